	.target	sm_90a

	.elftype	@"ET_EXEC"


//--------------------- .note.nv.tkinfo           --------------------------
	.section	.note.nv.tkinfo,"",@"SHT_NOTE"
	.sectionflags	@"SHF_NOTE_NV_TKINFO"
	.tkinfo
        /*0018*/ 	.word	0x00000002
        /*0030*/ 	.string	""
        /*0030*/ 	.string	"ptxas"
        /*0030*/ 	.string	"Cuda compilation tools, release 13.0, V13.0.88"
        /*0030*/ 	.string	"Build cuda_13.0.r13.0/compiler.36424714_0"
        /*0030*/ 	.string	"-arch sm_90a -m 64 "



//--------------------- .note.nv.cuinfo           --------------------------
	.section	.note.nv.cuinfo,"",@"SHT_NOTE"
	.sectionflags	@"SHF_NOTE_NV_CUINFO"
        /*0018*/ 	.short	0x0002
        /*001a*/ 	.short	0x005a
        /*001c*/ 	.short	0x0082
	.zero		2


//--------------------- .nv.info                  --------------------------
	.section	.nv.info,"",@"SHT_CUDA_INFO"
	.align	4


	//----- nvinfo : EIATTR_REGCOUNT
	.align		4
        /*0000*/ 	.byte	0x04, 0x2f
        /*0002*/ 	.short	(.L_57 - .L_56)
	.align		4
.L_56:
        /*0004*/ 	.word	index@(_ZN7cutlass13device_kernelIN5flash11enable_sm90INS1_16FlashAttnFwdSm90INS1_25CollectiveMainloopFwdSm90ILi2EN4cute5tupleIJNS5_1CILi1EEES8_S8_EEENS6_IJNS7_ILi192EEENS7_ILi128EEENS7_ILi64EEEEEELi64ENS_10bfloat16_tEfNS_4arch4Sm90ELb1ELb0ELb0ELb1ELb0ELb1ELb0ELb1ELb1ELb1ELb0ELb0EEENS1_21CollectiveEpilogueFwdINS6_IJSA_SC_SB_EEES9_SE_SG_Li384ELb1ELb1ELb0ELb0EEENS1_36VarlenDynamicPersistentTileSchedulerILi192ELi128ELi384ELi128ELb0ELb1ELb1ELb1ELb1ELb1EEEEEEEEEvNT_6ParamsE)
        /*0008*/ 	.word	0x00000080


	//----- nvinfo : EIATTR_FRAME_SIZE
	.align		4
.L_57:
        /*000c*/ 	.byte	0x04, 0x11
        /*000e*/ 	.short	(.L_59 - .L_58)
	.align		4
.L_58:
        /*0010*/ 	.word	index@(_ZN7cutlass13device_kernelIN5flash11enable_sm90INS1_16FlashAttnFwdSm90INS1_25CollectiveMainloopFwdSm90ILi2EN4cute5tupleIJNS5_1CILi1EEES8_S8_EEENS6_IJNS7_ILi192EEENS7_ILi128EEENS7_ILi64EEEEEELi64ENS_10bfloat16_tEfNS_4arch4Sm90ELb1ELb0ELb0ELb1ELb0ELb1ELb0ELb1ELb1ELb1ELb0ELb0EEENS1_21CollectiveEpilogueFwdINS6_IJSA_SC_SB_EEES9_SE_SG_Li384ELb1ELb1ELb0ELb0EEENS1_36VarlenDynamicPersistentTileSchedulerILi192ELi128ELi384ELi128ELb0ELb1ELb1ELb1ELb1ELb1EEEEEEEEEvNT_6ParamsE)
        /*0014*/ 	.word	0x00000068


	//----- nvinfo : EIATTR_REGCOUNT
	.align		4
.L_59:
        /*0018*/ 	.byte	0x04, 0x2f
        /*001a*/ 	.short	(.L_61 - .L_60)
	.align		4
.L_60:
        /*001c*/ 	.word	index@(_ZN7cutlass13device_kernelIN5flash11enable_sm90INS1_16FlashAttnFwdSm90INS1_25CollectiveMainloopFwdSm90ILi2EN4cute5tupleIJNS5_1CILi1EEES8_S8_EEENS6_IJNS7_ILi192EEENS7_ILi128EEENS7_ILi64EEEEEELi64ENS_10bfloat16_tEfNS_4arch4Sm90ELb1ELb0ELb0ELb1ELb0ELb0ELb0ELb1ELb1ELb1ELb0ELb0EEENS1_21CollectiveEpilogueFwdINS6_IJSA_SC_SB_EEES9_SE_SG_Li384ELb1ELb1ELb0ELb0EEENS1_36VarlenDynamicPersistentTileSchedulerILi192ELi128ELi384ELi128ELb0ELb1ELb1ELb1ELb1ELb1EEEEEEEEEvNT_6ParamsE)
        /*0020*/ 	.word	0x00000080


	//----- nvinfo : EIATTR_FRAME_SIZE
	.align		4
.L_61:
        /*0024*/ 	.byte	0x04, 0x11
        /*0026*/ 	.short	(.L_63 - .L_62)
	.align		4
.L_62:
        /*0028*/ 	.word	index@(_ZN7cutlass13device_kernelIN5flash11enable_sm90INS1_16FlashAttnFwdSm90INS1_25CollectiveMainloopFwdSm90ILi2EN4cute5tupleIJNS5_1CILi1EEES8_S8_EEENS6_IJNS7_ILi192EEENS7_ILi128EEENS7_ILi64EEEEEELi64ENS_10bfloat16_tEfNS_4arch4Sm90ELb1ELb0ELb0ELb1ELb0ELb0ELb0ELb1ELb1ELb1ELb0ELb0EEENS1_21CollectiveEpilogueFwdINS6_IJSA_SC_SB_EEES9_SE_SG_Li384ELb1ELb1ELb0ELb0EEENS1_36VarlenDynamicPersistentTileSchedulerILi192ELi128ELi384ELi128ELb0ELb1ELb1ELb1ELb1ELb1EEEEEEEEEvNT_6ParamsE)
        /*002c*/ 	.word	0x00000038


	//----- nvinfo : EIATTR_REGCOUNT
	.align		4
.L_63:
        /*0030*/ 	.byte	0x04, 0x2f
        /*0032*/ 	.short	(.L_65 - .L_64)
	.align		4
.L_64:
        /*0034*/ 	.word	index@(_ZN7cutlass13device_kernelIN5flash11enable_sm90INS1_16FlashAttnFwdSm90INS1_25CollectiveMainloopFwdSm90ILi2EN4cute5tupleIJNS5_1CILi1EEES8_S8_EEENS6_IJNS7_ILi192EEENS7_ILi128EEENS7_ILi64EEEEEELi64ENS_10bfloat16_tEfNS_4arch4Sm90ELb1ELb0ELb0ELb0ELb0ELb0ELb0ELb1ELb1ELb1ELb0ELb0EEENS1_21CollectiveEpilogueFwdINS6_IJSA_SC_SB_EEES9_SE_SG_Li384ELb0ELb1ELb0ELb0EEENS1_30DynamicPersistentTileSchedulerILi384ELi128ELb0ELb1ELb1EEEEEEEEEvNT_6ParamsE)
        /*0038*/ 	.word	0x00000080


	//----- nvinfo : EIATTR_FRAME_SIZE
	.align		4
.L_65:
        /*003c*/ 	.byte	0x04, 0x11
        /*003e*/ 	.short	(.L_67 - .L_66)
	.align		4
.L_66:
        /*0040*/ 	.word	index@(_ZN7cutlass13device_kernelIN5flash11enable_sm90INS1_16FlashAttnFwdSm90INS1_25CollectiveMainloopFwdSm90ILi2EN4cute5tupleIJNS5_1CILi1EEES8_S8_EEENS6_IJNS7_ILi192EEENS7_ILi128EEENS7_ILi64EEEEEELi64ENS_10bfloat16_tEfNS_4arch4Sm90ELb1ELb0ELb0ELb0ELb0ELb0ELb0ELb1ELb1ELb1ELb0ELb0EEENS1_21CollectiveEpilogueFwdINS6_IJSA_SC_SB_EEES9_SE_SG_Li384ELb0ELb1ELb0ELb0EEENS1_30DynamicPersistentTileSchedulerILi384ELi128ELb0ELb1ELb1EEEEEEEEEvNT_6ParamsE)
        /*0044*/ 	.word	0x00000008


	//----- nvinfo : EIATTR_REGCOUNT
	.align		4
.L_67:
        /*0048*/ 	.byte	0x04, 0x2f
        /*004a*/ 	.short	(.L_69 - .L_68)
	.align		4
.L_68:
        /*004c*/ 	.word	index@(_ZN7cutlass13device_kernelIN5flash11enable_sm90INS1_16FlashAttnFwdSm90INS1_25CollectiveMainloopFwdSm90ILi2EN4cute5tupleIJNS5_1CILi1EEES8_S8_EEENS6_IJNS7_ILi192EEENS7_ILi128EEENS7_ILi64EEEEEELi64ENS_10bfloat16_tEfNS_4arch4Sm90ELb0ELb1ELb0ELb1ELb0ELb1ELb0ELb1ELb1ELb1ELb0ELb0EEENS1_21CollectiveEpilogueFwdINS6_IJSA_SC_SB_EEES9_SE_SG_Li384ELb1ELb1ELb0ELb0EEENS1_36VarlenDynamicPersistentTileSchedulerILi192ELi128ELi384ELi128ELb0ELb1ELb1ELb1ELb0ELb1EEEEEEEEEvNT_6ParamsE)
        /*0050*/ 	.word	0x00000080


	//----- nvinfo : EIATTR_FRAME_SIZE
	.align		4
.L_69:
        /*0054*/ 	.byte	0x04, 0x11
        /*0056*/ 	.short	(.L_71 - .L_70)
	.align		4
.L_70:
        /*0058*/ 	.word	index@(_ZN7cutlass13device_kernelIN5flash11enable_sm90INS1_16FlashAttnFwdSm90INS1_25CollectiveMainloopFwdSm90ILi2EN4cute5tupleIJNS5_1CILi1EEES8_S8_EEENS6_IJNS7_ILi192EEENS7_ILi128EEENS7_ILi64EEEEEELi64ENS_10bfloat16_tEfNS_4arch4Sm90ELb0ELb1ELb0ELb1ELb0ELb1ELb0ELb1ELb1ELb1ELb0ELb0EEENS1_21CollectiveEpilogueFwdINS6_IJSA_SC_SB_EEES9_SE_SG_Li384ELb1ELb1ELb0ELb0EEENS1_36VarlenDynamicPersistentTileSchedulerILi192ELi128ELi384ELi128ELb0ELb1ELb1ELb1ELb0ELb1EEEEEEEEEvNT_6ParamsE)
        /*005c*/ 	.word	0x00000058


	//----- nvinfo : EIATTR_REGCOUNT
	.align		4
.L_71:
        /*0060*/ 	.byte	0x04, 0x2f
        /*0062*/ 	.short	(.L_73 - .L_72)
	.align		4
.L_72:
        /*0064*/ 	.word	index@(_ZN7cutlass13device_kernelIN5flash11enable_sm90INS1_16FlashAttnFwdSm90INS1_25CollectiveMainloopFwdSm90ILi2EN4cute5tupleIJNS5_1CILi1EEES8_S8_EEENS6_IJNS7_ILi192EEENS7_ILi128EEENS7_ILi64EEEEEELi64ENS_10bfloat16_tEfNS_4arch4Sm90ELb0ELb1ELb0ELb1ELb0ELb0ELb0ELb1ELb1ELb1ELb0ELb0EEENS1_21CollectiveEpilogueFwdINS6_IJSA_SC_SB_EEES9_SE_SG_Li384ELb1ELb1ELb0ELb0EEENS1_36VarlenDynamicPersistentTileSchedulerILi192ELi128ELi384ELi128ELb0ELb1ELb1ELb1ELb0ELb1EEEEEEEEEvNT_6ParamsE)
        /*0068*/ 	.word	0x00000080


	//----- nvinfo : EIATTR_FRAME_SIZE
	.align		4
.L_73:
        /*006c*/ 	.byte	0x04, 0x11
        /*006e*/ 	.short	(.L_75 - .L_74)
	.align		4
.L_74:
        /*0070*/ 	.word	index@(_ZN7cutlass13device_kernelIN5flash11enable_sm90INS1_16FlashAttnFwdSm90INS1_25CollectiveMainloopFwdSm90ILi2EN4cute5tupleIJNS5_1CILi1EEES8_S8_EEENS6_IJNS7_ILi192EEENS7_ILi128EEENS7_ILi64EEEEEELi64ENS_10bfloat16_tEfNS_4arch4Sm90ELb0ELb1ELb0ELb1ELb0ELb0ELb0ELb1ELb1ELb1ELb0ELb0EEENS1_21CollectiveEpilogueFwdINS6_IJSA_SC_SB_EEES9_SE_SG_Li384ELb1ELb1ELb0ELb0EEENS1_36VarlenDynamicPersistentTileSchedulerILi192ELi128ELi384ELi128ELb0ELb1ELb1ELb1ELb0ELb1EEEEEEEEEvNT_6ParamsE)
        /*0074*/ 	.word	0x00000038


	//----- nvinfo : EIATTR_REGCOUNT
	.align		4
.L_75:
        /*0078*/ 	.byte	0x04, 0x2f
        /*007a*/ 	.short	(.L_77 - .L_76)
	.align		4
.L_76:
        /*007c*/ 	.word	index@(_ZN7cutlass13device_kernelIN5flash11enable_sm90INS1_16FlashAttnFwdSm90INS1_25CollectiveMainloopFwdSm90ILi2EN4cute5tupleIJNS5_1CILi1EEES8_S8_EEENS6_IJNS7_ILi192EEENS7_ILi128EEENS7_ILi64EEEEEELi64ENS_10bfloat16_tEfNS_4arch4Sm90ELb0ELb1ELb0ELb0ELb0ELb0ELb0ELb1ELb1ELb1ELb0ELb0EEENS1_21CollectiveEpilogueFwdINS6_IJSA_SC_SB_EEES9_SE_SG_Li384ELb0ELb1ELb0ELb0EEENS1_30DynamicPersistentTileSchedulerILi384ELi128ELb0ELb1ELb1EEEEEEEEEvNT_6ParamsE)
        /*0080*/ 	.word	0x00000080


	//----- nvinfo : EIATTR_FRAME_SIZE
	.align		4
.L_77:
        /*0084*/ 	.byte	0x04, 0x11
        /*0086*/ 	.short	(.L_79 - .L_78)
	.align		4
.L_78:
        /*0088*/ 	.word	index@(_ZN7cutlass13device_kernelIN5flash11enable_sm90INS1_16FlashAttnFwdSm90INS1_25CollectiveMainloopFwdSm90ILi2EN4cute5tupleIJNS5_1CILi1EEES8_S8_EEENS6_IJNS7_ILi192EEENS7_ILi128EEENS7_ILi64EEEEEELi64ENS_10bfloat16_tEfNS_4arch4Sm90ELb0ELb1ELb0ELb0ELb0ELb0ELb0ELb1ELb1ELb1ELb0ELb0EEENS1_21CollectiveEpilogueFwdINS6_IJSA_SC_SB_EEES9_SE_SG_Li384ELb0ELb1ELb0ELb0EEENS1_30DynamicPersistentTileSchedulerILi384ELi128ELb0ELb1ELb1EEEEEEEEEvNT_6ParamsE)
        /*008c*/ 	.word	0x00000000


	//----- nvinfo : EIATTR_REGCOUNT
	.align		4
.L_79:
        /*0090*/ 	.byte	0x04, 0x2f
        /*0092*/ 	.short	(.L_81 - .L_80)
	.align		4
.L_80:
        /*0094*/ 	.word	index@(_ZN7cutlass13device_kernelIN5flash11enable_sm90INS1_16FlashAttnFwdSm90INS1_25CollectiveMainloopFwdSm90ILi2EN4cute5tupleIJNS5_1CILi1EEES8_S8_EEENS6_IJNS7_ILi192EEESA_NS7_ILi64EEEEEELi64ENS_10bfloat16_tEfNS_4arch4Sm90ELb0ELb0ELb0ELb1ELb0ELb1ELb0ELb0ELb1ELb1ELb0ELb0EEENS1_21CollectiveEpilogueFwdINS6_IJSA_SB_SA_EEES9_SD_SF_Li384ELb1ELb1ELb0ELb0EEENS1_36VarlenDynamicPersistentTileSchedulerILi192ELi192ELi384ELi128ELb0ELb1ELb1ELb0ELb1ELb1EEEEEEEEEvNT_6ParamsE)
        /*0098*/ 	.word	0x00000080


	//----- nvinfo : EIATTR_FRAME_SIZE
	.align		4
.L_81:
        /*009c*/ 	.byte	0x04, 0x11
        /*009e*/ 	.short	(.L_83 - .L_82)
	.align		4
.L_82:
        /*00a0*/ 	.word	index@(_ZN7cutlass13device_kernelIN5flash11enable_sm90INS1_16FlashAttnFwdSm90INS1_25CollectiveMainloopFwdSm90ILi2EN4cute5tupleIJNS5_1CILi1EEES8_S8_EEENS6_IJNS7_ILi192EEESA_NS7_ILi64EEEEEELi64ENS_10bfloat16_tEfNS_4arch4Sm90ELb0ELb0ELb0ELb1ELb0ELb1ELb0ELb0ELb1ELb1ELb0ELb0EEENS1_21CollectiveEpilogueFwdINS6_IJSA_SB_SA_EEES9_SD_SF_Li384ELb1ELb1ELb0ELb0EEENS1_36VarlenDynamicPersistentTileSchedulerILi192ELi192ELi384ELi128ELb0ELb1ELb1ELb0ELb1ELb1EEEEEEEEEvNT_6ParamsE)
        /*00a4*/ 	.word	0x00000080


	//----- nvinfo : EIATTR_REGCOUNT
	.align		4
.L_83:
        /*00a8*/ 	.byte	0x04, 0x2f
        /*00aa*/ 	.short	(.L_85 - .L_84)
	.align		4
.L_84:
        /*00ac*/ 	.word	index@(_ZN7cutlass13device_kernelIN5flash11enable_sm90INS1_16FlashAttnFwdSm90INS1_25CollectiveMainloopFwdSm90ILi2EN4cute5tupleIJNS5_1CILi1EEES8_S8_EEENS6_IJNS7_ILi192EEESA_NS7_ILi64EEEEEELi64ENS_10bfloat16_tEfNS_4arch4Sm90ELb0ELb0ELb0ELb1ELb0ELb0ELb0ELb0ELb1ELb1ELb0ELb0EEENS1_21CollectiveEpilogueFwdINS6_IJSA_SB_SA_EEES9_SD_SF_Li384ELb1ELb1ELb0ELb0EEENS1_36VarlenDynamicPersistentTileSchedulerILi192ELi192ELi384ELi128ELb0ELb1ELb1ELb0ELb1ELb1EEEEEEEEEvNT_6ParamsE)
        /*00b0*/ 	.word	0x00000080


	//----- nvinfo : EIATTR_FRAME_SIZE
	.align		4
.L_85:
        /*00b4*/ 	.byte	0x04, 0x11
        /*00b6*/ 	.short	(.L_87 - .L_86)
	.align		4
.L_86:
        /*00b8*/ 	.word	index@(_ZN7cutlass13device_kernelIN5flash11enable_sm90INS1_16FlashAttnFwdSm90INS1_25CollectiveMainloopFwdSm90ILi2EN4cute5tupleIJNS5_1CILi1EEES8_S8_EEENS6_IJNS7_ILi192EEESA_NS7_ILi64EEEEEELi64ENS_10bfloat16_tEfNS_4arch4Sm90ELb0ELb0ELb0ELb1ELb0ELb0ELb0ELb0ELb1ELb1ELb0ELb0EEENS1_21CollectiveEpilogueFwdINS6_IJSA_SB_SA_EEES9_SD_SF_Li384ELb1ELb1ELb0ELb0EEENS1_36VarlenDynamicPersistentTileSchedulerILi192ELi192ELi384ELi128ELb0ELb1ELb1ELb0ELb1ELb1EEEEEEEEEvNT_6ParamsE)
        /*00bc*/ 	.word	0x00000038


	//----- nvinfo : EIATTR_REGCOUNT
	.align		4
.L_87:
        /*00c0*/ 	.byte	0x04, 0x2f
        /*00c2*/ 	.short	(.L_89 - .L_88)
	.align		4
.L_88:
        /*00c4*/ 	.word	index@(_ZN7cutlass13device_kernelIN5flash11enable_sm90INS1_16FlashAttnFwdSm90INS1_25CollectiveMainloopFwdSm90ILi2EN4cute5tupleIJNS5_1CILi1EEES8_S8_EEENS6_IJNS7_ILi192EEESA_NS7_ILi64EEEEEELi64ENS_10bfloat16_tEfNS_4arch4Sm90ELb0ELb0ELb0ELb0ELb0ELb0ELb0ELb0ELb1ELb1ELb0ELb0EEENS1_21CollectiveEpilogueFwdINS6_IJSA_SB_SA_EEES9_SD_SF_Li384ELb0ELb1ELb0ELb0EEENS1_29StaticPersistentTileSchedulerILb0EEEEEEEEEvNT_6ParamsE)
        /*00c8*/ 	.word	0x00000080


	//----- nvinfo : EIATTR_FRAME_SIZE
	.align		4
.L_89:
        /*00cc*/ 	.byte	0x04, 0x11
        /*00ce*/ 	.short	(.L_91 - .L_90)
	.align		4
.L_90:
        /*00d0*/ 	.word	index@(_ZN7cutlass13device_kernelIN5flash11enable_sm90INS1_16FlashAttnFwdSm90INS1_25CollectiveMainloopFwdSm90ILi2EN4cute5tupleIJNS5_1CILi1EEES8_S8_EEENS6_IJNS7_ILi192EEESA_NS7_ILi64EEEEEELi64ENS_10bfloat16_tEfNS_4arch4Sm90ELb0ELb0ELb0ELb0ELb0ELb0ELb0ELb0ELb1ELb1ELb0ELb0EEENS1_21CollectiveEpilogueFwdINS6_IJSA_SB_SA_EEES9_SD_SF_Li384ELb0ELb1ELb0ELb0EEENS1_29StaticPersistentTileSchedulerILb0EEEEEEEEEvNT_6ParamsE)
        /*00d4*/ 	.word	0x00000028


	//----- nvinfo : EIATTR_REGCOUNT
	.align		4
.L_91:
        /*00d8*/ 	.byte	0x04, 0x2f
        /*00da*/ 	.short	(.L_93 - .L_92)
	.align		4
.L_92:
        /*00dc*/ 	.word	index@(_ZN7cutlass13device_kernelIN5flash11enable_sm90INS1_16FlashAttnFwdSm90INS1_25CollectiveMainloopFwdSm90ILi2EN4cute5tupleIJNS5_1CILi1EEES8_S8_EEENS6_IJNS7_ILi192EEENS7_ILi144EEENS7_ILi96EEEEEELi96ENS_10bfloat16_tEfNS_4arch4Sm90ELb1ELb0ELb0ELb1ELb0ELb1ELb0ELb0ELb1ELb1ELb0ELb0EEENS1_21CollectiveEpilogueFwdINS6_IJSA_SC_SB_EEES9_SE_SG_Li384ELb1ELb1ELb0ELb0EEENS1_36VarlenDynamicPersistentTileSchedulerILi192ELi144ELi384ELi128ELb0ELb1ELb1ELb1ELb1ELb1EEEEEEEEEvNT_6ParamsE)
        /*00e0*/ 	.word	0x00000080


	//----- nvinfo : EIATTR_FRAME_SIZE
	.align		4
.L_93:
        /*00e4*/ 	.byte	0x04, 0x11
        /*00e6*/ 	.short	(.L_95 - .L_94)
	.align		4
.L_94:
        /*00e8*/ 	.word	index@(_ZN7cutlass13device_kernelIN5flash11enable_sm90INS1_16FlashAttnFwdSm90INS1_25CollectiveMainloopFwdSm90ILi2EN4cute5tupleIJNS5_1CILi1EEES8_S8_EEENS6_IJNS7_ILi192EEENS7_ILi144EEENS7_ILi96EEEEEELi96ENS_10bfloat16_tEfNS_4arch4Sm90ELb1ELb0ELb0ELb1ELb0ELb1ELb0ELb0ELb1ELb1ELb0ELb0EEENS1_21CollectiveEpilogueFwdINS6_IJSA_SC_SB_EEES9_SE_SG_Li384ELb1ELb1ELb0ELb0EEENS1_36VarlenDynamicPersistentTileSchedulerILi192ELi144ELi384ELi128ELb0ELb1ELb1ELb1ELb1ELb1EEEEEEEEEvNT_6ParamsE)
        /*00ec*/ 	.word	0x00000098


	//----- nvinfo : EIATTR_REGCOUNT
	.align		4
.L_95:
        /*00f0*/ 	.byte	0x04, 0x2f
        /*00f2*/ 	.short	(.L_97 - .L_96)
	.align		4
.L_96:
        /*00f4*/ 	.word	index@(_ZN7cutlass13device_kernelIN5flash11enable_sm90INS1_16FlashAttnFwdSm90INS1_25CollectiveMainloopFwdSm90ILi2EN4cute5tupleIJNS5_1CILi1EEES8_S8_EEENS6_IJNS7_ILi192EEENS7_ILi144EEENS7_ILi96EEEEEELi96ENS_10bfloat16_tEfNS_4arch4Sm90ELb1ELb0ELb0ELb1ELb0ELb0ELb0ELb0ELb1ELb1ELb0ELb0EEENS1_21CollectiveEpilogueFwdINS6_IJSA_SC_SB_EEES9_SE_SG_Li384ELb1ELb1ELb0ELb0EEENS1_36VarlenDynamicPersistentTileSchedulerILi192ELi144ELi384ELi128ELb0ELb1ELb1ELb1ELb1ELb1EEEEEEEEEvNT_6ParamsE)
        /*00f8*/ 	.word	0x00000080


	//----- nvinfo : EIATTR_FRAME_SIZE
	.align		4
.L_97:
        /*00fc*/ 	.byte	0x04, 0x11
        /*00fe*/ 	.short	(.L_99 - .L_98)
	.align		4
.L_98:
        /*0100*/ 	.word	index@(_ZN7cutlass13device_kernelIN5flash11enable_sm90INS1_16FlashAttnFwdSm90INS1_25CollectiveMainloopFwdSm90ILi2EN4cute5tupleIJNS5_1CILi1EEES8_S8_EEENS6_IJNS7_ILi192EEENS7_ILi144EEENS7_ILi96EEEEEELi96ENS_10bfloat16_tEfNS_4arch4Sm90ELb1ELb0ELb0ELb1ELb0ELb0ELb0ELb0ELb1ELb1ELb0ELb0EEENS1_21CollectiveEpilogueFwdINS6_IJSA_SC_SB_EEES9_SE_SG_Li384ELb1ELb1ELb0ELb0EEENS1_36VarlenDynamicPersistentTileSchedulerILi192ELi144ELi384ELi128ELb0ELb1ELb1ELb1ELb1ELb1EEEEEEEEEvNT_6ParamsE)
        /*0104*/ 	.word	0x00000038


	//----- nvinfo : EIATTR_REGCOUNT
	.align		4
.L_99:
        /*0108*/ 	.byte	0x04, 0x2f
        /*010a*/ 	.short	(.L_101 - .L_100)
	.align		4
.L_100:
        /*010c*/ 	.word	index@(_ZN7cutlass13device_kernelIN5flash11enable_sm90INS1_16FlashAttnFwdSm90INS1_25CollectiveMainloopFwdSm90ILi2EN4cute5tupleIJNS5_1CILi1EEES8_S8_EEENS6_IJNS7_ILi192EEENS7_ILi144EEENS7_ILi96EEEEEELi96ENS_10bfloat16_tEfNS_4arch4Sm90ELb1ELb0ELb0ELb0ELb0ELb0ELb0ELb0ELb1ELb1ELb0ELb0EEENS1_21CollectiveEpilogueFwdINS6_IJSA_SC_SB_EEES9_SE_SG_Li384ELb0ELb1ELb0ELb0EEENS1_30DynamicPersistentTileSchedulerILi384ELi128ELb0ELb1ELb1EEEEEEEEEvNT_6ParamsE)
        /*0110*/ 	.word	0x00000080


	//----- nvinfo : EIATTR_FRAME_SIZE
	.align		4
.L_101:
        /*0114*/ 	.byte	0x04, 0x11
        /*0116*/ 	.short	(.L_103 - .L_102)
	.align		4
.L_102:
        /*0118*/ 	.word	index@(_ZN7cutlass13device_kernelIN5flash11enable_sm90INS1_16FlashAttnFwdSm90INS1_25CollectiveMainloopFwdSm90ILi2EN4cute5tupleIJNS5_1CILi1EEES8_S8_EEENS6_IJNS7_ILi192EEENS7_ILi144EEENS7_ILi96EEEEEELi96ENS_10bfloat16_tEfNS_4arch4Sm90ELb1ELb0ELb0ELb0ELb0ELb0ELb0ELb0ELb1ELb1ELb0ELb0EEENS1_21CollectiveEpilogueFwdINS6_IJSA_SC_SB_EEES9_SE_SG_Li384ELb0ELb1ELb0ELb0EEENS1_30DynamicPersistentTileSchedulerILi384ELi128ELb0ELb1ELb1EEEEEEEEEvNT_6ParamsE)
        /*011c*/ 	.word	0x00000010


	//----- nvinfo : EIATTR_REGCOUNT
	.align		4
.L_103:
        /*0120*/ 	.byte	0x04, 0x2f
        /*0122*/ 	.short	(.L_105 - .L_104)
	.align		4
.L_104:
        /*0124*/ 	.word	index@(_ZN7cutlass13device_kernelIN5flash11enable_sm90INS1_16FlashAttnFwdSm90INS1_25CollectiveMainloopFwdSm90ILi2EN4cute5tupleIJNS5_1CILi1EEES8_S8_EEENS6_IJNS7_ILi192EEENS7_ILi128EEENS7_ILi96EEEEEELi96ENS_10bfloat16_tEfNS_4arch4Sm90ELb0ELb1ELb0ELb1ELb0ELb1ELb0ELb0ELb1ELb1ELb0ELb0EEENS1_21CollectiveEpilogueFwdINS6_IJSA_SC_SB_EEES9_SE_SG_Li384ELb1ELb1ELb0ELb0EEENS1_36VarlenDynamicPersistentTileSchedulerILi192ELi128ELi384ELi128ELb0ELb1ELb1ELb1ELb0ELb1EEEEEEEEEvNT_6ParamsE)
        /*0128*/ 	.word	0x00000080


	//----- nvinfo : EIATTR_FRAME_SIZE
	.align		4
.L_105:
        /*012c*/ 	.byte	0x04, 0x11
        /*012e*/ 	.short	(.L_107 - .L_106)
	.align		4
.L_106:
        /*0130*/ 	.word	index@(_ZN7cutlass13device_kernelIN5flash11enable_sm90INS1_16FlashAttnFwdSm90INS1_25CollectiveMainloopFwdSm90ILi2EN4cute5tupleIJNS5_1CILi1EEES8_S8_EEENS6_IJNS7_ILi192EEENS7_ILi128EEENS7_ILi96EEEEEELi96ENS_10bfloat16_tEfNS_4arch4Sm90ELb0ELb1ELb0ELb1ELb0ELb1ELb0ELb0ELb1ELb1ELb0ELb0EEENS1_21CollectiveEpilogueFwdINS6_IJSA_SC_SB_EEES9_SE_SG_Li384ELb1ELb1ELb0ELb0EEENS1_36VarlenDynamicPersistentTileSchedulerILi192ELi128ELi384ELi128ELb0ELb1ELb1ELb1ELb0ELb1EEEEEEEEEvNT_6ParamsE)
        /*0134*/ 	.word	0x00000070


	//----- nvinfo : EIATTR_REGCOUNT
	.align		4
.L_107:
        /*0138*/ 	.byte	0x04, 0x2f
        /*013a*/ 	.short	(.L_109 - .L_108)
	.align		4
.L_108:
        /*013c*/ 	.word	index@(_ZN7cutlass13device_kernelIN5flash11enable_sm90INS1_16FlashAttnFwdSm90INS1_25CollectiveMainloopFwdSm90ILi2EN4cute5tupleIJNS5_1CILi1EEES8_S8_EEENS6_IJNS7_ILi192EEENS7_ILi128EEENS7_ILi96EEEEEELi96ENS_10bfloat16_tEfNS_4arch4Sm90ELb0ELb1ELb0ELb1ELb0ELb0ELb0ELb0ELb1ELb1ELb0ELb0EEENS1_21CollectiveEpilogueFwdINS6_IJSA_SC_SB_EEES9_SE_SG_Li384ELb1ELb1ELb0ELb0EEENS1_36VarlenDynamicPersistentTileSchedulerILi192ELi128ELi384ELi128ELb0ELb1ELb1ELb1ELb0ELb1EEEEEEEEEvNT_6ParamsE)
        /*0140*/ 	.word	0x00000080


	//----- nvinfo : EIATTR_FRAME_SIZE
	.align		4
.L_109:
        /*0144*/ 	.byte	0x04, 0x11
        /*0146*/ 	.short	(.L_111 - .L_110)
	.align		4
.L_110:
        /*0148*/ 	.word	index@(_ZN7cutlass13device_kernelIN5flash11enable_sm90INS1_16FlashAttnFwdSm90INS1_25CollectiveMainloopFwdSm90ILi2EN4cute5tupleIJNS5_1CILi1EEES8_S8_EEENS6_IJNS7_ILi192EEENS7_ILi128EEENS7_ILi96EEEEEELi96ENS_10bfloat16_tEfNS_4arch4Sm90ELb0ELb1ELb0ELb1ELb0ELb0ELb0ELb0ELb1ELb1ELb0ELb0EEENS1_21CollectiveEpilogueFwdINS6_IJSA_SC_SB_EEES9_SE_SG_Li384ELb1ELb1ELb0ELb0EEENS1_36VarlenDynamicPersistentTileSchedulerILi192ELi128ELi384ELi128ELb0ELb1ELb1ELb1ELb0ELb1EEEEEEEEEvNT_6ParamsE)
        /*014c*/ 	.word	0x00000038


	//----- nvinfo : EIATTR_REGCOUNT
	.align		4
.L_111:
        /*0150*/ 	.byte	0x04, 0x2f
        /*0152*/ 	.short	(.L_113 - .L_112)
	.align		4
.L_112:
        /*0154*/ 	.word	index@(_ZN7cutlass13device_kernelIN5flash11enable_sm90INS1_16FlashAttnFwdSm90INS1_25CollectiveMainloopFwdSm90ILi2EN4cute5tupleIJNS5_1CILi1EEES8_S8_EEENS6_IJNS7_ILi192EEENS7_ILi128EEENS7_ILi96EEEEEELi96ENS_10bfloat16_tEfNS_4arch4Sm90ELb0ELb1ELb0ELb0ELb0ELb0ELb0ELb0ELb1ELb1ELb0ELb0EEENS1_21CollectiveEpilogueFwdINS6_IJSA_SC_SB_EEES9_SE_SG_Li384ELb0ELb1ELb0ELb0EEENS1_30DynamicPersistentTileSchedulerILi384ELi128ELb0ELb1ELb1EEEEEEEEEvNT_6ParamsE)
        /*0158*/ 	.word	0x00000080


	//----- nvinfo : EIATTR_FRAME_SIZE
	.align		4
.L_113:
        /*015c*/ 	.byte	0x04, 0x11
        /*015e*/ 	.short	(.L_115 - .L_114)
	.align		4
.L_114:
        /*0160*/ 	.word	index@(_ZN7cutlass13device_kernelIN5flash11enable_sm90INS1_16FlashAttnFwdSm90INS1_25CollectiveMainloopFwdSm90ILi2EN4cute5tupleIJNS5_1CILi1EEES8_S8_EEENS6_IJNS7_ILi192EEENS7_ILi128EEENS7_ILi96EEEEEELi96ENS_10bfloat16_tEfNS_4arch4Sm90ELb0ELb1ELb0ELb0ELb0ELb0ELb0ELb0ELb1ELb1ELb0ELb0EEENS1_21CollectiveEpilogueFwdINS6_IJSA_SC_SB_EEES9_SE_SG_Li384ELb0ELb1ELb0ELb0EEENS1_30DynamicPersistentTileSchedulerILi384ELi128ELb0ELb1ELb1EEEEEEEEEvNT_6ParamsE)
        /*0164*/ 	.word	0x00000000


	//----- nvinfo : EIATTR_REGCOUNT
	.align		4
.L_115:
        /*0168*/ 	.byte	0x04, 0x2f
        /*016a*/ 	.short	(.L_117 - .L_116)
	.align		4
.L_116:
        /*016c*/ 	.word	index@(_ZN7cutlass13device_kernelIN5flash11enable_sm90INS1_16FlashAttnFwdSm90INS1_25CollectiveMainloopFwdSm90ILi2EN4cute5tupleIJNS5_1CILi1EEES8_S8_EEENS6_IJNS7_ILi192EEENS7_ILi144EEENS7_ILi96EEEEEELi96ENS_10bfloat16_tEfNS_4arch4Sm90ELb0ELb0ELb0ELb1ELb0ELb1ELb0ELb0ELb1ELb1ELb0ELb0EEENS1_21CollectiveEpilogueFwdINS6_IJSA_SC_SB_EEES9_SE_SG_Li384ELb1ELb1ELb0ELb0EEENS1_36VarlenDynamicPersistentTileSchedulerILi192ELi144ELi384ELi128ELb0ELb1ELb1ELb0ELb1ELb1EEEEEEEEEvNT_6ParamsE)
        /*0170*/ 	.word	0x00000080


	//----- nvinfo : EIATTR_FRAME_SIZE
	.align		4
.L_117:
        /*0174*/ 	.byte	0x04, 0x11
        /*0176*/ 	.short	(.L_119 - .L_118)
	.align		4
.L_118:
        /*0178*/ 	.word	index@(_ZN7cutlass13device_kernelIN5flash11enable_sm90INS1_16FlashAttnFwdSm90INS1_25CollectiveMainloopFwdSm90ILi2EN4cute5tupleIJNS5_1CILi1EEES8_S8_EEENS6_IJNS7_ILi192EEENS7_ILi144EEENS7_ILi96EEEEEELi96ENS_10bfloat16_tEfNS_4arch4Sm90ELb0ELb0ELb0ELb1ELb0ELb1ELb0ELb0ELb1ELb1ELb0ELb0EEENS1_21CollectiveEpilogueFwdINS6_IJSA_SC_SB_EEES9_SE_SG_Li384ELb1ELb1ELb0ELb0EEENS1_36VarlenDynamicPersistentTileSchedulerILi192ELi144ELi384ELi128ELb0ELb1ELb1ELb0ELb1ELb1EEEEEEEEEvNT_6ParamsE)
        /*017c*/ 	.word	0x00000100


	//----- nvinfo : EIATTR_REGCOUNT
	.align		4
.L_119:
        /*0180*/ 	.byte	0x04, 0x2f
        /*0182*/ 	.short	(.L_121 - .L_120)
	.align		4
.L_120:
        /*0184*/ 	.word	index@(_ZN7cutlass13device_kernelIN5flash11enable_sm90INS1_16FlashAttnFwdSm90INS1_25CollectiveMainloopFwdSm90ILi2EN4cute5tupleIJNS5_1CILi1EEES8_S8_EEENS6_IJNS7_ILi192EEENS7_ILi144EEENS7_ILi96EEEEEELi96ENS_10bfloat16_tEfNS_4arch4Sm90ELb0ELb0ELb0ELb1ELb0ELb0ELb0ELb0ELb1ELb1ELb0ELb0EEENS1_21CollectiveEpilogueFwdINS6_IJSA_SC_SB_EEES9_SE_SG_Li384ELb1ELb1ELb0ELb0EEENS1_36VarlenDynamicPersistentTileSchedulerILi192ELi144ELi384ELi128ELb0ELb1ELb1ELb0ELb1ELb1EEEEEEEEEvNT_6ParamsE)
        /*0188*/ 	.word	0x00000080


	//----- nvinfo : EIATTR_FRAME_SIZE
	.align		4
.L_121:
        /*018c*/ 	.byte	0x04, 0x11
        /*018e*/ 	.short	(.L_123 - .L_122)
	.align		4
.L_122:
        /*0190*/ 	.word	index@(_ZN7cutlass13device_kernelIN5flash11enable_sm90INS1_16FlashAttnFwdSm90INS1_25CollectiveMainloopFwdSm90ILi2EN4cute5tupleIJNS5_1CILi1EEES8_S8_EEENS6_IJNS7_ILi192EEENS7_ILi144EEENS7_ILi96EEEEEELi96ENS_10bfloat16_tEfNS_4arch4Sm90ELb0ELb0ELb0ELb1ELb0ELb0ELb0ELb0ELb1ELb1ELb0ELb0EEENS1_21CollectiveEpilogueFwdINS6_IJSA_SC_SB_EEES9_SE_SG_Li384ELb1ELb1ELb0ELb0EEENS1_36VarlenDynamicPersistentTileSchedulerILi192ELi144ELi384ELi128ELb0ELb1ELb1ELb0ELb1ELb1EEEEEEEEEvNT_6ParamsE)
        /*0194*/ 	.word	0x00000040


	//----- nvinfo : EIATTR_REGCOUNT
	.align		4
.L_123:
        /*0198*/ 	.byte	0x04, 0x2f
        /*019a*/ 	.short	(.L_125 - .L_124)
	.align		4
.L_124:
        /*019c*/ 	.word	index@(_ZN7cutlass13device_kernelIN5flash11enable_sm90INS1_16FlashAttnFwdSm90INS1_25CollectiveMainloopFwdSm90ILi2EN4cute5tupleIJNS5_1CILi1EEES8_S8_EEENS6_IJNS7_ILi192EEENS7_ILi144EEENS7_ILi96EEEEEELi96ENS_10bfloat16_tEfNS_4arch4Sm90ELb0ELb0ELb0ELb0ELb0ELb0ELb0ELb0ELb1ELb1ELb0ELb0EEENS1_21CollectiveEpilogueFwdINS6_IJSA_SC_SB_EEES9_SE_SG_Li384ELb0ELb1ELb0ELb0EEENS1_29StaticPersistentTileSchedulerILb0EEEEEEEEEvNT_6ParamsE)
        /*01a0*/ 	.word	0x00000080


	//----- nvinfo : EIATTR_FRAME_SIZE
	.align		4
.L_125:
        /*01a4*/ 	.byte	0x04, 0x11
        /*01a6*/ 	.short	(.L_127 - .L_126)
	.align		4
.L_126:
        /*01a8*/ 	.word	index@(_ZN7cutlass13device_kernelIN5flash11enable_sm90INS1_16FlashAttnFwdSm90INS1_25CollectiveMainloopFwdSm90ILi2EN4cute5tupleIJNS5_1CILi1EEES8_S8_EEENS6_IJNS7_ILi192EEENS7_ILi144EEENS7_ILi96EEEEEELi96ENS_10bfloat16_tEfNS_4arch4Sm90ELb0ELb0ELb0ELb0ELb0ELb0ELb0ELb0ELb1ELb1ELb0ELb0EEENS1_21CollectiveEpilogueFwdINS6_IJSA_SC_SB_EEES9_SE_SG_Li384ELb0ELb1ELb0ELb0EEENS1_29StaticPersistentTileSchedulerILb0EEEEEEEEEvNT_6ParamsE)
        /*01ac*/ 	.word	0x00000028


	//----- nvinfo : EIATTR_REGCOUNT
	.align		4
.L_127:
        /*01b0*/ 	.byte	0x04, 0x2f
        /*01b2*/ 	.short	(.L_129 - .L_128)
	.align		4
.L_128:
        /*01b4*/ 	.word	index@(_ZN7cutlass13device_kernelIN5flash11enable_sm90INS1_16FlashAttnFwdSm90INS1_25CollectiveMainloopFwdSm90ILi2EN4cute5tupleIJNS5_1CILi1EEES8_S8_EEENS6_IJNS7_ILi128EEESA_SA_EEELi128ENS_10bfloat16_tEfNS_4arch4Sm90ELb1ELb0ELb0ELb1ELb0ELb1ELb0ELb1ELb1ELb1ELb0ELb0EEENS1_21CollectiveEpilogueFwdISB_S9_SC_SE_Li256ELb1ELb1ELb0ELb0EEENS1_36VarlenDynamicPersistentTileSchedulerILi128ELi128ELi256ELi128ELb0ELb1ELb1ELb1ELb1ELb1EEEEEEEEEvNT_6ParamsE)
        /*01b8*/ 	.word	0x000000a8


	//----- nvinfo : EIATTR_FRAME_SIZE
	.align		4
.L_129:
        /*01bc*/ 	.byte	0x04, 0x11
        /*01be*/ 	.short	(.L_131 - .L_130)
	.align		4
.L_130:
        /*01c0*/ 	.word	index@(_ZN7cutlass13device_kernelIN5flash11enable_sm90INS1_16FlashAttnFwdSm90INS1_25CollectiveMainloopFwdSm90ILi2EN4cute5tupleIJNS5_1CILi1EEES8_S8_EEENS6_IJNS7_ILi128EEESA_SA_EEELi128ENS_10bfloat16_tEfNS_4arch4Sm90ELb1ELb0ELb0ELb1ELb0ELb1ELb0ELb1ELb1ELb1ELb0ELb0EEENS1_21CollectiveEpilogueFwdISB_S9_SC_SE_Li256ELb1ELb1ELb0ELb0EEENS1_36VarlenDynamicPersistentTileSchedulerILi128ELi128ELi256ELi128ELb0ELb1ELb1ELb1ELb1ELb1EEEEEEEEEvNT_6ParamsE)
        /*01c4*/ 	.word	0x00000060


	//----- nvinfo : EIATTR_REGCOUNT
	.align		4
.L_131:
        /*01c8*/ 	.byte	0x04, 0x2f
        /*01ca*/ 	.short	(.L_133 - .L_132)
	.align		4
.L_132:
        /*01cc*/ 	.word	index@(_ZN7cutlass13device_kernelIN5flash11enable_sm90INS1_16FlashAttnFwdSm90INS1_25CollectiveMainloopFwdSm90ILi2EN4cute5tupleIJNS5_1CILi1EEES8_S8_EEENS6_IJNS7_ILi128EEESA_SA_EEELi128ENS_10bfloat16_tEfNS_4arch4Sm90ELb1ELb0ELb0ELb1ELb0ELb0ELb0ELb1ELb1ELb1ELb0ELb0EEENS1_21CollectiveEpilogueFwdISB_S9_SC_SE_Li256ELb1ELb1ELb0ELb0EEENS1_36VarlenDynamicPersistentTileSchedulerILi128ELi128ELi256ELi128ELb0ELb1ELb1ELb1ELb1ELb1EEEEEEEEEvNT_6ParamsE)
        /*01d0*/ 	.word	0x000000a8


	//----- nvinfo : EIATTR_FRAME_SIZE
	.align		4
.L_133:
        /*01d4*/ 	.byte	0x04, 0x11
        /*01d6*/ 	.short	(.L_135 - .L_134)
	.align		4
.L_134:
        /*01d8*/ 	.word	index@(_ZN7cutlass13device_kernelIN5flash11enable_sm90INS1_16FlashAttnFwdSm90INS1_25CollectiveMainloopFwdSm90ILi2EN4cute5tupleIJNS5_1CILi1EEES8_S8_EEENS6_IJNS7_ILi128EEESA_SA_EEELi128ENS_10bfloat16_tEfNS_4arch4Sm90ELb1ELb0ELb0ELb1ELb0ELb0ELb0ELb1ELb1ELb1ELb0ELb0EEENS1_21CollectiveEpilogueFwdISB_S9_SC_SE_Li256ELb1ELb1ELb0ELb0EEENS1_36VarlenDynamicPersistentTileSchedulerILi128ELi128ELi256ELi128ELb0ELb1ELb1ELb1ELb1ELb1EEEEEEEEEvNT_6ParamsE)
        /*01dc*/ 	.word	0x00000058


	//----- nvinfo : EIATTR_REGCOUNT
	.align		4
.L_135:
        /*01e0*/ 	.byte	0x04, 0x2f
        /*01e2*/ 	.short	(.L_137 - .L_136)
	.align		4
.L_136:
        /*01e4*/ 	.word	index@(_ZN7cutlass13device_kernelIN5flash11enable_sm90INS1_16FlashAttnFwdSm90INS1_25CollectiveMainloopFwdSm90ILi2EN4cute5tupleIJNS5_1CILi1EEES8_S8_EEENS6_IJNS7_ILi128EEESA_SA_EEELi128ENS_10bfloat16_tEfNS_4arch4Sm90ELb1ELb0ELb0ELb0ELb0ELb0ELb0ELb1ELb1ELb1ELb0ELb0EEENS1_21CollectiveEpilogueFwdISB_S9_SC_SE_Li256ELb0ELb1ELb0ELb0EEENS1_30DynamicPersistentTileSchedulerILi256ELi128ELb0ELb1ELb1EEEEEEEEEvNT_6ParamsE)
        /*01e8*/ 	.word	0x000000a8


	//----- nvinfo : EIATTR_FRAME_SIZE
	.align		4
.L_137:
        /*01ec*/ 	.byte	0x04, 0x11
        /*01ee*/ 	.short	(.L_139 - .L_138)
	.align		4
.L_138:
        /*01f0*/ 	.word	index@(_ZN7cutlass13device_kernelIN5flash11enable_sm90INS1_16FlashAttnFwdSm90INS1_25CollectiveMainloopFwdSm90ILi2EN4cute5tupleIJNS5_1CILi1EEES8_S8_EEENS6_IJNS7_ILi128EEESA_SA_EEELi128ENS_10bfloat16_tEfNS_4arch4Sm90ELb1ELb0ELb0ELb0ELb0ELb0ELb0ELb1ELb1ELb1ELb0ELb0EEENS1_21CollectiveEpilogueFwdISB_S9_SC_SE_Li256ELb0ELb1ELb0ELb0EEENS1_30DynamicPersistentTileSchedulerILi256ELi128ELb0ELb1ELb1EEEEEEEEEvNT_6ParamsE)
        /*01f4*/ 	.word	0x00000028


	//----- nvinfo : EIATTR_REGCOUNT
	.align		4
.L_139:
        /*01f8*/ 	.byte	0x04, 0x2f
        /*01fa*/ 	.short	(.L_141 - .L_140)
	.align		4
.L_140:
        /*01fc*/ 	.word	index@(_ZN7cutlass13device_kernelIN5flash11enable_sm90INS1_16FlashAttnFwdSm90INS1_25CollectiveMainloopFwdSm90ILi2EN4cute5tupleIJNS5_1CILi1EEES8_S8_EEENS6_IJNS7_ILi128EEESA_SA_EEELi128ENS_10bfloat16_tEfNS_4arch4Sm90ELb0ELb1ELb0ELb1ELb0ELb1ELb0ELb1ELb1ELb1ELb0ELb0EEENS1_21CollectiveEpilogueFwdISB_S9_SC_SE_Li256ELb1ELb1ELb0ELb0EEENS1_36VarlenDynamicPersistentTileSchedulerILi128ELi128ELi256ELi128ELb0ELb1ELb1ELb1ELb0ELb1EEEEEEEEEvNT_6ParamsE)
        /*0200*/ 	.word	0x000000a8


	//----- nvinfo : EIATTR_FRAME_SIZE
	.align		4
.L_141:
        /*0204*/ 	.byte	0x04, 0x11
        /*0206*/ 	.short	(.L_143 - .L_142)
	.align		4
.L_142:
        /*0208*/ 	.word	index@(_ZN7cutlass13device_kernelIN5flash11enable_sm90INS1_16FlashAttnFwdSm90INS1_25CollectiveMainloopFwdSm90ILi2EN4cute5tupleIJNS5_1CILi1EEES8_S8_EEENS6_IJNS7_ILi128EEESA_SA_EEELi128ENS_10bfloat16_tEfNS_4arch4Sm90ELb0ELb1ELb0ELb1ELb0ELb1ELb0ELb1ELb1ELb1ELb0ELb0EEENS1_21CollectiveEpilogueFwdISB_S9_SC_SE_Li256ELb1ELb1ELb0ELb0EEENS1_36VarlenDynamicPersistentTileSchedulerILi128ELi128ELi256ELi128ELb0ELb1ELb1ELb1ELb0ELb1EEEEEEEEEvNT_6ParamsE)
        /*020c*/ 	.word	0x00000058


	//----- nvinfo : EIATTR_REGCOUNT
	.align		4
.L_143:
        /*0210*/ 	.byte	0x04, 0x2f
        /*0212*/ 	.short	(.L_145 - .L_144)
	.align		4
.L_144:
        /*0214*/ 	.word	index@(_ZN7cutlass13device_kernelIN5flash11enable_sm90INS1_16FlashAttnFwdSm90INS1_25CollectiveMainloopFwdSm90ILi2EN4cute5tupleIJNS5_1CILi1EEES8_S8_EEENS6_IJNS7_ILi128EEESA_SA_EEELi128ENS_10bfloat16_tEfNS_4arch4Sm90ELb0ELb1ELb0ELb1ELb0ELb0ELb0ELb1ELb1ELb1ELb0ELb0EEENS1_21CollectiveEpilogueFwdISB_S9_SC_SE_Li256ELb1ELb1ELb0ELb0EEENS1_36VarlenDynamicPersistentTileSchedulerILi128ELi128ELi256ELi128ELb0ELb1ELb1ELb1ELb0ELb1EEEEEEEEEvNT_6ParamsE)
        /*0218*/ 	.word	0x000000a8


	//----- nvinfo : EIATTR_FRAME_SIZE
	.align		4
.L_145:
        /*021c*/ 	.byte	0x04, 0x11
        /*021e*/ 	.short	(.L_147 - .L_146)
	.align		4
.L_146:
        /*0220*/ 	.word	index@(_ZN7cutlass13device_kernelIN5flash11enable_sm90INS1_16FlashAttnFwdSm90INS1_25CollectiveMainloopFwdSm90ILi2EN4cute5tupleIJNS5_1CILi1EEES8_S8_EEENS6_IJNS7_ILi128EEESA_SA_EEELi128ENS_10bfloat16_tEfNS_4arch4Sm90ELb0ELb1ELb0ELb1ELb0ELb0ELb0ELb1ELb1ELb1ELb0ELb0EEENS1_21CollectiveEpilogueFwdISB_S9_SC_SE_Li256ELb1ELb1ELb0ELb0EEENS1_36VarlenDynamicPersistentTileSchedulerILi128ELi128ELi256ELi128ELb0ELb1ELb1ELb1ELb0ELb1EEEEEEEEEvNT_6ParamsE)
        /*0224*/ 	.word	0x00000048


	//----- nvinfo : EIATTR_REGCOUNT
	.align		4
.L_147:
        /*0228*/ 	.byte	0x04, 0x2f
        /*022a*/ 	.short	(.L_149 - .L_148)
	.align		4
.L_148:
        /*022c*/ 	.word	index@(_ZN7cutlass13device_kernelIN5flash11enable_sm90INS1_16FlashAttnFwdSm90INS1_25CollectiveMainloopFwdSm90ILi2EN4cute5tupleIJNS5_1CILi1EEES8_S8_EEENS6_IJNS7_ILi128EEESA_SA_EEELi128ENS_10bfloat16_tEfNS_4arch4Sm90ELb0ELb1ELb0ELb0ELb0ELb0ELb0ELb1ELb1ELb1ELb0ELb0EEENS1_21CollectiveEpilogueFwdISB_S9_SC_SE_Li256ELb0ELb1ELb0ELb0EEENS1_30DynamicPersistentTileSchedulerILi256ELi128ELb0ELb1ELb1EEEEEEEEEvNT_6ParamsE)
        /*0230*/ 	.word	0x000000a8


	//----- nvinfo : EIATTR_FRAME_SIZE
	.align		4
.L_149:
        /*0234*/ 	.byte	0x04, 0x11
        /*0236*/ 	.short	(.L_151 - .L_150)
	.align		4
.L_150:
        /*0238*/ 	.word	index@(_ZN7cutlass13device_kernelIN5flash11enable_sm90INS1_16FlashAttnFwdSm90INS1_25CollectiveMainloopFwdSm90ILi2EN4cute5tupleIJNS5_1CILi1EEES8_S8_EEENS6_IJNS7_ILi128EEESA_SA_EEELi128ENS_10bfloat16_tEfNS_4arch4Sm90ELb0ELb1ELb0ELb0ELb0ELb0ELb0ELb1ELb1ELb1ELb0ELb0EEENS1_21CollectiveEpilogueFwdISB_S9_SC_SE_Li256ELb0ELb1ELb0ELb0EEENS1_30DynamicPersistentTileSchedulerILi256ELi128ELb0ELb1ELb1EEEEEEEEEvNT_6ParamsE)
        /*023c*/ 	.word	0x00000020


	//----- nvinfo : EIATTR_REGCOUNT
	.align		4
.L_151:
        /*0240*/ 	.byte	0x04, 0x2f
        /*0242*/ 	.short	(.L_153 - .L_152)
	.align		4
.L_152:
        /*0244*/ 	.word	index@(_ZN7cutlass13device_kernelIN5flash11enable_sm90INS1_16FlashAttnFwdSm90INS1_25CollectiveMainloopFwdSm90ILi2EN4cute5tupleIJNS5_1CILi1EEES8_S8_EEENS6_IJNS7_ILi128EEENS7_ILi176EEESA_EEELi128ENS_10bfloat16_tEfNS_4arch4Sm90ELb0ELb0ELb0ELb1ELb0ELb1ELb0ELb1ELb1ELb1ELb0ELb0EEENS1_21CollectiveEpilogueFwdINS6_IJSA_SA_SB_EEES9_SD_SF_Li256ELb1ELb1ELb0ELb0EEENS1_36VarlenDynamicPersistentTileSchedulerILi128ELi176ELi256ELi128ELb0ELb1ELb1ELb0ELb1ELb1EEEEEEEEEvNT_6ParamsE)
        /*0248*/ 	.word	0x000000a8


	//----- nvinfo : EIATTR_FRAME_SIZE
	.align		4
.L_153:
        /*024c*/ 	.byte	0x04, 0x11
        /*024e*/ 	.short	(.L_155 - .L_154)
	.align		4
.L_154:
        /*0250*/ 	.word	index@(_ZN7cutlass13device_kernelIN5flash11enable_sm90INS1_16FlashAttnFwdSm90INS1_25CollectiveMainloopFwdSm90ILi2EN4cute5tupleIJNS5_1CILi1EEES8_S8_EEENS6_IJNS7_ILi128EEENS7_ILi176EEESA_EEELi128ENS_10bfloat16_tEfNS_4arch4Sm90ELb0ELb0ELb0ELb1ELb0ELb1ELb0ELb1ELb1ELb1ELb0ELb0EEENS1_21CollectiveEpilogueFwdINS6_IJSA_SA_SB_EEES9_SD_SF_Li256ELb1ELb1ELb0ELb0EEENS1_36VarlenDynamicPersistentTileSchedulerILi128ELi176ELi256ELi128ELb0ELb1ELb1ELb0ELb1ELb1EEEEEEEEEvNT_6ParamsE)
        /*0254*/ 	.word	0x00000090


	//----- nvinfo : EIATTR_REGCOUNT
	.align		4
.L_155:
        /*0258*/ 	.byte	0x04, 0x2f
        /*025a*/ 	.short	(.L_157 - .L_156)
	.align		4
.L_156:
        /*025c*/ 	.word	index@(_ZN7cutlass13device_kernelIN5flash11enable_sm90INS1_16FlashAttnFwdSm90INS1_25CollectiveMainloopFwdSm90ILi2EN4cute5tupleIJNS5_1CILi1EEES8_S8_EEENS6_IJNS7_ILi128EEENS7_ILi176EEESA_EEELi128ENS_10bfloat16_tEfNS_4arch4Sm90ELb0ELb0ELb0ELb1ELb0ELb0ELb0ELb1ELb1ELb1ELb0ELb0EEENS1_21CollectiveEpilogueFwdINS6_IJSA_SA_SB_EEES9_SD_SF_Li256ELb1ELb1ELb0ELb0EEENS1_36VarlenDynamicPersistentTileSchedulerILi128ELi176ELi256ELi128ELb0ELb1ELb1ELb0ELb1ELb1EEEEEEEEEvNT_6ParamsE)
        /*0260*/ 	.word	0x000000a8


	//----- nvinfo : EIATTR_FRAME_SIZE
	.align		4
.L_157:
        /*0264*/ 	.byte	0x04, 0x11
        /*0266*/ 	.short	(.L_159 - .L_158)
	.align		4
.L_158:
        /*0268*/ 	.word	index@(_ZN7cutlass13device_kernelIN5flash11enable_sm90INS1_16FlashAttnFwdSm90INS1_25CollectiveMainloopFwdSm90ILi2EN4cute5tupleIJNS5_1CILi1EEES8_S8_EEENS6_IJNS7_ILi128EEENS7_ILi176EEESA_EEELi128ENS_10bfloat16_tEfNS_4arch4Sm90ELb0ELb0ELb0ELb1ELb0ELb0ELb0ELb1ELb1ELb1ELb0ELb0EEENS1_21CollectiveEpilogueFwdINS6_IJSA_SA_SB_EEES9_SD_SF_Li256ELb1ELb1ELb0ELb0EEENS1_36VarlenDynamicPersistentTileSchedulerILi128ELi176ELi256ELi128ELb0ELb1ELb1ELb0ELb1ELb1EEEEEEEEEvNT_6ParamsE)
        /*026c*/ 	.word	0x00000060


	//----- nvinfo : EIATTR_REGCOUNT
	.align		4
.L_159:
        /*0270*/ 	.byte	0x04, 0x2f
        /*0272*/ 	.short	(.L_161 - .L_160)
	.align		4
.L_160:
        /*0274*/ 	.word	index@(_ZN7cutlass13device_kernelIN5flash11enable_sm90INS1_16FlashAttnFwdSm90INS1_25CollectiveMainloopFwdSm90ILi2EN4cute5tupleIJNS5_1CILi2EEENS7_ILi1EEES9_EEENS6_IJNS7_ILi128EEENS7_ILi176EEESB_EEELi128ENS_10bfloat16_tEfNS_4arch4Sm90ELb0ELb0ELb0ELb0ELb0ELb0ELb0ELb1ELb1ELb1ELb0ELb0EEENS1_21CollectiveEpilogueFwdINS6_IJSB_SB_SC_EEESA_SE_SG_Li256ELb0ELb1ELb0ELb0EEENS1_29StaticPersistentTileSchedulerILb0EEEEEEEEEvNT_6ParamsE)
        /*0278*/ 	.word	0x000000a8


	//----- nvinfo : EIATTR_FRAME_SIZE
	.align		4
.L_161:
        /*027c*/ 	.byte	0x04, 0x11
        /*027e*/ 	.short	(.L_163 - .L_162)
	.align		4
.L_162:
        /*0280*/ 	.word	index@(_ZN7cutlass13device_kernelIN5flash11enable_sm90INS1_16FlashAttnFwdSm90INS1_25CollectiveMainloopFwdSm90ILi2EN4cute5tupleIJNS5_1CILi2EEENS7_ILi1EEES9_EEENS6_IJNS7_ILi128EEENS7_ILi176EEESB_EEELi128ENS_10bfloat16_tEfNS_4arch4Sm90ELb0ELb0ELb0ELb0ELb0ELb0ELb0ELb1ELb1ELb1ELb0ELb0EEENS1_21CollectiveEpilogueFwdINS6_IJSB_SB_SC_EEESA_SE_SG_Li256ELb0ELb1ELb0ELb0EEENS1_29StaticPersistentTileSchedulerILb0EEEEEEEEEvNT_6ParamsE)
        /*0284*/ 	.word	0x00000038


	//----- nvinfo : EIATTR_REGCOUNT
	.align		4
.L_163:
        /*0288*/ 	.byte	0x04, 0x2f
        /*028a*/ 	.short	(.L_165 - .L_164)
	.align		4
.L_164:
        /*028c*/ 	.word	index@(_ZN7cutlass13device_kernelIN5flash11enable_sm90INS1_16FlashAttnFwdSm90INS1_25CollectiveMainloopFwdSm90ILi2EN4cute5tupleIJNS5_1CILi1EEES8_S8_EEENS6_IJNS7_ILi128EEENS7_ILi176EEESA_EEELi128ENS_10bfloat16_tEfNS_4arch4Sm90ELb0ELb0ELb0ELb0ELb0ELb0ELb0ELb1ELb1ELb1ELb0ELb0EEENS1_21CollectiveEpilogueFwdINS6_IJSA_SA_SB_EEES9_SD_SF_Li256ELb0ELb1ELb0ELb0EEENS1_29StaticPersistentTileSchedulerILb0EEEEEEEEEvNT_6ParamsE)
        /*0290*/ 	.word	0x000000a8


	//----- nvinfo : EIATTR_FRAME_SIZE
	.align		4
.L_165:
        /*0294*/ 	.byte	0x04, 0x11
        /*0296*/ 	.short	(.L_167 - .L_166)
	.align		4
.L_166:
        /*0298*/ 	.word	index@(_ZN7cutlass13device_kernelIN5flash11enable_sm90INS1_16FlashAttnFwdSm90INS1_25CollectiveMainloopFwdSm90ILi2EN4cute5tupleIJNS5_1CILi1EEES8_S8_EEENS6_IJNS7_ILi128EEENS7_ILi176EEESA_EEELi128ENS_10bfloat16_tEfNS_4arch4Sm90ELb0ELb0ELb0ELb0ELb0ELb0ELb0ELb1ELb1ELb1ELb0ELb0EEENS1_21CollectiveEpilogueFwdINS6_IJSA_SA_SB_EEES9_SD_SF_Li256ELb0ELb1ELb0ELb0EEENS1_29StaticPersistentTileSchedulerILb0EEEEEEEEEvNT_6ParamsE)
        /*029c*/ 	.word	0x00000038


	//----- nvinfo : EIATTR_REGCOUNT
	.align		4
.L_167:
        /*02a0*/ 	.byte	0x04, 0x2f
        /*02a2*/ 	.short	(.L_169 - .L_168)
	.align		4
.L_168:
        /*02a4*/ 	.word	index@(_ZN7cutlass13device_kernelIN5flash11enable_sm90INS1_16FlashAttnFwdSm90INS1_25CollectiveMainloopFwdSm90ILi2EN4cute5tupleIJNS5_1CILi1EEES8_S8_EEENS6_IJNS7_ILi128EEENS7_ILi112EEENS7_ILi192EEEEEELi192ENS_10bfloat16_tEfNS_4arch4Sm90ELb1ELb0ELb0ELb1ELb0ELb1ELb0ELb1ELb1ELb1ELb0ELb0EEENS1_21CollectiveEpilogueFwdINS6_IJSA_SC_SB_EEES9_SE_SG_Li256ELb1ELb1ELb0ELb0EEENS1_36VarlenDynamicPersistentTileSchedulerILi128ELi112ELi256ELi128ELb0ELb1ELb1ELb1ELb1ELb1EEEEEEEEEvNT_6ParamsE)
        /*02a8*/ 	.word	0x000000a8


	//----- nvinfo : EIATTR_FRAME_SIZE
	.align		4
.L_169:
        /*02ac*/ 	.byte	0x04, 0x11
        /*02ae*/ 	.short	(.L_171 - .L_170)
	.align		4
.L_170:
        /*02b0*/ 	.word	index@(_ZN7cutlass13device_kernelIN5flash11enable_sm90INS1_16FlashAttnFwdSm90INS1_25CollectiveMainloopFwdSm90ILi2EN4cute5tupleIJNS5_1CILi1EEES8_S8_EEENS6_IJNS7_ILi128EEENS7_ILi112EEENS7_ILi192EEEEEELi192ENS_10bfloat16_tEfNS_4arch4Sm90ELb1ELb0ELb0ELb1ELb0ELb1ELb0ELb1ELb1ELb1ELb0ELb0EEENS1_21CollectiveEpilogueFwdINS6_IJSA_SC_SB_EEES9_SE_SG_Li256ELb1ELb1ELb0ELb0EEENS1_36VarlenDynamicPersistentTileSchedulerILi128ELi112ELi256ELi128ELb0ELb1ELb1ELb1ELb1ELb1EEEEEEEEEvNT_6ParamsE)
        /*02b4*/ 	.word	0x00000098


	//----- nvinfo : EIATTR_REGCOUNT
	.align		4
.L_171:
        /*02b8*/ 	.byte	0x04, 0x2f
        /*02ba*/ 	.short	(.L_173 - .L_172)
	.align		4
.L_172:
        /*02bc*/ 	.word	index@(_ZN7cutlass13device_kernelIN5flash11enable_sm90INS1_16FlashAttnFwdSm90INS1_25CollectiveMainloopFwdSm90ILi2EN4cute5tupleIJNS5_1CILi1EEES8_S8_EEENS6_IJNS7_ILi128EEENS7_ILi112EEENS7_ILi192EEEEEELi192ENS_10bfloat16_tEfNS_4arch4Sm90ELb1ELb0ELb0ELb1ELb0ELb0ELb0ELb1ELb1ELb1ELb0ELb0EEENS1_21CollectiveEpilogueFwdINS6_IJSA_SC_SB_EEES9_SE_SG_Li256ELb1ELb1ELb0ELb0EEENS1_36VarlenDynamicPersistentTileSchedulerILi128ELi112ELi256ELi128ELb0ELb1ELb1ELb1ELb1ELb1EEEEEEEEEvNT_6ParamsE)
        /*02c0*/ 	.word	0x000000a8


	//----- nvinfo : EIATTR_FRAME_SIZE
	.align		4
.L_173:
        /*02c4*/ 	.byte	0x04, 0x11
        /*02c6*/ 	.short	(.L_175 - .L_174)
	.align		4
.L_174:
        /*02c8*/ 	.word	index@(_ZN7cutlass13device_kernelIN5flash11enable_sm90INS1_16FlashAttnFwdSm90INS1_25CollectiveMainloopFwdSm90ILi2EN4cute5tupleIJNS5_1CILi1EEES8_S8_EEENS6_IJNS7_ILi128EEENS7_ILi112EEENS7_ILi192EEEEEELi192ENS_10bfloat16_tEfNS_4arch4Sm90ELb1ELb0ELb0ELb1ELb0ELb0ELb0ELb1ELb1ELb1ELb0ELb0EEENS1_21CollectiveEpilogueFwdINS6_IJSA_SC_SB_EEES9_SE_SG_Li256ELb1ELb1ELb0ELb0EEENS1_36VarlenDynamicPersistentTileSchedulerILi128ELi112ELi256ELi128ELb0ELb1ELb1ELb1ELb1ELb1EEEEEEEEEvNT_6ParamsE)
        /*02cc*/ 	.word	0x00000058


	//----- nvinfo : EIATTR_REGCOUNT
	.align		4
.L_175:
        /*02d0*/ 	.byte	0x04, 0x2f
        /*02d2*/ 	.short	(.L_177 - .L_176)
	.align		4
.L_176:
        /*02d4*/ 	.word	index@(_ZN7cutlass13device_kernelIN5flash11enable_sm90INS1_16FlashAttnFwdSm90INS1_25CollectiveMainloopFwdSm90ILi2EN4cute5tupleIJNS5_1CILi1EEES8_S8_EEENS6_IJNS7_ILi128EEENS7_ILi112EEENS7_ILi192EEEEEELi192ENS_10bfloat16_tEfNS_4arch4Sm90ELb1ELb0ELb0ELb0ELb0ELb0ELb0ELb1ELb1ELb1ELb0ELb0EEENS1_21CollectiveEpilogueFwdINS6_IJSA_SC_SB_EEES9_SE_SG_Li256ELb0ELb1ELb0ELb0EEENS1_30DynamicPersistentTileSchedulerILi256ELi128ELb0ELb1ELb1EEEEEEEEEvNT_6ParamsE)
        /*02d8*/ 	.word	0x000000a8


	//----- nvinfo : EIATTR_FRAME_SIZE
	.align		4
.L_177:
        /*02dc*/ 	.byte	0x04, 0x11
        /*02de*/ 	.short	(.L_179 - .L_178)
	.align		4
.L_178:
        /*02e0*/ 	.word	index@(_ZN7cutlass13device_kernelIN5flash11enable_sm90INS1_16FlashAttnFwdSm90INS1_25CollectiveMainloopFwdSm90ILi2EN4cute5tupleIJNS5_1CILi1EEES8_S8_EEENS6_IJNS7_ILi128EEENS7_ILi112EEENS7_ILi192EEEEEELi192ENS_10bfloat16_tEfNS_4arch4Sm90ELb1ELb0ELb0ELb0ELb0ELb0ELb0ELb1ELb1ELb1ELb0ELb0EEENS1_21CollectiveEpilogueFwdINS6_IJSA_SC_SB_EEES9_SE_SG_Li256ELb0ELb1ELb0ELb0EEENS1_30DynamicPersistentTileSchedulerILi256ELi128ELb0ELb1ELb1EEEEEEEEEvNT_6ParamsE)
        /*02e4*/ 	.word	0x00000038


	//----- nvinfo : EIATTR_REGCOUNT
	.align		4
.L_179:
        /*02e8*/ 	.byte	0x04, 0x2f
        /*02ea*/ 	.short	(.L_181 - .L_180)
	.align		4
.L_180:
        /*02ec*/ 	.word	index@(_ZN7cutlass13device_kernelIN5flash11enable_sm90INS1_16FlashAttnFwdSm90INS1_25CollectiveMainloopFwdSm90ILi2EN4cute5tupleIJNS5_1CILi1EEES8_S8_EEENS6_IJNS7_ILi128EEENS7_ILi96EEENS7_ILi192EEEEEELi192ENS_10bfloat16_tEfNS_4arch4Sm90ELb0ELb1ELb0ELb1ELb0ELb1ELb0ELb1ELb1ELb1ELb0ELb0EEENS1_21CollectiveEpilogueFwdINS6_IJSA_SC_SB_EEES9_SE_SG_Li256ELb1ELb1ELb0ELb0EEENS1_36VarlenDynamicPersistentTileSchedulerILi128ELi96ELi256ELi128ELb0ELb1ELb1ELb1ELb0ELb1EEEEEEEEEvNT_6ParamsE)
        /*02f0*/ 	.word	0x000000a8


	//----- nvinfo : EIATTR_FRAME_SIZE
	.align		4
.L_181:
        /*02f4*/ 	.byte	0x04, 0x11
        /*02f6*/ 	.short	(.L_183 - .L_182)
	.align		4
.L_182:
        /*02f8*/ 	.word	index@(_ZN7cutlass13device_kernelIN5flash11enable_sm90INS1_16FlashAttnFwdSm90INS1_25CollectiveMainloopFwdSm90ILi2EN4cute5tupleIJNS5_1CILi1EEES8_S8_EEENS6_IJNS7_ILi128EEENS7_ILi96EEENS7_ILi192EEEEEELi192ENS_10bfloat16_tEfNS_4arch4Sm90ELb0ELb1ELb0ELb1ELb0ELb1ELb0ELb1ELb1ELb1ELb0ELb0EEENS1_21CollectiveEpilogueFwdINS6_IJSA_SC_SB_EEES9_SE_SG_Li256ELb1ELb1ELb0ELb0EEENS1_36VarlenDynamicPersistentTileSchedulerILi128ELi96ELi256ELi128ELb0ELb1ELb1ELb1ELb0ELb1EEEEEEEEEvNT_6ParamsE)
        /*02fc*/ 	.word	0x00000088


	//----- nvinfo : EIATTR_REGCOUNT
	.align		4
.L_183:
        /*0300*/ 	.byte	0x04, 0x2f
        /*0302*/ 	.short	(.L_185 - .L_184)
	.align		4
.L_184:
        /*0304*/ 	.word	index@(_ZN7cutlass13device_kernelIN5flash11enable_sm90INS1_16FlashAttnFwdSm90INS1_25CollectiveMainloopFwdSm90ILi2EN4cute5tupleIJNS5_1CILi1EEES8_S8_EEENS6_IJNS7_ILi128EEENS7_ILi96EEENS7_ILi192EEEEEELi192ENS_10bfloat16_tEfNS_4arch4Sm90ELb0ELb1ELb0ELb1ELb0ELb0ELb0ELb1ELb1ELb1ELb0ELb0EEENS1_21CollectiveEpilogueFwdINS6_IJSA_SC_SB_EEES9_SE_SG_Li256ELb1ELb1ELb0ELb0EEENS1_36VarlenDynamicPersistentTileSchedulerILi128ELi96ELi256ELi128ELb0ELb1ELb1ELb1ELb0ELb1EEEEEEEEEvNT_6ParamsE)
        /*0308*/ 	.word	0x000000a8


	//----- nvinfo : EIATTR_FRAME_SIZE
	.align		4
.L_185:
        /*030c*/ 	.byte	0x04, 0x11
        /*030e*/ 	.short	(.L_187 - .L_186)
	.align		4
.L_186:
        /*0310*/ 	.word	index@(_ZN7cutlass13device_kernelIN5flash11enable_sm90INS1_16FlashAttnFwdSm90INS1_25CollectiveMainloopFwdSm90ILi2EN4cute5tupleIJNS5_1CILi1EEES8_S8_EEENS6_IJNS7_ILi128EEENS7_ILi96EEENS7_ILi192EEEEEELi192ENS_10bfloat16_tEfNS_4arch4Sm90ELb0ELb1ELb0ELb1ELb0ELb0ELb0ELb1ELb1ELb1ELb0ELb0EEENS1_21CollectiveEpilogueFwdINS6_IJSA_SC_SB_EEES9_SE_SG_Li256ELb1ELb1ELb0ELb0EEENS1_36VarlenDynamicPersistentTileSchedulerILi128ELi96ELi256ELi128ELb0ELb1ELb1ELb1ELb0ELb1EEEEEEEEEvNT_6ParamsE)
        /*0314*/ 	.word	0x00000050


	//----- nvinfo : EIATTR_REGCOUNT
	.align		4
.L_187:
        /*0318*/ 	.byte	0x04, 0x2f
        /*031a*/ 	.short	(.L_189 - .L_188)
	.align		4
.L_188:
        /*031c*/ 	.word	index@(_ZN7cutlass13device_kernelIN5flash11enable_sm90INS1_16FlashAttnFwdSm90INS1_25CollectiveMainloopFwdSm90ILi2EN4cute5tupleIJNS5_1CILi1EEES8_S8_EEENS6_IJNS7_ILi128EEENS7_ILi96EEENS7_ILi192EEEEEELi192ENS_10bfloat16_tEfNS_4arch4Sm90ELb0ELb1ELb0ELb0ELb0ELb0ELb0ELb1ELb1ELb1ELb0ELb0EEENS1_21CollectiveEpilogueFwdINS6_IJSA_SC_SB_EEES9_SE_SG_Li256ELb0ELb1ELb0ELb0EEENS1_30DynamicPersistentTileSchedulerILi256ELi128ELb0ELb1ELb1EEEEEEEEEvNT_6ParamsE)
        /*0320*/ 	.word	0x000000a8


	//----- nvinfo : EIATTR_FRAME_SIZE
	.align		4
.L_189:
        /*0324*/ 	.byte	0x04, 0x11
        /*0326*/ 	.short	(.L_191 - .L_190)
	.align		4
.L_190:
        /*0328*/ 	.word	index@(_ZN7cutlass13device_kernelIN5flash11enable_sm90INS1_16FlashAttnFwdSm90INS1_25CollectiveMainloopFwdSm90ILi2EN4cute5tupleIJNS5_1CILi1EEES8_S8_EEENS6_IJNS7_ILi128EEENS7_ILi96EEENS7_ILi192EEEEEELi192ENS_10bfloat16_tEfNS_4arch4Sm90ELb0ELb1ELb0ELb0ELb0ELb0ELb0ELb1ELb1ELb1ELb0ELb0EEENS1_21CollectiveEpilogueFwdINS6_IJSA_SC_SB_EEES9_SE_SG_Li256ELb0ELb1ELb0ELb0EEENS1_30DynamicPersistentTileSchedulerILi256ELi128ELb0ELb1ELb1EEEEEEEEEvNT_6ParamsE)
        /*032c*/ 	.word	0x00000020


	//----- nvinfo : EIATTR_REGCOUNT
	.align		4
.L_191:
        /*0330*/ 	.byte	0x04, 0x2f
        /*0332*/ 	.short	(.L_193 - .L_192)
	.align		4
.L_192:
        /*0334*/ 	.word	index@(_ZN7cutlass13device_kernelIN5flash11enable_sm90INS1_16FlashAttnFwdSm90INS1_25CollectiveMainloopFwdSm90ILi2EN4cute5tupleIJNS5_1CILi1EEES8_S8_EEENS6_IJNS7_ILi128EEENS7_ILi112EEENS7_ILi192EEEEEELi192ENS_10bfloat16_tEfNS_4arch4Sm90ELb0ELb0ELb0ELb1ELb0ELb1ELb0ELb1ELb1ELb1ELb0ELb0EEENS1_21CollectiveEpilogueFwdINS6_IJSA_SC_SB_EEES9_SE_SG_Li256ELb1ELb1ELb0ELb0EEENS1_36VarlenDynamicPersistentTileSchedulerILi128ELi112ELi256ELi128ELb0ELb1ELb1ELb0ELb1ELb1EEEEEEEEEvNT_6ParamsE)
        /*0338*/ 	.word	0x000000a8


	//----- nvinfo : EIATTR_FRAME_SIZE
	.align		4
.L_193:
        /*033c*/ 	.byte	0x04, 0x11
        /*033e*/ 	.short	(.L_195 - .L_194)
	.align		4
.L_194:
        /*0340*/ 	.word	index@(_ZN7cutlass13device_kernelIN5flash11enable_sm90INS1_16FlashAttnFwdSm90INS1_25CollectiveMainloopFwdSm90ILi2EN4cute5tupleIJNS5_1CILi1EEES8_S8_EEENS6_IJNS7_ILi128EEENS7_ILi112EEENS7_ILi192EEEEEELi192ENS_10bfloat16_tEfNS_4arch4Sm90ELb0ELb0ELb0ELb1ELb0ELb1ELb0ELb1ELb1ELb1ELb0ELb0EEENS1_21CollectiveEpilogueFwdINS6_IJSA_SC_SB_EEES9_SE_SG_Li256ELb1ELb1ELb0ELb0EEENS1_36VarlenDynamicPersistentTileSchedulerILi128ELi112ELi256ELi128ELb0ELb1ELb1ELb0ELb1ELb1EEEEEEEEEvNT_6ParamsE)
        /*0344*/ 	.word	0x000000a0


	//----- nvinfo : EIATTR_REGCOUNT
	.align		4
.L_195:
        /*0348*/ 	.byte	0x04, 0x2f
        /*034a*/ 	.short	(.L_197 - .L_196)
	.align		4
.L_196:
        /*034c*/ 	.word	index@(_ZN7cutlass13device_kernelIN5flash11enable_sm90INS1_16FlashAttnFwdSm90INS1_25CollectiveMainloopFwdSm90ILi2EN4cute5tupleIJNS5_1CILi1EEES8_S8_EEENS6_IJNS7_ILi128EEENS7_ILi112EEENS7_ILi192EEEEEELi192ENS_10bfloat16_tEfNS_4arch4Sm90ELb0ELb0ELb0ELb1ELb0ELb0ELb0ELb1ELb1ELb1ELb0ELb0EEENS1_21CollectiveEpilogueFwdINS6_IJSA_SC_SB_EEES9_SE_SG_Li256ELb1ELb1ELb0ELb0EEENS1_36VarlenDynamicPersistentTileSchedulerILi128ELi112ELi256ELi128ELb0ELb1ELb1ELb0ELb1ELb1EEEEEEEEEvNT_6ParamsE)
        /*0350*/ 	.word	0x000000a8


	//----- nvinfo : EIATTR_FRAME_SIZE
	.align		4
.L_197:
        /*0354*/ 	.byte	0x04, 0x11
        /*0356*/ 	.short	(.L_199 - .L_198)
	.align		4
.L_198:
        /*0358*/ 	.word	index@(_ZN7cutlass13device_kernelIN5flash11enable_sm90INS1_16FlashAttnFwdSm90INS1_25CollectiveMainloopFwdSm90ILi2EN4cute5tupleIJNS5_1CILi1EEES8_S8_EEENS6_IJNS7_ILi128EEENS7_ILi112EEENS7_ILi192EEEEEELi192ENS_10bfloat16_tEfNS_4arch4Sm90ELb0ELb0ELb0ELb1ELb0ELb0ELb0ELb1ELb1ELb1ELb0ELb0EEENS1_21CollectiveEpilogueFwdINS6_IJSA_SC_SB_EEES9_SE_SG_Li256ELb1ELb1ELb0ELb0EEENS1_36VarlenDynamicPersistentTileSchedulerILi128ELi112ELi256ELi128ELb0ELb1ELb1ELb0ELb1ELb1EEEEEEEEEvNT_6ParamsE)
        /*035c*/ 	.word	0x00000060


	//----- nvinfo : EIATTR_REGCOUNT
	.align		4
.L_199:
        /*0360*/ 	.byte	0x04, 0x2f
        /*0362*/ 	.short	(.L_201 - .L_200)
	.align		4
.L_200:
        /*0364*/ 	.word	index@(_ZN7cutlass13device_kernelIN5flash11enable_sm90INS1_16FlashAttnFwdSm90INS1_25CollectiveMainloopFwdSm90ILi2EN4cute5tupleIJNS5_1CILi2EEENS7_ILi1EEES9_EEENS6_IJNS7_ILi128EEENS7_ILi112EEENS7_ILi192EEEEEELi192ENS_10bfloat16_tEfNS_4arch4Sm90ELb0ELb0ELb0ELb0ELb0ELb0ELb0ELb1ELb1ELb1ELb0ELb0EEENS1_21CollectiveEpilogueFwdINS6_IJSB_SD_SC_EEESA_SF_SH_Li256ELb0ELb1ELb0ELb0EEENS1_29StaticPersistentTileSchedulerILb0EEEEEEEEEvNT_6ParamsE)
        /*0368*/ 	.word	0x000000a8


	//----- nvinfo : EIATTR_FRAME_SIZE
	.align		4
.L_201:
        /*036c*/ 	.byte	0x04, 0x11
        /*036e*/ 	.short	(.L_203 - .L_202)
	.align		4
.L_202:
        /*0370*/ 	.word	index@(_ZN7cutlass13device_kernelIN5flash11enable_sm90INS1_16FlashAttnFwdSm90INS1_25CollectiveMainloopFwdSm90ILi2EN4cute5tupleIJNS5_1CILi2EEENS7_ILi1EEES9_EEENS6_IJNS7_ILi128EEENS7_ILi112EEENS7_ILi192EEEEEELi192ENS_10bfloat16_tEfNS_4arch4Sm90ELb0ELb0ELb0ELb0ELb0ELb0ELb0ELb1ELb1ELb1ELb0ELb0EEENS1_21CollectiveEpilogueFwdINS6_IJSB_SD_SC_EEESA_SF_SH_Li256ELb0ELb1ELb0ELb0EEENS1_29StaticPersistentTileSchedulerILb0EEEEEEEEEvNT_6ParamsE)
        /*0374*/ 	.word	0x00000038


	//----- nvinfo : EIATTR_REGCOUNT
	.align		4
.L_203:
        /*0378*/ 	.byte	0x04, 0x2f
        /*037a*/ 	.short	(.L_205 - .L_204)
	.align		4
.L_204:
        /*037c*/ 	.word	index@(_ZN7cutlass13device_kernelIN5flash11enable_sm90INS1_16FlashAttnFwdSm90INS1_25CollectiveMainloopFwdSm90ILi2EN4cute5tupleIJNS5_1CILi1EEES8_S8_EEENS6_IJNS7_ILi128EEENS7_ILi112EEENS7_ILi192EEEEEELi192ENS_10bfloat16_tEfNS_4arch4Sm90ELb0ELb0ELb0ELb0ELb0ELb0ELb0ELb1ELb1ELb1ELb0ELb0EEENS1_21CollectiveEpilogueFwdINS6_IJSA_SC_SB_EEES9_SE_SG_Li256ELb0ELb1ELb0ELb0EEENS1_29StaticPersistentTileSchedulerILb0EEEEEEEEEvNT_6ParamsE)
        /*0380*/ 	.word	0x000000a8


	//----- nvinfo : EIATTR_FRAME_SIZE
	.align		4
.L_205:
        /*0384*/ 	.byte	0x04, 0x11
        /*0386*/ 	.short	(.L_207 - .L_206)
	.align		4
.L_206:
        /*0388*/ 	.word	index@(_ZN7cutlass13device_kernelIN5flash11enable_sm90INS1_16FlashAttnFwdSm90INS1_25CollectiveMainloopFwdSm90ILi2EN4cute5tupleIJNS5_1CILi1EEES8_S8_EEENS6_IJNS7_ILi128EEENS7_ILi112EEENS7_ILi192EEEEEELi192ENS_10bfloat16_tEfNS_4arch4Sm90ELb0ELb0ELb0ELb0ELb0ELb0ELb0ELb1ELb1ELb1ELb0ELb0EEENS1_21CollectiveEpilogueFwdINS6_IJSA_SC_SB_EEES9_SE_SG_Li256ELb0ELb1ELb0ELb0EEENS1_29StaticPersistentTileSchedulerILb0EEEEEEEEEvNT_6ParamsE)
        /*038c*/ 	.word	0x00000038


	//----- nvinfo : EIATTR_REGCOUNT
	.align		4
.L_207:
        /*0390*/ 	.byte	0x04, 0x2f
        /*0392*/ 	.short	(.L_209 - .L_208)
	.align		4
.L_208:
        /*0394*/ 	.word	index@(_ZN7cutlass13device_kernelIN5flash11enable_sm90INS1_16FlashAttnFwdSm90INS1_25CollectiveMainloopFwdSm90ILi2EN4cute5tupleIJNS5_1CILi1EEES8_S8_EEENS6_IJNS7_ILi128EEENS7_ILi80EEENS7_ILi256EEEEEELi256ENS_10bfloat16_tEfNS_4arch4Sm90ELb1ELb0ELb0ELb1ELb0ELb1ELb0ELb1ELb1ELb1ELb0ELb0EEENS1_21CollectiveEpilogueFwdINS6_IJSA_SC_SB_EEES9_SE_SG_Li256ELb1ELb1ELb0ELb0EEENS1_36VarlenDynamicPersistentTileSchedulerILi128ELi80ELi256ELi128ELb0ELb1ELb1ELb1ELb1ELb1EEEEEEEEEvNT_6ParamsE)
        /*0398*/ 	.word	0x000000a8


	//----- nvinfo : EIATTR_FRAME_SIZE
	.align		4
.L_209:
        /*039c*/ 	.byte	0x04, 0x11
        /*039e*/ 	.short	(.L_211 - .L_210)
	.align		4
.L_210:
        /*03a0*/ 	.word	index@(_ZN7cutlass13device_kernelIN5flash11enable_sm90INS1_16FlashAttnFwdSm90INS1_25CollectiveMainloopFwdSm90ILi2EN4cute5tupleIJNS5_1CILi1EEES8_S8_EEENS6_IJNS7_ILi128EEENS7_ILi80EEENS7_ILi256EEEEEELi256ENS_10bfloat16_tEfNS_4arch4Sm90ELb1ELb0ELb0ELb1ELb0ELb1ELb0ELb1ELb1ELb1ELb0ELb0EEENS1_21CollectiveEpilogueFwdINS6_IJSA_SC_SB_EEES9_SE_SG_Li256ELb1ELb1ELb0ELb0EEENS1_36VarlenDynamicPersistentTileSchedulerILi128ELi80ELi256ELi128ELb0ELb1ELb1ELb1ELb1ELb1EEEEEEEEEvNT_6ParamsE)
        /*03a4*/ 	.word	0x000000a0


	//----- nvinfo : EIATTR_REGCOUNT
	.align		4
.L_211:
        /*03a8*/ 	.byte	0x04, 0x2f
        /*03aa*/ 	.short	(.L_213 - .L_212)
	.align		4
.L_212:
        /*03ac*/ 	.word	index@(_ZN7cutlass13device_kernelIN5flash11enable_sm90INS1_16FlashAttnFwdSm90INS1_25CollectiveMainloopFwdSm90ILi2EN4cute5tupleIJNS5_1CILi1EEES8_S8_EEENS6_IJNS7_ILi128EEENS7_ILi80EEENS7_ILi256EEEEEELi256ENS_10bfloat16_tEfNS_4arch4Sm90ELb1ELb0ELb0ELb1ELb0ELb0ELb0ELb1ELb1ELb1ELb0ELb0EEENS1_21CollectiveEpilogueFwdINS6_IJSA_SC_SB_EEES9_SE_SG_Li256ELb1ELb1ELb0ELb0EEENS1_36VarlenDynamicPersistentTileSchedulerILi128ELi80ELi256ELi128ELb0ELb1ELb1ELb1ELb1ELb1EEEEEEEEEvNT_6ParamsE)
        /*03b0*/ 	.word	0x000000a8


	//----- nvinfo : EIATTR_FRAME_SIZE
	.align		4
.L_213:
        /*03b4*/ 	.byte	0x04, 0x11
        /*03b6*/ 	.short	(.L_215 - .L_214)
	.align		4
.L_214:
        /*03b8*/ 	.word	index@(_ZN7cutlass13device_kernelIN5flash11enable_sm90INS1_16FlashAttnFwdSm90INS1_25CollectiveMainloopFwdSm90ILi2EN4cute5tupleIJNS5_1CILi1EEES8_S8_EEENS6_IJNS7_ILi128EEENS7_ILi80EEENS7_ILi256EEEEEELi256ENS_10bfloat16_tEfNS_4arch4Sm90ELb1ELb0ELb0ELb1ELb0ELb0ELb0ELb1ELb1ELb1ELb0ELb0EEENS1_21CollectiveEpilogueFwdINS6_IJSA_SC_SB_EEES9_SE_SG_Li256ELb1ELb1ELb0ELb0EEENS1_36VarlenDynamicPersistentTileSchedulerILi128ELi80ELi256ELi128ELb0ELb1ELb1ELb1ELb1ELb1EEEEEEEEEvNT_6ParamsE)
        /*03bc*/ 	.word	0x00000058


	//----- nvinfo : EIATTR_REGCOUNT
	.align		4
.L_215:
        /*03c0*/ 	.byte	0x04, 0x2f
        /*03c2*/ 	.short	(.L_217 - .L_216)
	.align		4
.L_216:
        /*03c4*/ 	.word	index@(_ZN7cutlass13device_kernelIN5flash11enable_sm90INS1_16FlashAttnFwdSm90INS1_25CollectiveMainloopFwdSm90ILi2EN4cute5tupleIJNS5_1CILi1EEES8_S8_EEENS6_IJNS7_ILi128EEENS7_ILi80EEENS7_ILi256EEEEEELi256ENS_10bfloat16_tEfNS_4arch4Sm90ELb1ELb0ELb0ELb0ELb0ELb0ELb0ELb1ELb1ELb1ELb0ELb0EEENS1_21CollectiveEpilogueFwdINS6_IJSA_SC_SB_EEES9_SE_SG_Li256ELb0ELb1ELb0ELb0EEENS1_30DynamicPersistentTileSchedulerILi256ELi128ELb0ELb1ELb1EEEEEEEEEvNT_6ParamsE)
        /*03c8*/ 	.word	0x000000a8


	//----- nvinfo : EIATTR_FRAME_SIZE
	.align		4
.L_217:
        /*03cc*/ 	.byte	0x04, 0x11
        /*03ce*/ 	.short	(.L_219 - .L_218)
	.align		4
.L_218:
        /*03d0*/ 	.word	index@(_ZN7cutlass13device_kernelIN5flash11enable_sm90INS1_16FlashAttnFwdSm90INS1_25CollectiveMainloopFwdSm90ILi2EN4cute5tupleIJNS5_1CILi1EEES8_S8_EEENS6_IJNS7_ILi128EEENS7_ILi80EEENS7_ILi256EEEEEELi256ENS_10bfloat16_tEfNS_4arch4Sm90ELb1ELb0ELb0ELb0ELb0ELb0ELb0ELb1ELb1ELb1ELb0ELb0EEENS1_21CollectiveEpilogueFwdINS6_IJSA_SC_SB_EEES9_SE_SG_Li256ELb0ELb1ELb0ELb0EEENS1_30DynamicPersistentTileSchedulerILi256ELi128ELb0ELb1ELb1EEEEEEEEEvNT_6ParamsE)
        /*03d4*/ 	.word	0x00000028


	//----- nvinfo : EIATTR_REGCOUNT
	.align		4
.L_219:
        /*03d8*/ 	.byte	0x04, 0x2f
        /*03da*/ 	.short	(.L_221 - .L_220)
	.align		4
.L_220:
        /*03dc*/ 	.word	index@(_ZN7cutlass13device_kernelIN5flash11enable_sm90INS1_16FlashAttnFwdSm90INS1_25CollectiveMainloopFwdSm90ILi2EN4cute5tupleIJNS5_1CILi1EEES8_S8_EEENS6_IJNS7_ILi128EEENS7_ILi64EEENS7_ILi256EEEEEELi256ENS_10bfloat16_tEfNS_4arch4Sm90ELb0ELb1ELb0ELb1ELb0ELb1ELb0ELb1ELb1ELb1ELb0ELb0EEENS1_21CollectiveEpilogueFwdINS6_IJSA_SC_SB_EEES9_SE_SG_Li256ELb1ELb1ELb0ELb0EEENS1_36VarlenDynamicPersistentTileSchedulerILi128ELi64ELi256ELi128ELb0ELb1ELb1ELb1ELb0ELb1EEEEEEEEEvNT_6ParamsE)
        /*03e0*/ 	.word	0x000000a8


	//----- nvinfo : EIATTR_FRAME_SIZE
	.align		4
.L_221:
        /*03e4*/ 	.byte	0x04, 0x11
        /*03e6*/ 	.short	(.L_223 - .L_222)
	.align		4
.L_222:
        /*03e8*/ 	.word	index@(_ZN7cutlass13device_kernelIN5flash11enable_sm90INS1_16FlashAttnFwdSm90INS1_25CollectiveMainloopFwdSm90ILi2EN4cute5tupleIJNS5_1CILi1EEES8_S8_EEENS6_IJNS7_ILi128EEENS7_ILi64EEENS7_ILi256EEEEEELi256ENS_10bfloat16_tEfNS_4arch4Sm90ELb0ELb1ELb0ELb1ELb0ELb1ELb0ELb1ELb1ELb1ELb0ELb0EEENS1_21CollectiveEpilogueFwdINS6_IJSA_SC_SB_EEES9_SE_SG_Li256ELb1ELb1ELb0ELb0EEENS1_36VarlenDynamicPersistentTileSchedulerILi128ELi64ELi256ELi128ELb0ELb1ELb1ELb1ELb0ELb1EEEEEEEEEvNT_6ParamsE)
        /*03ec*/ 	.word	0x000000c8


	//----- nvinfo : EIATTR_REGCOUNT
	.align		4
.L_223:
        /*03f0*/ 	.byte	0x04, 0x2f
        /*03f2*/ 	.short	(.L_225 - .L_224)
	.align		4
.L_224:
        /*03f4*/ 	.word	index@(_ZN7cutlass13device_kernelIN5flash11enable_sm90INS1_16FlashAttnFwdSm90INS1_25CollectiveMainloopFwdSm90ILi2EN4cute5tupleIJNS5_1CILi1EEES8_S8_EEENS6_IJNS7_ILi128EEENS7_ILi64EEENS7_ILi256EEEEEELi256ENS_10bfloat16_tEfNS_4arch4Sm90ELb0ELb1ELb0ELb1ELb0ELb0ELb0ELb1ELb1ELb1ELb0ELb0EEENS1_21CollectiveEpilogueFwdINS6_IJSA_SC_SB_EEES9_SE_SG_Li256ELb1ELb1ELb0ELb0EEENS1_36VarlenDynamicPersistentTileSchedulerILi128ELi64ELi256ELi128ELb0ELb1ELb1ELb1ELb0ELb1EEEEEEEEEvNT_6ParamsE)
        /*03f8*/ 	.word	0x000000a8


	//----- nvinfo : EIATTR_FRAME_SIZE
	.align		4
.L_225:
        /*03fc*/ 	.byte	0x04, 0x11
        /*03fe*/ 	.short	(.L_227 - .L_226)
	.align		4
.L_226:
        /*0400*/ 	.word	index@(_ZN7cutlass13device_kernelIN5flash11enable_sm90INS1_16FlashAttnFwdSm90INS1_25CollectiveMainloopFwdSm90ILi2EN4cute5tupleIJNS5_1CILi1EEES8_S8_EEENS6_IJNS7_ILi128EEENS7_ILi64EEENS7_ILi256EEEEEELi256ENS_10bfloat16_tEfNS_4arch4Sm90ELb0ELb1ELb0ELb1ELb0ELb0ELb0ELb1ELb1ELb1ELb0ELb0EEENS1_21CollectiveEpilogueFwdINS6_IJSA_SC_SB_EEES9_SE_SG_Li256ELb1ELb1ELb0ELb0EEENS1_36VarlenDynamicPersistentTileSchedulerILi128ELi64ELi256ELi128ELb0ELb1ELb1ELb1ELb0ELb1EEEEEEEEEvNT_6ParamsE)
        /*0404*/ 	.word	0x00000050


	//----- nvinfo : EIATTR_REGCOUNT
	.align		4
.L_227:
        /*0408*/ 	.byte	0x04, 0x2f
        /*040a*/ 	.short	(.L_229 - .L_228)
	.align		4
.L_228:
        /*040c*/ 	.word	index@(_ZN7cutlass13device_kernelIN5flash11enable_sm90INS1_16FlashAttnFwdSm90INS1_25CollectiveMainloopFwdSm90ILi2EN4cute5tupleIJNS5_1CILi1EEES8_S8_EEENS6_IJNS7_ILi128EEENS7_ILi64EEENS7_ILi256EEEEEELi256ENS_10bfloat16_tEfNS_4arch4Sm90ELb0ELb1ELb0ELb0ELb0ELb0ELb0ELb1ELb1ELb1ELb0ELb0EEENS1_21CollectiveEpilogueFwdINS6_IJSA_SC_SB_EEES9_SE_SG_Li256ELb0ELb1ELb0ELb0EEENS1_30DynamicPersistentTileSchedulerILi256ELi128ELb0ELb1ELb1EEEEEEEEEvNT_6ParamsE)
        /*0410*/ 	.word	0x000000a8


	//----- nvinfo : EIATTR_FRAME_SIZE
	.align		4
.L_229:
        /*0414*/ 	.byte	0x04, 0x11
        /*0416*/ 	.short	(.L_231 - .L_230)
	.align		4
.L_230:
        /*0418*/ 	.word	index@(_ZN7cutlass13device_kernelIN5flash11enable_sm90INS1_16FlashAttnFwdSm90INS1_25CollectiveMainloopFwdSm90ILi2EN4cute5tupleIJNS5_1CILi1EEES8_S8_EEENS6_IJNS7_ILi128EEENS7_ILi64EEENS7_ILi256EEEEEELi256ENS_10bfloat16_tEfNS_4arch4Sm90ELb0ELb1ELb0ELb0ELb0ELb0ELb0ELb1ELb1ELb1ELb0ELb0EEENS1_21CollectiveEpilogueFwdINS6_IJSA_SC_SB_EEES9_SE_SG_Li256ELb0ELb1ELb0ELb0EEENS1_30DynamicPersistentTileSchedulerILi256ELi128ELb0ELb1ELb1EEEEEEEEEvNT_6ParamsE)
        /*041c*/ 	.word	0x00000020


	//----- nvinfo : EIATTR_REGCOUNT
	.align		4
.L_231:
        /*0420*/ 	.byte	0x04, 0x2f
        /*0422*/ 	.short	(.L_233 - .L_232)
	.align		4
.L_232:
        /*0424*/ 	.word	index@(_ZN7cutlass13device_kernelIN5flash11enable_sm90INS1_16FlashAttnFwdSm90INS1_25CollectiveMainloopFwdSm90ILi2EN4cute5tupleIJNS5_1CILi1EEES8_S8_EEENS6_IJNS7_ILi128EEENS7_ILi80EEENS7_ILi256EEEEEELi256ENS_10bfloat16_tEfNS_4arch4Sm90ELb0ELb0ELb0ELb1ELb0ELb1ELb0ELb1ELb1ELb1ELb0ELb0EEENS1_21CollectiveEpilogueFwdINS6_IJSA_SC_SB_EEES9_SE_SG_Li256ELb1ELb1ELb0ELb0EEENS1_36VarlenDynamicPersistentTileSchedulerILi128ELi80ELi256ELi128ELb0ELb1ELb1ELb0ELb1ELb1EEEEEEEEEvNT_6ParamsE)
        /*0428*/ 	.word	0x000000a8


	//----- nvinfo : EIATTR_FRAME_SIZE
	.align		4
.L_233:
        /*042c*/ 	.byte	0x04, 0x11
        /*042e*/ 	.short	(.L_235 - .L_234)
	.align		4
.L_234:
        /*0430*/ 	.word	index@(_ZN7cutlass13device_kernelIN5flash11enable_sm90INS1_16FlashAttnFwdSm90INS1_25CollectiveMainloopFwdSm90ILi2EN4cute5tupleIJNS5_1CILi1EEES8_S8_EEENS6_IJNS7_ILi128EEENS7_ILi80EEENS7_ILi256EEEEEELi256ENS_10bfloat16_tEfNS_4arch4Sm90ELb0ELb0ELb0ELb1ELb0ELb1ELb0ELb1ELb1ELb1ELb0ELb0EEENS1_21CollectiveEpilogueFwdINS6_IJSA_SC_SB_EEES9_SE_SG_Li256ELb1ELb1ELb0ELb0EEENS1_36VarlenDynamicPersistentTileSchedulerILi128ELi80ELi256ELi128ELb0ELb1ELb1ELb0ELb1ELb1EEEEEEEEEvNT_6ParamsE)
        /*0434*/ 	.word	0x00000098


	//----- nvinfo : EIATTR_REGCOUNT
	.align		4
.L_235:
        /*0438*/ 	.byte	0x04, 0x2f
        /*043a*/ 	.short	(.L_237 - .L_236)
	.align		4
.L_236:
        /*043c*/ 	.word	index@(_ZN7cutlass13device_kernelIN5flash11enable_sm90INS1_16FlashAttnFwdSm90INS1_25CollectiveMainloopFwdSm90ILi2EN4cute5tupleIJNS5_1CILi1EEES8_S8_EEENS6_IJNS7_ILi128EEENS7_ILi80EEENS7_ILi256EEEEEELi256ENS_10bfloat16_tEfNS_4arch4Sm90ELb0ELb0ELb0ELb1ELb0ELb0ELb0ELb1ELb1ELb1ELb0ELb0EEENS1_21CollectiveEpilogueFwdINS6_IJSA_SC_SB_EEES9_SE_SG_Li256ELb1ELb1ELb0ELb0EEENS1_36VarlenDynamicPersistentTileSchedulerILi128ELi80ELi256ELi128ELb0ELb1ELb1ELb0ELb1ELb1EEEEEEEEEvNT_6ParamsE)
        /*0440*/ 	.word	0x000000a8


	//----- nvinfo : EIATTR_FRAME_SIZE
	.align		4
.L_237:
        /*0444*/ 	.byte	0x04, 0x11
        /*0446*/ 	.short	(.L_239 - .L_238)
	.align		4
.L_238:
        /*0448*/ 	.word	index@(_ZN7cutlass13device_kernelIN5flash11enable_sm90INS1_16FlashAttnFwdSm90INS1_25CollectiveMainloopFwdSm90ILi2EN4cute5tupleIJNS5_1CILi1EEES8_S8_EEENS6_IJNS7_ILi128EEENS7_ILi80EEENS7_ILi256EEEEEELi256ENS_10bfloat16_tEfNS_4arch4Sm90ELb0ELb0ELb0ELb1ELb0ELb0ELb0ELb1ELb1ELb1ELb0ELb0EEENS1_21CollectiveEpilogueFwdINS6_IJSA_SC_SB_EEES9_SE_SG_Li256ELb1ELb1ELb0ELb0EEENS1_36VarlenDynamicPersistentTileSchedulerILi128ELi80ELi256ELi128ELb0ELb1ELb1ELb0ELb1ELb1EEEEEEEEEvNT_6ParamsE)
        /*044c*/ 	.word	0x00000060


	//----- nvinfo : EIATTR_REGCOUNT
	.align		4
.L_239:
        /*0450*/ 	.byte	0x04, 0x2f
        /*0452*/ 	.short	(.L_241 - .L_240)
	.align		4
.L_240:
        /*0454*/ 	.word	index@(_ZN7cutlass13device_kernelIN5flash11enable_sm90INS1_16FlashAttnFwdSm90INS1_25CollectiveMainloopFwdSm90ILi2EN4cute5tupleIJNS5_1CILi2EEENS7_ILi1EEES9_EEENS6_IJNS7_ILi128EEENS7_ILi80EEENS7_ILi256EEEEEELi256ENS_10bfloat16_tEfNS_4arch4Sm90ELb0ELb0ELb0ELb0ELb0ELb0ELb0ELb1ELb1ELb1ELb0ELb0EEENS1_21CollectiveEpilogueFwdINS6_IJSB_SD_SC_EEESA_SF_SH_Li256ELb0ELb1ELb0ELb0EEENS1_29StaticPersistentTileSchedulerILb0EEEEEEEEEvNT_6ParamsE)
        /*0458*/ 	.word	0x000000a8


	//----- nvinfo : EIATTR_FRAME_SIZE
	.align		4
.L_241:
        /*045c*/ 	.byte	0x04, 0x11
        /*045e*/ 	.short	(.L_243 - .L_242)
	.align		4
.L_242:
        /*0460*/ 	.word	index@(_ZN7cutlass13device_kernelIN5flash11enable_sm90INS1_16FlashAttnFwdSm90INS1_25CollectiveMainloopFwdSm90ILi2EN4cute5tupleIJNS5_1CILi2EEENS7_ILi1EEES9_EEENS6_IJNS7_ILi128EEENS7_ILi80EEENS7_ILi256EEEEEELi256ENS_10bfloat16_tEfNS_4arch4Sm90ELb0ELb0ELb0ELb0ELb0ELb0ELb0ELb1ELb1ELb1ELb0ELb0EEENS1_21CollectiveEpilogueFwdINS6_IJSB_SD_SC_EEESA_SF_SH_Li256ELb0ELb1ELb0ELb0EEENS1_29StaticPersistentTileSchedulerILb0EEEEEEEEEvNT_6ParamsE)
        /*0464*/ 	.word	0x00000038


	//----- nvinfo : EIATTR_REGCOUNT
	.align		4
.L_243:
        /*0468*/ 	.byte	0x04, 0x2f
        /*046a*/ 	.short	(.L_245 - .L_244)
	.align		4
.L_244:
        /*046c*/ 	.word	index@(_ZN7cutlass13device_kernelIN5flash11enable_sm90INS1_16FlashAttnFwdSm90INS1_25CollectiveMainloopFwdSm90ILi2EN4cute5tupleIJNS5_1CILi1EEES8_S8_EEENS6_IJNS7_ILi128EEENS7_ILi80EEENS7_ILi256EEEEEELi256ENS_10bfloat16_tEfNS_4arch4Sm90ELb0ELb0ELb0ELb0ELb0ELb0ELb0ELb1ELb1ELb1ELb0ELb0EEENS1_21CollectiveEpilogueFwdINS6_IJSA_SC_SB_EEES9_SE_SG_Li256ELb0ELb1ELb0ELb0EEENS1_29StaticPersistentTileSchedulerILb0EEEEEEEEEvNT_6ParamsE)
        /*0470*/ 	.word	0x000000a8


	//----- nvinfo : EIATTR_FRAME_SIZE
	.align		4
.L_245:
        /*0474*/ 	.byte	0x04, 0x11
        /*0476*/ 	.short	(.L_247 - .L_246)
	.align		4
.L_246:
        /*0478*/ 	.word	index@(_ZN7cutlass13device_kernelIN5flash11enable_sm90INS1_16FlashAttnFwdSm90INS1_25CollectiveMainloopFwdSm90ILi2EN4cute5tupleIJNS5_1CILi1EEES8_S8_EEENS6_IJNS7_ILi128EEENS7_ILi80EEENS7_ILi256EEEEEELi256ENS_10bfloat16_tEfNS_4arch4Sm90ELb0ELb0ELb0ELb0ELb0ELb0ELb0ELb1ELb1ELb1ELb0ELb0EEENS1_21CollectiveEpilogueFwdINS6_IJSA_SC_SB_EEES9_SE_SG_Li256ELb0ELb1ELb0ELb0EEENS1_29StaticPersistentTileSchedulerILb0EEEEEEEEEvNT_6ParamsE)
        /*047c*/ 	.word	0x00000038


	//----- nvinfo : EIATTR_MIN_STACK_SIZE
	.align		4
.L_247:
        /*0480*/ 	.byte	0x04, 0x12
        /*0482*/ 	.short	(.L_249 - .L_248)
	.align		4
.L_248:
        /*0484*/ 	.word	index@(_ZN7cutlass13device_kernelIN5flash11enable_sm90INS1_16FlashAttnFwdSm90INS1_25CollectiveMainloopFwdSm90ILi2EN4cute5tupleIJNS5_1CILi1EEES8_S8_EEENS6_IJNS7_ILi128EEENS7_ILi80EEENS7_ILi256EEEEEELi256ENS_10bfloat16_tEfNS_4arch4Sm90ELb0ELb0ELb0ELb0ELb0ELb0ELb0ELb1ELb1ELb1ELb0ELb0EEENS1_21CollectiveEpilogueFwdINS6_IJSA_SC_SB_EEES9_SE_SG_Li256ELb0ELb1ELb0ELb0EEENS1_29StaticPersistentTileSchedulerILb0EEEEEEEEEvNT_6ParamsE)
        /*0488*/ 	.word	0x00000038


	//----- nvinfo : EIATTR_MIN_STACK_SIZE
	.align		4
.L_249:
        /*048c*/ 	.byte	0x04, 0x12
        /*048e*/ 	.short	(.L_251 - .L_250)
	.align		4
.L_250:
        /*0490*/ 	.word	index@(_ZN7cutlass13device_kernelIN5flash11enable_sm90INS1_16FlashAttnFwdSm90INS1_25CollectiveMainloopFwdSm90ILi2EN4cute5tupleIJNS5_1CILi2EEENS7_ILi1EEES9_EEENS6_IJNS7_ILi128EEENS7_ILi80EEENS7_ILi256EEEEEELi256ENS_10bfloat16_tEfNS_4arch4Sm90ELb0ELb0ELb0ELb0ELb0ELb0ELb0ELb1ELb1ELb1ELb0ELb0EEENS1_21CollectiveEpilogueFwdINS6_IJSB_SD_SC_EEESA_SF_SH_Li256ELb0ELb1ELb0ELb0EEENS1_29StaticPersistentTileSchedulerILb0EEEEEEEEEvNT_6ParamsE)
        /*0494*/ 	.word	0x00000038


	//----- nvinfo : EIATTR_MIN_STACK_SIZE
	.align		4
.L_251:
        /*0498*/ 	.byte	0x04, 0x12
        /*049a*/ 	.short	(.L_253 - .L_252)
	.align		4
.L_252:
        /*049c*/ 	.word	index@(_ZN7cutlass13device_kernelIN5flash11enable_sm90INS1_16FlashAttnFwdSm90INS1_25CollectiveMainloopFwdSm90ILi2EN4cute5tupleIJNS5_1CILi1EEES8_S8_EEENS6_IJNS7_ILi128EEENS7_ILi80EEENS7_ILi256EEEEEELi256ENS_10bfloat16_tEfNS_4arch4Sm90ELb0ELb0ELb0ELb1ELb0ELb0ELb0ELb1ELb1ELb1ELb0ELb0EEENS1_21CollectiveEpilogueFwdINS6_IJSA_SC_SB_EEES9_SE_SG_Li256ELb1ELb1ELb0ELb0EEENS1_36VarlenDynamicPersistentTileSchedulerILi128ELi80ELi256ELi128ELb0ELb1ELb1ELb0ELb1ELb1EEEEEEEEEvNT_6ParamsE)
        /*04a0*/ 	.word	0x00000060


	//----- nvinfo : EIATTR_MIN_STACK_SIZE
	.align		4
.L_253:
        /*04a4*/ 	.byte	0x04, 0x12
        /*04a6*/ 	.short	(.L_255 - .L_254)
	.align		4
.L_254:
        /*04a8*/ 	.word	index@(_ZN7cutlass13device_kernelIN5flash11enable_sm90INS1_16FlashAttnFwdSm90INS1_25CollectiveMainloopFwdSm90ILi2EN4cute5tupleIJNS5_1CILi1EEES8_S8_EEENS6_IJNS7_ILi128EEENS7_ILi80EEENS7_ILi256EEEEEELi256ENS_10bfloat16_tEfNS_4arch4Sm90ELb0ELb0ELb0ELb1ELb0ELb1ELb0ELb1ELb1ELb1ELb0ELb0EEENS1_21CollectiveEpilogueFwdINS6_IJSA_SC_SB_EEES9_SE_SG_Li256ELb1ELb1ELb0ELb0EEENS1_36VarlenDynamicPersistentTileSchedulerILi128ELi80ELi256ELi128ELb0ELb1ELb1ELb0ELb1ELb1EEEEEEEEEvNT_6ParamsE)
        /*04ac*/ 	.word	0x00000098


	//----- nvinfo : EIATTR_MIN_STACK_SIZE
	.align		4
.L_255:
        /*04b0*/ 	.byte	0x04, 0x12
        /*04b2*/ 	.short	(.L_257 - .L_256)
	.align		4
.L_256:
        /*04b4*/ 	.word	index@(_ZN7cutlass13device_kernelIN5flash11enable_sm90INS1_16FlashAttnFwdSm90INS1_25CollectiveMainloopFwdSm90ILi2EN4cute5tupleIJNS5_1CILi1EEES8_S8_EEENS6_IJNS7_ILi128EEENS7_ILi64EEENS7_ILi256EEEEEELi256ENS_10bfloat16_tEfNS_4arch4Sm90ELb0ELb1ELb0ELb0ELb0ELb0ELb0ELb1ELb1ELb1ELb0ELb0EEENS1_21CollectiveEpilogueFwdINS6_IJSA_SC_SB_EEES9_SE_SG_Li256ELb0ELb1ELb0ELb0EEENS1_30DynamicPersistentTileSchedulerILi256ELi128ELb0ELb1ELb1EEEEEEEEEvNT_6ParamsE)
        /*04b8*/ 	.word	0x00000020


	//----- nvinfo : EIATTR_MIN_STACK_SIZE
	.align		4
.L_257:
        /*04bc*/ 	.byte	0x04, 0x12
        /*04be*/ 	.short	(.L_259 - .L_258)
	.align		4
.L_258:
        /*04c0*/ 	.word	index@(_ZN7cutlass13device_kernelIN5flash11enable_sm90INS1_16FlashAttnFwdSm90INS1_25CollectiveMainloopFwdSm90ILi2EN4cute5tupleIJNS5_1CILi1EEES8_S8_EEENS6_IJNS7_ILi128EEENS7_ILi64EEENS7_ILi256EEEEEELi256ENS_10bfloat16_tEfNS_4arch4Sm90ELb0ELb1ELb0ELb1ELb0ELb0ELb0ELb1ELb1ELb1ELb0ELb0EEENS1_21CollectiveEpilogueFwdINS6_IJSA_SC_SB_EEES9_SE_SG_Li256ELb1ELb1ELb0ELb0EEENS1_36VarlenDynamicPersistentTileSchedulerILi128ELi64ELi256ELi128ELb0ELb1ELb1ELb1ELb0ELb1EEEEEEEEEvNT_6ParamsE)
        /*04c4*/ 	.word	0x00000050


	//----- nvinfo : EIATTR_MIN_STACK_SIZE
	.align		4
.L_259:
        /*04c8*/ 	.byte	0x04, 0x12
        /*04ca*/ 	.short	(.L_261 - .L_260)
	.align		4
.L_260:
        /*04cc*/ 	.word	index@(_ZN7cutlass13device_kernelIN5flash11enable_sm90INS1_16FlashAttnFwdSm90INS1_25CollectiveMainloopFwdSm90ILi2EN4cute5tupleIJNS5_1CILi1EEES8_S8_EEENS6_IJNS7_ILi128EEENS7_ILi64EEENS7_ILi256EEEEEELi256ENS_10bfloat16_tEfNS_4arch4Sm90ELb0ELb1ELb0ELb1ELb0ELb1ELb0ELb1ELb1ELb1ELb0ELb0EEENS1_21CollectiveEpilogueFwdINS6_IJSA_SC_SB_EEES9_SE_SG_Li256ELb1ELb1ELb0ELb0EEENS1_36VarlenDynamicPersistentTileSchedulerILi128ELi64ELi256ELi128ELb0ELb1ELb1ELb1ELb0ELb1EEEEEEEEEvNT_6ParamsE)
        /*04d0*/ 	.word	0x000000c8


	//----- nvinfo : EIATTR_MIN_STACK_SIZE
	.align		4
.L_261:
        /*04d4*/ 	.byte	0x04, 0x12
        /*04d6*/ 	.short	(.L_263 - .L_262)
	.align		4
.L_262:
        /*04d8*/ 	.word	index@(_ZN7cutlass13device_kernelIN5flash11enable_sm90INS1_16FlashAttnFwdSm90INS1_25CollectiveMainloopFwdSm90ILi2EN4cute5tupleIJNS5_1CILi1EEES8_S8_EEENS6_IJNS7_ILi128EEENS7_ILi80EEENS7_ILi256EEEEEELi256ENS_10bfloat16_tEfNS_4arch4Sm90ELb1ELb0ELb0ELb0ELb0ELb0ELb0ELb1ELb1ELb1ELb0ELb0EEENS1_21CollectiveEpilogueFwdINS6_IJSA_SC_SB_EEES9_SE_SG_Li256ELb0ELb1ELb0ELb0EEENS1_30DynamicPersistentTileSchedulerILi256ELi128ELb0ELb1ELb1EEEEEEEEEvNT_6ParamsE)
        /*04dc*/ 	.word	0x00000028


	//----- nvinfo : EIATTR_MIN_STACK_SIZE
	.align		4
.L_263:
        /*04e0*/ 	.byte	0x04, 0x12
        /*04e2*/ 	.short	(.L_265 - .L_264)
	.align		4
.L_264:
        /*04e4*/ 	.word	index@(_ZN7cutlass13device_kernelIN5flash11enable_sm90INS1_16FlashAttnFwdSm90INS1_25CollectiveMainloopFwdSm90ILi2EN4cute5tupleIJNS5_1CILi1EEES8_S8_EEENS6_IJNS7_ILi128EEENS7_ILi80EEENS7_ILi256EEEEEELi256ENS_10bfloat16_tEfNS_4arch4Sm90ELb1ELb0ELb0ELb1ELb0ELb0ELb0ELb1ELb1ELb1ELb0ELb0EEENS1_21CollectiveEpilogueFwdINS6_IJSA_SC_SB_EEES9_SE_SG_Li256ELb1ELb1ELb0ELb0EEENS1_36VarlenDynamicPersistentTileSchedulerILi128ELi80ELi256ELi128ELb0ELb1ELb1ELb1ELb1ELb1EEEEEEEEEvNT_6ParamsE)
        /*04e8*/ 	.word	0x00000058


	//----- nvinfo : EIATTR_MIN_STACK_SIZE
	.align		4
.L_265:
        /*04ec*/ 	.byte	0x04, 0x12
        /*04ee*/ 	.short	(.L_267 - .L_266)
	.align		4
.L_266:
        /*04f0*/ 	.word	index@(_ZN7cutlass13device_kernelIN5flash11enable_sm90INS1_16FlashAttnFwdSm90INS1_25CollectiveMainloopFwdSm90ILi2EN4cute5tupleIJNS5_1CILi1EEES8_S8_EEENS6_IJNS7_ILi128EEENS7_ILi80EEENS7_ILi256EEEEEELi256ENS_10bfloat16_tEfNS_4arch4Sm90ELb1ELb0ELb0ELb1ELb0ELb1ELb0ELb1ELb1ELb1ELb0ELb0EEENS1_21CollectiveEpilogueFwdINS6_IJSA_SC_SB_EEES9_SE_SG_Li256ELb1ELb1ELb0ELb0EEENS1_36VarlenDynamicPersistentTileSchedulerILi128ELi80ELi256ELi128ELb0ELb1ELb1ELb1ELb1ELb1EEEEEEEEEvNT_6ParamsE)
        /*04f4*/ 	.word	0x000000a0


	//----- nvinfo : EIATTR_MIN_STACK_SIZE
	.align		4
.L_267:
        /*04f8*/ 	.byte	0x04, 0x12
        /*04fa*/ 	.short	(.L_269 - .L_268)
	.align		4
.L_268:
        /*04fc*/ 	.word	index@(_ZN7cutlass13device_kernelIN5flash11enable_sm90INS1_16FlashAttnFwdSm90INS1_25CollectiveMainloopFwdSm90ILi2EN4cute5tupleIJNS5_1CILi1EEES8_S8_EEENS6_IJNS7_ILi128EEENS7_ILi112EEENS7_ILi192EEEEEELi192ENS_10bfloat16_tEfNS_4arch4Sm90ELb0ELb0ELb0ELb0ELb0ELb0ELb0ELb1ELb1ELb1ELb0ELb0EEENS1_21CollectiveEpilogueFwdINS6_IJSA_SC_SB_EEES9_SE_SG_Li256ELb0ELb1ELb0ELb0EEENS1_29StaticPersistentTileSchedulerILb0EEEEEEEEEvNT_6ParamsE)
        /*0500*/ 	.word	0x00000038


	//----- nvinfo : EIATTR_MIN_STACK_SIZE
	.align		4
.L_269:
        /*0504*/ 	.byte	0x04, 0x12
        /*0506*/ 	.short	(.L_271 - .L_270)
	.align		4
.L_270:
        /*0508*/ 	.word	index@(_ZN7cutlass13device_kernelIN5flash11enable_sm90INS1_16FlashAttnFwdSm90INS1_25CollectiveMainloopFwdSm90ILi2EN4cute5tupleIJNS5_1CILi2EEENS7_ILi1EEES9_EEENS6_IJNS7_ILi128EEENS7_ILi112EEENS7_ILi192EEEEEELi192ENS_10bfloat16_tEfNS_4arch4Sm90ELb0ELb0ELb0ELb0ELb0ELb0ELb0ELb1ELb1ELb1ELb0ELb0EEENS1_21CollectiveEpilogueFwdINS6_IJSB_SD_SC_EEESA_SF_SH_Li256ELb0ELb1ELb0ELb0EEENS1_29StaticPersistentTileSchedulerILb0EEEEEEEEEvNT_6ParamsE)
        /*050c*/ 	.word	0x00000038


	//----- nvinfo : EIATTR_MIN_STACK_SIZE
	.align		4
.L_271:
        /*0510*/ 	.byte	0x04, 0x12
        /*0512*/ 	.short	(.L_273 - .L_272)
	.align		4
.L_272:
        /*0514*/ 	.word	index@(_ZN7cutlass13device_kernelIN5flash11enable_sm90INS1_16FlashAttnFwdSm90INS1_25CollectiveMainloopFwdSm90ILi2EN4cute5tupleIJNS5_1CILi1EEES8_S8_EEENS6_IJNS7_ILi128EEENS7_ILi112EEENS7_ILi192EEEEEELi192ENS_10bfloat16_tEfNS_4arch4Sm90ELb0ELb0ELb0ELb1ELb0ELb0ELb0ELb1ELb1ELb1ELb0ELb0EEENS1_21CollectiveEpilogueFwdINS6_IJSA_SC_SB_EEES9_SE_SG_Li256ELb1ELb1ELb0ELb0EEENS1_36VarlenDynamicPersistentTileSchedulerILi128ELi112ELi256ELi128ELb0ELb1ELb1ELb0ELb1ELb1EEEEEEEEEvNT_6ParamsE)
        /*0518*/ 	.word	0x00000060


	//----- nvinfo : EIATTR_MIN_STACK_SIZE
	.align		4
.L_273:
        /*051c*/ 	.byte	0x04, 0x12
        /*051e*/ 	.short	(.L_275 - .L_274)
	.align		4
.L_274:
        /*0520*/ 	.word	index@(_ZN7cutlass13device_kernelIN5flash11enable_sm90INS1_16FlashAttnFwdSm90INS1_25CollectiveMainloopFwdSm90ILi2EN4cute5tupleIJNS5_1CILi1EEES8_S8_EEENS6_IJNS7_ILi128EEENS7_ILi112EEENS7_ILi192EEEEEELi192ENS_10bfloat16_tEfNS_4arch4Sm90ELb0ELb0ELb0ELb1ELb0ELb1ELb0ELb1ELb1ELb1ELb0ELb0EEENS1_21CollectiveEpilogueFwdINS6_IJSA_SC_SB_EEES9_SE_SG_Li256ELb1ELb1ELb0ELb0EEENS1_36VarlenDynamicPersistentTileSchedulerILi128ELi112ELi256ELi128ELb0ELb1ELb1ELb0ELb1ELb1EEEEEEEEEvNT_6ParamsE)
        /*0524*/ 	.word	0x000000a0


	//----- nvinfo : EIATTR_MIN_STACK_SIZE
	.align		4
.L_275:
        /*0528*/ 	.byte	0x04, 0x12
        /*052a*/ 	.short	(.L_277 - .L_276)
	.align		4
.L_276:
        /*052c*/ 	.word	index@(_ZN7cutlass13device_kernelIN5flash11enable_sm90INS1_16FlashAttnFwdSm90INS1_25CollectiveMainloopFwdSm90ILi2EN4cute5tupleIJNS5_1CILi1EEES8_S8_EEENS6_IJNS7_ILi128EEENS7_ILi96EEENS7_ILi192EEEEEELi192ENS_10bfloat16_tEfNS_4arch4Sm90ELb0ELb1ELb0ELb0ELb0ELb0ELb0ELb1ELb1ELb1ELb0ELb0EEENS1_21CollectiveEpilogueFwdINS6_IJSA_SC_SB_EEES9_SE_SG_Li256ELb0ELb1ELb0ELb0EEENS1_30DynamicPersistentTileSchedulerILi256ELi128ELb0ELb1ELb1EEEEEEEEEvNT_6ParamsE)
        /*0530*/ 	.word	0x00000020


	//----- nvinfo : EIATTR_MIN_STACK_SIZE
	.align		4
.L_277:
        /*0534*/ 	.byte	0x04, 0x12
        /*0536*/ 	.short	(.L_279 - .L_278)
	.align		4
.L_278:
        /*0538*/ 	.word	index@(_ZN7cutlass13device_kernelIN5flash11enable_sm90INS1_16FlashAttnFwdSm90INS1_25CollectiveMainloopFwdSm90ILi2EN4cute5tupleIJNS5_1CILi1EEES8_S8_EEENS6_IJNS7_ILi128EEENS7_ILi96EEENS7_ILi192EEEEEELi192ENS_10bfloat16_tEfNS_4arch4Sm90ELb0ELb1ELb0ELb1ELb0ELb0ELb0ELb1ELb1ELb1ELb0ELb0EEENS1_21CollectiveEpilogueFwdINS6_IJSA_SC_SB_EEES9_SE_SG_Li256ELb1ELb1ELb0ELb0EEENS1_36VarlenDynamicPersistentTileSchedulerILi128ELi96ELi256ELi128ELb0ELb1ELb1ELb1ELb0ELb1EEEEEEEEEvNT_6ParamsE)
        /*053c*/ 	.word	0x00000050


	//----- nvinfo : EIATTR_MIN_STACK_SIZE
	.align		4
.L_279:
        /*0540*/ 	.byte	0x04, 0x12
        /*0542*/ 	.short	(.L_281 - .L_280)
	.align		4
.L_280:
        /*0544*/ 	.word	index@(_ZN7cutlass13device_kernelIN5flash11enable_sm90INS1_16FlashAttnFwdSm90INS1_25CollectiveMainloopFwdSm90ILi2EN4cute5tupleIJNS5_1CILi1EEES8_S8_EEENS6_IJNS7_ILi128EEENS7_ILi96EEENS7_ILi192EEEEEELi192ENS_10bfloat16_tEfNS_4arch4Sm90ELb0ELb1ELb0ELb1ELb0ELb1ELb0ELb1ELb1ELb1ELb0ELb0EEENS1_21CollectiveEpilogueFwdINS6_IJSA_SC_SB_EEES9_SE_SG_Li256ELb1ELb1ELb0ELb0EEENS1_36VarlenDynamicPersistentTileSchedulerILi128ELi96ELi256ELi128ELb0ELb1ELb1ELb1ELb0ELb1EEEEEEEEEvNT_6ParamsE)
        /*0548*/ 	.word	0x00000088


	//----- nvinfo : EIATTR_MIN_STACK_SIZE
	.align		4
.L_281:
        /*054c*/ 	.byte	0x04, 0x12
        /*054e*/ 	.short	(.L_283 - .L_282)
	.align		4
.L_282:
        /*0550*/ 	.word	index@(_ZN7cutlass13device_kernelIN5flash11enable_sm90INS1_16FlashAttnFwdSm90INS1_25CollectiveMainloopFwdSm90ILi2EN4cute5tupleIJNS5_1CILi1EEES8_S8_EEENS6_IJNS7_ILi128EEENS7_ILi112EEENS7_ILi192EEEEEELi192ENS_10bfloat16_tEfNS_4arch4Sm90ELb1ELb0ELb0ELb0ELb0ELb0ELb0ELb1ELb1ELb1ELb0ELb0EEENS1_21CollectiveEpilogueFwdINS6_IJSA_SC_SB_EEES9_SE_SG_Li256ELb0ELb1ELb0ELb0EEENS1_30DynamicPersistentTileSchedulerILi256ELi128ELb0ELb1ELb1EEEEEEEEEvNT_6ParamsE)
        /*0554*/ 	.word	0x00000038


	//----- nvinfo : EIATTR_MIN_STACK_SIZE
	.align		4
.L_283:
        /*0558*/ 	.byte	0x04, 0x12
        /*055a*/ 	.short	(.L_285 - .L_284)
	.align		4
.L_284:
        /*055c*/ 	.word	index@(_ZN7cutlass13device_kernelIN5flash11enable_sm90INS1_16FlashAttnFwdSm90INS1_25CollectiveMainloopFwdSm90ILi2EN4cute5tupleIJNS5_1CILi1EEES8_S8_EEENS6_IJNS7_ILi128EEENS7_ILi112EEENS7_ILi192EEEEEELi192ENS_10bfloat16_tEfNS_4arch4Sm90ELb1ELb0ELb0ELb1ELb0ELb0ELb0ELb1ELb1ELb1ELb0ELb0EEENS1_21CollectiveEpilogueFwdINS6_IJSA_SC_SB_EEES9_SE_SG_Li256ELb1ELb1ELb0ELb0EEENS1_36VarlenDynamicPersistentTileSchedulerILi128ELi112ELi256ELi128ELb0ELb1ELb1ELb1ELb1ELb1EEEEEEEEEvNT_6ParamsE)
        /*0560*/ 	.word	0x00000058


	//----- nvinfo : EIATTR_MIN_STACK_SIZE
	.align		4
.L_285:
        /*0564*/ 	.byte	0x04, 0x12
        /*0566*/ 	.short	(.L_287 - .L_286)
	.align		4
.L_286:
        /*0568*/ 	.word	index@(_ZN7cutlass13device_kernelIN5flash11enable_sm90INS1_16FlashAttnFwdSm90INS1_25CollectiveMainloopFwdSm90ILi2EN4cute5tupleIJNS5_1CILi1EEES8_S8_EEENS6_IJNS7_ILi128EEENS7_ILi112EEENS7_ILi192EEEEEELi192ENS_10bfloat16_tEfNS_4arch4Sm90ELb1ELb0ELb0ELb1ELb0ELb1ELb0ELb1ELb1ELb1ELb0ELb0EEENS1_21CollectiveEpilogueFwdINS6_IJSA_SC_SB_EEES9_SE_SG_Li256ELb1ELb1ELb0ELb0EEENS1_36VarlenDynamicPersistentTileSchedulerILi128ELi112ELi256ELi128ELb0ELb1ELb1ELb1ELb1ELb1EEEEEEEEEvNT_6ParamsE)
        /*056c*/ 	.word	0x00000098


	//----- nvinfo : EIATTR_MIN_STACK_SIZE
	.align		4
.L_287:
        /*0570*/ 	.byte	0x04, 0x12
        /*0572*/ 	.short	(.L_289 - .L_288)
	.align		4
.L_288:
        /*0574*/ 	.word	index@(_ZN7cutlass13device_kernelIN5flash11enable_sm90INS1_16FlashAttnFwdSm90INS1_25CollectiveMainloopFwdSm90ILi2EN4cute5tupleIJNS5_1CILi1EEES8_S8_EEENS6_IJNS7_ILi128EEENS7_ILi176EEESA_EEELi128ENS_10bfloat16_tEfNS_4arch4Sm90ELb0ELb0ELb0ELb0ELb0ELb0ELb0ELb1ELb1ELb1ELb0ELb0EEENS1_21CollectiveEpilogueFwdINS6_IJSA_SA_SB_EEES9_SD_SF_Li256ELb0ELb1ELb0ELb0EEENS1_29StaticPersistentTileSchedulerILb0EEEEEEEEEvNT_6ParamsE)
        /*0578*/ 	.word	0x00000038


	//----- nvinfo : EIATTR_MIN_STACK_SIZE
	.align		4
.L_289:
        /*057c*/ 	.byte	0x04, 0x12
        /*057e*/ 	.short	(.L_291 - .L_290)
	.align		4
.L_290:
        /*0580*/ 	.word	index@(_ZN7cutlass13device_kernelIN5flash11enable_sm90INS1_16FlashAttnFwdSm90INS1_25CollectiveMainloopFwdSm90ILi2EN4cute5tupleIJNS5_1CILi2EEENS7_ILi1EEES9_EEENS6_IJNS7_ILi128EEENS7_ILi176EEESB_EEELi128ENS_10bfloat16_tEfNS_4arch4Sm90ELb0ELb0ELb0ELb0ELb0ELb0ELb0ELb1ELb1ELb1ELb0ELb0EEENS1_21CollectiveEpilogueFwdINS6_IJSB_SB_SC_EEESA_SE_SG_Li256ELb0ELb1ELb0ELb0EEENS1_29StaticPersistentTileSchedulerILb0EEEEEEEEEvNT_6ParamsE)
        /*0584*/ 	.word	0x00000038


	//----- nvinfo : EIATTR_MIN_STACK_SIZE
	.align		4
.L_291:
        /*0588*/ 	.byte	0x04, 0x12
        /*058a*/ 	.short	(.L_293 - .L_292)
	.align		4
.L_292:
        /*058c*/ 	.word	index@(_ZN7cutlass13device_kernelIN5flash11enable_sm90INS1_16FlashAttnFwdSm90INS1_25CollectiveMainloopFwdSm90ILi2EN4cute5tupleIJNS5_1CILi1EEES8_S8_EEENS6_IJNS7_ILi128EEENS7_ILi176EEESA_EEELi128ENS_10bfloat16_tEfNS_4arch4Sm90ELb0ELb0ELb0ELb1ELb0ELb0ELb0ELb1ELb1ELb1ELb0ELb0EEENS1_21CollectiveEpilogueFwdINS6_IJSA_SA_SB_EEES9_SD_SF_Li256ELb1ELb1ELb0ELb0EEENS1_36VarlenDynamicPersistentTileSchedulerILi128ELi176ELi256ELi128ELb0ELb1ELb1ELb0ELb1ELb1EEEEEEEEEvNT_6ParamsE)
        /*0590*/ 	.word	0x00000060


	//----- nvinfo : EIATTR_MIN_STACK_SIZE
	.align		4
.L_293:
        /*0594*/ 	.byte	0x04, 0x12
        /*0596*/ 	.short	(.L_295 - .L_294)
	.align		4
.L_294:
        /*0598*/ 	.word	index@(_ZN7cutlass13device_kernelIN5flash11enable_sm90INS1_16FlashAttnFwdSm90INS1_25CollectiveMainloopFwdSm90ILi2EN4cute5tupleIJNS5_1CILi1EEES8_S8_EEENS6_IJNS7_ILi128EEENS7_ILi176EEESA_EEELi128ENS_10bfloat16_tEfNS_4arch4Sm90ELb0ELb0ELb0ELb1ELb0ELb1ELb0ELb1ELb1ELb1ELb0ELb0EEENS1_21CollectiveEpilogueFwdINS6_IJSA_SA_SB_EEES9_SD_SF_Li256ELb1ELb1ELb0ELb0EEENS1_36VarlenDynamicPersistentTileSchedulerILi128ELi176ELi256ELi128ELb0ELb1ELb1ELb0ELb1ELb1EEEEEEEEEvNT_6ParamsE)
        /*059c*/ 	.word	0x00000090


	//----- nvinfo : EIATTR_MIN_STACK_SIZE
	.align		4
.L_295:
        /*05a0*/ 	.byte	0x04, 0x12
        /*05a2*/ 	.short	(.L_297 - .L_296)
	.align		4
.L_296:
        /*05a4*/ 	.word	index@(_ZN7cutlass13device_kernelIN5flash11enable_sm90INS1_16FlashAttnFwdSm90INS1_25CollectiveMainloopFwdSm90ILi2EN4cute5tupleIJNS5_1CILi1EEES8_S8_EEENS6_IJNS7_ILi128EEESA_SA_EEELi128ENS_10bfloat16_tEfNS_4arch4Sm90ELb0ELb1ELb0ELb0ELb0ELb0ELb0ELb1ELb1ELb1ELb0ELb0EEENS1_21CollectiveEpilogueFwdISB_S9_SC_SE_Li256ELb0ELb1ELb0ELb0EEENS1_30DynamicPersistentTileSchedulerILi256ELi128ELb0ELb1ELb1EEEEEEEEEvNT_6ParamsE)
        /*05a8*/ 	.word	0x00000020


	//----- nvinfo : EIATTR_MIN_STACK_SIZE
	.align		4
.L_297:
        /*05ac*/ 	.byte	0x04, 0x12
        /*05ae*/ 	.short	(.L_299 - .L_298)
	.align		4
.L_298:
        /*05b0*/ 	.word	index@(_ZN7cutlass13device_kernelIN5flash11enable_sm90INS1_16FlashAttnFwdSm90INS1_25CollectiveMainloopFwdSm90ILi2EN4cute5tupleIJNS5_1CILi1EEES8_S8_EEENS6_IJNS7_ILi128EEESA_SA_EEELi128ENS_10bfloat16_tEfNS_4arch4Sm90ELb0ELb1ELb0ELb1ELb0ELb0ELb0ELb1ELb1ELb1ELb0ELb0EEENS1_21CollectiveEpilogueFwdISB_S9_SC_SE_Li256ELb1ELb1ELb0ELb0EEENS1_36VarlenDynamicPersistentTileSchedulerILi128ELi128ELi256ELi128ELb0ELb1ELb1ELb1ELb0ELb1EEEEEEEEEvNT_6ParamsE)
        /*05b4*/ 	.word	0x00000048


	//----- nvinfo : EIATTR_MIN_STACK_SIZE
	.align		4
.L_299:
        /*05b8*/ 	.byte	0x04, 0x12
        /*05ba*/ 	.short	(.L_301 - .L_300)
	.align		4
.L_300:
        /*05bc*/ 	.word	index@(_ZN7cutlass13device_kernelIN5flash11enable_sm90INS1_16FlashAttnFwdSm90INS1_25CollectiveMainloopFwdSm90ILi2EN4cute5tupleIJNS5_1CILi1EEES8_S8_EEENS6_IJNS7_ILi128EEESA_SA_EEELi128ENS_10bfloat16_tEfNS_4arch4Sm90ELb0ELb1ELb0ELb1ELb0ELb1ELb0ELb1ELb1ELb1ELb0ELb0EEENS1_21CollectiveEpilogueFwdISB_S9_SC_SE_Li256ELb1ELb1ELb0ELb0EEENS1_36VarlenDynamicPersistentTileSchedulerILi128ELi128ELi256ELi128ELb0ELb1ELb1ELb1ELb0ELb1EEEEEEEEEvNT_6ParamsE)
        /*05c0*/ 	.word	0x00000058


	//----- nvinfo : EIATTR_MIN_STACK_SIZE
	.align		4
.L_301:
        /*05c4*/ 	.byte	0x04, 0x12
        /*05c6*/ 	.short	(.L_303 - .L_302)
	.align		4
.L_302:
        /*05c8*/ 	.word	index@(_ZN7cutlass13device_kernelIN5flash11enable_sm90INS1_16FlashAttnFwdSm90INS1_25CollectiveMainloopFwdSm90ILi2EN4cute5tupleIJNS5_1CILi1EEES8_S8_EEENS6_IJNS7_ILi128EEESA_SA_EEELi128ENS_10bfloat16_tEfNS_4arch4Sm90ELb1ELb0ELb0ELb0ELb0ELb0ELb0ELb1ELb1ELb1ELb0ELb0EEENS1_21CollectiveEpilogueFwdISB_S9_SC_SE_Li256ELb0ELb1ELb0ELb0EEENS1_30DynamicPersistentTileSchedulerILi256ELi128ELb0ELb1ELb1EEEEEEEEEvNT_6ParamsE)
        /*05cc*/ 	.word	0x00000028


	//----- nvinfo : EIATTR_MIN_STACK_SIZE
	.align		4
.L_303:
        /*05d0*/ 	.byte	0x04, 0x12
        /*05d2*/ 	.short	(.L_305 - .L_304)
	.align		4
.L_304:
        /*05d4*/ 	.word	index@(_ZN7cutlass13device_kernelIN5flash11enable_sm90INS1_16FlashAttnFwdSm90INS1_25CollectiveMainloopFwdSm90ILi2EN4cute5tupleIJNS5_1CILi1EEES8_S8_EEENS6_IJNS7_ILi128EEESA_SA_EEELi128ENS_10bfloat16_tEfNS_4arch4Sm90ELb1ELb0ELb0ELb1ELb0ELb0ELb0ELb1ELb1ELb1ELb0ELb0EEENS1_21CollectiveEpilogueFwdISB_S9_SC_SE_Li256ELb1ELb1ELb0ELb0EEENS1_36VarlenDynamicPersistentTileSchedulerILi128ELi128ELi256ELi128ELb0ELb1ELb1ELb1ELb1ELb1EEEEEEEEEvNT_6ParamsE)
        /*05d8*/ 	.word	0x00000058


	//----- nvinfo : EIATTR_MIN_STACK_SIZE
	.align		4
.L_305:
        /*05dc*/ 	.byte	0x04, 0x12
        /*05de*/ 	.short	(.L_307 - .L_306)
	.align		4
.L_306:
        /*05e0*/ 	.word	index@(_ZN7cutlass13device_kernelIN5flash11enable_sm90INS1_16FlashAttnFwdSm90INS1_25CollectiveMainloopFwdSm90ILi2EN4cute5tupleIJNS5_1CILi1EEES8_S8_EEENS6_IJNS7_ILi128EEESA_SA_EEELi128ENS_10bfloat16_tEfNS_4arch4Sm90ELb1ELb0ELb0ELb1ELb0ELb1ELb0ELb1ELb1ELb1ELb0ELb0EEENS1_21CollectiveEpilogueFwdISB_S9_SC_SE_Li256ELb1ELb1ELb0ELb0EEENS1_36VarlenDynamicPersistentTileSchedulerILi128ELi128ELi256ELi128ELb0ELb1ELb1ELb1ELb1ELb1EEEEEEEEEvNT_6ParamsE)
        /*05e4*/ 	.word	0x00000060


	//----- nvinfo : EIATTR_MIN_STACK_SIZE
	.align		4
.L_307:
        /*05e8*/ 	.byte	0x04, 0x12
        /*05ea*/ 	.short	(.L_309 - .L_308)
	.align		4
.L_308:
        /*05ec*/ 	.word	index@(_ZN7cutlass13device_kernelIN5flash11enable_sm90INS1_16FlashAttnFwdSm90INS1_25CollectiveMainloopFwdSm90ILi2EN4cute5tupleIJNS5_1CILi1EEES8_S8_EEENS6_IJNS7_ILi192EEENS7_ILi144EEENS7_ILi96EEEEEELi96ENS_10bfloat16_tEfNS_4arch4Sm90ELb0ELb0ELb0ELb0ELb0ELb0ELb0ELb0ELb1ELb1ELb0ELb0EEENS1_21CollectiveEpilogueFwdINS6_IJSA_SC_SB_EEES9_SE_SG_Li384ELb0ELb1ELb0ELb0EEENS1_29StaticPersistentTileSchedulerILb0EEEEEEEEEvNT_6ParamsE)
        /*05f0*/ 	.word	0x00000028


	//----- nvinfo : EIATTR_MIN_STACK_SIZE
	.align		4
.L_309:
        /*05f4*/ 	.byte	0x04, 0x12
        /*05f6*/ 	.short	(.L_311 - .L_310)
	.align		4
.L_310:
        /*05f8*/ 	.word	index@(_ZN7cutlass13device_kernelIN5flash11enable_sm90INS1_16FlashAttnFwdSm90INS1_25CollectiveMainloopFwdSm90ILi2EN4cute5tupleIJNS5_1CILi1EEES8_S8_EEENS6_IJNS7_ILi192EEENS7_ILi144EEENS7_ILi96EEEEEELi96ENS_10bfloat16_tEfNS_4arch4Sm90ELb0ELb0ELb0ELb1ELb0ELb0ELb0ELb0ELb1ELb1ELb0ELb0EEENS1_21CollectiveEpilogueFwdINS6_IJSA_SC_SB_EEES9_SE_SG_Li384ELb1ELb1ELb0ELb0EEENS1_36VarlenDynamicPersistentTileSchedulerILi192ELi144ELi384ELi128ELb0ELb1ELb1ELb0ELb1ELb1EEEEEEEEEvNT_6ParamsE)
        /*05fc*/ 	.word	0x00000040


	//----- nvinfo : EIATTR_MIN_STACK_SIZE
	.align		4
.L_311:
        /*0600*/ 	.byte	0x04, 0x12
        /*0602*/ 	.short	(.L_313 - .L_312)
	.align		4
.L_312:
        /*0604*/ 	.word	index@(_ZN7cutlass13device_kernelIN5flash11enable_sm90INS1_16FlashAttnFwdSm90INS1_25CollectiveMainloopFwdSm90ILi2EN4cute5tupleIJNS5_1CILi1EEES8_S8_EEENS6_IJNS7_ILi192EEENS7_ILi144EEENS7_ILi96EEEEEELi96ENS_10bfloat16_tEfNS_4arch4Sm90ELb0ELb0ELb0ELb1ELb0ELb1ELb0ELb0ELb1ELb1ELb0ELb0EEENS1_21CollectiveEpilogueFwdINS6_IJSA_SC_SB_EEES9_SE_SG_Li384ELb1ELb1ELb0ELb0EEENS1_36VarlenDynamicPersistentTileSchedulerILi192ELi144ELi384ELi128ELb0ELb1ELb1ELb0ELb1ELb1EEEEEEEEEvNT_6ParamsE)
        /*0608*/ 	.word	0x00000100


	//----- nvinfo : EIATTR_MIN_STACK_SIZE
	.align		4
.L_313:
        /*060c*/ 	.byte	0x04, 0x12
        /*060e*/ 	.short	(.L_315 - .L_314)
	.align		4
.L_314:
        /*0610*/ 	.word	index@(_ZN7cutlass13device_kernelIN5flash11enable_sm90INS1_16FlashAttnFwdSm90INS1_25CollectiveMainloopFwdSm90ILi2EN4cute5tupleIJNS5_1CILi1EEES8_S8_EEENS6_IJNS7_ILi192EEENS7_ILi128EEENS7_ILi96EEEEEELi96ENS_10bfloat16_tEfNS_4arch4Sm90ELb0ELb1ELb0ELb0ELb0ELb0ELb0ELb0ELb1ELb1ELb0ELb0EEENS1_21CollectiveEpilogueFwdINS6_IJSA_SC_SB_EEES9_SE_SG_Li384ELb0ELb1ELb0ELb0EEENS1_30DynamicPersistentTileSchedulerILi384ELi128ELb0ELb1ELb1EEEEEEEEEvNT_6ParamsE)
        /*0614*/ 	.word	0x00000000


	//----- nvinfo : EIATTR_MIN_STACK_SIZE
	.align		4
.L_315:
        /*0618*/ 	.byte	0x04, 0x12
        /*061a*/ 	.short	(.L_317 - .L_316)
	.align		4
.L_316:
        /*061c*/ 	.word	index@(_ZN7cutlass13device_kernelIN5flash11enable_sm90INS1_16FlashAttnFwdSm90INS1_25CollectiveMainloopFwdSm90ILi2EN4cute5tupleIJNS5_1CILi1EEES8_S8_EEENS6_IJNS7_ILi192EEENS7_ILi128EEENS7_ILi96EEEEEELi96ENS_10bfloat16_tEfNS_4arch4Sm90ELb0ELb1ELb0ELb1ELb0ELb0ELb0ELb0ELb1ELb1ELb0ELb0EEENS1_21CollectiveEpilogueFwdINS6_IJSA_SC_SB_EEES9_SE_SG_Li384ELb1ELb1ELb0ELb0EEENS1_36VarlenDynamicPersistentTileSchedulerILi192ELi128ELi384ELi128ELb0ELb1ELb1ELb1ELb0ELb1EEEEEEEEEvNT_6ParamsE)
        /*0620*/ 	.word	0x00000038


	//----- nvinfo : EIATTR_MIN_STACK_SIZE
	.align		4
.L_317:
        /*0624*/ 	.byte	0x04, 0x12
        /*0626*/ 	.short	(.L_319 - .L_318)
	.align		4
.L_318:
        /*0628*/ 	.word	index@(_ZN7cutlass13device_kernelIN5flash11enable_sm90INS1_16FlashAttnFwdSm90INS1_25CollectiveMainloopFwdSm90ILi2EN4cute5tupleIJNS5_1CILi1EEES8_S8_EEENS6_IJNS7_ILi192EEENS7_ILi128EEENS7_ILi96EEEEEELi96ENS_10bfloat16_tEfNS_4arch4Sm90ELb0ELb1ELb0ELb1ELb0ELb1ELb0ELb0ELb1ELb1ELb0ELb0EEENS1_21CollectiveEpilogueFwdINS6_IJSA_SC_SB_EEES9_SE_SG_Li384ELb1ELb1ELb0ELb0EEENS1_36VarlenDynamicPersistentTileSchedulerILi192ELi128ELi384ELi128ELb0ELb1ELb1ELb1ELb0ELb1EEEEEEEEEvNT_6ParamsE)
        /*062c*/ 	.word	0x00000070


	//----- nvinfo : EIATTR_MIN_STACK_SIZE
	.align		4
.L_319:
        /*0630*/ 	.byte	0x04, 0x12
        /*0632*/ 	.short	(.L_321 - .L_320)
	.align		4
.L_320:
        /*0634*/ 	.word	index@(_ZN7cutlass13device_kernelIN5flash11enable_sm90INS1_16FlashAttnFwdSm90INS1_25CollectiveMainloopFwdSm90ILi2EN4cute5tupleIJNS5_1CILi1EEES8_S8_EEENS6_IJNS7_ILi192EEENS7_ILi144EEENS7_ILi96EEEEEELi96ENS_10bfloat16_tEfNS_4arch4Sm90ELb1ELb0ELb0ELb0ELb0ELb0ELb0ELb0ELb1ELb1ELb0ELb0EEENS1_21CollectiveEpilogueFwdINS6_IJSA_SC_SB_EEES9_SE_SG_Li384ELb0ELb1ELb0ELb0EEENS1_30DynamicPersistentTileSchedulerILi384ELi128ELb0ELb1ELb1EEEEEEEEEvNT_6ParamsE)
        /*0638*/ 	.word	0x00000010


	//----- nvinfo : EIATTR_MIN_STACK_SIZE
	.align		4
.L_321:
        /*063c*/ 	.byte	0x04, 0x12
        /*063e*/ 	.short	(.L_323 - .L_322)
	.align		4
.L_322:
        /*0640*/ 	.word	index@(_ZN7cutlass13device_kernelIN5flash11enable_sm90INS1_16FlashAttnFwdSm90INS1_25CollectiveMainloopFwdSm90ILi2EN4cute5tupleIJNS5_1CILi1EEES8_S8_EEENS6_IJNS7_ILi192EEENS7_ILi144EEENS7_ILi96EEEEEELi96ENS_10bfloat16_tEfNS_4arch4Sm90ELb1ELb0ELb0ELb1ELb0ELb0ELb0ELb0ELb1ELb1ELb0ELb0EEENS1_21CollectiveEpilogueFwdINS6_IJSA_SC_SB_EEES9_SE_SG_Li384ELb1ELb1ELb0ELb0EEENS1_36VarlenDynamicPersistentTileSchedulerILi192ELi144ELi384ELi128ELb0ELb1ELb1ELb1ELb1ELb1EEEEEEEEEvNT_6ParamsE)
        /*0644*/ 	.word	0x00000038


	//----- nvinfo : EIATTR_MIN_STACK_SIZE
	.align		4
.L_323:
        /*0648*/ 	.byte	0x04, 0x12
        /*064a*/ 	.short	(.L_325 - .L_324)
	.align		4
.L_324:
        /*064c*/ 	.word	index@(_ZN7cutlass13device_kernelIN5flash11enable_sm90INS1_16FlashAttnFwdSm90INS1_25CollectiveMainloopFwdSm90ILi2EN4cute5tupleIJNS5_1CILi1EEES8_S8_EEENS6_IJNS7_ILi192EEENS7_ILi144EEENS7_ILi96EEEEEELi96ENS_10bfloat16_tEfNS_4arch4Sm90ELb1ELb0ELb0ELb1ELb0ELb1ELb0ELb0ELb1ELb1ELb0ELb0EEENS1_21CollectiveEpilogueFwdINS6_IJSA_SC_SB_EEES9_SE_SG_Li384ELb1ELb1ELb0ELb0EEENS1_36VarlenDynamicPersistentTileSchedulerILi192ELi144ELi384ELi128ELb0ELb1ELb1ELb1ELb1ELb1EEEEEEEEEvNT_6ParamsE)
        /*0650*/ 	.word	0x00000098


	//----- nvinfo : EIATTR_MIN_STACK_SIZE
	.align		4
.L_325:
        /*0654*/ 	.byte	0x04, 0x12
        /*0656*/ 	.short	(.L_327 - .L_326)
	.align		4
.L_326:
        /*0658*/ 	.word	index@(_ZN7cutlass13device_kernelIN5flash11enable_sm90INS1_16FlashAttnFwdSm90INS1_25CollectiveMainloopFwdSm90ILi2EN4cute5tupleIJNS5_1CILi1EEES8_S8_EEENS6_IJNS7_ILi192EEESA_NS7_ILi64EEEEEELi64ENS_10bfloat16_tEfNS_4arch4Sm90ELb0ELb0ELb0ELb0ELb0ELb0ELb0ELb0ELb1ELb1ELb0ELb0EEENS1_21CollectiveEpilogueFwdINS6_IJSA_SB_SA_EEES9_SD_SF_Li384ELb0ELb1ELb0ELb0EEENS1_29StaticPersistentTileSchedulerILb0EEEEEEEEEvNT_6ParamsE)
        /*065c*/ 	.word	0x00000028


	//----- nvinfo : EIATTR_MIN_STACK_SIZE
	.align		4
.L_327:
        /*0660*/ 	.byte	0x04, 0x12
        /*0662*/ 	.short	(.L_329 - .L_328)
	.align		4
.L_328:
        /*0664*/ 	.word	index@(_ZN7cutlass13device_kernelIN5flash11enable_sm90INS1_16FlashAttnFwdSm90INS1_25CollectiveMainloopFwdSm90ILi2EN4cute5tupleIJNS5_1CILi1EEES8_S8_EEENS6_IJNS7_ILi192EEESA_NS7_ILi64EEEEEELi64ENS_10bfloat16_tEfNS_4arch4Sm90ELb0ELb0ELb0ELb1ELb0ELb0ELb0ELb0ELb1ELb1ELb0ELb0EEENS1_21CollectiveEpilogueFwdINS6_IJSA_SB_SA_EEES9_SD_SF_Li384ELb1ELb1ELb0ELb0EEENS1_36VarlenDynamicPersistentTileSchedulerILi192ELi192ELi384ELi128ELb0ELb1ELb1ELb0ELb1ELb1EEEEEEEEEvNT_6ParamsE)
        /*0668*/ 	.word	0x00000038


	//----- nvinfo : EIATTR_MIN_STACK_SIZE
	.align		4
.L_329:
        /*066c*/ 	.byte	0x04, 0x12
        /*066e*/ 	.short	(.L_331 - .L_330)
	.align		4
.L_330:
        /*0670*/ 	.word	index@(_ZN7cutlass13device_kernelIN5flash11enable_sm90INS1_16FlashAttnFwdSm90INS1_25CollectiveMainloopFwdSm90ILi2EN4cute5tupleIJNS5_1CILi1EEES8_S8_EEENS6_IJNS7_ILi192EEESA_NS7_ILi64EEEEEELi64ENS_10bfloat16_tEfNS_4arch4Sm90ELb0ELb0ELb0ELb1ELb0ELb1ELb0ELb0ELb1ELb1ELb0ELb0EEENS1_21CollectiveEpilogueFwdINS6_IJSA_SB_SA_EEES9_SD_SF_Li384ELb1ELb1ELb0ELb0EEENS1_36VarlenDynamicPersistentTileSchedulerILi192ELi192ELi384ELi128ELb0ELb1ELb1ELb0ELb1ELb1EEEEEEEEEvNT_6ParamsE)
        /*0674*/ 	.word	0x00000080


	//----- nvinfo : EIATTR_MIN_STACK_SIZE
	.align		4
.L_331:
        /*0678*/ 	.byte	0x04, 0x12
        /*067a*/ 	.short	(.L_333 - .L_332)
	.align		4
.L_332:
        /*067c*/ 	.word	index@(_ZN7cutlass13device_kernelIN5flash11enable_sm90INS1_16FlashAttnFwdSm90INS1_25CollectiveMainloopFwdSm90ILi2EN4cute5tupleIJNS5_1CILi1EEES8_S8_EEENS6_IJNS7_ILi192EEENS7_ILi128EEENS7_ILi64EEEEEELi64ENS_10bfloat16_tEfNS_4arch4Sm90ELb0ELb1ELb0ELb0ELb0ELb0ELb0ELb1ELb1ELb1ELb0ELb0EEENS1_21CollectiveEpilogueFwdINS6_IJSA_SC_SB_EEES9_SE_SG_Li384ELb0ELb1ELb0ELb0EEENS1_30DynamicPersistentTileSchedulerILi384ELi128ELb0ELb1ELb1EEEEEEEEEvNT_6ParamsE)
        /*0680*/ 	.word	0x00000000


	//----- nvinfo : EIATTR_MIN_STACK_SIZE
	.align		4
.L_333:
        /*0684*/ 	.byte	0x04, 0x12
        /*0686*/ 	.short	(.L_335 - .L_334)
	.align		4
.L_334:
        /*0688*/ 	.word	index@(_ZN7cutlass13device_kernelIN5flash11enable_sm90INS1_16FlashAttnFwdSm90INS1_25CollectiveMainloopFwdSm90ILi2EN4cute5tupleIJNS5_1CILi1EEES8_S8_EEENS6_IJNS7_ILi192EEENS7_ILi128EEENS7_ILi64EEEEEELi64ENS_10bfloat16_tEfNS_4arch4Sm90ELb0ELb1ELb0ELb1ELb0ELb0ELb0ELb1ELb1ELb1ELb0ELb0EEENS1_21CollectiveEpilogueFwdINS6_IJSA_SC_SB_EEES9_SE_SG_Li384ELb1ELb1ELb0ELb0EEENS1_36VarlenDynamicPersistentTileSchedulerILi192ELi128ELi384ELi128ELb0ELb1ELb1ELb1ELb0ELb1EEEEEEEEEvNT_6ParamsE)
        /*068c*/ 	.word	0x00000038


	//----- nvinfo : EIATTR_MIN_STACK_SIZE
	.align		4
.L_335:
        /*0690*/ 	.byte	0x04, 0x12
        /*0692*/ 	.short	(.L_337 - .L_336)
	.align		4
.L_336:
        /*0694*/ 	.word	index@(_ZN7cutlass13device_kernelIN5flash11enable_sm90INS1_16FlashAttnFwdSm90INS1_25CollectiveMainloopFwdSm90ILi2EN4cute5tupleIJNS5_1CILi1EEES8_S8_EEENS6_IJNS7_ILi192EEENS7_ILi128EEENS7_ILi64EEEEEELi64ENS_10bfloat16_tEfNS_4arch4Sm90ELb0ELb1ELb0ELb1ELb0ELb1ELb0ELb1ELb1ELb1ELb0ELb0EEENS1_21CollectiveEpilogueFwdINS6_IJSA_SC_SB_EEES9_SE_SG_Li384ELb1ELb1ELb0ELb0EEENS1_36VarlenDynamicPersistentTileSchedulerILi192ELi128ELi384ELi128ELb0ELb1ELb1ELb1ELb0ELb1EEEEEEEEEvNT_6ParamsE)
        /*0698*/ 	.word	0x00000058


	//----- nvinfo : EIATTR_MIN_STACK_SIZE
	.align		4
.L_337:
        /*069c*/ 	.byte	0x04, 0x12
        /*069e*/ 	.short	(.L_339 - .L_338)
	.align		4
.L_338:
        /*06a0*/ 	.word	index@(_ZN7cutlass13device_kernelIN5flash11enable_sm90INS1_16FlashAttnFwdSm90INS1_25CollectiveMainloopFwdSm90ILi2EN4cute5tupleIJNS5_1CILi1EEES8_S8_EEENS6_IJNS7_ILi192EEENS7_ILi128EEENS7_ILi64EEEEEELi64ENS_10bfloat16_tEfNS_4arch4Sm90ELb1ELb0ELb0ELb0ELb0ELb0ELb0ELb1ELb1ELb1ELb0ELb0EEENS1_21CollectiveEpilogueFwdINS6_IJSA_SC_SB_EEES9_SE_SG_Li384ELb0ELb1ELb0ELb0EEENS1_30DynamicPersistentTileSchedulerILi384ELi128ELb0ELb1ELb1EEEEEEEEEvNT_6ParamsE)
        /*06a4*/ 	.word	0x00000008


	//----- nvinfo : EIATTR_MIN_STACK_SIZE
	.align		4
.L_339:
        /*06a8*/ 	.byte	0x04, 0x12
        /*06aa*/ 	.short	(.L_341 - .L_340)
	.align		4
.L_340:
        /*06ac*/ 	.word	index@(_ZN7cutlass13device_kernelIN5flash11enable_sm90INS1_16FlashAttnFwdSm90INS1_25CollectiveMainloopFwdSm90ILi2EN4cute5tupleIJNS5_1CILi1EEES8_S8_EEENS6_IJNS7_ILi192EEENS7_ILi128EEENS7_ILi64EEEEEELi64ENS_10bfloat16_tEfNS_4arch4Sm90ELb1ELb0ELb0ELb1ELb0ELb0ELb0ELb1ELb1ELb1ELb0ELb0EEENS1_21CollectiveEpilogueFwdINS6_IJSA_SC_SB_EEES9_SE_SG_Li384ELb1ELb1ELb0ELb0EEENS1_36VarlenDynamicPersistentTileSchedulerILi192ELi128ELi384ELi128ELb0ELb1ELb1ELb1ELb1ELb1EEEEEEEEEvNT_6ParamsE)
        /*06b0*/ 	.word	0x00000038


	//----- nvinfo : EIATTR_MIN_STACK_SIZE
	.align		4
.L_341:
        /*06b4*/ 	.byte	0x04, 0x12
        /*06b6*/ 	.short	(.L_343 - .L_342)
	.align		4
.L_342:
        /*06b8*/ 	.word	index@(_ZN7cutlass13device_kernelIN5flash11enable_sm90INS1_16FlashAttnFwdSm90INS1_25CollectiveMainloopFwdSm90ILi2EN4cute5tupleIJNS5_1CILi1EEES8_S8_EEENS6_IJNS7_ILi192EEENS7_ILi128EEENS7_ILi64EEEEEELi64ENS_10bfloat16_tEfNS_4arch4Sm90ELb1ELb0ELb0ELb1ELb0ELb1ELb0ELb1ELb1ELb1ELb0ELb0EEENS1_21CollectiveEpilogueFwdINS6_IJSA_SC_SB_EEES9_SE_SG_Li384ELb1ELb1ELb0ELb0EEENS1_36VarlenDynamicPersistentTileSchedulerILi192ELi128ELi384ELi128ELb0ELb1ELb1ELb1ELb1ELb1EEEEEEEEEvNT_6ParamsE)
        /*06bc*/ 	.word	0x00000068
.L_343:


//--------------------- .nv.compat                --------------------------
	.section	.nv.compat,"",@"SHT_CUDA_COMPAT_INFO"
	.align	4
        /*0000*/ 	.byte	0x02, 0x09, 0x01, 0x00, 0x02, 0x02, 0x04, 0x00, 0x02, 0x05, 0x05, 0x00, 0x03, 0x07, 0x01, 0x01
        /*0010*/ 	.byte	0x02, 0x03, 0x01, 0x00, 0x02, 0x06, 0x01, 0x00, 0x04, 0x0b, 0x08, 0x00, 0x00, 0x00, 0x00, 0x00
        /*0020*/ 	.byte	0x00, 0x00, 0x00, 0x00


//--------------------- .nv.info._ZN7cutlass13device_kernelIN5flash11enable_sm90INS1_16FlashAttnFwdSm90INS1_25CollectiveMainloopFwdSm90ILi2EN4cute5tupleIJNS5_1CILi1EEES8_S8_EEENS6_IJNS7_ILi128EEENS7_ILi80EEENS7_ILi256EEEEEELi256ENS_10bfloat16_tEfNS_4arch4Sm90ELb0ELb0ELb0ELb0ELb0ELb0ELb0ELb1ELb1ELb1ELb0ELb0EEENS1_21CollectiveEpilogueFwdINS6_IJSA_SC_SB_EEES9_SE_SG_Li256ELb0ELb1ELb0ELb0EEENS1_29StaticPersistentTileSchedulerILb0EEEEEEEEEvNT_6ParamsE --------------------------
	.section	.nv.info._ZN7cutlass13device_kernelIN5flash11enable_sm90INS1_16FlashAttnFwdSm90INS1_25CollectiveMainloopFwdSm90ILi2EN4cute5tupleIJNS5_1CILi1EEES8_S8_EEENS6_IJNS7_ILi128EEENS7_ILi80EEENS7_ILi256EEEEEELi256ENS_10bfloat16_tEfNS_4arch4Sm90ELb0ELb0ELb0ELb0ELb0ELb0ELb0ELb1ELb1ELb1ELb0ELb0EEENS1_21CollectiveEpilogueFwdINS6_IJSA_SC_SB_EEES9_SE_SG_Li256ELb0ELb1ELb0ELb0EEENS1_29StaticPersistentTileSchedulerILb0EEEEEEEEEvNT_6ParamsE,"",@"SHT_CUDA_INFO"
	.sectionflags	@""
	.align	4


	//----- nvinfo : EIATTR_CUDA_API_VERSION
	.align		4
        /*0000*/ 	.byte	0x04, 0x37
        /*0002*/ 	.short	(.L_345 - .L_344)
.L_344:
        /*0004*/ 	.word	0x00000082


	//----- nvinfo : EIATTR_KPARAM_INFO
	.align		4
.L_345:
        /*0008*/ 	.byte	0x04, 0x17
        /*000a*/ 	.short	(.L_347 - .L_346)
.L_346:
        /*000c*/ 	.word	0x00000000
        /*0010*/ 	.short	0x0000
        /*0012*/ 	.short	0x0070
        /*0014*/ 	.byte	0x00, 0xf0, 0x01, 0x28


	//----- nvinfo : EIATTR_SPARSE_MMA_MASK
	.align		4
.L_347:
        /*0018*/ 	.byte	0x03, 0x50
        /*001a*/ 	.short	0x0000


	//----- nvinfo : EIATTR_MAXREG_COUNT
	.align		4
        /*001c*/ 	.byte	0x03, 0x1b
        /*001e*/ 	.short	0x00a8


	//----- nvinfo : EIATTR_NUM_BARRIERS
	.align		4
        /*0020*/ 	.byte	0x02, 0x4c
        /*0022*/ 	.byte	0x09
	.zero		1


	//----- nvinfo : EIATTR_EXTERNS
	.align		4
        /*0024*/ 	.byte	0x04, 0x0f
        /*0026*/ 	.short	(.L_349 - .L_348)


	//   ....[0]....
	.align		4
.L_348:
        /*0028*/ 	.word	index@(__assertfail)


	//----- nvinfo : EIATTR_ANNOTATIONS
	.align		4
.L_349:
        /*002c*/ 	.byte	0x04, 0x55
        /*002e*/ 	.short	(.L_351 - .L_350)


	//   ....[0]....
.L_350:
        /*0030*/ 	.word	0x00000001
        /*0034*/ 	.byte	0x50, 0x09, 0x00, 0x00, 0x01, 0x00, 0x00, 0x00, 0x10, 0x0a, 0x00, 0x00, 0x01, 0x00, 0x00, 0x00
        /* <DEDUP_REMOVED lines=30> */
        /*0224*/ 	.byte	0x20, 0x0b, 0x01, 0x00


	//----- nvinfo : EIATTR_MERCURY_ISA_VERSION
	.align		4
.L_351:
        /*0228*/ 	.byte	0x03, 0x5f
        /*022a*/ 	.short	0x0101


	//----- nvinfo : EIATTR_INT_WARP_WIDE_INSTR_OFFSETS
	.align		4
        /*022c*/ 	.byte	0x04, 0x31
        /*022e*/ 	.short	(.L_353 - .L_352)


	//   ....[0]....
.L_352:
        /*0230*/ 	.word	0x00000130


	//   ....[1]....
        /*0234*/ 	.word	0x00000170


	//   ....[2]....
        /*0238*/ 	.word	0x000001e0


	//----- nvinfo : EIATTR_COOP_GROUP_MASK_REGIDS
	.align		4
.L_353:
        /*023c*/ 	.byte	0x04, 0x29
        /*023e*/ 	.short	(.L_355 - .L_354)


	//   ....[0]....
.L_354:
        /*0240*/ 	.word	0xffffffff


	//   ....[1]....
        /*0244*/ 	.word	0xffffffff


	//   ....[2]....
        /*0248*/ 	.word	0xffffffff


	//   ....[3]....
        /*024c*/ 	.word	0xffffffff


	//   ....[4]....
        /*0250*/ 	.word	0xffffffff


	//   ....[5]....
        /*0254*/ 	.word	0xffffffff


	//   ....[6]....
        /*0258*/ 	.word	0xffffffff


	//   ....[7]....
        /*025c*/ 	.word	0xffffffff


	//   ....[8]....
        /*0260*/ 	.word	0xffffffff


	//   ....[9]....
        /*0264*/ 	.word	0xffffffff


	//   ....[10]....
        /*0268*/ 	.word	0xffffffff


	//   ....[11]....
        /*026c*/ 	.word	0xffffffff


	//   ....[12]....
        /*0270*/ 	.word	0xffffffff


	//   ....[13]....
        /*0274*/ 	.word	0xffffffff


	//   ....[14]....
        /*0278*/ 	.word	0xffffffff


	//   ....[15]....
        /*027c*/ 	.word	0xffffffff


	//   ....[16]....
        /*0280*/ 	.word	0xffffffff


	//   ....[17]....
        /*0284*/ 	.word	0xffffffff


	//   ....[18]....
        /*0288*/ 	.word	0xffffffff


	//   ....[19]....
        /*028c*/ 	.word	0xffffffff


	//   ....[20]....
        /*0290*/ 	.word	0xffffffff


	//   ....[21]....
        /*0294*/ 	.word	0xffffffff


	//   ....[22]....
        /*0298*/ 	.word	0xffffffff


	//   ....[23]....
        /*029c*/ 	.word	0xffffffff


	//   ....[24]....
        /*02a0*/ 	.word	0xffffffff


	//   ....[25]....
        /*02a4*/ 	.word	0xffffffff


	//   ....[26]....
        /*02a8*/ 	.word	0xffffffff


	//   ....[27]....
        /*02ac*/ 	.word	0xffffffff


	//   ....[28]....
        /*02b0*/ 	.word	0xffffffff


	//   ....[29]....
        /*02b4*/ 	.word	0xffffffff


	//   ....[30]....
        /*02b8*/ 	.word	0xffffffff


	//   ....[31]....
        /*02bc*/ 	.word	0xffffffff


	//   ....[32]....
        /*02c0*/ 	.word	0xffffffff


	//   ....[33]....
        /*02c4*/ 	.word	0xffffffff


	//   ....[34]....
        /*02c8*/ 	.word	0xffffffff


	//   ....[35]....
        /*02cc*/ 	.word	0xffffffff


	//   ....[36]....
        /*02d0*/ 	.word	0xffffffff


	//   ....[37]....
        /*02d4*/ 	.word	0xffffffff


	//   ....[38]....
        /*02d8*/ 	.word	0xffffffff


	//   ....[39]....
        /*02dc*/ 	.word	0xffffffff


	//   ....[40]....
        /*02e0*/ 	.word	0xffffffff


	//   ....[41]....
        /*02e4*/ 	.word	0xffffffff


	//   ....[42]....
        /*02e8*/ 	.word	0xffffffff


	//   ....[43]....
        /*02ec*/ 	.word	0xffffffff


	//   ....[44]....
        /*02f0*/ 	.word	0xffffffff


	//   ....[45]....
        /*02f4*/ 	.word	0xffffffff


	//   ....[46]....
        /*02f8*/ 	.word	0xffffffff


	//   ....[47]....
        /*02fc*/ 	.word	0xffffffff


	//   ....[48]....
        /*0300*/ 	.word	0xffffffff


	//   ....[49]....
        /*0304*/ 	.word	0xffffffff


	//   ....[50]....
        /*0308*/ 	.word	0x0500000f


	//   ....[51]....
        /*030c*/ 	.word	0x0500000f


	//   ....[52]....
        /*0310*/ 	.word	0x0500000f


	//   ....[53]....
        /*0314*/ 	.word	0x0500000f


	//   ....[54]....
        /*0318*/ 	.word	0x0500000f


	//   ....[55]....
        /*031c*/ 	.word	0x0500000f


	//   ....[56]....
        /*0320*/ 	.word	0x0500000f


	//   ....[57]....
        /*0324*/ 	.word	0x0500000f


	//   ....[58]....
        /*0328*/ 	.word	0x0500000f


	//   ....[59]....
        /*032c*/ 	.word	0x0500000f


	//   ....[60]....
        /*0330*/ 	.word	0x0500000f


	//   ....[61]....
        /*0334*/ 	.word	0x0500000f


	//   ....[62]....
        /*0338*/ 	.word	0x0500000f


	//   ....[63]....
        /*033c*/ 	.word	0x0500000f


	//   ....[64]....
        /*0340*/ 	.word	0x0500000f


	//   ....[65]....
        /*0344*/ 	.word	0x0500000f


	//   ....[66]....
        /*0348*/ 	.word	0x0500000f


	//   ....[67]....
        /*034c*/ 	.word	0x0500000f


	//----- nvinfo : EIATTR_COOP_GROUP_INSTR_OFFSETS
	.align		4
.L_355:
        /*0350*/ 	.byte	0x04, 0x28
        /*0352*/ 	.short	(.L_357 - .L_356)


	//   ....[0]....
.L_356:
        /*0354*/ 	.word	0x00000060


	//   ....[1]....
        /*0358*/ 	.word	0x00000140


	//   ....[2]....
        /*035c*/ 	.word	0x00000190


	//   ....[3]....
        /*0360*/ 	.word	0x000003c0


	//   ....[4]....
        /*0364*/ 	.word	0x00000520


	//   ....[5]....
        /*0368*/ 	.word	0x00000640


	//   ....[6]....
        /*036c*/ 	.word	0x000007a0


	//   ....[7]....
        /*0370*/ 	.word	0x00000e00


	//   ....[8]....
        /*0374*/ 	.word	0x00003e50


	//   ....[9]....
        /*0378*/ 	.word	0x00003e80


	//   ....[10]....
        /*037c*/ 	.word	0x000042c0


	//   ....[11]....
        /*0380*/ 	.word	0x00004330


	//   ....[12]....
        /*0384*/ 	.word	0x00007d30


	//   ....[13]....
        /*0388*/ 	.word	0x00007e40


	//   ....[14]....
        /*038c*/ 	.word	0x000082b0


	//   ....[15]....
        /*0390*/ 	.word	0x000082d0


	//   ....[16]....
        /*0394*/ 	.word	0x000093b0


	//   ....[17]....
        /*0398*/ 	.word	0x000093f0


	//   ....[18]....
        /*039c*/ 	.word	0x000094e0


	//   ....[19]....
        /*03a0*/ 	.word	0x000094f0


	//   ....[20]....
        /*03a4*/ 	.word	0x0000b260


	//   ....[21]....
        /*03a8*/ 	.word	0x0000b2c0


	//   ....[22]....
        /*03ac*/ 	.word	0x0000b3d0


	//   ....[23]....
        /*03b0*/ 	.word	0x0000b3e0


	//   ....[24]....
        /*03b4*/ 	.word	0x0000b830


	//   ....[25]....
        /*03b8*/ 	.word	0x0000b870


	//   ....[26]....
        /*03bc*/ 	.word	0x0000b9b0


	//   ....[27]....
        /*03c0*/ 	.word	0x0000b9d0


	//   ....[28]....
        /*03c4*/ 	.word	0x0000bb10


	//   ....[29]....
        /*03c8*/ 	.word	0x0000bb30


	//   ....[30]....
        /*03cc*/ 	.word	0x0000bc90


	//   ....[31]....
        /*03d0*/ 	.word	0x0000bcc0


	//   ....[32]....
        /*03d4*/ 	.word	0x0000c790


	//   ....[33]....
        /*03d8*/ 	.word	0x0000d2a0


	//   ....[34]....
        /*03dc*/ 	.word	0x0000d2d0


	//   ....[35]....
        /*03e0*/ 	.word	0x0000d390


	//   ....[36]....
        /*03e4*/ 	.word	0x0000d3a0


	//   ....[37]....
        /*03e8*/ 	.word	0x0000d440


	//   ....[38]....
        /*03ec*/ 	.word	0x0000d450


	//   ....[39]....
        /*03f0*/ 	.word	0x0000d4f0


	//   ....[40]....
        /*03f4*/ 	.word	0x0000d500


	//   ....[41]....
        /*03f8*/ 	.word	0x0000d5a0


	//   ....[42]....
        /*03fc*/ 	.word	0x0000d5b0


	//   ....[43]....
        /*0400*/ 	.word	0x0000d650


	//   ....[44]....
        /*0404*/ 	.word	0x0000d660


	//   ....[45]....
        /*0408*/ 	.word	0x0000d700


	//   ....[46]....
        /*040c*/ 	.word	0x0000d710


	//   ....[47]....
        /*0410*/ 	.word	0x0000d750


	//   ....[48]....
        /*0414*/ 	.word	0x0000d7a0


	//   ....[49]....
        /*0418*/ 	.word	0x00010a30


	//   ....[50]....
        /*041c*/ 	.word	0x00010f50


	//   ....[51]....
        /*0420*/ 	.word	0x000110c0


	//   ....[52]....
        /*0424*/ 	.word	0x00011120


	//   ....[53]....
        /*0428*/ 	.word	0x00011290


	//   ....[54]....
        /*042c*/ 	.word	0x000112e0


	//   ....[55]....
        /*0430*/ 	.word	0x00011410


	//   ....[56]....
        /*0434*/ 	.word	0x00011460


	//   ....[57]....
        /*0438*/ 	.word	0x00011590


	//   ....[58]....
        /*043c*/ 	.word	0x000115e0


	//   ....[59]....
        /*0440*/ 	.word	0x00011710


	//   ....[60]....
        /*0444*/ 	.word	0x00011760


	//   ....[61]....
        /*0448*/ 	.word	0x00011890


	//   ....[62]....
        /*044c*/ 	.word	0x000118e0


	//   ....[63]....
        /*0450*/ 	.word	0x00011a10


	//   ....[64]....
        /*0454*/ 	.word	0x00011a60


	//   ....[65]....
        /*0458*/ 	.word	0x00011b70


	//   ....[66]....
        /*045c*/ 	.word	0x00011bc0


	//   ....[67]....
        /*0460*/ 	.word	0x00011f60


	//----- nvinfo : EIATTR_REG_RECONFIG
	.align		4
.L_357:
        /*0464*/ 	.byte	0x01, 0x54
	.zero		2


	//----- nvinfo : EIATTR_SYSCALL_OFFSETS
	.align		4
        /*0468*/ 	.byte	0x04, 0x46
        /*046a*/ 	.short	(.L_359 - .L_358)


	//   ....[0]....
.L_358:
        /*046c*/ 	.word	0x000011c0


	//   ....[1]....
        /*0470*/ 	.word	0x0000c3e0


	//   ....[2]....
        /*0474*/ 	.word	0x0000c520


	//   ....[3]....
        /*0478*/ 	.word	0x0000c610


	//   ....[4]....
        /*047c*/ 	.word	0x0000ce20


	//----- nvinfo : EIATTR_MBARRIER_INSTR_OFFSETS
	.align		4
.L_359:
        /*0480*/ 	.byte	0x04, 0x39
        /*0482*/ 	.short	(.L_361 - .L_360)


	//   ....[0]....
.L_360:
        /*0484*/ 	.word	0x00000270
        /*0488*/ 	.word	0x000000ff
        /*048c*/ 	.word	0x00038800
        /*0490*/ 	.short	0x0100
        /*0492*/ 	.byte	0x08
	.zero		1


	//   ....[1]....
        /*0494*/ 	.word	0x00000280
        /*0498*/ 	.word	0x000000ff
        /*049c*/ 	.word	0x00038820
        /*04a0*/ 	.short	0x0100
        /*04a2*/ 	.byte	0x08
	.zero		1


	//   ....[2]....
        /*04a4*/ 	.word	0x00000370
        /*04a8*/ 	.word	0x000000ff
        /*04ac*/ 	.word	0x00038830
        /*04b0*/ 	.short	0x0100
        /*04b2*/ 	.byte	0x08
	.zero		1


	//   ....[3]....
        /*04b4*/ 	.word	0x00000380
        /*04b8*/ 	.word	0x000000ff
        /*04bc*/ 	.word	0x00038840
        /*04c0*/ 	.short	0x0100
        /*04c2*/ 	.byte	0x08
	.zero		1


	//   ....[4]....
        /*04c4*/ 	.word	0x00000390
        /*04c8*/ 	.word	0x000000ff
        /*04cc*/ 	.word	0x00038838
        /*04d0*/ 	.short	0x0100
        /*04d2*/ 	.byte	0x08
	.zero		1


	//   ....[5]....
        /*04d4*/ 	.word	0x000003a0
        /*04d8*/ 	.word	0x000000ff
        /*04dc*/ 	.word	0x00038848
        /*04e0*/ 	.short	0x0100
        /*04e2*/ 	.byte	0x08
	.zero		1


	//   ....[6]....
        /*04e4*/ 	.word	0x000004d0
        /*04e8*/ 	.word	0x000000ff
        /*04ec*/ 	.word	0x00038850
        /*04f0*/ 	.short	0x0100
        /*04f2*/ 	.byte	0x08
	.zero		1


	//   ....[7]....
        /*04f4*/ 	.word	0x000004e0
        /*04f8*/ 	.word	0x000000ff
        /*04fc*/ 	.word	0x00038860
        /*0500*/ 	.short	0x0100
        /*0502*/ 	.byte	0x08
	.zero		1


	//   ....[8]....
        /*0504*/ 	.word	0x000004f0
        /*0508*/ 	.word	0x000000ff
        /*050c*/ 	.word	0x00038858
        /*0510*/ 	.short	0x0100
        /*0512*/ 	.byte	0x08
	.zero		1


	//   ....[9]....
        /*0514*/ 	.word	0x00000500
        /*0518*/ 	.word	0x000000ff
        /*051c*/ 	.word	0x00038868
        /*0520*/ 	.short	0x0100
        /*0522*/ 	.byte	0x08
	.zero		1


	//   ....[10]....
        /*0524*/ 	.word	0x000005f0
        /*0528*/ 	.word	0x000000ff
        /*052c*/ 	.word	0x00038870
        /*0530*/ 	.short	0x0100
        /*0532*/ 	.byte	0x06
	.zero		1


	//   ....[11]....
        /*0534*/ 	.word	0x00000600
        /*0538*/ 	.word	0x000000ff
        /*053c*/ 	.word	0x00038880
        /*0540*/ 	.short	0x0100
        /*0542*/ 	.byte	0x06
	.zero		1


	//   ....[12]....
        /*0544*/ 	.word	0x00000610
        /*0548*/ 	.word	0x000000ff
        /*054c*/ 	.word	0x00038878
        /*0550*/ 	.short	0x0100
        /*0552*/ 	.byte	0x06
	.zero		1


	//   ....[13]....
        /*0554*/ 	.word	0x00000620
        /*0558*/ 	.word	0x000000ff
        /*055c*/ 	.word	0x00038888
        /*0560*/ 	.short	0x0100
        /*0562*/ 	.byte	0x06
	.zero		1


	//   ....[14]....
        /*0564*/ 	.word	0x00000750
        /*0568*/ 	.word	0x000000ff
        /*056c*/ 	.word	0x00038890
        /*0570*/ 	.short	0x0100
        /*0572*/ 	.byte	0x08
	.zero		1


	//   ....[15]....
        /*0574*/ 	.word	0x00000760
        /*0578*/ 	.word	0x000000ff
        /*057c*/ 	.word	0x000388a0
        /*0580*/ 	.short	0x0100
        /*0582*/ 	.byte	0x08
	.zero		1


	//   ....[16]....
        /*0584*/ 	.word	0x00000770
        /*0588*/ 	.word	0x000000ff
        /*058c*/ 	.word	0x00038898
        /*0590*/ 	.short	0x0100
        /*0592*/ 	.byte	0x08
	.zero		1


	//   ....[17]....
        /*0594*/ 	.word	0x00000780
        /*0598*/ 	.word	0x000000ff
        /*059c*/ 	.word	0x000388a8
        /*05a0*/ 	.short	0x0100
        /*05a2*/ 	.byte	0x08
	.zero		1


	//   ....[18]....
        /*05a4*/ 	.word	0x000008b0
        /*05a8*/ 	.word	0x000000ff
        /*05ac*/ 	.word	0x000388b0
        /*05b0*/ 	.short	0x0100
        /*05b2*/ 	.byte	0x08
	.zero		1


	//   ....[19]....
        /*05b4*/ 	.word	0x000008c0
        /*05b8*/ 	.word	0x000000ff
        /*05bc*/ 	.word	0x000388c0
        /*05c0*/ 	.short	0x0100
        /*05c2*/ 	.byte	0x08
	.zero		1


	//   ....[20]....
        /*05c4*/ 	.word	0x000008d0
        /*05c8*/ 	.word	0x000000ff
        /*05cc*/ 	.word	0x000388b8
        /*05d0*/ 	.short	0x0100
        /*05d2*/ 	.byte	0x08
	.zero		1


	//   ....[21]....
        /*05d4*/ 	.word	0x000008e0
        /*05d8*/ 	.word	0x000000ff
        /*05dc*/ 	.word	0x000388c8
        /*05e0*/ 	.short	0x0100
        /*05e2*/ 	.byte	0x08
	.zero		1


	//   ....[22]....
        /*05e4*/ 	.word	0x00001240
        /*05e8*/ 	.word	0x000000ff
        /*05ec*/ 	.word	0x00038800
        /*05f0*/ 	.short	0x010a
        /*05f2*/ 	.byte	0x24
	.zero		1


	//   ....[23]....
        /*05f4*/ 	.word	0x000012d0
        /*05f8*/ 	.word	0x00000000
        /*05fc*/ 	.word	0x00038830
        /*0600*/ 	.short	0x010a
        /*0602*/ 	.byte	0x3f
	.zero		1


	//   ....[24]....
        /*0604*/ 	.word	0x00001350
        /*0608*/ 	.word	0x00000000
        /*060c*/ 	.word	0x00038830
        /*0610*/ 	.short	0x010a
        /*0612*/ 	.byte	0x3f
	.zero		1


	//   ....[25]....
        /*0614*/ 	.word	0x00003da0
        /*0618*/ 	.word	0x00000000
        /*061c*/ 	.word	0x00000000
        /*0620*/ 	.short	0x0101
        /*0622*/ 	.byte	0x3f
	.zero		1


	//   ....[26]....
        /*0624*/ 	.word	0x00005190
        /*0628*/ 	.word	0x000000ff
        /*062c*/ 	.word	0x00038830
        /*0630*/ 	.short	0x010a
        /*0632*/ 	.byte	0x06
	.zero		1


	//   ....[27]....
        /*0634*/ 	.word	0x000051e0
        /*0638*/ 	.word	0x000000ff
        /*063c*/ 	.word	0x00038830
        /*0640*/ 	.short	0x010a
        /*0642*/ 	.byte	0x04
	.zero		1


	//   ....[28]....
        /*0644*/ 	.word	0x00007a90
        /*0648*/ 	.word	0x000000ff
        /*064c*/ 	.word	0x00038850
        /*0650*/ 	.short	0x010a
        /*0652*/ 	.byte	0x04
	.zero		1


	//   ....[29]....
        /*0654*/ 	.word	0x00007ad0
        /*0658*/ 	.word	0x000000ff
        /*065c*/ 	.word	0x00038850
        /*0660*/ 	.short	0x010a
        /*0662*/ 	.byte	0x04
	.zero		1


	//   ....[30]....
        /*0664*/ 	.word	0x00008620
        /*0668*/ 	.word	0x0000009d
        /*066c*/ 	.word	0x00000000
        /*0670*/ 	.short	0x0101
        /*0672*/ 	.byte	0x3f
	.zero		1


	//   ....[31]....
        /*0674*/ 	.word	0x00008680
        /*0678*/ 	.word	0x000000ab
        /*067c*/ 	.word	0x00000000
        /*0680*/ 	.short	0x0101
        /*0682*/ 	.byte	0x3f
	.zero		1


	//   ....[32]....
        /*0684*/ 	.word	0x00009320
        /*0688*/ 	.word	0x000000ff
        /*068c*/ 	.word	0x00038850
        /*0690*/ 	.short	0x010a
        /*0692*/ 	.byte	0x0c
	.zero		1


	//   ....[33]....
        /*0694*/ 	.word	0x00009360
        /*0698*/ 	.word	0x000000ff
        /*069c*/ 	.word	0x00038850
        /*06a0*/ 	.short	0x010a
        /*06a2*/ 	.byte	0x0c
	.zero		1


	//   ....[34]....
        /*06a4*/ 	.word	0x0000a4b0
        /*06a8*/ 	.word	0x0000009b
        /*06ac*/ 	.word	0x00000000
        /*06b0*/ 	.short	0x0101
        /*06b2*/ 	.byte	0x3f
	.zero		1


	//   ....[35]....
        /*06b4*/ 	.word	0x0000b750
        /*06b8*/ 	.word	0x000000ff
        /*06bc*/ 	.word	0x00000000
        /*06c0*/ 	.short	0x0101
        /*06c2*/ 	.byte	0x04
	.zero		1


	//   ....[36]....
        /*06c4*/ 	.word	0x0000c9d0
        /*06c8*/ 	.word	0x00000000
        /*06cc*/ 	.word	0x00038840
        /*06d0*/ 	.short	0x010a
        /*06d2*/ 	.byte	0x3f
	.zero		1


	//   ....[37]....
        /*06d4*/ 	.word	0x0000d8b0
        /*06d8*/ 	.word	0x000000ff
        /*06dc*/ 	.word	0x00038800
        /*06e0*/ 	.short	0x0107
        /*06e2*/ 	.byte	0x24
	.zero		1


	//   ....[38]....
        /*06e4*/ 	.word	0x0000d920
        /*06e8*/ 	.word	0x000000ff
        /*06ec*/ 	.word	0x00038800
        /*06f0*/ 	.short	0x0101
        /*06f2*/ 	.byte	0x24
	.zero		1


	//   ....[39]....
        /*06f4*/ 	.word	0x0000d950
        /*06f8*/ 	.word	0x000000ff
        /*06fc*/ 	.word	0x00038820
        /*0700*/ 	.short	0x010a
        /*0702*/ 	.byte	0x24
	.zero		1


	//   ....[40]....
        /*0704*/ 	.word	0x0000dc90
        /*0708*/ 	.word	0x00000003
        /*070c*/ 	.word	0x00038840
        /*0710*/ 	.short	0x010a
        /*0712*/ 	.byte	0x3f
	.zero		1


	//   ....[41]....
        /*0714*/ 	.word	0x0000e220
        /*0718*/ 	.word	0x00000003
        /*071c*/ 	.word	0x00000060
        /*0720*/ 	.short	0x010a
        /*0722*/ 	.byte	0x3f
	.zero		1


	//   ....[42]....
        /*0724*/ 	.word	0x0000ea70
        /*0728*/ 	.word	0x00000003
        /*072c*/ 	.word	0x00038840
        /*0730*/ 	.short	0x010a
        /*0732*/ 	.byte	0x3f
	.zero		1


	//   ....[43]....
        /*0734*/ 	.word	0x0000f000
        /*0738*/ 	.word	0x00000005
        /*073c*/ 	.word	0x00000060
        /*0740*/ 	.short	0x010a
        /*0742*/ 	.byte	0x3f
	.zero		1


	//   ....[44]....
        /*0744*/ 	.word	0x0000f790
        /*0748*/ 	.word	0x00000002
        /*074c*/ 	.word	0x00038840
        /*0750*/ 	.short	0x010a
        /*0752*/ 	.byte	0x3f
	.zero		1


	//   ....[45]....
        /*0754*/ 	.word	0x0000fd20
        /*0758*/ 	.word	0x00000005
        /*075c*/ 	.word	0x00000060
        /*0760*/ 	.short	0x010a
        /*0762*/ 	.byte	0x3f
	.zero		1


	//   ....[46]....
        /*0764*/ 	.word	0x00010350
        /*0768*/ 	.word	0x00000002
        /*076c*/ 	.word	0x00038860
        /*0770*/ 	.short	0x010a
        /*0772*/ 	.byte	0x3f
	.zero		1


	//   ....[47]....
        /*0774*/ 	.word	0x000109b0
        /*0778*/ 	.word	0x00000000
        /*077c*/ 	.word	0x00038820
        /*0780*/ 	.short	0x010a
        /*0782*/ 	.byte	0x3f
	.zero		1


	//   ....[48]....
        /*0784*/ 	.word	0x00010ba0
        /*0788*/ 	.word	0x00000006
        /*078c*/ 	.word	0x00000000
        /*0790*/ 	.short	0x010a
        /*0792*/ 	.byte	0x3f
	.zero		1


	//   ....[49]....
        /*0794*/ 	.word	0x00010bf0
        /*0798*/ 	.word	0x00000003
        /*079c*/ 	.word	0x00000000
        /*07a0*/ 	.short	0x010a
        /*07a2*/ 	.byte	0x3f
	.zero		1


	//   ....[50]....
        /*07a4*/ 	.word	0x00010c50
        /*07a8*/ 	.word	0x00000012
        /*07ac*/ 	.word	0x00000000
        /*07b0*/ 	.short	0x010a
        /*07b2*/ 	.byte	0x3f
	.zero		1


	//   ....[51]....
        /*07b4*/ 	.word	0x00010c80
        /*07b8*/ 	.word	0x00000003
        /*07bc*/ 	.word	0x00000000
        /*07c0*/ 	.short	0x010a
        /*07c2*/ 	.byte	0x3f
	.zero		1


	//   ....[52]....
        /*07c4*/ 	.word	0x00010cf0
        /*07c8*/ 	.word	0x00000003
        /*07cc*/ 	.word	0x00038800
        /*07d0*/ 	.short	0x010a
        /*07d2*/ 	.byte	0x3f
	.zero		1


	//   ....[53]....
        /*07d4*/ 	.word	0x00010d40
        /*07d8*/ 	.word	0x00000000
        /*07dc*/ 	.word	0x00038830
        /*07e0*/ 	.short	0x010a
        /*07e2*/ 	.byte	0x3f
	.zero		1


	//   ....[54]....
        /*07e4*/ 	.word	0x00010db0
        /*07e8*/ 	.word	0x00000004
        /*07ec*/ 	.word	0x00038830
        /*07f0*/ 	.short	0x010a
        /*07f2*/ 	.byte	0x3f
	.zero		1


	//   ....[55]....
        /*07f4*/ 	.word	0x00010e10
        /*07f8*/ 	.word	0x00000003
        /*07fc*/ 	.word	0x00038850
        /*0800*/ 	.short	0x010a
        /*0802*/ 	.byte	0x3f
	.zero		1


	//   ....[56]....
        /*0804*/ 	.word	0x00010e70
        /*0808*/ 	.word	0x00000007
        /*080c*/ 	.word	0x00038850
        /*0810*/ 	.short	0x010a
        /*0812*/ 	.byte	0x3f
	.zero		1


	//   ....[57]....
        /*0814*/ 	.word	0x00011010
        /*0818*/ 	.word	0x00000000
        /*081c*/ 	.word	0x00038840
        /*0820*/ 	.short	0x010a
        /*0822*/ 	.byte	0x3f
	.zero		1


	//   ....[58]....
        /*0824*/ 	.word	0x00011c00
        /*0828*/ 	.word	0x0000000c
        /*082c*/ 	.word	0x00038820
        /*0830*/ 	.short	0x010a
        /*0832*/ 	.byte	0x3f
	.zero		1


	//   ....[59]....
        /*0834*/ 	.word	0x00011c50
        /*0838*/ 	.word	0x00000003
        /*083c*/ 	.word	0x00038840
        /*0840*/ 	.short	0x010a
        /*0842*/ 	.byte	0x3f
	.zero		1


	//   ....[60]....
        /*0844*/ 	.word	0x00011ca0
        /*0848*/ 	.word	0x00000003
        /*084c*/ 	.word	0x00000060
        /*0850*/ 	.short	0x010a
        /*0852*/ 	.byte	0x3f
	.zero		1


	//   ....[61]....
        /*0854*/ 	.word	0x00011cf0
        /*0858*/ 	.word	0x00000003
        /*085c*/ 	.word	0x00038840
        /*0860*/ 	.short	0x010a
        /*0862*/ 	.byte	0x3f
	.zero		1


	//   ....[62]....
        /*0864*/ 	.word	0x00011d40
        /*0868*/ 	.word	0x00000005
        /*086c*/ 	.word	0x00000060
        /*0870*/ 	.short	0x010a
        /*0872*/ 	.byte	0x3f
	.zero		1


	//   ....[63]....
        /*0874*/ 	.word	0x00011d90
        /*0878*/ 	.word	0x00000002
        /*087c*/ 	.word	0x00038840
        /*0880*/ 	.short	0x010a
        /*0882*/ 	.byte	0x3f
	.zero		1


	//   ....[64]....
        /*0884*/ 	.word	0x00011de0
        /*0888*/ 	.word	0x00000005
        /*088c*/ 	.word	0x00000060
        /*0890*/ 	.short	0x010a
        /*0892*/ 	.byte	0x3f
	.zero		1


	//   ....[65]....
        /*0894*/ 	.word	0x00011e30
        /*0898*/ 	.word	0x00000002
        /*089c*/ 	.word	0x00038860
        /*08a0*/ 	.short	0x010a
        /*08a2*/ 	.byte	0x3f
	.zero		1


	//   ....[66]....
        /*08a4*/ 	.word	0x00011e80
        /*08a8*/ 	.word	0x00000000
        /*08ac*/ 	.word	0x00038820
        /*08b0*/ 	.short	0x010a
        /*08b2*/ 	.byte	0x3f
	.zero		1


	//   ....[67]....
        /*08b4*/ 	.word	0x00012020
        /*08b8*/ 	.word	0x00000006
        /*08bc*/ 	.word	0x00000000
        /*08c0*/ 	.short	0x010a
        /*08c2*/ 	.byte	0x3f
	.zero		1


	//   ....[68]....
        /*08c4*/ 	.word	0x00012070
        /*08c8*/ 	.word	0x00000003
        /*08cc*/ 	.word	0x00000000
        /*08d0*/ 	.short	0x010a
        /*08d2*/ 	.byte	0x3f
	.zero		1


	//   ....[69]....
        /*08d4*/ 	.word	0x000120c0
        /*08d8*/ 	.word	0x00000012
        /*08dc*/ 	.word	0x00000000
        /*08e0*/ 	.short	0x010a
        /*08e2*/ 	.byte	0x3f
	.zero		1


	//----- nvinfo : EIATTR_NUM_MBARRIERS
	.align		4
.L_361:
        /*08e4*/ 	.byte	0x03, 0x38
        /*08e6*/ 	.short	0x0016


	//----- nvinfo : EIATTR_EXIT_INSTR_OFFSETS
	.align		4
        /*08e8*/ 	.byte	0x04, 0x1c
        /*08ea*/ 	.short	(.L_363 - .L_362)


	//   ....[0]....
.L_362:
        /*08ec*/ 	.word	0x00000a00


	//   ....[1]....
        /*08f0*/ 	.word	0x0000be60


	//   ....[2]....
        /*08f4*/ 	.word	0x00010cd0


	//----- nvinfo : EIATTR_MAX_THREADS
	.align		4
.L_363:
        /*08f8*/ 	.byte	0x04, 0x05
        /*08fa*/ 	.short	(.L_365 - .L_364)
.L_364:
        /*08fc*/ 	.word	0x00000180
        /*0900*/ 	.word	0x00000001
        /*0904*/ 	.word	0x00000001


	//----- nvinfo : EIATTR_CRS_STACK_SIZE
	.align		4
.L_365:
        /*0908*/ 	.byte	0x04, 0x1e
        /*090a*/ 	.short	(.L_367 - .L_366)
.L_366:
        /*090c*/ 	.word	0x00000000


	//----- nvinfo : EIATTR_CBANK_PARAM_SIZE
	.align		4
.L_367:
        /*0910*/ 	.byte	0x03, 0x19
        /*0912*/ 	.short	0x0a70


	//----- nvinfo : EIATTR_PARAM_CBANK
	.align		4
        /*0914*/ 	.byte	0x04, 0x0a
        /*0916*/ 	.short	(.L_369 - .L_368)
	.align		4
.L_368:
        /*0918*/ 	.word	index@(.nv.constant0._ZN7cutlass13device_kernelIN5flash11enable_sm90INS1_16FlashAttnFwdSm90INS1_25CollectiveMainloopFwdSm90ILi2EN4cute5tupleIJNS5_1CILi1EEES8_S8_EEENS6_IJNS7_ILi128EEENS7_ILi80EEENS7_ILi256EEEEEELi256ENS_10bfloat16_tEfNS_4arch4Sm90ELb0ELb0ELb0ELb0ELb0ELb0ELb0ELb1ELb1ELb1ELb0ELb0EEENS1_21CollectiveEpilogueFwdINS6_IJSA_SC_SB_EEES9_SE_SG_Li256ELb0ELb1ELb0ELb0EEENS1_29StaticPersistentTileSchedulerILb0EEEEEEEEEvNT_6ParamsE)
        /*091c*/ 	.short	0x0210
        /*091e*/ 	.short	0x0a70


	//----- nvinfo : EIATTR_SW_WAR
	.align		4
.L_369:
        /*0920*/ 	.byte	0x04, 0x36
        /*0922*/ 	.short	(.L_371 - .L_370)
.L_370:
        /*0924*/ 	.word	0x00000008
.L_371:


//--------------------- .nv.info._ZN7cutlass13device_kernelIN5flash11enable_sm90INS1_16FlashAttnFwdSm90INS1_25CollectiveMainloopFwdSm90ILi2EN4cute5tupleIJNS5_1CILi2EEENS7_ILi1EEES9_EEENS6_IJNS7_ILi128EEENS7_ILi80EEENS7_ILi256EEEEEELi256ENS_10bfloat16_tEfNS_4arch4Sm90ELb0ELb0ELb0ELb0ELb0ELb0ELb0ELb1ELb1ELb1ELb0ELb0EEENS1_21CollectiveEpilogueFwdINS6_IJSB_SD_SC_EEESA_SF_SH_Li256ELb0ELb1ELb0ELb0EEENS1_29StaticPersistentTileSchedulerILb0EEEEEEEEEvNT_6ParamsE --------------------------
	.section	.nv.info._ZN7cutlass13device_kernelIN5flash11enable_sm90INS1_16FlashAttnFwdSm90INS1_25CollectiveMainloopFwdSm90ILi2EN4cute5tupleIJNS5_1CILi2EEENS7_ILi1EEES9_EEENS6_IJNS7_ILi128EEENS7_ILi80EEENS7_ILi256EEEEEELi256ENS_10bfloat16_tEfNS_4arch4Sm90ELb0ELb0ELb0ELb0ELb0ELb0ELb0ELb1ELb1ELb1ELb0ELb0EEENS1_21CollectiveEpilogueFwdINS6_IJSB_SD_SC_EEESA_SF_SH_Li256ELb0ELb1ELb0ELb0EEENS1_29StaticPersistentTileSchedulerILb0EEEEEEEEEvNT_6ParamsE,"",@"SHT_CUDA_INFO"
	.sectionflags	@""
	.align	4


	//----- nvinfo : EIATTR_CUDA_API_VERSION
	.align		4
        /*0000*/ 	.byte	0x04, 0x37
        /*0002*/ 	.short	(.L_373 - .L_372)
.L_372:
        /*0004*/ 	.word	0x00000082


	//----- nvinfo : EIATTR_KPARAM_INFO
	.align		4
.L_373:
        /*0008*/ 	.byte	0x04, 0x17
        /*000a*/ 	.short	(.L_375 - .L_374)
.L_374:
        /*000c*/ 	.word	0x00000000
        /*0010*/ 	.short	0x0000
        /*0012*/ 	.short	0x0070
        /*0014*/ 	.byte	0x00, 0xf0, 0x01, 0x28


	//----- nvinfo : EIATTR_SPARSE_MMA_MASK
	.align		4
.L_375:
        /*0018*/ 	.byte	0x03, 0x50
        /*001a*/ 	.short	0x0000


	//----- nvinfo : EIATTR_MAXREG_COUNT
	.align		4
        /*001c*/ 	.byte	0x03, 0x1b
        /*001e*/ 	.short	0x00a8


	//----- nvinfo : EIATTR_NUM_BARRIERS
	.align		4
        /*0020*/ 	.byte	0x02, 0x4c
        /*0022*/ 	.byte	0x09
	.zero		1


	//----- nvinfo : EIATTR_EXTERNS
	.align		4
        /*0024*/ 	.byte	0x04, 0x0f
        /*0026*/ 	.short	(.L_377 - .L_376)


	//   ....[0]....
	.align		4
.L_376:
        /*0028*/ 	.word	index@(__assertfail)


	//----- nvinfo : EIATTR_ANNOTATIONS
	.align		4
.L_377:
        /*002c*/ 	.byte	0x04, 0x55
        /*002e*/ 	.short	(.L_379 - .L_378)


	//   ....[0]....
.L_378:
        /* <DEDUP_REMOVED lines=32> */


	//----- nvinfo : EIATTR_MERCURY_ISA_VERSION
	.align		4
.L_379:
        /*0218*/ 	.byte	0x03, 0x5f
        /*021a*/ 	.short	0x0101


	//----- nvinfo : EIATTR_INT_WARP_WIDE_INSTR_OFFSETS
	.align		4
        /*021c*/ 	.byte	0x04, 0x31
        /*021e*/ 	.short	(.L_381 - .L_380)


	//   ....[0]....
.L_380:
        /*0220*/ 	.word	0x00000130


	//   ....[1]....
        /*0224*/ 	.word	0x00000170


	//   ....[2]....
        /*0228*/ 	.word	0x000001e0


	//----- nvinfo : EIATTR_COOP_GROUP_MASK_REGIDS
	.align		4
.L_381:
        /*022c*/ 	.byte	0x04, 0x29
        /*022e*/ 	.short	(.L_383 - .L_382)


	//   ....[0]....
.L_382:
        /*0230*/ 	.word	0xffffffff


	//   ....[1]....
        /*0234*/ 	.word	0xffffffff


	//   ....[2]....
        /*0238*/ 	.word	0xffffffff


	//   ....[3]....
        /*023c*/ 	.word	0xffffffff


	//   ....[4]....
        /*0240*/ 	.word	0xffffffff


	//   ....[5]....
        /*0244*/ 	.word	0xffffffff


	//   ....[6]....
        /*0248*/ 	.word	0xffffffff


	//   ....[7]....
        /*024c*/ 	.word	0xffffffff


	//   ....[8]....
        /*0250*/ 	.word	0xffffffff


	//   ....[9]....
        /*0254*/ 	.word	0xffffffff


	//   ....[10]....
        /*0258*/ 	.word	0xffffffff


	//   ....[11]....
        /*025c*/ 	.word	0xffffffff


	//   ....[12]....
        /*0260*/ 	.word	0xffffffff


	//   ....[13]....
        /*0264*/ 	.word	0xffffffff


	//   ....[14]....
        /*0268*/ 	.word	0xffffffff


	//   ....[15]....
        /*026c*/ 	.word	0xffffffff


	//   ....[16]....
        /*0270*/ 	.word	0xffffffff


	//   ....[17]....
        /*0274*/ 	.word	0xffffffff


	//   ....[18]....
        /*0278*/ 	.word	0xffffffff


	//   ....[19]....
        /*027c*/ 	.word	0xffffffff


	//   ....[20]....
        /*0280*/ 	.word	0xffffffff


	//   ....[21]....
        /*0284*/ 	.word	0xffffffff


	//   ....[22]....
        /*0288*/ 	.word	0xffffffff


	//   ....[23]....
        /*028c*/ 	.word	0xffffffff


	//   ....[24]....
        /*0290*/ 	.word	0xffffffff


	//   ....[25]....
        /*0294*/ 	.word	0xffffffff


	//   ....[26]....
        /*0298*/ 	.word	0xffffffff


	//   ....[27]....
        /*029c*/ 	.word	0xffffffff


	//   ....[28]....
        /*02a0*/ 	.word	0xffffffff


	//   ....[29]....
        /*02a4*/ 	.word	0xffffffff


	//   ....[30]....
        /*02a8*/ 	.word	0xffffffff


	//   ....[31]....
        /*02ac*/ 	.word	0xffffffff


	//   ....[32]....
        /*02b0*/ 	.word	0xffffffff


	//   ....[33]....
        /*02b4*/ 	.word	0xffffffff


	//   ....[34]....
        /*02b8*/ 	.word	0xffffffff


	//   ....[35]....
        /*02bc*/ 	.word	0xffffffff


	//   ....[36]....
        /*02c0*/ 	.word	0xffffffff


	//   ....[37]....
        /*02c4*/ 	.word	0xffffffff


	//   ....[38]....
        /*02c8*/ 	.word	0xffffffff


	//   ....[39]....
        /*02cc*/ 	.word	0xffffffff


	//   ....[40]....
        /*02d0*/ 	.word	0xffffffff


	//   ....[41]....
        /*02d4*/ 	.word	0xffffffff


	//   ....[42]....
        /*02d8*/ 	.word	0xffffffff


	//   ....[43]....
        /*02dc*/ 	.word	0xffffffff


	//   ....[44]....
        /*02e0*/ 	.word	0xffffffff


	//   ....[45]....
        /*02e4*/ 	.word	0xffffffff


	//   ....[46]....
        /*02e8*/ 	.word	0xffffffff


	//   ....[47]....
        /*02ec*/ 	.word	0xffffffff


	//   ....[48]....
        /*02f0*/ 	.word	0xffffffff


	//   ....[49]....
        /*02f4*/ 	.word	0xffffffff


	//   ....[50]....
        /*02f8*/ 	.word	0xffffffff


	//   ....[51]....
        /*02fc*/ 	.word	0x0500000f


	//   ....[52]....
        /*0300*/ 	.word	0x0500000f


	//   ....[53]....
        /*0304*/ 	.word	0x0500000f


	//   ....[54]....
        /*0308*/ 	.word	0x0500000f


	//   ....[55]....
        /*030c*/ 	.word	0x0500000f


	//   ....[56]....
        /*0310*/ 	.word	0x0500000f


	//   ....[57]....
        /*0314*/ 	.word	0x0500000f


	//   ....[58]....
        /*0318*/ 	.word	0x0500000f


	//   ....[59]....
        /*031c*/ 	.word	0x0500000f


	//   ....[60]....
        /*0320*/ 	.word	0x0500000f


	//   ....[61]....
        /*0324*/ 	.word	0x0500000f


	//   ....[62]....
        /*0328*/ 	.word	0x0500000f


	//   ....[63]....
        /*032c*/ 	.word	0x0500000f


	//   ....[64]....
        /*0330*/ 	.word	0x0500000f


	//   ....[65]....
        /*0334*/ 	.word	0x0500000f


	//   ....[66]....
        /*0338*/ 	.word	0x0500000f


	//   ....[67]....
        /*033c*/ 	.word	0x0500000f


	//   ....[68]....
        /*0340*/ 	.word	0x0500000f


	//----- nvinfo : EIATTR_COOP_GROUP_INSTR_OFFSETS
	.align		4
.L_383:
        /*0344*/ 	.byte	0x04, 0x28
        /*0346*/ 	.short	(.L_385 - .L_384)


	//   ....[0]....
.L_384:
        /*0348*/ 	.word	0x00000060


	//   ....[1]....
        /*034c*/ 	.word	0x00000140


	//   ....[2]....
        /*0350*/ 	.word	0x00000190


	//   ....[3]....
        /*0354*/ 	.word	0x000003d0


	//   ....[4]....
        /*0358*/ 	.word	0x00000600


	//   ....[5]....
        /*035c*/ 	.word	0x00000830


	//   ....[6]....
        /*0360*/ 	.word	0x00000ac0


	//   ....[7]....
        /*0364*/ 	.word	0x00000dd0


	//   ....[8]....
        /*0368*/ 	.word	0x00001310


	//   ....[9]....
        /*036c*/ 	.word	0x00004390


	//   ....[10]....
        /*0370*/ 	.word	0x000043e0


	//   ....[11]....
        /*0374*/ 	.word	0x000047f0


	//   ....[12]....
        /*0378*/ 	.word	0x00004860


	//   ....[13]....
        /*037c*/ 	.word	0x00008040


	//   ....[14]....
        /*0380*/ 	.word	0x00008060


	//   ....[15]....
        /*0384*/ 	.word	0x00008090


	//   ....[16]....
        /*0388*/ 	.word	0x000080a0


	//   ....[17]....
        /*038c*/ 	.word	0x00009490


	//   ....[18]....
        /*0390*/ 	.word	0x000094c0


	//   ....[19]....
        /*0394*/ 	.word	0x00009580


	//   ....[20]....
        /*0398*/ 	.word	0x00009590


	//   ....[21]....
        /*039c*/ 	.word	0x0000b130


	//   ....[22]....
        /*03a0*/ 	.word	0x0000b160


	//   ....[23]....
        /*03a4*/ 	.word	0x0000b280


	//   ....[24]....
        /*03a8*/ 	.word	0x0000b2b0


	//   ....[25]....
        /*03ac*/ 	.word	0x0000b980


	//   ....[26]....
        /*03b0*/ 	.word	0x0000b9b0


	//   ....[27]....
        /*03b4*/ 	.word	0x0000bb10


	//   ....[28]....
        /*03b8*/ 	.word	0x0000bb30


	//   ....[29]....
        /*03bc*/ 	.word	0x0000bc70


	//   ....[30]....
        /*03c0*/ 	.word	0x0000bc90


	//   ....[31]....
        /*03c4*/ 	.word	0x0000bdf0


	//   ....[32]....
        /*03c8*/ 	.word	0x0000be20


	//   ....[33]....
        /*03cc*/ 	.word	0x0000c9d0


	//   ....[34]....
        /*03d0*/ 	.word	0x0000d560


	//   ....[35]....
        /*03d4*/ 	.word	0x0000d5a0


	//   ....[36]....
        /*03d8*/ 	.word	0x0000d6a0


	//   ....[37]....
        /*03dc*/ 	.word	0x0000d6b0


	//   ....[38]....
        /*03e0*/ 	.word	0x0000d760


	//   ....[39]....
        /*03e4*/ 	.word	0x0000d770


	//   ....[40]....
        /*03e8*/ 	.word	0x0000d830


	//   ....[41]....
        /*03ec*/ 	.word	0x0000d840


	//   ....[42]....
        /*03f0*/ 	.word	0x0000d900


	//   ....[43]....
        /*03f4*/ 	.word	0x0000d910


	//   ....[44]....
        /*03f8*/ 	.word	0x0000d9d0


	//   ....[45]....
        /*03fc*/ 	.word	0x0000d9e0


	//   ....[46]....
        /*0400*/ 	.word	0x0000daa0


	//   ....[47]....
        /*0404*/ 	.word	0x0000dab0


	//   ....[48]....
        /*0408*/ 	.word	0x0000db20


	//   ....[49]....
        /*040c*/ 	.word	0x0000db70


	//   ....[50]....
        /*0410*/ 	.word	0x000112d0


	//   ....[51]....
        /*0414*/ 	.word	0x000117f0


	//   ....[52]....
        /*0418*/ 	.word	0x00011970


	//   ....[53]....
        /*041c*/ 	.word	0x000119d0


	//   ....[54]....
        /*0420*/ 	.word	0x00011b80


	//   ....[55]....
        /*0424*/ 	.word	0x00011bd0


	//   ....[56]....
        /*0428*/ 	.word	0x00011d20


	//   ....[57]....
        /*042c*/ 	.word	0x00011d70


	//   ....[58]....
        /*0430*/ 	.word	0x00011ec0


	//   ....[59]....
        /*0434*/ 	.word	0x00011f10


	//   ....[60]....
        /*0438*/ 	.word	0x00012060


	//   ....[61]....
        /*043c*/ 	.word	0x000120b0


	//   ....[62]....
        /*0440*/ 	.word	0x00012200


	//   ....[63]....
        /*0444*/ 	.word	0x00012250


	//   ....[64]....
        /*0448*/ 	.word	0x00012390


	//   ....[65]....
        /*044c*/ 	.word	0x000123e0


	//   ....[66]....
        /*0450*/ 	.word	0x00012510


	//   ....[67]....
        /*0454*/ 	.word	0x00012560


	//   ....[68]....
        /*0458*/ 	.word	0x00012910


	//----- nvinfo : EIATTR_REG_RECONFIG
	.align		4
.L_385:
        /*045c*/ 	.byte	0x01, 0x54
	.zero		2


	//----- nvinfo : EIATTR_SYSCALL_OFFSETS
	.align		4
        /*0460*/ 	.byte	0x04, 0x46
        /*0462*/ 	.short	(.L_387 - .L_386)


	//   ....[0]....
.L_386:
        /*0464*/ 	.word	0x000016d0


	//   ....[1]....
        /*0468*/ 	.word	0x0000c5f0


	//   ....[2]....
        /*046c*/ 	.word	0x0000c730


	//   ....[3]....
        /*0470*/ 	.word	0x0000c820


	//   ....[4]....
        /*0474*/ 	.word	0x0000d100


	//----- nvinfo : EIATTR_MBARRIER_INSTR_OFFSETS
	.align		4
.L_387:
        /*0478*/ 	.byte	0x04, 0x39
        /*047a*/ 	.short	(.L_389 - .L_388)


	//   ....[0]....
.L_388:
        /*047c*/ 	.word	0x00000270
        /*0480*/ 	.word	0x000000ff
        /*0484*/ 	.word	0x00038800
        /*0488*/ 	.short	0x0100
        /*048a*/ 	.byte	0x08
	.zero		1


	//   ....[1]....
        /*048c*/ 	.word	0x00000280
        /*0490*/ 	.word	0x000000ff
        /*0494*/ 	.word	0x00038820
        /*0498*/ 	.short	0x0100
        /*049a*/ 	.byte	0x08
	.zero		1


	//   ....[2]....
        /*049c*/ 	.word	0x00000370
        /*04a0*/ 	.word	0x000000ff
        /*04a4*/ 	.word	0x00038830
        /*04a8*/ 	.short	0x0100
        /*04aa*/ 	.byte	0x08
	.zero		1


	//   ....[3]....
        /*04ac*/ 	.word	0x00000380
        /*04b0*/ 	.word	0x000000ff
        /*04b4*/ 	.word	0x00038840
        /*04b8*/ 	.short	0x0100
        /*04ba*/ 	.byte	0x08
	.zero		1


	//   ....[4]....
        /*04bc*/ 	.word	0x00000390
        /*04c0*/ 	.word	0x000000ff
        /*04c4*/ 	.word	0x00038838
        /*04c8*/ 	.short	0x0100
        /*04ca*/ 	.byte	0x08
	.zero		1


	//   ....[5]....
        /*04cc*/ 	.word	0x000003a0
        /*04d0*/ 	.word	0x000000ff
        /*04d4*/ 	.word	0x00038848
        /*04d8*/ 	.short	0x0100
        /*04da*/ 	.byte	0x08
	.zero		1


	//   ....[6]....
        /*04dc*/ 	.word	0x000005b0
        /*04e0*/ 	.word	0x000000ff
        /*04e4*/ 	.word	0x00038850
        /*04e8*/ 	.short	0x0100
        /*04ea*/ 	.byte	0x08
	.zero		1


	//   ....[7]....
        /*04ec*/ 	.word	0x000005c0
        /*04f0*/ 	.word	0x000000ff
        /*04f4*/ 	.word	0x00038860
        /*04f8*/ 	.short	0x0100
        /*04fa*/ 	.byte	0x08
	.zero		1


	//   ....[8]....
        /*04fc*/ 	.word	0x000005d0
        /*0500*/ 	.word	0x000000ff
        /*0504*/ 	.word	0x00038858
        /*0508*/ 	.short	0x0100
        /*050a*/ 	.byte	0x08
	.zero		1


	//   ....[9]....
        /*050c*/ 	.word	0x000005e0
        /*0510*/ 	.word	0x000000ff
        /*0514*/ 	.word	0x00038868
        /*0518*/ 	.short	0x0100
        /*051a*/ 	.byte	0x08
	.zero		1


	//   ....[10]....
        /*051c*/ 	.word	0x000007e0
        /*0520*/ 	.word	0x000000ff
        /*0524*/ 	.word	0x00038870
        /*0528*/ 	.short	0x0100
        /*052a*/ 	.byte	0x08
	.zero		1


	//   ....[11]....
        /*052c*/ 	.word	0x000007f0
        /*0530*/ 	.word	0x000000ff
        /*0534*/ 	.word	0x00038880
        /*0538*/ 	.short	0x0100
        /*053a*/ 	.byte	0x08
	.zero		1


	//   ....[12]....
        /*053c*/ 	.word	0x00000800
        /*0540*/ 	.word	0x000000ff
        /*0544*/ 	.word	0x00038878
        /*0548*/ 	.short	0x0100
        /*054a*/ 	.byte	0x08
	.zero		1


	//   ....[13]....
        /*054c*/ 	.word	0x00000810
        /*0550*/ 	.word	0x000000ff
        /*0554*/ 	.word	0x00038888
        /*0558*/ 	.short	0x0100
        /*055a*/ 	.byte	0x08
	.zero		1


	//   ....[14]....
        /*055c*/ 	.word	0x00000a70
        /*0560*/ 	.word	0x000000ff
        /*0564*/ 	.word	0x00038890
        /*0568*/ 	.short	0x0100
        /*056a*/ 	.byte	0x08
	.zero		1


	//   ....[15]....
        /*056c*/ 	.word	0x00000a80
        /*0570*/ 	.word	0x000000ff
        /*0574*/ 	.word	0x000388a0
        /*0578*/ 	.short	0x0100
        /*057a*/ 	.byte	0x08
	.zero		1


	//   ....[16]....
        /*057c*/ 	.word	0x00000a90
        /*0580*/ 	.word	0x000000ff
        /*0584*/ 	.word	0x00038898
        /*0588*/ 	.short	0x0100
        /*058a*/ 	.byte	0x08
	.zero		1


	//   ....[17]....
        /*058c*/ 	.word	0x00000aa0
        /*0590*/ 	.word	0x000000ff
        /*0594*/ 	.word	0x000388a8
        /*0598*/ 	.short	0x0100
        /*059a*/ 	.byte	0x08
	.zero		1


	//   ....[18]....
        /*059c*/ 	.word	0x00000d30
        /*05a0*/ 	.word	0x000000ff
        /*05a4*/ 	.word	0x000388b0
        /*05a8*/ 	.short	0x0100
        /*05aa*/ 	.byte	0x08
	.zero		1


	//   ....[19]....
        /*05ac*/ 	.word	0x00000d40
        /*05b0*/ 	.word	0x000000ff
        /*05b4*/ 	.word	0x000388c0
        /*05b8*/ 	.short	0x0100
        /*05ba*/ 	.byte	0x08
	.zero		1


	//   ....[20]....
        /*05bc*/ 	.word	0x00000d50
        /*05c0*/ 	.word	0x000000ff
        /*05c4*/ 	.word	0x000388b8
        /*05c8*/ 	.short	0x0100
        /*05ca*/ 	.byte	0x08
	.zero		1


	//   ....[21]....
        /*05cc*/ 	.word	0x00000d60
        /*05d0*/ 	.word	0x000000ff
        /*05d4*/ 	.word	0x000388c8
        /*05d8*/ 	.short	0x0100
        /*05da*/ 	.byte	0x08
	.zero		1


	//   ....[22]....
        /*05dc*/ 	.word	0x00001750
        /*05e0*/ 	.word	0x000000ff
        /*05e4*/ 	.word	0x00038800
        /*05e8*/ 	.short	0x010a
        /*05ea*/ 	.byte	0x24
	.zero		1


	//   ....[23]....
        /*05ec*/ 	.word	0x000017e0
        /*05f0*/ 	.word	0x00000000
        /*05f4*/ 	.word	0x00038830
        /*05f8*/ 	.short	0x010a
        /*05fa*/ 	.byte	0x3f
	.zero		1


	//   ....[24]....
        /*05fc*/ 	.word	0x00001820
        /*0600*/ 	.word	0x00000000
        /*0604*/ 	.word	0x00038830
        /*0608*/ 	.short	0x010a
        /*060a*/ 	.byte	0x3f
	.zero		1


	//   ....[25]....
        /*060c*/ 	.word	0x00004ab0
        /*0610*/ 	.word	0x00000000
        /*0614*/ 	.word	0x00000000
        /*0618*/ 	.short	0x0101
        /*061a*/ 	.byte	0x3f
	.zero		1


	//   ....[26]....
        /*061c*/ 	.word	0x00005200
        /*0620*/ 	.word	0x000000ff
        /*0624*/ 	.word	0x00038830
        /*0628*/ 	.short	0x010a
        /*062a*/ 	.byte	0x06
	.zero		1


	//   ....[27]....
        /*062c*/ 	.word	0x00005250
        /*0630*/ 	.word	0x000000ff
        /*0634*/ 	.word	0x00038830
        /*0638*/ 	.short	0x010a
        /*063a*/ 	.byte	0x04
	.zero		1


	//   ....[28]....
        /*063c*/ 	.word	0x00007af0
        /*0640*/ 	.word	0x000000ff
        /*0644*/ 	.word	0x00038850
        /*0648*/ 	.short	0x010a
        /*064a*/ 	.byte	0x04
	.zero		1


	//   ....[29]....
        /*064c*/ 	.word	0x00007b30
        /*0650*/ 	.word	0x000000ff
        /*0654*/ 	.word	0x00038850
        /*0658*/ 	.short	0x010a
        /*065a*/ 	.byte	0x04
	.zero		1


	//   ....[30]....
        /*065c*/ 	.word	0x00008780
        /*0660*/ 	.word	0x0000000e
        /*0664*/ 	.word	0x00000000
        /*0668*/ 	.short	0x0101
        /*066a*/ 	.byte	0x3f
	.zero		1


	//   ....[31]....
        /*066c*/ 	.word	0x00008a50
        /*0670*/ 	.word	0x0000009b
        /*0674*/ 	.word	0x00000000
        /*0678*/ 	.short	0x0101
        /*067a*/ 	.byte	0x3f
	.zero		1


	//   ....[32]....
        /*067c*/ 	.word	0x00009400
        /*0680*/ 	.word	0x000000ff
        /*0684*/ 	.word	0x00038850
        /*0688*/ 	.short	0x010a
        /*068a*/ 	.byte	0x09
	.zero		1


	//   ....[33]....
        /*068c*/ 	.word	0x00009440
        /*0690*/ 	.word	0x000000ff
        /*0694*/ 	.word	0x00038850
        /*0698*/ 	.short	0x010a
        /*069a*/ 	.byte	0x09
	.zero		1


	//   ....[34]....
        /*069c*/ 	.word	0x00009e00
        /*06a0*/ 	.word	0x00000007
        /*06a4*/ 	.word	0x00000000
        /*06a8*/ 	.short	0x0101
        /*06aa*/ 	.byte	0x3f
	.zero		1


	//   ....[35]....
        /*06ac*/ 	.word	0x0000b950
        /*06b0*/ 	.word	0x000000ff
        /*06b4*/ 	.word	0x00000000
        /*06b8*/ 	.short	0x0101
        /*06ba*/ 	.byte	0x05
	.zero		1


	//   ....[36]....
        /*06bc*/ 	.word	0x0000b9c0
        /*06c0*/ 	.word	0x000000ff
        /*06c4*/ 	.word	0x00000000
        /*06c8*/ 	.short	0x0101
        /*06ca*/ 	.byte	0x04
	.zero		1


	//   ....[37]....
        /*06cc*/ 	.word	0x0000cbf0
        /*06d0*/ 	.word	0x00000002
        /*06d4*/ 	.word	0x00038840
        /*06d8*/ 	.short	0x010a
        /*06da*/ 	.byte	0x3f
	.zero		1


	//   ....[38]....
        /*06dc*/ 	.word	0x0000dc90
        /*06e0*/ 	.word	0x000000ff
        /*06e4*/ 	.word	0x00038800
        /*06e8*/ 	.short	0x0107
        /*06ea*/ 	.byte	0x24
	.zero		1


	//   ....[39]....
        /*06ec*/ 	.word	0x0000dd00
        /*06f0*/ 	.word	0x000000ff
        /*06f4*/ 	.word	0x00038800
        /*06f8*/ 	.short	0x0101
        /*06fa*/ 	.byte	0x24
	.zero		1


	//   ....[40]....
        /*06fc*/ 	.word	0x0000dd20
        /*0700*/ 	.word	0x000000ff
        /*0704*/ 	.word	0x00038820
        /*0708*/ 	.short	0x010a
        /*070a*/ 	.byte	0x24
	.zero		1


	//   ....[41]....
        /*070c*/ 	.word	0x0000e040
        /*0710*/ 	.word	0x00000003
        /*0714*/ 	.word	0x00038840
        /*0718*/ 	.short	0x010a
        /*071a*/ 	.byte	0x3f
	.zero		1


	//   ....[42]....
        /*071c*/ 	.word	0x0000e6a0
        /*0720*/ 	.word	0x00000002
        /*0724*/ 	.word	0x00038860
        /*0728*/ 	.short	0x010a
        /*072a*/ 	.byte	0x3f
	.zero		1


	//   ....[43]....
        /*072c*/ 	.word	0x0000ef70
        /*0730*/ 	.word	0x00000003
        /*0734*/ 	.word	0x00038840
        /*0738*/ 	.short	0x010a
        /*073a*/ 	.byte	0x3f
	.zero		1


	//   ....[44]....
        /*073c*/ 	.word	0x0000f5d0
        /*0740*/ 	.word	0x00000002
        /*0744*/ 	.word	0x00038860
        /*0748*/ 	.short	0x010a
        /*074a*/ 	.byte	0x3f
	.zero		1


	//   ....[45]....
        /*074c*/ 	.word	0x0000fe00
        /*0750*/ 	.word	0x00000003
        /*0754*/ 	.word	0x00038840
        /*0758*/ 	.short	0x010a
        /*075a*/ 	.byte	0x3f
	.zero		1


	//   ....[46]....
        /*075c*/ 	.word	0x00010450
        /*0760*/ 	.word	0x00000002
        /*0764*/ 	.word	0x00038860
        /*0768*/ 	.short	0x010a
        /*076a*/ 	.byte	0x3f
	.zero		1


	//   ....[47]....
        /*076c*/ 	.word	0x00010af0
        /*0770*/ 	.word	0x00000000
        /*0774*/ 	.word	0x00038860
        /*0778*/ 	.short	0x010a
        /*077a*/ 	.byte	0x3f
	.zero		1


	//   ....[48]....
        /*077c*/ 	.word	0x00011250
        /*0780*/ 	.word	0x00000000
        /*0784*/ 	.word	0x00038820
        /*0788*/ 	.short	0x010a
        /*078a*/ 	.byte	0x3f
	.zero		1


	//   ....[49]....
        /*078c*/ 	.word	0x00011460
        /*0790*/ 	.word	0x00000006
        /*0794*/ 	.word	0x00000000
        /*0798*/ 	.short	0x010a
        /*079a*/ 	.byte	0x3f
	.zero		1


	//   ....[50]....
        /*079c*/ 	.word	0x00011490
        /*07a0*/ 	.word	0x00000007
        /*07a4*/ 	.word	0x00000000
        /*07a8*/ 	.short	0x010a
        /*07aa*/ 	.byte	0x3f
	.zero		1


	//   ....[51]....
        /*07ac*/ 	.word	0x000114f0
        /*07b0*/ 	.word	0x00000004
        /*07b4*/ 	.word	0x00000000
        /*07b8*/ 	.short	0x010a
        /*07ba*/ 	.byte	0x3f
	.zero		1


	//   ....[52]....
        /*07bc*/ 	.word	0x00011520
        /*07c0*/ 	.word	0x00000003
        /*07c4*/ 	.word	0x00000000
        /*07c8*/ 	.short	0x010a
        /*07ca*/ 	.byte	0x3f
	.zero		1


	//   ....[53]....
        /*07cc*/ 	.word	0x00011590
        /*07d0*/ 	.word	0x00000003
        /*07d4*/ 	.word	0x00038800
        /*07d8*/ 	.short	0x010a
        /*07da*/ 	.byte	0x3f
	.zero		1


	//   ....[54]....
        /*07dc*/ 	.word	0x000115e0
        /*07e0*/ 	.word	0x00000000
        /*07e4*/ 	.word	0x00038830
        /*07e8*/ 	.short	0x010a
        /*07ea*/ 	.byte	0x3f
	.zero		1


	//   ....[55]....
        /*07ec*/ 	.word	0x00011650
        /*07f0*/ 	.word	0x00000098
        /*07f4*/ 	.word	0x00038830
        /*07f8*/ 	.short	0x010a
        /*07fa*/ 	.byte	0x3f
	.zero		1


	//   ....[56]....
        /*07fc*/ 	.word	0x000116b0
        /*0800*/ 	.word	0x00000003
        /*0804*/ 	.word	0x00038850
        /*0808*/ 	.short	0x010a
        /*080a*/ 	.byte	0x3f
	.zero		1


	//   ....[57]....
        /*080c*/ 	.word	0x00011710
        /*0810*/ 	.word	0x00000007
        /*0814*/ 	.word	0x00038850
        /*0818*/ 	.short	0x010a
        /*081a*/ 	.byte	0x3f
	.zero		1


	//   ....[58]....
        /*081c*/ 	.word	0x000118b0
        /*0820*/ 	.word	0x00000002
        /*0824*/ 	.word	0x00038840
        /*0828*/ 	.short	0x010a
        /*082a*/ 	.byte	0x3f
	.zero		1


	//   ....[59]....
        /*082c*/ 	.word	0x000125b0
        /*0830*/ 	.word	0x00000002
        /*0834*/ 	.word	0x00038820
        /*0838*/ 	.short	0x010a
        /*083a*/ 	.byte	0x3f
	.zero		1


	//   ....[60]....
        /*083c*/ 	.word	0x00012600
        /*0840*/ 	.word	0x00000003
        /*0844*/ 	.word	0x00038840
        /*0848*/ 	.short	0x010a
        /*084a*/ 	.byte	0x3f
	.zero		1


	//   ....[61]....
        /*084c*/ 	.word	0x00012650
        /*0850*/ 	.word	0x00000002
        /*0854*/ 	.word	0x00038860
        /*0858*/ 	.short	0x010a
        /*085a*/ 	.byte	0x3f
	.zero		1


	//   ....[62]....
        /*085c*/ 	.word	0x000126a0
        /*0860*/ 	.word	0x00000003
        /*0864*/ 	.word	0x00038840
        /*0868*/ 	.short	0x010a
        /*086a*/ 	.byte	0x3f
	.zero		1


	//   ....[63]....
        /*086c*/ 	.word	0x000126f0
        /*0870*/ 	.word	0x00000002
        /*0874*/ 	.word	0x00038860
        /*0878*/ 	.short	0x010a
        /*087a*/ 	.byte	0x3f
	.zero		1


	//   ....[64]....
        /*087c*/ 	.word	0x00012740
        /*0880*/ 	.word	0x00000003
        /*0884*/ 	.word	0x00038840
        /*0888*/ 	.short	0x010a
        /*088a*/ 	.byte	0x3f
	.zero		1


	//   ....[65]....
        /*088c*/ 	.word	0x00012790
        /*0890*/ 	.word	0x00000002
        /*0894*/ 	.word	0x00038860
        /*0898*/ 	.short	0x010a
        /*089a*/ 	.byte	0x3f
	.zero		1


	//   ....[66]....
        /*089c*/ 	.word	0x000127e0
        /*08a0*/ 	.word	0x00000000
        /*08a4*/ 	.word	0x00038860
        /*08a8*/ 	.short	0x010a
        /*08aa*/ 	.byte	0x3f
	.zero		1


	//   ....[67]....
        /*08ac*/ 	.word	0x00012830
        /*08b0*/ 	.word	0x00000000
        /*08b4*/ 	.word	0x00038820
        /*08b8*/ 	.short	0x010a
        /*08ba*/ 	.byte	0x3f
	.zero		1


	//   ....[68]....
        /*08bc*/ 	.word	0x000129d0
        /*08c0*/ 	.word	0x00000006
        /*08c4*/ 	.word	0x00000000
        /*08c8*/ 	.short	0x010a
        /*08ca*/ 	.byte	0x3f
	.zero		1


	//   ....[69]....
        /*08cc*/ 	.word	0x00012a20
        /*08d0*/ 	.word	0x00000007
        /*08d4*/ 	.word	0x00000000
        /*08d8*/ 	.short	0x010a
        /*08da*/ 	.byte	0x3f
	.zero		1


	//   ....[70]....
        /*08dc*/ 	.word	0x00012a70
        /*08e0*/ 	.word	0x00000004
        /*08e4*/ 	.word	0x00000000
        /*08e8*/ 	.short	0x010a
        /*08ea*/ 	.byte	0x3f
	.zero		1


	//----- nvinfo : EIATTR_NUM_MBARRIERS
	.align		4
.L_389:
        /*08ec*/ 	.byte	0x03, 0x38
        /*08ee*/ 	.short	0x0016


	//----- nvinfo : EIATTR_EXIT_INSTR_OFFSETS
	.align		4
        /*08f0*/ 	.byte	0x04, 0x1c
        /*08f2*/ 	.short	(.L_391 - .L_390)


	//   ....[0]....
.L_390:
        /*08f4*/ 	.word	0x00000f10


	//   ....[1]....
        /*08f8*/ 	.word	0x0000bfc0


	//   ....[2]....
        /*08fc*/ 	.word	0x00011570


	//----- nvinfo : EIATTR_MAX_THREADS
	.align		4
.L_391:
        /*0900*/ 	.byte	0x04, 0x05
        /*0902*/ 	.short	(.L_393 - .L_392)
.L_392:
        /*0904*/ 	.word	0x00000180
        /*0908*/ 	.word	0x00000001
        /*090c*/ 	.word	0x00000001


	//----- nvinfo : EIATTR_CRS_STACK_SIZE
	.align		4
.L_393:
        /*0910*/ 	.byte	0x04, 0x1e
        /*0912*/ 	.short	(.L_395 - .L_394)
.L_394:
        /*0914*/ 	.word	0x00000000


	//----- nvinfo : EIATTR_CBANK_PARAM_SIZE
	.align		4
.L_395:
        /*0918*/ 	.byte	0x03, 0x19
        /*091a*/ 	.short	0x0a70


	//----- nvinfo : EIATTR_PARAM_CBANK
	.align		4
        /*091c*/ 	.byte	0x04, 0x0a
        /*091e*/ 	.short	(.L_397 - .L_396)
	.align		4
.L_396:
        /*0920*/ 	.word	index@(.nv.constant0._ZN7cutlass13device_kernelIN5flash11enable_sm90INS1_16FlashAttnFwdSm90INS1_25CollectiveMainloopFwdSm90ILi2EN4cute5tupleIJNS5_1CILi2EEENS7_ILi1EEES9_EEENS6_IJNS7_ILi128EEENS7_ILi80EEENS7_ILi256EEEEEELi256ENS_10bfloat16_tEfNS_4arch4Sm90ELb0ELb0ELb0ELb0ELb0ELb0ELb0ELb1ELb1ELb1ELb0ELb0EEENS1_21CollectiveEpilogueFwdINS6_IJSB_SD_SC_EEESA_SF_SH_Li256ELb0ELb1ELb0ELb0EEENS1_29StaticPersistentTileSchedulerILb0EEEEEEEEEvNT_6ParamsE)
        /*0924*/ 	.short	0x0210
        /*0926*/ 	.short	0x0a70


	//----- nvinfo : EIATTR_SW_WAR
	.align		4
.L_397:
        /*0928*/ 	.byte	0x04, 0x36
        /*092a*/ 	.short	(.L_399 - .L_398)
.L_398:
        /*092c*/ 	.word	0x00000008
.L_399:


//--------------------- .nv.info._ZN7cutlass13device_kernelIN5flash11enable_sm90INS1_16FlashAttnFwdSm90INS1_25CollectiveMainloopFwdSm90ILi2EN4cute5tupleIJNS5_1CILi1EEES8_S8_EEENS6_IJNS7_ILi128EEENS7_ILi80EEENS7_ILi256EEEEEELi256ENS_10bfloat16_tEfNS_4arch4Sm90ELb0ELb0ELb0ELb1ELb0ELb0ELb0ELb1ELb1ELb1ELb0ELb0EEENS1_21CollectiveEpilogueFwdINS6_IJSA_SC_SB_EEES9_SE_SG_Li256ELb1ELb1ELb0ELb0EEENS1_36VarlenDynamicPersistentTileSchedulerILi128ELi80ELi256ELi128ELb0ELb1ELb1ELb0ELb1ELb1EEEEEEEEEvNT_6ParamsE --------------------------
	.section	.nv.info._ZN7cutlass13device_kernelIN5flash11enable_sm90INS1_16FlashAttnFwdSm90INS1_25CollectiveMainloopFwdSm90ILi2EN4cute5tupleIJNS5_1CILi1EEES8_S8_EEENS6_IJNS7_ILi128EEENS7_ILi80EEENS7_ILi256EEEEEELi256ENS_10bfloat16_tEfNS_4arch4Sm90ELb0ELb0ELb0ELb1ELb0ELb0ELb0ELb1ELb1ELb1ELb0ELb0EEENS1_21CollectiveEpilogueFwdINS6_IJSA_SC_SB_EEES9_SE_SG_Li256ELb1ELb1ELb0ELb0EEENS1_36VarlenDynamicPersistentTileSchedulerILi128ELi80ELi256ELi128ELb0ELb1ELb1ELb0ELb1ELb1EEEEEEEEEvNT_6ParamsE,"",@"SHT_CUDA_INFO"
	.sectionflags	@""
	.align	4


	//----- nvinfo : EIATTR_CUDA_API_VERSION
	.align		4
        /*0000*/ 	.byte	0x04, 0x37
        /*0002*/ 	.short	(.L_401 - .L_400)
.L_400:
        /*0004*/ 	.word	0x00000082


	//----- nvinfo : EIATTR_KPARAM_INFO
	.align		4
.L_401:
        /*0008*/ 	.byte	0x04, 0x17
        /*000a*/ 	.short	(.L_403 - .L_402)
.L_402:
        /*000c*/ 	.word	0x00000000
        /*0010*/ 	.short	0x0000
        /*0012*/ 	.short	0x0070
        /*0014*/ 	.byte	0x00, 0xf0, 0x01, 0x2a


	//----- nvinfo : EIATTR_SPARSE_MMA_MASK
	.align		4
.L_403:
        /*0018*/ 	.byte	0x03, 0x50
        /*001a*/ 	.short	0x0000


	//----- nvinfo : EIATTR_MAXREG_COUNT
	.align		4
        /*001c*/ 	.byte	0x03, 0x1b
        /*001e*/ 	.short	0x00a8


	//----- nvinfo : EIATTR_NUM_BARRIERS
	.align		4
        /*0020*/ 	.byte	0x02, 0x4c
        /*0022*/ 	.byte	0x09
	.zero		1


	//----- nvinfo : EIATTR_EXTERNS
	.align		4
        /*0024*/ 	.byte	0x04, 0x0f
        /*0026*/ 	.short	(.L_405 - .L_404)


	//   ....[0]....
	.align		4
.L_404:
        /*0028*/ 	.word	index@(__assertfail)


	//----- nvinfo : EIATTR_ANNOTATIONS
	.align		4
.L_405:
        /*002c*/ 	.byte	0x04, 0x55
        /*002e*/ 	.short	(.L_407 - .L_406)


	//   ....[0]....
.L_406:
        /* <DEDUP_REMOVED lines=80> */
        /*0524*/ 	.byte	0x10, 0x48, 0x01, 0x00, 0x01, 0x00, 0x00, 0x00, 0x30, 0x54, 0x01, 0x00


	//----- nvinfo : EIATTR_MERCURY_ISA_VERSION
	.align		4
.L_407:
        /*0530*/ 	.byte	0x03, 0x5f
        /*0532*/ 	.short	0x0101


	//----- nvinfo : EIATTR_UNUSED_LOAD_BYTE_OFFSET
	.align		4
        /*0534*/ 	.byte	0x04, 0x44
        /*0536*/ 	.short	(.L_409 - .L_408)


	//   ....[0]....
.L_408:
        /*0538*/ 	.word	0x00000a10
        /*053c*/ 	.word	0x0000fff0


	//   ....[1]....
        /*0540*/ 	.word	0x0000a6f0
        /*0544*/ 	.word	0x0000fff0


	//----- nvinfo : EIATTR_INT_WARP_WIDE_INSTR_OFFSETS
	.align		4
.L_409:
        /*0548*/ 	.byte	0x04, 0x31
        /*054a*/ 	.short	(.L_411 - .L_410)


	//   ....[0]....
.L_410:
        /*054c*/ 	.word	0x00000130


	//   ....[1]....
        /*0550*/ 	.word	0x00000170


	//   ....[2]....
        /*0554*/ 	.word	0x000001e0


	//   ....[3]....
        /*0558*/ 	.word	0x000081e0


	//   ....[4]....
        /*055c*/ 	.word	0x0000e7b0


	//   ....[5]....
        /*0560*/ 	.word	0x0000e850


	//   ....[6]....
        /*0564*/ 	.word	0x00012ef0


	//   ....[7]....
        /*0568*/ 	.word	0x00012f60


	//----- nvinfo : EIATTR_COOP_GROUP_MASK_REGIDS
	.align		4
.L_411:
        /*056c*/ 	.byte	0x04, 0x29
        /*056e*/ 	.short	(.L_413 - .L_412)


	//   ....[0]....
.L_412:
        /*0570*/ 	.word	0xffffffff


	//   ....[1]....
        /*0574*/ 	.word	0xffffffff


	//   ....[2]....
        /*0578*/ 	.word	0xffffffff


	//   ....[3]....
        /*057c*/ 	.word	0xffffffff


	//   ....[4]....
        /*0580*/ 	.word	0xffffffff


	//   ....[5]....
        /*0584*/ 	.word	0xffffffff


	//   ....[6]....
        /*0588*/ 	.word	0xffffffff


	//   ....[7]....
        /*058c*/ 	.word	0xffffffff


	//   ....[8]....
        /*0590*/ 	.word	0xffffffff


	//   ....[9]....
        /*0594*/ 	.word	0xffffffff


	//   ....[10]....
        /*0598*/ 	.word	0xffffffff


	//   ....[11]....
        /*059c*/ 	.word	0xffffffff


	//   ....[12]....
        /*05a0*/ 	.word	0xffffffff


	//   ....[13]....
        /*05a4*/ 	.word	0xffffffff


	//   ....[14]....
        /*05a8*/ 	.word	0xffffffff


	//   ....[15]....
        /*05ac*/ 	.word	0xffffffff


	//   ....[16]....
        /*05b0*/ 	.word	0xffffffff


	//   ....[17]....
        /*05b4*/ 	.word	0xffffffff


	//   ....[18]....
        /*05b8*/ 	.word	0xffffffff


	//   ....[19]....
        /*05bc*/ 	.word	0xffffffff


	//   ....[20]....
        /*05c0*/ 	.word	0xffffffff


	//   ....[21]....
        /*05c4*/ 	.word	0xffffffff


	//   ....[22]....
        /*05c8*/ 	.word	0xffffffff


	//   ....[23]....
        /*05cc*/ 	.word	0xffffffff


	//   ....[24]....
        /*05d0*/ 	.word	0xffffffff


	//   ....[25]....
        /*05d4*/ 	.word	0xffffffff


	//   ....[26]....
        /*05d8*/ 	.word	0xffffffff


	//   ....[27]....
        /*05dc*/ 	.word	0xffffffff


	//   ....[28]....
        /*05e0*/ 	.word	0xffffffff


	//   ....[29]....
        /*05e4*/ 	.word	0xffffffff


	//   ....[30]....
        /*05e8*/ 	.word	0xffffffff


	//   ....[31]....
        /*05ec*/ 	.word	0xffffffff


	//   ....[32]....
        /*05f0*/ 	.word	0xffffffff


	//   ....[33]....
        /*05f4*/ 	.word	0xffffffff


	//   ....[34]....
        /*05f8*/ 	.word	0xffffffff


	//   ....[35]....
        /*05fc*/ 	.word	0xffffffff


	//   ....[36]....
        /*0600*/ 	.word	0xffffffff


	//   ....[37]....
        /*0604*/ 	.word	0xffffffff


	//   ....[38]....
        /*0608*/ 	.word	0xffffffff


	//   ....[39]....
        /*060c*/ 	.word	0xffffffff


	//   ....[40]....
        /*0610*/ 	.word	0xffffffff


	//   ....[41]....
        /*0614*/ 	.word	0xffffffff


	//   ....[42]....
        /*0618*/ 	.word	0xffffffff


	//   ....[43]....
        /*061c*/ 	.word	0xffffffff


	//   ....[44]....
        /*0620*/ 	.word	0xffffffff


	//   ....[45]....
        /*0624*/ 	.word	0xffffffff


	//   ....[46]....
        /*0628*/ 	.word	0xffffffff


	//   ....[47]....
        /*062c*/ 	.word	0xffffffff


	//   ....[48]....
        /*0630*/ 	.word	0xffffffff


	//   ....[49]....
        /*0634*/ 	.word	0xffffffff


	//   ....[50]....
        /*0638*/ 	.word	0xffffffff


	//   ....[51]....
        /*063c*/ 	.word	0xffffffff


	//   ....[52]....
        /*0640*/ 	.word	0xffffffff


	//   ....[53]....
        /*0644*/ 	.word	0xffffffff


	//   ....[54]....
        /*0648*/ 	.word	0xffffffff


	//   ....[55]....
        /*064c*/ 	.word	0xffffffff


	//   ....[56]....
        /*0650*/ 	.word	0xffffffff


	//   ....[57]....
        /*0654*/ 	.word	0xffffffff


	//   ....[58]....
        /*0658*/ 	.word	0xffffffff


	//   ....[59]....
        /*065c*/ 	.word	0xffffffff


	//   ....[60]....
        /*0660*/ 	.word	0xffffffff


	//   ....[61]....
        /*0664*/ 	.word	0xffffffff


	//   ....[62]....
        /*0668*/ 	.word	0xffffffff


	//   ....[63]....
        /*066c*/ 	.word	0xffffffff


	//   ....[64]....
        /*0670*/ 	.word	0xffffffff


	//   ....[65]....
        /*0674*/ 	.word	0xffffffff


	//   ....[66]....
        /*0678*/ 	.word	0xffffffff


	//   ....[67]....
        /*067c*/ 	.word	0xffffffff


	//   ....[68]....
        /*0680*/ 	.word	0xffffffff


	//   ....[69]....
        /*0684*/ 	.word	0xffffffff


	//   ....[70]....
        /*0688*/ 	.word	0xffffffff


	//   ....[71]....
        /*068c*/ 	.word	0xffffffff


	//   ....[72]....
        /*0690*/ 	.word	0xffffffff


	//   ....[73]....
        /*0694*/ 	.word	0xffffffff


	//   ....[74]....
        /*0698*/ 	.word	0xffffffff


	//   ....[75]....
        /*069c*/ 	.word	0xffffffff


	//   ....[76]....
        /*06a0*/ 	.word	0xffffffff


	//   ....[77]....
        /*06a4*/ 	.word	0xffffffff


	//   ....[78]....
        /*06a8*/ 	.word	0xffffffff


	//   ....[79]....
        /*06ac*/ 	.word	0xffffffff


	//   ....[80]....
        /*06b0*/ 	.word	0xffffffff


	//   ....[81]....
        /*06b4*/ 	.word	0xffffffff


	//   ....[82]....
        /*06b8*/ 	.word	0xffffffff


	//   ....[83]....
        /*06bc*/ 	.word	0xffffffff


	//   ....[84]....
        /*06c0*/ 	.word	0xffffffff


	//   ....[85]....
        /*06c4*/ 	.word	0xffffffff


	//   ....[86]....
        /*06c8*/ 	.word	0xffffffff


	//   ....[87]....
        /*06cc*/ 	.word	0xffffffff


	//   ....[88]....
        /*06d0*/ 	.word	0xffffffff


	//   ....[89]....
        /*06d4*/ 	.word	0xffffffff


	//   ....[90]....
        /*06d8*/ 	.word	0xffffffff


	//   ....[91]....
        /*06dc*/ 	.word	0x0500000f


	//   ....[92]....
        /*06e0*/ 	.word	0x0500000f


	//   ....[93]....
        /*06e4*/ 	.word	0x0500000f


	//   ....[94]....
        /*06e8*/ 	.word	0x0500000f


	//   ....[95]....
        /*06ec*/ 	.word	0x0500000f


	//   ....[96]....
        /*06f0*/ 	.word	0x0500000f


	//   ....[97]....
        /*06f4*/ 	.word	0x0500000f


	//   ....[98]....
        /*06f8*/ 	.word	0x0500000f


	//   ....[99]....
        /*06fc*/ 	.word	0x0500000f


	//   ....[100]....
        /*0700*/ 	.word	0x0500000f


	//   ....[101]....
        /*0704*/ 	.word	0x0500000f


	//   ....[102]....
        /*0708*/ 	.word	0x0500000f


	//   ....[103]....
        /*070c*/ 	.word	0x0500000f


	//   ....[104]....
        /*0710*/ 	.word	0x0500000f


	//   ....[105]....
        /*0714*/ 	.word	0x0500000f


	//   ....[106]....
        /*0718*/ 	.word	0x0500000f


	//   ....[107]....
        /*071c*/ 	.word	0x0500000f


	//   ....[108]....
        /*0720*/ 	.word	0x0500000f


	//   ....[109]....
        /*0724*/ 	.word	0x0500000f


	//   ....[110]....
        /*0728*/ 	.word	0x0500000f


	//   ....[111]....
        /*072c*/ 	.word	0x0500000f


	//   ....[112]....
        /*0730*/ 	.word	0x0500000f


	//   ....[113]....
        /*0734*/ 	.word	0x0500000f


	//   ....[114]....
        /*0738*/ 	.word	0x0500000f


	//   ....[115]....
        /*073c*/ 	.word	0x0500000f


	//   ....[116]....
        /*0740*/ 	.word	0x0500000f


	//   ....[117]....
        /*0744*/ 	.word	0x0500000f


	//   ....[118]....
        /*0748*/ 	.word	0x0500000f


	//   ....[119]....
        /*074c*/ 	.word	0x0500000f


	//   ....[120]....
        /*0750*/ 	.word	0x0500000f


	//   ....[121]....
        /*0754*/ 	.word	0x0500000f


	//   ....[122]....
        /*0758*/ 	.word	0x0500000f


	//   ....[123]....
        /*075c*/ 	.word	0x0500000f


	//   ....[124]....
        /*0760*/ 	.word	0x0500000f


	//   ....[125]....
        /*0764*/ 	.word	0x0500000f


	//----- nvinfo : EIATTR_COOP_GROUP_INSTR_OFFSETS
	.align		4
.L_413:
        /*0768*/ 	.byte	0x04, 0x28
        /*076a*/ 	.short	(.L_415 - .L_414)


	//   ....[0]....
.L_414:
        /*076c*/ 	.word	0x00000060


	//   ....[1]....
        /*0770*/ 	.word	0x00000140


	//   ....[2]....
        /*0774*/ 	.word	0x00000190


	//   ....[3]....
        /*0778*/ 	.word	0x000003c0


	//   ....[4]....
        /*077c*/ 	.word	0x00000520


	//   ....[5]....
        /*0780*/ 	.word	0x00000640


	//   ....[6]....
        /*0784*/ 	.word	0x000007a0


	//   ....[7]....
        /*0788*/ 	.word	0x000016c0


	//   ....[8]....
        /*078c*/ 	.word	0x00004560


	//   ....[9]....
        /*0790*/ 	.word	0x000045a0


	//   ....[10]....
        /*0794*/ 	.word	0x00004940


	//   ....[11]....
        /*0798*/ 	.word	0x000049c0


	//   ....[12]....
        /*079c*/ 	.word	0x00008440


	//   ....[13]....
        /*07a0*/ 	.word	0x00008560


	//   ....[14]....
        /*07a4*/ 	.word	0x000089f0


	//   ....[15]....
        /*07a8*/ 	.word	0x00008a10


	//   ....[16]....
        /*07ac*/ 	.word	0x00009a00


	//   ....[17]....
        /*07b0*/ 	.word	0x00009ac0


	//   ....[18]....
        /*07b4*/ 	.word	0x00009b90


	//   ....[19]....
        /*07b8*/ 	.word	0x00009d70


	//   ....[20]....
        /*07bc*/ 	.word	0x0000b8d0


	//   ....[21]....
        /*07c0*/ 	.word	0x0000b900


	//   ....[22]....
        /*07c4*/ 	.word	0x0000b9b0


	//   ....[23]....
        /*07c8*/ 	.word	0x0000b9f0


	//   ....[24]....
        /*07cc*/ 	.word	0x0000c170


	//   ....[25]....
        /*07d0*/ 	.word	0x0000c1b0


	//   ....[26]....
        /*07d4*/ 	.word	0x0000c320


	//   ....[27]....
        /*07d8*/ 	.word	0x0000c340


	//   ....[28]....
        /*07dc*/ 	.word	0x0000c490


	//   ....[29]....
        /*07e0*/ 	.word	0x0000c4b0


	//   ....[30]....
        /*07e4*/ 	.word	0x0000c610


	//   ....[31]....
        /*07e8*/ 	.word	0x0000c630


	//   ....[32]....
        /*07ec*/ 	.word	0x0000d080


	//   ....[33]....
        /*07f0*/ 	.word	0x0000d0b0


	//   ....[34]....
        /*07f4*/ 	.word	0x0000d210


	//   ....[35]....
        /*07f8*/ 	.word	0x0000d230


	//   ....[36]....
        /*07fc*/ 	.word	0x0000d380


	//   ....[37]....
        /*0800*/ 	.word	0x0000d3a0


	//   ....[38]....
        /*0804*/ 	.word	0x0000d500


	//   ....[39]....
        /*0808*/ 	.word	0x0000d520


	//   ....[40]....
        /*080c*/ 	.word	0x0000d6e0


	//   ....[41]....
        /*0810*/ 	.word	0x0000d8d0


	//   ....[42]....
        /*0814*/ 	.word	0x0000d900


	//   ....[43]....
        /*0818*/ 	.word	0x0000d930


	//   ....[44]....
        /*081c*/ 	.word	0x0000d960


	//   ....[45]....
        /*0820*/ 	.word	0x0000d990


	//   ....[46]....
        /*0824*/ 	.word	0x0000d9c0


	//   ....[47]....
        /*0828*/ 	.word	0x0000db40


	//   ....[48]....
        /*082c*/ 	.word	0x0000db70


	//   ....[49]....
        /*0830*/ 	.word	0x0000dba0


	//   ....[50]....
        /*0834*/ 	.word	0x0000dbd0


	//   ....[51]....
        /*0838*/ 	.word	0x0000dc00


	//   ....[52]....
        /*083c*/ 	.word	0x0000dc30


	//   ....[53]....
        /*0840*/ 	.word	0x0000dcd0


	//   ....[54]....
        /*0844*/ 	.word	0x0000dd00


	//   ....[55]....
        /*0848*/ 	.word	0x0000dd90


	//   ....[56]....
        /*084c*/ 	.word	0x0000ede0


	//   ....[57]....
        /*0850*/ 	.word	0x0000fae0


	//   ....[58]....
        /*0854*/ 	.word	0x0000fb10


	//   ....[59]....
        /*0858*/ 	.word	0x0000fb30


	//   ....[60]....
        /*085c*/ 	.word	0x0000fbe0


	//   ....[61]....
        /*0860*/ 	.word	0x0000fbf0


	//   ....[62]....
        /*0864*/ 	.word	0x0000fca0


	//   ....[63]....
        /*0868*/ 	.word	0x0000fcb0


	//   ....[64]....
        /*086c*/ 	.word	0x0000fd60


	//   ....[65]....
        /*0870*/ 	.word	0x0000fd70


	//   ....[66]....
        /*0874*/ 	.word	0x0000fe20


	//   ....[67]....
        /*0878*/ 	.word	0x0000fe30


	//   ....[68]....
        /*087c*/ 	.word	0x0000fee0


	//   ....[69]....
        /*0880*/ 	.word	0x0000fef0


	//   ....[70]....
        /*0884*/ 	.word	0x0000ffa0


	//   ....[71]....
        /*0888*/ 	.word	0x0000ffb0


	//   ....[72]....
        /*088c*/ 	.word	0x00010000


	//   ....[73]....
        /*0890*/ 	.word	0x00013830


	//   ....[74]....
        /*0894*/ 	.word	0x00013860


	//   ....[75]....
        /*0898*/ 	.word	0x000138a0


	//   ....[76]....
        /*089c*/ 	.word	0x000138d0


	//   ....[77]....
        /*08a0*/ 	.word	0x00013900


	//   ....[78]....
        /*08a4*/ 	.word	0x00013930


	//   ....[79]....
        /*08a8*/ 	.word	0x00013960


	//   ....[80]....
        /*08ac*/ 	.word	0x00013990


	//   ....[81]....
        /*08b0*/ 	.word	0x00013b20


	//   ....[82]....
        /*08b4*/ 	.word	0x00013b50


	//   ....[83]....
        /*08b8*/ 	.word	0x00013b80


	//   ....[84]....
        /*08bc*/ 	.word	0x00013bb0


	//   ....[85]....
        /*08c0*/ 	.word	0x00013be0


	//   ....[86]....
        /*08c4*/ 	.word	0x00013c10


	//   ....[87]....
        /*08c8*/ 	.word	0x00013cd0


	//   ....[88]....
        /*08cc*/ 	.word	0x00013cf0


	//   ....[89]....
        /*08d0*/ 	.word	0x00013d60


	//   ....[90]....
        /*08d4*/ 	.word	0x000141f0


	//   ....[91]....
        /*08d8*/ 	.word	0x00014700


	//   ....[92]....
        /*08dc*/ 	.word	0x000148d0


	//   ....[93]....
        /*08e0*/ 	.word	0x00014920


	//   ....[94]....
        /*08e4*/ 	.word	0x00014a60


	//   ....[95]....
        /*08e8*/ 	.word	0x00014ab0


	//   ....[96]....
        /*08ec*/ 	.word	0x00014bf0


	//   ....[97]....
        /*08f0*/ 	.word	0x00014c40


	//   ....[98]....
        /*08f4*/ 	.word	0x00014d80


	//   ....[99]....
        /*08f8*/ 	.word	0x00014dd0


	//   ....[100]....
        /*08fc*/ 	.word	0x00014f10


	//   ....[101]....
        /*0900*/ 	.word	0x00014f60


	//   ....[102]....
        /*0904*/ 	.word	0x000150a0


	//   ....[103]....
        /*0908*/ 	.word	0x000150f0


	//   ....[104]....
        /*090c*/ 	.word	0x00015210


	//   ....[105]....
        /*0910*/ 	.word	0x00015280


	//   ....[106]....
        /*0914*/ 	.word	0x000153a0


	//   ....[107]....
        /*0918*/ 	.word	0x000153f0


	//   ....[108]....
        /*091c*/ 	.word	0x00015720


	//   ....[109]....
        /*0920*/ 	.word	0x000157c0


	//   ....[110]....
        /*0924*/ 	.word	0x000158f0


	//   ....[111]....
        /*0928*/ 	.word	0x00015970


	//   ....[112]....
        /*092c*/ 	.word	0x000159f0


	//   ....[113]....
        /*0930*/ 	.word	0x00015a70


	//   ....[114]....
        /*0934*/ 	.word	0x00015af0


	//   ....[115]....
        /*0938*/ 	.word	0x00015b80


	//   ....[116]....
        /*093c*/ 	.word	0x00015c20


	//   ....[117]....
        /*0940*/ 	.word	0x00015cd0


	//   ....[118]....
        /*0944*/ 	.word	0x00015d50


	//   ....[119]....
        /*0948*/ 	.word	0x00015dd0


	//   ....[120]....
        /*094c*/ 	.word	0x00015e50


	//   ....[121]....
        /*0950*/ 	.word	0x00015ee0


	//   ....[122]....
        /*0954*/ 	.word	0x00015f60


	//   ....[123]....
        /*0958*/ 	.word	0x00016000


	//   ....[124]....
        /*095c*/ 	.word	0x00016090


	//   ....[125]....
        /*0960*/ 	.word	0x000161c0


	//----- nvinfo : EIATTR_REG_RECONFIG
	.align		4
.L_415:
        /*0964*/ 	.byte	0x01, 0x54
	.zero		2


	//----- nvinfo : EIATTR_SYSCALL_OFFSETS
	.align		4
        /*0968*/ 	.byte	0x04, 0x46
        /*096a*/ 	.short	(.L_417 - .L_416)


	//   ....[0]....
.L_416:
        /*096c*/ 	.word	0x000018a0


	//   ....[1]....
        /*0970*/ 	.word	0x0000e9c0


	//   ....[2]....
        /*0974*/ 	.word	0x0000eb20


	//   ....[3]....
        /*0978*/ 	.word	0x0000ec20


	//   ....[4]....
        /*097c*/ 	.word	0x0000f660


	//----- nvinfo : EIATTR_MBARRIER_INSTR_OFFSETS
	.align		4
.L_417:
        /*0980*/ 	.byte	0x04, 0x39
        /*0982*/ 	.short	(.L_419 - .L_418)


	//   ....[0]....
.L_418:
        /*0984*/ 	.word	0x00000270
        /*0988*/ 	.word	0x000000ff
        /*098c*/ 	.word	0x00038800
        /*0990*/ 	.short	0x0100
        /*0992*/ 	.byte	0x08
	.zero		1


	//   ....[1]....
        /*0994*/ 	.word	0x00000280
        /*0998*/ 	.word	0x000000ff
        /*099c*/ 	.word	0x00038820
        /*09a0*/ 	.short	0x0100
        /*09a2*/ 	.byte	0x08
	.zero		1


	//   ....[2]....
        /*09a4*/ 	.word	0x00000370
        /*09a8*/ 	.word	0x000000ff
        /*09ac*/ 	.word	0x00038830
        /*09b0*/ 	.short	0x0100
        /*09b2*/ 	.byte	0x08
	.zero		1


	//   ....[3]....
        /*09b4*/ 	.word	0x00000380
        /*09b8*/ 	.word	0x000000ff
        /*09bc*/ 	.word	0x00038840
        /*09c0*/ 	.short	0x0100
        /*09c2*/ 	.byte	0x08
	.zero		1


	//   ....[4]....
        /*09c4*/ 	.word	0x00000390
        /*09c8*/ 	.word	0x000000ff
        /*09cc*/ 	.word	0x00038838
        /*09d0*/ 	.short	0x0100
        /*09d2*/ 	.byte	0x08
	.zero		1


	//   ....[5]....
        /*09d4*/ 	.word	0x000003a0
        /*09d8*/ 	.word	0x000000ff
        /*09dc*/ 	.word	0x00038848
        /*09e0*/ 	.short	0x0100
        /*09e2*/ 	.byte	0x08
	.zero		1


	//   ....[6]....
        /*09e4*/ 	.word	0x000004d0
        /*09e8*/ 	.word	0x000000ff
        /*09ec*/ 	.word	0x00038850
        /*09f0*/ 	.short	0x0100
        /*09f2*/ 	.byte	0x08
	.zero		1


	//   ....[7]....
        /*09f4*/ 	.word	0x000004e0
        /*09f8*/ 	.word	0x000000ff
        /*09fc*/ 	.word	0x00038860
        /*0a00*/ 	.short	0x0100
        /*0a02*/ 	.byte	0x08
	.zero		1


	//   ....[8]....
        /*0a04*/ 	.word	0x000004f0
        /*0a08*/ 	.word	0x000000ff
        /*0a0c*/ 	.word	0x00038858
        /*0a10*/ 	.short	0x0100
        /*0a12*/ 	.byte	0x08
	.zero		1


	//   ....[9]....
        /*0a14*/ 	.word	0x00000500
        /*0a18*/ 	.word	0x000000ff
        /*0a1c*/ 	.word	0x00038868
        /*0a20*/ 	.short	0x0100
        /*0a22*/ 	.byte	0x08
	.zero		1


	//   ....[10]....
        /*0a24*/ 	.word	0x000005f0
        /*0a28*/ 	.word	0x000000ff
        /*0a2c*/ 	.word	0x00038870
        /*0a30*/ 	.short	0x0100
        /*0a32*/ 	.byte	0x06
	.zero		1


	//   ....[11]....
        /*0a34*/ 	.word	0x00000600
        /*0a38*/ 	.word	0x000000ff
        /*0a3c*/ 	.word	0x00038880
        /*0a40*/ 	.short	0x0100
        /*0a42*/ 	.byte	0x06
	.zero		1


	//   ....[12]....
        /*0a44*/ 	.word	0x00000610
        /*0a48*/ 	.word	0x000000ff
        /*0a4c*/ 	.word	0x00038878
        /*0a50*/ 	.short	0x0100
        /*0a52*/ 	.byte	0x06
	.zero		1


	//   ....[13]....
        /*0a54*/ 	.word	0x00000620
        /*0a58*/ 	.word	0x000000ff
        /*0a5c*/ 	.word	0x00038888
        /*0a60*/ 	.short	0x0100
        /*0a62*/ 	.byte	0x06
	.zero		1


	//   ....[14]....
        /*0a64*/ 	.word	0x00000750
        /*0a68*/ 	.word	0x000000ff
        /*0a6c*/ 	.word	0x00038890
        /*0a70*/ 	.short	0x0100
        /*0a72*/ 	.byte	0x08
	.zero		1


	//   ....[15]....
        /*0a74*/ 	.word	0x00000760
        /*0a78*/ 	.word	0x000000ff
        /*0a7c*/ 	.word	0x000388a0
        /*0a80*/ 	.short	0x0100
        /*0a82*/ 	.byte	0x08
	.zero		1


	//   ....[16]....
        /*0a84*/ 	.word	0x00000770
        /*0a88*/ 	.word	0x000000ff
        /*0a8c*/ 	.word	0x00038898
        /*0a90*/ 	.short	0x0100
        /*0a92*/ 	.byte	0x08
	.zero		1


	//   ....[17]....
        /*0a94*/ 	.word	0x00000780
        /*0a98*/ 	.word	0x000000ff
        /*0a9c*/ 	.word	0x000388a8
        /*0aa0*/ 	.short	0x0100
        /*0aa2*/ 	.byte	0x08
	.zero		1


	//   ....[18]....
        /*0aa4*/ 	.word	0x000008b0
        /*0aa8*/ 	.word	0x000000ff
        /*0aac*/ 	.word	0x000388b0
        /*0ab0*/ 	.short	0x0100
        /*0ab2*/ 	.byte	0x08
	.zero		1


	//   ....[19]....
        /*0ab4*/ 	.word	0x000008c0
        /*0ab8*/ 	.word	0x000000ff
        /*0abc*/ 	.word	0x000388c0
        /*0ac0*/ 	.short	0x0100
        /*0ac2*/ 	.byte	0x08
	.zero		1


	//   ....[20]....
        /*0ac4*/ 	.word	0x000008d0
        /*0ac8*/ 	.word	0x000000ff
        /*0acc*/ 	.word	0x000388b8
        /*0ad0*/ 	.short	0x0100
        /*0ad2*/ 	.byte	0x08
	.zero		1


	//   ....[21]....
        /*0ad4*/ 	.word	0x000008e0
        /*0ad8*/ 	.word	0x000000ff
        /*0adc*/ 	.word	0x000388c8
        /*0ae0*/ 	.short	0x0100
        /*0ae2*/ 	.byte	0x08
	.zero		1


	//   ....[22]....
        /*0ae4*/ 	.word	0x00001970
        /*0ae8*/ 	.word	0x00000005
        /*0aec*/ 	.word	0x00038800
        /*0af0*/ 	.short	0x010a
        /*0af2*/ 	.byte	0x3f
	.zero		1


	//   ....[23]....
        /*0af4*/ 	.word	0x000019e0
        /*0af8*/ 	.word	0x00000000
        /*0afc*/ 	.word	0x00038830
        /*0b00*/ 	.short	0x010a
        /*0b02*/ 	.byte	0x3f
	.zero		1


	//   ....[24]....
        /*0b04*/ 	.word	0x00001a50
        /*0b08*/ 	.word	0x00000000
        /*0b0c*/ 	.word	0x00038830
        /*0b10*/ 	.short	0x010a
        /*0b12*/ 	.byte	0x3f
	.zero		1


	//   ....[25]....
        /*0b14*/ 	.word	0x000044b0
        /*0b18*/ 	.word	0x00000000
        /*0b1c*/ 	.word	0x00000000
        /*0b20*/ 	.short	0x0101
        /*0b22*/ 	.byte	0x3f
	.zero		1


	//   ....[26]....
        /*0b24*/ 	.word	0x00005850
        /*0b28*/ 	.word	0x000000ff
        /*0b2c*/ 	.word	0x00038830
        /*0b30*/ 	.short	0x010a
        /*0b32*/ 	.byte	0x3d
	.zero		1


	//   ....[27]....
        /*0b34*/ 	.word	0x00005890
        /*0b38*/ 	.word	0x000000ff
        /*0b3c*/ 	.word	0x00038830
        /*0b40*/ 	.short	0x010a
        /*0b42*/ 	.byte	0x3d
	.zero		1


	//   ....[28]....
        /*0b44*/ 	.word	0x00008130
        /*0b48*/ 	.word	0x000000ff
        /*0b4c*/ 	.word	0x00038850
        /*0b50*/ 	.short	0x010a
        /*0b52*/ 	.byte	0x04
	.zero		1


	//   ....[29]....
        /*0b54*/ 	.word	0x00008170
        /*0b58*/ 	.word	0x000000ff
        /*0b5c*/ 	.word	0x00038850
        /*0b60*/ 	.short	0x010a
        /*0b62*/ 	.byte	0x04
	.zero		1


	//   ....[30]....
        /*0b64*/ 	.word	0x00008f30
        /*0b68*/ 	.word	0x000000ff
        /*0b6c*/ 	.word	0x00000000
        /*0b70*/ 	.short	0x0101
        /*0b72*/ 	.byte	0x3d
	.zero		1


	//   ....[31]....
        /*0b74*/ 	.word	0x00008fa0
        /*0b78*/ 	.word	0x000000ff
        /*0b7c*/ 	.word	0x00000000
        /*0b80*/ 	.short	0x0101
        /*0b82*/ 	.byte	0x04
	.zero		1


	//   ....[32]....
        /*0b84*/ 	.word	0x00009960
        /*0b88*/ 	.word	0x0000000b
        /*0b8c*/ 	.word	0x00038850
        /*0b90*/ 	.short	0x010a
        /*0b92*/ 	.byte	0x3f
	.zero		1


	//   ....[33]....
        /*0b94*/ 	.word	0x000099a0
        /*0b98*/ 	.word	0x0000000b
        /*0b9c*/ 	.word	0x00038850
        /*0ba0*/ 	.short	0x010a
        /*0ba2*/ 	.byte	0x3f
	.zero		1


	//   ....[34]....
        /*0ba4*/ 	.word	0x00009e90
        /*0ba8*/ 	.word	0x0000000b
        /*0bac*/ 	.word	0x00000000
        /*0bb0*/ 	.short	0x0101
        /*0bb2*/ 	.byte	0x3f
	.zero		1


	//   ....[35]....
        /*0bb4*/ 	.word	0x0000c1c0
        /*0bb8*/ 	.word	0x000000aa
        /*0bbc*/ 	.word	0x00000000
        /*0bc0*/ 	.short	0x0101
        /*0bc2*/ 	.byte	0x3f
	.zero		1


	//   ....[36]....
        /*0bc4*/ 	.word	0x0000f070
        /*0bc8*/ 	.word	0x00000000
        /*0bcc*/ 	.word	0x00038840
        /*0bd0*/ 	.short	0x010a
        /*0bd2*/ 	.byte	0x3f
	.zero		1


	//   ....[37]....
        /*0bd4*/ 	.word	0x00010160
        /*0bd8*/ 	.word	0x00000009
        /*0bdc*/ 	.word	0x00038800
        /*0be0*/ 	.short	0x0107
        /*0be2*/ 	.byte	0x3f
	.zero		1


	//   ....[38]....
        /*0be4*/ 	.word	0x00010270
        /*0be8*/ 	.word	0x00000002
        /*0bec*/ 	.word	0x00038800
        /*0bf0*/ 	.short	0x0101
        /*0bf2*/ 	.byte	0x3f
	.zero		1


	//   ....[39]....
        /*0bf4*/ 	.word	0x00010290
        /*0bf8*/ 	.word	0x00000002
        /*0bfc*/ 	.word	0x00038820
        /*0c00*/ 	.short	0x010a
        /*0c02*/ 	.byte	0x3f
	.zero		1


	//   ....[40]....
        /*0c04*/ 	.word	0x00010620
        /*0c08*/ 	.word	0x00000003
        /*0c0c*/ 	.word	0x00038840
        /*0c10*/ 	.short	0x010a
        /*0c12*/ 	.byte	0x3f
	.zero		1


	//   ....[41]....
        /*0c14*/ 	.word	0x00010be0
        /*0c18*/ 	.word	0x00000003
        /*0c1c*/ 	.word	0x00000060
        /*0c20*/ 	.short	0x010a
        /*0c22*/ 	.byte	0x3f
	.zero		1


	//   ....[42]....
        /*0c24*/ 	.word	0x00011500
        /*0c28*/ 	.word	0x00000003
        /*0c2c*/ 	.word	0x00038840
        /*0c30*/ 	.short	0x010a
        /*0c32*/ 	.byte	0x3f
	.zero		1


	//   ....[43]....
        /*0c34*/ 	.word	0x00011ac0
        /*0c38*/ 	.word	0x00000002
        /*0c3c*/ 	.word	0x00000060
        /*0c40*/ 	.short	0x010a
        /*0c42*/ 	.byte	0x3f
	.zero		1


	//   ....[44]....
        /*0c44*/ 	.word	0x000122f0
        /*0c48*/ 	.word	0x00000002
        /*0c4c*/ 	.word	0x00038840
        /*0c50*/ 	.short	0x010a
        /*0c52*/ 	.byte	0x3f
	.zero		1


	//   ....[45]....
        /*0c54*/ 	.word	0x000128b0
        /*0c58*/ 	.word	0x00000002
        /*0c5c*/ 	.word	0x00000060
        /*0c60*/ 	.short	0x010a
        /*0c62*/ 	.byte	0x3f
	.zero		1


	//   ....[46]....
        /*0c64*/ 	.word	0x00013070
        /*0c68*/ 	.word	0x00000002
        /*0c6c*/ 	.word	0x00038860
        /*0c70*/ 	.short	0x010a
        /*0c72*/ 	.byte	0x3f
	.zero		1


	//   ....[47]....
        /*0c74*/ 	.word	0x00014170
        /*0c78*/ 	.word	0x00000000
        /*0c7c*/ 	.word	0x00038820
        /*0c80*/ 	.short	0x010a
        /*0c82*/ 	.byte	0x3f
	.zero		1


	//   ....[48]....
        /*0c84*/ 	.word	0x00014350
        /*0c88*/ 	.word	0x00000006
        /*0c8c*/ 	.word	0x00000000
        /*0c90*/ 	.short	0x010a
        /*0c92*/ 	.byte	0x3f
	.zero		1


	//   ....[49]....
        /*0c94*/ 	.word	0x000143c0
        /*0c98*/ 	.word	0x00000007
        /*0c9c*/ 	.word	0x00000000
        /*0ca0*/ 	.short	0x010a
        /*0ca2*/ 	.byte	0x3f
	.zero		1


	//   ....[50]....
        /*0ca4*/ 	.word	0x00014430
        /*0ca8*/ 	.word	0x00000004
        /*0cac*/ 	.word	0x00000000
        /*0cb0*/ 	.short	0x010a
        /*0cb2*/ 	.byte	0x3f
	.zero		1


	//   ....[51]....
        /*0cb4*/ 	.word	0x00014460
        /*0cb8*/ 	.word	0x00000003
        /*0cbc*/ 	.word	0x00000000
        /*0cc0*/ 	.short	0x010a
        /*0cc2*/ 	.byte	0x3f
	.zero		1


	//   ....[52]....
        /*0cc4*/ 	.word	0x000144c0
        /*0cc8*/ 	.word	0x00000005
        /*0ccc*/ 	.word	0x00038800
        /*0cd0*/ 	.short	0x010a
        /*0cd2*/ 	.byte	0x3f
	.zero		1


	//   ....[53]....
        /*0cd4*/ 	.word	0x00014510
        /*0cd8*/ 	.word	0x00000000
        /*0cdc*/ 	.word	0x00038830
        /*0ce0*/ 	.short	0x010a
        /*0ce2*/ 	.byte	0x3f
	.zero		1


	//   ....[54]....
        /*0ce4*/ 	.word	0x00014570
        /*0ce8*/ 	.word	0x00000004
        /*0cec*/ 	.word	0x00038830
        /*0cf0*/ 	.short	0x010a
        /*0cf2*/ 	.byte	0x3f
	.zero		1


	//   ....[55]....
        /*0cf4*/ 	.word	0x000145d0
        /*0cf8*/ 	.word	0x00000003
        /*0cfc*/ 	.word	0x00038850
        /*0d00*/ 	.short	0x010a
        /*0d02*/ 	.byte	0x3f
	.zero		1


	//   ....[56]....
        /*0d04*/ 	.word	0x00014620
        /*0d08*/ 	.word	0x0000000b
        /*0d0c*/ 	.word	0x00038850
        /*0d10*/ 	.short	0x010a
        /*0d12*/ 	.byte	0x3f
	.zero		1


	//   ....[57]....
        /*0d14*/ 	.word	0x000147c0
        /*0d18*/ 	.word	0x00000000
        /*0d1c*/ 	.word	0x00038840
        /*0d20*/ 	.short	0x010a
        /*0d22*/ 	.byte	0x3f
	.zero		1


	//   ....[58]....
        /*0d24*/ 	.word	0x00015440
        /*0d28*/ 	.word	0x00000002
        /*0d2c*/ 	.word	0x00038820
        /*0d30*/ 	.short	0x010a
        /*0d32*/ 	.byte	0x3f
	.zero		1


	//   ....[59]....
        /*0d34*/ 	.word	0x00015490
        /*0d38*/ 	.word	0x00000003
        /*0d3c*/ 	.word	0x00038840
        /*0d40*/ 	.short	0x010a
        /*0d42*/ 	.byte	0x3f
	.zero		1


	//   ....[60]....
        /*0d44*/ 	.word	0x000154e0
        /*0d48*/ 	.word	0x00000003
        /*0d4c*/ 	.word	0x00000060
        /*0d50*/ 	.short	0x010a
        /*0d52*/ 	.byte	0x3f
	.zero		1


	//   ....[61]....
        /*0d54*/ 	.word	0x00015530
        /*0d58*/ 	.word	0x00000003
        /*0d5c*/ 	.word	0x00038840
        /*0d60*/ 	.short	0x010a
        /*0d62*/ 	.byte	0x3f
	.zero		1


	//   ....[62]....
        /*0d64*/ 	.word	0x00015580
        /*0d68*/ 	.word	0x00000002
        /*0d6c*/ 	.word	0x00000060
        /*0d70*/ 	.short	0x010a
        /*0d72*/ 	.byte	0x3f
	.zero		1


	//   ....[63]....
        /*0d74*/ 	.word	0x000155d0
        /*0d78*/ 	.word	0x00000002
        /*0d7c*/ 	.word	0x00038840
        /*0d80*/ 	.short	0x010a
        /*0d82*/ 	.byte	0x3f
	.zero		1


	//   ....[64]....
        /*0d84*/ 	.word	0x00015620
        /*0d88*/ 	.word	0x00000002
        /*0d8c*/ 	.word	0x00000060
        /*0d90*/ 	.short	0x010a
        /*0d92*/ 	.byte	0x3f
	.zero		1


	//   ....[65]....
        /*0d94*/ 	.word	0x00015670
        /*0d98*/ 	.word	0x00000002
        /*0d9c*/ 	.word	0x00038860
        /*0da0*/ 	.short	0x010a
        /*0da2*/ 	.byte	0x3f
	.zero		1


	//   ....[66]....
        /*0da4*/ 	.word	0x000160e0
        /*0da8*/ 	.word	0x00000000
        /*0dac*/ 	.word	0x00038820
        /*0db0*/ 	.short	0x010a
        /*0db2*/ 	.byte	0x3f
	.zero		1


	//   ....[67]....
        /*0db4*/ 	.word	0x00016280
        /*0db8*/ 	.word	0x00000006
        /*0dbc*/ 	.word	0x00000000
        /*0dc0*/ 	.short	0x010a
        /*0dc2*/ 	.byte	0x3f
	.zero		1


	//   ....[68]....
        /*0dc4*/ 	.word	0x000162d0
        /*0dc8*/ 	.word	0x00000007
        /*0dcc*/ 	.word	0x00000000
        /*0dd0*/ 	.short	0x010a
        /*0dd2*/ 	.byte	0x3f
	.zero		1


	//   ....[69]....
        /*0dd4*/ 	.word	0x00016320
        /*0dd8*/ 	.word	0x00000004
        /*0ddc*/ 	.word	0x00000000
        /*0de0*/ 	.short	0x010a
        /*0de2*/ 	.byte	0x3f
	.zero		1


	//----- nvinfo : EIATTR_NUM_MBARRIERS
	.align		4
.L_419:
        /*0de4*/ 	.byte	0x03, 0x38
        /*0de6*/ 	.short	0x0016


	//----- nvinfo : EIATTR_EXIT_INSTR_OFFSETS
	.align		4
        /*0de8*/ 	.byte	0x04, 0x1c
        /*0dea*/ 	.short	(.L_421 - .L_420)


	//   ....[0]....
.L_420:
        /*0dec*/ 	.word	0x00000a50


	//   ....[1]....
        /*0df0*/ 	.word	0x0000d6a0


	//   ....[2]....
        /*0df4*/ 	.word	0x000144b0


	//----- nvinfo : EIATTR_MAX_THREADS
	.align		4
.L_421:
        /*0df8*/ 	.byte	0x04, 0x05
        /*0dfa*/ 	.short	(.L_423 - .L_422)
.L_422:
        /*0dfc*/ 	.word	0x00000180
        /*0e00*/ 	.word	0x00000001
        /*0e04*/ 	.word	0x00000001


	//----- nvinfo : EIATTR_CRS_STACK_SIZE
	.align		4
.L_423:
        /*0e08*/ 	.byte	0x04, 0x1e
        /*0e0a*/ 	.short	(.L_425 - .L_424)
.L_424:
        /*0e0c*/ 	.word	0x00000000


	//----- nvinfo : EIATTR_CBANK_PARAM_SIZE
	.align		4
.L_425:
        /*0e10*/ 	.byte	0x03, 0x19
        /*0e12*/ 	.short	0x0af0


	//----- nvinfo : EIATTR_PARAM_CBANK
	.align		4
        /*0e14*/ 	.byte	0x04, 0x0a
        /*0e16*/ 	.short	(.L_427 - .L_426)
	.align		4
.L_426:
        /*0e18*/ 	.word	index@(.nv.constant0._ZN7cutlass13device_kernelIN5flash11enable_sm90INS1_16FlashAttnFwdSm90INS1_25CollectiveMainloopFwdSm90ILi2EN4cute5tupleIJNS5_1CILi1EEES8_S8_EEENS6_IJNS7_ILi128EEENS7_ILi80EEENS7_ILi256EEEEEELi256ENS_10bfloat16_tEfNS_4arch4Sm90ELb0ELb0ELb0ELb1ELb0ELb0ELb0ELb1ELb1ELb1ELb0ELb0EEENS1_21CollectiveEpilogueFwdINS6_IJSA_SC_SB_EEES9_SE_SG_Li256ELb1ELb1ELb0ELb0EEENS1_36VarlenDynamicPersistentTileSchedulerILi128ELi80ELi256ELi128ELb0ELb1ELb1ELb0ELb1ELb1EEEEEEEEEvNT_6ParamsE)
        /*0e1c*/ 	.short	0x0210
        /*0e1e*/ 	.short	0x0af0


	//----- nvinfo : EIATTR_SW_WAR
	.align		4
.L_427:
        /*0e20*/ 	.byte	0x04, 0x36
        /*0e22*/ 	.short	(.L_429 - .L_428)
.L_428:
        /*0e24*/ 	.word	0x00000008
.L_429:


//--------------------- .nv.info._ZN7cutlass13device_kernelIN5flash11enable_sm90INS1_16FlashAttnFwdSm90INS1_25CollectiveMainloopFwdSm90ILi2EN4cute5tupleIJNS5_1CILi1EEES8_S8_EEENS6_IJNS7_ILi128EEENS7_ILi80EEENS7_ILi256EEEEEELi256ENS_10bfloat16_tEfNS_4arch4Sm90ELb0ELb0ELb0ELb1ELb0ELb1ELb0ELb1ELb1ELb1ELb0ELb0EEENS1_21CollectiveEpilogueFwdINS6_IJSA_SC_SB_EEES9_SE_SG_Li256ELb1ELb1ELb0ELb0EEENS1_36VarlenDynamicPersistentTileSchedulerILi128ELi80ELi256ELi128ELb0ELb1ELb1ELb0ELb1ELb1EEEEEEEEEvNT_6ParamsE --------------------------
	.section	.nv.info._ZN7cutlass13device_kernelIN5flash11enable_sm90INS1_16FlashAttnFwdSm90INS1_25CollectiveMainloopFwdSm90ILi2EN4cute5tupleIJNS5_1CILi1EEES8_S8_EEENS6_IJNS7_ILi128EEENS7_ILi80EEENS7_ILi256EEEEEELi256ENS_10bfloat16_tEfNS_4arch4Sm90ELb0ELb0ELb0ELb1ELb0ELb1ELb0ELb1ELb1ELb1ELb0ELb0EEENS1_21CollectiveEpilogueFwdINS6_IJSA_SC_SB_EEES9_SE_SG_Li256ELb1ELb1ELb0ELb0EEENS1_36VarlenDynamicPersistentTileSchedulerILi128ELi80ELi256ELi128ELb0ELb1ELb1ELb0ELb1ELb1EEEEEEEEEvNT_6ParamsE,"",@"SHT_CUDA_INFO"
	.sectionflags	@""
	.align	4


	//----- nvinfo : EIATTR_CUDA_API_VERSION
	.align		4
        /*0000*/ 	.byte	0x04, 0x37
        /*0002*/ 	.short	(.L_431 - .L_430)
.L_430:
        /*0004*/ 	.word	0x00000082


	//----- nvinfo : EIATTR_KPARAM_INFO
	.align		4
.L_431:
        /*0008*/ 	.byte	0x04, 0x17
        /*000a*/ 	.short	(.L_433 - .L_432)
.L_432:
        /*000c*/ 	.word	0x00000000
        /*0010*/ 	.short	0x0000
        /*0012*/ 	.short	0x0070
        /*0014*/ 	.byte	0x00, 0xf0, 0x01, 0x2a


	//----- nvinfo : EIATTR_SPARSE_MMA_MASK
	.align		4
.L_433:
        /*0018*/ 	.byte	0x03, 0x50
        /*001a*/ 	.short	0x0000


	//----- nvinfo : EIATTR_MAXREG_COUNT
	.align		4
        /*001c*/ 	.byte	0x03, 0x1b
        /*001e*/ 	.short	0x00a8


	//----- nvinfo : EIATTR_NUM_BARRIERS
	.align		4
        /*0020*/ 	.byte	0x02, 0x4c
        /*0022*/ 	.byte	0x10
	.zero		1


	//----- nvinfo : EIATTR_EXTERNS
	.align		4
        /*0024*/ 	.byte	0x04, 0x0f
        /*0026*/ 	.short	(.L_435 - .L_434)


	//   ....[0]....
	.align		4
.L_434:
        /*0028*/ 	.word	index@(__assertfail)


	//----- nvinfo : EIATTR_ANNOTATIONS
	.align		4
.L_435:
        /*002c*/ 	.byte	0x04, 0x55
        /*002e*/ 	.short	(.L_437 - .L_436)


	//   ....[0]....
.L_436:
        /* <DEDUP_REMOVED lines=133> */


	//----- nvinfo : EIATTR_MERCURY_ISA_VERSION
	.align		4
.L_437:
        /*0870*/ 	.byte	0x03, 0x5f
        /*0872*/ 	.short	0x0101


	//----- nvinfo : EIATTR_UNUSED_LOAD_BYTE_OFFSET
	.align		4
        /*0874*/ 	.byte	0x04, 0x44
        /*0876*/ 	.short	(.L_439 - .L_438)


	//   ....[0]....
.L_438:
        /*0878*/ 	.word	0x00000a80
        /*087c*/ 	.word	0x0000fff0


	//   ....[1]....
        /*0880*/ 	.word	0x0001d060
        /*0884*/ 	.word	0x0000fff0


	//----- nvinfo : EIATTR_INT_WARP_WIDE_INSTR_OFFSETS
	.align		4
.L_439:
        /*0888*/ 	.byte	0x04, 0x31
        /*088a*/ 	.short	(.L_441 - .L_440)


	//   ....[0]....
.L_440:
        /*088c*/ 	.word	0x00000190


	//   ....[1]....
        /*0890*/ 	.word	0x000001d0


	//   ....[2]....
        /*0894*/ 	.word	0x00000240


	//   ....[3]....
        /*0898*/ 	.word	0x00022b20


	//   ....[4]....
        /*089c*/ 	.word	0x00022bc0


	//   ....[5]....
        /*08a0*/ 	.word	0x00027300


	//   ....[6]....
        /*08a4*/ 	.word	0x00027370


	//----- nvinfo : EIATTR_COOP_GROUP_MASK_REGIDS
	.align		4
.L_441:
        /*08a8*/ 	.byte	0x04, 0x29
        /*08aa*/ 	.short	(.L_443 - .L_442)


	//   ....[0]....
.L_442:
        /*08ac*/ 	.word	0xffffffff


	//   ....[1]....
        /*08b0*/ 	.word	0xffffffff


	//   ....[2]....
        /*08b4*/ 	.word	0xffffffff


	//   ....[3]....
        /*08b8*/ 	.word	0xffffffff


	//   ....[4]....
        /*08bc*/ 	.word	0xffffffff


	//   ....[5]....
        /*08c0*/ 	.word	0xffffffff


	//   ....[6]....
        /*08c4*/ 	.word	0xffffffff


	//   ....[7]....
        /*08c8*/ 	.word	0xffffffff


	//   ....[8]....
        /*08cc*/ 	.word	0xffffffff


	//   ....[9]....
        /*08d0*/ 	.word	0xffffffff


	//   ....[10]....
        /*08d4*/ 	.word	0xffffffff


	//   ....[11]....
        /*08d8*/ 	.word	0xffffffff


	//   ....[12]....
        /*08dc*/ 	.word	0xffffffff


	//   ....[13]....
        /*08e0*/ 	.word	0xffffffff


	//   ....[14]....
        /*08e4*/ 	.word	0xffffffff


	//   ....[15]....
        /*08e8*/ 	.word	0xffffffff


	//   ....[16]....
        /*08ec*/ 	.word	0xffffffff


	//   ....[17]....
        /*08f0*/ 	.word	0xffffffff


	//   ....[18]....
        /*08f4*/ 	.word	0xffffffff


	//   ....[19]....
        /*08f8*/ 	.word	0xffffffff


	//   ....[20]....
        /*08fc*/ 	.word	0xffffffff


	//   ....[21]....
        /*0900*/ 	.word	0xffffffff


	//   ....[22]....
        /*0904*/ 	.word	0xffffffff


	//   ....[23]....
        /*0908*/ 	.word	0xffffffff


	//   ....[24]....
        /*090c*/ 	.word	0xffffffff


	//   ....[25]....
        /*0910*/ 	.word	0xffffffff


	//   ....[26]....
        /*0914*/ 	.word	0xffffffff


	//   ....[27]....
        /*0918*/ 	.word	0xffffffff


	//   ....[28]....
        /*091c*/ 	.word	0xffffffff


	//   ....[29]....
        /*0920*/ 	.word	0xffffffff


	//   ....[30]....
        /*0924*/ 	.word	0xffffffff


	//   ....[31]....
        /*0928*/ 	.word	0xffffffff


	//   ....[32]....
        /*092c*/ 	.word	0xffffffff


	//   ....[33]....
        /*0930*/ 	.word	0xffffffff


	//   ....[34]....
        /*0934*/ 	.word	0xffffffff


	//   ....[35]....
        /*0938*/ 	.word	0xffffffff


	//   ....[36]....
        /*093c*/ 	.word	0xffffffff


	//   ....[37]....
        /*0940*/ 	.word	0xffffffff


	//   ....[38]....
        /*0944*/ 	.word	0xffffffff


	//   ....[39]....
        /*0948*/ 	.word	0xffffffff


	//   ....[40]....
        /*094c*/ 	.word	0xffffffff


	//   ....[41]....
        /*0950*/ 	.word	0xffffffff


	//   ....[42]....
        /*0954*/ 	.word	0xffffffff


	//   ....[43]....
        /*0958*/ 	.word	0xffffffff


	//   ....[44]....
        /*095c*/ 	.word	0xffffffff


	//   ....[45]....
        /*0960*/ 	.word	0xffffffff


	//   ....[46]....
        /*0964*/ 	.word	0xffffffff


	//   ....[47]....
        /*0968*/ 	.word	0xffffffff


	//   ....[48]....
        /*096c*/ 	.word	0xffffffff


	//   ....[49]....
        /*0970*/ 	.word	0xffffffff


	//   ....[50]....
        /*0974*/ 	.word	0xffffffff


	//   ....[51]....
        /*0978*/ 	.word	0xffffffff


	//   ....[52]....
        /*097c*/ 	.word	0xffffffff


	//   ....[53]....
        /*0980*/ 	.word	0xffffffff


	//   ....[54]....
        /*0984*/ 	.word	0xffffffff


	//   ....[55]....
        /*0988*/ 	.word	0xffffffff


	//   ....[56]....
        /*098c*/ 	.word	0xffffffff


	//   ....[57]....
        /*0990*/ 	.word	0xffffffff


	//   ....[58]....
        /*0994*/ 	.word	0xffffffff


	//   ....[59]....
        /*0998*/ 	.word	0xffffffff


	//   ....[60]....
        /*099c*/ 	.word	0xffffffff


	//   ....[61]....
        /*09a0*/ 	.word	0xffffffff


	//   ....[62]....
        /*09a4*/ 	.word	0xffffffff


	//   ....[63]....
        /*09a8*/ 	.word	0xffffffff


	//   ....[64]....
        /*09ac*/ 	.word	0xffffffff


	//   ....[65]....
        /*09b0*/ 	.word	0xffffffff


	//   ....[66]....
        /*09b4*/ 	.word	0xffffffff


	//   ....[67]....
        /*09b8*/ 	.word	0xffffffff


	//   ....[68]....
        /*09bc*/ 	.word	0xffffffff


	//   ....[69]....
        /*09c0*/ 	.word	0xffffffff


	//   ....[70]....
        /*09c4*/ 	.word	0xffffffff


	//   ....[71]....
        /*09c8*/ 	.word	0xffffffff


	//   ....[72]....
        /*09cc*/ 	.word	0xffffffff


	//   ....[73]....
        /*09d0*/ 	.word	0xffffffff


	//   ....[74]....
        /*09d4*/ 	.word	0xffffffff


	//   ....[75]....
        /*09d8*/ 	.word	0xffffffff


	//   ....[76]....
        /*09dc*/ 	.word	0xffffffff


	//   ....[77]....
        /*09e0*/ 	.word	0xffffffff


	//   ....[78]....
        /*09e4*/ 	.word	0xffffffff


	//   ....[79]....
        /*09e8*/ 	.word	0xffffffff


	//   ....[80]....
        /*09ec*/ 	.word	0xffffffff


	//   ....[81]....
        /*09f0*/ 	.word	0xffffffff


	//   ....[82]....
        /*09f4*/ 	.word	0xffffffff


	//   ....[83]....
        /*09f8*/ 	.word	0xffffffff


	//   ....[84]....
        /*09fc*/ 	.word	0xffffffff


	//   ....[85]....
        /*0a00*/ 	.word	0xffffffff


	//   ....[86]....
        /*0a04*/ 	.word	0xffffffff


	//   ....[87]....
        /*0a08*/ 	.word	0xffffffff


	//   ....[88]....
        /*0a0c*/ 	.word	0xffffffff


	//   ....[89]....
        /*0a10*/ 	.word	0xffffffff


	//   ....[90]....
        /*0a14*/ 	.word	0xffffffff


	//   ....[91]....
        /*0a18*/ 	.word	0xffffffff


	//   ....[92]....
        /*0a1c*/ 	.word	0xffffffff


	//   ....[93]....
        /*0a20*/ 	.word	0xffffffff


	//   ....[94]....
        /*0a24*/ 	.word	0xffffffff


	//   ....[95]....
        /*0a28*/ 	.word	0xffffffff


	//   ....[96]....
        /*0a2c*/ 	.word	0xffffffff


	//   ....[97]....
        /*0a30*/ 	.word	0xffffffff


	//   ....[98]....
        /*0a34*/ 	.word	0xffffffff


	//   ....[99]....
        /*0a38*/ 	.word	0xffffffff


	//   ....[100]....
        /*0a3c*/ 	.word	0x0500000f


	//   ....[101]....
        /*0a40*/ 	.word	0x0500000f


	//   ....[102]....
        /*0a44*/ 	.word	0x0500000f


	//   ....[103]....
        /*0a48*/ 	.word	0x0500000f


	//   ....[104]....
        /*0a4c*/ 	.word	0x0500000f


	//   ....[105]....
        /*0a50*/ 	.word	0x0500000f


	//   ....[106]....
        /*0a54*/ 	.word	0x0500000f


	//   ....[107]....
        /*0a58*/ 	.word	0x0500000f


	//   ....[108]....
        /*0a5c*/ 	.word	0x0500000f


	//   ....[109]....
        /*0a60*/ 	.word	0x0500000f


	//   ....[110]....
        /*0a64*/ 	.word	0x0500000f


	//   ....[111]....
        /*0a68*/ 	.word	0x0500000f


	//   ....[112]....
        /*0a6c*/ 	.word	0x0500000f


	//   ....[113]....
        /*0a70*/ 	.word	0x0500000f


	//   ....[114]....
        /*0a74*/ 	.word	0x0500000f


	//   ....[115]....
        /*0a78*/ 	.word	0x0500000f


	//   ....[116]....
        /*0a7c*/ 	.word	0x0500000f


	//   ....[117]....
        /*0a80*/ 	.word	0x0500000f


	//   ....[118]....
        /*0a84*/ 	.word	0x0500000f


	//   ....[119]....
        /*0a88*/ 	.word	0x0500000f


	//   ....[120]....
        /*0a8c*/ 	.word	0x0500000f


	//   ....[121]....
        /*0a90*/ 	.word	0x0500000f


	//   ....[122]....
        /*0a94*/ 	.word	0x0500000f


	//   ....[123]....
        /*0a98*/ 	.word	0x0500000f


	//   ....[124]....
        /*0a9c*/ 	.word	0x0500000f


	//   ....[125]....
        /*0aa0*/ 	.word	0x0500000f


	//   ....[126]....
        /*0aa4*/ 	.word	0x0500000f


	//   ....[127]....
        /*0aa8*/ 	.word	0x0500000f


	//   ....[128]....
        /*0aac*/ 	.word	0x0500000f


	//   ....[129]....
        /*0ab0*/ 	.word	0x0500000f


	//   ....[130]....
        /*0ab4*/ 	.word	0x0500000f


	//   ....[131]....
        /*0ab8*/ 	.word	0x0500000f


	//   ....[132]....
        /*0abc*/ 	.word	0x0500000f


	//   ....[133]....
        /*0ac0*/ 	.word	0x0500000f


	//   ....[134]....
        /*0ac4*/ 	.word	0x0500000f


	//   ....[135]....
        /*0ac8*/ 	.word	0x0500000f


	//   ....[136]....
        /*0acc*/ 	.word	0x0500000f


	//   ....[137]....
        /*0ad0*/ 	.word	0x0500000f


	//   ....[138]....
        /*0ad4*/ 	.word	0x0500000f


	//   ....[139]....
        /*0ad8*/ 	.word	0x0500000f


	//   ....[140]....
        /*0adc*/ 	.word	0x0500000f


	//   ....[141]....
        /*0ae0*/ 	.word	0x0500000f


	//   ....[142]....
        /*0ae4*/ 	.word	0x0500000f


	//   ....[143]....
        /*0ae8*/ 	.word	0x0500000f


	//----- nvinfo : EIATTR_COOP_GROUP_INSTR_OFFSETS
	.align		4
.L_443:
        /*0aec*/ 	.byte	0x04, 0x28
        /*0aee*/ 	.short	(.L_445 - .L_444)


	//   ....[0]....
.L_444:
        /*0af0*/ 	.word	0x00000060


	//   ....[1]....
        /*0af4*/ 	.word	0x000001a0


	//   ....[2]....
        /*0af8*/ 	.word	0x000001f0


	//   ....[3]....
        /*0afc*/ 	.word	0x00000420


	//   ....[4]....
        /*0b00*/ 	.word	0x00000580


	//   ....[5]....
        /*0b04*/ 	.word	0x000006a0


	//   ....[6]....
        /*0b08*/ 	.word	0x00000800


	//   ....[7]....
        /*0b0c*/ 	.word	0x0000b540


	//   ....[8]....
        /*0b10*/ 	.word	0x0000bb00


	//   ....[9]....
        /*0b14*/ 	.word	0x0000bb10


	//   ....[10]....
        /*0b18*/ 	.word	0x0000bb20


	//   ....[11]....
        /*0b1c*/ 	.word	0x0000bb30


	//   ....[12]....
        /*0b20*/ 	.word	0x0000edc0


	//   ....[13]....
        /*0b24*/ 	.word	0x0000edd0


	//   ....[14]....
        /*0b28*/ 	.word	0x0000ede0


	//   ....[15]....
        /*0b2c*/ 	.word	0x0000edf0


	//   ....[16]....
        /*0b30*/ 	.word	0x00015a10


	//   ....[17]....
        /*0b34*/ 	.word	0x00015a30


	//   ....[18]....
        /*0b38*/ 	.word	0x00015c40


	//   ....[19]....
        /*0b3c*/ 	.word	0x00015c60


	//   ....[20]....
        /*0b40*/ 	.word	0x0001ae30


	//   ....[21]....
        /*0b44*/ 	.word	0x0001ae50


	//   ....[22]....
        /*0b48*/ 	.word	0x0001afb0


	//   ....[23]....
        /*0b4c*/ 	.word	0x0001afd0


	//   ....[24]....
        /*0b50*/ 	.word	0x0001c5b0


	//   ....[25]....
        /*0b54*/ 	.word	0x0001c630


	//   ....[26]....
        /*0b58*/ 	.word	0x0001c640


	//   ....[27]....
        /*0b5c*/ 	.word	0x0001c670


	//   ....[28]....
        /*0b60*/ 	.word	0x0001e2a0


	//   ....[29]....
        /*0b64*/ 	.word	0x0001e2e0


	//   ....[30]....
        /*0b68*/ 	.word	0x0001e370


	//   ....[31]....
        /*0b6c*/ 	.word	0x0001e3a0


	//   ....[32]....
        /*0b70*/ 	.word	0x0001ea90


	//   ....[33]....
        /*0b74*/ 	.word	0x0001eab0


	//   ....[34]....
        /*0b78*/ 	.word	0x0001ec00


	//   ....[35]....
        /*0b7c*/ 	.word	0x0001ec20


	//   ....[36]....
        /*0b80*/ 	.word	0x0001ed70


	//   ....[37]....
        /*0b84*/ 	.word	0x0001ed90


	//   ....[38]....
        /*0b88*/ 	.word	0x0001eef0


	//   ....[39]....
        /*0b8c*/ 	.word	0x0001ef10


	//   ....[40]....
        /*0b90*/ 	.word	0x0001f850


	//   ....[41]....
        /*0b94*/ 	.word	0x0001f860


	//   ....[42]....
        /*0b98*/ 	.word	0x0001f9c0


	//   ....[43]....
        /*0b9c*/ 	.word	0x0001f9e0


	//   ....[44]....
        /*0ba0*/ 	.word	0x0001fb30


	//   ....[45]....
        /*0ba4*/ 	.word	0x0001fb50


	//   ....[46]....
        /*0ba8*/ 	.word	0x0001fcb0


	//   ....[47]....
        /*0bac*/ 	.word	0x0001fcd0


	//   ....[48]....
        /*0bb0*/ 	.word	0x0001feb0


	//   ....[49]....
        /*0bb4*/ 	.word	0x00020090


	//   ....[50]....
        /*0bb8*/ 	.word	0x000200c0


	//   ....[51]....
        /*0bbc*/ 	.word	0x000200f0


	//   ....[52]....
        /*0bc0*/ 	.word	0x00020120


	//   ....[53]....
        /*0bc4*/ 	.word	0x00020150


	//   ....[54]....
        /*0bc8*/ 	.word	0x00020180


	//   ....[55]....
        /*0bcc*/ 	.word	0x00020300


	//   ....[56]....
        /*0bd0*/ 	.word	0x00020330


	//   ....[57]....
        /*0bd4*/ 	.word	0x00020360


	//   ....[58]....
        /*0bd8*/ 	.word	0x00020390


	//   ....[59]....
        /*0bdc*/ 	.word	0x000203c0


	//   ....[60]....
        /*0be0*/ 	.word	0x000203f0


	//   ....[61]....
        /*0be4*/ 	.word	0x00020480


	//   ....[62]....
        /*0be8*/ 	.word	0x000204b0


	//   ....[63]....
        /*0bec*/ 	.word	0x00020540


	//   ....[64]....
        /*0bf0*/ 	.word	0x000211f0


	//   ....[65]....
        /*0bf4*/ 	.word	0x00023150


	//   ....[66]....
        /*0bf8*/ 	.word	0x00023e80


	//   ....[67]....
        /*0bfc*/ 	.word	0x00023ea0


	//   ....[68]....
        /*0c00*/ 	.word	0x00023ec0


	//   ....[69]....
        /*0c04*/ 	.word	0x00023f60


	//   ....[70]....
        /*0c08*/ 	.word	0x00023fd0


	//   ....[71]....
        /*0c0c*/ 	.word	0x00024020


	//   ....[72]....
        /*0c10*/ 	.word	0x00024090


	//   ....[73]....
        /*0c14*/ 	.word	0x000240e0


	//   ....[74]....
        /*0c18*/ 	.word	0x00024150


	//   ....[75]....
        /*0c1c*/ 	.word	0x000241a0


	//   ....[76]....
        /*0c20*/ 	.word	0x00024210


	//   ....[77]....
        /*0c24*/ 	.word	0x00024260


	//   ....[78]....
        /*0c28*/ 	.word	0x000242d0


	//   ....[79]....
        /*0c2c*/ 	.word	0x00024320


	//   ....[80]....
        /*0c30*/ 	.word	0x00024390


	//   ....[81]....
        /*0c34*/ 	.word	0x000243e0


	//   ....[82]....
        /*0c38*/ 	.word	0x00027c90


	//   ....[83]....
        /*0c3c*/ 	.word	0x00027cb0


	//   ....[84]....
        /*0c40*/ 	.word	0x00027cf0


	//   ....[85]....
        /*0c44*/ 	.word	0x00027d20


	//   ....[86]....
        /*0c48*/ 	.word	0x00027d50


	//   ....[87]....
        /*0c4c*/ 	.word	0x00027d80


	//   ....[88]....
        /*0c50*/ 	.word	0x00027db0


	//   ....[89]....
        /*0c54*/ 	.word	0x00027de0


	//   ....[90]....
        /*0c58*/ 	.word	0x00027f80


	//   ....[91]....
        /*0c5c*/ 	.word	0x00027fb0


	//   ....[92]....
        /*0c60*/ 	.word	0x00027fe0


	//   ....[93]....
        /*0c64*/ 	.word	0x00028010


	//   ....[94]....
        /*0c68*/ 	.word	0x00028040


	//   ....[95]....
        /*0c6c*/ 	.word	0x00028070


	//   ....[96]....
        /*0c70*/ 	.word	0x00028130


	//   ....[97]....
        /*0c74*/ 	.word	0x00028150


	//   ....[98]....
        /*0c78*/ 	.word	0x000281c0


	//   ....[99]....
        /*0c7c*/ 	.word	0x00028640


	//   ....[100]....
        /*0c80*/ 	.word	0x00028a80


	//   ....[101]....
        /*0c84*/ 	.word	0x00028b10


	//   ....[102]....
        /*0c88*/ 	.word	0x00028b60


	//   ....[103]....
        /*0c8c*/ 	.word	0x00028bb0


	//   ....[104]....
        /*0c90*/ 	.word	0x00028c90


	//   ....[105]....
        /*0c94*/ 	.word	0x00028d20


	//   ....[106]....
        /*0c98*/ 	.word	0x00028d70


	//   ....[107]....
        /*0c9c*/ 	.word	0x00028dc0


	//   ....[108]....
        /*0ca0*/ 	.word	0x00029020


	//   ....[109]....
        /*0ca4*/ 	.word	0x00029320


	//   ....[110]....
        /*0ca8*/ 	.word	0x00029490


	//   ....[111]....
        /*0cac*/ 	.word	0x000294e0


	//   ....[112]....
        /*0cb0*/ 	.word	0x00029670


	//   ....[113]....
        /*0cb4*/ 	.word	0x000296c0


	//   ....[114]....
        /*0cb8*/ 	.word	0x00029800


	//   ....[115]....
        /*0cbc*/ 	.word	0x00029850


	//   ....[116]....
        /*0cc0*/ 	.word	0x00029990


	//   ....[117]....
        /*0cc4*/ 	.word	0x000299e0


	//   ....[118]....
        /*0cc8*/ 	.word	0x00029b20


	//   ....[119]....
        /*0ccc*/ 	.word	0x00029b70


	//   ....[120]....
        /*0cd0*/ 	.word	0x00029cb0


	//   ....[121]....
        /*0cd4*/ 	.word	0x00029d00


	//   ....[122]....
        /*0cd8*/ 	.word	0x00029e40


	//   ....[123]....
        /*0cdc*/ 	.word	0x00029e90


	//   ....[124]....
        /*0ce0*/ 	.word	0x00029fb0


	//   ....[125]....
        /*0ce4*/ 	.word	0x0002a000


	//   ....[126]....
        /*0ce8*/ 	.word	0x0002a330


	//   ....[127]....
        /*0cec*/ 	.word	0x0002a3e0


	//   ....[128]....
        /*0cf0*/ 	.word	0x0002a4f0


	//   ....[129]....
        /*0cf4*/ 	.word	0x0002a580


	//   ....[130]....
        /*0cf8*/ 	.word	0x0002a600


	//   ....[131]....
        /*0cfc*/ 	.word	0x0002a680


	//   ....[132]....
        /*0d00*/ 	.word	0x0002a700


	//   ....[133]....
        /*0d04*/ 	.word	0x0002a790


	//   ....[134]....
        /*0d08*/ 	.word	0x0002a830


	//   ....[135]....
        /*0d0c*/ 	.word	0x0002a900


	//   ....[136]....
        /*0d10*/ 	.word	0x0002a980


	//   ....[137]....
        /*0d14*/ 	.word	0x0002aa00


	//   ....[138]....
        /*0d18*/ 	.word	0x0002aa80


	//   ....[139]....
        /*0d1c*/ 	.word	0x0002ab10


	//   ....[140]....
        /*0d20*/ 	.word	0x0002ab90


	//   ....[141]....
        /*0d24*/ 	.word	0x0002ac30


	//   ....[142]....
        /*0d28*/ 	.word	0x0002acc0


	//   ....[143]....
        /*0d2c*/ 	.word	0x0002adf0


	//----- nvinfo : EIATTR_REG_RECONFIG
	.align		4
.L_445:
        /*0d30*/ 	.byte	0x01, 0x54
	.zero		2


	//----- nvinfo : EIATTR_SYSCALL_OFFSETS
	.align		4
        /*0d34*/ 	.byte	0x04, 0x46
        /*0d36*/ 	.short	(.L_447 - .L_446)


	//   ....[0]....
.L_446:
        /*0d38*/ 	.word	0x00001b80


	//   ....[1]....
        /*0d3c*/ 	.word	0x00001cd0


	//   ....[2]....
        /*0d40*/ 	.word	0x0000b6e0


	//   ....[3]....
        /*0d44*/ 	.word	0x0000ba60


	//   ....[4]....
        /*0d48*/ 	.word	0x00022d30


	//   ....[5]....
        /*0d4c*/ 	.word	0x00022e90


	//   ....[6]....
        /*0d50*/ 	.word	0x00022f90


	//   ....[7]....
        /*0d54*/ 	.word	0x000239f0


	//----- nvinfo : EIATTR_MBARRIER_INSTR_OFFSETS
	.align		4
.L_447:
        /*0d58*/ 	.byte	0x04, 0x39
        /*0d5a*/ 	.short	(.L_449 - .L_448)


	//   ....[0]....
.L_448:
        /*0d5c*/ 	.word	0x000002d0
        /*0d60*/ 	.word	0x000000ff
        /*0d64*/ 	.word	0x00038800
        /*0d68*/ 	.short	0x0100
        /*0d6a*/ 	.byte	0x08
	.zero		1


	//   ....[1]....
        /*0d6c*/ 	.word	0x000002e0
        /*0d70*/ 	.word	0x000000ff
        /*0d74*/ 	.word	0x00038820
        /*0d78*/ 	.short	0x0100
        /*0d7a*/ 	.byte	0x08
	.zero		1


	//   ....[2]....
        /*0d7c*/ 	.word	0x000003d0
        /*0d80*/ 	.word	0x000000ff
        /*0d84*/ 	.word	0x00038830
        /*0d88*/ 	.short	0x0100
        /*0d8a*/ 	.byte	0x08
	.zero		1


	//   ....[3]....
        /*0d8c*/ 	.word	0x000003e0
        /*0d90*/ 	.word	0x000000ff
        /*0d94*/ 	.word	0x00038840
        /*0d98*/ 	.short	0x0100
        /*0d9a*/ 	.byte	0x08
	.zero		1


	//   ....[4]....
        /*0d9c*/ 	.word	0x000003f0
        /*0da0*/ 	.word	0x000000ff
        /*0da4*/ 	.word	0x00038838
        /*0da8*/ 	.short	0x0100
        /*0daa*/ 	.byte	0x08
	.zero		1


	//   ....[5]....
        /*0dac*/ 	.word	0x00000400
        /*0db0*/ 	.word	0x000000ff
        /*0db4*/ 	.word	0x00038848
        /*0db8*/ 	.short	0x0100
        /*0dba*/ 	.byte	0x08
	.zero		1


	//   ....[6]....
        /*0dbc*/ 	.word	0x00000530
        /*0dc0*/ 	.word	0x000000ff
        /*0dc4*/ 	.word	0x00038850
        /*0dc8*/ 	.short	0x0100
        /*0dca*/ 	.byte	0x08
	.zero		1


	//   ....[7]....
        /*0dcc*/ 	.word	0x00000540
        /*0dd0*/ 	.word	0x000000ff
        /*0dd4*/ 	.word	0x00038860
        /*0dd8*/ 	.short	0x0100
        /*0dda*/ 	.byte	0x08
	.zero		1


	//   ....[8]....
        /*0ddc*/ 	.word	0x00000550
        /*0de0*/ 	.word	0x000000ff
        /*0de4*/ 	.word	0x00038858
        /*0de8*/ 	.short	0x0100
        /*0dea*/ 	.byte	0x08
	.zero		1


	//   ....[9]....
        /*0dec*/ 	.word	0x00000560
        /*0df0*/ 	.word	0x000000ff
        /*0df4*/ 	.word	0x00038868
        /*0df8*/ 	.short	0x0100
        /*0dfa*/ 	.byte	0x08
	.zero		1


	//   ....[10]....
        /*0dfc*/ 	.word	0x00000650
        /*0e00*/ 	.word	0x000000ff
        /*0e04*/ 	.word	0x00038870
        /*0e08*/ 	.short	0x0100
        /*0e0a*/ 	.byte	0x06
	.zero		1


	//   ....[11]....
        /*0e0c*/ 	.word	0x00000660
        /*0e10*/ 	.word	0x000000ff
        /*0e14*/ 	.word	0x00038880
        /*0e18*/ 	.short	0x0100
        /*0e1a*/ 	.byte	0x06
	.zero		1


	//   ....[12]....
        /*0e1c*/ 	.word	0x00000670
        /*0e20*/ 	.word	0x000000ff
        /*0e24*/ 	.word	0x00038878
        /*0e28*/ 	.short	0x0100
        /*0e2a*/ 	.byte	0x06
	.zero		1


	//   ....[13]....
        /*0e2c*/ 	.word	0x00000680
        /*0e30*/ 	.word	0x000000ff
        /*0e34*/ 	.word	0x00038888
        /*0e38*/ 	.short	0x0100
        /*0e3a*/ 	.byte	0x06
	.zero		1


	//   ....[14]....
        /*0e3c*/ 	.word	0x000007b0
        /*0e40*/ 	.word	0x000000ff
        /*0e44*/ 	.word	0x00038890
        /*0e48*/ 	.short	0x0100
        /*0e4a*/ 	.byte	0x08
	.zero		1


	//   ....[15]....
        /*0e4c*/ 	.word	0x000007c0
        /*0e50*/ 	.word	0x000000ff
        /*0e54*/ 	.word	0x000388a0
        /*0e58*/ 	.short	0x0100
        /*0e5a*/ 	.byte	0x08
	.zero		1


	//   ....[16]....
        /*0e5c*/ 	.word	0x000007d0
        /*0e60*/ 	.word	0x000000ff
        /*0e64*/ 	.word	0x00038898
        /*0e68*/ 	.short	0x0100
        /*0e6a*/ 	.byte	0x08
	.zero		1


	//   ....[17]....
        /*0e6c*/ 	.word	0x000007e0
        /*0e70*/ 	.word	0x000000ff
        /*0e74*/ 	.word	0x000388a8
        /*0e78*/ 	.short	0x0100
        /*0e7a*/ 	.byte	0x08
	.zero		1


	//   ....[18]....
        /*0e7c*/ 	.word	0x00000910
        /*0e80*/ 	.word	0x000000ff
        /*0e84*/ 	.word	0x000388b0
        /*0e88*/ 	.short	0x0100
        /*0e8a*/ 	.byte	0x08
	.zero		1


	//   ....[19]....
        /*0e8c*/ 	.word	0x00000920
        /*0e90*/ 	.word	0x000000ff
        /*0e94*/ 	.word	0x000388c0
        /*0e98*/ 	.short	0x0100
        /*0e9a*/ 	.byte	0x08
	.zero		1


	//   ....[20]....
        /*0e9c*/ 	.word	0x00000930
        /*0ea0*/ 	.word	0x000000ff
        /*0ea4*/ 	.word	0x000388b8
        /*0ea8*/ 	.short	0x0100
        /*0eaa*/ 	.byte	0x08
	.zero		1


	//   ....[21]....
        /*0eac*/ 	.word	0x00000940
        /*0eb0*/ 	.word	0x000000ff
        /*0eb4*/ 	.word	0x000388c8
        /*0eb8*/ 	.short	0x0100
        /*0eba*/ 	.byte	0x08
	.zero		1


	//   ....[22]....
        /*0ebc*/ 	.word	0x00003930
        /*0ec0*/ 	.word	0x00000000
        /*0ec4*/ 	.word	0x00038890
        /*0ec8*/ 	.short	0x010a
        /*0eca*/ 	.byte	0x3f
	.zero		1


	//   ....[23]....
        /*0ecc*/ 	.word	0x000070b0
        /*0ed0*/ 	.word	0x00000000
        /*0ed4*/ 	.word	0x00038890
        /*0ed8*/ 	.short	0x010a
        /*0eda*/ 	.byte	0x3f
	.zero		1


	//   ....[24]....
        /*0edc*/ 	.word	0x0000a4c0
        /*0ee0*/ 	.word	0x00000000
        /*0ee4*/ 	.word	0x00038890
        /*0ee8*/ 	.short	0x010a
        /*0eea*/ 	.byte	0x3f
	.zero		1


	//   ....[25]....
        /*0eec*/ 	.word	0x0000a920
        /*0ef0*/ 	.word	0x00000024
        /*0ef4*/ 	.word	0x00000000
        /*0ef8*/ 	.short	0x0101
        /*0efa*/ 	.byte	0x3f
	.zero		1


	//   ....[26]....
        /*0efc*/ 	.word	0x0000a960
        /*0f00*/ 	.word	0x00000000
        /*0f04*/ 	.word	0x000388b0
        /*0f08*/ 	.short	0x010a
        /*0f0a*/ 	.byte	0x3f
	.zero		1


	//   ....[27]....
        /*0f0c*/ 	.word	0x0000afb0
        /*0f10*/ 	.word	0x00000000
        /*0f14*/ 	.word	0x00000000
        /*0f18*/ 	.short	0x0101
        /*0f1a*/ 	.byte	0x3f
	.zero		1


	//   ....[28]....
        /*0f1c*/ 	.word	0x0000b760
        /*0f20*/ 	.word	0x00000012
        /*0f24*/ 	.word	0x00038800
        /*0f28*/ 	.short	0x010a
        /*0f2a*/ 	.byte	0x3f
	.zero		1


	//   ....[29]....
        /*0f2c*/ 	.word	0x0000b7b0
        /*0f30*/ 	.word	0x00000012
        /*0f34*/ 	.word	0x00038800
        /*0f38*/ 	.short	0x010a
        /*0f3a*/ 	.byte	0x3f
	.zero		1


	//   ....[30]....
        /*0f3c*/ 	.word	0x0000bfa0
        /*0f40*/ 	.word	0x00000012
        /*0f44*/ 	.word	0x00038800
        /*0f48*/ 	.short	0x010a
        /*0f4a*/ 	.byte	0x3f
	.zero		1


	//   ....[31]....
        /*0f4c*/ 	.word	0x0000f130
        /*0f50*/ 	.word	0x00000012
        /*0f54*/ 	.word	0x00038800
        /*0f58*/ 	.short	0x010a
        /*0f5a*/ 	.byte	0x3f
	.zero		1


	//   ....[32]....
        /*0f5c*/ 	.word	0x00012420
        /*0f60*/ 	.word	0x00000000
        /*0f64*/ 	.word	0x00038830
        /*0f68*/ 	.short	0x010a
        /*0f6a*/ 	.byte	0x3f
	.zero		1


	//   ....[33]....
        /*0f6c*/ 	.word	0x000124a0
        /*0f70*/ 	.word	0x00000000
        /*0f74*/ 	.word	0x00038830
        /*0f78*/ 	.short	0x010a
        /*0f7a*/ 	.byte	0x3f
	.zero		1


	//   ....[34]....
        /*0f7c*/ 	.word	0x00016290
        /*0f80*/ 	.word	0x00000000
        /*0f84*/ 	.word	0x00000000
        /*0f88*/ 	.short	0x0101
        /*0f8a*/ 	.byte	0x3f
	.zero		1


	//   ....[35]....
        /*0f8c*/ 	.word	0x00017290
        /*0f90*/ 	.word	0x0000000b
        /*0f94*/ 	.word	0x00038830
        /*0f98*/ 	.short	0x010a
        /*0f9a*/ 	.byte	0x3f
	.zero		1


	//   ....[36]....
        /*0f9c*/ 	.word	0x00017310
        /*0fa0*/ 	.word	0x0000000b
        /*0fa4*/ 	.word	0x00038830
        /*0fa8*/ 	.short	0x010a
        /*0faa*/ 	.byte	0x3f
	.zero		1


	//   ....[37]....
        /*0fac*/ 	.word	0x0001aa30
        /*0fb0*/ 	.word	0x00000009
        /*0fb4*/ 	.word	0x00038850
        /*0fb8*/ 	.short	0x010a
        /*0fba*/ 	.byte	0x3f
	.zero		1


	//   ....[38]....
        /*0fbc*/ 	.word	0x0001aa80
        /*0fc0*/ 	.word	0x00000009
        /*0fc4*/ 	.word	0x00038850
        /*0fc8*/ 	.short	0x010a
        /*0fca*/ 	.byte	0x3f
	.zero		1


	//   ....[39]....
        /*0fcc*/ 	.word	0x0001b4f0
        /*0fd0*/ 	.word	0x000000a8
        /*0fd4*/ 	.word	0x00000000
        /*0fd8*/ 	.short	0x0101
        /*0fda*/ 	.byte	0x3f
	.zero		1


	//   ....[40]....
        /*0fdc*/ 	.word	0x0001b510
        /*0fe0*/ 	.word	0x00000009
        /*0fe4*/ 	.word	0x00000000
        /*0fe8*/ 	.short	0x0101
        /*0fea*/ 	.byte	0x3f
	.zero		1


	//   ....[41]....
        /*0fec*/ 	.word	0x0001c2b0
        /*0ff0*/ 	.word	0x00000000
        /*0ff4*/ 	.word	0x00038850
        /*0ff8*/ 	.short	0x010a
        /*0ffa*/ 	.byte	0x3f
	.zero		1


	//   ....[42]....
        /*0ffc*/ 	.word	0x0001c350
        /*1000*/ 	.word	0x00000000
        /*1004*/ 	.word	0x00038850
        /*1008*/ 	.short	0x010a
        /*100a*/ 	.byte	0x3f
	.zero		1


	//   ....[43]....
        /*100c*/ 	.word	0x0001c7f0
        /*1010*/ 	.word	0x0000000c
        /*1014*/ 	.word	0x00000000
        /*1018*/ 	.short	0x0101
        /*101a*/ 	.byte	0x3f
	.zero		1


	//   ....[44]....
        /*101c*/ 	.word	0x0001ea80
        /*1020*/ 	.word	0x00000000
        /*1024*/ 	.word	0x00000000
        /*1028*/ 	.short	0x0101
        /*102a*/ 	.byte	0x3f
	.zero		1


	//   ....[45]....
        /*102c*/ 	.word	0x000212e0
        /*1030*/ 	.word	0x00000004
        /*1034*/ 	.word	0x00038820
        /*1038*/ 	.short	0x010a
        /*103a*/ 	.byte	0x3f
	.zero		1


	//   ....[46]....
        /*103c*/ 	.word	0x000213c0
        /*1040*/ 	.word	0x00000006
        /*1044*/ 	.word	0x000388a0
        /*1048*/ 	.short	0x010a
        /*104a*/ 	.byte	0x3f
	.zero		1


	//   ....[47]....
        /*104c*/ 	.word	0x00021900
        /*1050*/ 	.word	0x00000006
        /*1054*/ 	.word	0x000388c0
        /*1058*/ 	.short	0x010a
        /*105a*/ 	.byte	0x3f
	.zero		1


	//   ....[48]....
        /*105c*/ 	.word	0x00021f80
        /*1060*/ 	.word	0x00000006
        /*1064*/ 	.word	0x000388a0
        /*1068*/ 	.short	0x010a
        /*106a*/ 	.byte	0x3f
	.zero		1


	//   ....[49]....
        /*106c*/ 	.word	0x000224b0
        /*1070*/ 	.word	0x00000006
        /*1074*/ 	.word	0x000388c0
        /*1078*/ 	.short	0x010a
        /*107a*/ 	.byte	0x3f
	.zero		1


	//   ....[50]....
        /*107c*/ 	.word	0x00023400
        /*1080*/ 	.word	0x00000000
        /*1084*/ 	.word	0x00038840
        /*1088*/ 	.short	0x010a
        /*108a*/ 	.byte	0x3f
	.zero		1


	//   ....[51]....
        /*108c*/ 	.word	0x00024510
        /*1090*/ 	.word	0x00000008
        /*1094*/ 	.word	0x00038800
        /*1098*/ 	.short	0x0107
        /*109a*/ 	.byte	0x3f
	.zero		1


	//   ....[52]....
        /*109c*/ 	.word	0x00024610
        /*10a0*/ 	.word	0x00000002
        /*10a4*/ 	.word	0x00038800
        /*10a8*/ 	.short	0x0101
        /*10aa*/ 	.byte	0x3f
	.zero		1


	//   ....[53]....
        /*10ac*/ 	.word	0x00024630
        /*10b0*/ 	.word	0x00000002
        /*10b4*/ 	.word	0x00038820
        /*10b8*/ 	.short	0x010a
        /*10ba*/ 	.byte	0x3f
	.zero		1


	//   ....[54]....
        /*10bc*/ 	.word	0x000249c0
        /*10c0*/ 	.word	0x00000003
        /*10c4*/ 	.word	0x00038840
        /*10c8*/ 	.short	0x010a
        /*10ca*/ 	.byte	0x3f
	.zero		1


	//   ....[55]....
        /*10cc*/ 	.word	0x00024f80
        /*10d0*/ 	.word	0x00000002
        /*10d4*/ 	.word	0x00038860
        /*10d8*/ 	.short	0x010a
        /*10da*/ 	.byte	0x3f
	.zero		1


	//   ....[56]....
        /*10dc*/ 	.word	0x000258a0
        /*10e0*/ 	.word	0x00000003
        /*10e4*/ 	.word	0x00038840
        /*10e8*/ 	.short	0x010a
        /*10ea*/ 	.byte	0x3f
	.zero		1


	//   ....[57]....
        /*10ec*/ 	.word	0x00025e60
        /*10f0*/ 	.word	0x00000002
        /*10f4*/ 	.word	0x00038860
        /*10f8*/ 	.short	0x010a
        /*10fa*/ 	.byte	0x3f
	.zero		1


	//   ....[58]....
        /*10fc*/ 	.word	0x000266d0
        /*1100*/ 	.word	0x00000003
        /*1104*/ 	.word	0x00038840
        /*1108*/ 	.short	0x010a
        /*110a*/ 	.byte	0x3f
	.zero		1


	//   ....[59]....
        /*110c*/ 	.word	0x00026c80
        /*1110*/ 	.word	0x00000002
        /*1114*/ 	.word	0x00038860
        /*1118*/ 	.short	0x010a
        /*111a*/ 	.byte	0x3f
	.zero		1


	//   ....[60]....
        /*111c*/ 	.word	0x00027470
        /*1120*/ 	.word	0x00000002
        /*1124*/ 	.word	0x00038860
        /*1128*/ 	.short	0x010a
        /*112a*/ 	.byte	0x3f
	.zero		1


	//   ....[61]....
        /*112c*/ 	.word	0x000285c0
        /*1130*/ 	.word	0x00000000
        /*1134*/ 	.word	0x00038820
        /*1138*/ 	.short	0x010a
        /*113a*/ 	.byte	0x3f
	.zero		1


	//   ....[62]....
        /*113c*/ 	.word	0x00028770
        /*1140*/ 	.word	0x00000006
        /*1144*/ 	.word	0x00000000
        /*1148*/ 	.short	0x010a
        /*114a*/ 	.byte	0x3f
	.zero		1


	//   ....[63]....
        /*114c*/ 	.word	0x000287e0
        /*1150*/ 	.word	0x00000007
        /*1154*/ 	.word	0x00000000
        /*1158*/ 	.short	0x010a
        /*115a*/ 	.byte	0x3f
	.zero		1


	//   ....[64]....
        /*115c*/ 	.word	0x00028850
        /*1160*/ 	.word	0x00000004
        /*1164*/ 	.word	0x00000000
        /*1168*/ 	.short	0x010a
        /*116a*/ 	.byte	0x3f
	.zero		1


	//   ....[65]....
        /*116c*/ 	.word	0x00028880
        /*1170*/ 	.word	0x00000003
        /*1174*/ 	.word	0x00000000
        /*1178*/ 	.short	0x010a
        /*117a*/ 	.byte	0x3f
	.zero		1


	//   ....[66]....
        /*117c*/ 	.word	0x000288e0
        /*1180*/ 	.word	0x00000000
        /*1184*/ 	.word	0x00038890
        /*1188*/ 	.short	0x010a
        /*118a*/ 	.byte	0x3f
	.zero		1


	//   ....[67]....
        /*118c*/ 	.word	0x00028930
        /*1190*/ 	.word	0x00000000
        /*1194*/ 	.word	0x00038890
        /*1198*/ 	.short	0x010a
        /*119a*/ 	.byte	0x3f
	.zero		1


	//   ....[68]....
        /*119c*/ 	.word	0x00028980
        /*11a0*/ 	.word	0x00000000
        /*11a4*/ 	.word	0x00038890
        /*11a8*/ 	.short	0x010a
        /*11aa*/ 	.byte	0x3f
	.zero		1


	//   ....[69]....
        /*11ac*/ 	.word	0x000289d0
        /*11b0*/ 	.word	0x00000000
        /*11b4*/ 	.word	0x000388b0
        /*11b8*/ 	.short	0x010a
        /*11ba*/ 	.byte	0x3f
	.zero		1


	//   ....[70]....
        /*11bc*/ 	.word	0x00028be0
        /*11c0*/ 	.word	0x00000012
        /*11c4*/ 	.word	0x00038800
        /*11c8*/ 	.short	0x010a
        /*11ca*/ 	.byte	0x3f
	.zero		1


	//   ....[71]....
        /*11cc*/ 	.word	0x00028e00
        /*11d0*/ 	.word	0x00000012
        /*11d4*/ 	.word	0x00038800
        /*11d8*/ 	.short	0x010a
        /*11da*/ 	.byte	0x3f
	.zero		1


	//   ....[72]....
        /*11dc*/ 	.word	0x00028e50
        /*11e0*/ 	.word	0x00000000
        /*11e4*/ 	.word	0x00038830
        /*11e8*/ 	.short	0x010a
        /*11ea*/ 	.byte	0x3f
	.zero		1


	//   ....[73]....
        /*11ec*/ 	.word	0x00028ea0
        /*11f0*/ 	.word	0x0000000b
        /*11f4*/ 	.word	0x00038830
        /*11f8*/ 	.short	0x010a
        /*11fa*/ 	.byte	0x3f
	.zero		1


	//   ....[74]....
        /*11fc*/ 	.word	0x00028ef0
        /*1200*/ 	.word	0x00000009
        /*1204*/ 	.word	0x00038850
        /*1208*/ 	.short	0x010a
        /*120a*/ 	.byte	0x3f
	.zero		1


	//   ....[75]....
        /*120c*/ 	.word	0x00028f40
        /*1210*/ 	.word	0x00000000
        /*1214*/ 	.word	0x00038850
        /*1218*/ 	.short	0x010a
        /*121a*/ 	.byte	0x3f
	.zero		1


	//   ....[76]....
        /*121c*/ 	.word	0x00029100
        /*1220*/ 	.word	0x00000003
        /*1224*/ 	.word	0x00038820
        /*1228*/ 	.short	0x010a
        /*122a*/ 	.byte	0x3f
	.zero		1


	//   ....[77]....
        /*122c*/ 	.word	0x00029150
        /*1230*/ 	.word	0x00000006
        /*1234*/ 	.word	0x000388a0
        /*1238*/ 	.short	0x010a
        /*123a*/ 	.byte	0x3f
	.zero		1


	//   ....[78]....
        /*123c*/ 	.word	0x000291a0
        /*1240*/ 	.word	0x00000006
        /*1244*/ 	.word	0x000388c0
        /*1248*/ 	.short	0x010a
        /*124a*/ 	.byte	0x3f
	.zero		1


	//   ....[79]....
        /*124c*/ 	.word	0x000291f0
        /*1250*/ 	.word	0x00000006
        /*1254*/ 	.word	0x000388a0
        /*1258*/ 	.short	0x010a
        /*125a*/ 	.byte	0x3f
	.zero		1


	//   ....[80]....
        /*125c*/ 	.word	0x00029240
        /*1260*/ 	.word	0x00000006
        /*1264*/ 	.word	0x000388c0
        /*1268*/ 	.short	0x010a
        /*126a*/ 	.byte	0x3f
	.zero		1


	//   ....[81]....
        /*126c*/ 	.word	0x000293e0
        /*1270*/ 	.word	0x00000000
        /*1274*/ 	.word	0x00038840
        /*1278*/ 	.short	0x010a
        /*127a*/ 	.byte	0x3f
	.zero		1


	//   ....[82]....
        /*127c*/ 	.word	0x0002a050
        /*1280*/ 	.word	0x00000002
        /*1284*/ 	.word	0x00038820
        /*1288*/ 	.short	0x010a
        /*128a*/ 	.byte	0x3f
	.zero		1


	//   ....[83]....
        /*128c*/ 	.word	0x0002a0a0
        /*1290*/ 	.word	0x00000003
        /*1294*/ 	.word	0x00038840
        /*1298*/ 	.short	0x010a
        /*129a*/ 	.byte	0x3f
	.zero		1


	//   ....[84]....
        /*129c*/ 	.word	0x0002a0f0
        /*12a0*/ 	.word	0x00000002
        /*12a4*/ 	.word	0x00038860
        /*12a8*/ 	.short	0x010a
        /*12aa*/ 	.byte	0x3f
	.zero		1


	//   ....[85]....
        /*12ac*/ 	.word	0x0002a140
        /*12b0*/ 	.word	0x00000003
        /*12b4*/ 	.word	0x00038840
        /*12b8*/ 	.short	0x010a
        /*12ba*/ 	.byte	0x3f
	.zero		1


	//   ....[86]....
        /*12bc*/ 	.word	0x0002a190
        /*12c0*/ 	.word	0x00000002
        /*12c4*/ 	.word	0x00038860
        /*12c8*/ 	.short	0x010a
        /*12ca*/ 	.byte	0x3f
	.zero		1


	//   ....[87]....
        /*12cc*/ 	.word	0x0002a1e0
        /*12d0*/ 	.word	0x00000003
        /*12d4*/ 	.word	0x00038840
        /*12d8*/ 	.short	0x010a
        /*12da*/ 	.byte	0x3f
	.zero		1


	//   ....[88]....
        /*12dc*/ 	.word	0x0002a230
        /*12e0*/ 	.word	0x00000002
        /*12e4*/ 	.word	0x00038860
        /*12e8*/ 	.short	0x010a
        /*12ea*/ 	.byte	0x3f
	.zero		1


	//   ....[89]....
        /*12ec*/ 	.word	0x0002a280
        /*12f0*/ 	.word	0x00000002
        /*12f4*/ 	.word	0x00038860
        /*12f8*/ 	.short	0x010a
        /*12fa*/ 	.byte	0x3f
	.zero		1


	//   ....[90]....
        /*12fc*/ 	.word	0x0002ad10
        /*1300*/ 	.word	0x00000000
        /*1304*/ 	.word	0x00038820
        /*1308*/ 	.short	0x010a
        /*130a*/ 	.byte	0x3f
	.zero		1


	//   ....[91]....
        /*130c*/ 	.word	0x0002aeb0
        /*1310*/ 	.word	0x00000006
        /*1314*/ 	.word	0x00000000
        /*1318*/ 	.short	0x010a
        /*131a*/ 	.byte	0x3f
	.zero		1


	//   ....[92]....
        /*131c*/ 	.word	0x0002af00
        /*1320*/ 	.word	0x00000007
        /*1324*/ 	.word	0x00000000
        /*1328*/ 	.short	0x010a
        /*132a*/ 	.byte	0x3f
	.zero		1


	//   ....[93]....
        /*132c*/ 	.word	0x0002af50
        /*1330*/ 	.word	0x00000004
        /*1334*/ 	.word	0x00000000
        /*1338*/ 	.short	0x010a
        /*133a*/ 	.byte	0x3f
	.zero		1


	//----- nvinfo : EIATTR_NUM_MBARRIERS
	.align		4
.L_449:
        /*133c*/ 	.byte	0x03, 0x38
        /*133e*/ 	.short	0x0016


	//----- nvinfo : EIATTR_EXIT_INSTR_OFFSETS
	.align		4
        /*1340*/ 	.byte	0x04, 0x1c
        /*1342*/ 	.short	(.L_451 - .L_450)


	//   ....[0]....
.L_450:
        /*1344*/ 	.word	0x000288d0


	//----- nvinfo : EIATTR_MAX_THREADS
	.align		4
.L_451:
        /*1348*/ 	.byte	0x04, 0x05
        /*134a*/ 	.short	(.L_453 - .L_452)
.L_452:
        /*134c*/ 	.word	0x00000180
        /*1350*/ 	.word	0x00000001
        /*1354*/ 	.word	0x00000001


	//----- nvinfo : EIATTR_CRS_STACK_SIZE
	.align		4
.L_453:
        /*1358*/ 	.byte	0x04, 0x1e
        /*135a*/ 	.short	(.L_455 - .L_454)
.L_454:
        /*135c*/ 	.word	0x00000000


	//----- nvinfo : EIATTR_CBANK_PARAM_SIZE
	.align		4
.L_455:
        /*1360*/ 	.byte	0x03, 0x19
        /*1362*/ 	.short	0x0af0


	//----- nvinfo : EIATTR_PARAM_CBANK
	.align		4
        /*1364*/ 	.byte	0x04, 0x0a
        /*1366*/ 	.short	(.L_457 - .L_456)
	.align		4
.L_456:
        /*1368*/ 	.word	index@(.nv.constant0._ZN7cutlass13device_kernelIN5flash11enable_sm90INS1_16FlashAttnFwdSm90INS1_25CollectiveMainloopFwdSm90ILi2EN4cute5tupleIJNS5_1CILi1EEES8_S8_EEENS6_IJNS7_ILi128EEENS7_ILi80EEENS7_ILi256EEEEEELi256ENS_10bfloat16_tEfNS_4arch4Sm90ELb0ELb0ELb0ELb1ELb0ELb1ELb0ELb1ELb1ELb1ELb0ELb0EEENS1_21CollectiveEpilogueFwdINS6_IJSA_SC_SB_EEES9_SE_SG_Li256ELb1ELb1ELb0ELb0EEENS1_36VarlenDynamicPersistentTileSchedulerILi128ELi80ELi256ELi128ELb0ELb1ELb1ELb0ELb1ELb1EEEEEEEEEvNT_6ParamsE)
        /*136c*/ 	.short	0x0210
        /*136e*/ 	.short	0x0af0


	//----- nvinfo : EIATTR_SW_WAR
	.align		4
.L_457:
        /*1370*/ 	.byte	0x04, 0x36
        /*1372*/ 	.short	(.L_459 - .L_458)
.L_458:
        /*1374*/ 	.word	0x00000008
.L_459:


//--------------------- .nv.info._ZN7cutlass13device_kernelIN5flash11enable_sm90INS1_16FlashAttnFwdSm90INS1_25CollectiveMainloopFwdSm90ILi2EN4cute5tupleIJNS5_1CILi1EEES8_S8_EEENS6_IJNS7_ILi128EEENS7_ILi64EEENS7_ILi256EEEEEELi256ENS_10bfloat16_tEfNS_4arch4Sm90ELb0ELb1ELb0ELb0ELb0ELb0ELb0ELb1ELb1ELb1ELb0ELb0EEENS1_21CollectiveEpilogueFwdINS6_IJSA_SC_SB_EEES9_SE_SG_Li256ELb0ELb1ELb0ELb0EEENS1_30DynamicPersistentTileSchedulerILi256ELi128ELb0ELb1ELb1EEEEEEEEEvNT_6ParamsE --------------------------
	.section	.nv.info._ZN7cutlass13device_kernelIN5flash11enable_sm90INS1_16FlashAttnFwdSm90INS1_25CollectiveMainloopFwdSm90ILi2EN4cute5tupleIJNS5_1CILi1EEES8_S8_EEENS6_IJNS7_ILi128EEENS7_ILi64EEENS7_ILi256EEEEEELi256ENS_10bfloat16_tEfNS_4arch4Sm90ELb0ELb1ELb0ELb0ELb0ELb0ELb0ELb1ELb1ELb1ELb0ELb0EEENS1_21CollectiveEpilogueFwdINS6_IJSA_SC_SB_EEES9_SE_SG_Li256ELb0ELb1ELb0ELb0EEENS1_30DynamicPersistentTileSchedulerILi256ELi128ELb0ELb1ELb1EEEEEEEEEvNT_6ParamsE,"",@"SHT_CUDA_INFO"
	.sectionflags	@""
	.align	4


	//----- nvinfo : EIATTR_CUDA_API_VERSION
	.align		4
        /*0000*/ 	.byte	0x04, 0x37
        /*0002*/ 	.short	(.L_461 - .L_460)
.L_460:
        /*0004*/ 	.word	0x00000082


	//----- nvinfo : EIATTR_KPARAM_INFO
	.align		4
.L_461:
        /*0008*/ 	.byte	0x04, 0x17
        /*000a*/ 	.short	(.L_463 - .L_462)
.L_462:
        /*000c*/ 	.word	0x00000000
        /*0010*/ 	.short	0x0000
        /*0012*/ 	.short	0x0070
        /*0014*/ 	.byte	0x00, 0xf0, 0x01, 0x2a


	//----- nvinfo : EIATTR_SPARSE_MMA_MASK
	.align		4
.L_463:
        /*0018*/ 	.byte	0x03, 0x50
        /*001a*/ 	.short	0x0000


	//----- nvinfo : EIATTR_MAXREG_COUNT
	.align		4
        /*001c*/ 	.byte	0x03, 0x1b
        /*001e*/ 	.short	0x00a8


	//----- nvinfo : EIATTR_NUM_BARRIERS
	.align		4
        /*0020*/ 	.byte	0x02, 0x4c
        /*0022*/ 	.byte	0x09
	.zero		1


	//----- nvinfo : EIATTR_EXTERNS
	.align		4
        /*0024*/ 	.byte	0x04, 0x0f
        /*0026*/ 	.short	(.L_465 - .L_464)


	//   ....[0]....
	.align		4
.L_464:
        /*0028*/ 	.word	index@(__assertfail)


	//----- nvinfo : EIATTR_ANNOTATIONS
	.align		4
.L_465:
        /*002c*/ 	.byte	0x04, 0x55
        /*002e*/ 	.short	(.L_467 - .L_466)


	//   ....[0]....
.L_466:
        /* <DEDUP_REMOVED lines=26> */


	//----- nvinfo : EIATTR_MERCURY_ISA_VERSION
	.align		4
.L_467:
        /*01b8*/ 	.byte	0x03, 0x5f
        /*01ba*/ 	.short	0x0101


	//----- nvinfo : EIATTR_INT_WARP_WIDE_INSTR_OFFSETS
	.align		4
        /*01bc*/ 	.byte	0x04, 0x31
        /*01be*/ 	.short	(.L_469 - .L_468)


	//   ....[0]....
.L_468:
        /*01c0*/ 	.word	0x00000130


	//   ....[1]....
        /*01c4*/ 	.word	0x00000170


	//   ....[2]....
        /*01c8*/ 	.word	0x000001e0


	//   ....[3]....
        /*01cc*/ 	.word	0x0000fe00


	//   ....[4]....
        /*01d0*/ 	.word	0x0000fea0


	//   ....[5]....
        /*01d4*/ 	.word	0x00014100


	//   ....[6]....
        /*01d8*/ 	.word	0x000141a0


	//----- nvinfo : EIATTR_COOP_GROUP_MASK_REGIDS
	.align		4
.L_469:
        /*01dc*/ 	.byte	0x04, 0x29
        /*01de*/ 	.short	(.L_471 - .L_470)


	//   ....[0]....
.L_470:
        /*01e0*/ 	.word	0xffffffff


	//   ....[1]....
        /*01e4*/ 	.word	0xffffffff


	//   ....[2]....
        /*01e8*/ 	.word	0xffffffff


	//   ....[3]....
        /*01ec*/ 	.word	0xffffffff


	//   ....[4]....
        /*01f0*/ 	.word	0xffffffff


	//   ....[5]....
        /*01f4*/ 	.word	0xffffffff


	//   ....[6]....
        /*01f8*/ 	.word	0xffffffff


	//   ....[7]....
        /*01fc*/ 	.word	0xffffffff


	//   ....[8]....
        /*0200*/ 	.word	0xffffffff


	//   ....[9]....
        /*0204*/ 	.word	0xffffffff


	//   ....[10]....
        /*0208*/ 	.word	0xffffffff


	//   ....[11]....
        /*020c*/ 	.word	0xffffffff


	//   ....[12]....
        /*0210*/ 	.word	0xffffffff


	//   ....[13]....
        /*0214*/ 	.word	0xffffffff


	//   ....[14]....
        /*0218*/ 	.word	0xffffffff


	//   ....[15]....
        /*021c*/ 	.word	0xffffffff


	//   ....[16]....
        /*0220*/ 	.word	0xffffffff


	//   ....[17]....
        /*0224*/ 	.word	0xffffffff


	//   ....[18]....
        /*0228*/ 	.word	0xffffffff


	//   ....[19]....
        /*022c*/ 	.word	0xffffffff


	//   ....[20]....
        /*0230*/ 	.word	0xffffffff


	//   ....[21]....
        /*0234*/ 	.word	0xffffffff


	//   ....[22]....
        /*0238*/ 	.word	0xffffffff


	//   ....[23]....
        /*023c*/ 	.word	0xffffffff


	//   ....[24]....
        /*0240*/ 	.word	0xffffffff


	//   ....[25]....
        /*0244*/ 	.word	0xffffffff


	//   ....[26]....
        /*0248*/ 	.word	0xffffffff


	//   ....[27]....
        /*024c*/ 	.word	0xffffffff


	//   ....[28]....
        /*0250*/ 	.word	0xffffffff


	//   ....[29]....
        /*0254*/ 	.word	0xffffffff


	//   ....[30]....
        /*0258*/ 	.word	0xffffffff


	//   ....[31]....
        /*025c*/ 	.word	0xffffffff


	//   ....[32]....
        /*0260*/ 	.word	0xffffffff


	//   ....[33]....
        /*0264*/ 	.word	0xffffffff


	//   ....[34]....
        /*0268*/ 	.word	0xffffffff


	//   ....[35]....
        /*026c*/ 	.word	0xffffffff


	//   ....[36]....
        /*0270*/ 	.word	0xffffffff


	//   ....[37]....
        /*0274*/ 	.word	0xffffffff


	//   ....[38]....
        /*0278*/ 	.word	0xffffffff


	//   ....[39]....
        /*027c*/ 	.word	0xffffffff


	//   ....[40]....
        /*0280*/ 	.word	0xffffffff


	//   ....[41]....
        /*0284*/ 	.word	0xffffffff


	//   ....[42]....
        /*0288*/ 	.word	0xffffffff


	//   ....[43]....
        /*028c*/ 	.word	0xffffffff


	//   ....[44]....
        /*0290*/ 	.word	0xffffffff


	//   ....[45]....
        /*0294*/ 	.word	0xffffffff


	//   ....[46]....
        /*0298*/ 	.word	0xffffffff


	//   ....[47]....
        /*029c*/ 	.word	0xffffffff


	//   ....[48]....
        /*02a0*/ 	.word	0xffffffff


	//   ....[49]....
        /*02a4*/ 	.word	0xffffffff


	//   ....[50]....
        /*02a8*/ 	.word	0xffffffff


	//   ....[51]....
        /*02ac*/ 	.word	0xffffffff


	//   ....[52]....
        /*02b0*/ 	.word	0xffffffff


	//   ....[53]....
        /*02b4*/ 	.word	0xffffffff


	//   ....[54]....
        /*02b8*/ 	.word	0xffffffff


	//   ....[55]....
        /*02bc*/ 	.word	0xffffffff


	//   ....[56]....
        /*02c0*/ 	.word	0xffffffff


	//   ....[57]....
        /*02c4*/ 	.word	0xffffffff


	//   ....[58]....
        /*02c8*/ 	.word	0xffffffff


	//   ....[59]....
        /*02cc*/ 	.word	0xffffffff


	//   ....[60]....
        /*02d0*/ 	.word	0xffffffff


	//   ....[61]....
        /*02d4*/ 	.word	0xffffffff


	//   ....[62]....
        /*02d8*/ 	.word	0xffffffff


	//   ....[63]....
        /*02dc*/ 	.word	0xffffffff


	//   ....[64]....
        /*02e0*/ 	.word	0xffffffff


	//   ....[65]....
        /*02e4*/ 	.word	0xffffffff


	//   ....[66]....
        /*02e8*/ 	.word	0xffffffff


	//   ....[67]....
        /*02ec*/ 	.word	0xffffffff


	//   ....[68]....
        /*02f0*/ 	.word	0xffffffff


	//   ....[69]....
        /*02f4*/ 	.word	0xffffffff


	//   ....[70]....
        /*02f8*/ 	.word	0xffffffff


	//   ....[71]....
        /*02fc*/ 	.word	0xffffffff


	//   ....[72]....
        /*0300*/ 	.word	0xffffffff


	//   ....[73]....
        /*0304*/ 	.word	0xffffffff


	//   ....[74]....
        /*0308*/ 	.word	0x0500000f


	//   ....[75]....
        /*030c*/ 	.word	0x0500000f


	//   ....[76]....
        /*0310*/ 	.word	0x0500000f


	//   ....[77]....
        /*0314*/ 	.word	0x0500000f


	//   ....[78]....
        /*0318*/ 	.word	0x0500000f


	//   ....[79]....
        /*031c*/ 	.word	0x0500000f


	//   ....[80]....
        /*0320*/ 	.word	0x0500000f


	//   ....[81]....
        /*0324*/ 	.word	0x0500000f


	//   ....[82]....
        /*0328*/ 	.word	0x0500000f


	//   ....[83]....
        /*032c*/ 	.word	0x0500000f


	//   ....[84]....
        /*0330*/ 	.word	0x0500000f


	//   ....[85]....
        /*0334*/ 	.word	0x0500000f


	//   ....[86]....
        /*0338*/ 	.word	0x0500000f


	//   ....[87]....
        /*033c*/ 	.word	0x0500000f


	//   ....[88]....
        /*0340*/ 	.word	0x0500000f


	//   ....[89]....
        /*0344*/ 	.word	0x0500000f


	//   ....[90]....
        /*0348*/ 	.word	0x0500000f


	//   ....[91]....
        /*034c*/ 	.word	0x0500000f


	//   ....[92]....
        /*0350*/ 	.word	0x0500000f


	//----- nvinfo : EIATTR_COOP_GROUP_INSTR_OFFSETS
	.align		4
.L_471:
        /*0354*/ 	.byte	0x04, 0x28
        /*0356*/ 	.short	(.L_473 - .L_472)


	//   ....[0]....
.L_472:
        /*0358*/ 	.word	0x00000060


	//   ....[1]....
        /*035c*/ 	.word	0x00000140


	//   ....[2]....
        /*0360*/ 	.word	0x00000190


	//   ....[3]....
        /*0364*/ 	.word	0x000003c0


	//   ....[4]....
        /*0368*/ 	.word	0x00000520


	//   ....[5]....
        /*036c*/ 	.word	0x00000640


	//   ....[6]....
        /*0370*/ 	.word	0x000007a0


	//   ....[7]....
        /*0374*/ 	.word	0x00001a40


	//   ....[8]....
        /*0378*/ 	.word	0x00002590


	//   ....[9]....
        /*037c*/ 	.word	0x00002a70


	//   ....[10]....
        /*0380*/ 	.word	0x000033b0


	//   ....[11]....
        /*0384*/ 	.word	0x00003540


	//   ....[12]....
        /*0388*/ 	.word	0x00003800


	//   ....[13]....
        /*038c*/ 	.word	0x000038a0


	//   ....[14]....
        /*0390*/ 	.word	0x000056e0


	//   ....[15]....
        /*0394*/ 	.word	0x00005910


	//   ....[16]....
        /*0398*/ 	.word	0x00006010


	//   ....[17]....
        /*039c*/ 	.word	0x00006110


	//   ....[18]....
        /*03a0*/ 	.word	0x000064c0


	//   ....[19]....
        /*03a4*/ 	.word	0x00006510


	//   ....[20]....
        /*03a8*/ 	.word	0x00008070


	//   ....[21]....
        /*03ac*/ 	.word	0x000081a0


	//   ....[22]....
        /*03b0*/ 	.word	0x000083d0


	//   ....[23]....
        /*03b4*/ 	.word	0x00008430


	//   ....[24]....
        /*03b8*/ 	.word	0x00009de0


	//   ....[25]....
        /*03bc*/ 	.word	0x0000a020


	//   ....[26]....
        /*03c0*/ 	.word	0x0000a710


	//   ....[27]....
        /*03c4*/ 	.word	0x0000a810


	//   ....[28]....
        /*03c8*/ 	.word	0x0000abc0


	//   ....[29]....
        /*03cc*/ 	.word	0x0000ac20


	//   ....[30]....
        /*03d0*/ 	.word	0x0000bc00


	//   ....[31]....
        /*03d4*/ 	.word	0x0000bc40


	//   ....[32]....
        /*03d8*/ 	.word	0x0000bd80


	//   ....[33]....
        /*03dc*/ 	.word	0x0000bda0


	//   ....[34]....
        /*03e0*/ 	.word	0x0000d780


	//   ....[35]....
        /*03e4*/ 	.word	0x0000d810


	//   ....[36]....
        /*03e8*/ 	.word	0x0000d840


	//   ....[37]....
        /*03ec*/ 	.word	0x0000d870


	//   ....[38]....
        /*03f0*/ 	.word	0x0000e050


	//   ....[39]....
        /*03f4*/ 	.word	0x0000e090


	//   ....[40]....
        /*03f8*/ 	.word	0x0000e1e0


	//   ....[41]....
        /*03fc*/ 	.word	0x0000e200


	//   ....[42]....
        /*0400*/ 	.word	0x0000e350


	//   ....[43]....
        /*0404*/ 	.word	0x0000e370


	//   ....[44]....
        /*0408*/ 	.word	0x0000e4d0


	//   ....[45]....
        /*040c*/ 	.word	0x0000e4f0


	//   ....[46]....
        /*0410*/ 	.word	0x0000eca0


	//   ....[47]....
        /*0414*/ 	.word	0x0000ecc0


	//   ....[48]....
        /*0418*/ 	.word	0x0000ee10


	//   ....[49]....
        /*041c*/ 	.word	0x0000ee30


	//   ....[50]....
        /*0420*/ 	.word	0x0000ef80


	//   ....[51]....
        /*0424*/ 	.word	0x0000efa0


	//   ....[52]....
        /*0428*/ 	.word	0x0000f100


	//   ....[53]....
        /*042c*/ 	.word	0x0000f120


	//   ....[54]....
        /*0430*/ 	.word	0x0000f330


	//   ....[55]....
        /*0434*/ 	.word	0x00010420


	//   ....[56]....
        /*0438*/ 	.word	0x00010f30


	//   ....[57]....
        /*043c*/ 	.word	0x00010f70


	//   ....[58]....
        /*0440*/ 	.word	0x00010f90


	//   ....[59]....
        /*0444*/ 	.word	0x00011050


	//   ....[60]....
        /*0448*/ 	.word	0x00011070


	//   ....[61]....
        /*044c*/ 	.word	0x00011120


	//   ....[62]....
        /*0450*/ 	.word	0x00011140


	//   ....[63]....
        /*0454*/ 	.word	0x000111f0


	//   ....[64]....
        /*0458*/ 	.word	0x00011210


	//   ....[65]....
        /*045c*/ 	.word	0x000112c0


	//   ....[66]....
        /*0460*/ 	.word	0x000112e0


	//   ....[67]....
        /*0464*/ 	.word	0x00011390


	//   ....[68]....
        /*0468*/ 	.word	0x000113b0


	//   ....[69]....
        /*046c*/ 	.word	0x00011460


	//   ....[70]....
        /*0470*/ 	.word	0x00011480


	//   ....[71]....
        /*0474*/ 	.word	0x00011520


	//   ....[72]....
        /*0478*/ 	.word	0x000148d0


	//   ....[73]....
        /*047c*/ 	.word	0x00014ac0


	//   ....[74]....
        /*0480*/ 	.word	0x00015110


	//   ....[75]....
        /*0484*/ 	.word	0x00015270


	//   ....[76]....
        /*0488*/ 	.word	0x000152c0


	//   ....[77]....
        /*048c*/ 	.word	0x00015440


	//   ....[78]....
        /*0490*/ 	.word	0x00015490


	//   ....[79]....
        /*0494*/ 	.word	0x000155c0


	//   ....[80]....
        /*0498*/ 	.word	0x00015630


	//   ....[81]....
        /*049c*/ 	.word	0x00015760


	//   ....[82]....
        /*04a0*/ 	.word	0x000157d0


	//   ....[83]....
        /*04a4*/ 	.word	0x00015900


	//   ....[84]....
        /*04a8*/ 	.word	0x00015970


	//   ....[85]....
        /*04ac*/ 	.word	0x00015aa0


	//   ....[86]....
        /*04b0*/ 	.word	0x00015b10


	//   ....[87]....
        /*04b4*/ 	.word	0x00015c40


	//   ....[88]....
        /*04b8*/ 	.word	0x00015cb0


	//   ....[89]....
        /*04bc*/ 	.word	0x00015de0


	//   ....[90]....
        /*04c0*/ 	.word	0x00015e30


	//   ....[91]....
        /*04c4*/ 	.word	0x00016150


	//   ....[92]....
        /*04c8*/ 	.word	0x00016270


	//----- nvinfo : EIATTR_REG_RECONFIG
	.align		4
.L_473:
        /*04cc*/ 	.byte	0x01, 0x54
	.zero		2


	//----- nvinfo : EIATTR_SYSCALL_OFFSETS
	.align		4
        /*04d0*/ 	.byte	0x04, 0x46
        /*04d2*/ 	.short	(.L_475 - .L_474)


	//   ....[0]....
.L_474:
        /*04d4*/ 	.word	0x00001c20


	//   ....[1]....
        /*04d8*/ 	.word	0x00010010


	//   ....[2]....
        /*04dc*/ 	.word	0x00010160


	//   ....[3]....
        /*04e0*/ 	.word	0x00010250


	//   ....[4]....
        /*04e4*/ 	.word	0x00010b00


	//----- nvinfo : EIATTR_MBARRIER_INSTR_OFFSETS
	.align		4
.L_475:
        /*04e8*/ 	.byte	0x04, 0x39
        /*04ea*/ 	.short	(.L_477 - .L_476)


	//   ....[0]....
.L_476:
        /*04ec*/ 	.word	0x00000270
        /*04f0*/ 	.word	0x000000ff
        /*04f4*/ 	.word	0x00030800
        /*04f8*/ 	.short	0x0100
        /*04fa*/ 	.byte	0x08
	.zero		1


	//   ....[1]....
        /*04fc*/ 	.word	0x00000280
        /*0500*/ 	.word	0x000000ff
        /*0504*/ 	.word	0x00030820
        /*0508*/ 	.short	0x0100
        /*050a*/ 	.byte	0x08
	.zero		1


	//   ....[2]....
        /*050c*/ 	.word	0x00000370
        /*0510*/ 	.word	0x000000ff
        /*0514*/ 	.word	0x00030830
        /*0518*/ 	.short	0x0100
        /*051a*/ 	.byte	0x08
	.zero		1


	//   ....[3]....
        /*051c*/ 	.word	0x00000380
        /*0520*/ 	.word	0x000000ff
        /*0524*/ 	.word	0x00030840
        /*0528*/ 	.short	0x0100
        /*052a*/ 	.byte	0x08
	.zero		1


	//   ....[4]....
        /*052c*/ 	.word	0x00000390
        /*0530*/ 	.word	0x000000ff
        /*0534*/ 	.word	0x00030838
        /*0538*/ 	.short	0x0100
        /*053a*/ 	.byte	0x08
	.zero		1


	//   ....[5]....
        /*053c*/ 	.word	0x000003a0
        /*0540*/ 	.word	0x000000ff
        /*0544*/ 	.word	0x00030848
        /*0548*/ 	.short	0x0100
        /*054a*/ 	.byte	0x08
	.zero		1


	//   ....[6]....
        /*054c*/ 	.word	0x000004d0
        /*0550*/ 	.word	0x000000ff
        /*0554*/ 	.word	0x00030850
        /*0558*/ 	.short	0x0100
        /*055a*/ 	.byte	0x08
	.zero		1


	//   ....[7]....
        /*055c*/ 	.word	0x000004e0
        /*0560*/ 	.word	0x000000ff
        /*0564*/ 	.word	0x00030860
        /*0568*/ 	.short	0x0100
        /*056a*/ 	.byte	0x08
	.zero		1


	//   ....[8]....
        /*056c*/ 	.word	0x000004f0
        /*0570*/ 	.word	0x000000ff
        /*0574*/ 	.word	0x00030858
        /*0578*/ 	.short	0x0100
        /*057a*/ 	.byte	0x08
	.zero		1


	//   ....[9]....
        /*057c*/ 	.word	0x00000500
        /*0580*/ 	.word	0x000000ff
        /*0584*/ 	.word	0x00030868
        /*0588*/ 	.short	0x0100
        /*058a*/ 	.byte	0x08
	.zero		1


	//   ....[10]....
        /*058c*/ 	.word	0x000005f0
        /*0590*/ 	.word	0x000000ff
        /*0594*/ 	.word	0x00030870
        /*0598*/ 	.short	0x0100
        /*059a*/ 	.byte	0x06
	.zero		1


	//   ....[11]....
        /*059c*/ 	.word	0x00000600
        /*05a0*/ 	.word	0x000000ff
        /*05a4*/ 	.word	0x00030880
        /*05a8*/ 	.short	0x0100
        /*05aa*/ 	.byte	0x06
	.zero		1


	//   ....[12]....
        /*05ac*/ 	.word	0x00000610
        /*05b0*/ 	.word	0x000000ff
        /*05b4*/ 	.word	0x00030878
        /*05b8*/ 	.short	0x0100
        /*05ba*/ 	.byte	0x06
	.zero		1


	//   ....[13]....
        /*05bc*/ 	.word	0x00000620
        /*05c0*/ 	.word	0x000000ff
        /*05c4*/ 	.word	0x00030888
        /*05c8*/ 	.short	0x0100
        /*05ca*/ 	.byte	0x06
	.zero		1


	//   ....[14]....
        /*05cc*/ 	.word	0x00000750
        /*05d0*/ 	.word	0x000000ff
        /*05d4*/ 	.word	0x00030890
        /*05d8*/ 	.short	0x0100
        /*05da*/ 	.byte	0x08
	.zero		1


	//   ....[15]....
        /*05dc*/ 	.word	0x00000760
        /*05e0*/ 	.word	0x000000ff
        /*05e4*/ 	.word	0x000308a0
        /*05e8*/ 	.short	0x0100
        /*05ea*/ 	.byte	0x08
	.zero		1


	//   ....[16]....
        /*05ec*/ 	.word	0x00000770
        /*05f0*/ 	.word	0x000000ff
        /*05f4*/ 	.word	0x00030898
        /*05f8*/ 	.short	0x0100
        /*05fa*/ 	.byte	0x08
	.zero		1


	//   ....[17]....
        /*05fc*/ 	.word	0x00000780
        /*0600*/ 	.word	0x000000ff
        /*0604*/ 	.word	0x000308a8
        /*0608*/ 	.short	0x0100
        /*060a*/ 	.byte	0x08
	.zero		1


	//   ....[18]....
        /*060c*/ 	.word	0x000008b0
        /*0610*/ 	.word	0x000000ff
        /*0614*/ 	.word	0x000308b0
        /*0618*/ 	.short	0x0100
        /*061a*/ 	.byte	0x08
	.zero		1


	//   ....[19]....
        /*061c*/ 	.word	0x000008c0
        /*0620*/ 	.word	0x000000ff
        /*0624*/ 	.word	0x000308c0
        /*0628*/ 	.short	0x0100
        /*062a*/ 	.byte	0x08
	.zero		1


	//   ....[20]....
        /*062c*/ 	.word	0x000008d0
        /*0630*/ 	.word	0x000000ff
        /*0634*/ 	.word	0x000308b8
        /*0638*/ 	.short	0x0100
        /*063a*/ 	.byte	0x08
	.zero		1


	//   ....[21]....
        /*063c*/ 	.word	0x000008e0
        /*0640*/ 	.word	0x000000ff
        /*0644*/ 	.word	0x000308c8
        /*0648*/ 	.short	0x0100
        /*064a*/ 	.byte	0x08
	.zero		1


	//   ....[22]....
        /*064c*/ 	.word	0x00001cc0
        /*0650*/ 	.word	0x000000ff
        /*0654*/ 	.word	0x00030800
        /*0658*/ 	.short	0x010a
        /*065a*/ 	.byte	0x25
	.zero		1


	//   ....[23]....
        /*065c*/ 	.word	0x00001d40
        /*0660*/ 	.word	0x00000003
        /*0664*/ 	.word	0x00030830
        /*0668*/ 	.short	0x010a
        /*066a*/ 	.byte	0x3f
	.zero		1


	//   ....[24]....
        /*066c*/ 	.word	0x00001da0
        /*0670*/ 	.word	0x00000003
        /*0674*/ 	.word	0x00030830
        /*0678*/ 	.short	0x010a
        /*067a*/ 	.byte	0x3f
	.zero		1


	//   ....[25]....
        /*067c*/ 	.word	0x00002830
        /*0680*/ 	.word	0x00000000
        /*0684*/ 	.word	0x00000000
        /*0688*/ 	.short	0x0101
        /*068a*/ 	.byte	0x3f
	.zero		1


	//   ....[26]....
        /*068c*/ 	.word	0x00004520
        /*0690*/ 	.word	0x000000ff
        /*0694*/ 	.word	0x00030830
        /*0698*/ 	.short	0x010a
        /*069a*/ 	.byte	0x06
	.zero		1


	//   ....[27]....
        /*069c*/ 	.word	0x00004560
        /*06a0*/ 	.word	0x000000ff
        /*06a4*/ 	.word	0x00030830
        /*06a8*/ 	.short	0x010a
        /*06aa*/ 	.byte	0x06
	.zero		1


	//   ....[28]....
        /*06ac*/ 	.word	0x000053a0
        /*06b0*/ 	.word	0x000000ff
        /*06b4*/ 	.word	0x00030850
        /*06b8*/ 	.short	0x010a
        /*06ba*/ 	.byte	0x0a
	.zero		1


	//   ....[29]....
        /*06bc*/ 	.word	0x000053e0
        /*06c0*/ 	.word	0x000000ff
        /*06c4*/ 	.word	0x00030850
        /*06c8*/ 	.short	0x010a
        /*06ca*/ 	.byte	0x0a
	.zero		1


	//   ....[30]....
        /*06cc*/ 	.word	0x00005710
        /*06d0*/ 	.word	0x00000000
        /*06d4*/ 	.word	0x00000000
        /*06d8*/ 	.short	0x0101
        /*06da*/ 	.byte	0x3f
	.zero		1


	//   ....[31]....
        /*06dc*/ 	.word	0x000067e0
        /*06e0*/ 	.word	0x0000009b
        /*06e4*/ 	.word	0x00000000
        /*06e8*/ 	.short	0x0101
        /*06ea*/ 	.byte	0x3f
	.zero		1


	//   ....[32]....
        /*06ec*/ 	.word	0x00006f90
        /*06f0*/ 	.word	0x000000ff
        /*06f4*/ 	.word	0x00030830
        /*06f8*/ 	.short	0x010a
        /*06fa*/ 	.byte	0x05
	.zero		1


	//   ....[33]....
        /*06fc*/ 	.word	0x00006fd0
        /*0700*/ 	.word	0x000000ff
        /*0704*/ 	.word	0x00030830
        /*0708*/ 	.short	0x010a
        /*070a*/ 	.byte	0x05
	.zero		1


	//   ....[34]....
        /*070c*/ 	.word	0x00007e10
        /*0710*/ 	.word	0x000000ff
        /*0714*/ 	.word	0x00030850
        /*0718*/ 	.short	0x010a
        /*071a*/ 	.byte	0x0e
	.zero		1


	//   ....[35]....
        /*071c*/ 	.word	0x00007e50
        /*0720*/ 	.word	0x000000ff
        /*0724*/ 	.word	0x00030850
        /*0728*/ 	.short	0x010a
        /*072a*/ 	.byte	0x0e
	.zero		1


	//   ....[36]....
        /*072c*/ 	.word	0x00008740
        /*0730*/ 	.word	0x0000009f
        /*0734*/ 	.word	0x00000000
        /*0738*/ 	.short	0x0101
        /*073a*/ 	.byte	0x3f
	.zero		1


	//   ....[37]....
        /*073c*/ 	.word	0x000087f0
        /*0740*/ 	.word	0x000000a3
        /*0744*/ 	.word	0x00000000
        /*0748*/ 	.short	0x0101
        /*074a*/ 	.byte	0x3f
	.zero		1


	//   ....[38]....
        /*074c*/ 	.word	0x00008c70
        /*0750*/ 	.word	0x000000ff
        /*0754*/ 	.word	0x00030830
        /*0758*/ 	.short	0x010a
        /*075a*/ 	.byte	0x05
	.zero		1


	//   ....[39]....
        /*075c*/ 	.word	0x00008cb0
        /*0760*/ 	.word	0x000000ff
        /*0764*/ 	.word	0x00030830
        /*0768*/ 	.short	0x010a
        /*076a*/ 	.byte	0x05
	.zero		1


	//   ....[40]....
        /*076c*/ 	.word	0x00009af0
        /*0770*/ 	.word	0x000000ff
        /*0774*/ 	.word	0x00030850
        /*0778*/ 	.short	0x010a
        /*077a*/ 	.byte	0x0e
	.zero		1


	//   ....[41]....
        /*077c*/ 	.word	0x00009b30
        /*0780*/ 	.word	0x000000ff
        /*0784*/ 	.word	0x00030850
        /*0788*/ 	.short	0x010a
        /*078a*/ 	.byte	0x0e
	.zero		1


	//   ....[42]....
        /*078c*/ 	.word	0x00009e30
        /*0790*/ 	.word	0x00000000
        /*0794*/ 	.word	0x00000000
        /*0798*/ 	.short	0x0101
        /*079a*/ 	.byte	0x3f
	.zero		1


	//   ....[43]....
        /*079c*/ 	.word	0x0000af40
        /*07a0*/ 	.word	0x0000009b
        /*07a4*/ 	.word	0x00000000
        /*07a8*/ 	.short	0x0101
        /*07aa*/ 	.byte	0x3f
	.zero		1


	//   ....[44]....
        /*07ac*/ 	.word	0x0000bb70
        /*07b0*/ 	.word	0x000000ff
        /*07b4*/ 	.word	0x00030850
        /*07b8*/ 	.short	0x010a
        /*07ba*/ 	.byte	0x07
	.zero		1


	//   ....[45]....
        /*07bc*/ 	.word	0x0000bbb0
        /*07c0*/ 	.word	0x000000ff
        /*07c4*/ 	.word	0x00030850
        /*07c8*/ 	.short	0x010a
        /*07ca*/ 	.byte	0x07
	.zero		1


	//   ....[46]....
        /*07cc*/ 	.word	0x0000c010
        /*07d0*/ 	.word	0x00000009
        /*07d4*/ 	.word	0x00000000
        /*07d8*/ 	.short	0x0101
        /*07da*/ 	.byte	0x3f
	.zero		1


	//   ....[47]....
        /*07dc*/ 	.word	0x0000e080
        /*07e0*/ 	.word	0x000000c6
        /*07e4*/ 	.word	0x00000000
        /*07e8*/ 	.short	0x0101
        /*07ea*/ 	.byte	0x3f
	.zero		1


	//   ....[48]....
        /*07ec*/ 	.word	0x00010660
        /*07f0*/ 	.word	0x00000000
        /*07f4*/ 	.word	0x00030840
        /*07f8*/ 	.short	0x010a
        /*07fa*/ 	.byte	0x3f
	.zero		1


	//   ....[49]....
        /*07fc*/ 	.word	0x00011620
        /*0800*/ 	.word	0x00000011
        /*0804*/ 	.word	0x00030800
        /*0808*/ 	.short	0x0107
        /*080a*/ 	.byte	0x3f
	.zero		1


	//   ....[50]....
        /*080c*/ 	.word	0x00011730
        /*0810*/ 	.word	0x00000011
        /*0814*/ 	.word	0x00030800
        /*0818*/ 	.short	0x0101
        /*081a*/ 	.byte	0x3f
	.zero		1


	//   ....[51]....
        /*081c*/ 	.word	0x00011750
        /*0820*/ 	.word	0x00000011
        /*0824*/ 	.word	0x00030820
        /*0828*/ 	.short	0x010a
        /*082a*/ 	.byte	0x3f
	.zero		1


	//   ....[52]....
        /*082c*/ 	.word	0x00011a90
        /*0830*/ 	.word	0x00000003
        /*0834*/ 	.word	0x00030840
        /*0838*/ 	.short	0x010a
        /*083a*/ 	.byte	0x3f
	.zero		1


	//   ....[53]....
        /*083c*/ 	.word	0x00012020
        /*0840*/ 	.word	0x00000003
        /*0844*/ 	.word	0x00000060
        /*0848*/ 	.short	0x010a
        /*084a*/ 	.byte	0x3f
	.zero		1


	//   ....[54]....
        /*084c*/ 	.word	0x00012870
        /*0850*/ 	.word	0x00000003
        /*0854*/ 	.word	0x00030840
        /*0858*/ 	.short	0x010a
        /*085a*/ 	.byte	0x3f
	.zero		1


	//   ....[55]....
        /*085c*/ 	.word	0x00012e00
        /*0860*/ 	.word	0x00000009
        /*0864*/ 	.word	0x00000060
        /*0868*/ 	.short	0x010a
        /*086a*/ 	.byte	0x3f
	.zero		1


	//   ....[56]....
        /*086c*/ 	.word	0x00013590
        /*0870*/ 	.word	0x00000002
        /*0874*/ 	.word	0x00030840
        /*0878*/ 	.short	0x010a
        /*087a*/ 	.byte	0x3f
	.zero		1


	//   ....[57]....
        /*087c*/ 	.word	0x00013b20
        /*0880*/ 	.word	0x00000002
        /*0884*/ 	.word	0x00000060
        /*0888*/ 	.short	0x010a
        /*088a*/ 	.byte	0x3f
	.zero		1


	//   ....[58]....
        /*088c*/ 	.word	0x00014260
        /*0890*/ 	.word	0x00000000
        /*0894*/ 	.word	0x00030860
        /*0898*/ 	.short	0x010a
        /*089a*/ 	.byte	0x3f
	.zero		1


	//   ....[59]....
        /*089c*/ 	.word	0x00014a40
        /*08a0*/ 	.word	0x00000000
        /*08a4*/ 	.word	0x00030820
        /*08a8*/ 	.short	0x010a
        /*08aa*/ 	.byte	0x3f
	.zero		1


	//   ....[60]....
        /*08ac*/ 	.word	0x00014c30
        /*08b0*/ 	.word	0x00000006
        /*08b4*/ 	.word	0x00000000
        /*08b8*/ 	.short	0x010a
        /*08ba*/ 	.byte	0x3f
	.zero		1


	//   ....[61]....
        /*08bc*/ 	.word	0x00014c80
        /*08c0*/ 	.word	0x00000003
        /*08c4*/ 	.word	0x00000000
        /*08c8*/ 	.short	0x010a
        /*08ca*/ 	.byte	0x3f
	.zero		1


	//   ....[62]....
        /*08cc*/ 	.word	0x00014ce0
        /*08d0*/ 	.word	0x00000012
        /*08d4*/ 	.word	0x00000000
        /*08d8*/ 	.short	0x010a
        /*08da*/ 	.byte	0x3f
	.zero		1


	//   ....[63]....
        /*08dc*/ 	.word	0x00014d10
        /*08e0*/ 	.word	0x00000003
        /*08e4*/ 	.word	0x00000000
        /*08e8*/ 	.short	0x010a
        /*08ea*/ 	.byte	0x3f
	.zero		1


	//   ....[64]....
        /*08ec*/ 	.word	0x00014d80
        /*08f0*/ 	.word	0x00000003
        /*08f4*/ 	.word	0x00030800
        /*08f8*/ 	.short	0x010a
        /*08fa*/ 	.byte	0x3f
	.zero		1


	//   ....[65]....
        /*08fc*/ 	.word	0x00014dd0
        /*0900*/ 	.word	0x00000003
        /*0904*/ 	.word	0x00030830
        /*0908*/ 	.short	0x010a
        /*090a*/ 	.byte	0x3f
	.zero		1


	//   ....[66]....
        /*090c*/ 	.word	0x00014e30
        /*0910*/ 	.word	0x00000015
        /*0914*/ 	.word	0x00030830
        /*0918*/ 	.short	0x010a
        /*091a*/ 	.byte	0x3f
	.zero		1


	//   ....[67]....
        /*091c*/ 	.word	0x00014e90
        /*0920*/ 	.word	0x00000015
        /*0924*/ 	.word	0x00030850
        /*0928*/ 	.short	0x010a
        /*092a*/ 	.byte	0x3f
	.zero		1


	//   ....[68]....
        /*092c*/ 	.word	0x00014ef0
        /*0930*/ 	.word	0x00000004
        /*0934*/ 	.word	0x00030830
        /*0938*/ 	.short	0x010a
        /*093a*/ 	.byte	0x3f
	.zero		1


	//   ....[69]....
        /*093c*/ 	.word	0x00014f50
        /*0940*/ 	.word	0x00000003
        /*0944*/ 	.word	0x00030850
        /*0948*/ 	.short	0x010a
        /*094a*/ 	.byte	0x3f
	.zero		1


	//   ....[70]....
        /*094c*/ 	.word	0x00014fb0
        /*0950*/ 	.word	0x00000004
        /*0954*/ 	.word	0x00030830
        /*0958*/ 	.short	0x010a
        /*095a*/ 	.byte	0x3f
	.zero		1


	//   ....[71]....
        /*095c*/ 	.word	0x00015010
        /*0960*/ 	.word	0x00000003
        /*0964*/ 	.word	0x00030850
        /*0968*/ 	.short	0x010a
        /*096a*/ 	.byte	0x3f
	.zero		1


	//   ....[72]....
        /*096c*/ 	.word	0x00015070
        /*0970*/ 	.word	0x00000007
        /*0974*/ 	.word	0x00030850
        /*0978*/ 	.short	0x010a
        /*097a*/ 	.byte	0x3f
	.zero		1


	//   ....[73]....
        /*097c*/ 	.word	0x000151c0
        /*0980*/ 	.word	0x00000000
        /*0984*/ 	.word	0x00030840
        /*0988*/ 	.short	0x010a
        /*098a*/ 	.byte	0x3f
	.zero		1


	//   ....[74]....
        /*098c*/ 	.word	0x00015e70
        /*0990*/ 	.word	0x00000011
        /*0994*/ 	.word	0x00030820
        /*0998*/ 	.short	0x010a
        /*099a*/ 	.byte	0x3f
	.zero		1


	//   ....[75]....
        /*099c*/ 	.word	0x00015ec0
        /*09a0*/ 	.word	0x00000003
        /*09a4*/ 	.word	0x00030840
        /*09a8*/ 	.short	0x010a
        /*09aa*/ 	.byte	0x3f
	.zero		1


	//   ....[76]....
        /*09ac*/ 	.word	0x00015f10
        /*09b0*/ 	.word	0x00000003
        /*09b4*/ 	.word	0x00000060
        /*09b8*/ 	.short	0x010a
        /*09ba*/ 	.byte	0x3f
	.zero		1


	//   ....[77]....
        /*09bc*/ 	.word	0x00015f60
        /*09c0*/ 	.word	0x00000003
        /*09c4*/ 	.word	0x00030840
        /*09c8*/ 	.short	0x010a
        /*09ca*/ 	.byte	0x3f
	.zero		1


	//   ....[78]....
        /*09cc*/ 	.word	0x00015fb0
        /*09d0*/ 	.word	0x00000009
        /*09d4*/ 	.word	0x00000060
        /*09d8*/ 	.short	0x010a
        /*09da*/ 	.byte	0x3f
	.zero		1


	//   ....[79]....
        /*09dc*/ 	.word	0x00016000
        /*09e0*/ 	.word	0x00000002
        /*09e4*/ 	.word	0x00030840
        /*09e8*/ 	.short	0x010a
        /*09ea*/ 	.byte	0x3f
	.zero		1


	//   ....[80]....
        /*09ec*/ 	.word	0x00016050
        /*09f0*/ 	.word	0x00000002
        /*09f4*/ 	.word	0x00000060
        /*09f8*/ 	.short	0x010a
        /*09fa*/ 	.byte	0x3f
	.zero		1


	//   ....[81]....
        /*09fc*/ 	.word	0x000160a0
        /*0a00*/ 	.word	0x00000000
        /*0a04*/ 	.word	0x00030860
        /*0a08*/ 	.short	0x010a
        /*0a0a*/ 	.byte	0x3f
	.zero		1


	//   ....[82]....
        /*0a0c*/ 	.word	0x00016190
        /*0a10*/ 	.word	0x00000000
        /*0a14*/ 	.word	0x00030820
        /*0a18*/ 	.short	0x010a
        /*0a1a*/ 	.byte	0x3f
	.zero		1


	//   ....[83]....
        /*0a1c*/ 	.word	0x00016330
        /*0a20*/ 	.word	0x00000006
        /*0a24*/ 	.word	0x00000000
        /*0a28*/ 	.short	0x010a
        /*0a2a*/ 	.byte	0x3f
	.zero		1


	//   ....[84]....
        /*0a2c*/ 	.word	0x00016380
        /*0a30*/ 	.word	0x00000003
        /*0a34*/ 	.word	0x00000000
        /*0a38*/ 	.short	0x010a
        /*0a3a*/ 	.byte	0x3f
	.zero		1


	//   ....[85]....
        /*0a3c*/ 	.word	0x000163d0
        /*0a40*/ 	.word	0x00000012
        /*0a44*/ 	.word	0x00000000
        /*0a48*/ 	.short	0x010a
        /*0a4a*/ 	.byte	0x3f
	.zero		1


	//----- nvinfo : EIATTR_NUM_MBARRIERS
	.align		4
.L_477:
        /*0a4c*/ 	.byte	0x03, 0x38
        /*0a4e*/ 	.short	0x0016


	//----- nvinfo : EIATTR_EXIT_INSTR_OFFSETS
	.align		4
        /*0a50*/ 	.byte	0x04, 0x1c
        /*0a52*/ 	.short	(.L_479 - .L_478)


	//   ....[0]....
.L_478:
        /*0a54*/ 	.word	0x00000a10


	//   ....[1]....
        /*0a58*/ 	.word	0x0000f2b0


	//   ....[2]....
        /*0a5c*/ 	.word	0x00014d60


	//----- nvinfo : EIATTR_MAX_THREADS
	.align		4
.L_479:
        /*0a60*/ 	.byte	0x04, 0x05
        /*0a62*/ 	.short	(.L_481 - .L_480)
.L_480:
        /*0a64*/ 	.word	0x00000180
        /*0a68*/ 	.word	0x00000001
        /*0a6c*/ 	.word	0x00000001


	//----- nvinfo : EIATTR_CRS_STACK_SIZE
	.align		4
.L_481:
        /*0a70*/ 	.byte	0x04, 0x1e
        /*0a72*/ 	.short	(.L_483 - .L_482)
.L_482:
        /*0a74*/ 	.word	0x00000000


	//----- nvinfo : EIATTR_CBANK_PARAM_SIZE
	.align		4
.L_483:
        /*0a78*/ 	.byte	0x03, 0x19
        /*0a7a*/ 	.short	0x0af0


	//----- nvinfo : EIATTR_PARAM_CBANK
	.align		4
        /*0a7c*/ 	.byte	0x04, 0x0a
        /*0a7e*/ 	.short	(.L_485 - .L_484)
	.align		4
.L_484:
        /*0a80*/ 	.word	index@(.nv.constant0._ZN7cutlass13device_kernelIN5flash11enable_sm90INS1_16FlashAttnFwdSm90INS1_25CollectiveMainloopFwdSm90ILi2EN4cute5tupleIJNS5_1CILi1EEES8_S8_EEENS6_IJNS7_ILi128EEENS7_ILi64EEENS7_ILi256EEEEEELi256ENS_10bfloat16_tEfNS_4arch4Sm90ELb0ELb1ELb0ELb0ELb0ELb0ELb0ELb1ELb1ELb1ELb0ELb0EEENS1_21CollectiveEpilogueFwdINS6_IJSA_SC_SB_EEES9_SE_SG_Li256ELb0ELb1ELb0ELb0EEENS1_30DynamicPersistentTileSchedulerILi256ELi128ELb0ELb1ELb1EEEEEEEEEvNT_6ParamsE)
        /*0a84*/ 	.short	0x0210
        /*0a86*/ 	.short	0x0af0


	//----- nvinfo : EIATTR_SW_WAR
	.align		4
.L_485:
        /*0a88*/ 	.byte	0x04, 0x36
        /*0a8a*/ 	.short	(.L_487 - .L_486)
.L_486:
        /*0a8c*/ 	.word	0x00000008
.L_487:


//--------------------- .nv.info._ZN7cutlass13device_kernelIN5flash11enable_sm90INS1_16FlashAttnFwdSm90INS1_25CollectiveMainloopFwdSm90ILi2EN4cute5tupleIJNS5_1CILi1EEES8_S8_EEENS6_IJNS7_ILi128EEENS7_ILi64EEENS7_ILi256EEEEEELi256ENS_10bfloat16_tEfNS_4arch4Sm90ELb0ELb1ELb0ELb1ELb0ELb0ELb0ELb1ELb1ELb1ELb0ELb0EEENS1_21CollectiveEpilogueFwdINS6_IJSA_SC_SB_EEES9_SE_SG_Li256ELb1ELb1ELb0ELb0EEENS1_36VarlenDynamicPersistentTileSchedulerILi128ELi64ELi256ELi128ELb0ELb1ELb1ELb1ELb0ELb1EEEEEEEEEvNT_6ParamsE --------------------------
	.section	.nv.info._ZN7cutlass13device_kernelIN5flash11enable_sm90INS1_16FlashAttnFwdSm90INS1_25CollectiveMainloopFwdSm90ILi2EN4cute5tupleIJNS5_1CILi1EEES8_S8_EEENS6_IJNS7_ILi128EEENS7_ILi64EEENS7_ILi256EEEEEELi256ENS_10bfloat16_tEfNS_4arch4Sm90ELb0ELb1ELb0ELb1ELb0ELb0ELb0ELb1ELb1ELb1ELb0ELb0EEENS1_21CollectiveEpilogueFwdINS6_IJSA_SC_SB_EEES9_SE_SG_Li256ELb1ELb1ELb0ELb0EEENS1_36VarlenDynamicPersistentTileSchedulerILi128ELi64ELi256ELi128ELb0ELb1ELb1ELb1ELb0ELb1EEEEEEEEEvNT_6ParamsE,"",@"SHT_CUDA_INFO"
	.sectionflags	@""
	.align	4


	//----- nvinfo : EIATTR_CUDA_API_VERSION
	.align		4
        /*0000*/ 	.byte	0x04, 0x37
        /*0002*/ 	.short	(.L_489 - .L_488)
.L_488:
        /*0004*/ 	.word	0x00000082


	//----- nvinfo : EIATTR_KPARAM_INFO
	.align		4
.L_489:
        /*0008*/ 	.byte	0x04, 0x17
        /*000a*/ 	.short	(.L_491 - .L_490)
.L_490:
        /*000c*/ 	.word	0x00000000
        /*0010*/ 	.short	0x0000
        /*0012*/ 	.short	0x0070
        /*0014*/ 	.byte	0x00, 0xf0, 0x01, 0x2a


	//----- nvinfo : EIATTR_SPARSE_MMA_MASK
	.align		4
.L_491:
        /*0018*/ 	.byte	0x03, 0x50
        /*001a*/ 	.short	0x0000


	//----- nvinfo : EIATTR_MAXREG_COUNT
	.align		4
        /*001c*/ 	.byte	0x03, 0x1b
        /*001e*/ 	.short	0x00a8


	//----- nvinfo : EIATTR_NUM_BARRIERS
	.align		4
        /*0020*/ 	.byte	0x02, 0x4c
        /*0022*/ 	.byte	0x09
	.zero		1


	//----- nvinfo : EIATTR_EXTERNS
	.align		4
        /*0024*/ 	.byte	0x04, 0x0f
        /*0026*/ 	.short	(.L_493 - .L_492)


	//   ....[0]....
	.align		4
.L_492:
        /*0028*/ 	.word	index@(__assertfail)


	//----- nvinfo : EIATTR_ANNOTATIONS
	.align		4
.L_493:
        /*002c*/ 	.byte	0x04, 0x55
        /*002e*/ 	.short	(.L_495 - .L_494)


	//   ....[0]....
.L_494:
        /* <DEDUP_REMOVED lines=64> */


	//----- nvinfo : EIATTR_MERCURY_ISA_VERSION
	.align		4
.L_495:
        /*0418*/ 	.byte	0x03, 0x5f
        /*041a*/ 	.short	0x0101


	//----- nvinfo : EIATTR_UNUSED_LOAD_BYTE_OFFSET
	.align		4
        /*041c*/ 	.byte	0x04, 0x44
        /*041e*/ 	.short	(.L_497 - .L_496)


	//   ....[0]....
.L_496:
        /*0420*/ 	.word	0x00000a10
        /*0424*/ 	.word	0x0000fff0


	//   ....[1]....
        /*0428*/ 	.word	0x0000ca50
        /*042c*/ 	.word	0x0000fff0


	//----- nvinfo : EIATTR_INT_WARP_WIDE_INSTR_OFFSETS
	.align		4
.L_497:
        /*0430*/ 	.byte	0x04, 0x31
        /*0432*/ 	.short	(.L_499 - .L_498)


	//   ....[0]....
.L_498:
        /*0434*/ 	.word	0x00000130


	//   ....[1]....
        /*0438*/ 	.word	0x00000170


	//   ....[2]....
        /*043c*/ 	.word	0x000001e0


	//   ....[3]....
        /*0440*/ 	.word	0x00011010


	//   ....[4]....
        /*0444*/ 	.word	0x000110b0


	//   ....[5]....
        /*0448*/ 	.word	0x000156b0


	//   ....[6]....
        /*044c*/ 	.word	0x00015720


	//----- nvinfo : EIATTR_COOP_GROUP_MASK_REGIDS
	.align		4
.L_499:
        /*0450*/ 	.byte	0x04, 0x29
        /*0452*/ 	.short	(.L_501 - .L_500)


	//   ....[0]....
.L_500:
        /*0454*/ 	.word	0xffffffff


	//   ....[1]....
        /*0458*/ 	.word	0xffffffff


	//   ....[2]....
        /*045c*/ 	.word	0xffffffff


	//   ....[3]....
        /*0460*/ 	.word	0xffffffff


	//   ....[4]....
        /*0464*/ 	.word	0xffffffff


	//   ....[5]....
        /*0468*/ 	.word	0xffffffff


	//   ....[6]....
        /*046c*/ 	.word	0xffffffff


	//   ....[7]....
        /*0470*/ 	.word	0xffffffff


	//   ....[8]....
        /*0474*/ 	.word	0xffffffff


	//   ....[9]....
        /*0478*/ 	.word	0xffffffff


	//   ....[10]....
        /*047c*/ 	.word	0xffffffff


	//   ....[11]....
        /*0480*/ 	.word	0xffffffff


	//   ....[12]....
        /*0484*/ 	.word	0xffffffff


	//   ....[13]....
        /*0488*/ 	.word	0xffffffff


	//   ....[14]....
        /*048c*/ 	.word	0xffffffff


	//   ....[15]....
        /*0490*/ 	.word	0xffffffff


	//   ....[16]....
        /*0494*/ 	.word	0xffffffff


	//   ....[17]....
        /*0498*/ 	.word	0xffffffff


	//   ....[18]....
        /*049c*/ 	.word	0xffffffff


	//   ....[19]....
        /*04a0*/ 	.word	0xffffffff


	//   ....[20]....
        /*04a4*/ 	.word	0xffffffff


	//   ....[21]....
        /*04a8*/ 	.word	0xffffffff


	//   ....[22]....
        /*04ac*/ 	.word	0xffffffff


	//   ....[23]....
        /*04b0*/ 	.word	0xffffffff


	//   ....[24]....
        /*04b4*/ 	.word	0xffffffff


	//   ....[25]....
        /*04b8*/ 	.word	0xffffffff


	//   ....[26]....
        /*04bc*/ 	.word	0xffffffff


	//   ....[27]....
        /*04c0*/ 	.word	0xffffffff


	//   ....[28]....
        /*04c4*/ 	.word	0xffffffff


	//   ....[29]....
        /*04c8*/ 	.word	0xffffffff


	//   ....[30]....
        /*04cc*/ 	.word	0xffffffff


	//   ....[31]....
        /*04d0*/ 	.word	0xffffffff


	//   ....[32]....
        /*04d4*/ 	.word	0xffffffff


	//   ....[33]....
        /*04d8*/ 	.word	0xffffffff


	//   ....[34]....
        /*04dc*/ 	.word	0xffffffff


	//   ....[35]....
        /*04e0*/ 	.word	0xffffffff


	//   ....[36]....
        /*04e4*/ 	.word	0xffffffff


	//   ....[37]....
        /*04e8*/ 	.word	0xffffffff


	//   ....[38]....
        /*04ec*/ 	.word	0xffffffff


	//   ....[39]....
        /*04f0*/ 	.word	0xffffffff


	//   ....[40]....
        /*04f4*/ 	.word	0xffffffff


	//   ....[41]....
        /*04f8*/ 	.word	0xffffffff


	//   ....[42]....
        /*04fc*/ 	.word	0xffffffff


	//   ....[43]....
        /*0500*/ 	.word	0xffffffff


	//   ....[44]....
        /*0504*/ 	.word	0xffffffff


	//   ....[45]....
        /*0508*/ 	.word	0xffffffff


	//   ....[46]....
        /*050c*/ 	.word	0xffffffff


	//   ....[47]....
        /*0510*/ 	.word	0xffffffff


	//   ....[48]....
        /*0514*/ 	.word	0xffffffff


	//   ....[49]....
        /*0518*/ 	.word	0xffffffff


	//   ....[50]....
        /*051c*/ 	.word	0xffffffff


	//   ....[51]....
        /*0520*/ 	.word	0xffffffff


	//   ....[52]....
        /*0524*/ 	.word	0xffffffff


	//   ....[53]....
        /*0528*/ 	.word	0xffffffff


	//   ....[54]....
        /*052c*/ 	.word	0xffffffff


	//   ....[55]....
        /*0530*/ 	.word	0xffffffff


	//   ....[56]....
        /*0534*/ 	.word	0xffffffff


	//   ....[57]....
        /*0538*/ 	.word	0xffffffff


	//   ....[58]....
        /*053c*/ 	.word	0xffffffff


	//   ....[59]....
        /*0540*/ 	.word	0xffffffff


	//   ....[60]....
        /*0544*/ 	.word	0xffffffff


	//   ....[61]....
        /*0548*/ 	.word	0xffffffff


	//   ....[62]....
        /*054c*/ 	.word	0xffffffff


	//   ....[63]....
        /*0550*/ 	.word	0xffffffff


	//   ....[64]....
        /*0554*/ 	.word	0xffffffff


	//   ....[65]....
        /*0558*/ 	.word	0xffffffff


	//   ....[66]....
        /*055c*/ 	.word	0xffffffff


	//   ....[67]....
        /*0560*/ 	.word	0xffffffff


	//   ....[68]....
        /*0564*/ 	.word	0xffffffff


	//   ....[69]....
        /*0568*/ 	.word	0xffffffff


	//   ....[70]....
        /*056c*/ 	.word	0xffffffff


	//   ....[71]....
        /*0570*/ 	.word	0xffffffff


	//   ....[72]....
        /*0574*/ 	.word	0xffffffff


	//   ....[73]....
        /*0578*/ 	.word	0xffffffff


	//   ....[74]....
        /*057c*/ 	.word	0xffffffff


	//   ....[75]....
        /*0580*/ 	.word	0xffffffff


	//   ....[76]....
        /*0584*/ 	.word	0xffffffff


	//   ....[77]....
        /*0588*/ 	.word	0xffffffff


	//   ....[78]....
        /*058c*/ 	.word	0xffffffff


	//   ....[79]....
        /*0590*/ 	.word	0xffffffff


	//   ....[80]....
        /*0594*/ 	.word	0xffffffff


	//   ....[81]....
        /*0598*/ 	.word	0xffffffff


	//   ....[82]....
        /*059c*/ 	.word	0xffffffff


	//   ....[83]....
        /*05a0*/ 	.word	0xffffffff


	//   ....[84]....
        /*05a4*/ 	.word	0xffffffff


	//   ....[85]....
        /*05a8*/ 	.word	0xffffffff


	//   ....[86]....
        /*05ac*/ 	.word	0xffffffff


	//   ....[87]....
        /*05b0*/ 	.word	0xffffffff


	//   ....[88]....
        /*05b4*/ 	.word	0xffffffff


	//   ....[89]....
        /*05b8*/ 	.word	0xffffffff


	//   ....[90]....
        /*05bc*/ 	.word	0xffffffff


	//   ....[91]....
        /*05c0*/ 	.word	0xffffffff


	//   ....[92]....
        /*05c4*/ 	.word	0xffffffff


	//   ....[93]....
        /*05c8*/ 	.word	0xffffffff


	//   ....[94]....
        /*05cc*/ 	.word	0xffffffff


	//   ....[95]....
        /*05d0*/ 	.word	0xffffffff


	//   ....[96]....
        /*05d4*/ 	.word	0xffffffff


	//   ....[97]....
        /*05d8*/ 	.word	0xffffffff


	//   ....[98]....
        /*05dc*/ 	.word	0xffffffff


	//   ....[99]....
        /*05e0*/ 	.word	0xffffffff


	//   ....[100]....
        /*05e4*/ 	.word	0xffffffff


	//   ....[101]....
        /*05e8*/ 	.word	0xffffffff


	//   ....[102]....
        /*05ec*/ 	.word	0xffffffff


	//   ....[103]....
        /*05f0*/ 	.word	0xffffffff


	//   ....[104]....
        /*05f4*/ 	.word	0xffffffff


	//   ....[105]....
        /*05f8*/ 	.word	0x0500000f


	//   ....[106]....
        /*05fc*/ 	.word	0x0500000f


	//   ....[107]....
        /*0600*/ 	.word	0x0500000f


	//   ....[108]....
        /*0604*/ 	.word	0x0500000f


	//   ....[109]....
        /*0608*/ 	.word	0x0500000f


	//   ....[110]....
        /*060c*/ 	.word	0x0500000f


	//   ....[111]....
        /*0610*/ 	.word	0x0500000f


	//   ....[112]....
        /*0614*/ 	.word	0x0500000f


	//   ....[113]....
        /*0618*/ 	.word	0x0500000f


	//   ....[114]....
        /*061c*/ 	.word	0x0500000f


	//   ....[115]....
        /*0620*/ 	.word	0x0500000f


	//   ....[116]....
        /*0624*/ 	.word	0x0500000f


	//   ....[117]....
        /*0628*/ 	.word	0x0500000f


	//   ....[118]....
        /*062c*/ 	.word	0x0500000f


	//   ....[119]....
        /*0630*/ 	.word	0x0500000f


	//   ....[120]....
        /*0634*/ 	.word	0x0500000f


	//   ....[121]....
        /*0638*/ 	.word	0x0500000f


	//   ....[122]....
        /*063c*/ 	.word	0x0500000f


	//   ....[123]....
        /*0640*/ 	.word	0x0500000f


	//   ....[124]....
        /*0644*/ 	.word	0x0500000f


	//   ....[125]....
        /*0648*/ 	.word	0x0500000f


	//   ....[126]....
        /*064c*/ 	.word	0x0500000f


	//   ....[127]....
        /*0650*/ 	.word	0x0500000f


	//   ....[128]....
        /*0654*/ 	.word	0x0500000f


	//   ....[129]....
        /*0658*/ 	.word	0x0500000f


	//   ....[130]....
        /*065c*/ 	.word	0x0500000f


	//   ....[131]....
        /*0660*/ 	.word	0x0500000f


	//   ....[132]....
        /*0664*/ 	.word	0x0500000f


	//   ....[133]....
        /*0668*/ 	.word	0x0500000f


	//   ....[134]....
        /*066c*/ 	.word	0x0500000f


	//   ....[135]....
        /*0670*/ 	.word	0x0500000f


	//   ....[136]....
        /*0674*/ 	.word	0x0500000f


	//   ....[137]....
        /*0678*/ 	.word	0x0500000f


	//   ....[138]....
        /*067c*/ 	.word	0x0500000f


	//   ....[139]....
        /*0680*/ 	.word	0x0500000f


	//----- nvinfo : EIATTR_COOP_GROUP_INSTR_OFFSETS
	.align		4
.L_501:
        /*0684*/ 	.byte	0x04, 0x28
        /*0686*/ 	.short	(.L_503 - .L_502)


	//   ....[0]....
.L_502:
        /*0688*/ 	.word	0x00000060


	//   ....[1]....
        /*068c*/ 	.word	0x00000140


	//   ....[2]....
        /*0690*/ 	.word	0x00000190


	//   ....[3]....
        /*0694*/ 	.word	0x000003c0


	//   ....[4]....
        /*0698*/ 	.word	0x00000520


	//   ....[5]....
        /*069c*/ 	.word	0x00000640


	//   ....[6]....
        /*06a0*/ 	.word	0x000007a0


	//   ....[7]....
        /*06a4*/ 	.word	0x00001c10


	//   ....[8]....
        /*06a8*/ 	.word	0x00002720


	//   ....[9]....
        /*06ac*/ 	.word	0x00002bc0


	//   ....[10]....
        /*06b0*/ 	.word	0x000036d0


	//   ....[11]....
        /*06b4*/ 	.word	0x00003780


	//   ....[12]....
        /*06b8*/ 	.word	0x000039c0


	//   ....[13]....
        /*06bc*/ 	.word	0x00003a60


	//   ....[14]....
        /*06c0*/ 	.word	0x00005860


	//   ....[15]....
        /*06c4*/ 	.word	0x00005ab0


	//   ....[16]....
        /*06c8*/ 	.word	0x000061b0


	//   ....[17]....
        /*06cc*/ 	.word	0x000062b0


	//   ....[18]....
        /*06d0*/ 	.word	0x00006640


	//   ....[19]....
        /*06d4*/ 	.word	0x000066b0


	//   ....[20]....
        /*06d8*/ 	.word	0x00008250


	//   ....[21]....
        /*06dc*/ 	.word	0x00008380


	//   ....[22]....
        /*06e0*/ 	.word	0x000085b0


	//   ....[23]....
        /*06e4*/ 	.word	0x00008610


	//   ....[24]....
        /*06e8*/ 	.word	0x0000a000


	//   ....[25]....
        /*06ec*/ 	.word	0x0000a2b0


	//   ....[26]....
        /*06f0*/ 	.word	0x0000a8f0


	//   ....[27]....
        /*06f4*/ 	.word	0x0000a9f0


	//   ....[28]....
        /*06f8*/ 	.word	0x0000adb0


	//   ....[29]....
        /*06fc*/ 	.word	0x0000ae10


	//   ....[30]....
        /*0700*/ 	.word	0x0000bde0


	//   ....[31]....
        /*0704*/ 	.word	0x0000be20


	//   ....[32]....
        /*0708*/ 	.word	0x0000bf60


	//   ....[33]....
        /*070c*/ 	.word	0x0000bf80


	//   ....[34]....
        /*0710*/ 	.word	0x0000db80


	//   ....[35]....
        /*0714*/ 	.word	0x0000dbc0


	//   ....[36]....
        /*0718*/ 	.word	0x0000dc00


	//   ....[37]....
        /*071c*/ 	.word	0x0000dc40


	//   ....[38]....
        /*0720*/ 	.word	0x0000e490


	//   ....[39]....
        /*0724*/ 	.word	0x0000e4c0


	//   ....[40]....
        /*0728*/ 	.word	0x0000e620


	//   ....[41]....
        /*072c*/ 	.word	0x0000e640


	//   ....[42]....
        /*0730*/ 	.word	0x0000e790


	//   ....[43]....
        /*0734*/ 	.word	0x0000e7b0


	//   ....[44]....
        /*0738*/ 	.word	0x0000e910


	//   ....[45]....
        /*073c*/ 	.word	0x0000e930


	//   ....[46]....
        /*0740*/ 	.word	0x0000f320


	//   ....[47]....
        /*0744*/ 	.word	0x0000f340


	//   ....[48]....
        /*0748*/ 	.word	0x0000f490


	//   ....[49]....
        /*074c*/ 	.word	0x0000f4b0


	//   ....[50]....
        /*0750*/ 	.word	0x0000f600


	//   ....[51]....
        /*0754*/ 	.word	0x0000f620


	//   ....[52]....
        /*0758*/ 	.word	0x0000f780


	//   ....[53]....
        /*075c*/ 	.word	0x0000f7a0


	//   ....[54]....
        /*0760*/ 	.word	0x0000f990


	//   ....[55]....
        /*0764*/ 	.word	0x0000fb80


	//   ....[56]....
        /*0768*/ 	.word	0x0000fbb0


	//   ....[57]....
        /*076c*/ 	.word	0x0000fbe0


	//   ....[58]....
        /*0770*/ 	.word	0x0000fc10


	//   ....[59]....
        /*0774*/ 	.word	0x0000fc40


	//   ....[60]....
        /*0778*/ 	.word	0x0000fc70


	//   ....[61]....
        /*077c*/ 	.word	0x0000fdf0


	//   ....[62]....
        /*0780*/ 	.word	0x0000fe20


	//   ....[63]....
        /*0784*/ 	.word	0x0000fe50


	//   ....[64]....
        /*0788*/ 	.word	0x0000fe80


	//   ....[65]....
        /*078c*/ 	.word	0x0000feb0


	//   ....[66]....
        /*0790*/ 	.word	0x0000fee0


	//   ....[67]....
        /*0794*/ 	.word	0x0000ff90


	//   ....[68]....
        /*0798*/ 	.word	0x0000fff0


	//   ....[69]....
        /*079c*/ 	.word	0x00010080


	//   ....[70]....
        /*07a0*/ 	.word	0x000115f0


	//   ....[71]....
        /*07a4*/ 	.word	0x000122c0


	//   ....[72]....
        /*07a8*/ 	.word	0x000122e0


	//   ....[73]....
        /*07ac*/ 	.word	0x000123d0


	//   ....[74]....
        /*07b0*/ 	.word	0x000123e0


	//   ....[75]....
        /*07b4*/ 	.word	0x000124a0


	//   ....[76]....
        /*07b8*/ 	.word	0x000124b0


	//   ....[77]....
        /*07bc*/ 	.word	0x00012570


	//   ....[78]....
        /*07c0*/ 	.word	0x00012580


	//   ....[79]....
        /*07c4*/ 	.word	0x00012640


	//   ....[80]....
        /*07c8*/ 	.word	0x00012650


	//   ....[81]....
        /*07cc*/ 	.word	0x00012710


	//   ....[82]....
        /*07d0*/ 	.word	0x00012720


	//   ....[83]....
        /*07d4*/ 	.word	0x000127d0


	//   ....[84]....
        /*07d8*/ 	.word	0x000127e0


	//   ....[85]....
        /*07dc*/ 	.word	0x00012810


	//   ....[86]....
        /*07e0*/ 	.word	0x00012830


	//   ....[87]....
        /*07e4*/ 	.word	0x00015fb0


	//   ....[88]....
        /*07e8*/ 	.word	0x00016010


	//   ....[89]....
        /*07ec*/ 	.word	0x00016040


	//   ....[90]....
        /*07f0*/ 	.word	0x00016050


	//   ....[91]....
        /*07f4*/ 	.word	0x00016080


	//   ....[92]....
        /*07f8*/ 	.word	0x000160b0


	//   ....[93]....
        /*07fc*/ 	.word	0x000160e0


	//   ....[94]....
        /*0800*/ 	.word	0x00016110


	//   ....[95]....
        /*0804*/ 	.word	0x000162a0


	//   ....[96]....
        /*0808*/ 	.word	0x000162d0


	//   ....[97]....
        /*080c*/ 	.word	0x00016300


	//   ....[98]....
        /*0810*/ 	.word	0x00016330


	//   ....[99]....
        /*0814*/ 	.word	0x00016360


	//   ....[100]....
        /*0818*/ 	.word	0x00016390


	//   ....[101]....
        /*081c*/ 	.word	0x00016450


	//   ....[102]....
        /*0820*/ 	.word	0x00016470


	//   ....[103]....
        /*0824*/ 	.word	0x000164e0


	//   ....[104]....
        /*0828*/ 	.word	0x00016bc0


	//   ....[105]....
        /*082c*/ 	.word	0x00017270


	//   ....[106]....
        /*0830*/ 	.word	0x00017450


	//   ....[107]....
        /*0834*/ 	.word	0x000174a0


	//   ....[108]....
        /*0838*/ 	.word	0x000175f0


	//   ....[109]....
        /*083c*/ 	.word	0x00017640


	//   ....[110]....
        /*0840*/ 	.word	0x00017790


	//   ....[111]....
        /*0844*/ 	.word	0x000177e0


	//   ....[112]....
        /*0848*/ 	.word	0x00017930


	//   ....[113]....
        /*084c*/ 	.word	0x00017980


	//   ....[114]....
        /*0850*/ 	.word	0x00017ad0


	//   ....[115]....
        /*0854*/ 	.word	0x00017b20


	//   ....[116]....
        /*0858*/ 	.word	0x00017c60


	//   ....[117]....
        /*085c*/ 	.word	0x00017cb0


	//   ....[118]....
        /*0860*/ 	.word	0x00017df0


	//   ....[119]....
        /*0864*/ 	.word	0x00017e40


	//   ....[120]....
        /*0868*/ 	.word	0x00017f70


	//   ....[121]....
        /*086c*/ 	.word	0x00017fc0


	//   ....[122]....
        /*0870*/ 	.word	0x000182f0


	//   ....[123]....
        /*0874*/ 	.word	0x00018390


	//   ....[124]....
        /*0878*/ 	.word	0x000184c0


	//   ....[125]....
        /*087c*/ 	.word	0x00018540


	//   ....[126]....
        /*0880*/ 	.word	0x000185c0


	//   ....[127]....
        /*0884*/ 	.word	0x00018640


	//   ....[128]....
        /*0888*/ 	.word	0x000186c0


	//   ....[129]....
        /*088c*/ 	.word	0x00018750


	//   ....[130]....
        /*0890*/ 	.word	0x000187f0


	//   ....[131]....
        /*0894*/ 	.word	0x00018890


	//   ....[132]....
        /*0898*/ 	.word	0x00018910


	//   ....[133]....
        /*089c*/ 	.word	0x00018990


	//   ....[134]....
        /*08a0*/ 	.word	0x00018a10


	//   ....[135]....
        /*08a4*/ 	.word	0x00018aa0


	//   ....[136]....
        /*08a8*/ 	.word	0x00018b20


	//   ....[137]....
        /*08ac*/ 	.word	0x00018bc0


	//   ....[138]....
        /*08b0*/ 	.word	0x00018c50


	//   ....[139]....
        /*08b4*/ 	.word	0x00018d80


	//----- nvinfo : EIATTR_REG_RECONFIG
	.align		4
.L_503:
        /*08b8*/ 	.byte	0x01, 0x54
	.zero		2


	//----- nvinfo : EIATTR_SYSCALL_OFFSETS
	.align		4
        /*08bc*/ 	.byte	0x04, 0x46
        /*08be*/ 	.short	(.L_505 - .L_504)


	//   ....[0]....
.L_504:
        /*08c0*/ 	.word	0x00001df0


	//   ....[1]....
        /*08c4*/ 	.word	0x00011220


	//   ....[2]....
        /*08c8*/ 	.word	0x00011370


	//   ....[3]....
        /*08cc*/ 	.word	0x00011460


	//   ....[4]....
        /*08d0*/ 	.word	0x00011de0


	//----- nvinfo : EIATTR_MBARRIER_INSTR_OFFSETS
	.align		4
.L_505:
        /*08d4*/ 	.byte	0x04, 0x39
        /*08d6*/ 	.short	(.L_507 - .L_506)


	//   ....[0]....
.L_506:
        /*08d8*/ 	.word	0x00000270
        /*08dc*/ 	.word	0x000000ff
        /*08e0*/ 	.word	0x00030800
        /*08e4*/ 	.short	0x0100
        /*08e6*/ 	.byte	0x08
	.zero		1


	//   ....[1]....
        /*08e8*/ 	.word	0x00000280
        /*08ec*/ 	.word	0x000000ff
        /*08f0*/ 	.word	0x00030820
        /*08f4*/ 	.short	0x0100
        /*08f6*/ 	.byte	0x08
	.zero		1


	//   ....[2]....
        /*08f8*/ 	.word	0x00000370
        /*08fc*/ 	.word	0x000000ff
        /*0900*/ 	.word	0x00030830
        /*0904*/ 	.short	0x0100
        /*0906*/ 	.byte	0x08
	.zero		1


	//   ....[3]....
        /*0908*/ 	.word	0x00000380
        /*090c*/ 	.word	0x000000ff
        /*0910*/ 	.word	0x00030840
        /*0914*/ 	.short	0x0100
        /*0916*/ 	.byte	0x08
	.zero		1


	//   ....[4]....
        /*0918*/ 	.word	0x00000390
        /*091c*/ 	.word	0x000000ff
        /*0920*/ 	.word	0x00030838
        /*0924*/ 	.short	0x0100
        /*0926*/ 	.byte	0x08
	.zero		1


	//   ....[5]....
        /*0928*/ 	.word	0x000003a0
        /*092c*/ 	.word	0x000000ff
        /*0930*/ 	.word	0x00030848
        /*0934*/ 	.short	0x0100
        /*0936*/ 	.byte	0x08
	.zero		1


	//   ....[6]....
        /*0938*/ 	.word	0x000004d0
        /*093c*/ 	.word	0x000000ff
        /*0940*/ 	.word	0x00030850
        /*0944*/ 	.short	0x0100
        /*0946*/ 	.byte	0x08
	.zero		1


	//   ....[7]....
        /*0948*/ 	.word	0x000004e0
        /*094c*/ 	.word	0x000000ff
        /*0950*/ 	.word	0x00030860
        /*0954*/ 	.short	0x0100
        /*0956*/ 	.byte	0x08
	.zero		1


	//   ....[8]....
        /*0958*/ 	.word	0x000004f0
        /*095c*/ 	.word	0x000000ff
        /*0960*/ 	.word	0x00030858
        /*0964*/ 	.short	0x0100
        /*0966*/ 	.byte	0x08
	.zero		1


	//   ....[9]....
        /*0968*/ 	.word	0x00000500
        /*096c*/ 	.word	0x000000ff
        /*0970*/ 	.word	0x00030868
        /*0974*/ 	.short	0x0100
        /*0976*/ 	.byte	0x08
	.zero		1


	//   ....[10]....
        /*0978*/ 	.word	0x000005f0
        /*097c*/ 	.word	0x000000ff
        /*0980*/ 	.word	0x00030870
        /*0984*/ 	.short	0x0100
        /*0986*/ 	.byte	0x06
	.zero		1


	//   ....[11]....
        /*0988*/ 	.word	0x00000600
        /*098c*/ 	.word	0x000000ff
        /*0990*/ 	.word	0x00030880
        /*0994*/ 	.short	0x0100
        /*0996*/ 	.byte	0x06
	.zero		1


	//   ....[12]....
        /*0998*/ 	.word	0x00000610
        /*099c*/ 	.word	0x000000ff
        /*09a0*/ 	.word	0x00030878
        /*09a4*/ 	.short	0x0100
        /*09a6*/ 	.byte	0x06
	.zero		1


	//   ....[13]....
        /*09a8*/ 	.word	0x00000620
        /*09ac*/ 	.word	0x000000ff
        /*09b0*/ 	.word	0x00030888
        /*09b4*/ 	.short	0x0100
        /*09b6*/ 	.byte	0x06
	.zero		1


	//   ....[14]....
        /*09b8*/ 	.word	0x00000750
        /*09bc*/ 	.word	0x000000ff
        /*09c0*/ 	.word	0x00030890
        /*09c4*/ 	.short	0x0100
        /*09c6*/ 	.byte	0x08
	.zero		1


	//   ....[15]....
        /*09c8*/ 	.word	0x00000760
        /*09cc*/ 	.word	0x000000ff
        /*09d0*/ 	.word	0x000308a0
        /*09d4*/ 	.short	0x0100
        /*09d6*/ 	.byte	0x08
	.zero		1


	//   ....[16]....
        /*09d8*/ 	.word	0x00000770
        /*09dc*/ 	.word	0x000000ff
        /*09e0*/ 	.word	0x00030898
        /*09e4*/ 	.short	0x0100
        /*09e6*/ 	.byte	0x08
	.zero		1


	//   ....[17]....
        /*09e8*/ 	.word	0x00000780
        /*09ec*/ 	.word	0x000000ff
        /*09f0*/ 	.word	0x000308a8
        /*09f4*/ 	.short	0x0100
        /*09f6*/ 	.byte	0x08
	.zero		1


	//   ....[18]....
        /*09f8*/ 	.word	0x000008b0
        /*09fc*/ 	.word	0x000000ff
        /*0a00*/ 	.word	0x000308b0
        /*0a04*/ 	.short	0x0100
        /*0a06*/ 	.byte	0x08
	.zero		1


	//   ....[19]....
        /*0a08*/ 	.word	0x000008c0
        /*0a0c*/ 	.word	0x000000ff
        /*0a10*/ 	.word	0x000308c0
        /*0a14*/ 	.short	0x0100
        /*0a16*/ 	.byte	0x08
	.zero		1


	//   ....[20]....
        /*0a18*/ 	.word	0x000008d0
        /*0a1c*/ 	.word	0x000000ff
        /*0a20*/ 	.word	0x000308b8
        /*0a24*/ 	.short	0x0100
        /*0a26*/ 	.byte	0x08
	.zero		1


	//   ....[21]....
        /*0a28*/ 	.word	0x000008e0
        /*0a2c*/ 	.word	0x000000ff
        /*0a30*/ 	.word	0x000308c8
        /*0a34*/ 	.short	0x0100
        /*0a36*/ 	.byte	0x08
	.zero		1


	//   ....[22]....
        /*0a38*/ 	.word	0x00001e90
        /*0a3c*/ 	.word	0x000000ff
        /*0a40*/ 	.word	0x00030800
        /*0a44*/ 	.short	0x010a
        /*0a46*/ 	.byte	0x25
	.zero		1


	//   ....[23]....
        /*0a48*/ 	.word	0x00001f10
        /*0a4c*/ 	.word	0x00000005
        /*0a50*/ 	.word	0x00030830
        /*0a54*/ 	.short	0x010a
        /*0a56*/ 	.byte	0x3f
	.zero		1


	//   ....[24]....
        /*0a58*/ 	.word	0x00001f70
        /*0a5c*/ 	.word	0x00000005
        /*0a60*/ 	.word	0x00030830
        /*0a64*/ 	.short	0x010a
        /*0a66*/ 	.byte	0x3f
	.zero		1


	//   ....[25]....
        /*0a68*/ 	.word	0x000029f0
        /*0a6c*/ 	.word	0x00000000
        /*0a70*/ 	.word	0x00000000
        /*0a74*/ 	.short	0x0101
        /*0a76*/ 	.byte	0x3f
	.zero		1


	//   ....[26]....
        /*0a78*/ 	.word	0x000046e0
        /*0a7c*/ 	.word	0x000000ff
        /*0a80*/ 	.word	0x00030830
        /*0a84*/ 	.short	0x010a
        /*0a86*/ 	.byte	0x06
	.zero		1


	//   ....[27]....
        /*0a88*/ 	.word	0x00004720
        /*0a8c*/ 	.word	0x000000ff
        /*0a90*/ 	.word	0x00030830
        /*0a94*/ 	.short	0x010a
        /*0a96*/ 	.byte	0x06
	.zero		1


	//   ....[28]....
        /*0a98*/ 	.word	0x00005570
        /*0a9c*/ 	.word	0x000000ff
        /*0aa0*/ 	.word	0x00030850
        /*0aa4*/ 	.short	0x010a
        /*0aa6*/ 	.byte	0x0a
	.zero		1


	//   ....[29]....
        /*0aa8*/ 	.word	0x000055b0
        /*0aac*/ 	.word	0x000000ff
        /*0ab0*/ 	.word	0x00030850
        /*0ab4*/ 	.short	0x010a
        /*0ab6*/ 	.byte	0x0a
	.zero		1


	//   ....[30]....
        /*0ab8*/ 	.word	0x000058b0
        /*0abc*/ 	.word	0x00000000
        /*0ac0*/ 	.word	0x00000000
        /*0ac4*/ 	.short	0x0101
        /*0ac6*/ 	.byte	0x3f
	.zero		1


	//   ....[31]....
        /*0ac8*/ 	.word	0x00006970
        /*0acc*/ 	.word	0x0000009b
        /*0ad0*/ 	.word	0x00000000
        /*0ad4*/ 	.short	0x0101
        /*0ad6*/ 	.byte	0x3f
	.zero		1


	//   ....[32]....
        /*0ad8*/ 	.word	0x00007160
        /*0adc*/ 	.word	0x000000ff
        /*0ae0*/ 	.word	0x00030830
        /*0ae4*/ 	.short	0x010a
        /*0ae6*/ 	.byte	0x05
	.zero		1


	//   ....[33]....
        /*0ae8*/ 	.word	0x000071a0
        /*0aec*/ 	.word	0x000000ff
        /*0af0*/ 	.word	0x00030830
        /*0af4*/ 	.short	0x010a
        /*0af6*/ 	.byte	0x05
	.zero		1


	//   ....[34]....
        /*0af8*/ 	.word	0x00007ff0
        /*0afc*/ 	.word	0x000000ff
        /*0b00*/ 	.word	0x00030850
        /*0b04*/ 	.short	0x010a
        /*0b06*/ 	.byte	0x0e
	.zero		1


	//   ....[35]....
        /*0b08*/ 	.word	0x00008030
        /*0b0c*/ 	.word	0x000000ff
        /*0b10*/ 	.word	0x00030850
        /*0b14*/ 	.short	0x010a
        /*0b16*/ 	.byte	0x0e
	.zero		1


	//   ....[36]....
        /*0b18*/ 	.word	0x00008920
        /*0b1c*/ 	.word	0x0000009f
        /*0b20*/ 	.word	0x00000000
        /*0b24*/ 	.short	0x0101
        /*0b26*/ 	.byte	0x3f
	.zero		1


	//   ....[37]....
        /*0b28*/ 	.word	0x000089d0
        /*0b2c*/ 	.word	0x000000a3
        /*0b30*/ 	.word	0x00000000
        /*0b34*/ 	.short	0x0101
        /*0b36*/ 	.byte	0x3f
	.zero		1


	//   ....[38]....
        /*0b38*/ 	.word	0x00008e50
        /*0b3c*/ 	.word	0x000000ff
        /*0b40*/ 	.word	0x00030830
        /*0b44*/ 	.short	0x010a
        /*0b46*/ 	.byte	0x05
	.zero		1


	//   ....[39]....
        /*0b48*/ 	.word	0x00008e90
        /*0b4c*/ 	.word	0x000000ff
        /*0b50*/ 	.word	0x00030830
        /*0b54*/ 	.short	0x010a
        /*0b56*/ 	.byte	0x05
	.zero		1


	//   ....[40]....
        /*0b58*/ 	.word	0x00009ce0
        /*0b5c*/ 	.word	0x000000ff
        /*0b60*/ 	.word	0x00030850
        /*0b64*/ 	.short	0x010a
        /*0b66*/ 	.byte	0x0e
	.zero		1


	//   ....[41]....
        /*0b68*/ 	.word	0x00009d20
        /*0b6c*/ 	.word	0x000000ff
        /*0b70*/ 	.word	0x00030850
        /*0b74*/ 	.short	0x010a
        /*0b76*/ 	.byte	0x0e
	.zero		1


	//   ....[42]....
        /*0b78*/ 	.word	0x00009fa0
        /*0b7c*/ 	.word	0x00000000
        /*0b80*/ 	.word	0x00000000
        /*0b84*/ 	.short	0x0101
        /*0b86*/ 	.byte	0x3f
	.zero		1


	//   ....[43]....
        /*0b88*/ 	.word	0x0000b140
        /*0b8c*/ 	.word	0x0000009f
        /*0b90*/ 	.word	0x00000000
        /*0b94*/ 	.short	0x0101
        /*0b96*/ 	.byte	0x3f
	.zero		1


	//   ....[44]....
        /*0b98*/ 	.word	0x0000bd50
        /*0b9c*/ 	.word	0x000000ff
        /*0ba0*/ 	.word	0x00030850
        /*0ba4*/ 	.short	0x010a
        /*0ba6*/ 	.byte	0x07
	.zero		1


	//   ....[45]....
        /*0ba8*/ 	.word	0x0000bd90
        /*0bac*/ 	.word	0x000000ff
        /*0bb0*/ 	.word	0x00030850
        /*0bb4*/ 	.short	0x010a
        /*0bb6*/ 	.byte	0x07
	.zero		1


	//   ....[46]....
        /*0bb8*/ 	.word	0x0000c1f0
        /*0bbc*/ 	.word	0x00000009
        /*0bc0*/ 	.word	0x00000000
        /*0bc4*/ 	.short	0x0101
        /*0bc6*/ 	.byte	0x3f
	.zero		1


	//   ....[47]....
        /*0bc8*/ 	.word	0x0000e4d0
        /*0bcc*/ 	.word	0x00000017
        /*0bd0*/ 	.word	0x00000000
        /*0bd4*/ 	.short	0x0101
        /*0bd6*/ 	.byte	0x3f
	.zero		1


	//   ....[48]....
        /*0bd8*/ 	.word	0x00011890
        /*0bdc*/ 	.word	0x00000000
        /*0be0*/ 	.word	0x00030840
        /*0be4*/ 	.short	0x010a
        /*0be6*/ 	.byte	0x3f
	.zero		1


	//   ....[49]....
        /*0be8*/ 	.word	0x000129b0
        /*0bec*/ 	.word	0x00000008
        /*0bf0*/ 	.word	0x00030800
        /*0bf4*/ 	.short	0x0107
        /*0bf6*/ 	.byte	0x3f
	.zero		1


	//   ....[50]....
        /*0bf8*/ 	.word	0x00012ac0
        /*0bfc*/ 	.word	0x00000002
        /*0c00*/ 	.word	0x00030800
        /*0c04*/ 	.short	0x0101
        /*0c06*/ 	.byte	0x3f
	.zero		1


	//   ....[51]....
        /*0c08*/ 	.word	0x00012ae0
        /*0c0c*/ 	.word	0x00000002
        /*0c10*/ 	.word	0x00030820
        /*0c14*/ 	.short	0x010a
        /*0c16*/ 	.byte	0x3f
	.zero		1


	//   ....[52]....
        /*0c18*/ 	.word	0x00012e70
        /*0c1c*/ 	.word	0x00000003
        /*0c20*/ 	.word	0x00030840
        /*0c24*/ 	.short	0x010a
        /*0c26*/ 	.byte	0x3f
	.zero		1


	//   ....[53]....
        /*0c28*/ 	.word	0x00013430
        /*0c2c*/ 	.word	0x00000003
        /*0c30*/ 	.word	0x00000060
        /*0c34*/ 	.short	0x010a
        /*0c36*/ 	.byte	0x3f
	.zero		1


	//   ....[54]....
        /*0c38*/ 	.word	0x00013d20
        /*0c3c*/ 	.word	0x00000003
        /*0c40*/ 	.word	0x00030840
        /*0c44*/ 	.short	0x010a
        /*0c46*/ 	.byte	0x3f
	.zero		1


	//   ....[55]....
        /*0c48*/ 	.word	0x000142e0
        /*0c4c*/ 	.word	0x00000002
        /*0c50*/ 	.word	0x00000060
        /*0c54*/ 	.short	0x010a
        /*0c56*/ 	.byte	0x3f
	.zero		1


	//   ....[56]....
        /*0c58*/ 	.word	0x00014ae0
        /*0c5c*/ 	.word	0x00000002
        /*0c60*/ 	.word	0x00030840
        /*0c64*/ 	.short	0x010a
        /*0c66*/ 	.byte	0x3f
	.zero		1


	//   ....[57]....
        /*0c68*/ 	.word	0x000150a0
        /*0c6c*/ 	.word	0x00000002
        /*0c70*/ 	.word	0x00000060
        /*0c74*/ 	.short	0x010a
        /*0c76*/ 	.byte	0x3f
	.zero		1


	//   ....[58]....
        /*0c78*/ 	.word	0x00015830
        /*0c7c*/ 	.word	0x00000000
        /*0c80*/ 	.word	0x00030860
        /*0c84*/ 	.short	0x010a
        /*0c86*/ 	.byte	0x3f
	.zero		1


	//   ....[59]....
        /*0c88*/ 	.word	0x00016b40
        /*0c8c*/ 	.word	0x00000000
        /*0c90*/ 	.word	0x00030820
        /*0c94*/ 	.short	0x010a
        /*0c96*/ 	.byte	0x3f
	.zero		1


	//   ....[60]....
        /*0c98*/ 	.word	0x00016d20
        /*0c9c*/ 	.word	0x00000006
        /*0ca0*/ 	.word	0x00000000
        /*0ca4*/ 	.short	0x010a
        /*0ca6*/ 	.byte	0x3f
	.zero		1


	//   ....[61]....
        /*0ca8*/ 	.word	0x00016d90
        /*0cac*/ 	.word	0x00000007
        /*0cb0*/ 	.word	0x00000000
        /*0cb4*/ 	.short	0x010a
        /*0cb6*/ 	.byte	0x3f
	.zero		1


	//   ....[62]....
        /*0cb8*/ 	.word	0x00016e00
        /*0cbc*/ 	.word	0x00000004
        /*0cc0*/ 	.word	0x00000000
        /*0cc4*/ 	.short	0x010a
        /*0cc6*/ 	.byte	0x3f
	.zero		1


	//   ....[63]....
        /*0cc8*/ 	.word	0x00016e30
        /*0ccc*/ 	.word	0x00000003
        /*0cd0*/ 	.word	0x00000000
        /*0cd4*/ 	.short	0x010a
        /*0cd6*/ 	.byte	0x3f
	.zero		1


	//   ....[64]....
        /*0cd8*/ 	.word	0x00016ea0
        /*0cdc*/ 	.word	0x00000003
        /*0ce0*/ 	.word	0x00030800
        /*0ce4*/ 	.short	0x010a
        /*0ce6*/ 	.byte	0x3f
	.zero		1


	//   ....[65]....
        /*0ce8*/ 	.word	0x00016ef0
        /*0cec*/ 	.word	0x00000005
        /*0cf0*/ 	.word	0x00030830
        /*0cf4*/ 	.short	0x010a
        /*0cf6*/ 	.byte	0x3f
	.zero		1


	//   ....[66]....
        /*0cf8*/ 	.word	0x00016f50
        /*0cfc*/ 	.word	0x00000098
        /*0d00*/ 	.word	0x00030830
        /*0d04*/ 	.short	0x010a
        /*0d06*/ 	.byte	0x3f
	.zero		1


	//   ....[67]....
        /*0d08*/ 	.word	0x00016fb0
        /*0d0c*/ 	.word	0x00000015
        /*0d10*/ 	.word	0x00030850
        /*0d14*/ 	.short	0x010a
        /*0d16*/ 	.byte	0x3f
	.zero		1


	//   ....[68]....
        /*0d18*/ 	.word	0x00017010
        /*0d1c*/ 	.word	0x00000004
        /*0d20*/ 	.word	0x00030830
        /*0d24*/ 	.short	0x010a
        /*0d26*/ 	.byte	0x3f
	.zero		1


	//   ....[69]....
        /*0d28*/ 	.word	0x00017070
        /*0d2c*/ 	.word	0x00000003
        /*0d30*/ 	.word	0x00030850
        /*0d34*/ 	.short	0x010a
        /*0d36*/ 	.byte	0x3f
	.zero		1


	//   ....[70]....
        /*0d38*/ 	.word	0x000170d0
        /*0d3c*/ 	.word	0x00000004
        /*0d40*/ 	.word	0x00030830
        /*0d44*/ 	.short	0x010a
        /*0d46*/ 	.byte	0x3f
	.zero		1


	//   ....[71]....
        /*0d48*/ 	.word	0x00017130
        /*0d4c*/ 	.word	0x00000003
        /*0d50*/ 	.word	0x00030850
        /*0d54*/ 	.short	0x010a
        /*0d56*/ 	.byte	0x3f
	.zero		1


	//   ....[72]....
        /*0d58*/ 	.word	0x00017190
        /*0d5c*/ 	.word	0x00000007
        /*0d60*/ 	.word	0x00030850
        /*0d64*/ 	.short	0x010a
        /*0d66*/ 	.byte	0x3f
	.zero		1


	//   ....[73]....
        /*0d68*/ 	.word	0x00017330
        /*0d6c*/ 	.word	0x00000000
        /*0d70*/ 	.word	0x00030840
        /*0d74*/ 	.short	0x010a
        /*0d76*/ 	.byte	0x3f
	.zero		1


	//   ....[74]....
        /*0d78*/ 	.word	0x00018010
        /*0d7c*/ 	.word	0x00000002
        /*0d80*/ 	.word	0x00030820
        /*0d84*/ 	.short	0x010a
        /*0d86*/ 	.byte	0x3f
	.zero		1


	//   ....[75]....
        /*0d88*/ 	.word	0x00018060
        /*0d8c*/ 	.word	0x00000003
        /*0d90*/ 	.word	0x00030840
        /*0d94*/ 	.short	0x010a
        /*0d96*/ 	.byte	0x3f
	.zero		1


	//   ....[76]....
        /*0d98*/ 	.word	0x000180b0
        /*0d9c*/ 	.word	0x00000003
        /*0da0*/ 	.word	0x00000060
        /*0da4*/ 	.short	0x010a
        /*0da6*/ 	.byte	0x3f
	.zero		1


	//   ....[77]....
        /*0da8*/ 	.word	0x00018100
        /*0dac*/ 	.word	0x00000003
        /*0db0*/ 	.word	0x00030840
        /*0db4*/ 	.short	0x010a
        /*0db6*/ 	.byte	0x3f
	.zero		1


	//   ....[78]....
        /*0db8*/ 	.word	0x00018150
        /*0dbc*/ 	.word	0x00000002
        /*0dc0*/ 	.word	0x00000060
        /*0dc4*/ 	.short	0x010a
        /*0dc6*/ 	.byte	0x3f
	.zero		1


	//   ....[79]....
        /*0dc8*/ 	.word	0x000181a0
        /*0dcc*/ 	.word	0x00000002
        /*0dd0*/ 	.word	0x00030840
        /*0dd4*/ 	.short	0x010a
        /*0dd6*/ 	.byte	0x3f
	.zero		1


	//   ....[80]....
        /*0dd8*/ 	.word	0x000181f0
        /*0ddc*/ 	.word	0x00000002
        /*0de0*/ 	.word	0x00000060
        /*0de4*/ 	.short	0x010a
        /*0de6*/ 	.byte	0x3f
	.zero		1


	//   ....[81]....
        /*0de8*/ 	.word	0x00018240
        /*0dec*/ 	.word	0x00000000
        /*0df0*/ 	.word	0x00030860
        /*0df4*/ 	.short	0x010a
        /*0df6*/ 	.byte	0x3f
	.zero		1


	//   ....[82]....
        /*0df8*/ 	.word	0x00018ca0
        /*0dfc*/ 	.word	0x00000000
        /*0e00*/ 	.word	0x00030820
        /*0e04*/ 	.short	0x010a
        /*0e06*/ 	.byte	0x3f
	.zero		1


	//   ....[83]....
        /*0e08*/ 	.word	0x00018e40
        /*0e0c*/ 	.word	0x00000006
        /*0e10*/ 	.word	0x00000000
        /*0e14*/ 	.short	0x010a
        /*0e16*/ 	.byte	0x3f
	.zero		1


	//   ....[84]....
        /*0e18*/ 	.word	0x00018e90
        /*0e1c*/ 	.word	0x00000007
        /*0e20*/ 	.word	0x00000000
        /*0e24*/ 	.short	0x010a
        /*0e26*/ 	.byte	0x3f
	.zero		1


	//   ....[85]....
        /*0e28*/ 	.word	0x00018ee0
        /*0e2c*/ 	.word	0x00000004
        /*0e30*/ 	.word	0x00000000
        /*0e34*/ 	.short	0x010a
        /*0e36*/ 	.byte	0x3f
	.zero		1


	//----- nvinfo : EIATTR_NUM_MBARRIERS
	.align		4
.L_507:
        /*0e38*/ 	.byte	0x03, 0x38
        /*0e3a*/ 	.short	0x0016


	//----- nvinfo : EIATTR_EXIT_INSTR_OFFSETS
	.align		4
        /*0e3c*/ 	.byte	0x04, 0x1c
        /*0e3e*/ 	.short	(.L_509 - .L_508)


	//   ....[0]....
.L_508:
        /*0e40*/ 	.word	0x00000a50


	//   ....[1]....
        /*0e44*/ 	.word	0x0000f930


	//   ....[2]....
        /*0e48*/ 	.word	0x00016e80


	//----- nvinfo : EIATTR_MAX_THREADS
	.align		4
.L_509:
        /*0e4c*/ 	.byte	0x04, 0x05
        /*0e4e*/ 	.short	(.L_511 - .L_510)
.L_510:
        /*0e50*/ 	.word	0x00000180
        /*0e54*/ 	.word	0x00000001
        /*0e58*/ 	.word	0x00000001


	//----- nvinfo : EIATTR_CRS_STACK_SIZE
	.align		4
.L_511:
        /*0e5c*/ 	.byte	0x04, 0x1e
        /*0e5e*/ 	.short	(.L_513 - .L_512)
.L_512:
        /*0e60*/ 	.word	0x00000000


	//----- nvinfo : EIATTR_CBANK_PARAM_SIZE
	.align		4
.L_513:
        /*0e64*/ 	.byte	0x03, 0x19
        /*0e66*/ 	.short	0x0af0


	//----- nvinfo : EIATTR_PARAM_CBANK
	.align		4
        /*0e68*/ 	.byte	0x04, 0x0a
        /*0e6a*/ 	.short	(.L_515 - .L_514)
	.align		4
.L_514:
        /*0e6c*/ 	.word	index@(.nv.constant0._ZN7cutlass13device_kernelIN5flash11enable_sm90INS1_16FlashAttnFwdSm90INS1_25CollectiveMainloopFwdSm90ILi2EN4cute5tupleIJNS5_1CILi1EEES8_S8_EEENS6_IJNS7_ILi128EEENS7_ILi64EEENS7_ILi256EEEEEELi256ENS_10bfloat16_tEfNS_4arch4Sm90ELb0ELb1ELb0ELb1ELb0ELb0ELb0ELb1ELb1ELb1ELb0ELb0EEENS1_21CollectiveEpilogueFwdINS6_IJSA_SC_SB_EEES9_SE_SG_Li256ELb1ELb1ELb0ELb0EEENS1_36VarlenDynamicPersistentTileSchedulerILi128ELi64ELi256ELi128ELb0ELb1ELb1ELb1ELb0ELb1EEEEEEEEEvNT_6ParamsE)
        /*0e70*/ 	.short	0x0210
        /*0e72*/ 	.short	0x0af0


	//----- nvinfo : EIATTR_SW_WAR
	.align		4
.L_515:
        /*0e74*/ 	.byte	0x04, 0x36
        /*0e76*/ 	.short	(.L_517 - .L_516)
.L_516:
        /*0e78*/ 	.word	0x00000008
.L_517:


//--------------------- .nv.info._ZN7cutlass13device_kernelIN5flash11enable_sm90INS1_16FlashAttnFwdSm90INS1_25CollectiveMainloopFwdSm90ILi2EN4cute5tupleIJNS5_1CILi1EEES8_S8_EEENS6_IJNS7_ILi128EEENS7_ILi64EEENS7_ILi256EEEEEELi256ENS_10bfloat16_tEfNS_4arch4Sm90ELb0ELb1ELb0ELb1ELb0ELb1ELb0ELb1ELb1ELb1ELb0ELb0EEENS1_21CollectiveEpilogueFwdINS6_IJSA_SC_SB_EEES9_SE_SG_Li256ELb1ELb1ELb0ELb0EEENS1_36VarlenDynamicPersistentTileSchedulerILi128ELi64ELi256ELi128ELb0ELb1ELb1ELb1ELb0ELb1EEEEEEEEEvNT_6ParamsE --------------------------
	.section	.nv.info._ZN7cutlass13device_kernelIN5flash11enable_sm90INS1_16FlashAttnFwdSm90INS1_25CollectiveMainloopFwdSm90ILi2EN4cute5tupleIJNS5_1CILi1EEES8_S8_EEENS6_IJNS7_ILi128EEENS7_ILi64EEENS7_ILi256EEEEEELi256ENS_10bfloat16_tEfNS_4arch4Sm90ELb0ELb1ELb0ELb1ELb0ELb1ELb0ELb1ELb1ELb1ELb0ELb0EEENS1_21CollectiveEpilogueFwdINS6_IJSA_SC_SB_EEES9_SE_SG_Li256ELb1ELb1ELb0ELb0EEENS1_36VarlenDynamicPersistentTileSchedulerILi128ELi64ELi256ELi128ELb0ELb1ELb1ELb1ELb0ELb1EEEEEEEEEvNT_6ParamsE,"",@"SHT_CUDA_INFO"
	.sectionflags	@""
	.align	4


	//----- nvinfo : EIATTR_CUDA_API_VERSION
	.align		4
        /*0000*/ 	.byte	0x04, 0x37
        /*0002*/ 	.short	(.L_519 - .L_518)
.L_518:
        /*0004*/ 	.word	0x00000082


	//----- nvinfo : EIATTR_KPARAM_INFO
	.align		4
.L_519:
        /*0008*/ 	.byte	0x04, 0x17
        /*000a*/ 	.short	(.L_521 - .L_520)
.L_520:
        /*000c*/ 	.word	0x00000000
        /*0010*/ 	.short	0x0000
        /*0012*/ 	.short	0x0070
        /*0014*/ 	.byte	0x00, 0xf0, 0x01, 0x2a


	//----- nvinfo : EIATTR_SPARSE_MMA_MASK
	.align		4
.L_521:
        /*0018*/ 	.byte	0x03, 0x50
        /*001a*/ 	.short	0x0000


	//----- nvinfo : EIATTR_MAXREG_COUNT
	.align		4
        /*001c*/ 	.byte	0x03, 0x1b
        /*001e*/ 	.short	0x00a8


	//----- nvinfo : EIATTR_NUM_BARRIERS
	.align		4
        /*0020*/ 	.byte	0x02, 0x4c
        /*0022*/ 	.byte	0x10
	.zero		1


	//----- nvinfo : EIATTR_EXTERNS
	.align		4
        /*0024*/ 	.byte	0x04, 0x0f
        /*0026*/ 	.short	(.L_523 - .L_522)


	//   ....[0]....
	.align		4
.L_522:
        /*0028*/ 	.word	index@(__assertfail)


	//----- nvinfo : EIATTR_ANNOTATIONS
	.align		4
.L_523:
        /*002c*/ 	.byte	0x04, 0x55
        /*002e*/ 	.short	(.L_525 - .L_524)


	//   ....[0]....
.L_524:
        /* <DEDUP_REMOVED lines=171> */


	//----- nvinfo : EIATTR_MERCURY_ISA_VERSION
	.align		4
.L_525:
        /*0ad0*/ 	.byte	0x03, 0x5f
        /*0ad2*/ 	.short	0x0101


	//----- nvinfo : EIATTR_UNUSED_LOAD_BYTE_OFFSET
	.align		4
        /*0ad4*/ 	.byte	0x04, 0x44
        /*0ad6*/ 	.short	(.L_527 - .L_526)


	//   ....[0]....
.L_526:
        /*0ad8*/ 	.word	0x00000a80
        /*0adc*/ 	.word	0x0000fff0


	//   ....[1]....
        /*0ae0*/ 	.word	0x0001f170
        /*0ae4*/ 	.word	0x0000fff0


	//----- nvinfo : EIATTR_INT_WARP_WIDE_INSTR_OFFSETS
	.align		4
.L_527:
        /*0ae8*/ 	.byte	0x04, 0x31
        /*0aea*/ 	.short	(.L_529 - .L_528)


	//   ....[0]....
.L_528:
        /*0aec*/ 	.word	0x00000180


	//   ....[1]....
        /*0af0*/ 	.word	0x000001c0


	//   ....[2]....
        /*0af4*/ 	.word	0x00000280


	//   ....[3]....
        /*0af8*/ 	.word	0x00025560


	//   ....[4]....
        /*0afc*/ 	.word	0x000255c0


	//   ....[5]....
        /*0b00*/ 	.word	0x00029b60


	//   ....[6]....
        /*0b04*/ 	.word	0x00029bc0


	//----- nvinfo : EIATTR_COOP_GROUP_MASK_REGIDS
	.align		4
.L_529:
        /*0b08*/ 	.byte	0x04, 0x29
        /*0b0a*/ 	.short	(.L_531 - .L_530)


	//   ....[0]....
.L_530:
        /*0b0c*/ 	.word	0xffffffff


	//   ....[1]....
        /*0b10*/ 	.word	0xffffffff


	//   ....[2]....
        /*0b14*/ 	.word	0xffffffff


	//   ....[3]....
        /*0b18*/ 	.word	0xffffffff


	//   ....[4]....
        /*0b1c*/ 	.word	0xffffffff


	//   ....[5]....
        /*0b20*/ 	.word	0xffffffff


	//   ....[6]....
        /*0b24*/ 	.word	0xffffffff


	//   ....[7]....
        /*0b28*/ 	.word	0xffffffff


	//   ....[8]....
        /*0b2c*/ 	.word	0xffffffff


	//   ....[9]....
        /*0b30*/ 	.word	0xffffffff


	//   ....[10]....
        /*0b34*/ 	.word	0xffffffff


	//   ....[11]....
        /*0b38*/ 	.word	0xffffffff


	//   ....[12]....
        /*0b3c*/ 	.word	0xffffffff


	//   ....[13]....
        /*0b40*/ 	.word	0xffffffff


	//   ....[14]....
        /*0b44*/ 	.word	0xffffffff


	//   ....[15]....
        /*0b48*/ 	.word	0xffffffff


	//   ....[16]....
        /*0b4c*/ 	.word	0xffffffff


	//   ....[17]....
        /*0b50*/ 	.word	0xffffffff


	//   ....[18]....
        /*0b54*/ 	.word	0xffffffff


	//   ....[19]....
        /*0b58*/ 	.word	0xffffffff


	//   ....[20]....
        /*0b5c*/ 	.word	0xffffffff


	//   ....[21]....
        /*0b60*/ 	.word	0xffffffff


	//   ....[22]....
        /*0b64*/ 	.word	0xffffffff


	//   ....[23]....
        /*0b68*/ 	.word	0xffffffff


	//   ....[24]....
        /*0b6c*/ 	.word	0xffffffff


	//   ....[25]....
        /*0b70*/ 	.word	0xffffffff


	//   ....[26]....
        /*0b74*/ 	.word	0xffffffff


	//   ....[27]....
        /*0b78*/ 	.word	0xffffffff


	//   ....[28]....
        /*0b7c*/ 	.word	0xffffffff


	//   ....[29]....
        /*0b80*/ 	.word	0xffffffff


	//   ....[30]....
        /*0b84*/ 	.word	0xffffffff


	//   ....[31]....
        /*0b88*/ 	.word	0xffffffff


	//   ....[32]....
        /*0b8c*/ 	.word	0xffffffff


	//   ....[33]....
        /*0b90*/ 	.word	0xffffffff


	//   ....[34]....
        /*0b94*/ 	.word	0xffffffff


	//   ....[35]....
        /*0b98*/ 	.word	0xffffffff


	//   ....[36]....
        /*0b9c*/ 	.word	0xffffffff


	//   ....[37]....
        /*0ba0*/ 	.word	0xffffffff


	//   ....[38]....
        /*0ba4*/ 	.word	0xffffffff


	//   ....[39]....
        /*0ba8*/ 	.word	0xffffffff


	//   ....[40]....
        /*0bac*/ 	.word	0xffffffff


	//   ....[41]....
        /*0bb0*/ 	.word	0xffffffff


	//   ....[42]....
        /*0bb4*/ 	.word	0xffffffff


	//   ....[43]....
        /*0bb8*/ 	.word	0xffffffff


	//   ....[44]....
        /*0bbc*/ 	.word	0xffffffff


	//   ....[45]....
        /*0bc0*/ 	.word	0xffffffff


	//   ....[46]....
        /*0bc4*/ 	.word	0xffffffff


	//   ....[47]....
        /*0bc8*/ 	.word	0xffffffff


	//   ....[48]....
        /*0bcc*/ 	.word	0xffffffff


	//   ....[49]....
        /*0bd0*/ 	.word	0xffffffff


	//   ....[50]....
        /*0bd4*/ 	.word	0xffffffff


	//   ....[51]....
        /*0bd8*/ 	.word	0xffffffff


	//   ....[52]....
        /*0bdc*/ 	.word	0xffffffff


	//   ....[53]....
        /*0be0*/ 	.word	0xffffffff


	//   ....[54]....
        /*0be4*/ 	.word	0xffffffff


	//   ....[55]....
        /*0be8*/ 	.word	0xffffffff


	//   ....[56]....
        /*0bec*/ 	.word	0xffffffff


	//   ....[57]....
        /*0bf0*/ 	.word	0xffffffff


	//   ....[58]....
        /*0bf4*/ 	.word	0xffffffff


	//   ....[59]....
        /*0bf8*/ 	.word	0xffffffff


	//   ....[60]....
        /*0bfc*/ 	.word	0xffffffff


	//   ....[61]....
        /*0c00*/ 	.word	0xffffffff


	//   ....[62]....
        /*0c04*/ 	.word	0xffffffff


	//   ....[63]....
        /*0c08*/ 	.word	0xffffffff


	//   ....[64]....
        /*0c0c*/ 	.word	0xffffffff


	//   ....[65]....
        /*0c10*/ 	.word	0xffffffff


	//   ....[66]....
        /*0c14*/ 	.word	0xffffffff


	//   ....[67]....
        /*0c18*/ 	.word	0xffffffff


	//   ....[68]....
        /*0c1c*/ 	.word	0xffffffff


	//   ....[69]....
        /*0c20*/ 	.word	0xffffffff


	//   ....[70]....
        /*0c24*/ 	.word	0xffffffff


	//   ....[71]....
        /*0c28*/ 	.word	0xffffffff


	//   ....[72]....
        /*0c2c*/ 	.word	0xffffffff


	//   ....[73]....
        /*0c30*/ 	.word	0xffffffff


	//   ....[74]....
        /*0c34*/ 	.word	0xffffffff


	//   ....[75]....
        /*0c38*/ 	.word	0xffffffff


	//   ....[76]....
        /*0c3c*/ 	.word	0xffffffff


	//   ....[77]....
        /*0c40*/ 	.word	0xffffffff


	//   ....[78]....
        /*0c44*/ 	.word	0xffffffff


	//   ....[79]....
        /*0c48*/ 	.word	0xffffffff


	//   ....[80]....
        /*0c4c*/ 	.word	0xffffffff


	//   ....[81]....
        /*0c50*/ 	.word	0xffffffff


	//   ....[82]....
        /*0c54*/ 	.word	0xffffffff


	//   ....[83]....
        /*0c58*/ 	.word	0xffffffff


	//   ....[84]....
        /*0c5c*/ 	.word	0xffffffff


	//   ....[85]....
        /*0c60*/ 	.word	0xffffffff


	//   ....[86]....
        /*0c64*/ 	.word	0xffffffff


	//   ....[87]....
        /*0c68*/ 	.word	0xffffffff


	//   ....[88]....
        /*0c6c*/ 	.word	0xffffffff


	//   ....[89]....
        /*0c70*/ 	.word	0xffffffff


	//   ....[90]....
        /*0c74*/ 	.word	0xffffffff


	//   ....[91]....
        /*0c78*/ 	.word	0xffffffff


	//   ....[92]....
        /*0c7c*/ 	.word	0xffffffff


	//   ....[93]....
        /*0c80*/ 	.word	0xffffffff


	//   ....[94]....
        /*0c84*/ 	.word	0xffffffff


	//   ....[95]....
        /*0c88*/ 	.word	0xffffffff


	//   ....[96]....
        /*0c8c*/ 	.word	0xffffffff


	//   ....[97]....
        /*0c90*/ 	.word	0xffffffff


	//   ....[98]....
        /*0c94*/ 	.word	0xffffffff


	//   ....[99]....
        /*0c98*/ 	.word	0xffffffff


	//   ....[100]....
        /*0c9c*/ 	.word	0xffffffff


	//   ....[101]....
        /*0ca0*/ 	.word	0xffffffff


	//   ....[102]....
        /*0ca4*/ 	.word	0xffffffff


	//   ....[103]....
        /*0ca8*/ 	.word	0xffffffff


	//   ....[104]....
        /*0cac*/ 	.word	0xffffffff


	//   ....[105]....
        /*0cb0*/ 	.word	0xffffffff


	//   ....[106]....
        /*0cb4*/ 	.word	0xffffffff


	//   ....[107]....
        /*0cb8*/ 	.word	0xffffffff


	//   ....[108]....
        /*0cbc*/ 	.word	0xffffffff


	//   ....[109]....
        /*0cc0*/ 	.word	0xffffffff


	//   ....[110]....
        /*0cc4*/ 	.word	0xffffffff


	//   ....[111]....
        /*0cc8*/ 	.word	0xffffffff


	//   ....[112]....
        /*0ccc*/ 	.word	0xffffffff


	//   ....[113]....
        /*0cd0*/ 	.word	0xffffffff


	//   ....[114]....
        /*0cd4*/ 	.word	0xffffffff


	//   ....[115]....
        /*0cd8*/ 	.word	0xffffffff


	//   ....[116]....
        /*0cdc*/ 	.word	0xffffffff


	//   ....[117]....
        /*0ce0*/ 	.word	0xffffffff


	//   ....[118]....
        /*0ce4*/ 	.word	0xffffffff


	//   ....[119]....
        /*0ce8*/ 	.word	0xffffffff


	//   ....[120]....
        /*0cec*/ 	.word	0xffffffff


	//   ....[121]....
        /*0cf0*/ 	.word	0xffffffff


	//   ....[122]....
        /*0cf4*/ 	.word	0xffffffff


	//   ....[123]....
        /*0cf8*/ 	.word	0xffffffff


	//   ....[124]....
        /*0cfc*/ 	.word	0xffffffff


	//   ....[125]....
        /*0d00*/ 	.word	0xffffffff


	//   ....[126]....
        /*0d04*/ 	.word	0xffffffff


	//   ....[127]....
        /*0d08*/ 	.word	0xffffffff


	//   ....[128]....
        /*0d0c*/ 	.word	0xffffffff


	//   ....[129]....
        /*0d10*/ 	.word	0xffffffff


	//   ....[130]....
        /*0d14*/ 	.word	0xffffffff


	//   ....[131]....
        /*0d18*/ 	.word	0xffffffff


	//   ....[132]....
        /*0d1c*/ 	.word	0xffffffff


	//   ....[133]....
        /*0d20*/ 	.word	0xffffffff


	//   ....[134]....
        /*0d24*/ 	.word	0xffffffff


	//   ....[135]....
        /*0d28*/ 	.word	0xffffffff


	//   ....[136]....
        /*0d2c*/ 	.word	0xffffffff


	//   ....[137]....
        /*0d30*/ 	.word	0xffffffff


	//   ....[138]....
        /*0d34*/ 	.word	0x0500000f


	//   ....[139]....
        /*0d38*/ 	.word	0x0500000f


	//   ....[140]....
        /*0d3c*/ 	.word	0x0500000f


	//   ....[141]....
        /*0d40*/ 	.word	0x0500000f


	//   ....[142]....
        /*0d44*/ 	.word	0x0500000f


	//   ....[143]....
        /*0d48*/ 	.word	0x0500000f


	//   ....[144]....
        /*0d4c*/ 	.word	0x0500000f


	//   ....[145]....
        /*0d50*/ 	.word	0x0500000f


	//   ....[146]....
        /*0d54*/ 	.word	0x0500000f


	//   ....[147]....
        /*0d58*/ 	.word	0x0500000f


	//   ....[148]....
        /*0d5c*/ 	.word	0x0500000f


	//   ....[149]....
        /*0d60*/ 	.word	0x0500000f


	//   ....[150]....
        /*0d64*/ 	.word	0x0500000f


	//   ....[151]....
        /*0d68*/ 	.word	0x0500000f


	//   ....[152]....
        /*0d6c*/ 	.word	0x0500000f


	//   ....[153]....
        /*0d70*/ 	.word	0x0500000f


	//   ....[154]....
        /*0d74*/ 	.word	0x0500000f


	//   ....[155]....
        /*0d78*/ 	.word	0x0500000f


	//   ....[156]....
        /*0d7c*/ 	.word	0x0500000f


	//   ....[157]....
        /*0d80*/ 	.word	0x0500000f


	//   ....[158]....
        /*0d84*/ 	.word	0x0500000f


	//   ....[159]....
        /*0d88*/ 	.word	0x0500000f


	//   ....[160]....
        /*0d8c*/ 	.word	0x0500000f


	//   ....[161]....
        /*0d90*/ 	.word	0x0500000f


	//   ....[162]....
        /*0d94*/ 	.word	0x0500000f


	//   ....[163]....
        /*0d98*/ 	.word	0x0500000f


	//   ....[164]....
        /*0d9c*/ 	.word	0x0500000f


	//   ....[165]....
        /*0da0*/ 	.word	0x0500000f


	//   ....[166]....
        /*0da4*/ 	.word	0x0500000f


	//   ....[167]....
        /*0da8*/ 	.word	0x0500000f


	//   ....[168]....
        /*0dac*/ 	.word	0x0500000f


	//   ....[169]....
        /*0db0*/ 	.word	0x0500000f


	//   ....[170]....
        /*0db4*/ 	.word	0x0500000f


	//   ....[171]....
        /*0db8*/ 	.word	0x0500000f


	//   ....[172]....
        /*0dbc*/ 	.word	0x0500000f


	//   ....[173]....
        /*0dc0*/ 	.word	0x0500000f


	//   ....[174]....
        /*0dc4*/ 	.word	0x0500000f


	//   ....[175]....
        /*0dc8*/ 	.word	0x0500000f


	//   ....[176]....
        /*0dcc*/ 	.word	0x0500000f


	//   ....[177]....
        /*0dd0*/ 	.word	0x0500000f


	//   ....[178]....
        /*0dd4*/ 	.word	0x0500000f


	//   ....[179]....
        /*0dd8*/ 	.word	0x0500000f


	//   ....[180]....
        /*0ddc*/ 	.word	0x0500000f


	//   ....[181]....
        /*0de0*/ 	.word	0x0500000f


	//   ....[182]....
        /*0de4*/ 	.word	0x0500000f


	//   ....[183]....
        /*0de8*/ 	.word	0x0500000f


	//   ....[184]....
        /*0dec*/ 	.word	0x0500000f


	//   ....[185]....
        /*0df0*/ 	.word	0x0500000f


	//   ....[186]....
        /*0df4*/ 	.word	0x0500000f


	//   ....[187]....
        /*0df8*/ 	.word	0x0500000f


	//   ....[188]....
        /*0dfc*/ 	.word	0x0500000f


	//   ....[189]....
        /*0e00*/ 	.word	0x0500000f


	//   ....[190]....
        /*0e04*/ 	.word	0x0500000f


	//   ....[191]....
        /*0e08*/ 	.word	0x0500000f


	//   ....[192]....
        /*0e0c*/ 	.word	0x0500000f


	//   ....[193]....
        /*0e10*/ 	.word	0x0500000f


	//   ....[194]....
        /*0e14*/ 	.word	0x0500000f


	//   ....[195]....
        /*0e18*/ 	.word	0x0500000f


	//   ....[196]....
        /*0e1c*/ 	.word	0x0500000f


	//   ....[197]....
        /*0e20*/ 	.word	0x0500000f


	//   ....[198]....
        /*0e24*/ 	.word	0x0500000f


	//   ....[199]....
        /*0e28*/ 	.word	0x0500000f


	//   ....[200]....
        /*0e2c*/ 	.word	0x0500000f


	//   ....[201]....
        /*0e30*/ 	.word	0x0500000f


	//   ....[202]....
        /*0e34*/ 	.word	0x0500000f


	//   ....[203]....
        /*0e38*/ 	.word	0x0500000f


	//   ....[204]....
        /*0e3c*/ 	.word	0x0500000f


	//   ....[205]....
        /*0e40*/ 	.word	0x0500000f


	//----- nvinfo : EIATTR_COOP_GROUP_INSTR_OFFSETS
	.align		4
.L_531:
        /*0e44*/ 	.byte	0x04, 0x28
        /*0e46*/ 	.short	(.L_533 - .L_532)


	//   ....[0]....
.L_532:
        /*0e48*/ 	.word	0x00000060


	//   ....[1]....
        /*0e4c*/ 	.word	0x00000190


	//   ....[2]....
        /*0e50*/ 	.word	0x00000290


	//   ....[3]....
        /*0e54*/ 	.word	0x00000400


	//   ....[4]....
        /*0e58*/ 	.word	0x00000560


	//   ....[5]....
        /*0e5c*/ 	.word	0x00000680


	//   ....[6]....
        /*0e60*/ 	.word	0x000007e0


	//   ....[7]....
        /*0e64*/ 	.word	0x000092b0


	//   ....[8]....
        /*0e68*/ 	.word	0x000099f0


	//   ....[9]....
        /*0e6c*/ 	.word	0x00009a00


	//   ....[10]....
        /*0e70*/ 	.word	0x00009a10


	//   ....[11]....
        /*0e74*/ 	.word	0x00009a20


	//   ....[12]....
        /*0e78*/ 	.word	0x00009ff0


	//   ....[13]....
        /*0e7c*/ 	.word	0x0000a000


	//   ....[14]....
        /*0e80*/ 	.word	0x0000a010


	//   ....[15]....
        /*0e84*/ 	.word	0x0000a020


	//   ....[16]....
        /*0e88*/ 	.word	0x0000a5d0


	//   ....[17]....
        /*0e8c*/ 	.word	0x0000a5e0


	//   ....[18]....
        /*0e90*/ 	.word	0x0000a5f0


	//   ....[19]....
        /*0e94*/ 	.word	0x0000a600


	//   ....[20]....
        /*0e98*/ 	.word	0x0000abd0


	//   ....[21]....
        /*0e9c*/ 	.word	0x0000abe0


	//   ....[22]....
        /*0ea0*/ 	.word	0x0000abf0


	//   ....[23]....
        /*0ea4*/ 	.word	0x0000ac00


	//   ....[24]....
        /*0ea8*/ 	.word	0x0000e700


	//   ....[25]....
        /*0eac*/ 	.word	0x0000e710


	//   ....[26]....
        /*0eb0*/ 	.word	0x0000e720


	//   ....[27]....
        /*0eb4*/ 	.word	0x0000e730


	//   ....[28]....
        /*0eb8*/ 	.word	0x0000ec00


	//   ....[29]....
        /*0ebc*/ 	.word	0x0000ec10


	//   ....[30]....
        /*0ec0*/ 	.word	0x0000ec20


	//   ....[31]....
        /*0ec4*/ 	.word	0x0000ec30


	//   ....[32]....
        /*0ec8*/ 	.word	0x0000f0e0


	//   ....[33]....
        /*0ecc*/ 	.word	0x0000f0f0


	//   ....[34]....
        /*0ed0*/ 	.word	0x0000f100


	//   ....[35]....
        /*0ed4*/ 	.word	0x0000f110


	//   ....[36]....
        /*0ed8*/ 	.word	0x0000f5e0


	//   ....[37]....
        /*0edc*/ 	.word	0x0000f5f0


	//   ....[38]....
        /*0ee0*/ 	.word	0x0000f600


	//   ....[39]....
        /*0ee4*/ 	.word	0x0000f610


	//   ....[40]....
        /*0ee8*/ 	.word	0x00014180


	//   ....[41]....
        /*0eec*/ 	.word	0x000148d0


	//   ....[42]....
        /*0ef0*/ 	.word	0x00014cf0


	//   ....[43]....
        /*0ef4*/ 	.word	0x00014dd0


	//   ....[44]....
        /*0ef8*/ 	.word	0x00015240


	//   ....[45]....
        /*0efc*/ 	.word	0x000152d0


	//   ....[46]....
        /*0f00*/ 	.word	0x000175b0


	//   ....[47]....
        /*0f04*/ 	.word	0x000177c0


	//   ....[48]....
        /*0f08*/ 	.word	0x00017de0


	//   ....[49]....
        /*0f0c*/ 	.word	0x00017e00


	//   ....[50]....
        /*0f10*/ 	.word	0x000184f0


	//   ....[51]....
        /*0f14*/ 	.word	0x00018570


	//   ....[52]....
        /*0f18*/ 	.word	0x0001a480


	//   ....[53]....
        /*0f1c*/ 	.word	0x0001a550


	//   ....[54]....
        /*0f20*/ 	.word	0x0001a700


	//   ....[55]....
        /*0f24*/ 	.word	0x0001a840


	//   ....[56]....
        /*0f28*/ 	.word	0x0001c6a0


	//   ....[57]....
        /*0f2c*/ 	.word	0x0001c8f0


	//   ....[58]....
        /*0f30*/ 	.word	0x0001cf20


	//   ....[59]....
        /*0f34*/ 	.word	0x0001cf40


	//   ....[60]....
        /*0f38*/ 	.word	0x0001d680


	//   ....[61]....
        /*0f3c*/ 	.word	0x0001d720


	//   ....[62]....
        /*0f40*/ 	.word	0x0001e730


	//   ....[63]....
        /*0f44*/ 	.word	0x0001e740


	//   ....[64]....
        /*0f48*/ 	.word	0x0001e770


	//   ....[65]....
        /*0f4c*/ 	.word	0x0001e780


	//   ....[66]....
        /*0f50*/ 	.word	0x000201d0


	//   ....[67]....
        /*0f54*/ 	.word	0x00020210


	//   ....[68]....
        /*0f58*/ 	.word	0x00020380


	//   ....[69]....
        /*0f5c*/ 	.word	0x000203b0


	//   ....[70]....
        /*0f60*/ 	.word	0x00020b60


	//   ....[71]....
        /*0f64*/ 	.word	0x00020b90


	//   ....[72]....
        /*0f68*/ 	.word	0x00020ce0


	//   ....[73]....
        /*0f6c*/ 	.word	0x00020d00


	//   ....[74]....
        /*0f70*/ 	.word	0x00020e40


	//   ....[75]....
        /*0f74*/ 	.word	0x00020e60


	//   ....[76]....
        /*0f78*/ 	.word	0x00020fb0


	//   ....[77]....
        /*0f7c*/ 	.word	0x00020fd0


	//   ....[78]....
        /*0f80*/ 	.word	0x000218f0


	//   ....[79]....
        /*0f84*/ 	.word	0x00021910


	//   ....[80]....
        /*0f88*/ 	.word	0x00021a70


	//   ....[81]....
        /*0f8c*/ 	.word	0x00021a90


	//   ....[82]....
        /*0f90*/ 	.word	0x00021bd0


	//   ....[83]....
        /*0f94*/ 	.word	0x00021bf0


	//   ....[84]....
        /*0f98*/ 	.word	0x00021d40


	//   ....[85]....
        /*0f9c*/ 	.word	0x00021d60


	//   ....[86]....
        /*0fa0*/ 	.word	0x00021f30


	//   ....[87]....
        /*0fa4*/ 	.word	0x00022100


	//   ....[88]....
        /*0fa8*/ 	.word	0x00022130


	//   ....[89]....
        /*0fac*/ 	.word	0x00022160


	//   ....[90]....
        /*0fb0*/ 	.word	0x00022190


	//   ....[91]....
        /*0fb4*/ 	.word	0x000221c0


	//   ....[92]....
        /*0fb8*/ 	.word	0x000221f0


	//   ....[93]....
        /*0fbc*/ 	.word	0x00022360


	//   ....[94]....
        /*0fc0*/ 	.word	0x00022390


	//   ....[95]....
        /*0fc4*/ 	.word	0x000223c0


	//   ....[96]....
        /*0fc8*/ 	.word	0x000223f0


	//   ....[97]....
        /*0fcc*/ 	.word	0x00022420


	//   ....[98]....
        /*0fd0*/ 	.word	0x00022450


	//   ....[99]....
        /*0fd4*/ 	.word	0x000224f0


	//   ....[100]....
        /*0fd8*/ 	.word	0x00022550


	//   ....[101]....
        /*0fdc*/ 	.word	0x000225e0


	//   ....[102]....
        /*0fe0*/ 	.word	0x000237c0


	//   ....[103]....
        /*0fe4*/ 	.word	0x00025b20


	//   ....[104]....
        /*0fe8*/ 	.word	0x000267a0


	//   ....[105]....
        /*0fec*/ 	.word	0x000267c0


	//   ....[106]....
        /*0ff0*/ 	.word	0x000267e0


	//   ....[107]....
        /*0ff4*/ 	.word	0x00026890


	//   ....[108]....
        /*0ff8*/ 	.word	0x00026900


	//   ....[109]....
        /*0ffc*/ 	.word	0x00026950


	//   ....[110]....
        /*1000*/ 	.word	0x000269c0


	//   ....[111]....
        /*1004*/ 	.word	0x00026a10


	//   ....[112]....
        /*1008*/ 	.word	0x00026a80


	//   ....[113]....
        /*100c*/ 	.word	0x00026ad0


	//   ....[114]....
        /*1010*/ 	.word	0x00026b40


	//   ....[115]....
        /*1014*/ 	.word	0x00026b90


	//   ....[116]....
        /*1018*/ 	.word	0x00026c00


	//   ....[117]....
        /*101c*/ 	.word	0x00026c50


	//   ....[118]....
        /*1020*/ 	.word	0x00026cc0


	//   ....[119]....
        /*1024*/ 	.word	0x00026d10


	//   ....[120]....
        /*1028*/ 	.word	0x0002a490


	//   ....[121]....
        /*102c*/ 	.word	0x0002a4b0


	//   ....[122]....
        /*1030*/ 	.word	0x0002a4f0


	//   ....[123]....
        /*1034*/ 	.word	0x0002a520


	//   ....[124]....
        /*1038*/ 	.word	0x0002a550


	//   ....[125]....
        /*103c*/ 	.word	0x0002a580


	//   ....[126]....
        /*1040*/ 	.word	0x0002a5b0


	//   ....[127]....
        /*1044*/ 	.word	0x0002a5e0


	//   ....[128]....
        /*1048*/ 	.word	0x0002a760


	//   ....[129]....
        /*104c*/ 	.word	0x0002a7a0


	//   ....[130]....
        /*1050*/ 	.word	0x0002a7d0


	//   ....[131]....
        /*1054*/ 	.word	0x0002a800


	//   ....[132]....
        /*1058*/ 	.word	0x0002a830


	//   ....[133]....
        /*105c*/ 	.word	0x0002a860


	//   ....[134]....
        /*1060*/ 	.word	0x0002a920


	//   ....[135]....
        /*1064*/ 	.word	0x0002a940


	//   ....[136]....
        /*1068*/ 	.word	0x0002a9b0


	//   ....[137]....
        /*106c*/ 	.word	0x0002b080


	//   ....[138]....
        /*1070*/ 	.word	0x0002b4c0


	//   ....[139]....
        /*1074*/ 	.word	0x0002b550


	//   ....[140]....
        /*1078*/ 	.word	0x0002b5a0


	//   ....[141]....
        /*107c*/ 	.word	0x0002b5f0


	//   ....[142]....
        /*1080*/ 	.word	0x0002b680


	//   ....[143]....
        /*1084*/ 	.word	0x0002b710


	//   ....[144]....
        /*1088*/ 	.word	0x0002b760


	//   ....[145]....
        /*108c*/ 	.word	0x0002b7b0


	//   ....[146]....
        /*1090*/ 	.word	0x0002b840


	//   ....[147]....
        /*1094*/ 	.word	0x0002b8d0


	//   ....[148]....
        /*1098*/ 	.word	0x0002b920


	//   ....[149]....
        /*109c*/ 	.word	0x0002b970


	//   ....[150]....
        /*10a0*/ 	.word	0x0002ba00


	//   ....[151]....
        /*10a4*/ 	.word	0x0002ba90


	//   ....[152]....
        /*10a8*/ 	.word	0x0002bae0


	//   ....[153]....
        /*10ac*/ 	.word	0x0002bb30


	//   ....[154]....
        /*10b0*/ 	.word	0x0002bc20


	//   ....[155]....
        /*10b4*/ 	.word	0x0002bcb0


	//   ....[156]....
        /*10b8*/ 	.word	0x0002bd00


	//   ....[157]....
        /*10bc*/ 	.word	0x0002bd50


	//   ....[158]....
        /*10c0*/ 	.word	0x0002bde0


	//   ....[159]....
        /*10c4*/ 	.word	0x0002be70


	//   ....[160]....
        /*10c8*/ 	.word	0x0002bec0


	//   ....[161]....
        /*10cc*/ 	.word	0x0002bf10


	//   ....[162]....
        /*10d0*/ 	.word	0x0002bfa0


	//   ....[163]....
        /*10d4*/ 	.word	0x0002c030


	//   ....[164]....
        /*10d8*/ 	.word	0x0002c080


	//   ....[165]....
        /*10dc*/ 	.word	0x0002c0d0


	//   ....[166]....
        /*10e0*/ 	.word	0x0002c160


	//   ....[167]....
        /*10e4*/ 	.word	0x0002c1f0


	//   ....[168]....
        /*10e8*/ 	.word	0x0002c240


	//   ....[169]....
        /*10ec*/ 	.word	0x0002c290


	//   ....[170]....
        /*10f0*/ 	.word	0x0002c630


	//   ....[171]....
        /*10f4*/ 	.word	0x0002c930


	//   ....[172]....
        /*10f8*/ 	.word	0x0002cab0


	//   ....[173]....
        /*10fc*/ 	.word	0x0002cb00


	//   ....[174]....
        /*1100*/ 	.word	0x0002cbb0


	//   ....[175]....
        /*1104*/ 	.word	0x0002ccd0


	//   ....[176]....
        /*1108*/ 	.word	0x0002cd30


	//   ....[177]....
        /*110c*/ 	.word	0x0002ce50


	//   ....[178]....
        /*1110*/ 	.word	0x0002ceb0


	//   ....[179]....
        /*1114*/ 	.word	0x0002cfd0


	//   ....[180]....
        /*1118*/ 	.word	0x0002d030


	//   ....[181]....
        /*111c*/ 	.word	0x0002d150


	//   ....[182]....
        /*1120*/ 	.word	0x0002d1b0


	//   ....[183]....
        /*1124*/ 	.word	0x0002d2d0


	//   ....[184]....
        /*1128*/ 	.word	0x0002d330


	//   ....[185]....
        /*112c*/ 	.word	0x0002d450


	//   ....[186]....
        /*1130*/ 	.word	0x0002d4b0


	//   ....[187]....
        /*1134*/ 	.word	0x0002d590


	//   ....[188]....
        /*1138*/ 	.word	0x0002d910


	//   ....[189]....
        /*113c*/ 	.word	0x0002d9c0


	//   ....[190]....
        /*1140*/ 	.word	0x0002dac0


	//   ....[191]....
        /*1144*/ 	.word	0x0002db50


	//   ....[192]....
        /*1148*/ 	.word	0x0002dbd0


	//   ....[193]....
        /*114c*/ 	.word	0x0002dc50


	//   ....[194]....
        /*1150*/ 	.word	0x0002dcd0


	//   ....[195]....
        /*1154*/ 	.word	0x0002dd60


	//   ....[196]....
        /*1158*/ 	.word	0x0002de00


	//   ....[197]....
        /*115c*/ 	.word	0x0002ded0


	//   ....[198]....
        /*1160*/ 	.word	0x0002df50


	//   ....[199]....
        /*1164*/ 	.word	0x0002dfd0


	//   ....[200]....
        /*1168*/ 	.word	0x0002e050


	//   ....[201]....
        /*116c*/ 	.word	0x0002e0e0


	//   ....[202]....
        /*1170*/ 	.word	0x0002e160


	//   ....[203]....
        /*1174*/ 	.word	0x0002e200


	//   ....[204]....
        /*1178*/ 	.word	0x0002e290


	//   ....[205]....
        /*117c*/ 	.word	0x0002e3c0


	//----- nvinfo : EIATTR_REG_RECONFIG
	.align		4
.L_533:
        /*1180*/ 	.byte	0x01, 0x54
	.zero		2


	//----- nvinfo : EIATTR_SYSCALL_OFFSETS
	.align		4
        /*1184*/ 	.byte	0x04, 0x46
        /*1186*/ 	.short	(.L_535 - .L_534)


	//   ....[0]....
.L_534:
        /*1188*/ 	.word	0x00002020


	//   ....[1]....
        /*118c*/ 	.word	0x00002170


	//   ....[2]....
        /*1190*/ 	.word	0x00009450


	//   ....[3]....
        /*1194*/ 	.word	0x00009770


	//   ....[4]....
        /*1198*/ 	.word	0x00025760


	//   ....[5]....
        /*119c*/ 	.word	0x000258b0


	//   ....[6]....
        /*11a0*/ 	.word	0x000259a0


	//   ....[7]....
        /*11a4*/ 	.word	0x000262e0


	//----- nvinfo : EIATTR_MBARRIER_INSTR_OFFSETS
	.align		4
.L_535:
        /*11a8*/ 	.byte	0x04, 0x39
        /*11aa*/ 	.short	(.L_537 - .L_536)


	//   ....[0]....
.L_536:
        /*11ac*/ 	.word	0x000002b0
        /*11b0*/ 	.word	0x000000ff
        /*11b4*/ 	.word	0x00030800
        /*11b8*/ 	.short	0x0100
        /*11ba*/ 	.byte	0x08
	.zero		1


	//   ....[1]....
        /*11bc*/ 	.word	0x000002c0
        /*11c0*/ 	.word	0x000000ff
        /*11c4*/ 	.word	0x00030820
        /*11c8*/ 	.short	0x0100
        /*11ca*/ 	.byte	0x08
	.zero		1


	//   ....[2]....
        /*11cc*/ 	.word	0x000003b0
        /*11d0*/ 	.word	0x000000ff
        /*11d4*/ 	.word	0x00030830
        /*11d8*/ 	.short	0x0100
        /*11da*/ 	.byte	0x08
	.zero		1


	//   ....[3]....
        /*11dc*/ 	.word	0x000003c0
        /*11e0*/ 	.word	0x000000ff
        /*11e4*/ 	.word	0x00030840
        /*11e8*/ 	.short	0x0100
        /*11ea*/ 	.byte	0x08
	.zero		1


	//   ....[4]....
        /*11ec*/ 	.word	0x000003d0
        /*11f0*/ 	.word	0x000000ff
        /*11f4*/ 	.word	0x00030838
        /*11f8*/ 	.short	0x0100
        /*11fa*/ 	.byte	0x08
	.zero		1


	//   ....[5]....
        /*11fc*/ 	.word	0x000003e0
        /*1200*/ 	.word	0x000000ff
        /*1204*/ 	.word	0x00030848
        /*1208*/ 	.short	0x0100
        /*120a*/ 	.byte	0x08
	.zero		1


	//   ....[6]....
        /*120c*/ 	.word	0x00000510
        /*1210*/ 	.word	0x000000ff
        /*1214*/ 	.word	0x00030850
        /*1218*/ 	.short	0x0100
        /*121a*/ 	.byte	0x08
	.zero		1


	//   ....[7]....
        /*121c*/ 	.word	0x00000520
        /*1220*/ 	.word	0x000000ff
        /*1224*/ 	.word	0x00030860
        /*1228*/ 	.short	0x0100
        /*122a*/ 	.byte	0x08
	.zero		1


	//   ....[8]....
        /*122c*/ 	.word	0x00000530
        /*1230*/ 	.word	0x000000ff
        /*1234*/ 	.word	0x00030858
        /*1238*/ 	.short	0x0100
        /*123a*/ 	.byte	0x08
	.zero		1


	//   ....[9]....
        /*123c*/ 	.word	0x00000540
        /*1240*/ 	.word	0x000000ff
        /*1244*/ 	.word	0x00030868
        /*1248*/ 	.short	0x0100
        /*124a*/ 	.byte	0x08
	.zero		1


	//   ....[10]....
        /*124c*/ 	.word	0x00000630
        /*1250*/ 	.word	0x000000ff
        /*1254*/ 	.word	0x00030870
        /*1258*/ 	.short	0x0100
        /*125a*/ 	.byte	0x06
	.zero		1


	//   ....[11]....
        /*125c*/ 	.word	0x00000640
        /*1260*/ 	.word	0x000000ff
        /*1264*/ 	.word	0x00030880
        /*1268*/ 	.short	0x0100
        /*126a*/ 	.byte	0x06
	.zero		1


	//   ....[12]....
        /*126c*/ 	.word	0x00000650
        /*1270*/ 	.word	0x000000ff
        /*1274*/ 	.word	0x00030878
        /*1278*/ 	.short	0x0100
        /*127a*/ 	.byte	0x06
	.zero		1


	//   ....[13]....
        /*127c*/ 	.word	0x00000660
        /*1280*/ 	.word	0x000000ff
        /*1284*/ 	.word	0x00030888
        /*1288*/ 	.short	0x0100
        /*128a*/ 	.byte	0x06
	.zero		1


	//   ....[14]....
        /*128c*/ 	.word	0x00000790
        /*1290*/ 	.word	0x000000ff
        /*1294*/ 	.word	0x00030890
        /*1298*/ 	.short	0x0100
        /*129a*/ 	.byte	0x08
	.zero		1


	//   ....[15]....
        /*129c*/ 	.word	0x000007a0
        /*12a0*/ 	.word	0x000000ff
        /*12a4*/ 	.word	0x000308a0
        /*12a8*/ 	.short	0x0100
        /*12aa*/ 	.byte	0x08
	.zero		1


	//   ....[16]....
        /*12ac*/ 	.word	0x000007b0
        /*12b0*/ 	.word	0x000000ff
        /*12b4*/ 	.word	0x00030898
        /*12b8*/ 	.short	0x0100
        /*12ba*/ 	.byte	0x08
	.zero		1


	//   ....[17]....
        /*12bc*/ 	.word	0x000007c0
        /*12c0*/ 	.word	0x000000ff
        /*12c4*/ 	.word	0x000308a8
        /*12c8*/ 	.short	0x0100
        /*12ca*/ 	.byte	0x08
	.zero		1


	//   ....[18]....
        /*12cc*/ 	.word	0x000008f0
        /*12d0*/ 	.word	0x000000ff
        /*12d4*/ 	.word	0x000308b0
        /*12d8*/ 	.short	0x0100
        /*12da*/ 	.byte	0x08
	.zero		1


	//   ....[19]....
        /*12dc*/ 	.word	0x00000900
        /*12e0*/ 	.word	0x000000ff
        /*12e4*/ 	.word	0x000308c0
        /*12e8*/ 	.short	0x0100
        /*12ea*/ 	.byte	0x08
	.zero		1


	//   ....[20]....
        /*12ec*/ 	.word	0x00000910
        /*12f0*/ 	.word	0x000000ff
        /*12f4*/ 	.word	0x000308b8
        /*12f8*/ 	.short	0x0100
        /*12fa*/ 	.byte	0x08
	.zero		1


	//   ....[21]....
        /*12fc*/ 	.word	0x00000920
        /*1300*/ 	.word	0x000000ff
        /*1304*/ 	.word	0x000308c8
        /*1308*/ 	.short	0x0100
        /*130a*/ 	.byte	0x08
	.zero		1


	//   ....[22]....
        /*130c*/ 	.word	0x000037e0
        /*1310*/ 	.word	0x00000063
        /*1314*/ 	.word	0x00030890
        /*1318*/ 	.short	0x010a
        /*131a*/ 	.byte	0x3f
	.zero		1


	//   ....[23]....
        /*131c*/ 	.word	0x00005d40
        /*1320*/ 	.word	0x00000063
        /*1324*/ 	.word	0x00030890
        /*1328*/ 	.short	0x010a
        /*132a*/ 	.byte	0x3f
	.zero		1


	//   ....[24]....
        /*132c*/ 	.word	0x00008120
        /*1330*/ 	.word	0x00000063
        /*1334*/ 	.word	0x00030890
        /*1338*/ 	.short	0x010a
        /*133a*/ 	.byte	0x3f
	.zero		1


	//   ....[25]....
        /*133c*/ 	.word	0x00008420
        /*1340*/ 	.word	0x00000024
        /*1344*/ 	.word	0x00000000
        /*1348*/ 	.short	0x0101
        /*134a*/ 	.byte	0x3f
	.zero		1


	//   ....[26]....
        /*134c*/ 	.word	0x00008460
        /*1350*/ 	.word	0x00000063
        /*1354*/ 	.word	0x000308b0
        /*1358*/ 	.short	0x010a
        /*135a*/ 	.byte	0x3f
	.zero		1


	//   ....[27]....
        /*135c*/ 	.word	0x00008950
        /*1360*/ 	.word	0x00000063
        /*1364*/ 	.word	0x00000000
        /*1368*/ 	.short	0x0101
        /*136a*/ 	.byte	0x3f
	.zero		1


	//   ....[28]....
        /*136c*/ 	.word	0x000094f0
        /*1370*/ 	.word	0x00000010
        /*1374*/ 	.word	0x00030800
        /*1378*/ 	.short	0x010a
        /*137a*/ 	.byte	0x3f
	.zero		1


	//   ....[29]....
        /*137c*/ 	.word	0x00009540
        /*1380*/ 	.word	0x00000010
        /*1384*/ 	.word	0x00030800
        /*1388*/ 	.short	0x010a
        /*138a*/ 	.byte	0x3f
	.zero		1


	//   ....[30]....
        /*138c*/ 	.word	0x0000aff0
        /*1390*/ 	.word	0x00000010
        /*1394*/ 	.word	0x00030800
        /*1398*/ 	.short	0x010a
        /*139a*/ 	.byte	0x3f
	.zero		1


	//   ....[31]....
        /*139c*/ 	.word	0x0000f910
        /*13a0*/ 	.word	0x00000010
        /*13a4*/ 	.word	0x00030800
        /*13a8*/ 	.short	0x010a
        /*13aa*/ 	.byte	0x3f
	.zero		1


	//   ....[32]....
        /*13ac*/ 	.word	0x000134d0
        /*13b0*/ 	.word	0x00000005
        /*13b4*/ 	.word	0x00030830
        /*13b8*/ 	.short	0x010a
        /*13ba*/ 	.byte	0x3f
	.zero		1


	//   ....[33]....
        /*13bc*/ 	.word	0x00013540
        /*13c0*/ 	.word	0x00000005
        /*13c4*/ 	.word	0x00030830
        /*13c8*/ 	.short	0x010a
        /*13ca*/ 	.byte	0x3f
	.zero		1


	//   ....[34]....
        /*13cc*/ 	.word	0x00014270
        /*13d0*/ 	.word	0x00000000
        /*13d4*/ 	.word	0x00000000
        /*13d8*/ 	.short	0x0101
        /*13da*/ 	.byte	0x3f
	.zero		1


	//   ....[35]....
        /*13dc*/ 	.word	0x00015f20
        /*13e0*/ 	.word	0x000000e8
        /*13e4*/ 	.word	0x00030830
        /*13e8*/ 	.short	0x010a
        /*13ea*/ 	.byte	0x3f
	.zero		1


	//   ....[36]....
        /*13ec*/ 	.word	0x00015fb0
        /*13f0*/ 	.word	0x000000e8
        /*13f4*/ 	.word	0x00030830
        /*13f8*/ 	.short	0x010a
        /*13fa*/ 	.byte	0x3f
	.zero		1


	//   ....[37]....
        /*13fc*/ 	.word	0x00017210
        /*1400*/ 	.word	0x00000000
        /*1404*/ 	.word	0x00030850
        /*1408*/ 	.short	0x010a
        /*140a*/ 	.byte	0x3f
	.zero		1


	//   ....[38]....
        /*140c*/ 	.word	0x00017260
        /*1410*/ 	.word	0x00000000
        /*1414*/ 	.word	0x00030850
        /*1418*/ 	.short	0x010a
        /*141a*/ 	.byte	0x3f
	.zero		1


	//   ....[39]....
        /*141c*/ 	.word	0x00017530
        /*1420*/ 	.word	0x000000e8
        /*1424*/ 	.word	0x00000000
        /*1428*/ 	.short	0x0101
        /*142a*/ 	.byte	0x3f
	.zero		1


	//   ....[40]....
        /*142c*/ 	.word	0x00017cd0
        /*1430*/ 	.word	0x00000000
        /*1434*/ 	.word	0x00000000
        /*1438*/ 	.short	0x0101
        /*143a*/ 	.byte	0x3f
	.zero		1


	//   ....[41]....
        /*143c*/ 	.word	0x00018ea0
        /*1440*/ 	.word	0x00000005
        /*1444*/ 	.word	0x00030830
        /*1448*/ 	.short	0x010a
        /*144a*/ 	.byte	0x3f
	.zero		1


	//   ....[42]....
        /*144c*/ 	.word	0x00018f30
        /*1450*/ 	.word	0x00000005
        /*1454*/ 	.word	0x00030830
        /*1458*/ 	.short	0x010a
        /*145a*/ 	.byte	0x3f
	.zero		1


	//   ....[43]....
        /*145c*/ 	.word	0x0001a180
        /*1460*/ 	.word	0x00000017
        /*1464*/ 	.word	0x00030850
        /*1468*/ 	.short	0x010a
        /*146a*/ 	.byte	0x3f
	.zero		1


	//   ....[44]....
        /*146c*/ 	.word	0x0001a1d0
        /*1470*/ 	.word	0x00000017
        /*1474*/ 	.word	0x00030850
        /*1478*/ 	.short	0x010a
        /*147a*/ 	.byte	0x3f
	.zero		1


	//   ....[45]....
        /*147c*/ 	.word	0x0001aa20
        /*1480*/ 	.word	0x0000009f
        /*1484*/ 	.word	0x00000000
        /*1488*/ 	.short	0x0101
        /*148a*/ 	.byte	0x3f
	.zero		1


	//   ....[46]....
        /*148c*/ 	.word	0x0001aae0
        /*1490*/ 	.word	0x0000009f
        /*1494*/ 	.word	0x00000000
        /*1498*/ 	.short	0x0101
        /*149a*/ 	.byte	0x3f
	.zero		1


	//   ....[47]....
        /*149c*/ 	.word	0x0001b070
        /*14a0*/ 	.word	0x00000005
        /*14a4*/ 	.word	0x00030830
        /*14a8*/ 	.short	0x010a
        /*14aa*/ 	.byte	0x3f
	.zero		1


	//   ....[48]....
        /*14ac*/ 	.word	0x0001b100
        /*14b0*/ 	.word	0x00000005
        /*14b4*/ 	.word	0x00030830
        /*14b8*/ 	.short	0x010a
        /*14ba*/ 	.byte	0x3f
	.zero		1


	//   ....[49]....
        /*14bc*/ 	.word	0x0001c350
        /*14c0*/ 	.word	0x00000000
        /*14c4*/ 	.word	0x00030850
        /*14c8*/ 	.short	0x010a
        /*14ca*/ 	.byte	0x3f
	.zero		1


	//   ....[50]....
        /*14cc*/ 	.word	0x0001c3a0
        /*14d0*/ 	.word	0x00000000
        /*14d4*/ 	.word	0x00030850
        /*14d8*/ 	.short	0x010a
        /*14da*/ 	.byte	0x3f
	.zero		1


	//   ....[51]....
        /*14dc*/ 	.word	0x0001c6d0
        /*14e0*/ 	.word	0x00000002
        /*14e4*/ 	.word	0x00000000
        /*14e8*/ 	.short	0x0101
        /*14ea*/ 	.byte	0x3f
	.zero		1


	//   ....[52]....
        /*14ec*/ 	.word	0x0001ce10
        /*14f0*/ 	.word	0x00000000
        /*14f4*/ 	.word	0x00000000
        /*14f8*/ 	.short	0x0101
        /*14fa*/ 	.byte	0x3f
	.zero		1


	//   ....[53]....
        /*14fc*/ 	.word	0x0001e440
        /*1500*/ 	.word	0x00000000
        /*1504*/ 	.word	0x00030850
        /*1508*/ 	.short	0x010a
        /*150a*/ 	.byte	0x3f
	.zero		1


	//   ....[54]....
        /*150c*/ 	.word	0x0001e4e0
        /*1510*/ 	.word	0x00000000
        /*1514*/ 	.word	0x00030850
        /*1518*/ 	.short	0x010a
        /*151a*/ 	.byte	0x3f
	.zero		1


	//   ....[55]....
        /*151c*/ 	.word	0x0001e900
        /*1520*/ 	.word	0x0000000b
        /*1524*/ 	.word	0x00000000
        /*1528*/ 	.short	0x0101
        /*152a*/ 	.byte	0x3f
	.zero		1


	//   ....[56]....
        /*152c*/ 	.word	0x00020b80
        /*1530*/ 	.word	0x00000000
        /*1534*/ 	.word	0x00000000
        /*1538*/ 	.short	0x0101
        /*153a*/ 	.byte	0x3f
	.zero		1


	//   ....[57]....
        /*153c*/ 	.word	0x000238b0
        /*1540*/ 	.word	0x00000006
        /*1544*/ 	.word	0x00030820
        /*1548*/ 	.short	0x010a
        /*154a*/ 	.byte	0x3f
	.zero		1


	//   ....[58]....
        /*154c*/ 	.word	0x00023990
        /*1550*/ 	.word	0x00000006
        /*1554*/ 	.word	0x000308a0
        /*1558*/ 	.short	0x010a
        /*155a*/ 	.byte	0x3f
	.zero		1


	//   ....[59]....
        /*155c*/ 	.word	0x00023ee0
        /*1560*/ 	.word	0x00000006
        /*1564*/ 	.word	0x000308c0
        /*1568*/ 	.short	0x010a
        /*156a*/ 	.byte	0x3f
	.zero		1


	//   ....[60]....
        /*156c*/ 	.word	0x00024580
        /*1570*/ 	.word	0x00000007
        /*1574*/ 	.word	0x000308a0
        /*1578*/ 	.short	0x010a
        /*157a*/ 	.byte	0x3f
	.zero		1


	//   ....[61]....
        /*157c*/ 	.word	0x00024ab0
        /*1580*/ 	.word	0x00000007
        /*1584*/ 	.word	0x000308c0
        /*1588*/ 	.short	0x010a
        /*158a*/ 	.byte	0x3f
	.zero		1


	//   ....[62]....
        /*158c*/ 	.word	0x00025db0
        /*1590*/ 	.word	0x00000000
        /*1594*/ 	.word	0x00030840
        /*1598*/ 	.short	0x010a
        /*159a*/ 	.byte	0x3f
	.zero		1


	//   ....[63]....
        /*159c*/ 	.word	0x00026e30
        /*15a0*/ 	.word	0x00000008
        /*15a4*/ 	.word	0x00030800
        /*15a8*/ 	.short	0x0107
        /*15aa*/ 	.byte	0x3f
	.zero		1


	//   ....[64]....
        /*15ac*/ 	.word	0x00026f30
        /*15b0*/ 	.word	0x00000002
        /*15b4*/ 	.word	0x00030800
        /*15b8*/ 	.short	0x0101
        /*15ba*/ 	.byte	0x3f
	.zero		1


	//   ....[65]....
        /*15bc*/ 	.word	0x00026f50
        /*15c0*/ 	.word	0x00000002
        /*15c4*/ 	.word	0x00030820
        /*15c8*/ 	.short	0x010a
        /*15ca*/ 	.byte	0x3f
	.zero		1


	//   ....[66]....
        /*15cc*/ 	.word	0x000272d0
        /*15d0*/ 	.word	0x00000003
        /*15d4*/ 	.word	0x00030840
        /*15d8*/ 	.short	0x010a
        /*15da*/ 	.byte	0x3f
	.zero		1


	//   ....[67]....
        /*15dc*/ 	.word	0x00027890
        /*15e0*/ 	.word	0x00000002
        /*15e4*/ 	.word	0x00030860
        /*15e8*/ 	.short	0x010a
        /*15ea*/ 	.byte	0x3f
	.zero		1


	//   ....[68]....
        /*15ec*/ 	.word	0x00028170
        /*15f0*/ 	.word	0x00000003
        /*15f4*/ 	.word	0x00030840
        /*15f8*/ 	.short	0x010a
        /*15fa*/ 	.byte	0x3f
	.zero		1


	//   ....[69]....
        /*15fc*/ 	.word	0x00028730
        /*1600*/ 	.word	0x00000002
        /*1604*/ 	.word	0x00030860
        /*1608*/ 	.short	0x010a
        /*160a*/ 	.byte	0x3f
	.zero		1


	//   ....[70]....
        /*160c*/ 	.word	0x00028f60
        /*1610*/ 	.word	0x00000003
        /*1614*/ 	.word	0x00030840
        /*1618*/ 	.short	0x010a
        /*161a*/ 	.byte	0x3f
	.zero		1


	//   ....[71]....
        /*161c*/ 	.word	0x00029510
        /*1620*/ 	.word	0x00000002
        /*1624*/ 	.word	0x00030860
        /*1628*/ 	.short	0x010a
        /*162a*/ 	.byte	0x3f
	.zero		1


	//   ....[72]....
        /*162c*/ 	.word	0x00029cc0
        /*1630*/ 	.word	0x00000000
        /*1634*/ 	.word	0x00030860
        /*1638*/ 	.short	0x010a
        /*163a*/ 	.byte	0x3f
	.zero		1


	//   ....[73]....
        /*163c*/ 	.word	0x0002b000
        /*1640*/ 	.word	0x00000000
        /*1644*/ 	.word	0x00030820
        /*1648*/ 	.short	0x010a
        /*164a*/ 	.byte	0x3f
	.zero		1


	//   ....[74]....
        /*164c*/ 	.word	0x0002b1b0
        /*1650*/ 	.word	0x00000006
        /*1654*/ 	.word	0x00000000
        /*1658*/ 	.short	0x010a
        /*165a*/ 	.byte	0x3f
	.zero		1


	//   ....[75]....
        /*165c*/ 	.word	0x0002b220
        /*1660*/ 	.word	0x00000007
        /*1664*/ 	.word	0x00000000
        /*1668*/ 	.short	0x010a
        /*166a*/ 	.byte	0x3f
	.zero		1


	//   ....[76]....
        /*166c*/ 	.word	0x0002b290
        /*1670*/ 	.word	0x00000004
        /*1674*/ 	.word	0x00000000
        /*1678*/ 	.short	0x010a
        /*167a*/ 	.byte	0x3f
	.zero		1


	//   ....[77]....
        /*167c*/ 	.word	0x0002b2c0
        /*1680*/ 	.word	0x00000003
        /*1684*/ 	.word	0x00000000
        /*1688*/ 	.short	0x010a
        /*168a*/ 	.byte	0x3f
	.zero		1


	//   ....[78]....
        /*168c*/ 	.word	0x0002b320
        /*1690*/ 	.word	0x00000063
        /*1694*/ 	.word	0x00030890
        /*1698*/ 	.short	0x010a
        /*169a*/ 	.byte	0x3f
	.zero		1


	//   ....[79]....
        /*169c*/ 	.word	0x0002b370
        /*16a0*/ 	.word	0x00000063
        /*16a4*/ 	.word	0x00030890
        /*16a8*/ 	.short	0x010a
        /*16aa*/ 	.byte	0x3f
	.zero		1


	//   ....[80]....
        /*16ac*/ 	.word	0x0002b3c0
        /*16b0*/ 	.word	0x00000063
        /*16b4*/ 	.word	0x00030890
        /*16b8*/ 	.short	0x010a
        /*16ba*/ 	.byte	0x3f
	.zero		1


	//   ....[81]....
        /*16bc*/ 	.word	0x0002b410
        /*16c0*/ 	.word	0x00000063
        /*16c4*/ 	.word	0x000308b0
        /*16c8*/ 	.short	0x010a
        /*16ca*/ 	.byte	0x3f
	.zero		1


	//   ....[82]....
        /*16cc*/ 	.word	0x0002bb70
        /*16d0*/ 	.word	0x00000010
        /*16d4*/ 	.word	0x00030800
        /*16d8*/ 	.short	0x010a
        /*16da*/ 	.byte	0x3f
	.zero		1


	//   ....[83]....
        /*16dc*/ 	.word	0x0002c2d0
        /*16e0*/ 	.word	0x00000010
        /*16e4*/ 	.word	0x00030800
        /*16e8*/ 	.short	0x010a
        /*16ea*/ 	.byte	0x3f
	.zero		1


	//   ....[84]....
        /*16ec*/ 	.word	0x0002c320
        /*16f0*/ 	.word	0x00000005
        /*16f4*/ 	.word	0x00030830
        /*16f8*/ 	.short	0x010a
        /*16fa*/ 	.byte	0x3f
	.zero		1


	//   ....[85]....
        /*16fc*/ 	.word	0x0002c370
        /*1700*/ 	.word	0x000000e8
        /*1704*/ 	.word	0x00030830
        /*1708*/ 	.short	0x010a
        /*170a*/ 	.byte	0x3f
	.zero		1


	//   ....[86]....
        /*170c*/ 	.word	0x0002c3c0
        /*1710*/ 	.word	0x00000000
        /*1714*/ 	.word	0x00030850
        /*1718*/ 	.short	0x010a
        /*171a*/ 	.byte	0x3f
	.zero		1


	//   ....[87]....
        /*171c*/ 	.word	0x0002c410
        /*1720*/ 	.word	0x00000005
        /*1724*/ 	.word	0x00030830
        /*1728*/ 	.short	0x010a
        /*172a*/ 	.byte	0x3f
	.zero		1


	//   ....[88]....
        /*172c*/ 	.word	0x0002c460
        /*1730*/ 	.word	0x00000017
        /*1734*/ 	.word	0x00030850
        /*1738*/ 	.short	0x010a
        /*173a*/ 	.byte	0x3f
	.zero		1


	//   ....[89]....
        /*173c*/ 	.word	0x0002c4b0
        /*1740*/ 	.word	0x00000005
        /*1744*/ 	.word	0x00030830
        /*1748*/ 	.short	0x010a
        /*174a*/ 	.byte	0x3f
	.zero		1


	//   ....[90]....
        /*174c*/ 	.word	0x0002c500
        /*1750*/ 	.word	0x00000000
        /*1754*/ 	.word	0x00030850
        /*1758*/ 	.short	0x010a
        /*175a*/ 	.byte	0x3f
	.zero		1


	//   ....[91]....
        /*175c*/ 	.word	0x0002c550
        /*1760*/ 	.word	0x00000000
        /*1764*/ 	.word	0x00030850
        /*1768*/ 	.short	0x010a
        /*176a*/ 	.byte	0x3f
	.zero		1


	//   ....[92]....
        /*176c*/ 	.word	0x0002c710
        /*1770*/ 	.word	0x00000005
        /*1774*/ 	.word	0x00030820
        /*1778*/ 	.short	0x010a
        /*177a*/ 	.byte	0x3f
	.zero		1


	//   ....[93]....
        /*177c*/ 	.word	0x0002c760
        /*1780*/ 	.word	0x00000006
        /*1784*/ 	.word	0x000308a0
        /*1788*/ 	.short	0x010a
        /*178a*/ 	.byte	0x3f
	.zero		1


	//   ....[94]....
        /*178c*/ 	.word	0x0002c7b0
        /*1790*/ 	.word	0x00000006
        /*1794*/ 	.word	0x000308c0
        /*1798*/ 	.short	0x010a
        /*179a*/ 	.byte	0x3f
	.zero		1


	//   ....[95]....
        /*179c*/ 	.word	0x0002c800
        /*17a0*/ 	.word	0x00000007
        /*17a4*/ 	.word	0x000308a0
        /*17a8*/ 	.short	0x010a
        /*17aa*/ 	.byte	0x3f
	.zero		1


	//   ....[96]....
        /*17ac*/ 	.word	0x0002c850
        /*17b0*/ 	.word	0x00000007
        /*17b4*/ 	.word	0x000308c0
        /*17b8*/ 	.short	0x010a
        /*17ba*/ 	.byte	0x3f
	.zero		1


	//   ....[97]....
        /*17bc*/ 	.word	0x0002c9f0
        /*17c0*/ 	.word	0x00000000
        /*17c4*/ 	.word	0x00030840
        /*17c8*/ 	.short	0x010a
        /*17ca*/ 	.byte	0x3f
	.zero		1


	//   ....[98]....
        /*17cc*/ 	.word	0x0002d630
        /*17d0*/ 	.word	0x00000002
        /*17d4*/ 	.word	0x00030820
        /*17d8*/ 	.short	0x010a
        /*17da*/ 	.byte	0x3f
	.zero		1


	//   ....[99]....
        /*17dc*/ 	.word	0x0002d680
        /*17e0*/ 	.word	0x00000003
        /*17e4*/ 	.word	0x00030840
        /*17e8*/ 	.short	0x010a
        /*17ea*/ 	.byte	0x3f
	.zero		1


	//   ....[100]....
        /*17ec*/ 	.word	0x0002d6d0
        /*17f0*/ 	.word	0x00000002
        /*17f4*/ 	.word	0x00030860
        /*17f8*/ 	.short	0x010a
        /*17fa*/ 	.byte	0x3f
	.zero		1


	//   ....[101]....
        /*17fc*/ 	.word	0x0002d720
        /*1800*/ 	.word	0x00000003
        /*1804*/ 	.word	0x00030840
        /*1808*/ 	.short	0x010a
        /*180a*/ 	.byte	0x3f
	.zero		1


	//   ....[102]....
        /*180c*/ 	.word	0x0002d770
        /*1810*/ 	.word	0x00000002
        /*1814*/ 	.word	0x00030860
        /*1818*/ 	.short	0x010a
        /*181a*/ 	.byte	0x3f
	.zero		1


	//   ....[103]....
        /*181c*/ 	.word	0x0002d7c0
        /*1820*/ 	.word	0x00000003
        /*1824*/ 	.word	0x00030840
        /*1828*/ 	.short	0x010a
        /*182a*/ 	.byte	0x3f
	.zero		1


	//   ....[104]....
        /*182c*/ 	.word	0x0002d810
        /*1830*/ 	.word	0x00000002
        /*1834*/ 	.word	0x00030860
        /*1838*/ 	.short	0x010a
        /*183a*/ 	.byte	0x3f
	.zero		1


	//   ....[105]....
        /*183c*/ 	.word	0x0002d860
        /*1840*/ 	.word	0x00000000
        /*1844*/ 	.word	0x00030860
        /*1848*/ 	.short	0x010a
        /*184a*/ 	.byte	0x3f
	.zero		1


	//   ....[106]....
        /*184c*/ 	.word	0x0002e2e0
        /*1850*/ 	.word	0x00000000
        /*1854*/ 	.word	0x00030820
        /*1858*/ 	.short	0x010a
        /*185a*/ 	.byte	0x3f
	.zero		1


	//   ....[107]....
        /*185c*/ 	.word	0x0002e480
        /*1860*/ 	.word	0x00000006
        /*1864*/ 	.word	0x00000000
        /*1868*/ 	.short	0x010a
        /*186a*/ 	.byte	0x3f
	.zero		1


	//   ....[108]....
        /*186c*/ 	.word	0x0002e4d0
        /*1870*/ 	.word	0x00000007
        /*1874*/ 	.word	0x00000000
        /*1878*/ 	.short	0x010a
        /*187a*/ 	.byte	0x3f
	.zero		1


	//   ....[109]....
        /*187c*/ 	.word	0x0002e520
        /*1880*/ 	.word	0x00000004
        /*1884*/ 	.word	0x00000000
        /*1888*/ 	.short	0x010a
        /*188a*/ 	.byte	0x3f
	.zero		1


	//----- nvinfo : EIATTR_NUM_MBARRIERS
	.align		4
.L_537:
        /*188c*/ 	.byte	0x03, 0x38
        /*188e*/ 	.short	0x0016


	//----- nvinfo : EIATTR_EXIT_INSTR_OFFSETS
	.align		4
        /*1890*/ 	.byte	0x04, 0x1c
        /*1892*/ 	.short	(.L_539 - .L_538)


	//   ....[0]....
.L_538:
        /*1894*/ 	.word	0x0002b310


	//----- nvinfo : EIATTR_MAX_THREADS
	.align		4
.L_539:
        /*1898*/ 	.byte	0x04, 0x05
        /*189a*/ 	.short	(.L_541 - .L_540)
.L_540:
        /*189c*/ 	.word	0x00000180
        /*18a0*/ 	.word	0x00000001
        /*18a4*/ 	.word	0x00000001


	//----- nvinfo : EIATTR_CRS_STACK_SIZE
	.align		4
.L_541:
        /*18a8*/ 	.byte	0x04, 0x1e
        /*18aa*/ 	.short	(.L_543 - .L_542)
.L_542:
        /*18ac*/ 	.word	0x00000000


	//----- nvinfo : EIATTR_CBANK_PARAM_SIZE
	.align		4
.L_543:
        /*18b0*/ 	.byte	0x03, 0x19
        /*18b2*/ 	.short	0x0af0


	//----- nvinfo : EIATTR_PARAM_CBANK
	.align		4
        /*18b4*/ 	.byte	0x04, 0x0a
        /*18b6*/ 	.short	(.L_545 - .L_544)
	.align		4
.L_544:
        /*18b8*/ 	.word	index@(.nv.constant0._ZN7cutlass13device_kernelIN5flash11enable_sm90INS1_16FlashAttnFwdSm90INS1_25CollectiveMainloopFwdSm90ILi2EN4cute5tupleIJNS5_1CILi1EEES8_S8_EEENS6_IJNS7_ILi128EEENS7_ILi64EEENS7_ILi256EEEEEELi256ENS_10bfloat16_tEfNS_4arch4Sm90ELb0ELb1ELb0ELb1ELb0ELb1ELb0ELb1ELb1ELb1ELb0ELb0EEENS1_21CollectiveEpilogueFwdINS6_IJSA_SC_SB_EEES9_SE_SG_Li256ELb1ELb1ELb0ELb0EEENS1_36VarlenDynamicPersistentTileSchedulerILi128ELi64ELi256ELi128ELb0ELb1ELb1ELb1ELb0ELb1EEEEEEEEEvNT_6ParamsE)
        /*18bc*/ 	.short	0x0210
        /*18be*/ 	.short	0x0af0


	//----- nvinfo : EIATTR_SW_WAR
	.align		4
.L_545:
        /*18c0*/ 	.byte	0x04, 0x36
        /*18c2*/ 	.short	(.L_547 - .L_546)
.L_546:
        /*18c4*/ 	.word	0x00000008
.L_547:


//--------------------- .nv.info._ZN7cutlass13device_kernelIN5flash11enable_sm90INS1_16FlashAttnFwdSm90INS1_25CollectiveMainloopFwdSm90ILi2EN4cute5tupleIJNS5_1CILi1EEES8_S8_EEENS6_IJNS7_ILi128EEENS7_ILi80EEENS7_ILi256EEEEEELi256ENS_10bfloat16_tEfNS_4arch4Sm90ELb1ELb0ELb0ELb0ELb0ELb0ELb0ELb1ELb1ELb1ELb0ELb0EEENS1_21CollectiveEpilogueFwdINS6_IJSA_SC_SB_EEES9_SE_SG_Li256ELb0ELb1ELb0ELb0EEENS1_30DynamicPersistentTileSchedulerILi256ELi128ELb0ELb1ELb1EEEEEEEEEvNT_6ParamsE --------------------------
	.section	.nv.info._ZN7cutlass13device_kernelIN5flash11enable_sm90INS1_16FlashAttnFwdSm90INS1_25CollectiveMainloopFwdSm90ILi2EN4cute5tupleIJNS5_1CILi1EEES8_S8_EEENS6_IJNS7_ILi128EEENS7_ILi80EEENS7_ILi256EEEEEELi256ENS_10bfloat16_tEfNS_4arch4Sm90ELb1ELb0ELb0ELb0ELb0ELb0ELb0ELb1ELb1ELb1ELb0ELb0EEENS1_21CollectiveEpilogueFwdINS6_IJSA_SC_SB_EEES9_SE_SG_Li256ELb0ELb1ELb0ELb0EEENS1_30DynamicPersistentTileSchedulerILi256ELi128ELb0ELb1ELb1EEEEEEEEEvNT_6ParamsE,"",@"SHT_CUDA_INFO"
	.sectionflags	@""
	.align	4


	//----- nvinfo : EIATTR_CUDA_API_VERSION
	.align		4
        /*0000*/ 	.byte	0x04, 0x37
        /*0002*/ 	.short	(.L_549 - .L_548)
.L_548:
        /*0004*/ 	.word	0x00000082


	//----- nvinfo : EIATTR_KPARAM_INFO
	.align		4
.L_549:
        /*0008*/ 	.byte	0x04, 0x17
        /*000a*/ 	.short	(.L_551 - .L_550)
.L_550:
        /*000c*/ 	.word	0x00000000
        /*0010*/ 	.short	0x0000
        /*0012*/ 	.short	0x0070
        /*0014*/ 	.byte	0x00, 0xf0, 0x01, 0x2a


	//----- nvinfo : EIATTR_SPARSE_MMA_MASK
	.align		4
.L_551:
        /*0018*/ 	.byte	0x03, 0x50
        /*001a*/ 	.short	0x0000


	//----- nvinfo : EIATTR_MAXREG_COUNT
	.align		4
        /*001c*/ 	.byte	0x03, 0x1b
        /*001e*/ 	.short	0x00a8


	//----- nvinfo : EIATTR_NUM_BARRIERS
	.align		4
        /*0020*/ 	.byte	0x02, 0x4c
        /*0022*/ 	.byte	0x09
	.zero		1


	//----- nvinfo : EIATTR_EXTERNS
	.align		4
        /*0024*/ 	.byte	0x04, 0x0f
        /*0026*/ 	.short	(.L_553 - .L_552)


	//   ....[0]....
	.align		4
.L_552:
        /*0028*/ 	.word	index@(__assertfail)


	//----- nvinfo : EIATTR_ANNOTATIONS
	.align		4
.L_553:
        /*002c*/ 	.byte	0x04, 0x55
        /*002e*/ 	.short	(.L_555 - .L_554)


	//   ....[0]....
.L_554:
        /* <DEDUP_REMOVED lines=27> */


	//----- nvinfo : EIATTR_MERCURY_ISA_VERSION
	.align		4
.L_555:
        /*01c8*/ 	.byte	0x03, 0x5f
        /*01ca*/ 	.short	0x0101


	//----- nvinfo : EIATTR_INT_WARP_WIDE_INSTR_OFFSETS
	.align		4
        /*01cc*/ 	.byte	0x04, 0x31
        /*01ce*/ 	.short	(.L_557 - .L_556)


	//   ....[0]....
.L_556:
        /*01d0*/ 	.word	0x00000130


	//   ....[1]....
        /*01d4*/ 	.word	0x00000170


	//   ....[2]....
        /*01d8*/ 	.word	0x000001e0


	//   ....[3]....
        /*01dc*/ 	.word	0x00011690


	//   ....[4]....
        /*01e0*/ 	.word	0x00011730


	//   ....[5]....
        /*01e4*/ 	.word	0x00015860


	//   ....[6]....
        /*01e8*/ 	.word	0x00015900


	//----- nvinfo : EIATTR_COOP_GROUP_MASK_REGIDS
	.align		4
.L_557:
        /*01ec*/ 	.byte	0x04, 0x29
        /*01ee*/ 	.short	(.L_559 - .L_558)


	//   ....[0]....
.L_558:
        /*01f0*/ 	.word	0xffffffff


	//   ....[1]....
        /*01f4*/ 	.word	0xffffffff


	//   ....[2]....
        /*01f8*/ 	.word	0xffffffff


	//   ....[3]....
        /*01fc*/ 	.word	0xffffffff


	//   ....[4]....
        /*0200*/ 	.word	0xffffffff


	//   ....[5]....
        /*0204*/ 	.word	0xffffffff


	//   ....[6]....
        /*0208*/ 	.word	0xffffffff


	//   ....[7]....
        /*020c*/ 	.word	0xffffffff


	//   ....[8]....
        /*0210*/ 	.word	0xffffffff


	//   ....[9]....
        /*0214*/ 	.word	0xffffffff


	//   ....[10]....
        /*0218*/ 	.word	0xffffffff


	//   ....[11]....
        /*021c*/ 	.word	0xffffffff


	//   ....[12]....
        /*0220*/ 	.word	0xffffffff


	//   ....[13]....
        /*0224*/ 	.word	0xffffffff


	//   ....[14]....
        /*0228*/ 	.word	0xffffffff


	//   ....[15]....
        /*022c*/ 	.word	0xffffffff


	//   ....[16]....
        /*0230*/ 	.word	0xffffffff


	//   ....[17]....
        /*0234*/ 	.word	0xffffffff


	//   ....[18]....
        /*0238*/ 	.word	0xffffffff


	//   ....[19]....
        /*023c*/ 	.word	0xffffffff


	//   ....[20]....
        /*0240*/ 	.word	0xffffffff


	//   ....[21]....
        /*0244*/ 	.word	0xffffffff


	//   ....[22]....
        /*0248*/ 	.word	0xffffffff


	//   ....[23]....
        /*024c*/ 	.word	0xffffffff


	//   ....[24]....
        /*0250*/ 	.word	0xffffffff


	//   ....[25]....
        /*0254*/ 	.word	0xffffffff


	//   ....[26]....
        /*0258*/ 	.word	0xffffffff


	//   ....[27]....
        /*025c*/ 	.word	0xffffffff


	//   ....[28]....
        /*0260*/ 	.word	0xffffffff


	//   ....[29]....
        /*0264*/ 	.word	0xffffffff


	//   ....[30]....
        /*0268*/ 	.word	0xffffffff


	//   ....[31]....
        /*026c*/ 	.word	0xffffffff


	//   ....[32]....
        /*0270*/ 	.word	0xffffffff


	//   ....[33]....
        /*0274*/ 	.word	0xffffffff


	//   ....[34]....
        /*0278*/ 	.word	0xffffffff


	//   ....[35]....
        /*027c*/ 	.word	0xffffffff


	//   ....[36]....
        /*0280*/ 	.word	0xffffffff


	//   ....[37]....
        /*0284*/ 	.word	0xffffffff


	//   ....[38]....
        /*0288*/ 	.word	0xffffffff


	//   ....[39]....
        /*028c*/ 	.word	0xffffffff


	//   ....[40]....
        /*0290*/ 	.word	0xffffffff


	//   ....[41]....
        /*0294*/ 	.word	0xffffffff


	//   ....[42]....
        /*0298*/ 	.word	0xffffffff


	//   ....[43]....
        /*029c*/ 	.word	0xffffffff


	//   ....[44]....
        /*02a0*/ 	.word	0xffffffff


	//   ....[45]....
        /*02a4*/ 	.word	0xffffffff


	//   ....[46]....
        /*02a8*/ 	.word	0xffffffff


	//   ....[47]....
        /*02ac*/ 	.word	0xffffffff


	//   ....[48]....
        /*02b0*/ 	.word	0xffffffff


	//   ....[49]....
        /*02b4*/ 	.word	0xffffffff


	//   ....[50]....
        /*02b8*/ 	.word	0xffffffff


	//   ....[51]....
        /*02bc*/ 	.word	0xffffffff


	//   ....[52]....
        /*02c0*/ 	.word	0xffffffff


	//   ....[53]....
        /*02c4*/ 	.word	0xffffffff


	//   ....[54]....
        /*02c8*/ 	.word	0xffffffff


	//   ....[55]....
        /*02cc*/ 	.word	0xffffffff


	//   ....[56]....
        /*02d0*/ 	.word	0xffffffff


	//   ....[57]....
        /*02d4*/ 	.word	0xffffffff


	//   ....[58]....
        /*02d8*/ 	.word	0xffffffff


	//   ....[59]....
        /*02dc*/ 	.word	0xffffffff


	//   ....[60]....
        /*02e0*/ 	.word	0xffffffff


	//   ....[61]....
        /*02e4*/ 	.word	0xffffffff


	//   ....[62]....
        /*02e8*/ 	.word	0xffffffff


	//   ....[63]....
        /*02ec*/ 	.word	0xffffffff


	//   ....[64]....
        /*02f0*/ 	.word	0xffffffff


	//   ....[65]....
        /*02f4*/ 	.word	0xffffffff


	//   ....[66]....
        /*02f8*/ 	.word	0xffffffff


	//   ....[67]....
        /*02fc*/ 	.word	0xffffffff


	//   ....[68]....
        /*0300*/ 	.word	0x0500000f


	//   ....[69]....
        /*0304*/ 	.word	0x0500000f


	//   ....[70]....
        /*0308*/ 	.word	0x0500000f


	//   ....[71]....
        /*030c*/ 	.word	0x0500000f


	//   ....[72]....
        /*0310*/ 	.word	0x0500000f


	//   ....[73]....
        /*0314*/ 	.word	0x0500000f


	//   ....[74]....
        /*0318*/ 	.word	0x0500000f


	//   ....[75]....
        /*031c*/ 	.word	0x0500000f


	//   ....[76]....
        /*0320*/ 	.word	0x0500000f


	//   ....[77]....
        /*0324*/ 	.word	0x0500000f


	//   ....[78]....
        /*0328*/ 	.word	0x0500000f


	//   ....[79]....
        /*032c*/ 	.word	0x0500000f


	//   ....[80]....
        /*0330*/ 	.word	0x0500000f


	//   ....[81]....
        /*0334*/ 	.word	0x0500000f


	//   ....[82]....
        /*0338*/ 	.word	0x0500000f


	//   ....[83]....
        /*033c*/ 	.word	0x0500000f


	//   ....[84]....
        /*0340*/ 	.word	0x0500000f


	//   ....[85]....
        /*0344*/ 	.word	0x0500000f


	//   ....[86]....
        /*0348*/ 	.word	0x0500000f


	//----- nvinfo : EIATTR_COOP_GROUP_INSTR_OFFSETS
	.align		4
.L_559:
        /*034c*/ 	.byte	0x04, 0x28
        /*034e*/ 	.short	(.L_561 - .L_560)


	//   ....[0]....
.L_560:
        /*0350*/ 	.word	0x00000060


	//   ....[1]....
        /*0354*/ 	.word	0x00000140


	//   ....[2]....
        /*0358*/ 	.word	0x00000190


	//   ....[3]....
        /*035c*/ 	.word	0x000003c0


	//   ....[4]....
        /*0360*/ 	.word	0x00000520


	//   ....[5]....
        /*0364*/ 	.word	0x00000640


	//   ....[6]....
        /*0368*/ 	.word	0x000007a0


	//   ....[7]....
        /*036c*/ 	.word	0x00001710


	//   ....[8]....
        /*0370*/ 	.word	0x00003cb0


	//   ....[9]....
        /*0374*/ 	.word	0x00003d00


	//   ....[10]....
        /*0378*/ 	.word	0x000044b0


	//   ....[11]....
        /*037c*/ 	.word	0x000045b0


	//   ....[12]....
        /*0380*/ 	.word	0x00004850


	//   ....[13]....
        /*0384*/ 	.word	0x000049c0


	//   ....[14]....
        /*0388*/ 	.word	0x00008050


	//   ....[15]....
        /*038c*/ 	.word	0x00008080


	//   ....[16]....
        /*0390*/ 	.word	0x000084d0


	//   ....[17]....
        /*0394*/ 	.word	0x000085c0


	//   ....[18]....
        /*0398*/ 	.word	0x00008a90


	//   ....[19]....
        /*039c*/ 	.word	0x00008b20


	//   ....[20]....
        /*03a0*/ 	.word	0x0000c0e0


	//   ....[21]....
        /*03a4*/ 	.word	0x0000c200


	//   ....[22]....
        /*03a8*/ 	.word	0x0000c670


	//   ....[23]....
        /*03ac*/ 	.word	0x0000c6e0


	//   ....[24]....
        /*03b0*/ 	.word	0x0000d750


	//   ....[25]....
        /*03b4*/ 	.word	0x0000d790


	//   ....[26]....
        /*03b8*/ 	.word	0x0000d860


	//   ....[27]....
        /*03bc*/ 	.word	0x0000d8a0


	//   ....[28]....
        /*03c0*/ 	.word	0x0000f5f0


	//   ....[29]....
        /*03c4*/ 	.word	0x0000f620


	//   ....[30]....
        /*03c8*/ 	.word	0x0000f6c0


	//   ....[31]....
        /*03cc*/ 	.word	0x0000f6f0


	//   ....[32]....
        /*03d0*/ 	.word	0x0000fc40


	//   ....[33]....
        /*03d4*/ 	.word	0x0000fc70


	//   ....[34]....
        /*03d8*/ 	.word	0x0000fdd0


	//   ....[35]....
        /*03dc*/ 	.word	0x0000fdf0


	//   ....[36]....
        /*03e0*/ 	.word	0x0000ff40


	//   ....[37]....
        /*03e4*/ 	.word	0x0000ff60


	//   ....[38]....
        /*03e8*/ 	.word	0x000100c0


	//   ....[39]....
        /*03ec*/ 	.word	0x000100e0


	//   ....[40]....
        /*03f0*/ 	.word	0x000108b0


	//   ....[41]....
        /*03f4*/ 	.word	0x000108d0


	//   ....[42]....
        /*03f8*/ 	.word	0x00010a20


	//   ....[43]....
        /*03fc*/ 	.word	0x00010a40


	//   ....[44]....
        /*0400*/ 	.word	0x00010b90


	//   ....[45]....
        /*0404*/ 	.word	0x00010bb0


	//   ....[46]....
        /*0408*/ 	.word	0x00010d10


	//   ....[47]....
        /*040c*/ 	.word	0x00010d30


	//   ....[48]....
        /*0410*/ 	.word	0x00010f20


	//   ....[49]....
        /*0414*/ 	.word	0x00011cb0


	//   ....[50]....
        /*0418*/ 	.word	0x000127a0


	//   ....[51]....
        /*041c*/ 	.word	0x000127e0


	//   ....[52]....
        /*0420*/ 	.word	0x000128c0


	//   ....[53]....
        /*0424*/ 	.word	0x000128d0


	//   ....[54]....
        /*0428*/ 	.word	0x00012970


	//   ....[55]....
        /*042c*/ 	.word	0x00012980


	//   ....[56]....
        /*0430*/ 	.word	0x00012a20


	//   ....[57]....
        /*0434*/ 	.word	0x00012a30


	//   ....[58]....
        /*0438*/ 	.word	0x00012ad0


	//   ....[59]....
        /*043c*/ 	.word	0x00012ae0


	//   ....[60]....
        /*0440*/ 	.word	0x00012b80


	//   ....[61]....
        /*0444*/ 	.word	0x00012b90


	//   ....[62]....
        /*0448*/ 	.word	0x00012c30


	//   ....[63]....
        /*044c*/ 	.word	0x00012c40


	//   ....[64]....
        /*0450*/ 	.word	0x00012c80


	//   ....[65]....
        /*0454*/ 	.word	0x00012cd0


	//   ....[66]....
        /*0458*/ 	.word	0x00016040


	//   ....[67]....
        /*045c*/ 	.word	0x00016230


	//   ....[68]....
        /*0460*/ 	.word	0x000167e0


	//   ....[69]....
        /*0464*/ 	.word	0x00016940


	//   ....[70]....
        /*0468*/ 	.word	0x000169a0


	//   ....[71]....
        /*046c*/ 	.word	0x00016b00


	//   ....[72]....
        /*0470*/ 	.word	0x00016b50


	//   ....[73]....
        /*0474*/ 	.word	0x00016c80


	//   ....[74]....
        /*0478*/ 	.word	0x00016cd0


	//   ....[75]....
        /*047c*/ 	.word	0x00016e00


	//   ....[76]....
        /*0480*/ 	.word	0x00016e50


	//   ....[77]....
        /*0484*/ 	.word	0x00016f80


	//   ....[78]....
        /*0488*/ 	.word	0x00016fd0


	//   ....[79]....
        /*048c*/ 	.word	0x00017100


	//   ....[80]....
        /*0490*/ 	.word	0x00017150


	//   ....[81]....
        /*0494*/ 	.word	0x00017280


	//   ....[82]....
        /*0498*/ 	.word	0x000172d0


	//   ....[83]....
        /*049c*/ 	.word	0x000173e0


	//   ....[84]....
        /*04a0*/ 	.word	0x00017430


	//   ....[85]....
        /*04a4*/ 	.word	0x00017750


	//   ....[86]....
        /*04a8*/ 	.word	0x00017870


	//----- nvinfo : EIATTR_REG_RECONFIG
	.align		4
.L_561:
        /*04ac*/ 	.byte	0x01, 0x54
	.zero		2


	//----- nvinfo : EIATTR_SYSCALL_OFFSETS
	.align		4
        /*04b0*/ 	.byte	0x04, 0x46
        /*04b2*/ 	.short	(.L_563 - .L_562)


	//   ....[0]....
.L_562:
        /*04b4*/ 	.word	0x00001900


	//   ....[1]....
        /*04b8*/ 	.word	0x000118a0


	//   ....[2]....
        /*04bc*/ 	.word	0x000119f0


	//   ....[3]....
        /*04c0*/ 	.word	0x00011ae0


	//   ....[4]....
        /*04c4*/ 	.word	0x00012350


	//----- nvinfo : EIATTR_MBARRIER_INSTR_OFFSETS
	.align		4
.L_563:
        /*04c8*/ 	.byte	0x04, 0x39
        /*04ca*/ 	.short	(.L_565 - .L_564)


	//   ....[0]....
.L_564:
        /*04cc*/ 	.word	0x00000270
        /*04d0*/ 	.word	0x000000ff
        /*04d4*/ 	.word	0x00038800
        /*04d8*/ 	.short	0x0100
        /*04da*/ 	.byte	0x08
	.zero		1


	//   ....[1]....
        /*04dc*/ 	.word	0x00000280
        /*04e0*/ 	.word	0x000000ff
        /*04e4*/ 	.word	0x00038820
        /*04e8*/ 	.short	0x0100
        /*04ea*/ 	.byte	0x08
	.zero		1


	//   ....[2]....
        /*04ec*/ 	.word	0x00000370
        /*04f0*/ 	.word	0x000000ff
        /*04f4*/ 	.word	0x00038830
        /*04f8*/ 	.short	0x0100
        /*04fa*/ 	.byte	0x08
	.zero		1


	//   ....[3]....
        /*04fc*/ 	.word	0x00000380
        /*0500*/ 	.word	0x000000ff
        /*0504*/ 	.word	0x00038840
        /*0508*/ 	.short	0x0100
        /*050a*/ 	.byte	0x08
	.zero		1


	//   ....[4]....
        /*050c*/ 	.word	0x00000390
        /*0510*/ 	.word	0x000000ff
        /*0514*/ 	.word	0x00038838
        /*0518*/ 	.short	0x0100
        /*051a*/ 	.byte	0x08
	.zero		1


	//   ....[5]....
        /*051c*/ 	.word	0x000003a0
        /*0520*/ 	.word	0x000000ff
        /*0524*/ 	.word	0x00038848
        /*0528*/ 	.short	0x0100
        /*052a*/ 	.byte	0x08
	.zero		1


	//   ....[6]....
        /*052c*/ 	.word	0x000004d0
        /*0530*/ 	.word	0x000000ff
        /*0534*/ 	.word	0x00038850
        /*0538*/ 	.short	0x0100
        /*053a*/ 	.byte	0x08
	.zero		1


	//   ....[7]....
        /*053c*/ 	.word	0x000004e0
        /*0540*/ 	.word	0x000000ff
        /*0544*/ 	.word	0x00038860
        /*0548*/ 	.short	0x0100
        /*054a*/ 	.byte	0x08
	.zero		1


	//   ....[8]....
        /*054c*/ 	.word	0x000004f0
        /*0550*/ 	.word	0x000000ff
        /*0554*/ 	.word	0x00038858
        /*0558*/ 	.short	0x0100
        /*055a*/ 	.byte	0x08
	.zero		1


	//   ....[9]....
        /*055c*/ 	.word	0x00000500
        /*0560*/ 	.word	0x000000ff
        /*0564*/ 	.word	0x00038868
        /*0568*/ 	.short	0x0100
        /*056a*/ 	.byte	0x08
	.zero		1


	//   ....[10]....
        /*056c*/ 	.word	0x000005f0
        /*0570*/ 	.word	0x000000ff
        /*0574*/ 	.word	0x00038870
        /*0578*/ 	.short	0x0100
        /*057a*/ 	.byte	0x06
	.zero		1


	//   ....[11]....
        /*057c*/ 	.word	0x00000600
        /*0580*/ 	.word	0x000000ff
        /*0584*/ 	.word	0x00038880
        /*0588*/ 	.short	0x0100
        /*058a*/ 	.byte	0x06
	.zero		1


	//   ....[12]....
        /*058c*/ 	.word	0x00000610
        /*0590*/ 	.word	0x000000ff
        /*0594*/ 	.word	0x00038878
        /*0598*/ 	.short	0x0100
        /*059a*/ 	.byte	0x06
	.zero		1


	//   ....[13]....
        /*059c*/ 	.word	0x00000620
        /*05a0*/ 	.word	0x000000ff
        /*05a4*/ 	.word	0x00038888
        /*05a8*/ 	.short	0x0100
        /*05aa*/ 	.byte	0x06
	.zero		1


	//   ....[14]....
        /*05ac*/ 	.word	0x00000750
        /*05b0*/ 	.word	0x000000ff
        /*05b4*/ 	.word	0x00038890
        /*05b8*/ 	.short	0x0100
        /*05ba*/ 	.byte	0x08
	.zero		1


	//   ....[15]....
        /*05bc*/ 	.word	0x00000760
        /*05c0*/ 	.word	0x000000ff
        /*05c4*/ 	.word	0x000388a0
        /*05c8*/ 	.short	0x0100
        /*05ca*/ 	.byte	0x08
	.zero		1


	//   ....[16]....
        /*05cc*/ 	.word	0x00000770
        /*05d0*/ 	.word	0x000000ff
        /*05d4*/ 	.word	0x00038898
        /*05d8*/ 	.short	0x0100
        /*05da*/ 	.byte	0x08
	.zero		1


	//   ....[17]....
        /*05dc*/ 	.word	0x00000780
        /*05e0*/ 	.word	0x000000ff
        /*05e4*/ 	.word	0x000388a8
        /*05e8*/ 	.short	0x0100
        /*05ea*/ 	.byte	0x08
	.zero		1


	//   ....[18]....
        /*05ec*/ 	.word	0x000008b0
        /*05f0*/ 	.word	0x000000ff
        /*05f4*/ 	.word	0x000388b0
        /*05f8*/ 	.short	0x0100
        /*05fa*/ 	.byte	0x08
	.zero		1


	//   ....[19]....
        /*05fc*/ 	.word	0x000008c0
        /*0600*/ 	.word	0x000000ff
        /*0604*/ 	.word	0x000388c0
        /*0608*/ 	.short	0x0100
        /*060a*/ 	.byte	0x08
	.zero		1


	//   ....[20]....
        /*060c*/ 	.word	0x000008d0
        /*0610*/ 	.word	0x000000ff
        /*0614*/ 	.word	0x000388b8
        /*0618*/ 	.short	0x0100
        /*061a*/ 	.byte	0x08
	.zero		1


	//   ....[21]....
        /*061c*/ 	.word	0x000008e0
        /*0620*/ 	.word	0x000000ff
        /*0624*/ 	.word	0x000388c8
        /*0628*/ 	.short	0x0100
        /*062a*/ 	.byte	0x08
	.zero		1


	//   ....[22]....
        /*062c*/ 	.word	0x000019b0
        /*0630*/ 	.word	0x000000ff
        /*0634*/ 	.word	0x00038800
        /*0638*/ 	.short	0x010a
        /*063a*/ 	.byte	0x06
	.zero		1


	//   ....[23]....
        /*063c*/ 	.word	0x00001a50
        /*0640*/ 	.word	0x00000000
        /*0644*/ 	.word	0x00038830
        /*0648*/ 	.short	0x010a
        /*064a*/ 	.byte	0x3f
	.zero		1


	//   ....[24]....
        /*064c*/ 	.word	0x00001ab0
        /*0650*/ 	.word	0x00000000
        /*0654*/ 	.word	0x00038830
        /*0658*/ 	.short	0x010a
        /*065a*/ 	.byte	0x3f
	.zero		1


	//   ....[25]....
        /*065c*/ 	.word	0x000043e0
        /*0660*/ 	.word	0x00000000
        /*0664*/ 	.word	0x00000000
        /*0668*/ 	.short	0x0101
        /*066a*/ 	.byte	0x3f
	.zero		1


	//   ....[26]....
        /*066c*/ 	.word	0x00005470
        /*0670*/ 	.word	0x000000ff
        /*0674*/ 	.word	0x00038830
        /*0678*/ 	.short	0x010a
        /*067a*/ 	.byte	0x04
	.zero		1


	//   ....[27]....
        /*067c*/ 	.word	0x000054c0
        /*0680*/ 	.word	0x000000ff
        /*0684*/ 	.word	0x00038830
        /*0688*/ 	.short	0x010a
        /*068a*/ 	.byte	0x04
	.zero		1


	//   ....[28]....
        /*068c*/ 	.word	0x00007d60
        /*0690*/ 	.word	0x000000ff
        /*0694*/ 	.word	0x00038850
        /*0698*/ 	.short	0x010a
        /*069a*/ 	.byte	0x04
	.zero		1


	//   ....[29]....
        /*069c*/ 	.word	0x00007da0
        /*06a0*/ 	.word	0x000000ff
        /*06a4*/ 	.word	0x00038850
        /*06a8*/ 	.short	0x010a
        /*06aa*/ 	.byte	0x04
	.zero		1


	//   ....[30]....
        /*06ac*/ 	.word	0x00008fc0
        /*06b0*/ 	.word	0x00000014
        /*06b4*/ 	.word	0x00000000
        /*06b8*/ 	.short	0x0101
        /*06ba*/ 	.byte	0x3f
	.zero		1


	//   ....[31]....
        /*06bc*/ 	.word	0x00009020
        /*06c0*/ 	.word	0x000000a0
        /*06c4*/ 	.word	0x00000000
        /*06c8*/ 	.short	0x0101
        /*06ca*/ 	.byte	0x3f
	.zero		1


	//   ....[32]....
        /*06cc*/ 	.word	0x00009560
        /*06d0*/ 	.word	0x000000ff
        /*06d4*/ 	.word	0x00038830
        /*06d8*/ 	.short	0x010a
        /*06da*/ 	.byte	0x04
	.zero		1


	//   ....[33]....
        /*06dc*/ 	.word	0x000095a0
        /*06e0*/ 	.word	0x000000ff
        /*06e4*/ 	.word	0x00038830
        /*06e8*/ 	.short	0x010a
        /*06ea*/ 	.byte	0x04
	.zero		1


	//   ....[34]....
        /*06ec*/ 	.word	0x0000be40
        /*06f0*/ 	.word	0x000000ff
        /*06f4*/ 	.word	0x00038850
        /*06f8*/ 	.short	0x010a
        /*06fa*/ 	.byte	0x04
	.zero		1


	//   ....[35]....
        /*06fc*/ 	.word	0x0000be80
        /*0700*/ 	.word	0x000000ff
        /*0704*/ 	.word	0x00038850
        /*0708*/ 	.short	0x010a
        /*070a*/ 	.byte	0x04
	.zero		1


	//   ....[36]....
        /*070c*/ 	.word	0x0000ca20
        /*0710*/ 	.word	0x0000009d
        /*0714*/ 	.word	0x00000000
        /*0718*/ 	.short	0x0101
        /*071a*/ 	.byte	0x3f
	.zero		1


	//   ....[37]....
        /*071c*/ 	.word	0x0000caf0
        /*0720*/ 	.word	0x000000a5
        /*0724*/ 	.word	0x00000000
        /*0728*/ 	.short	0x0101
        /*072a*/ 	.byte	0x3f
	.zero		1


	//   ....[38]....
        /*072c*/ 	.word	0x0000d6c0
        /*0730*/ 	.word	0x000000ff
        /*0734*/ 	.word	0x00038850
        /*0738*/ 	.short	0x010a
        /*073a*/ 	.byte	0x07
	.zero		1


	//   ....[39]....
        /*073c*/ 	.word	0x0000d700
        /*0740*/ 	.word	0x000000ff
        /*0744*/ 	.word	0x00038850
        /*0748*/ 	.short	0x010a
        /*074a*/ 	.byte	0x07
	.zero		1


	//   ....[40]....
        /*074c*/ 	.word	0x0000dbf0
        /*0750*/ 	.word	0x0000000a
        /*0754*/ 	.word	0x00000000
        /*0758*/ 	.short	0x0101
        /*075a*/ 	.byte	0x3f
	.zero		1


	//   ....[41]....
        /*075c*/ 	.word	0x0000fc80
        /*0760*/ 	.word	0x000000c7
        /*0764*/ 	.word	0x00000000
        /*0768*/ 	.short	0x0101
        /*076a*/ 	.byte	0x3f
	.zero		1


	//   ....[42]....
        /*076c*/ 	.word	0x00011ec0
        /*0770*/ 	.word	0x00000000
        /*0774*/ 	.word	0x00038840
        /*0778*/ 	.short	0x010a
        /*077a*/ 	.byte	0x3f
	.zero		1


	//   ....[43]....
        /*077c*/ 	.word	0x00012dd0
        /*0780*/ 	.word	0x00000011
        /*0784*/ 	.word	0x00038800
        /*0788*/ 	.short	0x0107
        /*078a*/ 	.byte	0x3f
	.zero		1


	//   ....[44]....
        /*078c*/ 	.word	0x00012ee0
        /*0790*/ 	.word	0x00000011
        /*0794*/ 	.word	0x00038800
        /*0798*/ 	.short	0x0101
        /*079a*/ 	.byte	0x3f
	.zero		1


	//   ....[45]....
        /*079c*/ 	.word	0x00012f00
        /*07a0*/ 	.word	0x00000011
        /*07a4*/ 	.word	0x00038820
        /*07a8*/ 	.short	0x010a
        /*07aa*/ 	.byte	0x3f
	.zero		1


	//   ....[46]....
        /*07ac*/ 	.word	0x00013240
        /*07b0*/ 	.word	0x00000002
        /*07b4*/ 	.word	0x00038840
        /*07b8*/ 	.short	0x010a
        /*07ba*/ 	.byte	0x3f
	.zero		1


	//   ....[47]....
        /*07bc*/ 	.word	0x000137a0
        /*07c0*/ 	.word	0x00000003
        /*07c4*/ 	.word	0x00000060
        /*07c8*/ 	.short	0x010a
        /*07ca*/ 	.byte	0x3f
	.zero		1


	//   ....[48]....
        /*07cc*/ 	.word	0x00013fe0
        /*07d0*/ 	.word	0x00000003
        /*07d4*/ 	.word	0x00038840
        /*07d8*/ 	.short	0x010a
        /*07da*/ 	.byte	0x3f
	.zero		1


	//   ....[49]....
        /*07dc*/ 	.word	0x00014570
        /*07e0*/ 	.word	0x00000002
        /*07e4*/ 	.word	0x00000060
        /*07e8*/ 	.short	0x010a
        /*07ea*/ 	.byte	0x3f
	.zero		1


	//   ....[50]....
        /*07ec*/ 	.word	0x00014d00
        /*07f0*/ 	.word	0x00000002
        /*07f4*/ 	.word	0x00038840
        /*07f8*/ 	.short	0x010a
        /*07fa*/ 	.byte	0x3f
	.zero		1


	//   ....[51]....
        /*07fc*/ 	.word	0x00015290
        /*0800*/ 	.word	0x00000002
        /*0804*/ 	.word	0x00000060
        /*0808*/ 	.short	0x010a
        /*080a*/ 	.byte	0x3f
	.zero		1


	//   ....[52]....
        /*080c*/ 	.word	0x000159d0
        /*0810*/ 	.word	0x00000002
        /*0814*/ 	.word	0x00038860
        /*0818*/ 	.short	0x010a
        /*081a*/ 	.byte	0x3f
	.zero		1


	//   ....[53]....
        /*081c*/ 	.word	0x000161b0
        /*0820*/ 	.word	0x00000000
        /*0824*/ 	.word	0x00038820
        /*0828*/ 	.short	0x010a
        /*082a*/ 	.byte	0x3f
	.zero		1


	//   ....[54]....
        /*082c*/ 	.word	0x000163a0
        /*0830*/ 	.word	0x00000006
        /*0834*/ 	.word	0x00000000
        /*0838*/ 	.short	0x010a
        /*083a*/ 	.byte	0x3f
	.zero		1


	//   ....[55]....
        /*083c*/ 	.word	0x000163f0
        /*0840*/ 	.word	0x00000003
        /*0844*/ 	.word	0x00000000
        /*0848*/ 	.short	0x010a
        /*084a*/ 	.byte	0x3f
	.zero		1


	//   ....[56]....
        /*084c*/ 	.word	0x00016450
        /*0850*/ 	.word	0x00000012
        /*0854*/ 	.word	0x00000000
        /*0858*/ 	.short	0x010a
        /*085a*/ 	.byte	0x3f
	.zero		1


	//   ....[57]....
        /*085c*/ 	.word	0x00016480
        /*0860*/ 	.word	0x00000003
        /*0864*/ 	.word	0x00000000
        /*0868*/ 	.short	0x010a
        /*086a*/ 	.byte	0x3f
	.zero		1


	//   ....[58]....
        /*086c*/ 	.word	0x00016500
        /*0870*/ 	.word	0x00000003
        /*0874*/ 	.word	0x00038800
        /*0878*/ 	.short	0x010a
        /*087a*/ 	.byte	0x3f
	.zero		1


	//   ....[59]....
        /*087c*/ 	.word	0x00016550
        /*0880*/ 	.word	0x00000000
        /*0884*/ 	.word	0x00038830
        /*0888*/ 	.short	0x010a
        /*088a*/ 	.byte	0x3f
	.zero		1


	//   ....[60]....
        /*088c*/ 	.word	0x000165c0
        /*0890*/ 	.word	0x00000004
        /*0894*/ 	.word	0x00038830
        /*0898*/ 	.short	0x010a
        /*089a*/ 	.byte	0x3f
	.zero		1


	//   ....[61]....
        /*089c*/ 	.word	0x00016620
        /*08a0*/ 	.word	0x00000003
        /*08a4*/ 	.word	0x00038850
        /*08a8*/ 	.short	0x010a
        /*08aa*/ 	.byte	0x3f
	.zero		1


	//   ....[62]....
        /*08ac*/ 	.word	0x00016680
        /*08b0*/ 	.word	0x00000004
        /*08b4*/ 	.word	0x00038830
        /*08b8*/ 	.short	0x010a
        /*08ba*/ 	.byte	0x3f
	.zero		1


	//   ....[63]....
        /*08bc*/ 	.word	0x000166e0
        /*08c0*/ 	.word	0x00000003
        /*08c4*/ 	.word	0x00038850
        /*08c8*/ 	.short	0x010a
        /*08ca*/ 	.byte	0x3f
	.zero		1


	//   ....[64]....
        /*08cc*/ 	.word	0x00016740
        /*08d0*/ 	.word	0x00000007
        /*08d4*/ 	.word	0x00038850
        /*08d8*/ 	.short	0x010a
        /*08da*/ 	.byte	0x3f
	.zero		1


	//   ....[65]....
        /*08dc*/ 	.word	0x00016890
        /*08e0*/ 	.word	0x00000000
        /*08e4*/ 	.word	0x00038840
        /*08e8*/ 	.short	0x010a
        /*08ea*/ 	.byte	0x3f
	.zero		1


	//   ....[66]....
        /*08ec*/ 	.word	0x00017470
        /*08f0*/ 	.word	0x00000011
        /*08f4*/ 	.word	0x00038820
        /*08f8*/ 	.short	0x010a
        /*08fa*/ 	.byte	0x3f
	.zero		1


	//   ....[67]....
        /*08fc*/ 	.word	0x000174c0
        /*0900*/ 	.word	0x00000002
        /*0904*/ 	.word	0x00038840
        /*0908*/ 	.short	0x010a
        /*090a*/ 	.byte	0x3f
	.zero		1


	//   ....[68]....
        /*090c*/ 	.word	0x00017510
        /*0910*/ 	.word	0x00000003
        /*0914*/ 	.word	0x00000060
        /*0918*/ 	.short	0x010a
        /*091a*/ 	.byte	0x3f
	.zero		1


	//   ....[69]....
        /*091c*/ 	.word	0x00017560
        /*0920*/ 	.word	0x00000003
        /*0924*/ 	.word	0x00038840
        /*0928*/ 	.short	0x010a
        /*092a*/ 	.byte	0x3f
	.zero		1


	//   ....[70]....
        /*092c*/ 	.word	0x000175b0
        /*0930*/ 	.word	0x00000002
        /*0934*/ 	.word	0x00000060
        /*0938*/ 	.short	0x010a
        /*093a*/ 	.byte	0x3f
	.zero		1


	//   ....[71]....
        /*093c*/ 	.word	0x00017600
        /*0940*/ 	.word	0x00000002
        /*0944*/ 	.word	0x00038840
        /*0948*/ 	.short	0x010a
        /*094a*/ 	.byte	0x3f
	.zero		1


	//   ....[72]....
        /*094c*/ 	.word	0x00017650
        /*0950*/ 	.word	0x00000002
        /*0954*/ 	.word	0x00000060
        /*0958*/ 	.short	0x010a
        /*095a*/ 	.byte	0x3f
	.zero		1


	//   ....[73]....
        /*095c*/ 	.word	0x000176a0
        /*0960*/ 	.word	0x00000002
        /*0964*/ 	.word	0x00038860
        /*0968*/ 	.short	0x010a
        /*096a*/ 	.byte	0x3f
	.zero		1


	//   ....[74]....
        /*096c*/ 	.word	0x00017790
        /*0970*/ 	.word	0x00000000
        /*0974*/ 	.word	0x00038820
        /*0978*/ 	.short	0x010a
        /*097a*/ 	.byte	0x3f
	.zero		1


	//   ....[75]....
        /*097c*/ 	.word	0x00017930
        /*0980*/ 	.word	0x00000006
        /*0984*/ 	.word	0x00000000
        /*0988*/ 	.short	0x010a
        /*098a*/ 	.byte	0x3f
	.zero		1


	//   ....[76]....
        /*098c*/ 	.word	0x00017980
        /*0990*/ 	.word	0x00000003
        /*0994*/ 	.word	0x00000000
        /*0998*/ 	.short	0x010a
        /*099a*/ 	.byte	0x3f
	.zero		1


	//   ....[77]....
        /*099c*/ 	.word	0x000179d0
        /*09a0*/ 	.word	0x00000012
        /*09a4*/ 	.word	0x00000000
        /*09a8*/ 	.short	0x010a
        /*09aa*/ 	.byte	0x3f
	.zero		1


	//----- nvinfo : EIATTR_NUM_MBARRIERS
	.align		4
.L_565:
        /*09ac*/ 	.byte	0x03, 0x38
        /*09ae*/ 	.short	0x0016


	//----- nvinfo : EIATTR_EXIT_INSTR_OFFSETS
	.align		4
        /*09b0*/ 	.byte	0x04, 0x1c
        /*09b2*/ 	.short	(.L_567 - .L_566)


	//   ....[0]....
.L_566:
        /*09b4*/ 	.word	0x00000a10


	//   ....[1]....
        /*09b8*/ 	.word	0x00010ec0


	//   ....[2]....
        /*09bc*/ 	.word	0x000164d0


	//----- nvinfo : EIATTR_MAX_THREADS
	.align		4
.L_567:
        /*09c0*/ 	.byte	0x04, 0x05
        /*09c2*/ 	.short	(.L_569 - .L_568)
.L_568:
        /*09c4*/ 	.word	0x00000180
        /*09c8*/ 	.word	0x00000001
        /*09cc*/ 	.word	0x00000001


	//----- nvinfo : EIATTR_CRS_STACK_SIZE
	.align		4
.L_569:
        /*09d0*/ 	.byte	0x04, 0x1e
        /*09d2*/ 	.short	(.L_571 - .L_570)
.L_570:
        /*09d4*/ 	.word	0x00000000


	//----- nvinfo : EIATTR_CBANK_PARAM_SIZE
	.align		4
.L_571:
        /*09d8*/ 	.byte	0x03, 0x19
        /*09da*/ 	.short	0x0af0


	//----- nvinfo : EIATTR_PARAM_CBANK
	.align		4
        /*09dc*/ 	.byte	0x04, 0x0a
        /*09de*/ 	.short	(.L_573 - .L_572)
	.align		4
.L_572:
        /*09e0*/ 	.word	index@(.nv.constant0._ZN7cutlass13device_kernelIN5flash11enable_sm90INS1_16FlashAttnFwdSm90INS1_25CollectiveMainloopFwdSm90ILi2EN4cute5tupleIJNS5_1CILi1EEES8_S8_EEENS6_IJNS7_ILi128EEENS7_ILi80EEENS7_ILi256EEEEEELi256ENS_10bfloat16_tEfNS_4arch4Sm90ELb1ELb0ELb0ELb0ELb0ELb0ELb0ELb1ELb1ELb1ELb0ELb0EEENS1_21CollectiveEpilogueFwdINS6_IJSA_SC_SB_EEES9_SE_SG_Li256ELb0ELb1ELb0ELb0EEENS1_30DynamicPersistentTileSchedulerILi256ELi128ELb0ELb1ELb1EEEEEEEEEvNT_6ParamsE)
        /*09e4*/ 	.short	0x0210
        /*09e6*/ 	.short	0x0af0


	//----- nvinfo : EIATTR_SW_WAR
	.align		4
.L_573:
        /*09e8*/ 	.byte	0x04, 0x36
        /*09ea*/ 	.short	(.L_575 - .L_574)
.L_574:
        /*09ec*/ 	.word	0x00000008
.L_575:


//--------------------- .nv.info._ZN7cutlass13device_kernelIN5flash11enable_sm90INS1_16FlashAttnFwdSm90INS1_25CollectiveMainloopFwdSm90ILi2EN4cute5tupleIJNS5_1CILi1EEES8_S8_EEENS6_IJNS7_ILi128EEENS7_ILi80EEENS7_ILi256EEEEEELi256ENS_10bfloat16_tEfNS_4arch4Sm90ELb1ELb0ELb0ELb1ELb0ELb0ELb0ELb1ELb1ELb1ELb0ELb0EEENS1_21CollectiveEpilogueFwdINS6_IJSA_SC_SB_EEES9_SE_SG_Li256ELb1ELb1ELb0ELb0EEENS1_36VarlenDynamicPersistentTileSchedulerILi128ELi80ELi256ELi128ELb0ELb1ELb1ELb1ELb1ELb1EEEEEEEEEvNT_6ParamsE --------------------------
	.section	.nv.info._ZN7cutlass13device_kernelIN5flash11enable_sm90INS1_16FlashAttnFwdSm90INS1_25CollectiveMainloopFwdSm90ILi2EN4cute5tupleIJNS5_1CILi1EEES8_S8_EEENS6_IJNS7_ILi128EEENS7_ILi80EEENS7_ILi256EEEEEELi256ENS_10bfloat16_tEfNS_4arch4Sm90ELb1ELb0ELb0ELb1ELb0ELb0ELb0ELb1ELb1ELb1ELb0ELb0EEENS1_21CollectiveEpilogueFwdINS6_IJSA_SC_SB_EEES9_SE_SG_Li256ELb1ELb1ELb0ELb0EEENS1_36VarlenDynamicPersistentTileSchedulerILi128ELi80ELi256ELi128ELb0ELb1ELb1ELb1ELb1ELb1EEEEEEEEEvNT_6ParamsE,"",@"SHT_CUDA_INFO"
	.sectionflags	@""
	.align	4


	//----- nvinfo : EIATTR_CUDA_API_VERSION
	.align		4
        /*0000*/ 	.byte	0x04, 0x37
        /*0002*/ 	.short	(.L_577 - .L_576)
.L_576:
        /*0004*/ 	.word	0x00000082


	//----- nvinfo : EIATTR_KPARAM_INFO
	.align		4
.L_577:
        /*0008*/ 	.byte	0x04, 0x17
        /*000a*/ 	.short	(.L_579 - .L_578)
.L_578:
        /*000c*/ 	.word	0x00000000
        /*0010*/ 	.short	0x0000
        /*0012*/ 	.short	0x0070
        /*0014*/ 	.byte	0x00, 0xf0, 0x01, 0x2a


	//----- nvinfo : EIATTR_SPARSE_MMA_MASK
	.align		4
.L_579:
        /*0018*/ 	.byte	0x03, 0x50
        /*001a*/ 	.short	0x0000


	//----- nvinfo : EIATTR_MAXREG_COUNT
	.align		4
        /*001c*/ 	.byte	0x03, 0x1b
        /*001e*/ 	.short	0x00a8


	//----- nvinfo : EIATTR_NUM_BARRIERS
	.align		4
        /*0020*/ 	.byte	0x02, 0x4c
        /*0022*/ 	.byte	0x09
	.zero		1


	//----- nvinfo : EIATTR_EXTERNS
	.align		4
        /*0024*/ 	.byte	0x04, 0x0f
        /*0026*/ 	.short	(.L_581 - .L_580)


	//   ....[0]....
	.align		4
.L_580:
        /*0028*/ 	.word	index@(__assertfail)


	//----- nvinfo : EIATTR_ANNOTATIONS
	.align		4
.L_581:
        /*002c*/ 	.byte	0x04, 0x55
        /*002e*/ 	.short	(.L_583 - .L_582)


	//   ....[0]....
.L_582:
        /* <DEDUP_REMOVED lines=79> */


	//----- nvinfo : EIATTR_MERCURY_ISA_VERSION
	.align		4
.L_583:
        /*0510*/ 	.byte	0x03, 0x5f
        /*0512*/ 	.short	0x0101


	//----- nvinfo : EIATTR_UNUSED_LOAD_BYTE_OFFSET
	.align		4
        /*0514*/ 	.byte	0x04, 0x44
        /*0516*/ 	.short	(.L_585 - .L_584)


	//   ....[0]....
.L_584:
        /*0518*/ 	.word	0x00000a10
        /*051c*/ 	.word	0x0000fff0


	//   ....[1]....
        /*0520*/ 	.word	0x0000e2c0
        /*0524*/ 	.word	0x0000fff0


	//----- nvinfo : EIATTR_INT_WARP_WIDE_INSTR_OFFSETS
	.align		4
.L_585:
        /*0528*/ 	.byte	0x04, 0x31
        /*052a*/ 	.short	(.L_587 - .L_586)


	//   ....[0]....
.L_586:
        /*052c*/ 	.word	0x00000130


	//   ....[1]....
        /*0530*/ 	.word	0x00000170


	//   ....[2]....
        /*0534*/ 	.word	0x000001e0


	//   ....[3]....
        /*0538*/ 	.word	0x00012610


	//   ....[4]....
        /*053c*/ 	.word	0x000126b0


	//   ....[5]....
        /*0540*/ 	.word	0x00016d60


	//   ....[6]....
        /*0544*/ 	.word	0x00016dd0


	//----- nvinfo : EIATTR_COOP_GROUP_MASK_REGIDS
	.align		4
.L_587:
        /*0548*/ 	.byte	0x04, 0x29
        /*054a*/ 	.short	(.L_589 - .L_588)


	//   ....[0]....
.L_588:
        /*054c*/ 	.word	0xffffffff


	//   ....[1]....
        /*0550*/ 	.word	0xffffffff


	//   ....[2]....
        /*0554*/ 	.word	0xffffffff


	//   ....[3]....
        /*0558*/ 	.word	0xffffffff


	//   ....[4]....
        /*055c*/ 	.word	0xffffffff


	//   ....[5]....
        /*0560*/ 	.word	0xffffffff


	//   ....[6]....
        /*0564*/ 	.word	0xffffffff


	//   ....[7]....
        /*0568*/ 	.word	0xffffffff


	//   ....[8]....
        /*056c*/ 	.word	0xffffffff


	//   ....[9]....
        /*0570*/ 	.word	0xffffffff


	//   ....[10]....
        /*0574*/ 	.word	0xffffffff


	//   ....[11]....
        /*0578*/ 	.word	0xffffffff


	//   ....[12]....
        /*057c*/ 	.word	0xffffffff


	//   ....[13]....
        /*0580*/ 	.word	0xffffffff


	//   ....[14]....
        /*0584*/ 	.word	0xffffffff


	//   ....[15]....
        /*0588*/ 	.word	0xffffffff


	//   ....[16]....
        /*058c*/ 	.word	0xffffffff


	//   ....[17]....
        /*0590*/ 	.word	0xffffffff


	//   ....[18]....
        /*0594*/ 	.word	0xffffffff


	//   ....[19]....
        /*0598*/ 	.word	0xffffffff


	//   ....[20]....
        /*059c*/ 	.word	0xffffffff


	//   ....[21]....
        /*05a0*/ 	.word	0xffffffff


	//   ....[22]....
        /*05a4*/ 	.word	0xffffffff


	//   ....[23]....
        /*05a8*/ 	.word	0xffffffff


	//   ....[24]....
        /*05ac*/ 	.word	0xffffffff


	//   ....[25]....
        /*05b0*/ 	.word	0xffffffff


	//   ....[26]....
        /*05b4*/ 	.word	0xffffffff


	//   ....[27]....
        /*05b8*/ 	.word	0xffffffff


	//   ....[28]....
        /*05bc*/ 	.word	0xffffffff


	//   ....[29]....
        /*05c0*/ 	.word	0xffffffff


	//   ....[30]....
        /*05c4*/ 	.word	0xffffffff


	//   ....[31]....
        /*05c8*/ 	.word	0xffffffff


	//   ....[32]....
        /*05cc*/ 	.word	0xffffffff


	//   ....[33]....
        /*05d0*/ 	.word	0xffffffff


	//   ....[34]....
        /*05d4*/ 	.word	0xffffffff


	//   ....[35]....
        /*05d8*/ 	.word	0xffffffff


	//   ....[36]....
        /*05dc*/ 	.word	0xffffffff


	//   ....[37]....
        /*05e0*/ 	.word	0xffffffff


	//   ....[38]....
        /*05e4*/ 	.word	0xffffffff


	//   ....[39]....
        /*05e8*/ 	.word	0xffffffff


	//   ....[40]....
        /*05ec*/ 	.word	0xffffffff


	//   ....[41]....
        /*05f0*/ 	.word	0xffffffff


	//   ....[42]....
        /*05f4*/ 	.word	0xffffffff


	//   ....[43]....
        /*05f8*/ 	.word	0xffffffff


	//   ....[44]....
        /*05fc*/ 	.word	0xffffffff


	//   ....[45]....
        /*0600*/ 	.word	0xffffffff


	//   ....[46]....
        /*0604*/ 	.word	0xffffffff


	//   ....[47]....
        /*0608*/ 	.word	0xffffffff


	//   ....[48]....
        /*060c*/ 	.word	0xffffffff


	//   ....[49]....
        /*0610*/ 	.word	0xffffffff


	//   ....[50]....
        /*0614*/ 	.word	0xffffffff


	//   ....[51]....
        /*0618*/ 	.word	0xffffffff


	//   ....[52]....
        /*061c*/ 	.word	0xffffffff


	//   ....[53]....
        /*0620*/ 	.word	0xffffffff


	//   ....[54]....
        /*0624*/ 	.word	0xffffffff


	//   ....[55]....
        /*0628*/ 	.word	0xffffffff


	//   ....[56]....
        /*062c*/ 	.word	0xffffffff


	//   ....[57]....
        /*0630*/ 	.word	0xffffffff


	//   ....[58]....
        /*0634*/ 	.word	0xffffffff


	//   ....[59]....
        /*0638*/ 	.word	0xffffffff


	//   ....[60]....
        /*063c*/ 	.word	0xffffffff


	//   ....[61]....
        /*0640*/ 	.word	0xffffffff


	//   ....[62]....
        /*0644*/ 	.word	0xffffffff


	//   ....[63]....
        /*0648*/ 	.word	0xffffffff


	//   ....[64]....
        /*064c*/ 	.word	0xffffffff


	//   ....[65]....
        /*0650*/ 	.word	0xffffffff


	//   ....[66]....
        /*0654*/ 	.word	0xffffffff


	//   ....[67]....
        /*0658*/ 	.word	0xffffffff


	//   ....[68]....
        /*065c*/ 	.word	0xffffffff


	//   ....[69]....
        /*0660*/ 	.word	0xffffffff


	//   ....[70]....
        /*0664*/ 	.word	0xffffffff


	//   ....[71]....
        /*0668*/ 	.word	0xffffffff


	//   ....[72]....
        /*066c*/ 	.word	0xffffffff


	//   ....[73]....
        /*0670*/ 	.word	0xffffffff


	//   ....[74]....
        /*0674*/ 	.word	0xffffffff


	//   ....[75]....
        /*0678*/ 	.word	0xffffffff


	//   ....[76]....
        /*067c*/ 	.word	0xffffffff


	//   ....[77]....
        /*0680*/ 	.word	0xffffffff


	//   ....[78]....
        /*0684*/ 	.word	0xffffffff


	//   ....[79]....
        /*0688*/ 	.word	0xffffffff


	//   ....[80]....
        /*068c*/ 	.word	0xffffffff


	//   ....[81]....
        /*0690*/ 	.word	0xffffffff


	//   ....[82]....
        /*0694*/ 	.word	0xffffffff


	//   ....[83]....
        /*0698*/ 	.word	0xffffffff


	//   ....[84]....
        /*069c*/ 	.word	0xffffffff


	//   ....[85]....
        /*06a0*/ 	.word	0xffffffff


	//   ....[86]....
        /*06a4*/ 	.word	0xffffffff


	//   ....[87]....
        /*06a8*/ 	.word	0xffffffff


	//   ....[88]....
        /*06ac*/ 	.word	0xffffffff


	//   ....[89]....
        /*06b0*/ 	.word	0xffffffff


	//   ....[90]....
        /*06b4*/ 	.word	0xffffffff


	//   ....[91]....
        /*06b8*/ 	.word	0xffffffff


	//   ....[92]....
        /*06bc*/ 	.word	0xffffffff


	//   ....[93]....
        /*06c0*/ 	.word	0xffffffff


	//   ....[94]....
        /*06c4*/ 	.word	0xffffffff


	//   ....[95]....
        /*06c8*/ 	.word	0xffffffff


	//   ....[96]....
        /*06cc*/ 	.word	0xffffffff


	//   ....[97]....
        /*06d0*/ 	.word	0xffffffff


	//   ....[98]....
        /*06d4*/ 	.word	0xffffffff


	//   ....[99]....
        /*06d8*/ 	.word	0x0500000f


	//   ....[100]....
        /*06dc*/ 	.word	0x0500000f


	//   ....[101]....
        /*06e0*/ 	.word	0x0500000f


	//   ....[102]....
        /*06e4*/ 	.word	0x0500000f


	//   ....[103]....
        /*06e8*/ 	.word	0x0500000f


	//   ....[104]....
        /*06ec*/ 	.word	0x0500000f


	//   ....[105]....
        /*06f0*/ 	.word	0x0500000f


	//   ....[106]....
        /*06f4*/ 	.word	0x0500000f


	//   ....[107]....
        /*06f8*/ 	.word	0x0500000f


	//   ....[108]....
        /*06fc*/ 	.word	0x0500000f


	//   ....[109]....
        /*0700*/ 	.word	0x0500000f


	//   ....[110]....
        /*0704*/ 	.word	0x0500000f


	//   ....[111]....
        /*0708*/ 	.word	0x0500000f


	//   ....[112]....
        /*070c*/ 	.word	0x0500000f


	//   ....[113]....
        /*0710*/ 	.word	0x0500000f


	//   ....[114]....
        /*0714*/ 	.word	0x0500000f


	//   ....[115]....
        /*0718*/ 	.word	0x0500000f


	//   ....[116]....
        /*071c*/ 	.word	0x0500000f


	//   ....[117]....
        /*0720*/ 	.word	0x0500000f


	//   ....[118]....
        /*0724*/ 	.word	0x0500000f


	//   ....[119]....
        /*0728*/ 	.word	0x0500000f


	//   ....[120]....
        /*072c*/ 	.word	0x0500000f


	//   ....[121]....
        /*0730*/ 	.word	0x0500000f


	//   ....[122]....
        /*0734*/ 	.word	0x0500000f


	//   ....[123]....
        /*0738*/ 	.word	0x0500000f


	//   ....[124]....
        /*073c*/ 	.word	0x0500000f


	//   ....[125]....
        /*0740*/ 	.word	0x0500000f


	//   ....[126]....
        /*0744*/ 	.word	0x0500000f


	//   ....[127]....
        /*0748*/ 	.word	0x0500000f


	//   ....[128]....
        /*074c*/ 	.word	0x0500000f


	//   ....[129]....
        /*0750*/ 	.word	0x0500000f


	//   ....[130]....
        /*0754*/ 	.word	0x0500000f


	//   ....[131]....
        /*0758*/ 	.word	0x0500000f


	//   ....[132]....
        /*075c*/ 	.word	0x0500000f


	//   ....[133]....
        /*0760*/ 	.word	0x0500000f


	//----- nvinfo : EIATTR_COOP_GROUP_INSTR_OFFSETS
	.align		4
.L_589:
        /*0764*/ 	.byte	0x04, 0x28
        /*0766*/ 	.short	(.L_591 - .L_590)


	//   ....[0]....
.L_590:
        /*0768*/ 	.word	0x00000060


	//   ....[1]....
        /*076c*/ 	.word	0x00000140


	//   ....[2]....
        /*0770*/ 	.word	0x00000190


	//   ....[3]....
        /*0774*/ 	.word	0x000003c0


	//   ....[4]....
        /*0778*/ 	.word	0x00000520


	//   ....[5]....
        /*077c*/ 	.word	0x00000640


	//   ....[6]....
        /*0780*/ 	.word	0x000007a0


	//   ....[7]....
        /*0784*/ 	.word	0x000019a0


	//   ....[8]....
        /*0788*/ 	.word	0x00003d90


	//   ....[9]....
        /*078c*/ 	.word	0x00003db0


	//   ....[10]....
        /*0790*/ 	.word	0x00004700


	//   ....[11]....
        /*0794*/ 	.word	0x00004800


	//   ....[12]....
        /*0798*/ 	.word	0x00004aa0


	//   ....[13]....
        /*079c*/ 	.word	0x00004c10


	//   ....[14]....
        /*07a0*/ 	.word	0x00007e90


	//   ....[15]....
        /*07a4*/ 	.word	0x000082f0


	//   ....[16]....
        /*07a8*/ 	.word	0x00008320


	//   ....[17]....
        /*07ac*/ 	.word	0x000083d0


	//   ....[18]....
        /*07b0*/ 	.word	0x00008960


	//   ....[19]....
        /*07b4*/ 	.word	0x000089c0


	//   ....[20]....
        /*07b8*/ 	.word	0x0000bf70


	//   ....[21]....
        /*07bc*/ 	.word	0x0000bfa0


	//   ....[22]....
        /*07c0*/ 	.word	0x0000c4f0


	//   ....[23]....
        /*07c4*/ 	.word	0x0000c540


	//   ....[24]....
        /*07c8*/ 	.word	0x0000d5c0


	//   ....[25]....
        /*07cc*/ 	.word	0x0000d600


	//   ....[26]....
        /*07d0*/ 	.word	0x0000d6d0


	//   ....[27]....
        /*07d4*/ 	.word	0x0000d710


	//   ....[28]....
        /*07d8*/ 	.word	0x0000f430


	//   ....[29]....
        /*07dc*/ 	.word	0x0000f460


	//   ....[30]....
        /*07e0*/ 	.word	0x0000f4a0


	//   ....[31]....
        /*07e4*/ 	.word	0x0000f4d0


	//   ....[32]....
        /*07e8*/ 	.word	0x0000fd20


	//   ....[33]....
        /*07ec*/ 	.word	0x0000fd50


	//   ....[34]....
        /*07f0*/ 	.word	0x0000fea0


	//   ....[35]....
        /*07f4*/ 	.word	0x0000fec0


	//   ....[36]....
        /*07f8*/ 	.word	0x00010010


	//   ....[37]....
        /*07fc*/ 	.word	0x00010030


	//   ....[38]....
        /*0800*/ 	.word	0x00010190


	//   ....[39]....
        /*0804*/ 	.word	0x000101b0


	//   ....[40]....
        /*0808*/ 	.word	0x00010bd0


	//   ....[41]....
        /*080c*/ 	.word	0x00010c00


	//   ....[42]....
        /*0810*/ 	.word	0x00010d60


	//   ....[43]....
        /*0814*/ 	.word	0x00010d80


	//   ....[44]....
        /*0818*/ 	.word	0x00010ed0


	//   ....[45]....
        /*081c*/ 	.word	0x00010ef0


	//   ....[46]....
        /*0820*/ 	.word	0x00011050


	//   ....[47]....
        /*0824*/ 	.word	0x00011070


	//   ....[48]....
        /*0828*/ 	.word	0x00011240


	//   ....[49]....
        /*082c*/ 	.word	0x00011420


	//   ....[50]....
        /*0830*/ 	.word	0x00011450


	//   ....[51]....
        /*0834*/ 	.word	0x00011480


	//   ....[52]....
        /*0838*/ 	.word	0x000114b0


	//   ....[53]....
        /*083c*/ 	.word	0x000114e0


	//   ....[54]....
        /*0840*/ 	.word	0x00011510


	//   ....[55]....
        /*0844*/ 	.word	0x00011690


	//   ....[56]....
        /*0848*/ 	.word	0x000116c0


	//   ....[57]....
        /*084c*/ 	.word	0x000116f0


	//   ....[58]....
        /*0850*/ 	.word	0x00011720


	//   ....[59]....
        /*0854*/ 	.word	0x00011750


	//   ....[60]....
        /*0858*/ 	.word	0x00011780


	//   ....[61]....
        /*085c*/ 	.word	0x00011830


	//   ....[62]....
        /*0860*/ 	.word	0x00011890


	//   ....[63]....
        /*0864*/ 	.word	0x00011920


	//   ....[64]....
        /*0868*/ 	.word	0x00012c30


	//   ....[65]....
        /*086c*/ 	.word	0x00013930


	//   ....[66]....
        /*0870*/ 	.word	0x00013940


	//   ....[67]....
        /*0874*/ 	.word	0x00013960


	//   ....[68]....
        /*0878*/ 	.word	0x00013a20


	//   ....[69]....
        /*087c*/ 	.word	0x00013a40


	//   ....[70]....
        /*0880*/ 	.word	0x00013af0


	//   ....[71]....
        /*0884*/ 	.word	0x00013b10


	//   ....[72]....
        /*0888*/ 	.word	0x00013bc0


	//   ....[73]....
        /*088c*/ 	.word	0x00013be0


	//   ....[74]....
        /*0890*/ 	.word	0x00013c90


	//   ....[75]....
        /*0894*/ 	.word	0x00013cb0


	//   ....[76]....
        /*0898*/ 	.word	0x00013d60


	//   ....[77]....
        /*089c*/ 	.word	0x00013d80


	//   ....[78]....
        /*08a0*/ 	.word	0x00013e20


	//   ....[79]....
        /*08a4*/ 	.word	0x00013e40


	//   ....[80]....
        /*08a8*/ 	.word	0x00013e80


	//   ....[81]....
        /*08ac*/ 	.word	0x000176a0


	//   ....[82]....
        /*08b0*/ 	.word	0x00017700


	//   ....[83]....
        /*08b4*/ 	.word	0x00017730


	//   ....[84]....
        /*08b8*/ 	.word	0x00017740


	//   ....[85]....
        /*08bc*/ 	.word	0x00017770


	//   ....[86]....
        /*08c0*/ 	.word	0x000177a0


	//   ....[87]....
        /*08c4*/ 	.word	0x000177d0


	//   ....[88]....
        /*08c8*/ 	.word	0x00017800


	//   ....[89]....
        /*08cc*/ 	.word	0x00017990


	//   ....[90]....
        /*08d0*/ 	.word	0x000179c0


	//   ....[91]....
        /*08d4*/ 	.word	0x000179f0


	//   ....[92]....
        /*08d8*/ 	.word	0x00017a20


	//   ....[93]....
        /*08dc*/ 	.word	0x00017a50


	//   ....[94]....
        /*08e0*/ 	.word	0x00017a80


	//   ....[95]....
        /*08e4*/ 	.word	0x00017b40


	//   ....[96]....
        /*08e8*/ 	.word	0x00017b60


	//   ....[97]....
        /*08ec*/ 	.word	0x00017bd0


	//   ....[98]....
        /*08f0*/ 	.word	0x000182b0


	//   ....[99]....
        /*08f4*/ 	.word	0x000188c0


	//   ....[100]....
        /*08f8*/ 	.word	0x00018a70


	//   ....[101]....
        /*08fc*/ 	.word	0x00018ac0


	//   ....[102]....
        /*0900*/ 	.word	0x00018bf0


	//   ....[103]....
        /*0904*/ 	.word	0x00018c60


	//   ....[104]....
        /*0908*/ 	.word	0x00018d90


	//   ....[105]....
        /*090c*/ 	.word	0x00018e00


	//   ....[106]....
        /*0910*/ 	.word	0x00018f30


	//   ....[107]....
        /*0914*/ 	.word	0x00018fa0


	//   ....[108]....
        /*0918*/ 	.word	0x000190d0


	//   ....[109]....
        /*091c*/ 	.word	0x00019140


	//   ....[110]....
        /*0920*/ 	.word	0x00019270


	//   ....[111]....
        /*0924*/ 	.word	0x000192e0


	//   ....[112]....
        /*0928*/ 	.word	0x00019420


	//   ....[113]....
        /*092c*/ 	.word	0x00019470


	//   ....[114]....
        /*0930*/ 	.word	0x000195a0


	//   ....[115]....
        /*0934*/ 	.word	0x000195f0


	//   ....[116]....
        /*0938*/ 	.word	0x00019920


	//   ....[117]....
        /*093c*/ 	.word	0x000199c0


	//   ....[118]....
        /*0940*/ 	.word	0x00019af0


	//   ....[119]....
        /*0944*/ 	.word	0x00019b70


	//   ....[120]....
        /*0948*/ 	.word	0x00019bf0


	//   ....[121]....
        /*094c*/ 	.word	0x00019c70


	//   ....[122]....
        /*0950*/ 	.word	0x00019cf0


	//   ....[123]....
        /*0954*/ 	.word	0x00019d80


	//   ....[124]....
        /*0958*/ 	.word	0x00019e20


	//   ....[125]....
        /*095c*/ 	.word	0x00019ec0


	//   ....[126]....
        /*0960*/ 	.word	0x00019f40


	//   ....[127]....
        /*0964*/ 	.word	0x00019fc0


	//   ....[128]....
        /*0968*/ 	.word	0x0001a040


	//   ....[129]....
        /*096c*/ 	.word	0x0001a0d0


	//   ....[130]....
        /*0970*/ 	.word	0x0001a150


	//   ....[131]....
        /*0974*/ 	.word	0x0001a1f0


	//   ....[132]....
        /*0978*/ 	.word	0x0001a280


	//   ....[133]....
        /*097c*/ 	.word	0x0001a3b0


	//----- nvinfo : EIATTR_REG_RECONFIG
	.align		4
.L_591:
        /*0980*/ 	.byte	0x01, 0x54
	.zero		2


	//----- nvinfo : EIATTR_SYSCALL_OFFSETS
	.align		4
        /*0984*/ 	.byte	0x04, 0x46
        /*0986*/ 	.short	(.L_593 - .L_592)


	//   ....[0]....
.L_592:
        /*0988*/ 	.word	0x00001b90


	//   ....[1]....
        /*098c*/ 	.word	0x00012820


	//   ....[2]....
        /*0990*/ 	.word	0x00012980


	//   ....[3]....
        /*0994*/ 	.word	0x00012a80


	//   ....[4]....
        /*0998*/ 	.word	0x000134c0


	//----- nvinfo : EIATTR_MBARRIER_INSTR_OFFSETS
	.align		4
.L_593:
        /*099c*/ 	.byte	0x04, 0x39
        /*099e*/ 	.short	(.L_595 - .L_594)


	//   ....[0]....
.L_594:
        /*09a0*/ 	.word	0x00000270
        /*09a4*/ 	.word	0x000000ff
        /*09a8*/ 	.word	0x00038800
        /*09ac*/ 	.short	0x0100
        /*09ae*/ 	.byte	0x08
	.zero		1


	//   ....[1]....
        /*09b0*/ 	.word	0x00000280
        /*09b4*/ 	.word	0x000000ff
        /*09b8*/ 	.word	0x00038820
        /*09bc*/ 	.short	0x0100
        /*09be*/ 	.byte	0x08
	.zero		1


	//   ....[2]....
        /*09c0*/ 	.word	0x00000370
        /*09c4*/ 	.word	0x000000ff
        /*09c8*/ 	.word	0x00038830
        /*09cc*/ 	.short	0x0100
        /*09ce*/ 	.byte	0x08
	.zero		1


	//   ....[3]....
        /*09d0*/ 	.word	0x00000380
        /*09d4*/ 	.word	0x000000ff
        /*09d8*/ 	.word	0x00038840
        /*09dc*/ 	.short	0x0100
        /*09de*/ 	.byte	0x08
	.zero		1


	//   ....[4]....
        /*09e0*/ 	.word	0x00000390
        /*09e4*/ 	.word	0x000000ff
        /*09e8*/ 	.word	0x00038838
        /*09ec*/ 	.short	0x0100
        /*09ee*/ 	.byte	0x08
	.zero		1


	//   ....[5]....
        /*09f0*/ 	.word	0x000003a0
        /*09f4*/ 	.word	0x000000ff
        /*09f8*/ 	.word	0x00038848
        /*09fc*/ 	.short	0x0100
        /*09fe*/ 	.byte	0x08
	.zero		1


	//   ....[6]....
        /*0a00*/ 	.word	0x000004d0
        /*0a04*/ 	.word	0x000000ff
        /*0a08*/ 	.word	0x00038850
        /*0a0c*/ 	.short	0x0100
        /*0a0e*/ 	.byte	0x08
	.zero		1


	//   ....[7]....
        /*0a10*/ 	.word	0x000004e0
        /*0a14*/ 	.word	0x000000ff
        /*0a18*/ 	.word	0x00038860
        /*0a1c*/ 	.short	0x0100
        /*0a1e*/ 	.byte	0x08
	.zero		1


	//   ....[8]....
        /*0a20*/ 	.word	0x000004f0
        /*0a24*/ 	.word	0x000000ff
        /*0a28*/ 	.word	0x00038858
        /*0a2c*/ 	.short	0x0100
        /*0a2e*/ 	.byte	0x08
	.zero		1


	//   ....[9]....
        /*0a30*/ 	.word	0x00000500
        /*0a34*/ 	.word	0x000000ff
        /*0a38*/ 	.word	0x00038868
        /*0a3c*/ 	.short	0x0100
        /*0a3e*/ 	.byte	0x08
	.zero		1


	//   ....[10]....
        /*0a40*/ 	.word	0x000005f0
        /*0a44*/ 	.word	0x000000ff
        /*0a48*/ 	.word	0x00038870
        /*0a4c*/ 	.short	0x0100
        /*0a4e*/ 	.byte	0x06
	.zero		1


	//   ....[11]....
        /*0a50*/ 	.word	0x00000600
        /*0a54*/ 	.word	0x000000ff
        /*0a58*/ 	.word	0x00038880
        /*0a5c*/ 	.short	0x0100
        /*0a5e*/ 	.byte	0x06
	.zero		1


	//   ....[12]....
        /*0a60*/ 	.word	0x00000610
        /*0a64*/ 	.word	0x000000ff
        /*0a68*/ 	.word	0x00038878
        /*0a6c*/ 	.short	0x0100
        /*0a6e*/ 	.byte	0x06
	.zero		1


	//   ....[13]....
        /*0a70*/ 	.word	0x00000620
        /*0a74*/ 	.word	0x000000ff
        /*0a78*/ 	.word	0x00038888
        /*0a7c*/ 	.short	0x0100
        /*0a7e*/ 	.byte	0x06
	.zero		1


	//   ....[14]....
        /*0a80*/ 	.word	0x00000750
        /*0a84*/ 	.word	0x000000ff
        /*0a88*/ 	.word	0x00038890
        /*0a8c*/ 	.short	0x0100
        /*0a8e*/ 	.byte	0x08
	.zero		1


	//   ....[15]....
        /*0a90*/ 	.word	0x00000760
        /*0a94*/ 	.word	0x000000ff
        /*0a98*/ 	.word	0x000388a0
        /*0a9c*/ 	.short	0x0100
        /*0a9e*/ 	.byte	0x08
	.zero		1


	//   ....[16]....
        /*0aa0*/ 	.word	0x00000770
        /*0aa4*/ 	.word	0x000000ff
        /*0aa8*/ 	.word	0x00038898
        /*0aac*/ 	.short	0x0100
        /*0aae*/ 	.byte	0x08
	.zero		1


	//   ....[17]....
        /*0ab0*/ 	.word	0x00000780
        /*0ab4*/ 	.word	0x000000ff
        /*0ab8*/ 	.word	0x000388a8
        /*0abc*/ 	.short	0x0100
        /*0abe*/ 	.byte	0x08
	.zero		1


	//   ....[18]....
        /*0ac0*/ 	.word	0x000008b0
        /*0ac4*/ 	.word	0x000000ff
        /*0ac8*/ 	.word	0x000388b0
        /*0acc*/ 	.short	0x0100
        /*0ace*/ 	.byte	0x08
	.zero		1


	//   ....[19]....
        /*0ad0*/ 	.word	0x000008c0
        /*0ad4*/ 	.word	0x000000ff
        /*0ad8*/ 	.word	0x000388c0
        /*0adc*/ 	.short	0x0100
        /*0ade*/ 	.byte	0x08
	.zero		1


	//   ....[20]....
        /*0ae0*/ 	.word	0x000008d0
        /*0ae4*/ 	.word	0x000000ff
        /*0ae8*/ 	.word	0x000388b8
        /*0aec*/ 	.short	0x0100
        /*0aee*/ 	.byte	0x08
	.zero		1


	//   ....[21]....
        /*0af0*/ 	.word	0x000008e0
        /*0af4*/ 	.word	0x000000ff
        /*0af8*/ 	.word	0x000388c8
        /*0afc*/ 	.short	0x0100
        /*0afe*/ 	.byte	0x08
	.zero		1


	//   ....[22]....
        /*0b00*/ 	.word	0x00001c40
        /*0b04*/ 	.word	0x000000ff
        /*0b08*/ 	.word	0x00038800
        /*0b0c*/ 	.short	0x010a
        /*0b0e*/ 	.byte	0x06
	.zero		1


	//   ....[23]....
        /*0b10*/ 	.word	0x00001ce0
        /*0b14*/ 	.word	0x00000000
        /*0b18*/ 	.word	0x00038830
        /*0b1c*/ 	.short	0x010a
        /*0b1e*/ 	.byte	0x3f
	.zero		1


	//   ....[24]....
        /*0b20*/ 	.word	0x00001d40
        /*0b24*/ 	.word	0x00000000
        /*0b28*/ 	.word	0x00038830
        /*0b2c*/ 	.short	0x010a
        /*0b2e*/ 	.byte	0x3f
	.zero		1


	//   ....[25]....
        /*0b30*/ 	.word	0x00004630
        /*0b34*/ 	.word	0x00000000
        /*0b38*/ 	.word	0x00000000
        /*0b3c*/ 	.short	0x0101
        /*0b3e*/ 	.byte	0x3f
	.zero		1


	//   ....[26]....
        /*0b40*/ 	.word	0x000056c0
        /*0b44*/ 	.word	0x000000ff
        /*0b48*/ 	.word	0x00038830
        /*0b4c*/ 	.short	0x010a
        /*0b4e*/ 	.byte	0x04
	.zero		1


	//   ....[27]....
        /*0b50*/ 	.word	0x00005710
        /*0b54*/ 	.word	0x000000ff
        /*0b58*/ 	.word	0x00038830
        /*0b5c*/ 	.short	0x010a
        /*0b5e*/ 	.byte	0x04
	.zero		1


	//   ....[28]....
        /*0b60*/ 	.word	0x00007bd0
        /*0b64*/ 	.word	0x000000ff
        /*0b68*/ 	.word	0x00038850
        /*0b6c*/ 	.short	0x010a
        /*0b6e*/ 	.byte	0x04
	.zero		1


	//   ....[29]....
        /*0b70*/ 	.word	0x00007c10
        /*0b74*/ 	.word	0x000000ff
        /*0b78*/ 	.word	0x00038850
        /*0b7c*/ 	.short	0x010a
        /*0b7e*/ 	.byte	0x04
	.zero		1


	//   ....[30]....
        /*0b80*/ 	.word	0x00008de0
        /*0b84*/ 	.word	0x00000014
        /*0b88*/ 	.word	0x00000000
        /*0b8c*/ 	.short	0x0101
        /*0b8e*/ 	.byte	0x3f
	.zero		1


	//   ....[31]....
        /*0b90*/ 	.word	0x00008e50
        /*0b94*/ 	.word	0x000000a0
        /*0b98*/ 	.word	0x00000000
        /*0b9c*/ 	.short	0x0101
        /*0b9e*/ 	.byte	0x3f
	.zero		1


	//   ....[32]....
        /*0ba0*/ 	.word	0x000093e0
        /*0ba4*/ 	.word	0x000000ff
        /*0ba8*/ 	.word	0x00038830
        /*0bac*/ 	.short	0x010a
        /*0bae*/ 	.byte	0x04
	.zero		1


	//   ....[33]....
        /*0bb0*/ 	.word	0x00009420
        /*0bb4*/ 	.word	0x000000ff
        /*0bb8*/ 	.word	0x00038830
        /*0bbc*/ 	.short	0x010a
        /*0bbe*/ 	.byte	0x04
	.zero		1


	//   ....[34]....
        /*0bc0*/ 	.word	0x0000bcd0
        /*0bc4*/ 	.word	0x000000ff
        /*0bc8*/ 	.word	0x00038850
        /*0bcc*/ 	.short	0x010a
        /*0bce*/ 	.byte	0x04
	.zero		1


	//   ....[35]....
        /*0bd0*/ 	.word	0x0000bd10
        /*0bd4*/ 	.word	0x000000ff
        /*0bd8*/ 	.word	0x00038850
        /*0bdc*/ 	.short	0x010a
        /*0bde*/ 	.byte	0x04
	.zero		1


	//   ....[36]....
        /*0be0*/ 	.word	0x0000c890
        /*0be4*/ 	.word	0x0000009d
        /*0be8*/ 	.word	0x00000000
        /*0bec*/ 	.short	0x0101
        /*0bee*/ 	.byte	0x3f
	.zero		1


	//   ....[37]....
        /*0bf0*/ 	.word	0x0000c960
        /*0bf4*/ 	.word	0x000000a5
        /*0bf8*/ 	.word	0x00000000
        /*0bfc*/ 	.short	0x0101
        /*0bfe*/ 	.byte	0x3f
	.zero		1


	//   ....[38]....
        /*0c00*/ 	.word	0x0000d530
        /*0c04*/ 	.word	0x000000ff
        /*0c08*/ 	.word	0x00038850
        /*0c0c*/ 	.short	0x010a
        /*0c0e*/ 	.byte	0x07
	.zero		1


	//   ....[39]....
        /*0c10*/ 	.word	0x0000d570
        /*0c14*/ 	.word	0x000000ff
        /*0c18*/ 	.word	0x00038850
        /*0c1c*/ 	.short	0x010a
        /*0c1e*/ 	.byte	0x07
	.zero		1


	//   ....[40]....
        /*0c20*/ 	.word	0x0000da60
        /*0c24*/ 	.word	0x0000000a
        /*0c28*/ 	.word	0x00000000
        /*0c2c*/ 	.short	0x0101
        /*0c2e*/ 	.byte	0x3f
	.zero		1


	//   ....[41]....
        /*0c30*/ 	.word	0x0000fd10
        /*0c34*/ 	.word	0x00000013
        /*0c38*/ 	.word	0x00000000
        /*0c3c*/ 	.short	0x0101
        /*0c3e*/ 	.byte	0x3f
	.zero		1


	//   ....[42]....
        /*0c40*/ 	.word	0x00012ed0
        /*0c44*/ 	.word	0x00000000
        /*0c48*/ 	.word	0x00038840
        /*0c4c*/ 	.short	0x010a
        /*0c4e*/ 	.byte	0x3f
	.zero		1


	//   ....[43]....
        /*0c50*/ 	.word	0x00014010
        /*0c54*/ 	.word	0x00000008
        /*0c58*/ 	.word	0x00038800
        /*0c5c*/ 	.short	0x0107
        /*0c5e*/ 	.byte	0x3f
	.zero		1


	//   ....[44]....
        /*0c60*/ 	.word	0x00014120
        /*0c64*/ 	.word	0x00000002
        /*0c68*/ 	.word	0x00038800
        /*0c6c*/ 	.short	0x0101
        /*0c6e*/ 	.byte	0x3f
	.zero		1


	//   ....[45]....
        /*0c70*/ 	.word	0x00014140
        /*0c74*/ 	.word	0x00000002
        /*0c78*/ 	.word	0x00038820
        /*0c7c*/ 	.short	0x010a
        /*0c7e*/ 	.byte	0x3f
	.zero		1


	//   ....[46]....
        /*0c80*/ 	.word	0x000144b0
        /*0c84*/ 	.word	0x00000002
        /*0c88*/ 	.word	0x00038840
        /*0c8c*/ 	.short	0x010a
        /*0c8e*/ 	.byte	0x3f
	.zero		1


	//   ....[47]....
        /*0c90*/ 	.word	0x00014a70
        /*0c94*/ 	.word	0x00000002
        /*0c98*/ 	.word	0x00000060
        /*0c9c*/ 	.short	0x010a
        /*0c9e*/ 	.byte	0x3f
	.zero		1


	//   ....[48]....
        /*0ca0*/ 	.word	0x00015370
        /*0ca4*/ 	.word	0x00000003
        /*0ca8*/ 	.word	0x00038840
        /*0cac*/ 	.short	0x010a
        /*0cae*/ 	.byte	0x3f
	.zero		1


	//   ....[49]....
        /*0cb0*/ 	.word	0x00015930
        /*0cb4*/ 	.word	0x00000002
        /*0cb8*/ 	.word	0x00000060
        /*0cbc*/ 	.short	0x010a
        /*0cbe*/ 	.byte	0x3f
	.zero		1


	//   ....[50]....
        /*0cc0*/ 	.word	0x00016160
        /*0cc4*/ 	.word	0x00000002
        /*0cc8*/ 	.word	0x00038840
        /*0ccc*/ 	.short	0x010a
        /*0cce*/ 	.byte	0x3f
	.zero		1


	//   ....[51]....
        /*0cd0*/ 	.word	0x00016720
        /*0cd4*/ 	.word	0x00000002
        /*0cd8*/ 	.word	0x00000060
        /*0cdc*/ 	.short	0x010a
        /*0cde*/ 	.byte	0x3f
	.zero		1


	//   ....[52]....
        /*0ce0*/ 	.word	0x00016ee0
        /*0ce4*/ 	.word	0x00000000
        /*0ce8*/ 	.word	0x00038860
        /*0cec*/ 	.short	0x010a
        /*0cee*/ 	.byte	0x3f
	.zero		1


	//   ....[53]....
        /*0cf0*/ 	.word	0x00018230
        /*0cf4*/ 	.word	0x00000000
        /*0cf8*/ 	.word	0x00038820
        /*0cfc*/ 	.short	0x010a
        /*0cfe*/ 	.byte	0x3f
	.zero		1


	//   ....[54]....
        /*0d00*/ 	.word	0x00018410
        /*0d04*/ 	.word	0x00000006
        /*0d08*/ 	.word	0x00000000
        /*0d0c*/ 	.short	0x010a
        /*0d0e*/ 	.byte	0x3f
	.zero		1


	//   ....[55]....
        /*0d10*/ 	.word	0x00018480
        /*0d14*/ 	.word	0x00000007
        /*0d18*/ 	.word	0x00000000
        /*0d1c*/ 	.short	0x010a
        /*0d1e*/ 	.byte	0x3f
	.zero		1


	//   ....[56]....
        /*0d20*/ 	.word	0x000184f0
        /*0d24*/ 	.word	0x00000004
        /*0d28*/ 	.word	0x00000000
        /*0d2c*/ 	.short	0x010a
        /*0d2e*/ 	.byte	0x3f
	.zero		1


	//   ....[57]....
        /*0d30*/ 	.word	0x00018520
        /*0d34*/ 	.word	0x00000003
        /*0d38*/ 	.word	0x00000000
        /*0d3c*/ 	.short	0x010a
        /*0d3e*/ 	.byte	0x3f
	.zero		1


	//   ....[58]....
        /*0d40*/ 	.word	0x000185a0
        /*0d44*/ 	.word	0x00000003
        /*0d48*/ 	.word	0x00038800
        /*0d4c*/ 	.short	0x010a
        /*0d4e*/ 	.byte	0x3f
	.zero		1


	//   ....[59]....
        /*0d50*/ 	.word	0x000185f0
        /*0d54*/ 	.word	0x00000000
        /*0d58*/ 	.word	0x00038830
        /*0d5c*/ 	.short	0x010a
        /*0d5e*/ 	.byte	0x3f
	.zero		1


	//   ....[60]....
        /*0d60*/ 	.word	0x00018660
        /*0d64*/ 	.word	0x00000099
        /*0d68*/ 	.word	0x00038830
        /*0d6c*/ 	.short	0x010a
        /*0d6e*/ 	.byte	0x3f
	.zero		1


	//   ....[61]....
        /*0d70*/ 	.word	0x000186c0
        /*0d74*/ 	.word	0x000000e9
        /*0d78*/ 	.word	0x00038850
        /*0d7c*/ 	.short	0x010a
        /*0d7e*/ 	.byte	0x3f
	.zero		1


	//   ....[62]....
        /*0d80*/ 	.word	0x00018720
        /*0d84*/ 	.word	0x00000004
        /*0d88*/ 	.word	0x00038830
        /*0d8c*/ 	.short	0x010a
        /*0d8e*/ 	.byte	0x3f
	.zero		1


	//   ....[63]....
        /*0d90*/ 	.word	0x00018780
        /*0d94*/ 	.word	0x00000003
        /*0d98*/ 	.word	0x00038850
        /*0d9c*/ 	.short	0x010a
        /*0d9e*/ 	.byte	0x3f
	.zero		1


	//   ....[64]....
        /*0da0*/ 	.word	0x000187e0
        /*0da4*/ 	.word	0x00000007
        /*0da8*/ 	.word	0x00038850
        /*0dac*/ 	.short	0x010a
        /*0dae*/ 	.byte	0x3f
	.zero		1


	//   ....[65]....
        /*0db0*/ 	.word	0x00018980
        /*0db4*/ 	.word	0x00000000
        /*0db8*/ 	.word	0x00038840
        /*0dbc*/ 	.short	0x010a
        /*0dbe*/ 	.byte	0x3f
	.zero		1


	//   ....[66]....
        /*0dc0*/ 	.word	0x00019640
        /*0dc4*/ 	.word	0x00000002
        /*0dc8*/ 	.word	0x00038820
        /*0dcc*/ 	.short	0x010a
        /*0dce*/ 	.byte	0x3f
	.zero		1


	//   ....[67]....
        /*0dd0*/ 	.word	0x00019690
        /*0dd4*/ 	.word	0x00000002
        /*0dd8*/ 	.word	0x00038840
        /*0ddc*/ 	.short	0x010a
        /*0dde*/ 	.byte	0x3f
	.zero		1


	//   ....[68]....
        /*0de0*/ 	.word	0x000196e0
        /*0de4*/ 	.word	0x00000002
        /*0de8*/ 	.word	0x00000060
        /*0dec*/ 	.short	0x010a
        /*0dee*/ 	.byte	0x3f
	.zero		1


	//   ....[69]....
        /*0df0*/ 	.word	0x00019730
        /*0df4*/ 	.word	0x00000003
        /*0df8*/ 	.word	0x00038840
        /*0dfc*/ 	.short	0x010a
        /*0dfe*/ 	.byte	0x3f
	.zero		1


	//   ....[70]....
        /*0e00*/ 	.word	0x00019780
        /*0e04*/ 	.word	0x00000002
        /*0e08*/ 	.word	0x00000060
        /*0e0c*/ 	.short	0x010a
        /*0e0e*/ 	.byte	0x3f
	.zero		1


	//   ....[71]....
        /*0e10*/ 	.word	0x000197d0
        /*0e14*/ 	.word	0x00000002
        /*0e18*/ 	.word	0x00038840
        /*0e1c*/ 	.short	0x010a
        /*0e1e*/ 	.byte	0x3f
	.zero		1


	//   ....[72]....
        /*0e20*/ 	.word	0x00019820
        /*0e24*/ 	.word	0x00000002
        /*0e28*/ 	.word	0x00000060
        /*0e2c*/ 	.short	0x010a
        /*0e2e*/ 	.byte	0x3f
	.zero		1


	//   ....[73]....
        /*0e30*/ 	.word	0x00019870
        /*0e34*/ 	.word	0x00000000
        /*0e38*/ 	.word	0x00038860
        /*0e3c*/ 	.short	0x010a
        /*0e3e*/ 	.byte	0x3f
	.zero		1


	//   ....[74]....
        /*0e40*/ 	.word	0x0001a2d0
        /*0e44*/ 	.word	0x00000000
        /*0e48*/ 	.word	0x00038820
        /*0e4c*/ 	.short	0x010a
        /*0e4e*/ 	.byte	0x3f
	.zero		1


	//   ....[75]....
        /*0e50*/ 	.word	0x0001a470
        /*0e54*/ 	.word	0x00000006
        /*0e58*/ 	.word	0x00000000
        /*0e5c*/ 	.short	0x010a
        /*0e5e*/ 	.byte	0x3f
	.zero		1


	//   ....[76]....
        /*0e60*/ 	.word	0x0001a4c0
        /*0e64*/ 	.word	0x00000007
        /*0e68*/ 	.word	0x00000000
        /*0e6c*/ 	.short	0x010a
        /*0e6e*/ 	.byte	0x3f
	.zero		1


	//   ....[77]....
        /*0e70*/ 	.word	0x0001a510
        /*0e74*/ 	.word	0x00000004
        /*0e78*/ 	.word	0x00000000
        /*0e7c*/ 	.short	0x010a
        /*0e7e*/ 	.byte	0x3f
	.zero		1


	//----- nvinfo : EIATTR_NUM_MBARRIERS
	.align		4
.L_595:
        /*0e80*/ 	.byte	0x03, 0x38
        /*0e82*/ 	.short	0x0016


	//----- nvinfo : EIATTR_EXIT_INSTR_OFFSETS
	.align		4
        /*0e84*/ 	.byte	0x04, 0x1c
        /*0e86*/ 	.short	(.L_597 - .L_596)


	//   ....[0]....
.L_596:
        /*0e88*/ 	.word	0x00000a50


	//   ....[1]....
        /*0e8c*/ 	.word	0x000111f0


	//   ....[2]....
        /*0e90*/ 	.word	0x00018570


	//----- nvinfo : EIATTR_MAX_THREADS
	.align		4
.L_597:
        /*0e94*/ 	.byte	0x04, 0x05
        /*0e96*/ 	.short	(.L_599 - .L_598)
.L_598:
        /*0e98*/ 	.word	0x00000180
        /*0e9c*/ 	.word	0x00000001
        /*0ea0*/ 	.word	0x00000001


	//----- nvinfo : EIATTR_CRS_STACK_SIZE
	.align		4
.L_599:
        /*0ea4*/ 	.byte	0x04, 0x1e
        /*0ea6*/ 	.short	(.L_601 - .L_600)
.L_600:
        /*0ea8*/ 	.word	0x00000000


	//----- nvinfo : EIATTR_CBANK_PARAM_SIZE
	.align		4
.L_601:
        /*0eac*/ 	.byte	0x03, 0x19
        /*0eae*/ 	.short	0x0af0


	//----- nvinfo : EIATTR_PARAM_CBANK
	.align		4
        /*0eb0*/ 	.byte	0x04, 0x0a
        /*0eb2*/ 	.short	(.L_603 - .L_602)
	.align		4
.L_602:
        /*0eb4*/ 	.word	index@(.nv.constant0._ZN7cutlass13device_kernelIN5flash11enable_sm90INS1_16FlashAttnFwdSm90INS1_25CollectiveMainloopFwdSm90ILi2EN4cute5tupleIJNS5_1CILi1EEES8_S8_EEENS6_IJNS7_ILi128EEENS7_ILi80EEENS7_ILi256EEEEEELi256ENS_10bfloat16_tEfNS_4arch4Sm90ELb1ELb0ELb0ELb1ELb0ELb0ELb0ELb1ELb1ELb1ELb0ELb0EEENS1_21CollectiveEpilogueFwdINS6_IJSA_SC_SB_EEES9_SE_SG_Li256ELb1ELb1ELb0ELb0EEENS1_36VarlenDynamicPersistentTileSchedulerILi128ELi80ELi256ELi128ELb0ELb1ELb1ELb1ELb1ELb1EEEEEEEEEvNT_6ParamsE)
        /*0eb8*/ 	.short	0x0210
        /*0eba*/ 	.short	0x0af0


	//----- nvinfo : EIATTR_SW_WAR
	.align		4
.L_603:
        /*0ebc*/ 	.byte	0x04, 0x36
        /*0ebe*/ 	.short	(.L_605 - .L_604)
.L_604:
        /*0ec0*/ 	.word	0x00000008
.L_605:


//--------------------- .nv.info._ZN7cutlass13device_kernelIN5flash11enable_sm90INS1_16FlashAttnFwdSm90INS1_25CollectiveMainloopFwdSm90ILi2EN4cute5tupleIJNS5_1CILi1EEES8_S8_EEENS6_IJNS7_ILi128EEENS7_ILi80EEENS7_ILi256EEEEEELi256ENS_10bfloat16_tEfNS_4arch4Sm90ELb1ELb0ELb0ELb1ELb0ELb1ELb0ELb1ELb1ELb1ELb0ELb0EEENS1_21CollectiveEpilogueFwdINS6_IJSA_SC_SB_EEES9_SE_SG_Li256ELb1ELb1ELb0ELb0EEENS1_36VarlenDynamicPersistentTileSchedulerILi128ELi80ELi256ELi128ELb0ELb1ELb1ELb1ELb1ELb1EEEEEEEEEvNT_6ParamsE --------------------------
	.section	.nv.info._ZN7cutlass13device_kernelIN5flash11enable_sm90INS1_16FlashAttnFwdSm90INS1_25CollectiveMainloopFwdSm90ILi2EN4cute5tupleIJNS5_1CILi1EEES8_S8_EEENS6_IJNS7_ILi128EEENS7_ILi80EEENS7_ILi256EEEEEELi256ENS_10bfloat16_tEfNS_4arch4Sm90ELb1ELb0ELb0ELb1ELb0ELb1ELb0ELb1ELb1ELb1ELb0ELb0EEENS1_21CollectiveEpilogueFwdINS6_IJSA_SC_SB_EEES9_SE_SG_Li256ELb1ELb1ELb0ELb0EEENS1_36VarlenDynamicPersistentTileSchedulerILi128ELi80ELi256ELi128ELb0ELb1ELb1ELb1ELb1ELb1EEEEEEEEEvNT_6ParamsE,"",@"SHT_CUDA_INFO"
	.sectionflags	@""
	.align	4


	//----- nvinfo : EIATTR_CUDA_API_VERSION
	.align		4
        /*0000*/ 	.byte	0x04, 0x37
        /*0002*/ 	.short	(.L_607 - .L_606)
.L_606:
        /*0004*/ 	.word	0x00000082


	//----- nvinfo : EIATTR_KPARAM_INFO
	.align		4
.L_607:
        /*0008*/ 	.byte	0x04, 0x17
        /*000a*/ 	.short	(.L_609 - .L_608)
.L_608:
        /*000c*/ 	.word	0x00000000
        /*0010*/ 	.short	0x0000
        /*0012*/ 	.short	0x0070
        /*0014*/ 	.byte	0x00, 0xf0, 0x01, 0x2a


	//----- nvinfo : EIATTR_SPARSE_MMA_MASK
	.align		4
.L_609:
        /*0018*/ 	.byte	0x03, 0x50
        /*001a*/ 	.short	0x0000


	//----- nvinfo : EIATTR_MAXREG_COUNT
	.align		4
        /*001c*/ 	.byte	0x03, 0x1b
        /*001e*/ 	.short	0x00a8


	//----- nvinfo : EIATTR_NUM_BARRIERS
	.align		4
        /*0020*/ 	.byte	0x02, 0x4c
        /*0022*/ 	.byte	0x10
	.zero		1


	//----- nvinfo : EIATTR_EXTERNS
	.align		4
        /*0024*/ 	.byte	0x04, 0x0f
        /*0026*/ 	.short	(.L_611 - .L_610)


	//   ....[0]....
	.align		4
.L_610:
        /*0028*/ 	.word	index@(__assertfail)


	//----- nvinfo : EIATTR_ANNOTATIONS
	.align		4
.L_611:
        /*002c*/ 	.byte	0x04, 0x55
        /*002e*/ 	.short	(.L_613 - .L_612)


	//   ....[0]....
.L_612:
        /* <DEDUP_REMOVED lines=149> */


	//----- nvinfo : EIATTR_MERCURY_ISA_VERSION
	.align		4
.L_613:
        /*0968*/ 	.byte	0x03, 0x5f
        /*096a*/ 	.short	0x0101


	//----- nvinfo : EIATTR_UNUSED_LOAD_BYTE_OFFSET
	.align		4
        /*096c*/ 	.byte	0x04, 0x44
        /*096e*/ 	.short	(.L_615 - .L_614)


	//   ....[0]....
.L_614:
        /*0970*/ 	.word	0x00000aa0
        /*0974*/ 	.word	0x0000fff0


	//   ....[1]....
        /*0978*/ 	.word	0x00024f40
        /*097c*/ 	.word	0x0000fff0


	//----- nvinfo : EIATTR_INT_WARP_WIDE_INSTR_OFFSETS
	.align		4
.L_615:
        /*0980*/ 	.byte	0x04, 0x31
        /*0982*/ 	.short	(.L_617 - .L_616)


	//   ....[0]....
.L_616:
        /*0984*/ 	.word	0x00000190


	//   ....[1]....
        /*0988*/ 	.word	0x000001d0


	//   ....[2]....
        /*098c*/ 	.word	0x00000240


	//   ....[3]....
        /*0990*/ 	.word	0x0002ae30


	//   ....[4]....
        /*0994*/ 	.word	0x0002aed0


	//   ....[5]....
        /*0998*/ 	.word	0x0002f620


	//   ....[6]....
        /*099c*/ 	.word	0x0002f690


	//----- nvinfo : EIATTR_COOP_GROUP_MASK_REGIDS
	.align		4
.L_617:
        /*09a0*/ 	.byte	0x04, 0x29
        /*09a2*/ 	.short	(.L_619 - .L_618)


	//   ....[0]....
.L_618:
        /*09a4*/ 	.word	0xffffffff


	//   ....[1]....
        /*09a8*/ 	.word	0xffffffff


	//   ....[2]....
        /*09ac*/ 	.word	0xffffffff


	//   ....[3]....
        /*09b0*/ 	.word	0xffffffff


	//   ....[4]....
        /*09b4*/ 	.word	0xffffffff


	//   ....[5]....
        /*09b8*/ 	.word	0xffffffff


	//   ....[6]....
        /*09bc*/ 	.word	0xffffffff


	//   ....[7]....
        /*09c0*/ 	.word	0xffffffff


	//   ....[8]....
        /*09c4*/ 	.word	0xffffffff


	//   ....[9]....
        /*09c8*/ 	.word	0xffffffff


	//   ....[10]....
        /*09cc*/ 	.word	0xffffffff


	//   ....[11]....
        /*09d0*/ 	.word	0xffffffff


	//   ....[12]....
        /*09d4*/ 	.word	0xffffffff


	//   ....[13]....
        /*09d8*/ 	.word	0xffffffff


	//   ....[14]....
        /*09dc*/ 	.word	0xffffffff


	//   ....[15]....
        /*09e0*/ 	.word	0xffffffff


	//   ....[16]....
        /*09e4*/ 	.word	0xffffffff


	//   ....[17]....
        /*09e8*/ 	.word	0xffffffff


	//   ....[18]....
        /*09ec*/ 	.word	0xffffffff


	//   ....[19]....
        /*09f0*/ 	.word	0xffffffff


	//   ....[20]....
        /*09f4*/ 	.word	0xffffffff


	//   ....[21]....
        /*09f8*/ 	.word	0xffffffff


	//   ....[22]....
        /*09fc*/ 	.word	0xffffffff


	//   ....[23]....
        /*0a00*/ 	.word	0xffffffff


	//   ....[24]....
        /*0a04*/ 	.word	0xffffffff


	//   ....[25]....
        /*0a08*/ 	.word	0xffffffff


	//   ....[26]....
        /*0a0c*/ 	.word	0xffffffff


	//   ....[27]....
        /*0a10*/ 	.word	0xffffffff


	//   ....[28]....
        /*0a14*/ 	.word	0xffffffff


	//   ....[29]....
        /*0a18*/ 	.word	0xffffffff


	//   ....[30]....
        /*0a1c*/ 	.word	0xffffffff


	//   ....[31]....
        /*0a20*/ 	.word	0xffffffff


	//   ....[32]....
        /*0a24*/ 	.word	0xffffffff


	//   ....[33]....
        /*0a28*/ 	.word	0xffffffff


	//   ....[34]....
        /*0a2c*/ 	.word	0xffffffff


	//   ....[35]....
        /*0a30*/ 	.word	0xffffffff


	//   ....[36]....
        /*0a34*/ 	.word	0xffffffff


	//   ....[37]....
        /*0a38*/ 	.word	0xffffffff


	//   ....[38]....
        /*0a3c*/ 	.word	0xffffffff


	//   ....[39]....
        /*0a40*/ 	.word	0xffffffff


	//   ....[40]....
        /*0a44*/ 	.word	0xffffffff


	//   ....[41]....
        /*0a48*/ 	.word	0xffffffff


	//   ....[42]....
        /*0a4c*/ 	.word	0xffffffff


	//   ....[43]....
        /*0a50*/ 	.word	0xffffffff


	//   ....[44]....
        /*0a54*/ 	.word	0xffffffff


	//   ....[45]....
        /*0a58*/ 	.word	0xffffffff


	//   ....[46]....
        /*0a5c*/ 	.word	0xffffffff


	//   ....[47]....
        /*0a60*/ 	.word	0xffffffff


	//   ....[48]....
        /*0a64*/ 	.word	0xffffffff


	//   ....[49]....
        /*0a68*/ 	.word	0xffffffff


	//   ....[50]....
        /*0a6c*/ 	.word	0xffffffff


	//   ....[51]....
        /*0a70*/ 	.word	0xffffffff


	//   ....[52]....
        /*0a74*/ 	.word	0xffffffff


	//   ....[53]....
        /*0a78*/ 	.word	0xffffffff


	//   ....[54]....
        /*0a7c*/ 	.word	0xffffffff


	//   ....[55]....
        /*0a80*/ 	.word	0xffffffff


	//   ....[56]....
        /*0a84*/ 	.word	0xffffffff


	//   ....[57]....
        /*0a88*/ 	.word	0xffffffff


	//   ....[58]....
        /*0a8c*/ 	.word	0xffffffff


	//   ....[59]....
        /*0a90*/ 	.word	0xffffffff


	//   ....[60]....
        /*0a94*/ 	.word	0xffffffff


	//   ....[61]....
        /*0a98*/ 	.word	0xffffffff


	//   ....[62]....
        /*0a9c*/ 	.word	0xffffffff


	//   ....[63]....
        /*0aa0*/ 	.word	0xffffffff


	//   ....[64]....
        /*0aa4*/ 	.word	0xffffffff


	//   ....[65]....
        /*0aa8*/ 	.word	0xffffffff


	//   ....[66]....
        /*0aac*/ 	.word	0xffffffff


	//   ....[67]....
        /*0ab0*/ 	.word	0xffffffff


	//   ....[68]....
        /*0ab4*/ 	.word	0xffffffff


	//   ....[69]....
        /*0ab8*/ 	.word	0xffffffff


	//   ....[70]....
        /*0abc*/ 	.word	0xffffffff


	//   ....[71]....
        /*0ac0*/ 	.word	0xffffffff


	//   ....[72]....
        /*0ac4*/ 	.word	0xffffffff


	//   ....[73]....
        /*0ac8*/ 	.word	0xffffffff


	//   ....[74]....
        /*0acc*/ 	.word	0xffffffff


	//   ....[75]....
        /*0ad0*/ 	.word	0xffffffff


	//   ....[76]....
        /*0ad4*/ 	.word	0xffffffff


	//   ....[77]....
        /*0ad8*/ 	.word	0xffffffff


	//   ....[78]....
        /*0adc*/ 	.word	0xffffffff


	//   ....[79]....
        /*0ae0*/ 	.word	0xffffffff


	//   ....[80]....
        /*0ae4*/ 	.word	0xffffffff


	//   ....[81]....
        /*0ae8*/ 	.word	0xffffffff


	//   ....[82]....
        /*0aec*/ 	.word	0xffffffff


	//   ....[83]....
        /*0af0*/ 	.word	0xffffffff


	//   ....[84]....
        /*0af4*/ 	.word	0xffffffff


	//   ....[85]....
        /*0af8*/ 	.word	0xffffffff


	//   ....[86]....
        /*0afc*/ 	.word	0xffffffff


	//   ....[87]....
        /*0b00*/ 	.word	0xffffffff


	//   ....[88]....
        /*0b04*/ 	.word	0xffffffff


	//   ....[89]....
        /*0b08*/ 	.word	0xffffffff


	//   ....[90]....
        /*0b0c*/ 	.word	0xffffffff


	//   ....[91]....
        /*0b10*/ 	.word	0xffffffff


	//   ....[92]....
        /*0b14*/ 	.word	0xffffffff


	//   ....[93]....
        /*0b18*/ 	.word	0xffffffff


	//   ....[94]....
        /*0b1c*/ 	.word	0xffffffff


	//   ....[95]....
        /*0b20*/ 	.word	0xffffffff


	//   ....[96]....
        /*0b24*/ 	.word	0xffffffff


	//   ....[97]....
        /*0b28*/ 	.word	0xffffffff


	//   ....[98]....
        /*0b2c*/ 	.word	0xffffffff


	//   ....[99]....
        /*0b30*/ 	.word	0xffffffff


	//   ....[100]....
        /*0b34*/ 	.word	0xffffffff


	//   ....[101]....
        /*0b38*/ 	.word	0xffffffff


	//   ....[102]....
        /*0b3c*/ 	.word	0xffffffff


	//   ....[103]....
        /*0b40*/ 	.word	0xffffffff


	//   ....[104]....
        /*0b44*/ 	.word	0xffffffff


	//   ....[105]....
        /*0b48*/ 	.word	0xffffffff


	//   ....[106]....
        /*0b4c*/ 	.word	0xffffffff


	//   ....[107]....
        /*0b50*/ 	.word	0xffffffff


	//   ....[108]....
        /*0b54*/ 	.word	0xffffffff


	//   ....[109]....
        /*0b58*/ 	.word	0xffffffff


	//   ....[110]....
        /*0b5c*/ 	.word	0xffffffff


	//   ....[111]....
        /*0b60*/ 	.word	0xffffffff


	//   ....[112]....
        /*0b64*/ 	.word	0xffffffff


	//   ....[113]....
        /*0b68*/ 	.word	0xffffffff


	//   ....[114]....
        /*0b6c*/ 	.word	0xffffffff


	//   ....[115]....
        /*0b70*/ 	.word	0xffffffff


	//   ....[116]....
        /*0b74*/ 	.word	0xffffffff


	//   ....[117]....
        /*0b78*/ 	.word	0xffffffff


	//   ....[118]....
        /*0b7c*/ 	.word	0xffffffff


	//   ....[119]....
        /*0b80*/ 	.word	0xffffffff


	//   ....[120]....
        /*0b84*/ 	.word	0xffffffff


	//   ....[121]....
        /*0b88*/ 	.word	0xffffffff


	//   ....[122]....
        /*0b8c*/ 	.word	0xffffffff


	//   ....[123]....
        /*0b90*/ 	.word	0xffffffff


	//   ....[124]....
        /*0b94*/ 	.word	0xffffffff


	//   ....[125]....
        /*0b98*/ 	.word	0xffffffff


	//   ....[126]....
        /*0b9c*/ 	.word	0xffffffff


	//   ....[127]....
        /*0ba0*/ 	.word	0xffffffff


	//   ....[128]....
        /*0ba4*/ 	.word	0xffffffff


	//   ....[129]....
        /*0ba8*/ 	.word	0xffffffff


	//   ....[130]....
        /*0bac*/ 	.word	0xffffffff


	//   ....[131]....
        /*0bb0*/ 	.word	0xffffffff


	//   ....[132]....
        /*0bb4*/ 	.word	0x0500000f


	//   ....[133]....
        /*0bb8*/ 	.word	0x0500000f


	//   ....[134]....
        /*0bbc*/ 	.word	0x0500000f


	//   ....[135]....
        /*0bc0*/ 	.word	0x0500000f


	//   ....[136]....
        /*0bc4*/ 	.word	0x0500000f


	//   ....[137]....
        /*0bc8*/ 	.word	0x0500000f


	//   ....[138]....
        /*0bcc*/ 	.word	0x0500000f


	//   ....[139]....
        /*0bd0*/ 	.word	0x0500000f


	//   ....[140]....
        /*0bd4*/ 	.word	0x0500000f


	//   ....[141]....
        /*0bd8*/ 	.word	0x0500000f


	//   ....[142]....
        /*0bdc*/ 	.word	0x0500000f


	//   ....[143]....
        /*0be0*/ 	.word	0x0500000f


	//   ....[144]....
        /*0be4*/ 	.word	0x0500000f


	//   ....[145]....
        /*0be8*/ 	.word	0x0500000f


	//   ....[146]....
        /*0bec*/ 	.word	0x0500000f


	//   ....[147]....
        /*0bf0*/ 	.word	0x0500000f


	//   ....[148]....
        /*0bf4*/ 	.word	0x0500000f


	//   ....[149]....
        /*0bf8*/ 	.word	0x0500000f


	//   ....[150]....
        /*0bfc*/ 	.word	0x0500000f


	//   ....[151]....
        /*0c00*/ 	.word	0x0500000f


	//   ....[152]....
        /*0c04*/ 	.word	0x0500000f


	//   ....[153]....
        /*0c08*/ 	.word	0x0500000f


	//   ....[154]....
        /*0c0c*/ 	.word	0x0500000f


	//   ....[155]....
        /*0c10*/ 	.word	0x0500000f


	//   ....[156]....
        /*0c14*/ 	.word	0x0500000f


	//   ....[157]....
        /*0c18*/ 	.word	0x0500000f


	//   ....[158]....
        /*0c1c*/ 	.word	0x0500000f


	//   ....[159]....
        /*0c20*/ 	.word	0x0500000f


	//   ....[160]....
        /*0c24*/ 	.word	0x0500000f


	//   ....[161]....
        /*0c28*/ 	.word	0x0500000f


	//   ....[162]....
        /*0c2c*/ 	.word	0x0500000f


	//   ....[163]....
        /*0c30*/ 	.word	0x0500000f


	//   ....[164]....
        /*0c34*/ 	.word	0x0500000f


	//   ....[165]....
        /*0c38*/ 	.word	0x0500000f


	//   ....[166]....
        /*0c3c*/ 	.word	0x0500000f


	//   ....[167]....
        /*0c40*/ 	.word	0x0500000f


	//   ....[168]....
        /*0c44*/ 	.word	0x0500000f


	//   ....[169]....
        /*0c48*/ 	.word	0x0500000f


	//   ....[170]....
        /*0c4c*/ 	.word	0x0500000f


	//   ....[171]....
        /*0c50*/ 	.word	0x0500000f


	//   ....[172]....
        /*0c54*/ 	.word	0x0500000f


	//   ....[173]....
        /*0c58*/ 	.word	0x0500000f


	//   ....[174]....
        /*0c5c*/ 	.word	0x0500000f


	//   ....[175]....
        /*0c60*/ 	.word	0x0500000f


	//   ....[176]....
        /*0c64*/ 	.word	0x0500000f


	//   ....[177]....
        /*0c68*/ 	.word	0x0500000f


	//   ....[178]....
        /*0c6c*/ 	.word	0x0500000f


	//   ....[179]....
        /*0c70*/ 	.word	0x0500000f


	//   ....[180]....
        /*0c74*/ 	.word	0x0500000f


	//   ....[181]....
        /*0c78*/ 	.word	0x0500000f


	//   ....[182]....
        /*0c7c*/ 	.word	0x0500000f


	//   ....[183]....
        /*0c80*/ 	.word	0x0500000f


	//   ....[184]....
        /*0c84*/ 	.word	0x0500000f


	//   ....[185]....
        /*0c88*/ 	.word	0x0500000f


	//   ....[186]....
        /*0c8c*/ 	.word	0x0500000f


	//   ....[187]....
        /*0c90*/ 	.word	0x0500000f


	//   ....[188]....
        /*0c94*/ 	.word	0x0500000f


	//   ....[189]....
        /*0c98*/ 	.word	0x0500000f


	//   ....[190]....
        /*0c9c*/ 	.word	0x0500000f


	//   ....[191]....
        /*0ca0*/ 	.word	0x0500000f


	//   ....[192]....
        /*0ca4*/ 	.word	0x0500000f


	//   ....[193]....
        /*0ca8*/ 	.word	0x0500000f


	//   ....[194]....
        /*0cac*/ 	.word	0x0500000f


	//   ....[195]....
        /*0cb0*/ 	.word	0x0500000f


	//   ....[196]....
        /*0cb4*/ 	.word	0x0500000f


	//   ....[197]....
        /*0cb8*/ 	.word	0x0500000f


	//   ....[198]....
        /*0cbc*/ 	.word	0x0500000f


	//   ....[199]....
        /*0cc0*/ 	.word	0x0500000f


	//----- nvinfo : EIATTR_COOP_GROUP_INSTR_OFFSETS
	.align		4
.L_619:
        /*0cc4*/ 	.byte	0x04, 0x28
        /*0cc6*/ 	.short	(.L_621 - .L_620)


	//   ....[0]....
.L_620:
        /*0cc8*/ 	.word	0x00000060


	//   ....[1]....
        /*0ccc*/ 	.word	0x000001a0


	//   ....[2]....
        /*0cd0*/ 	.word	0x000001f0


	//   ....[3]....
        /*0cd4*/ 	.word	0x00000420


	//   ....[4]....
        /*0cd8*/ 	.word	0x00000580


	//   ....[5]....
        /*0cdc*/ 	.word	0x000006a0


	//   ....[6]....
        /*0ce0*/ 	.word	0x00000800


	//   ....[7]....
        /*0ce4*/ 	.word	0x0000b780


	//   ....[8]....
        /*0ce8*/ 	.word	0x0000bef0


	//   ....[9]....
        /*0cec*/ 	.word	0x0000bf00


	//   ....[10]....
        /*0cf0*/ 	.word	0x0000bf10


	//   ....[11]....
        /*0cf4*/ 	.word	0x0000bf20


	//   ....[12]....
        /*0cf8*/ 	.word	0x0000c510


	//   ....[13]....
        /*0cfc*/ 	.word	0x0000c520


	//   ....[14]....
        /*0d00*/ 	.word	0x0000c530


	//   ....[15]....
        /*0d04*/ 	.word	0x0000c540


	//   ....[16]....
        /*0d08*/ 	.word	0x0000cb10


	//   ....[17]....
        /*0d0c*/ 	.word	0x0000cb20


	//   ....[18]....
        /*0d10*/ 	.word	0x0000cb30


	//   ....[19]....
        /*0d14*/ 	.word	0x0000cb40


	//   ....[20]....
        /*0d18*/ 	.word	0x0000d130


	//   ....[21]....
        /*0d1c*/ 	.word	0x0000d140


	//   ....[22]....
        /*0d20*/ 	.word	0x0000d150


	//   ....[23]....
        /*0d24*/ 	.word	0x0000d160


	//   ....[24]....
        /*0d28*/ 	.word	0x00010c40


	//   ....[25]....
        /*0d2c*/ 	.word	0x00010c50


	//   ....[26]....
        /*0d30*/ 	.word	0x00010c60


	//   ....[27]....
        /*0d34*/ 	.word	0x00010c70


	//   ....[28]....
        /*0d38*/ 	.word	0x00011150


	//   ....[29]....
        /*0d3c*/ 	.word	0x00011160


	//   ....[30]....
        /*0d40*/ 	.word	0x00011170


	//   ....[31]....
        /*0d44*/ 	.word	0x00011180


	//   ....[32]....
        /*0d48*/ 	.word	0x00011640


	//   ....[33]....
        /*0d4c*/ 	.word	0x00011650


	//   ....[34]....
        /*0d50*/ 	.word	0x00011660


	//   ....[35]....
        /*0d54*/ 	.word	0x00011670


	//   ....[36]....
        /*0d58*/ 	.word	0x00011b50


	//   ....[37]....
        /*0d5c*/ 	.word	0x00011b60


	//   ....[38]....
        /*0d60*/ 	.word	0x00011b70


	//   ....[39]....
        /*0d64*/ 	.word	0x00011b80


	//   ....[40]....
        /*0d68*/ 	.word	0x00018a30


	//   ....[41]....
        /*0d6c*/ 	.word	0x00018a50


	//   ....[42]....
        /*0d70*/ 	.word	0x000191c0


	//   ....[43]....
        /*0d74*/ 	.word	0x000192e0


	//   ....[44]....
        /*0d78*/ 	.word	0x00019590


	//   ....[45]....
        /*0d7c*/ 	.word	0x00019740


	//   ....[46]....
        /*0d80*/ 	.word	0x0001dd00


	//   ....[47]....
        /*0d84*/ 	.word	0x0001dd20


	//   ....[48]....
        /*0d88*/ 	.word	0x0001e170


	//   ....[49]....
        /*0d8c*/ 	.word	0x0001e410


	//   ....[50]....
        /*0d90*/ 	.word	0x0001e700


	//   ....[51]....
        /*0d94*/ 	.word	0x0001e750


	//   ....[52]....
        /*0d98*/ 	.word	0x00022d00


	//   ....[53]....
        /*0d9c*/ 	.word	0x00022d20


	//   ....[54]....
        /*0da0*/ 	.word	0x00022e80


	//   ....[55]....
        /*0da4*/ 	.word	0x00022f50


	//   ....[56]....
        /*0da8*/ 	.word	0x000244b0


	//   ....[57]....
        /*0dac*/ 	.word	0x00024530


	//   ....[58]....
        /*0db0*/ 	.word	0x00024550


	//   ....[59]....
        /*0db4*/ 	.word	0x00024560


	//   ....[60]....
        /*0db8*/ 	.word	0x00026150


	//   ....[61]....
        /*0dbc*/ 	.word	0x000261a0


	//   ....[62]....
        /*0dc0*/ 	.word	0x00026260


	//   ....[63]....
        /*0dc4*/ 	.word	0x000262c0


	//   ....[64]....
        /*0dc8*/ 	.word	0x00026920


	//   ....[65]....
        /*0dcc*/ 	.word	0x00026960


	//   ....[66]....
        /*0dd0*/ 	.word	0x00026ad0


	//   ....[67]....
        /*0dd4*/ 	.word	0x00026af0


	//   ....[68]....
        /*0dd8*/ 	.word	0x00026c40


	//   ....[69]....
        /*0ddc*/ 	.word	0x00026c60


	//   ....[70]....
        /*0de0*/ 	.word	0x00026dc0


	//   ....[71]....
        /*0de4*/ 	.word	0x00026de0


	//   ....[72]....
        /*0de8*/ 	.word	0x00027700


	//   ....[73]....
        /*0dec*/ 	.word	0x00027720


	//   ....[74]....
        /*0df0*/ 	.word	0x000278a0


	//   ....[75]....
        /*0df4*/ 	.word	0x000278c0


	//   ....[76]....
        /*0df8*/ 	.word	0x00027a10


	//   ....[77]....
        /*0dfc*/ 	.word	0x00027a30


	//   ....[78]....
        /*0e00*/ 	.word	0x00027b90


	//   ....[79]....
        /*0e04*/ 	.word	0x00027bb0


	//   ....[80]....
        /*0e08*/ 	.word	0x00027d90


	//   ....[81]....
        /*0e0c*/ 	.word	0x00027f70


	//   ....[82]....
        /*0e10*/ 	.word	0x00027fa0


	//   ....[83]....
        /*0e14*/ 	.word	0x00027fd0


	//   ....[84]....
        /*0e18*/ 	.word	0x00028000


	//   ....[85]....
        /*0e1c*/ 	.word	0x00028030


	//   ....[86]....
        /*0e20*/ 	.word	0x00028060


	//   ....[87]....
        /*0e24*/ 	.word	0x000281e0


	//   ....[88]....
        /*0e28*/ 	.word	0x00028210


	//   ....[89]....
        /*0e2c*/ 	.word	0x00028240


	//   ....[90]....
        /*0e30*/ 	.word	0x00028270


	//   ....[91]....
        /*0e34*/ 	.word	0x000282a0


	//   ....[92]....
        /*0e38*/ 	.word	0x000282d0


	//   ....[93]....
        /*0e3c*/ 	.word	0x00028380


	//   ....[94]....
        /*0e40*/ 	.word	0x000283e0


	//   ....[95]....
        /*0e44*/ 	.word	0x00028470


	//   ....[96]....
        /*0e48*/ 	.word	0x00029420


	//   ....[97]....
        /*0e4c*/ 	.word	0x0002b450


	//   ....[98]....
        /*0e50*/ 	.word	0x0002c180


	//   ....[99]....
        /*0e54*/ 	.word	0x0002c190


	//   ....[100]....
        /*0e58*/ 	.word	0x0002c1b0


	//   ....[101]....
        /*0e5c*/ 	.word	0x0002c260


	//   ....[102]....
        /*0e60*/ 	.word	0x0002c2b0


	//   ....[103]....
        /*0e64*/ 	.word	0x0002c330


	//   ....[104]....
        /*0e68*/ 	.word	0x0002c380


	//   ....[105]....
        /*0e6c*/ 	.word	0x0002c400


	//   ....[106]....
        /*0e70*/ 	.word	0x0002c450


	//   ....[107]....
        /*0e74*/ 	.word	0x0002c4d0


	//   ....[108]....
        /*0e78*/ 	.word	0x0002c520


	//   ....[109]....
        /*0e7c*/ 	.word	0x0002c5a0


	//   ....[110]....
        /*0e80*/ 	.word	0x0002c5f0


	//   ....[111]....
        /*0e84*/ 	.word	0x0002c670


	//   ....[112]....
        /*0e88*/ 	.word	0x0002c690


	//   ....[113]....
        /*0e8c*/ 	.word	0x0002c6d0


	//   ....[114]....
        /*0e90*/ 	.word	0x0002ffb0


	//   ....[115]....
        /*0e94*/ 	.word	0x0002ffd0


	//   ....[116]....
        /*0e98*/ 	.word	0x00030010


	//   ....[117]....
        /*0e9c*/ 	.word	0x00030040


	//   ....[118]....
        /*0ea0*/ 	.word	0x00030070


	//   ....[119]....
        /*0ea4*/ 	.word	0x000300a0


	//   ....[120]....
        /*0ea8*/ 	.word	0x000300d0


	//   ....[121]....
        /*0eac*/ 	.word	0x00030100


	//   ....[122]....
        /*0eb0*/ 	.word	0x00030290


	//   ....[123]....
        /*0eb4*/ 	.word	0x000302d0


	//   ....[124]....
        /*0eb8*/ 	.word	0x00030300


	//   ....[125]....
        /*0ebc*/ 	.word	0x00030330


	//   ....[126]....
        /*0ec0*/ 	.word	0x00030360


	//   ....[127]....
        /*0ec4*/ 	.word	0x00030390


	//   ....[128]....
        /*0ec8*/ 	.word	0x00030450


	//   ....[129]....
        /*0ecc*/ 	.word	0x00030470


	//   ....[130]....
        /*0ed0*/ 	.word	0x000304e0


	//   ....[131]....
        /*0ed4*/ 	.word	0x00030bc0


	//   ....[132]....
        /*0ed8*/ 	.word	0x00031020


	//   ....[133]....
        /*0edc*/ 	.word	0x000310b0


	//   ....[134]....
        /*0ee0*/ 	.word	0x00031100


	//   ....[135]....
        /*0ee4*/ 	.word	0x00031150


	//   ....[136]....
        /*0ee8*/ 	.word	0x000311e0


	//   ....[137]....
        /*0eec*/ 	.word	0x00031270


	//   ....[138]....
        /*0ef0*/ 	.word	0x000312c0


	//   ....[139]....
        /*0ef4*/ 	.word	0x00031310


	//   ....[140]....
        /*0ef8*/ 	.word	0x000313a0


	//   ....[141]....
        /*0efc*/ 	.word	0x00031430


	//   ....[142]....
        /*0f00*/ 	.word	0x00031480


	//   ....[143]....
        /*0f04*/ 	.word	0x000314d0


	//   ....[144]....
        /*0f08*/ 	.word	0x00031560


	//   ....[145]....
        /*0f0c*/ 	.word	0x000315f0


	//   ....[146]....
        /*0f10*/ 	.word	0x00031640


	//   ....[147]....
        /*0f14*/ 	.word	0x00031690


	//   ....[148]....
        /*0f18*/ 	.word	0x00031780


	//   ....[149]....
        /*0f1c*/ 	.word	0x00031810


	//   ....[150]....
        /*0f20*/ 	.word	0x00031860


	//   ....[151]....
        /*0f24*/ 	.word	0x000318b0


	//   ....[152]....
        /*0f28*/ 	.word	0x00031940


	//   ....[153]....
        /*0f2c*/ 	.word	0x000319d0


	//   ....[154]....
        /*0f30*/ 	.word	0x00031a20


	//   ....[155]....
        /*0f34*/ 	.word	0x00031a70


	//   ....[156]....
        /*0f38*/ 	.word	0x00031b00


	//   ....[157]....
        /*0f3c*/ 	.word	0x00031b90


	//   ....[158]....
        /*0f40*/ 	.word	0x00031be0


	//   ....[159]....
        /*0f44*/ 	.word	0x00031c30


	//   ....[160]....
        /*0f48*/ 	.word	0x00031cc0


	//   ....[161]....
        /*0f4c*/ 	.word	0x00031d50


	//   ....[162]....
        /*0f50*/ 	.word	0x00031da0


	//   ....[163]....
        /*0f54*/ 	.word	0x00031df0


	//   ....[164]....
        /*0f58*/ 	.word	0x000320f0


	//   ....[165]....
        /*0f5c*/ 	.word	0x000323f0


	//   ....[166]....
        /*0f60*/ 	.word	0x00032560


	//   ....[167]....
        /*0f64*/ 	.word	0x000325b0


	//   ....[168]....
        /*0f68*/ 	.word	0x00032740


	//   ....[169]....
        /*0f6c*/ 	.word	0x00032790


	//   ....[170]....
        /*0f70*/ 	.word	0x000328c0


	//   ....[171]....
        /*0f74*/ 	.word	0x00032930


	//   ....[172]....
        /*0f78*/ 	.word	0x00032a60


	//   ....[173]....
        /*0f7c*/ 	.word	0x00032ad0


	//   ....[174]....
        /*0f80*/ 	.word	0x00032c00


	//   ....[175]....
        /*0f84*/ 	.word	0x00032c70


	//   ....[176]....
        /*0f88*/ 	.word	0x00032da0


	//   ....[177]....
        /*0f8c*/ 	.word	0x00032e10


	//   ....[178]....
        /*0f90*/ 	.word	0x00032f40


	//   ....[179]....
        /*0f94*/ 	.word	0x00032fb0


	//   ....[180]....
        /*0f98*/ 	.word	0x000330e0


	//   ....[181]....
        /*0f9c*/ 	.word	0x00033130


	//   ....[182]....
        /*0fa0*/ 	.word	0x00033460


	//   ....[183]....
        /*0fa4*/ 	.word	0x00033510


	//   ....[184]....
        /*0fa8*/ 	.word	0x00033620


	//   ....[185]....
        /*0fac*/ 	.word	0x000336b0


	//   ....[186]....
        /*0fb0*/ 	.word	0x00033730


	//   ....[187]....
        /*0fb4*/ 	.word	0x000337b0


	//   ....[188]....
        /*0fb8*/ 	.word	0x00033830


	//   ....[189]....
        /*0fbc*/ 	.word	0x000338c0


	//   ....[190]....
        /*0fc0*/ 	.word	0x00033960


	//   ....[191]....
        /*0fc4*/ 	.word	0x00033a30


	//   ....[192]....
        /*0fc8*/ 	.word	0x00033ab0


	//   ....[193]....
        /*0fcc*/ 	.word	0x00033b30


	//   ....[194]....
        /*0fd0*/ 	.word	0x00033bb0


	//   ....[195]....
        /*0fd4*/ 	.word	0x00033c40


	//   ....[196]....
        /*0fd8*/ 	.word	0x00033cc0


	//   ....[197]....
        /*0fdc*/ 	.word	0x00033d60


	//   ....[198]....
        /*0fe0*/ 	.word	0x00033df0


	//   ....[199]....
        /*0fe4*/ 	.word	0x00033f20


	//----- nvinfo : EIATTR_REG_RECONFIG
	.align		4
.L_621:
        /*0fe8*/ 	.byte	0x01, 0x54
	.zero		2


	//----- nvinfo : EIATTR_SYSCALL_OFFSETS
	.align		4
        /*0fec*/ 	.byte	0x04, 0x46
        /*0fee*/ 	.short	(.L_623 - .L_622)


	//   ....[0]....
.L_622:
        /*0ff0*/ 	.word	0x00001bf0


	//   ....[1]....
        /*0ff4*/ 	.word	0x00001d40


	//   ....[2]....
        /*0ff8*/ 	.word	0x0000b920


	//   ....[3]....
        /*0ffc*/ 	.word	0x0000bc50


	//   ....[4]....
        /*1000*/ 	.word	0x0002b040


	//   ....[5]....
        /*1004*/ 	.word	0x0002b1a0


	//   ....[6]....
        /*1008*/ 	.word	0x0002b2a0


	//   ....[7]....
        /*100c*/ 	.word	0x0002bd00


	//----- nvinfo : EIATTR_MBARRIER_INSTR_OFFSETS
	.align		4
.L_623:
        /*1010*/ 	.byte	0x04, 0x39
        /*1012*/ 	.short	(.L_625 - .L_624)


	//   ....[0]....
.L_624:
        /*1014*/ 	.word	0x000002d0
        /*1018*/ 	.word	0x000000ff
        /*101c*/ 	.word	0x00038800
        /*1020*/ 	.short	0x0100
        /*1022*/ 	.byte	0x08
	.zero		1


	//   ....[1]....
        /*1024*/ 	.word	0x000002e0
        /*1028*/ 	.word	0x000000ff
        /*102c*/ 	.word	0x00038820
        /*1030*/ 	.short	0x0100
        /*1032*/ 	.byte	0x08
	.zero		1


	//   ....[2]....
        /*1034*/ 	.word	0x000003d0
        /*1038*/ 	.word	0x000000ff
        /*103c*/ 	.word	0x00038830
        /*1040*/ 	.short	0x0100
        /*1042*/ 	.byte	0x08
	.zero		1


	//   ....[3]....
        /*1044*/ 	.word	0x000003e0
        /*1048*/ 	.word	0x000000ff
        /*104c*/ 	.word	0x00038840
        /*1050*/ 	.short	0x0100
        /*1052*/ 	.byte	0x08
	.zero		1


	//   ....[4]....
        /*1054*/ 	.word	0x000003f0
        /*1058*/ 	.word	0x000000ff
        /*105c*/ 	.word	0x00038838
        /*1060*/ 	.short	0x0100
        /*1062*/ 	.byte	0x08
	.zero		1


	//   ....[5]....
        /*1064*/ 	.word	0x00000400
        /*1068*/ 	.word	0x000000ff
        /*106c*/ 	.word	0x00038848
        /*1070*/ 	.short	0x0100
        /*1072*/ 	.byte	0x08
	.zero		1


	//   ....[6]....
        /*1074*/ 	.word	0x00000530
        /*1078*/ 	.word	0x000000ff
        /*107c*/ 	.word	0x00038850
        /*1080*/ 	.short	0x0100
        /*1082*/ 	.byte	0x08
	.zero		1


	//   ....[7]....
        /*1084*/ 	.word	0x00000540
        /*1088*/ 	.word	0x000000ff
        /*108c*/ 	.word	0x00038860
        /*1090*/ 	.short	0x0100
        /*1092*/ 	.byte	0x08
	.zero		1


	//   ....[8]....
        /*1094*/ 	.word	0x00000550
        /*1098*/ 	.word	0x000000ff
        /*109c*/ 	.word	0x00038858
        /*10a0*/ 	.short	0x0100
        /*10a2*/ 	.byte	0x08
	.zero		1


	//   ....[9]....
        /*10a4*/ 	.word	0x00000560
        /*10a8*/ 	.word	0x000000ff
        /*10ac*/ 	.word	0x00038868
        /*10b0*/ 	.short	0x0100
        /*10b2*/ 	.byte	0x08
	.zero		1


	//   ....[10]....
        /*10b4*/ 	.word	0x00000650
        /*10b8*/ 	.word	0x000000ff
        /*10bc*/ 	.word	0x00038870
        /*10c0*/ 	.short	0x0100
        /*10c2*/ 	.byte	0x06
	.zero		1


	//   ....[11]....
        /*10c4*/ 	.word	0x00000660
        /*10c8*/ 	.word	0x000000ff
        /*10cc*/ 	.word	0x00038880
        /*10d0*/ 	.short	0x0100
        /*10d2*/ 	.byte	0x06
	.zero		1


	//   ....[12]....
        /*10d4*/ 	.word	0x00000670
        /*10d8*/ 	.word	0x000000ff
        /*10dc*/ 	.word	0x00038878
        /*10e0*/ 	.short	0x0100
        /*10e2*/ 	.byte	0x06
	.zero		1


	//   ....[13]....
        /*10e4*/ 	.word	0x00000680
        /*10e8*/ 	.word	0x000000ff
        /*10ec*/ 	.word	0x00038888
        /*10f0*/ 	.short	0x0100
        /*10f2*/ 	.byte	0x06
	.zero		1


	//   ....[14]....
        /*10f4*/ 	.word	0x000007b0
        /*10f8*/ 	.word	0x000000ff
        /*10fc*/ 	.word	0x00038890
        /*1100*/ 	.short	0x0100
        /*1102*/ 	.byte	0x08
	.zero		1


	//   ....[15]....
        /*1104*/ 	.word	0x000007c0
        /*1108*/ 	.word	0x000000ff
        /*110c*/ 	.word	0x000388a0
        /*1110*/ 	.short	0x0100
        /*1112*/ 	.byte	0x08
	.zero		1


	//   ....[16]....
        /*1114*/ 	.word	0x000007d0
        /*1118*/ 	.word	0x000000ff
        /*111c*/ 	.word	0x00038898
        /*1120*/ 	.short	0x0100
        /*1122*/ 	.byte	0x08
	.zero		1


	//   ....[17]....
        /*1124*/ 	.word	0x000007e0
        /*1128*/ 	.word	0x000000ff
        /*112c*/ 	.word	0x000388a8
        /*1130*/ 	.short	0x0100
        /*1132*/ 	.byte	0x08
	.zero		1


	//   ....[18]....
        /*1134*/ 	.word	0x00000910
        /*1138*/ 	.word	0x000000ff
        /*113c*/ 	.word	0x000388b0
        /*1140*/ 	.short	0x0100
        /*1142*/ 	.byte	0x08
	.zero		1


	//   ....[19]....
        /*1144*/ 	.word	0x00000920
        /*1148*/ 	.word	0x000000ff
        /*114c*/ 	.word	0x000388c0
        /*1150*/ 	.short	0x0100
        /*1152*/ 	.byte	0x08
	.zero		1


	//   ....[20]....
        /*1154*/ 	.word	0x00000930
        /*1158*/ 	.word	0x000000ff
        /*115c*/ 	.word	0x000388b8
        /*1160*/ 	.short	0x0100
        /*1162*/ 	.byte	0x08
	.zero		1


	//   ....[21]....
        /*1164*/ 	.word	0x00000940
        /*1168*/ 	.word	0x000000ff
        /*116c*/ 	.word	0x000388c8
        /*1170*/ 	.short	0x0100
        /*1172*/ 	.byte	0x08
	.zero		1


	//   ....[22]....
        /*1174*/ 	.word	0x000039a0
        /*1178*/ 	.word	0x00000000
        /*117c*/ 	.word	0x00038890
        /*1180*/ 	.short	0x010a
        /*1182*/ 	.byte	0x3f
	.zero		1


	//   ....[23]....
        /*1184*/ 	.word	0x00007130
        /*1188*/ 	.word	0x00000000
        /*118c*/ 	.word	0x00038890
        /*1190*/ 	.short	0x010a
        /*1192*/ 	.byte	0x3f
	.zero		1


	//   ....[24]....
        /*1194*/ 	.word	0x0000a540
        /*1198*/ 	.word	0x00000000
        /*119c*/ 	.word	0x00038890
        /*11a0*/ 	.short	0x010a
        /*11a2*/ 	.byte	0x3f
	.zero		1


	//   ....[25]....
        /*11a4*/ 	.word	0x0000a9a0
        /*11a8*/ 	.word	0x00000024
        /*11ac*/ 	.word	0x00000000
        /*11b0*/ 	.short	0x0101
        /*11b2*/ 	.byte	0x3f
	.zero		1


	//   ....[26]....
        /*11b4*/ 	.word	0x0000a9e0
        /*11b8*/ 	.word	0x00000000
        /*11bc*/ 	.word	0x000388b0
        /*11c0*/ 	.short	0x010a
        /*11c2*/ 	.byte	0x3f
	.zero		1


	//   ....[27]....
        /*11c4*/ 	.word	0x0000b150
        /*11c8*/ 	.word	0x00000000
        /*11cc*/ 	.word	0x00000000
        /*11d0*/ 	.short	0x0101
        /*11d2*/ 	.byte	0x3f
	.zero		1


	//   ....[28]....
        /*11d4*/ 	.word	0x0000b9b0
        /*11d8*/ 	.word	0x00000010
        /*11dc*/ 	.word	0x00038800
        /*11e0*/ 	.short	0x010a
        /*11e2*/ 	.byte	0x3f
	.zero		1


	//   ....[29]....
        /*11e4*/ 	.word	0x0000ba00
        /*11e8*/ 	.word	0x00000010
        /*11ec*/ 	.word	0x00038800
        /*11f0*/ 	.short	0x010a
        /*11f2*/ 	.byte	0x3f
	.zero		1


	//   ....[30]....
        /*11f4*/ 	.word	0x0000d560
        /*11f8*/ 	.word	0x00000010
        /*11fc*/ 	.word	0x00038800
        /*1200*/ 	.short	0x010a
        /*1202*/ 	.byte	0x3f
	.zero		1


	//   ....[31]....
        /*1204*/ 	.word	0x00011e60
        /*1208*/ 	.word	0x00000010
        /*120c*/ 	.word	0x00038800
        /*1210*/ 	.short	0x010a
        /*1212*/ 	.byte	0x3f
	.zero		1


	//   ....[32]....
        /*1214*/ 	.word	0x00015970
        /*1218*/ 	.word	0x00000000
        /*121c*/ 	.word	0x00038830
        /*1220*/ 	.short	0x010a
        /*1222*/ 	.byte	0x3f
	.zero		1


	//   ....[33]....
        /*1224*/ 	.word	0x000159e0
        /*1228*/ 	.word	0x00000000
        /*122c*/ 	.word	0x00038830
        /*1230*/ 	.short	0x010a
        /*1232*/ 	.byte	0x3f
	.zero		1


	//   ....[34]....
        /*1234*/ 	.word	0x000190e0
        /*1238*/ 	.word	0x00000000
        /*123c*/ 	.word	0x00000000
        /*1240*/ 	.short	0x0101
        /*1242*/ 	.byte	0x3f
	.zero		1


	//   ....[35]....
        /*1244*/ 	.word	0x0001a280
        /*1248*/ 	.word	0x0000000b
        /*124c*/ 	.word	0x00038830
        /*1250*/ 	.short	0x010a
        /*1252*/ 	.byte	0x3f
	.zero		1


	//   ....[36]....
        /*1254*/ 	.word	0x0001a300
        /*1258*/ 	.word	0x0000000b
        /*125c*/ 	.word	0x00038830
        /*1260*/ 	.short	0x010a
        /*1262*/ 	.byte	0x3f
	.zero		1


	//   ....[37]....
        /*1264*/ 	.word	0x0001d9f0
        /*1268*/ 	.word	0x00000009
        /*126c*/ 	.word	0x00038850
        /*1270*/ 	.short	0x010a
        /*1272*/ 	.byte	0x3f
	.zero		1


	//   ....[38]....
        /*1274*/ 	.word	0x0001da40
        /*1278*/ 	.word	0x00000009
        /*127c*/ 	.word	0x00038850
        /*1280*/ 	.short	0x010a
        /*1282*/ 	.byte	0x3f
	.zero		1


	//   ....[39]....
        /*1284*/ 	.word	0x0001eab0
        /*1288*/ 	.word	0x0000000b
        /*128c*/ 	.word	0x00000000
        /*1290*/ 	.short	0x0101
        /*1292*/ 	.byte	0x3f
	.zero		1


	//   ....[40]....
        /*1294*/ 	.word	0x0001ec10
        /*1298*/ 	.word	0x00000009
        /*129c*/ 	.word	0x00000000
        /*12a0*/ 	.short	0x0101
        /*12a2*/ 	.byte	0x3f
	.zero		1


	//   ....[41]....
        /*12a4*/ 	.word	0x0001f180
        /*12a8*/ 	.word	0x00000004
        /*12ac*/ 	.word	0x00038830
        /*12b0*/ 	.short	0x010a
        /*12b2*/ 	.byte	0x3f
	.zero		1


	//   ....[42]....
        /*12b4*/ 	.word	0x0001f200
        /*12b8*/ 	.word	0x00000004
        /*12bc*/ 	.word	0x00038830
        /*12c0*/ 	.short	0x010a
        /*12c2*/ 	.byte	0x3f
	.zero		1


	//   ....[43]....
        /*12c4*/ 	.word	0x000228f0
        /*12c8*/ 	.word	0x00000009
        /*12cc*/ 	.word	0x00038850
        /*12d0*/ 	.short	0x010a
        /*12d2*/ 	.byte	0x3f
	.zero		1


	//   ....[44]....
        /*12d4*/ 	.word	0x00022940
        /*12d8*/ 	.word	0x00000009
        /*12dc*/ 	.word	0x00038850
        /*12e0*/ 	.short	0x010a
        /*12e2*/ 	.byte	0x3f
	.zero		1


	//   ....[45]....
        /*12e4*/ 	.word	0x000233b0
        /*12e8*/ 	.word	0x000000a8
        /*12ec*/ 	.word	0x00000000
        /*12f0*/ 	.short	0x0101
        /*12f2*/ 	.byte	0x3f
	.zero		1


	//   ....[46]....
        /*12f4*/ 	.word	0x000234d0
        /*12f8*/ 	.word	0x00000009
        /*12fc*/ 	.word	0x00000000
        /*1300*/ 	.short	0x0101
        /*1302*/ 	.byte	0x3f
	.zero		1


	//   ....[47]....
        /*1304*/ 	.word	0x00024180
        /*1308*/ 	.word	0x00000000
        /*130c*/ 	.word	0x00038850
        /*1310*/ 	.short	0x010a
        /*1312*/ 	.byte	0x3f
	.zero		1


	//   ....[48]....
        /*1314*/ 	.word	0x00024220
        /*1318*/ 	.word	0x00000000
        /*131c*/ 	.word	0x00038850
        /*1320*/ 	.short	0x010a
        /*1322*/ 	.byte	0x3f
	.zero		1


	//   ....[49]....
        /*1324*/ 	.word	0x00024720
        /*1328*/ 	.word	0x0000000b
        /*132c*/ 	.word	0x00000000
        /*1330*/ 	.short	0x0101
        /*1332*/ 	.byte	0x3f
	.zero		1


	//   ....[50]....
        /*1334*/ 	.word	0x00026950
        /*1338*/ 	.word	0x00000000
        /*133c*/ 	.word	0x00000000
        /*1340*/ 	.short	0x0101
        /*1342*/ 	.byte	0x3f
	.zero		1


	//   ....[51]....
        /*1344*/ 	.word	0x00029510
        /*1348*/ 	.word	0x00000004
        /*134c*/ 	.word	0x00038820
        /*1350*/ 	.short	0x010a
        /*1352*/ 	.byte	0x3f
	.zero		1


	//   ....[52]....
        /*1354*/ 	.word	0x000295f0
        /*1358*/ 	.word	0x00000006
        /*135c*/ 	.word	0x000388a0
        /*1360*/ 	.short	0x010a
        /*1362*/ 	.byte	0x3f
	.zero		1


	//   ....[53]....
        /*1364*/ 	.word	0x00029b30
        /*1368*/ 	.word	0x00000006
        /*136c*/ 	.word	0x000388c0
        /*1370*/ 	.short	0x010a
        /*1372*/ 	.byte	0x3f
	.zero		1


	//   ....[54]....
        /*1374*/ 	.word	0x0002a1c0
        /*1378*/ 	.word	0x00000006
        /*137c*/ 	.word	0x000388a0
        /*1380*/ 	.short	0x010a
        /*1382*/ 	.byte	0x3f
	.zero		1


	//   ....[55]....
        /*1384*/ 	.word	0x0002a6f0
        /*1388*/ 	.word	0x00000006
        /*138c*/ 	.word	0x000388c0
        /*1390*/ 	.short	0x010a
        /*1392*/ 	.byte	0x3f
	.zero		1


	//   ....[56]....
        /*1394*/ 	.word	0x0002b710
        /*1398*/ 	.word	0x00000000
        /*139c*/ 	.word	0x00038840
        /*13a0*/ 	.short	0x010a
        /*13a2*/ 	.byte	0x3f
	.zero		1


	//   ....[57]....
        /*13a4*/ 	.word	0x0002c870
        /*13a8*/ 	.word	0x00000008
        /*13ac*/ 	.word	0x00038800
        /*13b0*/ 	.short	0x0107
        /*13b2*/ 	.byte	0x3f
	.zero		1


	//   ....[58]....
        /*13b4*/ 	.word	0x0002c970
        /*13b8*/ 	.word	0x00000002
        /*13bc*/ 	.word	0x00038800
        /*13c0*/ 	.short	0x0101
        /*13c2*/ 	.byte	0x3f
	.zero		1


	//   ....[59]....
        /*13c4*/ 	.word	0x0002c990
        /*13c8*/ 	.word	0x00000002
        /*13cc*/ 	.word	0x00038820
        /*13d0*/ 	.short	0x010a
        /*13d2*/ 	.byte	0x3f
	.zero		1


	//   ....[60]....
        /*13d4*/ 	.word	0x0002cd00
        /*13d8*/ 	.word	0x00000003
        /*13dc*/ 	.word	0x00038840
        /*13e0*/ 	.short	0x010a
        /*13e2*/ 	.byte	0x3f
	.zero		1


	//   ....[61]....
        /*13e4*/ 	.word	0x0002d2c0
        /*13e8*/ 	.word	0x00000000
        /*13ec*/ 	.word	0x00038860
        /*13f0*/ 	.short	0x010a
        /*13f2*/ 	.byte	0x3f
	.zero		1


	//   ....[62]....
        /*13f4*/ 	.word	0x0002dbc0
        /*13f8*/ 	.word	0x00000003
        /*13fc*/ 	.word	0x00038840
        /*1400*/ 	.short	0x010a
        /*1402*/ 	.byte	0x3f
	.zero		1


	//   ....[63]....
        /*1404*/ 	.word	0x0002e180
        /*1408*/ 	.word	0x00000002
        /*140c*/ 	.word	0x00038860
        /*1410*/ 	.short	0x010a
        /*1412*/ 	.byte	0x3f
	.zero		1


	//   ....[64]....
        /*1414*/ 	.word	0x0002e9f0
        /*1418*/ 	.word	0x00000003
        /*141c*/ 	.word	0x00038840
        /*1420*/ 	.short	0x010a
        /*1422*/ 	.byte	0x3f
	.zero		1


	//   ....[65]....
        /*1424*/ 	.word	0x0002efa0
        /*1428*/ 	.word	0x00000002
        /*142c*/ 	.word	0x00038860
        /*1430*/ 	.short	0x010a
        /*1432*/ 	.byte	0x3f
	.zero		1


	//   ....[66]....
        /*1434*/ 	.word	0x0002f790
        /*1438*/ 	.word	0x00000000
        /*143c*/ 	.word	0x00038860
        /*1440*/ 	.short	0x010a
        /*1442*/ 	.byte	0x3f
	.zero		1


	//   ....[67]....
        /*1444*/ 	.word	0x00030b40
        /*1448*/ 	.word	0x00000000
        /*144c*/ 	.word	0x00038820
        /*1450*/ 	.short	0x010a
        /*1452*/ 	.byte	0x3f
	.zero		1


	//   ....[68]....
        /*1454*/ 	.word	0x00030d10
        /*1458*/ 	.word	0x00000006
        /*145c*/ 	.word	0x00000000
        /*1460*/ 	.short	0x010a
        /*1462*/ 	.byte	0x3f
	.zero		1


	//   ....[69]....
        /*1464*/ 	.word	0x00030d80
        /*1468*/ 	.word	0x00000007
        /*146c*/ 	.word	0x00000000
        /*1470*/ 	.short	0x010a
        /*1472*/ 	.byte	0x3f
	.zero		1


	//   ....[70]....
        /*1474*/ 	.word	0x00030df0
        /*1478*/ 	.word	0x00000004
        /*147c*/ 	.word	0x00000000
        /*1480*/ 	.short	0x010a
        /*1482*/ 	.byte	0x3f
	.zero		1


	//   ....[71]....
        /*1484*/ 	.word	0x00030e20
        /*1488*/ 	.word	0x00000003
        /*148c*/ 	.word	0x00000000
        /*1490*/ 	.short	0x010a
        /*1492*/ 	.byte	0x3f
	.zero		1


	//   ....[72]....
        /*1494*/ 	.word	0x00030e80
        /*1498*/ 	.word	0x00000000
        /*149c*/ 	.word	0x00038890
        /*14a0*/ 	.short	0x010a
        /*14a2*/ 	.byte	0x3f
	.zero		1


	//   ....[73]....
        /*14a4*/ 	.word	0x00030ed0
        /*14a8*/ 	.word	0x00000000
        /*14ac*/ 	.word	0x00038890
        /*14b0*/ 	.short	0x010a
        /*14b2*/ 	.byte	0x3f
	.zero		1


	//   ....[74]....
        /*14b4*/ 	.word	0x00030f20
        /*14b8*/ 	.word	0x00000000
        /*14bc*/ 	.word	0x00038890
        /*14c0*/ 	.short	0x010a
        /*14c2*/ 	.byte	0x3f
	.zero		1


	//   ....[75]....
        /*14c4*/ 	.word	0x00030f70
        /*14c8*/ 	.word	0x00000000
        /*14cc*/ 	.word	0x000388b0
        /*14d0*/ 	.short	0x010a
        /*14d2*/ 	.byte	0x3f
	.zero		1


	//   ....[76]....
        /*14d4*/ 	.word	0x000316d0
        /*14d8*/ 	.word	0x00000010
        /*14dc*/ 	.word	0x00038800
        /*14e0*/ 	.short	0x010a
        /*14e2*/ 	.byte	0x3f
	.zero		1


	//   ....[77]....
        /*14e4*/ 	.word	0x00031e30
        /*14e8*/ 	.word	0x00000010
        /*14ec*/ 	.word	0x00038800
        /*14f0*/ 	.short	0x010a
        /*14f2*/ 	.byte	0x3f
	.zero		1


	//   ....[78]....
        /*14f4*/ 	.word	0x00031e80
        /*14f8*/ 	.word	0x00000000
        /*14fc*/ 	.word	0x00038830
        /*1500*/ 	.short	0x010a
        /*1502*/ 	.byte	0x3f
	.zero		1


	//   ....[79]....
        /*1504*/ 	.word	0x00031ed0
        /*1508*/ 	.word	0x0000000b
        /*150c*/ 	.word	0x00038830
        /*1510*/ 	.short	0x010a
        /*1512*/ 	.byte	0x3f
	.zero		1


	//   ....[80]....
        /*1514*/ 	.word	0x00031f20
        /*1518*/ 	.word	0x00000009
        /*151c*/ 	.word	0x00038850
        /*1520*/ 	.short	0x010a
        /*1522*/ 	.byte	0x3f
	.zero		1


	//   ....[81]....
        /*1524*/ 	.word	0x00031f70
        /*1528*/ 	.word	0x00000004
        /*152c*/ 	.word	0x00038830
        /*1530*/ 	.short	0x010a
        /*1532*/ 	.byte	0x3f
	.zero		1


	//   ....[82]....
        /*1534*/ 	.word	0x00031fc0
        /*1538*/ 	.word	0x00000009
        /*153c*/ 	.word	0x00038850
        /*1540*/ 	.short	0x010a
        /*1542*/ 	.byte	0x3f
	.zero		1


	//   ....[83]....
        /*1544*/ 	.word	0x00032010
        /*1548*/ 	.word	0x00000000
        /*154c*/ 	.word	0x00038850
        /*1550*/ 	.short	0x010a
        /*1552*/ 	.byte	0x3f
	.zero		1


	//   ....[84]....
        /*1554*/ 	.word	0x000321d0
        /*1558*/ 	.word	0x00000003
        /*155c*/ 	.word	0x00038820
        /*1560*/ 	.short	0x010a
        /*1562*/ 	.byte	0x3f
	.zero		1


	//   ....[85]....
        /*1564*/ 	.word	0x00032220
        /*1568*/ 	.word	0x00000006
        /*156c*/ 	.word	0x000388a0
        /*1570*/ 	.short	0x010a
        /*1572*/ 	.byte	0x3f
	.zero		1


	//   ....[86]....
        /*1574*/ 	.word	0x00032270
        /*1578*/ 	.word	0x00000006
        /*157c*/ 	.word	0x000388c0
        /*1580*/ 	.short	0x010a
        /*1582*/ 	.byte	0x3f
	.zero		1


	//   ....[87]....
        /*1584*/ 	.word	0x000322c0
        /*1588*/ 	.word	0x00000006
        /*158c*/ 	.word	0x000388a0
        /*1590*/ 	.short	0x010a
        /*1592*/ 	.byte	0x3f
	.zero		1


	//   ....[88]....
        /*1594*/ 	.word	0x00032310
        /*1598*/ 	.word	0x00000006
        /*159c*/ 	.word	0x000388c0
        /*15a0*/ 	.short	0x010a
        /*15a2*/ 	.byte	0x3f
	.zero		1


	//   ....[89]....
        /*15a4*/ 	.word	0x000324b0
        /*15a8*/ 	.word	0x00000000
        /*15ac*/ 	.word	0x00038840
        /*15b0*/ 	.short	0x010a
        /*15b2*/ 	.byte	0x3f
	.zero		1


	//   ....[90]....
        /*15b4*/ 	.word	0x00033180
        /*15b8*/ 	.word	0x00000002
        /*15bc*/ 	.word	0x00038820
        /*15c0*/ 	.short	0x010a
        /*15c2*/ 	.byte	0x3f
	.zero		1


	//   ....[91]....
        /*15c4*/ 	.word	0x000331d0
        /*15c8*/ 	.word	0x00000003
        /*15cc*/ 	.word	0x00038840
        /*15d0*/ 	.short	0x010a
        /*15d2*/ 	.byte	0x3f
	.zero		1


	//   ....[92]....
        /*15d4*/ 	.word	0x00033220
        /*15d8*/ 	.word	0x00000000
        /*15dc*/ 	.word	0x00038860
        /*15e0*/ 	.short	0x010a
        /*15e2*/ 	.byte	0x3f
	.zero		1


	//   ....[93]....
        /*15e4*/ 	.word	0x00033270
        /*15e8*/ 	.word	0x00000003
        /*15ec*/ 	.word	0x00038840
        /*15f0*/ 	.short	0x010a
        /*15f2*/ 	.byte	0x3f
	.zero		1


	//   ....[94]....
        /*15f4*/ 	.word	0x000332c0
        /*15f8*/ 	.word	0x00000002
        /*15fc*/ 	.word	0x00038860
        /*1600*/ 	.short	0x010a
        /*1602*/ 	.byte	0x3f
	.zero		1


	//   ....[95]....
        /*1604*/ 	.word	0x00033310
        /*1608*/ 	.word	0x00000003
        /*160c*/ 	.word	0x00038840
        /*1610*/ 	.short	0x010a
        /*1612*/ 	.byte	0x3f
	.zero		1


	//   ....[96]....
        /*1614*/ 	.word	0x00033360
        /*1618*/ 	.word	0x00000002
        /*161c*/ 	.word	0x00038860
        /*1620*/ 	.short	0x010a
        /*1622*/ 	.byte	0x3f
	.zero		1


	//   ....[97]....
        /*1624*/ 	.word	0x000333b0
        /*1628*/ 	.word	0x00000000
        /*162c*/ 	.word	0x00038860
        /*1630*/ 	.short	0x010a
        /*1632*/ 	.byte	0x3f
	.zero		1


	//   ....[98]....
        /*1634*/ 	.word	0x00033e40
        /*1638*/ 	.word	0x00000000
        /*163c*/ 	.word	0x00038820
        /*1640*/ 	.short	0x010a
        /*1642*/ 	.byte	0x3f
	.zero		1


	//   ....[99]....
        /*1644*/ 	.word	0x00033fe0
        /*1648*/ 	.word	0x00000006
        /*164c*/ 	.word	0x00000000
        /*1650*/ 	.short	0x010a
        /*1652*/ 	.byte	0x3f
	.zero		1


	//   ....[100]....
        /*1654*/ 	.word	0x00034030
        /*1658*/ 	.word	0x00000007
        /*165c*/ 	.word	0x00000000
        /*1660*/ 	.short	0x010a
        /*1662*/ 	.byte	0x3f
	.zero		1


	//   ....[101]....
        /*1664*/ 	.word	0x00034080
        /*1668*/ 	.word	0x00000004
        /*166c*/ 	.word	0x00000000
        /*1670*/ 	.short	0x010a
        /*1672*/ 	.byte	0x3f
	.zero		1


	//----- nvinfo : EIATTR_NUM_MBARRIERS
	.align		4
.L_625:
        /*1674*/ 	.byte	0x03, 0x38
        /*1676*/ 	.short	0x0016


	//----- nvinfo : EIATTR_EXIT_INSTR_OFFSETS
	.align		4
        /*1678*/ 	.byte	0x04, 0x1c
        /*167a*/ 	.short	(.L_627 - .L_626)


	//   ....[0]....
.L_626:
        /*167c*/ 	.word	0x00030e70


	//----- nvinfo : EIATTR_MAX_THREADS
	.align		4
.L_627:
        /*1680*/ 	.byte	0x04, 0x05
        /*1682*/ 	.short	(.L_629 - .L_628)
.L_628:
        /*1684*/ 	.word	0x00000180
        /*1688*/ 	.word	0x00000001
        /*168c*/ 	.word	0x00000001


	//----- nvinfo : EIATTR_CRS_STACK_SIZE
	.align		4
.L_629:
        /*1690*/ 	.byte	0x04, 0x1e
        /*1692*/ 	.short	(.L_631 - .L_630)
.L_630:
        /*1694*/ 	.word	0x00000000


	//----- nvinfo : EIATTR_CBANK_PARAM_SIZE
	.align		4
.L_631:
        /*1698*/ 	.byte	0x03, 0x19
        /*169a*/ 	.short	0x0af0


	//----- nvinfo : EIATTR_PARAM_CBANK
	.align		4
        /*169c*/ 	.byte	0x04, 0x0a
        /*169e*/ 	.short	(.L_633 - .L_632)
	.align		4
.L_632:
        /*16a0*/ 	.word	index@(.nv.constant0._ZN7cutlass13device_kernelIN5flash11enable_sm90INS1_16FlashAttnFwdSm90INS1_25CollectiveMainloopFwdSm90ILi2EN4cute5tupleIJNS5_1CILi1EEES8_S8_EEENS6_IJNS7_ILi128EEENS7_ILi80EEENS7_ILi256EEEEEELi256ENS_10bfloat16_tEfNS_4arch4Sm90ELb1ELb0ELb0ELb1ELb0ELb1ELb0ELb1ELb1ELb1ELb0ELb0EEENS1_21CollectiveEpilogueFwdINS6_IJSA_SC_SB_EEES9_SE_SG_Li256ELb1ELb1ELb0ELb0EEENS1_36VarlenDynamicPersistentTileSchedulerILi128ELi80ELi256ELi128ELb0ELb1ELb1ELb1ELb1ELb1EEEEEEEEEvNT_6ParamsE)
        /*16a4*/ 	.short	0x0210
        /*16a6*/ 	.short	0x0af0


	//----- nvinfo : EIATTR_SW_WAR
	.align		4
.L_633:
        /*16a8*/ 	.byte	0x04, 0x36
        /*16aa*/ 	.short	(.L_635 - .L_634)
.L_634:
        /*16ac*/ 	.word	0x00000008
.L_635:


//--------------------- .nv.info._ZN7cutlass13device_kernelIN5flash11enable_sm90INS1_16FlashAttnFwdSm90INS1_25CollectiveMainloopFwdSm90ILi2EN4cute5tupleIJNS5_1CILi1EEES8_S8_EEENS6_IJNS7_ILi128EEENS7_ILi112EEENS7_ILi192EEEEEELi192ENS_10bfloat16_tEfNS_4arch4Sm90ELb0ELb0ELb0ELb0ELb0ELb0ELb0ELb1ELb1ELb1ELb0ELb0EEENS1_21CollectiveEpilogueFwdINS6_IJSA_SC_SB_EEES9_SE_SG_Li256ELb0ELb1ELb0ELb0EEENS1_29StaticPersistentTileSchedulerILb0EEEEEEEEEvNT_6ParamsE --------------------------
	.section	.nv.info._ZN7cutlass13device_kernelIN5flash11enable_sm90INS1_16FlashAttnFwdSm90INS1_25CollectiveMainloopFwdSm90ILi2EN4cute5tupleIJNS5_1CILi1EEES8_S8_EEENS6_IJNS7_ILi128EEENS7_ILi112EEENS7_ILi192EEEEEELi192ENS_10bfloat16_tEfNS_4arch4Sm90ELb0ELb0ELb0ELb0ELb0ELb0ELb0ELb1ELb1ELb1ELb0ELb0EEENS1_21CollectiveEpilogueFwdINS6_IJSA_SC_SB_EEES9_SE_SG_Li256ELb0ELb1ELb0ELb0EEENS1_29StaticPersistentTileSchedulerILb0EEEEEEEEEvNT_6ParamsE,"",@"SHT_CUDA_INFO"
	.sectionflags	@""
	.align	4


	//----- nvinfo : EIATTR_CUDA_API_VERSION
	.align		4
        /*0000*/ 	.byte	0x04, 0x37
        /*0002*/ 	.short	(.L_637 - .L_636)
.L_636:
        /*0004*/ 	.word	0x00000082


	//----- nvinfo : EIATTR_KPARAM_INFO
	.align		4
.L_637:
        /*0008*/ 	.byte	0x04, 0x17
        /*000a*/ 	.short	(.L_639 - .L_638)
.L_638:
        /*000c*/ 	.word	0x00000000
        /*0010*/ 	.short	0x0000
        /*0012*/ 	.short	0x0070
        /*0014*/ 	.byte	0x00, 0xf0, 0x01, 0x28


	//----- nvinfo : EIATTR_SPARSE_MMA_MASK
	.align		4
.L_639:
        /*0018*/ 	.byte	0x03, 0x50
        /*001a*/ 	.short	0x0000


	//----- nvinfo : EIATTR_MAXREG_COUNT
	.align		4
        /*001c*/ 	.byte	0x03, 0x1b
        /*001e*/ 	.short	0x00a8


	//----- nvinfo : EIATTR_NUM_BARRIERS
	.align		4
        /*0020*/ 	.byte	0x02, 0x4c
        /*0022*/ 	.byte	0x09
	.zero		1


	//----- nvinfo : EIATTR_EXTERNS
	.align		4
        /*0024*/ 	.byte	0x04, 0x0f
        /*0026*/ 	.short	(.L_641 - .L_640)


	//   ....[0]....
	.align		4
.L_640:
        /*0028*/ 	.word	index@(__assertfail)


	//----- nvinfo : EIATTR_ANNOTATIONS
	.align		4
.L_641:
        /*002c*/ 	.byte	0x04, 0x55
        /*002e*/ 	.short	(.L_643 - .L_642)


	//   ....[0]....
.L_642:
        /* <DEDUP_REMOVED lines=30> */


	//----- nvinfo : EIATTR_MERCURY_ISA_VERSION
	.align		4
.L_643:
        /*0200*/ 	.byte	0x03, 0x5f
        /*0202*/ 	.short	0x0101


	//----- nvinfo : EIATTR_INT_WARP_WIDE_INSTR_OFFSETS
	.align		4
        /*0204*/ 	.byte	0x04, 0x31
        /*0206*/ 	.short	(.L_645 - .L_644)


	//   ....[0]....
.L_644:
        /*0208*/ 	.word	0x00000120


	//   ....[1]....
        /*020c*/ 	.word	0x00000160


	//   ....[2]....
        /*0210*/ 	.word	0x00000220


	//----- nvinfo : EIATTR_COOP_GROUP_MASK_REGIDS
	.align		4
.L_645:
        /*0214*/ 	.byte	0x04, 0x29
        /*0216*/ 	.short	(.L_647 - .L_646)


	//   ....[0]....
.L_646:
        /*0218*/ 	.word	0xffffffff


	//   ....[1]....
        /*021c*/ 	.word	0xffffffff


	//   ....[2]....
        /*0220*/ 	.word	0xffffffff


	//   ....[3]....
        /*0224*/ 	.word	0xffffffff


	//   ....[4]....
        /*0228*/ 	.word	0xffffffff


	//   ....[5]....
        /*022c*/ 	.word	0xffffffff


	//   ....[6]....
        /*0230*/ 	.word	0xffffffff


	//   ....[7]....
        /*0234*/ 	.word	0xffffffff


	//   ....[8]....
        /*0238*/ 	.word	0xffffffff


	//   ....[9]....
        /*023c*/ 	.word	0xffffffff


	//   ....[10]....
        /*0240*/ 	.word	0xffffffff


	//   ....[11]....
        /*0244*/ 	.word	0xffffffff


	//   ....[12]....
        /*0248*/ 	.word	0xffffffff


	//   ....[13]....
        /*024c*/ 	.word	0xffffffff


	//   ....[14]....
        /*0250*/ 	.word	0xffffffff


	//   ....[15]....
        /*0254*/ 	.word	0xffffffff


	//   ....[16]....
        /*0258*/ 	.word	0xffffffff


	//   ....[17]....
        /*025c*/ 	.word	0xffffffff


	//   ....[18]....
        /*0260*/ 	.word	0xffffffff


	//   ....[19]....
        /*0264*/ 	.word	0xffffffff


	//   ....[20]....
        /*0268*/ 	.word	0xffffffff


	//   ....[21]....
        /*026c*/ 	.word	0xffffffff


	//   ....[22]....
        /*0270*/ 	.word	0xffffffff


	//   ....[23]....
        /*0274*/ 	.word	0xffffffff


	//   ....[24]....
        /*0278*/ 	.word	0xffffffff


	//   ....[25]....
        /*027c*/ 	.word	0xffffffff


	//   ....[26]....
        /*0280*/ 	.word	0xffffffff


	//   ....[27]....
        /*0284*/ 	.word	0xffffffff


	//   ....[28]....
        /*0288*/ 	.word	0xffffffff


	//   ....[29]....
        /*028c*/ 	.word	0xffffffff


	//   ....[30]....
        /*0290*/ 	.word	0xffffffff


	//   ....[31]....
        /*0294*/ 	.word	0xffffffff


	//   ....[32]....
        /*0298*/ 	.word	0xffffffff


	//   ....[33]....
        /*029c*/ 	.word	0xffffffff


	//   ....[34]....
        /*02a0*/ 	.word	0xffffffff


	//   ....[35]....
        /*02a4*/ 	.word	0xffffffff


	//   ....[36]....
        /*02a8*/ 	.word	0xffffffff


	//   ....[37]....
        /*02ac*/ 	.word	0xffffffff


	//   ....[38]....
        /*02b0*/ 	.word	0xffffffff


	//   ....[39]....
        /*02b4*/ 	.word	0xffffffff


	//   ....[40]....
        /*02b8*/ 	.word	0xffffffff


	//   ....[41]....
        /*02bc*/ 	.word	0xffffffff


	//   ....[42]....
        /*02c0*/ 	.word	0xffffffff


	//   ....[43]....
        /*02c4*/ 	.word	0xffffffff


	//   ....[44]....
        /*02c8*/ 	.word	0xffffffff


	//   ....[45]....
        /*02cc*/ 	.word	0xffffffff


	//   ....[46]....
        /*02d0*/ 	.word	0xffffffff


	//   ....[47]....
        /*02d4*/ 	.word	0xffffffff


	//   ....[48]....
        /*02d8*/ 	.word	0xffffffff


	//   ....[49]....
        /*02dc*/ 	.word	0xffffffff


	//   ....[50]....
        /*02e0*/ 	.word	0x0500000f


	//   ....[51]....
        /*02e4*/ 	.word	0x0500000f


	//   ....[52]....
        /*02e8*/ 	.word	0x0500000f


	//   ....[53]....
        /*02ec*/ 	.word	0x0500000f


	//   ....[54]....
        /*02f0*/ 	.word	0x0500000f


	//   ....[55]....
        /*02f4*/ 	.word	0x0500000f


	//   ....[56]....
        /*02f8*/ 	.word	0x0500000f


	//   ....[57]....
        /*02fc*/ 	.word	0x0500000f


	//   ....[58]....
        /*0300*/ 	.word	0x0500000f


	//   ....[59]....
        /*0304*/ 	.word	0x0500000f


	//   ....[60]....
        /*0308*/ 	.word	0x0500000f


	//   ....[61]....
        /*030c*/ 	.word	0x0500000f


	//   ....[62]....
        /*0310*/ 	.word	0x0500000f


	//   ....[63]....
        /*0314*/ 	.word	0x0500000f


	//   ....[64]....
        /*0318*/ 	.word	0x0500000f


	//   ....[65]....
        /*031c*/ 	.word	0x0500000f


	//   ....[66]....
        /*0320*/ 	.word	0x0500000f


	//   ....[67]....
        /*0324*/ 	.word	0x0500000f


	//----- nvinfo : EIATTR_COOP_GROUP_INSTR_OFFSETS
	.align		4
.L_647:
        /*0328*/ 	.byte	0x04, 0x28
        /*032a*/ 	.short	(.L_649 - .L_648)


	//   ....[0]....
.L_648:
        /*032c*/ 	.word	0x00000060


	//   ....[1]....
        /*0330*/ 	.word	0x00000130


	//   ....[2]....
        /*0334*/ 	.word	0x00000230


	//   ....[3]....
        /*0338*/ 	.word	0x000003a0


	//   ....[4]....
        /*033c*/ 	.word	0x00000500


	//   ....[5]....
        /*0340*/ 	.word	0x00000620


	//   ....[6]....
        /*0344*/ 	.word	0x00000780


	//   ....[7]....
        /*0348*/ 	.word	0x00000d80


	//   ....[8]....
        /*034c*/ 	.word	0x00003e50


	//   ....[9]....
        /*0350*/ 	.word	0x00003ec0


	//   ....[10]....
        /*0354*/ 	.word	0x00004390


	//   ....[11]....
        /*0358*/ 	.word	0x000043f0


	//   ....[12]....
        /*035c*/ 	.word	0x00007ec0


	//   ....[13]....
        /*0360*/ 	.word	0x00007ef0


	//   ....[14]....
        /*0364*/ 	.word	0x00008140


	//   ....[15]....
        /*0368*/ 	.word	0x00008160


	//   ....[16]....
        /*036c*/ 	.word	0x00009770


	//   ....[17]....
        /*0370*/ 	.word	0x000097b0


	//   ....[18]....
        /*0374*/ 	.word	0x000098e0


	//   ....[19]....
        /*0378*/ 	.word	0x000098f0


	//   ....[20]....
        /*037c*/ 	.word	0x0000afe0


	//   ....[21]....
        /*0380*/ 	.word	0x0000b050


	//   ....[22]....
        /*0384*/ 	.word	0x0000b080


	//   ....[23]....
        /*0388*/ 	.word	0x0000b0e0


	//   ....[24]....
        /*038c*/ 	.word	0x0000b5d0


	//   ....[25]....
        /*0390*/ 	.word	0x0000b610


	//   ....[26]....
        /*0394*/ 	.word	0x0000b710


	//   ....[27]....
        /*0398*/ 	.word	0x0000b730


	//   ....[28]....
        /*039c*/ 	.word	0x0000b830


	//   ....[29]....
        /*03a0*/ 	.word	0x0000b850


	//   ....[30]....
        /*03a4*/ 	.word	0x0000b960


	//   ....[31]....
        /*03a8*/ 	.word	0x0000b9a0


	//   ....[32]....
        /*03ac*/ 	.word	0x0000c450


	//   ....[33]....
        /*03b0*/ 	.word	0x0000cf10


	//   ....[34]....
        /*03b4*/ 	.word	0x0000cf20


	//   ....[35]....
        /*03b8*/ 	.word	0x0000cf80


	//   ....[36]....
        /*03bc*/ 	.word	0x0000cfc0


	//   ....[37]....
        /*03c0*/ 	.word	0x0000d090


	//   ....[38]....
        /*03c4*/ 	.word	0x0000d0f0


	//   ....[39]....
        /*03c8*/ 	.word	0x0000d190


	//   ....[40]....
        /*03cc*/ 	.word	0x0000d1a0


	//   ....[41]....
        /*03d0*/ 	.word	0x0000d230


	//   ....[42]....
        /*03d4*/ 	.word	0x0000d240


	//   ....[43]....
        /*03d8*/ 	.word	0x0000d2d0


	//   ....[44]....
        /*03dc*/ 	.word	0x0000d2e0


	//   ....[45]....
        /*03e0*/ 	.word	0x0000d370


	//   ....[46]....
        /*03e4*/ 	.word	0x0000d380


	//   ....[47]....
        /*03e8*/ 	.word	0x0000d390


	//   ....[48]....
        /*03ec*/ 	.word	0x0000d3a0


	//   ....[49]....
        /*03f0*/ 	.word	0x0000ffb0


	//   ....[50]....
        /*03f4*/ 	.word	0x000104a0


	//   ....[51]....
        /*03f8*/ 	.word	0x00010610


	//   ....[52]....
        /*03fc*/ 	.word	0x00010670


	//   ....[53]....
        /*0400*/ 	.word	0x00010800


	//   ....[54]....
        /*0404*/ 	.word	0x00010850


	//   ....[55]....
        /*0408*/ 	.word	0x00010980


	//   ....[56]....
        /*040c*/ 	.word	0x000109d0


	//   ....[57]....
        /*0410*/ 	.word	0x00010b20


	//   ....[58]....
        /*0414*/ 	.word	0x00010b90


	//   ....[59]....
        /*0418*/ 	.word	0x00010cb0


	//   ....[60]....
        /*041c*/ 	.word	0x00010d00


	//   ....[61]....
        /*0420*/ 	.word	0x00010e20


	//   ....[62]....
        /*0424*/ 	.word	0x00010e70


	//   ....[63]....
        /*0428*/ 	.word	0x00010f80


	//   ....[64]....
        /*042c*/ 	.word	0x00010fd0


	//   ....[65]....
        /*0430*/ 	.word	0x000110d0


	//   ....[66]....
        /*0434*/ 	.word	0x00011120


	//   ....[67]....
        /*0438*/ 	.word	0x000114c0


	//----- nvinfo : EIATTR_REG_RECONFIG
	.align		4
.L_649:
        /*043c*/ 	.byte	0x01, 0x54
	.zero		2


	//----- nvinfo : EIATTR_SYSCALL_OFFSETS
	.align		4
        /*0440*/ 	.byte	0x04, 0x46
        /*0442*/ 	.short	(.L_651 - .L_650)


	//   ....[0]....
.L_650:
        /*0444*/ 	.word	0x00001140


	//   ....[1]....
        /*0448*/ 	.word	0x0000c060


	//   ....[2]....
        /*044c*/ 	.word	0x0000c1a0


	//   ....[3]....
        /*0450*/ 	.word	0x0000c290


	//   ....[4]....
        /*0454*/ 	.word	0x0000caa0


	//----- nvinfo : EIATTR_MBARRIER_INSTR_OFFSETS
	.align		4
.L_651:
        /*0458*/ 	.byte	0x04, 0x39
        /*045a*/ 	.short	(.L_653 - .L_652)


	//   ....[0]....
.L_652:
        /*045c*/ 	.word	0x00000250
        /*0460*/ 	.word	0x000000ff
        /*0464*/ 	.word	0x00036800
        /*0468*/ 	.short	0x0100
        /*046a*/ 	.byte	0x08
	.zero		1


	//   ....[1]....
        /*046c*/ 	.word	0x00000260
        /*0470*/ 	.word	0x000000ff
        /*0474*/ 	.word	0x00036820
        /*0478*/ 	.short	0x0100
        /*047a*/ 	.byte	0x08
	.zero		1


	//   ....[2]....
        /*047c*/ 	.word	0x00000350
        /*0480*/ 	.word	0x000000ff
        /*0484*/ 	.word	0x00036830
        /*0488*/ 	.short	0x0100
        /*048a*/ 	.byte	0x08
	.zero		1


	//   ....[3]....
        /*048c*/ 	.word	0x00000360
        /*0490*/ 	.word	0x000000ff
        /*0494*/ 	.word	0x00036840
        /*0498*/ 	.short	0x0100
        /*049a*/ 	.byte	0x08
	.zero		1


	//   ....[4]....
        /*049c*/ 	.word	0x00000370
        /*04a0*/ 	.word	0x000000ff
        /*04a4*/ 	.word	0x00036838
        /*04a8*/ 	.short	0x0100
        /*04aa*/ 	.byte	0x08
	.zero		1


	//   ....[5]....
        /*04ac*/ 	.word	0x00000380
        /*04b0*/ 	.word	0x000000ff
        /*04b4*/ 	.word	0x00036848
        /*04b8*/ 	.short	0x0100
        /*04ba*/ 	.byte	0x08
	.zero		1


	//   ....[6]....
        /*04bc*/ 	.word	0x000004b0
        /*04c0*/ 	.word	0x000000ff
        /*04c4*/ 	.word	0x00036850
        /*04c8*/ 	.short	0x0100
        /*04ca*/ 	.byte	0x08
	.zero		1


	//   ....[7]....
        /*04cc*/ 	.word	0x000004c0
        /*04d0*/ 	.word	0x000000ff
        /*04d4*/ 	.word	0x00036860
        /*04d8*/ 	.short	0x0100
        /*04da*/ 	.byte	0x08
	.zero		1


	//   ....[8]....
        /*04dc*/ 	.word	0x000004d0
        /*04e0*/ 	.word	0x000000ff
        /*04e4*/ 	.word	0x00036858
        /*04e8*/ 	.short	0x0100
        /*04ea*/ 	.byte	0x08
	.zero		1


	//   ....[9]....
        /*04ec*/ 	.word	0x000004e0
        /*04f0*/ 	.word	0x000000ff
        /*04f4*/ 	.word	0x00036868
        /*04f8*/ 	.short	0x0100
        /*04fa*/ 	.byte	0x08
	.zero		1


	//   ....[10]....
        /*04fc*/ 	.word	0x000005d0
        /*0500*/ 	.word	0x000000ff
        /*0504*/ 	.word	0x00036870
        /*0508*/ 	.short	0x0100
        /*050a*/ 	.byte	0x06
	.zero		1


	//   ....[11]....
        /*050c*/ 	.word	0x000005e0
        /*0510*/ 	.word	0x000000ff
        /*0514*/ 	.word	0x00036880
        /*0518*/ 	.short	0x0100
        /*051a*/ 	.byte	0x06
	.zero		1


	//   ....[12]....
        /*051c*/ 	.word	0x000005f0
        /*0520*/ 	.word	0x000000ff
        /*0524*/ 	.word	0x00036878
        /*0528*/ 	.short	0x0100
        /*052a*/ 	.byte	0x06
	.zero		1


	//   ....[13]....
        /*052c*/ 	.word	0x00000600
        /*0530*/ 	.word	0x000000ff
        /*0534*/ 	.word	0x00036888
        /*0538*/ 	.short	0x0100
        /*053a*/ 	.byte	0x06
	.zero		1


	//   ....[14]....
        /*053c*/ 	.word	0x00000730
        /*0540*/ 	.word	0x000000ff
        /*0544*/ 	.word	0x00036890
        /*0548*/ 	.short	0x0100
        /*054a*/ 	.byte	0x08
	.zero		1


	//   ....[15]....
        /*054c*/ 	.word	0x00000740
        /*0550*/ 	.word	0x000000ff
        /*0554*/ 	.word	0x000368a0
        /*0558*/ 	.short	0x0100
        /*055a*/ 	.byte	0x08
	.zero		1


	//   ....[16]....
        /*055c*/ 	.word	0x00000750
        /*0560*/ 	.word	0x000000ff
        /*0564*/ 	.word	0x00036898
        /*0568*/ 	.short	0x0100
        /*056a*/ 	.byte	0x08
	.zero		1


	//   ....[17]....
        /*056c*/ 	.word	0x00000760
        /*0570*/ 	.word	0x000000ff
        /*0574*/ 	.word	0x000368a8
        /*0578*/ 	.short	0x0100
        /*057a*/ 	.byte	0x08
	.zero		1


	//   ....[18]....
        /*057c*/ 	.word	0x00000890
        /*0580*/ 	.word	0x000000ff
        /*0584*/ 	.word	0x000368b0
        /*0588*/ 	.short	0x0100
        /*058a*/ 	.byte	0x08
	.zero		1


	//   ....[19]....
        /*058c*/ 	.word	0x000008a0
        /*0590*/ 	.word	0x000000ff
        /*0594*/ 	.word	0x000368c0
        /*0598*/ 	.short	0x0100
        /*059a*/ 	.byte	0x08
	.zero		1


	//   ....[20]....
        /*059c*/ 	.word	0x000008b0
        /*05a0*/ 	.word	0x000000ff
        /*05a4*/ 	.word	0x000368b8
        /*05a8*/ 	.short	0x0100
        /*05aa*/ 	.byte	0x08
	.zero		1


	//   ....[21]....
        /*05ac*/ 	.word	0x000008c0
        /*05b0*/ 	.word	0x000000ff
        /*05b4*/ 	.word	0x000368c8
        /*05b8*/ 	.short	0x0100
        /*05ba*/ 	.byte	0x08
	.zero		1


	//   ....[22]....
        /*05bc*/ 	.word	0x00001180
        /*05c0*/ 	.word	0x000000ff
        /*05c4*/ 	.word	0x00036800
        /*05c8*/ 	.short	0x010a
        /*05ca*/ 	.byte	0x25
	.zero		1


	//   ....[23]....
        /*05cc*/ 	.word	0x00001200
        /*05d0*/ 	.word	0x00000002
        /*05d4*/ 	.word	0x00036830
        /*05d8*/ 	.short	0x010a
        /*05da*/ 	.byte	0x3f
	.zero		1


	//   ....[24]....
        /*05dc*/ 	.word	0x00001280
        /*05e0*/ 	.word	0x00000002
        /*05e4*/ 	.word	0x00036830
        /*05e8*/ 	.short	0x010a
        /*05ea*/ 	.byte	0x3f
	.zero		1


	//   ....[25]....
        /*05ec*/ 	.word	0x00003e90
        /*05f0*/ 	.word	0x00000002
        /*05f4*/ 	.word	0x00000000
        /*05f8*/ 	.short	0x0101
        /*05fa*/ 	.byte	0x3f
	.zero		1


	//   ....[26]....
        /*05fc*/ 	.word	0x00005570
        /*0600*/ 	.word	0x000000ff
        /*0604*/ 	.word	0x00036830
        /*0608*/ 	.short	0x010a
        /*060a*/ 	.byte	0x26
	.zero		1


	//   ....[27]....
        /*060c*/ 	.word	0x000055b0
        /*0610*/ 	.word	0x000000ff
        /*0614*/ 	.word	0x00036830
        /*0618*/ 	.short	0x010a
        /*061a*/ 	.byte	0x26
	.zero		1


	//   ....[28]....
        /*061c*/ 	.word	0x00007ba0
        /*0620*/ 	.word	0x000000ff
        /*0624*/ 	.word	0x00036850
        /*0628*/ 	.short	0x010a
        /*062a*/ 	.byte	0x07
	.zero		1


	//   ....[29]....
        /*062c*/ 	.word	0x00007be0
        /*0630*/ 	.word	0x000000ff
        /*0634*/ 	.word	0x00036850
        /*0638*/ 	.short	0x010a
        /*063a*/ 	.byte	0x07
	.zero		1


	//   ....[30]....
        /*063c*/ 	.word	0x00008ad0
        /*0640*/ 	.word	0x00000085
        /*0644*/ 	.word	0x00000000
        /*0648*/ 	.short	0x0101
        /*064a*/ 	.byte	0x3f
	.zero		1


	//   ....[31]....
        /*064c*/ 	.word	0x00008b20
        /*0650*/ 	.word	0x00000092
        /*0654*/ 	.word	0x00000000
        /*0658*/ 	.short	0x0101
        /*065a*/ 	.byte	0x3f
	.zero		1


	//   ....[32]....
        /*065c*/ 	.word	0x000096e0
        /*0660*/ 	.word	0x000000ff
        /*0664*/ 	.word	0x00036850
        /*0668*/ 	.short	0x010a
        /*066a*/ 	.byte	0x0c
	.zero		1


	//   ....[33]....
        /*066c*/ 	.word	0x00009720
        /*0670*/ 	.word	0x000000ff
        /*0674*/ 	.word	0x00036850
        /*0678*/ 	.short	0x010a
        /*067a*/ 	.byte	0x0c
	.zero		1


	//   ....[34]....
        /*067c*/ 	.word	0x0000a5f0
        /*0680*/ 	.word	0x00000096
        /*0684*/ 	.word	0x00000000
        /*0688*/ 	.short	0x0101
        /*068a*/ 	.byte	0x3f
	.zero		1


	//   ....[35]....
        /*068c*/ 	.word	0x0000b4c0
        /*0690*/ 	.word	0x000000ff
        /*0694*/ 	.word	0x00000000
        /*0698*/ 	.short	0x0101
        /*069a*/ 	.byte	0x04
	.zero		1


	//   ....[36]....
        /*069c*/ 	.word	0x0000c690
        /*06a0*/ 	.word	0x00000000
        /*06a4*/ 	.word	0x00036840
        /*06a8*/ 	.short	0x010a
        /*06aa*/ 	.byte	0x3f
	.zero		1


	//   ....[37]....
        /*06ac*/ 	.word	0x0000d530
        /*06b0*/ 	.word	0x000000ff
        /*06b4*/ 	.word	0x00036800
        /*06b8*/ 	.short	0x0107
        /*06ba*/ 	.byte	0x24
	.zero		1


	//   ....[38]....
        /*06bc*/ 	.word	0x0000d5a0
        /*06c0*/ 	.word	0x000000ff
        /*06c4*/ 	.word	0x00036800
        /*06c8*/ 	.short	0x0101
        /*06ca*/ 	.byte	0x24
	.zero		1


	//   ....[39]....
        /*06cc*/ 	.word	0x0000d5d0
        /*06d0*/ 	.word	0x000000ff
        /*06d4*/ 	.word	0x00036820
        /*06d8*/ 	.short	0x010a
        /*06da*/ 	.byte	0x24
	.zero		1


	//   ....[40]....
        /*06dc*/ 	.word	0x0000d900
        /*06e0*/ 	.word	0x00000003
        /*06e4*/ 	.word	0x00036840
        /*06e8*/ 	.short	0x010a
        /*06ea*/ 	.byte	0x3f
	.zero		1


	//   ....[41]....
        /*06ec*/ 	.word	0x0000dd90
        /*06f0*/ 	.word	0x00000003
        /*06f4*/ 	.word	0x00000060
        /*06f8*/ 	.short	0x010a
        /*06fa*/ 	.byte	0x3f
	.zero		1


	//   ....[42]....
        /*06fc*/ 	.word	0x0000e4e0
        /*0700*/ 	.word	0x00000003
        /*0704*/ 	.word	0x00036840
        /*0708*/ 	.short	0x010a
        /*070a*/ 	.byte	0x3f
	.zero		1


	//   ....[43]....
        /*070c*/ 	.word	0x0000e970
        /*0710*/ 	.word	0x00000002
        /*0714*/ 	.word	0x00000060
        /*0718*/ 	.short	0x010a
        /*071a*/ 	.byte	0x3f
	.zero		1


	//   ....[44]....
        /*071c*/ 	.word	0x0000f000
        /*0720*/ 	.word	0x00000002
        /*0724*/ 	.word	0x00036840
        /*0728*/ 	.short	0x010a
        /*072a*/ 	.byte	0x3f
	.zero		1


	//   ....[45]....
        /*072c*/ 	.word	0x0000f490
        /*0730*/ 	.word	0x00000002
        /*0734*/ 	.word	0x00000060
        /*0738*/ 	.short	0x010a
        /*073a*/ 	.byte	0x3f
	.zero		1


	//   ....[46]....
        /*073c*/ 	.word	0x0000f9c0
        /*0740*/ 	.word	0x00000002
        /*0744*/ 	.word	0x00036860
        /*0748*/ 	.short	0x010a
        /*074a*/ 	.byte	0x3f
	.zero		1


	//   ....[47]....
        /*074c*/ 	.word	0x0000ff30
        /*0750*/ 	.word	0x00000000
        /*0754*/ 	.word	0x00036820
        /*0758*/ 	.short	0x010a
        /*075a*/ 	.byte	0x3f
	.zero		1


	//   ....[48]....
        /*075c*/ 	.word	0x00010100
        /*0760*/ 	.word	0x00000006
        /*0764*/ 	.word	0x00000000
        /*0768*/ 	.short	0x010a
        /*076a*/ 	.byte	0x3f
	.zero		1


	//   ....[49]....
        /*076c*/ 	.word	0x00010150
        /*0770*/ 	.word	0x00000003
        /*0774*/ 	.word	0x00000000
        /*0778*/ 	.short	0x010a
        /*077a*/ 	.byte	0x3f
	.zero		1


	//   ....[50]....
        /*077c*/ 	.word	0x000101b0
        /*0780*/ 	.word	0x00000012
        /*0784*/ 	.word	0x00000000
        /*0788*/ 	.short	0x010a
        /*078a*/ 	.byte	0x3f
	.zero		1


	//   ....[51]....
        /*078c*/ 	.word	0x000101e0
        /*0790*/ 	.word	0x00000003
        /*0794*/ 	.word	0x00000000
        /*0798*/ 	.short	0x010a
        /*079a*/ 	.byte	0x3f
	.zero		1


	//   ....[52]....
        /*079c*/ 	.word	0x00010250
        /*07a0*/ 	.word	0x00000003
        /*07a4*/ 	.word	0x00036800
        /*07a8*/ 	.short	0x010a
        /*07aa*/ 	.byte	0x3f
	.zero		1


	//   ....[53]....
        /*07ac*/ 	.word	0x000102a0
        /*07b0*/ 	.word	0x00000002
        /*07b4*/ 	.word	0x00036830
        /*07b8*/ 	.short	0x010a
        /*07ba*/ 	.byte	0x3f
	.zero		1


	//   ....[54]....
        /*07bc*/ 	.word	0x00010300
        /*07c0*/ 	.word	0x00000003
        /*07c4*/ 	.word	0x00036830
        /*07c8*/ 	.short	0x010a
        /*07ca*/ 	.byte	0x3f
	.zero		1


	//   ....[55]....
        /*07cc*/ 	.word	0x00010360
        /*07d0*/ 	.word	0x00000003
        /*07d4*/ 	.word	0x00036850
        /*07d8*/ 	.short	0x010a
        /*07da*/ 	.byte	0x3f
	.zero		1


	//   ....[56]....
        /*07dc*/ 	.word	0x000103c0
        /*07e0*/ 	.word	0x00000007
        /*07e4*/ 	.word	0x00036850
        /*07e8*/ 	.short	0x010a
        /*07ea*/ 	.byte	0x3f
	.zero		1


	//   ....[57]....
        /*07ec*/ 	.word	0x00010560
        /*07f0*/ 	.word	0x00000000
        /*07f4*/ 	.word	0x00036840
        /*07f8*/ 	.short	0x010a
        /*07fa*/ 	.byte	0x3f
	.zero		1


	//   ....[58]....
        /*07fc*/ 	.word	0x00011160
        /*0800*/ 	.word	0x00000009
        /*0804*/ 	.word	0x00036820
        /*0808*/ 	.short	0x010a
        /*080a*/ 	.byte	0x3f
	.zero		1


	//   ....[59]....
        /*080c*/ 	.word	0x000111b0
        /*0810*/ 	.word	0x00000003
        /*0814*/ 	.word	0x00036840
        /*0818*/ 	.short	0x010a
        /*081a*/ 	.byte	0x3f
	.zero		1


	//   ....[60]....
        /*081c*/ 	.word	0x00011200
        /*0820*/ 	.word	0x00000003
        /*0824*/ 	.word	0x00000060
        /*0828*/ 	.short	0x010a
        /*082a*/ 	.byte	0x3f
	.zero		1


	//   ....[61]....
        /*082c*/ 	.word	0x00011250
        /*0830*/ 	.word	0x00000003
        /*0834*/ 	.word	0x00036840
        /*0838*/ 	.short	0x010a
        /*083a*/ 	.byte	0x3f
	.zero		1


	//   ....[62]....
        /*083c*/ 	.word	0x000112a0
        /*0840*/ 	.word	0x00000002
        /*0844*/ 	.word	0x00000060
        /*0848*/ 	.short	0x010a
        /*084a*/ 	.byte	0x3f
	.zero		1


	//   ....[63]....
        /*084c*/ 	.word	0x000112f0
        /*0850*/ 	.word	0x00000002
        /*0854*/ 	.word	0x00036840
        /*0858*/ 	.short	0x010a
        /*085a*/ 	.byte	0x3f
	.zero		1


	//   ....[64]....
        /*085c*/ 	.word	0x00011340
        /*0860*/ 	.word	0x00000002
        /*0864*/ 	.word	0x00000060
        /*0868*/ 	.short	0x010a
        /*086a*/ 	.byte	0x3f
	.zero		1


	//   ....[65]....
        /*086c*/ 	.word	0x00011390
        /*0870*/ 	.word	0x00000002
        /*0874*/ 	.word	0x00036860
        /*0878*/ 	.short	0x010a
        /*087a*/ 	.byte	0x3f
	.zero		1


	//   ....[66]....
        /*087c*/ 	.word	0x000113e0
        /*0880*/ 	.word	0x00000000
        /*0884*/ 	.word	0x00036820
        /*0888*/ 	.short	0x010a
        /*088a*/ 	.byte	0x3f
	.zero		1


	//   ....[67]....
        /*088c*/ 	.word	0x00011580
        /*0890*/ 	.word	0x00000006
        /*0894*/ 	.word	0x00000000
        /*0898*/ 	.short	0x010a
        /*089a*/ 	.byte	0x3f
	.zero		1


	//   ....[68]....
        /*089c*/ 	.word	0x000115d0
        /*08a0*/ 	.word	0x00000003
        /*08a4*/ 	.word	0x00000000
        /*08a8*/ 	.short	0x010a
        /*08aa*/ 	.byte	0x3f
	.zero		1


	//   ....[69]....
        /*08ac*/ 	.word	0x00011620
        /*08b0*/ 	.word	0x00000012
        /*08b4*/ 	.word	0x00000000
        /*08b8*/ 	.short	0x010a
        /*08ba*/ 	.byte	0x3f
	.zero		1


	//----- nvinfo : EIATTR_NUM_MBARRIERS
	.align		4
.L_653:
        /*08bc*/ 	.byte	0x03, 0x38
        /*08be*/ 	.short	0x0016


	//----- nvinfo : EIATTR_EXIT_INSTR_OFFSETS
	.align		4
        /*08c0*/ 	.byte	0x04, 0x1c
        /*08c2*/ 	.short	(.L_655 - .L_654)


	//   ....[0]....
.L_654:
        /*08c4*/ 	.word	0x000009d0


	//   ....[1]....
        /*08c8*/ 	.word	0x0000bae0


	//   ....[2]....
        /*08cc*/ 	.word	0x00010230


	//----- nvinfo : EIATTR_MAX_THREADS
	.align		4
.L_655:
        /*08d0*/ 	.byte	0x04, 0x05
        /*08d2*/ 	.short	(.L_657 - .L_656)
.L_656:
        /*08d4*/ 	.word	0x00000180
        /*08d8*/ 	.word	0x00000001
        /*08dc*/ 	.word	0x00000001


	//----- nvinfo : EIATTR_CRS_STACK_SIZE
	.align		4
.L_657:
        /*08e0*/ 	.byte	0x04, 0x1e
        /*08e2*/ 	.short	(.L_659 - .L_658)
.L_658:
        /*08e4*/ 	.word	0x00000000


	//----- nvinfo : EIATTR_CBANK_PARAM_SIZE
	.align		4
.L_659:
        /*08e8*/ 	.byte	0x03, 0x19
        /*08ea*/ 	.short	0x0a70


	//----- nvinfo : EIATTR_PARAM_CBANK
	.align		4
        /*08ec*/ 	.byte	0x04, 0x0a
        /*08ee*/ 	.short	(.L_661 - .L_660)
	.align		4
.L_660:
        /*08f0*/ 	.word	index@(.nv.constant0._ZN7cutlass13device_kernelIN5flash11enable_sm90INS1_16FlashAttnFwdSm90INS1_25CollectiveMainloopFwdSm90ILi2EN4cute5tupleIJNS5_1CILi1EEES8_S8_EEENS6_IJNS7_ILi128EEENS7_ILi112EEENS7_ILi192EEEEEELi192ENS_10bfloat16_tEfNS_4arch4Sm90ELb0ELb0ELb0ELb0ELb0ELb0ELb0ELb1ELb1ELb1ELb0ELb0EEENS1_21CollectiveEpilogueFwdINS6_IJSA_SC_SB_EEES9_SE_SG_Li256ELb0ELb1ELb0ELb0EEENS1_29StaticPersistentTileSchedulerILb0EEEEEEEEEvNT_6ParamsE)
        /*08f4*/ 	.short	0x0210
        /*08f6*/ 	.short	0x0a70


	//----- nvinfo : EIATTR_SW_WAR
	.align		4
.L_661:
        /*08f8*/ 	.byte	0x04, 0x36
        /*08fa*/ 	.short	(.L_663 - .L_662)
.L_662:
        /*08fc*/ 	.word	0x00000008
.L_663:


//--------------------- .nv.info._ZN7cutlass13device_kernelIN5flash11enable_sm90INS1_16FlashAttnFwdSm90INS1_25CollectiveMainloopFwdSm90ILi2EN4cute5tupleIJNS5_1CILi2EEENS7_ILi1EEES9_EEENS6_IJNS7_ILi128EEENS7_ILi112EEENS7_ILi192EEEEEELi192ENS_10bfloat16_tEfNS_4arch4Sm90ELb0ELb0ELb0ELb0ELb0ELb0ELb0ELb1ELb1ELb1ELb0ELb0EEENS1_21CollectiveEpilogueFwdINS6_IJSB_SD_SC_EEESA_SF_SH_Li256ELb0ELb1ELb0ELb0EEENS1_29StaticPersistentTileSchedulerILb0EEEEEEEEEvNT_6ParamsE --------------------------
	.section	.nv.info._ZN7cutlass13device_kernelIN5flash11enable_sm90INS1_16FlashAttnFwdSm90INS1_25CollectiveMainloopFwdSm90ILi2EN4cute5tupleIJNS5_1CILi2EEENS7_ILi1EEES9_EEENS6_IJNS7_ILi128EEENS7_ILi112EEENS7_ILi192EEEEEELi192ENS_10bfloat16_tEfNS_4arch4Sm90ELb0ELb0ELb0ELb0ELb0ELb0ELb0ELb1ELb1ELb1ELb0ELb0EEENS1_21CollectiveEpilogueFwdINS6_IJSB_SD_SC_EEESA_SF_SH_Li256ELb0ELb1ELb0ELb0EEENS1_29StaticPersistentTileSchedulerILb0EEEEEEEEEvNT_6ParamsE,"",@"SHT_CUDA_INFO"
	.sectionflags	@""
	.align	4


	//----- nvinfo : EIATTR_CUDA_API_VERSION
	.align		4
        /*0000*/ 	.byte	0x04, 0x37
        /*0002*/ 	.short	(.L_665 - .L_664)
.L_664:
        /*0004*/ 	.word	0x00000082


	//----- nvinfo : EIATTR_KPARAM_INFO
	.align		4
.L_665:
        /*0008*/ 	.byte	0x04, 0x17
        /*000a*/ 	.short	(.L_667 - .L_666)
.L_666:
        /*000c*/ 	.word	0x00000000
        /*0010*/ 	.short	0x0000
        /*0012*/ 	.short	0x0070
        /*0014*/ 	.byte	0x00, 0xf0, 0x01, 0x28


	//----- nvinfo : EIATTR_SPARSE_MMA_MASK
	.align		4
.L_667:
        /*0018*/ 	.byte	0x03, 0x50
        /*001a*/ 	.short	0x0000


	//----- nvinfo : EIATTR_MAXREG_COUNT
	.align		4
        /*001c*/ 	.byte	0x03, 0x1b
        /*001e*/ 	.short	0x00a8


	//----- nvinfo : EIATTR_NUM_BARRIERS
	.align		4
        /*0020*/ 	.byte	0x02, 0x4c
        /*0022*/ 	.byte	0x09
	.zero		1


	//----- nvinfo : EIATTR_EXTERNS
	.align		4
        /*0024*/ 	.byte	0x04, 0x0f
        /*0026*/ 	.short	(.L_669 - .L_668)


	//   ....[0]....
	.align		4
.L_668:
        /*0028*/ 	.word	index@(__assertfail)


	//----- nvinfo : EIATTR_ANNOTATIONS
	.align		4
.L_669:
        /*002c*/ 	.byte	0x04, 0x55
        /*002e*/ 	.short	(.L_671 - .L_670)


	//   ....[0]....
.L_670:
        /* <DEDUP_REMOVED lines=34> */


	//----- nvinfo : EIATTR_MERCURY_ISA_VERSION
	.align		4
.L_671:
        /*0238*/ 	.byte	0x03, 0x5f
        /*023a*/ 	.short	0x0101


	//----- nvinfo : EIATTR_INT_WARP_WIDE_INSTR_OFFSETS
	.align		4
        /*023c*/ 	.byte	0x04, 0x31
        /*023e*/ 	.short	(.L_673 - .L_672)


	//   ....[0]....
.L_672:
        /*0240*/ 	.word	0x00000120


	//   ....[1]....
        /*0244*/ 	.word	0x000001c0


	//   ....[2]....
        /*0248*/ 	.word	0x00000230


	//----- nvinfo : EIATTR_COOP_GROUP_MASK_REGIDS
	.align		4
.L_673:
        /*024c*/ 	.byte	0x04, 0x29
        /*024e*/ 	.short	(.L_675 - .L_674)


	//   ....[0]....
.L_674:
        /*0250*/ 	.word	0xffffffff


	//   ....[1]....
        /*0254*/ 	.word	0xffffffff


	//   ....[2]....
        /*0258*/ 	.word	0xffffffff


	//   ....[3]....
        /*025c*/ 	.word	0xffffffff


	//   ....[4]....
        /*0260*/ 	.word	0xffffffff


	//   ....[5]....
        /*0264*/ 	.word	0xffffffff


	//   ....[6]....
        /*0268*/ 	.word	0xffffffff


	//   ....[7]....
        /*026c*/ 	.word	0xffffffff


	//   ....[8]....
        /*0270*/ 	.word	0xffffffff


	//   ....[9]....
        /*0274*/ 	.word	0xffffffff


	//   ....[10]....
        /*0278*/ 	.word	0xffffffff


	//   ....[11]....
        /*027c*/ 	.word	0xffffffff


	//   ....[12]....
        /*0280*/ 	.word	0xffffffff


	//   ....[13]....
        /*0284*/ 	.word	0xffffffff


	//   ....[14]....
        /*0288*/ 	.word	0xffffffff


	//   ....[15]....
        /*028c*/ 	.word	0xffffffff


	//   ....[16]....
        /*0290*/ 	.word	0xffffffff


	//   ....[17]....
        /*0294*/ 	.word	0xffffffff


	//   ....[18]....
        /*0298*/ 	.word	0xffffffff


	//   ....[19]....
        /*029c*/ 	.word	0xffffffff


	//   ....[20]....
        /*02a0*/ 	.word	0xffffffff


	//   ....[21]....
        /*02a4*/ 	.word	0xffffffff


	//   ....[22]....
        /*02a8*/ 	.word	0xffffffff


	//   ....[23]....
        /*02ac*/ 	.word	0xffffffff


	//   ....[24]....
        /*02b0*/ 	.word	0xffffffff


	//   ....[25]....
        /*02b4*/ 	.word	0xffffffff


	//   ....[26]....
        /*02b8*/ 	.word	0xffffffff


	//   ....[27]....
        /*02bc*/ 	.word	0xffffffff


	//   ....[28]....
        /*02c0*/ 	.word	0xffffffff


	//   ....[29]....
        /*02c4*/ 	.word	0xffffffff


	//   ....[30]....
        /*02c8*/ 	.word	0xffffffff


	//   ....[31]....
        /*02cc*/ 	.word	0xffffffff


	//   ....[32]....
        /*02d0*/ 	.word	0xffffffff


	//   ....[33]....
        /*02d4*/ 	.word	0xffffffff


	//   ....[34]....
        /*02d8*/ 	.word	0xffffffff


	//   ....[35]....
        /*02dc*/ 	.word	0xffffffff


	//   ....[36]....
        /*02e0*/ 	.word	0xffffffff


	//   ....[37]....
        /*02e4*/ 	.word	0xffffffff


	//   ....[38]....
        /*02e8*/ 	.word	0xffffffff


	//   ....[39]....
        /*02ec*/ 	.word	0xffffffff


	//   ....[40]....
        /*02f0*/ 	.word	0xffffffff


	//   ....[41]....
        /*02f4*/ 	.word	0xffffffff


	//   ....[42]....
        /*02f8*/ 	.word	0xffffffff


	//   ....[43]....
        /*02fc*/ 	.word	0xffffffff


	//   ....[44]....
        /*0300*/ 	.word	0xffffffff


	//   ....[45]....
        /*0304*/ 	.word	0xffffffff


	//   ....[46]....
        /*0308*/ 	.word	0xffffffff


	//   ....[47]....
        /*030c*/ 	.word	0xffffffff


	//   ....[48]....
        /*0310*/ 	.word	0xffffffff


	//   ....[49]....
        /*0314*/ 	.word	0xffffffff


	//   ....[50]....
        /*0318*/ 	.word	0xffffffff


	//   ....[51]....
        /*031c*/ 	.word	0x0500000f


	//   ....[52]....
        /*0320*/ 	.word	0x0500000f


	//   ....[53]....
        /*0324*/ 	.word	0x0500000f


	//   ....[54]....
        /*0328*/ 	.word	0x0500000f


	//   ....[55]....
        /*032c*/ 	.word	0x0500000f


	//   ....[56]....
        /*0330*/ 	.word	0x0500000f


	//   ....[57]....
        /*0334*/ 	.word	0x0500000f


	//   ....[58]....
        /*0338*/ 	.word	0x0500000f


	//   ....[59]....
        /*033c*/ 	.word	0x0500000f


	//   ....[60]....
        /*0340*/ 	.word	0x0500000f


	//   ....[61]....
        /*0344*/ 	.word	0x0500000f


	//   ....[62]....
        /*0348*/ 	.word	0x0500000f


	//   ....[63]....
        /*034c*/ 	.word	0x0500000f


	//   ....[64]....
        /*0350*/ 	.word	0x0500000f


	//   ....[65]....
        /*0354*/ 	.word	0x0500000f


	//   ....[66]....
        /*0358*/ 	.word	0x0500000f


	//   ....[67]....
        /*035c*/ 	.word	0x0500000f


	//   ....[68]....
        /*0360*/ 	.word	0x0500000f


	//----- nvinfo : EIATTR_COOP_GROUP_INSTR_OFFSETS
	.align		4
.L_675:
        /*0364*/ 	.byte	0x04, 0x28
        /*0366*/ 	.short	(.L_677 - .L_676)


	//   ....[0]....
.L_676:
        /*0368*/ 	.word	0x00000060


	//   ....[1]....
        /*036c*/ 	.word	0x00000130


	//   ....[2]....
        /*0370*/ 	.word	0x000001d0


	//   ....[3]....
        /*0374*/ 	.word	0x000003b0


	//   ....[4]....
        /*0378*/ 	.word	0x000005e0


	//   ....[5]....
        /*037c*/ 	.word	0x00000810


	//   ....[6]....
        /*0380*/ 	.word	0x00000aa0


	//   ....[7]....
        /*0384*/ 	.word	0x00000dc0


	//   ....[8]....
        /*0388*/ 	.word	0x00001290


	//   ....[9]....
        /*038c*/ 	.word	0x00004160


	//   ....[10]....
        /*0390*/ 	.word	0x00004260


	//   ....[11]....
        /*0394*/ 	.word	0x00004790


	//   ....[12]....
        /*0398*/ 	.word	0x000047e0


	//   ....[13]....
        /*039c*/ 	.word	0x000082e0


	//   ....[14]....
        /*03a0*/ 	.word	0x000082f0


	//   ....[15]....
        /*03a4*/ 	.word	0x00008320


	//   ....[16]....
        /*03a8*/ 	.word	0x00008330


	//   ....[17]....
        /*03ac*/ 	.word	0x00009880


	//   ....[18]....
        /*03b0*/ 	.word	0x000098b0


	//   ....[19]....
        /*03b4*/ 	.word	0x00009970


	//   ....[20]....
        /*03b8*/ 	.word	0x00009980


	//   ....[21]....
        /*03bc*/ 	.word	0x0000aea0


	//   ....[22]....
        /*03c0*/ 	.word	0x0000aed0


	//   ....[23]....
        /*03c4*/ 	.word	0x0000af80


	//   ....[24]....
        /*03c8*/ 	.word	0x0000afe0


	//   ....[25]....
        /*03cc*/ 	.word	0x0000b750


	//   ....[26]....
        /*03d0*/ 	.word	0x0000b780


	//   ....[27]....
        /*03d4*/ 	.word	0x0000b8a0


	//   ....[28]....
        /*03d8*/ 	.word	0x0000b8c0


	//   ....[29]....
        /*03dc*/ 	.word	0x0000b9c0


	//   ....[30]....
        /*03e0*/ 	.word	0x0000b9e0


	//   ....[31]....
        /*03e4*/ 	.word	0x0000baf0


	//   ....[32]....
        /*03e8*/ 	.word	0x0000bb30


	//   ....[33]....
        /*03ec*/ 	.word	0x0000c680


	//   ....[34]....
        /*03f0*/ 	.word	0x0000d1d0


	//   ....[35]....
        /*03f4*/ 	.word	0x0000d200


	//   ....[36]....
        /*03f8*/ 	.word	0x0000d2e0


	//   ....[37]....
        /*03fc*/ 	.word	0x0000d2f0


	//   ....[38]....
        /*0400*/ 	.word	0x0000d390


	//   ....[39]....
        /*0404*/ 	.word	0x0000d3a0


	//   ....[40]....
        /*0408*/ 	.word	0x0000d440


	//   ....[41]....
        /*040c*/ 	.word	0x0000d450


	//   ....[42]....
        /*0410*/ 	.word	0x0000d4f0


	//   ....[43]....
        /*0414*/ 	.word	0x0000d500


	//   ....[44]....
        /*0418*/ 	.word	0x0000d5a0


	//   ....[45]....
        /*041c*/ 	.word	0x0000d5b0


	//   ....[46]....
        /*0420*/ 	.word	0x0000d650


	//   ....[47]....
        /*0424*/ 	.word	0x0000d660


	//   ....[48]....
        /*0428*/ 	.word	0x0000d670


	//   ....[49]....
        /*042c*/ 	.word	0x0000d6c0


	//   ....[50]....
        /*0430*/ 	.word	0x00010700


	//   ....[51]....
        /*0434*/ 	.word	0x00010bf0


	//   ....[52]....
        /*0438*/ 	.word	0x00010d60


	//   ....[53]....
        /*043c*/ 	.word	0x00010dc0


	//   ....[54]....
        /*0440*/ 	.word	0x00010f50


	//   ....[55]....
        /*0444*/ 	.word	0x00010fa0


	//   ....[56]....
        /*0448*/ 	.word	0x000110d0


	//   ....[57]....
        /*044c*/ 	.word	0x00011120


	//   ....[58]....
        /*0450*/ 	.word	0x00011250


	//   ....[59]....
        /*0454*/ 	.word	0x000112a0


	//   ....[60]....
        /*0458*/ 	.word	0x000113d0


	//   ....[61]....
        /*045c*/ 	.word	0x00011420


	//   ....[62]....
        /*0460*/ 	.word	0x00011550


	//   ....[63]....
        /*0464*/ 	.word	0x000115a0


	//   ....[64]....
        /*0468*/ 	.word	0x000116d0


	//   ....[65]....
        /*046c*/ 	.word	0x00011720


	//   ....[66]....
        /*0470*/ 	.word	0x00011830


	//   ....[67]....
        /*0474*/ 	.word	0x00011880


	//   ....[68]....
        /*0478*/ 	.word	0x00011c30


	//----- nvinfo : EIATTR_REG_RECONFIG
	.align		4
.L_677:
        /*047c*/ 	.byte	0x01, 0x54
	.zero		2


	//----- nvinfo : EIATTR_SYSCALL_OFFSETS
	.align		4
        /*0480*/ 	.byte	0x04, 0x46
        /*0482*/ 	.short	(.L_679 - .L_678)


	//   ....[0]....
.L_678:
        /*0484*/ 	.word	0x00001650


	//   ....[1]....
        /*0488*/ 	.word	0x0000c2a0


	//   ....[2]....
        /*048c*/ 	.word	0x0000c3e0


	//   ....[3]....
        /*0490*/ 	.word	0x0000c4d0


	//   ....[4]....
        /*0494*/ 	.word	0x0000cd70


	//----- nvinfo : EIATTR_MBARRIER_INSTR_OFFSETS
	.align		4
.L_679:
        /*0498*/ 	.byte	0x04, 0x39
        /*049a*/ 	.short	(.L_681 - .L_680)


	//   ....[0]....
.L_680:
        /*049c*/ 	.word	0x00000250
        /*04a0*/ 	.word	0x000000ff
        /*04a4*/ 	.word	0x00036800
        /*04a8*/ 	.short	0x0100
        /*04aa*/ 	.byte	0x08
	.zero		1


	//   ....[1]....
        /*04ac*/ 	.word	0x00000260
        /*04b0*/ 	.word	0x000000ff
        /*04b4*/ 	.word	0x00036820
        /*04b8*/ 	.short	0x0100
        /*04ba*/ 	.byte	0x08
	.zero		1


	//   ....[2]....
        /*04bc*/ 	.word	0x00000350
        /*04c0*/ 	.word	0x000000ff
        /*04c4*/ 	.word	0x00036830
        /*04c8*/ 	.short	0x0100
        /*04ca*/ 	.byte	0x08
	.zero		1


	//   ....[3]....
        /*04cc*/ 	.word	0x00000360
        /*04d0*/ 	.word	0x000000ff
        /*04d4*/ 	.word	0x00036840
        /*04d8*/ 	.short	0x0100
        /*04da*/ 	.byte	0x08
	.zero		1


	//   ....[4]....
        /*04dc*/ 	.word	0x00000370
        /*04e0*/ 	.word	0x000000ff
        /*04e4*/ 	.word	0x00036838
        /*04e8*/ 	.short	0x0100
        /*04ea*/ 	.byte	0x08
	.zero		1


	//   ....[5]....
        /*04ec*/ 	.word	0x00000380
        /*04f0*/ 	.word	0x000000ff
        /*04f4*/ 	.word	0x00036848
        /*04f8*/ 	.short	0x0100
        /*04fa*/ 	.byte	0x08
	.zero		1


	//   ....[6]....
        /*04fc*/ 	.word	0x00000590
        /*0500*/ 	.word	0x000000ff
        /*0504*/ 	.word	0x00036850
        /*0508*/ 	.short	0x0100
        /*050a*/ 	.byte	0x08
	.zero		1


	//   ....[7]....
        /*050c*/ 	.word	0x000005a0
        /*0510*/ 	.word	0x000000ff
        /*0514*/ 	.word	0x00036860
        /*0518*/ 	.short	0x0100
        /*051a*/ 	.byte	0x08
	.zero		1


	//   ....[8]....
        /*051c*/ 	.word	0x000005b0
        /*0520*/ 	.word	0x000000ff
        /*0524*/ 	.word	0x00036858
        /*0528*/ 	.short	0x0100
        /*052a*/ 	.byte	0x08
	.zero		1


	//   ....[9]....
        /*052c*/ 	.word	0x000005c0
        /*0530*/ 	.word	0x000000ff
        /*0534*/ 	.word	0x00036868
        /*0538*/ 	.short	0x0100
        /*053a*/ 	.byte	0x08
	.zero		1


	//   ....[10]....
        /*053c*/ 	.word	0x000007c0
        /*0540*/ 	.word	0x000000ff
        /*0544*/ 	.word	0x00036870
        /*0548*/ 	.short	0x0100
        /*054a*/ 	.byte	0x08
	.zero		1


	//   ....[11]....
        /*054c*/ 	.word	0x000007d0
        /*0550*/ 	.word	0x000000ff
        /*0554*/ 	.word	0x00036880
        /*0558*/ 	.short	0x0100
        /*055a*/ 	.byte	0x08
	.zero		1


	//   ....[12]....
        /*055c*/ 	.word	0x000007e0
        /*0560*/ 	.word	0x000000ff
        /*0564*/ 	.word	0x00036878
        /*0568*/ 	.short	0x0100
        /*056a*/ 	.byte	0x08
	.zero		1


	//   ....[13]....
        /*056c*/ 	.word	0x000007f0
        /*0570*/ 	.word	0x000000ff
        /*0574*/ 	.word	0x00036888
        /*0578*/ 	.short	0x0100
        /*057a*/ 	.byte	0x08
	.zero		1


	//   ....[14]....
        /*057c*/ 	.word	0x00000a50
        /*0580*/ 	.word	0x000000ff
        /*0584*/ 	.word	0x00036890
        /*0588*/ 	.short	0x0100
        /*058a*/ 	.byte	0x08
	.zero		1


	//   ....[15]....
        /*058c*/ 	.word	0x00000a60
        /*0590*/ 	.word	0x000000ff
        /*0594*/ 	.word	0x000368a0
        /*0598*/ 	.short	0x0100
        /*059a*/ 	.byte	0x08
	.zero		1


	//   ....[16]....
        /*059c*/ 	.word	0x00000a70
        /*05a0*/ 	.word	0x000000ff
        /*05a4*/ 	.word	0x00036898
        /*05a8*/ 	.short	0x0100
        /*05aa*/ 	.byte	0x08
	.zero		1


	//   ....[17]....
        /*05ac*/ 	.word	0x00000a80
        /*05b0*/ 	.word	0x000000ff
        /*05b4*/ 	.word	0x000368a8
        /*05b8*/ 	.short	0x0100
        /*05ba*/ 	.byte	0x08
	.zero		1


	//   ....[18]....
        /*05bc*/ 	.word	0x00000d20
        /*05c0*/ 	.word	0x000000ff
        /*05c4*/ 	.word	0x000368b0
        /*05c8*/ 	.short	0x0100
        /*05ca*/ 	.byte	0x08
	.zero		1


	//   ....[19]....
        /*05cc*/ 	.word	0x00000d30
        /*05d0*/ 	.word	0x000000ff
        /*05d4*/ 	.word	0x000368c0
        /*05d8*/ 	.short	0x0100
        /*05da*/ 	.byte	0x08
	.zero		1


	//   ....[20]....
        /*05dc*/ 	.word	0x00000d40
        /*05e0*/ 	.word	0x000000ff
        /*05e4*/ 	.word	0x000368b8
        /*05e8*/ 	.short	0x0100
        /*05ea*/ 	.byte	0x08
	.zero		1


	//   ....[21]....
        /*05ec*/ 	.word	0x00000d50
        /*05f0*/ 	.word	0x000000ff
        /*05f4*/ 	.word	0x000368c8
        /*05f8*/ 	.short	0x0100
        /*05fa*/ 	.byte	0x08
	.zero		1


	//   ....[22]....
        /*05fc*/ 	.word	0x00001690
        /*0600*/ 	.word	0x000000ff
        /*0604*/ 	.word	0x00036800
        /*0608*/ 	.short	0x010a
        /*060a*/ 	.byte	0x25
	.zero		1


	//   ....[23]....
        /*060c*/ 	.word	0x00001710
        /*0610*/ 	.word	0x00000002
        /*0614*/ 	.word	0x00036830
        /*0618*/ 	.short	0x010a
        /*061a*/ 	.byte	0x3f
	.zero		1


	//   ....[24]....
        /*061c*/ 	.word	0x00001750
        /*0620*/ 	.word	0x00000002
        /*0624*/ 	.word	0x00036830
        /*0628*/ 	.short	0x010a
        /*062a*/ 	.byte	0x3f
	.zero		1


	//   ....[25]....
        /*062c*/ 	.word	0x00004d60
        /*0630*/ 	.word	0x00000005
        /*0634*/ 	.word	0x00000000
        /*0638*/ 	.short	0x0101
        /*063a*/ 	.byte	0x3f
	.zero		1


	//   ....[26]....
        /*063c*/ 	.word	0x00005600
        /*0640*/ 	.word	0x000000ff
        /*0644*/ 	.word	0x00036830
        /*0648*/ 	.short	0x010a
        /*064a*/ 	.byte	0x26
	.zero		1


	//   ....[27]....
        /*064c*/ 	.word	0x00005640
        /*0650*/ 	.word	0x000000ff
        /*0654*/ 	.word	0x00036830
        /*0658*/ 	.short	0x010a
        /*065a*/ 	.byte	0x26
	.zero		1


	//   ....[28]....
        /*065c*/ 	.word	0x00007c30
        /*0660*/ 	.word	0x000000ff
        /*0664*/ 	.word	0x00036850
        /*0668*/ 	.short	0x010a
        /*066a*/ 	.byte	0x07
	.zero		1


	//   ....[29]....
        /*066c*/ 	.word	0x00007c70
        /*0670*/ 	.word	0x000000ff
        /*0674*/ 	.word	0x00036850
        /*0678*/ 	.short	0x010a
        /*067a*/ 	.byte	0x07
	.zero		1


	//   ....[30]....
        /*067c*/ 	.word	0x00008cd0
        /*0680*/ 	.word	0x00000005
        /*0684*/ 	.word	0x00000000
        /*0688*/ 	.short	0x0101
        /*068a*/ 	.byte	0x3f
	.zero		1


	//   ....[31]....
        /*068c*/ 	.word	0x00008fc0
        /*0690*/ 	.word	0x0000007e
        /*0694*/ 	.word	0x00000000
        /*0698*/ 	.short	0x0101
        /*069a*/ 	.byte	0x3f
	.zero		1


	//   ....[32]....
        /*069c*/ 	.word	0x000097d0
        /*06a0*/ 	.word	0x000000ff
        /*06a4*/ 	.word	0x00036850
        /*06a8*/ 	.short	0x010a
        /*06aa*/ 	.byte	0x09
	.zero		1


	//   ....[33]....
        /*06ac*/ 	.word	0x00009810
        /*06b0*/ 	.word	0x000000ff
        /*06b4*/ 	.word	0x00036850
        /*06b8*/ 	.short	0x010a
        /*06ba*/ 	.byte	0x09
	.zero		1


	//   ....[34]....
        /*06bc*/ 	.word	0x00009e00
        /*06c0*/ 	.word	0x0000001a
        /*06c4*/ 	.word	0x00000000
        /*06c8*/ 	.short	0x0101
        /*06ca*/ 	.byte	0x3f
	.zero		1


	//   ....[35]....
        /*06cc*/ 	.word	0x0000b720
        /*06d0*/ 	.word	0x000000ff
        /*06d4*/ 	.word	0x00000000
        /*06d8*/ 	.short	0x0101
        /*06da*/ 	.byte	0x05
	.zero		1


	//   ....[36]....
        /*06dc*/ 	.word	0x0000b790
        /*06e0*/ 	.word	0x000000ff
        /*06e4*/ 	.word	0x00000000
        /*06e8*/ 	.short	0x0101
        /*06ea*/ 	.byte	0x04
	.zero		1


	//   ....[37]....
        /*06ec*/ 	.word	0x0000c8a0
        /*06f0*/ 	.word	0x00000002
        /*06f4*/ 	.word	0x00036840
        /*06f8*/ 	.short	0x010a
        /*06fa*/ 	.byte	0x3f
	.zero		1


	//   ....[38]....
        /*06fc*/ 	.word	0x0000d7f0
        /*0700*/ 	.word	0x000000ff
        /*0704*/ 	.word	0x00036800
        /*0708*/ 	.short	0x0107
        /*070a*/ 	.byte	0x24
	.zero		1


	//   ....[39]....
        /*070c*/ 	.word	0x0000d860
        /*0710*/ 	.word	0x000000ff
        /*0714*/ 	.word	0x00036800
        /*0718*/ 	.short	0x0101
        /*071a*/ 	.byte	0x24
	.zero		1


	//   ....[40]....
        /*071c*/ 	.word	0x0000d880
        /*0720*/ 	.word	0x000000ff
        /*0724*/ 	.word	0x00036820
        /*0728*/ 	.short	0x010a
        /*072a*/ 	.byte	0x24
	.zero		1


	//   ....[41]....
        /*072c*/ 	.word	0x0000dba0
        /*0730*/ 	.word	0x00000003
        /*0734*/ 	.word	0x00036840
        /*0738*/ 	.short	0x010a
        /*073a*/ 	.byte	0x3f
	.zero		1


	//   ....[42]....
        /*073c*/ 	.word	0x0000e0f0
        /*0740*/ 	.word	0x00000002
        /*0744*/ 	.word	0x00036860
        /*0748*/ 	.short	0x010a
        /*074a*/ 	.byte	0x3f
	.zero		1


	//   ....[43]....
        /*074c*/ 	.word	0x0000e8c0
        /*0750*/ 	.word	0x00000003
        /*0754*/ 	.word	0x00036840
        /*0758*/ 	.short	0x010a
        /*075a*/ 	.byte	0x3f
	.zero		1


	//   ....[44]....
        /*075c*/ 	.word	0x0000ee10
        /*0760*/ 	.word	0x00000002
        /*0764*/ 	.word	0x00036860
        /*0768*/ 	.short	0x010a
        /*076a*/ 	.byte	0x3f
	.zero		1


	//   ....[45]....
        /*076c*/ 	.word	0x0000f540
        /*0770*/ 	.word	0x00000003
        /*0774*/ 	.word	0x00036840
        /*0778*/ 	.short	0x010a
        /*077a*/ 	.byte	0x3f
	.zero		1


	//   ....[46]....
        /*077c*/ 	.word	0x0000fa80
        /*0780*/ 	.word	0x00000002
        /*0784*/ 	.word	0x00036860
        /*0788*/ 	.short	0x010a
        /*078a*/ 	.byte	0x3f
	.zero		1


	//   ....[47]....
        /*078c*/ 	.word	0x00010020
        /*0790*/ 	.word	0x00000000
        /*0794*/ 	.word	0x00036860
        /*0798*/ 	.short	0x010a
        /*079a*/ 	.byte	0x3f
	.zero		1


	//   ....[48]....
        /*079c*/ 	.word	0x00010680
        /*07a0*/ 	.word	0x00000000
        /*07a4*/ 	.word	0x00036820
        /*07a8*/ 	.short	0x010a
        /*07aa*/ 	.byte	0x3f
	.zero		1


	//   ....[49]....
        /*07ac*/ 	.word	0x00010870
        /*07b0*/ 	.word	0x00000006
        /*07b4*/ 	.word	0x00000000
        /*07b8*/ 	.short	0x010a
        /*07ba*/ 	.byte	0x3f
	.zero		1


	//   ....[50]....
        /*07bc*/ 	.word	0x000108a0
        /*07c0*/ 	.word	0x00000007
        /*07c4*/ 	.word	0x00000000
        /*07c8*/ 	.short	0x010a
        /*07ca*/ 	.byte	0x3f
	.zero		1


	//   ....[51]....
        /*07cc*/ 	.word	0x00010900
        /*07d0*/ 	.word	0x00000004
        /*07d4*/ 	.word	0x00000000
        /*07d8*/ 	.short	0x010a
        /*07da*/ 	.byte	0x3f
	.zero		1


	//   ....[52]....
        /*07dc*/ 	.word	0x00010930
        /*07e0*/ 	.word	0x00000003
        /*07e4*/ 	.word	0x00000000
        /*07e8*/ 	.short	0x010a
        /*07ea*/ 	.byte	0x3f
	.zero		1


	//   ....[53]....
        /*07ec*/ 	.word	0x000109a0
        /*07f0*/ 	.word	0x00000003
        /*07f4*/ 	.word	0x00036800
        /*07f8*/ 	.short	0x010a
        /*07fa*/ 	.byte	0x3f
	.zero		1


	//   ....[54]....
        /*07fc*/ 	.word	0x000109f0
        /*0800*/ 	.word	0x00000002
        /*0804*/ 	.word	0x00036830
        /*0808*/ 	.short	0x010a
        /*080a*/ 	.byte	0x3f
	.zero		1


	//   ....[55]....
        /*080c*/ 	.word	0x00010a50
        /*0810*/ 	.word	0x00000003
        /*0814*/ 	.word	0x00036830
        /*0818*/ 	.short	0x010a
        /*081a*/ 	.byte	0x3f
	.zero		1


	//   ....[56]....
        /*081c*/ 	.word	0x00010ab0
        /*0820*/ 	.word	0x00000003
        /*0824*/ 	.word	0x00036850
        /*0828*/ 	.short	0x010a
        /*082a*/ 	.byte	0x3f
	.zero		1


	//   ....[57]....
        /*082c*/ 	.word	0x00010b10
        /*0830*/ 	.word	0x00000007
        /*0834*/ 	.word	0x00036850
        /*0838*/ 	.short	0x010a
        /*083a*/ 	.byte	0x3f
	.zero		1


	//   ....[58]....
        /*083c*/ 	.word	0x00010cb0
        /*0840*/ 	.word	0x00000002
        /*0844*/ 	.word	0x00036840
        /*0848*/ 	.short	0x010a
        /*084a*/ 	.byte	0x3f
	.zero		1


	//   ....[59]....
        /*084c*/ 	.word	0x000118d0
        /*0850*/ 	.word	0x00000002
        /*0854*/ 	.word	0x00036820
        /*0858*/ 	.short	0x010a
        /*085a*/ 	.byte	0x3f
	.zero		1


	//   ....[60]....
        /*085c*/ 	.word	0x00011920
        /*0860*/ 	.word	0x00000003
        /*0864*/ 	.word	0x00036840
        /*0868*/ 	.short	0x010a
        /*086a*/ 	.byte	0x3f
	.zero		1


	//   ....[61]....
        /*086c*/ 	.word	0x00011970
        /*0870*/ 	.word	0x00000002
        /*0874*/ 	.word	0x00036860
        /*0878*/ 	.short	0x010a
        /*087a*/ 	.byte	0x3f
	.zero		1


	//   ....[62]....
        /*087c*/ 	.word	0x000119c0
        /*0880*/ 	.word	0x00000003
        /*0884*/ 	.word	0x00036840
        /*0888*/ 	.short	0x010a
        /*088a*/ 	.byte	0x3f
	.zero		1


	//   ....[63]....
        /*088c*/ 	.word	0x00011a10
        /*0890*/ 	.word	0x00000002
        /*0894*/ 	.word	0x00036860
        /*0898*/ 	.short	0x010a
        /*089a*/ 	.byte	0x3f
	.zero		1


	//   ....[64]....
        /*089c*/ 	.word	0x00011a60
        /*08a0*/ 	.word	0x00000003
        /*08a4*/ 	.word	0x00036840
        /*08a8*/ 	.short	0x010a
        /*08aa*/ 	.byte	0x3f
	.zero		1


	//   ....[65]....
        /*08ac*/ 	.word	0x00011ab0
        /*08b0*/ 	.word	0x00000002
        /*08b4*/ 	.word	0x00036860
        /*08b8*/ 	.short	0x010a
        /*08ba*/ 	.byte	0x3f
	.zero		1


	//   ....[66]....
        /*08bc*/ 	.word	0x00011b00
        /*08c0*/ 	.word	0x00000000
        /*08c4*/ 	.word	0x00036860
        /*08c8*/ 	.short	0x010a
        /*08ca*/ 	.byte	0x3f
	.zero		1


	//   ....[67]....
        /*08cc*/ 	.word	0x00011b50
        /*08d0*/ 	.word	0x00000000
        /*08d4*/ 	.word	0x00036820
        /*08d8*/ 	.short	0x010a
        /*08da*/ 	.byte	0x3f
	.zero		1


	//   ....[68]....
        /*08dc*/ 	.word	0x00011cf0
        /*08e0*/ 	.word	0x00000006
        /*08e4*/ 	.word	0x00000000
        /*08e8*/ 	.short	0x010a
        /*08ea*/ 	.byte	0x3f
	.zero		1


	//   ....[69]....
        /*08ec*/ 	.word	0x00011d40
        /*08f0*/ 	.word	0x00000007
        /*08f4*/ 	.word	0x00000000
        /*08f8*/ 	.short	0x010a
        /*08fa*/ 	.byte	0x3f
	.zero		1


	//   ....[70]....
        /*08fc*/ 	.word	0x00011d90
        /*0900*/ 	.word	0x00000004
        /*0904*/ 	.word	0x00000000
        /*0908*/ 	.short	0x010a
        /*090a*/ 	.byte	0x3f
	.zero		1


	//----- nvinfo : EIATTR_NUM_MBARRIERS
	.align		4
.L_681:
        /*090c*/ 	.byte	0x03, 0x38
        /*090e*/ 	.short	0x0016


	//----- nvinfo : EIATTR_EXIT_INSTR_OFFSETS
	.align		4
        /*0910*/ 	.byte	0x04, 0x1c
        /*0912*/ 	.short	(.L_683 - .L_682)


	//   ....[0]....
.L_682:
        /*0914*/ 	.word	0x00000ee0


	//   ....[1]....
        /*0918*/ 	.word	0x0000bc70


	//   ....[2]....
        /*091c*/ 	.word	0x00010980


	//----- nvinfo : EIATTR_MAX_THREADS
	.align		4
.L_683:
        /*0920*/ 	.byte	0x04, 0x05
        /*0922*/ 	.short	(.L_685 - .L_684)
.L_684:
        /*0924*/ 	.word	0x00000180
        /*0928*/ 	.word	0x00000001
        /*092c*/ 	.word	0x00000001


	//----- nvinfo : EIATTR_CRS_STACK_SIZE
	.align		4
.L_685:
        /*0930*/ 	.byte	0x04, 0x1e
        /*0932*/ 	.short	(.L_687 - .L_686)
.L_686:
        /*0934*/ 	.word	0x00000000


	//----- nvinfo : EIATTR_CBANK_PARAM_SIZE
	.align		4
.L_687:
        /*0938*/ 	.byte	0x03, 0x19
        /*093a*/ 	.short	0x0a70


	//----- nvinfo : EIATTR_PARAM_CBANK
	.align		4
        /*093c*/ 	.byte	0x04, 0x0a
        /*093e*/ 	.short	(.L_689 - .L_688)
	.align		4
.L_688:
        /*0940*/ 	.word	index@(.nv.constant0._ZN7cutlass13device_kernelIN5flash11enable_sm90INS1_16FlashAttnFwdSm90INS1_25CollectiveMainloopFwdSm90ILi2EN4cute5tupleIJNS5_1CILi2EEENS7_ILi1EEES9_EEENS6_IJNS7_ILi128EEENS7_ILi112EEENS7_ILi192EEEEEELi192ENS_10bfloat16_tEfNS_4arch4Sm90ELb0ELb0ELb0ELb0ELb0ELb0ELb0ELb1ELb1ELb1ELb0ELb0EEENS1_21CollectiveEpilogueFwdINS6_IJSB_SD_SC_EEESA_SF_SH_Li256ELb0ELb1ELb0ELb0EEENS1_29StaticPersistentTileSchedulerILb0EEEEEEEEEvNT_6ParamsE)
        /*0944*/ 	.short	0x0210
        /*0946*/ 	.short	0x0a70


	//----- nvinfo : EIATTR_SW_WAR
	.align		4
.L_689:
        /*0948*/ 	.byte	0x04, 0x36
        /*094a*/ 	.short	(.L_691 - .L_690)
.L_690:
        /*094c*/ 	.word	0x00000008
.L_691:


//--------------------- .nv.info._ZN7cutlass13device_kernelIN5flash11enable_sm90INS1_16FlashAttnFwdSm90INS1_25CollectiveMainloopFwdSm90ILi2EN4cute5tupleIJNS5_1CILi1EEES8_S8_EEENS6_IJNS7_ILi128EEENS7_ILi112EEENS7_ILi192EEEEEELi192ENS_10bfloat16_tEfNS_4arch4Sm90ELb0ELb0ELb0ELb1ELb0ELb0ELb0ELb1ELb1ELb1ELb0ELb0EEENS1_21CollectiveEpilogueFwdINS6_IJSA_SC_SB_EEES9_SE_SG_Li256ELb1ELb1ELb0ELb0EEENS1_36VarlenDynamicPersistentTileSchedulerILi128ELi112ELi256ELi128ELb0ELb1ELb1ELb0ELb1ELb1EEEEEEEEEvNT_6ParamsE --------------------------
	.section	.nv.info._ZN7cutlass13device_kernelIN5flash11enable_sm90INS1_16FlashAttnFwdSm90INS1_25CollectiveMainloopFwdSm90ILi2EN4cute5tupleIJNS5_1CILi1EEES8_S8_EEENS6_IJNS7_ILi128EEENS7_ILi112EEENS7_ILi192EEEEEELi192ENS_10bfloat16_tEfNS_4arch4Sm90ELb0ELb0ELb0ELb1ELb0ELb0ELb0ELb1ELb1ELb1ELb0ELb0EEENS1_21CollectiveEpilogueFwdINS6_IJSA_SC_SB_EEES9_SE_SG_Li256ELb1ELb1ELb0ELb0EEENS1_36VarlenDynamicPersistentTileSchedulerILi128ELi112ELi256ELi128ELb0ELb1ELb1ELb0ELb1ELb1EEEEEEEEEvNT_6ParamsE,"",@"SHT_CUDA_INFO"
	.sectionflags	@""
	.align	4


	//----- nvinfo : EIATTR_CUDA_API_VERSION
	.align		4
        /*0000*/ 	.byte	0x04, 0x37
        /*0002*/ 	.short	(.L_693 - .L_692)
.L_692:
        /*0004*/ 	.word	0x00000082


	//----- nvinfo : EIATTR_KPARAM_INFO
	.align		4
.L_693:
        /*0008*/ 	.byte	0x04, 0x17
        /*000a*/ 	.short	(.L_695 - .L_694)
.L_694:
        /*000c*/ 	.word	0x00000000
        /*0010*/ 	.short	0x0000
        /*0012*/ 	.short	0x0070
        /*0014*/ 	.byte	0x00, 0xf0, 0x01, 0x2a


	//----- nvinfo : EIATTR_SPARSE_MMA_MASK
	.align		4
.L_695:
        /*0018*/ 	.byte	0x03, 0x50
        /*001a*/ 	.short	0x0000


	//----- nvinfo : EIATTR_MAXREG_COUNT
	.align		4
        /*001c*/ 	.byte	0x03, 0x1b
        /*001e*/ 	.short	0x00a8


	//----- nvinfo : EIATTR_NUM_BARRIERS
	.align		4
        /*0020*/ 	.byte	0x02, 0x4c
        /*0022*/ 	.byte	0x09
	.zero		1


	//----- nvinfo : EIATTR_EXTERNS
	.align		4
        /*0024*/ 	.byte	0x04, 0x0f
        /*0026*/ 	.short	(.L_697 - .L_696)


	//   ....[0]....
	.align		4
.L_696:
        /*0028*/ 	.word	index@(__assertfail)


	//----- nvinfo : EIATTR_ANNOTATIONS
	.align		4
.L_697:
        /*002c*/ 	.byte	0x04, 0x55
        /*002e*/ 	.short	(.L_699 - .L_698)


	//   ....[0]....
.L_698:
        /* <DEDUP_REMOVED lines=80> */


	//----- nvinfo : EIATTR_MERCURY_ISA_VERSION
	.align		4
.L_699:
        /*0520*/ 	.byte	0x03, 0x5f
        /*0522*/ 	.short	0x0101


	//----- nvinfo : EIATTR_UNUSED_LOAD_BYTE_OFFSET
	.align		4
        /*0524*/ 	.byte	0x04, 0x44
        /*0526*/ 	.short	(.L_701 - .L_700)


	//   ....[0]....
.L_700:
        /*0528*/ 	.word	0x000009f0
        /*052c*/ 	.word	0x0000fff0


	//   ....[1]....
        /*0530*/ 	.word	0x0000a750
        /*0534*/ 	.word	0x0000fff0


	//----- nvinfo : EIATTR_INT_WARP_WIDE_INSTR_OFFSETS
	.align		4
.L_701:
        /*0538*/ 	.byte	0x04, 0x31
        /*053a*/ 	.short	(.L_703 - .L_702)


	//   ....[0]....
.L_702:
        /*053c*/ 	.word	0x00000120


	//   ....[1]....
        /*0540*/ 	.word	0x00000160


	//   ....[2]....
        /*0544*/ 	.word	0x00000220


	//   ....[3]....
        /*0548*/ 	.word	0x0000dda0


	//   ....[4]....
        /*054c*/ 	.word	0x0000de30


	//   ....[5]....
        /*0550*/ 	.word	0x00011de0


	//   ....[6]....
        /*0554*/ 	.word	0x00011e40


	//----- nvinfo : EIATTR_COOP_GROUP_MASK_REGIDS
	.align		4
.L_703:
        /*0558*/ 	.byte	0x04, 0x29
        /*055a*/ 	.short	(.L_705 - .L_704)


	//   ....[0]....
.L_704:
        /*055c*/ 	.word	0xffffffff


	//   ....[1]....
        /*0560*/ 	.word	0xffffffff


	//   ....[2]....
        /*0564*/ 	.word	0xffffffff


	//   ....[3]....
        /*0568*/ 	.word	0xffffffff


	//   ....[4]....
        /*056c*/ 	.word	0xffffffff


	//   ....[5]....
        /*0570*/ 	.word	0xffffffff


	//   ....[6]....
        /*0574*/ 	.word	0xffffffff


	//   ....[7]....
        /*0578*/ 	.word	0xffffffff


	//   ....[8]....
        /*057c*/ 	.word	0xffffffff


	//   ....[9]....
        /*0580*/ 	.word	0xffffffff


	//   ....[10]....
        /*0584*/ 	.word	0xffffffff


	//   ....[11]....
        /*0588*/ 	.word	0xffffffff


	//   ....[12]....
        /*058c*/ 	.word	0xffffffff


	//   ....[13]....
        /*0590*/ 	.word	0xffffffff


	//   ....[14]....
        /*0594*/ 	.word	0xffffffff


	//   ....[15]....
        /*0598*/ 	.word	0xffffffff


	//   ....[16]....
        /*059c*/ 	.word	0xffffffff


	//   ....[17]....
        /*05a0*/ 	.word	0xffffffff


	//   ....[18]....
        /*05a4*/ 	.word	0xffffffff


	//   ....[19]....
        /*05a8*/ 	.word	0xffffffff


	//   ....[20]....
        /*05ac*/ 	.word	0xffffffff


	//   ....[21]....
        /*05b0*/ 	.word	0xffffffff


	//   ....[22]....
        /*05b4*/ 	.word	0xffffffff


	//   ....[23]....
        /*05b8*/ 	.word	0xffffffff


	//   ....[24]....
        /*05bc*/ 	.word	0xffffffff


	//   ....[25]....
        /*05c0*/ 	.word	0xffffffff


	//   ....[26]....
        /*05c4*/ 	.word	0xffffffff


	//   ....[27]....
        /*05c8*/ 	.word	0xffffffff


	//   ....[28]....
        /*05cc*/ 	.word	0xffffffff


	//   ....[29]....
        /*05d0*/ 	.word	0xffffffff


	//   ....[30]....
        /*05d4*/ 	.word	0xffffffff


	//   ....[31]....
        /*05d8*/ 	.word	0xffffffff


	//   ....[32]....
        /*05dc*/ 	.word	0xffffffff


	//   ....[33]....
        /*05e0*/ 	.word	0xffffffff


	//   ....[34]....
        /*05e4*/ 	.word	0xffffffff


	//   ....[35]....
        /*05e8*/ 	.word	0xffffffff


	//   ....[36]....
        /*05ec*/ 	.word	0xffffffff


	//   ....[37]....
        /*05f0*/ 	.word	0xffffffff


	//   ....[38]....
        /*05f4*/ 	.word	0xffffffff


	//   ....[39]....
        /*05f8*/ 	.word	0xffffffff


	//   ....[40]....
        /*05fc*/ 	.word	0xffffffff


	//   ....[41]....
        /*0600*/ 	.word	0xffffffff


	//   ....[42]....
        /*0604*/ 	.word	0xffffffff


	//   ....[43]....
        /*0608*/ 	.word	0xffffffff


	//   ....[44]....
        /*060c*/ 	.word	0xffffffff


	//   ....[45]....
        /*0610*/ 	.word	0xffffffff


	//   ....[46]....
        /*0614*/ 	.word	0xffffffff


	//   ....[47]....
        /*0618*/ 	.word	0xffffffff


	//   ....[48]....
        /*061c*/ 	.word	0xffffffff


	//   ....[49]....
        /*0620*/ 	.word	0xffffffff


	//   ....[50]....
        /*0624*/ 	.word	0xffffffff


	//   ....[51]....
        /*0628*/ 	.word	0xffffffff


	//   ....[52]....
        /*062c*/ 	.word	0xffffffff


	//   ....[53]....
        /*0630*/ 	.word	0xffffffff


	//   ....[54]....
        /*0634*/ 	.word	0xffffffff


	//   ....[55]....
        /*0638*/ 	.word	0xffffffff


	//   ....[56]....
        /*063c*/ 	.word	0xffffffff


	//   ....[57]....
        /*0640*/ 	.word	0xffffffff


	//   ....[58]....
        /*0644*/ 	.word	0xffffffff


	//   ....[59]....
        /*0648*/ 	.word	0xffffffff


	//   ....[60]....
        /*064c*/ 	.word	0xffffffff


	//   ....[61]....
        /*0650*/ 	.word	0xffffffff


	//   ....[62]....
        /*0654*/ 	.word	0xffffffff


	//   ....[63]....
        /*0658*/ 	.word	0xffffffff


	//   ....[64]....
        /*065c*/ 	.word	0xffffffff


	//   ....[65]....
        /*0660*/ 	.word	0xffffffff


	//   ....[66]....
        /*0664*/ 	.word	0xffffffff


	//   ....[67]....
        /*0668*/ 	.word	0xffffffff


	//   ....[68]....
        /*066c*/ 	.word	0xffffffff


	//   ....[69]....
        /*0670*/ 	.word	0xffffffff


	//   ....[70]....
        /*0674*/ 	.word	0xffffffff


	//   ....[71]....
        /*0678*/ 	.word	0xffffffff


	//   ....[72]....
        /*067c*/ 	.word	0xffffffff


	//   ....[73]....
        /*0680*/ 	.word	0xffffffff


	//   ....[74]....
        /*0684*/ 	.word	0xffffffff


	//   ....[75]....
        /*0688*/ 	.word	0xffffffff


	//   ....[76]....
        /*068c*/ 	.word	0xffffffff


	//   ....[77]....
        /*0690*/ 	.word	0xffffffff


	//   ....[78]....
        /*0694*/ 	.word	0xffffffff


	//   ....[79]....
        /*0698*/ 	.word	0xffffffff


	//   ....[80]....
        /*069c*/ 	.word	0xffffffff


	//   ....[81]....
        /*06a0*/ 	.word	0xffffffff


	//   ....[82]....
        /*06a4*/ 	.word	0xffffffff


	//   ....[83]....
        /*06a8*/ 	.word	0xffffffff


	//   ....[84]....
        /*06ac*/ 	.word	0xffffffff


	//   ....[85]....
        /*06b0*/ 	.word	0xffffffff


	//   ....[86]....
        /*06b4*/ 	.word	0xffffffff


	//   ....[87]....
        /*06b8*/ 	.word	0xffffffff


	//   ....[88]....
        /*06bc*/ 	.word	0xffffffff


	//   ....[89]....
        /*06c0*/ 	.word	0xffffffff


	//   ....[90]....
        /*06c4*/ 	.word	0xffffffff


	//   ....[91]....
        /*06c8*/ 	.word	0x0500000f


	//   ....[92]....
        /*06cc*/ 	.word	0x0500000f


	//   ....[93]....
        /*06d0*/ 	.word	0x0500000f


	//   ....[94]....
        /*06d4*/ 	.word	0x0500000f


	//   ....[95]....
        /*06d8*/ 	.word	0x0500000f


	//   ....[96]....
        /*06dc*/ 	.word	0x0500000f


	//   ....[97]....
        /*06e0*/ 	.word	0x0500000f


	//   ....[98]....
        /*06e4*/ 	.word	0x0500000f


	//   ....[99]....
        /*06e8*/ 	.word	0x0500000f


	//   ....[100]....
        /*06ec*/ 	.word	0x0500000f


	//   ....[101]....
        /*06f0*/ 	.word	0x0500000f


	//   ....[102]....
        /*06f4*/ 	.word	0x0500000f


	//   ....[103]....
        /*06f8*/ 	.word	0x0500000f


	//   ....[104]....
        /*06fc*/ 	.word	0x0500000f


	//   ....[105]....
        /*0700*/ 	.word	0x0500000f


	//   ....[106]....
        /*0704*/ 	.word	0x0500000f


	//   ....[107]....
        /*0708*/ 	.word	0x0500000f


	//   ....[108]....
        /*070c*/ 	.word	0x0500000f


	//   ....[109]....
        /*0710*/ 	.word	0x0500000f


	//   ....[110]....
        /*0714*/ 	.word	0x0500000f


	//   ....[111]....
        /*0718*/ 	.word	0x0500000f


	//   ....[112]....
        /*071c*/ 	.word	0x0500000f


	//   ....[113]....
        /*0720*/ 	.word	0x0500000f


	//   ....[114]....
        /*0724*/ 	.word	0x0500000f


	//   ....[115]....
        /*0728*/ 	.word	0x0500000f


	//   ....[116]....
        /*072c*/ 	.word	0x0500000f


	//   ....[117]....
        /*0730*/ 	.word	0x0500000f


	//   ....[118]....
        /*0734*/ 	.word	0x0500000f


	//   ....[119]....
        /*0738*/ 	.word	0x0500000f


	//   ....[120]....
        /*073c*/ 	.word	0x0500000f


	//   ....[121]....
        /*0740*/ 	.word	0x0500000f


	//   ....[122]....
        /*0744*/ 	.word	0x0500000f


	//   ....[123]....
        /*0748*/ 	.word	0x0500000f


	//   ....[124]....
        /*074c*/ 	.word	0x0500000f


	//   ....[125]....
        /*0750*/ 	.word	0x0500000f


	//----- nvinfo : EIATTR_COOP_GROUP_INSTR_OFFSETS
	.align		4
.L_705:
        /*0754*/ 	.byte	0x04, 0x28
        /*0756*/ 	.short	(.L_707 - .L_706)


	//   ....[0]....
.L_706:
        /*0758*/ 	.word	0x00000060


	//   ....[1]....
        /*075c*/ 	.word	0x00000130


	//   ....[2]....
        /*0760*/ 	.word	0x00000230


	//   ....[3]....
        /*0764*/ 	.word	0x000003a0


	//   ....[4]....
        /*0768*/ 	.word	0x00000500


	//   ....[5]....
        /*076c*/ 	.word	0x00000620


	//   ....[6]....
        /*0770*/ 	.word	0x00000780


	//   ....[7]....
        /*0774*/ 	.word	0x00001400


	//   ....[8]....
        /*0778*/ 	.word	0x00004360


	//   ....[9]....
        /*077c*/ 	.word	0x000043d0


	//   ....[10]....
        /*0780*/ 	.word	0x000048b0


	//   ....[11]....
        /*0784*/ 	.word	0x00004900


	//   ....[12]....
        /*0788*/ 	.word	0x00008350


	//   ....[13]....
        /*078c*/ 	.word	0x00008380


	//   ....[14]....
        /*0790*/ 	.word	0x000085d0


	//   ....[15]....
        /*0794*/ 	.word	0x000085f0


	//   ....[16]....
        /*0798*/ 	.word	0x00009bc0


	//   ....[17]....
        /*079c*/ 	.word	0x00009c80


	//   ....[18]....
        /*07a0*/ 	.word	0x00009f50


	//   ....[19]....
        /*07a4*/ 	.word	0x00009f60


	//   ....[20]....
        /*07a8*/ 	.word	0x0000b480


	//   ....[21]....
        /*07ac*/ 	.word	0x0000b4d0


	//   ....[22]....
        /*07b0*/ 	.word	0x0000b510


	//   ....[23]....
        /*07b4*/ 	.word	0x0000b540


	//   ....[24]....
        /*07b8*/ 	.word	0x0000bc00


	//   ....[25]....
        /*07bc*/ 	.word	0x0000bc40


	//   ....[26]....
        /*07c0*/ 	.word	0x0000bd40


	//   ....[27]....
        /*07c4*/ 	.word	0x0000bd60


	//   ....[28]....
        /*07c8*/ 	.word	0x0000be60


	//   ....[29]....
        /*07cc*/ 	.word	0x0000be80


	//   ....[30]....
        /*07d0*/ 	.word	0x0000bf90


	//   ....[31]....
        /*07d4*/ 	.word	0x0000bfb0


	//   ....[32]....
        /*07d8*/ 	.word	0x0000c820


	//   ....[33]....
        /*07dc*/ 	.word	0x0000c840


	//   ....[34]....
        /*07e0*/ 	.word	0x0000c940


	//   ....[35]....
        /*07e4*/ 	.word	0x0000c960


	//   ....[36]....
        /*07e8*/ 	.word	0x0000ca60


	//   ....[37]....
        /*07ec*/ 	.word	0x0000ca80


	//   ....[38]....
        /*07f0*/ 	.word	0x0000cb90


	//   ....[39]....
        /*07f4*/ 	.word	0x0000cbb0


	//   ....[40]....
        /*07f8*/ 	.word	0x0000cd30


	//   ....[41]....
        /*07fc*/ 	.word	0x0000cf20


	//   ....[42]....
        /*0800*/ 	.word	0x0000cf50


	//   ....[43]....
        /*0804*/ 	.word	0x0000cf80


	//   ....[44]....
        /*0808*/ 	.word	0x0000cfb0


	//   ....[45]....
        /*080c*/ 	.word	0x0000cfe0


	//   ....[46]....
        /*0810*/ 	.word	0x0000d010


	//   ....[47]....
        /*0814*/ 	.word	0x0000d180


	//   ....[48]....
        /*0818*/ 	.word	0x0000d1b0


	//   ....[49]....
        /*081c*/ 	.word	0x0000d1e0


	//   ....[50]....
        /*0820*/ 	.word	0x0000d210


	//   ....[51]....
        /*0824*/ 	.word	0x0000d240


	//   ....[52]....
        /*0828*/ 	.word	0x0000d270


	//   ....[53]....
        /*082c*/ 	.word	0x0000d310


	//   ....[54]....
        /*0830*/ 	.word	0x0000d340


	//   ....[55]....
        /*0834*/ 	.word	0x0000d3d0


	//   ....[56]....
        /*0838*/ 	.word	0x0000e3b0


	//   ....[57]....
        /*083c*/ 	.word	0x0000f040


	//   ....[58]....
        /*0840*/ 	.word	0x0000f070


	//   ....[59]....
        /*0844*/ 	.word	0x0000f0a0


	//   ....[60]....
        /*0848*/ 	.word	0x0000f0e0


	//   ....[61]....
        /*084c*/ 	.word	0x0000f1b0


	//   ....[62]....
        /*0850*/ 	.word	0x0000f210


	//   ....[63]....
        /*0854*/ 	.word	0x0000f2b0


	//   ....[64]....
        /*0858*/ 	.word	0x0000f2c0


	//   ....[65]....
        /*085c*/ 	.word	0x0000f360


	//   ....[66]....
        /*0860*/ 	.word	0x0000f370


	//   ....[67]....
        /*0864*/ 	.word	0x0000f410


	//   ....[68]....
        /*0868*/ 	.word	0x0000f420


	//   ....[69]....
        /*086c*/ 	.word	0x0000f4a0


	//   ....[70]....
        /*0870*/ 	.word	0x0000f4d0


	//   ....[71]....
        /*0874*/ 	.word	0x0000f4e0


	//   ....[72]....
        /*0878*/ 	.word	0x0000f500


	//   ....[73]....
        /*087c*/ 	.word	0x00012600


	//   ....[74]....
        /*0880*/ 	.word	0x00012660


	//   ....[75]....
        /*0884*/ 	.word	0x00012690


	//   ....[76]....
        /*0888*/ 	.word	0x000126c0


	//   ....[77]....
        /*088c*/ 	.word	0x000126f0


	//   ....[78]....
        /*0890*/ 	.word	0x00012720


	//   ....[79]....
        /*0894*/ 	.word	0x00012750


	//   ....[80]....
        /*0898*/ 	.word	0x00012760


	//   ....[81]....
        /*089c*/ 	.word	0x000128e0


	//   ....[82]....
        /*08a0*/ 	.word	0x00012910


	//   ....[83]....
        /*08a4*/ 	.word	0x00012940


	//   ....[84]....
        /*08a8*/ 	.word	0x00012970


	//   ....[85]....
        /*08ac*/ 	.word	0x000129a0


	//   ....[86]....
        /*08b0*/ 	.word	0x000129d0


	//   ....[87]....
        /*08b4*/ 	.word	0x00012a90


	//   ....[88]....
        /*08b8*/ 	.word	0x00012ab0


	//   ....[89]....
        /*08bc*/ 	.word	0x00012b20


	//   ....[90]....
        /*08c0*/ 	.word	0x00012fb0


	//   ....[91]....
        /*08c4*/ 	.word	0x00013480


	//   ....[92]....
        /*08c8*/ 	.word	0x00013600


	//   ....[93]....
        /*08cc*/ 	.word	0x00013650


	//   ....[94]....
        /*08d0*/ 	.word	0x000136d0


	//   ....[95]....
        /*08d4*/ 	.word	0x00013720


	//   ....[96]....
        /*08d8*/ 	.word	0x000138b0


	//   ....[97]....
        /*08dc*/ 	.word	0x00013940


	//   ....[98]....
        /*08e0*/ 	.word	0x00013a20


	//   ....[99]....
        /*08e4*/ 	.word	0x00013b40


	//   ....[100]....
        /*08e8*/ 	.word	0x00013ba0


	//   ....[101]....
        /*08ec*/ 	.word	0x00013cb0


	//   ....[102]....
        /*08f0*/ 	.word	0x00013d10


	//   ....[103]....
        /*08f4*/ 	.word	0x00013e20


	//   ....[104]....
        /*08f8*/ 	.word	0x00013e80


	//   ....[105]....
        /*08fc*/ 	.word	0x00013f80


	//   ....[106]....
        /*0900*/ 	.word	0x00013fe0


	//   ....[107]....
        /*0904*/ 	.word	0x000140c0


	//   ....[108]....
        /*0908*/ 	.word	0x00014430


	//   ....[109]....
        /*090c*/ 	.word	0x000144d0


	//   ....[110]....
        /*0910*/ 	.word	0x000145f0


	//   ....[111]....
        /*0914*/ 	.word	0x00014670


	//   ....[112]....
        /*0918*/ 	.word	0x000146f0


	//   ....[113]....
        /*091c*/ 	.word	0x00014770


	//   ....[114]....
        /*0920*/ 	.word	0x000147f0


	//   ....[115]....
        /*0924*/ 	.word	0x00014880


	//   ....[116]....
        /*0928*/ 	.word	0x00014920


	//   ....[117]....
        /*092c*/ 	.word	0x000149c0


	//   ....[118]....
        /*0930*/ 	.word	0x00014a40


	//   ....[119]....
        /*0934*/ 	.word	0x00014ac0


	//   ....[120]....
        /*0938*/ 	.word	0x00014b40


	//   ....[121]....
        /*093c*/ 	.word	0x00014bd0


	//   ....[122]....
        /*0940*/ 	.word	0x00014c50


	//   ....[123]....
        /*0944*/ 	.word	0x00014cf0


	//   ....[124]....
        /*0948*/ 	.word	0x00014d80


	//   ....[125]....
        /*094c*/ 	.word	0x00014eb0


	//----- nvinfo : EIATTR_REG_RECONFIG
	.align		4
.L_707:
        /*0950*/ 	.byte	0x01, 0x54
	.zero		2


	//----- nvinfo : EIATTR_SYSCALL_OFFSETS
	.align		4
        /*0954*/ 	.byte	0x04, 0x46
        /*0956*/ 	.short	(.L_709 - .L_708)


	//   ....[0]....
.L_708:
        /*0958*/ 	.word	0x000015e0


	//   ....[1]....
        /*095c*/ 	.word	0x0000dfa0


	//   ....[2]....
        /*0960*/ 	.word	0x0000e100


	//   ....[3]....
        /*0964*/ 	.word	0x0000e200


	//   ....[4]....
        /*0968*/ 	.word	0x0000ec20


	//----- nvinfo : EIATTR_MBARRIER_INSTR_OFFSETS
	.align		4
.L_709:
        /*096c*/ 	.byte	0x04, 0x39
        /*096e*/ 	.short	(.L_711 - .L_710)


	//   ....[0]....
.L_710:
        /*0970*/ 	.word	0x00000250
        /*0974*/ 	.word	0x000000ff
        /*0978*/ 	.word	0x00036800
        /*097c*/ 	.short	0x0100
        /*097e*/ 	.byte	0x08
	.zero		1


	//   ....[1]....
        /*0980*/ 	.word	0x00000260
        /*0984*/ 	.word	0x000000ff
        /*0988*/ 	.word	0x00036820
        /*098c*/ 	.short	0x0100
        /*098e*/ 	.byte	0x08
	.zero		1


	//   ....[2]....
        /*0990*/ 	.word	0x00000350
        /*0994*/ 	.word	0x000000ff
        /*0998*/ 	.word	0x00036830
        /*099c*/ 	.short	0x0100
        /*099e*/ 	.byte	0x08
	.zero		1


	//   ....[3]....
        /*09a0*/ 	.word	0x00000360
        /*09a4*/ 	.word	0x000000ff
        /*09a8*/ 	.word	0x00036840
        /*09ac*/ 	.short	0x0100
        /*09ae*/ 	.byte	0x08
	.zero		1


	//   ....[4]....
        /*09b0*/ 	.word	0x00000370
        /*09b4*/ 	.word	0x000000ff
        /*09b8*/ 	.word	0x00036838
        /*09bc*/ 	.short	0x0100
        /*09be*/ 	.byte	0x08
	.zero		1


	//   ....[5]....
        /*09c0*/ 	.word	0x00000380
        /*09c4*/ 	.word	0x000000ff
        /*09c8*/ 	.word	0x00036848
        /*09cc*/ 	.short	0x0100
        /*09ce*/ 	.byte	0x08
	.zero		1


	//   ....[6]....
        /*09d0*/ 	.word	0x000004b0
        /*09d4*/ 	.word	0x000000ff
        /*09d8*/ 	.word	0x00036850
        /*09dc*/ 	.short	0x0100
        /*09de*/ 	.byte	0x08
	.zero		1


	//   ....[7]....
        /*09e0*/ 	.word	0x000004c0
        /*09e4*/ 	.word	0x000000ff
        /*09e8*/ 	.word	0x00036860
        /*09ec*/ 	.short	0x0100
        /*09ee*/ 	.byte	0x08
	.zero		1


	//   ....[8]....
        /*09f0*/ 	.word	0x000004d0
        /*09f4*/ 	.word	0x000000ff
        /*09f8*/ 	.word	0x00036858
        /*09fc*/ 	.short	0x0100
        /*09fe*/ 	.byte	0x08
	.zero		1


	//   ....[9]....
        /*0a00*/ 	.word	0x000004e0
        /*0a04*/ 	.word	0x000000ff
        /*0a08*/ 	.word	0x00036868
        /*0a0c*/ 	.short	0x0100
        /*0a0e*/ 	.byte	0x08
	.zero		1


	//   ....[10]....
        /*0a10*/ 	.word	0x000005d0
        /*0a14*/ 	.word	0x000000ff
        /*0a18*/ 	.word	0x00036870
        /*0a1c*/ 	.short	0x0100
        /*0a1e*/ 	.byte	0x06
	.zero		1


	//   ....[11]....
        /*0a20*/ 	.word	0x000005e0
        /*0a24*/ 	.word	0x000000ff
        /*0a28*/ 	.word	0x00036880
        /*0a2c*/ 	.short	0x0100
        /*0a2e*/ 	.byte	0x06
	.zero		1


	//   ....[12]....
        /*0a30*/ 	.word	0x000005f0
        /*0a34*/ 	.word	0x000000ff
        /*0a38*/ 	.word	0x00036878
        /*0a3c*/ 	.short	0x0100
        /*0a3e*/ 	.byte	0x06
	.zero		1


	//   ....[13]....
        /*0a40*/ 	.word	0x00000600
        /*0a44*/ 	.word	0x000000ff
        /*0a48*/ 	.word	0x00036888
        /*0a4c*/ 	.short	0x0100
        /*0a4e*/ 	.byte	0x06
	.zero		1


	//   ....[14]....
        /*0a50*/ 	.word	0x00000730
        /*0a54*/ 	.word	0x000000ff
        /*0a58*/ 	.word	0x00036890
        /*0a5c*/ 	.short	0x0100
        /*0a5e*/ 	.byte	0x08
	.zero		1


	//   ....[15]....
        /*0a60*/ 	.word	0x00000740
        /*0a64*/ 	.word	0x000000ff
        /*0a68*/ 	.word	0x000368a0
        /*0a6c*/ 	.short	0x0100
        /*0a6e*/ 	.byte	0x08
	.zero		1


	//   ....[16]....
        /*0a70*/ 	.word	0x00000750
        /*0a74*/ 	.word	0x000000ff
        /*0a78*/ 	.word	0x00036898
        /*0a7c*/ 	.short	0x0100
        /*0a7e*/ 	.byte	0x08
	.zero		1


	//   ....[17]....
        /*0a80*/ 	.word	0x00000760
        /*0a84*/ 	.word	0x000000ff
        /*0a88*/ 	.word	0x000368a8
        /*0a8c*/ 	.short	0x0100
        /*0a8e*/ 	.byte	0x08
	.zero		1


	//   ....[18]....
        /*0a90*/ 	.word	0x00000890
        /*0a94*/ 	.word	0x000000ff
        /*0a98*/ 	.word	0x000368b0
        /*0a9c*/ 	.short	0x0100
        /*0a9e*/ 	.byte	0x08
	.zero		1


	//   ....[19]....
        /*0aa0*/ 	.word	0x000008a0
        /*0aa4*/ 	.word	0x000000ff
        /*0aa8*/ 	.word	0x000368c0
        /*0aac*/ 	.short	0x0100
        /*0aae*/ 	.byte	0x08
	.zero		1


	//   ....[20]....
        /*0ab0*/ 	.word	0x000008b0
        /*0ab4*/ 	.word	0x000000ff
        /*0ab8*/ 	.word	0x000368b8
        /*0abc*/ 	.short	0x0100
        /*0abe*/ 	.byte	0x08
	.zero		1


	//   ....[21]....
        /*0ac0*/ 	.word	0x000008c0
        /*0ac4*/ 	.word	0x000000ff
        /*0ac8*/ 	.word	0x000368c8
        /*0acc*/ 	.short	0x0100
        /*0ace*/ 	.byte	0x08
	.zero		1


	//   ....[22]....
        /*0ad0*/ 	.word	0x00001690
        /*0ad4*/ 	.word	0x00000005
        /*0ad8*/ 	.word	0x00036800
        /*0adc*/ 	.short	0x010a
        /*0ade*/ 	.byte	0x3f
	.zero		1


	//   ....[23]....
        /*0ae0*/ 	.word	0x00001700
        /*0ae4*/ 	.word	0x00000002
        /*0ae8*/ 	.word	0x00036830
        /*0aec*/ 	.short	0x010a
        /*0aee*/ 	.byte	0x3f
	.zero		1


	//   ....[24]....
        /*0af0*/ 	.word	0x00001770
        /*0af4*/ 	.word	0x00000002
        /*0af8*/ 	.word	0x00036830
        /*0afc*/ 	.short	0x010a
        /*0afe*/ 	.byte	0x3f
	.zero		1


	//   ....[25]....
        /*0b00*/ 	.word	0x000043a0
        /*0b04*/ 	.word	0x00000002
        /*0b08*/ 	.word	0x00000000
        /*0b0c*/ 	.short	0x0101
        /*0b0e*/ 	.byte	0x3f
	.zero		1


	//   ....[26]....
        /*0b10*/ 	.word	0x00005aa0
        /*0b14*/ 	.word	0x0000000c
        /*0b18*/ 	.word	0x00036830
        /*0b1c*/ 	.short	0x010a
        /*0b1e*/ 	.byte	0x3f
	.zero		1


	//   ....[27]....
        /*0b20*/ 	.word	0x00005af0
        /*0b24*/ 	.word	0x0000000c
        /*0b28*/ 	.word	0x00036830
        /*0b2c*/ 	.short	0x010a
        /*0b2e*/ 	.byte	0x3f
	.zero		1


	//   ....[28]....
        /*0b30*/ 	.word	0x00008030
        /*0b34*/ 	.word	0x0000000d
        /*0b38*/ 	.word	0x00036850
        /*0b3c*/ 	.short	0x010a
        /*0b3e*/ 	.byte	0x3f
	.zero		1


	//   ....[29]....
        /*0b40*/ 	.word	0x00008070
        /*0b44*/ 	.word	0x0000000d
        /*0b48*/ 	.word	0x00036850
        /*0b4c*/ 	.short	0x010a
        /*0b4e*/ 	.byte	0x3f
	.zero		1


	//   ....[30]....
        /*0b50*/ 	.word	0x00008ec0
        /*0b54*/ 	.word	0x00000090
        /*0b58*/ 	.word	0x00000000
        /*0b5c*/ 	.short	0x0101
        /*0b5e*/ 	.byte	0x3f
	.zero		1


	//   ....[31]....
        /*0b60*/ 	.word	0x00009010
        /*0b64*/ 	.word	0x00000090
        /*0b68*/ 	.word	0x00000000
        /*0b6c*/ 	.short	0x0101
        /*0b6e*/ 	.byte	0x3f
	.zero		1


	//   ....[32]....
        /*0b70*/ 	.word	0x00009b20
        /*0b74*/ 	.word	0x0000000b
        /*0b78*/ 	.word	0x00036850
        /*0b7c*/ 	.short	0x010a
        /*0b7e*/ 	.byte	0x3f
	.zero		1


	//   ....[33]....
        /*0b80*/ 	.word	0x00009b60
        /*0b84*/ 	.word	0x0000000b
        /*0b88*/ 	.word	0x00036850
        /*0b8c*/ 	.short	0x010a
        /*0b8e*/ 	.byte	0x3f
	.zero		1


	//   ....[34]....
        /*0b90*/ 	.word	0x0000a0f0
        /*0b94*/ 	.word	0x0000000a
        /*0b98*/ 	.word	0x00000000
        /*0b9c*/ 	.short	0x0101
        /*0b9e*/ 	.byte	0x3f
	.zero		1


	//   ....[35]....
        /*0ba0*/ 	.word	0x0000bc30
        /*0ba4*/ 	.word	0x0000002e
        /*0ba8*/ 	.word	0x00000000
        /*0bac*/ 	.short	0x0101
        /*0bae*/ 	.byte	0x3f
	.zero		1


	//   ....[36]....
        /*0bb0*/ 	.word	0x0000e650
        /*0bb4*/ 	.word	0x00000000
        /*0bb8*/ 	.word	0x00036840
        /*0bbc*/ 	.short	0x010a
        /*0bbe*/ 	.byte	0x3f
	.zero		1


	//   ....[37]....
        /*0bc0*/ 	.word	0x0000f690
        /*0bc4*/ 	.word	0x0000000a
        /*0bc8*/ 	.word	0x00036800
        /*0bcc*/ 	.short	0x0107
        /*0bce*/ 	.byte	0x3f
	.zero		1


	//   ....[38]....
        /*0bd0*/ 	.word	0x0000f7a0
        /*0bd4*/ 	.word	0x00000002
        /*0bd8*/ 	.word	0x00036800
        /*0bdc*/ 	.short	0x0101
        /*0bde*/ 	.byte	0x3f
	.zero		1


	//   ....[39]....
        /*0be0*/ 	.word	0x0000f7c0
        /*0be4*/ 	.word	0x00000002
        /*0be8*/ 	.word	0x00036820
        /*0bec*/ 	.short	0x010a
        /*0bee*/ 	.byte	0x3f
	.zero		1


	//   ....[40]....
        /*0bf0*/ 	.word	0x0000fb40
        /*0bf4*/ 	.word	0x00000003
        /*0bf8*/ 	.word	0x00036840
        /*0bfc*/ 	.short	0x010a
        /*0bfe*/ 	.byte	0x3f
	.zero		1


	//   ....[41]....
        /*0c00*/ 	.word	0x00010000
        /*0c04*/ 	.word	0x00000003
        /*0c08*/ 	.word	0x00000060
        /*0c0c*/ 	.short	0x010a
        /*0c0e*/ 	.byte	0x3f
	.zero		1


	//   ....[42]....
        /*0c10*/ 	.word	0x00010800
        /*0c14*/ 	.word	0x00000003
        /*0c18*/ 	.word	0x00036840
        /*0c1c*/ 	.short	0x010a
        /*0c1e*/ 	.byte	0x3f
	.zero		1


	//   ....[43]....
        /*0c20*/ 	.word	0x00010cc0
        /*0c24*/ 	.word	0x00000002
        /*0c28*/ 	.word	0x00000060
        /*0c2c*/ 	.short	0x010a
        /*0c2e*/ 	.byte	0x3f
	.zero		1


	//   ....[44]....
        /*0c30*/ 	.word	0x000113e0
        /*0c34*/ 	.word	0x00000002
        /*0c38*/ 	.word	0x00036840
        /*0c3c*/ 	.short	0x010a
        /*0c3e*/ 	.byte	0x3f
	.zero		1


	//   ....[45]....
        /*0c40*/ 	.word	0x000118a0
        /*0c44*/ 	.word	0x00000002
        /*0c48*/ 	.word	0x00000060
        /*0c4c*/ 	.short	0x010a
        /*0c4e*/ 	.byte	0x3f
	.zero		1


	//   ....[46]....
        /*0c50*/ 	.word	0x00011f50
        /*0c54*/ 	.word	0x00000002
        /*0c58*/ 	.word	0x00036860
        /*0c5c*/ 	.short	0x010a
        /*0c5e*/ 	.byte	0x3f
	.zero		1


	//   ....[47]....
        /*0c60*/ 	.word	0x00012f30
        /*0c64*/ 	.word	0x00000000
        /*0c68*/ 	.word	0x00036820
        /*0c6c*/ 	.short	0x010a
        /*0c6e*/ 	.byte	0x3f
	.zero		1


	//   ....[48]....
        /*0c70*/ 	.word	0x000130f0
        /*0c74*/ 	.word	0x00000006
        /*0c78*/ 	.word	0x00000000
        /*0c7c*/ 	.short	0x010a
        /*0c7e*/ 	.byte	0x3f
	.zero		1


	//   ....[49]....
        /*0c80*/ 	.word	0x00013160
        /*0c84*/ 	.word	0x00000007
        /*0c88*/ 	.word	0x00000000
        /*0c8c*/ 	.short	0x010a
        /*0c8e*/ 	.byte	0x3f
	.zero		1


	//   ....[50]....
        /*0c90*/ 	.word	0x000131d0
        /*0c94*/ 	.word	0x00000004
        /*0c98*/ 	.word	0x00000000
        /*0c9c*/ 	.short	0x010a
        /*0c9e*/ 	.byte	0x3f
	.zero		1


	//   ....[51]....
        /*0ca0*/ 	.word	0x00013200
        /*0ca4*/ 	.word	0x00000003
        /*0ca8*/ 	.word	0x00000000
        /*0cac*/ 	.short	0x010a
        /*0cae*/ 	.byte	0x3f
	.zero		1


	//   ....[52]....
        /*0cb0*/ 	.word	0x00013260
        /*0cb4*/ 	.word	0x00000005
        /*0cb8*/ 	.word	0x00036800
        /*0cbc*/ 	.short	0x010a
        /*0cbe*/ 	.byte	0x3f
	.zero		1


	//   ....[53]....
        /*0cc0*/ 	.word	0x000132b0
        /*0cc4*/ 	.word	0x00000002
        /*0cc8*/ 	.word	0x00036830
        /*0ccc*/ 	.short	0x010a
        /*0cce*/ 	.byte	0x3f
	.zero		1


	//   ....[54]....
        /*0cd0*/ 	.word	0x00013300
        /*0cd4*/ 	.word	0x0000000c
        /*0cd8*/ 	.word	0x00036830
        /*0cdc*/ 	.short	0x010a
        /*0cde*/ 	.byte	0x3f
	.zero		1


	//   ....[55]....
        /*0ce0*/ 	.word	0x00013350
        /*0ce4*/ 	.word	0x0000000d
        /*0ce8*/ 	.word	0x00036850
        /*0cec*/ 	.short	0x010a
        /*0cee*/ 	.byte	0x3f
	.zero		1


	//   ....[56]....
        /*0cf0*/ 	.word	0x000133a0
        /*0cf4*/ 	.word	0x0000000b
        /*0cf8*/ 	.word	0x00036850
        /*0cfc*/ 	.short	0x010a
        /*0cfe*/ 	.byte	0x3f
	.zero		1


	//   ....[57]....
        /*0d00*/ 	.word	0x00013540
        /*0d04*/ 	.word	0x00000000
        /*0d08*/ 	.word	0x00036840
        /*0d0c*/ 	.short	0x010a
        /*0d0e*/ 	.byte	0x3f
	.zero		1


	//   ....[58]....
        /*0d10*/ 	.word	0x00014150
        /*0d14*/ 	.word	0x00000002
        /*0d18*/ 	.word	0x00036820
        /*0d1c*/ 	.short	0x010a
        /*0d1e*/ 	.byte	0x3f
	.zero		1


	//   ....[59]....
        /*0d20*/ 	.word	0x000141a0
        /*0d24*/ 	.word	0x00000003
        /*0d28*/ 	.word	0x00036840
        /*0d2c*/ 	.short	0x010a
        /*0d2e*/ 	.byte	0x3f
	.zero		1


	//   ....[60]....
        /*0d30*/ 	.word	0x000141f0
        /*0d34*/ 	.word	0x00000003
        /*0d38*/ 	.word	0x00000060
        /*0d3c*/ 	.short	0x010a
        /*0d3e*/ 	.byte	0x3f
	.zero		1


	//   ....[61]....
        /*0d40*/ 	.word	0x00014240
        /*0d44*/ 	.word	0x00000003
        /*0d48*/ 	.word	0x00036840
        /*0d4c*/ 	.short	0x010a
        /*0d4e*/ 	.byte	0x3f
	.zero		1


	//   ....[62]....
        /*0d50*/ 	.word	0x00014290
        /*0d54*/ 	.word	0x00000002
        /*0d58*/ 	.word	0x00000060
        /*0d5c*/ 	.short	0x010a
        /*0d5e*/ 	.byte	0x3f
	.zero		1


	//   ....[63]....
        /*0d60*/ 	.word	0x000142e0
        /*0d64*/ 	.word	0x00000002
        /*0d68*/ 	.word	0x00036840
        /*0d6c*/ 	.short	0x010a
        /*0d6e*/ 	.byte	0x3f
	.zero		1


	//   ....[64]....
        /*0d70*/ 	.word	0x00014330
        /*0d74*/ 	.word	0x00000002
        /*0d78*/ 	.word	0x00000060
        /*0d7c*/ 	.short	0x010a
        /*0d7e*/ 	.byte	0x3f
	.zero		1


	//   ....[65]....
        /*0d80*/ 	.word	0x00014380
        /*0d84*/ 	.word	0x00000002
        /*0d88*/ 	.word	0x00036860
        /*0d8c*/ 	.short	0x010a
        /*0d8e*/ 	.byte	0x3f
	.zero		1


	//   ....[66]....
        /*0d90*/ 	.word	0x00014dd0
        /*0d94*/ 	.word	0x00000000
        /*0d98*/ 	.word	0x00036820
        /*0d9c*/ 	.short	0x010a
        /*0d9e*/ 	.byte	0x3f
	.zero		1


	//   ....[67]....
        /*0da0*/ 	.word	0x00014f70
        /*0da4*/ 	.word	0x00000006
        /*0da8*/ 	.word	0x00000000
        /*0dac*/ 	.short	0x010a
        /*0dae*/ 	.byte	0x3f
	.zero		1


	//   ....[68]....
        /*0db0*/ 	.word	0x00014fc0
        /*0db4*/ 	.word	0x00000007
        /*0db8*/ 	.word	0x00000000
        /*0dbc*/ 	.short	0x010a
        /*0dbe*/ 	.byte	0x3f
	.zero		1


	//   ....[69]....
        /*0dc0*/ 	.word	0x00015010
        /*0dc4*/ 	.word	0x00000004
        /*0dc8*/ 	.word	0x00000000
        /*0dcc*/ 	.short	0x010a
        /*0dce*/ 	.byte	0x3f
	.zero		1


	//----- nvinfo : EIATTR_NUM_MBARRIERS
	.align		4
.L_711:
        /*0dd0*/ 	.byte	0x03, 0x38
        /*0dd2*/ 	.short	0x0016


	//----- nvinfo : EIATTR_EXIT_INSTR_OFFSETS
	.align		4
        /*0dd4*/ 	.byte	0x04, 0x1c
        /*0dd6*/ 	.short	(.L_713 - .L_712)


	//   ....[0]....
.L_712:
        /*0dd8*/ 	.word	0x00000a30


	//   ....[1]....
        /*0ddc*/ 	.word	0x0000cce0


	//   ....[2]....
        /*0de0*/ 	.word	0x00013250


	//----- nvinfo : EIATTR_MAX_THREADS
	.align		4
.L_713:
        /*0de4*/ 	.byte	0x04, 0x05
        /*0de6*/ 	.short	(.L_715 - .L_714)
.L_714:
        /*0de8*/ 	.word	0x00000180
        /*0dec*/ 	.word	0x00000001
        /*0df0*/ 	.word	0x00000001


	//----- nvinfo : EIATTR_CRS_STACK_SIZE
	.align		4
.L_715:
        /*0df4*/ 	.byte	0x04, 0x1e
        /*0df6*/ 	.short	(.L_717 - .L_716)
.L_716:
        /*0df8*/ 	.word	0x00000000


	//----- nvinfo : EIATTR_CBANK_PARAM_SIZE
	.align		4
.L_717:
        /*0dfc*/ 	.byte	0x03, 0x19
        /*0dfe*/ 	.short	0x0af0


	//----- nvinfo : EIATTR_PARAM_CBANK
	.align		4
        /*0e00*/ 	.byte	0x04, 0x0a
        /*0e02*/ 	.short	(.L_719 - .L_718)
	.align		4
.L_718:
        /*0e04*/ 	.word	index@(.nv.constant0._ZN7cutlass13device_kernelIN5flash11enable_sm90INS1_16FlashAttnFwdSm90INS1_25CollectiveMainloopFwdSm90ILi2EN4cute5tupleIJNS5_1CILi1EEES8_S8_EEENS6_IJNS7_ILi128EEENS7_ILi112EEENS7_ILi192EEEEEELi192ENS_10bfloat16_tEfNS_4arch4Sm90ELb0ELb0ELb0ELb1ELb0ELb0ELb0ELb1ELb1ELb1ELb0ELb0EEENS1_21CollectiveEpilogueFwdINS6_IJSA_SC_SB_EEES9_SE_SG_Li256ELb1ELb1ELb0ELb0EEENS1_36VarlenDynamicPersistentTileSchedulerILi128ELi112ELi256ELi128ELb0ELb1ELb1ELb0ELb1ELb1EEEEEEEEEvNT_6ParamsE)
        /*0e08*/ 	.short	0x0210
        /*0e0a*/ 	.short	0x0af0


	//----- nvinfo : EIATTR_SW_WAR
	.align		4
.L_719:
        /*0e0c*/ 	.byte	0x04, 0x36
        /*0e0e*/ 	.short	(.L_721 - .L_720)
.L_720:
        /*0e10*/ 	.word	0x00000008
.L_721:


//--------------------- .nv.info._ZN7cutlass13device_kernelIN5flash11enable_sm90INS1_16FlashAttnFwdSm90INS1_25CollectiveMainloopFwdSm90ILi2EN4cute5tupleIJNS5_1CILi1EEES8_S8_EEENS6_IJNS7_ILi128EEENS7_ILi112EEENS7_ILi192EEEEEELi192ENS_10bfloat16_tEfNS_4arch4Sm90ELb0ELb0ELb0ELb1ELb0ELb1ELb0ELb1ELb1ELb1ELb0ELb0EEENS1_21CollectiveEpilogueFwdINS6_IJSA_SC_SB_EEES9_SE_SG_Li256ELb1ELb1ELb0ELb0EEENS1_36VarlenDynamicPersistentTileSchedulerILi128ELi112ELi256ELi128ELb0ELb1ELb1ELb0ELb1ELb1EEEEEEEEEvNT_6ParamsE --------------------------
	.section	.nv.info._ZN7cutlass13device_kernelIN5flash11enable_sm90INS1_16FlashAttnFwdSm90INS1_25CollectiveMainloopFwdSm90ILi2EN4cute5tupleIJNS5_1CILi1EEES8_S8_EEENS6_IJNS7_ILi128EEENS7_ILi112EEENS7_ILi192EEEEEELi192ENS_10bfloat16_tEfNS_4arch4Sm90ELb0ELb0ELb0ELb1ELb0ELb1ELb0ELb1ELb1ELb1ELb0ELb0EEENS1_21CollectiveEpilogueFwdINS6_IJSA_SC_SB_EEES9_SE_SG_Li256ELb1ELb1ELb0ELb0EEENS1_36VarlenDynamicPersistentTileSchedulerILi128ELi112ELi256ELi128ELb0ELb1ELb1ELb0ELb1ELb1EEEEEEEEEvNT_6ParamsE,"",@"SHT_CUDA_INFO"
	.sectionflags	@""
	.align	4


	//----- nvinfo : EIATTR_CUDA_API_VERSION
	.align		4
        /*0000*/ 	.byte	0x04, 0x37
        /*0002*/ 	.short	(.L_723 - .L_722)
.L_722:
        /*0004*/ 	.word	0x00000082


	//----- nvinfo : EIATTR_KPARAM_INFO
	.align		4
.L_723:
        /*0008*/ 	.byte	0x04, 0x17
        /*000a*/ 	.short	(.L_725 - .L_724)
.L_724:
        /*000c*/ 	.word	0x00000000
        /*0010*/ 	.short	0x0000
        /*0012*/ 	.short	0x0070
        /*0014*/ 	.byte	0x00, 0xf0, 0x01, 0x2a


	//----- nvinfo : EIATTR_SPARSE_MMA_MASK
	.align		4
.L_725:
        /*0018*/ 	.byte	0x03, 0x50
        /*001a*/ 	.short	0x0000


	//----- nvinfo : EIATTR_MAXREG_COUNT
	.align		4
        /*001c*/ 	.byte	0x03, 0x1b
        /*001e*/ 	.short	0x00a8


	//----- nvinfo : EIATTR_NUM_BARRIERS
	.align		4
        /*0020*/ 	.byte	0x02, 0x4c
        /*0022*/ 	.byte	0x10
	.zero		1


	//----- nvinfo : EIATTR_EXTERNS
	.align		4
        /*0024*/ 	.byte	0x04, 0x0f
        /*0026*/ 	.short	(.L_727 - .L_726)


	//   ....[0]....
	.align		4
.L_726:
        /*0028*/ 	.word	index@(__assertfail)


	//----- nvinfo : EIATTR_ANNOTATIONS
	.align		4
.L_727:
        /*002c*/ 	.byte	0x04, 0x55
        /*002e*/ 	.short	(.L_729 - .L_728)


	//   ....[0]....
.L_728:
        /* <DEDUP_REMOVED lines=141> */


	//----- nvinfo : EIATTR_MERCURY_ISA_VERSION
	.align		4
.L_729:
        /*08e8*/ 	.byte	0x03, 0x5f
        /*08ea*/ 	.short	0x0101


	//----- nvinfo : EIATTR_UNUSED_LOAD_BYTE_OFFSET
	.align		4
        /*08ec*/ 	.byte	0x04, 0x44
        /*08ee*/ 	.short	(.L_731 - .L_730)


	//   ....[0]....
.L_730:
        /*08f0*/ 	.word	0x00000ab0
        /*08f4*/ 	.word	0x0000fff0


	//   ....[1]....
        /*08f8*/ 	.word	0x0001c1c0
        /*08fc*/ 	.word	0x0000fff0


	//----- nvinfo : EIATTR_INT_WARP_WIDE_INSTR_OFFSETS
	.align		4
.L_731:
        /*0900*/ 	.byte	0x04, 0x31
        /*0902*/ 	.short	(.L_733 - .L_732)


	//   ....[0]....
.L_732:
        /*0904*/ 	.word	0x00000190


	//   ....[1]....
        /*0908*/ 	.word	0x000001d0


	//   ....[2]....
        /*090c*/ 	.word	0x00000240


	//   ....[3]....
        /*0910*/ 	.word	0x00021080


	//   ....[4]....
        /*0914*/ 	.word	0x00021110


	//   ....[5]....
        /*0918*/ 	.word	0x00025110


	//   ....[6]....
        /*091c*/ 	.word	0x00025170


	//----- nvinfo : EIATTR_COOP_GROUP_MASK_REGIDS
	.align		4
.L_733:
        /*0920*/ 	.byte	0x04, 0x29
        /*0922*/ 	.short	(.L_735 - .L_734)


	//   ....[0]....
.L_734:
        /*0924*/ 	.word	0xffffffff


	//   ....[1]....
        /*0928*/ 	.word	0xffffffff


	//   ....[2]....
        /*092c*/ 	.word	0xffffffff


	//   ....[3]....
        /*0930*/ 	.word	0xffffffff


	//   ....[4]....
        /*0934*/ 	.word	0xffffffff


	//   ....[5]....
        /*0938*/ 	.word	0xffffffff


	//   ....[6]....
        /*093c*/ 	.word	0xffffffff


	//   ....[7]....
        /*0940*/ 	.word	0xffffffff


	//   ....[8]....
        /*0944*/ 	.word	0xffffffff


	//   ....[9]....
        /*0948*/ 	.word	0xffffffff


	//   ....[10]....
        /*094c*/ 	.word	0xffffffff


	//   ....[11]....
        /*0950*/ 	.word	0xffffffff


	//   ....[12]....
        /*0954*/ 	.word	0xffffffff


	//   ....[13]....
        /*0958*/ 	.word	0xffffffff


	//   ....[14]....
        /*095c*/ 	.word	0xffffffff


	//   ....[15]....
        /*0960*/ 	.word	0xffffffff


	//   ....[16]....
        /*0964*/ 	.word	0xffffffff


	//   ....[17]....
        /*0968*/ 	.word	0xffffffff


	//   ....[18]....
        /*096c*/ 	.word	0xffffffff


	//   ....[19]....
        /*0970*/ 	.word	0xffffffff


	//   ....[20]....
        /*0974*/ 	.word	0xffffffff


	//   ....[21]....
        /*0978*/ 	.word	0xffffffff


	//   ....[22]....
        /*097c*/ 	.word	0xffffffff


	//   ....[23]....
        /*0980*/ 	.word	0xffffffff


	//   ....[24]....
        /*0984*/ 	.word	0xffffffff


	//   ....[25]....
        /*0988*/ 	.word	0xffffffff


	//   ....[26]....
        /*098c*/ 	.word	0xffffffff


	//   ....[27]....
        /*0990*/ 	.word	0xffffffff


	//   ....[28]....
        /*0994*/ 	.word	0xffffffff


	//   ....[29]....
        /*0998*/ 	.word	0xffffffff


	//   ....[30]....
        /*099c*/ 	.word	0xffffffff


	//   ....[31]....
        /*09a0*/ 	.word	0xffffffff


	//   ....[32]....
        /*09a4*/ 	.word	0xffffffff


	//   ....[33]....
        /*09a8*/ 	.word	0xffffffff


	//   ....[34]....
        /*09ac*/ 	.word	0xffffffff


	//   ....[35]....
        /*09b0*/ 	.word	0xffffffff


	//   ....[36]....
        /*09b4*/ 	.word	0xffffffff


	//   ....[37]....
        /*09b8*/ 	.word	0xffffffff


	//   ....[38]....
        /*09bc*/ 	.word	0xffffffff


	//   ....[39]....
        /*09c0*/ 	.word	0xffffffff


	//   ....[40]....
        /*09c4*/ 	.word	0xffffffff


	//   ....[41]....
        /*09c8*/ 	.word	0xffffffff


	//   ....[42]....
        /*09cc*/ 	.word	0xffffffff


	//   ....[43]....
        /*09d0*/ 	.word	0xffffffff


	//   ....[44]....
        /*09d4*/ 	.word	0xffffffff


	//   ....[45]....
        /*09d8*/ 	.word	0xffffffff


	//   ....[46]....
        /*09dc*/ 	.word	0xffffffff


	//   ....[47]....
        /*09e0*/ 	.word	0xffffffff


	//   ....[48]....
        /*09e4*/ 	.word	0xffffffff


	//   ....[49]....
        /*09e8*/ 	.word	0xffffffff


	//   ....[50]....
        /*09ec*/ 	.word	0xffffffff


	//   ....[51]....
        /*09f0*/ 	.word	0xffffffff


	//   ....[52]....
        /*09f4*/ 	.word	0xffffffff


	//   ....[53]....
        /*09f8*/ 	.word	0xffffffff


	//   ....[54]....
        /*09fc*/ 	.word	0xffffffff


	//   ....[55]....
        /*0a00*/ 	.word	0xffffffff


	//   ....[56]....
        /*0a04*/ 	.word	0xffffffff


	//   ....[57]....
        /*0a08*/ 	.word	0xffffffff


	//   ....[58]....
        /*0a0c*/ 	.word	0xffffffff


	//   ....[59]....
        /*0a10*/ 	.word	0xffffffff


	//   ....[60]....
        /*0a14*/ 	.word	0xffffffff


	//   ....[61]....
        /*0a18*/ 	.word	0xffffffff


	//   ....[62]....
        /*0a1c*/ 	.word	0xffffffff


	//   ....[63]....
        /*0a20*/ 	.word	0xffffffff


	//   ....[64]....
        /*0a24*/ 	.word	0xffffffff


	//   ....[65]....
        /*0a28*/ 	.word	0xffffffff


	//   ....[66]....
        /*0a2c*/ 	.word	0xffffffff


	//   ....[67]....
        /*0a30*/ 	.word	0xffffffff


	//   ....[68]....
        /*0a34*/ 	.word	0xffffffff


	//   ....[69]....
        /*0a38*/ 	.word	0xffffffff


	//   ....[70]....
        /*0a3c*/ 	.word	0xffffffff


	//   ....[71]....
        /*0a40*/ 	.word	0xffffffff


	//   ....[72]....
        /*0a44*/ 	.word	0xffffffff


	//   ....[73]....
        /*0a48*/ 	.word	0xffffffff


	//   ....[74]....
        /*0a4c*/ 	.word	0xffffffff


	//   ....[75]....
        /*0a50*/ 	.word	0xffffffff


	//   ....[76]....
        /*0a54*/ 	.word	0xffffffff


	//   ....[77]....
        /*0a58*/ 	.word	0xffffffff


	//   ....[78]....
        /*0a5c*/ 	.word	0xffffffff


	//   ....[79]....
        /*0a60*/ 	.word	0xffffffff


	//   ....[80]....
        /*0a64*/ 	.word	0xffffffff


	//   ....[81]....
        /*0a68*/ 	.word	0xffffffff


	//   ....[82]....
        /*0a6c*/ 	.word	0xffffffff


	//   ....[83]....
        /*0a70*/ 	.word	0xffffffff


	//   ....[84]....
        /*0a74*/ 	.word	0xffffffff


	//   ....[85]....
        /*0a78*/ 	.word	0xffffffff


	//   ....[86]....
        /*0a7c*/ 	.word	0xffffffff


	//   ....[87]....
        /*0a80*/ 	.word	0xffffffff


	//   ....[88]....
        /*0a84*/ 	.word	0xffffffff


	//   ....[89]....
        /*0a88*/ 	.word	0xffffffff


	//   ....[90]....
        /*0a8c*/ 	.word	0xffffffff


	//   ....[91]....
        /*0a90*/ 	.word	0xffffffff


	//   ....[92]....
        /*0a94*/ 	.word	0xffffffff


	//   ....[93]....
        /*0a98*/ 	.word	0xffffffff


	//   ....[94]....
        /*0a9c*/ 	.word	0xffffffff


	//   ....[95]....
        /*0aa0*/ 	.word	0xffffffff


	//   ....[96]....
        /*0aa4*/ 	.word	0xffffffff


	//   ....[97]....
        /*0aa8*/ 	.word	0xffffffff


	//   ....[98]....
        /*0aac*/ 	.word	0xffffffff


	//   ....[99]....
        /*0ab0*/ 	.word	0xffffffff


	//   ....[100]....
        /*0ab4*/ 	.word	0x0500000f


	//   ....[101]....
        /*0ab8*/ 	.word	0x0500000f


	//   ....[102]....
        /*0abc*/ 	.word	0x0500000f


	//   ....[103]....
        /*0ac0*/ 	.word	0x0500000f


	//   ....[104]....
        /*0ac4*/ 	.word	0x0500000f


	//   ....[105]....
        /*0ac8*/ 	.word	0x0500000f


	//   ....[106]....
        /*0acc*/ 	.word	0x0500000f


	//   ....[107]....
        /*0ad0*/ 	.word	0x0500000f


	//   ....[108]....
        /*0ad4*/ 	.word	0x0500000f


	//   ....[109]....
        /*0ad8*/ 	.word	0x0500000f


	//   ....[110]....
        /*0adc*/ 	.word	0x0500000f


	//   ....[111]....
        /*0ae0*/ 	.word	0x0500000f


	//   ....[112]....
        /*0ae4*/ 	.word	0x0500000f


	//   ....[113]....
        /*0ae8*/ 	.word	0x0500000f


	//   ....[114]....
        /*0aec*/ 	.word	0x0500000f


	//   ....[115]....
        /*0af0*/ 	.word	0x0500000f


	//   ....[116]....
        /*0af4*/ 	.word	0x0500000f


	//   ....[117]....
        /*0af8*/ 	.word	0x0500000f


	//   ....[118]....
        /*0afc*/ 	.word	0x0500000f


	//   ....[119]....
        /*0b00*/ 	.word	0x0500000f


	//   ....[120]....
        /*0b04*/ 	.word	0x0500000f


	//   ....[121]....
        /*0b08*/ 	.word	0x0500000f


	//   ....[122]....
        /*0b0c*/ 	.word	0x0500000f


	//   ....[123]....
        /*0b10*/ 	.word	0x0500000f


	//   ....[124]....
        /*0b14*/ 	.word	0x0500000f


	//   ....[125]....
        /*0b18*/ 	.word	0x0500000f


	//   ....[126]....
        /*0b1c*/ 	.word	0x0500000f


	//   ....[127]....
        /*0b20*/ 	.word	0x0500000f


	//   ....[128]....
        /*0b24*/ 	.word	0x0500000f


	//   ....[129]....
        /*0b28*/ 	.word	0x0500000f


	//   ....[130]....
        /*0b2c*/ 	.word	0x0500000f


	//   ....[131]....
        /*0b30*/ 	.word	0x0500000f


	//   ....[132]....
        /*0b34*/ 	.word	0x0500000f


	//   ....[133]....
        /*0b38*/ 	.word	0x0500000f


	//   ....[134]....
        /*0b3c*/ 	.word	0x0500000f


	//   ....[135]....
        /*0b40*/ 	.word	0x0500000f


	//   ....[136]....
        /*0b44*/ 	.word	0x0500000f


	//   ....[137]....
        /*0b48*/ 	.word	0x0500000f


	//   ....[138]....
        /*0b4c*/ 	.word	0x0500000f


	//   ....[139]....
        /*0b50*/ 	.word	0x0500000f


	//   ....[140]....
        /*0b54*/ 	.word	0x0500000f


	//   ....[141]....
        /*0b58*/ 	.word	0x0500000f


	//   ....[142]....
        /*0b5c*/ 	.word	0x0500000f


	//   ....[143]....
        /*0b60*/ 	.word	0x0500000f


	//----- nvinfo : EIATTR_COOP_GROUP_INSTR_OFFSETS
	.align		4
.L_735:
        /*0b64*/ 	.byte	0x04, 0x28
        /*0b66*/ 	.short	(.L_737 - .L_736)


	//   ....[0]....
.L_736:
        /*0b68*/ 	.word	0x00000070


	//   ....[1]....
        /*0b6c*/ 	.word	0x000001a0


	//   ....[2]....
        /*0b70*/ 	.word	0x000001f0


	//   ....[3]....
        /*0b74*/ 	.word	0x00000420


	//   ....[4]....
        /*0b78*/ 	.word	0x00000580


	//   ....[5]....
        /*0b7c*/ 	.word	0x000006a0


	//   ....[6]....
        /*0b80*/ 	.word	0x00000800


	//   ....[7]....
        /*0b84*/ 	.word	0x0000b150


	//   ....[8]....
        /*0b88*/ 	.word	0x0000b6f0


	//   ....[9]....
        /*0b8c*/ 	.word	0x0000b700


	//   ....[10]....
        /*0b90*/ 	.word	0x0000b710


	//   ....[11]....
        /*0b94*/ 	.word	0x0000b720


	//   ....[12]....
        /*0b98*/ 	.word	0x0000e1f0


	//   ....[13]....
        /*0b9c*/ 	.word	0x0000e200


	//   ....[14]....
        /*0ba0*/ 	.word	0x0000e210


	//   ....[15]....
        /*0ba4*/ 	.word	0x0000e220


	//   ....[16]....
        /*0ba8*/ 	.word	0x00014840


	//   ....[17]....
        /*0bac*/ 	.word	0x00014900


	//   ....[18]....
        /*0bb0*/ 	.word	0x00014c00


	//   ....[19]....
        /*0bb4*/ 	.word	0x00014c20


	//   ....[20]....
        /*0bb8*/ 	.word	0x00019d20


	//   ....[21]....
        /*0bbc*/ 	.word	0x00019d40


	//   ....[22]....
        /*0bc0*/ 	.word	0x0001a500


	//   ....[23]....
        /*0bc4*/ 	.word	0x0001a520


	//   ....[24]....
        /*0bc8*/ 	.word	0x0001b970


	//   ....[25]....
        /*0bcc*/ 	.word	0x0001b980


	//   ....[26]....
        /*0bd0*/ 	.word	0x0001b9b0


	//   ....[27]....
        /*0bd4*/ 	.word	0x0001b9c0


	//   ....[28]....
        /*0bd8*/ 	.word	0x0001cfd0


	//   ....[29]....
        /*0bdc*/ 	.word	0x0001d030


	//   ....[30]....
        /*0be0*/ 	.word	0x0001d070


	//   ....[31]....
        /*0be4*/ 	.word	0x0001d0a0


	//   ....[32]....
        /*0be8*/ 	.word	0x0001d6e0


	//   ....[33]....
        /*0bec*/ 	.word	0x0001d700


	//   ....[34]....
        /*0bf0*/ 	.word	0x0001d800


	//   ....[35]....
        /*0bf4*/ 	.word	0x0001d820


	//   ....[36]....
        /*0bf8*/ 	.word	0x0001d920


	//   ....[37]....
        /*0bfc*/ 	.word	0x0001d940


	//   ....[38]....
        /*0c00*/ 	.word	0x0001da50


	//   ....[39]....
        /*0c04*/ 	.word	0x0001da70


	//   ....[40]....
        /*0c08*/ 	.word	0x0001e310


	//   ....[41]....
        /*0c0c*/ 	.word	0x0001e330


	//   ....[42]....
        /*0c10*/ 	.word	0x0001e430


	//   ....[43]....
        /*0c14*/ 	.word	0x0001e450


	//   ....[44]....
        /*0c18*/ 	.word	0x0001e550


	//   ....[45]....
        /*0c1c*/ 	.word	0x0001e570


	//   ....[46]....
        /*0c20*/ 	.word	0x0001e680


	//   ....[47]....
        /*0c24*/ 	.word	0x0001e6a0


	//   ....[48]....
        /*0c28*/ 	.word	0x0001e830


	//   ....[49]....
        /*0c2c*/ 	.word	0x0001ea00


	//   ....[50]....
        /*0c30*/ 	.word	0x0001ea30


	//   ....[51]....
        /*0c34*/ 	.word	0x0001ea60


	//   ....[52]....
        /*0c38*/ 	.word	0x0001ea90


	//   ....[53]....
        /*0c3c*/ 	.word	0x0001eac0


	//   ....[54]....
        /*0c40*/ 	.word	0x0001eaf0


	//   ....[55]....
        /*0c44*/ 	.word	0x0001ec60


	//   ....[56]....
        /*0c48*/ 	.word	0x0001ec90


	//   ....[57]....
        /*0c4c*/ 	.word	0x0001ecc0


	//   ....[58]....
        /*0c50*/ 	.word	0x0001ecf0


	//   ....[59]....
        /*0c54*/ 	.word	0x0001ed20


	//   ....[60]....
        /*0c58*/ 	.word	0x0001ed50


	//   ....[61]....
        /*0c5c*/ 	.word	0x0001ede0


	//   ....[62]....
        /*0c60*/ 	.word	0x0001ee10


	//   ....[63]....
        /*0c64*/ 	.word	0x0001eea0


	//   ....[64]....
        /*0c68*/ 	.word	0x0001fb30


	//   ....[65]....
        /*0c6c*/ 	.word	0x00021690


	//   ....[66]....
        /*0c70*/ 	.word	0x00022360


	//   ....[67]....
        /*0c74*/ 	.word	0x00022380


	//   ....[68]....
        /*0c78*/ 	.word	0x00022430


	//   ....[69]....
        /*0c7c*/ 	.word	0x00022440


	//   ....[70]....
        /*0c80*/ 	.word	0x000224e0


	//   ....[71]....
        /*0c84*/ 	.word	0x000224f0


	//   ....[72]....
        /*0c88*/ 	.word	0x00022590


	//   ....[73]....
        /*0c8c*/ 	.word	0x000225a0


	//   ....[74]....
        /*0c90*/ 	.word	0x00022640


	//   ....[75]....
        /*0c94*/ 	.word	0x00022650


	//   ....[76]....
        /*0c98*/ 	.word	0x000226f0


	//   ....[77]....
        /*0c9c*/ 	.word	0x00022700


	//   ....[78]....
        /*0ca0*/ 	.word	0x000227a0


	//   ....[79]....
        /*0ca4*/ 	.word	0x000227b0


	//   ....[80]....
        /*0ca8*/ 	.word	0x00022800


	//   ....[81]....
        /*0cac*/ 	.word	0x00022840


	//   ....[82]....
        /*0cb0*/ 	.word	0x00025980


	//   ....[83]....
        /*0cb4*/ 	.word	0x000259a0


	//   ....[84]....
        /*0cb8*/ 	.word	0x000259e0


	//   ....[85]....
        /*0cbc*/ 	.word	0x00025a10


	//   ....[86]....
        /*0cc0*/ 	.word	0x00025a40


	//   ....[87]....
        /*0cc4*/ 	.word	0x00025a70


	//   ....[88]....
        /*0cc8*/ 	.word	0x00025aa0


	//   ....[89]....
        /*0ccc*/ 	.word	0x00025ad0


	//   ....[90]....
        /*0cd0*/ 	.word	0x00025c60


	//   ....[91]....
        /*0cd4*/ 	.word	0x00025c90


	//   ....[92]....
        /*0cd8*/ 	.word	0x00025cc0


	//   ....[93]....
        /*0cdc*/ 	.word	0x00025cf0


	//   ....[94]....
        /*0ce0*/ 	.word	0x00025d20


	//   ....[95]....
        /*0ce4*/ 	.word	0x00025d50


	//   ....[96]....
        /*0ce8*/ 	.word	0x00025e10


	//   ....[97]....
        /*0cec*/ 	.word	0x00025e30


	//   ....[98]....
        /*0cf0*/ 	.word	0x00025ea0


	//   ....[99]....
        /*0cf4*/ 	.word	0x00026320


	//   ....[100]....
        /*0cf8*/ 	.word	0x00026780


	//   ....[101]....
        /*0cfc*/ 	.word	0x00026810


	//   ....[102]....
        /*0d00*/ 	.word	0x00026860


	//   ....[103]....
        /*0d04*/ 	.word	0x000268b0


	//   ....[104]....
        /*0d08*/ 	.word	0x00026990


	//   ....[105]....
        /*0d0c*/ 	.word	0x00026a20


	//   ....[106]....
        /*0d10*/ 	.word	0x00026a80


	//   ....[107]....
        /*0d14*/ 	.word	0x00026ae0


	//   ....[108]....
        /*0d18*/ 	.word	0x00026d30


	//   ....[109]....
        /*0d1c*/ 	.word	0x00027030


	//   ....[110]....
        /*0d20*/ 	.word	0x000271a0


	//   ....[111]....
        /*0d24*/ 	.word	0x000271f0


	//   ....[112]....
        /*0d28*/ 	.word	0x000272a0


	//   ....[113]....
        /*0d2c*/ 	.word	0x000273b0


	//   ....[114]....
        /*0d30*/ 	.word	0x00027410


	//   ....[115]....
        /*0d34*/ 	.word	0x00027520


	//   ....[116]....
        /*0d38*/ 	.word	0x00027580


	//   ....[117]....
        /*0d3c*/ 	.word	0x00027690


	//   ....[118]....
        /*0d40*/ 	.word	0x000276f0


	//   ....[119]....
        /*0d44*/ 	.word	0x00027800


	//   ....[120]....
        /*0d48*/ 	.word	0x00027860


	//   ....[121]....
        /*0d4c*/ 	.word	0x00027970


	//   ....[122]....
        /*0d50*/ 	.word	0x000279d0


	//   ....[123]....
        /*0d54*/ 	.word	0x00027ae0


	//   ....[124]....
        /*0d58*/ 	.word	0x00027b40


	//   ....[125]....
        /*0d5c*/ 	.word	0x00027c20


	//   ....[126]....
        /*0d60*/ 	.word	0x00027f90


	//   ....[127]....
        /*0d64*/ 	.word	0x00028040


	//   ....[128]....
        /*0d68*/ 	.word	0x00028140


	//   ....[129]....
        /*0d6c*/ 	.word	0x000281d0


	//   ....[130]....
        /*0d70*/ 	.word	0x00028250


	//   ....[131]....
        /*0d74*/ 	.word	0x000282d0


	//   ....[132]....
        /*0d78*/ 	.word	0x00028350


	//   ....[133]....
        /*0d7c*/ 	.word	0x000283e0


	//   ....[134]....
        /*0d80*/ 	.word	0x00028480


	//   ....[135]....
        /*0d84*/ 	.word	0x00028550


	//   ....[136]....
        /*0d88*/ 	.word	0x000285d0


	//   ....[137]....
        /*0d8c*/ 	.word	0x00028650


	//   ....[138]....
        /*0d90*/ 	.word	0x000286d0


	//   ....[139]....
        /*0d94*/ 	.word	0x00028760


	//   ....[140]....
        /*0d98*/ 	.word	0x000287e0


	//   ....[141]....
        /*0d9c*/ 	.word	0x00028880


	//   ....[142]....
        /*0da0*/ 	.word	0x00028910


	//   ....[143]....
        /*0da4*/ 	.word	0x00028a40


	//----- nvinfo : EIATTR_REG_RECONFIG
	.align		4
.L_737:
        /*0da8*/ 	.byte	0x01, 0x54
	.zero		2


	//----- nvinfo : EIATTR_SYSCALL_OFFSETS
	.align		4
        /*0dac*/ 	.byte	0x04, 0x46
        /*0dae*/ 	.short	(.L_739 - .L_738)


	//   ....[0]....
.L_738:
        /*0db0*/ 	.word	0x00001c50


	//   ....[1]....
        /*0db4*/ 	.word	0x00001da0


	//   ....[2]....
        /*0db8*/ 	.word	0x0000b2f0


	//   ....[3]....
        /*0dbc*/ 	.word	0x0000b670


	//   ....[4]....
        /*0dc0*/ 	.word	0x00021280


	//   ....[5]....
        /*0dc4*/ 	.word	0x000213e0


	//   ....[6]....
        /*0dc8*/ 	.word	0x000214e0


	//   ....[7]....
        /*0dcc*/ 	.word	0x00021ee0


	//----- nvinfo : EIATTR_MBARRIER_INSTR_OFFSETS
	.align		4
.L_739:
        /*0dd0*/ 	.byte	0x04, 0x39
        /*0dd2*/ 	.short	(.L_741 - .L_740)


	//   ....[0]....
.L_740:
        /*0dd4*/ 	.word	0x000002d0
        /*0dd8*/ 	.word	0x000000ff
        /*0ddc*/ 	.word	0x00036800
        /*0de0*/ 	.short	0x0100
        /*0de2*/ 	.byte	0x08
	.zero		1


	//   ....[1]....
        /*0de4*/ 	.word	0x000002e0
        /*0de8*/ 	.word	0x000000ff
        /*0dec*/ 	.word	0x00036820
        /*0df0*/ 	.short	0x0100
        /*0df2*/ 	.byte	0x08
	.zero		1


	//   ....[2]....
        /*0df4*/ 	.word	0x000003d0
        /*0df8*/ 	.word	0x000000ff
        /*0dfc*/ 	.word	0x00036830
        /*0e00*/ 	.short	0x0100
        /*0e02*/ 	.byte	0x08
	.zero		1


	//   ....[3]....
        /*0e04*/ 	.word	0x000003e0
        /*0e08*/ 	.word	0x000000ff
        /*0e0c*/ 	.word	0x00036840
        /*0e10*/ 	.short	0x0100
        /*0e12*/ 	.byte	0x08
	.zero		1


	//   ....[4]....
        /*0e14*/ 	.word	0x000003f0
        /*0e18*/ 	.word	0x000000ff
        /*0e1c*/ 	.word	0x00036838
        /*0e20*/ 	.short	0x0100
        /*0e22*/ 	.byte	0x08
	.zero		1


	//   ....[5]....
        /*0e24*/ 	.word	0x00000400
        /*0e28*/ 	.word	0x000000ff
        /*0e2c*/ 	.word	0x00036848
        /*0e30*/ 	.short	0x0100
        /*0e32*/ 	.byte	0x08
	.zero		1


	//   ....[6]....
        /*0e34*/ 	.word	0x00000530
        /*0e38*/ 	.word	0x000000ff
        /*0e3c*/ 	.word	0x00036850
        /*0e40*/ 	.short	0x0100
        /*0e42*/ 	.byte	0x08
	.zero		1


	//   ....[7]....
        /*0e44*/ 	.word	0x00000540
        /*0e48*/ 	.word	0x000000ff
        /*0e4c*/ 	.word	0x00036860
        /*0e50*/ 	.short	0x0100
        /*0e52*/ 	.byte	0x08
	.zero		1


	//   ....[8]....
        /*0e54*/ 	.word	0x00000550
        /*0e58*/ 	.word	0x000000ff
        /*0e5c*/ 	.word	0x00036858
        /*0e60*/ 	.short	0x0100
        /*0e62*/ 	.byte	0x08
	.zero		1


	//   ....[9]....
        /*0e64*/ 	.word	0x00000560
        /*0e68*/ 	.word	0x000000ff
        /*0e6c*/ 	.word	0x00036868
        /*0e70*/ 	.short	0x0100
        /*0e72*/ 	.byte	0x08
	.zero		1


	//   ....[10]....
        /*0e74*/ 	.word	0x00000650
        /*0e78*/ 	.word	0x000000ff
        /*0e7c*/ 	.word	0x00036870
        /*0e80*/ 	.short	0x0100
        /*0e82*/ 	.byte	0x06
	.zero		1


	//   ....[11]....
        /*0e84*/ 	.word	0x00000660
        /*0e88*/ 	.word	0x000000ff
        /*0e8c*/ 	.word	0x00036880
        /*0e90*/ 	.short	0x0100
        /*0e92*/ 	.byte	0x06
	.zero		1


	//   ....[12]....
        /*0e94*/ 	.word	0x00000670
        /*0e98*/ 	.word	0x000000ff
        /*0e9c*/ 	.word	0x00036878
        /*0ea0*/ 	.short	0x0100
        /*0ea2*/ 	.byte	0x06
	.zero		1


	//   ....[13]....
        /*0ea4*/ 	.word	0x00000680
        /*0ea8*/ 	.word	0x000000ff
        /*0eac*/ 	.word	0x00036888
        /*0eb0*/ 	.short	0x0100
        /*0eb2*/ 	.byte	0x06
	.zero		1


	//   ....[14]....
        /*0eb4*/ 	.word	0x000007b0
        /*0eb8*/ 	.word	0x000000ff
        /*0ebc*/ 	.word	0x00036890
        /*0ec0*/ 	.short	0x0100
        /*0ec2*/ 	.byte	0x08
	.zero		1


	//   ....[15]....
        /*0ec4*/ 	.word	0x000007c0
        /*0ec8*/ 	.word	0x000000ff
        /*0ecc*/ 	.word	0x000368a0
        /*0ed0*/ 	.short	0x0100
        /*0ed2*/ 	.byte	0x08
	.zero		1


	//   ....[16]....
        /*0ed4*/ 	.word	0x000007d0
        /*0ed8*/ 	.word	0x000000ff
        /*0edc*/ 	.word	0x00036898
        /*0ee0*/ 	.short	0x0100
        /*0ee2*/ 	.byte	0x08
	.zero		1


	//   ....[17]....
        /*0ee4*/ 	.word	0x000007e0
        /*0ee8*/ 	.word	0x000000ff
        /*0eec*/ 	.word	0x000368a8
        /*0ef0*/ 	.short	0x0100
        /*0ef2*/ 	.byte	0x08
	.zero		1


	//   ....[18]....
        /*0ef4*/ 	.word	0x00000910
        /*0ef8*/ 	.word	0x000000ff
        /*0efc*/ 	.word	0x000368b0
        /*0f00*/ 	.short	0x0100
        /*0f02*/ 	.byte	0x08
	.zero		1


	//   ....[19]....
        /*0f04*/ 	.word	0x00000920
        /*0f08*/ 	.word	0x000000ff
        /*0f0c*/ 	.word	0x000368c0
        /*0f10*/ 	.short	0x0100
        /*0f12*/ 	.byte	0x08
	.zero		1


	//   ....[20]....
        /*0f14*/ 	.word	0x00000930
        /*0f18*/ 	.word	0x000000ff
        /*0f1c*/ 	.word	0x000368b8
        /*0f20*/ 	.short	0x0100
        /*0f22*/ 	.byte	0x08
	.zero		1


	//   ....[21]....
        /*0f24*/ 	.word	0x00000940
        /*0f28*/ 	.word	0x000000ff
        /*0f2c*/ 	.word	0x000368c8
        /*0f30*/ 	.short	0x0100
        /*0f32*/ 	.byte	0x08
	.zero		1


	//   ....[22]....
        /*0f34*/ 	.word	0x00003950
        /*0f38*/ 	.word	0x0000002b
        /*0f3c*/ 	.word	0x00036890
        /*0f40*/ 	.short	0x010a
        /*0f42*/ 	.byte	0x3f
	.zero		1


	//   ....[23]....
        /*0f44*/ 	.word	0x00006f40
        /*0f48*/ 	.word	0x0000002b
        /*0f4c*/ 	.word	0x00036890
        /*0f50*/ 	.short	0x010a
        /*0f52*/ 	.byte	0x3f
	.zero		1


	//   ....[24]....
        /*0f54*/ 	.word	0x0000a240
        /*0f58*/ 	.word	0x0000002b
        /*0f5c*/ 	.word	0x00036890
        /*0f60*/ 	.short	0x010a
        /*0f62*/ 	.byte	0x3f
	.zero		1


	//   ....[25]....
        /*0f64*/ 	.word	0x0000a610
        /*0f68*/ 	.word	0x0000002c
        /*0f6c*/ 	.word	0x00000000
        /*0f70*/ 	.short	0x0101
        /*0f72*/ 	.byte	0x3f
	.zero		1


	//   ....[26]....
        /*0f74*/ 	.word	0x0000a650
        /*0f78*/ 	.word	0x0000002b
        /*0f7c*/ 	.word	0x000368b0
        /*0f80*/ 	.short	0x010a
        /*0f82*/ 	.byte	0x3f
	.zero		1


	//   ....[27]....
        /*0f84*/ 	.word	0x0000acc0
        /*0f88*/ 	.word	0x0000002b
        /*0f8c*/ 	.word	0x00000000
        /*0f90*/ 	.short	0x0101
        /*0f92*/ 	.byte	0x3f
	.zero		1


	//   ....[28]....
        /*0f94*/ 	.word	0x0000b370
        /*0f98*/ 	.word	0x00000010
        /*0f9c*/ 	.word	0x00036800
        /*0fa0*/ 	.short	0x010a
        /*0fa2*/ 	.byte	0x3f
	.zero		1


	//   ....[29]....
        /*0fa4*/ 	.word	0x0000b3c0
        /*0fa8*/ 	.word	0x00000010
        /*0fac*/ 	.word	0x00036800
        /*0fb0*/ 	.short	0x010a
        /*0fb2*/ 	.byte	0x3f
	.zero		1


	//   ....[30]....
        /*0fb4*/ 	.word	0x0000be20
        /*0fb8*/ 	.word	0x00000010
        /*0fbc*/ 	.word	0x00036800
        /*0fc0*/ 	.short	0x010a
        /*0fc2*/ 	.byte	0x3f
	.zero		1


	//   ....[31]....
        /*0fc4*/ 	.word	0x0000e6c0
        /*0fc8*/ 	.word	0x00000010
        /*0fcc*/ 	.word	0x00036800
        /*0fd0*/ 	.short	0x010a
        /*0fd2*/ 	.byte	0x3f
	.zero		1


	//   ....[32]....
        /*0fd4*/ 	.word	0x00010ea0
        /*0fd8*/ 	.word	0x00000006
        /*0fdc*/ 	.word	0x00036830
        /*0fe0*/ 	.short	0x010a
        /*0fe2*/ 	.byte	0x3f
	.zero		1


	//   ....[33]....
        /*0fe4*/ 	.word	0x00010f20
        /*0fe8*/ 	.word	0x00000006
        /*0fec*/ 	.word	0x00036830
        /*0ff0*/ 	.short	0x010a
        /*0ff2*/ 	.byte	0x3f
	.zero		1


	//   ....[34]....
        /*0ff4*/ 	.word	0x000151f0
        /*0ff8*/ 	.word	0x00000006
        /*0ffc*/ 	.word	0x00000000
        /*1000*/ 	.short	0x0101
        /*1002*/ 	.byte	0x3f
	.zero		1


	//   ....[35]....
        /*1004*/ 	.word	0x00016290
        /*1008*/ 	.word	0x0000000b
        /*100c*/ 	.word	0x00036830
        /*1010*/ 	.short	0x010a
        /*1012*/ 	.byte	0x3f
	.zero		1


	//   ....[36]....
        /*1014*/ 	.word	0x00016310
        /*1018*/ 	.word	0x0000000b
        /*101c*/ 	.word	0x00036830
        /*1020*/ 	.short	0x010a
        /*1022*/ 	.byte	0x3f
	.zero		1


	//   ....[37]....
        /*1024*/ 	.word	0x00019980
        /*1028*/ 	.word	0x00000009
        /*102c*/ 	.word	0x00036850
        /*1030*/ 	.short	0x010a
        /*1032*/ 	.byte	0x3f
	.zero		1


	//   ....[38]....
        /*1034*/ 	.word	0x000199d0
        /*1038*/ 	.word	0x00000009
        /*103c*/ 	.word	0x00036850
        /*1040*/ 	.short	0x010a
        /*1042*/ 	.byte	0x3f
	.zero		1


	//   ....[39]....
        /*1044*/ 	.word	0x0001acc0
        /*1048*/ 	.word	0x0000000d
        /*104c*/ 	.word	0x00000000
        /*1050*/ 	.short	0x0101
        /*1052*/ 	.byte	0x3f
	.zero		1


	//   ....[40]....
        /*1054*/ 	.word	0x0001ad00
        /*1058*/ 	.word	0x00000009
        /*105c*/ 	.word	0x00000000
        /*1060*/ 	.short	0x0101
        /*1062*/ 	.byte	0x3f
	.zero		1


	//   ....[41]....
        /*1064*/ 	.word	0x0001b560
        /*1068*/ 	.word	0x00000006
        /*106c*/ 	.word	0x00036850
        /*1070*/ 	.short	0x010a
        /*1072*/ 	.byte	0x3f
	.zero		1


	//   ....[42]....
        /*1074*/ 	.word	0x0001b600
        /*1078*/ 	.word	0x00000006
        /*107c*/ 	.word	0x00036850
        /*1080*/ 	.short	0x010a
        /*1082*/ 	.byte	0x3f
	.zero		1


	//   ....[43]....
        /*1084*/ 	.word	0x0001bb50
        /*1088*/ 	.word	0x0000000c
        /*108c*/ 	.word	0x00000000
        /*1090*/ 	.short	0x0101
        /*1092*/ 	.byte	0x3f
	.zero		1


	//   ....[44]....
        /*1094*/ 	.word	0x0001d6d0
        /*1098*/ 	.word	0x00000000
        /*109c*/ 	.word	0x00000000
        /*10a0*/ 	.short	0x0101
        /*10a2*/ 	.byte	0x3f
	.zero		1


	//   ....[45]....
        /*10a4*/ 	.word	0x0001fc20
        /*10a8*/ 	.word	0x00000004
        /*10ac*/ 	.word	0x00036820
        /*10b0*/ 	.short	0x010a
        /*10b2*/ 	.byte	0x3f
	.zero		1


	//   ....[46]....
        /*10b4*/ 	.word	0x0001fd00
        /*10b8*/ 	.word	0x00000005
        /*10bc*/ 	.word	0x000368a0
        /*10c0*/ 	.short	0x010a
        /*10c2*/ 	.byte	0x3f
	.zero		1


	//   ....[47]....
        /*10c4*/ 	.word	0x00020140
        /*10c8*/ 	.word	0x00000005
        /*10cc*/ 	.word	0x000368c0
        /*10d0*/ 	.short	0x010a
        /*10d2*/ 	.byte	0x3f
	.zero		1


	//   ....[48]....
        /*10d4*/ 	.word	0x000206d0
        /*10d8*/ 	.word	0x00000006
        /*10dc*/ 	.word	0x000368a0
        /*10e0*/ 	.short	0x010a
        /*10e2*/ 	.byte	0x3f
	.zero		1


	//   ....[49]....
        /*10e4*/ 	.word	0x00020b00
        /*10e8*/ 	.word	0x00000006
        /*10ec*/ 	.word	0x000368c0
        /*10f0*/ 	.short	0x010a
        /*10f2*/ 	.byte	0x3f
	.zero		1


	//   ....[50]....
        /*10f4*/ 	.word	0x00021930
        /*10f8*/ 	.word	0x00000000
        /*10fc*/ 	.word	0x00036840
        /*1100*/ 	.short	0x010a
        /*1102*/ 	.byte	0x3f
	.zero		1


	//   ....[51]....
        /*1104*/ 	.word	0x00022950
        /*1108*/ 	.word	0x00000008
        /*110c*/ 	.word	0x00036800
        /*1110*/ 	.short	0x0107
        /*1112*/ 	.byte	0x3f
	.zero		1


	//   ....[52]....
        /*1114*/ 	.word	0x00022a50
        /*1118*/ 	.word	0x00000002
        /*111c*/ 	.word	0x00036800
        /*1120*/ 	.short	0x0101
        /*1122*/ 	.byte	0x3f
	.zero		1


	//   ....[53]....
        /*1124*/ 	.word	0x00022a70
        /*1128*/ 	.word	0x00000002
        /*112c*/ 	.word	0x00036820
        /*1130*/ 	.short	0x010a
        /*1132*/ 	.byte	0x3f
	.zero		1


	//   ....[54]....
        /*1134*/ 	.word	0x00022df0
        /*1138*/ 	.word	0x00000003
        /*113c*/ 	.word	0x00036840
        /*1140*/ 	.short	0x010a
        /*1142*/ 	.byte	0x3f
	.zero		1


	//   ....[55]....
        /*1144*/ 	.word	0x000232b0
        /*1148*/ 	.word	0x00000002
        /*114c*/ 	.word	0x00036860
        /*1150*/ 	.short	0x010a
        /*1152*/ 	.byte	0x3f
	.zero		1


	//   ....[56]....
        /*1154*/ 	.word	0x00023ac0
        /*1158*/ 	.word	0x00000003
        /*115c*/ 	.word	0x00036840
        /*1160*/ 	.short	0x010a
        /*1162*/ 	.byte	0x3f
	.zero		1


	//   ....[57]....
        /*1164*/ 	.word	0x00023f80
        /*1168*/ 	.word	0x00000002
        /*116c*/ 	.word	0x00036860
        /*1170*/ 	.short	0x010a
        /*1172*/ 	.byte	0x3f
	.zero		1


	//   ....[58]....
        /*1174*/ 	.word	0x000246e0
        /*1178*/ 	.word	0x00000003
        /*117c*/ 	.word	0x00036840
        /*1180*/ 	.short	0x010a
        /*1182*/ 	.byte	0x3f
	.zero		1


	//   ....[59]....
        /*1184*/ 	.word	0x00024b90
        /*1188*/ 	.word	0x00000002
        /*118c*/ 	.word	0x00036860
        /*1190*/ 	.short	0x010a
        /*1192*/ 	.byte	0x3f
	.zero		1


	//   ....[60]....
        /*1194*/ 	.word	0x00025270
        /*1198*/ 	.word	0x00000002
        /*119c*/ 	.word	0x00036860
        /*11a0*/ 	.short	0x010a
        /*11a2*/ 	.byte	0x3f
	.zero		1


	//   ....[61]....
        /*11a4*/ 	.word	0x000262a0
        /*11a8*/ 	.word	0x00000000
        /*11ac*/ 	.word	0x00036820
        /*11b0*/ 	.short	0x010a
        /*11b2*/ 	.byte	0x3f
	.zero		1


	//   ....[62]....
        /*11b4*/ 	.word	0x00026470
        /*11b8*/ 	.word	0x00000006
        /*11bc*/ 	.word	0x00000000
        /*11c0*/ 	.short	0x010a
        /*11c2*/ 	.byte	0x3f
	.zero		1


	//   ....[63]....
        /*11c4*/ 	.word	0x000264e0
        /*11c8*/ 	.word	0x00000007
        /*11cc*/ 	.word	0x00000000
        /*11d0*/ 	.short	0x010a
        /*11d2*/ 	.byte	0x3f
	.zero		1


	//   ....[64]....
        /*11d4*/ 	.word	0x00026550
        /*11d8*/ 	.word	0x00000004
        /*11dc*/ 	.word	0x00000000
        /*11e0*/ 	.short	0x010a
        /*11e2*/ 	.byte	0x3f
	.zero		1


	//   ....[65]....
        /*11e4*/ 	.word	0x00026580
        /*11e8*/ 	.word	0x00000003
        /*11ec*/ 	.word	0x00000000
        /*11f0*/ 	.short	0x010a
        /*11f2*/ 	.byte	0x3f
	.zero		1


	//   ....[66]....
        /*11f4*/ 	.word	0x000265e0
        /*11f8*/ 	.word	0x0000002b
        /*11fc*/ 	.word	0x00036890
        /*1200*/ 	.short	0x010a
        /*1202*/ 	.byte	0x3f
	.zero		1


	//   ....[67]....
        /*1204*/ 	.word	0x00026630
        /*1208*/ 	.word	0x0000002b
        /*120c*/ 	.word	0x00036890
        /*1210*/ 	.short	0x010a
        /*1212*/ 	.byte	0x3f
	.zero		1


	//   ....[68]....
        /*1214*/ 	.word	0x00026680
        /*1218*/ 	.word	0x0000002b
        /*121c*/ 	.word	0x00036890
        /*1220*/ 	.short	0x010a
        /*1222*/ 	.byte	0x3f
	.zero		1


	//   ....[69]....
        /*1224*/ 	.word	0x000266d0
        /*1228*/ 	.word	0x0000002b
        /*122c*/ 	.word	0x000368b0
        /*1230*/ 	.short	0x010a
        /*1232*/ 	.byte	0x3f
	.zero		1


	//   ....[70]....
        /*1234*/ 	.word	0x000268e0
        /*1238*/ 	.word	0x00000010
        /*123c*/ 	.word	0x00036800
        /*1240*/ 	.short	0x010a
        /*1242*/ 	.byte	0x3f
	.zero		1


	//   ....[71]....
        /*1244*/ 	.word	0x00026b10
        /*1248*/ 	.word	0x00000010
        /*124c*/ 	.word	0x00036800
        /*1250*/ 	.short	0x010a
        /*1252*/ 	.byte	0x3f
	.zero		1


	//   ....[72]....
        /*1254*/ 	.word	0x00026b60
        /*1258*/ 	.word	0x00000006
        /*125c*/ 	.word	0x00036830
        /*1260*/ 	.short	0x010a
        /*1262*/ 	.byte	0x3f
	.zero		1


	//   ....[73]....
        /*1264*/ 	.word	0x00026bb0
        /*1268*/ 	.word	0x0000000b
        /*126c*/ 	.word	0x00036830
        /*1270*/ 	.short	0x010a
        /*1272*/ 	.byte	0x3f
	.zero		1


	//   ....[74]....
        /*1274*/ 	.word	0x00026c00
        /*1278*/ 	.word	0x00000009
        /*127c*/ 	.word	0x00036850
        /*1280*/ 	.short	0x010a
        /*1282*/ 	.byte	0x3f
	.zero		1


	//   ....[75]....
        /*1284*/ 	.word	0x00026c50
        /*1288*/ 	.word	0x00000006
        /*128c*/ 	.word	0x00036850
        /*1290*/ 	.short	0x010a
        /*1292*/ 	.byte	0x3f
	.zero		1


	//   ....[76]....
        /*1294*/ 	.word	0x00026e10
        /*1298*/ 	.word	0x00000003
        /*129c*/ 	.word	0x00036820
        /*12a0*/ 	.short	0x010a
        /*12a2*/ 	.byte	0x3f
	.zero		1


	//   ....[77]....
        /*12a4*/ 	.word	0x00026e60
        /*12a8*/ 	.word	0x00000005
        /*12ac*/ 	.word	0x000368a0
        /*12b0*/ 	.short	0x010a
        /*12b2*/ 	.byte	0x3f
	.zero		1


	//   ....[78]....
        /*12b4*/ 	.word	0x00026eb0
        /*12b8*/ 	.word	0x00000005
        /*12bc*/ 	.word	0x000368c0
        /*12c0*/ 	.short	0x010a
        /*12c2*/ 	.byte	0x3f
	.zero		1


	//   ....[79]....
        /*12c4*/ 	.word	0x00026f00
        /*12c8*/ 	.word	0x00000006
        /*12cc*/ 	.word	0x000368a0
        /*12d0*/ 	.short	0x010a
        /*12d2*/ 	.byte	0x3f
	.zero		1


	//   ....[80]....
        /*12d4*/ 	.word	0x00026f50
        /*12d8*/ 	.word	0x00000006
        /*12dc*/ 	.word	0x000368c0
        /*12e0*/ 	.short	0x010a
        /*12e2*/ 	.byte	0x3f
	.zero		1


	//   ....[81]....
        /*12e4*/ 	.word	0x000270f0
        /*12e8*/ 	.word	0x00000000
        /*12ec*/ 	.word	0x00036840
        /*12f0*/ 	.short	0x010a
        /*12f2*/ 	.byte	0x3f
	.zero		1


	//   ....[82]....
        /*12f4*/ 	.word	0x00027cb0
        /*12f8*/ 	.word	0x00000002
        /*12fc*/ 	.word	0x00036820
        /*1300*/ 	.short	0x010a
        /*1302*/ 	.byte	0x3f
	.zero		1


	//   ....[83]....
        /*1304*/ 	.word	0x00027d00
        /*1308*/ 	.word	0x00000003
        /*130c*/ 	.word	0x00036840
        /*1310*/ 	.short	0x010a
        /*1312*/ 	.byte	0x3f
	.zero		1


	//   ....[84]....
        /*1314*/ 	.word	0x00027d50
        /*1318*/ 	.word	0x00000002
        /*131c*/ 	.word	0x00036860
        /*1320*/ 	.short	0x010a
        /*1322*/ 	.byte	0x3f
	.zero		1


	//   ....[85]....
        /*1324*/ 	.word	0x00027da0
        /*1328*/ 	.word	0x00000003
        /*132c*/ 	.word	0x00036840
        /*1330*/ 	.short	0x010a
        /*1332*/ 	.byte	0x3f
	.zero		1


	//   ....[86]....
        /*1334*/ 	.word	0x00027df0
        /*1338*/ 	.word	0x00000002
        /*133c*/ 	.word	0x00036860
        /*1340*/ 	.short	0x010a
        /*1342*/ 	.byte	0x3f
	.zero		1


	//   ....[87]....
        /*1344*/ 	.word	0x00027e40
        /*1348*/ 	.word	0x00000003
        /*134c*/ 	.word	0x00036840
        /*1350*/ 	.short	0x010a
        /*1352*/ 	.byte	0x3f
	.zero		1


	//   ....[88]....
        /*1354*/ 	.word	0x00027e90
        /*1358*/ 	.word	0x00000002
        /*135c*/ 	.word	0x00036860
        /*1360*/ 	.short	0x010a
        /*1362*/ 	.byte	0x3f
	.zero		1


	//   ....[89]....
        /*1364*/ 	.word	0x00027ee0
        /*1368*/ 	.word	0x00000002
        /*136c*/ 	.word	0x00036860
        /*1370*/ 	.short	0x010a
        /*1372*/ 	.byte	0x3f
	.zero		1


	//   ....[90]....
        /*1374*/ 	.word	0x00028960
        /*1378*/ 	.word	0x00000000
        /*137c*/ 	.word	0x00036820
        /*1380*/ 	.short	0x010a
        /*1382*/ 	.byte	0x3f
	.zero		1


	//   ....[91]....
        /*1384*/ 	.word	0x00028b00
        /*1388*/ 	.word	0x00000006
        /*138c*/ 	.word	0x00000000
        /*1390*/ 	.short	0x010a
        /*1392*/ 	.byte	0x3f
	.zero		1


	//   ....[92]....
        /*1394*/ 	.word	0x00028b50
        /*1398*/ 	.word	0x00000007
        /*139c*/ 	.word	0x00000000
        /*13a0*/ 	.short	0x010a
        /*13a2*/ 	.byte	0x3f
	.zero		1


	//   ....[93]....
        /*13a4*/ 	.word	0x00028ba0
        /*13a8*/ 	.word	0x00000004
        /*13ac*/ 	.word	0x00000000
        /*13b0*/ 	.short	0x010a
        /*13b2*/ 	.byte	0x3f
	.zero		1


	//----- nvinfo : EIATTR_NUM_MBARRIERS
	.align		4
.L_741:
        /*13b4*/ 	.byte	0x03, 0x38
        /*13b6*/ 	.short	0x0016


	//----- nvinfo : EIATTR_EXIT_INSTR_OFFSETS
	.align		4
        /*13b8*/ 	.byte	0x04, 0x1c
        /*13ba*/ 	.short	(.L_743 - .L_742)


	//   ....[0]....
.L_742:
        /*13bc*/ 	.word	0x000265d0


	//----- nvinfo : EIATTR_MAX_THREADS
	.align		4
.L_743:
        /*13c0*/ 	.byte	0x04, 0x05
        /*13c2*/ 	.short	(.L_745 - .L_744)
.L_744:
        /*13c4*/ 	.word	0x00000180
        /*13c8*/ 	.word	0x00000001
        /*13cc*/ 	.word	0x00000001


	//----- nvinfo : EIATTR_CRS_STACK_SIZE
	.align		4
.L_745:
        /*13d0*/ 	.byte	0x04, 0x1e
        /*13d2*/ 	.short	(.L_747 - .L_746)
.L_746:
        /*13d4*/ 	.word	0x00000000


	//----- nvinfo : EIATTR_CBANK_PARAM_SIZE
	.align		4
.L_747:
        /*13d8*/ 	.byte	0x03, 0x19
        /*13da*/ 	.short	0x0af0


	//----- nvinfo : EIATTR_PARAM_CBANK
	.align		4
        /*13dc*/ 	.byte	0x04, 0x0a
        /*13de*/ 	.short	(.L_749 - .L_748)
	.align		4
.L_748:
        /*13e0*/ 	.word	index@(.nv.constant0._ZN7cutlass13device_kernelIN5flash11enable_sm90INS1_16FlashAttnFwdSm90INS1_25CollectiveMainloopFwdSm90ILi2EN4cute5tupleIJNS5_1CILi1EEES8_S8_EEENS6_IJNS7_ILi128EEENS7_ILi112EEENS7_ILi192EEEEEELi192ENS_10bfloat16_tEfNS_4arch4Sm90ELb0ELb0ELb0ELb1ELb0ELb1ELb0ELb1ELb1ELb1ELb0ELb0EEENS1_21CollectiveEpilogueFwdINS6_IJSA_SC_SB_EEES9_SE_SG_Li256ELb1ELb1ELb0ELb0EEENS1_36VarlenDynamicPersistentTileSchedulerILi128ELi112ELi256ELi128ELb0ELb1ELb1ELb0ELb1ELb1EEEEEEEEEvNT_6ParamsE)
        /*13e4*/ 	.short	0x0210
        /*13e6*/ 	.short	0x0af0


	//----- nvinfo : EIATTR_SW_WAR
	.align		4
.L_749:
        /*13e8*/ 	.byte	0x04, 0x36
        /*13ea*/ 	.short	(.L_751 - .L_750)
.L_750:
        /*13ec*/ 	.word	0x00000008
.L_751:


//--------------------- .nv.info._ZN7cutlass13device_kernelIN5flash11enable_sm90INS1_16FlashAttnFwdSm90INS1_25CollectiveMainloopFwdSm90ILi2EN4cute5tupleIJNS5_1CILi1EEES8_S8_EEENS6_IJNS7_ILi128EEENS7_ILi96EEENS7_ILi192EEEEEELi192ENS_10bfloat16_tEfNS_4arch4Sm90ELb0ELb1ELb0ELb0ELb0ELb0ELb0ELb1ELb1ELb1ELb0ELb0EEENS1_21CollectiveEpilogueFwdINS6_IJSA_SC_SB_EEES9_SE_SG_Li256ELb0ELb1ELb0ELb0EEENS1_30DynamicPersistentTileSchedulerILi256ELi128ELb0ELb1ELb1EEEEEEEEEvNT_6ParamsE --------------------------
	.section	.nv.info._ZN7cutlass13device_kernelIN5flash11enable_sm90INS1_16FlashAttnFwdSm90INS1_25CollectiveMainloopFwdSm90ILi2EN4cute5tupleIJNS5_1CILi1EEES8_S8_EEENS6_IJNS7_ILi128EEENS7_ILi96EEENS7_ILi192EEEEEELi192ENS_10bfloat16_tEfNS_4arch4Sm90ELb0ELb1ELb0ELb0ELb0ELb0ELb0ELb1ELb1ELb1ELb0ELb0EEENS1_21CollectiveEpilogueFwdINS6_IJSA_SC_SB_EEES9_SE_SG_Li256ELb0ELb1ELb0ELb0EEENS1_30DynamicPersistentTileSchedulerILi256ELi128ELb0ELb1ELb1EEEEEEEEEvNT_6ParamsE,"",@"SHT_CUDA_INFO"
	.sectionflags	@""
	.align	4


	//----- nvinfo : EIATTR_CUDA_API_VERSION
	.align		4
        /*0000*/ 	.byte	0x04, 0x37
        /*0002*/ 	.short	(.L_753 - .L_752)
.L_752:
        /*0004*/ 	.word	0x00000082


	//----- nvinfo : EIATTR_KPARAM_INFO
	.align		4
.L_753:
        /*0008*/ 	.byte	0x04, 0x17
        /*000a*/ 	.short	(.L_755 - .L_754)
.L_754:
        /*000c*/ 	.word	0x00000000
        /*0010*/ 	.short	0x0000
        /*0012*/ 	.short	0x0070
        /*0014*/ 	.byte	0x00, 0xf0, 0x01, 0x2a


	//----- nvinfo : EIATTR_SPARSE_MMA_MASK
	.align		4
.L_755:
        /*0018*/ 	.byte	0x03, 0x50
        /*001a*/ 	.short	0x0000


	//----- nvinfo : EIATTR_MAXREG_COUNT
	.align		4
        /*001c*/ 	.byte	0x03, 0x1b
        /*001e*/ 	.short	0x00a8


	//----- nvinfo : EIATTR_NUM_BARRIERS
	.align		4
        /*0020*/ 	.byte	0x02, 0x4c
        /*0022*/ 	.byte	0x09
	.zero		1


	//----- nvinfo : EIATTR_EXTERNS
	.align		4
        /*0024*/ 	.byte	0x04, 0x0f
        /*0026*/ 	.short	(.L_757 - .L_756)


	//   ....[0]....
	.align		4
.L_756:
        /*0028*/ 	.word	index@(__assertfail)


	//----- nvinfo : EIATTR_ANNOTATIONS
	.align		4
.L_757:
        /*002c*/ 	.byte	0x04, 0x55
        /*002e*/ 	.short	(.L_759 - .L_758)


	//   ....[0]....
.L_758:
        /* <DEDUP_REMOVED lines=28> */


	//----- nvinfo : EIATTR_MERCURY_ISA_VERSION
	.align		4
.L_759:
        /*01d8*/ 	.byte	0x03, 0x5f
        /*01da*/ 	.short	0x0101


	//----- nvinfo : EIATTR_INT_WARP_WIDE_INSTR_OFFSETS
	.align		4
        /*01dc*/ 	.byte	0x04, 0x31
        /*01de*/ 	.short	(.L_761 - .L_760)


	//   ....[0]....
.L_760:
        /*01e0*/ 	.word	0x00000130


	//   ....[1]....
        /*01e4*/ 	.word	0x00000170


	//   ....[2]....
        /*01e8*/ 	.word	0x000001e0


	//   ....[3]....
        /*01ec*/ 	.word	0x000109b0


	//   ....[4]....
        /*01f0*/ 	.word	0x00010a50


	//   ....[5]....
        /*01f4*/ 	.word	0x000145f0


	//   ....[6]....
        /*01f8*/ 	.word	0x00014690


	//----- nvinfo : EIATTR_COOP_GROUP_MASK_REGIDS
	.align		4
.L_761:
        /*01fc*/ 	.byte	0x04, 0x29
        /*01fe*/ 	.short	(.L_763 - .L_762)


	//   ....[0]....
.L_762:
        /*0200*/ 	.word	0xffffffff


	//   ....[1]....
        /*0204*/ 	.word	0xffffffff


	//   ....[2]....
        /*0208*/ 	.word	0xffffffff


	//   ....[3]....
        /*020c*/ 	.word	0xffffffff


	//   ....[4]....
        /*0210*/ 	.word	0xffffffff


	//   ....[5]....
        /*0214*/ 	.word	0xffffffff


	//   ....[6]....
        /*0218*/ 	.word	0xffffffff


	//   ....[7]....
        /*021c*/ 	.word	0xffffffff


	//   ....[8]....
        /*0220*/ 	.word	0xffffffff


	//   ....[9]....
        /*0224*/ 	.word	0xffffffff


	//   ....[10]....
        /*0228*/ 	.word	0xffffffff


	//   ....[11]....
        /*022c*/ 	.word	0xffffffff


	//   ....[12]....
        /*0230*/ 	.word	0xffffffff


	//   ....[13]....
        /*0234*/ 	.word	0xffffffff


	//   ....[14]....
        /*0238*/ 	.word	0xffffffff


	//   ....[15]....
        /*023c*/ 	.word	0xffffffff


	//   ....[16]....
        /*0240*/ 	.word	0xffffffff


	//   ....[17]....
        /*0244*/ 	.word	0xffffffff


	//   ....[18]....
        /*0248*/ 	.word	0xffffffff


	//   ....[19]....
        /*024c*/ 	.word	0xffffffff


	//   ....[20]....
        /*0250*/ 	.word	0xffffffff


	//   ....[21]....
        /*0254*/ 	.word	0xffffffff


	//   ....[22]....
        /*0258*/ 	.word	0xffffffff


	//   ....[23]....
        /*025c*/ 	.word	0xffffffff


	//   ....[24]....
        /*0260*/ 	.word	0xffffffff


	//   ....[25]....
        /*0264*/ 	.word	0xffffffff


	//   ....[26]....
        /*0268*/ 	.word	0xffffffff


	//   ....[27]....
        /*026c*/ 	.word	0xffffffff


	//   ....[28]....
        /*0270*/ 	.word	0xffffffff


	//   ....[29]....
        /*0274*/ 	.word	0xffffffff


	//   ....[30]....
        /*0278*/ 	.word	0xffffffff


	//   ....[31]....
        /*027c*/ 	.word	0xffffffff


	//   ....[32]....
        /*0280*/ 	.word	0xffffffff


	//   ....[33]....
        /*0284*/ 	.word	0xffffffff


	//   ....[34]....
        /*0288*/ 	.word	0xffffffff


	//   ....[35]....
        /*028c*/ 	.word	0xffffffff


	//   ....[36]....
        /*0290*/ 	.word	0xffffffff


	//   ....[37]....
        /*0294*/ 	.word	0xffffffff


	//   ....[38]....
        /*0298*/ 	.word	0xffffffff


	//   ....[39]....
        /*029c*/ 	.word	0xffffffff


	//   ....[40]....
        /*02a0*/ 	.word	0xffffffff


	//   ....[41]....
        /*02a4*/ 	.word	0xffffffff


	//   ....[42]....
        /*02a8*/ 	.word	0xffffffff


	//   ....[43]....
        /*02ac*/ 	.word	0xffffffff


	//   ....[44]....
        /*02b0*/ 	.word	0xffffffff


	//   ....[45]....
        /*02b4*/ 	.word	0xffffffff


	//   ....[46]....
        /*02b8*/ 	.word	0xffffffff


	//   ....[47]....
        /*02bc*/ 	.word	0xffffffff


	//   ....[48]....
        /*02c0*/ 	.word	0xffffffff


	//   ....[49]....
        /*02c4*/ 	.word	0xffffffff


	//   ....[50]....
        /*02c8*/ 	.word	0xffffffff


	//   ....[51]....
        /*02cc*/ 	.word	0xffffffff


	//   ....[52]....
        /*02d0*/ 	.word	0xffffffff


	//   ....[53]....
        /*02d4*/ 	.word	0xffffffff


	//   ....[54]....
        /*02d8*/ 	.word	0xffffffff


	//   ....[55]....
        /*02dc*/ 	.word	0xffffffff


	//   ....[56]....
        /*02e0*/ 	.word	0xffffffff


	//   ....[57]....
        /*02e4*/ 	.word	0xffffffff


	//   ....[58]....
        /*02e8*/ 	.word	0xffffffff


	//   ....[59]....
        /*02ec*/ 	.word	0xffffffff


	//   ....[60]....
        /*02f0*/ 	.word	0xffffffff


	//   ....[61]....
        /*02f4*/ 	.word	0xffffffff


	//   ....[62]....
        /*02f8*/ 	.word	0xffffffff


	//   ....[63]....
        /*02fc*/ 	.word	0xffffffff


	//   ....[64]....
        /*0300*/ 	.word	0xffffffff


	//   ....[65]....
        /*0304*/ 	.word	0xffffffff


	//   ....[66]....
        /*0308*/ 	.word	0xffffffff


	//   ....[67]....
        /*030c*/ 	.word	0xffffffff


	//   ....[68]....
        /*0310*/ 	.word	0xffffffff


	//   ....[69]....
        /*0314*/ 	.word	0xffffffff


	//   ....[70]....
        /*0318*/ 	.word	0xffffffff


	//   ....[71]....
        /*031c*/ 	.word	0xffffffff


	//   ....[72]....
        /*0320*/ 	.word	0xffffffff


	//   ....[73]....
        /*0324*/ 	.word	0xffffffff


	//   ....[74]....
        /*0328*/ 	.word	0x0500000f


	//   ....[75]....
        /*032c*/ 	.word	0x0500000f


	//   ....[76]....
        /*0330*/ 	.word	0x0500000f


	//   ....[77]....
        /*0334*/ 	.word	0x0500000f


	//   ....[78]....
        /*0338*/ 	.word	0x0500000f


	//   ....[79]....
        /*033c*/ 	.word	0x0500000f


	//   ....[80]....
        /*0340*/ 	.word	0x0500000f


	//   ....[81]....
        /*0344*/ 	.word	0x0500000f


	//   ....[82]....
        /*0348*/ 	.word	0x0500000f


	//   ....[83]....
        /*034c*/ 	.word	0x0500000f


	//   ....[84]....
        /*0350*/ 	.word	0x0500000f


	//   ....[85]....
        /*0354*/ 	.word	0x0500000f


	//   ....[86]....
        /*0358*/ 	.word	0x0500000f


	//   ....[87]....
        /*035c*/ 	.word	0x0500000f


	//   ....[88]....
        /*0360*/ 	.word	0x0500000f


	//   ....[89]....
        /*0364*/ 	.word	0x0500000f


	//   ....[90]....
        /*0368*/ 	.word	0x0500000f


	//   ....[91]....
        /*036c*/ 	.word	0x0500000f


	//   ....[92]....
        /*0370*/ 	.word	0x0500000f


	//----- nvinfo : EIATTR_COOP_GROUP_INSTR_OFFSETS
	.align		4
.L_763:
        /*0374*/ 	.byte	0x04, 0x28
        /*0376*/ 	.short	(.L_765 - .L_764)


	//   ....[0]....
.L_764:
        /*0378*/ 	.word	0x00000060


	//   ....[1]....
        /*037c*/ 	.word	0x00000140


	//   ....[2]....
        /*0380*/ 	.word	0x00000190


	//   ....[3]....
        /*0384*/ 	.word	0x000003c0


	//   ....[4]....
        /*0388*/ 	.word	0x00000520


	//   ....[5]....
        /*038c*/ 	.word	0x00000640


	//   ....[6]....
        /*0390*/ 	.word	0x000007a0


	//   ....[7]....
        /*0394*/ 	.word	0x00001940


	//   ....[8]....
        /*0398*/ 	.word	0x000021e0


	//   ....[9]....
        /*039c*/ 	.word	0x00002d80


	//   ....[10]....
        /*03a0*/ 	.word	0x000033c0


	//   ....[11]....
        /*03a4*/ 	.word	0x000034e0


	//   ....[12]....
        /*03a8*/ 	.word	0x00003a70


	//   ....[13]....
        /*03ac*/ 	.word	0x00003b60


	//   ....[14]....
        /*03b0*/ 	.word	0x000057d0


	//   ....[15]....
        /*03b4*/ 	.word	0x000059f0


	//   ....[16]....
        /*03b8*/ 	.word	0x00006770


	//   ....[17]....
        /*03bc*/ 	.word	0x00006890


	//   ....[18]....
        /*03c0*/ 	.word	0x00006e40


	//   ....[19]....
        /*03c4*/ 	.word	0x00006e90


	//   ....[20]....
        /*03c8*/ 	.word	0x00008a10


	//   ....[21]....
        /*03cc*/ 	.word	0x00008a30


	//   ....[22]....
        /*03d0*/ 	.word	0x00008d70


	//   ....[23]....
        /*03d4*/ 	.word	0x00008dd0


	//   ....[24]....
        /*03d8*/ 	.word	0x0000a840


	//   ....[25]....
        /*03dc*/ 	.word	0x0000aa80


	//   ....[26]....
        /*03e0*/ 	.word	0x0000b7f0


	//   ....[27]....
        /*03e4*/ 	.word	0x0000ba40


	//   ....[28]....
        /*03e8*/ 	.word	0x0000bf20


	//   ....[29]....
        /*03ec*/ 	.word	0x0000bf90


	//   ....[30]....
        /*03f0*/ 	.word	0x0000cf90


	//   ....[31]....
        /*03f4*/ 	.word	0x0000cfd0


	//   ....[32]....
        /*03f8*/ 	.word	0x0000d0e0


	//   ....[33]....
        /*03fc*/ 	.word	0x0000d0f0


	//   ....[34]....
        /*0400*/ 	.word	0x0000e540


	//   ....[35]....
        /*0404*/ 	.word	0x0000e5b0


	//   ....[36]....
        /*0408*/ 	.word	0x0000e610


	//   ....[37]....
        /*040c*/ 	.word	0x0000e640


	//   ....[38]....
        /*0410*/ 	.word	0x0000edf0


	//   ....[39]....
        /*0414*/ 	.word	0x0000ee20


	//   ....[40]....
        /*0418*/ 	.word	0x0000ef30


	//   ....[41]....
        /*041c*/ 	.word	0x0000ef50


	//   ....[42]....
        /*0420*/ 	.word	0x0000f060


	//   ....[43]....
        /*0424*/ 	.word	0x0000f080


	//   ....[44]....
        /*0428*/ 	.word	0x0000f1a0


	//   ....[45]....
        /*042c*/ 	.word	0x0000f1c0


	//   ....[46]....
        /*0430*/ 	.word	0x0000f930


	//   ....[47]....
        /*0434*/ 	.word	0x0000f950


	//   ....[48]....
        /*0438*/ 	.word	0x0000fa60


	//   ....[49]....
        /*043c*/ 	.word	0x0000fa80


	//   ....[50]....
        /*0440*/ 	.word	0x0000fb90


	//   ....[51]....
        /*0444*/ 	.word	0x0000fbb0


	//   ....[52]....
        /*0448*/ 	.word	0x0000fcd0


	//   ....[53]....
        /*044c*/ 	.word	0x0000fcf0


	//   ....[54]....
        /*0450*/ 	.word	0x0000feb0


	//   ....[55]....
        /*0454*/ 	.word	0x00010ff0


	//   ....[56]....
        /*0458*/ 	.word	0x00011a80


	//   ....[57]....
        /*045c*/ 	.word	0x00011ab0


	//   ....[58]....
        /*0460*/ 	.word	0x00011b80


	//   ....[59]....
        /*0464*/ 	.word	0x00011ba0


	//   ....[60]....
        /*0468*/ 	.word	0x00011c40


	//   ....[61]....
        /*046c*/ 	.word	0x00011c60


	//   ....[62]....
        /*0470*/ 	.word	0x00011d00


	//   ....[63]....
        /*0474*/ 	.word	0x00011d20


	//   ....[64]....
        /*0478*/ 	.word	0x00011dc0


	//   ....[65]....
        /*047c*/ 	.word	0x00011de0


	//   ....[66]....
        /*0480*/ 	.word	0x00011e80


	//   ....[67]....
        /*0484*/ 	.word	0x00011ea0


	//   ....[68]....
        /*0488*/ 	.word	0x00011f40


	//   ....[69]....
        /*048c*/ 	.word	0x00011f60


	//   ....[70]....
        /*0490*/ 	.word	0x00011f70


	//   ....[71]....
        /*0494*/ 	.word	0x00011f80


	//   ....[72]....
        /*0498*/ 	.word	0x00014ce0


	//   ....[73]....
        /*049c*/ 	.word	0x00014ed0


	//   ....[74]....
        /*04a0*/ 	.word	0x00015520


	//   ....[75]....
        /*04a4*/ 	.word	0x000156a0


	//   ....[76]....
        /*04a8*/ 	.word	0x00015700


	//   ....[77]....
        /*04ac*/ 	.word	0x00015860


	//   ....[78]....
        /*04b0*/ 	.word	0x000158b0


	//   ....[79]....
        /*04b4*/ 	.word	0x000159d0


	//   ....[80]....
        /*04b8*/ 	.word	0x00015a40


	//   ....[81]....
        /*04bc*/ 	.word	0x00015b60


	//   ....[82]....
        /*04c0*/ 	.word	0x00015bd0


	//   ....[83]....
        /*04c4*/ 	.word	0x00015cf0


	//   ....[84]....
        /*04c8*/ 	.word	0x00015d60


	//   ....[85]....
        /*04cc*/ 	.word	0x00015e80


	//   ....[86]....
        /*04d0*/ 	.word	0x00015ef0


	//   ....[87]....
        /*04d4*/ 	.word	0x00016010


	//   ....[88]....
        /*04d8*/ 	.word	0x00016080


	//   ....[89]....
        /*04dc*/ 	.word	0x000161a0


	//   ....[90]....
        /*04e0*/ 	.word	0x000161f0


	//   ....[91]....
        /*04e4*/ 	.word	0x00016510


	//   ....[92]....
        /*04e8*/ 	.word	0x00016630


	//----- nvinfo : EIATTR_REG_RECONFIG
	.align		4
.L_765:
        /*04ec*/ 	.byte	0x01, 0x54
	.zero		2


	//----- nvinfo : EIATTR_SYSCALL_OFFSETS
	.align		4
        /*04f0*/ 	.byte	0x04, 0x46
        /*04f2*/ 	.short	(.L_767 - .L_766)


	//   ....[0]....
.L_766:
        /*04f4*/ 	.word	0x00001b20


	//   ....[1]....
        /*04f8*/ 	.word	0x00010bc0


	//   ....[2]....
        /*04fc*/ 	.word	0x00010d10


	//   ....[3]....
        /*0500*/ 	.word	0x00010e00


	//   ....[4]....
        /*0504*/ 	.word	0x00011650


	//----- nvinfo : EIATTR_MBARRIER_INSTR_OFFSETS
	.align		4
.L_767:
        /*0508*/ 	.byte	0x04, 0x39
        /*050a*/ 	.short	(.L_769 - .L_768)


	//   ....[0]....
.L_768:
        /*050c*/ 	.word	0x00000270
        /*0510*/ 	.word	0x000000ff
        /*0514*/ 	.word	0x00030800
        /*0518*/ 	.short	0x0100
        /*051a*/ 	.byte	0x08
	.zero		1


	//   ....[1]....
        /*051c*/ 	.word	0x00000280
        /*0520*/ 	.word	0x000000ff
        /*0524*/ 	.word	0x00030820
        /*0528*/ 	.short	0x0100
        /*052a*/ 	.byte	0x08
	.zero		1


	//   ....[2]....
        /*052c*/ 	.word	0x00000370
        /*0530*/ 	.word	0x000000ff
        /*0534*/ 	.word	0x00030830
        /*0538*/ 	.short	0x0100
        /*053a*/ 	.byte	0x08
	.zero		1


	//   ....[3]....
        /*053c*/ 	.word	0x00000380
        /*0540*/ 	.word	0x000000ff
        /*0544*/ 	.word	0x00030840
        /*0548*/ 	.short	0x0100
        /*054a*/ 	.byte	0x08
	.zero		1


	//   ....[4]....
        /*054c*/ 	.word	0x00000390
        /*0550*/ 	.word	0x000000ff
        /*0554*/ 	.word	0x00030838
        /*0558*/ 	.short	0x0100
        /*055a*/ 	.byte	0x08
	.zero		1


	//   ....[5]....
        /*055c*/ 	.word	0x000003a0
        /*0560*/ 	.word	0x000000ff
        /*0564*/ 	.word	0x00030848
        /*0568*/ 	.short	0x0100
        /*056a*/ 	.byte	0x08
	.zero		1


	//   ....[6]....
        /*056c*/ 	.word	0x000004d0
        /*0570*/ 	.word	0x000000ff
        /*0574*/ 	.word	0x00030850
        /*0578*/ 	.short	0x0100
        /*057a*/ 	.byte	0x08
	.zero		1


	//   ....[7]....
        /*057c*/ 	.word	0x000004e0
        /*0580*/ 	.word	0x000000ff
        /*0584*/ 	.word	0x00030860
        /*0588*/ 	.short	0x0100
        /*058a*/ 	.byte	0x08
	.zero		1


	//   ....[8]....
        /*058c*/ 	.word	0x000004f0
        /*0590*/ 	.word	0x000000ff
        /*0594*/ 	.word	0x00030858
        /*0598*/ 	.short	0x0100
        /*059a*/ 	.byte	0x08
	.zero		1


	//   ....[9]....
        /*059c*/ 	.word	0x00000500
        /*05a0*/ 	.word	0x000000ff
        /*05a4*/ 	.word	0x00030868
        /*05a8*/ 	.short	0x0100
        /*05aa*/ 	.byte	0x08
	.zero		1


	//   ....[10]....
        /*05ac*/ 	.word	0x000005f0
        /*05b0*/ 	.word	0x000000ff
        /*05b4*/ 	.word	0x00030870
        /*05b8*/ 	.short	0x0100
        /*05ba*/ 	.byte	0x06
	.zero		1


	//   ....[11]....
        /*05bc*/ 	.word	0x00000600
        /*05c0*/ 	.word	0x000000ff
        /*05c4*/ 	.word	0x00030880
        /*05c8*/ 	.short	0x0100
        /*05ca*/ 	.byte	0x06
	.zero		1


	//   ....[12]....
        /*05cc*/ 	.word	0x00000610
        /*05d0*/ 	.word	0x000000ff
        /*05d4*/ 	.word	0x00030878
        /*05d8*/ 	.short	0x0100
        /*05da*/ 	.byte	0x06
	.zero		1


	//   ....[13]....
        /*05dc*/ 	.word	0x00000620
        /*05e0*/ 	.word	0x000000ff
        /*05e4*/ 	.word	0x00030888
        /*05e8*/ 	.short	0x0100
        /*05ea*/ 	.byte	0x06
	.zero		1


	//   ....[14]....
        /*05ec*/ 	.word	0x00000750
        /*05f0*/ 	.word	0x000000ff
        /*05f4*/ 	.word	0x00030890
        /*05f8*/ 	.short	0x0100
        /*05fa*/ 	.byte	0x08
	.zero		1


	//   ....[15]....
        /*05fc*/ 	.word	0x00000760
        /*0600*/ 	.word	0x000000ff
        /*0604*/ 	.word	0x000308a0
        /*0608*/ 	.short	0x0100
        /*060a*/ 	.byte	0x08
	.zero		1


	//   ....[16]....
        /*060c*/ 	.word	0x00000770
        /*0610*/ 	.word	0x000000ff
        /*0614*/ 	.word	0x00030898
        /*0618*/ 	.short	0x0100
        /*061a*/ 	.byte	0x08
	.zero		1


	//   ....[17]....
        /*061c*/ 	.word	0x00000780
        /*0620*/ 	.word	0x000000ff
        /*0624*/ 	.word	0x000308a8
        /*0628*/ 	.short	0x0100
        /*062a*/ 	.byte	0x08
	.zero		1


	//   ....[18]....
        /*062c*/ 	.word	0x000008b0
        /*0630*/ 	.word	0x000000ff
        /*0634*/ 	.word	0x000308b0
        /*0638*/ 	.short	0x0100
        /*063a*/ 	.byte	0x08
	.zero		1


	//   ....[19]....
        /*063c*/ 	.word	0x000008c0
        /*0640*/ 	.word	0x000000ff
        /*0644*/ 	.word	0x000308c0
        /*0648*/ 	.short	0x0100
        /*064a*/ 	.byte	0x08
	.zero		1


	//   ....[20]....
        /*064c*/ 	.word	0x000008d0
        /*0650*/ 	.word	0x000000ff
        /*0654*/ 	.word	0x000308b8
        /*0658*/ 	.short	0x0100
        /*065a*/ 	.byte	0x08
	.zero		1


	//   ....[21]....
        /*065c*/ 	.word	0x000008e0
        /*0660*/ 	.word	0x000000ff
        /*0664*/ 	.word	0x000308c8
        /*0668*/ 	.short	0x0100
        /*066a*/ 	.byte	0x08
	.zero		1


	//   ....[22]....
        /*066c*/ 	.word	0x00001bc0
        /*0670*/ 	.word	0x000000ff
        /*0674*/ 	.word	0x00030800
        /*0678*/ 	.short	0x010a
        /*067a*/ 	.byte	0x25
	.zero		1


	//   ....[23]....
        /*067c*/ 	.word	0x00001c40
        /*0680*/ 	.word	0x00000003
        /*0684*/ 	.word	0x00030830
        /*0688*/ 	.short	0x010a
        /*068a*/ 	.byte	0x3f
	.zero		1


	//   ....[24]....
        /*068c*/ 	.word	0x00001ce0
        /*0690*/ 	.word	0x00000003
        /*0694*/ 	.word	0x00030830
        /*0698*/ 	.short	0x010a
        /*069a*/ 	.byte	0x3f
	.zero		1


	//   ....[25]....
        /*069c*/ 	.word	0x000024b0
        /*06a0*/ 	.word	0x00000000
        /*06a4*/ 	.word	0x00000000
        /*06a8*/ 	.short	0x0101
        /*06aa*/ 	.byte	0x3f
	.zero		1


	//   ....[26]....
        /*06ac*/ 	.word	0x00004960
        /*06b0*/ 	.word	0x000000ff
        /*06b4*/ 	.word	0x00030830
        /*06b8*/ 	.short	0x010a
        /*06ba*/ 	.byte	0x06
	.zero		1


	//   ....[27]....
        /*06bc*/ 	.word	0x000049a0
        /*06c0*/ 	.word	0x000000ff
        /*06c4*/ 	.word	0x00030830
        /*06c8*/ 	.short	0x010a
        /*06ca*/ 	.byte	0x06
	.zero		1


	//   ....[28]....
        /*06cc*/ 	.word	0x00005420
        /*06d0*/ 	.word	0x000000ff
        /*06d4*/ 	.word	0x00030850
        /*06d8*/ 	.short	0x010a
        /*06da*/ 	.byte	0x05
	.zero		1


	//   ....[29]....
        /*06dc*/ 	.word	0x00005460
        /*06e0*/ 	.word	0x000000ff
        /*06e4*/ 	.word	0x00030850
        /*06e8*/ 	.short	0x010a
        /*06ea*/ 	.byte	0x05
	.zero		1


	//   ....[30]....
        /*06ec*/ 	.word	0x00005800
        /*06f0*/ 	.word	0x00000000
        /*06f4*/ 	.word	0x00000000
        /*06f8*/ 	.short	0x0101
        /*06fa*/ 	.byte	0x3f
	.zero		1


	//   ....[31]....
        /*06fc*/ 	.word	0x00007390
        /*0700*/ 	.word	0x00000086
        /*0704*/ 	.word	0x00000000
        /*0708*/ 	.short	0x0101
        /*070a*/ 	.byte	0x3f
	.zero		1


	//   ....[32]....
        /*070c*/ 	.word	0x00007bd0
        /*0710*/ 	.word	0x000000ff
        /*0714*/ 	.word	0x00030830
        /*0718*/ 	.short	0x010a
        /*071a*/ 	.byte	0x05
	.zero		1


	//   ....[33]....
        /*071c*/ 	.word	0x00007c10
        /*0720*/ 	.word	0x000000ff
        /*0724*/ 	.word	0x00030830
        /*0728*/ 	.short	0x010a
        /*072a*/ 	.byte	0x05
	.zero		1


	//   ....[34]....
        /*072c*/ 	.word	0x00008690
        /*0730*/ 	.word	0x000000ff
        /*0734*/ 	.word	0x00030850
        /*0738*/ 	.short	0x010a
        /*073a*/ 	.byte	0x05
	.zero		1


	//   ....[35]....
        /*073c*/ 	.word	0x000086d0
        /*0740*/ 	.word	0x000000ff
        /*0744*/ 	.word	0x00030850
        /*0748*/ 	.short	0x010a
        /*074a*/ 	.byte	0x05
	.zero		1


	//   ....[36]....
        /*074c*/ 	.word	0x000095d0
        /*0750*/ 	.word	0x0000007b
        /*0754*/ 	.word	0x00000000
        /*0758*/ 	.short	0x0101
        /*075a*/ 	.byte	0x3f
	.zero		1


	//   ....[37]....
        /*075c*/ 	.word	0x00009640
        /*0760*/ 	.word	0x0000007b
        /*0764*/ 	.word	0x00000000
        /*0768*/ 	.short	0x0101
        /*076a*/ 	.byte	0x3f
	.zero		1


	//   ....[38]....
        /*076c*/ 	.word	0x00009a00
        /*0770*/ 	.word	0x000000ff
        /*0774*/ 	.word	0x00030830
        /*0778*/ 	.short	0x010a
        /*077a*/ 	.byte	0x05
	.zero		1


	//   ....[39]....
        /*077c*/ 	.word	0x00009a40
        /*0780*/ 	.word	0x000000ff
        /*0784*/ 	.word	0x00030830
        /*0788*/ 	.short	0x010a
        /*078a*/ 	.byte	0x05
	.zero		1


	//   ....[40]....
        /*078c*/ 	.word	0x0000a4c0
        /*0790*/ 	.word	0x000000ff
        /*0794*/ 	.word	0x00030850
        /*0798*/ 	.short	0x010a
        /*079a*/ 	.byte	0x05
	.zero		1


	//   ....[41]....
        /*079c*/ 	.word	0x0000a500
        /*07a0*/ 	.word	0x000000ff
        /*07a4*/ 	.word	0x00030850
        /*07a8*/ 	.short	0x010a
        /*07aa*/ 	.byte	0x05
	.zero		1


	//   ....[42]....
        /*07ac*/ 	.word	0x0000a8e0
        /*07b0*/ 	.word	0x00000000
        /*07b4*/ 	.word	0x00000000
        /*07b8*/ 	.short	0x0101
        /*07ba*/ 	.byte	0x3f
	.zero		1


	//   ....[43]....
        /*07bc*/ 	.word	0x0000c2b0
        /*07c0*/ 	.word	0x0000007f
        /*07c4*/ 	.word	0x00000000
        /*07c8*/ 	.short	0x0101
        /*07ca*/ 	.byte	0x3f
	.zero		1


	//   ....[44]....
        /*07cc*/ 	.word	0x0000cf00
        /*07d0*/ 	.word	0x000000ff
        /*07d4*/ 	.word	0x00030850
        /*07d8*/ 	.short	0x010a
        /*07da*/ 	.byte	0x05
	.zero		1


	//   ....[45]....
        /*07dc*/ 	.word	0x0000cf40
        /*07e0*/ 	.word	0x000000ff
        /*07e4*/ 	.word	0x00030850
        /*07e8*/ 	.short	0x010a
        /*07ea*/ 	.byte	0x05
	.zero		1


	//   ....[46]....
        /*07ec*/ 	.word	0x0000d400
        /*07f0*/ 	.word	0x00000014
        /*07f4*/ 	.word	0x00000000
        /*07f8*/ 	.short	0x0101
        /*07fa*/ 	.byte	0x3f
	.zero		1


	//   ....[47]....
        /*07fc*/ 	.word	0x0000ede0
        /*0800*/ 	.word	0x00000010
        /*0804*/ 	.word	0x00000000
        /*0808*/ 	.short	0x0101
        /*080a*/ 	.byte	0x3f
	.zero		1


	//   ....[48]....
        /*080c*/ 	.word	0x00011210
        /*0810*/ 	.word	0x00000000
        /*0814*/ 	.word	0x00030840
        /*0818*/ 	.short	0x010a
        /*081a*/ 	.byte	0x3f
	.zero		1


	//   ....[49]....
        /*081c*/ 	.word	0x000120f0
        /*0820*/ 	.word	0x00000011
        /*0824*/ 	.word	0x00030800
        /*0828*/ 	.short	0x0107
        /*082a*/ 	.byte	0x3f
	.zero		1


	//   ....[50]....
        /*082c*/ 	.word	0x00012200
        /*0830*/ 	.word	0x00000011
        /*0834*/ 	.word	0x00030800
        /*0838*/ 	.short	0x0101
        /*083a*/ 	.byte	0x3f
	.zero		1


	//   ....[51]....
        /*083c*/ 	.word	0x00012220
        /*0840*/ 	.word	0x00000011
        /*0844*/ 	.word	0x00030820
        /*0848*/ 	.short	0x010a
        /*084a*/ 	.byte	0x3f
	.zero		1


	//   ....[52]....
        /*084c*/ 	.word	0x00012560
        /*0850*/ 	.word	0x00000003
        /*0854*/ 	.word	0x00030840
        /*0858*/ 	.short	0x010a
        /*085a*/ 	.byte	0x3f
	.zero		1


	//   ....[53]....
        /*085c*/ 	.word	0x000129f0
        /*0860*/ 	.word	0x00000003
        /*0864*/ 	.word	0x00000060
        /*0868*/ 	.short	0x010a
        /*086a*/ 	.byte	0x3f
	.zero		1


	//   ....[54]....
        /*086c*/ 	.word	0x00013150
        /*0870*/ 	.word	0x00000003
        /*0874*/ 	.word	0x00030840
        /*0878*/ 	.short	0x010a
        /*087a*/ 	.byte	0x3f
	.zero		1


	//   ....[55]....
        /*087c*/ 	.word	0x000135e0
        /*0880*/ 	.word	0x00000009
        /*0884*/ 	.word	0x00000060
        /*0888*/ 	.short	0x010a
        /*088a*/ 	.byte	0x3f
	.zero		1


	//   ....[56]....
        /*088c*/ 	.word	0x00013c80
        /*0890*/ 	.word	0x00000002
        /*0894*/ 	.word	0x00030840
        /*0898*/ 	.short	0x010a
        /*089a*/ 	.byte	0x3f
	.zero		1


	//   ....[57]....
        /*089c*/ 	.word	0x00014110
        /*08a0*/ 	.word	0x00000002
        /*08a4*/ 	.word	0x00000060
        /*08a8*/ 	.short	0x010a
        /*08aa*/ 	.byte	0x3f
	.zero		1


	//   ....[58]....
        /*08ac*/ 	.word	0x00014760
        /*08b0*/ 	.word	0x00000002
        /*08b4*/ 	.word	0x00030860
        /*08b8*/ 	.short	0x010a
        /*08ba*/ 	.byte	0x3f
	.zero		1


	//   ....[59]....
        /*08bc*/ 	.word	0x00014e50
        /*08c0*/ 	.word	0x00000000
        /*08c4*/ 	.word	0x00030820
        /*08c8*/ 	.short	0x010a
        /*08ca*/ 	.byte	0x3f
	.zero		1


	//   ....[60]....
        /*08cc*/ 	.word	0x00015040
        /*08d0*/ 	.word	0x00000006
        /*08d4*/ 	.word	0x00000000
        /*08d8*/ 	.short	0x010a
        /*08da*/ 	.byte	0x3f
	.zero		1


	//   ....[61]....
        /*08dc*/ 	.word	0x00015090
        /*08e0*/ 	.word	0x00000003
        /*08e4*/ 	.word	0x00000000
        /*08e8*/ 	.short	0x010a
        /*08ea*/ 	.byte	0x3f
	.zero		1


	//   ....[62]....
        /*08ec*/ 	.word	0x000150f0
        /*08f0*/ 	.word	0x00000012
        /*08f4*/ 	.word	0x00000000
        /*08f8*/ 	.short	0x010a
        /*08fa*/ 	.byte	0x3f
	.zero		1


	//   ....[63]....
        /*08fc*/ 	.word	0x00015120
        /*0900*/ 	.word	0x00000003
        /*0904*/ 	.word	0x00000000
        /*0908*/ 	.short	0x010a
        /*090a*/ 	.byte	0x3f
	.zero		1


	//   ....[64]....
        /*090c*/ 	.word	0x00015190
        /*0910*/ 	.word	0x00000003
        /*0914*/ 	.word	0x00030800
        /*0918*/ 	.short	0x010a
        /*091a*/ 	.byte	0x3f
	.zero		1


	//   ....[65]....
        /*091c*/ 	.word	0x000151e0
        /*0920*/ 	.word	0x00000003
        /*0924*/ 	.word	0x00030830
        /*0928*/ 	.short	0x010a
        /*092a*/ 	.byte	0x3f
	.zero		1


	//   ....[66]....
        /*092c*/ 	.word	0x00015240
        /*0930*/ 	.word	0x0000000b
        /*0934*/ 	.word	0x00030830
        /*0938*/ 	.short	0x010a
        /*093a*/ 	.byte	0x3f
	.zero		1


	//   ....[67]....
        /*093c*/ 	.word	0x000152a0
        /*0940*/ 	.word	0x00000003
        /*0944*/ 	.word	0x00030850
        /*0948*/ 	.short	0x010a
        /*094a*/ 	.byte	0x3f
	.zero		1


	//   ....[68]....
        /*094c*/ 	.word	0x00015300
        /*0950*/ 	.word	0x00000005
        /*0954*/ 	.word	0x00030830
        /*0958*/ 	.short	0x010a
        /*095a*/ 	.byte	0x3f
	.zero		1


	//   ....[69]....
        /*095c*/ 	.word	0x00015360
        /*0960*/ 	.word	0x00000003
        /*0964*/ 	.word	0x00030850
        /*0968*/ 	.short	0x010a
        /*096a*/ 	.byte	0x3f
	.zero		1


	//   ....[70]....
        /*096c*/ 	.word	0x000153c0
        /*0970*/ 	.word	0x00000005
        /*0974*/ 	.word	0x00030830
        /*0978*/ 	.short	0x010a
        /*097a*/ 	.byte	0x3f
	.zero		1


	//   ....[71]....
        /*097c*/ 	.word	0x00015420
        /*0980*/ 	.word	0x00000003
        /*0984*/ 	.word	0x00030850
        /*0988*/ 	.short	0x010a
        /*098a*/ 	.byte	0x3f
	.zero		1


	//   ....[72]....
        /*098c*/ 	.word	0x00015480
        /*0990*/ 	.word	0x00000003
        /*0994*/ 	.word	0x00030850
        /*0998*/ 	.short	0x010a
        /*099a*/ 	.byte	0x3f
	.zero		1


	//   ....[73]....
        /*099c*/ 	.word	0x000155d0
        /*09a0*/ 	.word	0x00000000
        /*09a4*/ 	.word	0x00030840
        /*09a8*/ 	.short	0x010a
        /*09aa*/ 	.byte	0x3f
	.zero		1


	//   ....[74]....
        /*09ac*/ 	.word	0x00016230
        /*09b0*/ 	.word	0x00000011
        /*09b4*/ 	.word	0x00030820
        /*09b8*/ 	.short	0x010a
        /*09ba*/ 	.byte	0x3f
	.zero		1


	//   ....[75]....
        /*09bc*/ 	.word	0x00016280
        /*09c0*/ 	.word	0x00000003
        /*09c4*/ 	.word	0x00030840
        /*09c8*/ 	.short	0x010a
        /*09ca*/ 	.byte	0x3f
	.zero		1


	//   ....[76]....
        /*09cc*/ 	.word	0x000162d0
        /*09d0*/ 	.word	0x00000003
        /*09d4*/ 	.word	0x00000060
        /*09d8*/ 	.short	0x010a
        /*09da*/ 	.byte	0x3f
	.zero		1


	//   ....[77]....
        /*09dc*/ 	.word	0x00016320
        /*09e0*/ 	.word	0x00000003
        /*09e4*/ 	.word	0x00030840
        /*09e8*/ 	.short	0x010a
        /*09ea*/ 	.byte	0x3f
	.zero		1


	//   ....[78]....
        /*09ec*/ 	.word	0x00016370
        /*09f0*/ 	.word	0x00000009
        /*09f4*/ 	.word	0x00000060
        /*09f8*/ 	.short	0x010a
        /*09fa*/ 	.byte	0x3f
	.zero		1


	//   ....[79]....
        /*09fc*/ 	.word	0x000163c0
        /*0a00*/ 	.word	0x00000002
        /*0a04*/ 	.word	0x00030840
        /*0a08*/ 	.short	0x010a
        /*0a0a*/ 	.byte	0x3f
	.zero		1


	//   ....[80]....
        /*0a0c*/ 	.word	0x00016410
        /*0a10*/ 	.word	0x00000002
        /*0a14*/ 	.word	0x00000060
        /*0a18*/ 	.short	0x010a
        /*0a1a*/ 	.byte	0x3f
	.zero		1


	//   ....[81]....
        /*0a1c*/ 	.word	0x00016460
        /*0a20*/ 	.word	0x00000002
        /*0a24*/ 	.word	0x00030860
        /*0a28*/ 	.short	0x010a
        /*0a2a*/ 	.byte	0x3f
	.zero		1


	//   ....[82]....
        /*0a2c*/ 	.word	0x00016550
        /*0a30*/ 	.word	0x00000000
        /*0a34*/ 	.word	0x00030820
        /*0a38*/ 	.short	0x010a
        /*0a3a*/ 	.byte	0x3f
	.zero		1


	//   ....[83]....
        /*0a3c*/ 	.word	0x000166f0
        /*0a40*/ 	.word	0x00000006
        /*0a44*/ 	.word	0x00000000
        /*0a48*/ 	.short	0x010a
        /*0a4a*/ 	.byte	0x3f
	.zero		1


	//   ....[84]....
        /*0a4c*/ 	.word	0x00016740
        /*0a50*/ 	.word	0x00000003
        /*0a54*/ 	.word	0x00000000
        /*0a58*/ 	.short	0x010a
        /*0a5a*/ 	.byte	0x3f
	.zero		1


	//   ....[85]....
        /*0a5c*/ 	.word	0x00016790
        /*0a60*/ 	.word	0x00000012
        /*0a64*/ 	.word	0x00000000
        /*0a68*/ 	.short	0x010a
        /*0a6a*/ 	.byte	0x3f
	.zero		1


	//----- nvinfo : EIATTR_NUM_MBARRIERS
	.align		4
.L_769:
        /*0a6c*/ 	.byte	0x03, 0x38
        /*0a6e*/ 	.short	0x0016


	//----- nvinfo : EIATTR_EXIT_INSTR_OFFSETS
	.align		4
        /*0a70*/ 	.byte	0x04, 0x1c
        /*0a72*/ 	.short	(.L_771 - .L_770)


	//   ....[0]....
.L_770:
        /*0a74*/ 	.word	0x00000a10


	//   ....[1]....
        /*0a78*/ 	.word	0x0000fe40


	//   ....[2]....
        /*0a7c*/ 	.word	0x00015170


	//----- nvinfo : EIATTR_MAX_THREADS
	.align		4
.L_771:
        /*0a80*/ 	.byte	0x04, 0x05
        /*0a82*/ 	.short	(.L_773 - .L_772)
.L_772:
        /*0a84*/ 	.word	0x00000180
        /*0a88*/ 	.word	0x00000001
        /*0a8c*/ 	.word	0x00000001


	//----- nvinfo : EIATTR_CRS_STACK_SIZE
	.align		4
.L_773:
        /*0a90*/ 	.byte	0x04, 0x1e
        /*0a92*/ 	.short	(.L_775 - .L_774)
.L_774:
        /*0a94*/ 	.word	0x00000000


	//----- nvinfo : EIATTR_CBANK_PARAM_SIZE
	.align		4
.L_775:
        /*0a98*/ 	.byte	0x03, 0x19
        /*0a9a*/ 	.short	0x0af0


	//----- nvinfo : EIATTR_PARAM_CBANK
	.align		4
        /*0a9c*/ 	.byte	0x04, 0x0a
        /*0a9e*/ 	.short	(.L_777 - .L_776)
	.align		4
.L_776:
        /*0aa0*/ 	.word	index@(.nv.constant0._ZN7cutlass13device_kernelIN5flash11enable_sm90INS1_16FlashAttnFwdSm90INS1_25CollectiveMainloopFwdSm90ILi2EN4cute5tupleIJNS5_1CILi1EEES8_S8_EEENS6_IJNS7_ILi128EEENS7_ILi96EEENS7_ILi192EEEEEELi192ENS_10bfloat16_tEfNS_4arch4Sm90ELb0ELb1ELb0ELb0ELb0ELb0ELb0ELb1ELb1ELb1ELb0ELb0EEENS1_21CollectiveEpilogueFwdINS6_IJSA_SC_SB_EEES9_SE_SG_Li256ELb0ELb1ELb0ELb0EEENS1_30DynamicPersistentTileSchedulerILi256ELi128ELb0ELb1ELb1EEEEEEEEEvNT_6ParamsE)
        /*0aa4*/ 	.short	0x0210
        /*0aa6*/ 	.short	0x0af0


	//----- nvinfo : EIATTR_SW_WAR
	.align		4
.L_777:
        /*0aa8*/ 	.byte	0x04, 0x36
        /*0aaa*/ 	.short	(.L_779 - .L_778)
.L_778:
        /*0aac*/ 	.word	0x00000008
.L_779:


//--------------------- .nv.info._ZN7cutlass13device_kernelIN5flash11enable_sm90INS1_16FlashAttnFwdSm90INS1_25CollectiveMainloopFwdSm90ILi2EN4cute5tupleIJNS5_1CILi1EEES8_S8_EEENS6_IJNS7_ILi128EEENS7_ILi96EEENS7_ILi192EEEEEELi192ENS_10bfloat16_tEfNS_4arch4Sm90ELb0ELb1ELb0ELb1ELb0ELb0ELb0ELb1ELb1ELb1ELb0ELb0EEENS1_21CollectiveEpilogueFwdINS6_IJSA_SC_SB_EEES9_SE_SG_Li256ELb1ELb1ELb0ELb0EEENS1_36VarlenDynamicPersistentTileSchedulerILi128ELi96ELi256ELi128ELb0ELb1ELb1ELb1ELb0ELb1EEEEEEEEEvNT_6ParamsE --------------------------
	.section	.nv.info._ZN7cutlass13device_kernelIN5flash11enable_sm90INS1_16FlashAttnFwdSm90INS1_25CollectiveMainloopFwdSm90ILi2EN4cute5tupleIJNS5_1CILi1EEES8_S8_EEENS6_IJNS7_ILi128EEENS7_ILi96EEENS7_ILi192EEEEEELi192ENS_10bfloat16_tEfNS_4arch4Sm90ELb0ELb1ELb0ELb1ELb0ELb0ELb0ELb1ELb1ELb1ELb0ELb0EEENS1_21CollectiveEpilogueFwdINS6_IJSA_SC_SB_EEES9_SE_SG_Li256ELb1ELb1ELb0ELb0EEENS1_36VarlenDynamicPersistentTileSchedulerILi128ELi96ELi256ELi128ELb0ELb1ELb1ELb1ELb0ELb1EEEEEEEEEvNT_6ParamsE,"",@"SHT_CUDA_INFO"
	.sectionflags	@""
	.align	4


	//----- nvinfo : EIATTR_CUDA_API_VERSION
	.align		4
        /*0000*/ 	.byte	0x04, 0x37
        /*0002*/ 	.short	(.L_781 - .L_780)
.L_780:
        /*0004*/ 	.word	0x00000082


	//----- nvinfo : EIATTR_KPARAM_INFO
	.align		4
.L_781:
        /*0008*/ 	.byte	0x04, 0x17
        /*000a*/ 	.short	(.L_783 - .L_782)
.L_782:
        /*000c*/ 	.word	0x00000000
        /*0010*/ 	.short	0x0000
        /*0012*/ 	.short	0x0070
        /*0014*/ 	.byte	0x00, 0xf0, 0x01, 0x2a


	//----- nvinfo : EIATTR_SPARSE_MMA_MASK
	.align		4
.L_783:
        /*0018*/ 	.byte	0x03, 0x50
        /*001a*/ 	.short	0x0000


	//----- nvinfo : EIATTR_MAXREG_COUNT
	.align		4
        /*001c*/ 	.byte	0x03, 0x1b
        /*001e*/ 	.short	0x00a8


	//----- nvinfo : EIATTR_NUM_BARRIERS
	.align		4
        /*0020*/ 	.byte	0x02, 0x4c
        /*0022*/ 	.byte	0x09
	.zero		1


	//----- nvinfo : EIATTR_EXTERNS
	.align		4
        /*0024*/ 	.byte	0x04, 0x0f
        /*0026*/ 	.short	(.L_785 - .L_784)


	//   ....[0]....
	.align		4
.L_784:
        /*0028*/ 	.word	index@(__assertfail)


	//----- nvinfo : EIATTR_ANNOTATIONS
	.align		4
.L_785:
        /*002c*/ 	.byte	0x04, 0x55
        /*002e*/ 	.short	(.L_787 - .L_786)


	//   ....[0]....
.L_786:
        /* <DEDUP_REMOVED lines=65> */


	//----- nvinfo : EIATTR_MERCURY_ISA_VERSION
	.align		4
.L_787:
        /*0428*/ 	.byte	0x03, 0x5f
        /*042a*/ 	.short	0x0101


	//----- nvinfo : EIATTR_UNUSED_LOAD_BYTE_OFFSET
	.align		4
        /*042c*/ 	.byte	0x04, 0x44
        /*042e*/ 	.short	(.L_789 - .L_788)


	//   ....[0]....
.L_788:
        /*0430*/ 	.word	0x00000a10
        /*0434*/ 	.word	0x0000fff0


	//   ....[1]....
        /*0438*/ 	.word	0x0000db80
        /*043c*/ 	.word	0x0000fff0


	//----- nvinfo : EIATTR_INT_WARP_WIDE_INSTR_OFFSETS
	.align		4
.L_789:
        /*0440*/ 	.byte	0x04, 0x31
        /*0442*/ 	.short	(.L_791 - .L_790)


	//   ....[0]....
.L_790:
        /*0444*/ 	.word	0x00000130


	//   ....[1]....
        /*0448*/ 	.word	0x00000170


	//   ....[2]....
        /*044c*/ 	.word	0x000001e0


	//   ....[3]....
        /*0450*/ 	.word	0x00011af0


	//   ....[4]....
        /*0454*/ 	.word	0x00011b90


	//   ....[5]....
        /*0458*/ 	.word	0x00015ad0


	//   ....[6]....
        /*045c*/ 	.word	0x00015b40


	//----- nvinfo : EIATTR_COOP_GROUP_MASK_REGIDS
	.align		4
.L_791:
        /*0460*/ 	.byte	0x04, 0x29
        /*0462*/ 	.short	(.L_793 - .L_792)


	//   ....[0]....
.L_792:
        /*0464*/ 	.word	0xffffffff


	//   ....[1]....
        /*0468*/ 	.word	0xffffffff


	//   ....[2]....
        /*046c*/ 	.word	0xffffffff


	//   ....[3]....
        /*0470*/ 	.word	0xffffffff


	//   ....[4]....
        /*0474*/ 	.word	0xffffffff


	//   ....[5]....
        /*0478*/ 	.word	0xffffffff


	//   ....[6]....
        /*047c*/ 	.word	0xffffffff


	//   ....[7]....
        /*0480*/ 	.word	0xffffffff


	//   ....[8]....
        /*0484*/ 	.word	0xffffffff


	//   ....[9]....
        /*0488*/ 	.word	0xffffffff


	//   ....[10]....
        /*048c*/ 	.word	0xffffffff


	//   ....[11]....
        /*0490*/ 	.word	0xffffffff


	//   ....[12]....
        /*0494*/ 	.word	0xffffffff


	//   ....[13]....
        /*0498*/ 	.word	0xffffffff


	//   ....[14]....
        /*049c*/ 	.word	0xffffffff


	//   ....[15]....
        /*04a0*/ 	.word	0xffffffff


	//   ....[16]....
        /*04a4*/ 	.word	0xffffffff


	//   ....[17]....
        /*04a8*/ 	.word	0xffffffff


	//   ....[18]....
        /*04ac*/ 	.word	0xffffffff


	//   ....[19]....
        /*04b0*/ 	.word	0xffffffff


	//   ....[20]....
        /*04b4*/ 	.word	0xffffffff


	//   ....[21]....
        /*04b8*/ 	.word	0xffffffff


	//   ....[22]....
        /*04bc*/ 	.word	0xffffffff


	//   ....[23]....
        /*04c0*/ 	.word	0xffffffff


	//   ....[24]....
        /*04c4*/ 	.word	0xffffffff


	//   ....[25]....
        /*04c8*/ 	.word	0xffffffff


	//   ....[26]....
        /*04cc*/ 	.word	0xffffffff


	//   ....[27]....
        /*04d0*/ 	.word	0xffffffff


	//   ....[28]....
        /*04d4*/ 	.word	0xffffffff


	//   ....[29]....
        /*04d8*/ 	.word	0xffffffff


	//   ....[30]....
        /*04dc*/ 	.word	0xffffffff


	//   ....[31]....
        /*04e0*/ 	.word	0xffffffff


	//   ....[32]....
        /*04e4*/ 	.word	0xffffffff


	//   ....[33]....
        /*04e8*/ 	.word	0xffffffff


	//   ....[34]....
        /*04ec*/ 	.word	0xffffffff


	//   ....[35]....
        /*04f0*/ 	.word	0xffffffff


	//   ....[36]....
        /*04f4*/ 	.word	0xffffffff


	//   ....[37]....
        /*04f8*/ 	.word	0xffffffff


	//   ....[38]....
        /*04fc*/ 	.word	0xffffffff


	//   ....[39]....
        /*0500*/ 	.word	0xffffffff


	//   ....[40]....
        /*0504*/ 	.word	0xffffffff


	//   ....[41]....
        /*0508*/ 	.word	0xffffffff


	//   ....[42]....
        /*050c*/ 	.word	0xffffffff


	//   ....[43]....
        /*0510*/ 	.word	0xffffffff


	//   ....[44]....
        /*0514*/ 	.word	0xffffffff


	//   ....[45]....
        /*0518*/ 	.word	0xffffffff


	//   ....[46]....
        /*051c*/ 	.word	0xffffffff


	//   ....[47]....
        /*0520*/ 	.word	0xffffffff


	//   ....[48]....
        /*0524*/ 	.word	0xffffffff


	//   ....[49]....
        /*0528*/ 	.word	0xffffffff


	//   ....[50]....
        /*052c*/ 	.word	0xffffffff


	//   ....[51]....
        /*0530*/ 	.word	0xffffffff


	//   ....[52]....
        /*0534*/ 	.word	0xffffffff


	//   ....[53]....
        /*0538*/ 	.word	0xffffffff


	//   ....[54]....
        /*053c*/ 	.word	0xffffffff


	//   ....[55]....
        /*0540*/ 	.word	0xffffffff


	//   ....[56]....
        /*0544*/ 	.word	0xffffffff


	//   ....[57]....
        /*0548*/ 	.word	0xffffffff


	//   ....[58]....
        /*054c*/ 	.word	0xffffffff


	//   ....[59]....
        /*0550*/ 	.word	0xffffffff


	//   ....[60]....
        /*0554*/ 	.word	0xffffffff


	//   ....[61]....
        /*0558*/ 	.word	0xffffffff


	//   ....[62]....
        /*055c*/ 	.word	0xffffffff


	//   ....[63]....
        /*0560*/ 	.word	0xffffffff


	//   ....[64]....
        /*0564*/ 	.word	0xffffffff


	//   ....[65]....
        /*0568*/ 	.word	0xffffffff


	//   ....[66]....
        /*056c*/ 	.word	0xffffffff


	//   ....[67]....
        /*0570*/ 	.word	0xffffffff


	//   ....[68]....
        /*0574*/ 	.word	0xffffffff


	//   ....[69]....
        /*0578*/ 	.word	0xffffffff


	//   ....[70]....
        /*057c*/ 	.word	0xffffffff


	//   ....[71]....
        /*0580*/ 	.word	0xffffffff


	//   ....[72]....
        /*0584*/ 	.word	0xffffffff


	//   ....[73]....
        /*0588*/ 	.word	0xffffffff


	//   ....[74]....
        /*058c*/ 	.word	0xffffffff


	//   ....[75]....
        /*0590*/ 	.word	0xffffffff


	//   ....[76]....
        /*0594*/ 	.word	0xffffffff


	//   ....[77]....
        /*0598*/ 	.word	0xffffffff


	//   ....[78]....
        /*059c*/ 	.word	0xffffffff


	//   ....[79]....
        /*05a0*/ 	.word	0xffffffff


	//   ....[80]....
        /*05a4*/ 	.word	0xffffffff


	//   ....[81]....
        /*05a8*/ 	.word	0xffffffff


	//   ....[82]....
        /*05ac*/ 	.word	0xffffffff


	//   ....[83]....
        /*05b0*/ 	.word	0xffffffff


	//   ....[84]....
        /*05b4*/ 	.word	0xffffffff


	//   ....[85]....
        /*05b8*/ 	.word	0xffffffff


	//   ....[86]....
        /*05bc*/ 	.word	0xffffffff


	//   ....[87]....
        /*05c0*/ 	.word	0xffffffff


	//   ....[88]....
        /*05c4*/ 	.word	0xffffffff


	//   ....[89]....
        /*05c8*/ 	.word	0xffffffff


	//   ....[90]....
        /*05cc*/ 	.word	0xffffffff


	//   ....[91]....
        /*05d0*/ 	.word	0xffffffff


	//   ....[92]....
        /*05d4*/ 	.word	0xffffffff


	//   ....[93]....
        /*05d8*/ 	.word	0xffffffff


	//   ....[94]....
        /*05dc*/ 	.word	0xffffffff


	//   ....[95]....
        /*05e0*/ 	.word	0xffffffff


	//   ....[96]....
        /*05e4*/ 	.word	0xffffffff


	//   ....[97]....
        /*05e8*/ 	.word	0xffffffff


	//   ....[98]....
        /*05ec*/ 	.word	0xffffffff


	//   ....[99]....
        /*05f0*/ 	.word	0xffffffff


	//   ....[100]....
        /*05f4*/ 	.word	0xffffffff


	//   ....[101]....
        /*05f8*/ 	.word	0xffffffff


	//   ....[102]....
        /*05fc*/ 	.word	0xffffffff


	//   ....[103]....
        /*0600*/ 	.word	0xffffffff


	//   ....[104]....
        /*0604*/ 	.word	0xffffffff


	//   ....[105]....
        /*0608*/ 	.word	0x0500000f


	//   ....[106]....
        /*060c*/ 	.word	0x0500000f


	//   ....[107]....
        /*0610*/ 	.word	0x0500000f


	//   ....[108]....
        /*0614*/ 	.word	0x0500000f


	//   ....[109]....
        /*0618*/ 	.word	0x0500000f


	//   ....[110]....
        /*061c*/ 	.word	0x0500000f


	//   ....[111]....
        /*0620*/ 	.word	0x0500000f


	//   ....[112]....
        /*0624*/ 	.word	0x0500000f


	//   ....[113]....
        /*0628*/ 	.word	0x0500000f


	//   ....[114]....
        /*062c*/ 	.word	0x0500000f


	//   ....[115]....
        /*0630*/ 	.word	0x0500000f


	//   ....[116]....
        /*0634*/ 	.word	0x0500000f


	//   ....[117]....
        /*0638*/ 	.word	0x0500000f


	//   ....[118]....
        /*063c*/ 	.word	0x0500000f


	//   ....[119]....
        /*0640*/ 	.word	0x0500000f


	//   ....[120]....
        /*0644*/ 	.word	0x0500000f


	//   ....[121]....
        /*0648*/ 	.word	0x0500000f


	//   ....[122]....
        /*064c*/ 	.word	0x0500000f


	//   ....[123]....
        /*0650*/ 	.word	0x0500000f


	//   ....[124]....
        /*0654*/ 	.word	0x0500000f


	//   ....[125]....
        /*0658*/ 	.word	0x0500000f


	//   ....[126]....
        /*065c*/ 	.word	0x0500000f


	//   ....[127]....
        /*0660*/ 	.word	0x0500000f


	//   ....[128]....
        /*0664*/ 	.word	0x0500000f


	//   ....[129]....
        /*0668*/ 	.word	0x0500000f


	//   ....[130]....
        /*066c*/ 	.word	0x0500000f


	//   ....[131]....
        /*0670*/ 	.word	0x0500000f


	//   ....[132]....
        /*0674*/ 	.word	0x0500000f


	//   ....[133]....
        /*0678*/ 	.word	0x0500000f


	//   ....[134]....
        /*067c*/ 	.word	0x0500000f


	//   ....[135]....
        /*0680*/ 	.word	0x0500000f


	//   ....[136]....
        /*0684*/ 	.word	0x0500000f


	//   ....[137]....
        /*0688*/ 	.word	0x0500000f


	//   ....[138]....
        /*068c*/ 	.word	0x0500000f


	//   ....[139]....
        /*0690*/ 	.word	0x0500000f


	//----- nvinfo : EIATTR_COOP_GROUP_INSTR_OFFSETS
	.align		4
.L_793:
        /*0694*/ 	.byte	0x04, 0x28
        /*0696*/ 	.short	(.L_795 - .L_794)


	//   ....[0]....
.L_794:
        /*0698*/ 	.word	0x00000060


	//   ....[1]....
        /*069c*/ 	.word	0x00000140


	//   ....[2]....
        /*06a0*/ 	.word	0x00000190


	//   ....[3]....
        /*06a4*/ 	.word	0x000003c0


	//   ....[4]....
        /*06a8*/ 	.word	0x00000520


	//   ....[5]....
        /*06ac*/ 	.word	0x00000640


	//   ....[6]....
        /*06b0*/ 	.word	0x000007a0


	//   ....[7]....
        /*06b4*/ 	.word	0x00001aa0


	//   ....[8]....
        /*06b8*/ 	.word	0x00002330


	//   ....[9]....
        /*06bc*/ 	.word	0x00002ec0


	//   ....[10]....
        /*06c0*/ 	.word	0x00003510


	//   ....[11]....
        /*06c4*/ 	.word	0x00003630


	//   ....[12]....
        /*06c8*/ 	.word	0x00003bc0


	//   ....[13]....
        /*06cc*/ 	.word	0x00003cb0


	//   ....[14]....
        /*06d0*/ 	.word	0x00005950


	//   ....[15]....
        /*06d4*/ 	.word	0x00005b30


	//   ....[16]....
        /*06d8*/ 	.word	0x000068b0


	//   ....[17]....
        /*06dc*/ 	.word	0x000069d0


	//   ....[18]....
        /*06e0*/ 	.word	0x00006f80


	//   ....[19]....
        /*06e4*/ 	.word	0x00006fd0


	//   ....[20]....
        /*06e8*/ 	.word	0x00008b50


	//   ....[21]....
        /*06ec*/ 	.word	0x00008b70


	//   ....[22]....
        /*06f0*/ 	.word	0x00008eb0


	//   ....[23]....
        /*06f4*/ 	.word	0x00008f10


	//   ....[24]....
        /*06f8*/ 	.word	0x0000a9a0


	//   ....[25]....
        /*06fc*/ 	.word	0x0000abb0


	//   ....[26]....
        /*0700*/ 	.word	0x0000b920


	//   ....[27]....
        /*0704*/ 	.word	0x0000ba40


	//   ....[28]....
        /*0708*/ 	.word	0x0000c090


	//   ....[29]....
        /*070c*/ 	.word	0x0000c0f0


	//   ....[30]....
        /*0710*/ 	.word	0x0000d0c0


	//   ....[31]....
        /*0714*/ 	.word	0x0000d100


	//   ....[32]....
        /*0718*/ 	.word	0x0000d200


	//   ....[33]....
        /*071c*/ 	.word	0x0000d220


	//   ....[34]....
        /*0720*/ 	.word	0x0000e9e0


	//   ....[35]....
        /*0724*/ 	.word	0x0000ea20


	//   ....[36]....
        /*0728*/ 	.word	0x0000ea50


	//   ....[37]....
        /*072c*/ 	.word	0x0000ea80


	//   ....[38]....
        /*0730*/ 	.word	0x0000f180


	//   ....[39]....
        /*0734*/ 	.word	0x0000f1c0


	//   ....[40]....
        /*0738*/ 	.word	0x0000f2d0


	//   ....[41]....
        /*073c*/ 	.word	0x0000f2f0


	//   ....[42]....
        /*0740*/ 	.word	0x0000f400


	//   ....[43]....
        /*0744*/ 	.word	0x0000f420


	//   ....[44]....
        /*0748*/ 	.word	0x0000f540


	//   ....[45]....
        /*074c*/ 	.word	0x0000f560


	//   ....[46]....
        /*0750*/ 	.word	0x0000ff10


	//   ....[47]....
        /*0754*/ 	.word	0x0000ff30


	//   ....[48]....
        /*0758*/ 	.word	0x00010040


	//   ....[49]....
        /*075c*/ 	.word	0x00010060


	//   ....[50]....
        /*0760*/ 	.word	0x00010170


	//   ....[51]....
        /*0764*/ 	.word	0x00010190


	//   ....[52]....
        /*0768*/ 	.word	0x000102b0


	//   ....[53]....
        /*076c*/ 	.word	0x000102d0


	//   ....[54]....
        /*0770*/ 	.word	0x00010480


	//   ....[55]....
        /*0774*/ 	.word	0x00010670


	//   ....[56]....
        /*0778*/ 	.word	0x000106a0


	//   ....[57]....
        /*077c*/ 	.word	0x000106d0


	//   ....[58]....
        /*0780*/ 	.word	0x00010700


	//   ....[59]....
        /*0784*/ 	.word	0x00010730


	//   ....[60]....
        /*0788*/ 	.word	0x00010760


	//   ....[61]....
        /*078c*/ 	.word	0x000108e0


	//   ....[62]....
        /*0790*/ 	.word	0x00010910


	//   ....[63]....
        /*0794*/ 	.word	0x00010940


	//   ....[64]....
        /*0798*/ 	.word	0x00010970


	//   ....[65]....
        /*079c*/ 	.word	0x000109a0


	//   ....[66]....
        /*07a0*/ 	.word	0x000109d0


	//   ....[67]....
        /*07a4*/ 	.word	0x00010a80


	//   ....[68]....
        /*07a8*/ 	.word	0x00010ae0


	//   ....[69]....
        /*07ac*/ 	.word	0x00010b70


	//   ....[70]....
        /*07b0*/ 	.word	0x000120d0


	//   ....[71]....
        /*07b4*/ 	.word	0x00012d20


	//   ....[72]....
        /*07b8*/ 	.word	0x00012d70


	//   ....[73]....
        /*07bc*/ 	.word	0x00012d90


	//   ....[74]....
        /*07c0*/ 	.word	0x00012dd0


	//   ....[75]....
        /*07c4*/ 	.word	0x00012f00


	//   ....[76]....
        /*07c8*/ 	.word	0x00012f10


	//   ....[77]....
        /*07cc*/ 	.word	0x00012fb0


	//   ....[78]....
        /*07d0*/ 	.word	0x00012fc0


	//   ....[79]....
        /*07d4*/ 	.word	0x00013060


	//   ....[80]....
        /*07d8*/ 	.word	0x00013070


	//   ....[81]....
        /*07dc*/ 	.word	0x00013110


	//   ....[82]....
        /*07e0*/ 	.word	0x00013120


	//   ....[83]....
        /*07e4*/ 	.word	0x000131a0


	//   ....[84]....
        /*07e8*/ 	.word	0x000131d0


	//   ....[85]....
        /*07ec*/ 	.word	0x000131f0


	//   ....[86]....
        /*07f0*/ 	.word	0x00013200


	//   ....[87]....
        /*07f4*/ 	.word	0x000162e0


	//   ....[88]....
        /*07f8*/ 	.word	0x00016340


	//   ....[89]....
        /*07fc*/ 	.word	0x00016370


	//   ....[90]....
        /*0800*/ 	.word	0x00016380


	//   ....[91]....
        /*0804*/ 	.word	0x000163b0


	//   ....[92]....
        /*0808*/ 	.word	0x000163e0


	//   ....[93]....
        /*080c*/ 	.word	0x00016410


	//   ....[94]....
        /*0810*/ 	.word	0x00016440


	//   ....[95]....
        /*0814*/ 	.word	0x000165d0


	//   ....[96]....
        /*0818*/ 	.word	0x00016600


	//   ....[97]....
        /*081c*/ 	.word	0x00016630


	//   ....[98]....
        /*0820*/ 	.word	0x00016660


	//   ....[99]....
        /*0824*/ 	.word	0x00016690


	//   ....[100]....
        /*0828*/ 	.word	0x000166c0


	//   ....[101]....
        /*082c*/ 	.word	0x00016780


	//   ....[102]....
        /*0830*/ 	.word	0x000167a0


	//   ....[103]....
        /*0834*/ 	.word	0x00016810


	//   ....[104]....
        /*0838*/ 	.word	0x00016ef0


	//   ....[105]....
        /*083c*/ 	.word	0x000175a0


	//   ....[106]....
        /*0840*/ 	.word	0x00017770


	//   ....[107]....
        /*0844*/ 	.word	0x000177c0


	//   ....[108]....
        /*0848*/ 	.word	0x000178f0


	//   ....[109]....
        /*084c*/ 	.word	0x00017940


	//   ....[110]....
        /*0850*/ 	.word	0x00017a80


	//   ....[111]....
        /*0854*/ 	.word	0x00017af0


	//   ....[112]....
        /*0858*/ 	.word	0x00017c20


	//   ....[113]....
        /*085c*/ 	.word	0x00017c70


	//   ....[114]....
        /*0860*/ 	.word	0x00017da0


	//   ....[115]....
        /*0864*/ 	.word	0x00017df0


	//   ....[116]....
        /*0868*/ 	.word	0x00017f20


	//   ....[117]....
        /*086c*/ 	.word	0x00017f70


	//   ....[118]....
        /*0870*/ 	.word	0x00018080


	//   ....[119]....
        /*0874*/ 	.word	0x000180f0


	//   ....[120]....
        /*0878*/ 	.word	0x00018200


	//   ....[121]....
        /*087c*/ 	.word	0x00018250


	//   ....[122]....
        /*0880*/ 	.word	0x00018580


	//   ....[123]....
        /*0884*/ 	.word	0x00018620


	//   ....[124]....
        /*0888*/ 	.word	0x00018750


	//   ....[125]....
        /*088c*/ 	.word	0x000187c0


	//   ....[126]....
        /*0890*/ 	.word	0x00018840


	//   ....[127]....
        /*0894*/ 	.word	0x000188c0


	//   ....[128]....
        /*0898*/ 	.word	0x00018940


	//   ....[129]....
        /*089c*/ 	.word	0x000189d0


	//   ....[130]....
        /*08a0*/ 	.word	0x00018a70


	//   ....[131]....
        /*08a4*/ 	.word	0x00018b10


	//   ....[132]....
        /*08a8*/ 	.word	0x00018b80


	//   ....[133]....
        /*08ac*/ 	.word	0x00018bf0


	//   ....[134]....
        /*08b0*/ 	.word	0x00018c60


	//   ....[135]....
        /*08b4*/ 	.word	0x00018ce0


	//   ....[136]....
        /*08b8*/ 	.word	0x00018d60


	//   ....[137]....
        /*08bc*/ 	.word	0x00018e00


	//   ....[138]....
        /*08c0*/ 	.word	0x00018e90


	//   ....[139]....
        /*08c4*/ 	.word	0x00018fc0


	//----- nvinfo : EIATTR_REG_RECONFIG
	.align		4
.L_795:
        /*08c8*/ 	.byte	0x01, 0x54
	.zero		2


	//----- nvinfo : EIATTR_SYSCALL_OFFSETS
	.align		4
        /*08cc*/ 	.byte	0x04, 0x46
        /*08ce*/ 	.short	(.L_797 - .L_796)


	//   ....[0]....
.L_796:
        /*08d0*/ 	.word	0x00001c80


	//   ....[1]....
        /*08d4*/ 	.word	0x00011d00


	//   ....[2]....
        /*08d8*/ 	.word	0x00011e50


	//   ....[3]....
        /*08dc*/ 	.word	0x00011f40


	//   ....[4]....
        /*08e0*/ 	.word	0x00012880


	//----- nvinfo : EIATTR_MBARRIER_INSTR_OFFSETS
	.align		4
.L_797:
        /*08e4*/ 	.byte	0x04, 0x39
        /*08e6*/ 	.short	(.L_799 - .L_798)


	//   ....[0]....
.L_798:
        /*08e8*/ 	.word	0x00000270
        /*08ec*/ 	.word	0x000000ff
        /*08f0*/ 	.word	0x00030800
        /*08f4*/ 	.short	0x0100
        /*08f6*/ 	.byte	0x08
	.zero		1


	//   ....[1]....
        /*08f8*/ 	.word	0x00000280
        /*08fc*/ 	.word	0x000000ff
        /*0900*/ 	.word	0x00030820
        /*0904*/ 	.short	0x0100
        /*0906*/ 	.byte	0x08
	.zero		1


	//   ....[2]....
        /*0908*/ 	.word	0x00000370
        /*090c*/ 	.word	0x000000ff
        /*0910*/ 	.word	0x00030830
        /*0914*/ 	.short	0x0100
        /*0916*/ 	.byte	0x08
	.zero		1


	//   ....[3]....
        /*0918*/ 	.word	0x00000380
        /*091c*/ 	.word	0x000000ff
        /*0920*/ 	.word	0x00030840
        /*0924*/ 	.short	0x0100
        /*0926*/ 	.byte	0x08
	.zero		1


	//   ....[4]....
        /*0928*/ 	.word	0x00000390
        /*092c*/ 	.word	0x000000ff
        /*0930*/ 	.word	0x00030838
        /*0934*/ 	.short	0x0100
        /*0936*/ 	.byte	0x08
	.zero		1


	//   ....[5]....
        /*0938*/ 	.word	0x000003a0
        /*093c*/ 	.word	0x000000ff
        /*0940*/ 	.word	0x00030848
        /*0944*/ 	.short	0x0100
        /*0946*/ 	.byte	0x08
	.zero		1


	//   ....[6]....
        /*0948*/ 	.word	0x000004d0
        /*094c*/ 	.word	0x000000ff
        /*0950*/ 	.word	0x00030850
        /*0954*/ 	.short	0x0100
        /*0956*/ 	.byte	0x08
	.zero		1


	//   ....[7]....
        /*0958*/ 	.word	0x000004e0
        /*095c*/ 	.word	0x000000ff
        /*0960*/ 	.word	0x00030860
        /*0964*/ 	.short	0x0100
        /*0966*/ 	.byte	0x08
	.zero		1


	//   ....[8]....
        /*0968*/ 	.word	0x000004f0
        /*096c*/ 	.word	0x000000ff
        /*0970*/ 	.word	0x00030858
        /*0974*/ 	.short	0x0100
        /*0976*/ 	.byte	0x08
	.zero		1


	//   ....[9]....
        /*0978*/ 	.word	0x00000500
        /*097c*/ 	.word	0x000000ff
        /*0980*/ 	.word	0x00030868
        /*0984*/ 	.short	0x0100
        /*0986*/ 	.byte	0x08
	.zero		1


	//   ....[10]....
        /*0988*/ 	.word	0x000005f0
        /*098c*/ 	.word	0x000000ff
        /*0990*/ 	.word	0x00030870
        /*0994*/ 	.short	0x0100
        /*0996*/ 	.byte	0x06
	.zero		1


	//   ....[11]....
        /*0998*/ 	.word	0x00000600
        /*099c*/ 	.word	0x000000ff
        /*09a0*/ 	.word	0x00030880
        /*09a4*/ 	.short	0x0100
        /*09a6*/ 	.byte	0x06
	.zero		1


	//   ....[12]....
        /*09a8*/ 	.word	0x00000610
        /*09ac*/ 	.word	0x000000ff
        /*09b0*/ 	.word	0x00030878
        /*09b4*/ 	.short	0x0100
        /*09b6*/ 	.byte	0x06
	.zero		1


	//   ....[13]....
        /*09b8*/ 	.word	0x00000620
        /*09bc*/ 	.word	0x000000ff
        /*09c0*/ 	.word	0x00030888
        /*09c4*/ 	.short	0x0100
        /*09c6*/ 	.byte	0x06
	.zero		1


	//   ....[14]....
        /*09c8*/ 	.word	0x00000750
        /*09cc*/ 	.word	0x000000ff
        /*09d0*/ 	.word	0x00030890
        /*09d4*/ 	.short	0x0100
        /*09d6*/ 	.byte	0x08
	.zero		1


	//   ....[15]....
        /*09d8*/ 	.word	0x00000760
        /*09dc*/ 	.word	0x000000ff
        /*09e0*/ 	.word	0x000308a0
        /*09e4*/ 	.short	0x0100
        /*09e6*/ 	.byte	0x08
	.zero		1


	//   ....[16]....
        /*09e8*/ 	.word	0x00000770
        /*09ec*/ 	.word	0x000000ff
        /*09f0*/ 	.word	0x00030898
        /*09f4*/ 	.short	0x0100
        /*09f6*/ 	.byte	0x08
	.zero		1


	//   ....[17]....
        /*09f8*/ 	.word	0x00000780
        /*09fc*/ 	.word	0x000000ff
        /*0a00*/ 	.word	0x000308a8
        /*0a04*/ 	.short	0x0100
        /*0a06*/ 	.byte	0x08
	.zero		1


	//   ....[18]....
        /*0a08*/ 	.word	0x000008b0
        /*0a0c*/ 	.word	0x000000ff
        /*0a10*/ 	.word	0x000308b0
        /*0a14*/ 	.short	0x0100
        /*0a16*/ 	.byte	0x08
	.zero		1


	//   ....[19]....
        /*0a18*/ 	.word	0x000008c0
        /*0a1c*/ 	.word	0x000000ff
        /*0a20*/ 	.word	0x000308c0
        /*0a24*/ 	.short	0x0100
        /*0a26*/ 	.byte	0x08
	.zero		1


	//   ....[20]....
        /*0a28*/ 	.word	0x000008d0
        /*0a2c*/ 	.word	0x000000ff
        /*0a30*/ 	.word	0x000308b8
        /*0a34*/ 	.short	0x0100
        /*0a36*/ 	.byte	0x08
	.zero		1


	//   ....[21]....
        /*0a38*/ 	.word	0x000008e0
        /*0a3c*/ 	.word	0x000000ff
        /*0a40*/ 	.word	0x000308c8
        /*0a44*/ 	.short	0x0100
        /*0a46*/ 	.byte	0x08
	.zero		1


	//   ....[22]....
        /*0a48*/ 	.word	0x00001d20
        /*0a4c*/ 	.word	0x000000ff
        /*0a50*/ 	.word	0x00030800
        /*0a54*/ 	.short	0x010a
        /*0a56*/ 	.byte	0x25
	.zero		1


	//   ....[23]....
        /*0a58*/ 	.word	0x00001da0
        /*0a5c*/ 	.word	0x00000003
        /*0a60*/ 	.word	0x00030830
        /*0a64*/ 	.short	0x010a
        /*0a66*/ 	.byte	0x3f
	.zero		1


	//   ....[24]....
        /*0a68*/ 	.word	0x00001e40
        /*0a6c*/ 	.word	0x00000003
        /*0a70*/ 	.word	0x00030830
        /*0a74*/ 	.short	0x010a
        /*0a76*/ 	.byte	0x3f
	.zero		1


	//   ....[25]....
        /*0a78*/ 	.word	0x000025c0
        /*0a7c*/ 	.word	0x00000000
        /*0a80*/ 	.word	0x00000000
        /*0a84*/ 	.short	0x0101
        /*0a86*/ 	.byte	0x3f
	.zero		1


	//   ....[26]....
        /*0a88*/ 	.word	0x00004ab0
        /*0a8c*/ 	.word	0x000000ff
        /*0a90*/ 	.word	0x00030830
        /*0a94*/ 	.short	0x010a
        /*0a96*/ 	.byte	0x06
	.zero		1


	//   ....[27]....
        /*0a98*/ 	.word	0x00004af0
        /*0a9c*/ 	.word	0x000000ff
        /*0aa0*/ 	.word	0x00030830
        /*0aa4*/ 	.short	0x010a
        /*0aa6*/ 	.byte	0x06
	.zero		1


	//   ....[28]....
        /*0aa8*/ 	.word	0x00005570
        /*0aac*/ 	.word	0x000000ff
        /*0ab0*/ 	.word	0x00030850
        /*0ab4*/ 	.short	0x010a
        /*0ab6*/ 	.byte	0x05
	.zero		1


	//   ....[29]....
        /*0ab8*/ 	.word	0x000055b0
        /*0abc*/ 	.word	0x000000ff
        /*0ac0*/ 	.word	0x00030850
        /*0ac4*/ 	.short	0x010a
        /*0ac6*/ 	.byte	0x05
	.zero		1


	//   ....[30]....
        /*0ac8*/ 	.word	0x00005990
        /*0acc*/ 	.word	0x00000000
        /*0ad0*/ 	.word	0x00000000
        /*0ad4*/ 	.short	0x0101
        /*0ad6*/ 	.byte	0x3f
	.zero		1


	//   ....[31]....
        /*0ad8*/ 	.word	0x000074d0
        /*0adc*/ 	.word	0x00000086
        /*0ae0*/ 	.word	0x00000000
        /*0ae4*/ 	.short	0x0101
        /*0ae6*/ 	.byte	0x3f
	.zero		1


	//   ....[32]....
        /*0ae8*/ 	.word	0x00007d10
        /*0aec*/ 	.word	0x000000ff
        /*0af0*/ 	.word	0x00030830
        /*0af4*/ 	.short	0x010a
        /*0af6*/ 	.byte	0x05
	.zero		1


	//   ....[33]....
        /*0af8*/ 	.word	0x00007d50
        /*0afc*/ 	.word	0x000000ff
        /*0b00*/ 	.word	0x00030830
        /*0b04*/ 	.short	0x010a
        /*0b06*/ 	.byte	0x05
	.zero		1


	//   ....[34]....
        /*0b08*/ 	.word	0x000087d0
        /*0b0c*/ 	.word	0x000000ff
        /*0b10*/ 	.word	0x00030850
        /*0b14*/ 	.short	0x010a
        /*0b16*/ 	.byte	0x05
	.zero		1


	//   ....[35]....
        /*0b18*/ 	.word	0x00008810
        /*0b1c*/ 	.word	0x000000ff
        /*0b20*/ 	.word	0x00030850
        /*0b24*/ 	.short	0x010a
        /*0b26*/ 	.byte	0x05
	.zero		1


	//   ....[36]....
        /*0b28*/ 	.word	0x00009750
        /*0b2c*/ 	.word	0x0000007b
        /*0b30*/ 	.word	0x00000000
        /*0b34*/ 	.short	0x0101
        /*0b36*/ 	.byte	0x3f
	.zero		1


	//   ....[37]....
        /*0b38*/ 	.word	0x000097c0
        /*0b3c*/ 	.word	0x0000007b
        /*0b40*/ 	.word	0x00000000
        /*0b44*/ 	.short	0x0101
        /*0b46*/ 	.byte	0x3f
	.zero		1


	//   ....[38]....
        /*0b48*/ 	.word	0x00009b40
        /*0b4c*/ 	.word	0x000000ff
        /*0b50*/ 	.word	0x00030830
        /*0b54*/ 	.short	0x010a
        /*0b56*/ 	.byte	0x05
	.zero		1


	//   ....[39]....
        /*0b58*/ 	.word	0x00009b80
        /*0b5c*/ 	.word	0x000000ff
        /*0b60*/ 	.word	0x00030830
        /*0b64*/ 	.short	0x010a
        /*0b66*/ 	.byte	0x05
	.zero		1


	//   ....[40]....
        /*0b68*/ 	.word	0x0000a600
        /*0b6c*/ 	.word	0x000000ff
        /*0b70*/ 	.word	0x00030850
        /*0b74*/ 	.short	0x010a
        /*0b76*/ 	.byte	0x05
	.zero		1


	//   ....[41]....
        /*0b78*/ 	.word	0x0000a640
        /*0b7c*/ 	.word	0x000000ff
        /*0b80*/ 	.word	0x00030850
        /*0b84*/ 	.short	0x010a
        /*0b86*/ 	.byte	0x05
	.zero		1


	//   ....[42]....
        /*0b88*/ 	.word	0x0000aa10
        /*0b8c*/ 	.word	0x00000000
        /*0b90*/ 	.word	0x00000000
        /*0b94*/ 	.short	0x0101
        /*0b96*/ 	.byte	0x3f
	.zero		1


	//   ....[43]....
        /*0b98*/ 	.word	0x0000c480
        /*0b9c*/ 	.word	0x00000083
        /*0ba0*/ 	.word	0x00000000
        /*0ba4*/ 	.short	0x0101
        /*0ba6*/ 	.byte	0x3f
	.zero		1


	//   ....[44]....
        /*0ba8*/ 	.word	0x0000d030
        /*0bac*/ 	.word	0x000000ff
        /*0bb0*/ 	.word	0x00030850
        /*0bb4*/ 	.short	0x010a
        /*0bb6*/ 	.byte	0x05
	.zero		1


	//   ....[45]....
        /*0bb8*/ 	.word	0x0000d070
        /*0bbc*/ 	.word	0x000000ff
        /*0bc0*/ 	.word	0x00030850
        /*0bc4*/ 	.short	0x010a
        /*0bc6*/ 	.byte	0x05
	.zero		1


	//   ....[46]....
        /*0bc8*/ 	.word	0x0000d520
        /*0bcc*/ 	.word	0x00000004
        /*0bd0*/ 	.word	0x00000000
        /*0bd4*/ 	.short	0x0101
        /*0bd6*/ 	.byte	0x3f
	.zero		1


	//   ....[47]....
        /*0bd8*/ 	.word	0x0000f1b0
        /*0bdc*/ 	.word	0x00000026
        /*0be0*/ 	.word	0x00000000
        /*0be4*/ 	.short	0x0101
        /*0be6*/ 	.byte	0x3f
	.zero		1


	//   ....[48]....
        /*0be8*/ 	.word	0x00012370
        /*0bec*/ 	.word	0x00000000
        /*0bf0*/ 	.word	0x00030840
        /*0bf4*/ 	.short	0x010a
        /*0bf6*/ 	.byte	0x3f
	.zero		1


	//   ....[49]....
        /*0bf8*/ 	.word	0x000133a0
        /*0bfc*/ 	.word	0x0000000a
        /*0c00*/ 	.word	0x00030800
        /*0c04*/ 	.short	0x0107
        /*0c06*/ 	.byte	0x3f
	.zero		1


	//   ....[50]....
        /*0c08*/ 	.word	0x000134b0
        /*0c0c*/ 	.word	0x00000002
        /*0c10*/ 	.word	0x00030800
        /*0c14*/ 	.short	0x0101
        /*0c16*/ 	.byte	0x3f
	.zero		1


	//   ....[51]....
        /*0c18*/ 	.word	0x000134d0
        /*0c1c*/ 	.word	0x00000002
        /*0c20*/ 	.word	0x00030820
        /*0c24*/ 	.short	0x010a
        /*0c26*/ 	.byte	0x3f
	.zero		1


	//   ....[52]....
        /*0c28*/ 	.word	0x00013860
        /*0c2c*/ 	.word	0x00000003
        /*0c30*/ 	.word	0x00030840
        /*0c34*/ 	.short	0x010a
        /*0c36*/ 	.byte	0x3f
	.zero		1


	//   ....[53]....
        /*0c38*/ 	.word	0x00013d20
        /*0c3c*/ 	.word	0x00000003
        /*0c40*/ 	.word	0x00000060
        /*0c44*/ 	.short	0x010a
        /*0c46*/ 	.byte	0x3f
	.zero		1


	//   ....[54]....
        /*0c48*/ 	.word	0x00014520
        /*0c4c*/ 	.word	0x00000003
        /*0c50*/ 	.word	0x00030840
        /*0c54*/ 	.short	0x010a
        /*0c56*/ 	.byte	0x3f
	.zero		1


	//   ....[55]....
        /*0c58*/ 	.word	0x000149e0
        /*0c5c*/ 	.word	0x00000002
        /*0c60*/ 	.word	0x00000060
        /*0c64*/ 	.short	0x010a
        /*0c66*/ 	.byte	0x3f
	.zero		1


	//   ....[56]....
        /*0c68*/ 	.word	0x000150f0
        /*0c6c*/ 	.word	0x00000002
        /*0c70*/ 	.word	0x00030840
        /*0c74*/ 	.short	0x010a
        /*0c76*/ 	.byte	0x3f
	.zero		1


	//   ....[57]....
        /*0c78*/ 	.word	0x000155b0
        /*0c7c*/ 	.word	0x00000002
        /*0c80*/ 	.word	0x00000060
        /*0c84*/ 	.short	0x010a
        /*0c86*/ 	.byte	0x3f
	.zero		1


	//   ....[58]....
        /*0c88*/ 	.word	0x00015c50
        /*0c8c*/ 	.word	0x00000000
        /*0c90*/ 	.word	0x00030860
        /*0c94*/ 	.short	0x010a
        /*0c96*/ 	.byte	0x3f
	.zero		1


	//   ....[59]....
        /*0c98*/ 	.word	0x00016e70
        /*0c9c*/ 	.word	0x00000000
        /*0ca0*/ 	.word	0x00030820
        /*0ca4*/ 	.short	0x010a
        /*0ca6*/ 	.byte	0x3f
	.zero		1


	//   ....[60]....
        /*0ca8*/ 	.word	0x00017050
        /*0cac*/ 	.word	0x00000006
        /*0cb0*/ 	.word	0x00000000
        /*0cb4*/ 	.short	0x010a
        /*0cb6*/ 	.byte	0x3f
	.zero		1


	//   ....[61]....
        /*0cb8*/ 	.word	0x000170c0
        /*0cbc*/ 	.word	0x00000007
        /*0cc0*/ 	.word	0x00000000
        /*0cc4*/ 	.short	0x010a
        /*0cc6*/ 	.byte	0x3f
	.zero		1


	//   ....[62]....
        /*0cc8*/ 	.word	0x00017130
        /*0ccc*/ 	.word	0x00000004
        /*0cd0*/ 	.word	0x00000000
        /*0cd4*/ 	.short	0x010a
        /*0cd6*/ 	.byte	0x3f
	.zero		1


	//   ....[63]....
        /*0cd8*/ 	.word	0x00017160
        /*0cdc*/ 	.word	0x00000003
        /*0ce0*/ 	.word	0x00000000
        /*0ce4*/ 	.short	0x010a
        /*0ce6*/ 	.byte	0x3f
	.zero		1


	//   ....[64]....
        /*0ce8*/ 	.word	0x000171d0
        /*0cec*/ 	.word	0x00000003
        /*0cf0*/ 	.word	0x00030800
        /*0cf4*/ 	.short	0x010a
        /*0cf6*/ 	.byte	0x3f
	.zero		1


	//   ....[65]....
        /*0cf8*/ 	.word	0x00017220
        /*0cfc*/ 	.word	0x00000003
        /*0d00*/ 	.word	0x00030830
        /*0d04*/ 	.short	0x010a
        /*0d06*/ 	.byte	0x3f
	.zero		1


	//   ....[66]....
        /*0d08*/ 	.word	0x00017280
        /*0d0c*/ 	.word	0x0000000b
        /*0d10*/ 	.word	0x00030830
        /*0d14*/ 	.short	0x010a
        /*0d16*/ 	.byte	0x3f
	.zero		1


	//   ....[67]....
        /*0d18*/ 	.word	0x000172e0
        /*0d1c*/ 	.word	0x00000003
        /*0d20*/ 	.word	0x00030850
        /*0d24*/ 	.short	0x010a
        /*0d26*/ 	.byte	0x3f
	.zero		1


	//   ....[68]....
        /*0d28*/ 	.word	0x00017340
        /*0d2c*/ 	.word	0x00000005
        /*0d30*/ 	.word	0x00030830
        /*0d34*/ 	.short	0x010a
        /*0d36*/ 	.byte	0x3f
	.zero		1


	//   ....[69]....
        /*0d38*/ 	.word	0x000173a0
        /*0d3c*/ 	.word	0x00000003
        /*0d40*/ 	.word	0x00030850
        /*0d44*/ 	.short	0x010a
        /*0d46*/ 	.byte	0x3f
	.zero		1


	//   ....[70]....
        /*0d48*/ 	.word	0x00017400
        /*0d4c*/ 	.word	0x00000005
        /*0d50*/ 	.word	0x00030830
        /*0d54*/ 	.short	0x010a
        /*0d56*/ 	.byte	0x3f
	.zero		1


	//   ....[71]....
        /*0d58*/ 	.word	0x00017460
        /*0d5c*/ 	.word	0x00000003
        /*0d60*/ 	.word	0x00030850
        /*0d64*/ 	.short	0x010a
        /*0d66*/ 	.byte	0x3f
	.zero		1


	//   ....[72]....
        /*0d68*/ 	.word	0x000174c0
        /*0d6c*/ 	.word	0x00000003
        /*0d70*/ 	.word	0x00030850
        /*0d74*/ 	.short	0x010a
        /*0d76*/ 	.byte	0x3f
	.zero		1


	//   ....[73]....
        /*0d78*/ 	.word	0x00017660
        /*0d7c*/ 	.word	0x00000000
        /*0d80*/ 	.word	0x00030840
        /*0d84*/ 	.short	0x010a
        /*0d86*/ 	.byte	0x3f
	.zero		1


	//   ....[74]....
        /*0d88*/ 	.word	0x000182a0
        /*0d8c*/ 	.word	0x00000002
        /*0d90*/ 	.word	0x00030820
        /*0d94*/ 	.short	0x010a
        /*0d96*/ 	.byte	0x3f
	.zero		1


	//   ....[75]....
        /*0d98*/ 	.word	0x000182f0
        /*0d9c*/ 	.word	0x00000003
        /*0da0*/ 	.word	0x00030840
        /*0da4*/ 	.short	0x010a
        /*0da6*/ 	.byte	0x3f
	.zero		1


	//   ....[76]....
        /*0da8*/ 	.word	0x00018340
        /*0dac*/ 	.word	0x00000003
        /*0db0*/ 	.word	0x00000060
        /*0db4*/ 	.short	0x010a
        /*0db6*/ 	.byte	0x3f
	.zero		1


	//   ....[77]....
        /*0db8*/ 	.word	0x00018390
        /*0dbc*/ 	.word	0x00000003
        /*0dc0*/ 	.word	0x00030840
        /*0dc4*/ 	.short	0x010a
        /*0dc6*/ 	.byte	0x3f
	.zero		1


	//   ....[78]....
        /*0dc8*/ 	.word	0x000183e0
        /*0dcc*/ 	.word	0x00000002
        /*0dd0*/ 	.word	0x00000060
        /*0dd4*/ 	.short	0x010a
        /*0dd6*/ 	.byte	0x3f
	.zero		1


	//   ....[79]....
        /*0dd8*/ 	.word	0x00018430
        /*0ddc*/ 	.word	0x00000002
        /*0de0*/ 	.word	0x00030840
        /*0de4*/ 	.short	0x010a
        /*0de6*/ 	.byte	0x3f
	.zero		1


	//   ....[80]....
        /*0de8*/ 	.word	0x00018480
        /*0dec*/ 	.word	0x00000002
        /*0df0*/ 	.word	0x00000060
        /*0df4*/ 	.short	0x010a
        /*0df6*/ 	.byte	0x3f
	.zero		1


	//   ....[81]....
        /*0df8*/ 	.word	0x000184d0
        /*0dfc*/ 	.word	0x00000000
        /*0e00*/ 	.word	0x00030860
        /*0e04*/ 	.short	0x010a
        /*0e06*/ 	.byte	0x3f
	.zero		1


	//   ....[82]....
        /*0e08*/ 	.word	0x00018ee0
        /*0e0c*/ 	.word	0x00000000
        /*0e10*/ 	.word	0x00030820
        /*0e14*/ 	.short	0x010a
        /*0e16*/ 	.byte	0x3f
	.zero		1


	//   ....[83]....
        /*0e18*/ 	.word	0x00019080
        /*0e1c*/ 	.word	0x00000006
        /*0e20*/ 	.word	0x00000000
        /*0e24*/ 	.short	0x010a
        /*0e26*/ 	.byte	0x3f
	.zero		1


	//   ....[84]....
        /*0e28*/ 	.word	0x000190d0
        /*0e2c*/ 	.word	0x00000007
        /*0e30*/ 	.word	0x00000000
        /*0e34*/ 	.short	0x010a
        /*0e36*/ 	.byte	0x3f
	.zero		1


	//   ....[85]....
        /*0e38*/ 	.word	0x00019120
        /*0e3c*/ 	.word	0x00000004
        /*0e40*/ 	.word	0x00000000
        /*0e44*/ 	.short	0x010a
        /*0e46*/ 	.byte	0x3f
	.zero		1


	//----- nvinfo : EIATTR_NUM_MBARRIERS
	.align		4
.L_799:
        /*0e48*/ 	.byte	0x03, 0x38
        /*0e4a*/ 	.short	0x0016


	//----- nvinfo : EIATTR_EXIT_INSTR_OFFSETS
	.align		4
        /*0e4c*/ 	.byte	0x04, 0x1c
        /*0e4e*/ 	.short	(.L_801 - .L_800)


	//   ....[0]....
.L_800:
        /*0e50*/ 	.word	0x00000a50


	//   ....[1]....
        /*0e54*/ 	.word	0x00010420


	//   ....[2]....
        /*0e58*/ 	.word	0x000171b0


	//----- nvinfo : EIATTR_MAX_THREADS
	.align		4
.L_801:
        /*0e5c*/ 	.byte	0x04, 0x05
        /*0e5e*/ 	.short	(.L_803 - .L_802)
.L_802:
        /*0e60*/ 	.word	0x00000180
        /*0e64*/ 	.word	0x00000001
        /*0e68*/ 	.word	0x00000001


	//----- nvinfo : EIATTR_CRS_STACK_SIZE
	.align		4
.L_803:
        /*0e6c*/ 	.byte	0x04, 0x1e
        /*0e6e*/ 	.short	(.L_805 - .L_804)
.L_804:
        /*0e70*/ 	.word	0x00000000


	//----- nvinfo : EIATTR_CBANK_PARAM_SIZE
	.align		4
.L_805:
        /*0e74*/ 	.byte	0x03, 0x19
        /*0e76*/ 	.short	0x0af0


	//----- nvinfo : EIATTR_PARAM_CBANK
	.align		4
        /*0e78*/ 	.byte	0x04, 0x0a
        /*0e7a*/ 	.short	(.L_807 - .L_806)
	.align		4
.L_806:
        /*0e7c*/ 	.word	index@(.nv.constant0._ZN7cutlass13device_kernelIN5flash11enable_sm90INS1_16FlashAttnFwdSm90INS1_25CollectiveMainloopFwdSm90ILi2EN4cute5tupleIJNS5_1CILi1EEES8_S8_EEENS6_IJNS7_ILi128EEENS7_ILi96EEENS7_ILi192EEEEEELi192ENS_10bfloat16_tEfNS_4arch4Sm90ELb0ELb1ELb0ELb1ELb0ELb0ELb0ELb1ELb1ELb1ELb0ELb0EEENS1_21CollectiveEpilogueFwdINS6_IJSA_SC_SB_EEES9_SE_SG_Li256ELb1ELb1ELb0ELb0EEENS1_36VarlenDynamicPersistentTileSchedulerILi128ELi96ELi256ELi128ELb0ELb1ELb1ELb1ELb0ELb1EEEEEEEEEvNT_6ParamsE)
        /*0e80*/ 	.short	0x0210
        /*0e82*/ 	.short	0x0af0


	//----- nvinfo : EIATTR_SW_WAR
	.align		4
.L_807:
        /*0e84*/ 	.byte	0x04, 0x36
        /*0e86*/ 	.short	(.L_809 - .L_808)
.L_808:
        /*0e88*/ 	.word	0x00000008
.L_809:


//--------------------- .nv.info._ZN7cutlass13device_kernelIN5flash11enable_sm90INS1_16FlashAttnFwdSm90INS1_25CollectiveMainloopFwdSm90ILi2EN4cute5tupleIJNS5_1CILi1EEES8_S8_EEENS6_IJNS7_ILi128EEENS7_ILi96EEENS7_ILi192EEEEEELi192ENS_10bfloat16_tEfNS_4arch4Sm90ELb0ELb1ELb0ELb1ELb0ELb1ELb0ELb1ELb1ELb1ELb0ELb0EEENS1_21CollectiveEpilogueFwdINS6_IJSA_SC_SB_EEES9_SE_SG_Li256ELb1ELb1ELb0ELb0EEENS1_36VarlenDynamicPersistentTileSchedulerILi128ELi96ELi256ELi128ELb0ELb1ELb1ELb1ELb0ELb1EEEEEEEEEvNT_6ParamsE --------------------------
	.section	.nv.info._ZN7cutlass13device_kernelIN5flash11enable_sm90INS1_16FlashAttnFwdSm90INS1_25CollectiveMainloopFwdSm90ILi2EN4cute5tupleIJNS5_1CILi1EEES8_S8_EEENS6_IJNS7_ILi128EEENS7_ILi96EEENS7_ILi192EEEEEELi192ENS_10bfloat16_tEfNS_4arch4Sm90ELb0ELb1ELb0ELb1ELb0ELb1ELb0ELb1ELb1ELb1ELb0ELb0EEENS1_21CollectiveEpilogueFwdINS6_IJSA_SC_SB_EEES9_SE_SG_Li256ELb1ELb1ELb0ELb0EEENS1_36VarlenDynamicPersistentTileSchedulerILi128ELi96ELi256ELi128ELb0ELb1ELb1ELb1ELb0ELb1EEEEEEEEEvNT_6ParamsE,"",@"SHT_CUDA_INFO"
	.sectionflags	@""
	.align	4


	//----- nvinfo : EIATTR_CUDA_API_VERSION
	.align		4
        /*0000*/ 	.byte	0x04, 0x37
        /*0002*/ 	.short	(.L_811 - .L_810)
.L_810:
        /*0004*/ 	.word	0x00000082


	//----- nvinfo : EIATTR_KPARAM_INFO
	.align		4
.L_811:
        /*0008*/ 	.byte	0x04, 0x17
        /*000a*/ 	.short	(.L_813 - .L_812)
.L_812:
        /*000c*/ 	.word	0x00000000
        /*0010*/ 	.short	0x0000
        /*0012*/ 	.short	0x0070
        /*0014*/ 	.byte	0x00, 0xf0, 0x01, 0x2a


	//----- nvinfo : EIATTR_SPARSE_MMA_MASK
	.align		4
.L_813:
        /*0018*/ 	.byte	0x03, 0x50
        /*001a*/ 	.short	0x0000


	//----- nvinfo : EIATTR_MAXREG_COUNT
	.align		4
        /*001c*/ 	.byte	0x03, 0x1b
        /*001e*/ 	.short	0x00a8


	//----- nvinfo : EIATTR_NUM_BARRIERS
	.align		4
        /*0020*/ 	.byte	0x02, 0x4c
        /*0022*/ 	.byte	0x10
	.zero		1


	//----- nvinfo : EIATTR_EXTERNS
	.align		4
        /*0024*/ 	.byte	0x04, 0x0f
        /*0026*/ 	.short	(.L_815 - .L_814)


	//   ....[0]....
	.align		4
.L_814:
        /*0028*/ 	.word	index@(__assertfail)


	//----- nvinfo : EIATTR_ANNOTATIONS
	.align		4
.L_815:
        /*002c*/ 	.byte	0x04, 0x55
        /*002e*/ 	.short	(.L_817 - .L_816)


	//   ....[0]....
.L_816:
        /* <DEDUP_REMOVED lines=130> */


	//----- nvinfo : EIATTR_MERCURY_ISA_VERSION
	.align		4
.L_817:
        /*0838*/ 	.byte	0x03, 0x5f
        /*083a*/ 	.short	0x0101


	//----- nvinfo : EIATTR_UNUSED_LOAD_BYTE_OFFSET
	.align		4
        /*083c*/ 	.byte	0x04, 0x44
        /*083e*/ 	.short	(.L_819 - .L_818)


	//   ....[0]....
.L_818:
        /*0840*/ 	.word	0x00000ab0
        /*0844*/ 	.word	0x0000fff0


	//   ....[1]....
        /*0848*/ 	.word	0x0001fce0
        /*084c*/ 	.word	0x0000fff0


	//----- nvinfo : EIATTR_INT_WARP_WIDE_INSTR_OFFSETS
	.align		4
.L_819:
        /*0850*/ 	.byte	0x04, 0x31
        /*0852*/ 	.short	(.L_821 - .L_820)


	//   ....[0]....
.L_820:
        /*0854*/ 	.word	0x00000190


	//   ....[1]....
        /*0858*/ 	.word	0x000001d0


	//   ....[2]....
        /*085c*/ 	.word	0x00000240


	//   ....[3]....
        /*0860*/ 	.word	0x00025550


	//   ....[4]....
        /*0864*/ 	.word	0x000255e0


	//   ....[5]....
        /*0868*/ 	.word	0x000294b0


	//   ....[6]....
        /*086c*/ 	.word	0x00029510


	//----- nvinfo : EIATTR_COOP_GROUP_MASK_REGIDS
	.align		4
.L_821:
        /*0870*/ 	.byte	0x04, 0x29
        /*0872*/ 	.short	(.L_823 - .L_822)


	//   ....[0]....
.L_822:
        /*0874*/ 	.word	0xffffffff


	//   ....[1]....
        /*0878*/ 	.word	0xffffffff


	//   ....[2]....
        /*087c*/ 	.word	0xffffffff


	//   ....[3]....
        /*0880*/ 	.word	0xffffffff


	//   ....[4]....
        /*0884*/ 	.word	0xffffffff


	//   ....[5]....
        /*0888*/ 	.word	0xffffffff


	//   ....[6]....
        /*088c*/ 	.word	0xffffffff


	//   ....[7]....
        /*0890*/ 	.word	0xffffffff


	//   ....[8]....
        /*0894*/ 	.word	0xffffffff


	//   ....[9]....
        /*0898*/ 	.word	0xffffffff


	//   ....[10]....
        /*089c*/ 	.word	0xffffffff


	//   ....[11]....
        /*08a0*/ 	.word	0xffffffff


	//   ....[12]....
        /*08a4*/ 	.word	0xffffffff


	//   ....[13]....
        /*08a8*/ 	.word	0xffffffff


	//   ....[14]....
        /*08ac*/ 	.word	0xffffffff


	//   ....[15]....
        /*08b0*/ 	.word	0xffffffff


	//   ....[16]....
        /*08b4*/ 	.word	0xffffffff


	//   ....[17]....
        /*08b8*/ 	.word	0xffffffff


	//   ....[18]....
        /*08bc*/ 	.word	0xffffffff


	//   ....[19]....
        /*08c0*/ 	.word	0xffffffff


	//   ....[20]....
        /*08c4*/ 	.word	0xffffffff


	//   ....[21]....
        /*08c8*/ 	.word	0xffffffff


	//   ....[22]....
        /*08cc*/ 	.word	0xffffffff


	//   ....[23]....
        /*08d0*/ 	.word	0xffffffff


	//   ....[24]....
        /*08d4*/ 	.word	0xffffffff


	//   ....[25]....
        /*08d8*/ 	.word	0xffffffff


	//   ....[26]....
        /*08dc*/ 	.word	0xffffffff


	//   ....[27]....
        /*08e0*/ 	.word	0xffffffff


	//   ....[28]....
        /*08e4*/ 	.word	0xffffffff


	//   ....[29]....
        /*08e8*/ 	.word	0xffffffff


	//   ....[30]....
        /*08ec*/ 	.word	0xffffffff


	//   ....[31]....
        /*08f0*/ 	.word	0xffffffff


	//   ....[32]....
        /*08f4*/ 	.word	0xffffffff


	//   ....[33]....
        /*08f8*/ 	.word	0xffffffff


	//   ....[34]....
        /*08fc*/ 	.word	0xffffffff


	//   ....[35]....
        /*0900*/ 	.word	0xffffffff


	//   ....[36]....
        /*0904*/ 	.word	0xffffffff


	//   ....[37]....
        /*0908*/ 	.word	0xffffffff


	//   ....[38]....
        /*090c*/ 	.word	0xffffffff


	//   ....[39]....
        /*0910*/ 	.word	0xffffffff


	//   ....[40]....
        /*0914*/ 	.word	0xffffffff


	//   ....[41]....
        /*0918*/ 	.word	0xffffffff


	//   ....[42]....
        /*091c*/ 	.word	0xffffffff


	//   ....[43]....
        /*0920*/ 	.word	0xffffffff


	//   ....[44]....
        /*0924*/ 	.word	0xffffffff


	//   ....[45]....
        /*0928*/ 	.word	0xffffffff


	//   ....[46]....
        /*092c*/ 	.word	0xffffffff


	//   ....[47]....
        /*0930*/ 	.word	0xffffffff


	//   ....[48]....
        /*0934*/ 	.word	0xffffffff


	//   ....[49]....
        /*0938*/ 	.word	0xffffffff


	//   ....[50]....
        /*093c*/ 	.word	0xffffffff


	//   ....[51]....
        /*0940*/ 	.word	0xffffffff


	//   ....[52]....
        /*0944*/ 	.word	0xffffffff


	//   ....[53]....
        /*0948*/ 	.word	0xffffffff


	//   ....[54]....
        /*094c*/ 	.word	0xffffffff


	//   ....[55]....
        /*0950*/ 	.word	0xffffffff


	//   ....[56]....
        /*0954*/ 	.word	0xffffffff


	//   ....[57]....
        /*0958*/ 	.word	0xffffffff


	//   ....[58]....
        /*095c*/ 	.word	0xffffffff


	//   ....[59]....
        /*0960*/ 	.word	0xffffffff


	//   ....[60]....
        /*0964*/ 	.word	0xffffffff


	//   ....[61]....
        /*0968*/ 	.word	0xffffffff


	//   ....[62]....
        /*096c*/ 	.word	0xffffffff


	//   ....[63]....
        /*0970*/ 	.word	0xffffffff


	//   ....[64]....
        /*0974*/ 	.word	0xffffffff


	//   ....[65]....
        /*0978*/ 	.word	0xffffffff


	//   ....[66]....
        /*097c*/ 	.word	0xffffffff


	//   ....[67]....
        /*0980*/ 	.word	0xffffffff


	//   ....[68]....
        /*0984*/ 	.word	0xffffffff


	//   ....[69]....
        /*0988*/ 	.word	0xffffffff


	//   ....[70]....
        /*098c*/ 	.word	0xffffffff


	//   ....[71]....
        /*0990*/ 	.word	0xffffffff


	//   ....[72]....
        /*0994*/ 	.word	0xffffffff


	//   ....[73]....
        /*0998*/ 	.word	0xffffffff


	//   ....[74]....
        /*099c*/ 	.word	0xffffffff


	//   ....[75]....
        /*09a0*/ 	.word	0xffffffff


	//   ....[76]....
        /*09a4*/ 	.word	0xffffffff


	//   ....[77]....
        /*09a8*/ 	.word	0xffffffff


	//   ....[78]....
        /*09ac*/ 	.word	0xffffffff


	//   ....[79]....
        /*09b0*/ 	.word	0xffffffff


	//   ....[80]....
        /*09b4*/ 	.word	0xffffffff


	//   ....[81]....
        /*09b8*/ 	.word	0xffffffff


	//   ....[82]....
        /*09bc*/ 	.word	0xffffffff


	//   ....[83]....
        /*09c0*/ 	.word	0xffffffff


	//   ....[84]....
        /*09c4*/ 	.word	0xffffffff


	//   ....[85]....
        /*09c8*/ 	.word	0xffffffff


	//   ....[86]....
        /*09cc*/ 	.word	0xffffffff


	//   ....[87]....
        /*09d0*/ 	.word	0xffffffff


	//   ....[88]....
        /*09d4*/ 	.word	0xffffffff


	//   ....[89]....
        /*09d8*/ 	.word	0xffffffff


	//   ....[90]....
        /*09dc*/ 	.word	0xffffffff


	//   ....[91]....
        /*09e0*/ 	.word	0xffffffff


	//   ....[92]....
        /*09e4*/ 	.word	0xffffffff


	//   ....[93]....
        /*09e8*/ 	.word	0xffffffff


	//   ....[94]....
        /*09ec*/ 	.word	0xffffffff


	//   ....[95]....
        /*09f0*/ 	.word	0xffffffff


	//   ....[96]....
        /*09f4*/ 	.word	0xffffffff


	//   ....[97]....
        /*09f8*/ 	.word	0xffffffff


	//   ....[98]....
        /*09fc*/ 	.word	0xffffffff


	//   ....[99]....
        /*0a00*/ 	.word	0xffffffff


	//   ....[100]....
        /*0a04*/ 	.word	0xffffffff


	//   ....[101]....
        /*0a08*/ 	.word	0xffffffff


	//   ....[102]....
        /*0a0c*/ 	.word	0xffffffff


	//   ....[103]....
        /*0a10*/ 	.word	0xffffffff


	//   ....[104]....
        /*0a14*/ 	.word	0xffffffff


	//   ....[105]....
        /*0a18*/ 	.word	0xffffffff


	//   ....[106]....
        /*0a1c*/ 	.word	0xffffffff


	//   ....[107]....
        /*0a20*/ 	.word	0xffffffff


	//   ....[108]....
        /*0a24*/ 	.word	0xffffffff


	//   ....[109]....
        /*0a28*/ 	.word	0xffffffff


	//   ....[110]....
        /*0a2c*/ 	.word	0xffffffff


	//   ....[111]....
        /*0a30*/ 	.word	0xffffffff


	//   ....[112]....
        /*0a34*/ 	.word	0xffffffff


	//   ....[113]....
        /*0a38*/ 	.word	0xffffffff


	//   ....[114]....
        /*0a3c*/ 	.word	0xffffffff


	//   ....[115]....
        /*0a40*/ 	.word	0xffffffff


	//   ....[116]....
        /*0a44*/ 	.word	0xffffffff


	//   ....[117]....
        /*0a48*/ 	.word	0xffffffff


	//   ....[118]....
        /*0a4c*/ 	.word	0xffffffff


	//   ....[119]....
        /*0a50*/ 	.word	0xffffffff


	//   ....[120]....
        /*0a54*/ 	.word	0xffffffff


	//   ....[121]....
        /*0a58*/ 	.word	0xffffffff


	//   ....[122]....
        /*0a5c*/ 	.word	0x0500000f


	//   ....[123]....
        /*0a60*/ 	.word	0x0500000f


	//   ....[124]....
        /*0a64*/ 	.word	0x0500000f


	//   ....[125]....
        /*0a68*/ 	.word	0x0500000f


	//   ....[126]....
        /*0a6c*/ 	.word	0x0500000f


	//   ....[127]....
        /*0a70*/ 	.word	0x0500000f


	//   ....[128]....
        /*0a74*/ 	.word	0x0500000f


	//   ....[129]....
        /*0a78*/ 	.word	0x0500000f


	//   ....[130]....
        /*0a7c*/ 	.word	0x0500000f


	//   ....[131]....
        /*0a80*/ 	.word	0x0500000f


	//   ....[132]....
        /*0a84*/ 	.word	0x0500000f


	//   ....[133]....
        /*0a88*/ 	.word	0x0500000f


	//   ....[134]....
        /*0a8c*/ 	.word	0x0500000f


	//   ....[135]....
        /*0a90*/ 	.word	0x0500000f


	//   ....[136]....
        /*0a94*/ 	.word	0x0500000f


	//   ....[137]....
        /*0a98*/ 	.word	0x0500000f


	//   ....[138]....
        /*0a9c*/ 	.word	0x0500000f


	//   ....[139]....
        /*0aa0*/ 	.word	0x0500000f


	//   ....[140]....
        /*0aa4*/ 	.word	0x0500000f


	//   ....[141]....
        /*0aa8*/ 	.word	0x0500000f


	//   ....[142]....
        /*0aac*/ 	.word	0x0500000f


	//   ....[143]....
        /*0ab0*/ 	.word	0x0500000f


	//   ....[144]....
        /*0ab4*/ 	.word	0x0500000f


	//   ....[145]....
        /*0ab8*/ 	.word	0x0500000f


	//   ....[146]....
        /*0abc*/ 	.word	0x0500000f


	//   ....[147]....
        /*0ac0*/ 	.word	0x0500000f


	//   ....[148]....
        /*0ac4*/ 	.word	0x0500000f


	//   ....[149]....
        /*0ac8*/ 	.word	0x0500000f


	//   ....[150]....
        /*0acc*/ 	.word	0x0500000f


	//   ....[151]....
        /*0ad0*/ 	.word	0x0500000f


	//   ....[152]....
        /*0ad4*/ 	.word	0x0500000f


	//   ....[153]....
        /*0ad8*/ 	.word	0x0500000f


	//   ....[154]....
        /*0adc*/ 	.word	0x0500000f


	//   ....[155]....
        /*0ae0*/ 	.word	0x0500000f


	//   ....[156]....
        /*0ae4*/ 	.word	0x0500000f


	//   ....[157]....
        /*0ae8*/ 	.word	0x0500000f


	//   ....[158]....
        /*0aec*/ 	.word	0x0500000f


	//   ....[159]....
        /*0af0*/ 	.word	0x0500000f


	//   ....[160]....
        /*0af4*/ 	.word	0x0500000f


	//   ....[161]....
        /*0af8*/ 	.word	0x0500000f


	//   ....[162]....
        /*0afc*/ 	.word	0x0500000f


	//   ....[163]....
        /*0b00*/ 	.word	0x0500000f


	//   ....[164]....
        /*0b04*/ 	.word	0x0500000f


	//   ....[165]....
        /*0b08*/ 	.word	0x0500000f


	//   ....[166]....
        /*0b0c*/ 	.word	0x0500000f


	//   ....[167]....
        /*0b10*/ 	.word	0x0500000f


	//   ....[168]....
        /*0b14*/ 	.word	0x0500000f


	//   ....[169]....
        /*0b18*/ 	.word	0x0500000f


	//   ....[170]....
        /*0b1c*/ 	.word	0x0500000f


	//   ....[171]....
        /*0b20*/ 	.word	0x0500000f


	//   ....[172]....
        /*0b24*/ 	.word	0x0500000f


	//   ....[173]....
        /*0b28*/ 	.word	0x0500000f


	//----- nvinfo : EIATTR_COOP_GROUP_INSTR_OFFSETS
	.align		4
.L_823:
        /*0b2c*/ 	.byte	0x04, 0x28
        /*0b2e*/ 	.short	(.L_825 - .L_824)


	//   ....[0]....
.L_824:
        /*0b30*/ 	.word	0x00000060


	//   ....[1]....
        /*0b34*/ 	.word	0x000001a0


	//   ....[2]....
        /*0b38*/ 	.word	0x000001f0


	//   ....[3]....
        /*0b3c*/ 	.word	0x00000420


	//   ....[4]....
        /*0b40*/ 	.word	0x00000580


	//   ....[5]....
        /*0b44*/ 	.word	0x000006a0


	//   ....[6]....
        /*0b48*/ 	.word	0x00000800


	//   ....[7]....
        /*0b4c*/ 	.word	0x0000b630


	//   ....[8]....
        /*0b50*/ 	.word	0x0000bd30


	//   ....[9]....
        /*0b54*/ 	.word	0x0000bd40


	//   ....[10]....
        /*0b58*/ 	.word	0x0000bd50


	//   ....[11]....
        /*0b5c*/ 	.word	0x0000bd60


	//   ....[12]....
        /*0b60*/ 	.word	0x0000c5d0


	//   ....[13]....
        /*0b64*/ 	.word	0x0000c5e0


	//   ....[14]....
        /*0b68*/ 	.word	0x0000c5f0


	//   ....[15]....
        /*0b6c*/ 	.word	0x0000c600


	//   ....[16]....
        /*0b70*/ 	.word	0x0000f6d0


	//   ....[17]....
        /*0b74*/ 	.word	0x0000f6e0


	//   ....[18]....
        /*0b78*/ 	.word	0x0000f6f0


	//   ....[19]....
        /*0b7c*/ 	.word	0x0000f700


	//   ....[20]....
        /*0b80*/ 	.word	0x0000fd70


	//   ....[21]....
        /*0b84*/ 	.word	0x0000fd80


	//   ....[22]....
        /*0b88*/ 	.word	0x0000fd90


	//   ....[23]....
        /*0b8c*/ 	.word	0x0000fda0


	//   ....[24]....
        /*0b90*/ 	.word	0x00013850


	//   ....[25]....
        /*0b94*/ 	.word	0x00013b30


	//   ....[26]....
        /*0b98*/ 	.word	0x00014810


	//   ....[27]....
        /*0b9c*/ 	.word	0x00014920


	//   ....[28]....
        /*0ba0*/ 	.word	0x00014e40


	//   ....[29]....
        /*0ba4*/ 	.word	0x00014f10


	//   ....[30]....
        /*0ba8*/ 	.word	0x00016f90


	//   ....[31]....
        /*0bac*/ 	.word	0x000171c0


	//   ....[32]....
        /*0bb0*/ 	.word	0x00018090


	//   ....[33]....
        /*0bb4*/ 	.word	0x000181b0


	//   ....[34]....
        /*0bb8*/ 	.word	0x00018760


	//   ....[35]....
        /*0bbc*/ 	.word	0x000187c0


	//   ....[36]....
        /*0bc0*/ 	.word	0x0001a690


	//   ....[37]....
        /*0bc4*/ 	.word	0x0001a6b0


	//   ....[38]....
        /*0bc8*/ 	.word	0x0001abe0


	//   ....[39]....
        /*0bcc*/ 	.word	0x0001ac00


	//   ....[40]....
        /*0bd0*/ 	.word	0x0001c8c0


	//   ....[41]....
        /*0bd4*/ 	.word	0x0001cb20


	//   ....[42]....
        /*0bd8*/ 	.word	0x0001d9e0


	//   ....[43]....
        /*0bdc*/ 	.word	0x0001db00


	//   ....[44]....
        /*0be0*/ 	.word	0x0001e0b0


	//   ....[45]....
        /*0be4*/ 	.word	0x0001e100


	//   ....[46]....
        /*0be8*/ 	.word	0x0001f1f0


	//   ....[47]....
        /*0bec*/ 	.word	0x0001f440


	//   ....[48]....
        /*0bf0*/ 	.word	0x0001f4b0


	//   ....[49]....
        /*0bf4*/ 	.word	0x0001f4d0


	//   ....[50]....
        /*0bf8*/ 	.word	0x00020a30


	//   ....[51]....
        /*0bfc*/ 	.word	0x00020a70


	//   ....[52]....
        /*0c00*/ 	.word	0x00020aa0


	//   ....[53]....
        /*0c04*/ 	.word	0x00020ad0


	//   ....[54]....
        /*0c08*/ 	.word	0x000211f0


	//   ....[55]....
        /*0c0c*/ 	.word	0x00021210


	//   ....[56]....
        /*0c10*/ 	.word	0x00021320


	//   ....[57]....
        /*0c14*/ 	.word	0x00021340


	//   ....[58]....
        /*0c18*/ 	.word	0x00021440


	//   ....[59]....
        /*0c1c*/ 	.word	0x00021460


	//   ....[60]....
        /*0c20*/ 	.word	0x00021570


	//   ....[61]....
        /*0c24*/ 	.word	0x00021590


	//   ....[62]....
        /*0c28*/ 	.word	0x00021e00


	//   ....[63]....
        /*0c2c*/ 	.word	0x00021e30


	//   ....[64]....
        /*0c30*/ 	.word	0x00021f40


	//   ....[65]....
        /*0c34*/ 	.word	0x00021f60


	//   ....[66]....
        /*0c38*/ 	.word	0x00022060


	//   ....[67]....
        /*0c3c*/ 	.word	0x00022080


	//   ....[68]....
        /*0c40*/ 	.word	0x00022190


	//   ....[69]....
        /*0c44*/ 	.word	0x000221b0


	//   ....[70]....
        /*0c48*/ 	.word	0x00022340


	//   ....[71]....
        /*0c4c*/ 	.word	0x00022510


	//   ....[72]....
        /*0c50*/ 	.word	0x00022540


	//   ....[73]....
        /*0c54*/ 	.word	0x00022570


	//   ....[74]....
        /*0c58*/ 	.word	0x000225a0


	//   ....[75]....
        /*0c5c*/ 	.word	0x000225d0


	//   ....[76]....
        /*0c60*/ 	.word	0x00022600


	//   ....[77]....
        /*0c64*/ 	.word	0x00022770


	//   ....[78]....
        /*0c68*/ 	.word	0x000227a0


	//   ....[79]....
        /*0c6c*/ 	.word	0x000227d0


	//   ....[80]....
        /*0c70*/ 	.word	0x00022800


	//   ....[81]....
        /*0c74*/ 	.word	0x00022830


	//   ....[82]....
        /*0c78*/ 	.word	0x00022860


	//   ....[83]....
        /*0c7c*/ 	.word	0x00022900


	//   ....[84]....
        /*0c80*/ 	.word	0x00022960


	//   ....[85]....
        /*0c84*/ 	.word	0x000229f0


	//   ....[86]....
        /*0c88*/ 	.word	0x00023bd0


	//   ....[87]....
        /*0c8c*/ 	.word	0x00025b10


	//   ....[88]....
        /*0c90*/ 	.word	0x00026740


	//   ....[89]....
        /*0c94*/ 	.word	0x00026760


	//   ....[90]....
        /*0c98*/ 	.word	0x00026830


	//   ....[91]....
        /*0c9c*/ 	.word	0x00026840


	//   ....[92]....
        /*0ca0*/ 	.word	0x000268e0


	//   ....[93]....
        /*0ca4*/ 	.word	0x000268f0


	//   ....[94]....
        /*0ca8*/ 	.word	0x00026990


	//   ....[95]....
        /*0cac*/ 	.word	0x000269a0


	//   ....[96]....
        /*0cb0*/ 	.word	0x00026a40


	//   ....[97]....
        /*0cb4*/ 	.word	0x00026a50


	//   ....[98]....
        /*0cb8*/ 	.word	0x00026af0


	//   ....[99]....
        /*0cbc*/ 	.word	0x00026b00


	//   ....[100]....
        /*0cc0*/ 	.word	0x00026ba0


	//   ....[101]....
        /*0cc4*/ 	.word	0x00026bb0


	//   ....[102]....
        /*0cc8*/ 	.word	0x00026c00


	//   ....[103]....
        /*0ccc*/ 	.word	0x00026c40


	//   ....[104]....
        /*0cd0*/ 	.word	0x00029cf0


	//   ....[105]....
        /*0cd4*/ 	.word	0x00029d40


	//   ....[106]....
        /*0cd8*/ 	.word	0x00029d70


	//   ....[107]....
        /*0cdc*/ 	.word	0x00029d80


	//   ....[108]....
        /*0ce0*/ 	.word	0x00029db0


	//   ....[109]....
        /*0ce4*/ 	.word	0x00029de0


	//   ....[110]....
        /*0ce8*/ 	.word	0x00029e10


	//   ....[111]....
        /*0cec*/ 	.word	0x00029e40


	//   ....[112]....
        /*0cf0*/ 	.word	0x00029fc0


	//   ....[113]....
        /*0cf4*/ 	.word	0x0002a000


	//   ....[114]....
        /*0cf8*/ 	.word	0x0002a030


	//   ....[115]....
        /*0cfc*/ 	.word	0x0002a060


	//   ....[116]....
        /*0d00*/ 	.word	0x0002a090


	//   ....[117]....
        /*0d04*/ 	.word	0x0002a0c0


	//   ....[118]....
        /*0d08*/ 	.word	0x0002a180


	//   ....[119]....
        /*0d0c*/ 	.word	0x0002a1a0


	//   ....[120]....
        /*0d10*/ 	.word	0x0002a210


	//   ....[121]....
        /*0d14*/ 	.word	0x0002a8e0


	//   ....[122]....
        /*0d18*/ 	.word	0x0002ad40


	//   ....[123]....
        /*0d1c*/ 	.word	0x0002add0


	//   ....[124]....
        /*0d20*/ 	.word	0x0002ae20


	//   ....[125]....
        /*0d24*/ 	.word	0x0002ae70


	//   ....[126]....
        /*0d28*/ 	.word	0x0002af00


	//   ....[127]....
        /*0d2c*/ 	.word	0x0002af90


	//   ....[128]....
        /*0d30*/ 	.word	0x0002afe0


	//   ....[129]....
        /*0d34*/ 	.word	0x0002b030


	//   ....[130]....
        /*0d38*/ 	.word	0x0002b120


	//   ....[131]....
        /*0d3c*/ 	.word	0x0002b1b0


	//   ....[132]....
        /*0d40*/ 	.word	0x0002b210


	//   ....[133]....
        /*0d44*/ 	.word	0x0002b270


	//   ....[134]....
        /*0d48*/ 	.word	0x0002b300


	//   ....[135]....
        /*0d4c*/ 	.word	0x0002b390


	//   ....[136]....
        /*0d50*/ 	.word	0x0002b3f0


	//   ....[137]....
        /*0d54*/ 	.word	0x0002b450


	//   ....[138]....
        /*0d58*/ 	.word	0x0002b7e0


	//   ....[139]....
        /*0d5c*/ 	.word	0x0002bae0


	//   ....[140]....
        /*0d60*/ 	.word	0x0002bc60


	//   ....[141]....
        /*0d64*/ 	.word	0x0002bcb0


	//   ....[142]....
        /*0d68*/ 	.word	0x0002bd60


	//   ....[143]....
        /*0d6c*/ 	.word	0x0002be70


	//   ....[144]....
        /*0d70*/ 	.word	0x0002bed0


	//   ....[145]....
        /*0d74*/ 	.word	0x0002bfe0


	//   ....[146]....
        /*0d78*/ 	.word	0x0002c040


	//   ....[147]....
        /*0d7c*/ 	.word	0x0002c150


	//   ....[148]....
        /*0d80*/ 	.word	0x0002c1b0


	//   ....[149]....
        /*0d84*/ 	.word	0x0002c2c0


	//   ....[150]....
        /*0d88*/ 	.word	0x0002c320


	//   ....[151]....
        /*0d8c*/ 	.word	0x0002c430


	//   ....[152]....
        /*0d90*/ 	.word	0x0002c490


	//   ....[153]....
        /*0d94*/ 	.word	0x0002c5a0


	//   ....[154]....
        /*0d98*/ 	.word	0x0002c600


	//   ....[155]....
        /*0d9c*/ 	.word	0x0002c6e0


	//   ....[156]....
        /*0da0*/ 	.word	0x0002ca50


	//   ....[157]....
        /*0da4*/ 	.word	0x0002cb00


	//   ....[158]....
        /*0da8*/ 	.word	0x0002cc00


	//   ....[159]....
        /*0dac*/ 	.word	0x0002cc90


	//   ....[160]....
        /*0db0*/ 	.word	0x0002cd10


	//   ....[161]....
        /*0db4*/ 	.word	0x0002cd90


	//   ....[162]....
        /*0db8*/ 	.word	0x0002ce10


	//   ....[163]....
        /*0dbc*/ 	.word	0x0002cea0


	//   ....[164]....
        /*0dc0*/ 	.word	0x0002cf40


	//   ....[165]....
        /*0dc4*/ 	.word	0x0002d010


	//   ....[166]....
        /*0dc8*/ 	.word	0x0002d090


	//   ....[167]....
        /*0dcc*/ 	.word	0x0002d110


	//   ....[168]....
        /*0dd0*/ 	.word	0x0002d190


	//   ....[169]....
        /*0dd4*/ 	.word	0x0002d220


	//   ....[170]....
        /*0dd8*/ 	.word	0x0002d2a0


	//   ....[171]....
        /*0ddc*/ 	.word	0x0002d340


	//   ....[172]....
        /*0de0*/ 	.word	0x0002d3d0


	//   ....[173]....
        /*0de4*/ 	.word	0x0002d500


	//----- nvinfo : EIATTR_REG_RECONFIG
	.align		4
.L_825:
        /*0de8*/ 	.byte	0x01, 0x54
	.zero		2


	//----- nvinfo : EIATTR_SYSCALL_OFFSETS
	.align		4
        /*0dec*/ 	.byte	0x04, 0x46
        /*0dee*/ 	.short	(.L_827 - .L_826)


	//   ....[0]....
.L_826:
        /*0df0*/ 	.word	0x00001e60


	//   ....[1]....
        /*0df4*/ 	.word	0x00001fb0


	//   ....[2]....
        /*0df8*/ 	.word	0x0000b7d0


	//   ....[3]....
        /*0dfc*/ 	.word	0x0000baf0


	//   ....[4]....
        /*0e00*/ 	.word	0x00025750


	//   ....[5]....
        /*0e04*/ 	.word	0x000258a0


	//   ....[6]....
        /*0e08*/ 	.word	0x00025990


	//   ....[7]....
        /*0e0c*/ 	.word	0x00026290


	//----- nvinfo : EIATTR_MBARRIER_INSTR_OFFSETS
	.align		4
.L_827:
        /*0e10*/ 	.byte	0x04, 0x39
        /*0e12*/ 	.short	(.L_829 - .L_828)


	//   ....[0]....
.L_828:
        /*0e14*/ 	.word	0x000002d0
        /*0e18*/ 	.word	0x000000ff
        /*0e1c*/ 	.word	0x00030800
        /*0e20*/ 	.short	0x0100
        /*0e22*/ 	.byte	0x08
	.zero		1


	//   ....[1]....
        /*0e24*/ 	.word	0x000002e0
        /*0e28*/ 	.word	0x000000ff
        /*0e2c*/ 	.word	0x00030820
        /*0e30*/ 	.short	0x0100
        /*0e32*/ 	.byte	0x08
	.zero		1


	//   ....[2]....
        /*0e34*/ 	.word	0x000003d0
        /*0e38*/ 	.word	0x000000ff
        /*0e3c*/ 	.word	0x00030830
        /*0e40*/ 	.short	0x0100
        /*0e42*/ 	.byte	0x08
	.zero		1


	//   ....[3]....
        /*0e44*/ 	.word	0x000003e0
        /*0e48*/ 	.word	0x000000ff
        /*0e4c*/ 	.word	0x00030840
        /*0e50*/ 	.short	0x0100
        /*0e52*/ 	.byte	0x08
	.zero		1


	//   ....[4]....
        /*0e54*/ 	.word	0x000003f0
        /*0e58*/ 	.word	0x000000ff
        /*0e5c*/ 	.word	0x00030838
        /*0e60*/ 	.short	0x0100
        /*0e62*/ 	.byte	0x08
	.zero		1


	//   ....[5]....
        /*0e64*/ 	.word	0x00000400
        /*0e68*/ 	.word	0x000000ff
        /*0e6c*/ 	.word	0x00030848
        /*0e70*/ 	.short	0x0100
        /*0e72*/ 	.byte	0x08
	.zero		1


	//   ....[6]....
        /*0e74*/ 	.word	0x00000530
        /*0e78*/ 	.word	0x000000ff
        /*0e7c*/ 	.word	0x00030850
        /*0e80*/ 	.short	0x0100
        /*0e82*/ 	.byte	0x08
	.zero		1


	//   ....[7]....
        /*0e84*/ 	.word	0x00000540
        /*0e88*/ 	.word	0x000000ff
        /*0e8c*/ 	.word	0x00030860
        /*0e90*/ 	.short	0x0100
        /*0e92*/ 	.byte	0x08
	.zero		1


	//   ....[8]....
        /*0e94*/ 	.word	0x00000550
        /*0e98*/ 	.word	0x000000ff
        /*0e9c*/ 	.word	0x00030858
        /*0ea0*/ 	.short	0x0100
        /*0ea2*/ 	.byte	0x08
	.zero		1


	//   ....[9]....
        /*0ea4*/ 	.word	0x00000560
        /*0ea8*/ 	.word	0x000000ff
        /*0eac*/ 	.word	0x00030868
        /*0eb0*/ 	.short	0x0100
        /*0eb2*/ 	.byte	0x08
	.zero		1


	//   ....[10]....
        /*0eb4*/ 	.word	0x00000650
        /*0eb8*/ 	.word	0x000000ff
        /*0ebc*/ 	.word	0x00030870
        /*0ec0*/ 	.short	0x0100
        /*0ec2*/ 	.byte	0x06
	.zero		1


	//   ....[11]....
        /*0ec4*/ 	.word	0x00000660
        /*0ec8*/ 	.word	0x000000ff
        /*0ecc*/ 	.word	0x00030880
        /*0ed0*/ 	.short	0x0100
        /*0ed2*/ 	.byte	0x06
	.zero		1


	//   ....[12]....
        /*0ed4*/ 	.word	0x00000670
        /*0ed8*/ 	.word	0x000000ff
        /*0edc*/ 	.word	0x00030878
        /*0ee0*/ 	.short	0x0100
        /*0ee2*/ 	.byte	0x06
	.zero		1


	//   ....[13]....
        /*0ee4*/ 	.word	0x00000680
        /*0ee8*/ 	.word	0x000000ff
        /*0eec*/ 	.word	0x00030888
        /*0ef0*/ 	.short	0x0100
        /*0ef2*/ 	.byte	0x06
	.zero		1


	//   ....[14]....
        /*0ef4*/ 	.word	0x000007b0
        /*0ef8*/ 	.word	0x000000ff
        /*0efc*/ 	.word	0x00030890
        /*0f00*/ 	.short	0x0100
        /*0f02*/ 	.byte	0x08
	.zero		1


	//   ....[15]....
        /*0f04*/ 	.word	0x000007c0
        /*0f08*/ 	.word	0x000000ff
        /*0f0c*/ 	.word	0x000308a0
        /*0f10*/ 	.short	0x0100
        /*0f12*/ 	.byte	0x08
	.zero		1


	//   ....[16]....
        /*0f14*/ 	.word	0x000007d0
        /*0f18*/ 	.word	0x000000ff
        /*0f1c*/ 	.word	0x00030898
        /*0f20*/ 	.short	0x0100
        /*0f22*/ 	.byte	0x08
	.zero		1


	//   ....[17]....
        /*0f24*/ 	.word	0x000007e0
        /*0f28*/ 	.word	0x000000ff
        /*0f2c*/ 	.word	0x000308a8
        /*0f30*/ 	.short	0x0100
        /*0f32*/ 	.byte	0x08
	.zero		1


	//   ....[18]....
        /*0f34*/ 	.word	0x00000910
        /*0f38*/ 	.word	0x000000ff
        /*0f3c*/ 	.word	0x000308b0
        /*0f40*/ 	.short	0x0100
        /*0f42*/ 	.byte	0x08
	.zero		1


	//   ....[19]....
        /*0f44*/ 	.word	0x00000920
        /*0f48*/ 	.word	0x000000ff
        /*0f4c*/ 	.word	0x000308c0
        /*0f50*/ 	.short	0x0100
        /*0f52*/ 	.byte	0x08
	.zero		1


	//   ....[20]....
        /*0f54*/ 	.word	0x00000930
        /*0f58*/ 	.word	0x000000ff
        /*0f5c*/ 	.word	0x000308b8
        /*0f60*/ 	.short	0x0100
        /*0f62*/ 	.byte	0x08
	.zero		1


	//   ....[21]....
        /*0f64*/ 	.word	0x00000940
        /*0f68*/ 	.word	0x000000ff
        /*0f6c*/ 	.word	0x000308c8
        /*0f70*/ 	.short	0x0100
        /*0f72*/ 	.byte	0x08
	.zero		1


	//   ....[22]....
        /*0f74*/ 	.word	0x00003c00
        /*0f78*/ 	.word	0x0000005a
        /*0f7c*/ 	.word	0x00030890
        /*0f80*/ 	.short	0x010a
        /*0f82*/ 	.byte	0x3f
	.zero		1


	//   ....[23]....
        /*0f84*/ 	.word	0x00007160
        /*0f88*/ 	.word	0x0000005a
        /*0f8c*/ 	.word	0x00030890
        /*0f90*/ 	.short	0x010a
        /*0f92*/ 	.byte	0x3f
	.zero		1


	//   ....[24]....
        /*0f94*/ 	.word	0x0000a480
        /*0f98*/ 	.word	0x0000005a
        /*0f9c*/ 	.word	0x00030890
        /*0fa0*/ 	.short	0x010a
        /*0fa2*/ 	.byte	0x3f
	.zero		1


	//   ....[25]....
        /*0fa4*/ 	.word	0x0000a850
        /*0fa8*/ 	.word	0x00000020
        /*0fac*/ 	.word	0x00000000
        /*0fb0*/ 	.short	0x0101
        /*0fb2*/ 	.byte	0x3f
	.zero		1


	//   ....[26]....
        /*0fb4*/ 	.word	0x0000a890
        /*0fb8*/ 	.word	0x0000005a
        /*0fbc*/ 	.word	0x000308b0
        /*0fc0*/ 	.short	0x010a
        /*0fc2*/ 	.byte	0x3f
	.zero		1


	//   ....[27]....
        /*0fc4*/ 	.word	0x0000adc0
        /*0fc8*/ 	.word	0x0000005a
        /*0fcc*/ 	.word	0x00000000
        /*0fd0*/ 	.short	0x0101
        /*0fd2*/ 	.byte	0x3f
	.zero		1


	//   ....[28]....
        /*0fd4*/ 	.word	0x0000b850
        /*0fd8*/ 	.word	0x00000010
        /*0fdc*/ 	.word	0x00030800
        /*0fe0*/ 	.short	0x010a
        /*0fe2*/ 	.byte	0x3f
	.zero		1


	//   ....[29]....
        /*0fe4*/ 	.word	0x0000b8a0
        /*0fe8*/ 	.word	0x00000010
        /*0fec*/ 	.word	0x00030800
        /*0ff0*/ 	.short	0x010a
        /*0ff2*/ 	.byte	0x3f
	.zero		1


	//   ....[30]....
        /*0ff4*/ 	.word	0x0000ccc0
        /*0ff8*/ 	.word	0x00000010
        /*0ffc*/ 	.word	0x00030800
        /*1000*/ 	.short	0x010a
        /*1002*/ 	.byte	0x3f
	.zero		1


	//   ....[31]....
        /*1004*/ 	.word	0x000101f0
        /*1008*/ 	.word	0x00000010
        /*100c*/ 	.word	0x00030800
        /*1010*/ 	.short	0x010a
        /*1012*/ 	.byte	0x3f
	.zero		1


	//   ....[32]....
        /*1014*/ 	.word	0x00012dd0
        /*1018*/ 	.word	0x00000005
        /*101c*/ 	.word	0x00030830
        /*1020*/ 	.short	0x010a
        /*1022*/ 	.byte	0x3f
	.zero		1


	//   ....[33]....
        /*1024*/ 	.word	0x00012e40
        /*1028*/ 	.word	0x00000005
        /*102c*/ 	.word	0x00030830
        /*1030*/ 	.short	0x010a
        /*1032*/ 	.byte	0x3f
	.zero		1


	//   ....[34]....
        /*1034*/ 	.word	0x00013900
        /*1038*/ 	.word	0x00000000
        /*103c*/ 	.word	0x00000000
        /*1040*/ 	.short	0x0101
        /*1042*/ 	.byte	0x3f
	.zero		1


	//   ....[35]....
        /*1044*/ 	.word	0x00015dc0
        /*1048*/ 	.word	0x00000000
        /*104c*/ 	.word	0x00030830
        /*1050*/ 	.short	0x010a
        /*1052*/ 	.byte	0x3f
	.zero		1


	//   ....[36]....
        /*1054*/ 	.word	0x00015e40
        /*1058*/ 	.word	0x00000000
        /*105c*/ 	.word	0x00030830
        /*1060*/ 	.short	0x010a
        /*1062*/ 	.byte	0x3f
	.zero		1


	//   ....[37]....
        /*1064*/ 	.word	0x00016b60
        /*1068*/ 	.word	0x00000015
        /*106c*/ 	.word	0x00030850
        /*1070*/ 	.short	0x010a
        /*1072*/ 	.byte	0x3f
	.zero		1


	//   ....[38]....
        /*1074*/ 	.word	0x00016bb0
        /*1078*/ 	.word	0x00000015
        /*107c*/ 	.word	0x00030850
        /*1080*/ 	.short	0x010a
        /*1082*/ 	.byte	0x3f
	.zero		1


	//   ....[39]....
        /*1084*/ 	.word	0x00016fb0
        /*1088*/ 	.word	0x00000000
        /*108c*/ 	.word	0x00000000
        /*1090*/ 	.short	0x0101
        /*1092*/ 	.byte	0x3f
	.zero		1


	//   ....[40]....
        /*1094*/ 	.word	0x00018200
        /*1098*/ 	.word	0x00000015
        /*109c*/ 	.word	0x00000000
        /*10a0*/ 	.short	0x0101
        /*10a2*/ 	.byte	0x3f
	.zero		1


	//   ....[41]....
        /*10a4*/ 	.word	0x00019560
        /*10a8*/ 	.word	0x00000000
        /*10ac*/ 	.word	0x00030830
        /*10b0*/ 	.short	0x010a
        /*10b2*/ 	.byte	0x3f
	.zero		1


	//   ....[42]....
        /*10b4*/ 	.word	0x000195e0
        /*10b8*/ 	.word	0x00000000
        /*10bc*/ 	.word	0x00030830
        /*10c0*/ 	.short	0x010a
        /*10c2*/ 	.byte	0x3f
	.zero		1


	//   ....[43]....
        /*10c4*/ 	.word	0x0001a320
        /*10c8*/ 	.word	0x0000000f
        /*10cc*/ 	.word	0x00030850
        /*10d0*/ 	.short	0x010a
        /*10d2*/ 	.byte	0x3f
	.zero		1


	//   ....[44]....
        /*10d4*/ 	.word	0x0001a370
        /*10d8*/ 	.word	0x0000000f
        /*10dc*/ 	.word	0x00030850
        /*10e0*/ 	.short	0x010a
        /*10e2*/ 	.byte	0x3f
	.zero		1


	//   ....[45]....
        /*10e4*/ 	.word	0x0001b140
        /*10e8*/ 	.word	0x00000082
        /*10ec*/ 	.word	0x00000000
        /*10f0*/ 	.short	0x0101
        /*10f2*/ 	.byte	0x3f
	.zero		1


	//   ....[46]....
        /*10f4*/ 	.word	0x0001b190
        /*10f8*/ 	.word	0x0000000f
        /*10fc*/ 	.word	0x00000000
        /*1100*/ 	.short	0x0101
        /*1102*/ 	.byte	0x3f
	.zero		1


	//   ....[47]....
        /*1104*/ 	.word	0x0001b730
        /*1108*/ 	.word	0x00000003
        /*110c*/ 	.word	0x00030830
        /*1110*/ 	.short	0x010a
        /*1112*/ 	.byte	0x3f
	.zero		1


	//   ....[48]....
        /*1114*/ 	.word	0x0001b7b0
        /*1118*/ 	.word	0x00000003
        /*111c*/ 	.word	0x00030830
        /*1120*/ 	.short	0x010a
        /*1122*/ 	.byte	0x3f
	.zero		1


	//   ....[49]....
        /*1124*/ 	.word	0x0001c4b0
        /*1128*/ 	.word	0x0000000e
        /*112c*/ 	.word	0x00030850
        /*1130*/ 	.short	0x010a
        /*1132*/ 	.byte	0x3f
	.zero		1


	//   ....[50]....
        /*1134*/ 	.word	0x0001c500
        /*1138*/ 	.word	0x0000000e
        /*113c*/ 	.word	0x00030850
        /*1140*/ 	.short	0x010a
        /*1142*/ 	.byte	0x3f
	.zero		1


	//   ....[51]....
        /*1144*/ 	.word	0x0001c970
        /*1148*/ 	.word	0x00000000
        /*114c*/ 	.word	0x00000000
        /*1150*/ 	.short	0x0101
        /*1152*/ 	.byte	0x3f
	.zero		1


	//   ....[52]....
        /*1154*/ 	.word	0x0001db50
        /*1158*/ 	.word	0x0000000e
        /*115c*/ 	.word	0x00000000
        /*1160*/ 	.short	0x0101
        /*1162*/ 	.byte	0x3f
	.zero		1


	//   ....[53]....
        /*1164*/ 	.word	0x0001f0f0
        /*1168*/ 	.word	0x0000000c
        /*116c*/ 	.word	0x00030850
        /*1170*/ 	.short	0x010a
        /*1172*/ 	.byte	0x3f
	.zero		1


	//   ....[54]....
        /*1174*/ 	.word	0x0001f190
        /*1178*/ 	.word	0x0000000c
        /*117c*/ 	.word	0x00030850
        /*1180*/ 	.short	0x010a
        /*1182*/ 	.byte	0x3f
	.zero		1


	//   ....[55]....
        /*1184*/ 	.word	0x0001f670
        /*1188*/ 	.word	0x00000008
        /*118c*/ 	.word	0x00000000
        /*1190*/ 	.short	0x0101
        /*1192*/ 	.byte	0x3f
	.zero		1


	//   ....[56]....
        /*1194*/ 	.word	0x00021200
        /*1198*/ 	.word	0x00000000
        /*119c*/ 	.word	0x00000000
        /*11a0*/ 	.short	0x0101
        /*11a2*/ 	.byte	0x3f
	.zero		1


	//   ....[57]....
        /*11a4*/ 	.word	0x00023cc0
        /*11a8*/ 	.word	0x00000006
        /*11ac*/ 	.word	0x00030820
        /*11b0*/ 	.short	0x010a
        /*11b2*/ 	.byte	0x3f
	.zero		1


	//   ....[58]....
        /*11b4*/ 	.word	0x00023da0
        /*11b8*/ 	.word	0x00000007
        /*11bc*/ 	.word	0x000308a0
        /*11c0*/ 	.short	0x010a
        /*11c2*/ 	.byte	0x3f
	.zero		1


	//   ....[59]....
        /*11c4*/ 	.word	0x000241e0
        /*11c8*/ 	.word	0x00000007
        /*11cc*/ 	.word	0x000308c0
        /*11d0*/ 	.short	0x010a
        /*11d2*/ 	.byte	0x3f
	.zero		1


	//   ....[60]....
        /*11d4*/ 	.word	0x00024770
        /*11d8*/ 	.word	0x00000008
        /*11dc*/ 	.word	0x000308a0
        /*11e0*/ 	.short	0x010a
        /*11e2*/ 	.byte	0x3f
	.zero		1


	//   ....[61]....
        /*11e4*/ 	.word	0x00024ba0
        /*11e8*/ 	.word	0x00000008
        /*11ec*/ 	.word	0x000308c0
        /*11f0*/ 	.short	0x010a
        /*11f2*/ 	.byte	0x3f
	.zero		1


	//   ....[62]....
        /*11f4*/ 	.word	0x00025da0
        /*11f8*/ 	.word	0x00000000
        /*11fc*/ 	.word	0x00030840
        /*1200*/ 	.short	0x010a
        /*1202*/ 	.byte	0x3f
	.zero		1


	//   ....[63]....
        /*1204*/ 	.word	0x00026d50
        /*1208*/ 	.word	0x00000008
        /*120c*/ 	.word	0x00030800
        /*1210*/ 	.short	0x0107
        /*1212*/ 	.byte	0x3f
	.zero		1


	//   ....[64]....
        /*1214*/ 	.word	0x00026e50
        /*1218*/ 	.word	0x00000002
        /*121c*/ 	.word	0x00030800
        /*1220*/ 	.short	0x0101
        /*1222*/ 	.byte	0x3f
	.zero		1


	//   ....[65]....
        /*1224*/ 	.word	0x00026e70
        /*1228*/ 	.word	0x00000002
        /*122c*/ 	.word	0x00030820
        /*1230*/ 	.short	0x010a
        /*1232*/ 	.byte	0x3f
	.zero		1


	//   ....[66]....
        /*1234*/ 	.word	0x000271f0
        /*1238*/ 	.word	0x00000003
        /*123c*/ 	.word	0x00030840
        /*1240*/ 	.short	0x010a
        /*1242*/ 	.byte	0x3f
	.zero		1


	//   ....[67]....
        /*1244*/ 	.word	0x000276b0
        /*1248*/ 	.word	0x00000002
        /*124c*/ 	.word	0x00030860
        /*1250*/ 	.short	0x010a
        /*1252*/ 	.byte	0x3f
	.zero		1


	//   ....[68]....
        /*1254*/ 	.word	0x00027ea0
        /*1258*/ 	.word	0x00000003
        /*125c*/ 	.word	0x00030840
        /*1260*/ 	.short	0x010a
        /*1262*/ 	.byte	0x3f
	.zero		1


	//   ....[69]....
        /*1264*/ 	.word	0x00028360
        /*1268*/ 	.word	0x00000002
        /*126c*/ 	.word	0x00030860
        /*1270*/ 	.short	0x010a
        /*1272*/ 	.byte	0x3f
	.zero		1


	//   ....[70]....
        /*1274*/ 	.word	0x00028aa0
        /*1278*/ 	.word	0x00000003
        /*127c*/ 	.word	0x00030840
        /*1280*/ 	.short	0x010a
        /*1282*/ 	.byte	0x3f
	.zero		1


	//   ....[71]....
        /*1284*/ 	.word	0x00028f50
        /*1288*/ 	.word	0x00000002
        /*128c*/ 	.word	0x00030860
        /*1290*/ 	.short	0x010a
        /*1292*/ 	.byte	0x3f
	.zero		1


	//   ....[72]....
        /*1294*/ 	.word	0x00029610
        /*1298*/ 	.word	0x00000000
        /*129c*/ 	.word	0x00030860
        /*12a0*/ 	.short	0x010a
        /*12a2*/ 	.byte	0x3f
	.zero		1


	//   ....[73]....
        /*12a4*/ 	.word	0x0002a860
        /*12a8*/ 	.word	0x00000000
        /*12ac*/ 	.word	0x00030820
        /*12b0*/ 	.short	0x010a
        /*12b2*/ 	.byte	0x3f
	.zero		1


	//   ....[74]....
        /*12b4*/ 	.word	0x0002aa30
        /*12b8*/ 	.word	0x00000006
        /*12bc*/ 	.word	0x00000000
        /*12c0*/ 	.short	0x010a
        /*12c2*/ 	.byte	0x3f
	.zero		1


	//   ....[75]....
        /*12c4*/ 	.word	0x0002aaa0
        /*12c8*/ 	.word	0x00000007
        /*12cc*/ 	.word	0x00000000
        /*12d0*/ 	.short	0x010a
        /*12d2*/ 	.byte	0x3f
	.zero		1


	//   ....[76]....
        /*12d4*/ 	.word	0x0002ab10
        /*12d8*/ 	.word	0x00000004
        /*12dc*/ 	.word	0x00000000
        /*12e0*/ 	.short	0x010a
        /*12e2*/ 	.byte	0x3f
	.zero		1


	//   ....[77]....
        /*12e4*/ 	.word	0x0002ab40
        /*12e8*/ 	.word	0x00000003
        /*12ec*/ 	.word	0x00000000
        /*12f0*/ 	.short	0x010a
        /*12f2*/ 	.byte	0x3f
	.zero		1


	//   ....[78]....
        /*12f4*/ 	.word	0x0002aba0
        /*12f8*/ 	.word	0x0000005a
        /*12fc*/ 	.word	0x00030890
        /*1300*/ 	.short	0x010a
        /*1302*/ 	.byte	0x3f
	.zero		1


	//   ....[79]....
        /*1304*/ 	.word	0x0002abf0
        /*1308*/ 	.word	0x0000005a
        /*130c*/ 	.word	0x00030890
        /*1310*/ 	.short	0x010a
        /*1312*/ 	.byte	0x3f
	.zero		1


	//   ....[80]....
        /*1314*/ 	.word	0x0002ac40
        /*1318*/ 	.word	0x0000005a
        /*131c*/ 	.word	0x00030890
        /*1320*/ 	.short	0x010a
        /*1322*/ 	.byte	0x3f
	.zero		1


	//   ....[81]....
        /*1324*/ 	.word	0x0002ac90
        /*1328*/ 	.word	0x0000005a
        /*132c*/ 	.word	0x000308b0
        /*1330*/ 	.short	0x010a
        /*1332*/ 	.byte	0x3f
	.zero		1


	//   ....[82]....
        /*1334*/ 	.word	0x0002b070
        /*1338*/ 	.word	0x00000010
        /*133c*/ 	.word	0x00030800
        /*1340*/ 	.short	0x010a
        /*1342*/ 	.byte	0x3f
	.zero		1


	//   ....[83]....
        /*1344*/ 	.word	0x0002b480
        /*1348*/ 	.word	0x00000010
        /*134c*/ 	.word	0x00030800
        /*1350*/ 	.short	0x010a
        /*1352*/ 	.byte	0x3f
	.zero		1


	//   ....[84]....
        /*1354*/ 	.word	0x0002b4d0
        /*1358*/ 	.word	0x00000005
        /*135c*/ 	.word	0x00030830
        /*1360*/ 	.short	0x010a
        /*1362*/ 	.byte	0x3f
	.zero		1


	//   ....[85]....
        /*1364*/ 	.word	0x0002b520
        /*1368*/ 	.word	0x00000000
        /*136c*/ 	.word	0x00030830
        /*1370*/ 	.short	0x010a
        /*1372*/ 	.byte	0x3f
	.zero		1


	//   ....[86]....
        /*1374*/ 	.word	0x0002b570
        /*1378*/ 	.word	0x00000015
        /*137c*/ 	.word	0x00030850
        /*1380*/ 	.short	0x010a
        /*1382*/ 	.byte	0x3f
	.zero		1


	//   ....[87]....
        /*1384*/ 	.word	0x0002b5c0
        /*1388*/ 	.word	0x00000000
        /*138c*/ 	.word	0x00030830
        /*1390*/ 	.short	0x010a
        /*1392*/ 	.byte	0x3f
	.zero		1


	//   ....[88]....
        /*1394*/ 	.word	0x0002b610
        /*1398*/ 	.word	0x0000000f
        /*139c*/ 	.word	0x00030850
        /*13a0*/ 	.short	0x010a
        /*13a2*/ 	.byte	0x3f
	.zero		1


	//   ....[89]....
        /*13a4*/ 	.word	0x0002b660
        /*13a8*/ 	.word	0x00000003
        /*13ac*/ 	.word	0x00030830
        /*13b0*/ 	.short	0x010a
        /*13b2*/ 	.byte	0x3f
	.zero		1


	//   ....[90]....
        /*13b4*/ 	.word	0x0002b6b0
        /*13b8*/ 	.word	0x0000000e
        /*13bc*/ 	.word	0x00030850
        /*13c0*/ 	.short	0x010a
        /*13c2*/ 	.byte	0x3f
	.zero		1


	//   ....[91]....
        /*13c4*/ 	.word	0x0002b700
        /*13c8*/ 	.word	0x0000000c
        /*13cc*/ 	.word	0x00030850
        /*13d0*/ 	.short	0x010a
        /*13d2*/ 	.byte	0x3f
	.zero		1


	//   ....[92]....
        /*13d4*/ 	.word	0x0002b8c0
        /*13d8*/ 	.word	0x00000005
        /*13dc*/ 	.word	0x00030820
        /*13e0*/ 	.short	0x010a
        /*13e2*/ 	.byte	0x3f
	.zero		1


	//   ....[93]....
        /*13e4*/ 	.word	0x0002b910
        /*13e8*/ 	.word	0x00000007
        /*13ec*/ 	.word	0x000308a0
        /*13f0*/ 	.short	0x010a
        /*13f2*/ 	.byte	0x3f
	.zero		1


	//   ....[94]....
        /*13f4*/ 	.word	0x0002b960
        /*13f8*/ 	.word	0x00000007
        /*13fc*/ 	.word	0x000308c0
        /*1400*/ 	.short	0x010a
        /*1402*/ 	.byte	0x3f
	.zero		1


	//   ....[95]....
        /*1404*/ 	.word	0x0002b9b0
        /*1408*/ 	.word	0x00000008
        /*140c*/ 	.word	0x000308a0
        /*1410*/ 	.short	0x010a
        /*1412*/ 	.byte	0x3f
	.zero		1


	//   ....[96]....
        /*1414*/ 	.word	0x0002ba00
        /*1418*/ 	.word	0x00000008
        /*141c*/ 	.word	0x000308c0
        /*1420*/ 	.short	0x010a
        /*1422*/ 	.byte	0x3f
	.zero		1


	//   ....[97]....
        /*1424*/ 	.word	0x0002bba0
        /*1428*/ 	.word	0x00000000
        /*142c*/ 	.word	0x00030840
        /*1430*/ 	.short	0x010a
        /*1432*/ 	.byte	0x3f
	.zero		1


	//   ....[98]....
        /*1434*/ 	.word	0x0002c770
        /*1438*/ 	.word	0x00000002
        /*143c*/ 	.word	0x00030820
        /*1440*/ 	.short	0x010a
        /*1442*/ 	.byte	0x3f
	.zero		1


	//   ....[99]....
        /*1444*/ 	.word	0x0002c7c0
        /*1448*/ 	.word	0x00000003
        /*144c*/ 	.word	0x00030840
        /*1450*/ 	.short	0x010a
        /*1452*/ 	.byte	0x3f
	.zero		1


	//   ....[100]....
        /*1454*/ 	.word	0x0002c810
        /*1458*/ 	.word	0x00000002
        /*145c*/ 	.word	0x00030860
        /*1460*/ 	.short	0x010a
        /*1462*/ 	.byte	0x3f
	.zero		1


	//   ....[101]....
        /*1464*/ 	.word	0x0002c860
        /*1468*/ 	.word	0x00000003
        /*146c*/ 	.word	0x00030840
        /*1470*/ 	.short	0x010a
        /*1472*/ 	.byte	0x3f
	.zero		1


	//   ....[102]....
        /*1474*/ 	.word	0x0002c8b0
        /*1478*/ 	.word	0x00000002
        /*147c*/ 	.word	0x00030860
        /*1480*/ 	.short	0x010a
        /*1482*/ 	.byte	0x3f
	.zero		1


	//   ....[103]....
        /*1484*/ 	.word	0x0002c900
        /*1488*/ 	.word	0x00000003
        /*148c*/ 	.word	0x00030840
        /*1490*/ 	.short	0x010a
        /*1492*/ 	.byte	0x3f
	.zero		1


	//   ....[104]....
        /*1494*/ 	.word	0x0002c950
        /*1498*/ 	.word	0x00000002
        /*149c*/ 	.word	0x00030860
        /*14a0*/ 	.short	0x010a
        /*14a2*/ 	.byte	0x3f
	.zero		1


	//   ....[105]....
        /*14a4*/ 	.word	0x0002c9a0
        /*14a8*/ 	.word	0x00000000
        /*14ac*/ 	.word	0x00030860
        /*14b0*/ 	.short	0x010a
        /*14b2*/ 	.byte	0x3f
	.zero		1


	//   ....[106]....
        /*14b4*/ 	.word	0x0002d420
        /*14b8*/ 	.word	0x00000000
        /*14bc*/ 	.word	0x00030820
        /*14c0*/ 	.short	0x010a
        /*14c2*/ 	.byte	0x3f
	.zero		1


	//   ....[107]....
        /*14c4*/ 	.word	0x0002d5c0
        /*14c8*/ 	.word	0x00000006
        /*14cc*/ 	.word	0x00000000
        /*14d0*/ 	.short	0x010a
        /*14d2*/ 	.byte	0x3f
	.zero		1


	//   ....[108]....
        /*14d4*/ 	.word	0x0002d610
        /*14d8*/ 	.word	0x00000007
        /*14dc*/ 	.word	0x00000000
        /*14e0*/ 	.short	0x010a
        /*14e2*/ 	.byte	0x3f
	.zero		1


	//   ....[109]....
        /*14e4*/ 	.word	0x0002d660
        /*14e8*/ 	.word	0x00000004
        /*14ec*/ 	.word	0x00000000
        /*14f0*/ 	.short	0x010a
        /*14f2*/ 	.byte	0x3f
	.zero		1


	//----- nvinfo : EIATTR_NUM_MBARRIERS
	.align		4
.L_829:
        /*14f4*/ 	.byte	0x03, 0x38
        /*14f6*/ 	.short	0x0016


	//----- nvinfo : EIATTR_EXIT_INSTR_OFFSETS
	.align		4
        /*14f8*/ 	.byte	0x04, 0x1c
        /*14fa*/ 	.short	(.L_831 - .L_830)


	//   ....[0]....
.L_830:
        /*14fc*/ 	.word	0x0002ab90


	//----- nvinfo : EIATTR_MAX_THREADS
	.align		4
.L_831:
        /*1500*/ 	.byte	0x04, 0x05
        /*1502*/ 	.short	(.L_833 - .L_832)
.L_832:
        /*1504*/ 	.word	0x00000180
        /*1508*/ 	.word	0x00000001
        /*150c*/ 	.word	0x00000001


	//----- nvinfo : EIATTR_CRS_STACK_SIZE
	.align		4
.L_833:
        /*1510*/ 	.byte	0x04, 0x1e
        /*1512*/ 	.short	(.L_835 - .L_834)
.L_834:
        /*1514*/ 	.word	0x00000000


	//----- nvinfo : EIATTR_CBANK_PARAM_SIZE
	.align		4
.L_835:
        /*1518*/ 	.byte	0x03, 0x19
        /*151a*/ 	.short	0x0af0


	//----- nvinfo : EIATTR_PARAM_CBANK
	.align		4
        /*151c*/ 	.byte	0x04, 0x0a
        /*151e*/ 	.short	(.L_837 - .L_836)
	.align		4
.L_836:
        /*1520*/ 	.word	index@(.nv.constant0._ZN7cutlass13device_kernelIN5flash11enable_sm90INS1_16FlashAttnFwdSm90INS1_25CollectiveMainloopFwdSm90ILi2EN4cute5tupleIJNS5_1CILi1EEES8_S8_EEENS6_IJNS7_ILi128EEENS7_ILi96EEENS7_ILi192EEEEEELi192ENS_10bfloat16_tEfNS_4arch4Sm90ELb0ELb1ELb0ELb1ELb0ELb1ELb0ELb1ELb1ELb1ELb0ELb0EEENS1_21CollectiveEpilogueFwdINS6_IJSA_SC_SB_EEES9_SE_SG_Li256ELb1ELb1ELb0ELb0EEENS1_36VarlenDynamicPersistentTileSchedulerILi128ELi96ELi256ELi128ELb0ELb1ELb1ELb1ELb0ELb1EEEEEEEEEvNT_6ParamsE)
        /*1524*/ 	.short	0x0210
        /*1526*/ 	.short	0x0af0


	//----- nvinfo : EIATTR_SW_WAR
	.align		4
.L_837:
        /*1528*/ 	.byte	0x04, 0x36
        /*152a*/ 	.short	(.L_839 - .L_838)
.L_838:
        /*152c*/ 	.word	0x00000008
.L_839:


//--------------------- .nv.info._ZN7cutlass13device_kernelIN5flash11enable_sm90INS1_16FlashAttnFwdSm90INS1_25CollectiveMainloopFwdSm90ILi2EN4cute5tupleIJNS5_1CILi1EEES8_S8_EEENS6_IJNS7_ILi128EEENS7_ILi112EEENS7_ILi192EEEEEELi192ENS_10bfloat16_tEfNS_4arch4Sm90ELb1ELb0ELb0ELb0ELb0ELb0ELb0ELb1ELb1ELb1ELb0ELb0EEENS1_21CollectiveEpilogueFwdINS6_IJSA_SC_SB_EEES9_SE_SG_Li256ELb0ELb1ELb0ELb0EEENS1_30DynamicPersistentTileSchedulerILi256ELi128ELb0ELb1ELb1EEEEEEEEEvNT_6ParamsE --------------------------
	.section	.nv.info._ZN7cutlass13device_kernelIN5flash11enable_sm90INS1_16FlashAttnFwdSm90INS1_25CollectiveMainloopFwdSm90ILi2EN4cute5tupleIJNS5_1CILi1EEES8_S8_EEENS6_IJNS7_ILi128EEENS7_ILi112EEENS7_ILi192EEEEEELi192ENS_10bfloat16_tEfNS_4arch4Sm90ELb1ELb0ELb0ELb0ELb0ELb0ELb0ELb1ELb1ELb1ELb0ELb0EEENS1_21CollectiveEpilogueFwdINS6_IJSA_SC_SB_EEES9_SE_SG_Li256ELb0ELb1ELb0ELb0EEENS1_30DynamicPersistentTileSchedulerILi256ELi128ELb0ELb1ELb1EEEEEEEEEvNT_6ParamsE,"",@"SHT_CUDA_INFO"
	.sectionflags	@""
	.align	4


	//----- nvinfo : EIATTR_CUDA_API_VERSION
	.align		4
        /*0000*/ 	.byte	0x04, 0x37
        /*0002*/ 	.short	(.L_841 - .L_840)
.L_840:
        /*0004*/ 	.word	0x00000082


	//----- nvinfo : EIATTR_KPARAM_INFO
	.align		4
.L_841:
        /*0008*/ 	.byte	0x04, 0x17
        /*000a*/ 	.short	(.L_843 - .L_842)
.L_842:
        /*000c*/ 	.word	0x00000000
        /*0010*/ 	.short	0x0000
        /*0012*/ 	.short	0x0070
        /*0014*/ 	.byte	0x00, 0xf0, 0x01, 0x2a


	//----- nvinfo : EIATTR_SPARSE_MMA_MASK
	.align		4
.L_843:
        /*0018*/ 	.byte	0x03, 0x50
        /*001a*/ 	.short	0x0000


	//----- nvinfo : EIATTR_MAXREG_COUNT
	.align		4
        /*001c*/ 	.byte	0x03, 0x1b
        /*001e*/ 	.short	0x00a8


	//----- nvinfo : EIATTR_NUM_BARRIERS
	.align		4
        /*0020*/ 	.byte	0x02, 0x4c
        /*0022*/ 	.byte	0x09
	.zero		1


	//----- nvinfo : EIATTR_EXTERNS
	.align		4
        /*0024*/ 	.byte	0x04, 0x0f
        /*0026*/ 	.short	(.L_845 - .L_844)


	//   ....[0]....
	.align		4
.L_844:
        /*0028*/ 	.word	index@(__assertfail)


	//----- nvinfo : EIATTR_ANNOTATIONS
	.align		4
.L_845:
        /*002c*/ 	.byte	0x04, 0x55
        /*002e*/ 	.short	(.L_847 - .L_846)


	//   ....[0]....
.L_846:
        /* <DEDUP_REMOVED lines=31> */


	//----- nvinfo : EIATTR_MERCURY_ISA_VERSION
	.align		4
.L_847:
        /*0210*/ 	.byte	0x03, 0x5f
        /*0212*/ 	.short	0x0101


	//----- nvinfo : EIATTR_INT_WARP_WIDE_INSTR_OFFSETS
	.align		4
        /*0214*/ 	.byte	0x04, 0x31
        /*0216*/ 	.short	(.L_849 - .L_848)


	//   ....[0]....
.L_848:
        /*0218*/ 	.word	0x00000120


	//   ....[1]....
        /*021c*/ 	.word	0x00000160


	//   ....[2]....
        /*0220*/ 	.word	0x00000220


	//   ....[3]....
        /*0224*/ 	.word	0x00011040


	//   ....[4]....
        /*0228*/ 	.word	0x000110e0


	//   ....[5]....
        /*022c*/ 	.word	0x00014ac0


	//   ....[6]....
        /*0230*/ 	.word	0x00014b60


	//----- nvinfo : EIATTR_COOP_GROUP_MASK_REGIDS
	.align		4
.L_849:
        /*0234*/ 	.byte	0x04, 0x29
        /*0236*/ 	.short	(.L_851 - .L_850)


	//   ....[0]....
.L_850:
        /*0238*/ 	.word	0xffffffff


	//   ....[1]....
        /*023c*/ 	.word	0xffffffff


	//   ....[2]....
        /*0240*/ 	.word	0xffffffff


	//   ....[3]....
        /*0244*/ 	.word	0xffffffff


	//   ....[4]....
        /*0248*/ 	.word	0xffffffff


	//   ....[5]....
        /*024c*/ 	.word	0xffffffff


	//   ....[6]....
        /*0250*/ 	.word	0xffffffff


	//   ....[7]....
        /*0254*/ 	.word	0xffffffff


	//   ....[8]....
        /*0258*/ 	.word	0xffffffff


	//   ....[9]....
        /*025c*/ 	.word	0xffffffff


	//   ....[10]....
        /*0260*/ 	.word	0xffffffff


	//   ....[11]....
        /*0264*/ 	.word	0xffffffff


	//   ....[12]....
        /*0268*/ 	.word	0xffffffff


	//   ....[13]....
        /*026c*/ 	.word	0xffffffff


	//   ....[14]....
        /*0270*/ 	.word	0xffffffff


	//   ....[15]....
        /*0274*/ 	.word	0xffffffff


	//   ....[16]....
        /*0278*/ 	.word	0xffffffff


	//   ....[17]....
        /*027c*/ 	.word	0xffffffff


	//   ....[18]....
        /*0280*/ 	.word	0xffffffff


	//   ....[19]....
        /*0284*/ 	.word	0xffffffff


	//   ....[20]....
        /*0288*/ 	.word	0xffffffff


	//   ....[21]....
        /*028c*/ 	.word	0xffffffff


	//   ....[22]....
        /*0290*/ 	.word	0xffffffff


	//   ....[23]....
        /*0294*/ 	.word	0xffffffff


	//   ....[24]....
        /*0298*/ 	.word	0xffffffff


	//   ....[25]....
        /*029c*/ 	.word	0xffffffff


	//   ....[26]....
        /*02a0*/ 	.word	0xffffffff


	//   ....[27]....
        /*02a4*/ 	.word	0xffffffff


	//   ....[28]....
        /*02a8*/ 	.word	0xffffffff


	//   ....[29]....
        /*02ac*/ 	.word	0xffffffff


	//   ....[30]....
        /*02b0*/ 	.word	0xffffffff


	//   ....[31]....
        /*02b4*/ 	.word	0xffffffff


	//   ....[32]....
        /*02b8*/ 	.word	0xffffffff


	//   ....[33]....
        /*02bc*/ 	.word	0xffffffff


	//   ....[34]....
        /*02c0*/ 	.word	0xffffffff


	//   ....[35]....
        /*02c4*/ 	.word	0xffffffff


	//   ....[36]....
        /*02c8*/ 	.word	0xffffffff


	//   ....[37]....
        /*02cc*/ 	.word	0xffffffff


	//   ....[38]....
        /*02d0*/ 	.word	0xffffffff


	//   ....[39]....
        /*02d4*/ 	.word	0xffffffff


	//   ....[40]....
        /*02d8*/ 	.word	0xffffffff


	//   ....[41]....
        /*02dc*/ 	.word	0xffffffff


	//   ....[42]....
        /*02e0*/ 	.word	0xffffffff


	//   ....[43]....
        /*02e4*/ 	.word	0xffffffff


	//   ....[44]....
        /*02e8*/ 	.word	0xffffffff


	//   ....[45]....
        /*02ec*/ 	.word	0xffffffff


	//   ....[46]....
        /*02f0*/ 	.word	0xffffffff


	//   ....[47]....
        /*02f4*/ 	.word	0xffffffff


	//   ....[48]....
        /*02f8*/ 	.word	0xffffffff


	//   ....[49]....
        /*02fc*/ 	.word	0xffffffff


	//   ....[50]....
        /*0300*/ 	.word	0xffffffff


	//   ....[51]....
        /*0304*/ 	.word	0xffffffff


	//   ....[52]....
        /*0308*/ 	.word	0xffffffff


	//   ....[53]....
        /*030c*/ 	.word	0xffffffff


	//   ....[54]....
        /*0310*/ 	.word	0xffffffff


	//   ....[55]....
        /*0314*/ 	.word	0xffffffff


	//   ....[56]....
        /*0318*/ 	.word	0xffffffff


	//   ....[57]....
        /*031c*/ 	.word	0xffffffff


	//   ....[58]....
        /*0320*/ 	.word	0xffffffff


	//   ....[59]....
        /*0324*/ 	.word	0xffffffff


	//   ....[60]....
        /*0328*/ 	.word	0xffffffff


	//   ....[61]....
        /*032c*/ 	.word	0xffffffff


	//   ....[62]....
        /*0330*/ 	.word	0xffffffff


	//   ....[63]....
        /*0334*/ 	.word	0xffffffff


	//   ....[64]....
        /*0338*/ 	.word	0xffffffff


	//   ....[65]....
        /*033c*/ 	.word	0xffffffff


	//   ....[66]....
        /*0340*/ 	.word	0xffffffff


	//   ....[67]....
        /*0344*/ 	.word	0xffffffff


	//   ....[68]....
        /*0348*/ 	.word	0x0500000f


	//   ....[69]....
        /*034c*/ 	.word	0x0500000f


	//   ....[70]....
        /*0350*/ 	.word	0x0500000f


	//   ....[71]....
        /*0354*/ 	.word	0x0500000f


	//   ....[72]....
        /*0358*/ 	.word	0x0500000f


	//   ....[73]....
        /*035c*/ 	.word	0x0500000f


	//   ....[74]....
        /*0360*/ 	.word	0x0500000f


	//   ....[75]....
        /*0364*/ 	.word	0x0500000f


	//   ....[76]....
        /*0368*/ 	.word	0x0500000f


	//   ....[77]....
        /*036c*/ 	.word	0x0500000f


	//   ....[78]....
        /*0370*/ 	.word	0x0500000f


	//   ....[79]....
        /*0374*/ 	.word	0x0500000f


	//   ....[80]....
        /*0378*/ 	.word	0x0500000f


	//   ....[81]....
        /*037c*/ 	.word	0x0500000f


	//   ....[82]....
        /*0380*/ 	.word	0x0500000f


	//   ....[83]....
        /*0384*/ 	.word	0x0500000f


	//   ....[84]....
        /*0388*/ 	.word	0x0500000f


	//   ....[85]....
        /*038c*/ 	.word	0x0500000f


	//   ....[86]....
        /*0390*/ 	.word	0x0500000f


	//----- nvinfo : EIATTR_COOP_GROUP_INSTR_OFFSETS
	.align		4
.L_851:
        /*0394*/ 	.byte	0x04, 0x28
        /*0396*/ 	.short	(.L_853 - .L_852)


	//   ....[0]....
.L_852:
        /*0398*/ 	.word	0x00000060


	//   ....[1]....
        /*039c*/ 	.word	0x00000130


	//   ....[2]....
        /*03a0*/ 	.word	0x00000230


	//   ....[3]....
        /*03a4*/ 	.word	0x000003a0


	//   ....[4]....
        /*03a8*/ 	.word	0x00000500


	//   ....[5]....
        /*03ac*/ 	.word	0x00000620


	//   ....[6]....
        /*03b0*/ 	.word	0x00000780


	//   ....[7]....
        /*03b4*/ 	.word	0x00001570


	//   ....[8]....
        /*03b8*/ 	.word	0x00001d10


	//   ....[9]....
        /*03bc*/ 	.word	0x00001e00


	//   ....[10]....
        /*03c0*/ 	.word	0x00003e30


	//   ....[11]....
        /*03c4*/ 	.word	0x00003f00


	//   ....[12]....
        /*03c8*/ 	.word	0x00004770


	//   ....[13]....
        /*03cc*/ 	.word	0x00004810


	//   ....[14]....
        /*03d0*/ 	.word	0x00007ca0


	//   ....[15]....
        /*03d4*/ 	.word	0x00008370


	//   ....[16]....
        /*03d8*/ 	.word	0x000083d0


	//   ....[17]....
        /*03dc*/ 	.word	0x00008440


	//   ....[18]....
        /*03e0*/ 	.word	0x00008d00


	//   ....[19]....
        /*03e4*/ 	.word	0x00008d30


	//   ....[20]....
        /*03e8*/ 	.word	0x0000c1d0


	//   ....[21]....
        /*03ec*/ 	.word	0x0000c200


	//   ....[22]....
        /*03f0*/ 	.word	0x0000c650


	//   ....[23]....
        /*03f4*/ 	.word	0x0000c6c0


	//   ....[24]....
        /*03f8*/ 	.word	0x0000dab0


	//   ....[25]....
        /*03fc*/ 	.word	0x0000daf0


	//   ....[26]....
        /*0400*/ 	.word	0x0000dbd0


	//   ....[27]....
        /*0404*/ 	.word	0x0000dbf0


	//   ....[28]....
        /*0408*/ 	.word	0x0000f0d0


	//   ....[29]....
        /*040c*/ 	.word	0x0000f140


	//   ....[30]....
        /*0410*/ 	.word	0x0000f1b0


	//   ....[31]....
        /*0414*/ 	.word	0x0000f1e0


	//   ....[32]....
        /*0418*/ 	.word	0x0000f8a0


	//   ....[33]....
        /*041c*/ 	.word	0x0000f8c0


	//   ....[34]....
        /*0420*/ 	.word	0x0000f9e0


	//   ....[35]....
        /*0424*/ 	.word	0x0000fa00


	//   ....[36]....
        /*0428*/ 	.word	0x0000fb10


	//   ....[37]....
        /*042c*/ 	.word	0x0000fb30


	//   ....[38]....
        /*0430*/ 	.word	0x0000fc50


	//   ....[39]....
        /*0434*/ 	.word	0x0000fc70


	//   ....[40]....
        /*0438*/ 	.word	0x00010310


	//   ....[41]....
        /*043c*/ 	.word	0x00010340


	//   ....[42]....
        /*0440*/ 	.word	0x00010460


	//   ....[43]....
        /*0444*/ 	.word	0x00010480


	//   ....[44]....
        /*0448*/ 	.word	0x00010590


	//   ....[45]....
        /*044c*/ 	.word	0x000105b0


	//   ....[46]....
        /*0450*/ 	.word	0x000106d0


	//   ....[47]....
        /*0454*/ 	.word	0x000106f0


	//   ....[48]....
        /*0458*/ 	.word	0x00010890


	//   ....[49]....
        /*045c*/ 	.word	0x00011630


	//   ....[50]....
        /*0460*/ 	.word	0x00012060


	//   ....[51]....
        /*0464*/ 	.word	0x000120a0


	//   ....[52]....
        /*0468*/ 	.word	0x00012170


	//   ....[53]....
        /*046c*/ 	.word	0x00012180


	//   ....[54]....
        /*0470*/ 	.word	0x00012210


	//   ....[55]....
        /*0474*/ 	.word	0x00012220


	//   ....[56]....
        /*0478*/ 	.word	0x000122b0


	//   ....[57]....
        /*047c*/ 	.word	0x000122c0


	//   ....[58]....
        /*0480*/ 	.word	0x00012350


	//   ....[59]....
        /*0484*/ 	.word	0x00012360


	//   ....[60]....
        /*0488*/ 	.word	0x000123f0


	//   ....[61]....
        /*048c*/ 	.word	0x00012400


	//   ....[62]....
        /*0490*/ 	.word	0x00012490


	//   ....[63]....
        /*0494*/ 	.word	0x000124a0


	//   ....[64]....
        /*0498*/ 	.word	0x000124b0


	//   ....[65]....
        /*049c*/ 	.word	0x000124c0


	//   ....[66]....
        /*04a0*/ 	.word	0x000151b0


	//   ....[67]....
        /*04a4*/ 	.word	0x000153a0


	//   ....[68]....
        /*04a8*/ 	.word	0x00015910


	//   ....[69]....
        /*04ac*/ 	.word	0x00015a90


	//   ....[70]....
        /*04b0*/ 	.word	0x00015af0


	//   ....[71]....
        /*04b4*/ 	.word	0x00015c30


	//   ....[72]....
        /*04b8*/ 	.word	0x00015c80


	//   ....[73]....
        /*04bc*/ 	.word	0x00015da0


	//   ....[74]....
        /*04c0*/ 	.word	0x00015df0


	//   ....[75]....
        /*04c4*/ 	.word	0x00015f10


	//   ....[76]....
        /*04c8*/ 	.word	0x00015f60


	//   ....[77]....
        /*04cc*/ 	.word	0x00016080


	//   ....[78]....
        /*04d0*/ 	.word	0x000160d0


	//   ....[79]....
        /*04d4*/ 	.word	0x000161f0


	//   ....[80]....
        /*04d8*/ 	.word	0x00016240


	//   ....[81]....
        /*04dc*/ 	.word	0x00016360


	//   ....[82]....
        /*04e0*/ 	.word	0x000163b0


	//   ....[83]....
        /*04e4*/ 	.word	0x000164b0


	//   ....[84]....
        /*04e8*/ 	.word	0x00016500


	//   ....[85]....
        /*04ec*/ 	.word	0x00016820


	//   ....[86]....
        /*04f0*/ 	.word	0x00016940


	//----- nvinfo : EIATTR_REG_RECONFIG
	.align		4
.L_853:
        /*04f4*/ 	.byte	0x01, 0x54
	.zero		2


	//----- nvinfo : EIATTR_SYSCALL_OFFSETS
	.align		4
        /*04f8*/ 	.byte	0x04, 0x46
        /*04fa*/ 	.short	(.L_855 - .L_854)


	//   ....[0]....
.L_854:
        /*04fc*/ 	.word	0x00001750


	//   ....[1]....
        /*0500*/ 	.word	0x00011250


	//   ....[2]....
        /*0504*/ 	.word	0x000113a0


	//   ....[3]....
        /*0508*/ 	.word	0x00011490


	//   ....[4]....
        /*050c*/ 	.word	0x00011c60


	//----- nvinfo : EIATTR_MBARRIER_INSTR_OFFSETS
	.align		4
.L_855:
        /*0510*/ 	.byte	0x04, 0x39
        /*0512*/ 	.short	(.L_857 - .L_856)


	//   ....[0]....
.L_856:
        /*0514*/ 	.word	0x00000250
        /*0518*/ 	.word	0x000000ff
        /*051c*/ 	.word	0x00036800
        /*0520*/ 	.short	0x0100
        /*0522*/ 	.byte	0x08
	.zero		1


	//   ....[1]....
        /*0524*/ 	.word	0x00000260
        /*0528*/ 	.word	0x000000ff
        /*052c*/ 	.word	0x00036820
        /*0530*/ 	.short	0x0100
        /*0532*/ 	.byte	0x08
	.zero		1


	//   ....[2]....
        /*0534*/ 	.word	0x00000350
        /*0538*/ 	.word	0x000000ff
        /*053c*/ 	.word	0x00036830
        /*0540*/ 	.short	0x0100
        /*0542*/ 	.byte	0x08
	.zero		1


	//   ....[3]....
        /*0544*/ 	.word	0x00000360
        /*0548*/ 	.word	0x000000ff
        /*054c*/ 	.word	0x00036840
        /*0550*/ 	.short	0x0100
        /*0552*/ 	.byte	0x08
	.zero		1


	//   ....[4]....
        /*0554*/ 	.word	0x00000370
        /*0558*/ 	.word	0x000000ff
        /*055c*/ 	.word	0x00036838
        /*0560*/ 	.short	0x0100
        /*0562*/ 	.byte	0x08
	.zero		1


	//   ....[5]....
        /*0564*/ 	.word	0x00000380
        /*0568*/ 	.word	0x000000ff
        /*056c*/ 	.word	0x00036848
        /*0570*/ 	.short	0x0100
        /*0572*/ 	.byte	0x08
	.zero		1


	//   ....[6]....
        /*0574*/ 	.word	0x000004b0
        /*0578*/ 	.word	0x000000ff
        /*057c*/ 	.word	0x00036850
        /*0580*/ 	.short	0x0100
        /*0582*/ 	.byte	0x08
	.zero		1


	//   ....[7]....
        /*0584*/ 	.word	0x000004c0
        /*0588*/ 	.word	0x000000ff
        /*058c*/ 	.word	0x00036860
        /*0590*/ 	.short	0x0100
        /*0592*/ 	.byte	0x08
	.zero		1


	//   ....[8]....
        /*0594*/ 	.word	0x000004d0
        /*0598*/ 	.word	0x000000ff
        /*059c*/ 	.word	0x00036858
        /*05a0*/ 	.short	0x0100
        /*05a2*/ 	.byte	0x08
	.zero		1


	//   ....[9]....
        /*05a4*/ 	.word	0x000004e0
        /*05a8*/ 	.word	0x000000ff
        /*05ac*/ 	.word	0x00036868
        /*05b0*/ 	.short	0x0100
        /*05b2*/ 	.byte	0x08
	.zero		1


	//   ....[10]....
        /*05b4*/ 	.word	0x000005d0
        /*05b8*/ 	.word	0x000000ff
        /*05bc*/ 	.word	0x00036870
        /*05c0*/ 	.short	0x0100
        /*05c2*/ 	.byte	0x06
	.zero		1


	//   ....[11]....
        /*05c4*/ 	.word	0x000005e0
        /*05c8*/ 	.word	0x000000ff
        /*05cc*/ 	.word	0x00036880
        /*05d0*/ 	.short	0x0100
        /*05d2*/ 	.byte	0x06
	.zero		1


	//   ....[12]....
        /*05d4*/ 	.word	0x000005f0
        /*05d8*/ 	.word	0x000000ff
        /*05dc*/ 	.word	0x00036878
        /*05e0*/ 	.short	0x0100
        /*05e2*/ 	.byte	0x06
	.zero		1


	//   ....[13]....
        /*05e4*/ 	.word	0x00000600
        /*05e8*/ 	.word	0x000000ff
        /*05ec*/ 	.word	0x00036888
        /*05f0*/ 	.short	0x0100
        /*05f2*/ 	.byte	0x06
	.zero		1


	//   ....[14]....
        /*05f4*/ 	.word	0x00000730
        /*05f8*/ 	.word	0x000000ff
        /*05fc*/ 	.word	0x00036890
        /*0600*/ 	.short	0x0100
        /*0602*/ 	.byte	0x08
	.zero		1


	//   ....[15]....
        /*0604*/ 	.word	0x00000740
        /*0608*/ 	.word	0x000000ff
        /*060c*/ 	.word	0x000368a0
        /*0610*/ 	.short	0x0100
        /*0612*/ 	.byte	0x08
	.zero		1


	//   ....[16]....
        /*0614*/ 	.word	0x00000750
        /*0618*/ 	.word	0x000000ff
        /*061c*/ 	.word	0x00036898
        /*0620*/ 	.short	0x0100
        /*0622*/ 	.byte	0x08
	.zero		1


	//   ....[17]....
        /*0624*/ 	.word	0x00000760
        /*0628*/ 	.word	0x000000ff
        /*062c*/ 	.word	0x000368a8
        /*0630*/ 	.short	0x0100
        /*0632*/ 	.byte	0x08
	.zero		1


	//   ....[18]....
        /*0634*/ 	.word	0x00000890
        /*0638*/ 	.word	0x000000ff
        /*063c*/ 	.word	0x000368b0
        /*0640*/ 	.short	0x0100
        /*0642*/ 	.byte	0x08
	.zero		1


	//   ....[19]....
        /*0644*/ 	.word	0x000008a0
        /*0648*/ 	.word	0x000000ff
        /*064c*/ 	.word	0x000368c0
        /*0650*/ 	.short	0x0100
        /*0652*/ 	.byte	0x08
	.zero		1


	//   ....[20]....
        /*0654*/ 	.word	0x000008b0
        /*0658*/ 	.word	0x000000ff
        /*065c*/ 	.word	0x000368b8
        /*0660*/ 	.short	0x0100
        /*0662*/ 	.byte	0x08
	.zero		1


	//   ....[21]....
        /*0664*/ 	.word	0x000008c0
        /*0668*/ 	.word	0x000000ff
        /*066c*/ 	.word	0x000368c8
        /*0670*/ 	.short	0x0100
        /*0672*/ 	.byte	0x08
	.zero		1


	//   ....[22]....
        /*0674*/ 	.word	0x000017b0
        /*0678*/ 	.word	0x000000ff
        /*067c*/ 	.word	0x00036800
        /*0680*/ 	.short	0x010a
        /*0682*/ 	.byte	0x25
	.zero		1


	//   ....[23]....
        /*0684*/ 	.word	0x00001830
        /*0688*/ 	.word	0x00000002
        /*068c*/ 	.word	0x00036830
        /*0690*/ 	.short	0x010a
        /*0692*/ 	.byte	0x3f
	.zero		1


	//   ....[24]....
        /*0694*/ 	.word	0x00001890
        /*0698*/ 	.word	0x00000002
        /*069c*/ 	.word	0x00036830
        /*06a0*/ 	.short	0x010a
        /*06a2*/ 	.byte	0x3f
	.zero		1


	//   ....[25]....
        /*06a4*/ 	.word	0x00003d60
        /*06a8*/ 	.word	0x00000002
        /*06ac*/ 	.word	0x00000000
        /*06b0*/ 	.short	0x0101
        /*06b2*/ 	.byte	0x3f
	.zero		1


	//   ....[26]....
        /*06b4*/ 	.word	0x00005560
        /*06b8*/ 	.word	0x000000ff
        /*06bc*/ 	.word	0x00036830
        /*06c0*/ 	.short	0x010a
        /*06c2*/ 	.byte	0x06
	.zero		1


	//   ....[27]....
        /*06c4*/ 	.word	0x000055a0
        /*06c8*/ 	.word	0x000000ff
        /*06cc*/ 	.word	0x00036830
        /*06d0*/ 	.short	0x010a
        /*06d2*/ 	.byte	0x06
	.zero		1


	//   ....[28]....
        /*06d4*/ 	.word	0x00007ae0
        /*06d8*/ 	.word	0x000000ff
        /*06dc*/ 	.word	0x00036850
        /*06e0*/ 	.short	0x010a
        /*06e2*/ 	.byte	0x0b
	.zero		1


	//   ....[29]....
        /*06e4*/ 	.word	0x00007b20
        /*06e8*/ 	.word	0x000000ff
        /*06ec*/ 	.word	0x00036850
        /*06f0*/ 	.short	0x010a
        /*06f2*/ 	.byte	0x0b
	.zero		1


	//   ....[30]....
        /*06f4*/ 	.word	0x00009320
        /*06f8*/ 	.word	0x00000008
        /*06fc*/ 	.word	0x00000000
        /*0700*/ 	.short	0x0101
        /*0702*/ 	.byte	0x3f
	.zero		1


	//   ....[31]....
        /*0704*/ 	.word	0x00009390
        /*0708*/ 	.word	0x00000008
        /*070c*/ 	.word	0x00000000
        /*0710*/ 	.short	0x0101
        /*0712*/ 	.byte	0x3f
	.zero		1


	//   ....[32]....
        /*0714*/ 	.word	0x00009930
        /*0718*/ 	.word	0x000000ff
        /*071c*/ 	.word	0x00036830
        /*0720*/ 	.short	0x010a
        /*0722*/ 	.byte	0x04
	.zero		1


	//   ....[33]....
        /*0724*/ 	.word	0x00009970
        /*0728*/ 	.word	0x000000ff
        /*072c*/ 	.word	0x00036830
        /*0730*/ 	.short	0x010a
        /*0732*/ 	.byte	0x04
	.zero		1


	//   ....[34]....
        /*0734*/ 	.word	0x0000beb0
        /*0738*/ 	.word	0x000000ff
        /*073c*/ 	.word	0x00036850
        /*0740*/ 	.short	0x010a
        /*0742*/ 	.byte	0x0a
	.zero		1


	//   ....[35]....
        /*0744*/ 	.word	0x0000bef0
        /*0748*/ 	.word	0x000000ff
        /*074c*/ 	.word	0x00036850
        /*0750*/ 	.short	0x010a
        /*0752*/ 	.byte	0x0a
	.zero		1


	//   ....[36]....
        /*0754*/ 	.word	0x0000ce30
        /*0758*/ 	.word	0x0000008c
        /*075c*/ 	.word	0x00000000
        /*0760*/ 	.short	0x0101
        /*0762*/ 	.byte	0x3f
	.zero		1


	//   ....[37]....
        /*0764*/ 	.word	0x0000ce90
        /*0768*/ 	.word	0x0000008c
        /*076c*/ 	.word	0x00000000
        /*0770*/ 	.short	0x0101
        /*0772*/ 	.byte	0x3f
	.zero		1


	//   ....[38]....
        /*0774*/ 	.word	0x0000da20
        /*0778*/ 	.word	0x000000ff
        /*077c*/ 	.word	0x00036850
        /*0780*/ 	.short	0x010a
        /*0782*/ 	.byte	0x05
	.zero		1


	//   ....[39]....
        /*0784*/ 	.word	0x0000da60
        /*0788*/ 	.word	0x000000ff
        /*078c*/ 	.word	0x00036850
        /*0790*/ 	.short	0x010a
        /*0792*/ 	.byte	0x05
	.zero		1


	//   ....[40]....
        /*0794*/ 	.word	0x0000df60
        /*0798*/ 	.word	0x0000007a
        /*079c*/ 	.word	0x00000000
        /*07a0*/ 	.short	0x0101
        /*07a2*/ 	.byte	0x3f
	.zero		1


	//   ....[41]....
        /*07a4*/ 	.word	0x0000f890
        /*07a8*/ 	.word	0x0000005a
        /*07ac*/ 	.word	0x00000000
        /*07b0*/ 	.short	0x0101
        /*07b2*/ 	.byte	0x3f
	.zero		1


	//   ....[42]....
        /*07b4*/ 	.word	0x00011840
        /*07b8*/ 	.word	0x00000002
        /*07bc*/ 	.word	0x00036840
        /*07c0*/ 	.short	0x010a
        /*07c2*/ 	.byte	0x3f
	.zero		1


	//   ....[43]....
        /*07c4*/ 	.word	0x00012610
        /*07c8*/ 	.word	0x00000011
        /*07cc*/ 	.word	0x00036800
        /*07d0*/ 	.short	0x0107
        /*07d2*/ 	.byte	0x3f
	.zero		1


	//   ....[44]....
        /*07d4*/ 	.word	0x00012720
        /*07d8*/ 	.word	0x00000011
        /*07dc*/ 	.word	0x00036800
        /*07e0*/ 	.short	0x0101
        /*07e2*/ 	.byte	0x3f
	.zero		1


	//   ....[45]....
        /*07e4*/ 	.word	0x00012740
        /*07e8*/ 	.word	0x00000011
        /*07ec*/ 	.word	0x00036820
        /*07f0*/ 	.short	0x010a
        /*07f2*/ 	.byte	0x3f
	.zero		1


	//   ....[46]....
        /*07f4*/ 	.word	0x00012a60
        /*07f8*/ 	.word	0x00000002
        /*07fc*/ 	.word	0x00036840
        /*0800*/ 	.short	0x010a
        /*0802*/ 	.byte	0x3f
	.zero		1


	//   ....[47]....
        /*0804*/ 	.word	0x00012ed0
        /*0808*/ 	.word	0x00000003
        /*080c*/ 	.word	0x00000060
        /*0810*/ 	.short	0x010a
        /*0812*/ 	.byte	0x3f
	.zero		1


	//   ....[48]....
        /*0814*/ 	.word	0x00013620
        /*0818*/ 	.word	0x00000003
        /*081c*/ 	.word	0x00036840
        /*0820*/ 	.short	0x010a
        /*0822*/ 	.byte	0x3f
	.zero		1


	//   ....[49]....
        /*0824*/ 	.word	0x00013ab0
        /*0828*/ 	.word	0x00000002
        /*082c*/ 	.word	0x00000060
        /*0830*/ 	.short	0x010a
        /*0832*/ 	.byte	0x3f
	.zero		1


	//   ....[50]....
        /*0834*/ 	.word	0x00014150
        /*0838*/ 	.word	0x00000002
        /*083c*/ 	.word	0x00036840
        /*0840*/ 	.short	0x010a
        /*0842*/ 	.byte	0x3f
	.zero		1


	//   ....[51]....
        /*0844*/ 	.word	0x000145e0
        /*0848*/ 	.word	0x00000002
        /*084c*/ 	.word	0x00000060
        /*0850*/ 	.short	0x010a
        /*0852*/ 	.byte	0x3f
	.zero		1


	//   ....[52]....
        /*0854*/ 	.word	0x00014c30
        /*0858*/ 	.word	0x00000002
        /*085c*/ 	.word	0x00036860
        /*0860*/ 	.short	0x010a
        /*0862*/ 	.byte	0x3f
	.zero		1


	//   ....[53]....
        /*0864*/ 	.word	0x00015320
        /*0868*/ 	.word	0x00000000
        /*086c*/ 	.word	0x00036820
        /*0870*/ 	.short	0x010a
        /*0872*/ 	.byte	0x3f
	.zero		1


	//   ....[54]....
        /*0874*/ 	.word	0x000154f0
        /*0878*/ 	.word	0x00000006
        /*087c*/ 	.word	0x00000000
        /*0880*/ 	.short	0x010a
        /*0882*/ 	.byte	0x3f
	.zero		1


	//   ....[55]....
        /*0884*/ 	.word	0x00015540
        /*0888*/ 	.word	0x00000003
        /*088c*/ 	.word	0x00000000
        /*0890*/ 	.short	0x010a
        /*0892*/ 	.byte	0x3f
	.zero		1


	//   ....[56]....
        /*0894*/ 	.word	0x000155a0
        /*0898*/ 	.word	0x00000012
        /*089c*/ 	.word	0x00000000
        /*08a0*/ 	.short	0x010a
        /*08a2*/ 	.byte	0x3f
	.zero		1


	//   ....[57]....
        /*08a4*/ 	.word	0x000155d0
        /*08a8*/ 	.word	0x00000003
        /*08ac*/ 	.word	0x00000000
        /*08b0*/ 	.short	0x010a
        /*08b2*/ 	.byte	0x3f
	.zero		1


	//   ....[58]....
        /*08b4*/ 	.word	0x00015640
        /*08b8*/ 	.word	0x00000003
        /*08bc*/ 	.word	0x00036800
        /*08c0*/ 	.short	0x010a
        /*08c2*/ 	.byte	0x3f
	.zero		1


	//   ....[59]....
        /*08c4*/ 	.word	0x00015690
        /*08c8*/ 	.word	0x00000002
        /*08cc*/ 	.word	0x00036830
        /*08d0*/ 	.short	0x010a
        /*08d2*/ 	.byte	0x3f
	.zero		1


	//   ....[60]....
        /*08d4*/ 	.word	0x000156f0
        /*08d8*/ 	.word	0x00000005
        /*08dc*/ 	.word	0x00036830
        /*08e0*/ 	.short	0x010a
        /*08e2*/ 	.byte	0x3f
	.zero		1


	//   ....[61]....
        /*08e4*/ 	.word	0x00015750
        /*08e8*/ 	.word	0x00000003
        /*08ec*/ 	.word	0x00036850
        /*08f0*/ 	.short	0x010a
        /*08f2*/ 	.byte	0x3f
	.zero		1


	//   ....[62]....
        /*08f4*/ 	.word	0x000157b0
        /*08f8*/ 	.word	0x00000005
        /*08fc*/ 	.word	0x00036830
        /*0900*/ 	.short	0x010a
        /*0902*/ 	.byte	0x3f
	.zero		1


	//   ....[63]....
        /*0904*/ 	.word	0x00015810
        /*0908*/ 	.word	0x00000003
        /*090c*/ 	.word	0x00036850
        /*0910*/ 	.short	0x010a
        /*0912*/ 	.byte	0x3f
	.zero		1


	//   ....[64]....
        /*0914*/ 	.word	0x00015870
        /*0918*/ 	.word	0x00000003
        /*091c*/ 	.word	0x00036850
        /*0920*/ 	.short	0x010a
        /*0922*/ 	.byte	0x3f
	.zero		1


	//   ....[65]....
        /*0924*/ 	.word	0x000159c0
        /*0928*/ 	.word	0x00000002
        /*092c*/ 	.word	0x00036840
        /*0930*/ 	.short	0x010a
        /*0932*/ 	.byte	0x3f
	.zero		1


	//   ....[66]....
        /*0934*/ 	.word	0x00016540
        /*0938*/ 	.word	0x00000011
        /*093c*/ 	.word	0x00036820
        /*0940*/ 	.short	0x010a
        /*0942*/ 	.byte	0x3f
	.zero		1


	//   ....[67]....
        /*0944*/ 	.word	0x00016590
        /*0948*/ 	.word	0x00000002
        /*094c*/ 	.word	0x00036840
        /*0950*/ 	.short	0x010a
        /*0952*/ 	.byte	0x3f
	.zero		1


	//   ....[68]....
        /*0954*/ 	.word	0x000165e0
        /*0958*/ 	.word	0x00000003
        /*095c*/ 	.word	0x00000060
        /*0960*/ 	.short	0x010a
        /*0962*/ 	.byte	0x3f
	.zero		1


	//   ....[69]....
        /*0964*/ 	.word	0x00016630
        /*0968*/ 	.word	0x00000003
        /*096c*/ 	.word	0x00036840
        /*0970*/ 	.short	0x010a
        /*0972*/ 	.byte	0x3f
	.zero		1


	//   ....[70]....
        /*0974*/ 	.word	0x00016680
        /*0978*/ 	.word	0x00000002
        /*097c*/ 	.word	0x00000060
        /*0980*/ 	.short	0x010a
        /*0982*/ 	.byte	0x3f
	.zero		1


	//   ....[71]....
        /*0984*/ 	.word	0x000166d0
        /*0988*/ 	.word	0x00000002
        /*098c*/ 	.word	0x00036840
        /*0990*/ 	.short	0x010a
        /*0992*/ 	.byte	0x3f
	.zero		1


	//   ....[72]....
        /*0994*/ 	.word	0x00016720
        /*0998*/ 	.word	0x00000002
        /*099c*/ 	.word	0x00000060
        /*09a0*/ 	.short	0x010a
        /*09a2*/ 	.byte	0x3f
	.zero		1


	//   ....[73]....
        /*09a4*/ 	.word	0x00016770
        /*09a8*/ 	.word	0x00000002
        /*09ac*/ 	.word	0x00036860
        /*09b0*/ 	.short	0x010a
        /*09b2*/ 	.byte	0x3f
	.zero		1


	//   ....[74]....
        /*09b4*/ 	.word	0x00016860
        /*09b8*/ 	.word	0x00000000
        /*09bc*/ 	.word	0x00036820
        /*09c0*/ 	.short	0x010a
        /*09c2*/ 	.byte	0x3f
	.zero		1


	//   ....[75]....
        /*09c4*/ 	.word	0x00016a00
        /*09c8*/ 	.word	0x00000006
        /*09cc*/ 	.word	0x00000000
        /*09d0*/ 	.short	0x010a
        /*09d2*/ 	.byte	0x3f
	.zero		1


	//   ....[76]....
        /*09d4*/ 	.word	0x00016a50
        /*09d8*/ 	.word	0x00000003
        /*09dc*/ 	.word	0x00000000
        /*09e0*/ 	.short	0x010a
        /*09e2*/ 	.byte	0x3f
	.zero		1


	//   ....[77]....
        /*09e4*/ 	.word	0x00016aa0
        /*09e8*/ 	.word	0x00000012
        /*09ec*/ 	.word	0x00000000
        /*09f0*/ 	.short	0x010a
        /*09f2*/ 	.byte	0x3f
	.zero		1


	//----- nvinfo : EIATTR_NUM_MBARRIERS
	.align		4
.L_857:
        /*09f4*/ 	.byte	0x03, 0x38
        /*09f6*/ 	.short	0x0016


	//----- nvinfo : EIATTR_EXIT_INSTR_OFFSETS
	.align		4
        /*09f8*/ 	.byte	0x04, 0x1c
        /*09fa*/ 	.short	(.L_859 - .L_858)


	//   ....[0]....
.L_858:
        /*09fc*/ 	.word	0x000009e0


	//   ....[1]....
        /*0a00*/ 	.word	0x00010830


	//   ....[2]....
        /*0a04*/ 	.word	0x00015620


	//----- nvinfo : EIATTR_MAX_THREADS
	.align		4
.L_859:
        /*0a08*/ 	.byte	0x04, 0x05
        /*0a0a*/ 	.short	(.L_861 - .L_860)
.L_860:
        /*0a0c*/ 	.word	0x00000180
        /*0a10*/ 	.word	0x00000001
        /*0a14*/ 	.word	0x00000001


	//----- nvinfo : EIATTR_CRS_STACK_SIZE
	.align		4
.L_861:
        /*0a18*/ 	.byte	0x04, 0x1e
        /*0a1a*/ 	.short	(.L_863 - .L_862)
.L_862:
        /*0a1c*/ 	.word	0x00000000


	//----- nvinfo : EIATTR_CBANK_PARAM_SIZE
	.align		4
.L_863:
        /*0a20*/ 	.byte	0x03, 0x19
        /*0a22*/ 	.short	0x0af0


	//----- nvinfo : EIATTR_PARAM_CBANK
	.align		4
        /*0a24*/ 	.byte	0x04, 0x0a
        /*0a26*/ 	.short	(.L_865 - .L_864)
	.align		4
.L_864:
        /*0a28*/ 	.word	index@(.nv.constant0._ZN7cutlass13device_kernelIN5flash11enable_sm90INS1_16FlashAttnFwdSm90INS1_25CollectiveMainloopFwdSm90ILi2EN4cute5tupleIJNS5_1CILi1EEES8_S8_EEENS6_IJNS7_ILi128EEENS7_ILi112EEENS7_ILi192EEEEEELi192ENS_10bfloat16_tEfNS_4arch4Sm90ELb1ELb0ELb0ELb0ELb0ELb0ELb0ELb1ELb1ELb1ELb0ELb0EEENS1_21CollectiveEpilogueFwdINS6_IJSA_SC_SB_EEES9_SE_SG_Li256ELb0ELb1ELb0ELb0EEENS1_30DynamicPersistentTileSchedulerILi256ELi128ELb0ELb1ELb1EEEEEEEEEvNT_6ParamsE)
        /*0a2c*/ 	.short	0x0210
        /*0a2e*/ 	.short	0x0af0


	//----- nvinfo : EIATTR_SW_WAR
	.align		4
.L_865:
        /*0a30*/ 	.byte	0x04, 0x36
        /*0a32*/ 	.short	(.L_867 - .L_866)
.L_866:
        /*0a34*/ 	.word	0x00000008
.L_867:


//--------------------- .nv.info._ZN7cutlass13device_kernelIN5flash11enable_sm90INS1_16FlashAttnFwdSm90INS1_25CollectiveMainloopFwdSm90ILi2EN4cute5tupleIJNS5_1CILi1EEES8_S8_EEENS6_IJNS7_ILi128EEENS7_ILi112EEENS7_ILi192EEEEEELi192ENS_10bfloat16_tEfNS_4arch4Sm90ELb1ELb0ELb0ELb1ELb0ELb0ELb0ELb1ELb1ELb1ELb0ELb0EEENS1_21CollectiveEpilogueFwdINS6_IJSA_SC_SB_EEES9_SE_SG_Li256ELb1ELb1ELb0ELb0EEENS1_36VarlenDynamicPersistentTileSchedulerILi128ELi112ELi256ELi128ELb0ELb1ELb1ELb1ELb1ELb1EEEEEEEEEvNT_6ParamsE --------------------------
	.section	.nv.info._ZN7cutlass13device_kernelIN5flash11enable_sm90INS1_16FlashAttnFwdSm90INS1_25CollectiveMainloopFwdSm90ILi2EN4cute5tupleIJNS5_1CILi1EEES8_S8_EEENS6_IJNS7_ILi128EEENS7_ILi112EEENS7_ILi192EEEEEELi192ENS_10bfloat16_tEfNS_4arch4Sm90ELb1ELb0ELb0ELb1ELb0ELb0ELb0ELb1ELb1ELb1ELb0ELb0EEENS1_21CollectiveEpilogueFwdINS6_IJSA_SC_SB_EEES9_SE_SG_Li256ELb1ELb1ELb0ELb0EEENS1_36VarlenDynamicPersistentTileSchedulerILi128ELi112ELi256ELi128ELb0ELb1ELb1ELb1ELb1ELb1EEEEEEEEEvNT_6ParamsE,"",@"SHT_CUDA_INFO"
	.sectionflags	@""
	.align	4


	//----- nvinfo : EIATTR_CUDA_API_VERSION
	.align		4
        /*0000*/ 	.byte	0x04, 0x37
        /*0002*/ 	.short	(.L_869 - .L_868)
.L_868:
        /*0004*/ 	.word	0x00000082


	//----- nvinfo : EIATTR_KPARAM_INFO
	.align		4
.L_869:
        /*0008*/ 	.byte	0x04, 0x17
        /*000a*/ 	.short	(.L_871 - .L_870)
.L_870:
        /*000c*/ 	.word	0x00000000
        /*0010*/ 	.short	0x0000
        /*0012*/ 	.short	0x0070
        /*0014*/ 	.byte	0x00, 0xf0, 0x01, 0x2a


	//----- nvinfo : EIATTR_SPARSE_MMA_MASK
	.align		4
.L_871:
        /*0018*/ 	.byte	0x03, 0x50
        /*001a*/ 	.short	0x0000


	//----- nvinfo : EIATTR_MAXREG_COUNT
	.align		4
        /*001c*/ 	.byte	0x03, 0x1b
        /*001e*/ 	.short	0x00a8


	//----- nvinfo : EIATTR_NUM_BARRIERS
	.align		4
        /*0020*/ 	.byte	0x02, 0x4c
        /*0022*/ 	.byte	0x09
	.zero		1


	//----- nvinfo : EIATTR_EXTERNS
	.align		4
        /*0024*/ 	.byte	0x04, 0x0f
        /*0026*/ 	.short	(.L_873 - .L_872)


	//   ....[0]....
	.align		4
.L_872:
        /*0028*/ 	.word	index@(__assertfail)


	//----- nvinfo : EIATTR_ANNOTATIONS
	.align		4
.L_873:
        /*002c*/ 	.byte	0x04, 0x55
        /*002e*/ 	.short	(.L_875 - .L_874)


	//   ....[0]....
.L_874:
        /* <DEDUP_REMOVED lines=77> */


	//----- nvinfo : EIATTR_MERCURY_ISA_VERSION
	.align		4
.L_875:
        /*04e8*/ 	.byte	0x03, 0x5f
        /*04ea*/ 	.short	0x0101


	//----- nvinfo : EIATTR_UNUSED_LOAD_BYTE_OFFSET
	.align		4
        /*04ec*/ 	.byte	0x04, 0x44
        /*04ee*/ 	.short	(.L_877 - .L_876)


	//   ....[0]....
.L_876:
        /*04f0*/ 	.word	0x00000a10
        /*04f4*/ 	.word	0x0000fff0


	//   ....[1]....
        /*04f8*/ 	.word	0x0000ec10
        /*04fc*/ 	.word	0x0000fff0


	//----- nvinfo : EIATTR_INT_WARP_WIDE_INSTR_OFFSETS
	.align		4
.L_877:
        /*0500*/ 	.byte	0x04, 0x31
        /*0502*/ 	.short	(.L_879 - .L_878)


	//   ....[0]....
.L_878:
        /*0504*/ 	.word	0x00000130


	//   ....[1]....
        /*0508*/ 	.word	0x00000170


	//   ....[2]....
        /*050c*/ 	.word	0x000001e0


	//   ....[3]....
        /*0510*/ 	.word	0x00012930


	//   ....[4]....
        /*0514*/ 	.word	0x000129d0


	//   ....[5]....
        /*0518*/ 	.word	0x00016980


	//   ....[6]....
        /*051c*/ 	.word	0x000169f0


	//----- nvinfo : EIATTR_COOP_GROUP_MASK_REGIDS
	.align		4
.L_879:
        /*0520*/ 	.byte	0x04, 0x29
        /*0522*/ 	.short	(.L_881 - .L_880)


	//   ....[0]....
.L_880:
        /*0524*/ 	.word	0xffffffff


	//   ....[1]....
        /*0528*/ 	.word	0xffffffff


	//   ....[2]....
        /*052c*/ 	.word	0xffffffff


	//   ....[3]....
        /*0530*/ 	.word	0xffffffff


	//   ....[4]....
        /*0534*/ 	.word	0xffffffff


	//   ....[5]....
        /*0538*/ 	.word	0xffffffff


	//   ....[6]....
        /*053c*/ 	.word	0xffffffff


	//   ....[7]....
        /*0540*/ 	.word	0xffffffff


	//   ....[8]....
        /*0544*/ 	.word	0xffffffff


	//   ....[9]....
        /*0548*/ 	.word	0xffffffff


	//   ....[10]....
        /*054c*/ 	.word	0xffffffff


	//   ....[11]....
        /*0550*/ 	.word	0xffffffff


	//   ....[12]....
        /*0554*/ 	.word	0xffffffff


	//   ....[13]....
        /*0558*/ 	.word	0xffffffff


	//   ....[14]....
        /*055c*/ 	.word	0xffffffff


	//   ....[15]....
        /*0560*/ 	.word	0xffffffff


	//   ....[16]....
        /*0564*/ 	.word	0xffffffff


	//   ....[17]....
        /*0568*/ 	.word	0xffffffff


	//   ....[18]....
        /*056c*/ 	.word	0xffffffff


	//   ....[19]....
        /*0570*/ 	.word	0xffffffff


	//   ....[20]....
        /*0574*/ 	.word	0xffffffff


	//   ....[21]....
        /*0578*/ 	.word	0xffffffff


	//   ....[22]....
        /*057c*/ 	.word	0xffffffff


	//   ....[23]....
        /*0580*/ 	.word	0xffffffff


	//   ....[24]....
        /*0584*/ 	.word	0xffffffff


	//   ....[25]....
        /*0588*/ 	.word	0xffffffff


	//   ....[26]....
        /*058c*/ 	.word	0xffffffff


	//   ....[27]....
        /*0590*/ 	.word	0xffffffff


	//   ....[28]....
        /*0594*/ 	.word	0xffffffff


	//   ....[29]....
        /*0598*/ 	.word	0xffffffff


	//   ....[30]....
        /*059c*/ 	.word	0xffffffff


	//   ....[31]....
        /*05a0*/ 	.word	0xffffffff


	//   ....[32]....
        /*05a4*/ 	.word	0xffffffff


	//   ....[33]....
        /*05a8*/ 	.word	0xffffffff


	//   ....[34]....
        /*05ac*/ 	.word	0xffffffff


	//   ....[35]....
        /*05b0*/ 	.word	0xffffffff


	//   ....[36]....
        /*05b4*/ 	.word	0xffffffff


	//   ....[37]....
        /*05b8*/ 	.word	0xffffffff


	//   ....[38]....
        /*05bc*/ 	.word	0xffffffff


	//   ....[39]....
        /*05c0*/ 	.word	0xffffffff


	//   ....[40]....
        /*05c4*/ 	.word	0xffffffff


	//   ....[41]....
        /*05c8*/ 	.word	0xffffffff


	//   ....[42]....
        /*05cc*/ 	.word	0xffffffff


	//   ....[43]....
        /*05d0*/ 	.word	0xffffffff


	//   ....[44]....
        /*05d4*/ 	.word	0xffffffff


	//   ....[45]....
        /*05d8*/ 	.word	0xffffffff


	//   ....[46]....
        /*05dc*/ 	.word	0xffffffff


	//   ....[47]....
        /*05e0*/ 	.word	0xffffffff


	//   ....[48]....
        /*05e4*/ 	.word	0xffffffff


	//   ....[49]....
        /*05e8*/ 	.word	0xffffffff


	//   ....[50]....
        /*05ec*/ 	.word	0xffffffff


	//   ....[51]....
        /*05f0*/ 	.word	0xffffffff


	//   ....[52]....
        /*05f4*/ 	.word	0xffffffff


	//   ....[53]....
        /*05f8*/ 	.word	0xffffffff


	//   ....[54]....
        /*05fc*/ 	.word	0xffffffff


	//   ....[55]....
        /*0600*/ 	.word	0xffffffff


	//   ....[56]....
        /*0604*/ 	.word	0xffffffff


	//   ....[57]....
        /*0608*/ 	.word	0xffffffff


	//   ....[58]....
        /*060c*/ 	.word	0xffffffff


	//   ....[59]....
        /*0610*/ 	.word	0xffffffff


	//   ....[60]....
        /*0614*/ 	.word	0xffffffff


	//   ....[61]....
        /*0618*/ 	.word	0xffffffff


	//   ....[62]....
        /*061c*/ 	.word	0xffffffff


	//   ....[63]....
        /*0620*/ 	.word	0xffffffff


	//   ....[64]....
        /*0624*/ 	.word	0xffffffff


	//   ....[65]....
        /*0628*/ 	.word	0xffffffff


	//   ....[66]....
        /*062c*/ 	.word	0xffffffff


	//   ....[67]....
        /*0630*/ 	.word	0xffffffff


	//   ....[68]....
        /*0634*/ 	.word	0xffffffff


	//   ....[69]....
        /*0638*/ 	.word	0xffffffff


	//   ....[70]....
        /*063c*/ 	.word	0xffffffff


	//   ....[71]....
        /*0640*/ 	.word	0xffffffff


	//   ....[72]....
        /*0644*/ 	.word	0xffffffff


	//   ....[73]....
        /*0648*/ 	.word	0xffffffff


	//   ....[74]....
        /*064c*/ 	.word	0xffffffff


	//   ....[75]....
        /*0650*/ 	.word	0xffffffff


	//   ....[76]....
        /*0654*/ 	.word	0xffffffff


	//   ....[77]....
        /*0658*/ 	.word	0xffffffff


	//   ....[78]....
        /*065c*/ 	.word	0xffffffff


	//   ....[79]....
        /*0660*/ 	.word	0xffffffff


	//   ....[80]....
        /*0664*/ 	.word	0xffffffff


	//   ....[81]....
        /*0668*/ 	.word	0xffffffff


	//   ....[82]....
        /*066c*/ 	.word	0xffffffff


	//   ....[83]....
        /*0670*/ 	.word	0xffffffff


	//   ....[84]....
        /*0674*/ 	.word	0xffffffff


	//   ....[85]....
        /*0678*/ 	.word	0xffffffff


	//   ....[86]....
        /*067c*/ 	.word	0xffffffff


	//   ....[87]....
        /*0680*/ 	.word	0xffffffff


	//   ....[88]....
        /*0684*/ 	.word	0xffffffff


	//   ....[89]....
        /*0688*/ 	.word	0xffffffff


	//   ....[90]....
        /*068c*/ 	.word	0xffffffff


	//   ....[91]....
        /*0690*/ 	.word	0xffffffff


	//   ....[92]....
        /*0694*/ 	.word	0xffffffff


	//   ....[93]....
        /*0698*/ 	.word	0xffffffff


	//   ....[94]....
        /*069c*/ 	.word	0xffffffff


	//   ....[95]....
        /*06a0*/ 	.word	0xffffffff


	//   ....[96]....
        /*06a4*/ 	.word	0xffffffff


	//   ....[97]....
        /*06a8*/ 	.word	0xffffffff


	//   ....[98]....
        /*06ac*/ 	.word	0xffffffff


	//   ....[99]....
        /*06b0*/ 	.word	0x0500000f


	//   ....[100]....
        /*06b4*/ 	.word	0x0500000f


	//   ....[101]....
        /*06b8*/ 	.word	0x0500000f


	//   ....[102]....
        /*06bc*/ 	.word	0x0500000f


	//   ....[103]....
        /*06c0*/ 	.word	0x0500000f


	//   ....[104]....
        /*06c4*/ 	.word	0x0500000f


	//   ....[105]....
        /*06c8*/ 	.word	0x0500000f


	//   ....[106]....
        /*06cc*/ 	.word	0x0500000f


	//   ....[107]....
        /*06d0*/ 	.word	0x0500000f


	//   ....[108]....
        /*06d4*/ 	.word	0x0500000f


	//   ....[109]....
        /*06d8*/ 	.word	0x0500000f


	//   ....[110]....
        /*06dc*/ 	.word	0x0500000f


	//   ....[111]....
        /*06e0*/ 	.word	0x0500000f


	//   ....[112]....
        /*06e4*/ 	.word	0x0500000f


	//   ....[113]....
        /*06e8*/ 	.word	0x0500000f


	//   ....[114]....
        /*06ec*/ 	.word	0x0500000f


	//   ....[115]....
        /*06f0*/ 	.word	0x0500000f


	//   ....[116]....
        /*06f4*/ 	.word	0x0500000f


	//   ....[117]....
        /*06f8*/ 	.word	0x0500000f


	//   ....[118]....
        /*06fc*/ 	.word	0x0500000f


	//   ....[119]....
        /*0700*/ 	.word	0x0500000f


	//   ....[120]....
        /*0704*/ 	.word	0x0500000f


	//   ....[121]....
        /*0708*/ 	.word	0x0500000f


	//   ....[122]....
        /*070c*/ 	.word	0x0500000f


	//   ....[123]....
        /*0710*/ 	.word	0x0500000f


	//   ....[124]....
        /*0714*/ 	.word	0x0500000f


	//   ....[125]....
        /*0718*/ 	.word	0x0500000f


	//   ....[126]....
        /*071c*/ 	.word	0x0500000f


	//   ....[127]....
        /*0720*/ 	.word	0x0500000f


	//   ....[128]....
        /*0724*/ 	.word	0x0500000f


	//   ....[129]....
        /*0728*/ 	.word	0x0500000f


	//   ....[130]....
        /*072c*/ 	.word	0x0500000f


	//   ....[131]....
        /*0730*/ 	.word	0x0500000f


	//   ....[132]....
        /*0734*/ 	.word	0x0500000f


	//   ....[133]....
        /*0738*/ 	.word	0x0500000f


	//----- nvinfo : EIATTR_COOP_GROUP_INSTR_OFFSETS
	.align		4
.L_881:
        /*073c*/ 	.byte	0x04, 0x28
        /*073e*/ 	.short	(.L_883 - .L_882)


	//   ....[0]....
.L_882:
        /*0740*/ 	.word	0x00000060


	//   ....[1]....
        /*0744*/ 	.word	0x00000140


	//   ....[2]....
        /*0748*/ 	.word	0x00000190


	//   ....[3]....
        /*074c*/ 	.word	0x000003c0


	//   ....[4]....
        /*0750*/ 	.word	0x00000520


	//   ....[5]....
        /*0754*/ 	.word	0x00000640


	//   ....[6]....
        /*0758*/ 	.word	0x000007a0


	//   ....[7]....
        /*075c*/ 	.word	0x00001890


	//   ....[8]....
        /*0760*/ 	.word	0x00003b30


	//   ....[9]....
        /*0764*/ 	.word	0x00004350


	//   ....[10]....
        /*0768*/ 	.word	0x00004370


	//   ....[11]....
        /*076c*/ 	.word	0x00004380


	//   ....[12]....
        /*0770*/ 	.word	0x00004db0


	//   ....[13]....
        /*0774*/ 	.word	0x00004e70


	//   ....[14]....
        /*0778*/ 	.word	0x00008340


	//   ....[15]....
        /*077c*/ 	.word	0x00008370


	//   ....[16]....
        /*0780*/ 	.word	0x00008bb0


	//   ....[17]....
        /*0784*/ 	.word	0x00008bd0


	//   ....[18]....
        /*0788*/ 	.word	0x000092e0


	//   ....[19]....
        /*078c*/ 	.word	0x00009380


	//   ....[20]....
        /*0790*/ 	.word	0x0000c860


	//   ....[21]....
        /*0794*/ 	.word	0x0000c890


	//   ....[22]....
        /*0798*/ 	.word	0x0000cd10


	//   ....[23]....
        /*079c*/ 	.word	0x0000cd80


	//   ....[24]....
        /*07a0*/ 	.word	0x0000e110


	//   ....[25]....
        /*07a4*/ 	.word	0x0000e150


	//   ....[26]....
        /*07a8*/ 	.word	0x0000e240


	//   ....[27]....
        /*07ac*/ 	.word	0x0000e260


	//   ....[28]....
        /*07b0*/ 	.word	0x0000fa50


	//   ....[29]....
        /*07b4*/ 	.word	0x0000fa80


	//   ....[30]....
        /*07b8*/ 	.word	0x0000fab0


	//   ....[31]....
        /*07bc*/ 	.word	0x0000fae0


	//   ....[32]....
        /*07c0*/ 	.word	0x00010220


	//   ....[33]....
        /*07c4*/ 	.word	0x00010260


	//   ....[34]....
        /*07c8*/ 	.word	0x00010370


	//   ....[35]....
        /*07cc*/ 	.word	0x00010390


	//   ....[36]....
        /*07d0*/ 	.word	0x000104a0


	//   ....[37]....
        /*07d4*/ 	.word	0x000104c0


	//   ....[38]....
        /*07d8*/ 	.word	0x000105e0


	//   ....[39]....
        /*07dc*/ 	.word	0x00010600


	//   ....[40]....
        /*07e0*/ 	.word	0x00011000


	//   ....[41]....
        /*07e4*/ 	.word	0x00011020


	//   ....[42]....
        /*07e8*/ 	.word	0x00011130


	//   ....[43]....
        /*07ec*/ 	.word	0x00011150


	//   ....[44]....
        /*07f0*/ 	.word	0x00011260


	//   ....[45]....
        /*07f4*/ 	.word	0x00011280


	//   ....[46]....
        /*07f8*/ 	.word	0x000113a0


	//   ....[47]....
        /*07fc*/ 	.word	0x000113c0


	//   ....[48]....
        /*0800*/ 	.word	0x00011550


	//   ....[49]....
        /*0804*/ 	.word	0x00011730


	//   ....[50]....
        /*0808*/ 	.word	0x00011760


	//   ....[51]....
        /*080c*/ 	.word	0x00011790


	//   ....[52]....
        /*0810*/ 	.word	0x000117c0


	//   ....[53]....
        /*0814*/ 	.word	0x000117f0


	//   ....[54]....
        /*0818*/ 	.word	0x00011820


	//   ....[55]....
        /*081c*/ 	.word	0x000119a0


	//   ....[56]....
        /*0820*/ 	.word	0x000119d0


	//   ....[57]....
        /*0824*/ 	.word	0x00011a00


	//   ....[58]....
        /*0828*/ 	.word	0x00011a30


	//   ....[59]....
        /*082c*/ 	.word	0x00011a60


	//   ....[60]....
        /*0830*/ 	.word	0x00011a90


	//   ....[61]....
        /*0834*/ 	.word	0x00011b40


	//   ....[62]....
        /*0838*/ 	.word	0x00011ba0


	//   ....[63]....
        /*083c*/ 	.word	0x00011c30


	//   ....[64]....
        /*0840*/ 	.word	0x00012f50


	//   ....[65]....
        /*0844*/ 	.word	0x00013c00


	//   ....[66]....
        /*0848*/ 	.word	0x00013c10


	//   ....[67]....
        /*084c*/ 	.word	0x00013c20


	//   ....[68]....
        /*0850*/ 	.word	0x00013c70


	//   ....[69]....
        /*0854*/ 	.word	0x00013d40


	//   ....[70]....
        /*0858*/ 	.word	0x00013d80


	//   ....[71]....
        /*085c*/ 	.word	0x00013e30


	//   ....[72]....
        /*0860*/ 	.word	0x00013e50


	//   ....[73]....
        /*0864*/ 	.word	0x00013ef0


	//   ....[74]....
        /*0868*/ 	.word	0x00013f10


	//   ....[75]....
        /*086c*/ 	.word	0x00013fb0


	//   ....[76]....
        /*0870*/ 	.word	0x00013fd0


	//   ....[77]....
        /*0874*/ 	.word	0x00014070


	//   ....[78]....
        /*0878*/ 	.word	0x00014090


	//   ....[79]....
        /*087c*/ 	.word	0x000140a0


	//   ....[80]....
        /*0880*/ 	.word	0x000140b0


	//   ....[81]....
        /*0884*/ 	.word	0x000171c0


	//   ....[82]....
        /*0888*/ 	.word	0x00017220


	//   ....[83]....
        /*088c*/ 	.word	0x00017250


	//   ....[84]....
        /*0890*/ 	.word	0x00017260


	//   ....[85]....
        /*0894*/ 	.word	0x00017290


	//   ....[86]....
        /*0898*/ 	.word	0x000172c0


	//   ....[87]....
        /*089c*/ 	.word	0x000172f0


	//   ....[88]....
        /*08a0*/ 	.word	0x00017320


	//   ....[89]....
        /*08a4*/ 	.word	0x000174b0


	//   ....[90]....
        /*08a8*/ 	.word	0x000174e0


	//   ....[91]....
        /*08ac*/ 	.word	0x00017510


	//   ....[92]....
        /*08b0*/ 	.word	0x00017540


	//   ....[93]....
        /*08b4*/ 	.word	0x00017570


	//   ....[94]....
        /*08b8*/ 	.word	0x000175a0


	//   ....[95]....
        /*08bc*/ 	.word	0x00017660


	//   ....[96]....
        /*08c0*/ 	.word	0x00017680


	//   ....[97]....
        /*08c4*/ 	.word	0x000176f0


	//   ....[98]....
        /*08c8*/ 	.word	0x00017dd0


	//   ....[99]....
        /*08cc*/ 	.word	0x000183c0


	//   ....[100]....
        /*08d0*/ 	.word	0x00018580


	//   ....[101]....
        /*08d4*/ 	.word	0x000185d0


	//   ....[102]....
        /*08d8*/ 	.word	0x000186f0


	//   ....[103]....
        /*08dc*/ 	.word	0x00018760


	//   ....[104]....
        /*08e0*/ 	.word	0x00018870


	//   ....[105]....
        /*08e4*/ 	.word	0x000188e0


	//   ....[106]....
        /*08e8*/ 	.word	0x00018a00


	//   ....[107]....
        /*08ec*/ 	.word	0x00018a70


	//   ....[108]....
        /*08f0*/ 	.word	0x00018b90


	//   ....[109]....
        /*08f4*/ 	.word	0x00018c00


	//   ....[110]....
        /*08f8*/ 	.word	0x00018d20


	//   ....[111]....
        /*08fc*/ 	.word	0x00018d90


	//   ....[112]....
        /*0900*/ 	.word	0x00018ec0


	//   ....[113]....
        /*0904*/ 	.word	0x00018f10


	//   ....[114]....
        /*0908*/ 	.word	0x00019030


	//   ....[115]....
        /*090c*/ 	.word	0x00019080


	//   ....[116]....
        /*0910*/ 	.word	0x000193b0


	//   ....[117]....
        /*0914*/ 	.word	0x00019450


	//   ....[118]....
        /*0918*/ 	.word	0x00019580


	//   ....[119]....
        /*091c*/ 	.word	0x000195f0


	//   ....[120]....
        /*0920*/ 	.word	0x00019670


	//   ....[121]....
        /*0924*/ 	.word	0x000196f0


	//   ....[122]....
        /*0928*/ 	.word	0x00019770


	//   ....[123]....
        /*092c*/ 	.word	0x00019800


	//   ....[124]....
        /*0930*/ 	.word	0x000198a0


	//   ....[125]....
        /*0934*/ 	.word	0x00019940


	//   ....[126]....
        /*0938*/ 	.word	0x000199b0


	//   ....[127]....
        /*093c*/ 	.word	0x00019a20


	//   ....[128]....
        /*0940*/ 	.word	0x00019a90


	//   ....[129]....
        /*0944*/ 	.word	0x00019b10


	//   ....[130]....
        /*0948*/ 	.word	0x00019b90


	//   ....[131]....
        /*094c*/ 	.word	0x00019c30


	//   ....[132]....
        /*0950*/ 	.word	0x00019cc0


	//   ....[133]....
        /*0954*/ 	.word	0x00019df0


	//----- nvinfo : EIATTR_REG_RECONFIG
	.align		4
.L_883:
        /*0958*/ 	.byte	0x01, 0x54
	.zero		2


	//----- nvinfo : EIATTR_SYSCALL_OFFSETS
	.align		4
        /*095c*/ 	.byte	0x04, 0x46
        /*095e*/ 	.short	(.L_885 - .L_884)


	//   ....[0]....
.L_884:
        /*0960*/ 	.word	0x00001a70


	//   ....[1]....
        /*0964*/ 	.word	0x00012b40


	//   ....[2]....
        /*0968*/ 	.word	0x00012ca0


	//   ....[3]....
        /*096c*/ 	.word	0x00012da0


	//   ....[4]....
        /*0970*/ 	.word	0x000137a0


	//----- nvinfo : EIATTR_MBARRIER_INSTR_OFFSETS
	.align		4
.L_885:
        /*0974*/ 	.byte	0x04, 0x39
        /*0976*/ 	.short	(.L_887 - .L_886)


	//   ....[0]....
.L_886:
        /*0978*/ 	.word	0x00000270
        /*097c*/ 	.word	0x000000ff
        /*0980*/ 	.word	0x00036800
        /*0984*/ 	.short	0x0100
        /*0986*/ 	.byte	0x08
	.zero		1


	//   ....[1]....
        /*0988*/ 	.word	0x00000280
        /*098c*/ 	.word	0x000000ff
        /*0990*/ 	.word	0x00036820
        /*0994*/ 	.short	0x0100
        /*0996*/ 	.byte	0x08
	.zero		1


	//   ....[2]....
        /*0998*/ 	.word	0x00000370
        /*099c*/ 	.word	0x000000ff
        /*09a0*/ 	.word	0x00036830
        /*09a4*/ 	.short	0x0100
        /*09a6*/ 	.byte	0x08
	.zero		1


	//   ....[3]....
        /*09a8*/ 	.word	0x00000380
        /*09ac*/ 	.word	0x000000ff
        /*09b0*/ 	.word	0x00036840
        /*09b4*/ 	.short	0x0100
        /*09b6*/ 	.byte	0x08
	.zero		1


	//   ....[4]....
        /*09b8*/ 	.word	0x00000390
        /*09bc*/ 	.word	0x000000ff
        /*09c0*/ 	.word	0x00036838
        /*09c4*/ 	.short	0x0100
        /*09c6*/ 	.byte	0x08
	.zero		1


	//   ....[5]....
        /*09c8*/ 	.word	0x000003a0
        /*09cc*/ 	.word	0x000000ff
        /*09d0*/ 	.word	0x00036848
        /*09d4*/ 	.short	0x0100
        /*09d6*/ 	.byte	0x08
	.zero		1


	//   ....[6]....
        /*09d8*/ 	.word	0x000004d0
        /*09dc*/ 	.word	0x000000ff
        /*09e0*/ 	.word	0x00036850
        /*09e4*/ 	.short	0x0100
        /*09e6*/ 	.byte	0x08
	.zero		1


	//   ....[7]....
        /*09e8*/ 	.word	0x000004e0
        /*09ec*/ 	.word	0x000000ff
        /*09f0*/ 	.word	0x00036860
        /*09f4*/ 	.short	0x0100
        /*09f6*/ 	.byte	0x08
	.zero		1


	//   ....[8]....
        /*09f8*/ 	.word	0x000004f0
        /*09fc*/ 	.word	0x000000ff
        /*0a00*/ 	.word	0x00036858
        /*0a04*/ 	.short	0x0100
        /*0a06*/ 	.byte	0x08
	.zero		1


	//   ....[9]....
        /*0a08*/ 	.word	0x00000500
        /*0a0c*/ 	.word	0x000000ff
        /*0a10*/ 	.word	0x00036868
        /*0a14*/ 	.short	0x0100
        /*0a16*/ 	.byte	0x08
	.zero		1


	//   ....[10]....
        /*0a18*/ 	.word	0x000005f0
        /*0a1c*/ 	.word	0x000000ff
        /*0a20*/ 	.word	0x00036870
        /*0a24*/ 	.short	0x0100
        /*0a26*/ 	.byte	0x06
	.zero		1


	//   ....[11]....
        /*0a28*/ 	.word	0x00000600
        /*0a2c*/ 	.word	0x000000ff
        /*0a30*/ 	.word	0x00036880
        /*0a34*/ 	.short	0x0100
        /*0a36*/ 	.byte	0x06
	.zero		1


	//   ....[12]....
        /*0a38*/ 	.word	0x00000610
        /*0a3c*/ 	.word	0x000000ff
        /*0a40*/ 	.word	0x00036878
        /*0a44*/ 	.short	0x0100
        /*0a46*/ 	.byte	0x06
	.zero		1


	//   ....[13]....
        /*0a48*/ 	.word	0x00000620
        /*0a4c*/ 	.word	0x000000ff
        /*0a50*/ 	.word	0x00036888
        /*0a54*/ 	.short	0x0100
        /*0a56*/ 	.byte	0x06
	.zero		1


	//   ....[14]....
        /*0a58*/ 	.word	0x00000750
        /*0a5c*/ 	.word	0x000000ff
        /*0a60*/ 	.word	0x00036890
        /*0a64*/ 	.short	0x0100
        /*0a66*/ 	.byte	0x08
	.zero		1


	//   ....[15]....
        /*0a68*/ 	.word	0x00000760
        /*0a6c*/ 	.word	0x000000ff
        /*0a70*/ 	.word	0x000368a0
        /*0a74*/ 	.short	0x0100
        /*0a76*/ 	.byte	0x08
	.zero		1


	//   ....[16]....
        /*0a78*/ 	.word	0x00000770
        /*0a7c*/ 	.word	0x000000ff
        /*0a80*/ 	.word	0x00036898
        /*0a84*/ 	.short	0x0100
        /*0a86*/ 	.byte	0x08
	.zero		1


	//   ....[17]....
        /*0a88*/ 	.word	0x00000780
        /*0a8c*/ 	.word	0x000000ff
        /*0a90*/ 	.word	0x000368a8
        /*0a94*/ 	.short	0x0100
        /*0a96*/ 	.byte	0x08
	.zero		1


	//   ....[18]....
        /*0a98*/ 	.word	0x000008b0
        /*0a9c*/ 	.word	0x000000ff
        /*0aa0*/ 	.word	0x000368b0
        /*0aa4*/ 	.short	0x0100
        /*0aa6*/ 	.byte	0x08
	.zero		1


	//   ....[19]....
        /*0aa8*/ 	.word	0x000008c0
        /*0aac*/ 	.word	0x000000ff
        /*0ab0*/ 	.word	0x000368c0
        /*0ab4*/ 	.short	0x0100
        /*0ab6*/ 	.byte	0x08
	.zero		1


	//   ....[20]....
        /*0ab8*/ 	.word	0x000008d0
        /*0abc*/ 	.word	0x000000ff
        /*0ac0*/ 	.word	0x000368b8
        /*0ac4*/ 	.short	0x0100
        /*0ac6*/ 	.byte	0x08
	.zero		1


	//   ....[21]....
        /*0ac8*/ 	.word	0x000008e0
        /*0acc*/ 	.word	0x000000ff
        /*0ad0*/ 	.word	0x000368c8
        /*0ad4*/ 	.short	0x0100
        /*0ad6*/ 	.byte	0x08
	.zero		1


	//   ....[22]....
        /*0ad8*/ 	.word	0x00001b10
        /*0adc*/ 	.word	0x000000ff
        /*0ae0*/ 	.word	0x00036800
        /*0ae4*/ 	.short	0x010a
        /*0ae6*/ 	.byte	0x3c
	.zero		1


	//   ....[23]....
        /*0ae8*/ 	.word	0x00001b90
        /*0aec*/ 	.word	0x00000002
        /*0af0*/ 	.word	0x00036830
        /*0af4*/ 	.short	0x010a
        /*0af6*/ 	.byte	0x3f
	.zero		1


	//   ....[24]....
        /*0af8*/ 	.word	0x00001bf0
        /*0afc*/ 	.word	0x00000002
        /*0b00*/ 	.word	0x00036830
        /*0b04*/ 	.short	0x010a
        /*0b06*/ 	.byte	0x3f
	.zero		1


	//   ....[25]....
        /*0b08*/ 	.word	0x000042b0
        /*0b0c*/ 	.word	0x00000002
        /*0b10*/ 	.word	0x00000000
        /*0b14*/ 	.short	0x0101
        /*0b16*/ 	.byte	0x3f
	.zero		1


	//   ....[26]....
        /*0b18*/ 	.word	0x00005ab0
        /*0b1c*/ 	.word	0x000000ff
        /*0b20*/ 	.word	0x00036830
        /*0b24*/ 	.short	0x010a
        /*0b26*/ 	.byte	0x27
	.zero		1


	//   ....[27]....
        /*0b28*/ 	.word	0x00005af0
        /*0b2c*/ 	.word	0x000000ff
        /*0b30*/ 	.word	0x00036830
        /*0b34*/ 	.short	0x010a
        /*0b36*/ 	.byte	0x27
	.zero		1


	//   ....[28]....
        /*0b38*/ 	.word	0x000080f0
        /*0b3c*/ 	.word	0x000000ff
        /*0b40*/ 	.word	0x00036850
        /*0b44*/ 	.short	0x010a
        /*0b46*/ 	.byte	0x0a
	.zero		1


	//   ....[29]....
        /*0b48*/ 	.word	0x00008130
        /*0b4c*/ 	.word	0x000000ff
        /*0b50*/ 	.word	0x00036850
        /*0b54*/ 	.short	0x010a
        /*0b56*/ 	.byte	0x0a
	.zero		1


	//   ....[30]....
        /*0b58*/ 	.word	0x00009980
        /*0b5c*/ 	.word	0x0000000a
        /*0b60*/ 	.word	0x00000000
        /*0b64*/ 	.short	0x0101
        /*0b66*/ 	.byte	0x3f
	.zero		1


	//   ....[31]....
        /*0b68*/ 	.word	0x000099d0
        /*0b6c*/ 	.word	0x00000094
        /*0b70*/ 	.word	0x00000000
        /*0b74*/ 	.short	0x0101
        /*0b76*/ 	.byte	0x3f
	.zero		1


	//   ....[32]....
        /*0b78*/ 	.word	0x00009f30
        /*0b7c*/ 	.word	0x000000ff
        /*0b80*/ 	.word	0x00036830
        /*0b84*/ 	.short	0x010a
        /*0b86*/ 	.byte	0x06
	.zero		1


	//   ....[33]....
        /*0b88*/ 	.word	0x00009f70
        /*0b8c*/ 	.word	0x000000ff
        /*0b90*/ 	.word	0x00036830
        /*0b94*/ 	.short	0x010a
        /*0b96*/ 	.byte	0x06
	.zero		1


	//   ....[34]....
        /*0b98*/ 	.word	0x0000c560
        /*0b9c*/ 	.word	0x000000ff
        /*0ba0*/ 	.word	0x00036850
        /*0ba4*/ 	.short	0x010a
        /*0ba6*/ 	.byte	0x0b
	.zero		1


	//   ....[35]....
        /*0ba8*/ 	.word	0x0000c5a0
        /*0bac*/ 	.word	0x000000ff
        /*0bb0*/ 	.word	0x00036850
        /*0bb4*/ 	.short	0x010a
        /*0bb6*/ 	.byte	0x0b
	.zero		1


	//   ....[36]....
        /*0bb8*/ 	.word	0x0000d470
        /*0bbc*/ 	.word	0x00000085
        /*0bc0*/ 	.word	0x00000000
        /*0bc4*/ 	.short	0x0101
        /*0bc6*/ 	.byte	0x3f
	.zero		1


	//   ....[37]....
        /*0bc8*/ 	.word	0x0000d520
        /*0bcc*/ 	.word	0x00000085
        /*0bd0*/ 	.word	0x00000000
        /*0bd4*/ 	.short	0x0101
        /*0bd6*/ 	.byte	0x3f
	.zero		1


	//   ....[38]....
        /*0bd8*/ 	.word	0x0000e080
        /*0bdc*/ 	.word	0x000000ff
        /*0be0*/ 	.word	0x00036850
        /*0be4*/ 	.short	0x010a
        /*0be6*/ 	.byte	0x05
	.zero		1


	//   ....[39]....
        /*0be8*/ 	.word	0x0000e0c0
        /*0bec*/ 	.word	0x000000ff
        /*0bf0*/ 	.word	0x00036850
        /*0bf4*/ 	.short	0x010a
        /*0bf6*/ 	.byte	0x05
	.zero		1


	//   ....[40]....
        /*0bf8*/ 	.word	0x0000e5b0
        /*0bfc*/ 	.word	0x00000004
        /*0c00*/ 	.word	0x00000000
        /*0c04*/ 	.short	0x0101
        /*0c06*/ 	.byte	0x3f
	.zero		1


	//   ....[41]....
        /*0c08*/ 	.word	0x00010250
        /*0c0c*/ 	.word	0x00000011
        /*0c10*/ 	.word	0x00000000
        /*0c14*/ 	.short	0x0101
        /*0c16*/ 	.byte	0x3f
	.zero		1


	//   ....[42]....
        /*0c18*/ 	.word	0x000131f0
        /*0c1c*/ 	.word	0x00000000
        /*0c20*/ 	.word	0x00036840
        /*0c24*/ 	.short	0x010a
        /*0c26*/ 	.byte	0x3f
	.zero		1


	//   ....[43]....
        /*0c28*/ 	.word	0x00014240
        /*0c2c*/ 	.word	0x00000009
        /*0c30*/ 	.word	0x00036800
        /*0c34*/ 	.short	0x0107
        /*0c36*/ 	.byte	0x3f
	.zero		1


	//   ....[44]....
        /*0c38*/ 	.word	0x00014350
        /*0c3c*/ 	.word	0x00000002
        /*0c40*/ 	.word	0x00036800
        /*0c44*/ 	.short	0x0101
        /*0c46*/ 	.byte	0x3f
	.zero		1


	//   ....[45]....
        /*0c48*/ 	.word	0x00014370
        /*0c4c*/ 	.word	0x00000002
        /*0c50*/ 	.word	0x00036820
        /*0c54*/ 	.short	0x010a
        /*0c56*/ 	.byte	0x3f
	.zero		1


	//   ....[46]....
        /*0c58*/ 	.word	0x000146e0
        /*0c5c*/ 	.word	0x00000002
        /*0c60*/ 	.word	0x00036840
        /*0c64*/ 	.short	0x010a
        /*0c66*/ 	.byte	0x3f
	.zero		1


	//   ....[47]....
        /*0c68*/ 	.word	0x00014ba0
        /*0c6c*/ 	.word	0x00000002
        /*0c70*/ 	.word	0x00000060
        /*0c74*/ 	.short	0x010a
        /*0c76*/ 	.byte	0x3f
	.zero		1


	//   ....[48]....
        /*0c78*/ 	.word	0x00015390
        /*0c7c*/ 	.word	0x00000003
        /*0c80*/ 	.word	0x00036840
        /*0c84*/ 	.short	0x010a
        /*0c86*/ 	.byte	0x3f
	.zero		1


	//   ....[49]....
        /*0c88*/ 	.word	0x00015850
        /*0c8c*/ 	.word	0x00000002
        /*0c90*/ 	.word	0x00000060
        /*0c94*/ 	.short	0x010a
        /*0c96*/ 	.byte	0x3f
	.zero		1


	//   ....[50]....
        /*0c98*/ 	.word	0x00015f80
        /*0c9c*/ 	.word	0x00000002
        /*0ca0*/ 	.word	0x00036840
        /*0ca4*/ 	.short	0x010a
        /*0ca6*/ 	.byte	0x3f
	.zero		1


	//   ....[51]....
        /*0ca8*/ 	.word	0x00016440
        /*0cac*/ 	.word	0x00000002
        /*0cb0*/ 	.word	0x00000060
        /*0cb4*/ 	.short	0x010a
        /*0cb6*/ 	.byte	0x3f
	.zero		1


	//   ....[52]....
        /*0cb8*/ 	.word	0x00016b00
        /*0cbc*/ 	.word	0x00000000
        /*0cc0*/ 	.word	0x00036860
        /*0cc4*/ 	.short	0x010a
        /*0cc6*/ 	.byte	0x3f
	.zero		1


	//   ....[53]....
        /*0cc8*/ 	.word	0x00017d50
        /*0ccc*/ 	.word	0x00000000
        /*0cd0*/ 	.word	0x00036820
        /*0cd4*/ 	.short	0x010a
        /*0cd6*/ 	.byte	0x3f
	.zero		1


	//   ....[54]....
        /*0cd8*/ 	.word	0x00017f30
        /*0cdc*/ 	.word	0x00000006
        /*0ce0*/ 	.word	0x00000000
        /*0ce4*/ 	.short	0x010a
        /*0ce6*/ 	.byte	0x3f
	.zero		1


	//   ....[55]....
        /*0ce8*/ 	.word	0x00017fa0
        /*0cec*/ 	.word	0x00000007
        /*0cf0*/ 	.word	0x00000000
        /*0cf4*/ 	.short	0x010a
        /*0cf6*/ 	.byte	0x3f
	.zero		1


	//   ....[56]....
        /*0cf8*/ 	.word	0x00018010
        /*0cfc*/ 	.word	0x00000004
        /*0d00*/ 	.word	0x00000000
        /*0d04*/ 	.short	0x010a
        /*0d06*/ 	.byte	0x3f
	.zero		1


	//   ....[57]....
        /*0d08*/ 	.word	0x00018040
        /*0d0c*/ 	.word	0x00000003
        /*0d10*/ 	.word	0x00000000
        /*0d14*/ 	.short	0x010a
        /*0d16*/ 	.byte	0x3f
	.zero		1


	//   ....[58]....
        /*0d18*/ 	.word	0x000180b0
        /*0d1c*/ 	.word	0x00000003
        /*0d20*/ 	.word	0x00036800
        /*0d24*/ 	.short	0x010a
        /*0d26*/ 	.byte	0x3f
	.zero		1


	//   ....[59]....
        /*0d28*/ 	.word	0x00018100
        /*0d2c*/ 	.word	0x00000002
        /*0d30*/ 	.word	0x00036830
        /*0d34*/ 	.short	0x010a
        /*0d36*/ 	.byte	0x3f
	.zero		1


	//   ....[60]....
        /*0d38*/ 	.word	0x00018160
        /*0d3c*/ 	.word	0x00000005
        /*0d40*/ 	.word	0x00036830
        /*0d44*/ 	.short	0x010a
        /*0d46*/ 	.byte	0x3f
	.zero		1


	//   ....[61]....
        /*0d48*/ 	.word	0x000181c0
        /*0d4c*/ 	.word	0x00000003
        /*0d50*/ 	.word	0x00036850
        /*0d54*/ 	.short	0x010a
        /*0d56*/ 	.byte	0x3f
	.zero		1


	//   ....[62]....
        /*0d58*/ 	.word	0x00018220
        /*0d5c*/ 	.word	0x00000005
        /*0d60*/ 	.word	0x00036830
        /*0d64*/ 	.short	0x010a
        /*0d66*/ 	.byte	0x3f
	.zero		1


	//   ....[63]....
        /*0d68*/ 	.word	0x00018280
        /*0d6c*/ 	.word	0x00000003
        /*0d70*/ 	.word	0x00036850
        /*0d74*/ 	.short	0x010a
        /*0d76*/ 	.byte	0x3f
	.zero		1


	//   ....[64]....
        /*0d78*/ 	.word	0x000182e0
        /*0d7c*/ 	.word	0x00000003
        /*0d80*/ 	.word	0x00036850
        /*0d84*/ 	.short	0x010a
        /*0d86*/ 	.byte	0x3f
	.zero		1


	//   ....[65]....
        /*0d88*/ 	.word	0x00018480
        /*0d8c*/ 	.word	0x00000000
        /*0d90*/ 	.word	0x00036840
        /*0d94*/ 	.short	0x010a
        /*0d96*/ 	.byte	0x3f
	.zero		1


	//   ....[66]....
        /*0d98*/ 	.word	0x000190d0
        /*0d9c*/ 	.word	0x00000002
        /*0da0*/ 	.word	0x00036820
        /*0da4*/ 	.short	0x010a
        /*0da6*/ 	.byte	0x3f
	.zero		1


	//   ....[67]....
        /*0da8*/ 	.word	0x00019120
        /*0dac*/ 	.word	0x00000002
        /*0db0*/ 	.word	0x00036840
        /*0db4*/ 	.short	0x010a
        /*0db6*/ 	.byte	0x3f
	.zero		1


	//   ....[68]....
        /*0db8*/ 	.word	0x00019170
        /*0dbc*/ 	.word	0x00000002
        /*0dc0*/ 	.word	0x00000060
        /*0dc4*/ 	.short	0x010a
        /*0dc6*/ 	.byte	0x3f
	.zero		1


	//   ....[69]....
        /*0dc8*/ 	.word	0x000191c0
        /*0dcc*/ 	.word	0x00000003
        /*0dd0*/ 	.word	0x00036840
        /*0dd4*/ 	.short	0x010a
        /*0dd6*/ 	.byte	0x3f
	.zero		1


	//   ....[70]....
        /*0dd8*/ 	.word	0x00019210
        /*0ddc*/ 	.word	0x00000002
        /*0de0*/ 	.word	0x00000060
        /*0de4*/ 	.short	0x010a
        /*0de6*/ 	.byte	0x3f
	.zero		1


	//   ....[71]....
        /*0de8*/ 	.word	0x00019260
        /*0dec*/ 	.word	0x00000002
        /*0df0*/ 	.word	0x00036840
        /*0df4*/ 	.short	0x010a
        /*0df6*/ 	.byte	0x3f
	.zero		1


	//   ....[72]....
        /*0df8*/ 	.word	0x000192b0
        /*0dfc*/ 	.word	0x00000002
        /*0e00*/ 	.word	0x00000060
        /*0e04*/ 	.short	0x010a
        /*0e06*/ 	.byte	0x3f
	.zero		1


	//   ....[73]....
        /*0e08*/ 	.word	0x00019300
        /*0e0c*/ 	.word	0x00000000
        /*0e10*/ 	.word	0x00036860
        /*0e14*/ 	.short	0x010a
        /*0e16*/ 	.byte	0x3f
	.zero		1


	//   ....[74]....
        /*0e18*/ 	.word	0x00019d10
        /*0e1c*/ 	.word	0x00000000
        /*0e20*/ 	.word	0x00036820
        /*0e24*/ 	.short	0x010a
        /*0e26*/ 	.byte	0x3f
	.zero		1


	//   ....[75]....
        /*0e28*/ 	.word	0x00019eb0
        /*0e2c*/ 	.word	0x00000006
        /*0e30*/ 	.word	0x00000000
        /*0e34*/ 	.short	0x010a
        /*0e36*/ 	.byte	0x3f
	.zero		1


	//   ....[76]....
        /*0e38*/ 	.word	0x00019f00
        /*0e3c*/ 	.word	0x00000007
        /*0e40*/ 	.word	0x00000000
        /*0e44*/ 	.short	0x010a
        /*0e46*/ 	.byte	0x3f
	.zero		1


	//   ....[77]....
        /*0e48*/ 	.word	0x00019f50
        /*0e4c*/ 	.word	0x00000004
        /*0e50*/ 	.word	0x00000000
        /*0e54*/ 	.short	0x010a
        /*0e56*/ 	.byte	0x3f
	.zero		1


	//----- nvinfo : EIATTR_NUM_MBARRIERS
	.align		4
.L_887:
        /*0e58*/ 	.byte	0x03, 0x38
        /*0e5a*/ 	.short	0x0016


	//----- nvinfo : EIATTR_EXIT_INSTR_OFFSETS
	.align		4
        /*0e5c*/ 	.byte	0x04, 0x1c
        /*0e5e*/ 	.short	(.L_889 - .L_888)


	//   ....[0]....
.L_888:
        /*0e60*/ 	.word	0x00000a50


	//   ....[1]....
        /*0e64*/ 	.word	0x00011500


	//   ....[2]....
        /*0e68*/ 	.word	0x00018090


	//----- nvinfo : EIATTR_MAX_THREADS
	.align		4
.L_889:
        /*0e6c*/ 	.byte	0x04, 0x05
        /*0e6e*/ 	.short	(.L_891 - .L_890)
.L_890:
        /*0e70*/ 	.word	0x00000180
        /*0e74*/ 	.word	0x00000001
        /*0e78*/ 	.word	0x00000001


	//----- nvinfo : EIATTR_CRS_STACK_SIZE
	.align		4
.L_891:
        /*0e7c*/ 	.byte	0x04, 0x1e
        /*0e7e*/ 	.short	(.L_893 - .L_892)
.L_892:
        /*0e80*/ 	.word	0x00000000


	//----- nvinfo : EIATTR_CBANK_PARAM_SIZE
	.align		4
.L_893:
        /*0e84*/ 	.byte	0x03, 0x19
        /*0e86*/ 	.short	0x0af0


	//----- nvinfo : EIATTR_PARAM_CBANK
	.align		4
        /*0e88*/ 	.byte	0x04, 0x0a
        /*0e8a*/ 	.short	(.L_895 - .L_894)
	.align		4
.L_894:
        /*0e8c*/ 	.word	index@(.nv.constant0._ZN7cutlass13device_kernelIN5flash11enable_sm90INS1_16FlashAttnFwdSm90INS1_25CollectiveMainloopFwdSm90ILi2EN4cute5tupleIJNS5_1CILi1EEES8_S8_EEENS6_IJNS7_ILi128EEENS7_ILi112EEENS7_ILi192EEEEEELi192ENS_10bfloat16_tEfNS_4arch4Sm90ELb1ELb0ELb0ELb1ELb0ELb0ELb0ELb1ELb1ELb1ELb0ELb0EEENS1_21CollectiveEpilogueFwdINS6_IJSA_SC_SB_EEES9_SE_SG_Li256ELb1ELb1ELb0ELb0EEENS1_36VarlenDynamicPersistentTileSchedulerILi128ELi112ELi256ELi128ELb0ELb1ELb1ELb1ELb1ELb1EEEEEEEEEvNT_6ParamsE)
        /*0e90*/ 	.short	0x0210
        /*0e92*/ 	.short	0x0af0


	//----- nvinfo : EIATTR_SW_WAR
	.align		4
.L_895:
        /*0e94*/ 	.byte	0x04, 0x36
        /*0e96*/ 	.short	(.L_897 - .L_896)
.L_896:
        /*0e98*/ 	.word	0x00000008
.L_897:


//--------------------- .nv.info._ZN7cutlass13device_kernelIN5flash11enable_sm90INS1_16FlashAttnFwdSm90INS1_25CollectiveMainloopFwdSm90ILi2EN4cute5tupleIJNS5_1CILi1EEES8_S8_EEENS6_IJNS7_ILi128EEENS7_ILi112EEENS7_ILi192EEEEEELi192ENS_10bfloat16_tEfNS_4arch4Sm90ELb1ELb0ELb0ELb1ELb0ELb1ELb0ELb1ELb1ELb1ELb0ELb0EEENS1_21CollectiveEpilogueFwdINS6_IJSA_SC_SB_EEES9_SE_SG_Li256ELb1ELb1ELb0ELb0EEENS1_36VarlenDynamicPersistentTileSchedulerILi128ELi112ELi256ELi128ELb0ELb1ELb1ELb1ELb1ELb1EEEEEEEEEvNT_6ParamsE --------------------------
	.section	.nv.info._ZN7cutlass13device_kernelIN5flash11enable_sm90INS1_16FlashAttnFwdSm90INS1_25CollectiveMainloopFwdSm90ILi2EN4cute5tupleIJNS5_1CILi1EEES8_S8_EEENS6_IJNS7_ILi128EEENS7_ILi112EEENS7_ILi192EEEEEELi192ENS_10bfloat16_tEfNS_4arch4Sm90ELb1ELb0ELb0ELb1ELb0ELb1ELb0ELb1ELb1ELb1ELb0ELb0EEENS1_21CollectiveEpilogueFwdINS6_IJSA_SC_SB_EEES9_SE_SG_Li256ELb1ELb1ELb0ELb0EEENS1_36VarlenDynamicPersistentTileSchedulerILi128ELi112ELi256ELi128ELb0ELb1ELb1ELb1ELb1ELb1EEEEEEEEEvNT_6ParamsE,"",@"SHT_CUDA_INFO"
	.sectionflags	@""
	.align	4


	//----- nvinfo : EIATTR_CUDA_API_VERSION
	.align		4
        /*0000*/ 	.byte	0x04, 0x37
        /*0002*/ 	.short	(.L_899 - .L_898)
.L_898:
        /*0004*/ 	.word	0x00000082


	//----- nvinfo : EIATTR_KPARAM_INFO
	.align		4
.L_899:
        /*0008*/ 	.byte	0x04, 0x17
        /*000a*/ 	.short	(.L_901 - .L_900)
.L_900:
        /*000c*/ 	.word	0x00000000
        /*0010*/ 	.short	0x0000
        /*0012*/ 	.short	0x0070
        /*0014*/ 	.byte	0x00, 0xf0, 0x01, 0x2a


	//----- nvinfo : EIATTR_SPARSE_MMA_MASK
	.align		4
.L_901:
        /*0018*/ 	.byte	0x03, 0x50
        /*001a*/ 	.short	0x0000


	//----- nvinfo : EIATTR_MAXREG_COUNT
	.align		4
        /*001c*/ 	.byte	0x03, 0x1b
        /*001e*/ 	.short	0x00a8


	//----- nvinfo : EIATTR_NUM_BARRIERS
	.align		4
        /*0020*/ 	.byte	0x02, 0x4c
        /*0022*/ 	.byte	0x10
	.zero		1


	//----- nvinfo : EIATTR_EXTERNS
	.align		4
        /*0024*/ 	.byte	0x04, 0x0f
        /*0026*/ 	.short	(.L_903 - .L_902)


	//   ....[0]....
	.align		4
.L_902:
        /*0028*/ 	.word	index@(__assertfail)


	//----- nvinfo : EIATTR_ANNOTATIONS
	.align		4
.L_903:
        /*002c*/ 	.byte	0x04, 0x55
        /*002e*/ 	.short	(.L_905 - .L_904)


	//   ....[0]....
.L_904:
        /* <DEDUP_REMOVED lines=146> */


	//----- nvinfo : EIATTR_MERCURY_ISA_VERSION
	.align		4
.L_905:
        /*0938*/ 	.byte	0x03, 0x5f
        /*093a*/ 	.short	0x0101


	//----- nvinfo : EIATTR_UNUSED_LOAD_BYTE_OFFSET
	.align		4
        /*093c*/ 	.byte	0x04, 0x44
        /*093e*/ 	.short	(.L_907 - .L_906)


	//   ....[0]....
.L_906:
        /*0940*/ 	.word	0x00000ab0
        /*0944*/ 	.word	0x0000fff0


	//   ....[1]....
        /*0948*/ 	.word	0x00023130
        /*094c*/ 	.word	0x0000fff0


	//----- nvinfo : EIATTR_INT_WARP_WIDE_INSTR_OFFSETS
	.align		4
.L_907:
        /*0950*/ 	.byte	0x04, 0x31
        /*0952*/ 	.short	(.L_909 - .L_908)


	//   ....[0]....
.L_908:
        /*0954*/ 	.word	0x00000190


	//   ....[1]....
        /*0958*/ 	.word	0x000001d0


	//   ....[2]....
        /*095c*/ 	.word	0x00000240


	//   ....[3]....
        /*0960*/ 	.word	0x000284b0


	//   ....[4]....
        /*0964*/ 	.word	0x00028540


	//   ....[5]....
        /*0968*/ 	.word	0x0002c540


	//   ....[6]....
        /*096c*/ 	.word	0x0002c5a0


	//----- nvinfo : EIATTR_COOP_GROUP_MASK_REGIDS
	.align		4
.L_909:
        /*0970*/ 	.byte	0x04, 0x29
        /*0972*/ 	.short	(.L_911 - .L_910)


	//   ....[0]....
.L_910:
        /*0974*/ 	.word	0xffffffff


	//   ....[1]....
        /*0978*/ 	.word	0xffffffff


	//   ....[2]....
        /*097c*/ 	.word	0xffffffff


	//   ....[3]....
        /*0980*/ 	.word	0xffffffff


	//   ....[4]....
        /*0984*/ 	.word	0xffffffff


	//   ....[5]....
        /*0988*/ 	.word	0xffffffff


	//   ....[6]....
        /*098c*/ 	.word	0xffffffff


	//   ....[7]....
        /*0990*/ 	.word	0xffffffff


	//   ....[8]....
        /*0994*/ 	.word	0xffffffff


	//   ....[9]....
        /*0998*/ 	.word	0xffffffff


	//   ....[10]....
        /*099c*/ 	.word	0xffffffff


	//   ....[11]....
        /*09a0*/ 	.word	0xffffffff


	//   ....[12]....
        /*09a4*/ 	.word	0xffffffff


	//   ....[13]....
        /*09a8*/ 	.word	0xffffffff


	//   ....[14]....
        /*09ac*/ 	.word	0xffffffff


	//   ....[15]....
        /*09b0*/ 	.word	0xffffffff


	//   ....[16]....
        /*09b4*/ 	.word	0xffffffff


	//   ....[17]....
        /*09b8*/ 	.word	0xffffffff


	//   ....[18]....
        /*09bc*/ 	.word	0xffffffff


	//   ....[19]....
        /*09c0*/ 	.word	0xffffffff


	//   ....[20]....
        /*09c4*/ 	.word	0xffffffff


	//   ....[21]....
        /*09c8*/ 	.word	0xffffffff


	//   ....[22]....
        /*09cc*/ 	.word	0xffffffff


	//   ....[23]....
        /*09d0*/ 	.word	0xffffffff


	//   ....[24]....
        /*09d4*/ 	.word	0xffffffff


	//   ....[25]....
        /*09d8*/ 	.word	0xffffffff


	//   ....[26]....
        /*09dc*/ 	.word	0xffffffff


	//   ....[27]....
        /*09e0*/ 	.word	0xffffffff


	//   ....[28]....
        /*09e4*/ 	.word	0xffffffff


	//   ....[29]....
        /*09e8*/ 	.word	0xffffffff


	//   ....[30]....
        /*09ec*/ 	.word	0xffffffff


	//   ....[31]....
        /*09f0*/ 	.word	0xffffffff


	//   ....[32]....
        /*09f4*/ 	.word	0xffffffff


	//   ....[33]....
        /*09f8*/ 	.word	0xffffffff


	//   ....[34]....
        /*09fc*/ 	.word	0xffffffff


	//   ....[35]....
        /*0a00*/ 	.word	0xffffffff


	//   ....[36]....
        /*0a04*/ 	.word	0xffffffff


	//   ....[37]....
        /*0a08*/ 	.word	0xffffffff


	//   ....[38]....
        /*0a0c*/ 	.word	0xffffffff


	//   ....[39]....
        /*0a10*/ 	.word	0xffffffff


	//   ....[40]....
        /*0a14*/ 	.word	0xffffffff


	//   ....[41]....
        /*0a18*/ 	.word	0xffffffff


	//   ....[42]....
        /*0a1c*/ 	.word	0xffffffff


	//   ....[43]....
        /*0a20*/ 	.word	0xffffffff


	//   ....[44]....
        /*0a24*/ 	.word	0xffffffff


	//   ....[45]....
        /*0a28*/ 	.word	0xffffffff


	//   ....[46]....
        /*0a2c*/ 	.word	0xffffffff


	//   ....[47]....
        /*0a30*/ 	.word	0xffffffff


	//   ....[48]....
        /*0a34*/ 	.word	0xffffffff


	//   ....[49]....
        /*0a38*/ 	.word	0xffffffff


	//   ....[50]....
        /*0a3c*/ 	.word	0xffffffff


	//   ....[51]....
        /*0a40*/ 	.word	0xffffffff


	//   ....[52]....
        /*0a44*/ 	.word	0xffffffff


	//   ....[53]....
        /*0a48*/ 	.word	0xffffffff


	//   ....[54]....
        /*0a4c*/ 	.word	0xffffffff


	//   ....[55]....
        /*0a50*/ 	.word	0xffffffff


	//   ....[56]....
        /*0a54*/ 	.word	0xffffffff


	//   ....[57]....
        /*0a58*/ 	.word	0xffffffff


	//   ....[58]....
        /*0a5c*/ 	.word	0xffffffff


	//   ....[59]....
        /*0a60*/ 	.word	0xffffffff


	//   ....[60]....
        /*0a64*/ 	.word	0xffffffff


	//   ....[61]....
        /*0a68*/ 	.word	0xffffffff


	//   ....[62]....
        /*0a6c*/ 	.word	0xffffffff


	//   ....[63]....
        /*0a70*/ 	.word	0xffffffff


	//   ....[64]....
        /*0a74*/ 	.word	0xffffffff


	//   ....[65]....
        /*0a78*/ 	.word	0xffffffff


	//   ....[66]....
        /*0a7c*/ 	.word	0xffffffff


	//   ....[67]....
        /*0a80*/ 	.word	0xffffffff


	//   ....[68]....
        /*0a84*/ 	.word	0xffffffff


	//   ....[69]....
        /*0a88*/ 	.word	0xffffffff


	//   ....[70]....
        /*0a8c*/ 	.word	0xffffffff


	//   ....[71]....
        /*0a90*/ 	.word	0xffffffff


	//   ....[72]....
        /*0a94*/ 	.word	0xffffffff


	//   ....[73]....
        /*0a98*/ 	.word	0xffffffff


	//   ....[74]....
        /*0a9c*/ 	.word	0xffffffff


	//   ....[75]....
        /*0aa0*/ 	.word	0xffffffff


	//   ....[76]....
        /*0aa4*/ 	.word	0xffffffff


	//   ....[77]....
        /*0aa8*/ 	.word	0xffffffff


	//   ....[78]....
        /*0aac*/ 	.word	0xffffffff


	//   ....[79]....
        /*0ab0*/ 	.word	0xffffffff


	//   ....[80]....
        /*0ab4*/ 	.word	0xffffffff


	//   ....[81]....
        /*0ab8*/ 	.word	0xffffffff


	//   ....[82]....
        /*0abc*/ 	.word	0xffffffff


	//   ....[83]....
        /*0ac0*/ 	.word	0xffffffff


	//   ....[84]....
        /*0ac4*/ 	.word	0xffffffff


	//   ....[85]....
        /*0ac8*/ 	.word	0xffffffff


	//   ....[86]....
        /*0acc*/ 	.word	0xffffffff


	//   ....[87]....
        /*0ad0*/ 	.word	0xffffffff


	//   ....[88]....
        /*0ad4*/ 	.word	0xffffffff


	//   ....[89]....
        /*0ad8*/ 	.word	0xffffffff


	//   ....[90]....
        /*0adc*/ 	.word	0xffffffff


	//   ....[91]....
        /*0ae0*/ 	.word	0xffffffff


	//   ....[92]....
        /*0ae4*/ 	.word	0xffffffff


	//   ....[93]....
        /*0ae8*/ 	.word	0xffffffff


	//   ....[94]....
        /*0aec*/ 	.word	0xffffffff


	//   ....[95]....
        /*0af0*/ 	.word	0xffffffff


	//   ....[96]....
        /*0af4*/ 	.word	0xffffffff


	//   ....[97]....
        /*0af8*/ 	.word	0xffffffff


	//   ....[98]....
        /*0afc*/ 	.word	0xffffffff


	//   ....[99]....
        /*0b00*/ 	.word	0xffffffff


	//   ....[100]....
        /*0b04*/ 	.word	0xffffffff


	//   ....[101]....
        /*0b08*/ 	.word	0xffffffff


	//   ....[102]....
        /*0b0c*/ 	.word	0xffffffff


	//   ....[103]....
        /*0b10*/ 	.word	0xffffffff


	//   ....[104]....
        /*0b14*/ 	.word	0xffffffff


	//   ....[105]....
        /*0b18*/ 	.word	0xffffffff


	//   ....[106]....
        /*0b1c*/ 	.word	0xffffffff


	//   ....[107]....
        /*0b20*/ 	.word	0xffffffff


	//   ....[108]....
        /*0b24*/ 	.word	0xffffffff


	//   ....[109]....
        /*0b28*/ 	.word	0xffffffff


	//   ....[110]....
        /*0b2c*/ 	.word	0xffffffff


	//   ....[111]....
        /*0b30*/ 	.word	0xffffffff


	//   ....[112]....
        /*0b34*/ 	.word	0xffffffff


	//   ....[113]....
        /*0b38*/ 	.word	0xffffffff


	//   ....[114]....
        /*0b3c*/ 	.word	0xffffffff


	//   ....[115]....
        /*0b40*/ 	.word	0xffffffff


	//   ....[116]....
        /*0b44*/ 	.word	0x0500000f


	//   ....[117]....
        /*0b48*/ 	.word	0x0500000f


	//   ....[118]....
        /*0b4c*/ 	.word	0x0500000f


	//   ....[119]....
        /*0b50*/ 	.word	0x0500000f


	//   ....[120]....
        /*0b54*/ 	.word	0x0500000f


	//   ....[121]....
        /*0b58*/ 	.word	0x0500000f


	//   ....[122]....
        /*0b5c*/ 	.word	0x0500000f


	//   ....[123]....
        /*0b60*/ 	.word	0x0500000f


	//   ....[124]....
        /*0b64*/ 	.word	0x0500000f


	//   ....[125]....
        /*0b68*/ 	.word	0x0500000f


	//   ....[126]....
        /*0b6c*/ 	.word	0x0500000f


	//   ....[127]....
        /*0b70*/ 	.word	0x0500000f


	//   ....[128]....
        /*0b74*/ 	.word	0x0500000f


	//   ....[129]....
        /*0b78*/ 	.word	0x0500000f


	//   ....[130]....
        /*0b7c*/ 	.word	0x0500000f


	//   ....[131]....
        /*0b80*/ 	.word	0x0500000f


	//   ....[132]....
        /*0b84*/ 	.word	0x0500000f


	//   ....[133]....
        /*0b88*/ 	.word	0x0500000f


	//   ....[134]....
        /*0b8c*/ 	.word	0x0500000f


	//   ....[135]....
        /*0b90*/ 	.word	0x0500000f


	//   ....[136]....
        /*0b94*/ 	.word	0x0500000f


	//   ....[137]....
        /*0b98*/ 	.word	0x0500000f


	//   ....[138]....
        /*0b9c*/ 	.word	0x0500000f


	//   ....[139]....
        /*0ba0*/ 	.word	0x0500000f


	//   ....[140]....
        /*0ba4*/ 	.word	0x0500000f


	//   ....[141]....
        /*0ba8*/ 	.word	0x0500000f


	//   ....[142]....
        /*0bac*/ 	.word	0x0500000f


	//   ....[143]....
        /*0bb0*/ 	.word	0x0500000f


	//   ....[144]....
        /*0bb4*/ 	.word	0x0500000f


	//   ....[145]....
        /*0bb8*/ 	.word	0x0500000f


	//   ....[146]....
        /*0bbc*/ 	.word	0x0500000f


	//   ....[147]....
        /*0bc0*/ 	.word	0x0500000f


	//   ....[148]....
        /*0bc4*/ 	.word	0x0500000f


	//   ....[149]....
        /*0bc8*/ 	.word	0x0500000f


	//   ....[150]....
        /*0bcc*/ 	.word	0x0500000f


	//   ....[151]....
        /*0bd0*/ 	.word	0x0500000f


	//   ....[152]....
        /*0bd4*/ 	.word	0x0500000f


	//   ....[153]....
        /*0bd8*/ 	.word	0x0500000f


	//   ....[154]....
        /*0bdc*/ 	.word	0x0500000f


	//   ....[155]....
        /*0be0*/ 	.word	0x0500000f


	//   ....[156]....
        /*0be4*/ 	.word	0x0500000f


	//   ....[157]....
        /*0be8*/ 	.word	0x0500000f


	//   ....[158]....
        /*0bec*/ 	.word	0x0500000f


	//   ....[159]....
        /*0bf0*/ 	.word	0x0500000f


	//   ....[160]....
        /*0bf4*/ 	.word	0x0500000f


	//   ....[161]....
        /*0bf8*/ 	.word	0x0500000f


	//   ....[162]....
        /*0bfc*/ 	.word	0x0500000f


	//   ....[163]....
        /*0c00*/ 	.word	0x0500000f


	//   ....[164]....
        /*0c04*/ 	.word	0x0500000f


	//   ....[165]....
        /*0c08*/ 	.word	0x0500000f


	//   ....[166]....
        /*0c0c*/ 	.word	0x0500000f


	//   ....[167]....
        /*0c10*/ 	.word	0x0500000f


	//----- nvinfo : EIATTR_COOP_GROUP_INSTR_OFFSETS
	.align		4
.L_911:
        /*0c14*/ 	.byte	0x04, 0x28
        /*0c16*/ 	.short	(.L_913 - .L_912)


	//   ....[0]....
.L_912:
        /*0c18*/ 	.word	0x00000060


	//   ....[1]....
        /*0c1c*/ 	.word	0x000001a0


	//   ....[2]....
        /*0c20*/ 	.word	0x000001f0


	//   ....[3]....
        /*0c24*/ 	.word	0x00000420


	//   ....[4]....
        /*0c28*/ 	.word	0x00000580


	//   ....[5]....
        /*0c2c*/ 	.word	0x000006a0


	//   ....[6]....
        /*0c30*/ 	.word	0x00000800


	//   ....[7]....
        /*0c34*/ 	.word	0x0000b1b0


	//   ....[8]....
        /*0c38*/ 	.word	0x0000b910


	//   ....[9]....
        /*0c3c*/ 	.word	0x0000b920


	//   ....[10]....
        /*0c40*/ 	.word	0x0000b930


	//   ....[11]....
        /*0c44*/ 	.word	0x0000b940


	//   ....[12]....
        /*0c48*/ 	.word	0x0000c200


	//   ....[13]....
        /*0c4c*/ 	.word	0x0000c210


	//   ....[14]....
        /*0c50*/ 	.word	0x0000c220


	//   ....[15]....
        /*0c54*/ 	.word	0x0000c230


	//   ....[16]....
        /*0c58*/ 	.word	0x0000f3d0


	//   ....[17]....
        /*0c5c*/ 	.word	0x0000f3e0


	//   ....[18]....
        /*0c60*/ 	.word	0x0000f3f0


	//   ....[19]....
        /*0c64*/ 	.word	0x0000f400


	//   ....[20]....
        /*0c68*/ 	.word	0x0000fa90


	//   ....[21]....
        /*0c6c*/ 	.word	0x0000faa0


	//   ....[22]....
        /*0c70*/ 	.word	0x0000fab0


	//   ....[23]....
        /*0c74*/ 	.word	0x0000fac0


	//   ....[24]....
        /*0c78*/ 	.word	0x00015dc0


	//   ....[25]....
        /*0c7c*/ 	.word	0x00016500


	//   ....[26]....
        /*0c80*/ 	.word	0x00016560


	//   ....[27]....
        /*0c84*/ 	.word	0x00016600


	//   ....[28]....
        /*0c88*/ 	.word	0x00016e20


	//   ....[29]....
        /*0c8c*/ 	.word	0x00016e90


	//   ....[30]....
        /*0c90*/ 	.word	0x0001b690


	//   ....[31]....
        /*0c94*/ 	.word	0x0001bc10


	//   ....[32]....
        /*0c98*/ 	.word	0x0001bc40


	//   ....[33]....
        /*0c9c*/ 	.word	0x0001c030


	//   ....[34]....
        /*0ca0*/ 	.word	0x0001c430


	//   ....[35]....
        /*0ca4*/ 	.word	0x0001c490


	//   ....[36]....
        /*0ca8*/ 	.word	0x00020c90


	//   ....[37]....
        /*0cac*/ 	.word	0x00020cb0


	//   ....[38]....
        /*0cb0*/ 	.word	0x000212d0


	//   ....[39]....
        /*0cb4*/ 	.word	0x000213a0


	//   ....[40]....
        /*0cb8*/ 	.word	0x000228d0


	//   ....[41]....
        /*0cbc*/ 	.word	0x000228e0


	//   ....[42]....
        /*0cc0*/ 	.word	0x00022930


	//   ....[43]....
        /*0cc4*/ 	.word	0x00022940


	//   ....[44]....
        /*0cc8*/ 	.word	0x00023fb0


	//   ....[45]....
        /*0ccc*/ 	.word	0x00024010


	//   ....[46]....
        /*0cd0*/ 	.word	0x00024050


	//   ....[47]....
        /*0cd4*/ 	.word	0x00024070


	//   ....[48]....
        /*0cd8*/ 	.word	0x000246e0


	//   ....[49]....
        /*0cdc*/ 	.word	0x00024710


	//   ....[50]....
        /*0ce0*/ 	.word	0x00024810


	//   ....[51]....
        /*0ce4*/ 	.word	0x00024830


	//   ....[52]....
        /*0ce8*/ 	.word	0x00024930


	//   ....[53]....
        /*0cec*/ 	.word	0x00024950


	//   ....[54]....
        /*0cf0*/ 	.word	0x00024a60


	//   ....[55]....
        /*0cf4*/ 	.word	0x00024a80


	//   ....[56]....
        /*0cf8*/ 	.word	0x00025350


	//   ....[57]....
        /*0cfc*/ 	.word	0x00025370


	//   ....[58]....
        /*0d00*/ 	.word	0x00025470


	//   ....[59]....
        /*0d04*/ 	.word	0x00025490


	//   ....[60]....
        /*0d08*/ 	.word	0x00025590


	//   ....[61]....
        /*0d0c*/ 	.word	0x000255b0


	//   ....[62]....
        /*0d10*/ 	.word	0x000256c0


	//   ....[63]....
        /*0d14*/ 	.word	0x000256e0


	//   ....[64]....
        /*0d18*/ 	.word	0x00025870


	//   ....[65]....
        /*0d1c*/ 	.word	0x00025a40


	//   ....[66]....
        /*0d20*/ 	.word	0x00025a70


	//   ....[67]....
        /*0d24*/ 	.word	0x00025aa0


	//   ....[68]....
        /*0d28*/ 	.word	0x00025ad0


	//   ....[69]....
        /*0d2c*/ 	.word	0x00025b00


	//   ....[70]....
        /*0d30*/ 	.word	0x00025b30


	//   ....[71]....
        /*0d34*/ 	.word	0x00025ca0


	//   ....[72]....
        /*0d38*/ 	.word	0x00025cd0


	//   ....[73]....
        /*0d3c*/ 	.word	0x00025d00


	//   ....[74]....
        /*0d40*/ 	.word	0x00025d30


	//   ....[75]....
        /*0d44*/ 	.word	0x00025d60


	//   ....[76]....
        /*0d48*/ 	.word	0x00025d90


	//   ....[77]....
        /*0d4c*/ 	.word	0x00025e30


	//   ....[78]....
        /*0d50*/ 	.word	0x00025e90


	//   ....[79]....
        /*0d54*/ 	.word	0x00025f20


	//   ....[80]....
        /*0d58*/ 	.word	0x00026e90


	//   ....[81]....
        /*0d5c*/ 	.word	0x00028ab0


	//   ....[82]....
        /*0d60*/ 	.word	0x00029760


	//   ....[83]....
        /*0d64*/ 	.word	0x00029770


	//   ....[84]....
        /*0d68*/ 	.word	0x00029790


	//   ....[85]....
        /*0d6c*/ 	.word	0x00029850


	//   ....[86]....
        /*0d70*/ 	.word	0x00029880


	//   ....[87]....
        /*0d74*/ 	.word	0x00029910


	//   ....[88]....
        /*0d78*/ 	.word	0x00029940


	//   ....[89]....
        /*0d7c*/ 	.word	0x000299d0


	//   ....[90]....
        /*0d80*/ 	.word	0x00029a00


	//   ....[91]....
        /*0d84*/ 	.word	0x00029a90


	//   ....[92]....
        /*0d88*/ 	.word	0x00029ac0


	//   ....[93]....
        /*0d8c*/ 	.word	0x00029b50


	//   ....[94]....
        /*0d90*/ 	.word	0x00029b80


	//   ....[95]....
        /*0d94*/ 	.word	0x00029c10


	//   ....[96]....
        /*0d98*/ 	.word	0x00029c20


	//   ....[97]....
        /*0d9c*/ 	.word	0x00029cb0


	//   ....[98]....
        /*0da0*/ 	.word	0x0002cdb0


	//   ....[99]....
        /*0da4*/ 	.word	0x0002ce00


	//   ....[100]....
        /*0da8*/ 	.word	0x0002ce30


	//   ....[101]....
        /*0dac*/ 	.word	0x0002ce40


	//   ....[102]....
        /*0db0*/ 	.word	0x0002ce70


	//   ....[103]....
        /*0db4*/ 	.word	0x0002cea0


	//   ....[104]....
        /*0db8*/ 	.word	0x0002ced0


	//   ....[105]....
        /*0dbc*/ 	.word	0x0002cf00


	//   ....[106]....
        /*0dc0*/ 	.word	0x0002d080


	//   ....[107]....
        /*0dc4*/ 	.word	0x0002d0c0


	//   ....[108]....
        /*0dc8*/ 	.word	0x0002d0f0


	//   ....[109]....
        /*0dcc*/ 	.word	0x0002d120


	//   ....[110]....
        /*0dd0*/ 	.word	0x0002d150


	//   ....[111]....
        /*0dd4*/ 	.word	0x0002d180


	//   ....[112]....
        /*0dd8*/ 	.word	0x0002d240


	//   ....[113]....
        /*0ddc*/ 	.word	0x0002d260


	//   ....[114]....
        /*0de0*/ 	.word	0x0002d2d0


	//   ....[115]....
        /*0de4*/ 	.word	0x0002d9a0


	//   ....[116]....
        /*0de8*/ 	.word	0x0002de00


	//   ....[117]....
        /*0dec*/ 	.word	0x0002de90


	//   ....[118]....
        /*0df0*/ 	.word	0x0002dee0


	//   ....[119]....
        /*0df4*/ 	.word	0x0002df30


	//   ....[120]....
        /*0df8*/ 	.word	0x0002dfc0


	//   ....[121]....
        /*0dfc*/ 	.word	0x0002e050


	//   ....[122]....
        /*0e00*/ 	.word	0x0002e0a0


	//   ....[123]....
        /*0e04*/ 	.word	0x0002e0f0


	//   ....[124]....
        /*0e08*/ 	.word	0x0002e1e0


	//   ....[125]....
        /*0e0c*/ 	.word	0x0002e270


	//   ....[126]....
        /*0e10*/ 	.word	0x0002e2d0


	//   ....[127]....
        /*0e14*/ 	.word	0x0002e330


	//   ....[128]....
        /*0e18*/ 	.word	0x0002e3c0


	//   ....[129]....
        /*0e1c*/ 	.word	0x0002e450


	//   ....[130]....
        /*0e20*/ 	.word	0x0002e4b0


	//   ....[131]....
        /*0e24*/ 	.word	0x0002e510


	//   ....[132]....
        /*0e28*/ 	.word	0x0002e800


	//   ....[133]....
        /*0e2c*/ 	.word	0x0002eb00


	//   ....[134]....
        /*0e30*/ 	.word	0x0002ec70


	//   ....[135]....
        /*0e34*/ 	.word	0x0002ecc0


	//   ....[136]....
        /*0e38*/ 	.word	0x0002ed70


	//   ....[137]....
        /*0e3c*/ 	.word	0x0002ee00


	//   ....[138]....
        /*0e40*/ 	.word	0x0002eee0


	//   ....[139]....
        /*0e44*/ 	.word	0x0002ef80


	//   ....[140]....
        /*0e48*/ 	.word	0x0002f060


	//   ....[141]....
        /*0e4c*/ 	.word	0x0002f0f0


	//   ....[142]....
        /*0e50*/ 	.word	0x0002f1e0


	//   ....[143]....
        /*0e54*/ 	.word	0x0002f270


	//   ....[144]....
        /*0e58*/ 	.word	0x0002f360


	//   ....[145]....
        /*0e5c*/ 	.word	0x0002f3f0


	//   ....[146]....
        /*0e60*/ 	.word	0x0002f4e0


	//   ....[147]....
        /*0e64*/ 	.word	0x0002f570


	//   ....[148]....
        /*0e68*/ 	.word	0x0002f660


	//   ....[149]....
        /*0e6c*/ 	.word	0x0002f760


	//   ....[150]....
        /*0e70*/ 	.word	0x0002fa90


	//   ....[151]....
        /*0e74*/ 	.word	0x0002fb40


	//   ....[152]....
        /*0e78*/ 	.word	0x0002fc40


	//   ....[153]....
        /*0e7c*/ 	.word	0x0002fcd0


	//   ....[154]....
        /*0e80*/ 	.word	0x0002fd50


	//   ....[155]....
        /*0e84*/ 	.word	0x0002fdd0


	//   ....[156]....
        /*0e88*/ 	.word	0x0002fe50


	//   ....[157]....
        /*0e8c*/ 	.word	0x0002fee0


	//   ....[158]....
        /*0e90*/ 	.word	0x0002ff80


	//   ....[159]....
        /*0e94*/ 	.word	0x00030050


	//   ....[160]....
        /*0e98*/ 	.word	0x000300d0


	//   ....[161]....
        /*0e9c*/ 	.word	0x00030150


	//   ....[162]....
        /*0ea0*/ 	.word	0x000301d0


	//   ....[163]....
        /*0ea4*/ 	.word	0x00030260


	//   ....[164]....
        /*0ea8*/ 	.word	0x000302e0


	//   ....[165]....
        /*0eac*/ 	.word	0x00030380


	//   ....[166]....
        /*0eb0*/ 	.word	0x00030410


	//   ....[167]....
        /*0eb4*/ 	.word	0x00030540


	//----- nvinfo : EIATTR_REG_RECONFIG
	.align		4
.L_913:
        /*0eb8*/ 	.byte	0x01, 0x54
	.zero		2


	//----- nvinfo : EIATTR_SYSCALL_OFFSETS
	.align		4
        /*0ebc*/ 	.byte	0x04, 0x46
        /*0ebe*/ 	.short	(.L_915 - .L_914)


	//   ....[0]....
.L_914:
        /*0ec0*/ 	.word	0x00001c20


	//   ....[1]....
        /*0ec4*/ 	.word	0x00001d70


	//   ....[2]....
        /*0ec8*/ 	.word	0x0000b350


	//   ....[3]....
        /*0ecc*/ 	.word	0x0000b670


	//   ....[4]....
        /*0ed0*/ 	.word	0x000286b0


	//   ....[5]....
        /*0ed4*/ 	.word	0x00028810


	//   ....[6]....
        /*0ed8*/ 	.word	0x00028910


	//   ....[7]....
        /*0edc*/ 	.word	0x00029310


	//----- nvinfo : EIATTR_MBARRIER_INSTR_OFFSETS
	.align		4
.L_915:
        /*0ee0*/ 	.byte	0x04, 0x39
        /*0ee2*/ 	.short	(.L_917 - .L_916)


	//   ....[0]....
.L_916:
        /*0ee4*/ 	.word	0x000002d0
        /*0ee8*/ 	.word	0x000000ff
        /*0eec*/ 	.word	0x00036800
        /*0ef0*/ 	.short	0x0100
        /*0ef2*/ 	.byte	0x08
	.zero		1


	//   ....[1]....
        /*0ef4*/ 	.word	0x000002e0
        /*0ef8*/ 	.word	0x000000ff
        /*0efc*/ 	.word	0x00036820
        /*0f00*/ 	.short	0x0100
        /*0f02*/ 	.byte	0x08
	.zero		1


	//   ....[2]....
        /*0f04*/ 	.word	0x000003d0
        /*0f08*/ 	.word	0x000000ff
        /*0f0c*/ 	.word	0x00036830
        /*0f10*/ 	.short	0x0100
        /*0f12*/ 	.byte	0x08
	.zero		1


	//   ....[3]....
        /*0f14*/ 	.word	0x000003e0
        /*0f18*/ 	.word	0x000000ff
        /*0f1c*/ 	.word	0x00036840
        /*0f20*/ 	.short	0x0100
        /*0f22*/ 	.byte	0x08
	.zero		1


	//   ....[4]....
        /*0f24*/ 	.word	0x000003f0
        /*0f28*/ 	.word	0x000000ff
        /*0f2c*/ 	.word	0x00036838
        /*0f30*/ 	.short	0x0100
        /*0f32*/ 	.byte	0x08
	.zero		1


	//   ....[5]....
        /*0f34*/ 	.word	0x00000400
        /*0f38*/ 	.word	0x000000ff
        /*0f3c*/ 	.word	0x00036848
        /*0f40*/ 	.short	0x0100
        /*0f42*/ 	.byte	0x08
	.zero		1


	//   ....[6]....
        /*0f44*/ 	.word	0x00000530
        /*0f48*/ 	.word	0x000000ff
        /*0f4c*/ 	.word	0x00036850
        /*0f50*/ 	.short	0x0100
        /*0f52*/ 	.byte	0x08
	.zero		1


	//   ....[7]....
        /*0f54*/ 	.word	0x00000540
        /*0f58*/ 	.word	0x000000ff
        /*0f5c*/ 	.word	0x00036860
        /*0f60*/ 	.short	0x0100
        /*0f62*/ 	.byte	0x08
	.zero		1


	//   ....[8]....
        /*0f64*/ 	.word	0x00000550
        /*0f68*/ 	.word	0x000000ff
        /*0f6c*/ 	.word	0x00036858
        /*0f70*/ 	.short	0x0100
        /*0f72*/ 	.byte	0x08
	.zero		1


	//   ....[9]....
        /*0f74*/ 	.word	0x00000560
        /*0f78*/ 	.word	0x000000ff
        /*0f7c*/ 	.word	0x00036868
        /*0f80*/ 	.short	0x0100
        /*0f82*/ 	.byte	0x08
	.zero		1


	//   ....[10]....
        /*0f84*/ 	.word	0x00000650
        /*0f88*/ 	.word	0x000000ff
        /*0f8c*/ 	.word	0x00036870
        /*0f90*/ 	.short	0x0100
        /*0f92*/ 	.byte	0x06
	.zero		1


	//   ....[11]....
        /*0f94*/ 	.word	0x00000660
        /*0f98*/ 	.word	0x000000ff
        /*0f9c*/ 	.word	0x00036880
        /*0fa0*/ 	.short	0x0100
        /*0fa2*/ 	.byte	0x06
	.zero		1


	//   ....[12]....
        /*0fa4*/ 	.word	0x00000670
        /*0fa8*/ 	.word	0x000000ff
        /*0fac*/ 	.word	0x00036878
        /*0fb0*/ 	.short	0x0100
        /*0fb2*/ 	.byte	0x06
	.zero		1


	//   ....[13]....
        /*0fb4*/ 	.word	0x00000680
        /*0fb8*/ 	.word	0x000000ff
        /*0fbc*/ 	.word	0x00036888
        /*0fc0*/ 	.short	0x0100
        /*0fc2*/ 	.byte	0x06
	.zero		1


	//   ....[14]....
        /*0fc4*/ 	.word	0x000007b0
        /*0fc8*/ 	.word	0x000000ff
        /*0fcc*/ 	.word	0x00036890
        /*0fd0*/ 	.short	0x0100
        /*0fd2*/ 	.byte	0x08
	.zero		1


	//   ....[15]....
        /*0fd4*/ 	.word	0x000007c0
        /*0fd8*/ 	.word	0x000000ff
        /*0fdc*/ 	.word	0x000368a0
        /*0fe0*/ 	.short	0x0100
        /*0fe2*/ 	.byte	0x08
	.zero		1


	//   ....[16]....
        /*0fe4*/ 	.word	0x000007d0
        /*0fe8*/ 	.word	0x000000ff
        /*0fec*/ 	.word	0x00036898
        /*0ff0*/ 	.short	0x0100
        /*0ff2*/ 	.byte	0x08
	.zero		1


	//   ....[17]....
        /*0ff4*/ 	.word	0x000007e0
        /*0ff8*/ 	.word	0x000000ff
        /*0ffc*/ 	.word	0x000368a8
        /*1000*/ 	.short	0x0100
        /*1002*/ 	.byte	0x08
	.zero		1


	//   ....[18]....
        /*1004*/ 	.word	0x00000910
        /*1008*/ 	.word	0x000000ff
        /*100c*/ 	.word	0x000368b0
        /*1010*/ 	.short	0x0100
        /*1012*/ 	.byte	0x08
	.zero		1


	//   ....[19]....
        /*1014*/ 	.word	0x00000920
        /*1018*/ 	.word	0x000000ff
        /*101c*/ 	.word	0x000368c0
        /*1020*/ 	.short	0x0100
        /*1022*/ 	.byte	0x08
	.zero		1


	//   ....[20]....
        /*1024*/ 	.word	0x00000930
        /*1028*/ 	.word	0x000000ff
        /*102c*/ 	.word	0x000368b8
        /*1030*/ 	.short	0x0100
        /*1032*/ 	.byte	0x08
	.zero		1


	//   ....[21]....
        /*1034*/ 	.word	0x00000940
        /*1038*/ 	.word	0x000000ff
        /*103c*/ 	.word	0x000368c8
        /*1040*/ 	.short	0x0100
        /*1042*/ 	.byte	0x08
	.zero		1


	//   ....[22]....
        /*1044*/ 	.word	0x000038f0
        /*1048*/ 	.word	0x00000060
        /*104c*/ 	.word	0x00036890
        /*1050*/ 	.short	0x010a
        /*1052*/ 	.byte	0x3f
	.zero		1


	//   ....[23]....
        /*1054*/ 	.word	0x00006ea0
        /*1058*/ 	.word	0x00000060
        /*105c*/ 	.word	0x00036890
        /*1060*/ 	.short	0x010a
        /*1062*/ 	.byte	0x3f
	.zero		1


	//   ....[24]....
        /*1064*/ 	.word	0x0000a1c0
        /*1068*/ 	.word	0x00000060
        /*106c*/ 	.word	0x00036890
        /*1070*/ 	.short	0x010a
        /*1072*/ 	.byte	0x3f
	.zero		1


	//   ....[25]....
        /*1074*/ 	.word	0x0000a590
        /*1078*/ 	.word	0x00000028
        /*107c*/ 	.word	0x00000000
        /*1080*/ 	.short	0x0101
        /*1082*/ 	.byte	0x3f
	.zero		1


	//   ....[26]....
        /*1084*/ 	.word	0x0000a5d0
        /*1088*/ 	.word	0x00000060
        /*108c*/ 	.word	0x000368b0
        /*1090*/ 	.short	0x010a
        /*1092*/ 	.byte	0x3f
	.zero		1


	//   ....[27]....
        /*1094*/ 	.word	0x0000ac40
        /*1098*/ 	.word	0x00000060
        /*109c*/ 	.word	0x00000000
        /*10a0*/ 	.short	0x0101
        /*10a2*/ 	.byte	0x3f
	.zero		1


	//   ....[28]....
        /*10a4*/ 	.word	0x0000b3d0
        /*10a8*/ 	.word	0x00000010
        /*10ac*/ 	.word	0x00036800
        /*10b0*/ 	.short	0x010a
        /*10b2*/ 	.byte	0x3f
	.zero		1


	//   ....[29]....
        /*10b4*/ 	.word	0x0000b420
        /*10b8*/ 	.word	0x00000010
        /*10bc*/ 	.word	0x00036800
        /*10c0*/ 	.short	0x010a
        /*10c2*/ 	.byte	0x3f
	.zero		1


	//   ....[30]....
        /*10c4*/ 	.word	0x0000c910
        /*10c8*/ 	.word	0x00000010
        /*10cc*/ 	.word	0x00036800
        /*10d0*/ 	.short	0x010a
        /*10d2*/ 	.byte	0x3f
	.zero		1


	//   ....[31]....
        /*10d4*/ 	.word	0x0000ff60
        /*10d8*/ 	.word	0x00000010
        /*10dc*/ 	.word	0x00036800
        /*10e0*/ 	.short	0x010a
        /*10e2*/ 	.byte	0x3f
	.zero		1


	//   ....[32]....
        /*10e4*/ 	.word	0x00012c20
        /*10e8*/ 	.word	0x00000003
        /*10ec*/ 	.word	0x00036830
        /*10f0*/ 	.short	0x010a
        /*10f2*/ 	.byte	0x3f
	.zero		1


	//   ....[33]....
        /*10f4*/ 	.word	0x00012c90
        /*10f8*/ 	.word	0x00000003
        /*10fc*/ 	.word	0x00036830
        /*1100*/ 	.short	0x010a
        /*1102*/ 	.byte	0x3f
	.zero		1


	//   ....[34]....
        /*1104*/ 	.word	0x000170f0
        /*1108*/ 	.word	0x00000006
        /*110c*/ 	.word	0x00000000
        /*1110*/ 	.short	0x0101
        /*1112*/ 	.byte	0x3f
	.zero		1


	//   ....[35]....
        /*1114*/ 	.word	0x00017c10
        /*1118*/ 	.word	0x0000000d
        /*111c*/ 	.word	0x00036830
        /*1120*/ 	.short	0x010a
        /*1122*/ 	.byte	0x3f
	.zero		1


	//   ....[36]....
        /*1124*/ 	.word	0x00017c90
        /*1128*/ 	.word	0x0000000d
        /*112c*/ 	.word	0x00036830
        /*1130*/ 	.short	0x010a
        /*1132*/ 	.byte	0x3f
	.zero		1


	//   ....[37]....
        /*1134*/ 	.word	0x0001b300
        /*1138*/ 	.word	0x0000000b
        /*113c*/ 	.word	0x00036850
        /*1140*/ 	.short	0x010a
        /*1142*/ 	.byte	0x3f
	.zero		1


	//   ....[38]....
        /*1144*/ 	.word	0x0001b350
        /*1148*/ 	.word	0x0000000b
        /*114c*/ 	.word	0x00036850
        /*1150*/ 	.short	0x010a
        /*1152*/ 	.byte	0x3f
	.zero		1


	//   ....[39]....
        /*1154*/ 	.word	0x0001cb00
        /*1158*/ 	.word	0x0000000d
        /*115c*/ 	.word	0x00000000
        /*1160*/ 	.short	0x0101
        /*1162*/ 	.byte	0x3f
	.zero		1


	//   ....[40]....
        /*1164*/ 	.word	0x0001cb30
        /*1168*/ 	.word	0x0000000b
        /*116c*/ 	.word	0x00000000
        /*1170*/ 	.short	0x0101
        /*1172*/ 	.byte	0x3f
	.zero		1


	//   ....[41]....
        /*1174*/ 	.word	0x0001d1f0
        /*1178*/ 	.word	0x00000004
        /*117c*/ 	.word	0x00036830
        /*1180*/ 	.short	0x010a
        /*1182*/ 	.byte	0x3f
	.zero		1


	//   ....[42]....
        /*1184*/ 	.word	0x0001d270
        /*1188*/ 	.word	0x00000004
        /*118c*/ 	.word	0x00036830
        /*1190*/ 	.short	0x010a
        /*1192*/ 	.byte	0x3f
	.zero		1


	//   ....[43]....
        /*1194*/ 	.word	0x000208e0
        /*1198*/ 	.word	0x0000000b
        /*119c*/ 	.word	0x00036850
        /*11a0*/ 	.short	0x010a
        /*11a2*/ 	.byte	0x3f
	.zero		1


	//   ....[44]....
        /*11a4*/ 	.word	0x00020930
        /*11a8*/ 	.word	0x0000000b
        /*11ac*/ 	.word	0x00036850
        /*11b0*/ 	.short	0x010a
        /*11b2*/ 	.byte	0x3f
	.zero		1


	//   ....[45]....
        /*11b4*/ 	.word	0x000218f0
        /*11b8*/ 	.word	0x0000007c
        /*11bc*/ 	.word	0x00000000
        /*11c0*/ 	.short	0x0101
        /*11c2*/ 	.byte	0x3f
	.zero		1


	//   ....[46]....
        /*11c4*/ 	.word	0x00021950
        /*11c8*/ 	.word	0x0000000b
        /*11cc*/ 	.word	0x00000000
        /*11d0*/ 	.short	0x0101
        /*11d2*/ 	.byte	0x3f
	.zero		1


	//   ....[47]....
        /*11d4*/ 	.word	0x000224d0
        /*11d8*/ 	.word	0x00000008
        /*11dc*/ 	.word	0x00036850
        /*11e0*/ 	.short	0x010a
        /*11e2*/ 	.byte	0x3f
	.zero		1


	//   ....[48]....
        /*11e4*/ 	.word	0x00022570
        /*11e8*/ 	.word	0x00000008
        /*11ec*/ 	.word	0x00036850
        /*11f0*/ 	.short	0x010a
        /*11f2*/ 	.byte	0x3f
	.zero		1


	//   ....[49]....
        /*11f4*/ 	.word	0x00022ac0
        /*11f8*/ 	.word	0x0000000c
        /*11fc*/ 	.word	0x00000000
        /*1200*/ 	.short	0x0101
        /*1202*/ 	.byte	0x3f
	.zero		1


	//   ....[50]....
        /*1204*/ 	.word	0x000246d0
        /*1208*/ 	.word	0x00000000
        /*120c*/ 	.word	0x00000000
        /*1210*/ 	.short	0x0101
        /*1212*/ 	.byte	0x3f
	.zero		1


	//   ....[51]....
        /*1214*/ 	.word	0x00026f80
        /*1218*/ 	.word	0x00000004
        /*121c*/ 	.word	0x00036820
        /*1220*/ 	.short	0x010a
        /*1222*/ 	.byte	0x3f
	.zero		1


	//   ....[52]....
        /*1224*/ 	.word	0x00027060
        /*1228*/ 	.word	0x00000004
        /*122c*/ 	.word	0x000368a0
        /*1230*/ 	.short	0x010a
        /*1232*/ 	.byte	0x3f
	.zero		1


	//   ....[53]....
        /*1234*/ 	.word	0x000274a0
        /*1238*/ 	.word	0x00000004
        /*123c*/ 	.word	0x000368c0
        /*1240*/ 	.short	0x010a
        /*1242*/ 	.byte	0x3f
	.zero		1


	//   ....[54]....
        /*1244*/ 	.word	0x00027a30
        /*1248*/ 	.word	0x00000006
        /*124c*/ 	.word	0x000368a0
        /*1250*/ 	.short	0x010a
        /*1252*/ 	.byte	0x3f
	.zero		1


	//   ....[55]....
        /*1254*/ 	.word	0x00027e60
        /*1258*/ 	.word	0x00000006
        /*125c*/ 	.word	0x000368c0
        /*1260*/ 	.short	0x010a
        /*1262*/ 	.byte	0x3f
	.zero		1


	//   ....[56]....
        /*1264*/ 	.word	0x00028d60
        /*1268*/ 	.word	0x00000000
        /*126c*/ 	.word	0x00036840
        /*1270*/ 	.short	0x010a
        /*1272*/ 	.byte	0x3f
	.zero		1


	//   ....[57]....
        /*1274*/ 	.word	0x00029dc0
        /*1278*/ 	.word	0x00000008
        /*127c*/ 	.word	0x00036800
        /*1280*/ 	.short	0x0107
        /*1282*/ 	.byte	0x3f
	.zero		1


	//   ....[58]....
        /*1284*/ 	.word	0x00029ec0
        /*1288*/ 	.word	0x00000002
        /*128c*/ 	.word	0x00036800
        /*1290*/ 	.short	0x0101
        /*1292*/ 	.byte	0x3f
	.zero		1


	//   ....[59]....
        /*1294*/ 	.word	0x00029ee0
        /*1298*/ 	.word	0x00000002
        /*129c*/ 	.word	0x00036820
        /*12a0*/ 	.short	0x010a
        /*12a2*/ 	.byte	0x3f
	.zero		1


	//   ....[60]....
        /*12a4*/ 	.word	0x0002a240
        /*12a8*/ 	.word	0x00000003
        /*12ac*/ 	.word	0x00036840
        /*12b0*/ 	.short	0x010a
        /*12b2*/ 	.byte	0x3f
	.zero		1


	//   ....[61]....
        /*12b4*/ 	.word	0x0002a700
        /*12b8*/ 	.word	0x00000000
        /*12bc*/ 	.word	0x00036860
        /*12c0*/ 	.short	0x010a
        /*12c2*/ 	.byte	0x3f
	.zero		1


	//   ....[62]....
        /*12c4*/ 	.word	0x0002aef0
        /*12c8*/ 	.word	0x00000003
        /*12cc*/ 	.word	0x00036840
        /*12d0*/ 	.short	0x010a
        /*12d2*/ 	.byte	0x3f
	.zero		1


	//   ....[63]....
        /*12d4*/ 	.word	0x0002b3b0
        /*12d8*/ 	.word	0x00000002
        /*12dc*/ 	.word	0x00036860
        /*12e0*/ 	.short	0x010a
        /*12e2*/ 	.byte	0x3f
	.zero		1


	//   ....[64]....
        /*12e4*/ 	.word	0x0002bb10
        /*12e8*/ 	.word	0x00000003
        /*12ec*/ 	.word	0x00036840
        /*12f0*/ 	.short	0x010a
        /*12f2*/ 	.byte	0x3f
	.zero		1


	//   ....[65]....
        /*12f4*/ 	.word	0x0002bfc0
        /*12f8*/ 	.word	0x00000002
        /*12fc*/ 	.word	0x00036860
        /*1300*/ 	.short	0x010a
        /*1302*/ 	.byte	0x3f
	.zero		1


	//   ....[66]....
        /*1304*/ 	.word	0x0002c6a0
        /*1308*/ 	.word	0x00000000
        /*130c*/ 	.word	0x00036860
        /*1310*/ 	.short	0x010a
        /*1312*/ 	.byte	0x3f
	.zero		1


	//   ....[67]....
        /*1314*/ 	.word	0x0002d920
        /*1318*/ 	.word	0x00000000
        /*131c*/ 	.word	0x00036820
        /*1320*/ 	.short	0x010a
        /*1322*/ 	.byte	0x3f
	.zero		1


	//   ....[68]....
        /*1324*/ 	.word	0x0002daf0
        /*1328*/ 	.word	0x00000006
        /*132c*/ 	.word	0x00000000
        /*1330*/ 	.short	0x010a
        /*1332*/ 	.byte	0x3f
	.zero		1


	//   ....[69]....
        /*1334*/ 	.word	0x0002db60
        /*1338*/ 	.word	0x00000007
        /*133c*/ 	.word	0x00000000
        /*1340*/ 	.short	0x010a
        /*1342*/ 	.byte	0x3f
	.zero		1


	//   ....[70]....
        /*1344*/ 	.word	0x0002dbd0
        /*1348*/ 	.word	0x00000004
        /*134c*/ 	.word	0x00000000
        /*1350*/ 	.short	0x010a
        /*1352*/ 	.byte	0x3f
	.zero		1


	//   ....[71]....
        /*1354*/ 	.word	0x0002dc00
        /*1358*/ 	.word	0x00000003
        /*135c*/ 	.word	0x00000000
        /*1360*/ 	.short	0x010a
        /*1362*/ 	.byte	0x3f
	.zero		1


	//   ....[72]....
        /*1364*/ 	.word	0x0002dc60
        /*1368*/ 	.word	0x00000060
        /*136c*/ 	.word	0x00036890
        /*1370*/ 	.short	0x010a
        /*1372*/ 	.byte	0x3f
	.zero		1


	//   ....[73]....
        /*1374*/ 	.word	0x0002dcb0
        /*1378*/ 	.word	0x00000060
        /*137c*/ 	.word	0x00036890
        /*1380*/ 	.short	0x010a
        /*1382*/ 	.byte	0x3f
	.zero		1


	//   ....[74]....
        /*1384*/ 	.word	0x0002dd00
        /*1388*/ 	.word	0x00000060
        /*138c*/ 	.word	0x00036890
        /*1390*/ 	.short	0x010a
        /*1392*/ 	.byte	0x3f
	.zero		1


	//   ....[75]....
        /*1394*/ 	.word	0x0002dd50
        /*1398*/ 	.word	0x00000060
        /*139c*/ 	.word	0x000368b0
        /*13a0*/ 	.short	0x010a
        /*13a2*/ 	.byte	0x3f
	.zero		1


	//   ....[76]....
        /*13a4*/ 	.word	0x0002e130
        /*13a8*/ 	.word	0x00000010
        /*13ac*/ 	.word	0x00036800
        /*13b0*/ 	.short	0x010a
        /*13b2*/ 	.byte	0x3f
	.zero		1


	//   ....[77]....
        /*13b4*/ 	.word	0x0002e540
        /*13b8*/ 	.word	0x00000010
        /*13bc*/ 	.word	0x00036800
        /*13c0*/ 	.short	0x010a
        /*13c2*/ 	.byte	0x3f
	.zero		1


	//   ....[78]....
        /*13c4*/ 	.word	0x0002e590
        /*13c8*/ 	.word	0x00000003
        /*13cc*/ 	.word	0x00036830
        /*13d0*/ 	.short	0x010a
        /*13d2*/ 	.byte	0x3f
	.zero		1


	//   ....[79]....
        /*13d4*/ 	.word	0x0002e5e0
        /*13d8*/ 	.word	0x0000000d
        /*13dc*/ 	.word	0x00036830
        /*13e0*/ 	.short	0x010a
        /*13e2*/ 	.byte	0x3f
	.zero		1


	//   ....[80]....
        /*13e4*/ 	.word	0x0002e630
        /*13e8*/ 	.word	0x0000000b
        /*13ec*/ 	.word	0x00036850
        /*13f0*/ 	.short	0x010a
        /*13f2*/ 	.byte	0x3f
	.zero		1


	//   ....[81]....
        /*13f4*/ 	.word	0x0002e680
        /*13f8*/ 	.word	0x00000004
        /*13fc*/ 	.word	0x00036830
        /*1400*/ 	.short	0x010a
        /*1402*/ 	.byte	0x3f
	.zero		1


	//   ....[82]....
        /*1404*/ 	.word	0x0002e6d0
        /*1408*/ 	.word	0x0000000b
        /*140c*/ 	.word	0x00036850
        /*1410*/ 	.short	0x010a
        /*1412*/ 	.byte	0x3f
	.zero		1


	//   ....[83]....
        /*1414*/ 	.word	0x0002e720
        /*1418*/ 	.word	0x00000008
        /*141c*/ 	.word	0x00036850
        /*1420*/ 	.short	0x010a
        /*1422*/ 	.byte	0x3f
	.zero		1


	//   ....[84]....
        /*1424*/ 	.word	0x0002e8e0
        /*1428*/ 	.word	0x00000003
        /*142c*/ 	.word	0x00036820
        /*1430*/ 	.short	0x010a
        /*1432*/ 	.byte	0x3f
	.zero		1


	//   ....[85]....
        /*1434*/ 	.word	0x0002e930
        /*1438*/ 	.word	0x00000004
        /*143c*/ 	.word	0x000368a0
        /*1440*/ 	.short	0x010a
        /*1442*/ 	.byte	0x3f
	.zero		1


	//   ....[86]....
        /*1444*/ 	.word	0x0002e980
        /*1448*/ 	.word	0x00000004
        /*144c*/ 	.word	0x000368c0
        /*1450*/ 	.short	0x010a
        /*1452*/ 	.byte	0x3f
	.zero		1


	//   ....[87]....
        /*1454*/ 	.word	0x0002e9d0
        /*1458*/ 	.word	0x00000006
        /*145c*/ 	.word	0x000368a0
        /*1460*/ 	.short	0x010a
        /*1462*/ 	.byte	0x3f
	.zero		1


	//   ....[88]....
        /*1464*/ 	.word	0x0002ea20
        /*1468*/ 	.word	0x00000006
        /*146c*/ 	.word	0x000368c0
        /*1470*/ 	.short	0x010a
        /*1472*/ 	.byte	0x3f
	.zero		1


	//   ....[89]....
        /*1474*/ 	.word	0x0002ebc0
        /*1478*/ 	.word	0x00000000
        /*147c*/ 	.word	0x00036840
        /*1480*/ 	.short	0x010a
        /*1482*/ 	.byte	0x3f
	.zero		1


	//   ....[90]....
        /*1484*/ 	.word	0x0002f7b0
        /*1488*/ 	.word	0x00000002
        /*148c*/ 	.word	0x00036820
        /*1490*/ 	.short	0x010a
        /*1492*/ 	.byte	0x3f
	.zero		1


	//   ....[91]....
        /*1494*/ 	.word	0x0002f800
        /*1498*/ 	.word	0x00000003
        /*149c*/ 	.word	0x00036840
        /*14a0*/ 	.short	0x010a
        /*14a2*/ 	.byte	0x3f
	.zero		1


	//   ....[92]....
        /*14a4*/ 	.word	0x0002f850
        /*14a8*/ 	.word	0x00000000
        /*14ac*/ 	.word	0x00036860
        /*14b0*/ 	.short	0x010a
        /*14b2*/ 	.byte	0x3f
	.zero		1


	//   ....[93]....
        /*14b4*/ 	.word	0x0002f8a0
        /*14b8*/ 	.word	0x00000003
        /*14bc*/ 	.word	0x00036840
        /*14c0*/ 	.short	0x010a
        /*14c2*/ 	.byte	0x3f
	.zero		1


	//   ....[94]....
        /*14c4*/ 	.word	0x0002f8f0
        /*14c8*/ 	.word	0x00000002
        /*14cc*/ 	.word	0x00036860
        /*14d0*/ 	.short	0x010a
        /*14d2*/ 	.byte	0x3f
	.zero		1


	//   ....[95]....
        /*14d4*/ 	.word	0x0002f940
        /*14d8*/ 	.word	0x00000003
        /*14dc*/ 	.word	0x00036840
        /*14e0*/ 	.short	0x010a
        /*14e2*/ 	.byte	0x3f
	.zero		1


	//   ....[96]....
        /*14e4*/ 	.word	0x0002f990
        /*14e8*/ 	.word	0x00000002
        /*14ec*/ 	.word	0x00036860
        /*14f0*/ 	.short	0x010a
        /*14f2*/ 	.byte	0x3f
	.zero		1


	//   ....[97]....
        /*14f4*/ 	.word	0x0002f9e0
        /*14f8*/ 	.word	0x00000000
        /*14fc*/ 	.word	0x00036860
        /*1500*/ 	.short	0x010a
        /*1502*/ 	.byte	0x3f
	.zero		1


	//   ....[98]....
        /*1504*/ 	.word	0x00030460
        /*1508*/ 	.word	0x00000000
        /*150c*/ 	.word	0x00036820
        /*1510*/ 	.short	0x010a
        /*1512*/ 	.byte	0x3f
	.zero		1


	//   ....[99]....
        /*1514*/ 	.word	0x00030600
        /*1518*/ 	.word	0x00000006
        /*151c*/ 	.word	0x00000000
        /*1520*/ 	.short	0x010a
        /*1522*/ 	.byte	0x3f
	.zero		1


	//   ....[100]....
        /*1524*/ 	.word	0x00030650
        /*1528*/ 	.word	0x00000007
        /*152c*/ 	.word	0x00000000
        /*1530*/ 	.short	0x010a
        /*1532*/ 	.byte	0x3f
	.zero		1


	//   ....[101]....
        /*1534*/ 	.word	0x000306a0
        /*1538*/ 	.word	0x00000004
        /*153c*/ 	.word	0x00000000
        /*1540*/ 	.short	0x010a
        /*1542*/ 	.byte	0x3f
	.zero		1


	//----- nvinfo : EIATTR_NUM_MBARRIERS
	.align		4
.L_917:
        /*1544*/ 	.byte	0x03, 0x38
        /*1546*/ 	.short	0x0016


	//----- nvinfo : EIATTR_EXIT_INSTR_OFFSETS
	.align		4
        /*1548*/ 	.byte	0x04, 0x1c
        /*154a*/ 	.short	(.L_919 - .L_918)


	//   ....[0]....
.L_918:
        /*154c*/ 	.word	0x0002dc50


	//----- nvinfo : EIATTR_MAX_THREADS
	.align		4
.L_919:
        /*1550*/ 	.byte	0x04, 0x05
        /*1552*/ 	.short	(.L_921 - .L_920)
.L_920:
        /*1554*/ 	.word	0x00000180
        /*1558*/ 	.word	0x00000001
        /*155c*/ 	.word	0x00000001


	//----- nvinfo : EIATTR_CRS_STACK_SIZE
	.align		4
.L_921:
        /*1560*/ 	.byte	0x04, 0x1e
        /*1562*/ 	.short	(.L_923 - .L_922)
.L_922:
        /*1564*/ 	.word	0x00000000


	//----- nvinfo : EIATTR_CBANK_PARAM_SIZE
	.align		4
.L_923:
        /*1568*/ 	.byte	0x03, 0x19
        /*156a*/ 	.short	0x0af0


	//----- nvinfo : EIATTR_PARAM_CBANK
	.align		4
        /*156c*/ 	.byte	0x04, 0x0a
        /*156e*/ 	.short	(.L_925 - .L_924)
	.align		4
.L_924:
        /*1570*/ 	.word	index@(.nv.constant0._ZN7cutlass13device_kernelIN5flash11enable_sm90INS1_16FlashAttnFwdSm90INS1_25CollectiveMainloopFwdSm90ILi2EN4cute5tupleIJNS5_1CILi1EEES8_S8_EEENS6_IJNS7_ILi128EEENS7_ILi112EEENS7_ILi192EEEEEELi192ENS_10bfloat16_tEfNS_4arch4Sm90ELb1ELb0ELb0ELb1ELb0ELb1ELb0ELb1ELb1ELb1ELb0ELb0EEENS1_21CollectiveEpilogueFwdINS6_IJSA_SC_SB_EEES9_SE_SG_Li256ELb1ELb1ELb0ELb0EEENS1_36VarlenDynamicPersistentTileSchedulerILi128ELi112ELi256ELi128ELb0ELb1ELb1ELb1ELb1ELb1EEEEEEEEEvNT_6ParamsE)
        /*1574*/ 	.short	0x0210
        /*1576*/ 	.short	0x0af0


	//----- nvinfo : EIATTR_SW_WAR
	.align		4
.L_925:
        /*1578*/ 	.byte	0x04, 0x36
        /*157a*/ 	.short	(.L_927 - .L_926)
.L_926:
        /*157c*/ 	.word	0x00000008
.L_927:


//--------------------- .nv.info._ZN7cutlass13device_kernelIN5flash11enable_sm90INS1_16FlashAttnFwdSm90INS1_25CollectiveMainloopFwdSm90ILi2EN4cute5tupleIJNS5_1CILi1EEES8_S8_EEENS6_IJNS7_ILi128EEENS7_ILi176EEESA_EEELi128ENS_10bfloat16_tEfNS_4arch4Sm90ELb0ELb0ELb0ELb0ELb0ELb0ELb0ELb1ELb1ELb1ELb0ELb0EEENS1_21CollectiveEpilogueFwdINS6_IJSA_SA_SB_EEES9_SD_SF_Li256ELb0ELb1ELb0ELb0EEENS1_29StaticPersistentTileSchedulerILb0EEEEEEEEEvNT_6ParamsE --------------------------
	.section	.nv.info._ZN7cutlass13device_kernelIN5flash11enable_sm90INS1_16FlashAttnFwdSm90INS1_25CollectiveMainloopFwdSm90ILi2EN4cute5tupleIJNS5_1CILi1EEES8_S8_EEENS6_IJNS7_ILi128EEENS7_ILi176EEESA_EEELi128ENS_10bfloat16_tEfNS_4arch4Sm90ELb0ELb0ELb0ELb0ELb0ELb0ELb0ELb1ELb1ELb1ELb0ELb0EEENS1_21CollectiveEpilogueFwdINS6_IJSA_SA_SB_EEES9_SD_SF_Li256ELb0ELb1ELb0ELb0EEENS1_29StaticPersistentTileSchedulerILb0EEEEEEEEEvNT_6ParamsE,"",@"SHT_CUDA_INFO"
	.sectionflags	@""
	.align	4


	//----- nvinfo : EIATTR_CUDA_API_VERSION
	.align		4
        /*0000*/ 	.byte	0x04, 0x37
        /*0002*/ 	.short	(.L_929 - .L_928)
.L_928:
        /*0004*/ 	.word	0x00000082


	//----- nvinfo : EIATTR_KPARAM_INFO
	.align		4
.L_929:
        /*0008*/ 	.byte	0x04, 0x17
        /*000a*/ 	.short	(.L_931 - .L_930)
.L_930:
        /*000c*/ 	.word	0x00000000
        /*0010*/ 	.short	0x0000
        /*0012*/ 	.short	0x0070
        /*0014*/ 	.byte	0x00, 0xf0, 0x01, 0x28


	//----- nvinfo : EIATTR_SPARSE_MMA_MASK
	.align		4
.L_931:
        /*0018*/ 	.byte	0x03, 0x50
        /*001a*/ 	.short	0x0000


	//----- nvinfo : EIATTR_MAXREG_COUNT
	.align		4
        /*001c*/ 	.byte	0x03, 0x1b
        /*001e*/ 	.short	0x00a8


	//----- nvinfo : EIATTR_NUM_BARRIERS
	.align		4
        /*0020*/ 	.byte	0x02, 0x4c
        /*0022*/ 	.byte	0x10
	.zero		1


	//----- nvinfo : EIATTR_EXTERNS
	.align		4
        /*0024*/ 	.byte	0x04, 0x0f
        /*0026*/ 	.short	(.L_933 - .L_932)


	//   ....[0]....
	.align		4
.L_932:
        /*0028*/ 	.word	index@(__assertfail)


	//----- nvinfo : EIATTR_ANNOTATIONS
	.align		4
.L_933:
        /*002c*/ 	.byte	0x04, 0x55
        /*002e*/ 	.short	(.L_935 - .L_934)


	//   ....[0]....
.L_934:
        /* <DEDUP_REMOVED lines=30> */


	//----- nvinfo : EIATTR_MERCURY_ISA_VERSION
	.align		4
.L_935:
        /*0200*/ 	.byte	0x03, 0x5f
        /*0202*/ 	.short	0x0101


	//----- nvinfo : EIATTR_INT_WARP_WIDE_INSTR_OFFSETS
	.align		4
        /*0204*/ 	.byte	0x04, 0x31
        /*0206*/ 	.short	(.L_937 - .L_936)


	//   ....[0]....
.L_936:
        /*0208*/ 	.word	0x00000120


	//   ....[1]....
        /*020c*/ 	.word	0x000001c0


	//   ....[2]....
        /*0210*/ 	.word	0x00000230


	//----- nvinfo : EIATTR_COOP_GROUP_MASK_REGIDS
	.align		4
.L_937:
        /*0214*/ 	.byte	0x04, 0x29
        /*0216*/ 	.short	(.L_939 - .L_938)


	//   ....[0]....
.L_938:
        /*0218*/ 	.word	0xffffffff


	//   ....[1]....
        /*021c*/ 	.word	0xffffffff


	//   ....[2]....
        /*0220*/ 	.word	0xffffffff


	//   ....[3]....
        /*0224*/ 	.word	0xffffffff


	//   ....[4]....
        /*0228*/ 	.word	0xffffffff


	//   ....[5]....
        /*022c*/ 	.word	0xffffffff


	//   ....[6]....
        /*0230*/ 	.word	0xffffffff


	//   ....[7]....
        /*0234*/ 	.word	0xffffffff


	//   ....[8]....
        /*0238*/ 	.word	0xffffffff


	//   ....[9]....
        /*023c*/ 	.word	0xffffffff


	//   ....[10]....
        /*0240*/ 	.word	0xffffffff


	//   ....[11]....
        /*0244*/ 	.word	0xffffffff


	//   ....[12]....
        /*0248*/ 	.word	0xffffffff


	//   ....[13]....
        /*024c*/ 	.word	0xffffffff


	//   ....[14]....
        /*0250*/ 	.word	0xffffffff


	//   ....[15]....
        /*0254*/ 	.word	0xffffffff


	//   ....[16]....
        /*0258*/ 	.word	0xffffffff


	//   ....[17]....
        /*025c*/ 	.word	0xffffffff


	//   ....[18]....
        /*0260*/ 	.word	0xffffffff


	//   ....[19]....
        /*0264*/ 	.word	0xffffffff


	//   ....[20]....
        /*0268*/ 	.word	0xffffffff


	//   ....[21]....
        /*026c*/ 	.word	0xffffffff


	//   ....[22]....
        /*0270*/ 	.word	0xffffffff


	//   ....[23]....
        /*0274*/ 	.word	0xffffffff


	//   ....[24]....
        /*0278*/ 	.word	0xffffffff


	//   ....[25]....
        /*027c*/ 	.word	0xffffffff


	//   ....[26]....
        /*0280*/ 	.word	0xffffffff


	//   ....[27]....
        /*0284*/ 	.word	0xffffffff


	//   ....[28]....
        /*0288*/ 	.word	0xffffffff


	//   ....[29]....
        /*028c*/ 	.word	0xffffffff


	//   ....[30]....
        /*0290*/ 	.word	0xffffffff


	//   ....[31]....
        /*0294*/ 	.word	0xffffffff


	//   ....[32]....
        /*0298*/ 	.word	0xffffffff


	//   ....[33]....
        /*029c*/ 	.word	0xffffffff


	//   ....[34]....
        /*02a0*/ 	.word	0xffffffff


	//   ....[35]....
        /*02a4*/ 	.word	0xffffffff


	//   ....[36]....
        /*02a8*/ 	.word	0xffffffff


	//   ....[37]....
        /*02ac*/ 	.word	0xffffffff


	//   ....[38]....
        /*02b0*/ 	.word	0xffffffff


	//   ....[39]....
        /*02b4*/ 	.word	0xffffffff


	//   ....[40]....
        /*02b8*/ 	.word	0xffffffff


	//   ....[41]....
        /*02bc*/ 	.word	0xffffffff


	//   ....[42]....
        /*02c0*/ 	.word	0xffffffff


	//   ....[43]....
        /*02c4*/ 	.word	0xffffffff


	//   ....[44]....
        /*02c8*/ 	.word	0xffffffff


	//   ....[45]....
        /*02cc*/ 	.word	0xffffffff


	//   ....[46]....
        /*02d0*/ 	.word	0xffffffff


	//   ....[47]....
        /*02d4*/ 	.word	0xffffffff


	//   ....[48]....
        /*02d8*/ 	.word	0xffffffff


	//   ....[49]....
        /*02dc*/ 	.word	0xffffffff


	//   ....[50]....
        /*02e0*/ 	.word	0x0500000f


	//   ....[51]....
        /*02e4*/ 	.word	0x0500000f


	//   ....[52]....
        /*02e8*/ 	.word	0x0500000f


	//   ....[53]....
        /*02ec*/ 	.word	0x0500000f


	//   ....[54]....
        /*02f0*/ 	.word	0x0500000f


	//   ....[55]....
        /*02f4*/ 	.word	0x0500000f


	//   ....[56]....
        /*02f8*/ 	.word	0x0500000f


	//   ....[57]....
        /*02fc*/ 	.word	0x0500000f


	//   ....[58]....
        /*0300*/ 	.word	0x0500000f


	//   ....[59]....
        /*0304*/ 	.word	0x0500000f


	//   ....[60]....
        /*0308*/ 	.word	0x0500000f


	//   ....[61]....
        /*030c*/ 	.word	0x0500000f


	//   ....[62]....
        /*0310*/ 	.word	0x0500000f


	//   ....[63]....
        /*0314*/ 	.word	0x0500000f


	//   ....[64]....
        /*0318*/ 	.word	0x0500000f


	//   ....[65]....
        /*031c*/ 	.word	0x0500000f


	//   ....[66]....
        /*0320*/ 	.word	0x0500000f


	//   ....[67]....
        /*0324*/ 	.word	0x0500000f


	//----- nvinfo : EIATTR_COOP_GROUP_INSTR_OFFSETS
	.align		4
.L_939:
        /*0328*/ 	.byte	0x04, 0x28
        /*032a*/ 	.short	(.L_941 - .L_940)


	//   ....[0]....
.L_940:
        /*032c*/ 	.word	0x00000060


	//   ....[1]....
        /*0330*/ 	.word	0x00000130


	//   ....[2]....
        /*0334*/ 	.word	0x000001e0


	//   ....[3]....
        /*0338*/ 	.word	0x000003a0


	//   ....[4]....
        /*033c*/ 	.word	0x00000500


	//   ....[5]....
        /*0340*/ 	.word	0x00000620


	//   ....[6]....
        /*0344*/ 	.word	0x00000780


	//   ....[7]....
        /*0348*/ 	.word	0x00000da0


	//   ....[8]....
        /*034c*/ 	.word	0x000044c0


	//   ....[9]....
        /*0350*/ 	.word	0x00004550


	//   ....[10]....
        /*0354*/ 	.word	0x00004cd0


	//   ....[11]....
        /*0358*/ 	.word	0x00004d60


	//   ....[12]....
        /*035c*/ 	.word	0x00008ea0


	//   ....[13]....
        /*0360*/ 	.word	0x00008ec0


	//   ....[14]....
        /*0364*/ 	.word	0x00009950


	//   ....[15]....
        /*0368*/ 	.word	0x000099b0


	//   ....[16]....
        /*036c*/ 	.word	0x0000aeb0


	//   ....[17]....
        /*0370*/ 	.word	0x0000aef0


	//   ....[18]....
        /*0374*/ 	.word	0x0000b000


	//   ....[19]....
        /*0378*/ 	.word	0x0000b020


	//   ....[20]....
        /*037c*/ 	.word	0x0000c320


	//   ....[21]....
        /*0380*/ 	.word	0x0000c380


	//   ....[22]....
        /*0384*/ 	.word	0x0000c3c0


	//   ....[23]....
        /*0388*/ 	.word	0x0000c3f0


	//   ....[24]....
        /*038c*/ 	.word	0x0000c880


	//   ....[25]....
        /*0390*/ 	.word	0x0000c8c0


	//   ....[26]....
        /*0394*/ 	.word	0x0000c9a0


	//   ....[27]....
        /*0398*/ 	.word	0x0000c9c0


	//   ....[28]....
        /*039c*/ 	.word	0x0000ca80


	//   ....[29]....
        /*03a0*/ 	.word	0x0000caa0


	//   ....[30]....
        /*03a4*/ 	.word	0x0000cb70


	//   ....[31]....
        /*03a8*/ 	.word	0x0000cbb0


	//   ....[32]....
        /*03ac*/ 	.word	0x0000d600


	//   ....[33]....
        /*03b0*/ 	.word	0x0000e030


	//   ....[34]....
        /*03b4*/ 	.word	0x0000e040


	//   ....[35]....
        /*03b8*/ 	.word	0x0000e080


	//   ....[36]....
        /*03bc*/ 	.word	0x0000e0c0


	//   ....[37]....
        /*03c0*/ 	.word	0x0000e190


	//   ....[38]....
        /*03c4*/ 	.word	0x0000e1a0


	//   ....[39]....
        /*03c8*/ 	.word	0x0000e220


	//   ....[40]....
        /*03cc*/ 	.word	0x0000e230


	//   ....[41]....
        /*03d0*/ 	.word	0x0000e2b0


	//   ....[42]....
        /*03d4*/ 	.word	0x0000e2c0


	//   ....[43]....
        /*03d8*/ 	.word	0x0000e340


	//   ....[44]....
        /*03dc*/ 	.word	0x0000e350


	//   ....[45]....
        /*03e0*/ 	.word	0x0000e3d0


	//   ....[46]....
        /*03e4*/ 	.word	0x0000e3e0


	//   ....[47]....
        /*03e8*/ 	.word	0x0000e3f0


	//   ....[48]....
        /*03ec*/ 	.word	0x0000e430


	//   ....[49]....
        /*03f0*/ 	.word	0x00010900


	//   ....[50]....
        /*03f4*/ 	.word	0x00010df0


	//   ....[51]....
        /*03f8*/ 	.word	0x00010f60


	//   ....[52]....
        /*03fc*/ 	.word	0x00010fc0


	//   ....[53]....
        /*0400*/ 	.word	0x00011110


	//   ....[54]....
        /*0404*/ 	.word	0x00011160


	//   ....[55]....
        /*0408*/ 	.word	0x00011290


	//   ....[56]....
        /*040c*/ 	.word	0x000112e0


	//   ....[57]....
        /*0410*/ 	.word	0x000113f0


	//   ....[58]....
        /*0414*/ 	.word	0x00011440


	//   ....[59]....
        /*0418*/ 	.word	0x00011550


	//   ....[60]....
        /*041c*/ 	.word	0x000115a0


	//   ....[61]....
        /*0420*/ 	.word	0x000116b0


	//   ....[62]....
        /*0424*/ 	.word	0x00011700


	//   ....[63]....
        /*0428*/ 	.word	0x00011800


	//   ....[64]....
        /*042c*/ 	.word	0x00011850


	//   ....[65]....
        /*0430*/ 	.word	0x00011940


	//   ....[66]....
        /*0434*/ 	.word	0x00011990


	//   ....[67]....
        /*0438*/ 	.word	0x00011d30


	//----- nvinfo : EIATTR_REG_RECONFIG
	.align		4
.L_941:
        /*043c*/ 	.byte	0x01, 0x54
	.zero		2


	//----- nvinfo : EIATTR_SYSCALL_OFFSETS
	.align		4
        /*0440*/ 	.byte	0x04, 0x46
        /*0442*/ 	.short	(.L_943 - .L_942)


	//   ....[0]....
.L_942:
        /*0444*/ 	.word	0x00001160


	//   ....[1]....
        /*0448*/ 	.word	0x0000d210


	//   ....[2]....
        /*044c*/ 	.word	0x0000d350


	//   ....[3]....
        /*0450*/ 	.word	0x0000d440


	//   ....[4]....
        /*0454*/ 	.word	0x0000dbf0


	//----- nvinfo : EIATTR_MBARRIER_INSTR_OFFSETS
	.align		4
.L_943:
        /*0458*/ 	.byte	0x04, 0x39
        /*045a*/ 	.short	(.L_945 - .L_944)


	//   ....[0]....
.L_944:
        /*045c*/ 	.word	0x00000250
        /*0460*/ 	.word	0x000000ff
        /*0464*/ 	.word	0x00034800
        /*0468*/ 	.short	0x0100
        /*046a*/ 	.byte	0x08
	.zero		1


	//   ....[1]....
        /*046c*/ 	.word	0x00000260
        /*0470*/ 	.word	0x000000ff
        /*0474*/ 	.word	0x00034820
        /*0478*/ 	.short	0x0100
        /*047a*/ 	.byte	0x08
	.zero		1


	//   ....[2]....
        /*047c*/ 	.word	0x00000350
        /*0480*/ 	.word	0x000000ff
        /*0484*/ 	.word	0x00034830
        /*0488*/ 	.short	0x0100
        /*048a*/ 	.byte	0x08
	.zero		1


	//   ....[3]....
        /*048c*/ 	.word	0x00000360
        /*0490*/ 	.word	0x000000ff
        /*0494*/ 	.word	0x00034840
        /*0498*/ 	.short	0x0100
        /*049a*/ 	.byte	0x08
	.zero		1


	//   ....[4]....
        /*049c*/ 	.word	0x00000370
        /*04a0*/ 	.word	0x000000ff
        /*04a4*/ 	.word	0x00034838
        /*04a8*/ 	.short	0x0100
        /*04aa*/ 	.byte	0x08
	.zero		1


	//   ....[5]....
        /*04ac*/ 	.word	0x00000380
        /*04b0*/ 	.word	0x000000ff
        /*04b4*/ 	.word	0x00034848
        /*04b8*/ 	.short	0x0100
        /*04ba*/ 	.byte	0x08
	.zero		1


	//   ....[6]....
        /*04bc*/ 	.word	0x000004b0
        /*04c0*/ 	.word	0x000000ff
        /*04c4*/ 	.word	0x00034850
        /*04c8*/ 	.short	0x0100
        /*04ca*/ 	.byte	0x08
	.zero		1


	//   ....[7]....
        /*04cc*/ 	.word	0x000004c0
        /*04d0*/ 	.word	0x000000ff
        /*04d4*/ 	.word	0x00034860
        /*04d8*/ 	.short	0x0100
        /*04da*/ 	.byte	0x08
	.zero		1


	//   ....[8]....
        /*04dc*/ 	.word	0x000004d0
        /*04e0*/ 	.word	0x000000ff
        /*04e4*/ 	.word	0x00034858
        /*04e8*/ 	.short	0x0100
        /*04ea*/ 	.byte	0x08
	.zero		1


	//   ....[9]....
        /*04ec*/ 	.word	0x000004e0
        /*04f0*/ 	.word	0x000000ff
        /*04f4*/ 	.word	0x00034868
        /*04f8*/ 	.short	0x0100
        /*04fa*/ 	.byte	0x08
	.zero		1


	//   ....[10]....
        /*04fc*/ 	.word	0x000005d0
        /*0500*/ 	.word	0x000000ff
        /*0504*/ 	.word	0x00034870
        /*0508*/ 	.short	0x0100
        /*050a*/ 	.byte	0x06
	.zero		1


	//   ....[11]....
        /*050c*/ 	.word	0x000005e0
        /*0510*/ 	.word	0x000000ff
        /*0514*/ 	.word	0x00034880
        /*0518*/ 	.short	0x0100
        /*051a*/ 	.byte	0x06
	.zero		1


	//   ....[12]....
        /*051c*/ 	.word	0x000005f0
        /*0520*/ 	.word	0x000000ff
        /*0524*/ 	.word	0x00034878
        /*0528*/ 	.short	0x0100
        /*052a*/ 	.byte	0x06
	.zero		1


	//   ....[13]....
        /*052c*/ 	.word	0x00000600
        /*0530*/ 	.word	0x000000ff
        /*0534*/ 	.word	0x00034888
        /*0538*/ 	.short	0x0100
        /*053a*/ 	.byte	0x06
	.zero		1


	//   ....[14]....
        /*053c*/ 	.word	0x00000730
        /*0540*/ 	.word	0x000000ff
        /*0544*/ 	.word	0x00034890
        /*0548*/ 	.short	0x0100
        /*054a*/ 	.byte	0x08
	.zero		1


	//   ....[15]....
        /*054c*/ 	.word	0x00000740
        /*0550*/ 	.word	0x000000ff
        /*0554*/ 	.word	0x000348a0
        /*0558*/ 	.short	0x0100
        /*055a*/ 	.byte	0x08
	.zero		1


	//   ....[16]....
        /*055c*/ 	.word	0x00000750
        /*0560*/ 	.word	0x000000ff
        /*0564*/ 	.word	0x00034898
        /*0568*/ 	.short	0x0100
        /*056a*/ 	.byte	0x08
	.zero		1


	//   ....[17]....
        /*056c*/ 	.word	0x00000760
        /*0570*/ 	.word	0x000000ff
        /*0574*/ 	.word	0x000348a8
        /*0578*/ 	.short	0x0100
        /*057a*/ 	.byte	0x08
	.zero		1


	//   ....[18]....
        /*057c*/ 	.word	0x00000890
        /*0580*/ 	.word	0x000000ff
        /*0584*/ 	.word	0x000348b0
        /*0588*/ 	.short	0x0100
        /*058a*/ 	.byte	0x08
	.zero		1


	//   ....[19]....
        /*058c*/ 	.word	0x000008a0
        /*0590*/ 	.word	0x000000ff
        /*0594*/ 	.word	0x000348c0
        /*0598*/ 	.short	0x0100
        /*059a*/ 	.byte	0x08
	.zero		1


	//   ....[20]....
        /*059c*/ 	.word	0x000008b0
        /*05a0*/ 	.word	0x000000ff
        /*05a4*/ 	.word	0x000348b8
        /*05a8*/ 	.short	0x0100
        /*05aa*/ 	.byte	0x08
	.zero		1


	//   ....[21]....
        /*05ac*/ 	.word	0x000008c0
        /*05b0*/ 	.word	0x000000ff
        /*05b4*/ 	.word	0x000348c8
        /*05b8*/ 	.short	0x0100
        /*05ba*/ 	.byte	0x08
	.zero		1


	//   ....[22]....
        /*05bc*/ 	.word	0x000011a0
        /*05c0*/ 	.word	0x000000ff
        /*05c4*/ 	.word	0x00034800
        /*05c8*/ 	.short	0x010a
        /*05ca*/ 	.byte	0x3d
	.zero		1


	//   ....[23]....
        /*05cc*/ 	.word	0x00001230
        /*05d0*/ 	.word	0x0000000b
        /*05d4*/ 	.word	0x00034830
        /*05d8*/ 	.short	0x010a
        /*05da*/ 	.byte	0x3f
	.zero		1


	//   ....[24]....
        /*05dc*/ 	.word	0x000012b0
        /*05e0*/ 	.word	0x0000000b
        /*05e4*/ 	.word	0x00034830
        /*05e8*/ 	.short	0x010a
        /*05ea*/ 	.byte	0x3f
	.zero		1


	//   ....[25]....
        /*05ec*/ 	.word	0x00004560
        /*05f0*/ 	.word	0x0000000b
        /*05f4*/ 	.word	0x00000000
        /*05f8*/ 	.short	0x0101
        /*05fa*/ 	.byte	0x3f
	.zero		1


	//   ....[26]....
        /*05fc*/ 	.word	0x00006320
        /*0600*/ 	.word	0x000000ff
        /*0604*/ 	.word	0x00034830
        /*0608*/ 	.short	0x010a
        /*060a*/ 	.byte	0x06
	.zero		1


	//   ....[27]....
        /*060c*/ 	.word	0x00006360
        /*0610*/ 	.word	0x000000ff
        /*0614*/ 	.word	0x00034830
        /*0618*/ 	.short	0x010a
        /*061a*/ 	.byte	0x06
	.zero		1


	//   ....[28]....
        /*061c*/ 	.word	0x00008a30
        /*0620*/ 	.word	0x000000ff
        /*0624*/ 	.word	0x00034850
        /*0628*/ 	.short	0x010a
        /*062a*/ 	.byte	0x06
	.zero		1


	//   ....[29]....
        /*062c*/ 	.word	0x00008a70
        /*0630*/ 	.word	0x000000ff
        /*0634*/ 	.word	0x00034850
        /*0638*/ 	.short	0x010a
        /*063a*/ 	.byte	0x06
	.zero		1


	//   ....[30]....
        /*063c*/ 	.word	0x0000a120
        /*0640*/ 	.word	0x00000083
        /*0644*/ 	.word	0x00000000
        /*0648*/ 	.short	0x0101
        /*064a*/ 	.byte	0x3f
	.zero		1


	//   ....[31]....
        /*064c*/ 	.word	0x0000a200
        /*0650*/ 	.word	0x0000007b
        /*0654*/ 	.word	0x00000000
        /*0658*/ 	.short	0x0101
        /*065a*/ 	.byte	0x3f
	.zero		1


	//   ....[32]....
        /*065c*/ 	.word	0x0000ae00
        /*0660*/ 	.word	0x000000ff
        /*0664*/ 	.word	0x00034850
        /*0668*/ 	.short	0x010a
        /*066a*/ 	.byte	0x08
	.zero		1


	//   ....[33]....
        /*066c*/ 	.word	0x0000ae40
        /*0670*/ 	.word	0x000000ff
        /*0674*/ 	.word	0x00034850
        /*0678*/ 	.short	0x010a
        /*067a*/ 	.byte	0x08
	.zero		1


	//   ....[34]....
        /*067c*/ 	.word	0x0000bc70
        /*0680*/ 	.word	0x00000068
        /*0684*/ 	.word	0x00000000
        /*0688*/ 	.short	0x0101
        /*068a*/ 	.byte	0x3f
	.zero		1


	//   ....[35]....
        /*068c*/ 	.word	0x0000c8a0
        /*0690*/ 	.word	0x000000ff
        /*0694*/ 	.word	0x00000000
        /*0698*/ 	.short	0x0101
        /*069a*/ 	.byte	0x3d
	.zero		1


	//   ....[36]....
        /*069c*/ 	.word	0x0000d840
        /*06a0*/ 	.word	0x00000000
        /*06a4*/ 	.word	0x00034840
        /*06a8*/ 	.short	0x010a
        /*06aa*/ 	.byte	0x3f
	.zero		1


	//   ....[37]....
        /*06ac*/ 	.word	0x0000e540
        /*06b0*/ 	.word	0x000000ff
        /*06b4*/ 	.word	0x00034800
        /*06b8*/ 	.short	0x0107
        /*06ba*/ 	.byte	0x24
	.zero		1


	//   ....[38]....
        /*06bc*/ 	.word	0x0000e5b0
        /*06c0*/ 	.word	0x000000ff
        /*06c4*/ 	.word	0x00034800
        /*06c8*/ 	.short	0x0101
        /*06ca*/ 	.byte	0x24
	.zero		1


	//   ....[39]....
        /*06cc*/ 	.word	0x0000e5e0
        /*06d0*/ 	.word	0x000000ff
        /*06d4*/ 	.word	0x00034820
        /*06d8*/ 	.short	0x010a
        /*06da*/ 	.byte	0x24
	.zero		1


	//   ....[40]....
        /*06dc*/ 	.word	0x0000e910
        /*06e0*/ 	.word	0x00000003
        /*06e4*/ 	.word	0x00034840
        /*06e8*/ 	.short	0x010a
        /*06ea*/ 	.byte	0x3f
	.zero		1


	//   ....[41]....
        /*06ec*/ 	.word	0x0000eca0
        /*06f0*/ 	.word	0x00000003
        /*06f4*/ 	.word	0x00000060
        /*06f8*/ 	.short	0x010a
        /*06fa*/ 	.byte	0x3f
	.zero		1


	//   ....[42]....
        /*06fc*/ 	.word	0x0000f300
        /*0700*/ 	.word	0x00000003
        /*0704*/ 	.word	0x00034840
        /*0708*/ 	.short	0x010a
        /*070a*/ 	.byte	0x3f
	.zero		1


	//   ....[43]....
        /*070c*/ 	.word	0x0000f690
        /*0710*/ 	.word	0x00000002
        /*0714*/ 	.word	0x00000060
        /*0718*/ 	.short	0x010a
        /*071a*/ 	.byte	0x3f
	.zero		1


	//   ....[44]....
        /*071c*/ 	.word	0x0000fc30
        /*0720*/ 	.word	0x00000002
        /*0724*/ 	.word	0x00034840
        /*0728*/ 	.short	0x010a
        /*072a*/ 	.byte	0x3f
	.zero		1


	//   ....[45]....
        /*072c*/ 	.word	0x0000ffc0
        /*0730*/ 	.word	0x00000002
        /*0734*/ 	.word	0x00000060
        /*0738*/ 	.short	0x010a
        /*073a*/ 	.byte	0x3f
	.zero		1


	//   ....[46]....
        /*073c*/ 	.word	0x00010400
        /*0740*/ 	.word	0x00000000
        /*0744*/ 	.word	0x00034860
        /*0748*/ 	.short	0x010a
        /*074a*/ 	.byte	0x3f
	.zero		1


	//   ....[47]....
        /*074c*/ 	.word	0x00010880
        /*0750*/ 	.word	0x00000000
        /*0754*/ 	.word	0x00034820
        /*0758*/ 	.short	0x010a
        /*075a*/ 	.byte	0x3f
	.zero		1


	//   ....[48]....
        /*075c*/ 	.word	0x00010a50
        /*0760*/ 	.word	0x00000006
        /*0764*/ 	.word	0x00000000
        /*0768*/ 	.short	0x010a
        /*076a*/ 	.byte	0x3f
	.zero		1


	//   ....[49]....
        /*076c*/ 	.word	0x00010aa0
        /*0770*/ 	.word	0x00000003
        /*0774*/ 	.word	0x00000000
        /*0778*/ 	.short	0x010a
        /*077a*/ 	.byte	0x3f
	.zero		1


	//   ....[50]....
        /*077c*/ 	.word	0x00010b00
        /*0780*/ 	.word	0x00000012
        /*0784*/ 	.word	0x00000000
        /*0788*/ 	.short	0x010a
        /*078a*/ 	.byte	0x3f
	.zero		1


	//   ....[51]....
        /*078c*/ 	.word	0x00010b30
        /*0790*/ 	.word	0x00000003
        /*0794*/ 	.word	0x00000000
        /*0798*/ 	.short	0x010a
        /*079a*/ 	.byte	0x3f
	.zero		1


	//   ....[52]....
        /*079c*/ 	.word	0x00010ba0
        /*07a0*/ 	.word	0x00000003
        /*07a4*/ 	.word	0x00034800
        /*07a8*/ 	.short	0x010a
        /*07aa*/ 	.byte	0x3f
	.zero		1


	//   ....[53]....
        /*07ac*/ 	.word	0x00010bf0
        /*07b0*/ 	.word	0x0000000b
        /*07b4*/ 	.word	0x00034830
        /*07b8*/ 	.short	0x010a
        /*07ba*/ 	.byte	0x3f
	.zero		1


	//   ....[54]....
        /*07bc*/ 	.word	0x00010c50
        /*07c0*/ 	.word	0x0000000a
        /*07c4*/ 	.word	0x00034830
        /*07c8*/ 	.short	0x010a
        /*07ca*/ 	.byte	0x3f
	.zero		1


	//   ....[55]....
        /*07cc*/ 	.word	0x00010cb0
        /*07d0*/ 	.word	0x0000000a
        /*07d4*/ 	.word	0x00034850
        /*07d8*/ 	.short	0x010a
        /*07da*/ 	.byte	0x3f
	.zero		1


	//   ....[56]....
        /*07dc*/ 	.word	0x00010d10
        /*07e0*/ 	.word	0x00000005
        /*07e4*/ 	.word	0x00034850
        /*07e8*/ 	.short	0x010a
        /*07ea*/ 	.byte	0x3f
	.zero		1


	//   ....[57]....
        /*07ec*/ 	.word	0x00010eb0
        /*07f0*/ 	.word	0x00000000
        /*07f4*/ 	.word	0x00034840
        /*07f8*/ 	.short	0x010a
        /*07fa*/ 	.byte	0x3f
	.zero		1


	//   ....[58]....
        /*07fc*/ 	.word	0x000119d0
        /*0800*/ 	.word	0x0000000b
        /*0804*/ 	.word	0x00034820
        /*0808*/ 	.short	0x010a
        /*080a*/ 	.byte	0x3f
	.zero		1


	//   ....[59]....
        /*080c*/ 	.word	0x00011a20
        /*0810*/ 	.word	0x00000003
        /*0814*/ 	.word	0x00034840
        /*0818*/ 	.short	0x010a
        /*081a*/ 	.byte	0x3f
	.zero		1


	//   ....[60]....
        /*081c*/ 	.word	0x00011a70
        /*0820*/ 	.word	0x00000003
        /*0824*/ 	.word	0x00000060
        /*0828*/ 	.short	0x010a
        /*082a*/ 	.byte	0x3f
	.zero		1


	//   ....[61]....
        /*082c*/ 	.word	0x00011ac0
        /*0830*/ 	.word	0x00000003
        /*0834*/ 	.word	0x00034840
        /*0838*/ 	.short	0x010a
        /*083a*/ 	.byte	0x3f
	.zero		1


	//   ....[62]....
        /*083c*/ 	.word	0x00011b10
        /*0840*/ 	.word	0x00000002
        /*0844*/ 	.word	0x00000060
        /*0848*/ 	.short	0x010a
        /*084a*/ 	.byte	0x3f
	.zero		1


	//   ....[63]....
        /*084c*/ 	.word	0x00011b60
        /*0850*/ 	.word	0x00000002
        /*0854*/ 	.word	0x00034840
        /*0858*/ 	.short	0x010a
        /*085a*/ 	.byte	0x3f
	.zero		1


	//   ....[64]....
        /*085c*/ 	.word	0x00011bb0
        /*0860*/ 	.word	0x00000002
        /*0864*/ 	.word	0x00000060
        /*0868*/ 	.short	0x010a
        /*086a*/ 	.byte	0x3f
	.zero		1


	//   ....[65]....
        /*086c*/ 	.word	0x00011c00
        /*0870*/ 	.word	0x00000000
        /*0874*/ 	.word	0x00034860
        /*0878*/ 	.short	0x010a
        /*087a*/ 	.byte	0x3f
	.zero		1


	//   ....[66]....
        /*087c*/ 	.word	0x00011c50
        /*0880*/ 	.word	0x00000000
        /*0884*/ 	.word	0x00034820
        /*0888*/ 	.short	0x010a
        /*088a*/ 	.byte	0x3f
	.zero		1


	//   ....[67]....
        /*088c*/ 	.word	0x00011df0
        /*0890*/ 	.word	0x00000006
        /*0894*/ 	.word	0x00000000
        /*0898*/ 	.short	0x010a
        /*089a*/ 	.byte	0x3f
	.zero		1


	//   ....[68]....
        /*089c*/ 	.word	0x00011e40
        /*08a0*/ 	.word	0x00000003
        /*08a4*/ 	.word	0x00000000
        /*08a8*/ 	.short	0x010a
        /*08aa*/ 	.byte	0x3f
	.zero		1


	//   ....[69]....
        /*08ac*/ 	.word	0x00011e90
        /*08b0*/ 	.word	0x00000012
        /*08b4*/ 	.word	0x00000000
        /*08b8*/ 	.short	0x010a
        /*08ba*/ 	.byte	0x3f
	.zero		1


	//----- nvinfo : EIATTR_NUM_MBARRIERS
	.align		4
.L_945:
        /*08bc*/ 	.byte	0x03, 0x38
        /*08be*/ 	.short	0x0016


	//----- nvinfo : EIATTR_EXIT_INSTR_OFFSETS
	.align		4
        /*08c0*/ 	.byte	0x04, 0x1c
        /*08c2*/ 	.short	(.L_947 - .L_946)


	//   ....[0]....
.L_946:
        /*08c4*/ 	.word	0x00000a00


	//   ....[1]....
        /*08c8*/ 	.word	0x0000ccb0


	//   ....[2]....
        /*08cc*/ 	.word	0x00010b80


	//----- nvinfo : EIATTR_MAX_THREADS
	.align		4
.L_947:
        /*08d0*/ 	.byte	0x04, 0x05
        /*08d2*/ 	.short	(.L_949 - .L_948)
.L_948:
        /*08d4*/ 	.word	0x00000180
        /*08d8*/ 	.word	0x00000001
        /*08dc*/ 	.word	0x00000001


	//----- nvinfo : EIATTR_CRS_STACK_SIZE
	.align		4
.L_949:
        /*08e0*/ 	.byte	0x04, 0x1e
        /*08e2*/ 	.short	(.L_951 - .L_950)
.L_950:
        /*08e4*/ 	.word	0x00000000


	//----- nvinfo : EIATTR_CBANK_PARAM_SIZE
	.align		4
.L_951:
        /*08e8*/ 	.byte	0x03, 0x19
        /*08ea*/ 	.short	0x0a70


	//----- nvinfo : EIATTR_PARAM_CBANK
	.align		4
        /*08ec*/ 	.byte	0x04, 0x0a
        /*08ee*/ 	.short	(.L_953 - .L_952)
	.align		4
.L_952:
        /*08f0*/ 	.word	index@(.nv.constant0._ZN7cutlass13device_kernelIN5flash11enable_sm90INS1_16FlashAttnFwdSm90INS1_25CollectiveMainloopFwdSm90ILi2EN4cute5tupleIJNS5_1CILi1EEES8_S8_EEENS6_IJNS7_ILi128EEENS7_ILi176EEESA_EEELi128ENS_10bfloat16_tEfNS_4arch4Sm90ELb0ELb0ELb0ELb0ELb0ELb0ELb0ELb1ELb1ELb1ELb0ELb0EEENS1_21CollectiveEpilogueFwdINS6_IJSA_SA_SB_EEES9_SD_SF_Li256ELb0ELb1ELb0ELb0EEENS1_29StaticPersistentTileSchedulerILb0EEEEEEEEEvNT_6ParamsE)
        /*08f4*/ 	.short	0x0210
        /*08f6*/ 	.short	0x0a70


	//----- nvinfo : EIATTR_SW_WAR
	.align		4
.L_953:
        /*08f8*/ 	.byte	0x04, 0x36
        /*08fa*/ 	.short	(.L_955 - .L_954)
.L_954:
        /*08fc*/ 	.word	0x00000008
.L_955:


//--------------------- .nv.info._ZN7cutlass13device_kernelIN5flash11enable_sm90INS1_16FlashAttnFwdSm90INS1_25CollectiveMainloopFwdSm90ILi2EN4cute5tupleIJNS5_1CILi2EEENS7_ILi1EEES9_EEENS6_IJNS7_ILi128EEENS7_ILi176EEESB_EEELi128ENS_10bfloat16_tEfNS_4arch4Sm90ELb0ELb0ELb0ELb0ELb0ELb0ELb0ELb1ELb1ELb1ELb0ELb0EEENS1_21CollectiveEpilogueFwdINS6_IJSB_SB_SC_EEESA_SE_SG_Li256ELb0ELb1ELb0ELb0EEENS1_29StaticPersistentTileSchedulerILb0EEEEEEEEEvNT_6ParamsE --------------------------
	.section	.nv.info._ZN7cutlass13device_kernelIN5flash11enable_sm90INS1_16FlashAttnFwdSm90INS1_25CollectiveMainloopFwdSm90ILi2EN4cute5tupleIJNS5_1CILi2EEENS7_ILi1EEES9_EEENS6_IJNS7_ILi128EEENS7_ILi176EEESB_EEELi128ENS_10bfloat16_tEfNS_4arch4Sm90ELb0ELb0ELb0ELb0ELb0ELb0ELb0ELb1ELb1ELb1ELb0ELb0EEENS1_21CollectiveEpilogueFwdINS6_IJSB_SB_SC_EEESA_SE_SG_Li256ELb0ELb1ELb0ELb0EEENS1_29StaticPersistentTileSchedulerILb0EEEEEEEEEvNT_6ParamsE,"",@"SHT_CUDA_INFO"
	.sectionflags	@""
	.align	4


	//----- nvinfo : EIATTR_CUDA_API_VERSION
	.align		4
        /*0000*/ 	.byte	0x04, 0x37
        /*0002*/ 	.short	(.L_957 - .L_956)
.L_956:
        /*0004*/ 	.word	0x00000082


	//----- nvinfo : EIATTR_KPARAM_INFO
	.align		4
.L_957:
        /*0008*/ 	.byte	0x04, 0x17
        /*000a*/ 	.short	(.L_959 - .L_958)
.L_958:
        /*000c*/ 	.word	0x00000000
        /*0010*/ 	.short	0x0000
        /*0012*/ 	.short	0x0070
        /*0014*/ 	.byte	0x00, 0xf0, 0x01, 0x28


	//----- nvinfo : EIATTR_SPARSE_MMA_MASK
	.align		4
.L_959:
        /*0018*/ 	.byte	0x03, 0x50
        /*001a*/ 	.short	0x0000


	//----- nvinfo : EIATTR_MAXREG_COUNT
	.align		4
        /*001c*/ 	.byte	0x03, 0x1b
        /*001e*/ 	.short	0x00a8


	//----- nvinfo : EIATTR_NUM_BARRIERS
	.align		4
        /*0020*/ 	.byte	0x02, 0x4c
        /*0022*/ 	.byte	0x10
	.zero		1


	//----- nvinfo : EIATTR_EXTERNS
	.align		4
        /*0024*/ 	.byte	0x04, 0x0f
        /*0026*/ 	.short	(.L_961 - .L_960)


	//   ....[0]....
	.align		4
.L_960:
        /*0028*/ 	.word	index@(__assertfail)


	//----- nvinfo : EIATTR_ANNOTATIONS
	.align		4
.L_961:
        /*002c*/ 	.byte	0x04, 0x55
        /*002e*/ 	.short	(.L_963 - .L_962)


	//   ....[0]....
.L_962:
        /* <DEDUP_REMOVED lines=34> */


	//----- nvinfo : EIATTR_MERCURY_ISA_VERSION
	.align		4
.L_963:
        /*0238*/ 	.byte	0x03, 0x5f
        /*023a*/ 	.short	0x0101


	//----- nvinfo : EIATTR_INT_WARP_WIDE_INSTR_OFFSETS
	.align		4
        /*023c*/ 	.byte	0x04, 0x31
        /*023e*/ 	.short	(.L_965 - .L_964)


	//   ....[0]....
.L_964:
        /*0240*/ 	.word	0x00000120


	//   ....[1]....
        /*0244*/ 	.word	0x000001c0


	//   ....[2]....
        /*0248*/ 	.word	0x00000230


	//----- nvinfo : EIATTR_COOP_GROUP_MASK_REGIDS
	.align		4
.L_965:
        /*024c*/ 	.byte	0x04, 0x29
        /*024e*/ 	.short	(.L_967 - .L_966)


	//   ....[0]....
.L_966:
        /*0250*/ 	.word	0xffffffff


	//   ....[1]....
        /*0254*/ 	.word	0xffffffff


	//   ....[2]....
        /*0258*/ 	.word	0xffffffff


	//   ....[3]....
        /*025c*/ 	.word	0xffffffff


	//   ....[4]....
        /*0260*/ 	.word	0xffffffff


	//   ....[5]....
        /*0264*/ 	.word	0xffffffff


	//   ....[6]....
        /*0268*/ 	.word	0xffffffff


	//   ....[7]....
        /*026c*/ 	.word	0xffffffff


	//   ....[8]....
        /*0270*/ 	.word	0xffffffff


	//   ....[9]....
        /*0274*/ 	.word	0xffffffff


	//   ....[10]....
        /*0278*/ 	.word	0xffffffff


	//   ....[11]....
        /*027c*/ 	.word	0xffffffff


	//   ....[12]....
        /*0280*/ 	.word	0xffffffff


	//   ....[13]....
        /*0284*/ 	.word	0xffffffff


	//   ....[14]....
        /*0288*/ 	.word	0xffffffff


	//   ....[15]....
        /*028c*/ 	.word	0xffffffff


	//   ....[16]....
        /*0290*/ 	.word	0xffffffff


	//   ....[17]....
        /*0294*/ 	.word	0xffffffff


	//   ....[18]....
        /*0298*/ 	.word	0xffffffff


	//   ....[19]....
        /*029c*/ 	.word	0xffffffff


	//   ....[20]....
        /*02a0*/ 	.word	0xffffffff


	//   ....[21]....
        /*02a4*/ 	.word	0xffffffff


	//   ....[22]....
        /*02a8*/ 	.word	0xffffffff


	//   ....[23]....
        /*02ac*/ 	.word	0xffffffff


	//   ....[24]....
        /*02b0*/ 	.word	0xffffffff


	//   ....[25]....
        /*02b4*/ 	.word	0xffffffff


	//   ....[26]....
        /*02b8*/ 	.word	0xffffffff


	//   ....[27]....
        /*02bc*/ 	.word	0xffffffff


	//   ....[28]....
        /*02c0*/ 	.word	0xffffffff


	//   ....[29]....
        /*02c4*/ 	.word	0xffffffff


	//   ....[30]....
        /*02c8*/ 	.word	0xffffffff


	//   ....[31]....
        /*02cc*/ 	.word	0xffffffff


	//   ....[32]....
        /*02d0*/ 	.word	0xffffffff


	//   ....[33]....
        /*02d4*/ 	.word	0xffffffff


	//   ....[34]....
        /*02d8*/ 	.word	0xffffffff


	//   ....[35]....
        /*02dc*/ 	.word	0xffffffff


	//   ....[36]....
        /*02e0*/ 	.word	0xffffffff


	//   ....[37]....
        /*02e4*/ 	.word	0xffffffff


	//   ....[38]....
        /*02e8*/ 	.word	0xffffffff


	//   ....[39]....
        /*02ec*/ 	.word	0xffffffff


	//   ....[40]....
        /*02f0*/ 	.word	0xffffffff


	//   ....[41]....
        /*02f4*/ 	.word	0xffffffff


	//   ....[42]....
        /*02f8*/ 	.word	0xffffffff


	//   ....[43]....
        /*02fc*/ 	.word	0xffffffff


	//   ....[44]....
        /*0300*/ 	.word	0xffffffff


	//   ....[45]....
        /*0304*/ 	.word	0xffffffff


	//   ....[46]....
        /*0308*/ 	.word	0xffffffff


	//   ....[47]....
        /*030c*/ 	.word	0xffffffff


	//   ....[48]....
        /*0310*/ 	.word	0xffffffff


	//   ....[49]....
        /*0314*/ 	.word	0xffffffff


	//   ....[50]....
        /*0318*/ 	.word	0xffffffff


	//   ....[51]....
        /*031c*/ 	.word	0x0500000f


	//   ....[52]....
        /*0320*/ 	.word	0x0500000f


	//   ....[53]....
        /*0324*/ 	.word	0x0500000f


	//   ....[54]....
        /*0328*/ 	.word	0x0500000f


	//   ....[55]....
        /*032c*/ 	.word	0x0500000f


	//   ....[56]....
        /*0330*/ 	.word	0x0500000f


	//   ....[57]....
        /*0334*/ 	.word	0x0500000f


	//   ....[58]....
        /*0338*/ 	.word	0x0500000f


	//   ....[59]....
        /*033c*/ 	.word	0x0500000f


	//   ....[60]....
        /*0340*/ 	.word	0x0500000f


	//   ....[61]....
        /*0344*/ 	.word	0x0500000f


	//   ....[62]....
        /*0348*/ 	.word	0x0500000f


	//   ....[63]....
        /*034c*/ 	.word	0x0500000f


	//   ....[64]....
        /*0350*/ 	.word	0x0500000f


	//   ....[65]....
        /*0354*/ 	.word	0x0500000f


	//   ....[66]....
        /*0358*/ 	.word	0x0500000f


	//   ....[67]....
        /*035c*/ 	.word	0x0500000f


	//   ....[68]....
        /*0360*/ 	.word	0x0500000f


	//----- nvinfo : EIATTR_COOP_GROUP_INSTR_OFFSETS
	.align		4
.L_967:
        /*0364*/ 	.byte	0x04, 0x28
        /*0366*/ 	.short	(.L_969 - .L_968)


	//   ....[0]....
.L_968:
        /*0368*/ 	.word	0x00000060


	//   ....[1]....
        /*036c*/ 	.word	0x00000130


	//   ....[2]....
        /*0370*/ 	.word	0x000001d0


	//   ....[3]....
        /*0374*/ 	.word	0x000003b0


	//   ....[4]....
        /*0378*/ 	.word	0x000005e0


	//   ....[5]....
        /*037c*/ 	.word	0x00000810


	//   ....[6]....
        /*0380*/ 	.word	0x00000aa0


	//   ....[7]....
        /*0384*/ 	.word	0x00000dc0


	//   ....[8]....
        /*0388*/ 	.word	0x000012b0


	//   ....[9]....
        /*038c*/ 	.word	0x000049c0


	//   ....[10]....
        /*0390*/ 	.word	0x00004a80


	//   ....[11]....
        /*0394*/ 	.word	0x00005200


	//   ....[12]....
        /*0398*/ 	.word	0x00005260


	//   ....[13]....
        /*039c*/ 	.word	0x000096a0


	//   ....[14]....
        /*03a0*/ 	.word	0x000096b0


	//   ....[15]....
        /*03a4*/ 	.word	0x000096f0


	//   ....[16]....
        /*03a8*/ 	.word	0x00009700


	//   ....[17]....
        /*03ac*/ 	.word	0x0000b140


	//   ....[18]....
        /*03b0*/ 	.word	0x0000b170


	//   ....[19]....
        /*03b4*/ 	.word	0x0000b240


	//   ....[20]....
        /*03b8*/ 	.word	0x0000b250


	//   ....[21]....
        /*03bc*/ 	.word	0x0000c490


	//   ....[22]....
        /*03c0*/ 	.word	0x0000c4c0


	//   ....[23]....
        /*03c4*/ 	.word	0x0000c4f0


	//   ....[24]....
        /*03c8*/ 	.word	0x0000c520


	//   ....[25]....
        /*03cc*/ 	.word	0x0000cbb0


	//   ....[26]....
        /*03d0*/ 	.word	0x0000cbe0


	//   ....[27]....
        /*03d4*/ 	.word	0x0000ccc0


	//   ....[28]....
        /*03d8*/ 	.word	0x0000cce0


	//   ....[29]....
        /*03dc*/ 	.word	0x0000cda0


	//   ....[30]....
        /*03e0*/ 	.word	0x0000cdc0


	//   ....[31]....
        /*03e4*/ 	.word	0x0000ce90


	//   ....[32]....
        /*03e8*/ 	.word	0x0000ced0


	//   ....[33]....
        /*03ec*/ 	.word	0x0000d9c0


	//   ....[34]....
        /*03f0*/ 	.word	0x0000e490


	//   ....[35]....
        /*03f4*/ 	.word	0x0000e4c0


	//   ....[36]....
        /*03f8*/ 	.word	0x0000e590


	//   ....[37]....
        /*03fc*/ 	.word	0x0000e5a0


	//   ....[38]....
        /*0400*/ 	.word	0x0000e630


	//   ....[39]....
        /*0404*/ 	.word	0x0000e640


	//   ....[40]....
        /*0408*/ 	.word	0x0000e6d0


	//   ....[41]....
        /*040c*/ 	.word	0x0000e6e0


	//   ....[42]....
        /*0410*/ 	.word	0x0000e770


	//   ....[43]....
        /*0414*/ 	.word	0x0000e780


	//   ....[44]....
        /*0418*/ 	.word	0x0000e810


	//   ....[45]....
        /*041c*/ 	.word	0x0000e820


	//   ....[46]....
        /*0420*/ 	.word	0x0000e8b0


	//   ....[47]....
        /*0424*/ 	.word	0x0000e8c0


	//   ....[48]....
        /*0428*/ 	.word	0x0000e8d0


	//   ....[49]....
        /*042c*/ 	.word	0x0000e920


	//   ....[50]....
        /*0430*/ 	.word	0x00011210


	//   ....[51]....
        /*0434*/ 	.word	0x00011700


	//   ....[52]....
        /*0438*/ 	.word	0x00011870


	//   ....[53]....
        /*043c*/ 	.word	0x000118d0


	//   ....[54]....
        /*0440*/ 	.word	0x00011a50


	//   ....[55]....
        /*0444*/ 	.word	0x00011aa0


	//   ....[56]....
        /*0448*/ 	.word	0x00011bc0


	//   ....[57]....
        /*044c*/ 	.word	0x00011c10


	//   ....[58]....
        /*0450*/ 	.word	0x00011d30


	//   ....[59]....
        /*0454*/ 	.word	0x00011d80


	//   ....[60]....
        /*0458*/ 	.word	0x00011ea0


	//   ....[61]....
        /*045c*/ 	.word	0x00011ef0


	//   ....[62]....
        /*0460*/ 	.word	0x00012010


	//   ....[63]....
        /*0464*/ 	.word	0x00012060


	//   ....[64]....
        /*0468*/ 	.word	0x00012180


	//   ....[65]....
        /*046c*/ 	.word	0x000121d0


	//   ....[66]....
        /*0470*/ 	.word	0x000122d0


	//   ....[67]....
        /*0474*/ 	.word	0x00012320


	//   ....[68]....
        /*0478*/ 	.word	0x000126d0


	//----- nvinfo : EIATTR_REG_RECONFIG
	.align		4
.L_969:
        /*047c*/ 	.byte	0x01, 0x54
	.zero		2


	//----- nvinfo : EIATTR_SYSCALL_OFFSETS
	.align		4
        /*0480*/ 	.byte	0x04, 0x46
        /*0482*/ 	.short	(.L_971 - .L_970)


	//   ....[0]....
.L_970:
        /*0484*/ 	.word	0x00001670


	//   ....[1]....
        /*0488*/ 	.word	0x0000d5e0


	//   ....[2]....
        /*048c*/ 	.word	0x0000d720


	//   ....[3]....
        /*0490*/ 	.word	0x0000d810


	//   ....[4]....
        /*0494*/ 	.word	0x0000e050


	//----- nvinfo : EIATTR_MBARRIER_INSTR_OFFSETS
	.align		4
.L_971:
        /*0498*/ 	.byte	0x04, 0x39
        /*049a*/ 	.short	(.L_973 - .L_972)


	//   ....[0]....
.L_972:
        /*049c*/ 	.word	0x00000250
        /*04a0*/ 	.word	0x000000ff
        /*04a4*/ 	.word	0x00034800
        /*04a8*/ 	.short	0x0100
        /*04aa*/ 	.byte	0x08
	.zero		1


	//   ....[1]....
        /*04ac*/ 	.word	0x00000260
        /*04b0*/ 	.word	0x000000ff
        /*04b4*/ 	.word	0x00034820
        /*04b8*/ 	.short	0x0100
        /*04ba*/ 	.byte	0x08
	.zero		1


	//   ....[2]....
        /*04bc*/ 	.word	0x00000350
        /*04c0*/ 	.word	0x000000ff
        /*04c4*/ 	.word	0x00034830
        /*04c8*/ 	.short	0x0100
        /*04ca*/ 	.byte	0x08
	.zero		1


	//   ....[3]....
        /*04cc*/ 	.word	0x00000360
        /*04d0*/ 	.word	0x000000ff
        /*04d4*/ 	.word	0x00034840
        /*04d8*/ 	.short	0x0100
        /*04da*/ 	.byte	0x08
	.zero		1


	//   ....[4]....
        /*04dc*/ 	.word	0x00000370
        /*04e0*/ 	.word	0x000000ff
        /*04e4*/ 	.word	0x00034838
        /*04e8*/ 	.short	0x0100
        /*04ea*/ 	.byte	0x08
	.zero		1


	//   ....[5]....
        /*04ec*/ 	.word	0x00000380
        /*04f0*/ 	.word	0x000000ff
        /*04f4*/ 	.word	0x00034848
        /*04f8*/ 	.short	0x0100
        /*04fa*/ 	.byte	0x08
	.zero		1


	//   ....[6]....
        /*04fc*/ 	.word	0x00000590
        /*0500*/ 	.word	0x000000ff
        /*0504*/ 	.word	0x00034850
        /*0508*/ 	.short	0x0100
        /*050a*/ 	.byte	0x08
	.zero		1


	//   ....[7]....
        /*050c*/ 	.word	0x000005a0
        /*0510*/ 	.word	0x000000ff
        /*0514*/ 	.word	0x00034860
        /*0518*/ 	.short	0x0100
        /*051a*/ 	.byte	0x08
	.zero		1


	//   ....[8]....
        /*051c*/ 	.word	0x000005b0
        /*0520*/ 	.word	0x000000ff
        /*0524*/ 	.word	0x00034858
        /*0528*/ 	.short	0x0100
        /*052a*/ 	.byte	0x08
	.zero		1


	//   ....[9]....
        /*052c*/ 	.word	0x000005c0
        /*0530*/ 	.word	0x000000ff
        /*0534*/ 	.word	0x00034868
        /*0538*/ 	.short	0x0100
        /*053a*/ 	.byte	0x08
	.zero		1


	//   ....[10]....
        /*053c*/ 	.word	0x000007c0
        /*0540*/ 	.word	0x000000ff
        /*0544*/ 	.word	0x00034870
        /*0548*/ 	.short	0x0100
        /*054a*/ 	.byte	0x08
	.zero		1


	//   ....[11]....
        /*054c*/ 	.word	0x000007d0
        /*0550*/ 	.word	0x000000ff
        /*0554*/ 	.word	0x00034880
        /*0558*/ 	.short	0x0100
        /*055a*/ 	.byte	0x08
	.zero		1


	//   ....[12]....
        /*055c*/ 	.word	0x000007e0
        /*0560*/ 	.word	0x000000ff
        /*0564*/ 	.word	0x00034878
        /*0568*/ 	.short	0x0100
        /*056a*/ 	.byte	0x08
	.zero		1


	//   ....[13]....
        /*056c*/ 	.word	0x000007f0
        /*0570*/ 	.word	0x000000ff
        /*0574*/ 	.word	0x00034888
        /*0578*/ 	.short	0x0100
        /*057a*/ 	.byte	0x08
	.zero		1


	//   ....[14]....
        /*057c*/ 	.word	0x00000a50
        /*0580*/ 	.word	0x000000ff
        /*0584*/ 	.word	0x00034890
        /*0588*/ 	.short	0x0100
        /*058a*/ 	.byte	0x08
	.zero		1


	//   ....[15]....
        /*058c*/ 	.word	0x00000a60
        /*0590*/ 	.word	0x000000ff
        /*0594*/ 	.word	0x000348a0
        /*0598*/ 	.short	0x0100
        /*059a*/ 	.byte	0x08
	.zero		1


	//   ....[16]....
        /*059c*/ 	.word	0x00000a70
        /*05a0*/ 	.word	0x000000ff
        /*05a4*/ 	.word	0x00034898
        /*05a8*/ 	.short	0x0100
        /*05aa*/ 	.byte	0x08
	.zero		1


	//   ....[17]....
        /*05ac*/ 	.word	0x00000a80
        /*05b0*/ 	.word	0x000000ff
        /*05b4*/ 	.word	0x000348a8
        /*05b8*/ 	.short	0x0100
        /*05ba*/ 	.byte	0x08
	.zero		1


	//   ....[18]....
        /*05bc*/ 	.word	0x00000d20
        /*05c0*/ 	.word	0x000000ff
        /*05c4*/ 	.word	0x000348b0
        /*05c8*/ 	.short	0x0100
        /*05ca*/ 	.byte	0x08
	.zero		1


	//   ....[19]....
        /*05cc*/ 	.word	0x00000d30
        /*05d0*/ 	.word	0x000000ff
        /*05d4*/ 	.word	0x000348c0
        /*05d8*/ 	.short	0x0100
        /*05da*/ 	.byte	0x08
	.zero		1


	//   ....[20]....
        /*05dc*/ 	.word	0x00000d40
        /*05e0*/ 	.word	0x000000ff
        /*05e4*/ 	.word	0x000348b8
        /*05e8*/ 	.short	0x0100
        /*05ea*/ 	.byte	0x08
	.zero		1


	//   ....[21]....
        /*05ec*/ 	.word	0x00000d50
        /*05f0*/ 	.word	0x000000ff
        /*05f4*/ 	.word	0x000348c8
        /*05f8*/ 	.short	0x0100
        /*05fa*/ 	.byte	0x08
	.zero		1


	//   ....[22]....
        /*05fc*/ 	.word	0x000016b0
        /*0600*/ 	.word	0x000000ff
        /*0604*/ 	.word	0x00034800
        /*0608*/ 	.short	0x010a
        /*060a*/ 	.byte	0x3d
	.zero		1


	//   ....[23]....
        /*060c*/ 	.word	0x00001740
        /*0610*/ 	.word	0x0000000c
        /*0614*/ 	.word	0x00034830
        /*0618*/ 	.short	0x010a
        /*061a*/ 	.byte	0x3f
	.zero		1


	//   ....[24]....
        /*061c*/ 	.word	0x00001780
        /*0620*/ 	.word	0x0000000c
        /*0624*/ 	.word	0x00034830
        /*0628*/ 	.short	0x010a
        /*062a*/ 	.byte	0x3f
	.zero		1


	//   ....[25]....
        /*062c*/ 	.word	0x000059b0
        /*0630*/ 	.word	0x0000000d
        /*0634*/ 	.word	0x00000000
        /*0638*/ 	.short	0x0101
        /*063a*/ 	.byte	0x3f
	.zero		1


	//   ....[26]....
        /*063c*/ 	.word	0x00006570
        /*0640*/ 	.word	0x000000ff
        /*0644*/ 	.word	0x00034830
        /*0648*/ 	.short	0x010a
        /*064a*/ 	.byte	0x06
	.zero		1


	//   ....[27]....
        /*064c*/ 	.word	0x000065b0
        /*0650*/ 	.word	0x000000ff
        /*0654*/ 	.word	0x00034830
        /*0658*/ 	.short	0x010a
        /*065a*/ 	.byte	0x06
	.zero		1


	//   ....[28]....
        /*065c*/ 	.word	0x00008c80
        /*0660*/ 	.word	0x000000ff
        /*0664*/ 	.word	0x00034850
        /*0668*/ 	.short	0x010a
        /*066a*/ 	.byte	0x06
	.zero		1


	//   ....[29]....
        /*066c*/ 	.word	0x00008cc0
        /*0670*/ 	.word	0x000000ff
        /*0674*/ 	.word	0x00034850
        /*0678*/ 	.short	0x010a
        /*067a*/ 	.byte	0x06
	.zero		1


	//   ....[30]....
        /*067c*/ 	.word	0x0000a6f0
        /*0680*/ 	.word	0x0000000c
        /*0684*/ 	.word	0x00000000
        /*0688*/ 	.short	0x0101
        /*068a*/ 	.byte	0x3f
	.zero		1


	//   ....[31]....
        /*068c*/ 	.word	0x0000aa50
        /*0690*/ 	.word	0x0000005b
        /*0694*/ 	.word	0x00000000
        /*0698*/ 	.short	0x0101
        /*069a*/ 	.byte	0x3f
	.zero		1


	//   ....[32]....
        /*069c*/ 	.word	0x0000b0b0
        /*06a0*/ 	.word	0x000000ff
        /*06a4*/ 	.word	0x00034850
        /*06a8*/ 	.short	0x010a
        /*06aa*/ 	.byte	0x07
	.zero		1


	//   ....[33]....
        /*06ac*/ 	.word	0x0000b0f0
        /*06b0*/ 	.word	0x000000ff
        /*06b4*/ 	.word	0x00034850
        /*06b8*/ 	.short	0x010a
        /*06ba*/ 	.byte	0x07
	.zero		1


	//   ....[34]....
        /*06bc*/ 	.word	0x0000b9e0
        /*06c0*/ 	.word	0x00000003
        /*06c4*/ 	.word	0x00000000
        /*06c8*/ 	.short	0x0101
        /*06ca*/ 	.byte	0x3f
	.zero		1


	//   ....[35]....
        /*06cc*/ 	.word	0x0000cb80
        /*06d0*/ 	.word	0x000000ff
        /*06d4*/ 	.word	0x00000000
        /*06d8*/ 	.short	0x0101
        /*06da*/ 	.byte	0x04
	.zero		1


	//   ....[36]....
        /*06dc*/ 	.word	0x0000cbf0
        /*06e0*/ 	.word	0x000000ff
        /*06e4*/ 	.word	0x00000000
        /*06e8*/ 	.short	0x0101
        /*06ea*/ 	.byte	0x3d
	.zero		1


	//   ....[37]....
        /*06ec*/ 	.word	0x0000dbe0
        /*06f0*/ 	.word	0x00000002
        /*06f4*/ 	.word	0x00034840
        /*06f8*/ 	.short	0x010a
        /*06fa*/ 	.byte	0x3f
	.zero		1


	//   ....[38]....
        /*06fc*/ 	.word	0x0000ea30
        /*0700*/ 	.word	0x000000ff
        /*0704*/ 	.word	0x00034800
        /*0708*/ 	.short	0x0107
        /*070a*/ 	.byte	0x24
	.zero		1


	//   ....[39]....
        /*070c*/ 	.word	0x0000eaa0
        /*0710*/ 	.word	0x000000ff
        /*0714*/ 	.word	0x00034800
        /*0718*/ 	.short	0x0101
        /*071a*/ 	.byte	0x24
	.zero		1


	//   ....[40]....
        /*071c*/ 	.word	0x0000eac0
        /*0720*/ 	.word	0x000000ff
        /*0724*/ 	.word	0x00034820
        /*0728*/ 	.short	0x010a
        /*072a*/ 	.byte	0x24
	.zero		1


	//   ....[41]....
        /*072c*/ 	.word	0x0000ede0
        /*0730*/ 	.word	0x00000003
        /*0734*/ 	.word	0x00034840
        /*0738*/ 	.short	0x010a
        /*073a*/ 	.byte	0x3f
	.zero		1


	//   ....[42]....
        /*073c*/ 	.word	0x0000f220
        /*0740*/ 	.word	0x00000002
        /*0744*/ 	.word	0x00034860
        /*0748*/ 	.short	0x010a
        /*074a*/ 	.byte	0x3f
	.zero		1


	//   ....[43]....
        /*074c*/ 	.word	0x0000f8f0
        /*0750*/ 	.word	0x00000003
        /*0754*/ 	.word	0x00034840
        /*0758*/ 	.short	0x010a
        /*075a*/ 	.byte	0x3f
	.zero		1


	//   ....[44]....
        /*075c*/ 	.word	0x0000fd30
        /*0760*/ 	.word	0x00000002
        /*0764*/ 	.word	0x00034860
        /*0768*/ 	.short	0x010a
        /*076a*/ 	.byte	0x3f
	.zero		1


	//   ....[45]....
        /*076c*/ 	.word	0x00010360
        /*0770*/ 	.word	0x00000003
        /*0774*/ 	.word	0x00034840
        /*0778*/ 	.short	0x010a
        /*077a*/ 	.byte	0x3f
	.zero		1


	//   ....[46]....
        /*077c*/ 	.word	0x00010790
        /*0780*/ 	.word	0x00000002
        /*0784*/ 	.word	0x00034860
        /*0788*/ 	.short	0x010a
        /*078a*/ 	.byte	0x3f
	.zero		1


	//   ....[47]....
        /*078c*/ 	.word	0x00010c30
        /*0790*/ 	.word	0x00000000
        /*0794*/ 	.word	0x00034860
        /*0798*/ 	.short	0x010a
        /*079a*/ 	.byte	0x3f
	.zero		1


	//   ....[48]....
        /*079c*/ 	.word	0x00011190
        /*07a0*/ 	.word	0x00000000
        /*07a4*/ 	.word	0x00034820
        /*07a8*/ 	.short	0x010a
        /*07aa*/ 	.byte	0x3f
	.zero		1


	//   ....[49]....
        /*07ac*/ 	.word	0x00011380
        /*07b0*/ 	.word	0x00000006
        /*07b4*/ 	.word	0x00000000
        /*07b8*/ 	.short	0x010a
        /*07ba*/ 	.byte	0x3f
	.zero		1


	//   ....[50]....
        /*07bc*/ 	.word	0x000113b0
        /*07c0*/ 	.word	0x00000007
        /*07c4*/ 	.word	0x00000000
        /*07c8*/ 	.short	0x010a
        /*07ca*/ 	.byte	0x3f
	.zero		1


	//   ....[51]....
        /*07cc*/ 	.word	0x00011410
        /*07d0*/ 	.word	0x00000004
        /*07d4*/ 	.word	0x00000000
        /*07d8*/ 	.short	0x010a
        /*07da*/ 	.byte	0x3f
	.zero		1


	//   ....[52]....
        /*07dc*/ 	.word	0x00011440
        /*07e0*/ 	.word	0x00000003
        /*07e4*/ 	.word	0x00000000
        /*07e8*/ 	.short	0x010a
        /*07ea*/ 	.byte	0x3f
	.zero		1


	//   ....[53]....
        /*07ec*/ 	.word	0x000114b0
        /*07f0*/ 	.word	0x00000003
        /*07f4*/ 	.word	0x00034800
        /*07f8*/ 	.short	0x010a
        /*07fa*/ 	.byte	0x3f
	.zero		1


	//   ....[54]....
        /*07fc*/ 	.word	0x00011500
        /*0800*/ 	.word	0x0000000c
        /*0804*/ 	.word	0x00034830
        /*0808*/ 	.short	0x010a
        /*080a*/ 	.byte	0x3f
	.zero		1


	//   ....[55]....
        /*080c*/ 	.word	0x00011560
        /*0810*/ 	.word	0x0000000a
        /*0814*/ 	.word	0x00034830
        /*0818*/ 	.short	0x010a
        /*081a*/ 	.byte	0x3f
	.zero		1


	//   ....[56]....
        /*081c*/ 	.word	0x000115c0
        /*0820*/ 	.word	0x0000000a
        /*0824*/ 	.word	0x00034850
        /*0828*/ 	.short	0x010a
        /*082a*/ 	.byte	0x3f
	.zero		1


	//   ....[57]....
        /*082c*/ 	.word	0x00011620
        /*0830*/ 	.word	0x00000005
        /*0834*/ 	.word	0x00034850
        /*0838*/ 	.short	0x010a
        /*083a*/ 	.byte	0x3f
	.zero		1


	//   ....[58]....
        /*083c*/ 	.word	0x000117c0
        /*0840*/ 	.word	0x00000002
        /*0844*/ 	.word	0x00034840
        /*0848*/ 	.short	0x010a
        /*084a*/ 	.byte	0x3f
	.zero		1


	//   ....[59]....
        /*084c*/ 	.word	0x00012370
        /*0850*/ 	.word	0x00000003
        /*0854*/ 	.word	0x00034820
        /*0858*/ 	.short	0x010a
        /*085a*/ 	.byte	0x3f
	.zero		1


	//   ....[60]....
        /*085c*/ 	.word	0x000123c0
        /*0860*/ 	.word	0x00000003
        /*0864*/ 	.word	0x00034840
        /*0868*/ 	.short	0x010a
        /*086a*/ 	.byte	0x3f
	.zero		1


	//   ....[61]....
        /*086c*/ 	.word	0x00012410
        /*0870*/ 	.word	0x00000002
        /*0874*/ 	.word	0x00034860
        /*0878*/ 	.short	0x010a
        /*087a*/ 	.byte	0x3f
	.zero		1


	//   ....[62]....
        /*087c*/ 	.word	0x00012460
        /*0880*/ 	.word	0x00000003
        /*0884*/ 	.word	0x00034840
        /*0888*/ 	.short	0x010a
        /*088a*/ 	.byte	0x3f
	.zero		1


	//   ....[63]....
        /*088c*/ 	.word	0x000124b0
        /*0890*/ 	.word	0x00000002
        /*0894*/ 	.word	0x00034860
        /*0898*/ 	.short	0x010a
        /*089a*/ 	.byte	0x3f
	.zero		1


	//   ....[64]....
        /*089c*/ 	.word	0x00012500
        /*08a0*/ 	.word	0x00000003
        /*08a4*/ 	.word	0x00034840
        /*08a8*/ 	.short	0x010a
        /*08aa*/ 	.byte	0x3f
	.zero		1


	//   ....[65]....
        /*08ac*/ 	.word	0x00012550
        /*08b0*/ 	.word	0x00000002
        /*08b4*/ 	.word	0x00034860
        /*08b8*/ 	.short	0x010a
        /*08ba*/ 	.byte	0x3f
	.zero		1


	//   ....[66]....
        /*08bc*/ 	.word	0x000125a0
        /*08c0*/ 	.word	0x00000000
        /*08c4*/ 	.word	0x00034860
        /*08c8*/ 	.short	0x010a
        /*08ca*/ 	.byte	0x3f
	.zero		1


	//   ....[67]....
        /*08cc*/ 	.word	0x000125f0
        /*08d0*/ 	.word	0x00000000
        /*08d4*/ 	.word	0x00034820
        /*08d8*/ 	.short	0x010a
        /*08da*/ 	.byte	0x3f
	.zero		1


	//   ....[68]....
        /*08dc*/ 	.word	0x00012790
        /*08e0*/ 	.word	0x00000006
        /*08e4*/ 	.word	0x00000000
        /*08e8*/ 	.short	0x010a
        /*08ea*/ 	.byte	0x3f
	.zero		1


	//   ....[69]....
        /*08ec*/ 	.word	0x000127e0
        /*08f0*/ 	.word	0x00000007
        /*08f4*/ 	.word	0x00000000
        /*08f8*/ 	.short	0x010a
        /*08fa*/ 	.byte	0x3f
	.zero		1


	//   ....[70]....
        /*08fc*/ 	.word	0x00012830
        /*0900*/ 	.word	0x00000004
        /*0904*/ 	.word	0x00000000
        /*0908*/ 	.short	0x010a
        /*090a*/ 	.byte	0x3f
	.zero		1


	//----- nvinfo : EIATTR_NUM_MBARRIERS
	.align		4
.L_973:
        /*090c*/ 	.byte	0x03, 0x38
        /*090e*/ 	.short	0x0016


	//----- nvinfo : EIATTR_EXIT_INSTR_OFFSETS
	.align		4
        /*0910*/ 	.byte	0x04, 0x1c
        /*0912*/ 	.short	(.L_975 - .L_974)


	//   ....[0]....
.L_974:
        /*0914*/ 	.word	0x00000f10


	//   ....[1]....
        /*0918*/ 	.word	0x0000cfd0


	//   ....[2]....
        /*091c*/ 	.word	0x00011490


	//----- nvinfo : EIATTR_MAX_THREADS
	.align		4
.L_975:
        /*0920*/ 	.byte	0x04, 0x05
        /*0922*/ 	.short	(.L_977 - .L_976)
.L_976:
        /*0924*/ 	.word	0x00000180
        /*0928*/ 	.word	0x00000001
        /*092c*/ 	.word	0x00000001


	//----- nvinfo : EIATTR_CRS_STACK_SIZE
	.align		4
.L_977:
        /*0930*/ 	.byte	0x04, 0x1e
        /*0932*/ 	.short	(.L_979 - .L_978)
.L_978:
        /*0934*/ 	.word	0x00000000


	//----- nvinfo : EIATTR_CBANK_PARAM_SIZE
	.align		4
.L_979:
        /*0938*/ 	.byte	0x03, 0x19
        /*093a*/ 	.short	0x0a70


	//----- nvinfo : EIATTR_PARAM_CBANK
	.align		4
        /*093c*/ 	.byte	0x04, 0x0a
        /*093e*/ 	.short	(.L_981 - .L_980)
	.align		4
.L_980:
        /*0940*/ 	.word	index@(.nv.constant0._ZN7cutlass13device_kernelIN5flash11enable_sm90INS1_16FlashAttnFwdSm90INS1_25CollectiveMainloopFwdSm90ILi2EN4cute5tupleIJNS5_1CILi2EEENS7_ILi1EEES9_EEENS6_IJNS7_ILi128EEENS7_ILi176EEESB_EEELi128ENS_10bfloat16_tEfNS_4arch4Sm90ELb0ELb0ELb0ELb0ELb0ELb0ELb0ELb1ELb1ELb1ELb0ELb0EEENS1_21CollectiveEpilogueFwdINS6_IJSB_SB_SC_EEESA_SE_SG_Li256ELb0ELb1ELb0ELb0EEENS1_29StaticPersistentTileSchedulerILb0EEEEEEEEEvNT_6ParamsE)
        /*0944*/ 	.short	0x0210
        /*0946*/ 	.short	0x0a70


	//----- nvinfo : EIATTR_SW_WAR
	.align		4
.L_981:
        /*0948*/ 	.byte	0x04, 0x36
        /*094a*/ 	.short	(.L_983 - .L_982)
.L_982:
        /*094c*/ 	.word	0x00000008
.L_983:


//--------------------- .nv.info._ZN7cutlass13device_kernelIN5flash11enable_sm90INS1_16FlashAttnFwdSm90INS1_25CollectiveMainloopFwdSm90ILi2EN4cute5tupleIJNS5_1CILi1EEES8_S8_EEENS6_IJNS7_ILi128EEENS7_ILi176EEESA_EEELi128ENS_10bfloat16_tEfNS_4arch4Sm90ELb0ELb0ELb0ELb1ELb0ELb0ELb0ELb1ELb1ELb1ELb0ELb0EEENS1_21CollectiveEpilogueFwdINS6_IJSA_SA_SB_EEES9_SD_SF_Li256ELb1ELb1ELb0ELb0EEENS1_36VarlenDynamicPersistentTileSchedulerILi128ELi176ELi256ELi128ELb0ELb1ELb1ELb0ELb1ELb1EEEEEEEEEvNT_6ParamsE --------------------------
	.section	.nv.info._ZN7cutlass13device_kernelIN5flash11enable_sm90INS1_16FlashAttnFwdSm90INS1_25CollectiveMainloopFwdSm90ILi2EN4cute5tupleIJNS5_1CILi1EEES8_S8_EEENS6_IJNS7_ILi128EEENS7_ILi176EEESA_EEELi128ENS_10bfloat16_tEfNS_4arch4Sm90ELb0ELb0ELb0ELb1ELb0ELb0ELb0ELb1ELb1ELb1ELb0ELb0EEENS1_21CollectiveEpilogueFwdINS6_IJSA_SA_SB_EEES9_SD_SF_Li256ELb1ELb1ELb0ELb0EEENS1_36VarlenDynamicPersistentTileSchedulerILi128ELi176ELi256ELi128ELb0ELb1ELb1ELb0ELb1ELb1EEEEEEEEEvNT_6ParamsE,"",@"SHT_CUDA_INFO"
	.sectionflags	@""
	.align	4


	//----- nvinfo : EIATTR_CUDA_API_VERSION
	.align		4
        /*0000*/ 	.byte	0x04, 0x37
        /*0002*/ 	.short	(.L_985 - .L_984)
.L_984:
        /*0004*/ 	.word	0x00000082


	//----- nvinfo : EIATTR_KPARAM_INFO
	.align		4
.L_985:
        /*0008*/ 	.byte	0x04, 0x17
        /*000a*/ 	.short	(.L_987 - .L_986)
.L_986:
        /*000c*/ 	.word	0x00000000
        /*0010*/ 	.short	0x0000
        /*0012*/ 	.short	0x0070
        /*0014*/ 	.byte	0x00, 0xf0, 0x01, 0x2a


	//----- nvinfo : EIATTR_SPARSE_MMA_MASK
	.align		4
.L_987:
        /*0018*/ 	.byte	0x03, 0x50
        /*001a*/ 	.short	0x0000


	//----- nvinfo : EIATTR_MAXREG_COUNT
	.align		4
        /*001c*/ 	.byte	0x03, 0x1b
        /*001e*/ 	.short	0x00a8


	//----- nvinfo : EIATTR_NUM_BARRIERS
	.align		4
        /*0020*/ 	.byte	0x02, 0x4c
        /*0022*/ 	.byte	0x10
	.zero		1


	//----- nvinfo : EIATTR_EXTERNS
	.align		4
        /*0024*/ 	.byte	0x04, 0x0f
        /*0026*/ 	.short	(.L_989 - .L_988)


	//   ....[0]....
	.align		4
.L_988:
        /*0028*/ 	.word	index@(__assertfail)


	//----- nvinfo : EIATTR_ANNOTATIONS
	.align		4
.L_989:
        /*002c*/ 	.byte	0x04, 0x55
        /*002e*/ 	.short	(.L_991 - .L_990)


	//   ....[0]....
.L_990:
        /* <DEDUP_REMOVED lines=78> */


	//----- nvinfo : EIATTR_MERCURY_ISA_VERSION
	.align		4
.L_991:
        /*04f8*/ 	.byte	0x03, 0x5f
        /*04fa*/ 	.short	0x0101


	//----- nvinfo : EIATTR_UNUSED_LOAD_BYTE_OFFSET
	.align		4
        /*04fc*/ 	.byte	0x04, 0x44
        /*04fe*/ 	.short	(.L_993 - .L_992)


	//   ....[0]....
.L_992:
        /*0500*/ 	.word	0x00000a30
        /*0504*/ 	.word	0x0000fff0


	//   ....[1]....
        /*0508*/ 	.word	0x0000be00
        /*050c*/ 	.word	0x0000fff0


	//----- nvinfo : EIATTR_INT_WARP_WIDE_INSTR_OFFSETS
	.align		4
.L_993:
        /*0510*/ 	.byte	0x04, 0x31
        /*0512*/ 	.short	(.L_995 - .L_994)


	//   ....[0]....
.L_994:
        /*0514*/ 	.word	0x00000120


	//   ....[1]....
        /*0518*/ 	.word	0x000001c0


	//   ....[2]....
        /*051c*/ 	.word	0x00000230


	//   ....[3]....
        /*0520*/ 	.word	0x0000ede0


	//   ....[4]....
        /*0524*/ 	.word	0x0000ee70


	//   ....[5]....
        /*0528*/ 	.word	0x000126f0


	//   ....[6]....
        /*052c*/ 	.word	0x00012780


	//----- nvinfo : EIATTR_COOP_GROUP_MASK_REGIDS
	.align		4
.L_995:
        /*0530*/ 	.byte	0x04, 0x29
        /*0532*/ 	.short	(.L_997 - .L_996)


	//   ....[0]....
.L_996:
        /*0534*/ 	.word	0xffffffff


	//   ....[1]....
        /*0538*/ 	.word	0xffffffff


	//   ....[2]....
        /*053c*/ 	.word	0xffffffff


	//   ....[3]....
        /*0540*/ 	.word	0xffffffff


	//   ....[4]....
        /*0544*/ 	.word	0xffffffff


	//   ....[5]....
        /*0548*/ 	.word	0xffffffff


	//   ....[6]....
        /*054c*/ 	.word	0xffffffff


	//   ....[7]....
        /*0550*/ 	.word	0xffffffff


	//   ....[8]....
        /*0554*/ 	.word	0xffffffff


	//   ....[9]....
        /*0558*/ 	.word	0xffffffff


	//   ....[10]....
        /*055c*/ 	.word	0xffffffff


	//   ....[11]....
        /*0560*/ 	.word	0xffffffff


	//   ....[12]....
        /*0564*/ 	.word	0xffffffff


	//   ....[13]....
        /*0568*/ 	.word	0xffffffff


	//   ....[14]....
        /*056c*/ 	.word	0xffffffff


	//   ....[15]....
        /*0570*/ 	.word	0xffffffff


	//   ....[16]....
        /*0574*/ 	.word	0xffffffff


	//   ....[17]....
        /*0578*/ 	.word	0xffffffff


	//   ....[18]....
        /*057c*/ 	.word	0xffffffff


	//   ....[19]....
        /*0580*/ 	.word	0xffffffff


	//   ....[20]....
        /*0584*/ 	.word	0xffffffff


	//   ....[21]....
        /*0588*/ 	.word	0xffffffff


	//   ....[22]....
        /*058c*/ 	.word	0xffffffff


	//   ....[23]....
        /*0590*/ 	.word	0xffffffff


	//   ....[24]....
        /*0594*/ 	.word	0xffffffff


	//   ....[25]....
        /*0598*/ 	.word	0xffffffff


	//   ....[26]....
        /*059c*/ 	.word	0xffffffff


	//   ....[27]....
        /*05a0*/ 	.word	0xffffffff


	//   ....[28]....
        /*05a4*/ 	.word	0xffffffff


	//   ....[29]....
        /*05a8*/ 	.word	0xffffffff


	//   ....[30]....
        /*05ac*/ 	.word	0xffffffff


	//   ....[31]....
        /*05b0*/ 	.word	0xffffffff


	//   ....[32]....
        /*05b4*/ 	.word	0xffffffff


	//   ....[33]....
        /*05b8*/ 	.word	0xffffffff


	//   ....[34]....
        /*05bc*/ 	.word	0xffffffff


	//   ....[35]....
        /*05c0*/ 	.word	0xffffffff


	//   ....[36]....
        /*05c4*/ 	.word	0xffffffff


	//   ....[37]....
        /*05c8*/ 	.word	0xffffffff


	//   ....[38]....
        /*05cc*/ 	.word	0xffffffff


	//   ....[39]....
        /*05d0*/ 	.word	0xffffffff


	//   ....[40]....
        /*05d4*/ 	.word	0xffffffff


	//   ....[41]....
        /*05d8*/ 	.word	0xffffffff


	//   ....[42]....
        /*05dc*/ 	.word	0xffffffff


	//   ....[43]....
        /*05e0*/ 	.word	0xffffffff


	//   ....[44]....
        /*05e4*/ 	.word	0xffffffff


	//   ....[45]....
        /*05e8*/ 	.word	0xffffffff


	//   ....[46]....
        /*05ec*/ 	.word	0xffffffff


	//   ....[47]....
        /*05f0*/ 	.word	0xffffffff


	//   ....[48]....
        /*05f4*/ 	.word	0xffffffff


	//   ....[49]....
        /*05f8*/ 	.word	0xffffffff


	//   ....[50]....
        /*05fc*/ 	.word	0xffffffff


	//   ....[51]....
        /*0600*/ 	.word	0xffffffff


	//   ....[52]....
        /*0604*/ 	.word	0xffffffff


	//   ....[53]....
        /*0608*/ 	.word	0xffffffff


	//   ....[54]....
        /*060c*/ 	.word	0xffffffff


	//   ....[55]....
        /*0610*/ 	.word	0xffffffff


	//   ....[56]....
        /*0614*/ 	.word	0xffffffff


	//   ....[57]....
        /*0618*/ 	.word	0xffffffff


	//   ....[58]....
        /*061c*/ 	.word	0xffffffff


	//   ....[59]....
        /*0620*/ 	.word	0xffffffff


	//   ....[60]....
        /*0624*/ 	.word	0xffffffff


	//   ....[61]....
        /*0628*/ 	.word	0xffffffff


	//   ....[62]....
        /*062c*/ 	.word	0xffffffff


	//   ....[63]....
        /*0630*/ 	.word	0xffffffff


	//   ....[64]....
        /*0634*/ 	.word	0xffffffff


	//   ....[65]....
        /*0638*/ 	.word	0xffffffff


	//   ....[66]....
        /*063c*/ 	.word	0xffffffff


	//   ....[67]....
        /*0640*/ 	.word	0xffffffff


	//   ....[68]....
        /*0644*/ 	.word	0xffffffff


	//   ....[69]....
        /*0648*/ 	.word	0xffffffff


	//   ....[70]....
        /*064c*/ 	.word	0xffffffff


	//   ....[71]....
        /*0650*/ 	.word	0xffffffff


	//   ....[72]....
        /*0654*/ 	.word	0xffffffff


	//   ....[73]....
        /*0658*/ 	.word	0xffffffff


	//   ....[74]....
        /*065c*/ 	.word	0xffffffff


	//   ....[75]....
        /*0660*/ 	.word	0xffffffff


	//   ....[76]....
        /*0664*/ 	.word	0xffffffff


	//   ....[77]....
        /*0668*/ 	.word	0xffffffff


	//   ....[78]....
        /*066c*/ 	.word	0xffffffff


	//   ....[79]....
        /*0670*/ 	.word	0xffffffff


	//   ....[80]....
        /*0674*/ 	.word	0xffffffff


	//   ....[81]....
        /*0678*/ 	.word	0xffffffff


	//   ....[82]....
        /*067c*/ 	.word	0xffffffff


	//   ....[83]....
        /*0680*/ 	.word	0xffffffff


	//   ....[84]....
        /*0684*/ 	.word	0xffffffff


	//   ....[85]....
        /*0688*/ 	.word	0xffffffff


	//   ....[86]....
        /*068c*/ 	.word	0xffffffff


	//   ....[87]....
        /*0690*/ 	.word	0xffffffff


	//   ....[88]....
        /*0694*/ 	.word	0xffffffff


	//   ....[89]....
        /*0698*/ 	.word	0xffffffff


	//   ....[90]....
        /*069c*/ 	.word	0xffffffff


	//   ....[91]....
        /*06a0*/ 	.word	0x0500000f


	//   ....[92]....
        /*06a4*/ 	.word	0x0500000f


	//   ....[93]....
        /*06a8*/ 	.word	0x0500000f


	//   ....[94]....
        /*06ac*/ 	.word	0x0500000f


	//   ....[95]....
        /*06b0*/ 	.word	0x0500000f


	//   ....[96]....
        /*06b4*/ 	.word	0x0500000f


	//   ....[97]....
        /*06b8*/ 	.word	0x0500000f


	//   ....[98]....
        /*06bc*/ 	.word	0x0500000f


	//   ....[99]....
        /*06c0*/ 	.word	0x0500000f


	//   ....[100]....
        /*06c4*/ 	.word	0x0500000f


	//   ....[101]....
        /*06c8*/ 	.word	0x0500000f


	//   ....[102]....
        /*06cc*/ 	.word	0x0500000f


	//   ....[103]....
        /*06d0*/ 	.word	0x0500000f


	//   ....[104]....
        /*06d4*/ 	.word	0x0500000f


	//   ....[105]....
        /*06d8*/ 	.word	0x0500000f


	//   ....[106]....
        /*06dc*/ 	.word	0x0500000f


	//   ....[107]....
        /*06e0*/ 	.word	0x0500000f


	//   ....[108]....
        /*06e4*/ 	.word	0x0500000f


	//   ....[109]....
        /*06e8*/ 	.word	0x0500000f


	//   ....[110]....
        /*06ec*/ 	.word	0x0500000f


	//   ....[111]....
        /*06f0*/ 	.word	0x0500000f


	//   ....[112]....
        /*06f4*/ 	.word	0x0500000f


	//   ....[113]....
        /*06f8*/ 	.word	0x0500000f


	//   ....[114]....
        /*06fc*/ 	.word	0x0500000f


	//   ....[115]....
        /*0700*/ 	.word	0x0500000f


	//   ....[116]....
        /*0704*/ 	.word	0x0500000f


	//   ....[117]....
        /*0708*/ 	.word	0x0500000f


	//   ....[118]....
        /*070c*/ 	.word	0x0500000f


	//   ....[119]....
        /*0710*/ 	.word	0x0500000f


	//   ....[120]....
        /*0714*/ 	.word	0x0500000f


	//   ....[121]....
        /*0718*/ 	.word	0x0500000f


	//   ....[122]....
        /*071c*/ 	.word	0x0500000f


	//   ....[123]....
        /*0720*/ 	.word	0x0500000f


	//   ....[124]....
        /*0724*/ 	.word	0x0500000f


	//   ....[125]....
        /*0728*/ 	.word	0x0500000f


	//----- nvinfo : EIATTR_COOP_GROUP_INSTR_OFFSETS
	.align		4
.L_997:
        /*072c*/ 	.byte	0x04, 0x28
        /*072e*/ 	.short	(.L_999 - .L_998)


	//   ....[0]....
.L_998:
        /*0730*/ 	.word	0x00000060


	//   ....[1]....
        /*0734*/ 	.word	0x00000130


	//   ....[2]....
        /*0738*/ 	.word	0x000001e0


	//   ....[3]....
        /*073c*/ 	.word	0x000003a0


	//   ....[4]....
        /*0740*/ 	.word	0x00000500


	//   ....[5]....
        /*0744*/ 	.word	0x00000620


	//   ....[6]....
        /*0748*/ 	.word	0x00000780


	//   ....[7]....
        /*074c*/ 	.word	0x00001320


	//   ....[8]....
        /*0750*/ 	.word	0x000048e0


	//   ....[9]....
        /*0754*/ 	.word	0x00004960


	//   ....[10]....
        /*0758*/ 	.word	0x000050b0


	//   ....[11]....
        /*075c*/ 	.word	0x00005150


	//   ....[12]....
        /*0760*/ 	.word	0x000092e0


	//   ....[13]....
        /*0764*/ 	.word	0x00009310


	//   ....[14]....
        /*0768*/ 	.word	0x00009da0


	//   ....[15]....
        /*076c*/ 	.word	0x00009e00


	//   ....[16]....
        /*0770*/ 	.word	0x0000b2b0


	//   ....[17]....
        /*0774*/ 	.word	0x0000b330


	//   ....[18]....
        /*0778*/ 	.word	0x0000b7f0


	//   ....[19]....
        /*077c*/ 	.word	0x0000b800


	//   ....[20]....
        /*0780*/ 	.word	0x0000c860


	//   ....[21]....
        /*0784*/ 	.word	0x0000c8a0


	//   ....[22]....
        /*0788*/ 	.word	0x0000c8e0


	//   ....[23]....
        /*078c*/ 	.word	0x0000c910


	//   ....[24]....
        /*0790*/ 	.word	0x0000ce60


	//   ....[25]....
        /*0794*/ 	.word	0x0000cea0


	//   ....[26]....
        /*0798*/ 	.word	0x0000cf60


	//   ....[27]....
        /*079c*/ 	.word	0x0000cf80


	//   ....[28]....
        /*07a0*/ 	.word	0x0000d040


	//   ....[29]....
        /*07a4*/ 	.word	0x0000d060


	//   ....[30]....
        /*07a8*/ 	.word	0x0000d130


	//   ....[31]....
        /*07ac*/ 	.word	0x0000d150


	//   ....[32]....
        /*07b0*/ 	.word	0x0000d980


	//   ....[33]....
        /*07b4*/ 	.word	0x0000d9a0


	//   ....[34]....
        /*07b8*/ 	.word	0x0000da60


	//   ....[35]....
        /*07bc*/ 	.word	0x0000da80


	//   ....[36]....
        /*07c0*/ 	.word	0x0000db40


	//   ....[37]....
        /*07c4*/ 	.word	0x0000db60


	//   ....[38]....
        /*07c8*/ 	.word	0x0000dc30


	//   ....[39]....
        /*07cc*/ 	.word	0x0000dc50


	//   ....[40]....
        /*07d0*/ 	.word	0x0000dd90


	//   ....[41]....
        /*07d4*/ 	.word	0x0000df80


	//   ....[42]....
        /*07d8*/ 	.word	0x0000dfb0


	//   ....[43]....
        /*07dc*/ 	.word	0x0000dfe0


	//   ....[44]....
        /*07e0*/ 	.word	0x0000e010


	//   ....[45]....
        /*07e4*/ 	.word	0x0000e040


	//   ....[46]....
        /*07e8*/ 	.word	0x0000e070


	//   ....[47]....
        /*07ec*/ 	.word	0x0000e1e0


	//   ....[48]....
        /*07f0*/ 	.word	0x0000e210


	//   ....[49]....
        /*07f4*/ 	.word	0x0000e240


	//   ....[50]....
        /*07f8*/ 	.word	0x0000e270


	//   ....[51]....
        /*07fc*/ 	.word	0x0000e2a0


	//   ....[52]....
        /*0800*/ 	.word	0x0000e2d0


	//   ....[53]....
        /*0804*/ 	.word	0x0000e370


	//   ....[54]....
        /*0808*/ 	.word	0x0000e3a0


	//   ....[55]....
        /*080c*/ 	.word	0x0000e430


	//   ....[56]....
        /*0810*/ 	.word	0x0000f3f0


	//   ....[57]....
        /*0814*/ 	.word	0x00010030


	//   ....[58]....
        /*0818*/ 	.word	0x00010040


	//   ....[59]....
        /*081c*/ 	.word	0x00010060


	//   ....[60]....
        /*0820*/ 	.word	0x000100a0


	//   ....[61]....
        /*0824*/ 	.word	0x000101b0


	//   ....[62]....
        /*0828*/ 	.word	0x000101c0


	//   ....[63]....
        /*082c*/ 	.word	0x00010250


	//   ....[64]....
        /*0830*/ 	.word	0x00010260


	//   ....[65]....
        /*0834*/ 	.word	0x000102f0


	//   ....[66]....
        /*0838*/ 	.word	0x00010300


	//   ....[67]....
        /*083c*/ 	.word	0x00010390


	//   ....[68]....
        /*0840*/ 	.word	0x000103a0


	//   ....[69]....
        /*0844*/ 	.word	0x00010430


	//   ....[70]....
        /*0848*/ 	.word	0x00010440


	//   ....[71]....
        /*084c*/ 	.word	0x00010450


	//   ....[72]....
        /*0850*/ 	.word	0x00010460


	//   ....[73]....
        /*0854*/ 	.word	0x00012e10


	//   ....[74]....
        /*0858*/ 	.word	0x00012e70


	//   ....[75]....
        /*085c*/ 	.word	0x00012ea0


	//   ....[76]....
        /*0860*/ 	.word	0x00012ed0


	//   ....[77]....
        /*0864*/ 	.word	0x00012f00


	//   ....[78]....
        /*0868*/ 	.word	0x00012f30


	//   ....[79]....
        /*086c*/ 	.word	0x00012f60


	//   ....[80]....
        /*0870*/ 	.word	0x00012f70


	//   ....[81]....
        /*0874*/ 	.word	0x000130f0


	//   ....[82]....
        /*0878*/ 	.word	0x00013120


	//   ....[83]....
        /*087c*/ 	.word	0x00013150


	//   ....[84]....
        /*0880*/ 	.word	0x00013180


	//   ....[85]....
        /*0884*/ 	.word	0x000131b0


	//   ....[86]....
        /*0888*/ 	.word	0x000131e0


	//   ....[87]....
        /*088c*/ 	.word	0x000132a0


	//   ....[88]....
        /*0890*/ 	.word	0x000132c0


	//   ....[89]....
        /*0894*/ 	.word	0x00013330


	//   ....[90]....
        /*0898*/ 	.word	0x000137c0


	//   ....[91]....
        /*089c*/ 	.word	0x00013ca0


	//   ....[92]....
        /*08a0*/ 	.word	0x00013e70


	//   ....[93]....
        /*08a4*/ 	.word	0x00013ec0


	//   ....[94]....
        /*08a8*/ 	.word	0x00013f20


	//   ....[95]....
        /*08ac*/ 	.word	0x00013fc0


	//   ....[96]....
        /*08b0*/ 	.word	0x00014080


	//   ....[97]....
        /*08b4*/ 	.word	0x000141a0


	//   ....[98]....
        /*08b8*/ 	.word	0x00014200


	//   ....[99]....
        /*08bc*/ 	.word	0x00014300


	//   ....[100]....
        /*08c0*/ 	.word	0x00014360


	//   ....[101]....
        /*08c4*/ 	.word	0x00014460


	//   ....[102]....
        /*08c8*/ 	.word	0x000144c0


	//   ....[103]....
        /*08cc*/ 	.word	0x000145c0


	//   ....[104]....
        /*08d0*/ 	.word	0x00014620


	//   ....[105]....
        /*08d4*/ 	.word	0x00014710


	//   ....[106]....
        /*08d8*/ 	.word	0x00014770


	//   ....[107]....
        /*08dc*/ 	.word	0x00014850


	//   ....[108]....
        /*08e0*/ 	.word	0x00014b80


	//   ....[109]....
        /*08e4*/ 	.word	0x00014c20


	//   ....[110]....
        /*08e8*/ 	.word	0x00014d40


	//   ....[111]....
        /*08ec*/ 	.word	0x00014db0


	//   ....[112]....
        /*08f0*/ 	.word	0x00014e30


	//   ....[113]....
        /*08f4*/ 	.word	0x00014eb0


	//   ....[114]....
        /*08f8*/ 	.word	0x00014f30


	//   ....[115]....
        /*08fc*/ 	.word	0x00014fc0


	//   ....[116]....
        /*0900*/ 	.word	0x00015060


	//   ....[117]....
        /*0904*/ 	.word	0x00015100


	//   ....[118]....
        /*0908*/ 	.word	0x00015170


	//   ....[119]....
        /*090c*/ 	.word	0x000151e0


	//   ....[120]....
        /*0910*/ 	.word	0x00015250


	//   ....[121]....
        /*0914*/ 	.word	0x000152d0


	//   ....[122]....
        /*0918*/ 	.word	0x00015350


	//   ....[123]....
        /*091c*/ 	.word	0x000153f0


	//   ....[124]....
        /*0920*/ 	.word	0x00015480


	//   ....[125]....
        /*0924*/ 	.word	0x000155b0


	//----- nvinfo : EIATTR_REG_RECONFIG
	.align		4
.L_999:
        /*0928*/ 	.byte	0x01, 0x54
	.zero		2


	//----- nvinfo : EIATTR_SYSCALL_OFFSETS
	.align		4
        /*092c*/ 	.byte	0x04, 0x46
        /*092e*/ 	.short	(.L_1001 - .L_1000)


	//   ....[0]....
.L_1000:
        /*0930*/ 	.word	0x00001510


	//   ....[1]....
        /*0934*/ 	.word	0x0000efe0


	//   ....[2]....
        /*0938*/ 	.word	0x0000f140


	//   ....[3]....
        /*093c*/ 	.word	0x0000f240


	//   ....[4]....
        /*0940*/ 	.word	0x0000fc00


	//----- nvinfo : EIATTR_MBARRIER_INSTR_OFFSETS
	.align		4
.L_1001:
        /*0944*/ 	.byte	0x04, 0x39
        /*0946*/ 	.short	(.L_1003 - .L_1002)


	//   ....[0]....
.L_1002:
        /*0948*/ 	.word	0x00000250
        /*094c*/ 	.word	0x000000ff
        /*0950*/ 	.word	0x00034800
        /*0954*/ 	.short	0x0100
        /*0956*/ 	.byte	0x08
	.zero		1


	//   ....[1]....
        /*0958*/ 	.word	0x00000260
        /*095c*/ 	.word	0x000000ff
        /*0960*/ 	.word	0x00034820
        /*0964*/ 	.short	0x0100
        /*0966*/ 	.byte	0x08
	.zero		1


	//   ....[2]....
        /*0968*/ 	.word	0x00000350
        /*096c*/ 	.word	0x000000ff
        /*0970*/ 	.word	0x00034830
        /*0974*/ 	.short	0x0100
        /*0976*/ 	.byte	0x08
	.zero		1


	//   ....[3]....
        /*0978*/ 	.word	0x00000360
        /*097c*/ 	.word	0x000000ff
        /*0980*/ 	.word	0x00034840
        /*0984*/ 	.short	0x0100
        /*0986*/ 	.byte	0x08
	.zero		1


	//   ....[4]....
        /*0988*/ 	.word	0x00000370
        /*098c*/ 	.word	0x000000ff
        /*0990*/ 	.word	0x00034838
        /*0994*/ 	.short	0x0100
        /*0996*/ 	.byte	0x08
	.zero		1


	//   ....[5]....
        /*0998*/ 	.word	0x00000380
        /*099c*/ 	.word	0x000000ff
        /*09a0*/ 	.word	0x00034848
        /*09a4*/ 	.short	0x0100
        /*09a6*/ 	.byte	0x08
	.zero		1


	//   ....[6]....
        /*09a8*/ 	.word	0x000004b0
        /*09ac*/ 	.word	0x000000ff
        /*09b0*/ 	.word	0x00034850
        /*09b4*/ 	.short	0x0100
        /*09b6*/ 	.byte	0x08
	.zero		1


	//   ....[7]....
        /*09b8*/ 	.word	0x000004c0
        /*09bc*/ 	.word	0x000000ff
        /*09c0*/ 	.word	0x00034860
        /*09c4*/ 	.short	0x0100
        /*09c6*/ 	.byte	0x08
	.zero		1


	//   ....[8]....
        /*09c8*/ 	.word	0x000004d0
        /*09cc*/ 	.word	0x000000ff
        /*09d0*/ 	.word	0x00034858
        /*09d4*/ 	.short	0x0100
        /*09d6*/ 	.byte	0x08
	.zero		1


	//   ....[9]....
        /*09d8*/ 	.word	0x000004e0
        /*09dc*/ 	.word	0x000000ff
        /*09e0*/ 	.word	0x00034868
        /*09e4*/ 	.short	0x0100
        /*09e6*/ 	.byte	0x08
	.zero		1


	//   ....[10]....
        /*09e8*/ 	.word	0x000005d0
        /*09ec*/ 	.word	0x000000ff
        /*09f0*/ 	.word	0x00034870
        /*09f4*/ 	.short	0x0100
        /*09f6*/ 	.byte	0x06
	.zero		1


	//   ....[11]....
        /*09f8*/ 	.word	0x000005e0
        /*09fc*/ 	.word	0x000000ff
        /*0a00*/ 	.word	0x00034880
        /*0a04*/ 	.short	0x0100
        /*0a06*/ 	.byte	0x06
	.zero		1


	//   ....[12]....
        /*0a08*/ 	.word	0x000005f0
        /*0a0c*/ 	.word	0x000000ff
        /*0a10*/ 	.word	0x00034878
        /*0a14*/ 	.short	0x0100
        /*0a16*/ 	.byte	0x06
	.zero		1


	//   ....[13]....
        /*0a18*/ 	.word	0x00000600
        /*0a1c*/ 	.word	0x000000ff
        /*0a20*/ 	.word	0x00034888
        /*0a24*/ 	.short	0x0100
        /*0a26*/ 	.byte	0x06
	.zero		1


	//   ....[14]....
        /*0a28*/ 	.word	0x00000730
        /*0a2c*/ 	.word	0x000000ff
        /*0a30*/ 	.word	0x00034890
        /*0a34*/ 	.short	0x0100
        /*0a36*/ 	.byte	0x08
	.zero		1


	//   ....[15]....
        /*0a38*/ 	.word	0x00000740
        /*0a3c*/ 	.word	0x000000ff
        /*0a40*/ 	.word	0x000348a0
        /*0a44*/ 	.short	0x0100
        /*0a46*/ 	.byte	0x08
	.zero		1


	//   ....[16]....
        /*0a48*/ 	.word	0x00000750
        /*0a4c*/ 	.word	0x000000ff
        /*0a50*/ 	.word	0x00034898
        /*0a54*/ 	.short	0x0100
        /*0a56*/ 	.byte	0x08
	.zero		1


	//   ....[17]....
        /*0a58*/ 	.word	0x00000760
        /*0a5c*/ 	.word	0x000000ff
        /*0a60*/ 	.word	0x000348a8
        /*0a64*/ 	.short	0x0100
        /*0a66*/ 	.byte	0x08
	.zero		1


	//   ....[18]....
        /*0a68*/ 	.word	0x00000890
        /*0a6c*/ 	.word	0x000000ff
        /*0a70*/ 	.word	0x000348b0
        /*0a74*/ 	.short	0x0100
        /*0a76*/ 	.byte	0x08
	.zero		1


	//   ....[19]....
        /*0a78*/ 	.word	0x000008a0
        /*0a7c*/ 	.word	0x000000ff
        /*0a80*/ 	.word	0x000348c0
        /*0a84*/ 	.short	0x0100
        /*0a86*/ 	.byte	0x08
	.zero		1


	//   ....[20]....
        /*0a88*/ 	.word	0x000008b0
        /*0a8c*/ 	.word	0x000000ff
        /*0a90*/ 	.word	0x000348b8
        /*0a94*/ 	.short	0x0100
        /*0a96*/ 	.byte	0x08
	.zero		1


	//   ....[21]....
        /*0a98*/ 	.word	0x000008c0
        /*0a9c*/ 	.word	0x000000ff
        /*0aa0*/ 	.word	0x000348c8
        /*0aa4*/ 	.short	0x0100
        /*0aa6*/ 	.byte	0x08
	.zero		1


	//   ....[22]....
        /*0aa8*/ 	.word	0x000015c0
        /*0aac*/ 	.word	0x00000000
        /*0ab0*/ 	.word	0x00034800
        /*0ab4*/ 	.short	0x010a
        /*0ab6*/ 	.byte	0x3f
	.zero		1


	//   ....[23]....
        /*0ab8*/ 	.word	0x00001630
        /*0abc*/ 	.word	0x0000000c
        /*0ac0*/ 	.word	0x00034830
        /*0ac4*/ 	.short	0x010a
        /*0ac6*/ 	.byte	0x3f
	.zero		1


	//   ....[24]....
        /*0ac8*/ 	.word	0x000016a0
        /*0acc*/ 	.word	0x0000000c
        /*0ad0*/ 	.word	0x00034830
        /*0ad4*/ 	.short	0x010a
        /*0ad6*/ 	.byte	0x3f
	.zero		1


	//   ....[25]....
        /*0ad8*/ 	.word	0x000054f0
        /*0adc*/ 	.word	0x00000028
        /*0ae0*/ 	.word	0x00000000
        /*0ae4*/ 	.short	0x0101
        /*0ae6*/ 	.byte	0x3f
	.zero		1


	//   ....[26]....
        /*0ae8*/ 	.word	0x00006720
        /*0aec*/ 	.word	0x00000000
        /*0af0*/ 	.word	0x00034830
        /*0af4*/ 	.short	0x010a
        /*0af6*/ 	.byte	0x3f
	.zero		1


	//   ....[27]....
        /*0af8*/ 	.word	0x00006760
        /*0afc*/ 	.word	0x00000000
        /*0b00*/ 	.word	0x00034830
        /*0b04*/ 	.short	0x010a
        /*0b06*/ 	.byte	0x3f
	.zero		1


	//   ....[28]....
        /*0b08*/ 	.word	0x00008e30
        /*0b0c*/ 	.word	0x000000ff
        /*0b10*/ 	.word	0x00034850
        /*0b14*/ 	.short	0x010a
        /*0b16*/ 	.byte	0x06
	.zero		1


	//   ....[29]....
        /*0b18*/ 	.word	0x00008e70
        /*0b1c*/ 	.word	0x000000ff
        /*0b20*/ 	.word	0x00034850
        /*0b24*/ 	.short	0x010a
        /*0b26*/ 	.byte	0x06
	.zero		1


	//   ....[30]....
        /*0b28*/ 	.word	0x0000a910
        /*0b2c*/ 	.word	0x00000085
        /*0b30*/ 	.word	0x00000000
        /*0b34*/ 	.short	0x0101
        /*0b36*/ 	.byte	0x3f
	.zero		1


	//   ....[31]....
        /*0b38*/ 	.word	0x0000aaa0
        /*0b3c*/ 	.word	0x00000083
        /*0b40*/ 	.word	0x00000000
        /*0b44*/ 	.short	0x0101
        /*0b46*/ 	.byte	0x3f
	.zero		1


	//   ....[32]....
        /*0b48*/ 	.word	0x0000b210
        /*0b4c*/ 	.word	0x00000008
        /*0b50*/ 	.word	0x00034850
        /*0b54*/ 	.short	0x010a
        /*0b56*/ 	.byte	0x3f
	.zero		1


	//   ....[33]....
        /*0b58*/ 	.word	0x0000b250
        /*0b5c*/ 	.word	0x00000008
        /*0b60*/ 	.word	0x00034850
        /*0b64*/ 	.short	0x010a
        /*0b66*/ 	.byte	0x3f
	.zero		1


	//   ....[34]....
        /*0b68*/ 	.word	0x0000ba10
        /*0b6c*/ 	.word	0x00000008
        /*0b70*/ 	.word	0x00000000
        /*0b74*/ 	.short	0x0101
        /*0b76*/ 	.byte	0x3f
	.zero		1


	//   ....[35]....
        /*0b78*/ 	.word	0x0000ce90
        /*0b7c*/ 	.word	0x00000012
        /*0b80*/ 	.word	0x00000000
        /*0b84*/ 	.short	0x0101
        /*0b86*/ 	.byte	0x3f
	.zero		1


	//   ....[36]....
        /*0b88*/ 	.word	0x0000f690
        /*0b8c*/ 	.word	0x00000000
        /*0b90*/ 	.word	0x00034840
        /*0b94*/ 	.short	0x010a
        /*0b96*/ 	.byte	0x3f
	.zero		1


	//   ....[37]....
        /*0b98*/ 	.word	0x000105b0
        /*0b9c*/ 	.word	0x00000009
        /*0ba0*/ 	.word	0x00034800
        /*0ba4*/ 	.short	0x0107
        /*0ba6*/ 	.byte	0x3f
	.zero		1


	//   ....[38]....
        /*0ba8*/ 	.word	0x000106c0
        /*0bac*/ 	.word	0x00000002
        /*0bb0*/ 	.word	0x00034800
        /*0bb4*/ 	.short	0x0101
        /*0bb6*/ 	.byte	0x3f
	.zero		1


	//   ....[39]....
        /*0bb8*/ 	.word	0x000106e0
        /*0bbc*/ 	.word	0x00000002
        /*0bc0*/ 	.word	0x00034820
        /*0bc4*/ 	.short	0x010a
        /*0bc6*/ 	.byte	0x3f
	.zero		1


	//   ....[40]....
        /*0bc8*/ 	.word	0x00010a60
        /*0bcc*/ 	.word	0x00000003
        /*0bd0*/ 	.word	0x00034840
        /*0bd4*/ 	.short	0x010a
        /*0bd6*/ 	.byte	0x3f
	.zero		1


	//   ....[41]....
        /*0bd8*/ 	.word	0x00010e20
        /*0bdc*/ 	.word	0x00000003
        /*0be0*/ 	.word	0x00000060
        /*0be4*/ 	.short	0x010a
        /*0be6*/ 	.byte	0x3f
	.zero		1


	//   ....[42]....
        /*0be8*/ 	.word	0x00011510
        /*0bec*/ 	.word	0x00000003
        /*0bf0*/ 	.word	0x00034840
        /*0bf4*/ 	.short	0x010a
        /*0bf6*/ 	.byte	0x3f
	.zero		1


	//   ....[43]....
        /*0bf8*/ 	.word	0x000118d0
        /*0bfc*/ 	.word	0x00000002
        /*0c00*/ 	.word	0x00000060
        /*0c04*/ 	.short	0x010a
        /*0c06*/ 	.byte	0x3f
	.zero		1


	//   ....[44]....
        /*0c08*/ 	.word	0x00011ef0
        /*0c0c*/ 	.word	0x00000002
        /*0c10*/ 	.word	0x00034840
        /*0c14*/ 	.short	0x010a
        /*0c16*/ 	.byte	0x3f
	.zero		1


	//   ....[45]....
        /*0c18*/ 	.word	0x000122b0
        /*0c1c*/ 	.word	0x00000002
        /*0c20*/ 	.word	0x00000060
        /*0c24*/ 	.short	0x010a
        /*0c26*/ 	.byte	0x3f
	.zero		1


	//   ....[46]....
        /*0c28*/ 	.word	0x00012860
        /*0c2c*/ 	.word	0x00000002
        /*0c30*/ 	.word	0x00034860
        /*0c34*/ 	.short	0x010a
        /*0c36*/ 	.byte	0x3f
	.zero		1


	//   ....[47]....
        /*0c38*/ 	.word	0x00013740
        /*0c3c*/ 	.word	0x00000000
        /*0c40*/ 	.word	0x00034820
        /*0c44*/ 	.short	0x010a
        /*0c46*/ 	.byte	0x3f
	.zero		1


	//   ....[48]....
        /*0c48*/ 	.word	0x00013900
        /*0c4c*/ 	.word	0x00000006
        /*0c50*/ 	.word	0x00000000
        /*0c54*/ 	.short	0x010a
        /*0c56*/ 	.byte	0x3f
	.zero		1


	//   ....[49]....
        /*0c58*/ 	.word	0x00013970
        /*0c5c*/ 	.word	0x00000007
        /*0c60*/ 	.word	0x00000000
        /*0c64*/ 	.short	0x010a
        /*0c66*/ 	.byte	0x3f
	.zero		1


	//   ....[50]....
        /*0c68*/ 	.word	0x000139e0
        /*0c6c*/ 	.word	0x00000004
        /*0c70*/ 	.word	0x00000000
        /*0c74*/ 	.short	0x010a
        /*0c76*/ 	.byte	0x3f
	.zero		1


	//   ....[51]....
        /*0c78*/ 	.word	0x00013a10
        /*0c7c*/ 	.word	0x00000003
        /*0c80*/ 	.word	0x00000000
        /*0c84*/ 	.short	0x010a
        /*0c86*/ 	.byte	0x3f
	.zero		1


	//   ....[52]....
        /*0c88*/ 	.word	0x00013a70
        /*0c8c*/ 	.word	0x00000000
        /*0c90*/ 	.word	0x00034800
        /*0c94*/ 	.short	0x010a
        /*0c96*/ 	.byte	0x3f
	.zero		1


	//   ....[53]....
        /*0c98*/ 	.word	0x00013ac0
        /*0c9c*/ 	.word	0x0000000c
        /*0ca0*/ 	.word	0x00034830
        /*0ca4*/ 	.short	0x010a
        /*0ca6*/ 	.byte	0x3f
	.zero		1


	//   ....[54]....
        /*0ca8*/ 	.word	0x00013b10
        /*0cac*/ 	.word	0x00000000
        /*0cb0*/ 	.word	0x00034830
        /*0cb4*/ 	.short	0x010a
        /*0cb6*/ 	.byte	0x3f
	.zero		1


	//   ....[55]....
        /*0cb8*/ 	.word	0x00013b70
        /*0cbc*/ 	.word	0x0000000b
        /*0cc0*/ 	.word	0x00034850
        /*0cc4*/ 	.short	0x010a
        /*0cc6*/ 	.byte	0x3f
	.zero		1


	//   ....[56]....
        /*0cc8*/ 	.word	0x00013bc0
        /*0ccc*/ 	.word	0x00000008
        /*0cd0*/ 	.word	0x00034850
        /*0cd4*/ 	.short	0x010a
        /*0cd6*/ 	.byte	0x3f
	.zero		1


	//   ....[57]....
        /*0cd8*/ 	.word	0x00013d60
        /*0cdc*/ 	.word	0x00000000
        /*0ce0*/ 	.word	0x00034840
        /*0ce4*/ 	.short	0x010a
        /*0ce6*/ 	.byte	0x3f
	.zero		1


	//   ....[58]....
        /*0ce8*/ 	.word	0x000148a0
        /*0cec*/ 	.word	0x00000002
        /*0cf0*/ 	.word	0x00034820
        /*0cf4*/ 	.short	0x010a
        /*0cf6*/ 	.byte	0x3f
	.zero		1


	//   ....[59]....
        /*0cf8*/ 	.word	0x000148f0
        /*0cfc*/ 	.word	0x00000003
        /*0d00*/ 	.word	0x00034840
        /*0d04*/ 	.short	0x010a
        /*0d06*/ 	.byte	0x3f
	.zero		1


	//   ....[60]....
        /*0d08*/ 	.word	0x00014940
        /*0d0c*/ 	.word	0x00000003
        /*0d10*/ 	.word	0x00000060
        /*0d14*/ 	.short	0x010a
        /*0d16*/ 	.byte	0x3f
	.zero		1


	//   ....[61]....
        /*0d18*/ 	.word	0x00014990
        /*0d1c*/ 	.word	0x00000003
        /*0d20*/ 	.word	0x00034840
        /*0d24*/ 	.short	0x010a
        /*0d26*/ 	.byte	0x3f
	.zero		1


	//   ....[62]....
        /*0d28*/ 	.word	0x000149e0
        /*0d2c*/ 	.word	0x00000002
        /*0d30*/ 	.word	0x00000060
        /*0d34*/ 	.short	0x010a
        /*0d36*/ 	.byte	0x3f
	.zero		1


	//   ....[63]....
        /*0d38*/ 	.word	0x00014a30
        /*0d3c*/ 	.word	0x00000002
        /*0d40*/ 	.word	0x00034840
        /*0d44*/ 	.short	0x010a
        /*0d46*/ 	.byte	0x3f
	.zero		1


	//   ....[64]....
        /*0d48*/ 	.word	0x00014a80
        /*0d4c*/ 	.word	0x00000002
        /*0d50*/ 	.word	0x00000060
        /*0d54*/ 	.short	0x010a
        /*0d56*/ 	.byte	0x3f
	.zero		1


	//   ....[65]....
        /*0d58*/ 	.word	0x00014ad0
        /*0d5c*/ 	.word	0x00000002
        /*0d60*/ 	.word	0x00034860
        /*0d64*/ 	.short	0x010a
        /*0d66*/ 	.byte	0x3f
	.zero		1


	//   ....[66]....
        /*0d68*/ 	.word	0x000154d0
        /*0d6c*/ 	.word	0x00000000
        /*0d70*/ 	.word	0x00034820
        /*0d74*/ 	.short	0x010a
        /*0d76*/ 	.byte	0x3f
	.zero		1


	//   ....[67]....
        /*0d78*/ 	.word	0x00015670
        /*0d7c*/ 	.word	0x00000006
        /*0d80*/ 	.word	0x00000000
        /*0d84*/ 	.short	0x010a
        /*0d86*/ 	.byte	0x3f
	.zero		1


	//   ....[68]....
        /*0d88*/ 	.word	0x000156c0
        /*0d8c*/ 	.word	0x00000007
        /*0d90*/ 	.word	0x00000000
        /*0d94*/ 	.short	0x010a
        /*0d96*/ 	.byte	0x3f
	.zero		1


	//   ....[69]....
        /*0d98*/ 	.word	0x00015710
        /*0d9c*/ 	.word	0x00000004
        /*0da0*/ 	.word	0x00000000
        /*0da4*/ 	.short	0x010a
        /*0da6*/ 	.byte	0x3f
	.zero		1


	//----- nvinfo : EIATTR_NUM_MBARRIERS
	.align		4
.L_1003:
        /*0da8*/ 	.byte	0x03, 0x38
        /*0daa*/ 	.short	0x0016


	//----- nvinfo : EIATTR_EXIT_INSTR_OFFSETS
	.align		4
        /*0dac*/ 	.byte	0x04, 0x1c
        /*0dae*/ 	.short	(.L_1005 - .L_1004)


	//   ....[0]....
.L_1004:
        /*0db0*/ 	.word	0x00000a70


	//   ....[1]....
        /*0db4*/ 	.word	0x0000dd40


	//   ....[2]....
        /*0db8*/ 	.word	0x00013a60


	//----- nvinfo : EIATTR_MAX_THREADS
	.align		4
.L_1005:
        /*0dbc*/ 	.byte	0x04, 0x05
        /*0dbe*/ 	.short	(.L_1007 - .L_1006)
.L_1006:
        /*0dc0*/ 	.word	0x00000180
        /*0dc4*/ 	.word	0x00000001
        /*0dc8*/ 	.word	0x00000001


	//----- nvinfo : EIATTR_CRS_STACK_SIZE
	.align		4
.L_1007:
        /*0dcc*/ 	.byte	0x04, 0x1e
        /*0dce*/ 	.short	(.L_1009 - .L_1008)
.L_1008:
        /*0dd0*/ 	.word	0x00000000


	//----- nvinfo : EIATTR_CBANK_PARAM_SIZE
	.align		4
.L_1009:
        /*0dd4*/ 	.byte	0x03, 0x19
        /*0dd6*/ 	.short	0x0af0


	//----- nvinfo : EIATTR_PARAM_CBANK
	.align		4
        /*0dd8*/ 	.byte	0x04, 0x0a
        /*0dda*/ 	.short	(.L_1011 - .L_1010)
	.align		4
.L_1010:
        /*0ddc*/ 	.word	index@(.nv.constant0._ZN7cutlass13device_kernelIN5flash11enable_sm90INS1_16FlashAttnFwdSm90INS1_25CollectiveMainloopFwdSm90ILi2EN4cute5tupleIJNS5_1CILi1EEES8_S8_EEENS6_IJNS7_ILi128EEENS7_ILi176EEESA_EEELi128ENS_10bfloat16_tEfNS_4arch4Sm90ELb0ELb0ELb0ELb1ELb0ELb0ELb0ELb1ELb1ELb1ELb0ELb0EEENS1_21CollectiveEpilogueFwdINS6_IJSA_SA_SB_EEES9_SD_SF_Li256ELb1ELb1ELb0ELb0EEENS1_36VarlenDynamicPersistentTileSchedulerILi128ELi176ELi256ELi128ELb0ELb1ELb1ELb0ELb1ELb1EEEEEEEEEvNT_6ParamsE)
        /*0de0*/ 	.short	0x0210
        /*0de2*/ 	.short	0x0af0


	//----- nvinfo : EIATTR_SW_WAR
	.align		4
.L_1011:
        /*0de4*/ 	.byte	0x04, 0x36
        /*0de6*/ 	.short	(.L_1013 - .L_1012)
.L_1012:
        /*0de8*/ 	.word	0x00000008
.L_1013:


//--------------------- .nv.info._ZN7cutlass13device_kernelIN5flash11enable_sm90INS1_16FlashAttnFwdSm90INS1_25CollectiveMainloopFwdSm90ILi2EN4cute5tupleIJNS5_1CILi1EEES8_S8_EEENS6_IJNS7_ILi128EEENS7_ILi176EEESA_EEELi128ENS_10bfloat16_tEfNS_4arch4Sm90ELb0ELb0ELb0ELb1ELb0ELb1ELb0ELb1ELb1ELb1ELb0ELb0EEENS1_21CollectiveEpilogueFwdINS6_IJSA_SA_SB_EEES9_SD_SF_Li256ELb1ELb1ELb0ELb0EEENS1_36VarlenDynamicPersistentTileSchedulerILi128ELi176ELi256ELi128ELb0ELb1ELb1ELb0ELb1ELb1EEEEEEEEEvNT_6ParamsE --------------------------
	.section	.nv.info._ZN7cutlass13device_kernelIN5flash11enable_sm90INS1_16FlashAttnFwdSm90INS1_25CollectiveMainloopFwdSm90ILi2EN4cute5tupleIJNS5_1CILi1EEES8_S8_EEENS6_IJNS7_ILi128EEENS7_ILi176EEESA_EEELi128ENS_10bfloat16_tEfNS_4arch4Sm90ELb0ELb0ELb0ELb1ELb0ELb1ELb0ELb1ELb1ELb1ELb0ELb0EEENS1_21CollectiveEpilogueFwdINS6_IJSA_SA_SB_EEES9_SD_SF_Li256ELb1ELb1ELb0ELb0EEENS1_36VarlenDynamicPersistentTileSchedulerILi128ELi176ELi256ELi128ELb0ELb1ELb1ELb0ELb1ELb1EEEEEEEEEvNT_6ParamsE,"",@"SHT_CUDA_INFO"
	.sectionflags	@""
	.align	4


	//----- nvinfo : EIATTR_CUDA_API_VERSION
	.align		4
        /*0000*/ 	.byte	0x04, 0x37
        /*0002*/ 	.short	(.L_1015 - .L_1014)
.L_1014:
        /*0004*/ 	.word	0x00000082


	//----- nvinfo : EIATTR_KPARAM_INFO
	.align		4
.L_1015:
        /*0008*/ 	.byte	0x04, 0x17
        /*000a*/ 	.short	(.L_1017 - .L_1016)
.L_1016:
        /*000c*/ 	.word	0x00000000
        /*0010*/ 	.short	0x0000
        /*0012*/ 	.short	0x0070
        /*0014*/ 	.byte	0x00, 0xf0, 0x01, 0x2a


	//----- nvinfo : EIATTR_SPARSE_MMA_MASK
	.align		4
.L_1017:
        /*0018*/ 	.byte	0x03, 0x50
        /*001a*/ 	.short	0x0000


	//----- nvinfo : EIATTR_MAXREG_COUNT
	.align		4
        /*001c*/ 	.byte	0x03, 0x1b
        /*001e*/ 	.short	0x00a8


	//----- nvinfo : EIATTR_NUM_BARRIERS
	.align		4
        /*0020*/ 	.byte	0x02, 0x4c
        /*0022*/ 	.byte	0x10
	.zero		1


	//----- nvinfo : EIATTR_EXTERNS
	.align		4
        /*0024*/ 	.byte	0x04, 0x0f
        /*0026*/ 	.short	(.L_1019 - .L_1018)


	//   ....[0]....
	.align		4
.L_1018:
        /*0028*/ 	.word	index@(__assertfail)


	//----- nvinfo : EIATTR_ANNOTATIONS
	.align		4
.L_1019:
        /*002c*/ 	.byte	0x04, 0x55
        /*002e*/ 	.short	(.L_1021 - .L_1020)


	//   ....[0]....
.L_1020:
        /* <DEDUP_REMOVED lines=142> */


	//----- nvinfo : EIATTR_MERCURY_ISA_VERSION
	.align		4
.L_1021:
        /*0900*/ 	.byte	0x03, 0x5f
        /*0902*/ 	.short	0x0101


	//----- nvinfo : EIATTR_UNUSED_LOAD_BYTE_OFFSET
	.align		4
        /*0904*/ 	.byte	0x04, 0x44
        /*0906*/ 	.short	(.L_1023 - .L_1022)


	//   ....[0]....
.L_1022:
        /*0908*/ 	.word	0x00000ac0
        /*090c*/ 	.word	0x0000fff0


	//   ....[1]....
        /*0910*/ 	.word	0x0001d010
        /*0914*/ 	.word	0x0000fff0


	//----- nvinfo : EIATTR_INT_WARP_WIDE_INSTR_OFFSETS
	.align		4
.L_1023:
        /*0918*/ 	.byte	0x04, 0x31
        /*091a*/ 	.short	(.L_1025 - .L_1024)


	//   ....[0]....
.L_1024:
        /*091c*/ 	.word	0x00000190


	//   ....[1]....
        /*0920*/ 	.word	0x000001d0


	//   ....[2]....
        /*0924*/ 	.word	0x00000240


	//   ....[3]....
        /*0928*/ 	.word	0x00021770


	//   ....[4]....
        /*092c*/ 	.word	0x00021810


	//   ....[5]....
        /*0930*/ 	.word	0x00025170


	//   ....[6]....
        /*0934*/ 	.word	0x000251e0


	//----- nvinfo : EIATTR_COOP_GROUP_MASK_REGIDS
	.align		4
.L_1025:
        /*0938*/ 	.byte	0x04, 0x29
        /*093a*/ 	.short	(.L_1027 - .L_1026)


	//   ....[0]....
.L_1026:
        /*093c*/ 	.word	0xffffffff


	//   ....[1]....
        /*0940*/ 	.word	0xffffffff


	//   ....[2]....
        /*0944*/ 	.word	0xffffffff


	//   ....[3]....
        /*0948*/ 	.word	0xffffffff


	//   ....[4]....
        /*094c*/ 	.word	0xffffffff


	//   ....[5]....
        /*0950*/ 	.word	0xffffffff


	//   ....[6]....
        /*0954*/ 	.word	0xffffffff


	//   ....[7]....
        /*0958*/ 	.word	0xffffffff


	//   ....[8]....
        /*095c*/ 	.word	0xffffffff


	//   ....[9]....
        /*0960*/ 	.word	0xffffffff


	//   ....[10]....
        /*0964*/ 	.word	0xffffffff


	//   ....[11]....
        /*0968*/ 	.word	0xffffffff


	//   ....[12]....
        /*096c*/ 	.word	0xffffffff


	//   ....[13]....
        /*0970*/ 	.word	0xffffffff


	//   ....[14]....
        /*0974*/ 	.word	0xffffffff


	//   ....[15]....
        /*0978*/ 	.word	0xffffffff


	//   ....[16]....
        /*097c*/ 	.word	0xffffffff


	//   ....[17]....
        /*0980*/ 	.word	0xffffffff


	//   ....[18]....
        /*0984*/ 	.word	0xffffffff


	//   ....[19]....
        /*0988*/ 	.word	0xffffffff


	//   ....[20]....
        /*098c*/ 	.word	0xffffffff


	//   ....[21]....
        /*0990*/ 	.word	0xffffffff


	//   ....[22]....
        /*0994*/ 	.word	0xffffffff


	//   ....[23]....
        /*0998*/ 	.word	0xffffffff


	//   ....[24]....
        /*099c*/ 	.word	0xffffffff


	//   ....[25]....
        /*09a0*/ 	.word	0xffffffff


	//   ....[26]....
        /*09a4*/ 	.word	0xffffffff


	//   ....[27]....
        /*09a8*/ 	.word	0xffffffff


	//   ....[28]....
        /*09ac*/ 	.word	0xffffffff


	//   ....[29]....
        /*09b0*/ 	.word	0xffffffff


	//   ....[30]....
        /*09b4*/ 	.word	0xffffffff


	//   ....[31]....
        /*09b8*/ 	.word	0xffffffff


	//   ....[32]....
        /*09bc*/ 	.word	0xffffffff


	//   ....[33]....
        /*09c0*/ 	.word	0xffffffff


	//   ....[34]....
        /*09c4*/ 	.word	0xffffffff


	//   ....[35]....
        /*09c8*/ 	.word	0xffffffff


	//   ....[36]....
        /*09cc*/ 	.word	0xffffffff


	//   ....[37]....
        /*09d0*/ 	.word	0xffffffff


	//   ....[38]....
        /*09d4*/ 	.word	0xffffffff


	//   ....[39]....
        /*09d8*/ 	.word	0xffffffff


	//   ....[40]....
        /*09dc*/ 	.word	0xffffffff


	//   ....[41]....
        /*09e0*/ 	.word	0xffffffff


	//   ....[42]....
        /*09e4*/ 	.word	0xffffffff


	//   ....[43]....
        /*09e8*/ 	.word	0xffffffff


	//   ....[44]....
        /*09ec*/ 	.word	0xffffffff


	//   ....[45]....
        /*09f0*/ 	.word	0xffffffff


	//   ....[46]....
        /*09f4*/ 	.word	0xffffffff


	//   ....[47]....
        /*09f8*/ 	.word	0xffffffff


	//   ....[48]....
        /*09fc*/ 	.word	0xffffffff


	//   ....[49]....
        /*0a00*/ 	.word	0xffffffff


	//   ....[50]....
        /*0a04*/ 	.word	0xffffffff


	//   ....[51]....
        /*0a08*/ 	.word	0xffffffff


	//   ....[52]....
        /*0a0c*/ 	.word	0xffffffff


	//   ....[53]....
        /*0a10*/ 	.word	0xffffffff


	//   ....[54]....
        /*0a14*/ 	.word	0xffffffff


	//   ....[55]....
        /*0a18*/ 	.word	0xffffffff


	//   ....[56]....
        /*0a1c*/ 	.word	0xffffffff


	//   ....[57]....
        /*0a20*/ 	.word	0xffffffff


	//   ....[58]....
        /*0a24*/ 	.word	0xffffffff


	//   ....[59]....
        /*0a28*/ 	.word	0xffffffff


	//   ....[60]....
        /*0a2c*/ 	.word	0xffffffff


	//   ....[61]....
        /*0a30*/ 	.word	0xffffffff


	//   ....[62]....
        /*0a34*/ 	.word	0xffffffff


	//   ....[63]....
        /*0a38*/ 	.word	0xffffffff


	//   ....[64]....
        /*0a3c*/ 	.word	0xffffffff


	//   ....[65]....
        /*0a40*/ 	.word	0xffffffff


	//   ....[66]....
        /*0a44*/ 	.word	0xffffffff


	//   ....[67]....
        /*0a48*/ 	.word	0xffffffff


	//   ....[68]....
        /*0a4c*/ 	.word	0xffffffff


	//   ....[69]....
        /*0a50*/ 	.word	0xffffffff


	//   ....[70]....
        /*0a54*/ 	.word	0xffffffff


	//   ....[71]....
        /*0a58*/ 	.word	0xffffffff


	//   ....[72]....
        /*0a5c*/ 	.word	0xffffffff


	//   ....[73]....
        /*0a60*/ 	.word	0xffffffff


	//   ....[74]....
        /*0a64*/ 	.word	0xffffffff


	//   ....[75]....
        /*0a68*/ 	.word	0xffffffff


	//   ....[76]....
        /*0a6c*/ 	.word	0xffffffff


	//   ....[77]....
        /*0a70*/ 	.word	0xffffffff


	//   ....[78]....
        /*0a74*/ 	.word	0xffffffff


	//   ....[79]....
        /*0a78*/ 	.word	0xffffffff


	//   ....[80]....
        /*0a7c*/ 	.word	0xffffffff


	//   ....[81]....
        /*0a80*/ 	.word	0xffffffff


	//   ....[82]....
        /*0a84*/ 	.word	0xffffffff


	//   ....[83]....
        /*0a88*/ 	.word	0xffffffff


	//   ....[84]....
        /*0a8c*/ 	.word	0xffffffff


	//   ....[85]....
        /*0a90*/ 	.word	0xffffffff


	//   ....[86]....
        /*0a94*/ 	.word	0xffffffff


	//   ....[87]....
        /*0a98*/ 	.word	0xffffffff


	//   ....[88]....
        /*0a9c*/ 	.word	0xffffffff


	//   ....[89]....
        /*0aa0*/ 	.word	0xffffffff


	//   ....[90]....
        /*0aa4*/ 	.word	0xffffffff


	//   ....[91]....
        /*0aa8*/ 	.word	0xffffffff


	//   ....[92]....
        /*0aac*/ 	.word	0xffffffff


	//   ....[93]....
        /*0ab0*/ 	.word	0xffffffff


	//   ....[94]....
        /*0ab4*/ 	.word	0xffffffff


	//   ....[95]....
        /*0ab8*/ 	.word	0xffffffff


	//   ....[96]....
        /*0abc*/ 	.word	0xffffffff


	//   ....[97]....
        /*0ac0*/ 	.word	0xffffffff


	//   ....[98]....
        /*0ac4*/ 	.word	0xffffffff


	//   ....[99]....
        /*0ac8*/ 	.word	0xffffffff


	//   ....[100]....
        /*0acc*/ 	.word	0x0500000f


	//   ....[101]....
        /*0ad0*/ 	.word	0x0500000f


	//   ....[102]....
        /*0ad4*/ 	.word	0x0500000f


	//   ....[103]....
        /*0ad8*/ 	.word	0x0500000f


	//   ....[104]....
        /*0adc*/ 	.word	0x0500000f


	//   ....[105]....
        /*0ae0*/ 	.word	0x0500000f


	//   ....[106]....
        /*0ae4*/ 	.word	0x0500000f


	//   ....[107]....
        /*0ae8*/ 	.word	0x0500000f


	//   ....[108]....
        /*0aec*/ 	.word	0x0500000f


	//   ....[109]....
        /*0af0*/ 	.word	0x0500000f


	//   ....[110]....
        /*0af4*/ 	.word	0x0500000f


	//   ....[111]....
        /*0af8*/ 	.word	0x0500000f


	//   ....[112]....
        /*0afc*/ 	.word	0x0500000f


	//   ....[113]....
        /*0b00*/ 	.word	0x0500000f


	//   ....[114]....
        /*0b04*/ 	.word	0x0500000f


	//   ....[115]....
        /*0b08*/ 	.word	0x0500000f


	//   ....[116]....
        /*0b0c*/ 	.word	0x0500000f


	//   ....[117]....
        /*0b10*/ 	.word	0x0500000f


	//   ....[118]....
        /*0b14*/ 	.word	0x0500000f


	//   ....[119]....
        /*0b18*/ 	.word	0x0500000f


	//   ....[120]....
        /*0b1c*/ 	.word	0x0500000f


	//   ....[121]....
        /*0b20*/ 	.word	0x0500000f


	//   ....[122]....
        /*0b24*/ 	.word	0x0500000f


	//   ....[123]....
        /*0b28*/ 	.word	0x0500000f


	//   ....[124]....
        /*0b2c*/ 	.word	0x0500000f


	//   ....[125]....
        /*0b30*/ 	.word	0x0500000f


	//   ....[126]....
        /*0b34*/ 	.word	0x0500000f


	//   ....[127]....
        /*0b38*/ 	.word	0x0500000f


	//   ....[128]....
        /*0b3c*/ 	.word	0x0500000f


	//   ....[129]....
        /*0b40*/ 	.word	0x0500000f


	//   ....[130]....
        /*0b44*/ 	.word	0x0500000f


	//   ....[131]....
        /*0b48*/ 	.word	0x0500000f


	//   ....[132]....
        /*0b4c*/ 	.word	0x0500000f


	//   ....[133]....
        /*0b50*/ 	.word	0x0500000f


	//   ....[134]....
        /*0b54*/ 	.word	0x0500000f


	//   ....[135]....
        /*0b58*/ 	.word	0x0500000f


	//   ....[136]....
        /*0b5c*/ 	.word	0x0500000f


	//   ....[137]....
        /*0b60*/ 	.word	0x0500000f


	//   ....[138]....
        /*0b64*/ 	.word	0x0500000f


	//   ....[139]....
        /*0b68*/ 	.word	0x0500000f


	//   ....[140]....
        /*0b6c*/ 	.word	0x0500000f


	//   ....[141]....
        /*0b70*/ 	.word	0x0500000f


	//   ....[142]....
        /*0b74*/ 	.word	0x0500000f


	//   ....[143]....
        /*0b78*/ 	.word	0x0500000f


	//   ....[144]....
        /*0b7c*/ 	.word	0x0500000f


	//   ....[145]....
        /*0b80*/ 	.word	0x0500000f


	//   ....[146]....
        /*0b84*/ 	.word	0x0500000f


	//   ....[147]....
        /*0b88*/ 	.word	0x0500000f


	//   ....[148]....
        /*0b8c*/ 	.word	0x0500000f


	//   ....[149]....
        /*0b90*/ 	.word	0x0500000f


	//   ....[150]....
        /*0b94*/ 	.word	0x0500000f


	//   ....[151]....
        /*0b98*/ 	.word	0x0500000f


	//   ....[152]....
        /*0b9c*/ 	.word	0x0500000f


	//----- nvinfo : EIATTR_COOP_GROUP_INSTR_OFFSETS
	.align		4
.L_1027:
        /*0ba0*/ 	.byte	0x04, 0x28
        /*0ba2*/ 	.short	(.L_1029 - .L_1028)


	//   ....[0]....
.L_1028:
        /*0ba4*/ 	.word	0x00000070


	//   ....[1]....
        /*0ba8*/ 	.word	0x000001a0


	//   ....[2]....
        /*0bac*/ 	.word	0x000001f0


	//   ....[3]....
        /*0bb0*/ 	.word	0x00000420


	//   ....[4]....
        /*0bb4*/ 	.word	0x00000580


	//   ....[5]....
        /*0bb8*/ 	.word	0x000006a0


	//   ....[6]....
        /*0bbc*/ 	.word	0x00000800


	//   ....[7]....
        /*0bc0*/ 	.word	0x0000cc30


	//   ....[8]....
        /*0bc4*/ 	.word	0x0000d240


	//   ....[9]....
        /*0bc8*/ 	.word	0x0000d250


	//   ....[10]....
        /*0bcc*/ 	.word	0x0000d260


	//   ....[11]....
        /*0bd0*/ 	.word	0x0000d270


	//   ....[12]....
        /*0bd4*/ 	.word	0x0000ecd0


	//   ....[13]....
        /*0bd8*/ 	.word	0x0000ece0


	//   ....[14]....
        /*0bdc*/ 	.word	0x0000ecf0


	//   ....[15]....
        /*0be0*/ 	.word	0x0000ed00


	//   ....[16]....
        /*0be4*/ 	.word	0x00014b80


	//   ....[17]....
        /*0be8*/ 	.word	0x00014c10


	//   ....[18]....
        /*0bec*/ 	.word	0x00014e50


	//   ....[19]....
        /*0bf0*/ 	.word	0x00014ea0


	//   ....[20]....
        /*0bf4*/ 	.word	0x0001a420


	//   ....[21]....
        /*0bf8*/ 	.word	0x0001a440


	//   ....[22]....
        /*0bfc*/ 	.word	0x0001adf0


	//   ....[23]....
        /*0c00*/ 	.word	0x0001ae70


	//   ....[24]....
        /*0c04*/ 	.word	0x0001c930


	//   ....[25]....
        /*0c08*/ 	.word	0x0001c960


	//   ....[26]....
        /*0c0c*/ 	.word	0x0001ca30


	//   ....[27]....
        /*0c10*/ 	.word	0x0001ca50


	//   ....[28]....
        /*0c14*/ 	.word	0x0001dbe0


	//   ....[29]....
        /*0c18*/ 	.word	0x0001dc10


	//   ....[30]....
        /*0c1c*/ 	.word	0x0001dc70


	//   ....[31]....
        /*0c20*/ 	.word	0x0001dcd0


	//   ....[32]....
        /*0c24*/ 	.word	0x0001e210


	//   ....[33]....
        /*0c28*/ 	.word	0x0001e230


	//   ....[34]....
        /*0c2c*/ 	.word	0x0001e300


	//   ....[35]....
        /*0c30*/ 	.word	0x0001e320


	//   ....[36]....
        /*0c34*/ 	.word	0x0001e3f0


	//   ....[37]....
        /*0c38*/ 	.word	0x0001e410


	//   ....[38]....
        /*0c3c*/ 	.word	0x0001e4f0


	//   ....[39]....
        /*0c40*/ 	.word	0x0001e510


	//   ....[40]....
        /*0c44*/ 	.word	0x0001edc0


	//   ....[41]....
        /*0c48*/ 	.word	0x0001edd0


	//   ....[42]....
        /*0c4c*/ 	.word	0x0001eef0


	//   ....[43]....
        /*0c50*/ 	.word	0x0001ef00


	//   ....[44]....
        /*0c54*/ 	.word	0x0001f020


	//   ....[45]....
        /*0c58*/ 	.word	0x0001f030


	//   ....[46]....
        /*0c5c*/ 	.word	0x0001f150


	//   ....[47]....
        /*0c60*/ 	.word	0x0001f160


	//   ....[48]....
        /*0c64*/ 	.word	0x0001f2e0


	//   ....[49]....
        /*0c68*/ 	.word	0x0001f4c0


	//   ....[50]....
        /*0c6c*/ 	.word	0x0001f4f0


	//   ....[51]....
        /*0c70*/ 	.word	0x0001f520


	//   ....[52]....
        /*0c74*/ 	.word	0x0001f550


	//   ....[53]....
        /*0c78*/ 	.word	0x0001f580


	//   ....[54]....
        /*0c7c*/ 	.word	0x0001f5b0


	//   ....[55]....
        /*0c80*/ 	.word	0x0001f730


	//   ....[56]....
        /*0c84*/ 	.word	0x0001f760


	//   ....[57]....
        /*0c88*/ 	.word	0x0001f790


	//   ....[58]....
        /*0c8c*/ 	.word	0x0001f7c0


	//   ....[59]....
        /*0c90*/ 	.word	0x0001f7f0


	//   ....[60]....
        /*0c94*/ 	.word	0x0001f820


	//   ....[61]....
        /*0c98*/ 	.word	0x0001f8b0


	//   ....[62]....
        /*0c9c*/ 	.word	0x0001f8e0


	//   ....[63]....
        /*0ca0*/ 	.word	0x0001f970


	//   ....[64]....
        /*0ca4*/ 	.word	0x00020600


	//   ....[65]....
        /*0ca8*/ 	.word	0x00021da0


	//   ....[66]....
        /*0cac*/ 	.word	0x00022a10


	//   ....[67]....
        /*0cb0*/ 	.word	0x00022a30


	//   ....[68]....
        /*0cb4*/ 	.word	0x00022ad0


	//   ....[69]....
        /*0cb8*/ 	.word	0x00022ae0


	//   ....[70]....
        /*0cbc*/ 	.word	0x00022b70


	//   ....[71]....
        /*0cc0*/ 	.word	0x00022b80


	//   ....[72]....
        /*0cc4*/ 	.word	0x00022c10


	//   ....[73]....
        /*0cc8*/ 	.word	0x00022c20


	//   ....[74]....
        /*0ccc*/ 	.word	0x00022cb0


	//   ....[75]....
        /*0cd0*/ 	.word	0x00022cc0


	//   ....[76]....
        /*0cd4*/ 	.word	0x00022d50


	//   ....[77]....
        /*0cd8*/ 	.word	0x00022d60


	//   ....[78]....
        /*0cdc*/ 	.word	0x00022df0


	//   ....[79]....
        /*0ce0*/ 	.word	0x00022e00


	//   ....[80]....
        /*0ce4*/ 	.word	0x00022e50


	//   ....[81]....
        /*0ce8*/ 	.word	0x00022e80


	//   ....[82]....
        /*0cec*/ 	.word	0x00025900


	//   ....[83]....
        /*0cf0*/ 	.word	0x00025950


	//   ....[84]....
        /*0cf4*/ 	.word	0x00025980


	//   ....[85]....
        /*0cf8*/ 	.word	0x000259b0


	//   ....[86]....
        /*0cfc*/ 	.word	0x000259e0


	//   ....[87]....
        /*0d00*/ 	.word	0x00025a10


	//   ....[88]....
        /*0d04*/ 	.word	0x00025a40


	//   ....[89]....
        /*0d08*/ 	.word	0x00025a50


	//   ....[90]....
        /*0d0c*/ 	.word	0x00025be0


	//   ....[91]....
        /*0d10*/ 	.word	0x00025c20


	//   ....[92]....
        /*0d14*/ 	.word	0x00025c50


	//   ....[93]....
        /*0d18*/ 	.word	0x00025c80


	//   ....[94]....
        /*0d1c*/ 	.word	0x00025cb0


	//   ....[95]....
        /*0d20*/ 	.word	0x00025ce0


	//   ....[96]....
        /*0d24*/ 	.word	0x00025da0


	//   ....[97]....
        /*0d28*/ 	.word	0x00025dc0


	//   ....[98]....
        /*0d2c*/ 	.word	0x00025e30


	//   ....[99]....
        /*0d30*/ 	.word	0x000262b0


	//   ....[100]....
        /*0d34*/ 	.word	0x00026740


	//   ....[101]....
        /*0d38*/ 	.word	0x000267f0


	//   ....[102]....
        /*0d3c*/ 	.word	0x00026880


	//   ....[103]....
        /*0d40*/ 	.word	0x000268d0


	//   ....[104]....
        /*0d44*/ 	.word	0x00026920


	//   ....[105]....
        /*0d48*/ 	.word	0x00026a00


	//   ....[106]....
        /*0d4c*/ 	.word	0x00026a90


	//   ....[107]....
        /*0d50*/ 	.word	0x00026ae0


	//   ....[108]....
        /*0d54*/ 	.word	0x00026b30


	//   ....[109]....
        /*0d58*/ 	.word	0x00026d40


	//   ....[110]....
        /*0d5c*/ 	.word	0x00026d90


	//   ....[111]....
        /*0d60*/ 	.word	0x00026e20


	//   ....[112]....
        /*0d64*/ 	.word	0x00026eb0


	//   ....[113]....
        /*0d68*/ 	.word	0x00026f40


	//   ....[114]....
        /*0d6c*/ 	.word	0x00026fd0


	//   ....[115]....
        /*0d70*/ 	.word	0x00027060


	//   ....[116]....
        /*0d74*/ 	.word	0x000270f0


	//   ....[117]....
        /*0d78*/ 	.word	0x000271b0


	//   ....[118]....
        /*0d7c*/ 	.word	0x000274b0


	//   ....[119]....
        /*0d80*/ 	.word	0x00027660


	//   ....[120]....
        /*0d84*/ 	.word	0x000276b0


	//   ....[121]....
        /*0d88*/ 	.word	0x000277d0


	//   ....[122]....
        /*0d8c*/ 	.word	0x00027820


	//   ....[123]....
        /*0d90*/ 	.word	0x00027940


	//   ....[124]....
        /*0d94*/ 	.word	0x00027990


	//   ....[125]....
        /*0d98*/ 	.word	0x00027ab0


	//   ....[126]....
        /*0d9c*/ 	.word	0x00027b00


	//   ....[127]....
        /*0da0*/ 	.word	0x00027c20


	//   ....[128]....
        /*0da4*/ 	.word	0x00027c70


	//   ....[129]....
        /*0da8*/ 	.word	0x00027d90


	//   ....[130]....
        /*0dac*/ 	.word	0x00027de0


	//   ....[131]....
        /*0db0*/ 	.word	0x00027f00


	//   ....[132]....
        /*0db4*/ 	.word	0x00027f50


	//   ....[133]....
        /*0db8*/ 	.word	0x00028050


	//   ....[134]....
        /*0dbc*/ 	.word	0x000280a0


	//   ....[135]....
        /*0dc0*/ 	.word	0x000283d0


	//   ....[136]....
        /*0dc4*/ 	.word	0x00028480


	//   ....[137]....
        /*0dc8*/ 	.word	0x00028590


	//   ....[138]....
        /*0dcc*/ 	.word	0x00028620


	//   ....[139]....
        /*0dd0*/ 	.word	0x000286a0


	//   ....[140]....
        /*0dd4*/ 	.word	0x00028720


	//   ....[141]....
        /*0dd8*/ 	.word	0x000287a0


	//   ....[142]....
        /*0ddc*/ 	.word	0x00028830


	//   ....[143]....
        /*0de0*/ 	.word	0x000288d0


	//   ....[144]....
        /*0de4*/ 	.word	0x00028990


	//   ....[145]....
        /*0de8*/ 	.word	0x00028a10


	//   ....[146]....
        /*0dec*/ 	.word	0x00028a90


	//   ....[147]....
        /*0df0*/ 	.word	0x00028b10


	//   ....[148]....
        /*0df4*/ 	.word	0x00028ba0


	//   ....[149]....
        /*0df8*/ 	.word	0x00028c20


	//   ....[150]....
        /*0dfc*/ 	.word	0x00028cc0


	//   ....[151]....
        /*0e00*/ 	.word	0x00028d50


	//   ....[152]....
        /*0e04*/ 	.word	0x00028e80


	//----- nvinfo : EIATTR_REG_RECONFIG
	.align		4
.L_1029:
        /*0e08*/ 	.byte	0x01, 0x54
	.zero		2


	//----- nvinfo : EIATTR_SYSCALL_OFFSETS
	.align		4
        /*0e0c*/ 	.byte	0x04, 0x46
        /*0e0e*/ 	.short	(.L_1031 - .L_1030)


	//   ....[0]....
.L_1030:
        /*0e10*/ 	.word	0x00001ba0


	//   ....[1]....
        /*0e14*/ 	.word	0x00001cf0


	//   ....[2]....
        /*0e18*/ 	.word	0x0000ce00


	//   ....[3]....
        /*0e1c*/ 	.word	0x0000d190


	//   ....[4]....
        /*0e20*/ 	.word	0x00021980


	//   ....[5]....
        /*0e24*/ 	.word	0x00021ae0


	//   ....[6]....
        /*0e28*/ 	.word	0x00021be0


	//   ....[7]....
        /*0e2c*/ 	.word	0x000225a0


	//----- nvinfo : EIATTR_MBARRIER_INSTR_OFFSETS
	.align		4
.L_1031:
        /*0e30*/ 	.byte	0x04, 0x39
        /*0e32*/ 	.short	(.L_1033 - .L_1032)


	//   ....[0]....
.L_1032:
        /*0e34*/ 	.word	0x000002d0
        /*0e38*/ 	.word	0x000000ff
        /*0e3c*/ 	.word	0x00034800
        /*0e40*/ 	.short	0x0100
        /*0e42*/ 	.byte	0x08
	.zero		1


	//   ....[1]....
        /*0e44*/ 	.word	0x000002e0
        /*0e48*/ 	.word	0x000000ff
        /*0e4c*/ 	.word	0x00034820
        /*0e50*/ 	.short	0x0100
        /*0e52*/ 	.byte	0x08
	.zero		1


	//   ....[2]....
        /*0e54*/ 	.word	0x000003d0
        /*0e58*/ 	.word	0x000000ff
        /*0e5c*/ 	.word	0x00034830
        /*0e60*/ 	.short	0x0100
        /*0e62*/ 	.byte	0x08
	.zero		1


	//   ....[3]....
        /*0e64*/ 	.word	0x000003e0
        /*0e68*/ 	.word	0x000000ff
        /*0e6c*/ 	.word	0x00034840
        /*0e70*/ 	.short	0x0100
        /*0e72*/ 	.byte	0x08
	.zero		1


	//   ....[4]....
        /*0e74*/ 	.word	0x000003f0
        /*0e78*/ 	.word	0x000000ff
        /*0e7c*/ 	.word	0x00034838
        /*0e80*/ 	.short	0x0100
        /*0e82*/ 	.byte	0x08
	.zero		1


	//   ....[5]....
        /*0e84*/ 	.word	0x00000400
        /*0e88*/ 	.word	0x000000ff
        /*0e8c*/ 	.word	0x00034848
        /*0e90*/ 	.short	0x0100
        /*0e92*/ 	.byte	0x08
	.zero		1


	//   ....[6]....
        /*0e94*/ 	.word	0x00000530
        /*0e98*/ 	.word	0x000000ff
        /*0e9c*/ 	.word	0x00034850
        /*0ea0*/ 	.short	0x0100
        /*0ea2*/ 	.byte	0x08
	.zero		1


	//   ....[7]....
        /*0ea4*/ 	.word	0x00000540
        /*0ea8*/ 	.word	0x000000ff
        /*0eac*/ 	.word	0x00034860
        /*0eb0*/ 	.short	0x0100
        /*0eb2*/ 	.byte	0x08
	.zero		1


	//   ....[8]....
        /*0eb4*/ 	.word	0x00000550
        /*0eb8*/ 	.word	0x000000ff
        /*0ebc*/ 	.word	0x00034858
        /*0ec0*/ 	.short	0x0100
        /*0ec2*/ 	.byte	0x08
	.zero		1


	//   ....[9]....
        /*0ec4*/ 	.word	0x00000560
        /*0ec8*/ 	.word	0x000000ff
        /*0ecc*/ 	.word	0x00034868
        /*0ed0*/ 	.short	0x0100
        /*0ed2*/ 	.byte	0x08
	.zero		1


	//   ....[10]....
        /*0ed4*/ 	.word	0x00000650
        /*0ed8*/ 	.word	0x000000ff
        /*0edc*/ 	.word	0x00034870
        /*0ee0*/ 	.short	0x0100
        /*0ee2*/ 	.byte	0x06
	.zero		1


	//   ....[11]....
        /*0ee4*/ 	.word	0x00000660
        /*0ee8*/ 	.word	0x000000ff
        /*0eec*/ 	.word	0x00034880
        /*0ef0*/ 	.short	0x0100
        /*0ef2*/ 	.byte	0x06
	.zero		1


	//   ....[12]....
        /*0ef4*/ 	.word	0x00000670
        /*0ef8*/ 	.word	0x000000ff
        /*0efc*/ 	.word	0x00034878
        /*0f00*/ 	.short	0x0100
        /*0f02*/ 	.byte	0x06
	.zero		1


	//   ....[13]....
        /*0f04*/ 	.word	0x00000680
        /*0f08*/ 	.word	0x000000ff
        /*0f0c*/ 	.word	0x00034888
        /*0f10*/ 	.short	0x0100
        /*0f12*/ 	.byte	0x06
	.zero		1


	//   ....[14]....
        /*0f14*/ 	.word	0x000007b0
        /*0f18*/ 	.word	0x000000ff
        /*0f1c*/ 	.word	0x00034890
        /*0f20*/ 	.short	0x0100
        /*0f22*/ 	.byte	0x08
	.zero		1


	//   ....[15]....
        /*0f24*/ 	.word	0x000007c0
        /*0f28*/ 	.word	0x000000ff
        /*0f2c*/ 	.word	0x000348a0
        /*0f30*/ 	.short	0x0100
        /*0f32*/ 	.byte	0x08
	.zero		1


	//   ....[16]....
        /*0f34*/ 	.word	0x000007d0
        /*0f38*/ 	.word	0x000000ff
        /*0f3c*/ 	.word	0x00034898
        /*0f40*/ 	.short	0x0100
        /*0f42*/ 	.byte	0x08
	.zero		1


	//   ....[17]....
        /*0f44*/ 	.word	0x000007e0
        /*0f48*/ 	.word	0x000000ff
        /*0f4c*/ 	.word	0x000348a8
        /*0f50*/ 	.short	0x0100
        /*0f52*/ 	.byte	0x08
	.zero		1


	//   ....[18]....
        /*0f54*/ 	.word	0x00000910
        /*0f58*/ 	.word	0x000000ff
        /*0f5c*/ 	.word	0x000348b0
        /*0f60*/ 	.short	0x0100
        /*0f62*/ 	.byte	0x08
	.zero		1


	//   ....[19]....
        /*0f64*/ 	.word	0x00000920
        /*0f68*/ 	.word	0x000000ff
        /*0f6c*/ 	.word	0x000348c0
        /*0f70*/ 	.short	0x0100
        /*0f72*/ 	.byte	0x08
	.zero		1


	//   ....[20]....
        /*0f74*/ 	.word	0x00000930
        /*0f78*/ 	.word	0x000000ff
        /*0f7c*/ 	.word	0x000348b8
        /*0f80*/ 	.short	0x0100
        /*0f82*/ 	.byte	0x08
	.zero		1


	//   ....[21]....
        /*0f84*/ 	.word	0x00000940
        /*0f88*/ 	.word	0x000000ff
        /*0f8c*/ 	.word	0x000348c8
        /*0f90*/ 	.short	0x0100
        /*0f92*/ 	.byte	0x08
	.zero		1


	//   ....[22]....
        /*0f94*/ 	.word	0x00004050
        /*0f98*/ 	.word	0x00000003
        /*0f9c*/ 	.word	0x00034890
        /*0fa0*/ 	.short	0x010a
        /*0fa2*/ 	.byte	0x3f
	.zero		1


	//   ....[23]....
        /*0fa4*/ 	.word	0x00007d60
        /*0fa8*/ 	.word	0x00000003
        /*0fac*/ 	.word	0x00034890
        /*0fb0*/ 	.short	0x010a
        /*0fb2*/ 	.byte	0x3f
	.zero		1


	//   ....[24]....
        /*0fb4*/ 	.word	0x0000b4e0
        /*0fb8*/ 	.word	0x00000003
        /*0fbc*/ 	.word	0x00034890
        /*0fc0*/ 	.short	0x010a
        /*0fc2*/ 	.byte	0x3f
	.zero		1


	//   ....[25]....
        /*0fc4*/ 	.word	0x0000beb0
        /*0fc8*/ 	.word	0x0000002c
        /*0fcc*/ 	.word	0x00000000
        /*0fd0*/ 	.short	0x0101
        /*0fd2*/ 	.byte	0x3f
	.zero		1


	//   ....[26]....
        /*0fd4*/ 	.word	0x0000bef0
        /*0fd8*/ 	.word	0x00000003
        /*0fdc*/ 	.word	0x000348b0
        /*0fe0*/ 	.short	0x010a
        /*0fe2*/ 	.byte	0x3f
	.zero		1


	//   ....[27]....
        /*0fe4*/ 	.word	0x0000c850
        /*0fe8*/ 	.word	0x00000003
        /*0fec*/ 	.word	0x00000000
        /*0ff0*/ 	.short	0x0101
        /*0ff2*/ 	.byte	0x3f
	.zero		1


	//   ....[28]....
        /*0ff4*/ 	.word	0x0000ce90
        /*0ff8*/ 	.word	0x00000002
        /*0ffc*/ 	.word	0x00034800
        /*1000*/ 	.short	0x010a
        /*1002*/ 	.byte	0x3f
	.zero		1


	//   ....[29]....
        /*1004*/ 	.word	0x0000cee0
        /*1008*/ 	.word	0x00000002
        /*100c*/ 	.word	0x00034800
        /*1010*/ 	.short	0x010a
        /*1012*/ 	.byte	0x3f
	.zero		1


	//   ....[30]....
        /*1014*/ 	.word	0x0000d4f0
        /*1018*/ 	.word	0x00000002
        /*101c*/ 	.word	0x00034800
        /*1020*/ 	.short	0x010a
        /*1022*/ 	.byte	0x3f
	.zero		1


	//   ....[31]....
        /*1024*/ 	.word	0x0000eee0
        /*1028*/ 	.word	0x00000002
        /*102c*/ 	.word	0x00034800
        /*1030*/ 	.short	0x010a
        /*1032*/ 	.byte	0x3f
	.zero		1


	//   ....[32]....
        /*1034*/ 	.word	0x00010c40
        /*1038*/ 	.word	0x00000000
        /*103c*/ 	.word	0x00034830
        /*1040*/ 	.short	0x010a
        /*1042*/ 	.byte	0x3f
	.zero		1


	//   ....[33]....
        /*1044*/ 	.word	0x00010cc0
        /*1048*/ 	.word	0x00000000
        /*104c*/ 	.word	0x00034830
        /*1050*/ 	.short	0x010a
        /*1052*/ 	.byte	0x3f
	.zero		1


	//   ....[34]....
        /*1054*/ 	.word	0x00015680
        /*1058*/ 	.word	0x00000005
        /*105c*/ 	.word	0x00000000
        /*1060*/ 	.short	0x0101
        /*1062*/ 	.byte	0x3f
	.zero		1


	//   ....[35]....
        /*1064*/ 	.word	0x00016980
        /*1068*/ 	.word	0x00000008
        /*106c*/ 	.word	0x00034830
        /*1070*/ 	.short	0x010a
        /*1072*/ 	.byte	0x3f
	.zero		1


	//   ....[36]....
        /*1074*/ 	.word	0x000169d0
        /*1078*/ 	.word	0x00000008
        /*107c*/ 	.word	0x00034830
        /*1080*/ 	.short	0x010a
        /*1082*/ 	.byte	0x3f
	.zero		1


	//   ....[37]....
        /*1084*/ 	.word	0x00019ec0
        /*1088*/ 	.word	0x00000008
        /*108c*/ 	.word	0x00034850
        /*1090*/ 	.short	0x010a
        /*1092*/ 	.byte	0x3f
	.zero		1


	//   ....[38]....
        /*1094*/ 	.word	0x00019f00
        /*1098*/ 	.word	0x00000008
        /*109c*/ 	.word	0x00034850
        /*10a0*/ 	.short	0x010a
        /*10a2*/ 	.byte	0x3f
	.zero		1


	//   ....[39]....
        /*10a4*/ 	.word	0x0001b680
        /*10a8*/ 	.word	0x00000082
        /*10ac*/ 	.word	0x00000000
        /*10b0*/ 	.short	0x0101
        /*10b2*/ 	.byte	0x3f
	.zero		1


	//   ....[40]....
        /*10b4*/ 	.word	0x0001b700
        /*10b8*/ 	.word	0x00000059
        /*10bc*/ 	.word	0x00000000
        /*10c0*/ 	.short	0x0101
        /*10c2*/ 	.byte	0x3f
	.zero		1


	//   ....[41]....
        /*10c4*/ 	.word	0x0001c3b0
        /*10c8*/ 	.word	0x0000000c
        /*10cc*/ 	.word	0x00034850
        /*10d0*/ 	.short	0x010a
        /*10d2*/ 	.byte	0x3f
	.zero		1


	//   ....[42]....
        /*10d4*/ 	.word	0x0001c430
        /*10d8*/ 	.word	0x0000000c
        /*10dc*/ 	.word	0x00034850
        /*10e0*/ 	.short	0x010a
        /*10e2*/ 	.byte	0x3f
	.zero		1


	//   ....[43]....
        /*10e4*/ 	.word	0x0001ccd0
        /*10e8*/ 	.word	0x0000000c
        /*10ec*/ 	.word	0x00000000
        /*10f0*/ 	.short	0x0101
        /*10f2*/ 	.byte	0x3f
	.zero		1


	//   ....[44]....
        /*10f4*/ 	.word	0x0001e220
        /*10f8*/ 	.word	0x00000000
        /*10fc*/ 	.word	0x00000000
        /*1100*/ 	.short	0x0101
        /*1102*/ 	.byte	0x3f
	.zero		1


	//   ....[45]....
        /*1104*/ 	.word	0x000206f0
        /*1108*/ 	.word	0x00000004
        /*110c*/ 	.word	0x00034820
        /*1110*/ 	.short	0x010a
        /*1112*/ 	.byte	0x3f
	.zero		1


	//   ....[46]....
        /*1114*/ 	.word	0x000207d0
        /*1118*/ 	.word	0x00000005
        /*111c*/ 	.word	0x000348a0
        /*1120*/ 	.short	0x010a
        /*1122*/ 	.byte	0x3f
	.zero		1


	//   ....[47]....
        /*1124*/ 	.word	0x00020b10
        /*1128*/ 	.word	0x00000005
        /*112c*/ 	.word	0x000348c0
        /*1130*/ 	.short	0x010a
        /*1132*/ 	.byte	0x3f
	.zero		1


	//   ....[48]....
        /*1134*/ 	.word	0x00020fb0
        /*1138*/ 	.word	0x00000006
        /*113c*/ 	.word	0x000348a0
        /*1140*/ 	.short	0x010a
        /*1142*/ 	.byte	0x3f
	.zero		1


	//   ....[49]....
        /*1144*/ 	.word	0x000212e0
        /*1148*/ 	.word	0x00000006
        /*114c*/ 	.word	0x000348c0
        /*1150*/ 	.short	0x010a
        /*1152*/ 	.byte	0x3f
	.zero		1


	//   ....[50]....
        /*1154*/ 	.word	0x00022050
        /*1158*/ 	.word	0x00000000
        /*115c*/ 	.word	0x00034840
        /*1160*/ 	.short	0x010a
        /*1162*/ 	.byte	0x3f
	.zero		1


	//   ....[51]....
        /*1164*/ 	.word	0x00022f80
        /*1168*/ 	.word	0x00000008
        /*116c*/ 	.word	0x00034800
        /*1170*/ 	.short	0x0107
        /*1172*/ 	.byte	0x3f
	.zero		1


	//   ....[52]....
        /*1174*/ 	.word	0x00023080
        /*1178*/ 	.word	0x00000002
        /*117c*/ 	.word	0x00034800
        /*1180*/ 	.short	0x0101
        /*1182*/ 	.byte	0x3f
	.zero		1


	//   ....[53]....
        /*1184*/ 	.word	0x000230a0
        /*1188*/ 	.word	0x00000002
        /*118c*/ 	.word	0x00034820
        /*1190*/ 	.short	0x010a
        /*1192*/ 	.byte	0x3f
	.zero		1


	//   ....[54]....
        /*1194*/ 	.word	0x00023430
        /*1198*/ 	.word	0x00000003
        /*119c*/ 	.word	0x00034840
        /*11a0*/ 	.short	0x010a
        /*11a2*/ 	.byte	0x3f
	.zero		1


	//   ....[55]....
        /*11a4*/ 	.word	0x000237f0
        /*11a8*/ 	.word	0x00000002
        /*11ac*/ 	.word	0x00034860
        /*11b0*/ 	.short	0x010a
        /*11b2*/ 	.byte	0x3f
	.zero		1


	//   ....[56]....
        /*11b4*/ 	.word	0x00023f10
        /*11b8*/ 	.word	0x00000003
        /*11bc*/ 	.word	0x00034840
        /*11c0*/ 	.short	0x010a
        /*11c2*/ 	.byte	0x3f
	.zero		1


	//   ....[57]....
        /*11c4*/ 	.word	0x000242d0
        /*11c8*/ 	.word	0x00000002
        /*11cc*/ 	.word	0x00034860
        /*11d0*/ 	.short	0x010a
        /*11d2*/ 	.byte	0x3f
	.zero		1


	//   ....[58]....
        /*11d4*/ 	.word	0x00024940
        /*11d8*/ 	.word	0x00000003
        /*11dc*/ 	.word	0x00034840
        /*11e0*/ 	.short	0x010a
        /*11e2*/ 	.byte	0x3f
	.zero		1


	//   ....[59]....
        /*11e4*/ 	.word	0x00024cf0
        /*11e8*/ 	.word	0x00000002
        /*11ec*/ 	.word	0x00034860
        /*11f0*/ 	.short	0x010a
        /*11f2*/ 	.byte	0x3f
	.zero		1


	//   ....[60]....
        /*11f4*/ 	.word	0x000252e0
        /*11f8*/ 	.word	0x00000002
        /*11fc*/ 	.word	0x00034860
        /*1200*/ 	.short	0x010a
        /*1202*/ 	.byte	0x3f
	.zero		1


	//   ....[61]....
        /*1204*/ 	.word	0x00026230
        /*1208*/ 	.word	0x00000000
        /*120c*/ 	.word	0x00034820
        /*1210*/ 	.short	0x010a
        /*1212*/ 	.byte	0x3f
	.zero		1


	//   ....[62]....
        /*1214*/ 	.word	0x000263e0
        /*1218*/ 	.word	0x00000006
        /*121c*/ 	.word	0x00000000
        /*1220*/ 	.short	0x010a
        /*1222*/ 	.byte	0x3f
	.zero		1


	//   ....[63]....
        /*1224*/ 	.word	0x00026450
        /*1228*/ 	.word	0x00000007
        /*122c*/ 	.word	0x00000000
        /*1230*/ 	.short	0x010a
        /*1232*/ 	.byte	0x3f
	.zero		1


	//   ....[64]....
        /*1234*/ 	.word	0x000264c0
        /*1238*/ 	.word	0x00000004
        /*123c*/ 	.word	0x00000000
        /*1240*/ 	.short	0x010a
        /*1242*/ 	.byte	0x3f
	.zero		1


	//   ....[65]....
        /*1244*/ 	.word	0x000264f0
        /*1248*/ 	.word	0x00000003
        /*124c*/ 	.word	0x00000000
        /*1250*/ 	.short	0x010a
        /*1252*/ 	.byte	0x3f
	.zero		1


	//   ....[66]....
        /*1254*/ 	.word	0x00026550
        /*1258*/ 	.word	0x00000003
        /*125c*/ 	.word	0x00034890
        /*1260*/ 	.short	0x010a
        /*1262*/ 	.byte	0x3f
	.zero		1


	//   ....[67]....
        /*1264*/ 	.word	0x000265a0
        /*1268*/ 	.word	0x00000003
        /*126c*/ 	.word	0x00034890
        /*1270*/ 	.short	0x010a
        /*1272*/ 	.byte	0x3f
	.zero		1


	//   ....[68]....
        /*1274*/ 	.word	0x000265f0
        /*1278*/ 	.word	0x00000003
        /*127c*/ 	.word	0x00034890
        /*1280*/ 	.short	0x010a
        /*1282*/ 	.byte	0x3f
	.zero		1


	//   ....[69]....
        /*1284*/ 	.word	0x00026640
        /*1288*/ 	.word	0x00000003
        /*128c*/ 	.word	0x000348b0
        /*1290*/ 	.short	0x010a
        /*1292*/ 	.byte	0x3f
	.zero		1


	//   ....[70]....
        /*1294*/ 	.word	0x00026950
        /*1298*/ 	.word	0x00000002
        /*129c*/ 	.word	0x00034800
        /*12a0*/ 	.short	0x010a
        /*12a2*/ 	.byte	0x3f
	.zero		1


	//   ....[71]....
        /*12a4*/ 	.word	0x00026b60
        /*12a8*/ 	.word	0x00000002
        /*12ac*/ 	.word	0x00034800
        /*12b0*/ 	.short	0x010a
        /*12b2*/ 	.byte	0x3f
	.zero		1


	//   ....[72]....
        /*12b4*/ 	.word	0x00026bb0
        /*12b8*/ 	.word	0x00000000
        /*12bc*/ 	.word	0x00034830
        /*12c0*/ 	.short	0x010a
        /*12c2*/ 	.byte	0x3f
	.zero		1


	//   ....[73]....
        /*12c4*/ 	.word	0x00026c00
        /*12c8*/ 	.word	0x00000008
        /*12cc*/ 	.word	0x00034830
        /*12d0*/ 	.short	0x010a
        /*12d2*/ 	.byte	0x3f
	.zero		1


	//   ....[74]....
        /*12d4*/ 	.word	0x00026c50
        /*12d8*/ 	.word	0x00000008
        /*12dc*/ 	.word	0x00034850
        /*12e0*/ 	.short	0x010a
        /*12e2*/ 	.byte	0x3f
	.zero		1


	//   ....[75]....
        /*12e4*/ 	.word	0x00026ca0
        /*12e8*/ 	.word	0x0000000c
        /*12ec*/ 	.word	0x00034850
        /*12f0*/ 	.short	0x010a
        /*12f2*/ 	.byte	0x3f
	.zero		1


	//   ....[76]....
        /*12f4*/ 	.word	0x00027290
        /*12f8*/ 	.word	0x00000003
        /*12fc*/ 	.word	0x00034820
        /*1300*/ 	.short	0x010a
        /*1302*/ 	.byte	0x3f
	.zero		1


	//   ....[77]....
        /*1304*/ 	.word	0x000272e0
        /*1308*/ 	.word	0x00000005
        /*130c*/ 	.word	0x000348a0
        /*1310*/ 	.short	0x010a
        /*1312*/ 	.byte	0x3f
	.zero		1


	//   ....[78]....
        /*1314*/ 	.word	0x00027330
        /*1318*/ 	.word	0x00000005
        /*131c*/ 	.word	0x000348c0
        /*1320*/ 	.short	0x010a
        /*1322*/ 	.byte	0x3f
	.zero		1


	//   ....[79]....
        /*1324*/ 	.word	0x00027380
        /*1328*/ 	.word	0x00000006
        /*132c*/ 	.word	0x000348a0
        /*1330*/ 	.short	0x010a
        /*1332*/ 	.byte	0x3f
	.zero		1


	//   ....[80]....
        /*1334*/ 	.word	0x000273d0
        /*1338*/ 	.word	0x00000006
        /*133c*/ 	.word	0x000348c0
        /*1340*/ 	.short	0x010a
        /*1342*/ 	.byte	0x3f
	.zero		1


	//   ....[81]....
        /*1344*/ 	.word	0x00027570
        /*1348*/ 	.word	0x00000000
        /*134c*/ 	.word	0x00034840
        /*1350*/ 	.short	0x010a
        /*1352*/ 	.byte	0x3f
	.zero		1


	//   ....[82]....
        /*1354*/ 	.word	0x000280f0
        /*1358*/ 	.word	0x00000002
        /*135c*/ 	.word	0x00034820
        /*1360*/ 	.short	0x010a
        /*1362*/ 	.byte	0x3f
	.zero		1


	//   ....[83]....
        /*1364*/ 	.word	0x00028140
        /*1368*/ 	.word	0x00000003
        /*136c*/ 	.word	0x00034840
        /*1370*/ 	.short	0x010a
        /*1372*/ 	.byte	0x3f
	.zero		1


	//   ....[84]....
        /*1374*/ 	.word	0x00028190
        /*1378*/ 	.word	0x00000002
        /*137c*/ 	.word	0x00034860
        /*1380*/ 	.short	0x010a
        /*1382*/ 	.byte	0x3f
	.zero		1


	//   ....[85]....
        /*1384*/ 	.word	0x000281e0
        /*1388*/ 	.word	0x00000003
        /*138c*/ 	.word	0x00034840
        /*1390*/ 	.short	0x010a
        /*1392*/ 	.byte	0x3f
	.zero		1


	//   ....[86]....
        /*1394*/ 	.word	0x00028230
        /*1398*/ 	.word	0x00000002
        /*139c*/ 	.word	0x00034860
        /*13a0*/ 	.short	0x010a
        /*13a2*/ 	.byte	0x3f
	.zero		1


	//   ....[87]....
        /*13a4*/ 	.word	0x00028280
        /*13a8*/ 	.word	0x00000003
        /*13ac*/ 	.word	0x00034840
        /*13b0*/ 	.short	0x010a
        /*13b2*/ 	.byte	0x3f
	.zero		1


	//   ....[88]....
        /*13b4*/ 	.word	0x000282d0
        /*13b8*/ 	.word	0x00000002
        /*13bc*/ 	.word	0x00034860
        /*13c0*/ 	.short	0x010a
        /*13c2*/ 	.byte	0x3f
	.zero		1


	//   ....[89]....
        /*13c4*/ 	.word	0x00028320
        /*13c8*/ 	.word	0x00000002
        /*13cc*/ 	.word	0x00034860
        /*13d0*/ 	.short	0x010a
        /*13d2*/ 	.byte	0x3f
	.zero		1


	//   ....[90]....
        /*13d4*/ 	.word	0x00028da0
        /*13d8*/ 	.word	0x00000000
        /*13dc*/ 	.word	0x00034820
        /*13e0*/ 	.short	0x010a
        /*13e2*/ 	.byte	0x3f
	.zero		1


	//   ....[91]....
        /*13e4*/ 	.word	0x00028f40
        /*13e8*/ 	.word	0x00000006
        /*13ec*/ 	.word	0x00000000
        /*13f0*/ 	.short	0x010a
        /*13f2*/ 	.byte	0x3f
	.zero		1


	//   ....[92]....
        /*13f4*/ 	.word	0x00028f90
        /*13f8*/ 	.word	0x00000007
        /*13fc*/ 	.word	0x00000000
        /*1400*/ 	.short	0x010a
        /*1402*/ 	.byte	0x3f
	.zero		1


	//   ....[93]....
        /*1404*/ 	.word	0x00028fe0
        /*1408*/ 	.word	0x00000004
        /*140c*/ 	.word	0x00000000
        /*1410*/ 	.short	0x010a
        /*1412*/ 	.byte	0x3f
	.zero		1


	//----- nvinfo : EIATTR_NUM_MBARRIERS
	.align		4
.L_1033:
        /*1414*/ 	.byte	0x03, 0x38
        /*1416*/ 	.short	0x0016


	//----- nvinfo : EIATTR_EXIT_INSTR_OFFSETS
	.align		4
        /*1418*/ 	.byte	0x04, 0x1c
        /*141a*/ 	.short	(.L_1035 - .L_1034)


	//   ....[0]....
.L_1034:
        /*141c*/ 	.word	0x00026540


	//----- nvinfo : EIATTR_MAX_THREADS
	.align		4
.L_1035:
        /*1420*/ 	.byte	0x04, 0x05
        /*1422*/ 	.short	(.L_1037 - .L_1036)
.L_1036:
        /*1424*/ 	.word	0x00000180
        /*1428*/ 	.word	0x00000001
        /*142c*/ 	.word	0x00000001


	//----- nvinfo : EIATTR_CRS_STACK_SIZE
	.align		4
.L_1037:
        /*1430*/ 	.byte	0x04, 0x1e
        /*1432*/ 	.short	(.L_1039 - .L_1038)
.L_1038:
        /*1434*/ 	.word	0x00000000


	//----- nvinfo : EIATTR_CBANK_PARAM_SIZE
	.align		4
.L_1039:
        /*1438*/ 	.byte	0x03, 0x19
        /*143a*/ 	.short	0x0af0


	//----- nvinfo : EIATTR_PARAM_CBANK
	.align		4
        /*143c*/ 	.byte	0x04, 0x0a
        /*143e*/ 	.short	(.L_1041 - .L_1040)
	.align		4
.L_1040:
        /*1440*/ 	.word	index@(.nv.constant0._ZN7cutlass13device_kernelIN5flash11enable_sm90INS1_16FlashAttnFwdSm90INS1_25CollectiveMainloopFwdSm90ILi2EN4cute5tupleIJNS5_1CILi1EEES8_S8_EEENS6_IJNS7_ILi128EEENS7_ILi176EEESA_EEELi128ENS_10bfloat16_tEfNS_4arch4Sm90ELb0ELb0ELb0ELb1ELb0ELb1ELb0ELb1ELb1ELb1ELb0ELb0EEENS1_21CollectiveEpilogueFwdINS6_IJSA_SA_SB_EEES9_SD_SF_Li256ELb1ELb1ELb0ELb0EEENS1_36VarlenDynamicPersistentTileSchedulerILi128ELi176ELi256ELi128ELb0ELb1ELb1ELb0ELb1ELb1EEEEEEEEEvNT_6ParamsE)
        /*1444*/ 	.short	0x0210
        /*1446*/ 	.short	0x0af0


	//----- nvinfo : EIATTR_SW_WAR
	.align		4
.L_1041:
        /*1448*/ 	.byte	0x04, 0x36
        /*144a*/ 	.short	(.L_1043 - .L_1042)
.L_1042:
        /*144c*/ 	.word	0x00000008
.L_1043:


//--------------------- .nv.info._ZN7cutlass13device_kernelIN5flash11enable_sm90INS1_16FlashAttnFwdSm90INS1_25CollectiveMainloopFwdSm90ILi2EN4cute5tupleIJNS5_1CILi1EEES8_S8_EEENS6_IJNS7_ILi128EEESA_SA_EEELi128ENS_10bfloat16_tEfNS_4arch4Sm90ELb0ELb1ELb0ELb0ELb0ELb0ELb0ELb1ELb1ELb1ELb0ELb0EEENS1_21CollectiveEpilogueFwdISB_S9_SC_SE_Li256ELb0ELb1ELb0ELb0EEENS1_30DynamicPersistentTileSchedulerILi256ELi128ELb0ELb1ELb1EEEEEEEEEvNT_6ParamsE --------------------------
	.section	.nv.info._ZN7cutlass13device_kernelIN5flash11enable_sm90INS1_16FlashAttnFwdSm90INS1_25CollectiveMainloopFwdSm90ILi2EN4cute5tupleIJNS5_1CILi1EEES8_S8_EEENS6_IJNS7_ILi128EEESA_SA_EEELi128ENS_10bfloat16_tEfNS_4arch4Sm90ELb0ELb1ELb0ELb0ELb0ELb0ELb0ELb1ELb1ELb1ELb0ELb0EEENS1_21CollectiveEpilogueFwdISB_S9_SC_SE_Li256ELb0ELb1ELb0ELb0EEENS1_30DynamicPersistentTileSchedulerILi256ELi128ELb0ELb1ELb1EEEEEEEEEvNT_6ParamsE,"",@"SHT_CUDA_INFO"
	.sectionflags	@""
	.align	4


	//----- nvinfo : EIATTR_CUDA_API_VERSION
	.align		4
        /*0000*/ 	.byte	0x04, 0x37
        /*0002*/ 	.short	(.L_1045 - .L_1044)
.L_1044:
        /*0004*/ 	.word	0x00000082


	//----- nvinfo : EIATTR_KPARAM_INFO
	.align		4
.L_1045:
        /*0008*/ 	.byte	0x04, 0x17
        /*000a*/ 	.short	(.L_1047 - .L_1046)
.L_1046:
        /*000c*/ 	.word	0x00000000
        /*0010*/ 	.short	0x0000
        /*0012*/ 	.short	0x0070
        /*0014*/ 	.byte	0x00, 0xf0, 0x01, 0x2a


	//----- nvinfo : EIATTR_SPARSE_MMA_MASK
	.align		4
.L_1047:
        /*0018*/ 	.byte	0x03, 0x50
        /*001a*/ 	.short	0x0000


	//----- nvinfo : EIATTR_MAXREG_COUNT
	.align		4
        /*001c*/ 	.byte	0x03, 0x1b
        /*001e*/ 	.short	0x00a8


	//----- nvinfo : EIATTR_NUM_BARRIERS
	.align		4
        /*0020*/ 	.byte	0x02, 0x4c
        /*0022*/ 	.byte	0x10
	.zero		1


	//----- nvinfo : EIATTR_EXTERNS
	.align		4
        /*0024*/ 	.byte	0x04, 0x0f
        /*0026*/ 	.short	(.L_1049 - .L_1048)


	//   ....[0]....
	.align		4
.L_1048:
        /*0028*/ 	.word	index@(__assertfail)


	//----- nvinfo : EIATTR_ANNOTATIONS
	.align		4
.L_1049:
        /*002c*/ 	.byte	0x04, 0x55
        /*002e*/ 	.short	(.L_1051 - .L_1050)


	//   ....[0]....
.L_1050:
        /* <DEDUP_REMOVED lines=24> */


	//----- nvinfo : EIATTR_MERCURY_ISA_VERSION
	.align		4
.L_1051:
        /*01a0*/ 	.byte	0x03, 0x5f
        /*01a2*/ 	.short	0x0101


	//----- nvinfo : EIATTR_INT_WARP_WIDE_INSTR_OFFSETS
	.align		4
        /*01a4*/ 	.byte	0x04, 0x31
        /*01a6*/ 	.short	(.L_1053 - .L_1052)


	//   ....[0]....
.L_1052:
        /*01a8*/ 	.word	0x00000130


	//   ....[1]....
        /*01ac*/ 	.word	0x00000170


	//   ....[2]....
        /*01b0*/ 	.word	0x000001e0


	//   ....[3]....
        /*01b4*/ 	.word	0x00010290


	//   ....[4]....
        /*01b8*/ 	.word	0x00010320


	//   ....[5]....
        /*01bc*/ 	.word	0x00013680


	//   ....[6]....
        /*01c0*/ 	.word	0x00013710


	//----- nvinfo : EIATTR_COOP_GROUP_MASK_REGIDS
	.align		4
.L_1053:
        /*01c4*/ 	.byte	0x04, 0x29
        /*01c6*/ 	.short	(.L_1055 - .L_1054)


	//   ....[0]....
.L_1054:
        /*01c8*/ 	.word	0xffffffff


	//   ....[1]....
        /*01cc*/ 	.word	0xffffffff


	//   ....[2]....
        /*01d0*/ 	.word	0xffffffff


	//   ....[3]....
        /*01d4*/ 	.word	0xffffffff


	//   ....[4]....
        /*01d8*/ 	.word	0xffffffff


	//   ....[5]....
        /*01dc*/ 	.word	0xffffffff


	//   ....[6]....
        /*01e0*/ 	.word	0xffffffff


	//   ....[7]....
        /*01e4*/ 	.word	0xffffffff


	//   ....[8]....
        /*01e8*/ 	.word	0xffffffff


	//   ....[9]....
        /*01ec*/ 	.word	0xffffffff


	//   ....[10]....
        /*01f0*/ 	.word	0xffffffff


	//   ....[11]....
        /*01f4*/ 	.word	0xffffffff


	//   ....[12]....
        /*01f8*/ 	.word	0xffffffff


	//   ....[13]....
        /*01fc*/ 	.word	0xffffffff


	//   ....[14]....
        /*0200*/ 	.word	0xffffffff


	//   ....[15]....
        /*0204*/ 	.word	0xffffffff


	//   ....[16]....
        /*0208*/ 	.word	0xffffffff


	//   ....[17]....
        /*020c*/ 	.word	0xffffffff


	//   ....[18]....
        /*0210*/ 	.word	0xffffffff


	//   ....[19]....
        /*0214*/ 	.word	0xffffffff


	//   ....[20]....
        /*0218*/ 	.word	0xffffffff


	//   ....[21]....
        /*021c*/ 	.word	0xffffffff


	//   ....[22]....
        /*0220*/ 	.word	0xffffffff


	//   ....[23]....
        /*0224*/ 	.word	0xffffffff


	//   ....[24]....
        /*0228*/ 	.word	0xffffffff


	//   ....[25]....
        /*022c*/ 	.word	0xffffffff


	//   ....[26]....
        /*0230*/ 	.word	0xffffffff


	//   ....[27]....
        /*0234*/ 	.word	0xffffffff


	//   ....[28]....
        /*0238*/ 	.word	0xffffffff


	//   ....[29]....
        /*023c*/ 	.word	0xffffffff


	//   ....[30]....
        /*0240*/ 	.word	0xffffffff


	//   ....[31]....
        /*0244*/ 	.word	0xffffffff


	//   ....[32]....
        /*0248*/ 	.word	0xffffffff


	//   ....[33]....
        /*024c*/ 	.word	0xffffffff


	//   ....[34]....
        /*0250*/ 	.word	0xffffffff


	//   ....[35]....
        /*0254*/ 	.word	0xffffffff


	//   ....[36]....
        /*0258*/ 	.word	0xffffffff


	//   ....[37]....
        /*025c*/ 	.word	0xffffffff


	//   ....[38]....
        /*0260*/ 	.word	0xffffffff


	//   ....[39]....
        /*0264*/ 	.word	0xffffffff


	//   ....[40]....
        /*0268*/ 	.word	0xffffffff


	//   ....[41]....
        /*026c*/ 	.word	0xffffffff


	//   ....[42]....
        /*0270*/ 	.word	0xffffffff


	//   ....[43]....
        /*0274*/ 	.word	0xffffffff


	//   ....[44]....
        /*0278*/ 	.word	0xffffffff


	//   ....[45]....
        /*027c*/ 	.word	0xffffffff


	//   ....[46]....
        /*0280*/ 	.word	0xffffffff


	//   ....[47]....
        /*0284*/ 	.word	0xffffffff


	//   ....[48]....
        /*0288*/ 	.word	0xffffffff


	//   ....[49]....
        /*028c*/ 	.word	0xffffffff


	//   ....[50]....
        /*0290*/ 	.word	0xffffffff


	//   ....[51]....
        /*0294*/ 	.word	0xffffffff


	//   ....[52]....
        /*0298*/ 	.word	0xffffffff


	//   ....[53]....
        /*029c*/ 	.word	0xffffffff


	//   ....[54]....
        /*02a0*/ 	.word	0xffffffff


	//   ....[55]....
        /*02a4*/ 	.word	0xffffffff


	//   ....[56]....
        /*02a8*/ 	.word	0xffffffff


	//   ....[57]....
        /*02ac*/ 	.word	0xffffffff


	//   ....[58]....
        /*02b0*/ 	.word	0xffffffff


	//   ....[59]....
        /*02b4*/ 	.word	0xffffffff


	//   ....[60]....
        /*02b8*/ 	.word	0xffffffff


	//   ....[61]....
        /*02bc*/ 	.word	0xffffffff


	//   ....[62]....
        /*02c0*/ 	.word	0xffffffff


	//   ....[63]....
        /*02c4*/ 	.word	0xffffffff


	//   ....[64]....
        /*02c8*/ 	.word	0xffffffff


	//   ....[65]....
        /*02cc*/ 	.word	0xffffffff


	//   ....[66]....
        /*02d0*/ 	.word	0xffffffff


	//   ....[67]....
        /*02d4*/ 	.word	0xffffffff


	//   ....[68]....
        /*02d8*/ 	.word	0xffffffff


	//   ....[69]....
        /*02dc*/ 	.word	0xffffffff


	//   ....[70]....
        /*02e0*/ 	.word	0xffffffff


	//   ....[71]....
        /*02e4*/ 	.word	0xffffffff


	//   ....[72]....
        /*02e8*/ 	.word	0xffffffff


	//   ....[73]....
        /*02ec*/ 	.word	0xffffffff


	//   ....[74]....
        /*02f0*/ 	.word	0x0500000f


	//   ....[75]....
        /*02f4*/ 	.word	0x0500000f


	//   ....[76]....
        /*02f8*/ 	.word	0x0500000f


	//   ....[77]....
        /*02fc*/ 	.word	0x0500000f


	//   ....[78]....
        /*0300*/ 	.word	0x0500000f


	//   ....[79]....
        /*0304*/ 	.word	0x0500000f


	//   ....[80]....
        /*0308*/ 	.word	0x0500000f


	//   ....[81]....
        /*030c*/ 	.word	0x0500000f


	//   ....[82]....
        /*0310*/ 	.word	0x0500000f


	//   ....[83]....
        /*0314*/ 	.word	0x0500000f


	//   ....[84]....
        /*0318*/ 	.word	0x0500000f


	//   ....[85]....
        /*031c*/ 	.word	0x0500000f


	//   ....[86]....
        /*0320*/ 	.word	0x0500000f


	//   ....[87]....
        /*0324*/ 	.word	0x0500000f


	//   ....[88]....
        /*0328*/ 	.word	0x0500000f


	//   ....[89]....
        /*032c*/ 	.word	0x0500000f


	//   ....[90]....
        /*0330*/ 	.word	0x0500000f


	//   ....[91]....
        /*0334*/ 	.word	0x0500000f


	//   ....[92]....
        /*0338*/ 	.word	0x0500000f


	//----- nvinfo : EIATTR_COOP_GROUP_INSTR_OFFSETS
	.align		4
.L_1055:
        /*033c*/ 	.byte	0x04, 0x28
        /*033e*/ 	.short	(.L_1057 - .L_1056)


	//   ....[0]....
.L_1056:
        /*0340*/ 	.word	0x00000070


	//   ....[1]....
        /*0344*/ 	.word	0x00000140


	//   ....[2]....
        /*0348*/ 	.word	0x00000190


	//   ....[3]....
        /*034c*/ 	.word	0x000003c0


	//   ....[4]....
        /*0350*/ 	.word	0x00000520


	//   ....[5]....
        /*0354*/ 	.word	0x00000640


	//   ....[6]....
        /*0358*/ 	.word	0x000007a0


	//   ....[7]....
        /*035c*/ 	.word	0x000017b0


	//   ....[8]....
        /*0360*/ 	.word	0x00001f10


	//   ....[9]....
        /*0364*/ 	.word	0x00002c30


	//   ....[10]....
        /*0368*/ 	.word	0x000033a0


	//   ....[11]....
        /*036c*/ 	.word	0x000037b0


	//   ....[12]....
        /*0370*/ 	.word	0x00003dd0


	//   ....[13]....
        /*0374*/ 	.word	0x00003e40


	//   ....[14]....
        /*0378*/ 	.word	0x000055a0


	//   ....[15]....
        /*037c*/ 	.word	0x000057a0


	//   ....[16]....
        /*0380*/ 	.word	0x00006300


	//   ....[17]....
        /*0384*/ 	.word	0x00006320


	//   ....[18]....
        /*0388*/ 	.word	0x00006d90


	//   ....[19]....
        /*038c*/ 	.word	0x00006e20


	//   ....[20]....
        /*0390*/ 	.word	0x000087c0


	//   ....[21]....
        /*0394*/ 	.word	0x00008800


	//   ....[22]....
        /*0398*/ 	.word	0x00008cc0


	//   ....[23]....
        /*039c*/ 	.word	0x00008d90


	//   ....[24]....
        /*03a0*/ 	.word	0x0000a660


	//   ....[25]....
        /*03a4*/ 	.word	0x0000aaf0


	//   ....[26]....
        /*03a8*/ 	.word	0x0000b6e0


	//   ....[27]....
        /*03ac*/ 	.word	0x0000b7e0


	//   ....[28]....
        /*03b0*/ 	.word	0x0000c040


	//   ....[29]....
        /*03b4*/ 	.word	0x0000c0d0


	//   ....[30]....
        /*03b8*/ 	.word	0x0000d1c0


	//   ....[31]....
        /*03bc*/ 	.word	0x0000d200


	//   ....[32]....
        /*03c0*/ 	.word	0x0000d2f0


	//   ....[33]....
        /*03c4*/ 	.word	0x0000d300


	//   ....[34]....
        /*03c8*/ 	.word	0x0000e440


	//   ....[35]....
        /*03cc*/ 	.word	0x0000e4a0


	//   ....[36]....
        /*03d0*/ 	.word	0x0000e4f0


	//   ....[37]....
        /*03d4*/ 	.word	0x0000e550


	//   ....[38]....
        /*03d8*/ 	.word	0x0000ea30


	//   ....[39]....
        /*03dc*/ 	.word	0x0000ea40


	//   ....[40]....
        /*03e0*/ 	.word	0x0000eb00


	//   ....[41]....
        /*03e4*/ 	.word	0x0000eb20


	//   ....[42]....
        /*03e8*/ 	.word	0x0000ebe0


	//   ....[43]....
        /*03ec*/ 	.word	0x0000ec00


	//   ....[44]....
        /*03f0*/ 	.word	0x0000ecd0


	//   ....[45]....
        /*03f4*/ 	.word	0x0000ecf0


	//   ....[46]....
        /*03f8*/ 	.word	0x0000f390


	//   ....[47]....
        /*03fc*/ 	.word	0x0000f3b0


	//   ....[48]....
        /*0400*/ 	.word	0x0000f470


	//   ....[49]....
        /*0404*/ 	.word	0x0000f490


	//   ....[50]....
        /*0408*/ 	.word	0x0000f550


	//   ....[51]....
        /*040c*/ 	.word	0x0000f570


	//   ....[52]....
        /*0410*/ 	.word	0x0000f640


	//   ....[53]....
        /*0414*/ 	.word	0x0000f660


	//   ....[54]....
        /*0418*/ 	.word	0x0000f7e0


	//   ....[55]....
        /*041c*/ 	.word	0x00010890


	//   ....[56]....
        /*0420*/ 	.word	0x00011280


	//   ....[57]....
        /*0424*/ 	.word	0x00011290


	//   ....[58]....
        /*0428*/ 	.word	0x00011300


	//   ....[59]....
        /*042c*/ 	.word	0x00011340


	//   ....[60]....
        /*0430*/ 	.word	0x000113e0


	//   ....[61]....
        /*0434*/ 	.word	0x000113f0


	//   ....[62]....
        /*0438*/ 	.word	0x00011470


	//   ....[63]....
        /*043c*/ 	.word	0x00011480


	//   ....[64]....
        /*0440*/ 	.word	0x00011500


	//   ....[65]....
        /*0444*/ 	.word	0x00011510


	//   ....[66]....
        /*0448*/ 	.word	0x00011590


	//   ....[67]....
        /*044c*/ 	.word	0x000115a0


	//   ....[68]....
        /*0450*/ 	.word	0x00011620


	//   ....[69]....
        /*0454*/ 	.word	0x00011630


	//   ....[70]....
        /*0458*/ 	.word	0x00011640


	//   ....[71]....
        /*045c*/ 	.word	0x00011650


	//   ....[72]....
        /*0460*/ 	.word	0x00013c60


	//   ....[73]....
        /*0464*/ 	.word	0x00013e50


	//   ....[74]....
        /*0468*/ 	.word	0x00014480


	//   ....[75]....
        /*046c*/ 	.word	0x00014600


	//   ....[76]....
        /*0470*/ 	.word	0x00014650


	//   ....[77]....
        /*0474*/ 	.word	0x000146e0


	//   ....[78]....
        /*0478*/ 	.word	0x000147c0


	//   ....[79]....
        /*047c*/ 	.word	0x00014820


	//   ....[80]....
        /*0480*/ 	.word	0x00014930


	//   ....[81]....
        /*0484*/ 	.word	0x00014990


	//   ....[82]....
        /*0488*/ 	.word	0x00014a80


	//   ....[83]....
        /*048c*/ 	.word	0x00014ae0


	//   ....[84]....
        /*0490*/ 	.word	0x00014bd0


	//   ....[85]....
        /*0494*/ 	.word	0x00014c30


	//   ....[86]....
        /*0498*/ 	.word	0x00014d20


	//   ....[87]....
        /*049c*/ 	.word	0x00014d80


	//   ....[88]....
        /*04a0*/ 	.word	0x00014e60


	//   ....[89]....
        /*04a4*/ 	.word	0x00014ec0


	//   ....[90]....
        /*04a8*/ 	.word	0x00014f90


	//   ....[91]....
        /*04ac*/ 	.word	0x000152b0


	//   ....[92]....
        /*04b0*/ 	.word	0x000153d0


	//----- nvinfo : EIATTR_REG_RECONFIG
	.align		4
.L_1057:
        /*04b4*/ 	.byte	0x01, 0x54
	.zero		2


	//----- nvinfo : EIATTR_SYSCALL_OFFSETS
	.align		4
        /*04b8*/ 	.byte	0x04, 0x46
        /*04ba*/ 	.short	(.L_1059 - .L_1058)


	//   ....[0]....
.L_1058:
        /*04bc*/ 	.word	0x00001990


	//   ....[1]....
        /*04c0*/ 	.word	0x00010490


	//   ....[2]....
        /*04c4*/ 	.word	0x000105e0


	//   ....[3]....
        /*04c8*/ 	.word	0x000106d0


	//   ....[4]....
        /*04cc*/ 	.word	0x00010e80


	//----- nvinfo : EIATTR_MBARRIER_INSTR_OFFSETS
	.align		4
.L_1059:
        /*04d0*/ 	.byte	0x04, 0x39
        /*04d2*/ 	.short	(.L_1061 - .L_1060)


	//   ....[0]....
.L_1060:
        /*04d4*/ 	.word	0x00000270
        /*04d8*/ 	.word	0x000000ff
        /*04dc*/ 	.word	0x00028800
        /*04e0*/ 	.short	0x0100
        /*04e2*/ 	.byte	0x08
	.zero		1


	//   ....[1]....
        /*04e4*/ 	.word	0x00000280
        /*04e8*/ 	.word	0x000000ff
        /*04ec*/ 	.word	0x00028820
        /*04f0*/ 	.short	0x0100
        /*04f2*/ 	.byte	0x08
	.zero		1


	//   ....[2]....
        /*04f4*/ 	.word	0x00000370
        /*04f8*/ 	.word	0x000000ff
        /*04fc*/ 	.word	0x00028830
        /*0500*/ 	.short	0x0100
        /*0502*/ 	.byte	0x08
	.zero		1


	//   ....[3]....
        /*0504*/ 	.word	0x00000380
        /*0508*/ 	.word	0x000000ff
        /*050c*/ 	.word	0x00028840
        /*0510*/ 	.short	0x0100
        /*0512*/ 	.byte	0x08
	.zero		1


	//   ....[4]....
        /*0514*/ 	.word	0x00000390
        /*0518*/ 	.word	0x000000ff
        /*051c*/ 	.word	0x00028838
        /*0520*/ 	.short	0x0100
        /*0522*/ 	.byte	0x08
	.zero		1


	//   ....[5]....
        /*0524*/ 	.word	0x000003a0
        /*0528*/ 	.word	0x000000ff
        /*052c*/ 	.word	0x00028848
        /*0530*/ 	.short	0x0100
        /*0532*/ 	.byte	0x08
	.zero		1


	//   ....[6]....
        /*0534*/ 	.word	0x000004d0
        /*0538*/ 	.word	0x000000ff
        /*053c*/ 	.word	0x00028850
        /*0540*/ 	.short	0x0100
        /*0542*/ 	.byte	0x08
	.zero		1


	//   ....[7]....
        /*0544*/ 	.word	0x000004e0
        /*0548*/ 	.word	0x000000ff
        /*054c*/ 	.word	0x00028860
        /*0550*/ 	.short	0x0100
        /*0552*/ 	.byte	0x08
	.zero		1


	//   ....[8]....
        /*0554*/ 	.word	0x000004f0
        /*0558*/ 	.word	0x000000ff
        /*055c*/ 	.word	0x00028858
        /*0560*/ 	.short	0x0100
        /*0562*/ 	.byte	0x08
	.zero		1


	//   ....[9]....
        /*0564*/ 	.word	0x00000500
        /*0568*/ 	.word	0x000000ff
        /*056c*/ 	.word	0x00028868
        /*0570*/ 	.short	0x0100
        /*0572*/ 	.byte	0x08
	.zero		1


	//   ....[10]....
        /*0574*/ 	.word	0x000005f0
        /*0578*/ 	.word	0x000000ff
        /*057c*/ 	.word	0x00028870
        /*0580*/ 	.short	0x0100
        /*0582*/ 	.byte	0x06
	.zero		1


	//   ....[11]....
        /*0584*/ 	.word	0x00000600
        /*0588*/ 	.word	0x000000ff
        /*058c*/ 	.word	0x00028880
        /*0590*/ 	.short	0x0100
        /*0592*/ 	.byte	0x06
	.zero		1


	//   ....[12]....
        /*0594*/ 	.word	0x00000610
        /*0598*/ 	.word	0x000000ff
        /*059c*/ 	.word	0x00028878
        /*05a0*/ 	.short	0x0100
        /*05a2*/ 	.byte	0x06
	.zero		1


	//   ....[13]....
        /*05a4*/ 	.word	0x00000620
        /*05a8*/ 	.word	0x000000ff
        /*05ac*/ 	.word	0x00028888
        /*05b0*/ 	.short	0x0100
        /*05b2*/ 	.byte	0x06
	.zero		1


	//   ....[14]....
        /*05b4*/ 	.word	0x00000750
        /*05b8*/ 	.word	0x000000ff
        /*05bc*/ 	.word	0x00028890
        /*05c0*/ 	.short	0x0100
        /*05c2*/ 	.byte	0x08
	.zero		1


	//   ....[15]....
        /*05c4*/ 	.word	0x00000760
        /*05c8*/ 	.word	0x000000ff
        /*05cc*/ 	.word	0x000288a0
        /*05d0*/ 	.short	0x0100
        /*05d2*/ 	.byte	0x08
	.zero		1


	//   ....[16]....
        /*05d4*/ 	.word	0x00000770
        /*05d8*/ 	.word	0x000000ff
        /*05dc*/ 	.word	0x00028898
        /*05e0*/ 	.short	0x0100
        /*05e2*/ 	.byte	0x08
	.zero		1


	//   ....[17]....
        /*05e4*/ 	.word	0x00000780
        /*05e8*/ 	.word	0x000000ff
        /*05ec*/ 	.word	0x000288a8
        /*05f0*/ 	.short	0x0100
        /*05f2*/ 	.byte	0x08
	.zero		1


	//   ....[18]....
        /*05f4*/ 	.word	0x000008b0
        /*05f8*/ 	.word	0x000000ff
        /*05fc*/ 	.word	0x000288b0
        /*0600*/ 	.short	0x0100
        /*0602*/ 	.byte	0x08
	.zero		1


	//   ....[19]....
        /*0604*/ 	.word	0x000008c0
        /*0608*/ 	.word	0x000000ff
        /*060c*/ 	.word	0x000288c0
        /*0610*/ 	.short	0x0100
        /*0612*/ 	.byte	0x08
	.zero		1


	//   ....[20]....
        /*0614*/ 	.word	0x000008d0
        /*0618*/ 	.word	0x000000ff
        /*061c*/ 	.word	0x000288b8
        /*0620*/ 	.short	0x0100
        /*0622*/ 	.byte	0x08
	.zero		1


	//   ....[21]....
        /*0624*/ 	.word	0x000008e0
        /*0628*/ 	.word	0x000000ff
        /*062c*/ 	.word	0x000288c8
        /*0630*/ 	.short	0x0100
        /*0632*/ 	.byte	0x08
	.zero		1


	//   ....[22]....
        /*0634*/ 	.word	0x00001a10
        /*0638*/ 	.word	0x000000ff
        /*063c*/ 	.word	0x00028800
        /*0640*/ 	.short	0x010a
        /*0642*/ 	.byte	0x29
	.zero		1


	//   ....[23]....
        /*0644*/ 	.word	0x00001a90
        /*0648*/ 	.word	0x00000009
        /*064c*/ 	.word	0x00028830
        /*0650*/ 	.short	0x010a
        /*0652*/ 	.byte	0x3f
	.zero		1


	//   ....[24]....
        /*0654*/ 	.word	0x00001af0
        /*0658*/ 	.word	0x00000009
        /*065c*/ 	.word	0x00028830
        /*0660*/ 	.short	0x010a
        /*0662*/ 	.byte	0x3f
	.zero		1


	//   ....[25]....
        /*0664*/ 	.word	0x00002070
        /*0668*/ 	.word	0x00000000
        /*066c*/ 	.word	0x00000000
        /*0670*/ 	.short	0x0101
        /*0672*/ 	.byte	0x3f
	.zero		1


	//   ....[26]....
        /*0674*/ 	.word	0x00004dc0
        /*0678*/ 	.word	0x000000ff
        /*067c*/ 	.word	0x00028830
        /*0680*/ 	.short	0x010a
        /*0682*/ 	.byte	0x06
	.zero		1


	//   ....[27]....
        /*0684*/ 	.word	0x00004e00
        /*0688*/ 	.word	0x000000ff
        /*068c*/ 	.word	0x00028830
        /*0690*/ 	.short	0x010a
        /*0692*/ 	.byte	0x06
	.zero		1


	//   ....[28]....
        /*0694*/ 	.word	0x00005120
        /*0698*/ 	.word	0x000000ff
        /*069c*/ 	.word	0x00028850
        /*06a0*/ 	.short	0x010a
        /*06a2*/ 	.byte	0x06
	.zero		1


	//   ....[29]....
        /*06a4*/ 	.word	0x00005160
        /*06a8*/ 	.word	0x000000ff
        /*06ac*/ 	.word	0x00028850
        /*06b0*/ 	.short	0x010a
        /*06b2*/ 	.byte	0x06
	.zero		1


	//   ....[30]....
        /*06b4*/ 	.word	0x000055e0
        /*06b8*/ 	.word	0x00000009
        /*06bc*/ 	.word	0x00000000
        /*06c0*/ 	.short	0x0101
        /*06c2*/ 	.byte	0x3f
	.zero		1


	//   ....[31]....
        /*06c4*/ 	.word	0x00007250
        /*06c8*/ 	.word	0x0000001f
        /*06cc*/ 	.word	0x00000000
        /*06d0*/ 	.short	0x0101
        /*06d2*/ 	.byte	0x3f
	.zero		1


	//   ....[32]....
        /*06d4*/ 	.word	0x00008120
        /*06d8*/ 	.word	0x000000ff
        /*06dc*/ 	.word	0x00028830
        /*06e0*/ 	.short	0x010a
        /*06e2*/ 	.byte	0x06
	.zero		1


	//   ....[33]....
        /*06e4*/ 	.word	0x00008160
        /*06e8*/ 	.word	0x000000ff
        /*06ec*/ 	.word	0x00028830
        /*06f0*/ 	.short	0x010a
        /*06f2*/ 	.byte	0x06
	.zero		1


	//   ....[34]....
        /*06f4*/ 	.word	0x00008480
        /*06f8*/ 	.word	0x000000ff
        /*06fc*/ 	.word	0x00028850
        /*0700*/ 	.short	0x010a
        /*0702*/ 	.byte	0x06
	.zero		1


	//   ....[35]....
        /*0704*/ 	.word	0x000084c0
        /*0708*/ 	.word	0x000000ff
        /*070c*/ 	.word	0x00028850
        /*0710*/ 	.short	0x010a
        /*0712*/ 	.byte	0x06
	.zero		1


	//   ....[36]....
        /*0714*/ 	.word	0x00009870
        /*0718*/ 	.word	0x0000001b
        /*071c*/ 	.word	0x00000000
        /*0720*/ 	.short	0x0101
        /*0722*/ 	.byte	0x3f
	.zero		1


	//   ....[37]....
        /*0724*/ 	.word	0x00009a20
        /*0728*/ 	.word	0x0000001f
        /*072c*/ 	.word	0x00000000
        /*0730*/ 	.short	0x0101
        /*0732*/ 	.byte	0x3f
	.zero		1


	//   ....[38]....
        /*0734*/ 	.word	0x0000a150
        /*0738*/ 	.word	0x000000ff
        /*073c*/ 	.word	0x00028830
        /*0740*/ 	.short	0x010a
        /*0742*/ 	.byte	0x06
	.zero		1


	//   ....[39]....
        /*0744*/ 	.word	0x0000a190
        /*0748*/ 	.word	0x000000ff
        /*074c*/ 	.word	0x00028830
        /*0750*/ 	.short	0x010a
        /*0752*/ 	.byte	0x06
	.zero		1


	//   ....[40]....
        /*0754*/ 	.word	0x0000a4b0
        /*0758*/ 	.word	0x000000ff
        /*075c*/ 	.word	0x00028850
        /*0760*/ 	.short	0x010a
        /*0762*/ 	.byte	0x06
	.zero		1


	//   ....[41]....
        /*0764*/ 	.word	0x0000a4f0
        /*0768*/ 	.word	0x000000ff
        /*076c*/ 	.word	0x00028850
        /*0770*/ 	.short	0x010a
        /*0772*/ 	.byte	0x06
	.zero		1


	//   ....[42]....
        /*0774*/ 	.word	0x0000a8f0
        /*0778*/ 	.word	0x00000009
        /*077c*/ 	.word	0x00000000
        /*0780*/ 	.short	0x0101
        /*0782*/ 	.byte	0x3f
	.zero		1


	//   ....[43]....
        /*0784*/ 	.word	0x0000c4a0
        /*0788*/ 	.word	0x00000033
        /*078c*/ 	.word	0x00000000
        /*0790*/ 	.short	0x0101
        /*0792*/ 	.byte	0x3f
	.zero		1


	//   ....[44]....
        /*0794*/ 	.word	0x0000d130
        /*0798*/ 	.word	0x000000ff
        /*079c*/ 	.word	0x00028850
        /*07a0*/ 	.short	0x010a
        /*07a2*/ 	.byte	0x05
	.zero		1


	//   ....[45]....
        /*07a4*/ 	.word	0x0000d170
        /*07a8*/ 	.word	0x000000ff
        /*07ac*/ 	.word	0x00028850
        /*07b0*/ 	.short	0x010a
        /*07b2*/ 	.byte	0x05
	.zero		1


	//   ....[46]....
        /*07b4*/ 	.word	0x0000d690
        /*07b8*/ 	.word	0x00000000
        /*07bc*/ 	.word	0x00000000
        /*07c0*/ 	.short	0x0101
        /*07c2*/ 	.byte	0x3f
	.zero		1


	//   ....[47]....
        /*07c4*/ 	.word	0x0000ea20
        /*07c8*/ 	.word	0x00000000
        /*07cc*/ 	.word	0x00000000
        /*07d0*/ 	.short	0x0101
        /*07d2*/ 	.byte	0x3f
	.zero		1


	//   ....[48]....
        /*07d4*/ 	.word	0x00010ac0
        /*07d8*/ 	.word	0x00000003
        /*07dc*/ 	.word	0x00028840
        /*07e0*/ 	.short	0x010a
        /*07e2*/ 	.byte	0x3f
	.zero		1


	//   ....[49]....
        /*07e4*/ 	.word	0x00011770
        /*07e8*/ 	.word	0x00000011
        /*07ec*/ 	.word	0x00028800
        /*07f0*/ 	.short	0x0107
        /*07f2*/ 	.byte	0x3f
	.zero		1


	//   ....[50]....
        /*07f4*/ 	.word	0x00011880
        /*07f8*/ 	.word	0x00000011
        /*07fc*/ 	.word	0x00028800
        /*0800*/ 	.short	0x0101
        /*0802*/ 	.byte	0x3f
	.zero		1


	//   ....[51]....
        /*0804*/ 	.word	0x000118a0
        /*0808*/ 	.word	0x00000011
        /*080c*/ 	.word	0x00028820
        /*0810*/ 	.short	0x010a
        /*0812*/ 	.byte	0x3f
	.zero		1


	//   ....[52]....
        /*0814*/ 	.word	0x00011bd0
        /*0818*/ 	.word	0x00000007
        /*081c*/ 	.word	0x00028840
        /*0820*/ 	.short	0x010a
        /*0822*/ 	.byte	0x3f
	.zero		1


	//   ....[53]....
        /*0824*/ 	.word	0x00011f60
        /*0828*/ 	.word	0x00000007
        /*082c*/ 	.word	0x00000060
        /*0830*/ 	.short	0x010a
        /*0832*/ 	.byte	0x3f
	.zero		1


	//   ....[54]....
        /*0834*/ 	.word	0x000125c0
        /*0838*/ 	.word	0x00000003
        /*083c*/ 	.word	0x00028840
        /*0840*/ 	.short	0x010a
        /*0842*/ 	.byte	0x3f
	.zero		1


	//   ....[55]....
        /*0844*/ 	.word	0x00012950
        /*0848*/ 	.word	0x00000002
        /*084c*/ 	.word	0x00000060
        /*0850*/ 	.short	0x010a
        /*0852*/ 	.byte	0x3f
	.zero		1


	//   ....[56]....
        /*0854*/ 	.word	0x00012ef0
        /*0858*/ 	.word	0x00000002
        /*085c*/ 	.word	0x00028840
        /*0860*/ 	.short	0x010a
        /*0862*/ 	.byte	0x3f
	.zero		1


	//   ....[57]....
        /*0864*/ 	.word	0x00013280
        /*0868*/ 	.word	0x00000002
        /*086c*/ 	.word	0x00000060
        /*0870*/ 	.short	0x010a
        /*0872*/ 	.byte	0x3f
	.zero		1


	//   ....[58]....
        /*0874*/ 	.word	0x000137d0
        /*0878*/ 	.word	0x00000003
        /*087c*/ 	.word	0x00028860
        /*0880*/ 	.short	0x010a
        /*0882*/ 	.byte	0x3f
	.zero		1


	//   ....[59]....
        /*0884*/ 	.word	0x00013dd0
        /*0888*/ 	.word	0x00000000
        /*088c*/ 	.word	0x00028820
        /*0890*/ 	.short	0x010a
        /*0892*/ 	.byte	0x3f
	.zero		1


	//   ....[60]....
        /*0894*/ 	.word	0x00013fa0
        /*0898*/ 	.word	0x00000006
        /*089c*/ 	.word	0x00000000
        /*08a0*/ 	.short	0x010a
        /*08a2*/ 	.byte	0x3f
	.zero		1


	//   ....[61]....
        /*08a4*/ 	.word	0x00013ff0
        /*08a8*/ 	.word	0x00000003
        /*08ac*/ 	.word	0x00000000
        /*08b0*/ 	.short	0x010a
        /*08b2*/ 	.byte	0x3f
	.zero		1


	//   ....[62]....
        /*08b4*/ 	.word	0x00014050
        /*08b8*/ 	.word	0x00000012
        /*08bc*/ 	.word	0x00000000
        /*08c0*/ 	.short	0x010a
        /*08c2*/ 	.byte	0x3f
	.zero		1


	//   ....[63]....
        /*08c4*/ 	.word	0x00014080
        /*08c8*/ 	.word	0x00000003
        /*08cc*/ 	.word	0x00000000
        /*08d0*/ 	.short	0x010a
        /*08d2*/ 	.byte	0x3f
	.zero		1


	//   ....[64]....
        /*08d4*/ 	.word	0x000140f0
        /*08d8*/ 	.word	0x00000003
        /*08dc*/ 	.word	0x00028800
        /*08e0*/ 	.short	0x010a
        /*08e2*/ 	.byte	0x3f
	.zero		1


	//   ....[65]....
        /*08e4*/ 	.word	0x00014140
        /*08e8*/ 	.word	0x00000009
        /*08ec*/ 	.word	0x00028830
        /*08f0*/ 	.short	0x010a
        /*08f2*/ 	.byte	0x3f
	.zero		1


	//   ....[66]....
        /*08f4*/ 	.word	0x000141a0
        /*08f8*/ 	.word	0x00000005
        /*08fc*/ 	.word	0x00028830
        /*0900*/ 	.short	0x010a
        /*0902*/ 	.byte	0x3f
	.zero		1


	//   ....[67]....
        /*0904*/ 	.word	0x00014200
        /*0908*/ 	.word	0x00000005
        /*090c*/ 	.word	0x00028850
        /*0910*/ 	.short	0x010a
        /*0912*/ 	.byte	0x3f
	.zero		1


	//   ....[68]....
        /*0914*/ 	.word	0x00014260
        /*0918*/ 	.word	0x00000007
        /*091c*/ 	.word	0x00028830
        /*0920*/ 	.short	0x010a
        /*0922*/ 	.byte	0x3f
	.zero		1


	//   ....[69]....
        /*0924*/ 	.word	0x000142c0
        /*0928*/ 	.word	0x00000007
        /*092c*/ 	.word	0x00028850
        /*0930*/ 	.short	0x010a
        /*0932*/ 	.byte	0x3f
	.zero		1


	//   ....[70]....
        /*0934*/ 	.word	0x00014320
        /*0938*/ 	.word	0x00000007
        /*093c*/ 	.word	0x00028830
        /*0940*/ 	.short	0x010a
        /*0942*/ 	.byte	0x3f
	.zero		1


	//   ....[71]....
        /*0944*/ 	.word	0x00014380
        /*0948*/ 	.word	0x00000007
        /*094c*/ 	.word	0x00028850
        /*0950*/ 	.short	0x010a
        /*0952*/ 	.byte	0x3f
	.zero		1


	//   ....[72]....
        /*0954*/ 	.word	0x000143e0
        /*0958*/ 	.word	0x00000005
        /*095c*/ 	.word	0x00028850
        /*0960*/ 	.short	0x010a
        /*0962*/ 	.byte	0x3f
	.zero		1


	//   ....[73]....
        /*0964*/ 	.word	0x00014530
        /*0968*/ 	.word	0x00000003
        /*096c*/ 	.word	0x00028840
        /*0970*/ 	.short	0x010a
        /*0972*/ 	.byte	0x3f
	.zero		1


	//   ....[74]....
        /*0974*/ 	.word	0x00014fd0
        /*0978*/ 	.word	0x00000011
        /*097c*/ 	.word	0x00028820
        /*0980*/ 	.short	0x010a
        /*0982*/ 	.byte	0x3f
	.zero		1


	//   ....[75]....
        /*0984*/ 	.word	0x00015020
        /*0988*/ 	.word	0x00000007
        /*098c*/ 	.word	0x00028840
        /*0990*/ 	.short	0x010a
        /*0992*/ 	.byte	0x3f
	.zero		1


	//   ....[76]....
        /*0994*/ 	.word	0x00015070
        /*0998*/ 	.word	0x00000007
        /*099c*/ 	.word	0x00000060
        /*09a0*/ 	.short	0x010a
        /*09a2*/ 	.byte	0x3f
	.zero		1


	//   ....[77]....
        /*09a4*/ 	.word	0x000150c0
        /*09a8*/ 	.word	0x00000003
        /*09ac*/ 	.word	0x00028840
        /*09b0*/ 	.short	0x010a
        /*09b2*/ 	.byte	0x3f
	.zero		1


	//   ....[78]....
        /*09b4*/ 	.word	0x00015110
        /*09b8*/ 	.word	0x00000002
        /*09bc*/ 	.word	0x00000060
        /*09c0*/ 	.short	0x010a
        /*09c2*/ 	.byte	0x3f
	.zero		1


	//   ....[79]....
        /*09c4*/ 	.word	0x00015160
        /*09c8*/ 	.word	0x00000002
        /*09cc*/ 	.word	0x00028840
        /*09d0*/ 	.short	0x010a
        /*09d2*/ 	.byte	0x3f
	.zero		1


	//   ....[80]....
        /*09d4*/ 	.word	0x000151b0
        /*09d8*/ 	.word	0x00000002
        /*09dc*/ 	.word	0x00000060
        /*09e0*/ 	.short	0x010a
        /*09e2*/ 	.byte	0x3f
	.zero		1


	//   ....[81]....
        /*09e4*/ 	.word	0x00015200
        /*09e8*/ 	.word	0x00000003
        /*09ec*/ 	.word	0x00028860
        /*09f0*/ 	.short	0x010a
        /*09f2*/ 	.byte	0x3f
	.zero		1


	//   ....[82]....
        /*09f4*/ 	.word	0x000152f0
        /*09f8*/ 	.word	0x00000000
        /*09fc*/ 	.word	0x00028820
        /*0a00*/ 	.short	0x010a
        /*0a02*/ 	.byte	0x3f
	.zero		1


	//   ....[83]....
        /*0a04*/ 	.word	0x00015490
        /*0a08*/ 	.word	0x00000006
        /*0a0c*/ 	.word	0x00000000
        /*0a10*/ 	.short	0x010a
        /*0a12*/ 	.byte	0x3f
	.zero		1


	//   ....[84]....
        /*0a14*/ 	.word	0x000154e0
        /*0a18*/ 	.word	0x00000003
        /*0a1c*/ 	.word	0x00000000
        /*0a20*/ 	.short	0x010a
        /*0a22*/ 	.byte	0x3f
	.zero		1


	//   ....[85]....
        /*0a24*/ 	.word	0x00015530
        /*0a28*/ 	.word	0x00000012
        /*0a2c*/ 	.word	0x00000000
        /*0a30*/ 	.short	0x010a
        /*0a32*/ 	.byte	0x3f
	.zero		1


	//----- nvinfo : EIATTR_NUM_MBARRIERS
	.align		4
.L_1061:
        /*0a34*/ 	.byte	0x03, 0x38
        /*0a36*/ 	.short	0x0016


	//----- nvinfo : EIATTR_EXIT_INSTR_OFFSETS
	.align		4
        /*0a38*/ 	.byte	0x04, 0x1c
        /*0a3a*/ 	.short	(.L_1063 - .L_1062)


	//   ....[0]....
.L_1062:
        /*0a3c*/ 	.word	0x00000a40


	//   ....[1]....
        /*0a40*/ 	.word	0x0000f760


	//   ....[2]....
        /*0a44*/ 	.word	0x000140d0


	//----- nvinfo : EIATTR_MAX_THREADS
	.align		4
.L_1063:
        /*0a48*/ 	.byte	0x04, 0x05
        /*0a4a*/ 	.short	(.L_1065 - .L_1064)
.L_1064:
        /*0a4c*/ 	.word	0x00000180
        /*0a50*/ 	.word	0x00000001
        /*0a54*/ 	.word	0x00000001


	//----- nvinfo : EIATTR_CRS_STACK_SIZE
	.align		4
.L_1065:
        /*0a58*/ 	.byte	0x04, 0x1e
        /*0a5a*/ 	.short	(.L_1067 - .L_1066)
.L_1066:
        /*0a5c*/ 	.word	0x00000000


	//----- nvinfo : EIATTR_CBANK_PARAM_SIZE
	.align		4
.L_1067:
        /*0a60*/ 	.byte	0x03, 0x19
        /*0a62*/ 	.short	0x0af0


	//----- nvinfo : EIATTR_PARAM_CBANK
	.align		4
        /*0a64*/ 	.byte	0x04, 0x0a
        /*0a66*/ 	.short	(.L_1069 - .L_1068)
	.align		4
.L_1068:
        /*0a68*/ 	.word	index@(.nv.constant0._ZN7cutlass13device_kernelIN5flash11enable_sm90INS1_16FlashAttnFwdSm90INS1_25CollectiveMainloopFwdSm90ILi2EN4cute5tupleIJNS5_1CILi1EEES8_S8_EEENS6_IJNS7_ILi128EEESA_SA_EEELi128ENS_10bfloat16_tEfNS_4arch4Sm90ELb0ELb1ELb0ELb0ELb0ELb0ELb0ELb1ELb1ELb1ELb0ELb0EEENS1_21CollectiveEpilogueFwdISB_S9_SC_SE_Li256ELb0ELb1ELb0ELb0EEENS1_30DynamicPersistentTileSchedulerILi256ELi128ELb0ELb1ELb1EEEEEEEEEvNT_6ParamsE)
        /*0a6c*/ 	.short	0x0210
        /*0a6e*/ 	.short	0x0af0


	//----- nvinfo : EIATTR_SW_WAR
	.align		4
.L_1069:
        /*0a70*/ 	.byte	0x04, 0x36
        /*0a72*/ 	.short	(.L_1071 - .L_1070)
.L_1070:
        /*0a74*/ 	.word	0x00000008
.L_1071:


//--------------------- .nv.info._ZN7cutlass13device_kernelIN5flash11enable_sm90INS1_16FlashAttnFwdSm90INS1_25CollectiveMainloopFwdSm90ILi2EN4cute5tupleIJNS5_1CILi1EEES8_S8_EEENS6_IJNS7_ILi128EEESA_SA_EEELi128ENS_10bfloat16_tEfNS_4arch4Sm90ELb0ELb1ELb0ELb1ELb0ELb0ELb0ELb1ELb1ELb1ELb0ELb0EEENS1_21CollectiveEpilogueFwdISB_S9_SC_SE_Li256ELb1ELb1ELb0ELb0EEENS1_36VarlenDynamicPersistentTileSchedulerILi128ELi128ELi256ELi128ELb0ELb1ELb1ELb1ELb0ELb1EEEEEEEEEvNT_6ParamsE --------------------------
	.section	.nv.info._ZN7cutlass13device_kernelIN5flash11enable_sm90INS1_16FlashAttnFwdSm90INS1_25CollectiveMainloopFwdSm90ILi2EN4cute5tupleIJNS5_1CILi1EEES8_S8_EEENS6_IJNS7_ILi128EEESA_SA_EEELi128ENS_10bfloat16_tEfNS_4arch4Sm90ELb0ELb1ELb0ELb1ELb0ELb0ELb0ELb1ELb1ELb1ELb0ELb0EEENS1_21CollectiveEpilogueFwdISB_S9_SC_SE_Li256ELb1ELb1ELb0ELb0EEENS1_36VarlenDynamicPersistentTileSchedulerILi128ELi128ELi256ELi128ELb0ELb1ELb1ELb1ELb0ELb1EEEEEEEEEvNT_6ParamsE,"",@"SHT_CUDA_INFO"
	.sectionflags	@""
	.align	4


	//----- nvinfo : EIATTR_CUDA_API_VERSION
	.align		4
        /*0000*/ 	.byte	0x04, 0x37
        /*0002*/ 	.short	(.L_1073 - .L_1072)
.L_1072:
        /*0004*/ 	.word	0x00000082


	//----- nvinfo : EIATTR_KPARAM_INFO
	.align		4
.L_1073:
        /*0008*/ 	.byte	0x04, 0x17
        /*000a*/ 	.short	(.L_1075 - .L_1074)
.L_1074:
        /*000c*/ 	.word	0x00000000
        /*0010*/ 	.short	0x0000
        /*0012*/ 	.short	0x0070
        /*0014*/ 	.byte	0x00, 0xf0, 0x01, 0x2a


	//----- nvinfo : EIATTR_SPARSE_MMA_MASK
	.align		4
.L_1075:
        /*0018*/ 	.byte	0x03, 0x50
        /*001a*/ 	.short	0x0000


	//----- nvinfo : EIATTR_MAXREG_COUNT
	.align		4
        /*001c*/ 	.byte	0x03, 0x1b
        /*001e*/ 	.short	0x00a8


	//----- nvinfo : EIATTR_NUM_BARRIERS
	.align		4
        /*0020*/ 	.byte	0x02, 0x4c
        /*0022*/ 	.byte	0x10
	.zero		1


	//----- nvinfo : EIATTR_EXTERNS
	.align		4
        /*0024*/ 	.byte	0x04, 0x0f
        /*0026*/ 	.short	(.L_1077 - .L_1076)


	//   ....[0]....
	.align		4
.L_1076:
        /*0028*/ 	.word	index@(__assertfail)


	//----- nvinfo : EIATTR_ANNOTATIONS
	.align		4
.L_1077:
        /*002c*/ 	.byte	0x04, 0x55
        /*002e*/ 	.short	(.L_1079 - .L_1078)


	//   ....[0]....
.L_1078:
        /* <DEDUP_REMOVED lines=62> */


	//----- nvinfo : EIATTR_MERCURY_ISA_VERSION
	.align		4
.L_1079:
        /*03f8*/ 	.byte	0x03, 0x5f
        /*03fa*/ 	.short	0x0101


	//----- nvinfo : EIATTR_UNUSED_LOAD_BYTE_OFFSET
	.align		4
        /*03fc*/ 	.byte	0x04, 0x44
        /*03fe*/ 	.short	(.L_1081 - .L_1080)


	//   ....[0]....
.L_1080:
        /*0400*/ 	.word	0x00000a40
        /*0404*/ 	.word	0x0000fff0


	//   ....[1]....
        /*0408*/ 	.word	0x0000dc60
        /*040c*/ 	.word	0x0000fff0


	//----- nvinfo : EIATTR_INT_WARP_WIDE_INSTR_OFFSETS
	.align		4
.L_1081:
        /*0410*/ 	.byte	0x04, 0x31
        /*0412*/ 	.short	(.L_1083 - .L_1082)


	//   ....[0]....
.L_1082:
        /*0414*/ 	.word	0x00000130


	//   ....[1]....
        /*0418*/ 	.word	0x00000170


	//   ....[2]....
        /*041c*/ 	.word	0x000001e0


	//   ....[3]....
        /*0420*/ 	.word	0x00011390


	//   ....[4]....
        /*0424*/ 	.word	0x00011420


	//   ....[5]....
        /*0428*/ 	.word	0x00014bc0


	//   ....[6]....
        /*042c*/ 	.word	0x00014c50


	//----- nvinfo : EIATTR_COOP_GROUP_MASK_REGIDS
	.align		4
.L_1083:
        /*0430*/ 	.byte	0x04, 0x29
        /*0432*/ 	.short	(.L_1085 - .L_1084)


	//   ....[0]....
.L_1084:
        /*0434*/ 	.word	0xffffffff


	//   ....[1]....
        /*0438*/ 	.word	0xffffffff


	//   ....[2]....
        /*043c*/ 	.word	0xffffffff


	//   ....[3]....
        /*0440*/ 	.word	0xffffffff


	//   ....[4]....
        /*0444*/ 	.word	0xffffffff


	//   ....[5]....
        /*0448*/ 	.word	0xffffffff


	//   ....[6]....
        /*044c*/ 	.word	0xffffffff


	//   ....[7]....
        /*0450*/ 	.word	0xffffffff


	//   ....[8]....
        /*0454*/ 	.word	0xffffffff


	//   ....[9]....
        /*0458*/ 	.word	0xffffffff


	//   ....[10]....
        /*045c*/ 	.word	0xffffffff


	//   ....[11]....
        /*0460*/ 	.word	0xffffffff


	//   ....[12]....
        /*0464*/ 	.word	0xffffffff


	//   ....[13]....
        /*0468*/ 	.word	0xffffffff


	//   ....[14]....
        /*046c*/ 	.word	0xffffffff


	//   ....[15]....
        /*0470*/ 	.word	0xffffffff


	//   ....[16]....
        /*0474*/ 	.word	0xffffffff


	//   ....[17]....
        /*0478*/ 	.word	0xffffffff


	//   ....[18]....
        /*047c*/ 	.word	0xffffffff


	//   ....[19]....
        /*0480*/ 	.word	0xffffffff


	//   ....[20]....
        /*0484*/ 	.word	0xffffffff


	//   ....[21]....
        /*0488*/ 	.word	0xffffffff


	//   ....[22]....
        /*048c*/ 	.word	0xffffffff


	//   ....[23]....
        /*0490*/ 	.word	0xffffffff


	//   ....[24]....
        /*0494*/ 	.word	0xffffffff


	//   ....[25]....
        /*0498*/ 	.word	0xffffffff


	//   ....[26]....
        /*049c*/ 	.word	0xffffffff


	//   ....[27]....
        /*04a0*/ 	.word	0xffffffff


	//   ....[28]....
        /*04a4*/ 	.word	0xffffffff


	//   ....[29]....
        /*04a8*/ 	.word	0xffffffff


	//   ....[30]....
        /*04ac*/ 	.word	0xffffffff


	//   ....[31]....
        /*04b0*/ 	.word	0xffffffff


	//   ....[32]....
        /*04b4*/ 	.word	0xffffffff


	//   ....[33]....
        /*04b8*/ 	.word	0xffffffff


	//   ....[34]....
        /*04bc*/ 	.word	0xffffffff


	//   ....[35]....
        /*04c0*/ 	.word	0xffffffff


	//   ....[36]....
        /*04c4*/ 	.word	0xffffffff


	//   ....[37]....
        /*04c8*/ 	.word	0xffffffff


	//   ....[38]....
        /*04cc*/ 	.word	0xffffffff


	//   ....[39]....
        /*04d0*/ 	.word	0xffffffff


	//   ....[40]....
        /*04d4*/ 	.word	0xffffffff


	//   ....[41]....
        /*04d8*/ 	.word	0xffffffff


	//   ....[42]....
        /*04dc*/ 	.word	0xffffffff


	//   ....[43]....
        /*04e0*/ 	.word	0xffffffff


	//   ....[44]....
        /*04e4*/ 	.word	0xffffffff


	//   ....[45]....
        /*04e8*/ 	.word	0xffffffff


	//   ....[46]....
        /*04ec*/ 	.word	0xffffffff


	//   ....[47]....
        /*04f0*/ 	.word	0xffffffff


	//   ....[48]....
        /*04f4*/ 	.word	0xffffffff


	//   ....[49]....
        /*04f8*/ 	.word	0xffffffff


	//   ....[50]....
        /*04fc*/ 	.word	0xffffffff


	//   ....[51]....
        /*0500*/ 	.word	0xffffffff


	//   ....[52]....
        /*0504*/ 	.word	0xffffffff


	//   ....[53]....
        /*0508*/ 	.word	0xffffffff


	//   ....[54]....
        /*050c*/ 	.word	0xffffffff


	//   ....[55]....
        /*0510*/ 	.word	0xffffffff


	//   ....[56]....
        /*0514*/ 	.word	0xffffffff


	//   ....[57]....
        /*0518*/ 	.word	0xffffffff


	//   ....[58]....
        /*051c*/ 	.word	0xffffffff


	//   ....[59]....
        /*0520*/ 	.word	0xffffffff


	//   ....[60]....
        /*0524*/ 	.word	0xffffffff


	//   ....[61]....
        /*0528*/ 	.word	0xffffffff


	//   ....[62]....
        /*052c*/ 	.word	0xffffffff


	//   ....[63]....
        /*0530*/ 	.word	0xffffffff


	//   ....[64]....
        /*0534*/ 	.word	0xffffffff


	//   ....[65]....
        /*0538*/ 	.word	0xffffffff


	//   ....[66]....
        /*053c*/ 	.word	0xffffffff


	//   ....[67]....
        /*0540*/ 	.word	0xffffffff


	//   ....[68]....
        /*0544*/ 	.word	0xffffffff


	//   ....[69]....
        /*0548*/ 	.word	0xffffffff


	//   ....[70]....
        /*054c*/ 	.word	0xffffffff


	//   ....[71]....
        /*0550*/ 	.word	0xffffffff


	//   ....[72]....
        /*0554*/ 	.word	0xffffffff


	//   ....[73]....
        /*0558*/ 	.word	0xffffffff


	//   ....[74]....
        /*055c*/ 	.word	0xffffffff


	//   ....[75]....
        /*0560*/ 	.word	0xffffffff


	//   ....[76]....
        /*0564*/ 	.word	0xffffffff


	//   ....[77]....
        /*0568*/ 	.word	0xffffffff


	//   ....[78]....
        /*056c*/ 	.word	0xffffffff


	//   ....[79]....
        /*0570*/ 	.word	0xffffffff


	//   ....[80]....
        /*0574*/ 	.word	0xffffffff


	//   ....[81]....
        /*0578*/ 	.word	0xffffffff


	//   ....[82]....
        /*057c*/ 	.word	0xffffffff


	//   ....[83]....
        /*0580*/ 	.word	0xffffffff


	//   ....[84]....
        /*0584*/ 	.word	0xffffffff


	//   ....[85]....
        /*0588*/ 	.word	0xffffffff


	//   ....[86]....
        /*058c*/ 	.word	0xffffffff


	//   ....[87]....
        /*0590*/ 	.word	0xffffffff


	//   ....[88]....
        /*0594*/ 	.word	0xffffffff


	//   ....[89]....
        /*0598*/ 	.word	0xffffffff


	//   ....[90]....
        /*059c*/ 	.word	0xffffffff


	//   ....[91]....
        /*05a0*/ 	.word	0xffffffff


	//   ....[92]....
        /*05a4*/ 	.word	0xffffffff


	//   ....[93]....
        /*05a8*/ 	.word	0xffffffff


	//   ....[94]....
        /*05ac*/ 	.word	0xffffffff


	//   ....[95]....
        /*05b0*/ 	.word	0xffffffff


	//   ....[96]....
        /*05b4*/ 	.word	0xffffffff


	//   ....[97]....
        /*05b8*/ 	.word	0xffffffff


	//   ....[98]....
        /*05bc*/ 	.word	0xffffffff


	//   ....[99]....
        /*05c0*/ 	.word	0xffffffff


	//   ....[100]....
        /*05c4*/ 	.word	0xffffffff


	//   ....[101]....
        /*05c8*/ 	.word	0xffffffff


	//   ....[102]....
        /*05cc*/ 	.word	0xffffffff


	//   ....[103]....
        /*05d0*/ 	.word	0xffffffff


	//   ....[104]....
        /*05d4*/ 	.word	0xffffffff


	//   ....[105]....
        /*05d8*/ 	.word	0x0500000f


	//   ....[106]....
        /*05dc*/ 	.word	0x0500000f


	//   ....[107]....
        /*05e0*/ 	.word	0x0500000f


	//   ....[108]....
        /*05e4*/ 	.word	0x0500000f


	//   ....[109]....
        /*05e8*/ 	.word	0x0500000f


	//   ....[110]....
        /*05ec*/ 	.word	0x0500000f


	//   ....[111]....
        /*05f0*/ 	.word	0x0500000f


	//   ....[112]....
        /*05f4*/ 	.word	0x0500000f


	//   ....[113]....
        /*05f8*/ 	.word	0x0500000f


	//   ....[114]....
        /*05fc*/ 	.word	0x0500000f


	//   ....[115]....
        /*0600*/ 	.word	0x0500000f


	//   ....[116]....
        /*0604*/ 	.word	0x0500000f


	//   ....[117]....
        /*0608*/ 	.word	0x0500000f


	//   ....[118]....
        /*060c*/ 	.word	0x0500000f


	//   ....[119]....
        /*0610*/ 	.word	0x0500000f


	//   ....[120]....
        /*0614*/ 	.word	0x0500000f


	//   ....[121]....
        /*0618*/ 	.word	0x0500000f


	//   ....[122]....
        /*061c*/ 	.word	0x0500000f


	//   ....[123]....
        /*0620*/ 	.word	0x0500000f


	//   ....[124]....
        /*0624*/ 	.word	0x0500000f


	//   ....[125]....
        /*0628*/ 	.word	0x0500000f


	//   ....[126]....
        /*062c*/ 	.word	0x0500000f


	//   ....[127]....
        /*0630*/ 	.word	0x0500000f


	//   ....[128]....
        /*0634*/ 	.word	0x0500000f


	//   ....[129]....
        /*0638*/ 	.word	0x0500000f


	//   ....[130]....
        /*063c*/ 	.word	0x0500000f


	//   ....[131]....
        /*0640*/ 	.word	0x0500000f


	//   ....[132]....
        /*0644*/ 	.word	0x0500000f


	//   ....[133]....
        /*0648*/ 	.word	0x0500000f


	//   ....[134]....
        /*064c*/ 	.word	0x0500000f


	//   ....[135]....
        /*0650*/ 	.word	0x0500000f


	//   ....[136]....
        /*0654*/ 	.word	0x0500000f


	//   ....[137]....
        /*0658*/ 	.word	0x0500000f


	//   ....[138]....
        /*065c*/ 	.word	0x0500000f


	//   ....[139]....
        /*0660*/ 	.word	0x0500000f


	//----- nvinfo : EIATTR_COOP_GROUP_INSTR_OFFSETS
	.align		4
.L_1085:
        /*0664*/ 	.byte	0x04, 0x28
        /*0666*/ 	.short	(.L_1087 - .L_1086)


	//   ....[0]....
.L_1086:
        /*0668*/ 	.word	0x00000070


	//   ....[1]....
        /*066c*/ 	.word	0x00000140


	//   ....[2]....
        /*0670*/ 	.word	0x00000190


	//   ....[3]....
        /*0674*/ 	.word	0x000003c0


	//   ....[4]....
        /*0678*/ 	.word	0x00000520


	//   ....[5]....
        /*067c*/ 	.word	0x00000640


	//   ....[6]....
        /*0680*/ 	.word	0x000007a0


	//   ....[7]....
        /*0684*/ 	.word	0x00001950


	//   ....[8]....
        /*0688*/ 	.word	0x00002090


	//   ....[9]....
        /*068c*/ 	.word	0x00002410


	//   ....[10]....
        /*0690*/ 	.word	0x00003820


	//   ....[11]....
        /*0694*/ 	.word	0x000038c0


	//   ....[12]....
        /*0698*/ 	.word	0x00003f40


	//   ....[13]....
        /*069c*/ 	.word	0x00003fa0


	//   ....[14]....
        /*06a0*/ 	.word	0x000056d0


	//   ....[15]....
        /*06a4*/ 	.word	0x00005900


	//   ....[16]....
        /*06a8*/ 	.word	0x00006460


	//   ....[17]....
        /*06ac*/ 	.word	0x00006480


	//   ....[18]....
        /*06b0*/ 	.word	0x00006ef0


	//   ....[19]....
        /*06b4*/ 	.word	0x00006f60


	//   ....[20]....
        /*06b8*/ 	.word	0x00008950


	//   ....[21]....
        /*06bc*/ 	.word	0x00008970


	//   ....[22]....
        /*06c0*/ 	.word	0x00008c30


	//   ....[23]....
        /*06c4*/ 	.word	0x00008c80


	//   ....[24]....
        /*06c8*/ 	.word	0x0000aa20


	//   ....[25]....
        /*06cc*/ 	.word	0x0000ac60


	//   ....[26]....
        /*06d0*/ 	.word	0x0000b820


	//   ....[27]....
        /*06d4*/ 	.word	0x0000b840


	//   ....[28]....
        /*06d8*/ 	.word	0x0000c240


	//   ....[29]....
        /*06dc*/ 	.word	0x0000c310


	//   ....[30]....
        /*06e0*/ 	.word	0x0000d330


	//   ....[31]....
        /*06e4*/ 	.word	0x0000d370


	//   ....[32]....
        /*06e8*/ 	.word	0x0000d450


	//   ....[33]....
        /*06ec*/ 	.word	0x0000d470


	//   ....[34]....
        /*06f0*/ 	.word	0x0000e780


	//   ....[35]....
        /*06f4*/ 	.word	0x0000e7c0


	//   ....[36]....
        /*06f8*/ 	.word	0x0000e800


	//   ....[37]....
        /*06fc*/ 	.word	0x0000e840


	//   ....[38]....
        /*0700*/ 	.word	0x0000edf0


	//   ....[39]....
        /*0704*/ 	.word	0x0000ee00


	//   ....[40]....
        /*0708*/ 	.word	0x0000eec0


	//   ....[41]....
        /*070c*/ 	.word	0x0000eee0


	//   ....[42]....
        /*0710*/ 	.word	0x0000efa0


	//   ....[43]....
        /*0714*/ 	.word	0x0000efc0


	//   ....[44]....
        /*0718*/ 	.word	0x0000f090


	//   ....[45]....
        /*071c*/ 	.word	0x0000f0b0


	//   ....[46]....
        /*0720*/ 	.word	0x0000f980


	//   ....[47]....
        /*0724*/ 	.word	0x0000f9a0


	//   ....[48]....
        /*0728*/ 	.word	0x0000fa60


	//   ....[49]....
        /*072c*/ 	.word	0x0000fa80


	//   ....[50]....
        /*0730*/ 	.word	0x0000fb40


	//   ....[51]....
        /*0734*/ 	.word	0x0000fb60


	//   ....[52]....
        /*0738*/ 	.word	0x0000fc30


	//   ....[53]....
        /*073c*/ 	.word	0x0000fc50


	//   ....[54]....
        /*0740*/ 	.word	0x0000fdb0


	//   ....[55]....
        /*0744*/ 	.word	0x0000ff90


	//   ....[56]....
        /*0748*/ 	.word	0x0000ffc0


	//   ....[57]....
        /*074c*/ 	.word	0x0000fff0


	//   ....[58]....
        /*0750*/ 	.word	0x00010020


	//   ....[59]....
        /*0754*/ 	.word	0x00010050


	//   ....[60]....
        /*0758*/ 	.word	0x00010080


	//   ....[61]....
        /*075c*/ 	.word	0x000101f0


	//   ....[62]....
        /*0760*/ 	.word	0x00010220


	//   ....[63]....
        /*0764*/ 	.word	0x00010250


	//   ....[64]....
        /*0768*/ 	.word	0x00010280


	//   ....[65]....
        /*076c*/ 	.word	0x000102b0


	//   ....[66]....
        /*0770*/ 	.word	0x000102e0


	//   ....[67]....
        /*0774*/ 	.word	0x00010380


	//   ....[68]....
        /*0778*/ 	.word	0x000103e0


	//   ....[69]....
        /*077c*/ 	.word	0x00010470


	//   ....[70]....
        /*0780*/ 	.word	0x00011950


	//   ....[71]....
        /*0784*/ 	.word	0x00012520


	//   ....[72]....
        /*0788*/ 	.word	0x00012540


	//   ....[73]....
        /*078c*/ 	.word	0x00012580


	//   ....[74]....
        /*0790*/ 	.word	0x00012590


	//   ....[75]....
        /*0794*/ 	.word	0x000126a0


	//   ....[76]....
        /*0798*/ 	.word	0x000126b0


	//   ....[77]....
        /*079c*/ 	.word	0x00012740


	//   ....[78]....
        /*07a0*/ 	.word	0x00012750


	//   ....[79]....
        /*07a4*/ 	.word	0x000127e0


	//   ....[80]....
        /*07a8*/ 	.word	0x000127f0


	//   ....[81]....
        /*07ac*/ 	.word	0x00012880


	//   ....[82]....
        /*07b0*/ 	.word	0x00012890


	//   ....[83]....
        /*07b4*/ 	.word	0x00012920


	//   ....[84]....
        /*07b8*/ 	.word	0x00012930


	//   ....[85]....
        /*07bc*/ 	.word	0x00012980


	//   ....[86]....
        /*07c0*/ 	.word	0x000129b0


	//   ....[87]....
        /*07c4*/ 	.word	0x000152c0


	//   ....[88]....
        /*07c8*/ 	.word	0x00015320


	//   ....[89]....
        /*07cc*/ 	.word	0x00015350


	//   ....[90]....
        /*07d0*/ 	.word	0x00015360


	//   ....[91]....
        /*07d4*/ 	.word	0x00015390


	//   ....[92]....
        /*07d8*/ 	.word	0x000153c0


	//   ....[93]....
        /*07dc*/ 	.word	0x000153f0


	//   ....[94]....
        /*07e0*/ 	.word	0x00015420


	//   ....[95]....
        /*07e4*/ 	.word	0x000155a0


	//   ....[96]....
        /*07e8*/ 	.word	0x000155d0


	//   ....[97]....
        /*07ec*/ 	.word	0x00015600


	//   ....[98]....
        /*07f0*/ 	.word	0x00015630


	//   ....[99]....
        /*07f4*/ 	.word	0x00015660


	//   ....[100]....
        /*07f8*/ 	.word	0x00015690


	//   ....[101]....
        /*07fc*/ 	.word	0x00015750


	//   ....[102]....
        /*0800*/ 	.word	0x00015770


	//   ....[103]....
        /*0804*/ 	.word	0x000157e0


	//   ....[104]....
        /*0808*/ 	.word	0x00015ea0


	//   ....[105]....
        /*080c*/ 	.word	0x00016530


	//   ....[106]....
        /*0810*/ 	.word	0x00016700


	//   ....[107]....
        /*0814*/ 	.word	0x00016750


	//   ....[108]....
        /*0818*/ 	.word	0x000167b0


	//   ....[109]....
        /*081c*/ 	.word	0x00016850


	//   ....[110]....
        /*0820*/ 	.word	0x00016910


	//   ....[111]....
        /*0824*/ 	.word	0x00016a20


	//   ....[112]....
        /*0828*/ 	.word	0x00016a80


	//   ....[113]....
        /*082c*/ 	.word	0x00016b80


	//   ....[114]....
        /*0830*/ 	.word	0x00016be0


	//   ....[115]....
        /*0834*/ 	.word	0x00016ce0


	//   ....[116]....
        /*0838*/ 	.word	0x00016d40


	//   ....[117]....
        /*083c*/ 	.word	0x00016e40


	//   ....[118]....
        /*0840*/ 	.word	0x00016ea0


	//   ....[119]....
        /*0844*/ 	.word	0x00016f80


	//   ....[120]....
        /*0848*/ 	.word	0x00017000


	//   ....[121]....
        /*084c*/ 	.word	0x000170e0


	//   ....[122]....
        /*0850*/ 	.word	0x00017410


	//   ....[123]....
        /*0854*/ 	.word	0x000174b0


	//   ....[124]....
        /*0858*/ 	.word	0x000175d0


	//   ....[125]....
        /*085c*/ 	.word	0x00017640


	//   ....[126]....
        /*0860*/ 	.word	0x000176b0


	//   ....[127]....
        /*0864*/ 	.word	0x00017720


	//   ....[128]....
        /*0868*/ 	.word	0x00017790


	//   ....[129]....
        /*086c*/ 	.word	0x00017810


	//   ....[130]....
        /*0870*/ 	.word	0x000178a0


	//   ....[131]....
        /*0874*/ 	.word	0x00017940


	//   ....[132]....
        /*0878*/ 	.word	0x000179b0


	//   ....[133]....
        /*087c*/ 	.word	0x00017a20


	//   ....[134]....
        /*0880*/ 	.word	0x00017a90


	//   ....[135]....
        /*0884*/ 	.word	0x00017b10


	//   ....[136]....
        /*0888*/ 	.word	0x00017b80


	//   ....[137]....
        /*088c*/ 	.word	0x00017c20


	//   ....[138]....
        /*0890*/ 	.word	0x00017cb0


	//   ....[139]....
        /*0894*/ 	.word	0x00017de0


	//----- nvinfo : EIATTR_REG_RECONFIG
	.align		4
.L_1087:
        /*0898*/ 	.byte	0x01, 0x54
	.zero		2


	//----- nvinfo : EIATTR_SYSCALL_OFFSETS
	.align		4
        /*089c*/ 	.byte	0x04, 0x46
        /*089e*/ 	.short	(.L_1089 - .L_1088)


	//   ....[0]....
.L_1088:
        /*08a0*/ 	.word	0x00001b30


	//   ....[1]....
        /*08a4*/ 	.word	0x00011590


	//   ....[2]....
        /*08a8*/ 	.word	0x000116e0


	//   ....[3]....
        /*08ac*/ 	.word	0x000117d0


	//   ....[4]....
        /*08b0*/ 	.word	0x00012090


	//----- nvinfo : EIATTR_MBARRIER_INSTR_OFFSETS
	.align		4
.L_1089:
        /*08b4*/ 	.byte	0x04, 0x39
        /*08b6*/ 	.short	(.L_1091 - .L_1090)


	//   ....[0]....
.L_1090:
        /*08b8*/ 	.word	0x00000270
        /*08bc*/ 	.word	0x000000ff
        /*08c0*/ 	.word	0x00028800
        /*08c4*/ 	.short	0x0100
        /*08c6*/ 	.byte	0x08
	.zero		1


	//   ....[1]....
        /*08c8*/ 	.word	0x00000280
        /*08cc*/ 	.word	0x000000ff
        /*08d0*/ 	.word	0x00028820
        /*08d4*/ 	.short	0x0100
        /*08d6*/ 	.byte	0x08
	.zero		1


	//   ....[2]....
        /*08d8*/ 	.word	0x00000370
        /*08dc*/ 	.word	0x000000ff
        /*08e0*/ 	.word	0x00028830
        /*08e4*/ 	.short	0x0100
        /*08e6*/ 	.byte	0x08
	.zero		1


	//   ....[3]....
        /*08e8*/ 	.word	0x00000380
        /*08ec*/ 	.word	0x000000ff
        /*08f0*/ 	.word	0x00028840
        /*08f4*/ 	.short	0x0100
        /*08f6*/ 	.byte	0x08
	.zero		1


	//   ....[4]....
        /*08f8*/ 	.word	0x00000390
        /*08fc*/ 	.word	0x000000ff
        /*0900*/ 	.word	0x00028838
        /*0904*/ 	.short	0x0100
        /*0906*/ 	.byte	0x08
	.zero		1


	//   ....[5]....
        /*0908*/ 	.word	0x000003a0
        /*090c*/ 	.word	0x000000ff
        /*0910*/ 	.word	0x00028848
        /*0914*/ 	.short	0x0100
        /*0916*/ 	.byte	0x08
	.zero		1


	//   ....[6]....
        /*0918*/ 	.word	0x000004d0
        /*091c*/ 	.word	0x000000ff
        /*0920*/ 	.word	0x00028850
        /*0924*/ 	.short	0x0100
        /*0926*/ 	.byte	0x08
	.zero		1


	//   ....[7]....
        /*0928*/ 	.word	0x000004e0
        /*092c*/ 	.word	0x000000ff
        /*0930*/ 	.word	0x00028860
        /*0934*/ 	.short	0x0100
        /*0936*/ 	.byte	0x08
	.zero		1


	//   ....[8]....
        /*0938*/ 	.word	0x000004f0
        /*093c*/ 	.word	0x000000ff
        /*0940*/ 	.word	0x00028858
        /*0944*/ 	.short	0x0100
        /*0946*/ 	.byte	0x08
	.zero		1


	//   ....[9]....
        /*0948*/ 	.word	0x00000500
        /*094c*/ 	.word	0x000000ff
        /*0950*/ 	.word	0x00028868
        /*0954*/ 	.short	0x0100
        /*0956*/ 	.byte	0x08
	.zero		1


	//   ....[10]....
        /*0958*/ 	.word	0x000005f0
        /*095c*/ 	.word	0x000000ff
        /*0960*/ 	.word	0x00028870
        /*0964*/ 	.short	0x0100
        /*0966*/ 	.byte	0x06
	.zero		1


	//   ....[11]....
        /*0968*/ 	.word	0x00000600
        /*096c*/ 	.word	0x000000ff
        /*0970*/ 	.word	0x00028880
        /*0974*/ 	.short	0x0100
        /*0976*/ 	.byte	0x06
	.zero		1


	//   ....[12]....
        /*0978*/ 	.word	0x00000610
        /*097c*/ 	.word	0x000000ff
        /*0980*/ 	.word	0x00028878
        /*0984*/ 	.short	0x0100
        /*0986*/ 	.byte	0x06
	.zero		1


	//   ....[13]....
        /*0988*/ 	.word	0x00000620
        /*098c*/ 	.word	0x000000ff
        /*0990*/ 	.word	0x00028888
        /*0994*/ 	.short	0x0100
        /*0996*/ 	.byte	0x06
	.zero		1


	//   ....[14]....
        /*0998*/ 	.word	0x00000750
        /*099c*/ 	.word	0x000000ff
        /*09a0*/ 	.word	0x00028890
        /*09a4*/ 	.short	0x0100
        /*09a6*/ 	.byte	0x08
	.zero		1


	//   ....[15]....
        /*09a8*/ 	.word	0x00000760
        /*09ac*/ 	.word	0x000000ff
        /*09b0*/ 	.word	0x000288a0
        /*09b4*/ 	.short	0x0100
        /*09b6*/ 	.byte	0x08
	.zero		1


	//   ....[16]....
        /*09b8*/ 	.word	0x00000770
        /*09bc*/ 	.word	0x000000ff
        /*09c0*/ 	.word	0x00028898
        /*09c4*/ 	.short	0x0100
        /*09c6*/ 	.byte	0x08
	.zero		1


	//   ....[17]....
        /*09c8*/ 	.word	0x00000780
        /*09cc*/ 	.word	0x000000ff
        /*09d0*/ 	.word	0x000288a8
        /*09d4*/ 	.short	0x0100
        /*09d6*/ 	.byte	0x08
	.zero		1


	//   ....[18]....
        /*09d8*/ 	.word	0x000008b0
        /*09dc*/ 	.word	0x000000ff
        /*09e0*/ 	.word	0x000288b0
        /*09e4*/ 	.short	0x0100
        /*09e6*/ 	.byte	0x08
	.zero		1


	//   ....[19]....
        /*09e8*/ 	.word	0x000008c0
        /*09ec*/ 	.word	0x000000ff
        /*09f0*/ 	.word	0x000288c0
        /*09f4*/ 	.short	0x0100
        /*09f6*/ 	.byte	0x08
	.zero		1


	//   ....[20]....
        /*09f8*/ 	.word	0x000008d0
        /*09fc*/ 	.word	0x000000ff
        /*0a00*/ 	.word	0x000288b8
        /*0a04*/ 	.short	0x0100
        /*0a06*/ 	.byte	0x08
	.zero		1


	//   ....[21]....
        /*0a08*/ 	.word	0x000008e0
        /*0a0c*/ 	.word	0x000000ff
        /*0a10*/ 	.word	0x000288c8
        /*0a14*/ 	.short	0x0100
        /*0a16*/ 	.byte	0x08
	.zero		1


	//   ....[22]....
        /*0a18*/ 	.word	0x00001bb0
        /*0a1c*/ 	.word	0x000000ff
        /*0a20*/ 	.word	0x00028800
        /*0a24*/ 	.short	0x010a
        /*0a26*/ 	.byte	0x29
	.zero		1


	//   ....[23]....
        /*0a28*/ 	.word	0x00001c30
        /*0a2c*/ 	.word	0x00000005
        /*0a30*/ 	.word	0x00028830
        /*0a34*/ 	.short	0x010a
        /*0a36*/ 	.byte	0x3f
	.zero		1


	//   ....[24]....
        /*0a38*/ 	.word	0x00001c90
        /*0a3c*/ 	.word	0x00000005
        /*0a40*/ 	.word	0x00028830
        /*0a44*/ 	.short	0x010a
        /*0a46*/ 	.byte	0x3f
	.zero		1


	//   ....[25]....
        /*0a48*/ 	.word	0x000021f0
        /*0a4c*/ 	.word	0x00000000
        /*0a50*/ 	.word	0x00000000
        /*0a54*/ 	.short	0x0101
        /*0a56*/ 	.byte	0x3f
	.zero		1


	//   ....[26]....
        /*0a58*/ 	.word	0x00004f40
        /*0a5c*/ 	.word	0x000000ff
        /*0a60*/ 	.word	0x00028830
        /*0a64*/ 	.short	0x010a
        /*0a66*/ 	.byte	0x06
	.zero		1


	//   ....[27]....
        /*0a68*/ 	.word	0x00004f80
        /*0a6c*/ 	.word	0x000000ff
        /*0a70*/ 	.word	0x00028830
        /*0a74*/ 	.short	0x010a
        /*0a76*/ 	.byte	0x06
	.zero		1


	//   ....[28]....
        /*0a78*/ 	.word	0x000052a0
        /*0a7c*/ 	.word	0x000000ff
        /*0a80*/ 	.word	0x00028850
        /*0a84*/ 	.short	0x010a
        /*0a86*/ 	.byte	0x06
	.zero		1


	//   ....[29]....
        /*0a88*/ 	.word	0x000052e0
        /*0a8c*/ 	.word	0x000000ff
        /*0a90*/ 	.word	0x00028850
        /*0a94*/ 	.short	0x010a
        /*0a96*/ 	.byte	0x06
	.zero		1


	//   ....[30]....
        /*0a98*/ 	.word	0x00005700
        /*0a9c*/ 	.word	0x00000006
        /*0aa0*/ 	.word	0x00000000
        /*0aa4*/ 	.short	0x0101
        /*0aa6*/ 	.byte	0x3f
	.zero		1


	//   ....[31]....
        /*0aa8*/ 	.word	0x00007420
        /*0aac*/ 	.word	0x0000001c
        /*0ab0*/ 	.word	0x00000000
        /*0ab4*/ 	.short	0x0101
        /*0ab6*/ 	.byte	0x3f
	.zero		1


	//   ....[32]....
        /*0ab8*/ 	.word	0x000082a0
        /*0abc*/ 	.word	0x000000ff
        /*0ac0*/ 	.word	0x00028830
        /*0ac4*/ 	.short	0x010a
        /*0ac6*/ 	.byte	0x06
	.zero		1


	//   ....[33]....
        /*0ac8*/ 	.word	0x000082e0
        /*0acc*/ 	.word	0x000000ff
        /*0ad0*/ 	.word	0x00028830
        /*0ad4*/ 	.short	0x010a
        /*0ad6*/ 	.byte	0x06
	.zero		1


	//   ....[34]....
        /*0ad8*/ 	.word	0x00008600
        /*0adc*/ 	.word	0x000000ff
        /*0ae0*/ 	.word	0x00028850
        /*0ae4*/ 	.short	0x010a
        /*0ae6*/ 	.byte	0x06
	.zero		1


	//   ....[35]....
        /*0ae8*/ 	.word	0x00008640
        /*0aec*/ 	.word	0x000000ff
        /*0af0*/ 	.word	0x00028850
        /*0af4*/ 	.short	0x010a
        /*0af6*/ 	.byte	0x06
	.zero		1


	//   ....[36]....
        /*0af8*/ 	.word	0x000099c0
        /*0afc*/ 	.word	0x0000001b
        /*0b00*/ 	.word	0x00000000
        /*0b04*/ 	.short	0x0101
        /*0b06*/ 	.byte	0x3f
	.zero		1


	//   ....[37]....
        /*0b08*/ 	.word	0x00009b70
        /*0b0c*/ 	.word	0x0000001f
        /*0b10*/ 	.word	0x00000000
        /*0b14*/ 	.short	0x0101
        /*0b16*/ 	.byte	0x3f
	.zero		1


	//   ....[38]....
        /*0b18*/ 	.word	0x0000a2c0
        /*0b1c*/ 	.word	0x000000ff
        /*0b20*/ 	.word	0x00028830
        /*0b24*/ 	.short	0x010a
        /*0b26*/ 	.byte	0x06
	.zero		1


	//   ....[39]....
        /*0b28*/ 	.word	0x0000a300
        /*0b2c*/ 	.word	0x000000ff
        /*0b30*/ 	.word	0x00028830
        /*0b34*/ 	.short	0x010a
        /*0b36*/ 	.byte	0x06
	.zero		1


	//   ....[40]....
        /*0b38*/ 	.word	0x0000a620
        /*0b3c*/ 	.word	0x000000ff
        /*0b40*/ 	.word	0x00028850
        /*0b44*/ 	.short	0x010a
        /*0b46*/ 	.byte	0x06
	.zero		1


	//   ....[41]....
        /*0b48*/ 	.word	0x0000a660
        /*0b4c*/ 	.word	0x000000ff
        /*0b50*/ 	.word	0x00028850
        /*0b54*/ 	.short	0x010a
        /*0b56*/ 	.byte	0x06
	.zero		1


	//   ....[42]....
        /*0b58*/ 	.word	0x0000aa60
        /*0b5c*/ 	.word	0x00000004
        /*0b60*/ 	.word	0x00000000
        /*0b64*/ 	.short	0x0101
        /*0b66*/ 	.byte	0x3f
	.zero		1


	//   ....[43]....
        /*0b68*/ 	.word	0x0000c760
        /*0b6c*/ 	.word	0x0000001e
        /*0b70*/ 	.word	0x00000000
        /*0b74*/ 	.short	0x0101
        /*0b76*/ 	.byte	0x3f
	.zero		1


	//   ....[44]....
        /*0b78*/ 	.word	0x0000d2a0
        /*0b7c*/ 	.word	0x000000ff
        /*0b80*/ 	.word	0x00028850
        /*0b84*/ 	.short	0x010a
        /*0b86*/ 	.byte	0x05
	.zero		1


	//   ....[45]....
        /*0b88*/ 	.word	0x0000d2e0
        /*0b8c*/ 	.word	0x000000ff
        /*0b90*/ 	.word	0x00028850
        /*0b94*/ 	.short	0x010a
        /*0b96*/ 	.byte	0x05
	.zero		1


	//   ....[46]....
        /*0b98*/ 	.word	0x0000d800
        /*0b9c*/ 	.word	0x00000004
        /*0ba0*/ 	.word	0x00000000
        /*0ba4*/ 	.short	0x0101
        /*0ba6*/ 	.byte	0x3f
	.zero		1


	//   ....[47]....
        /*0ba8*/ 	.word	0x0000ede0
        /*0bac*/ 	.word	0x00000000
        /*0bb0*/ 	.word	0x00000000
        /*0bb4*/ 	.short	0x0101
        /*0bb6*/ 	.byte	0x3f
	.zero		1


	//   ....[48]....
        /*0bb8*/ 	.word	0x00011be0
        /*0bbc*/ 	.word	0x00000000
        /*0bc0*/ 	.word	0x00028840
        /*0bc4*/ 	.short	0x010a
        /*0bc6*/ 	.byte	0x3f
	.zero		1


	//   ....[49]....
        /*0bc8*/ 	.word	0x00012aa0
        /*0bcc*/ 	.word	0x00000009
        /*0bd0*/ 	.word	0x00028800
        /*0bd4*/ 	.short	0x0107
        /*0bd6*/ 	.byte	0x3f
	.zero		1


	//   ....[50]....
        /*0bd8*/ 	.word	0x00012bb0
        /*0bdc*/ 	.word	0x00000002
        /*0be0*/ 	.word	0x00028800
        /*0be4*/ 	.short	0x0101
        /*0be6*/ 	.byte	0x3f
	.zero		1


	//   ....[51]....
        /*0be8*/ 	.word	0x00012bd0
        /*0bec*/ 	.word	0x00000002
        /*0bf0*/ 	.word	0x00028820
        /*0bf4*/ 	.short	0x010a
        /*0bf6*/ 	.byte	0x3f
	.zero		1


	//   ....[52]....
        /*0bf8*/ 	.word	0x00012f50
        /*0bfc*/ 	.word	0x00000003
        /*0c00*/ 	.word	0x00028840
        /*0c04*/ 	.short	0x010a
        /*0c06*/ 	.byte	0x3f
	.zero		1


	//   ....[53]....
        /*0c08*/ 	.word	0x00013310
        /*0c0c*/ 	.word	0x00000003
        /*0c10*/ 	.word	0x00000060
        /*0c14*/ 	.short	0x010a
        /*0c16*/ 	.byte	0x3f
	.zero		1


	//   ....[54]....
        /*0c18*/ 	.word	0x00013a00
        /*0c1c*/ 	.word	0x00000003
        /*0c20*/ 	.word	0x00028840
        /*0c24*/ 	.short	0x010a
        /*0c26*/ 	.byte	0x3f
	.zero		1


	//   ....[55]....
        /*0c28*/ 	.word	0x00013dc0
        /*0c2c*/ 	.word	0x00000002
        /*0c30*/ 	.word	0x00000060
        /*0c34*/ 	.short	0x010a
        /*0c36*/ 	.byte	0x3f
	.zero		1


	//   ....[56]....
        /*0c38*/ 	.word	0x000143d0
        /*0c3c*/ 	.word	0x00000002
        /*0c40*/ 	.word	0x00028840
        /*0c44*/ 	.short	0x010a
        /*0c46*/ 	.byte	0x3f
	.zero		1


	//   ....[57]....
        /*0c48*/ 	.word	0x00014790
        /*0c4c*/ 	.word	0x00000002
        /*0c50*/ 	.word	0x00000060
        /*0c54*/ 	.short	0x010a
        /*0c56*/ 	.byte	0x3f
	.zero		1


	//   ....[58]....
        /*0c58*/ 	.word	0x00014d30
        /*0c5c*/ 	.word	0x00000000
        /*0c60*/ 	.word	0x00028860
        /*0c64*/ 	.short	0x010a
        /*0c66*/ 	.byte	0x3f
	.zero		1


	//   ....[59]....
        /*0c68*/ 	.word	0x00015e20
        /*0c6c*/ 	.word	0x00000000
        /*0c70*/ 	.word	0x00028820
        /*0c74*/ 	.short	0x010a
        /*0c76*/ 	.byte	0x3f
	.zero		1


	//   ....[60]....
        /*0c78*/ 	.word	0x00015fe0
        /*0c7c*/ 	.word	0x00000006
        /*0c80*/ 	.word	0x00000000
        /*0c84*/ 	.short	0x010a
        /*0c86*/ 	.byte	0x3f
	.zero		1


	//   ....[61]....
        /*0c88*/ 	.word	0x00016050
        /*0c8c*/ 	.word	0x00000007
        /*0c90*/ 	.word	0x00000000
        /*0c94*/ 	.short	0x010a
        /*0c96*/ 	.byte	0x3f
	.zero		1


	//   ....[62]....
        /*0c98*/ 	.word	0x000160c0
        /*0c9c*/ 	.word	0x00000004
        /*0ca0*/ 	.word	0x00000000
        /*0ca4*/ 	.short	0x010a
        /*0ca6*/ 	.byte	0x3f
	.zero		1


	//   ....[63]....
        /*0ca8*/ 	.word	0x000160f0
        /*0cac*/ 	.word	0x00000003
        /*0cb0*/ 	.word	0x00000000
        /*0cb4*/ 	.short	0x010a
        /*0cb6*/ 	.byte	0x3f
	.zero		1


	//   ....[64]....
        /*0cb8*/ 	.word	0x00016160
        /*0cbc*/ 	.word	0x00000003
        /*0cc0*/ 	.word	0x00028800
        /*0cc4*/ 	.short	0x010a
        /*0cc6*/ 	.byte	0x3f
	.zero		1


	//   ....[65]....
        /*0cc8*/ 	.word	0x000161b0
        /*0ccc*/ 	.word	0x00000005
        /*0cd0*/ 	.word	0x00028830
        /*0cd4*/ 	.short	0x010a
        /*0cd6*/ 	.byte	0x3f
	.zero		1


	//   ....[66]....
        /*0cd8*/ 	.word	0x00016210
        /*0cdc*/ 	.word	0x00000009
        /*0ce0*/ 	.word	0x00028830
        /*0ce4*/ 	.short	0x010a
        /*0ce6*/ 	.byte	0x3f
	.zero		1


	//   ....[67]....
        /*0ce8*/ 	.word	0x00016270
        /*0cec*/ 	.word	0x00000009
        /*0cf0*/ 	.word	0x00028850
        /*0cf4*/ 	.short	0x010a
        /*0cf6*/ 	.byte	0x3f
	.zero		1


	//   ....[68]....
        /*0cf8*/ 	.word	0x000162d0
        /*0cfc*/ 	.word	0x00000007
        /*0d00*/ 	.word	0x00028830
        /*0d04*/ 	.short	0x010a
        /*0d06*/ 	.byte	0x3f
	.zero		1


	//   ....[69]....
        /*0d08*/ 	.word	0x00016330
        /*0d0c*/ 	.word	0x00000007
        /*0d10*/ 	.word	0x00028850
        /*0d14*/ 	.short	0x010a
        /*0d16*/ 	.byte	0x3f
	.zero		1


	//   ....[70]....
        /*0d18*/ 	.word	0x00016390
        /*0d1c*/ 	.word	0x00000007
        /*0d20*/ 	.word	0x00028830
        /*0d24*/ 	.short	0x010a
        /*0d26*/ 	.byte	0x3f
	.zero		1


	//   ....[71]....
        /*0d28*/ 	.word	0x000163f0
        /*0d2c*/ 	.word	0x00000007
        /*0d30*/ 	.word	0x00028850
        /*0d34*/ 	.short	0x010a
        /*0d36*/ 	.byte	0x3f
	.zero		1


	//   ....[72]....
        /*0d38*/ 	.word	0x00016450
        /*0d3c*/ 	.word	0x00000006
        /*0d40*/ 	.word	0x00028850
        /*0d44*/ 	.short	0x010a
        /*0d46*/ 	.byte	0x3f
	.zero		1


	//   ....[73]....
        /*0d48*/ 	.word	0x000165f0
        /*0d4c*/ 	.word	0x00000000
        /*0d50*/ 	.word	0x00028840
        /*0d54*/ 	.short	0x010a
        /*0d56*/ 	.byte	0x3f
	.zero		1


	//   ....[74]....
        /*0d58*/ 	.word	0x00017130
        /*0d5c*/ 	.word	0x00000002
        /*0d60*/ 	.word	0x00028820
        /*0d64*/ 	.short	0x010a
        /*0d66*/ 	.byte	0x3f
	.zero		1


	//   ....[75]....
        /*0d68*/ 	.word	0x00017180
        /*0d6c*/ 	.word	0x00000003
        /*0d70*/ 	.word	0x00028840
        /*0d74*/ 	.short	0x010a
        /*0d76*/ 	.byte	0x3f
	.zero		1


	//   ....[76]....
        /*0d78*/ 	.word	0x000171d0
        /*0d7c*/ 	.word	0x00000003
        /*0d80*/ 	.word	0x00000060
        /*0d84*/ 	.short	0x010a
        /*0d86*/ 	.byte	0x3f
	.zero		1


	//   ....[77]....
        /*0d88*/ 	.word	0x00017220
        /*0d8c*/ 	.word	0x00000003
        /*0d90*/ 	.word	0x00028840
        /*0d94*/ 	.short	0x010a
        /*0d96*/ 	.byte	0x3f
	.zero		1


	//   ....[78]....
        /*0d98*/ 	.word	0x00017270
        /*0d9c*/ 	.word	0x00000002
        /*0da0*/ 	.word	0x00000060
        /*0da4*/ 	.short	0x010a
        /*0da6*/ 	.byte	0x3f
	.zero		1


	//   ....[79]....
        /*0da8*/ 	.word	0x000172c0
        /*0dac*/ 	.word	0x00000002
        /*0db0*/ 	.word	0x00028840
        /*0db4*/ 	.short	0x010a
        /*0db6*/ 	.byte	0x3f
	.zero		1


	//   ....[80]....
        /*0db8*/ 	.word	0x00017310
        /*0dbc*/ 	.word	0x00000002
        /*0dc0*/ 	.word	0x00000060
        /*0dc4*/ 	.short	0x010a
        /*0dc6*/ 	.byte	0x3f
	.zero		1


	//   ....[81]....
        /*0dc8*/ 	.word	0x00017360
        /*0dcc*/ 	.word	0x00000000
        /*0dd0*/ 	.word	0x00028860
        /*0dd4*/ 	.short	0x010a
        /*0dd6*/ 	.byte	0x3f
	.zero		1


	//   ....[82]....
        /*0dd8*/ 	.word	0x00017d00
        /*0ddc*/ 	.word	0x00000000
        /*0de0*/ 	.word	0x00028820
        /*0de4*/ 	.short	0x010a
        /*0de6*/ 	.byte	0x3f
	.zero		1


	//   ....[83]....
        /*0de8*/ 	.word	0x00017ea0
        /*0dec*/ 	.word	0x00000006
        /*0df0*/ 	.word	0x00000000
        /*0df4*/ 	.short	0x010a
        /*0df6*/ 	.byte	0x3f
	.zero		1


	//   ....[84]....
        /*0df8*/ 	.word	0x00017ef0
        /*0dfc*/ 	.word	0x00000007
        /*0e00*/ 	.word	0x00000000
        /*0e04*/ 	.short	0x010a
        /*0e06*/ 	.byte	0x3f
	.zero		1


	//   ....[85]....
        /*0e08*/ 	.word	0x00017f40
        /*0e0c*/ 	.word	0x00000004
        /*0e10*/ 	.word	0x00000000
        /*0e14*/ 	.short	0x010a
        /*0e16*/ 	.byte	0x3f
	.zero		1


	//----- nvinfo : EIATTR_NUM_MBARRIERS
	.align		4
.L_1091:
        /*0e18*/ 	.byte	0x03, 0x38
        /*0e1a*/ 	.short	0x0016


	//----- nvinfo : EIATTR_EXIT_INSTR_OFFSETS
	.align		4
        /*0e1c*/ 	.byte	0x04, 0x1c
        /*0e1e*/ 	.short	(.L_1093 - .L_1092)


	//   ....[0]....
.L_1092:
        /*0e20*/ 	.word	0x00000a80


	//   ....[1]....
        /*0e24*/ 	.word	0x0000fd50


	//   ....[2]....
        /*0e28*/ 	.word	0x00016140


	//----- nvinfo : EIATTR_MAX_THREADS
	.align		4
.L_1093:
        /*0e2c*/ 	.byte	0x04, 0x05
        /*0e2e*/ 	.short	(.L_1095 - .L_1094)
.L_1094:
        /*0e30*/ 	.word	0x00000180
        /*0e34*/ 	.word	0x00000001
        /*0e38*/ 	.word	0x00000001


	//----- nvinfo : EIATTR_CRS_STACK_SIZE
	.align		4
.L_1095:
        /*0e3c*/ 	.byte	0x04, 0x1e
        /*0e3e*/ 	.short	(.L_1097 - .L_1096)
.L_1096:
        /*0e40*/ 	.word	0x00000000


	//----- nvinfo : EIATTR_CBANK_PARAM_SIZE
	.align		4
.L_1097:
        /*0e44*/ 	.byte	0x03, 0x19
        /*0e46*/ 	.short	0x0af0


	//----- nvinfo : EIATTR_PARAM_CBANK
	.align		4
        /*0e48*/ 	.byte	0x04, 0x0a
        /*0e4a*/ 	.short	(.L_1099 - .L_1098)
	.align		4
.L_1098:
        /*0e4c*/ 	.word	index@(.nv.constant0._ZN7cutlass13device_kernelIN5flash11enable_sm90INS1_16FlashAttnFwdSm90INS1_25CollectiveMainloopFwdSm90ILi2EN4cute5tupleIJNS5_1CILi1EEES8_S8_EEENS6_IJNS7_ILi128EEESA_SA_EEELi128ENS_10bfloat16_tEfNS_4arch4Sm90ELb0ELb1ELb0ELb1ELb0ELb0ELb0ELb1ELb1ELb1ELb0ELb0EEENS1_21CollectiveEpilogueFwdISB_S9_SC_SE_Li256ELb1ELb1ELb0ELb0EEENS1_36VarlenDynamicPersistentTileSchedulerILi128ELi128ELi256ELi128ELb0ELb1ELb1ELb1ELb0ELb1EEEEEEEEEvNT_6ParamsE)
        /*0e50*/ 	.short	0x0210
        /*0e52*/ 	.short	0x0af0


	//----- nvinfo : EIATTR_SW_WAR
	.align		4
.L_1099:
        /*0e54*/ 	.byte	0x04, 0x36
        /*0e56*/ 	.short	(.L_1101 - .L_1100)
.L_1100:
        /*0e58*/ 	.word	0x00000008
.L_1101:


//--------------------- .nv.info._ZN7cutlass13device_kernelIN5flash11enable_sm90INS1_16FlashAttnFwdSm90INS1_25CollectiveMainloopFwdSm90ILi2EN4cute5tupleIJNS5_1CILi1EEES8_S8_EEENS6_IJNS7_ILi128EEESA_SA_EEELi128ENS_10bfloat16_tEfNS_4arch4Sm90ELb0ELb1ELb0ELb1ELb0ELb1ELb0ELb1ELb1ELb1ELb0ELb0EEENS1_21CollectiveEpilogueFwdISB_S9_SC_SE_Li256ELb1ELb1ELb0ELb0EEENS1_36VarlenDynamicPersistentTileSchedulerILi128ELi128ELi256ELi128ELb0ELb1ELb1ELb1ELb0ELb1EEEEEEEEEvNT_6ParamsE --------------------------
	.section	.nv.info._ZN7cutlass13device_kernelIN5flash11enable_sm90INS1_16FlashAttnFwdSm90INS1_25CollectiveMainloopFwdSm90ILi2EN4cute5tupleIJNS5_1CILi1EEES8_S8_EEENS6_IJNS7_ILi128EEESA_SA_EEELi128ENS_10bfloat16_tEfNS_4arch4Sm90ELb0ELb1ELb0ELb1ELb0ELb1ELb0ELb1ELb1ELb1ELb0ELb0EEENS1_21CollectiveEpilogueFwdISB_S9_SC_SE_Li256ELb1ELb1ELb0ELb0EEENS1_36VarlenDynamicPersistentTileSchedulerILi128ELi128ELi256ELi128ELb0ELb1ELb1ELb1ELb0ELb1EEEEEEEEEvNT_6ParamsE,"",@"SHT_CUDA_INFO"
	.sectionflags	@""
	.align	4


	//----- nvinfo : EIATTR_CUDA_API_VERSION
	.align		4
        /*0000*/ 	.byte	0x04, 0x37
        /*0002*/ 	.short	(.L_1103 - .L_1102)
.L_1102:
        /*0004*/ 	.word	0x00000082


	//----- nvinfo : EIATTR_KPARAM_INFO
	.align		4
.L_1103:
        /*0008*/ 	.byte	0x04, 0x17
        /*000a*/ 	.short	(.L_1105 - .L_1104)
.L_1104:
        /*000c*/ 	.word	0x00000000
        /*0010*/ 	.short	0x0000
        /*0012*/ 	.short	0x0070
        /*0014*/ 	.byte	0x00, 0xf0, 0x01, 0x2a


	//----- nvinfo : EIATTR_SPARSE_MMA_MASK
	.align		4
.L_1105:
        /*0018*/ 	.byte	0x03, 0x50
        /*001a*/ 	.short	0x0000


	//----- nvinfo : EIATTR_MAXREG_COUNT
	.align		4
        /*001c*/ 	.byte	0x03, 0x1b
        /*001e*/ 	.short	0x00a8


	//----- nvinfo : EIATTR_NUM_BARRIERS
	.align		4
        /*0020*/ 	.byte	0x02, 0x4c
        /*0022*/ 	.byte	0x10
	.zero		1


	//----- nvinfo : EIATTR_EXTERNS
	.align		4
        /*0024*/ 	.byte	0x04, 0x0f
        /*0026*/ 	.short	(.L_1107 - .L_1106)


	//   ....[0]....
	.align		4
.L_1106:
        /*0028*/ 	.word	index@(__assertfail)


	//----- nvinfo : EIATTR_ANNOTATIONS
	.align		4
.L_1107:
        /*002c*/ 	.byte	0x04, 0x55
        /*002e*/ 	.short	(.L_1109 - .L_1108)


	//   ....[0]....
.L_1108:
        /* <DEDUP_REMOVED lines=89> */


	//----- nvinfo : EIATTR_MERCURY_ISA_VERSION
	.align		4
.L_1109:
        /*05b0*/ 	.byte	0x03, 0x5f
        /*05b2*/ 	.short	0x0101


	//----- nvinfo : EIATTR_UNUSED_LOAD_BYTE_OFFSET
	.align		4
        /*05b4*/ 	.byte	0x04, 0x44
        /*05b6*/ 	.short	(.L_1111 - .L_1110)


	//   ....[0]....
.L_1110:
        /*05b8*/ 	.word	0x00000ab0
        /*05bc*/ 	.word	0x0000fff0


	//   ....[1]....
        /*05c0*/ 	.word	0x0001b2b0
        /*05c4*/ 	.word	0x0000fff0


	//----- nvinfo : EIATTR_INT_WARP_WIDE_INSTR_OFFSETS
	.align		4
.L_1111:
        /*05c8*/ 	.byte	0x04, 0x31
        /*05ca*/ 	.short	(.L_1113 - .L_1112)


	//   ....[0]....
.L_1112:
        /*05cc*/ 	.word	0x00000180


	//   ....[1]....
        /*05d0*/ 	.word	0x00000220


	//   ....[2]....
        /*05d4*/ 	.word	0x00000290


	//   ....[3]....
        /*05d8*/ 	.word	0x00020110


	//   ....[4]....
        /*05dc*/ 	.word	0x000201a0


	//   ....[5]....
        /*05e0*/ 	.word	0x00023990


	//   ....[6]....
        /*05e4*/ 	.word	0x000239f0


	//----- nvinfo : EIATTR_COOP_GROUP_MASK_REGIDS
	.align		4
.L_1113:
        /*05e8*/ 	.byte	0x04, 0x29
        /*05ea*/ 	.short	(.L_1115 - .L_1114)


	//   ....[0]....
.L_1114:
        /*05ec*/ 	.word	0xffffffff


	//   ....[1]....
        /*05f0*/ 	.word	0xffffffff


	//   ....[2]....
        /*05f4*/ 	.word	0xffffffff


	//   ....[3]....
        /*05f8*/ 	.word	0xffffffff


	//   ....[4]....
        /*05fc*/ 	.word	0xffffffff


	//   ....[5]....
        /*0600*/ 	.word	0xffffffff


	//   ....[6]....
        /*0604*/ 	.word	0xffffffff


	//   ....[7]....
        /*0608*/ 	.word	0xffffffff


	//   ....[8]....
        /*060c*/ 	.word	0xffffffff


	//   ....[9]....
        /*0610*/ 	.word	0xffffffff


	//   ....[10]....
        /*0614*/ 	.word	0xffffffff


	//   ....[11]....
        /*0618*/ 	.word	0xffffffff


	//   ....[12]....
        /*061c*/ 	.word	0xffffffff


	//   ....[13]....
        /*0620*/ 	.word	0xffffffff


	//   ....[14]....
        /*0624*/ 	.word	0xffffffff


	//   ....[15]....
        /*0628*/ 	.word	0xffffffff


	//   ....[16]....
        /*062c*/ 	.word	0xffffffff


	//   ....[17]....
        /*0630*/ 	.word	0xffffffff


	//   ....[18]....
        /*0634*/ 	.word	0xffffffff


	//   ....[19]....
        /*0638*/ 	.word	0xffffffff


	//   ....[20]....
        /*063c*/ 	.word	0xffffffff


	//   ....[21]....
        /*0640*/ 	.word	0xffffffff


	//   ....[22]....
        /*0644*/ 	.word	0xffffffff


	//   ....[23]....
        /*0648*/ 	.word	0xffffffff


	//   ....[24]....
        /*064c*/ 	.word	0xffffffff


	//   ....[25]....
        /*0650*/ 	.word	0xffffffff


	//   ....[26]....
        /*0654*/ 	.word	0xffffffff


	//   ....[27]....
        /*0658*/ 	.word	0xffffffff


	//   ....[28]....
        /*065c*/ 	.word	0xffffffff


	//   ....[29]....
        /*0660*/ 	.word	0xffffffff


	//   ....[30]....
        /*0664*/ 	.word	0xffffffff


	//   ....[31]....
        /*0668*/ 	.word	0xffffffff


	//   ....[32]....
        /*066c*/ 	.word	0xffffffff


	//   ....[33]....
        /*0670*/ 	.word	0xffffffff


	//   ....[34]....
        /*0674*/ 	.word	0xffffffff


	//   ....[35]....
        /*0678*/ 	.word	0xffffffff


	//   ....[36]....
        /*067c*/ 	.word	0xffffffff


	//   ....[37]....
        /*0680*/ 	.word	0xffffffff


	//   ....[38]....
        /*0684*/ 	.word	0xffffffff


	//   ....[39]....
        /*0688*/ 	.word	0xffffffff


	//   ....[40]....
        /*068c*/ 	.word	0xffffffff


	//   ....[41]....
        /*0690*/ 	.word	0xffffffff


	//   ....[42]....
        /*0694*/ 	.word	0xffffffff


	//   ....[43]....
        /*0698*/ 	.word	0xffffffff


	//   ....[44]....
        /*069c*/ 	.word	0xffffffff


	//   ....[45]....
        /*06a0*/ 	.word	0xffffffff


	//   ....[46]....
        /*06a4*/ 	.word	0xffffffff


	//   ....[47]....
        /*06a8*/ 	.word	0xffffffff


	//   ....[48]....
        /*06ac*/ 	.word	0xffffffff


	//   ....[49]....
        /*06b0*/ 	.word	0xffffffff


	//   ....[50]....
        /*06b4*/ 	.word	0xffffffff


	//   ....[51]....
        /*06b8*/ 	.word	0xffffffff


	//   ....[52]....
        /*06bc*/ 	.word	0xffffffff


	//   ....[53]....
        /*06c0*/ 	.word	0xffffffff


	//   ....[54]....
        /*06c4*/ 	.word	0xffffffff


	//   ....[55]....
        /*06c8*/ 	.word	0xffffffff


	//   ....[56]....
        /*06cc*/ 	.word	0xffffffff


	//   ....[57]....
        /*06d0*/ 	.word	0xffffffff


	//   ....[58]....
        /*06d4*/ 	.word	0xffffffff


	//   ....[59]....
        /*06d8*/ 	.word	0xffffffff


	//   ....[60]....
        /*06dc*/ 	.word	0xffffffff


	//   ....[61]....
        /*06e0*/ 	.word	0xffffffff


	//   ....[62]....
        /*06e4*/ 	.word	0xffffffff


	//   ....[63]....
        /*06e8*/ 	.word	0xffffffff


	//   ....[64]....
        /*06ec*/ 	.word	0xffffffff


	//   ....[65]....
        /*06f0*/ 	.word	0xffffffff


	//   ....[66]....
        /*06f4*/ 	.word	0xffffffff


	//   ....[67]....
        /*06f8*/ 	.word	0xffffffff


	//   ....[68]....
        /*06fc*/ 	.word	0xffffffff


	//   ....[69]....
        /*0700*/ 	.word	0xffffffff


	//   ....[70]....
        /*0704*/ 	.word	0xffffffff


	//   ....[71]....
        /*0708*/ 	.word	0xffffffff


	//   ....[72]....
        /*070c*/ 	.word	0xffffffff


	//   ....[73]....
        /*0710*/ 	.word	0xffffffff


	//   ....[74]....
        /*0714*/ 	.word	0xffffffff


	//   ....[75]....
        /*0718*/ 	.word	0xffffffff


	//   ....[76]....
        /*071c*/ 	.word	0xffffffff


	//   ....[77]....
        /*0720*/ 	.word	0xffffffff


	//   ....[78]....
        /*0724*/ 	.word	0xffffffff


	//   ....[79]....
        /*0728*/ 	.word	0xffffffff


	//   ....[80]....
        /*072c*/ 	.word	0xffffffff


	//   ....[81]....
        /*0730*/ 	.word	0xffffffff


	//   ....[82]....
        /*0734*/ 	.word	0xffffffff


	//   ....[83]....
        /*0738*/ 	.word	0xffffffff


	//   ....[84]....
        /*073c*/ 	.word	0xffffffff


	//   ....[85]....
        /*0740*/ 	.word	0xffffffff


	//   ....[86]....
        /*0744*/ 	.word	0xffffffff


	//   ....[87]....
        /*0748*/ 	.word	0xffffffff


	//   ....[88]....
        /*074c*/ 	.word	0xffffffff


	//   ....[89]....
        /*0750*/ 	.word	0xffffffff


	//   ....[90]....
        /*0754*/ 	.word	0xffffffff


	//   ....[91]....
        /*0758*/ 	.word	0xffffffff


	//   ....[92]....
        /*075c*/ 	.word	0xffffffff


	//   ....[93]....
        /*0760*/ 	.word	0xffffffff


	//   ....[94]....
        /*0764*/ 	.word	0xffffffff


	//   ....[95]....
        /*0768*/ 	.word	0xffffffff


	//   ....[96]....
        /*076c*/ 	.word	0xffffffff


	//   ....[97]....
        /*0770*/ 	.word	0xffffffff


	//   ....[98]....
        /*0774*/ 	.word	0xffffffff


	//   ....[99]....
        /*0778*/ 	.word	0xffffffff


	//   ....[100]....
        /*077c*/ 	.word	0xffffffff


	//   ....[101]....
        /*0780*/ 	.word	0xffffffff


	//   ....[102]....
        /*0784*/ 	.word	0xffffffff


	//   ....[103]....
        /*0788*/ 	.word	0xffffffff


	//   ....[104]....
        /*078c*/ 	.word	0xffffffff


	//   ....[105]....
        /*0790*/ 	.word	0xffffffff


	//   ....[106]....
        /*0794*/ 	.word	0xffffffff


	//   ....[107]....
        /*0798*/ 	.word	0xffffffff


	//   ....[108]....
        /*079c*/ 	.word	0xffffffff


	//   ....[109]....
        /*07a0*/ 	.word	0xffffffff


	//   ....[110]....
        /*07a4*/ 	.word	0xffffffff


	//   ....[111]....
        /*07a8*/ 	.word	0xffffffff


	//   ....[112]....
        /*07ac*/ 	.word	0xffffffff


	//   ....[113]....
        /*07b0*/ 	.word	0xffffffff


	//   ....[114]....
        /*07b4*/ 	.word	0xffffffff


	//   ....[115]....
        /*07b8*/ 	.word	0xffffffff


	//   ....[116]....
        /*07bc*/ 	.word	0xffffffff


	//   ....[117]....
        /*07c0*/ 	.word	0xffffffff


	//   ....[118]....
        /*07c4*/ 	.word	0xffffffff


	//   ....[119]....
        /*07c8*/ 	.word	0xffffffff


	//   ....[120]....
        /*07cc*/ 	.word	0xffffffff


	//   ....[121]....
        /*07d0*/ 	.word	0xffffffff


	//   ....[122]....
        /*07d4*/ 	.word	0xffffffff


	//   ....[123]....
        /*07d8*/ 	.word	0xffffffff


	//   ....[124]....
        /*07dc*/ 	.word	0xffffffff


	//   ....[125]....
        /*07e0*/ 	.word	0xffffffff


	//   ....[126]....
        /*07e4*/ 	.word	0xffffffff


	//   ....[127]....
        /*07e8*/ 	.word	0xffffffff


	//   ....[128]....
        /*07ec*/ 	.word	0xffffffff


	//   ....[129]....
        /*07f0*/ 	.word	0xffffffff


	//   ....[130]....
        /*07f4*/ 	.word	0xffffffff


	//   ....[131]....
        /*07f8*/ 	.word	0xffffffff


	//   ....[132]....
        /*07fc*/ 	.word	0xffffffff


	//   ....[133]....
        /*0800*/ 	.word	0xffffffff


	//   ....[134]....
        /*0804*/ 	.word	0xffffffff


	//   ....[135]....
        /*0808*/ 	.word	0xffffffff


	//   ....[136]....
        /*080c*/ 	.word	0xffffffff


	//   ....[137]....
        /*0810*/ 	.word	0xffffffff


	//   ....[138]....
        /*0814*/ 	.word	0x0500000f


	//   ....[139]....
        /*0818*/ 	.word	0x0500000f


	//   ....[140]....
        /*081c*/ 	.word	0x0500000f


	//   ....[141]....
        /*0820*/ 	.word	0x0500000f


	//   ....[142]....
        /*0824*/ 	.word	0x0500000f


	//   ....[143]....
        /*0828*/ 	.word	0x0500000f


	//   ....[144]....
        /*082c*/ 	.word	0x0500000f


	//   ....[145]....
        /*0830*/ 	.word	0x0500000f


	//   ....[146]....
        /*0834*/ 	.word	0x0500000f


	//   ....[147]....
        /*0838*/ 	.word	0x0500000f


	//   ....[148]....
        /*083c*/ 	.word	0x0500000f


	//   ....[149]....
        /*0840*/ 	.word	0x0500000f


	//   ....[150]....
        /*0844*/ 	.word	0x0500000f


	//   ....[151]....
        /*0848*/ 	.word	0x0500000f


	//   ....[152]....
        /*084c*/ 	.word	0x0500000f


	//   ....[153]....
        /*0850*/ 	.word	0x0500000f


	//   ....[154]....
        /*0854*/ 	.word	0x0500000f


	//   ....[155]....
        /*0858*/ 	.word	0x0500000f


	//   ....[156]....
        /*085c*/ 	.word	0x0500000f


	//   ....[157]....
        /*0860*/ 	.word	0x0500000f


	//   ....[158]....
        /*0864*/ 	.word	0x0500000f


	//   ....[159]....
        /*0868*/ 	.word	0x0500000f


	//   ....[160]....
        /*086c*/ 	.word	0x0500000f


	//   ....[161]....
        /*0870*/ 	.word	0x0500000f


	//   ....[162]....
        /*0874*/ 	.word	0x0500000f


	//   ....[163]....
        /*0878*/ 	.word	0x0500000f


	//   ....[164]....
        /*087c*/ 	.word	0x0500000f


	//   ....[165]....
        /*0880*/ 	.word	0x0500000f


	//   ....[166]....
        /*0884*/ 	.word	0x0500000f


	//   ....[167]....
        /*0888*/ 	.word	0x0500000f


	//   ....[168]....
        /*088c*/ 	.word	0x0500000f


	//   ....[169]....
        /*0890*/ 	.word	0x0500000f


	//   ....[170]....
        /*0894*/ 	.word	0x0500000f


	//   ....[171]....
        /*0898*/ 	.word	0x0500000f


	//   ....[172]....
        /*089c*/ 	.word	0x0500000f


	//   ....[173]....
        /*08a0*/ 	.word	0x0500000f


	//   ....[174]....
        /*08a4*/ 	.word	0x0500000f


	//   ....[175]....
        /*08a8*/ 	.word	0x0500000f


	//   ....[176]....
        /*08ac*/ 	.word	0x0500000f


	//   ....[177]....
        /*08b0*/ 	.word	0x0500000f


	//   ....[178]....
        /*08b4*/ 	.word	0x0500000f


	//   ....[179]....
        /*08b8*/ 	.word	0x0500000f


	//   ....[180]....
        /*08bc*/ 	.word	0x0500000f


	//   ....[181]....
        /*08c0*/ 	.word	0x0500000f


	//   ....[182]....
        /*08c4*/ 	.word	0x0500000f


	//   ....[183]....
        /*08c8*/ 	.word	0x0500000f


	//   ....[184]....
        /*08cc*/ 	.word	0x0500000f


	//   ....[185]....
        /*08d0*/ 	.word	0x0500000f


	//   ....[186]....
        /*08d4*/ 	.word	0x0500000f


	//   ....[187]....
        /*08d8*/ 	.word	0x0500000f


	//   ....[188]....
        /*08dc*/ 	.word	0x0500000f


	//   ....[189]....
        /*08e0*/ 	.word	0x0500000f


	//   ....[190]....
        /*08e4*/ 	.word	0x0500000f


	//   ....[191]....
        /*08e8*/ 	.word	0x0500000f


	//   ....[192]....
        /*08ec*/ 	.word	0x0500000f


	//   ....[193]....
        /*08f0*/ 	.word	0x0500000f


	//   ....[194]....
        /*08f4*/ 	.word	0x0500000f


	//   ....[195]....
        /*08f8*/ 	.word	0x0500000f


	//   ....[196]....
        /*08fc*/ 	.word	0x0500000f


	//   ....[197]....
        /*0900*/ 	.word	0x0500000f


	//   ....[198]....
        /*0904*/ 	.word	0x0500000f


	//   ....[199]....
        /*0908*/ 	.word	0x0500000f


	//   ....[200]....
        /*090c*/ 	.word	0x0500000f


	//   ....[201]....
        /*0910*/ 	.word	0x0500000f


	//   ....[202]....
        /*0914*/ 	.word	0x0500000f


	//   ....[203]....
        /*0918*/ 	.word	0x0500000f


	//   ....[204]....
        /*091c*/ 	.word	0x0500000f


	//   ....[205]....
        /*0920*/ 	.word	0x0500000f


	//   ....[206]....
        /*0924*/ 	.word	0x0500000f


	//   ....[207]....
        /*0928*/ 	.word	0x0500000f


	//   ....[208]....
        /*092c*/ 	.word	0x0500000f


	//   ....[209]....
        /*0930*/ 	.word	0x0500000f


	//   ....[210]....
        /*0934*/ 	.word	0x0500000f


	//   ....[211]....
        /*0938*/ 	.word	0x0500000f


	//   ....[212]....
        /*093c*/ 	.word	0x0500000f


	//   ....[213]....
        /*0940*/ 	.word	0x0500000f


	//   ....[214]....
        /*0944*/ 	.word	0x0500000f


	//----- nvinfo : EIATTR_COOP_GROUP_INSTR_OFFSETS
	.align		4
.L_1115:
        /*0948*/ 	.byte	0x04, 0x28
        /*094a*/ 	.short	(.L_1117 - .L_1116)


	//   ....[0]....
.L_1116:
        /*094c*/ 	.word	0x00000060


	//   ....[1]....
        /*0950*/ 	.word	0x00000190


	//   ....[2]....
        /*0954*/ 	.word	0x00000240


	//   ....[3]....
        /*0958*/ 	.word	0x00000400


	//   ....[4]....
        /*095c*/ 	.word	0x00000560


	//   ....[5]....
        /*0960*/ 	.word	0x00000680


	//   ....[6]....
        /*0964*/ 	.word	0x000007e0


	//   ....[7]....
        /*0968*/ 	.word	0x00009440


	//   ....[8]....
        /*096c*/ 	.word	0x00009b00


	//   ....[9]....
        /*0970*/ 	.word	0x00009b10


	//   ....[10]....
        /*0974*/ 	.word	0x00009b20


	//   ....[11]....
        /*0978*/ 	.word	0x00009b30


	//   ....[12]....
        /*097c*/ 	.word	0x00009e70


	//   ....[13]....
        /*0980*/ 	.word	0x00009e80


	//   ....[14]....
        /*0984*/ 	.word	0x00009e90


	//   ....[15]....
        /*0988*/ 	.word	0x00009ea0


	//   ....[16]....
        /*098c*/ 	.word	0x0000a1c0


	//   ....[17]....
        /*0990*/ 	.word	0x0000a1d0


	//   ....[18]....
        /*0994*/ 	.word	0x0000a1e0


	//   ....[19]....
        /*0998*/ 	.word	0x0000a1f0


	//   ....[20]....
        /*099c*/ 	.word	0x0000a530


	//   ....[21]....
        /*09a0*/ 	.word	0x0000a540


	//   ....[22]....
        /*09a4*/ 	.word	0x0000a550


	//   ....[23]....
        /*09a8*/ 	.word	0x0000a560


	//   ....[24]....
        /*09ac*/ 	.word	0x0000c450


	//   ....[25]....
        /*09b0*/ 	.word	0x0000c470


	//   ....[26]....
        /*09b4*/ 	.word	0x0000c480


	//   ....[27]....
        /*09b8*/ 	.word	0x0000c490


	//   ....[28]....
        /*09bc*/ 	.word	0x0000c5a0


	//   ....[29]....
        /*09c0*/ 	.word	0x0000c5c0


	//   ....[30]....
        /*09c4*/ 	.word	0x0000c660


	//   ....[31]....
        /*09c8*/ 	.word	0x0000c690


	//   ....[32]....
        /*09cc*/ 	.word	0x0000c9e0


	//   ....[33]....
        /*09d0*/ 	.word	0x0000ca00


	//   ....[34]....
        /*09d4*/ 	.word	0x0000ca20


	//   ....[35]....
        /*09d8*/ 	.word	0x0000ca30


	//   ....[36]....
        /*09dc*/ 	.word	0x0000cb00


	//   ....[37]....
        /*09e0*/ 	.word	0x0000cb20


	//   ....[38]....
        /*09e4*/ 	.word	0x0000cb30


	//   ....[39]....
        /*09e8*/ 	.word	0x0000cbb0


	//   ....[40]....
        /*09ec*/ 	.word	0x0000f010


	//   ....[41]....
        /*09f0*/ 	.word	0x0000fd50


	//   ....[42]....
        /*09f4*/ 	.word	0x000103f0


	//   ....[43]....
        /*09f8*/ 	.word	0x000104b0


	//   ....[44]....
        /*09fc*/ 	.word	0x00010e20


	//   ....[45]....
        /*0a00*/ 	.word	0x00010e90


	//   ....[46]....
        /*0a04*/ 	.word	0x00012850


	//   ....[47]....
        /*0a08*/ 	.word	0x00012a90


	//   ....[48]....
        /*0a0c*/ 	.word	0x00013750


	//   ....[49]....
        /*0a10*/ 	.word	0x00013810


	//   ....[50]....
        /*0a14*/ 	.word	0x00013fa0


	//   ....[51]....
        /*0a18*/ 	.word	0x00014030


	//   ....[52]....
        /*0a1c*/ 	.word	0x00015d30


	//   ....[53]....
        /*0a20*/ 	.word	0x00015d70


	//   ....[54]....
        /*0a24*/ 	.word	0x00016480


	//   ....[55]....
        /*0a28*/ 	.word	0x000164c0


	//   ....[56]....
        /*0a2c*/ 	.word	0x00017f60


	//   ....[57]....
        /*0a30*/ 	.word	0x000181d0


	//   ....[58]....
        /*0a34*/ 	.word	0x00018e90


	//   ....[59]....
        /*0a38*/ 	.word	0x00018f40


	//   ....[60]....
        /*0a3c*/ 	.word	0x000196f0


	//   ....[61]....
        /*0a40*/ 	.word	0x00019760


	//   ....[62]....
        /*0a44*/ 	.word	0x0001a8f0


	//   ....[63]....
        /*0a48*/ 	.word	0x0001a930


	//   ....[64]....
        /*0a4c*/ 	.word	0x0001aa20


	//   ....[65]....
        /*0a50*/ 	.word	0x0001ad40


	//   ....[66]....
        /*0a54*/ 	.word	0x0001bcf0


	//   ....[67]....
        /*0a58*/ 	.word	0x0001bd30


	//   ....[68]....
        /*0a5c*/ 	.word	0x0001bd60


	//   ....[69]....
        /*0a60*/ 	.word	0x0001bda0


	//   ....[70]....
        /*0a64*/ 	.word	0x0001c350


	//   ....[71]....
        /*0a68*/ 	.word	0x0001c380


	//   ....[72]....
        /*0a6c*/ 	.word	0x0001c440


	//   ....[73]....
        /*0a70*/ 	.word	0x0001c460


	//   ....[74]....
        /*0a74*/ 	.word	0x0001c520


	//   ....[75]....
        /*0a78*/ 	.word	0x0001c540


	//   ....[76]....
        /*0a7c*/ 	.word	0x0001c610


	//   ....[77]....
        /*0a80*/ 	.word	0x0001c630


	//   ....[78]....
        /*0a84*/ 	.word	0x0001ce00


	//   ....[79]....
        /*0a88*/ 	.word	0x0001ce10


	//   ....[80]....
        /*0a8c*/ 	.word	0x0001cf20


	//   ....[81]....
        /*0a90*/ 	.word	0x0001cf30


	//   ....[82]....
        /*0a94*/ 	.word	0x0001d040


	//   ....[83]....
        /*0a98*/ 	.word	0x0001d050


	//   ....[84]....
        /*0a9c*/ 	.word	0x0001d160


	//   ....[85]....
        /*0aa0*/ 	.word	0x0001d170


	//   ....[86]....
        /*0aa4*/ 	.word	0x0001d2e0


	//   ....[87]....
        /*0aa8*/ 	.word	0x0001d4b0


	//   ....[88]....
        /*0aac*/ 	.word	0x0001d4e0


	//   ....[89]....
        /*0ab0*/ 	.word	0x0001d510


	//   ....[90]....
        /*0ab4*/ 	.word	0x0001d540


	//   ....[91]....
        /*0ab8*/ 	.word	0x0001d570


	//   ....[92]....
        /*0abc*/ 	.word	0x0001d5a0


	//   ....[93]....
        /*0ac0*/ 	.word	0x0001d710


	//   ....[94]....
        /*0ac4*/ 	.word	0x0001d740


	//   ....[95]....
        /*0ac8*/ 	.word	0x0001d770


	//   ....[96]....
        /*0acc*/ 	.word	0x0001d7a0


	//   ....[97]....
        /*0ad0*/ 	.word	0x0001d7d0


	//   ....[98]....
        /*0ad4*/ 	.word	0x0001d800


	//   ....[99]....
        /*0ad8*/ 	.word	0x0001d8a0


	//   ....[100]....
        /*0adc*/ 	.word	0x0001d900


	//   ....[101]....
        /*0ae0*/ 	.word	0x0001d990


	//   ....[102]....
        /*0ae4*/ 	.word	0x0001eb40


	//   ....[103]....
        /*0ae8*/ 	.word	0x000206d0


	//   ....[104]....
        /*0aec*/ 	.word	0x00021280


	//   ....[105]....
        /*0af0*/ 	.word	0x000212a0


	//   ....[106]....
        /*0af4*/ 	.word	0x00021360


	//   ....[107]....
        /*0af8*/ 	.word	0x00021370


	//   ....[108]....
        /*0afc*/ 	.word	0x00021400


	//   ....[109]....
        /*0b00*/ 	.word	0x00021410


	//   ....[110]....
        /*0b04*/ 	.word	0x000214a0


	//   ....[111]....
        /*0b08*/ 	.word	0x000214b0


	//   ....[112]....
        /*0b0c*/ 	.word	0x00021540


	//   ....[113]....
        /*0b10*/ 	.word	0x00021550


	//   ....[114]....
        /*0b14*/ 	.word	0x000215e0


	//   ....[115]....
        /*0b18*/ 	.word	0x000215f0


	//   ....[116]....
        /*0b1c*/ 	.word	0x00021680


	//   ....[117]....
        /*0b20*/ 	.word	0x00021690


	//   ....[118]....
        /*0b24*/ 	.word	0x000216e0


	//   ....[119]....
        /*0b28*/ 	.word	0x00021710


	//   ....[120]....
        /*0b2c*/ 	.word	0x000240e0


	//   ....[121]....
        /*0b30*/ 	.word	0x00024130


	//   ....[122]....
        /*0b34*/ 	.word	0x00024160


	//   ....[123]....
        /*0b38*/ 	.word	0x00024170


	//   ....[124]....
        /*0b3c*/ 	.word	0x000241a0


	//   ....[125]....
        /*0b40*/ 	.word	0x000241d0


	//   ....[126]....
        /*0b44*/ 	.word	0x00024200


	//   ....[127]....
        /*0b48*/ 	.word	0x00024230


	//   ....[128]....
        /*0b4c*/ 	.word	0x000243b0


	//   ....[129]....
        /*0b50*/ 	.word	0x000243f0


	//   ....[130]....
        /*0b54*/ 	.word	0x00024420


	//   ....[131]....
        /*0b58*/ 	.word	0x00024450


	//   ....[132]....
        /*0b5c*/ 	.word	0x00024480


	//   ....[133]....
        /*0b60*/ 	.word	0x000244b0


	//   ....[134]....
        /*0b64*/ 	.word	0x00024570


	//   ....[135]....
        /*0b68*/ 	.word	0x00024590


	//   ....[136]....
        /*0b6c*/ 	.word	0x00024600


	//   ....[137]....
        /*0b70*/ 	.word	0x00024cd0


	//   ....[138]....
        /*0b74*/ 	.word	0x00025110


	//   ....[139]....
        /*0b78*/ 	.word	0x000251c0


	//   ....[140]....
        /*0b7c*/ 	.word	0x00025250


	//   ....[141]....
        /*0b80*/ 	.word	0x000252a0


	//   ....[142]....
        /*0b84*/ 	.word	0x000252f0


	//   ....[143]....
        /*0b88*/ 	.word	0x00025380


	//   ....[144]....
        /*0b8c*/ 	.word	0x00025410


	//   ....[145]....
        /*0b90*/ 	.word	0x00025460


	//   ....[146]....
        /*0b94*/ 	.word	0x000254b0


	//   ....[147]....
        /*0b98*/ 	.word	0x00025540


	//   ....[148]....
        /*0b9c*/ 	.word	0x000255d0


	//   ....[149]....
        /*0ba0*/ 	.word	0x00025620


	//   ....[150]....
        /*0ba4*/ 	.word	0x00025670


	//   ....[151]....
        /*0ba8*/ 	.word	0x00025700


	//   ....[152]....
        /*0bac*/ 	.word	0x00025790


	//   ....[153]....
        /*0bb0*/ 	.word	0x000257e0


	//   ....[154]....
        /*0bb4*/ 	.word	0x00025830


	//   ....[155]....
        /*0bb8*/ 	.word	0x00025920


	//   ....[156]....
        /*0bbc*/ 	.word	0x000259d0


	//   ....[157]....
        /*0bc0*/ 	.word	0x00025a50


	//   ....[158]....
        /*0bc4*/ 	.word	0x00025af0


	//   ....[159]....
        /*0bc8*/ 	.word	0x00025b80


	//   ....[160]....
        /*0bcc*/ 	.word	0x00025c40


	//   ....[161]....
        /*0bd0*/ 	.word	0x00025cc0


	//   ....[162]....
        /*0bd4*/ 	.word	0x00025d30


	//   ....[163]....
        /*0bd8*/ 	.word	0x00025ed0


	//   ....[164]....
        /*0bdc*/ 	.word	0x00025f70


	//   ....[165]....
        /*0be0*/ 	.word	0x00025ff0


	//   ....[166]....
        /*0be4*/ 	.word	0x00026060


	//   ....[167]....
        /*0be8*/ 	.word	0x000261d0


	//   ....[168]....
        /*0bec*/ 	.word	0x00026300


	//   ....[169]....
        /*0bf0*/ 	.word	0x00026370


	//   ....[170]....
        /*0bf4*/ 	.word	0x000263c0


	//   ....[171]....
        /*0bf8*/ 	.word	0x00026740


	//   ....[172]....
        /*0bfc*/ 	.word	0x00026790


	//   ....[173]....
        /*0c00*/ 	.word	0x00026820


	//   ....[174]....
        /*0c04*/ 	.word	0x000268b0


	//   ....[175]....
        /*0c08*/ 	.word	0x00026940


	//   ....[176]....
        /*0c0c*/ 	.word	0x000269d0


	//   ....[177]....
        /*0c10*/ 	.word	0x00026a60


	//   ....[178]....
        /*0c14*/ 	.word	0x00026af0


	//   ....[179]....
        /*0c18*/ 	.word	0x00026bb0


	//   ....[180]....
        /*0c1c*/ 	.word	0x00026eb0


	//   ....[181]....
        /*0c20*/ 	.word	0x00027070


	//   ....[182]....
        /*0c24*/ 	.word	0x000270c0


	//   ....[183]....
        /*0c28*/ 	.word	0x00027120


	//   ....[184]....
        /*0c2c*/ 	.word	0x00027220


	//   ....[185]....
        /*0c30*/ 	.word	0x00027280


	//   ....[186]....
        /*0c34*/ 	.word	0x00027380


	//   ....[187]....
        /*0c38*/ 	.word	0x000273e0


	//   ....[188]....
        /*0c3c*/ 	.word	0x000274e0


	//   ....[189]....
        /*0c40*/ 	.word	0x00027540


	//   ....[190]....
        /*0c44*/ 	.word	0x00027640


	//   ....[191]....
        /*0c48*/ 	.word	0x000276a0


	//   ....[192]....
        /*0c4c*/ 	.word	0x000277a0


	//   ....[193]....
        /*0c50*/ 	.word	0x00027800


	//   ....[194]....
        /*0c54*/ 	.word	0x00027900


	//   ....[195]....
        /*0c58*/ 	.word	0x00027960


	//   ....[196]....
        /*0c5c*/ 	.word	0x00027a40


	//   ....[197]....
        /*0c60*/ 	.word	0x00027d70


	//   ....[198]....
        /*0c64*/ 	.word	0x00027e20


	//   ....[199]....
        /*0c68*/ 	.word	0x00027f20


	//   ....[200]....
        /*0c6c*/ 	.word	0x00027fb0


	//   ....[201]....
        /*0c70*/ 	.word	0x00028030


	//   ....[202]....
        /*0c74*/ 	.word	0x000280b0


	//   ....[203]....
        /*0c78*/ 	.word	0x00028130


	//   ....[204]....
        /*0c7c*/ 	.word	0x000281c0


	//   ....[205]....
        /*0c80*/ 	.word	0x00028260


	//   ....[206]....
        /*0c84*/ 	.word	0x00028330


	//   ....[207]....
        /*0c88*/ 	.word	0x000283b0


	//   ....[208]....
        /*0c8c*/ 	.word	0x00028430


	//   ....[209]....
        /*0c90*/ 	.word	0x000284b0


	//   ....[210]....
        /*0c94*/ 	.word	0x00028540


	//   ....[211]....
        /*0c98*/ 	.word	0x000285c0


	//   ....[212]....
        /*0c9c*/ 	.word	0x00028660


	//   ....[213]....
        /*0ca0*/ 	.word	0x000286f0


	//   ....[214]....
        /*0ca4*/ 	.word	0x00028820


	//----- nvinfo : EIATTR_REG_RECONFIG
	.align		4
.L_1117:
        /*0ca8*/ 	.byte	0x01, 0x54
	.zero		2


	//----- nvinfo : EIATTR_SYSCALL_OFFSETS
	.align		4
        /*0cac*/ 	.byte	0x04, 0x46
        /*0cae*/ 	.short	(.L_1119 - .L_1118)


	//   ....[0]....
.L_1118:
        /*0cb0*/ 	.word	0x00001cb0


	//   ....[1]....
        /*0cb4*/ 	.word	0x00001e00


	//   ....[2]....
        /*0cb8*/ 	.word	0x000095d0


	//   ....[3]....
        /*0cbc*/ 	.word	0x000098c0


	//   ....[4]....
        /*0cc0*/ 	.word	0x00020310


	//   ....[5]....
        /*0cc4*/ 	.word	0x00020460


	//   ....[6]....
        /*0cc8*/ 	.word	0x00020550


	//   ....[7]....
        /*0ccc*/ 	.word	0x00020df0


	//----- nvinfo : EIATTR_MBARRIER_INSTR_OFFSETS
	.align		4
.L_1119:
        /*0cd0*/ 	.byte	0x04, 0x39
        /*0cd2*/ 	.short	(.L_1121 - .L_1120)


	//   ....[0]....
.L_1120:
        /*0cd4*/ 	.word	0x000002b0
        /*0cd8*/ 	.word	0x000000ff
        /*0cdc*/ 	.word	0x00028800
        /*0ce0*/ 	.short	0x0100
        /*0ce2*/ 	.byte	0x08
	.zero		1


	//   ....[1]....
        /*0ce4*/ 	.word	0x000002c0
        /*0ce8*/ 	.word	0x000000ff
        /*0cec*/ 	.word	0x00028820
        /*0cf0*/ 	.short	0x0100
        /*0cf2*/ 	.byte	0x08
	.zero		1


	//   ....[2]....
        /*0cf4*/ 	.word	0x000003b0
        /*0cf8*/ 	.word	0x000000ff
        /*0cfc*/ 	.word	0x00028830
        /*0d00*/ 	.short	0x0100
        /*0d02*/ 	.byte	0x08
	.zero		1


	//   ....[3]....
        /*0d04*/ 	.word	0x000003c0
        /*0d08*/ 	.word	0x000000ff
        /*0d0c*/ 	.word	0x00028840
        /*0d10*/ 	.short	0x0100
        /*0d12*/ 	.byte	0x08
	.zero		1


	//   ....[4]....
        /*0d14*/ 	.word	0x000003d0
        /*0d18*/ 	.word	0x000000ff
        /*0d1c*/ 	.word	0x00028838
        /*0d20*/ 	.short	0x0100
        /*0d22*/ 	.byte	0x08
	.zero		1


	//   ....[5]....
        /*0d24*/ 	.word	0x000003e0
        /*0d28*/ 	.word	0x000000ff
        /*0d2c*/ 	.word	0x00028848
        /*0d30*/ 	.short	0x0100
        /*0d32*/ 	.byte	0x08
	.zero		1


	//   ....[6]....
        /*0d34*/ 	.word	0x00000510
        /*0d38*/ 	.word	0x000000ff
        /*0d3c*/ 	.word	0x00028850
        /*0d40*/ 	.short	0x0100
        /*0d42*/ 	.byte	0x08
	.zero		1


	//   ....[7]....
        /*0d44*/ 	.word	0x00000520
        /*0d48*/ 	.word	0x000000ff
        /*0d4c*/ 	.word	0x00028860
        /*0d50*/ 	.short	0x0100
        /*0d52*/ 	.byte	0x08
	.zero		1


	//   ....[8]....
        /*0d54*/ 	.word	0x00000530
        /*0d58*/ 	.word	0x000000ff
        /*0d5c*/ 	.word	0x00028858
        /*0d60*/ 	.short	0x0100
        /*0d62*/ 	.byte	0x08
	.zero		1


	//   ....[9]....
        /*0d64*/ 	.word	0x00000540
        /*0d68*/ 	.word	0x000000ff
        /*0d6c*/ 	.word	0x00028868
        /*0d70*/ 	.short	0x0100
        /*0d72*/ 	.byte	0x08
	.zero		1


	//   ....[10]....
        /*0d74*/ 	.word	0x00000630
        /*0d78*/ 	.word	0x000000ff
        /*0d7c*/ 	.word	0x00028870
        /*0d80*/ 	.short	0x0100
        /*0d82*/ 	.byte	0x06
	.zero		1


	//   ....[11]....
        /*0d84*/ 	.word	0x00000640
        /*0d88*/ 	.word	0x000000ff
        /*0d8c*/ 	.word	0x00028880
        /*0d90*/ 	.short	0x0100
        /*0d92*/ 	.byte	0x06
	.zero		1


	//   ....[12]....
        /*0d94*/ 	.word	0x00000650
        /*0d98*/ 	.word	0x000000ff
        /*0d9c*/ 	.word	0x00028878
        /*0da0*/ 	.short	0x0100
        /*0da2*/ 	.byte	0x06
	.zero		1


	//   ....[13]....
        /*0da4*/ 	.word	0x00000660
        /*0da8*/ 	.word	0x000000ff
        /*0dac*/ 	.word	0x00028888
        /*0db0*/ 	.short	0x0100
        /*0db2*/ 	.byte	0x06
	.zero		1


	//   ....[14]....
        /*0db4*/ 	.word	0x00000790
        /*0db8*/ 	.word	0x000000ff
        /*0dbc*/ 	.word	0x00028890
        /*0dc0*/ 	.short	0x0100
        /*0dc2*/ 	.byte	0x08
	.zero		1


	//   ....[15]....
        /*0dc4*/ 	.word	0x000007a0
        /*0dc8*/ 	.word	0x000000ff
        /*0dcc*/ 	.word	0x000288a0
        /*0dd0*/ 	.short	0x0100
        /*0dd2*/ 	.byte	0x08
	.zero		1


	//   ....[16]....
        /*0dd4*/ 	.word	0x000007b0
        /*0dd8*/ 	.word	0x000000ff
        /*0ddc*/ 	.word	0x00028898
        /*0de0*/ 	.short	0x0100
        /*0de2*/ 	.byte	0x08
	.zero		1


	//   ....[17]....
        /*0de4*/ 	.word	0x000007c0
        /*0de8*/ 	.word	0x000000ff
        /*0dec*/ 	.word	0x000288a8
        /*0df0*/ 	.short	0x0100
        /*0df2*/ 	.byte	0x08
	.zero		1


	//   ....[18]....
        /*0df4*/ 	.word	0x000008f0
        /*0df8*/ 	.word	0x000000ff
        /*0dfc*/ 	.word	0x000288b0
        /*0e00*/ 	.short	0x0100
        /*0e02*/ 	.byte	0x08
	.zero		1


	//   ....[19]....
        /*0e04*/ 	.word	0x00000900
        /*0e08*/ 	.word	0x000000ff
        /*0e0c*/ 	.word	0x000288c0
        /*0e10*/ 	.short	0x0100
        /*0e12*/ 	.byte	0x08
	.zero		1


	//   ....[20]....
        /*0e14*/ 	.word	0x00000910
        /*0e18*/ 	.word	0x000000ff
        /*0e1c*/ 	.word	0x000288b8
        /*0e20*/ 	.short	0x0100
        /*0e22*/ 	.byte	0x08
	.zero		1


	//   ....[21]....
        /*0e24*/ 	.word	0x00000920
        /*0e28*/ 	.word	0x000000ff
        /*0e2c*/ 	.word	0x000288c8
        /*0e30*/ 	.short	0x0100
        /*0e32*/ 	.byte	0x08
	.zero		1


	//   ....[22]....
        /*0e34*/ 	.word	0x000034c0
        /*0e38*/ 	.word	0x0000006a
        /*0e3c*/ 	.word	0x00028890
        /*0e40*/ 	.short	0x010a
        /*0e42*/ 	.byte	0x3f
	.zero		1


	//   ....[23]....
        /*0e44*/ 	.word	0x00005d70
        /*0e48*/ 	.word	0x0000006a
        /*0e4c*/ 	.word	0x00028890
        /*0e50*/ 	.short	0x010a
        /*0e52*/ 	.byte	0x3f
	.zero		1


	//   ....[24]....
        /*0e54*/ 	.word	0x00007fc0
        /*0e58*/ 	.word	0x0000006a
        /*0e5c*/ 	.word	0x00028890
        /*0e60*/ 	.short	0x010a
        /*0e62*/ 	.byte	0x3f
	.zero		1


	//   ....[25]....
        /*0e64*/ 	.word	0x00008620
        /*0e68*/ 	.word	0x0000002c
        /*0e6c*/ 	.word	0x00000000
        /*0e70*/ 	.short	0x0101
        /*0e72*/ 	.byte	0x3f
	.zero		1


	//   ....[26]....
        /*0e74*/ 	.word	0x00008660
        /*0e78*/ 	.word	0x0000006a
        /*0e7c*/ 	.word	0x000288b0
        /*0e80*/ 	.short	0x010a
        /*0e82*/ 	.byte	0x3f
	.zero		1


	//   ....[27]....
        /*0e84*/ 	.word	0x00008cb0
        /*0e88*/ 	.word	0x0000006a
        /*0e8c*/ 	.word	0x00000000
        /*0e90*/ 	.short	0x0101
        /*0e92*/ 	.byte	0x3f
	.zero		1


	//   ....[28]....
        /*0e94*/ 	.word	0x00009650
        /*0e98*/ 	.word	0x00000002
        /*0e9c*/ 	.word	0x00028800
        /*0ea0*/ 	.short	0x010a
        /*0ea2*/ 	.byte	0x3f
	.zero		1


	//   ....[29]....
        /*0ea4*/ 	.word	0x000096a0
        /*0ea8*/ 	.word	0x00000002
        /*0eac*/ 	.word	0x00028800
        /*0eb0*/ 	.short	0x010a
        /*0eb2*/ 	.byte	0x3f
	.zero		1


	//   ....[30]....
        /*0eb4*/ 	.word	0x0000a7a0
        /*0eb8*/ 	.word	0x00000002
        /*0ebc*/ 	.word	0x00028800
        /*0ec0*/ 	.short	0x010a
        /*0ec2*/ 	.byte	0x3f
	.zero		1


	//   ....[31]....
        /*0ec4*/ 	.word	0x0000ce60
        /*0ec8*/ 	.word	0x00000002
        /*0ecc*/ 	.word	0x00028800
        /*0ed0*/ 	.short	0x010a
        /*0ed2*/ 	.byte	0x3f
	.zero		1


	//   ....[32]....
        /*0ed4*/ 	.word	0x0000eaf0
        /*0ed8*/ 	.word	0x0000000b
        /*0edc*/ 	.word	0x00028830
        /*0ee0*/ 	.short	0x010a
        /*0ee2*/ 	.byte	0x3f
	.zero		1


	//   ....[33]....
        /*0ee4*/ 	.word	0x0000eb60
        /*0ee8*/ 	.word	0x0000000b
        /*0eec*/ 	.word	0x00028830
        /*0ef0*/ 	.short	0x010a
        /*0ef2*/ 	.byte	0x3f
	.zero		1


	//   ....[34]....
        /*0ef4*/ 	.word	0x0000f1f0
        /*0ef8*/ 	.word	0x00000000
        /*0efc*/ 	.word	0x00000000
        /*0f00*/ 	.short	0x0101
        /*0f02*/ 	.byte	0x3f
	.zero		1


	//   ....[35]....
        /*0f04*/ 	.word	0x00011ec0
        /*0f08*/ 	.word	0x0000000b
        /*0f0c*/ 	.word	0x00028830
        /*0f10*/ 	.short	0x010a
        /*0f12*/ 	.byte	0x3f
	.zero		1


	//   ....[36]....
        /*0f14*/ 	.word	0x00011f10
        /*0f18*/ 	.word	0x0000000b
        /*0f1c*/ 	.word	0x00028830
        /*0f20*/ 	.short	0x010a
        /*0f22*/ 	.byte	0x3f
	.zero		1


	//   ....[37]....
        /*0f24*/ 	.word	0x00012360
        /*0f28*/ 	.word	0x0000000b
        /*0f2c*/ 	.word	0x00028850
        /*0f30*/ 	.short	0x010a
        /*0f32*/ 	.byte	0x3f
	.zero		1


	//   ....[38]....
        /*0f34*/ 	.word	0x000123a0
        /*0f38*/ 	.word	0x0000000b
        /*0f3c*/ 	.word	0x00028850
        /*0f40*/ 	.short	0x010a
        /*0f42*/ 	.byte	0x3f
	.zero		1


	//   ....[39]....
        /*0f44*/ 	.word	0x00012890
        /*0f48*/ 	.word	0x00000006
        /*0f4c*/ 	.word	0x00000000
        /*0f50*/ 	.short	0x0101
        /*0f52*/ 	.byte	0x3f
	.zero		1


	//   ....[40]....
        /*0f54*/ 	.word	0x00014510
        /*0f58*/ 	.word	0x00000037
        /*0f5c*/ 	.word	0x00000000
        /*0f60*/ 	.short	0x0101
        /*0f62*/ 	.byte	0x3f
	.zero		1


	//   ....[41]....
        /*0f64*/ 	.word	0x000153e0
        /*0f68*/ 	.word	0x00000000
        /*0f6c*/ 	.word	0x00028830
        /*0f70*/ 	.short	0x010a
        /*0f72*/ 	.byte	0x3f
	.zero		1


	//   ....[42]....
        /*0f74*/ 	.word	0x00015430
        /*0f78*/ 	.word	0x00000000
        /*0f7c*/ 	.word	0x00028830
        /*0f80*/ 	.short	0x010a
        /*0f82*/ 	.byte	0x3f
	.zero		1


	//   ....[43]....
        /*0f84*/ 	.word	0x00015880
        /*0f88*/ 	.word	0x00000009
        /*0f8c*/ 	.word	0x00028850
        /*0f90*/ 	.short	0x010a
        /*0f92*/ 	.byte	0x3f
	.zero		1


	//   ....[44]....
        /*0f94*/ 	.word	0x000158c0
        /*0f98*/ 	.word	0x00000009
        /*0f9c*/ 	.word	0x00028850
        /*0fa0*/ 	.short	0x010a
        /*0fa2*/ 	.byte	0x3f
	.zero		1


	//   ....[45]....
        /*0fa4*/ 	.word	0x00017050
        /*0fa8*/ 	.word	0x00000015
        /*0fac*/ 	.word	0x00000000
        /*0fb0*/ 	.short	0x0101
        /*0fb2*/ 	.byte	0x3f
	.zero		1


	//   ....[46]....
        /*0fb4*/ 	.word	0x000170d0
        /*0fb8*/ 	.word	0x0000000d
        /*0fbc*/ 	.word	0x00000000
        /*0fc0*/ 	.short	0x0101
        /*0fc2*/ 	.byte	0x3f
	.zero		1


	//   ....[47]....
        /*0fc4*/ 	.word	0x00017610
        /*0fc8*/ 	.word	0x00000000
        /*0fcc*/ 	.word	0x00028830
        /*0fd0*/ 	.short	0x010a
        /*0fd2*/ 	.byte	0x3f
	.zero		1


	//   ....[48]....
        /*0fd4*/ 	.word	0x00017660
        /*0fd8*/ 	.word	0x00000000
        /*0fdc*/ 	.word	0x00028830
        /*0fe0*/ 	.short	0x010a
        /*0fe2*/ 	.byte	0x3f
	.zero		1


	//   ....[49]....
        /*0fe4*/ 	.word	0x00017ab0
        /*0fe8*/ 	.word	0x00000009
        /*0fec*/ 	.word	0x00028850
        /*0ff0*/ 	.short	0x010a
        /*0ff2*/ 	.byte	0x3f
	.zero		1


	//   ....[50]....
        /*0ff4*/ 	.word	0x00017af0
        /*0ff8*/ 	.word	0x00000009
        /*0ffc*/ 	.word	0x00028850
        /*1000*/ 	.short	0x010a
        /*1002*/ 	.byte	0x3f
	.zero		1


	//   ....[51]....
        /*1004*/ 	.word	0x00018020
        /*1008*/ 	.word	0x0000000e
        /*100c*/ 	.word	0x00000000
        /*1010*/ 	.short	0x0101
        /*1012*/ 	.byte	0x3f
	.zero		1


	//   ....[52]....
        /*1014*/ 	.word	0x00019c40
        /*1018*/ 	.word	0x00000035
        /*101c*/ 	.word	0x00000000
        /*1020*/ 	.short	0x0101
        /*1022*/ 	.byte	0x3f
	.zero		1


	//   ....[53]....
        /*1024*/ 	.word	0x0001a7f0
        /*1028*/ 	.word	0x0000000d
        /*102c*/ 	.word	0x00028850
        /*1030*/ 	.short	0x010a
        /*1032*/ 	.byte	0x3f
	.zero		1


	//   ....[54]....
        /*1034*/ 	.word	0x0001a870
        /*1038*/ 	.word	0x0000000d
        /*103c*/ 	.word	0x00028850
        /*1040*/ 	.short	0x010a
        /*1042*/ 	.byte	0x3f
	.zero		1


	//   ....[55]....
        /*1044*/ 	.word	0x0001ae30
        /*1048*/ 	.word	0x00000004
        /*104c*/ 	.word	0x00000000
        /*1050*/ 	.short	0x0101
        /*1052*/ 	.byte	0x3f
	.zero		1


	//   ....[56]....
        /*1054*/ 	.word	0x0001c370
        /*1058*/ 	.word	0x00000000
        /*105c*/ 	.word	0x00000000
        /*1060*/ 	.short	0x0101
        /*1062*/ 	.byte	0x3f
	.zero		1


	//   ....[57]....
        /*1064*/ 	.word	0x0001ec30
        /*1068*/ 	.word	0x00000007
        /*106c*/ 	.word	0x00028820
        /*1070*/ 	.short	0x010a
        /*1072*/ 	.byte	0x3f
	.zero		1


	//   ....[58]....
        /*1074*/ 	.word	0x0001ed10
        /*1078*/ 	.word	0x00000007
        /*107c*/ 	.word	0x000288a0
        /*1080*/ 	.short	0x010a
        /*1082*/ 	.byte	0x3f
	.zero		1


	//   ....[59]....
        /*1084*/ 	.word	0x0001f060
        /*1088*/ 	.word	0x00000007
        /*108c*/ 	.word	0x000288c0
        /*1090*/ 	.short	0x010a
        /*1092*/ 	.byte	0x3f
	.zero		1


	//   ....[60]....
        /*1094*/ 	.word	0x0001f520
        /*1098*/ 	.word	0x00000008
        /*109c*/ 	.word	0x000288a0
        /*10a0*/ 	.short	0x010a
        /*10a2*/ 	.byte	0x3f
	.zero		1


	//   ....[61]....
        /*10a4*/ 	.word	0x0001f850
        /*10a8*/ 	.word	0x00000008
        /*10ac*/ 	.word	0x000288c0
        /*10b0*/ 	.short	0x010a
        /*10b2*/ 	.byte	0x3f
	.zero		1


	//   ....[62]....
        /*10b4*/ 	.word	0x00020960
        /*10b8*/ 	.word	0x00000000
        /*10bc*/ 	.word	0x00028840
        /*10c0*/ 	.short	0x010a
        /*10c2*/ 	.byte	0x3f
	.zero		1


	//   ....[63]....
        /*10c4*/ 	.word	0x00021800
        /*10c8*/ 	.word	0x00000008
        /*10cc*/ 	.word	0x00028800
        /*10d0*/ 	.short	0x0107
        /*10d2*/ 	.byte	0x3f
	.zero		1


	//   ....[64]....
        /*10d4*/ 	.word	0x00021900
        /*10d8*/ 	.word	0x00000002
        /*10dc*/ 	.word	0x00028800
        /*10e0*/ 	.short	0x0101
        /*10e2*/ 	.byte	0x3f
	.zero		1


	//   ....[65]....
        /*10e4*/ 	.word	0x00021920
        /*10e8*/ 	.word	0x00000002
        /*10ec*/ 	.word	0x00028820
        /*10f0*/ 	.short	0x010a
        /*10f2*/ 	.byte	0x3f
	.zero		1


	//   ....[66]....
        /*10f4*/ 	.word	0x00021ca0
        /*10f8*/ 	.word	0x00000003
        /*10fc*/ 	.word	0x00028840
        /*1100*/ 	.short	0x010a
        /*1102*/ 	.byte	0x3f
	.zero		1


	//   ....[67]....
        /*1104*/ 	.word	0x00022060
        /*1108*/ 	.word	0x00000002
        /*110c*/ 	.word	0x00028860
        /*1110*/ 	.short	0x010a
        /*1112*/ 	.byte	0x3f
	.zero		1


	//   ....[68]....
        /*1114*/ 	.word	0x00022760
        /*1118*/ 	.word	0x00000003
        /*111c*/ 	.word	0x00028840
        /*1120*/ 	.short	0x010a
        /*1122*/ 	.byte	0x3f
	.zero		1


	//   ....[69]....
        /*1124*/ 	.word	0x00022b20
        /*1128*/ 	.word	0x00000002
        /*112c*/ 	.word	0x00028860
        /*1130*/ 	.short	0x010a
        /*1132*/ 	.byte	0x3f
	.zero		1


	//   ....[70]....
        /*1134*/ 	.word	0x00023170
        /*1138*/ 	.word	0x00000002
        /*113c*/ 	.word	0x00028840
        /*1140*/ 	.short	0x010a
        /*1142*/ 	.byte	0x3f
	.zero		1


	//   ....[71]....
        /*1144*/ 	.word	0x00023520
        /*1148*/ 	.word	0x00000002
        /*114c*/ 	.word	0x00028860
        /*1150*/ 	.short	0x010a
        /*1152*/ 	.byte	0x3f
	.zero		1


	//   ....[72]....
        /*1154*/ 	.word	0x00023af0
        /*1158*/ 	.word	0x00000000
        /*115c*/ 	.word	0x00028860
        /*1160*/ 	.short	0x010a
        /*1162*/ 	.byte	0x3f
	.zero		1


	//   ....[73]....
        /*1164*/ 	.word	0x00024c50
        /*1168*/ 	.word	0x00000000
        /*116c*/ 	.word	0x00028820
        /*1170*/ 	.short	0x010a
        /*1172*/ 	.byte	0x3f
	.zero		1


	//   ....[74]....
        /*1174*/ 	.word	0x00024e00
        /*1178*/ 	.word	0x00000006
        /*117c*/ 	.word	0x00000000
        /*1180*/ 	.short	0x010a
        /*1182*/ 	.byte	0x3f
	.zero		1


	//   ....[75]....
        /*1184*/ 	.word	0x00024e70
        /*1188*/ 	.word	0x00000007
        /*118c*/ 	.word	0x00000000
        /*1190*/ 	.short	0x010a
        /*1192*/ 	.byte	0x3f
	.zero		1


	//   ....[76]....
        /*1194*/ 	.word	0x00024ee0
        /*1198*/ 	.word	0x00000004
        /*119c*/ 	.word	0x00000000
        /*11a0*/ 	.short	0x010a
        /*11a2*/ 	.byte	0x3f
	.zero		1


	//   ....[77]....
        /*11a4*/ 	.word	0x00024f10
        /*11a8*/ 	.word	0x00000003
        /*11ac*/ 	.word	0x00000000
        /*11b0*/ 	.short	0x010a
        /*11b2*/ 	.byte	0x3f
	.zero		1


	//   ....[78]....
        /*11b4*/ 	.word	0x00024f70
        /*11b8*/ 	.word	0x0000006a
        /*11bc*/ 	.word	0x00028890
        /*11c0*/ 	.short	0x010a
        /*11c2*/ 	.byte	0x3f
	.zero		1


	//   ....[79]....
        /*11c4*/ 	.word	0x00024fc0
        /*11c8*/ 	.word	0x0000006a
        /*11cc*/ 	.word	0x00028890
        /*11d0*/ 	.short	0x010a
        /*11d2*/ 	.byte	0x3f
	.zero		1


	//   ....[80]....
        /*11d4*/ 	.word	0x00025010
        /*11d8*/ 	.word	0x0000006a
        /*11dc*/ 	.word	0x00028890
        /*11e0*/ 	.short	0x010a
        /*11e2*/ 	.byte	0x3f
	.zero		1


	//   ....[81]....
        /*11e4*/ 	.word	0x00025060
        /*11e8*/ 	.word	0x0000006a
        /*11ec*/ 	.word	0x000288b0
        /*11f0*/ 	.short	0x010a
        /*11f2*/ 	.byte	0x3f
	.zero		1


	//   ....[82]....
        /*11f4*/ 	.word	0x00025860
        /*11f8*/ 	.word	0x00000002
        /*11fc*/ 	.word	0x00028800
        /*1200*/ 	.short	0x010a
        /*1202*/ 	.byte	0x3f
	.zero		1


	//   ....[83]....
        /*1204*/ 	.word	0x00026420
        /*1208*/ 	.word	0x00000002
        /*120c*/ 	.word	0x00028800
        /*1210*/ 	.short	0x010a
        /*1212*/ 	.byte	0x3f
	.zero		1


	//   ....[84]....
        /*1214*/ 	.word	0x00026470
        /*1218*/ 	.word	0x0000000b
        /*121c*/ 	.word	0x00028830
        /*1220*/ 	.short	0x010a
        /*1222*/ 	.byte	0x3f
	.zero		1


	//   ....[85]....
        /*1224*/ 	.word	0x000264c0
        /*1228*/ 	.word	0x0000000b
        /*122c*/ 	.word	0x00028830
        /*1230*/ 	.short	0x010a
        /*1232*/ 	.byte	0x3f
	.zero		1


	//   ....[86]....
        /*1234*/ 	.word	0x00026510
        /*1238*/ 	.word	0x0000000b
        /*123c*/ 	.word	0x00028850
        /*1240*/ 	.short	0x010a
        /*1242*/ 	.byte	0x3f
	.zero		1


	//   ....[87]....
        /*1244*/ 	.word	0x00026560
        /*1248*/ 	.word	0x00000000
        /*124c*/ 	.word	0x00028830
        /*1250*/ 	.short	0x010a
        /*1252*/ 	.byte	0x3f
	.zero		1


	//   ....[88]....
        /*1254*/ 	.word	0x000265b0
        /*1258*/ 	.word	0x00000009
        /*125c*/ 	.word	0x00028850
        /*1260*/ 	.short	0x010a
        /*1262*/ 	.byte	0x3f
	.zero		1


	//   ....[89]....
        /*1264*/ 	.word	0x00026600
        /*1268*/ 	.word	0x00000000
        /*126c*/ 	.word	0x00028830
        /*1270*/ 	.short	0x010a
        /*1272*/ 	.byte	0x3f
	.zero		1


	//   ....[90]....
        /*1274*/ 	.word	0x00026650
        /*1278*/ 	.word	0x00000009
        /*127c*/ 	.word	0x00028850
        /*1280*/ 	.short	0x010a
        /*1282*/ 	.byte	0x3f
	.zero		1


	//   ....[91]....
        /*1284*/ 	.word	0x000266a0
        /*1288*/ 	.word	0x0000000d
        /*128c*/ 	.word	0x00028850
        /*1290*/ 	.short	0x010a
        /*1292*/ 	.byte	0x3f
	.zero		1


	//   ....[92]....
        /*1294*/ 	.word	0x00026c90
        /*1298*/ 	.word	0x00000006
        /*129c*/ 	.word	0x00028820
        /*12a0*/ 	.short	0x010a
        /*12a2*/ 	.byte	0x3f
	.zero		1


	//   ....[93]....
        /*12a4*/ 	.word	0x00026ce0
        /*12a8*/ 	.word	0x00000007
        /*12ac*/ 	.word	0x000288a0
        /*12b0*/ 	.short	0x010a
        /*12b2*/ 	.byte	0x3f
	.zero		1


	//   ....[94]....
        /*12b4*/ 	.word	0x00026d30
        /*12b8*/ 	.word	0x00000007
        /*12bc*/ 	.word	0x000288c0
        /*12c0*/ 	.short	0x010a
        /*12c2*/ 	.byte	0x3f
	.zero		1


	//   ....[95]....
        /*12c4*/ 	.word	0x00026d80
        /*12c8*/ 	.word	0x00000008
        /*12cc*/ 	.word	0x000288a0
        /*12d0*/ 	.short	0x010a
        /*12d2*/ 	.byte	0x3f
	.zero		1


	//   ....[96]....
        /*12d4*/ 	.word	0x00026dd0
        /*12d8*/ 	.word	0x00000008
        /*12dc*/ 	.word	0x000288c0
        /*12e0*/ 	.short	0x010a
        /*12e2*/ 	.byte	0x3f
	.zero		1


	//   ....[97]....
        /*12e4*/ 	.word	0x00026f70
        /*12e8*/ 	.word	0x00000000
        /*12ec*/ 	.word	0x00028840
        /*12f0*/ 	.short	0x010a
        /*12f2*/ 	.byte	0x3f
	.zero		1


	//   ....[98]....
        /*12f4*/ 	.word	0x00027a90
        /*12f8*/ 	.word	0x00000002
        /*12fc*/ 	.word	0x00028820
        /*1300*/ 	.short	0x010a
        /*1302*/ 	.byte	0x3f
	.zero		1


	//   ....[99]....
        /*1304*/ 	.word	0x00027ae0
        /*1308*/ 	.word	0x00000003
        /*130c*/ 	.word	0x00028840
        /*1310*/ 	.short	0x010a
        /*1312*/ 	.byte	0x3f
	.zero		1


	//   ....[100]....
        /*1314*/ 	.word	0x00027b30
        /*1318*/ 	.word	0x00000002
        /*131c*/ 	.word	0x00028860
        /*1320*/ 	.short	0x010a
        /*1322*/ 	.byte	0x3f
	.zero		1


	//   ....[101]....
        /*1324*/ 	.word	0x00027b80
        /*1328*/ 	.word	0x00000003
        /*132c*/ 	.word	0x00028840
        /*1330*/ 	.short	0x010a
        /*1332*/ 	.byte	0x3f
	.zero		1


	//   ....[102]....
        /*1334*/ 	.word	0x00027bd0
        /*1338*/ 	.word	0x00000002
        /*133c*/ 	.word	0x00028860
        /*1340*/ 	.short	0x010a
        /*1342*/ 	.byte	0x3f
	.zero		1


	//   ....[103]....
        /*1344*/ 	.word	0x00027c20
        /*1348*/ 	.word	0x00000002
        /*134c*/ 	.word	0x00028840
        /*1350*/ 	.short	0x010a
        /*1352*/ 	.byte	0x3f
	.zero		1


	//   ....[104]....
        /*1354*/ 	.word	0x00027c70
        /*1358*/ 	.word	0x00000002
        /*135c*/ 	.word	0x00028860
        /*1360*/ 	.short	0x010a
        /*1362*/ 	.byte	0x3f
	.zero		1


	//   ....[105]....
        /*1364*/ 	.word	0x00027cc0
        /*1368*/ 	.word	0x00000000
        /*136c*/ 	.word	0x00028860
        /*1370*/ 	.short	0x010a
        /*1372*/ 	.byte	0x3f
	.zero		1


	//   ....[106]....
        /*1374*/ 	.word	0x00028740
        /*1378*/ 	.word	0x00000000
        /*137c*/ 	.word	0x00028820
        /*1380*/ 	.short	0x010a
        /*1382*/ 	.byte	0x3f
	.zero		1


	//   ....[107]....
        /*1384*/ 	.word	0x000288e0
        /*1388*/ 	.word	0x00000006
        /*138c*/ 	.word	0x00000000
        /*1390*/ 	.short	0x010a
        /*1392*/ 	.byte	0x3f
	.zero		1


	//   ....[108]....
        /*1394*/ 	.word	0x00028930
        /*1398*/ 	.word	0x00000007
        /*139c*/ 	.word	0x00000000
        /*13a0*/ 	.short	0x010a
        /*13a2*/ 	.byte	0x3f
	.zero		1


	//   ....[109]....
        /*13a4*/ 	.word	0x00028980
        /*13a8*/ 	.word	0x00000004
        /*13ac*/ 	.word	0x00000000
        /*13b0*/ 	.short	0x010a
        /*13b2*/ 	.byte	0x3f
	.zero		1


	//----- nvinfo : EIATTR_NUM_MBARRIERS
	.align		4
.L_1121:
        /*13b4*/ 	.byte	0x03, 0x38
        /*13b6*/ 	.short	0x0016


	//----- nvinfo : EIATTR_EXIT_INSTR_OFFSETS
	.align		4
        /*13b8*/ 	.byte	0x04, 0x1c
        /*13ba*/ 	.short	(.L_1123 - .L_1122)


	//   ....[0]....
.L_1122:
        /*13bc*/ 	.word	0x00024f60


	//----- nvinfo : EIATTR_MAX_THREADS
	.align		4
.L_1123:
        /*13c0*/ 	.byte	0x04, 0x05
        /*13c2*/ 	.short	(.L_1125 - .L_1124)
.L_1124:
        /*13c4*/ 	.word	0x00000180
        /*13c8*/ 	.word	0x00000001
        /*13cc*/ 	.word	0x00000001


	//----- nvinfo : EIATTR_CRS_STACK_SIZE
	.align		4
.L_1125:
        /*13d0*/ 	.byte	0x04, 0x1e
        /*13d2*/ 	.short	(.L_1127 - .L_1126)
.L_1126:
        /*13d4*/ 	.word	0x00000000


	//----- nvinfo : EIATTR_CBANK_PARAM_SIZE
	.align		4
.L_1127:
        /*13d8*/ 	.byte	0x03, 0x19
        /*13da*/ 	.short	0x0af0


	//----- nvinfo : EIATTR_PARAM_CBANK
	.align		4
        /*13dc*/ 	.byte	0x04, 0x0a
        /*13de*/ 	.short	(.L_1129 - .L_1128)
	.align		4
.L_1128:
        /*13e0*/ 	.word	index@(.nv.constant0._ZN7cutlass13device_kernelIN5flash11enable_sm90INS1_16FlashAttnFwdSm90INS1_25CollectiveMainloopFwdSm90ILi2EN4cute5tupleIJNS5_1CILi1EEES8_S8_EEENS6_IJNS7_ILi128EEESA_SA_EEELi128ENS_10bfloat16_tEfNS_4arch4Sm90ELb0ELb1ELb0ELb1ELb0ELb1ELb0ELb1ELb1ELb1ELb0ELb0EEENS1_21CollectiveEpilogueFwdISB_S9_SC_SE_Li256ELb1ELb1ELb0ELb0EEENS1_36VarlenDynamicPersistentTileSchedulerILi128ELi128ELi256ELi128ELb0ELb1ELb1ELb1ELb0ELb1EEEEEEEEEvNT_6ParamsE)
        /*13e4*/ 	.short	0x0210
        /*13e6*/ 	.short	0x0af0


	//----- nvinfo : EIATTR_SW_WAR
	.align		4
.L_1129:
        /*13e8*/ 	.byte	0x04, 0x36
        /*13ea*/ 	.short	(.L_1131 - .L_1130)
.L_1130:
        /*13ec*/ 	.word	0x00000008
.L_1131:


//--------------------- .nv.info._ZN7cutlass13device_kernelIN5flash11enable_sm90INS1_16FlashAttnFwdSm90INS1_25CollectiveMainloopFwdSm90ILi2EN4cute5tupleIJNS5_1CILi1EEES8_S8_EEENS6_IJNS7_ILi128EEESA_SA_EEELi128ENS_10bfloat16_tEfNS_4arch4Sm90ELb1ELb0ELb0ELb0ELb0ELb0ELb0ELb1ELb1ELb1ELb0ELb0EEENS1_21CollectiveEpilogueFwdISB_S9_SC_SE_Li256ELb0ELb1ELb0ELb0EEENS1_30DynamicPersistentTileSchedulerILi256ELi128ELb0ELb1ELb1EEEEEEEEEvNT_6ParamsE --------------------------
	.section	.nv.info._ZN7cutlass13device_kernelIN5flash11enable_sm90INS1_16FlashAttnFwdSm90INS1_25CollectiveMainloopFwdSm90ILi2EN4cute5tupleIJNS5_1CILi1EEES8_S8_EEENS6_IJNS7_ILi128EEESA_SA_EEELi128ENS_10bfloat16_tEfNS_4arch4Sm90ELb1ELb0ELb0ELb0ELb0ELb0ELb0ELb1ELb1ELb1ELb0ELb0EEENS1_21CollectiveEpilogueFwdISB_S9_SC_SE_Li256ELb0ELb1ELb0ELb0EEENS1_30DynamicPersistentTileSchedulerILi256ELi128ELb0ELb1ELb1EEEEEEEEEvNT_6ParamsE,"",@"SHT_CUDA_INFO"
	.sectionflags	@""
	.align	4


	//----- nvinfo : EIATTR_CUDA_API_VERSION
	.align		4
        /*0000*/ 	.byte	0x04, 0x37
        /*0002*/ 	.short	(.L_1133 - .L_1132)
.L_1132:
        /*0004*/ 	.word	0x00000082


	//----- nvinfo : EIATTR_KPARAM_INFO
	.align		4
.L_1133:
        /*0008*/ 	.byte	0x04, 0x17
        /*000a*/ 	.short	(.L_1135 - .L_1134)
.L_1134:
        /*000c*/ 	.word	0x00000000
        /*0010*/ 	.short	0x0000
        /*0012*/ 	.short	0x0070
        /*0014*/ 	.byte	0x00, 0xf0, 0x01, 0x2a


	//----- nvinfo : EIATTR_SPARSE_MMA_MASK
	.align		4
.L_1135:
        /*0018*/ 	.byte	0x03, 0x50
        /*001a*/ 	.short	0x0000


	//----- nvinfo : EIATTR_MAXREG_COUNT
	.align		4
        /*001c*/ 	.byte	0x03, 0x1b
        /*001e*/ 	.short	0x00a8


	//----- nvinfo : EIATTR_NUM_BARRIERS
	.align		4
        /*0020*/ 	.byte	0x02, 0x4c
        /*0022*/ 	.byte	0x10
	.zero		1


	//----- nvinfo : EIATTR_EXTERNS
	.align		4
        /*0024*/ 	.byte	0x04, 0x0f
        /*0026*/ 	.short	(.L_1137 - .L_1136)


	//   ....[0]....
	.align		4
.L_1136:
        /*0028*/ 	.word	index@(__assertfail)


	//----- nvinfo : EIATTR_ANNOTATIONS
	.align		4
.L_1137:
        /*002c*/ 	.byte	0x04, 0x55
        /*002e*/ 	.short	(.L_1139 - .L_1138)


	//   ....[0]....
.L_1138:
        /* <DEDUP_REMOVED lines=25> */


	//----- nvinfo : EIATTR_MERCURY_ISA_VERSION
	.align		4
.L_1139:
        /*01b0*/ 	.byte	0x03, 0x5f
        /*01b2*/ 	.short	0x0101


	//----- nvinfo : EIATTR_INT_WARP_WIDE_INSTR_OFFSETS
	.align		4
        /*01b4*/ 	.byte	0x04, 0x31
        /*01b6*/ 	.short	(.L_1141 - .L_1140)


	//   ....[0]....
.L_1140:
        /*01b8*/ 	.word	0x00000130


	//   ....[1]....
        /*01bc*/ 	.word	0x00000170


	//   ....[2]....
        /*01c0*/ 	.word	0x000001e0


	//   ....[3]....
        /*01c4*/ 	.word	0x0000b2d0


	//   ....[4]....
        /*01c8*/ 	.word	0x0000b360


	//   ....[5]....
        /*01cc*/ 	.word	0x0000e680


	//   ....[6]....
        /*01d0*/ 	.word	0x0000e710


	//----- nvinfo : EIATTR_COOP_GROUP_MASK_REGIDS
	.align		4
.L_1141:
        /*01d4*/ 	.byte	0x04, 0x29
        /*01d6*/ 	.short	(.L_1143 - .L_1142)


	//   ....[0]....
.L_1142:
        /*01d8*/ 	.word	0xffffffff


	//   ....[1]....
        /*01dc*/ 	.word	0xffffffff


	//   ....[2]....
        /*01e0*/ 	.word	0xffffffff


	//   ....[3]....
        /*01e4*/ 	.word	0xffffffff


	//   ....[4]....
        /*01e8*/ 	.word	0xffffffff


	//   ....[5]....
        /*01ec*/ 	.word	0xffffffff


	//   ....[6]....
        /*01f0*/ 	.word	0xffffffff


	//   ....[7]....
        /*01f4*/ 	.word	0xffffffff


	//   ....[8]....
        /*01f8*/ 	.word	0xffffffff


	//   ....[9]....
        /*01fc*/ 	.word	0xffffffff


	//   ....[10]....
        /*0200*/ 	.word	0xffffffff


	//   ....[11]....
        /*0204*/ 	.word	0xffffffff


	//   ....[12]....
        /*0208*/ 	.word	0xffffffff


	//   ....[13]....
        /*020c*/ 	.word	0xffffffff


	//   ....[14]....
        /*0210*/ 	.word	0xffffffff


	//   ....[15]....
        /*0214*/ 	.word	0xffffffff


	//   ....[16]....
        /*0218*/ 	.word	0xffffffff


	//   ....[17]....
        /*021c*/ 	.word	0xffffffff


	//   ....[18]....
        /*0220*/ 	.word	0xffffffff


	//   ....[19]....
        /*0224*/ 	.word	0xffffffff


	//   ....[20]....
        /*0228*/ 	.word	0xffffffff


	//   ....[21]....
        /*022c*/ 	.word	0xffffffff


	//   ....[22]....
        /*0230*/ 	.word	0xffffffff


	//   ....[23]....
        /*0234*/ 	.word	0xffffffff


	//   ....[24]....
        /*0238*/ 	.word	0xffffffff


	//   ....[25]....
        /*023c*/ 	.word	0xffffffff


	//   ....[26]....
        /*0240*/ 	.word	0xffffffff


	//   ....[27]....
        /*0244*/ 	.word	0xffffffff


	//   ....[28]....
        /*0248*/ 	.word	0xffffffff


	//   ....[29]....
        /*024c*/ 	.word	0xffffffff


	//   ....[30]....
        /*0250*/ 	.word	0xffffffff


	//   ....[31]....
        /*0254*/ 	.word	0xffffffff


	//   ....[32]....
        /*0258*/ 	.word	0xffffffff


	//   ....[33]....
        /*025c*/ 	.word	0xffffffff


	//   ....[34]....
        /*0260*/ 	.word	0xffffffff


	//   ....[35]....
        /*0264*/ 	.word	0xffffffff


	//   ....[36]....
        /*0268*/ 	.word	0xffffffff


	//   ....[37]....
        /*026c*/ 	.word	0xffffffff


	//   ....[38]....
        /*0270*/ 	.word	0xffffffff


	//   ....[39]....
        /*0274*/ 	.word	0xffffffff


	//   ....[40]....
        /*0278*/ 	.word	0xffffffff


	//   ....[41]....
        /*027c*/ 	.word	0xffffffff


	//   ....[42]....
        /*0280*/ 	.word	0xffffffff


	//   ....[43]....
        /*0284*/ 	.word	0xffffffff


	//   ....[44]....
        /*0288*/ 	.word	0xffffffff


	//   ....[45]....
        /*028c*/ 	.word	0xffffffff


	//   ....[46]....
        /*0290*/ 	.word	0xffffffff


	//   ....[47]....
        /*0294*/ 	.word	0xffffffff


	//   ....[48]....
        /*0298*/ 	.word	0xffffffff


	//   ....[49]....
        /*029c*/ 	.word	0xffffffff


	//   ....[50]....
        /*02a0*/ 	.word	0xffffffff


	//   ....[51]....
        /*02a4*/ 	.word	0xffffffff


	//   ....[52]....
        /*02a8*/ 	.word	0xffffffff


	//   ....[53]....
        /*02ac*/ 	.word	0xffffffff


	//   ....[54]....
        /*02b0*/ 	.word	0xffffffff


	//   ....[55]....
        /*02b4*/ 	.word	0xffffffff


	//   ....[56]....
        /*02b8*/ 	.word	0xffffffff


	//   ....[57]....
        /*02bc*/ 	.word	0xffffffff


	//   ....[58]....
        /*02c0*/ 	.word	0xffffffff


	//   ....[59]....
        /*02c4*/ 	.word	0xffffffff


	//   ....[60]....
        /*02c8*/ 	.word	0xffffffff


	//   ....[61]....
        /*02cc*/ 	.word	0xffffffff


	//   ....[62]....
        /*02d0*/ 	.word	0xffffffff


	//   ....[63]....
        /*02d4*/ 	.word	0xffffffff


	//   ....[64]....
        /*02d8*/ 	.word	0xffffffff


	//   ....[65]....
        /*02dc*/ 	.word	0xffffffff


	//   ....[66]....
        /*02e0*/ 	.word	0xffffffff


	//   ....[67]....
        /*02e4*/ 	.word	0xffffffff


	//   ....[68]....
        /*02e8*/ 	.word	0x0500000f


	//   ....[69]....
        /*02ec*/ 	.word	0x0500000f


	//   ....[70]....
        /*02f0*/ 	.word	0x0500000f


	//   ....[71]....
        /*02f4*/ 	.word	0x0500000f


	//   ....[72]....
        /*02f8*/ 	.word	0x0500000f


	//   ....[73]....
        /*02fc*/ 	.word	0x0500000f


	//   ....[74]....
        /*0300*/ 	.word	0x0500000f


	//   ....[75]....
        /*0304*/ 	.word	0x0500000f


	//   ....[76]....
        /*0308*/ 	.word	0x0500000f


	//   ....[77]....
        /*030c*/ 	.word	0x0500000f


	//   ....[78]....
        /*0310*/ 	.word	0x0500000f


	//   ....[79]....
        /*0314*/ 	.word	0x0500000f


	//   ....[80]....
        /*0318*/ 	.word	0x0500000f


	//   ....[81]....
        /*031c*/ 	.word	0x0500000f


	//   ....[82]....
        /*0320*/ 	.word	0x0500000f


	//   ....[83]....
        /*0324*/ 	.word	0x0500000f


	//   ....[84]....
        /*0328*/ 	.word	0x0500000f


	//   ....[85]....
        /*032c*/ 	.word	0x0500000f


	//   ....[86]....
        /*0330*/ 	.word	0x0500000f


	//----- nvinfo : EIATTR_COOP_GROUP_INSTR_OFFSETS
	.align		4
.L_1143:
        /*0334*/ 	.byte	0x04, 0x28
        /*0336*/ 	.short	(.L_1145 - .L_1144)


	//   ....[0]....
.L_1144:
        /*0338*/ 	.word	0x00000070


	//   ....[1]....
        /*033c*/ 	.word	0x00000140


	//   ....[2]....
        /*0340*/ 	.word	0x00000190


	//   ....[3]....
        /*0344*/ 	.word	0x000003c0


	//   ....[4]....
        /*0348*/ 	.word	0x00000520


	//   ....[5]....
        /*034c*/ 	.word	0x00000640


	//   ....[6]....
        /*0350*/ 	.word	0x000007a0


	//   ....[7]....
        /*0354*/ 	.word	0x00001470


	//   ....[8]....
        /*0358*/ 	.word	0x00001c20


	//   ....[9]....
        /*035c*/ 	.word	0x00001c40


	//   ....[10]....
        /*0360*/ 	.word	0x000024e0


	//   ....[11]....
        /*0364*/ 	.word	0x000025b0


	//   ....[12]....
        /*0368*/ 	.word	0x00002fe0


	//   ....[13]....
        /*036c*/ 	.word	0x00003050


	//   ....[14]....
        /*0370*/ 	.word	0x00004200


	//   ....[15]....
        /*0374*/ 	.word	0x00004910


	//   ....[16]....
        /*0378*/ 	.word	0x00004940


	//   ....[17]....
        /*037c*/ 	.word	0x000049a0


	//   ....[18]....
        /*0380*/ 	.word	0x00005110


	//   ....[19]....
        /*0384*/ 	.word	0x000052e0


	//   ....[20]....
        /*0388*/ 	.word	0x00006c40


	//   ....[21]....
        /*038c*/ 	.word	0x00006c70


	//   ....[22]....
        /*0390*/ 	.word	0x00006f30


	//   ....[23]....
        /*0394*/ 	.word	0x00006f80


	//   ....[24]....
        /*0398*/ 	.word	0x00008580


	//   ....[25]....
        /*039c*/ 	.word	0x000085c0


	//   ....[26]....
        /*03a0*/ 	.word	0x000086a0


	//   ....[27]....
        /*03a4*/ 	.word	0x000086c0


	//   ....[28]....
        /*03a8*/ 	.word	0x000097c0


	//   ....[29]....
        /*03ac*/ 	.word	0x000097f0


	//   ....[30]....
        /*03b0*/ 	.word	0x00009820


	//   ....[31]....
        /*03b4*/ 	.word	0x00009850


	//   ....[32]....
        /*03b8*/ 	.word	0x00009dc0


	//   ....[33]....
        /*03bc*/ 	.word	0x00009e00


	//   ....[34]....
        /*03c0*/ 	.word	0x00009ec0


	//   ....[35]....
        /*03c4*/ 	.word	0x00009ee0


	//   ....[36]....
        /*03c8*/ 	.word	0x00009fa0


	//   ....[37]....
        /*03cc*/ 	.word	0x00009fc0


	//   ....[38]....
        /*03d0*/ 	.word	0x0000a090


	//   ....[39]....
        /*03d4*/ 	.word	0x0000a0b0


	//   ....[40]....
        /*03d8*/ 	.word	0x0000a730


	//   ....[41]....
        /*03dc*/ 	.word	0x0000a760


	//   ....[42]....
        /*03e0*/ 	.word	0x0000a830


	//   ....[43]....
        /*03e4*/ 	.word	0x0000a850


	//   ....[44]....
        /*03e8*/ 	.word	0x0000a910


	//   ....[45]....
        /*03ec*/ 	.word	0x0000a930


	//   ....[46]....
        /*03f0*/ 	.word	0x0000aa00


	//   ....[47]....
        /*03f4*/ 	.word	0x0000aa20


	//   ....[48]....
        /*03f8*/ 	.word	0x0000ab80


	//   ....[49]....
        /*03fc*/ 	.word	0x0000b8d0


	//   ....[50]....
        /*0400*/ 	.word	0x0000c2b0


	//   ....[51]....
        /*0404*/ 	.word	0x0000c2c0


	//   ....[52]....
        /*0408*/ 	.word	0x0000c330


	//   ....[53]....
        /*040c*/ 	.word	0x0000c360


	//   ....[54]....
        /*0410*/ 	.word	0x0000c410


	//   ....[55]....
        /*0414*/ 	.word	0x0000c420


	//   ....[56]....
        /*0418*/ 	.word	0x0000c4a0


	//   ....[57]....
        /*041c*/ 	.word	0x0000c4b0


	//   ....[58]....
        /*0420*/ 	.word	0x0000c530


	//   ....[59]....
        /*0424*/ 	.word	0x0000c540


	//   ....[60]....
        /*0428*/ 	.word	0x0000c5c0


	//   ....[61]....
        /*042c*/ 	.word	0x0000c5d0


	//   ....[62]....
        /*0430*/ 	.word	0x0000c650


	//   ....[63]....
        /*0434*/ 	.word	0x0000c660


	//   ....[64]....
        /*0438*/ 	.word	0x0000c670


	//   ....[65]....
        /*043c*/ 	.word	0x0000c680


	//   ....[66]....
        /*0440*/ 	.word	0x0000ec70


	//   ....[67]....
        /*0444*/ 	.word	0x0000ee60


	//   ....[68]....
        /*0448*/ 	.word	0x0000f3d0


	//   ....[69]....
        /*044c*/ 	.word	0x0000f550


	//   ....[70]....
        /*0450*/ 	.word	0x0000f5b0


	//   ....[71]....
        /*0454*/ 	.word	0x0000f640


	//   ....[72]....
        /*0458*/ 	.word	0x0000f720


	//   ....[73]....
        /*045c*/ 	.word	0x0000f780


	//   ....[74]....
        /*0460*/ 	.word	0x0000f890


	//   ....[75]....
        /*0464*/ 	.word	0x0000f8f0


	//   ....[76]....
        /*0468*/ 	.word	0x0000f9e0


	//   ....[77]....
        /*046c*/ 	.word	0x0000fa40


	//   ....[78]....
        /*0470*/ 	.word	0x0000fb30


	//   ....[79]....
        /*0474*/ 	.word	0x0000fb90


	//   ....[80]....
        /*0478*/ 	.word	0x0000fc80


	//   ....[81]....
        /*047c*/ 	.word	0x0000fce0


	//   ....[82]....
        /*0480*/ 	.word	0x0000fdc0


	//   ....[83]....
        /*0484*/ 	.word	0x0000fe20


	//   ....[84]....
        /*0488*/ 	.word	0x0000fef0


	//   ....[85]....
        /*048c*/ 	.word	0x00010210


	//   ....[86]....
        /*0490*/ 	.word	0x00010330


	//----- nvinfo : EIATTR_REG_RECONFIG
	.align		4
.L_1145:
        /*0494*/ 	.byte	0x01, 0x54
	.zero		2


	//----- nvinfo : EIATTR_SYSCALL_OFFSETS
	.align		4
        /*0498*/ 	.byte	0x04, 0x46
        /*049a*/ 	.short	(.L_1147 - .L_1146)


	//   ....[0]....
.L_1146:
        /*049c*/ 	.word	0x00001650


	//   ....[1]....
        /*04a0*/ 	.word	0x0000b4d0


	//   ....[2]....
        /*04a4*/ 	.word	0x0000b620


	//   ....[3]....
        /*04a8*/ 	.word	0x0000b710


	//   ....[4]....
        /*04ac*/ 	.word	0x0000be80


	//----- nvinfo : EIATTR_MBARRIER_INSTR_OFFSETS
	.align		4
.L_1147:
        /*04b0*/ 	.byte	0x04, 0x39
        /*04b2*/ 	.short	(.L_1149 - .L_1148)


	//   ....[0]....
.L_1148:
        /*04b4*/ 	.word	0x00000270
        /*04b8*/ 	.word	0x000000ff
        /*04bc*/ 	.word	0x00028800
        /*04c0*/ 	.short	0x0100
        /*04c2*/ 	.byte	0x08
	.zero		1


	//   ....[1]....
        /*04c4*/ 	.word	0x00000280
        /*04c8*/ 	.word	0x000000ff
        /*04cc*/ 	.word	0x00028820
        /*04d0*/ 	.short	0x0100
        /*04d2*/ 	.byte	0x08
	.zero		1


	//   ....[2]....
        /*04d4*/ 	.word	0x00000370
        /*04d8*/ 	.word	0x000000ff
        /*04dc*/ 	.word	0x00028830
        /*04e0*/ 	.short	0x0100
        /*04e2*/ 	.byte	0x08
	.zero		1


	//   ....[3]....
        /*04e4*/ 	.word	0x00000380
        /*04e8*/ 	.word	0x000000ff
        /*04ec*/ 	.word	0x00028840
        /*04f0*/ 	.short	0x0100
        /*04f2*/ 	.byte	0x08
	.zero		1


	//   ....[4]....
        /*04f4*/ 	.word	0x00000390
        /*04f8*/ 	.word	0x000000ff
        /*04fc*/ 	.word	0x00028838
        /*0500*/ 	.short	0x0100
        /*0502*/ 	.byte	0x08
	.zero		1


	//   ....[5]....
        /*0504*/ 	.word	0x000003a0
        /*0508*/ 	.word	0x000000ff
        /*050c*/ 	.word	0x00028848
        /*0510*/ 	.short	0x0100
        /*0512*/ 	.byte	0x08
	.zero		1


	//   ....[6]....
        /*0514*/ 	.word	0x000004d0
        /*0518*/ 	.word	0x000000ff
        /*051c*/ 	.word	0x00028850
        /*0520*/ 	.short	0x0100
        /*0522*/ 	.byte	0x08
	.zero		1


	//   ....[7]....
        /*0524*/ 	.word	0x000004e0
        /*0528*/ 	.word	0x000000ff
        /*052c*/ 	.word	0x00028860
        /*0530*/ 	.short	0x0100
        /*0532*/ 	.byte	0x08
	.zero		1


	//   ....[8]....
        /*0534*/ 	.word	0x000004f0
        /*0538*/ 	.word	0x000000ff
        /*053c*/ 	.word	0x00028858
        /*0540*/ 	.short	0x0100
        /*0542*/ 	.byte	0x08
	.zero		1


	//   ....[9]....
        /*0544*/ 	.word	0x00000500
        /*0548*/ 	.word	0x000000ff
        /*054c*/ 	.word	0x00028868
        /*0550*/ 	.short	0x0100
        /*0552*/ 	.byte	0x08
	.zero		1


	//   ....[10]....
        /*0554*/ 	.word	0x000005f0
        /*0558*/ 	.word	0x000000ff
        /*055c*/ 	.word	0x00028870
        /*0560*/ 	.short	0x0100
        /*0562*/ 	.byte	0x06
	.zero		1


	//   ....[11]....
        /*0564*/ 	.word	0x00000600
        /*0568*/ 	.word	0x000000ff
        /*056c*/ 	.word	0x00028880
        /*0570*/ 	.short	0x0100
        /*0572*/ 	.byte	0x06
	.zero		1


	//   ....[12]....
        /*0574*/ 	.word	0x00000610
        /*0578*/ 	.word	0x000000ff
        /*057c*/ 	.word	0x00028878
        /*0580*/ 	.short	0x0100
        /*0582*/ 	.byte	0x06
	.zero		1


	//   ....[13]....
        /*0584*/ 	.word	0x00000620
        /*0588*/ 	.word	0x000000ff
        /*058c*/ 	.word	0x00028888
        /*0590*/ 	.short	0x0100
        /*0592*/ 	.byte	0x06
	.zero		1


	//   ....[14]....
        /*0594*/ 	.word	0x00000750
        /*0598*/ 	.word	0x000000ff
        /*059c*/ 	.word	0x00028890
        /*05a0*/ 	.short	0x0100
        /*05a2*/ 	.byte	0x08
	.zero		1


	//   ....[15]....
        /*05a4*/ 	.word	0x00000760
        /*05a8*/ 	.word	0x000000ff
        /*05ac*/ 	.word	0x000288a0
        /*05b0*/ 	.short	0x0100
        /*05b2*/ 	.byte	0x08
	.zero		1


	//   ....[16]....
        /*05b4*/ 	.word	0x00000770
        /*05b8*/ 	.word	0x000000ff
        /*05bc*/ 	.word	0x00028898
        /*05c0*/ 	.short	0x0100
        /*05c2*/ 	.byte	0x08
	.zero		1


	//   ....[17]....
        /*05c4*/ 	.word	0x00000780
        /*05c8*/ 	.word	0x000000ff
        /*05cc*/ 	.word	0x000288a8
        /*05d0*/ 	.short	0x0100
        /*05d2*/ 	.byte	0x08
	.zero		1


	//   ....[18]....
        /*05d4*/ 	.word	0x000008b0
        /*05d8*/ 	.word	0x000000ff
        /*05dc*/ 	.word	0x000288b0
        /*05e0*/ 	.short	0x0100
        /*05e2*/ 	.byte	0x08
	.zero		1


	//   ....[19]....
        /*05e4*/ 	.word	0x000008c0
        /*05e8*/ 	.word	0x000000ff
        /*05ec*/ 	.word	0x000288c0
        /*05f0*/ 	.short	0x0100
        /*05f2*/ 	.byte	0x08
	.zero		1


	//   ....[20]....
        /*05f4*/ 	.word	0x000008d0
        /*05f8*/ 	.word	0x000000ff
        /*05fc*/ 	.word	0x000288b8
        /*0600*/ 	.short	0x0100
        /*0602*/ 	.byte	0x08
	.zero		1


	//   ....[21]....
        /*0604*/ 	.word	0x000008e0
        /*0608*/ 	.word	0x000000ff
        /*060c*/ 	.word	0x000288c8
        /*0610*/ 	.short	0x0100
        /*0612*/ 	.byte	0x08
	.zero		1


	//   ....[22]....
        /*0614*/ 	.word	0x000016d0
        /*0618*/ 	.word	0x000000ff
        /*061c*/ 	.word	0x00028800
        /*0620*/ 	.short	0x010a
        /*0622*/ 	.byte	0x29
	.zero		1


	//   ....[23]....
        /*0624*/ 	.word	0x00001750
        /*0628*/ 	.word	0x00000003
        /*062c*/ 	.word	0x00028830
        /*0630*/ 	.short	0x010a
        /*0632*/ 	.byte	0x3f
	.zero		1


	//   ....[24]....
        /*0634*/ 	.word	0x000017b0
        /*0638*/ 	.word	0x00000003
        /*063c*/ 	.word	0x00028830
        /*0640*/ 	.short	0x010a
        /*0642*/ 	.byte	0x3f
	.zero		1


	//   ....[25]....
        /*0644*/ 	.word	0x00001ed0
        /*0648*/ 	.word	0x00000003
        /*064c*/ 	.word	0x00000000
        /*0650*/ 	.short	0x0101
        /*0652*/ 	.byte	0x3f
	.zero		1


	//   ....[26]....
        /*0654*/ 	.word	0x00003c60
        /*0658*/ 	.word	0x000000ff
        /*065c*/ 	.word	0x00028830
        /*0660*/ 	.short	0x010a
        /*0662*/ 	.byte	0x06
	.zero		1


	//   ....[27]....
        /*0664*/ 	.word	0x00003ca0
        /*0668*/ 	.word	0x000000ff
        /*066c*/ 	.word	0x00028830
        /*0670*/ 	.short	0x010a
        /*0672*/ 	.byte	0x06
	.zero		1


	//   ....[28]....
        /*0674*/ 	.word	0x00003fc0
        /*0678*/ 	.word	0x000000ff
        /*067c*/ 	.word	0x00028850
        /*0680*/ 	.short	0x010a
        /*0682*/ 	.byte	0x06
	.zero		1


	//   ....[29]....
        /*0684*/ 	.word	0x00004000
        /*0688*/ 	.word	0x000000ff
        /*068c*/ 	.word	0x00028850
        /*0690*/ 	.short	0x010a
        /*0692*/ 	.byte	0x06
	.zero		1


	//   ....[30]....
        /*0694*/ 	.word	0x000057d0
        /*0698*/ 	.word	0x00000027
        /*069c*/ 	.word	0x00000000
        /*06a0*/ 	.short	0x0101
        /*06a2*/ 	.byte	0x3f
	.zero		1


	//   ....[31]....
        /*06a4*/ 	.word	0x00005880
        /*06a8*/ 	.word	0x00000029
        /*06ac*/ 	.word	0x00000000
        /*06b0*/ 	.short	0x0101
        /*06b2*/ 	.byte	0x3f
	.zero		1


	//   ....[32]....
        /*06b4*/ 	.word	0x000065b0
        /*06b8*/ 	.word	0x000000ff
        /*06bc*/ 	.word	0x00028830
        /*06c0*/ 	.short	0x010a
        /*06c2*/ 	.byte	0x06
	.zero		1


	//   ....[33]....
        /*06c4*/ 	.word	0x000065f0
        /*06c8*/ 	.word	0x000000ff
        /*06cc*/ 	.word	0x00028830
        /*06d0*/ 	.short	0x010a
        /*06d2*/ 	.byte	0x06
	.zero		1


	//   ....[34]....
        /*06d4*/ 	.word	0x00006910
        /*06d8*/ 	.word	0x000000ff
        /*06dc*/ 	.word	0x00028850
        /*06e0*/ 	.short	0x010a
        /*06e2*/ 	.byte	0x06
	.zero		1


	//   ....[35]....
        /*06e4*/ 	.word	0x00006950
        /*06e8*/ 	.word	0x000000ff
        /*06ec*/ 	.word	0x00028850
        /*06f0*/ 	.short	0x010a
        /*06f2*/ 	.byte	0x06
	.zero		1


	//   ....[36]....
        /*06f4*/ 	.word	0x00007a50
        /*06f8*/ 	.word	0x0000001b
        /*06fc*/ 	.word	0x00000000
        /*0700*/ 	.short	0x0101
        /*0702*/ 	.byte	0x3f
	.zero		1


	//   ....[37]....
        /*0704*/ 	.word	0x00007b00
        /*0708*/ 	.word	0x0000001f
        /*070c*/ 	.word	0x00000000
        /*0710*/ 	.short	0x0101
        /*0712*/ 	.byte	0x3f
	.zero		1


	//   ....[38]....
        /*0714*/ 	.word	0x000084f0
        /*0718*/ 	.word	0x000000ff
        /*071c*/ 	.word	0x00028850
        /*0720*/ 	.short	0x010a
        /*0722*/ 	.byte	0x05
	.zero		1


	//   ....[39]....
        /*0724*/ 	.word	0x00008530
        /*0728*/ 	.word	0x000000ff
        /*072c*/ 	.word	0x00028850
        /*0730*/ 	.short	0x010a
        /*0732*/ 	.byte	0x05
	.zero		1


	//   ....[40]....
        /*0734*/ 	.word	0x00008a50
        /*0738*/ 	.word	0x00000000
        /*073c*/ 	.word	0x00000000
        /*0740*/ 	.short	0x0101
        /*0742*/ 	.byte	0x3f
	.zero		1


	//   ....[41]....
        /*0744*/ 	.word	0x00009df0
        /*0748*/ 	.word	0x00000000
        /*074c*/ 	.word	0x00000000
        /*0750*/ 	.short	0x0101
        /*0752*/ 	.byte	0x3f
	.zero		1


	//   ....[42]....
        /*0754*/ 	.word	0x0000bad0
        /*0758*/ 	.word	0x00000000
        /*075c*/ 	.word	0x00028840
        /*0760*/ 	.short	0x010a
        /*0762*/ 	.byte	0x3f
	.zero		1


	//   ....[43]....
        /*0764*/ 	.word	0x0000c7a0
        /*0768*/ 	.word	0x00000011
        /*076c*/ 	.word	0x00028800
        /*0770*/ 	.short	0x0107
        /*0772*/ 	.byte	0x3f
	.zero		1


	//   ....[44]....
        /*0774*/ 	.word	0x0000c8b0
        /*0778*/ 	.word	0x00000011
        /*077c*/ 	.word	0x00028800
        /*0780*/ 	.short	0x0101
        /*0782*/ 	.byte	0x3f
	.zero		1


	//   ....[45]....
        /*0784*/ 	.word	0x0000c8d0
        /*0788*/ 	.word	0x00000011
        /*078c*/ 	.word	0x00028820
        /*0790*/ 	.short	0x010a
        /*0792*/ 	.byte	0x3f
	.zero		1


	//   ....[46]....
        /*0794*/ 	.word	0x0000cc00
        /*0798*/ 	.word	0x00000004
        /*079c*/ 	.word	0x00028840
        /*07a0*/ 	.short	0x010a
        /*07a2*/ 	.byte	0x3f
	.zero		1


	//   ....[47]....
        /*07a4*/ 	.word	0x0000cf80
        /*07a8*/ 	.word	0x00000004
        /*07ac*/ 	.word	0x00000060
        /*07b0*/ 	.short	0x010a
        /*07b2*/ 	.byte	0x3f
	.zero		1


	//   ....[48]....
        /*07b4*/ 	.word	0x0000d5d0
        /*07b8*/ 	.word	0x00000003
        /*07bc*/ 	.word	0x00028840
        /*07c0*/ 	.short	0x010a
        /*07c2*/ 	.byte	0x3f
	.zero		1


	//   ....[49]....
        /*07c4*/ 	.word	0x0000d960
        /*07c8*/ 	.word	0x00000002
        /*07cc*/ 	.word	0x00000060
        /*07d0*/ 	.short	0x010a
        /*07d2*/ 	.byte	0x3f
	.zero		1


	//   ....[50]....
        /*07d4*/ 	.word	0x0000df00
        /*07d8*/ 	.word	0x00000002
        /*07dc*/ 	.word	0x00028840
        /*07e0*/ 	.short	0x010a
        /*07e2*/ 	.byte	0x3f
	.zero		1


	//   ....[51]....
        /*07e4*/ 	.word	0x0000e290
        /*07e8*/ 	.word	0x00000002
        /*07ec*/ 	.word	0x00000060
        /*07f0*/ 	.short	0x010a
        /*07f2*/ 	.byte	0x3f
	.zero		1


	//   ....[52]....
        /*07f4*/ 	.word	0x0000e7e0
        /*07f8*/ 	.word	0x00000003
        /*07fc*/ 	.word	0x00028860
        /*0800*/ 	.short	0x010a
        /*0802*/ 	.byte	0x3f
	.zero		1


	//   ....[53]....
        /*0804*/ 	.word	0x0000ede0
        /*0808*/ 	.word	0x00000000
        /*080c*/ 	.word	0x00028820
        /*0810*/ 	.short	0x010a
        /*0812*/ 	.byte	0x3f
	.zero		1


	//   ....[54]....
        /*0814*/ 	.word	0x0000efb0
        /*0818*/ 	.word	0x00000006
        /*081c*/ 	.word	0x00000000
        /*0820*/ 	.short	0x010a
        /*0822*/ 	.byte	0x3f
	.zero		1


	//   ....[55]....
        /*0824*/ 	.word	0x0000f000
        /*0828*/ 	.word	0x00000003
        /*082c*/ 	.word	0x00000000
        /*0830*/ 	.short	0x010a
        /*0832*/ 	.byte	0x3f
	.zero		1


	//   ....[56]....
        /*0834*/ 	.word	0x0000f060
        /*0838*/ 	.word	0x00000012
        /*083c*/ 	.word	0x00000000
        /*0840*/ 	.short	0x010a
        /*0842*/ 	.byte	0x3f
	.zero		1


	//   ....[57]....
        /*0844*/ 	.word	0x0000f090
        /*0848*/ 	.word	0x00000003
        /*084c*/ 	.word	0x00000000
        /*0850*/ 	.short	0x010a
        /*0852*/ 	.byte	0x3f
	.zero		1


	//   ....[58]....
        /*0854*/ 	.word	0x0000f100
        /*0858*/ 	.word	0x00000003
        /*085c*/ 	.word	0x00028800
        /*0860*/ 	.short	0x010a
        /*0862*/ 	.byte	0x3f
	.zero		1


	//   ....[59]....
        /*0864*/ 	.word	0x0000f150
        /*0868*/ 	.word	0x00000003
        /*086c*/ 	.word	0x00028830
        /*0870*/ 	.short	0x010a
        /*0872*/ 	.byte	0x3f
	.zero		1


	//   ....[60]....
        /*0874*/ 	.word	0x0000f1b0
        /*0878*/ 	.word	0x00000005
        /*087c*/ 	.word	0x00028830
        /*0880*/ 	.short	0x010a
        /*0882*/ 	.byte	0x3f
	.zero		1


	//   ....[61]....
        /*0884*/ 	.word	0x0000f210
        /*0888*/ 	.word	0x00000005
        /*088c*/ 	.word	0x00028850
        /*0890*/ 	.short	0x010a
        /*0892*/ 	.byte	0x3f
	.zero		1


	//   ....[62]....
        /*0894*/ 	.word	0x0000f270
        /*0898*/ 	.word	0x00000005
        /*089c*/ 	.word	0x00028830
        /*08a0*/ 	.short	0x010a
        /*08a2*/ 	.byte	0x3f
	.zero		1


	//   ....[63]....
        /*08a4*/ 	.word	0x0000f2d0
        /*08a8*/ 	.word	0x00000005
        /*08ac*/ 	.word	0x00028850
        /*08b0*/ 	.short	0x010a
        /*08b2*/ 	.byte	0x3f
	.zero		1


	//   ....[64]....
        /*08b4*/ 	.word	0x0000f330
        /*08b8*/ 	.word	0x00000007
        /*08bc*/ 	.word	0x00028850
        /*08c0*/ 	.short	0x010a
        /*08c2*/ 	.byte	0x3f
	.zero		1


	//   ....[65]....
        /*08c4*/ 	.word	0x0000f480
        /*08c8*/ 	.word	0x00000000
        /*08cc*/ 	.word	0x00028840
        /*08d0*/ 	.short	0x010a
        /*08d2*/ 	.byte	0x3f
	.zero		1


	//   ....[66]....
        /*08d4*/ 	.word	0x0000ff30
        /*08d8*/ 	.word	0x00000011
        /*08dc*/ 	.word	0x00028820
        /*08e0*/ 	.short	0x010a
        /*08e2*/ 	.byte	0x3f
	.zero		1


	//   ....[67]....
        /*08e4*/ 	.word	0x0000ff80
        /*08e8*/ 	.word	0x00000004
        /*08ec*/ 	.word	0x00028840
        /*08f0*/ 	.short	0x010a
        /*08f2*/ 	.byte	0x3f
	.zero		1


	//   ....[68]....
        /*08f4*/ 	.word	0x0000ffd0
        /*08f8*/ 	.word	0x00000004
        /*08fc*/ 	.word	0x00000060
        /*0900*/ 	.short	0x010a
        /*0902*/ 	.byte	0x3f
	.zero		1


	//   ....[69]....
        /*0904*/ 	.word	0x00010020
        /*0908*/ 	.word	0x00000003
        /*090c*/ 	.word	0x00028840
        /*0910*/ 	.short	0x010a
        /*0912*/ 	.byte	0x3f
	.zero		1


	//   ....[70]....
        /*0914*/ 	.word	0x00010070
        /*0918*/ 	.word	0x00000002
        /*091c*/ 	.word	0x00000060
        /*0920*/ 	.short	0x010a
        /*0922*/ 	.byte	0x3f
	.zero		1


	//   ....[71]....
        /*0924*/ 	.word	0x000100c0
        /*0928*/ 	.word	0x00000002
        /*092c*/ 	.word	0x00028840
        /*0930*/ 	.short	0x010a
        /*0932*/ 	.byte	0x3f
	.zero		1


	//   ....[72]....
        /*0934*/ 	.word	0x00010110
        /*0938*/ 	.word	0x00000002
        /*093c*/ 	.word	0x00000060
        /*0940*/ 	.short	0x010a
        /*0942*/ 	.byte	0x3f
	.zero		1


	//   ....[73]....
        /*0944*/ 	.word	0x00010160
        /*0948*/ 	.word	0x00000003
        /*094c*/ 	.word	0x00028860
        /*0950*/ 	.short	0x010a
        /*0952*/ 	.byte	0x3f
	.zero		1


	//   ....[74]....
        /*0954*/ 	.word	0x00010250
        /*0958*/ 	.word	0x00000000
        /*095c*/ 	.word	0x00028820
        /*0960*/ 	.short	0x010a
        /*0962*/ 	.byte	0x3f
	.zero		1


	//   ....[75]....
        /*0964*/ 	.word	0x000103f0
        /*0968*/ 	.word	0x00000006
        /*096c*/ 	.word	0x00000000
        /*0970*/ 	.short	0x010a
        /*0972*/ 	.byte	0x3f
	.zero		1


	//   ....[76]....
        /*0974*/ 	.word	0x00010440
        /*0978*/ 	.word	0x00000003
        /*097c*/ 	.word	0x00000000
        /*0980*/ 	.short	0x010a
        /*0982*/ 	.byte	0x3f
	.zero		1


	//   ....[77]....
        /*0984*/ 	.word	0x00010490
        /*0988*/ 	.word	0x00000012
        /*098c*/ 	.word	0x00000000
        /*0990*/ 	.short	0x010a
        /*0992*/ 	.byte	0x3f
	.zero		1


	//----- nvinfo : EIATTR_NUM_MBARRIERS
	.align		4
.L_1149:
        /*0994*/ 	.byte	0x03, 0x38
        /*0996*/ 	.short	0x0016


	//----- nvinfo : EIATTR_EXIT_INSTR_OFFSETS
	.align		4
        /*0998*/ 	.byte	0x04, 0x1c
        /*099a*/ 	.short	(.L_1151 - .L_1150)


	//   ....[0]....
.L_1150:
        /*099c*/ 	.word	0x00000a40


	//   ....[1]....
        /*09a0*/ 	.word	0x0000ab20


	//   ....[2]....
        /*09a4*/ 	.word	0x0000f0e0


	//----- nvinfo : EIATTR_MAX_THREADS
	.align		4
.L_1151:
        /*09a8*/ 	.byte	0x04, 0x05
        /*09aa*/ 	.short	(.L_1153 - .L_1152)
.L_1152:
        /*09ac*/ 	.word	0x00000180
        /*09b0*/ 	.word	0x00000001
        /*09b4*/ 	.word	0x00000001


	//----- nvinfo : EIATTR_CRS_STACK_SIZE
	.align		4
.L_1153:
        /*09b8*/ 	.byte	0x04, 0x1e
        /*09ba*/ 	.short	(.L_1155 - .L_1154)
.L_1154:
        /*09bc*/ 	.word	0x00000000


	//----- nvinfo : EIATTR_CBANK_PARAM_SIZE
	.align		4
.L_1155:
        /*09c0*/ 	.byte	0x03, 0x19
        /*09c2*/ 	.short	0x0af0


	//----- nvinfo : EIATTR_PARAM_CBANK
	.align		4
        /*09c4*/ 	.byte	0x04, 0x0a
        /*09c6*/ 	.short	(.L_1157 - .L_1156)
	.align		4
.L_1156:
        /*09c8*/ 	.word	index@(.nv.constant0._ZN7cutlass13device_kernelIN5flash11enable_sm90INS1_16FlashAttnFwdSm90INS1_25CollectiveMainloopFwdSm90ILi2EN4cute5tupleIJNS5_1CILi1EEES8_S8_EEENS6_IJNS7_ILi128EEESA_SA_EEELi128ENS_10bfloat16_tEfNS_4arch4Sm90ELb1ELb0ELb0ELb0ELb0ELb0ELb0ELb1ELb1ELb1ELb0ELb0EEENS1_21CollectiveEpilogueFwdISB_S9_SC_SE_Li256ELb0ELb1ELb0ELb0EEENS1_30DynamicPersistentTileSchedulerILi256ELi128ELb0ELb1ELb1EEEEEEEEEvNT_6ParamsE)
        /*09cc*/ 	.short	0x0210
        /*09ce*/ 	.short	0x0af0


	//----- nvinfo : EIATTR_SW_WAR
	.align		4
.L_1157:
        /*09d0*/ 	.byte	0x04, 0x36
        /*09d2*/ 	.short	(.L_1159 - .L_1158)
.L_1158:
        /*09d4*/ 	.word	0x00000008
.L_1159:


//--------------------- .nv.info._ZN7cutlass13device_kernelIN5flash11enable_sm90INS1_16FlashAttnFwdSm90INS1_25CollectiveMainloopFwdSm90ILi2EN4cute5tupleIJNS5_1CILi1EEES8_S8_EEENS6_IJNS7_ILi128EEESA_SA_EEELi128ENS_10bfloat16_tEfNS_4arch4Sm90ELb1ELb0ELb0ELb1ELb0ELb0ELb0ELb1ELb1ELb1ELb0ELb0EEENS1_21CollectiveEpilogueFwdISB_S9_SC_SE_Li256ELb1ELb1ELb0ELb0EEENS1_36VarlenDynamicPersistentTileSchedulerILi128ELi128ELi256ELi128ELb0ELb1ELb1ELb1ELb1ELb1EEEEEEEEEvNT_6ParamsE --------------------------
	.section	.nv.info._ZN7cutlass13device_kernelIN5flash11enable_sm90INS1_16FlashAttnFwdSm90INS1_25CollectiveMainloopFwdSm90ILi2EN4cute5tupleIJNS5_1CILi1EEES8_S8_EEENS6_IJNS7_ILi128EEESA_SA_EEELi128ENS_10bfloat16_tEfNS_4arch4Sm90ELb1ELb0ELb0ELb1ELb0ELb0ELb0ELb1ELb1ELb1ELb0ELb0EEENS1_21CollectiveEpilogueFwdISB_S9_SC_SE_Li256ELb1ELb1ELb0ELb0EEENS1_36VarlenDynamicPersistentTileSchedulerILi128ELi128ELi256ELi128ELb0ELb1ELb1ELb1ELb1ELb1EEEEEEEEEvNT_6ParamsE,"",@"SHT_CUDA_INFO"
	.sectionflags	@""
	.align	4


	//----- nvinfo : EIATTR_CUDA_API_VERSION
	.align		4
        /*0000*/ 	.byte	0x04, 0x37
        /*0002*/ 	.short	(.L_1161 - .L_1160)
.L_1160:
        /*0004*/ 	.word	0x00000082


	//----- nvinfo : EIATTR_KPARAM_INFO
	.align		4
.L_1161:
        /*0008*/ 	.byte	0x04, 0x17
        /*000a*/ 	.short	(.L_1163 - .L_1162)
.L_1162:
        /*000c*/ 	.word	0x00000000
        /*0010*/ 	.short	0x0000
        /*0012*/ 	.short	0x0070
        /*0014*/ 	.byte	0x00, 0xf0, 0x01, 0x2a


	//----- nvinfo : EIATTR_SPARSE_MMA_MASK
	.align		4
.L_1163:
        /*0018*/ 	.byte	0x03, 0x50
        /*001a*/ 	.short	0x0000


	//----- nvinfo : EIATTR_MAXREG_COUNT
	.align		4
        /*001c*/ 	.byte	0x03, 0x1b
        /*001e*/ 	.short	0x00a8


	//----- nvinfo : EIATTR_NUM_BARRIERS
	.align		4
        /*0020*/ 	.byte	0x02, 0x4c
        /*0022*/ 	.byte	0x10
	.zero		1


	//----- nvinfo : EIATTR_EXTERNS
	.align		4
        /*0024*/ 	.byte	0x04, 0x0f
        /*0026*/ 	.short	(.L_1165 - .L_1164)


	//   ....[0]....
	.align		4
.L_1164:
        /*0028*/ 	.word	index@(__assertfail)


	//----- nvinfo : EIATTR_ANNOTATIONS
	.align		4
.L_1165:
        /*002c*/ 	.byte	0x04, 0x55
        /*002e*/ 	.short	(.L_1167 - .L_1166)


	//   ....[0]....
.L_1166:
        /* <DEDUP_REMOVED lines=74> */


	//----- nvinfo : EIATTR_MERCURY_ISA_VERSION
	.align		4
.L_1167:
        /*04b8*/ 	.byte	0x03, 0x5f
        /*04ba*/ 	.short	0x0101


	//----- nvinfo : EIATTR_UNUSED_LOAD_BYTE_OFFSET
	.align		4
        /*04bc*/ 	.byte	0x04, 0x44
        /*04be*/ 	.short	(.L_1169 - .L_1168)


	//   ....[0]....
.L_1168:
        /*04c0*/ 	.word	0x00000a30
        /*04c4*/ 	.word	0x0000fff0


	//   ....[1]....
        /*04c8*/ 	.word	0x00008e50
        /*04cc*/ 	.word	0x0000fff0


	//----- nvinfo : EIATTR_INT_WARP_WIDE_INSTR_OFFSETS
	.align		4
.L_1169:
        /*04d0*/ 	.byte	0x04, 0x31
        /*04d2*/ 	.short	(.L_1171 - .L_1170)


	//   ....[0]....
.L_1170:
        /*04d4*/ 	.word	0x00000120


	//   ....[1]....
        /*04d8*/ 	.word	0x000001c0


	//   ....[2]....
        /*04dc*/ 	.word	0x00000230


	//   ....[3]....
        /*04e0*/ 	.word	0x0000c100


	//   ....[4]....
        /*04e4*/ 	.word	0x0000c190


	//   ....[5]....
        /*04e8*/ 	.word	0x0000f9d0


	//   ....[6]....
        /*04ec*/ 	.word	0x0000fa30


	//----- nvinfo : EIATTR_COOP_GROUP_MASK_REGIDS
	.align		4
.L_1171:
        /*04f0*/ 	.byte	0x04, 0x29
        /*04f2*/ 	.short	(.L_1173 - .L_1172)


	//   ....[0]....
.L_1172:
        /*04f4*/ 	.word	0xffffffff


	//   ....[1]....
        /*04f8*/ 	.word	0xffffffff


	//   ....[2]....
        /*04fc*/ 	.word	0xffffffff


	//   ....[3]....
        /*0500*/ 	.word	0xffffffff


	//   ....[4]....
        /*0504*/ 	.word	0xffffffff


	//   ....[5]....
        /*0508*/ 	.word	0xffffffff


	//   ....[6]....
        /*050c*/ 	.word	0xffffffff


	//   ....[7]....
        /*0510*/ 	.word	0xffffffff


	//   ....[8]....
        /*0514*/ 	.word	0xffffffff


	//   ....[9]....
        /*0518*/ 	.word	0xffffffff


	//   ....[10]....
        /*051c*/ 	.word	0xffffffff


	//   ....[11]....
        /*0520*/ 	.word	0xffffffff


	//   ....[12]....
        /*0524*/ 	.word	0xffffffff


	//   ....[13]....
        /*0528*/ 	.word	0xffffffff


	//   ....[14]....
        /*052c*/ 	.word	0xffffffff


	//   ....[15]....
        /*0530*/ 	.word	0xffffffff


	//   ....[16]....
        /*0534*/ 	.word	0xffffffff


	//   ....[17]....
        /*0538*/ 	.word	0xffffffff


	//   ....[18]....
        /*053c*/ 	.word	0xffffffff


	//   ....[19]....
        /*0540*/ 	.word	0xffffffff


	//   ....[20]....
        /*0544*/ 	.word	0xffffffff


	//   ....[21]....
        /*0548*/ 	.word	0xffffffff


	//   ....[22]....
        /*054c*/ 	.word	0xffffffff


	//   ....[23]....
        /*0550*/ 	.word	0xffffffff


	//   ....[24]....
        /*0554*/ 	.word	0xffffffff


	//   ....[25]....
        /*0558*/ 	.word	0xffffffff


	//   ....[26]....
        /*055c*/ 	.word	0xffffffff


	//   ....[27]....
        /*0560*/ 	.word	0xffffffff


	//   ....[28]....
        /*0564*/ 	.word	0xffffffff


	//   ....[29]....
        /*0568*/ 	.word	0xffffffff


	//   ....[30]....
        /*056c*/ 	.word	0xffffffff


	//   ....[31]....
        /*0570*/ 	.word	0xffffffff


	//   ....[32]....
        /*0574*/ 	.word	0xffffffff


	//   ....[33]....
        /*0578*/ 	.word	0xffffffff


	//   ....[34]....
        /*057c*/ 	.word	0xffffffff


	//   ....[35]....
        /*0580*/ 	.word	0xffffffff


	//   ....[36]....
        /*0584*/ 	.word	0xffffffff


	//   ....[37]....
        /*0588*/ 	.word	0xffffffff


	//   ....[38]....
        /*058c*/ 	.word	0xffffffff


	//   ....[39]....
        /*0590*/ 	.word	0xffffffff


	//   ....[40]....
        /*0594*/ 	.word	0xffffffff


	//   ....[41]....
        /*0598*/ 	.word	0xffffffff


	//   ....[42]....
        /*059c*/ 	.word	0xffffffff


	//   ....[43]....
        /*05a0*/ 	.word	0xffffffff


	//   ....[44]....
        /*05a4*/ 	.word	0xffffffff


	//   ....[45]....
        /*05a8*/ 	.word	0xffffffff


	//   ....[46]....
        /*05ac*/ 	.word	0xffffffff


	//   ....[47]....
        /*05b0*/ 	.word	0xffffffff


	//   ....[48]....
        /*05b4*/ 	.word	0xffffffff


	//   ....[49]....
        /*05b8*/ 	.word	0xffffffff


	//   ....[50]....
        /*05bc*/ 	.word	0xffffffff


	//   ....[51]....
        /*05c0*/ 	.word	0xffffffff


	//   ....[52]....
        /*05c4*/ 	.word	0xffffffff


	//   ....[53]....
        /*05c8*/ 	.word	0xffffffff


	//   ....[54]....
        /*05cc*/ 	.word	0xffffffff


	//   ....[55]....
        /*05d0*/ 	.word	0xffffffff


	//   ....[56]....
        /*05d4*/ 	.word	0xffffffff


	//   ....[57]....
        /*05d8*/ 	.word	0xffffffff


	//   ....[58]....
        /*05dc*/ 	.word	0xffffffff


	//   ....[59]....
        /*05e0*/ 	.word	0xffffffff


	//   ....[60]....
        /*05e4*/ 	.word	0xffffffff


	//   ....[61]....
        /*05e8*/ 	.word	0xffffffff


	//   ....[62]....
        /*05ec*/ 	.word	0xffffffff


	//   ....[63]....
        /*05f0*/ 	.word	0xffffffff


	//   ....[64]....
        /*05f4*/ 	.word	0xffffffff


	//   ....[65]....
        /*05f8*/ 	.word	0xffffffff


	//   ....[66]....
        /*05fc*/ 	.word	0xffffffff


	//   ....[67]....
        /*0600*/ 	.word	0xffffffff


	//   ....[68]....
        /*0604*/ 	.word	0xffffffff


	//   ....[69]....
        /*0608*/ 	.word	0xffffffff


	//   ....[70]....
        /*060c*/ 	.word	0xffffffff


	//   ....[71]....
        /*0610*/ 	.word	0xffffffff


	//   ....[72]....
        /*0614*/ 	.word	0xffffffff


	//   ....[73]....
        /*0618*/ 	.word	0xffffffff


	//   ....[74]....
        /*061c*/ 	.word	0xffffffff


	//   ....[75]....
        /*0620*/ 	.word	0xffffffff


	//   ....[76]....
        /*0624*/ 	.word	0xffffffff


	//   ....[77]....
        /*0628*/ 	.word	0xffffffff


	//   ....[78]....
        /*062c*/ 	.word	0xffffffff


	//   ....[79]....
        /*0630*/ 	.word	0xffffffff


	//   ....[80]....
        /*0634*/ 	.word	0xffffffff


	//   ....[81]....
        /*0638*/ 	.word	0xffffffff


	//   ....[82]....
        /*063c*/ 	.word	0xffffffff


	//   ....[83]....
        /*0640*/ 	.word	0xffffffff


	//   ....[84]....
        /*0644*/ 	.word	0xffffffff


	//   ....[85]....
        /*0648*/ 	.word	0xffffffff


	//   ....[86]....
        /*064c*/ 	.word	0xffffffff


	//   ....[87]....
        /*0650*/ 	.word	0xffffffff


	//   ....[88]....
        /*0654*/ 	.word	0xffffffff


	//   ....[89]....
        /*0658*/ 	.word	0xffffffff


	//   ....[90]....
        /*065c*/ 	.word	0xffffffff


	//   ....[91]....
        /*0660*/ 	.word	0xffffffff


	//   ....[92]....
        /*0664*/ 	.word	0xffffffff


	//   ....[93]....
        /*0668*/ 	.word	0xffffffff


	//   ....[94]....
        /*066c*/ 	.word	0xffffffff


	//   ....[95]....
        /*0670*/ 	.word	0xffffffff


	//   ....[96]....
        /*0674*/ 	.word	0xffffffff


	//   ....[97]....
        /*0678*/ 	.word	0xffffffff


	//   ....[98]....
        /*067c*/ 	.word	0xffffffff


	//   ....[99]....
        /*0680*/ 	.word	0x0500000f


	//   ....[100]....
        /*0684*/ 	.word	0x0500000f


	//   ....[101]....
        /*0688*/ 	.word	0x0500000f


	//   ....[102]....
        /*068c*/ 	.word	0x0500000f


	//   ....[103]....
        /*0690*/ 	.word	0x0500000f


	//   ....[104]....
        /*0694*/ 	.word	0x0500000f


	//   ....[105]....
        /*0698*/ 	.word	0x0500000f


	//   ....[106]....
        /*069c*/ 	.word	0x0500000f


	//   ....[107]....
        /*06a0*/ 	.word	0x0500000f


	//   ....[108]....
        /*06a4*/ 	.word	0x0500000f


	//   ....[109]....
        /*06a8*/ 	.word	0x0500000f


	//   ....[110]....
        /*06ac*/ 	.word	0x0500000f


	//   ....[111]....
        /*06b0*/ 	.word	0x0500000f


	//   ....[112]....
        /*06b4*/ 	.word	0x0500000f


	//   ....[113]....
        /*06b8*/ 	.word	0x0500000f


	//   ....[114]....
        /*06bc*/ 	.word	0x0500000f


	//   ....[115]....
        /*06c0*/ 	.word	0x0500000f


	//   ....[116]....
        /*06c4*/ 	.word	0x0500000f


	//   ....[117]....
        /*06c8*/ 	.word	0x0500000f


	//   ....[118]....
        /*06cc*/ 	.word	0x0500000f


	//   ....[119]....
        /*06d0*/ 	.word	0x0500000f


	//   ....[120]....
        /*06d4*/ 	.word	0x0500000f


	//   ....[121]....
        /*06d8*/ 	.word	0x0500000f


	//   ....[122]....
        /*06dc*/ 	.word	0x0500000f


	//   ....[123]....
        /*06e0*/ 	.word	0x0500000f


	//   ....[124]....
        /*06e4*/ 	.word	0x0500000f


	//   ....[125]....
        /*06e8*/ 	.word	0x0500000f


	//   ....[126]....
        /*06ec*/ 	.word	0x0500000f


	//   ....[127]....
        /*06f0*/ 	.word	0x0500000f


	//   ....[128]....
        /*06f4*/ 	.word	0x0500000f


	//   ....[129]....
        /*06f8*/ 	.word	0x0500000f


	//   ....[130]....
        /*06fc*/ 	.word	0x0500000f


	//   ....[131]....
        /*0700*/ 	.word	0x0500000f


	//   ....[132]....
        /*0704*/ 	.word	0x0500000f


	//   ....[133]....
        /*0708*/ 	.word	0x0500000f


	//----- nvinfo : EIATTR_COOP_GROUP_INSTR_OFFSETS
	.align		4
.L_1173:
        /*070c*/ 	.byte	0x04, 0x28
        /*070e*/ 	.short	(.L_1175 - .L_1174)


	//   ....[0]....
.L_1174:
        /*0710*/ 	.word	0x00000060


	//   ....[1]....
        /*0714*/ 	.word	0x00000130


	//   ....[2]....
        /*0718*/ 	.word	0x000001e0


	//   ....[3]....
        /*071c*/ 	.word	0x000003a0


	//   ....[4]....
        /*0720*/ 	.word	0x00000500


	//   ....[5]....
        /*0724*/ 	.word	0x00000620


	//   ....[6]....
        /*0728*/ 	.word	0x00000780


	//   ....[7]....
        /*072c*/ 	.word	0x000014e0


	//   ....[8]....
        /*0730*/ 	.word	0x00001c40


	//   ....[9]....
        /*0734*/ 	.word	0x000023c0


	//   ....[10]....
        /*0738*/ 	.word	0x00002420


	//   ....[11]....
        /*073c*/ 	.word	0x000024b0


	//   ....[12]....
        /*0740*/ 	.word	0x00002f10


	//   ....[13]....
        /*0744*/ 	.word	0x00002f80


	//   ....[14]....
        /*0748*/ 	.word	0x00004100


	//   ....[15]....
        /*074c*/ 	.word	0x000048a0


	//   ....[16]....
        /*0750*/ 	.word	0x000048d0


	//   ....[17]....
        /*0754*/ 	.word	0x00004930


	//   ....[18]....
        /*0758*/ 	.word	0x00005300


	//   ....[19]....
        /*075c*/ 	.word	0x00005380


	//   ....[20]....
        /*0760*/ 	.word	0x00006c10


	//   ....[21]....
        /*0764*/ 	.word	0x00006c40


	//   ....[22]....
        /*0768*/ 	.word	0x00006f20


	//   ....[23]....
        /*076c*/ 	.word	0x00006f50


	//   ....[24]....
        /*0770*/ 	.word	0x00008520


	//   ....[25]....
        /*0774*/ 	.word	0x00008550


	//   ....[26]....
        /*0778*/ 	.word	0x00008640


	//   ....[27]....
        /*077c*/ 	.word	0x00008660


	//   ....[28]....
        /*0780*/ 	.word	0x000098a0


	//   ....[29]....
        /*0784*/ 	.word	0x000098e0


	//   ....[30]....
        /*0788*/ 	.word	0x00009920


	//   ....[31]....
        /*078c*/ 	.word	0x00009950


	//   ....[32]....
        /*0790*/ 	.word	0x00009ee0


	//   ....[33]....
        /*0794*/ 	.word	0x00009ef0


	//   ....[34]....
        /*0798*/ 	.word	0x00009fb0


	//   ....[35]....
        /*079c*/ 	.word	0x00009fd0


	//   ....[36]....
        /*07a0*/ 	.word	0x0000a090


	//   ....[37]....
        /*07a4*/ 	.word	0x0000a0b0


	//   ....[38]....
        /*07a8*/ 	.word	0x0000a180


	//   ....[39]....
        /*07ac*/ 	.word	0x0000a1a0


	//   ....[40]....
        /*07b0*/ 	.word	0x0000a9c0


	//   ....[41]....
        /*07b4*/ 	.word	0x0000a9e0


	//   ....[42]....
        /*07b8*/ 	.word	0x0000aaa0


	//   ....[43]....
        /*07bc*/ 	.word	0x0000aac0


	//   ....[44]....
        /*07c0*/ 	.word	0x0000ab80


	//   ....[45]....
        /*07c4*/ 	.word	0x0000aba0


	//   ....[46]....
        /*07c8*/ 	.word	0x0000ac70


	//   ....[47]....
        /*07cc*/ 	.word	0x0000ac90


	//   ....[48]....
        /*07d0*/ 	.word	0x0000add0


	//   ....[49]....
        /*07d4*/ 	.word	0x0000afa0


	//   ....[50]....
        /*07d8*/ 	.word	0x0000afd0


	//   ....[51]....
        /*07dc*/ 	.word	0x0000b000


	//   ....[52]....
        /*07e0*/ 	.word	0x0000b030


	//   ....[53]....
        /*07e4*/ 	.word	0x0000b060


	//   ....[54]....
        /*07e8*/ 	.word	0x0000b090


	//   ....[55]....
        /*07ec*/ 	.word	0x0000b200


	//   ....[56]....
        /*07f0*/ 	.word	0x0000b230


	//   ....[57]....
        /*07f4*/ 	.word	0x0000b260


	//   ....[58]....
        /*07f8*/ 	.word	0x0000b290


	//   ....[59]....
        /*07fc*/ 	.word	0x0000b2c0


	//   ....[60]....
        /*0800*/ 	.word	0x0000b2f0


	//   ....[61]....
        /*0804*/ 	.word	0x0000b390


	//   ....[62]....
        /*0808*/ 	.word	0x0000b3f0


	//   ....[63]....
        /*080c*/ 	.word	0x0000b480


	//   ....[64]....
        /*0810*/ 	.word	0x0000c700


	//   ....[65]....
        /*0814*/ 	.word	0x0000d2e0


	//   ....[66]....
        /*0818*/ 	.word	0x0000d2f0


	//   ....[67]....
        /*081c*/ 	.word	0x0000d300


	//   ....[68]....
        /*0820*/ 	.word	0x0000d370


	//   ....[69]....
        /*0824*/ 	.word	0x0000d470


	//   ....[70]....
        /*0828*/ 	.word	0x0000d490


	//   ....[71]....
        /*082c*/ 	.word	0x0000d520


	//   ....[72]....
        /*0830*/ 	.word	0x0000d540


	//   ....[73]....
        /*0834*/ 	.word	0x0000d5d0


	//   ....[74]....
        /*0838*/ 	.word	0x0000d5f0


	//   ....[75]....
        /*083c*/ 	.word	0x0000d680


	//   ....[76]....
        /*0840*/ 	.word	0x0000d6a0


	//   ....[77]....
        /*0844*/ 	.word	0x0000d730


	//   ....[78]....
        /*0848*/ 	.word	0x0000d750


	//   ....[79]....
        /*084c*/ 	.word	0x0000d760


	//   ....[80]....
        /*0850*/ 	.word	0x0000d770


	//   ....[81]....
        /*0854*/ 	.word	0x000100f0


	//   ....[82]....
        /*0858*/ 	.word	0x00010150


	//   ....[83]....
        /*085c*/ 	.word	0x00010180


	//   ....[84]....
        /*0860*/ 	.word	0x00010190


	//   ....[85]....
        /*0864*/ 	.word	0x000101c0


	//   ....[86]....
        /*0868*/ 	.word	0x000101f0


	//   ....[87]....
        /*086c*/ 	.word	0x00010220


	//   ....[88]....
        /*0870*/ 	.word	0x00010250


	//   ....[89]....
        /*0874*/ 	.word	0x000103d0


	//   ....[90]....
        /*0878*/ 	.word	0x00010400


	//   ....[91]....
        /*087c*/ 	.word	0x00010430


	//   ....[92]....
        /*0880*/ 	.word	0x00010460


	//   ....[93]....
        /*0884*/ 	.word	0x00010490


	//   ....[94]....
        /*0888*/ 	.word	0x000104c0


	//   ....[95]....
        /*088c*/ 	.word	0x00010580


	//   ....[96]....
        /*0890*/ 	.word	0x000105a0


	//   ....[97]....
        /*0894*/ 	.word	0x00010610


	//   ....[98]....
        /*0898*/ 	.word	0x00010cd0


	//   ....[99]....
        /*089c*/ 	.word	0x000112a0


	//   ....[100]....
        /*08a0*/ 	.word	0x00011420


	//   ....[101]....
        /*08a4*/ 	.word	0x00011480


	//   ....[102]....
        /*08a8*/ 	.word	0x00011510


	//   ....[103]....
        /*08ac*/ 	.word	0x000115b0


	//   ....[104]....
        /*08b0*/ 	.word	0x00011680


	//   ....[105]....
        /*08b4*/ 	.word	0x000117a0


	//   ....[106]....
        /*08b8*/ 	.word	0x00011800


	//   ....[107]....
        /*08bc*/ 	.word	0x00011910


	//   ....[108]....
        /*08c0*/ 	.word	0x00011970


	//   ....[109]....
        /*08c4*/ 	.word	0x00011a80


	//   ....[110]....
        /*08c8*/ 	.word	0x00011ae0


	//   ....[111]....
        /*08cc*/ 	.word	0x00011bf0


	//   ....[112]....
        /*08d0*/ 	.word	0x00011c50


	//   ....[113]....
        /*08d4*/ 	.word	0x00011d50


	//   ....[114]....
        /*08d8*/ 	.word	0x00011db0


	//   ....[115]....
        /*08dc*/ 	.word	0x00011e50


	//   ....[116]....
        /*08e0*/ 	.word	0x000121d0


	//   ....[117]....
        /*08e4*/ 	.word	0x00012270


	//   ....[118]....
        /*08e8*/ 	.word	0x00012390


	//   ....[119]....
        /*08ec*/ 	.word	0x00012400


	//   ....[120]....
        /*08f0*/ 	.word	0x00012470


	//   ....[121]....
        /*08f4*/ 	.word	0x000124e0


	//   ....[122]....
        /*08f8*/ 	.word	0x00012550


	//   ....[123]....
        /*08fc*/ 	.word	0x000125d0


	//   ....[124]....
        /*0900*/ 	.word	0x00012660


	//   ....[125]....
        /*0904*/ 	.word	0x00012700


	//   ....[126]....
        /*0908*/ 	.word	0x00012770


	//   ....[127]....
        /*090c*/ 	.word	0x000127e0


	//   ....[128]....
        /*0910*/ 	.word	0x00012850


	//   ....[129]....
        /*0914*/ 	.word	0x000128d0


	//   ....[130]....
        /*0918*/ 	.word	0x00012940


	//   ....[131]....
        /*091c*/ 	.word	0x000129e0


	//   ....[132]....
        /*0920*/ 	.word	0x00012a70


	//   ....[133]....
        /*0924*/ 	.word	0x00012ba0


	//----- nvinfo : EIATTR_REG_RECONFIG
	.align		4
.L_1175:
        /*0928*/ 	.byte	0x01, 0x54
	.zero		2


	//----- nvinfo : EIATTR_SYSCALL_OFFSETS
	.align		4
        /*092c*/ 	.byte	0x04, 0x46
        /*092e*/ 	.short	(.L_1177 - .L_1176)


	//   ....[0]....
.L_1176:
        /*0930*/ 	.word	0x000016c0


	//   ....[1]....
        /*0934*/ 	.word	0x0000c300


	//   ....[2]....
        /*0938*/ 	.word	0x0000c460


	//   ....[3]....
        /*093c*/ 	.word	0x0000c560


	//   ....[4]....
        /*0940*/ 	.word	0x0000cee0


	//----- nvinfo : EIATTR_MBARRIER_INSTR_OFFSETS
	.align		4
.L_1177:
        /*0944*/ 	.byte	0x04, 0x39
        /*0946*/ 	.short	(.L_1179 - .L_1178)


	//   ....[0]....
.L_1178:
        /*0948*/ 	.word	0x00000250
        /*094c*/ 	.word	0x000000ff
        /*0950*/ 	.word	0x00028800
        /*0954*/ 	.short	0x0100
        /*0956*/ 	.byte	0x08
	.zero		1


	//   ....[1]....
        /*0958*/ 	.word	0x00000260
        /*095c*/ 	.word	0x000000ff
        /*0960*/ 	.word	0x00028820
        /*0964*/ 	.short	0x0100
        /*0966*/ 	.byte	0x08
	.zero		1


	//   ....[2]....
        /*0968*/ 	.word	0x00000350
        /*096c*/ 	.word	0x000000ff
        /*0970*/ 	.word	0x00028830
        /*0974*/ 	.short	0x0100
        /*0976*/ 	.byte	0x08
	.zero		1


	//   ....[3]....
        /*0978*/ 	.word	0x00000360
        /*097c*/ 	.word	0x000000ff
        /*0980*/ 	.word	0x00028840
        /*0984*/ 	.short	0x0100
        /*0986*/ 	.byte	0x08
	.zero		1


	//   ....[4]....
        /*0988*/ 	.word	0x00000370
        /*098c*/ 	.word	0x000000ff
        /*0990*/ 	.word	0x00028838
        /*0994*/ 	.short	0x0100
        /*0996*/ 	.byte	0x08
	.zero		1


	//   ....[5]....
        /*0998*/ 	.word	0x00000380
        /*099c*/ 	.word	0x000000ff
        /*09a0*/ 	.word	0x00028848
        /*09a4*/ 	.short	0x0100
        /*09a6*/ 	.byte	0x08
	.zero		1


	//   ....[6]....
        /*09a8*/ 	.word	0x000004b0
        /*09ac*/ 	.word	0x000000ff
        /*09b0*/ 	.word	0x00028850
        /*09b4*/ 	.short	0x0100
        /*09b6*/ 	.byte	0x08
	.zero		1


	//   ....[7]....
        /*09b8*/ 	.word	0x000004c0
        /*09bc*/ 	.word	0x000000ff
        /*09c0*/ 	.word	0x00028860
        /*09c4*/ 	.short	0x0100
        /*09c6*/ 	.byte	0x08
	.zero		1


	//   ....[8]....
        /*09c8*/ 	.word	0x000004d0
        /*09cc*/ 	.word	0x000000ff
        /*09d0*/ 	.word	0x00028858
        /*09d4*/ 	.short	0x0100
        /*09d6*/ 	.byte	0x08
	.zero		1


	//   ....[9]....
        /*09d8*/ 	.word	0x000004e0
        /*09dc*/ 	.word	0x000000ff
        /*09e0*/ 	.word	0x00028868
        /*09e4*/ 	.short	0x0100
        /*09e6*/ 	.byte	0x08
	.zero		1


	//   ....[10]....
        /*09e8*/ 	.word	0x000005d0
        /*09ec*/ 	.word	0x000000ff
        /*09f0*/ 	.word	0x00028870
        /*09f4*/ 	.short	0x0100
        /*09f6*/ 	.byte	0x06
	.zero		1


	//   ....[11]....
        /*09f8*/ 	.word	0x000005e0
        /*09fc*/ 	.word	0x000000ff
        /*0a00*/ 	.word	0x00028880
        /*0a04*/ 	.short	0x0100
        /*0a06*/ 	.byte	0x06
	.zero		1


	//   ....[12]....
        /*0a08*/ 	.word	0x000005f0
        /*0a0c*/ 	.word	0x000000ff
        /*0a10*/ 	.word	0x00028878
        /*0a14*/ 	.short	0x0100
        /*0a16*/ 	.byte	0x06
	.zero		1


	//   ....[13]....
        /*0a18*/ 	.word	0x00000600
        /*0a1c*/ 	.word	0x000000ff
        /*0a20*/ 	.word	0x00028888
        /*0a24*/ 	.short	0x0100
        /*0a26*/ 	.byte	0x06
	.zero		1


	//   ....[14]....
        /*0a28*/ 	.word	0x00000730
        /*0a2c*/ 	.word	0x000000ff
        /*0a30*/ 	.word	0x00028890
        /*0a34*/ 	.short	0x0100
        /*0a36*/ 	.byte	0x08
	.zero		1


	//   ....[15]....
        /*0a38*/ 	.word	0x00000740
        /*0a3c*/ 	.word	0x000000ff
        /*0a40*/ 	.word	0x000288a0
        /*0a44*/ 	.short	0x0100
        /*0a46*/ 	.byte	0x08
	.zero		1


	//   ....[16]....
        /*0a48*/ 	.word	0x00000750
        /*0a4c*/ 	.word	0x000000ff
        /*0a50*/ 	.word	0x00028898
        /*0a54*/ 	.short	0x0100
        /*0a56*/ 	.byte	0x08
	.zero		1


	//   ....[17]....
        /*0a58*/ 	.word	0x00000760
        /*0a5c*/ 	.word	0x000000ff
        /*0a60*/ 	.word	0x000288a8
        /*0a64*/ 	.short	0x0100
        /*0a66*/ 	.byte	0x08
	.zero		1


	//   ....[18]....
        /*0a68*/ 	.word	0x00000890
        /*0a6c*/ 	.word	0x000000ff
        /*0a70*/ 	.word	0x000288b0
        /*0a74*/ 	.short	0x0100
        /*0a76*/ 	.byte	0x08
	.zero		1


	//   ....[19]....
        /*0a78*/ 	.word	0x000008a0
        /*0a7c*/ 	.word	0x000000ff
        /*0a80*/ 	.word	0x000288c0
        /*0a84*/ 	.short	0x0100
        /*0a86*/ 	.byte	0x08
	.zero		1


	//   ....[20]....
        /*0a88*/ 	.word	0x000008b0
        /*0a8c*/ 	.word	0x000000ff
        /*0a90*/ 	.word	0x000288b8
        /*0a94*/ 	.short	0x0100
        /*0a96*/ 	.byte	0x08
	.zero		1


	//   ....[21]....
        /*0a98*/ 	.word	0x000008c0
        /*0a9c*/ 	.word	0x000000ff
        /*0aa0*/ 	.word	0x000288c8
        /*0aa4*/ 	.short	0x0100
        /*0aa6*/ 	.byte	0x08
	.zero		1


	//   ....[22]....
        /*0aa8*/ 	.word	0x00001720
        /*0aac*/ 	.word	0x000000ff
        /*0ab0*/ 	.word	0x00028800
        /*0ab4*/ 	.short	0x010a
        /*0ab6*/ 	.byte	0x26
	.zero		1


	//   ....[23]....
        /*0ab8*/ 	.word	0x000017a0
        /*0abc*/ 	.word	0x00000003
        /*0ac0*/ 	.word	0x00028830
        /*0ac4*/ 	.short	0x010a
        /*0ac6*/ 	.byte	0x3f
	.zero		1


	//   ....[24]....
        /*0ac8*/ 	.word	0x00001800
        /*0acc*/ 	.word	0x00000003
        /*0ad0*/ 	.word	0x00028830
        /*0ad4*/ 	.short	0x010a
        /*0ad6*/ 	.byte	0x3f
	.zero		1


	//   ....[25]....
        /*0ad8*/ 	.word	0x00001e40
        /*0adc*/ 	.word	0x00000003
        /*0ae0*/ 	.word	0x00000000
        /*0ae4*/ 	.short	0x0101
        /*0ae6*/ 	.byte	0x3f
	.zero		1


	//   ....[26]....
        /*0ae8*/ 	.word	0x00003be0
        /*0aec*/ 	.word	0x000000ff
        /*0af0*/ 	.word	0x00028830
        /*0af4*/ 	.short	0x010a
        /*0af6*/ 	.byte	0x06
	.zero		1


	//   ....[27]....
        /*0af8*/ 	.word	0x00003c20
        /*0afc*/ 	.word	0x000000ff
        /*0b00*/ 	.word	0x00028830
        /*0b04*/ 	.short	0x010a
        /*0b06*/ 	.byte	0x06
	.zero		1


	//   ....[28]....
        /*0b08*/ 	.word	0x00003f60
        /*0b0c*/ 	.word	0x000000ff
        /*0b10*/ 	.word	0x00028850
        /*0b14*/ 	.short	0x010a
        /*0b16*/ 	.byte	0x06
	.zero		1


	//   ....[29]....
        /*0b18*/ 	.word	0x00003fa0
        /*0b1c*/ 	.word	0x000000ff
        /*0b20*/ 	.word	0x00028850
        /*0b24*/ 	.short	0x010a
        /*0b26*/ 	.byte	0x06
	.zero		1


	//   ....[30]....
        /*0b28*/ 	.word	0x000058c0
        /*0b2c*/ 	.word	0x00000034
        /*0b30*/ 	.word	0x00000000
        /*0b34*/ 	.short	0x0101
        /*0b36*/ 	.byte	0x3f
	.zero		1


	//   ....[31]....
        /*0b38*/ 	.word	0x00005b80
        /*0b3c*/ 	.word	0x00000034
        /*0b40*/ 	.word	0x00000000
        /*0b44*/ 	.short	0x0101
        /*0b46*/ 	.byte	0x3f
	.zero		1


	//   ....[32]....
        /*0b48*/ 	.word	0x00006530
        /*0b4c*/ 	.word	0x000000ff
        /*0b50*/ 	.word	0x00028830
        /*0b54*/ 	.short	0x010a
        /*0b56*/ 	.byte	0x06
	.zero		1


	//   ....[33]....
        /*0b58*/ 	.word	0x00006570
        /*0b5c*/ 	.word	0x000000ff
        /*0b60*/ 	.word	0x00028830
        /*0b64*/ 	.short	0x010a
        /*0b66*/ 	.byte	0x06
	.zero		1


	//   ....[34]....
        /*0b68*/ 	.word	0x000068b0
        /*0b6c*/ 	.word	0x000000ff
        /*0b70*/ 	.word	0x00028850
        /*0b74*/ 	.short	0x010a
        /*0b76*/ 	.byte	0x06
	.zero		1


	//   ....[35]....
        /*0b78*/ 	.word	0x000068f0
        /*0b7c*/ 	.word	0x000000ff
        /*0b80*/ 	.word	0x00028850
        /*0b84*/ 	.short	0x010a
        /*0b86*/ 	.byte	0x06
	.zero		1


	//   ....[36]....
        /*0b88*/ 	.word	0x00007b60
        /*0b8c*/ 	.word	0x0000001b
        /*0b90*/ 	.word	0x00000000
        /*0b94*/ 	.short	0x0101
        /*0b96*/ 	.byte	0x3f
	.zero		1


	//   ....[37]....
        /*0b98*/ 	.word	0x00007c30
        /*0b9c*/ 	.word	0x0000001f
        /*0ba0*/ 	.word	0x00000000
        /*0ba4*/ 	.short	0x0101
        /*0ba6*/ 	.byte	0x3f
	.zero		1


	//   ....[38]....
        /*0ba8*/ 	.word	0x00008490
        /*0bac*/ 	.word	0x000000ff
        /*0bb0*/ 	.word	0x00028850
        /*0bb4*/ 	.short	0x010a
        /*0bb6*/ 	.byte	0x05
	.zero		1


	//   ....[39]....
        /*0bb8*/ 	.word	0x000084d0
        /*0bbc*/ 	.word	0x000000ff
        /*0bc0*/ 	.word	0x00028850
        /*0bc4*/ 	.short	0x010a
        /*0bc6*/ 	.byte	0x05
	.zero		1


	//   ....[40]....
        /*0bc8*/ 	.word	0x000089f0
        /*0bcc*/ 	.word	0x00000000
        /*0bd0*/ 	.word	0x00000000
        /*0bd4*/ 	.short	0x0101
        /*0bd6*/ 	.byte	0x3f
	.zero		1


	//   ....[41]....
        /*0bd8*/ 	.word	0x00009ed0
        /*0bdc*/ 	.word	0x00000000
        /*0be0*/ 	.word	0x00000000
        /*0be4*/ 	.short	0x0101
        /*0be6*/ 	.byte	0x3f
	.zero		1


	//   ....[42]....
        /*0be8*/ 	.word	0x0000c990
        /*0bec*/ 	.word	0x00000000
        /*0bf0*/ 	.word	0x00028840
        /*0bf4*/ 	.short	0x010a
        /*0bf6*/ 	.byte	0x3f
	.zero		1


	//   ....[43]....
        /*0bf8*/ 	.word	0x0000d8d0
        /*0bfc*/ 	.word	0x00000008
        /*0c00*/ 	.word	0x00028800
        /*0c04*/ 	.short	0x0107
        /*0c06*/ 	.byte	0x3f
	.zero		1


	//   ....[44]....
        /*0c08*/ 	.word	0x0000d9e0
        /*0c0c*/ 	.word	0x00000002
        /*0c10*/ 	.word	0x00028800
        /*0c14*/ 	.short	0x0101
        /*0c16*/ 	.byte	0x3f
	.zero		1


	//   ....[45]....
        /*0c18*/ 	.word	0x0000da00
        /*0c1c*/ 	.word	0x00000002
        /*0c20*/ 	.word	0x00028820
        /*0c24*/ 	.short	0x010a
        /*0c26*/ 	.byte	0x3f
	.zero		1


	//   ....[46]....
        /*0c28*/ 	.word	0x0000dd60
        /*0c2c*/ 	.word	0x00000002
        /*0c30*/ 	.word	0x00028840
        /*0c34*/ 	.short	0x010a
        /*0c36*/ 	.byte	0x3f
	.zero		1


	//   ....[47]....
        /*0c38*/ 	.word	0x0000e120
        /*0c3c*/ 	.word	0x00000002
        /*0c40*/ 	.word	0x00000060
        /*0c44*/ 	.short	0x010a
        /*0c46*/ 	.byte	0x3f
	.zero		1


	//   ....[48]....
        /*0c48*/ 	.word	0x0000e7f0
        /*0c4c*/ 	.word	0x00000003
        /*0c50*/ 	.word	0x00028840
        /*0c54*/ 	.short	0x010a
        /*0c56*/ 	.byte	0x3f
	.zero		1


	//   ....[49]....
        /*0c58*/ 	.word	0x0000ebb0
        /*0c5c*/ 	.word	0x00000002
        /*0c60*/ 	.word	0x00000060
        /*0c64*/ 	.short	0x010a
        /*0c66*/ 	.byte	0x3f
	.zero		1


	//   ....[50]....
        /*0c68*/ 	.word	0x0000f1d0
        /*0c6c*/ 	.word	0x00000002
        /*0c70*/ 	.word	0x00028840
        /*0c74*/ 	.short	0x010a
        /*0c76*/ 	.byte	0x3f
	.zero		1


	//   ....[51]....
        /*0c78*/ 	.word	0x0000f590
        /*0c7c*/ 	.word	0x00000002
        /*0c80*/ 	.word	0x00000060
        /*0c84*/ 	.short	0x010a
        /*0c86*/ 	.byte	0x3f
	.zero		1


	//   ....[52]....
        /*0c88*/ 	.word	0x0000fb40
        /*0c8c*/ 	.word	0x00000000
        /*0c90*/ 	.word	0x00028860
        /*0c94*/ 	.short	0x010a
        /*0c96*/ 	.byte	0x3f
	.zero		1


	//   ....[53]....
        /*0c98*/ 	.word	0x00010c50
        /*0c9c*/ 	.word	0x00000000
        /*0ca0*/ 	.word	0x00028820
        /*0ca4*/ 	.short	0x010a
        /*0ca6*/ 	.byte	0x3f
	.zero		1


	//   ....[54]....
        /*0ca8*/ 	.word	0x00010e10
        /*0cac*/ 	.word	0x00000006
        /*0cb0*/ 	.word	0x00000000
        /*0cb4*/ 	.short	0x010a
        /*0cb6*/ 	.byte	0x3f
	.zero		1


	//   ....[55]....
        /*0cb8*/ 	.word	0x00010e80
        /*0cbc*/ 	.word	0x00000007
        /*0cc0*/ 	.word	0x00000000
        /*0cc4*/ 	.short	0x010a
        /*0cc6*/ 	.byte	0x3f
	.zero		1


	//   ....[56]....
        /*0cc8*/ 	.word	0x00010ef0
        /*0ccc*/ 	.word	0x00000004
        /*0cd0*/ 	.word	0x00000000
        /*0cd4*/ 	.short	0x010a
        /*0cd6*/ 	.byte	0x3f
	.zero		1


	//   ....[57]....
        /*0cd8*/ 	.word	0x00010f20
        /*0cdc*/ 	.word	0x00000003
        /*0ce0*/ 	.word	0x00000000
        /*0ce4*/ 	.short	0x010a
        /*0ce6*/ 	.byte	0x3f
	.zero		1


	//   ....[58]....
        /*0ce8*/ 	.word	0x00010f90
        /*0cec*/ 	.word	0x00000003
        /*0cf0*/ 	.word	0x00028800
        /*0cf4*/ 	.short	0x010a
        /*0cf6*/ 	.byte	0x3f
	.zero		1


	//   ....[59]....
        /*0cf8*/ 	.word	0x00010fe0
        /*0cfc*/ 	.word	0x00000003
        /*0d00*/ 	.word	0x00028830
        /*0d04*/ 	.short	0x010a
        /*0d06*/ 	.byte	0x3f
	.zero		1


	//   ....[60]....
        /*0d08*/ 	.word	0x00011040
        /*0d0c*/ 	.word	0x00000005
        /*0d10*/ 	.word	0x00028830
        /*0d14*/ 	.short	0x010a
        /*0d16*/ 	.byte	0x3f
	.zero		1


	//   ....[61]....
        /*0d18*/ 	.word	0x000110a0
        /*0d1c*/ 	.word	0x00000005
        /*0d20*/ 	.word	0x00028850
        /*0d24*/ 	.short	0x010a
        /*0d26*/ 	.byte	0x3f
	.zero		1


	//   ....[62]....
        /*0d28*/ 	.word	0x00011100
        /*0d2c*/ 	.word	0x00000005
        /*0d30*/ 	.word	0x00028830
        /*0d34*/ 	.short	0x010a
        /*0d36*/ 	.byte	0x3f
	.zero		1


	//   ....[63]....
        /*0d38*/ 	.word	0x00011160
        /*0d3c*/ 	.word	0x00000005
        /*0d40*/ 	.word	0x00028850
        /*0d44*/ 	.short	0x010a
        /*0d46*/ 	.byte	0x3f
	.zero		1


	//   ....[64]....
        /*0d48*/ 	.word	0x000111c0
        /*0d4c*/ 	.word	0x00000009
        /*0d50*/ 	.word	0x00028850
        /*0d54*/ 	.short	0x010a
        /*0d56*/ 	.byte	0x3f
	.zero		1


	//   ....[65]....
        /*0d58*/ 	.word	0x00011360
        /*0d5c*/ 	.word	0x00000000
        /*0d60*/ 	.word	0x00028840
        /*0d64*/ 	.short	0x010a
        /*0d66*/ 	.byte	0x3f
	.zero		1


	//   ....[66]....
        /*0d68*/ 	.word	0x00011ef0
        /*0d6c*/ 	.word	0x00000002
        /*0d70*/ 	.word	0x00028820
        /*0d74*/ 	.short	0x010a
        /*0d76*/ 	.byte	0x3f
	.zero		1


	//   ....[67]....
        /*0d78*/ 	.word	0x00011f40
        /*0d7c*/ 	.word	0x00000002
        /*0d80*/ 	.word	0x00028840
        /*0d84*/ 	.short	0x010a
        /*0d86*/ 	.byte	0x3f
	.zero		1


	//   ....[68]....
        /*0d88*/ 	.word	0x00011f90
        /*0d8c*/ 	.word	0x00000002
        /*0d90*/ 	.word	0x00000060
        /*0d94*/ 	.short	0x010a
        /*0d96*/ 	.byte	0x3f
	.zero		1


	//   ....[69]....
        /*0d98*/ 	.word	0x00011fe0
        /*0d9c*/ 	.word	0x00000003
        /*0da0*/ 	.word	0x00028840
        /*0da4*/ 	.short	0x010a
        /*0da6*/ 	.byte	0x3f
	.zero		1


	//   ....[70]....
        /*0da8*/ 	.word	0x00012030
        /*0dac*/ 	.word	0x00000002
        /*0db0*/ 	.word	0x00000060
        /*0db4*/ 	.short	0x010a
        /*0db6*/ 	.byte	0x3f
	.zero		1


	//   ....[71]....
        /*0db8*/ 	.word	0x00012080
        /*0dbc*/ 	.word	0x00000002
        /*0dc0*/ 	.word	0x00028840
        /*0dc4*/ 	.short	0x010a
        /*0dc6*/ 	.byte	0x3f
	.zero		1


	//   ....[72]....
        /*0dc8*/ 	.word	0x000120d0
        /*0dcc*/ 	.word	0x00000002
        /*0dd0*/ 	.word	0x00000060
        /*0dd4*/ 	.short	0x010a
        /*0dd6*/ 	.byte	0x3f
	.zero		1


	//   ....[73]....
        /*0dd8*/ 	.word	0x00012120
        /*0ddc*/ 	.word	0x00000000
        /*0de0*/ 	.word	0x00028860
        /*0de4*/ 	.short	0x010a
        /*0de6*/ 	.byte	0x3f
	.zero		1


	//   ....[74]....
        /*0de8*/ 	.word	0x00012ac0
        /*0dec*/ 	.word	0x00000000
        /*0df0*/ 	.word	0x00028820
        /*0df4*/ 	.short	0x010a
        /*0df6*/ 	.byte	0x3f
	.zero		1


	//   ....[75]....
        /*0df8*/ 	.word	0x00012c60
        /*0dfc*/ 	.word	0x00000006
        /*0e00*/ 	.word	0x00000000
        /*0e04*/ 	.short	0x010a
        /*0e06*/ 	.byte	0x3f
	.zero		1


	//   ....[76]....
        /*0e08*/ 	.word	0x00012cb0
        /*0e0c*/ 	.word	0x00000007
        /*0e10*/ 	.word	0x00000000
        /*0e14*/ 	.short	0x010a
        /*0e16*/ 	.byte	0x3f
	.zero		1


	//   ....[77]....
        /*0e18*/ 	.word	0x00012d00
        /*0e1c*/ 	.word	0x00000004
        /*0e20*/ 	.word	0x00000000
        /*0e24*/ 	.short	0x010a
        /*0e26*/ 	.byte	0x3f
	.zero		1


	//----- nvinfo : EIATTR_NUM_MBARRIERS
	.align		4
.L_1179:
        /*0e28*/ 	.byte	0x03, 0x38
        /*0e2a*/ 	.short	0x0016


	//----- nvinfo : EIATTR_EXIT_INSTR_OFFSETS
	.align		4
        /*0e2c*/ 	.byte	0x04, 0x1c
        /*0e2e*/ 	.short	(.L_1181 - .L_1180)


	//   ....[0]....
.L_1180:
        /*0e30*/ 	.word	0x00000a70


	//   ....[1]....
        /*0e34*/ 	.word	0x0000ad80


	//   ....[2]....
        /*0e38*/ 	.word	0x00010f70


	//----- nvinfo : EIATTR_MAX_THREADS
	.align		4
.L_1181:
        /*0e3c*/ 	.byte	0x04, 0x05
        /*0e3e*/ 	.short	(.L_1183 - .L_1182)
.L_1182:
        /*0e40*/ 	.word	0x00000180
        /*0e44*/ 	.word	0x00000001
        /*0e48*/ 	.word	0x00000001


	//----- nvinfo : EIATTR_CRS_STACK_SIZE
	.align		4
.L_1183:
        /*0e4c*/ 	.byte	0x04, 0x1e
        /*0e4e*/ 	.short	(.L_1185 - .L_1184)
.L_1184:
        /*0e50*/ 	.word	0x00000000


	//----- nvinfo : EIATTR_CBANK_PARAM_SIZE
	.align		4
.L_1185:
        /*0e54*/ 	.byte	0x03, 0x19
        /*0e56*/ 	.short	0x0af0


	//----- nvinfo : EIATTR_PARAM_CBANK
	.align		4
        /*0e58*/ 	.byte	0x04, 0x0a
        /*0e5a*/ 	.short	(.L_1187 - .L_1186)
	.align		4
.L_1186:
        /*0e5c*/ 	.word	index@(.nv.constant0._ZN7cutlass13device_kernelIN5flash11enable_sm90INS1_16FlashAttnFwdSm90INS1_25CollectiveMainloopFwdSm90ILi2EN4cute5tupleIJNS5_1CILi1EEES8_S8_EEENS6_IJNS7_ILi128EEESA_SA_EEELi128ENS_10bfloat16_tEfNS_4arch4Sm90ELb1ELb0ELb0ELb1ELb0ELb0ELb0ELb1ELb1ELb1ELb0ELb0EEENS1_21CollectiveEpilogueFwdISB_S9_SC_SE_Li256ELb1ELb1ELb0ELb0EEENS1_36VarlenDynamicPersistentTileSchedulerILi128ELi128ELi256ELi128ELb0ELb1ELb1ELb1ELb1ELb1EEEEEEEEEvNT_6ParamsE)
        /*0e60*/ 	.short	0x0210
        /*0e62*/ 	.short	0x0af0


	//----- nvinfo : EIATTR_SW_WAR
	.align		4
.L_1187:
        /*0e64*/ 	.byte	0x04, 0x36
        /*0e66*/ 	.short	(.L_1189 - .L_1188)
.L_1188:
        /*0e68*/ 	.word	0x00000008
.L_1189:


//--------------------- .nv.info._ZN7cutlass13device_kernelIN5flash11enable_sm90INS1_16FlashAttnFwdSm90INS1_25CollectiveMainloopFwdSm90ILi2EN4cute5tupleIJNS5_1CILi1EEES8_S8_EEENS6_IJNS7_ILi128EEESA_SA_EEELi128ENS_10bfloat16_tEfNS_4arch4Sm90ELb1ELb0ELb0ELb1ELb0ELb1ELb0ELb1ELb1ELb1ELb0ELb0EEENS1_21CollectiveEpilogueFwdISB_S9_SC_SE_Li256ELb1ELb1ELb0ELb0EEENS1_36VarlenDynamicPersistentTileSchedulerILi128ELi128ELi256ELi128ELb0ELb1ELb1ELb1ELb1ELb1EEEEEEEEEvNT_6ParamsE --------------------------
	.section	.nv.info._ZN7cutlass13device_kernelIN5flash11enable_sm90INS1_16FlashAttnFwdSm90INS1_25CollectiveMainloopFwdSm90ILi2EN4cute5tupleIJNS5_1CILi1EEES8_S8_EEENS6_IJNS7_ILi128EEESA_SA_EEELi128ENS_10bfloat16_tEfNS_4arch4Sm90ELb1ELb0ELb0ELb1ELb0ELb1ELb0ELb1ELb1ELb1ELb0ELb0EEENS1_21CollectiveEpilogueFwdISB_S9_SC_SE_Li256ELb1ELb1ELb0ELb0EEENS1_36VarlenDynamicPersistentTileSchedulerILi128ELi128ELi256ELi128ELb0ELb1ELb1ELb1ELb1ELb1EEEEEEEEEvNT_6ParamsE,"",@"SHT_CUDA_INFO"
	.sectionflags	@""
	.align	4


	//----- nvinfo : EIATTR_CUDA_API_VERSION
	.align		4
        /*0000*/ 	.byte	0x04, 0x37
        /*0002*/ 	.short	(.L_1191 - .L_1190)
.L_1190:
        /*0004*/ 	.word	0x00000082


	//----- nvinfo : EIATTR_KPARAM_INFO
	.align		4
.L_1191:
        /*0008*/ 	.byte	0x04, 0x17
        /*000a*/ 	.short	(.L_1193 - .L_1192)
.L_1192:
        /*000c*/ 	.word	0x00000000
        /*0010*/ 	.short	0x0000
        /*0012*/ 	.short	0x0070
        /*0014*/ 	.byte	0x00, 0xf0, 0x01, 0x2a


	//----- nvinfo : EIATTR_SPARSE_MMA_MASK
	.align		4
.L_1193:
        /*0018*/ 	.byte	0x03, 0x50
        /*001a*/ 	.short	0x0000


	//----- nvinfo : EIATTR_MAXREG_COUNT
	.align		4
        /*001c*/ 	.byte	0x03, 0x1b
        /*001e*/ 	.short	0x00a8


	//----- nvinfo : EIATTR_NUM_BARRIERS
	.align		4
        /*0020*/ 	.byte	0x02, 0x4c
        /*0022*/ 	.byte	0x10
	.zero		1


	//----- nvinfo : EIATTR_EXTERNS
	.align		4
        /*0024*/ 	.byte	0x04, 0x0f
        /*0026*/ 	.short	(.L_1195 - .L_1194)


	//   ....[0]....
	.align		4
.L_1194:
        /*0028*/ 	.word	index@(__assertfail)


	//----- nvinfo : EIATTR_ANNOTATIONS
	.align		4
.L_1195:
        /*002c*/ 	.byte	0x04, 0x55
        /*002e*/ 	.short	(.L_1197 - .L_1196)


	//   ....[0]....
.L_1196:
        /* <DEDUP_REMOVED lines=103> */


	//----- nvinfo : EIATTR_MERCURY_ISA_VERSION
	.align		4
.L_1197:
        /*0688*/ 	.byte	0x03, 0x5f
        /*068a*/ 	.short	0x0101


	//----- nvinfo : EIATTR_UNUSED_LOAD_BYTE_OFFSET
	.align		4
        /*068c*/ 	.byte	0x04, 0x44
        /*068e*/ 	.short	(.L_1199 - .L_1198)


	//   ....[0]....
.L_1198:
        /*0690*/ 	.word	0x00000ab0
        /*0694*/ 	.word	0x0000fff0


	//   ....[1]....
        /*0698*/ 	.word	0x000161b0
        /*069c*/ 	.word	0x0000fff0


	//----- nvinfo : EIATTR_INT_WARP_WIDE_INSTR_OFFSETS
	.align		4
.L_1199:
        /*06a0*/ 	.byte	0x04, 0x31
        /*06a2*/ 	.short	(.L_1201 - .L_1200)


	//   ....[0]....
.L_1200:
        /*06a4*/ 	.word	0x00000180


	//   ....[1]....
        /*06a8*/ 	.word	0x00000220


	//   ....[2]....
        /*06ac*/ 	.word	0x00000290


	//   ....[3]....
        /*06b0*/ 	.word	0x0001a9d0


	//   ....[4]....
        /*06b4*/ 	.word	0x0001aa60


	//   ....[5]....
        /*06b8*/ 	.word	0x0001e350


	//   ....[6]....
        /*06bc*/ 	.word	0x0001e3b0


	//----- nvinfo : EIATTR_COOP_GROUP_MASK_REGIDS
	.align		4
.L_1201:
        /*06c0*/ 	.byte	0x04, 0x29
        /*06c2*/ 	.short	(.L_1203 - .L_1202)


	//   ....[0]....
.L_1202:
        /*06c4*/ 	.word	0xffffffff


	//   ....[1]....
        /*06c8*/ 	.word	0xffffffff


	//   ....[2]....
        /*06cc*/ 	.word	0xffffffff


	//   ....[3]....
        /*06d0*/ 	.word	0xffffffff


	//   ....[4]....
        /*06d4*/ 	.word	0xffffffff


	//   ....[5]....
        /*06d8*/ 	.word	0xffffffff


	//   ....[6]....
        /*06dc*/ 	.word	0xffffffff


	//   ....[7]....
        /*06e0*/ 	.word	0xffffffff


	//   ....[8]....
        /*06e4*/ 	.word	0xffffffff


	//   ....[9]....
        /*06e8*/ 	.word	0xffffffff


	//   ....[10]....
        /*06ec*/ 	.word	0xffffffff


	//   ....[11]....
        /*06f0*/ 	.word	0xffffffff


	//   ....[12]....
        /*06f4*/ 	.word	0xffffffff


	//   ....[13]....
        /*06f8*/ 	.word	0xffffffff


	//   ....[14]....
        /*06fc*/ 	.word	0xffffffff


	//   ....[15]....
        /*0700*/ 	.word	0xffffffff


	//   ....[16]....
        /*0704*/ 	.word	0xffffffff


	//   ....[17]....
        /*0708*/ 	.word	0xffffffff


	//   ....[18]....
        /*070c*/ 	.word	0xffffffff


	//   ....[19]....
        /*0710*/ 	.word	0xffffffff


	//   ....[20]....
        /*0714*/ 	.word	0xffffffff


	//   ....[21]....
        /*0718*/ 	.word	0xffffffff


	//   ....[22]....
        /*071c*/ 	.word	0xffffffff


	//   ....[23]....
        /*0720*/ 	.word	0xffffffff


	//   ....[24]....
        /*0724*/ 	.word	0xffffffff


	//   ....[25]....
        /*0728*/ 	.word	0xffffffff


	//   ....[26]....
        /*072c*/ 	.word	0xffffffff


	//   ....[27]....
        /*0730*/ 	.word	0xffffffff


	//   ....[28]....
        /*0734*/ 	.word	0xffffffff


	//   ....[29]....
        /*0738*/ 	.word	0xffffffff


	//   ....[30]....
        /*073c*/ 	.word	0xffffffff


	//   ....[31]....
        /*0740*/ 	.word	0xffffffff


	//   ....[32]....
        /*0744*/ 	.word	0xffffffff


	//   ....[33]....
        /*0748*/ 	.word	0xffffffff


	//   ....[34]....
        /*074c*/ 	.word	0xffffffff


	//   ....[35]....
        /*0750*/ 	.word	0xffffffff


	//   ....[36]....
        /*0754*/ 	.word	0xffffffff


	//   ....[37]....
        /*0758*/ 	.word	0xffffffff


	//   ....[38]....
        /*075c*/ 	.word	0xffffffff


	//   ....[39]....
        /*0760*/ 	.word	0xffffffff


	//   ....[40]....
        /*0764*/ 	.word	0xffffffff


	//   ....[41]....
        /*0768*/ 	.word	0xffffffff


	//   ....[42]....
        /*076c*/ 	.word	0xffffffff


	//   ....[43]....
        /*0770*/ 	.word	0xffffffff


	//   ....[44]....
        /*0774*/ 	.word	0xffffffff


	//   ....[45]....
        /*0778*/ 	.word	0xffffffff


	//   ....[46]....
        /*077c*/ 	.word	0xffffffff


	//   ....[47]....
        /*0780*/ 	.word	0xffffffff


	//   ....[48]....
        /*0784*/ 	.word	0xffffffff


	//   ....[49]....
        /*0788*/ 	.word	0xffffffff


	//   ....[50]....
        /*078c*/ 	.word	0xffffffff


	//   ....[51]....
        /*0790*/ 	.word	0xffffffff


	//   ....[52]....
        /*0794*/ 	.word	0xffffffff


	//   ....[53]....
        /*0798*/ 	.word	0xffffffff


	//   ....[54]....
        /*079c*/ 	.word	0xffffffff


	//   ....[55]....
        /*07a0*/ 	.word	0xffffffff


	//   ....[56]....
        /*07a4*/ 	.word	0xffffffff


	//   ....[57]....
        /*07a8*/ 	.word	0xffffffff


	//   ....[58]....
        /*07ac*/ 	.word	0xffffffff


	//   ....[59]....
        /*07b0*/ 	.word	0xffffffff


	//   ....[60]....
        /*07b4*/ 	.word	0xffffffff


	//   ....[61]....
        /*07b8*/ 	.word	0xffffffff


	//   ....[62]....
        /*07bc*/ 	.word	0xffffffff


	//   ....[63]....
        /*07c0*/ 	.word	0xffffffff


	//   ....[64]....
        /*07c4*/ 	.word	0xffffffff


	//   ....[65]....
        /*07c8*/ 	.word	0xffffffff


	//   ....[66]....
        /*07cc*/ 	.word	0xffffffff


	//   ....[67]....
        /*07d0*/ 	.word	0xffffffff


	//   ....[68]....
        /*07d4*/ 	.word	0xffffffff


	//   ....[69]....
        /*07d8*/ 	.word	0xffffffff


	//   ....[70]....
        /*07dc*/ 	.word	0xffffffff


	//   ....[71]....
        /*07e0*/ 	.word	0xffffffff


	//   ....[72]....
        /*07e4*/ 	.word	0xffffffff


	//   ....[73]....
        /*07e8*/ 	.word	0xffffffff


	//   ....[74]....
        /*07ec*/ 	.word	0xffffffff


	//   ....[75]....
        /*07f0*/ 	.word	0xffffffff


	//   ....[76]....
        /*07f4*/ 	.word	0xffffffff


	//   ....[77]....
        /*07f8*/ 	.word	0xffffffff


	//   ....[78]....
        /*07fc*/ 	.word	0xffffffff


	//   ....[79]....
        /*0800*/ 	.word	0xffffffff


	//   ....[80]....
        /*0804*/ 	.word	0xffffffff


	//   ....[81]....
        /*0808*/ 	.word	0xffffffff


	//   ....[82]....
        /*080c*/ 	.word	0xffffffff


	//   ....[83]....
        /*0810*/ 	.word	0xffffffff


	//   ....[84]....
        /*0814*/ 	.word	0xffffffff


	//   ....[85]....
        /*0818*/ 	.word	0xffffffff


	//   ....[86]....
        /*081c*/ 	.word	0xffffffff


	//   ....[87]....
        /*0820*/ 	.word	0xffffffff


	//   ....[88]....
        /*0824*/ 	.word	0xffffffff


	//   ....[89]....
        /*0828*/ 	.word	0xffffffff


	//   ....[90]....
        /*082c*/ 	.word	0xffffffff


	//   ....[91]....
        /*0830*/ 	.word	0xffffffff


	//   ....[92]....
        /*0834*/ 	.word	0xffffffff


	//   ....[93]....
        /*0838*/ 	.word	0xffffffff


	//   ....[94]....
        /*083c*/ 	.word	0xffffffff


	//   ....[95]....
        /*0840*/ 	.word	0xffffffff


	//   ....[96]....
        /*0844*/ 	.word	0xffffffff


	//   ....[97]....
        /*0848*/ 	.word	0xffffffff


	//   ....[98]....
        /*084c*/ 	.word	0xffffffff


	//   ....[99]....
        /*0850*/ 	.word	0xffffffff


	//   ....[100]....
        /*0854*/ 	.word	0xffffffff


	//   ....[101]....
        /*0858*/ 	.word	0xffffffff


	//   ....[102]....
        /*085c*/ 	.word	0xffffffff


	//   ....[103]....
        /*0860*/ 	.word	0xffffffff


	//   ....[104]....
        /*0864*/ 	.word	0xffffffff


	//   ....[105]....
        /*0868*/ 	.word	0xffffffff


	//   ....[106]....
        /*086c*/ 	.word	0xffffffff


	//   ....[107]....
        /*0870*/ 	.word	0xffffffff


	//   ....[108]....
        /*0874*/ 	.word	0xffffffff


	//   ....[109]....
        /*0878*/ 	.word	0xffffffff


	//   ....[110]....
        /*087c*/ 	.word	0xffffffff


	//   ....[111]....
        /*0880*/ 	.word	0xffffffff


	//   ....[112]....
        /*0884*/ 	.word	0xffffffff


	//   ....[113]....
        /*0888*/ 	.word	0xffffffff


	//   ....[114]....
        /*088c*/ 	.word	0xffffffff


	//   ....[115]....
        /*0890*/ 	.word	0xffffffff


	//   ....[116]....
        /*0894*/ 	.word	0xffffffff


	//   ....[117]....
        /*0898*/ 	.word	0xffffffff


	//   ....[118]....
        /*089c*/ 	.word	0xffffffff


	//   ....[119]....
        /*08a0*/ 	.word	0xffffffff


	//   ....[120]....
        /*08a4*/ 	.word	0xffffffff


	//   ....[121]....
        /*08a8*/ 	.word	0xffffffff


	//   ....[122]....
        /*08ac*/ 	.word	0xffffffff


	//   ....[123]....
        /*08b0*/ 	.word	0xffffffff


	//   ....[124]....
        /*08b4*/ 	.word	0xffffffff


	//   ....[125]....
        /*08b8*/ 	.word	0xffffffff


	//   ....[126]....
        /*08bc*/ 	.word	0xffffffff


	//   ....[127]....
        /*08c0*/ 	.word	0xffffffff


	//   ....[128]....
        /*08c4*/ 	.word	0xffffffff


	//   ....[129]....
        /*08c8*/ 	.word	0xffffffff


	//   ....[130]....
        /*08cc*/ 	.word	0xffffffff


	//   ....[131]....
        /*08d0*/ 	.word	0xffffffff


	//   ....[132]....
        /*08d4*/ 	.word	0x0500000f


	//   ....[133]....
        /*08d8*/ 	.word	0x0500000f


	//   ....[134]....
        /*08dc*/ 	.word	0x0500000f


	//   ....[135]....
        /*08e0*/ 	.word	0x0500000f


	//   ....[136]....
        /*08e4*/ 	.word	0x0500000f


	//   ....[137]....
        /*08e8*/ 	.word	0x0500000f


	//   ....[138]....
        /*08ec*/ 	.word	0x0500000f


	//   ....[139]....
        /*08f0*/ 	.word	0x0500000f


	//   ....[140]....
        /*08f4*/ 	.word	0x0500000f


	//   ....[141]....
        /*08f8*/ 	.word	0x0500000f


	//   ....[142]....
        /*08fc*/ 	.word	0x0500000f


	//   ....[143]....
        /*0900*/ 	.word	0x0500000f


	//   ....[144]....
        /*0904*/ 	.word	0x0500000f


	//   ....[145]....
        /*0908*/ 	.word	0x0500000f


	//   ....[146]....
        /*090c*/ 	.word	0x0500000f


	//   ....[147]....
        /*0910*/ 	.word	0x0500000f


	//   ....[148]....
        /*0914*/ 	.word	0x0500000f


	//   ....[149]....
        /*0918*/ 	.word	0x0500000f


	//   ....[150]....
        /*091c*/ 	.word	0x0500000f


	//   ....[151]....
        /*0920*/ 	.word	0x0500000f


	//   ....[152]....
        /*0924*/ 	.word	0x0500000f


	//   ....[153]....
        /*0928*/ 	.word	0x0500000f


	//   ....[154]....
        /*092c*/ 	.word	0x0500000f


	//   ....[155]....
        /*0930*/ 	.word	0x0500000f


	//   ....[156]....
        /*0934*/ 	.word	0x0500000f


	//   ....[157]....
        /*0938*/ 	.word	0x0500000f


	//   ....[158]....
        /*093c*/ 	.word	0x0500000f


	//   ....[159]....
        /*0940*/ 	.word	0x0500000f


	//   ....[160]....
        /*0944*/ 	.word	0x0500000f


	//   ....[161]....
        /*0948*/ 	.word	0x0500000f


	//   ....[162]....
        /*094c*/ 	.word	0x0500000f


	//   ....[163]....
        /*0950*/ 	.word	0x0500000f


	//   ....[164]....
        /*0954*/ 	.word	0x0500000f


	//   ....[165]....
        /*0958*/ 	.word	0x0500000f


	//   ....[166]....
        /*095c*/ 	.word	0x0500000f


	//   ....[167]....
        /*0960*/ 	.word	0x0500000f


	//   ....[168]....
        /*0964*/ 	.word	0x0500000f


	//   ....[169]....
        /*0968*/ 	.word	0x0500000f


	//   ....[170]....
        /*096c*/ 	.word	0x0500000f


	//   ....[171]....
        /*0970*/ 	.word	0x0500000f


	//   ....[172]....
        /*0974*/ 	.word	0x0500000f


	//   ....[173]....
        /*0978*/ 	.word	0x0500000f


	//   ....[174]....
        /*097c*/ 	.word	0x0500000f


	//   ....[175]....
        /*0980*/ 	.word	0x0500000f


	//   ....[176]....
        /*0984*/ 	.word	0x0500000f


	//   ....[177]....
        /*0988*/ 	.word	0x0500000f


	//   ....[178]....
        /*098c*/ 	.word	0x0500000f


	//   ....[179]....
        /*0990*/ 	.word	0x0500000f


	//   ....[180]....
        /*0994*/ 	.word	0x0500000f


	//   ....[181]....
        /*0998*/ 	.word	0x0500000f


	//   ....[182]....
        /*099c*/ 	.word	0x0500000f


	//   ....[183]....
        /*09a0*/ 	.word	0x0500000f


	//   ....[184]....
        /*09a4*/ 	.word	0x0500000f


	//   ....[185]....
        /*09a8*/ 	.word	0x0500000f


	//   ....[186]....
        /*09ac*/ 	.word	0x0500000f


	//   ....[187]....
        /*09b0*/ 	.word	0x0500000f


	//   ....[188]....
        /*09b4*/ 	.word	0x0500000f


	//   ....[189]....
        /*09b8*/ 	.word	0x0500000f


	//   ....[190]....
        /*09bc*/ 	.word	0x0500000f


	//   ....[191]....
        /*09c0*/ 	.word	0x0500000f


	//   ....[192]....
        /*09c4*/ 	.word	0x0500000f


	//   ....[193]....
        /*09c8*/ 	.word	0x0500000f


	//   ....[194]....
        /*09cc*/ 	.word	0x0500000f


	//   ....[195]....
        /*09d0*/ 	.word	0x0500000f


	//   ....[196]....
        /*09d4*/ 	.word	0x0500000f


	//   ....[197]....
        /*09d8*/ 	.word	0x0500000f


	//   ....[198]....
        /*09dc*/ 	.word	0x0500000f


	//   ....[199]....
        /*09e0*/ 	.word	0x0500000f


	//   ....[200]....
        /*09e4*/ 	.word	0x0500000f


	//   ....[201]....
        /*09e8*/ 	.word	0x0500000f


	//   ....[202]....
        /*09ec*/ 	.word	0x0500000f


	//   ....[203]....
        /*09f0*/ 	.word	0x0500000f


	//   ....[204]....
        /*09f4*/ 	.word	0x0500000f


	//   ....[205]....
        /*09f8*/ 	.word	0x0500000f


	//   ....[206]....
        /*09fc*/ 	.word	0x0500000f


	//   ....[207]....
        /*0a00*/ 	.word	0x0500000f


	//   ....[208]....
        /*0a04*/ 	.word	0x0500000f


	//----- nvinfo : EIATTR_COOP_GROUP_INSTR_OFFSETS
	.align		4
.L_1203:
        /*0a08*/ 	.byte	0x04, 0x28
        /*0a0a*/ 	.short	(.L_1205 - .L_1204)


	//   ....[0]....
.L_1204:
        /*0a0c*/ 	.word	0x00000060


	//   ....[1]....
        /*0a10*/ 	.word	0x00000190


	//   ....[2]....
        /*0a14*/ 	.word	0x00000240


	//   ....[3]....
        /*0a18*/ 	.word	0x00000400


	//   ....[4]....
        /*0a1c*/ 	.word	0x00000560


	//   ....[5]....
        /*0a20*/ 	.word	0x00000680


	//   ....[6]....
        /*0a24*/ 	.word	0x000007e0


	//   ....[7]....
        /*0a28*/ 	.word	0x00008df0


	//   ....[8]....
        /*0a2c*/ 	.word	0x000094b0


	//   ....[9]....
        /*0a30*/ 	.word	0x000094c0


	//   ....[10]....
        /*0a34*/ 	.word	0x000094d0


	//   ....[11]....
        /*0a38*/ 	.word	0x000094e0


	//   ....[12]....
        /*0a3c*/ 	.word	0x00009820


	//   ....[13]....
        /*0a40*/ 	.word	0x00009830


	//   ....[14]....
        /*0a44*/ 	.word	0x00009840


	//   ....[15]....
        /*0a48*/ 	.word	0x00009850


	//   ....[16]....
        /*0a4c*/ 	.word	0x00009b70


	//   ....[17]....
        /*0a50*/ 	.word	0x00009b80


	//   ....[18]....
        /*0a54*/ 	.word	0x00009b90


	//   ....[19]....
        /*0a58*/ 	.word	0x00009ba0


	//   ....[20]....
        /*0a5c*/ 	.word	0x00009ee0


	//   ....[21]....
        /*0a60*/ 	.word	0x00009ef0


	//   ....[22]....
        /*0a64*/ 	.word	0x00009f00


	//   ....[23]....
        /*0a68*/ 	.word	0x00009f10


	//   ....[24]....
        /*0a6c*/ 	.word	0x0000be00


	//   ....[25]....
        /*0a70*/ 	.word	0x0000be20


	//   ....[26]....
        /*0a74*/ 	.word	0x0000be30


	//   ....[27]....
        /*0a78*/ 	.word	0x0000be40


	//   ....[28]....
        /*0a7c*/ 	.word	0x0000bf50


	//   ....[29]....
        /*0a80*/ 	.word	0x0000bf70


	//   ....[30]....
        /*0a84*/ 	.word	0x0000c010


	//   ....[31]....
        /*0a88*/ 	.word	0x0000c040


	//   ....[32]....
        /*0a8c*/ 	.word	0x0000c390


	//   ....[33]....
        /*0a90*/ 	.word	0x0000c3b0


	//   ....[34]....
        /*0a94*/ 	.word	0x0000c3d0


	//   ....[35]....
        /*0a98*/ 	.word	0x0000c3e0


	//   ....[36]....
        /*0a9c*/ 	.word	0x0000c4b0


	//   ....[37]....
        /*0aa0*/ 	.word	0x0000c4d0


	//   ....[38]....
        /*0aa4*/ 	.word	0x0000c4e0


	//   ....[39]....
        /*0aa8*/ 	.word	0x0000c560


	//   ....[40]....
        /*0aac*/ 	.word	0x0000ea60


	//   ....[41]....
        /*0ab0*/ 	.word	0x0000ea80


	//   ....[42]....
        /*0ab4*/ 	.word	0x0000f2c0


	//   ....[43]....
        /*0ab8*/ 	.word	0x0000f310


	//   ....[44]....
        /*0abc*/ 	.word	0x0000fc10


	//   ....[45]....
        /*0ac0*/ 	.word	0x0000fc70


	//   ....[46]....
        /*0ac4*/ 	.word	0x000111d0


	//   ....[47]....
        /*0ac8*/ 	.word	0x000111e0


	//   ....[48]....
        /*0acc*/ 	.word	0x00011b10


	//   ....[49]....
        /*0ad0*/ 	.word	0x00011b40


	//   ....[50]....
        /*0ad4*/ 	.word	0x000123a0


	//   ....[51]....
        /*0ad8*/ 	.word	0x000123f0


	//   ....[52]....
        /*0adc*/ 	.word	0x00013ed0


	//   ....[53]....
        /*0ae0*/ 	.word	0x00013f10


	//   ....[54]....
        /*0ae4*/ 	.word	0x00014490


	//   ....[55]....
        /*0ae8*/ 	.word	0x000144d0


	//   ....[56]....
        /*0aec*/ 	.word	0x000157f0


	//   ....[57]....
        /*0af0*/ 	.word	0x00015830


	//   ....[58]....
        /*0af4*/ 	.word	0x00015900


	//   ....[59]....
        /*0af8*/ 	.word	0x00015920


	//   ....[60]....
        /*0afc*/ 	.word	0x00016bf0


	//   ....[61]....
        /*0b00*/ 	.word	0x00016c30


	//   ....[62]....
        /*0b04*/ 	.word	0x00016c70


	//   ....[63]....
        /*0b08*/ 	.word	0x00016cb0


	//   ....[64]....
        /*0b0c*/ 	.word	0x00017240


	//   ....[65]....
        /*0b10*/ 	.word	0x00017260


	//   ....[66]....
        /*0b14*/ 	.word	0x00017320


	//   ....[67]....
        /*0b18*/ 	.word	0x00017340


	//   ....[68]....
        /*0b1c*/ 	.word	0x00017400


	//   ....[69]....
        /*0b20*/ 	.word	0x00017420


	//   ....[70]....
        /*0b24*/ 	.word	0x000174f0


	//   ....[71]....
        /*0b28*/ 	.word	0x00017510


	//   ....[72]....
        /*0b2c*/ 	.word	0x00017cd0


	//   ....[73]....
        /*0b30*/ 	.word	0x00017ce0


	//   ....[74]....
        /*0b34*/ 	.word	0x00017df0


	//   ....[75]....
        /*0b38*/ 	.word	0x00017e00


	//   ....[76]....
        /*0b3c*/ 	.word	0x00017f10


	//   ....[77]....
        /*0b40*/ 	.word	0x00017f20


	//   ....[78]....
        /*0b44*/ 	.word	0x00018030


	//   ....[79]....
        /*0b48*/ 	.word	0x00018040


	//   ....[80]....
        /*0b4c*/ 	.word	0x000181b0


	//   ....[81]....
        /*0b50*/ 	.word	0x00018380


	//   ....[82]....
        /*0b54*/ 	.word	0x000183b0


	//   ....[83]....
        /*0b58*/ 	.word	0x000183e0


	//   ....[84]....
        /*0b5c*/ 	.word	0x00018410


	//   ....[85]....
        /*0b60*/ 	.word	0x00018440


	//   ....[86]....
        /*0b64*/ 	.word	0x00018470


	//   ....[87]....
        /*0b68*/ 	.word	0x000185e0


	//   ....[88]....
        /*0b6c*/ 	.word	0x00018610


	//   ....[89]....
        /*0b70*/ 	.word	0x00018640


	//   ....[90]....
        /*0b74*/ 	.word	0x00018670


	//   ....[91]....
        /*0b78*/ 	.word	0x000186a0


	//   ....[92]....
        /*0b7c*/ 	.word	0x000186d0


	//   ....[93]....
        /*0b80*/ 	.word	0x00018770


	//   ....[94]....
        /*0b84*/ 	.word	0x000187d0


	//   ....[95]....
        /*0b88*/ 	.word	0x00018860


	//   ....[96]....
        /*0b8c*/ 	.word	0x00019770


	//   ....[97]....
        /*0b90*/ 	.word	0x0001afd0


	//   ....[98]....
        /*0b94*/ 	.word	0x0001bc00


	//   ....[99]....
        /*0b98*/ 	.word	0x0001bc10


	//   ....[100]....
        /*0b9c*/ 	.word	0x0001bc30


	//   ....[101]....
        /*0ba0*/ 	.word	0x0001bce0


	//   ....[102]....
        /*0ba4*/ 	.word	0x0001bd10


	//   ....[103]....
        /*0ba8*/ 	.word	0x0001bd90


	//   ....[104]....
        /*0bac*/ 	.word	0x0001bdc0


	//   ....[105]....
        /*0bb0*/ 	.word	0x0001be40


	//   ....[106]....
        /*0bb4*/ 	.word	0x0001be70


	//   ....[107]....
        /*0bb8*/ 	.word	0x0001bef0


	//   ....[108]....
        /*0bbc*/ 	.word	0x0001bf20


	//   ....[109]....
        /*0bc0*/ 	.word	0x0001bfa0


	//   ....[110]....
        /*0bc4*/ 	.word	0x0001bfd0


	//   ....[111]....
        /*0bc8*/ 	.word	0x0001c050


	//   ....[112]....
        /*0bcc*/ 	.word	0x0001c060


	//   ....[113]....
        /*0bd0*/ 	.word	0x0001c0e0


	//   ....[114]....
        /*0bd4*/ 	.word	0x0001eac0


	//   ....[115]....
        /*0bd8*/ 	.word	0x0001eb10


	//   ....[116]....
        /*0bdc*/ 	.word	0x0001eb40


	//   ....[117]....
        /*0be0*/ 	.word	0x0001eb50


	//   ....[118]....
        /*0be4*/ 	.word	0x0001eb80


	//   ....[119]....
        /*0be8*/ 	.word	0x0001ebb0


	//   ....[120]....
        /*0bec*/ 	.word	0x0001ebe0


	//   ....[121]....
        /*0bf0*/ 	.word	0x0001ec10


	//   ....[122]....
        /*0bf4*/ 	.word	0x0001ed90


	//   ....[123]....
        /*0bf8*/ 	.word	0x0001edd0


	//   ....[124]....
        /*0bfc*/ 	.word	0x0001ee00


	//   ....[125]....
        /*0c00*/ 	.word	0x0001ee30


	//   ....[126]....
        /*0c04*/ 	.word	0x0001ee60


	//   ....[127]....
        /*0c08*/ 	.word	0x0001ee90


	//   ....[128]....
        /*0c0c*/ 	.word	0x0001ef50


	//   ....[129]....
        /*0c10*/ 	.word	0x0001ef70


	//   ....[130]....
        /*0c14*/ 	.word	0x0001efe0


	//   ....[131]....
        /*0c18*/ 	.word	0x0001f6b0


	//   ....[132]....
        /*0c1c*/ 	.word	0x0001faf0


	//   ....[133]....
        /*0c20*/ 	.word	0x0001fba0


	//   ....[134]....
        /*0c24*/ 	.word	0x0001fc30


	//   ....[135]....
        /*0c28*/ 	.word	0x0001fc80


	//   ....[136]....
        /*0c2c*/ 	.word	0x0001fcd0


	//   ....[137]....
        /*0c30*/ 	.word	0x0001fd60


	//   ....[138]....
        /*0c34*/ 	.word	0x0001fdf0


	//   ....[139]....
        /*0c38*/ 	.word	0x0001fe40


	//   ....[140]....
        /*0c3c*/ 	.word	0x0001fe90


	//   ....[141]....
        /*0c40*/ 	.word	0x0001ff20


	//   ....[142]....
        /*0c44*/ 	.word	0x0001ffb0


	//   ....[143]....
        /*0c48*/ 	.word	0x00020000


	//   ....[144]....
        /*0c4c*/ 	.word	0x00020050


	//   ....[145]....
        /*0c50*/ 	.word	0x000200e0


	//   ....[146]....
        /*0c54*/ 	.word	0x00020170


	//   ....[147]....
        /*0c58*/ 	.word	0x000201c0


	//   ....[148]....
        /*0c5c*/ 	.word	0x00020210


	//   ....[149]....
        /*0c60*/ 	.word	0x00020300


	//   ....[150]....
        /*0c64*/ 	.word	0x000203b0


	//   ....[151]....
        /*0c68*/ 	.word	0x00020430


	//   ....[152]....
        /*0c6c*/ 	.word	0x000204d0


	//   ....[153]....
        /*0c70*/ 	.word	0x00020560


	//   ....[154]....
        /*0c74*/ 	.word	0x00020620


	//   ....[155]....
        /*0c78*/ 	.word	0x000206a0


	//   ....[156]....
        /*0c7c*/ 	.word	0x00020710


	//   ....[157]....
        /*0c80*/ 	.word	0x000208b0


	//   ....[158]....
        /*0c84*/ 	.word	0x00020950


	//   ....[159]....
        /*0c88*/ 	.word	0x000209d0


	//   ....[160]....
        /*0c8c*/ 	.word	0x00020a40


	//   ....[161]....
        /*0c90*/ 	.word	0x00020bb0


	//   ....[162]....
        /*0c94*/ 	.word	0x00020ce0


	//   ....[163]....
        /*0c98*/ 	.word	0x00020d50


	//   ....[164]....
        /*0c9c*/ 	.word	0x00020da0


	//   ....[165]....
        /*0ca0*/ 	.word	0x00021080


	//   ....[166]....
        /*0ca4*/ 	.word	0x000210d0


	//   ....[167]....
        /*0ca8*/ 	.word	0x00021160


	//   ....[168]....
        /*0cac*/ 	.word	0x000211f0


	//   ....[169]....
        /*0cb0*/ 	.word	0x00021280


	//   ....[170]....
        /*0cb4*/ 	.word	0x00021310


	//   ....[171]....
        /*0cb8*/ 	.word	0x000213a0


	//   ....[172]....
        /*0cbc*/ 	.word	0x00021430


	//   ....[173]....
        /*0cc0*/ 	.word	0x000214f0


	//   ....[174]....
        /*0cc4*/ 	.word	0x000217f0


	//   ....[175]....
        /*0cc8*/ 	.word	0x000219a0


	//   ....[176]....
        /*0ccc*/ 	.word	0x000219f0


	//   ....[177]....
        /*0cd0*/ 	.word	0x00021a50


	//   ....[178]....
        /*0cd4*/ 	.word	0x00021af0


	//   ....[179]....
        /*0cd8*/ 	.word	0x00021bb0


	//   ....[180]....
        /*0cdc*/ 	.word	0x00021c50


	//   ....[181]....
        /*0ce0*/ 	.word	0x00021d20


	//   ....[182]....
        /*0ce4*/ 	.word	0x00021db0


	//   ....[183]....
        /*0ce8*/ 	.word	0x00021e90


	//   ....[184]....
        /*0cec*/ 	.word	0x00021f20


	//   ....[185]....
        /*0cf0*/ 	.word	0x00022000


	//   ....[186]....
        /*0cf4*/ 	.word	0x00022090


	//   ....[187]....
        /*0cf8*/ 	.word	0x00022170


	//   ....[188]....
        /*0cfc*/ 	.word	0x00022200


	//   ....[189]....
        /*0d00*/ 	.word	0x000222e0


	//   ....[190]....
        /*0d04*/ 	.word	0x000223d0


	//   ....[191]....
        /*0d08*/ 	.word	0x00022700


	//   ....[192]....
        /*0d0c*/ 	.word	0x000227b0


	//   ....[193]....
        /*0d10*/ 	.word	0x000228b0


	//   ....[194]....
        /*0d14*/ 	.word	0x00022940


	//   ....[195]....
        /*0d18*/ 	.word	0x000229c0


	//   ....[196]....
        /*0d1c*/ 	.word	0x00022a40


	//   ....[197]....
        /*0d20*/ 	.word	0x00022ac0


	//   ....[198]....
        /*0d24*/ 	.word	0x00022b50


	//   ....[199]....
        /*0d28*/ 	.word	0x00022bf0


	//   ....[200]....
        /*0d2c*/ 	.word	0x00022cc0


	//   ....[201]....
        /*0d30*/ 	.word	0x00022d40


	//   ....[202]....
        /*0d34*/ 	.word	0x00022dc0


	//   ....[203]....
        /*0d38*/ 	.word	0x00022e40


	//   ....[204]....
        /*0d3c*/ 	.word	0x00022ed0


	//   ....[205]....
        /*0d40*/ 	.word	0x00022f50


	//   ....[206]....
        /*0d44*/ 	.word	0x00022ff0


	//   ....[207]....
        /*0d48*/ 	.word	0x00023080


	//   ....[208]....
        /*0d4c*/ 	.word	0x000231b0


	//----- nvinfo : EIATTR_REG_RECONFIG
	.align		4
.L_1205:
        /*0d50*/ 	.byte	0x01, 0x54
	.zero		2


	//----- nvinfo : EIATTR_SYSCALL_OFFSETS
	.align		4
        /*0d54*/ 	.byte	0x04, 0x46
        /*0d56*/ 	.short	(.L_1207 - .L_1206)


	//   ....[0]....
.L_1206:
        /*0d58*/ 	.word	0x000019a0


	//   ....[1]....
        /*0d5c*/ 	.word	0x00001af0


	//   ....[2]....
        /*0d60*/ 	.word	0x00008f80


	//   ....[3]....
        /*0d64*/ 	.word	0x00009270


	//   ....[4]....
        /*0d68*/ 	.word	0x0001abd0


	//   ....[5]....
        /*0d6c*/ 	.word	0x0001ad30


	//   ....[6]....
        /*0d70*/ 	.word	0x0001ae30


	//   ....[7]....
        /*0d74*/ 	.word	0x0001b7d0


	//----- nvinfo : EIATTR_MBARRIER_INSTR_OFFSETS
	.align		4
.L_1207:
        /*0d78*/ 	.byte	0x04, 0x39
        /*0d7a*/ 	.short	(.L_1209 - .L_1208)


	//   ....[0]....
.L_1208:
        /*0d7c*/ 	.word	0x000002b0
        /*0d80*/ 	.word	0x000000ff
        /*0d84*/ 	.word	0x00028800
        /*0d88*/ 	.short	0x0100
        /*0d8a*/ 	.byte	0x08
	.zero		1


	//   ....[1]....
        /*0d8c*/ 	.word	0x000002c0
        /*0d90*/ 	.word	0x000000ff
        /*0d94*/ 	.word	0x00028820
        /*0d98*/ 	.short	0x0100
        /*0d9a*/ 	.byte	0x08
	.zero		1


	//   ....[2]....
        /*0d9c*/ 	.word	0x000003b0
        /*0da0*/ 	.word	0x000000ff
        /*0da4*/ 	.word	0x00028830
        /*0da8*/ 	.short	0x0100
        /*0daa*/ 	.byte	0x08
	.zero		1


	//   ....[3]....
        /*0dac*/ 	.word	0x000003c0
        /*0db0*/ 	.word	0x000000ff
        /*0db4*/ 	.word	0x00028840
        /*0db8*/ 	.short	0x0100
        /*0dba*/ 	.byte	0x08
	.zero		1


	//   ....[4]....
        /*0dbc*/ 	.word	0x000003d0
        /*0dc0*/ 	.word	0x000000ff
        /*0dc4*/ 	.word	0x00028838
        /*0dc8*/ 	.short	0x0100
        /*0dca*/ 	.byte	0x08
	.zero		1


	//   ....[5]....
        /*0dcc*/ 	.word	0x000003e0
        /*0dd0*/ 	.word	0x000000ff
        /*0dd4*/ 	.word	0x00028848
        /*0dd8*/ 	.short	0x0100
        /*0dda*/ 	.byte	0x08
	.zero		1


	//   ....[6]....
        /*0ddc*/ 	.word	0x00000510
        /*0de0*/ 	.word	0x000000ff
        /*0de4*/ 	.word	0x00028850
        /*0de8*/ 	.short	0x0100
        /*0dea*/ 	.byte	0x08
	.zero		1


	//   ....[7]....
        /*0dec*/ 	.word	0x00000520
        /*0df0*/ 	.word	0x000000ff
        /*0df4*/ 	.word	0x00028860
        /*0df8*/ 	.short	0x0100
        /*0dfa*/ 	.byte	0x08
	.zero		1


	//   ....[8]....
        /*0dfc*/ 	.word	0x00000530
        /*0e00*/ 	.word	0x000000ff
        /*0e04*/ 	.word	0x00028858
        /*0e08*/ 	.short	0x0100
        /*0e0a*/ 	.byte	0x08
	.zero		1


	//   ....[9]....
        /*0e0c*/ 	.word	0x00000540
        /*0e10*/ 	.word	0x000000ff
        /*0e14*/ 	.word	0x00028868
        /*0e18*/ 	.short	0x0100
        /*0e1a*/ 	.byte	0x08
	.zero		1


	//   ....[10]....
        /*0e1c*/ 	.word	0x00000630
        /*0e20*/ 	.word	0x000000ff
        /*0e24*/ 	.word	0x00028870
        /*0e28*/ 	.short	0x0100
        /*0e2a*/ 	.byte	0x06
	.zero		1


	//   ....[11]....
        /*0e2c*/ 	.word	0x00000640
        /*0e30*/ 	.word	0x000000ff
        /*0e34*/ 	.word	0x00028880
        /*0e38*/ 	.short	0x0100
        /*0e3a*/ 	.byte	0x06
	.zero		1


	//   ....[12]....
        /*0e3c*/ 	.word	0x00000650
        /*0e40*/ 	.word	0x000000ff
        /*0e44*/ 	.word	0x00028878
        /*0e48*/ 	.short	0x0100
        /*0e4a*/ 	.byte	0x06
	.zero		1


	//   ....[13]....
        /*0e4c*/ 	.word	0x00000660
        /*0e50*/ 	.word	0x000000ff
        /*0e54*/ 	.word	0x00028888
        /*0e58*/ 	.short	0x0100
        /*0e5a*/ 	.byte	0x06
	.zero		1


	//   ....[14]....
        /*0e5c*/ 	.word	0x00000790
        /*0e60*/ 	.word	0x000000ff
        /*0e64*/ 	.word	0x00028890
        /*0e68*/ 	.short	0x0100
        /*0e6a*/ 	.byte	0x08
	.zero		1


	//   ....[15]....
        /*0e6c*/ 	.word	0x000007a0
        /*0e70*/ 	.word	0x000000ff
        /*0e74*/ 	.word	0x000288a0
        /*0e78*/ 	.short	0x0100
        /*0e7a*/ 	.byte	0x08
	.zero		1


	//   ....[16]....
        /*0e7c*/ 	.word	0x000007b0
        /*0e80*/ 	.word	0x000000ff
        /*0e84*/ 	.word	0x00028898
        /*0e88*/ 	.short	0x0100
        /*0e8a*/ 	.byte	0x08
	.zero		1


	//   ....[17]....
        /*0e8c*/ 	.word	0x000007c0
        /*0e90*/ 	.word	0x000000ff
        /*0e94*/ 	.word	0x000288a8
        /*0e98*/ 	.short	0x0100
        /*0e9a*/ 	.byte	0x08
	.zero		1


	//   ....[18]....
        /*0e9c*/ 	.word	0x000008f0
        /*0ea0*/ 	.word	0x000000ff
        /*0ea4*/ 	.word	0x000288b0
        /*0ea8*/ 	.short	0x0100
        /*0eaa*/ 	.byte	0x08
	.zero		1


	//   ....[19]....
        /*0eac*/ 	.word	0x00000900
        /*0eb0*/ 	.word	0x000000ff
        /*0eb4*/ 	.word	0x000288c0
        /*0eb8*/ 	.short	0x0100
        /*0eba*/ 	.byte	0x08
	.zero		1


	//   ....[20]....
        /*0ebc*/ 	.word	0x00000910
        /*0ec0*/ 	.word	0x000000ff
        /*0ec4*/ 	.word	0x000288b8
        /*0ec8*/ 	.short	0x0100
        /*0eca*/ 	.byte	0x08
	.zero		1


	//   ....[21]....
        /*0ecc*/ 	.word	0x00000920
        /*0ed0*/ 	.word	0x000000ff
        /*0ed4*/ 	.word	0x000288c8
        /*0ed8*/ 	.short	0x0100
        /*0eda*/ 	.byte	0x08
	.zero		1


	//   ....[22]....
        /*0edc*/ 	.word	0x000031b0
        /*0ee0*/ 	.word	0x0000006e
        /*0ee4*/ 	.word	0x00028890
        /*0ee8*/ 	.short	0x010a
        /*0eea*/ 	.byte	0x3f
	.zero		1


	//   ....[23]....
        /*0eec*/ 	.word	0x00005a60
        /*0ef0*/ 	.word	0x0000006e
        /*0ef4*/ 	.word	0x00028890
        /*0ef8*/ 	.short	0x010a
        /*0efa*/ 	.byte	0x3f
	.zero		1


	//   ....[24]....
        /*0efc*/ 	.word	0x00007cd0
        /*0f00*/ 	.word	0x0000006e
        /*0f04*/ 	.word	0x00028890
        /*0f08*/ 	.short	0x010a
        /*0f0a*/ 	.byte	0x3f
	.zero		1


	//   ....[25]....
        /*0f0c*/ 	.word	0x00008330
        /*0f10*/ 	.word	0x00000030
        /*0f14*/ 	.word	0x00000000
        /*0f18*/ 	.short	0x0101
        /*0f1a*/ 	.byte	0x3f
	.zero		1


	//   ....[26]....
        /*0f1c*/ 	.word	0x00008370
        /*0f20*/ 	.word	0x0000006e
        /*0f24*/ 	.word	0x000288b0
        /*0f28*/ 	.short	0x010a
        /*0f2a*/ 	.byte	0x3f
	.zero		1


	//   ....[27]....
        /*0f2c*/ 	.word	0x000089c0
        /*0f30*/ 	.word	0x0000006e
        /*0f34*/ 	.word	0x00000000
        /*0f38*/ 	.short	0x0101
        /*0f3a*/ 	.byte	0x3f
	.zero		1


	//   ....[28]....
        /*0f3c*/ 	.word	0x00009000
        /*0f40*/ 	.word	0x00000002
        /*0f44*/ 	.word	0x00028800
        /*0f48*/ 	.short	0x010a
        /*0f4a*/ 	.byte	0x3f
	.zero		1


	//   ....[29]....
        /*0f4c*/ 	.word	0x00009050
        /*0f50*/ 	.word	0x00000002
        /*0f54*/ 	.word	0x00028800
        /*0f58*/ 	.short	0x010a
        /*0f5a*/ 	.byte	0x3f
	.zero		1


	//   ....[30]....
        /*0f5c*/ 	.word	0x0000a150
        /*0f60*/ 	.word	0x00000002
        /*0f64*/ 	.word	0x00028800
        /*0f68*/ 	.short	0x010a
        /*0f6a*/ 	.byte	0x3f
	.zero		1


	//   ....[31]....
        /*0f6c*/ 	.word	0x0000c810
        /*0f70*/ 	.word	0x00000002
        /*0f74*/ 	.word	0x00028800
        /*0f78*/ 	.short	0x010a
        /*0f7a*/ 	.byte	0x3f
	.zero		1


	//   ....[32]....
        /*0f7c*/ 	.word	0x0000e4a0
        /*0f80*/ 	.word	0x00000000
        /*0f84*/ 	.word	0x00028830
        /*0f88*/ 	.short	0x010a
        /*0f8a*/ 	.byte	0x3f
	.zero		1


	//   ....[33]....
        /*0f8c*/ 	.word	0x0000e510
        /*0f90*/ 	.word	0x00000000
        /*0f94*/ 	.word	0x00028830
        /*0f98*/ 	.short	0x010a
        /*0f9a*/ 	.byte	0x3f
	.zero		1


	//   ....[34]....
        /*0f9c*/ 	.word	0x0000ecc0
        /*0fa0*/ 	.word	0x00000000
        /*0fa4*/ 	.word	0x00000000
        /*0fa8*/ 	.short	0x0101
        /*0faa*/ 	.byte	0x3f
	.zero		1


	//   ....[35]....
        /*0fac*/ 	.word	0x00010a20
        /*0fb0*/ 	.word	0x00000003
        /*0fb4*/ 	.word	0x00028830
        /*0fb8*/ 	.short	0x010a
        /*0fba*/ 	.byte	0x3f
	.zero		1


	//   ....[36]....
        /*0fbc*/ 	.word	0x00010a70
        /*0fc0*/ 	.word	0x00000003
        /*0fc4*/ 	.word	0x00028830
        /*0fc8*/ 	.short	0x010a
        /*0fca*/ 	.byte	0x3f
	.zero		1


	//   ....[37]....
        /*0fcc*/ 	.word	0x00010ec0
        /*0fd0*/ 	.word	0x00000006
        /*0fd4*/ 	.word	0x00028850
        /*0fd8*/ 	.short	0x010a
        /*0fda*/ 	.byte	0x3f
	.zero		1


	//   ....[38]....
        /*0fdc*/ 	.word	0x00010f00
        /*0fe0*/ 	.word	0x00000006
        /*0fe4*/ 	.word	0x00028850
        /*0fe8*/ 	.short	0x010a
        /*0fea*/ 	.byte	0x3f
	.zero		1


	//   ....[39]....
        /*0fec*/ 	.word	0x00012a60
        /*0ff0*/ 	.word	0x00000015
        /*0ff4*/ 	.word	0x00000000
        /*0ff8*/ 	.short	0x0101
        /*0ffa*/ 	.byte	0x3f
	.zero		1


	//   ....[40]....
        /*0ffc*/ 	.word	0x00012af0
        /*1000*/ 	.word	0x0000002e
        /*1004*/ 	.word	0x00000000
        /*1008*/ 	.short	0x0101
        /*100a*/ 	.byte	0x3f
	.zero		1


	//   ....[41]....
        /*100c*/ 	.word	0x00013580
        /*1010*/ 	.word	0x00000003
        /*1014*/ 	.word	0x00028830
        /*1018*/ 	.short	0x010a
        /*101a*/ 	.byte	0x3f
	.zero		1


	//   ....[42]....
        /*101c*/ 	.word	0x000135d0
        /*1020*/ 	.word	0x00000003
        /*1024*/ 	.word	0x00028830
        /*1028*/ 	.short	0x010a
        /*102a*/ 	.byte	0x3f
	.zero		1


	//   ....[43]....
        /*102c*/ 	.word	0x00013a20
        /*1030*/ 	.word	0x00000006
        /*1034*/ 	.word	0x00028850
        /*1038*/ 	.short	0x010a
        /*103a*/ 	.byte	0x3f
	.zero		1


	//   ....[44]....
        /*103c*/ 	.word	0x00013a60
        /*1040*/ 	.word	0x00000006
        /*1044*/ 	.word	0x00028850
        /*1048*/ 	.short	0x010a
        /*104a*/ 	.byte	0x3f
	.zero		1


	//   ....[45]....
        /*104c*/ 	.word	0x00014c10
        /*1050*/ 	.word	0x0000001b
        /*1054*/ 	.word	0x00000000
        /*1058*/ 	.short	0x0101
        /*105a*/ 	.byte	0x3f
	.zero		1


	//   ....[46]....
        /*105c*/ 	.word	0x00014ca0
        /*1060*/ 	.word	0x0000000c
        /*1064*/ 	.word	0x00000000
        /*1068*/ 	.short	0x0101
        /*106a*/ 	.byte	0x3f
	.zero		1


	//   ....[47]....
        /*106c*/ 	.word	0x000156f0
        /*1070*/ 	.word	0x0000000c
        /*1074*/ 	.word	0x00028850
        /*1078*/ 	.short	0x010a
        /*107a*/ 	.byte	0x3f
	.zero		1


	//   ....[48]....
        /*107c*/ 	.word	0x00015770
        /*1080*/ 	.word	0x0000000c
        /*1084*/ 	.word	0x00028850
        /*1088*/ 	.short	0x010a
        /*108a*/ 	.byte	0x3f
	.zero		1


	//   ....[49]....
        /*108c*/ 	.word	0x00015d20
        /*1090*/ 	.word	0x0000000b
        /*1094*/ 	.word	0x00000000
        /*1098*/ 	.short	0x0101
        /*109a*/ 	.byte	0x3f
	.zero		1


	//   ....[50]....
        /*109c*/ 	.word	0x00017230
        /*10a0*/ 	.word	0x00000000
        /*10a4*/ 	.word	0x00000000
        /*10a8*/ 	.short	0x0101
        /*10aa*/ 	.byte	0x3f
	.zero		1


	//   ....[51]....
        /*10ac*/ 	.word	0x00019860
        /*10b0*/ 	.word	0x00000004
        /*10b4*/ 	.word	0x00028820
        /*10b8*/ 	.short	0x010a
        /*10ba*/ 	.byte	0x3f
	.zero		1


	//   ....[52]....
        /*10bc*/ 	.word	0x00019940
        /*10c0*/ 	.word	0x00000004
        /*10c4*/ 	.word	0x000288a0
        /*10c8*/ 	.short	0x010a
        /*10ca*/ 	.byte	0x3f
	.zero		1


	//   ....[53]....
        /*10cc*/ 	.word	0x00019c90
        /*10d0*/ 	.word	0x00000004
        /*10d4*/ 	.word	0x000288c0
        /*10d8*/ 	.short	0x010a
        /*10da*/ 	.byte	0x3f
	.zero		1


	//   ....[54]....
        /*10dc*/ 	.word	0x0001a150
        /*10e0*/ 	.word	0x00000006
        /*10e4*/ 	.word	0x000288a0
        /*10e8*/ 	.short	0x010a
        /*10ea*/ 	.byte	0x3f
	.zero		1


	//   ....[55]....
        /*10ec*/ 	.word	0x0001a480
        /*10f0*/ 	.word	0x00000006
        /*10f4*/ 	.word	0x000288c0
        /*10f8*/ 	.short	0x010a
        /*10fa*/ 	.byte	0x3f
	.zero		1


	//   ....[56]....
        /*10fc*/ 	.word	0x0001b280
        /*1100*/ 	.word	0x00000000
        /*1104*/ 	.word	0x00028840
        /*1108*/ 	.short	0x010a
        /*110a*/ 	.byte	0x3f
	.zero		1


	//   ....[57]....
        /*110c*/ 	.word	0x0001c1d0
        /*1110*/ 	.word	0x00000008
        /*1114*/ 	.word	0x00028800
        /*1118*/ 	.short	0x0107
        /*111a*/ 	.byte	0x3f
	.zero		1


	//   ....[58]....
        /*111c*/ 	.word	0x0001c2d0
        /*1120*/ 	.word	0x00000002
        /*1124*/ 	.word	0x00028800
        /*1128*/ 	.short	0x0101
        /*112a*/ 	.byte	0x3f
	.zero		1


	//   ....[59]....
        /*112c*/ 	.word	0x0001c2f0
        /*1130*/ 	.word	0x00000002
        /*1134*/ 	.word	0x00028820
        /*1138*/ 	.short	0x010a
        /*113a*/ 	.byte	0x3f
	.zero		1


	//   ....[60]....
        /*113c*/ 	.word	0x0001c650
        /*1140*/ 	.word	0x00000003
        /*1144*/ 	.word	0x00028840
        /*1148*/ 	.short	0x010a
        /*114a*/ 	.byte	0x3f
	.zero		1


	//   ....[61]....
        /*114c*/ 	.word	0x0001ca10
        /*1150*/ 	.word	0x00000000
        /*1154*/ 	.word	0x00028860
        /*1158*/ 	.short	0x010a
        /*115a*/ 	.byte	0x3f
	.zero		1


	//   ....[62]....
        /*115c*/ 	.word	0x0001d100
        /*1160*/ 	.word	0x00000003
        /*1164*/ 	.word	0x00028840
        /*1168*/ 	.short	0x010a
        /*116a*/ 	.byte	0x3f
	.zero		1


	//   ....[63]....
        /*116c*/ 	.word	0x0001d4c0
        /*1170*/ 	.word	0x00000002
        /*1174*/ 	.word	0x00028860
        /*1178*/ 	.short	0x010a
        /*117a*/ 	.byte	0x3f
	.zero		1


	//   ....[64]....
        /*117c*/ 	.word	0x0001db20
        /*1180*/ 	.word	0x00000003
        /*1184*/ 	.word	0x00028840
        /*1188*/ 	.short	0x010a
        /*118a*/ 	.byte	0x3f
	.zero		1


	//   ....[65]....
        /*118c*/ 	.word	0x0001ded0
        /*1190*/ 	.word	0x00000002
        /*1194*/ 	.word	0x00028860
        /*1198*/ 	.short	0x010a
        /*119a*/ 	.byte	0x3f
	.zero		1


	//   ....[66]....
        /*119c*/ 	.word	0x0001e4b0
        /*11a0*/ 	.word	0x00000000
        /*11a4*/ 	.word	0x00028860
        /*11a8*/ 	.short	0x010a
        /*11aa*/ 	.byte	0x3f
	.zero		1


	//   ....[67]....
        /*11ac*/ 	.word	0x0001f630
        /*11b0*/ 	.word	0x00000000
        /*11b4*/ 	.word	0x00028820
        /*11b8*/ 	.short	0x010a
        /*11ba*/ 	.byte	0x3f
	.zero		1


	//   ....[68]....
        /*11bc*/ 	.word	0x0001f7e0
        /*11c0*/ 	.word	0x00000006
        /*11c4*/ 	.word	0x00000000
        /*11c8*/ 	.short	0x010a
        /*11ca*/ 	.byte	0x3f
	.zero		1


	//   ....[69]....
        /*11cc*/ 	.word	0x0001f850
        /*11d0*/ 	.word	0x00000007
        /*11d4*/ 	.word	0x00000000
        /*11d8*/ 	.short	0x010a
        /*11da*/ 	.byte	0x3f
	.zero		1


	//   ....[70]....
        /*11dc*/ 	.word	0x0001f8c0
        /*11e0*/ 	.word	0x00000004
        /*11e4*/ 	.word	0x00000000
        /*11e8*/ 	.short	0x010a
        /*11ea*/ 	.byte	0x3f
	.zero		1


	//   ....[71]....
        /*11ec*/ 	.word	0x0001f8f0
        /*11f0*/ 	.word	0x00000003
        /*11f4*/ 	.word	0x00000000
        /*11f8*/ 	.short	0x010a
        /*11fa*/ 	.byte	0x3f
	.zero		1


	//   ....[72]....
        /*11fc*/ 	.word	0x0001f950
        /*1200*/ 	.word	0x0000006e
        /*1204*/ 	.word	0x00028890
        /*1208*/ 	.short	0x010a
        /*120a*/ 	.byte	0x3f
	.zero		1


	//   ....[73]....
        /*120c*/ 	.word	0x0001f9a0
        /*1210*/ 	.word	0x0000006e
        /*1214*/ 	.word	0x00028890
        /*1218*/ 	.short	0x010a
        /*121a*/ 	.byte	0x3f
	.zero		1


	//   ....[74]....
        /*121c*/ 	.word	0x0001f9f0
        /*1220*/ 	.word	0x0000006e
        /*1224*/ 	.word	0x00028890
        /*1228*/ 	.short	0x010a
        /*122a*/ 	.byte	0x3f
	.zero		1


	//   ....[75]....
        /*122c*/ 	.word	0x0001fa40
        /*1230*/ 	.word	0x0000006e
        /*1234*/ 	.word	0x000288b0
        /*1238*/ 	.short	0x010a
        /*123a*/ 	.byte	0x3f
	.zero		1


	//   ....[76]....
        /*123c*/ 	.word	0x00020240
        /*1240*/ 	.word	0x00000002
        /*1244*/ 	.word	0x00028800
        /*1248*/ 	.short	0x010a
        /*124a*/ 	.byte	0x3f
	.zero		1


	//   ....[77]....
        /*124c*/ 	.word	0x00020e00
        /*1250*/ 	.word	0x00000002
        /*1254*/ 	.word	0x00028800
        /*1258*/ 	.short	0x010a
        /*125a*/ 	.byte	0x3f
	.zero		1


	//   ....[78]....
        /*125c*/ 	.word	0x00020e50
        /*1260*/ 	.word	0x00000000
        /*1264*/ 	.word	0x00028830
        /*1268*/ 	.short	0x010a
        /*126a*/ 	.byte	0x3f
	.zero		1


	//   ....[79]....
        /*126c*/ 	.word	0x00020ea0
        /*1270*/ 	.word	0x00000003
        /*1274*/ 	.word	0x00028830
        /*1278*/ 	.short	0x010a
        /*127a*/ 	.byte	0x3f
	.zero		1


	//   ....[80]....
        /*127c*/ 	.word	0x00020ef0
        /*1280*/ 	.word	0x00000006
        /*1284*/ 	.word	0x00028850
        /*1288*/ 	.short	0x010a
        /*128a*/ 	.byte	0x3f
	.zero		1


	//   ....[81]....
        /*128c*/ 	.word	0x00020f40
        /*1290*/ 	.word	0x00000003
        /*1294*/ 	.word	0x00028830
        /*1298*/ 	.short	0x010a
        /*129a*/ 	.byte	0x3f
	.zero		1


	//   ....[82]....
        /*129c*/ 	.word	0x00020f90
        /*12a0*/ 	.word	0x00000006
        /*12a4*/ 	.word	0x00028850
        /*12a8*/ 	.short	0x010a
        /*12aa*/ 	.byte	0x3f
	.zero		1


	//   ....[83]....
        /*12ac*/ 	.word	0x00020fe0
        /*12b0*/ 	.word	0x0000000c
        /*12b4*/ 	.word	0x00028850
        /*12b8*/ 	.short	0x010a
        /*12ba*/ 	.byte	0x3f
	.zero		1


	//   ....[84]....
        /*12bc*/ 	.word	0x000215d0
        /*12c0*/ 	.word	0x00000003
        /*12c4*/ 	.word	0x00028820
        /*12c8*/ 	.short	0x010a
        /*12ca*/ 	.byte	0x3f
	.zero		1


	//   ....[85]....
        /*12cc*/ 	.word	0x00021620
        /*12d0*/ 	.word	0x00000004
        /*12d4*/ 	.word	0x000288a0
        /*12d8*/ 	.short	0x010a
        /*12da*/ 	.byte	0x3f
	.zero		1


	//   ....[86]....
        /*12dc*/ 	.word	0x00021670
        /*12e0*/ 	.word	0x00000004
        /*12e4*/ 	.word	0x000288c0
        /*12e8*/ 	.short	0x010a
        /*12ea*/ 	.byte	0x3f
	.zero		1


	//   ....[87]....
        /*12ec*/ 	.word	0x000216c0
        /*12f0*/ 	.word	0x00000006
        /*12f4*/ 	.word	0x000288a0
        /*12f8*/ 	.short	0x010a
        /*12fa*/ 	.byte	0x3f
	.zero		1


	//   ....[88]....
        /*12fc*/ 	.word	0x00021710
        /*1300*/ 	.word	0x00000006
        /*1304*/ 	.word	0x000288c0
        /*1308*/ 	.short	0x010a
        /*130a*/ 	.byte	0x3f
	.zero		1


	//   ....[89]....
        /*130c*/ 	.word	0x000218b0
        /*1310*/ 	.word	0x00000000
        /*1314*/ 	.word	0x00028840
        /*1318*/ 	.short	0x010a
        /*131a*/ 	.byte	0x3f
	.zero		1


	//   ....[90]....
        /*131c*/ 	.word	0x00022420
        /*1320*/ 	.word	0x00000002
        /*1324*/ 	.word	0x00028820
        /*1328*/ 	.short	0x010a
        /*132a*/ 	.byte	0x3f
	.zero		1


	//   ....[91]....
        /*132c*/ 	.word	0x00022470
        /*1330*/ 	.word	0x00000003
        /*1334*/ 	.word	0x00028840
        /*1338*/ 	.short	0x010a
        /*133a*/ 	.byte	0x3f
	.zero		1


	//   ....[92]....
        /*133c*/ 	.word	0x000224c0
        /*1340*/ 	.word	0x00000000
        /*1344*/ 	.word	0x00028860
        /*1348*/ 	.short	0x010a
        /*134a*/ 	.byte	0x3f
	.zero		1


	//   ....[93]....
        /*134c*/ 	.word	0x00022510
        /*1350*/ 	.word	0x00000003
        /*1354*/ 	.word	0x00028840
        /*1358*/ 	.short	0x010a
        /*135a*/ 	.byte	0x3f
	.zero		1


	//   ....[94]....
        /*135c*/ 	.word	0x00022560
        /*1360*/ 	.word	0x00000002
        /*1364*/ 	.word	0x00028860
        /*1368*/ 	.short	0x010a
        /*136a*/ 	.byte	0x3f
	.zero		1


	//   ....[95]....
        /*136c*/ 	.word	0x000225b0
        /*1370*/ 	.word	0x00000003
        /*1374*/ 	.word	0x00028840
        /*1378*/ 	.short	0x010a
        /*137a*/ 	.byte	0x3f
	.zero		1


	//   ....[96]....
        /*137c*/ 	.word	0x00022600
        /*1380*/ 	.word	0x00000002
        /*1384*/ 	.word	0x00028860
        /*1388*/ 	.short	0x010a
        /*138a*/ 	.byte	0x3f
	.zero		1


	//   ....[97]....
        /*138c*/ 	.word	0x00022650
        /*1390*/ 	.word	0x00000000
        /*1394*/ 	.word	0x00028860
        /*1398*/ 	.short	0x010a
        /*139a*/ 	.byte	0x3f
	.zero		1


	//   ....[98]....
        /*139c*/ 	.word	0x000230d0
        /*13a0*/ 	.word	0x00000000
        /*13a4*/ 	.word	0x00028820
        /*13a8*/ 	.short	0x010a
        /*13aa*/ 	.byte	0x3f
	.zero		1


	//   ....[99]....
        /*13ac*/ 	.word	0x00023270
        /*13b0*/ 	.word	0x00000006
        /*13b4*/ 	.word	0x00000000
        /*13b8*/ 	.short	0x010a
        /*13ba*/ 	.byte	0x3f
	.zero		1


	//   ....[100]....
        /*13bc*/ 	.word	0x000232c0
        /*13c0*/ 	.word	0x00000007
        /*13c4*/ 	.word	0x00000000
        /*13c8*/ 	.short	0x010a
        /*13ca*/ 	.byte	0x3f
	.zero		1


	//   ....[101]....
        /*13cc*/ 	.word	0x00023310
        /*13d0*/ 	.word	0x00000004
        /*13d4*/ 	.word	0x00000000
        /*13d8*/ 	.short	0x010a
        /*13da*/ 	.byte	0x3f
	.zero		1


	//----- nvinfo : EIATTR_NUM_MBARRIERS
	.align		4
.L_1209:
        /*13dc*/ 	.byte	0x03, 0x38
        /*13de*/ 	.short	0x0016


	//----- nvinfo : EIATTR_EXIT_INSTR_OFFSETS
	.align		4
        /*13e0*/ 	.byte	0x04, 0x1c
        /*13e2*/ 	.short	(.L_1211 - .L_1210)


	//   ....[0]....
.L_1210:
        /*13e4*/ 	.word	0x0001f940


	//----- nvinfo : EIATTR_MAX_THREADS
	.align		4
.L_1211:
        /*13e8*/ 	.byte	0x04, 0x05
        /*13ea*/ 	.short	(.L_1213 - .L_1212)
.L_1212:
        /*13ec*/ 	.word	0x00000180
        /*13f0*/ 	.word	0x00000001
        /*13f4*/ 	.word	0x00000001


	//----- nvinfo : EIATTR_CRS_STACK_SIZE
	.align		4
.L_1213:
        /*13f8*/ 	.byte	0x04, 0x1e
        /*13fa*/ 	.short	(.L_1215 - .L_1214)
.L_1214:
        /*13fc*/ 	.word	0x00000000


	//----- nvinfo : EIATTR_CBANK_PARAM_SIZE
	.align		4
.L_1215:
        /*1400*/ 	.byte	0x03, 0x19
        /*1402*/ 	.short	0x0af0


	//----- nvinfo : EIATTR_PARAM_CBANK
	.align		4
        /*1404*/ 	.byte	0x04, 0x0a
        /*1406*/ 	.short	(.L_1217 - .L_1216)
	.align		4
.L_1216:
        /*1408*/ 	.word	index@(.nv.constant0._ZN7cutlass13device_kernelIN5flash11enable_sm90INS1_16FlashAttnFwdSm90INS1_25CollectiveMainloopFwdSm90ILi2EN4cute5tupleIJNS5_1CILi1EEES8_S8_EEENS6_IJNS7_ILi128EEESA_SA_EEELi128ENS_10bfloat16_tEfNS_4arch4Sm90ELb1ELb0ELb0ELb1ELb0ELb1ELb0ELb1ELb1ELb1ELb0ELb0EEENS1_21CollectiveEpilogueFwdISB_S9_SC_SE_Li256ELb1ELb1ELb0ELb0EEENS1_36VarlenDynamicPersistentTileSchedulerILi128ELi128ELi256ELi128ELb0ELb1ELb1ELb1ELb1ELb1EEEEEEEEEvNT_6ParamsE)
        /*140c*/ 	.short	0x0210
        /*140e*/ 	.short	0x0af0


	//----- nvinfo : EIATTR_SW_WAR
	.align		4
.L_1217:
        /*1410*/ 	.byte	0x04, 0x36
        /*1412*/ 	.short	(.L_1219 - .L_1218)
.L_1218:
        /*1414*/ 	.word	0x00000008
.L_1219:


//--------------------- .nv.info._ZN7cutlass13device_kernelIN5flash11enable_sm90INS1_16FlashAttnFwdSm90INS1_25CollectiveMainloopFwdSm90ILi2EN4cute5tupleIJNS5_1CILi1EEES8_S8_EEENS6_IJNS7_ILi192EEENS7_ILi144EEENS7_ILi96EEEEEELi96ENS_10bfloat16_tEfNS_4arch4Sm90ELb0ELb0ELb0ELb0ELb0ELb0ELb0ELb0ELb1ELb1ELb0ELb0EEENS1_21CollectiveEpilogueFwdINS6_IJSA_SC_SB_EEES9_SE_SG_Li384ELb0ELb1ELb0ELb0EEENS1_29StaticPersistentTileSchedulerILb0EEEEEEEEEvNT_6ParamsE --------------------------
	.section	.nv.info._ZN7cutlass13device_kernelIN5flash11enable_sm90INS1_16FlashAttnFwdSm90INS1_25CollectiveMainloopFwdSm90ILi2EN4cute5tupleIJNS5_1CILi1EEES8_S8_EEENS6_IJNS7_ILi192EEENS7_ILi144EEENS7_ILi96EEEEEELi96ENS_10bfloat16_tEfNS_4arch4Sm90ELb0ELb0ELb0ELb0ELb0ELb0ELb0ELb0ELb1ELb1ELb0ELb0EEENS1_21CollectiveEpilogueFwdINS6_IJSA_SC_SB_EEES9_SE_SG_Li384ELb0ELb1ELb0ELb0EEENS1_29StaticPersistentTileSchedulerILb0EEEEEEEEEvNT_6ParamsE,"",@"SHT_CUDA_INFO"
	.sectionflags	@""
	.align	4


	//----- nvinfo : EIATTR_CUDA_API_VERSION
	.align		4
        /*0000*/ 	.byte	0x04, 0x37
        /*0002*/ 	.short	(.L_1221 - .L_1220)
.L_1220:
        /*0004*/ 	.word	0x00000082


	//----- nvinfo : EIATTR_KPARAM_INFO
	.align		4
.L_1221:
        /*0008*/ 	.byte	0x04, 0x17
        /*000a*/ 	.short	(.L_1223 - .L_1222)
.L_1222:
        /*000c*/ 	.word	0x00000000
        /*0010*/ 	.short	0x0000
        /*0012*/ 	.short	0x0070
        /*0014*/ 	.byte	0x00, 0xf0, 0x01, 0x28


	//----- nvinfo : EIATTR_SPARSE_MMA_MASK
	.align		4
.L_1223:
        /*0018*/ 	.byte	0x03, 0x50
        /*001a*/ 	.short	0x0000


	//----- nvinfo : EIATTR_MAXREG_COUNT
	.align		4
        /*001c*/ 	.byte	0x03, 0x1b
        /*001e*/ 	.short	0x0080


	//----- nvinfo : EIATTR_NUM_BARRIERS
	.align		4
        /*0020*/ 	.byte	0x02, 0x4c
        /*0022*/ 	.byte	0x10
	.zero		1


	//----- nvinfo : EIATTR_EXTERNS
	.align		4
        /*0024*/ 	.byte	0x04, 0x0f
        /*0026*/ 	.short	(.L_1225 - .L_1224)


	//   ....[0]....
	.align		4
.L_1224:
        /*0028*/ 	.word	index@(__assertfail)


	//----- nvinfo : EIATTR_ANNOTATIONS
	.align		4
.L_1225:
        /*002c*/ 	.byte	0x04, 0x55
        /*002e*/ 	.short	(.L_1227 - .L_1226)


	//   ....[0]....
.L_1226:
        /* <DEDUP_REMOVED lines=13> */


	//----- nvinfo : EIATTR_MERCURY_ISA_VERSION
	.align		4
.L_1227:
        /*00e8*/ 	.byte	0x03, 0x5f
        /*00ea*/ 	.short	0x0101


	//----- nvinfo : EIATTR_INT_WARP_WIDE_INSTR_OFFSETS
	.align		4
        /*00ec*/ 	.byte	0x04, 0x31
        /*00ee*/ 	.short	(.L_1229 - .L_1228)


	//   ....[0]....
.L_1228:
        /*00f0*/ 	.word	0x00000120


	//   ....[1]....
        /*00f4*/ 	.word	0x000001c0


	//   ....[2]....
        /*00f8*/ 	.word	0x00000230


	//----- nvinfo : EIATTR_COOP_GROUP_MASK_REGIDS
	.align		4
.L_1229:
        /*00fc*/ 	.byte	0x04, 0x29
        /*00fe*/ 	.short	(.L_1231 - .L_1230)


	//   ....[0]....
.L_1230:
        /*0100*/ 	.word	0xffffffff


	//   ....[1]....
        /*0104*/ 	.word	0xffffffff


	//   ....[2]....
        /*0108*/ 	.word	0xffffffff


	//   ....[3]....
        /*010c*/ 	.word	0xffffffff


	//   ....[4]....
        /*0110*/ 	.word	0xffffffff


	//   ....[5]....
        /*0114*/ 	.word	0xffffffff


	//   ....[6]....
        /*0118*/ 	.word	0xffffffff


	//   ....[7]....
        /*011c*/ 	.word	0xffffffff


	//   ....[8]....
        /*0120*/ 	.word	0xffffffff


	//   ....[9]....
        /*0124*/ 	.word	0xffffffff


	//   ....[10]....
        /*0128*/ 	.word	0xffffffff


	//   ....[11]....
        /*012c*/ 	.word	0xffffffff


	//   ....[12]....
        /*0130*/ 	.word	0xffffffff


	//   ....[13]....
        /*0134*/ 	.word	0xffffffff


	//   ....[14]....
        /*0138*/ 	.word	0xffffffff


	//   ....[15]....
        /*013c*/ 	.word	0xffffffff


	//   ....[16]....
        /*0140*/ 	.word	0xffffffff


	//   ....[17]....
        /*0144*/ 	.word	0xffffffff


	//   ....[18]....
        /*0148*/ 	.word	0xffffffff


	//   ....[19]....
        /*014c*/ 	.word	0xffffffff


	//   ....[20]....
        /*0150*/ 	.word	0xffffffff


	//   ....[21]....
        /*0154*/ 	.word	0xffffffff


	//   ....[22]....
        /*0158*/ 	.word	0xffffffff


	//   ....[23]....
        /*015c*/ 	.word	0xffffffff


	//   ....[24]....
        /*0160*/ 	.word	0xffffffff


	//   ....[25]....
        /*0164*/ 	.word	0xffffffff


	//   ....[26]....
        /*0168*/ 	.word	0xffffffff


	//   ....[27]....
        /*016c*/ 	.word	0xffffffff


	//   ....[28]....
        /*0170*/ 	.word	0xffffffff


	//   ....[29]....
        /*0174*/ 	.word	0xffffffff


	//   ....[30]....
        /*0178*/ 	.word	0xffffffff


	//   ....[31]....
        /*017c*/ 	.word	0xffffffff


	//   ....[32]....
        /*0180*/ 	.word	0xffffffff


	//   ....[33]....
        /*0184*/ 	.word	0xffffffff


	//   ....[34]....
        /*0188*/ 	.word	0xffffffff


	//   ....[35]....
        /*018c*/ 	.word	0xffffffff


	//   ....[36]....
        /*0190*/ 	.word	0xffffffff


	//   ....[37]....
        /*0194*/ 	.word	0xffffffff


	//   ....[38]....
        /*0198*/ 	.word	0xffffffff


	//   ....[39]....
        /*019c*/ 	.word	0xffffffff


	//   ....[40]....
        /*01a0*/ 	.word	0xffffffff


	//   ....[41]....
        /*01a4*/ 	.word	0xffffffff


	//   ....[42]....
        /*01a8*/ 	.word	0xffffffff


	//   ....[43]....
        /*01ac*/ 	.word	0xffffffff


	//   ....[44]....
        /*01b0*/ 	.word	0x0500000f


	//   ....[45]....
        /*01b4*/ 	.word	0x0500000f


	//   ....[46]....
        /*01b8*/ 	.word	0x0500000f


	//   ....[47]....
        /*01bc*/ 	.word	0x0500000f


	//   ....[48]....
        /*01c0*/ 	.word	0x0500000f


	//   ....[49]....
        /*01c4*/ 	.word	0x0500000f


	//   ....[50]....
        /*01c8*/ 	.word	0x0500000f


	//   ....[51]....
        /*01cc*/ 	.word	0x0500000f


	//   ....[52]....
        /*01d0*/ 	.word	0x0500000f


	//   ....[53]....
        /*01d4*/ 	.word	0x0500000f


	//   ....[54]....
        /*01d8*/ 	.word	0x0500000f


	//   ....[55]....
        /*01dc*/ 	.word	0x0500000f


	//   ....[56]....
        /*01e0*/ 	.word	0x0500000f


	//   ....[57]....
        /*01e4*/ 	.word	0x0500000f


	//----- nvinfo : EIATTR_COOP_GROUP_INSTR_OFFSETS
	.align		4
.L_1231:
        /*01e8*/ 	.byte	0x04, 0x28
        /*01ea*/ 	.short	(.L_1233 - .L_1232)


	//   ....[0]....
.L_1232:
        /*01ec*/ 	.word	0x00000060


	//   ....[1]....
        /*01f0*/ 	.word	0x00000130


	//   ....[2]....
        /*01f4*/ 	.word	0x000001e0


	//   ....[3]....
        /*01f8*/ 	.word	0x000003a0


	//   ....[4]....
        /*01fc*/ 	.word	0x00000500


	//   ....[5]....
        /*0200*/ 	.word	0x00000620


	//   ....[6]....
        /*0204*/ 	.word	0x00000780


	//   ....[7]....
        /*0208*/ 	.word	0x00000ee0


	//   ....[8]....
        /*020c*/ 	.word	0x00003180


	//   ....[9]....
        /*0210*/ 	.word	0x00003220


	//   ....[10]....
        /*0214*/ 	.word	0x000037b0


	//   ....[11]....
        /*0218*/ 	.word	0x00003840


	//   ....[12]....
        /*021c*/ 	.word	0x000048a0


	//   ....[13]....
        /*0220*/ 	.word	0x00006640


	//   ....[14]....
        /*0224*/ 	.word	0x00006660


	//   ....[15]....
        /*0228*/ 	.word	0x00006cc0


	//   ....[16]....
        /*022c*/ 	.word	0x00006d40


	//   ....[17]....
        /*0230*/ 	.word	0x00008150


	//   ....[18]....
        /*0234*/ 	.word	0x00008250


	//   ....[19]....
        /*0238*/ 	.word	0x000082b0


	//   ....[20]....
        /*023c*/ 	.word	0x00008400


	//   ....[21]....
        /*0240*/ 	.word	0x00008420


	//   ....[22]....
        /*0244*/ 	.word	0x00009330


	//   ....[23]....
        /*0248*/ 	.word	0x00009360


	//   ....[24]....
        /*024c*/ 	.word	0x000093c0


	//   ....[25]....
        /*0250*/ 	.word	0x00009420


	//   ....[26]....
        /*0254*/ 	.word	0x000098c0


	//   ....[27]....
        /*0258*/ 	.word	0x00009900


	//   ....[28]....
        /*025c*/ 	.word	0x00009a30


	//   ....[29]....
        /*0260*/ 	.word	0x00009a70


	//   ....[30]....
        /*0264*/ 	.word	0x0000a470


	//   ....[31]....
        /*0268*/ 	.word	0x0000b010


	//   ....[32]....
        /*026c*/ 	.word	0x0000b040


	//   ....[33]....
        /*0270*/ 	.word	0x0000b060


	//   ....[34]....
        /*0274*/ 	.word	0x0000b110


	//   ....[35]....
        /*0278*/ 	.word	0x0000b130


	//   ....[36]....
        /*027c*/ 	.word	0x0000b1d0


	//   ....[37]....
        /*0280*/ 	.word	0x0000b1f0


	//   ....[38]....
        /*0284*/ 	.word	0x0000b200


	//   ....[39]....
        /*0288*/ 	.word	0x0000b290


	//   ....[40]....
        /*028c*/ 	.word	0x0000b2e0


	//   ....[41]....
        /*0290*/ 	.word	0x0000b2f0


	//   ....[42]....
        /*0294*/ 	.word	0x0000b320


	//   ....[43]....
        /*0298*/ 	.word	0x0000dda0


	//   ....[44]....
        /*029c*/ 	.word	0x0000e280


	//   ....[45]....
        /*02a0*/ 	.word	0x0000e3f0


	//   ....[46]....
        /*02a4*/ 	.word	0x0000e440


	//   ....[47]....
        /*02a8*/ 	.word	0x0000e4e0


	//   ....[48]....
        /*02ac*/ 	.word	0x0000e5f0


	//   ....[49]....
        /*02b0*/ 	.word	0x0000e650


	//   ....[50]....
        /*02b4*/ 	.word	0x0000e770


	//   ....[51]....
        /*02b8*/ 	.word	0x0000e7d0


	//   ....[52]....
        /*02bc*/ 	.word	0x0000e880


	//   ....[53]....
        /*02c0*/ 	.word	0x0000e950


	//   ....[54]....
        /*02c4*/ 	.word	0x0000ea20


	//   ....[55]....
        /*02c8*/ 	.word	0x0000eaa0


	//   ....[56]....
        /*02cc*/ 	.word	0x0000eb90


	//   ....[57]....
        /*02d0*/ 	.word	0x0000ef20


	//----- nvinfo : EIATTR_REG_RECONFIG
	.align		4
.L_1233:
        /*02d4*/ 	.byte	0x01, 0x54
	.zero		2


	//----- nvinfo : EIATTR_SYSCALL_OFFSETS
	.align		4
        /*02d8*/ 	.byte	0x04, 0x46
        /*02da*/ 	.short	(.L_1235 - .L_1234)


	//   ....[0]....
.L_1234:
        /*02dc*/ 	.word	0x00001260


	//   ....[1]....
        /*02e0*/ 	.word	0x0000a0f0


	//   ....[2]....
        /*02e4*/ 	.word	0x0000a230


	//   ....[3]....
        /*02e8*/ 	.word	0x0000a320


	//   ....[4]....
        /*02ec*/ 	.word	0x0000ab10


	//----- nvinfo : EIATTR_MBARRIER_INSTR_OFFSETS
	.align		4
.L_1235:
        /*02f0*/ 	.byte	0x04, 0x39
        /*02f2*/ 	.short	(.L_1237 - .L_1236)


	//   ....[0]....
.L_1236:
        /*02f4*/ 	.word	0x00000250
        /*02f8*/ 	.word	0x000000ff
        /*02fc*/ 	.word	0x00031c00
        /*0300*/ 	.short	0x0100
        /*0302*/ 	.byte	0x08
	.zero		1


	//   ....[1]....
        /*0304*/ 	.word	0x00000260
        /*0308*/ 	.word	0x000000ff
        /*030c*/ 	.word	0x00031c20
        /*0310*/ 	.short	0x0100
        /*0312*/ 	.byte	0x08
	.zero		1


	//   ....[2]....
        /*0314*/ 	.word	0x00000350
        /*0318*/ 	.word	0x000000ff
        /*031c*/ 	.word	0x00031c30
        /*0320*/ 	.short	0x0100
        /*0322*/ 	.byte	0x08
	.zero		1


	//   ....[3]....
        /*0324*/ 	.word	0x00000360
        /*0328*/ 	.word	0x000000ff
        /*032c*/ 	.word	0x00031c40
        /*0330*/ 	.short	0x0100
        /*0332*/ 	.byte	0x08
	.zero		1


	//   ....[4]....
        /*0334*/ 	.word	0x00000370
        /*0338*/ 	.word	0x000000ff
        /*033c*/ 	.word	0x00031c38
        /*0340*/ 	.short	0x0100
        /*0342*/ 	.byte	0x08
	.zero		1


	//   ....[5]....
        /*0344*/ 	.word	0x00000380
        /*0348*/ 	.word	0x000000ff
        /*034c*/ 	.word	0x00031c48
        /*0350*/ 	.short	0x0100
        /*0352*/ 	.byte	0x08
	.zero		1


	//   ....[6]....
        /*0354*/ 	.word	0x000004b0
        /*0358*/ 	.word	0x000000ff
        /*035c*/ 	.word	0x00031c50
        /*0360*/ 	.short	0x0100
        /*0362*/ 	.byte	0x08
	.zero		1


	//   ....[7]....
        /*0364*/ 	.word	0x000004c0
        /*0368*/ 	.word	0x000000ff
        /*036c*/ 	.word	0x00031c60
        /*0370*/ 	.short	0x0100
        /*0372*/ 	.byte	0x08
	.zero		1


	//   ....[8]....
        /*0374*/ 	.word	0x000004d0
        /*0378*/ 	.word	0x000000ff
        /*037c*/ 	.word	0x00031c58
        /*0380*/ 	.short	0x0100
        /*0382*/ 	.byte	0x08
	.zero		1


	//   ....[9]....
        /*0384*/ 	.word	0x000004e0
        /*0388*/ 	.word	0x000000ff
        /*038c*/ 	.word	0x00031c68
        /*0390*/ 	.short	0x0100
        /*0392*/ 	.byte	0x08
	.zero		1


	//   ....[10]....
        /*0394*/ 	.word	0x000005d0
        /*0398*/ 	.word	0x000000ff
        /*039c*/ 	.word	0x00031c70
        /*03a0*/ 	.short	0x0100
        /*03a2*/ 	.byte	0x06
	.zero		1


	//   ....[11]....
        /*03a4*/ 	.word	0x000005e0
        /*03a8*/ 	.word	0x000000ff
        /*03ac*/ 	.word	0x00031c80
        /*03b0*/ 	.short	0x0100
        /*03b2*/ 	.byte	0x06
	.zero		1


	//   ....[12]....
        /*03b4*/ 	.word	0x000005f0
        /*03b8*/ 	.word	0x000000ff
        /*03bc*/ 	.word	0x00031c78
        /*03c0*/ 	.short	0x0100
        /*03c2*/ 	.byte	0x06
	.zero		1


	//   ....[13]....
        /*03c4*/ 	.word	0x00000600
        /*03c8*/ 	.word	0x000000ff
        /*03cc*/ 	.word	0x00031c88
        /*03d0*/ 	.short	0x0100
        /*03d2*/ 	.byte	0x06
	.zero		1


	//   ....[14]....
        /*03d4*/ 	.word	0x00000730
        /*03d8*/ 	.word	0x000000ff
        /*03dc*/ 	.word	0x00031c90
        /*03e0*/ 	.short	0x0100
        /*03e2*/ 	.byte	0x08
	.zero		1


	//   ....[15]....
        /*03e4*/ 	.word	0x00000740
        /*03e8*/ 	.word	0x000000ff
        /*03ec*/ 	.word	0x00031ca0
        /*03f0*/ 	.short	0x0100
        /*03f2*/ 	.byte	0x08
	.zero		1


	//   ....[16]....
        /*03f4*/ 	.word	0x00000750
        /*03f8*/ 	.word	0x000000ff
        /*03fc*/ 	.word	0x00031c98
        /*0400*/ 	.short	0x0100
        /*0402*/ 	.byte	0x08
	.zero		1


	//   ....[17]....
        /*0404*/ 	.word	0x00000760
        /*0408*/ 	.word	0x000000ff
        /*040c*/ 	.word	0x00031ca8
        /*0410*/ 	.short	0x0100
        /*0412*/ 	.byte	0x08
	.zero		1


	//   ....[18]....
        /*0414*/ 	.word	0x00000890
        /*0418*/ 	.word	0x000000ff
        /*041c*/ 	.word	0x00031cb0
        /*0420*/ 	.short	0x0100
        /*0422*/ 	.byte	0x08
	.zero		1


	//   ....[19]....
        /*0424*/ 	.word	0x000008a0
        /*0428*/ 	.word	0x000000ff
        /*042c*/ 	.word	0x00031cc0
        /*0430*/ 	.short	0x0100
        /*0432*/ 	.byte	0x08
	.zero		1


	//   ....[20]....
        /*0434*/ 	.word	0x000008b0
        /*0438*/ 	.word	0x000000ff
        /*043c*/ 	.word	0x00031cb8
        /*0440*/ 	.short	0x0100
        /*0442*/ 	.byte	0x08
	.zero		1


	//   ....[21]....
        /*0444*/ 	.word	0x000008c0
        /*0448*/ 	.word	0x000000ff
        /*044c*/ 	.word	0x00031cc8
        /*0450*/ 	.short	0x0100
        /*0452*/ 	.byte	0x08
	.zero		1


	//   ....[22]....
        /*0454*/ 	.word	0x000012a0
        /*0458*/ 	.word	0x000000ff
        /*045c*/ 	.word	0x00031c00
        /*0460*/ 	.short	0x010a
        /*0462*/ 	.byte	0x25
	.zero		1


	//   ....[23]....
        /*0464*/ 	.word	0x00001310
        /*0468*/ 	.word	0x00000004
        /*046c*/ 	.word	0x00031c30
        /*0470*/ 	.short	0x010a
        /*0472*/ 	.byte	0x3f
	.zero		1


	//   ....[24]....
        /*0474*/ 	.word	0x00001380
        /*0478*/ 	.word	0x00000004
        /*047c*/ 	.word	0x00031c30
        /*0480*/ 	.short	0x010a
        /*0482*/ 	.byte	0x3f
	.zero		1


	//   ....[25]....
        /*0484*/ 	.word	0x00003210
        /*0488*/ 	.word	0x00000004
        /*048c*/ 	.word	0x00000000
        /*0490*/ 	.short	0x0101
        /*0492*/ 	.byte	0x3f
	.zero		1


	//   ....[26]....
        /*0494*/ 	.word	0x00004b40
        /*0498*/ 	.word	0x000000ff
        /*049c*/ 	.word	0x00031c30
        /*04a0*/ 	.short	0x010a
        /*04a2*/ 	.byte	0x04
	.zero		1


	//   ....[27]....
        /*04a4*/ 	.word	0x00004b80
        /*04a8*/ 	.word	0x000000ff
        /*04ac*/ 	.word	0x00031c30
        /*04b0*/ 	.short	0x010a
        /*04b2*/ 	.byte	0x04
	.zero		1


	//   ....[28]....
        /*04b4*/ 	.word	0x00006200
        /*04b8*/ 	.word	0x000000ff
        /*04bc*/ 	.word	0x00031c50
        /*04c0*/ 	.short	0x010a
        /*04c2*/ 	.byte	0x04
	.zero		1


	//   ....[29]....
        /*04c4*/ 	.word	0x00006240
        /*04c8*/ 	.word	0x000000ff
        /*04cc*/ 	.word	0x00031c50
        /*04d0*/ 	.short	0x010a
        /*04d2*/ 	.byte	0x04
	.zero		1


	//   ....[30]....
        /*04d4*/ 	.word	0x00007490
        /*04d8*/ 	.word	0x0000000a
        /*04dc*/ 	.word	0x00000000
        /*04e0*/ 	.short	0x0101
        /*04e2*/ 	.byte	0x3f
	.zero		1


	//   ....[31]....
        /*04e4*/ 	.word	0x000075e0
        /*04e8*/ 	.word	0x00000008
        /*04ec*/ 	.word	0x00000000
        /*04f0*/ 	.short	0x0101
        /*04f2*/ 	.byte	0x3f
	.zero		1


	//   ....[32]....
        /*04f4*/ 	.word	0x000081c0
        /*04f8*/ 	.word	0x000000ff
        /*04fc*/ 	.word	0x00031c50
        /*0500*/ 	.short	0x010a
        /*0502*/ 	.byte	0x0c
	.zero		1


	//   ....[33]....
        /*0504*/ 	.word	0x00008200
        /*0508*/ 	.word	0x000000ff
        /*050c*/ 	.word	0x00031c50
        /*0510*/ 	.short	0x010a
        /*0512*/ 	.byte	0x0c
	.zero		1


	//   ....[34]....
        /*0514*/ 	.word	0x00008f40
        /*0518*/ 	.word	0x00000014
        /*051c*/ 	.word	0x00000000
        /*0520*/ 	.short	0x0101
        /*0522*/ 	.byte	0x3f
	.zero		1


	//   ....[35]....
        /*0524*/ 	.word	0x000098e0
        /*0528*/ 	.word	0x000000ff
        /*052c*/ 	.word	0x00000000
        /*0530*/ 	.short	0x0101
        /*0532*/ 	.byte	0x04
	.zero		1


	//   ....[36]....
        /*0534*/ 	.word	0x0000a6a0
        /*0538*/ 	.word	0x00000003
        /*053c*/ 	.word	0x00031c40
        /*0540*/ 	.short	0x010a
        /*0542*/ 	.byte	0x3f
	.zero		1


	//   ....[37]....
        /*0544*/ 	.word	0x0000b480
        /*0548*/ 	.word	0x000000ff
        /*054c*/ 	.word	0x00031c00
        /*0550*/ 	.short	0x0107
        /*0552*/ 	.byte	0x24
	.zero		1


	//   ....[38]....
        /*0554*/ 	.word	0x0000b4f0
        /*0558*/ 	.word	0x000000ff
        /*055c*/ 	.word	0x00031c00
        /*0560*/ 	.short	0x0101
        /*0562*/ 	.byte	0x24
	.zero		1


	//   ....[39]....
        /*0564*/ 	.word	0x0000b520
        /*0568*/ 	.word	0x000000ff
        /*056c*/ 	.word	0x00031c20
        /*0570*/ 	.short	0x010a
        /*0572*/ 	.byte	0x24
	.zero		1


	//   ....[40]....
        /*0574*/ 	.word	0x0000b810
        /*0578*/ 	.word	0x00000003
        /*057c*/ 	.word	0x00031c40
        /*0580*/ 	.short	0x010a
        /*0582*/ 	.byte	0x3f
	.zero		1


	//   ....[41]....
        /*0584*/ 	.word	0x0000bc90
        /*0588*/ 	.word	0x00000003
        /*058c*/ 	.word	0x00000060
        /*0590*/ 	.short	0x010a
        /*0592*/ 	.byte	0x3f
	.zero		1


	//   ....[42]....
        /*0594*/ 	.word	0x0000c380
        /*0598*/ 	.word	0x00000003
        /*059c*/ 	.word	0x00031c40
        /*05a0*/ 	.short	0x010a
        /*05a2*/ 	.byte	0x3f
	.zero		1


	//   ....[43]....
        /*05a4*/ 	.word	0x0000c800
        /*05a8*/ 	.word	0x0000000d
        /*05ac*/ 	.word	0x00000060
        /*05b0*/ 	.short	0x010a
        /*05b2*/ 	.byte	0x3f
	.zero		1


	//   ....[44]....
        /*05b4*/ 	.word	0x0000ce40
        /*05b8*/ 	.word	0x00000002
        /*05bc*/ 	.word	0x00031c40
        /*05c0*/ 	.short	0x010a
        /*05c2*/ 	.byte	0x3f
	.zero		1


	//   ....[45]....
        /*05c4*/ 	.word	0x0000d2d0
        /*05c8*/ 	.word	0x00000007
        /*05cc*/ 	.word	0x00000060
        /*05d0*/ 	.short	0x010a
        /*05d2*/ 	.byte	0x3f
	.zero		1


	//   ....[46]....
        /*05d4*/ 	.word	0x0000d7e0
        /*05d8*/ 	.word	0x00000003
        /*05dc*/ 	.word	0x00031c60
        /*05e0*/ 	.short	0x010a
        /*05e2*/ 	.byte	0x3f
	.zero		1


	//   ....[47]....
        /*05e4*/ 	.word	0x0000dd20
        /*05e8*/ 	.word	0x00000007
        /*05ec*/ 	.word	0x00031c20
        /*05f0*/ 	.short	0x010a
        /*05f2*/ 	.byte	0x3f
	.zero		1


	//   ....[48]....
        /*05f4*/ 	.word	0x0000dec0
        /*05f8*/ 	.word	0x00000005
        /*05fc*/ 	.word	0x00000000
        /*0600*/ 	.short	0x010a
        /*0602*/ 	.byte	0x3f
	.zero		1


	//   ....[49]....
        /*0604*/ 	.word	0x0000df30
        /*0608*/ 	.word	0x00000003
        /*060c*/ 	.word	0x00000000
        /*0610*/ 	.short	0x010a
        /*0612*/ 	.byte	0x3f
	.zero		1


	//   ....[50]....
        /*0614*/ 	.word	0x0000df90
        /*0618*/ 	.word	0x00000005
        /*061c*/ 	.word	0x00000000
        /*0620*/ 	.short	0x010a
        /*0622*/ 	.byte	0x3f
	.zero		1


	//   ....[51]....
        /*0624*/ 	.word	0x0000dfc0
        /*0628*/ 	.word	0x00000003
        /*062c*/ 	.word	0x00000000
        /*0630*/ 	.short	0x010a
        /*0632*/ 	.byte	0x3f
	.zero		1


	//   ....[52]....
        /*0634*/ 	.word	0x0000e030
        /*0638*/ 	.word	0x00000003
        /*063c*/ 	.word	0x00031c00
        /*0640*/ 	.short	0x010a
        /*0642*/ 	.byte	0x3f
	.zero		1


	//   ....[53]....
        /*0644*/ 	.word	0x0000e080
        /*0648*/ 	.word	0x00000004
        /*064c*/ 	.word	0x00031c30
        /*0650*/ 	.short	0x010a
        /*0652*/ 	.byte	0x3f
	.zero		1


	//   ....[54]....
        /*0654*/ 	.word	0x0000e0e0
        /*0658*/ 	.word	0x00000003
        /*065c*/ 	.word	0x00031c30
        /*0660*/ 	.short	0x010a
        /*0662*/ 	.byte	0x3f
	.zero		1


	//   ....[55]....
        /*0664*/ 	.word	0x0000e140
        /*0668*/ 	.word	0x00000003
        /*066c*/ 	.word	0x00031c50
        /*0670*/ 	.short	0x010a
        /*0672*/ 	.byte	0x3f
	.zero		1


	//   ....[56]....
        /*0674*/ 	.word	0x0000e1a0
        /*0678*/ 	.word	0x00000005
        /*067c*/ 	.word	0x00031c50
        /*0680*/ 	.short	0x010a
        /*0682*/ 	.byte	0x3f
	.zero		1


	//   ....[57]....
        /*0684*/ 	.word	0x0000e340
        /*0688*/ 	.word	0x00000003
        /*068c*/ 	.word	0x00031c40
        /*0690*/ 	.short	0x010a
        /*0692*/ 	.byte	0x3f
	.zero		1


	//   ....[58]....
        /*0694*/ 	.word	0x0000ebc0
        /*0698*/ 	.word	0x00000009
        /*069c*/ 	.word	0x00031c20
        /*06a0*/ 	.short	0x010a
        /*06a2*/ 	.byte	0x3f
	.zero		1


	//   ....[59]....
        /*06a4*/ 	.word	0x0000ec10
        /*06a8*/ 	.word	0x00000003
        /*06ac*/ 	.word	0x00031c40
        /*06b0*/ 	.short	0x010a
        /*06b2*/ 	.byte	0x3f
	.zero		1


	//   ....[60]....
        /*06b4*/ 	.word	0x0000ec60
        /*06b8*/ 	.word	0x00000003
        /*06bc*/ 	.word	0x00000060
        /*06c0*/ 	.short	0x010a
        /*06c2*/ 	.byte	0x3f
	.zero		1


	//   ....[61]....
        /*06c4*/ 	.word	0x0000ecb0
        /*06c8*/ 	.word	0x00000003
        /*06cc*/ 	.word	0x00031c40
        /*06d0*/ 	.short	0x010a
        /*06d2*/ 	.byte	0x3f
	.zero		1


	//   ....[62]....
        /*06d4*/ 	.word	0x0000ed00
        /*06d8*/ 	.word	0x0000000d
        /*06dc*/ 	.word	0x00000060
        /*06e0*/ 	.short	0x010a
        /*06e2*/ 	.byte	0x3f
	.zero		1


	//   ....[63]....
        /*06e4*/ 	.word	0x0000ed50
        /*06e8*/ 	.word	0x00000002
        /*06ec*/ 	.word	0x00031c40
        /*06f0*/ 	.short	0x010a
        /*06f2*/ 	.byte	0x3f
	.zero		1


	//   ....[64]....
        /*06f4*/ 	.word	0x0000eda0
        /*06f8*/ 	.word	0x00000007
        /*06fc*/ 	.word	0x00000060
        /*0700*/ 	.short	0x010a
        /*0702*/ 	.byte	0x3f
	.zero		1


	//   ....[65]....
        /*0704*/ 	.word	0x0000edf0
        /*0708*/ 	.word	0x00000003
        /*070c*/ 	.word	0x00031c60
        /*0710*/ 	.short	0x010a
        /*0712*/ 	.byte	0x3f
	.zero		1


	//   ....[66]....
        /*0714*/ 	.word	0x0000ee40
        /*0718*/ 	.word	0x00000007
        /*071c*/ 	.word	0x00031c20
        /*0720*/ 	.short	0x010a
        /*0722*/ 	.byte	0x3f
	.zero		1


	//   ....[67]....
        /*0724*/ 	.word	0x0000efe0
        /*0728*/ 	.word	0x00000005
        /*072c*/ 	.word	0x00000000
        /*0730*/ 	.short	0x010a
        /*0732*/ 	.byte	0x3f
	.zero		1


	//   ....[68]....
        /*0734*/ 	.word	0x0000f030
        /*0738*/ 	.word	0x00000003
        /*073c*/ 	.word	0x00000000
        /*0740*/ 	.short	0x010a
        /*0742*/ 	.byte	0x3f
	.zero		1


	//   ....[69]....
        /*0744*/ 	.word	0x0000f080
        /*0748*/ 	.word	0x00000005
        /*074c*/ 	.word	0x00000000
        /*0750*/ 	.short	0x010a
        /*0752*/ 	.byte	0x3f
	.zero		1


	//----- nvinfo : EIATTR_NUM_MBARRIERS
	.align		4
.L_1237:
        /*0754*/ 	.byte	0x03, 0x38
        /*0756*/ 	.short	0x0016


	//----- nvinfo : EIATTR_EXIT_INSTR_OFFSETS
	.align		4
        /*0758*/ 	.byte	0x04, 0x1c
        /*075a*/ 	.short	(.L_1239 - .L_1238)


	//   ....[0]....
.L_1238:
        /*075c*/ 	.word	0x00000a20


	//   ....[1]....
        /*0760*/ 	.word	0x00009ba0


	//   ....[2]....
        /*0764*/ 	.word	0x0000e010


	//----- nvinfo : EIATTR_MAX_THREADS
	.align		4
.L_1239:
        /*0768*/ 	.byte	0x04, 0x05
        /*076a*/ 	.short	(.L_1241 - .L_1240)
.L_1240:
        /*076c*/ 	.word	0x00000200
        /*0770*/ 	.word	0x00000001
        /*0774*/ 	.word	0x00000001


	//----- nvinfo : EIATTR_CRS_STACK_SIZE
	.align		4
.L_1241:
        /*0778*/ 	.byte	0x04, 0x1e
        /*077a*/ 	.short	(.L_1243 - .L_1242)
.L_1242:
        /*077c*/ 	.word	0x00000000


	//----- nvinfo : EIATTR_CBANK_PARAM_SIZE
	.align		4
.L_1243:
        /*0780*/ 	.byte	0x03, 0x19
        /*0782*/ 	.short	0x0a70


	//----- nvinfo : EIATTR_PARAM_CBANK
	.align		4
        /*0784*/ 	.byte	0x04, 0x0a
        /*0786*/ 	.short	(.L_1245 - .L_1244)
	.align		4
.L_1244:
        /*0788*/ 	.word	index@(.nv.constant0._ZN7cutlass13device_kernelIN5flash11enable_sm90INS1_16FlashAttnFwdSm90INS1_25CollectiveMainloopFwdSm90ILi2EN4cute5tupleIJNS5_1CILi1EEES8_S8_EEENS6_IJNS7_ILi192EEENS7_ILi144EEENS7_ILi96EEEEEELi96ENS_10bfloat16_tEfNS_4arch4Sm90ELb0ELb0ELb0ELb0ELb0ELb0ELb0ELb0ELb1ELb1ELb0ELb0EEENS1_21CollectiveEpilogueFwdINS6_IJSA_SC_SB_EEES9_SE_SG_Li384ELb0ELb1ELb0ELb0EEENS1_29StaticPersistentTileSchedulerILb0EEEEEEEEEvNT_6ParamsE)
        /*078c*/ 	.short	0x0210
        /*078e*/ 	.short	0x0a70


	//----- nvinfo : EIATTR_SW_WAR
	.align		4
.L_1245:
        /*0790*/ 	.byte	0x04, 0x36
        /*0792*/ 	.short	(.L_1247 - .L_1246)
.L_1246:
        /*0794*/ 	.word	0x00000008
.L_1247:


//--------------------- .nv.info._ZN7cutlass13device_kernelIN5flash11enable_sm90INS1_16FlashAttnFwdSm90INS1_25CollectiveMainloopFwdSm90ILi2EN4cute5tupleIJNS5_1CILi1EEES8_S8_EEENS6_IJNS7_ILi192EEENS7_ILi144EEENS7_ILi96EEEEEELi96ENS_10bfloat16_tEfNS_4arch4Sm90ELb0ELb0ELb0ELb1ELb0ELb0ELb0ELb0ELb1ELb1ELb0ELb0EEENS1_21CollectiveEpilogueFwdINS6_IJSA_SC_SB_EEES9_SE_SG_Li384ELb1ELb1ELb0ELb0EEENS1_36VarlenDynamicPersistentTileSchedulerILi192ELi144ELi384ELi128ELb0ELb1ELb1ELb0ELb1ELb1EEEEEEEEEvNT_6ParamsE --------------------------
	.section	.nv.info._ZN7cutlass13device_kernelIN5flash11enable_sm90INS1_16FlashAttnFwdSm90INS1_25CollectiveMainloopFwdSm90ILi2EN4cute5tupleIJNS5_1CILi1EEES8_S8_EEENS6_IJNS7_ILi192EEENS7_ILi144EEENS7_ILi96EEEEEELi96ENS_10bfloat16_tEfNS_4arch4Sm90ELb0ELb0ELb0ELb1ELb0ELb0ELb0ELb0ELb1ELb1ELb0ELb0EEENS1_21CollectiveEpilogueFwdINS6_IJSA_SC_SB_EEES9_SE_SG_Li384ELb1ELb1ELb0ELb0EEENS1_36VarlenDynamicPersistentTileSchedulerILi192ELi144ELi384ELi128ELb0ELb1ELb1ELb0ELb1ELb1EEEEEEEEEvNT_6ParamsE,"",@"SHT_CUDA_INFO"
	.sectionflags	@""
	.align	4


	//----- nvinfo : EIATTR_CUDA_API_VERSION
	.align		4
        /*0000*/ 	.byte	0x04, 0x37
        /*0002*/ 	.short	(.L_1249 - .L_1248)
.L_1248:
        /*0004*/ 	.word	0x00000082


	//----- nvinfo : EIATTR_KPARAM_INFO
	.align		4
.L_1249:
        /*0008*/ 	.byte	0x04, 0x17
        /*000a*/ 	.short	(.L_1251 - .L_1250)
.L_1250:
        /*000c*/ 	.word	0x00000000
        /*0010*/ 	.short	0x0000
        /*0012*/ 	.short	0x0070
        /*0014*/ 	.byte	0x00, 0xf0, 0x01, 0x2a


	//----- nvinfo : EIATTR_SPARSE_MMA_MASK
	.align		4
.L_1251:
        /*0018*/ 	.byte	0x03, 0x50
        /*001a*/ 	.short	0x0000


	//----- nvinfo : EIATTR_MAXREG_COUNT
	.align		4
        /*001c*/ 	.byte	0x03, 0x1b
        /*001e*/ 	.short	0x0080


	//----- nvinfo : EIATTR_NUM_BARRIERS
	.align		4
        /*0020*/ 	.byte	0x02, 0x4c
        /*0022*/ 	.byte	0x10
	.zero		1


	//----- nvinfo : EIATTR_EXTERNS
	.align		4
        /*0024*/ 	.byte	0x04, 0x0f
        /*0026*/ 	.short	(.L_1253 - .L_1252)


	//   ....[0]....
	.align		4
.L_1252:
        /*0028*/ 	.word	index@(__assertfail)


	//----- nvinfo : EIATTR_ANNOTATIONS
	.align		4
.L_1253:
        /*002c*/ 	.byte	0x04, 0x55
        /*002e*/ 	.short	(.L_1255 - .L_1254)


	//   ....[0]....
.L_1254:
        /* <DEDUP_REMOVED lines=23> */


	//----- nvinfo : EIATTR_MERCURY_ISA_VERSION
	.align		4
.L_1255:
        /*0190*/ 	.byte	0x03, 0x5f
        /*0192*/ 	.short	0x0101


	//----- nvinfo : EIATTR_UNUSED_LOAD_BYTE_OFFSET
	.align		4
        /*0194*/ 	.byte	0x04, 0x44
        /*0196*/ 	.short	(.L_1257 - .L_1256)


	//   ....[0]....
.L_1256:
        /*0198*/ 	.word	0x00000a40
        /*019c*/ 	.word	0x0000fff0


	//   ....[1]....
        /*01a0*/ 	.word	0x00009010
        /*01a4*/ 	.word	0x0000fff0


	//----- nvinfo : EIATTR_INT_WARP_WIDE_INSTR_OFFSETS
	.align		4
.L_1257:
        /*01a8*/ 	.byte	0x04, 0x31
        /*01aa*/ 	.short	(.L_1259 - .L_1258)


	//   ....[0]....
.L_1258:
        /*01ac*/ 	.word	0x00000120


	//   ....[1]....
        /*01b0*/ 	.word	0x000001c0


	//   ....[2]....
        /*01b4*/ 	.word	0x00000230


	//   ....[3]....
        /*01b8*/ 	.word	0x0000baa0


	//   ....[4]....
        /*01bc*/ 	.word	0x0000bb30


	//   ....[5]....
        /*01c0*/ 	.word	0x0000f5f0


	//   ....[6]....
        /*01c4*/ 	.word	0x0000f680


	//----- nvinfo : EIATTR_COOP_GROUP_MASK_REGIDS
	.align		4
.L_1259:
        /*01c8*/ 	.byte	0x04, 0x29
        /*01ca*/ 	.short	(.L_1261 - .L_1260)


	//   ....[0]....
.L_1260:
        /*01cc*/ 	.word	0xffffffff


	//   ....[1]....
        /*01d0*/ 	.word	0xffffffff


	//   ....[2]....
        /*01d4*/ 	.word	0xffffffff


	//   ....[3]....
        /*01d8*/ 	.word	0xffffffff


	//   ....[4]....
        /*01dc*/ 	.word	0xffffffff


	//   ....[5]....
        /*01e0*/ 	.word	0xffffffff


	//   ....[6]....
        /*01e4*/ 	.word	0xffffffff


	//   ....[7]....
        /*01e8*/ 	.word	0xffffffff


	//   ....[8]....
        /*01ec*/ 	.word	0xffffffff


	//   ....[9]....
        /*01f0*/ 	.word	0xffffffff


	//   ....[10]....
        /*01f4*/ 	.word	0xffffffff


	//   ....[11]....
        /*01f8*/ 	.word	0xffffffff


	//   ....[12]....
        /*01fc*/ 	.word	0xffffffff


	//   ....[13]....
        /*0200*/ 	.word	0xffffffff


	//   ....[14]....
        /*0204*/ 	.word	0xffffffff


	//   ....[15]....
        /*0208*/ 	.word	0xffffffff


	//   ....[16]....
        /*020c*/ 	.word	0xffffffff


	//   ....[17]....
        /*0210*/ 	.word	0xffffffff


	//   ....[18]....
        /*0214*/ 	.word	0xffffffff


	//   ....[19]....
        /*0218*/ 	.word	0xffffffff


	//   ....[20]....
        /*021c*/ 	.word	0xffffffff


	//   ....[21]....
        /*0220*/ 	.word	0xffffffff


	//   ....[22]....
        /*0224*/ 	.word	0xffffffff


	//   ....[23]....
        /*0228*/ 	.word	0xffffffff


	//   ....[24]....
        /*022c*/ 	.word	0xffffffff


	//   ....[25]....
        /*0230*/ 	.word	0xffffffff


	//   ....[26]....
        /*0234*/ 	.word	0xffffffff


	//   ....[27]....
        /*0238*/ 	.word	0xffffffff


	//   ....[28]....
        /*023c*/ 	.word	0xffffffff


	//   ....[29]....
        /*0240*/ 	.word	0xffffffff


	//   ....[30]....
        /*0244*/ 	.word	0xffffffff


	//   ....[31]....
        /*0248*/ 	.word	0xffffffff


	//   ....[32]....
        /*024c*/ 	.word	0xffffffff


	//   ....[33]....
        /*0250*/ 	.word	0xffffffff


	//   ....[34]....
        /*0254*/ 	.word	0xffffffff


	//   ....[35]....
        /*0258*/ 	.word	0xffffffff


	//   ....[36]....
        /*025c*/ 	.word	0xffffffff


	//   ....[37]....
        /*0260*/ 	.word	0xffffffff


	//   ....[38]....
        /*0264*/ 	.word	0xffffffff


	//   ....[39]....
        /*0268*/ 	.word	0xffffffff


	//   ....[40]....
        /*026c*/ 	.word	0xffffffff


	//   ....[41]....
        /*0270*/ 	.word	0xffffffff


	//   ....[42]....
        /*0274*/ 	.word	0xffffffff


	//   ....[43]....
        /*0278*/ 	.word	0xffffffff


	//   ....[44]....
        /*027c*/ 	.word	0xffffffff


	//   ....[45]....
        /*0280*/ 	.word	0xffffffff


	//   ....[46]....
        /*0284*/ 	.word	0xffffffff


	//   ....[47]....
        /*0288*/ 	.word	0xffffffff


	//   ....[48]....
        /*028c*/ 	.word	0xffffffff


	//   ....[49]....
        /*0290*/ 	.word	0xffffffff


	//   ....[50]....
        /*0294*/ 	.word	0xffffffff


	//   ....[51]....
        /*0298*/ 	.word	0xffffffff


	//   ....[52]....
        /*029c*/ 	.word	0xffffffff


	//   ....[53]....
        /*02a0*/ 	.word	0xffffffff


	//   ....[54]....
        /*02a4*/ 	.word	0xffffffff


	//   ....[55]....
        /*02a8*/ 	.word	0xffffffff


	//   ....[56]....
        /*02ac*/ 	.word	0xffffffff


	//   ....[57]....
        /*02b0*/ 	.word	0xffffffff


	//   ....[58]....
        /*02b4*/ 	.word	0xffffffff


	//   ....[59]....
        /*02b8*/ 	.word	0xffffffff


	//   ....[60]....
        /*02bc*/ 	.word	0xffffffff


	//   ....[61]....
        /*02c0*/ 	.word	0xffffffff


	//   ....[62]....
        /*02c4*/ 	.word	0xffffffff


	//   ....[63]....
        /*02c8*/ 	.word	0xffffffff


	//   ....[64]....
        /*02cc*/ 	.word	0xffffffff


	//   ....[65]....
        /*02d0*/ 	.word	0xffffffff


	//   ....[66]....
        /*02d4*/ 	.word	0xffffffff


	//   ....[67]....
        /*02d8*/ 	.word	0xffffffff


	//   ....[68]....
        /*02dc*/ 	.word	0xffffffff


	//   ....[69]....
        /*02e0*/ 	.word	0xffffffff


	//   ....[70]....
        /*02e4*/ 	.word	0xffffffff


	//   ....[71]....
        /*02e8*/ 	.word	0xffffffff


	//   ....[72]....
        /*02ec*/ 	.word	0xffffffff


	//   ....[73]....
        /*02f0*/ 	.word	0xffffffff


	//   ....[74]....
        /*02f4*/ 	.word	0xffffffff


	//   ....[75]....
        /*02f8*/ 	.word	0xffffffff


	//   ....[76]....
        /*02fc*/ 	.word	0xffffffff


	//   ....[77]....
        /*0300*/ 	.word	0xffffffff


	//   ....[78]....
        /*0304*/ 	.word	0xffffffff


	//   ....[79]....
        /*0308*/ 	.word	0xffffffff


	//   ....[80]....
        /*030c*/ 	.word	0xffffffff


	//   ....[81]....
        /*0310*/ 	.word	0x0500000f


	//   ....[82]....
        /*0314*/ 	.word	0x0500000f


	//   ....[83]....
        /*0318*/ 	.word	0x0500000f


	//   ....[84]....
        /*031c*/ 	.word	0x0500000f


	//   ....[85]....
        /*0320*/ 	.word	0x0500000f


	//   ....[86]....
        /*0324*/ 	.word	0x0500000f


	//   ....[87]....
        /*0328*/ 	.word	0x0500000f


	//   ....[88]....
        /*032c*/ 	.word	0x0500000f


	//   ....[89]....
        /*0330*/ 	.word	0x0500000f


	//   ....[90]....
        /*0334*/ 	.word	0x0500000f


	//   ....[91]....
        /*0338*/ 	.word	0x0500000f


	//   ....[92]....
        /*033c*/ 	.word	0x0500000f


	//   ....[93]....
        /*0340*/ 	.word	0x0500000f


	//   ....[94]....
        /*0344*/ 	.word	0x0500000f


	//   ....[95]....
        /*0348*/ 	.word	0x0500000f


	//   ....[96]....
        /*034c*/ 	.word	0x0500000f


	//   ....[97]....
        /*0350*/ 	.word	0x0500000f


	//   ....[98]....
        /*0354*/ 	.word	0x0500000f


	//   ....[99]....
        /*0358*/ 	.word	0x0500000f


	//   ....[100]....
        /*035c*/ 	.word	0x0500000f


	//   ....[101]....
        /*0360*/ 	.word	0x0500000f


	//   ....[102]....
        /*0364*/ 	.word	0x0500000f


	//   ....[103]....
        /*0368*/ 	.word	0x0500000f


	//   ....[104]....
        /*036c*/ 	.word	0x0500000f


	//   ....[105]....
        /*0370*/ 	.word	0x0500000f


	//   ....[106]....
        /*0374*/ 	.word	0x0500000f


	//   ....[107]....
        /*0378*/ 	.word	0x0500000f


	//   ....[108]....
        /*037c*/ 	.word	0x0500000f


	//   ....[109]....
        /*0380*/ 	.word	0x0500000f


	//   ....[110]....
        /*0384*/ 	.word	0x0500000f


	//   ....[111]....
        /*0388*/ 	.word	0x0500000f


	//----- nvinfo : EIATTR_COOP_GROUP_INSTR_OFFSETS
	.align		4
.L_1261:
        /*038c*/ 	.byte	0x04, 0x28
        /*038e*/ 	.short	(.L_1263 - .L_1262)


	//   ....[0]....
.L_1262:
        /*0390*/ 	.word	0x00000060


	//   ....[1]....
        /*0394*/ 	.word	0x00000130


	//   ....[2]....
        /*0398*/ 	.word	0x000001e0


	//   ....[3]....
        /*039c*/ 	.word	0x000003a0


	//   ....[4]....
        /*03a0*/ 	.word	0x00000500


	//   ....[5]....
        /*03a4*/ 	.word	0x00000620


	//   ....[6]....
        /*03a8*/ 	.word	0x00000780


	//   ....[7]....
        /*03ac*/ 	.word	0x00001390


	//   ....[8]....
        /*03b0*/ 	.word	0x00003600


	//   ....[9]....
        /*03b4*/ 	.word	0x00003710


	//   ....[10]....
        /*03b8*/ 	.word	0x00003a70


	//   ....[11]....
        /*03bc*/ 	.word	0x00003ba0


	//   ....[12]....
        /*03c0*/ 	.word	0x00004c90


	//   ....[13]....
        /*03c4*/ 	.word	0x00006c80


	//   ....[14]....
        /*03c8*/ 	.word	0x00006d20


	//   ....[15]....
        /*03cc*/ 	.word	0x00006d40


	//   ....[16]....
        /*03d0*/ 	.word	0x00006dd0


	//   ....[17]....
        /*03d4*/ 	.word	0x00008570


	//   ....[18]....
        /*03d8*/ 	.word	0x00008670


	//   ....[19]....
        /*03dc*/ 	.word	0x000086d0


	//   ....[20]....
        /*03e0*/ 	.word	0x000087f0


	//   ....[21]....
        /*03e4*/ 	.word	0x00008800


	//   ....[22]....
        /*03e8*/ 	.word	0x00009950


	//   ....[23]....
        /*03ec*/ 	.word	0x00009990


	//   ....[24]....
        /*03f0*/ 	.word	0x000099d0


	//   ....[25]....
        /*03f4*/ 	.word	0x00009a00


	//   ....[26]....
        /*03f8*/ 	.word	0x00009e50


	//   ....[27]....
        /*03fc*/ 	.word	0x00009e80


	//   ....[28]....
        /*0400*/ 	.word	0x00009f80


	//   ....[29]....
        /*0404*/ 	.word	0x00009fa0


	//   ....[30]....
        /*0408*/ 	.word	0x0000a7f0


	//   ....[31]....
        /*040c*/ 	.word	0x0000a800


	//   ....[32]....
        /*0410*/ 	.word	0x0000a900


	//   ....[33]....
        /*0414*/ 	.word	0x0000a920


	//   ....[34]....
        /*0418*/ 	.word	0x0000aa90


	//   ....[35]....
        /*041c*/ 	.word	0x0000ac60


	//   ....[36]....
        /*0420*/ 	.word	0x0000ac90


	//   ....[37]....
        /*0424*/ 	.word	0x0000acc0


	//   ....[38]....
        /*0428*/ 	.word	0x0000acf0


	//   ....[39]....
        /*042c*/ 	.word	0x0000ad20


	//   ....[40]....
        /*0430*/ 	.word	0x0000ad50


	//   ....[41]....
        /*0434*/ 	.word	0x0000aec0


	//   ....[42]....
        /*0438*/ 	.word	0x0000aef0


	//   ....[43]....
        /*043c*/ 	.word	0x0000af20


	//   ....[44]....
        /*0440*/ 	.word	0x0000af50


	//   ....[45]....
        /*0444*/ 	.word	0x0000af80


	//   ....[46]....
        /*0448*/ 	.word	0x0000afb0


	//   ....[47]....
        /*044c*/ 	.word	0x0000b040


	//   ....[48]....
        /*0450*/ 	.word	0x0000b070


	//   ....[49]....
        /*0454*/ 	.word	0x0000b0f0


	//   ....[50]....
        /*0458*/ 	.word	0x0000c060


	//   ....[51]....
        /*045c*/ 	.word	0x0000cd40


	//   ....[52]....
        /*0460*/ 	.word	0x0000cd60


	//   ....[53]....
        /*0464*/ 	.word	0x0000ce20


	//   ....[54]....
        /*0468*/ 	.word	0x0000ce40


	//   ....[55]....
        /*046c*/ 	.word	0x0000cee0


	//   ....[56]....
        /*0470*/ 	.word	0x0000cf00


	//   ....[57]....
        /*0474*/ 	.word	0x0000cf10


	//   ....[58]....
        /*0478*/ 	.word	0x0000cfa0


	//   ....[59]....
        /*047c*/ 	.word	0x0000cff0


	//   ....[60]....
        /*0480*/ 	.word	0x0000d000


	//   ....[61]....
        /*0484*/ 	.word	0x0000d030


	//   ....[62]....
        /*0488*/ 	.word	0x0000d0e0


	//   ....[63]....
        /*048c*/ 	.word	0x0000fd00


	//   ....[64]....
        /*0490*/ 	.word	0x0000fd30


	//   ....[65]....
        /*0494*/ 	.word	0x0000fd70


	//   ....[66]....
        /*0498*/ 	.word	0x0000fda0


	//   ....[67]....
        /*049c*/ 	.word	0x0000fdd0


	//   ....[68]....
        /*04a0*/ 	.word	0x0000fe00


	//   ....[69]....
        /*04a4*/ 	.word	0x0000fe30


	//   ....[70]....
        /*04a8*/ 	.word	0x0000fe60


	//   ....[71]....
        /*04ac*/ 	.word	0x0000ffe0


	//   ....[72]....
        /*04b0*/ 	.word	0x00010010


	//   ....[73]....
        /*04b4*/ 	.word	0x00010040


	//   ....[74]....
        /*04b8*/ 	.word	0x00010070


	//   ....[75]....
        /*04bc*/ 	.word	0x000100a0


	//   ....[76]....
        /*04c0*/ 	.word	0x000100d0


	//   ....[77]....
        /*04c4*/ 	.word	0x00010190


	//   ....[78]....
        /*04c8*/ 	.word	0x000101b0


	//   ....[79]....
        /*04cc*/ 	.word	0x00010220


	//   ....[80]....
        /*04d0*/ 	.word	0x00010690


	//   ....[81]....
        /*04d4*/ 	.word	0x00010b70


	//   ....[82]....
        /*04d8*/ 	.word	0x00010d20


	//   ....[83]....
        /*04dc*/ 	.word	0x00010d70


	//   ....[84]....
        /*04e0*/ 	.word	0x00010dd0


	//   ....[85]....
        /*04e4*/ 	.word	0x00010ee0


	//   ....[86]....
        /*04e8*/ 	.word	0x00010f40


	//   ....[87]....
        /*04ec*/ 	.word	0x00011060


	//   ....[88]....
        /*04f0*/ 	.word	0x000110c0


	//   ....[89]....
        /*04f4*/ 	.word	0x00011170


	//   ....[90]....
        /*04f8*/ 	.word	0x00011240


	//   ....[91]....
        /*04fc*/ 	.word	0x00011310


	//   ....[92]....
        /*0500*/ 	.word	0x00011390


	//   ....[93]....
        /*0504*/ 	.word	0x00011480


	//   ....[94]....
        /*0508*/ 	.word	0x000117a0


	//   ....[95]....
        /*050c*/ 	.word	0x00011840


	//   ....[96]....
        /*0510*/ 	.word	0x00011960


	//   ....[97]....
        /*0514*/ 	.word	0x000119d0


	//   ....[98]....
        /*0518*/ 	.word	0x00011a40


	//   ....[99]....
        /*051c*/ 	.word	0x00011ab0


	//   ....[100]....
        /*0520*/ 	.word	0x00011b20


	//   ....[101]....
        /*0524*/ 	.word	0x00011ba0


	//   ....[102]....
        /*0528*/ 	.word	0x00011c30


	//   ....[103]....
        /*052c*/ 	.word	0x00011cc0


	//   ....[104]....
        /*0530*/ 	.word	0x00011d30


	//   ....[105]....
        /*0534*/ 	.word	0x00011da0


	//   ....[106]....
        /*0538*/ 	.word	0x00011e10


	//   ....[107]....
        /*053c*/ 	.word	0x00011e90


	//   ....[108]....
        /*0540*/ 	.word	0x00011f00


	//   ....[109]....
        /*0544*/ 	.word	0x00011fa0


	//   ....[110]....
        /*0548*/ 	.word	0x00012030


	//   ....[111]....
        /*054c*/ 	.word	0x00012150


	//----- nvinfo : EIATTR_REG_RECONFIG
	.align		4
.L_1263:
        /*0550*/ 	.byte	0x01, 0x54
	.zero		2


	//----- nvinfo : EIATTR_SYSCALL_OFFSETS
	.align		4
        /*0554*/ 	.byte	0x04, 0x46
        /*0556*/ 	.short	(.L_1265 - .L_1264)


	//   ....[0]....
.L_1264:
        /*0558*/ 	.word	0x00001540


	//   ....[1]....
        /*055c*/ 	.word	0x0000bc90


	//   ....[2]....
        /*0560*/ 	.word	0x0000bde0


	//   ....[3]....
        /*0564*/ 	.word	0x0000bee0


	//   ....[4]....
        /*0568*/ 	.word	0x0000c7c0


	//----- nvinfo : EIATTR_MBARRIER_INSTR_OFFSETS
	.align		4
.L_1265:
        /*056c*/ 	.byte	0x04, 0x39
        /*056e*/ 	.short	(.L_1267 - .L_1266)


	//   ....[0]....
.L_1266:
        /*0570*/ 	.word	0x00000250
        /*0574*/ 	.word	0x000000ff
        /*0578*/ 	.word	0x00031c00
        /*057c*/ 	.short	0x0100
        /*057e*/ 	.byte	0x08
	.zero		1


	//   ....[1]....
        /*0580*/ 	.word	0x00000260
        /*0584*/ 	.word	0x000000ff
        /*0588*/ 	.word	0x00031c20
        /*058c*/ 	.short	0x0100
        /*058e*/ 	.byte	0x08
	.zero		1


	//   ....[2]....
        /*0590*/ 	.word	0x00000350
        /*0594*/ 	.word	0x000000ff
        /*0598*/ 	.word	0x00031c30
        /*059c*/ 	.short	0x0100
        /*059e*/ 	.byte	0x08
	.zero		1


	//   ....[3]....
        /*05a0*/ 	.word	0x00000360
        /*05a4*/ 	.word	0x000000ff
        /*05a8*/ 	.word	0x00031c40
        /*05ac*/ 	.short	0x0100
        /*05ae*/ 	.byte	0x08
	.zero		1


	//   ....[4]....
        /*05b0*/ 	.word	0x00000370
        /*05b4*/ 	.word	0x000000ff
        /*05b8*/ 	.word	0x00031c38
        /*05bc*/ 	.short	0x0100
        /*05be*/ 	.byte	0x08
	.zero		1


	//   ....[5]....
        /*05c0*/ 	.word	0x00000380
        /*05c4*/ 	.word	0x000000ff
        /*05c8*/ 	.word	0x00031c48
        /*05cc*/ 	.short	0x0100
        /*05ce*/ 	.byte	0x08
	.zero		1


	//   ....[6]....
        /*05d0*/ 	.word	0x000004b0
        /*05d4*/ 	.word	0x000000ff
        /*05d8*/ 	.word	0x00031c50
        /*05dc*/ 	.short	0x0100
        /*05de*/ 	.byte	0x08
	.zero		1


	//   ....[7]....
        /*05e0*/ 	.word	0x000004c0
        /*05e4*/ 	.word	0x000000ff
        /*05e8*/ 	.word	0x00031c60
        /*05ec*/ 	.short	0x0100
        /*05ee*/ 	.byte	0x08
	.zero		1


	//   ....[8]....
        /*05f0*/ 	.word	0x000004d0
        /*05f4*/ 	.word	0x000000ff
        /*05f8*/ 	.word	0x00031c58
        /*05fc*/ 	.short	0x0100
        /*05fe*/ 	.byte	0x08
	.zero		1


	//   ....[9]....
        /*0600*/ 	.word	0x000004e0
        /*0604*/ 	.word	0x000000ff
        /*0608*/ 	.word	0x00031c68
        /*060c*/ 	.short	0x0100
        /*060e*/ 	.byte	0x08
	.zero		1


	//   ....[10]....
        /*0610*/ 	.word	0x000005d0
        /*0614*/ 	.word	0x000000ff
        /*0618*/ 	.word	0x00031c70
        /*061c*/ 	.short	0x0100
        /*061e*/ 	.byte	0x06
	.zero		1


	//   ....[11]....
        /*0620*/ 	.word	0x000005e0
        /*0624*/ 	.word	0x000000ff
        /*0628*/ 	.word	0x00031c80
        /*062c*/ 	.short	0x0100
        /*062e*/ 	.byte	0x06
	.zero		1


	//   ....[12]....
        /*0630*/ 	.word	0x000005f0
        /*0634*/ 	.word	0x000000ff
        /*0638*/ 	.word	0x00031c78
        /*063c*/ 	.short	0x0100
        /*063e*/ 	.byte	0x06
	.zero		1


	//   ....[13]....
        /*0640*/ 	.word	0x00000600
        /*0644*/ 	.word	0x000000ff
        /*0648*/ 	.word	0x00031c88
        /*064c*/ 	.short	0x0100
        /*064e*/ 	.byte	0x06
	.zero		1


	//   ....[14]....
        /*0650*/ 	.word	0x00000730
        /*0654*/ 	.word	0x000000ff
        /*0658*/ 	.word	0x00031c90
        /*065c*/ 	.short	0x0100
        /*065e*/ 	.byte	0x08
	.zero		1


	//   ....[15]....
        /*0660*/ 	.word	0x00000740
        /*0664*/ 	.word	0x000000ff
        /*0668*/ 	.word	0x00031ca0
        /*066c*/ 	.short	0x0100
        /*066e*/ 	.byte	0x08
	.zero		1


	//   ....[16]....
        /*0670*/ 	.word	0x00000750
        /*0674*/ 	.word	0x000000ff
        /*0678*/ 	.word	0x00031c98
        /*067c*/ 	.short	0x0100
        /*067e*/ 	.byte	0x08
	.zero		1


	//   ....[17]....
        /*0680*/ 	.word	0x00000760
        /*0684*/ 	.word	0x000000ff
        /*0688*/ 	.word	0x00031ca8
        /*068c*/ 	.short	0x0100
        /*068e*/ 	.byte	0x08
	.zero		1


	//   ....[18]....
        /*0690*/ 	.word	0x00000890
        /*0694*/ 	.word	0x000000ff
        /*0698*/ 	.word	0x00031cb0
        /*069c*/ 	.short	0x0100
        /*069e*/ 	.byte	0x08
	.zero		1


	//   ....[19]....
        /*06a0*/ 	.word	0x000008a0
        /*06a4*/ 	.word	0x000000ff
        /*06a8*/ 	.word	0x00031cc0
        /*06ac*/ 	.short	0x0100
        /*06ae*/ 	.byte	0x08
	.zero		1


	//   ....[20]....
        /*06b0*/ 	.word	0x000008b0
        /*06b4*/ 	.word	0x000000ff
        /*06b8*/ 	.word	0x00031cb8
        /*06bc*/ 	.short	0x0100
        /*06be*/ 	.byte	0x08
	.zero		1


	//   ....[21]....
        /*06c0*/ 	.word	0x000008c0
        /*06c4*/ 	.word	0x000000ff
        /*06c8*/ 	.word	0x00031cc8
        /*06cc*/ 	.short	0x0100
        /*06ce*/ 	.byte	0x08
	.zero		1


	//   ....[22]....
        /*06d0*/ 	.word	0x000015a0
        /*06d4*/ 	.word	0x000000ff
        /*06d8*/ 	.word	0x00031c00
        /*06dc*/ 	.short	0x010a
        /*06de*/ 	.byte	0x24
	.zero		1


	//   ....[23]....
        /*06e0*/ 	.word	0x00001610
        /*06e4*/ 	.word	0x00000004
        /*06e8*/ 	.word	0x00031c30
        /*06ec*/ 	.short	0x010a
        /*06ee*/ 	.byte	0x3f
	.zero		1


	//   ....[24]....
        /*06f0*/ 	.word	0x00001680
        /*06f4*/ 	.word	0x00000004
        /*06f8*/ 	.word	0x00031c30
        /*06fc*/ 	.short	0x010a
        /*06fe*/ 	.byte	0x3f
	.zero		1


	//   ....[25]....
        /*0700*/ 	.word	0x000036f0
        /*0704*/ 	.word	0x00000004
        /*0708*/ 	.word	0x00000000
        /*070c*/ 	.short	0x0101
        /*070e*/ 	.byte	0x3f
	.zero		1


	//   ....[26]....
        /*0710*/ 	.word	0x00004f30
        /*0714*/ 	.word	0x000000ff
        /*0718*/ 	.word	0x00031c30
        /*071c*/ 	.short	0x010a
        /*071e*/ 	.byte	0x06
	.zero		1


	//   ....[27]....
        /*0720*/ 	.word	0x00004f70
        /*0724*/ 	.word	0x000000ff
        /*0728*/ 	.word	0x00031c30
        /*072c*/ 	.short	0x010a
        /*072e*/ 	.byte	0x06
	.zero		1


	//   ....[28]....
        /*0730*/ 	.word	0x00006620
        /*0734*/ 	.word	0x000000ff
        /*0738*/ 	.word	0x00031c50
        /*073c*/ 	.short	0x010a
        /*073e*/ 	.byte	0x06
	.zero		1


	//   ....[29]....
        /*0740*/ 	.word	0x00006660
        /*0744*/ 	.word	0x000000ff
        /*0748*/ 	.word	0x00031c50
        /*074c*/ 	.short	0x010a
        /*074e*/ 	.byte	0x06
	.zero		1


	//   ....[30]....
        /*0750*/ 	.word	0x000076f0
        /*0754*/ 	.word	0x0000000c
        /*0758*/ 	.word	0x00000000
        /*075c*/ 	.short	0x0101
        /*075e*/ 	.byte	0x3f
	.zero		1


	//   ....[31]....
        /*0760*/ 	.word	0x00007770
        /*0764*/ 	.word	0x00000014
        /*0768*/ 	.word	0x00000000
        /*076c*/ 	.short	0x0101
        /*076e*/ 	.byte	0x3f
	.zero		1


	//   ....[32]....
        /*0770*/ 	.word	0x000085e0
        /*0774*/ 	.word	0x000000ff
        /*0778*/ 	.word	0x00031c50
        /*077c*/ 	.short	0x010a
        /*077e*/ 	.byte	0x09
	.zero		1


	//   ....[33]....
        /*0780*/ 	.word	0x00008620
        /*0784*/ 	.word	0x000000ff
        /*0788*/ 	.word	0x00031c50
        /*078c*/ 	.short	0x010a
        /*078e*/ 	.byte	0x09
	.zero		1


	//   ....[34]....
        /*0790*/ 	.word	0x00008cb0
        /*0794*/ 	.word	0x00000005
        /*0798*/ 	.word	0x00000000
        /*079c*/ 	.short	0x0101
        /*079e*/ 	.byte	0x3f
	.zero		1


	//   ....[35]....
        /*07a0*/ 	.word	0x00009e60
        /*07a4*/ 	.word	0x000000ff
        /*07a8*/ 	.word	0x00000000
        /*07ac*/ 	.short	0x0101
        /*07ae*/ 	.byte	0x04
	.zero		1


	//   ....[36]....
        /*07b0*/ 	.word	0x0000c270
        /*07b4*/ 	.word	0x00000000
        /*07b8*/ 	.word	0x00031c40
        /*07bc*/ 	.short	0x010a
        /*07be*/ 	.byte	0x3f
	.zero		1


	//   ....[37]....
        /*07c0*/ 	.word	0x0000d1b0
        /*07c4*/ 	.word	0x00000016
        /*07c8*/ 	.word	0x00031c00
        /*07cc*/ 	.short	0x0107
        /*07ce*/ 	.byte	0x3f
	.zero		1


	//   ....[38]....
        /*07d0*/ 	.word	0x0000d2b0
        /*07d4*/ 	.word	0x00000016
        /*07d8*/ 	.word	0x00031c00
        /*07dc*/ 	.short	0x0101
        /*07de*/ 	.byte	0x3f
	.zero		1


	//   ....[39]....
        /*07e0*/ 	.word	0x0000d2d0
        /*07e4*/ 	.word	0x00000016
        /*07e8*/ 	.word	0x00031c20
        /*07ec*/ 	.short	0x010a
        /*07ee*/ 	.byte	0x3f
	.zero		1


	//   ....[40]....
        /*07f0*/ 	.word	0x0000d5f0
        /*07f4*/ 	.word	0x00000003
        /*07f8*/ 	.word	0x00031c40
        /*07fc*/ 	.short	0x010a
        /*07fe*/ 	.byte	0x3f
	.zero		1


	//   ....[41]....
        /*0800*/ 	.word	0x0000da70
        /*0804*/ 	.word	0x00000003
        /*0808*/ 	.word	0x00000060
        /*080c*/ 	.short	0x010a
        /*080e*/ 	.byte	0x3f
	.zero		1


	//   ....[42]....
        /*0810*/ 	.word	0x0000e1a0
        /*0814*/ 	.word	0x00000003
        /*0818*/ 	.word	0x00031c40
        /*081c*/ 	.short	0x010a
        /*081e*/ 	.byte	0x3f
	.zero		1


	//   ....[43]....
        /*0820*/ 	.word	0x0000e620
        /*0824*/ 	.word	0x0000000c
        /*0828*/ 	.word	0x00000060
        /*082c*/ 	.short	0x010a
        /*082e*/ 	.byte	0x3f
	.zero		1


	//   ....[44]....
        /*0830*/ 	.word	0x0000ec80
        /*0834*/ 	.word	0x00000002
        /*0838*/ 	.word	0x00031c40
        /*083c*/ 	.short	0x010a
        /*083e*/ 	.byte	0x3f
	.zero		1


	//   ....[45]....
        /*0840*/ 	.word	0x0000f110
        /*0844*/ 	.word	0x00000008
        /*0848*/ 	.word	0x00000060
        /*084c*/ 	.short	0x010a
        /*084e*/ 	.byte	0x3f
	.zero		1


	//   ....[46]....
        /*0850*/ 	.word	0x0000f720
        /*0854*/ 	.word	0x00000003
        /*0858*/ 	.word	0x00031c60
        /*085c*/ 	.short	0x010a
        /*085e*/ 	.byte	0x3f
	.zero		1


	//   ....[47]....
        /*0860*/ 	.word	0x00010610
        /*0864*/ 	.word	0x00000009
        /*0868*/ 	.word	0x00031c20
        /*086c*/ 	.short	0x010a
        /*086e*/ 	.byte	0x3f
	.zero		1


	//   ....[48]....
        /*0870*/ 	.word	0x000107b0
        /*0874*/ 	.word	0x00000005
        /*0878*/ 	.word	0x00000000
        /*087c*/ 	.short	0x010a
        /*087e*/ 	.byte	0x3f
	.zero		1


	//   ....[49]....
        /*0880*/ 	.word	0x00010820
        /*0884*/ 	.word	0x00000003
        /*0888*/ 	.word	0x00000000
        /*088c*/ 	.short	0x010a
        /*088e*/ 	.byte	0x3f
	.zero		1


	//   ....[50]....
        /*0890*/ 	.word	0x00010880
        /*0894*/ 	.word	0x00000017
        /*0898*/ 	.word	0x00000000
        /*089c*/ 	.short	0x010a
        /*089e*/ 	.byte	0x3f
	.zero		1


	//   ....[51]....
        /*08a0*/ 	.word	0x000108b0
        /*08a4*/ 	.word	0x00000007
        /*08a8*/ 	.word	0x00000000
        /*08ac*/ 	.short	0x010a
        /*08ae*/ 	.byte	0x3f
	.zero		1


	//   ....[52]....
        /*08b0*/ 	.word	0x00010920
        /*08b4*/ 	.word	0x00000003
        /*08b8*/ 	.word	0x00031c00
        /*08bc*/ 	.short	0x010a
        /*08be*/ 	.byte	0x3f
	.zero		1


	//   ....[53]....
        /*08c0*/ 	.word	0x00010970
        /*08c4*/ 	.word	0x00000004
        /*08c8*/ 	.word	0x00031c30
        /*08cc*/ 	.short	0x010a
        /*08ce*/ 	.byte	0x3f
	.zero		1


	//   ....[54]....
        /*08d0*/ 	.word	0x000109d0
        /*08d4*/ 	.word	0x00000003
        /*08d8*/ 	.word	0x00031c30
        /*08dc*/ 	.short	0x010a
        /*08de*/ 	.byte	0x3f
	.zero		1


	//   ....[55]....
        /*08e0*/ 	.word	0x00010a30
        /*08e4*/ 	.word	0x00000003
        /*08e8*/ 	.word	0x00031c50
        /*08ec*/ 	.short	0x010a
        /*08ee*/ 	.byte	0x3f
	.zero		1


	//   ....[56]....
        /*08f0*/ 	.word	0x00010a90
        /*08f4*/ 	.word	0x00000007
        /*08f8*/ 	.word	0x00031c50
        /*08fc*/ 	.short	0x010a
        /*08fe*/ 	.byte	0x3f
	.zero		1


	//   ....[57]....
        /*0900*/ 	.word	0x00010c30
        /*0904*/ 	.word	0x00000000
        /*0908*/ 	.word	0x00031c40
        /*090c*/ 	.short	0x010a
        /*090e*/ 	.byte	0x3f
	.zero		1


	//   ....[58]....
        /*0910*/ 	.word	0x000114c0
        /*0914*/ 	.word	0x00000016
        /*0918*/ 	.word	0x00031c20
        /*091c*/ 	.short	0x010a
        /*091e*/ 	.byte	0x3f
	.zero		1


	//   ....[59]....
        /*0920*/ 	.word	0x00011510
        /*0924*/ 	.word	0x00000003
        /*0928*/ 	.word	0x00031c40
        /*092c*/ 	.short	0x010a
        /*092e*/ 	.byte	0x3f
	.zero		1


	//   ....[60]....
        /*0930*/ 	.word	0x00011560
        /*0934*/ 	.word	0x00000003
        /*0938*/ 	.word	0x00000060
        /*093c*/ 	.short	0x010a
        /*093e*/ 	.byte	0x3f
	.zero		1


	//   ....[61]....
        /*0940*/ 	.word	0x000115b0
        /*0944*/ 	.word	0x00000003
        /*0948*/ 	.word	0x00031c40
        /*094c*/ 	.short	0x010a
        /*094e*/ 	.byte	0x3f
	.zero		1


	//   ....[62]....
        /*0950*/ 	.word	0x00011600
        /*0954*/ 	.word	0x0000000c
        /*0958*/ 	.word	0x00000060
        /*095c*/ 	.short	0x010a
        /*095e*/ 	.byte	0x3f
	.zero		1


	//   ....[63]....
        /*0960*/ 	.word	0x00011650
        /*0964*/ 	.word	0x00000002
        /*0968*/ 	.word	0x00031c40
        /*096c*/ 	.short	0x010a
        /*096e*/ 	.byte	0x3f
	.zero		1


	//   ....[64]....
        /*0970*/ 	.word	0x000116a0
        /*0974*/ 	.word	0x00000008
        /*0978*/ 	.word	0x00000060
        /*097c*/ 	.short	0x010a
        /*097e*/ 	.byte	0x3f
	.zero		1


	//   ....[65]....
        /*0980*/ 	.word	0x000116f0
        /*0984*/ 	.word	0x00000003
        /*0988*/ 	.word	0x00031c60
        /*098c*/ 	.short	0x010a
        /*098e*/ 	.byte	0x3f
	.zero		1


	//   ....[66]....
        /*0990*/ 	.word	0x00012070
        /*0994*/ 	.word	0x00000009
        /*0998*/ 	.word	0x00031c20
        /*099c*/ 	.short	0x010a
        /*099e*/ 	.byte	0x3f
	.zero		1


	//   ....[67]....
        /*09a0*/ 	.word	0x00012210
        /*09a4*/ 	.word	0x00000005
        /*09a8*/ 	.word	0x00000000
        /*09ac*/ 	.short	0x010a
        /*09ae*/ 	.byte	0x3f
	.zero		1


	//   ....[68]....
        /*09b0*/ 	.word	0x00012260
        /*09b4*/ 	.word	0x00000003
        /*09b8*/ 	.word	0x00000000
        /*09bc*/ 	.short	0x010a
        /*09be*/ 	.byte	0x3f
	.zero		1


	//   ....[69]....
        /*09c0*/ 	.word	0x000122b0
        /*09c4*/ 	.word	0x00000017
        /*09c8*/ 	.word	0x00000000
        /*09cc*/ 	.short	0x010a
        /*09ce*/ 	.byte	0x3f
	.zero		1


	//----- nvinfo : EIATTR_NUM_MBARRIERS
	.align		4
.L_1267:
        /*09d0*/ 	.byte	0x03, 0x38
        /*09d2*/ 	.short	0x0016


	//----- nvinfo : EIATTR_EXIT_INSTR_OFFSETS
	.align		4
        /*09d4*/ 	.byte	0x04, 0x1c
        /*09d6*/ 	.short	(.L_1269 - .L_1268)


	//   ....[0]....
.L_1268:
        /*09d8*/ 	.word	0x00000a70


	//   ....[1]....
        /*09dc*/ 	.word	0x0000aa40


	//   ....[2]....
        /*09e0*/ 	.word	0x00010900


	//----- nvinfo : EIATTR_MAX_THREADS
	.align		4
.L_1269:
        /*09e4*/ 	.byte	0x04, 0x05
        /*09e6*/ 	.short	(.L_1271 - .L_1270)
.L_1270:
        /*09e8*/ 	.word	0x00000200
        /*09ec*/ 	.word	0x00000001
        /*09f0*/ 	.word	0x00000001


	//----- nvinfo : EIATTR_CRS_STACK_SIZE
	.align		4
.L_1271:
        /*09f4*/ 	.byte	0x04, 0x1e
        /*09f6*/ 	.short	(.L_1273 - .L_1272)
.L_1272:
        /*09f8*/ 	.word	0x00000000


	//----- nvinfo : EIATTR_CBANK_PARAM_SIZE
	.align		4
.L_1273:
        /*09fc*/ 	.byte	0x03, 0x19
        /*09fe*/ 	.short	0x0af0


	//----- nvinfo : EIATTR_PARAM_CBANK
	.align		4
        /*0a00*/ 	.byte	0x04, 0x0a
        /*0a02*/ 	.short	(.L_1275 - .L_1274)
	.align		4
.L_1274:
        /*0a04*/ 	.word	index@(.nv.constant0._ZN7cutlass13device_kernelIN5flash11enable_sm90INS1_16FlashAttnFwdSm90INS1_25CollectiveMainloopFwdSm90ILi2EN4cute5tupleIJNS5_1CILi1EEES8_S8_EEENS6_IJNS7_ILi192EEENS7_ILi144EEENS7_ILi96EEEEEELi96ENS_10bfloat16_tEfNS_4arch4Sm90ELb0ELb0ELb0ELb1ELb0ELb0ELb0ELb0ELb1ELb1ELb0ELb0EEENS1_21CollectiveEpilogueFwdINS6_IJSA_SC_SB_EEES9_SE_SG_Li384ELb1ELb1ELb0ELb0EEENS1_36VarlenDynamicPersistentTileSchedulerILi192ELi144ELi384ELi128ELb0ELb1ELb1ELb0ELb1ELb1EEEEEEEEEvNT_6ParamsE)
        /*0a08*/ 	.short	0x0210
        /*0a0a*/ 	.short	0x0af0


	//----- nvinfo : EIATTR_SW_WAR
	.align		4
.L_1275:
        /*0a0c*/ 	.byte	0x04, 0x36
        /*0a0e*/ 	.short	(.L_1277 - .L_1276)
.L_1276:
        /*0a10*/ 	.word	0x00000008
.L_1277:


//--------------------- .nv.info._ZN7cutlass13device_kernelIN5flash11enable_sm90INS1_16FlashAttnFwdSm90INS1_25CollectiveMainloopFwdSm90ILi2EN4cute5tupleIJNS5_1CILi1EEES8_S8_EEENS6_IJNS7_ILi192EEENS7_ILi144EEENS7_ILi96EEEEEELi96ENS_10bfloat16_tEfNS_4arch4Sm90ELb0ELb0ELb0ELb1ELb0ELb1ELb0ELb0ELb1ELb1ELb0ELb0EEENS1_21CollectiveEpilogueFwdINS6_IJSA_SC_SB_EEES9_SE_SG_Li384ELb1ELb1ELb0ELb0EEENS1_36VarlenDynamicPersistentTileSchedulerILi192ELi144ELi384ELi128ELb0ELb1ELb1ELb0ELb1ELb1EEEEEEEEEvNT_6ParamsE --------------------------
	.section	.nv.info._ZN7cutlass13device_kernelIN5flash11enable_sm90INS1_16FlashAttnFwdSm90INS1_25CollectiveMainloopFwdSm90ILi2EN4cute5tupleIJNS5_1CILi1EEES8_S8_EEENS6_IJNS7_ILi192EEENS7_ILi144EEENS7_ILi96EEEEEELi96ENS_10bfloat16_tEfNS_4arch4Sm90ELb0ELb0ELb0ELb1ELb0ELb1ELb0ELb0ELb1ELb1ELb0ELb0EEENS1_21CollectiveEpilogueFwdINS6_IJSA_SC_SB_EEES9_SE_SG_Li384ELb1ELb1ELb0ELb0EEENS1_36VarlenDynamicPersistentTileSchedulerILi192ELi144ELi384ELi128ELb0ELb1ELb1ELb0ELb1ELb1EEEEEEEEEvNT_6ParamsE,"",@"SHT_CUDA_INFO"
	.sectionflags	@""
	.align	4


	//----- nvinfo : EIATTR_CUDA_API_VERSION
	.align		4
        /*0000*/ 	.byte	0x04, 0x37
        /*0002*/ 	.short	(.L_1279 - .L_1278)
.L_1278:
        /*0004*/ 	.word	0x00000082


	//----- nvinfo : EIATTR_KPARAM_INFO
	.align		4
.L_1279:
        /*0008*/ 	.byte	0x04, 0x17
        /*000a*/ 	.short	(.L_1281 - .L_1280)
.L_1280:
        /*000c*/ 	.word	0x00000000
        /*0010*/ 	.short	0x0000
        /*0012*/ 	.short	0x0070
        /*0014*/ 	.byte	0x00, 0xf0, 0x01, 0x2a


	//----- nvinfo : EIATTR_SPARSE_MMA_MASK
	.align		4
.L_1281:
        /*0018*/ 	.byte	0x03, 0x50
        /*001a*/ 	.short	0x0000


	//----- nvinfo : EIATTR_MAXREG_COUNT
	.align		4
        /*001c*/ 	.byte	0x03, 0x1b
        /*001e*/ 	.short	0x0080


	//----- nvinfo : EIATTR_NUM_BARRIERS
	.align		4
        /*0020*/ 	.byte	0x02, 0x4c
        /*0022*/ 	.byte	0x10
	.zero		1


	//----- nvinfo : EIATTR_EXTERNS
	.align		4
        /*0024*/ 	.byte	0x04, 0x0f
        /*0026*/ 	.short	(.L_1283 - .L_1282)


	//   ....[0]....
	.align		4
.L_1282:
        /*0028*/ 	.word	index@(__assertfail)


	//----- nvinfo : EIATTR_ANNOTATIONS
	.align		4
.L_1283:
        /*002c*/ 	.byte	0x04, 0x55
        /*002e*/ 	.short	(.L_1285 - .L_1284)


	//   ....[0]....
.L_1284:
        /* <DEDUP_REMOVED lines=131> */


	//----- nvinfo : EIATTR_MERCURY_ISA_VERSION
	.align		4
.L_1285:
        /*0850*/ 	.byte	0x03, 0x5f
        /*0852*/ 	.short	0x0101


	//----- nvinfo : EIATTR_UNUSED_LOAD_BYTE_OFFSET
	.align		4
        /*0854*/ 	.byte	0x04, 0x44
        /*0856*/ 	.short	(.L_1287 - .L_1286)


	//   ....[0]....
.L_1286:
        /*0858*/ 	.word	0x00000ad0
        /*085c*/ 	.word	0x0000fff0


	//   ....[1]....
        /*0860*/ 	.word	0x00014c20
        /*0864*/ 	.word	0x0000fff0


	//----- nvinfo : EIATTR_INT_WARP_WIDE_INSTR_OFFSETS
	.align		4
.L_1287:
        /*0868*/ 	.byte	0x04, 0x31
        /*086a*/ 	.short	(.L_1289 - .L_1288)


	//   ....[0]....
.L_1288:
        /*086c*/ 	.word	0x00000180


	//   ....[1]....
        /*0870*/ 	.word	0x00000220


	//   ....[2]....
        /*0874*/ 	.word	0x00000290


	//   ....[3]....
        /*0878*/ 	.word	0x00018f60


	//   ....[4]....
        /*087c*/ 	.word	0x00018ff0


	//   ....[5]....
        /*0880*/ 	.word	0x0001cb60


	//   ....[6]....
        /*0884*/ 	.word	0x0001cbf0


	//----- nvinfo : EIATTR_COOP_GROUP_MASK_REGIDS
	.align		4
.L_1289:
        /*0888*/ 	.byte	0x04, 0x29
        /*088a*/ 	.short	(.L_1291 - .L_1290)


	//   ....[0]....
.L_1290:
        /*088c*/ 	.word	0xffffffff


	//   ....[1]....
        /*0890*/ 	.word	0xffffffff


	//   ....[2]....
        /*0894*/ 	.word	0xffffffff


	//   ....[3]....
        /*0898*/ 	.word	0xffffffff


	//   ....[4]....
        /*089c*/ 	.word	0xffffffff


	//   ....[5]....
        /*08a0*/ 	.word	0xffffffff


	//   ....[6]....
        /*08a4*/ 	.word	0xffffffff


	//   ....[7]....
        /*08a8*/ 	.word	0xffffffff


	//   ....[8]....
        /*08ac*/ 	.word	0xffffffff


	//   ....[9]....
        /*08b0*/ 	.word	0xffffffff


	//   ....[10]....
        /*08b4*/ 	.word	0xffffffff


	//   ....[11]....
        /*08b8*/ 	.word	0xffffffff


	//   ....[12]....
        /*08bc*/ 	.word	0xffffffff


	//   ....[13]....
        /*08c0*/ 	.word	0xffffffff


	//   ....[14]....
        /*08c4*/ 	.word	0xffffffff


	//   ....[15]....
        /*08c8*/ 	.word	0xffffffff


	//   ....[16]....
        /*08cc*/ 	.word	0xffffffff


	//   ....[17]....
        /*08d0*/ 	.word	0xffffffff


	//   ....[18]....
        /*08d4*/ 	.word	0xffffffff


	//   ....[19]....
        /*08d8*/ 	.word	0xffffffff


	//   ....[20]....
        /*08dc*/ 	.word	0xffffffff


	//   ....[21]....
        /*08e0*/ 	.word	0xffffffff


	//   ....[22]....
        /*08e4*/ 	.word	0xffffffff


	//   ....[23]....
        /*08e8*/ 	.word	0xffffffff


	//   ....[24]....
        /*08ec*/ 	.word	0xffffffff


	//   ....[25]....
        /*08f0*/ 	.word	0xffffffff


	//   ....[26]....
        /*08f4*/ 	.word	0xffffffff


	//   ....[27]....
        /*08f8*/ 	.word	0xffffffff


	//   ....[28]....
        /*08fc*/ 	.word	0xffffffff


	//   ....[29]....
        /*0900*/ 	.word	0xffffffff


	//   ....[30]....
        /*0904*/ 	.word	0xffffffff


	//   ....[31]....
        /*0908*/ 	.word	0xffffffff


	//   ....[32]....
        /*090c*/ 	.word	0xffffffff


	//   ....[33]....
        /*0910*/ 	.word	0xffffffff


	//   ....[34]....
        /*0914*/ 	.word	0xffffffff


	//   ....[35]....
        /*0918*/ 	.word	0xffffffff


	//   ....[36]....
        /*091c*/ 	.word	0xffffffff


	//   ....[37]....
        /*0920*/ 	.word	0xffffffff


	//   ....[38]....
        /*0924*/ 	.word	0xffffffff


	//   ....[39]....
        /*0928*/ 	.word	0xffffffff


	//   ....[40]....
        /*092c*/ 	.word	0xffffffff


	//   ....[41]....
        /*0930*/ 	.word	0xffffffff


	//   ....[42]....
        /*0934*/ 	.word	0xffffffff


	//   ....[43]....
        /*0938*/ 	.word	0xffffffff


	//   ....[44]....
        /*093c*/ 	.word	0xffffffff


	//   ....[45]....
        /*0940*/ 	.word	0xffffffff


	//   ....[46]....
        /*0944*/ 	.word	0xffffffff


	//   ....[47]....
        /*0948*/ 	.word	0xffffffff


	//   ....[48]....
        /*094c*/ 	.word	0xffffffff


	//   ....[49]....
        /*0950*/ 	.word	0xffffffff


	//   ....[50]....
        /*0954*/ 	.word	0xffffffff


	//   ....[51]....
        /*0958*/ 	.word	0xffffffff


	//   ....[52]....
        /*095c*/ 	.word	0xffffffff


	//   ....[53]....
        /*0960*/ 	.word	0xffffffff


	//   ....[54]....
        /*0964*/ 	.word	0xffffffff


	//   ....[55]....
        /*0968*/ 	.word	0xffffffff


	//   ....[56]....
        /*096c*/ 	.word	0xffffffff


	//   ....[57]....
        /*0970*/ 	.word	0xffffffff


	//   ....[58]....
        /*0974*/ 	.word	0xffffffff


	//   ....[59]....
        /*0978*/ 	.word	0xffffffff


	//   ....[60]....
        /*097c*/ 	.word	0xffffffff


	//   ....[61]....
        /*0980*/ 	.word	0xffffffff


	//   ....[62]....
        /*0984*/ 	.word	0xffffffff


	//   ....[63]....
        /*0988*/ 	.word	0xffffffff


	//   ....[64]....
        /*098c*/ 	.word	0xffffffff


	//   ....[65]....
        /*0990*/ 	.word	0xffffffff


	//   ....[66]....
        /*0994*/ 	.word	0xffffffff


	//   ....[67]....
        /*0998*/ 	.word	0xffffffff


	//   ....[68]....
        /*099c*/ 	.word	0xffffffff


	//   ....[69]....
        /*09a0*/ 	.word	0xffffffff


	//   ....[70]....
        /*09a4*/ 	.word	0xffffffff


	//   ....[71]....
        /*09a8*/ 	.word	0xffffffff


	//   ....[72]....
        /*09ac*/ 	.word	0xffffffff


	//   ....[73]....
        /*09b0*/ 	.word	0xffffffff


	//   ....[74]....
        /*09b4*/ 	.word	0xffffffff


	//   ....[75]....
        /*09b8*/ 	.word	0xffffffff


	//   ....[76]....
        /*09bc*/ 	.word	0xffffffff


	//   ....[77]....
        /*09c0*/ 	.word	0xffffffff


	//   ....[78]....
        /*09c4*/ 	.word	0xffffffff


	//   ....[79]....
        /*09c8*/ 	.word	0xffffffff


	//   ....[80]....
        /*09cc*/ 	.word	0xffffffff


	//   ....[81]....
        /*09d0*/ 	.word	0xffffffff


	//   ....[82]....
        /*09d4*/ 	.word	0xffffffff


	//   ....[83]....
        /*09d8*/ 	.word	0xffffffff


	//   ....[84]....
        /*09dc*/ 	.word	0xffffffff


	//   ....[85]....
        /*09e0*/ 	.word	0xffffffff


	//   ....[86]....
        /*09e4*/ 	.word	0xffffffff


	//   ....[87]....
        /*09e8*/ 	.word	0xffffffff


	//   ....[88]....
        /*09ec*/ 	.word	0xffffffff


	//   ....[89]....
        /*09f0*/ 	.word	0xffffffff


	//   ....[90]....
        /*09f4*/ 	.word	0x0500000f


	//   ....[91]....
        /*09f8*/ 	.word	0x0500000f


	//   ....[92]....
        /*09fc*/ 	.word	0x0500000f


	//   ....[93]....
        /*0a00*/ 	.word	0x0500000f


	//   ....[94]....
        /*0a04*/ 	.word	0x0500000f


	//   ....[95]....
        /*0a08*/ 	.word	0x0500000f


	//   ....[96]....
        /*0a0c*/ 	.word	0x0500000f


	//   ....[97]....
        /*0a10*/ 	.word	0x0500000f


	//   ....[98]....
        /*0a14*/ 	.word	0x0500000f


	//   ....[99]....
        /*0a18*/ 	.word	0x0500000f


	//   ....[100]....
        /*0a1c*/ 	.word	0x0500000f


	//   ....[101]....
        /*0a20*/ 	.word	0x0500000f


	//   ....[102]....
        /*0a24*/ 	.word	0x0500000f


	//   ....[103]....
        /*0a28*/ 	.word	0x0500000f


	//   ....[104]....
        /*0a2c*/ 	.word	0x0500000f


	//   ....[105]....
        /*0a30*/ 	.word	0x0500000f


	//   ....[106]....
        /*0a34*/ 	.word	0x0500000f


	//   ....[107]....
        /*0a38*/ 	.word	0x0500000f


	//   ....[108]....
        /*0a3c*/ 	.word	0x0500000f


	//   ....[109]....
        /*0a40*/ 	.word	0x0500000f


	//   ....[110]....
        /*0a44*/ 	.word	0x0500000f


	//   ....[111]....
        /*0a48*/ 	.word	0x0500000f


	//   ....[112]....
        /*0a4c*/ 	.word	0x0500000f


	//   ....[113]....
        /*0a50*/ 	.word	0x0500000f


	//   ....[114]....
        /*0a54*/ 	.word	0x0500000f


	//   ....[115]....
        /*0a58*/ 	.word	0x0500000f


	//   ....[116]....
        /*0a5c*/ 	.word	0x0500000f


	//   ....[117]....
        /*0a60*/ 	.word	0x0500000f


	//   ....[118]....
        /*0a64*/ 	.word	0x0500000f


	//   ....[119]....
        /*0a68*/ 	.word	0x0500000f


	//   ....[120]....
        /*0a6c*/ 	.word	0x0500000f


	//   ....[121]....
        /*0a70*/ 	.word	0x0500000f


	//   ....[122]....
        /*0a74*/ 	.word	0x0500000f


	//   ....[123]....
        /*0a78*/ 	.word	0x0500000f


	//   ....[124]....
        /*0a7c*/ 	.word	0x0500000f


	//   ....[125]....
        /*0a80*/ 	.word	0x0500000f


	//   ....[126]....
        /*0a84*/ 	.word	0x0500000f


	//   ....[127]....
        /*0a88*/ 	.word	0x0500000f


	//   ....[128]....
        /*0a8c*/ 	.word	0x0500000f


	//   ....[129]....
        /*0a90*/ 	.word	0x0500000f


	//   ....[130]....
        /*0a94*/ 	.word	0x0500000f


	//   ....[131]....
        /*0a98*/ 	.word	0x0500000f


	//   ....[132]....
        /*0a9c*/ 	.word	0x0500000f


	//   ....[133]....
        /*0aa0*/ 	.word	0x0500000f


	//   ....[134]....
        /*0aa4*/ 	.word	0x0500000f


	//----- nvinfo : EIATTR_COOP_GROUP_INSTR_OFFSETS
	.align		4
.L_1291:
        /*0aa8*/ 	.byte	0x04, 0x28
        /*0aaa*/ 	.short	(.L_1293 - .L_1292)


	//   ....[0]....
.L_1292:
        /*0aac*/ 	.word	0x00000060


	//   ....[1]....
        /*0ab0*/ 	.word	0x00000190


	//   ....[2]....
        /*0ab4*/ 	.word	0x00000240


	//   ....[3]....
        /*0ab8*/ 	.word	0x00000400


	//   ....[4]....
        /*0abc*/ 	.word	0x00000560


	//   ....[5]....
        /*0ac0*/ 	.word	0x00000680


	//   ....[6]....
        /*0ac4*/ 	.word	0x000007e0


	//   ....[7]....
        /*0ac8*/ 	.word	0x000071b0


	//   ....[8]....
        /*0acc*/ 	.word	0x00007780


	//   ....[9]....
        /*0ad0*/ 	.word	0x00007790


	//   ....[10]....
        /*0ad4*/ 	.word	0x000077a0


	//   ....[11]....
        /*0ad8*/ 	.word	0x000077b0


	//   ....[12]....
        /*0adc*/ 	.word	0x000094d0


	//   ....[13]....
        /*0ae0*/ 	.word	0x000094e0


	//   ....[14]....
        /*0ae4*/ 	.word	0x000094f0


	//   ....[15]....
        /*0ae8*/ 	.word	0x00009500


	//   ....[16]....
        /*0aec*/ 	.word	0x0000daf0


	//   ....[17]....
        /*0af0*/ 	.word	0x0000db10


	//   ....[18]....
        /*0af4*/ 	.word	0x0000df10


	//   ....[19]....
        /*0af8*/ 	.word	0x0000df30


	//   ....[20]....
        /*0afc*/ 	.word	0x0000f310


	//   ....[21]....
        /*0b00*/ 	.word	0x00011f50


	//   ....[22]....
        /*0b04*/ 	.word	0x00011f70


	//   ....[23]....
        /*0b08*/ 	.word	0x00012500


	//   ....[24]....
        /*0b0c*/ 	.word	0x00012520


	//   ....[25]....
        /*0b10*/ 	.word	0x00013e00


	//   ....[26]....
        /*0b14*/ 	.word	0x00014560


	//   ....[27]....
        /*0b18*/ 	.word	0x00014590


	//   ....[28]....
        /*0b1c*/ 	.word	0x000145d0


	//   ....[29]....
        /*0b20*/ 	.word	0x000145e0


	//   ....[30]....
        /*0b24*/ 	.word	0x00015590


	//   ....[31]....
        /*0b28*/ 	.word	0x000155d0


	//   ....[32]....
        /*0b2c*/ 	.word	0x00015610


	//   ....[33]....
        /*0b30*/ 	.word	0x00015630


	//   ....[34]....
        /*0b34*/ 	.word	0x00015b40


	//   ....[35]....
        /*0b38*/ 	.word	0x00015b60


	//   ....[36]....
        /*0b3c*/ 	.word	0x00015c60


	//   ....[37]....
        /*0b40*/ 	.word	0x00015c80


	//   ....[38]....
        /*0b44*/ 	.word	0x000164d0


	//   ....[39]....
        /*0b48*/ 	.word	0x000164e0


	//   ....[40]....
        /*0b4c*/ 	.word	0x00016640


	//   ....[41]....
        /*0b50*/ 	.word	0x00016650


	//   ....[42]....
        /*0b54*/ 	.word	0x000167f0


	//   ....[43]....
        /*0b58*/ 	.word	0x000169e0


	//   ....[44]....
        /*0b5c*/ 	.word	0x00016a10


	//   ....[45]....
        /*0b60*/ 	.word	0x00016a40


	//   ....[46]....
        /*0b64*/ 	.word	0x00016a70


	//   ....[47]....
        /*0b68*/ 	.word	0x00016aa0


	//   ....[48]....
        /*0b6c*/ 	.word	0x00016ad0


	//   ....[49]....
        /*0b70*/ 	.word	0x00016c40


	//   ....[50]....
        /*0b74*/ 	.word	0x00016c70


	//   ....[51]....
        /*0b78*/ 	.word	0x00016ca0


	//   ....[52]....
        /*0b7c*/ 	.word	0x00016cd0


	//   ....[53]....
        /*0b80*/ 	.word	0x00016d00


	//   ....[54]....
        /*0b84*/ 	.word	0x00016d30


	//   ....[55]....
        /*0b88*/ 	.word	0x00016dc0


	//   ....[56]....
        /*0b8c*/ 	.word	0x00016df0


	//   ....[57]....
        /*0b90*/ 	.word	0x00016e70


	//   ....[58]....
        /*0b94*/ 	.word	0x00017ae0


	//   ....[59]....
        /*0b98*/ 	.word	0x00019520


	//   ....[60]....
        /*0b9c*/ 	.word	0x0001a220


	//   ....[61]....
        /*0ba0*/ 	.word	0x0001a230


	//   ....[62]....
        /*0ba4*/ 	.word	0x0001a320


	//   ....[63]....
        /*0ba8*/ 	.word	0x0001a330


	//   ....[64]....
        /*0bac*/ 	.word	0x0001a3e0


	//   ....[65]....
        /*0bb0*/ 	.word	0x0001a3f0


	//   ....[66]....
        /*0bb4*/ 	.word	0x0001a400


	//   ....[67]....
        /*0bb8*/ 	.word	0x0001a410


	//   ....[68]....
        /*0bbc*/ 	.word	0x0001a4e0


	//   ....[69]....
        /*0bc0*/ 	.word	0x0001a520


	//   ....[70]....
        /*0bc4*/ 	.word	0x0001a530


	//   ....[71]....
        /*0bc8*/ 	.word	0x0001a550


	//   ....[72]....
        /*0bcc*/ 	.word	0x0001d2e0


	//   ....[73]....
        /*0bd0*/ 	.word	0x0001d300


	//   ....[74]....
        /*0bd4*/ 	.word	0x0001d340


	//   ....[75]....
        /*0bd8*/ 	.word	0x0001d370


	//   ....[76]....
        /*0bdc*/ 	.word	0x0001d3a0


	//   ....[77]....
        /*0be0*/ 	.word	0x0001d3d0


	//   ....[78]....
        /*0be4*/ 	.word	0x0001d400


	//   ....[79]....
        /*0be8*/ 	.word	0x0001d430


	//   ....[80]....
        /*0bec*/ 	.word	0x0001d5b0


	//   ....[81]....
        /*0bf0*/ 	.word	0x0001d5f0


	//   ....[82]....
        /*0bf4*/ 	.word	0x0001d620


	//   ....[83]....
        /*0bf8*/ 	.word	0x0001d650


	//   ....[84]....
        /*0bfc*/ 	.word	0x0001d680


	//   ....[85]....
        /*0c00*/ 	.word	0x0001d6b0


	//   ....[86]....
        /*0c04*/ 	.word	0x0001d770


	//   ....[87]....
        /*0c08*/ 	.word	0x0001d790


	//   ....[88]....
        /*0c0c*/ 	.word	0x0001d800


	//   ....[89]....
        /*0c10*/ 	.word	0x0001dc60


	//   ....[90]....
        /*0c14*/ 	.word	0x0001e0c0


	//   ....[91]....
        /*0c18*/ 	.word	0x0001e170


	//   ....[92]....
        /*0c1c*/ 	.word	0x0001e200


	//   ....[93]....
        /*0c20*/ 	.word	0x0001e250


	//   ....[94]....
        /*0c24*/ 	.word	0x0001e2a0


	//   ....[95]....
        /*0c28*/ 	.word	0x0001e390


	//   ....[96]....
        /*0c2c*/ 	.word	0x0001e420


	//   ....[97]....
        /*0c30*/ 	.word	0x0001e480


	//   ....[98]....
        /*0c34*/ 	.word	0x0001e4e0


	//   ....[99]....
        /*0c38*/ 	.word	0x0001e6f0


	//   ....[100]....
        /*0c3c*/ 	.word	0x0001e740


	//   ....[101]....
        /*0c40*/ 	.word	0x0001e7d0


	//   ....[102]....
        /*0c44*/ 	.word	0x0001e860


	//   ....[103]....
        /*0c48*/ 	.word	0x0001e920


	//   ....[104]....
        /*0c4c*/ 	.word	0x0001ec10


	//   ....[105]....
        /*0c50*/ 	.word	0x0001edc0


	//   ....[106]....
        /*0c54*/ 	.word	0x0001ee10


	//   ....[107]....
        /*0c58*/ 	.word	0x0001ee80


	//   ....[108]....
        /*0c5c*/ 	.word	0x0001ef80


	//   ....[109]....
        /*0c60*/ 	.word	0x0001eff0


	//   ....[110]....
        /*0c64*/ 	.word	0x0001f0f0


	//   ....[111]....
        /*0c68*/ 	.word	0x0001f170


	//   ....[112]....
        /*0c6c*/ 	.word	0x0001f1f0


	//   ....[113]....
        /*0c70*/ 	.word	0x0001f2f0


	//   ....[114]....
        /*0c74*/ 	.word	0x0001f3f0


	//   ....[115]....
        /*0c78*/ 	.word	0x0001f450


	//   ....[116]....
        /*0c7c*/ 	.word	0x0001f530


	//   ....[117]....
        /*0c80*/ 	.word	0x0001f850


	//   ....[118]....
        /*0c84*/ 	.word	0x0001f900


	//   ....[119]....
        /*0c88*/ 	.word	0x0001fa00


	//   ....[120]....
        /*0c8c*/ 	.word	0x0001fa80


	//   ....[121]....
        /*0c90*/ 	.word	0x0001faf0


	//   ....[122]....
        /*0c94*/ 	.word	0x0001fb60


	//   ....[123]....
        /*0c98*/ 	.word	0x0001fbd0


	//   ....[124]....
        /*0c9c*/ 	.word	0x0001fc50


	//   ....[125]....
        /*0ca0*/ 	.word	0x0001fce0


	//   ....[126]....
        /*0ca4*/ 	.word	0x0001fd90


	//   ....[127]....
        /*0ca8*/ 	.word	0x0001fe00


	//   ....[128]....
        /*0cac*/ 	.word	0x0001fe70


	//   ....[129]....
        /*0cb0*/ 	.word	0x0001fee0


	//   ....[130]....
        /*0cb4*/ 	.word	0x0001ff60


	//   ....[131]....
        /*0cb8*/ 	.word	0x0001ffd0


	//   ....[132]....
        /*0cbc*/ 	.word	0x00020070


	//   ....[133]....
        /*0cc0*/ 	.word	0x00020100


	//   ....[134]....
        /*0cc4*/ 	.word	0x00020220


	//----- nvinfo : EIATTR_REG_RECONFIG
	.align		4
.L_1293:
        /*0cc8*/ 	.byte	0x01, 0x54
	.zero		2


	//----- nvinfo : EIATTR_SYSCALL_OFFSETS
	.align		4
        /*0ccc*/ 	.byte	0x04, 0x46
        /*0cce*/ 	.short	(.L_1295 - .L_1294)


	//   ....[0]....
.L_1294:
        /*0cd0*/ 	.word	0x00001c80


	//   ....[1]....
        /*0cd4*/ 	.word	0x00001dd0


	//   ....[2]....
        /*0cd8*/ 	.word	0x00007380


	//   ....[3]....
        /*0cdc*/ 	.word	0x00007700


	//   ....[4]....
        /*0ce0*/ 	.word	0x00019150


	//   ....[5]....
        /*0ce4*/ 	.word	0x000192a0


	//   ....[6]....
        /*0ce8*/ 	.word	0x000193a0


	//   ....[7]....
        /*0cec*/ 	.word	0x00019cb0


	//----- nvinfo : EIATTR_MBARRIER_INSTR_OFFSETS
	.align		4
.L_1295:
        /*0cf0*/ 	.byte	0x04, 0x39
        /*0cf2*/ 	.short	(.L_1297 - .L_1296)


	//   ....[0]....
.L_1296:
        /*0cf4*/ 	.word	0x000002b0
        /*0cf8*/ 	.word	0x000000ff
        /*0cfc*/ 	.word	0x00031c00
        /*0d00*/ 	.short	0x0100
        /*0d02*/ 	.byte	0x08
	.zero		1


	//   ....[1]....
        /*0d04*/ 	.word	0x000002c0
        /*0d08*/ 	.word	0x000000ff
        /*0d0c*/ 	.word	0x00031c20
        /*0d10*/ 	.short	0x0100
        /*0d12*/ 	.byte	0x08
	.zero		1


	//   ....[2]....
        /*0d14*/ 	.word	0x000003b0
        /*0d18*/ 	.word	0x000000ff
        /*0d1c*/ 	.word	0x00031c30
        /*0d20*/ 	.short	0x0100
        /*0d22*/ 	.byte	0x08
	.zero		1


	//   ....[3]....
        /*0d24*/ 	.word	0x000003c0
        /*0d28*/ 	.word	0x000000ff
        /*0d2c*/ 	.word	0x00031c40
        /*0d30*/ 	.short	0x0100
        /*0d32*/ 	.byte	0x08
	.zero		1


	//   ....[4]....
        /*0d34*/ 	.word	0x000003d0
        /*0d38*/ 	.word	0x000000ff
        /*0d3c*/ 	.word	0x00031c38
        /*0d40*/ 	.short	0x0100
        /*0d42*/ 	.byte	0x08
	.zero		1


	//   ....[5]....
        /*0d44*/ 	.word	0x000003e0
        /*0d48*/ 	.word	0x000000ff
        /*0d4c*/ 	.word	0x00031c48
        /*0d50*/ 	.short	0x0100
        /*0d52*/ 	.byte	0x08
	.zero		1


	//   ....[6]....
        /*0d54*/ 	.word	0x00000510
        /*0d58*/ 	.word	0x000000ff
        /*0d5c*/ 	.word	0x00031c50
        /*0d60*/ 	.short	0x0100
        /*0d62*/ 	.byte	0x08
	.zero		1


	//   ....[7]....
        /*0d64*/ 	.word	0x00000520
        /*0d68*/ 	.word	0x000000ff
        /*0d6c*/ 	.word	0x00031c60
        /*0d70*/ 	.short	0x0100
        /*0d72*/ 	.byte	0x08
	.zero		1


	//   ....[8]....
        /*0d74*/ 	.word	0x00000530
        /*0d78*/ 	.word	0x000000ff
        /*0d7c*/ 	.word	0x00031c58
        /*0d80*/ 	.short	0x0100
        /*0d82*/ 	.byte	0x08
	.zero		1


	//   ....[9]....
        /*0d84*/ 	.word	0x00000540
        /*0d88*/ 	.word	0x000000ff
        /*0d8c*/ 	.word	0x00031c68
        /*0d90*/ 	.short	0x0100
        /*0d92*/ 	.byte	0x08
	.zero		1


	//   ....[10]....
        /*0d94*/ 	.word	0x00000630
        /*0d98*/ 	.word	0x000000ff
        /*0d9c*/ 	.word	0x00031c70
        /*0da0*/ 	.short	0x0100
        /*0da2*/ 	.byte	0x06
	.zero		1


	//   ....[11]....
        /*0da4*/ 	.word	0x00000640
        /*0da8*/ 	.word	0x000000ff
        /*0dac*/ 	.word	0x00031c80
        /*0db0*/ 	.short	0x0100
        /*0db2*/ 	.byte	0x06
	.zero		1


	//   ....[12]....
        /*0db4*/ 	.word	0x00000650
        /*0db8*/ 	.word	0x000000ff
        /*0dbc*/ 	.word	0x00031c78
        /*0dc0*/ 	.short	0x0100
        /*0dc2*/ 	.byte	0x06
	.zero		1


	//   ....[13]....
        /*0dc4*/ 	.word	0x00000660
        /*0dc8*/ 	.word	0x000000ff
        /*0dcc*/ 	.word	0x00031c88
        /*0dd0*/ 	.short	0x0100
        /*0dd2*/ 	.byte	0x06
	.zero		1


	//   ....[14]....
        /*0dd4*/ 	.word	0x00000790
        /*0dd8*/ 	.word	0x000000ff
        /*0ddc*/ 	.word	0x00031c90
        /*0de0*/ 	.short	0x0100
        /*0de2*/ 	.byte	0x08
	.zero		1


	//   ....[15]....
        /*0de4*/ 	.word	0x000007a0
        /*0de8*/ 	.word	0x000000ff
        /*0dec*/ 	.word	0x00031ca0
        /*0df0*/ 	.short	0x0100
        /*0df2*/ 	.byte	0x08
	.zero		1


	//   ....[16]....
        /*0df4*/ 	.word	0x000007b0
        /*0df8*/ 	.word	0x000000ff
        /*0dfc*/ 	.word	0x00031c98
        /*0e00*/ 	.short	0x0100
        /*0e02*/ 	.byte	0x08
	.zero		1


	//   ....[17]....
        /*0e04*/ 	.word	0x000007c0
        /*0e08*/ 	.word	0x000000ff
        /*0e0c*/ 	.word	0x00031ca8
        /*0e10*/ 	.short	0x0100
        /*0e12*/ 	.byte	0x08
	.zero		1


	//   ....[18]....
        /*0e14*/ 	.word	0x000008f0
        /*0e18*/ 	.word	0x000000ff
        /*0e1c*/ 	.word	0x00031cb0
        /*0e20*/ 	.short	0x0100
        /*0e22*/ 	.byte	0x08
	.zero		1


	//   ....[19]....
        /*0e24*/ 	.word	0x00000900
        /*0e28*/ 	.word	0x000000ff
        /*0e2c*/ 	.word	0x00031cc0
        /*0e30*/ 	.short	0x0100
        /*0e32*/ 	.byte	0x08
	.zero		1


	//   ....[20]....
        /*0e34*/ 	.word	0x00000910
        /*0e38*/ 	.word	0x000000ff
        /*0e3c*/ 	.word	0x00031cb8
        /*0e40*/ 	.short	0x0100
        /*0e42*/ 	.byte	0x08
	.zero		1


	//   ....[21]....
        /*0e44*/ 	.word	0x00000920
        /*0e48*/ 	.word	0x000000ff
        /*0e4c*/ 	.word	0x00031cc8
        /*0e50*/ 	.short	0x0100
        /*0e52*/ 	.byte	0x08
	.zero		1


	//   ....[22]....
        /*0e54*/ 	.word	0x000032c0
        /*0e58*/ 	.word	0x00000014
        /*0e5c*/ 	.word	0x00031c90
        /*0e60*/ 	.short	0x010a
        /*0e62*/ 	.byte	0x3f
	.zero		1


	//   ....[23]....
        /*0e64*/ 	.word	0x00004dd0
        /*0e68*/ 	.word	0x00000014
        /*0e6c*/ 	.word	0x00031c90
        /*0e70*/ 	.short	0x010a
        /*0e72*/ 	.byte	0x3f
	.zero		1


	//   ....[24]....
        /*0e74*/ 	.word	0x00006890
        /*0e78*/ 	.word	0x00000014
        /*0e7c*/ 	.word	0x00031c90
        /*0e80*/ 	.short	0x010a
        /*0e82*/ 	.byte	0x3f
	.zero		1


	//   ....[25]....
        /*0e84*/ 	.word	0x00006b00
        /*0e88*/ 	.word	0x00000020
        /*0e8c*/ 	.word	0x00000000
        /*0e90*/ 	.short	0x0101
        /*0e92*/ 	.byte	0x3f
	.zero		1


	//   ....[26]....
        /*0e94*/ 	.word	0x00006b40
        /*0e98*/ 	.word	0x00000014
        /*0e9c*/ 	.word	0x00031cb0
        /*0ea0*/ 	.short	0x010a
        /*0ea2*/ 	.byte	0x3f
	.zero		1


	//   ....[27]....
        /*0ea4*/ 	.word	0x00006e60
        /*0ea8*/ 	.word	0x00000014
        /*0eac*/ 	.word	0x00000000
        /*0eb0*/ 	.short	0x0101
        /*0eb2*/ 	.byte	0x3f
	.zero		1


	//   ....[28]....
        /*0eb4*/ 	.word	0x00007420
        /*0eb8*/ 	.word	0x00000010
        /*0ebc*/ 	.word	0x00031c00
        /*0ec0*/ 	.short	0x010a
        /*0ec2*/ 	.byte	0x3f
	.zero		1


	//   ....[29]....
        /*0ec4*/ 	.word	0x00007470
        /*0ec8*/ 	.word	0x00000010
        /*0ecc*/ 	.word	0x00031c00
        /*0ed0*/ 	.short	0x010a
        /*0ed2*/ 	.byte	0x3f
	.zero		1


	//   ....[30]....
        /*0ed4*/ 	.word	0x00007ea0
        /*0ed8*/ 	.word	0x00000010
        /*0edc*/ 	.word	0x00031c00
        /*0ee0*/ 	.short	0x010a
        /*0ee2*/ 	.byte	0x3f
	.zero		1


	//   ....[31]....
        /*0ee4*/ 	.word	0x000099b0
        /*0ee8*/ 	.word	0x00000010
        /*0eec*/ 	.word	0x00031c00
        /*0ef0*/ 	.short	0x010a
        /*0ef2*/ 	.byte	0x3f
	.zero		1


	//   ....[32]....
        /*0ef4*/ 	.word	0x0000b210
        /*0ef8*/ 	.word	0x00000000
        /*0efc*/ 	.word	0x00031c30
        /*0f00*/ 	.short	0x010a
        /*0f02*/ 	.byte	0x3f
	.zero		1


	//   ....[33]....
        /*0f04*/ 	.word	0x0000b2e0
        /*0f08*/ 	.word	0x00000000
        /*0f0c*/ 	.word	0x00031c30
        /*0f10*/ 	.short	0x010a
        /*0f12*/ 	.byte	0x3f
	.zero		1


	//   ....[34]....
        /*0f14*/ 	.word	0x0000e490
        /*0f18*/ 	.word	0x00000000
        /*0f1c*/ 	.word	0x00000000
        /*0f20*/ 	.short	0x0101
        /*0f22*/ 	.byte	0x3f
	.zero		1


	//   ....[35]....
        /*0f24*/ 	.word	0x0000f610
        /*0f28*/ 	.word	0x0000000e
        /*0f2c*/ 	.word	0x00031c30
        /*0f30*/ 	.short	0x010a
        /*0f32*/ 	.byte	0x3f
	.zero		1


	//   ....[36]....
        /*0f34*/ 	.word	0x0000f660
        /*0f38*/ 	.word	0x0000000e
        /*0f3c*/ 	.word	0x00031c30
        /*0f40*/ 	.short	0x010a
        /*0f42*/ 	.byte	0x3f
	.zero		1


	//   ....[37]....
        /*0f44*/ 	.word	0x00011c60
        /*0f48*/ 	.word	0x0000000f
        /*0f4c*/ 	.word	0x00031c50
        /*0f50*/ 	.short	0x010a
        /*0f52*/ 	.byte	0x3f
	.zero		1


	//   ....[38]....
        /*0f54*/ 	.word	0x00011cb0
        /*0f58*/ 	.word	0x0000000f
        /*0f5c*/ 	.word	0x00031c50
        /*0f60*/ 	.short	0x010a
        /*0f62*/ 	.byte	0x3f
	.zero		1


	//   ....[39]....
        /*0f64*/ 	.word	0x00012f10
        /*0f68*/ 	.word	0x0000004c
        /*0f6c*/ 	.word	0x00000000
        /*0f70*/ 	.short	0x0101
        /*0f72*/ 	.byte	0x3f
	.zero		1


	//   ....[40]....
        /*0f74*/ 	.word	0x00012f80
        /*0f78*/ 	.word	0x0000004b
        /*0f7c*/ 	.word	0x00000000
        /*0f80*/ 	.short	0x0101
        /*0f82*/ 	.byte	0x3f
	.zero		1


	//   ....[41]....
        /*0f84*/ 	.word	0x00013e90
        /*0f88*/ 	.word	0x00000000
        /*0f8c*/ 	.word	0x00031c50
        /*0f90*/ 	.short	0x010a
        /*0f92*/ 	.byte	0x3f
	.zero		1


	//   ....[42]....
        /*0f94*/ 	.word	0x00013f40
        /*0f98*/ 	.word	0x00000000
        /*0f9c*/ 	.word	0x00031c50
        /*0fa0*/ 	.short	0x010a
        /*0fa2*/ 	.byte	0x3f
	.zero		1


	//   ....[43]....
        /*0fa4*/ 	.word	0x000148e0
        /*0fa8*/ 	.word	0x00000008
        /*0fac*/ 	.word	0x00000000
        /*0fb0*/ 	.short	0x0101
        /*0fb2*/ 	.byte	0x3f
	.zero		1


	//   ....[44]....
        /*0fb4*/ 	.word	0x00015b50
        /*0fb8*/ 	.word	0x00000000
        /*0fbc*/ 	.word	0x00000000
        /*0fc0*/ 	.short	0x0101
        /*0fc2*/ 	.byte	0x3f
	.zero		1


	//   ....[45]....
        /*0fc4*/ 	.word	0x00017bc0
        /*0fc8*/ 	.word	0x00000016
        /*0fcc*/ 	.word	0x00031c20
        /*0fd0*/ 	.short	0x010a
        /*0fd2*/ 	.byte	0x3f
	.zero		1


	//   ....[46]....
        /*0fd4*/ 	.word	0x00017c80
        /*0fd8*/ 	.word	0x00000008
        /*0fdc*/ 	.word	0x00031ca0
        /*0fe0*/ 	.short	0x010a
        /*0fe2*/ 	.byte	0x3f
	.zero		1


	//   ....[47]....
        /*0fe4*/ 	.word	0x000180a0
        /*0fe8*/ 	.word	0x00000008
        /*0fec*/ 	.word	0x00031cc0
        /*0ff0*/ 	.short	0x010a
        /*0ff2*/ 	.byte	0x3f
	.zero		1


	//   ....[48]....
        /*0ff4*/ 	.word	0x000185f0
        /*0ff8*/ 	.word	0x00000008
        /*0ffc*/ 	.word	0x00031ca0
        /*1000*/ 	.short	0x010a
        /*1002*/ 	.byte	0x3f
	.zero		1


	//   ....[49]....
        /*1004*/ 	.word	0x00018a00
        /*1008*/ 	.word	0x00000008
        /*100c*/ 	.word	0x00031cc0
        /*1010*/ 	.short	0x010a
        /*1012*/ 	.byte	0x3f
	.zero		1


	//   ....[50]....
        /*1014*/ 	.word	0x00019760
        /*1018*/ 	.word	0x00000000
        /*101c*/ 	.word	0x00031c40
        /*1020*/ 	.short	0x010a
        /*1022*/ 	.byte	0x3f
	.zero		1


	//   ....[51]....
        /*1024*/ 	.word	0x0001a690
        /*1028*/ 	.word	0x00000016
        /*102c*/ 	.word	0x00031c00
        /*1030*/ 	.short	0x0107
        /*1032*/ 	.byte	0x3f
	.zero		1


	//   ....[52]....
        /*1034*/ 	.word	0x0001a780
        /*1038*/ 	.word	0x00000016
        /*103c*/ 	.word	0x00031c00
        /*1040*/ 	.short	0x0101
        /*1042*/ 	.byte	0x3f
	.zero		1


	//   ....[53]....
        /*1044*/ 	.word	0x0001a7a0
        /*1048*/ 	.word	0x00000016
        /*104c*/ 	.word	0x00031c20
        /*1050*/ 	.short	0x010a
        /*1052*/ 	.byte	0x3f
	.zero		1


	//   ....[54]....
        /*1054*/ 	.word	0x0001aae0
        /*1058*/ 	.word	0x00000003
        /*105c*/ 	.word	0x00031c40
        /*1060*/ 	.short	0x010a
        /*1062*/ 	.byte	0x3f
	.zero		1


	//   ....[55]....
        /*1064*/ 	.word	0x0001af50
        /*1068*/ 	.word	0x00000002
        /*106c*/ 	.word	0x00031c60
        /*1070*/ 	.short	0x010a
        /*1072*/ 	.byte	0x3f
	.zero		1


	//   ....[56]....
        /*1074*/ 	.word	0x0001b6b0
        /*1078*/ 	.word	0x00000005
        /*107c*/ 	.word	0x00031c40
        /*1080*/ 	.short	0x010a
        /*1082*/ 	.byte	0x3f
	.zero		1


	//   ....[57]....
        /*1084*/ 	.word	0x0001bb20
        /*1088*/ 	.word	0x00000003
        /*108c*/ 	.word	0x00031c60
        /*1090*/ 	.short	0x010a
        /*1092*/ 	.byte	0x3f
	.zero		1


	//   ....[58]....
        /*1094*/ 	.word	0x0001c1d0
        /*1098*/ 	.word	0x00000005
        /*109c*/ 	.word	0x00031c40
        /*10a0*/ 	.short	0x010a
        /*10a2*/ 	.byte	0x3f
	.zero		1


	//   ....[59]....
        /*10a4*/ 	.word	0x0001c640
        /*10a8*/ 	.word	0x00000003
        /*10ac*/ 	.word	0x00031c60
        /*10b0*/ 	.short	0x010a
        /*10b2*/ 	.byte	0x3f
	.zero		1


	//   ....[60]....
        /*10b4*/ 	.word	0x0001cc90
        /*10b8*/ 	.word	0x00000000
        /*10bc*/ 	.word	0x00031c60
        /*10c0*/ 	.short	0x010a
        /*10c2*/ 	.byte	0x3f
	.zero		1


	//   ....[61]....
        /*10c4*/ 	.word	0x0001dbe0
        /*10c8*/ 	.word	0x00000009
        /*10cc*/ 	.word	0x00031c20
        /*10d0*/ 	.short	0x010a
        /*10d2*/ 	.byte	0x3f
	.zero		1


	//   ....[62]....
        /*10d4*/ 	.word	0x0001dd70
        /*10d8*/ 	.word	0x00000005
        /*10dc*/ 	.word	0x00000000
        /*10e0*/ 	.short	0x010a
        /*10e2*/ 	.byte	0x3f
	.zero		1


	//   ....[63]....
        /*10e4*/ 	.word	0x0001dde0
        /*10e8*/ 	.word	0x00000003
        /*10ec*/ 	.word	0x00000000
        /*10f0*/ 	.short	0x010a
        /*10f2*/ 	.byte	0x3f
	.zero		1


	//   ....[64]....
        /*10f4*/ 	.word	0x0001de40
        /*10f8*/ 	.word	0x00000017
        /*10fc*/ 	.word	0x00000000
        /*1100*/ 	.short	0x010a
        /*1102*/ 	.byte	0x3f
	.zero		1


	//   ....[65]....
        /*1104*/ 	.word	0x0001de70
        /*1108*/ 	.word	0x00000007
        /*110c*/ 	.word	0x00000000
        /*1110*/ 	.short	0x010a
        /*1112*/ 	.byte	0x3f
	.zero		1


	//   ....[66]....
        /*1114*/ 	.word	0x0001ded0
        /*1118*/ 	.word	0x00000014
        /*111c*/ 	.word	0x00031c90
        /*1120*/ 	.short	0x010a
        /*1122*/ 	.byte	0x3f
	.zero		1


	//   ....[67]....
        /*1124*/ 	.word	0x0001df20
        /*1128*/ 	.word	0x00000014
        /*112c*/ 	.word	0x00031c90
        /*1130*/ 	.short	0x010a
        /*1132*/ 	.byte	0x3f
	.zero		1


	//   ....[68]....
        /*1134*/ 	.word	0x0001df70
        /*1138*/ 	.word	0x00000014
        /*113c*/ 	.word	0x00031c90
        /*1140*/ 	.short	0x010a
        /*1142*/ 	.byte	0x3f
	.zero		1


	//   ....[69]....
        /*1144*/ 	.word	0x0001dfc0
        /*1148*/ 	.word	0x00000014
        /*114c*/ 	.word	0x00031cb0
        /*1150*/ 	.short	0x010a
        /*1152*/ 	.byte	0x3f
	.zero		1


	//   ....[70]....
        /*1154*/ 	.word	0x0001e2e0
        /*1158*/ 	.word	0x00000010
        /*115c*/ 	.word	0x00031c00
        /*1160*/ 	.short	0x010a
        /*1162*/ 	.byte	0x3f
	.zero		1


	//   ....[71]....
        /*1164*/ 	.word	0x0001e510
        /*1168*/ 	.word	0x00000010
        /*116c*/ 	.word	0x00031c00
        /*1170*/ 	.short	0x010a
        /*1172*/ 	.byte	0x3f
	.zero		1


	//   ....[72]....
        /*1174*/ 	.word	0x0001e560
        /*1178*/ 	.word	0x00000000
        /*117c*/ 	.word	0x00031c30
        /*1180*/ 	.short	0x010a
        /*1182*/ 	.byte	0x3f
	.zero		1


	//   ....[73]....
        /*1184*/ 	.word	0x0001e5b0
        /*1188*/ 	.word	0x0000000e
        /*118c*/ 	.word	0x00031c30
        /*1190*/ 	.short	0x010a
        /*1192*/ 	.byte	0x3f
	.zero		1


	//   ....[74]....
        /*1194*/ 	.word	0x0001e600
        /*1198*/ 	.word	0x0000000f
        /*119c*/ 	.word	0x00031c50
        /*11a0*/ 	.short	0x010a
        /*11a2*/ 	.byte	0x3f
	.zero		1


	//   ....[75]....
        /*11a4*/ 	.word	0x0001e650
        /*11a8*/ 	.word	0x00000000
        /*11ac*/ 	.word	0x00031c50
        /*11b0*/ 	.short	0x010a
        /*11b2*/ 	.byte	0x3f
	.zero		1


	//   ....[76]....
        /*11b4*/ 	.word	0x0001e9f0
        /*11b8*/ 	.word	0x00000016
        /*11bc*/ 	.word	0x00031c20
        /*11c0*/ 	.short	0x010a
        /*11c2*/ 	.byte	0x3f
	.zero		1


	//   ....[77]....
        /*11c4*/ 	.word	0x0001ea40
        /*11c8*/ 	.word	0x00000008
        /*11cc*/ 	.word	0x00031ca0
        /*11d0*/ 	.short	0x010a
        /*11d2*/ 	.byte	0x3f
	.zero		1


	//   ....[78]....
        /*11d4*/ 	.word	0x0001ea90
        /*11d8*/ 	.word	0x00000008
        /*11dc*/ 	.word	0x00031cc0
        /*11e0*/ 	.short	0x010a
        /*11e2*/ 	.byte	0x3f
	.zero		1


	//   ....[79]....
        /*11e4*/ 	.word	0x0001eae0
        /*11e8*/ 	.word	0x00000008
        /*11ec*/ 	.word	0x00031ca0
        /*11f0*/ 	.short	0x010a
        /*11f2*/ 	.byte	0x3f
	.zero		1


	//   ....[80]....
        /*11f4*/ 	.word	0x0001eb30
        /*11f8*/ 	.word	0x00000008
        /*11fc*/ 	.word	0x00031cc0
        /*1200*/ 	.short	0x010a
        /*1202*/ 	.byte	0x3f
	.zero		1


	//   ....[81]....
        /*1204*/ 	.word	0x0001ecd0
        /*1208*/ 	.word	0x00000000
        /*120c*/ 	.word	0x00031c40
        /*1210*/ 	.short	0x010a
        /*1212*/ 	.byte	0x3f
	.zero		1


	//   ....[82]....
        /*1214*/ 	.word	0x0001f570
        /*1218*/ 	.word	0x00000016
        /*121c*/ 	.word	0x00031c20
        /*1220*/ 	.short	0x010a
        /*1222*/ 	.byte	0x3f
	.zero		1


	//   ....[83]....
        /*1224*/ 	.word	0x0001f5c0
        /*1228*/ 	.word	0x00000003
        /*122c*/ 	.word	0x00031c40
        /*1230*/ 	.short	0x010a
        /*1232*/ 	.byte	0x3f
	.zero		1


	//   ....[84]....
        /*1234*/ 	.word	0x0001f610
        /*1238*/ 	.word	0x00000002
        /*123c*/ 	.word	0x00031c60
        /*1240*/ 	.short	0x010a
        /*1242*/ 	.byte	0x3f
	.zero		1


	//   ....[85]....
        /*1244*/ 	.word	0x0001f660
        /*1248*/ 	.word	0x00000005
        /*124c*/ 	.word	0x00031c40
        /*1250*/ 	.short	0x010a
        /*1252*/ 	.byte	0x3f
	.zero		1


	//   ....[86]....
        /*1254*/ 	.word	0x0001f6b0
        /*1258*/ 	.word	0x00000003
        /*125c*/ 	.word	0x00031c60
        /*1260*/ 	.short	0x010a
        /*1262*/ 	.byte	0x3f
	.zero		1


	//   ....[87]....
        /*1264*/ 	.word	0x0001f700
        /*1268*/ 	.word	0x00000005
        /*126c*/ 	.word	0x00031c40
        /*1270*/ 	.short	0x010a
        /*1272*/ 	.byte	0x3f
	.zero		1


	//   ....[88]....
        /*1274*/ 	.word	0x0001f750
        /*1278*/ 	.word	0x00000003
        /*127c*/ 	.word	0x00031c60
        /*1280*/ 	.short	0x010a
        /*1282*/ 	.byte	0x3f
	.zero		1


	//   ....[89]....
        /*1284*/ 	.word	0x0001f7a0
        /*1288*/ 	.word	0x00000000
        /*128c*/ 	.word	0x00031c60
        /*1290*/ 	.short	0x010a
        /*1292*/ 	.byte	0x3f
	.zero		1


	//   ....[90]....
        /*1294*/ 	.word	0x00020140
        /*1298*/ 	.word	0x00000009
        /*129c*/ 	.word	0x00031c20
        /*12a0*/ 	.short	0x010a
        /*12a2*/ 	.byte	0x3f
	.zero		1


	//   ....[91]....
        /*12a4*/ 	.word	0x000202e0
        /*12a8*/ 	.word	0x00000005
        /*12ac*/ 	.word	0x00000000
        /*12b0*/ 	.short	0x010a
        /*12b2*/ 	.byte	0x3f
	.zero		1


	//   ....[92]....
        /*12b4*/ 	.word	0x00020330
        /*12b8*/ 	.word	0x00000003
        /*12bc*/ 	.word	0x00000000
        /*12c0*/ 	.short	0x010a
        /*12c2*/ 	.byte	0x3f
	.zero		1


	//   ....[93]....
        /*12c4*/ 	.word	0x00020380
        /*12c8*/ 	.word	0x00000017
        /*12cc*/ 	.word	0x00000000
        /*12d0*/ 	.short	0x010a
        /*12d2*/ 	.byte	0x3f
	.zero		1


	//----- nvinfo : EIATTR_NUM_MBARRIERS
	.align		4
.L_1297:
        /*12d4*/ 	.byte	0x03, 0x38
        /*12d6*/ 	.short	0x0016


	//----- nvinfo : EIATTR_EXIT_INSTR_OFFSETS
	.align		4
        /*12d8*/ 	.byte	0x04, 0x1c
        /*12da*/ 	.short	(.L_1299 - .L_1298)


	//   ....[0]....
.L_1298:
        /*12dc*/ 	.word	0x0001dec0


	//----- nvinfo : EIATTR_MAX_THREADS
	.align		4
.L_1299:
        /*12e0*/ 	.byte	0x04, 0x05
        /*12e2*/ 	.short	(.L_1301 - .L_1300)
.L_1300:
        /*12e4*/ 	.word	0x00000200
        /*12e8*/ 	.word	0x00000001
        /*12ec*/ 	.word	0x00000001


	//----- nvinfo : EIATTR_CRS_STACK_SIZE
	.align		4
.L_1301:
        /*12f0*/ 	.byte	0x04, 0x1e
        /*12f2*/ 	.short	(.L_1303 - .L_1302)
.L_1302:
        /*12f4*/ 	.word	0x00000000


	//----- nvinfo : EIATTR_CBANK_PARAM_SIZE
	.align		4
.L_1303:
        /*12f8*/ 	.byte	0x03, 0x19
        /*12fa*/ 	.short	0x0af0


	//----- nvinfo : EIATTR_PARAM_CBANK
	.align		4
        /*12fc*/ 	.byte	0x04, 0x0a
        /*12fe*/ 	.short	(.L_1305 - .L_1304)
	.align		4
.L_1304:
        /*1300*/ 	.word	index@(.nv.constant0._ZN7cutlass13device_kernelIN5flash11enable_sm90INS1_16FlashAttnFwdSm90INS1_25CollectiveMainloopFwdSm90ILi2EN4cute5tupleIJNS5_1CILi1EEES8_S8_EEENS6_IJNS7_ILi192EEENS7_ILi144EEENS7_ILi96EEEEEELi96ENS_10bfloat16_tEfNS_4arch4Sm90ELb0ELb0ELb0ELb1ELb0ELb1ELb0ELb0ELb1ELb1ELb0ELb0EEENS1_21CollectiveEpilogueFwdINS6_IJSA_SC_SB_EEES9_SE_SG_Li384ELb1ELb1ELb0ELb0EEENS1_36VarlenDynamicPersistentTileSchedulerILi192ELi144ELi384ELi128ELb0ELb1ELb1ELb0ELb1ELb1EEEEEEEEEvNT_6ParamsE)
        /*1304*/ 	.short	0x0210
        /*1306*/ 	.short	0x0af0


	//----- nvinfo : EIATTR_SW_WAR
	.align		4
.L_1305:
        /*1308*/ 	.byte	0x04, 0x36
        /*130a*/ 	.short	(.L_1307 - .L_1306)
.L_1306:
        /*130c*/ 	.word	0x00000008
.L_1307:


//--------------------- .nv.info._ZN7cutlass13device_kernelIN5flash11enable_sm90INS1_16FlashAttnFwdSm90INS1_25CollectiveMainloopFwdSm90ILi2EN4cute5tupleIJNS5_1CILi1EEES8_S8_EEENS6_IJNS7_ILi192EEENS7_ILi128EEENS7_ILi96EEEEEELi96ENS_10bfloat16_tEfNS_4arch4Sm90ELb0ELb1ELb0ELb0ELb0ELb0ELb0ELb0ELb1ELb1ELb0ELb0EEENS1_21CollectiveEpilogueFwdINS6_IJSA_SC_SB_EEES9_SE_SG_Li384ELb0ELb1ELb0ELb0EEENS1_30DynamicPersistentTileSchedulerILi384ELi128ELb0ELb1ELb1EEEEEEEEEvNT_6ParamsE --------------------------
	.section	.nv.info._ZN7cutlass13device_kernelIN5flash11enable_sm90INS1_16FlashAttnFwdSm90INS1_25CollectiveMainloopFwdSm90ILi2EN4cute5tupleIJNS5_1CILi1EEES8_S8_EEENS6_IJNS7_ILi192EEENS7_ILi128EEENS7_ILi96EEEEEELi96ENS_10bfloat16_tEfNS_4arch4Sm90ELb0ELb1ELb0ELb0ELb0ELb0ELb0ELb0ELb1ELb1ELb0ELb0EEENS1_21CollectiveEpilogueFwdINS6_IJSA_SC_SB_EEES9_SE_SG_Li384ELb0ELb1ELb0ELb0EEENS1_30DynamicPersistentTileSchedulerILi384ELi128ELb0ELb1ELb1EEEEEEEEEvNT_6ParamsE,"",@"SHT_CUDA_INFO"
	.sectionflags	@""
	.align	4


	//----- nvinfo : EIATTR_CUDA_API_VERSION
	.align		4
        /*0000*/ 	.byte	0x04, 0x37
        /*0002*/ 	.short	(.L_1309 - .L_1308)
.L_1308:
        /*0004*/ 	.word	0x00000082


	//----- nvinfo : EIATTR_KPARAM_INFO
	.align		4
.L_1309:
        /*0008*/ 	.byte	0x04, 0x17
        /*000a*/ 	.short	(.L_1311 - .L_1310)
.L_1310:
        /*000c*/ 	.word	0x00000000
        /*0010*/ 	.short	0x0000
        /*0012*/ 	.short	0x0070
        /*0014*/ 	.byte	0x00, 0xf0, 0x01, 0x2a


	//----- nvinfo : EIATTR_SPARSE_MMA_MASK
	.align		4
.L_1311:
        /*0018*/ 	.byte	0x03, 0x50
        /*001a*/ 	.short	0x0000


	//----- nvinfo : EIATTR_MAXREG_COUNT
	.align		4
        /*001c*/ 	.byte	0x03, 0x1b
        /*001e*/ 	.short	0x0080


	//----- nvinfo : EIATTR_NUM_BARRIERS
	.align		4
        /*0020*/ 	.byte	0x02, 0x4c
        /*0022*/ 	.byte	0x10
	.zero		1


	//----- nvinfo : EIATTR_EXTERNS
	.align		4
        /*0024*/ 	.byte	0x04, 0x0f
        /*0026*/ 	.short	(.L_1313 - .L_1312)


	//   ....[0]....
	.align		4
.L_1312:
        /*0028*/ 	.word	index@(__assertfail)


	//----- nvinfo : EIATTR_MERCURY_ISA_VERSION
	.align		4
.L_1313:
        /*002c*/ 	.byte	0x03, 0x5f
        /*002e*/ 	.short	0x0101


	//----- nvinfo : EIATTR_INT_WARP_WIDE_INSTR_OFFSETS
	.align		4
        /*0030*/ 	.byte	0x04, 0x31
        /*0032*/ 	.short	(.L_1315 - .L_1314)


	//   ....[0]....
.L_1314:
        /*0034*/ 	.word	0x00000120


	//   ....[1]....
        /*0038*/ 	.word	0x00000160


	//   ....[2]....
        /*003c*/ 	.word	0x000001d0


	//   ....[3]....
        /*0040*/ 	.word	0x00010190


	//   ....[4]....
        /*0044*/ 	.word	0x00010220


	//   ....[5]....
        /*0048*/ 	.word	0x00013a00


	//   ....[6]....
        /*004c*/ 	.word	0x00013a90


	//----- nvinfo : EIATTR_COOP_GROUP_MASK_REGIDS
	.align		4
.L_1315:
        /*0050*/ 	.byte	0x04, 0x29
        /*0052*/ 	.short	(.L_1317 - .L_1316)


	//   ....[0]....
.L_1316:
        /*0054*/ 	.word	0xffffffff


	//   ....[1]....
        /*0058*/ 	.word	0xffffffff


	//   ....[2]....
        /*005c*/ 	.word	0xffffffff


	//   ....[3]....
        /*0060*/ 	.word	0xffffffff


	//   ....[4]....
        /*0064*/ 	.word	0xffffffff


	//   ....[5]....
        /*0068*/ 	.word	0xffffffff


	//   ....[6]....
        /*006c*/ 	.word	0xffffffff


	//   ....[7]....
        /*0070*/ 	.word	0xffffffff


	//   ....[8]....
        /*0074*/ 	.word	0xffffffff


	//   ....[9]....
        /*0078*/ 	.word	0xffffffff


	//   ....[10]....
        /*007c*/ 	.word	0xffffffff


	//   ....[11]....
        /*0080*/ 	.word	0xffffffff


	//   ....[12]....
        /*0084*/ 	.word	0xffffffff


	//   ....[13]....
        /*0088*/ 	.word	0xffffffff


	//   ....[14]....
        /*008c*/ 	.word	0xffffffff


	//   ....[15]....
        /*0090*/ 	.word	0xffffffff


	//   ....[16]....
        /*0094*/ 	.word	0xffffffff


	//   ....[17]....
        /*0098*/ 	.word	0xffffffff


	//   ....[18]....
        /*009c*/ 	.word	0xffffffff


	//   ....[19]....
        /*00a0*/ 	.word	0xffffffff


	//   ....[20]....
        /*00a4*/ 	.word	0xffffffff


	//   ....[21]....
        /*00a8*/ 	.word	0xffffffff


	//   ....[22]....
        /*00ac*/ 	.word	0xffffffff


	//   ....[23]....
        /*00b0*/ 	.word	0xffffffff


	//   ....[24]....
        /*00b4*/ 	.word	0xffffffff


	//   ....[25]....
        /*00b8*/ 	.word	0xffffffff


	//   ....[26]....
        /*00bc*/ 	.word	0xffffffff


	//   ....[27]....
        /*00c0*/ 	.word	0xffffffff


	//   ....[28]....
        /*00c4*/ 	.word	0xffffffff


	//   ....[29]....
        /*00c8*/ 	.word	0xffffffff


	//   ....[30]....
        /*00cc*/ 	.word	0xffffffff


	//   ....[31]....
        /*00d0*/ 	.word	0xffffffff


	//   ....[32]....
        /*00d4*/ 	.word	0xffffffff


	//   ....[33]....
        /*00d8*/ 	.word	0xffffffff


	//   ....[34]....
        /*00dc*/ 	.word	0xffffffff


	//   ....[35]....
        /*00e0*/ 	.word	0xffffffff


	//   ....[36]....
        /*00e4*/ 	.word	0xffffffff


	//   ....[37]....
        /*00e8*/ 	.word	0xffffffff


	//   ....[38]....
        /*00ec*/ 	.word	0xffffffff


	//   ....[39]....
        /*00f0*/ 	.word	0xffffffff


	//   ....[40]....
        /*00f4*/ 	.word	0xffffffff


	//   ....[41]....
        /*00f8*/ 	.word	0xffffffff


	//   ....[42]....
        /*00fc*/ 	.word	0xffffffff


	//   ....[43]....
        /*0100*/ 	.word	0xffffffff


	//   ....[44]....
        /*0104*/ 	.word	0xffffffff


	//   ....[45]....
        /*0108*/ 	.word	0xffffffff


	//   ....[46]....
        /*010c*/ 	.word	0xffffffff


	//   ....[47]....
        /*0110*/ 	.word	0xffffffff


	//   ....[48]....
        /*0114*/ 	.word	0xffffffff


	//   ....[49]....
        /*0118*/ 	.word	0xffffffff


	//   ....[50]....
        /*011c*/ 	.word	0xffffffff


	//   ....[51]....
        /*0120*/ 	.word	0xffffffff


	//   ....[52]....
        /*0124*/ 	.word	0xffffffff


	//   ....[53]....
        /*0128*/ 	.word	0xffffffff


	//   ....[54]....
        /*012c*/ 	.word	0xffffffff


	//   ....[55]....
        /*0130*/ 	.word	0xffffffff


	//   ....[56]....
        /*0134*/ 	.word	0xffffffff


	//   ....[57]....
        /*0138*/ 	.word	0xffffffff


	//   ....[58]....
        /*013c*/ 	.word	0xffffffff


	//   ....[59]....
        /*0140*/ 	.word	0xffffffff


	//   ....[60]....
        /*0144*/ 	.word	0xffffffff


	//   ....[61]....
        /*0148*/ 	.word	0xffffffff


	//   ....[62]....
        /*014c*/ 	.word	0xffffffff


	//   ....[63]....
        /*0150*/ 	.word	0xffffffff


	//   ....[64]....
        /*0154*/ 	.word	0xffffffff


	//   ....[65]....
        /*0158*/ 	.word	0xffffffff


	//   ....[66]....
        /*015c*/ 	.word	0x0500000f


	//   ....[67]....
        /*0160*/ 	.word	0x0500000f


	//   ....[68]....
        /*0164*/ 	.word	0x0500000f


	//   ....[69]....
        /*0168*/ 	.word	0x0500000f


	//   ....[70]....
        /*016c*/ 	.word	0x0500000f


	//   ....[71]....
        /*0170*/ 	.word	0x0500000f


	//   ....[72]....
        /*0174*/ 	.word	0x0500000f


	//   ....[73]....
        /*0178*/ 	.word	0x0500000f


	//   ....[74]....
        /*017c*/ 	.word	0x0500000f


	//   ....[75]....
        /*0180*/ 	.word	0x0500000f


	//   ....[76]....
        /*0184*/ 	.word	0x0500000f


	//   ....[77]....
        /*0188*/ 	.word	0x0500000f


	//   ....[78]....
        /*018c*/ 	.word	0x0500000f


	//   ....[79]....
        /*0190*/ 	.word	0x0500000f


	//   ....[80]....
        /*0194*/ 	.word	0x0500000f


	//----- nvinfo : EIATTR_COOP_GROUP_INSTR_OFFSETS
	.align		4
.L_1317:
        /*0198*/ 	.byte	0x04, 0x28
        /*019a*/ 	.short	(.L_1319 - .L_1318)


	//   ....[0]....
.L_1318:
        /*019c*/ 	.word	0x00000060


	//   ....[1]....
        /*01a0*/ 	.word	0x00000130


	//   ....[2]....
        /*01a4*/ 	.word	0x00000180


	//   ....[3]....
        /*01a8*/ 	.word	0x000003b0


	//   ....[4]....
        /*01ac*/ 	.word	0x00000510


	//   ....[5]....
        /*01b0*/ 	.word	0x00000630


	//   ....[6]....
        /*01b4*/ 	.word	0x00000790


	//   ....[7]....
        /*01b8*/ 	.word	0x000018d0


	//   ....[8]....
        /*01bc*/ 	.word	0x00001f90


	//   ....[9]....
        /*01c0*/ 	.word	0x00002e10


	//   ....[10]....
        /*01c4*/ 	.word	0x000035a0


	//   ....[11]....
        /*01c8*/ 	.word	0x000036b0


	//   ....[12]....
        /*01cc*/ 	.word	0x00003fa0


	//   ....[13]....
        /*01d0*/ 	.word	0x00004000


	//   ....[14]....
        /*01d4*/ 	.word	0x00004bd0


	//   ....[15]....
        /*01d8*/ 	.word	0x00005880


	//   ....[16]....
        /*01dc*/ 	.word	0x00005af0


	//   ....[17]....
        /*01e0*/ 	.word	0x000066d0


	//   ....[18]....
        /*01e4*/ 	.word	0x000067d0


	//   ....[19]....
        /*01e8*/ 	.word	0x00007010


	//   ....[20]....
        /*01ec*/ 	.word	0x000070a0


	//   ....[21]....
        /*01f0*/ 	.word	0x00008060


	//   ....[22]....
        /*01f4*/ 	.word	0x00008af0


	//   ....[23]....
        /*01f8*/ 	.word	0x00008b40


	//   ....[24]....
        /*01fc*/ 	.word	0x000090c0


	//   ....[25]....
        /*0200*/ 	.word	0x00009130


	//   ....[26]....
        /*0204*/ 	.word	0x0000a380


	//   ....[27]....
        /*0208*/ 	.word	0x0000aa50


	//   ....[28]....
        /*020c*/ 	.word	0x0000af80


	//   ....[29]....
        /*0210*/ 	.word	0x0000bb50


	//   ....[30]....
        /*0214*/ 	.word	0x0000bc50


	//   ....[31]....
        /*0218*/ 	.word	0x0000c4c0


	//   ....[32]....
        /*021c*/ 	.word	0x0000c530


	//   ....[33]....
        /*0220*/ 	.word	0x0000d4e0


	//   ....[34]....
        /*0224*/ 	.word	0x0000d5f0


	//   ....[35]....
        /*0228*/ 	.word	0x0000d650


	//   ....[36]....
        /*022c*/ 	.word	0x0000d770


	//   ....[37]....
        /*0230*/ 	.word	0x0000d790


	//   ....[38]....
        /*0234*/ 	.word	0x0000e680


	//   ....[39]....
        /*0238*/ 	.word	0x0000e6b0


	//   ....[40]....
        /*023c*/ 	.word	0x0000e6e0


	//   ....[41]....
        /*0240*/ 	.word	0x0000e710


	//   ....[42]....
        /*0244*/ 	.word	0x0000ec20


	//   ....[43]....
        /*0248*/ 	.word	0x0000ec50


	//   ....[44]....
        /*024c*/ 	.word	0x0000ed50


	//   ....[45]....
        /*0250*/ 	.word	0x0000ed70


	//   ....[46]....
        /*0254*/ 	.word	0x0000f410


	//   ....[47]....
        /*0258*/ 	.word	0x0000f420


	//   ....[48]....
        /*025c*/ 	.word	0x0000f520


	//   ....[49]....
        /*0260*/ 	.word	0x0000f540


	//   ....[50]....
        /*0264*/ 	.word	0x0000f6e0


	//   ....[51]....
        /*0268*/ 	.word	0x00010760


	//   ....[52]....
        /*026c*/ 	.word	0x000112b0


	//   ....[53]....
        /*0270*/ 	.word	0x000112e0


	//   ....[54]....
        /*0274*/ 	.word	0x00011350


	//   ....[55]....
        /*0278*/ 	.word	0x000113b0


	//   ....[56]....
        /*027c*/ 	.word	0x00011400


	//   ....[57]....
        /*0280*/ 	.word	0x00011460


	//   ....[58]....
        /*0284*/ 	.word	0x00011480


	//   ....[59]....
        /*0288*/ 	.word	0x000114b0


	//   ....[60]....
        /*028c*/ 	.word	0x000114d0


	//   ....[61]....
        /*0290*/ 	.word	0x00011530


	//   ....[62]....
        /*0294*/ 	.word	0x00011570


	//   ....[63]....
        /*0298*/ 	.word	0x00011610


	//   ....[64]....
        /*029c*/ 	.word	0x00014040


	//   ....[65]....
        /*02a0*/ 	.word	0x00014210


	//   ....[66]....
        /*02a4*/ 	.word	0x00014830


	//   ....[67]....
        /*02a8*/ 	.word	0x00014990


	//   ....[68]....
        /*02ac*/ 	.word	0x000149f0


	//   ....[69]....
        /*02b0*/ 	.word	0x00014aa0


	//   ....[70]....
        /*02b4*/ 	.word	0x00014b70


	//   ....[71]....
        /*02b8*/ 	.word	0x00014bf0


	//   ....[72]....
        /*02bc*/ 	.word	0x00014cc0


	//   ....[73]....
        /*02c0*/ 	.word	0x00014d40


	//   ....[74]....
        /*02c4*/ 	.word	0x00014e30


	//   ....[75]....
        /*02c8*/ 	.word	0x00014ea0


	//   ....[76]....
        /*02cc*/ 	.word	0x00014f80


	//   ....[77]....
        /*02d0*/ 	.word	0x00014ff0


	//   ....[78]....
        /*02d4*/ 	.word	0x000150c0


	//   ....[79]....
        /*02d8*/ 	.word	0x000153d0


	//   ....[80]....
        /*02dc*/ 	.word	0x000154f0


	//----- nvinfo : EIATTR_REG_RECONFIG
	.align		4
.L_1319:
        /*02e0*/ 	.byte	0x01, 0x54
	.zero		2


	//----- nvinfo : EIATTR_SYSCALL_OFFSETS
	.align		4
        /*02e4*/ 	.byte	0x04, 0x46
        /*02e6*/ 	.short	(.L_1321 - .L_1320)


	//   ....[0]....
.L_1320:
        /*02e8*/ 	.word	0x00001ac0


	//   ....[1]....
        /*02ec*/ 	.word	0x00010380


	//   ....[2]....
        /*02f0*/ 	.word	0x000104d0


	//   ....[3]....
        /*02f4*/ 	.word	0x000105c0


	//   ....[4]....
        /*02f8*/ 	.word	0x00010dd0


	//----- nvinfo : EIATTR_MBARRIER_INSTR_OFFSETS
	.align		4
.L_1321:
        /*02fc*/ 	.byte	0x04, 0x39
        /*02fe*/ 	.short	(.L_1323 - .L_1322)


	//   ....[0]....
.L_1322:
        /*0300*/ 	.word	0x00000260
        /*0304*/ 	.word	0x000000ff
        /*0308*/ 	.word	0x0002d800
        /*030c*/ 	.short	0x0100
        /*030e*/ 	.byte	0x08
	.zero		1


	//   ....[1]....
        /*0310*/ 	.word	0x00000270
        /*0314*/ 	.word	0x000000ff
        /*0318*/ 	.word	0x0002d820
        /*031c*/ 	.short	0x0100
        /*031e*/ 	.byte	0x08
	.zero		1


	//   ....[2]....
        /*0320*/ 	.word	0x00000360
        /*0324*/ 	.word	0x000000ff
        /*0328*/ 	.word	0x0002d830
        /*032c*/ 	.short	0x0100
        /*032e*/ 	.byte	0x08
	.zero		1


	//   ....[3]....
        /*0330*/ 	.word	0x00000370
        /*0334*/ 	.word	0x000000ff
        /*0338*/ 	.word	0x0002d840
        /*033c*/ 	.short	0x0100
        /*033e*/ 	.byte	0x08
	.zero		1


	//   ....[4]....
        /*0340*/ 	.word	0x00000380
        /*0344*/ 	.word	0x000000ff
        /*0348*/ 	.word	0x0002d838
        /*034c*/ 	.short	0x0100
        /*034e*/ 	.byte	0x08
	.zero		1


	//   ....[5]....
        /*0350*/ 	.word	0x00000390
        /*0354*/ 	.word	0x000000ff
        /*0358*/ 	.word	0x0002d848
        /*035c*/ 	.short	0x0100
        /*035e*/ 	.byte	0x08
	.zero		1


	//   ....[6]....
        /*0360*/ 	.word	0x000004c0
        /*0364*/ 	.word	0x000000ff
        /*0368*/ 	.word	0x0002d850
        /*036c*/ 	.short	0x0100
        /*036e*/ 	.byte	0x08
	.zero		1


	//   ....[7]....
        /*0370*/ 	.word	0x000004d0
        /*0374*/ 	.word	0x000000ff
        /*0378*/ 	.word	0x0002d860
        /*037c*/ 	.short	0x0100
        /*037e*/ 	.byte	0x08
	.zero		1


	//   ....[8]....
        /*0380*/ 	.word	0x000004e0
        /*0384*/ 	.word	0x000000ff
        /*0388*/ 	.word	0x0002d858
        /*038c*/ 	.short	0x0100
        /*038e*/ 	.byte	0x08
	.zero		1


	//   ....[9]....
        /*0390*/ 	.word	0x000004f0
        /*0394*/ 	.word	0x000000ff
        /*0398*/ 	.word	0x0002d868
        /*039c*/ 	.short	0x0100
        /*039e*/ 	.byte	0x08
	.zero		1


	//   ....[10]....
        /*03a0*/ 	.word	0x000005e0
        /*03a4*/ 	.word	0x000000ff
        /*03a8*/ 	.word	0x0002d870
        /*03ac*/ 	.short	0x0100
        /*03ae*/ 	.byte	0x06
	.zero		1


	//   ....[11]....
        /*03b0*/ 	.word	0x000005f0
        /*03b4*/ 	.word	0x000000ff
        /*03b8*/ 	.word	0x0002d880
        /*03bc*/ 	.short	0x0100
        /*03be*/ 	.byte	0x06
	.zero		1


	//   ....[12]....
        /*03c0*/ 	.word	0x00000600
        /*03c4*/ 	.word	0x000000ff
        /*03c8*/ 	.word	0x0002d878
        /*03cc*/ 	.short	0x0100
        /*03ce*/ 	.byte	0x06
	.zero		1


	//   ....[13]....
        /*03d0*/ 	.word	0x00000610
        /*03d4*/ 	.word	0x000000ff
        /*03d8*/ 	.word	0x0002d888
        /*03dc*/ 	.short	0x0100
        /*03de*/ 	.byte	0x06
	.zero		1


	//   ....[14]....
        /*03e0*/ 	.word	0x00000740
        /*03e4*/ 	.word	0x000000ff
        /*03e8*/ 	.word	0x0002d890
        /*03ec*/ 	.short	0x0100
        /*03ee*/ 	.byte	0x08
	.zero		1


	//   ....[15]....
        /*03f0*/ 	.word	0x00000750
        /*03f4*/ 	.word	0x000000ff
        /*03f8*/ 	.word	0x0002d8a0
        /*03fc*/ 	.short	0x0100
        /*03fe*/ 	.byte	0x08
	.zero		1


	//   ....[16]....
        /*0400*/ 	.word	0x00000760
        /*0404*/ 	.word	0x000000ff
        /*0408*/ 	.word	0x0002d898
        /*040c*/ 	.short	0x0100
        /*040e*/ 	.byte	0x08
	.zero		1


	//   ....[17]....
        /*0410*/ 	.word	0x00000770
        /*0414*/ 	.word	0x000000ff
        /*0418*/ 	.word	0x0002d8a8
        /*041c*/ 	.short	0x0100
        /*041e*/ 	.byte	0x08
	.zero		1


	//   ....[18]....
        /*0420*/ 	.word	0x000008a0
        /*0424*/ 	.word	0x000000ff
        /*0428*/ 	.word	0x0002d8b0
        /*042c*/ 	.short	0x0100
        /*042e*/ 	.byte	0x08
	.zero		1


	//   ....[19]....
        /*0430*/ 	.word	0x000008b0
        /*0434*/ 	.word	0x000000ff
        /*0438*/ 	.word	0x0002d8c0
        /*043c*/ 	.short	0x0100
        /*043e*/ 	.byte	0x08
	.zero		1


	//   ....[20]....
        /*0440*/ 	.word	0x000008c0
        /*0444*/ 	.word	0x000000ff
        /*0448*/ 	.word	0x0002d8b8
        /*044c*/ 	.short	0x0100
        /*044e*/ 	.byte	0x08
	.zero		1


	//   ....[21]....
        /*0450*/ 	.word	0x000008d0
        /*0454*/ 	.word	0x000000ff
        /*0458*/ 	.word	0x0002d8c8
        /*045c*/ 	.short	0x0100
        /*045e*/ 	.byte	0x08
	.zero		1


	//   ....[22]....
        /*0460*/ 	.word	0x00001b40
        /*0464*/ 	.word	0x000000ff
        /*0468*/ 	.word	0x0002d800
        /*046c*/ 	.short	0x010a
        /*046e*/ 	.byte	0x2a
	.zero		1


	//   ....[23]....
        /*0470*/ 	.word	0x00001bc0
        /*0474*/ 	.word	0x00000005
        /*0478*/ 	.word	0x0002d830
        /*047c*/ 	.short	0x010a
        /*047e*/ 	.byte	0x3f
	.zero		1


	//   ....[24]....
        /*0480*/ 	.word	0x00001c20
        /*0484*/ 	.word	0x00000005
        /*0488*/ 	.word	0x0002d830
        /*048c*/ 	.short	0x010a
        /*048e*/ 	.byte	0x3f
	.zero		1


	//   ....[25]....
        /*0490*/ 	.word	0x000020c0
        /*0494*/ 	.word	0x00000000
        /*0498*/ 	.word	0x00000000
        /*049c*/ 	.short	0x0101
        /*049e*/ 	.byte	0x3f
	.zero		1


	//   ....[26]....
        /*04a0*/ 	.word	0x00005000
        /*04a4*/ 	.word	0x000000ff
        /*04a8*/ 	.word	0x0002d830
        /*04ac*/ 	.short	0x010a
        /*04ae*/ 	.byte	0x06
	.zero		1


	//   ....[27]....
        /*04b0*/ 	.word	0x00005040
        /*04b4*/ 	.word	0x000000ff
        /*04b8*/ 	.word	0x0002d830
        /*04bc*/ 	.short	0x010a
        /*04be*/ 	.byte	0x06
	.zero		1


	//   ....[28]....
        /*04c0*/ 	.word	0x000052e0
        /*04c4*/ 	.word	0x000000ff
        /*04c8*/ 	.word	0x0002d850
        /*04cc*/ 	.short	0x010a
        /*04ce*/ 	.byte	0x06
	.zero		1


	//   ....[29]....
        /*04d0*/ 	.word	0x00005320
        /*04d4*/ 	.word	0x000000ff
        /*04d8*/ 	.word	0x0002d850
        /*04dc*/ 	.short	0x010a
        /*04de*/ 	.byte	0x06
	.zero		1


	//   ....[30]....
        /*04e0*/ 	.word	0x000058f0
        /*04e4*/ 	.word	0x00000008
        /*04e8*/ 	.word	0x00000000
        /*04ec*/ 	.short	0x0101
        /*04ee*/ 	.byte	0x3f
	.zero		1


	//   ....[31]....
        /*04f0*/ 	.word	0x00007320
        /*04f4*/ 	.word	0x00000036
        /*04f8*/ 	.word	0x00000000
        /*04fc*/ 	.short	0x0101
        /*04fe*/ 	.byte	0x3f
	.zero		1


	//   ....[32]....
        /*0500*/ 	.word	0x00008420
        /*0504*/ 	.word	0x000000ff
        /*0508*/ 	.word	0x0002d830
        /*050c*/ 	.short	0x010a
        /*050e*/ 	.byte	0x06
	.zero		1


	//   ....[33]....
        /*0510*/ 	.word	0x00008460
        /*0514*/ 	.word	0x000000ff
        /*0518*/ 	.word	0x0002d830
        /*051c*/ 	.short	0x010a
        /*051e*/ 	.byte	0x06
	.zero		1


	//   ....[34]....
        /*0520*/ 	.word	0x00008700
        /*0524*/ 	.word	0x000000ff
        /*0528*/ 	.word	0x0002d850
        /*052c*/ 	.short	0x010a
        /*052e*/ 	.byte	0x06
	.zero		1


	//   ....[35]....
        /*0530*/ 	.word	0x00008740
        /*0534*/ 	.word	0x000000ff
        /*0538*/ 	.word	0x0002d850
        /*053c*/ 	.short	0x010a
        /*053e*/ 	.byte	0x06
	.zero		1


	//   ....[36]....
        /*0540*/ 	.word	0x00009940
        /*0544*/ 	.word	0x0000001e
        /*0548*/ 	.word	0x00000000
        /*054c*/ 	.short	0x0101
        /*054e*/ 	.byte	0x3f
	.zero		1


	//   ....[37]....
        /*0550*/ 	.word	0x000099d0
        /*0554*/ 	.word	0x00000036
        /*0558*/ 	.word	0x00000000
        /*055c*/ 	.short	0x0101
        /*055e*/ 	.byte	0x3f
	.zero		1


	//   ....[38]....
        /*0560*/ 	.word	0x0000a510
        /*0564*/ 	.word	0x000000ff
        /*0568*/ 	.word	0x0002d830
        /*056c*/ 	.short	0x010a
        /*056e*/ 	.byte	0x06
	.zero		1


	//   ....[39]....
        /*0570*/ 	.word	0x0000a550
        /*0574*/ 	.word	0x000000ff
        /*0578*/ 	.word	0x0002d830
        /*057c*/ 	.short	0x010a
        /*057e*/ 	.byte	0x06
	.zero		1


	//   ....[40]....
        /*0580*/ 	.word	0x0000a7f0
        /*0584*/ 	.word	0x000000ff
        /*0588*/ 	.word	0x0002d850
        /*058c*/ 	.short	0x010a
        /*058e*/ 	.byte	0x06
	.zero		1


	//   ....[41]....
        /*0590*/ 	.word	0x0000a830
        /*0594*/ 	.word	0x000000ff
        /*0598*/ 	.word	0x0002d850
        /*059c*/ 	.short	0x010a
        /*059e*/ 	.byte	0x06
	.zero		1


	//   ....[42]....
        /*05a0*/ 	.word	0x0000adc0
        /*05a4*/ 	.word	0x0000000a
        /*05a8*/ 	.word	0x00000000
        /*05ac*/ 	.short	0x0101
        /*05ae*/ 	.byte	0x3f
	.zero		1


	//   ....[43]....
        /*05b0*/ 	.word	0x0000c930
        /*05b4*/ 	.word	0x00000036
        /*05b8*/ 	.word	0x00000000
        /*05bc*/ 	.short	0x0101
        /*05be*/ 	.byte	0x3f
	.zero		1


	//   ....[44]....
        /*05c0*/ 	.word	0x0000d560
        /*05c4*/ 	.word	0x000000ff
        /*05c8*/ 	.word	0x0002d850
        /*05cc*/ 	.short	0x010a
        /*05ce*/ 	.byte	0x09
	.zero		1


	//   ....[45]....
        /*05d0*/ 	.word	0x0000d5a0
        /*05d4*/ 	.word	0x000000ff
        /*05d8*/ 	.word	0x0002d850
        /*05dc*/ 	.short	0x010a
        /*05de*/ 	.byte	0x09
	.zero		1


	//   ....[46]....
        /*05e0*/ 	.word	0x0000dbe0
        /*05e4*/ 	.word	0x00000000
        /*05e8*/ 	.word	0x00000000
        /*05ec*/ 	.short	0x0101
        /*05ee*/ 	.byte	0x3f
	.zero		1


	//   ....[47]....
        /*05f0*/ 	.word	0x0000ec40
        /*05f4*/ 	.word	0x000000ff
        /*05f8*/ 	.word	0x00000000
        /*05fc*/ 	.short	0x0101
        /*05fe*/ 	.byte	0x05
	.zero		1


	//   ....[48]....
        /*0600*/ 	.word	0x00010990
        /*0604*/ 	.word	0x00000003
        /*0608*/ 	.word	0x0002d840
        /*060c*/ 	.short	0x010a
        /*060e*/ 	.byte	0x3f
	.zero		1


	//   ....[49]....
        /*0610*/ 	.word	0x00011710
        /*0614*/ 	.word	0x00000011
        /*0618*/ 	.word	0x0002d800
        /*061c*/ 	.short	0x0107
        /*061e*/ 	.byte	0x3f
	.zero		1


	//   ....[50]....
        /*0620*/ 	.word	0x000117e0
        /*0624*/ 	.word	0x00000011
        /*0628*/ 	.word	0x0002d800
        /*062c*/ 	.short	0x0101
        /*062e*/ 	.byte	0x3f
	.zero		1


	//   ....[51]....
        /*0630*/ 	.word	0x00011800
        /*0634*/ 	.word	0x00000011
        /*0638*/ 	.word	0x0002d820
        /*063c*/ 	.short	0x010a
        /*063e*/ 	.byte	0x3f
	.zero		1


	//   ....[52]....
        /*0640*/ 	.word	0x00011b20
        /*0644*/ 	.word	0x00000003
        /*0648*/ 	.word	0x0002d840
        /*064c*/ 	.short	0x010a
        /*064e*/ 	.byte	0x3f
	.zero		1


	//   ....[53]....
        /*0650*/ 	.word	0x00011f50
        /*0654*/ 	.word	0x00000002
        /*0658*/ 	.word	0x00000060
        /*065c*/ 	.short	0x010a
        /*065e*/ 	.byte	0x3f
	.zero		1


	//   ....[54]....
        /*0660*/ 	.word	0x00012670
        /*0664*/ 	.word	0x00000003
        /*0668*/ 	.word	0x0002d840
        /*066c*/ 	.short	0x010a
        /*066e*/ 	.byte	0x3f
	.zero		1


	//   ....[55]....
        /*0670*/ 	.word	0x00012aa0
        /*0674*/ 	.word	0x0000000c
        /*0678*/ 	.word	0x00000060
        /*067c*/ 	.short	0x010a
        /*067e*/ 	.byte	0x3f
	.zero		1


	//   ....[56]....
        /*0680*/ 	.word	0x000130d0
        /*0684*/ 	.word	0x00000002
        /*0688*/ 	.word	0x0002d840
        /*068c*/ 	.short	0x010a
        /*068e*/ 	.byte	0x3f
	.zero		1


	//   ....[57]....
        /*0690*/ 	.word	0x00013540
        /*0694*/ 	.word	0x00000008
        /*0698*/ 	.word	0x00000060
        /*069c*/ 	.short	0x010a
        /*069e*/ 	.byte	0x3f
	.zero		1


	//   ....[58]....
        /*06a0*/ 	.word	0x00013b30
        /*06a4*/ 	.word	0x00000003
        /*06a8*/ 	.word	0x0002d860
        /*06ac*/ 	.short	0x010a
        /*06ae*/ 	.byte	0x3f
	.zero		1


	//   ....[59]....
        /*06b0*/ 	.word	0x00014190
        /*06b4*/ 	.word	0x00000009
        /*06b8*/ 	.word	0x0002d820
        /*06bc*/ 	.short	0x010a
        /*06be*/ 	.byte	0x3f
	.zero		1


	//   ....[60]....
        /*06c0*/ 	.word	0x00014330
        /*06c4*/ 	.word	0x00000007
        /*06c8*/ 	.word	0x00000000
        /*06cc*/ 	.short	0x010a
        /*06ce*/ 	.byte	0x3f
	.zero		1


	//   ....[61]....
        /*06d0*/ 	.word	0x000143a0
        /*06d4*/ 	.word	0x00000003
        /*06d8*/ 	.word	0x00000000
        /*06dc*/ 	.short	0x010a
        /*06de*/ 	.byte	0x3f
	.zero		1


	//   ....[62]....
        /*06e0*/ 	.word	0x00014400
        /*06e4*/ 	.word	0x00000005
        /*06e8*/ 	.word	0x00000000
        /*06ec*/ 	.short	0x010a
        /*06ee*/ 	.byte	0x3f
	.zero		1


	//   ....[63]....
        /*06f0*/ 	.word	0x00014430
        /*06f4*/ 	.word	0x00000003
        /*06f8*/ 	.word	0x00000000
        /*06fc*/ 	.short	0x010a
        /*06fe*/ 	.byte	0x3f
	.zero		1


	//   ....[64]....
        /*0700*/ 	.word	0x000144a0
        /*0704*/ 	.word	0x00000003
        /*0708*/ 	.word	0x0002d800
        /*070c*/ 	.short	0x010a
        /*070e*/ 	.byte	0x3f
	.zero		1


	//   ....[65]....
        /*0710*/ 	.word	0x000144f0
        /*0714*/ 	.word	0x00000005
        /*0718*/ 	.word	0x0002d830
        /*071c*/ 	.short	0x010a
        /*071e*/ 	.byte	0x3f
	.zero		1


	//   ....[66]....
        /*0720*/ 	.word	0x00014550
        /*0724*/ 	.word	0x00000007
        /*0728*/ 	.word	0x0002d830
        /*072c*/ 	.short	0x010a
        /*072e*/ 	.byte	0x3f
	.zero		1


	//   ....[67]....
        /*0730*/ 	.word	0x000145b0
        /*0734*/ 	.word	0x00000007
        /*0738*/ 	.word	0x0002d850
        /*073c*/ 	.short	0x010a
        /*073e*/ 	.byte	0x3f
	.zero		1


	//   ....[68]....
        /*0740*/ 	.word	0x00014610
        /*0744*/ 	.word	0x00000005
        /*0748*/ 	.word	0x0002d830
        /*074c*/ 	.short	0x010a
        /*074e*/ 	.byte	0x3f
	.zero		1


	//   ....[69]....
        /*0750*/ 	.word	0x00014670
        /*0754*/ 	.word	0x00000005
        /*0758*/ 	.word	0x0002d850
        /*075c*/ 	.short	0x010a
        /*075e*/ 	.byte	0x3f
	.zero		1


	//   ....[70]....
        /*0760*/ 	.word	0x000146d0
        /*0764*/ 	.word	0x00000005
        /*0768*/ 	.word	0x0002d830
        /*076c*/ 	.short	0x010a
        /*076e*/ 	.byte	0x3f
	.zero		1


	//   ....[71]....
        /*0770*/ 	.word	0x00014730
        /*0774*/ 	.word	0x00000005
        /*0778*/ 	.word	0x0002d850
        /*077c*/ 	.short	0x010a
        /*077e*/ 	.byte	0x3f
	.zero		1


	//   ....[72]....
        /*0780*/ 	.word	0x00014790
        /*0784*/ 	.word	0x00000007
        /*0788*/ 	.word	0x0002d850
        /*078c*/ 	.short	0x010a
        /*078e*/ 	.byte	0x3f
	.zero		1


	//   ....[73]....
        /*0790*/ 	.word	0x000148e0
        /*0794*/ 	.word	0x00000003
        /*0798*/ 	.word	0x0002d840
        /*079c*/ 	.short	0x010a
        /*079e*/ 	.byte	0x3f
	.zero		1


	//   ....[74]....
        /*07a0*/ 	.word	0x000150f0
        /*07a4*/ 	.word	0x00000011
        /*07a8*/ 	.word	0x0002d820
        /*07ac*/ 	.short	0x010a
        /*07ae*/ 	.byte	0x3f
	.zero		1


	//   ....[75]....
        /*07b0*/ 	.word	0x00015140
        /*07b4*/ 	.word	0x00000003
        /*07b8*/ 	.word	0x0002d840
        /*07bc*/ 	.short	0x010a
        /*07be*/ 	.byte	0x3f
	.zero		1


	//   ....[76]....
        /*07c0*/ 	.word	0x00015190
        /*07c4*/ 	.word	0x00000002
        /*07c8*/ 	.word	0x00000060
        /*07cc*/ 	.short	0x010a
        /*07ce*/ 	.byte	0x3f
	.zero		1


	//   ....[77]....
        /*07d0*/ 	.word	0x000151e0
        /*07d4*/ 	.word	0x00000003
        /*07d8*/ 	.word	0x0002d840
        /*07dc*/ 	.short	0x010a
        /*07de*/ 	.byte	0x3f
	.zero		1


	//   ....[78]....
        /*07e0*/ 	.word	0x00015230
        /*07e4*/ 	.word	0x0000000c
        /*07e8*/ 	.word	0x00000060
        /*07ec*/ 	.short	0x010a
        /*07ee*/ 	.byte	0x3f
	.zero		1


	//   ....[79]....
        /*07f0*/ 	.word	0x00015280
        /*07f4*/ 	.word	0x00000002
        /*07f8*/ 	.word	0x0002d840
        /*07fc*/ 	.short	0x010a
        /*07fe*/ 	.byte	0x3f
	.zero		1


	//   ....[80]....
        /*0800*/ 	.word	0x000152d0
        /*0804*/ 	.word	0x00000008
        /*0808*/ 	.word	0x00000060
        /*080c*/ 	.short	0x010a
        /*080e*/ 	.byte	0x3f
	.zero		1


	//   ....[81]....
        /*0810*/ 	.word	0x00015320
        /*0814*/ 	.word	0x00000003
        /*0818*/ 	.word	0x0002d860
        /*081c*/ 	.short	0x010a
        /*081e*/ 	.byte	0x3f
	.zero		1


	//   ....[82]....
        /*0820*/ 	.word	0x00015410
        /*0824*/ 	.word	0x00000009
        /*0828*/ 	.word	0x0002d820
        /*082c*/ 	.short	0x010a
        /*082e*/ 	.byte	0x3f
	.zero		1


	//   ....[83]....
        /*0830*/ 	.word	0x000155b0
        /*0834*/ 	.word	0x00000007
        /*0838*/ 	.word	0x00000000
        /*083c*/ 	.short	0x010a
        /*083e*/ 	.byte	0x3f
	.zero		1


	//   ....[84]....
        /*0840*/ 	.word	0x00015600
        /*0844*/ 	.word	0x00000003
        /*0848*/ 	.word	0x00000000
        /*084c*/ 	.short	0x010a
        /*084e*/ 	.byte	0x3f
	.zero		1


	//   ....[85]....
        /*0850*/ 	.word	0x00015650
        /*0854*/ 	.word	0x00000005
        /*0858*/ 	.word	0x00000000
        /*085c*/ 	.short	0x010a
        /*085e*/ 	.byte	0x3f
	.zero		1


	//----- nvinfo : EIATTR_NUM_MBARRIERS
	.align		4
.L_1323:
        /*0860*/ 	.byte	0x03, 0x38
        /*0862*/ 	.short	0x0016


	//----- nvinfo : EIATTR_EXIT_INSTR_OFFSETS
	.align		4
        /*0864*/ 	.byte	0x04, 0x1c
        /*0866*/ 	.short	(.L_1325 - .L_1324)


	//   ....[0]....
.L_1324:
        /*0868*/ 	.word	0x00000a30


	//   ....[1]....
        /*086c*/ 	.word	0x0000f670


	//   ....[2]....
        /*0870*/ 	.word	0x00014480


	//----- nvinfo : EIATTR_MAX_THREADS
	.align		4
.L_1325:
        /*0874*/ 	.byte	0x04, 0x05
        /*0876*/ 	.short	(.L_1327 - .L_1326)
.L_1326:
        /*0878*/ 	.word	0x00000200
        /*087c*/ 	.word	0x00000001
        /*0880*/ 	.word	0x00000001


	//----- nvinfo : EIATTR_CRS_STACK_SIZE
	.align		4
.L_1327:
        /*0884*/ 	.byte	0x04, 0x1e
        /*0886*/ 	.short	(.L_1329 - .L_1328)
.L_1328:
        /*0888*/ 	.word	0x00000000


	//----- nvinfo : EIATTR_CBANK_PARAM_SIZE
	.align		4
.L_1329:
        /*088c*/ 	.byte	0x03, 0x19
        /*088e*/ 	.short	0x0af0


	//----- nvinfo : EIATTR_PARAM_CBANK
	.align		4
        /*0890*/ 	.byte	0x04, 0x0a
        /*0892*/ 	.short	(.L_1331 - .L_1330)
	.align		4
.L_1330:
        /*0894*/ 	.word	index@(.nv.constant0._ZN7cutlass13device_kernelIN5flash11enable_sm90INS1_16FlashAttnFwdSm90INS1_25CollectiveMainloopFwdSm90ILi2EN4cute5tupleIJNS5_1CILi1EEES8_S8_EEENS6_IJNS7_ILi192EEENS7_ILi128EEENS7_ILi96EEEEEELi96ENS_10bfloat16_tEfNS_4arch4Sm90ELb0ELb1ELb0ELb0ELb0ELb0ELb0ELb0ELb1ELb1ELb0ELb0EEENS1_21CollectiveEpilogueFwdINS6_IJSA_SC_SB_EEES9_SE_SG_Li384ELb0ELb1ELb0ELb0EEENS1_30DynamicPersistentTileSchedulerILi384ELi128ELb0ELb1ELb1EEEEEEEEEvNT_6ParamsE)
        /*0898*/ 	.short	0x0210
        /*089a*/ 	.short	0x0af0


	//----- nvinfo : EIATTR_SW_WAR
	.align		4
.L_1331:
        /*089c*/ 	.byte	0x04, 0x36
        /*089e*/ 	.short	(.L_1333 - .L_1332)
.L_1332:
        /*08a0*/ 	.word	0x00000008
.L_1333:


//--------------------- .nv.info._ZN7cutlass13device_kernelIN5flash11enable_sm90INS1_16FlashAttnFwdSm90INS1_25CollectiveMainloopFwdSm90ILi2EN4cute5tupleIJNS5_1CILi1EEES8_S8_EEENS6_IJNS7_ILi192EEENS7_ILi128EEENS7_ILi96EEEEEELi96ENS_10bfloat16_tEfNS_4arch4Sm90ELb0ELb1ELb0ELb1ELb0ELb0ELb0ELb0ELb1ELb1ELb0ELb0EEENS1_21CollectiveEpilogueFwdINS6_IJSA_SC_SB_EEES9_SE_SG_Li384ELb1ELb1ELb0ELb0EEENS1_36VarlenDynamicPersistentTileSchedulerILi192ELi128ELi384ELi128ELb0ELb1ELb1ELb1ELb0ELb1EEEEEEEEEvNT_6ParamsE --------------------------
	.section	.nv.info._ZN7cutlass13device_kernelIN5flash11enable_sm90INS1_16FlashAttnFwdSm90INS1_25CollectiveMainloopFwdSm90ILi2EN4cute5tupleIJNS5_1CILi1EEES8_S8_EEENS6_IJNS7_ILi192EEENS7_ILi128EEENS7_ILi96EEEEEELi96ENS_10bfloat16_tEfNS_4arch4Sm90ELb0ELb1ELb0ELb1ELb0ELb0ELb0ELb0ELb1ELb1ELb0ELb0EEENS1_21CollectiveEpilogueFwdINS6_IJSA_SC_SB_EEES9_SE_SG_Li384ELb1ELb1ELb0ELb0EEENS1_36VarlenDynamicPersistentTileSchedulerILi192ELi128ELi384ELi128ELb0ELb1ELb1ELb1ELb0ELb1EEEEEEEEEvNT_6ParamsE,"",@"SHT_CUDA_INFO"
	.sectionflags	@""
	.align	4


	//----- nvinfo : EIATTR_CUDA_API_VERSION
	.align		4
        /*0000*/ 	.byte	0x04, 0x37
        /*0002*/ 	.short	(.L_1335 - .L_1334)
.L_1334:
        /*0004*/ 	.word	0x00000082


	//----- nvinfo : EIATTR_KPARAM_INFO
	.align		4
.L_1335:
        /*0008*/ 	.byte	0x04, 0x17
        /*000a*/ 	.short	(.L_1337 - .L_1336)
.L_1336:
        /*000c*/ 	.word	0x00000000
        /*0010*/ 	.short	0x0000
        /*0012*/ 	.short	0x0070
        /*0014*/ 	.byte	0x00, 0xf0, 0x01, 0x2a


	//----- nvinfo : EIATTR_SPARSE_MMA_MASK
	.align		4
.L_1337:
        /*0018*/ 	.byte	0x03, 0x50
        /*001a*/ 	.short	0x0000


	//----- nvinfo : EIATTR_MAXREG_COUNT
	.align		4
        /*001c*/ 	.byte	0x03, 0x1b
        /*001e*/ 	.short	0x0080


	//----- nvinfo : EIATTR_NUM_BARRIERS
	.align		4
        /*0020*/ 	.byte	0x02, 0x4c
        /*0022*/ 	.byte	0x10
	.zero		1


	//----- nvinfo : EIATTR_EXTERNS
	.align		4
        /*0024*/ 	.byte	0x04, 0x0f
        /*0026*/ 	.short	(.L_1339 - .L_1338)


	//   ....[0]....
	.align		4
.L_1338:
        /*0028*/ 	.word	index@(__assertfail)


	//----- nvinfo : EIATTR_ANNOTATIONS
	.align		4
.L_1339:
        /*002c*/ 	.byte	0x04, 0x55
        /*002e*/ 	.short	(.L_1341 - .L_1340)


	//   ....[0]....
.L_1340:
        /* <DEDUP_REMOVED lines=23> */


	//----- nvinfo : EIATTR_MERCURY_ISA_VERSION
	.align		4
.L_1341:
        /*0190*/ 	.byte	0x03, 0x5f
        /*0192*/ 	.short	0x0101


	//----- nvinfo : EIATTR_UNUSED_LOAD_BYTE_OFFSET
	.align		4
        /*0194*/ 	.byte	0x04, 0x44
        /*0196*/ 	.short	(.L_1343 - .L_1342)


	//   ....[0]....
.L_1342:
        /*0198*/ 	.word	0x00000a50
        /*019c*/ 	.word	0x0000fff0


	//   ....[1]....
        /*01a0*/ 	.word	0x0000e090
        /*01a4*/ 	.word	0x0000fff0


	//----- nvinfo : EIATTR_INT_WARP_WIDE_INSTR_OFFSETS
	.align		4
.L_1343:
        /*01a8*/ 	.byte	0x04, 0x31
        /*01aa*/ 	.short	(.L_1345 - .L_1344)


	//   ....[0]....
.L_1344:
        /*01ac*/ 	.word	0x00000130


	//   ....[1]....
        /*01b0*/ 	.word	0x00000170


	//   ....[2]....
        /*01b4*/ 	.word	0x000001e0


	//   ....[3]....
        /*01b8*/ 	.word	0x000112b0


	//   ....[4]....
        /*01bc*/ 	.word	0x00011340


	//   ....[5]....
        /*01c0*/ 	.word	0x00014e30


	//   ....[6]....
        /*01c4*/ 	.word	0x00014ec0


	//----- nvinfo : EIATTR_COOP_GROUP_MASK_REGIDS
	.align		4
.L_1345:
        /*01c8*/ 	.byte	0x04, 0x29
        /*01ca*/ 	.short	(.L_1347 - .L_1346)


	//   ....[0]....
.L_1346:
        /*01cc*/ 	.word	0xffffffff


	//   ....[1]....
        /*01d0*/ 	.word	0xffffffff


	//   ....[2]....
        /*01d4*/ 	.word	0xffffffff


	//   ....[3]....
        /*01d8*/ 	.word	0xffffffff


	//   ....[4]....
        /*01dc*/ 	.word	0xffffffff


	//   ....[5]....
        /*01e0*/ 	.word	0xffffffff


	//   ....[6]....
        /*01e4*/ 	.word	0xffffffff


	//   ....[7]....
        /*01e8*/ 	.word	0xffffffff


	//   ....[8]....
        /*01ec*/ 	.word	0xffffffff


	//   ....[9]....
        /*01f0*/ 	.word	0xffffffff


	//   ....[10]....
        /*01f4*/ 	.word	0xffffffff


	//   ....[11]....
        /*01f8*/ 	.word	0xffffffff


	//   ....[12]....
        /*01fc*/ 	.word	0xffffffff


	//   ....[13]....
        /*0200*/ 	.word	0xffffffff


	//   ....[14]....
        /*0204*/ 	.word	0xffffffff


	//   ....[15]....
        /*0208*/ 	.word	0xffffffff


	//   ....[16]....
        /*020c*/ 	.word	0xffffffff


	//   ....[17]....
        /*0210*/ 	.word	0xffffffff


	//   ....[18]....
        /*0214*/ 	.word	0xffffffff


	//   ....[19]....
        /*0218*/ 	.word	0xffffffff


	//   ....[20]....
        /*021c*/ 	.word	0xffffffff


	//   ....[21]....
        /*0220*/ 	.word	0xffffffff


	//   ....[22]....
        /*0224*/ 	.word	0xffffffff


	//   ....[23]....
        /*0228*/ 	.word	0xffffffff


	//   ....[24]....
        /*022c*/ 	.word	0xffffffff


	//   ....[25]....
        /*0230*/ 	.word	0xffffffff


	//   ....[26]....
        /*0234*/ 	.word	0xffffffff


	//   ....[27]....
        /*0238*/ 	.word	0xffffffff


	//   ....[28]....
        /*023c*/ 	.word	0xffffffff


	//   ....[29]....
        /*0240*/ 	.word	0xffffffff


	//   ....[30]....
        /*0244*/ 	.word	0xffffffff


	//   ....[31]....
        /*0248*/ 	.word	0xffffffff


	//   ....[32]....
        /*024c*/ 	.word	0xffffffff


	//   ....[33]....
        /*0250*/ 	.word	0xffffffff


	//   ....[34]....
        /*0254*/ 	.word	0xffffffff


	//   ....[35]....
        /*0258*/ 	.word	0xffffffff


	//   ....[36]....
        /*025c*/ 	.word	0xffffffff


	//   ....[37]....
        /*0260*/ 	.word	0xffffffff


	//   ....[38]....
        /*0264*/ 	.word	0xffffffff


	//   ....[39]....
        /*0268*/ 	.word	0xffffffff


	//   ....[40]....
        /*026c*/ 	.word	0xffffffff


	//   ....[41]....
        /*0270*/ 	.word	0xffffffff


	//   ....[42]....
        /*0274*/ 	.word	0xffffffff


	//   ....[43]....
        /*0278*/ 	.word	0xffffffff


	//   ....[44]....
        /*027c*/ 	.word	0xffffffff


	//   ....[45]....
        /*0280*/ 	.word	0xffffffff


	//   ....[46]....
        /*0284*/ 	.word	0xffffffff


	//   ....[47]....
        /*0288*/ 	.word	0xffffffff


	//   ....[48]....
        /*028c*/ 	.word	0xffffffff


	//   ....[49]....
        /*0290*/ 	.word	0xffffffff


	//   ....[50]....
        /*0294*/ 	.word	0xffffffff


	//   ....[51]....
        /*0298*/ 	.word	0xffffffff


	//   ....[52]....
        /*029c*/ 	.word	0xffffffff


	//   ....[53]....
        /*02a0*/ 	.word	0xffffffff


	//   ....[54]....
        /*02a4*/ 	.word	0xffffffff


	//   ....[55]....
        /*02a8*/ 	.word	0xffffffff


	//   ....[56]....
        /*02ac*/ 	.word	0xffffffff


	//   ....[57]....
        /*02b0*/ 	.word	0xffffffff


	//   ....[58]....
        /*02b4*/ 	.word	0xffffffff


	//   ....[59]....
        /*02b8*/ 	.word	0xffffffff


	//   ....[60]....
        /*02bc*/ 	.word	0xffffffff


	//   ....[61]....
        /*02c0*/ 	.word	0xffffffff


	//   ....[62]....
        /*02c4*/ 	.word	0xffffffff


	//   ....[63]....
        /*02c8*/ 	.word	0xffffffff


	//   ....[64]....
        /*02cc*/ 	.word	0xffffffff


	//   ....[65]....
        /*02d0*/ 	.word	0xffffffff


	//   ....[66]....
        /*02d4*/ 	.word	0xffffffff


	//   ....[67]....
        /*02d8*/ 	.word	0xffffffff


	//   ....[68]....
        /*02dc*/ 	.word	0xffffffff


	//   ....[69]....
        /*02e0*/ 	.word	0xffffffff


	//   ....[70]....
        /*02e4*/ 	.word	0xffffffff


	//   ....[71]....
        /*02e8*/ 	.word	0xffffffff


	//   ....[72]....
        /*02ec*/ 	.word	0xffffffff


	//   ....[73]....
        /*02f0*/ 	.word	0xffffffff


	//   ....[74]....
        /*02f4*/ 	.word	0xffffffff


	//   ....[75]....
        /*02f8*/ 	.word	0xffffffff


	//   ....[76]....
        /*02fc*/ 	.word	0xffffffff


	//   ....[77]....
        /*0300*/ 	.word	0xffffffff


	//   ....[78]....
        /*0304*/ 	.word	0xffffffff


	//   ....[79]....
        /*0308*/ 	.word	0xffffffff


	//   ....[80]....
        /*030c*/ 	.word	0xffffffff


	//   ....[81]....
        /*0310*/ 	.word	0xffffffff


	//   ....[82]....
        /*0314*/ 	.word	0xffffffff


	//   ....[83]....
        /*0318*/ 	.word	0xffffffff


	//   ....[84]....
        /*031c*/ 	.word	0xffffffff


	//   ....[85]....
        /*0320*/ 	.word	0xffffffff


	//   ....[86]....
        /*0324*/ 	.word	0xffffffff


	//   ....[87]....
        /*0328*/ 	.word	0xffffffff


	//   ....[88]....
        /*032c*/ 	.word	0xffffffff


	//   ....[89]....
        /*0330*/ 	.word	0xffffffff


	//   ....[90]....
        /*0334*/ 	.word	0xffffffff


	//   ....[91]....
        /*0338*/ 	.word	0xffffffff


	//   ....[92]....
        /*033c*/ 	.word	0xffffffff


	//   ....[93]....
        /*0340*/ 	.word	0xffffffff


	//   ....[94]....
        /*0344*/ 	.word	0xffffffff


	//   ....[95]....
        /*0348*/ 	.word	0xffffffff


	//   ....[96]....
        /*034c*/ 	.word	0xffffffff


	//   ....[97]....
        /*0350*/ 	.word	0x0500000f


	//   ....[98]....
        /*0354*/ 	.word	0x0500000f


	//   ....[99]....
        /*0358*/ 	.word	0x0500000f


	//   ....[100]....
        /*035c*/ 	.word	0x0500000f


	//   ....[101]....
        /*0360*/ 	.word	0x0500000f


	//   ....[102]....
        /*0364*/ 	.word	0x0500000f


	//   ....[103]....
        /*0368*/ 	.word	0x0500000f


	//   ....[104]....
        /*036c*/ 	.word	0x0500000f


	//   ....[105]....
        /*0370*/ 	.word	0x0500000f


	//   ....[106]....
        /*0374*/ 	.word	0x0500000f


	//   ....[107]....
        /*0378*/ 	.word	0x0500000f


	//   ....[108]....
        /*037c*/ 	.word	0x0500000f


	//   ....[109]....
        /*0380*/ 	.word	0x0500000f


	//   ....[110]....
        /*0384*/ 	.word	0x0500000f


	//   ....[111]....
        /*0388*/ 	.word	0x0500000f


	//   ....[112]....
        /*038c*/ 	.word	0x0500000f


	//   ....[113]....
        /*0390*/ 	.word	0x0500000f


	//   ....[114]....
        /*0394*/ 	.word	0x0500000f


	//   ....[115]....
        /*0398*/ 	.word	0x0500000f


	//   ....[116]....
        /*039c*/ 	.word	0x0500000f


	//   ....[117]....
        /*03a0*/ 	.word	0x0500000f


	//   ....[118]....
        /*03a4*/ 	.word	0x0500000f


	//   ....[119]....
        /*03a8*/ 	.word	0x0500000f


	//   ....[120]....
        /*03ac*/ 	.word	0x0500000f


	//   ....[121]....
        /*03b0*/ 	.word	0x0500000f


	//   ....[122]....
        /*03b4*/ 	.word	0x0500000f


	//   ....[123]....
        /*03b8*/ 	.word	0x0500000f


	//   ....[124]....
        /*03bc*/ 	.word	0x0500000f


	//   ....[125]....
        /*03c0*/ 	.word	0x0500000f


	//   ....[126]....
        /*03c4*/ 	.word	0x0500000f


	//   ....[127]....
        /*03c8*/ 	.word	0x0500000f


	//----- nvinfo : EIATTR_COOP_GROUP_INSTR_OFFSETS
	.align		4
.L_1347:
        /*03cc*/ 	.byte	0x04, 0x28
        /*03ce*/ 	.short	(.L_1349 - .L_1348)


	//   ....[0]....
.L_1348:
        /*03d0*/ 	.word	0x00000070


	//   ....[1]....
        /*03d4*/ 	.word	0x00000140


	//   ....[2]....
        /*03d8*/ 	.word	0x00000190


	//   ....[3]....
        /*03dc*/ 	.word	0x000003c0


	//   ....[4]....
        /*03e0*/ 	.word	0x00000520


	//   ....[5]....
        /*03e4*/ 	.word	0x00000640


	//   ....[6]....
        /*03e8*/ 	.word	0x000007a0


	//   ....[7]....
        /*03ec*/ 	.word	0x00001a30


	//   ....[8]....
        /*03f0*/ 	.word	0x000020c0


	//   ....[9]....
        /*03f4*/ 	.word	0x00002440


	//   ....[10]....
        /*03f8*/ 	.word	0x00003700


	//   ....[11]....
        /*03fc*/ 	.word	0x00003810


	//   ....[12]....
        /*0400*/ 	.word	0x000040d0


	//   ....[13]....
        /*0404*/ 	.word	0x00004130


	//   ....[14]....
        /*0408*/ 	.word	0x00004d30


	//   ....[15]....
        /*040c*/ 	.word	0x000059b0


	//   ....[16]....
        /*0410*/ 	.word	0x00005c30


	//   ....[17]....
        /*0414*/ 	.word	0x00006810


	//   ....[18]....
        /*0418*/ 	.word	0x00006910


	//   ....[19]....
        /*041c*/ 	.word	0x00007190


	//   ....[20]....
        /*0420*/ 	.word	0x00007200


	//   ....[21]....
        /*0424*/ 	.word	0x000081a0


	//   ....[22]....
        /*0428*/ 	.word	0x00008c50


	//   ....[23]....
        /*042c*/ 	.word	0x00008ca0


	//   ....[24]....
        /*0430*/ 	.word	0x000091f0


	//   ....[25]....
        /*0434*/ 	.word	0x00009240


	//   ....[26]....
        /*0438*/ 	.word	0x0000a4e0


	//   ....[27]....
        /*043c*/ 	.word	0x0000ae30


	//   ....[28]....
        /*0440*/ 	.word	0x0000b0d0


	//   ....[29]....
        /*0444*/ 	.word	0x0000bca0


	//   ....[30]....
        /*0448*/ 	.word	0x0000bda0


	//   ....[31]....
        /*044c*/ 	.word	0x0000c620


	//   ....[32]....
        /*0450*/ 	.word	0x0000c680


	//   ....[33]....
        /*0454*/ 	.word	0x0000d630


	//   ....[34]....
        /*0458*/ 	.word	0x0000d740


	//   ....[35]....
        /*045c*/ 	.word	0x0000d7a0


	//   ....[36]....
        /*0460*/ 	.word	0x0000d8b0


	//   ....[37]....
        /*0464*/ 	.word	0x0000d8d0


	//   ....[38]....
        /*0468*/ 	.word	0x0000ea60


	//   ....[39]....
        /*046c*/ 	.word	0x0000eaa0


	//   ....[40]....
        /*0470*/ 	.word	0x0000ead0


	//   ....[41]....
        /*0474*/ 	.word	0x0000eb10


	//   ....[42]....
        /*0478*/ 	.word	0x0000efc0


	//   ....[43]....
        /*047c*/ 	.word	0x0000efe0


	//   ....[44]....
        /*0480*/ 	.word	0x0000f0f0


	//   ....[45]....
        /*0484*/ 	.word	0x0000f110


	//   ....[46]....
        /*0488*/ 	.word	0x0000f9e0


	//   ....[47]....
        /*048c*/ 	.word	0x0000f9f0


	//   ....[48]....
        /*0490*/ 	.word	0x0000faf0


	//   ....[49]....
        /*0494*/ 	.word	0x0000fb10


	//   ....[50]....
        /*0498*/ 	.word	0x0000fc90


	//   ....[51]....
        /*049c*/ 	.word	0x0000fe80


	//   ....[52]....
        /*04a0*/ 	.word	0x0000feb0


	//   ....[53]....
        /*04a4*/ 	.word	0x0000fee0


	//   ....[54]....
        /*04a8*/ 	.word	0x0000ff10


	//   ....[55]....
        /*04ac*/ 	.word	0x0000ff40


	//   ....[56]....
        /*04b0*/ 	.word	0x0000ff70


	//   ....[57]....
        /*04b4*/ 	.word	0x000100e0


	//   ....[58]....
        /*04b8*/ 	.word	0x00010110


	//   ....[59]....
        /*04bc*/ 	.word	0x00010140


	//   ....[60]....
        /*04c0*/ 	.word	0x00010170


	//   ....[61]....
        /*04c4*/ 	.word	0x000101a0


	//   ....[62]....
        /*04c8*/ 	.word	0x000101d0


	//   ....[63]....
        /*04cc*/ 	.word	0x00010270


	//   ....[64]....
        /*04d0*/ 	.word	0x000102d0


	//   ....[65]....
        /*04d4*/ 	.word	0x00010370


	//   ....[66]....
        /*04d8*/ 	.word	0x00011830


	//   ....[67]....
        /*04dc*/ 	.word	0x00012540


	//   ....[68]....
        /*04e0*/ 	.word	0x00012550


	//   ....[69]....
        /*04e4*/ 	.word	0x00012570


	//   ....[70]....
        /*04e8*/ 	.word	0x00012630


	//   ....[71]....
        /*04ec*/ 	.word	0x00012650


	//   ....[72]....
        /*04f0*/ 	.word	0x000126f0


	//   ....[73]....
        /*04f4*/ 	.word	0x00012710


	//   ....[74]....
        /*04f8*/ 	.word	0x00012720


	//   ....[75]....
        /*04fc*/ 	.word	0x000127b0


	//   ....[76]....
        /*0500*/ 	.word	0x00012800


	//   ....[77]....
        /*0504*/ 	.word	0x00012810


	//   ....[78]....
        /*0508*/ 	.word	0x00012840


	//   ....[79]....
        /*050c*/ 	.word	0x00015570


	//   ....[80]....
        /*0510*/ 	.word	0x000155c0


	//   ....[81]....
        /*0514*/ 	.word	0x000155f0


	//   ....[82]....
        /*0518*/ 	.word	0x00015620


	//   ....[83]....
        /*051c*/ 	.word	0x00015630


	//   ....[84]....
        /*0520*/ 	.word	0x00015660


	//   ....[85]....
        /*0524*/ 	.word	0x00015690


	//   ....[86]....
        /*0528*/ 	.word	0x000156c0


	//   ....[87]....
        /*052c*/ 	.word	0x00015840


	//   ....[88]....
        /*0530*/ 	.word	0x00015870


	//   ....[89]....
        /*0534*/ 	.word	0x000158a0


	//   ....[90]....
        /*0538*/ 	.word	0x000158d0


	//   ....[91]....
        /*053c*/ 	.word	0x00015900


	//   ....[92]....
        /*0540*/ 	.word	0x00015930


	//   ....[93]....
        /*0544*/ 	.word	0x000159f0


	//   ....[94]....
        /*0548*/ 	.word	0x00015a10


	//   ....[95]....
        /*054c*/ 	.word	0x00015a80


	//   ....[96]....
        /*0550*/ 	.word	0x00016120


	//   ....[97]....
        /*0554*/ 	.word	0x00016780


	//   ....[98]....
        /*0558*/ 	.word	0x00016940


	//   ....[99]....
        /*055c*/ 	.word	0x00016990


	//   ....[100]....
        /*0560*/ 	.word	0x000169f0


	//   ....[101]....
        /*0564*/ 	.word	0x00016b00


	//   ....[102]....
        /*0568*/ 	.word	0x00016b60


	//   ....[103]....
        /*056c*/ 	.word	0x00016c80


	//   ....[104]....
        /*0570*/ 	.word	0x00016ce0


	//   ....[105]....
        /*0574*/ 	.word	0x00016d80


	//   ....[106]....
        /*0578*/ 	.word	0x00016e50


	//   ....[107]....
        /*057c*/ 	.word	0x00016f50


	//   ....[108]....
        /*0580*/ 	.word	0x00016fd0


	//   ....[109]....
        /*0584*/ 	.word	0x000170c0


	//   ....[110]....
        /*0588*/ 	.word	0x000173d0


	//   ....[111]....
        /*058c*/ 	.word	0x00017470


	//   ....[112]....
        /*0590*/ 	.word	0x00017590


	//   ....[113]....
        /*0594*/ 	.word	0x00017600


	//   ....[114]....
        /*0598*/ 	.word	0x00017670


	//   ....[115]....
        /*059c*/ 	.word	0x000176e0


	//   ....[116]....
        /*05a0*/ 	.word	0x00017750


	//   ....[117]....
        /*05a4*/ 	.word	0x000177d0


	//   ....[118]....
        /*05a8*/ 	.word	0x00017860


	//   ....[119]....
        /*05ac*/ 	.word	0x000178f0


	//   ....[120]....
        /*05b0*/ 	.word	0x00017960


	//   ....[121]....
        /*05b4*/ 	.word	0x000179d0


	//   ....[122]....
        /*05b8*/ 	.word	0x00017a40


	//   ....[123]....
        /*05bc*/ 	.word	0x00017ac0


	//   ....[124]....
        /*05c0*/ 	.word	0x00017b30


	//   ....[125]....
        /*05c4*/ 	.word	0x00017bd0


	//   ....[126]....
        /*05c8*/ 	.word	0x00017c60


	//   ....[127]....
        /*05cc*/ 	.word	0x00017d80


	//----- nvinfo : EIATTR_REG_RECONFIG
	.align		4
.L_1349:
        /*05d0*/ 	.byte	0x01, 0x54
	.zero		2


	//----- nvinfo : EIATTR_SYSCALL_OFFSETS
	.align		4
        /*05d4*/ 	.byte	0x04, 0x46
        /*05d6*/ 	.short	(.L_1351 - .L_1350)


	//   ....[0]....
.L_1350:
        /*05d8*/ 	.word	0x00001c20


	//   ....[1]....
        /*05dc*/ 	.word	0x000114a0


	//   ....[2]....
        /*05e0*/ 	.word	0x000115f0


	//   ....[3]....
        /*05e4*/ 	.word	0x000116e0


	//   ....[4]....
        /*05e8*/ 	.word	0x00011fb0


	//----- nvinfo : EIATTR_MBARRIER_INSTR_OFFSETS
	.align		4
.L_1351:
        /*05ec*/ 	.byte	0x04, 0x39
        /*05ee*/ 	.short	(.L_1353 - .L_1352)


	//   ....[0]....
.L_1352:
        /*05f0*/ 	.word	0x00000270
        /*05f4*/ 	.word	0x000000ff
        /*05f8*/ 	.word	0x0002d800
        /*05fc*/ 	.short	0x0100
        /*05fe*/ 	.byte	0x08
	.zero		1


	//   ....[1]....
        /*0600*/ 	.word	0x00000280
        /*0604*/ 	.word	0x000000ff
        /*0608*/ 	.word	0x0002d820
        /*060c*/ 	.short	0x0100
        /*060e*/ 	.byte	0x08
	.zero		1


	//   ....[2]....
        /*0610*/ 	.word	0x00000370
        /*0614*/ 	.word	0x000000ff
        /*0618*/ 	.word	0x0002d830
        /*061c*/ 	.short	0x0100
        /*061e*/ 	.byte	0x08
	.zero		1


	//   ....[3]....
        /*0620*/ 	.word	0x00000380
        /*0624*/ 	.word	0x000000ff
        /*0628*/ 	.word	0x0002d840
        /*062c*/ 	.short	0x0100
        /*062e*/ 	.byte	0x08
	.zero		1


	//   ....[4]....
        /*0630*/ 	.word	0x00000390
        /*0634*/ 	.word	0x000000ff
        /*0638*/ 	.word	0x0002d838
        /*063c*/ 	.short	0x0100
        /*063e*/ 	.byte	0x08
	.zero		1


	//   ....[5]....
        /*0640*/ 	.word	0x000003a0
        /*0644*/ 	.word	0x000000ff
        /*0648*/ 	.word	0x0002d848
        /*064c*/ 	.short	0x0100
        /*064e*/ 	.byte	0x08
	.zero		1


	//   ....[6]....
        /*0650*/ 	.word	0x000004d0
        /*0654*/ 	.word	0x000000ff
        /*0658*/ 	.word	0x0002d850
        /*065c*/ 	.short	0x0100
        /*065e*/ 	.byte	0x08
	.zero		1


	//   ....[7]....
        /*0660*/ 	.word	0x000004e0
        /*0664*/ 	.word	0x000000ff
        /*0668*/ 	.word	0x0002d860
        /*066c*/ 	.short	0x0100
        /*066e*/ 	.byte	0x08
	.zero		1


	//   ....[8]....
        /*0670*/ 	.word	0x000004f0
        /*0674*/ 	.word	0x000000ff
        /*0678*/ 	.word	0x0002d858
        /*067c*/ 	.short	0x0100
        /*067e*/ 	.byte	0x08
	.zero		1


	//   ....[9]....
        /*0680*/ 	.word	0x00000500
        /*0684*/ 	.word	0x000000ff
        /*0688*/ 	.word	0x0002d868
        /*068c*/ 	.short	0x0100
        /*068e*/ 	.byte	0x08
	.zero		1


	//   ....[10]....
        /*0690*/ 	.word	0x000005f0
        /*0694*/ 	.word	0x000000ff
        /*0698*/ 	.word	0x0002d870
        /*069c*/ 	.short	0x0100
        /*069e*/ 	.byte	0x06
	.zero		1


	//   ....[11]....
        /*06a0*/ 	.word	0x00000600
        /*06a4*/ 	.word	0x000000ff
        /*06a8*/ 	.word	0x0002d880
        /*06ac*/ 	.short	0x0100
        /*06ae*/ 	.byte	0x06
	.zero		1


	//   ....[12]....
        /*06b0*/ 	.word	0x00000610
        /*06b4*/ 	.word	0x000000ff
        /*06b8*/ 	.word	0x0002d878
        /*06bc*/ 	.short	0x0100
        /*06be*/ 	.byte	0x06
	.zero		1


	//   ....[13]....
        /*06c0*/ 	.word	0x00000620
        /*06c4*/ 	.word	0x000000ff
        /*06c8*/ 	.word	0x0002d888
        /*06cc*/ 	.short	0x0100
        /*06ce*/ 	.byte	0x06
	.zero		1


	//   ....[14]....
        /*06d0*/ 	.word	0x00000750
        /*06d4*/ 	.word	0x000000ff
        /*06d8*/ 	.word	0x0002d890
        /*06dc*/ 	.short	0x0100
        /*06de*/ 	.byte	0x08
	.zero		1


	//   ....[15]....
        /*06e0*/ 	.word	0x00000760
        /*06e4*/ 	.word	0x000000ff
        /*06e8*/ 	.word	0x0002d8a0
        /*06ec*/ 	.short	0x0100
        /*06ee*/ 	.byte	0x08
	.zero		1


	//   ....[16]....
        /*06f0*/ 	.word	0x00000770
        /*06f4*/ 	.word	0x000000ff
        /*06f8*/ 	.word	0x0002d898
        /*06fc*/ 	.short	0x0100
        /*06fe*/ 	.byte	0x08
	.zero		1


	//   ....[17]....
        /*0700*/ 	.word	0x00000780
        /*0704*/ 	.word	0x000000ff
        /*0708*/ 	.word	0x0002d8a8
        /*070c*/ 	.short	0x0100
        /*070e*/ 	.byte	0x08
	.zero		1


	//   ....[18]....
        /*0710*/ 	.word	0x000008b0
        /*0714*/ 	.word	0x000000ff
        /*0718*/ 	.word	0x0002d8b0
        /*071c*/ 	.short	0x0100
        /*071e*/ 	.byte	0x08
	.zero		1


	//   ....[19]....
        /*0720*/ 	.word	0x000008c0
        /*0724*/ 	.word	0x000000ff
        /*0728*/ 	.word	0x0002d8c0
        /*072c*/ 	.short	0x0100
        /*072e*/ 	.byte	0x08
	.zero		1


	//   ....[20]....
        /*0730*/ 	.word	0x000008d0
        /*0734*/ 	.word	0x000000ff
        /*0738*/ 	.word	0x0002d8b8
        /*073c*/ 	.short	0x0100
        /*073e*/ 	.byte	0x08
	.zero		1


	//   ....[21]....
        /*0740*/ 	.word	0x000008e0
        /*0744*/ 	.word	0x000000ff
        /*0748*/ 	.word	0x0002d8c8
        /*074c*/ 	.short	0x0100
        /*074e*/ 	.byte	0x08
	.zero		1


	//   ....[22]....
        /*0750*/ 	.word	0x00001ca0
        /*0754*/ 	.word	0x000000ff
        /*0758*/ 	.word	0x0002d800
        /*075c*/ 	.short	0x010a
        /*075e*/ 	.byte	0x2a
	.zero		1


	//   ....[23]....
        /*0760*/ 	.word	0x00001d20
        /*0764*/ 	.word	0x00000005
        /*0768*/ 	.word	0x0002d830
        /*076c*/ 	.short	0x010a
        /*076e*/ 	.byte	0x3f
	.zero		1


	//   ....[24]....
        /*0770*/ 	.word	0x00001d80
        /*0774*/ 	.word	0x00000005
        /*0778*/ 	.word	0x0002d830
        /*077c*/ 	.short	0x010a
        /*077e*/ 	.byte	0x3f
	.zero		1


	//   ....[25]....
        /*0780*/ 	.word	0x000021f0
        /*0784*/ 	.word	0x00000000
        /*0788*/ 	.word	0x00000000
        /*078c*/ 	.short	0x0101
        /*078e*/ 	.byte	0x3f
	.zero		1


	//   ....[26]....
        /*0790*/ 	.word	0x00005160
        /*0794*/ 	.word	0x000000ff
        /*0798*/ 	.word	0x0002d830
        /*079c*/ 	.short	0x010a
        /*079e*/ 	.byte	0x06
	.zero		1


	//   ....[27]....
        /*07a0*/ 	.word	0x000051a0
        /*07a4*/ 	.word	0x000000ff
        /*07a8*/ 	.word	0x0002d830
        /*07ac*/ 	.short	0x010a
        /*07ae*/ 	.byte	0x06
	.zero		1


	//   ....[28]....
        /*07b0*/ 	.word	0x00005440
        /*07b4*/ 	.word	0x000000ff
        /*07b8*/ 	.word	0x0002d850
        /*07bc*/ 	.short	0x010a
        /*07be*/ 	.byte	0x06
	.zero		1


	//   ....[29]....
        /*07c0*/ 	.word	0x00005480
        /*07c4*/ 	.word	0x000000ff
        /*07c8*/ 	.word	0x0002d850
        /*07cc*/ 	.short	0x010a
        /*07ce*/ 	.byte	0x06
	.zero		1


	//   ....[30]....
        /*07d0*/ 	.word	0x00005a70
        /*07d4*/ 	.word	0x00000007
        /*07d8*/ 	.word	0x00000000
        /*07dc*/ 	.short	0x0101
        /*07de*/ 	.byte	0x3f
	.zero		1


	//   ....[31]....
        /*07e0*/ 	.word	0x00007600
        /*07e4*/ 	.word	0x00000036
        /*07e8*/ 	.word	0x00000000
        /*07ec*/ 	.short	0x0101
        /*07ee*/ 	.byte	0x3f
	.zero		1


	//   ....[32]....
        /*07f0*/ 	.word	0x00008580
        /*07f4*/ 	.word	0x000000ff
        /*07f8*/ 	.word	0x0002d830
        /*07fc*/ 	.short	0x010a
        /*07fe*/ 	.byte	0x06
	.zero		1


	//   ....[33]....
        /*0800*/ 	.word	0x000085c0
        /*0804*/ 	.word	0x000000ff
        /*0808*/ 	.word	0x0002d830
        /*080c*/ 	.short	0x010a
        /*080e*/ 	.byte	0x06
	.zero		1


	//   ....[34]....
        /*0810*/ 	.word	0x00008860
        /*0814*/ 	.word	0x000000ff
        /*0818*/ 	.word	0x0002d850
        /*081c*/ 	.short	0x010a
        /*081e*/ 	.byte	0x06
	.zero		1


	//   ....[35]....
        /*0820*/ 	.word	0x000088a0
        /*0824*/ 	.word	0x000000ff
        /*0828*/ 	.word	0x0002d850
        /*082c*/ 	.short	0x010a
        /*082e*/ 	.byte	0x06
	.zero		1


	//   ....[36]....
        /*0830*/ 	.word	0x00009a80
        /*0834*/ 	.word	0x0000002a
        /*0838*/ 	.word	0x00000000
        /*083c*/ 	.short	0x0101
        /*083e*/ 	.byte	0x3f
	.zero		1


	//   ....[37]....
        /*0840*/ 	.word	0x00009b10
        /*0844*/ 	.word	0x00000037
        /*0848*/ 	.word	0x00000000
        /*084c*/ 	.short	0x0101
        /*084e*/ 	.byte	0x3f
	.zero		1


	//   ....[38]....
        /*0850*/ 	.word	0x0000a660
        /*0854*/ 	.word	0x000000ff
        /*0858*/ 	.word	0x0002d830
        /*085c*/ 	.short	0x010a
        /*085e*/ 	.byte	0x06
	.zero		1


	//   ....[39]....
        /*0860*/ 	.word	0x0000a6a0
        /*0864*/ 	.word	0x000000ff
        /*0868*/ 	.word	0x0002d830
        /*086c*/ 	.short	0x010a
        /*086e*/ 	.byte	0x06
	.zero		1


	//   ....[40]....
        /*0870*/ 	.word	0x0000a940
        /*0874*/ 	.word	0x000000ff
        /*0878*/ 	.word	0x0002d850
        /*087c*/ 	.short	0x010a
        /*087e*/ 	.byte	0x06
	.zero		1


	//   ....[41]....
        /*0880*/ 	.word	0x0000a980
        /*0884*/ 	.word	0x000000ff
        /*0888*/ 	.word	0x0002d850
        /*088c*/ 	.short	0x010a
        /*088e*/ 	.byte	0x06
	.zero		1


	//   ....[42]....
        /*0890*/ 	.word	0x0000af30
        /*0894*/ 	.word	0x00000009
        /*0898*/ 	.word	0x00000000
        /*089c*/ 	.short	0x0101
        /*089e*/ 	.byte	0x3f
	.zero		1


	//   ....[43]....
        /*08a0*/ 	.word	0x0000ca90
        /*08a4*/ 	.word	0x00000036
        /*08a8*/ 	.word	0x00000000
        /*08ac*/ 	.short	0x0101
        /*08ae*/ 	.byte	0x3f
	.zero		1


	//   ....[44]....
        /*08b0*/ 	.word	0x0000d6b0
        /*08b4*/ 	.word	0x000000ff
        /*08b8*/ 	.word	0x0002d850
        /*08bc*/ 	.short	0x010a
        /*08be*/ 	.byte	0x09
	.zero		1


	//   ....[45]....
        /*08c0*/ 	.word	0x0000d6f0
        /*08c4*/ 	.word	0x000000ff
        /*08c8*/ 	.word	0x0002d850
        /*08cc*/ 	.short	0x010a
        /*08ce*/ 	.byte	0x09
	.zero		1


	//   ....[46]....
        /*08d0*/ 	.word	0x0000dd30
        /*08d4*/ 	.word	0x00000006
        /*08d8*/ 	.word	0x00000000
        /*08dc*/ 	.short	0x0101
        /*08de*/ 	.byte	0x3f
	.zero		1


	//   ....[47]....
        /*08e0*/ 	.word	0x0000eff0
        /*08e4*/ 	.word	0x000000ff
        /*08e8*/ 	.word	0x00000000
        /*08ec*/ 	.short	0x0101
        /*08ee*/ 	.byte	0x04
	.zero		1


	//   ....[48]....
        /*08f0*/ 	.word	0x00011a50
        /*08f4*/ 	.word	0x00000000
        /*08f8*/ 	.word	0x0002d840
        /*08fc*/ 	.short	0x010a
        /*08fe*/ 	.byte	0x3f
	.zero		1


	//   ....[49]....
        /*0900*/ 	.word	0x000129d0
        /*0904*/ 	.word	0x00000016
        /*0908*/ 	.word	0x0002d800
        /*090c*/ 	.short	0x0107
        /*090e*/ 	.byte	0x3f
	.zero		1


	//   ....[50]....
        /*0910*/ 	.word	0x00012ad0
        /*0914*/ 	.word	0x00000016
        /*0918*/ 	.word	0x0002d800
        /*091c*/ 	.short	0x0101
        /*091e*/ 	.byte	0x3f
	.zero		1


	//   ....[51]....
        /*0920*/ 	.word	0x00012af0
        /*0924*/ 	.word	0x00000016
        /*0928*/ 	.word	0x0002d820
        /*092c*/ 	.short	0x010a
        /*092e*/ 	.byte	0x3f
	.zero		1


	//   ....[52]....
        /*0930*/ 	.word	0x00012e10
        /*0934*/ 	.word	0x00000003
        /*0938*/ 	.word	0x0002d840
        /*093c*/ 	.short	0x010a
        /*093e*/ 	.byte	0x3f
	.zero		1


	//   ....[53]....
        /*0940*/ 	.word	0x00013290
        /*0944*/ 	.word	0x00000003
        /*0948*/ 	.word	0x00000060
        /*094c*/ 	.short	0x010a
        /*094e*/ 	.byte	0x3f
	.zero		1


	//   ....[54]....
        /*0950*/ 	.word	0x000139d0
        /*0954*/ 	.word	0x00000003
        /*0958*/ 	.word	0x0002d840
        /*095c*/ 	.short	0x010a
        /*095e*/ 	.byte	0x3f
	.zero		1


	//   ....[55]....
        /*0960*/ 	.word	0x00013e50
        /*0964*/ 	.word	0x0000000c
        /*0968*/ 	.word	0x00000060
        /*096c*/ 	.short	0x010a
        /*096e*/ 	.byte	0x3f
	.zero		1


	//   ....[56]....
        /*0970*/ 	.word	0x000144c0
        /*0974*/ 	.word	0x00000002
        /*0978*/ 	.word	0x0002d840
        /*097c*/ 	.short	0x010a
        /*097e*/ 	.byte	0x3f
	.zero		1


	//   ....[57]....
        /*0980*/ 	.word	0x00014950
        /*0984*/ 	.word	0x00000007
        /*0988*/ 	.word	0x00000060
        /*098c*/ 	.short	0x010a
        /*098e*/ 	.byte	0x3f
	.zero		1


	//   ....[58]....
        /*0990*/ 	.word	0x00014f70
        /*0994*/ 	.word	0x00000003
        /*0998*/ 	.word	0x0002d860
        /*099c*/ 	.short	0x010a
        /*099e*/ 	.byte	0x3f
	.zero		1


	//   ....[59]....
        /*09a0*/ 	.word	0x000160a0
        /*09a4*/ 	.word	0x00000009
        /*09a8*/ 	.word	0x0002d820
        /*09ac*/ 	.short	0x010a
        /*09ae*/ 	.byte	0x3f
	.zero		1


	//   ....[60]....
        /*09b0*/ 	.word	0x00016240
        /*09b4*/ 	.word	0x00000005
        /*09b8*/ 	.word	0x00000000
        /*09bc*/ 	.short	0x010a
        /*09be*/ 	.byte	0x3f
	.zero		1


	//   ....[61]....
        /*09c0*/ 	.word	0x000162b0
        /*09c4*/ 	.word	0x00000003
        /*09c8*/ 	.word	0x00000000
        /*09cc*/ 	.short	0x010a
        /*09ce*/ 	.byte	0x3f
	.zero		1


	//   ....[62]....
        /*09d0*/ 	.word	0x00016310
        /*09d4*/ 	.word	0x00000017
        /*09d8*/ 	.word	0x00000000
        /*09dc*/ 	.short	0x010a
        /*09de*/ 	.byte	0x3f
	.zero		1


	//   ....[63]....
        /*09e0*/ 	.word	0x00016340
        /*09e4*/ 	.word	0x00000007
        /*09e8*/ 	.word	0x00000000
        /*09ec*/ 	.short	0x010a
        /*09ee*/ 	.byte	0x3f
	.zero		1


	//   ....[64]....
        /*09f0*/ 	.word	0x000163b0
        /*09f4*/ 	.word	0x00000003
        /*09f8*/ 	.word	0x0002d800
        /*09fc*/ 	.short	0x010a
        /*09fe*/ 	.byte	0x3f
	.zero		1


	//   ....[65]....
        /*0a00*/ 	.word	0x00016400
        /*0a04*/ 	.word	0x00000005
        /*0a08*/ 	.word	0x0002d830
        /*0a0c*/ 	.short	0x010a
        /*0a0e*/ 	.byte	0x3f
	.zero		1


	//   ....[66]....
        /*0a10*/ 	.word	0x00016460
        /*0a14*/ 	.word	0x00000007
        /*0a18*/ 	.word	0x0002d830
        /*0a1c*/ 	.short	0x010a
        /*0a1e*/ 	.byte	0x3f
	.zero		1


	//   ....[67]....
        /*0a20*/ 	.word	0x000164c0
        /*0a24*/ 	.word	0x00000007
        /*0a28*/ 	.word	0x0002d850
        /*0a2c*/ 	.short	0x010a
        /*0a2e*/ 	.byte	0x3f
	.zero		1


	//   ....[68]....
        /*0a30*/ 	.word	0x00016520
        /*0a34*/ 	.word	0x00000005
        /*0a38*/ 	.word	0x0002d830
        /*0a3c*/ 	.short	0x010a
        /*0a3e*/ 	.byte	0x3f
	.zero		1


	//   ....[69]....
        /*0a40*/ 	.word	0x00016580
        /*0a44*/ 	.word	0x00000005
        /*0a48*/ 	.word	0x0002d850
        /*0a4c*/ 	.short	0x010a
        /*0a4e*/ 	.byte	0x3f
	.zero		1


	//   ....[70]....
        /*0a50*/ 	.word	0x000165e0
        /*0a54*/ 	.word	0x00000005
        /*0a58*/ 	.word	0x0002d830
        /*0a5c*/ 	.short	0x010a
        /*0a5e*/ 	.byte	0x3f
	.zero		1


	//   ....[71]....
        /*0a60*/ 	.word	0x00016640
        /*0a64*/ 	.word	0x00000005
        /*0a68*/ 	.word	0x0002d850
        /*0a6c*/ 	.short	0x010a
        /*0a6e*/ 	.byte	0x3f
	.zero		1


	//   ....[72]....
        /*0a70*/ 	.word	0x000166a0
        /*0a74*/ 	.word	0x00000007
        /*0a78*/ 	.word	0x0002d850
        /*0a7c*/ 	.short	0x010a
        /*0a7e*/ 	.byte	0x3f
	.zero		1


	//   ....[73]....
        /*0a80*/ 	.word	0x00016840
        /*0a84*/ 	.word	0x00000000
        /*0a88*/ 	.word	0x0002d840
        /*0a8c*/ 	.short	0x010a
        /*0a8e*/ 	.byte	0x3f
	.zero		1


	//   ....[74]....
        /*0a90*/ 	.word	0x000170f0
        /*0a94*/ 	.word	0x00000016
        /*0a98*/ 	.word	0x0002d820
        /*0a9c*/ 	.short	0x010a
        /*0a9e*/ 	.byte	0x3f
	.zero		1


	//   ....[75]....
        /*0aa0*/ 	.word	0x00017140
        /*0aa4*/ 	.word	0x00000003
        /*0aa8*/ 	.word	0x0002d840
        /*0aac*/ 	.short	0x010a
        /*0aae*/ 	.byte	0x3f
	.zero		1


	//   ....[76]....
        /*0ab0*/ 	.word	0x00017190
        /*0ab4*/ 	.word	0x00000003
        /*0ab8*/ 	.word	0x00000060
        /*0abc*/ 	.short	0x010a
        /*0abe*/ 	.byte	0x3f
	.zero		1


	//   ....[77]....
        /*0ac0*/ 	.word	0x000171e0
        /*0ac4*/ 	.word	0x00000003
        /*0ac8*/ 	.word	0x0002d840
        /*0acc*/ 	.short	0x010a
        /*0ace*/ 	.byte	0x3f
	.zero		1


	//   ....[78]....
        /*0ad0*/ 	.word	0x00017230
        /*0ad4*/ 	.word	0x0000000c
        /*0ad8*/ 	.word	0x00000060
        /*0adc*/ 	.short	0x010a
        /*0ade*/ 	.byte	0x3f
	.zero		1


	//   ....[79]....
        /*0ae0*/ 	.word	0x00017280
        /*0ae4*/ 	.word	0x00000002
        /*0ae8*/ 	.word	0x0002d840
        /*0aec*/ 	.short	0x010a
        /*0aee*/ 	.byte	0x3f
	.zero		1


	//   ....[80]....
        /*0af0*/ 	.word	0x000172d0
        /*0af4*/ 	.word	0x00000007
        /*0af8*/ 	.word	0x00000060
        /*0afc*/ 	.short	0x010a
        /*0afe*/ 	.byte	0x3f
	.zero		1


	//   ....[81]....
        /*0b00*/ 	.word	0x00017320
        /*0b04*/ 	.word	0x00000003
        /*0b08*/ 	.word	0x0002d860
        /*0b0c*/ 	.short	0x010a
        /*0b0e*/ 	.byte	0x3f
	.zero		1


	//   ....[82]....
        /*0b10*/ 	.word	0x00017ca0
        /*0b14*/ 	.word	0x00000009
        /*0b18*/ 	.word	0x0002d820
        /*0b1c*/ 	.short	0x010a
        /*0b1e*/ 	.byte	0x3f
	.zero		1


	//   ....[83]....
        /*0b20*/ 	.word	0x00017e40
        /*0b24*/ 	.word	0x00000005
        /*0b28*/ 	.word	0x00000000
        /*0b2c*/ 	.short	0x010a
        /*0b2e*/ 	.byte	0x3f
	.zero		1


	//   ....[84]....
        /*0b30*/ 	.word	0x00017e90
        /*0b34*/ 	.word	0x00000003
        /*0b38*/ 	.word	0x00000000
        /*0b3c*/ 	.short	0x010a
        /*0b3e*/ 	.byte	0x3f
	.zero		1


	//   ....[85]....
        /*0b40*/ 	.word	0x00017ee0
        /*0b44*/ 	.word	0x00000017
        /*0b48*/ 	.word	0x00000000
        /*0b4c*/ 	.short	0x010a
        /*0b4e*/ 	.byte	0x3f
	.zero		1


	//----- nvinfo : EIATTR_NUM_MBARRIERS
	.align		4
.L_1353:
        /*0b50*/ 	.byte	0x03, 0x38
        /*0b52*/ 	.short	0x0016


	//----- nvinfo : EIATTR_EXIT_INSTR_OFFSETS
	.align		4
        /*0b54*/ 	.byte	0x04, 0x1c
        /*0b56*/ 	.short	(.L_1355 - .L_1354)


	//   ....[0]....
.L_1354:
        /*0b58*/ 	.word	0x00000a80


	//   ....[1]....
        /*0b5c*/ 	.word	0x0000fc40


	//   ....[2]....
        /*0b60*/ 	.word	0x00016390


	//----- nvinfo : EIATTR_MAX_THREADS
	.align		4
.L_1355:
        /*0b64*/ 	.byte	0x04, 0x05
        /*0b66*/ 	.short	(.L_1357 - .L_1356)
.L_1356:
        /*0b68*/ 	.word	0x00000200
        /*0b6c*/ 	.word	0x00000001
        /*0b70*/ 	.word	0x00000001


	//----- nvinfo : EIATTR_CRS_STACK_SIZE
	.align		4
.L_1357:
        /*0b74*/ 	.byte	0x04, 0x1e
        /*0b76*/ 	.short	(.L_1359 - .L_1358)
.L_1358:
        /*0b78*/ 	.word	0x00000000


	//----- nvinfo : EIATTR_CBANK_PARAM_SIZE
	.align		4
.L_1359:
        /*0b7c*/ 	.byte	0x03, 0x19
        /*0b7e*/ 	.short	0x0af0


	//----- nvinfo : EIATTR_PARAM_CBANK
	.align		4
        /*0b80*/ 	.byte	0x04, 0x0a
        /*0b82*/ 	.short	(.L_1361 - .L_1360)
	.align		4
.L_1360:
        /*0b84*/ 	.word	index@(.nv.constant0._ZN7cutlass13device_kernelIN5flash11enable_sm90INS1_16FlashAttnFwdSm90INS1_25CollectiveMainloopFwdSm90ILi2EN4cute5tupleIJNS5_1CILi1EEES8_S8_EEENS6_IJNS7_ILi192EEENS7_ILi128EEENS7_ILi96EEEEEELi96ENS_10bfloat16_tEfNS_4arch4Sm90ELb0ELb1ELb0ELb1ELb0ELb0ELb0ELb0ELb1ELb1ELb0ELb0EEENS1_21CollectiveEpilogueFwdINS6_IJSA_SC_SB_EEES9_SE_SG_Li384ELb1ELb1ELb0ELb0EEENS1_36VarlenDynamicPersistentTileSchedulerILi192ELi128ELi384ELi128ELb0ELb1ELb1ELb1ELb0ELb1EEEEEEEEEvNT_6ParamsE)
        /*0b88*/ 	.short	0x0210
        /*0b8a*/ 	.short	0x0af0


	//----- nvinfo : EIATTR_SW_WAR
	.align		4
.L_1361:
        /*0b8c*/ 	.byte	0x04, 0x36
        /*0b8e*/ 	.short	(.L_1363 - .L_1362)
.L_1362:
        /*0b90*/ 	.word	0x00000008
.L_1363:


//--------------------- .nv.info._ZN7cutlass13device_kernelIN5flash11enable_sm90INS1_16FlashAttnFwdSm90INS1_25CollectiveMainloopFwdSm90ILi2EN4cute5tupleIJNS5_1CILi1EEES8_S8_EEENS6_IJNS7_ILi192EEENS7_ILi128EEENS7_ILi96EEEEEELi96ENS_10bfloat16_tEfNS_4arch4Sm90ELb0ELb1ELb0ELb1ELb0ELb1ELb0ELb0ELb1ELb1ELb0ELb0EEENS1_21CollectiveEpilogueFwdINS6_IJSA_SC_SB_EEES9_SE_SG_Li384ELb1ELb1ELb0ELb0EEENS1_36VarlenDynamicPersistentTileSchedulerILi192ELi128ELi384ELi128ELb0ELb1ELb1ELb1ELb0ELb1EEEEEEEEEvNT_6ParamsE --------------------------
	.section	.nv.info._ZN7cutlass13device_kernelIN5flash11enable_sm90INS1_16FlashAttnFwdSm90INS1_25CollectiveMainloopFwdSm90ILi2EN4cute5tupleIJNS5_1CILi1EEES8_S8_EEENS6_IJNS7_ILi192EEENS7_ILi128EEENS7_ILi96EEEEEELi96ENS_10bfloat16_tEfNS_4arch4Sm90ELb0ELb1ELb0ELb1ELb0ELb1ELb0ELb0ELb1ELb1ELb0ELb0EEENS1_21CollectiveEpilogueFwdINS6_IJSA_SC_SB_EEES9_SE_SG_Li384ELb1ELb1ELb0ELb0EEENS1_36VarlenDynamicPersistentTileSchedulerILi192ELi128ELi384ELi128ELb0ELb1ELb1ELb1ELb0ELb1EEEEEEEEEvNT_6ParamsE,"",@"SHT_CUDA_INFO"
	.sectionflags	@""
	.align	4


	//----- nvinfo : EIATTR_CUDA_API_VERSION
	.align		4
        /*0000*/ 	.byte	0x04, 0x37
        /*0002*/ 	.short	(.L_1365 - .L_1364)
.L_1364:
        /*0004*/ 	.word	0x00000082


	//----- nvinfo : EIATTR_KPARAM_INFO
	.align		4
.L_1365:
        /*0008*/ 	.byte	0x04, 0x17
        /*000a*/ 	.short	(.L_1367 - .L_1366)
.L_1366:
        /*000c*/ 	.word	0x00000000
        /*0010*/ 	.short	0x0000
        /*0012*/ 	.short	0x0070
        /*0014*/ 	.byte	0x00, 0xf0, 0x01, 0x2a


	//----- nvinfo : EIATTR_SPARSE_MMA_MASK
	.align		4
.L_1367:
        /*0018*/ 	.byte	0x03, 0x50
        /*001a*/ 	.short	0x0000


	//----- nvinfo : EIATTR_MAXREG_COUNT
	.align		4
        /*001c*/ 	.byte	0x03, 0x1b
        /*001e*/ 	.short	0x0080


	//----- nvinfo : EIATTR_NUM_BARRIERS
	.align		4
        /*0020*/ 	.byte	0x02, 0x4c
        /*0022*/ 	.byte	0x10
	.zero		1


	//----- nvinfo : EIATTR_EXTERNS
	.align		4
        /*0024*/ 	.byte	0x04, 0x0f
        /*0026*/ 	.short	(.L_1369 - .L_1368)


	//   ....[0]....
	.align		4
.L_1368:
        /*0028*/ 	.word	index@(__assertfail)


	//----- nvinfo : EIATTR_ANNOTATIONS
	.align		4
.L_1369:
        /*002c*/ 	.byte	0x04, 0x55
        /*002e*/ 	.short	(.L_1371 - .L_1370)


	//   ....[0]....
.L_1370:
        /* <DEDUP_REMOVED lines=87> */


	//----- nvinfo : EIATTR_MERCURY_ISA_VERSION
	.align		4
.L_1371:
        /*0590*/ 	.byte	0x03, 0x5f
        /*0592*/ 	.short	0x0101


	//----- nvinfo : EIATTR_UNUSED_LOAD_BYTE_OFFSET
	.align		4
        /*0594*/ 	.byte	0x04, 0x44
        /*0596*/ 	.short	(.L_1373 - .L_1372)


	//   ....[0]....
.L_1372:
        /*0598*/ 	.word	0x00000af0
        /*059c*/ 	.word	0x0000fff0


	//   ....[1]....
        /*05a0*/ 	.word	0x00018d20
        /*05a4*/ 	.word	0x0000fff0


	//----- nvinfo : EIATTR_INT_WARP_WIDE_INSTR_OFFSETS
	.align		4
.L_1373:
        /*05a8*/ 	.byte	0x04, 0x31
        /*05aa*/ 	.short	(.L_1375 - .L_1374)


	//   ....[0]....
.L_1374:
        /*05ac*/ 	.word	0x00000190


	//   ....[1]....
        /*05b0*/ 	.word	0x000001d0


	//   ....[2]....
        /*05b4*/ 	.word	0x00000240


	//   ....[3]....
        /*05b8*/ 	.word	0x0001da70


	//   ....[4]....
        /*05bc*/ 	.word	0x0001db00


	//   ....[5]....
        /*05c0*/ 	.word	0x00021590


	//   ....[6]....
        /*05c4*/ 	.word	0x00021620


	//----- nvinfo : EIATTR_COOP_GROUP_MASK_REGIDS
	.align		4
.L_1375:
        /*05c8*/ 	.byte	0x04, 0x29
        /*05ca*/ 	.short	(.L_1377 - .L_1376)


	//   ....[0]....
.L_1376:
        /*05cc*/ 	.word	0xffffffff


	//   ....[1]....
        /*05d0*/ 	.word	0xffffffff


	//   ....[2]....
        /*05d4*/ 	.word	0xffffffff


	//   ....[3]....
        /*05d8*/ 	.word	0xffffffff


	//   ....[4]....
        /*05dc*/ 	.word	0xffffffff


	//   ....[5]....
        /*05e0*/ 	.word	0xffffffff


	//   ....[6]....
        /*05e4*/ 	.word	0xffffffff


	//   ....[7]....
        /*05e8*/ 	.word	0xffffffff


	//   ....[8]....
        /*05ec*/ 	.word	0xffffffff


	//   ....[9]....
        /*05f0*/ 	.word	0xffffffff


	//   ....[10]....
        /*05f4*/ 	.word	0xffffffff


	//   ....[11]....
        /*05f8*/ 	.word	0xffffffff


	//   ....[12]....
        /*05fc*/ 	.word	0xffffffff


	//   ....[13]....
        /*0600*/ 	.word	0xffffffff


	//   ....[14]....
        /*0604*/ 	.word	0xffffffff


	//   ....[15]....
        /*0608*/ 	.word	0xffffffff


	//   ....[16]....
        /*060c*/ 	.word	0xffffffff


	//   ....[17]....
        /*0610*/ 	.word	0xffffffff


	//   ....[18]....
        /*0614*/ 	.word	0xffffffff


	//   ....[19]....
        /*0618*/ 	.word	0xffffffff


	//   ....[20]....
        /*061c*/ 	.word	0xffffffff


	//   ....[21]....
        /*0620*/ 	.word	0xffffffff


	//   ....[22]....
        /*0624*/ 	.word	0xffffffff


	//   ....[23]....
        /*0628*/ 	.word	0xffffffff


	//   ....[24]....
        /*062c*/ 	.word	0xffffffff


	//   ....[25]....
        /*0630*/ 	.word	0xffffffff


	//   ....[26]....
        /*0634*/ 	.word	0xffffffff


	//   ....[27]....
        /*0638*/ 	.word	0xffffffff


	//   ....[28]....
        /*063c*/ 	.word	0xffffffff


	//   ....[29]....
        /*0640*/ 	.word	0xffffffff


	//   ....[30]....
        /*0644*/ 	.word	0xffffffff


	//   ....[31]....
        /*0648*/ 	.word	0xffffffff


	//   ....[32]....
        /*064c*/ 	.word	0xffffffff


	//   ....[33]....
        /*0650*/ 	.word	0xffffffff


	//   ....[34]....
        /*0654*/ 	.word	0xffffffff


	//   ....[35]....
        /*0658*/ 	.word	0xffffffff


	//   ....[36]....
        /*065c*/ 	.word	0xffffffff


	//   ....[37]....
        /*0660*/ 	.word	0xffffffff


	//   ....[38]....
        /*0664*/ 	.word	0xffffffff


	//   ....[39]....
        /*0668*/ 	.word	0xffffffff


	//   ....[40]....
        /*066c*/ 	.word	0xffffffff


	//   ....[41]....
        /*0670*/ 	.word	0xffffffff


	//   ....[42]....
        /*0674*/ 	.word	0xffffffff


	//   ....[43]....
        /*0678*/ 	.word	0xffffffff


	//   ....[44]....
        /*067c*/ 	.word	0xffffffff


	//   ....[45]....
        /*0680*/ 	.word	0xffffffff


	//   ....[46]....
        /*0684*/ 	.word	0xffffffff


	//   ....[47]....
        /*0688*/ 	.word	0xffffffff


	//   ....[48]....
        /*068c*/ 	.word	0xffffffff


	//   ....[49]....
        /*0690*/ 	.word	0xffffffff


	//   ....[50]....
        /*0694*/ 	.word	0xffffffff


	//   ....[51]....
        /*0698*/ 	.word	0xffffffff


	//   ....[52]....
        /*069c*/ 	.word	0xffffffff


	//   ....[53]....
        /*06a0*/ 	.word	0xffffffff


	//   ....[54]....
        /*06a4*/ 	.word	0xffffffff


	//   ....[55]....
        /*06a8*/ 	.word	0xffffffff


	//   ....[56]....
        /*06ac*/ 	.word	0xffffffff


	//   ....[57]....
        /*06b0*/ 	.word	0xffffffff


	//   ....[58]....
        /*06b4*/ 	.word	0xffffffff


	//   ....[59]....
        /*06b8*/ 	.word	0xffffffff


	//   ....[60]....
        /*06bc*/ 	.word	0xffffffff


	//   ....[61]....
        /*06c0*/ 	.word	0xffffffff


	//   ....[62]....
        /*06c4*/ 	.word	0xffffffff


	//   ....[63]....
        /*06c8*/ 	.word	0xffffffff


	//   ....[64]....
        /*06cc*/ 	.word	0xffffffff


	//   ....[65]....
        /*06d0*/ 	.word	0xffffffff


	//   ....[66]....
        /*06d4*/ 	.word	0xffffffff


	//   ....[67]....
        /*06d8*/ 	.word	0xffffffff


	//   ....[68]....
        /*06dc*/ 	.word	0xffffffff


	//   ....[69]....
        /*06e0*/ 	.word	0xffffffff


	//   ....[70]....
        /*06e4*/ 	.word	0xffffffff


	//   ....[71]....
        /*06e8*/ 	.word	0xffffffff


	//   ....[72]....
        /*06ec*/ 	.word	0xffffffff


	//   ....[73]....
        /*06f0*/ 	.word	0xffffffff


	//   ....[74]....
        /*06f4*/ 	.word	0xffffffff


	//   ....[75]....
        /*06f8*/ 	.word	0xffffffff


	//   ....[76]....
        /*06fc*/ 	.word	0xffffffff


	//   ....[77]....
        /*0700*/ 	.word	0xffffffff


	//   ....[78]....
        /*0704*/ 	.word	0xffffffff


	//   ....[79]....
        /*0708*/ 	.word	0xffffffff


	//   ....[80]....
        /*070c*/ 	.word	0xffffffff


	//   ....[81]....
        /*0710*/ 	.word	0xffffffff


	//   ....[82]....
        /*0714*/ 	.word	0xffffffff


	//   ....[83]....
        /*0718*/ 	.word	0xffffffff


	//   ....[84]....
        /*071c*/ 	.word	0xffffffff


	//   ....[85]....
        /*0720*/ 	.word	0xffffffff


	//   ....[86]....
        /*0724*/ 	.word	0xffffffff


	//   ....[87]....
        /*0728*/ 	.word	0xffffffff


	//   ....[88]....
        /*072c*/ 	.word	0xffffffff


	//   ....[89]....
        /*0730*/ 	.word	0xffffffff


	//   ....[90]....
        /*0734*/ 	.word	0xffffffff


	//   ....[91]....
        /*0738*/ 	.word	0xffffffff


	//   ....[92]....
        /*073c*/ 	.word	0xffffffff


	//   ....[93]....
        /*0740*/ 	.word	0xffffffff


	//   ....[94]....
        /*0744*/ 	.word	0xffffffff


	//   ....[95]....
        /*0748*/ 	.word	0xffffffff


	//   ....[96]....
        /*074c*/ 	.word	0xffffffff


	//   ....[97]....
        /*0750*/ 	.word	0xffffffff


	//   ....[98]....
        /*0754*/ 	.word	0xffffffff


	//   ....[99]....
        /*0758*/ 	.word	0xffffffff


	//   ....[100]....
        /*075c*/ 	.word	0xffffffff


	//   ....[101]....
        /*0760*/ 	.word	0xffffffff


	//   ....[102]....
        /*0764*/ 	.word	0xffffffff


	//   ....[103]....
        /*0768*/ 	.word	0xffffffff


	//   ....[104]....
        /*076c*/ 	.word	0xffffffff


	//   ....[105]....
        /*0770*/ 	.word	0xffffffff


	//   ....[106]....
        /*0774*/ 	.word	0x0500000f


	//   ....[107]....
        /*0778*/ 	.word	0x0500000f


	//   ....[108]....
        /*077c*/ 	.word	0x0500000f


	//   ....[109]....
        /*0780*/ 	.word	0x0500000f


	//   ....[110]....
        /*0784*/ 	.word	0x0500000f


	//   ....[111]....
        /*0788*/ 	.word	0x0500000f


	//   ....[112]....
        /*078c*/ 	.word	0x0500000f


	//   ....[113]....
        /*0790*/ 	.word	0x0500000f


	//   ....[114]....
        /*0794*/ 	.word	0x0500000f


	//   ....[115]....
        /*0798*/ 	.word	0x0500000f


	//   ....[116]....
        /*079c*/ 	.word	0x0500000f


	//   ....[117]....
        /*07a0*/ 	.word	0x0500000f


	//   ....[118]....
        /*07a4*/ 	.word	0x0500000f


	//   ....[119]....
        /*07a8*/ 	.word	0x0500000f


	//   ....[120]....
        /*07ac*/ 	.word	0x0500000f


	//   ....[121]....
        /*07b0*/ 	.word	0x0500000f


	//   ....[122]....
        /*07b4*/ 	.word	0x0500000f


	//   ....[123]....
        /*07b8*/ 	.word	0x0500000f


	//   ....[124]....
        /*07bc*/ 	.word	0x0500000f


	//   ....[125]....
        /*07c0*/ 	.word	0x0500000f


	//   ....[126]....
        /*07c4*/ 	.word	0x0500000f


	//   ....[127]....
        /*07c8*/ 	.word	0x0500000f


	//   ....[128]....
        /*07cc*/ 	.word	0x0500000f


	//   ....[129]....
        /*07d0*/ 	.word	0x0500000f


	//   ....[130]....
        /*07d4*/ 	.word	0x0500000f


	//   ....[131]....
        /*07d8*/ 	.word	0x0500000f


	//   ....[132]....
        /*07dc*/ 	.word	0x0500000f


	//   ....[133]....
        /*07e0*/ 	.word	0x0500000f


	//   ....[134]....
        /*07e4*/ 	.word	0x0500000f


	//   ....[135]....
        /*07e8*/ 	.word	0x0500000f


	//   ....[136]....
        /*07ec*/ 	.word	0x0500000f


	//   ....[137]....
        /*07f0*/ 	.word	0x0500000f


	//   ....[138]....
        /*07f4*/ 	.word	0x0500000f


	//   ....[139]....
        /*07f8*/ 	.word	0x0500000f


	//   ....[140]....
        /*07fc*/ 	.word	0x0500000f


	//   ....[141]....
        /*0800*/ 	.word	0x0500000f


	//   ....[142]....
        /*0804*/ 	.word	0x0500000f


	//   ....[143]....
        /*0808*/ 	.word	0x0500000f


	//   ....[144]....
        /*080c*/ 	.word	0x0500000f


	//   ....[145]....
        /*0810*/ 	.word	0x0500000f


	//   ....[146]....
        /*0814*/ 	.word	0x0500000f


	//   ....[147]....
        /*0818*/ 	.word	0x0500000f


	//   ....[148]....
        /*081c*/ 	.word	0x0500000f


	//   ....[149]....
        /*0820*/ 	.word	0x0500000f


	//   ....[150]....
        /*0824*/ 	.word	0x0500000f


	//----- nvinfo : EIATTR_COOP_GROUP_INSTR_OFFSETS
	.align		4
.L_1377:
        /*0828*/ 	.byte	0x04, 0x28
        /*082a*/ 	.short	(.L_1379 - .L_1378)


	//   ....[0]....
.L_1378:
        /*082c*/ 	.word	0x00000070


	//   ....[1]....
        /*0830*/ 	.word	0x000001a0


	//   ....[2]....
        /*0834*/ 	.word	0x000001f0


	//   ....[3]....
        /*0838*/ 	.word	0x00000420


	//   ....[4]....
        /*083c*/ 	.word	0x00000580


	//   ....[5]....
        /*0840*/ 	.word	0x000006a0


	//   ....[6]....
        /*0844*/ 	.word	0x00000800


	//   ....[7]....
        /*0848*/ 	.word	0x00007750


	//   ....[8]....
        /*084c*/ 	.word	0x00007ec0


	//   ....[9]....
        /*0850*/ 	.word	0x00007ed0


	//   ....[10]....
        /*0854*/ 	.word	0x00007ee0


	//   ....[11]....
        /*0858*/ 	.word	0x00007ef0


	//   ....[12]....
        /*085c*/ 	.word	0x00009eb0


	//   ....[13]....
        /*0860*/ 	.word	0x00009ec0


	//   ....[14]....
        /*0864*/ 	.word	0x00009ed0


	//   ....[15]....
        /*0868*/ 	.word	0x00009ee0


	//   ....[16]....
        /*086c*/ 	.word	0x0000c200


	//   ....[17]....
        /*0870*/ 	.word	0x0000d020


	//   ....[18]....
        /*0874*/ 	.word	0x0000d710


	//   ....[19]....
        /*0878*/ 	.word	0x0000d820


	//   ....[20]....
        /*087c*/ 	.word	0x0000e0f0


	//   ....[21]....
        /*0880*/ 	.word	0x0000e160


	//   ....[22]....
        /*0884*/ 	.word	0x0000edd0


	//   ....[23]....
        /*0888*/ 	.word	0x0000f8c0


	//   ....[24]....
        /*088c*/ 	.word	0x00010000


	//   ....[25]....
        /*0890*/ 	.word	0x00010a10


	//   ....[26]....
        /*0894*/ 	.word	0x00010a30


	//   ....[27]....
        /*0898*/ 	.word	0x000117f0


	//   ....[28]....
        /*089c*/ 	.word	0x00011830


	//   ....[29]....
        /*08a0*/ 	.word	0x00012590


	//   ....[30]....
        /*08a4*/ 	.word	0x00013260


	//   ....[31]....
        /*08a8*/ 	.word	0x00013280


	//   ....[32]....
        /*08ac*/ 	.word	0x000139b0


	//   ....[33]....
        /*08b0*/ 	.word	0x000139f0


	//   ....[34]....
        /*08b4*/ 	.word	0x00014c00


	//   ....[35]....
        /*08b8*/ 	.word	0x00015350


	//   ....[36]....
        /*08bc*/ 	.word	0x00015ad0


	//   ....[37]....
        /*08c0*/ 	.word	0x000164d0


	//   ....[38]....
        /*08c4*/ 	.word	0x000164f0


	//   ....[39]....
        /*08c8*/ 	.word	0x000172a0


	//   ....[40]....
        /*08cc*/ 	.word	0x000172c0


	//   ....[41]....
        /*08d0*/ 	.word	0x00018050


	//   ....[42]....
        /*08d4*/ 	.word	0x00018720


	//   ....[43]....
        /*08d8*/ 	.word	0x00018750


	//   ....[44]....
        /*08dc*/ 	.word	0x000187a0


	//   ....[45]....
        /*08e0*/ 	.word	0x000187b0


	//   ....[46]....
        /*08e4*/ 	.word	0x000196f0


	//   ....[47]....
        /*08e8*/ 	.word	0x00019720


	//   ....[48]....
        /*08ec*/ 	.word	0x00019790


	//   ....[49]....
        /*08f0*/ 	.word	0x000197a0


	//   ....[50]....
        /*08f4*/ 	.word	0x00019cb0


	//   ....[51]....
        /*08f8*/ 	.word	0x00019cd0


	//   ....[52]....
        /*08fc*/ 	.word	0x00019df0


	//   ....[53]....
        /*0900*/ 	.word	0x00019e10


	//   ....[54]....
        /*0904*/ 	.word	0x0001a680


	//   ....[55]....
        /*0908*/ 	.word	0x0001a690


	//   ....[56]....
        /*090c*/ 	.word	0x0001a7f0


	//   ....[57]....
        /*0910*/ 	.word	0x0001a800


	//   ....[58]....
        /*0914*/ 	.word	0x0001a9a0


	//   ....[59]....
        /*0918*/ 	.word	0x0001ab70


	//   ....[60]....
        /*091c*/ 	.word	0x0001aba0


	//   ....[61]....
        /*0920*/ 	.word	0x0001abd0


	//   ....[62]....
        /*0924*/ 	.word	0x0001ac00


	//   ....[63]....
        /*0928*/ 	.word	0x0001ac30


	//   ....[64]....
        /*092c*/ 	.word	0x0001ac60


	//   ....[65]....
        /*0930*/ 	.word	0x0001add0


	//   ....[66]....
        /*0934*/ 	.word	0x0001ae00


	//   ....[67]....
        /*0938*/ 	.word	0x0001ae30


	//   ....[68]....
        /*093c*/ 	.word	0x0001ae60


	//   ....[69]....
        /*0940*/ 	.word	0x0001ae90


	//   ....[70]....
        /*0944*/ 	.word	0x0001aec0


	//   ....[71]....
        /*0948*/ 	.word	0x0001af60


	//   ....[72]....
        /*094c*/ 	.word	0x0001afc0


	//   ....[73]....
        /*0950*/ 	.word	0x0001b060


	//   ....[74]....
        /*0954*/ 	.word	0x0001c200


	//   ....[75]....
        /*0958*/ 	.word	0x0001e000


	//   ....[76]....
        /*095c*/ 	.word	0x0001eca0


	//   ....[77]....
        /*0960*/ 	.word	0x0001ecc0


	//   ....[78]....
        /*0964*/ 	.word	0x0001ed90


	//   ....[79]....
        /*0968*/ 	.word	0x0001edb0


	//   ....[80]....
        /*096c*/ 	.word	0x0001ee50


	//   ....[81]....
        /*0970*/ 	.word	0x0001ee70


	//   ....[82]....
        /*0974*/ 	.word	0x0001ee80


	//   ....[83]....
        /*0978*/ 	.word	0x0001ee90


	//   ....[84]....
        /*097c*/ 	.word	0x0001ef70


	//   ....[85]....
        /*0980*/ 	.word	0x0001efb0


	//   ....[86]....
        /*0984*/ 	.word	0x0001efc0


	//   ....[87]....
        /*0988*/ 	.word	0x0001f050


	//   ....[88]....
        /*098c*/ 	.word	0x00021ce0


	//   ....[89]....
        /*0990*/ 	.word	0x00021d00


	//   ....[90]....
        /*0994*/ 	.word	0x00021d40


	//   ....[91]....
        /*0998*/ 	.word	0x00021d70


	//   ....[92]....
        /*099c*/ 	.word	0x00021da0


	//   ....[93]....
        /*09a0*/ 	.word	0x00021dd0


	//   ....[94]....
        /*09a4*/ 	.word	0x00021e00


	//   ....[95]....
        /*09a8*/ 	.word	0x00021e30


	//   ....[96]....
        /*09ac*/ 	.word	0x00021fa0


	//   ....[97]....
        /*09b0*/ 	.word	0x00021fe0


	//   ....[98]....
        /*09b4*/ 	.word	0x00022010


	//   ....[99]....
        /*09b8*/ 	.word	0x00022040


	//   ....[100]....
        /*09bc*/ 	.word	0x00022070


	//   ....[101]....
        /*09c0*/ 	.word	0x000220a0


	//   ....[102]....
        /*09c4*/ 	.word	0x00022160


	//   ....[103]....
        /*09c8*/ 	.word	0x00022180


	//   ....[104]....
        /*09cc*/ 	.word	0x000221f0


	//   ....[105]....
        /*09d0*/ 	.word	0x00022880


	//   ....[106]....
        /*09d4*/ 	.word	0x00022ce0


	//   ....[107]....
        /*09d8*/ 	.word	0x00022d80


	//   ....[108]....
        /*09dc*/ 	.word	0x00022e10


	//   ....[109]....
        /*09e0*/ 	.word	0x00022e60


	//   ....[110]....
        /*09e4*/ 	.word	0x00022eb0


	//   ....[111]....
        /*09e8*/ 	.word	0x00022f80


	//   ....[112]....
        /*09ec*/ 	.word	0x00023010


	//   ....[113]....
        /*09f0*/ 	.word	0x00023070


	//   ....[114]....
        /*09f4*/ 	.word	0x000230d0


	//   ....[115]....
        /*09f8*/ 	.word	0x00023420


	//   ....[116]....
        /*09fc*/ 	.word	0x00023470


	//   ....[117]....
        /*0a00*/ 	.word	0x00023500


	//   ....[118]....
        /*0a04*/ 	.word	0x00023590


	//   ....[119]....
        /*0a08*/ 	.word	0x00023650


	//   ....[120]....
        /*0a0c*/ 	.word	0x00023940


	//   ....[121]....
        /*0a10*/ 	.word	0x00023af0


	//   ....[122]....
        /*0a14*/ 	.word	0x00023b40


	//   ....[123]....
        /*0a18*/ 	.word	0x00023bb0


	//   ....[124]....
        /*0a1c*/ 	.word	0x00023cb0


	//   ....[125]....
        /*0a20*/ 	.word	0x00023d40


	//   ....[126]....
        /*0a24*/ 	.word	0x00023e50


	//   ....[127]....
        /*0a28*/ 	.word	0x00023eb0


	//   ....[128]....
        /*0a2c*/ 	.word	0x00023f40


	//   ....[129]....
        /*0a30*/ 	.word	0x00024030


	//   ....[130]....
        /*0a34*/ 	.word	0x00024130


	//   ....[131]....
        /*0a38*/ 	.word	0x00024190


	//   ....[132]....
        /*0a3c*/ 	.word	0x000241f0


	//   ....[133]....
        /*0a40*/ 	.word	0x00024590


	//   ....[134]....
        /*0a44*/ 	.word	0x00024640


	//   ....[135]....
        /*0a48*/ 	.word	0x00024740


	//   ....[136]....
        /*0a4c*/ 	.word	0x000247c0


	//   ....[137]....
        /*0a50*/ 	.word	0x00024830


	//   ....[138]....
        /*0a54*/ 	.word	0x000248a0


	//   ....[139]....
        /*0a58*/ 	.word	0x00024910


	//   ....[140]....
        /*0a5c*/ 	.word	0x00024990


	//   ....[141]....
        /*0a60*/ 	.word	0x00024a20


	//   ....[142]....
        /*0a64*/ 	.word	0x00024ac0


	//   ....[143]....
        /*0a68*/ 	.word	0x00024b30


	//   ....[144]....
        /*0a6c*/ 	.word	0x00024ba0


	//   ....[145]....
        /*0a70*/ 	.word	0x00024c10


	//   ....[146]....
        /*0a74*/ 	.word	0x00024c90


	//   ....[147]....
        /*0a78*/ 	.word	0x00024d00


	//   ....[148]....
        /*0a7c*/ 	.word	0x00024da0


	//   ....[149]....
        /*0a80*/ 	.word	0x00024e30


	//   ....[150]....
        /*0a84*/ 	.word	0x00024f60


	//----- nvinfo : EIATTR_REG_RECONFIG
	.align		4
.L_1379:
        /*0a88*/ 	.byte	0x01, 0x54
	.zero		2


	//----- nvinfo : EIATTR_SYSCALL_OFFSETS
	.align		4
        /*0a8c*/ 	.byte	0x04, 0x46
        /*0a8e*/ 	.short	(.L_1381 - .L_1380)


	//   ....[0]....
.L_1380:
        /*0a90*/ 	.word	0x00001e70


	//   ....[1]....
        /*0a94*/ 	.word	0x00001fc0


	//   ....[2]....
        /*0a98*/ 	.word	0x00007950


	//   ....[3]....
        /*0a9c*/ 	.word	0x00007c70


	//   ....[4]....
        /*0aa0*/ 	.word	0x0001dc60


	//   ....[5]....
        /*0aa4*/ 	.word	0x0001ddb0


	//   ....[6]....
        /*0aa8*/ 	.word	0x0001dea0


	//   ....[7]....
        /*0aac*/ 	.word	0x0001e720


	//----- nvinfo : EIATTR_MBARRIER_INSTR_OFFSETS
	.align		4
.L_1381:
        /*0ab0*/ 	.byte	0x04, 0x39
        /*0ab2*/ 	.short	(.L_1383 - .L_1382)


	//   ....[0]....
.L_1382:
        /*0ab4*/ 	.word	0x000002d0
        /*0ab8*/ 	.word	0x000000ff
        /*0abc*/ 	.word	0x0002d800
        /*0ac0*/ 	.short	0x0100
        /*0ac2*/ 	.byte	0x08
	.zero		1


	//   ....[1]....
        /*0ac4*/ 	.word	0x000002e0
        /*0ac8*/ 	.word	0x000000ff
        /*0acc*/ 	.word	0x0002d820
        /*0ad0*/ 	.short	0x0100
        /*0ad2*/ 	.byte	0x08
	.zero		1


	//   ....[2]....
        /*0ad4*/ 	.word	0x000003d0
        /*0ad8*/ 	.word	0x000000ff
        /*0adc*/ 	.word	0x0002d830
        /*0ae0*/ 	.short	0x0100
        /*0ae2*/ 	.byte	0x08
	.zero		1


	//   ....[3]....
        /*0ae4*/ 	.word	0x000003e0
        /*0ae8*/ 	.word	0x000000ff
        /*0aec*/ 	.word	0x0002d840
        /*0af0*/ 	.short	0x0100
        /*0af2*/ 	.byte	0x08
	.zero		1


	//   ....[4]....
        /*0af4*/ 	.word	0x000003f0
        /*0af8*/ 	.word	0x000000ff
        /*0afc*/ 	.word	0x0002d838
        /*0b00*/ 	.short	0x0100
        /*0b02*/ 	.byte	0x08
	.zero		1


	//   ....[5]....
        /*0b04*/ 	.word	0x00000400
        /*0b08*/ 	.word	0x000000ff
        /*0b0c*/ 	.word	0x0002d848
        /*0b10*/ 	.short	0x0100
        /*0b12*/ 	.byte	0x08
	.zero		1


	//   ....[6]....
        /*0b14*/ 	.word	0x00000530
        /*0b18*/ 	.word	0x000000ff
        /*0b1c*/ 	.word	0x0002d850
        /*0b20*/ 	.short	0x0100
        /*0b22*/ 	.byte	0x08
	.zero		1


	//   ....[7]....
        /*0b24*/ 	.word	0x00000540
        /*0b28*/ 	.word	0x000000ff
        /*0b2c*/ 	.word	0x0002d860
        /*0b30*/ 	.short	0x0100
        /*0b32*/ 	.byte	0x08
	.zero		1


	//   ....[8]....
        /*0b34*/ 	.word	0x00000550
        /*0b38*/ 	.word	0x000000ff
        /*0b3c*/ 	.word	0x0002d858
        /*0b40*/ 	.short	0x0100
        /*0b42*/ 	.byte	0x08
	.zero		1


	//   ....[9]....
        /*0b44*/ 	.word	0x00000560
        /*0b48*/ 	.word	0x000000ff
        /*0b4c*/ 	.word	0x0002d868
        /*0b50*/ 	.short	0x0100
        /*0b52*/ 	.byte	0x08
	.zero		1


	//   ....[10]....
        /*0b54*/ 	.word	0x00000650
        /*0b58*/ 	.word	0x000000ff
        /*0b5c*/ 	.word	0x0002d870
        /*0b60*/ 	.short	0x0100
        /*0b62*/ 	.byte	0x06
	.zero		1


	//   ....[11]....
        /*0b64*/ 	.word	0x00000660
        /*0b68*/ 	.word	0x000000ff
        /*0b6c*/ 	.word	0x0002d880
        /*0b70*/ 	.short	0x0100
        /*0b72*/ 	.byte	0x06
	.zero		1


	//   ....[12]....
        /*0b74*/ 	.word	0x00000670
        /*0b78*/ 	.word	0x000000ff
        /*0b7c*/ 	.word	0x0002d878
        /*0b80*/ 	.short	0x0100
        /*0b82*/ 	.byte	0x06
	.zero		1


	//   ....[13]....
        /*0b84*/ 	.word	0x00000680
        /*0b88*/ 	.word	0x000000ff
        /*0b8c*/ 	.word	0x0002d888
        /*0b90*/ 	.short	0x0100
        /*0b92*/ 	.byte	0x06
	.zero		1


	//   ....[14]....
        /*0b94*/ 	.word	0x000007b0
        /*0b98*/ 	.word	0x000000ff
        /*0b9c*/ 	.word	0x0002d890
        /*0ba0*/ 	.short	0x0100
        /*0ba2*/ 	.byte	0x08
	.zero		1


	//   ....[15]....
        /*0ba4*/ 	.word	0x000007c0
        /*0ba8*/ 	.word	0x000000ff
        /*0bac*/ 	.word	0x0002d8a0
        /*0bb0*/ 	.short	0x0100
        /*0bb2*/ 	.byte	0x08
	.zero		1


	//   ....[16]....
        /*0bb4*/ 	.word	0x000007d0
        /*0bb8*/ 	.word	0x000000ff
        /*0bbc*/ 	.word	0x0002d898
        /*0bc0*/ 	.short	0x0100
        /*0bc2*/ 	.byte	0x08
	.zero		1


	//   ....[17]....
        /*0bc4*/ 	.word	0x000007e0
        /*0bc8*/ 	.word	0x000000ff
        /*0bcc*/ 	.word	0x0002d8a8
        /*0bd0*/ 	.short	0x0100
        /*0bd2*/ 	.byte	0x08
	.zero		1


	//   ....[18]....
        /*0bd4*/ 	.word	0x00000910
        /*0bd8*/ 	.word	0x000000ff
        /*0bdc*/ 	.word	0x0002d8b0
        /*0be0*/ 	.short	0x0100
        /*0be2*/ 	.byte	0x08
	.zero		1


	//   ....[19]....
        /*0be4*/ 	.word	0x00000920
        /*0be8*/ 	.word	0x000000ff
        /*0bec*/ 	.word	0x0002d8c0
        /*0bf0*/ 	.short	0x0100
        /*0bf2*/ 	.byte	0x08
	.zero		1


	//   ....[20]....
        /*0bf4*/ 	.word	0x00000930
        /*0bf8*/ 	.word	0x000000ff
        /*0bfc*/ 	.word	0x0002d8b8
        /*0c00*/ 	.short	0x0100
        /*0c02*/ 	.byte	0x08
	.zero		1


	//   ....[21]....
        /*0c04*/ 	.word	0x00000940
        /*0c08*/ 	.word	0x000000ff
        /*0c0c*/ 	.word	0x0002d8c8
        /*0c10*/ 	.short	0x0100
        /*0c12*/ 	.byte	0x08
	.zero		1


	//   ....[22]....
        /*0c14*/ 	.word	0x00003450
        /*0c18*/ 	.word	0x0000000e
        /*0c1c*/ 	.word	0x0002d890
        /*0c20*/ 	.short	0x010a
        /*0c22*/ 	.byte	0x3f
	.zero		1


	//   ....[23]....
        /*0c24*/ 	.word	0x00004f80
        /*0c28*/ 	.word	0x0000000e
        /*0c2c*/ 	.word	0x0002d890
        /*0c30*/ 	.short	0x010a
        /*0c32*/ 	.byte	0x3f
	.zero		1


	//   ....[24]....
        /*0c34*/ 	.word	0x00006a00
        /*0c38*/ 	.word	0x0000000e
        /*0c3c*/ 	.word	0x0002d890
        /*0c40*/ 	.short	0x010a
        /*0c42*/ 	.byte	0x3f
	.zero		1


	//   ....[25]....
        /*0c44*/ 	.word	0x00006c70
        /*0c48*/ 	.word	0x0000001c
        /*0c4c*/ 	.word	0x00000000
        /*0c50*/ 	.short	0x0101
        /*0c52*/ 	.byte	0x3f
	.zero		1


	//   ....[26]....
        /*0c54*/ 	.word	0x00006cb0
        /*0c58*/ 	.word	0x0000000e
        /*0c5c*/ 	.word	0x0002d8b0
        /*0c60*/ 	.short	0x010a
        /*0c62*/ 	.byte	0x3f
	.zero		1


	//   ....[27]....
        /*0c64*/ 	.word	0x00006ff0
        /*0c68*/ 	.word	0x0000000e
        /*0c6c*/ 	.word	0x00000000
        /*0c70*/ 	.short	0x0101
        /*0c72*/ 	.byte	0x3f
	.zero		1


	//   ....[28]....
        /*0c74*/ 	.word	0x000079f0
        /*0c78*/ 	.word	0x00000002
        /*0c7c*/ 	.word	0x0002d800
        /*0c80*/ 	.short	0x010a
        /*0c82*/ 	.byte	0x3f
	.zero		1


	//   ....[29]....
        /*0c84*/ 	.word	0x00007a40
        /*0c88*/ 	.word	0x00000002
        /*0c8c*/ 	.word	0x0002d800
        /*0c90*/ 	.short	0x010a
        /*0c92*/ 	.byte	0x3f
	.zero		1


	//   ....[30]....
        /*0c94*/ 	.word	0x00008620
        /*0c98*/ 	.word	0x00000002
        /*0c9c*/ 	.word	0x0002d800
        /*0ca0*/ 	.short	0x010a
        /*0ca2*/ 	.byte	0x3f
	.zero		1


	//   ....[31]....
        /*0ca4*/ 	.word	0x0000a360
        /*0ca8*/ 	.word	0x00000002
        /*0cac*/ 	.word	0x0002d800
        /*0cb0*/ 	.short	0x010a
        /*0cb2*/ 	.byte	0x3f
	.zero		1


	//   ....[32]....
        /*0cb4*/ 	.word	0x0000bc20
        /*0cb8*/ 	.word	0x00000003
        /*0cbc*/ 	.word	0x0002d830
        /*0cc0*/ 	.short	0x010a
        /*0cc2*/ 	.byte	0x3f
	.zero		1


	//   ....[33]....
        /*0cc4*/ 	.word	0x0000bc90
        /*0cc8*/ 	.word	0x00000003
        /*0ccc*/ 	.word	0x0002d830
        /*0cd0*/ 	.short	0x010a
        /*0cd2*/ 	.byte	0x3f
	.zero		1


	//   ....[34]....
        /*0cd4*/ 	.word	0x0000c2d0
        /*0cd8*/ 	.word	0x00000000
        /*0cdc*/ 	.word	0x00000000
        /*0ce0*/ 	.short	0x0101
        /*0ce2*/ 	.byte	0x3f
	.zero		1


	//   ....[35]....
        /*0ce4*/ 	.word	0x0000f2a0
        /*0ce8*/ 	.word	0x00000009
        /*0cec*/ 	.word	0x0002d830
        /*0cf0*/ 	.short	0x010a
        /*0cf2*/ 	.byte	0x3f
	.zero		1


	//   ....[36]....
        /*0cf4*/ 	.word	0x0000f2f0
        /*0cf8*/ 	.word	0x00000009
        /*0cfc*/ 	.word	0x0002d830
        /*0d00*/ 	.short	0x010a
        /*0d02*/ 	.byte	0x3f
	.zero		1


	//   ....[37]....
        /*0d04*/ 	.word	0x0000f710
        /*0d08*/ 	.word	0x00000009
        /*0d0c*/ 	.word	0x0002d850
        /*0d10*/ 	.short	0x010a
        /*0d12*/ 	.byte	0x3f
	.zero		1


	//   ....[38]....
        /*0d14*/ 	.word	0x0000f750
        /*0d18*/ 	.word	0x00000009
        /*0d1c*/ 	.word	0x0002d850
        /*0d20*/ 	.short	0x010a
        /*0d22*/ 	.byte	0x3f
	.zero		1


	//   ....[39]....
        /*0d24*/ 	.word	0x0000fe70
        /*0d28*/ 	.word	0x00000009
        /*0d2c*/ 	.word	0x00000000
        /*0d30*/ 	.short	0x0101
        /*0d32*/ 	.byte	0x3f
	.zero		1


	//   ....[40]....
        /*0d34*/ 	.word	0x00010800
        /*0d38*/ 	.word	0x00000008
        /*0d3c*/ 	.word	0x00000000
        /*0d40*/ 	.short	0x0101
        /*0d42*/ 	.byte	0x3f
	.zero		1


	//   ....[41]....
        /*0d44*/ 	.word	0x00012960
        /*0d48*/ 	.word	0x00000000
        /*0d4c*/ 	.word	0x0002d830
        /*0d50*/ 	.short	0x010a
        /*0d52*/ 	.byte	0x3f
	.zero		1


	//   ....[42]....
        /*0d54*/ 	.word	0x000129b0
        /*0d58*/ 	.word	0x00000000
        /*0d5c*/ 	.word	0x0002d830
        /*0d60*/ 	.short	0x010a
        /*0d62*/ 	.byte	0x3f
	.zero		1


	//   ....[43]....
        /*0d64*/ 	.word	0x00012dd0
        /*0d68*/ 	.word	0x00000006
        /*0d6c*/ 	.word	0x0002d850
        /*0d70*/ 	.short	0x010a
        /*0d72*/ 	.byte	0x3f
	.zero		1


	//   ....[44]....
        /*0d74*/ 	.word	0x00012e10
        /*0d78*/ 	.word	0x00000006
        /*0d7c*/ 	.word	0x0002d850
        /*0d80*/ 	.short	0x010a
        /*0d82*/ 	.byte	0x3f
	.zero		1


	//   ....[45]....
        /*0d84*/ 	.word	0x00013e80
        /*0d88*/ 	.word	0x0000000b
        /*0d8c*/ 	.word	0x00000000
        /*0d90*/ 	.short	0x0101
        /*0d92*/ 	.byte	0x3f
	.zero		1


	//   ....[46]....
        /*0d94*/ 	.word	0x00013e90
        /*0d98*/ 	.word	0x00000009
        /*0d9c*/ 	.word	0x00000000
        /*0da0*/ 	.short	0x0101
        /*0da2*/ 	.byte	0x3f
	.zero		1


	//   ....[47]....
        /*0da4*/ 	.word	0x00014d50
        /*0da8*/ 	.word	0x00000000
        /*0dac*/ 	.word	0x0002d830
        /*0db0*/ 	.short	0x010a
        /*0db2*/ 	.byte	0x3f
	.zero		1


	//   ....[48]....
        /*0db4*/ 	.word	0x00014da0
        /*0db8*/ 	.word	0x00000000
        /*0dbc*/ 	.word	0x0002d830
        /*0dc0*/ 	.short	0x010a
        /*0dc2*/ 	.byte	0x3f
	.zero		1


	//   ....[49]....
        /*0dc4*/ 	.word	0x000151c0
        /*0dc8*/ 	.word	0x00000006
        /*0dcc*/ 	.word	0x0002d850
        /*0dd0*/ 	.short	0x010a
        /*0dd2*/ 	.byte	0x3f
	.zero		1


	//   ....[50]....
        /*0dd4*/ 	.word	0x00015200
        /*0dd8*/ 	.word	0x00000006
        /*0ddc*/ 	.word	0x0002d850
        /*0de0*/ 	.short	0x010a
        /*0de2*/ 	.byte	0x3f
	.zero		1


	//   ....[51]....
        /*0de4*/ 	.word	0x000158d0
        /*0de8*/ 	.word	0x0000000a
        /*0dec*/ 	.word	0x00000000
        /*0df0*/ 	.short	0x0101
        /*0df2*/ 	.byte	0x3f
	.zero		1


	//   ....[52]....
        /*0df4*/ 	.word	0x000162c0
        /*0df8*/ 	.word	0x00000000
        /*0dfc*/ 	.word	0x00000000
        /*0e00*/ 	.short	0x0101
        /*0e02*/ 	.byte	0x3f
	.zero		1


	//   ....[53]....
        /*0e04*/ 	.word	0x000180d0
        /*0e08*/ 	.word	0x0000000a
        /*0e0c*/ 	.word	0x0002d850
        /*0e10*/ 	.short	0x010a
        /*0e12*/ 	.byte	0x3f
	.zero		1


	//   ....[54]....
        /*0e14*/ 	.word	0x00018180
        /*0e18*/ 	.word	0x0000000a
        /*0e1c*/ 	.word	0x0002d850
        /*0e20*/ 	.short	0x010a
        /*0e22*/ 	.byte	0x3f
	.zero		1


	//   ....[55]....
        /*0e24*/ 	.word	0x00018960
        /*0e28*/ 	.word	0x00000007
        /*0e2c*/ 	.word	0x00000000
        /*0e30*/ 	.short	0x0101
        /*0e32*/ 	.byte	0x3f
	.zero		1


	//   ....[56]....
        /*0e34*/ 	.word	0x00019cc0
        /*0e38*/ 	.word	0x00000000
        /*0e3c*/ 	.word	0x00000000
        /*0e40*/ 	.short	0x0101
        /*0e42*/ 	.byte	0x3f
	.zero		1


	//   ....[57]....
        /*0e44*/ 	.word	0x0001c2e0
        /*0e48*/ 	.word	0x00000016
        /*0e4c*/ 	.word	0x0002d820
        /*0e50*/ 	.short	0x010a
        /*0e52*/ 	.byte	0x3f
	.zero		1


	//   ....[58]....
        /*0e54*/ 	.word	0x0001c3a0
        /*0e58*/ 	.word	0x0000000b
        /*0e5c*/ 	.word	0x0002d8a0
        /*0e60*/ 	.short	0x010a
        /*0e62*/ 	.byte	0x3f
	.zero		1


	//   ....[59]....
        /*0e64*/ 	.word	0x0001c7b0
        /*0e68*/ 	.word	0x0000000b
        /*0e6c*/ 	.word	0x0002d8c0
        /*0e70*/ 	.short	0x010a
        /*0e72*/ 	.byte	0x3f
	.zero		1


	//   ....[60]....
        /*0e74*/ 	.word	0x0001ccf0
        /*0e78*/ 	.word	0x00000006
        /*0e7c*/ 	.word	0x0002d8a0
        /*0e80*/ 	.short	0x010a
        /*0e82*/ 	.byte	0x3f
	.zero		1


	//   ....[61]....
        /*0e84*/ 	.word	0x0001d0f0
        /*0e88*/ 	.word	0x00000006
        /*0e8c*/ 	.word	0x0002d8c0
        /*0e90*/ 	.short	0x010a
        /*0e92*/ 	.byte	0x3f
	.zero		1


	//   ....[62]....
        /*0e94*/ 	.word	0x0001e200
        /*0e98*/ 	.word	0x00000000
        /*0e9c*/ 	.word	0x0002d840
        /*0ea0*/ 	.short	0x010a
        /*0ea2*/ 	.byte	0x3f
	.zero		1


	//   ....[63]....
        /*0ea4*/ 	.word	0x0001f120
        /*0ea8*/ 	.word	0x00000016
        /*0eac*/ 	.word	0x0002d800
        /*0eb0*/ 	.short	0x0107
        /*0eb2*/ 	.byte	0x3f
	.zero		1


	//   ....[64]....
        /*0eb4*/ 	.word	0x0001f210
        /*0eb8*/ 	.word	0x00000016
        /*0ebc*/ 	.word	0x0002d800
        /*0ec0*/ 	.short	0x0101
        /*0ec2*/ 	.byte	0x3f
	.zero		1


	//   ....[65]....
        /*0ec4*/ 	.word	0x0001f230
        /*0ec8*/ 	.word	0x00000016
        /*0ecc*/ 	.word	0x0002d820
        /*0ed0*/ 	.short	0x010a
        /*0ed2*/ 	.byte	0x3f
	.zero		1


	//   ....[66]....
        /*0ed4*/ 	.word	0x0001f560
        /*0ed8*/ 	.word	0x00000003
        /*0edc*/ 	.word	0x0002d840
        /*0ee0*/ 	.short	0x010a
        /*0ee2*/ 	.byte	0x3f
	.zero		1


	//   ....[67]....
        /*0ee4*/ 	.word	0x0001f9c0
        /*0ee8*/ 	.word	0x00000002
        /*0eec*/ 	.word	0x0002d860
        /*0ef0*/ 	.short	0x010a
        /*0ef2*/ 	.byte	0x3f
	.zero		1


	//   ....[68]....
        /*0ef4*/ 	.word	0x00020110
        /*0ef8*/ 	.word	0x00000004
        /*0efc*/ 	.word	0x0002d840
        /*0f00*/ 	.short	0x010a
        /*0f02*/ 	.byte	0x3f
	.zero		1


	//   ....[69]....
        /*0f04*/ 	.word	0x00020570
        /*0f08*/ 	.word	0x00000003
        /*0f0c*/ 	.word	0x0002d860
        /*0f10*/ 	.short	0x010a
        /*0f12*/ 	.byte	0x3f
	.zero		1


	//   ....[70]....
        /*0f14*/ 	.word	0x00020c10
        /*0f18*/ 	.word	0x00000004
        /*0f1c*/ 	.word	0x0002d840
        /*0f20*/ 	.short	0x010a
        /*0f22*/ 	.byte	0x3f
	.zero		1


	//   ....[71]....
        /*0f24*/ 	.word	0x00021070
        /*0f28*/ 	.word	0x00000003
        /*0f2c*/ 	.word	0x0002d860
        /*0f30*/ 	.short	0x010a
        /*0f32*/ 	.byte	0x3f
	.zero		1


	//   ....[72]....
        /*0f34*/ 	.word	0x000216b0
        /*0f38*/ 	.word	0x00000003
        /*0f3c*/ 	.word	0x0002d860
        /*0f40*/ 	.short	0x010a
        /*0f42*/ 	.byte	0x3f
	.zero		1


	//   ....[73]....
        /*0f44*/ 	.word	0x00022800
        /*0f48*/ 	.word	0x00000007
        /*0f4c*/ 	.word	0x0002d820
        /*0f50*/ 	.short	0x010a
        /*0f52*/ 	.byte	0x3f
	.zero		1


	//   ....[74]....
        /*0f54*/ 	.word	0x00022990
        /*0f58*/ 	.word	0x00000005
        /*0f5c*/ 	.word	0x00000000
        /*0f60*/ 	.short	0x010a
        /*0f62*/ 	.byte	0x3f
	.zero		1


	//   ....[75]....
        /*0f64*/ 	.word	0x00022a00
        /*0f68*/ 	.word	0x00000003
        /*0f6c*/ 	.word	0x00000000
        /*0f70*/ 	.short	0x010a
        /*0f72*/ 	.byte	0x3f
	.zero		1


	//   ....[76]....
        /*0f74*/ 	.word	0x00022a60
        /*0f78*/ 	.word	0x00000005
        /*0f7c*/ 	.word	0x00000000
        /*0f80*/ 	.short	0x010a
        /*0f82*/ 	.byte	0x3f
	.zero		1


	//   ....[77]....
        /*0f84*/ 	.word	0x00022a90
        /*0f88*/ 	.word	0x00000003
        /*0f8c*/ 	.word	0x00000000
        /*0f90*/ 	.short	0x010a
        /*0f92*/ 	.byte	0x3f
	.zero		1


	//   ....[78]....
        /*0f94*/ 	.word	0x00022af0
        /*0f98*/ 	.word	0x0000000e
        /*0f9c*/ 	.word	0x0002d890
        /*0fa0*/ 	.short	0x010a
        /*0fa2*/ 	.byte	0x3f
	.zero		1


	//   ....[79]....
        /*0fa4*/ 	.word	0x00022b40
        /*0fa8*/ 	.word	0x0000000e
        /*0fac*/ 	.word	0x0002d890
        /*0fb0*/ 	.short	0x010a
        /*0fb2*/ 	.byte	0x3f
	.zero		1


	//   ....[80]....
        /*0fb4*/ 	.word	0x00022b90
        /*0fb8*/ 	.word	0x0000000e
        /*0fbc*/ 	.word	0x0002d890
        /*0fc0*/ 	.short	0x010a
        /*0fc2*/ 	.byte	0x3f
	.zero		1


	//   ....[81]....
        /*0fc4*/ 	.word	0x00022be0
        /*0fc8*/ 	.word	0x0000000e
        /*0fcc*/ 	.word	0x0002d8b0
        /*0fd0*/ 	.short	0x010a
        /*0fd2*/ 	.byte	0x3f
	.zero		1


	//   ....[82]....
        /*0fd4*/ 	.word	0x00022ee0
        /*0fd8*/ 	.word	0x00000002
        /*0fdc*/ 	.word	0x0002d800
        /*0fe0*/ 	.short	0x010a
        /*0fe2*/ 	.byte	0x3f
	.zero		1


	//   ....[83]....
        /*0fe4*/ 	.word	0x00023100
        /*0fe8*/ 	.word	0x00000002
        /*0fec*/ 	.word	0x0002d800
        /*0ff0*/ 	.short	0x010a
        /*0ff2*/ 	.byte	0x3f
	.zero		1


	//   ....[84]....
        /*0ff4*/ 	.word	0x00023150
        /*0ff8*/ 	.word	0x00000003
        /*0ffc*/ 	.word	0x0002d830
        /*1000*/ 	.short	0x010a
        /*1002*/ 	.byte	0x3f
	.zero		1


	//   ....[85]....
        /*1004*/ 	.word	0x000231a0
        /*1008*/ 	.word	0x00000009
        /*100c*/ 	.word	0x0002d830
        /*1010*/ 	.short	0x010a
        /*1012*/ 	.byte	0x3f
	.zero		1


	//   ....[86]....
        /*1014*/ 	.word	0x000231f0
        /*1018*/ 	.word	0x00000009
        /*101c*/ 	.word	0x0002d850
        /*1020*/ 	.short	0x010a
        /*1022*/ 	.byte	0x3f
	.zero		1


	//   ....[87]....
        /*1024*/ 	.word	0x00023240
        /*1028*/ 	.word	0x00000000
        /*102c*/ 	.word	0x0002d830
        /*1030*/ 	.short	0x010a
        /*1032*/ 	.byte	0x3f
	.zero		1


	//   ....[88]....
        /*1034*/ 	.word	0x00023290
        /*1038*/ 	.word	0x00000006
        /*103c*/ 	.word	0x0002d850
        /*1040*/ 	.short	0x010a
        /*1042*/ 	.byte	0x3f
	.zero		1


	//   ....[89]....
        /*1044*/ 	.word	0x000232e0
        /*1048*/ 	.word	0x00000000
        /*104c*/ 	.word	0x0002d830
        /*1050*/ 	.short	0x010a
        /*1052*/ 	.byte	0x3f
	.zero		1


	//   ....[90]....
        /*1054*/ 	.word	0x00023330
        /*1058*/ 	.word	0x00000006
        /*105c*/ 	.word	0x0002d850
        /*1060*/ 	.short	0x010a
        /*1062*/ 	.byte	0x3f
	.zero		1


	//   ....[91]....
        /*1064*/ 	.word	0x00023380
        /*1068*/ 	.word	0x0000000a
        /*106c*/ 	.word	0x0002d850
        /*1070*/ 	.short	0x010a
        /*1072*/ 	.byte	0x3f
	.zero		1


	//   ....[92]....
        /*1074*/ 	.word	0x00023720
        /*1078*/ 	.word	0x00000016
        /*107c*/ 	.word	0x0002d820
        /*1080*/ 	.short	0x010a
        /*1082*/ 	.byte	0x3f
	.zero		1


	//   ....[93]....
        /*1084*/ 	.word	0x00023770
        /*1088*/ 	.word	0x0000000b
        /*108c*/ 	.word	0x0002d8a0
        /*1090*/ 	.short	0x010a
        /*1092*/ 	.byte	0x3f
	.zero		1


	//   ....[94]....
        /*1094*/ 	.word	0x000237c0
        /*1098*/ 	.word	0x0000000b
        /*109c*/ 	.word	0x0002d8c0
        /*10a0*/ 	.short	0x010a
        /*10a2*/ 	.byte	0x3f
	.zero		1


	//   ....[95]....
        /*10a4*/ 	.word	0x00023810
        /*10a8*/ 	.word	0x00000006
        /*10ac*/ 	.word	0x0002d8a0
        /*10b0*/ 	.short	0x010a
        /*10b2*/ 	.byte	0x3f
	.zero		1


	//   ....[96]....
        /*10b4*/ 	.word	0x00023860
        /*10b8*/ 	.word	0x00000006
        /*10bc*/ 	.word	0x0002d8c0
        /*10c0*/ 	.short	0x010a
        /*10c2*/ 	.byte	0x3f
	.zero		1


	//   ....[97]....
        /*10c4*/ 	.word	0x00023a00
        /*10c8*/ 	.word	0x00000000
        /*10cc*/ 	.word	0x0002d840
        /*10d0*/ 	.short	0x010a
        /*10d2*/ 	.byte	0x3f
	.zero		1


	//   ....[98]....
        /*10d4*/ 	.word	0x000242b0
        /*10d8*/ 	.word	0x00000016
        /*10dc*/ 	.word	0x0002d820
        /*10e0*/ 	.short	0x010a
        /*10e2*/ 	.byte	0x3f
	.zero		1


	//   ....[99]....
        /*10e4*/ 	.word	0x00024300
        /*10e8*/ 	.word	0x00000003
        /*10ec*/ 	.word	0x0002d840
        /*10f0*/ 	.short	0x010a
        /*10f2*/ 	.byte	0x3f
	.zero		1


	//   ....[100]....
        /*10f4*/ 	.word	0x00024350
        /*10f8*/ 	.word	0x00000002
        /*10fc*/ 	.word	0x0002d860
        /*1100*/ 	.short	0x010a
        /*1102*/ 	.byte	0x3f
	.zero		1


	//   ....[101]....
        /*1104*/ 	.word	0x000243a0
        /*1108*/ 	.word	0x00000004
        /*110c*/ 	.word	0x0002d840
        /*1110*/ 	.short	0x010a
        /*1112*/ 	.byte	0x3f
	.zero		1


	//   ....[102]....
        /*1114*/ 	.word	0x000243f0
        /*1118*/ 	.word	0x00000003
        /*111c*/ 	.word	0x0002d860
        /*1120*/ 	.short	0x010a
        /*1122*/ 	.byte	0x3f
	.zero		1


	//   ....[103]....
        /*1124*/ 	.word	0x00024440
        /*1128*/ 	.word	0x00000004
        /*112c*/ 	.word	0x0002d840
        /*1130*/ 	.short	0x010a
        /*1132*/ 	.byte	0x3f
	.zero		1


	//   ....[104]....
        /*1134*/ 	.word	0x00024490
        /*1138*/ 	.word	0x00000003
        /*113c*/ 	.word	0x0002d860
        /*1140*/ 	.short	0x010a
        /*1142*/ 	.byte	0x3f
	.zero		1


	//   ....[105]....
        /*1144*/ 	.word	0x000244e0
        /*1148*/ 	.word	0x00000003
        /*114c*/ 	.word	0x0002d860
        /*1150*/ 	.short	0x010a
        /*1152*/ 	.byte	0x3f
	.zero		1


	//   ....[106]....
        /*1154*/ 	.word	0x00024e80
        /*1158*/ 	.word	0x00000007
        /*115c*/ 	.word	0x0002d820
        /*1160*/ 	.short	0x010a
        /*1162*/ 	.byte	0x3f
	.zero		1


	//   ....[107]....
        /*1164*/ 	.word	0x00025020
        /*1168*/ 	.word	0x00000005
        /*116c*/ 	.word	0x00000000
        /*1170*/ 	.short	0x010a
        /*1172*/ 	.byte	0x3f
	.zero		1


	//   ....[108]....
        /*1174*/ 	.word	0x00025070
        /*1178*/ 	.word	0x00000003
        /*117c*/ 	.word	0x00000000
        /*1180*/ 	.short	0x010a
        /*1182*/ 	.byte	0x3f
	.zero		1


	//   ....[109]....
        /*1184*/ 	.word	0x000250c0
        /*1188*/ 	.word	0x00000005
        /*118c*/ 	.word	0x00000000
        /*1190*/ 	.short	0x010a
        /*1192*/ 	.byte	0x3f
	.zero		1


	//----- nvinfo : EIATTR_NUM_MBARRIERS
	.align		4
.L_1383:
        /*1194*/ 	.byte	0x03, 0x38
        /*1196*/ 	.short	0x0016


	//----- nvinfo : EIATTR_EXIT_INSTR_OFFSETS
	.align		4
        /*1198*/ 	.byte	0x04, 0x1c
        /*119a*/ 	.short	(.L_1385 - .L_1384)


	//   ....[0]....
.L_1384:
        /*119c*/ 	.word	0x00022ae0


	//----- nvinfo : EIATTR_MAX_THREADS
	.align		4
.L_1385:
        /*11a0*/ 	.byte	0x04, 0x05
        /*11a2*/ 	.short	(.L_1387 - .L_1386)
.L_1386:
        /*11a4*/ 	.word	0x00000200
        /*11a8*/ 	.word	0x00000001
        /*11ac*/ 	.word	0x00000001


	//----- nvinfo : EIATTR_CRS_STACK_SIZE
	.align		4
.L_1387:
        /*11b0*/ 	.byte	0x04, 0x1e
        /*11b2*/ 	.short	(.L_1389 - .L_1388)
.L_1388:
        /*11b4*/ 	.word	0x00000000


	//----- nvinfo : EIATTR_CBANK_PARAM_SIZE
	.align		4
.L_1389:
        /*11b8*/ 	.byte	0x03, 0x19
        /*11ba*/ 	.short	0x0af0


	//----- nvinfo : EIATTR_PARAM_CBANK
	.align		4
        /*11bc*/ 	.byte	0x04, 0x0a
        /*11be*/ 	.short	(.L_1391 - .L_1390)
	.align		4
.L_1390:
        /*11c0*/ 	.word	index@(.nv.constant0._ZN7cutlass13device_kernelIN5flash11enable_sm90INS1_16FlashAttnFwdSm90INS1_25CollectiveMainloopFwdSm90ILi2EN4cute5tupleIJNS5_1CILi1EEES8_S8_EEENS6_IJNS7_ILi192EEENS7_ILi128EEENS7_ILi96EEEEEELi96ENS_10bfloat16_tEfNS_4arch4Sm90ELb0ELb1ELb0ELb1ELb0ELb1ELb0ELb0ELb1ELb1ELb0ELb0EEENS1_21CollectiveEpilogueFwdINS6_IJSA_SC_SB_EEES9_SE_SG_Li384ELb1ELb1ELb0ELb0EEENS1_36VarlenDynamicPersistentTileSchedulerILi192ELi128ELi384ELi128ELb0ELb1ELb1ELb1ELb0ELb1EEEEEEEEEvNT_6ParamsE)
        /*11c4*/ 	.short	0x0210
        /*11c6*/ 	.short	0x0af0


	//----- nvinfo : EIATTR_SW_WAR
	.align		4
.L_1391:
        /*11c8*/ 	.byte	0x04, 0x36
        /*11ca*/ 	.short	(.L_1393 - .L_1392)
.L_1392:
        /*11cc*/ 	.word	0x00000008
.L_1393:


//--------------------- .nv.info._ZN7cutlass13device_kernelIN5flash11enable_sm90INS1_16FlashAttnFwdSm90INS1_25CollectiveMainloopFwdSm90ILi2EN4cute5tupleIJNS5_1CILi1EEES8_S8_EEENS6_IJNS7_ILi192EEENS7_ILi144EEENS7_ILi96EEEEEELi96ENS_10bfloat16_tEfNS_4arch4Sm90ELb1ELb0ELb0ELb0ELb0ELb0ELb0ELb0ELb1ELb1ELb0ELb0EEENS1_21CollectiveEpilogueFwdINS6_IJSA_SC_SB_EEES9_SE_SG_Li384ELb0ELb1ELb0ELb0EEENS1_30DynamicPersistentTileSchedulerILi384ELi128ELb0ELb1ELb1EEEEEEEEEvNT_6ParamsE --------------------------
	.section	.nv.info._ZN7cutlass13device_kernelIN5flash11enable_sm90INS1_16FlashAttnFwdSm90INS1_25CollectiveMainloopFwdSm90ILi2EN4cute5tupleIJNS5_1CILi1EEES8_S8_EEENS6_IJNS7_ILi192EEENS7_ILi144EEENS7_ILi96EEEEEELi96ENS_10bfloat16_tEfNS_4arch4Sm90ELb1ELb0ELb0ELb0ELb0ELb0ELb0ELb0ELb1ELb1ELb0ELb0EEENS1_21CollectiveEpilogueFwdINS6_IJSA_SC_SB_EEES9_SE_SG_Li384ELb0ELb1ELb0ELb0EEENS1_30DynamicPersistentTileSchedulerILi384ELi128ELb0ELb1ELb1EEEEEEEEEvNT_6ParamsE,"",@"SHT_CUDA_INFO"
	.sectionflags	@""
	.align	4


	//----- nvinfo : EIATTR_CUDA_API_VERSION
	.align		4
        /*0000*/ 	.byte	0x04, 0x37
        /*0002*/ 	.short	(.L_1395 - .L_1394)
.L_1394:
        /*0004*/ 	.word	0x00000082


	//----- nvinfo : EIATTR_KPARAM_INFO
	.align		4
.L_1395:
        /*0008*/ 	.byte	0x04, 0x17
        /*000a*/ 	.short	(.L_1397 - .L_1396)
.L_1396:
        /*000c*/ 	.word	0x00000000
        /*0010*/ 	.short	0x0000
        /*0012*/ 	.short	0x0070
        /*0014*/ 	.byte	0x00, 0xf0, 0x01, 0x2a


	//----- nvinfo : EIATTR_SPARSE_MMA_MASK
	.align		4
.L_1397:
        /*0018*/ 	.byte	0x03, 0x50
        /*001a*/ 	.short	0x0000


	//----- nvinfo : EIATTR_MAXREG_COUNT
	.align		4
        /*001c*/ 	.byte	0x03, 0x1b
        /*001e*/ 	.short	0x0080


	//----- nvinfo : EIATTR_NUM_BARRIERS
	.align		4
        /*0020*/ 	.byte	0x02, 0x4c
        /*0022*/ 	.byte	0x10
	.zero		1


	//----- nvinfo : EIATTR_EXTERNS
	.align		4
        /*0024*/ 	.byte	0x04, 0x0f
        /*0026*/ 	.short	(.L_1399 - .L_1398)


	//   ....[0]....
	.align		4
.L_1398:
        /*0028*/ 	.word	index@(__assertfail)


	//----- nvinfo : EIATTR_ANNOTATIONS
	.align		4
.L_1399:
        /*002c*/ 	.byte	0x04, 0x55
        /*002e*/ 	.short	(.L_1401 - .L_1400)


	//   ....[0]....
.L_1400:
        /*0030*/ 	.word	0x00000001
        /*0034*/ 	.byte	0x50, 0x09, 0x00, 0x00, 0x01, 0x00, 0x00, 0x00, 0x60, 0x0a, 0x00, 0x00, 0x01, 0x00, 0x00, 0x00
        /*0044*/ 	.byte	0xa0, 0xee, 0x00, 0x00, 0x01, 0x00, 0x00, 0x00, 0xb0, 0xee, 0x00, 0x00, 0x01, 0x00, 0x00, 0x00
        /*0054*/ 	.byte	0x30, 0xef, 0x00, 0x00, 0x01, 0x00, 0x00, 0x00, 0x10, 0x0c, 0x01, 0x00, 0x01, 0x00, 0x00, 0x00
        /*0064*/ 	.byte	0x30, 0x0c, 0x01, 0x00, 0x01, 0x00, 0x00, 0x00, 0x00, 0x34, 0x01, 0x00, 0x01, 0x00, 0x00, 0x00
        /*0074*/ 	.byte	0xa0, 0x35, 0x01, 0x00, 0x01, 0x00, 0x00, 0x00, 0x40, 0x37, 0x01, 0x00


	//----- nvinfo : EIATTR_MERCURY_ISA_VERSION
	.align		4
.L_1401:
        /*0080*/ 	.byte	0x03, 0x5f
        /*0082*/ 	.short	0x0101


	//----- nvinfo : EIATTR_INT_WARP_WIDE_INSTR_OFFSETS
	.align		4
        /*0084*/ 	.byte	0x04, 0x31
        /*0086*/ 	.short	(.L_1403 - .L_1402)


	//   ....[0]....
.L_1402:
        /*0088*/ 	.word	0x00000130


	//   ....[1]....
        /*008c*/ 	.word	0x00000170


	//   ....[2]....
        /*0090*/ 	.word	0x000001e0


	//   ....[3]....
        /*0094*/ 	.word	0x0000f590


	//   ....[4]....
        /*0098*/ 	.word	0x0000f630


	//   ....[5]....
        /*009c*/ 	.word	0x00012e80


	//   ....[6]....
        /*00a0*/ 	.word	0x00012f20


	//----- nvinfo : EIATTR_COOP_GROUP_MASK_REGIDS
	.align		4
.L_1403:
        /*00a4*/ 	.byte	0x04, 0x29
        /*00a6*/ 	.short	(.L_1405 - .L_1404)


	//   ....[0]....
.L_1404:
        /*00a8*/ 	.word	0xffffffff


	//   ....[1]....
        /*00ac*/ 	.word	0xffffffff


	//   ....[2]....
        /*00b0*/ 	.word	0xffffffff


	//   ....[3]....
        /*00b4*/ 	.word	0xffffffff


	//   ....[4]....
        /*00b8*/ 	.word	0xffffffff


	//   ....[5]....
        /*00bc*/ 	.word	0xffffffff


	//   ....[6]....
        /*00c0*/ 	.word	0xffffffff


	//   ....[7]....
        /*00c4*/ 	.word	0xffffffff


	//   ....[8]....
        /*00c8*/ 	.word	0xffffffff


	//   ....[9]....
        /*00cc*/ 	.word	0xffffffff


	//   ....[10]....
        /*00d0*/ 	.word	0xffffffff


	//   ....[11]....
        /*00d4*/ 	.word	0xffffffff


	//   ....[12]....
        /*00d8*/ 	.word	0xffffffff


	//   ....[13]....
        /*00dc*/ 	.word	0xffffffff


	//   ....[14]....
        /*00e0*/ 	.word	0xffffffff


	//   ....[15]....
        /*00e4*/ 	.word	0xffffffff


	//   ....[16]....
        /*00e8*/ 	.word	0xffffffff


	//   ....[17]....
        /*00ec*/ 	.word	0xffffffff


	//   ....[18]....
        /*00f0*/ 	.word	0xffffffff


	//   ....[19]....
        /*00f4*/ 	.word	0xffffffff


	//   ....[20]....
        /*00f8*/ 	.word	0xffffffff


	//   ....[21]....
        /*00fc*/ 	.word	0xffffffff


	//   ....[22]....
        /*0100*/ 	.word	0xffffffff


	//   ....[23]....
        /*0104*/ 	.word	0xffffffff


	//   ....[24]....
        /*0108*/ 	.word	0xffffffff


	//   ....[25]....
        /*010c*/ 	.word	0xffffffff


	//   ....[26]....
        /*0110*/ 	.word	0xffffffff


	//   ....[27]....
        /*0114*/ 	.word	0xffffffff


	//   ....[28]....
        /*0118*/ 	.word	0xffffffff


	//   ....[29]....
        /*011c*/ 	.word	0xffffffff


	//   ....[30]....
        /*0120*/ 	.word	0xffffffff


	//   ....[31]....
        /*0124*/ 	.word	0xffffffff


	//   ....[32]....
        /*0128*/ 	.word	0xffffffff


	//   ....[33]....
        /*012c*/ 	.word	0xffffffff


	//   ....[34]....
        /*0130*/ 	.word	0xffffffff


	//   ....[35]....
        /*0134*/ 	.word	0xffffffff


	//   ....[36]....
        /*0138*/ 	.word	0xffffffff


	//   ....[37]....
        /*013c*/ 	.word	0xffffffff


	//   ....[38]....
        /*0140*/ 	.word	0xffffffff


	//   ....[39]....
        /*0144*/ 	.word	0xffffffff


	//   ....[40]....
        /*0148*/ 	.word	0xffffffff


	//   ....[41]....
        /*014c*/ 	.word	0xffffffff


	//   ....[42]....
        /*0150*/ 	.word	0xffffffff


	//   ....[43]....
        /*0154*/ 	.word	0xffffffff


	//   ....[44]....
        /*0158*/ 	.word	0xffffffff


	//   ....[45]....
        /*015c*/ 	.word	0xffffffff


	//   ....[46]....
        /*0160*/ 	.word	0xffffffff


	//   ....[47]....
        /*0164*/ 	.word	0xffffffff


	//   ....[48]....
        /*0168*/ 	.word	0xffffffff


	//   ....[49]....
        /*016c*/ 	.word	0xffffffff


	//   ....[50]....
        /*0170*/ 	.word	0xffffffff


	//   ....[51]....
        /*0174*/ 	.word	0xffffffff


	//   ....[52]....
        /*0178*/ 	.word	0xffffffff


	//   ....[53]....
        /*017c*/ 	.word	0xffffffff


	//   ....[54]....
        /*0180*/ 	.word	0xffffffff


	//   ....[55]....
        /*0184*/ 	.word	0xffffffff


	//   ....[56]....
        /*0188*/ 	.word	0xffffffff


	//   ....[57]....
        /*018c*/ 	.word	0xffffffff


	//   ....[58]....
        /*0190*/ 	.word	0xffffffff


	//   ....[59]....
        /*0194*/ 	.word	0x0500000f


	//   ....[60]....
        /*0198*/ 	.word	0x0500000f


	//   ....[61]....
        /*019c*/ 	.word	0x0500000f


	//   ....[62]....
        /*01a0*/ 	.word	0x0500000f


	//   ....[63]....
        /*01a4*/ 	.word	0x0500000f


	//   ....[64]....
        /*01a8*/ 	.word	0x0500000f


	//   ....[65]....
        /*01ac*/ 	.word	0x0500000f


	//   ....[66]....
        /*01b0*/ 	.word	0x0500000f


	//   ....[67]....
        /*01b4*/ 	.word	0x0500000f


	//   ....[68]....
        /*01b8*/ 	.word	0x0500000f


	//   ....[69]....
        /*01bc*/ 	.word	0x0500000f


	//   ....[70]....
        /*01c0*/ 	.word	0x0500000f


	//   ....[71]....
        /*01c4*/ 	.word	0x0500000f


	//   ....[72]....
        /*01c8*/ 	.word	0x0500000f


	//   ....[73]....
        /*01cc*/ 	.word	0x0500000f


	//----- nvinfo : EIATTR_COOP_GROUP_INSTR_OFFSETS
	.align		4
.L_1405:
        /*01d0*/ 	.byte	0x04, 0x28
        /*01d2*/ 	.short	(.L_1407 - .L_1406)


	//   ....[0]....
.L_1406:
        /*01d4*/ 	.word	0x00000070


	//   ....[1]....
        /*01d8*/ 	.word	0x00000140


	//   ....[2]....
        /*01dc*/ 	.word	0x00000190


	//   ....[3]....
        /*01e0*/ 	.word	0x000003c0


	//   ....[4]....
        /*01e4*/ 	.word	0x00000520


	//   ....[5]....
        /*01e8*/ 	.word	0x00000640


	//   ....[6]....
        /*01ec*/ 	.word	0x000007a0


	//   ....[7]....
        /*01f0*/ 	.word	0x00001590


	//   ....[8]....
        /*01f4*/ 	.word	0x00002bf0


	//   ....[9]....
        /*01f8*/ 	.word	0x00002c00


	//   ....[10]....
        /*01fc*/ 	.word	0x000037f0


	//   ....[11]....
        /*0200*/ 	.word	0x00003890


	//   ....[12]....
        /*0204*/ 	.word	0x00004230


	//   ....[13]....
        /*0208*/ 	.word	0x000042b0


	//   ....[14]....
        /*020c*/ 	.word	0x00005140


	//   ....[15]....
        /*0210*/ 	.word	0x00006b50


	//   ....[16]....
        /*0214*/ 	.word	0x00006b80


	//   ....[17]....
        /*0218*/ 	.word	0x000073a0


	//   ....[18]....
        /*021c*/ 	.word	0x000074a0


	//   ....[19]....
        /*0220*/ 	.word	0x00007ef0


	//   ....[20]....
        /*0224*/ 	.word	0x00007f80


	//   ....[21]....
        /*0228*/ 	.word	0x00009340


	//   ....[22]....
        /*022c*/ 	.word	0x0000afc0


	//   ....[23]....
        /*0230*/ 	.word	0x0000aff0


	//   ....[24]....
        /*0234*/ 	.word	0x0000b630


	//   ....[25]....
        /*0238*/ 	.word	0x0000b6b0


	//   ....[26]....
        /*023c*/ 	.word	0x0000cae0


	//   ....[27]....
        /*0240*/ 	.word	0x0000cbf0


	//   ....[28]....
        /*0244*/ 	.word	0x0000cc50


	//   ....[29]....
        /*0248*/ 	.word	0x0000cd80


	//   ....[30]....
        /*024c*/ 	.word	0x0000cdb0


	//   ....[31]....
        /*0250*/ 	.word	0x0000dd10


	//   ....[32]....
        /*0254*/ 	.word	0x0000dd40


	//   ....[33]....
        /*0258*/ 	.word	0x0000dd80


	//   ....[34]....
        /*025c*/ 	.word	0x0000ddb0


	//   ....[35]....
        /*0260*/ 	.word	0x0000e2e0


	//   ....[36]....
        /*0264*/ 	.word	0x0000e310


	//   ....[37]....
        /*0268*/ 	.word	0x0000e420


	//   ....[38]....
        /*026c*/ 	.word	0x0000e440


	//   ....[39]....
        /*0270*/ 	.word	0x0000eb70


	//   ....[40]....
        /*0274*/ 	.word	0x0000eb80


	//   ....[41]....
        /*0278*/ 	.word	0x0000ec90


	//   ....[42]....
        /*027c*/ 	.word	0x0000ecb0


	//   ....[43]....
        /*0280*/ 	.word	0x0000ee60


	//   ....[44]....
        /*0284*/ 	.word	0x0000fb70


	//   ....[45]....
        /*0288*/ 	.word	0x000106d0


	//   ....[46]....
        /*028c*/ 	.word	0x00010710


	//   ....[47]....
        /*0290*/ 	.word	0x00010740


	//   ....[48]....
        /*0294*/ 	.word	0x00010810


	//   ....[49]....
        /*0298*/ 	.word	0x00010820


	//   ....[50]....
        /*029c*/ 	.word	0x000108d0


	//   ....[51]....
        /*02a0*/ 	.word	0x000108e0


	//   ....[52]....
        /*02a4*/ 	.word	0x000108f0


	//   ....[53]....
        /*02a8*/ 	.word	0x00010900


	//   ....[54]....
        /*02ac*/ 	.word	0x00010910


	//   ....[55]....
        /*02b0*/ 	.word	0x000109f0


	//   ....[56]....
        /*02b4*/ 	.word	0x00010a90


	//   ....[57]....
        /*02b8*/ 	.word	0x000134e0


	//   ....[58]....
        /*02bc*/ 	.word	0x000136c0


	//   ....[59]....
        /*02c0*/ 	.word	0x00013c40


	//   ....[60]....
        /*02c4*/ 	.word	0x00013da0


	//   ....[61]....
        /*02c8*/ 	.word	0x00013e10


	//   ....[62]....
        /*02cc*/ 	.word	0x00013f80


	//   ....[63]....
        /*02d0*/ 	.word	0x00013fd0


	//   ....[64]....
        /*02d4*/ 	.word	0x00014100


	//   ....[65]....
        /*02d8*/ 	.word	0x00014150


	//   ....[66]....
        /*02dc*/ 	.word	0x00014270


	//   ....[67]....
        /*02e0*/ 	.word	0x000142f0


	//   ....[68]....
        /*02e4*/ 	.word	0x00014400


	//   ....[69]....
        /*02e8*/ 	.word	0x00014450


	//   ....[70]....
        /*02ec*/ 	.word	0x00014550


	//   ....[71]....
        /*02f0*/ 	.word	0x000145a0


	//   ....[72]....
        /*02f4*/ 	.word	0x000148b0


	//   ....[73]....
        /*02f8*/ 	.word	0x000149d0


	//----- nvinfo : EIATTR_REG_RECONFIG
	.align		4
.L_1407:
        /*02fc*/ 	.byte	0x01, 0x54
	.zero		2


	//----- nvinfo : EIATTR_SYSCALL_OFFSETS
	.align		4
        /*0300*/ 	.byte	0x04, 0x46
        /*0302*/ 	.short	(.L_1409 - .L_1408)


	//   ....[0]....
.L_1408:
        /*0304*/ 	.word	0x00001790


	//   ....[1]....
        /*0308*/ 	.word	0x0000f790


	//   ....[2]....
        /*030c*/ 	.word	0x0000f8e0


	//   ....[3]....
        /*0310*/ 	.word	0x0000f9d0


	//   ....[4]....
        /*0314*/ 	.word	0x000101d0


	//----- nvinfo : EIATTR_MBARRIER_INSTR_OFFSETS
	.align		4
.L_1409:
        /*0318*/ 	.byte	0x04, 0x39
        /*031a*/ 	.short	(.L_1411 - .L_1410)


	//   ....[0]....
.L_1410:
        /*031c*/ 	.word	0x00000270
        /*0320*/ 	.word	0x000000ff
        /*0324*/ 	.word	0x00031c00
        /*0328*/ 	.short	0x0100
        /*032a*/ 	.byte	0x08
	.zero		1


	//   ....[1]....
        /*032c*/ 	.word	0x00000280
        /*0330*/ 	.word	0x000000ff
        /*0334*/ 	.word	0x00031c20
        /*0338*/ 	.short	0x0100
        /*033a*/ 	.byte	0x08
	.zero		1


	//   ....[2]....
        /*033c*/ 	.word	0x00000370
        /*0340*/ 	.word	0x000000ff
        /*0344*/ 	.word	0x00031c30
        /*0348*/ 	.short	0x0100
        /*034a*/ 	.byte	0x08
	.zero		1


	//   ....[3]....
        /*034c*/ 	.word	0x00000380
        /*0350*/ 	.word	0x000000ff
        /*0354*/ 	.word	0x00031c40
        /*0358*/ 	.short	0x0100
        /*035a*/ 	.byte	0x08
	.zero		1


	//   ....[4]....
        /*035c*/ 	.word	0x00000390
        /*0360*/ 	.word	0x000000ff
        /*0364*/ 	.word	0x00031c38
        /*0368*/ 	.short	0x0100
        /*036a*/ 	.byte	0x08
	.zero		1


	//   ....[5]....
        /*036c*/ 	.word	0x000003a0
        /*0370*/ 	.word	0x000000ff
        /*0374*/ 	.word	0x00031c48
        /*0378*/ 	.short	0x0100
        /*037a*/ 	.byte	0x08
	.zero		1


	//   ....[6]....
        /*037c*/ 	.word	0x000004d0
        /*0380*/ 	.word	0x000000ff
        /*0384*/ 	.word	0x00031c50
        /*0388*/ 	.short	0x0100
        /*038a*/ 	.byte	0x08
	.zero		1


	//   ....[7]....
        /*038c*/ 	.word	0x000004e0
        /*0390*/ 	.word	0x000000ff
        /*0394*/ 	.word	0x00031c60
        /*0398*/ 	.short	0x0100
        /*039a*/ 	.byte	0x08
	.zero		1


	//   ....[8]....
        /*039c*/ 	.word	0x000004f0
        /*03a0*/ 	.word	0x000000ff
        /*03a4*/ 	.word	0x00031c58
        /*03a8*/ 	.short	0x0100
        /*03aa*/ 	.byte	0x08
	.zero		1


	//   ....[9]....
        /*03ac*/ 	.word	0x00000500
        /*03b0*/ 	.word	0x000000ff
        /*03b4*/ 	.word	0x00031c68
        /*03b8*/ 	.short	0x0100
        /*03ba*/ 	.byte	0x08
	.zero		1


	//   ....[10]....
        /*03bc*/ 	.word	0x000005f0
        /*03c0*/ 	.word	0x000000ff
        /*03c4*/ 	.word	0x00031c70
        /*03c8*/ 	.short	0x0100
        /*03ca*/ 	.byte	0x06
	.zero		1


	//   ....[11]....
        /*03cc*/ 	.word	0x00000600
        /*03d0*/ 	.word	0x000000ff
        /*03d4*/ 	.word	0x00031c80
        /*03d8*/ 	.short	0x0100
        /*03da*/ 	.byte	0x06
	.zero		1


	//   ....[12]....
        /*03dc*/ 	.word	0x00000610
        /*03e0*/ 	.word	0x000000ff
        /*03e4*/ 	.word	0x00031c78
        /*03e8*/ 	.short	0x0100
        /*03ea*/ 	.byte	0x06
	.zero		1


	//   ....[13]....
        /*03ec*/ 	.word	0x00000620
        /*03f0*/ 	.word	0x000000ff
        /*03f4*/ 	.word	0x00031c88
        /*03f8*/ 	.short	0x0100
        /*03fa*/ 	.byte	0x06
	.zero		1


	//   ....[14]....
        /*03fc*/ 	.word	0x00000750
        /*0400*/ 	.word	0x000000ff
        /*0404*/ 	.word	0x00031c90
        /*0408*/ 	.short	0x0100
        /*040a*/ 	.byte	0x08
	.zero		1


	//   ....[15]....
        /*040c*/ 	.word	0x00000760
        /*0410*/ 	.word	0x000000ff
        /*0414*/ 	.word	0x00031ca0
        /*0418*/ 	.short	0x0100
        /*041a*/ 	.byte	0x08
	.zero		1


	//   ....[16]....
        /*041c*/ 	.word	0x00000770
        /*0420*/ 	.word	0x000000ff
        /*0424*/ 	.word	0x00031c98
        /*0428*/ 	.short	0x0100
        /*042a*/ 	.byte	0x08
	.zero		1


	//   ....[17]....
        /*042c*/ 	.word	0x00000780
        /*0430*/ 	.word	0x000000ff
        /*0434*/ 	.word	0x00031ca8
        /*0438*/ 	.short	0x0100
        /*043a*/ 	.byte	0x08
	.zero		1


	//   ....[18]....
        /*043c*/ 	.word	0x000008b0
        /*0440*/ 	.word	0x000000ff
        /*0444*/ 	.word	0x00031cb0
        /*0448*/ 	.short	0x0100
        /*044a*/ 	.byte	0x08
	.zero		1


	//   ....[19]....
        /*044c*/ 	.word	0x000008c0
        /*0450*/ 	.word	0x000000ff
        /*0454*/ 	.word	0x00031cc0
        /*0458*/ 	.short	0x0100
        /*045a*/ 	.byte	0x08
	.zero		1


	//   ....[20]....
        /*045c*/ 	.word	0x000008d0
        /*0460*/ 	.word	0x000000ff
        /*0464*/ 	.word	0x00031cb8
        /*0468*/ 	.short	0x0100
        /*046a*/ 	.byte	0x08
	.zero		1


	//   ....[21]....
        /*046c*/ 	.word	0x000008e0
        /*0470*/ 	.word	0x000000ff
        /*0474*/ 	.word	0x00031cc8
        /*0478*/ 	.short	0x0100
        /*047a*/ 	.byte	0x08
	.zero		1


	//   ....[22]....
        /*047c*/ 	.word	0x00001830
        /*0480*/ 	.word	0x000000ff
        /*0484*/ 	.word	0x00031c00
        /*0488*/ 	.short	0x010a
        /*048a*/ 	.byte	0x25
	.zero		1


	//   ....[23]....
        /*048c*/ 	.word	0x000018b0
        /*0490*/ 	.word	0x00000003
        /*0494*/ 	.word	0x00031c30
        /*0498*/ 	.short	0x010a
        /*049a*/ 	.byte	0x3f
	.zero		1


	//   ....[24]....
        /*049c*/ 	.word	0x00001910
        /*04a0*/ 	.word	0x00000003
        /*04a4*/ 	.word	0x00031c30
        /*04a8*/ 	.short	0x010a
        /*04aa*/ 	.byte	0x3f
	.zero		1


	//   ....[25]....
        /*04ac*/ 	.word	0x00004430
        /*04b0*/ 	.word	0x0000000b
        /*04b4*/ 	.word	0x00000000
        /*04b8*/ 	.short	0x0101
        /*04ba*/ 	.byte	0x3f
	.zero		1


	//   ....[26]....
        /*04bc*/ 	.word	0x00005280
        /*04c0*/ 	.word	0x000000ff
        /*04c4*/ 	.word	0x00031c30
        /*04c8*/ 	.short	0x010a
        /*04ca*/ 	.byte	0x04
	.zero		1


	//   ....[27]....
        /*04cc*/ 	.word	0x000052c0
        /*04d0*/ 	.word	0x000000ff
        /*04d4*/ 	.word	0x00031c30
        /*04d8*/ 	.short	0x010a
        /*04da*/ 	.byte	0x04
	.zero		1


	//   ....[28]....
        /*04dc*/ 	.word	0x00006950
        /*04e0*/ 	.word	0x000000ff
        /*04e4*/ 	.word	0x00031c50
        /*04e8*/ 	.short	0x010a
        /*04ea*/ 	.byte	0x04
	.zero		1


	//   ....[29]....
        /*04ec*/ 	.word	0x00006990
        /*04f0*/ 	.word	0x000000ff
        /*04f4*/ 	.word	0x00031c50
        /*04f8*/ 	.short	0x010a
        /*04fa*/ 	.byte	0x04
	.zero		1


	//   ....[30]....
        /*04fc*/ 	.word	0x000086c0
        /*0500*/ 	.word	0x00000007
        /*0504*/ 	.word	0x00000000
        /*0508*/ 	.short	0x0101
        /*050a*/ 	.byte	0x3f
	.zero		1


	//   ....[31]....
        /*050c*/ 	.word	0x00008810
        /*0510*/ 	.word	0x00000049
        /*0514*/ 	.word	0x00000000
        /*0518*/ 	.short	0x0101
        /*051a*/ 	.byte	0x3f
	.zero		1


	//   ....[32]....
        /*051c*/ 	.word	0x000094a0
        /*0520*/ 	.word	0x000000ff
        /*0524*/ 	.word	0x00031c30
        /*0528*/ 	.short	0x010a
        /*052a*/ 	.byte	0x04
	.zero		1


	//   ....[33]....
        /*052c*/ 	.word	0x000094e0
        /*0530*/ 	.word	0x000000ff
        /*0534*/ 	.word	0x00031c30
        /*0538*/ 	.short	0x010a
        /*053a*/ 	.byte	0x04
	.zero		1


	//   ....[34]....
        /*053c*/ 	.word	0x0000ab70
        /*0540*/ 	.word	0x000000ff
        /*0544*/ 	.word	0x00031c50
        /*0548*/ 	.short	0x010a
        /*054a*/ 	.byte	0x04
	.zero		1


	//   ....[35]....
        /*054c*/ 	.word	0x0000abb0
        /*0550*/ 	.word	0x000000ff
        /*0554*/ 	.word	0x00031c50
        /*0558*/ 	.short	0x010a
        /*055a*/ 	.byte	0x04
	.zero		1


	//   ....[36]....
        /*055c*/ 	.word	0x0000bef0
        /*0560*/ 	.word	0x00000087
        /*0564*/ 	.word	0x00000000
        /*0568*/ 	.short	0x0101
        /*056a*/ 	.byte	0x3f
	.zero		1


	//   ....[37]....
        /*056c*/ 	.word	0x0000c040
        /*0570*/ 	.word	0x00000008
        /*0574*/ 	.word	0x00000000
        /*0578*/ 	.short	0x0101
        /*057a*/ 	.byte	0x3f
	.zero		1


	//   ....[38]....
        /*057c*/ 	.word	0x0000cb60
        /*0580*/ 	.word	0x000000ff
        /*0584*/ 	.word	0x00031c50
        /*0588*/ 	.short	0x010a
        /*058a*/ 	.byte	0x05
	.zero		1


	//   ....[39]....
        /*058c*/ 	.word	0x0000cba0
        /*0590*/ 	.word	0x000000ff
        /*0594*/ 	.word	0x00031c50
        /*0598*/ 	.short	0x010a
        /*059a*/ 	.byte	0x05
	.zero		1


	//   ....[40]....
        /*059c*/ 	.word	0x0000d270
        /*05a0*/ 	.word	0x00000008
        /*05a4*/ 	.word	0x00000000
        /*05a8*/ 	.short	0x0101
        /*05aa*/ 	.byte	0x3f
	.zero		1


	//   ....[41]....
        /*05ac*/ 	.word	0x0000e300
        /*05b0*/ 	.word	0x000000ff
        /*05b4*/ 	.word	0x00000000
        /*05b8*/ 	.short	0x0101
        /*05ba*/ 	.byte	0x05
	.zero		1


	//   ....[42]....
        /*05bc*/ 	.word	0x0000fda0
        /*05c0*/ 	.word	0x00000003
        /*05c4*/ 	.word	0x00031c40
        /*05c8*/ 	.short	0x010a
        /*05ca*/ 	.byte	0x3f
	.zero		1


	//   ....[43]....
        /*05cc*/ 	.word	0x00010ba0
        /*05d0*/ 	.word	0x00000011
        /*05d4*/ 	.word	0x00031c00
        /*05d8*/ 	.short	0x0107
        /*05da*/ 	.byte	0x3f
	.zero		1


	//   ....[44]....
        /*05dc*/ 	.word	0x00010c90
        /*05e0*/ 	.word	0x00000011
        /*05e4*/ 	.word	0x00031c00
        /*05e8*/ 	.short	0x0101
        /*05ea*/ 	.byte	0x3f
	.zero		1


	//   ....[45]....
        /*05ec*/ 	.word	0x00010cb0
        /*05f0*/ 	.word	0x00000011
        /*05f4*/ 	.word	0x00031c20
        /*05f8*/ 	.short	0x010a
        /*05fa*/ 	.byte	0x3f
	.zero		1


	//   ....[46]....
        /*05fc*/ 	.word	0x00010fd0
        /*0600*/ 	.word	0x00000002
        /*0604*/ 	.word	0x00031c40
        /*0608*/ 	.short	0x010a
        /*060a*/ 	.byte	0x3f
	.zero		1


	//   ....[47]....
        /*060c*/ 	.word	0x000113e0
        /*0610*/ 	.word	0x00000003
        /*0614*/ 	.word	0x00000060
        /*0618*/ 	.short	0x010a
        /*061a*/ 	.byte	0x3f
	.zero		1


	//   ....[48]....
        /*061c*/ 	.word	0x00011af0
        /*0620*/ 	.word	0x00000003
        /*0624*/ 	.word	0x00031c40
        /*0628*/ 	.short	0x010a
        /*062a*/ 	.byte	0x3f
	.zero		1


	//   ....[49]....
        /*062c*/ 	.word	0x00011f20
        /*0630*/ 	.word	0x0000000c
        /*0634*/ 	.word	0x00000060
        /*0638*/ 	.short	0x010a
        /*063a*/ 	.byte	0x3f
	.zero		1


	//   ....[50]....
        /*063c*/ 	.word	0x00012580
        /*0640*/ 	.word	0x00000002
        /*0644*/ 	.word	0x00031c40
        /*0648*/ 	.short	0x010a
        /*064a*/ 	.byte	0x3f
	.zero		1


	//   ....[51]....
        /*064c*/ 	.word	0x000129c0
        /*0650*/ 	.word	0x00000008
        /*0654*/ 	.word	0x00000060
        /*0658*/ 	.short	0x010a
        /*065a*/ 	.byte	0x3f
	.zero		1


	//   ....[52]....
        /*065c*/ 	.word	0x00012fc0
        /*0660*/ 	.word	0x00000003
        /*0664*/ 	.word	0x00031c60
        /*0668*/ 	.short	0x010a
        /*066a*/ 	.byte	0x3f
	.zero		1


	//   ....[53]....
        /*066c*/ 	.word	0x00013640
        /*0670*/ 	.word	0x00000007
        /*0674*/ 	.word	0x00031c20
        /*0678*/ 	.short	0x010a
        /*067a*/ 	.byte	0x3f
	.zero		1


	//   ....[54]....
        /*067c*/ 	.word	0x00013800
        /*0680*/ 	.word	0x00000005
        /*0684*/ 	.word	0x00000000
        /*0688*/ 	.short	0x010a
        /*068a*/ 	.byte	0x3f
	.zero		1


	//   ....[55]....
        /*068c*/ 	.word	0x00013870
        /*0690*/ 	.word	0x00000003
        /*0694*/ 	.word	0x00000000
        /*0698*/ 	.short	0x010a
        /*069a*/ 	.byte	0x3f
	.zero		1


	//   ....[56]....
        /*069c*/ 	.word	0x000138d0
        /*06a0*/ 	.word	0x00000005
        /*06a4*/ 	.word	0x00000000
        /*06a8*/ 	.short	0x010a
        /*06aa*/ 	.byte	0x3f
	.zero		1


	//   ....[57]....
        /*06ac*/ 	.word	0x00013900
        /*06b0*/ 	.word	0x00000003
        /*06b4*/ 	.word	0x00000000
        /*06b8*/ 	.short	0x010a
        /*06ba*/ 	.byte	0x3f
	.zero		1


	//   ....[58]....
        /*06bc*/ 	.word	0x00013970
        /*06c0*/ 	.word	0x00000003
        /*06c4*/ 	.word	0x00031c00
        /*06c8*/ 	.short	0x010a
        /*06ca*/ 	.byte	0x3f
	.zero		1


	//   ....[59]....
        /*06cc*/ 	.word	0x000139c0
        /*06d0*/ 	.word	0x00000003
        /*06d4*/ 	.word	0x00031c30
        /*06d8*/ 	.short	0x010a
        /*06da*/ 	.byte	0x3f
	.zero		1


	//   ....[60]....
        /*06dc*/ 	.word	0x00013a20
        /*06e0*/ 	.word	0x00000005
        /*06e4*/ 	.word	0x00031c30
        /*06e8*/ 	.short	0x010a
        /*06ea*/ 	.byte	0x3f
	.zero		1


	//   ....[61]....
        /*06ec*/ 	.word	0x00013a80
        /*06f0*/ 	.word	0x00000005
        /*06f4*/ 	.word	0x00031c50
        /*06f8*/ 	.short	0x010a
        /*06fa*/ 	.byte	0x3f
	.zero		1


	//   ....[62]....
        /*06fc*/ 	.word	0x00013ae0
        /*0700*/ 	.word	0x00000005
        /*0704*/ 	.word	0x00031c30
        /*0708*/ 	.short	0x010a
        /*070a*/ 	.byte	0x3f
	.zero		1


	//   ....[63]....
        /*070c*/ 	.word	0x00013b40
        /*0710*/ 	.word	0x00000005
        /*0714*/ 	.word	0x00031c50
        /*0718*/ 	.short	0x010a
        /*071a*/ 	.byte	0x3f
	.zero		1


	//   ....[64]....
        /*071c*/ 	.word	0x00013ba0
        /*0720*/ 	.word	0x00000007
        /*0724*/ 	.word	0x00031c50
        /*0728*/ 	.short	0x010a
        /*072a*/ 	.byte	0x3f
	.zero		1


	//   ....[65]....
        /*072c*/ 	.word	0x00013cf0
        /*0730*/ 	.word	0x00000003
        /*0734*/ 	.word	0x00031c40
        /*0738*/ 	.short	0x010a
        /*073a*/ 	.byte	0x3f
	.zero		1


	//   ....[66]....
        /*073c*/ 	.word	0x000145d0
        /*0740*/ 	.word	0x00000011
        /*0744*/ 	.word	0x00031c20
        /*0748*/ 	.short	0x010a
        /*074a*/ 	.byte	0x3f
	.zero		1


	//   ....[67]....
        /*074c*/ 	.word	0x00014620
        /*0750*/ 	.word	0x00000002
        /*0754*/ 	.word	0x00031c40
        /*0758*/ 	.short	0x010a
        /*075a*/ 	.byte	0x3f
	.zero		1


	//   ....[68]....
        /*075c*/ 	.word	0x00014670
        /*0760*/ 	.word	0x00000003
        /*0764*/ 	.word	0x00000060
        /*0768*/ 	.short	0x010a
        /*076a*/ 	.byte	0x3f
	.zero		1


	//   ....[69]....
        /*076c*/ 	.word	0x000146c0
        /*0770*/ 	.word	0x00000003
        /*0774*/ 	.word	0x00031c40
        /*0778*/ 	.short	0x010a
        /*077a*/ 	.byte	0x3f
	.zero		1


	//   ....[70]....
        /*077c*/ 	.word	0x00014710
        /*0780*/ 	.word	0x0000000c
        /*0784*/ 	.word	0x00000060
        /*0788*/ 	.short	0x010a
        /*078a*/ 	.byte	0x3f
	.zero		1


	//   ....[71]....
        /*078c*/ 	.word	0x00014760
        /*0790*/ 	.word	0x00000002
        /*0794*/ 	.word	0x00031c40
        /*0798*/ 	.short	0x010a
        /*079a*/ 	.byte	0x3f
	.zero		1


	//   ....[72]....
        /*079c*/ 	.word	0x000147b0
        /*07a0*/ 	.word	0x00000008
        /*07a4*/ 	.word	0x00000060
        /*07a8*/ 	.short	0x010a
        /*07aa*/ 	.byte	0x3f
	.zero		1


	//   ....[73]....
        /*07ac*/ 	.word	0x00014800
        /*07b0*/ 	.word	0x00000003
        /*07b4*/ 	.word	0x00031c60
        /*07b8*/ 	.short	0x010a
        /*07ba*/ 	.byte	0x3f
	.zero		1


	//   ....[74]....
        /*07bc*/ 	.word	0x000148f0
        /*07c0*/ 	.word	0x00000007
        /*07c4*/ 	.word	0x00031c20
        /*07c8*/ 	.short	0x010a
        /*07ca*/ 	.byte	0x3f
	.zero		1


	//   ....[75]....
        /*07cc*/ 	.word	0x00014a90
        /*07d0*/ 	.word	0x00000005
        /*07d4*/ 	.word	0x00000000
        /*07d8*/ 	.short	0x010a
        /*07da*/ 	.byte	0x3f
	.zero		1


	//   ....[76]....
        /*07dc*/ 	.word	0x00014ae0
        /*07e0*/ 	.word	0x00000003
        /*07e4*/ 	.word	0x00000000
        /*07e8*/ 	.short	0x010a
        /*07ea*/ 	.byte	0x3f
	.zero		1


	//   ....[77]....
        /*07ec*/ 	.word	0x00014b30
        /*07f0*/ 	.word	0x00000005
        /*07f4*/ 	.word	0x00000000
        /*07f8*/ 	.short	0x010a
        /*07fa*/ 	.byte	0x3f
	.zero		1


	//----- nvinfo : EIATTR_NUM_MBARRIERS
	.align		4
.L_1411:
        /*07fc*/ 	.byte	0x03, 0x38
        /*07fe*/ 	.short	0x0016


	//----- nvinfo : EIATTR_EXIT_INSTR_OFFSETS
	.align		4
        /*0800*/ 	.byte	0x04, 0x1c
        /*0802*/ 	.short	(.L_1413 - .L_1412)


	//   ....[0]....
.L_1412:
        /*0804*/ 	.word	0x00000a50


	//   ....[1]....
        /*0808*/ 	.word	0x0000edf0


	//   ....[2]....
        /*080c*/ 	.word	0x00013950


	//----- nvinfo : EIATTR_MAX_THREADS
	.align		4
.L_1413:
        /*0810*/ 	.byte	0x04, 0x05
        /*0812*/ 	.short	(.L_1415 - .L_1414)
.L_1414:
        /*0814*/ 	.word	0x00000200
        /*0818*/ 	.word	0x00000001
        /*081c*/ 	.word	0x00000001


	//----- nvinfo : EIATTR_CRS_STACK_SIZE
	.align		4
.L_1415:
        /*0820*/ 	.byte	0x04, 0x1e
        /*0822*/ 	.short	(.L_1417 - .L_1416)
.L_1416:
        /*0824*/ 	.word	0x00000000


	//----- nvinfo : EIATTR_CBANK_PARAM_SIZE
	.align		4
.L_1417:
        /*0828*/ 	.byte	0x03, 0x19
        /*082a*/ 	.short	0x0af0


	//----- nvinfo : EIATTR_PARAM_CBANK
	.align		4
        /*082c*/ 	.byte	0x04, 0x0a
        /*082e*/ 	.short	(.L_1419 - .L_1418)
	.align		4
.L_1418:
        /*0830*/ 	.word	index@(.nv.constant0._ZN7cutlass13device_kernelIN5flash11enable_sm90INS1_16FlashAttnFwdSm90INS1_25CollectiveMainloopFwdSm90ILi2EN4cute5tupleIJNS5_1CILi1EEES8_S8_EEENS6_IJNS7_ILi192EEENS7_ILi144EEENS7_ILi96EEEEEELi96ENS_10bfloat16_tEfNS_4arch4Sm90ELb1ELb0ELb0ELb0ELb0ELb0ELb0ELb0ELb1ELb1ELb0ELb0EEENS1_21CollectiveEpilogueFwdINS6_IJSA_SC_SB_EEES9_SE_SG_Li384ELb0ELb1ELb0ELb0EEENS1_30DynamicPersistentTileSchedulerILi384ELi128ELb0ELb1ELb1EEEEEEEEEvNT_6ParamsE)
        /*0834*/ 	.short	0x0210
        /*0836*/ 	.short	0x0af0


	//----- nvinfo : EIATTR_SW_WAR
	.align		4
.L_1419:
        /*0838*/ 	.byte	0x04, 0x36
        /*083a*/ 	.short	(.L_1421 - .L_1420)
.L_1420:
        /*083c*/ 	.word	0x00000008
.L_1421:


//--------------------- .nv.info._ZN7cutlass13device_kernelIN5flash11enable_sm90INS1_16FlashAttnFwdSm90INS1_25CollectiveMainloopFwdSm90ILi2EN4cute5tupleIJNS5_1CILi1EEES8_S8_EEENS6_IJNS7_ILi192EEENS7_ILi144EEENS7_ILi96EEEEEELi96ENS_10bfloat16_tEfNS_4arch4Sm90ELb1ELb0ELb0ELb1ELb0ELb0ELb0ELb0ELb1ELb1ELb0ELb0EEENS1_21CollectiveEpilogueFwdINS6_IJSA_SC_SB_EEES9_SE_SG_Li384ELb1ELb1ELb0ELb0EEENS1_36VarlenDynamicPersistentTileSchedulerILi192ELi144ELi384ELi128ELb0ELb1ELb1ELb1ELb1ELb1EEEEEEEEEvNT_6ParamsE --------------------------
	.section	.nv.info._ZN7cutlass13device_kernelIN5flash11enable_sm90INS1_16FlashAttnFwdSm90INS1_25CollectiveMainloopFwdSm90ILi2EN4cute5tupleIJNS5_1CILi1EEES8_S8_EEENS6_IJNS7_ILi192EEENS7_ILi144EEENS7_ILi96EEEEEELi96ENS_10bfloat16_tEfNS_4arch4Sm90ELb1ELb0ELb0ELb1ELb0ELb0ELb0ELb0ELb1ELb1ELb0ELb0EEENS1_21CollectiveEpilogueFwdINS6_IJSA_SC_SB_EEES9_SE_SG_Li384ELb1ELb1ELb0ELb0EEENS1_36VarlenDynamicPersistentTileSchedulerILi192ELi144ELi384ELi128ELb0ELb1ELb1ELb1ELb1ELb1EEEEEEEEEvNT_6ParamsE,"",@"SHT_CUDA_INFO"
	.sectionflags	@""
	.align	4


	//----- nvinfo : EIATTR_CUDA_API_VERSION
	.align		4
        /*0000*/ 	.byte	0x04, 0x37
        /*0002*/ 	.short	(.L_1423 - .L_1422)
.L_1422:
        /*0004*/ 	.word	0x00000082


	//----- nvinfo : EIATTR_KPARAM_INFO
	.align		4
.L_1423:
        /*0008*/ 	.byte	0x04, 0x17
        /*000a*/ 	.short	(.L_1425 - .L_1424)
.L_1424:
        /*000c*/ 	.word	0x00000000
        /*0010*/ 	.short	0x0000
        /*0012*/ 	.short	0x0070
        /*0014*/ 	.byte	0x00, 0xf0, 0x01, 0x2a


	//----- nvinfo : EIATTR_SPARSE_MMA_MASK
	.align		4
.L_1425:
        /*0018*/ 	.byte	0x03, 0x50
        /*001a*/ 	.short	0x0000


	//----- nvinfo : EIATTR_MAXREG_COUNT
	.align		4
        /*001c*/ 	.byte	0x03, 0x1b
        /*001e*/ 	.short	0x0080


	//----- nvinfo : EIATTR_NUM_BARRIERS
	.align		4
        /*0020*/ 	.byte	0x02, 0x4c
        /*0022*/ 	.byte	0x10
	.zero		1


	//----- nvinfo : EIATTR_EXTERNS
	.align		4
        /*0024*/ 	.byte	0x04, 0x0f
        /*0026*/ 	.short	(.L_1427 - .L_1426)


	//   ....[0]....
	.align		4
.L_1426:
        /*0028*/ 	.word	index@(__assertfail)


	//----- nvinfo : EIATTR_ANNOTATIONS
	.align		4
.L_1427:
        /*002c*/ 	.byte	0x04, 0x55
        /*002e*/ 	.short	(.L_1429 - .L_1428)


	//   ....[0]....
.L_1428:
        /* <DEDUP_REMOVED lines=23> */


	//----- nvinfo : EIATTR_MERCURY_ISA_VERSION
	.align		4
.L_1429:
        /*0188*/ 	.byte	0x03, 0x5f
        /*018a*/ 	.short	0x0101


	//----- nvinfo : EIATTR_UNUSED_LOAD_BYTE_OFFSET
	.align		4
        /*018c*/ 	.byte	0x04, 0x44
        /*018e*/ 	.short	(.L_1431 - .L_1430)


	//   ....[0]....
.L_1430:
        /*0190*/ 	.word	0x00000a60
        /*0194*/ 	.word	0x0000fff0


	//   ....[1]....
        /*0198*/ 	.word	0x0000d8c0
        /*019c*/ 	.word	0x0000fff0


	//----- nvinfo : EIATTR_INT_WARP_WIDE_INSTR_OFFSETS
	.align		4
.L_1431:
        /*01a0*/ 	.byte	0x04, 0x31
        /*01a2*/ 	.short	(.L_1433 - .L_1432)


	//   ....[0]....
.L_1432:
        /*01a4*/ 	.word	0x00000130


	//   ....[1]....
        /*01a8*/ 	.word	0x00000170


	//   ....[2]....
        /*01ac*/ 	.word	0x000001e0


	//   ....[3]....
        /*01b0*/ 	.word	0x00010a40


	//   ....[4]....
        /*01b4*/ 	.word	0x00010ae0


	//   ....[5]....
        /*01b8*/ 	.word	0x00014570


	//   ....[6]....
        /*01bc*/ 	.word	0x00014610


	//----- nvinfo : EIATTR_COOP_GROUP_MASK_REGIDS
	.align		4
.L_1433:
        /*01c0*/ 	.byte	0x04, 0x29
        /*01c2*/ 	.short	(.L_1435 - .L_1434)


	//   ....[0]....
.L_1434:
        /*01c4*/ 	.word	0xffffffff


	//   ....[1]....
        /*01c8*/ 	.word	0xffffffff


	//   ....[2]....
        /*01cc*/ 	.word	0xffffffff


	//   ....[3]....
        /*01d0*/ 	.word	0xffffffff


	//   ....[4]....
        /*01d4*/ 	.word	0xffffffff


	//   ....[5]....
        /*01d8*/ 	.word	0xffffffff


	//   ....[6]....
        /*01dc*/ 	.word	0xffffffff


	//   ....[7]....
        /*01e0*/ 	.word	0xffffffff


	//   ....[8]....
        /*01e4*/ 	.word	0xffffffff


	//   ....[9]....
        /*01e8*/ 	.word	0xffffffff


	//   ....[10]....
        /*01ec*/ 	.word	0xffffffff


	//   ....[11]....
        /*01f0*/ 	.word	0xffffffff


	//   ....[12]....
        /*01f4*/ 	.word	0xffffffff


	//   ....[13]....
        /*01f8*/ 	.word	0xffffffff


	//   ....[14]....
        /*01fc*/ 	.word	0xffffffff


	//   ....[15]....
        /*0200*/ 	.word	0xffffffff


	//   ....[16]....
        /*0204*/ 	.word	0xffffffff


	//   ....[17]....
        /*0208*/ 	.word	0xffffffff


	//   ....[18]....
        /*020c*/ 	.word	0xffffffff


	//   ....[19]....
        /*0210*/ 	.word	0xffffffff


	//   ....[20]....
        /*0214*/ 	.word	0xffffffff


	//   ....[21]....
        /*0218*/ 	.word	0xffffffff


	//   ....[22]....
        /*021c*/ 	.word	0xffffffff


	//   ....[23]....
        /*0220*/ 	.word	0xffffffff


	//   ....[24]....
        /*0224*/ 	.word	0xffffffff


	//   ....[25]....
        /*0228*/ 	.word	0xffffffff


	//   ....[26]....
        /*022c*/ 	.word	0xffffffff


	//   ....[27]....
        /*0230*/ 	.word	0xffffffff


	//   ....[28]....
        /*0234*/ 	.word	0xffffffff


	//   ....[29]....
        /*0238*/ 	.word	0xffffffff


	//   ....[30]....
        /*023c*/ 	.word	0xffffffff


	//   ....[31]....
        /*0240*/ 	.word	0xffffffff


	//   ....[32]....
        /*0244*/ 	.word	0xffffffff


	//   ....[33]....
        /*0248*/ 	.word	0xffffffff


	//   ....[34]....
        /*024c*/ 	.word	0xffffffff


	//   ....[35]....
        /*0250*/ 	.word	0xffffffff


	//   ....[36]....
        /*0254*/ 	.word	0xffffffff


	//   ....[37]....
        /*0258*/ 	.word	0xffffffff


	//   ....[38]....
        /*025c*/ 	.word	0xffffffff


	//   ....[39]....
        /*0260*/ 	.word	0xffffffff


	//   ....[40]....
        /*0264*/ 	.word	0xffffffff


	//   ....[41]....
        /*0268*/ 	.word	0xffffffff


	//   ....[42]....
        /*026c*/ 	.word	0xffffffff


	//   ....[43]....
        /*0270*/ 	.word	0xffffffff


	//   ....[44]....
        /*0274*/ 	.word	0xffffffff


	//   ....[45]....
        /*0278*/ 	.word	0xffffffff


	//   ....[46]....
        /*027c*/ 	.word	0xffffffff


	//   ....[47]....
        /*0280*/ 	.word	0xffffffff


	//   ....[48]....
        /*0284*/ 	.word	0xffffffff


	//   ....[49]....
        /*0288*/ 	.word	0xffffffff


	//   ....[50]....
        /*028c*/ 	.word	0xffffffff


	//   ....[51]....
        /*0290*/ 	.word	0xffffffff


	//   ....[52]....
        /*0294*/ 	.word	0xffffffff


	//   ....[53]....
        /*0298*/ 	.word	0xffffffff


	//   ....[54]....
        /*029c*/ 	.word	0xffffffff


	//   ....[55]....
        /*02a0*/ 	.word	0xffffffff


	//   ....[56]....
        /*02a4*/ 	.word	0xffffffff


	//   ....[57]....
        /*02a8*/ 	.word	0xffffffff


	//   ....[58]....
        /*02ac*/ 	.word	0xffffffff


	//   ....[59]....
        /*02b0*/ 	.word	0xffffffff


	//   ....[60]....
        /*02b4*/ 	.word	0xffffffff


	//   ....[61]....
        /*02b8*/ 	.word	0xffffffff


	//   ....[62]....
        /*02bc*/ 	.word	0xffffffff


	//   ....[63]....
        /*02c0*/ 	.word	0xffffffff


	//   ....[64]....
        /*02c4*/ 	.word	0xffffffff


	//   ....[65]....
        /*02c8*/ 	.word	0xffffffff


	//   ....[66]....
        /*02cc*/ 	.word	0xffffffff


	//   ....[67]....
        /*02d0*/ 	.word	0xffffffff


	//   ....[68]....
        /*02d4*/ 	.word	0xffffffff


	//   ....[69]....
        /*02d8*/ 	.word	0xffffffff


	//   ....[70]....
        /*02dc*/ 	.word	0xffffffff


	//   ....[71]....
        /*02e0*/ 	.word	0xffffffff


	//   ....[72]....
        /*02e4*/ 	.word	0xffffffff


	//   ....[73]....
        /*02e8*/ 	.word	0xffffffff


	//   ....[74]....
        /*02ec*/ 	.word	0xffffffff


	//   ....[75]....
        /*02f0*/ 	.word	0xffffffff


	//   ....[76]....
        /*02f4*/ 	.word	0xffffffff


	//   ....[77]....
        /*02f8*/ 	.word	0xffffffff


	//   ....[78]....
        /*02fc*/ 	.word	0xffffffff


	//   ....[79]....
        /*0300*/ 	.word	0xffffffff


	//   ....[80]....
        /*0304*/ 	.word	0xffffffff


	//   ....[81]....
        /*0308*/ 	.word	0xffffffff


	//   ....[82]....
        /*030c*/ 	.word	0xffffffff


	//   ....[83]....
        /*0310*/ 	.word	0xffffffff


	//   ....[84]....
        /*0314*/ 	.word	0xffffffff


	//   ....[85]....
        /*0318*/ 	.word	0xffffffff


	//   ....[86]....
        /*031c*/ 	.word	0xffffffff


	//   ....[87]....
        /*0320*/ 	.word	0xffffffff


	//   ....[88]....
        /*0324*/ 	.word	0xffffffff


	//   ....[89]....
        /*0328*/ 	.word	0xffffffff


	//   ....[90]....
        /*032c*/ 	.word	0x0500000f


	//   ....[91]....
        /*0330*/ 	.word	0x0500000f


	//   ....[92]....
        /*0334*/ 	.word	0x0500000f


	//   ....[93]....
        /*0338*/ 	.word	0x0500000f


	//   ....[94]....
        /*033c*/ 	.word	0x0500000f


	//   ....[95]....
        /*0340*/ 	.word	0x0500000f


	//   ....[96]....
        /*0344*/ 	.word	0x0500000f


	//   ....[97]....
        /*0348*/ 	.word	0x0500000f


	//   ....[98]....
        /*034c*/ 	.word	0x0500000f


	//   ....[99]....
        /*0350*/ 	.word	0x0500000f


	//   ....[100]....
        /*0354*/ 	.word	0x0500000f


	//   ....[101]....
        /*0358*/ 	.word	0x0500000f


	//   ....[102]....
        /*035c*/ 	.word	0x0500000f


	//   ....[103]....
        /*0360*/ 	.word	0x0500000f


	//   ....[104]....
        /*0364*/ 	.word	0x0500000f


	//   ....[105]....
        /*0368*/ 	.word	0x0500000f


	//   ....[106]....
        /*036c*/ 	.word	0x0500000f


	//   ....[107]....
        /*0370*/ 	.word	0x0500000f


	//   ....[108]....
        /*0374*/ 	.word	0x0500000f


	//   ....[109]....
        /*0378*/ 	.word	0x0500000f


	//   ....[110]....
        /*037c*/ 	.word	0x0500000f


	//   ....[111]....
        /*0380*/ 	.word	0x0500000f


	//   ....[112]....
        /*0384*/ 	.word	0x0500000f


	//   ....[113]....
        /*0388*/ 	.word	0x0500000f


	//   ....[114]....
        /*038c*/ 	.word	0x0500000f


	//   ....[115]....
        /*0390*/ 	.word	0x0500000f


	//   ....[116]....
        /*0394*/ 	.word	0x0500000f


	//   ....[117]....
        /*0398*/ 	.word	0x0500000f


	//   ....[118]....
        /*039c*/ 	.word	0x0500000f


	//   ....[119]....
        /*03a0*/ 	.word	0x0500000f


	//   ....[120]....
        /*03a4*/ 	.word	0x0500000f


	//----- nvinfo : EIATTR_COOP_GROUP_INSTR_OFFSETS
	.align		4
.L_1435:
        /*03a8*/ 	.byte	0x04, 0x28
        /*03aa*/ 	.short	(.L_1437 - .L_1436)


	//   ....[0]....
.L_1436:
        /*03ac*/ 	.word	0x00000070


	//   ....[1]....
        /*03b0*/ 	.word	0x00000140


	//   ....[2]....
        /*03b4*/ 	.word	0x00000190


	//   ....[3]....
        /*03b8*/ 	.word	0x000003c0


	//   ....[4]....
        /*03bc*/ 	.word	0x00000520


	//   ....[5]....
        /*03c0*/ 	.word	0x00000640


	//   ....[6]....
        /*03c4*/ 	.word	0x000007a0


	//   ....[7]....
        /*03c8*/ 	.word	0x00001800


	//   ....[8]....
        /*03cc*/ 	.word	0x00002f20


	//   ....[9]....
        /*03d0*/ 	.word	0x00003760


	//   ....[10]....
        /*03d4*/ 	.word	0x00003ae0


	//   ....[11]....
        /*03d8*/ 	.word	0x00003ba0


	//   ....[12]....
        /*03dc*/ 	.word	0x000044f0


	//   ....[13]....
        /*03e0*/ 	.word	0x00004580


	//   ....[14]....
        /*03e4*/ 	.word	0x00005430


	//   ....[15]....
        /*03e8*/ 	.word	0x00006e30


	//   ....[16]....
        /*03ec*/ 	.word	0x00006e60


	//   ....[17]....
        /*03f0*/ 	.word	0x000076c0


	//   ....[18]....
        /*03f4*/ 	.word	0x000077c0


	//   ....[19]....
        /*03f8*/ 	.word	0x00008230


	//   ....[20]....
        /*03fc*/ 	.word	0x000082d0


	//   ....[21]....
        /*0400*/ 	.word	0x00009630


	//   ....[22]....
        /*0404*/ 	.word	0x0000b2b0


	//   ....[23]....
        /*0408*/ 	.word	0x0000b2e0


	//   ....[24]....
        /*040c*/ 	.word	0x0000b920


	//   ....[25]....
        /*0410*/ 	.word	0x0000b9a0


	//   ....[26]....
        /*0414*/ 	.word	0x0000cdd0


	//   ....[27]....
        /*0418*/ 	.word	0x0000cee0


	//   ....[28]....
        /*041c*/ 	.word	0x0000cf40


	//   ....[29]....
        /*0420*/ 	.word	0x0000d070


	//   ....[30]....
        /*0424*/ 	.word	0x0000d0a0


	//   ....[31]....
        /*0428*/ 	.word	0x0000e350


	//   ....[32]....
        /*042c*/ 	.word	0x0000e390


	//   ....[33]....
        /*0430*/ 	.word	0x0000e3d0


	//   ....[34]....
        /*0434*/ 	.word	0x0000e400


	//   ....[35]....
        /*0438*/ 	.word	0x0000e890


	//   ....[36]....
        /*043c*/ 	.word	0x0000e8b0


	//   ....[37]....
        /*0440*/ 	.word	0x0000e9c0


	//   ....[38]....
        /*0444*/ 	.word	0x0000e9e0


	//   ....[39]....
        /*0448*/ 	.word	0x0000f3d0


	//   ....[40]....
        /*044c*/ 	.word	0x0000f3e0


	//   ....[41]....
        /*0450*/ 	.word	0x0000f4f0


	//   ....[42]....
        /*0454*/ 	.word	0x0000f510


	//   ....[43]....
        /*0458*/ 	.word	0x0000f680


	//   ....[44]....
        /*045c*/ 	.word	0x0000f870


	//   ....[45]....
        /*0460*/ 	.word	0x0000f8a0


	//   ....[46]....
        /*0464*/ 	.word	0x0000f8d0


	//   ....[47]....
        /*0468*/ 	.word	0x0000f900


	//   ....[48]....
        /*046c*/ 	.word	0x0000f930


	//   ....[49]....
        /*0470*/ 	.word	0x0000f960


	//   ....[50]....
        /*0474*/ 	.word	0x0000fae0


	//   ....[51]....
        /*0478*/ 	.word	0x0000fb10


	//   ....[52]....
        /*047c*/ 	.word	0x0000fb40


	//   ....[53]....
        /*0480*/ 	.word	0x0000fb70


	//   ....[54]....
        /*0484*/ 	.word	0x0000fba0


	//   ....[55]....
        /*0488*/ 	.word	0x0000fbd0


	//   ....[56]....
        /*048c*/ 	.word	0x0000fc90


	//   ....[57]....
        /*0490*/ 	.word	0x0000fcf0


	//   ....[58]....
        /*0494*/ 	.word	0x0000fd90


	//   ....[59]....
        /*0498*/ 	.word	0x00010fe0


	//   ....[60]....
        /*049c*/ 	.word	0x00011cd0


	//   ....[61]....
        /*04a0*/ 	.word	0x00011ce0


	//   ....[62]....
        /*04a4*/ 	.word	0x00011d00


	//   ....[63]....
        /*04a8*/ 	.word	0x00011db0


	//   ....[64]....
        /*04ac*/ 	.word	0x00011dd0


	//   ....[65]....
        /*04b0*/ 	.word	0x00011e70


	//   ....[66]....
        /*04b4*/ 	.word	0x00011e90


	//   ....[67]....
        /*04b8*/ 	.word	0x00011ea0


	//   ....[68]....
        /*04bc*/ 	.word	0x00011f30


	//   ....[69]....
        /*04c0*/ 	.word	0x00011f80


	//   ....[70]....
        /*04c4*/ 	.word	0x00011f90


	//   ....[71]....
        /*04c8*/ 	.word	0x00011fc0


	//   ....[72]....
        /*04cc*/ 	.word	0x00014cd0


	//   ....[73]....
        /*04d0*/ 	.word	0x00014d20


	//   ....[74]....
        /*04d4*/ 	.word	0x00014d50


	//   ....[75]....
        /*04d8*/ 	.word	0x00014d80


	//   ....[76]....
        /*04dc*/ 	.word	0x00014d90


	//   ....[77]....
        /*04e0*/ 	.word	0x00014dc0


	//   ....[78]....
        /*04e4*/ 	.word	0x00014df0


	//   ....[79]....
        /*04e8*/ 	.word	0x00014e20


	//   ....[80]....
        /*04ec*/ 	.word	0x00014fb0


	//   ....[81]....
        /*04f0*/ 	.word	0x00014fe0


	//   ....[82]....
        /*04f4*/ 	.word	0x00015010


	//   ....[83]....
        /*04f8*/ 	.word	0x00015040


	//   ....[84]....
        /*04fc*/ 	.word	0x00015070


	//   ....[85]....
        /*0500*/ 	.word	0x000150a0


	//   ....[86]....
        /*0504*/ 	.word	0x00015160


	//   ....[87]....
        /*0508*/ 	.word	0x00015180


	//   ....[88]....
        /*050c*/ 	.word	0x000151f0


	//   ....[89]....
        /*0510*/ 	.word	0x000158a0


	//   ....[90]....
        /*0514*/ 	.word	0x00015e60


	//   ....[91]....
        /*0518*/ 	.word	0x00016010


	//   ....[92]....
        /*051c*/ 	.word	0x00016060


	//   ....[93]....
        /*0520*/ 	.word	0x00016190


	//   ....[94]....
        /*0524*/ 	.word	0x000161e0


	//   ....[95]....
        /*0528*/ 	.word	0x00016300


	//   ....[96]....
        /*052c*/ 	.word	0x00016370


	//   ....[97]....
        /*0530*/ 	.word	0x00016490


	//   ....[98]....
        /*0534*/ 	.word	0x00016500


	//   ....[99]....
        /*0538*/ 	.word	0x000165f0


	//   ....[100]....
        /*053c*/ 	.word	0x00016660


	//   ....[101]....
        /*0540*/ 	.word	0x00016770


	//   ....[102]....
        /*0544*/ 	.word	0x000167c0


	//   ....[103]....
        /*0548*/ 	.word	0x00016ad0


	//   ....[104]....
        /*054c*/ 	.word	0x00016b70


	//   ....[105]....
        /*0550*/ 	.word	0x00016ca0


	//   ....[106]....
        /*0554*/ 	.word	0x00016d10


	//   ....[107]....
        /*0558*/ 	.word	0x00016d80


	//   ....[108]....
        /*055c*/ 	.word	0x00016df0


	//   ....[109]....
        /*0560*/ 	.word	0x00016e60


	//   ....[110]....
        /*0564*/ 	.word	0x00016ee0


	//   ....[111]....
        /*0568*/ 	.word	0x00016f70


	//   ....[112]....
        /*056c*/ 	.word	0x00017000


	//   ....[113]....
        /*0570*/ 	.word	0x00017070


	//   ....[114]....
        /*0574*/ 	.word	0x000170e0


	//   ....[115]....
        /*0578*/ 	.word	0x00017150


	//   ....[116]....
        /*057c*/ 	.word	0x000171d0


	//   ....[117]....
        /*0580*/ 	.word	0x00017240


	//   ....[118]....
        /*0584*/ 	.word	0x000172e0


	//   ....[119]....
        /*0588*/ 	.word	0x00017370


	//   ....[120]....
        /*058c*/ 	.word	0x00017490


	//----- nvinfo : EIATTR_REG_RECONFIG
	.align		4
.L_1437:
        /*0590*/ 	.byte	0x01, 0x54
	.zero		2


	//----- nvinfo : EIATTR_SYSCALL_OFFSETS
	.align		4
        /*0594*/ 	.byte	0x04, 0x46
        /*0596*/ 	.short	(.L_1439 - .L_1438)


	//   ....[0]....
.L_1438:
        /*0598*/ 	.word	0x00001a00


	//   ....[1]....
        /*059c*/ 	.word	0x00010c40


	//   ....[2]....
        /*05a0*/ 	.word	0x00010d90


	//   ....[3]....
        /*05a4*/ 	.word	0x00010e80


	//   ....[4]....
        /*05a8*/ 	.word	0x00011740


	//----- nvinfo : EIATTR_MBARRIER_INSTR_OFFSETS
	.align		4
.L_1439:
        /*05ac*/ 	.byte	0x04, 0x39
        /*05ae*/ 	.short	(.L_1441 - .L_1440)


	//   ....[0]....
.L_1440:
        /*05b0*/ 	.word	0x00000270
        /*05b4*/ 	.word	0x000000ff
        /*05b8*/ 	.word	0x00031c00
        /*05bc*/ 	.short	0x0100
        /*05be*/ 	.byte	0x08
	.zero		1


	//   ....[1]....
        /*05c0*/ 	.word	0x00000280
        /*05c4*/ 	.word	0x000000ff
        /*05c8*/ 	.word	0x00031c20
        /*05cc*/ 	.short	0x0100
        /*05ce*/ 	.byte	0x08
	.zero		1


	//   ....[2]....
        /*05d0*/ 	.word	0x00000370
        /*05d4*/ 	.word	0x000000ff
        /*05d8*/ 	.word	0x00031c30
        /*05dc*/ 	.short	0x0100
        /*05de*/ 	.byte	0x08
	.zero		1


	//   ....[3]....
        /*05e0*/ 	.word	0x00000380
        /*05e4*/ 	.word	0x000000ff
        /*05e8*/ 	.word	0x00031c40
        /*05ec*/ 	.short	0x0100
        /*05ee*/ 	.byte	0x08
	.zero		1


	//   ....[4]....
        /*05f0*/ 	.word	0x00000390
        /*05f4*/ 	.word	0x000000ff
        /*05f8*/ 	.word	0x00031c38
        /*05fc*/ 	.short	0x0100
        /*05fe*/ 	.byte	0x08
	.zero		1


	//   ....[5]....
        /*0600*/ 	.word	0x000003a0
        /*0604*/ 	.word	0x000000ff
        /*0608*/ 	.word	0x00031c48
        /*060c*/ 	.short	0x0100
        /*060e*/ 	.byte	0x08
	.zero		1


	//   ....[6]....
        /*0610*/ 	.word	0x000004d0
        /*0614*/ 	.word	0x000000ff
        /*0618*/ 	.word	0x00031c50
        /*061c*/ 	.short	0x0100
        /*061e*/ 	.byte	0x08
	.zero		1


	//   ....[7]....
        /*0620*/ 	.word	0x000004e0
        /*0624*/ 	.word	0x000000ff
        /*0628*/ 	.word	0x00031c60
        /*062c*/ 	.short	0x0100
        /*062e*/ 	.byte	0x08
	.zero		1


	//   ....[8]....
        /*0630*/ 	.word	0x000004f0
        /*0634*/ 	.word	0x000000ff
        /*0638*/ 	.word	0x00031c58
        /*063c*/ 	.short	0x0100
        /*063e*/ 	.byte	0x08
	.zero		1


	//   ....[9]....
        /*0640*/ 	.word	0x00000500
        /*0644*/ 	.word	0x000000ff
        /*0648*/ 	.word	0x00031c68
        /*064c*/ 	.short	0x0100
        /*064e*/ 	.byte	0x08
	.zero		1


	//   ....[10]....
        /*0650*/ 	.word	0x000005f0
        /*0654*/ 	.word	0x000000ff
        /*0658*/ 	.word	0x00031c70
        /*065c*/ 	.short	0x0100
        /*065e*/ 	.byte	0x06
	.zero		1


	//   ....[11]....
        /*0660*/ 	.word	0x00000600
        /*0664*/ 	.word	0x000000ff
        /*0668*/ 	.word	0x00031c80
        /*066c*/ 	.short	0x0100
        /*066e*/ 	.byte	0x06
	.zero		1


	//   ....[12]....
        /*0670*/ 	.word	0x00000610
        /*0674*/ 	.word	0x000000ff
        /*0678*/ 	.word	0x00031c78
        /*067c*/ 	.short	0x0100
        /*067e*/ 	.byte	0x06
	.zero		1


	//   ....[13]....
        /*0680*/ 	.word	0x00000620
        /*0684*/ 	.word	0x000000ff
        /*0688*/ 	.word	0x00031c88
        /*068c*/ 	.short	0x0100
        /*068e*/ 	.byte	0x06
	.zero		1


	//   ....[14]....
        /*0690*/ 	.word	0x00000750
        /*0694*/ 	.word	0x000000ff
        /*0698*/ 	.word	0x00031c90
        /*069c*/ 	.short	0x0100
        /*069e*/ 	.byte	0x08
	.zero		1


	//   ....[15]....
        /*06a0*/ 	.word	0x00000760
        /*06a4*/ 	.word	0x000000ff
        /*06a8*/ 	.word	0x00031ca0
        /*06ac*/ 	.short	0x0100
        /*06ae*/ 	.byte	0x08
	.zero		1


	//   ....[16]....
        /*06b0*/ 	.word	0x00000770
        /*06b4*/ 	.word	0x000000ff
        /*06b8*/ 	.word	0x00031c98
        /*06bc*/ 	.short	0x0100
        /*06be*/ 	.byte	0x08
	.zero		1


	//   ....[17]....
        /*06c0*/ 	.word	0x00000780
        /*06c4*/ 	.word	0x000000ff
        /*06c8*/ 	.word	0x00031ca8
        /*06cc*/ 	.short	0x0100
        /*06ce*/ 	.byte	0x08
	.zero		1


	//   ....[18]....
        /*06d0*/ 	.word	0x000008b0
        /*06d4*/ 	.word	0x000000ff
        /*06d8*/ 	.word	0x00031cb0
        /*06dc*/ 	.short	0x0100
        /*06de*/ 	.byte	0x08
	.zero		1


	//   ....[19]....
        /*06e0*/ 	.word	0x000008c0
        /*06e4*/ 	.word	0x000000ff
        /*06e8*/ 	.word	0x00031cc0
        /*06ec*/ 	.short	0x0100
        /*06ee*/ 	.byte	0x08
	.zero		1


	//   ....[20]....
        /*06f0*/ 	.word	0x000008d0
        /*06f4*/ 	.word	0x000000ff
        /*06f8*/ 	.word	0x00031cb8
        /*06fc*/ 	.short	0x0100
        /*06fe*/ 	.byte	0x08
	.zero		1


	//   ....[21]....
        /*0700*/ 	.word	0x000008e0
        /*0704*/ 	.word	0x000000ff
        /*0708*/ 	.word	0x00031cc8
        /*070c*/ 	.short	0x0100
        /*070e*/ 	.byte	0x08
	.zero		1


	//   ....[22]....
        /*0710*/ 	.word	0x00001aa0
        /*0714*/ 	.word	0x000000ff
        /*0718*/ 	.word	0x00031c00
        /*071c*/ 	.short	0x010a
        /*071e*/ 	.byte	0x25
	.zero		1


	//   ....[23]....
        /*0720*/ 	.word	0x00001b20
        /*0724*/ 	.word	0x00000003
        /*0728*/ 	.word	0x00031c30
        /*072c*/ 	.short	0x010a
        /*072e*/ 	.byte	0x3f
	.zero		1


	//   ....[24]....
        /*0730*/ 	.word	0x00001b80
        /*0734*/ 	.word	0x00000003
        /*0738*/ 	.word	0x00031c30
        /*073c*/ 	.short	0x010a
        /*073e*/ 	.byte	0x3f
	.zero		1


	//   ....[25]....
        /*0740*/ 	.word	0x00004600
        /*0744*/ 	.word	0x0000000b
        /*0748*/ 	.word	0x00000000
        /*074c*/ 	.short	0x0101
        /*074e*/ 	.byte	0x3f
	.zero		1


	//   ....[26]....
        /*0750*/ 	.word	0x00005570
        /*0754*/ 	.word	0x000000ff
        /*0758*/ 	.word	0x00031c30
        /*075c*/ 	.short	0x010a
        /*075e*/ 	.byte	0x04
	.zero		1


	//   ....[27]....
        /*0760*/ 	.word	0x000055b0
        /*0764*/ 	.word	0x000000ff
        /*0768*/ 	.word	0x00031c30
        /*076c*/ 	.short	0x010a
        /*076e*/ 	.byte	0x04
	.zero		1


	//   ....[28]....
        /*0770*/ 	.word	0x00006c40
        /*0774*/ 	.word	0x000000ff
        /*0778*/ 	.word	0x00031c50
        /*077c*/ 	.short	0x010a
        /*077e*/ 	.byte	0x04
	.zero		1


	//   ....[29]....
        /*0780*/ 	.word	0x00006c80
        /*0784*/ 	.word	0x000000ff
        /*0788*/ 	.word	0x00031c50
        /*078c*/ 	.short	0x010a
        /*078e*/ 	.byte	0x04
	.zero		1


	//   ....[30]....
        /*0790*/ 	.word	0x00008a20
        /*0794*/ 	.word	0x0000004b
        /*0798*/ 	.word	0x00000000
        /*079c*/ 	.short	0x0101
        /*079e*/ 	.byte	0x3f
	.zero		1


	//   ....[31]....
        /*07a0*/ 	.word	0x00008ab0
        /*07a4*/ 	.word	0x00000049
        /*07a8*/ 	.word	0x00000000
        /*07ac*/ 	.short	0x0101
        /*07ae*/ 	.byte	0x3f
	.zero		1


	//   ....[32]....
        /*07b0*/ 	.word	0x000097a0
        /*07b4*/ 	.word	0x000000ff
        /*07b8*/ 	.word	0x00031c30
        /*07bc*/ 	.short	0x010a
        /*07be*/ 	.byte	0x04
	.zero		1


	//   ....[33]....
        /*07c0*/ 	.word	0x000097e0
        /*07c4*/ 	.word	0x000000ff
        /*07c8*/ 	.word	0x00031c30
        /*07cc*/ 	.short	0x010a
        /*07ce*/ 	.byte	0x04
	.zero		1


	//   ....[34]....
        /*07d0*/ 	.word	0x0000ae70
        /*07d4*/ 	.word	0x000000ff
        /*07d8*/ 	.word	0x00031c50
        /*07dc*/ 	.short	0x010a
        /*07de*/ 	.byte	0x04
	.zero		1


	//   ....[35]....
        /*07e0*/ 	.word	0x0000aeb0
        /*07e4*/ 	.word	0x000000ff
        /*07e8*/ 	.word	0x00031c50
        /*07ec*/ 	.short	0x010a
        /*07ee*/ 	.byte	0x04
	.zero		1


	//   ....[36]....
        /*07f0*/ 	.word	0x0000c1e0
        /*07f4*/ 	.word	0x00000087
        /*07f8*/ 	.word	0x00000000
        /*07fc*/ 	.short	0x0101
        /*07fe*/ 	.byte	0x3f
	.zero		1


	//   ....[37]....
        /*0800*/ 	.word	0x0000c330
        /*0804*/ 	.word	0x00000008
        /*0808*/ 	.word	0x00000000
        /*080c*/ 	.short	0x0101
        /*080e*/ 	.byte	0x3f
	.zero		1


	//   ....[38]....
        /*0810*/ 	.word	0x0000ce50
        /*0814*/ 	.word	0x000000ff
        /*0818*/ 	.word	0x00031c50
        /*081c*/ 	.short	0x010a
        /*081e*/ 	.byte	0x06
	.zero		1


	//   ....[39]....
        /*0820*/ 	.word	0x0000ce90
        /*0824*/ 	.word	0x000000ff
        /*0828*/ 	.word	0x00031c50
        /*082c*/ 	.short	0x010a
        /*082e*/ 	.byte	0x06
	.zero		1


	//   ....[40]....
        /*0830*/ 	.word	0x0000d560
        /*0834*/ 	.word	0x00000008
        /*0838*/ 	.word	0x00000000
        /*083c*/ 	.short	0x0101
        /*083e*/ 	.byte	0x3f
	.zero		1


	//   ....[41]....
        /*0840*/ 	.word	0x0000e810
        /*0844*/ 	.word	0x000000ff
        /*0848*/ 	.word	0x00000000
        /*084c*/ 	.short	0x0101
        /*084e*/ 	.byte	0x04
	.zero		1


	//   ....[42]....
        /*0850*/ 	.word	0x000111f0
        /*0854*/ 	.word	0x00000000
        /*0858*/ 	.word	0x00031c40
        /*085c*/ 	.short	0x010a
        /*085e*/ 	.byte	0x3f
	.zero		1


	//   ....[43]....
        /*0860*/ 	.word	0x00012140
        /*0864*/ 	.word	0x00000016
        /*0868*/ 	.word	0x00031c00
        /*086c*/ 	.short	0x0107
        /*086e*/ 	.byte	0x3f
	.zero		1


	//   ....[44]....
        /*0870*/ 	.word	0x00012240
        /*0874*/ 	.word	0x00000016
        /*0878*/ 	.word	0x00031c00
        /*087c*/ 	.short	0x0101
        /*087e*/ 	.byte	0x3f
	.zero		1


	//   ....[45]....
        /*0880*/ 	.word	0x00012260
        /*0884*/ 	.word	0x00000016
        /*0888*/ 	.word	0x00031c20
        /*088c*/ 	.short	0x010a
        /*088e*/ 	.byte	0x3f
	.zero		1


	//   ....[46]....
        /*0890*/ 	.word	0x00012570
        /*0894*/ 	.word	0x00000003
        /*0898*/ 	.word	0x00031c40
        /*089c*/ 	.short	0x010a
        /*089e*/ 	.byte	0x3f
	.zero		1


	//   ....[47]....
        /*08a0*/ 	.word	0x000129f0
        /*08a4*/ 	.word	0x00000003
        /*08a8*/ 	.word	0x00000060
        /*08ac*/ 	.short	0x010a
        /*08ae*/ 	.byte	0x3f
	.zero		1


	//   ....[48]....
        /*08b0*/ 	.word	0x00013110
        /*08b4*/ 	.word	0x00000003
        /*08b8*/ 	.word	0x00031c40
        /*08bc*/ 	.short	0x010a
        /*08be*/ 	.byte	0x3f
	.zero		1


	//   ....[49]....
        /*08c0*/ 	.word	0x00013590
        /*08c4*/ 	.word	0x0000000c
        /*08c8*/ 	.word	0x00000060
        /*08cc*/ 	.short	0x010a
        /*08ce*/ 	.byte	0x3f
	.zero		1


	//   ....[50]....
        /*08d0*/ 	.word	0x00013c00
        /*08d4*/ 	.word	0x00000002
        /*08d8*/ 	.word	0x00031c40
        /*08dc*/ 	.short	0x010a
        /*08de*/ 	.byte	0x3f
	.zero		1


	//   ....[51]....
        /*08e0*/ 	.word	0x00014090
        /*08e4*/ 	.word	0x00000008
        /*08e8*/ 	.word	0x00000060
        /*08ec*/ 	.short	0x010a
        /*08ee*/ 	.byte	0x3f
	.zero		1


	//   ....[52]....
        /*08f0*/ 	.word	0x000146c0
        /*08f4*/ 	.word	0x00000003
        /*08f8*/ 	.word	0x00031c60
        /*08fc*/ 	.short	0x010a
        /*08fe*/ 	.byte	0x3f
	.zero		1


	//   ....[53]....
        /*0900*/ 	.word	0x00015820
        /*0904*/ 	.word	0x00000009
        /*0908*/ 	.word	0x00031c20
        /*090c*/ 	.short	0x010a
        /*090e*/ 	.byte	0x3f
	.zero		1


	//   ....[54]....
        /*0910*/ 	.word	0x000159e0
        /*0914*/ 	.word	0x00000006
        /*0918*/ 	.word	0x00000000
        /*091c*/ 	.short	0x010a
        /*091e*/ 	.byte	0x3f
	.zero		1


	//   ....[55]....
        /*0920*/ 	.word	0x00015a50
        /*0924*/ 	.word	0x00000007
        /*0928*/ 	.word	0x00000000
        /*092c*/ 	.short	0x010a
        /*092e*/ 	.byte	0x3f
	.zero		1


	//   ....[56]....
        /*0930*/ 	.word	0x00015ab0
        /*0934*/ 	.word	0x00000004
        /*0938*/ 	.word	0x00000000
        /*093c*/ 	.short	0x010a
        /*093e*/ 	.byte	0x3f
	.zero		1


	//   ....[57]....
        /*0940*/ 	.word	0x00015ae0
        /*0944*/ 	.word	0x00000005
        /*0948*/ 	.word	0x00000000
        /*094c*/ 	.short	0x010a
        /*094e*/ 	.byte	0x3f
	.zero		1


	//   ....[58]....
        /*0950*/ 	.word	0x00015b50
        /*0954*/ 	.word	0x00000003
        /*0958*/ 	.word	0x00031c00
        /*095c*/ 	.short	0x010a
        /*095e*/ 	.byte	0x3f
	.zero		1


	//   ....[59]....
        /*0960*/ 	.word	0x00015ba0
        /*0964*/ 	.word	0x00000003
        /*0968*/ 	.word	0x00031c30
        /*096c*/ 	.short	0x010a
        /*096e*/ 	.byte	0x3f
	.zero		1


	//   ....[60]....
        /*0970*/ 	.word	0x00015c00
        /*0974*/ 	.word	0x00000005
        /*0978*/ 	.word	0x00031c30
        /*097c*/ 	.short	0x010a
        /*097e*/ 	.byte	0x3f
	.zero		1


	//   ....[61]....
        /*0980*/ 	.word	0x00015c60
        /*0984*/ 	.word	0x00000005
        /*0988*/ 	.word	0x00031c50
        /*098c*/ 	.short	0x010a
        /*098e*/ 	.byte	0x3f
	.zero		1


	//   ....[62]....
        /*0990*/ 	.word	0x00015cc0
        /*0994*/ 	.word	0x00000005
        /*0998*/ 	.word	0x00031c30
        /*099c*/ 	.short	0x010a
        /*099e*/ 	.byte	0x3f
	.zero		1


	//   ....[63]....
        /*09a0*/ 	.word	0x00015d20
        /*09a4*/ 	.word	0x00000005
        /*09a8*/ 	.word	0x00031c50
        /*09ac*/ 	.short	0x010a
        /*09ae*/ 	.byte	0x3f
	.zero		1


	//   ....[64]....
        /*09b0*/ 	.word	0x00015d80
        /*09b4*/ 	.word	0x00000007
        /*09b8*/ 	.word	0x00031c50
        /*09bc*/ 	.short	0x010a
        /*09be*/ 	.byte	0x3f
	.zero		1


	//   ....[65]....
        /*09c0*/ 	.word	0x00015f20
        /*09c4*/ 	.word	0x00000000
        /*09c8*/ 	.word	0x00031c40
        /*09cc*/ 	.short	0x010a
        /*09ce*/ 	.byte	0x3f
	.zero		1


	//   ....[66]....
        /*09d0*/ 	.word	0x000167f0
        /*09d4*/ 	.word	0x00000016
        /*09d8*/ 	.word	0x00031c20
        /*09dc*/ 	.short	0x010a
        /*09de*/ 	.byte	0x3f
	.zero		1


	//   ....[67]....
        /*09e0*/ 	.word	0x00016840
        /*09e4*/ 	.word	0x00000003
        /*09e8*/ 	.word	0x00031c40
        /*09ec*/ 	.short	0x010a
        /*09ee*/ 	.byte	0x3f
	.zero		1


	//   ....[68]....
        /*09f0*/ 	.word	0x00016890
        /*09f4*/ 	.word	0x00000003
        /*09f8*/ 	.word	0x00000060
        /*09fc*/ 	.short	0x010a
        /*09fe*/ 	.byte	0x3f
	.zero		1


	//   ....[69]....
        /*0a00*/ 	.word	0x000168e0
        /*0a04*/ 	.word	0x00000003
        /*0a08*/ 	.word	0x00031c40
        /*0a0c*/ 	.short	0x010a
        /*0a0e*/ 	.byte	0x3f
	.zero		1


	//   ....[70]....
        /*0a10*/ 	.word	0x00016930
        /*0a14*/ 	.word	0x0000000c
        /*0a18*/ 	.word	0x00000060
        /*0a1c*/ 	.short	0x010a
        /*0a1e*/ 	.byte	0x3f
	.zero		1


	//   ....[71]....
        /*0a20*/ 	.word	0x00016980
        /*0a24*/ 	.word	0x00000002
        /*0a28*/ 	.word	0x00031c40
        /*0a2c*/ 	.short	0x010a
        /*0a2e*/ 	.byte	0x3f
	.zero		1


	//   ....[72]....
        /*0a30*/ 	.word	0x000169d0
        /*0a34*/ 	.word	0x00000008
        /*0a38*/ 	.word	0x00000060
        /*0a3c*/ 	.short	0x010a
        /*0a3e*/ 	.byte	0x3f
	.zero		1


	//   ....[73]....
        /*0a40*/ 	.word	0x00016a20
        /*0a44*/ 	.word	0x00000003
        /*0a48*/ 	.word	0x00031c60
        /*0a4c*/ 	.short	0x010a
        /*0a4e*/ 	.byte	0x3f
	.zero		1


	//   ....[74]....
        /*0a50*/ 	.word	0x000173b0
        /*0a54*/ 	.word	0x00000009
        /*0a58*/ 	.word	0x00031c20
        /*0a5c*/ 	.short	0x010a
        /*0a5e*/ 	.byte	0x3f
	.zero		1


	//   ....[75]....
        /*0a60*/ 	.word	0x00017550
        /*0a64*/ 	.word	0x00000006
        /*0a68*/ 	.word	0x00000000
        /*0a6c*/ 	.short	0x010a
        /*0a6e*/ 	.byte	0x3f
	.zero		1


	//   ....[76]....
        /*0a70*/ 	.word	0x000175a0
        /*0a74*/ 	.word	0x00000007
        /*0a78*/ 	.word	0x00000000
        /*0a7c*/ 	.short	0x010a
        /*0a7e*/ 	.byte	0x3f
	.zero		1


	//   ....[77]....
        /*0a80*/ 	.word	0x000175f0
        /*0a84*/ 	.word	0x00000004
        /*0a88*/ 	.word	0x00000000
        /*0a8c*/ 	.short	0x010a
        /*0a8e*/ 	.byte	0x3f
	.zero		1


	//----- nvinfo : EIATTR_NUM_MBARRIERS
	.align		4
.L_1441:
        /*0a90*/ 	.byte	0x03, 0x38
        /*0a92*/ 	.short	0x0016


	//----- nvinfo : EIATTR_EXIT_INSTR_OFFSETS
	.align		4
        /*0a94*/ 	.byte	0x04, 0x1c
        /*0a96*/ 	.short	(.L_1443 - .L_1442)


	//   ....[0]....
.L_1442:
        /*0a98*/ 	.word	0x00000a90


	//   ....[1]....
        /*0a9c*/ 	.word	0x0000f640


	//   ....[2]....
        /*0aa0*/ 	.word	0x00015b30


	//----- nvinfo : EIATTR_MAX_THREADS
	.align		4
.L_1443:
        /*0aa4*/ 	.byte	0x04, 0x05
        /*0aa6*/ 	.short	(.L_1445 - .L_1444)
.L_1444:
        /*0aa8*/ 	.word	0x00000200
        /*0aac*/ 	.word	0x00000001
        /*0ab0*/ 	.word	0x00000001


	//----- nvinfo : EIATTR_CRS_STACK_SIZE
	.align		4
.L_1445:
        /*0ab4*/ 	.byte	0x04, 0x1e
        /*0ab6*/ 	.short	(.L_1447 - .L_1446)
.L_1446:
        /*0ab8*/ 	.word	0x00000000


	//----- nvinfo : EIATTR_CBANK_PARAM_SIZE
	.align		4
.L_1447:
        /*0abc*/ 	.byte	0x03, 0x19
        /*0abe*/ 	.short	0x0af0


	//----- nvinfo : EIATTR_PARAM_CBANK
	.align		4
        /*0ac0*/ 	.byte	0x04, 0x0a
        /*0ac2*/ 	.short	(.L_1449 - .L_1448)
	.align		4
.L_1448:
        /*0ac4*/ 	.word	index@(.nv.constant0._ZN7cutlass13device_kernelIN5flash11enable_sm90INS1_16FlashAttnFwdSm90INS1_25CollectiveMainloopFwdSm90ILi2EN4cute5tupleIJNS5_1CILi1EEES8_S8_EEENS6_IJNS7_ILi192EEENS7_ILi144EEENS7_ILi96EEEEEELi96ENS_10bfloat16_tEfNS_4arch4Sm90ELb1ELb0ELb0ELb1ELb0ELb0ELb0ELb0ELb1ELb1ELb0ELb0EEENS1_21CollectiveEpilogueFwdINS6_IJSA_SC_SB_EEES9_SE_SG_Li384ELb1ELb1ELb0ELb0EEENS1_36VarlenDynamicPersistentTileSchedulerILi192ELi144ELi384ELi128ELb0ELb1ELb1ELb1ELb1ELb1EEEEEEEEEvNT_6ParamsE)
        /*0ac8*/ 	.short	0x0210
        /*0aca*/ 	.short	0x0af0


	//----- nvinfo : EIATTR_SW_WAR
	.align		4
.L_1449:
        /*0acc*/ 	.byte	0x04, 0x36
        /*0ace*/ 	.short	(.L_1451 - .L_1450)
.L_1450:
        /*0ad0*/ 	.word	0x00000008
.L_1451:


//--------------------- .nv.info._ZN7cutlass13device_kernelIN5flash11enable_sm90INS1_16FlashAttnFwdSm90INS1_25CollectiveMainloopFwdSm90ILi2EN4cute5tupleIJNS5_1CILi1EEES8_S8_EEENS6_IJNS7_ILi192EEENS7_ILi144EEENS7_ILi96EEEEEELi96ENS_10bfloat16_tEfNS_4arch4Sm90ELb1ELb0ELb0ELb1ELb0ELb1ELb0ELb0ELb1ELb1ELb0ELb0EEENS1_21CollectiveEpilogueFwdINS6_IJSA_SC_SB_EEES9_SE_SG_Li384ELb1ELb1ELb0ELb0EEENS1_36VarlenDynamicPersistentTileSchedulerILi192ELi144ELi384ELi128ELb0ELb1ELb1ELb1ELb1ELb1EEEEEEEEEvNT_6ParamsE --------------------------
	.section	.nv.info._ZN7cutlass13device_kernelIN5flash11enable_sm90INS1_16FlashAttnFwdSm90INS1_25CollectiveMainloopFwdSm90ILi2EN4cute5tupleIJNS5_1CILi1EEES8_S8_EEENS6_IJNS7_ILi192EEENS7_ILi144EEENS7_ILi96EEEEEELi96ENS_10bfloat16_tEfNS_4arch4Sm90ELb1ELb0ELb0ELb1ELb0ELb1ELb0ELb0ELb1ELb1ELb0ELb0EEENS1_21CollectiveEpilogueFwdINS6_IJSA_SC_SB_EEES9_SE_SG_Li384ELb1ELb1ELb0ELb0EEENS1_36VarlenDynamicPersistentTileSchedulerILi192ELi144ELi384ELi128ELb0ELb1ELb1ELb1ELb1ELb1EEEEEEEEEvNT_6ParamsE,"",@"SHT_CUDA_INFO"
	.sectionflags	@""
	.align	4


	//----- nvinfo : EIATTR_CUDA_API_VERSION
	.align		4
        /*0000*/ 	.byte	0x04, 0x37
        /*0002*/ 	.short	(.L_1453 - .L_1452)
.L_1452:
        /*0004*/ 	.word	0x00000082


	//----- nvinfo : EIATTR_KPARAM_INFO
	.align		4
.L_1453:
        /*0008*/ 	.byte	0x04, 0x17
        /*000a*/ 	.short	(.L_1455 - .L_1454)
.L_1454:
        /*000c*/ 	.word	0x00000000
        /*0010*/ 	.short	0x0000
        /*0012*/ 	.short	0x0070
        /*0014*/ 	.byte	0x00, 0xf0, 0x01, 0x2a


	//----- nvinfo : EIATTR_SPARSE_MMA_MASK
	.align		4
.L_1455:
        /*0018*/ 	.byte	0x03, 0x50
        /*001a*/ 	.short	0x0000


	//----- nvinfo : EIATTR_MAXREG_COUNT
	.align		4
        /*001c*/ 	.byte	0x03, 0x1b
        /*001e*/ 	.short	0x0080


	//----- nvinfo : EIATTR_NUM_BARRIERS
	.align		4
        /*0020*/ 	.byte	0x02, 0x4c
        /*0022*/ 	.byte	0x10
	.zero		1


	//----- nvinfo : EIATTR_EXTERNS
	.align		4
        /*0024*/ 	.byte	0x04, 0x0f
        /*0026*/ 	.short	(.L_1457 - .L_1456)


	//   ....[0]....
	.align		4
.L_1456:
        /*0028*/ 	.word	index@(__assertfail)


	//----- nvinfo : EIATTR_ANNOTATIONS
	.align		4
.L_1457:
        /*002c*/ 	.byte	0x04, 0x55
        /*002e*/ 	.short	(.L_1459 - .L_1458)


	//   ....[0]....
.L_1458:
        /* <DEDUP_REMOVED lines=123> */


	//----- nvinfo : EIATTR_MERCURY_ISA_VERSION
	.align		4
.L_1459:
        /*07c8*/ 	.byte	0x03, 0x5f
        /*07ca*/ 	.short	0x0101


	//----- nvinfo : EIATTR_UNUSED_LOAD_BYTE_OFFSET
	.align		4
        /*07cc*/ 	.byte	0x04, 0x44
        /*07ce*/ 	.short	(.L_1461 - .L_1460)


	//   ....[0]....
.L_1460:
        /*07d0*/ 	.word	0x00000b00
        /*07d4*/ 	.word	0x0000fff0


	//   ....[1]....
        /*07d8*/ 	.word	0x00019f70
        /*07dc*/ 	.word	0x0000fff0


	//----- nvinfo : EIATTR_INT_WARP_WIDE_INSTR_OFFSETS
	.align		4
.L_1461:
        /*07e0*/ 	.byte	0x04, 0x31
        /*07e2*/ 	.short	(.L_1463 - .L_1462)


	//   ....[0]....
.L_1462:
        /*07e4*/ 	.word	0x00000190


	//   ....[1]....
        /*07e8*/ 	.word	0x000001d0


	//   ....[2]....
        /*07ec*/ 	.word	0x00000240


	//   ....[3]....
        /*07f0*/ 	.word	0x0001e6e0


	//   ....[4]....
        /*07f4*/ 	.word	0x0001e770


	//   ....[5]....
        /*07f8*/ 	.word	0x00022270


	//   ....[6]....
        /*07fc*/ 	.word	0x00022300


	//----- nvinfo : EIATTR_COOP_GROUP_MASK_REGIDS
	.align		4
.L_1463:
        /*0800*/ 	.byte	0x04, 0x29
        /*0802*/ 	.short	(.L_1465 - .L_1464)


	//   ....[0]....
.L_1464:
        /*0804*/ 	.word	0xffffffff


	//   ....[1]....
        /*0808*/ 	.word	0xffffffff


	//   ....[2]....
        /*080c*/ 	.word	0xffffffff


	//   ....[3]....
        /*0810*/ 	.word	0xffffffff


	//   ....[4]....
        /*0814*/ 	.word	0xffffffff


	//   ....[5]....
        /*0818*/ 	.word	0xffffffff


	//   ....[6]....
        /*081c*/ 	.word	0xffffffff


	//   ....[7]....
        /*0820*/ 	.word	0xffffffff


	//   ....[8]....
        /*0824*/ 	.word	0xffffffff


	//   ....[9]....
        /*0828*/ 	.word	0xffffffff


	//   ....[10]....
        /*082c*/ 	.word	0xffffffff


	//   ....[11]....
        /*0830*/ 	.word	0xffffffff


	//   ....[12]....
        /*0834*/ 	.word	0xffffffff


	//   ....[13]....
        /*0838*/ 	.word	0xffffffff


	//   ....[14]....
        /*083c*/ 	.word	0xffffffff


	//   ....[15]....
        /*0840*/ 	.word	0xffffffff


	//   ....[16]....
        /*0844*/ 	.word	0xffffffff


	//   ....[17]....
        /*0848*/ 	.word	0xffffffff


	//   ....[18]....
        /*084c*/ 	.word	0xffffffff


	//   ....[19]....
        /*0850*/ 	.word	0xffffffff


	//   ....[20]....
        /*0854*/ 	.word	0xffffffff


	//   ....[21]....
        /*0858*/ 	.word	0xffffffff


	//   ....[22]....
        /*085c*/ 	.word	0xffffffff


	//   ....[23]....
        /*0860*/ 	.word	0xffffffff


	//   ....[24]....
        /*0864*/ 	.word	0xffffffff


	//   ....[25]....
        /*0868*/ 	.word	0xffffffff


	//   ....[26]....
        /*086c*/ 	.word	0xffffffff


	//   ....[27]....
        /*0870*/ 	.word	0xffffffff


	//   ....[28]....
        /*0874*/ 	.word	0xffffffff


	//   ....[29]....
        /*0878*/ 	.word	0xffffffff


	//   ....[30]....
        /*087c*/ 	.word	0xffffffff


	//   ....[31]....
        /*0880*/ 	.word	0xffffffff


	//   ....[32]....
        /*0884*/ 	.word	0xffffffff


	//   ....[33]....
        /*0888*/ 	.word	0xffffffff


	//   ....[34]....
        /*088c*/ 	.word	0xffffffff


	//   ....[35]....
        /*0890*/ 	.word	0xffffffff


	//   ....[36]....
        /*0894*/ 	.word	0xffffffff


	//   ....[37]....
        /*0898*/ 	.word	0xffffffff


	//   ....[38]....
        /*089c*/ 	.word	0xffffffff


	//   ....[39]....
        /*08a0*/ 	.word	0xffffffff


	//   ....[40]....
        /*08a4*/ 	.word	0xffffffff


	//   ....[41]....
        /*08a8*/ 	.word	0xffffffff


	//   ....[42]....
        /*08ac*/ 	.word	0xffffffff


	//   ....[43]....
        /*08b0*/ 	.word	0xffffffff


	//   ....[44]....
        /*08b4*/ 	.word	0xffffffff


	//   ....[45]....
        /*08b8*/ 	.word	0xffffffff


	//   ....[46]....
        /*08bc*/ 	.word	0xffffffff


	//   ....[47]....
        /*08c0*/ 	.word	0xffffffff


	//   ....[48]....
        /*08c4*/ 	.word	0xffffffff


	//   ....[49]....
        /*08c8*/ 	.word	0xffffffff


	//   ....[50]....
        /*08cc*/ 	.word	0xffffffff


	//   ....[51]....
        /*08d0*/ 	.word	0xffffffff


	//   ....[52]....
        /*08d4*/ 	.word	0xffffffff


	//   ....[53]....
        /*08d8*/ 	.word	0xffffffff


	//   ....[54]....
        /*08dc*/ 	.word	0xffffffff


	//   ....[55]....
        /*08e0*/ 	.word	0xffffffff


	//   ....[56]....
        /*08e4*/ 	.word	0xffffffff


	//   ....[57]....
        /*08e8*/ 	.word	0xffffffff


	//   ....[58]....
        /*08ec*/ 	.word	0xffffffff


	//   ....[59]....
        /*08f0*/ 	.word	0xffffffff


	//   ....[60]....
        /*08f4*/ 	.word	0xffffffff


	//   ....[61]....
        /*08f8*/ 	.word	0xffffffff


	//   ....[62]....
        /*08fc*/ 	.word	0xffffffff


	//   ....[63]....
        /*0900*/ 	.word	0xffffffff


	//   ....[64]....
        /*0904*/ 	.word	0xffffffff


	//   ....[65]....
        /*0908*/ 	.word	0xffffffff


	//   ....[66]....
        /*090c*/ 	.word	0xffffffff


	//   ....[67]....
        /*0910*/ 	.word	0xffffffff


	//   ....[68]....
        /*0914*/ 	.word	0xffffffff


	//   ....[69]....
        /*0918*/ 	.word	0xffffffff


	//   ....[70]....
        /*091c*/ 	.word	0xffffffff


	//   ....[71]....
        /*0920*/ 	.word	0xffffffff


	//   ....[72]....
        /*0924*/ 	.word	0xffffffff


	//   ....[73]....
        /*0928*/ 	.word	0xffffffff


	//   ....[74]....
        /*092c*/ 	.word	0xffffffff


	//   ....[75]....
        /*0930*/ 	.word	0xffffffff


	//   ....[76]....
        /*0934*/ 	.word	0xffffffff


	//   ....[77]....
        /*0938*/ 	.word	0xffffffff


	//   ....[78]....
        /*093c*/ 	.word	0xffffffff


	//   ....[79]....
        /*0940*/ 	.word	0xffffffff


	//   ....[80]....
        /*0944*/ 	.word	0xffffffff


	//   ....[81]....
        /*0948*/ 	.word	0xffffffff


	//   ....[82]....
        /*094c*/ 	.word	0xffffffff


	//   ....[83]....
        /*0950*/ 	.word	0xffffffff


	//   ....[84]....
        /*0954*/ 	.word	0xffffffff


	//   ....[85]....
        /*0958*/ 	.word	0xffffffff


	//   ....[86]....
        /*095c*/ 	.word	0xffffffff


	//   ....[87]....
        /*0960*/ 	.word	0xffffffff


	//   ....[88]....
        /*0964*/ 	.word	0xffffffff


	//   ....[89]....
        /*0968*/ 	.word	0xffffffff


	//   ....[90]....
        /*096c*/ 	.word	0xffffffff


	//   ....[91]....
        /*0970*/ 	.word	0xffffffff


	//   ....[92]....
        /*0974*/ 	.word	0xffffffff


	//   ....[93]....
        /*0978*/ 	.word	0xffffffff


	//   ....[94]....
        /*097c*/ 	.word	0xffffffff


	//   ....[95]....
        /*0980*/ 	.word	0xffffffff


	//   ....[96]....
        /*0984*/ 	.word	0xffffffff


	//   ....[97]....
        /*0988*/ 	.word	0xffffffff


	//   ....[98]....
        /*098c*/ 	.word	0xffffffff


	//   ....[99]....
        /*0990*/ 	.word	0x0500000f


	//   ....[100]....
        /*0994*/ 	.word	0x0500000f


	//   ....[101]....
        /*0998*/ 	.word	0x0500000f


	//   ....[102]....
        /*099c*/ 	.word	0x0500000f


	//   ....[103]....
        /*09a0*/ 	.word	0x0500000f


	//   ....[104]....
        /*09a4*/ 	.word	0x0500000f


	//   ....[105]....
        /*09a8*/ 	.word	0x0500000f


	//   ....[106]....
        /*09ac*/ 	.word	0x0500000f


	//   ....[107]....
        /*09b0*/ 	.word	0x0500000f


	//   ....[108]....
        /*09b4*/ 	.word	0x0500000f


	//   ....[109]....
        /*09b8*/ 	.word	0x0500000f


	//   ....[110]....
        /*09bc*/ 	.word	0x0500000f


	//   ....[111]....
        /*09c0*/ 	.word	0x0500000f


	//   ....[112]....
        /*09c4*/ 	.word	0x0500000f


	//   ....[113]....
        /*09c8*/ 	.word	0x0500000f


	//   ....[114]....
        /*09cc*/ 	.word	0x0500000f


	//   ....[115]....
        /*09d0*/ 	.word	0x0500000f


	//   ....[116]....
        /*09d4*/ 	.word	0x0500000f


	//   ....[117]....
        /*09d8*/ 	.word	0x0500000f


	//   ....[118]....
        /*09dc*/ 	.word	0x0500000f


	//   ....[119]....
        /*09e0*/ 	.word	0x0500000f


	//   ....[120]....
        /*09e4*/ 	.word	0x0500000f


	//   ....[121]....
        /*09e8*/ 	.word	0x0500000f


	//   ....[122]....
        /*09ec*/ 	.word	0x0500000f


	//   ....[123]....
        /*09f0*/ 	.word	0x0500000f


	//   ....[124]....
        /*09f4*/ 	.word	0x0500000f


	//   ....[125]....
        /*09f8*/ 	.word	0x0500000f


	//   ....[126]....
        /*09fc*/ 	.word	0x0500000f


	//   ....[127]....
        /*0a00*/ 	.word	0x0500000f


	//   ....[128]....
        /*0a04*/ 	.word	0x0500000f


	//   ....[129]....
        /*0a08*/ 	.word	0x0500000f


	//   ....[130]....
        /*0a0c*/ 	.word	0x0500000f


	//   ....[131]....
        /*0a10*/ 	.word	0x0500000f


	//   ....[132]....
        /*0a14*/ 	.word	0x0500000f


	//   ....[133]....
        /*0a18*/ 	.word	0x0500000f


	//   ....[134]....
        /*0a1c*/ 	.word	0x0500000f


	//   ....[135]....
        /*0a20*/ 	.word	0x0500000f


	//   ....[136]....
        /*0a24*/ 	.word	0x0500000f


	//   ....[137]....
        /*0a28*/ 	.word	0x0500000f


	//   ....[138]....
        /*0a2c*/ 	.word	0x0500000f


	//   ....[139]....
        /*0a30*/ 	.word	0x0500000f


	//   ....[140]....
        /*0a34*/ 	.word	0x0500000f


	//   ....[141]....
        /*0a38*/ 	.word	0x0500000f


	//   ....[142]....
        /*0a3c*/ 	.word	0x0500000f


	//   ....[143]....
        /*0a40*/ 	.word	0x0500000f


	//----- nvinfo : EIATTR_COOP_GROUP_INSTR_OFFSETS
	.align		4
.L_1465:
        /*0a44*/ 	.byte	0x04, 0x28
        /*0a46*/ 	.short	(.L_1467 - .L_1466)


	//   ....[0]....
.L_1466:
        /*0a48*/ 	.word	0x00000070


	//   ....[1]....
        /*0a4c*/ 	.word	0x000001a0


	//   ....[2]....
        /*0a50*/ 	.word	0x000001f0


	//   ....[3]....
        /*0a54*/ 	.word	0x00000420


	//   ....[4]....
        /*0a58*/ 	.word	0x00000580


	//   ....[5]....
        /*0a5c*/ 	.word	0x000006a0


	//   ....[6]....
        /*0a60*/ 	.word	0x00000800


	//   ....[7]....
        /*0a64*/ 	.word	0x000073f0


	//   ....[8]....
        /*0a68*/ 	.word	0x00007b90


	//   ....[9]....
        /*0a6c*/ 	.word	0x00007ba0


	//   ....[10]....
        /*0a70*/ 	.word	0x00007bb0


	//   ....[11]....
        /*0a74*/ 	.word	0x00007bc0


	//   ....[12]....
        /*0a78*/ 	.word	0x00009b50


	//   ....[13]....
        /*0a7c*/ 	.word	0x00009b60


	//   ....[14]....
        /*0a80*/ 	.word	0x00009b70


	//   ....[15]....
        /*0a84*/ 	.word	0x00009b80


	//   ....[16]....
        /*0a88*/ 	.word	0x0000d870


	//   ....[17]....
        /*0a8c*/ 	.word	0x0000db00


	//   ....[18]....
        /*0a90*/ 	.word	0x0000e130


	//   ....[19]....
        /*0a94*/ 	.word	0x0000e150


	//   ....[20]....
        /*0a98*/ 	.word	0x0000e9b0


	//   ....[21]....
        /*0a9c*/ 	.word	0x0000ea10


	//   ....[22]....
        /*0aa0*/ 	.word	0x0000fbb0


	//   ....[23]....
        /*0aa4*/ 	.word	0x00012150


	//   ....[24]....
        /*0aa8*/ 	.word	0x00012180


	//   ....[25]....
        /*0aac*/ 	.word	0x00012b00


	//   ....[26]....
        /*0ab0*/ 	.word	0x00012c00


	//   ....[27]....
        /*0ab4*/ 	.word	0x00013340


	//   ....[28]....
        /*0ab8*/ 	.word	0x00013360


	//   ....[29]....
        /*0abc*/ 	.word	0x00014c30


	//   ....[30]....
        /*0ac0*/ 	.word	0x000175c0


	//   ....[31]....
        /*0ac4*/ 	.word	0x000175e0


	//   ....[32]....
        /*0ac8*/ 	.word	0x000176c0


	//   ....[33]....
        /*0acc*/ 	.word	0x00017890


	//   ....[34]....
        /*0ad0*/ 	.word	0x000191b0


	//   ....[35]....
        /*0ad4*/ 	.word	0x000198f0


	//   ....[36]....
        /*0ad8*/ 	.word	0x00019920


	//   ....[37]....
        /*0adc*/ 	.word	0x00019960


	//   ....[38]....
        /*0ae0*/ 	.word	0x00019970


	//   ....[39]....
        /*0ae4*/ 	.word	0x0001a9d0


	//   ....[40]....
        /*0ae8*/ 	.word	0x0001aa10


	//   ....[41]....
        /*0aec*/ 	.word	0x0001aa40


	//   ....[42]....
        /*0af0*/ 	.word	0x0001aa50


	//   ....[43]....
        /*0af4*/ 	.word	0x0001aef0


	//   ....[44]....
        /*0af8*/ 	.word	0x0001af10


	//   ....[45]....
        /*0afc*/ 	.word	0x0001b010


	//   ....[46]....
        /*0b00*/ 	.word	0x0001b030


	//   ....[47]....
        /*0b04*/ 	.word	0x0001b860


	//   ....[48]....
        /*0b08*/ 	.word	0x0001b870


	//   ....[49]....
        /*0b0c*/ 	.word	0x0001b9d0


	//   ....[50]....
        /*0b10*/ 	.word	0x0001b9e0


	//   ....[51]....
        /*0b14*/ 	.word	0x0001bb80


	//   ....[52]....
        /*0b18*/ 	.word	0x0001bd70


	//   ....[53]....
        /*0b1c*/ 	.word	0x0001bda0


	//   ....[54]....
        /*0b20*/ 	.word	0x0001bdd0


	//   ....[55]....
        /*0b24*/ 	.word	0x0001be00


	//   ....[56]....
        /*0b28*/ 	.word	0x0001be30


	//   ....[57]....
        /*0b2c*/ 	.word	0x0001be60


	//   ....[58]....
        /*0b30*/ 	.word	0x0001bfd0


	//   ....[59]....
        /*0b34*/ 	.word	0x0001c000


	//   ....[60]....
        /*0b38*/ 	.word	0x0001c030


	//   ....[61]....
        /*0b3c*/ 	.word	0x0001c060


	//   ....[62]....
        /*0b40*/ 	.word	0x0001c090


	//   ....[63]....
        /*0b44*/ 	.word	0x0001c0c0


	//   ....[64]....
        /*0b48*/ 	.word	0x0001c170


	//   ....[65]....
        /*0b4c*/ 	.word	0x0001c1d0


	//   ....[66]....
        /*0b50*/ 	.word	0x0001c270


	//   ....[67]....
        /*0b54*/ 	.word	0x0001d190


	//   ....[68]....
        /*0b58*/ 	.word	0x0001ec80


	//   ....[69]....
        /*0b5c*/ 	.word	0x0001f960


	//   ....[70]....
        /*0b60*/ 	.word	0x0001f980


	//   ....[71]....
        /*0b64*/ 	.word	0x0001fa40


	//   ....[72]....
        /*0b68*/ 	.word	0x0001fa60


	//   ....[73]....
        /*0b6c*/ 	.word	0x0001fb00


	//   ....[74]....
        /*0b70*/ 	.word	0x0001fb20


	//   ....[75]....
        /*0b74*/ 	.word	0x0001fb30


	//   ....[76]....
        /*0b78*/ 	.word	0x0001fb40


	//   ....[77]....
        /*0b7c*/ 	.word	0x0001fc60


	//   ....[78]....
        /*0b80*/ 	.word	0x0001fc70


	//   ....[79]....
        /*0b84*/ 	.word	0x0001fc80


	//   ....[80]....
        /*0b88*/ 	.word	0x0001fd10


	//   ....[81]....
        /*0b8c*/ 	.word	0x000229f0


	//   ....[82]....
        /*0b90*/ 	.word	0x00022a10


	//   ....[83]....
        /*0b94*/ 	.word	0x00022a50


	//   ....[84]....
        /*0b98*/ 	.word	0x00022a80


	//   ....[85]....
        /*0b9c*/ 	.word	0x00022ab0


	//   ....[86]....
        /*0ba0*/ 	.word	0x00022ae0


	//   ....[87]....
        /*0ba4*/ 	.word	0x00022b10


	//   ....[88]....
        /*0ba8*/ 	.word	0x00022b40


	//   ....[89]....
        /*0bac*/ 	.word	0x00022cc0


	//   ....[90]....
        /*0bb0*/ 	.word	0x00022d00


	//   ....[91]....
        /*0bb4*/ 	.word	0x00022d30


	//   ....[92]....
        /*0bb8*/ 	.word	0x00022d60


	//   ....[93]....
        /*0bbc*/ 	.word	0x00022d90


	//   ....[94]....
        /*0bc0*/ 	.word	0x00022dc0


	//   ....[95]....
        /*0bc4*/ 	.word	0x00022e80


	//   ....[96]....
        /*0bc8*/ 	.word	0x00022ea0


	//   ....[97]....
        /*0bcc*/ 	.word	0x00022f10


	//   ....[98]....
        /*0bd0*/ 	.word	0x000235a0


	//   ....[99]....
        /*0bd4*/ 	.word	0x00023a20


	//   ....[100]....
        /*0bd8*/ 	.word	0x00023ac0


	//   ....[101]....
        /*0bdc*/ 	.word	0x00023b50


	//   ....[102]....
        /*0be0*/ 	.word	0x00023ba0


	//   ....[103]....
        /*0be4*/ 	.word	0x00023bf0


	//   ....[104]....
        /*0be8*/ 	.word	0x00023cc0


	//   ....[105]....
        /*0bec*/ 	.word	0x00023d50


	//   ....[106]....
        /*0bf0*/ 	.word	0x00023db0


	//   ....[107]....
        /*0bf4*/ 	.word	0x00023e10


	//   ....[108]....
        /*0bf8*/ 	.word	0x000240c0


	//   ....[109]....
        /*0bfc*/ 	.word	0x00024110


	//   ....[110]....
        /*0c00*/ 	.word	0x000241a0


	//   ....[111]....
        /*0c04*/ 	.word	0x00024230


	//   ....[112]....
        /*0c08*/ 	.word	0x000242f0


	//   ....[113]....
        /*0c0c*/ 	.word	0x000245e0


	//   ....[114]....
        /*0c10*/ 	.word	0x00024790


	//   ....[115]....
        /*0c14*/ 	.word	0x000247e0


	//   ....[116]....
        /*0c18*/ 	.word	0x00024850


	//   ....[117]....
        /*0c1c*/ 	.word	0x00024950


	//   ....[118]....
        /*0c20*/ 	.word	0x000249d0


	//   ....[119]....
        /*0c24*/ 	.word	0x00024ae0


	//   ....[120]....
        /*0c28*/ 	.word	0x00024b40


	//   ....[121]....
        /*0c2c*/ 	.word	0x00024bd0


	//   ....[122]....
        /*0c30*/ 	.word	0x00024cc0


	//   ....[123]....
        /*0c34*/ 	.word	0x00024db0


	//   ....[124]....
        /*0c38*/ 	.word	0x00024e10


	//   ....[125]....
        /*0c3c*/ 	.word	0x00024e80


	//   ....[126]....
        /*0c40*/ 	.word	0x00025230


	//   ....[127]....
        /*0c44*/ 	.word	0x000252e0


	//   ....[128]....
        /*0c48*/ 	.word	0x000253e0


	//   ....[129]....
        /*0c4c*/ 	.word	0x00025460


	//   ....[130]....
        /*0c50*/ 	.word	0x000254d0


	//   ....[131]....
        /*0c54*/ 	.word	0x00025540


	//   ....[132]....
        /*0c58*/ 	.word	0x000255b0


	//   ....[133]....
        /*0c5c*/ 	.word	0x00025630


	//   ....[134]....
        /*0c60*/ 	.word	0x000256c0


	//   ....[135]....
        /*0c64*/ 	.word	0x00025770


	//   ....[136]....
        /*0c68*/ 	.word	0x000257e0


	//   ....[137]....
        /*0c6c*/ 	.word	0x00025850


	//   ....[138]....
        /*0c70*/ 	.word	0x000258c0


	//   ....[139]....
        /*0c74*/ 	.word	0x00025940


	//   ....[140]....
        /*0c78*/ 	.word	0x000259b0


	//   ....[141]....
        /*0c7c*/ 	.word	0x00025a50


	//   ....[142]....
        /*0c80*/ 	.word	0x00025ae0


	//   ....[143]....
        /*0c84*/ 	.word	0x00025c10


	//----- nvinfo : EIATTR_REG_RECONFIG
	.align		4
.L_1467:
        /*0c88*/ 	.byte	0x01, 0x54
	.zero		2


	//----- nvinfo : EIATTR_SYSCALL_OFFSETS
	.align		4
        /*0c8c*/ 	.byte	0x04, 0x46
        /*0c8e*/ 	.short	(.L_1469 - .L_1468)


	//   ....[0]....
.L_1468:
        /*0c90*/ 	.word	0x00001d10


	//   ....[1]....
        /*0c94*/ 	.word	0x00001e60


	//   ....[2]....
        /*0c98*/ 	.word	0x00007600


	//   ....[3]....
        /*0c9c*/ 	.word	0x00007940


	//   ....[4]....
        /*0ca0*/ 	.word	0x0001e8d0


	//   ....[5]....
        /*0ca4*/ 	.word	0x0001ea20


	//   ....[6]....
        /*0ca8*/ 	.word	0x0001eb20


	//   ....[7]....
        /*0cac*/ 	.word	0x0001f3f0


	//----- nvinfo : EIATTR_MBARRIER_INSTR_OFFSETS
	.align		4
.L_1469:
        /*0cb0*/ 	.byte	0x04, 0x39
        /*0cb2*/ 	.short	(.L_1471 - .L_1470)


	//   ....[0]....
.L_1470:
        /*0cb4*/ 	.word	0x000002d0
        /*0cb8*/ 	.word	0x000000ff
        /*0cbc*/ 	.word	0x00031c00
        /*0cc0*/ 	.short	0x0100
        /*0cc2*/ 	.byte	0x08
	.zero		1


	//   ....[1]....
        /*0cc4*/ 	.word	0x000002e0
        /*0cc8*/ 	.word	0x000000ff
        /*0ccc*/ 	.word	0x00031c20
        /*0cd0*/ 	.short	0x0100
        /*0cd2*/ 	.byte	0x08
	.zero		1


	//   ....[2]....
        /*0cd4*/ 	.word	0x000003d0
        /*0cd8*/ 	.word	0x000000ff
        /*0cdc*/ 	.word	0x00031c30
        /*0ce0*/ 	.short	0x0100
        /*0ce2*/ 	.byte	0x08
	.zero		1


	//   ....[3]....
        /*0ce4*/ 	.word	0x000003e0
        /*0ce8*/ 	.word	0x000000ff
        /*0cec*/ 	.word	0x00031c40
        /*0cf0*/ 	.short	0x0100
        /*0cf2*/ 	.byte	0x08
	.zero		1


	//   ....[4]....
        /*0cf4*/ 	.word	0x000003f0
        /*0cf8*/ 	.word	0x000000ff
        /*0cfc*/ 	.word	0x00031c38
        /*0d00*/ 	.short	0x0100
        /*0d02*/ 	.byte	0x08
	.zero		1


	//   ....[5]....
        /*0d04*/ 	.word	0x00000400
        /*0d08*/ 	.word	0x000000ff
        /*0d0c*/ 	.word	0x00031c48
        /*0d10*/ 	.short	0x0100
        /*0d12*/ 	.byte	0x08
	.zero		1


	//   ....[6]....
        /*0d14*/ 	.word	0x00000530
        /*0d18*/ 	.word	0x000000ff
        /*0d1c*/ 	.word	0x00031c50
        /*0d20*/ 	.short	0x0100
        /*0d22*/ 	.byte	0x08
	.zero		1


	//   ....[7]....
        /*0d24*/ 	.word	0x00000540
        /*0d28*/ 	.word	0x000000ff
        /*0d2c*/ 	.word	0x00031c60
        /*0d30*/ 	.short	0x0100
        /*0d32*/ 	.byte	0x08
	.zero		1


	//   ....[8]....
        /*0d34*/ 	.word	0x00000550
        /*0d38*/ 	.word	0x000000ff
        /*0d3c*/ 	.word	0x00031c58
        /*0d40*/ 	.short	0x0100
        /*0d42*/ 	.byte	0x08
	.zero		1


	//   ....[9]....
        /*0d44*/ 	.word	0x00000560
        /*0d48*/ 	.word	0x000000ff
        /*0d4c*/ 	.word	0x00031c68
        /*0d50*/ 	.short	0x0100
        /*0d52*/ 	.byte	0x08
	.zero		1


	//   ....[10]....
        /*0d54*/ 	.word	0x00000650
        /*0d58*/ 	.word	0x000000ff
        /*0d5c*/ 	.word	0x00031c70
        /*0d60*/ 	.short	0x0100
        /*0d62*/ 	.byte	0x06
	.zero		1


	//   ....[11]....
        /*0d64*/ 	.word	0x00000660
        /*0d68*/ 	.word	0x000000ff
        /*0d6c*/ 	.word	0x00031c80
        /*0d70*/ 	.short	0x0100
        /*0d72*/ 	.byte	0x06
	.zero		1


	//   ....[12]....
        /*0d74*/ 	.word	0x00000670
        /*0d78*/ 	.word	0x000000ff
        /*0d7c*/ 	.word	0x00031c78
        /*0d80*/ 	.short	0x0100
        /*0d82*/ 	.byte	0x06
	.zero		1


	//   ....[13]....
        /*0d84*/ 	.word	0x00000680
        /*0d88*/ 	.word	0x000000ff
        /*0d8c*/ 	.word	0x00031c88
        /*0d90*/ 	.short	0x0100
        /*0d92*/ 	.byte	0x06
	.zero		1


	//   ....[14]....
        /*0d94*/ 	.word	0x000007b0
        /*0d98*/ 	.word	0x000000ff
        /*0d9c*/ 	.word	0x00031c90
        /*0da0*/ 	.short	0x0100
        /*0da2*/ 	.byte	0x08
	.zero		1


	//   ....[15]....
        /*0da4*/ 	.word	0x000007c0
        /*0da8*/ 	.word	0x000000ff
        /*0dac*/ 	.word	0x00031ca0
        /*0db0*/ 	.short	0x0100
        /*0db2*/ 	.byte	0x08
	.zero		1


	//   ....[16]....
        /*0db4*/ 	.word	0x000007d0
        /*0db8*/ 	.word	0x000000ff
        /*0dbc*/ 	.word	0x00031c98
        /*0dc0*/ 	.short	0x0100
        /*0dc2*/ 	.byte	0x08
	.zero		1


	//   ....[17]....
        /*0dc4*/ 	.word	0x000007e0
        /*0dc8*/ 	.word	0x000000ff
        /*0dcc*/ 	.word	0x00031ca8
        /*0dd0*/ 	.short	0x0100
        /*0dd2*/ 	.byte	0x08
	.zero		1


	//   ....[18]....
        /*0dd4*/ 	.word	0x00000910
        /*0dd8*/ 	.word	0x000000ff
        /*0ddc*/ 	.word	0x00031cb0
        /*0de0*/ 	.short	0x0100
        /*0de2*/ 	.byte	0x08
	.zero		1


	//   ....[19]....
        /*0de4*/ 	.word	0x00000920
        /*0de8*/ 	.word	0x000000ff
        /*0dec*/ 	.word	0x00031cc0
        /*0df0*/ 	.short	0x0100
        /*0df2*/ 	.byte	0x08
	.zero		1


	//   ....[20]....
        /*0df4*/ 	.word	0x00000930
        /*0df8*/ 	.word	0x000000ff
        /*0dfc*/ 	.word	0x00031cb8
        /*0e00*/ 	.short	0x0100
        /*0e02*/ 	.byte	0x08
	.zero		1


	//   ....[21]....
        /*0e04*/ 	.word	0x00000940
        /*0e08*/ 	.word	0x000000ff
        /*0e0c*/ 	.word	0x00031cc8
        /*0e10*/ 	.short	0x0100
        /*0e12*/ 	.byte	0x08
	.zero		1


	//   ....[22]....
        /*0e14*/ 	.word	0x000033a0
        /*0e18*/ 	.word	0x00000015
        /*0e1c*/ 	.word	0x00031c90
        /*0e20*/ 	.short	0x010a
        /*0e22*/ 	.byte	0x3f
	.zero		1


	//   ....[23]....
        /*0e24*/ 	.word	0x00004ef0
        /*0e28*/ 	.word	0x00000015
        /*0e2c*/ 	.word	0x00031c90
        /*0e30*/ 	.short	0x010a
        /*0e32*/ 	.byte	0x3f
	.zero		1


	//   ....[24]....
        /*0e34*/ 	.word	0x00006a10
        /*0e38*/ 	.word	0x00000015
        /*0e3c*/ 	.word	0x00031c90
        /*0e40*/ 	.short	0x010a
        /*0e42*/ 	.byte	0x3f
	.zero		1


	//   ....[25]....
        /*0e44*/ 	.word	0x00006c70
        /*0e48*/ 	.word	0x00000020
        /*0e4c*/ 	.word	0x00000000
        /*0e50*/ 	.short	0x0101
        /*0e52*/ 	.byte	0x3f
	.zero		1


	//   ....[26]....
        /*0e54*/ 	.word	0x00006cb0
        /*0e58*/ 	.word	0x00000015
        /*0e5c*/ 	.word	0x00031cb0
        /*0e60*/ 	.short	0x010a
        /*0e62*/ 	.byte	0x3f
	.zero		1


	//   ....[27]....
        /*0e64*/ 	.word	0x00006ff0
        /*0e68*/ 	.word	0x00000015
        /*0e6c*/ 	.word	0x00000000
        /*0e70*/ 	.short	0x0101
        /*0e72*/ 	.byte	0x3f
	.zero		1


	//   ....[28]....
        /*0e74*/ 	.word	0x000076a0
        /*0e78*/ 	.word	0x00000016
        /*0e7c*/ 	.word	0x00031c00
        /*0e80*/ 	.short	0x010a
        /*0e82*/ 	.byte	0x3f
	.zero		1


	//   ....[29]....
        /*0e84*/ 	.word	0x000076f0
        /*0e88*/ 	.word	0x00000016
        /*0e8c*/ 	.word	0x00031c00
        /*0e90*/ 	.short	0x010a
        /*0e92*/ 	.byte	0x3f
	.zero		1


	//   ....[30]....
        /*0e94*/ 	.word	0x00008300
        /*0e98*/ 	.word	0x00000016
        /*0e9c*/ 	.word	0x00031c00
        /*0ea0*/ 	.short	0x010a
        /*0ea2*/ 	.byte	0x3f
	.zero		1


	//   ....[31]....
        /*0ea4*/ 	.word	0x0000a020
        /*0ea8*/ 	.word	0x00000016
        /*0eac*/ 	.word	0x00031c00
        /*0eb0*/ 	.short	0x010a
        /*0eb2*/ 	.byte	0x3f
	.zero		1


	//   ....[32]....
        /*0eb4*/ 	.word	0x0000b8c0
        /*0eb8*/ 	.word	0x00000015
        /*0ebc*/ 	.word	0x00031c30
        /*0ec0*/ 	.short	0x010a
        /*0ec2*/ 	.byte	0x3f
	.zero		1


	//   ....[33]....
        /*0ec4*/ 	.word	0x0000b930
        /*0ec8*/ 	.word	0x00000015
        /*0ecc*/ 	.word	0x00031c30
        /*0ed0*/ 	.short	0x010a
        /*0ed2*/ 	.byte	0x3f
	.zero		1


	//   ....[34]....
        /*0ed4*/ 	.word	0x0000ef40
        /*0ed8*/ 	.word	0x0000003e
        /*0edc*/ 	.word	0x00000000
        /*0ee0*/ 	.short	0x0101
        /*0ee2*/ 	.byte	0x3f
	.zero		1


	//   ....[35]....
        /*0ee4*/ 	.word	0x0000fd00
        /*0ee8*/ 	.word	0x00000000
        /*0eec*/ 	.word	0x00031c30
        /*0ef0*/ 	.short	0x010a
        /*0ef2*/ 	.byte	0x3f
	.zero		1


	//   ....[36]....
        /*0ef4*/ 	.word	0x0000fd50
        /*0ef8*/ 	.word	0x00000000
        /*0efc*/ 	.word	0x00031c30
        /*0f00*/ 	.short	0x010a
        /*0f02*/ 	.byte	0x3f
	.zero		1


	//   ....[37]....
        /*0f04*/ 	.word	0x00011ff0
        /*0f08*/ 	.word	0x0000000e
        /*0f0c*/ 	.word	0x00031c50
        /*0f10*/ 	.short	0x010a
        /*0f12*/ 	.byte	0x3f
	.zero		1


	//   ....[38]....
        /*0f14*/ 	.word	0x00012030
        /*0f18*/ 	.word	0x0000000e
        /*0f1c*/ 	.word	0x00031c50
        /*0f20*/ 	.short	0x010a
        /*0f22*/ 	.byte	0x3f
	.zero		1


	//   ....[39]....
        /*0f24*/ 	.word	0x00013f30
        /*0f28*/ 	.word	0x0000004d
        /*0f2c*/ 	.word	0x00000000
        /*0f30*/ 	.short	0x0101
        /*0f32*/ 	.byte	0x3f
	.zero		1


	//   ....[40]....
        /*0f34*/ 	.word	0x00013f50
        /*0f38*/ 	.word	0x00000013
        /*0f3c*/ 	.word	0x00000000
        /*0f40*/ 	.short	0x0101
        /*0f42*/ 	.byte	0x3f
	.zero		1


	//   ....[41]....
        /*0f44*/ 	.word	0x00014d90
        /*0f48*/ 	.word	0x00000000
        /*0f4c*/ 	.word	0x00031c30
        /*0f50*/ 	.short	0x010a
        /*0f52*/ 	.byte	0x3f
	.zero		1


	//   ....[42]....
        /*0f54*/ 	.word	0x00014de0
        /*0f58*/ 	.word	0x00000000
        /*0f5c*/ 	.word	0x00031c30
        /*0f60*/ 	.short	0x010a
        /*0f62*/ 	.byte	0x3f
	.zero		1


	//   ....[43]....
        /*0f64*/ 	.word	0x00017080
        /*0f68*/ 	.word	0x0000000e
        /*0f6c*/ 	.word	0x00031c50
        /*0f70*/ 	.short	0x010a
        /*0f72*/ 	.byte	0x3f
	.zero		1


	//   ....[44]....
        /*0f74*/ 	.word	0x000170d0
        /*0f78*/ 	.word	0x0000000e
        /*0f7c*/ 	.word	0x00031c50
        /*0f80*/ 	.short	0x010a
        /*0f82*/ 	.byte	0x3f
	.zero		1


	//   ....[45]....
        /*0f84*/ 	.word	0x000186a0
        /*0f88*/ 	.word	0x0000004a
        /*0f8c*/ 	.word	0x00000000
        /*0f90*/ 	.short	0x0101
        /*0f92*/ 	.byte	0x3f
	.zero		1


	//   ....[46]....
        /*0f94*/ 	.word	0x00018720
        /*0f98*/ 	.word	0x00000049
        /*0f9c*/ 	.word	0x00000000
        /*0fa0*/ 	.short	0x0101
        /*0fa2*/ 	.byte	0x3f
	.zero		1


	//   ....[47]....
        /*0fa4*/ 	.word	0x00019240
        /*0fa8*/ 	.word	0x00000007
        /*0fac*/ 	.word	0x00031c50
        /*0fb0*/ 	.short	0x010a
        /*0fb2*/ 	.byte	0x3f
	.zero		1


	//   ....[48]....
        /*0fb4*/ 	.word	0x000192f0
        /*0fb8*/ 	.word	0x00000007
        /*0fbc*/ 	.word	0x00031c50
        /*0fc0*/ 	.short	0x010a
        /*0fc2*/ 	.byte	0x3f
	.zero		1


	//   ....[49]....
        /*0fc4*/ 	.word	0x00019b40
        /*0fc8*/ 	.word	0x0000000a
        /*0fcc*/ 	.word	0x00000000
        /*0fd0*/ 	.short	0x0101
        /*0fd2*/ 	.byte	0x3f
	.zero		1


	//   ....[50]....
        /*0fd4*/ 	.word	0x0001af00
        /*0fd8*/ 	.word	0x00000000
        /*0fdc*/ 	.word	0x00000000
        /*0fe0*/ 	.short	0x0101
        /*0fe2*/ 	.byte	0x3f
	.zero		1


	//   ....[51]....
        /*0fe4*/ 	.word	0x0001d270
        /*0fe8*/ 	.word	0x00000016
        /*0fec*/ 	.word	0x00031c20
        /*0ff0*/ 	.short	0x010a
        /*0ff2*/ 	.byte	0x3f
	.zero		1


	//   ....[52]....
        /*0ff4*/ 	.word	0x0001d330
        /*0ff8*/ 	.word	0x00000009
        /*0ffc*/ 	.word	0x00031ca0
        /*1000*/ 	.short	0x010a
        /*1002*/ 	.byte	0x3f
	.zero		1


	//   ....[53]....
        /*1004*/ 	.word	0x0001d750
        /*1008*/ 	.word	0x00000009
        /*100c*/ 	.word	0x00031cc0
        /*1010*/ 	.short	0x010a
        /*1012*/ 	.byte	0x3f
	.zero		1


	//   ....[54]....
        /*1014*/ 	.word	0x0001dca0
        /*1018*/ 	.word	0x00000008
        /*101c*/ 	.word	0x00031ca0
        /*1020*/ 	.short	0x010a
        /*1022*/ 	.byte	0x3f
	.zero		1


	//   ....[55]....
        /*1024*/ 	.word	0x0001e0b0
        /*1028*/ 	.word	0x00000008
        /*102c*/ 	.word	0x00031cc0
        /*1030*/ 	.short	0x010a
        /*1032*/ 	.byte	0x3f
	.zero		1


	//   ....[56]....
        /*1034*/ 	.word	0x0001eea0
        /*1038*/ 	.word	0x00000000
        /*103c*/ 	.word	0x00031c40
        /*1040*/ 	.short	0x010a
        /*1042*/ 	.byte	0x3f
	.zero		1


	//   ....[57]....
        /*1044*/ 	.word	0x0001fde0
        /*1048*/ 	.word	0x00000016
        /*104c*/ 	.word	0x00031c00
        /*1050*/ 	.short	0x0107
        /*1052*/ 	.byte	0x3f
	.zero		1


	//   ....[58]....
        /*1054*/ 	.word	0x0001fee0
        /*1058*/ 	.word	0x00000016
        /*105c*/ 	.word	0x00031c00
        /*1060*/ 	.short	0x0101
        /*1062*/ 	.byte	0x3f
	.zero		1


	//   ....[59]....
        /*1064*/ 	.word	0x0001ff00
        /*1068*/ 	.word	0x00000016
        /*106c*/ 	.word	0x00031c20
        /*1070*/ 	.short	0x010a
        /*1072*/ 	.byte	0x3f
	.zero		1


	//   ....[60]....
        /*1074*/ 	.word	0x00020210
        /*1078*/ 	.word	0x00000003
        /*107c*/ 	.word	0x00031c40
        /*1080*/ 	.short	0x010a
        /*1082*/ 	.byte	0x3f
	.zero		1


	//   ....[61]....
        /*1084*/ 	.word	0x00020680
        /*1088*/ 	.word	0x00000002
        /*108c*/ 	.word	0x00031c60
        /*1090*/ 	.short	0x010a
        /*1092*/ 	.byte	0x3f
	.zero		1


	//   ....[62]....
        /*1094*/ 	.word	0x00020dc0
        /*1098*/ 	.word	0x00000005
        /*109c*/ 	.word	0x00031c40
        /*10a0*/ 	.short	0x010a
        /*10a2*/ 	.byte	0x3f
	.zero		1


	//   ....[63]....
        /*10a4*/ 	.word	0x00021230
        /*10a8*/ 	.word	0x00000003
        /*10ac*/ 	.word	0x00031c60
        /*10b0*/ 	.short	0x010a
        /*10b2*/ 	.byte	0x3f
	.zero		1


	//   ....[64]....
        /*10b4*/ 	.word	0x000218e0
        /*10b8*/ 	.word	0x00000005
        /*10bc*/ 	.word	0x00031c40
        /*10c0*/ 	.short	0x010a
        /*10c2*/ 	.byte	0x3f
	.zero		1


	//   ....[65]....
        /*10c4*/ 	.word	0x00021d50
        /*10c8*/ 	.word	0x00000003
        /*10cc*/ 	.word	0x00031c60
        /*10d0*/ 	.short	0x010a
        /*10d2*/ 	.byte	0x3f
	.zero		1


	//   ....[66]....
        /*10d4*/ 	.word	0x000223a0
        /*10d8*/ 	.word	0x00000003
        /*10dc*/ 	.word	0x00031c60
        /*10e0*/ 	.short	0x010a
        /*10e2*/ 	.byte	0x3f
	.zero		1


	//   ....[67]....
        /*10e4*/ 	.word	0x00023520
        /*10e8*/ 	.word	0x00000009
        /*10ec*/ 	.word	0x00031c20
        /*10f0*/ 	.short	0x010a
        /*10f2*/ 	.byte	0x3f
	.zero		1


	//   ....[68]....
        /*10f4*/ 	.word	0x000236d0
        /*10f8*/ 	.word	0x00000006
        /*10fc*/ 	.word	0x00000000
        /*1100*/ 	.short	0x010a
        /*1102*/ 	.byte	0x3f
	.zero		1


	//   ....[69]....
        /*1104*/ 	.word	0x00023740
        /*1108*/ 	.word	0x00000007
        /*110c*/ 	.word	0x00000000
        /*1110*/ 	.short	0x010a
        /*1112*/ 	.byte	0x3f
	.zero		1


	//   ....[70]....
        /*1114*/ 	.word	0x000237a0
        /*1118*/ 	.word	0x00000004
        /*111c*/ 	.word	0x00000000
        /*1120*/ 	.short	0x010a
        /*1122*/ 	.byte	0x3f
	.zero		1


	//   ....[71]....
        /*1124*/ 	.word	0x000237d0
        /*1128*/ 	.word	0x00000005
        /*112c*/ 	.word	0x00000000
        /*1130*/ 	.short	0x010a
        /*1132*/ 	.byte	0x3f
	.zero		1


	//   ....[72]....
        /*1134*/ 	.word	0x00023830
        /*1138*/ 	.word	0x00000015
        /*113c*/ 	.word	0x00031c90
        /*1140*/ 	.short	0x010a
        /*1142*/ 	.byte	0x3f
	.zero		1


	//   ....[73]....
        /*1144*/ 	.word	0x00023880
        /*1148*/ 	.word	0x00000015
        /*114c*/ 	.word	0x00031c90
        /*1150*/ 	.short	0x010a
        /*1152*/ 	.byte	0x3f
	.zero		1


	//   ....[74]....
        /*1154*/ 	.word	0x000238d0
        /*1158*/ 	.word	0x00000015
        /*115c*/ 	.word	0x00031c90
        /*1160*/ 	.short	0x010a
        /*1162*/ 	.byte	0x3f
	.zero		1


	//   ....[75]....
        /*1164*/ 	.word	0x00023920
        /*1168*/ 	.word	0x00000015
        /*116c*/ 	.word	0x00031cb0
        /*1170*/ 	.short	0x010a
        /*1172*/ 	.byte	0x3f
	.zero		1


	//   ....[76]....
        /*1174*/ 	.word	0x00023c20
        /*1178*/ 	.word	0x00000016
        /*117c*/ 	.word	0x00031c00
        /*1180*/ 	.short	0x010a
        /*1182*/ 	.byte	0x3f
	.zero		1


	//   ....[77]....
        /*1184*/ 	.word	0x00023e40
        /*1188*/ 	.word	0x00000016
        /*118c*/ 	.word	0x00031c00
        /*1190*/ 	.short	0x010a
        /*1192*/ 	.byte	0x3f
	.zero		1


	//   ....[78]....
        /*1194*/ 	.word	0x00023e90
        /*1198*/ 	.word	0x00000015
        /*119c*/ 	.word	0x00031c30
        /*11a0*/ 	.short	0x010a
        /*11a2*/ 	.byte	0x3f
	.zero		1


	//   ....[79]....
        /*11a4*/ 	.word	0x00023ee0
        /*11a8*/ 	.word	0x00000000
        /*11ac*/ 	.word	0x00031c30
        /*11b0*/ 	.short	0x010a
        /*11b2*/ 	.byte	0x3f
	.zero		1


	//   ....[80]....
        /*11b4*/ 	.word	0x00023f30
        /*11b8*/ 	.word	0x0000000e
        /*11bc*/ 	.word	0x00031c50
        /*11c0*/ 	.short	0x010a
        /*11c2*/ 	.byte	0x3f
	.zero		1


	//   ....[81]....
        /*11c4*/ 	.word	0x00023f80
        /*11c8*/ 	.word	0x00000000
        /*11cc*/ 	.word	0x00031c30
        /*11d0*/ 	.short	0x010a
        /*11d2*/ 	.byte	0x3f
	.zero		1


	//   ....[82]....
        /*11d4*/ 	.word	0x00023fd0
        /*11d8*/ 	.word	0x0000000e
        /*11dc*/ 	.word	0x00031c50
        /*11e0*/ 	.short	0x010a
        /*11e2*/ 	.byte	0x3f
	.zero		1


	//   ....[83]....
        /*11e4*/ 	.word	0x00024020
        /*11e8*/ 	.word	0x00000007
        /*11ec*/ 	.word	0x00031c50
        /*11f0*/ 	.short	0x010a
        /*11f2*/ 	.byte	0x3f
	.zero		1


	//   ....[84]....
        /*11f4*/ 	.word	0x000243c0
        /*11f8*/ 	.word	0x00000016
        /*11fc*/ 	.word	0x00031c20
        /*1200*/ 	.short	0x010a
        /*1202*/ 	.byte	0x3f
	.zero		1


	//   ....[85]....
        /*1204*/ 	.word	0x00024410
        /*1208*/ 	.word	0x00000009
        /*120c*/ 	.word	0x00031ca0
        /*1210*/ 	.short	0x010a
        /*1212*/ 	.byte	0x3f
	.zero		1


	//   ....[86]....
        /*1214*/ 	.word	0x00024460
        /*1218*/ 	.word	0x00000009
        /*121c*/ 	.word	0x00031cc0
        /*1220*/ 	.short	0x010a
        /*1222*/ 	.byte	0x3f
	.zero		1


	//   ....[87]....
        /*1224*/ 	.word	0x000244b0
        /*1228*/ 	.word	0x00000008
        /*122c*/ 	.word	0x00031ca0
        /*1230*/ 	.short	0x010a
        /*1232*/ 	.byte	0x3f
	.zero		1


	//   ....[88]....
        /*1234*/ 	.word	0x00024500
        /*1238*/ 	.word	0x00000008
        /*123c*/ 	.word	0x00031cc0
        /*1240*/ 	.short	0x010a
        /*1242*/ 	.byte	0x3f
	.zero		1


	//   ....[89]....
        /*1244*/ 	.word	0x000246a0
        /*1248*/ 	.word	0x00000000
        /*124c*/ 	.word	0x00031c40
        /*1250*/ 	.short	0x010a
        /*1252*/ 	.byte	0x3f
	.zero		1


	//   ....[90]....
        /*1254*/ 	.word	0x00024f50
        /*1258*/ 	.word	0x00000016
        /*125c*/ 	.word	0x00031c20
        /*1260*/ 	.short	0x010a
        /*1262*/ 	.byte	0x3f
	.zero		1


	//   ....[91]....
        /*1264*/ 	.word	0x00024fa0
        /*1268*/ 	.word	0x00000003
        /*126c*/ 	.word	0x00031c40
        /*1270*/ 	.short	0x010a
        /*1272*/ 	.byte	0x3f
	.zero		1


	//   ....[92]....
        /*1274*/ 	.word	0x00024ff0
        /*1278*/ 	.word	0x00000002
        /*127c*/ 	.word	0x00031c60
        /*1280*/ 	.short	0x010a
        /*1282*/ 	.byte	0x3f
	.zero		1


	//   ....[93]....
        /*1284*/ 	.word	0x00025040
        /*1288*/ 	.word	0x00000005
        /*128c*/ 	.word	0x00031c40
        /*1290*/ 	.short	0x010a
        /*1292*/ 	.byte	0x3f
	.zero		1


	//   ....[94]....
        /*1294*/ 	.word	0x00025090
        /*1298*/ 	.word	0x00000003
        /*129c*/ 	.word	0x00031c60
        /*12a0*/ 	.short	0x010a
        /*12a2*/ 	.byte	0x3f
	.zero		1


	//   ....[95]....
        /*12a4*/ 	.word	0x000250e0
        /*12a8*/ 	.word	0x00000005
        /*12ac*/ 	.word	0x00031c40
        /*12b0*/ 	.short	0x010a
        /*12b2*/ 	.byte	0x3f
	.zero		1


	//   ....[96]....
        /*12b4*/ 	.word	0x00025130
        /*12b8*/ 	.word	0x00000003
        /*12bc*/ 	.word	0x00031c60
        /*12c0*/ 	.short	0x010a
        /*12c2*/ 	.byte	0x3f
	.zero		1


	//   ....[97]....
        /*12c4*/ 	.word	0x00025180
        /*12c8*/ 	.word	0x00000003
        /*12cc*/ 	.word	0x00031c60
        /*12d0*/ 	.short	0x010a
        /*12d2*/ 	.byte	0x3f
	.zero		1


	//   ....[98]....
        /*12d4*/ 	.word	0x00025b30
        /*12d8*/ 	.word	0x00000009
        /*12dc*/ 	.word	0x00031c20
        /*12e0*/ 	.short	0x010a
        /*12e2*/ 	.byte	0x3f
	.zero		1


	//   ....[99]....
        /*12e4*/ 	.word	0x00025cd0
        /*12e8*/ 	.word	0x00000006
        /*12ec*/ 	.word	0x00000000
        /*12f0*/ 	.short	0x010a
        /*12f2*/ 	.byte	0x3f
	.zero		1


	//   ....[100]....
        /*12f4*/ 	.word	0x00025d20
        /*12f8*/ 	.word	0x00000007
        /*12fc*/ 	.word	0x00000000
        /*1300*/ 	.short	0x010a
        /*1302*/ 	.byte	0x3f
	.zero		1


	//   ....[101]....
        /*1304*/ 	.word	0x00025d70
        /*1308*/ 	.word	0x00000004
        /*130c*/ 	.word	0x00000000
        /*1310*/ 	.short	0x010a
        /*1312*/ 	.byte	0x3f
	.zero		1


	//----- nvinfo : EIATTR_NUM_MBARRIERS
	.align		4
.L_1471:
        /*1314*/ 	.byte	0x03, 0x38
        /*1316*/ 	.short	0x0016


	//----- nvinfo : EIATTR_EXIT_INSTR_OFFSETS
	.align		4
        /*1318*/ 	.byte	0x04, 0x1c
        /*131a*/ 	.short	(.L_1473 - .L_1472)


	//   ....[0]....
.L_1472:
        /*131c*/ 	.word	0x00023820


	//----- nvinfo : EIATTR_MAX_THREADS
	.align		4
.L_1473:
        /*1320*/ 	.byte	0x04, 0x05
        /*1322*/ 	.short	(.L_1475 - .L_1474)
.L_1474:
        /*1324*/ 	.word	0x00000200
        /*1328*/ 	.word	0x00000001
        /*132c*/ 	.word	0x00000001


	//----- nvinfo : EIATTR_CRS_STACK_SIZE
	.align		4
.L_1475:
        /*1330*/ 	.byte	0x04, 0x1e
        /*1332*/ 	.short	(.L_1477 - .L_1476)
.L_1476:
        /*1334*/ 	.word	0x00000000


	//----- nvinfo : EIATTR_CBANK_PARAM_SIZE
	.align		4
.L_1477:
        /*1338*/ 	.byte	0x03, 0x19
        /*133a*/ 	.short	0x0af0


	//----- nvinfo : EIATTR_PARAM_CBANK
	.align		4
        /*133c*/ 	.byte	0x04, 0x0a
        /*133e*/ 	.short	(.L_1479 - .L_1478)
	.align		4
.L_1478:
        /*1340*/ 	.word	index@(.nv.constant0._ZN7cutlass13device_kernelIN5flash11enable_sm90INS1_16FlashAttnFwdSm90INS1_25CollectiveMainloopFwdSm90ILi2EN4cute5tupleIJNS5_1CILi1EEES8_S8_EEENS6_IJNS7_ILi192EEENS7_ILi144EEENS7_ILi96EEEEEELi96ENS_10bfloat16_tEfNS_4arch4Sm90ELb1ELb0ELb0ELb1ELb0ELb1ELb0ELb0ELb1ELb1ELb0ELb0EEENS1_21CollectiveEpilogueFwdINS6_IJSA_SC_SB_EEES9_SE_SG_Li384ELb1ELb1ELb0ELb0EEENS1_36VarlenDynamicPersistentTileSchedulerILi192ELi144ELi384ELi128ELb0ELb1ELb1ELb1ELb1ELb1EEEEEEEEEvNT_6ParamsE)
        /*1344*/ 	.short	0x0210
        /*1346*/ 	.short	0x0af0


	//----- nvinfo : EIATTR_SW_WAR
	.align		4
.L_1479:
        /*1348*/ 	.byte	0x04, 0x36
        /*134a*/ 	.short	(.L_1481 - .L_1480)
.L_1480:
        /*134c*/ 	.word	0x00000008
.L_1481:


//--------------------- .nv.info._ZN7cutlass13device_kernelIN5flash11enable_sm90INS1_16FlashAttnFwdSm90INS1_25CollectiveMainloopFwdSm90ILi2EN4cute5tupleIJNS5_1CILi1EEES8_S8_EEENS6_IJNS7_ILi192EEESA_NS7_ILi64EEEEEELi64ENS_10bfloat16_tEfNS_4arch4Sm90ELb0ELb0ELb0ELb0ELb0ELb0ELb0ELb0ELb1ELb1ELb0ELb0EEENS1_21CollectiveEpilogueFwdINS6_IJSA_SB_SA_EEES9_SD_SF_Li384ELb0ELb1ELb0ELb0EEENS1_29StaticPersistentTileSchedulerILb0EEEEEEEEEvNT_6ParamsE --------------------------
	.section	.nv.info._ZN7cutlass13device_kernelIN5flash11enable_sm90INS1_16FlashAttnFwdSm90INS1_25CollectiveMainloopFwdSm90ILi2EN4cute5tupleIJNS5_1CILi1EEES8_S8_EEENS6_IJNS7_ILi192EEESA_NS7_ILi64EEEEEELi64ENS_10bfloat16_tEfNS_4arch4Sm90ELb0ELb0ELb0ELb0ELb0ELb0ELb0ELb0ELb1ELb1ELb0ELb0EEENS1_21CollectiveEpilogueFwdINS6_IJSA_SB_SA_EEES9_SD_SF_Li384ELb0ELb1ELb0ELb0EEENS1_29StaticPersistentTileSchedulerILb0EEEEEEEEEvNT_6ParamsE,"",@"SHT_CUDA_INFO"
	.sectionflags	@""
	.align	4


	//----- nvinfo : EIATTR_CUDA_API_VERSION
	.align		4
        /*0000*/ 	.byte	0x04, 0x37
        /*0002*/ 	.short	(.L_1483 - .L_1482)
.L_1482:
        /*0004*/ 	.word	0x00000082


	//----- nvinfo : EIATTR_KPARAM_INFO
	.align		4
.L_1483:
        /*0008*/ 	.byte	0x04, 0x17
        /*000a*/ 	.short	(.L_1485 - .L_1484)
.L_1484:
        /*000c*/ 	.word	0x00000000
        /*0010*/ 	.short	0x0000
        /*0012*/ 	.short	0x0070
        /*0014*/ 	.byte	0x00, 0xf0, 0x01, 0x28


	//----- nvinfo : EIATTR_SPARSE_MMA_MASK
	.align		4
.L_1485:
        /*0018*/ 	.byte	0x03, 0x50
        /*001a*/ 	.short	0x0000


	//----- nvinfo : EIATTR_MAXREG_COUNT
	.align		4
        /*001c*/ 	.byte	0x03, 0x1b
        /*001e*/ 	.short	0x0080


	//----- nvinfo : EIATTR_NUM_BARRIERS
	.align		4
        /*0020*/ 	.byte	0x02, 0x4c
        /*0022*/ 	.byte	0x10
	.zero		1


	//----- nvinfo : EIATTR_EXTERNS
	.align		4
        /*0024*/ 	.byte	0x04, 0x0f
        /*0026*/ 	.short	(.L_1487 - .L_1486)


	//   ....[0]....
	.align		4
.L_1486:
        /*0028*/ 	.word	index@(__assertfail)


	//----- nvinfo : EIATTR_ANNOTATIONS
	.align		4
.L_1487:
        /*002c*/ 	.byte	0x04, 0x55
        /*002e*/ 	.short	(.L_1489 - .L_1488)


	//   ....[0]....
.L_1488:
        /* <DEDUP_REMOVED lines=15> */


	//----- nvinfo : EIATTR_MERCURY_ISA_VERSION
	.align		4
.L_1489:
        /*0110*/ 	.byte	0x03, 0x5f
        /*0112*/ 	.short	0x0101


	//----- nvinfo : EIATTR_INT_WARP_WIDE_INSTR_OFFSETS
	.align		4
        /*0114*/ 	.byte	0x04, 0x31
        /*0116*/ 	.short	(.L_1491 - .L_1490)


	//   ....[0]....
.L_1490:
        /*0118*/ 	.word	0x00000130


	//   ....[1]....
        /*011c*/ 	.word	0x00000170


	//   ....[2]....
        /*0120*/ 	.word	0x000001e0


	//----- nvinfo : EIATTR_COOP_GROUP_MASK_REGIDS
	.align		4
.L_1491:
        /*0124*/ 	.byte	0x04, 0x29
        /*0126*/ 	.short	(.L_1493 - .L_1492)


	//   ....[0]....
.L_1492:
        /*0128*/ 	.word	0xffffffff


	//   ....[1]....
        /*012c*/ 	.word	0xffffffff


	//   ....[2]....
        /*0130*/ 	.word	0xffffffff


	//   ....[3]....
        /*0134*/ 	.word	0xffffffff


	//   ....[4]....
        /*0138*/ 	.word	0xffffffff


	//   ....[5]....
        /*013c*/ 	.word	0xffffffff


	//   ....[6]....
        /*0140*/ 	.word	0xffffffff


	//   ....[7]....
        /*0144*/ 	.word	0xffffffff


	//   ....[8]....
        /*0148*/ 	.word	0xffffffff


	//   ....[9]....
        /*014c*/ 	.word	0xffffffff


	//   ....[10]....
        /*0150*/ 	.word	0xffffffff


	//   ....[11]....
        /*0154*/ 	.word	0xffffffff


	//   ....[12]....
        /*0158*/ 	.word	0xffffffff


	//   ....[13]....
        /*015c*/ 	.word	0xffffffff


	//   ....[14]....
        /*0160*/ 	.word	0xffffffff


	//   ....[15]....
        /*0164*/ 	.word	0xffffffff


	//   ....[16]....
        /*0168*/ 	.word	0xffffffff


	//   ....[17]....
        /*016c*/ 	.word	0xffffffff


	//   ....[18]....
        /*0170*/ 	.word	0xffffffff


	//   ....[19]....
        /*0174*/ 	.word	0xffffffff


	//   ....[20]....
        /*0178*/ 	.word	0xffffffff


	//   ....[21]....
        /*017c*/ 	.word	0xffffffff


	//   ....[22]....
        /*0180*/ 	.word	0xffffffff


	//   ....[23]....
        /*0184*/ 	.word	0xffffffff


	//   ....[24]....
        /*0188*/ 	.word	0xffffffff


	//   ....[25]....
        /*018c*/ 	.word	0xffffffff


	//   ....[26]....
        /*0190*/ 	.word	0xffffffff


	//   ....[27]....
        /*0194*/ 	.word	0xffffffff


	//   ....[28]....
        /*0198*/ 	.word	0xffffffff


	//   ....[29]....
        /*019c*/ 	.word	0xffffffff


	//   ....[30]....
        /*01a0*/ 	.word	0xffffffff


	//   ....[31]....
        /*01a4*/ 	.word	0xffffffff


	//   ....[32]....
        /*01a8*/ 	.word	0xffffffff


	//   ....[33]....
        /*01ac*/ 	.word	0xffffffff


	//   ....[34]....
        /*01b0*/ 	.word	0xffffffff


	//   ....[35]....
        /*01b4*/ 	.word	0xffffffff


	//   ....[36]....
        /*01b8*/ 	.word	0xffffffff


	//   ....[37]....
        /*01bc*/ 	.word	0xffffffff


	//   ....[38]....
        /*01c0*/ 	.word	0xffffffff


	//   ....[39]....
        /*01c4*/ 	.word	0xffffffff


	//   ....[40]....
        /*01c8*/ 	.word	0xffffffff


	//   ....[41]....
        /*01cc*/ 	.word	0xffffffff


	//   ....[42]....
        /*01d0*/ 	.word	0xffffffff


	//   ....[43]....
        /*01d4*/ 	.word	0xffffffff


	//   ....[44]....
        /*01d8*/ 	.word	0xffffffff


	//   ....[45]....
        /*01dc*/ 	.word	0xffffffff


	//   ....[46]....
        /*01e0*/ 	.word	0xffffffff


	//   ....[47]....
        /*01e4*/ 	.word	0xffffffff


	//   ....[48]....
        /*01e8*/ 	.word	0xffffffff


	//   ....[49]....
        /*01ec*/ 	.word	0xffffffff


	//   ....[50]....
        /*01f0*/ 	.word	0xffffffff


	//   ....[51]....
        /*01f4*/ 	.word	0xffffffff


	//   ....[52]....
        /*01f8*/ 	.word	0xffffffff


	//   ....[53]....
        /*01fc*/ 	.word	0xffffffff


	//   ....[54]....
        /*0200*/ 	.word	0xffffffff


	//   ....[55]....
        /*0204*/ 	.word	0xffffffff


	//   ....[56]....
        /*0208*/ 	.word	0xffffffff


	//   ....[57]....
        /*020c*/ 	.word	0xffffffff


	//   ....[58]....
        /*0210*/ 	.word	0xffffffff


	//   ....[59]....
        /*0214*/ 	.word	0xffffffff


	//   ....[60]....
        /*0218*/ 	.word	0x0500000f


	//   ....[61]....
        /*021c*/ 	.word	0x0500000f


	//   ....[62]....
        /*0220*/ 	.word	0x0500000f


	//   ....[63]....
        /*0224*/ 	.word	0x0500000f


	//   ....[64]....
        /*0228*/ 	.word	0x0500000f


	//   ....[65]....
        /*022c*/ 	.word	0x0500000f


	//   ....[66]....
        /*0230*/ 	.word	0x0500000f


	//   ....[67]....
        /*0234*/ 	.word	0x0500000f


	//   ....[68]....
        /*0238*/ 	.word	0x0500000f


	//   ....[69]....
        /*023c*/ 	.word	0x0500000f


	//   ....[70]....
        /*0240*/ 	.word	0x0500000f


	//   ....[71]....
        /*0244*/ 	.word	0x0500000f


	//   ....[72]....
        /*0248*/ 	.word	0x0500000f


	//   ....[73]....
        /*024c*/ 	.word	0x0500000f


	//   ....[74]....
        /*0250*/ 	.word	0x0500000f


	//   ....[75]....
        /*0254*/ 	.word	0x0500000f


	//   ....[76]....
        /*0258*/ 	.word	0x0500000f


	//   ....[77]....
        /*025c*/ 	.word	0x0500000f


	//   ....[78]....
        /*0260*/ 	.word	0x0500000f


	//   ....[79]....
        /*0264*/ 	.word	0x0500000f


	//   ....[80]....
        /*0268*/ 	.word	0x0500000f


	//   ....[81]....
        /*026c*/ 	.word	0x0500000f


	//   ....[82]....
        /*0270*/ 	.word	0x0500000f


	//   ....[83]....
        /*0274*/ 	.word	0x0500000f


	//   ....[84]....
        /*0278*/ 	.word	0x0500000f


	//   ....[85]....
        /*027c*/ 	.word	0x0500000f


	//----- nvinfo : EIATTR_COOP_GROUP_INSTR_OFFSETS
	.align		4
.L_1493:
        /*0280*/ 	.byte	0x04, 0x28
        /*0282*/ 	.short	(.L_1495 - .L_1494)


	//   ....[0]....
.L_1494:
        /*0284*/ 	.word	0x00000070


	//   ....[1]....
        /*0288*/ 	.word	0x00000140


	//   ....[2]....
        /*028c*/ 	.word	0x00000190


	//   ....[3]....
        /*0290*/ 	.word	0x000003c0


	//   ....[4]....
        /*0294*/ 	.word	0x00000520


	//   ....[5]....
        /*0298*/ 	.word	0x00000640


	//   ....[6]....
        /*029c*/ 	.word	0x000007a0


	//   ....[7]....
        /*02a0*/ 	.word	0x00000f60


	//   ....[8]....
        /*02a4*/ 	.word	0x000025f0


	//   ....[9]....
        /*02a8*/ 	.word	0x000026f0


	//   ....[10]....
        /*02ac*/ 	.word	0x00002ac0


	//   ....[11]....
        /*02b0*/ 	.word	0x00002c30


	//   ....[12]....
        /*02b4*/ 	.word	0x00003f50


	//   ....[13]....
        /*02b8*/ 	.word	0x00005120


	//   ....[14]....
        /*02bc*/ 	.word	0x00005180


	//   ....[15]....
        /*02c0*/ 	.word	0x000051a0


	//   ....[16]....
        /*02c4*/ 	.word	0x000051c0


	//   ....[17]....
        /*02c8*/ 	.word	0x00006a70


	//   ....[18]....
        /*02cc*/ 	.word	0x00006c70


	//   ....[19]....
        /*02d0*/ 	.word	0x00006cc0


	//   ....[20]....
        /*02d4*/ 	.word	0x00006d30


	//   ....[21]....
        /*02d8*/ 	.word	0x00006d60


	//   ....[22]....
        /*02dc*/ 	.word	0x00007bf0


	//   ....[23]....
        /*02e0*/ 	.word	0x00007c20


	//   ....[24]....
        /*02e4*/ 	.word	0x00007c40


	//   ....[25]....
        /*02e8*/ 	.word	0x00007c70


	//   ....[26]....
        /*02ec*/ 	.word	0x00007fc0


	//   ....[27]....
        /*02f0*/ 	.word	0x00007fe0


	//   ....[28]....
        /*02f4*/ 	.word	0x00008000


	//   ....[29]....
        /*02f8*/ 	.word	0x00008030


	//   ....[30]....
        /*02fc*/ 	.word	0x00008040


	//   ....[31]....
        /*0300*/ 	.word	0x00008050


	//   ....[32]....
        /*0304*/ 	.word	0x00008060


	//   ....[33]....
        /*0308*/ 	.word	0x00008070


	//   ....[34]....
        /*030c*/ 	.word	0x00008aa0


	//   ....[35]....
        /*0310*/ 	.word	0x00009530


	//   ....[36]....
        /*0314*/ 	.word	0x00009560


	//   ....[37]....
        /*0318*/ 	.word	0x00009590


	//   ....[38]....
        /*031c*/ 	.word	0x00009620


	//   ....[39]....
        /*0320*/ 	.word	0x00009660


	//   ....[40]....
        /*0324*/ 	.word	0x000096a0


	//   ....[41]....
        /*0328*/ 	.word	0x000096e0


	//   ....[42]....
        /*032c*/ 	.word	0x00009720


	//   ....[43]....
        /*0330*/ 	.word	0x00009760


	//   ....[44]....
        /*0334*/ 	.word	0x000097a0


	//   ....[45]....
        /*0338*/ 	.word	0x000097e0


	//   ....[46]....
        /*033c*/ 	.word	0x00009820


	//   ....[47]....
        /*0340*/ 	.word	0x00009860


	//   ....[48]....
        /*0344*/ 	.word	0x00009890


	//   ....[49]....
        /*0348*/ 	.word	0x000098a0


	//   ....[50]....
        /*034c*/ 	.word	0x000098b0


	//   ....[51]....
        /*0350*/ 	.word	0x000098c0


	//   ....[52]....
        /*0354*/ 	.word	0x00009920


	//   ....[53]....
        /*0358*/ 	.word	0x000099a0


	//   ....[54]....
        /*035c*/ 	.word	0x000099d0


	//   ....[55]....
        /*0360*/ 	.word	0x00009a10


	//   ....[56]....
        /*0364*/ 	.word	0x00009a30


	//   ....[57]....
        /*0368*/ 	.word	0x00009a60


	//   ....[58]....
        /*036c*/ 	.word	0x00009aa0


	//   ....[59]....
        /*0370*/ 	.word	0x0000b700


	//   ....[60]....
        /*0374*/ 	.word	0x0000bbe0


	//   ....[61]....
        /*0378*/ 	.word	0x0000bd50


	//   ....[62]....
        /*037c*/ 	.word	0x0000bda0


	//   ....[63]....
        /*0380*/ 	.word	0x0000be30


	//   ....[64]....
        /*0384*/ 	.word	0x0000bf20


	//   ....[65]....
        /*0388*/ 	.word	0x0000bfa0


	//   ....[66]....
        /*038c*/ 	.word	0x0000c050


	//   ....[67]....
        /*0390*/ 	.word	0x0000c0d0


	//   ....[68]....
        /*0394*/ 	.word	0x0000c180


	//   ....[69]....
        /*0398*/ 	.word	0x0000c200


	//   ....[70]....
        /*039c*/ 	.word	0x0000c2b0


	//   ....[71]....
        /*03a0*/ 	.word	0x0000c330


	//   ....[72]....
        /*03a4*/ 	.word	0x0000c3e0


	//   ....[73]....
        /*03a8*/ 	.word	0x0000c460


	//   ....[74]....
        /*03ac*/ 	.word	0x0000c500


	//   ....[75]....
        /*03b0*/ 	.word	0x0000c580


	//   ....[76]....
        /*03b4*/ 	.word	0x0000c630


	//   ....[77]....
        /*03b8*/ 	.word	0x0000c690


	//   ....[78]....
        /*03bc*/ 	.word	0x0000c770


	//   ....[79]....
        /*03c0*/ 	.word	0x0000c7d0


	//   ....[80]....
        /*03c4*/ 	.word	0x0000c880


	//   ....[81]....
        /*03c8*/ 	.word	0x0000c8f0


	//   ....[82]....
        /*03cc*/ 	.word	0x0000c9b0


	//   ....[83]....
        /*03d0*/ 	.word	0x0000ca20


	//   ....[84]....
        /*03d4*/ 	.word	0x0000cac0


	//   ....[85]....
        /*03d8*/ 	.word	0x0000ce50


	//----- nvinfo : EIATTR_REG_RECONFIG
	.align		4
.L_1495:
        /*03dc*/ 	.byte	0x01, 0x54
	.zero		2


	//----- nvinfo : EIATTR_SYSCALL_OFFSETS
	.align		4
        /*03e0*/ 	.byte	0x04, 0x46
        /*03e2*/ 	.short	(.L_1497 - .L_1496)


	//   ....[0]....
.L_1496:
        /*03e4*/ 	.word	0x00001260


	//   ....[1]....
        /*03e8*/ 	.word	0x00008720


	//   ....[2]....
        /*03ec*/ 	.word	0x00008860


	//   ....[3]....
        /*03f0*/ 	.word	0x00008950


	//   ....[4]....
        /*03f4*/ 	.word	0x000090a0


	//----- nvinfo : EIATTR_MBARRIER_INSTR_OFFSETS
	.align		4
.L_1497:
        /*03f8*/ 	.byte	0x04, 0x39
        /*03fa*/ 	.short	(.L_1499 - .L_1498)


	//   ....[0]....
.L_1498:
        /*03fc*/ 	.word	0x00000270
        /*0400*/ 	.word	0x000000ff
        /*0404*/ 	.word	0x00030800
        /*0408*/ 	.short	0x0100
        /*040a*/ 	.byte	0x08
	.zero		1


	//   ....[1]....
        /*040c*/ 	.word	0x00000280
        /*0410*/ 	.word	0x000000ff
        /*0414*/ 	.word	0x00030820
        /*0418*/ 	.short	0x0100
        /*041a*/ 	.byte	0x08
	.zero		1


	//   ....[2]....
        /*041c*/ 	.word	0x00000370
        /*0420*/ 	.word	0x000000ff
        /*0424*/ 	.word	0x00030830
        /*0428*/ 	.short	0x0100
        /*042a*/ 	.byte	0x08
	.zero		1


	//   ....[3]....
        /*042c*/ 	.word	0x00000380
        /*0430*/ 	.word	0x000000ff
        /*0434*/ 	.word	0x00030840
        /*0438*/ 	.short	0x0100
        /*043a*/ 	.byte	0x08
	.zero		1


	//   ....[4]....
        /*043c*/ 	.word	0x00000390
        /*0440*/ 	.word	0x000000ff
        /*0444*/ 	.word	0x00030838
        /*0448*/ 	.short	0x0100
        /*044a*/ 	.byte	0x08
	.zero		1


	//   ....[5]....
        /*044c*/ 	.word	0x000003a0
        /*0450*/ 	.word	0x000000ff
        /*0454*/ 	.word	0x00030848
        /*0458*/ 	.short	0x0100
        /*045a*/ 	.byte	0x08
	.zero		1


	//   ....[6]....
        /*045c*/ 	.word	0x000004d0
        /*0460*/ 	.word	0x000000ff
        /*0464*/ 	.word	0x00030850
        /*0468*/ 	.short	0x0100
        /*046a*/ 	.byte	0x08
	.zero		1


	//   ....[7]....
        /*046c*/ 	.word	0x000004e0
        /*0470*/ 	.word	0x000000ff
        /*0474*/ 	.word	0x00030860
        /*0478*/ 	.short	0x0100
        /*047a*/ 	.byte	0x08
	.zero		1


	//   ....[8]....
        /*047c*/ 	.word	0x000004f0
        /*0480*/ 	.word	0x000000ff
        /*0484*/ 	.word	0x00030858
        /*0488*/ 	.short	0x0100
        /*048a*/ 	.byte	0x08
	.zero		1


	//   ....[9]....
        /*048c*/ 	.word	0x00000500
        /*0490*/ 	.word	0x000000ff
        /*0494*/ 	.word	0x00030868
        /*0498*/ 	.short	0x0100
        /*049a*/ 	.byte	0x08
	.zero		1


	//   ....[10]....
        /*049c*/ 	.word	0x000005f0
        /*04a0*/ 	.word	0x000000ff
        /*04a4*/ 	.word	0x00030870
        /*04a8*/ 	.short	0x0100
        /*04aa*/ 	.byte	0x06
	.zero		1


	//   ....[11]....
        /*04ac*/ 	.word	0x00000600
        /*04b0*/ 	.word	0x000000ff
        /*04b4*/ 	.word	0x00030880
        /*04b8*/ 	.short	0x0100
        /*04ba*/ 	.byte	0x06
	.zero		1


	//   ....[12]....
        /*04bc*/ 	.word	0x00000610
        /*04c0*/ 	.word	0x000000ff
        /*04c4*/ 	.word	0x00030878
        /*04c8*/ 	.short	0x0100
        /*04ca*/ 	.byte	0x06
	.zero		1


	//   ....[13]....
        /*04cc*/ 	.word	0x00000620
        /*04d0*/ 	.word	0x000000ff
        /*04d4*/ 	.word	0x00030888
        /*04d8*/ 	.short	0x0100
        /*04da*/ 	.byte	0x06
	.zero		1


	//   ....[14]....
        /*04dc*/ 	.word	0x00000750
        /*04e0*/ 	.word	0x000000ff
        /*04e4*/ 	.word	0x00030890
        /*04e8*/ 	.short	0x0100
        /*04ea*/ 	.byte	0x08
	.zero		1


	//   ....[15]....
        /*04ec*/ 	.word	0x00000760
        /*04f0*/ 	.word	0x000000ff
        /*04f4*/ 	.word	0x000308a0
        /*04f8*/ 	.short	0x0100
        /*04fa*/ 	.byte	0x08
	.zero		1


	//   ....[16]....
        /*04fc*/ 	.word	0x00000770
        /*0500*/ 	.word	0x000000ff
        /*0504*/ 	.word	0x00030898
        /*0508*/ 	.short	0x0100
        /*050a*/ 	.byte	0x08
	.zero		1


	//   ....[17]....
        /*050c*/ 	.word	0x00000780
        /*0510*/ 	.word	0x000000ff
        /*0514*/ 	.word	0x000308a8
        /*0518*/ 	.short	0x0100
        /*051a*/ 	.byte	0x08
	.zero		1


	//   ....[18]....
        /*051c*/ 	.word	0x000008b0
        /*0520*/ 	.word	0x000000ff
        /*0524*/ 	.word	0x000308b0
        /*0528*/ 	.short	0x0100
        /*052a*/ 	.byte	0x08
	.zero		1


	//   ....[19]....
        /*052c*/ 	.word	0x000008c0
        /*0530*/ 	.word	0x000000ff
        /*0534*/ 	.word	0x000308c0
        /*0538*/ 	.short	0x0100
        /*053a*/ 	.byte	0x08
	.zero		1


	//   ....[20]....
        /*053c*/ 	.word	0x000008d0
        /*0540*/ 	.word	0x000000ff
        /*0544*/ 	.word	0x000308b8
        /*0548*/ 	.short	0x0100
        /*054a*/ 	.byte	0x08
	.zero		1


	//   ....[21]....
        /*054c*/ 	.word	0x000008e0
        /*0550*/ 	.word	0x000000ff
        /*0554*/ 	.word	0x000308c8
        /*0558*/ 	.short	0x0100
        /*055a*/ 	.byte	0x08
	.zero		1


	//   ....[22]....
        /*055c*/ 	.word	0x000012c0
        /*0560*/ 	.word	0x000000ff
        /*0564*/ 	.word	0x00030800
        /*0568*/ 	.short	0x010a
        /*056a*/ 	.byte	0x28
	.zero		1


	//   ....[23]....
        /*056c*/ 	.word	0x00001340
        /*0570*/ 	.word	0x00000004
        /*0574*/ 	.word	0x00030830
        /*0578*/ 	.short	0x010a
        /*057a*/ 	.byte	0x3f
	.zero		1


	//   ....[24]....
        /*057c*/ 	.word	0x000013f0
        /*0580*/ 	.word	0x00000004
        /*0584*/ 	.word	0x00030830
        /*0588*/ 	.short	0x010a
        /*058a*/ 	.byte	0x3f
	.zero		1


	//   ....[25]....
        /*058c*/ 	.word	0x00002820
        /*0590*/ 	.word	0x00000004
        /*0594*/ 	.word	0x00000000
        /*0598*/ 	.short	0x0101
        /*059a*/ 	.byte	0x3f
	.zero		1


	//   ....[26]....
        /*059c*/ 	.word	0x00004190
        /*05a0*/ 	.word	0x000000ff
        /*05a4*/ 	.word	0x00030830
        /*05a8*/ 	.short	0x010a
        /*05aa*/ 	.byte	0x06
	.zero		1


	//   ....[27]....
        /*05ac*/ 	.word	0x000041d0
        /*05b0*/ 	.word	0x000000ff
        /*05b4*/ 	.word	0x00030830
        /*05b8*/ 	.short	0x010a
        /*05ba*/ 	.byte	0x06
	.zero		1


	//   ....[28]....
        /*05bc*/ 	.word	0x000043f0
        /*05c0*/ 	.word	0x000000ff
        /*05c4*/ 	.word	0x00030850
        /*05c8*/ 	.short	0x010a
        /*05ca*/ 	.byte	0x06
	.zero		1


	//   ....[29]....
        /*05cc*/ 	.word	0x00004430
        /*05d0*/ 	.word	0x000000ff
        /*05d4*/ 	.word	0x00030850
        /*05d8*/ 	.short	0x010a
        /*05da*/ 	.byte	0x06
	.zero		1


	//   ....[30]....
        /*05dc*/ 	.word	0x00004ba0
        /*05e0*/ 	.word	0x00000003
        /*05e4*/ 	.word	0x00000000
        /*05e8*/ 	.short	0x0101
        /*05ea*/ 	.byte	0x3f
	.zero		1


	//   ....[31]....
        /*05ec*/ 	.word	0x00004bd0
        /*05f0*/ 	.word	0x0000000a
        /*05f4*/ 	.word	0x00000000
        /*05f8*/ 	.short	0x0101
        /*05fa*/ 	.byte	0x3f
	.zero		1


	//   ....[32]....
        /*05fc*/ 	.word	0x00006af0
        /*0600*/ 	.word	0x000000ff
        /*0604*/ 	.word	0x00030850
        /*0608*/ 	.short	0x010a
        /*060a*/ 	.byte	0x0c
	.zero		1


	//   ....[33]....
        /*060c*/ 	.word	0x00006b30
        /*0610*/ 	.word	0x000000ff
        /*0614*/ 	.word	0x00030850
        /*0618*/ 	.short	0x010a
        /*061a*/ 	.byte	0x0c
	.zero		1


	//   ....[34]....
        /*061c*/ 	.word	0x000077f0
        /*0620*/ 	.word	0x00000003
        /*0624*/ 	.word	0x00000000
        /*0628*/ 	.short	0x0101
        /*062a*/ 	.byte	0x3f
	.zero		1


	//   ....[35]....
        /*062c*/ 	.word	0x00008110
        /*0630*/ 	.word	0x000000ff
        /*0634*/ 	.word	0x00000000
        /*0638*/ 	.short	0x0101
        /*063a*/ 	.byte	0x04
	.zero		1


	//   ....[36]....
        /*063c*/ 	.word	0x00008ce0
        /*0640*/ 	.word	0x00000003
        /*0644*/ 	.word	0x00030840
        /*0648*/ 	.short	0x010a
        /*064a*/ 	.byte	0x3f
	.zero		1


	//   ....[37]....
        /*064c*/ 	.word	0x00009b60
        /*0650*/ 	.word	0x000000ff
        /*0654*/ 	.word	0x00030800
        /*0658*/ 	.short	0x0107
        /*065a*/ 	.byte	0x25
	.zero		1


	//   ....[38]....
        /*065c*/ 	.word	0x00009bd0
        /*0660*/ 	.word	0x000000ff
        /*0664*/ 	.word	0x00030800
        /*0668*/ 	.short	0x0101
        /*066a*/ 	.byte	0x25
	.zero		1


	//   ....[39]....
        /*066c*/ 	.word	0x00009c00
        /*0670*/ 	.word	0x000000ff
        /*0674*/ 	.word	0x00030820
        /*0678*/ 	.short	0x010a
        /*067a*/ 	.byte	0x25
	.zero		1


	//   ....[40]....
        /*067c*/ 	.word	0x00009ef0
        /*0680*/ 	.word	0x00000003
        /*0684*/ 	.word	0x00030840
        /*0688*/ 	.short	0x010a
        /*068a*/ 	.byte	0x3f
	.zero		1


	//   ....[41]....
        /*068c*/ 	.word	0x0000a170
        /*0690*/ 	.word	0x00000003
        /*0694*/ 	.word	0x00000060
        /*0698*/ 	.short	0x010a
        /*069a*/ 	.byte	0x3f
	.zero		1


	//   ....[42]....
        /*069c*/ 	.word	0x0000a6b0
        /*06a0*/ 	.word	0x00000003
        /*06a4*/ 	.word	0x00030840
        /*06a8*/ 	.short	0x010a
        /*06aa*/ 	.byte	0x3f
	.zero		1


	//   ....[43]....
        /*06ac*/ 	.word	0x0000a900
        /*06b0*/ 	.word	0x00000005
        /*06b4*/ 	.word	0x00000060
        /*06b8*/ 	.short	0x010a
        /*06ba*/ 	.byte	0x3f
	.zero		1


	//   ....[44]....
        /*06bc*/ 	.word	0x0000ad90
        /*06c0*/ 	.word	0x00000002
        /*06c4*/ 	.word	0x00030840
        /*06c8*/ 	.short	0x010a
        /*06ca*/ 	.byte	0x3f
	.zero		1


	//   ....[45]....
        /*06cc*/ 	.word	0x0000aff0
        /*06d0*/ 	.word	0x00000005
        /*06d4*/ 	.word	0x00000060
        /*06d8*/ 	.short	0x010a
        /*06da*/ 	.byte	0x3f
	.zero		1


	//   ....[46]....
        /*06dc*/ 	.word	0x0000b320
        /*06e0*/ 	.word	0x00000003
        /*06e4*/ 	.word	0x00030860
        /*06e8*/ 	.short	0x010a
        /*06ea*/ 	.byte	0x3f
	.zero		1


	//   ....[47]....
        /*06ec*/ 	.word	0x0000b680
        /*06f0*/ 	.word	0x00000007
        /*06f4*/ 	.word	0x00030820
        /*06f8*/ 	.short	0x010a
        /*06fa*/ 	.byte	0x3f
	.zero		1


	//   ....[48]....
        /*06fc*/ 	.word	0x0000b820
        /*0700*/ 	.word	0x00000005
        /*0704*/ 	.word	0x00000000
        /*0708*/ 	.short	0x010a
        /*070a*/ 	.byte	0x3f
	.zero		1


	//   ....[49]....
        /*070c*/ 	.word	0x0000b890
        /*0710*/ 	.word	0x00000003
        /*0714*/ 	.word	0x00000000
        /*0718*/ 	.short	0x010a
        /*071a*/ 	.byte	0x3f
	.zero		1


	//   ....[50]....
        /*071c*/ 	.word	0x0000b8f0
        /*0720*/ 	.word	0x00000005
        /*0724*/ 	.word	0x00000000
        /*0728*/ 	.short	0x010a
        /*072a*/ 	.byte	0x3f
	.zero		1


	//   ....[51]....
        /*072c*/ 	.word	0x0000b920
        /*0730*/ 	.word	0x00000003
        /*0734*/ 	.word	0x00000000
        /*0738*/ 	.short	0x010a
        /*073a*/ 	.byte	0x3f
	.zero		1


	//   ....[52]....
        /*073c*/ 	.word	0x0000b990
        /*0740*/ 	.word	0x00000003
        /*0744*/ 	.word	0x00030800
        /*0748*/ 	.short	0x010a
        /*074a*/ 	.byte	0x3f
	.zero		1


	//   ....[53]....
        /*074c*/ 	.word	0x0000b9e0
        /*0750*/ 	.word	0x00000004
        /*0754*/ 	.word	0x00030830
        /*0758*/ 	.short	0x010a
        /*075a*/ 	.byte	0x3f
	.zero		1


	//   ....[54]....
        /*075c*/ 	.word	0x0000ba40
        /*0760*/ 	.word	0x00000003
        /*0764*/ 	.word	0x00030830
        /*0768*/ 	.short	0x010a
        /*076a*/ 	.byte	0x3f
	.zero		1


	//   ....[55]....
        /*076c*/ 	.word	0x0000baa0
        /*0770*/ 	.word	0x00000003
        /*0774*/ 	.word	0x00030850
        /*0778*/ 	.short	0x010a
        /*077a*/ 	.byte	0x3f
	.zero		1


	//   ....[56]....
        /*077c*/ 	.word	0x0000bb00
        /*0780*/ 	.word	0x00000005
        /*0784*/ 	.word	0x00030850
        /*0788*/ 	.short	0x010a
        /*078a*/ 	.byte	0x3f
	.zero		1


	//   ....[57]....
        /*078c*/ 	.word	0x0000bca0
        /*0790*/ 	.word	0x00000003
        /*0794*/ 	.word	0x00030840
        /*0798*/ 	.short	0x010a
        /*079a*/ 	.byte	0x3f
	.zero		1


	//   ....[58]....
        /*079c*/ 	.word	0x0000caf0
        /*07a0*/ 	.word	0x00000009
        /*07a4*/ 	.word	0x00030820
        /*07a8*/ 	.short	0x010a
        /*07aa*/ 	.byte	0x3f
	.zero		1


	//   ....[59]....
        /*07ac*/ 	.word	0x0000cb40
        /*07b0*/ 	.word	0x00000003
        /*07b4*/ 	.word	0x00030840
        /*07b8*/ 	.short	0x010a
        /*07ba*/ 	.byte	0x3f
	.zero		1


	//   ....[60]....
        /*07bc*/ 	.word	0x0000cb90
        /*07c0*/ 	.word	0x00000003
        /*07c4*/ 	.word	0x00000060
        /*07c8*/ 	.short	0x010a
        /*07ca*/ 	.byte	0x3f
	.zero		1


	//   ....[61]....
        /*07cc*/ 	.word	0x0000cbe0
        /*07d0*/ 	.word	0x00000003
        /*07d4*/ 	.word	0x00030840
        /*07d8*/ 	.short	0x010a
        /*07da*/ 	.byte	0x3f
	.zero		1


	//   ....[62]....
        /*07dc*/ 	.word	0x0000cc30
        /*07e0*/ 	.word	0x00000005
        /*07e4*/ 	.word	0x00000060
        /*07e8*/ 	.short	0x010a
        /*07ea*/ 	.byte	0x3f
	.zero		1


	//   ....[63]....
        /*07ec*/ 	.word	0x0000cc80
        /*07f0*/ 	.word	0x00000002
        /*07f4*/ 	.word	0x00030840
        /*07f8*/ 	.short	0x010a
        /*07fa*/ 	.byte	0x3f
	.zero		1


	//   ....[64]....
        /*07fc*/ 	.word	0x0000ccd0
        /*0800*/ 	.word	0x00000005
        /*0804*/ 	.word	0x00000060
        /*0808*/ 	.short	0x010a
        /*080a*/ 	.byte	0x3f
	.zero		1


	//   ....[65]....
        /*080c*/ 	.word	0x0000cd20
        /*0810*/ 	.word	0x00000003
        /*0814*/ 	.word	0x00030860
        /*0818*/ 	.short	0x010a
        /*081a*/ 	.byte	0x3f
	.zero		1


	//   ....[66]....
        /*081c*/ 	.word	0x0000cd70
        /*0820*/ 	.word	0x00000007
        /*0824*/ 	.word	0x00030820
        /*0828*/ 	.short	0x010a
        /*082a*/ 	.byte	0x3f
	.zero		1


	//   ....[67]....
        /*082c*/ 	.word	0x0000cf10
        /*0830*/ 	.word	0x00000005
        /*0834*/ 	.word	0x00000000
        /*0838*/ 	.short	0x010a
        /*083a*/ 	.byte	0x3f
	.zero		1


	//   ....[68]....
        /*083c*/ 	.word	0x0000cf60
        /*0840*/ 	.word	0x00000003
        /*0844*/ 	.word	0x00000000
        /*0848*/ 	.short	0x010a
        /*084a*/ 	.byte	0x3f
	.zero		1


	//   ....[69]....
        /*084c*/ 	.word	0x0000cfb0
        /*0850*/ 	.word	0x00000005
        /*0854*/ 	.word	0x00000000
        /*0858*/ 	.short	0x010a
        /*085a*/ 	.byte	0x3f
	.zero		1


	//----- nvinfo : EIATTR_NUM_MBARRIERS
	.align		4
.L_1499:
        /*085c*/ 	.byte	0x03, 0x38
        /*085e*/ 	.short	0x0016


	//----- nvinfo : EIATTR_EXIT_INSTR_OFFSETS
	.align		4
        /*0860*/ 	.byte	0x04, 0x1c
        /*0862*/ 	.short	(.L_1501 - .L_1500)


	//   ....[0]....
.L_1500:
        /*0864*/ 	.word	0x00000a30


	//   ....[1]....
        /*0868*/ 	.word	0x00008220


	//   ....[2]....
        /*086c*/ 	.word	0x0000b970


	//----- nvinfo : EIATTR_MAX_THREADS
	.align		4
.L_1501:
        /*0870*/ 	.byte	0x04, 0x05
        /*0872*/ 	.short	(.L_1503 - .L_1502)
.L_1502:
        /*0874*/ 	.word	0x00000200
        /*0878*/ 	.word	0x00000001
        /*087c*/ 	.word	0x00000001


	//----- nvinfo : EIATTR_CRS_STACK_SIZE
	.align		4
.L_1503:
        /*0880*/ 	.byte	0x04, 0x1e
        /*0882*/ 	.short	(.L_1505 - .L_1504)
.L_1504:
        /*0884*/ 	.word	0x00000000


	//----- nvinfo : EIATTR_CBANK_PARAM_SIZE
	.align		4
.L_1505:
        /*0888*/ 	.byte	0x03, 0x19
        /*088a*/ 	.short	0x0a70


	//----- nvinfo : EIATTR_PARAM_CBANK
	.align		4
        /*088c*/ 	.byte	0x04, 0x0a
        /*088e*/ 	.short	(.L_1507 - .L_1506)
	.align		4
.L_1506:
        /*0890*/ 	.word	index@(.nv.constant0._ZN7cutlass13device_kernelIN5flash11enable_sm90INS1_16FlashAttnFwdSm90INS1_25CollectiveMainloopFwdSm90ILi2EN4cute5tupleIJNS5_1CILi1EEES8_S8_EEENS6_IJNS7_ILi192EEESA_NS7_ILi64EEEEEELi64ENS_10bfloat16_tEfNS_4arch4Sm90ELb0ELb0ELb0ELb0ELb0ELb0ELb0ELb0ELb1ELb1ELb0ELb0EEENS1_21CollectiveEpilogueFwdINS6_IJSA_SB_SA_EEES9_SD_SF_Li384ELb0ELb1ELb0ELb0EEENS1_29StaticPersistentTileSchedulerILb0EEEEEEEEEvNT_6ParamsE)
        /*0894*/ 	.short	0x0210
        /*0896*/ 	.short	0x0a70


	//----- nvinfo : EIATTR_SW_WAR
	.align		4
.L_1507:
        /*0898*/ 	.byte	0x04, 0x36
        /*089a*/ 	.short	(.L_1509 - .L_1508)
.L_1508:
        /*089c*/ 	.word	0x00000008
.L_1509:


//--------------------- .nv.info._ZN7cutlass13device_kernelIN5flash11enable_sm90INS1_16FlashAttnFwdSm90INS1_25CollectiveMainloopFwdSm90ILi2EN4cute5tupleIJNS5_1CILi1EEES8_S8_EEENS6_IJNS7_ILi192EEESA_NS7_ILi64EEEEEELi64ENS_10bfloat16_tEfNS_4arch4Sm90ELb0ELb0ELb0ELb1ELb0ELb0ELb0ELb0ELb1ELb1ELb0ELb0EEENS1_21CollectiveEpilogueFwdINS6_IJSA_SB_SA_EEES9_SD_SF_Li384ELb1ELb1ELb0ELb0EEENS1_36VarlenDynamicPersistentTileSchedulerILi192ELi192ELi384ELi128ELb0ELb1ELb1ELb0ELb1ELb1EEEEEEEEEvNT_6ParamsE --------------------------
	.section	.nv.info._ZN7cutlass13device_kernelIN5flash11enable_sm90INS1_16FlashAttnFwdSm90INS1_25CollectiveMainloopFwdSm90ILi2EN4cute5tupleIJNS5_1CILi1EEES8_S8_EEENS6_IJNS7_ILi192EEESA_NS7_ILi64EEEEEELi64ENS_10bfloat16_tEfNS_4arch4Sm90ELb0ELb0ELb0ELb1ELb0ELb0ELb0ELb0ELb1ELb1ELb0ELb0EEENS1_21CollectiveEpilogueFwdINS6_IJSA_SB_SA_EEES9_SD_SF_Li384ELb1ELb1ELb0ELb0EEENS1_36VarlenDynamicPersistentTileSchedulerILi192ELi192ELi384ELi128ELb0ELb1ELb1ELb0ELb1ELb1EEEEEEEEEvNT_6ParamsE,"",@"SHT_CUDA_INFO"
	.sectionflags	@""
	.align	4


	//----- nvinfo : EIATTR_CUDA_API_VERSION
	.align		4
        /*0000*/ 	.byte	0x04, 0x37
        /*0002*/ 	.short	(.L_1511 - .L_1510)
.L_1510:
        /*0004*/ 	.word	0x00000082


	//----- nvinfo : EIATTR_KPARAM_INFO
	.align		4
.L_1511:
        /*0008*/ 	.byte	0x04, 0x17
        /*000a*/ 	.short	(.L_1513 - .L_1512)
.L_1512:
        /*000c*/ 	.word	0x00000000
        /*0010*/ 	.short	0x0000
        /*0012*/ 	.short	0x0070
        /*0014*/ 	.byte	0x00, 0xf0, 0x01, 0x2a


	//----- nvinfo : EIATTR_SPARSE_MMA_MASK
	.align		4
.L_1513:
        /*0018*/ 	.byte	0x03, 0x50
        /*001a*/ 	.short	0x0000


	//----- nvinfo : EIATTR_MAXREG_COUNT
	.align		4
        /*001c*/ 	.byte	0x03, 0x1b
        /*001e*/ 	.short	0x0080


	//----- nvinfo : EIATTR_NUM_BARRIERS
	.align		4
        /*0020*/ 	.byte	0x02, 0x4c
        /*0022*/ 	.byte	0x10
	.zero		1


	//----- nvinfo : EIATTR_EXTERNS
	.align		4
        /*0024*/ 	.byte	0x04, 0x0f
        /*0026*/ 	.short	(.L_1515 - .L_1514)


	//   ....[0]....
	.align		4
.L_1514:
        /*0028*/ 	.word	index@(__assertfail)


	//----- nvinfo : EIATTR_ANNOTATIONS
	.align		4
.L_1515:
        /*002c*/ 	.byte	0x04, 0x55
        /*002e*/ 	.short	(.L_1517 - .L_1516)


	//   ....[0]....
.L_1516:
        /* <DEDUP_REMOVED lines=24> */


	//----- nvinfo : EIATTR_MERCURY_ISA_VERSION
	.align		4
.L_1517:
        /*0198*/ 	.byte	0x03, 0x5f
        /*019a*/ 	.short	0x0101


	//----- nvinfo : EIATTR_UNUSED_LOAD_BYTE_OFFSET
	.align		4
        /*019c*/ 	.byte	0x04, 0x44
        /*019e*/ 	.short	(.L_1519 - .L_1518)


	//   ....[0]....
.L_1518:
        /*01a0*/ 	.word	0x00000a50
        /*01a4*/ 	.word	0x0000fff0


	//   ....[1]....
        /*01a8*/ 	.word	0x000078a0
        /*01ac*/ 	.word	0x0000fff0


	//----- nvinfo : EIATTR_INT_WARP_WIDE_INSTR_OFFSETS
	.align		4
.L_1519:
        /*01b0*/ 	.byte	0x04, 0x31
        /*01b2*/ 	.short	(.L_1521 - .L_1520)


	//   ....[0]....
.L_1520:
        /*01b4*/ 	.word	0x00000130


	//   ....[1]....
        /*01b8*/ 	.word	0x00000170


	//   ....[2]....
        /*01bc*/ 	.word	0x000001e0


	//   ....[3]....
        /*01c0*/ 	.word	0x0000a220


	//   ....[4]....
        /*01c4*/ 	.word	0x0000a2b0


	//   ....[5]....
        /*01c8*/ 	.word	0x0000d350


	//   ....[6]....
        /*01cc*/ 	.word	0x0000d3e0


	//----- nvinfo : EIATTR_COOP_GROUP_MASK_REGIDS
	.align		4
.L_1521:
        /*01d0*/ 	.byte	0x04, 0x29
        /*01d2*/ 	.short	(.L_1523 - .L_1522)


	//   ....[0]....
.L_1522:
        /*01d4*/ 	.word	0xffffffff


	//   ....[1]....
        /*01d8*/ 	.word	0xffffffff


	//   ....[2]....
        /*01dc*/ 	.word	0xffffffff


	//   ....[3]....
        /*01e0*/ 	.word	0xffffffff


	//   ....[4]....
        /*01e4*/ 	.word	0xffffffff


	//   ....[5]....
        /*01e8*/ 	.word	0xffffffff


	//   ....[6]....
        /*01ec*/ 	.word	0xffffffff


	//   ....[7]....
        /*01f0*/ 	.word	0xffffffff


	//   ....[8]....
        /*01f4*/ 	.word	0xffffffff


	//   ....[9]....
        /*01f8*/ 	.word	0xffffffff


	//   ....[10]....
        /*01fc*/ 	.word	0xffffffff


	//   ....[11]....
        /*0200*/ 	.word	0xffffffff


	//   ....[12]....
        /*0204*/ 	.word	0xffffffff


	//   ....[13]....
        /*0208*/ 	.word	0xffffffff


	//   ....[14]....
        /*020c*/ 	.word	0xffffffff


	//   ....[15]....
        /*0210*/ 	.word	0xffffffff


	//   ....[16]....
        /*0214*/ 	.word	0xffffffff


	//   ....[17]....
        /*0218*/ 	.word	0xffffffff


	//   ....[18]....
        /*021c*/ 	.word	0xffffffff


	//   ....[19]....
        /*0220*/ 	.word	0xffffffff


	//   ....[20]....
        /*0224*/ 	.word	0xffffffff


	//   ....[21]....
        /*0228*/ 	.word	0xffffffff


	//   ....[22]....
        /*022c*/ 	.word	0xffffffff


	//   ....[23]....
        /*0230*/ 	.word	0xffffffff


	//   ....[24]....
        /*0234*/ 	.word	0xffffffff


	//   ....[25]....
        /*0238*/ 	.word	0xffffffff


	//   ....[26]....
        /*023c*/ 	.word	0xffffffff


	//   ....[27]....
        /*0240*/ 	.word	0xffffffff


	//   ....[28]....
        /*0244*/ 	.word	0xffffffff


	//   ....[29]....
        /*0248*/ 	.word	0xffffffff


	//   ....[30]....
        /*024c*/ 	.word	0xffffffff


	//   ....[31]....
        /*0250*/ 	.word	0xffffffff


	//   ....[32]....
        /*0254*/ 	.word	0xffffffff


	//   ....[33]....
        /*0258*/ 	.word	0xffffffff


	//   ....[34]....
        /*025c*/ 	.word	0xffffffff


	//   ....[35]....
        /*0260*/ 	.word	0xffffffff


	//   ....[36]....
        /*0264*/ 	.word	0xffffffff


	//   ....[37]....
        /*0268*/ 	.word	0xffffffff


	//   ....[38]....
        /*026c*/ 	.word	0xffffffff


	//   ....[39]....
        /*0270*/ 	.word	0xffffffff


	//   ....[40]....
        /*0274*/ 	.word	0xffffffff


	//   ....[41]....
        /*0278*/ 	.word	0xffffffff


	//   ....[42]....
        /*027c*/ 	.word	0xffffffff


	//   ....[43]....
        /*0280*/ 	.word	0xffffffff


	//   ....[44]....
        /*0284*/ 	.word	0xffffffff


	//   ....[45]....
        /*0288*/ 	.word	0xffffffff


	//   ....[46]....
        /*028c*/ 	.word	0xffffffff


	//   ....[47]....
        /*0290*/ 	.word	0xffffffff


	//   ....[48]....
        /*0294*/ 	.word	0xffffffff


	//   ....[49]....
        /*0298*/ 	.word	0xffffffff


	//   ....[50]....
        /*029c*/ 	.word	0xffffffff


	//   ....[51]....
        /*02a0*/ 	.word	0xffffffff


	//   ....[52]....
        /*02a4*/ 	.word	0xffffffff


	//   ....[53]....
        /*02a8*/ 	.word	0xffffffff


	//   ....[54]....
        /*02ac*/ 	.word	0xffffffff


	//   ....[55]....
        /*02b0*/ 	.word	0xffffffff


	//   ....[56]....
        /*02b4*/ 	.word	0xffffffff


	//   ....[57]....
        /*02b8*/ 	.word	0xffffffff


	//   ....[58]....
        /*02bc*/ 	.word	0xffffffff


	//   ....[59]....
        /*02c0*/ 	.word	0xffffffff


	//   ....[60]....
        /*02c4*/ 	.word	0xffffffff


	//   ....[61]....
        /*02c8*/ 	.word	0xffffffff


	//   ....[62]....
        /*02cc*/ 	.word	0xffffffff


	//   ....[63]....
        /*02d0*/ 	.word	0xffffffff


	//   ....[64]....
        /*02d4*/ 	.word	0xffffffff


	//   ....[65]....
        /*02d8*/ 	.word	0xffffffff


	//   ....[66]....
        /*02dc*/ 	.word	0xffffffff


	//   ....[67]....
        /*02e0*/ 	.word	0xffffffff


	//   ....[68]....
        /*02e4*/ 	.word	0xffffffff


	//   ....[69]....
        /*02e8*/ 	.word	0xffffffff


	//   ....[70]....
        /*02ec*/ 	.word	0xffffffff


	//   ....[71]....
        /*02f0*/ 	.word	0xffffffff


	//   ....[72]....
        /*02f4*/ 	.word	0xffffffff


	//   ....[73]....
        /*02f8*/ 	.word	0xffffffff


	//   ....[74]....
        /*02fc*/ 	.word	0xffffffff


	//   ....[75]....
        /*0300*/ 	.word	0xffffffff


	//   ....[76]....
        /*0304*/ 	.word	0xffffffff


	//   ....[77]....
        /*0308*/ 	.word	0xffffffff


	//   ....[78]....
        /*030c*/ 	.word	0xffffffff


	//   ....[79]....
        /*0310*/ 	.word	0xffffffff


	//   ....[80]....
        /*0314*/ 	.word	0xffffffff


	//   ....[81]....
        /*0318*/ 	.word	0xffffffff


	//   ....[82]....
        /*031c*/ 	.word	0xffffffff


	//   ....[83]....
        /*0320*/ 	.word	0xffffffff


	//   ....[84]....
        /*0324*/ 	.word	0xffffffff


	//   ....[85]....
        /*0328*/ 	.word	0xffffffff


	//   ....[86]....
        /*032c*/ 	.word	0xffffffff


	//   ....[87]....
        /*0330*/ 	.word	0xffffffff


	//   ....[88]....
        /*0334*/ 	.word	0xffffffff


	//   ....[89]....
        /*0338*/ 	.word	0xffffffff


	//   ....[90]....
        /*033c*/ 	.word	0xffffffff


	//   ....[91]....
        /*0340*/ 	.word	0xffffffff


	//   ....[92]....
        /*0344*/ 	.word	0xffffffff


	//   ....[93]....
        /*0348*/ 	.word	0xffffffff


	//   ....[94]....
        /*034c*/ 	.word	0xffffffff


	//   ....[95]....
        /*0350*/ 	.word	0xffffffff


	//   ....[96]....
        /*0354*/ 	.word	0xffffffff


	//   ....[97]....
        /*0358*/ 	.word	0xffffffff


	//   ....[98]....
        /*035c*/ 	.word	0xffffffff


	//   ....[99]....
        /*0360*/ 	.word	0xffffffff


	//   ....[100]....
        /*0364*/ 	.word	0xffffffff


	//   ....[101]....
        /*0368*/ 	.word	0x0500000f


	//   ....[102]....
        /*036c*/ 	.word	0x0500000f


	//   ....[103]....
        /*0370*/ 	.word	0x0500000f


	//   ....[104]....
        /*0374*/ 	.word	0x0500000f


	//   ....[105]....
        /*0378*/ 	.word	0x0500000f


	//   ....[106]....
        /*037c*/ 	.word	0x0500000f


	//   ....[107]....
        /*0380*/ 	.word	0x0500000f


	//   ....[108]....
        /*0384*/ 	.word	0x0500000f


	//   ....[109]....
        /*0388*/ 	.word	0x0500000f


	//   ....[110]....
        /*038c*/ 	.word	0x0500000f


	//   ....[111]....
        /*0390*/ 	.word	0x0500000f


	//   ....[112]....
        /*0394*/ 	.word	0x0500000f


	//   ....[113]....
        /*0398*/ 	.word	0x0500000f


	//   ....[114]....
        /*039c*/ 	.word	0x0500000f


	//   ....[115]....
        /*03a0*/ 	.word	0x0500000f


	//   ....[116]....
        /*03a4*/ 	.word	0x0500000f


	//   ....[117]....
        /*03a8*/ 	.word	0x0500000f


	//   ....[118]....
        /*03ac*/ 	.word	0x0500000f


	//   ....[119]....
        /*03b0*/ 	.word	0x0500000f


	//   ....[120]....
        /*03b4*/ 	.word	0x0500000f


	//   ....[121]....
        /*03b8*/ 	.word	0x0500000f


	//   ....[122]....
        /*03bc*/ 	.word	0x0500000f


	//   ....[123]....
        /*03c0*/ 	.word	0x0500000f


	//   ....[124]....
        /*03c4*/ 	.word	0x0500000f


	//   ....[125]....
        /*03c8*/ 	.word	0x0500000f


	//   ....[126]....
        /*03cc*/ 	.word	0x0500000f


	//   ....[127]....
        /*03d0*/ 	.word	0x0500000f


	//   ....[128]....
        /*03d4*/ 	.word	0x0500000f


	//   ....[129]....
        /*03d8*/ 	.word	0x0500000f


	//   ....[130]....
        /*03dc*/ 	.word	0x0500000f


	//   ....[131]....
        /*03e0*/ 	.word	0x0500000f


	//   ....[132]....
        /*03e4*/ 	.word	0x0500000f


	//   ....[133]....
        /*03e8*/ 	.word	0x0500000f


	//   ....[134]....
        /*03ec*/ 	.word	0x0500000f


	//   ....[135]....
        /*03f0*/ 	.word	0x0500000f


	//   ....[136]....
        /*03f4*/ 	.word	0x0500000f


	//   ....[137]....
        /*03f8*/ 	.word	0x0500000f


	//   ....[138]....
        /*03fc*/ 	.word	0x0500000f


	//   ....[139]....
        /*0400*/ 	.word	0x0500000f


	//   ....[140]....
        /*0404*/ 	.word	0x0500000f


	//   ....[141]....
        /*0408*/ 	.word	0x0500000f


	//   ....[142]....
        /*040c*/ 	.word	0x0500000f


	//   ....[143]....
        /*0410*/ 	.word	0x0500000f


	//----- nvinfo : EIATTR_COOP_GROUP_INSTR_OFFSETS
	.align		4
.L_1523:
        /*0414*/ 	.byte	0x04, 0x28
        /*0416*/ 	.short	(.L_1525 - .L_1524)


	//   ....[0]....
.L_1524:
        /*0418*/ 	.word	0x00000070


	//   ....[1]....
        /*041c*/ 	.word	0x00000140


	//   ....[2]....
        /*0420*/ 	.word	0x00000190


	//   ....[3]....
        /*0424*/ 	.word	0x000003c0


	//   ....[4]....
        /*0428*/ 	.word	0x00000520


	//   ....[5]....
        /*042c*/ 	.word	0x00000640


	//   ....[6]....
        /*0430*/ 	.word	0x000007a0


	//   ....[7]....
        /*0434*/ 	.word	0x00001470


	//   ....[8]....
        /*0438*/ 	.word	0x000028e0


	//   ....[9]....
        /*043c*/ 	.word	0x000029e0


	//   ....[10]....
        /*0440*/ 	.word	0x00002e60


	//   ....[11]....
        /*0444*/ 	.word	0x00002f90


	//   ....[12]....
        /*0448*/ 	.word	0x00004290


	//   ....[13]....
        /*044c*/ 	.word	0x00005430


	//   ....[14]....
        /*0450*/ 	.word	0x00005490


	//   ....[15]....
        /*0454*/ 	.word	0x000054b0


	//   ....[16]....
        /*0458*/ 	.word	0x000054d0


	//   ....[17]....
        /*045c*/ 	.word	0x00006d80


	//   ....[18]....
        /*0460*/ 	.word	0x00006e90


	//   ....[19]....
        /*0464*/ 	.word	0x00006ed0


	//   ....[20]....
        /*0468*/ 	.word	0x00007040


	//   ....[21]....
        /*046c*/ 	.word	0x00007060


	//   ....[22]....
        /*0470*/ 	.word	0x00008060


	//   ....[23]....
        /*0474*/ 	.word	0x000080a0


	//   ....[24]....
        /*0478*/ 	.word	0x000080d0


	//   ....[25]....
        /*047c*/ 	.word	0x00008100


	//   ....[26]....
        /*0480*/ 	.word	0x00008600


	//   ....[27]....
        /*0484*/ 	.word	0x00008640


	//   ....[28]....
        /*0488*/ 	.word	0x00008670


	//   ....[29]....
        /*048c*/ 	.word	0x000086b0


	//   ....[30]....
        /*0490*/ 	.word	0x000086c0


	//   ....[31]....
        /*0494*/ 	.word	0x000086f0


	//   ....[32]....
        /*0498*/ 	.word	0x00008710


	//   ....[33]....
        /*049c*/ 	.word	0x00008730


	//   ....[34]....
        /*04a0*/ 	.word	0x00009000


	//   ....[35]....
        /*04a4*/ 	.word	0x00009030


	//   ....[36]....
        /*04a8*/ 	.word	0x00009070


	//   ....[37]....
        /*04ac*/ 	.word	0x000090a0


	//   ....[38]....
        /*04b0*/ 	.word	0x000090d0


	//   ....[39]....
        /*04b4*/ 	.word	0x000090e0


	//   ....[40]....
        /*04b8*/ 	.word	0x000090f0


	//   ....[41]....
        /*04bc*/ 	.word	0x00009110


	//   ....[42]....
        /*04c0*/ 	.word	0x00009260


	//   ....[43]....
        /*04c4*/ 	.word	0x00009430


	//   ....[44]....
        /*04c8*/ 	.word	0x00009460


	//   ....[45]....
        /*04cc*/ 	.word	0x00009490


	//   ....[46]....
        /*04d0*/ 	.word	0x000094c0


	//   ....[47]....
        /*04d4*/ 	.word	0x000094f0


	//   ....[48]....
        /*04d8*/ 	.word	0x00009520


	//   ....[49]....
        /*04dc*/ 	.word	0x00009690


	//   ....[50]....
        /*04e0*/ 	.word	0x000096c0


	//   ....[51]....
        /*04e4*/ 	.word	0x000096f0


	//   ....[52]....
        /*04e8*/ 	.word	0x00009720


	//   ....[53]....
        /*04ec*/ 	.word	0x00009750


	//   ....[54]....
        /*04f0*/ 	.word	0x00009780


	//   ....[55]....
        /*04f4*/ 	.word	0x00009810


	//   ....[56]....
        /*04f8*/ 	.word	0x00009840


	//   ....[57]....
        /*04fc*/ 	.word	0x000098c0


	//   ....[58]....
        /*0500*/ 	.word	0x0000a7e0


	//   ....[59]....
        /*0504*/ 	.word	0x0000b3a0


	//   ....[60]....
        /*0508*/ 	.word	0x0000b3b0


	//   ....[61]....
        /*050c*/ 	.word	0x0000b3c0


	//   ....[62]....
        /*0510*/ 	.word	0x0000b3e0


	//   ....[63]....
        /*0514*/ 	.word	0x0000b470


	//   ....[64]....
        /*0518*/ 	.word	0x0000b490


	//   ....[65]....
        /*051c*/ 	.word	0x0000b510


	//   ....[66]....
        /*0520*/ 	.word	0x0000b530


	//   ....[67]....
        /*0524*/ 	.word	0x0000b5b0


	//   ....[68]....
        /*0528*/ 	.word	0x0000b5d0


	//   ....[69]....
        /*052c*/ 	.word	0x0000b650


	//   ....[70]....
        /*0530*/ 	.word	0x0000b670


	//   ....[71]....
        /*0534*/ 	.word	0x0000b6f0


	//   ....[72]....
        /*0538*/ 	.word	0x0000b710


	//   ....[73]....
        /*053c*/ 	.word	0x0000b790


	//   ....[74]....
        /*0540*/ 	.word	0x0000b7b0


	//   ....[75]....
        /*0544*/ 	.word	0x0000b7c0


	//   ....[76]....
        /*0548*/ 	.word	0x0000b830


	//   ....[77]....
        /*054c*/ 	.word	0x0000b880


	//   ....[78]....
        /*0550*/ 	.word	0x0000b920


	//   ....[79]....
        /*0554*/ 	.word	0x0000b940


	//   ....[80]....
        /*0558*/ 	.word	0x0000b960


	//   ....[81]....
        /*055c*/ 	.word	0x0000b9c0


	//   ....[82]....
        /*0560*/ 	.word	0x0000b9f0


	//   ....[83]....
        /*0564*/ 	.word	0x0000d890


	//   ....[84]....
        /*0568*/ 	.word	0x0000d8c0


	//   ....[85]....
        /*056c*/ 	.word	0x0000d8f0


	//   ....[86]....
        /*0570*/ 	.word	0x0000d920


	//   ....[87]....
        /*0574*/ 	.word	0x0000d950


	//   ....[88]....
        /*0578*/ 	.word	0x0000d980


	//   ....[89]....
        /*057c*/ 	.word	0x0000d9b0


	//   ....[90]....
        /*0580*/ 	.word	0x0000d9e0


	//   ....[91]....
        /*0584*/ 	.word	0x0000db60


	//   ....[92]....
        /*0588*/ 	.word	0x0000db90


	//   ....[93]....
        /*058c*/ 	.word	0x0000dbc0


	//   ....[94]....
        /*0590*/ 	.word	0x0000dbf0


	//   ....[95]....
        /*0594*/ 	.word	0x0000dc20


	//   ....[96]....
        /*0598*/ 	.word	0x0000dc50


	//   ....[97]....
        /*059c*/ 	.word	0x0000dd10


	//   ....[98]....
        /*05a0*/ 	.word	0x0000dd30


	//   ....[99]....
        /*05a4*/ 	.word	0x0000dda0


	//   ....[100]....
        /*05a8*/ 	.word	0x0000e210


	//   ....[101]....
        /*05ac*/ 	.word	0x0000e6f0


	//   ....[102]....
        /*05b0*/ 	.word	0x0000e8a0


	//   ....[103]....
        /*05b4*/ 	.word	0x0000e8f0


	//   ....[104]....
        /*05b8*/ 	.word	0x0000e950


	//   ....[105]....
        /*05bc*/ 	.word	0x0000ea40


	//   ....[106]....
        /*05c0*/ 	.word	0x0000eaa0


	//   ....[107]....
        /*05c4*/ 	.word	0x0000eba0


	//   ....[108]....
        /*05c8*/ 	.word	0x0000ec00


	//   ....[109]....
        /*05cc*/ 	.word	0x0000ed00


	//   ....[110]....
        /*05d0*/ 	.word	0x0000ed60


	//   ....[111]....
        /*05d4*/ 	.word	0x0000ee60


	//   ....[112]....
        /*05d8*/ 	.word	0x0000eec0


	//   ....[113]....
        /*05dc*/ 	.word	0x0000efc0


	//   ....[114]....
        /*05e0*/ 	.word	0x0000f020


	//   ....[115]....
        /*05e4*/ 	.word	0x0000f120


	//   ....[116]....
        /*05e8*/ 	.word	0x0000f180


	//   ....[117]....
        /*05ec*/ 	.word	0x0000f230


	//   ....[118]....
        /*05f0*/ 	.word	0x0000f300


	//   ....[119]....
        /*05f4*/ 	.word	0x0000f3c0


	//   ....[120]....
        /*05f8*/ 	.word	0x0000f420


	//   ....[121]....
        /*05fc*/ 	.word	0x0000f4f0


	//   ....[122]....
        /*0600*/ 	.word	0x0000f550


	//   ....[123]....
        /*0604*/ 	.word	0x0000f610


	//   ....[124]....
        /*0608*/ 	.word	0x0000f690


	//   ....[125]....
        /*060c*/ 	.word	0x0000f740


	//   ....[126]....
        /*0610*/ 	.word	0x0000fa50


	//   ....[127]....
        /*0614*/ 	.word	0x0000faf0


	//   ....[128]....
        /*0618*/ 	.word	0x0000fc10


	//   ....[129]....
        /*061c*/ 	.word	0x0000fc80


	//   ....[130]....
        /*0620*/ 	.word	0x0000fcf0


	//   ....[131]....
        /*0624*/ 	.word	0x0000fd60


	//   ....[132]....
        /*0628*/ 	.word	0x0000fdd0


	//   ....[133]....
        /*062c*/ 	.word	0x0000fe50


	//   ....[134]....
        /*0630*/ 	.word	0x0000fee0


	//   ....[135]....
        /*0634*/ 	.word	0x0000ff70


	//   ....[136]....
        /*0638*/ 	.word	0x0000ffe0


	//   ....[137]....
        /*063c*/ 	.word	0x00010050


	//   ....[138]....
        /*0640*/ 	.word	0x000100c0


	//   ....[139]....
        /*0644*/ 	.word	0x00010140


	//   ....[140]....
        /*0648*/ 	.word	0x000101b0


	//   ....[141]....
        /*064c*/ 	.word	0x00010250


	//   ....[142]....
        /*0650*/ 	.word	0x000102e0


	//   ....[143]....
        /*0654*/ 	.word	0x00010400


	//----- nvinfo : EIATTR_REG_RECONFIG
	.align		4
.L_1525:
        /*0658*/ 	.byte	0x01, 0x54
	.zero		2


	//----- nvinfo : EIATTR_SYSCALL_OFFSETS
	.align		4
        /*065c*/ 	.byte	0x04, 0x46
        /*065e*/ 	.short	(.L_1527 - .L_1526)


	//   ....[0]....
.L_1526:
        /*0660*/ 	.word	0x000015f0


	//   ....[1]....
        /*0664*/ 	.word	0x0000a410


	//   ....[2]....
        /*0668*/ 	.word	0x0000a560


	//   ....[3]....
        /*066c*/ 	.word	0x0000a660


	//   ....[4]....
        /*0670*/ 	.word	0x0000ae90


	//----- nvinfo : EIATTR_MBARRIER_INSTR_OFFSETS
	.align		4
.L_1527:
        /*0674*/ 	.byte	0x04, 0x39
        /*0676*/ 	.short	(.L_1529 - .L_1528)


	//   ....[0]....
.L_1528:
        /*0678*/ 	.word	0x00000270
        /*067c*/ 	.word	0x000000ff
        /*0680*/ 	.word	0x00030800
        /*0684*/ 	.short	0x0100
        /*0686*/ 	.byte	0x08
	.zero		1


	//   ....[1]....
        /*0688*/ 	.word	0x00000280
        /*068c*/ 	.word	0x000000ff
        /*0690*/ 	.word	0x00030820
        /*0694*/ 	.short	0x0100
        /*0696*/ 	.byte	0x08
	.zero		1


	//   ....[2]....
        /*0698*/ 	.word	0x00000370
        /*069c*/ 	.word	0x000000ff
        /*06a0*/ 	.word	0x00030830
        /*06a4*/ 	.short	0x0100
        /*06a6*/ 	.byte	0x08
	.zero		1


	//   ....[3]....
        /*06a8*/ 	.word	0x00000380
        /*06ac*/ 	.word	0x000000ff
        /*06b0*/ 	.word	0x00030840
        /*06b4*/ 	.short	0x0100
        /*06b6*/ 	.byte	0x08
	.zero		1


	//   ....[4]....
        /*06b8*/ 	.word	0x00000390
        /*06bc*/ 	.word	0x000000ff
        /*06c0*/ 	.word	0x00030838
        /*06c4*/ 	.short	0x0100
        /*06c6*/ 	.byte	0x08
	.zero		1


	//   ....[5]....
        /*06c8*/ 	.word	0x000003a0
        /*06cc*/ 	.word	0x000000ff
        /*06d0*/ 	.word	0x00030848
        /*06d4*/ 	.short	0x0100
        /*06d6*/ 	.byte	0x08
	.zero		1


	//   ....[6]....
        /*06d8*/ 	.word	0x000004d0
        /*06dc*/ 	.word	0x000000ff
        /*06e0*/ 	.word	0x00030850
        /*06e4*/ 	.short	0x0100
        /*06e6*/ 	.byte	0x08
	.zero		1


	//   ....[7]....
        /*06e8*/ 	.word	0x000004e0
        /*06ec*/ 	.word	0x000000ff
        /*06f0*/ 	.word	0x00030860
        /*06f4*/ 	.short	0x0100
        /*06f6*/ 	.byte	0x08
	.zero		1


	//   ....[8]....
        /*06f8*/ 	.word	0x000004f0
        /*06fc*/ 	.word	0x000000ff
        /*0700*/ 	.word	0x00030858
        /*0704*/ 	.short	0x0100
        /*0706*/ 	.byte	0x08
	.zero		1


	//   ....[9]....
        /*0708*/ 	.word	0x00000500
        /*070c*/ 	.word	0x000000ff
        /*0710*/ 	.word	0x00030868
        /*0714*/ 	.short	0x0100
        /*0716*/ 	.byte	0x08
	.zero		1


	//   ....[10]....
        /*0718*/ 	.word	0x000005f0
        /*071c*/ 	.word	0x000000ff
        /*0720*/ 	.word	0x00030870
        /*0724*/ 	.short	0x0100
        /*0726*/ 	.byte	0x06
	.zero		1


	//   ....[11]....
        /*0728*/ 	.word	0x00000600
        /*072c*/ 	.word	0x000000ff
        /*0730*/ 	.word	0x00030880
        /*0734*/ 	.short	0x0100
        /*0736*/ 	.byte	0x06
	.zero		1


	//   ....[12]....
        /*0738*/ 	.word	0x00000610
        /*073c*/ 	.word	0x000000ff
        /*0740*/ 	.word	0x00030878
        /*0744*/ 	.short	0x0100
        /*0746*/ 	.byte	0x06
	.zero		1


	//   ....[13]....
        /*0748*/ 	.word	0x00000620
        /*074c*/ 	.word	0x000000ff
        /*0750*/ 	.word	0x00030888
        /*0754*/ 	.short	0x0100
        /*0756*/ 	.byte	0x06
	.zero		1


	//   ....[14]....
        /*0758*/ 	.word	0x00000750
        /*075c*/ 	.word	0x000000ff
        /*0760*/ 	.word	0x00030890
        /*0764*/ 	.short	0x0100
        /*0766*/ 	.byte	0x08
	.zero		1


	//   ....[15]....
        /*0768*/ 	.word	0x00000760
        /*076c*/ 	.word	0x000000ff
        /*0770*/ 	.word	0x000308a0
        /*0774*/ 	.short	0x0100
        /*0776*/ 	.byte	0x08
	.zero		1


	//   ....[16]....
        /*0778*/ 	.word	0x00000770
        /*077c*/ 	.word	0x000000ff
        /*0780*/ 	.word	0x00030898
        /*0784*/ 	.short	0x0100
        /*0786*/ 	.byte	0x08
	.zero		1


	//   ....[17]....
        /*0788*/ 	.word	0x00000780
        /*078c*/ 	.word	0x000000ff
        /*0790*/ 	.word	0x000308a8
        /*0794*/ 	.short	0x0100
        /*0796*/ 	.byte	0x08
	.zero		1


	//   ....[18]....
        /*0798*/ 	.word	0x000008b0
        /*079c*/ 	.word	0x000000ff
        /*07a0*/ 	.word	0x000308b0
        /*07a4*/ 	.short	0x0100
        /*07a6*/ 	.byte	0x08
	.zero		1


	//   ....[19]....
        /*07a8*/ 	.word	0x000008c0
        /*07ac*/ 	.word	0x000000ff
        /*07b0*/ 	.word	0x000308c0
        /*07b4*/ 	.short	0x0100
        /*07b6*/ 	.byte	0x08
	.zero		1


	//   ....[20]....
        /*07b8*/ 	.word	0x000008d0
        /*07bc*/ 	.word	0x000000ff
        /*07c0*/ 	.word	0x000308b8
        /*07c4*/ 	.short	0x0100
        /*07c6*/ 	.byte	0x08
	.zero		1


	//   ....[21]....
        /*07c8*/ 	.word	0x000008e0
        /*07cc*/ 	.word	0x000000ff
        /*07d0*/ 	.word	0x000308c8
        /*07d4*/ 	.short	0x0100
        /*07d6*/ 	.byte	0x08
	.zero		1


	//   ....[22]....
        /*07d8*/ 	.word	0x00001670
        /*07dc*/ 	.word	0x000000ff
        /*07e0*/ 	.word	0x00030800
        /*07e4*/ 	.short	0x010a
        /*07e6*/ 	.byte	0x27
	.zero		1


	//   ....[23]....
        /*07e8*/ 	.word	0x000016f0
        /*07ec*/ 	.word	0x00000004
        /*07f0*/ 	.word	0x00030830
        /*07f4*/ 	.short	0x010a
        /*07f6*/ 	.byte	0x3f
	.zero		1


	//   ....[24]....
        /*07f8*/ 	.word	0x00001760
        /*07fc*/ 	.word	0x00000004
        /*0800*/ 	.word	0x00030830
        /*0804*/ 	.short	0x010a
        /*0806*/ 	.byte	0x3f
	.zero		1


	//   ....[25]....
        /*0808*/ 	.word	0x00002f30
        /*080c*/ 	.word	0x00000004
        /*0810*/ 	.word	0x00000000
        /*0814*/ 	.short	0x0101
        /*0816*/ 	.byte	0x3f
	.zero		1


	//   ....[26]....
        /*0818*/ 	.word	0x000044d0
        /*081c*/ 	.word	0x000000ff
        /*0820*/ 	.word	0x00030830
        /*0824*/ 	.short	0x010a
        /*0826*/ 	.byte	0x06
	.zero		1


	//   ....[27]....
        /*0828*/ 	.word	0x00004510
        /*082c*/ 	.word	0x000000ff
        /*0830*/ 	.word	0x00030830
        /*0834*/ 	.short	0x010a
        /*0836*/ 	.byte	0x06
	.zero		1


	//   ....[28]....
        /*0838*/ 	.word	0x00004710
        /*083c*/ 	.word	0x000000ff
        /*0840*/ 	.word	0x00030850
        /*0844*/ 	.short	0x010a
        /*0846*/ 	.byte	0x06
	.zero		1


	//   ....[29]....
        /*0848*/ 	.word	0x00004750
        /*084c*/ 	.word	0x000000ff
        /*0850*/ 	.word	0x00030850
        /*0854*/ 	.short	0x010a
        /*0856*/ 	.byte	0x06
	.zero		1


	//   ....[30]....
        /*0858*/ 	.word	0x00004eb0
        /*085c*/ 	.word	0x00000003
        /*0860*/ 	.word	0x00000000
        /*0864*/ 	.short	0x0101
        /*0866*/ 	.byte	0x3f
	.zero		1


	//   ....[31]....
        /*0868*/ 	.word	0x00004ee0
        /*086c*/ 	.word	0x0000000a
        /*0870*/ 	.word	0x00000000
        /*0874*/ 	.short	0x0101
        /*0876*/ 	.byte	0x3f
	.zero		1


	//   ....[32]....
        /*0878*/ 	.word	0x00006e00
        /*087c*/ 	.word	0x000000ff
        /*0880*/ 	.word	0x00030850
        /*0884*/ 	.short	0x010a
        /*0886*/ 	.byte	0x0c
	.zero		1


	//   ....[33]....
        /*0888*/ 	.word	0x00006e40
        /*088c*/ 	.word	0x000000ff
        /*0890*/ 	.word	0x00030850
        /*0894*/ 	.short	0x010a
        /*0896*/ 	.byte	0x0c
	.zero		1


	//   ....[34]....
        /*0898*/ 	.word	0x00007640
        /*089c*/ 	.word	0x0000000a
        /*08a0*/ 	.word	0x00000000
        /*08a4*/ 	.short	0x0101
        /*08a6*/ 	.byte	0x3f
	.zero		1


	//   ....[35]....
        /*08a8*/ 	.word	0x000086e0
        /*08ac*/ 	.word	0x000000ff
        /*08b0*/ 	.word	0x00000000
        /*08b4*/ 	.short	0x0101
        /*08b6*/ 	.byte	0x04
	.zero		1


	//   ....[36]....
        /*08b8*/ 	.word	0x0000a9f0
        /*08bc*/ 	.word	0x00000000
        /*08c0*/ 	.word	0x00030840
        /*08c4*/ 	.short	0x010a
        /*08c6*/ 	.byte	0x3f
	.zero		1


	//   ....[37]....
        /*08c8*/ 	.word	0x0000bab0
        /*08cc*/ 	.word	0x00000016
        /*08d0*/ 	.word	0x00030800
        /*08d4*/ 	.short	0x0107
        /*08d6*/ 	.byte	0x3f
	.zero		1


	//   ....[38]....
        /*08d8*/ 	.word	0x0000bbb0
        /*08dc*/ 	.word	0x00000016
        /*08e0*/ 	.word	0x00030800
        /*08e4*/ 	.short	0x0101
        /*08e6*/ 	.byte	0x3f
	.zero		1


	//   ....[39]....
        /*08e8*/ 	.word	0x0000bbd0
        /*08ec*/ 	.word	0x00000016
        /*08f0*/ 	.word	0x00030820
        /*08f4*/ 	.short	0x010a
        /*08f6*/ 	.byte	0x3f
	.zero		1


	//   ....[40]....
        /*08f8*/ 	.word	0x0000bef0
        /*08fc*/ 	.word	0x00000002
        /*0900*/ 	.word	0x00030840
        /*0904*/ 	.short	0x010a
        /*0906*/ 	.byte	0x3f
	.zero		1


	//   ....[41]....
        /*0908*/ 	.word	0x0000c170
        /*090c*/ 	.word	0x00000003
        /*0910*/ 	.word	0x00000060
        /*0914*/ 	.short	0x010a
        /*0916*/ 	.byte	0x3f
	.zero		1


	//   ....[42]....
        /*0918*/ 	.word	0x0000c6c0
        /*091c*/ 	.word	0x00000002
        /*0920*/ 	.word	0x00030840
        /*0924*/ 	.short	0x010a
        /*0926*/ 	.byte	0x3f
	.zero		1


	//   ....[43]....
        /*0928*/ 	.word	0x0000c940
        /*092c*/ 	.word	0x0000000a
        /*0930*/ 	.word	0x00000060
        /*0934*/ 	.short	0x010a
        /*0936*/ 	.byte	0x3f
	.zero		1


	//   ....[44]....
        /*0938*/ 	.word	0x0000cdc0
        /*093c*/ 	.word	0x00000002
        /*0940*/ 	.word	0x00030840
        /*0944*/ 	.short	0x010a
        /*0946*/ 	.byte	0x3f
	.zero		1


	//   ....[45]....
        /*0948*/ 	.word	0x0000d050
        /*094c*/ 	.word	0x00000008
        /*0950*/ 	.word	0x00000060
        /*0954*/ 	.short	0x010a
        /*0956*/ 	.byte	0x3f
	.zero		1


	//   ....[46]....
        /*0958*/ 	.word	0x0000d480
        /*095c*/ 	.word	0x00000003
        /*0960*/ 	.word	0x00030860
        /*0964*/ 	.short	0x010a
        /*0966*/ 	.byte	0x3f
	.zero		1


	//   ....[47]....
        /*0968*/ 	.word	0x0000e190
        /*096c*/ 	.word	0x00000009
        /*0970*/ 	.word	0x00030820
        /*0974*/ 	.short	0x010a
        /*0976*/ 	.byte	0x3f
	.zero		1


	//   ....[48]....
        /*0978*/ 	.word	0x0000e330
        /*097c*/ 	.word	0x00000005
        /*0980*/ 	.word	0x00000000
        /*0984*/ 	.short	0x010a
        /*0986*/ 	.byte	0x3f
	.zero		1


	//   ....[49]....
        /*0988*/ 	.word	0x0000e3a0
        /*098c*/ 	.word	0x00000003
        /*0990*/ 	.word	0x00000000
        /*0994*/ 	.short	0x010a
        /*0996*/ 	.byte	0x3f
	.zero		1


	//   ....[50]....
        /*0998*/ 	.word	0x0000e400
        /*099c*/ 	.word	0x00000017
        /*09a0*/ 	.word	0x00000000
        /*09a4*/ 	.short	0x010a
        /*09a6*/ 	.byte	0x3f
	.zero		1


	//   ....[51]....
        /*09a8*/ 	.word	0x0000e430
        /*09ac*/ 	.word	0x00000007
        /*09b0*/ 	.word	0x00000000
        /*09b4*/ 	.short	0x010a
        /*09b6*/ 	.byte	0x3f
	.zero		1


	//   ....[52]....
        /*09b8*/ 	.word	0x0000e4a0
        /*09bc*/ 	.word	0x00000003
        /*09c0*/ 	.word	0x00030800
        /*09c4*/ 	.short	0x010a
        /*09c6*/ 	.byte	0x3f
	.zero		1


	//   ....[53]....
        /*09c8*/ 	.word	0x0000e4f0
        /*09cc*/ 	.word	0x00000004
        /*09d0*/ 	.word	0x00030830
        /*09d4*/ 	.short	0x010a
        /*09d6*/ 	.byte	0x3f
	.zero		1


	//   ....[54]....
        /*09d8*/ 	.word	0x0000e550
        /*09dc*/ 	.word	0x00000003
        /*09e0*/ 	.word	0x00030830
        /*09e4*/ 	.short	0x010a
        /*09e6*/ 	.byte	0x3f
	.zero		1


	//   ....[55]....
        /*09e8*/ 	.word	0x0000e5b0
        /*09ec*/ 	.word	0x00000003
        /*09f0*/ 	.word	0x00030850
        /*09f4*/ 	.short	0x010a
        /*09f6*/ 	.byte	0x3f
	.zero		1


	//   ....[56]....
        /*09f8*/ 	.word	0x0000e610
        /*09fc*/ 	.word	0x00000005
        /*0a00*/ 	.word	0x00030850
        /*0a04*/ 	.short	0x010a
        /*0a06*/ 	.byte	0x3f
	.zero		1


	//   ....[57]....
        /*0a08*/ 	.word	0x0000e7b0
        /*0a0c*/ 	.word	0x00000000
        /*0a10*/ 	.word	0x00030840
        /*0a14*/ 	.short	0x010a
        /*0a16*/ 	.byte	0x3f
	.zero		1


	//   ....[58]....
        /*0a18*/ 	.word	0x0000f770
        /*0a1c*/ 	.word	0x00000016
        /*0a20*/ 	.word	0x00030820
        /*0a24*/ 	.short	0x010a
        /*0a26*/ 	.byte	0x3f
	.zero		1


	//   ....[59]....
        /*0a28*/ 	.word	0x0000f7c0
        /*0a2c*/ 	.word	0x00000002
        /*0a30*/ 	.word	0x00030840
        /*0a34*/ 	.short	0x010a
        /*0a36*/ 	.byte	0x3f
	.zero		1


	//   ....[60]....
        /*0a38*/ 	.word	0x0000f810
        /*0a3c*/ 	.word	0x00000003
        /*0a40*/ 	.word	0x00000060
        /*0a44*/ 	.short	0x010a
        /*0a46*/ 	.byte	0x3f
	.zero		1


	//   ....[61]....
        /*0a48*/ 	.word	0x0000f860
        /*0a4c*/ 	.word	0x00000002
        /*0a50*/ 	.word	0x00030840
        /*0a54*/ 	.short	0x010a
        /*0a56*/ 	.byte	0x3f
	.zero		1


	//   ....[62]....
        /*0a58*/ 	.word	0x0000f8b0
        /*0a5c*/ 	.word	0x0000000a
        /*0a60*/ 	.word	0x00000060
        /*0a64*/ 	.short	0x010a
        /*0a66*/ 	.byte	0x3f
	.zero		1


	//   ....[63]....
        /*0a68*/ 	.word	0x0000f900
        /*0a6c*/ 	.word	0x00000002
        /*0a70*/ 	.word	0x00030840
        /*0a74*/ 	.short	0x010a
        /*0a76*/ 	.byte	0x3f
	.zero		1


	//   ....[64]....
        /*0a78*/ 	.word	0x0000f950
        /*0a7c*/ 	.word	0x00000008
        /*0a80*/ 	.word	0x00000060
        /*0a84*/ 	.short	0x010a
        /*0a86*/ 	.byte	0x3f
	.zero		1


	//   ....[65]....
        /*0a88*/ 	.word	0x0000f9a0
        /*0a8c*/ 	.word	0x00000003
        /*0a90*/ 	.word	0x00030860
        /*0a94*/ 	.short	0x010a
        /*0a96*/ 	.byte	0x3f
	.zero		1


	//   ....[66]....
        /*0a98*/ 	.word	0x00010320
        /*0a9c*/ 	.word	0x00000009
        /*0aa0*/ 	.word	0x00030820
        /*0aa4*/ 	.short	0x010a
        /*0aa6*/ 	.byte	0x3f
	.zero		1


	//   ....[67]....
        /*0aa8*/ 	.word	0x000104c0
        /*0aac*/ 	.word	0x00000005
        /*0ab0*/ 	.word	0x00000000
        /*0ab4*/ 	.short	0x010a
        /*0ab6*/ 	.byte	0x3f
	.zero		1


	//   ....[68]....
        /*0ab8*/ 	.word	0x00010510
        /*0abc*/ 	.word	0x00000003
        /*0ac0*/ 	.word	0x00000000
        /*0ac4*/ 	.short	0x010a
        /*0ac6*/ 	.byte	0x3f
	.zero		1


	//   ....[69]....
        /*0ac8*/ 	.word	0x00010560
        /*0acc*/ 	.word	0x00000017
        /*0ad0*/ 	.word	0x00000000
        /*0ad4*/ 	.short	0x010a
        /*0ad6*/ 	.byte	0x3f
	.zero		1


	//----- nvinfo : EIATTR_NUM_MBARRIERS
	.align		4
.L_1529:
        /*0ad8*/ 	.byte	0x03, 0x38
        /*0ada*/ 	.short	0x0016


	//----- nvinfo : EIATTR_EXIT_INSTR_OFFSETS
	.align		4
        /*0adc*/ 	.byte	0x04, 0x1c
        /*0ade*/ 	.short	(.L_1531 - .L_1530)


	//   ....[0]....
.L_1530:
        /*0ae0*/ 	.word	0x00000a80


	//   ....[1]....
        /*0ae4*/ 	.word	0x00009210


	//   ....[2]....
        /*0ae8*/ 	.word	0x0000e480


	//----- nvinfo : EIATTR_MAX_THREADS
	.align		4
.L_1531:
        /*0aec*/ 	.byte	0x04, 0x05
        /*0aee*/ 	.short	(.L_1533 - .L_1532)
.L_1532:
        /*0af0*/ 	.word	0x00000200
        /*0af4*/ 	.word	0x00000001
        /*0af8*/ 	.word	0x00000001


	//----- nvinfo : EIATTR_CRS_STACK_SIZE
	.align		4
.L_1533:
        /*0afc*/ 	.byte	0x04, 0x1e
        /*0afe*/ 	.short	(.L_1535 - .L_1534)
.L_1534:
        /*0b00*/ 	.word	0x00000000


	//----- nvinfo : EIATTR_CBANK_PARAM_SIZE
	.align		4
.L_1535:
        /*0b04*/ 	.byte	0x03, 0x19
        /*0b06*/ 	.short	0x0af0


	//----- nvinfo : EIATTR_PARAM_CBANK
	.align		4
        /*0b08*/ 	.byte	0x04, 0x0a
        /*0b0a*/ 	.short	(.L_1537 - .L_1536)
	.align		4
.L_1536:
        /*0b0c*/ 	.word	index@(.nv.constant0._ZN7cutlass13device_kernelIN5flash11enable_sm90INS1_16FlashAttnFwdSm90INS1_25CollectiveMainloopFwdSm90ILi2EN4cute5tupleIJNS5_1CILi1EEES8_S8_EEENS6_IJNS7_ILi192EEESA_NS7_ILi64EEEEEELi64ENS_10bfloat16_tEfNS_4arch4Sm90ELb0ELb0ELb0ELb1ELb0ELb0ELb0ELb0ELb1ELb1ELb0ELb0EEENS1_21CollectiveEpilogueFwdINS6_IJSA_SB_SA_EEES9_SD_SF_Li384ELb1ELb1ELb0ELb0EEENS1_36VarlenDynamicPersistentTileSchedulerILi192ELi192ELi384ELi128ELb0ELb1ELb1ELb0ELb1ELb1EEEEEEEEEvNT_6ParamsE)
        /*0b10*/ 	.short	0x0210
        /*0b12*/ 	.short	0x0af0


	//----- nvinfo : EIATTR_SW_WAR
	.align		4
.L_1537:
        /*0b14*/ 	.byte	0x04, 0x36
        /*0b16*/ 	.short	(.L_1539 - .L_1538)
.L_1538:
        /*0b18*/ 	.word	0x00000008
.L_1539:


//--------------------- .nv.info._ZN7cutlass13device_kernelIN5flash11enable_sm90INS1_16FlashAttnFwdSm90INS1_25CollectiveMainloopFwdSm90ILi2EN4cute5tupleIJNS5_1CILi1EEES8_S8_EEENS6_IJNS7_ILi192EEESA_NS7_ILi64EEEEEELi64ENS_10bfloat16_tEfNS_4arch4Sm90ELb0ELb0ELb0ELb1ELb0ELb1ELb0ELb0ELb1ELb1ELb0ELb0EEENS1_21CollectiveEpilogueFwdINS6_IJSA_SB_SA_EEES9_SD_SF_Li384ELb1ELb1ELb0ELb0EEENS1_36VarlenDynamicPersistentTileSchedulerILi192ELi192ELi384ELi128ELb0ELb1ELb1ELb0ELb1ELb1EEEEEEEEEvNT_6ParamsE --------------------------
	.section	.nv.info._ZN7cutlass13device_kernelIN5flash11enable_sm90INS1_16FlashAttnFwdSm90INS1_25CollectiveMainloopFwdSm90ILi2EN4cute5tupleIJNS5_1CILi1EEES8_S8_EEENS6_IJNS7_ILi192EEESA_NS7_ILi64EEEEEELi64ENS_10bfloat16_tEfNS_4arch4Sm90ELb0ELb0ELb0ELb1ELb0ELb1ELb0ELb0ELb1ELb1ELb0ELb0EEENS1_21CollectiveEpilogueFwdINS6_IJSA_SB_SA_EEES9_SD_SF_Li384ELb1ELb1ELb0ELb0EEENS1_36VarlenDynamicPersistentTileSchedulerILi192ELi192ELi384ELi128ELb0ELb1ELb1ELb0ELb1ELb1EEEEEEEEEvNT_6ParamsE,"",@"SHT_CUDA_INFO"
	.sectionflags	@""
	.align	4


	//----- nvinfo : EIATTR_CUDA_API_VERSION
	.align		4
        /*0000*/ 	.byte	0x04, 0x37
        /*0002*/ 	.short	(.L_1541 - .L_1540)
.L_1540:
        /*0004*/ 	.word	0x00000082


	//----- nvinfo : EIATTR_KPARAM_INFO
	.align		4
.L_1541:
        /*0008*/ 	.byte	0x04, 0x17
        /*000a*/ 	.short	(.L_1543 - .L_1542)
.L_1542:
        /*000c*/ 	.word	0x00000000
        /*0010*/ 	.short	0x0000
        /*0012*/ 	.short	0x0070
        /*0014*/ 	.byte	0x00, 0xf0, 0x01, 0x2a


	//----- nvinfo : EIATTR_SPARSE_MMA_MASK
	.align		4
.L_1543:
        /*0018*/ 	.byte	0x03, 0x50
        /*001a*/ 	.short	0x0000


	//----- nvinfo : EIATTR_MAXREG_COUNT
	.align		4
        /*001c*/ 	.byte	0x03, 0x1b
        /*001e*/ 	.short	0x0080


	//----- nvinfo : EIATTR_NUM_BARRIERS
	.align		4
        /*0020*/ 	.byte	0x02, 0x4c
        /*0022*/ 	.byte	0x10
	.zero		1


	//----- nvinfo : EIATTR_EXTERNS
	.align		4
        /*0024*/ 	.byte	0x04, 0x0f
        /*0026*/ 	.short	(.L_1545 - .L_1544)


	//   ....[0]....
	.align		4
.L_1544:
        /*0028*/ 	.word	index@(__assertfail)


	//----- nvinfo : EIATTR_ANNOTATIONS
	.align		4
.L_1545:
        /*002c*/ 	.byte	0x04, 0x55
        /*002e*/ 	.short	(.L_1547 - .L_1546)


	//   ....[0]....
.L_1546:
        /* <DEDUP_REMOVED lines=71> */


	//----- nvinfo : EIATTR_MERCURY_ISA_VERSION
	.align		4
.L_1547:
        /*0490*/ 	.byte	0x03, 0x5f
        /*0492*/ 	.short	0x0101


	//----- nvinfo : EIATTR_UNUSED_LOAD_BYTE_OFFSET
	.align		4
        /*0494*/ 	.byte	0x04, 0x44
        /*0496*/ 	.short	(.L_1549 - .L_1548)


	//   ....[0]....
.L_1548:
        /*0498*/ 	.word	0x00000ad0
        /*049c*/ 	.word	0x0000fff0


	//   ....[1]....
        /*04a0*/ 	.word	0x0000eda0
        /*04a4*/ 	.word	0x0000fff0


	//----- nvinfo : EIATTR_INT_WARP_WIDE_INSTR_OFFSETS
	.align		4
.L_1549:
        /*04a8*/ 	.byte	0x04, 0x31
        /*04aa*/ 	.short	(.L_1551 - .L_1550)


	//   ....[0]....
.L_1550:
        /*04ac*/ 	.word	0x00000180


	//   ....[1]....
        /*04b0*/ 	.word	0x00000220


	//   ....[2]....
        /*04b4*/ 	.word	0x00000290


	//   ....[3]....
        /*04b8*/ 	.word	0x000124f0


	//   ....[4]....
        /*04bc*/ 	.word	0x00012580


	//   ....[5]....
        /*04c0*/ 	.word	0x000156b0


	//   ....[6]....
        /*04c4*/ 	.word	0x00015740


	//----- nvinfo : EIATTR_COOP_GROUP_MASK_REGIDS
	.align		4
.L_1551:
        /*04c8*/ 	.byte	0x04, 0x29
        /*04ca*/ 	.short	(.L_1553 - .L_1552)


	//   ....[0]....
.L_1552:
        /*04cc*/ 	.word	0xffffffff


	//   ....[1]....
        /*04d0*/ 	.word	0xffffffff


	//   ....[2]....
        /*04d4*/ 	.word	0xffffffff


	//   ....[3]....
        /*04d8*/ 	.word	0xffffffff


	//   ....[4]....
        /*04dc*/ 	.word	0xffffffff


	//   ....[5]....
        /*04e0*/ 	.word	0xffffffff


	//   ....[6]....
        /*04e4*/ 	.word	0xffffffff


	//   ....[7]....
        /*04e8*/ 	.word	0xffffffff


	//   ....[8]....
        /*04ec*/ 	.word	0xffffffff


	//   ....[9]....
        /*04f0*/ 	.word	0xffffffff


	//   ....[10]....
        /*04f4*/ 	.word	0xffffffff


	//   ....[11]....
        /*04f8*/ 	.word	0xffffffff


	//   ....[12]....
        /*04fc*/ 	.word	0xffffffff


	//   ....[13]....
        /*0500*/ 	.word	0xffffffff


	//   ....[14]....
        /*0504*/ 	.word	0xffffffff


	//   ....[15]....
        /*0508*/ 	.word	0xffffffff


	//   ....[16]....
        /*050c*/ 	.word	0xffffffff


	//   ....[17]....
        /*0510*/ 	.word	0xffffffff


	//   ....[18]....
        /*0514*/ 	.word	0xffffffff


	//   ....[19]....
        /*0518*/ 	.word	0xffffffff


	//   ....[20]....
        /*051c*/ 	.word	0xffffffff


	//   ....[21]....
        /*0520*/ 	.word	0xffffffff


	//   ....[22]....
        /*0524*/ 	.word	0xffffffff


	//   ....[23]....
        /*0528*/ 	.word	0xffffffff


	//   ....[24]....
        /*052c*/ 	.word	0xffffffff


	//   ....[25]....
        /*0530*/ 	.word	0xffffffff


	//   ....[26]....
        /*0534*/ 	.word	0xffffffff


	//   ....[27]....
        /*0538*/ 	.word	0xffffffff


	//   ....[28]....
        /*053c*/ 	.word	0xffffffff


	//   ....[29]....
        /*0540*/ 	.word	0xffffffff


	//   ....[30]....
        /*0544*/ 	.word	0xffffffff


	//   ....[31]....
        /*0548*/ 	.word	0xffffffff


	//   ....[32]....
        /*054c*/ 	.word	0xffffffff


	//   ....[33]....
        /*0550*/ 	.word	0xffffffff


	//   ....[34]....
        /*0554*/ 	.word	0xffffffff


	//   ....[35]....
        /*0558*/ 	.word	0xffffffff


	//   ....[36]....
        /*055c*/ 	.word	0xffffffff


	//   ....[37]....
        /*0560*/ 	.word	0xffffffff


	//   ....[38]....
        /*0564*/ 	.word	0xffffffff


	//   ....[39]....
        /*0568*/ 	.word	0xffffffff


	//   ....[40]....
        /*056c*/ 	.word	0xffffffff


	//   ....[41]....
        /*0570*/ 	.word	0xffffffff


	//   ....[42]....
        /*0574*/ 	.word	0xffffffff


	//   ....[43]....
        /*0578*/ 	.word	0xffffffff


	//   ....[44]....
        /*057c*/ 	.word	0xffffffff


	//   ....[45]....
        /*0580*/ 	.word	0xffffffff


	//   ....[46]....
        /*0584*/ 	.word	0xffffffff


	//   ....[47]....
        /*0588*/ 	.word	0xffffffff


	//   ....[48]....
        /*058c*/ 	.word	0xffffffff


	//   ....[49]....
        /*0590*/ 	.word	0xffffffff


	//   ....[50]....
        /*0594*/ 	.word	0xffffffff


	//   ....[51]....
        /*0598*/ 	.word	0xffffffff


	//   ....[52]....
        /*059c*/ 	.word	0xffffffff


	//   ....[53]....
        /*05a0*/ 	.word	0xffffffff


	//   ....[54]....
        /*05a4*/ 	.word	0xffffffff


	//   ....[55]....
        /*05a8*/ 	.word	0xffffffff


	//   ....[56]....
        /*05ac*/ 	.word	0xffffffff


	//   ....[57]....
        /*05b0*/ 	.word	0xffffffff


	//   ....[58]....
        /*05b4*/ 	.word	0xffffffff


	//   ....[59]....
        /*05b8*/ 	.word	0xffffffff


	//   ....[60]....
        /*05bc*/ 	.word	0xffffffff


	//   ....[61]....
        /*05c0*/ 	.word	0xffffffff


	//   ....[62]....
        /*05c4*/ 	.word	0xffffffff


	//   ....[63]....
        /*05c8*/ 	.word	0xffffffff


	//   ....[64]....
        /*05cc*/ 	.word	0xffffffff


	//   ....[65]....
        /*05d0*/ 	.word	0xffffffff


	//   ....[66]....
        /*05d4*/ 	.word	0xffffffff


	//   ....[67]....
        /*05d8*/ 	.word	0xffffffff


	//   ....[68]....
        /*05dc*/ 	.word	0xffffffff


	//   ....[69]....
        /*05e0*/ 	.word	0xffffffff


	//   ....[70]....
        /*05e4*/ 	.word	0xffffffff


	//   ....[71]....
        /*05e8*/ 	.word	0xffffffff


	//   ....[72]....
        /*05ec*/ 	.word	0xffffffff


	//   ....[73]....
        /*05f0*/ 	.word	0xffffffff


	//   ....[74]....
        /*05f4*/ 	.word	0xffffffff


	//   ....[75]....
        /*05f8*/ 	.word	0xffffffff


	//   ....[76]....
        /*05fc*/ 	.word	0xffffffff


	//   ....[77]....
        /*0600*/ 	.word	0xffffffff


	//   ....[78]....
        /*0604*/ 	.word	0xffffffff


	//   ....[79]....
        /*0608*/ 	.word	0xffffffff


	//   ....[80]....
        /*060c*/ 	.word	0xffffffff


	//   ....[81]....
        /*0610*/ 	.word	0xffffffff


	//   ....[82]....
        /*0614*/ 	.word	0xffffffff


	//   ....[83]....
        /*0618*/ 	.word	0xffffffff


	//   ....[84]....
        /*061c*/ 	.word	0xffffffff


	//   ....[85]....
        /*0620*/ 	.word	0xffffffff


	//   ....[86]....
        /*0624*/ 	.word	0xffffffff


	//   ....[87]....
        /*0628*/ 	.word	0xffffffff


	//   ....[88]....
        /*062c*/ 	.word	0xffffffff


	//   ....[89]....
        /*0630*/ 	.word	0xffffffff


	//   ....[90]....
        /*0634*/ 	.word	0xffffffff


	//   ....[91]....
        /*0638*/ 	.word	0xffffffff


	//   ....[92]....
        /*063c*/ 	.word	0xffffffff


	//   ....[93]....
        /*0640*/ 	.word	0xffffffff


	//   ....[94]....
        /*0644*/ 	.word	0xffffffff


	//   ....[95]....
        /*0648*/ 	.word	0xffffffff


	//   ....[96]....
        /*064c*/ 	.word	0xffffffff


	//   ....[97]....
        /*0650*/ 	.word	0xffffffff


	//   ....[98]....
        /*0654*/ 	.word	0xffffffff


	//   ....[99]....
        /*0658*/ 	.word	0xffffffff


	//   ....[100]....
        /*065c*/ 	.word	0xffffffff


	//   ....[101]....
        /*0660*/ 	.word	0xffffffff


	//   ....[102]....
        /*0664*/ 	.word	0xffffffff


	//   ....[103]....
        /*0668*/ 	.word	0xffffffff


	//   ....[104]....
        /*066c*/ 	.word	0xffffffff


	//   ....[105]....
        /*0670*/ 	.word	0xffffffff


	//   ....[106]....
        /*0674*/ 	.word	0xffffffff


	//   ....[107]....
        /*0678*/ 	.word	0xffffffff


	//   ....[108]....
        /*067c*/ 	.word	0xffffffff


	//   ....[109]....
        /*0680*/ 	.word	0xffffffff


	//   ....[110]....
        /*0684*/ 	.word	0x0500000f


	//   ....[111]....
        /*0688*/ 	.word	0x0500000f


	//   ....[112]....
        /*068c*/ 	.word	0x0500000f


	//   ....[113]....
        /*0690*/ 	.word	0x0500000f


	//   ....[114]....
        /*0694*/ 	.word	0x0500000f


	//   ....[115]....
        /*0698*/ 	.word	0x0500000f


	//   ....[116]....
        /*069c*/ 	.word	0x0500000f


	//   ....[117]....
        /*06a0*/ 	.word	0x0500000f


	//   ....[118]....
        /*06a4*/ 	.word	0x0500000f


	//   ....[119]....
        /*06a8*/ 	.word	0x0500000f


	//   ....[120]....
        /*06ac*/ 	.word	0x0500000f


	//   ....[121]....
        /*06b0*/ 	.word	0x0500000f


	//   ....[122]....
        /*06b4*/ 	.word	0x0500000f


	//   ....[123]....
        /*06b8*/ 	.word	0x0500000f


	//   ....[124]....
        /*06bc*/ 	.word	0x0500000f


	//   ....[125]....
        /*06c0*/ 	.word	0x0500000f


	//   ....[126]....
        /*06c4*/ 	.word	0x0500000f


	//   ....[127]....
        /*06c8*/ 	.word	0x0500000f


	//   ....[128]....
        /*06cc*/ 	.word	0x0500000f


	//   ....[129]....
        /*06d0*/ 	.word	0x0500000f


	//   ....[130]....
        /*06d4*/ 	.word	0x0500000f


	//   ....[131]....
        /*06d8*/ 	.word	0x0500000f


	//   ....[132]....
        /*06dc*/ 	.word	0x0500000f


	//   ....[133]....
        /*06e0*/ 	.word	0x0500000f


	//   ....[134]....
        /*06e4*/ 	.word	0x0500000f


	//   ....[135]....
        /*06e8*/ 	.word	0x0500000f


	//   ....[136]....
        /*06ec*/ 	.word	0x0500000f


	//   ....[137]....
        /*06f0*/ 	.word	0x0500000f


	//   ....[138]....
        /*06f4*/ 	.word	0x0500000f


	//   ....[139]....
        /*06f8*/ 	.word	0x0500000f


	//   ....[140]....
        /*06fc*/ 	.word	0x0500000f


	//   ....[141]....
        /*0700*/ 	.word	0x0500000f


	//   ....[142]....
        /*0704*/ 	.word	0x0500000f


	//   ....[143]....
        /*0708*/ 	.word	0x0500000f


	//   ....[144]....
        /*070c*/ 	.word	0x0500000f


	//   ....[145]....
        /*0710*/ 	.word	0x0500000f


	//   ....[146]....
        /*0714*/ 	.word	0x0500000f


	//   ....[147]....
        /*0718*/ 	.word	0x0500000f


	//   ....[148]....
        /*071c*/ 	.word	0x0500000f


	//   ....[149]....
        /*0720*/ 	.word	0x0500000f


	//   ....[150]....
        /*0724*/ 	.word	0x0500000f


	//   ....[151]....
        /*0728*/ 	.word	0x0500000f


	//   ....[152]....
        /*072c*/ 	.word	0x0500000f


	//   ....[153]....
        /*0730*/ 	.word	0x0500000f


	//   ....[154]....
        /*0734*/ 	.word	0x0500000f


	//   ....[155]....
        /*0738*/ 	.word	0x0500000f


	//   ....[156]....
        /*073c*/ 	.word	0x0500000f


	//   ....[157]....
        /*0740*/ 	.word	0x0500000f


	//   ....[158]....
        /*0744*/ 	.word	0x0500000f


	//   ....[159]....
        /*0748*/ 	.word	0x0500000f


	//   ....[160]....
        /*074c*/ 	.word	0x0500000f


	//   ....[161]....
        /*0750*/ 	.word	0x0500000f


	//   ....[162]....
        /*0754*/ 	.word	0x0500000f


	//   ....[163]....
        /*0758*/ 	.word	0x0500000f


	//   ....[164]....
        /*075c*/ 	.word	0x0500000f


	//   ....[165]....
        /*0760*/ 	.word	0x0500000f


	//   ....[166]....
        /*0764*/ 	.word	0x0500000f


	//   ....[167]....
        /*0768*/ 	.word	0x0500000f


	//   ....[168]....
        /*076c*/ 	.word	0x0500000f


	//   ....[169]....
        /*0770*/ 	.word	0x0500000f


	//   ....[170]....
        /*0774*/ 	.word	0x0500000f


	//----- nvinfo : EIATTR_COOP_GROUP_INSTR_OFFSETS
	.align		4
.L_1553:
        /*0778*/ 	.byte	0x04, 0x28
        /*077a*/ 	.short	(.L_1555 - .L_1554)


	//   ....[0]....
.L_1554:
        /*077c*/ 	.word	0x00000060


	//   ....[1]....
        /*0780*/ 	.word	0x00000190


	//   ....[2]....
        /*0784*/ 	.word	0x00000240


	//   ....[3]....
        /*0788*/ 	.word	0x00000400


	//   ....[4]....
        /*078c*/ 	.word	0x00000560


	//   ....[5]....
        /*0790*/ 	.word	0x00000680


	//   ....[6]....
        /*0794*/ 	.word	0x000007e0


	//   ....[7]....
        /*0798*/ 	.word	0x00005b00


	//   ....[8]....
        /*079c*/ 	.word	0x000060b0


	//   ....[9]....
        /*07a0*/ 	.word	0x000060c0


	//   ....[10]....
        /*07a4*/ 	.word	0x000060d0


	//   ....[11]....
        /*07a8*/ 	.word	0x000060e0


	//   ....[12]....
        /*07ac*/ 	.word	0x00007140


	//   ....[13]....
        /*07b0*/ 	.word	0x00007150


	//   ....[14]....
        /*07b4*/ 	.word	0x00007160


	//   ....[15]....
        /*07b8*/ 	.word	0x00007170


	//   ....[16]....
        /*07bc*/ 	.word	0x00009240


	//   ....[17]....
        /*07c0*/ 	.word	0x00009340


	//   ....[18]....
        /*07c4*/ 	.word	0x00009a90


	//   ....[19]....
        /*07c8*/ 	.word	0x00009af0


	//   ....[20]....
        /*07cc*/ 	.word	0x0000af70


	//   ....[21]....
        /*07d0*/ 	.word	0x0000b900


	//   ....[22]....
        /*07d4*/ 	.word	0x0000b920


	//   ....[23]....
        /*07d8*/ 	.word	0x0000c030


	//   ....[24]....
        /*07dc*/ 	.word	0x0000c050


	//   ....[25]....
        /*07e0*/ 	.word	0x0000dec0


	//   ....[26]....
        /*07e4*/ 	.word	0x0000e0f0


	//   ....[27]....
        /*07e8*/ 	.word	0x0000e120


	//   ....[28]....
        /*07ec*/ 	.word	0x0000e250


	//   ....[29]....
        /*07f0*/ 	.word	0x0000e260


	//   ....[30]....
        /*07f4*/ 	.word	0x0000f560


	//   ....[31]....
        /*07f8*/ 	.word	0x0000f5a0


	//   ....[32]....
        /*07fc*/ 	.word	0x0000f5c0


	//   ....[33]....
        /*0800*/ 	.word	0x0000f5f0


	//   ....[34]....
        /*0804*/ 	.word	0x0000fa80


	//   ....[35]....
        /*0808*/ 	.word	0x0000fac0


	//   ....[36]....
        /*080c*/ 	.word	0x0000faf0


	//   ....[37]....
        /*0810*/ 	.word	0x0000fb30


	//   ....[38]....
        /*0814*/ 	.word	0x0000fb60


	//   ....[39]....
        /*0818*/ 	.word	0x0000fb80


	//   ....[40]....
        /*081c*/ 	.word	0x0000fb90


	//   ....[41]....
        /*0820*/ 	.word	0x0000fbb0


	//   ....[42]....
        /*0824*/ 	.word	0x000103c0


	//   ....[43]....
        /*0828*/ 	.word	0x000103f0


	//   ....[44]....
        /*082c*/ 	.word	0x00010410


	//   ....[45]....
        /*0830*/ 	.word	0x00010440


	//   ....[46]....
        /*0834*/ 	.word	0x00010470


	//   ....[47]....
        /*0838*/ 	.word	0x00010480


	//   ....[48]....
        /*083c*/ 	.word	0x000104b0


	//   ....[49]....
        /*0840*/ 	.word	0x00010520


	//   ....[50]....
        /*0844*/ 	.word	0x00010640


	//   ....[51]....
        /*0848*/ 	.word	0x00010830


	//   ....[52]....
        /*084c*/ 	.word	0x00010860


	//   ....[53]....
        /*0850*/ 	.word	0x00010890


	//   ....[54]....
        /*0854*/ 	.word	0x000108c0


	//   ....[55]....
        /*0858*/ 	.word	0x000108f0


	//   ....[56]....
        /*085c*/ 	.word	0x00010920


	//   ....[57]....
        /*0860*/ 	.word	0x00010a90


	//   ....[58]....
        /*0864*/ 	.word	0x00010ac0


	//   ....[59]....
        /*0868*/ 	.word	0x00010af0


	//   ....[60]....
        /*086c*/ 	.word	0x00010b20


	//   ....[61]....
        /*0870*/ 	.word	0x00010b50


	//   ....[62]....
        /*0874*/ 	.word	0x00010b80


	//   ....[63]....
        /*0878*/ 	.word	0x00010c10


	//   ....[64]....
        /*087c*/ 	.word	0x00010c40


	//   ....[65]....
        /*0880*/ 	.word	0x00010cc0


	//   ....[66]....
        /*0884*/ 	.word	0x000117f0


	//   ....[67]....
        /*0888*/ 	.word	0x00012ab0


	//   ....[68]....
        /*088c*/ 	.word	0x000136c0


	//   ....[69]....
        /*0890*/ 	.word	0x000136d0


	//   ....[70]....
        /*0894*/ 	.word	0x000136f0


	//   ....[71]....
        /*0898*/ 	.word	0x00013780


	//   ....[72]....
        /*089c*/ 	.word	0x000137a0


	//   ....[73]....
        /*08a0*/ 	.word	0x00013820


	//   ....[74]....
        /*08a4*/ 	.word	0x00013840


	//   ....[75]....
        /*08a8*/ 	.word	0x000138c0


	//   ....[76]....
        /*08ac*/ 	.word	0x000138e0


	//   ....[77]....
        /*08b0*/ 	.word	0x00013960


	//   ....[78]....
        /*08b4*/ 	.word	0x00013980


	//   ....[79]....
        /*08b8*/ 	.word	0x00013a00


	//   ....[80]....
        /*08bc*/ 	.word	0x00013a20


	//   ....[81]....
        /*08c0*/ 	.word	0x00013aa0


	//   ....[82]....
        /*08c4*/ 	.word	0x00013ac0


	//   ....[83]....
        /*08c8*/ 	.word	0x00013ad0


	//   ....[84]....
        /*08cc*/ 	.word	0x00013b40


	//   ....[85]....
        /*08d0*/ 	.word	0x00013b90


	//   ....[86]....
        /*08d4*/ 	.word	0x00013c40


	//   ....[87]....
        /*08d8*/ 	.word	0x00013c50


	//   ....[88]....
        /*08dc*/ 	.word	0x00013cc0


	//   ....[89]....
        /*08e0*/ 	.word	0x00013cd0


	//   ....[90]....
        /*08e4*/ 	.word	0x00013d10


	//   ....[91]....
        /*08e8*/ 	.word	0x00013d30


	//   ....[92]....
        /*08ec*/ 	.word	0x00015c00


	//   ....[93]....
        /*08f0*/ 	.word	0x00015c30


	//   ....[94]....
        /*08f4*/ 	.word	0x00015c70


	//   ....[95]....
        /*08f8*/ 	.word	0x00015ca0


	//   ....[96]....
        /*08fc*/ 	.word	0x00015cd0


	//   ....[97]....
        /*0900*/ 	.word	0x00015d00


	//   ....[98]....
        /*0904*/ 	.word	0x00015d30


	//   ....[99]....
        /*0908*/ 	.word	0x00015d60


	//   ....[100]....
        /*090c*/ 	.word	0x00015ee0


	//   ....[101]....
        /*0910*/ 	.word	0x00015f10


	//   ....[102]....
        /*0914*/ 	.word	0x00015f40


	//   ....[103]....
        /*0918*/ 	.word	0x00015f70


	//   ....[104]....
        /*091c*/ 	.word	0x00015fa0


	//   ....[105]....
        /*0920*/ 	.word	0x00015fd0


	//   ....[106]....
        /*0924*/ 	.word	0x00016090


	//   ....[107]....
        /*0928*/ 	.word	0x000160b0


	//   ....[108]....
        /*092c*/ 	.word	0x00016120


	//   ....[109]....
        /*0930*/ 	.word	0x00016590


	//   ....[110]....
        /*0934*/ 	.word	0x000169f0


	//   ....[111]....
        /*0938*/ 	.word	0x00016aa0


	//   ....[112]....
        /*093c*/ 	.word	0x00016b30


	//   ....[113]....
        /*0940*/ 	.word	0x00016b80


	//   ....[114]....
        /*0944*/ 	.word	0x00016bd0


	//   ....[115]....
        /*0948*/ 	.word	0x00016cb0


	//   ....[116]....
        /*094c*/ 	.word	0x00016d40


	//   ....[117]....
        /*0950*/ 	.word	0x00016d90


	//   ....[118]....
        /*0954*/ 	.word	0x00016de0


	//   ....[119]....
        /*0958*/ 	.word	0x00017010


	//   ....[120]....
        /*095c*/ 	.word	0x000170b0


	//   ....[121]....
        /*0960*/ 	.word	0x00017110


	//   ....[122]....
        /*0964*/ 	.word	0x00017180


	//   ....[123]....
        /*0968*/ 	.word	0x000171e0


	//   ....[124]....
        /*096c*/ 	.word	0x00017250


	//   ....[125]....
        /*0970*/ 	.word	0x00017310


	//   ....[126]....
        /*0974*/ 	.word	0x00017370


	//   ....[127]....
        /*0978*/ 	.word	0x00017430


	//   ....[128]....
        /*097c*/ 	.word	0x00017710


	//   ....[129]....
        /*0980*/ 	.word	0x000178c0


	//   ....[130]....
        /*0984*/ 	.word	0x00017910


	//   ....[131]....
        /*0988*/ 	.word	0x00017970


	//   ....[132]....
        /*098c*/ 	.word	0x00017a60


	//   ....[133]....
        /*0990*/ 	.word	0x00017ac0


	//   ....[134]....
        /*0994*/ 	.word	0x00017bc0


	//   ....[135]....
        /*0998*/ 	.word	0x00017c20


	//   ....[136]....
        /*099c*/ 	.word	0x00017d20


	//   ....[137]....
        /*09a0*/ 	.word	0x00017d80


	//   ....[138]....
        /*09a4*/ 	.word	0x00017e80


	//   ....[139]....
        /*09a8*/ 	.word	0x00017ee0


	//   ....[140]....
        /*09ac*/ 	.word	0x00017fe0


	//   ....[141]....
        /*09b0*/ 	.word	0x00018040


	//   ....[142]....
        /*09b4*/ 	.word	0x00018140


	//   ....[143]....
        /*09b8*/ 	.word	0x000181a0


	//   ....[144]....
        /*09bc*/ 	.word	0x00018250


	//   ....[145]....
        /*09c0*/ 	.word	0x00018320


	//   ....[146]....
        /*09c4*/ 	.word	0x000183f0


	//   ....[147]....
        /*09c8*/ 	.word	0x00018450


	//   ....[148]....
        /*09cc*/ 	.word	0x00018530


	//   ....[149]....
        /*09d0*/ 	.word	0x00018590


	//   ....[150]....
        /*09d4*/ 	.word	0x00018660


	//   ....[151]....
        /*09d8*/ 	.word	0x000186c0


	//   ....[152]....
        /*09dc*/ 	.word	0x00018780


	//   ....[153]....
        /*09e0*/ 	.word	0x00018aa0


	//   ....[154]....
        /*09e4*/ 	.word	0x00018b40


	//   ....[155]....
        /*09e8*/ 	.word	0x00018c60


	//   ....[156]....
        /*09ec*/ 	.word	0x00018cd0


	//   ....[157]....
        /*09f0*/ 	.word	0x00018d40


	//   ....[158]....
        /*09f4*/ 	.word	0x00018db0


	//   ....[159]....
        /*09f8*/ 	.word	0x00018e20


	//   ....[160]....
        /*09fc*/ 	.word	0x00018ea0


	//   ....[161]....
        /*0a00*/ 	.word	0x00018f30


	//   ....[162]....
        /*0a04*/ 	.word	0x00018fc0


	//   ....[163]....
        /*0a08*/ 	.word	0x00019030


	//   ....[164]....
        /*0a0c*/ 	.word	0x000190a0


	//   ....[165]....
        /*0a10*/ 	.word	0x00019110


	//   ....[166]....
        /*0a14*/ 	.word	0x00019190


	//   ....[167]....
        /*0a18*/ 	.word	0x00019200


	//   ....[168]....
        /*0a1c*/ 	.word	0x000192a0


	//   ....[169]....
        /*0a20*/ 	.word	0x00019330


	//   ....[170]....
        /*0a24*/ 	.word	0x00019450


	//----- nvinfo : EIATTR_REG_RECONFIG
	.align		4
.L_1555:
        /*0a28*/ 	.byte	0x01, 0x54
	.zero		2


	//----- nvinfo : EIATTR_SYSCALL_OFFSETS
	.align		4
        /*0a2c*/ 	.byte	0x04, 0x46
        /*0a2e*/ 	.short	(.L_1557 - .L_1556)


	//   ....[0]....
.L_1556:
        /*0a30*/ 	.word	0x00001970


	//   ....[1]....
        /*0a34*/ 	.word	0x00001ac0


	//   ....[2]....
        /*0a38*/ 	.word	0x00005c90


	//   ....[3]....
        /*0a3c*/ 	.word	0x00006020


	//   ....[4]....
        /*0a40*/ 	.word	0x000126e0


	//   ....[5]....
        /*0a44*/ 	.word	0x00012830


	//   ....[6]....
        /*0a48*/ 	.word	0x00012930


	//   ....[7]....
        /*0a4c*/ 	.word	0x000131b0


	//----- nvinfo : EIATTR_MBARRIER_INSTR_OFFSETS
	.align		4
.L_1557:
        /*0a50*/ 	.byte	0x04, 0x39
        /*0a52*/ 	.short	(.L_1559 - .L_1558)


	//   ....[0]....
.L_1558:
        /*0a54*/ 	.word	0x000002b0
        /*0a58*/ 	.word	0x000000ff
        /*0a5c*/ 	.word	0x00030800
        /*0a60*/ 	.short	0x0100
        /*0a62*/ 	.byte	0x08
	.zero		1


	//   ....[1]....
        /*0a64*/ 	.word	0x000002c0
        /*0a68*/ 	.word	0x000000ff
        /*0a6c*/ 	.word	0x00030820
        /*0a70*/ 	.short	0x0100
        /*0a72*/ 	.byte	0x08
	.zero		1


	//   ....[2]....
        /*0a74*/ 	.word	0x000003b0
        /*0a78*/ 	.word	0x000000ff
        /*0a7c*/ 	.word	0x00030830
        /*0a80*/ 	.short	0x0100
        /*0a82*/ 	.byte	0x08
	.zero		1


	//   ....[3]....
        /*0a84*/ 	.word	0x000003c0
        /*0a88*/ 	.word	0x000000ff
        /*0a8c*/ 	.word	0x00030840
        /*0a90*/ 	.short	0x0100
        /*0a92*/ 	.byte	0x08
	.zero		1


	//   ....[4]....
        /*0a94*/ 	.word	0x000003d0
        /*0a98*/ 	.word	0x000000ff
        /*0a9c*/ 	.word	0x00030838
        /*0aa0*/ 	.short	0x0100
        /*0aa2*/ 	.byte	0x08
	.zero		1


	//   ....[5]....
        /*0aa4*/ 	.word	0x000003e0
        /*0aa8*/ 	.word	0x000000ff
        /*0aac*/ 	.word	0x00030848
        /*0ab0*/ 	.short	0x0100
        /*0ab2*/ 	.byte	0x08
	.zero		1


	//   ....[6]....
        /*0ab4*/ 	.word	0x00000510
        /*0ab8*/ 	.word	0x000000ff
        /*0abc*/ 	.word	0x00030850
        /*0ac0*/ 	.short	0x0100
        /*0ac2*/ 	.byte	0x08
	.zero		1


	//   ....[7]....
        /*0ac4*/ 	.word	0x00000520
        /*0ac8*/ 	.word	0x000000ff
        /*0acc*/ 	.word	0x00030860
        /*0ad0*/ 	.short	0x0100
        /*0ad2*/ 	.byte	0x08
	.zero		1


	//   ....[8]....
        /*0ad4*/ 	.word	0x00000530
        /*0ad8*/ 	.word	0x000000ff
        /*0adc*/ 	.word	0x00030858
        /*0ae0*/ 	.short	0x0100
        /*0ae2*/ 	.byte	0x08
	.zero		1


	//   ....[9]....
        /*0ae4*/ 	.word	0x00000540
        /*0ae8*/ 	.word	0x000000ff
        /*0aec*/ 	.word	0x00030868
        /*0af0*/ 	.short	0x0100
        /*0af2*/ 	.byte	0x08
	.zero		1


	//   ....[10]....
        /*0af4*/ 	.word	0x00000630
        /*0af8*/ 	.word	0x000000ff
        /*0afc*/ 	.word	0x00030870
        /*0b00*/ 	.short	0x0100
        /*0b02*/ 	.byte	0x06
	.zero		1


	//   ....[11]....
        /*0b04*/ 	.word	0x00000640
        /*0b08*/ 	.word	0x000000ff
        /*0b0c*/ 	.word	0x00030880
        /*0b10*/ 	.short	0x0100
        /*0b12*/ 	.byte	0x06
	.zero		1


	//   ....[12]....
        /*0b14*/ 	.word	0x00000650
        /*0b18*/ 	.word	0x000000ff
        /*0b1c*/ 	.word	0x00030878
        /*0b20*/ 	.short	0x0100
        /*0b22*/ 	.byte	0x06
	.zero		1


	//   ....[13]....
        /*0b24*/ 	.word	0x00000660
        /*0b28*/ 	.word	0x000000ff
        /*0b2c*/ 	.word	0x00030888
        /*0b30*/ 	.short	0x0100
        /*0b32*/ 	.byte	0x06
	.zero		1


	//   ....[14]....
        /*0b34*/ 	.word	0x00000790
        /*0b38*/ 	.word	0x000000ff
        /*0b3c*/ 	.word	0x00030890
        /*0b40*/ 	.short	0x0100
        /*0b42*/ 	.byte	0x08
	.zero		1


	//   ....[15]....
        /*0b44*/ 	.word	0x000007a0
        /*0b48*/ 	.word	0x000000ff
        /*0b4c*/ 	.word	0x000308a0
        /*0b50*/ 	.short	0x0100
        /*0b52*/ 	.byte	0x08
	.zero		1


	//   ....[16]....
        /*0b54*/ 	.word	0x000007b0
        /*0b58*/ 	.word	0x000000ff
        /*0b5c*/ 	.word	0x00030898
        /*0b60*/ 	.short	0x0100
        /*0b62*/ 	.byte	0x08
	.zero		1


	//   ....[17]....
        /*0b64*/ 	.word	0x000007c0
        /*0b68*/ 	.word	0x000000ff
        /*0b6c*/ 	.word	0x000308a8
        /*0b70*/ 	.short	0x0100
        /*0b72*/ 	.byte	0x08
	.zero		1


	//   ....[18]....
        /*0b74*/ 	.word	0x000008f0
        /*0b78*/ 	.word	0x000000ff
        /*0b7c*/ 	.word	0x000308b0
        /*0b80*/ 	.short	0x0100
        /*0b82*/ 	.byte	0x08
	.zero		1


	//   ....[19]....
        /*0b84*/ 	.word	0x00000900
        /*0b88*/ 	.word	0x000000ff
        /*0b8c*/ 	.word	0x000308c0
        /*0b90*/ 	.short	0x0100
        /*0b92*/ 	.byte	0x08
	.zero		1


	//   ....[20]....
        /*0b94*/ 	.word	0x00000910
        /*0b98*/ 	.word	0x000000ff
        /*0b9c*/ 	.word	0x000308b8
        /*0ba0*/ 	.short	0x0100
        /*0ba2*/ 	.byte	0x08
	.zero		1


	//   ....[21]....
        /*0ba4*/ 	.word	0x00000920
        /*0ba8*/ 	.word	0x000000ff
        /*0bac*/ 	.word	0x000308c8
        /*0bb0*/ 	.short	0x0100
        /*0bb2*/ 	.byte	0x08
	.zero		1


	//   ....[22]....
        /*0bb4*/ 	.word	0x00002d10
        /*0bb8*/ 	.word	0x00000051
        /*0bbc*/ 	.word	0x00030890
        /*0bc0*/ 	.short	0x010a
        /*0bc2*/ 	.byte	0x3f
	.zero		1


	//   ....[23]....
        /*0bc4*/ 	.word	0x00004070
        /*0bc8*/ 	.word	0x00000051
        /*0bcc*/ 	.word	0x00030890
        /*0bd0*/ 	.short	0x010a
        /*0bd2*/ 	.byte	0x3f
	.zero		1


	//   ....[24]....
        /*0bd4*/ 	.word	0x00005210
        /*0bd8*/ 	.word	0x00000051
        /*0bdc*/ 	.word	0x00030890
        /*0be0*/ 	.short	0x010a
        /*0be2*/ 	.byte	0x3f
	.zero		1


	//   ....[25]....
        /*0be4*/ 	.word	0x00005430
        /*0be8*/ 	.word	0x0000000c
        /*0bec*/ 	.word	0x00000000
        /*0bf0*/ 	.short	0x0101
        /*0bf2*/ 	.byte	0x3f
	.zero		1


	//   ....[26]....
        /*0bf4*/ 	.word	0x00005470
        /*0bf8*/ 	.word	0x00000051
        /*0bfc*/ 	.word	0x000308b0
        /*0c00*/ 	.short	0x010a
        /*0c02*/ 	.byte	0x3f
	.zero		1


	//   ....[27]....
        /*0c04*/ 	.word	0x00005830
        /*0c08*/ 	.word	0x00000051
        /*0c0c*/ 	.word	0x00000000
        /*0c10*/ 	.short	0x0101
        /*0c12*/ 	.byte	0x3f
	.zero		1


	//   ....[28]....
        /*0c14*/ 	.word	0x00005d30
        /*0c18*/ 	.word	0x00000002
        /*0c1c*/ 	.word	0x00030800
        /*0c20*/ 	.short	0x010a
        /*0c22*/ 	.byte	0x3f
	.zero		1


	//   ....[29]....
        /*0c24*/ 	.word	0x00005d80
        /*0c28*/ 	.word	0x00000002
        /*0c2c*/ 	.word	0x00030800
        /*0c30*/ 	.short	0x010a
        /*0c32*/ 	.byte	0x3f
	.zero		1


	//   ....[30]....
        /*0c34*/ 	.word	0x00006390
        /*0c38*/ 	.word	0x00000002
        /*0c3c*/ 	.word	0x00030800
        /*0c40*/ 	.short	0x010a
        /*0c42*/ 	.byte	0x3f
	.zero		1


	//   ....[31]....
        /*0c44*/ 	.word	0x00007350
        /*0c48*/ 	.word	0x00000002
        /*0c4c*/ 	.word	0x00030800
        /*0c50*/ 	.short	0x010a
        /*0c52*/ 	.byte	0x3f
	.zero		1


	//   ....[32]....
        /*0c54*/ 	.word	0x00008210
        /*0c58*/ 	.word	0x00000004
        /*0c5c*/ 	.word	0x00030830
        /*0c60*/ 	.short	0x010a
        /*0c62*/ 	.byte	0x3f
	.zero		1


	//   ....[33]....
        /*0c64*/ 	.word	0x000082f0
        /*0c68*/ 	.word	0x00000004
        /*0c6c*/ 	.word	0x00030830
        /*0c70*/ 	.short	0x010a
        /*0c72*/ 	.byte	0x3f
	.zero		1


	//   ....[34]....
        /*0c74*/ 	.word	0x00009ce0
        /*0c78*/ 	.word	0x00000004
        /*0c7c*/ 	.word	0x00000000
        /*0c80*/ 	.short	0x0101
        /*0c82*/ 	.byte	0x3f
	.zero		1


	//   ....[35]....
        /*0c84*/ 	.word	0x0000b1c0
        /*0c88*/ 	.word	0x00000000
        /*0c8c*/ 	.word	0x00030830
        /*0c90*/ 	.short	0x010a
        /*0c92*/ 	.byte	0x3f
	.zero		1


	//   ....[36]....
        /*0c94*/ 	.word	0x0000b210
        /*0c98*/ 	.word	0x00000000
        /*0c9c*/ 	.word	0x00030830
        /*0ca0*/ 	.short	0x010a
        /*0ca2*/ 	.byte	0x3f
	.zero		1


	//   ....[37]....
        /*0ca4*/ 	.word	0x0000b560
        /*0ca8*/ 	.word	0x00000003
        /*0cac*/ 	.word	0x00030850
        /*0cb0*/ 	.short	0x010a
        /*0cb2*/ 	.byte	0x3f
	.zero		1


	//   ....[38]....
        /*0cb4*/ 	.word	0x0000b5b0
        /*0cb8*/ 	.word	0x00000003
        /*0cbc*/ 	.word	0x00030850
        /*0cc0*/ 	.short	0x010a
        /*0cc2*/ 	.byte	0x3f
	.zero		1


	//   ....[39]....
        /*0cc4*/ 	.word	0x0000ccf0
        /*0cc8*/ 	.word	0x0000000e
        /*0ccc*/ 	.word	0x00000000
        /*0cd0*/ 	.short	0x0101
        /*0cd2*/ 	.byte	0x3f
	.zero		1


	//   ....[40]....
        /*0cd4*/ 	.word	0x0000cd00
        /*0cd8*/ 	.word	0x0000000d
        /*0cdc*/ 	.word	0x00000000
        /*0ce0*/ 	.short	0x0101
        /*0ce2*/ 	.byte	0x3f
	.zero		1


	//   ....[41]....
        /*0ce4*/ 	.word	0x0000df40
        /*0ce8*/ 	.word	0x0000000c
        /*0cec*/ 	.word	0x00030850
        /*0cf0*/ 	.short	0x010a
        /*0cf2*/ 	.byte	0x3f
	.zero		1


	//   ....[42]....
        /*0cf4*/ 	.word	0x0000dff0
        /*0cf8*/ 	.word	0x0000000c
        /*0cfc*/ 	.word	0x00030850
        /*0d00*/ 	.short	0x010a
        /*0d02*/ 	.byte	0x3f
	.zero		1


	//   ....[43]....
        /*0d04*/ 	.word	0x0000ea80
        /*0d08*/ 	.word	0x00000008
        /*0d0c*/ 	.word	0x00000000
        /*0d10*/ 	.short	0x0101
        /*0d12*/ 	.byte	0x3f
	.zero		1


	//   ....[44]....
        /*0d14*/ 	.word	0x0000fb70
        /*0d18*/ 	.word	0x00000000
        /*0d1c*/ 	.word	0x00000000
        /*0d20*/ 	.short	0x0101
        /*0d22*/ 	.byte	0x3f
	.zero		1


	//   ....[45]....
        /*0d24*/ 	.word	0x000118d0
        /*0d28*/ 	.word	0x00000016
        /*0d2c*/ 	.word	0x00030820
        /*0d30*/ 	.short	0x010a
        /*0d32*/ 	.byte	0x3f
	.zero		1


	//   ....[46]....
        /*0d34*/ 	.word	0x00011990
        /*0d38*/ 	.word	0x00000006
        /*0d3c*/ 	.word	0x000308a0
        /*0d40*/ 	.short	0x010a
        /*0d42*/ 	.byte	0x3f
	.zero		1


	//   ....[47]....
        /*0d44*/ 	.word	0x00011bc0
        /*0d48*/ 	.word	0x00000006
        /*0d4c*/ 	.word	0x000308c0
        /*0d50*/ 	.short	0x010a
        /*0d52*/ 	.byte	0x3f
	.zero		1


	//   ....[48]....
        /*0d54*/ 	.word	0x00011f40
        /*0d58*/ 	.word	0x00000005
        /*0d5c*/ 	.word	0x000308a0
        /*0d60*/ 	.short	0x010a
        /*0d62*/ 	.byte	0x3f
	.zero		1


	//   ....[49]....
        /*0d64*/ 	.word	0x00012160
        /*0d68*/ 	.word	0x00000005
        /*0d6c*/ 	.word	0x000308c0
        /*0d70*/ 	.short	0x010a
        /*0d72*/ 	.byte	0x3f
	.zero		1


	//   ....[50]....
        /*0d74*/ 	.word	0x00012cf0
        /*0d78*/ 	.word	0x00000000
        /*0d7c*/ 	.word	0x00030840
        /*0d80*/ 	.short	0x010a
        /*0d82*/ 	.byte	0x3f
	.zero		1


	//   ....[51]....
        /*0d84*/ 	.word	0x00013de0
        /*0d88*/ 	.word	0x00000016
        /*0d8c*/ 	.word	0x00030800
        /*0d90*/ 	.short	0x0107
        /*0d92*/ 	.byte	0x3f
	.zero		1


	//   ....[52]....
        /*0d94*/ 	.word	0x00013ee0
        /*0d98*/ 	.word	0x00000016
        /*0d9c*/ 	.word	0x00030800
        /*0da0*/ 	.short	0x0101
        /*0da2*/ 	.byte	0x3f
	.zero		1


	//   ....[53]....
        /*0da4*/ 	.word	0x00013f00
        /*0da8*/ 	.word	0x00000016
        /*0dac*/ 	.word	0x00030820
        /*0db0*/ 	.short	0x010a
        /*0db2*/ 	.byte	0x3f
	.zero		1


	//   ....[54]....
        /*0db4*/ 	.word	0x00014230
        /*0db8*/ 	.word	0x00000002
        /*0dbc*/ 	.word	0x00030840
        /*0dc0*/ 	.short	0x010a
        /*0dc2*/ 	.byte	0x3f
	.zero		1


	//   ....[55]....
        /*0dc4*/ 	.word	0x000144b0
        /*0dc8*/ 	.word	0x00000003
        /*0dcc*/ 	.word	0x00000060
        /*0dd0*/ 	.short	0x010a
        /*0dd2*/ 	.byte	0x3f
	.zero		1


	//   ....[56]....
        /*0dd4*/ 	.word	0x00014a10
        /*0dd8*/ 	.word	0x00000002
        /*0ddc*/ 	.word	0x00030840
        /*0de0*/ 	.short	0x010a
        /*0de2*/ 	.byte	0x3f
	.zero		1


	//   ....[57]....
        /*0de4*/ 	.word	0x00014c90
        /*0de8*/ 	.word	0x0000000a
        /*0dec*/ 	.word	0x00000060
        /*0df0*/ 	.short	0x010a
        /*0df2*/ 	.byte	0x3f
	.zero		1


	//   ....[58]....
        /*0df4*/ 	.word	0x00015120
        /*0df8*/ 	.word	0x00000002
        /*0dfc*/ 	.word	0x00030840
        /*0e00*/ 	.short	0x010a
        /*0e02*/ 	.byte	0x3f
	.zero		1


	//   ....[59]....
        /*0e04*/ 	.word	0x000153b0
        /*0e08*/ 	.word	0x00000007
        /*0e0c*/ 	.word	0x00000060
        /*0e10*/ 	.short	0x010a
        /*0e12*/ 	.byte	0x3f
	.zero		1


	//   ....[60]....
        /*0e14*/ 	.word	0x000157f0
        /*0e18*/ 	.word	0x00000003
        /*0e1c*/ 	.word	0x00030860
        /*0e20*/ 	.short	0x010a
        /*0e22*/ 	.byte	0x3f
	.zero		1


	//   ....[61]....
        /*0e24*/ 	.word	0x00016510
        /*0e28*/ 	.word	0x00000009
        /*0e2c*/ 	.word	0x00030820
        /*0e30*/ 	.short	0x010a
        /*0e32*/ 	.byte	0x3f
	.zero		1


	//   ....[62]....
        /*0e34*/ 	.word	0x000166a0
        /*0e38*/ 	.word	0x00000005
        /*0e3c*/ 	.word	0x00000000
        /*0e40*/ 	.short	0x010a
        /*0e42*/ 	.byte	0x3f
	.zero		1


	//   ....[63]....
        /*0e44*/ 	.word	0x00016710
        /*0e48*/ 	.word	0x00000003
        /*0e4c*/ 	.word	0x00000000
        /*0e50*/ 	.short	0x010a
        /*0e52*/ 	.byte	0x3f
	.zero		1


	//   ....[64]....
        /*0e54*/ 	.word	0x00016770
        /*0e58*/ 	.word	0x00000017
        /*0e5c*/ 	.word	0x00000000
        /*0e60*/ 	.short	0x010a
        /*0e62*/ 	.byte	0x3f
	.zero		1


	//   ....[65]....
        /*0e64*/ 	.word	0x000167a0
        /*0e68*/ 	.word	0x00000007
        /*0e6c*/ 	.word	0x00000000
        /*0e70*/ 	.short	0x010a
        /*0e72*/ 	.byte	0x3f
	.zero		1


	//   ....[66]....
        /*0e74*/ 	.word	0x00016800
        /*0e78*/ 	.word	0x00000051
        /*0e7c*/ 	.word	0x00030890
        /*0e80*/ 	.short	0x010a
        /*0e82*/ 	.byte	0x3f
	.zero		1


	//   ....[67]....
        /*0e84*/ 	.word	0x00016850
        /*0e88*/ 	.word	0x00000051
        /*0e8c*/ 	.word	0x00030890
        /*0e90*/ 	.short	0x010a
        /*0e92*/ 	.byte	0x3f
	.zero		1


	//   ....[68]....
        /*0e94*/ 	.word	0x000168a0
        /*0e98*/ 	.word	0x00000051
        /*0e9c*/ 	.word	0x00030890
        /*0ea0*/ 	.short	0x010a
        /*0ea2*/ 	.byte	0x3f
	.zero		1


	//   ....[69]....
        /*0ea4*/ 	.word	0x000168f0
        /*0ea8*/ 	.word	0x00000051
        /*0eac*/ 	.word	0x000308b0
        /*0eb0*/ 	.short	0x010a
        /*0eb2*/ 	.byte	0x3f
	.zero		1


	//   ....[70]....
        /*0eb4*/ 	.word	0x00016c00
        /*0eb8*/ 	.word	0x00000002
        /*0ebc*/ 	.word	0x00030800
        /*0ec0*/ 	.short	0x010a
        /*0ec2*/ 	.byte	0x3f
	.zero		1


	//   ....[71]....
        /*0ec4*/ 	.word	0x00016e10
        /*0ec8*/ 	.word	0x00000002
        /*0ecc*/ 	.word	0x00030800
        /*0ed0*/ 	.short	0x010a
        /*0ed2*/ 	.byte	0x3f
	.zero		1


	//   ....[72]....
        /*0ed4*/ 	.word	0x00016e60
        /*0ed8*/ 	.word	0x00000004
        /*0edc*/ 	.word	0x00030830
        /*0ee0*/ 	.short	0x010a
        /*0ee2*/ 	.byte	0x3f
	.zero		1


	//   ....[73]....
        /*0ee4*/ 	.word	0x00016eb0
        /*0ee8*/ 	.word	0x00000000
        /*0eec*/ 	.word	0x00030830
        /*0ef0*/ 	.short	0x010a
        /*0ef2*/ 	.byte	0x3f
	.zero		1


	//   ....[74]....
        /*0ef4*/ 	.word	0x00016f00
        /*0ef8*/ 	.word	0x00000003
        /*0efc*/ 	.word	0x00030850
        /*0f00*/ 	.short	0x010a
        /*0f02*/ 	.byte	0x3f
	.zero		1


	//   ....[75]....
        /*0f04*/ 	.word	0x00016f50
        /*0f08*/ 	.word	0x0000000c
        /*0f0c*/ 	.word	0x00030850
        /*0f10*/ 	.short	0x010a
        /*0f12*/ 	.byte	0x3f
	.zero		1


	//   ....[76]....
        /*0f14*/ 	.word	0x000174f0
        /*0f18*/ 	.word	0x00000016
        /*0f1c*/ 	.word	0x00030820
        /*0f20*/ 	.short	0x010a
        /*0f22*/ 	.byte	0x3f
	.zero		1


	//   ....[77]....
        /*0f24*/ 	.word	0x00017540
        /*0f28*/ 	.word	0x00000006
        /*0f2c*/ 	.word	0x000308a0
        /*0f30*/ 	.short	0x010a
        /*0f32*/ 	.byte	0x3f
	.zero		1


	//   ....[78]....
        /*0f34*/ 	.word	0x00017590
        /*0f38*/ 	.word	0x00000006
        /*0f3c*/ 	.word	0x000308c0
        /*0f40*/ 	.short	0x010a
        /*0f42*/ 	.byte	0x3f
	.zero		1


	//   ....[79]....
        /*0f44*/ 	.word	0x000175e0
        /*0f48*/ 	.word	0x00000005
        /*0f4c*/ 	.word	0x000308a0
        /*0f50*/ 	.short	0x010a
        /*0f52*/ 	.byte	0x3f
	.zero		1


	//   ....[80]....
        /*0f54*/ 	.word	0x00017630
        /*0f58*/ 	.word	0x00000005
        /*0f5c*/ 	.word	0x000308c0
        /*0f60*/ 	.short	0x010a
        /*0f62*/ 	.byte	0x3f
	.zero		1


	//   ....[81]....
        /*0f64*/ 	.word	0x000177d0
        /*0f68*/ 	.word	0x00000000
        /*0f6c*/ 	.word	0x00030840
        /*0f70*/ 	.short	0x010a
        /*0f72*/ 	.byte	0x3f
	.zero		1


	//   ....[82]....
        /*0f74*/ 	.word	0x000187c0
        /*0f78*/ 	.word	0x00000016
        /*0f7c*/ 	.word	0x00030820
        /*0f80*/ 	.short	0x010a
        /*0f82*/ 	.byte	0x3f
	.zero		1


	//   ....[83]....
        /*0f84*/ 	.word	0x00018810
        /*0f88*/ 	.word	0x00000002
        /*0f8c*/ 	.word	0x00030840
        /*0f90*/ 	.short	0x010a
        /*0f92*/ 	.byte	0x3f
	.zero		1


	//   ....[84]....
        /*0f94*/ 	.word	0x00018860
        /*0f98*/ 	.word	0x00000003
        /*0f9c*/ 	.word	0x00000060
        /*0fa0*/ 	.short	0x010a
        /*0fa2*/ 	.byte	0x3f
	.zero		1


	//   ....[85]....
        /*0fa4*/ 	.word	0x000188b0
        /*0fa8*/ 	.word	0x00000002
        /*0fac*/ 	.word	0x00030840
        /*0fb0*/ 	.short	0x010a
        /*0fb2*/ 	.byte	0x3f
	.zero		1


	//   ....[86]....
        /*0fb4*/ 	.word	0x00018900
        /*0fb8*/ 	.word	0x0000000a
        /*0fbc*/ 	.word	0x00000060
        /*0fc0*/ 	.short	0x010a
        /*0fc2*/ 	.byte	0x3f
	.zero		1


	//   ....[87]....
        /*0fc4*/ 	.word	0x00018950
        /*0fc8*/ 	.word	0x00000002
        /*0fcc*/ 	.word	0x00030840
        /*0fd0*/ 	.short	0x010a
        /*0fd2*/ 	.byte	0x3f
	.zero		1


	//   ....[88]....
        /*0fd4*/ 	.word	0x000189a0
        /*0fd8*/ 	.word	0x00000007
        /*0fdc*/ 	.word	0x00000060
        /*0fe0*/ 	.short	0x010a
        /*0fe2*/ 	.byte	0x3f
	.zero		1


	//   ....[89]....
        /*0fe4*/ 	.word	0x000189f0
        /*0fe8*/ 	.word	0x00000003
        /*0fec*/ 	.word	0x00030860
        /*0ff0*/ 	.short	0x010a
        /*0ff2*/ 	.byte	0x3f
	.zero		1


	//   ....[90]....
        /*0ff4*/ 	.word	0x00019370
        /*0ff8*/ 	.word	0x00000009
        /*0ffc*/ 	.word	0x00030820
        /*1000*/ 	.short	0x010a
        /*1002*/ 	.byte	0x3f
	.zero		1


	//   ....[91]....
        /*1004*/ 	.word	0x00019510
        /*1008*/ 	.word	0x00000005
        /*100c*/ 	.word	0x00000000
        /*1010*/ 	.short	0x010a
        /*1012*/ 	.byte	0x3f
	.zero		1


	//   ....[92]....
        /*1014*/ 	.word	0x00019560
        /*1018*/ 	.word	0x00000003
        /*101c*/ 	.word	0x00000000
        /*1020*/ 	.short	0x010a
        /*1022*/ 	.byte	0x3f
	.zero		1


	//   ....[93]....
        /*1024*/ 	.word	0x000195b0
        /*1028*/ 	.word	0x00000017
        /*102c*/ 	.word	0x00000000
        /*1030*/ 	.short	0x010a
        /*1032*/ 	.byte	0x3f
	.zero		1


	//----- nvinfo : EIATTR_NUM_MBARRIERS
	.align		4
.L_1559:
        /*1034*/ 	.byte	0x03, 0x38
        /*1036*/ 	.short	0x0016


	//----- nvinfo : EIATTR_EXIT_INSTR_OFFSETS
	.align		4
        /*1038*/ 	.byte	0x04, 0x1c
        /*103a*/ 	.short	(.L_1561 - .L_1560)


	//   ....[0]....
.L_1560:
        /*103c*/ 	.word	0x000167f0


	//----- nvinfo : EIATTR_MAX_THREADS
	.align		4
.L_1561:
        /*1040*/ 	.byte	0x04, 0x05
        /*1042*/ 	.short	(.L_1563 - .L_1562)
.L_1562:
        /*1044*/ 	.word	0x00000200
        /*1048*/ 	.word	0x00000001
        /*104c*/ 	.word	0x00000001


	//----- nvinfo : EIATTR_CRS_STACK_SIZE
	.align		4
.L_1563:
        /*1050*/ 	.byte	0x04, 0x1e
        /*1052*/ 	.short	(.L_1565 - .L_1564)
.L_1564:
        /*1054*/ 	.word	0x00000000


	//----- nvinfo : EIATTR_CBANK_PARAM_SIZE
	.align		4
.L_1565:
        /*1058*/ 	.byte	0x03, 0x19
        /*105a*/ 	.short	0x0af0


	//----- nvinfo : EIATTR_PARAM_CBANK
	.align		4
        /*105c*/ 	.byte	0x04, 0x0a
        /*105e*/ 	.short	(.L_1567 - .L_1566)
	.align		4
.L_1566:
        /*1060*/ 	.word	index@(.nv.constant0._ZN7cutlass13device_kernelIN5flash11enable_sm90INS1_16FlashAttnFwdSm90INS1_25CollectiveMainloopFwdSm90ILi2EN4cute5tupleIJNS5_1CILi1EEES8_S8_EEENS6_IJNS7_ILi192EEESA_NS7_ILi64EEEEEELi64ENS_10bfloat16_tEfNS_4arch4Sm90ELb0ELb0ELb0ELb1ELb0ELb1ELb0ELb0ELb1ELb1ELb0ELb0EEENS1_21CollectiveEpilogueFwdINS6_IJSA_SB_SA_EEES9_SD_SF_Li384ELb1ELb1ELb0ELb0EEENS1_36VarlenDynamicPersistentTileSchedulerILi192ELi192ELi384ELi128ELb0ELb1ELb1ELb0ELb1ELb1EEEEEEEEEvNT_6ParamsE)
        /*1064*/ 	.short	0x0210
        /*1066*/ 	.short	0x0af0


	//----- nvinfo : EIATTR_SW_WAR
	.align		4
.L_1567:
        /*1068*/ 	.byte	0x04, 0x36
        /*106a*/ 	.short	(.L_1569 - .L_1568)
.L_1568:
        /*106c*/ 	.word	0x00000008
.L_1569:


//--------------------- .nv.info._ZN7cutlass13device_kernelIN5flash11enable_sm90INS1_16FlashAttnFwdSm90INS1_25CollectiveMainloopFwdSm90ILi2EN4cute5tupleIJNS5_1CILi1EEES8_S8_EEENS6_IJNS7_ILi192EEENS7_ILi128EEENS7_ILi64EEEEEELi64ENS_10bfloat16_tEfNS_4arch4Sm90ELb0ELb1ELb0ELb0ELb0ELb0ELb0ELb1ELb1ELb1ELb0ELb0EEENS1_21CollectiveEpilogueFwdINS6_IJSA_SC_SB_EEES9_SE_SG_Li384ELb0ELb1ELb0ELb0EEENS1_30DynamicPersistentTileSchedulerILi384ELi128ELb0ELb1ELb1EEEEEEEEEvNT_6ParamsE --------------------------
	.section	.nv.info._ZN7cutlass13device_kernelIN5flash11enable_sm90INS1_16FlashAttnFwdSm90INS1_25CollectiveMainloopFwdSm90ILi2EN4cute5tupleIJNS5_1CILi1EEES8_S8_EEENS6_IJNS7_ILi192EEENS7_ILi128EEENS7_ILi64EEEEEELi64ENS_10bfloat16_tEfNS_4arch4Sm90ELb0ELb1ELb0ELb0ELb0ELb0ELb0ELb1ELb1ELb1ELb0ELb0EEENS1_21CollectiveEpilogueFwdINS6_IJSA_SC_SB_EEES9_SE_SG_Li384ELb0ELb1ELb0ELb0EEENS1_30DynamicPersistentTileSchedulerILi384ELi128ELb0ELb1ELb1EEEEEEEEEvNT_6ParamsE,"",@"SHT_CUDA_INFO"
	.sectionflags	@""
	.align	4


	//----- nvinfo : EIATTR_CUDA_API_VERSION
	.align		4
        /*0000*/ 	.byte	0x04, 0x37
        /*0002*/ 	.short	(.L_1571 - .L_1570)
.L_1570:
        /*0004*/ 	.word	0x00000082


	//----- nvinfo : EIATTR_KPARAM_INFO
	.align		4
.L_1571:
        /*0008*/ 	.byte	0x04, 0x17
        /*000a*/ 	.short	(.L_1573 - .L_1572)
.L_1572:
        /*000c*/ 	.word	0x00000000
        /*0010*/ 	.short	0x0000
        /*0012*/ 	.short	0x0070
        /*0014*/ 	.byte	0x00, 0xf0, 0x01, 0x2a


	//----- nvinfo : EIATTR_SPARSE_MMA_MASK
	.align		4
.L_1573:
        /*0018*/ 	.byte	0x03, 0x50
        /*001a*/ 	.short	0x0000


	//----- nvinfo : EIATTR_MAXREG_COUNT
	.align		4
        /*001c*/ 	.byte	0x03, 0x1b
        /*001e*/ 	.short	0x0080


	//----- nvinfo : EIATTR_NUM_BARRIERS
	.align		4
        /*0020*/ 	.byte	0x02, 0x4c
        /*0022*/ 	.byte	0x10
	.zero		1


	//----- nvinfo : EIATTR_EXTERNS
	.align		4
        /*0024*/ 	.byte	0x04, 0x0f
        /*0026*/ 	.short	(.L_1575 - .L_1574)


	//   ....[0]....
	.align		4
.L_1574:
        /*0028*/ 	.word	index@(__assertfail)


	//----- nvinfo : EIATTR_MERCURY_ISA_VERSION
	.align		4
.L_1575:
        /*002c*/ 	.byte	0x03, 0x5f
        /*002e*/ 	.short	0x0101


	//----- nvinfo : EIATTR_INT_WARP_WIDE_INSTR_OFFSETS
	.align		4
        /*0030*/ 	.byte	0x04, 0x31
        /*0032*/ 	.short	(.L_1577 - .L_1576)


	//   ....[0]....
.L_1576:
        /*0034*/ 	.word	0x00000120


	//   ....[1]....
        /*0038*/ 	.word	0x00000160


	//   ....[2]....
        /*003c*/ 	.word	0x000001d0


	//   ....[3]....
        /*0040*/ 	.word	0x0000ecf0


	//   ....[4]....
        /*0044*/ 	.word	0x0000ed80


	//   ....[5]....
        /*0048*/ 	.word	0x00011a20


	//   ....[6]....
        /*004c*/ 	.word	0x00011ab0


	//----- nvinfo : EIATTR_COOP_GROUP_MASK_REGIDS
	.align		4
.L_1577:
        /*0050*/ 	.byte	0x04, 0x29
        /*0052*/ 	.short	(.L_1579 - .L_1578)


	//   ....[0]....
.L_1578:
        /*0054*/ 	.word	0xffffffff


	//   ....[1]....
        /*0058*/ 	.word	0xffffffff


	//   ....[2]....
        /*005c*/ 	.word	0xffffffff


	//   ....[3]....
        /*0060*/ 	.word	0xffffffff


	//   ....[4]....
        /*0064*/ 	.word	0xffffffff


	//   ....[5]....
        /*0068*/ 	.word	0xffffffff


	//   ....[6]....
        /*006c*/ 	.word	0xffffffff


	//   ....[7]....
        /*0070*/ 	.word	0xffffffff


	//   ....[8]....
        /*0074*/ 	.word	0xffffffff


	//   ....[9]....
        /*0078*/ 	.word	0xffffffff


	//   ....[10]....
        /*007c*/ 	.word	0xffffffff


	//   ....[11]....
        /*0080*/ 	.word	0xffffffff


	//   ....[12]....
        /*0084*/ 	.word	0xffffffff


	//   ....[13]....
        /*0088*/ 	.word	0xffffffff


	//   ....[14]....
        /*008c*/ 	.word	0xffffffff


	//   ....[15]....
        /*0090*/ 	.word	0xffffffff


	//   ....[16]....
        /*0094*/ 	.word	0xffffffff


	//   ....[17]....
        /*0098*/ 	.word	0xffffffff


	//   ....[18]....
        /*009c*/ 	.word	0xffffffff


	//   ....[19]....
        /*00a0*/ 	.word	0xffffffff


	//   ....[20]....
        /*00a4*/ 	.word	0xffffffff


	//   ....[21]....
        /*00a8*/ 	.word	0xffffffff


	//   ....[22]....
        /*00ac*/ 	.word	0xffffffff


	//   ....[23]....
        /*00b0*/ 	.word	0xffffffff


	//   ....[24]....
        /*00b4*/ 	.word	0xffffffff


	//   ....[25]....
        /*00b8*/ 	.word	0xffffffff


	//   ....[26]....
        /*00bc*/ 	.word	0xffffffff


	//   ....[27]....
        /*00c0*/ 	.word	0xffffffff


	//   ....[28]....
        /*00c4*/ 	.word	0xffffffff


	//   ....[29]....
        /*00c8*/ 	.word	0xffffffff


	//   ....[30]....
        /*00cc*/ 	.word	0xffffffff


	//   ....[31]....
        /*00d0*/ 	.word	0xffffffff


	//   ....[32]....
        /*00d4*/ 	.word	0xffffffff


	//   ....[33]....
        /*00d8*/ 	.word	0xffffffff


	//   ....[34]....
        /*00dc*/ 	.word	0xffffffff


	//   ....[35]....
        /*00e0*/ 	.word	0xffffffff


	//   ....[36]....
        /*00e4*/ 	.word	0xffffffff


	//   ....[37]....
        /*00e8*/ 	.word	0xffffffff


	//   ....[38]....
        /*00ec*/ 	.word	0xffffffff


	//   ....[39]....
        /*00f0*/ 	.word	0xffffffff


	//   ....[40]....
        /*00f4*/ 	.word	0xffffffff


	//   ....[41]....
        /*00f8*/ 	.word	0xffffffff


	//   ....[42]....
        /*00fc*/ 	.word	0xffffffff


	//   ....[43]....
        /*0100*/ 	.word	0xffffffff


	//   ....[44]....
        /*0104*/ 	.word	0xffffffff


	//   ....[45]....
        /*0108*/ 	.word	0xffffffff


	//   ....[46]....
        /*010c*/ 	.word	0xffffffff


	//   ....[47]....
        /*0110*/ 	.word	0xffffffff


	//   ....[48]....
        /*0114*/ 	.word	0xffffffff


	//   ....[49]....
        /*0118*/ 	.word	0xffffffff


	//   ....[50]....
        /*011c*/ 	.word	0xffffffff


	//   ....[51]....
        /*0120*/ 	.word	0xffffffff


	//   ....[52]....
        /*0124*/ 	.word	0xffffffff


	//   ....[53]....
        /*0128*/ 	.word	0xffffffff


	//   ....[54]....
        /*012c*/ 	.word	0xffffffff


	//   ....[55]....
        /*0130*/ 	.word	0xffffffff


	//   ....[56]....
        /*0134*/ 	.word	0xffffffff


	//   ....[57]....
        /*0138*/ 	.word	0xffffffff


	//   ....[58]....
        /*013c*/ 	.word	0xffffffff


	//   ....[59]....
        /*0140*/ 	.word	0xffffffff


	//   ....[60]....
        /*0144*/ 	.word	0xffffffff


	//   ....[61]....
        /*0148*/ 	.word	0xffffffff


	//   ....[62]....
        /*014c*/ 	.word	0xffffffff


	//   ....[63]....
        /*0150*/ 	.word	0xffffffff


	//   ....[64]....
        /*0154*/ 	.word	0xffffffff


	//   ....[65]....
        /*0158*/ 	.word	0xffffffff


	//   ....[66]....
        /*015c*/ 	.word	0xffffffff


	//   ....[67]....
        /*0160*/ 	.word	0xffffffff


	//   ....[68]....
        /*0164*/ 	.word	0xffffffff


	//   ....[69]....
        /*0168*/ 	.word	0xffffffff


	//   ....[70]....
        /*016c*/ 	.word	0xffffffff


	//   ....[71]....
        /*0170*/ 	.word	0xffffffff


	//   ....[72]....
        /*0174*/ 	.word	0xffffffff


	//   ....[73]....
        /*0178*/ 	.word	0xffffffff


	//   ....[74]....
        /*017c*/ 	.word	0xffffffff


	//   ....[75]....
        /*0180*/ 	.word	0xffffffff


	//   ....[76]....
        /*0184*/ 	.word	0xffffffff


	//   ....[77]....
        /*0188*/ 	.word	0xffffffff


	//   ....[78]....
        /*018c*/ 	.word	0xffffffff


	//   ....[79]....
        /*0190*/ 	.word	0xffffffff


	//   ....[80]....
        /*0194*/ 	.word	0xffffffff


	//   ....[81]....
        /*0198*/ 	.word	0xffffffff


	//   ....[82]....
        /*019c*/ 	.word	0x0500000f


	//   ....[83]....
        /*01a0*/ 	.word	0x0500000f


	//   ....[84]....
        /*01a4*/ 	.word	0x0500000f


	//   ....[85]....
        /*01a8*/ 	.word	0x0500000f


	//   ....[86]....
        /*01ac*/ 	.word	0x0500000f


	//   ....[87]....
        /*01b0*/ 	.word	0x0500000f


	//   ....[88]....
        /*01b4*/ 	.word	0x0500000f


	//   ....[89]....
        /*01b8*/ 	.word	0x0500000f


	//   ....[90]....
        /*01bc*/ 	.word	0x0500000f


	//   ....[91]....
        /*01c0*/ 	.word	0x0500000f


	//   ....[92]....
        /*01c4*/ 	.word	0x0500000f


	//   ....[93]....
        /*01c8*/ 	.word	0x0500000f


	//   ....[94]....
        /*01cc*/ 	.word	0x0500000f


	//   ....[95]....
        /*01d0*/ 	.word	0x0500000f


	//   ....[96]....
        /*01d4*/ 	.word	0x0500000f


	//   ....[97]....
        /*01d8*/ 	.word	0x0500000f


	//   ....[98]....
        /*01dc*/ 	.word	0x0500000f


	//   ....[99]....
        /*01e0*/ 	.word	0x0500000f


	//   ....[100]....
        /*01e4*/ 	.word	0x0500000f


	//   ....[101]....
        /*01e8*/ 	.word	0x0500000f


	//   ....[102]....
        /*01ec*/ 	.word	0x0500000f


	//   ....[103]....
        /*01f0*/ 	.word	0x0500000f


	//   ....[104]....
        /*01f4*/ 	.word	0x0500000f


	//   ....[105]....
        /*01f8*/ 	.word	0x0500000f


	//   ....[106]....
        /*01fc*/ 	.word	0x0500000f


	//   ....[107]....
        /*0200*/ 	.word	0x0500000f


	//   ....[108]....
        /*0204*/ 	.word	0x0500000f


	//----- nvinfo : EIATTR_COOP_GROUP_INSTR_OFFSETS
	.align		4
.L_1579:
        /*0208*/ 	.byte	0x04, 0x28
        /*020a*/ 	.short	(.L_1581 - .L_1580)


	//   ....[0]....
.L_1580:
        /*020c*/ 	.word	0x00000060


	//   ....[1]....
        /*0210*/ 	.word	0x00000130


	//   ....[2]....
        /*0214*/ 	.word	0x00000180


	//   ....[3]....
        /*0218*/ 	.word	0x000003b0


	//   ....[4]....
        /*021c*/ 	.word	0x00000510


	//   ....[5]....
        /*0220*/ 	.word	0x00000630


	//   ....[6]....
        /*0224*/ 	.word	0x00000790


	//   ....[7]....
        /*0228*/ 	.word	0x000016c0


	//   ....[8]....
        /*022c*/ 	.word	0x00001d20


	//   ....[9]....
        /*0230*/ 	.word	0x00002b10


	//   ....[10]....
        /*0234*/ 	.word	0x000032a0


	//   ....[11]....
        /*0238*/ 	.word	0x000033b0


	//   ....[12]....
        /*023c*/ 	.word	0x00003ca0


	//   ....[13]....
        /*0240*/ 	.word	0x00003d00


	//   ....[14]....
        /*0244*/ 	.word	0x00005250


	//   ....[15]....
        /*0248*/ 	.word	0x00005490


	//   ....[16]....
        /*024c*/ 	.word	0x00006080


	//   ....[17]....
        /*0250*/ 	.word	0x00006180


	//   ....[18]....
        /*0254*/ 	.word	0x000069e0


	//   ....[19]....
        /*0258*/ 	.word	0x00006a60


	//   ....[20]....
        /*025c*/ 	.word	0x000081b0


	//   ....[21]....
        /*0260*/ 	.word	0x000081e0


	//   ....[22]....
        /*0264*/ 	.word	0x00008730


	//   ....[23]....
        /*0268*/ 	.word	0x000087b0


	//   ....[24]....
        /*026c*/ 	.word	0x00009d50


	//   ....[25]....
        /*0270*/ 	.word	0x0000a1c0


	//   ....[26]....
        /*0274*/ 	.word	0x0000ada0


	//   ....[27]....
        /*0278*/ 	.word	0x0000aea0


	//   ....[28]....
        /*027c*/ 	.word	0x0000b6d0


	//   ....[29]....
        /*0280*/ 	.word	0x0000b750


	//   ....[30]....
        /*0284*/ 	.word	0x0000c690


	//   ....[31]....
        /*0288*/ 	.word	0x0000c6d0


	//   ....[32]....
        /*028c*/ 	.word	0x0000c7c0


	//   ....[33]....
        /*0290*/ 	.word	0x0000c7d0


	//   ....[34]....
        /*0294*/ 	.word	0x0000d350


	//   ....[35]....
        /*0298*/ 	.word	0x0000d3b0


	//   ....[36]....
        /*029c*/ 	.word	0x0000d3e0


	//   ....[37]....
        /*02a0*/ 	.word	0x0000d460


	//   ....[38]....
        /*02a4*/ 	.word	0x0000d890


	//   ....[39]....
        /*02a8*/ 	.word	0x0000d8d0


	//   ....[40]....
        /*02ac*/ 	.word	0x0000d8f0


	//   ....[41]....
        /*02b0*/ 	.word	0x0000d920


	//   ....[42]....
        /*02b4*/ 	.word	0x0000d940


	//   ....[43]....
        /*02b8*/ 	.word	0x0000d950


	//   ....[44]....
        /*02bc*/ 	.word	0x0000d970


	//   ....[45]....
        /*02c0*/ 	.word	0x0000d990


	//   ....[46]....
        /*02c4*/ 	.word	0x0000e000


	//   ....[47]....
        /*02c8*/ 	.word	0x0000e040


	//   ....[48]....
        /*02cc*/ 	.word	0x0000e080


	//   ....[49]....
        /*02d0*/ 	.word	0x0000e0b0


	//   ....[50]....
        /*02d4*/ 	.word	0x0000e0d0


	//   ....[51]....
        /*02d8*/ 	.word	0x0000e0e0


	//   ....[52]....
        /*02dc*/ 	.word	0x0000e0f0


	//   ....[53]....
        /*02e0*/ 	.word	0x0000e110


	//   ....[54]....
        /*02e4*/ 	.word	0x0000e290


	//   ....[55]....
        /*02e8*/ 	.word	0x0000f2c0


	//   ....[56]....
        /*02ec*/ 	.word	0x0000fcd0


	//   ....[57]....
        /*02f0*/ 	.word	0x0000fce0


	//   ....[58]....
        /*02f4*/ 	.word	0x0000fcf0


	//   ....[59]....
        /*02f8*/ 	.word	0x0000fd20


	//   ....[60]....
        /*02fc*/ 	.word	0x0000fd80


	//   ....[61]....
        /*0300*/ 	.word	0x0000fdc0


	//   ....[62]....
        /*0304*/ 	.word	0x0000fe10


	//   ....[63]....
        /*0308*/ 	.word	0x0000fe70


	//   ....[64]....
        /*030c*/ 	.word	0x0000fe90


	//   ....[65]....
        /*0310*/ 	.word	0x0000feb0


	//   ....[66]....
        /*0314*/ 	.word	0x0000ff00


	//   ....[67]....
        /*0318*/ 	.word	0x0000ff60


	//   ....[68]....
        /*031c*/ 	.word	0x0000ff80


	//   ....[69]....
        /*0320*/ 	.word	0x0000ffa0


	//   ....[70]....
        /*0324*/ 	.word	0x00010000


	//   ....[71]....
        /*0328*/ 	.word	0x00010030


	//   ....[72]....
        /*032c*/ 	.word	0x00010070


	//   ....[73]....
        /*0330*/ 	.word	0x00010090


	//   ....[74]....
        /*0334*/ 	.word	0x000100b0


	//   ....[75]....
        /*0338*/ 	.word	0x00010130


	//   ....[76]....
        /*033c*/ 	.word	0x00010140


	//   ....[77]....
        /*0340*/ 	.word	0x00010160


	//   ....[78]....
        /*0344*/ 	.word	0x00010180


	//   ....[79]....
        /*0348*/ 	.word	0x000101f0


	//   ....[80]....
        /*034c*/ 	.word	0x00011e80


	//   ....[81]....
        /*0350*/ 	.word	0x00012050


	//   ....[82]....
        /*0354*/ 	.word	0x00012670


	//   ....[83]....
        /*0358*/ 	.word	0x000127f0


	//   ....[84]....
        /*035c*/ 	.word	0x00012850


	//   ....[85]....
        /*0360*/ 	.word	0x00012900


	//   ....[86]....
        /*0364*/ 	.word	0x000129a0


	//   ....[87]....
        /*0368*/ 	.word	0x00012a00


	//   ....[88]....
        /*036c*/ 	.word	0x00012af0


	//   ....[89]....
        /*0370*/ 	.word	0x00012b50


	//   ....[90]....
        /*0374*/ 	.word	0x00012c00


	//   ....[91]....
        /*0378*/ 	.word	0x00012c60


	//   ....[92]....
        /*037c*/ 	.word	0x00012d50


	//   ....[93]....
        /*0380*/ 	.word	0x00012db0


	//   ....[94]....
        /*0384*/ 	.word	0x00012e60


	//   ....[95]....
        /*0388*/ 	.word	0x00012ec0


	//   ....[96]....
        /*038c*/ 	.word	0x00012fa0


	//   ....[97]....
        /*0390*/ 	.word	0x00013000


	//   ....[98]....
        /*0394*/ 	.word	0x000130d0


	//   ....[99]....
        /*0398*/ 	.word	0x00013130


	//   ....[100]....
        /*039c*/ 	.word	0x00013200


	//   ....[101]....
        /*03a0*/ 	.word	0x00013260


	//   ....[102]....
        /*03a4*/ 	.word	0x00013310


	//   ....[103]....
        /*03a8*/ 	.word	0x00013370


	//   ....[104]....
        /*03ac*/ 	.word	0x00013420


	//   ....[105]....
        /*03b0*/ 	.word	0x000134a0


	//   ....[106]....
        /*03b4*/ 	.word	0x00013540


	//   ....[107]....
        /*03b8*/ 	.word	0x00013850


	//   ....[108]....
        /*03bc*/ 	.word	0x00013970


	//----- nvinfo : EIATTR_REG_RECONFIG
	.align		4
.L_1581:
        /*03c0*/ 	.byte	0x01, 0x54
	.zero		2


	//----- nvinfo : EIATTR_SYSCALL_OFFSETS
	.align		4
        /*03c4*/ 	.byte	0x04, 0x46
        /*03c6*/ 	.short	(.L_1583 - .L_1582)


	//   ....[0]....
.L_1582:
        /*03c8*/ 	.word	0x000018a0


	//   ....[1]....
        /*03cc*/ 	.word	0x0000eee0


	//   ....[2]....
        /*03d0*/ 	.word	0x0000f030


	//   ....[3]....
        /*03d4*/ 	.word	0x0000f120


	//   ....[4]....
        /*03d8*/ 	.word	0x0000f850


	//----- nvinfo : EIATTR_MBARRIER_INSTR_OFFSETS
	.align		4
.L_1583:
        /*03dc*/ 	.byte	0x04, 0x39
        /*03de*/ 	.short	(.L_1585 - .L_1584)


	//   ....[0]....
.L_1584:
        /*03e0*/ 	.word	0x00000260
        /*03e4*/ 	.word	0x000000ff
        /*03e8*/ 	.word	0x00016800
        /*03ec*/ 	.short	0x0100
        /*03ee*/ 	.byte	0x08
	.zero		1


	//   ....[1]....
        /*03f0*/ 	.word	0x00000270
        /*03f4*/ 	.word	0x000000ff
        /*03f8*/ 	.word	0x00016820
        /*03fc*/ 	.short	0x0100
        /*03fe*/ 	.byte	0x08
	.zero		1


	//   ....[2]....
        /*0400*/ 	.word	0x00000360
        /*0404*/ 	.word	0x000000ff
        /*0408*/ 	.word	0x00016830
        /*040c*/ 	.short	0x0100
        /*040e*/ 	.byte	0x08
	.zero		1


	//   ....[3]....
        /*0410*/ 	.word	0x00000370
        /*0414*/ 	.word	0x000000ff
        /*0418*/ 	.word	0x00016840
        /*041c*/ 	.short	0x0100
        /*041e*/ 	.byte	0x08
	.zero		1


	//   ....[4]....
        /*0420*/ 	.word	0x00000380
        /*0424*/ 	.word	0x000000ff
        /*0428*/ 	.word	0x00016838
        /*042c*/ 	.short	0x0100
        /*042e*/ 	.byte	0x08
	.zero		1


	//   ....[5]....
        /*0430*/ 	.word	0x00000390
        /*0434*/ 	.word	0x000000ff
        /*0438*/ 	.word	0x00016848
        /*043c*/ 	.short	0x0100
        /*043e*/ 	.byte	0x08
	.zero		1


	//   ....[6]....
        /*0440*/ 	.word	0x000004c0
        /*0444*/ 	.word	0x000000ff
        /*0448*/ 	.word	0x00016850
        /*044c*/ 	.short	0x0100
        /*044e*/ 	.byte	0x08
	.zero		1


	//   ....[7]....
        /*0450*/ 	.word	0x000004d0
        /*0454*/ 	.word	0x000000ff
        /*0458*/ 	.word	0x00016860
        /*045c*/ 	.short	0x0100
        /*045e*/ 	.byte	0x08
	.zero		1


	//   ....[8]....
        /*0460*/ 	.word	0x000004e0
        /*0464*/ 	.word	0x000000ff
        /*0468*/ 	.word	0x00016858
        /*046c*/ 	.short	0x0100
        /*046e*/ 	.byte	0x08
	.zero		1


	//   ....[9]....
        /*0470*/ 	.word	0x000004f0
        /*0474*/ 	.word	0x000000ff
        /*0478*/ 	.word	0x00016868
        /*047c*/ 	.short	0x0100
        /*047e*/ 	.byte	0x08
	.zero		1


	//   ....[10]....
        /*0480*/ 	.word	0x000005e0
        /*0484*/ 	.word	0x000000ff
        /*0488*/ 	.word	0x00016870
        /*048c*/ 	.short	0x0100
        /*048e*/ 	.byte	0x06
	.zero		1


	//   ....[11]....
        /*0490*/ 	.word	0x000005f0
        /*0494*/ 	.word	0x000000ff
        /*0498*/ 	.word	0x00016880
        /*049c*/ 	.short	0x0100
        /*049e*/ 	.byte	0x06
	.zero		1


	//   ....[12]....
        /*04a0*/ 	.word	0x00000600
        /*04a4*/ 	.word	0x000000ff
        /*04a8*/ 	.word	0x00016878
        /*04ac*/ 	.short	0x0100
        /*04ae*/ 	.byte	0x06
	.zero		1


	//   ....[13]....
        /*04b0*/ 	.word	0x00000610
        /*04b4*/ 	.word	0x000000ff
        /*04b8*/ 	.word	0x00016888
        /*04bc*/ 	.short	0x0100
        /*04be*/ 	.byte	0x06
	.zero		1


	//   ....[14]....
        /*04c0*/ 	.word	0x00000740
        /*04c4*/ 	.word	0x000000ff
        /*04c8*/ 	.word	0x00016890
        /*04cc*/ 	.short	0x0100
        /*04ce*/ 	.byte	0x08
	.zero		1


	//   ....[15]....
        /*04d0*/ 	.word	0x00000750
        /*04d4*/ 	.word	0x000000ff
        /*04d8*/ 	.word	0x000168a0
        /*04dc*/ 	.short	0x0100
        /*04de*/ 	.byte	0x08
	.zero		1


	//   ....[16]....
        /*04e0*/ 	.word	0x00000760
        /*04e4*/ 	.word	0x000000ff
        /*04e8*/ 	.word	0x00016898
        /*04ec*/ 	.short	0x0100
        /*04ee*/ 	.byte	0x08
	.zero		1


	//   ....[17]....
        /*04f0*/ 	.word	0x00000770
        /*04f4*/ 	.word	0x000000ff
        /*04f8*/ 	.word	0x000168a8
        /*04fc*/ 	.short	0x0100
        /*04fe*/ 	.byte	0x08
	.zero		1


	//   ....[18]....
        /*0500*/ 	.word	0x000008a0
        /*0504*/ 	.word	0x000000ff
        /*0508*/ 	.word	0x000168b0
        /*050c*/ 	.short	0x0100
        /*050e*/ 	.byte	0x08
	.zero		1


	//   ....[19]....
        /*0510*/ 	.word	0x000008b0
        /*0514*/ 	.word	0x000000ff
        /*0518*/ 	.word	0x000168c0
        /*051c*/ 	.short	0x0100
        /*051e*/ 	.byte	0x08
	.zero		1


	//   ....[20]....
        /*0520*/ 	.word	0x000008c0
        /*0524*/ 	.word	0x000000ff
        /*0528*/ 	.word	0x000168b8
        /*052c*/ 	.short	0x0100
        /*052e*/ 	.byte	0x08
	.zero		1


	//   ....[21]....
        /*0530*/ 	.word	0x000008d0
        /*0534*/ 	.word	0x000000ff
        /*0538*/ 	.word	0x000168c8
        /*053c*/ 	.short	0x0100
        /*053e*/ 	.byte	0x08
	.zero		1


	//   ....[22]....
        /*0540*/ 	.word	0x00001920
        /*0544*/ 	.word	0x000000ff
        /*0548*/ 	.word	0x00016800
        /*054c*/ 	.short	0x010a
        /*054e*/ 	.byte	0x2d
	.zero		1


	//   ....[23]....
        /*0550*/ 	.word	0x000019a0
        /*0554*/ 	.word	0x00000005
        /*0558*/ 	.word	0x00016830
        /*055c*/ 	.short	0x010a
        /*055e*/ 	.byte	0x3f
	.zero		1


	//   ....[24]....
        /*0560*/ 	.word	0x00001a00
        /*0564*/ 	.word	0x00000005
        /*0568*/ 	.word	0x00016830
        /*056c*/ 	.short	0x010a
        /*056e*/ 	.byte	0x3f
	.zero		1


	//   ....[25]....
        /*0570*/ 	.word	0x00001dc0
        /*0574*/ 	.word	0x00000000
        /*0578*/ 	.word	0x00000000
        /*057c*/ 	.short	0x0101
        /*057e*/ 	.byte	0x3f
	.zero		1


	//   ....[26]....
        /*0580*/ 	.word	0x00004bd0
        /*0584*/ 	.word	0x000000ff
        /*0588*/ 	.word	0x00016830
        /*058c*/ 	.short	0x010a
        /*058e*/ 	.byte	0x06
	.zero		1


	//   ....[27]....
        /*0590*/ 	.word	0x00004c10
        /*0594*/ 	.word	0x000000ff
        /*0598*/ 	.word	0x00016830
        /*059c*/ 	.short	0x010a
        /*059e*/ 	.byte	0x06
	.zero		1


	//   ....[28]....
        /*05a0*/ 	.word	0x00004df0
        /*05a4*/ 	.word	0x000000ff
        /*05a8*/ 	.word	0x00016850
        /*05ac*/ 	.short	0x010a
        /*05ae*/ 	.byte	0x06
	.zero		1


	//   ....[29]....
        /*05b0*/ 	.word	0x00004e30
        /*05b4*/ 	.word	0x000000ff
        /*05b8*/ 	.word	0x00016850
        /*05bc*/ 	.short	0x010a
        /*05be*/ 	.byte	0x06
	.zero		1


	//   ....[30]....
        /*05c0*/ 	.word	0x000052c0
        /*05c4*/ 	.word	0x0000000a
        /*05c8*/ 	.word	0x00000000
        /*05cc*/ 	.short	0x0101
        /*05ce*/ 	.byte	0x3f
	.zero		1


	//   ....[31]....
        /*05d0*/ 	.word	0x00007000
        /*05d4*/ 	.word	0x0000001f
        /*05d8*/ 	.word	0x00000000
        /*05dc*/ 	.short	0x0101
        /*05de*/ 	.byte	0x3f
	.zero		1


	//   ....[32]....
        /*05e0*/ 	.word	0x00007c20
        /*05e4*/ 	.word	0x000000ff
        /*05e8*/ 	.word	0x00016830
        /*05ec*/ 	.short	0x010a
        /*05ee*/ 	.byte	0x06
	.zero		1


	//   ....[33]....
        /*05f0*/ 	.word	0x00007c60
        /*05f4*/ 	.word	0x000000ff
        /*05f8*/ 	.word	0x00016830
        /*05fc*/ 	.short	0x010a
        /*05fe*/ 	.byte	0x06
	.zero		1


	//   ....[34]....
        /*0600*/ 	.word	0x00007e40
        /*0604*/ 	.word	0x000000ff
        /*0608*/ 	.word	0x00016850
        /*060c*/ 	.short	0x010a
        /*060e*/ 	.byte	0x06
	.zero		1


	//   ....[35]....
        /*0610*/ 	.word	0x00007e80
        /*0614*/ 	.word	0x000000ff
        /*0618*/ 	.word	0x00016850
        /*061c*/ 	.short	0x010a
        /*061e*/ 	.byte	0x06
	.zero		1


	//   ....[36]....
        /*0620*/ 	.word	0x00009140
        /*0624*/ 	.word	0x0000001b
        /*0628*/ 	.word	0x00000000
        /*062c*/ 	.short	0x0101
        /*062e*/ 	.byte	0x3f
	.zero		1


	//   ....[37]....
        /*0630*/ 	.word	0x000092f0
        /*0634*/ 	.word	0x0000001f
        /*0638*/ 	.word	0x00000000
        /*063c*/ 	.short	0x0101
        /*063e*/ 	.byte	0x3f
	.zero		1


	//   ....[38]....
        /*0640*/ 	.word	0x00009940
        /*0644*/ 	.word	0x000000ff
        /*0648*/ 	.word	0x00016830
        /*064c*/ 	.short	0x010a
        /*064e*/ 	.byte	0x06
	.zero		1


	//   ....[39]....
        /*0650*/ 	.word	0x00009980
        /*0654*/ 	.word	0x000000ff
        /*0658*/ 	.word	0x00016830
        /*065c*/ 	.short	0x010a
        /*065e*/ 	.byte	0x06
	.zero		1


	//   ....[40]....
        /*0660*/ 	.word	0x00009b60
        /*0664*/ 	.word	0x000000ff
        /*0668*/ 	.word	0x00016850
        /*066c*/ 	.short	0x010a
        /*066e*/ 	.byte	0x06
	.zero		1


	//   ....[41]....
        /*0670*/ 	.word	0x00009ba0
        /*0674*/ 	.word	0x000000ff
        /*0678*/ 	.word	0x00016850
        /*067c*/ 	.short	0x010a
        /*067e*/ 	.byte	0x06
	.zero		1


	//   ....[42]....
        /*0680*/ 	.word	0x0000a000
        /*0684*/ 	.word	0x0000000a
        /*0688*/ 	.word	0x00000000
        /*068c*/ 	.short	0x0101
        /*068e*/ 	.byte	0x3f
	.zero		1


	//   ....[43]....
        /*0690*/ 	.word	0x0000bc30
        /*0694*/ 	.word	0x0000001f
        /*0698*/ 	.word	0x00000000
        /*069c*/ 	.short	0x0101
        /*069e*/ 	.byte	0x3f
	.zero		1


	//   ....[44]....
        /*06a0*/ 	.word	0x0000c600
        /*06a4*/ 	.word	0x000000ff
        /*06a8*/ 	.word	0x00016850
        /*06ac*/ 	.short	0x010a
        /*06ae*/ 	.byte	0x05
	.zero		1


	//   ....[45]....
        /*06b0*/ 	.word	0x0000c640
        /*06b4*/ 	.word	0x000000ff
        /*06b8*/ 	.word	0x00016850
        /*06bc*/ 	.short	0x010a
        /*06be*/ 	.byte	0x05
	.zero		1


	//   ....[46]....
        /*06c0*/ 	.word	0x0000cb60
        /*06c4*/ 	.word	0x00000006
        /*06c8*/ 	.word	0x00000000
        /*06cc*/ 	.short	0x0101
        /*06ce*/ 	.byte	0x3f
	.zero		1


	//   ....[47]....
        /*06d0*/ 	.word	0x0000d7c0
        /*06d4*/ 	.word	0x00000000
        /*06d8*/ 	.word	0x00000000
        /*06dc*/ 	.short	0x0101
        /*06de*/ 	.byte	0x3f
	.zero		1


	//   ....[48]....
        /*06e0*/ 	.word	0x0000f4f0
        /*06e4*/ 	.word	0x00000003
        /*06e8*/ 	.word	0x00016840
        /*06ec*/ 	.short	0x010a
        /*06ee*/ 	.byte	0x3f
	.zero		1


	//   ....[49]....
        /*06f0*/ 	.word	0x000102c0
        /*06f4*/ 	.word	0x00000011
        /*06f8*/ 	.word	0x00016800
        /*06fc*/ 	.short	0x0107
        /*06fe*/ 	.byte	0x3f
	.zero		1


	//   ....[50]....
        /*0700*/ 	.word	0x00010390
        /*0704*/ 	.word	0x00000011
        /*0708*/ 	.word	0x00016800
        /*070c*/ 	.short	0x0101
        /*070e*/ 	.byte	0x3f
	.zero		1


	//   ....[51]....
        /*0710*/ 	.word	0x000103b0
        /*0714*/ 	.word	0x00000011
        /*0718*/ 	.word	0x00016820
        /*071c*/ 	.short	0x010a
        /*071e*/ 	.byte	0x3f
	.zero		1


	//   ....[52]....
        /*0720*/ 	.word	0x000106d0
        /*0724*/ 	.word	0x00000003
        /*0728*/ 	.word	0x00016840
        /*072c*/ 	.short	0x010a
        /*072e*/ 	.byte	0x3f
	.zero		1


	//   ....[53]....
        /*0730*/ 	.word	0x00010900
        /*0734*/ 	.word	0x00000002
        /*0738*/ 	.word	0x00000060
        /*073c*/ 	.short	0x010a
        /*073e*/ 	.byte	0x3f
	.zero		1


	//   ....[54]....
        /*0740*/ 	.word	0x00010e50
        /*0744*/ 	.word	0x00000003
        /*0748*/ 	.word	0x00016840
        /*074c*/ 	.short	0x010a
        /*074e*/ 	.byte	0x3f
	.zero		1


	//   ....[55]....
        /*0750*/ 	.word	0x00011080
        /*0754*/ 	.word	0x00000005
        /*0758*/ 	.word	0x00000060
        /*075c*/ 	.short	0x010a
        /*075e*/ 	.byte	0x3f
	.zero		1


	//   ....[56]....
        /*0760*/ 	.word	0x00011500
        /*0764*/ 	.word	0x00000002
        /*0768*/ 	.word	0x00016840
        /*076c*/ 	.short	0x010a
        /*076e*/ 	.byte	0x3f
	.zero		1


	//   ....[57]....
        /*0770*/ 	.word	0x00011740
        /*0774*/ 	.word	0x00000005
        /*0778*/ 	.word	0x00000060
        /*077c*/ 	.short	0x010a
        /*077e*/ 	.byte	0x3f
	.zero		1


	//   ....[58]....
        /*0780*/ 	.word	0x00011b50
        /*0784*/ 	.word	0x00000003
        /*0788*/ 	.word	0x00016860
        /*078c*/ 	.short	0x010a
        /*078e*/ 	.byte	0x3f
	.zero		1


	//   ....[59]....
        /*0790*/ 	.word	0x00011fd0
        /*0794*/ 	.word	0x00000009
        /*0798*/ 	.word	0x00016820
        /*079c*/ 	.short	0x010a
        /*079e*/ 	.byte	0x3f
	.zero		1


	//   ....[60]....
        /*07a0*/ 	.word	0x00012170
        /*07a4*/ 	.word	0x00000007
        /*07a8*/ 	.word	0x00000000
        /*07ac*/ 	.short	0x010a
        /*07ae*/ 	.byte	0x3f
	.zero		1


	//   ....[61]....
        /*07b0*/ 	.word	0x000121e0
        /*07b4*/ 	.word	0x00000003
        /*07b8*/ 	.word	0x00000000
        /*07bc*/ 	.short	0x010a
        /*07be*/ 	.byte	0x3f
	.zero		1


	//   ....[62]....
        /*07c0*/ 	.word	0x00012240
        /*07c4*/ 	.word	0x00000005
        /*07c8*/ 	.word	0x00000000
        /*07cc*/ 	.short	0x010a
        /*07ce*/ 	.byte	0x3f
	.zero		1


	//   ....[63]....
        /*07d0*/ 	.word	0x00012270
        /*07d4*/ 	.word	0x00000003
        /*07d8*/ 	.word	0x00000000
        /*07dc*/ 	.short	0x010a
        /*07de*/ 	.byte	0x3f
	.zero		1


	//   ....[64]....
        /*07e0*/ 	.word	0x000122e0
        /*07e4*/ 	.word	0x00000003
        /*07e8*/ 	.word	0x00016800
        /*07ec*/ 	.short	0x010a
        /*07ee*/ 	.byte	0x3f
	.zero		1


	//   ....[65]....
        /*07f0*/ 	.word	0x00012330
        /*07f4*/ 	.word	0x00000005
        /*07f8*/ 	.word	0x00016830
        /*07fc*/ 	.short	0x010a
        /*07fe*/ 	.byte	0x3f
	.zero		1


	//   ....[66]....
        /*0800*/ 	.word	0x00012390
        /*0804*/ 	.word	0x00000007
        /*0808*/ 	.word	0x00016830
        /*080c*/ 	.short	0x010a
        /*080e*/ 	.byte	0x3f
	.zero		1


	//   ....[67]....
        /*0810*/ 	.word	0x000123f0
        /*0814*/ 	.word	0x00000007
        /*0818*/ 	.word	0x00016850
        /*081c*/ 	.short	0x010a
        /*081e*/ 	.byte	0x3f
	.zero		1


	//   ....[68]....
        /*0820*/ 	.word	0x00012450
        /*0824*/ 	.word	0x0000000b
        /*0828*/ 	.word	0x00016830
        /*082c*/ 	.short	0x010a
        /*082e*/ 	.byte	0x3f
	.zero		1


	//   ....[69]....
        /*0830*/ 	.word	0x000124b0
        /*0834*/ 	.word	0x0000000b
        /*0838*/ 	.word	0x00016850
        /*083c*/ 	.short	0x010a
        /*083e*/ 	.byte	0x3f
	.zero		1


	//   ....[70]....
        /*0840*/ 	.word	0x00012510
        /*0844*/ 	.word	0x00000009
        /*0848*/ 	.word	0x00016830
        /*084c*/ 	.short	0x010a
        /*084e*/ 	.byte	0x3f
	.zero		1


	//   ....[71]....
        /*0850*/ 	.word	0x00012570
        /*0854*/ 	.word	0x00000009
        /*0858*/ 	.word	0x00016850
        /*085c*/ 	.short	0x010a
        /*085e*/ 	.byte	0x3f
	.zero		1


	//   ....[72]....
        /*0860*/ 	.word	0x000125d0
        /*0864*/ 	.word	0x00000006
        /*0868*/ 	.word	0x00016850
        /*086c*/ 	.short	0x010a
        /*086e*/ 	.byte	0x3f
	.zero		1


	//   ....[73]....
        /*0870*/ 	.word	0x00012720
        /*0874*/ 	.word	0x00000003
        /*0878*/ 	.word	0x00016840
        /*087c*/ 	.short	0x010a
        /*087e*/ 	.byte	0x3f
	.zero		1


	//   ....[74]....
        /*0880*/ 	.word	0x00013570
        /*0884*/ 	.word	0x00000011
        /*0888*/ 	.word	0x00016820
        /*088c*/ 	.short	0x010a
        /*088e*/ 	.byte	0x3f
	.zero		1


	//   ....[75]....
        /*0890*/ 	.word	0x000135c0
        /*0894*/ 	.word	0x00000003
        /*0898*/ 	.word	0x00016840
        /*089c*/ 	.short	0x010a
        /*089e*/ 	.byte	0x3f
	.zero		1


	//   ....[76]....
        /*08a0*/ 	.word	0x00013610
        /*08a4*/ 	.word	0x00000002
        /*08a8*/ 	.word	0x00000060
        /*08ac*/ 	.short	0x010a
        /*08ae*/ 	.byte	0x3f
	.zero		1


	//   ....[77]....
        /*08b0*/ 	.word	0x00013660
        /*08b4*/ 	.word	0x00000003
        /*08b8*/ 	.word	0x00016840
        /*08bc*/ 	.short	0x010a
        /*08be*/ 	.byte	0x3f
	.zero		1


	//   ....[78]....
        /*08c0*/ 	.word	0x000136b0
        /*08c4*/ 	.word	0x00000005
        /*08c8*/ 	.word	0x00000060
        /*08cc*/ 	.short	0x010a
        /*08ce*/ 	.byte	0x3f
	.zero		1


	//   ....[79]....
        /*08d0*/ 	.word	0x00013700
        /*08d4*/ 	.word	0x00000002
        /*08d8*/ 	.word	0x00016840
        /*08dc*/ 	.short	0x010a
        /*08de*/ 	.byte	0x3f
	.zero		1


	//   ....[80]....
        /*08e0*/ 	.word	0x00013750
        /*08e4*/ 	.word	0x00000005
        /*08e8*/ 	.word	0x00000060
        /*08ec*/ 	.short	0x010a
        /*08ee*/ 	.byte	0x3f
	.zero		1


	//   ....[81]....
        /*08f0*/ 	.word	0x000137a0
        /*08f4*/ 	.word	0x00000003
        /*08f8*/ 	.word	0x00016860
        /*08fc*/ 	.short	0x010a
        /*08fe*/ 	.byte	0x3f
	.zero		1


	//   ....[82]....
        /*0900*/ 	.word	0x00013890
        /*0904*/ 	.word	0x00000009
        /*0908*/ 	.word	0x00016820
        /*090c*/ 	.short	0x010a
        /*090e*/ 	.byte	0x3f
	.zero		1


	//   ....[83]....
        /*0910*/ 	.word	0x00013a30
        /*0914*/ 	.word	0x00000007
        /*0918*/ 	.word	0x00000000
        /*091c*/ 	.short	0x010a
        /*091e*/ 	.byte	0x3f
	.zero		1


	//   ....[84]....
        /*0920*/ 	.word	0x00013a80
        /*0924*/ 	.word	0x00000003
        /*0928*/ 	.word	0x00000000
        /*092c*/ 	.short	0x010a
        /*092e*/ 	.byte	0x3f
	.zero		1


	//   ....[85]....
        /*0930*/ 	.word	0x00013ad0
        /*0934*/ 	.word	0x00000005
        /*0938*/ 	.word	0x00000000
        /*093c*/ 	.short	0x010a
        /*093e*/ 	.byte	0x3f
	.zero		1


	//----- nvinfo : EIATTR_NUM_MBARRIERS
	.align		4
.L_1585:
        /*0940*/ 	.byte	0x03, 0x38
        /*0942*/ 	.short	0x0016


	//----- nvinfo : EIATTR_EXIT_INSTR_OFFSETS
	.align		4
        /*0944*/ 	.byte	0x04, 0x1c
        /*0946*/ 	.short	(.L_1587 - .L_1586)


	//   ....[0]....
.L_1586:
        /*0948*/ 	.word	0x00000a30


	//   ....[1]....
        /*094c*/ 	.word	0x0000e220


	//   ....[2]....
        /*0950*/ 	.word	0x000122c0


	//----- nvinfo : EIATTR_MAX_THREADS
	.align		4
.L_1587:
        /*0954*/ 	.byte	0x04, 0x05
        /*0956*/ 	.short	(.L_1589 - .L_1588)
.L_1588:
        /*0958*/ 	.word	0x00000200
        /*095c*/ 	.word	0x00000001
        /*0960*/ 	.word	0x00000001


	//----- nvinfo : EIATTR_CRS_STACK_SIZE
	.align		4
.L_1589:
        /*0964*/ 	.byte	0x04, 0x1e
        /*0966*/ 	.short	(.L_1591 - .L_1590)
.L_1590:
        /*0968*/ 	.word	0x00000000


	//----- nvinfo : EIATTR_CBANK_PARAM_SIZE
	.align		4
.L_1591:
        /*096c*/ 	.byte	0x03, 0x19
        /*096e*/ 	.short	0x0af0


	//----- nvinfo : EIATTR_PARAM_CBANK
	.align		4
        /*0970*/ 	.byte	0x04, 0x0a
        /*0972*/ 	.short	(.L_1593 - .L_1592)
	.align		4
.L_1592:
        /*0974*/ 	.word	index@(.nv.constant0._ZN7cutlass13device_kernelIN5flash11enable_sm90INS1_16FlashAttnFwdSm90INS1_25CollectiveMainloopFwdSm90ILi2EN4cute5tupleIJNS5_1CILi1EEES8_S8_EEENS6_IJNS7_ILi192EEENS7_ILi128EEENS7_ILi64EEEEEELi64ENS_10bfloat16_tEfNS_4arch4Sm90ELb0ELb1ELb0ELb0ELb0ELb0ELb0ELb1ELb1ELb1ELb0ELb0EEENS1_21CollectiveEpilogueFwdINS6_IJSA_SC_SB_EEES9_SE_SG_Li384ELb0ELb1ELb0ELb0EEENS1_30DynamicPersistentTileSchedulerILi384ELi128ELb0ELb1ELb1EEEEEEEEEvNT_6ParamsE)
        /*0978*/ 	.short	0x0210
        /*097a*/ 	.short	0x0af0


	//----- nvinfo : EIATTR_SW_WAR
	.align		4
.L_1593:
        /*097c*/ 	.byte	0x04, 0x36
        /*097e*/ 	.short	(.L_1595 - .L_1594)
.L_1594:
        /*0980*/ 	.word	0x00000008
.L_1595:


//--------------------- .nv.info._ZN7cutlass13device_kernelIN5flash11enable_sm90INS1_16FlashAttnFwdSm90INS1_25CollectiveMainloopFwdSm90ILi2EN4cute5tupleIJNS5_1CILi1EEES8_S8_EEENS6_IJNS7_ILi192EEENS7_ILi128EEENS7_ILi64EEEEEELi64ENS_10bfloat16_tEfNS_4arch4Sm90ELb0ELb1ELb0ELb1ELb0ELb0ELb0ELb1ELb1ELb1ELb0ELb0EEENS1_21CollectiveEpilogueFwdINS6_IJSA_SC_SB_EEES9_SE_SG_Li384ELb1ELb1ELb0ELb0EEENS1_36VarlenDynamicPersistentTileSchedulerILi192ELi128ELi384ELi128ELb0ELb1ELb1ELb1ELb0ELb1EEEEEEEEEvNT_6ParamsE --------------------------
	.section	.nv.info._ZN7cutlass13device_kernelIN5flash11enable_sm90INS1_16FlashAttnFwdSm90INS1_25CollectiveMainloopFwdSm90ILi2EN4cute5tupleIJNS5_1CILi1EEES8_S8_EEENS6_IJNS7_ILi192EEENS7_ILi128EEENS7_ILi64EEEEEELi64ENS_10bfloat16_tEfNS_4arch4Sm90ELb0ELb1ELb0ELb1ELb0ELb0ELb0ELb1ELb1ELb1ELb0ELb0EEENS1_21CollectiveEpilogueFwdINS6_IJSA_SC_SB_EEES9_SE_SG_Li384ELb1ELb1ELb0ELb0EEENS1_36VarlenDynamicPersistentTileSchedulerILi192ELi128ELi384ELi128ELb0ELb1ELb1ELb1ELb0ELb1EEEEEEEEEvNT_6ParamsE,"",@"SHT_CUDA_INFO"
	.sectionflags	@""
	.align	4


	//----- nvinfo : EIATTR_CUDA_API_VERSION
	.align		4
        /*0000*/ 	.byte	0x04, 0x37
        /*0002*/ 	.short	(.L_1597 - .L_1596)
.L_1596:
        /*0004*/ 	.word	0x00000082


	//----- nvinfo : EIATTR_KPARAM_INFO
	.align		4
.L_1597:
        /*0008*/ 	.byte	0x04, 0x17
        /*000a*/ 	.short	(.L_1599 - .L_1598)
.L_1598:
        /*000c*/ 	.word	0x00000000
        /*0010*/ 	.short	0x0000
        /*0012*/ 	.short	0x0070
        /*0014*/ 	.byte	0x00, 0xf0, 0x01, 0x2a


	//----- nvinfo : EIATTR_SPARSE_MMA_MASK
	.align		4
.L_1599:
        /*0018*/ 	.byte	0x03, 0x50
        /*001a*/ 	.short	0x0000


	//----- nvinfo : EIATTR_MAXREG_COUNT
	.align		4
        /*001c*/ 	.byte	0x03, 0x1b
        /*001e*/ 	.short	0x0080


	//----- nvinfo : EIATTR_NUM_BARRIERS
	.align		4
        /*0020*/ 	.byte	0x02, 0x4c
        /*0022*/ 	.byte	0x10
	.zero		1


	//----- nvinfo : EIATTR_EXTERNS
	.align		4
        /*0024*/ 	.byte	0x04, 0x0f
        /*0026*/ 	.short	(.L_1601 - .L_1600)


	//   ....[0]....
	.align		4
.L_1600:
        /*0028*/ 	.word	index@(__assertfail)


	//----- nvinfo : EIATTR_ANNOTATIONS
	.align		4
.L_1601:
        /*002c*/ 	.byte	0x04, 0x55
        /*002e*/ 	.short	(.L_1603 - .L_1602)


	//   ....[0]....
.L_1602:
        /* <DEDUP_REMOVED lines=23> */


	//----- nvinfo : EIATTR_MERCURY_ISA_VERSION
	.align		4
.L_1603:
        /*0190*/ 	.byte	0x03, 0x5f
        /*0192*/ 	.short	0x0101


	//----- nvinfo : EIATTR_UNUSED_LOAD_BYTE_OFFSET
	.align		4
        /*0194*/ 	.byte	0x04, 0x44
        /*0196*/ 	.short	(.L_1605 - .L_1604)


	//   ....[0]....
.L_1604:
        /*0198*/ 	.word	0x00000a40
        /*019c*/ 	.word	0x0000fff0


	//   ....[1]....
        /*01a0*/ 	.word	0x0000cf00
        /*01a4*/ 	.word	0x0000fff0


	//----- nvinfo : EIATTR_INT_WARP_WIDE_INSTR_OFFSETS
	.align		4
.L_1605:
        /*01a8*/ 	.byte	0x04, 0x31
        /*01aa*/ 	.short	(.L_1607 - .L_1606)


	//   ....[0]....
.L_1606:
        /*01ac*/ 	.word	0x00000130


	//   ....[1]....
        /*01b0*/ 	.word	0x00000170


	//   ....[2]....
        /*01b4*/ 	.word	0x000001e0


	//   ....[3]....
        /*01b8*/ 	.word	0x0000fdc0


	//   ....[4]....
        /*01bc*/ 	.word	0x0000fe50


	//   ....[5]....
        /*01c0*/ 	.word	0x00012e30


	//   ....[6]....
        /*01c4*/ 	.word	0x00012ec0


	//----- nvinfo : EIATTR_COOP_GROUP_MASK_REGIDS
	.align		4
.L_1607:
        /*01c8*/ 	.byte	0x04, 0x29
        /*01ca*/ 	.short	(.L_1609 - .L_1608)


	//   ....[0]....
.L_1608:
        /*01cc*/ 	.word	0xffffffff


	//   ....[1]....
        /*01d0*/ 	.word	0xffffffff


	//   ....[2]....
        /*01d4*/ 	.word	0xffffffff


	//   ....[3]....
        /*01d8*/ 	.word	0xffffffff


	//   ....[4]....
        /*01dc*/ 	.word	0xffffffff


	//   ....[5]....
        /*01e0*/ 	.word	0xffffffff


	//   ....[6]....
        /*01e4*/ 	.word	0xffffffff


	//   ....[7]....
        /*01e8*/ 	.word	0xffffffff


	//   ....[8]....
        /*01ec*/ 	.word	0xffffffff


	//   ....[9]....
        /*01f0*/ 	.word	0xffffffff


	//   ....[10]....
        /*01f4*/ 	.word	0xffffffff


	//   ....[11]....
        /*01f8*/ 	.word	0xffffffff


	//   ....[12]....
        /*01fc*/ 	.word	0xffffffff


	//   ....[13]....
        /*0200*/ 	.word	0xffffffff


	//   ....[14]....
        /*0204*/ 	.word	0xffffffff


	//   ....[15]....
        /*0208*/ 	.word	0xffffffff


	//   ....[16]....
        /*020c*/ 	.word	0xffffffff


	//   ....[17]....
        /*0210*/ 	.word	0xffffffff


	//   ....[18]....
        /*0214*/ 	.word	0xffffffff


	//   ....[19]....
        /*0218*/ 	.word	0xffffffff


	//   ....[20]....
        /*021c*/ 	.word	0xffffffff


	//   ....[21]....
        /*0220*/ 	.word	0xffffffff


	//   ....[22]....
        /*0224*/ 	.word	0xffffffff


	//   ....[23]....
        /*0228*/ 	.word	0xffffffff


	//   ....[24]....
        /*022c*/ 	.word	0xffffffff


	//   ....[25]....
        /*0230*/ 	.word	0xffffffff


	//   ....[26]....
        /*0234*/ 	.word	0xffffffff


	//   ....[27]....
        /*0238*/ 	.word	0xffffffff


	//   ....[28]....
        /*023c*/ 	.word	0xffffffff


	//   ....[29]....
        /*0240*/ 	.word	0xffffffff


	//   ....[30]....
        /*0244*/ 	.word	0xffffffff


	//   ....[31]....
        /*0248*/ 	.word	0xffffffff


	//   ....[32]....
        /*024c*/ 	.word	0xffffffff


	//   ....[33]....
        /*0250*/ 	.word	0xffffffff


	//   ....[34]....
        /*0254*/ 	.word	0xffffffff


	//   ....[35]....
        /*0258*/ 	.word	0xffffffff


	//   ....[36]....
        /*025c*/ 	.word	0xffffffff


	//   ....[37]....
        /*0260*/ 	.word	0xffffffff


	//   ....[38]....
        /*0264*/ 	.word	0xffffffff


	//   ....[39]....
        /*0268*/ 	.word	0xffffffff


	//   ....[40]....
        /*026c*/ 	.word	0xffffffff


	//   ....[41]....
        /*0270*/ 	.word	0xffffffff


	//   ....[42]....
        /*0274*/ 	.word	0xffffffff


	//   ....[43]....
        /*0278*/ 	.word	0xffffffff


	//   ....[44]....
        /*027c*/ 	.word	0xffffffff


	//   ....[45]....
        /*0280*/ 	.word	0xffffffff


	//   ....[46]....
        /*0284*/ 	.word	0xffffffff


	//   ....[47]....
        /*0288*/ 	.word	0xffffffff


	//   ....[48]....
        /*028c*/ 	.word	0xffffffff


	//   ....[49]....
        /*0290*/ 	.word	0xffffffff


	//   ....[50]....
        /*0294*/ 	.word	0xffffffff


	//   ....[51]....
        /*0298*/ 	.word	0xffffffff


	//   ....[52]....
        /*029c*/ 	.word	0xffffffff


	//   ....[53]....
        /*02a0*/ 	.word	0xffffffff


	//   ....[54]....
        /*02a4*/ 	.word	0xffffffff


	//   ....[55]....
        /*02a8*/ 	.word	0xffffffff


	//   ....[56]....
        /*02ac*/ 	.word	0xffffffff


	//   ....[57]....
        /*02b0*/ 	.word	0xffffffff


	//   ....[58]....
        /*02b4*/ 	.word	0xffffffff


	//   ....[59]....
        /*02b8*/ 	.word	0xffffffff


	//   ....[60]....
        /*02bc*/ 	.word	0xffffffff


	//   ....[61]....
        /*02c0*/ 	.word	0xffffffff


	//   ....[62]....
        /*02c4*/ 	.word	0xffffffff


	//   ....[63]....
        /*02c8*/ 	.word	0xffffffff


	//   ....[64]....
        /*02cc*/ 	.word	0xffffffff


	//   ....[65]....
        /*02d0*/ 	.word	0xffffffff


	//   ....[66]....
        /*02d4*/ 	.word	0xffffffff


	//   ....[67]....
        /*02d8*/ 	.word	0xffffffff


	//   ....[68]....
        /*02dc*/ 	.word	0xffffffff


	//   ....[69]....
        /*02e0*/ 	.word	0xffffffff


	//   ....[70]....
        /*02e4*/ 	.word	0xffffffff


	//   ....[71]....
        /*02e8*/ 	.word	0xffffffff


	//   ....[72]....
        /*02ec*/ 	.word	0xffffffff


	//   ....[73]....
        /*02f0*/ 	.word	0xffffffff


	//   ....[74]....
        /*02f4*/ 	.word	0xffffffff


	//   ....[75]....
        /*02f8*/ 	.word	0xffffffff


	//   ....[76]....
        /*02fc*/ 	.word	0xffffffff


	//   ....[77]....
        /*0300*/ 	.word	0xffffffff


	//   ....[78]....
        /*0304*/ 	.word	0xffffffff


	//   ....[79]....
        /*0308*/ 	.word	0xffffffff


	//   ....[80]....
        /*030c*/ 	.word	0xffffffff


	//   ....[81]....
        /*0310*/ 	.word	0xffffffff


	//   ....[82]....
        /*0314*/ 	.word	0xffffffff


	//   ....[83]....
        /*0318*/ 	.word	0xffffffff


	//   ....[84]....
        /*031c*/ 	.word	0xffffffff


	//   ....[85]....
        /*0320*/ 	.word	0xffffffff


	//   ....[86]....
        /*0324*/ 	.word	0xffffffff


	//   ....[87]....
        /*0328*/ 	.word	0xffffffff


	//   ....[88]....
        /*032c*/ 	.word	0xffffffff


	//   ....[89]....
        /*0330*/ 	.word	0xffffffff


	//   ....[90]....
        /*0334*/ 	.word	0xffffffff


	//   ....[91]....
        /*0338*/ 	.word	0xffffffff


	//   ....[92]....
        /*033c*/ 	.word	0xffffffff


	//   ....[93]....
        /*0340*/ 	.word	0xffffffff


	//   ....[94]....
        /*0344*/ 	.word	0xffffffff


	//   ....[95]....
        /*0348*/ 	.word	0xffffffff


	//   ....[96]....
        /*034c*/ 	.word	0xffffffff


	//   ....[97]....
        /*0350*/ 	.word	0xffffffff


	//   ....[98]....
        /*0354*/ 	.word	0xffffffff


	//   ....[99]....
        /*0358*/ 	.word	0xffffffff


	//   ....[100]....
        /*035c*/ 	.word	0xffffffff


	//   ....[101]....
        /*0360*/ 	.word	0xffffffff


	//   ....[102]....
        /*0364*/ 	.word	0xffffffff


	//   ....[103]....
        /*0368*/ 	.word	0xffffffff


	//   ....[104]....
        /*036c*/ 	.word	0xffffffff


	//   ....[105]....
        /*0370*/ 	.word	0xffffffff


	//   ....[106]....
        /*0374*/ 	.word	0xffffffff


	//   ....[107]....
        /*0378*/ 	.word	0xffffffff


	//   ....[108]....
        /*037c*/ 	.word	0xffffffff


	//   ....[109]....
        /*0380*/ 	.word	0xffffffff


	//   ....[110]....
        /*0384*/ 	.word	0xffffffff


	//   ....[111]....
        /*0388*/ 	.word	0xffffffff


	//   ....[112]....
        /*038c*/ 	.word	0xffffffff


	//   ....[113]....
        /*0390*/ 	.word	0x0500000f


	//   ....[114]....
        /*0394*/ 	.word	0x0500000f


	//   ....[115]....
        /*0398*/ 	.word	0x0500000f


	//   ....[116]....
        /*039c*/ 	.word	0x0500000f


	//   ....[117]....
        /*03a0*/ 	.word	0x0500000f


	//   ....[118]....
        /*03a4*/ 	.word	0x0500000f


	//   ....[119]....
        /*03a8*/ 	.word	0x0500000f


	//   ....[120]....
        /*03ac*/ 	.word	0x0500000f


	//   ....[121]....
        /*03b0*/ 	.word	0x0500000f


	//   ....[122]....
        /*03b4*/ 	.word	0x0500000f


	//   ....[123]....
        /*03b8*/ 	.word	0x0500000f


	//   ....[124]....
        /*03bc*/ 	.word	0x0500000f


	//   ....[125]....
        /*03c0*/ 	.word	0x0500000f


	//   ....[126]....
        /*03c4*/ 	.word	0x0500000f


	//   ....[127]....
        /*03c8*/ 	.word	0x0500000f


	//   ....[128]....
        /*03cc*/ 	.word	0x0500000f


	//   ....[129]....
        /*03d0*/ 	.word	0x0500000f


	//   ....[130]....
        /*03d4*/ 	.word	0x0500000f


	//   ....[131]....
        /*03d8*/ 	.word	0x0500000f


	//   ....[132]....
        /*03dc*/ 	.word	0x0500000f


	//   ....[133]....
        /*03e0*/ 	.word	0x0500000f


	//   ....[134]....
        /*03e4*/ 	.word	0x0500000f


	//   ....[135]....
        /*03e8*/ 	.word	0x0500000f


	//   ....[136]....
        /*03ec*/ 	.word	0x0500000f


	//   ....[137]....
        /*03f0*/ 	.word	0x0500000f


	//   ....[138]....
        /*03f4*/ 	.word	0x0500000f


	//   ....[139]....
        /*03f8*/ 	.word	0x0500000f


	//   ....[140]....
        /*03fc*/ 	.word	0x0500000f


	//   ....[141]....
        /*0400*/ 	.word	0x0500000f


	//   ....[142]....
        /*0404*/ 	.word	0x0500000f


	//   ....[143]....
        /*0408*/ 	.word	0x0500000f


	//   ....[144]....
        /*040c*/ 	.word	0x0500000f


	//   ....[145]....
        /*0410*/ 	.word	0x0500000f


	//   ....[146]....
        /*0414*/ 	.word	0x0500000f


	//   ....[147]....
        /*0418*/ 	.word	0x0500000f


	//   ....[148]....
        /*041c*/ 	.word	0x0500000f


	//   ....[149]....
        /*0420*/ 	.word	0x0500000f


	//   ....[150]....
        /*0424*/ 	.word	0x0500000f


	//   ....[151]....
        /*0428*/ 	.word	0x0500000f


	//   ....[152]....
        /*042c*/ 	.word	0x0500000f


	//   ....[153]....
        /*0430*/ 	.word	0x0500000f


	//   ....[154]....
        /*0434*/ 	.word	0x0500000f


	//   ....[155]....
        /*0438*/ 	.word	0x0500000f


	//----- nvinfo : EIATTR_COOP_GROUP_INSTR_OFFSETS
	.align		4
.L_1609:
        /*043c*/ 	.byte	0x04, 0x28
        /*043e*/ 	.short	(.L_1611 - .L_1610)


	//   ....[0]....
.L_1610:
        /*0440*/ 	.word	0x00000070


	//   ....[1]....
        /*0444*/ 	.word	0x00000140


	//   ....[2]....
        /*0448*/ 	.word	0x00000190


	//   ....[3]....
        /*044c*/ 	.word	0x000003c0


	//   ....[4]....
        /*0450*/ 	.word	0x00000520


	//   ....[5]....
        /*0454*/ 	.word	0x00000640


	//   ....[6]....
        /*0458*/ 	.word	0x000007a0


	//   ....[7]....
        /*045c*/ 	.word	0x00001840


	//   ....[8]....
        /*0460*/ 	.word	0x00001e80


	//   ....[9]....
        /*0464*/ 	.word	0x00002160


	//   ....[10]....
        /*0468*/ 	.word	0x000033f0


	//   ....[11]....
        /*046c*/ 	.word	0x00003540


	//   ....[12]....
        /*0470*/ 	.word	0x00003e30


	//   ....[13]....
        /*0474*/ 	.word	0x00003e80


	//   ....[14]....
        /*0478*/ 	.word	0x00005390


	//   ....[15]....
        /*047c*/ 	.word	0x000055f0


	//   ....[16]....
        /*0480*/ 	.word	0x000061a0


	//   ....[17]....
        /*0484*/ 	.word	0x000061c0


	//   ....[18]....
        /*0488*/ 	.word	0x00006b80


	//   ....[19]....
        /*048c*/ 	.word	0x00006c00


	//   ....[20]....
        /*0490*/ 	.word	0x00008320


	//   ....[21]....
        /*0494*/ 	.word	0x00008350


	//   ....[22]....
        /*0498*/ 	.word	0x000088d0


	//   ....[23]....
        /*049c*/ 	.word	0x00008950


	//   ....[24]....
        /*04a0*/ 	.word	0x0000a0b0


	//   ....[25]....
        /*04a4*/ 	.word	0x0000a310


	//   ....[26]....
        /*04a8*/ 	.word	0x0000aee0


	//   ....[27]....
        /*04ac*/ 	.word	0x0000af30


	//   ....[28]....
        /*04b0*/ 	.word	0x0000b870


	//   ....[29]....
        /*04b4*/ 	.word	0x0000b910


	//   ....[30]....
        /*04b8*/ 	.word	0x0000c7e0


	//   ....[31]....
        /*04bc*/ 	.word	0x0000c820


	//   ....[32]....
        /*04c0*/ 	.word	0x0000c900


	//   ....[33]....
        /*04c4*/ 	.word	0x0000c910


	//   ....[34]....
        /*04c8*/ 	.word	0x0000d680


	//   ....[35]....
        /*04cc*/ 	.word	0x0000d6c0


	//   ....[36]....
        /*04d0*/ 	.word	0x0000d700


	//   ....[37]....
        /*04d4*/ 	.word	0x0000d730


	//   ....[38]....
        /*04d8*/ 	.word	0x0000dc10


	//   ....[39]....
        /*04dc*/ 	.word	0x0000dc50


	//   ....[40]....
        /*04e0*/ 	.word	0x0000dc80


	//   ....[41]....
        /*04e4*/ 	.word	0x0000dcb0


	//   ....[42]....
        /*04e8*/ 	.word	0x0000dcd0


	//   ....[43]....
        /*04ec*/ 	.word	0x0000dce0


	//   ....[44]....
        /*04f0*/ 	.word	0x0000dd00


	//   ....[45]....
        /*04f4*/ 	.word	0x0000dd20


	//   ....[46]....
        /*04f8*/ 	.word	0x0000e5c0


	//   ....[47]....
        /*04fc*/ 	.word	0x0000e5f0


	//   ....[48]....
        /*0500*/ 	.word	0x0000e630


	//   ....[49]....
        /*0504*/ 	.word	0x0000e660


	//   ....[50]....
        /*0508*/ 	.word	0x0000e670


	//   ....[51]....
        /*050c*/ 	.word	0x0000e680


	//   ....[52]....
        /*0510*/ 	.word	0x0000e690


	//   ....[53]....
        /*0514*/ 	.word	0x0000e6b0


	//   ....[54]....
        /*0518*/ 	.word	0x0000e810


	//   ....[55]....
        /*051c*/ 	.word	0x0000ea00


	//   ....[56]....
        /*0520*/ 	.word	0x0000ea30


	//   ....[57]....
        /*0524*/ 	.word	0x0000ea60


	//   ....[58]....
        /*0528*/ 	.word	0x0000ea90


	//   ....[59]....
        /*052c*/ 	.word	0x0000eac0


	//   ....[60]....
        /*0530*/ 	.word	0x0000eaf0


	//   ....[61]....
        /*0534*/ 	.word	0x0000ec60


	//   ....[62]....
        /*0538*/ 	.word	0x0000ec90


	//   ....[63]....
        /*053c*/ 	.word	0x0000ecc0


	//   ....[64]....
        /*0540*/ 	.word	0x0000ecf0


	//   ....[65]....
        /*0544*/ 	.word	0x0000ed20


	//   ....[66]....
        /*0548*/ 	.word	0x0000ed50


	//   ....[67]....
        /*054c*/ 	.word	0x0000edf0


	//   ....[68]....
        /*0550*/ 	.word	0x0000ee50


	//   ....[69]....
        /*0554*/ 	.word	0x0000eef0


	//   ....[70]....
        /*0558*/ 	.word	0x00010340


	//   ....[71]....
        /*055c*/ 	.word	0x00010f30


	//   ....[72]....
        /*0560*/ 	.word	0x00010f40


	//   ....[73]....
        /*0564*/ 	.word	0x00010f60


	//   ....[74]....
        /*0568*/ 	.word	0x00010ff0


	//   ....[75]....
        /*056c*/ 	.word	0x00011000


	//   ....[76]....
        /*0570*/ 	.word	0x00011070


	//   ....[77]....
        /*0574*/ 	.word	0x00011080


	//   ....[78]....
        /*0578*/ 	.word	0x000110f0


	//   ....[79]....
        /*057c*/ 	.word	0x00011100


	//   ....[80]....
        /*0580*/ 	.word	0x00011170


	//   ....[81]....
        /*0584*/ 	.word	0x00011180


	//   ....[82]....
        /*0588*/ 	.word	0x000111f0


	//   ....[83]....
        /*058c*/ 	.word	0x00011200


	//   ....[84]....
        /*0590*/ 	.word	0x00011270


	//   ....[85]....
        /*0594*/ 	.word	0x00011280


	//   ....[86]....
        /*0598*/ 	.word	0x00011290


	//   ....[87]....
        /*059c*/ 	.word	0x00011320


	//   ....[88]....
        /*05a0*/ 	.word	0x00011330


	//   ....[89]....
        /*05a4*/ 	.word	0x00011340


	//   ....[90]....
        /*05a8*/ 	.word	0x000113d0


	//   ....[91]....
        /*05ac*/ 	.word	0x00011410


	//   ....[92]....
        /*05b0*/ 	.word	0x00011430


	//   ....[93]....
        /*05b4*/ 	.word	0x00011490


	//   ....[94]....
        /*05b8*/ 	.word	0x000114b0


	//   ....[95]....
        /*05bc*/ 	.word	0x00013390


	//   ....[96]....
        /*05c0*/ 	.word	0x000133e0


	//   ....[97]....
        /*05c4*/ 	.word	0x00013410


	//   ....[98]....
        /*05c8*/ 	.word	0x00013440


	//   ....[99]....
        /*05cc*/ 	.word	0x00013450


	//   ....[100]....
        /*05d0*/ 	.word	0x00013480


	//   ....[101]....
        /*05d4*/ 	.word	0x000134b0


	//   ....[102]....
        /*05d8*/ 	.word	0x000134e0


	//   ....[103]....
        /*05dc*/ 	.word	0x00013660


	//   ....[104]....
        /*05e0*/ 	.word	0x00013690


	//   ....[105]....
        /*05e4*/ 	.word	0x000136c0


	//   ....[106]....
        /*05e8*/ 	.word	0x000136f0


	//   ....[107]....
        /*05ec*/ 	.word	0x00013720


	//   ....[108]....
        /*05f0*/ 	.word	0x00013750


	//   ....[109]....
        /*05f4*/ 	.word	0x00013810


	//   ....[110]....
        /*05f8*/ 	.word	0x00013830


	//   ....[111]....
        /*05fc*/ 	.word	0x000138a0


	//   ....[112]....
        /*0600*/ 	.word	0x00013f40


	//   ....[113]....
        /*0604*/ 	.word	0x000145a0


	//   ....[114]....
        /*0608*/ 	.word	0x00014750


	//   ....[115]....
        /*060c*/ 	.word	0x000147a0


	//   ....[116]....
        /*0610*/ 	.word	0x00014800


	//   ....[117]....
        /*0614*/ 	.word	0x000148e0


	//   ....[118]....
        /*0618*/ 	.word	0x00014940


	//   ....[119]....
        /*061c*/ 	.word	0x00014a20


	//   ....[120]....
        /*0620*/ 	.word	0x00014a80


	//   ....[121]....
        /*0624*/ 	.word	0x00014b60


	//   ....[122]....
        /*0628*/ 	.word	0x00014bc0


	//   ....[123]....
        /*062c*/ 	.word	0x00014ca0


	//   ....[124]....
        /*0630*/ 	.word	0x00014d00


	//   ....[125]....
        /*0634*/ 	.word	0x00014de0


	//   ....[126]....
        /*0638*/ 	.word	0x00014e40


	//   ....[127]....
        /*063c*/ 	.word	0x00014f20


	//   ....[128]....
        /*0640*/ 	.word	0x00014f80


	//   ....[129]....
        /*0644*/ 	.word	0x00015070


	//   ....[130]....
        /*0648*/ 	.word	0x000150e0


	//   ....[131]....
        /*064c*/ 	.word	0x000151a0


	//   ....[132]....
        /*0650*/ 	.word	0x00015200


	//   ....[133]....
        /*0654*/ 	.word	0x000152d0


	//   ....[134]....
        /*0658*/ 	.word	0x00015340


	//   ....[135]....
        /*065c*/ 	.word	0x00015410


	//   ....[136]....
        /*0660*/ 	.word	0x00015470


	//   ....[137]....
        /*0664*/ 	.word	0x00015510


	//   ....[138]....
        /*0668*/ 	.word	0x00015820


	//   ....[139]....
        /*066c*/ 	.word	0x000158c0


	//   ....[140]....
        /*0670*/ 	.word	0x000159e0


	//   ....[141]....
        /*0674*/ 	.word	0x00015a50


	//   ....[142]....
        /*0678*/ 	.word	0x00015ac0


	//   ....[143]....
        /*067c*/ 	.word	0x00015b30


	//   ....[144]....
        /*0680*/ 	.word	0x00015ba0


	//   ....[145]....
        /*0684*/ 	.word	0x00015c20


	//   ....[146]....
        /*0688*/ 	.word	0x00015cb0


	//   ....[147]....
        /*068c*/ 	.word	0x00015d40


	//   ....[148]....
        /*0690*/ 	.word	0x00015db0


	//   ....[149]....
        /*0694*/ 	.word	0x00015e20


	//   ....[150]....
        /*0698*/ 	.word	0x00015e90


	//   ....[151]....
        /*069c*/ 	.word	0x00015f10


	//   ....[152]....
        /*06a0*/ 	.word	0x00015f80


	//   ....[153]....
        /*06a4*/ 	.word	0x00016020


	//   ....[154]....
        /*06a8*/ 	.word	0x000160b0


	//   ....[155]....
        /*06ac*/ 	.word	0x000161d0


	//----- nvinfo : EIATTR_REG_RECONFIG
	.align		4
.L_1611:
        /*06b0*/ 	.byte	0x01, 0x54
	.zero		2


	//----- nvinfo : EIATTR_SYSCALL_OFFSETS
	.align		4
        /*06b4*/ 	.byte	0x04, 0x46
        /*06b6*/ 	.short	(.L_1613 - .L_1612)


	//   ....[0]....
.L_1612:
        /*06b8*/ 	.word	0x00001a20


	//   ....[1]....
        /*06bc*/ 	.word	0x0000ffb0


	//   ....[2]....
        /*06c0*/ 	.word	0x00010100


	//   ....[3]....
        /*06c4*/ 	.word	0x000101f0


	//   ....[4]....
        /*06c8*/ 	.word	0x00010a10


	//----- nvinfo : EIATTR_MBARRIER_INSTR_OFFSETS
	.align		4
.L_1613:
        /*06cc*/ 	.byte	0x04, 0x39
        /*06ce*/ 	.short	(.L_1615 - .L_1614)


	//   ....[0]....
.L_1614:
        /*06d0*/ 	.word	0x00000270
        /*06d4*/ 	.word	0x000000ff
        /*06d8*/ 	.word	0x00016800
        /*06dc*/ 	.short	0x0100
        /*06de*/ 	.byte	0x08
	.zero		1


	//   ....[1]....
        /*06e0*/ 	.word	0x00000280
        /*06e4*/ 	.word	0x000000ff
        /*06e8*/ 	.word	0x00016820
        /*06ec*/ 	.short	0x0100
        /*06ee*/ 	.byte	0x08
	.zero		1


	//   ....[2]....
        /*06f0*/ 	.word	0x00000370
        /*06f4*/ 	.word	0x000000ff
        /*06f8*/ 	.word	0x00016830
        /*06fc*/ 	.short	0x0100
        /*06fe*/ 	.byte	0x08
	.zero		1


	//   ....[3]....
        /*0700*/ 	.word	0x00000380
        /*0704*/ 	.word	0x000000ff
        /*0708*/ 	.word	0x00016840
        /*070c*/ 	.short	0x0100
        /*070e*/ 	.byte	0x08
	.zero		1


	//   ....[4]....
        /*0710*/ 	.word	0x00000390
        /*0714*/ 	.word	0x000000ff
        /*0718*/ 	.word	0x00016838
        /*071c*/ 	.short	0x0100
        /*071e*/ 	.byte	0x08
	.zero		1


	//   ....[5]....
        /*0720*/ 	.word	0x000003a0
        /*0724*/ 	.word	0x000000ff
        /*0728*/ 	.word	0x00016848
        /*072c*/ 	.short	0x0100
        /*072e*/ 	.byte	0x08
	.zero		1


	//   ....[6]....
        /*0730*/ 	.word	0x000004d0
        /*0734*/ 	.word	0x000000ff
        /*0738*/ 	.word	0x00016850
        /*073c*/ 	.short	0x0100
        /*073e*/ 	.byte	0x08
	.zero		1


	//   ....[7]....
        /*0740*/ 	.word	0x000004e0
        /*0744*/ 	.word	0x000000ff
        /*0748*/ 	.word	0x00016860
        /*074c*/ 	.short	0x0100
        /*074e*/ 	.byte	0x08
	.zero		1


	//   ....[8]....
        /*0750*/ 	.word	0x000004f0
        /*0754*/ 	.word	0x000000ff
        /*0758*/ 	.word	0x00016858
        /*075c*/ 	.short	0x0100
        /*075e*/ 	.byte	0x08
	.zero		1


	//   ....[9]....
        /*0760*/ 	.word	0x00000500
        /*0764*/ 	.word	0x000000ff
        /*0768*/ 	.word	0x00016868
        /*076c*/ 	.short	0x0100
        /*076e*/ 	.byte	0x08
	.zero		1


	//   ....[10]....
        /*0770*/ 	.word	0x000005f0
        /*0774*/ 	.word	0x000000ff
        /*0778*/ 	.word	0x00016870
        /*077c*/ 	.short	0x0100
        /*077e*/ 	.byte	0x06
	.zero		1


	//   ....[11]....
        /*0780*/ 	.word	0x00000600
        /*0784*/ 	.word	0x000000ff
        /*0788*/ 	.word	0x00016880
        /*078c*/ 	.short	0x0100
        /*078e*/ 	.byte	0x06
	.zero		1


	//   ....[12]....
        /*0790*/ 	.word	0x00000610
        /*0794*/ 	.word	0x000000ff
        /*0798*/ 	.word	0x00016878
        /*079c*/ 	.short	0x0100
        /*079e*/ 	.byte	0x06
	.zero		1


	//   ....[13]....
        /*07a0*/ 	.word	0x00000620
        /*07a4*/ 	.word	0x000000ff
        /*07a8*/ 	.word	0x00016888
        /*07ac*/ 	.short	0x0100
        /*07ae*/ 	.byte	0x06
	.zero		1


	//   ....[14]....
        /*07b0*/ 	.word	0x00000750
        /*07b4*/ 	.word	0x000000ff
        /*07b8*/ 	.word	0x00016890
        /*07bc*/ 	.short	0x0100
        /*07be*/ 	.byte	0x08
	.zero		1


	//   ....[15]....
        /*07c0*/ 	.word	0x00000760
        /*07c4*/ 	.word	0x000000ff
        /*07c8*/ 	.word	0x000168a0
        /*07cc*/ 	.short	0x0100
        /*07ce*/ 	.byte	0x08
	.zero		1


	//   ....[16]....
        /*07d0*/ 	.word	0x00000770
        /*07d4*/ 	.word	0x000000ff
        /*07d8*/ 	.word	0x00016898
        /*07dc*/ 	.short	0x0100
        /*07de*/ 	.byte	0x08
	.zero		1


	//   ....[17]....
        /*07e0*/ 	.word	0x00000780
        /*07e4*/ 	.word	0x000000ff
        /*07e8*/ 	.word	0x000168a8
        /*07ec*/ 	.short	0x0100
        /*07ee*/ 	.byte	0x08
	.zero		1


	//   ....[18]....
        /*07f0*/ 	.word	0x000008b0
        /*07f4*/ 	.word	0x000000ff
        /*07f8*/ 	.word	0x000168b0
        /*07fc*/ 	.short	0x0100
        /*07fe*/ 	.byte	0x08
	.zero		1


	//   ....[19]....
        /*0800*/ 	.word	0x000008c0
        /*0804*/ 	.word	0x000000ff
        /*0808*/ 	.word	0x000168c0
        /*080c*/ 	.short	0x0100
        /*080e*/ 	.byte	0x08
	.zero		1


	//   ....[20]....
        /*0810*/ 	.word	0x000008d0
        /*0814*/ 	.word	0x000000ff
        /*0818*/ 	.word	0x000168b8
        /*081c*/ 	.short	0x0100
        /*081e*/ 	.byte	0x08
	.zero		1


	//   ....[21]....
        /*0820*/ 	.word	0x000008e0
        /*0824*/ 	.word	0x000000ff
        /*0828*/ 	.word	0x000168c8
        /*082c*/ 	.short	0x0100
        /*082e*/ 	.byte	0x08
	.zero		1


	//   ....[22]....
        /*0830*/ 	.word	0x00001aa0
        /*0834*/ 	.word	0x000000ff
        /*0838*/ 	.word	0x00016800
        /*083c*/ 	.short	0x010a
        /*083e*/ 	.byte	0x2d
	.zero		1


	//   ....[23]....
        /*0840*/ 	.word	0x00001b20
        /*0844*/ 	.word	0x00000005
        /*0848*/ 	.word	0x00016830
        /*084c*/ 	.short	0x010a
        /*084e*/ 	.byte	0x3f
	.zero		1


	//   ....[24]....
        /*0850*/ 	.word	0x00001b80
        /*0854*/ 	.word	0x00000005
        /*0858*/ 	.word	0x00016830
        /*085c*/ 	.short	0x010a
        /*085e*/ 	.byte	0x3f
	.zero		1


	//   ....[25]....
        /*0860*/ 	.word	0x00001f20
        /*0864*/ 	.word	0x00000000
        /*0868*/ 	.word	0x00000000
        /*086c*/ 	.short	0x0101
        /*086e*/ 	.byte	0x3f
	.zero		1


	//   ....[26]....
        /*0870*/ 	.word	0x00004d50
        /*0874*/ 	.word	0x000000ff
        /*0878*/ 	.word	0x00016830
        /*087c*/ 	.short	0x010a
        /*087e*/ 	.byte	0x06
	.zero		1


	//   ....[27]....
        /*0880*/ 	.word	0x00004d90
        /*0884*/ 	.word	0x000000ff
        /*0888*/ 	.word	0x00016830
        /*088c*/ 	.short	0x010a
        /*088e*/ 	.byte	0x06
	.zero		1


	//   ....[28]....
        /*0890*/ 	.word	0x00004f70
        /*0894*/ 	.word	0x000000ff
        /*0898*/ 	.word	0x00016850
        /*089c*/ 	.short	0x010a
        /*089e*/ 	.byte	0x06
	.zero		1


	//   ....[29]....
        /*08a0*/ 	.word	0x00004fb0
        /*08a4*/ 	.word	0x000000ff
        /*08a8*/ 	.word	0x00016850
        /*08ac*/ 	.short	0x010a
        /*08ae*/ 	.byte	0x06
	.zero		1


	//   ....[30]....
        /*08b0*/ 	.word	0x000053f0
        /*08b4*/ 	.word	0x00000008
        /*08b8*/ 	.word	0x00000000
        /*08bc*/ 	.short	0x0101
        /*08be*/ 	.byte	0x3f
	.zero		1


	//   ....[31]....
        /*08c0*/ 	.word	0x00007080
        /*08c4*/ 	.word	0x00000019
        /*08c8*/ 	.word	0x00000000
        /*08cc*/ 	.short	0x0101
        /*08ce*/ 	.byte	0x3f
	.zero		1


	//   ....[32]....
        /*08d0*/ 	.word	0x00007d90
        /*08d4*/ 	.word	0x000000ff
        /*08d8*/ 	.word	0x00016830
        /*08dc*/ 	.short	0x010a
        /*08de*/ 	.byte	0x06
	.zero		1


	//   ....[33]....
        /*08e0*/ 	.word	0x00007dd0
        /*08e4*/ 	.word	0x000000ff
        /*08e8*/ 	.word	0x00016830
        /*08ec*/ 	.short	0x010a
        /*08ee*/ 	.byte	0x06
	.zero		1


	//   ....[34]....
        /*08f0*/ 	.word	0x00007fb0
        /*08f4*/ 	.word	0x000000ff
        /*08f8*/ 	.word	0x00016850
        /*08fc*/ 	.short	0x010a
        /*08fe*/ 	.byte	0x06
	.zero		1


	//   ....[35]....
        /*0900*/ 	.word	0x00007ff0
        /*0904*/ 	.word	0x000000ff
        /*0908*/ 	.word	0x00016850
        /*090c*/ 	.short	0x010a
        /*090e*/ 	.byte	0x06
	.zero		1


	//   ....[36]....
        /*0910*/ 	.word	0x00009250
        /*0914*/ 	.word	0x0000001b
        /*0918*/ 	.word	0x00000000
        /*091c*/ 	.short	0x0101
        /*091e*/ 	.byte	0x3f
	.zero		1


	//   ....[37]....
        /*0920*/ 	.word	0x00009300
        /*0924*/ 	.word	0x0000001f
        /*0928*/ 	.word	0x00000000
        /*092c*/ 	.short	0x0101
        /*092e*/ 	.byte	0x3f
	.zero		1


	//   ....[38]....
        /*0930*/ 	.word	0x00009a90
        /*0934*/ 	.word	0x000000ff
        /*0938*/ 	.word	0x00016830
        /*093c*/ 	.short	0x010a
        /*093e*/ 	.byte	0x06
	.zero		1


	//   ....[39]....
        /*0940*/ 	.word	0x00009ad0
        /*0944*/ 	.word	0x000000ff
        /*0948*/ 	.word	0x00016830
        /*094c*/ 	.short	0x010a
        /*094e*/ 	.byte	0x06
	.zero		1


	//   ....[40]....
        /*0950*/ 	.word	0x00009cb0
        /*0954*/ 	.word	0x000000ff
        /*0958*/ 	.word	0x00016850
        /*095c*/ 	.short	0x010a
        /*095e*/ 	.byte	0x06
	.zero		1


	//   ....[41]....
        /*0960*/ 	.word	0x00009cf0
        /*0964*/ 	.word	0x000000ff
        /*0968*/ 	.word	0x00016850
        /*096c*/ 	.short	0x010a
        /*096e*/ 	.byte	0x06
	.zero		1


	//   ....[42]....
        /*0970*/ 	.word	0x0000a150
        /*0974*/ 	.word	0x0000000a
        /*0978*/ 	.word	0x00000000
        /*097c*/ 	.short	0x0101
        /*097e*/ 	.byte	0x3f
	.zero		1


	//   ....[43]....
        /*0980*/ 	.word	0x0000bd80
        /*0984*/ 	.word	0x00000019
        /*0988*/ 	.word	0x00000000
        /*098c*/ 	.short	0x0101
        /*098e*/ 	.byte	0x3f
	.zero		1


	//   ....[44]....
        /*0990*/ 	.word	0x0000c750
        /*0994*/ 	.word	0x000000ff
        /*0998*/ 	.word	0x00016850
        /*099c*/ 	.short	0x010a
        /*099e*/ 	.byte	0x05
	.zero		1


	//   ....[45]....
        /*09a0*/ 	.word	0x0000c790
        /*09a4*/ 	.word	0x000000ff
        /*09a8*/ 	.word	0x00016850
        /*09ac*/ 	.short	0x010a
        /*09ae*/ 	.byte	0x05
	.zero		1


	//   ....[46]....
        /*09b0*/ 	.word	0x0000cca0
        /*09b4*/ 	.word	0x00000000
        /*09b8*/ 	.word	0x00000000
        /*09bc*/ 	.short	0x0101
        /*09be*/ 	.byte	0x3f
	.zero		1


	//   ....[47]....
        /*09c0*/ 	.word	0x0000db80
        /*09c4*/ 	.word	0x00000000
        /*09c8*/ 	.word	0x00000000
        /*09cc*/ 	.short	0x0101
        /*09ce*/ 	.byte	0x3f
	.zero		1


	//   ....[48]....
        /*09d0*/ 	.word	0x00010590
        /*09d4*/ 	.word	0x00000003
        /*09d8*/ 	.word	0x00016840
        /*09dc*/ 	.short	0x010a
        /*09de*/ 	.byte	0x3f
	.zero		1


	//   ....[49]....
        /*09e0*/ 	.word	0x00011570
        /*09e4*/ 	.word	0x00000016
        /*09e8*/ 	.word	0x00016800
        /*09ec*/ 	.short	0x0107
        /*09ee*/ 	.byte	0x3f
	.zero		1


	//   ....[50]....
        /*09f0*/ 	.word	0x00011670
        /*09f4*/ 	.word	0x00000016
        /*09f8*/ 	.word	0x00016800
        /*09fc*/ 	.short	0x0101
        /*09fe*/ 	.byte	0x3f
	.zero		1


	//   ....[51]....
        /*0a00*/ 	.word	0x00011690
        /*0a04*/ 	.word	0x00000016
        /*0a08*/ 	.word	0x00016820
        /*0a0c*/ 	.short	0x010a
        /*0a0e*/ 	.byte	0x3f
	.zero		1


	//   ....[52]....
        /*0a10*/ 	.word	0x000119b0
        /*0a14*/ 	.word	0x00000002
        /*0a18*/ 	.word	0x00016840
        /*0a1c*/ 	.short	0x010a
        /*0a1e*/ 	.byte	0x3f
	.zero		1


	//   ....[53]....
        /*0a20*/ 	.word	0x00011c30
        /*0a24*/ 	.word	0x00000003
        /*0a28*/ 	.word	0x00000060
        /*0a2c*/ 	.short	0x010a
        /*0a2e*/ 	.byte	0x3f
	.zero		1


	//   ....[54]....
        /*0a30*/ 	.word	0x00012190
        /*0a34*/ 	.word	0x00000002
        /*0a38*/ 	.word	0x00016840
        /*0a3c*/ 	.short	0x010a
        /*0a3e*/ 	.byte	0x3f
	.zero		1


	//   ....[55]....
        /*0a40*/ 	.word	0x00012410
        /*0a44*/ 	.word	0x0000000a
        /*0a48*/ 	.word	0x00000060
        /*0a4c*/ 	.short	0x010a
        /*0a4e*/ 	.byte	0x3f
	.zero		1


	//   ....[56]....
        /*0a50*/ 	.word	0x000128a0
        /*0a54*/ 	.word	0x00000002
        /*0a58*/ 	.word	0x00016840
        /*0a5c*/ 	.short	0x010a
        /*0a5e*/ 	.byte	0x3f
	.zero		1


	//   ....[57]....
        /*0a60*/ 	.word	0x00012b30
        /*0a64*/ 	.word	0x00000007
        /*0a68*/ 	.word	0x00000060
        /*0a6c*/ 	.short	0x010a
        /*0a6e*/ 	.byte	0x3f
	.zero		1


	//   ....[58]....
        /*0a70*/ 	.word	0x00012f70
        /*0a74*/ 	.word	0x00000003
        /*0a78*/ 	.word	0x00016860
        /*0a7c*/ 	.short	0x010a
        /*0a7e*/ 	.byte	0x3f
	.zero		1


	//   ....[59]....
        /*0a80*/ 	.word	0x00013ec0
        /*0a84*/ 	.word	0x00000009
        /*0a88*/ 	.word	0x00016820
        /*0a8c*/ 	.short	0x010a
        /*0a8e*/ 	.byte	0x3f
	.zero		1


	//   ....[60]....
        /*0a90*/ 	.word	0x00014060
        /*0a94*/ 	.word	0x00000005
        /*0a98*/ 	.word	0x00000000
        /*0a9c*/ 	.short	0x010a
        /*0a9e*/ 	.byte	0x3f
	.zero		1


	//   ....[61]....
        /*0aa0*/ 	.word	0x000140d0
        /*0aa4*/ 	.word	0x00000003
        /*0aa8*/ 	.word	0x00000000
        /*0aac*/ 	.short	0x010a
        /*0aae*/ 	.byte	0x3f
	.zero		1


	//   ....[62]....
        /*0ab0*/ 	.word	0x00014130
        /*0ab4*/ 	.word	0x00000017
        /*0ab8*/ 	.word	0x00000000
        /*0abc*/ 	.short	0x010a
        /*0abe*/ 	.byte	0x3f
	.zero		1


	//   ....[63]....
        /*0ac0*/ 	.word	0x00014160
        /*0ac4*/ 	.word	0x00000007
        /*0ac8*/ 	.word	0x00000000
        /*0acc*/ 	.short	0x010a
        /*0ace*/ 	.byte	0x3f
	.zero		1


	//   ....[64]....
        /*0ad0*/ 	.word	0x000141d0
        /*0ad4*/ 	.word	0x00000003
        /*0ad8*/ 	.word	0x00016800
        /*0adc*/ 	.short	0x010a
        /*0ade*/ 	.byte	0x3f
	.zero		1


	//   ....[65]....
        /*0ae0*/ 	.word	0x00014220
        /*0ae4*/ 	.word	0x00000005
        /*0ae8*/ 	.word	0x00016830
        /*0aec*/ 	.short	0x010a
        /*0aee*/ 	.byte	0x3f
	.zero		1


	//   ....[66]....
        /*0af0*/ 	.word	0x00014280
        /*0af4*/ 	.word	0x00000007
        /*0af8*/ 	.word	0x00016830
        /*0afc*/ 	.short	0x010a
        /*0afe*/ 	.byte	0x3f
	.zero		1


	//   ....[67]....
        /*0b00*/ 	.word	0x000142e0
        /*0b04*/ 	.word	0x00000007
        /*0b08*/ 	.word	0x00016850
        /*0b0c*/ 	.short	0x010a
        /*0b0e*/ 	.byte	0x3f
	.zero		1


	//   ....[68]....
        /*0b10*/ 	.word	0x00014340
        /*0b14*/ 	.word	0x00000003
        /*0b18*/ 	.word	0x00016830
        /*0b1c*/ 	.short	0x010a
        /*0b1e*/ 	.byte	0x3f
	.zero		1


	//   ....[69]....
        /*0b20*/ 	.word	0x000143a0
        /*0b24*/ 	.word	0x00000003
        /*0b28*/ 	.word	0x00016850
        /*0b2c*/ 	.short	0x010a
        /*0b2e*/ 	.byte	0x3f
	.zero		1


	//   ....[70]....
        /*0b30*/ 	.word	0x00014400
        /*0b34*/ 	.word	0x00000003
        /*0b38*/ 	.word	0x00016830
        /*0b3c*/ 	.short	0x010a
        /*0b3e*/ 	.byte	0x3f
	.zero		1


	//   ....[71]....
        /*0b40*/ 	.word	0x00014460
        /*0b44*/ 	.word	0x00000003
        /*0b48*/ 	.word	0x00016850
        /*0b4c*/ 	.short	0x010a
        /*0b4e*/ 	.byte	0x3f
	.zero		1


	//   ....[72]....
        /*0b50*/ 	.word	0x000144c0
        /*0b54*/ 	.word	0x00000007
        /*0b58*/ 	.word	0x00016850
        /*0b5c*/ 	.short	0x010a
        /*0b5e*/ 	.byte	0x3f
	.zero		1


	//   ....[73]....
        /*0b60*/ 	.word	0x00014660
        /*0b64*/ 	.word	0x00000003
        /*0b68*/ 	.word	0x00016840
        /*0b6c*/ 	.short	0x010a
        /*0b6e*/ 	.byte	0x3f
	.zero		1


	//   ....[74]....
        /*0b70*/ 	.word	0x00015540
        /*0b74*/ 	.word	0x00000016
        /*0b78*/ 	.word	0x00016820
        /*0b7c*/ 	.short	0x010a
        /*0b7e*/ 	.byte	0x3f
	.zero		1


	//   ....[75]....
        /*0b80*/ 	.word	0x00015590
        /*0b84*/ 	.word	0x00000002
        /*0b88*/ 	.word	0x00016840
        /*0b8c*/ 	.short	0x010a
        /*0b8e*/ 	.byte	0x3f
	.zero		1


	//   ....[76]....
        /*0b90*/ 	.word	0x000155e0
        /*0b94*/ 	.word	0x00000003
        /*0b98*/ 	.word	0x00000060
        /*0b9c*/ 	.short	0x010a
        /*0b9e*/ 	.byte	0x3f
	.zero		1


	//   ....[77]....
        /*0ba0*/ 	.word	0x00015630
        /*0ba4*/ 	.word	0x00000002
        /*0ba8*/ 	.word	0x00016840
        /*0bac*/ 	.short	0x010a
        /*0bae*/ 	.byte	0x3f
	.zero		1


	//   ....[78]....
        /*0bb0*/ 	.word	0x00015680
        /*0bb4*/ 	.word	0x0000000a
        /*0bb8*/ 	.word	0x00000060
        /*0bbc*/ 	.short	0x010a
        /*0bbe*/ 	.byte	0x3f
	.zero		1


	//   ....[79]....
        /*0bc0*/ 	.word	0x000156d0
        /*0bc4*/ 	.word	0x00000002
        /*0bc8*/ 	.word	0x00016840
        /*0bcc*/ 	.short	0x010a
        /*0bce*/ 	.byte	0x3f
	.zero		1


	//   ....[80]....
        /*0bd0*/ 	.word	0x00015720
        /*0bd4*/ 	.word	0x00000007
        /*0bd8*/ 	.word	0x00000060
        /*0bdc*/ 	.short	0x010a
        /*0bde*/ 	.byte	0x3f
	.zero		1


	//   ....[81]....
        /*0be0*/ 	.word	0x00015770
        /*0be4*/ 	.word	0x00000003
        /*0be8*/ 	.word	0x00016860
        /*0bec*/ 	.short	0x010a
        /*0bee*/ 	.byte	0x3f
	.zero		1


	//   ....[82]....
        /*0bf0*/ 	.word	0x000160f0
        /*0bf4*/ 	.word	0x00000009
        /*0bf8*/ 	.word	0x00016820
        /*0bfc*/ 	.short	0x010a
        /*0bfe*/ 	.byte	0x3f
	.zero		1


	//   ....[83]....
        /*0c00*/ 	.word	0x00016290
        /*0c04*/ 	.word	0x00000005
        /*0c08*/ 	.word	0x00000000
        /*0c0c*/ 	.short	0x010a
        /*0c0e*/ 	.byte	0x3f
	.zero		1


	//   ....[84]....
        /*0c10*/ 	.word	0x000162e0
        /*0c14*/ 	.word	0x00000003
        /*0c18*/ 	.word	0x00000000
        /*0c1c*/ 	.short	0x010a
        /*0c1e*/ 	.byte	0x3f
	.zero		1


	//   ....[85]....
        /*0c20*/ 	.word	0x00016330
        /*0c24*/ 	.word	0x00000017
        /*0c28*/ 	.word	0x00000000
        /*0c2c*/ 	.short	0x010a
        /*0c2e*/ 	.byte	0x3f
	.zero		1


	//----- nvinfo : EIATTR_NUM_MBARRIERS
	.align		4
.L_1615:
        /*0c30*/ 	.byte	0x03, 0x38
        /*0c32*/ 	.short	0x0016


	//----- nvinfo : EIATTR_EXIT_INSTR_OFFSETS
	.align		4
        /*0c34*/ 	.byte	0x04, 0x1c
        /*0c36*/ 	.short	(.L_1617 - .L_1616)


	//   ....[0]....
.L_1616:
        /*0c38*/ 	.word	0x00000a80


	//   ....[1]....
        /*0c3c*/ 	.word	0x0000e7c0


	//   ....[2]....
        /*0c40*/ 	.word	0x000141b0


	//----- nvinfo : EIATTR_MAX_THREADS
	.align		4
.L_1617:
        /*0c44*/ 	.byte	0x04, 0x05
        /*0c46*/ 	.short	(.L_1619 - .L_1618)
.L_1618:
        /*0c48*/ 	.word	0x00000200
        /*0c4c*/ 	.word	0x00000001
        /*0c50*/ 	.word	0x00000001


	//----- nvinfo : EIATTR_CRS_STACK_SIZE
	.align		4
.L_1619:
        /*0c54*/ 	.byte	0x04, 0x1e
        /*0c56*/ 	.short	(.L_1621 - .L_1620)
.L_1620:
        /*0c58*/ 	.word	0x00000000


	//----- nvinfo : EIATTR_CBANK_PARAM_SIZE
	.align		4
.L_1621:
        /*0c5c*/ 	.byte	0x03, 0x19
        /*0c5e*/ 	.short	0x0af0


	//----- nvinfo : EIATTR_PARAM_CBANK
	.align		4
        /*0c60*/ 	.byte	0x04, 0x0a
        /*0c62*/ 	.short	(.L_1623 - .L_1622)
	.align		4
.L_1622:
        /*0c64*/ 	.word	index@(.nv.constant0._ZN7cutlass13device_kernelIN5flash11enable_sm90INS1_16FlashAttnFwdSm90INS1_25CollectiveMainloopFwdSm90ILi2EN4cute5tupleIJNS5_1CILi1EEES8_S8_EEENS6_IJNS7_ILi192EEENS7_ILi128EEENS7_ILi64EEEEEELi64ENS_10bfloat16_tEfNS_4arch4Sm90ELb0ELb1ELb0ELb1ELb0ELb0ELb0ELb1ELb1ELb1ELb0ELb0EEENS1_21CollectiveEpilogueFwdINS6_IJSA_SC_SB_EEES9_SE_SG_Li384ELb1ELb1ELb0ELb0EEENS1_36VarlenDynamicPersistentTileSchedulerILi192ELi128ELi384ELi128ELb0ELb1ELb1ELb1ELb0ELb1EEEEEEEEEvNT_6ParamsE)
        /*0c68*/ 	.short	0x0210
        /*0c6a*/ 	.short	0x0af0


	//----- nvinfo : EIATTR_SW_WAR
	.align		4
.L_1623:
        /*0c6c*/ 	.byte	0x04, 0x36
        /*0c6e*/ 	.short	(.L_1625 - .L_1624)
.L_1624:
        /*0c70*/ 	.word	0x00000008
.L_1625:


//--------------------- .nv.info._ZN7cutlass13device_kernelIN5flash11enable_sm90INS1_16FlashAttnFwdSm90INS1_25CollectiveMainloopFwdSm90ILi2EN4cute5tupleIJNS5_1CILi1EEES8_S8_EEENS6_IJNS7_ILi192EEENS7_ILi128EEENS7_ILi64EEEEEELi64ENS_10bfloat16_tEfNS_4arch4Sm90ELb0ELb1ELb0ELb1ELb0ELb1ELb0ELb1ELb1ELb1ELb0ELb0EEENS1_21CollectiveEpilogueFwdINS6_IJSA_SC_SB_EEES9_SE_SG_Li384ELb1ELb1ELb0ELb0EEENS1_36VarlenDynamicPersistentTileSchedulerILi192ELi128ELi384ELi128ELb0ELb1ELb1ELb1ELb0ELb1EEEEEEEEEvNT_6ParamsE --------------------------
	.section	.nv.info._ZN7cutlass13device_kernelIN5flash11enable_sm90INS1_16FlashAttnFwdSm90INS1_25CollectiveMainloopFwdSm90ILi2EN4cute5tupleIJNS5_1CILi1EEES8_S8_EEENS6_IJNS7_ILi192EEENS7_ILi128EEENS7_ILi64EEEEEELi64ENS_10bfloat16_tEfNS_4arch4Sm90ELb0ELb1ELb0ELb1ELb0ELb1ELb0ELb1ELb1ELb1ELb0ELb0EEENS1_21CollectiveEpilogueFwdINS6_IJSA_SC_SB_EEES9_SE_SG_Li384ELb1ELb1ELb0ELb0EEENS1_36VarlenDynamicPersistentTileSchedulerILi192ELi128ELi384ELi128ELb0ELb1ELb1ELb1ELb0ELb1EEEEEEEEEvNT_6ParamsE,"",@"SHT_CUDA_INFO"
	.sectionflags	@""
	.align	4


	//----- nvinfo : EIATTR_CUDA_API_VERSION
	.align		4
        /*0000*/ 	.byte	0x04, 0x37
        /*0002*/ 	.short	(.L_1627 - .L_1626)
.L_1626:
        /*0004*/ 	.word	0x00000082


	//----- nvinfo : EIATTR_KPARAM_INFO
	.align		4
.L_1627:
        /*0008*/ 	.byte	0x04, 0x17
        /*000a*/ 	.short	(.L_1629 - .L_1628)
.L_1628:
        /*000c*/ 	.word	0x00000000
        /*0010*/ 	.short	0x0000
        /*0012*/ 	.short	0x0070
        /*0014*/ 	.byte	0x00, 0xf0, 0x01, 0x2a


	//----- nvinfo : EIATTR_SPARSE_MMA_MASK
	.align		4
.L_1629:
        /*0018*/ 	.byte	0x03, 0x50
        /*001a*/ 	.short	0x0000


	//----- nvinfo : EIATTR_MAXREG_COUNT
	.align		4
        /*001c*/ 	.byte	0x03, 0x1b
        /*001e*/ 	.short	0x0080


	//----- nvinfo : EIATTR_NUM_BARRIERS
	.align		4
        /*0020*/ 	.byte	0x02, 0x4c
        /*0022*/ 	.byte	0x10
	.zero		1


	//----- nvinfo : EIATTR_EXTERNS
	.align		4
        /*0024*/ 	.byte	0x04, 0x0f
        /*0026*/ 	.short	(.L_1631 - .L_1630)


	//   ....[0]....
	.align		4
.L_1630:
        /*0028*/ 	.word	index@(__assertfail)


	//----- nvinfo : EIATTR_ANNOTATIONS
	.align		4
.L_1631:
        /*002c*/ 	.byte	0x04, 0x55
        /*002e*/ 	.short	(.L_1633 - .L_1632)


	//   ....[0]....
.L_1632:
        /* <DEDUP_REMOVED lines=76> */


	//----- nvinfo : EIATTR_MERCURY_ISA_VERSION
	.align		4
.L_1633:
        /*04e0*/ 	.byte	0x03, 0x5f
        /*04e2*/ 	.short	0x0101


	//----- nvinfo : EIATTR_UNUSED_LOAD_BYTE_OFFSET
	.align		4
        /*04e4*/ 	.byte	0x04, 0x44
        /*04e6*/ 	.short	(.L_1635 - .L_1634)


	//   ....[0]....
.L_1634:
        /*04e8*/ 	.word	0x00000ae0
        /*04ec*/ 	.word	0x0000fff0


	//   ....[1]....
        /*04f0*/ 	.word	0x00015480
        /*04f4*/ 	.word	0x0000fff0


	//----- nvinfo : EIATTR_INT_WARP_WIDE_INSTR_OFFSETS
	.align		4
.L_1635:
        /*04f8*/ 	.byte	0x04, 0x31
        /*04fa*/ 	.short	(.L_1637 - .L_1636)


	//   ....[0]....
.L_1636:
        /*04fc*/ 	.word	0x00000190


	//   ....[1]....
        /*0500*/ 	.word	0x000001d0


	//   ....[2]....
        /*0504*/ 	.word	0x00000240


	//   ....[3]....
        /*0508*/ 	.word	0x000195d0


	//   ....[4]....
        /*050c*/ 	.word	0x00019660


	//   ....[5]....
        /*0510*/ 	.word	0x0001c6e0


	//   ....[6]....
        /*0514*/ 	.word	0x0001c770


	//----- nvinfo : EIATTR_COOP_GROUP_MASK_REGIDS
	.align		4
.L_1637:
        /*0518*/ 	.byte	0x04, 0x29
        /*051a*/ 	.short	(.L_1639 - .L_1638)


	//   ....[0]....
.L_1638:
        /*051c*/ 	.word	0xffffffff


	//   ....[1]....
        /*0520*/ 	.word	0xffffffff


	//   ....[2]....
        /*0524*/ 	.word	0xffffffff


	//   ....[3]....
        /*0528*/ 	.word	0xffffffff


	//   ....[4]....
        /*052c*/ 	.word	0xffffffff


	//   ....[5]....
        /*0530*/ 	.word	0xffffffff


	//   ....[6]....
        /*0534*/ 	.word	0xffffffff


	//   ....[7]....
        /*0538*/ 	.word	0xffffffff


	//   ....[8]....
        /*053c*/ 	.word	0xffffffff


	//   ....[9]....
        /*0540*/ 	.word	0xffffffff


	//   ....[10]....
        /*0544*/ 	.word	0xffffffff


	//   ....[11]....
        /*0548*/ 	.word	0xffffffff


	//   ....[12]....
        /*054c*/ 	.word	0xffffffff


	//   ....[13]....
        /*0550*/ 	.word	0xffffffff


	//   ....[14]....
        /*0554*/ 	.word	0xffffffff


	//   ....[15]....
        /*0558*/ 	.word	0xffffffff


	//   ....[16]....
        /*055c*/ 	.word	0xffffffff


	//   ....[17]....
        /*0560*/ 	.word	0xffffffff


	//   ....[18]....
        /*0564*/ 	.word	0xffffffff


	//   ....[19]....
        /*0568*/ 	.word	0xffffffff


	//   ....[20]....
        /*056c*/ 	.word	0xffffffff


	//   ....[21]....
        /*0570*/ 	.word	0xffffffff


	//   ....[22]....
        /*0574*/ 	.word	0xffffffff


	//   ....[23]....
        /*0578*/ 	.word	0xffffffff


	//   ....[24]....
        /*057c*/ 	.word	0xffffffff


	//   ....[25]....
        /*0580*/ 	.word	0xffffffff


	//   ....[26]....
        /*0584*/ 	.word	0xffffffff


	//   ....[27]....
        /*0588*/ 	.word	0xffffffff


	//   ....[28]....
        /*058c*/ 	.word	0xffffffff


	//   ....[29]....
        /*0590*/ 	.word	0xffffffff


	//   ....[30]....
        /*0594*/ 	.word	0xffffffff


	//   ....[31]....
        /*0598*/ 	.word	0xffffffff


	//   ....[32]....
        /*059c*/ 	.word	0xffffffff


	//   ....[33]....
        /*05a0*/ 	.word	0xffffffff


	//   ....[34]....
        /*05a4*/ 	.word	0xffffffff


	//   ....[35]....
        /*05a8*/ 	.word	0xffffffff


	//   ....[36]....
        /*05ac*/ 	.word	0xffffffff


	//   ....[37]....
        /*05b0*/ 	.word	0xffffffff


	//   ....[38]....
        /*05b4*/ 	.word	0xffffffff


	//   ....[39]....
        /*05b8*/ 	.word	0xffffffff


	//   ....[40]....
        /*05bc*/ 	.word	0xffffffff


	//   ....[41]....
        /*05c0*/ 	.word	0xffffffff


	//   ....[42]....
        /*05c4*/ 	.word	0xffffffff


	//   ....[43]....
        /*05c8*/ 	.word	0xffffffff


	//   ....[44]....
        /*05cc*/ 	.word	0xffffffff


	//   ....[45]....
        /*05d0*/ 	.word	0xffffffff


	//   ....[46]....
        /*05d4*/ 	.word	0xffffffff


	//   ....[47]....
        /*05d8*/ 	.word	0xffffffff


	//   ....[48]....
        /*05dc*/ 	.word	0xffffffff


	//   ....[49]....
        /*05e0*/ 	.word	0xffffffff


	//   ....[50]....
        /*05e4*/ 	.word	0xffffffff


	//   ....[51]....
        /*05e8*/ 	.word	0xffffffff


	//   ....[52]....
        /*05ec*/ 	.word	0xffffffff


	//   ....[53]....
        /*05f0*/ 	.word	0xffffffff


	//   ....[54]....
        /*05f4*/ 	.word	0xffffffff


	//   ....[55]....
        /*05f8*/ 	.word	0xffffffff


	//   ....[56]....
        /*05fc*/ 	.word	0xffffffff


	//   ....[57]....
        /*0600*/ 	.word	0xffffffff


	//   ....[58]....
        /*0604*/ 	.word	0xffffffff


	//   ....[59]....
        /*0608*/ 	.word	0xffffffff


	//   ....[60]....
        /*060c*/ 	.word	0xffffffff


	//   ....[61]....
        /*0610*/ 	.word	0xffffffff


	//   ....[62]....
        /*0614*/ 	.word	0xffffffff


	//   ....[63]....
        /*0618*/ 	.word	0xffffffff


	//   ....[64]....
        /*061c*/ 	.word	0xffffffff


	//   ....[65]....
        /*0620*/ 	.word	0xffffffff


	//   ....[66]....
        /*0624*/ 	.word	0xffffffff


	//   ....[67]....
        /*0628*/ 	.word	0xffffffff


	//   ....[68]....
        /*062c*/ 	.word	0xffffffff


	//   ....[69]....
        /*0630*/ 	.word	0xffffffff


	//   ....[70]....
        /*0634*/ 	.word	0xffffffff


	//   ....[71]....
        /*0638*/ 	.word	0xffffffff


	//   ....[72]....
        /*063c*/ 	.word	0xffffffff


	//   ....[73]....
        /*0640*/ 	.word	0xffffffff


	//   ....[74]....
        /*0644*/ 	.word	0xffffffff


	//   ....[75]....
        /*0648*/ 	.word	0xffffffff


	//   ....[76]....
        /*064c*/ 	.word	0xffffffff


	//   ....[77]....
        /*0650*/ 	.word	0xffffffff


	//   ....[78]....
        /*0654*/ 	.word	0xffffffff


	//   ....[79]....
        /*0658*/ 	.word	0xffffffff


	//   ....[80]....
        /*065c*/ 	.word	0xffffffff


	//   ....[81]....
        /*0660*/ 	.word	0xffffffff


	//   ....[82]....
        /*0664*/ 	.word	0xffffffff


	//   ....[83]....
        /*0668*/ 	.word	0xffffffff


	//   ....[84]....
        /*066c*/ 	.word	0xffffffff


	//   ....[85]....
        /*0670*/ 	.word	0xffffffff


	//   ....[86]....
        /*0674*/ 	.word	0xffffffff


	//   ....[87]....
        /*0678*/ 	.word	0xffffffff


	//   ....[88]....
        /*067c*/ 	.word	0xffffffff


	//   ....[89]....
        /*0680*/ 	.word	0xffffffff


	//   ....[90]....
        /*0684*/ 	.word	0xffffffff


	//   ....[91]....
        /*0688*/ 	.word	0xffffffff


	//   ....[92]....
        /*068c*/ 	.word	0xffffffff


	//   ....[93]....
        /*0690*/ 	.word	0xffffffff


	//   ....[94]....
        /*0694*/ 	.word	0xffffffff


	//   ....[95]....
        /*0698*/ 	.word	0xffffffff


	//   ....[96]....
        /*069c*/ 	.word	0xffffffff


	//   ....[97]....
        /*06a0*/ 	.word	0xffffffff


	//   ....[98]....
        /*06a4*/ 	.word	0xffffffff


	//   ....[99]....
        /*06a8*/ 	.word	0xffffffff


	//   ....[100]....
        /*06ac*/ 	.word	0xffffffff


	//   ....[101]....
        /*06b0*/ 	.word	0xffffffff


	//   ....[102]....
        /*06b4*/ 	.word	0xffffffff


	//   ....[103]....
        /*06b8*/ 	.word	0xffffffff


	//   ....[104]....
        /*06bc*/ 	.word	0xffffffff


	//   ....[105]....
        /*06c0*/ 	.word	0xffffffff


	//   ....[106]....
        /*06c4*/ 	.word	0xffffffff


	//   ....[107]....
        /*06c8*/ 	.word	0xffffffff


	//   ....[108]....
        /*06cc*/ 	.word	0xffffffff


	//   ....[109]....
        /*06d0*/ 	.word	0xffffffff


	//   ....[110]....
        /*06d4*/ 	.word	0xffffffff


	//   ....[111]....
        /*06d8*/ 	.word	0xffffffff


	//   ....[112]....
        /*06dc*/ 	.word	0xffffffff


	//   ....[113]....
        /*06e0*/ 	.word	0xffffffff


	//   ....[114]....
        /*06e4*/ 	.word	0xffffffff


	//   ....[115]....
        /*06e8*/ 	.word	0xffffffff


	//   ....[116]....
        /*06ec*/ 	.word	0xffffffff


	//   ....[117]....
        /*06f0*/ 	.word	0xffffffff


	//   ....[118]....
        /*06f4*/ 	.word	0xffffffff


	//   ....[119]....
        /*06f8*/ 	.word	0xffffffff


	//   ....[120]....
        /*06fc*/ 	.word	0xffffffff


	//   ....[121]....
        /*0700*/ 	.word	0xffffffff


	//   ....[122]....
        /*0704*/ 	.word	0xffffffff


	//   ....[123]....
        /*0708*/ 	.word	0xffffffff


	//   ....[124]....
        /*070c*/ 	.word	0xffffffff


	//   ....[125]....
        /*0710*/ 	.word	0xffffffff


	//   ....[126]....
        /*0714*/ 	.word	0xffffffff


	//   ....[127]....
        /*0718*/ 	.word	0xffffffff


	//   ....[128]....
        /*071c*/ 	.word	0xffffffff


	//   ....[129]....
        /*0720*/ 	.word	0xffffffff


	//   ....[130]....
        /*0724*/ 	.word	0x0500000f


	//   ....[131]....
        /*0728*/ 	.word	0x0500000f


	//   ....[132]....
        /*072c*/ 	.word	0x0500000f


	//   ....[133]....
        /*0730*/ 	.word	0x0500000f


	//   ....[134]....
        /*0734*/ 	.word	0x0500000f


	//   ....[135]....
        /*0738*/ 	.word	0x0500000f


	//   ....[136]....
        /*073c*/ 	.word	0x0500000f


	//   ....[137]....
        /*0740*/ 	.word	0x0500000f


	//   ....[138]....
        /*0744*/ 	.word	0x0500000f


	//   ....[139]....
        /*0748*/ 	.word	0x0500000f


	//   ....[140]....
        /*074c*/ 	.word	0x0500000f


	//   ....[141]....
        /*0750*/ 	.word	0x0500000f


	//   ....[142]....
        /*0754*/ 	.word	0x0500000f


	//   ....[143]....
        /*0758*/ 	.word	0x0500000f


	//   ....[144]....
        /*075c*/ 	.word	0x0500000f


	//   ....[145]....
        /*0760*/ 	.word	0x0500000f


	//   ....[146]....
        /*0764*/ 	.word	0x0500000f


	//   ....[147]....
        /*0768*/ 	.word	0x0500000f


	//   ....[148]....
        /*076c*/ 	.word	0x0500000f


	//   ....[149]....
        /*0770*/ 	.word	0x0500000f


	//   ....[150]....
        /*0774*/ 	.word	0x0500000f


	//   ....[151]....
        /*0778*/ 	.word	0x0500000f


	//   ....[152]....
        /*077c*/ 	.word	0x0500000f


	//   ....[153]....
        /*0780*/ 	.word	0x0500000f


	//   ....[154]....
        /*0784*/ 	.word	0x0500000f


	//   ....[155]....
        /*0788*/ 	.word	0x0500000f


	//   ....[156]....
        /*078c*/ 	.word	0x0500000f


	//   ....[157]....
        /*0790*/ 	.word	0x0500000f


	//   ....[158]....
        /*0794*/ 	.word	0x0500000f


	//   ....[159]....
        /*0798*/ 	.word	0x0500000f


	//   ....[160]....
        /*079c*/ 	.word	0x0500000f


	//   ....[161]....
        /*07a0*/ 	.word	0x0500000f


	//   ....[162]....
        /*07a4*/ 	.word	0x0500000f


	//   ....[163]....
        /*07a8*/ 	.word	0x0500000f


	//   ....[164]....
        /*07ac*/ 	.word	0x0500000f


	//   ....[165]....
        /*07b0*/ 	.word	0x0500000f


	//   ....[166]....
        /*07b4*/ 	.word	0x0500000f


	//   ....[167]....
        /*07b8*/ 	.word	0x0500000f


	//   ....[168]....
        /*07bc*/ 	.word	0x0500000f


	//   ....[169]....
        /*07c0*/ 	.word	0x0500000f


	//   ....[170]....
        /*07c4*/ 	.word	0x0500000f


	//   ....[171]....
        /*07c8*/ 	.word	0x0500000f


	//   ....[172]....
        /*07cc*/ 	.word	0x0500000f


	//   ....[173]....
        /*07d0*/ 	.word	0x0500000f


	//   ....[174]....
        /*07d4*/ 	.word	0x0500000f


	//   ....[175]....
        /*07d8*/ 	.word	0x0500000f


	//   ....[176]....
        /*07dc*/ 	.word	0x0500000f


	//   ....[177]....
        /*07e0*/ 	.word	0x0500000f


	//   ....[178]....
        /*07e4*/ 	.word	0x0500000f


	//   ....[179]....
        /*07e8*/ 	.word	0x0500000f


	//   ....[180]....
        /*07ec*/ 	.word	0x0500000f


	//   ....[181]....
        /*07f0*/ 	.word	0x0500000f


	//   ....[182]....
        /*07f4*/ 	.word	0x0500000f


	//   ....[183]....
        /*07f8*/ 	.word	0x0500000f


	//   ....[184]....
        /*07fc*/ 	.word	0x0500000f


	//   ....[185]....
        /*0800*/ 	.word	0x0500000f


	//   ....[186]....
        /*0804*/ 	.word	0x0500000f


	//   ....[187]....
        /*0808*/ 	.word	0x0500000f


	//   ....[188]....
        /*080c*/ 	.word	0x0500000f


	//   ....[189]....
        /*0810*/ 	.word	0x0500000f


	//   ....[190]....
        /*0814*/ 	.word	0x0500000f


	//   ....[191]....
        /*0818*/ 	.word	0x0500000f


	//   ....[192]....
        /*081c*/ 	.word	0x0500000f


	//   ....[193]....
        /*0820*/ 	.word	0x0500000f


	//   ....[194]....
        /*0824*/ 	.word	0x0500000f


	//   ....[195]....
        /*0828*/ 	.word	0x0500000f


	//   ....[196]....
        /*082c*/ 	.word	0x0500000f


	//   ....[197]....
        /*0830*/ 	.word	0x0500000f


	//   ....[198]....
        /*0834*/ 	.word	0x0500000f


	//----- nvinfo : EIATTR_COOP_GROUP_INSTR_OFFSETS
	.align		4
.L_1639:
        /*0838*/ 	.byte	0x04, 0x28
        /*083a*/ 	.short	(.L_1641 - .L_1640)


	//   ....[0]....
.L_1640:
        /*083c*/ 	.word	0x00000070


	//   ....[1]....
        /*0840*/ 	.word	0x000001a0


	//   ....[2]....
        /*0844*/ 	.word	0x000001f0


	//   ....[3]....
        /*0848*/ 	.word	0x00000420


	//   ....[4]....
        /*084c*/ 	.word	0x00000580


	//   ....[5]....
        /*0850*/ 	.word	0x000006a0


	//   ....[6]....
        /*0854*/ 	.word	0x00000800


	//   ....[7]....
        /*0858*/ 	.word	0x000061f0


	//   ....[8]....
        /*085c*/ 	.word	0x000069c0


	//   ....[9]....
        /*0860*/ 	.word	0x000069d0


	//   ....[10]....
        /*0864*/ 	.word	0x000069e0


	//   ....[11]....
        /*0868*/ 	.word	0x000069f0


	//   ....[12]....
        /*086c*/ 	.word	0x00006d20


	//   ....[13]....
        /*0870*/ 	.word	0x00006d30


	//   ....[14]....
        /*0874*/ 	.word	0x00006d40


	//   ....[15]....
        /*0878*/ 	.word	0x00006d50


	//   ....[16]....
        /*087c*/ 	.word	0x00008160


	//   ....[17]....
        /*0880*/ 	.word	0x00008170


	//   ....[18]....
        /*0884*/ 	.word	0x00008180


	//   ....[19]....
        /*0888*/ 	.word	0x00008190


	//   ....[20]....
        /*088c*/ 	.word	0x00008290


	//   ....[21]....
        /*0890*/ 	.word	0x000082b0


	//   ....[22]....
        /*0894*/ 	.word	0x00008340


	//   ....[23]....
        /*0898*/ 	.word	0x00008370


	//   ....[24]....
        /*089c*/ 	.word	0x00009ad0


	//   ....[25]....
        /*08a0*/ 	.word	0x00009db0


	//   ....[26]....
        /*08a4*/ 	.word	0x0000b010


	//   ....[27]....
        /*08a8*/ 	.word	0x0000b120


	//   ....[28]....
        /*08ac*/ 	.word	0x0000ba20


	//   ....[29]....
        /*08b0*/ 	.word	0x0000ba90


	//   ....[30]....
        /*08b4*/ 	.word	0x0000d2e0


	//   ....[31]....
        /*08b8*/ 	.word	0x0000d560


	//   ....[32]....
        /*08bc*/ 	.word	0x0000e230


	//   ....[33]....
        /*08c0*/ 	.word	0x0000e390


	//   ....[34]....
        /*08c4*/ 	.word	0x0000ea60


	//   ....[35]....
        /*08c8*/ 	.word	0x0000ead0


	//   ....[36]....
        /*08cc*/ 	.word	0x00010460


	//   ....[37]....
        /*08d0*/ 	.word	0x00010480


	//   ....[38]....
        /*08d4*/ 	.word	0x000109a0


	//   ....[39]....
        /*08d8*/ 	.word	0x00010ac0


	//   ....[40]....
        /*08dc*/ 	.word	0x000124b0


	//   ....[41]....
        /*08e0*/ 	.word	0x00012730


	//   ....[42]....
        /*08e4*/ 	.word	0x000133f0


	//   ....[43]....
        /*08e8*/ 	.word	0x000134a0


	//   ....[44]....
        /*08ec*/ 	.word	0x00013be0


	//   ....[45]....
        /*08f0*/ 	.word	0x00013c20


	//   ....[46]....
        /*08f4*/ 	.word	0x00014c70


	//   ....[47]....
        /*08f8*/ 	.word	0x00014cb0


	//   ....[48]....
        /*08fc*/ 	.word	0x00014d90


	//   ....[49]....
        /*0900*/ 	.word	0x00015040


	//   ....[50]....
        /*0904*/ 	.word	0x00015cb0


	//   ....[51]....
        /*0908*/ 	.word	0x00015cf0


	//   ....[52]....
        /*090c*/ 	.word	0x00015d20


	//   ....[53]....
        /*0910*/ 	.word	0x00015d50


	//   ....[54]....
        /*0914*/ 	.word	0x000161a0


	//   ....[55]....
        /*0918*/ 	.word	0x000161e0


	//   ....[56]....
        /*091c*/ 	.word	0x00016200


	//   ....[57]....
        /*0920*/ 	.word	0x00016240


	//   ....[58]....
        /*0924*/ 	.word	0x00016260


	//   ....[59]....
        /*0928*/ 	.word	0x00016280


	//   ....[60]....
        /*092c*/ 	.word	0x000162a0


	//   ....[61]....
        /*0930*/ 	.word	0x000162d0


	//   ....[62]....
        /*0934*/ 	.word	0x00016af0


	//   ....[63]....
        /*0938*/ 	.word	0x00016b20


	//   ....[64]....
        /*093c*/ 	.word	0x00016b40


	//   ....[65]....
        /*0940*/ 	.word	0x00016b70


	//   ....[66]....
        /*0944*/ 	.word	0x00016ba0


	//   ....[67]....
        /*0948*/ 	.word	0x00016bb0


	//   ....[68]....
        /*094c*/ 	.word	0x00016be0


	//   ....[69]....
        /*0950*/ 	.word	0x00016c50


	//   ....[70]....
        /*0954*/ 	.word	0x00016d70


	//   ....[71]....
        /*0958*/ 	.word	0x00016f60


	//   ....[72]....
        /*095c*/ 	.word	0x00016f90


	//   ....[73]....
        /*0960*/ 	.word	0x00016fc0


	//   ....[74]....
        /*0964*/ 	.word	0x00016ff0


	//   ....[75]....
        /*0968*/ 	.word	0x00017020


	//   ....[76]....
        /*096c*/ 	.word	0x00017050


	//   ....[77]....
        /*0970*/ 	.word	0x000171c0


	//   ....[78]....
        /*0974*/ 	.word	0x000171f0


	//   ....[79]....
        /*0978*/ 	.word	0x00017220


	//   ....[80]....
        /*097c*/ 	.word	0x00017250


	//   ....[81]....
        /*0980*/ 	.word	0x00017280


	//   ....[82]....
        /*0984*/ 	.word	0x000172b0


	//   ....[83]....
        /*0988*/ 	.word	0x00017350


	//   ....[84]....
        /*098c*/ 	.word	0x000173b0


	//   ....[85]....
        /*0990*/ 	.word	0x00017450


	//   ....[86]....
        /*0994*/ 	.word	0x000184e0


	//   ....[87]....
        /*0998*/ 	.word	0x00019b60


	//   ....[88]....
        /*099c*/ 	.word	0x0001a760


	//   ....[89]....
        /*09a0*/ 	.word	0x0001a770


	//   ....[90]....
        /*09a4*/ 	.word	0x0001a790


	//   ....[91]....
        /*09a8*/ 	.word	0x0001a820


	//   ....[92]....
        /*09ac*/ 	.word	0x0001a830


	//   ....[93]....
        /*09b0*/ 	.word	0x0001a8a0


	//   ....[94]....
        /*09b4*/ 	.word	0x0001a8b0


	//   ....[95]....
        /*09b8*/ 	.word	0x0001a920


	//   ....[96]....
        /*09bc*/ 	.word	0x0001a930


	//   ....[97]....
        /*09c0*/ 	.word	0x0001a9a0


	//   ....[98]....
        /*09c4*/ 	.word	0x0001a9b0


	//   ....[99]....
        /*09c8*/ 	.word	0x0001aa20


	//   ....[100]....
        /*09cc*/ 	.word	0x0001aa30


	//   ....[101]....
        /*09d0*/ 	.word	0x0001aaa0


	//   ....[102]....
        /*09d4*/ 	.word	0x0001aab0


	//   ....[103]....
        /*09d8*/ 	.word	0x0001aac0


	//   ....[104]....
        /*09dc*/ 	.word	0x0001ab00


	//   ....[105]....
        /*09e0*/ 	.word	0x0001ab20


	//   ....[106]....
        /*09e4*/ 	.word	0x0001ab70


	//   ....[107]....
        /*09e8*/ 	.word	0x0001ac30


	//   ....[108]....
        /*09ec*/ 	.word	0x0001ac40


	//   ....[109]....
        /*09f0*/ 	.word	0x0001acb0


	//   ....[110]....
        /*09f4*/ 	.word	0x0001acc0


	//   ....[111]....
        /*09f8*/ 	.word	0x0001acd0


	//   ....[112]....
        /*09fc*/ 	.word	0x0001cc40


	//   ....[113]....
        /*0a00*/ 	.word	0x0001cc90


	//   ....[114]....
        /*0a04*/ 	.word	0x0001ccc0


	//   ....[115]....
        /*0a08*/ 	.word	0x0001ccf0


	//   ....[116]....
        /*0a0c*/ 	.word	0x0001cd00


	//   ....[117]....
        /*0a10*/ 	.word	0x0001cd30


	//   ....[118]....
        /*0a14*/ 	.word	0x0001cd60


	//   ....[119]....
        /*0a18*/ 	.word	0x0001cd90


	//   ....[120]....
        /*0a1c*/ 	.word	0x0001cf10


	//   ....[121]....
        /*0a20*/ 	.word	0x0001cf40


	//   ....[122]....
        /*0a24*/ 	.word	0x0001cf70


	//   ....[123]....
        /*0a28*/ 	.word	0x0001cfa0


	//   ....[124]....
        /*0a2c*/ 	.word	0x0001cfd0


	//   ....[125]....
        /*0a30*/ 	.word	0x0001d000


	//   ....[126]....
        /*0a34*/ 	.word	0x0001d0c0


	//   ....[127]....
        /*0a38*/ 	.word	0x0001d0e0


	//   ....[128]....
        /*0a3c*/ 	.word	0x0001d150


	//   ....[129]....
        /*0a40*/ 	.word	0x0001d7f0


	//   ....[130]....
        /*0a44*/ 	.word	0x0001dc50


	//   ....[131]....
        /*0a48*/ 	.word	0x0001dd00


	//   ....[132]....
        /*0a4c*/ 	.word	0x0001dd90


	//   ....[133]....
        /*0a50*/ 	.word	0x0001dde0


	//   ....[134]....
        /*0a54*/ 	.word	0x0001de30


	//   ....[135]....
        /*0a58*/ 	.word	0x0001dec0


	//   ....[136]....
        /*0a5c*/ 	.word	0x0001df50


	//   ....[137]....
        /*0a60*/ 	.word	0x0001dfa0


	//   ....[138]....
        /*0a64*/ 	.word	0x0001dff0


	//   ....[139]....
        /*0a68*/ 	.word	0x0001e0e0


	//   ....[140]....
        /*0a6c*/ 	.word	0x0001e190


	//   ....[141]....
        /*0a70*/ 	.word	0x0001e1e0


	//   ....[142]....
        /*0a74*/ 	.word	0x0001e230


	//   ....[143]....
        /*0a78*/ 	.word	0x0001e3c0


	//   ....[144]....
        /*0a7c*/ 	.word	0x0001e510


	//   ....[145]....
        /*0a80*/ 	.word	0x0001e5c0


	//   ....[146]....
        /*0a84*/ 	.word	0x0001e610


	//   ....[147]....
        /*0a88*/ 	.word	0x0001e980


	//   ....[148]....
        /*0a8c*/ 	.word	0x0001ea20


	//   ....[149]....
        /*0a90*/ 	.word	0x0001ea80


	//   ....[150]....
        /*0a94*/ 	.word	0x0001eaf0


	//   ....[151]....
        /*0a98*/ 	.word	0x0001eb50


	//   ....[152]....
        /*0a9c*/ 	.word	0x0001ebc0


	//   ....[153]....
        /*0aa0*/ 	.word	0x0001ec80


	//   ....[154]....
        /*0aa4*/ 	.word	0x0001ece0


	//   ....[155]....
        /*0aa8*/ 	.word	0x0001eda0


	//   ....[156]....
        /*0aac*/ 	.word	0x0001f080


	//   ....[157]....
        /*0ab0*/ 	.word	0x0001f260


	//   ....[158]....
        /*0ab4*/ 	.word	0x0001f2b0


	//   ....[159]....
        /*0ab8*/ 	.word	0x0001f310


	//   ....[160]....
        /*0abc*/ 	.word	0x0001f3e0


	//   ....[161]....
        /*0ac0*/ 	.word	0x0001f440


	//   ....[162]....
        /*0ac4*/ 	.word	0x0001f520


	//   ....[163]....
        /*0ac8*/ 	.word	0x0001f580


	//   ....[164]....
        /*0acc*/ 	.word	0x0001f660


	//   ....[165]....
        /*0ad0*/ 	.word	0x0001f6c0


	//   ....[166]....
        /*0ad4*/ 	.word	0x0001f7a0


	//   ....[167]....
        /*0ad8*/ 	.word	0x0001f800


	//   ....[168]....
        /*0adc*/ 	.word	0x0001f8e0


	//   ....[169]....
        /*0ae0*/ 	.word	0x0001f940


	//   ....[170]....
        /*0ae4*/ 	.word	0x0001fa20


	//   ....[171]....
        /*0ae8*/ 	.word	0x0001fa80


	//   ....[172]....
        /*0aec*/ 	.word	0x0001fb70


	//   ....[173]....
        /*0af0*/ 	.word	0x0001fbe0


	//   ....[174]....
        /*0af4*/ 	.word	0x0001fcb0


	//   ....[175]....
        /*0af8*/ 	.word	0x0001fd10


	//   ....[176]....
        /*0afc*/ 	.word	0x0001fe00


	//   ....[177]....
        /*0b00*/ 	.word	0x0001fe60


	//   ....[178]....
        /*0b04*/ 	.word	0x0001ff30


	//   ....[179]....
        /*0b08*/ 	.word	0x0001ff90


	//   ....[180]....
        /*0b0c*/ 	.word	0x00020050


	//   ....[181]....
        /*0b10*/ 	.word	0x00020360


	//   ....[182]....
        /*0b14*/ 	.word	0x00020400


	//   ....[183]....
        /*0b18*/ 	.word	0x00020520


	//   ....[184]....
        /*0b1c*/ 	.word	0x00020590


	//   ....[185]....
        /*0b20*/ 	.word	0x00020600


	//   ....[186]....
        /*0b24*/ 	.word	0x00020670


	//   ....[187]....
        /*0b28*/ 	.word	0x000206e0


	//   ....[188]....
        /*0b2c*/ 	.word	0x00020760


	//   ....[189]....
        /*0b30*/ 	.word	0x000207f0


	//   ....[190]....
        /*0b34*/ 	.word	0x00020880


	//   ....[191]....
        /*0b38*/ 	.word	0x000208f0


	//   ....[192]....
        /*0b3c*/ 	.word	0x00020960


	//   ....[193]....
        /*0b40*/ 	.word	0x000209d0


	//   ....[194]....
        /*0b44*/ 	.word	0x00020a50


	//   ....[195]....
        /*0b48*/ 	.word	0x00020ac0


	//   ....[196]....
        /*0b4c*/ 	.word	0x00020b60


	//   ....[197]....
        /*0b50*/ 	.word	0x00020bf0


	//   ....[198]....
        /*0b54*/ 	.word	0x00020d10


	//----- nvinfo : EIATTR_REG_RECONFIG
	.align		4
.L_1641:
        /*0b58*/ 	.byte	0x01, 0x54
	.zero		2


	//----- nvinfo : EIATTR_SYSCALL_OFFSETS
	.align		4
        /*0b5c*/ 	.byte	0x04, 0x46
        /*0b5e*/ 	.short	(.L_1643 - .L_1642)


	//   ....[0]....
.L_1642:
        /*0b60*/ 	.word	0x00001b90


	//   ....[1]....
        /*0b64*/ 	.word	0x00001ce0


	//   ....[2]....
        /*0b68*/ 	.word	0x000063c0


	//   ....[3]....
        /*0b6c*/ 	.word	0x000066e0


	//   ....[4]....
        /*0b70*/ 	.word	0x000197c0


	//   ....[5]....
        /*0b74*/ 	.word	0x00019910


	//   ....[6]....
        /*0b78*/ 	.word	0x00019a00


	//   ....[7]....
        /*0b7c*/ 	.word	0x0001a230


	//----- nvinfo : EIATTR_MBARRIER_INSTR_OFFSETS
	.align		4
.L_1643:
        /*0b80*/ 	.byte	0x04, 0x39
        /*0b82*/ 	.short	(.L_1645 - .L_1644)


	//   ....[0]....
.L_1644:
        /*0b84*/ 	.word	0x000002d0
        /*0b88*/ 	.word	0x000000ff
        /*0b8c*/ 	.word	0x00016800
        /*0b90*/ 	.short	0x0100
        /*0b92*/ 	.byte	0x08
	.zero		1


	//   ....[1]....
        /*0b94*/ 	.word	0x000002e0
        /*0b98*/ 	.word	0x000000ff
        /*0b9c*/ 	.word	0x00016820
        /*0ba0*/ 	.short	0x0100
        /*0ba2*/ 	.byte	0x08
	.zero		1


	//   ....[2]....
        /*0ba4*/ 	.word	0x000003d0
        /*0ba8*/ 	.word	0x000000ff
        /*0bac*/ 	.word	0x00016830
        /*0bb0*/ 	.short	0x0100
        /*0bb2*/ 	.byte	0x08
	.zero		1


	//   ....[3]....
        /*0bb4*/ 	.word	0x000003e0
        /*0bb8*/ 	.word	0x000000ff
        /*0bbc*/ 	.word	0x00016840
        /*0bc0*/ 	.short	0x0100
        /*0bc2*/ 	.byte	0x08
	.zero		1


	//   ....[4]....
        /*0bc4*/ 	.word	0x000003f0
        /*0bc8*/ 	.word	0x000000ff
        /*0bcc*/ 	.word	0x00016838
        /*0bd0*/ 	.short	0x0100
        /*0bd2*/ 	.byte	0x08
	.zero		1


	//   ....[5]....
        /*0bd4*/ 	.word	0x00000400
        /*0bd8*/ 	.word	0x000000ff
        /*0bdc*/ 	.word	0x00016848
        /*0be0*/ 	.short	0x0100
        /*0be2*/ 	.byte	0x08
	.zero		1


	//   ....[6]....
        /*0be4*/ 	.word	0x00000530
        /*0be8*/ 	.word	0x000000ff
        /*0bec*/ 	.word	0x00016850
        /*0bf0*/ 	.short	0x0100
        /*0bf2*/ 	.byte	0x08
	.zero		1


	//   ....[7]....
        /*0bf4*/ 	.word	0x00000540
        /*0bf8*/ 	.word	0x000000ff
        /*0bfc*/ 	.word	0x00016860
        /*0c00*/ 	.short	0x0100
        /*0c02*/ 	.byte	0x08
	.zero		1


	//   ....[8]....
        /*0c04*/ 	.word	0x00000550
        /*0c08*/ 	.word	0x000000ff
        /*0c0c*/ 	.word	0x00016858
        /*0c10*/ 	.short	0x0100
        /*0c12*/ 	.byte	0x08
	.zero		1


	//   ....[9]....
        /*0c14*/ 	.word	0x00000560
        /*0c18*/ 	.word	0x000000ff
        /*0c1c*/ 	.word	0x00016868
        /*0c20*/ 	.short	0x0100
        /*0c22*/ 	.byte	0x08
	.zero		1


	//   ....[10]....
        /*0c24*/ 	.word	0x00000650
        /*0c28*/ 	.word	0x000000ff
        /*0c2c*/ 	.word	0x00016870
        /*0c30*/ 	.short	0x0100
        /*0c32*/ 	.byte	0x06
	.zero		1


	//   ....[11]....
        /*0c34*/ 	.word	0x00000660
        /*0c38*/ 	.word	0x000000ff
        /*0c3c*/ 	.word	0x00016880
        /*0c40*/ 	.short	0x0100
        /*0c42*/ 	.byte	0x06
	.zero		1


	//   ....[12]....
        /*0c44*/ 	.word	0x00000670
        /*0c48*/ 	.word	0x000000ff
        /*0c4c*/ 	.word	0x00016878
        /*0c50*/ 	.short	0x0100
        /*0c52*/ 	.byte	0x06
	.zero		1


	//   ....[13]....
        /*0c54*/ 	.word	0x00000680
        /*0c58*/ 	.word	0x000000ff
        /*0c5c*/ 	.word	0x00016888
        /*0c60*/ 	.short	0x0100
        /*0c62*/ 	.byte	0x06
	.zero		1


	//   ....[14]....
        /*0c64*/ 	.word	0x000007b0
        /*0c68*/ 	.word	0x000000ff
        /*0c6c*/ 	.word	0x00016890
        /*0c70*/ 	.short	0x0100
        /*0c72*/ 	.byte	0x08
	.zero		1


	//   ....[15]....
        /*0c74*/ 	.word	0x000007c0
        /*0c78*/ 	.word	0x000000ff
        /*0c7c*/ 	.word	0x000168a0
        /*0c80*/ 	.short	0x0100
        /*0c82*/ 	.byte	0x08
	.zero		1


	//   ....[16]....
        /*0c84*/ 	.word	0x000007d0
        /*0c88*/ 	.word	0x000000ff
        /*0c8c*/ 	.word	0x00016898
        /*0c90*/ 	.short	0x0100
        /*0c92*/ 	.byte	0x08
	.zero		1


	//   ....[17]....
        /*0c94*/ 	.word	0x000007e0
        /*0c98*/ 	.word	0x000000ff
        /*0c9c*/ 	.word	0x000168a8
        /*0ca0*/ 	.short	0x0100
        /*0ca2*/ 	.byte	0x08
	.zero		1


	//   ....[18]....
        /*0ca4*/ 	.word	0x00000910
        /*0ca8*/ 	.word	0x000000ff
        /*0cac*/ 	.word	0x000168b0
        /*0cb0*/ 	.short	0x0100
        /*0cb2*/ 	.byte	0x08
	.zero		1


	//   ....[19]....
        /*0cb4*/ 	.word	0x00000920
        /*0cb8*/ 	.word	0x000000ff
        /*0cbc*/ 	.word	0x000168c0
        /*0cc0*/ 	.short	0x0100
        /*0cc2*/ 	.byte	0x08
	.zero		1


	//   ....[20]....
        /*0cc4*/ 	.word	0x00000930
        /*0cc8*/ 	.word	0x000000ff
        /*0ccc*/ 	.word	0x000168b8
        /*0cd0*/ 	.short	0x0100
        /*0cd2*/ 	.byte	0x08
	.zero		1


	//   ....[21]....
        /*0cd4*/ 	.word	0x00000940
        /*0cd8*/ 	.word	0x000000ff
        /*0cdc*/ 	.word	0x000168c8
        /*0ce0*/ 	.short	0x0100
        /*0ce2*/ 	.byte	0x08
	.zero		1


	//   ....[22]....
        /*0ce4*/ 	.word	0x00002f30
        /*0ce8*/ 	.word	0x0000004f
        /*0cec*/ 	.word	0x00016890
        /*0cf0*/ 	.short	0x010a
        /*0cf2*/ 	.byte	0x3f
	.zero		1


	//   ....[23]....
        /*0cf4*/ 	.word	0x000042f0
        /*0cf8*/ 	.word	0x0000004f
        /*0cfc*/ 	.word	0x00016890
        /*0d00*/ 	.short	0x010a
        /*0d02*/ 	.byte	0x3f
	.zero		1


	//   ....[24]....
        /*0d04*/ 	.word	0x000054e0
        /*0d08*/ 	.word	0x0000004f
        /*0d0c*/ 	.word	0x00016890
        /*0d10*/ 	.short	0x010a
        /*0d12*/ 	.byte	0x3f
	.zero		1


	//   ....[25]....
        /*0d14*/ 	.word	0x000056f0
        /*0d18*/ 	.word	0x0000000c
        /*0d1c*/ 	.word	0x00000000
        /*0d20*/ 	.short	0x0101
        /*0d22*/ 	.byte	0x3f
	.zero		1


	//   ....[26]....
        /*0d24*/ 	.word	0x00005730
        /*0d28*/ 	.word	0x0000004f
        /*0d2c*/ 	.word	0x000168b0
        /*0d30*/ 	.short	0x010a
        /*0d32*/ 	.byte	0x3f
	.zero		1


	//   ....[27]....
        /*0d34*/ 	.word	0x00005b00
        /*0d38*/ 	.word	0x0000004f
        /*0d3c*/ 	.word	0x00000000
        /*0d40*/ 	.short	0x0101
        /*0d42*/ 	.byte	0x3f
	.zero		1


	//   ....[28]....
        /*0d44*/ 	.word	0x00006460
        /*0d48*/ 	.word	0x00000002
        /*0d4c*/ 	.word	0x00016800
        /*0d50*/ 	.short	0x010a
        /*0d52*/ 	.byte	0x3f
	.zero		1


	//   ....[29]....
        /*0d54*/ 	.word	0x000064b0
        /*0d58*/ 	.word	0x00000002
        /*0d5c*/ 	.word	0x00016800
        /*0d60*/ 	.short	0x010a
        /*0d62*/ 	.byte	0x3f
	.zero		1


	//   ....[30]....
        /*0d64*/ 	.word	0x00006fc0
        /*0d68*/ 	.word	0x00000002
        /*0d6c*/ 	.word	0x00016800
        /*0d70*/ 	.short	0x010a
        /*0d72*/ 	.byte	0x3f
	.zero		1


	//   ....[31]....
        /*0d74*/ 	.word	0x00008600
        /*0d78*/ 	.word	0x00000002
        /*0d7c*/ 	.word	0x00016800
        /*0d80*/ 	.short	0x010a
        /*0d82*/ 	.byte	0x3f
	.zero		1


	//   ....[32]....
        /*0d84*/ 	.word	0x00009640
        /*0d88*/ 	.word	0x00000007
        /*0d8c*/ 	.word	0x00016830
        /*0d90*/ 	.short	0x010a
        /*0d92*/ 	.byte	0x3f
	.zero		1


	//   ....[33]....
        /*0d94*/ 	.word	0x000096b0
        /*0d98*/ 	.word	0x00000007
        /*0d9c*/ 	.word	0x00016830
        /*0da0*/ 	.short	0x010a
        /*0da2*/ 	.byte	0x3f
	.zero		1


	//   ....[34]....
        /*0da4*/ 	.word	0x00009bd0
        /*0da8*/ 	.word	0x00000004
        /*0dac*/ 	.word	0x00000000
        /*0db0*/ 	.short	0x0101
        /*0db2*/ 	.byte	0x3f
	.zero		1


	//   ....[35]....
        /*0db4*/ 	.word	0x0000ca60
        /*0db8*/ 	.word	0x0000000b
        /*0dbc*/ 	.word	0x00016830
        /*0dc0*/ 	.short	0x010a
        /*0dc2*/ 	.byte	0x3f
	.zero		1


	//   ....[36]....
        /*0dc4*/ 	.word	0x0000cab0
        /*0dc8*/ 	.word	0x0000000b
        /*0dcc*/ 	.word	0x00016830
        /*0dd0*/ 	.short	0x010a
        /*0dd2*/ 	.byte	0x3f
	.zero		1


	//   ....[37]....
        /*0dd4*/ 	.word	0x0000cdc0
        /*0dd8*/ 	.word	0x0000000b
        /*0ddc*/ 	.word	0x00016850
        /*0de0*/ 	.short	0x010a
        /*0de2*/ 	.byte	0x3f
	.zero		1


	//   ....[38]....
        /*0de4*/ 	.word	0x0000ce00
        /*0de8*/ 	.word	0x0000000b
        /*0dec*/ 	.word	0x00016850
        /*0df0*/ 	.short	0x010a
        /*0df2*/ 	.byte	0x3f
	.zero		1


	//   ....[39]....
        /*0df4*/ 	.word	0x0000d340
        /*0df8*/ 	.word	0x0000000a
        /*0dfc*/ 	.word	0x00000000
        /*0e00*/ 	.short	0x0101
        /*0e02*/ 	.byte	0x3f
	.zero		1


	//   ....[40]....
        /*0e04*/ 	.word	0x0000ec80
        /*0e08*/ 	.word	0x00000022
        /*0e0c*/ 	.word	0x00000000
        /*0e10*/ 	.short	0x0101
        /*0e12*/ 	.byte	0x3f
	.zero		1


	//   ....[41]....
        /*0e14*/ 	.word	0x0000fd20
        /*0e18*/ 	.word	0x00000000
        /*0e1c*/ 	.word	0x00016830
        /*0e20*/ 	.short	0x010a
        /*0e22*/ 	.byte	0x3f
	.zero		1


	//   ....[42]....
        /*0e24*/ 	.word	0x0000fd70
        /*0e28*/ 	.word	0x00000000
        /*0e2c*/ 	.word	0x00016830
        /*0e30*/ 	.short	0x010a
        /*0e32*/ 	.byte	0x3f
	.zero		1


	//   ....[43]....
        /*0e34*/ 	.word	0x00010080
        /*0e38*/ 	.word	0x00000003
        /*0e3c*/ 	.word	0x00016850
        /*0e40*/ 	.short	0x010a
        /*0e42*/ 	.byte	0x3f
	.zero		1


	//   ....[44]....
        /*0e44*/ 	.word	0x000100c0
        /*0e48*/ 	.word	0x00000003
        /*0e4c*/ 	.word	0x00016850
        /*0e50*/ 	.short	0x010a
        /*0e52*/ 	.byte	0x3f
	.zero		1


	//   ....[45]....
        /*0e54*/ 	.word	0x00011170
        /*0e58*/ 	.word	0x0000002e
        /*0e5c*/ 	.word	0x00000000
        /*0e60*/ 	.short	0x0101
        /*0e62*/ 	.byte	0x3f
	.zero		1


	//   ....[46]....
        /*0e64*/ 	.word	0x00011190
        /*0e68*/ 	.word	0x00000032
        /*0e6c*/ 	.word	0x00000000
        /*0e70*/ 	.short	0x0101
        /*0e72*/ 	.byte	0x3f
	.zero		1


	//   ....[47]....
        /*0e74*/ 	.word	0x00011c50
        /*0e78*/ 	.word	0x00000000
        /*0e7c*/ 	.word	0x00016830
        /*0e80*/ 	.short	0x010a
        /*0e82*/ 	.byte	0x3f
	.zero		1


	//   ....[48]....
        /*0e84*/ 	.word	0x00011ca0
        /*0e88*/ 	.word	0x00000000
        /*0e8c*/ 	.word	0x00016830
        /*0e90*/ 	.short	0x010a
        /*0e92*/ 	.byte	0x3f
	.zero		1


	//   ....[49]....
        /*0e94*/ 	.word	0x00011fb0
        /*0e98*/ 	.word	0x00000003
        /*0e9c*/ 	.word	0x00016850
        /*0ea0*/ 	.short	0x010a
        /*0ea2*/ 	.byte	0x3f
	.zero		1


	//   ....[50]....
        /*0ea4*/ 	.word	0x00011ff0
        /*0ea8*/ 	.word	0x00000003
        /*0eac*/ 	.word	0x00016850
        /*0eb0*/ 	.short	0x010a
        /*0eb2*/ 	.byte	0x3f
	.zero		1


	//   ....[51]....
        /*0eb4*/ 	.word	0x00012570
        /*0eb8*/ 	.word	0x00000003
        /*0ebc*/ 	.word	0x00000000
        /*0ec0*/ 	.short	0x0101
        /*0ec2*/ 	.byte	0x3f
	.zero		1


	//   ....[52]....
        /*0ec4*/ 	.word	0x00014050
        /*0ec8*/ 	.word	0x00000022
        /*0ecc*/ 	.word	0x00000000
        /*0ed0*/ 	.short	0x0101
        /*0ed2*/ 	.byte	0x3f
	.zero		1


	//   ....[53]....
        /*0ed4*/ 	.word	0x00014b60
        /*0ed8*/ 	.word	0x0000000b
        /*0edc*/ 	.word	0x00016850
        /*0ee0*/ 	.short	0x010a
        /*0ee2*/ 	.byte	0x3f
	.zero		1


	//   ....[54]....
        /*0ee4*/ 	.word	0x00014bd0
        /*0ee8*/ 	.word	0x0000000b
        /*0eec*/ 	.word	0x00016850
        /*0ef0*/ 	.short	0x010a
        /*0ef2*/ 	.byte	0x3f
	.zero		1


	//   ....[55]....
        /*0ef4*/ 	.word	0x000151c0
        /*0ef8*/ 	.word	0x00000004
        /*0efc*/ 	.word	0x00000000
        /*0f00*/ 	.short	0x0101
        /*0f02*/ 	.byte	0x3f
	.zero		1


	//   ....[56]....
        /*0f04*/ 	.word	0x00016270
        /*0f08*/ 	.word	0x00000000
        /*0f0c*/ 	.word	0x00000000
        /*0f10*/ 	.short	0x0101
        /*0f12*/ 	.byte	0x3f
	.zero		1


	//   ....[57]....
        /*0f14*/ 	.word	0x000185c0
        /*0f18*/ 	.word	0x00000016
        /*0f1c*/ 	.word	0x00016820
        /*0f20*/ 	.short	0x010a
        /*0f22*/ 	.byte	0x3f
	.zero		1


	//   ....[58]....
        /*0f24*/ 	.word	0x00018670
        /*0f28*/ 	.word	0x00000005
        /*0f2c*/ 	.word	0x000168a0
        /*0f30*/ 	.short	0x010a
        /*0f32*/ 	.byte	0x3f
	.zero		1


	//   ....[59]....
        /*0f34*/ 	.word	0x000188b0
        /*0f38*/ 	.word	0x00000005
        /*0f3c*/ 	.word	0x000168c0
        /*0f40*/ 	.short	0x010a
        /*0f42*/ 	.byte	0x3f
	.zero		1


	//   ....[60]....
        /*0f44*/ 	.word	0x00018c10
        /*0f48*/ 	.word	0x00000005
        /*0f4c*/ 	.word	0x000168a0
        /*0f50*/ 	.short	0x010a
        /*0f52*/ 	.byte	0x3f
	.zero		1


	//   ....[61]....
        /*0f54*/ 	.word	0x00018e30
        /*0f58*/ 	.word	0x00000005
        /*0f5c*/ 	.word	0x000168c0
        /*0f60*/ 	.short	0x010a
        /*0f62*/ 	.byte	0x3f
	.zero		1


	//   ....[62]....
        /*0f64*/ 	.word	0x00019d80
        /*0f68*/ 	.word	0x00000000
        /*0f6c*/ 	.word	0x00016840
        /*0f70*/ 	.short	0x010a
        /*0f72*/ 	.byte	0x3f
	.zero		1


	//   ....[63]....
        /*0f74*/ 	.word	0x0001adc0
        /*0f78*/ 	.word	0x00000016
        /*0f7c*/ 	.word	0x00016800
        /*0f80*/ 	.short	0x0107
        /*0f82*/ 	.byte	0x3f
	.zero		1


	//   ....[64]....
        /*0f84*/ 	.word	0x0001aec0
        /*0f88*/ 	.word	0x00000016
        /*0f8c*/ 	.word	0x00016800
        /*0f90*/ 	.short	0x0101
        /*0f92*/ 	.byte	0x3f
	.zero		1


	//   ....[65]....
        /*0f94*/ 	.word	0x0001aef0
        /*0f98*/ 	.word	0x00000016
        /*0f9c*/ 	.word	0x00016820
        /*0fa0*/ 	.short	0x010a
        /*0fa2*/ 	.byte	0x3f
	.zero		1


	//   ....[66]....
        /*0fa4*/ 	.word	0x0001b230
        /*0fa8*/ 	.word	0x00000002
        /*0fac*/ 	.word	0x00016840
        /*0fb0*/ 	.short	0x010a
        /*0fb2*/ 	.byte	0x3f
	.zero		1


	//   ....[67]....
        /*0fb4*/ 	.word	0x0001b4b0
        /*0fb8*/ 	.word	0x00000003
        /*0fbc*/ 	.word	0x00000060
        /*0fc0*/ 	.short	0x010a
        /*0fc2*/ 	.byte	0x3f
	.zero		1


	//   ....[68]....
        /*0fc4*/ 	.word	0x0001ba20
        /*0fc8*/ 	.word	0x00000002
        /*0fcc*/ 	.word	0x00016840
        /*0fd0*/ 	.short	0x010a
        /*0fd2*/ 	.byte	0x3f
	.zero		1


	//   ....[69]....
        /*0fd4*/ 	.word	0x0001bca0
        /*0fd8*/ 	.word	0x0000000a
        /*0fdc*/ 	.word	0x00000060
        /*0fe0*/ 	.short	0x010a
        /*0fe2*/ 	.byte	0x3f
	.zero		1


	//   ....[70]....
        /*0fe4*/ 	.word	0x0001c140
        /*0fe8*/ 	.word	0x00000002
        /*0fec*/ 	.word	0x00016840
        /*0ff0*/ 	.short	0x010a
        /*0ff2*/ 	.byte	0x3f
	.zero		1


	//   ....[71]....
        /*0ff4*/ 	.word	0x0001c3d0
        /*0ff8*/ 	.word	0x00000005
        /*0ffc*/ 	.word	0x00000060
        /*1000*/ 	.short	0x010a
        /*1002*/ 	.byte	0x3f
	.zero		1


	//   ....[72]....
        /*1004*/ 	.word	0x0001c820
        /*1008*/ 	.word	0x00000003
        /*100c*/ 	.word	0x00016860
        /*1010*/ 	.short	0x010a
        /*1012*/ 	.byte	0x3f
	.zero		1


	//   ....[73]....
        /*1014*/ 	.word	0x0001d770
        /*1018*/ 	.word	0x00000009
        /*101c*/ 	.word	0x00016820
        /*1020*/ 	.short	0x010a
        /*1022*/ 	.byte	0x3f
	.zero		1


	//   ....[74]....
        /*1024*/ 	.word	0x0001d900
        /*1028*/ 	.word	0x00000005
        /*102c*/ 	.word	0x00000000
        /*1030*/ 	.short	0x010a
        /*1032*/ 	.byte	0x3f
	.zero		1


	//   ....[75]....
        /*1034*/ 	.word	0x0001d970
        /*1038*/ 	.word	0x00000003
        /*103c*/ 	.word	0x00000000
        /*1040*/ 	.short	0x010a
        /*1042*/ 	.byte	0x3f
	.zero		1


	//   ....[76]....
        /*1044*/ 	.word	0x0001d9d0
        /*1048*/ 	.word	0x00000017
        /*104c*/ 	.word	0x00000000
        /*1050*/ 	.short	0x010a
        /*1052*/ 	.byte	0x3f
	.zero		1


	//   ....[77]....
        /*1054*/ 	.word	0x0001da00
        /*1058*/ 	.word	0x00000007
        /*105c*/ 	.word	0x00000000
        /*1060*/ 	.short	0x010a
        /*1062*/ 	.byte	0x3f
	.zero		1


	//   ....[78]....
        /*1064*/ 	.word	0x0001da60
        /*1068*/ 	.word	0x0000004f
        /*106c*/ 	.word	0x00016890
        /*1070*/ 	.short	0x010a
        /*1072*/ 	.byte	0x3f
	.zero		1


	//   ....[79]....
        /*1074*/ 	.word	0x0001dab0
        /*1078*/ 	.word	0x0000004f
        /*107c*/ 	.word	0x00016890
        /*1080*/ 	.short	0x010a
        /*1082*/ 	.byte	0x3f
	.zero		1


	//   ....[80]....
        /*1084*/ 	.word	0x0001db00
        /*1088*/ 	.word	0x0000004f
        /*108c*/ 	.word	0x00016890
        /*1090*/ 	.short	0x010a
        /*1092*/ 	.byte	0x3f
	.zero		1


	//   ....[81]....
        /*1094*/ 	.word	0x0001db50
        /*1098*/ 	.word	0x0000004f
        /*109c*/ 	.word	0x000168b0
        /*10a0*/ 	.short	0x010a
        /*10a2*/ 	.byte	0x3f
	.zero		1


	//   ....[82]....
        /*10a4*/ 	.word	0x0001e020
        /*10a8*/ 	.word	0x00000002
        /*10ac*/ 	.word	0x00016800
        /*10b0*/ 	.short	0x010a
        /*10b2*/ 	.byte	0x3f
	.zero		1


	//   ....[83]....
        /*10b4*/ 	.word	0x0001e640
        /*10b8*/ 	.word	0x00000002
        /*10bc*/ 	.word	0x00016800
        /*10c0*/ 	.short	0x010a
        /*10c2*/ 	.byte	0x3f
	.zero		1


	//   ....[84]....
        /*10c4*/ 	.word	0x0001e690
        /*10c8*/ 	.word	0x00000007
        /*10cc*/ 	.word	0x00016830
        /*10d0*/ 	.short	0x010a
        /*10d2*/ 	.byte	0x3f
	.zero		1


	//   ....[85]....
        /*10d4*/ 	.word	0x0001e6e0
        /*10d8*/ 	.word	0x0000000b
        /*10dc*/ 	.word	0x00016830
        /*10e0*/ 	.short	0x010a
        /*10e2*/ 	.byte	0x3f
	.zero		1


	//   ....[86]....
        /*10e4*/ 	.word	0x0001e730
        /*10e8*/ 	.word	0x0000000b
        /*10ec*/ 	.word	0x00016850
        /*10f0*/ 	.short	0x010a
        /*10f2*/ 	.byte	0x3f
	.zero		1


	//   ....[87]....
        /*10f4*/ 	.word	0x0001e780
        /*10f8*/ 	.word	0x00000000
        /*10fc*/ 	.word	0x00016830
        /*1100*/ 	.short	0x010a
        /*1102*/ 	.byte	0x3f
	.zero		1


	//   ....[88]....
        /*1104*/ 	.word	0x0001e7d0
        /*1108*/ 	.word	0x00000003
        /*110c*/ 	.word	0x00016850
        /*1110*/ 	.short	0x010a
        /*1112*/ 	.byte	0x3f
	.zero		1


	//   ....[89]....
        /*1114*/ 	.word	0x0001e820
        /*1118*/ 	.word	0x00000000
        /*111c*/ 	.word	0x00016830
        /*1120*/ 	.short	0x010a
        /*1122*/ 	.byte	0x3f
	.zero		1


	//   ....[90]....
        /*1124*/ 	.word	0x0001e870
        /*1128*/ 	.word	0x00000003
        /*112c*/ 	.word	0x00016850
        /*1130*/ 	.short	0x010a
        /*1132*/ 	.byte	0x3f
	.zero		1


	//   ....[91]....
        /*1134*/ 	.word	0x0001e8c0
        /*1138*/ 	.word	0x0000000b
        /*113c*/ 	.word	0x00016850
        /*1140*/ 	.short	0x010a
        /*1142*/ 	.byte	0x3f
	.zero		1


	//   ....[92]....
        /*1144*/ 	.word	0x0001ee60
        /*1148*/ 	.word	0x00000016
        /*114c*/ 	.word	0x00016820
        /*1150*/ 	.short	0x010a
        /*1152*/ 	.byte	0x3f
	.zero		1


	//   ....[93]....
        /*1154*/ 	.word	0x0001eeb0
        /*1158*/ 	.word	0x00000005
        /*115c*/ 	.word	0x000168a0
        /*1160*/ 	.short	0x010a
        /*1162*/ 	.byte	0x3f
	.zero		1


	//   ....[94]....
        /*1164*/ 	.word	0x0001ef00
        /*1168*/ 	.word	0x00000005
        /*116c*/ 	.word	0x000168c0
        /*1170*/ 	.short	0x010a
        /*1172*/ 	.byte	0x3f
	.zero		1


	//   ....[95]....
        /*1174*/ 	.word	0x0001ef50
        /*1178*/ 	.word	0x00000005
        /*117c*/ 	.word	0x000168a0
        /*1180*/ 	.short	0x010a
        /*1182*/ 	.byte	0x3f
	.zero		1


	//   ....[96]....
        /*1184*/ 	.word	0x0001efa0
        /*1188*/ 	.word	0x00000005
        /*118c*/ 	.word	0x000168c0
        /*1190*/ 	.short	0x010a
        /*1192*/ 	.byte	0x3f
	.zero		1


	//   ....[97]....
        /*1194*/ 	.word	0x0001f140
        /*1198*/ 	.word	0x00000000
        /*119c*/ 	.word	0x00016840
        /*11a0*/ 	.short	0x010a
        /*11a2*/ 	.byte	0x3f
	.zero		1


	//   ....[98]....
        /*11a4*/ 	.word	0x00020080
        /*11a8*/ 	.word	0x00000016
        /*11ac*/ 	.word	0x00016820
        /*11b0*/ 	.short	0x010a
        /*11b2*/ 	.byte	0x3f
	.zero		1


	//   ....[99]....
        /*11b4*/ 	.word	0x000200d0
        /*11b8*/ 	.word	0x00000002
        /*11bc*/ 	.word	0x00016840
        /*11c0*/ 	.short	0x010a
        /*11c2*/ 	.byte	0x3f
	.zero		1


	//   ....[100]....
        /*11c4*/ 	.word	0x00020120
        /*11c8*/ 	.word	0x00000003
        /*11cc*/ 	.word	0x00000060
        /*11d0*/ 	.short	0x010a
        /*11d2*/ 	.byte	0x3f
	.zero		1


	//   ....[101]....
        /*11d4*/ 	.word	0x00020170
        /*11d8*/ 	.word	0x00000002
        /*11dc*/ 	.word	0x00016840
        /*11e0*/ 	.short	0x010a
        /*11e2*/ 	.byte	0x3f
	.zero		1


	//   ....[102]....
        /*11e4*/ 	.word	0x000201c0
        /*11e8*/ 	.word	0x0000000a
        /*11ec*/ 	.word	0x00000060
        /*11f0*/ 	.short	0x010a
        /*11f2*/ 	.byte	0x3f
	.zero		1


	//   ....[103]....
        /*11f4*/ 	.word	0x00020210
        /*11f8*/ 	.word	0x00000002
        /*11fc*/ 	.word	0x00016840
        /*1200*/ 	.short	0x010a
        /*1202*/ 	.byte	0x3f
	.zero		1


	//   ....[104]....
        /*1204*/ 	.word	0x00020260
        /*1208*/ 	.word	0x00000005
        /*120c*/ 	.word	0x00000060
        /*1210*/ 	.short	0x010a
        /*1212*/ 	.byte	0x3f
	.zero		1


	//   ....[105]....
        /*1214*/ 	.word	0x000202b0
        /*1218*/ 	.word	0x00000003
        /*121c*/ 	.word	0x00016860
        /*1220*/ 	.short	0x010a
        /*1222*/ 	.byte	0x3f
	.zero		1


	//   ....[106]....
        /*1224*/ 	.word	0x00020c30
        /*1228*/ 	.word	0x00000009
        /*122c*/ 	.word	0x00016820
        /*1230*/ 	.short	0x010a
        /*1232*/ 	.byte	0x3f
	.zero		1


	//   ....[107]....
        /*1234*/ 	.word	0x00020dd0
        /*1238*/ 	.word	0x00000005
        /*123c*/ 	.word	0x00000000
        /*1240*/ 	.short	0x010a
        /*1242*/ 	.byte	0x3f
	.zero		1


	//   ....[108]....
        /*1244*/ 	.word	0x00020e20
        /*1248*/ 	.word	0x00000003
        /*124c*/ 	.word	0x00000000
        /*1250*/ 	.short	0x010a
        /*1252*/ 	.byte	0x3f
	.zero		1


	//   ....[109]....
        /*1254*/ 	.word	0x00020e70
        /*1258*/ 	.word	0x00000017
        /*125c*/ 	.word	0x00000000
        /*1260*/ 	.short	0x010a
        /*1262*/ 	.byte	0x3f
	.zero		1


	//----- nvinfo : EIATTR_NUM_MBARRIERS
	.align		4
.L_1645:
        /*1264*/ 	.byte	0x03, 0x38
        /*1266*/ 	.short	0x0016


	//----- nvinfo : EIATTR_EXIT_INSTR_OFFSETS
	.align		4
        /*1268*/ 	.byte	0x04, 0x1c
        /*126a*/ 	.short	(.L_1647 - .L_1646)


	//   ....[0]....
.L_1646:
        /*126c*/ 	.word	0x0001da50


	//----- nvinfo : EIATTR_MAX_THREADS
	.align		4
.L_1647:
        /*1270*/ 	.byte	0x04, 0x05
        /*1272*/ 	.short	(.L_1649 - .L_1648)
.L_1648:
        /*1274*/ 	.word	0x00000200
        /*1278*/ 	.word	0x00000001
        /*127c*/ 	.word	0x00000001


	//----- nvinfo : EIATTR_CRS_STACK_SIZE
	.align		4
.L_1649:
        /*1280*/ 	.byte	0x04, 0x1e
        /*1282*/ 	.short	(.L_1651 - .L_1650)
.L_1650:
        /*1284*/ 	.word	0x00000000


	//----- nvinfo : EIATTR_CBANK_PARAM_SIZE
	.align		4
.L_1651:
        /*1288*/ 	.byte	0x03, 0x19
        /*128a*/ 	.short	0x0af0


	//----- nvinfo : EIATTR_PARAM_CBANK
	.align		4
        /*128c*/ 	.byte	0x04, 0x0a
        /*128e*/ 	.short	(.L_1653 - .L_1652)
	.align		4
.L_1652:
        /*1290*/ 	.word	index@(.nv.constant0._ZN7cutlass13device_kernelIN5flash11enable_sm90INS1_16FlashAttnFwdSm90INS1_25CollectiveMainloopFwdSm90ILi2EN4cute5tupleIJNS5_1CILi1EEES8_S8_EEENS6_IJNS7_ILi192EEENS7_ILi128EEENS7_ILi64EEEEEELi64ENS_10bfloat16_tEfNS_4arch4Sm90ELb0ELb1ELb0ELb1ELb0ELb1ELb0ELb1ELb1ELb1ELb0ELb0EEENS1_21CollectiveEpilogueFwdINS6_IJSA_SC_SB_EEES9_SE_SG_Li384ELb1ELb1ELb0ELb0EEENS1_36VarlenDynamicPersistentTileSchedulerILi192ELi128ELi384ELi128ELb0ELb1ELb1ELb1ELb0ELb1EEEEEEEEEvNT_6ParamsE)
        /*1294*/ 	.short	0x0210
        /*1296*/ 	.short	0x0af0


	//----- nvinfo : EIATTR_SW_WAR
	.align		4
.L_1653:
        /*1298*/ 	.byte	0x04, 0x36
        /*129a*/ 	.short	(.L_1655 - .L_1654)
.L_1654:
        /*129c*/ 	.word	0x00000008
.L_1655:


//--------------------- .nv.info._ZN7cutlass13device_kernelIN5flash11enable_sm90INS1_16FlashAttnFwdSm90INS1_25CollectiveMainloopFwdSm90ILi2EN4cute5tupleIJNS5_1CILi1EEES8_S8_EEENS6_IJNS7_ILi192EEENS7_ILi128EEENS7_ILi64EEEEEELi64ENS_10bfloat16_tEfNS_4arch4Sm90ELb1ELb0ELb0ELb0ELb0ELb0ELb0ELb1ELb1ELb1ELb0ELb0EEENS1_21CollectiveEpilogueFwdINS6_IJSA_SC_SB_EEES9_SE_SG_Li384ELb0ELb1ELb0ELb0EEENS1_30DynamicPersistentTileSchedulerILi384ELi128ELb0ELb1ELb1EEEEEEEEEvNT_6ParamsE --------------------------
	.section	.nv.info._ZN7cutlass13device_kernelIN5flash11enable_sm90INS1_16FlashAttnFwdSm90INS1_25CollectiveMainloopFwdSm90ILi2EN4cute5tupleIJNS5_1CILi1EEES8_S8_EEENS6_IJNS7_ILi192EEENS7_ILi128EEENS7_ILi64EEEEEELi64ENS_10bfloat16_tEfNS_4arch4Sm90ELb1ELb0ELb0ELb0ELb0ELb0ELb0ELb1ELb1ELb1ELb0ELb0EEENS1_21CollectiveEpilogueFwdINS6_IJSA_SC_SB_EEES9_SE_SG_Li384ELb0ELb1ELb0ELb0EEENS1_30DynamicPersistentTileSchedulerILi384ELi128ELb0ELb1ELb1EEEEEEEEEvNT_6ParamsE,"",@"SHT_CUDA_INFO"
	.sectionflags	@""
	.align	4


	//----- nvinfo : EIATTR_CUDA_API_VERSION
	.align		4
        /*0000*/ 	.byte	0x04, 0x37
        /*0002*/ 	.short	(.L_1657 - .L_1656)
.L_1656:
        /*0004*/ 	.word	0x00000082


	//----- nvinfo : EIATTR_KPARAM_INFO
	.align		4
.L_1657:
        /*0008*/ 	.byte	0x04, 0x17
        /*000a*/ 	.short	(.L_1659 - .L_1658)
.L_1658:
        /*000c*/ 	.word	0x00000000
        /*0010*/ 	.short	0x0000
        /*0012*/ 	.short	0x0070
        /*0014*/ 	.byte	0x00, 0xf0, 0x01, 0x2a


	//----- nvinfo : EIATTR_SPARSE_MMA_MASK
	.align		4
.L_1659:
        /*0018*/ 	.byte	0x03, 0x50
        /*001a*/ 	.short	0x0000


	//----- nvinfo : EIATTR_MAXREG_COUNT
	.align		4
        /*001c*/ 	.byte	0x03, 0x1b
        /*001e*/ 	.short	0x0080


	//----- nvinfo : EIATTR_NUM_BARRIERS
	.align		4
        /*0020*/ 	.byte	0x02, 0x4c
        /*0022*/ 	.byte	0x10
	.zero		1


	//----- nvinfo : EIATTR_EXTERNS
	.align		4
        /*0024*/ 	.byte	0x04, 0x0f
        /*0026*/ 	.short	(.L_1661 - .L_1660)


	//   ....[0]....
	.align		4
.L_1660:
        /*0028*/ 	.word	index@(__assertfail)


	//----- nvinfo : EIATTR_ANNOTATIONS
	.align		4
.L_1661:
        /*002c*/ 	.byte	0x04, 0x55
        /*002e*/ 	.short	(.L_1663 - .L_1662)


	//   ....[0]....
.L_1662:
        /*0030*/ 	.word	0x00000001
        /*0034*/ 	.byte	0x70, 0x97, 0x00, 0x00, 0x01, 0x00, 0x00, 0x00, 0x80, 0x97, 0x00, 0x00, 0x01, 0x00, 0x00, 0x00
        /*0044*/ 	.byte	0x00, 0x98, 0x00, 0x00, 0x01, 0x00, 0x00, 0x00, 0x50, 0xb4, 0x00, 0x00, 0x01, 0x00, 0x00, 0x00
        /*0054*/ 	.byte	0x70, 0xb4, 0x00, 0x00, 0x01, 0x00, 0x00, 0x00, 0xb0, 0xce, 0x00, 0x00, 0x01, 0x00, 0x00, 0x00
        /*0064*/ 	.byte	0x50, 0xd0, 0x00, 0x00


	//----- nvinfo : EIATTR_MERCURY_ISA_VERSION
	.align		4
.L_1663:
        /*0068*/ 	.byte	0x03, 0x5f
        /*006a*/ 	.short	0x0101


	//----- nvinfo : EIATTR_INT_WARP_WIDE_INSTR_OFFSETS
	.align		4
        /*006c*/ 	.byte	0x04, 0x31
        /*006e*/ 	.short	(.L_1665 - .L_1664)


	//   ....[0]....
.L_1664:
        /*0070*/ 	.word	0x00000130


	//   ....[1]....
        /*0074*/ 	.word	0x00000170


	//   ....[2]....
        /*0078*/ 	.word	0x000001e0


	//   ....[3]....
        /*007c*/ 	.word	0x00009e10


	//   ....[4]....
        /*0080*/ 	.word	0x00009ea0


	//   ....[5]....
        /*0084*/ 	.word	0x0000cb20


	//   ....[6]....
        /*0088*/ 	.word	0x0000cbb0


	//----- nvinfo : EIATTR_COOP_GROUP_MASK_REGIDS
	.align		4
.L_1665:
        /*008c*/ 	.byte	0x04, 0x29
        /*008e*/ 	.short	(.L_1667 - .L_1666)


	//   ....[0]....
.L_1666:
        /*0090*/ 	.word	0xffffffff


	//   ....[1]....
        /*0094*/ 	.word	0xffffffff


	//   ....[2]....
        /*0098*/ 	.word	0xffffffff


	//   ....[3]....
        /*009c*/ 	.word	0xffffffff


	//   ....[4]....
        /*00a0*/ 	.word	0xffffffff


	//   ....[5]....
        /*00a4*/ 	.word	0xffffffff


	//   ....[6]....
        /*00a8*/ 	.word	0xffffffff


	//   ....[7]....
        /*00ac*/ 	.word	0xffffffff


	//   ....[8]....
        /*00b0*/ 	.word	0xffffffff


	//   ....[9]....
        /*00b4*/ 	.word	0xffffffff


	//   ....[10]....
        /*00b8*/ 	.word	0xffffffff


	//   ....[11]....
        /*00bc*/ 	.word	0xffffffff


	//   ....[12]....
        /*00c0*/ 	.word	0xffffffff


	//   ....[13]....
        /*00c4*/ 	.word	0xffffffff


	//   ....[14]....
        /*00c8*/ 	.word	0xffffffff


	//   ....[15]....
        /*00cc*/ 	.word	0xffffffff


	//   ....[16]....
        /*00d0*/ 	.word	0xffffffff


	//   ....[17]....
        /*00d4*/ 	.word	0xffffffff


	//   ....[18]....
        /*00d8*/ 	.word	0xffffffff


	//   ....[19]....
        /*00dc*/ 	.word	0xffffffff


	//   ....[20]....
        /*00e0*/ 	.word	0xffffffff


	//   ....[21]....
        /*00e4*/ 	.word	0xffffffff


	//   ....[22]....
        /*00e8*/ 	.word	0xffffffff


	//   ....[23]....
        /*00ec*/ 	.word	0xffffffff


	//   ....[24]....
        /*00f0*/ 	.word	0xffffffff


	//   ....[25]....
        /*00f4*/ 	.word	0xffffffff


	//   ....[26]....
        /*00f8*/ 	.word	0xffffffff


	//   ....[27]....
        /*00fc*/ 	.word	0xffffffff


	//   ....[28]....
        /*0100*/ 	.word	0xffffffff


	//   ....[29]....
        /*0104*/ 	.word	0xffffffff


	//   ....[30]....
        /*0108*/ 	.word	0xffffffff


	//   ....[31]....
        /*010c*/ 	.word	0xffffffff


	//   ....[32]....
        /*0110*/ 	.word	0xffffffff


	//   ....[33]....
        /*0114*/ 	.word	0xffffffff


	//   ....[34]....
        /*0118*/ 	.word	0xffffffff


	//   ....[35]....
        /*011c*/ 	.word	0xffffffff


	//   ....[36]....
        /*0120*/ 	.word	0xffffffff


	//   ....[37]....
        /*0124*/ 	.word	0xffffffff


	//   ....[38]....
        /*0128*/ 	.word	0xffffffff


	//   ....[39]....
        /*012c*/ 	.word	0xffffffff


	//   ....[40]....
        /*0130*/ 	.word	0xffffffff


	//   ....[41]....
        /*0134*/ 	.word	0xffffffff


	//   ....[42]....
        /*0138*/ 	.word	0xffffffff


	//   ....[43]....
        /*013c*/ 	.word	0xffffffff


	//   ....[44]....
        /*0140*/ 	.word	0xffffffff


	//   ....[45]....
        /*0144*/ 	.word	0xffffffff


	//   ....[46]....
        /*0148*/ 	.word	0xffffffff


	//   ....[47]....
        /*014c*/ 	.word	0xffffffff


	//   ....[48]....
        /*0150*/ 	.word	0xffffffff


	//   ....[49]....
        /*0154*/ 	.word	0xffffffff


	//   ....[50]....
        /*0158*/ 	.word	0xffffffff


	//   ....[51]....
        /*015c*/ 	.word	0xffffffff


	//   ....[52]....
        /*0160*/ 	.word	0xffffffff


	//   ....[53]....
        /*0164*/ 	.word	0xffffffff


	//   ....[54]....
        /*0168*/ 	.word	0xffffffff


	//   ....[55]....
        /*016c*/ 	.word	0xffffffff


	//   ....[56]....
        /*0170*/ 	.word	0xffffffff


	//   ....[57]....
        /*0174*/ 	.word	0xffffffff


	//   ....[58]....
        /*0178*/ 	.word	0xffffffff


	//   ....[59]....
        /*017c*/ 	.word	0xffffffff


	//   ....[60]....
        /*0180*/ 	.word	0xffffffff


	//   ....[61]....
        /*0184*/ 	.word	0xffffffff


	//   ....[62]....
        /*0188*/ 	.word	0xffffffff


	//   ....[63]....
        /*018c*/ 	.word	0xffffffff


	//   ....[64]....
        /*0190*/ 	.word	0xffffffff


	//   ....[65]....
        /*0194*/ 	.word	0xffffffff


	//   ....[66]....
        /*0198*/ 	.word	0xffffffff


	//   ....[67]....
        /*019c*/ 	.word	0xffffffff


	//   ....[68]....
        /*01a0*/ 	.word	0xffffffff


	//   ....[69]....
        /*01a4*/ 	.word	0xffffffff


	//   ....[70]....
        /*01a8*/ 	.word	0xffffffff


	//   ....[71]....
        /*01ac*/ 	.word	0xffffffff


	//   ....[72]....
        /*01b0*/ 	.word	0xffffffff


	//   ....[73]....
        /*01b4*/ 	.word	0xffffffff


	//   ....[74]....
        /*01b8*/ 	.word	0xffffffff


	//   ....[75]....
        /*01bc*/ 	.word	0xffffffff


	//   ....[76]....
        /*01c0*/ 	.word	0x0500000f


	//   ....[77]....
        /*01c4*/ 	.word	0x0500000f


	//   ....[78]....
        /*01c8*/ 	.word	0x0500000f


	//   ....[79]....
        /*01cc*/ 	.word	0x0500000f


	//   ....[80]....
        /*01d0*/ 	.word	0x0500000f


	//   ....[81]....
        /*01d4*/ 	.word	0x0500000f


	//   ....[82]....
        /*01d8*/ 	.word	0x0500000f


	//   ....[83]....
        /*01dc*/ 	.word	0x0500000f


	//   ....[84]....
        /*01e0*/ 	.word	0x0500000f


	//   ....[85]....
        /*01e4*/ 	.word	0x0500000f


	//   ....[86]....
        /*01e8*/ 	.word	0x0500000f


	//   ....[87]....
        /*01ec*/ 	.word	0x0500000f


	//   ....[88]....
        /*01f0*/ 	.word	0x0500000f


	//   ....[89]....
        /*01f4*/ 	.word	0x0500000f


	//   ....[90]....
        /*01f8*/ 	.word	0x0500000f


	//   ....[91]....
        /*01fc*/ 	.word	0x0500000f


	//   ....[92]....
        /*0200*/ 	.word	0x0500000f


	//   ....[93]....
        /*0204*/ 	.word	0x0500000f


	//   ....[94]....
        /*0208*/ 	.word	0x0500000f


	//   ....[95]....
        /*020c*/ 	.word	0x0500000f


	//   ....[96]....
        /*0210*/ 	.word	0x0500000f


	//   ....[97]....
        /*0214*/ 	.word	0x0500000f


	//   ....[98]....
        /*0218*/ 	.word	0x0500000f


	//   ....[99]....
        /*021c*/ 	.word	0x0500000f


	//   ....[100]....
        /*0220*/ 	.word	0x0500000f


	//   ....[101]....
        /*0224*/ 	.word	0x0500000f


	//   ....[102]....
        /*0228*/ 	.word	0x0500000f


	//----- nvinfo : EIATTR_COOP_GROUP_INSTR_OFFSETS
	.align		4
.L_1667:
        /*022c*/ 	.byte	0x04, 0x28
        /*022e*/ 	.short	(.L_1669 - .L_1668)


	//   ....[0]....
.L_1668:
        /*0230*/ 	.word	0x00000070


	//   ....[1]....
        /*0234*/ 	.word	0x00000140


	//   ....[2]....
        /*0238*/ 	.word	0x00000190


	//   ....[3]....
        /*023c*/ 	.word	0x000003c0


	//   ....[4]....
        /*0240*/ 	.word	0x00000520


	//   ....[5]....
        /*0244*/ 	.word	0x00000640


	//   ....[6]....
        /*0248*/ 	.word	0x000007a0


	//   ....[7]....
        /*024c*/ 	.word	0x00001350


	//   ....[8]....
        /*0250*/ 	.word	0x00001a10


	//   ....[9]....
        /*0254*/ 	.word	0x00002190


	//   ....[10]....
        /*0258*/ 	.word	0x000021a0


	//   ....[11]....
        /*025c*/ 	.word	0x000021c0


	//   ....[12]....
        /*0260*/ 	.word	0x00002c50


	//   ....[13]....
        /*0264*/ 	.word	0x00002cb0


	//   ....[14]....
        /*0268*/ 	.word	0x00003c20


	//   ....[15]....
        /*026c*/ 	.word	0x00003c60


	//   ....[16]....
        /*0270*/ 	.word	0x00004370


	//   ....[17]....
        /*0274*/ 	.word	0x000044a0


	//   ....[18]....
        /*0278*/ 	.word	0x00004d50


	//   ....[19]....
        /*027c*/ 	.word	0x00004dc0


	//   ....[20]....
        /*0280*/ 	.word	0x00006420


	//   ....[21]....
        /*0284*/ 	.word	0x00006450


	//   ....[22]....
        /*0288*/ 	.word	0x000069b0


	//   ....[23]....
        /*028c*/ 	.word	0x00006a40


	//   ....[24]....
        /*0290*/ 	.word	0x00007b40


	//   ....[25]....
        /*0294*/ 	.word	0x00007b80


	//   ....[26]....
        /*0298*/ 	.word	0x00007c90


	//   ....[27]....
        /*029c*/ 	.word	0x00007ca0


	//   ....[28]....
        /*02a0*/ 	.word	0x00008840


	//   ....[29]....
        /*02a4*/ 	.word	0x00008870


	//   ....[30]....
        /*02a8*/ 	.word	0x000088a0


	//   ....[31]....
        /*02ac*/ 	.word	0x000088d0


	//   ....[32]....
        /*02b0*/ 	.word	0x00008d50


	//   ....[33]....
        /*02b4*/ 	.word	0x00008d90


	//   ....[34]....
        /*02b8*/ 	.word	0x00008db0


	//   ....[35]....
        /*02bc*/ 	.word	0x00008de0


	//   ....[36]....
        /*02c0*/ 	.word	0x00008e00


	//   ....[37]....
        /*02c4*/ 	.word	0x00008e10


	//   ....[38]....
        /*02c8*/ 	.word	0x00008e30


	//   ....[39]....
        /*02cc*/ 	.word	0x00008e50


	//   ....[40]....
        /*02d0*/ 	.word	0x000094b0


	//   ....[41]....
        /*02d4*/ 	.word	0x000094f0


	//   ....[42]....
        /*02d8*/ 	.word	0x00009520


	//   ....[43]....
        /*02dc*/ 	.word	0x00009550


	//   ....[44]....
        /*02e0*/ 	.word	0x00009570


	//   ....[45]....
        /*02e4*/ 	.word	0x00009580


	//   ....[46]....
        /*02e8*/ 	.word	0x00009590


	//   ....[47]....
        /*02ec*/ 	.word	0x000095b0


	//   ....[48]....
        /*02f0*/ 	.word	0x00009730


	//   ....[49]....
        /*02f4*/ 	.word	0x0000a3d0


	//   ....[50]....
        /*02f8*/ 	.word	0x0000add0


	//   ....[51]....
        /*02fc*/ 	.word	0x0000ae00


	//   ....[52]....
        /*0300*/ 	.word	0x0000ae30


	//   ....[53]....
        /*0304*/ 	.word	0x0000aec0


	//   ....[54]....
        /*0308*/ 	.word	0x0000aef0


	//   ....[55]....
        /*030c*/ 	.word	0x0000af00


	//   ....[56]....
        /*0310*/ 	.word	0x0000af40


	//   ....[57]....
        /*0314*/ 	.word	0x0000af70


	//   ....[58]....
        /*0318*/ 	.word	0x0000afe0


	//   ....[59]....
        /*031c*/ 	.word	0x0000aff0


	//   ....[60]....
        /*0320*/ 	.word	0x0000b030


	//   ....[61]....
        /*0324*/ 	.word	0x0000b060


	//   ....[62]....
        /*0328*/ 	.word	0x0000b0d0


	//   ....[63]....
        /*032c*/ 	.word	0x0000b0e0


	//   ....[64]....
        /*0330*/ 	.word	0x0000b100


	//   ....[65]....
        /*0334*/ 	.word	0x0000b130


	//   ....[66]....
        /*0338*/ 	.word	0x0000b190


	//   ....[67]....
        /*033c*/ 	.word	0x0000b1a0


	//   ....[68]....
        /*0340*/ 	.word	0x0000b200


	//   ....[69]....
        /*0344*/ 	.word	0x0000b250


	//   ....[70]....
        /*0348*/ 	.word	0x0000b270


	//   ....[71]....
        /*034c*/ 	.word	0x0000b2b0


	//   ....[72]....
        /*0350*/ 	.word	0x0000b2c0


	//   ....[73]....
        /*0354*/ 	.word	0x0000b310


	//   ....[74]....
        /*0358*/ 	.word	0x0000cf90


	//   ....[75]....
        /*035c*/ 	.word	0x0000d170


	//   ....[76]....
        /*0360*/ 	.word	0x0000d6d0


	//   ....[77]....
        /*0364*/ 	.word	0x0000d830


	//   ....[78]....
        /*0368*/ 	.word	0x0000d890


	//   ....[79]....
        /*036c*/ 	.word	0x0000d950


	//   ....[80]....
        /*0370*/ 	.word	0x0000da00


	//   ....[81]....
        /*0374*/ 	.word	0x0000da80


	//   ....[82]....
        /*0378*/ 	.word	0x0000db20


	//   ....[83]....
        /*037c*/ 	.word	0x0000db80


	//   ....[84]....
        /*0380*/ 	.word	0x0000dc60


	//   ....[85]....
        /*0384*/ 	.word	0x0000dce0


	//   ....[86]....
        /*0388*/ 	.word	0x0000dd80


	//   ....[87]....
        /*038c*/ 	.word	0x0000dde0


	//   ....[88]....
        /*0390*/ 	.word	0x0000dec0


	//   ....[89]....
        /*0394*/ 	.word	0x0000df40


	//   ....[90]....
        /*0398*/ 	.word	0x0000dfe0


	//   ....[91]....
        /*039c*/ 	.word	0x0000e040


	//   ....[92]....
        /*03a0*/ 	.word	0x0000e0f0


	//   ....[93]....
        /*03a4*/ 	.word	0x0000e170


	//   ....[94]....
        /*03a8*/ 	.word	0x0000e250


	//   ....[95]....
        /*03ac*/ 	.word	0x0000e2b0


	//   ....[96]....
        /*03b0*/ 	.word	0x0000e360


	//   ....[97]....
        /*03b4*/ 	.word	0x0000e3c0


	//   ....[98]....
        /*03b8*/ 	.word	0x0000e480


	//   ....[99]....
        /*03bc*/ 	.word	0x0000e500


	//   ....[100]....
        /*03c0*/ 	.word	0x0000e5a0


	//   ....[101]....
        /*03c4*/ 	.word	0x0000e8b0


	//   ....[102]....
        /*03c8*/ 	.word	0x0000e9d0


	//----- nvinfo : EIATTR_REG_RECONFIG
	.align		4
.L_1669:
        /*03cc*/ 	.byte	0x01, 0x54
	.zero		2


	//----- nvinfo : EIATTR_SYSCALL_OFFSETS
	.align		4
        /*03d0*/ 	.byte	0x04, 0x46
        /*03d2*/ 	.short	(.L_1671 - .L_1670)


	//   ....[0]....
.L_1670:
        /*03d4*/ 	.word	0x00001530


	//   ....[1]....
        /*03d8*/ 	.word	0x0000a000


	//   ....[2]....
        /*03dc*/ 	.word	0x0000a150


	//   ....[3]....
        /*03e0*/ 	.word	0x0000a240


	//   ....[4]....
        /*03e4*/ 	.word	0x0000a940


	//----- nvinfo : EIATTR_MBARRIER_INSTR_OFFSETS
	.align		4
.L_1671:
        /*03e8*/ 	.byte	0x04, 0x39
        /*03ea*/ 	.short	(.L_1673 - .L_1672)


	//   ....[0]....
.L_1672:
        /*03ec*/ 	.word	0x00000270
        /*03f0*/ 	.word	0x000000ff
        /*03f4*/ 	.word	0x00016800
        /*03f8*/ 	.short	0x0100
        /*03fa*/ 	.byte	0x08
	.zero		1


	//   ....[1]....
        /*03fc*/ 	.word	0x00000280
        /*0400*/ 	.word	0x000000ff
        /*0404*/ 	.word	0x00016820
        /*0408*/ 	.short	0x0100
        /*040a*/ 	.byte	0x08
	.zero		1


	//   ....[2]....
        /*040c*/ 	.word	0x00000370
        /*0410*/ 	.word	0x000000ff
        /*0414*/ 	.word	0x00016830
        /*0418*/ 	.short	0x0100
        /*041a*/ 	.byte	0x08
	.zero		1


	//   ....[3]....
        /*041c*/ 	.word	0x00000380
        /*0420*/ 	.word	0x000000ff
        /*0424*/ 	.word	0x00016840
        /*0428*/ 	.short	0x0100
        /*042a*/ 	.byte	0x08
	.zero		1


	//   ....[4]....
        /*042c*/ 	.word	0x00000390
        /*0430*/ 	.word	0x000000ff
        /*0434*/ 	.word	0x00016838
        /*0438*/ 	.short	0x0100
        /*043a*/ 	.byte	0x08
	.zero		1


	//   ....[5]....
        /*043c*/ 	.word	0x000003a0
        /*0440*/ 	.word	0x000000ff
        /*0444*/ 	.word	0x00016848
        /*0448*/ 	.short	0x0100
        /*044a*/ 	.byte	0x08
	.zero		1


	//   ....[6]....
        /*044c*/ 	.word	0x000004d0
        /*0450*/ 	.word	0x000000ff
        /*0454*/ 	.word	0x00016850
        /*0458*/ 	.short	0x0100
        /*045a*/ 	.byte	0x08
	.zero		1


	//   ....[7]....
        /*045c*/ 	.word	0x000004e0
        /*0460*/ 	.word	0x000000ff
        /*0464*/ 	.word	0x00016860
        /*0468*/ 	.short	0x0100
        /*046a*/ 	.byte	0x08
	.zero		1


	//   ....[8]....
        /*046c*/ 	.word	0x000004f0
        /*0470*/ 	.word	0x000000ff
        /*0474*/ 	.word	0x00016858
        /*0478*/ 	.short	0x0100
        /*047a*/ 	.byte	0x08
	.zero		1


	//   ....[9]....
        /*047c*/ 	.word	0x00000500
        /*0480*/ 	.word	0x000000ff
        /*0484*/ 	.word	0x00016868
        /*0488*/ 	.short	0x0100
        /*048a*/ 	.byte	0x08
	.zero		1


	//   ....[10]....
        /*048c*/ 	.word	0x000005f0
        /*0490*/ 	.word	0x000000ff
        /*0494*/ 	.word	0x00016870
        /*0498*/ 	.short	0x0100
        /*049a*/ 	.byte	0x06
	.zero		1


	//   ....[11]....
        /*049c*/ 	.word	0x00000600
        /*04a0*/ 	.word	0x000000ff
        /*04a4*/ 	.word	0x00016880
        /*04a8*/ 	.short	0x0100
        /*04aa*/ 	.byte	0x06
	.zero		1


	//   ....[12]....
        /*04ac*/ 	.word	0x00000610
        /*04b0*/ 	.word	0x000000ff
        /*04b4*/ 	.word	0x00016878
        /*04b8*/ 	.short	0x0100
        /*04ba*/ 	.byte	0x06
	.zero		1


	//   ....[13]....
        /*04bc*/ 	.word	0x00000620
        /*04c0*/ 	.word	0x000000ff
        /*04c4*/ 	.word	0x00016888
        /*04c8*/ 	.short	0x0100
        /*04ca*/ 	.byte	0x06
	.zero		1


	//   ....[14]....
        /*04cc*/ 	.word	0x00000750
        /*04d0*/ 	.word	0x000000ff
        /*04d4*/ 	.word	0x00016890
        /*04d8*/ 	.short	0x0100
        /*04da*/ 	.byte	0x08
	.zero		1


	//   ....[15]....
        /*04dc*/ 	.word	0x00000760
        /*04e0*/ 	.word	0x000000ff
        /*04e4*/ 	.word	0x000168a0
        /*04e8*/ 	.short	0x0100
        /*04ea*/ 	.byte	0x08
	.zero		1


	//   ....[16]....
        /*04ec*/ 	.word	0x00000770
        /*04f0*/ 	.word	0x000000ff
        /*04f4*/ 	.word	0x00016898
        /*04f8*/ 	.short	0x0100
        /*04fa*/ 	.byte	0x08
	.zero		1


	//   ....[17]....
        /*04fc*/ 	.word	0x00000780
        /*0500*/ 	.word	0x000000ff
        /*0504*/ 	.word	0x000168a8
        /*0508*/ 	.short	0x0100
        /*050a*/ 	.byte	0x08
	.zero		1


	//   ....[18]....
        /*050c*/ 	.word	0x000008b0
        /*0510*/ 	.word	0x000000ff
        /*0514*/ 	.word	0x000168b0
        /*0518*/ 	.short	0x0100
        /*051a*/ 	.byte	0x08
	.zero		1


	//   ....[19]....
        /*051c*/ 	.word	0x000008c0
        /*0520*/ 	.word	0x000000ff
        /*0524*/ 	.word	0x000168c0
        /*0528*/ 	.short	0x0100
        /*052a*/ 	.byte	0x08
	.zero		1


	//   ....[20]....
        /*052c*/ 	.word	0x000008d0
        /*0530*/ 	.word	0x000000ff
        /*0534*/ 	.word	0x000168b8
        /*0538*/ 	.short	0x0100
        /*053a*/ 	.byte	0x08
	.zero		1


	//   ....[21]....
        /*053c*/ 	.word	0x000008e0
        /*0540*/ 	.word	0x000000ff
        /*0544*/ 	.word	0x000168c8
        /*0548*/ 	.short	0x0100
        /*054a*/ 	.byte	0x08
	.zero		1


	//   ....[22]....
        /*054c*/ 	.word	0x000015b0
        /*0550*/ 	.word	0x000000ff
        /*0554*/ 	.word	0x00016800
        /*0558*/ 	.short	0x010a
        /*055a*/ 	.byte	0x2d
	.zero		1


	//   ....[23]....
        /*055c*/ 	.word	0x00001630
        /*0560*/ 	.word	0x00000002
        /*0564*/ 	.word	0x00016830
        /*0568*/ 	.short	0x010a
        /*056a*/ 	.byte	0x3f
	.zero		1


	//   ....[24]....
        /*056c*/ 	.word	0x00001690
        /*0570*/ 	.word	0x00000002
        /*0574*/ 	.word	0x00016830
        /*0578*/ 	.short	0x010a
        /*057a*/ 	.byte	0x3f
	.zero		1


	//   ....[25]....
        /*057c*/ 	.word	0x00001bd0
        /*0580*/ 	.word	0x00000002
        /*0584*/ 	.word	0x00000000
        /*0588*/ 	.short	0x0101
        /*058a*/ 	.byte	0x3f
	.zero		1


	//   ....[26]....
        /*058c*/ 	.word	0x00003870
        /*0590*/ 	.word	0x000000ff
        /*0594*/ 	.word	0x00016830
        /*0598*/ 	.short	0x010a
        /*059a*/ 	.byte	0x06
	.zero		1


	//   ....[27]....
        /*059c*/ 	.word	0x000038b0
        /*05a0*/ 	.word	0x000000ff
        /*05a4*/ 	.word	0x00016830
        /*05a8*/ 	.short	0x010a
        /*05aa*/ 	.byte	0x06
	.zero		1


	//   ....[28]....
        /*05ac*/ 	.word	0x00003a90
        /*05b0*/ 	.word	0x000000ff
        /*05b4*/ 	.word	0x00016850
        /*05b8*/ 	.short	0x010a
        /*05ba*/ 	.byte	0x06
	.zero		1


	//   ....[29]....
        /*05bc*/ 	.word	0x00003ad0
        /*05c0*/ 	.word	0x000000ff
        /*05c4*/ 	.word	0x00016850
        /*05c8*/ 	.short	0x010a
        /*05ca*/ 	.byte	0x06
	.zero		1


	//   ....[30]....
        /*05cc*/ 	.word	0x00005340
        /*05d0*/ 	.word	0x00000024
        /*05d4*/ 	.word	0x00000000
        /*05d8*/ 	.short	0x0101
        /*05da*/ 	.byte	0x3f
	.zero		1


	//   ....[31]....
        /*05dc*/ 	.word	0x00005600
        /*05e0*/ 	.word	0x00000024
        /*05e4*/ 	.word	0x00000000
        /*05e8*/ 	.short	0x0101
        /*05ea*/ 	.byte	0x3f
	.zero		1


	//   ....[32]....
        /*05ec*/ 	.word	0x00005ea0
        /*05f0*/ 	.word	0x000000ff
        /*05f4*/ 	.word	0x00016830
        /*05f8*/ 	.short	0x010a
        /*05fa*/ 	.byte	0x06
	.zero		1


	//   ....[33]....
        /*05fc*/ 	.word	0x00005ee0
        /*0600*/ 	.word	0x000000ff
        /*0604*/ 	.word	0x00016830
        /*0608*/ 	.short	0x010a
        /*060a*/ 	.byte	0x06
	.zero		1


	//   ....[34]....
        /*060c*/ 	.word	0x000060c0
        /*0610*/ 	.word	0x000000ff
        /*0614*/ 	.word	0x00016850
        /*0618*/ 	.short	0x010a
        /*061a*/ 	.byte	0x06
	.zero		1


	//   ....[35]....
        /*061c*/ 	.word	0x00006100
        /*0620*/ 	.word	0x000000ff
        /*0624*/ 	.word	0x00016850
        /*0628*/ 	.short	0x010a
        /*062a*/ 	.byte	0x06
	.zero		1


	//   ....[36]....
        /*062c*/ 	.word	0x000073d0
        /*0630*/ 	.word	0x0000001f
        /*0634*/ 	.word	0x00000000
        /*0638*/ 	.short	0x0101
        /*063a*/ 	.byte	0x3f
	.zero		1


	//   ....[37]....
        /*063c*/ 	.word	0x00007580
        /*0640*/ 	.word	0x0000001f
        /*0644*/ 	.word	0x00000000
        /*0648*/ 	.short	0x0101
        /*064a*/ 	.byte	0x3f
	.zero		1


	//   ....[38]....
        /*064c*/ 	.word	0x00007ab0
        /*0650*/ 	.word	0x000000ff
        /*0654*/ 	.word	0x00016850
        /*0658*/ 	.short	0x010a
        /*065a*/ 	.byte	0x05
	.zero		1


	//   ....[39]....
        /*065c*/ 	.word	0x00007af0
        /*0660*/ 	.word	0x000000ff
        /*0664*/ 	.word	0x00016850
        /*0668*/ 	.short	0x010a
        /*066a*/ 	.byte	0x05
	.zero		1


	//   ....[40]....
        /*066c*/ 	.word	0x00008020
        /*0670*/ 	.word	0x00000008
        /*0674*/ 	.word	0x00000000
        /*0678*/ 	.short	0x0101
        /*067a*/ 	.byte	0x3f
	.zero		1


	//   ....[41]....
        /*067c*/ 	.word	0x00008c60
        /*0680*/ 	.word	0x00000000
        /*0684*/ 	.word	0x00000000
        /*0688*/ 	.short	0x0101
        /*068a*/ 	.byte	0x3f
	.zero		1


	//   ....[42]....
        /*068c*/ 	.word	0x0000a5f0
        /*0690*/ 	.word	0x00000003
        /*0694*/ 	.word	0x00016840
        /*0698*/ 	.short	0x010a
        /*069a*/ 	.byte	0x3f
	.zero		1


	//   ....[43]....
        /*069c*/ 	.word	0x0000b3e0
        /*06a0*/ 	.word	0x00000011
        /*06a4*/ 	.word	0x00016800
        /*06a8*/ 	.short	0x0107
        /*06aa*/ 	.byte	0x3f
	.zero		1


	//   ....[44]....
        /*06ac*/ 	.word	0x0000b4d0
        /*06b0*/ 	.word	0x00000011
        /*06b4*/ 	.word	0x00016800
        /*06b8*/ 	.short	0x0101
        /*06ba*/ 	.byte	0x3f
	.zero		1


	//   ....[45]....
        /*06bc*/ 	.word	0x0000b4f0
        /*06c0*/ 	.word	0x00000011
        /*06c4*/ 	.word	0x00016820
        /*06c8*/ 	.short	0x010a
        /*06ca*/ 	.byte	0x3f
	.zero		1


	//   ....[46]....
        /*06cc*/ 	.word	0x0000b800
        /*06d0*/ 	.word	0x00000002
        /*06d4*/ 	.word	0x00016840
        /*06d8*/ 	.short	0x010a
        /*06da*/ 	.byte	0x3f
	.zero		1


	//   ....[47]....
        /*06dc*/ 	.word	0x0000ba30
        /*06e0*/ 	.word	0x00000002
        /*06e4*/ 	.word	0x00000060
        /*06e8*/ 	.short	0x010a
        /*06ea*/ 	.byte	0x3f
	.zero		1


	//   ....[48]....
        /*06ec*/ 	.word	0x0000bf60
        /*06f0*/ 	.word	0x00000002
        /*06f4*/ 	.word	0x00016840
        /*06f8*/ 	.short	0x010a
        /*06fa*/ 	.byte	0x3f
	.zero		1


	//   ....[49]....
        /*06fc*/ 	.word	0x0000c190
        /*0700*/ 	.word	0x00000005
        /*0704*/ 	.word	0x00000060
        /*0708*/ 	.short	0x010a
        /*070a*/ 	.byte	0x3f
	.zero		1


	//   ....[50]....
        /*070c*/ 	.word	0x0000c600
        /*0710*/ 	.word	0x00000002
        /*0714*/ 	.word	0x00016840
        /*0718*/ 	.short	0x010a
        /*071a*/ 	.byte	0x3f
	.zero		1


	//   ....[51]....
        /*071c*/ 	.word	0x0000c840
        /*0720*/ 	.word	0x00000005
        /*0724*/ 	.word	0x00000060
        /*0728*/ 	.short	0x010a
        /*072a*/ 	.byte	0x3f
	.zero		1


	//   ....[52]....
        /*072c*/ 	.word	0x0000cc50
        /*0730*/ 	.word	0x00000003
        /*0734*/ 	.word	0x00016860
        /*0738*/ 	.short	0x010a
        /*073a*/ 	.byte	0x3f
	.zero		1


	//   ....[53]....
        /*073c*/ 	.word	0x0000d0f0
        /*0740*/ 	.word	0x00000007
        /*0744*/ 	.word	0x00016820
        /*0748*/ 	.short	0x010a
        /*074a*/ 	.byte	0x3f
	.zero		1


	//   ....[54]....
        /*074c*/ 	.word	0x0000d290
        /*0750*/ 	.word	0x00000005
        /*0754*/ 	.word	0x00000000
        /*0758*/ 	.short	0x010a
        /*075a*/ 	.byte	0x3f
	.zero		1


	//   ....[55]....
        /*075c*/ 	.word	0x0000d300
        /*0760*/ 	.word	0x00000003
        /*0764*/ 	.word	0x00000000
        /*0768*/ 	.short	0x010a
        /*076a*/ 	.byte	0x3f
	.zero		1


	//   ....[56]....
        /*076c*/ 	.word	0x0000d360
        /*0770*/ 	.word	0x00000005
        /*0774*/ 	.word	0x00000000
        /*0778*/ 	.short	0x010a
        /*077a*/ 	.byte	0x3f
	.zero		1


	//   ....[57]....
        /*077c*/ 	.word	0x0000d390
        /*0780*/ 	.word	0x00000003
        /*0784*/ 	.word	0x00000000
        /*0788*/ 	.short	0x010a
        /*078a*/ 	.byte	0x3f
	.zero		1


	//   ....[58]....
        /*078c*/ 	.word	0x0000d400
        /*0790*/ 	.word	0x00000003
        /*0794*/ 	.word	0x00016800
        /*0798*/ 	.short	0x010a
        /*079a*/ 	.byte	0x3f
	.zero		1


	//   ....[59]....
        /*079c*/ 	.word	0x0000d450
        /*07a0*/ 	.word	0x00000002
        /*07a4*/ 	.word	0x00016830
        /*07a8*/ 	.short	0x010a
        /*07aa*/ 	.byte	0x3f
	.zero		1


	//   ....[60]....
        /*07ac*/ 	.word	0x0000d4b0
        /*07b0*/ 	.word	0x00000007
        /*07b4*/ 	.word	0x00016830
        /*07b8*/ 	.short	0x010a
        /*07ba*/ 	.byte	0x3f
	.zero		1


	//   ....[61]....
        /*07bc*/ 	.word	0x0000d510
        /*07c0*/ 	.word	0x00000007
        /*07c4*/ 	.word	0x00016850
        /*07c8*/ 	.short	0x010a
        /*07ca*/ 	.byte	0x3f
	.zero		1


	//   ....[62]....
        /*07cc*/ 	.word	0x0000d570
        /*07d0*/ 	.word	0x00000009
        /*07d4*/ 	.word	0x00016830
        /*07d8*/ 	.short	0x010a
        /*07da*/ 	.byte	0x3f
	.zero		1


	//   ....[63]....
        /*07dc*/ 	.word	0x0000d5d0
        /*07e0*/ 	.word	0x00000009
        /*07e4*/ 	.word	0x00016850
        /*07e8*/ 	.short	0x010a
        /*07ea*/ 	.byte	0x3f
	.zero		1


	//   ....[64]....
        /*07ec*/ 	.word	0x0000d630
        /*07f0*/ 	.word	0x00000005
        /*07f4*/ 	.word	0x00016850
        /*07f8*/ 	.short	0x010a
        /*07fa*/ 	.byte	0x3f
	.zero		1


	//   ....[65]....
        /*07fc*/ 	.word	0x0000d780
        /*0800*/ 	.word	0x00000003
        /*0804*/ 	.word	0x00016840
        /*0808*/ 	.short	0x010a
        /*080a*/ 	.byte	0x3f
	.zero		1


	//   ....[66]....
        /*080c*/ 	.word	0x0000e5d0
        /*0810*/ 	.word	0x00000011
        /*0814*/ 	.word	0x00016820
        /*0818*/ 	.short	0x010a
        /*081a*/ 	.byte	0x3f
	.zero		1


	//   ....[67]....
        /*081c*/ 	.word	0x0000e620
        /*0820*/ 	.word	0x00000002
        /*0824*/ 	.word	0x00016840
        /*0828*/ 	.short	0x010a
        /*082a*/ 	.byte	0x3f
	.zero		1


	//   ....[68]....
        /*082c*/ 	.word	0x0000e670
        /*0830*/ 	.word	0x00000002
        /*0834*/ 	.word	0x00000060
        /*0838*/ 	.short	0x010a
        /*083a*/ 	.byte	0x3f
	.zero		1


	//   ....[69]....
        /*083c*/ 	.word	0x0000e6c0
        /*0840*/ 	.word	0x00000002
        /*0844*/ 	.word	0x00016840
        /*0848*/ 	.short	0x010a
        /*084a*/ 	.byte	0x3f
	.zero		1


	//   ....[70]....
        /*084c*/ 	.word	0x0000e710
        /*0850*/ 	.word	0x00000005
        /*0854*/ 	.word	0x00000060
        /*0858*/ 	.short	0x010a
        /*085a*/ 	.byte	0x3f
	.zero		1


	//   ....[71]....
        /*085c*/ 	.word	0x0000e760
        /*0860*/ 	.word	0x00000002
        /*0864*/ 	.word	0x00016840
        /*0868*/ 	.short	0x010a
        /*086a*/ 	.byte	0x3f
	.zero		1


	//   ....[72]....
        /*086c*/ 	.word	0x0000e7b0
        /*0870*/ 	.word	0x00000005
        /*0874*/ 	.word	0x00000060
        /*0878*/ 	.short	0x010a
        /*087a*/ 	.byte	0x3f
	.zero		1


	//   ....[73]....
        /*087c*/ 	.word	0x0000e800
        /*0880*/ 	.word	0x00000003
        /*0884*/ 	.word	0x00016860
        /*0888*/ 	.short	0x010a
        /*088a*/ 	.byte	0x3f
	.zero		1


	//   ....[74]....
        /*088c*/ 	.word	0x0000e8f0
        /*0890*/ 	.word	0x00000007
        /*0894*/ 	.word	0x00016820
        /*0898*/ 	.short	0x010a
        /*089a*/ 	.byte	0x3f
	.zero		1


	//   ....[75]....
        /*089c*/ 	.word	0x0000ea90
        /*08a0*/ 	.word	0x00000005
        /*08a4*/ 	.word	0x00000000
        /*08a8*/ 	.short	0x010a
        /*08aa*/ 	.byte	0x3f
	.zero		1


	//   ....[76]....
        /*08ac*/ 	.word	0x0000eae0
        /*08b0*/ 	.word	0x00000003
        /*08b4*/ 	.word	0x00000000
        /*08b8*/ 	.short	0x010a
        /*08ba*/ 	.byte	0x3f
	.zero		1


	//   ....[77]....
        /*08bc*/ 	.word	0x0000eb30
        /*08c0*/ 	.word	0x00000005
        /*08c4*/ 	.word	0x00000000
        /*08c8*/ 	.short	0x010a
        /*08ca*/ 	.byte	0x3f
	.zero		1


	//----- nvinfo : EIATTR_NUM_MBARRIERS
	.align		4
.L_1673:
        /*08cc*/ 	.byte	0x03, 0x38
        /*08ce*/ 	.short	0x0016


	//----- nvinfo : EIATTR_EXIT_INSTR_OFFSETS
	.align		4
        /*08d0*/ 	.byte	0x04, 0x1c
        /*08d2*/ 	.short	(.L_1675 - .L_1674)


	//   ....[0]....
.L_1674:
        /*08d4*/ 	.word	0x00000a40


	//   ....[1]....
        /*08d8*/ 	.word	0x000096c0


	//   ....[2]....
        /*08dc*/ 	.word	0x0000d3e0


	//----- nvinfo : EIATTR_MAX_THREADS
	.align		4
.L_1675:
        /*08e0*/ 	.byte	0x04, 0x05
        /*08e2*/ 	.short	(.L_1677 - .L_1676)
.L_1676:
        /*08e4*/ 	.word	0x00000200
        /*08e8*/ 	.word	0x00000001
        /*08ec*/ 	.word	0x00000001


	//----- nvinfo : EIATTR_CRS_STACK_SIZE
	.align		4
.L_1677:
        /*08f0*/ 	.byte	0x04, 0x1e
        /*08f2*/ 	.short	(.L_1679 - .L_1678)
.L_1678:
        /*08f4*/ 	.word	0x00000000


	//----- nvinfo : EIATTR_CBANK_PARAM_SIZE
	.align		4
.L_1679:
        /*08f8*/ 	.byte	0x03, 0x19
        /*08fa*/ 	.short	0x0af0


	//----- nvinfo : EIATTR_PARAM_CBANK
	.align		4
        /*08fc*/ 	.byte	0x04, 0x0a
        /*08fe*/ 	.short	(.L_1681 - .L_1680)
	.align		4
.L_1680:
        /*0900*/ 	.word	index@(.nv.constant0._ZN7cutlass13device_kernelIN5flash11enable_sm90INS1_16FlashAttnFwdSm90INS1_25CollectiveMainloopFwdSm90ILi2EN4cute5tupleIJNS5_1CILi1EEES8_S8_EEENS6_IJNS7_ILi192EEENS7_ILi128EEENS7_ILi64EEEEEELi64ENS_10bfloat16_tEfNS_4arch4Sm90ELb1ELb0ELb0ELb0ELb0ELb0ELb0ELb1ELb1ELb1ELb0ELb0EEENS1_21CollectiveEpilogueFwdINS6_IJSA_SC_SB_EEES9_SE_SG_Li384ELb0ELb1ELb0ELb0EEENS1_30DynamicPersistentTileSchedulerILi384ELi128ELb0ELb1ELb1EEEEEEEEEvNT_6ParamsE)
        /*0904*/ 	.short	0x0210
        /*0906*/ 	.short	0x0af0


	//----- nvinfo : EIATTR_SW_WAR
	.align		4
.L_1681:
        /*0908*/ 	.byte	0x04, 0x36
        /*090a*/ 	.short	(.L_1683 - .L_1682)
.L_1682:
        /*090c*/ 	.word	0x00000008
.L_1683:


//--------------------- .nv.info._ZN7cutlass13device_kernelIN5flash11enable_sm90INS1_16FlashAttnFwdSm90INS1_25CollectiveMainloopFwdSm90ILi2EN4cute5tupleIJNS5_1CILi1EEES8_S8_EEENS6_IJNS7_ILi192EEENS7_ILi128EEENS7_ILi64EEEEEELi64ENS_10bfloat16_tEfNS_4arch4Sm90ELb1ELb0ELb0ELb1ELb0ELb0ELb0ELb1ELb1ELb1ELb0ELb0EEENS1_21CollectiveEpilogueFwdINS6_IJSA_SC_SB_EEES9_SE_SG_Li384ELb1ELb1ELb0ELb0EEENS1_36VarlenDynamicPersistentTileSchedulerILi192ELi128ELi384ELi128ELb0ELb1ELb1ELb1ELb1ELb1EEEEEEEEEvNT_6ParamsE --------------------------
	.section	.nv.info._ZN7cutlass13device_kernelIN5flash11enable_sm90INS1_16FlashAttnFwdSm90INS1_25CollectiveMainloopFwdSm90ILi2EN4cute5tupleIJNS5_1CILi1EEES8_S8_EEENS6_IJNS7_ILi192EEENS7_ILi128EEENS7_ILi64EEEEEELi64ENS_10bfloat16_tEfNS_4arch4Sm90ELb1ELb0ELb0ELb1ELb0ELb0ELb0ELb1ELb1ELb1ELb0ELb0EEENS1_21CollectiveEpilogueFwdINS6_IJSA_SC_SB_EEES9_SE_SG_Li384ELb1ELb1ELb0ELb0EEENS1_36VarlenDynamicPersistentTileSchedulerILi192ELi128ELi384ELi128ELb0ELb1ELb1ELb1ELb1ELb1EEEEEEEEEvNT_6ParamsE,"",@"SHT_CUDA_INFO"
	.sectionflags	@""
	.align	4


	//----- nvinfo : EIATTR_CUDA_API_VERSION
	.align		4
        /*0000*/ 	.byte	0x04, 0x37
        /*0002*/ 	.short	(.L_1685 - .L_1684)
.L_1684:
        /*0004*/ 	.word	0x00000082


	//----- nvinfo : EIATTR_KPARAM_INFO
	.align		4
.L_1685:
        /*0008*/ 	.byte	0x04, 0x17
        /*000a*/ 	.short	(.L_1687 - .L_1686)
.L_1686:
        /*000c*/ 	.word	0x00000000
        /*0010*/ 	.short	0x0000
        /*0012*/ 	.short	0x0070
        /*0014*/ 	.byte	0x00, 0xf0, 0x01, 0x2a


	//----- nvinfo : EIATTR_SPARSE_MMA_MASK
	.align		4
.L_1687:
        /*0018*/ 	.byte	0x03, 0x50
        /*001a*/ 	.short	0x0000


	//----- nvinfo : EIATTR_MAXREG_COUNT
	.align		4
        /*001c*/ 	.byte	0x03, 0x1b
        /*001e*/ 	.short	0x0080


	//----- nvinfo : EIATTR_NUM_BARRIERS
	.align		4
        /*0020*/ 	.byte	0x02, 0x4c
        /*0022*/ 	.byte	0x10
	.zero		1


	//----- nvinfo : EIATTR_EXTERNS
	.align		4
        /*0024*/ 	.byte	0x04, 0x0f
        /*0026*/ 	.short	(.L_1689 - .L_1688)


	//   ....[0]....
	.align		4
.L_1688:
        /*0028*/ 	.word	index@(__assertfail)


	//----- nvinfo : EIATTR_ANNOTATIONS
	.align		4
.L_1689:
        /*002c*/ 	.byte	0x04, 0x55
        /*002e*/ 	.short	(.L_1691 - .L_1690)


	//   ....[0]....
.L_1690:
        /* <DEDUP_REMOVED lines=21> */


	//----- nvinfo : EIATTR_MERCURY_ISA_VERSION
	.align		4
.L_1691:
        /*0170*/ 	.byte	0x03, 0x5f
        /*0172*/ 	.short	0x0101


	//----- nvinfo : EIATTR_UNUSED_LOAD_BYTE_OFFSET
	.align		4
        /*0174*/ 	.byte	0x04, 0x44
        /*0176*/ 	.short	(.L_1693 - .L_1692)


	//   ....[0]....
.L_1692:
        /*0178*/ 	.word	0x00000a40
        /*017c*/ 	.word	0x0000fff0


	//   ....[1]....
        /*0180*/ 	.word	0x000083f0
        /*0184*/ 	.word	0x0000fff0


	//----- nvinfo : EIATTR_INT_WARP_WIDE_INSTR_OFFSETS
	.align		4
.L_1693:
        /*0188*/ 	.byte	0x04, 0x31
        /*018a*/ 	.short	(.L_1695 - .L_1694)


	//   ....[0]....
.L_1694:
        /*018c*/ 	.word	0x00000130


	//   ....[1]....
        /*0190*/ 	.word	0x00000170


	//   ....[2]....
        /*0194*/ 	.word	0x000001e0


	//   ....[3]....
        /*0198*/ 	.word	0x0000af90


	//   ....[4]....
        /*019c*/ 	.word	0x0000b020


	//   ....[5]....
        /*01a0*/ 	.word	0x0000e020


	//   ....[6]....
        /*01a4*/ 	.word	0x0000e0b0


	//----- nvinfo : EIATTR_COOP_GROUP_MASK_REGIDS
	.align		4
.L_1695:
        /*01a8*/ 	.byte	0x04, 0x29
        /*01aa*/ 	.short	(.L_1697 - .L_1696)


	//   ....[0]....
.L_1696:
        /*01ac*/ 	.word	0xffffffff


	//   ....[1]....
        /*01b0*/ 	.word	0xffffffff


	//   ....[2]....
        /*01b4*/ 	.word	0xffffffff


	//   ....[3]....
        /*01b8*/ 	.word	0xffffffff


	//   ....[4]....
        /*01bc*/ 	.word	0xffffffff


	//   ....[5]....
        /*01c0*/ 	.word	0xffffffff


	//   ....[6]....
        /*01c4*/ 	.word	0xffffffff


	//   ....[7]....
        /*01c8*/ 	.word	0xffffffff


	//   ....[8]....
        /*01cc*/ 	.word	0xffffffff


	//   ....[9]....
        /*01d0*/ 	.word	0xffffffff


	//   ....[10]....
        /*01d4*/ 	.word	0xffffffff


	//   ....[11]....
        /*01d8*/ 	.word	0xffffffff


	//   ....[12]....
        /*01dc*/ 	.word	0xffffffff


	//   ....[13]....
        /*01e0*/ 	.word	0xffffffff


	//   ....[14]....
        /*01e4*/ 	.word	0xffffffff


	//   ....[15]....
        /*01e8*/ 	.word	0xffffffff


	//   ....[16]....
        /*01ec*/ 	.word	0xffffffff


	//   ....[17]....
        /*01f0*/ 	.word	0xffffffff


	//   ....[18]....
        /*01f4*/ 	.word	0xffffffff


	//   ....[19]....
        /*01f8*/ 	.word	0xffffffff


	//   ....[20]....
        /*01fc*/ 	.word	0xffffffff


	//   ....[21]....
        /*0200*/ 	.word	0xffffffff


	//   ....[22]....
        /*0204*/ 	.word	0xffffffff


	//   ....[23]....
        /*0208*/ 	.word	0xffffffff


	//   ....[24]....
        /*020c*/ 	.word	0xffffffff


	//   ....[25]....
        /*0210*/ 	.word	0xffffffff


	//   ....[26]....
        /*0214*/ 	.word	0xffffffff


	//   ....[27]....
        /*0218*/ 	.word	0xffffffff


	//   ....[28]....
        /*021c*/ 	.word	0xffffffff


	//   ....[29]....
        /*0220*/ 	.word	0xffffffff


	//   ....[30]....
        /*0224*/ 	.word	0xffffffff


	//   ....[31]....
        /*0228*/ 	.word	0xffffffff


	//   ....[32]....
        /*022c*/ 	.word	0xffffffff


	//   ....[33]....
        /*0230*/ 	.word	0xffffffff


	//   ....[34]....
        /*0234*/ 	.word	0xffffffff


	//   ....[35]....
        /*0238*/ 	.word	0xffffffff


	//   ....[36]....
        /*023c*/ 	.word	0xffffffff


	//   ....[37]....
        /*0240*/ 	.word	0xffffffff


	//   ....[38]....
        /*0244*/ 	.word	0xffffffff


	//   ....[39]....
        /*0248*/ 	.word	0xffffffff


	//   ....[40]....
        /*024c*/ 	.word	0xffffffff


	//   ....[41]....
        /*0250*/ 	.word	0xffffffff


	//   ....[42]....
        /*0254*/ 	.word	0xffffffff


	//   ....[43]....
        /*0258*/ 	.word	0xffffffff


	//   ....[44]....
        /*025c*/ 	.word	0xffffffff


	//   ....[45]....
        /*0260*/ 	.word	0xffffffff


	//   ....[46]....
        /*0264*/ 	.word	0xffffffff


	//   ....[47]....
        /*0268*/ 	.word	0xffffffff


	//   ....[48]....
        /*026c*/ 	.word	0xffffffff


	//   ....[49]....
        /*0270*/ 	.word	0xffffffff


	//   ....[50]....
        /*0274*/ 	.word	0xffffffff


	//   ....[51]....
        /*0278*/ 	.word	0xffffffff


	//   ....[52]....
        /*027c*/ 	.word	0xffffffff


	//   ....[53]....
        /*0280*/ 	.word	0xffffffff


	//   ....[54]....
        /*0284*/ 	.word	0xffffffff


	//   ....[55]....
        /*0288*/ 	.word	0xffffffff


	//   ....[56]....
        /*028c*/ 	.word	0xffffffff


	//   ....[57]....
        /*0290*/ 	.word	0xffffffff


	//   ....[58]....
        /*0294*/ 	.word	0xffffffff


	//   ....[59]....
        /*0298*/ 	.word	0xffffffff


	//   ....[60]....
        /*029c*/ 	.word	0xffffffff


	//   ....[61]....
        /*02a0*/ 	.word	0xffffffff


	//   ....[62]....
        /*02a4*/ 	.word	0xffffffff


	//   ....[63]....
        /*02a8*/ 	.word	0xffffffff


	//   ....[64]....
        /*02ac*/ 	.word	0xffffffff


	//   ....[65]....
        /*02b0*/ 	.word	0xffffffff


	//   ....[66]....
        /*02b4*/ 	.word	0xffffffff


	//   ....[67]....
        /*02b8*/ 	.word	0xffffffff


	//   ....[68]....
        /*02bc*/ 	.word	0xffffffff


	//   ....[69]....
        /*02c0*/ 	.word	0xffffffff


	//   ....[70]....
        /*02c4*/ 	.word	0xffffffff


	//   ....[71]....
        /*02c8*/ 	.word	0xffffffff


	//   ....[72]....
        /*02cc*/ 	.word	0xffffffff


	//   ....[73]....
        /*02d0*/ 	.word	0xffffffff


	//   ....[74]....
        /*02d4*/ 	.word	0xffffffff


	//   ....[75]....
        /*02d8*/ 	.word	0xffffffff


	//   ....[76]....
        /*02dc*/ 	.word	0xffffffff


	//   ....[77]....
        /*02e0*/ 	.word	0xffffffff


	//   ....[78]....
        /*02e4*/ 	.word	0xffffffff


	//   ....[79]....
        /*02e8*/ 	.word	0xffffffff


	//   ....[80]....
        /*02ec*/ 	.word	0xffffffff


	//   ....[81]....
        /*02f0*/ 	.word	0xffffffff


	//   ....[82]....
        /*02f4*/ 	.word	0xffffffff


	//   ....[83]....
        /*02f8*/ 	.word	0xffffffff


	//   ....[84]....
        /*02fc*/ 	.word	0xffffffff


	//   ....[85]....
        /*0300*/ 	.word	0xffffffff


	//   ....[86]....
        /*0304*/ 	.word	0xffffffff


	//   ....[87]....
        /*0308*/ 	.word	0xffffffff


	//   ....[88]....
        /*030c*/ 	.word	0xffffffff


	//   ....[89]....
        /*0310*/ 	.word	0xffffffff


	//   ....[90]....
        /*0314*/ 	.word	0xffffffff


	//   ....[91]....
        /*0318*/ 	.word	0xffffffff


	//   ....[92]....
        /*031c*/ 	.word	0xffffffff


	//   ....[93]....
        /*0320*/ 	.word	0xffffffff


	//   ....[94]....
        /*0324*/ 	.word	0xffffffff


	//   ....[95]....
        /*0328*/ 	.word	0xffffffff


	//   ....[96]....
        /*032c*/ 	.word	0xffffffff


	//   ....[97]....
        /*0330*/ 	.word	0xffffffff


	//   ....[98]....
        /*0334*/ 	.word	0xffffffff


	//   ....[99]....
        /*0338*/ 	.word	0xffffffff


	//   ....[100]....
        /*033c*/ 	.word	0xffffffff


	//   ....[101]....
        /*0340*/ 	.word	0xffffffff


	//   ....[102]....
        /*0344*/ 	.word	0xffffffff


	//   ....[103]....
        /*0348*/ 	.word	0xffffffff


	//   ....[104]....
        /*034c*/ 	.word	0xffffffff


	//   ....[105]....
        /*0350*/ 	.word	0xffffffff


	//   ....[106]....
        /*0354*/ 	.word	0xffffffff


	//   ....[107]....
        /*0358*/ 	.word	0x0500000f


	//   ....[108]....
        /*035c*/ 	.word	0x0500000f


	//   ....[109]....
        /*0360*/ 	.word	0x0500000f


	//   ....[110]....
        /*0364*/ 	.word	0x0500000f


	//   ....[111]....
        /*0368*/ 	.word	0x0500000f


	//   ....[112]....
        /*036c*/ 	.word	0x0500000f


	//   ....[113]....
        /*0370*/ 	.word	0x0500000f


	//   ....[114]....
        /*0374*/ 	.word	0x0500000f


	//   ....[115]....
        /*0378*/ 	.word	0x0500000f


	//   ....[116]....
        /*037c*/ 	.word	0x0500000f


	//   ....[117]....
        /*0380*/ 	.word	0x0500000f


	//   ....[118]....
        /*0384*/ 	.word	0x0500000f


	//   ....[119]....
        /*0388*/ 	.word	0x0500000f


	//   ....[120]....
        /*038c*/ 	.word	0x0500000f


	//   ....[121]....
        /*0390*/ 	.word	0x0500000f


	//   ....[122]....
        /*0394*/ 	.word	0x0500000f


	//   ....[123]....
        /*0398*/ 	.word	0x0500000f


	//   ....[124]....
        /*039c*/ 	.word	0x0500000f


	//   ....[125]....
        /*03a0*/ 	.word	0x0500000f


	//   ....[126]....
        /*03a4*/ 	.word	0x0500000f


	//   ....[127]....
        /*03a8*/ 	.word	0x0500000f


	//   ....[128]....
        /*03ac*/ 	.word	0x0500000f


	//   ....[129]....
        /*03b0*/ 	.word	0x0500000f


	//   ....[130]....
        /*03b4*/ 	.word	0x0500000f


	//   ....[131]....
        /*03b8*/ 	.word	0x0500000f


	//   ....[132]....
        /*03bc*/ 	.word	0x0500000f


	//   ....[133]....
        /*03c0*/ 	.word	0x0500000f


	//   ....[134]....
        /*03c4*/ 	.word	0x0500000f


	//   ....[135]....
        /*03c8*/ 	.word	0x0500000f


	//   ....[136]....
        /*03cc*/ 	.word	0x0500000f


	//   ....[137]....
        /*03d0*/ 	.word	0x0500000f


	//   ....[138]....
        /*03d4*/ 	.word	0x0500000f


	//   ....[139]....
        /*03d8*/ 	.word	0x0500000f


	//   ....[140]....
        /*03dc*/ 	.word	0x0500000f


	//   ....[141]....
        /*03e0*/ 	.word	0x0500000f


	//   ....[142]....
        /*03e4*/ 	.word	0x0500000f


	//   ....[143]....
        /*03e8*/ 	.word	0x0500000f


	//   ....[144]....
        /*03ec*/ 	.word	0x0500000f


	//   ....[145]....
        /*03f0*/ 	.word	0x0500000f


	//   ....[146]....
        /*03f4*/ 	.word	0x0500000f


	//   ....[147]....
        /*03f8*/ 	.word	0x0500000f


	//   ....[148]....
        /*03fc*/ 	.word	0x0500000f


	//   ....[149]....
        /*0400*/ 	.word	0x0500000f


	//----- nvinfo : EIATTR_COOP_GROUP_INSTR_OFFSETS
	.align		4
.L_1697:
        /*0404*/ 	.byte	0x04, 0x28
        /*0406*/ 	.short	(.L_1699 - .L_1698)


	//   ....[0]....
.L_1698:
        /*0408*/ 	.word	0x00000070


	//   ....[1]....
        /*040c*/ 	.word	0x00000140


	//   ....[2]....
        /*0410*/ 	.word	0x00000190


	//   ....[3]....
        /*0414*/ 	.word	0x000003c0


	//   ....[4]....
        /*0418*/ 	.word	0x00000520


	//   ....[5]....
        /*041c*/ 	.word	0x00000640


	//   ....[6]....
        /*0420*/ 	.word	0x000007a0


	//   ....[7]....
        /*0424*/ 	.word	0x00001520


	//   ....[8]....
        /*0428*/ 	.word	0x00001be0


	//   ....[9]....
        /*042c*/ 	.word	0x00002380


	//   ....[10]....
        /*0430*/ 	.word	0x000023b0


	//   ....[11]....
        /*0434*/ 	.word	0x00002430


	//   ....[12]....
        /*0438*/ 	.word	0x00002d70


	//   ....[13]....
        /*043c*/ 	.word	0x00002dd0


	//   ....[14]....
        /*0440*/ 	.word	0x00003d80


	//   ....[15]....
        /*0444*/ 	.word	0x00003dc0


	//   ....[16]....
        /*0448*/ 	.word	0x000044f0


	//   ....[17]....
        /*044c*/ 	.word	0x00004620


	//   ....[18]....
        /*0450*/ 	.word	0x00004ec0


	//   ....[19]....
        /*0454*/ 	.word	0x00004f30


	//   ....[20]....
        /*0458*/ 	.word	0x00006590


	//   ....[21]....
        /*045c*/ 	.word	0x000065c0


	//   ....[22]....
        /*0460*/ 	.word	0x00006b20


	//   ....[23]....
        /*0464*/ 	.word	0x00006bb0


	//   ....[24]....
        /*0468*/ 	.word	0x00007cb0


	//   ....[25]....
        /*046c*/ 	.word	0x00007cf0


	//   ....[26]....
        /*0470*/ 	.word	0x00007e00


	//   ....[27]....
        /*0474*/ 	.word	0x00007e10


	//   ....[28]....
        /*0478*/ 	.word	0x00008b50


	//   ....[29]....
        /*047c*/ 	.word	0x00008b90


	//   ....[30]....
        /*0480*/ 	.word	0x00008bd0


	//   ....[31]....
        /*0484*/ 	.word	0x00008c00


	//   ....[32]....
        /*0488*/ 	.word	0x000090e0


	//   ....[33]....
        /*048c*/ 	.word	0x00009120


	//   ....[34]....
        /*0490*/ 	.word	0x00009150


	//   ....[35]....
        /*0494*/ 	.word	0x00009180


	//   ....[36]....
        /*0498*/ 	.word	0x000091a0


	//   ....[37]....
        /*049c*/ 	.word	0x000091b0


	//   ....[38]....
        /*04a0*/ 	.word	0x000091d0


	//   ....[39]....
        /*04a4*/ 	.word	0x000091f0


	//   ....[40]....
        /*04a8*/ 	.word	0x00009a80


	//   ....[41]....
        /*04ac*/ 	.word	0x00009ab0


	//   ....[42]....
        /*04b0*/ 	.word	0x00009af0


	//   ....[43]....
        /*04b4*/ 	.word	0x00009b20


	//   ....[44]....
        /*04b8*/ 	.word	0x00009b30


	//   ....[45]....
        /*04bc*/ 	.word	0x00009b40


	//   ....[46]....
        /*04c0*/ 	.word	0x00009b50


	//   ....[47]....
        /*04c4*/ 	.word	0x00009b70


	//   ....[48]....
        /*04c8*/ 	.word	0x00009cb0


	//   ....[49]....
        /*04cc*/ 	.word	0x00009e90


	//   ....[50]....
        /*04d0*/ 	.word	0x00009ec0


	//   ....[51]....
        /*04d4*/ 	.word	0x00009ef0


	//   ....[52]....
        /*04d8*/ 	.word	0x00009f20


	//   ....[53]....
        /*04dc*/ 	.word	0x00009f50


	//   ....[54]....
        /*04e0*/ 	.word	0x00009f80


	//   ....[55]....
        /*04e4*/ 	.word	0x0000a0f0


	//   ....[56]....
        /*04e8*/ 	.word	0x0000a120


	//   ....[57]....
        /*04ec*/ 	.word	0x0000a150


	//   ....[58]....
        /*04f0*/ 	.word	0x0000a180


	//   ....[59]....
        /*04f4*/ 	.word	0x0000a1b0


	//   ....[60]....
        /*04f8*/ 	.word	0x0000a1e0


	//   ....[61]....
        /*04fc*/ 	.word	0x0000a280


	//   ....[62]....
        /*0500*/ 	.word	0x0000a2e0


	//   ....[63]....
        /*0504*/ 	.word	0x0000a380


	//   ....[64]....
        /*0508*/ 	.word	0x0000b510


	//   ....[65]....
        /*050c*/ 	.word	0x0000c0c0


	//   ....[66]....
        /*0510*/ 	.word	0x0000c0e0


	//   ....[67]....
        /*0514*/ 	.word	0x0000c100


	//   ....[68]....
        /*0518*/ 	.word	0x0000c1a0


	//   ....[69]....
        /*051c*/ 	.word	0x0000c1b0


	//   ....[70]....
        /*0520*/ 	.word	0x0000c240


	//   ....[71]....
        /*0524*/ 	.word	0x0000c250


	//   ....[72]....
        /*0528*/ 	.word	0x0000c2e0


	//   ....[73]....
        /*052c*/ 	.word	0x0000c2f0


	//   ....[74]....
        /*0530*/ 	.word	0x0000c380


	//   ....[75]....
        /*0534*/ 	.word	0x0000c390


	//   ....[76]....
        /*0538*/ 	.word	0x0000c420


	//   ....[77]....
        /*053c*/ 	.word	0x0000c430


	//   ....[78]....
        /*0540*/ 	.word	0x0000c4c0


	//   ....[79]....
        /*0544*/ 	.word	0x0000c4d0


	//   ....[80]....
        /*0548*/ 	.word	0x0000c4e0


	//   ....[81]....
        /*054c*/ 	.word	0x0000c580


	//   ....[82]....
        /*0550*/ 	.word	0x0000c590


	//   ....[83]....
        /*0554*/ 	.word	0x0000c5a0


	//   ....[84]....
        /*0558*/ 	.word	0x0000c630


	//   ....[85]....
        /*055c*/ 	.word	0x0000c660


	//   ....[86]....
        /*0560*/ 	.word	0x0000c6c0


	//   ....[87]....
        /*0564*/ 	.word	0x0000c6d0


	//   ....[88]....
        /*0568*/ 	.word	0x0000c6f0


	//   ....[89]....
        /*056c*/ 	.word	0x0000e580


	//   ....[90]....
        /*0570*/ 	.word	0x0000e5d0


	//   ....[91]....
        /*0574*/ 	.word	0x0000e600


	//   ....[92]....
        /*0578*/ 	.word	0x0000e630


	//   ....[93]....
        /*057c*/ 	.word	0x0000e640


	//   ....[94]....
        /*0580*/ 	.word	0x0000e670


	//   ....[95]....
        /*0584*/ 	.word	0x0000e6a0


	//   ....[96]....
        /*0588*/ 	.word	0x0000e6d0


	//   ....[97]....
        /*058c*/ 	.word	0x0000e850


	//   ....[98]....
        /*0590*/ 	.word	0x0000e880


	//   ....[99]....
        /*0594*/ 	.word	0x0000e8b0


	//   ....[100]....
        /*0598*/ 	.word	0x0000e8e0


	//   ....[101]....
        /*059c*/ 	.word	0x0000e910


	//   ....[102]....
        /*05a0*/ 	.word	0x0000e940


	//   ....[103]....
        /*05a4*/ 	.word	0x0000ea00


	//   ....[104]....
        /*05a8*/ 	.word	0x0000ea20


	//   ....[105]....
        /*05ac*/ 	.word	0x0000ea90


	//   ....[106]....
        /*05b0*/ 	.word	0x0000f130


	//   ....[107]....
        /*05b4*/ 	.word	0x0000f6d0


	//   ....[108]....
        /*05b8*/ 	.word	0x0000f880


	//   ....[109]....
        /*05bc*/ 	.word	0x0000f8d0


	//   ....[110]....
        /*05c0*/ 	.word	0x0000f930


	//   ....[111]....
        /*05c4*/ 	.word	0x0000fa30


	//   ....[112]....
        /*05c8*/ 	.word	0x0000fa90


	//   ....[113]....
        /*05cc*/ 	.word	0x0000fb90


	//   ....[114]....
        /*05d0*/ 	.word	0x0000fbf0


	//   ....[115]....
        /*05d4*/ 	.word	0x0000fcf0


	//   ....[116]....
        /*05d8*/ 	.word	0x0000fd50


	//   ....[117]....
        /*05dc*/ 	.word	0x0000fe50


	//   ....[118]....
        /*05e0*/ 	.word	0x0000feb0


	//   ....[119]....
        /*05e4*/ 	.word	0x0000ffb0


	//   ....[120]....
        /*05e8*/ 	.word	0x00010010


	//   ....[121]....
        /*05ec*/ 	.word	0x00010100


	//   ....[122]....
        /*05f0*/ 	.word	0x00010160


	//   ....[123]....
        /*05f4*/ 	.word	0x00010210


	//   ....[124]....
        /*05f8*/ 	.word	0x000102e0


	//   ....[125]....
        /*05fc*/ 	.word	0x00010390


	//   ....[126]....
        /*0600*/ 	.word	0x000103f0


	//   ....[127]....
        /*0604*/ 	.word	0x000104c0


	//   ....[128]....
        /*0608*/ 	.word	0x00010530


	//   ....[129]....
        /*060c*/ 	.word	0x000105f0


	//   ....[130]....
        /*0610*/ 	.word	0x00010660


	//   ....[131]....
        /*0614*/ 	.word	0x00010700


	//   ....[132]....
        /*0618*/ 	.word	0x00010a10


	//   ....[133]....
        /*061c*/ 	.word	0x00010ab0


	//   ....[134]....
        /*0620*/ 	.word	0x00010bd0


	//   ....[135]....
        /*0624*/ 	.word	0x00010c40


	//   ....[136]....
        /*0628*/ 	.word	0x00010cb0


	//   ....[137]....
        /*062c*/ 	.word	0x00010d20


	//   ....[138]....
        /*0630*/ 	.word	0x00010d90


	//   ....[139]....
        /*0634*/ 	.word	0x00010e10


	//   ....[140]....
        /*0638*/ 	.word	0x00010ea0


	//   ....[141]....
        /*063c*/ 	.word	0x00010f30


	//   ....[142]....
        /*0640*/ 	.word	0x00010fa0


	//   ....[143]....
        /*0644*/ 	.word	0x00011010


	//   ....[144]....
        /*0648*/ 	.word	0x00011080


	//   ....[145]....
        /*064c*/ 	.word	0x00011100


	//   ....[146]....
        /*0650*/ 	.word	0x00011170


	//   ....[147]....
        /*0654*/ 	.word	0x00011210


	//   ....[148]....
        /*0658*/ 	.word	0x000112a0


	//   ....[149]....
        /*065c*/ 	.word	0x000113c0


	//----- nvinfo : EIATTR_REG_RECONFIG
	.align		4
.L_1699:
        /*0660*/ 	.byte	0x01, 0x54
	.zero		2


	//----- nvinfo : EIATTR_SYSCALL_OFFSETS
	.align		4
        /*0664*/ 	.byte	0x04, 0x46
        /*0666*/ 	.short	(.L_1701 - .L_1700)


	//   ....[0]....
.L_1700:
        /*0668*/ 	.word	0x00001700


	//   ....[1]....
        /*066c*/ 	.word	0x0000b180


	//   ....[2]....
        /*0670*/ 	.word	0x0000b2d0


	//   ....[3]....
        /*0674*/ 	.word	0x0000b3c0


	//   ....[4]....
        /*0678*/ 	.word	0x0000bbb0


	//----- nvinfo : EIATTR_MBARRIER_INSTR_OFFSETS
	.align		4
.L_1701:
        /*067c*/ 	.byte	0x04, 0x39
        /*067e*/ 	.short	(.L_1703 - .L_1702)


	//   ....[0]....
.L_1702:
        /*0680*/ 	.word	0x00000270
        /*0684*/ 	.word	0x000000ff
        /*0688*/ 	.word	0x00016800
        /*068c*/ 	.short	0x0100
        /*068e*/ 	.byte	0x08
	.zero		1


	//   ....[1]....
        /*0690*/ 	.word	0x00000280
        /*0694*/ 	.word	0x000000ff
        /*0698*/ 	.word	0x00016820
        /*069c*/ 	.short	0x0100
        /*069e*/ 	.byte	0x08
	.zero		1


	//   ....[2]....
        /*06a0*/ 	.word	0x00000370
        /*06a4*/ 	.word	0x000000ff
        /*06a8*/ 	.word	0x00016830
        /*06ac*/ 	.short	0x0100
        /*06ae*/ 	.byte	0x08
	.zero		1


	//   ....[3]....
        /*06b0*/ 	.word	0x00000380
        /*06b4*/ 	.word	0x000000ff
        /*06b8*/ 	.word	0x00016840
        /*06bc*/ 	.short	0x0100
        /*06be*/ 	.byte	0x08
	.zero		1


	//   ....[4]....
        /*06c0*/ 	.word	0x00000390
        /*06c4*/ 	.word	0x000000ff
        /*06c8*/ 	.word	0x00016838
        /*06cc*/ 	.short	0x0100
        /*06ce*/ 	.byte	0x08
	.zero		1


	//   ....[5]....
        /*06d0*/ 	.word	0x000003a0
        /*06d4*/ 	.word	0x000000ff
        /*06d8*/ 	.word	0x00016848
        /*06dc*/ 	.short	0x0100
        /*06de*/ 	.byte	0x08
	.zero		1


	//   ....[6]....
        /*06e0*/ 	.word	0x000004d0
        /*06e4*/ 	.word	0x000000ff
        /*06e8*/ 	.word	0x00016850
        /*06ec*/ 	.short	0x0100
        /*06ee*/ 	.byte	0x08
	.zero		1


	//   ....[7]....
        /*06f0*/ 	.word	0x000004e0
        /*06f4*/ 	.word	0x000000ff
        /*06f8*/ 	.word	0x00016860
        /*06fc*/ 	.short	0x0100
        /*06fe*/ 	.byte	0x08
	.zero		1


	//   ....[8]....
        /*0700*/ 	.word	0x000004f0
        /*0704*/ 	.word	0x000000ff
        /*0708*/ 	.word	0x00016858
        /*070c*/ 	.short	0x0100
        /*070e*/ 	.byte	0x08
	.zero		1


	//   ....[9]....
        /*0710*/ 	.word	0x00000500
        /*0714*/ 	.word	0x000000ff
        /*0718*/ 	.word	0x00016868
        /*071c*/ 	.short	0x0100
        /*071e*/ 	.byte	0x08
	.zero		1


	//   ....[10]....
        /*0720*/ 	.word	0x000005f0
        /*0724*/ 	.word	0x000000ff
        /*0728*/ 	.word	0x00016870
        /*072c*/ 	.short	0x0100
        /*072e*/ 	.byte	0x06
	.zero		1


	//   ....[11]....
        /*0730*/ 	.word	0x00000600
        /*0734*/ 	.word	0x000000ff
        /*0738*/ 	.word	0x00016880
        /*073c*/ 	.short	0x0100
        /*073e*/ 	.byte	0x06
	.zero		1


	//   ....[12]....
        /*0740*/ 	.word	0x00000610
        /*0744*/ 	.word	0x000000ff
        /*0748*/ 	.word	0x00016878
        /*074c*/ 	.short	0x0100
        /*074e*/ 	.byte	0x06
	.zero		1


	//   ....[13]....
        /*0750*/ 	.word	0x00000620
        /*0754*/ 	.word	0x000000ff
        /*0758*/ 	.word	0x00016888
        /*075c*/ 	.short	0x0100
        /*075e*/ 	.byte	0x06
	.zero		1


	//   ....[14]....
        /*0760*/ 	.word	0x00000750
        /*0764*/ 	.word	0x000000ff
        /*0768*/ 	.word	0x00016890
        /*076c*/ 	.short	0x0100
        /*076e*/ 	.byte	0x08
	.zero		1


	//   ....[15]....
        /*0770*/ 	.word	0x00000760
        /*0774*/ 	.word	0x000000ff
        /*0778*/ 	.word	0x000168a0
        /*077c*/ 	.short	0x0100
        /*077e*/ 	.byte	0x08
	.zero		1


	//   ....[16]....
        /*0780*/ 	.word	0x00000770
        /*0784*/ 	.word	0x000000ff
        /*0788*/ 	.word	0x00016898
        /*078c*/ 	.short	0x0100
        /*078e*/ 	.byte	0x08
	.zero		1


	//   ....[17]....
        /*0790*/ 	.word	0x00000780
        /*0794*/ 	.word	0x000000ff
        /*0798*/ 	.word	0x000168a8
        /*079c*/ 	.short	0x0100
        /*079e*/ 	.byte	0x08
	.zero		1


	//   ....[18]....
        /*07a0*/ 	.word	0x000008b0
        /*07a4*/ 	.word	0x000000ff
        /*07a8*/ 	.word	0x000168b0
        /*07ac*/ 	.short	0x0100
        /*07ae*/ 	.byte	0x08
	.zero		1


	//   ....[19]....
        /*07b0*/ 	.word	0x000008c0
        /*07b4*/ 	.word	0x000000ff
        /*07b8*/ 	.word	0x000168c0
        /*07bc*/ 	.short	0x0100
        /*07be*/ 	.byte	0x08
	.zero		1


	//   ....[20]....
        /*07c0*/ 	.word	0x000008d0
        /*07c4*/ 	.word	0x000000ff
        /*07c8*/ 	.word	0x000168b8
        /*07cc*/ 	.short	0x0100
        /*07ce*/ 	.byte	0x08
	.zero		1


	//   ....[21]....
        /*07d0*/ 	.word	0x000008e0
        /*07d4*/ 	.word	0x000000ff
        /*07d8*/ 	.word	0x000168c8
        /*07dc*/ 	.short	0x0100
        /*07de*/ 	.byte	0x08
	.zero		1


	//   ....[22]....
        /*07e0*/ 	.word	0x00001780
        /*07e4*/ 	.word	0x000000ff
        /*07e8*/ 	.word	0x00016800
        /*07ec*/ 	.short	0x010a
        /*07ee*/ 	.byte	0x2d
	.zero		1


	//   ....[23]....
        /*07f0*/ 	.word	0x00001800
        /*07f4*/ 	.word	0x00000002
        /*07f8*/ 	.word	0x00016830
        /*07fc*/ 	.short	0x010a
        /*07fe*/ 	.byte	0x3f
	.zero		1


	//   ....[24]....
        /*0800*/ 	.word	0x00001860
        /*0804*/ 	.word	0x00000002
        /*0808*/ 	.word	0x00016830
        /*080c*/ 	.short	0x010a
        /*080e*/ 	.byte	0x3f
	.zero		1


	//   ....[25]....
        /*0810*/ 	.word	0x00001de0
        /*0814*/ 	.word	0x00000002
        /*0818*/ 	.word	0x00000000
        /*081c*/ 	.short	0x0101
        /*081e*/ 	.byte	0x3f
	.zero		1


	//   ....[26]....
        /*0820*/ 	.word	0x000039e0
        /*0824*/ 	.word	0x000000ff
        /*0828*/ 	.word	0x00016830
        /*082c*/ 	.short	0x010a
        /*082e*/ 	.byte	0x06
	.zero		1


	//   ....[27]....
        /*0830*/ 	.word	0x00003a20
        /*0834*/ 	.word	0x000000ff
        /*0838*/ 	.word	0x00016830
        /*083c*/ 	.short	0x010a
        /*083e*/ 	.byte	0x06
	.zero		1


	//   ....[28]....
        /*0840*/ 	.word	0x00003c00
        /*0844*/ 	.word	0x000000ff
        /*0848*/ 	.word	0x00016850
        /*084c*/ 	.short	0x010a
        /*084e*/ 	.byte	0x06
	.zero		1


	//   ....[29]....
        /*0850*/ 	.word	0x00003c40
        /*0854*/ 	.word	0x000000ff
        /*0858*/ 	.word	0x00016850
        /*085c*/ 	.short	0x010a
        /*085e*/ 	.byte	0x06
	.zero		1


	//   ....[30]....
        /*0860*/ 	.word	0x000054b0
        /*0864*/ 	.word	0x00000024
        /*0868*/ 	.word	0x00000000
        /*086c*/ 	.short	0x0101
        /*086e*/ 	.byte	0x3f
	.zero		1


	//   ....[31]....
        /*0870*/ 	.word	0x00005770
        /*0874*/ 	.word	0x00000024
        /*0878*/ 	.word	0x00000000
        /*087c*/ 	.short	0x0101
        /*087e*/ 	.byte	0x3f
	.zero		1


	//   ....[32]....
        /*0880*/ 	.word	0x00006010
        /*0884*/ 	.word	0x000000ff
        /*0888*/ 	.word	0x00016830
        /*088c*/ 	.short	0x010a
        /*088e*/ 	.byte	0x06
	.zero		1


	//   ....[33]....
        /*0890*/ 	.word	0x00006050
        /*0894*/ 	.word	0x000000ff
        /*0898*/ 	.word	0x00016830
        /*089c*/ 	.short	0x010a
        /*089e*/ 	.byte	0x06
	.zero		1


	//   ....[34]....
        /*08a0*/ 	.word	0x00006230
        /*08a4*/ 	.word	0x000000ff
        /*08a8*/ 	.word	0x00016850
        /*08ac*/ 	.short	0x010a
        /*08ae*/ 	.byte	0x06
	.zero		1


	//   ....[35]....
        /*08b0*/ 	.word	0x00006270
        /*08b4*/ 	.word	0x000000ff
        /*08b8*/ 	.word	0x00016850
        /*08bc*/ 	.short	0x010a
        /*08be*/ 	.byte	0x06
	.zero		1


	//   ....[36]....
        /*08c0*/ 	.word	0x00007540
        /*08c4*/ 	.word	0x0000001f
        /*08c8*/ 	.word	0x00000000
        /*08cc*/ 	.short	0x0101
        /*08ce*/ 	.byte	0x3f
	.zero		1


	//   ....[37]....
        /*08d0*/ 	.word	0x000076f0
        /*08d4*/ 	.word	0x0000001f
        /*08d8*/ 	.word	0x00000000
        /*08dc*/ 	.short	0x0101
        /*08de*/ 	.byte	0x3f
	.zero		1


	//   ....[38]....
        /*08e0*/ 	.word	0x00007c20
        /*08e4*/ 	.word	0x000000ff
        /*08e8*/ 	.word	0x00016850
        /*08ec*/ 	.short	0x010a
        /*08ee*/ 	.byte	0x05
	.zero		1


	//   ....[39]....
        /*08f0*/ 	.word	0x00007c60
        /*08f4*/ 	.word	0x000000ff
        /*08f8*/ 	.word	0x00016850
        /*08fc*/ 	.short	0x010a
        /*08fe*/ 	.byte	0x05
	.zero		1


	//   ....[40]....
        /*0900*/ 	.word	0x00008190
        /*0904*/ 	.word	0x00000008
        /*0908*/ 	.word	0x00000000
        /*090c*/ 	.short	0x0101
        /*090e*/ 	.byte	0x3f
	.zero		1


	//   ....[41]....
        /*0910*/ 	.word	0x00009050
        /*0914*/ 	.word	0x00000000
        /*0918*/ 	.word	0x00000000
        /*091c*/ 	.short	0x0101
        /*091e*/ 	.byte	0x3f
	.zero		1


	//   ....[42]....
        /*0920*/ 	.word	0x0000b710
        /*0924*/ 	.word	0x00000003
        /*0928*/ 	.word	0x00016840
        /*092c*/ 	.short	0x010a
        /*092e*/ 	.byte	0x3f
	.zero		1


	//   ....[43]....
        /*0930*/ 	.word	0x0000c7c0
        /*0934*/ 	.word	0x00000016
        /*0938*/ 	.word	0x00016800
        /*093c*/ 	.short	0x0107
        /*093e*/ 	.byte	0x3f
	.zero		1


	//   ....[44]....
        /*0940*/ 	.word	0x0000c8c0
        /*0944*/ 	.word	0x00000016
        /*0948*/ 	.word	0x00016800
        /*094c*/ 	.short	0x0101
        /*094e*/ 	.byte	0x3f
	.zero		1


	//   ....[45]....
        /*0950*/ 	.word	0x0000c8e0
        /*0954*/ 	.word	0x00000016
        /*0958*/ 	.word	0x00016820
        /*095c*/ 	.short	0x010a
        /*095e*/ 	.byte	0x3f
	.zero		1


	//   ....[46]....
        /*0960*/ 	.word	0x0000cbe0
        /*0964*/ 	.word	0x00000002
        /*0968*/ 	.word	0x00016840
        /*096c*/ 	.short	0x010a
        /*096e*/ 	.byte	0x3f
	.zero		1


	//   ....[47]....
        /*0970*/ 	.word	0x0000ce60
        /*0974*/ 	.word	0x00000003
        /*0978*/ 	.word	0x00000060
        /*097c*/ 	.short	0x010a
        /*097e*/ 	.byte	0x3f
	.zero		1


	//   ....[48]....
        /*0980*/ 	.word	0x0000d390
        /*0984*/ 	.word	0x00000002
        /*0988*/ 	.word	0x00016840
        /*098c*/ 	.short	0x010a
        /*098e*/ 	.byte	0x3f
	.zero		1


	//   ....[49]....
        /*0990*/ 	.word	0x0000d610
        /*0994*/ 	.word	0x0000000a
        /*0998*/ 	.word	0x00000060
        /*099c*/ 	.short	0x010a
        /*099e*/ 	.byte	0x3f
	.zero		1


	//   ....[50]....
        /*09a0*/ 	.word	0x0000da90
        /*09a4*/ 	.word	0x00000002
        /*09a8*/ 	.word	0x00016840
        /*09ac*/ 	.short	0x010a
        /*09ae*/ 	.byte	0x3f
	.zero		1


	//   ....[51]....
        /*09b0*/ 	.word	0x0000dd20
        /*09b4*/ 	.word	0x00000008
        /*09b8*/ 	.word	0x00000060
        /*09bc*/ 	.short	0x010a
        /*09be*/ 	.byte	0x3f
	.zero		1


	//   ....[52]....
        /*09c0*/ 	.word	0x0000e160
        /*09c4*/ 	.word	0x00000003
        /*09c8*/ 	.word	0x00016860
        /*09cc*/ 	.short	0x010a
        /*09ce*/ 	.byte	0x3f
	.zero		1


	//   ....[53]....
        /*09d0*/ 	.word	0x0000f0b0
        /*09d4*/ 	.word	0x00000009
        /*09d8*/ 	.word	0x00016820
        /*09dc*/ 	.short	0x010a
        /*09de*/ 	.byte	0x3f
	.zero		1


	//   ....[54]....
        /*09e0*/ 	.word	0x0000f250
        /*09e4*/ 	.word	0x00000006
        /*09e8*/ 	.word	0x00000000
        /*09ec*/ 	.short	0x010a
        /*09ee*/ 	.byte	0x3f
	.zero		1


	//   ....[55]....
        /*09f0*/ 	.word	0x0000f2c0
        /*09f4*/ 	.word	0x00000007
        /*09f8*/ 	.word	0x00000000
        /*09fc*/ 	.short	0x010a
        /*09fe*/ 	.byte	0x3f
	.zero		1


	//   ....[56]....
        /*0a00*/ 	.word	0x0000f320
        /*0a04*/ 	.word	0x00000004
        /*0a08*/ 	.word	0x00000000
        /*0a0c*/ 	.short	0x010a
        /*0a0e*/ 	.byte	0x3f
	.zero		1


	//   ....[57]....
        /*0a10*/ 	.word	0x0000f350
        /*0a14*/ 	.word	0x00000005
        /*0a18*/ 	.word	0x00000000
        /*0a1c*/ 	.short	0x010a
        /*0a1e*/ 	.byte	0x3f
	.zero		1


	//   ....[58]....
        /*0a20*/ 	.word	0x0000f3c0
        /*0a24*/ 	.word	0x00000003
        /*0a28*/ 	.word	0x00016800
        /*0a2c*/ 	.short	0x010a
        /*0a2e*/ 	.byte	0x3f
	.zero		1


	//   ....[59]....
        /*0a30*/ 	.word	0x0000f410
        /*0a34*/ 	.word	0x00000002
        /*0a38*/ 	.word	0x00016830
        /*0a3c*/ 	.short	0x010a
        /*0a3e*/ 	.byte	0x3f
	.zero		1


	//   ....[60]....
        /*0a40*/ 	.word	0x0000f470
        /*0a44*/ 	.word	0x00000007
        /*0a48*/ 	.word	0x00016830
        /*0a4c*/ 	.short	0x010a
        /*0a4e*/ 	.byte	0x3f
	.zero		1


	//   ....[61]....
        /*0a50*/ 	.word	0x0000f4d0
        /*0a54*/ 	.word	0x00000007
        /*0a58*/ 	.word	0x00016850
        /*0a5c*/ 	.short	0x010a
        /*0a5e*/ 	.byte	0x3f
	.zero		1


	//   ....[62]....
        /*0a60*/ 	.word	0x0000f530
        /*0a64*/ 	.word	0x00000009
        /*0a68*/ 	.word	0x00016830
        /*0a6c*/ 	.short	0x010a
        /*0a6e*/ 	.byte	0x3f
	.zero		1


	//   ....[63]....
        /*0a70*/ 	.word	0x0000f590
        /*0a74*/ 	.word	0x00000009
        /*0a78*/ 	.word	0x00016850
        /*0a7c*/ 	.short	0x010a
        /*0a7e*/ 	.byte	0x3f
	.zero		1


	//   ....[64]....
        /*0a80*/ 	.word	0x0000f5f0
        /*0a84*/ 	.word	0x00000005
        /*0a88*/ 	.word	0x00016850
        /*0a8c*/ 	.short	0x010a
        /*0a8e*/ 	.byte	0x3f
	.zero		1


	//   ....[65]....
        /*0a90*/ 	.word	0x0000f790
        /*0a94*/ 	.word	0x00000003
        /*0a98*/ 	.word	0x00016840
        /*0a9c*/ 	.short	0x010a
        /*0a9e*/ 	.byte	0x3f
	.zero		1


	//   ....[66]....
        /*0aa0*/ 	.word	0x00010730
        /*0aa4*/ 	.word	0x00000016
        /*0aa8*/ 	.word	0x00016820
        /*0aac*/ 	.short	0x010a
        /*0aae*/ 	.byte	0x3f
	.zero		1


	//   ....[67]....
        /*0ab0*/ 	.word	0x00010780
        /*0ab4*/ 	.word	0x00000002
        /*0ab8*/ 	.word	0x00016840
        /*0abc*/ 	.short	0x010a
        /*0abe*/ 	.byte	0x3f
	.zero		1


	//   ....[68]....
        /*0ac0*/ 	.word	0x000107d0
        /*0ac4*/ 	.word	0x00000003
        /*0ac8*/ 	.word	0x00000060
        /*0acc*/ 	.short	0x010a
        /*0ace*/ 	.byte	0x3f
	.zero		1


	//   ....[69]....
        /*0ad0*/ 	.word	0x00010820
        /*0ad4*/ 	.word	0x00000002
        /*0ad8*/ 	.word	0x00016840
        /*0adc*/ 	.short	0x010a
        /*0ade*/ 	.byte	0x3f
	.zero		1


	//   ....[70]....
        /*0ae0*/ 	.word	0x00010870
        /*0ae4*/ 	.word	0x0000000a
        /*0ae8*/ 	.word	0x00000060
        /*0aec*/ 	.short	0x010a
        /*0aee*/ 	.byte	0x3f
	.zero		1


	//   ....[71]....
        /*0af0*/ 	.word	0x000108c0
        /*0af4*/ 	.word	0x00000002
        /*0af8*/ 	.word	0x00016840
        /*0afc*/ 	.short	0x010a
        /*0afe*/ 	.byte	0x3f
	.zero		1


	//   ....[72]....
        /*0b00*/ 	.word	0x00010910
        /*0b04*/ 	.word	0x00000008
        /*0b08*/ 	.word	0x00000060
        /*0b0c*/ 	.short	0x010a
        /*0b0e*/ 	.byte	0x3f
	.zero		1


	//   ....[73]....
        /*0b10*/ 	.word	0x00010960
        /*0b14*/ 	.word	0x00000003
        /*0b18*/ 	.word	0x00016860
        /*0b1c*/ 	.short	0x010a
        /*0b1e*/ 	.byte	0x3f
	.zero		1


	//   ....[74]....
        /*0b20*/ 	.word	0x000112e0
        /*0b24*/ 	.word	0x00000009
        /*0b28*/ 	.word	0x00016820
        /*0b2c*/ 	.short	0x010a
        /*0b2e*/ 	.byte	0x3f
	.zero		1


	//   ....[75]....
        /*0b30*/ 	.word	0x00011480
        /*0b34*/ 	.word	0x00000006
        /*0b38*/ 	.word	0x00000000
        /*0b3c*/ 	.short	0x010a
        /*0b3e*/ 	.byte	0x3f
	.zero		1


	//   ....[76]....
        /*0b40*/ 	.word	0x000114d0
        /*0b44*/ 	.word	0x00000007
        /*0b48*/ 	.word	0x00000000
        /*0b4c*/ 	.short	0x010a
        /*0b4e*/ 	.byte	0x3f
	.zero		1


	//   ....[77]....
        /*0b50*/ 	.word	0x00011520
        /*0b54*/ 	.word	0x00000004
        /*0b58*/ 	.word	0x00000000
        /*0b5c*/ 	.short	0x010a
        /*0b5e*/ 	.byte	0x3f
	.zero		1


	//----- nvinfo : EIATTR_NUM_MBARRIERS
	.align		4
.L_1703:
        /*0b60*/ 	.byte	0x03, 0x38
        /*0b62*/ 	.short	0x0016


	//----- nvinfo : EIATTR_EXIT_INSTR_OFFSETS
	.align		4
        /*0b64*/ 	.byte	0x04, 0x1c
        /*0b66*/ 	.short	(.L_1705 - .L_1704)


	//   ....[0]....
.L_1704:
        /*0b68*/ 	.word	0x00000a80


	//   ....[1]....
        /*0b6c*/ 	.word	0x00009c70


	//   ....[2]....
        /*0b70*/ 	.word	0x0000f3a0


	//----- nvinfo : EIATTR_MAX_THREADS
	.align		4
.L_1705:
        /*0b74*/ 	.byte	0x04, 0x05
        /*0b76*/ 	.short	(.L_1707 - .L_1706)
.L_1706:
        /*0b78*/ 	.word	0x00000200
        /*0b7c*/ 	.word	0x00000001
        /*0b80*/ 	.word	0x00000001


	//----- nvinfo : EIATTR_CRS_STACK_SIZE
	.align		4
.L_1707:
        /*0b84*/ 	.byte	0x04, 0x1e
        /*0b86*/ 	.short	(.L_1709 - .L_1708)
.L_1708:
        /*0b88*/ 	.word	0x00000000


	//----- nvinfo : EIATTR_CBANK_PARAM_SIZE
	.align		4
.L_1709:
        /*0b8c*/ 	.byte	0x03, 0x19
        /*0b8e*/ 	.short	0x0af0


	//----- nvinfo : EIATTR_PARAM_CBANK
	.align		4
        /*0b90*/ 	.byte	0x04, 0x0a
        /*0b92*/ 	.short	(.L_1711 - .L_1710)
	.align		4
.L_1710:
        /*0b94*/ 	.word	index@(.nv.constant0._ZN7cutlass13device_kernelIN5flash11enable_sm90INS1_16FlashAttnFwdSm90INS1_25CollectiveMainloopFwdSm90ILi2EN4cute5tupleIJNS5_1CILi1EEES8_S8_EEENS6_IJNS7_ILi192EEENS7_ILi128EEENS7_ILi64EEEEEELi64ENS_10bfloat16_tEfNS_4arch4Sm90ELb1ELb0ELb0ELb1ELb0ELb0ELb0ELb1ELb1ELb1ELb0ELb0EEENS1_21CollectiveEpilogueFwdINS6_IJSA_SC_SB_EEES9_SE_SG_Li384ELb1ELb1ELb0ELb0EEENS1_36VarlenDynamicPersistentTileSchedulerILi192ELi128ELi384ELi128ELb0ELb1ELb1ELb1ELb1ELb1EEEEEEEEEvNT_6ParamsE)
        /*0b98*/ 	.short	0x0210
        /*0b9a*/ 	.short	0x0af0


	//----- nvinfo : EIATTR_SW_WAR
	.align		4
.L_1711:
        /*0b9c*/ 	.byte	0x04, 0x36
        /*0b9e*/ 	.short	(.L_1713 - .L_1712)
.L_1712:
        /*0ba0*/ 	.word	0x00000008
.L_1713:


//--------------------- .nv.info._ZN7cutlass13device_kernelIN5flash11enable_sm90INS1_16FlashAttnFwdSm90INS1_25CollectiveMainloopFwdSm90ILi2EN4cute5tupleIJNS5_1CILi1EEES8_S8_EEENS6_IJNS7_ILi192EEENS7_ILi128EEENS7_ILi64EEEEEELi64ENS_10bfloat16_tEfNS_4arch4Sm90ELb1ELb0ELb0ELb1ELb0ELb1ELb0ELb1ELb1ELb1ELb0ELb0EEENS1_21CollectiveEpilogueFwdINS6_IJSA_SC_SB_EEES9_SE_SG_Li384ELb1ELb1ELb0ELb0EEENS1_36VarlenDynamicPersistentTileSchedulerILi192ELi128ELi384ELi128ELb0ELb1ELb1ELb1ELb1ELb1EEEEEEEEEvNT_6ParamsE --------------------------
	.section	.nv.info._ZN7cutlass13device_kernelIN5flash11enable_sm90INS1_16FlashAttnFwdSm90INS1_25CollectiveMainloopFwdSm90ILi2EN4cute5tupleIJNS5_1CILi1EEES8_S8_EEENS6_IJNS7_ILi192EEENS7_ILi128EEENS7_ILi64EEEEEELi64ENS_10bfloat16_tEfNS_4arch4Sm90ELb1ELb0ELb0ELb1ELb0ELb1ELb0ELb1ELb1ELb1ELb0ELb0EEENS1_21CollectiveEpilogueFwdINS6_IJSA_SC_SB_EEES9_SE_SG_Li384ELb1ELb1ELb0ELb0EEENS1_36VarlenDynamicPersistentTileSchedulerILi192ELi128ELi384ELi128ELb0ELb1ELb1ELb1ELb1ELb1EEEEEEEEEvNT_6ParamsE,"",@"SHT_CUDA_INFO"
	.sectionflags	@""
	.align	4


	//----- nvinfo : EIATTR_CUDA_API_VERSION
	.align		4
        /*0000*/ 	.byte	0x04, 0x37
        /*0002*/ 	.short	(.L_1715 - .L_1714)
.L_1714:
        /*0004*/ 	.word	0x00000082


	//----- nvinfo : EIATTR_KPARAM_INFO
	.align		4
.L_1715:
        /*0008*/ 	.byte	0x04, 0x17
        /*000a*/ 	.short	(.L_1717 - .L_1716)
.L_1716:
        /*000c*/ 	.word	0x00000000
        /*0010*/ 	.short	0x0000
        /*0012*/ 	.short	0x0070
        /*0014*/ 	.byte	0x00, 0xf0, 0x01, 0x2a


	//----- nvinfo : EIATTR_SPARSE_MMA_MASK
	.align		4
.L_1717:
        /*0018*/ 	.byte	0x03, 0x50
        /*001a*/ 	.short	0x0000


	//----- nvinfo : EIATTR_MAXREG_COUNT
	.align		4
        /*001c*/ 	.byte	0x03, 0x1b
        /*001e*/ 	.short	0x0080


	//----- nvinfo : EIATTR_NUM_BARRIERS
	.align		4
        /*0020*/ 	.byte	0x02, 0x4c
        /*0022*/ 	.byte	0x10
	.zero		1


	//----- nvinfo : EIATTR_EXTERNS
	.align		4
        /*0024*/ 	.byte	0x04, 0x0f
        /*0026*/ 	.short	(.L_1719 - .L_1718)


	//   ....[0]....
	.align		4
.L_1718:
        /*0028*/ 	.word	index@(__assertfail)


	//----- nvinfo : EIATTR_ANNOTATIONS
	.align		4
.L_1719:
        /*002c*/ 	.byte	0x04, 0x55
        /*002e*/ 	.short	(.L_1721 - .L_1720)


	//   ....[0]....
.L_1720:
        /* <DEDUP_REMOVED lines=68> */


	//----- nvinfo : EIATTR_MERCURY_ISA_VERSION
	.align		4
.L_1721:
        /*0458*/ 	.byte	0x03, 0x5f
        /*045a*/ 	.short	0x0101


	//----- nvinfo : EIATTR_UNUSED_LOAD_BYTE_OFFSET
	.align		4
        /*045c*/ 	.byte	0x04, 0x44
        /*045e*/ 	.short	(.L_1723 - .L_1722)


	//   ....[0]....
.L_1722:
        /*0460*/ 	.word	0x00000ad0
        /*0464*/ 	.word	0x0000fff0


	//   ....[1]....
        /*0468*/ 	.word	0x00010350
        /*046c*/ 	.word	0x0000fff0


	//----- nvinfo : EIATTR_INT_WARP_WIDE_INSTR_OFFSETS
	.align		4
.L_1723:
        /*0470*/ 	.byte	0x04, 0x31
        /*0472*/ 	.short	(.L_1725 - .L_1724)


	//   ....[0]....
.L_1724:
        /*0474*/ 	.word	0x00000180


	//   ....[1]....
        /*0478*/ 	.word	0x00000220


	//   ....[2]....
        /*047c*/ 	.word	0x00000290


	//   ....[3]....
        /*0480*/ 	.word	0x00013e50


	//   ....[4]....
        /*0484*/ 	.word	0x00013ee0


	//   ....[5]....
        /*0488*/ 	.word	0x00016f90


	//   ....[6]....
        /*048c*/ 	.word	0x00017020


	//----- nvinfo : EIATTR_COOP_GROUP_MASK_REGIDS
	.align		4
.L_1725:
        /*0490*/ 	.byte	0x04, 0x29
        /*0492*/ 	.short	(.L_1727 - .L_1726)


	//   ....[0]....
.L_1726:
        /*0494*/ 	.word	0xffffffff


	//   ....[1]....
        /*0498*/ 	.word	0xffffffff


	//   ....[2]....
        /*049c*/ 	.word	0xffffffff


	//   ....[3]....
        /*04a0*/ 	.word	0xffffffff


	//   ....[4]....
        /*04a4*/ 	.word	0xffffffff


	//   ....[5]....
        /*04a8*/ 	.word	0xffffffff


	//   ....[6]....
        /*04ac*/ 	.word	0xffffffff


	//   ....[7]....
        /*04b0*/ 	.word	0xffffffff


	//   ....[8]....
        /*04b4*/ 	.word	0xffffffff


	//   ....[9]....
        /*04b8*/ 	.word	0xffffffff


	//   ....[10]....
        /*04bc*/ 	.word	0xffffffff


	//   ....[11]....
        /*04c0*/ 	.word	0xffffffff


	//   ....[12]....
        /*04c4*/ 	.word	0xffffffff


	//   ....[13]....
        /*04c8*/ 	.word	0xffffffff


	//   ....[14]....
        /*04cc*/ 	.word	0xffffffff


	//   ....[15]....
        /*04d0*/ 	.word	0xffffffff


	//   ....[16]....
        /*04d4*/ 	.word	0xffffffff


	//   ....[17]....
        /*04d8*/ 	.word	0xffffffff


	//   ....[18]....
        /*04dc*/ 	.word	0xffffffff


	//   ....[19]....
        /*04e0*/ 	.word	0xffffffff


	//   ....[20]....
        /*04e4*/ 	.word	0xffffffff


	//   ....[21]....
        /*04e8*/ 	.word	0xffffffff


	//   ....[22]....
        /*04ec*/ 	.word	0xffffffff


	//   ....[23]....
        /*04f0*/ 	.word	0xffffffff


	//   ....[24]....
        /*04f4*/ 	.word	0xffffffff


	//   ....[25]....
        /*04f8*/ 	.word	0xffffffff


	//   ....[26]....
        /*04fc*/ 	.word	0xffffffff


	//   ....[27]....
        /*0500*/ 	.word	0xffffffff


	//   ....[28]....
        /*0504*/ 	.word	0xffffffff


	//   ....[29]....
        /*0508*/ 	.word	0xffffffff


	//   ....[30]....
        /*050c*/ 	.word	0xffffffff


	//   ....[31]....
        /*0510*/ 	.word	0xffffffff


	//   ....[32]....
        /*0514*/ 	.word	0xffffffff


	//   ....[33]....
        /*0518*/ 	.word	0xffffffff


	//   ....[34]....
        /*051c*/ 	.word	0xffffffff


	//   ....[35]....
        /*0520*/ 	.word	0xffffffff


	//   ....[36]....
        /*0524*/ 	.word	0xffffffff


	//   ....[37]....
        /*0528*/ 	.word	0xffffffff


	//   ....[38]....
        /*052c*/ 	.word	0xffffffff


	//   ....[39]....
        /*0530*/ 	.word	0xffffffff


	//   ....[40]....
        /*0534*/ 	.word	0xffffffff


	//   ....[41]....
        /*0538*/ 	.word	0xffffffff


	//   ....[42]....
        /*053c*/ 	.word	0xffffffff


	//   ....[43]....
        /*0540*/ 	.word	0xffffffff


	//   ....[44]....
        /*0544*/ 	.word	0xffffffff


	//   ....[45]....
        /*0548*/ 	.word	0xffffffff


	//   ....[46]....
        /*054c*/ 	.word	0xffffffff


	//   ....[47]....
        /*0550*/ 	.word	0xffffffff


	//   ....[48]....
        /*0554*/ 	.word	0xffffffff


	//   ....[49]....
        /*0558*/ 	.word	0xffffffff


	//   ....[50]....
        /*055c*/ 	.word	0xffffffff


	//   ....[51]....
        /*0560*/ 	.word	0xffffffff


	//   ....[52]....
        /*0564*/ 	.word	0xffffffff


	//   ....[53]....
        /*0568*/ 	.word	0xffffffff


	//   ....[54]....
        /*056c*/ 	.word	0xffffffff


	//   ....[55]....
        /*0570*/ 	.word	0xffffffff


	//   ....[56]....
        /*0574*/ 	.word	0xffffffff


	//   ....[57]....
        /*0578*/ 	.word	0xffffffff


	//   ....[58]....
        /*057c*/ 	.word	0xffffffff


	//   ....[59]....
        /*0580*/ 	.word	0xffffffff


	//   ....[60]....
        /*0584*/ 	.word	0xffffffff


	//   ....[61]....
        /*0588*/ 	.word	0xffffffff


	//   ....[62]....
        /*058c*/ 	.word	0xffffffff


	//   ....[63]....
        /*0590*/ 	.word	0xffffffff


	//   ....[64]....
        /*0594*/ 	.word	0xffffffff


	//   ....[65]....
        /*0598*/ 	.word	0xffffffff


	//   ....[66]....
        /*059c*/ 	.word	0xffffffff


	//   ....[67]....
        /*05a0*/ 	.word	0xffffffff


	//   ....[68]....
        /*05a4*/ 	.word	0xffffffff


	//   ....[69]....
        /*05a8*/ 	.word	0xffffffff


	//   ....[70]....
        /*05ac*/ 	.word	0xffffffff


	//   ....[71]....
        /*05b0*/ 	.word	0xffffffff


	//   ....[72]....
        /*05b4*/ 	.word	0xffffffff


	//   ....[73]....
        /*05b8*/ 	.word	0xffffffff


	//   ....[74]....
        /*05bc*/ 	.word	0xffffffff


	//   ....[75]....
        /*05c0*/ 	.word	0xffffffff


	//   ....[76]....
        /*05c4*/ 	.word	0xffffffff


	//   ....[77]....
        /*05c8*/ 	.word	0xffffffff


	//   ....[78]....
        /*05cc*/ 	.word	0xffffffff


	//   ....[79]....
        /*05d0*/ 	.word	0xffffffff


	//   ....[80]....
        /*05d4*/ 	.word	0xffffffff


	//   ....[81]....
        /*05d8*/ 	.word	0xffffffff


	//   ....[82]....
        /*05dc*/ 	.word	0xffffffff


	//   ....[83]....
        /*05e0*/ 	.word	0xffffffff


	//   ....[84]....
        /*05e4*/ 	.word	0xffffffff


	//   ....[85]....
        /*05e8*/ 	.word	0xffffffff


	//   ....[86]....
        /*05ec*/ 	.word	0xffffffff


	//   ....[87]....
        /*05f0*/ 	.word	0xffffffff


	//   ....[88]....
        /*05f4*/ 	.word	0xffffffff


	//   ....[89]....
        /*05f8*/ 	.word	0xffffffff


	//   ....[90]....
        /*05fc*/ 	.word	0xffffffff


	//   ....[91]....
        /*0600*/ 	.word	0xffffffff


	//   ....[92]....
        /*0604*/ 	.word	0xffffffff


	//   ....[93]....
        /*0608*/ 	.word	0xffffffff


	//   ....[94]....
        /*060c*/ 	.word	0xffffffff


	//   ....[95]....
        /*0610*/ 	.word	0xffffffff


	//   ....[96]....
        /*0614*/ 	.word	0xffffffff


	//   ....[97]....
        /*0618*/ 	.word	0xffffffff


	//   ....[98]....
        /*061c*/ 	.word	0xffffffff


	//   ....[99]....
        /*0620*/ 	.word	0xffffffff


	//   ....[100]....
        /*0624*/ 	.word	0xffffffff


	//   ....[101]....
        /*0628*/ 	.word	0xffffffff


	//   ....[102]....
        /*062c*/ 	.word	0xffffffff


	//   ....[103]....
        /*0630*/ 	.word	0xffffffff


	//   ....[104]....
        /*0634*/ 	.word	0xffffffff


	//   ....[105]....
        /*0638*/ 	.word	0xffffffff


	//   ....[106]....
        /*063c*/ 	.word	0xffffffff


	//   ....[107]....
        /*0640*/ 	.word	0xffffffff


	//   ....[108]....
        /*0644*/ 	.word	0xffffffff


	//   ....[109]....
        /*0648*/ 	.word	0xffffffff


	//   ....[110]....
        /*064c*/ 	.word	0xffffffff


	//   ....[111]....
        /*0650*/ 	.word	0xffffffff


	//   ....[112]....
        /*0654*/ 	.word	0xffffffff


	//   ....[113]....
        /*0658*/ 	.word	0xffffffff


	//   ....[114]....
        /*065c*/ 	.word	0xffffffff


	//   ....[115]....
        /*0660*/ 	.word	0xffffffff


	//   ....[116]....
        /*0664*/ 	.word	0xffffffff


	//   ....[117]....
        /*0668*/ 	.word	0xffffffff


	//   ....[118]....
        /*066c*/ 	.word	0xffffffff


	//   ....[119]....
        /*0670*/ 	.word	0xffffffff


	//   ....[120]....
        /*0674*/ 	.word	0xffffffff


	//   ....[121]....
        /*0678*/ 	.word	0xffffffff


	//   ....[122]....
        /*067c*/ 	.word	0xffffffff


	//   ....[123]....
        /*0680*/ 	.word	0xffffffff


	//   ....[124]....
        /*0684*/ 	.word	0x0500000f


	//   ....[125]....
        /*0688*/ 	.word	0x0500000f


	//   ....[126]....
        /*068c*/ 	.word	0x0500000f


	//   ....[127]....
        /*0690*/ 	.word	0x0500000f


	//   ....[128]....
        /*0694*/ 	.word	0x0500000f


	//   ....[129]....
        /*0698*/ 	.word	0x0500000f


	//   ....[130]....
        /*069c*/ 	.word	0x0500000f


	//   ....[131]....
        /*06a0*/ 	.word	0x0500000f


	//   ....[132]....
        /*06a4*/ 	.word	0x0500000f


	//   ....[133]....
        /*06a8*/ 	.word	0x0500000f


	//   ....[134]....
        /*06ac*/ 	.word	0x0500000f


	//   ....[135]....
        /*06b0*/ 	.word	0x0500000f


	//   ....[136]....
        /*06b4*/ 	.word	0x0500000f


	//   ....[137]....
        /*06b8*/ 	.word	0x0500000f


	//   ....[138]....
        /*06bc*/ 	.word	0x0500000f


	//   ....[139]....
        /*06c0*/ 	.word	0x0500000f


	//   ....[140]....
        /*06c4*/ 	.word	0x0500000f


	//   ....[141]....
        /*06c8*/ 	.word	0x0500000f


	//   ....[142]....
        /*06cc*/ 	.word	0x0500000f


	//   ....[143]....
        /*06d0*/ 	.word	0x0500000f


	//   ....[144]....
        /*06d4*/ 	.word	0x0500000f


	//   ....[145]....
        /*06d8*/ 	.word	0x0500000f


	//   ....[146]....
        /*06dc*/ 	.word	0x0500000f


	//   ....[147]....
        /*06e0*/ 	.word	0x0500000f


	//   ....[148]....
        /*06e4*/ 	.word	0x0500000f


	//   ....[149]....
        /*06e8*/ 	.word	0x0500000f


	//   ....[150]....
        /*06ec*/ 	.word	0x0500000f


	//   ....[151]....
        /*06f0*/ 	.word	0x0500000f


	//   ....[152]....
        /*06f4*/ 	.word	0x0500000f


	//   ....[153]....
        /*06f8*/ 	.word	0x0500000f


	//   ....[154]....
        /*06fc*/ 	.word	0x0500000f


	//   ....[155]....
        /*0700*/ 	.word	0x0500000f


	//   ....[156]....
        /*0704*/ 	.word	0x0500000f


	//   ....[157]....
        /*0708*/ 	.word	0x0500000f


	//   ....[158]....
        /*070c*/ 	.word	0x0500000f


	//   ....[159]....
        /*0710*/ 	.word	0x0500000f


	//   ....[160]....
        /*0714*/ 	.word	0x0500000f


	//   ....[161]....
        /*0718*/ 	.word	0x0500000f


	//   ....[162]....
        /*071c*/ 	.word	0x0500000f


	//   ....[163]....
        /*0720*/ 	.word	0x0500000f


	//   ....[164]....
        /*0724*/ 	.word	0x0500000f


	//   ....[165]....
        /*0728*/ 	.word	0x0500000f


	//   ....[166]....
        /*072c*/ 	.word	0x0500000f


	//   ....[167]....
        /*0730*/ 	.word	0x0500000f


	//   ....[168]....
        /*0734*/ 	.word	0x0500000f


	//   ....[169]....
        /*0738*/ 	.word	0x0500000f


	//   ....[170]....
        /*073c*/ 	.word	0x0500000f


	//   ....[171]....
        /*0740*/ 	.word	0x0500000f


	//   ....[172]....
        /*0744*/ 	.word	0x0500000f


	//   ....[173]....
        /*0748*/ 	.word	0x0500000f


	//   ....[174]....
        /*074c*/ 	.word	0x0500000f


	//   ....[175]....
        /*0750*/ 	.word	0x0500000f


	//   ....[176]....
        /*0754*/ 	.word	0x0500000f


	//   ....[177]....
        /*0758*/ 	.word	0x0500000f


	//   ....[178]....
        /*075c*/ 	.word	0x0500000f


	//   ....[179]....
        /*0760*/ 	.word	0x0500000f


	//   ....[180]....
        /*0764*/ 	.word	0x0500000f


	//   ....[181]....
        /*0768*/ 	.word	0x0500000f


	//   ....[182]....
        /*076c*/ 	.word	0x0500000f


	//   ....[183]....
        /*0770*/ 	.word	0x0500000f


	//   ....[184]....
        /*0774*/ 	.word	0x0500000f


	//   ....[185]....
        /*0778*/ 	.word	0x0500000f


	//   ....[186]....
        /*077c*/ 	.word	0x0500000f


	//   ....[187]....
        /*0780*/ 	.word	0x0500000f


	//   ....[188]....
        /*0784*/ 	.word	0x0500000f


	//   ....[189]....
        /*0788*/ 	.word	0x0500000f


	//   ....[190]....
        /*078c*/ 	.word	0x0500000f


	//   ....[191]....
        /*0790*/ 	.word	0x0500000f


	//   ....[192]....
        /*0794*/ 	.word	0x0500000f


	//----- nvinfo : EIATTR_COOP_GROUP_INSTR_OFFSETS
	.align		4
.L_1727:
        /*0798*/ 	.byte	0x04, 0x28
        /*079a*/ 	.short	(.L_1729 - .L_1728)


	//   ....[0]....
.L_1728:
        /*079c*/ 	.word	0x00000060


	//   ....[1]....
        /*07a0*/ 	.word	0x00000190


	//   ....[2]....
        /*07a4*/ 	.word	0x00000240


	//   ....[3]....
        /*07a8*/ 	.word	0x00000400


	//   ....[4]....
        /*07ac*/ 	.word	0x00000560


	//   ....[5]....
        /*07b0*/ 	.word	0x00000680


	//   ....[6]....
        /*07b4*/ 	.word	0x000007e0


	//   ....[7]....
        /*07b8*/ 	.word	0x00005b20


	//   ....[8]....
        /*07bc*/ 	.word	0x000062c0


	//   ....[9]....
        /*07c0*/ 	.word	0x000062d0


	//   ....[10]....
        /*07c4*/ 	.word	0x000062e0


	//   ....[11]....
        /*07c8*/ 	.word	0x000062f0


	//   ....[12]....
        /*07cc*/ 	.word	0x00006610


	//   ....[13]....
        /*07d0*/ 	.word	0x00006620


	//   ....[14]....
        /*07d4*/ 	.word	0x00006630


	//   ....[15]....
        /*07d8*/ 	.word	0x00006640


	//   ....[16]....
        /*07dc*/ 	.word	0x00007a30


	//   ....[17]....
        /*07e0*/ 	.word	0x00007a40


	//   ....[18]....
        /*07e4*/ 	.word	0x00007a50


	//   ....[19]....
        /*07e8*/ 	.word	0x00007a60


	//   ....[20]....
        /*07ec*/ 	.word	0x00007b60


	//   ....[21]....
        /*07f0*/ 	.word	0x00007b80


	//   ....[22]....
        /*07f4*/ 	.word	0x00007c10


	//   ....[23]....
        /*07f8*/ 	.word	0x00007c40


	//   ....[24]....
        /*07fc*/ 	.word	0x00009370


	//   ....[25]....
        /*0800*/ 	.word	0x00009a50


	//   ....[26]....
        /*0804*/ 	.word	0x00009a60


	//   ....[27]....
        /*0808*/ 	.word	0x00009a80


	//   ....[28]....
        /*080c*/ 	.word	0x0000a360


	//   ....[29]....
        /*0810*/ 	.word	0x0000a380


	//   ....[30]....
        /*0814*/ 	.word	0x0000b900


	//   ....[31]....
        /*0818*/ 	.word	0x0000bfa0


	//   ....[32]....
        /*081c*/ 	.word	0x0000bfd0


	//   ....[33]....
        /*0820*/ 	.word	0x0000bff0


	//   ....[34]....
        /*0824*/ 	.word	0x0000c9f0


	//   ....[35]....
        /*0828*/ 	.word	0x0000ca60


	//   ....[36]....
        /*082c*/ 	.word	0x0000e2e0


	//   ....[37]....
        /*0830*/ 	.word	0x0000e300


	//   ....[38]....
        /*0834*/ 	.word	0x0000e9b0


	//   ....[39]....
        /*0838*/ 	.word	0x0000ea70


	//   ....[40]....
        /*083c*/ 	.word	0x0000fae0


	//   ....[41]....
        /*0840*/ 	.word	0x0000fe20


	//   ....[42]....
        /*0844*/ 	.word	0x0000feb0


	//   ....[43]....
        /*0848*/ 	.word	0x0000fec0


	//   ....[44]....
        /*084c*/ 	.word	0x00010b30


	//   ....[45]....
        /*0850*/ 	.word	0x00010b70


	//   ....[46]....
        /*0854*/ 	.word	0x00010ba0


	//   ....[47]....
        /*0858*/ 	.word	0x00010bd0


	//   ....[48]....
        /*085c*/ 	.word	0x00011030


	//   ....[49]....
        /*0860*/ 	.word	0x00011070


	//   ....[50]....
        /*0864*/ 	.word	0x00011090


	//   ....[51]....
        /*0868*/ 	.word	0x000110d0


	//   ....[52]....
        /*086c*/ 	.word	0x000110f0


	//   ....[53]....
        /*0870*/ 	.word	0x00011110


	//   ....[54]....
        /*0874*/ 	.word	0x00011130


	//   ....[55]....
        /*0878*/ 	.word	0x00011160


	//   ....[56]....
        /*087c*/ 	.word	0x00011960


	//   ....[57]....
        /*0880*/ 	.word	0x00011990


	//   ....[58]....
        /*0884*/ 	.word	0x000119b0


	//   ....[59]....
        /*0888*/ 	.word	0x000119e0


	//   ....[60]....
        /*088c*/ 	.word	0x00011a10


	//   ....[61]....
        /*0890*/ 	.word	0x00011a20


	//   ....[62]....
        /*0894*/ 	.word	0x00011a50


	//   ....[63]....
        /*0898*/ 	.word	0x00011ac0


	//   ....[64]....
        /*089c*/ 	.word	0x00011be0


	//   ....[65]....
        /*08a0*/ 	.word	0x00011dd0


	//   ....[66]....
        /*08a4*/ 	.word	0x00011e00


	//   ....[67]....
        /*08a8*/ 	.word	0x00011e30


	//   ....[68]....
        /*08ac*/ 	.word	0x00011e60


	//   ....[69]....
        /*08b0*/ 	.word	0x00011e90


	//   ....[70]....
        /*08b4*/ 	.word	0x00011ec0


	//   ....[71]....
        /*08b8*/ 	.word	0x00012030


	//   ....[72]....
        /*08bc*/ 	.word	0x00012060


	//   ....[73]....
        /*08c0*/ 	.word	0x00012090


	//   ....[74]....
        /*08c4*/ 	.word	0x000120c0


	//   ....[75]....
        /*08c8*/ 	.word	0x000120f0


	//   ....[76]....
        /*08cc*/ 	.word	0x00012120


	//   ....[77]....
        /*08d0*/ 	.word	0x000121d0


	//   ....[78]....
        /*08d4*/ 	.word	0x00012230


	//   ....[79]....
        /*08d8*/ 	.word	0x000122d0


	//   ....[80]....
        /*08dc*/ 	.word	0x00013060


	//   ....[81]....
        /*08e0*/ 	.word	0x000143f0


	//   ....[82]....
        /*08e4*/ 	.word	0x00014fe0


	//   ....[83]....
        /*08e8*/ 	.word	0x00014ff0


	//   ....[84]....
        /*08ec*/ 	.word	0x00015000


	//   ....[85]....
        /*08f0*/ 	.word	0x00015020


	//   ....[86]....
        /*08f4*/ 	.word	0x000150b0


	//   ....[87]....
        /*08f8*/ 	.word	0x000150d0


	//   ....[88]....
        /*08fc*/ 	.word	0x00015150


	//   ....[89]....
        /*0900*/ 	.word	0x00015170


	//   ....[90]....
        /*0904*/ 	.word	0x000151f0


	//   ....[91]....
        /*0908*/ 	.word	0x00015210


	//   ....[92]....
        /*090c*/ 	.word	0x00015290


	//   ....[93]....
        /*0910*/ 	.word	0x000152b0


	//   ....[94]....
        /*0914*/ 	.word	0x00015330


	//   ....[95]....
        /*0918*/ 	.word	0x00015350


	//   ....[96]....
        /*091c*/ 	.word	0x000153d0


	//   ....[97]....
        /*0920*/ 	.word	0x000153f0


	//   ....[98]....
        /*0924*/ 	.word	0x00015400


	//   ....[99]....
        /*0928*/ 	.word	0x00015470


	//   ....[100]....
        /*092c*/ 	.word	0x000154c0


	//   ....[101]....
        /*0930*/ 	.word	0x00015570


	//   ....[102]....
        /*0934*/ 	.word	0x00015580


	//   ....[103]....
        /*0938*/ 	.word	0x000155f0


	//   ....[104]....
        /*093c*/ 	.word	0x00015600


	//   ....[105]....
        /*0940*/ 	.word	0x00015640


	//   ....[106]....
        /*0944*/ 	.word	0x000174f0


	//   ....[107]....
        /*0948*/ 	.word	0x00017540


	//   ....[108]....
        /*094c*/ 	.word	0x00017570


	//   ....[109]....
        /*0950*/ 	.word	0x000175a0


	//   ....[110]....
        /*0954*/ 	.word	0x000175b0


	//   ....[111]....
        /*0958*/ 	.word	0x000175e0


	//   ....[112]....
        /*095c*/ 	.word	0x00017610


	//   ....[113]....
        /*0960*/ 	.word	0x00017640


	//   ....[114]....
        /*0964*/ 	.word	0x000177c0


	//   ....[115]....
        /*0968*/ 	.word	0x000177f0


	//   ....[116]....
        /*096c*/ 	.word	0x00017820


	//   ....[117]....
        /*0970*/ 	.word	0x00017850


	//   ....[118]....
        /*0974*/ 	.word	0x00017880


	//   ....[119]....
        /*0978*/ 	.word	0x000178b0


	//   ....[120]....
        /*097c*/ 	.word	0x00017970


	//   ....[121]....
        /*0980*/ 	.word	0x00017990


	//   ....[122]....
        /*0984*/ 	.word	0x00017a00


	//   ....[123]....
        /*0988*/ 	.word	0x000180a0


	//   ....[124]....
        /*098c*/ 	.word	0x00018500


	//   ....[125]....
        /*0990*/ 	.word	0x000185b0


	//   ....[126]....
        /*0994*/ 	.word	0x00018640


	//   ....[127]....
        /*0998*/ 	.word	0x00018690


	//   ....[128]....
        /*099c*/ 	.word	0x000186e0


	//   ....[129]....
        /*09a0*/ 	.word	0x00018770


	//   ....[130]....
        /*09a4*/ 	.word	0x00018800


	//   ....[131]....
        /*09a8*/ 	.word	0x00018850


	//   ....[132]....
        /*09ac*/ 	.word	0x000188a0


	//   ....[133]....
        /*09b0*/ 	.word	0x00018990


	//   ....[134]....
        /*09b4*/ 	.word	0x00018a40


	//   ....[135]....
        /*09b8*/ 	.word	0x00018a90


	//   ....[136]....
        /*09bc*/ 	.word	0x00018ae0


	//   ....[137]....
        /*09c0*/ 	.word	0x00018c70


	//   ....[138]....
        /*09c4*/ 	.word	0x00018dc0


	//   ....[139]....
        /*09c8*/ 	.word	0x00018e70


	//   ....[140]....
        /*09cc*/ 	.word	0x00018ec0


	//   ....[141]....
        /*09d0*/ 	.word	0x00019190


	//   ....[142]....
        /*09d4*/ 	.word	0x00019230


	//   ....[143]....
        /*09d8*/ 	.word	0x00019290


	//   ....[144]....
        /*09dc*/ 	.word	0x00019300


	//   ....[145]....
        /*09e0*/ 	.word	0x00019360


	//   ....[146]....
        /*09e4*/ 	.word	0x000193d0


	//   ....[147]....
        /*09e8*/ 	.word	0x00019490


	//   ....[148]....
        /*09ec*/ 	.word	0x000194f0


	//   ....[149]....
        /*09f0*/ 	.word	0x000195b0


	//   ....[150]....
        /*09f4*/ 	.word	0x00019890


	//   ....[151]....
        /*09f8*/ 	.word	0x00019a40


	//   ....[152]....
        /*09fc*/ 	.word	0x00019a90


	//   ....[153]....
        /*0a00*/ 	.word	0x00019af0


	//   ....[154]....
        /*0a04*/ 	.word	0x00019be0


	//   ....[155]....
        /*0a08*/ 	.word	0x00019c40


	//   ....[156]....
        /*0a0c*/ 	.word	0x00019d40


	//   ....[157]....
        /*0a10*/ 	.word	0x00019da0


	//   ....[158]....
        /*0a14*/ 	.word	0x00019ea0


	//   ....[159]....
        /*0a18*/ 	.word	0x00019f00


	//   ....[160]....
        /*0a1c*/ 	.word	0x0001a000


	//   ....[161]....
        /*0a20*/ 	.word	0x0001a060


	//   ....[162]....
        /*0a24*/ 	.word	0x0001a160


	//   ....[163]....
        /*0a28*/ 	.word	0x0001a1c0


	//   ....[164]....
        /*0a2c*/ 	.word	0x0001a2c0


	//   ....[165]....
        /*0a30*/ 	.word	0x0001a320


	//   ....[166]....
        /*0a34*/ 	.word	0x0001a3d0


	//   ....[167]....
        /*0a38*/ 	.word	0x0001a4a0


	//   ....[168]....
        /*0a3c*/ 	.word	0x0001a570


	//   ....[169]....
        /*0a40*/ 	.word	0x0001a5d0


	//   ....[170]....
        /*0a44*/ 	.word	0x0001a6b0


	//   ....[171]....
        /*0a48*/ 	.word	0x0001a710


	//   ....[172]....
        /*0a4c*/ 	.word	0x0001a7e0


	//   ....[173]....
        /*0a50*/ 	.word	0x0001a840


	//   ....[174]....
        /*0a54*/ 	.word	0x0001a900


	//   ....[175]....
        /*0a58*/ 	.word	0x0001ac10


	//   ....[176]....
        /*0a5c*/ 	.word	0x0001acb0


	//   ....[177]....
        /*0a60*/ 	.word	0x0001add0


	//   ....[178]....
        /*0a64*/ 	.word	0x0001ae40


	//   ....[179]....
        /*0a68*/ 	.word	0x0001aeb0


	//   ....[180]....
        /*0a6c*/ 	.word	0x0001af20


	//   ....[181]....
        /*0a70*/ 	.word	0x0001af90


	//   ....[182]....
        /*0a74*/ 	.word	0x0001b010


	//   ....[183]....
        /*0a78*/ 	.word	0x0001b0a0


	//   ....[184]....
        /*0a7c*/ 	.word	0x0001b130


	//   ....[185]....
        /*0a80*/ 	.word	0x0001b1a0


	//   ....[186]....
        /*0a84*/ 	.word	0x0001b210


	//   ....[187]....
        /*0a88*/ 	.word	0x0001b280


	//   ....[188]....
        /*0a8c*/ 	.word	0x0001b300


	//   ....[189]....
        /*0a90*/ 	.word	0x0001b370


	//   ....[190]....
        /*0a94*/ 	.word	0x0001b410


	//   ....[191]....
        /*0a98*/ 	.word	0x0001b4a0


	//   ....[192]....
        /*0a9c*/ 	.word	0x0001b5c0


	//----- nvinfo : EIATTR_REG_RECONFIG
	.align		4
.L_1729:
        /*0aa0*/ 	.byte	0x01, 0x54
	.zero		2


	//----- nvinfo : EIATTR_SYSCALL_OFFSETS
	.align		4
        /*0aa4*/ 	.byte	0x04, 0x46
        /*0aa6*/ 	.short	(.L_1731 - .L_1730)


	//   ....[0]....
.L_1730:
        /*0aa8*/ 	.word	0x000018a0


	//   ....[1]....
        /*0aac*/ 	.word	0x000019f0


	//   ....[2]....
        /*0ab0*/ 	.word	0x00005cd0


	//   ....[3]....
        /*0ab4*/ 	.word	0x00005ff0


	//   ....[4]....
        /*0ab8*/ 	.word	0x00014040


	//   ....[5]....
        /*0abc*/ 	.word	0x00014190


	//   ....[6]....
        /*0ac0*/ 	.word	0x00014290


	//   ....[7]....
        /*0ac4*/ 	.word	0x00014ad0


	//----- nvinfo : EIATTR_MBARRIER_INSTR_OFFSETS
	.align		4
.L_1731:
        /*0ac8*/ 	.byte	0x04, 0x39
        /*0aca*/ 	.short	(.L_1733 - .L_1732)


	//   ....[0]....
.L_1732:
        /*0acc*/ 	.word	0x000002b0
        /*0ad0*/ 	.word	0x000000ff
        /*0ad4*/ 	.word	0x00016800
        /*0ad8*/ 	.short	0x0100
        /*0ada*/ 	.byte	0x08
	.zero		1


	//   ....[1]....
        /*0adc*/ 	.word	0x000002c0
        /*0ae0*/ 	.word	0x000000ff
        /*0ae4*/ 	.word	0x00016820
        /*0ae8*/ 	.short	0x0100
        /*0aea*/ 	.byte	0x08
	.zero		1


	//   ....[2]....
        /*0aec*/ 	.word	0x000003b0
        /*0af0*/ 	.word	0x000000ff
        /*0af4*/ 	.word	0x00016830
        /*0af8*/ 	.short	0x0100
        /*0afa*/ 	.byte	0x08
	.zero		1


	//   ....[3]....
        /*0afc*/ 	.word	0x000003c0
        /*0b00*/ 	.word	0x000000ff
        /*0b04*/ 	.word	0x00016840
        /*0b08*/ 	.short	0x0100
        /*0b0a*/ 	.byte	0x08
	.zero		1


	//   ....[4]....
        /*0b0c*/ 	.word	0x000003d0
        /*0b10*/ 	.word	0x000000ff
        /*0b14*/ 	.word	0x00016838
        /*0b18*/ 	.short	0x0100
        /*0b1a*/ 	.byte	0x08
	.zero		1


	//   ....[5]....
        /*0b1c*/ 	.word	0x000003e0
        /*0b20*/ 	.word	0x000000ff
        /*0b24*/ 	.word	0x00016848
        /*0b28*/ 	.short	0x0100
        /*0b2a*/ 	.byte	0x08
	.zero		1


	//   ....[6]....
        /*0b2c*/ 	.word	0x00000510
        /*0b30*/ 	.word	0x000000ff
        /*0b34*/ 	.word	0x00016850
        /*0b38*/ 	.short	0x0100
        /*0b3a*/ 	.byte	0x08
	.zero		1


	//   ....[7]....
        /*0b3c*/ 	.word	0x00000520
        /*0b40*/ 	.word	0x000000ff
        /*0b44*/ 	.word	0x00016860
        /*0b48*/ 	.short	0x0100
        /*0b4a*/ 	.byte	0x08
	.zero		1


	//   ....[8]....
        /*0b4c*/ 	.word	0x00000530
        /*0b50*/ 	.word	0x000000ff
        /*0b54*/ 	.word	0x00016858
        /*0b58*/ 	.short	0x0100
        /*0b5a*/ 	.byte	0x08
	.zero		1


	//   ....[9]....
        /*0b5c*/ 	.word	0x00000540
        /*0b60*/ 	.word	0x000000ff
        /*0b64*/ 	.word	0x00016868
        /*0b68*/ 	.short	0x0100
        /*0b6a*/ 	.byte	0x08
	.zero		1


	//   ....[10]....
        /*0b6c*/ 	.word	0x00000630
        /*0b70*/ 	.word	0x000000ff
        /*0b74*/ 	.word	0x00016870
        /*0b78*/ 	.short	0x0100
        /*0b7a*/ 	.byte	0x06
	.zero		1


	//   ....[11]....
        /*0b7c*/ 	.word	0x00000640
        /*0b80*/ 	.word	0x000000ff
        /*0b84*/ 	.word	0x00016880
        /*0b88*/ 	.short	0x0100
        /*0b8a*/ 	.byte	0x06
	.zero		1


	//   ....[12]....
        /*0b8c*/ 	.word	0x00000650
        /*0b90*/ 	.word	0x000000ff
        /*0b94*/ 	.word	0x00016878
        /*0b98*/ 	.short	0x0100
        /*0b9a*/ 	.byte	0x06
	.zero		1


	//   ....[13]....
        /*0b9c*/ 	.word	0x00000660
        /*0ba0*/ 	.word	0x000000ff
        /*0ba4*/ 	.word	0x00016888
        /*0ba8*/ 	.short	0x0100
        /*0baa*/ 	.byte	0x06
	.zero		1


	//   ....[14]....
        /*0bac*/ 	.word	0x00000790
        /*0bb0*/ 	.word	0x000000ff
        /*0bb4*/ 	.word	0x00016890
        /*0bb8*/ 	.short	0x0100
        /*0bba*/ 	.byte	0x08
	.zero		1


	//   ....[15]....
        /*0bbc*/ 	.word	0x000007a0
        /*0bc0*/ 	.word	0x000000ff
        /*0bc4*/ 	.word	0x000168a0
        /*0bc8*/ 	.short	0x0100
        /*0bca*/ 	.byte	0x08
	.zero		1


	//   ....[16]....
        /*0bcc*/ 	.word	0x000007b0
        /*0bd0*/ 	.word	0x000000ff
        /*0bd4*/ 	.word	0x00016898
        /*0bd8*/ 	.short	0x0100
        /*0bda*/ 	.byte	0x08
	.zero		1


	//   ....[17]....
        /*0bdc*/ 	.word	0x000007c0
        /*0be0*/ 	.word	0x000000ff
        /*0be4*/ 	.word	0x000168a8
        /*0be8*/ 	.short	0x0100
        /*0bea*/ 	.byte	0x08
	.zero		1


	//   ....[18]....
        /*0bec*/ 	.word	0x000008f0
        /*0bf0*/ 	.word	0x000000ff
        /*0bf4*/ 	.word	0x000168b0
        /*0bf8*/ 	.short	0x0100
        /*0bfa*/ 	.byte	0x08
	.zero		1


	//   ....[19]....
        /*0bfc*/ 	.word	0x00000900
        /*0c00*/ 	.word	0x000000ff
        /*0c04*/ 	.word	0x000168c0
        /*0c08*/ 	.short	0x0100
        /*0c0a*/ 	.byte	0x08
	.zero		1


	//   ....[20]....
        /*0c0c*/ 	.word	0x00000910
        /*0c10*/ 	.word	0x000000ff
        /*0c14*/ 	.word	0x000168b8
        /*0c18*/ 	.short	0x0100
        /*0c1a*/ 	.byte	0x08
	.zero		1


	//   ....[21]....
        /*0c1c*/ 	.word	0x00000920
        /*0c20*/ 	.word	0x000000ff
        /*0c24*/ 	.word	0x000168c8
        /*0c28*/ 	.short	0x0100
        /*0c2a*/ 	.byte	0x08
	.zero		1


	//   ....[22]....
        /*0c2c*/ 	.word	0x00002c10
        /*0c30*/ 	.word	0x0000004e
        /*0c34*/ 	.word	0x00016890
        /*0c38*/ 	.short	0x010a
        /*0c3a*/ 	.byte	0x3f
	.zero		1


	//   ....[23]....
        /*0c3c*/ 	.word	0x00003f80
        /*0c40*/ 	.word	0x0000004e
        /*0c44*/ 	.word	0x00016890
        /*0c48*/ 	.short	0x010a
        /*0c4a*/ 	.byte	0x3f
	.zero		1


	//   ....[24]....
        /*0c4c*/ 	.word	0x00005160
        /*0c50*/ 	.word	0x0000004e
        /*0c54*/ 	.word	0x00016890
        /*0c58*/ 	.short	0x010a
        /*0c5a*/ 	.byte	0x3f
	.zero		1


	//   ....[25]....
        /*0c5c*/ 	.word	0x00005380
        /*0c60*/ 	.word	0x0000000c
        /*0c64*/ 	.word	0x00000000
        /*0c68*/ 	.short	0x0101
        /*0c6a*/ 	.byte	0x3f
	.zero		1


	//   ....[26]....
        /*0c6c*/ 	.word	0x000053c0
        /*0c70*/ 	.word	0x0000004e
        /*0c74*/ 	.word	0x000168b0
        /*0c78*/ 	.short	0x010a
        /*0c7a*/ 	.byte	0x3f
	.zero		1


	//   ....[27]....
        /*0c7c*/ 	.word	0x000057a0
        /*0c80*/ 	.word	0x0000004e
        /*0c84*/ 	.word	0x00000000
        /*0c88*/ 	.short	0x0101
        /*0c8a*/ 	.byte	0x3f
	.zero		1


	//   ....[28]....
        /*0c8c*/ 	.word	0x00005d70
        /*0c90*/ 	.word	0x00000002
        /*0c94*/ 	.word	0x00016800
        /*0c98*/ 	.short	0x010a
        /*0c9a*/ 	.byte	0x3f
	.zero		1


	//   ....[29]....
        /*0c9c*/ 	.word	0x00005dc0
        /*0ca0*/ 	.word	0x00000002
        /*0ca4*/ 	.word	0x00016800
        /*0ca8*/ 	.short	0x010a
        /*0caa*/ 	.byte	0x3f
	.zero		1


	//   ....[30]....
        /*0cac*/ 	.word	0x000068b0
        /*0cb0*/ 	.word	0x00000002
        /*0cb4*/ 	.word	0x00016800
        /*0cb8*/ 	.short	0x010a
        /*0cba*/ 	.byte	0x3f
	.zero		1


	//   ....[31]....
        /*0cbc*/ 	.word	0x00007ed0
        /*0cc0*/ 	.word	0x00000002
        /*0cc4*/ 	.word	0x00016800
        /*0cc8*/ 	.short	0x010a
        /*0cca*/ 	.byte	0x3f
	.zero		1


	//   ....[32]....
        /*0ccc*/ 	.word	0x00008f00
        /*0cd0*/ 	.word	0x00000004
        /*0cd4*/ 	.word	0x00016830
        /*0cd8*/ 	.short	0x010a
        /*0cda*/ 	.byte	0x3f
	.zero		1


	//   ....[33]....
        /*0cdc*/ 	.word	0x00008f70
        /*0ce0*/ 	.word	0x00000004
        /*0ce4*/ 	.word	0x00016830
        /*0ce8*/ 	.short	0x010a
        /*0cea*/ 	.byte	0x3f
	.zero		1


	//   ....[34]....
        /*0cec*/ 	.word	0x0000a640
        /*0cf0*/ 	.word	0x00000004
        /*0cf4*/ 	.word	0x00000000
        /*0cf8*/ 	.short	0x0101
        /*0cfa*/ 	.byte	0x3f
	.zero		1


	//   ....[35]....
        /*0cfc*/ 	.word	0x0000b250
        /*0d00*/ 	.word	0x00000000
        /*0d04*/ 	.word	0x00016830
        /*0d08*/ 	.short	0x010a
        /*0d0a*/ 	.byte	0x3f
	.zero		1


	//   ....[36]....
        /*0d0c*/ 	.word	0x0000b2a0
        /*0d10*/ 	.word	0x00000000
        /*0d14*/ 	.word	0x00016830
        /*0d18*/ 	.short	0x010a
        /*0d1a*/ 	.byte	0x3f
	.zero		1


	//   ....[37]....
        /*0d1c*/ 	.word	0x0000b600
        /*0d20*/ 	.word	0x00000003
        /*0d24*/ 	.word	0x00016850
        /*0d28*/ 	.short	0x010a
        /*0d2a*/ 	.byte	0x3f
	.zero		1


	//   ....[38]....
        /*0d2c*/ 	.word	0x0000b640
        /*0d30*/ 	.word	0x00000003
        /*0d34*/ 	.word	0x00016850
        /*0d38*/ 	.short	0x010a
        /*0d3a*/ 	.byte	0x3f
	.zero		1


	//   ....[39]....
        /*0d3c*/ 	.word	0x0000d030
        /*0d40*/ 	.word	0x0000001a
        /*0d44*/ 	.word	0x00000000
        /*0d48*/ 	.short	0x0101
        /*0d4a*/ 	.byte	0x3f
	.zero		1


	//   ....[40]....
        /*0d4c*/ 	.word	0x0000d080
        /*0d50*/ 	.word	0x0000001a
        /*0d54*/ 	.word	0x00000000
        /*0d58*/ 	.short	0x0101
        /*0d5a*/ 	.byte	0x3f
	.zero		1


	//   ....[41]....
        /*0d5c*/ 	.word	0x0000db40
        /*0d60*/ 	.word	0x00000000
        /*0d64*/ 	.word	0x00016830
        /*0d68*/ 	.short	0x010a
        /*0d6a*/ 	.byte	0x3f
	.zero		1


	//   ....[42]....
        /*0d6c*/ 	.word	0x0000db90
        /*0d70*/ 	.word	0x00000000
        /*0d74*/ 	.word	0x00016830
        /*0d78*/ 	.short	0x010a
        /*0d7a*/ 	.byte	0x3f
	.zero		1


	//   ....[43]....
        /*0d7c*/ 	.word	0x0000def0
        /*0d80*/ 	.word	0x00000003
        /*0d84*/ 	.word	0x00016850
        /*0d88*/ 	.short	0x010a
        /*0d8a*/ 	.byte	0x3f
	.zero		1


	//   ....[44]....
        /*0d8c*/ 	.word	0x0000df30
        /*0d90*/ 	.word	0x00000003
        /*0d94*/ 	.word	0x00016850
        /*0d98*/ 	.short	0x010a
        /*0d9a*/ 	.byte	0x3f
	.zero		1


	//   ....[45]....
        /*0d9c*/ 	.word	0x0000f040
        /*0da0*/ 	.word	0x0000002e
        /*0da4*/ 	.word	0x00000000
        /*0da8*/ 	.short	0x0101
        /*0daa*/ 	.byte	0x3f
	.zero		1


	//   ....[46]....
        /*0dac*/ 	.word	0x0000f160
        /*0db0*/ 	.word	0x0000002f
        /*0db4*/ 	.word	0x00000000
        /*0db8*/ 	.short	0x0101
        /*0dba*/ 	.byte	0x3f
	.zero		1


	//   ....[47]....
        /*0dbc*/ 	.word	0x0000f9d0
        /*0dc0*/ 	.word	0x0000000d
        /*0dc4*/ 	.word	0x00016850
        /*0dc8*/ 	.short	0x010a
        /*0dca*/ 	.byte	0x3f
	.zero		1


	//   ....[48]....
        /*0dcc*/ 	.word	0x0000fa40
        /*0dd0*/ 	.word	0x0000000d
        /*0dd4*/ 	.word	0x00016850
        /*0dd8*/ 	.short	0x010a
        /*0dda*/ 	.byte	0x3f
	.zero		1


	//   ....[49]....
        /*0ddc*/ 	.word	0x00010010
        /*0de0*/ 	.word	0x00000008
        /*0de4*/ 	.word	0x00000000
        /*0de8*/ 	.short	0x0101
        /*0dea*/ 	.byte	0x3f
	.zero		1


	//   ....[50]....
        /*0dec*/ 	.word	0x00011100
        /*0df0*/ 	.word	0x00000000
        /*0df4*/ 	.word	0x00000000
        /*0df8*/ 	.short	0x0101
        /*0dfa*/ 	.byte	0x3f
	.zero		1


	//   ....[51]....
        /*0dfc*/ 	.word	0x00013140
        /*0e00*/ 	.word	0x00000016
        /*0e04*/ 	.word	0x00016820
        /*0e08*/ 	.short	0x010a
        /*0e0a*/ 	.byte	0x3f
	.zero		1


	//   ....[52]....
        /*0e0c*/ 	.word	0x00013200
        /*0e10*/ 	.word	0x00000005
        /*0e14*/ 	.word	0x000168a0
        /*0e18*/ 	.short	0x010a
        /*0e1a*/ 	.byte	0x3f
	.zero		1


	//   ....[53]....
        /*0e1c*/ 	.word	0x00013440
        /*0e20*/ 	.word	0x00000005
        /*0e24*/ 	.word	0x000168c0
        /*0e28*/ 	.short	0x010a
        /*0e2a*/ 	.byte	0x3f
	.zero		1


	//   ....[54]....
        /*0e2c*/ 	.word	0x000137d0
        /*0e30*/ 	.word	0x00000005
        /*0e34*/ 	.word	0x000168a0
        /*0e38*/ 	.short	0x010a
        /*0e3a*/ 	.byte	0x3f
	.zero		1


	//   ....[55]....
        /*0e3c*/ 	.word	0x000139f0
        /*0e40*/ 	.word	0x00000005
        /*0e44*/ 	.word	0x000168c0
        /*0e48*/ 	.short	0x010a
        /*0e4a*/ 	.byte	0x3f
	.zero		1


	//   ....[56]....
        /*0e4c*/ 	.word	0x00014610
        /*0e50*/ 	.word	0x00000000
        /*0e54*/ 	.word	0x00016840
        /*0e58*/ 	.short	0x010a
        /*0e5a*/ 	.byte	0x3f
	.zero		1


	//   ....[57]....
        /*0e5c*/ 	.word	0x00015700
        /*0e60*/ 	.word	0x00000016
        /*0e64*/ 	.word	0x00016800
        /*0e68*/ 	.short	0x0107
        /*0e6a*/ 	.byte	0x3f
	.zero		1


	//   ....[58]....
        /*0e6c*/ 	.word	0x00015800
        /*0e70*/ 	.word	0x00000016
        /*0e74*/ 	.word	0x00016800
        /*0e78*/ 	.short	0x0101
        /*0e7a*/ 	.byte	0x3f
	.zero		1


	//   ....[59]....
        /*0e7c*/ 	.word	0x00015820
        /*0e80*/ 	.word	0x00000016
        /*0e84*/ 	.word	0x00016820
        /*0e88*/ 	.short	0x010a
        /*0e8a*/ 	.byte	0x3f
	.zero		1


	//   ....[60]....
        /*0e8c*/ 	.word	0x00015b30
        /*0e90*/ 	.word	0x00000002
        /*0e94*/ 	.word	0x00016840
        /*0e98*/ 	.short	0x010a
        /*0e9a*/ 	.byte	0x3f
	.zero		1


	//   ....[61]....
        /*0e9c*/ 	.word	0x00015db0
        /*0ea0*/ 	.word	0x00000003
        /*0ea4*/ 	.word	0x00000060
        /*0ea8*/ 	.short	0x010a
        /*0eaa*/ 	.byte	0x3f
	.zero		1


	//   ....[62]....
        /*0eac*/ 	.word	0x000162f0
        /*0eb0*/ 	.word	0x00000002
        /*0eb4*/ 	.word	0x00016840
        /*0eb8*/ 	.short	0x010a
        /*0eba*/ 	.byte	0x3f
	.zero		1


	//   ....[63]....
        /*0ebc*/ 	.word	0x00016570
        /*0ec0*/ 	.word	0x0000000a
        /*0ec4*/ 	.word	0x00000060
        /*0ec8*/ 	.short	0x010a
        /*0eca*/ 	.byte	0x3f
	.zero		1


	//   ....[64]....
        /*0ecc*/ 	.word	0x00016a00
        /*0ed0*/ 	.word	0x00000002
        /*0ed4*/ 	.word	0x00016840
        /*0ed8*/ 	.short	0x010a
        /*0eda*/ 	.byte	0x3f
	.zero		1


	//   ....[65]....
        /*0edc*/ 	.word	0x00016c90
        /*0ee0*/ 	.word	0x00000007
        /*0ee4*/ 	.word	0x00000060
        /*0ee8*/ 	.short	0x010a
        /*0eea*/ 	.byte	0x3f
	.zero		1


	//   ....[66]....
        /*0eec*/ 	.word	0x000170d0
        /*0ef0*/ 	.word	0x00000003
        /*0ef4*/ 	.word	0x00016860
        /*0ef8*/ 	.short	0x010a
        /*0efa*/ 	.byte	0x3f
	.zero		1


	//   ....[67]....
        /*0efc*/ 	.word	0x00018020
        /*0f00*/ 	.word	0x00000009
        /*0f04*/ 	.word	0x00016820
        /*0f08*/ 	.short	0x010a
        /*0f0a*/ 	.byte	0x3f
	.zero		1


	//   ....[68]....
        /*0f0c*/ 	.word	0x000181b0
        /*0f10*/ 	.word	0x00000006
        /*0f14*/ 	.word	0x00000000
        /*0f18*/ 	.short	0x010a
        /*0f1a*/ 	.byte	0x3f
	.zero		1


	//   ....[69]....
        /*0f1c*/ 	.word	0x00018220
        /*0f20*/ 	.word	0x00000007
        /*0f24*/ 	.word	0x00000000
        /*0f28*/ 	.short	0x010a
        /*0f2a*/ 	.byte	0x3f
	.zero		1


	//   ....[70]....
        /*0f2c*/ 	.word	0x00018280
        /*0f30*/ 	.word	0x00000004
        /*0f34*/ 	.word	0x00000000
        /*0f38*/ 	.short	0x010a
        /*0f3a*/ 	.byte	0x3f
	.zero		1


	//   ....[71]....
        /*0f3c*/ 	.word	0x000182b0
        /*0f40*/ 	.word	0x00000005
        /*0f44*/ 	.word	0x00000000
        /*0f48*/ 	.short	0x010a
        /*0f4a*/ 	.byte	0x3f
	.zero		1


	//   ....[72]....
        /*0f4c*/ 	.word	0x00018310
        /*0f50*/ 	.word	0x0000004e
        /*0f54*/ 	.word	0x00016890
        /*0f58*/ 	.short	0x010a
        /*0f5a*/ 	.byte	0x3f
	.zero		1


	//   ....[73]....
        /*0f5c*/ 	.word	0x00018360
        /*0f60*/ 	.word	0x0000004e
        /*0f64*/ 	.word	0x00016890
        /*0f68*/ 	.short	0x010a
        /*0f6a*/ 	.byte	0x3f
	.zero		1


	//   ....[74]....
        /*0f6c*/ 	.word	0x000183b0
        /*0f70*/ 	.word	0x0000004e
        /*0f74*/ 	.word	0x00016890
        /*0f78*/ 	.short	0x010a
        /*0f7a*/ 	.byte	0x3f
	.zero		1


	//   ....[75]....
        /*0f7c*/ 	.word	0x00018400
        /*0f80*/ 	.word	0x0000004e
        /*0f84*/ 	.word	0x000168b0
        /*0f88*/ 	.short	0x010a
        /*0f8a*/ 	.byte	0x3f
	.zero		1


	//   ....[76]....
        /*0f8c*/ 	.word	0x000188d0
        /*0f90*/ 	.word	0x00000002
        /*0f94*/ 	.word	0x00016800
        /*0f98*/ 	.short	0x010a
        /*0f9a*/ 	.byte	0x3f
	.zero		1


	//   ....[77]....
        /*0f9c*/ 	.word	0x00018ef0
        /*0fa0*/ 	.word	0x00000002
        /*0fa4*/ 	.word	0x00016800
        /*0fa8*/ 	.short	0x010a
        /*0faa*/ 	.byte	0x3f
	.zero		1


	//   ....[78]....
        /*0fac*/ 	.word	0x00018f40
        /*0fb0*/ 	.word	0x00000004
        /*0fb4*/ 	.word	0x00016830
        /*0fb8*/ 	.short	0x010a
        /*0fba*/ 	.byte	0x3f
	.zero		1


	//   ....[79]....
        /*0fbc*/ 	.word	0x00018f90
        /*0fc0*/ 	.word	0x00000000
        /*0fc4*/ 	.word	0x00016830
        /*0fc8*/ 	.short	0x010a
        /*0fca*/ 	.byte	0x3f
	.zero		1


	//   ....[80]....
        /*0fcc*/ 	.word	0x00018fe0
        /*0fd0*/ 	.word	0x00000003
        /*0fd4*/ 	.word	0x00016850
        /*0fd8*/ 	.short	0x010a
        /*0fda*/ 	.byte	0x3f
	.zero		1


	//   ....[81]....
        /*0fdc*/ 	.word	0x00019030
        /*0fe0*/ 	.word	0x00000000
        /*0fe4*/ 	.word	0x00016830
        /*0fe8*/ 	.short	0x010a
        /*0fea*/ 	.byte	0x3f
	.zero		1


	//   ....[82]....
        /*0fec*/ 	.word	0x00019080
        /*0ff0*/ 	.word	0x00000003
        /*0ff4*/ 	.word	0x00016850
        /*0ff8*/ 	.short	0x010a
        /*0ffa*/ 	.byte	0x3f
	.zero		1


	//   ....[83]....
        /*0ffc*/ 	.word	0x000190d0
        /*1000*/ 	.word	0x0000000d
        /*1004*/ 	.word	0x00016850
        /*1008*/ 	.short	0x010a
        /*100a*/ 	.byte	0x3f
	.zero		1


	//   ....[84]....
        /*100c*/ 	.word	0x00019670
        /*1010*/ 	.word	0x00000016
        /*1014*/ 	.word	0x00016820
        /*1018*/ 	.short	0x010a
        /*101a*/ 	.byte	0x3f
	.zero		1


	//   ....[85]....
        /*101c*/ 	.word	0x000196c0
        /*1020*/ 	.word	0x00000005
        /*1024*/ 	.word	0x000168a0
        /*1028*/ 	.short	0x010a
        /*102a*/ 	.byte	0x3f
	.zero		1


	//   ....[86]....
        /*102c*/ 	.word	0x00019710
        /*1030*/ 	.word	0x00000005
        /*1034*/ 	.word	0x000168c0
        /*1038*/ 	.short	0x010a
        /*103a*/ 	.byte	0x3f
	.zero		1


	//   ....[87]....
        /*103c*/ 	.word	0x00019760
        /*1040*/ 	.word	0x00000005
        /*1044*/ 	.word	0x000168a0
        /*1048*/ 	.short	0x010a
        /*104a*/ 	.byte	0x3f
	.zero		1


	//   ....[88]....
        /*104c*/ 	.word	0x000197b0
        /*1050*/ 	.word	0x00000005
        /*1054*/ 	.word	0x000168c0
        /*1058*/ 	.short	0x010a
        /*105a*/ 	.byte	0x3f
	.zero		1


	//   ....[89]....
        /*105c*/ 	.word	0x00019950
        /*1060*/ 	.word	0x00000000
        /*1064*/ 	.word	0x00016840
        /*1068*/ 	.short	0x010a
        /*106a*/ 	.byte	0x3f
	.zero		1


	//   ....[90]....
        /*106c*/ 	.word	0x0001a930
        /*1070*/ 	.word	0x00000016
        /*1074*/ 	.word	0x00016820
        /*1078*/ 	.short	0x010a
        /*107a*/ 	.byte	0x3f
	.zero		1


	//   ....[91]....
        /*107c*/ 	.word	0x0001a980
        /*1080*/ 	.word	0x00000002
        /*1084*/ 	.word	0x00016840
        /*1088*/ 	.short	0x010a
        /*108a*/ 	.byte	0x3f
	.zero		1


	//   ....[92]....
        /*108c*/ 	.word	0x0001a9d0
        /*1090*/ 	.word	0x00000003
        /*1094*/ 	.word	0x00000060
        /*1098*/ 	.short	0x010a
        /*109a*/ 	.byte	0x3f
	.zero		1


	//   ....[93]....
        /*109c*/ 	.word	0x0001aa20
        /*10a0*/ 	.word	0x00000002
        /*10a4*/ 	.word	0x00016840
        /*10a8*/ 	.short	0x010a
        /*10aa*/ 	.byte	0x3f
	.zero		1


	//   ....[94]....
        /*10ac*/ 	.word	0x0001aa70
        /*10b0*/ 	.word	0x0000000a
        /*10b4*/ 	.word	0x00000060
        /*10b8*/ 	.short	0x010a
        /*10ba*/ 	.byte	0x3f
	.zero		1


	//   ....[95]....
        /*10bc*/ 	.word	0x0001aac0
        /*10c0*/ 	.word	0x00000002
        /*10c4*/ 	.word	0x00016840
        /*10c8*/ 	.short	0x010a
        /*10ca*/ 	.byte	0x3f
	.zero		1


	//   ....[96]....
        /*10cc*/ 	.word	0x0001ab10
        /*10d0*/ 	.word	0x00000007
        /*10d4*/ 	.word	0x00000060
        /*10d8*/ 	.short	0x010a
        /*10da*/ 	.byte	0x3f
	.zero		1


	//   ....[97]....
        /*10dc*/ 	.word	0x0001ab60
        /*10e0*/ 	.word	0x00000003
        /*10e4*/ 	.word	0x00016860
        /*10e8*/ 	.short	0x010a
        /*10ea*/ 	.byte	0x3f
	.zero		1


	//   ....[98]....
        /*10ec*/ 	.word	0x0001b4e0
        /*10f0*/ 	.word	0x00000009
        /*10f4*/ 	.word	0x00016820
        /*10f8*/ 	.short	0x010a
        /*10fa*/ 	.byte	0x3f
	.zero		1


	//   ....[99]....
        /*10fc*/ 	.word	0x0001b680
        /*1100*/ 	.word	0x00000006
        /*1104*/ 	.word	0x00000000
        /*1108*/ 	.short	0x010a
        /*110a*/ 	.byte	0x3f
	.zero		1


	//   ....[100]....
        /*110c*/ 	.word	0x0001b6d0
        /*1110*/ 	.word	0x00000007
        /*1114*/ 	.word	0x00000000
        /*1118*/ 	.short	0x010a
        /*111a*/ 	.byte	0x3f
	.zero		1


	//   ....[101]....
        /*111c*/ 	.word	0x0001b720
        /*1120*/ 	.word	0x00000004
        /*1124*/ 	.word	0x00000000
        /*1128*/ 	.short	0x010a
        /*112a*/ 	.byte	0x3f
	.zero		1


	//----- nvinfo : EIATTR_NUM_MBARRIERS
	.align		4
.L_1733:
        /*112c*/ 	.byte	0x03, 0x38
        /*112e*/ 	.short	0x0016


	//----- nvinfo : EIATTR_EXIT_INSTR_OFFSETS
	.align		4
        /*1130*/ 	.byte	0x04, 0x1c
        /*1132*/ 	.short	(.L_1735 - .L_1734)


	//   ....[0]....
.L_1734:
        /*1134*/ 	.word	0x00018300


	//----- nvinfo : EIATTR_MAX_THREADS
	.align		4
.L_1735:
        /*1138*/ 	.byte	0x04, 0x05
        /*113a*/ 	.short	(.L_1737 - .L_1736)
.L_1736:
        /*113c*/ 	.word	0x00000200
        /*1140*/ 	.word	0x00000001
        /*1144*/ 	.word	0x00000001


	//----- nvinfo : EIATTR_CRS_STACK_SIZE
	.align		4
.L_1737:
        /*1148*/ 	.byte	0x04, 0x1e
        /*114a*/ 	.short	(.L_1739 - .L_1738)
.L_1738:
        /*114c*/ 	.word	0x00000000


	//----- nvinfo : EIATTR_CBANK_PARAM_SIZE
	.align		4
.L_1739:
        /*1150*/ 	.byte	0x03, 0x19
        /*1152*/ 	.short	0x0af0


	//----- nvinfo : EIATTR_PARAM_CBANK
	.align		4
        /*1154*/ 	.byte	0x04, 0x0a
        /*1156*/ 	.short	(.L_1741 - .L_1740)
	.align		4
.L_1740:
        /*1158*/ 	.word	index@(.nv.constant0._ZN7cutlass13device_kernelIN5flash11enable_sm90INS1_16FlashAttnFwdSm90INS1_25CollectiveMainloopFwdSm90ILi2EN4cute5tupleIJNS5_1CILi1EEES8_S8_EEENS6_IJNS7_ILi192EEENS7_ILi128EEENS7_ILi64EEEEEELi64ENS_10bfloat16_tEfNS_4arch4Sm90ELb1ELb0ELb0ELb1ELb0ELb1ELb0ELb1ELb1ELb1ELb0ELb0EEENS1_21CollectiveEpilogueFwdINS6_IJSA_SC_SB_EEES9_SE_SG_Li384ELb1ELb1ELb0ELb0EEENS1_36VarlenDynamicPersistentTileSchedulerILi192ELi128ELi384ELi128ELb0ELb1ELb1ELb1ELb1ELb1EEEEEEEEEvNT_6ParamsE)
        /*115c*/ 	.short	0x0210
        /*115e*/ 	.short	0x0af0


	//----- nvinfo : EIATTR_SW_WAR
	.align		4
.L_1741:
        /*1160*/ 	.byte	0x04, 0x36
        /*1162*/ 	.short	(.L_1743 - .L_1742)
.L_1742:
        /*1164*/ 	.word	0x00000008
.L_1743:


//--------------------- .nv.callgraph             --------------------------
	.section	.nv.callgraph,"",@"SHT_CUDA_CALLGRAPH"
	.align	4
	.sectionentsize	8
	.align		4
        /*0000*/ 	.word	0x00000000
	.align		4
        /*0004*/ 	.word	0xffffffff
	.align		4
        /*0008*/ 	.word	index@(_ZN7cutlass13device_kernelIN5flash11enable_sm90INS1_16FlashAttnFwdSm90INS1_25CollectiveMainloopFwdSm90ILi2EN4cute5tupleIJNS5_1CILi1EEES8_S8_EEENS6_IJNS7_ILi128EEENS7_ILi80EEENS7_ILi256EEEEEELi256ENS_10bfloat16_tEfNS_4arch4Sm90ELb0ELb0ELb0ELb0ELb0ELb0ELb0ELb1ELb1ELb1ELb0ELb0EEENS1_21CollectiveEpilogueFwdINS6_IJSA_SC_SB_EEES9_SE_SG_Li256ELb0ELb1ELb0ELb0EEENS1_29StaticPersistentTileSchedulerILb0EEEEEEEEEvNT_6ParamsE)
	.align		4
        /*000c*/ 	.word	index@(__assertfail)
	.align		4
        /*0010*/ 	.word	index@(_ZN7cutlass13device_kernelIN5flash11enable_sm90INS1_16FlashAttnFwdSm90INS1_25CollectiveMainloopFwdSm90ILi2EN4cute5tupleIJNS5_1CILi2EEENS7_ILi1EEES9_EEENS6_IJNS7_ILi128EEENS7_ILi80EEENS7_ILi256EEEEEELi256ENS_10bfloat16_tEfNS_4arch4Sm90ELb0ELb0ELb0ELb0ELb0ELb0ELb0ELb1ELb1ELb1ELb0ELb0EEENS1_21CollectiveEpilogueFwdINS6_IJSB_SD_SC_EEESA_SF_SH_Li256ELb0ELb1ELb0ELb0EEENS1_29StaticPersistentTileSchedulerILb0EEEEEEEEEvNT_6ParamsE)
	.align		4
        /*0014*/ 	.word	index@(__assertfail)
	.align		4
        /*0018*/ 	.word	index@(_ZN7cutlass13device_kernelIN5flash11enable_sm90INS1_16FlashAttnFwdSm90INS1_25CollectiveMainloopFwdSm90ILi2EN4cute5tupleIJNS5_1CILi1EEES8_S8_EEENS6_IJNS7_ILi128EEENS7_ILi80EEENS7_ILi256EEEEEELi256ENS_10bfloat16_tEfNS_4arch4Sm90ELb0ELb0ELb0ELb1ELb0ELb0ELb0ELb1ELb1ELb1ELb0ELb0EEENS1_21CollectiveEpilogueFwdINS6_IJSA_SC_SB_EEES9_SE_SG_Li256ELb1ELb1ELb0ELb0EEENS1_36VarlenDynamicPersistentTileSchedulerILi128ELi80ELi256ELi128ELb0ELb1ELb1ELb0ELb1ELb1EEEEEEEEEvNT_6ParamsE)
	.align		4
        /*001c*/ 	.word	index@(__assertfail)
	.align		4
        /*0020*/ 	.word	index@(_ZN7cutlass13device_kernelIN5flash11enable_sm90INS1_16FlashAttnFwdSm90INS1_25CollectiveMainloopFwdSm90ILi2EN4cute5tupleIJNS5_1CILi1EEES8_S8_EEENS6_IJNS7_ILi128EEENS7_ILi80EEENS7_ILi256EEEEEELi256ENS_10bfloat16_tEfNS_4arch4Sm90ELb0ELb0ELb0ELb1ELb0ELb1ELb0ELb1ELb1ELb1ELb0ELb0EEENS1_21CollectiveEpilogueFwdINS6_IJSA_SC_SB_EEES9_SE_SG_Li256ELb1ELb1ELb0ELb0EEENS1_36VarlenDynamicPersistentTileSchedulerILi128ELi80ELi256ELi128ELb0ELb1ELb1ELb0ELb1ELb1EEEEEEEEEvNT_6ParamsE)
	.align		4
        /*0024*/ 	.word	index@(__assertfail)
	.align		4
        /*0028*/ 	.word	index@(_ZN7cutlass13device_kernelIN5flash11enable_sm90INS1_16FlashAttnFwdSm90INS1_25CollectiveMainloopFwdSm90ILi2EN4cute5tupleIJNS5_1CILi1EEES8_S8_EEENS6_IJNS7_ILi128EEENS7_ILi64EEENS7_ILi256EEEEEELi256ENS_10bfloat16_tEfNS_4arch4Sm90ELb0ELb1ELb0ELb0ELb0ELb0ELb0ELb1ELb1ELb1ELb0ELb0EEENS1_21CollectiveEpilogueFwdINS6_IJSA_SC_SB_EEES9_SE_SG_Li256ELb0ELb1ELb0ELb0EEENS1_30DynamicPersistentTileSchedulerILi256ELi128ELb0ELb1ELb1EEEEEEEEEvNT_6ParamsE)
	.align		4
        /*002c*/ 	.word	index@(__assertfail)
	.align		4
        /*0030*/ 	.word	index@(_ZN7cutlass13device_kernelIN5flash11enable_sm90INS1_16FlashAttnFwdSm90INS1_25CollectiveMainloopFwdSm90ILi2EN4cute5tupleIJNS5_1CILi1EEES8_S8_EEENS6_IJNS7_ILi128EEENS7_ILi64EEENS7_ILi256EEEEEELi256ENS_10bfloat16_tEfNS_4arch4Sm90ELb0ELb1ELb0ELb1ELb0ELb0ELb0ELb1ELb1ELb1ELb0ELb0EEENS1_21CollectiveEpilogueFwdINS6_IJSA_SC_SB_EEES9_SE_SG_Li256ELb1ELb1ELb0ELb0EEENS1_36VarlenDynamicPersistentTileSchedulerILi128ELi64ELi256ELi128ELb0ELb1ELb1ELb1ELb0ELb1EEEEEEEEEvNT_6ParamsE)
	.align		4
        /*0034*/ 	.word	index@(__assertfail)
	.align		4
        /*0038*/ 	.word	index@(_ZN7cutlass13device_kernelIN5flash11enable_sm90INS1_16FlashAttnFwdSm90INS1_25CollectiveMainloopFwdSm90ILi2EN4cute5tupleIJNS5_1CILi1EEES8_S8_EEENS6_IJNS7_ILi128EEENS7_ILi64EEENS7_ILi256EEEEEELi256ENS_10bfloat16_tEfNS_4arch4Sm90ELb0ELb1ELb0ELb1ELb0ELb1ELb0ELb1ELb1ELb1ELb0ELb0EEENS1_21CollectiveEpilogueFwdINS6_IJSA_SC_SB_EEES9_SE_SG_Li256ELb1ELb1ELb0ELb0EEENS1_36VarlenDynamicPersistentTileSchedulerILi128ELi64ELi256ELi128ELb0ELb1ELb1ELb1ELb0ELb1EEEEEEEEEvNT_6ParamsE)
	.align		4
        /*003c*/ 	.word	index@(__assertfail)
	.align		4
        /*0040*/ 	.word	index@(_ZN7cutlass13device_kernelIN5flash11enable_sm90INS1_16FlashAttnFwdSm90INS1_25CollectiveMainloopFwdSm90ILi2EN4cute5tupleIJNS5_1CILi1EEES8_S8_EEENS6_IJNS7_ILi128EEENS7_ILi80EEENS7_ILi256EEEEEELi256ENS_10bfloat16_tEfNS_4arch4Sm90ELb1ELb0ELb0ELb0ELb0ELb0ELb0ELb1ELb1ELb1ELb0ELb0EEENS1_21CollectiveEpilogueFwdINS6_IJSA_SC_SB_EEES9_SE_SG_Li256ELb0ELb1ELb0ELb0EEENS1_30DynamicPersistentTileSchedulerILi256ELi128ELb0ELb1ELb1EEEEEEEEEvNT_6ParamsE)
	.align		4
        /*0044*/ 	.word	index@(__assertfail)
	.align		4
        /*0048*/ 	.word	index@(_ZN7cutlass13device_kernelIN5flash11enable_sm90INS1_16FlashAttnFwdSm90INS1_25CollectiveMainloopFwdSm90ILi2EN4cute5tupleIJNS5_1CILi1EEES8_S8_EEENS6_IJNS7_ILi128EEENS7_ILi80EEENS7_ILi256EEEEEELi256ENS_10bfloat16_tEfNS_4arch4Sm90ELb1ELb0ELb0ELb1ELb0ELb0ELb0ELb1ELb1ELb1ELb0ELb0EEENS1_21CollectiveEpilogueFwdINS6_IJSA_SC_SB_EEES9_SE_SG_Li256ELb1ELb1ELb0ELb0EEENS1_36VarlenDynamicPersistentTileSchedulerILi128ELi80ELi256ELi128ELb0ELb1ELb1ELb1ELb1ELb1EEEEEEEEEvNT_6ParamsE)
	.align		4
        /*004c*/ 	.word	index@(__assertfail)
	.align		4
        /*0050*/ 	.word	index@(_ZN7cutlass13device_kernelIN5flash11enable_sm90INS1_16FlashAttnFwdSm90INS1_25CollectiveMainloopFwdSm90ILi2EN4cute5tupleIJNS5_1CILi1EEES8_S8_EEENS6_IJNS7_ILi128EEENS7_ILi80EEENS7_ILi256EEEEEELi256ENS_10bfloat16_tEfNS_4arch4Sm90ELb1ELb0ELb0ELb1ELb0ELb1ELb0ELb1ELb1ELb1ELb0ELb0EEENS1_21CollectiveEpilogueFwdINS6_IJSA_SC_SB_EEES9_SE_SG_Li256ELb1ELb1ELb0ELb0EEENS1_36VarlenDynamicPersistentTileSchedulerILi128ELi80ELi256ELi128ELb0ELb1ELb1ELb1ELb1ELb1EEEEEEEEEvNT_6ParamsE)
	.align		4
        /*0054*/ 	.word	index@(__assertfail)
	.align		4
        /*0058*/ 	.word	index@(_ZN7cutlass13device_kernelIN5flash11enable_sm90INS1_16FlashAttnFwdSm90INS1_25CollectiveMainloopFwdSm90ILi2EN4cute5tupleIJNS5_1CILi1EEES8_S8_EEENS6_IJNS7_ILi128EEENS7_ILi112EEENS7_ILi192EEEEEELi192ENS_10bfloat16_tEfNS_4arch4Sm90ELb0ELb0ELb0ELb0ELb0ELb0ELb0ELb1ELb1ELb1ELb0ELb0EEENS1_21CollectiveEpilogueFwdINS6_IJSA_SC_SB_EEES9_SE_SG_Li256ELb0ELb1ELb0ELb0EEENS1_29StaticPersistentTileSchedulerILb0EEEEEEEEEvNT_6ParamsE)
	.align		4
        /*005c*/ 	.word	index@(__assertfail)
	.align		4
        /*0060*/ 	.word	index@(_ZN7cutlass13device_kernelIN5flash11enable_sm90INS1_16FlashAttnFwdSm90INS1_25CollectiveMainloopFwdSm90ILi2EN4cute5tupleIJNS5_1CILi2EEENS7_ILi1EEES9_EEENS6_IJNS7_ILi128EEENS7_ILi112EEENS7_ILi192EEEEEELi192ENS_10bfloat16_tEfNS_4arch4Sm90ELb0ELb0ELb0ELb0ELb0ELb0ELb0ELb1ELb1ELb1ELb0ELb0EEENS1_21CollectiveEpilogueFwdINS6_IJSB_SD_SC_EEESA_SF_SH_Li256ELb0ELb1ELb0ELb0EEENS1_29StaticPersistentTileSchedulerILb0EEEEEEEEEvNT_6ParamsE)
	.align		4
        /*0064*/ 	.word	index@(__assertfail)
	.align		4
        /*0068*/ 	.word	index@(_ZN7cutlass13device_kernelIN5flash11enable_sm90INS1_16FlashAttnFwdSm90INS1_25CollectiveMainloopFwdSm90ILi2EN4cute5tupleIJNS5_1CILi1EEES8_S8_EEENS6_IJNS7_ILi128EEENS7_ILi112EEENS7_ILi192EEEEEELi192ENS_10bfloat16_tEfNS_4arch4Sm90ELb0ELb0ELb0ELb1ELb0ELb0ELb0ELb1ELb1ELb1ELb0ELb0EEENS1_21CollectiveEpilogueFwdINS6_IJSA_SC_SB_EEES9_SE_SG_Li256ELb1ELb1ELb0ELb0EEENS1_36VarlenDynamicPersistentTileSchedulerILi128ELi112ELi256ELi128ELb0ELb1ELb1ELb0ELb1ELb1EEEEEEEEEvNT_6ParamsE)
	.align		4
        /*006c*/ 	.word	index@(__assertfail)
	.align		4
        /*0070*/ 	.word	index@(_ZN7cutlass13device_kernelIN5flash11enable_sm90INS1_16FlashAttnFwdSm90INS1_25CollectiveMainloopFwdSm90ILi2EN4cute5tupleIJNS5_1CILi1EEES8_S8_EEENS6_IJNS7_ILi128EEENS7_ILi112EEENS7_ILi192EEEEEELi192ENS_10bfloat16_tEfNS_4arch4Sm90ELb0ELb0ELb0ELb1ELb0ELb1ELb0ELb1ELb1ELb1ELb0ELb0EEENS1_21CollectiveEpilogueFwdINS6_IJSA_SC_SB_EEES9_SE_SG_Li256ELb1ELb1ELb0ELb0EEENS1_36VarlenDynamicPersistentTileSchedulerILi128ELi112ELi256ELi128ELb0ELb1ELb1ELb0ELb1ELb1EEEEEEEEEvNT_6ParamsE)
	.align		4
        /*0074*/ 	.word	index@(__assertfail)
	.align		4
        /*0078*/ 	.word	index@(_ZN7cutlass13device_kernelIN5flash11enable_sm90INS1_16FlashAttnFwdSm90INS1_25CollectiveMainloopFwdSm90ILi2EN4cute5tupleIJNS5_1CILi1EEES8_S8_EEENS6_IJNS7_ILi128EEENS7_ILi96EEENS7_ILi192EEEEEELi192ENS_10bfloat16_tEfNS_4arch4Sm90ELb0ELb1ELb0ELb0ELb0ELb0ELb0ELb1ELb1ELb1ELb0ELb0EEENS1_21CollectiveEpilogueFwdINS6_IJSA_SC_SB_EEES9_SE_SG_Li256ELb0ELb1ELb0ELb0EEENS1_30DynamicPersistentTileSchedulerILi256ELi128ELb0ELb1ELb1EEEEEEEEEvNT_6ParamsE)
	.align		4
        /*007c*/ 	.word	index@(__assertfail)
	.align		4
        /*0080*/ 	.word	index@(_ZN7cutlass13device_kernelIN5flash11enable_sm90INS1_16FlashAttnFwdSm90INS1_25CollectiveMainloopFwdSm90ILi2EN4cute5tupleIJNS5_1CILi1EEES8_S8_EEENS6_IJNS7_ILi128EEENS7_ILi96EEENS7_ILi192EEEEEELi192ENS_10bfloat16_tEfNS_4arch4Sm90ELb0ELb1ELb0ELb1ELb0ELb0ELb0ELb1ELb1ELb1ELb0ELb0EEENS1_21CollectiveEpilogueFwdINS6_IJSA_SC_SB_EEES9_SE_SG_Li256ELb1ELb1ELb0ELb0EEENS1_36VarlenDynamicPersistentTileSchedulerILi128ELi96ELi256ELi128ELb0ELb1ELb1ELb1ELb0ELb1EEEEEEEEEvNT_6ParamsE)
	.align		4
        /*0084*/ 	.word	index@(__assertfail)
	.align		4
        /*0088*/ 	.word	index@(_ZN7cutlass13device_kernelIN5flash11enable_sm90INS1_16FlashAttnFwdSm90INS1_25CollectiveMainloopFwdSm90ILi2EN4cute5tupleIJNS5_1CILi1EEES8_S8_EEENS6_IJNS7_ILi128EEENS7_ILi96EEENS7_ILi192EEEEEELi192ENS_10bfloat16_tEfNS_4arch4Sm90ELb0ELb1ELb0ELb1ELb0ELb1ELb0ELb1ELb1ELb1ELb0ELb0EEENS1_21CollectiveEpilogueFwdINS6_IJSA_SC_SB_EEES9_SE_SG_Li256ELb1ELb1ELb0ELb0EEENS1_36VarlenDynamicPersistentTileSchedulerILi128ELi96ELi256ELi128ELb0ELb1ELb1ELb1ELb0ELb1EEEEEEEEEvNT_6ParamsE)
	.align		4
        /*008c*/ 	.word	index@(__assertfail)
	.align		4
        /*0090*/ 	.word	index@(_ZN7cutlass13device_kernelIN5flash11enable_sm90INS1_16FlashAttnFwdSm90INS1_25CollectiveMainloopFwdSm90ILi2EN4cute5tupleIJNS5_1CILi1EEES8_S8_EEENS6_IJNS7_ILi128EEENS7_ILi112EEENS7_ILi192EEEEEELi192ENS_10bfloat16_tEfNS_4arch4Sm90ELb1ELb0ELb0ELb0ELb0ELb0ELb0ELb1ELb1ELb1ELb0ELb0EEENS1_21CollectiveEpilogueFwdINS6_IJSA_SC_SB_EEES9_SE_SG_Li256ELb0ELb1ELb0ELb0EEENS1_30DynamicPersistentTileSchedulerILi256ELi128ELb0ELb1ELb1EEEEEEEEEvNT_6ParamsE)
	.align		4
        /*0094*/ 	.word	index@(__assertfail)
	.align		4
        /*0098*/ 	.word	index@(_ZN7cutlass13device_kernelIN5flash11enable_sm90INS1_16FlashAttnFwdSm90INS1_25CollectiveMainloopFwdSm90ILi2EN4cute5tupleIJNS5_1CILi1EEES8_S8_EEENS6_IJNS7_ILi128EEENS7_ILi112EEENS7_ILi192EEEEEELi192ENS_10bfloat16_tEfNS_4arch4Sm90ELb1ELb0ELb0ELb1ELb0ELb0ELb0ELb1ELb1ELb1ELb0ELb0EEENS1_21CollectiveEpilogueFwdINS6_IJSA_SC_SB_EEES9_SE_SG_Li256ELb1ELb1ELb0ELb0EEENS1_36VarlenDynamicPersistentTileSchedulerILi128ELi112ELi256ELi128ELb0ELb1ELb1ELb1ELb1ELb1EEEEEEEEEvNT_6ParamsE)
	.align		4
        /*009c*/ 	.word	index@(__assertfail)
	.align		4
        /*00a0*/ 	.word	index@(_ZN7cutlass13device_kernelIN5flash11enable_sm90INS1_16FlashAttnFwdSm90INS1_25CollectiveMainloopFwdSm90ILi2EN4cute5tupleIJNS5_1CILi1EEES8_S8_EEENS6_IJNS7_ILi128EEENS7_ILi112EEENS7_ILi192EEEEEELi192ENS_10bfloat16_tEfNS_4arch4Sm90ELb1ELb0ELb0ELb1ELb0ELb1ELb0ELb1ELb1ELb1ELb0ELb0EEENS1_21CollectiveEpilogueFwdINS6_IJSA_SC_SB_EEES9_SE_SG_Li256ELb1ELb1ELb0ELb0EEENS1_36VarlenDynamicPersistentTileSchedulerILi128ELi112ELi256ELi128ELb0ELb1ELb1ELb1ELb1ELb1EEEEEEEEEvNT_6ParamsE)
	.align		4
        /*00a4*/ 	.word	index@(__assertfail)
	.align		4
        /*00a8*/ 	.word	index@(_ZN7cutlass13device_kernelIN5flash11enable_sm90INS1_16FlashAttnFwdSm90INS1_25CollectiveMainloopFwdSm90ILi2EN4cute5tupleIJNS5_1CILi1EEES8_S8_EEENS6_IJNS7_ILi128EEENS7_ILi176EEESA_EEELi128ENS_10bfloat16_tEfNS_4arch4Sm90ELb0ELb0ELb0ELb0ELb0ELb0ELb0ELb1ELb1ELb1ELb0ELb0EEENS1_21CollectiveEpilogueFwdINS6_IJSA_SA_SB_EEES9_SD_SF_Li256ELb0ELb1ELb0ELb0EEENS1_29StaticPersistentTileSchedulerILb0EEEEEEEEEvNT_6ParamsE)
	.align		4
        /*00ac*/ 	.word	index@(__assertfail)
	.align		4
        /*00b0*/ 	.word	index@(_ZN7cutlass13device_kernelIN5flash11enable_sm90INS1_16FlashAttnFwdSm90INS1_25CollectiveMainloopFwdSm90ILi2EN4cute5tupleIJNS5_1CILi2EEENS7_ILi1EEES9_EEENS6_IJNS7_ILi128EEENS7_ILi176EEESB_EEELi128ENS_10bfloat16_tEfNS_4arch4Sm90ELb0ELb0ELb0ELb0ELb0ELb0ELb0ELb1ELb1ELb1ELb0ELb0EEENS1_21CollectiveEpilogueFwdINS6_IJSB_SB_SC_EEESA_SE_SG_Li256ELb0ELb1ELb0ELb0EEENS1_29StaticPersistentTileSchedulerILb0EEEEEEEEEvNT_6ParamsE)
	.align		4
        /*00b4*/ 	.word	index@(__assertfail)
	.align		4
        /*00b8*/ 	.word	index@(_ZN7cutlass13device_kernelIN5flash11enable_sm90INS1_16FlashAttnFwdSm90INS1_25CollectiveMainloopFwdSm90ILi2EN4cute5tupleIJNS5_1CILi1EEES8_S8_EEENS6_IJNS7_ILi128EEENS7_ILi176EEESA_EEELi128ENS_10bfloat16_tEfNS_4arch4Sm90ELb0ELb0ELb0ELb1ELb0ELb0ELb0ELb1ELb1ELb1ELb0ELb0EEENS1_21CollectiveEpilogueFwdINS6_IJSA_SA_SB_EEES9_SD_SF_Li256ELb1ELb1ELb0ELb0EEENS1_36VarlenDynamicPersistentTileSchedulerILi128ELi176ELi256ELi128ELb0ELb1ELb1ELb0ELb1ELb1EEEEEEEEEvNT_6ParamsE)
	.align		4
        /*00bc*/ 	.word	index@(__assertfail)
	.align		4
        /*00c0*/ 	.word	index@(_ZN7cutlass13device_kernelIN5flash11enable_sm90INS1_16FlashAttnFwdSm90INS1_25CollectiveMainloopFwdSm90ILi2EN4cute5tupleIJNS5_1CILi1EEES8_S8_EEENS6_IJNS7_ILi128EEENS7_ILi176EEESA_EEELi128ENS_10bfloat16_tEfNS_4arch4Sm90ELb0ELb0ELb0ELb1ELb0ELb1ELb0ELb1ELb1ELb1ELb0ELb0EEENS1_21CollectiveEpilogueFwdINS6_IJSA_SA_SB_EEES9_SD_SF_Li256ELb1ELb1ELb0ELb0EEENS1_36VarlenDynamicPersistentTileSchedulerILi128ELi176ELi256ELi128ELb0ELb1ELb1ELb0ELb1ELb1EEEEEEEEEvNT_6ParamsE)
	.align		4
        /*00c4*/ 	.word	index@(__assertfail)
	.align		4
        /*00c8*/ 	.word	index@(_ZN7cutlass13device_kernelIN5flash11enable_sm90INS1_16FlashAttnFwdSm90INS1_25CollectiveMainloopFwdSm90ILi2EN4cute5tupleIJNS5_1CILi1EEES8_S8_EEENS6_IJNS7_ILi128EEESA_SA_EEELi128ENS_10bfloat16_tEfNS_4arch4Sm90ELb0ELb1ELb0ELb0ELb0ELb0ELb0ELb1ELb1ELb1ELb0ELb0EEENS1_21CollectiveEpilogueFwdISB_S9_SC_SE_Li256ELb0ELb1ELb0ELb0EEENS1_30DynamicPersistentTileSchedulerILi256ELi128ELb0ELb1ELb1EEEEEEEEEvNT_6ParamsE)
	.align		4
        /*00cc*/ 	.word	index@(__assertfail)
	.align		4
        /*00d0*/ 	.word	index@(_ZN7cutlass13device_kernelIN5flash11enable_sm90INS1_16FlashAttnFwdSm90INS1_25CollectiveMainloopFwdSm90ILi2EN4cute5tupleIJNS5_1CILi1EEES8_S8_EEENS6_IJNS7_ILi128EEESA_SA_EEELi128ENS_10bfloat16_tEfNS_4arch4Sm90ELb0ELb1ELb0ELb1ELb0ELb0ELb0ELb1ELb1ELb1ELb0ELb0EEENS1_21CollectiveEpilogueFwdISB_S9_SC_SE_Li256ELb1ELb1ELb0ELb0EEENS1_36VarlenDynamicPersistentTileSchedulerILi128ELi128ELi256ELi128ELb0ELb1ELb1ELb1ELb0ELb1EEEEEEEEEvNT_6ParamsE)
	.align		4
        /*00d4*/ 	.word	index@(__assertfail)
	.align		4
        /*00d8*/ 	.word	index@(_ZN7cutlass13device_kernelIN5flash11enable_sm90INS1_16FlashAttnFwdSm90INS1_25CollectiveMainloopFwdSm90ILi2EN4cute5tupleIJNS5_1CILi1EEES8_S8_EEENS6_IJNS7_ILi128EEESA_SA_EEELi128ENS_10bfloat16_tEfNS_4arch4Sm90ELb0ELb1ELb0ELb1ELb0ELb1ELb0ELb1ELb1ELb1ELb0ELb0EEENS1_21CollectiveEpilogueFwdISB_S9_SC_SE_Li256ELb1ELb1ELb0ELb0EEENS1_36VarlenDynamicPersistentTileSchedulerILi128ELi128ELi256ELi128ELb0ELb1ELb1ELb1ELb0ELb1EEEEEEEEEvNT_6ParamsE)
	.align		4
        /*00dc*/ 	.word	index@(__assertfail)
	.align		4
        /*00e0*/ 	.word	index@(_ZN7cutlass13device_kernelIN5flash11enable_sm90INS1_16FlashAttnFwdSm90INS1_25CollectiveMainloopFwdSm90ILi2EN4cute5tupleIJNS5_1CILi1EEES8_S8_EEENS6_IJNS7_ILi128EEESA_SA_EEELi128ENS_10bfloat16_tEfNS_4arch4Sm90ELb1ELb0ELb0ELb0ELb0ELb0ELb0ELb1ELb1ELb1ELb0ELb0EEENS1_21CollectiveEpilogueFwdISB_S9_SC_SE_Li256ELb0ELb1ELb0ELb0EEENS1_30DynamicPersistentTileSchedulerILi256ELi128ELb0ELb1ELb1EEEEEEEEEvNT_6ParamsE)
	.align		4
        /*00e4*/ 	.word	index@(__assertfail)
	.align		4
        /*00e8*/ 	.word	index@(_ZN7cutlass13device_kernelIN5flash11enable_sm90INS1_16FlashAttnFwdSm90INS1_25CollectiveMainloopFwdSm90ILi2EN4cute5tupleIJNS5_1CILi1EEES8_S8_EEENS6_IJNS7_ILi128EEESA_SA_EEELi128ENS_10bfloat16_tEfNS_4arch4Sm90ELb1ELb0ELb0ELb1ELb0ELb0ELb0ELb1ELb1ELb1ELb0ELb0EEENS1_21CollectiveEpilogueFwdISB_S9_SC_SE_Li256ELb1ELb1ELb0ELb0EEENS1_36VarlenDynamicPersistentTileSchedulerILi128ELi128ELi256ELi128ELb0ELb1ELb1ELb1ELb1ELb1EEEEEEEEEvNT_6ParamsE)
	.align		4
        /*00ec*/ 	.word	index@(__assertfail)
	.align		4
        /*00f0*/ 	.word	index@(_ZN7cutlass13device_kernelIN5flash11enable_sm90INS1_16FlashAttnFwdSm90INS1_25CollectiveMainloopFwdSm90ILi2EN4cute5tupleIJNS5_1CILi1EEES8_S8_EEENS6_IJNS7_ILi128EEESA_SA_EEELi128ENS_10bfloat16_tEfNS_4arch4Sm90ELb1ELb0ELb0ELb1ELb0ELb1ELb0ELb1ELb1ELb1ELb0ELb0EEENS1_21CollectiveEpilogueFwdISB_S9_SC_SE_Li256ELb1ELb1ELb0ELb0EEENS1_36VarlenDynamicPersistentTileSchedulerILi128ELi128ELi256ELi128ELb0ELb1ELb1ELb1ELb1ELb1EEEEEEEEEvNT_6ParamsE)
	.align		4
        /*00f4*/ 	.word	index@(__assertfail)
	.align		4
        /*00f8*/ 	.word	index@(_ZN7cutlass13device_kernelIN5flash11enable_sm90INS1_16FlashAttnFwdSm90INS1_25CollectiveMainloopFwdSm90ILi2EN4cute5tupleIJNS5_1CILi1EEES8_S8_EEENS6_IJNS7_ILi192EEENS7_ILi144EEENS7_ILi96EEEEEELi96ENS_10bfloat16_tEfNS_4arch4Sm90ELb0ELb0ELb0ELb0ELb0ELb0ELb0ELb0ELb1ELb1ELb0ELb0EEENS1_21CollectiveEpilogueFwdINS6_IJSA_SC_SB_EEES9_SE_SG_Li384ELb0ELb1ELb0ELb0EEENS1_29StaticPersistentTileSchedulerILb0EEEEEEEEEvNT_6ParamsE)
	.align		4
        /*00fc*/ 	.word	index@(__assertfail)
	.align		4
        /*0100*/ 	.word	index@(_ZN7cutlass13device_kernelIN5flash11enable_sm90INS1_16FlashAttnFwdSm90INS1_25CollectiveMainloopFwdSm90ILi2EN4cute5tupleIJNS5_1CILi1EEES8_S8_EEENS6_IJNS7_ILi192EEENS7_ILi144EEENS7_ILi96EEEEEELi96ENS_10bfloat16_tEfNS_4arch4Sm90ELb0ELb0ELb0ELb1ELb0ELb0ELb0ELb0ELb1ELb1ELb0ELb0EEENS1_21CollectiveEpilogueFwdINS6_IJSA_SC_SB_EEES9_SE_SG_Li384ELb1ELb1ELb0ELb0EEENS1_36VarlenDynamicPersistentTileSchedulerILi192ELi144ELi384ELi128ELb0ELb1ELb1ELb0ELb1ELb1EEEEEEEEEvNT_6ParamsE)
	.align		4
        /*0104*/ 	.word	index@(__assertfail)
	.align		4
        /*0108*/ 	.word	index@(_ZN7cutlass13device_kernelIN5flash11enable_sm90INS1_16FlashAttnFwdSm90INS1_25CollectiveMainloopFwdSm90ILi2EN4cute5tupleIJNS5_1CILi1EEES8_S8_EEENS6_IJNS7_ILi192EEENS7_ILi144EEENS7_ILi96EEEEEELi96ENS_10bfloat16_tEfNS_4arch4Sm90ELb0ELb0ELb0ELb1ELb0ELb1ELb0ELb0ELb1ELb1ELb0ELb0EEENS1_21CollectiveEpilogueFwdINS6_IJSA_SC_SB_EEES9_SE_SG_Li384ELb1ELb1ELb0ELb0EEENS1_36VarlenDynamicPersistentTileSchedulerILi192ELi144ELi384ELi128ELb0ELb1ELb1ELb0ELb1ELb1EEEEEEEEEvNT_6ParamsE)
	.align		4
        /*010c*/ 	.word	index@(__assertfail)
	.align		4
        /*0110*/ 	.word	index@(_ZN7cutlass13device_kernelIN5flash11enable_sm90INS1_16FlashAttnFwdSm90INS1_25CollectiveMainloopFwdSm90ILi2EN4cute5tupleIJNS5_1CILi1EEES8_S8_EEENS6_IJNS7_ILi192EEENS7_ILi128EEENS7_ILi96EEEEEELi96ENS_10bfloat16_tEfNS_4arch4Sm90ELb0ELb1ELb0ELb0ELb0ELb0ELb0ELb0ELb1ELb1ELb0ELb0EEENS1_21CollectiveEpilogueFwdINS6_IJSA_SC_SB_EEES9_SE_SG_Li384ELb0ELb1ELb0ELb0EEENS1_30DynamicPersistentTileSchedulerILi384ELi128ELb0ELb1ELb1EEEEEEEEEvNT_6ParamsE)
	.align		4
        /*0114*/ 	.word	index@(__assertfail)
	.align		4
        /*0118*/ 	.word	index@(_ZN7cutlass13device_kernelIN5flash11enable_sm90INS1_16FlashAttnFwdSm90INS1_25CollectiveMainloopFwdSm90ILi2EN4cute5tupleIJNS5_1CILi1EEES8_S8_EEENS6_IJNS7_ILi192EEENS7_ILi128EEENS7_ILi96EEEEEELi96ENS_10bfloat16_tEfNS_4arch4Sm90ELb0ELb1ELb0ELb1ELb0ELb0ELb0ELb0ELb1ELb1ELb0ELb0EEENS1_21CollectiveEpilogueFwdINS6_IJSA_SC_SB_EEES9_SE_SG_Li384ELb1ELb1ELb0ELb0EEENS1_36VarlenDynamicPersistentTileSchedulerILi192ELi128ELi384ELi128ELb0ELb1ELb1ELb1ELb0ELb1EEEEEEEEEvNT_6ParamsE)
	.align		4
        /*011c*/ 	.word	index@(__assertfail)
	.align		4
        /*0120*/ 	.word	index@(_ZN7cutlass13device_kernelIN5flash11enable_sm90INS1_16FlashAttnFwdSm90INS1_25CollectiveMainloopFwdSm90ILi2EN4cute5tupleIJNS5_1CILi1EEES8_S8_EEENS6_IJNS7_ILi192EEENS7_ILi128EEENS7_ILi96EEEEEELi96ENS_10bfloat16_tEfNS_4arch4Sm90ELb0ELb1ELb0ELb1ELb0ELb1ELb0ELb0ELb1ELb1ELb0ELb0EEENS1_21CollectiveEpilogueFwdINS6_IJSA_SC_SB_EEES9_SE_SG_Li384ELb1ELb1ELb0ELb0EEENS1_36VarlenDynamicPersistentTileSchedulerILi192ELi128ELi384ELi128ELb0ELb1ELb1ELb1ELb0ELb1EEEEEEEEEvNT_6ParamsE)
	.align		4
        /*0124*/ 	.word	index@(__assertfail)
	.align		4
        /*0128*/ 	.word	index@(_ZN7cutlass13device_kernelIN5flash11enable_sm90INS1_16FlashAttnFwdSm90INS1_25CollectiveMainloopFwdSm90ILi2EN4cute5tupleIJNS5_1CILi1EEES8_S8_EEENS6_IJNS7_ILi192EEENS7_ILi144EEENS7_ILi96EEEEEELi96ENS_10bfloat16_tEfNS_4arch4Sm90ELb1ELb0ELb0ELb0ELb0ELb0ELb0ELb0ELb1ELb1ELb0ELb0EEENS1_21CollectiveEpilogueFwdINS6_IJSA_SC_SB_EEES9_SE_SG_Li384ELb0ELb1ELb0ELb0EEENS1_30DynamicPersistentTileSchedulerILi384ELi128ELb0ELb1ELb1EEEEEEEEEvNT_6ParamsE)
	.align		4
        /*012c*/ 	.word	index@(__assertfail)
	.align		4
        /*0130*/ 	.word	index@(_ZN7cutlass13device_kernelIN5flash11enable_sm90INS1_16FlashAttnFwdSm90INS1_25CollectiveMainloopFwdSm90ILi2EN4cute5tupleIJNS5_1CILi1EEES8_S8_EEENS6_IJNS7_ILi192EEENS7_ILi144EEENS7_ILi96EEEEEELi96ENS_10bfloat16_tEfNS_4arch4Sm90ELb1ELb0ELb0ELb1ELb0ELb0ELb0ELb0ELb1ELb1ELb0ELb0EEENS1_21CollectiveEpilogueFwdINS6_IJSA_SC_SB_EEES9_SE_SG_Li384ELb1ELb1ELb0ELb0EEENS1_36VarlenDynamicPersistentTileSchedulerILi192ELi144ELi384ELi128ELb0ELb1ELb1ELb1ELb1ELb1EEEEEEEEEvNT_6ParamsE)
	.align		4
        /*0134*/ 	.word	index@(__assertfail)
	.align		4
        /*0138*/ 	.word	index@(_ZN7cutlass13device_kernelIN5flash11enable_sm90INS1_16FlashAttnFwdSm90INS1_25CollectiveMainloopFwdSm90ILi2EN4cute5tupleIJNS5_1CILi1EEES8_S8_EEENS6_IJNS7_ILi192EEENS7_ILi144EEENS7_ILi96EEEEEELi96ENS_10bfloat16_tEfNS_4arch4Sm90ELb1ELb0ELb0ELb1ELb0ELb1ELb0ELb0ELb1ELb1ELb0ELb0EEENS1_21CollectiveEpilogueFwdINS6_IJSA_SC_SB_EEES9_SE_SG_Li384ELb1ELb1ELb0ELb0EEENS1_36VarlenDynamicPersistentTileSchedulerILi192ELi144ELi384ELi128ELb0ELb1ELb1ELb1ELb1ELb1EEEEEEEEEvNT_6ParamsE)
	.align		4
        /*013c*/ 	.word	index@(__assertfail)
	.align		4
        /*0140*/ 	.word	index@(_ZN7cutlass13device_kernelIN5flash11enable_sm90INS1_16FlashAttnFwdSm90INS1_25CollectiveMainloopFwdSm90ILi2EN4cute5tupleIJNS5_1CILi1EEES8_S8_EEENS6_IJNS7_ILi192EEESA_NS7_ILi64EEEEEELi64ENS_10bfloat16_tEfNS_4arch4Sm90ELb0ELb0ELb0ELb0ELb0ELb0ELb0ELb0ELb1ELb1ELb0ELb0EEENS1_21CollectiveEpilogueFwdINS6_IJSA_SB_SA_EEES9_SD_SF_Li384ELb0ELb1ELb0ELb0EEENS1_29StaticPersistentTileSchedulerILb0EEEEEEEEEvNT_6ParamsE)
	.align		4
        /*0144*/ 	.word	index@(__assertfail)
	.align		4
        /*0148*/ 	.word	index@(_ZN7cutlass13device_kernelIN5flash11enable_sm90INS1_16FlashAttnFwdSm90INS1_25CollectiveMainloopFwdSm90ILi2EN4cute5tupleIJNS5_1CILi1EEES8_S8_EEENS6_IJNS7_ILi192EEESA_NS7_ILi64EEEEEELi64ENS_10bfloat16_tEfNS_4arch4Sm90ELb0ELb0ELb0ELb1ELb0ELb0ELb0ELb0ELb1ELb1ELb0ELb0EEENS1_21CollectiveEpilogueFwdINS6_IJSA_SB_SA_EEES9_SD_SF_Li384ELb1ELb1ELb0ELb0EEENS1_36VarlenDynamicPersistentTileSchedulerILi192ELi192ELi384ELi128ELb0ELb1ELb1ELb0ELb1ELb1EEEEEEEEEvNT_6ParamsE)
	.align		4
        /*014c*/ 	.word	index@(__assertfail)
	.align		4
        /*0150*/ 	.word	index@(_ZN7cutlass13device_kernelIN5flash11enable_sm90INS1_16FlashAttnFwdSm90INS1_25CollectiveMainloopFwdSm90ILi2EN4cute5tupleIJNS5_1CILi1EEES8_S8_EEENS6_IJNS7_ILi192EEESA_NS7_ILi64EEEEEELi64ENS_10bfloat16_tEfNS_4arch4Sm90ELb0ELb0ELb0ELb1ELb0ELb1ELb0ELb0ELb1ELb1ELb0ELb0EEENS1_21CollectiveEpilogueFwdINS6_IJSA_SB_SA_EEES9_SD_SF_Li384ELb1ELb1ELb0ELb0EEENS1_36VarlenDynamicPersistentTileSchedulerILi192ELi192ELi384ELi128ELb0ELb1ELb1ELb0ELb1ELb1EEEEEEEEEvNT_6ParamsE)
	.align		4
        /*0154*/ 	.word	index@(__assertfail)
	.align		4
        /*0158*/ 	.word	index@(_ZN7cutlass13device_kernelIN5flash11enable_sm90INS1_16FlashAttnFwdSm90INS1_25CollectiveMainloopFwdSm90ILi2EN4cute5tupleIJNS5_1CILi1EEES8_S8_EEENS6_IJNS7_ILi192EEENS7_ILi128EEENS7_ILi64EEEEEELi64ENS_10bfloat16_tEfNS_4arch4Sm90ELb0ELb1ELb0ELb0ELb0ELb0ELb0ELb1ELb1ELb1ELb0ELb0EEENS1_21CollectiveEpilogueFwdINS6_IJSA_SC_SB_EEES9_SE_SG_Li384ELb0ELb1ELb0ELb0EEENS1_30DynamicPersistentTileSchedulerILi384ELi128ELb0ELb1ELb1EEEEEEEEEvNT_6ParamsE)
	.align		4
        /*015c*/ 	.word	index@(__assertfail)
	.align		4
        /*0160*/ 	.word	index@(_ZN7cutlass13device_kernelIN5flash11enable_sm90INS1_16FlashAttnFwdSm90INS1_25CollectiveMainloopFwdSm90ILi2EN4cute5tupleIJNS5_1CILi1EEES8_S8_EEENS6_IJNS7_ILi192EEENS7_ILi128EEENS7_ILi64EEEEEELi64ENS_10bfloat16_tEfNS_4arch4Sm90ELb0ELb1ELb0ELb1ELb0ELb0ELb0ELb1ELb1ELb1ELb0ELb0EEENS1_21CollectiveEpilogueFwdINS6_IJSA_SC_SB_EEES9_SE_SG_Li384ELb1ELb1ELb0ELb0EEENS1_36VarlenDynamicPersistentTileSchedulerILi192ELi128ELi384ELi128ELb0ELb1ELb1ELb1ELb0ELb1EEEEEEEEEvNT_6ParamsE)
	.align		4
        /*0164*/ 	.word	index@(__assertfail)
	.align		4
        /*0168*/ 	.word	index@(_ZN7cutlass13device_kernelIN5flash11enable_sm90INS1_16FlashAttnFwdSm90INS1_25CollectiveMainloopFwdSm90ILi2EN4cute5tupleIJNS5_1CILi1EEES8_S8_EEENS6_IJNS7_ILi192EEENS7_ILi128EEENS7_ILi64EEEEEELi64ENS_10bfloat16_tEfNS_4arch4Sm90ELb0ELb1ELb0ELb1ELb0ELb1ELb0ELb1ELb1ELb1ELb0ELb0EEENS1_21CollectiveEpilogueFwdINS6_IJSA_SC_SB_EEES9_SE_SG_Li384ELb1ELb1ELb0ELb0EEENS1_36VarlenDynamicPersistentTileSchedulerILi192ELi128ELi384ELi128ELb0ELb1ELb1ELb1ELb0ELb1EEEEEEEEEvNT_6ParamsE)
	.align		4
        /*016c*/ 	.word	index@(__assertfail)
	.align		4
        /*0170*/ 	.word	index@(_ZN7cutlass13device_kernelIN5flash11enable_sm90INS1_16FlashAttnFwdSm90INS1_25CollectiveMainloopFwdSm90ILi2EN4cute5tupleIJNS5_1CILi1EEES8_S8_EEENS6_IJNS7_ILi192EEENS7_ILi128EEENS7_ILi64EEEEEELi64ENS_10bfloat16_tEfNS_4arch4Sm90ELb1ELb0ELb0ELb0ELb0ELb0ELb0ELb1ELb1ELb1ELb0ELb0EEENS1_21CollectiveEpilogueFwdINS6_IJSA_SC_SB_EEES9_SE_SG_Li384ELb0ELb1ELb0ELb0EEENS1_30DynamicPersistentTileSchedulerILi384ELi128ELb0ELb1ELb1EEEEEEEEEvNT_6ParamsE)
	.align		4
        /*0174*/ 	.word	index@(__assertfail)
	.align		4
        /*0178*/ 	.word	index@(_ZN7cutlass13device_kernelIN5flash11enable_sm90INS1_16FlashAttnFwdSm90INS1_25CollectiveMainloopFwdSm90ILi2EN4cute5tupleIJNS5_1CILi1EEES8_S8_EEENS6_IJNS7_ILi192EEENS7_ILi128EEENS7_ILi64EEEEEELi64ENS_10bfloat16_tEfNS_4arch4Sm90ELb1ELb0ELb0ELb1ELb0ELb0ELb0ELb1ELb1ELb1ELb0ELb0EEENS1_21CollectiveEpilogueFwdINS6_IJSA_SC_SB_EEES9_SE_SG_Li384ELb1ELb1ELb0ELb0EEENS1_36VarlenDynamicPersistentTileSchedulerILi192ELi128ELi384ELi128ELb0ELb1ELb1ELb1ELb1ELb1EEEEEEEEEvNT_6ParamsE)
	.align		4
        /*017c*/ 	.word	index@(__assertfail)
	.align		4
        /*0180*/ 	.word	index@(_ZN7cutlass13device_kernelIN5flash11enable_sm90INS1_16FlashAttnFwdSm90INS1_25CollectiveMainloopFwdSm90ILi2EN4cute5tupleIJNS5_1CILi1EEES8_S8_EEENS6_IJNS7_ILi192EEENS7_ILi128EEENS7_ILi64EEEEEELi64ENS_10bfloat16_tEfNS_4arch4Sm90ELb1ELb0ELb0ELb1ELb0ELb1ELb0ELb1ELb1ELb1ELb0ELb0EEENS1_21CollectiveEpilogueFwdINS6_IJSA_SC_SB_EEES9_SE_SG_Li384ELb1ELb1ELb0ELb0EEENS1_36VarlenDynamicPersistentTileSchedulerILi192ELi128ELi384ELi128ELb0ELb1ELb1ELb1ELb1ELb1EEEEEEEEEvNT_6ParamsE)
	.align		4
        /*0184*/ 	.word	index@(__assertfail)
	.align		4
        /*0188*/ 	.word	0x00000000
	.align		4
        /*018c*/ 	.word	0xfffffffe
	.align		4
        /*0190*/ 	.word	0x00000000
	.align		4
        /*0194*/ 	.word	0xfffffffd
	.align		4
        /*0198*/ 	.word	0x00000000
	.align		4
        /*019c*/ 	.word	0xfffffffc


//--------------------- .nv.constant4             --------------------------
	.section	.nv.constant4,"a",@progbits
	.align	8
	.align		8
.nv.constant4:
        /*0000*/ 	.dword	__assertfail
	.align		8
        /*0008*/ 	.dword	__unnamed_1
	.align		8
        /*0010*/ 	.dword	__unnamed_2
	.align		8
        /*0018*/ 	.dword	__unnamed_3
	.align		8
        /*0020*/ 	.dword	__unnamed_4
	.align		8
        /*0028*/ 	.dword	__unnamed_5
	.align		8
        /*0030*/ 	.dword	__unnamed_6
	.align		8
        /*0038*/ 	.dword	__unnamed_7
	.align		8
        /*0040*/ 	.dword	__unnamed_8
	.align		8
        /*0048*/ 	.dword	__unnamed_9
	.align		8
        /*0050*/ 	.dword	__unnamed_10
	.align		8
        /*0058*/ 	.dword	__unnamed_11
	.align		8
        /*0060*/ 	.dword	__unnamed_12
	.align		8
        /*0068*/ 	.dword	__unnamed_13
	.align		8
        /*0070*/ 	.dword	__unnamed_14
	.align		8
        /*0078*/ 	.dword	__unnamed_15
	.align		8
        /*0080*/ 	.dword	__unnamed_16
	.align		8
        /*0088*/ 	.dword	__unnamed_17
	.align		8
        /*0090*/ 	.dword	__unnamed_18
	.align		8
        /*0098*/ 	.dword	__unnamed_19
	.align		8
        /*00a0*/ 	.dword	__unnamed_20
	.align		8
        /*00a8*/ 	.dword	__unnamed_21
	.align		8
        /*00b0*/ 	.dword	__unnamed_22
	.align		8
        /*00b8*/ 	.dword	__unnamed_23
	.align		8
        /*00c0*/ 	.dword	__unnamed_24
	.align		8
        /*00c8*/ 	.dword	__unnamed_25
	.align		8
        /*00d0*/ 	.dword	__unnamed_26
	.align		8
        /*00d8*/ 	.dword	__unnamed_27
	.align		8
        /*00e0*/ 	.dword	__unnamed_28
	.align		8
        /*00e8*/ 	.dword	__unnamed_29
	.align		8
        /*00f0*/ 	.dword	__unnamed_30
	.align		8
        /*00f8*/ 	.dword	__unnamed_31
	.align		8
        /*0100*/ 	.dword	__unnamed_32
	.align		8
        /*0108*/ 	.dword	__unnamed_33
	.align		8
        /*0110*/ 	.dword	__unnamed_34
	.align		8
        /*0118*/ 	.dword	__unnamed_35
	.align		8
        /*0120*/ 	.dword	__unnamed_36
	.align		8
        /*0128*/ 	.dword	__unnamed_37
	.align		8
        /*0130*/ 	.dword	__unnamed_38
	.align		8
        /*0138*/ 	.dword	__unnamed_39
	.align		8
        /*0140*/ 	.dword	__unnamed_40
	.align		8
        /*0148*/ 	.dword	__unnamed_41
	.align		8
        /*0150*/ 	.dword	__unnamed_42
	.align		8
        /*0158*/ 	.dword	__unnamed_43
	.align		8
        /*0160*/ 	.dword	_ZN74_INTERNAL_34b63683_38_flash_fwd_hdimall_bf16_packgqa_sm90_cu_93b96ec2_40494cuda3std3__45__cpo5beginE
	.align		8
        /*0168*/ 	.dword	_ZN74_INTERNAL_34b63683_38_flash_fwd_hdimall_bf16_packgqa_sm90_cu_93b96ec2_40494cuda3std3__45__cpo3endE
	.align		8
        /*0170*/ 	.dword	_ZN74_INTERNAL_34b63683_38_flash_fwd_hdimall_bf16_packgqa_sm90_cu_93b96ec2_40494cuda3std3__45__cpo6cbeginE
	.align		8
        /*0178*/ 	.dword	_ZN74_INTERNAL_34b63683_38_flash_fwd_hdimall_bf16_packgqa_sm90_cu_93b96ec2_40494cuda3std3__45__cpo4cendE
	.align		8
        /*0180*/ 	.dword	_ZN74_INTERNAL_34b63683_38_flash_fwd_hdimall_bf16_packgqa_sm90_cu_93b96ec2_40494cuda3std3__476_GLOBAL__N__34b63683_38_flash_fwd_hdimall_bf16_packgqa_sm90_cu_93b96ec2_40496ignoreE
	.align		8
        /*0188*/ 	.dword	_ZN74_INTERNAL_34b63683_38_flash_fwd_hdimall_bf16_packgqa_sm90_cu_93b96ec2_40494cuda3std3__419piecewise_constructE
	.align		8
        /*0190*/ 	.dword	_ZN74_INTERNAL_34b63683_38_flash_fwd_hdimall_bf16_packgqa_sm90_cu_93b96ec2_40494cuda3std3__48in_placeE
	.align		8
        /*0198*/ 	.dword	_ZN74_INTERNAL_34b63683_38_flash_fwd_hdimall_bf16_packgqa_sm90_cu_93b96ec2_40494cuda3std6ranges3__45__cpo4swapE
	.align		8
        /*01a0*/ 	.dword	_ZN74_INTERNAL_34b63683_38_flash_fwd_hdimall_bf16_packgqa_sm90_cu_93b96ec2_40494cuda3std6ranges3__45__cpo9iter_moveE
	.align		8
        /*01a8*/ 	.dword	_ZN74_INTERNAL_34b63683_38_flash_fwd_hdimall_bf16_packgqa_sm90_cu_93b96ec2_40494cute7productE
	.align		8
        /*01b0*/ 	.dword	_ZN74_INTERNAL_34b63683_38_flash_fwd_hdimall_bf16_packgqa_sm90_cu_93b96ec2_40494cute1_E
	.align		8
        /*01b8*/ 	.dword	$str$23
	.align		8
        /*01c0*/ 	.dword	$str$24


//--------------------- .text._ZN7cutlass13device_kernelIN5flash11enable_sm90INS1_16FlashAttnFwdSm90INS1_25CollectiveMainloopFwdSm90ILi2EN4cute5tupleIJNS5_1CILi1EEES8_S8_EEENS6_IJNS7_ILi128EEENS7_ILi80EEENS7_ILi256EEEEEELi256ENS_10bfloat16_tEfNS_4arch4Sm90ELb0ELb0ELb0ELb0ELb0ELb0ELb0ELb1ELb1ELb1ELb0ELb0EEENS1_21CollectiveEpilogueFwdINS6_IJSA_SC_SB_EEES9_SE_SG_Li256ELb0ELb1ELb0ELb0EEENS1_29StaticPersistentTileSchedulerILb0EEEEEEEEEvNT_6ParamsE --------------------------
	.section	.text._ZN7cutlass13device_kernelIN5flash11enable_sm90INS1_16FlashAttnFwdSm90INS1_25CollectiveMainloopFwdSm90ILi2EN4cute5tupleIJNS5_1CILi1EEES8_S8_EEENS6_IJNS7_ILi128EEENS7_ILi80EEENS7_ILi256EEEEEELi256ENS_10bfloat16_tEfNS_4arch4Sm90ELb0ELb0ELb0ELb0ELb0ELb0ELb0ELb1ELb1ELb1ELb0ELb0EEENS1_21CollectiveEpilogueFwdINS6_IJSA_SC_SB_EEES9_SE_SG_Li256ELb0ELb1ELb0ELb0EEENS1_29StaticPersistentTileSchedulerILb0EEEEEEEEEvNT_6ParamsE,"ax",@progbits
	.align	128
.text._ZN7cutlass13device_kernelIN5flash11enable_sm90INS1_16FlashAttnFwdSm90INS1_25CollectiveMainloopFwdSm90ILi2EN4cute5tupleIJNS5_1CILi1EEES8_S8_EEENS6_IJNS7_ILi128EEENS7_ILi80EEENS7_ILi256EEEEEELi256ENS_10bfloat16_tEfNS_4arch4Sm90ELb0ELb0ELb0ELb0ELb0ELb0ELb0ELb1ELb1ELb1ELb0ELb0EEENS1_21CollectiveEpilogueFwdINS6_IJSA_SC_SB_EEES9_SE_SG_Li256ELb0ELb1ELb0ELb0EEENS1_29StaticPersistentTileSchedulerILb0EEEEEEEEEvNT_6ParamsE:
        .type           _ZN7cutlass13device_kernelIN5flash11enable_sm90INS1_16FlashAttnFwdSm90INS1_25CollectiveMainloopFwdSm90ILi2EN4cute5tupleIJNS5_1CILi1EEES8_S8_EEENS6_IJNS7_ILi128EEENS7_ILi80EEENS7_ILi256EEEEEELi256ENS_10bfloat16_tEfNS_4arch4Sm90ELb0ELb0ELb0ELb0ELb0ELb0ELb0ELb1ELb1ELb1ELb0ELb0EEENS1_21CollectiveEpilogueFwdINS6_IJSA_SC_SB_EEES9_SE_SG_Li256ELb0ELb1ELb0ELb0EEENS1_29StaticPersistentTileSchedulerILb0EEEEEEEEEvNT_6ParamsE,@function
        .size           _ZN7cutlass13device_kernelIN5flash11enable_sm90INS1_16FlashAttnFwdSm90INS1_25CollectiveMainloopFwdSm90ILi2EN4cute5tupleIJNS5_1CILi1EEES8_S8_EEENS6_IJNS7_ILi128EEENS7_ILi80EEENS7_ILi256EEEEEELi256ENS_10bfloat16_tEfNS_4arch4Sm90ELb0ELb0ELb0ELb0ELb0ELb0ELb0ELb1ELb1ELb1ELb0ELb0EEENS1_21CollectiveEpilogueFwdINS6_IJSA_SC_SB_EEES9_SE_SG_Li256ELb0ELb1ELb0ELb0EEENS1_29StaticPersistentTileSchedulerILb0EEEEEEEEEvNT_6ParamsE,(.L_x_15293 - _ZN7cutlass13device_kernelIN5flash11enable_sm90INS1_16FlashAttnFwdSm90INS1_25CollectiveMainloopFwdSm90ILi2EN4cute5tupleIJNS5_1CILi1EEES8_S8_EEENS6_IJNS7_ILi128EEENS7_ILi80EEENS7_ILi256EEEEEELi256ENS_10bfloat16_tEfNS_4arch4Sm90ELb0ELb0ELb0ELb0ELb0ELb0ELb0ELb1ELb1ELb1ELb0ELb0EEENS1_21CollectiveEpilogueFwdINS6_IJSA_SC_SB_EEES9_SE_SG_Li256ELb0ELb1ELb0ELb0EEENS1_29StaticPersistentTileSchedulerILb0EEEEEEEEEvNT_6ParamsE)
        .other          _ZN7cutlass13device_kernelIN5flash11enable_sm90INS1_16FlashAttnFwdSm90INS1_25CollectiveMainloopFwdSm90ILi2EN4cute5tupleIJNS5_1CILi1EEES8_S8_EEENS6_IJNS7_ILi128EEENS7_ILi80EEENS7_ILi256EEEEEELi256ENS_10bfloat16_tEfNS_4arch4Sm90ELb0ELb0ELb0ELb0ELb0ELb0ELb0ELb1ELb1ELb1ELb0ELb0EEENS1_21CollectiveEpilogueFwdINS6_IJSA_SC_SB_EEES9_SE_SG_Li256ELb0ELb1ELb0ELb0EEENS1_29StaticPersistentTileSchedulerILb0EEEEEEEEEvNT_6ParamsE,@"STO_CUDA_ENTRY STV_DEFAULT"
_ZN7cutlass13device_kernelIN5flash11enable_sm90INS1_16FlashAttnFwdSm90INS1_25CollectiveMainloopFwdSm90ILi2EN4cute5tupleIJNS5_1CILi1EEES8_S8_EEENS6_IJNS7_ILi128EEENS7_ILi80EEENS7_ILi256EEEEEELi256ENS_10bfloat16_tEfNS_4arch4Sm90ELb0ELb0ELb0ELb0ELb0ELb0ELb0ELb1ELb1ELb1ELb0ELb0EEENS1_21CollectiveEpilogueFwdINS6_IJSA_SC_SB_EEES9_SE_SG_Li256ELb0ELb1ELb0ELb0EEENS1_29StaticPersistentTileSchedulerILb0EEEEEEEEEvNT_6ParamsE:
[----:B------:R-:W0:Y:S02]  /*0000*/  LDC R1, c[0x0][0x28] ;  /* 0x00000a00ff017b82 */ /* 0x000e240000000800 */
[----:B0-----:R-:W-:Y:S01]  /*0010*/  VIADD R1, R1, 0xffffffc8 ;  /* 0xffffffc801017836 */ /* 0x001fe20000000000 */
[----:B------:R-:W0:Y:S01]  /*0020*/  S2R R0, SR_TID.X ;  /* 0x0000000000007919 */ /* 0x000e220000002100 */
[----:B------:R-:W-:Y:S01]  /*0030*/  ELECT P0, URZ, PT ;  /* 0x00000000003f782f */ /* 0x000fe20003800000 */
[----:B------:R-:W-:Y:S01]  /*0040*/  BSSY B0, `(.L_x_0) ;  /* 0x000000e000007945 */ /* 0x000fe20003800000 */
[----:B0-----:R-:W-:-:S05]  /*0050*/  SHF.R.U32.HI R2, RZ, 0x5, R0 ;  /* 0x00000005ff027819 */ /* 0x001fca0000011600 */
[----:B------:R-:W0:Y:S02]  /*0060*/  SHFL.IDX PT, R3, R2, RZ, 0x1f ;  /* 0x00001fff02037589 */ /* 0x000e2400000e0000 */
[----:B0-----:R-:W-:Y:S02]  /*0070*/  ISETP.EQ.AND P0, PT, R3, RZ, P0 ;  /* 0x000000ff0300720c */ /* 0x001fe40000702270 */
[----:B------:R-:W-:-:S11]  /*0080*/  SHF.R.U32.HI R3, RZ, 0x7, R0 ;  /* 0x00000007ff037819 */ /* 0x000fd60000011600 */
[----:B------:R-:W-:Y:S05]  /*0090*/  @!P0 BRA `(.L_x_1) ;  /* 0x0000000000208947 */ /* 0x000fea0003800000 */
[----:B------:R-:W-:Y:S02]  /*00a0*/  ULDC.64 UR4, c[0x0][0x198] ;  /* 0x0000660000047ab9 */ /* 0x000fe40000000a00 */
[----:B------:R-:W-:Y:S02]  /*00b0*/  UIADD3 UR6, UP0, UR4, 0x370, URZ ;  /* 0x0000037004067890 */ /* 0x000fe4000ff1e03f */
[----:B------:R-:W-:Y:S02]  /*00c0*/  UIADD3 UR4, UP1, UR4, 0x470, URZ ;  /* 0x0000047004047890 */ /* 0x000fe4000ff3e03f */
[----:B------:R-:W-:Y:S02]  /*00d0*/  UIADD3.X UR7, URZ, UR5, URZ, UP0, !UPT ;  /* 0x000000053f077290 */ /* 0x000fe400087fe43f */
[----:B------:R-:W-:-:S07]  /*00e0*/  UIADD3.X UR5, URZ, UR5, URZ, UP1, !UPT ;  /* 0x000000053f057290 */ /* 0x000fce0008ffe43f */
[----:B------:R0:W-:Y:S02]  /*00f0*/  UTMACCTL.PF [UR6] ;  /* 0x00000000060079b9 */ /* 0x0001e40008040000 */
[----:B------:R0:W-:Y:S02]  /*0100*/  UTMACCTL.PF [UR4] ;  /* 0x00000000040079b9 */ /* 0x0001e40008040000 */
[----:B0-----:R-:W-:Y:S01]  /*0110*/  NOP ;  /* 0x0000000000007918 */ /* 0x001fe20000000000 */
.L_x_1:
[----:B------:R-:W-:Y:S05]  /*0120*/  BSYNC B0 ;  /* 0x0000000000007941 */ /* 0x000fea0003800000 */
.L_x_0:
[----:B------:R-:W-:Y:S01]  /*0130*/  VOTEU.ANY UP0, P0 ;  /* 0x00000000003f7886 */ /* 0x000fe20000000100 */
[----:B------:R-:W0:Y:S01]  /*0140*/  SHFL.IDX PT, R3, R3, RZ, 0x1f ;  /* 0x00001fff03037589 */ /* 0x000e2200000e0000 */
[----:B------:R-:W-:Y:S01]  /*0150*/  UMOV UR4, 0x80 ;  /* 0x0000008000047882 */ /* 0x000fe20000000000 */
[----:B------:R-:W-:Y:S01]  /*0160*/  UMOV UR7, 0x100 ;  /* 0x0000010000077882 */ /* 0x000fe20000000000 */
[----:B------:R-:W-:Y:S01]  /*0170*/  VOTEU.ANY UP1, P0 ;  /* 0x00000000003f7886 */ /* 0x000fe20000020100 */
[----:B------:R-:W1:Y:S01]  /*0180*/  @UP0 S2UR UR8, SR_CgaCtaId ;  /* 0x00000000000809c3 */ /* 0x000e620000008800 */
[----:B------:R-:W2:Y:S01]  /*0190*/  SHFL.IDX PT, R4, R2, RZ, 0x1f ;  /* 0x00001fff02047589 */ /* 0x000ea200000e0000 */
[----:B------:R-:W-:Y:S01]  /*01a0*/  @UP0 UMOV UR6, 0x400 ;  /* 0x0000040000060882 */ /* 0x000fe20000000000 */
[----:B------:R-:W-:-:S04]  /*01b0*/  @UP0 UIADD3 UR4, -UR4, 0x100000, URZ ;  /* 0x0010000004040890 */ /* 0x000fc8000fffe13f */
[----:B------:R-:W-:Y:S02]  /*01c0*/  @UP0 USHF.L.U32 UR5, UR4, 0xb, URZ ;  /* 0x0000000b04050899 */ /* 0x000fe4000800063f */
[----:B------:R-:W-:Y:S01]  /*01d0*/  @UP0 USHF.L.U32 UR4, UR4, 0x1, URZ ;  /* 0x0000000104040899 */ /* 0x000fe2000800063f */
[----:B------:R-:W-:Y:S01]  /*01e0*/  VOTEU.ANY UP2, P0 ;  /* 0x00000000003f7886 */ /* 0x000fe20000040100 */
[----:B0-----:R-:W-:Y:S01]  /*01f0*/  R2UR UR9, R3 ;  /* 0x00000000030972ca */ /* 0x001fe200000e0000 */
[----:B-1----:R-:W-:Y:S01]  /*0200*/  @UP0 ULEA UR8, UR8, UR6, 0x18 ;  /* 0x0000000608080291 */ /* 0x002fe2000f8ec03f */
[----:B--2---:R-:W-:Y:S01]  /*0210*/  ISETP.NE.AND P1, PT, R4, RZ, PT ;  /* 0x000000ff0400720c */ /* 0x004fe20003f25270 */
[----:B------:R-:W-:-:S04]  /*0220*/  @UP0 UIADD3 UR6, -UR7, 0x100000, URZ ;  /* 0x0010000007060890 */ /* 0x000fc8000fffe13f */
[----:B------:R-:W-:Y:S02]  /*0230*/  @UP0 USHF.L.U32 UR7, UR6, 0xb, URZ ;  /* 0x0000000b06070899 */ /* 0x000fe4000800063f */
[----:B------:R-:W-:-:S04]  /*0240*/  @UP0 USHF.L.U32 UR6, UR6, 0x1, URZ ;  /* 0x0000000106060899 */ /* 0x000fc8000800063f */
[----:B------:R-:W-:Y:S01]  /*0250*/  UISETP.NE.AND UP0, UPT, UR9, URZ, UPT ;  /* 0x0000003f0900728c */ /* 0x000fe2000bf05270 */
[----:B------:R-:W0:Y:S02]  /*0260*/  FENCE.VIEW.ASYNC.S ;  /* 0x00000000000073c6 */ /* 0x000e240000000000 */
[----:B0-----:R0:W1:Y:S05]  /*0270*/  @UP1 SYNCS.EXCH.64 URZ, [UR8+0x38800], UR4 ;  /* 0x03880004083f15b2 */ /* 0x00106a0008000100 */
[----:B------:R0:W2:Y:S01]  /*0280*/  @UP2 SYNCS.EXCH.64 URZ, [UR8+0x38820], UR6 ;  /* 0x03882006083f25b2 */ /* 0x0000a20008000100 */
[----:B------:R-:W-:Y:S05]  /*0290*/  @P1 BRA `(.L_x_2) ;  /* 0x0000000000481947 */ /* 0x000fea0003800000 */
[----:B0-----:R-:W0:Y:S01]  /*02a0*/  S2UR UR5, SR_CgaCtaId ;  /* 0x00000000000579c3 */ /* 0x001e220000008800 */
[----:B------:R-:W-:Y:S01]  /*02b0*/  UMOV UR4, 0x400 ;  /* 0x0000040000047882 */ /* 0x000fe20000000000 */
[----:B------:R-:W-:Y:S01]  /*02c0*/  UMOV UR6, 0x1 ;  /* 0x0000000100067882 */ /* 0x000fe20000000000 */
[----:B------:R-:W-:Y:S01]  /*02d0*/  UMOV UR7, 0x2 ;  /* 0x0000000200077882 */ /* 0x000fe20000000000 */
[----:B------:R-:W-:Y:S01]  /*02e0*/  ELECT P0, URZ, PT ;  /* 0x00000000003f782f */ /* 0x000fe20003800000 */
[----:B0-----:R-:W-:Y:S02]  /*02f0*/  ULEA UR8, UR5, UR4, 0x18 ;  /* 0x0000000405087291 */ /* 0x001fe4000f8ec03f */
[----:B------:R-:W-:-:S04]  /*0300*/  UIADD3 UR4, -UR6, 0x100000, URZ ;  /* 0x0010000006047890 */ /* 0x000fc8000fffe13f */
[----:B------:R-:W-:Y:S02]  /*0310*/  USHF.L.U32 UR5, UR4, 0xb, URZ ;  /* 0x0000000b04057899 */ /* 0x000fe4000800063f */
[----:B------:R-:W-:Y:S02]  /*0320*/  USHF.L.U32 UR4, UR4, 0x1, URZ ;  /* 0x0000000104047899 */ /* 0x000fe4000800063f */
[----:B------:R-:W-:-:S04]  /*0330*/  UIADD3 UR6, -UR7, 0x100000, URZ ;  /* 0x0010000007067890 */ /* 0x000fc8000fffe13f */
[----:B------:R-:W-:Y:S02]  /*0340*/  USHF.L.U32 UR7, UR6, 0xb, URZ ;  /* 0x0000000b06077899 */ /* 0x000fe4000800063f */
[----:B------:R-:W-:Y:S01]  /*0350*/  USHF.L.U32 UR6, UR6, 0x1, URZ ;  /* 0x0000000106067899 */ /* 0x000fe2000800063f */
[----:B------:R-:W0:Y:S03]  /*0360*/  FENCE.VIEW.ASYNC.S ;  /* 0x00000000000073c6 */ /* 0x000e260000000000 */
[----:B0-----:R3:W4:Y:S08]  /*0370*/  SYNCS.EXCH.64 URZ, [UR8+0x38830], UR4 ;  /* 0x03883004083f75b2 */ /* 0x0017300008000100 */
[----:B------:R3:W0:Y:S01]  /*0380*/  SYNCS.EXCH.64 URZ, [UR8+0x38840], UR6 ;  /* 0x03884006083f75b2 */ /* 0x0006220008000100 */
[----:B------:R3:W0:Y:S01]  /*0390*/  SYNCS.EXCH.64 URZ, [UR8+0x38838], UR4 ;  /* 0x03883804083f75b2 */ /* 0x0006220008000100 */
[----:B------:R3:W0:Y:S02]  /*03a0*/  SYNCS.EXCH.64 URZ, [UR8+0x38848], UR6 ;  /* 0x03884806083f75b2 */ /* 0x0006240008000100 */
[----:B---3--:R-:W-:Y:S01]  /*03b0*/  NOP ;  /* 0x0000000000007918 */ /* 0x008fe20000000000 */
.L_x_2:
[----:B------:R-:W3:Y:S01]  /*03c0*/  SHFL.IDX PT, R3, R2, RZ, 0x1f ;  /* 0x00001fff02037589 */ /* 0x000ee200000e0000 */
[----:B------:R-:W-:Y:S01]  /*03d0*/  NOP ;  /* 0x0000000000007918 */ /* 0x000fe20000000000 */
[----:B---3--:R-:W-:-:S13]  /*03e0*/  ISETP.NE.AND P0, PT, R3, RZ, PT ;  /* 0x000000ff0300720c */ /* 0x008fda0003f05270 */
        /* <DEDUP_REMOVED lines=14> */
[----:B0-----:R3:W0:Y:S08]  /*04d0*/  SYNCS.EXCH.64 URZ, [UR8+0x38850], UR4 ;  /* 0x03885004083f75b2 */ /* 0x0016300008000100 */
[----:B------:R3:W0:Y:S01]  /*04e0*/  SYNCS.EXCH.64 URZ, [UR8+0x38860], UR6 ;  /* 0x03886006083f75b2 */ /* 0x0006220008000100 */
[----:B------:R3:W0:Y:S01]  /*04f0*/  SYNCS.EXCH.64 URZ, [UR8+0x38858], UR4 ;  /* 0x03885804083f75b2 */ /* 0x0006220008000100 */
[----:B------:R3:W0:Y:S02]  /*0500*/  SYNCS.EXCH.64 URZ, [UR8+0x38868], UR6 ;  /* 0x03886806083f75b2 */ /* 0x0006240008000100 */
[----:B---3--:R-:W-:Y:S01]  /*0510*/  NOP ;  /* 0x0000000000007918 */ /* 0x008fe20000000000 */
.L_x_3:
[----:B------:R-:W3:Y:S01]  /*0520*/  SHFL.IDX PT, R3, R2, RZ, 0x1f ;  /* 0x00001fff02037589 */ /* 0x000ee200000e0000 */
[----:B------:R-:W-:Y:S01]  /*0530*/  NOP ;  /* 0x0000000000007918 */ /* 0x000fe20000000000 */
[----:B---3--:R-:W-:-:S13]  /*0540*/  ISETP.NE.AND P0, PT, R3, RZ, PT ;  /* 0x000000ff0300720c */ /* 0x008fda0003f05270 */
[----:B------:R-:W-:Y:S05]  /*0550*/  @P0 BRA `(.L_x_4) ;  /* 0x0000000000380947 */ /* 0x000fea0003800000 */
[----:B0-----:R-:W0:Y:S01]  /*0560*/  S2UR UR5, SR_CgaCtaId ;  /* 0x00000000000579c3 */ /* 0x001e220000008800 */
[----:B------:R-:W-:Y:S01]  /*0570*/  UMOV UR4, 0x400 ;  /* 0x0000040000047882 */ /* 0x000fe20000000000 */
[----:B------:R-:W-:Y:S01]  /*0580*/  UMOV UR7, 0x1 ;  /* 0x0000000100077882 */ /* 0x000fe20000000000 */
[----:B------:R-:W-:Y:S01]  /*0590*/  ELECT P0, URZ, PT ;  /* 0x00000000003f782f */ /* 0x000fe20003800000 */
[----:B0-----:R-:W-:Y:S02]  /*05a0*/  ULEA UR6, UR5, UR4, 0x18 ;  /* 0x0000000405067291 */ /* 0x001fe4000f8ec03f */
[----:B------:R-:W-:-:S04]  /*05b0*/  UIADD3 UR4, -UR7, 0x100000, URZ ;  /* 0x0010000007047890 */ /* 0x000fc8000fffe13f */
[----:B------:R-:W-:Y:S02]  /*05c0*/  USHF.L.U32 UR5, UR4, 0xb, URZ ;  /* 0x0000000b04057899 */ /* 0x000fe4000800063f */
[----:B------:R-:W-:Y:S01]  /*05d0*/  USHF.L.U32 UR4, UR4, 0x1, URZ ;  /* 0x0000000104047899 */ /* 0x000fe2000800063f */
[----:B------:R-:W0:Y:S11]  /*05e0*/  FENCE.VIEW.ASYNC.S ;  /* 0x00000000000073c6 */ /* 0x000e360000000000 */
[----:B0-----:R3:W0:Y:S01]  /*05f0*/  SYNCS.EXCH.64 URZ, [UR6+0x38870], UR4 ;  /* 0x03887004063f75b2 */ /* 0x0016220008000100 */
[----:B------:R3:W0:Y:S01]  /*0600*/  SYNCS.EXCH.64 URZ, [UR6+0x38880], UR4 ;  /* 0x03888004063f75b2 */ /* 0x0006220008000100 */
[----:B------:R3:W0:Y:S01]  /*0610*/  SYNCS.EXCH.64 URZ, [UR6+0x38878], UR4 ;  /* 0x03887804063f75b2 */ /* 0x0006220008000100 */
[----:B------:R3:W0:Y:S02]  /*0620*/  SYNCS.EXCH.64 URZ, [UR6+0x38888], UR4 ;  /* 0x03888804063f75b2 */ /* 0x0006240008000100 */
[----:B---3--:R-:W-:Y:S01]  /*0630*/  NOP ;  /* 0x0000000000007918 */ /* 0x008fe20000000000 */
.L_x_4:
        /* <DEDUP_REMOVED lines=22> */
.L_x_5:
        /* <DEDUP_REMOVED lines=22> */
.L_x_6:
[----:B0-----:R-:W-:Y:S01]  /*0900*/  UMOV UR4, 0x1 ;  /* 0x0000000100047882 */ /* 0x001fe20000000000 */
[----:B------:R-:W-:Y:S01]  /*0910*/  PLOP3.LUT P0, PT, PT, PT, UP0, 0x80, 0x0 ;  /* 0x000000000000781c */ /* 0x000fe20003f0f008 */
[----:B------:R-:W-:Y:S01]  /*0920*/  USEL UR4, UR4, 0x2, !UP0 ;  /* 0x0000000204047887 */ /* 0x000fe2000c000000 */
[----:B------:R-:W-:-:S05]  /*0930*/  NOP ;  /* 0x0000000000007918 */ /* 0x000fca0000000000 */
[----:B------:R-:W-:-:S05]  /*0940*/  IMAD.U32 R3, RZ, RZ, UR4 ;  /* 0x00000004ff037e24 */ /* 0x000fca000f8e00ff */
[----:B------:R0:W-:Y:S01]  /*0950*/  STL [R1+0x34], R3 ;  /* 0x0000340301007387 */ /* 0x0001e20000100800 */
[----:B-12-4-:R-:W-:Y:S06]  /*0960*/  BAR.SYNC.DEFER_BLOCKING 0x0 ;  /* 0x0000000000007b1d */ /* 0x016fec0000010000 */
[----:B------:R-:W-:Y:S05]  /*0970*/  @!P0 BRA `(.L_x_7) ;  /* 0x000000b4003c8947 */ /* 0x000fea0003800000 */
.L_x_8:
[----:B------:R-:W-:-:S08]  /*0980*/  NOP ;  /* 0x0000000000007918 */ /* 0x000fd00000000000 */
[----:B------:R-:W1:Y:S02]  /*0990*/  USETMAXREG.TRY_ALLOC.CTAPOOL UP0, 0xf0 ;  /* 0x000000f0000079c8 */ /* 0x000e640008000600 */
[----:B-1----:R-:W-:-:S13]  /*09a0*/  PLOP3.LUT P0, PT, PT, PT, UP0, 0x80, 0x0 ;  /* 0x000000000000781c */ /* 0x002fda0003f0f008 */
[----:B------:R-:W-:Y:S05]  /*09b0*/  @!P0 BRA `(.L_x_8) ;  /* 0xfffffffc00f08947 */ /* 0x000fea000383ffff */
[----:B------:R-:W1:Y:S08]  /*09c0*/  S2UR UR4, SR_CTAID.X ;  /* 0x00000000000479c3 */ /* 0x000e700000002500 */
[----:B------:R-:W-:Y:S08]  /*09d0*/  BAR.ARV 0x8, 0x180 ;  /* 0x0206000000007b1d */ /* 0x000ff00000002000 */
[----:B------:R-:W1:Y:S02]  /*09e0*/  LDC R2, c[0x0][0xc34] ;  /* 0x00030d00ff027b82 */ /* 0x000e640000000800 */
[----:B-1----:R-:W-:-:S13]  /*09f0*/  ISETP.LE.AND P0, PT, R2, UR4, PT ;  /* 0x0000000402007c0c */ /* 0x002fda000bf03270 */
[----:B------:R-:W-:Y:S05]  /*0a00*/  @P0 EXIT ;  /* 0x000000000000094d */ /* 0x000fea0003800000 */
[----:B0-----:R-:W2:Y:S01]  /*0a10*/  LDL R3, [R1+0x34] ;  /* 0x0000340001037983 */ /* 0x001ea20000100800 */
[----:B------:R-:W-:Y:S01]  /*0a20*/  VIADD R0, R0, 0xffffff80 ;  /* 0xffffff8000007836 */ /* 0x000fe20000000000 */
[----:B------:R-:W-:Y:S01]  /*0a30*/  UMOV UR60, URZ ;  /* 0x0000003f003c7c82 */ /* 0x000fe20008000000 */
[----:B------:R-:W-:Y:S01]  /*0a40*/  IMAD.U32 R212, RZ, RZ, UR4 ;  /* 0x00000004ffd47e24 */ /* 0x000fe2000f8e00ff */
[----:B------:R-:W-:Y:S02]  /*0a50*/  UMOV UR4, URZ ;  /* 0x0000003f00047c82 */ /* 0x000fe40008000000 */
[----:B------:R-:W-:Y:S02]  /*0a60*/  IMAD.U32 R214, RZ, RZ, UR4 ;  /* 0x00000004ffd67e24 */ /* 0x000fe4000f8e00ff */
[----:B------:R-:W-:Y:S01]  /*0a70*/  IMAD.U32 R16, RZ, RZ, UR4 ;  /* 0x00000004ff107e24 */ /* 0x000fe2000f8e00ff */
[----:B--2---:R-:W-:Y:S02]  /*0a80*/  R2UR UR5, R3 ;  /* 0x00000000030572ca */ /* 0x004fe400000e0000 */
[----:B------:R-:W-:-:S04]  /*0a90*/  SHF.R.S32.HI R3, RZ, 0x1f, R0 ;  /* 0x0000001fff037819 */ /* 0x000fc80000011400 */
[CC--:B------:R-:W-:Y:S02]  /*0aa0*/  LEA.HI R2, R3.reuse, R0.reuse, RZ, 0x7 ;  /* 0x0000000003027211 */ /* 0x0c0fe400078f38ff */
[CC--:B------:R-:W-:Y:S02]  /*0ab0*/  LEA.HI R6, R3.reuse, R0.reuse, RZ, 0x5 ;  /* 0x0000000003067211 */ /* 0x0c0fe400078f28ff */
[----:B------:R-:W-:Y:S02]  /*0ac0*/  LOP3.LUT R5, R2, 0xffffff80, RZ, 0xc0, !PT ;  /* 0xffffff8002057812 */ /* 0x000fe400078ec0ff */
[CC--:B------:R-:W-:Y:S01]  /*0ad0*/  LEA.HI R4, R3.reuse, R0.reuse, RZ, 0x4 ;  /* 0x0000000003047211 */ /* 0x0c0fe200078f20ff */
[----:B------:R-:W-:Y:S01]  /*0ae0*/  IMAD.SHL.U32 R6, R6, 0x20, RZ ;  /* 0x0000002006067824 */ /* 0x000fe200078e00ff */
[CC--:B------:R-:W-:Y:S01]  /*0af0*/  LEA.HI R7, R3.reuse, R0.reuse, RZ, 0x2 ;  /* 0x0000000003077211 */ /* 0x0c0fe200078f10ff */
[----:B------:R-:W-:Y:S01]  /*0b00*/  IMAD.IADD R218, R0, 0x1, -R5 ;  /* 0x0000000100da7824 */ /* 0x000fe200078e0a05 */
[----:B------:R-:W-:Y:S01]  /*0b10*/  LEA.HI R213, R3, R0, RZ, 0x3 ;  /* 0x0000000003d57211 */ /* 0x000fe200078f18ff */
[----:B------:R-:W-:Y:S01]  /*0b20*/  ULOP3.LUT UR5, UR5, 0x1, URZ, 0xfc, !UPT ;  /* 0x0000000105057892 */ /* 0x000fe2000f8efc3f */
[----:B------:R-:W-:-:S02]  /*0b30*/  LOP3.LUT R13, R7, 0xfffffffc, RZ, 0xc0, !PT ;  /* 0xfffffffc070d7812 */ /* 0x000fc400078ec0ff */
[----:B------:R-:W-:Y:S02]  /*0b40*/  SHF.R.S32.HI R5, RZ, 0x1f, R218 ;  /* 0x0000001fff057819 */ /* 0x000fe400000114da */
[----:B------:R-:W-:Y:S01]  /*0b50*/  SHF.R.S32.HI R219, RZ, 0x7, R2 ;  /* 0x00000007ffdb7819 */ /* 0x000fe20000011402 */
[----:B------:R-:W-:Y:S01]  /*0b60*/  IMAD.IADD R13, R0, 0x1, -R13 ;  /* 0x00000001000d7824 */ /* 0x000fe200078e0a0d */
[----:B------:R-:W-:Y:S01]  /*0b70*/  LEA.HI R3, R5, R218, RZ, 0x2 ;  /* 0x000000da05037211 */ /* 0x000fe200078f10ff */
[----:B------:R-:W-:Y:S01]  /*0b80*/  IMAD.U32 R226, RZ, RZ, UR5 ;  /* 0x00000005ffe27e24 */ /* 0x000fe2000f8e00ff */
[----:B------:R-:W-:Y:S02]  /*0b90*/  LOP3.LUT R7, R4, 0x3fffff0, RZ, 0xc0, !PT ;  /* 0x03fffff004077812 */ /* 0x000fe400078ec0ff */
[--C-:B------:R-:W-:Y:S02]  /*0ba0*/  SHF.R.S32.HI R8, RZ, 0x2, R3.reuse ;  /* 0x00000002ff087819 */ /* 0x100fe40000011403 */
[----:B------:R-:W-:Y:S01]  /*0bb0*/  SHF.R.S32.HI R11, RZ, 0x1f, R3 ;  /* 0x0000001fff0b7819 */ /* 0x000fe20000011403 */
[----:B------:R-:W-:Y:S01]  /*0bc0*/  IMAD.IADD R7, R0, 0x1, -R7 ;  /* 0x0000000100077824 */ /* 0x000fe200078e0a07 */
[----:B------:R-:W-:-:S02]  /*0bd0*/  LOP3.LUT R23, R213, 0xfffffff8, RZ, 0xc0, !PT ;  /* 0xfffffff8d5177812 */ /* 0x000fc400078ec0ff */
[----:B------:R-:W-:Y:S02]  /*0be0*/  LEA.HI R11, R11, R8, RZ, 0x3 ;  /* 0x000000080b0b7211 */ /* 0x000fe400078f18ff */
[----:B------:R-:W-:Y:S01]  /*0bf0*/  SHF.R.S32.HI R9, RZ, 0x4, R4 ;  /* 0x00000004ff097819 */ /* 0x000fe20000011404 */
[----:B------:R-:W-:Y:S01]  /*0c00*/  IMAD.IADD R23, R0, 0x1, -R23 ;  /* 0x0000000100177824 */ /* 0x000fe200078e0a17 */
[----:B------:R-:W-:Y:S02]  /*0c10*/  LOP3.LUT R11, R11, 0xfffffff8, RZ, 0xc0, !PT ;  /* 0xfffffff80b0b7812 */ /* 0x000fe400078ec0ff */
[----:B------:R-:W-:Y:S01]  /*0c20*/  LEA.HI R2, R2, R219, RZ, 0x1 ;  /* 0x000000db02027211 */ /* 0x000fe200078f08ff */
[----:B------:R-:W-:Y:S01]  /*0c30*/  IMAD.SHL.U32 R17, R23, 0x8, RZ ;  /* 0x0000000817117824 */ /* 0x000fe200078e00ff */
[----:B------:R-:W-:Y:S01]  /*0c40*/  LEA.HI R5, R5, R218, RZ, 0x5 ;  /* 0x000000da05057211 */ /* 0x000fe200078f28ff */
[----:B------:R-:W-:Y:S01]  /*0c50*/  IMAD.IADD R8, R8, 0x1, -R11 ;  /* 0x0000000108087824 */ /* 0x000fe200078e0a0b */
[----:B------:R-:W-:Y:S01]  /*0c60*/  LEA.HI R4, R4, R9, RZ, 0x1 ;  /* 0x0000000904047211 */ /* 0x000fe200078f08ff */
[----:B------:R-:W-:Y:S01]  /*0c70*/  VIADD R22, R17, 0x40 ;  /* 0x0000004011167836 */ /* 0x000fe20000000000 */
[----:B------:R-:W-:Y:S01]  /*0c80*/  LEA.HI R0, R13, R13, RZ, 0x1 ;  /* 0x0000000d0d007211 */ /* 0x000fe200078f08ff */
[C---:B------:R-:W-:Y:S01]  /*0c90*/  VIADD R19, R17.reuse, 0x80 ;  /* 0x0000008011137836 */ /* 0x040fe20000000000 */
[----:B------:R-:W-:Y:S01]  /*0ca0*/  LOP3.LUT R2, R2, 0x3fffffe, RZ, 0xc0, !PT ;  /* 0x03fffffe02027812 */ /* 0x000fe200078ec0ff */
[----:B------:R-:W-:Y:S01]  /*0cb0*/  VIADD R18, R17, 0xc0 ;  /* 0x000000c011127836 */ /* 0x000fe20000000000 */
[----:B------:R-:W-:-:S02]  /*0cc0*/  SHF.R.S32.HI R5, RZ, 0x5, R5 ;  /* 0x00000005ff057819 */ /* 0x000fc40000011405 */
[----:B------:R-:W-:Y:S01]  /*0cd0*/  LOP3.LUT R6, R6, 0xfffffc00, RZ, 0xc0, !PT ;  /* 0xfffffc0006067812 */ /* 0x000fe200078ec0ff */
[----:B------:R-:W-:Y:S01]  /*0ce0*/  IMAD.IADD R2, R219, 0x1, -R2 ;  /* 0x00000001db027824 */ /* 0x000fe200078e0a02 */
[----:B------:R-:W-:Y:S01]  /*0cf0*/  LOP3.LUT R4, R4, 0x1ffffffe, RZ, 0xc0, !PT ;  /* 0x1ffffffe04047812 */ /* 0x000fe200078ec0ff */
[----:B------:R-:W-:Y:S01]  /*0d00*/  IMAD R5, R5, 0x10, R8 ;  /* 0x0000001005057824 */ /* 0x000fe200078e0208 */
[----:B------:R-:W-:Y:S01]  /*0d10*/  LOP3.LUT R3, R3, 0x7ffffffc, RZ, 0xc0, !PT ;  /* 0x7ffffffc03037812 */ /* 0x000fe200078ec0ff */
[----:B------:R-:W-:Y:S01]  /*0d20*/  IMAD R7, R7, 0x40, R6 ;  /* 0x0000004007077824 */ /* 0x000fe200078e0206 */
[----:B------:R-:W-:Y:S01]  /*0d30*/  LOP3.LUT R0, R0, 0x1ffffffe, RZ, 0xc0, !PT ;  /* 0x1ffffffe00007812 */ /* 0x000fe200078ec0ff */
[----:B------:R-:W-:Y:S01]  /*0d40*/  IMAD.IADD R4, R9, 0x1, -R4 ;  /* 0x0000000109047824 */ /* 0x000fe200078e0a04 */
[----:B------:R-:W-:Y:S01]  /*0d50*/  SHF.R.S32.HI R213, RZ, 0x3, R213 ;  /* 0x00000003ffd57819 */ /* 0x000fe200000114d5 */
[----:B------:R-:W-:Y:S01]  /*0d60*/  IMAD.MOV.U32 R6, RZ, RZ, -0x2 ;  /* 0xfffffffeff067424 */ /* 0x000fe200078e00ff */
[----:B------:R-:W-:Y:S01]  /*0d70*/  SHF.R.S32.HI R229, RZ, 0x1f, R22 ;  /* 0x0000001fffe57819 */ /* 0x000fe20000011416 */
[----:B------:R-:W-:Y:S01]  /*0d80*/  IMAD.IADD R3, R218, 0x1, -R3 ;  /* 0x00000001da037824 */ /* 0x000fe200078e0a03 */
[----:B------:R-:W-:Y:S01]  /*0d90*/  SHF.R.S32.HI R228, RZ, 0x1f, R19 ;  /* 0x0000001fffe47819 */ /* 0x000fe20000011413 */
[----:B------:R-:W-:Y:S01]  /*0da0*/  IMAD.IADD R221, R13, 0x1, -R0 ;  /* 0x000000010ddd7824 */ /* 0x000fe200078e0a00 */
[----:B------:R-:W-:Y:S01]  /*0db0*/  SHF.R.S32.HI R227, RZ, 0x1f, R18 ;  /* 0x0000001fffe37819 */ /* 0x000fe20000011412 */
[----:B------:R-:W-:-:S02]  /*0dc0*/  IMAD R220, R2, 0x40, R5 ;  /* 0x0000004002dc7824 */ /* 0x000fc400078e0205 */
[----:B------:R-:W-:Y:S02]  /*0dd0*/  IMAD R224, R4, 0x8, R7 ;  /* 0x0000000804e07824 */ /* 0x000fe400078e0207 */
[----:B------:R-:W-:Y:S02]  /*0de0*/  IMAD R225, R3, R6, 0x50 ;  /* 0x0000005003e17424 */ /* 0x000fe400078e0206 */
[----:B------:R-:W-:-:S07]  /*0df0*/  IMAD R221, R221, 0x8, R220 ;  /* 0x00000008dddd7824 */ /* 0x000fce00078e02dc */
.L_x_37:
[----:B------:R-:W0:Y:S01]  /*0e00*/  SHFL.IDX PT, R0, R219, RZ, 0x1f ;  /* 0x00001fffdb007589 */ /* 0x000e2200000e0000 */
[----:B-1----:R-:W1:Y:S01]  /*0e10*/  S2UR UR4, SR_CgaCtaId ;  /* 0x00000000000479c3 */ /* 0x002e620000008800 */
[----:B------:R-:W-:Y:S01]  /*0e20*/  ULDC.64 UR6, c[0x0][0x418] ;  /* 0x0001060000067ab9 */ /* 0x000fe20000000a00 */
[----:B------:R-:W-:Y:S01]  /*0e30*/  ULDC UR5, c[0x0][0xc38] ;  /* 0x00030e0000057ab9 */ /* 0x000fe20000000800 */
[----:B------:R-:W-:Y:S01]  /*0e40*/  UISETP.NE.U32.AND UP0, UPT, UR6, URZ, UPT ;  /* 0x0000003f0600728c */ /* 0x000fe2000bf05070 */
[----:B------:R-:W-:Y:S01]  /*0e50*/  R2UR UR13, R212 ;  /* 0x00000000d40d72ca */ /* 0x000fe200000e0000 */
[----:B------:R-:W-:Y:S02]  /*0e60*/  UISETP.NE.AND UP1, UPT, UR5, 0x1, UPT ;  /* 0x000000010500788c */ /* 0x000fe4000bf25270 */
[----:B------:R-:W-:Y:S01]  /*0e70*/  UISETP.NE.AND.EX UP0, UPT, UR7, URZ, UPT, UP0 ;  /* 0x0000003f0700728c */ /* 0x000fe2000bf05300 */
[----:B------:R-:W-:Y:S01]  /*0e80*/  ULDC UR5, c[0x0][0xc44] ;  /* 0x0003110000057ab9 */ /* 0x000fe20000000800 */
[----:B------:R-:W-:Y:S01]  /*0e90*/  UMOV UR36, 0x400 ;  /* 0x0000040000247882 */ /* 0x000fe20000000000 */
[----:B------:R-:W-:Y:S01]  /*0ea0*/  UISETP.NE.AND UP2, UPT, UR5, 0x1, UPT ;  /* 0x000000010500788c */ /* 0x000fe2000bf45270 */
[----:B------:R-:W-:Y:S01]  /*0eb0*/  ULDC UR61, c[0x0][0x424] ;  /* 0x00010900003d7ab9 */ /* 0x000fe20000000800 */
[----:B------:R-:W-:Y:S01]  /*0ec0*/  ULDC UR10, c[0x0][0x2f0] ;  /* 0x0000bc00000a7ab9 */ /* 0x000fe20000000800 */
[----:B------:R-:W-:-:S03]  /*0ed0*/  USEL UR61, UR61, 0x1, UP0 ;  /* 0x000000013d3d7887 */ /* 0x000fc60008000000 */
[----:B------:R-:W-:Y:S01]  /*0ee0*/  @UP1 ULDC UR12, c[0x0][0xc40] ;  /* 0x00031000000c1ab9 */ /* 0x000fe20000000800 */
[----:B------:R-:W-:Y:S01]  /*0ef0*/  UMOV UR14, UR13 ;  /* 0x0000000d000e7c82 */ /* 0x000fe20008000000 */
[----:B------:R-:W-:-:S03]  /*0f00*/  UIMAD UR61, UR61, UR10, URZ ;  /* 0x0000000a3d3d72a4 */ /* 0x000fc6000f8e023f */
[----:B------:R-:W-:Y:S01]  /*0f10*/  @UP2 ULDC.64 UR8, c[0x0][0xc48] ;  /* 0x0003120000082ab9 */ /* 0x000fe20000000a00 */
[----:B0-----:R-:W-:Y:S01]  /*0f20*/  R2UR UR6, R0 ;  /* 0x00000000000672ca */ /* 0x001fe200000e0000 */
[----:B-1----:R-:W-:-:S03]  /*0f30*/  ULEA UR36, UR4, UR36, 0x18 ;  /* 0x0000002404247291 */ /* 0x002fc6000f8ec03f */
[----:B------:R-:W-:Y:S01]  /*0f40*/  @UP1 ULDC UR4, c[0x0][0xc3c] ;  /* 0x00030f0000041ab9 */ /* 0x000fe20000000800 */
[----:B------:R-:W-:Y:S02]  /*0f50*/  UIADD3 UR11, UR36, 0x14400, URZ ;  /* 0x00014400240b7890 */ /* 0x000fe4000fffe03f */
[----:B------:R-:W-:Y:S02]  /*0f60*/  UIMAD.WIDE.U32 UR4, UR13, UR4, URZ ;  /* 0x000000040d0472a5 */ /* 0x000fe4000f8e003f */
[----:B------:R-:W-:Y:S02]  /*0f70*/  ULOP3.LUT UP0, URZ, UR11, 0x9f, URZ, 0xc0, !UPT ;  /* 0x0000009f0b3f7892 */ /* 0x000fe4000f80c03f */
[----:B------:R-:W-:Y:S02]  /*0f80*/  @UP1 USHF.R.U32.HI UR14, URZ, UR12, UR5 ;  /* 0x0000000c3f0e1299 */ /* 0x000fe40008011605 */
[----:B------:R-:W-:Y:S02]  /*0f90*/  ULEA.HI UR7, UR6, UR6, URZ, 0x1 ;  /* 0x0000000606077291 */ /* 0x000fe4000f8f083f */
[----:B------:R-:W-:Y:S01]  /*0fa0*/  UIMAD.WIDE.U32 UR4, UR14, UR8, URZ ;  /* 0x000000080e0472a5 */ /* 0x000fe2000f8e003f */
[----:B------:R-:W-:Y:S01]  /*0fb0*/  PLOP3.LUT P0, PT, PT, PT, UP0, 0x80, 0x0 ;  /* 0x000000000000781c */ /* 0x000fe20003f0f008 */
[----:B------:R-:W-:Y:S01]  /*0fc0*/  ULOP3.LUT UR7, UR7, 0x1e, URZ, 0xc0, !UPT ;  /* 0x0000001e07077892 */ /* 0x000fe2000f8ec03f */
[----:B------:R-:W-:Y:S01]  /*0fd0*/  IMAD.U32 R216, RZ, RZ, UR14 ;  /* 0x0000000effd87e24 */ /* 0x000fe2000f8e00ff */
[----:B------:R-:W-:Y:S01]  /*0fe0*/  UMOV UR10, UR14 ;  /* 0x0000000e000a7c82 */ /* 0x000fe20008000000 */
[----:B------:R-:W-:-:S02]  /*0ff0*/  @UP2 USHF.R.U32.HI UR10, URZ, UR9, UR5 ;  /* 0x000000093f0a2299 */ /* 0x000fc40008011605 */
[----:B------:R-:W-:Y:S02]  /*1000*/  UIADD3 UR7, UR6, -UR7, URZ ;  /* 0x8000000706077290 */ /* 0x000fe4000fffe03f */
[----:B------:R-:W-:Y:S02]  /*1010*/  UIADD3 UR6, UR61, 0x4f, URZ ;  /* 0x0000004f3d067890 */ /* 0x000fe4000fffe03f */
[----:B------:R-:W-:Y:S01]  /*1020*/  ULEA UR8, UR7, UR11, 0xd ;  /* 0x0000000b07087291 */ /* 0x000fe2000f8e683f */
[----:B------:R-:W-:Y:S01]  /*1030*/  MOV R215, UR10 ;  /* 0x0000000a00d77c02 */ /* 0x000fe20008000f00 */
[----:B------:R-:W-:Y:S02]  /*1040*/  UIMAD.WIDE UR6, UR6, 0x66666667, URZ ;  /* 0x66666667060678a5 */ /* 0x000fe4000f8e023f */
[----:B------:R-:W-:Y:S02]  /*1050*/  USHF.R.U32.HI UR8, URZ, 0x4, UR8 ;  /* 0x000000043f087899 */ /* 0x000fe40008011608 */
[----:B------:R-:W-:-:S02]  /*1060*/  USHF.R.U32.HI UR4, URZ, 0x1f, UR7 ;  /* 0x0000001f3f047899 */ /* 0x000fc40008011607 */
[----:B------:R-:W-:Y:S02]  /*1070*/  ULOP3.LUT UR37, UR8, 0x3fff, URZ, 0xc0, !UPT ;  /* 0x00003fff08257892 */ /* 0x000fe4000f8ec03f */
[----:B------:R-:W-:-:S03]  /*1080*/  ULEA.HI.SX32 UR5, UR7, UR4, 0x1b ;  /* 0x0000000407057291 */ /* 0x000fc6000f8fda3f */
[----:B------:R-:W-:Y:S02]  /*1090*/  UMOV UR4, UR13 ;  /* 0x0000000d00047c82 */ /* 0x000fe40008000000 */
[----:B------:R-:W-:Y:S02]  /*10a0*/  IMAD.U32 R217, RZ, RZ, UR4 ;  /* 0x00000004ffd97e24 */ /* 0x000fe4000f8e00ff */
[----:B------:R-:W-:Y:S01]  /*10b0*/  IMAD.U32 R152, RZ, RZ, UR5 ;  /* 0x00000005ff987e24 */ /* 0x000fe2000f8e00ff */
[----:B---3--:R-:W-:Y:S06]  /*10c0*/  @!P0 BRA `(.L_x_9) ;  /* 0x0000000000408947 */ /* 0x008fec0003800000 */
[----:B------:R-:W-:Y:S01]  /*10d0*/  MOV R0, 0x0 ;  /* 0x0000000000007802 */ /* 0x000fe20000000f00 */
[----:B------:R-:W-:Y:S01]  /*10e0*/  ULDC.64 UR4, c[0x4][0x1b8] ;  /* 0x01006e0000047ab9 */ /* 0x000fe20000000a00 */
[----:B------:R-:W-:Y:S01]  /*10f0*/  ULDC.64 UR6, c[0x4][0x138] ;  /* 0x01004e0000067ab9 */ /* 0x000fe20000000a00 */
[----:B------:R-:W-:Y:S01]  /*1100*/  IMAD.U32 R4, RZ, RZ, UR4 ;  /* 0x00000004ff047e24 */ /* 0x000fe2000f8e00ff */
[----:B------:R0:W1:Y:S01]  /*1110*/  LDC.64 R2, c[0x4][R0] ;  /* 0x0100000000027b82 */ /* 0x0000620000000a00 */
[----:B------:R-:W-:Y:S01]  /*1120*/  IMAD.U32 R5, RZ, RZ, UR5 ;  /* 0x00000005ff057e24 */ /* 0x000fe2000f8e00ff */
[----:B------:R-:W-:Y:S01]  /*1130*/  ULDC.64 UR4, c[0x4][0x1c0] ;  /* 0x0100700000047ab9 */ /* 0x000fe20000000a00 */
[----:B------:R-:W-:Y:S02]  /*1140*/  IMAD.U32 R10, RZ, RZ, UR6 ;  /* 0x00000006ff0a7e24 */ /* 0x000fe4000f8e00ff */
[----:B------:R-:W-:Y:S02]  /*1150*/  IMAD.U32 R6, RZ, RZ, UR4 ;  /* 0x00000004ff067e24 */ /* 0x000fe4000f8e00ff */
[----:B------:R-:W-:-:S02]  /*1160*/  IMAD.U32 R7, RZ, RZ, UR5 ;  /* 0x00000005ff077e24 */ /* 0x000fc4000f8e00ff */
[----:B------:R-:W-:Y:S02]  /*1170*/  IMAD.U32 R11, RZ, RZ, UR7 ;  /* 0x00000007ff0b7e24 */ /* 0x000fe4000f8e00ff */
[----:B------:R-:W-:Y:S02]  /*1180*/  IMAD.MOV.U32 R8, RZ, RZ, 0x70 ;  /* 0x00000070ff087424 */ /* 0x000fe400078e00ff */
[----:B------:R-:W-:Y:S02]  /*1190*/  IMAD.MOV.U32 R12, RZ, RZ, 0x1 ;  /* 0x00000001ff0c7424 */ /* 0x000fe400078e00ff */
[----:B0-----:R-:W-:-:S07]  /*11a0*/  IMAD.MOV.U32 R13, RZ, RZ, RZ ;  /* 0x000000ffff0d7224 */ /* 0x001fce00078e00ff */
[----:B------:R-:W-:-:S07]  /*11b0*/  LEPC R20, `(.L_x_9) ;  /* 0x000000001014794e */ /* 0x000fce0000000000 */
[----:B-1----:R-:W-:Y:S05]  /*11c0*/  CALL.ABS.NOINC R2 ;  /* 0x0000000002007343 */ /* 0x002fea0003c00000 */
.L_x_9:
[----:B------:R-:W-:Y:S02]  /*11d0*/  R2UR UR4, R214 ;  /* 0x00000000d60472ca */ /* 0x000fe400000e0000 */
[----:B------:R-:W-:-:S11]  /*11e0*/  R2UR UR5, R226 ;  /* 0x00000000e20572ca */ /* 0x000fd600000e0000 */
[----:B------:R-:W-:Y:S02]  /*11f0*/  ULOP3.LUT UR4, UR4, 0x1, URZ, 0xc0, !UPT ;  /* 0x0000000104047892 */ /* 0x000fe4000f8ec03f */
[----:B------:R-:W-:-:S04]  /*1200*/  IMAD.U32 R2, RZ, RZ, UR5 ;  /* 0x00000005ff027e24 */ /* 0x000fc8000f8e00ff */
[----:B------:R-:W-:Y:S01]  /*1210*/  IMAD.U32 R0, RZ, RZ, UR4 ;  /* 0x00000004ff007e24 */ /* 0x000fe2000f8e00ff */
[----:B------:R-:W-:-:S04]  /*1220*/  ISETP.NE.AND P0, PT, R2, 0x3, PT ;  /* 0x000000030200780c */ /* 0x000fc80003f05270 */
[----:B------:R-:W-:-:S04]  /*1230*/  SHF.L.U32 R0, R0, 0x1f, RZ ;  /* 0x0000001f00007819 */ /* 0x000fc800000006ff */
[----:B------:R-:W0:Y:S02]  /*1240*/  SYNCS.PHASECHK.TRANS64.TRYWAIT P1, [UR36+0x38800], R0 ;  /* 0x03880000ff0075a7 */ /* 0x000e240008020164 */
[----:B0-----:R-:W-:Y:S05]  /*1250*/  @!P1 BRA `(.L_x_10) ;  /* 0x000000f800a09947 */ /* 0x001fea0003800000 */
.L_x_138:
[----:B------:R-:W-:Y:S05]  /*1260*/  @!P0 BRA `(.L_x_11) ;  /* 0x0000000000048947 */ /* 0x000fea0003800000 */
[----:B------:R-:W-:Y:S01]  /*1270*/  BPT.TRAP 0x1 ;  /* 0x000000040000795c */ /* 0x000fe20000300000 */
.L_x_11:
[----:B------:R-:W-:Y:S01]  /*1280*/  R2UR UR4, R16 ;  /* 0x00000000100472ca */ /* 0x000fe200000e0000 */
[----:B0-----:R-:W-:-:S05]  /*1290*/  IMAD.U32 R0, RZ, RZ, UR60 ;  /* 0x0000003cff007e24 */ /* 0x001fca000f8e00ff */
[----:B------:R-:W-:-:S07]  /*12a0*/  LEA R0, R0, UR36, 0x3 ;  /* 0x0000002400007c11 */ /* 0x000fce000f8e18ff */
[----:B------:R-:W-:-:S05]  /*12b0*/  IMAD.U32 R3, RZ, RZ, UR4 ;  /* 0x00000004ff037e24 */ /* 0x000fca000f8e00ff */
[----:B------:R-:W-:-:S04]  /*12c0*/  SHF.L.U32 R3, R3, 0x1f, RZ ;  /* 0x0000001f03037819 */ /* 0x000fc800000006ff */
[----:B------:R0:W1:Y:S01]  /*12d0*/  SYNCS.PHASECHK.TRANS64.TRYWAIT P2, [R0+URZ+0x38830], R3 ;  /* 0x03883003000075a7 */ /* 0x000062000804017f */
[----:B------:R-:W-:Y:S05]  /*12e0*/  @!P0 BRA `(.L_x_12) ;  /* 0x0000000000048947 */ /* 0x000fea0003800000 */
[----:B------:R-:W-:Y:S01]  /*12f0*/  BPT.TRAP 0x1 ;  /* 0x000000040000795c */ /* 0x000fe20000300000 */
.L_x_12:
[----:B------:R-:W2:Y:S01]  /*1300*/  S2R R2, SR_TID.X ;  /* 0x0000000000027919 */ /* 0x000ea20000002100 */
[----:B------:R-:W-:Y:S01]  /*1310*/  IMAD.MOV.U32 R151, RZ, RZ, RZ ;  /* 0x000000ffff977224 */ /* 0x000fe200078e00ff */
[----:B--2---:R-:W-:-:S04]  /*1320*/  LOP3.LUT R2, R2, 0x7f, RZ, 0xc0, !PT ;  /* 0x0000007f02027812 */ /* 0x004fc800078ec0ff */
[----:B------:R-:W-:Y:S01]  /*1330*/  ISETP.NE.AND P1, PT, R2, RZ, PT ;  /* 0x000000ff0200720c */ /* 0x000fe20003f25270 */
[----:B-1----:R-:W-:-:S12]  /*1340*/  @P2 BRA `(.L_x_13) ;  /* 0x0000000000082947 */ /* 0x002fd80003800000 */
[----:B------:R-:W1:Y:S02]  /*1350*/  SYNCS.PHASECHK.TRANS64.TRYWAIT P2, [R0+URZ+0x38830], R3 ;  /* 0x03883003000075a7 */ /* 0x000e64000804017f */
[----:B-1----:R-:W-:Y:S05]  /*1360*/  @!P2 BRA `(.L_x_14) ;  /* 0x000000f80074a947 */ /* 0x002fea0003800000 */
.L_x_13:
[----:B------:R-:W-:Y:S05]  /*1370*/  WARPSYNC.ALL ;  /* 0x0000000000007948 */ /* 0x000fea0003800000 */
[----:B------:R-:W-:Y:S01]  /*1380*/  UIADD3 UR36, UR36, 0x24400, URZ ;  /* 0x0002440024247890 */ /* 0x000fe2000fffe03f */
[----:B------:R-:W-:Y:S01]  /*1390*/  WARPGROUP.ARRIVE ;  /* 0x00000000000079c5 */ /* 0x000fe20000000000 */
[----:B------:R-:W-:Y:S01]  /*13a0*/  ULOP3.LUT UR5, UR37, 0x10000, URZ, 0xfc, !UPT ;  /* 0x0001000025057892 */ /* 0x000fe2000f8efc3f */
[----:B------:R-:W-:Y:S01]  /*13b0*/  VIADD R2, R225, UR61 ;  /* 0x0000003de1027c36 */ /* 0x000fe20008000000 */
[----:B------:R-:W-:Y:S01]  /*13c0*/  USHF.R.U32.HI UR36, URZ, 0x4, UR36 ;  /* 0x000000043f247899 */ /* 0x000fe20008011624 */
[----:B------:R-:W-:Y:S01]  /*13d0*/  P2R R21, PR, RZ, 0x1 ;  /* 0x00000001ff157803 */ /* 0x000fe20000000000 */
[----:B------:R-:W-:Y:S01]  /*13e0*/  UMOV UR9, 0x40000040 ;  /* 0x4000004000097882 */ /* 0x000fe20000000000 */
[----:B------:R-:W-:Y:S01]  /*13f0*/  UMOV UR11, 0x40000040 ;  /* 0x40000040000b7882 */ /* 0x000fe20000000000 */
[----:B------:R-:W-:Y:S01]  /*1400*/  ULOP3.LUT UR36, UR36, 0x3fff, URZ, 0xc0, !UPT ;  /* 0x00003fff24247892 */ /* 0x000fe2000f8ec03f */
[----:B------:R-:W-:Y:S01]  /*1410*/  IMAD.U32 R13, RZ, RZ, UR9 ;  /* 0x00000009ff0d7e24 */ /* 0x000fe2000f8e00ff */
[----:B------:R-:W-:Y:S01]  /*1420*/  UMOV UR8, UR5 ;  /* 0x0000000500087c82 */ /* 0x000fe20008000000 */
[----:B------:R-:W-:Y:S01]  /*1430*/  UMOV UR15, UR9 ;  /* 0x00000009000f7c82 */ /* 0x000fe20008000000 */
[----:B------:R-:W-:Y:S01]  /*1440*/  ULOP3.LUT UR4, UR36, 0x10000, URZ, 0xfc, !UPT ;  /* 0x0001000024047892 */ /* 0x000fe2000f8efc3f */
[----:B------:R-:W-:Y:S01]  /*1450*/  IMAD.U32 R12, RZ, RZ, UR8 ;  /* 0x00000008ff0c7e24 */ /* 0x000fe2000f8e00ff */
[----:B------:R-:W-:Y:S01]  /*1460*/  UMOV UR14, UR8 ;  /* 0x00000008000e7c82 */ /* 0x000fe20008000000 */
[----:B------:R-:W-:Y:S01]  /*1470*/  UIADD3 UR7, UR5, 0x2, URZ ;  /* 0x0000000205077890 */ /* 0x000fe2000fffe03f */
[----:B01----:R-:W-:Y:S01]  /*1480*/  @!P1 VIADD R0, R0, 0x38840 ;  /* 0x0003884000009836 */ /* 0x003fe20000000000 */
[----:B------:R-:W-:Y:S01]  /*1490*/  UMOV UR17, 0x40000040 ;  /* 0x4000004000117882 */ /* 0x000fe20000000000 */
[----:B------:R-:W-:Y:S01]  /*14a0*/  IMAD.U32 R15, RZ, RZ, UR4 ;  /* 0x00000004ff0f7e24 */ /* 0x000fe2000f8e00ff */
[----:B------:R-:W-:Y:S01]  /*14b0*/  UIMAD UR4, UR60, 0xa00, UR4 ;  /* 0x00000a003c0478a4 */ /* 0x000fe2000f8e0204 */
[----:B------:R-:W-:Y:S01]  /*14c0*/  IMAD.U32 R11, RZ, RZ, UR17 ;  /* 0x00000011ff0b7e24 */ /* 0x000fe2000f8e00ff */
[----:B------:R-:W-:Y:S01]  /*14d0*/  UMOV UR19, 0x40000040 ;  /* 0x4000004000137882 */ /* 0x000fe20000000000 */
[----:B------:R-:W-:Y:S01]  /*14e0*/  UMOV UR16, UR7 ;  /* 0x0000000700107c82 */ /* 0x000fe20008000000 */
[----:B------:R-:W-:Y:S01]  /*14f0*/  UIADD3 UR6, UR4, 0x200, URZ ;  /* 0x0000020004067890 */ /* 0x000fe2000fffe03f */
[----:B------:R-:W-:Y:S01]  /*1500*/  IMAD.U32 R10, RZ, RZ, UR16 ;  /* 0x00000010ff0a7e24 */ /* 0x000fe2000f8e00ff */
[----:B------:R-:W-:Y:S01]  /*1510*/  UIADD3 UR12, UR4, 0x2, URZ ;  /* 0x00000002040c7890 */ /* 0x000fe2000fffe03f */
[----:B------:R-:W-:Y:S01]  /*1520*/  @!P1 PRMT R0, RZ, 0x654, R0 ;  /* 0x00000654ff009816 */ /* 0x000fe20000000000 */
[----:B------:R-:W-:Y:S01]  /*1530*/  UMOV UR10, UR4 ;  /* 0x00000004000a7c82 */ /* 0x000fe20008000000 */
[----:B------:R-:W-:Y:S01]  /*1540*/  UIADD3 UR7, UR5, 0x4, URZ ;  /* 0x0000000405077890 */ /* 0x000fe2000fffe03f */
[----:B------:R-:W-:Y:S01]  /*1550*/  HGMMA.64x16x16.F32.BF16 R56, gdesc[UR8], RZ, !UPT, gsb0 ;  /* 0x00200000083879f0 */ /* 0x000fe2000c0018ff */
[----:B------:R-:W-:Y:S01]  /*1560*/  UIADD3 UR10, UR4, 0x80, URZ ;  /* 0x00000080040a7890 */ /* 0x000fe2000fffe03f */
[--C-:B------:R-:W-:Y:S01]  /*1570*/  IMAD.MOV.U32 R150, RZ, RZ, R151.reuse ;  /* 0x000000ffff967224 */ /* 0x100fe200078e0097 */
[----:B------:R-:W-:Y:S01]  /*1580*/  UMOV UR8, UR14 ;  /* 0x0000000e00087c82 */ /* 0x000fe20008000000 */
[----:B------:R-:W-:Y:S01]  /*1590*/  UMOV UR9, UR15 ;  /* 0x0000000f00097c82 */ /* 0x000fe20008000000 */
[----:B------:R-:W-:Y:S01]  /*15a0*/  UMOV UR11, 0x40000040 ;  /* 0x40000040000b7882 */ /* 0x000fe20000000000 */
[----:B------:R-:W-:Y:S01]  /*15b0*/  UMOV UR18, UR12 ;  /* 0x0000000c00127c82 */ /* 0x000fe20008000000 */
[----:B------:R-:W-:Y:S01]  /*15c0*/  UIADD3 UR12, UR4, 0x4, URZ ;  /* 0x00000004040c7890 */ /* 0x000fe2000fffe03f */
[--C-:B------:R-:W-:Y:S01]  /*15d0*/  IMAD.MOV.U32 R149, RZ, RZ, R151.reuse ;  /* 0x000000ffff957224 */ /* 0x100fe200078e0097 */
[----:B------:R-:W-:Y:S01]  /*15e0*/  UMOV UR13, 0x40000040 ;  /* 0x40000040000d7882 */ /* 0x000fe20000000000 */
[----:B------:R-:W-:Y:S01]  /*15f0*/  UIADD3 UR20, UR5, 0x404, URZ ;  /* 0x0000040405147890 */ /* 0x000fe2000fffe03f */
[--C-:B------:R-:W-:Y:S01]  /*1600*/  IMAD.MOV.U32 R148, RZ, RZ, R151.reuse ;  /* 0x000000ffff947224 */ /* 0x100fe200078e0097 */
[----:B------:R-:W-:Y:S01]  /*1610*/  UIADD3 UR22, UR4, 0x284, URZ ;  /* 0x0000028404167890 */ /* 0x000fe2000fffe03f */
[--C-:B------:R-:W-:Y:S01]  /*1620*/  IMAD.MOV.U32 R147, RZ, RZ, R151.reuse ;  /* 0x000000ffff937224 */ /* 0x100fe200078e0097 */
[----:B------:R-:W-:Y:S01]  /*1630*/  UMOV UR21, 0x40000040 ;  /* 0x4000004000157882 */ /* 0x000fe20000000000 */
        /* <DEDUP_REMOVED lines=34> */
[----:B------:R-:W-:Y:S01]  /*1860*/  IMAD.MOV.U32 R135, RZ, RZ, R151 ;  /* 0x000000ffff877224 */ /* 0x000fe200078e0097 */
[----:B------:R-:W-:Y:S01]  /*1870*/  UMOV UR45, 0x40000040 ;  /* 0x40000040002d7882 */ /* 0x000fe20000000000 */
[----:B------:R-:W-:Y:S01]  /*1880*/  UMOV UR47, 0x40000040 ;  /* 0x40000040002f7882 */ /* 0x000fe20000000000 */
[----:B------:R-:W-:-:S02]  /*1890*/  WARPGROUP.DEPBAR.LE gsb0, 0x0 ;  /* 0x00008000000079c5 */ /* 0x000fc40000010000 */
[----:B------:R-:W-:Y:S01]  /*18a0*/  WARPGROUP.ARRIVE ;  /* 0x00000000000079c5 */ /* 0x000fe20000000000 */
[----:B------:R-:W-:Y:S01]  /*18b0*/  UIADD3 UR48, UR5, 0xc02, URZ ;  /* 0x00000c0205307890 */ /* 0x000fe2000fffe03f */
[--C-:B------:R-:W-:Y:S01]  /*18c0*/  IMAD.MOV.U32 R134, RZ, RZ, R151.reuse ;  /* 0x000000ffff867224 */ /* 0x100fe200078e0097 */
[----:B------:R-:W-:Y:S01]  /*18d0*/  UIADD3 UR50, UR4, 0x782, URZ ;  /* 0x0000078204327890 */ /* 0x000fe2000fffe03f */
[--C-:B------:R-:W-:Y:S01]  /*18e0*/  IMAD.MOV.U32 R133, RZ, RZ, R151.reuse ;  /* 0x000000ffff857224 */ /* 0x100fe200078e0097 */
[----:B------:R-:W-:Y:S01]  /*18f0*/  UMOV UR49, 0x40000040 ;  /* 0x4000004000317882 */ /* 0x000fe20000000000 */
[----:B------:R-:W-:Y:S01]  /*1900*/  HGMMA.64x16x16.F32.BF16 R48, gdesc[UR8], RZ, !UPT, gsb0 ;  /* 0x00200000083079f0 */ /* 0x000fe2000c0018ff */
[----:B------:R-:W-:Y:S01]  /*1910*/  UIADD3 UR10, UR4, 0x100, URZ ;  /* 0x00000100040a7890 */ /* 0x000fe2000fffe03f */
[--C-:B------:R-:W-:Y:S01]  /*1920*/  IMAD.MOV.U32 R132, RZ, RZ, R151.reuse ;  /* 0x000000ffff847224 */ /* 0x100fe200078e0097 */
[----:B------:R-:W-:Y:S01]  /*1930*/  UMOV UR8, UR14 ;  /* 0x0000000e00087c82 */ /* 0x000fe20008000000 */
[----:B------:R-:W-:Y:S01]  /*1940*/  UMOV UR9, UR15 ;  /* 0x0000000f00097c82 */ /* 0x000fe20008000000 */
        /* <DEDUP_REMOVED lines=8> */
[----:B------:R-:W-:Y:S01]  /*19d0*/  UMOV UR57, 0x40000040 ;  /* 0x4000004000397882 */ /* 0x000fe20000000000 */
[----:B------:R-:W-:Y:S01]  /*19e0*/  UMOV UR59, 0x40000040 ;  /* 0x40000040003b7882 */ /* 0x000fe20000000000 */
[----:B------:R-:W-:Y:S01]  /*19f0*/  IMAD.U32 R7, RZ, RZ, UR57 ;  /* 0x00000039ff077e24 */ /* 0x000fe2000f8e00ff */
[----:B------:R-:W-:Y:S01]  /*1a00*/  UISETP.GE.AND UP0, UPT, UR61, 0x51, UPT ;  /* 0x000000513d00788c */ /* 0x000fe2000bf06270 */
[--C-:B------:R-:W-:Y:S01]  /*1a10*/  IMAD.MOV.U32 R129, RZ, RZ, R151.reuse ;  /* 0x000000ffff817224 */ /* 0x100fe200078e0097 */
[-C--:B------:R-:W-:Y:S01]  /*1a20*/  MOV R127, R151.reuse ;  /* 0x00000097007f7202 */ /* 0x080fe20000000f00 */
[--C-:B------:R-:W-:Y:S01]  /*1a30*/  IMAD.MOV.U32 R128, RZ, RZ, R151.reuse ;  /* 0x000000ffff807224 */ /* 0x100fe200078e0097 */
[-C--:B------:R-:W-:Y:S01]  /*1a40*/  MOV R100, R151.reuse ;  /* 0x0000009700647202 */ /* 0x080fe20000000f00 */
[--C-:B------:R-:W-:Y:S01]  /*1a50*/  IMAD.MOV.U32 R126, RZ, RZ, R151.reuse ;  /* 0x000000ffff7e7224 */ /* 0x100fe200078e0097 */
[----:B------:R-:W-:Y:S01]  /*1a60*/  MOV R73, R151 ;  /* 0x0000009700497202 */ /* 0x000fe20000000f00 */
[----:B------:R-:W-:-:S02]  /*1a70*/  IMAD.MOV.U32 R125, RZ, RZ, R151 ;  /* 0x000000ffff7d7224 */ /* 0x000fc400078e0097 */
[--C-:B------:R-:W-:Y:S02]  /*1a80*/  IMAD.MOV.U32 R124, RZ, RZ, R151.reuse ;  /* 0x000000ffff7c7224 */ /* 0x100fe400078e0097 */
[--C-:B------:R-:W-:Y:S02]  /*1a90*/  IMAD.MOV.U32 R123, RZ, RZ, R151.reuse ;  /* 0x000000ffff7b7224 */ /* 0x100fe400078e0097 */
[--C-:B------:R-:W-:Y:S02]  /*1aa0*/  IMAD.MOV.U32 R122, RZ, RZ, R151.reuse ;  /* 0x000000ffff7a7224 */ /* 0x100fe400078e0097 */
[--C-:B------:R-:W-:Y:S02]  /*1ab0*/  IMAD.MOV.U32 R121, RZ, RZ, R151.reuse ;  /* 0x000000ffff797224 */ /* 0x100fe400078e0097 */
[--C-:B------:R-:W-:Y:S02]  /*1ac0*/  IMAD.MOV.U32 R120, RZ, RZ, R151.reuse ;  /* 0x000000ffff787224 */ /* 0x100fe400078e0097 */
        /* <DEDUP_REMOVED lines=8> */
[--C-:B------:R-:W-:Y:S01]  /*1b50*/  IMAD.MOV.U32 R111, RZ, RZ, R151.reuse ;  /* 0x000000ffff6f7224 */ /* 0x100fe200078e0097 */
[----:B------:R-:W-:Y:S02]  /*1b60*/  WARPGROUP.DEPBAR.LE gsb0, 0x0 ;  /* 0x00008000000079c5 */ /* 0x000fe40000010000 */
[----:B------:R-:W-:Y:S01]  /*1b70*/  WARPGROUP.ARRIVE ;  /* 0x00000000000079c5 */ /* 0x000fe20000000000 */
[--C-:B------:R-:W-:Y:S02]  /*1b80*/  IMAD.MOV.U32 R110, RZ, RZ, R151.reuse ;  /* 0x000000ffff6e7224 */ /* 0x100fe400078e0097 */
[--C-:B------:R-:W-:Y:S02]  /*1b90*/  IMAD.MOV.U32 R109, RZ, RZ, R151.reuse ;  /* 0x000000ffff6d7224 */ /* 0x100fe400078e0097 */
[--C-:B------:R-:W-:Y:S01]  /*1ba0*/  IMAD.MOV.U32 R108, RZ, RZ, R151.reuse ;  /* 0x000000ffff6c7224 */ /* 0x100fe200078e0097 */
[----:B------:R-:W-:Y:S01]  /*1bb0*/  HGMMA.64x16x16.F32.BF16 R40, gdesc[UR8], RZ, !UPT, gsb0 ;  /* 0x00200000082879f0 */ /* 0x000fe2000c0018ff */
[----:B------:R-:W-:Y:S01]  /*1bc0*/  UIADD3 UR10, UR4, 0x180, URZ ;  /* 0x00000180040a7890 */ /* 0x000fe2000fffe03f */
[--C-:B------:R-:W-:Y:S01]  /*1bd0*/  IMAD.MOV.U32 R107, RZ, RZ, R151.reuse ;  /* 0x000000ffff6b7224 */ /* 0x100fe200078e0097 */
[----:B------:R-:W-:Y:S01]  /*1be0*/  UMOV UR8, UR14 ;  /* 0x0000000e00087c82 */ /* 0x000fe20008000000 */
[----:B------:R-:W-:Y:S01]  /*1bf0*/  UMOV UR9, UR15 ;  /* 0x0000000f00097c82 */ /* 0x000fe20008000000 */
[----:B------:R-:W-:Y:S01]  /*1c00*/  UMOV UR11, 0x40000040 ;  /* 0x40000040000b7882 */ /* 0x000fe20000000000 */
        /* <DEDUP_REMOVED lines=22> */
[--C-:B------:R-:W-:Y:S01]  /*1d70*/  IMAD.MOV.U32 R83, RZ, RZ, R151.reuse ;  /* 0x000000ffff537224 */ /* 0x100fe200078e0097 */
[----:B------:R-:W-:Y:S02]  /*1d80*/  WARPGROUP.DEPBAR.LE gsb0, 0x0 ;  /* 0x00008000000079c5 */ /* 0x000fe40000010000 */
[----:B------:R-:W-:Y:S01]  /*1d90*/  WARPGROUP.ARRIVE ;  /* 0x00000000000079c5 */ /* 0x000fe20000000000 */
[----:B------:R-:W-:-:S02]  /*1da0*/  IMAD.MOV.U32 R82, RZ, RZ, R151 ;  /* 0x000000ffff527224 */ /* 0x000fc400078e0097 */
[--C-:B------:R-:W-:Y:S02]  /*1db0*/  IMAD.MOV.U32 R81, RZ, RZ, R151.reuse ;  /* 0x000000ffff517224 */ /* 0x100fe400078e0097 */
[--C-:B------:R-:W-:Y:S01]  /*1dc0*/  IMAD.MOV.U32 R80, RZ, RZ, R151.reuse ;  /* 0x000000ffff507224 */ /* 0x100fe200078e0097 */
[----:B------:R-:W-:Y:S01]  /*1dd0*/  HGMMA.64x16x16.F32.BF16 R32, gdesc[UR8], RZ, !UPT, gsb0 ;  /* 0x00200000082079f0 */ /* 0x000fe2000c0018ff */
[----:B------:R-:W-:Y:S01]  /*1de0*/  UMOV UR8, UR14 ;  /* 0x0000000e00087c82 */ /* 0x000fe20008000000 */
[----:B------:R-:W-:Y:S01]  /*1df0*/  UMOV UR9, UR15 ;  /* 0x0000000f00097c82 */ /* 0x000fe20008000000 */
[----:B------:R-:W-:Y:S01]  /*1e00*/  UMOV UR10, UR6 ;  /* 0x00000006000a7c82 */ /* 0x000fe20008000000 */
[----:B------:R-:W-:Y:S01]  /*1e10*/  UMOV UR11, 0x40000040 ;  /* 0x40000040000b7882 */ /* 0x000fe20000000000 */
[----:B------:R-:W-:Y:S01]  /*1e20*/  UMOV UR14, UR16 ;  /* 0x00000010000e7c82 */ /* 0x000fe20008000000 */
[----:B------:R-:W-:Y:S01]  /*1e30*/  UMOV UR15, UR17 ;  /* 0x00000011000f7c82 */ /* 0x000fe20008000000 */
[----:B------:R-:W-:Y:S01]  /*1e40*/  UIADD3 UR6, UR4, 0x202, URZ ;  /* 0x0000020204067890 */ /* 0x000fe2000fffe03f */
        /* <DEDUP_REMOVED lines=14> */
[----:B------:R-:W-:Y:S01]  /*1f30*/  IMAD.MOV.U32 R64, RZ, RZ, R151 ;  /* 0x000000ffff407224 */ /* 0x000fe200078e0097 */
[----:B------:R-:W-:Y:S02]  /*1f40*/  WARPGROUP.DEPBAR.LE gsb0, 0x0 ;  /* 0x00008000000079c5 */ /* 0x000fe40000010000 */
[----:B------:R-:W-:-:S06]  /*1f50*/  WARPGROUP.ARRIVE ;  /* 0x00000000000079c5 */ /* 0x000fcc0000000000 */
[----:B------:R-:W-:Y:S01]  /*1f60*/  HGMMA.64x16x16.F32.BF16 R24, gdesc[UR8], RZ, !UPT, gsb0 ;  /* 0x00200000081879f0 */ /* 0x000fe2000c0018ff */
[----:B------:R-:W-:Y:S01]  /*1f70*/  UIADD3 UR10, UR4, 0x82, URZ ;  /* 0x00000082040a7890 */ /* 0x000fe2000fffe03f */
[----:B------:R-:W-:Y:S01]  /*1f80*/  UMOV UR8, UR14 ;  /* 0x0000000e00087c82 */ /* 0x000fe20008000000 */
[----:B------:R-:W-:Y:S01]  /*1f90*/  UMOV UR9, UR15 ;  /* 0x0000000f00097c82 */ /* 0x000fe20008000000 */
[----:B------:R-:W-:Y:S01]  /*1fa0*/  UMOV UR11, 0x40000040 ;  /* 0x40000040000b7882 */ /* 0x000fe20000000000 */
[----:B------:R-:W-:Y:S02]  /*1fb0*/  WARPGROUP.DEPBAR.LE gsb0, 0x0 ;  /* 0x00008000000079c5 */ /* 0x000fe40000010000 */
[----:B------:R-:W-:-:S06]  /*1fc0*/  WARPGROUP.ARRIVE ;  /* 0x00000000000079c5 */ /* 0x000fcc0000000000 */
[----:B------:R-:W-:Y:S01]  /*1fd0*/  HGMMA.64x16x16.F32.BF16 R56, gdesc[UR16], R56, gsb0 ;  /* 0x00200000103879f0 */ /* 0x000fe20008001838 */
[----:B------:R-:W-:Y:S01]  /*1fe0*/  UMOV UR16, UR7 ;  /* 0x0000000700107c82 */ /* 0x000fe20008000000 */
[----:B------:R-:W-:Y:S01]  /*1ff0*/  UMOV UR17, 0x40000040 ;  /* 0x4000004000117882 */ /* 0x000fe20000000000 */
[----:B------:R-:W-:Y:S01]  /*2000*/  UMOV UR18, UR12 ;  /* 0x0000000c00127c82 */ /* 0x000fe20008000000 */
[----:B------:R-:W-:Y:S01]  /*2010*/  UMOV UR19, 0x40000040 ;  /* 0x4000004000137882 */ /* 0x000fe20000000000 */
[----:B------:R-:W-:Y:S01]  /*2020*/  UIADD3 UR7, UR5, 0x6, URZ ;  /* 0x0000000605077890 */ /* 0x000fe2000fffe03f */
[----:B------:R-:W-:Y:S01]  /*2030*/  IMAD.U32 R8, RZ, RZ, UR16 ;  /* 0x00000010ff087e24 */ /* 0x000fe2000f8e00ff */
[----:B------:R-:W-:Y:S01]  /*2040*/  UIADD3 UR12, UR4, 0x6, URZ ;  /* 0x00000006040c7890 */ /* 0x000fe2000fffe03f */
[----:B------:R-:W-:Y:S01]  /*2050*/  IMAD.U32 R9, RZ, RZ, UR17 ;  /* 0x00000011ff097e24 */ /* 0x000fe2000f8e00ff */
[----:B------:R-:W-:Y:S02]  /*2060*/  WARPGROUP.DEPBAR.LE gsb0, 0x0 ;  /* 0x00008000000079c5 */ /* 0x000fe40000010000 */
[----:B------:R-:W-:-:S06]  /*2070*/  WARPGROUP.ARRIVE ;  /* 0x00000000000079c5 */ /* 0x000fcc0000000000 */
[----:B------:R-:W-:Y:S01]  /*2080*/  HGMMA.64x16x16.F32.BF16 R48, gdesc[UR8], R48, gsb0 ;  /* 0x00200000083079f0 */ /* 0x000fe20008001830 */
[----:B------:R-:W-:Y:S01]  /*2090*/  UIADD3 UR10, UR4, 0x102, URZ ;  /* 0x00000102040a7890 */ /* 0x000fe2000fffe03f */
[----:B------:R-:W-:Y:S01]  /*20a0*/  UMOV UR8, UR14 ;  /* 0x0000000e00087c82 */ /* 0x000fe20008000000 */
[----:B------:R-:W-:Y:S01]  /*20b0*/  UMOV UR9, UR15 ;  /* 0x0000000f00097c82 */ /* 0x000fe20008000000 */
[----:B------:R-:W-:Y:S01]  /*20c0*/  UMOV UR11, 0x40000040 ;  /* 0x40000040000b7882 */ /* 0x000fe20000000000 */
        /* <DEDUP_REMOVED lines=11> */
[----:B------:R-:W-:Y:S01]  /*2180*/  UMOV UR9, UR15 ;  /* 0x0000000f00097c82 */ /* 0x000fe20008000000 */
[----:B------:R-:W-:Y:S01]  /*2190*/  UMOV UR10, UR6 ;  /* 0x00000006000a7c82 */ /* 0x000fe20008000000 */
[----:B------:R-:W-:Y:S01]  /*21a0*/  UMOV UR11, 0x40000040 ;  /* 0x40000040000b7882 */ /* 0x000fe20000000000 */
[----:B------:R-:W-:Y:S01]  /*21b0*/  UMOV UR14, UR16 ;  /* 0x00000010000e7c82 */ /* 0x000fe20008000000 */
[----:B------:R-:W-:Y:S01]  /*21c0*/  UMOV UR15, UR17 ;  /* 0x00000011000f7c82 */ /* 0x000fe20008000000 */
[----:B------:R-:W-:Y:S01]  /*21d0*/  UIADD3 UR6, UR4, 0x204, URZ ;  /* 0x0000020404067890 */ /* 0x000fe2000fffe03f */
        /* <DEDUP_REMOVED lines=10> */
[----:B------:R-:W-:Y:S02]  /*2280*/  UIADD3 UR16, UR5, 0x402, URZ ;  /* 0x0000040205107890 */ /* 0x000fe4000fffe03f */
[----:B------:R-:W-:Y:S01]  /*2290*/  UIADD3 UR18, UR4, 0x282, URZ ;  /* 0x0000028204127890 */ /* 0x000fe2000fffe03f */
[----:B------:R-:W-:Y:S01]  /*22a0*/  UMOV UR17, 0x40000040 ;  /* 0x4000004000117882 */ /* 0x000fe20000000000 */
        /* <DEDUP_REMOVED lines=22> */
[----:B------:R-:W-:Y:S02]  /*2410*/  UIADD3 UR6, UR4, 0x206, URZ ;  /* 0x0000020604067890 */ /* 0x000fe4000fffe03f */
[----:B------:R-:W-:Y:S01]  /*2420*/  UIADD3 UR14, UR4, 0x280, URZ ;  /* 0x00000280040e7890 */ /* 0x000fe2000fffe03f */
        /* <DEDUP_REMOVED lines=8> */
[----:B------:R-:W-:Y:S02]  /*24b0*/  UIADD3 UR12, UR5, 0x400, URZ ;  /* 0x00000400050c7890 */ /* 0x000fe4000fffe03f */
[----:B------:R-:W-:-:S07]  /*24c0*/  UIADD3 UR7, UR4, 0x786, URZ ;  /* 0x0000078604077890 */ /* 0x000fce000fffe03f */
[----:B------:R-:W-:Y:S01]  /*24d0*/  UMOV UR58, UR7 ;  /* 0x00000007003a7c82 */ /* 0x000fe20008000000 */
[----:B------:R-:W-:Y:S01]  /*24e0*/  UMOV UR7, 0x40000040 ;  /* 0x4000004000077882 */ /* 0x000fe20000000000 */
[----:B------:R-:W-:Y:S02]  /*24f0*/  WARPGROUP.DEPBAR.LE gsb0, 0x0 ;  /* 0x00008000000079c5 */ /* 0x000fe40000010000 */
[----:B------:R-:W-:-:S06]  /*2500*/  WARPGROUP.ARRIVE ;  /* 0x00000000000079c5 */ /* 0x000fcc0000000000 */
[----:B------:R-:W-:Y:S01]  /*2510*/  HGMMA.64x16x16.F32.BF16 R56, gdesc[UR8], R56, gsb0 ;  /* 0x00200000083879f0 */ /* 0x000fe20008001838 */
[----:B------:R-:W-:Y:S01]  /*2520*/  UIADD3 UR10, UR4, 0x86, URZ ;  /* 0x00000086040a7890 */ /* 0x000fe2000fffe03f */
        /* <DEDUP_REMOVED lines=14> */
[----:B------:R-:W-:Y:S01]  /*2610*/  UMOV UR10, UR6 ;  /* 0x00000006000a7c82 */ /* 0x000fe20008000000 */
[----:B------:R-:W-:Y:S01]  /*2620*/  UMOV UR11, 0x40000040 ;  /* 0x40000040000b7882 */ /* 0x000fe20000000000 */
[----:B------:R-:W-:Y:S01]  /*2630*/  UIADD3 UR6, UR4, 0x480, URZ ;  /* 0x0000048004067890 */ /* 0x000fe2000fffe03f */
[----:B------:R-:W-:Y:S02]  /*2640*/  WARPGROUP.DEPBAR.LE gsb0, 0x0 ;  /* 0x00008000000079c5 */ /* 0x000fe40000010000 */
[----:B------:R-:W-:-:S06]  /*2650*/  WARPGROUP.ARRIVE ;  /* 0x00000000000079c5 */ /* 0x000fcc0000000000 */
[----:B------:R-:W-:Y:S01]  /*2660*/  HGMMA.64x16x16.F32.BF16 R24, gdesc[UR8], R24, gsb0 ;  /* 0x00200000081879f0 */ /* 0x000fe20008001818 */
[----:B------:R-:W-:Y:S02]  /*2670*/  UMOV UR11, UR57 ;  /* 0x00000039000b7c82 */ /* 0x000fe40008000000 */
        /* <DEDUP_REMOVED lines=24> */
[----:B------:R-:W-:-:S13]  /*2800*/  R2UR UR15, R152 ;  /* 0x00000000980f72ca */ /* 0x000fda00000e0000 */
[----:B------:R-:W-:-:S05]  /*2810*/  MOV R3, UR15 ;  /* 0x0000000f00037c02 */ /* 0x000fca0008000f00 */
[----:B------:R-:W-:-:S05]  /*2820*/  IMAD R2, R3, -0x50, R2 ;  /* 0xffffffb003027824 */ /* 0x000fca00078e0202 */
[C---:B------:R-:W-:Y:S02]  /*2830*/  ISETP.GT.AND P6, PT, R2.reuse, RZ, PT ;  /* 0x000000ff0200720c */ /* 0x040fe40003fc4270 */
[C---:B------:R-:W-:Y:S02]  /*2840*/  ISETP.GT.AND P5, PT, R2.reuse, 0x1, PT ;  /* 0x000000010200780c */ /* 0x040fe40003fa4270 */
[C---:B------:R-:W-:Y:S02]  /*2850*/  ISETP.GT.AND P4, PT, R2.reuse, 0x8, PT ;  /* 0x000000080200780c */ /* 0x040fe40003f84270 */
[C---:B------:R-:W-:Y:S02]  /*2860*/  ISETP.GT.AND P3, PT, R2.reuse, 0x9, PT ;  /* 0x000000090200780c */ /* 0x040fe40003f64270 */
[----:B------:R-:W-:Y:S01]  /*2870*/  ISETP.GT.AND P2, PT, R2, 0x10, PT ;  /* 0x000000100200780c */ /* 0x000fe20003f44270 */
        /* <DEDUP_REMOVED lines=23> */
[----:B------:R-:W-:Y:S03]  /*29f0*/  HGMMA.64x16x16.F32.BF16 R24, gdesc[UR16], R24, gsb0 ;  /* 0x00200000101879f0 */ /* 0x000fe60008001818 */
        /* <DEDUP_REMOVED lines=188> */
[----:B------:R-:W-:Y:S02]  /*35c0*/  UIADD3 UR6, UR5, 0xc06, URZ ;  /* 0x00000c0605067890 */ /* 0x000fe4000fffe03f */
[----:B------:R-:W-:-:S05]  /*35d0*/  UIADD3 UR5, UR4, 0x984, URZ ;  /* 0x0000098404057890 */ /* 0x000fca000fffe03f */
[----:B------:R-:W-:Y:S01]  /*35e0*/  UMOV UR56, UR6 ;  /* 0x0000000600387c82 */ /* 0x000fe20008000000 */
[----:B------:R-:W-:Y:S01]  /*35f0*/  UIADD3 UR6, UR4, 0x986, URZ ;  /* 0x0000098604067890 */ /* 0x000fe2000fffe03f */
[----:B------:R-:W-:Y:S01]  /*3600*/  IMAD.U32 R6, RZ, RZ, UR56 ;  /* 0x00000038ff067e24 */ /* 0x000fe2000f8e00ff */
[----:B------:R-:W-:Y:S01]  /*3610*/  UMOV UR10, UR56 ;  /* 0x00000038000a7c82 */ /* 0x000fe20008000000 */
        /* <DEDUP_REMOVED lines=35> */
[----:B------:R-:W-:Y:S01]  /*3850*/  WARPGROUP.ARRIVE ;  /* 0x00000000000079c5 */ /* 0x000fe20000000000 */
[----:B------:R-:W-:Y:S02]  /*3860*/  FSEL R56, R56, -INF , P6 ;  /* 0xff80000038387808 */ /* 0x000fe40003000000 */
[----:B------:R-:W-:-:S02]  /*3870*/  FSEL R57, R57, -INF , P5 ;  /* 0xff80000039397808 */ /* 0x000fc40002800000 */
[----:B------:R-:W-:Y:S01]  /*3880*/  FSEL R60, R60, -INF , P4 ;  /* 0xff8000003c3c7808 */ /* 0x000fe20002000000 */
[----:B------:R-:W-:Y:S01]  /*3890*/  HGMMA.64x16x16.F32.BF16 R48, gdesc[UR56], R48, gsb0 ;  /* 0x00200000383079f0 */ /* 0x000fe20008001830 */
[----:B------:R-:W-:Y:S01]  /*38a0*/  UIADD3 UR58, UR4, 0x886, URZ ;  /* 0x00000886043a7890 */ /* 0x000fe2000fffe03f */
[----:B------:R-:W-:Y:S01]  /*38b0*/  FMNMX.FTZ R3, R56, R57, !PT ;  /* 0x0000003938037209 */ /* 0x000fe20007810000 */
[----:B------:R-:W-:Y:S01]  /*38c0*/  UMOV UR56, UR10 ;  /* 0x0000000a00387c82 */ /* 0x000fe20008000000 */
[----:B------:R-:W-:Y:S01]  /*38d0*/  UMOV UR57, UR11 ;  /* 0x0000000b00397c82 */ /* 0x000fe20008000000 */
[----:B------:R-:W-:Y:S01]  /*38e0*/  UMOV UR59, 0x40000040 ;  /* 0x40000040003b7882 */ /* 0x000fe20000000000 */
[----:B------:R-:W-:Y:S02]  /*38f0*/  FSEL R61, R61, -INF , P3 ;  /* 0xff8000003d3d7808 */ /* 0x000fe40001800000 */
[----:B------:R-:W-:Y:S02]  /*3900*/  FMNMX.FTZ R4, R60, R3, !PT ;  /* 0x000000033c047209 */ /* 0x000fe40007810000 */
[----:B------:R-:W-:-:S02]  /*3910*/  FSEL R58, R58, -INF , P6 ;  /* 0xff8000003a3a7808 */ /* 0x000fc40003000000 */
[C---:B------:R-:W-:Y:S02]  /*3920*/  ISETP.GT.AND P6, PT, R2.reuse, 0x11, PT ;  /* 0x000000110200780c */ /* 0x040fe40003fc4270 */
[----:B------:R-:W-:Y:S02]  /*3930*/  FMNMX.FTZ R3, R61, R4, !PT ;  /* 0x000000043d037209 */ /* 0x000fe40007810000 */
[----:B------:R-:W-:Y:S02]  /*3940*/  FSEL R59, R59, -INF , P5 ;  /* 0xff8000003b3b7808 */ /* 0x000fe40002800000 */
[----:B------:R-:W-:Y:S02]  /*3950*/  ISETP.GT.AND P5, PT, R2, 0x18, PT ;  /* 0x000000180200780c */ /* 0x000fe40003fa4270 */
[----:B------:R-:W-:Y:S02]  /*3960*/  FSEL R62, R62, -INF , P4 ;  /* 0xff8000003e3e7808 */ /* 0x000fe40002000000 */
[----:B------:R-:W-:-:S02]  /*3970*/  ISETP.GT.AND P4, PT, R2, 0x19, PT ;  /* 0x000000190200780c */ /* 0x000fc40003f84270 */
[----:B------:R-:W-:Y:S02]  /*3980*/  FSEL R63, R63, -INF , P3 ;  /* 0xff8000003f3f7808 */ /* 0x000fe40001800000 */
[----:B------:R-:W-:Y:S01]  /*3990*/  ISETP.GT.AND P3, PT, R2, 0x20, PT ;  /* 0x000000200200780c */ /* 0x000fe20003f64270 */
[----:B------:R-:W-:Y:S02]  /*39a0*/  WARPGROUP.DEPBAR.LE gsb0, 0x0 ;  /* 0x00008000000079c5 */ /* 0x000fe40000010000 */
[----:B------:R-:W-:Y:S01]  /*39b0*/  WARPGROUP.ARRIVE ;  /* 0x00000000000079c5 */ /* 0x000fe20000000000 */
[----:B------:R-:W-:Y:S02]  /*39c0*/  FSEL R48, R48, -INF , P2 ;  /* 0xff80000030307808 */ /* 0x000fe40001000000 */
[----:B------:R-:W-:Y:S02]  /*39d0*/  FSEL R49, R49, -INF , P6 ;  /* 0xff80000031317808 */ /* 0x000fe40003000000 */
[----:B------:R-:W-:Y:S01]  /*39e0*/  FMNMX.FTZ R4, R48, R3, !PT ;  /* 0x0000000330047209 */ /* 0x000fe20007810000 */
[----:B------:R-:W-:Y:S01]  /*39f0*/  HGMMA.64x16x16.F32.BF16 R40, gdesc[UR56], R40, gsb0 ;  /* 0x00200000382879f0 */ /* 0x000fe20008001828 */
[----:B------:R-:W-:Y:S01]  /*3a00*/  UIADD3 UR58, UR4, 0x906, URZ ;  /* 0x00000906043a7890 */ /* 0x000fe2000fffe03f */
[----:B------:R-:W-:Y:S01]  /*3a10*/  FSEL R52, R52, -INF , P5 ;  /* 0xff80000034347808 */ /* 0x000fe20002800000 */
[----:B------:R-:W-:Y:S01]  /*3a20*/  UMOV UR56, UR10 ;  /* 0x0000000a00387c82 */ /* 0x000fe20008000000 */
[----:B------:R-:W-:Y:S01]  /*3a30*/  UMOV UR57, UR11 ;  /* 0x0000000b00397c82 */ /* 0x000fe20008000000 */
[----:B------:R-:W-:Y:S01]  /*3a40*/  UMOV UR59, 0x40000040 ;  /* 0x40000040003b7882 */ /* 0x000fe20000000000 */
[----:B------:R-:W-:Y:S01]  /*3a50*/  UMOV UR4, UR10 ;  /* 0x0000000a00047c82 */ /* 0x000fe20008000000 */
[----:B------:R-:W-:Y:S01]  /*3a60*/  FMNMX.FTZ R3, R49, R4, !PT ;  /* 0x0000000431037209 */ /* 0x000fe20007810000 */
[----:B------:R-:W-:Y:S01]  /*3a70*/  ULDC UR10, c[0x0][0x988] ;  /* 0x00026200000a7ab9 */ /* 0x000fe20000000800 */
[----:B------:R-:W-:-:S02]  /*3a80*/  FSEL R53, R53, -INF , P4 ;  /* 0xff80000035357808 */ /* 0x000fc40002000000 */
[----:B------:R-:W-:Y:S02]  /*3a90*/  FMNMX.FTZ R4, R52, R3, !PT ;  /* 0x0000000334047209 */ /* 0x000fe40007810000 */
[----:B------:R-:W-:Y:S02]  /*3aa0*/  FSEL R50, R50, -INF , P2 ;  /* 0xff80000032327808 */ /* 0x000fe40001000000 */
[C---:B------:R-:W-:Y:S02]  /*3ab0*/  ISETP.GT.AND P2, PT, R2.reuse, 0x21, PT ;  /* 0x000000210200780c */ /* 0x040fe40003f44270 */
[----:B------:R-:W-:Y:S02]  /*3ac0*/  FMNMX.FTZ R3, R53, R4, !PT ;  /* 0x0000000435037209 */ /* 0x000fe40007810000 */
[----:B------:R-:W-:Y:S02]  /*3ad0*/  FSEL R51, R51, -INF , P6 ;  /* 0xff80000033337808 */ /* 0x000fe40003000000 */
[----:B------:R-:W-:-:S02]  /*3ae0*/  ISETP.GT.AND P6, PT, R2, 0x28, PT ;  /* 0x000000280200780c */ /* 0x000fc40003fc4270 */
[----:B------:R-:W-:Y:S02]  /*3af0*/  FSEL R54, R54, -INF , P5 ;  /* 0xff80000036367808 */ /* 0x000fe40002800000 */
[C---:B------:R-:W-:Y:S02]  /*3b00*/  ISETP.GT.AND P5, PT, R2.reuse, 0x29, PT ;  /* 0x000000290200780c */ /* 0x040fe40003fa4270 */
[----:B------:R-:W-:Y:S02]  /*3b10*/  FSEL R55, R55, -INF , P4 ;  /* 0xff80000037377808 */ /* 0x000fe40002000000 */
[----:B------:R-:W-:Y:S01]  /*3b20*/  ISETP.GT.AND P4, PT, R2, 0x30, PT ;  /* 0x000000300200780c */ /* 0x000fe20003f84270 */
[----:B------:R-:W-:Y:S02]  /*3b30*/  WARPGROUP.DEPBAR.LE gsb0, 0x0 ;  /* 0x00008000000079c5 */ /* 0x000fe40000010000 */
[----:B------:R-:W-:Y:S01]  /*3b40*/  WARPGROUP.ARRIVE ;  /* 0x00000000000079c5 */ /* 0x000fe20000000000 */
[----:B------:R-:W-:-:S02]  /*3b50*/  FSEL R40, R40, -INF , P3 ;  /* 0xff80000028287808 */ /* 0x000fc40001800000 */
[----:B------:R-:W-:Y:S02]  /*3b60*/  FSEL R41, R41, -INF , P2 ;  /* 0xff80000029297808 */ /* 0x000fe40001000000 */
[----:B------:R-:W-:Y:S01]  /*3b70*/  FMNMX.FTZ R4, R40, R3, !PT ;  /* 0x0000000328047209 */ /* 0x000fe20007810000 */
[----:B------:R-:W-:Y:S01]  /*3b80*/  HGMMA.64x16x16.F32.BF16 R32, gdesc[UR56], R32, gsb0 ;  /* 0x00200000382079f0 */ /* 0x000fe20008001820 */
[----:B------:R-:W-:Y:S02]  /*3b90*/  FSEL R44, R44, -INF , P6 ;  /* 0xff8000002c2c7808 */ /* 0x000fe40003000000 */
[----:B------:R-:W-:Y:S02]  /*3ba0*/  FMNMX.FTZ R3, R41, R4, !PT ;  /* 0x0000000429037209 */ /* 0x000fe40007810000 */
[----:B------:R-:W-:Y:S02]  /*3bb0*/  FSEL R45, R45, -INF , P5 ;  /* 0xff8000002d2d7808 */ /* 0x000fe40002800000 */
[----:B------:R-:W-:-:S02]  /*3bc0*/  FMNMX.FTZ R4, R44, R3, !PT ;  /* 0x000000032c047209 */ /* 0x000fc40007810000 */
[----:B------:R-:W-:Y:S02]  /*3bd0*/  FSEL R42, R42, -INF , P3 ;  /* 0xff8000002a2a7808 */ /* 0x000fe40001800000 */
[C---:B------:R-:W-:Y:S02]  /*3be0*/  ISETP.GT.AND P3, PT, R2.reuse, 0x31, PT ;  /* 0x000000310200780c */ /* 0x040fe40003f64270 */
[----:B------:R-:W-:Y:S02]  /*3bf0*/  FMNMX.FTZ R3, R45, R4, !PT ;  /* 0x000000042d037209 */ /* 0x000fe40007810000 */
[----:B------:R-:W-:Y:S02]  /*3c00*/  FSEL R43, R43, -INF , P2 ;  /* 0xff8000002b2b7808 */ /* 0x000fe40001000000 */
[----:B------:R-:W-:Y:S02]  /*3c10*/  ISETP.GT.AND P2, PT, R2, 0x38, PT ;  /* 0x000000380200780c */ /* 0x000fe40003f44270 */
[----:B------:R-:W-:-:S02]  /*3c20*/  FSEL R46, R46, -INF , P6 ;  /* 0xff8000002e2e7808 */ /* 0x000fc40003000000 */
[C---:B------:R-:W-:Y:S02]  /*3c30*/  ISETP.GT.AND P6, PT, R2.reuse, 0x39, PT ;  /* 0x000000390200780c */ /* 0x040fe40003fc4270 */
[----:B------:R-:W-:Y:S02]  /*3c40*/  FSEL R47, R47, -INF , P5 ;  /* 0xff8000002f2f7808 */ /* 0x000fe40002800000 */
[----:B------:R-:W-:Y:S01]  /*3c50*/  ISETP.GT.AND P5, PT, R2, 0x40, PT ;  /* 0x000000400200780c */ /* 0x000fe20003fa4270 */
[----:B------:R-:W-:Y:S02]  /*3c60*/  WARPGROUP.DEPBAR.LE gsb0, 0x0 ;  /* 0x00008000000079c5 */ /* 0x000fe40000010000 */
[----:B------:R-:W-:Y:S01]  /*3c70*/  WARPGROUP.ARRIVE ;  /* 0x00000000000079c5 */ /* 0x000fe20000000000 */
[----:B------:R-:W-:Y:S02]  /*3c80*/  FSEL R32, R32, -INF , P4 ;  /* 0xff80000020207808 */ /* 0x000fe40002000000 */
[----:B------:R-:W-:-:S02]  /*3c90*/  FSEL R33, R33, -INF , P3 ;  /* 0xff80000021217808 */ /* 0x000fc40001800000 */
[----:B------:R-:W-:Y:S01]  /*3ca0*/  FMNMX.FTZ R4, R32, R3, !PT ;  /* 0x0000000320047209 */ /* 0x000fe20007810000 */
[----:B------:R-:W-:Y:S01]  /*3cb0*/  HGMMA.64x16x16.F32.BF16 R24, gdesc[UR4], R24, gsb0 ;  /* 0x00200000041879f0 */ /* 0x000fe20008001818 */
[----:B------:R-:W-:Y:S02]  /*3cc0*/  FSEL R36, R36, -INF , P2 ;  /* 0xff80000024247808 */ /* 0x000fe40001000000 */
[----:B------:R-:W-:Y:S02]  /*3cd0*/  FMNMX.FTZ R3, R33, R4, !PT ;  /* 0x0000000421037209 */ /* 0x000fe40007810000 */
        /* <DEDUP_REMOVED lines=9> */
[----:B------:R-:W-:Y:S01]  /*3d70*/  FSEL R39, R39, -INF , P6 ;  /* 0xff80000027277808 */ /* 0x000fe20003000000 */
[----:B------:R-:W-:Y:S02]  /*3d80*/  WARPGROUP.DEPBAR.LE gsb0, 0x0 ;  /* 0x00008000000079c5 */ /* 0x000fe40000010000 */
[----:B------:R-:W-:Y:S01]  /*3d90*/  FSEL R24, R24, -INF , P5 ;  /* 0xff80000018187808 */ /* 0x000fe20002800000 */
[----:B------:R0:W-:Y:S01]  /*3da0*/  @!P1 SYNCS.ARRIVE.TRANS64.RED.A1T0 RZ, [R0+URZ], RZ ;  /* 0x000000ff00ff99a7 */ /* 0x0001e2000810043f */
[----:B------:R-:W-:Y:S02]  /*3db0*/  FSEL R25, R25, -INF , P4 ;  /* 0xff80000019197808 */ /* 0x000fe40002000000 */
[----:B------:R-:W-:Y:S02]  /*3dc0*/  FMNMX.FTZ R4, R24, R3, !PT ;  /* 0x0000000318047209 */ /* 0x000fe40007810000 */
[----:B------:R-:W-:Y:S02]  /*3dd0*/  FSEL R28, R28, -INF , P3 ;  /* 0xff8000001c1c7808 */ /* 0x000fe40001800000 */
[----:B------:R-:W-:-:S02]  /*3de0*/  FMNMX.FTZ R3, R25, R4, !PT ;  /* 0x0000000419037209 */ /* 0x000fc40007810000 */
[----:B------:R-:W-:Y:S02]  /*3df0*/  FSEL R29, R29, -INF , P2 ;  /* 0xff8000001d1d7808 */ /* 0x000fe40001000000 */
[----:B------:R-:W-:Y:S02]  /*3e00*/  FMNMX.FTZ R2, R28, R3, !PT ;  /* 0x000000031c027209 */ /* 0x000fe40007810000 */
[----:B------:R-:W-:Y:S02]  /*3e10*/  FSEL R26, R26, -INF , P5 ;  /* 0xff8000001a1a7808 */ /* 0x000fe40002800000 */
[----:B------:R-:W-:Y:S02]  /*3e20*/  FMNMX.FTZ R5, R29, R2, !PT ;  /* 0x000000021d057209 */ /* 0x000fe40007810000 */
[----:B------:R-:W-:Y:S02]  /*3e30*/  FSEL R27, R27, -INF , P4 ;  /* 0xff8000001b1b7808 */ /* 0x000fe40002000000 */
[----:B------:R-:W-:Y:S01]  /*3e40*/  FSEL R30, R30, -INF , P3 ;  /* 0xff8000001e1e7808 */ /* 0x000fe20001800000 */
[----:B------:R-:W1:Y:S01]  /*3e50*/  SHFL.BFLY PT, R2, R5, 0x2, 0x1f ;  /* 0x0c401f0005027f89 */ /* 0x000e6200000e0000 */
[----:B------:R-:W-:-:S02]  /*3e60*/  FSEL R31, R31, -INF , P2 ;  /* 0xff8000001f1f7808 */ /* 0x000fc40001000000 */
[----:B-1----:R-:W-:-:S05]  /*3e70*/  FMNMX.FTZ R14, R5, R2, !PT ;  /* 0x00000002050e7209 */ /* 0x002fca0007810000 */
[----:B------:R-:W1:Y:S02]  /*3e80*/  SHFL.BFLY PT, R3, R14, 0x1, 0x1f ;  /* 0x0c201f000e037f89 */ /* 0x000e6400000e0000 */
[----:B-1----:R-:W-:Y:S02]  /*3e90*/  FMNMX.FTZ R4, R14, R3, !PT ;  /* 0x000000030e047209 */ /* 0x002fe40007810000 */
[----:B------:R-:W-:Y:S02]  /*3ea0*/  FMNMX.FTZ R3, R58, R59, !PT ;  /* 0x0000003b3a037209 */ /* 0x000fe40007810000 */
[C---:B------:R-:W-:Y:S01]  /*3eb0*/  FSETP.NEU.FTZ.AND P0, PT, R4.reuse, -INF , PT ;  /* 0xff8000000400780b */ /* 0x040fe20003f1d000 */
[----:B------:R-:W-:-:S05]  /*3ec0*/  FMUL.FTZ R2, R4, UR10 ;  /* 0x0000000a04027c20 */ /* 0x000fca0008410000 */
[----:B------:R-:W-:Y:S02]  /*3ed0*/  FSEL R20, R2, RZ, P0 ;  /* 0x000000ff02147208 */ /* 0x000fe40000000000 */
[----:B------:R-:W-:Y:S02]  /*3ee0*/  FMNMX.FTZ R2, R62, R3, !PT ;  /* 0x000000033e027209 */ /* 0x000fe40007810000 */
[----:B------:R-:W-:Y:S01]  /*3ef0*/  ISETP.NE.AND P0, PT, R21, RZ, PT ;  /* 0x000000ff1500720c */ /* 0x000fe20003f05270 */
[--C-:B------:R-:W-:Y:S01]  /*3f00*/  FFMA.FTZ R56, R56, UR10, -R20.reuse ;  /* 0x0000000a38387c23 */ /* 0x100fe20008010814 */
[----:B------:R-:W-:Y:S01]  /*3f10*/  FMNMX.FTZ R3, R63, R2, !PT ;  /* 0x000000023f037209 */ /* 0x000fe20007810000 */
[--C-:B------:R-:W-:Y:S01]  /*3f20*/  FFMA.FTZ R57, R57, UR10, -R20.reuse ;  /* 0x0000000a39397c23 */ /* 0x100fe20008010814 */
[--C-:B------:R-:W-:Y:S01]  /*3f30*/  FFMA.FTZ R60, R60, UR10, -R20.reuse ;  /* 0x0000000a3c3c7c23 */ /* 0x100fe20008010814 */
[--C-:B------:R-:W-:Y:S01]  /*3f40*/  FFMA.FTZ R61, R61, UR10, -R20.reuse ;  /* 0x0000000a3d3d7c23 */ /* 0x100fe20008010814 */
[----:B------:R-:W-:Y:S01]  /*3f50*/  FMNMX.FTZ R2, R50, R3, !PT ;  /* 0x0000000332027209 */ /* 0x000fe20007810000 */
[----:B------:R-:W-:Y:S01]  /*3f60*/  MUFU.EX2 R56, R56 ;  /* 0x0000003800387308 */ /* 0x000fe20000000800 */
[--C-:B------:R-:W-:Y:S01]  /*3f70*/  FFMA.FTZ R48, R48, UR10, -R20.reuse ;  /* 0x0000000a30307c23 */ /* 0x100fe20008010814 */
[--C-:B------:R-:W-:Y:S01]  /*3f80*/  FFMA.FTZ R49, R49, UR10, -R20.reuse ;  /* 0x0000000a31317c23 */ /* 0x100fe20008010814 */
[----:B------:R-:W-:Y:S01]  /*3f90*/  FMNMX.FTZ R3, R51, R2, !PT ;  /* 0x0000000233037209 */ /* 0x000fe20007810000 */
[--C-:B------:R-:W-:Y:S01]  /*3fa0*/  FFMA.FTZ R52, R52, UR10, -R20.reuse ;  /* 0x0000000a34347c23 */ /* 0x100fe20008010814 */
[--C-:B------:R-:W-:Y:S01]  /*3fb0*/  FFMA.FTZ R53, R53, UR10, -R20.reuse ;  /* 0x0000000a35357c23 */ /* 0x100fe20008010814 */
[--C-:B------:R-:W-:Y:S01]  /*3fc0*/  FFMA.FTZ R40, R40, UR10, -R20.reuse ;  /* 0x0000000a28287c23 */ /* 0x100fe20008010814 */
[----:B------:R-:W-:Y:S01]  /*3fd0*/  FMNMX.FTZ R2, R54, R3, !PT ;  /* 0x0000000336027209 */ /* 0x000fe20007810000 */
[----:B------:R-:W1:Y:S01]  /*3fe0*/  MUFU.EX2 R57, R57 ;  /* 0x0000003900397308 */ /* 0x000e620000000800 */
[--C-:B------:R-:W-:Y:S01]  /*3ff0*/  FFMA.FTZ R41, R41, UR10, -R20.reuse ;  /* 0x0000000a29297c23 */ /* 0x100fe20008010814 */
[--C-:B------:R-:W-:Y:S01]  /*4000*/  FFMA.FTZ R44, R44, UR10, -R20.reuse ;  /* 0x0000000a2c2c7c23 */ /* 0x100fe20008010814 */
[----:B------:R-:W-:Y:S01]  /*4010*/  FMNMX.FTZ R3, R55, R2, !PT ;  /* 0x0000000237037209 */ /* 0x000fe20007810000 */
[--C-:B------:R-:W-:Y:S01]  /*4020*/  FFMA.FTZ R45, R45, UR10, -R20.reuse ;  /* 0x0000000a2d2d7c23 */ /* 0x100fe20008010814 */
[--C-:B------:R-:W-:Y:S01]  /*4030*/  FFMA.FTZ R32, R32, UR10, -R20.reuse ;  /* 0x0000000a20207c23 */ /* 0x100fe20008010814 */
[--C-:B------:R-:W-:Y:S01]  /*4040*/  FFMA.FTZ R33, R33, UR10, -R20.reuse ;  /* 0x0000000a21217c23 */ /* 0x100fe20008010814 */
[----:B------:R-:W-:Y:S01]  /*4050*/  FMNMX.FTZ R2, R42, R3, !PT ;  /* 0x000000032a027209 */ /* 0x000fe20007810000 */
[----:B------:R-:W2:Y:S01]  /*4060*/  MUFU.EX2 R60, R60 ;  /* 0x0000003c003c7308 */ /* 0x000ea20000000800 */
[--C-:B------:R-:W-:Y:S01]  /*4070*/  FFMA.FTZ R36, R36, UR10, -R20.reuse ;  /* 0x0000000a24247c23 */ /* 0x100fe20008010814 */
[--C-:B------:R-:W-:Y:S01]  /*4080*/  FFMA.FTZ R37, R37, UR10, -R20.reuse ;  /* 0x0000000a25257c23 */ /* 0x100fe20008010814 */
[----:B------:R-:W-:Y:S01]  /*4090*/  FMNMX.FTZ R3, R43, R2, !PT ;  /* 0x000000022b037209 */ /* 0x000fe20007810000 */
[--C-:B------:R-:W-:Y:S01]  /*40a0*/  FFMA.FTZ R24, R24, UR10, -R20.reuse ;  /* 0x0000000a18187c23 */ /* 0x100fe20008010814 */
[--C-:B------:R-:W-:Y:S01]  /*40b0*/  FFMA.FTZ R25, R25, UR10, -R20.reuse ;  /* 0x0000000a19197c23 */ /* 0x100fe20008010814 */
[--C-:B------:R-:W-:Y:S01]  /*40c0*/  FFMA.FTZ R28, R28, UR10, -R20.reuse ;  /* 0x0000000a1c1c7c23 */ /* 0x100fe20008010814 */
[----:B------:R-:W-:Y:S01]  /*40d0*/  FMNMX.FTZ R2, R46, R3, !PT ;  /* 0x000000032e027209 */ /* 0x000fe20007810000 */
[----:B------:R-:W3:Y:S01]  /*40e0*/  MUFU.EX2 R61, R61 ;  /* 0x0000003d003d7308 */ /* 0x000ee20000000800 */
[----:B-1----:R-:W-:Y:S01]  /*40f0*/  FADD.FTZ R21, R56, R57 ;  /* 0x0000003938157221 */ /* 0x002fe20000010000 */
[----:B------:R-:W-:Y:S01]  /*4100*/  FFMA.FTZ R20, R29, UR10, -R20 ;  /* 0x0000000a1d147c23 */ /* 0x000fe20008010814 */
[----:B------:R-:W-:-:S02]  /*4110*/  FMNMX.FTZ R3, R47, R2, !PT ;  /* 0x000000022f037209 */ /* 0x000fc40007810000 */
[----:B------:R-:W-:Y:S01]  /*4120*/  F2FP.BF16.F32.PACK_AB R208, R57, R56 ;  /* 0x0000003839d0723e */ /* 0x000fe200000010ff */
[----:B------:R-:W-:Y:S01]  /*4130*/  IMAD.MOV.U32 R57, RZ, RZ, R151 ;  /* 0x000000ffff397224 */ /* 0x000fe200078e0097 */
[----:B------:R-:W-:Y:S01]  /*4140*/  FMNMX.FTZ R2, R34, R3, !PT ;  /* 0x0000000322027209 */ /* 0x000fe20007810000 */
[----:B------:R-:W1:Y:S01]  /*4150*/  MUFU.EX2 R48, R48 ;  /* 0x0000003000307308 */ /* 0x000e620000000800 */
[----:B--2---:R-:W-:Y:S01]  /*4160*/  FADD.FTZ R14, R60, R21 ;  /* 0x000000153c0e7221 */ /* 0x004fe20000010000 */
[----:B------:R-:W-:Y:S01]  /*4170*/  IMAD.MOV.U32 R56, RZ, RZ, R151 ;  /* 0x000000ffff387224 */ /* 0x000fe200078e0097 */
[----:B------:R-:W-:-:S04]  /*4180*/  FMNMX.FTZ R3, R35, R2, !PT ;  /* 0x0000000223037209 */ /* 0x000fc80007810000 */
[----:B------:R-:W-:Y:S01]  /*4190*/  FMNMX.FTZ R2, R38, R3, !PT ;  /* 0x0000000326027209 */ /* 0x000fe20007810000 */
[----:B------:R-:W2:Y:S01]  /*41a0*/  MUFU.EX2 R49, R49 ;  /* 0x0000003100317308 */ /* 0x000ea20000000800 */
[C---:B---3--:R-:W-:Y:S01]  /*41b0*/  FADD.FTZ R21, R61.reuse, R14 ;  /* 0x0000000e3d157221 */ /* 0x048fe20000010000 */
[----:B------:R-:W-:Y:S01]  /*41c0*/  F2FP.BF16.F32.PACK_AB R210, R61, R60 ;  /* 0x0000003c3dd2723e */ /* 0x000fe200000010ff */
[--C-:B------:R-:W-:Y:S01]  /*41d0*/  IMAD.MOV.U32 R61, RZ, RZ, R151.reuse ;  /* 0x000000ffff3d7224 */ /* 0x100fe200078e0097 */
[----:B------:R-:W-:Y:S01]  /*41e0*/  FMNMX.FTZ R3, R39, R2, !PT ;  /* 0x0000000227037209 */ /* 0x000fe20007810000 */
[----:B------:R-:W-:-:S03]  /*41f0*/  IMAD.MOV.U32 R60, RZ, RZ, R151 ;  /* 0x000000ffff3c7224 */ /* 0x000fc600078e0097 */
[----:B------:R-:W-:Y:S01]  /*4200*/  FMNMX.FTZ R2, R26, R3, !PT ;  /* 0x000000031a027209 */ /* 0x000fe20007810000 */
[----:B------:R-:W-:Y:S01]  /*4210*/  MUFU.EX2 R52, R52 ;  /* 0x0000003400347308 */ /* 0x000fe20000000800 */
[----:B-1----:R-:W-:Y:S02]  /*4220*/  FADD.FTZ R14, R48, R21 ;  /* 0x00000015300e7221 */ /* 0x002fe40000010000 */
[----:B------:R-:W-:-:S04]  /*4230*/  FMNMX.FTZ R3, R27, R2, !PT ;  /* 0x000000021b037209 */ /* 0x000fc80007810000 */
[----:B------:R-:W-:Y:S01]  /*4240*/  FMNMX.FTZ R2, R30, R3, !PT ;  /* 0x000000031e027209 */ /* 0x000fe20007810000 */
[----:B------:R-:W1:Y:S01]  /*4250*/  MUFU.EX2 R53, R53 ;  /* 0x0000003500357308 */ /* 0x000e620000000800 */
[C---:B--2---:R-:W-:Y:S01]  /*4260*/  FADD.FTZ R29, R49.reuse, R14 ;  /* 0x0000000e311d7221 */ /* 0x044fe20000010000 */
[----:B------:R-:W-:Y:S01]  /*4270*/  F2FP.BF16.F32.PACK_AB R204, R49, R48 ;  /* 0x0000003031cc723e */ /* 0x000fe200000010ff */
[--C-:B------:R-:W-:Y:S01]  /*4280*/  IMAD.MOV.U32 R49, RZ, RZ, R151.reuse ;  /* 0x000000ffff317224 */ /* 0x100fe200078e0097 */
[----:B------:R-:W-:Y:S01]  /*4290*/  FMNMX.FTZ R2, R31, R2, !PT ;  /* 0x000000021f027209 */ /* 0x000fe20007810000 */
[----:B------:R-:W-:-:S03]  /*42a0*/  IMAD.MOV.U32 R48, RZ, RZ, R151 ;  /* 0x000000ffff307224 */ /* 0x000fc600078e0097 */
[----:B------:R-:W-:Y:S01]  /*42b0*/  MUFU.EX2 R40, R40 ;  /* 0x0000002800287308 */ /* 0x000fe20000000800 */
[----:B------:R-:W2:Y:S07]  /*42c0*/  SHFL.BFLY PT, R3, R2, 0x2, 0x1f ;  /* 0x0c401f0002037f89 */ /* 0x000eae00000e0000 */
[----:B------:R-:W3:Y:S01]  /*42d0*/  MUFU.EX2 R41, R41 ;  /* 0x0000002900297308 */ /* 0x000ee20000000800 */
[----:B-1----:R-:W-:-:S07]  /*42e0*/  F2FP.BF16.F32.PACK_AB R206, R53, R52 ;  /* 0x0000003435ce723e */ /* 0x002fce00000010ff */
[----:B------:R-:W-:Y:S08]  /*42f0*/  MUFU.EX2 R44, R44 ;  /* 0x0000002c002c7308 */ /* 0x000ff00000000800 */
[----:B------:R-:W1:Y:S01]  /*4300*/  MUFU.EX2 R45, R45 ;  /* 0x0000002d002d7308 */ /* 0x000e620000000800 */
[----:B--2---:R-:W-:Y:S02]  /*4310*/  FMNMX.FTZ R5, R2, R3, !PT ;  /* 0x0000000302057209 */ /* 0x004fe40007810000 */
[----:B---3--:R-:W-:-:S03]  /*4320*/  F2FP.BF16.F32.PACK_AB R200, R41, R40 ;  /* 0x0000002829c8723e */ /* 0x008fc600000010ff */
[----:B------:R-:W2:Y:S02]  /*4330*/  SHFL.BFLY PT, R2, R5, 0x1, 0x1f ;  /* 0x0c201f0005027f89 */ /* 0x000ea400000e0000 */
[----:B------:R-:W-:Y:S08]  /*4340*/  MUFU.EX2 R32, R32 ;  /* 0x0000002000207308 */ /* 0x000ff00000000800 */
[----:B------:R-:W3:Y:S01]  /*4350*/  MUFU.EX2 R33, R33 ;  /* 0x0000002100217308 */ /* 0x000ee20000000800 */
[----:B-1----:R-:W-:-:S07]  /*4360*/  F2FP.BF16.F32.PACK_AB R202, R45, R44 ;  /* 0x0000002c2dca723e */ /* 0x002fce00000010ff */
[----:B------:R-:W-:Y:S01]  /*4370*/  MUFU.EX2 R36, R36 ;  /* 0x0000002400247308 */ /* 0x000fe20000000800 */
[----:B--2---:R-:W-:-:S07]  /*4380*/  FMNMX.FTZ R3, R5, R2, !PT ;  /* 0x0000000205037209 */ /* 0x004fce0007810000 */
[----:B------:R1:W-:Y:S01]  /*4390*/  MUFU.EX2 R5, R20 ;  /* 0x0000001400057308 */ /* 0x0003e20000000800 */
[----:B---3--:R-:W-:Y:S01]  /*43a0*/  F2FP.BF16.F32.PACK_AB R196, R33, R32 ;  /* 0x0000002021c4723e */ /* 0x008fe200000010ff */
[C---:B------:R-:W-:Y:S01]  /*43b0*/  FMUL.FTZ R2, R3.reuse, UR10 ;  /* 0x0000000a03027c20 */ /* 0x040fe20008410000 */
[----:B------:R-:W-:-:S04]  /*43c0*/  FSETP.NEU.FTZ.AND P2, PT, R3, -INF , PT ;  /* 0xff8000000300780b */ /* 0x000fc80003f5d000 */
[----:B------:R-:W-:Y:S01]  /*43d0*/  FSEL R2, R2, RZ, P2 ;  /* 0x000000ff02027208 */ /* 0x000fe20001000000 */
[----:B-1----:R-:W-:Y:S01]  /*43e0*/  FADD.FTZ R20, R52, R29 ;  /* 0x0000001d34147221 */ /* 0x002fe20000010000 */
[----:B------:R-:W1:Y:S01]  /*43f0*/  MUFU.EX2 R37, R37 ;  /* 0x0000002500257308 */ /* 0x000e620000000800 */
[----:B------:R-:W-:Y:S01]  /*4400*/  PLOP3.LUT P2, PT, PT, PT, UP0, 0x80, 0x0 ;  /* 0x000000000000781c */ /* 0x000fe20003f4f008 */
[----:B------:R-:W-:Y:S02]  /*4410*/  IMAD.MOV.U32 R52, RZ, RZ, R151 ;  /* 0x000000ffff347224 */ /* 0x000fe400078e0097 */
[--C-:B------:R-:W-:Y:S01]  /*4420*/  FFMA.FTZ R58, R58, UR10, -R2.reuse ;  /* 0x0000000a3a3a7c23 */ /* 0x100fe20008010802 */
[--C-:B------:R-:W-:Y:S01]  /*4430*/  FFMA.FTZ R59, R59, UR10, -R2.reuse ;  /* 0x0000000a3b3b7c23 */ /* 0x100fe20008010802 */
[--C-:B------:R-:W-:Y:S01]  /*4440*/  FFMA.FTZ R62, R62, UR10, -R2.reuse ;  /* 0x0000000a3e3e7c23 */ /* 0x100fe20008010802 */
[--C-:B------:R-:W-:Y:S01]  /*4450*/  FFMA.FTZ R63, R63, UR10, -R2.reuse ;  /* 0x0000000a3f3f7c23 */ /* 0x100fe20008010802 */
[--C-:B------:R-:W-:Y:S01]  /*4460*/  FFMA.FTZ R50, R50, UR10, -R2.reuse ;  /* 0x0000000a32327c23 */ /* 0x100fe20008010802 */
[--C-:B------:R-:W-:Y:S01]  /*4470*/  FFMA.FTZ R51, R51, UR10, -R2.reuse ;  /* 0x0000000a33337c23 */ /* 0x100fe20008010802 */
[----:B------:R-:W-:Y:S01]  /*4480*/  MUFU.EX2 R58, R58 ;  /* 0x0000003a003a7308 */ /* 0x000fe20000000800 */
[--C-:B------:R-:W-:Y:S01]  /*4490*/  FFMA.FTZ R54, R54, UR10, -R2.reuse ;  /* 0x0000000a36367c23 */ /* 0x100fe20008010802 */
[--C-:B------:R-:W-:Y:S01]  /*44a0*/  FFMA.FTZ R55, R55, UR10, -R2.reuse ;  /* 0x0000000a37377c23 */ /* 0x100fe20008010802 */
[--C-:B------:R-:W-:Y:S01]  /*44b0*/  FFMA.FTZ R42, R42, UR10, -R2.reuse ;  /* 0x0000000a2a2a7c23 */ /* 0x100fe20008010802 */
[----:B------:R-:W-:Y:S01]  /*44c0*/  FFMA.FTZ R43, R43, UR10, -R2 ;  /* 0x0000000a2b2b7c23 */ /* 0x000fe20008010802 */
[----:B------:R-:W-:Y:S01]  /*44d0*/  FADD.FTZ R29, R53, R20 ;  /* 0x00000014351d7221 */ /* 0x000fe20000010000 */
[--C-:B------:R-:W-:Y:S01]  /*44e0*/  FFMA.FTZ R46, R46, UR10, -R2.reuse ;  /* 0x0000000a2e2e7c23 */ /* 0x100fe20008010802 */
[--C-:B------:R-:W-:Y:S01]  /*44f0*/  FFMA.FTZ R47, R47, UR10, -R2.reuse ;  /* 0x0000000a2f2f7c23 */ /* 0x100fe20008010802 */
[----:B------:R-:W2:Y:S01]  /*4500*/  MUFU.EX2 R59, R59 ;  /* 0x0000003b003b7308 */ /* 0x000ea20000000800 */
[----:B------:R-:W-:Y:S01]  /*4510*/  FADD.FTZ R20, R40, R29 ;  /* 0x0000001d28147221 */ /* 0x000fe20000010000 */
[--C-:B------:R-:W-:Y:S01]  /*4520*/  FFMA.FTZ R34, R34, UR10, -R2.reuse ;  /* 0x0000000a22227c23 */ /* 0x100fe20008010802 */
[--C-:B------:R-:W-:Y:S01]  /*4530*/  FFMA.FTZ R35, R35, UR10, -R2.reuse ;  /* 0x0000000a23237c23 */ /* 0x100fe20008010802 */
[----:B------:R-:W-:Y:S01]  /*4540*/  FFMA.FTZ R38, R38, UR10, -R2 ;  /* 0x0000000a26267c23 */ /* 0x000fe20008010802 */
[----:B------:R-:W-:Y:S01]  /*4550*/  FADD.FTZ R29, R41, R20 ;  /* 0x00000014291d7221 */ /* 0x000fe20000010000 */
[--C-:B------:R-:W-:Y:S01]  /*4560*/  FFMA.FTZ R39, R39, UR10, -R2.reuse ;  /* 0x0000000a27277c23 */ /* 0x100fe20008010802 */
[--C-:B------:R-:W-:Y:S01]  /*4570*/  FFMA.FTZ R26, R26, UR10, -R2.reuse ;  /* 0x0000000a1a1a7c23 */ /* 0x100fe20008010802 */
[----:B------:R-:W3:Y:S01]  /*4580*/  MUFU.EX2 R62, R62 ;  /* 0x0000003e003e7308 */ /* 0x000ee20000000800 */
[----:B0-----:R-:W-:Y:S01]  /*4590*/  FADD.FTZ R0, R44, R29 ;  /* 0x0000001d2c007221 */ /* 0x001fe20000010000 */
[--C-:B------:R-:W-:Y:S01]  /*45a0*/  FFMA.FTZ R27, R27, UR10, -R2.reuse ;  /* 0x0000000a1b1b7c23 */ /* 0x100fe20008010802 */
[--C-:B------:R-:W-:Y:S01]  /*45b0*/  FFMA.FTZ R30, R30, UR10, -R2.reuse ;  /* 0x0000000a1e1e7c23 */ /* 0x100fe20008010802 */
[----:B------:R-:W-:Y:S01]  /*45c0*/  FFMA.FTZ R2, R31, UR10, -R2 ;  /* 0x0000000a1f027c23 */ /* 0x000fe20008010802 */
[----:B------:R-:W-:Y:S01]  /*45d0*/  FADD.FTZ R29, R45, R0 ;  /* 0x000000002d1d7221 */ /* 0x000fe20000010000 */
[----:B-1----:R-:W-:Y:S01]  /*45e0*/  F2FP.BF16.F32.PACK_AB R198, R37, R36 ;  /* 0x0000002425c6723e */ /* 0x002fe200000010ff */
[----:B------:R-:W-:Y:S01]  /*45f0*/  IMAD.MOV.U32 R53, RZ, RZ, R151 ;  /* 0x000000ffff357224 */ /* 0x000fe200078e0097 */
[----:B------:R-:W0:Y:S01]  /*4600*/  MUFU.EX2 R63, R63 ;  /* 0x0000003f003f7308 */ /* 0x000e220000000800 */
[----:B--2---:R-:W-:Y:S01]  /*4610*/  FADD.FTZ R21, R58, R59 ;  /* 0x0000003b3a157221 */ /* 0x004fe20000010000 */
[----:B------:R-:W-:Y:S01]  /*4620*/  F2FP.BF16.F32.PACK_AB R209, R59, R58 ;  /* 0x0000003a3bd1723e */ /* 0x000fe200000010ff */
[----:B------:R-:W-:-:S02]  /*4630*/  IMAD.MOV.U32 R59, RZ, RZ, R151 ;  /* 0x000000ffff3b7224 */ /* 0x000fc400078e0097 */
[--C-:B------:R-:W-:Y:S02]  /*4640*/  IMAD.MOV.U32 R58, RZ, RZ, R151.reuse ;  /* 0x000000ffff3a7224 */ /* 0x100fe400078e0097 */
[----:B------:R-:W-:Y:S01]  /*4650*/  IMAD.MOV.U32 R45, RZ, RZ, R151 ;  /* 0x000000ffff2d7224 */ /* 0x000fe200078e0097 */
[----:B------:R-:W1:Y:S01]  /*4660*/  MUFU.EX2 R50, R50 ;  /* 0x0000003200327308 */ /* 0x000e620000000800 */
[----:B---3--:R-:W-:Y:S01]  /*4670*/  FADD.FTZ R14, R62, R21 ;  /* 0x000000153e0e7221 */ /* 0x008fe20000010000 */
[--C-:B------:R-:W-:Y:S02]  /*4680*/  IMAD.MOV.U32 R44, RZ, RZ, R151.reuse ;  /* 0x000000ffff2c7224 */ /* 0x100fe400078e0097 */
[--C-:B------:R-:W-:Y:S02]  /*4690*/  IMAD.MOV.U32 R41, RZ, RZ, R151.reuse ;  /* 0x000000ffff297224 */ /* 0x100fe400078e0097 */
[--C-:B------:R-:W-:Y:S02]  /*46a0*/  IMAD.MOV.U32 R40, RZ, RZ, R151.reuse ;  /* 0x000000ffff287224 */ /* 0x100fe400078e0097 */
[----:B------:R-:W2:Y:S01]  /*46b0*/  MUFU.EX2 R51, R51 ;  /* 0x0000003300337308 */ /* 0x000ea20000000800 */
[C---:B0-----:R-:W-:Y:S01]  /*46c0*/  FADD.FTZ R21, R63.reuse, R14 ;  /* 0x0000000e3f157221 */ /* 0x041fe20000010000 */
[----:B------:R-:W-:Y:S01]  /*46d0*/  F2FP.BF16.F32.PACK_AB R211, R63, R62 ;  /* 0x0000003e3fd3723e */ /* 0x000fe200000010ff */
[----:B------:R-:W-:-:S02]  /*46e0*/  IMAD.MOV.U32 R63, RZ, RZ, R151 ;  /* 0x000000ffff3f7224 */ /* 0x000fc400078e0097 */
[--C-:B------:R-:W-:Y:S02]  /*46f0*/  IMAD.MOV.U32 R62, RZ, RZ, R151.reuse ;  /* 0x000000ffff3e7224 */ /* 0x100fe400078e0097 */
[----:B------:R-:W-:Y:S01]  /*4700*/  IMAD.MOV.U32 R31, RZ, RZ, R151 ;  /* 0x000000ffff1f7224 */ /* 0x000fe200078e0097 */
[----:B------:R-:W0:Y:S01]  /*4710*/  MUFU.EX2 R54, R54 ;  /* 0x0000003600367308 */ /* 0x000e220000000800 */
[----:B-1----:R-:W-:-:S07]  /*4720*/  FADD.FTZ R14, R50, R21 ;  /* 0x00000015320e7221 */ /* 0x002fce0000010000 */
[----:B------:R-:W1:Y:S01]  /*4730*/  MUFU.EX2 R55, R55 ;  /* 0x0000003700377308 */ /* 0x000e620000000800 */
[C---:B--2---:R-:W-:Y:S01]  /*4740*/  FADD.FTZ R21, R51.reuse, R14 ;  /* 0x0000000e33157221 */ /* 0x044fe20000010000 */
[----:B------:R-:W-:Y:S01]  /*4750*/  F2FP.BF16.F32.PACK_AB R205, R51, R50 ;  /* 0x0000003233cd723e */ /* 0x000fe200000010ff */
[--C-:B------:R-:W-:Y:S02]  /*4760*/  IMAD.MOV.U32 R51, RZ, RZ, R151.reuse ;  /* 0x000000ffff337224 */ /* 0x100fe400078e0097 */
[----:B------:R-:W-:-:S03]  /*4770*/  IMAD.MOV.U32 R50, RZ, RZ, R151 ;  /* 0x000000ffff327224 */ /* 0x000fc600078e0097 */
[----:B------:R-:W2:Y:S01]  /*4780*/  MUFU.EX2 R42, R42 ;  /* 0x0000002a002a7308 */ /* 0x000ea20000000800 */
[----:B0-----:R-:W-:-:S07]  /*4790*/  FADD.FTZ R14, R54, R21 ;  /* 0x00000015360e7221 */ /* 0x001fce0000010000 */
[----:B------:R-:W0:Y:S01]  /*47a0*/  MUFU.EX2 R43, R43 ;  /* 0x0000002b002b7308 */ /* 0x000e220000000800 */
[C---:B-1----:R-:W-:Y:S01]  /*47b0*/  FADD.FTZ R21, R55.reuse, R14 ;  /* 0x0000000e37157221 */ /* 0x042fe20000010000 */
[----:B------:R-:W-:Y:S01]  /*47c0*/  FADD.FTZ R14, R32, R29 ;  /* 0x0000001d200e7221 */ /* 0x000fe20000010000 */
[----:B------:R-:W-:Y:S01]  /*47d0*/  F2FP.BF16.F32.PACK_AB R207, R55, R54 ;  /* 0x0000003637cf723e */ /* 0x000fe200000010ff */
[--C-:B------:R-:W-:Y:S02]  /*47e0*/  IMAD.MOV.U32 R55, RZ, RZ, R151.reuse ;  /* 0x000000ffff377224 */ /* 0x100fe400078e0097 */
[----:B------:R-:W-:Y:S01]  /*47f0*/  FADD.FTZ R29, R33, R14 ;  /* 0x0000000e211d7221 */ /* 0x000fe20000010000 */
[----:B------:R-:W-:Y:S01]  /*4800*/  IMAD.MOV.U32 R54, RZ, RZ, R151 ;  /* 0x000000ffff367224 */ /* 0x000fe200078e0097 */
[----:B------:R-:W1:Y:S01]  /*4810*/  MUFU.EX2 R46, R46 ;  /* 0x0000002e002e7308 */ /* 0x000e620000000800 */
[----:B--2---:R-:W-:Y:S01]  /*4820*/  FADD.FTZ R0, R42, R21 ;  /* 0x000000152a007221 */ /* 0x004fe20000010000 */
[----:B------:R-:W-:Y:S01]  /*4830*/  FADD.FTZ R14, R36, R29 ;  /* 0x0000001d240e7221 */ /* 0x000fe20000010000 */
[----:B------:R-:W-:-:S02]  /*4840*/  IMAD.MOV.U32 R36, RZ, RZ, R151 ;  /* 0x000000ffff247224 */ /* 0x000fc400078e0097 */
[--C-:B------:R-:W-:Y:S02]  /*4850*/  IMAD.MOV.U32 R33, RZ, RZ, R151.reuse ;  /* 0x000000ffff217224 */ /* 0x100fe400078e0097 */
[----:B------:R-:W-:Y:S01]  /*4860*/  FADD.FTZ R29, R37, R14 ;  /* 0x0000000e251d7221 */ /* 0x000fe20000010000 */
[--C-:B------:R-:W-:Y:S01]  /*4870*/  IMAD.MOV.U32 R37, RZ, RZ, R151.reuse ;  /* 0x000000ffff257224 */ /* 0x100fe200078e0097 */
[----:B------:R-:W2:Y:S01]  /*4880*/  MUFU.EX2 R47, R47 ;  /* 0x0000002f002f7308 */ /* 0x000ea20000000800 */
[C---:B0-----:R-:W-:Y:S01]  /*4890*/  FADD.FTZ R21, R43.reuse, R0 ;  /* 0x000000002b157221 */ /* 0x041fe20000010000 */
[----:B------:R-:W-:Y:S01]  /*48a0*/  F2FP.BF16.F32.PACK_AB R201, R43, R42 ;  /* 0x0000002a2bc9723e */ /* 0x000fe200000010ff */
[--C-:B------:R-:W-:Y:S02]  /*48b0*/  IMAD.MOV.U32 R43, RZ, RZ, R151.reuse ;  /* 0x000000ffff2b7224 */ /* 0x100fe400078e0097 */
[--C-:B------:R-:W-:Y:S02]  /*48c0*/  IMAD.MOV.U32 R42, RZ, RZ, R151.reuse ;  /* 0x000000ffff2a7224 */ /* 0x100fe400078e0097 */
[----:B------:R-:W-:Y:S01]  /*48d0*/  IMAD.MOV.U32 R32, RZ, RZ, R151 ;  /* 0x000000ffff207224 */ /* 0x000fe200078e0097 */
[----:B------:R-:W0:Y:S01]  /*48e0*/  MUFU.EX2 R34, R34 ;  /* 0x0000002200227308 */ /* 0x000e220000000800 */
[----:B-1----:R-:W-:-:S07]  /*48f0*/  FADD.FTZ R0, R46, R21 ;  /* 0x000000152e007221 */ /* 0x002fce0000010000 */
[----:B------:R-:W1:Y:S01]  /*4900*/  MUFU.EX2 R35, R35 ;  /* 0x0000002300237308 */ /* 0x000e620000000800 */
[C---:B--2---:R-:W-:Y:S01]  /*4910*/  FADD.FTZ R21, R47.reuse, R0 ;  /* 0x000000002f157221 */ /* 0x044fe20000010000 */
[----:B------:R-:W-:Y:S01]  /*4920*/  F2FP.BF16.F32.PACK_AB R203, R47, R46 ;  /* 0x0000002e2fcb723e */ /* 0x000fe200000010ff */
[----:B------:R-:W-:Y:S01]  /*4930*/  IMAD.MOV.U32 R47, RZ, RZ, R151 ;  /* 0x000000ffff2f7224 */ /* 0x000fe200078e0097 */
[----:B------:R-:W-:-:S04]  /*4940*/  MOV R46, R151 ;  /* 0x00000097002e7202 */ /* 0x000fc80000000f00 */
[----:B------:R-:W2:Y:S01]  /*4950*/  MUFU.EX2 R24, R24 ;  /* 0x0000001800187308 */ /* 0x000ea20000000800 */
[----:B0-----:R-:W-:-:S07]  /*4960*/  FADD.FTZ R0, R34, R21 ;  /* 0x0000001522007221 */ /* 0x001fce0000010000 */
[----:B------:R-:W0:Y:S01]  /*4970*/  MUFU.EX2 R38, R38 ;  /* 0x0000002600267308 */ /* 0x000e220000000800 */
[C---:B-1----:R-:W-:Y:S01]  /*4980*/  FADD.FTZ R21, R35.reuse, R0 ;  /* 0x0000000023157221 */ /* 0x042fe20000010000 */
[----:B------:R-:W-:Y:S01]  /*4990*/  F2FP.BF16.F32.PACK_AB R197, R35, R34 ;  /* 0x0000002223c5723e */ /* 0x000fe200000010ff */
[--C-:B------:R-:W-:Y:S02]  /*49a0*/  IMAD.MOV.U32 R35, RZ, RZ, R151.reuse ;  /* 0x000000ffff237224 */ /* 0x100fe400078e0097 */
[----:B------:R-:W-:-:S03]  /*49b0*/  IMAD.MOV.U32 R34, RZ, RZ, R151 ;  /* 0x000000ffff227224 */ /* 0x000fc600078e0097 */
[----:B------:R-:W1:Y:S01]  /*49c0*/  MUFU.EX2 R25, R25 ;  /* 0x0000001900197308 */ /* 0x000e620000000800 */
[----:B--2---:R-:W-:-:S07]  /*49d0*/  FADD.FTZ R14, R24, R29 ;  /* 0x0000001d180e7221 */ /* 0x004fce0000010000 */
        /* <DEDUP_REMOVED lines=8> */
[C---:B--2---:R-:W-:Y:S01]  /*4a60*/  FADD.FTZ R21, R39.reuse, R0 ;  /* 0x0000000027157221 */ /* 0x044fe20000010000 */
[----:B------:R-:W-:Y:S01]  /*4a70*/  F2FP.BF16.F32.PACK_AB R199, R39, R38 ;  /* 0x0000002627c7723e */ /* 0x000fe200000010ff */
[--C-:B------:R-:W-:Y:S02]  /*4a80*/  IMAD.MOV.U32 R39, RZ, RZ, R151.reuse ;  /* 0x000000ffff277224 */ /* 0x100fe400078e0097 */
[----:B------:R-:W-:-:S03]  /*4a90*/  IMAD.MOV.U32 R38, RZ, RZ, R151 ;  /* 0x000000ffff267224 */ /* 0x000fc600078e0097 */
[----:B------:R-:W2:Y:S01]  /*4aa0*/  MUFU.EX2 R27, R27 ;  /* 0x0000001b001b7308 */ /* 0x000ea20000000800 */
[----:B0-----:R-:W-:Y:S01]  /*4ab0*/  FADD.FTZ R14, R28, R29 ;  /* 0x0000001d1c0e7221 */ /* 0x001fe20000010000 */
[C---:B------:R-:W-:Y:S01]  /*4ac0*/  F2FP.BF16.F32.PACK_AB R194, R5.reuse, R28 ;  /* 0x0000001c05c2723e */ /* 0x040fe200000010ff */
[--C-:B------:R-:W-:Y:S02]  /*4ad0*/  IMAD.MOV.U32 R29, RZ, RZ, R151.reuse ;  /* 0x000000ffff1d7224 */ /* 0x100fe400078e0097 */
[----:B------:R-:W-:Y:S01]  /*4ae0*/  FADD.FTZ R14, R5, R14 ;  /* 0x0000000e050e7221 */ /* 0x000fe20000010000 */
[----:B------:R-:W-:Y:S02]  /*4af0*/  IMAD.MOV.U32 R28, RZ, RZ, R151 ;  /* 0x000000ffff1c7224 */ /* 0x000fe400078e0097 */
[----:B------:R-:W0:Y:S01]  /*4b00*/  MUFU.EX2 R30, R30 ;  /* 0x0000001e001e7308 */ /* 0x000e220000000800 */
[----:B-1----:R-:W-:-:S07]  /*4b10*/  FADD.FTZ R0, R26, R21 ;  /* 0x000000151a007221 */ /* 0x002fce0000010000 */
[----:B------:R1:W3:Y:S01]  /*4b20*/  MUFU.EX2 R195, R2 ;  /* 0x0000000200c37308 */ /* 0x0002e20000000800 */
[C---:B--2---:R-:W-:Y:S01]  /*4b30*/  FADD.FTZ R5, R27.reuse, R0 ;  /* 0x000000001b057221 */ /* 0x044fe20000010000 */
[----:B------:R-:W-:Y:S01]  /*4b40*/  F2FP.BF16.F32.PACK_AB R193, R27, R26 ;  /* 0x0000001a1bc1723e */ /* 0x000fe200000010ff */
[--C-:B------:R-:W-:Y:S02]  /*4b50*/  IMAD.MOV.U32 R27, RZ, RZ, R151.reuse ;  /* 0x000000ffff1b7224 */ /* 0x100fe400078e0097 */
[----:B------:R-:W-:Y:S02]  /*4b60*/  IMAD.MOV.U32 R26, RZ, RZ, R151 ;  /* 0x000000ffff1a7224 */ /* 0x000fe400078e0097 */
[----:B0-----:R-:W-:Y:S01]  /*4b70*/  FADD.FTZ R0, R30, R5 ;  /* 0x000000051e007221 */ /* 0x001fe20000010000 */
[----:B-1----:R-:W-:-:S03]  /*4b80*/  IMAD.MOV.U32 R2, RZ, RZ, 0x3f800000 ;  /* 0x3f800000ff027424 */ /* 0x002fc600078e00ff */
[C---:B---3--:R-:W-:Y:S01]  /*4b90*/  FADD.FTZ R5, R195.reuse, R0 ;  /* 0x00000000c3057221 */ /* 0x048fe20000010000 */
[----:B------:R-:W-:Y:S01]  /*4ba0*/  F2FP.BF16.F32.PACK_AB R195, R195, R30 ;  /* 0x0000001ec3c3723e */ /* 0x000fe200000010ff */
[----:B------:R-:W-:Y:S02]  /*4bb0*/  IMAD.MOV.U32 R0, RZ, RZ, 0x3f800000 ;  /* 0x3f800000ff007424 */ /* 0x000fe400078e00ff */
[----:B------:R-:W-:Y:S01]  /*4bc0*/  IMAD.MOV.U32 R30, RZ, RZ, R151 ;  /* 0x000000ffff1e7224 */ /* 0x000fe200078e0097 */
[----:B------:R-:W-:Y:S06]  /*4bd0*/  @!P2 BRA `(.L_x_15) ;  /* 0x0000003c00a8a947 */ /* 0x000fec0003800000 */
[----:B------:R-:W-:Y:S01]  /*4be0*/  R2UR UR4, R152 ;  /* 0x00000000980472ca */ /* 0x000fe200000e0000 */
[----:B------:R-:W-:Y:S01]  /*4bf0*/  IMAD.MOV.U32 R20, RZ, RZ, R3 ;  /* 0x000000ffff147224 */ /* 0x000fe200078e0003 */
[----:B------:R-:W-:Y:S01]  /*4c00*/  CS2R R150, SRZ ;  /* 0x0000000000967805 */ /* 0x000fe2000001ff00 */
[----:B------:R-:W-:Y:S01]  /*4c10*/  IMAD.MOV.U32 R21, RZ, RZ, R4 ;  /* 0x000000ffff157224 */ /* 0x000fe200078e0004 */
[----:B------:R-:W-:Y:S01]  /*4c20*/  CS2R R146, SRZ ;  /* 0x0000000000927805 */ /* 0x000fe2000001ff00 */
[----:B------:R-:W-:Y:S01]  /*4c30*/  IMAD.MOV.U32 R0, RZ, RZ, 0x3f800000 ;  /* 0x3f800000ff007424 */ /* 0x000fe200078e00ff */
[----:B------:R-:W-:Y:S02]  /*4c40*/  CS2R R142, SRZ ;  /* 0x00000000008e7805 */ /* 0x000fe4000001ff00 */
[----:B------:R-:W-:Y:S02]  /*4c50*/  CS2R R138, SRZ ;  /* 0x00000000008a7805 */ /* 0x000fe4000001ff00 */
[----:B------:R-:W-:-:S02]  /*4c60*/  CS2R R134, SRZ ;  /* 0x0000000000867805 */ /* 0x000fc4000001ff00 */
[----:B------:R-:W-:Y:S02]  /*4c70*/  CS2R R130, SRZ ;  /* 0x0000000000827805 */ /* 0x000fe4000001ff00 */
[----:B------:R-:W-:Y:S02]  /*4c80*/  CS2R R126, SRZ ;  /* 0x00000000007e7805 */ /* 0x000fe4000001ff00 */
[----:B------:R-:W-:Y:S02]  /*4c90*/  CS2R R122, SRZ ;  /* 0x00000000007a7805 */ /* 0x000fe4000001ff00 */
[----:B------:R-:W-:Y:S01]  /*4ca0*/  CS2R R118, SRZ ;  /* 0x0000000000767805 */ /* 0x000fe2000001ff00 */
[----:B------:R-:W-:Y:S01]  /*4cb0*/  UIADD3 UR4, UR4, -0x2, URZ ;  /* 0xfffffffe04047890 */ /* 0x000fe2000fffe03f */
[----:B------:R-:W-:Y:S02]  /*4cc0*/  CS2R R114, SRZ ;  /* 0x0000000000727805 */ /* 0x000fe4000001ff00 */
[----:B------:R-:W-:-:S02]  /*4cd0*/  CS2R R110, SRZ ;  /* 0x00000000006e7805 */ /* 0x000fc4000001ff00 */
[----:B------:R-:W-:Y:S02]  /*4ce0*/  CS2R R106, SRZ ;  /* 0x00000000006a7805 */ /* 0x000fe4000001ff00 */
[----:B------:R-:W-:Y:S02]  /*4cf0*/  CS2R R102, SRZ ;  /* 0x0000000000667805 */ /* 0x000fe4000001ff00 */
[----:B------:R-:W-:Y:S01]  /*4d00*/  CS2R R98, SRZ ;  /* 0x0000000000627805 */ /* 0x000fe2000001ff00 */
[----:B------:R-:W-:Y:S01]  /*4d10*/  IMAD.U32 R222, RZ, RZ, UR4 ;  /* 0x00000004ffde7e24 */ /* 0x000fe2000f8e00ff */
[----:B------:R-:W-:Y:S02]  /*4d20*/  R2UR UR4, R16 ;  /* 0x00000000100472ca */ /* 0x000fe400000e0000 */
[----:B------:R-:W-:Y:S02]  /*4d30*/  CS2R R94, SRZ ;  /* 0x00000000005e7805 */ /* 0x000fe4000001ff00 */
[----:B------:R-:W-:-:S02]  /*4d40*/  CS2R R90, SRZ ;  /* 0x00000000005a7805 */ /* 0x000fc4000001ff00 */
[----:B------:R-:W-:Y:S02]  /*4d50*/  CS2R R86, SRZ ;  /* 0x0000000000567805 */ /* 0x000fe4000001ff00 */
[----:B------:R-:W-:Y:S02]  /*4d60*/  CS2R R82, SRZ ;  /* 0x0000000000527805 */ /* 0x000fe4000001ff00 */
[----:B------:R-:W-:Y:S02]  /*4d70*/  CS2R R78, SRZ ;  /* 0x00000000004e7805 */ /* 0x000fe4000001ff00 */
[----:B------:R-:W-:Y:S02]  /*4d80*/  CS2R R74, SRZ ;  /* 0x00000000004a7805 */ /* 0x000fe4000001ff00 */
[----:B------:R-:W-:Y:S02]  /*4d90*/  CS2R R70, SRZ ;  /* 0x0000000000467805 */ /* 0x000fe4000001ff00 */
[----:B------:R-:W-:-:S02]  /*4da0*/  CS2R R66, SRZ ;  /* 0x0000000000427805 */ /* 0x000fc4000001ff00 */
[----:B------:R-:W-:Y:S02]  /*4db0*/  CS2R R62, SRZ ;  /* 0x00000000003e7805 */ /* 0x000fe4000001ff00 */
[----:B------:R-:W-:Y:S02]  /*4dc0*/  CS2R R58, SRZ ;  /* 0x00000000003a7805 */ /* 0x000fe4000001ff00 */
[----:B------:R-:W-:Y:S02]  /*4dd0*/  CS2R R54, SRZ ;  /* 0x0000000000367805 */ /* 0x000fe4000001ff00 */
[----:B------:R-:W-:Y:S02]  /*4de0*/  CS2R R50, SRZ ;  /* 0x0000000000327805 */ /* 0x000fe4000001ff00 */
[----:B------:R-:W-:Y:S02]  /*4df0*/  MOV R230, UR4 ;  /* 0x0000000400e67c02 */ /* 0x000fe40008000f00 */
        /* <DEDUP_REMOVED lines=37> */
[----:B------:R-:W-:Y:S01]  /*5050*/  CS2R R24, SRZ ;  /* 0x0000000000187805 */ /* 0x000fe2000001ff00 */
[----:B------:R-:W-:-:S06]  /*5060*/  UMOV UR61, UR60 ;  /* 0x0000003c003d7c82 */ /* 0x000fcc0008000000 */
.L_x_24:
[----:B------:R-:W-:Y:S01]  /*5070*/  R2UR UR6, R230 ;  /* 0x00000000e60672ca */ /* 0x000fe200000e0000 */
[----:B------:R-:W-:-:S04]  /*5080*/  UIADD3 UR4, UR61, 0x1, URZ ;  /* 0x000000013d047890 */ /* 0x000fc8000fffe03f */
[----:B------:R-:W-:-:S04]  /*5090*/  UISETP.NE.AND UP0, UPT, UR4, 0x2, UPT ;  /* 0x000000020400788c */ /* 0x000fc8000bf05270 */
[----:B------:R-:W-:Y:S02]  /*50a0*/  USEL UR5, URZ, 0x1, UP0 ;  /* 0x000000013f057887 */ /* 0x000fe40008000000 */
[----:B------:R-:W-:Y:S02]  /*50b0*/  USEL UR60, UR4, URZ, UP0 ;  /* 0x0000003f043c7287 */ /* 0x000fe40008000000 */
[----:B------:R-:W-:-:S06]  /*50c0*/  ULOP3.LUT UR4, UR6, UR5, URZ, 0x3c, !UPT ;  /* 0x0000000506047292 */ /* 0x000fcc000f8e3c3f */
[----:B------:R-:W-:Y:S01]  /*50d0*/  IMAD.U32 R16, RZ, RZ, UR4 ;  /* 0x00000004ff107e24 */ /* 0x000fe2000f8e00ff */
[----:B------:R-:W-:Y:S06]  /*50e0*/  @!P0 BRA `(.L_x_16) ;  /* 0x0000000000048947 */ /* 0x000fec0003800000 */
[----:B------:R-:W-:Y:S01]  /*50f0*/  BPT.TRAP 0x1 ;  /* 0x000000040000795c */ /* 0x000fe20000300000 */
.L_x_16:
[----:B------:R-:W0:Y:S01]  /*5100*/  S2UR UR5, SR_CgaCtaId ;  /* 0x00000000000579c3 */ /* 0x000e220000008800 */
[----:B------:R-:W-:Y:S01]  /*5110*/  R2UR UR7, R16 ;  /* 0x00000000100772ca */ /* 0x000fe200000e0000 */
[----:B------:R-:W-:-:S12]  /*5120*/  UMOV UR4, 0x400 ;  /* 0x0000040000047882 */ /* 0x000fd80000000000 */
[----:B------:R-:W-:-:S05]  /*5130*/  IMAD.U32 R3, RZ, RZ, UR7 ;  /* 0x00000007ff037e24 */ /* 0x000fca000f8e00ff */
[----:B------:R-:W-:Y:S01]  /*5140*/  SHF.L.U32 R3, R3, 0x1f, RZ ;  /* 0x0000001f03037819 */ /* 0x000fe200000006ff */
[----:B0-----:R-:W-:-:S06]  /*5150*/  ULEA UR6, UR5, UR4, 0x18 ;  /* 0x0000000405067291 */ /* 0x001fcc000f8ec03f */
[----:B------:R-:W-:Y:S01]  /*5160*/  IMAD.U32 R231, RZ, RZ, UR6 ;  /* 0x00000006ffe77e24 */ /* 0x000fe2000f8e00ff */
[----:B------:R-:W-:-:S06]  /*5170*/  ULEA UR6, UR60, UR6, 0x3 ;  /* 0x000000063c067291 */ /* 0x000fcc000f8e183f */
[----:B------:R-:W-:-:S03]  /*5180*/  IMAD.U32 R223, RZ, RZ, UR6 ;  /* 0x00000006ffdf7e24 */ /* 0x000fc6000f8e00ff */
[----:B------:R0:W1:Y:S01]  /*5190*/  SYNCS.PHASECHK.TRANS64.TRYWAIT P2, [UR6+0x38830], R3 ;  /* 0x03883003ff0075a7 */ /* 0x0000620008040146 */
[----:B------:R-:W-:Y:S05]  /*51a0*/  @!P0 BRA `(.L_x_17) ;  /* 0x0000000000048947 */ /* 0x000fea0003800000 */
[----:B------:R-:W-:Y:S01]  /*51b0*/  BPT.TRAP 0x1 ;  /* 0x000000040000795c */ /* 0x000fe20000300000 */
.L_x_17:
[----:B-1----:R-:W-:Y:S05]  /*51c0*/  @P2 BRA `(.L_x_18) ;  /* 0x00000000000c2947 */ /* 0x002fea0003800000 */
[----:B------:R-:W-:-:S13]  /*51d0*/  R2UR UR4, R223 ;  /* 0x00000000df0472ca */ /* 0x000fda00000e0000 */
[----:B------:R-:W1:Y:S02]  /*51e0*/  SYNCS.PHASECHK.TRANS64.TRYWAIT P2, [UR4+0x38830], R3 ;  /* 0x03883003ff0075a7 */ /* 0x000e640008040144 */
[----:B-1----:R-:W-:Y:S05]  /*51f0*/  @!P2 BRA `(.L_x_19) ;  /* 0x000000b800e4a947 */ /* 0x002fea0003800000 */
.L_x_18:
[----:B------:R-:W-:Y:S01]  /*5200*/  R2UR UR4, R15 ;  /* 0x000000000f0472ca */ /* 0x000fe200000e0000 */
[----:B------:R-:W-:Y:S01]  /*5210*/  WARPGROUP.ARRIVE ;  /* 0x00000000000079c5 */ /* 0x000fe20000000000 */
[----:B------:R-:W-:Y:S01]  /*5220*/  R2UR UR18, R12 ;  /* 0x000000000c1272ca */ /* 0x000fe200000e0000 */
[----:B------:R-:W-:Y:S01]  /*5230*/  UMOV UR59, 0x40000040 ;  /* 0x40000040003b7882 */ /* 0x000fe20000000000 */
        /* <DEDUP_REMOVED lines=9> */
[----:B------:R-:W-:Y:S01]  /*52d0*/  UIMAD UR4, UR60, 0xa00, UR4 ;  /* 0x00000a003c0478a4 */ /* 0x000fe2000f8e0204 */
[-C--:B------:R-:W-:Y:S01]  /*52e0*/  FMUL.FTZ R24, R24, R2.reuse ;  /* 0x0000000218187220 */ /* 0x080fe20000410000 */
[----:B------:R-:W-:Y:S01]  /*52f0*/  UMOV UR56, UR18 ;  /* 0x0000001200387c82 */ /* 0x000fe20008000000 */
[----:B------:R-:W-:Y:S01]  /*5300*/  UMOV UR39, 0x40000040 ;  /* 0x4000004000277882 */ /* 0x000fe20000000000 */
[----:B------:R-:W-:Y:S01]  /*5310*/  UMOV UR57, UR19 ;  /* 0x0000001300397c82 */ /* 0x000fe20008000000 */
[----:B------:R-:W-:Y:S01]  /*5320*/  UIADD3 UR5, UR4, 0x80, URZ ;  /* 0x0000008004057890 */ /* 0x000fe2000fffe03f */
[-C--:B------:R-:W-:Y:S01]  /*5330*/  FMUL.FTZ R25, R25, R2.reuse ;  /* 0x0000000219197220 */ /* 0x080fe20000410000 */
[----:B------:R-:W-:Y:S01]  /*5340*/  UMOV UR58, UR4 ;  /* 0x00000004003a7c82 */ /* 0x000fe20008000000 */
[----:B------:R-:W-:Y:S01]  /*5350*/  UIADD3 UR6, UR4, 0x100, URZ ;  /* 0x0000010004067890 */ /* 0x000fe2000fffe03f */
[----:B------:R-:W-:Y:S01]  /*5360*/  HGMMA.64x16x16.F32.BF16 R184, gdesc[UR56], RZ, !UPT, gsb0 ;  /* 0x0020000038b879f0 */ /* 0x000fe2000c0018ff */
[----:B------:R-:W-:Y:S01]  /*5370*/  UMOV UR56, UR18 ;  /* 0x0000001200387c82 */ /* 0x000fe20008000000 */
[----:B------:R-:W-:Y:S01]  /*5380*/  UMOV UR57, UR19 ;  /* 0x0000001300397c82 */ /* 0x000fe20008000000 */
[----:B------:R-:W-:Y:S01]  /*5390*/  UMOV UR58, UR5 ;  /* 0x00000005003a7c82 */ /* 0x000fe20008000000 */
[----:B------:R-:W-:Y:S01]  /*53a0*/  UMOV UR59, 0x40000040 ;  /* 0x40000040003b7882 */ /* 0x000fe20000000000 */
[----:B------:R-:W-:Y:S01]  /*53b0*/  UIADD3 UR5, UR4, 0x180, URZ ;  /* 0x0000018004057890 */ /* 0x000fe2000fffe03f */
[-C--:B------:R-:W-:Y:S01]  /*53c0*/  FMUL.FTZ R28, R28, R2.reuse ;  /* 0x000000021c1c7220 */ /* 0x080fe20000410000 */
        /* <DEDUP_REMOVED lines=12> */
[----:B------:R-:W-:Y:S01]  /*5490*/  UMOV UR43, 0x40000040 ;  /* 0x40000040002b7882 */ /* 0x000fe20000000000 */
        /* <DEDUP_REMOVED lines=31> */
[----:B------:R-:W-:Y:S01]  /*5690*/  FMUL.FTZ R89, R89, R2 ;  /* 0x0000000259597220 */ /* 0x000fe20000410000 */
[----:B------:R-:W-:-:S02]  /*56a0*/  WARPGROUP.DEPBAR.LE gsb0, 0x0 ;  /* 0x00008000000079c5 */ /* 0x000fc40000010000 */
[----:B------:R-:W-:Y:S01]  /*56b0*/  WARPGROUP.ARRIVE ;  /* 0x00000000000079c5 */ /* 0x000fe20000000000 */
[-C--:B------:R-:W-:Y:S01]  /*56c0*/  FMUL.FTZ R92, R92, R2.reuse ;  /* 0x000000025c5c7220 */ /* 0x080fe20000410000 */
[-C--:B------:R-:W-:Y:S01]  /*56d0*/  FMUL.FTZ R93, R93, R2.reuse ;  /* 0x000000025d5d7220 */ /* 0x080fe20000410000 */
[-C--:B------:R-:W-:Y:S01]  /*56e0*/  FMUL.FTZ R96, R96, R2.reuse ;  /* 0x0000000260607220 */ /* 0x080fe20000410000 */
[-C--:B------:R-:W-:Y:S01]  /*56f0*/  FMUL.FTZ R97, R97, R2.reuse ;  /* 0x0000000261617220 */ /* 0x080fe20000410000 */
[-C--:B------:R-:W-:Y:S01]  /*5700*/  FMUL.FTZ R100, R100, R2.reuse ;  /* 0x0000000264647220 */ /* 0x080fe20000410000 */
[----:B------:R-:W-:Y:S01]  /*5710*/  HGMMA.64x16x16.F32.BF16 R176, gdesc[UR56], RZ, !UPT, gsb0 ;  /* 0x0020000038b079f0 */ /* 0x000fe2000c0018ff */
[----:B------:R-:W-:Y:S01]  /*5720*/  UMOV UR56, UR18 ;  /* 0x0000001200387c82 */ /* 0x000fe20008000000 */
[----:B------:R-:W-:Y:S01]  /*5730*/  UMOV UR57, UR19 ;  /* 0x0000001300397c82 */ /* 0x000fe20008000000 */
[----:B------:R-:W-:Y:S01]  /*5740*/  UMOV UR58, UR6 ;  /* 0x00000006003a7c82 */ /* 0x000fe20008000000 */
        /* <DEDUP_REMOVED lines=100> */
[----:B------:R-:W-:-:S06]  /*5d90*/  WARPGROUP.ARRIVE ;  /* 0x00000000000079c5 */ /* 0x000fcc0000000000 */
[----:B------:R-:W-:Y:S01]  /*5da0*/  HGMMA.64x16x16.F32.BF16 R160, gdesc[UR56], RZ, !UPT, gsb0 ;  /* 0x0020000038a079f0 */ /* 0x000fe2000c0018ff */
        /* <DEDUP_REMOVED lines=21> */
[----:B------:R-:W-:Y:S01]  /*5f00*/  UIADD3 UR5, UR4, 0x182, URZ ;  /* 0x0000018204057890 */ /* 0x000fe2000fffe03f */
        /* <DEDUP_REMOVED lines=65> */
[----:B------:R-:W-:Y:S01]  /*6320*/  UMOV UR11, 0x40000040 ;  /* 0x40000040000b7882 */ /* 0x000fe20000000000 */
[----:B------:R-:W-:Y:S01]  /*6330*/  UIADD3 UR6, UR4, 0x106, URZ ;  /* 0x0000010604067890 */ /* 0x000fe2000fffe03f */
        /* <DEDUP_REMOVED lines=32> */
[----:B------:R-:W-:Y:S02]  /*6540*/  UIADD3 UR10, UR4, 0x986, URZ ;  /* 0x00000986040a7890 */ /* 0x000fe4000fffe03f */
        /* <DEDUP_REMOVED lines=27> */
[----:B------:R-:W-:Y:S02]  /*6700*/  R2UR UR14, R6 ;  /* 0x00000000060e72ca */ /* 0x000fe400000e0000 */
[----:B------:R-:W-:-:S11]  /*6710*/  R2UR UR15, R7 ;  /* 0x00000000070f72ca */ /* 0x000fd600000e0000 */
[----:B------:R-:W-:Y:S02]  /*6720*/  UMOV UR56, UR14 ;  /* 0x0000000e00387c82 */ /* 0x000fe40008000000 */
[----:B------:R-:W-:Y:S01]  /*6730*/  UMOV UR57, UR15 ;  /* 0x0000000f00397c82 */ /* 0x000fe20008000000 */
        /* <DEDUP_REMOVED lines=266> */
[----:B------:R-:W-:-:S03]  /*77e0*/  UIADD3 UR6, UR4, 0x886, URZ ;  /* 0x0000088604067890 */ /* 0x000fc6000fffe03f */
[----:B------:R-:W-:Y:S01]  /*77f0*/  UMOV UR4, UR14 ;  /* 0x0000000e00047c82 */ /* 0x000fe20008000000 */
[----:B------:R-:W-:Y:S02]  /*7800*/  WARPGROUP.DEPBAR.LE gsb0, 0x0 ;  /* 0x00008000000079c5 */ /* 0x000fe40000010000 */
[----:B------:R-:W-:-:S06]  /*7810*/  WARPGROUP.ARRIVE ;  /* 0x00000000000079c5 */ /* 0x000fcc0000000000 */
[----:B------:R-:W-:Y:S03]  /*7820*/  HGMMA.64x16x16.F32.BF16 R152, gdesc[UR52], R152, gsb0 ;  /* 0x00200000349879f0 */ /* 0x000fe60008001898 */
        /* <DEDUP_REMOVED lines=16> */
[----:B------:R-:W-:Y:S01]  /*7930*/  UMOV UR7, 0x40000040 ;  /* 0x4000004000077882 */ /* 0x000fe20000000000 */
        /* <DEDUP_REMOVED lines=10> */
[----:B------:R-:W-:Y:S02]  /*79e0*/  WARPGROUP.DEPBAR.LE gsb0, 0x0 ;  /* 0x00008000000079c5 */ /* 0x000fe40000010000 */
[----:B------:R-:W-:-:S06]  /*79f0*/  WARPGROUP.ARRIVE ;  /* 0x00000000000079c5 */ /* 0x000fcc0000000000 */
[----:B------:R-:W-:Y:S03]  /*7a00*/  HGMMA.64x16x16.F32.BF16 R152, gdesc[UR4], R152, gsb0 ;  /* 0x00200000049879f0 */ /* 0x000fe60008001898 */
[----:B------:R-:W-:Y:S02]  /*7a10*/  WARPGROUP.DEPBAR.LE gsb0, 0x0 ;  /* 0x00008000000079c5 */ /* 0x000fe40000010000 */
[----:B------:R-:W-:Y:S05]  /*7a20*/  @!P0 BRA `(.L_x_20) ;  /* 0x0000000000048947 */ /* 0x000fea0003800000 */
[----:B------:R-:W-:Y:S01]  /*7a30*/  BPT.TRAP 0x1 ;  /* 0x000000040000795c */ /* 0x000fe20000300000 */
.L_x_20:
[----:B------:R-:W-:Y:S02]  /*7a40*/  R2UR UR4, R231 ;  /* 0x00000000e70472ca */ /* 0x000fe400000e0000 */
[----:B------:R-:W-:-:S11]  /*7a50*/  R2UR UR5, R230 ;  /* 0x00000000e60572ca */ /* 0x000fd600000e0000 */
[----:B------:R-:W-:Y:S02]  /*7a60*/  ULEA UR4, UR61, UR4, 0x3 ;  /* 0x000000043d047291 */ /* 0x000fe4000f8e183f */
[----:B------:R-:W-:-:S05]  /*7a70*/  IMAD.U32 R0, RZ, RZ, UR5 ;  /* 0x00000005ff007e24 */ /* 0x000fca000f8e00ff */
[----:B------:R-:W-:-:S04]  /*7a80*/  SHF.L.U32 R0, R0, 0x1f, RZ ;  /* 0x0000001f00007819 */ /* 0x000fc800000006ff */
[----:B------:R2:W3:Y:S01]  /*7a90*/  SYNCS.PHASECHK.TRANS64.TRYWAIT P2, [UR4+0x38850], R0 ;  /* 0x03885000ff0075a7 */ /* 0x0004e20008040144 */
[----:B------:R-:W-:Y:S05]  /*7aa0*/  @!P0 BRA `(.L_x_21) ;  /* 0x0000000000048947 */ /* 0x000fea0003800000 */
[----:B------:R-:W-:Y:S01]  /*7ab0*/  BPT.TRAP 0x1 ;  /* 0x000000040000795c */ /* 0x000fe20000300000 */
.L_x_21:
[----:B---3--:R-:W-:Y:S05]  /*7ac0*/  @P2 BRA `(.L_x_22) ;  /* 0x0000000000082947 */ /* 0x008fea0003800000 */
[----:B------:R-:W3:Y:S02]  /*7ad0*/  SYNCS.PHASECHK.TRANS64.TRYWAIT P2, [UR4+0x38850], R0 ;  /* 0x03885000ff0075a7 */ /* 0x000ee40008040144 */
[----:B---3--:R-:W-:Y:S05]  /*7ae0*/  @!P2 BRA `(.L_x_23) ;  /* 0x0000009000c4a947 */ /* 0x008fea0003800000 */
.L_x_22:
[----:B------:R-:W-:Y:S01]  /*7af0*/  R2UR UR5, R231 ;  /* 0x00000000e70572ca */ /* 0x000fe200000e0000 */
[----:B------:R-:W-:Y:S01]  /*7b00*/  WARPGROUP.ARRIVE ;  /* 0x00000000000079c5 */ /* 0x000fe20000000000 */
[----:B------:R-:W-:Y:S01]  /*7b10*/  UMOV UR7, 0x40000040 ;  /* 0x4000004000077882 */ /* 0x000fe20000000000 */
[----:B0-2---:R-:W-:Y:S01]  /*7b20*/  FMNMX.FTZ R0, R184, R21, !PT ;  /* 0x00000015b8007209 */ /* 0x005fe20007810000 */
[----:B------:R-:W-:Y:S01]  /*7b30*/  ULDC UR10, c[0x0][0x988] ;  /* 0x00026200000a7ab9 */ /* 0x000fe20000000800 */
[----:B------:R-:W-:Y:S02]  /*7b40*/  R2UR UR11, R223 ;  /* 0x00000000df0b72ca */ /* 0x000fe400000e0000 */
[----:B-1----:R-:W-:-:S04]  /*7b50*/  FMNMX.FTZ R3, R185, R0, !PT ;  /* 0x00000000b9037209 */ /* 0x002fc80007810000 */
[----:B------:R-:W-:Y:S02]  /*7b60*/  FMNMX.FTZ R0, R188, R3, !PT ;  /* 0x00000003bc007209 */ /* 0x000fe40007810000 */
[----:B------:R-:W-:Y:S02]  /*7b70*/  UIADD3 UR5, UR5, 0x400, URZ ;  /* 0x0000040005057890 */ /* 0x000fe4000fffe03f */
[----:B------:R-:W-:Y:S02]  /*7b80*/  FMNMX.FTZ R3, R189, R0, !PT ;  /* 0x00000000bd037209 */ /* 0x000fe40007810000 */
[----:B------:R-:W-:Y:S02]  /*7b90*/  USHF.R.U32.HI UR5, URZ, 0x4, UR5 ;  /* 0x000000043f057899 */ /* 0x000fe40008011605 */
[----:B------:R-:W-:Y:S02]  /*7ba0*/  FMNMX.FTZ R0, R176, R3, !PT ;  /* 0x00000003b0007209 */ /* 0x000fe40007810000 */
[----:B------:R-:W-:-:S02]  /*7bb0*/  ULOP3.LUT UR5, UR5, 0x3fff, URZ, 0xc0, !UPT ;  /* 0x00003fff05057892 */ /* 0x000fc4000f8ec03f */
[----:B------:R-:W-:Y:S02]  /*7bc0*/  FMNMX.FTZ R3, R177, R0, !PT ;  /* 0x00000000b1037209 */ /* 0x000fe40007810000 */
[----:B------:R-:W-:Y:S02]  /*7bd0*/  ULOP3.LUT UR5, UR5, 0x2800000, URZ, 0xfc, !UPT ;  /* 0x0280000005057892 */ /* 0x000fe4000f8efc3f */
[----:B------:R-:W-:Y:S02]  /*7be0*/  FMNMX.FTZ R0, R180, R3, !PT ;  /* 0x00000003b4007209 */ /* 0x000fe40007810000 */
[----:B------:R-:W-:Y:S02]  /*7bf0*/  UIMAD UR5, UR61, 0xa00, UR5 ;  /* 0x00000a003d0578a4 */ /* 0x000fe4000f8e0205 */
[----:B------:R-:W-:Y:S01]  /*7c00*/  FMNMX.FTZ R3, R181, R0, !PT ;  /* 0x00000000b5037209 */ /* 0x000fe20007810000 */
[----:B------:R-:W-:-:S03]  /*7c10*/  UMOV UR61, UR60 ;  /* 0x0000003c003d7c82 */ /* 0x000fc60008000000 */
[----:B------:R-:W-:Y:S01]  /*7c20*/  FMNMX.FTZ R0, R168, R3, !PT ;  /* 0x00000003a8007209 */ /* 0x000fe20007810000 */
[----:B------:R-:W-:Y:S02]  /*7c30*/  UMOV UR6, UR5 ;  /* 0x0000000500067c82 */ /* 0x000fe40008000000 */
[----:B------:R-:W-:Y:S01]  /*7c40*/  HGMMA.64x256x16.F32.BF16 R24, R208, gdesc[UR4].tnspB, R24, gsb0 ;  /* 0x43e00004d0187df0 */ /* 0x000fe20008001818 */
[----:B------:R-:W-:Y:S01]  /*7c50*/  UIADD3 UR6, UR5, 0x80, URZ ;  /* 0x0000008005067890 */ /* 0x000fe2000fffe03f */
[----:B------:R-:W-:Y:S01]  /*7c60*/  FMNMX.FTZ R3, R169, R0, !PT ;  /* 0x00000000a9037209 */ /* 0x000fe20007810000 */
[----:B------:R-:W-:-:S03]  /*7c70*/  UMOV UR7, 0x40000040 ;  /* 0x4000004000077882 */ /* 0x000fc60000000000 */
[----:B------:R-:W-:-:S04]  /*7c80*/  FMNMX.FTZ R0, R172, R3, !PT ;  /* 0x00000003ac007209 */ /* 0x000fc80007810000 */
        /* <DEDUP_REMOVED lines=8> */
[----:B------:R-:W-:Y:S02]  /*7d10*/  FMNMX.FTZ R2, R157, R0, !PT ;  /* 0x000000009d027209 */ /* 0x000fe40007810000 */
[----:B------:R-:W-:-:S03]  /*7d20*/  FMNMX.FTZ R0, R186, R20, !PT ;  /* 0x00000014ba007209 */ /* 0x000fc60007810000 */
[----:B------:R-:W0:Y:S01]  /*7d30*/  SHFL.BFLY PT, R3, R2, 0x2, 0x1f ;  /* 0x0c401f0002037f89 */ /* 0x000e2200000e0000 */
[----:B------:R-:W-:Y:S02]  /*7d40*/  WARPGROUP.DEPBAR.LE gsb0, 0x0 ;  /* 0x00008000000079c5 */ /* 0x000fe40000010000 */
[----:B------:R-:W-:-:S06]  /*7d50*/  WARPGROUP.ARRIVE ;  /* 0x00000000000079c5 */ /* 0x000fcc0000000000 */
[----:B------:R-:W-:Y:S01]  /*7d60*/  HGMMA.64x256x16.F32.BF16 R24, R204, gdesc[UR4].tnspB, R24, gsb0 ;  /* 0x43e00004cc187df0 */ /* 0x000fe20008001818 */
[----:B------:R-:W-:Y:S01]  /*7d70*/  UIADD3 UR6, UR5, 0x100, URZ ;  /* 0x0000010005067890 */ /* 0x000fe2000fffe03f */
[----:B------:R-:W-:Y:S01]  /*7d80*/  UMOV UR7, 0x40000040 ;  /* 0x4000004000077882 */ /* 0x000fe20000000000 */
[----:B------:R-:W-:Y:S02]  /*7d90*/  WARPGROUP.DEPBAR.LE gsb0, 0x0 ;  /* 0x00008000000079c5 */ /* 0x000fe40000010000 */
[----:B------:R-:W-:-:S15]  /*7da0*/  WARPGROUP.ARRIVE ;  /* 0x00000000000079c5 */ /* 0x000fde0000000000 */
[----:B------:R-:W-:-:S08]  /*7db0*/  NOP ;  /* 0x0000000000007918 */ /* 0x000fd00000000000 */
[----:B------:R-:W-:Y:S01]  /*7dc0*/  HGMMA.64x256x16.F32.BF16 R24, R200, gdesc[UR4].tnspB, R24, gsb0 ;  /* 0x43e00004c8187df0 */ /* 0x000fe20008001818 */
[----:B------:R-:W-:Y:S01]  /*7dd0*/  UIADD3 UR6, UR5, 0x180, URZ ;  /* 0x0000018005067890 */ /* 0x000fe2000fffe03f */
[----:B------:R-:W-:Y:S01]  /*7de0*/  UMOV UR7, 0x40000040 ;  /* 0x4000004000077882 */ /* 0x000fe20000000000 */
[----:B------:R-:W-:Y:S02]  /*7df0*/  WARPGROUP.DEPBAR.LE gsb0, 0x0 ;  /* 0x00008000000079c5 */ /* 0x000fe40000010000 */
[----:B------:R-:W-:Y:S01]  /*7e00*/  WARPGROUP.ARRIVE ;  /* 0x00000000000079c5 */ /* 0x000fe20000000000 */
[----:B0-----:R-:W-:-:S15]  /*7e10*/  FMNMX.FTZ R200, R2, R3, !PT ;  /* 0x0000000302c87209 */ /* 0x001fde0007810000 */
[----:B------:R-:W-:-:S07]  /*7e20*/  NOP ;  /* 0x0000000000007918 */ /* 0x000fce0000000000 */
[----:B------:R-:W-:Y:S01]  /*7e30*/  HGMMA.64x256x16.F32.BF16 R24, R196, gdesc[UR4].tnspB, R24, gsb0 ;  /* 0x43e00004c4187df0 */ /* 0x000fe20008001818 */
[----:B------:R-:W0:Y:S01]  /*7e40*/  SHFL.BFLY PT, R3, R200, 0x1, 0x1f ;  /* 0x0c201f00c8037f89 */ /* 0x000e2200000e0000 */
[----:B------:R-:W-:Y:S01]  /*7e50*/  UIADD3 UR6, UR5, 0x200, URZ ;  /* 0x0000020005067890 */ /* 0x000fe2000fffe03f */
[----:B------:R-:W-:Y:S01]  /*7e60*/  R2UR UR5, R222 ;  /* 0x00000000de0572ca */ /* 0x000fe200000e0000 */
[----:B------:R-:W-:-:S12]  /*7e70*/  UMOV UR7, 0x40000040 ;  /* 0x4000004000077882 */ /* 0x000fd80000000000 */
[----:B------:R-:W-:Y:S02]  /*7e80*/  ISETP.LT.AND P2, PT, RZ, UR5, PT ;  /* 0x00000005ff007c0c */ /* 0x000fe4000bf41270 */
[----:B0-----:R-:W-:Y:S02]  /*7e90*/  FMNMX.FTZ R4, R200, R3, !PT ;  /* 0x00000003c8047209 */ /* 0x001fe40007810000 */
[----:B------:R-:W-:-:S03]  /*7ea0*/  FMNMX.FTZ R3, R187, R0, !PT ;  /* 0x00000000bb037209 */ /* 0x000fc60007810000 */
[C---:B------:R-:W-:Y:S01]  /*7eb0*/  FMUL.FTZ R0, R4.reuse, UR10 ;  /* 0x0000000a04007c20 */ /* 0x040fe20008410000 */
[----:B------:R-:W-:-:S03]  /*7ec0*/  FADD.FTZ R21, -R4, R21 ;  /* 0x0000001504157221 */ /* 0x000fc60000010100 */
[--C-:B------:R-:W-:Y:S01]  /*7ed0*/  FFMA.FTZ R204, R176, UR10, -R0.reuse ;  /* 0x0000000ab0cc7c23 */ /* 0x100fe20008010800 */
[----:B------:R-:W-:Y:S01]  /*7ee0*/  FMUL.FTZ R21, R21, UR10 ;  /* 0x0000000a15157c20 */ /* 0x000fe20008410000 */
[--C-:B------:R-:W-:Y:S01]  /*7ef0*/  FFMA.FTZ R208, R185, UR10, -R0.reuse ;  /* 0x0000000ab9d07c23 */ /* 0x100fe20008010800 */
[--C-:B------:R-:W-:Y:S01]  /*7f00*/  FFMA.FTZ R185, R177, UR10, -R0.reuse ;  /* 0x0000000ab1b97c23 */ /* 0x100fe20008010800 */
[--C-:B------:R-:W-:Y:S01]  /*7f10*/  FFMA.FTZ R177, R181, UR10, -R0.reuse ;  /* 0x0000000ab5b17c23 */ /* 0x100fe20008010800 */
[----:B------:R0:W-:Y:S01]  /*7f20*/  MUFU.EX2 R2, R21 ;  /* 0x0000001500027308 */ /* 0x0001e20000000800 */
[--C-:B------:R-:W-:Y:S01]  /*7f30*/  FFMA.FTZ R181, R161, UR10, -R0.reuse ;  /* 0x0000000aa1b57c23 */ /* 0x100fe20008010800 */
[--C-:B------:R-:W-:Y:S01]  /*7f40*/  FFMA.FTZ R210, R188, UR10, -R0.reuse ;  /* 0x0000000abcd27c23 */ /* 0x100fe20008010800 */
[--C-:B------:R-:W-:Y:S01]  /*7f50*/  FFMA.FTZ R189, R189, UR10, -R0.reuse ;  /* 0x0000000abdbd7c23 */ /* 0x100fe20008010800 */
[--C-:B------:R-:W-:Y:S01]  /*7f60*/  FFMA.FTZ R206, R180, UR10, -R0.reuse ;  /* 0x0000000ab4ce7c23 */ /* 0x100fe20008010800 */
[--C-:B------:R-:W-:Y:S01]  /*7f70*/  FFMA.FTZ R200, R168, UR10, -R0.reuse ;  /* 0x0000000aa8c87c23 */ /* 0x100fe20008010800 */
[--C-:B------:R-:W-:Y:S01]  /*7f80*/  FFMA.FTZ R169, R169, UR10, -R0.reuse ;  /* 0x0000000aa9a97c23 */ /* 0x100fe20008010800 */
[--C-:B------:R-:W-:Y:S01]  /*7f90*/  FFMA.FTZ R202, R172, UR10, -R0.reuse ;  /* 0x0000000aacca7c23 */ /* 0x100fe20008010800 */
[--C-:B------:R-:W-:Y:S01]  /*7fa0*/  FFMA.FTZ R173, R173, UR10, -R0.reuse ;  /* 0x0000000aadad7c23 */ /* 0x100fe20008010800 */
[--C-:B0-----:R-:W-:Y:S01]  /*7fb0*/  FFMA.FTZ R21, R152, UR10, -R0.reuse ;  /* 0x0000000a98157c23 */ /* 0x101fe20008010800 */
[--C-:B------:R-:W-:Y:S01]  /*7fc0*/  FFMA.FTZ R152, R153, UR10, -R0.reuse ;  /* 0x0000000a99987c23 */ /* 0x100fe20008010800 */
[--C-:B------:R-:W-:Y:S01]  /*7fd0*/  FFMA.FTZ R161, R165, UR10, -R0.reuse ;  /* 0x0000000aa5a17c23 */ /* 0x100fe20008010800 */
[--C-:B------:R-:W-:Y:S01]  /*7fe0*/  FFMA.FTZ R153, R156, UR10, -R0.reuse ;  /* 0x0000000a9c997c23 */ /* 0x100fe20008010800 */
[----:B------:R-:W-:Y:S01]  /*7ff0*/  FFMA.FTZ R157, R157, UR10, -R0 ;  /* 0x0000000a9d9d7c23 */ /* 0x000fe20008010800 */
[----:B------:R-:W-:Y:S08]  /*8000*/  MUFU.EX2 R208, R208 ;  /* 0x000000d000d07308 */ /* 0x000ff00000000800 */
        /* <DEDUP_REMOVED lines=14> */
[----:B------:R-:W-:Y:S01]  /*80f0*/  MUFU.EX2 R153, R153 ;  /* 0x0000009900997308 */ /* 0x000fe20000000800 */
[----:B------:R-:W-:-:S02]  /*8100*/  WARPGROUP.DEPBAR.LE gsb0, 0x0 ;  /* 0x00008000000079c5 */ /* 0x000fc40000010000 */
[----:B------:R-:W-:Y:S01]  /*8110*/  WARPGROUP.ARRIVE ;  /* 0x00000000000079c5 */ /* 0x000fe20000000000 */
[----:B------:R-:W-:Y:S01]  /*8120*/  FMNMX.FTZ R196, R190, R3, !PT ;  /* 0x00000003bec47209 */ /* 0x000fe20007810000 */
[--C-:B------:R-:W-:Y:S01]  /*8130*/  FFMA.FTZ R197, R184, UR10, -R0.reuse ;  /* 0x0000000ab8c57c23 */ /* 0x100fe20008010800 */
[--C-:B------:R-:W-:Y:S02]  /*8140*/  FFMA.FTZ R198, R164, UR10, -R0.reuse ;  /* 0x0000000aa4c67c23 */ /* 0x100fe40008010800 */
[----:B------:R-:W-:Y:S01]  /*8150*/  FMNMX.FTZ R3, R191, R196, !PT ;  /* 0x000000c4bf037209 */ /* 0x000fe20007810000 */
[----:B------:R-:W-:Y:S01]  /*8160*/  HGMMA.64x256x16.F32.BF16 R24, R192, gdesc[UR4].tnspB, R24, gsb0 ;  /* 0x43e00004c0187df0 */ /* 0x000fe20008001818 */
[----:B------:R-:W-:Y:S01]  /*8170*/  FFMA.FTZ R196, R160, UR10, -R0 ;  /* 0x0000000aa0c47c23 */ /* 0x000fe20008010800 */
[----:B------:R-:W-:Y:S01]  /*8180*/  MUFU.EX2 R197, R197 ;  /* 0x000000c500c57308 */ /* 0x000fe20000000800 */
[----:B------:R-:W-:-:S04]  /*8190*/  FMNMX.FTZ R184, R178, R3, !PT ;  /* 0x00000003b2b87209 */ /* 0x000fc80007810000 */
[----:B------:R-:W-:-:S03]  /*81a0*/  FMNMX.FTZ R3, R179, R184, !PT ;  /* 0x000000b8b3037209 */ /* 0x000fc60007810000 */
[----:B------:R-:W-:Y:S01]  /*81b0*/  MUFU.EX2 R196, R196 ;  /* 0x000000c400c47308 */ /* 0x000fe20000000800 */
[----:B------:R-:W-:-:S04]  /*81c0*/  FMNMX.FTZ R184, R182, R3, !PT ;  /* 0x00000003b6b87209 */ /* 0x000fc80007810000 */
[----:B------:R-:W-:-:S03]  /*81d0*/  FMNMX.FTZ R3, R183, R184, !PT ;  /* 0x000000b8b7037209 */ /* 0x000fc60007810000 */
[----:B------:R-:W-:Y:S01]  /*81e0*/  MUFU.EX2 R198, R198 ;  /* 0x000000c600c67308 */ /* 0x000fe20000000800 */
        /* <DEDUP_REMOVED lines=11> */
[----:B------:R-:W-:-:S05]  /*82a0*/  FMNMX.FTZ R176, R159, R176, !PT ;  /* 0x000000b09fb07209 */ /* 0x000fca0007810000 */
[----:B------:R-:W0:Y:S02]  /*82b0*/  SHFL.BFLY PT, R3, R176, 0x2, 0x1f ;  /* 0x0c401f00b0037f89 */ /* 0x000e2400000e0000 */
[----:B0-----:R-:W-:-:S05]  /*82c0*/  FMNMX.FTZ R3, R176, R3, !PT ;  /* 0x00000003b0037209 */ /* 0x001fca0007810000 */
[----:B------:R-:W0:Y:S02]  /*82d0*/  SHFL.BFLY PT, R160, R3, 0x1, 0x1f ;  /* 0x0c201f0003a07f89 */ /* 0x000e2400000e0000 */
[----:B0-----:R-:W-:-:S05]  /*82e0*/  FMNMX.FTZ R3, R3, R160, !PT ;  /* 0x000000a003037209 */ /* 0x001fca0007810000 */
[C---:B------:R-:W-:Y:S01]  /*82f0*/  FADD.FTZ R0, -R3.reuse, R20 ;  /* 0x0000001403007221 */ /* 0x040fe20000010100 */
[----:B------:R-:W-:Y:S01]  /*8300*/  FMUL.FTZ R156, R3, UR10 ;  /* 0x0000000a039c7c20 */ /* 0x000fe20008410000 */
[----:B------:R0:W-:Y:S02]  /*8310*/  MUFU.EX2 R20, R157 ;  /* 0x0000009d00147308 */ /* 0x0001e40000000800 */
[----:B------:R-:W-:Y:S01]  /*8320*/  FMUL.FTZ R0, R0, UR10 ;  /* 0x0000000a00007c20 */ /* 0x000fe20008410000 */
[--C-:B------:R-:W-:Y:S01]  /*8330*/  FFMA.FTZ R209, R186, UR10, -R156.reuse ;  /* 0x0000000abad17c23 */ /* 0x100fe2000801089c */
[--C-:B------:R-:W-:Y:S01]  /*8340*/  FFMA.FTZ R160, R187, UR10, -R156.reuse ;  /* 0x0000000abba07c23 */ /* 0x100fe2000801089c */
[--C-:B------:R-:W-:Y:S01]  /*8350*/  FFMA.FTZ R211, R190, UR10, -R156.reuse ;  /* 0x0000000abed37c23 */ /* 0x100fe2000801089c */
[--C-:B------:R-:W-:Y:S01]  /*8360*/  FFMA.FTZ R164, R191, UR10, -R156.reuse ;  /* 0x0000000abfa47c23 */ /* 0x100fe2000801089c */
[----:B------:R-:W-:Y:S01]  /*8370*/  FFMA.FTZ R205, R178, UR10, -R156 ;  /* 0x0000000ab2cd7c23 */ /* 0x000fe2000801089c */
[----:B------:R-:W-:Y:S01]  /*8380*/  MUFU.EX2 R0, R0 ;  /* 0x0000000000007308 */ /* 0x000fe20000000800 */
[----:B0-----:R-:W-:-:S02]  /*8390*/  IMAD.U32 R157, RZ, RZ, UR11 ;  /* 0x0000000bff9d7e24 */ /* 0x001fc4000f8e00ff */
[--C-:B------:R-:W-:Y:S01]  /*83a0*/  FFMA.FTZ R168, R179, UR10, -R156.reuse ;  /* 0x0000000ab3a87c23 */ /* 0x100fe2000801089c */
[--C-:B------:R-:W-:Y:S01]  /*83b0*/  FFMA.FTZ R207, R182, UR10, -R156.reuse ;  /* 0x0000000ab6cf7c23 */ /* 0x100fe2000801089c */
[--C-:B------:R-:W-:Y:S01]  /*83c0*/  FFMA.FTZ R172, R183, UR10, -R156.reuse ;  /* 0x0000000ab7ac7c23 */ /* 0x100fe2000801089c */
[----:B------:R-:W-:Y:S02]  /*83d0*/  @!P1 VIADD R157, R157, 0x38840 ;  /* 0x000388409d9d9836 */ /* 0x000fe40000000000 */
[--C-:B------:R-:W-:Y:S01]  /*83e0*/  FFMA.FTZ R201, R170, UR10, -R156.reuse ;  /* 0x0000000aaac97c23 */ /* 0x100fe2000801089c */
[--C-:B------:R-:W-:Y:S01]  /*83f0*/  FFMA.FTZ R162, R162, UR10, -R156.reuse ;  /* 0x0000000aa2a27c23 */ /* 0x100fe2000801089c */
[----:B------:R-:W0:Y:S01]  /*8400*/  MUFU.EX2 R209, R209 ;  /* 0x000000d100d17308 */ /* 0x000e220000000800 */
[--C-:B------:R-:W-:Y:S01]  /*8410*/  FFMA.FTZ R199, R166, UR10, -R156.reuse ;  /* 0x0000000aa6c77c23 */ /* 0x100fe2000801089c */
[----:B------:R-:W-:Y:S01]  /*8420*/  @!P1 PRMT R157, RZ, 0x654, R157 ;  /* 0x00000654ff9d9816 */ /* 0x000fe2000000009d */
[--C-:B------:R-:W-:Y:S01]  /*8430*/  FFMA.FTZ R170, R171, UR10, -R156.reuse ;  /* 0x0000000aabaa7c23 */ /* 0x100fe2000801089c */
[--C-:B------:R-:W-:Y:S01]  /*8440*/  FFMA.FTZ R203, R174, UR10, -R156.reuse ;  /* 0x0000000aaecb7c23 */ /* 0x100fe2000801089c */
[--C-:B------:R-:W-:Y:S01]  /*8450*/  FFMA.FTZ R174, R175, UR10, -R156.reuse ;  /* 0x0000000aafae7c23 */ /* 0x100fe2000801089c */
[--C-:B------:R-:W-:Y:S01]  /*8460*/  FFMA.FTZ R167, R167, UR10, -R156.reuse ;  /* 0x0000000aa7a77c23 */ /* 0x100fe2000801089c */
[--C-:B------:R-:W-:Y:S01]  /*8470*/  FFMA.FTZ R155, R155, UR10, -R156.reuse ;  /* 0x0000000a9b9b7c23 */ /* 0x100fe2000801089c */
[----:B------:R-:W1:Y:S01]  /*8480*/  MUFU.EX2 R160, R160 ;  /* 0x000000a000a07308 */ /* 0x000e620000000800 */
[----:B------:R-:W-:Y:S01]  /*8490*/  FFMA.FTZ R158, R158, UR10, -R156 ;  /* 0x0000000a9e9e7c23 */ /* 0x000fe2000801089c */
[----:B------:R-:W-:Y:S01]  /*84a0*/  IMAD.U32 R171, RZ, RZ, UR4 ;  /* 0x00000004ffab7e24 */ /* 0x000fe2000f8e00ff */
[----:B------:R-:W-:Y:S01]  /*84b0*/  UIADD3 UR4, UR5, -0x1, URZ ;  /* 0xffffffff05047890 */ /* 0x000fe2000fffe03f */
[----:B------:R-:W-:-:S02]  /*84c0*/  R2UR UR5, R16 ;  /* 0x00000000100572ca */ /* 0x000fc400000e0000 */
[----:B------:R-:W-:Y:S02]  /*84d0*/  @!P1 VIADD R171, R171, 0x38860 ;  /* 0x00038860abab9836 */ /* 0x000fe40000000000 */
[----:B------:R-:W2:Y:S01]  /*84e0*/  MUFU.EX2 R211, R211 ;  /* 0x000000d300d37308 */ /* 0x000ea20000000800 */
[----:B0-----:R-:W-:Y:S01]  /*84f0*/  FFMA.FTZ R165, R0, R5, R209 ;  /* 0x0000000500a57223 */ /* 0x001fe200000100d1 */
[----:B------:R-:W-:Y:S01]  /*8500*/  IMAD.U32 R222, RZ, RZ, UR4 ;  /* 0x00000004ffde7e24 */ /* 0x000fe2000f8e00ff */
[----:B------:R-:W-:-:S05]  /*8510*/  @!P1 PRMT R171, RZ, 0x654, R171 ;  /* 0x00000654ffab9816 */ /* 0x000fca00000000ab */
[----:B------:R-:W0:Y:S01]  /*8520*/  MUFU.EX2 R164, R164 ;  /* 0x000000a400a47308 */ /* 0x000e220000000800 */
[C---:B-1----:R-:W-:Y:S01]  /*8530*/  FADD.FTZ R176, R160.reuse, R165 ;  /* 0x000000a5a0b07221 */ /* 0x042fe20000010000 */
[----:B------:R-:W-:Y:S01]  /*8540*/  F2FP.BF16.F32.PACK_AB R209, R160, R209 ;  /* 0x000000d1a0d1723e */ /* 0x000fe200000010ff */
[----:B------:R-:W-:-:S05]  /*8550*/  IMAD.U32 R230, RZ, RZ, UR5 ;  /* 0x00000005ffe67e24 */ /* 0x000fca000f8e00ff */
[----:B------:R-:W1:Y:S08]  /*8560*/  MUFU.EX2 R205, R205 ;  /* 0x000000cd00cd7308 */ /* 0x000e700000000800 */
[----:B------:R-:W3:Y:S08]  /*8570*/  MUFU.EX2 R168, R168 ;  /* 0x000000a800a87308 */ /* 0x000ef00000000800 */
[----:B------:R-:W4:Y:S08]  /*8580*/  MUFU.EX2 R207, R207 ;  /* 0x000000cf00cf7308 */ /* 0x000f300000000800 */
[----:B------:R-:W-:Y:S08]  /*8590*/  MUFU.EX2 R172, R172 ;  /* 0x000000ac00ac7308 */ /* 0x000ff00000000800 */
[----:B------:R5:W-:Y:S08]  /*85a0*/  MUFU.EX2 R5, R162 ;  /* 0x000000a200057308 */ /* 0x000bf00000000800 */
[----:B------:R-:W-:Y:S08]  /*85b0*/  MUFU.EX2 R201, R201 ;  /* 0x000000c900c97308 */ /* 0x000ff00000000800 */
[----:B------:R-:W-:Y:S08]  /*85c0*/  MUFU.EX2 R170, R170 ;  /* 0x000000aa00aa7308 */ /* 0x000ff00000000800 */
[----:B------:R-:W-:Y:S08]  /*85d0*/  MUFU.EX2 R203, R203 ;  /* 0x000000cb00cb7308 */ /* 0x000ff00000000800 */
[----:B------:R-:W-:Y:S08]  /*85e0*/  MUFU.EX2 R174, R174 ;  /* 0x000000ae00ae7308 */ /* 0x000ff00000000800 */
[----:B------:R-:W-:Y:S08]  /*85f0*/  MUFU.EX2 R199, R199 ;  /* 0x000000c700c77308 */ /* 0x000ff00000000800 */
[----:B------:R-:W-:Y:S01]  /*8600*/  MUFU.EX2 R158, R158 ;  /* 0x0000009e009e7308 */ /* 0x000fe20000000800 */
[----:B------:R-:W-:-:S02]  /*8610*/  WARPGROUP.DEPBAR.LE gsb0, 0x0 ;  /* 0x00008000000079c5 */ /* 0x000fc40000010000 */
[----:B------:R2:W-:Y:S05]  /*8620*/  @!P1 SYNCS.ARRIVE.TRANS64.RED.A1T0 RZ, [R157+URZ], RZ ;  /* 0x000000ff9dff99a7 */ /* 0x0005ea000810043f */
[----:B------:R-:W-:Y:S01]  /*8630*/  MUFU.EX2 R193, R155 ;  /* 0x0000009b00c17308 */ /* 0x000fe20000000800 */
[----:B------:R-:W-:Y:S02]  /*8640*/  F2FP.BF16.F32.PACK_AB R192, R152, R21 ;  /* 0x0000001598c0723e */ /* 0x000fe400000010ff */
[----:B------:R-:W-:Y:S01]  /*8650*/  F2FP.BF16.F32.PACK_AB R194, R20, R153 ;  /* 0x0000009914c2723e */ /* 0x000fe200000010ff */
[----:B--2---:R-:W-:Y:S01]  /*8660*/  FFMA.FTZ R157, R2, R14, R197 ;  /* 0x0000000e029d7223 */ /* 0x004fe200000100c5 */
[----:B------:R-:W-:Y:S01]  /*8670*/  FFMA.FTZ R14, R163, UR10, -R156 ;  /* 0x0000000aa30e7c23 */ /* 0x000fe2000801089c */
[----:B------:R2:W-:Y:S02]  /*8680*/  @!P1 SYNCS.ARRIVE.TRANS64.RED.A1T0 RZ, [R171+URZ], RZ ;  /* 0x000000ffabff99a7 */ /* 0x0005e4000810043f */
[C---:B------:R-:W-:Y:S01]  /*8690*/  FADD.FTZ R157, R208.reuse, R157 ;  /* 0x0000009dd09d7221 */ /* 0x040fe20000010000 */
[----:B------:R-:W-:-:S02]  /*86a0*/  F2FP.BF16.F32.PACK_AB R208, R208, R197 ;  /* 0x000000c5d0d0723e */ /* 0x000fc400000010ff */
[----:B------:R-:W2:Y:S01]  /*86b0*/  MUFU.EX2 R14, R14 ;  /* 0x0000000e000e7308 */ /* 0x000ea20000000800 */
[----:B------:R-:W-:Y:S01]  /*86c0*/  FADD.FTZ R178, R210, R157 ;  /* 0x0000009dd2b27221 */ /* 0x000fe20000010000 */
[----:B------:R-:W-:Y:S01]  /*86d0*/  FADD.FTZ R157, R211, R176 ;  /* 0x000000b0d39d7221 */ /* 0x000fe20000010000 */
[C---:B0-----:R-:W-:Y:S02]  /*86e0*/  F2FP.BF16.F32.PACK_AB R211, R164.reuse, R211 ;  /* 0x000000d3a4d3723e */ /* 0x041fe400000010ff */
[----:B------:R-:W-:Y:S01]  /*86f0*/  FADD.FTZ R163, R189, R178 ;  /* 0x000000b2bda37221 */ /* 0x000fe20000010000 */
[----:B------:R-:W-:Y:S01]  /*8700*/  FADD.FTZ R166, R164, R157 ;  /* 0x0000009da4a67221 */ /* 0x000fe20000010000 */
[--C-:B------:R-:W-:Y:S01]  /*8710*/  FFMA.FTZ R157, R154, UR10, -R156.reuse ;  /* 0x0000000a9a9d7c23 */ /* 0x100fe2000801089c */
[----:B------:R-:W-:Y:S01]  /*8720*/  FFMA.FTZ R156, R159, UR10, -R156 ;  /* 0x0000000a9f9c7c23 */ /* 0x000fe2000801089c */
[----:B-----5:R-:W-:Y:S01]  /*8730*/  FADD.FTZ R162, R204, R163 ;  /* 0x000000a3cca27221 */ /* 0x020fe20000010000 */
[----:B-1----:R-:W-:Y:S01]  /*8740*/  FADD.FTZ R163, R205, R166 ;  /* 0x000000a6cda37221 */ /* 0x002fe20000010000 */
[----:B------:R0:W-:Y:S01]  /*8750*/  MUFU.EX2 R164, R157 ;  /* 0x0000009d00a47308 */ /* 0x0001e20000000800 */
[----:B------:R-:W-:Y:S01]  /*8760*/  F2FP.BF16.F32.PACK_AB R210, R189, R210 ;  /* 0x000000d2bdd2723e */ /* 0x000fe200000010ff */
[C---:B------:R-:W-:Y:S01]  /*8770*/  FADD.FTZ R165, R185.reuse, R162 ;  /* 0x000000a2b9a57221 */ /* 0x040fe20000010000 */
[----:B---3--:R-:W-:Y:S01]  /*8780*/  FADD.FTZ R154, R168, R163 ;  /* 0x000000a3a89a7221 */ /* 0x008fe20000010000 */
[----:B------:R-:W-:-:S02]  /*8790*/  F2FP.BF16.F32.PACK_AB R204, R185, R204 ;  /* 0x000000ccb9cc723e */ /* 0x000fc400000010ff */
[----:B------:R-:W-:Y:S01]  /*87a0*/  FADD.FTZ R162, R206, R165 ;  /* 0x000000a5cea27221 */ /* 0x000fe20000010000 */
[----:B----4-:R-:W-:Y:S01]  /*87b0*/  FADD.FTZ R159, R207, R154 ;  /* 0x0000009acf9f7221 */ /* 0x010fe20000010000 */
[----:B------:R-:W-:Y:S01]  /*87c0*/  MUFU.EX2 R156, R156 ;  /* 0x0000009c009c7308 */ /* 0x000fe20000000800 */
[----:B--2---:R-:W-:Y:S01]  /*87d0*/  F2FP.BF16.F32.PACK_AB R197, R14, R5 ;  /* 0x000000050ec5723e */ /* 0x004fe200000010ff */
[----:B------:R-:W-:Y:S01]  /*87e0*/  FADD.FTZ R163, R177, R162 ;  /* 0x000000a2b1a37221 */ /* 0x000fe20000010000 */
[----:B------:R-:W-:Y:S01]  /*87f0*/  FADD.FTZ R162, R172, R159 ;  /* 0x0000009faca27221 */ /* 0x000fe20000010000 */
[----:B------:R-:W-:Y:S02]  /*8800*/  F2FP.BF16.F32.PACK_AB R205, R168, R205 ;  /* 0x000000cda8cd723e */ /* 0x000fe400000010ff */
[----:B------:R-:W-:Y:S01]  /*8810*/  FADD.FTZ R166, R200, R163 ;  /* 0x000000a3c8a67221 */ /* 0x000fe20000010000 */
[----:B------:R-:W-:Y:S01]  /*8820*/  FADD.FTZ R159, R201, R162 ;  /* 0x000000a2c99f7221 */ /* 0x000fe20000010000 */
[----:B------:R-:W1:Y:S01]  /*8830*/  MUFU.EX2 R154, R167 ;  /* 0x000000a7009a7308 */ /* 0x000e620000000800 */
[----:B------:R-:W-:Y:S01]  /*8840*/  F2FP.BF16.F32.PACK_AB R206, R177, R206 ;  /* 0x000000ceb1ce723e */ /* 0x000fe200000010ff */
[----:B------:R-:W-:Y:S01]  /*8850*/  FADD.FTZ R163, R169, R166 ;  /* 0x000000a6a9a37221 */ /* 0x000fe20000010000 */
[----:B------:R-:W-:Y:S01]  /*8860*/  FADD.FTZ R160, R170, R159 ;  /* 0x0000009faaa07221 */ /* 0x000fe20000010000 */
[----:B------:R-:W-:-:S02]  /*8870*/  F2FP.BF16.F32.PACK_AB R207, R172, R207 ;  /* 0x000000cfaccf723e */ /* 0x000fc400000010ff */
[----:B------:R-:W-:Y:S01]  /*8880*/  FADD.FTZ R162, R202, R163 ;  /* 0x000000a3caa27221 */ /* 0x000fe20000010000 */
[----:B------:R-:W-:Y:S01]  /*8890*/  FADD.FTZ R159, R203, R160 ;  /* 0x000000a0cb9f7221 */ /* 0x000fe20000010000 */
[----:B------:R-:W-:Y:S02]  /*88a0*/  F2FP.BF16.F32.PACK_AB R200, R169, R200 ;  /* 0x000000c8a9c8723e */ /* 0x000fe400000010ff */
[----:B------:R-:W-:Y:S01]  /*88b0*/  FADD.FTZ R163, R173, R162 ;  /* 0x000000a2ada37221 */ /* 0x000fe20000010000 */
[----:B------:R-:W-:Y:S01]  /*88c0*/  FADD.FTZ R160, R174, R159 ;  /* 0x0000009faea07221 */ /* 0x000fe20000010000 */
[----:B------:R-:W-:Y:S02]  /*88d0*/  F2FP.BF16.F32.PACK_AB R201, R170, R201 ;  /* 0x000000c9aac9723e */ /* 0x000fe400000010ff */
[----:B------:R-:W-:Y:S01]  /*88e0*/  FADD.FTZ R162, R196, R163 ;  /* 0x000000a3c4a27221 */ /* 0x000fe20000010000 */
[----:B0-----:R-:W-:Y:S01]  /*88f0*/  FADD.FTZ R157, R5, R160 ;  /* 0x000000a0059d7221 */ /* 0x001fe20000010000 */
[----:B------:R-:W-:-:S02]  /*8900*/  F2FP.BF16.F32.PACK_AB R202, R173, R202 ;  /* 0x000000caadca723e */ /* 0x000fc400000010ff */
[----:B------:R-:W-:Y:S01]  /*8910*/  FADD.FTZ R159, R181, R162 ;  /* 0x000000a2b59f7221 */ /* 0x000fe20000010000 */
[----:B------:R-:W-:Y:S01]  /*8920*/  FADD.FTZ R160, R14, R157 ;  /* 0x0000009d0ea07221 */ /* 0x000fe20000010000 */
[----:B------:R-:W-:Y:S02]  /*8930*/  F2FP.BF16.F32.PACK_AB R203, R174, R203 ;  /* 0x000000cbaecb723e */ /* 0x000fe400000010ff */
[----:B------:R-:W-:Y:S01]  /*8940*/  FADD.FTZ R162, R198, R159 ;  /* 0x0000009fc6a27221 */ /* 0x000fe20000010000 */
[----:B------:R-:W-:Y:S01]  /*8950*/  FADD.FTZ R155, R199, R160 ;  /* 0x000000a0c79b7221 */ /* 0x000fe20000010000 */
[----:B------:R-:W-:Y:S02]  /*8960*/  F2FP.BF16.F32.PACK_AB R196, R181, R196 ;  /* 0x000000c4b5c4723e */ /* 0x000fe400000010ff */
[C---:B------:R-:W-:Y:S01]  /*8970*/  FADD.FTZ R162, R161.reuse, R162 ;  /* 0x000000a2a1a27221 */ /* 0x040fe20000010000 */
[----:B-1----:R-:W-:Y:S01]  /*8980*/  FADD.FTZ R155, R154, R155 ;  /* 0x0000009b9a9b7221 */ /* 0x002fe20000010000 */
[----:B------:R-:W-:-:S02]  /*8990*/  F2FP.BF16.F32.PACK_AB R198, R161, R198 ;  /* 0x000000c6a1c6723e */ /* 0x000fc400000010ff */
[----:B------:R-:W-:Y:S01]  /*89a0*/  FADD.FTZ R5, R21, R162 ;  /* 0x000000a215057221 */ /* 0x000fe20000010000 */
[----:B------:R-:W-:Y:S01]  /*89b0*/  FADD.FTZ R155, R164, R155 ;  /* 0x0000009ba49b7221 */ /* 0x000fe20000010000 */
[----:B------:R-:W-:Y:S01]  /*89c0*/  F2FP.BF16.F32.PACK_AB R199, R154, R199 ;  /* 0x000000c79ac7723e */ /* 0x000fe200000010ff */
[----:B------:R-:W-:Y:S02]  /*89d0*/  IMAD.MOV.U32 R21, RZ, RZ, R4 ;  /* 0x000000ffff157224 */ /* 0x000fe400078e0004 */
[----:B------:R-:W-:Y:S01]  /*89e0*/  FADD.FTZ R14, R152, R5 ;  /* 0x00000005980e7221 */ /* 0x000fe20000010000 */
[C---:B------:R-:W-:Y:S01]  /*89f0*/  FADD.FTZ R155, R193.reuse, R155 ;  /* 0x0000009bc19b7221 */ /* 0x040fe20000010000 */
[----:B------:R-:W-:Y:S02]  /*8a00*/  F2FP.BF16.F32.PACK_AB R193, R193, R164 ;  /* 0x000000a4c1c1723e */ /* 0x000fe400000010ff */
[----:B------:R-:W-:Y:S01]  /*8a10*/  FADD.FTZ R5, R153, R14 ;  /* 0x0000000e99057221 */ /* 0x000fe20000010000 */
[----:B------:R-:W-:Y:S01]  /*8a20*/  FADD.FTZ R155, R158, R155 ;  /* 0x0000009b9e9b7221 */ /* 0x000fe20000010000 */
[----:B------:R-:W-:-:S02]  /*8a30*/  F2FP.BF16.F32.PACK_AB R195, R156, R158 ;  /* 0x0000009e9cc3723e */ /* 0x000fc400000010ff */
[----:B------:R-:W-:Y:S01]  /*8a40*/  FADD.FTZ R14, R20, R5 ;  /* 0x00000005140e7221 */ /* 0x000fe20000010000 */
[----:B------:R-:W-:Y:S01]  /*8a50*/  FADD.FTZ R5, R156, R155 ;  /* 0x0000009b9c057221 */ /* 0x000fe20000010000 */
[----:B------:R-:W-:Y:S01]  /*8a60*/  IMAD.MOV.U32 R20, RZ, RZ, R3 ;  /* 0x000000ffff147224 */ /* 0x000fe200078e0003 */
[----:B------:R-:W-:Y:S06]  /*8a70*/  @P2 BRA `(.L_x_24) ;  /* 0xffffffc4007c2947 */ /* 0x000fec000383ffff */
.L_x_15:
[----:B------:R-:W-:Y:S06]  /*8a80*/  BAR.ARV 0x8, 0x180 ;  /* 0x0206000000007b1d */ /* 0x000fec0000002000 */
        /* <DEDUP_REMOVED lines=128> */
[----:B------:R-:W-:Y:S06]  /*9290*/  @!P0 BRA `(.L_x_25) ;  /* 0x0000000000048947 */ /* 0x000fec0003800000 */
[----:B------:R-:W-:Y:S01]  /*92a0*/  BPT.TRAP 0x1 ;  /* 0x000000040000795c */ /* 0x000fe20000300000 */
.L_x_25:
[----:B------:R-:W0:Y:S01]  /*92b0*/  S2UR UR5, SR_CgaCtaId ;  /* 0x00000000000579c3 */ /* 0x000e220000008800 */
[----:B------:R-:W-:Y:S01]  /*92c0*/  R2UR UR6, R16 ;  /* 0x00000000100672ca */ /* 0x000fe200000e0000 */
[----:B------:R-:W-:-:S12]  /*92d0*/  UMOV UR4, 0x400 ;  /* 0x0000040000047882 */ /* 0x000fd80000000000 */
[----:B------:R-:W-:-:S05]  /*92e0*/  IMAD.U32 R0, RZ, RZ, UR6 ;  /* 0x00000006ff007e24 */ /* 0x000fca000f8e00ff */
[----:B------:R-:W-:Y:S01]  /*92f0*/  SHF.L.U32 R0, R0, 0x1f, RZ ;  /* 0x0000001f00007819 */ /* 0x000fe200000006ff */
[----:B0-----:R-:W-:-:S04]  /*9300*/  ULEA UR4, UR5, UR4, 0x18 ;  /* 0x0000000405047291 */ /* 0x001fc8000f8ec03f */
[----:B------:R-:W-:-:S09]  /*9310*/  ULEA UR12, UR60, UR4, 0x3 ;  /* 0x000000043c0c7291 */ /* 0x000fd2000f8e183f */
[----:B------:R0:W1:Y:S01]  /*9320*/  SYNCS.PHASECHK.TRANS64.TRYWAIT P2, [UR12+0x38850], R0 ;  /* 0x03885000ff0075a7 */ /* 0x000062000804014c */
[----:B------:R-:W-:Y:S05]  /*9330*/  @!P0 BRA `(.L_x_26) ;  /* 0x0000000000048947 */ /* 0x000fea0003800000 */
[----:B------:R-:W-:Y:S01]  /*9340*/  BPT.TRAP 0x1 ;  /* 0x000000040000795c */ /* 0x000fe20000300000 */
.L_x_26:
[----:B-1----:R-:W-:Y:S05]  /*9350*/  @P2 BRA `(.L_x_27) ;  /* 0x0000000000082947 */ /* 0x002fea0003800000 */
[----:B------:R-:W1:Y:S02]  /*9360*/  SYNCS.PHASECHK.TRANS64.TRYWAIT P0, [UR12+0x38850], R0 ;  /* 0x03885000ff0075a7 */ /* 0x000e64000800014c */
[----:B-1----:R-:W-:Y:S05]  /*9370*/  @!P0 BRA `(.L_x_28) ;  /* 0x0000007800b88947 */ /* 0x002fea0003800000 */
.L_x_27:
[----:B------:R-:W-:Y:S01]  /*9380*/  UIADD3 UR5, UR4, 0x400, URZ ;  /* 0x0000040004057890 */ /* 0x000fe2000fffe03f */
[----:B------:R-:W-:Y:S01]  /*9390*/  WARPGROUP.ARRIVE ;  /* 0x00000000000079c5 */ /* 0x000fe20000000000 */
[----:B------:R-:W-:Y:S01]  /*93a0*/  UMOV UR7, 0x40000040 ;  /* 0x4000004000077882 */ /* 0x000fe20000000000 */
[----:B01----:R-:W0:Y:S01]  /*93b0*/  SHFL.BFLY PT, R0, R5, 0x2, 0x1f ;  /* 0x0c401f0005007f89 */ /* 0x003e2200000e0000 */
[----:B------:R-:W-:Y:S01]  /*93c0*/  USHF.R.U32.HI UR5, URZ, 0x4, UR5 ;  /* 0x000000043f057899 */ /* 0x000fe20008011605 */
[----:B------:R-:W-:Y:S01]  /*93d0*/  IMAD R155, R213, 0x40, R17 ;  /* 0x00000040d59b7824 */ /* 0x000fe200078e0211 */
[----:B------:R-:W-:Y:S01]  /*93e0*/  R2UR UR13, R215 ;  /* 0x00000000d70d72ca */ /* 0x000fe200000e0000 */
[----:B------:R-:W1:Y:S01]  /*93f0*/  SHFL.BFLY PT, R7, R14, 0x2, 0x1f ;  /* 0x0c401f000e077f89 */ /* 0x000e6200000e0000 */
[----:B------:R-:W-:Y:S01]  /*9400*/  ULOP3.LUT UR5, UR5, 0x3fff, URZ, 0xc0, !UPT ;  /* 0x00003fff05057892 */ /* 0x000fe2000f8ec03f */
[----:B------:R-:W-:Y:S01]  /*9410*/  IMAD.MOV.U32 R6, RZ, RZ, RZ ;  /* 0x000000ffff067224 */ /* 0x000fe200078e00ff */
[----:B------:R-:W-:Y:S01]  /*9420*/  R2UR UR14, R216 ;  /* 0x00000000d80e72ca */ /* 0x000fe200000e0000 */
[----:B------:R-:W-:Y:S01]  /*9430*/  IMAD.U32 R13, RZ, RZ, UR10 ;  /* 0x0000000aff0d7e24 */ /* 0x000fe2000f8e00ff */
[----:B------:R-:W-:-:S04]  /*9440*/  ULOP3.LUT UR5, UR5, 0x2800000, URZ, 0xfc, !UPT ;  /* 0x0280000005057892 */ /* 0x000fc8000f8efc3f */
[----:B------:R-:W-:-:S07]  /*9450*/  UIMAD UR8, UR60, 0xa00, UR5 ;  /* 0x00000a003c0878a4 */ /* 0x000fce000f8e0205 */
[----:B------:R-:W-:Y:S01]  /*9460*/  UMOV UR6, UR8 ;  /* 0x0000000800067c82 */ /* 0x000fe20008000000 */
[----:B------:R-:W2:Y:S02]  /*9470*/  S2UR UR5, SR_SWINHI ;  /* 0x00000000000579c3 */ /* 0x000ea40000002f00 */
[----:B--2---:R-:W-:Y:S01]  /*9480*/  HGMMA.64x256x16.F32.BF16 R24, R208, gdesc[UR4].tnspB, R24, gsb0 ;  /* 0x43e00004d0187df0 */ /* 0x004fe20008001818 */
[----:B------:R-:W-:Y:S01]  /*9490*/  UIADD3 UR6, UR8, 0x80, URZ ;  /* 0x0000008008067890 */ /* 0x000fe2000fffe03f */
[----:B0-----:R-:W-:Y:S01]  /*94a0*/  FADD.FTZ R2, R0, R5 ;  /* 0x0000000500027221 */ /* 0x001fe20000010000 */
[----:B------:R-:W-:Y:S01]  /*94b0*/  UMOV UR7, 0x40000040 ;  /* 0x4000004000077882 */ /* 0x000fe20000000000 */
[----:B------:R-:W-:Y:S02]  /*94c0*/  IMAD.MOV.U32 R5, RZ, RZ, RZ ;  /* 0x000000ffff057224 */ /* 0x000fe400078e00ff */
[----:B-1----:R-:W-:Y:S01]  /*94d0*/  FADD.FTZ R7, R7, R14 ;  /* 0x0000000e07077221 */ /* 0x002fe20000010000 */
[----:B------:R-:W0:Y:S04]  /*94e0*/  SHFL.BFLY PT, R9, R2, 0x1, 0x1f ;  /* 0x0c201f0002097f89 */ /* 0x000e2800000e0000 */
[----:B------:R-:W1:Y:S01]  /*94f0*/  SHFL.BFLY PT, R0, R7, 0x1, 0x1f ;  /* 0x0c201f0007007f89 */ /* 0x000e6200000e0000 */
[----:B0-----:R-:W-:Y:S01]  /*9500*/  FADD.FTZ R11, R2, R9 ;  /* 0x00000009020b7221 */ /* 0x001fe20000010000 */
[----:B------:R-:W-:-:S02]  /*9510*/  IMAD.MOV.U32 R2, RZ, RZ, -0x800000 ;  /* 0xff800000ff027424 */ /* 0x000fc400078e00ff */
[----:B-1----:R-:W-:Y:S02]  /*9520*/  FADD.FTZ R10, R7, R0 ;  /* 0x00000000070a7221 */ /* 0x002fe40000010000 */
[----:B------:R-:W-:Y:S01]  /*9530*/  FSETP.NE.FTZ.AND P2, PT, R11, RZ, PT ;  /* 0x000000ff0b00720b */ /* 0x000fe20003f55000 */
[----:B------:R-:W-:Y:S01]  /*9540*/  IMAD.U32 R7, RZ, RZ, UR10 ;  /* 0x0000000aff077e24 */ /* 0x000fe2000f8e00ff */
[----:B------:R-:W-:Y:S01]  /*9550*/  ULDC UR10, c[0x0][0xc44] ;  /* 0x00031100000a7ab9 */ /* 0x000fe20000000800 */
[----:B------:R-:W-:Y:S01]  /*9560*/  IMAD.MOV.U32 R0, RZ, RZ, -0x800000 ;  /* 0xff800000ff007424 */ /* 0x000fe200078e00ff */
[----:B------:R-:W-:-:S09]  /*9570*/  FSETP.NE.FTZ.AND P0, PT, R10, RZ, PT ;  /* 0x000000ff0a00720b */ /* 0x000fd20003f15000 */
[----:B------:R-:W0:Y:S01]  /*9580*/  @P2 MUFU.LG2 R9, R11 ;  /* 0x0000000b00092308 */ /* 0x000e220000000c00 */
[----:B------:R-:W-:-:S03]  /*9590*/  @P2 FMUL.FTZ R13, R13, 0.69314718246459960938 ;  /* 0x3f3172180d0d2820 */ /* 0x000fc60000410000 */
[----:B------:R-:W-:-:S04]  /*95a0*/  @P0 FMUL.FTZ R7, R7, 0.69314718246459960938 ;  /* 0x3f31721807070820 */ /* 0x000fc80000410000 */
[----:B------:R-:W1:Y:S08]  /*95b0*/  @P0 MUFU.LG2 R8, R10 ;  /* 0x0000000a00080308 */ /* 0x000e700000000c00 */
[----:B------:R0:W2:Y:S08]  /*95c0*/  @P0 MUFU.RCP R6, R10 ;  /* 0x0000000a00060308 */ /* 0x0000b00000001000 */
[----:B------:R3:W4:Y:S01]  /*95d0*/  @P2 MUFU.RCP R5, R11 ;  /* 0x0000000b00052308 */ /* 0x0007220000001000 */
[----:B0-----:R-:W-:Y:S01]  /*95e0*/  @P2 FMUL.FTZ R10, R9, 0.69314718246459960938 ;  /* 0x3f317218090a2820 */ /* 0x001fe20000410000 */
[----:B-1----:R-:W-:-:S03]  /*95f0*/  @P0 FMUL.FTZ R8, R8, 0.69314718246459960938 ;  /* 0x3f31721808080820 */ /* 0x002fc60000410000 */
[----:B------:R-:W-:Y:S01]  /*9600*/  @P2 FFMA.FTZ R0, R13, R3, R10 ;  /* 0x000000030d002223 */ /* 0x000fe2000001000a */
[----:B------:R-:W-:Y:S01]  /*9610*/  @P0 FFMA.FTZ R2, R7, R4, R8 ;  /* 0x0000000407020223 */ /* 0x000fe20000010008 */
        /* <DEDUP_REMOVED lines=11> */
[----:B------:R-:W-:Y:S01]  /*96d0*/  UIADD3 UR8, UR8, 0x200, URZ ;  /* 0x0000020008087890 */ /* 0x000fe2000fffe03f */
[----:B------:R-:W-:Y:S02]  /*96e0*/  WARPGROUP.DEPBAR.LE gsb0, 0x0 ;  /* 0x00008000000079c5 */ /* 0x000fe40000010000 */
[----:B------:R-:W-:-:S15]  /*96f0*/  WARPGROUP.ARRIVE ;  /* 0x00000000000079c5 */ /* 0x000fde0000000000 */
[----:B------:R-:W-:-:S07]  /*9700*/  NOP ;  /* 0x0000000000007918 */ /* 0x000fce0000000000 */
[----:B------:R-:W-:Y:S01]  /*9710*/  HGMMA.64x256x16.F32.BF16 R24, R196, gdesc[UR4].tnspB, R24, gsb0 ;  /* 0x43e00004c4187df0 */ /* 0x000fe20008001818 */
[----:B------:R-:W-:Y:S01]  /*9720*/  UMOV UR6, UR4 ;  /* 0x0000000400067c82 */ /* 0x000fe20008000000 */
[----:B------:R-:W-:Y:S01]  /*9730*/  UMOV UR7, UR5 ;  /* 0x0000000500077c82 */ /* 0x000fe20008000000 */
[----:B------:R-:W-:Y:S01]  /*9740*/  UIADD3 UR5, -UR13, URZ, URZ ;  /* 0x0000003f0d057290 */ /* 0x000fe2000fffe13f */
[----:B------:R-:W-:Y:S01]  /*9750*/  IMAD.U32 R222, RZ, RZ, UR6 ;  /* 0x00000006ffde7e24 */ /* 0x000fe2000f8e00ff */
[----:B------:R-:W-:Y:S01]  /*9760*/  UMOV UR6, UR8 ;  /* 0x0000000800067c82 */ /* 0x000fe20008000000 */
[----:B------:R-:W-:Y:S01]  /*9770*/  IMAD.U32 R223, RZ, RZ, UR7 ;  /* 0x00000007ffdf7e24 */ /* 0x000fe2000f8e00ff */
[----:B------:R-:W-:Y:S01]  /*9780*/  UMOV UR7, 0x40000040 ;  /* 0x4000004000077882 */ /* 0x000fe20000000000 */
[----:B------:R-:W-:Y:S01]  /*9790*/  UIMAD UR10, UR10, UR5, UR14 ;  /* 0x000000050a0a72a4 */ /* 0x000fe2000f8e020e */
[----:B------:R-:W-:Y:S01]  /*97a0*/  IMAD.WIDE R154, R155, 0x2, R222 ;  /* 0x000000029b9a7825 */ /* 0x000fe200078e02de */
[----:B------:R-:W-:-:S02]  /*97b0*/  ULDC.64 UR8, c[0x0][0xb90] ;  /* 0x0002e40000087ab9 */ /* 0x000fc40000000a00 */
[----:B------:R-:W-:Y:S01]  /*97c0*/  USHF.R.S32.HI UR11, URZ, 0x1f, UR10 ;  /* 0x0000001f3f0b7899 */ /* 0x000fe2000801140a */
[----:B------:R-:W-:Y:S01]  /*97d0*/  IMAD.WIDE R222, R224, 0x2, R222 ;  /* 0x00000002e0de7825 */ /* 0x000fe200078e02de */
[----:B------:R-:W-:Y:S02]  /*97e0*/  LOP3.LUT R187, R154, 0x380, RZ, 0xc0, !PT ;  /* 0x000003809abb7812 */ /* 0x000fe400078ec0ff */
[----:B------:R-:W-:Y:S01]  /*97f0*/  UIMAD UR5, UR11, UR8, URZ ;  /* 0x000000080b0572a4 */ /* 0x000fe2000f8e023f */
[----:B------:R-:W-:-:S03]  /*9800*/  IADD3 R211, P4, R222, 0xc060, RZ ;  /* 0x0000c060ded37810 */ /* 0x000fc60007f9e0ff */
[----:B------:R-:W-:Y:S01]  /*9810*/  UIMAD UR5, UR10, UR9, UR5 ;  /* 0x000000090a0572a4 */ /* 0x000fe2000f8e0205 */
[C---:B------:R-:W-:Y:S02]  /*9820*/  IADD3 R169, P3, R222.reuse, 0xc040, RZ ;  /* 0x0000c040dea97810 */ /* 0x040fe40007f7e0ff */
[----:B------:R-:W-:Y:S02]  /*9830*/  LOP3.LUT R210, R211, 0x380, RZ, 0xc0, !PT ;  /* 0x00000380d3d27812 */ /* 0x000fe400078ec0ff */
[----:B------:R-:W-:Y:S01]  /*9840*/  IADD3 R14, P2, R222, 0xc020, RZ ;  /* 0x0000c020de0e7810 */ /* 0x000fe20007f5e0ff */
[--C-:B------:R-:W-:Y:S01]  /*9850*/  IMAD.X R209, RZ, RZ, R223.reuse, P3 ;  /* 0x000000ffffd17224 */ /* 0x100fe200018e06df */
[----:B------:R-:W-:Y:S02]  /*9860*/  SHF.R.U64 R210, R210, 0x3, RZ ;  /* 0x00000003d2d27819 */ /* 0x000fe400000012ff */
[----:B------:R-:W-:Y:S01]  /*9870*/  LOP3.LUT R7, R222, 0x380, RZ, 0xc0, !PT ;  /* 0x00000380de077812 */ /* 0x000fe200078ec0ff */
[--C-:B------:R-:W-:Y:S01]  /*9880*/  IMAD.X R9, RZ, RZ, R223.reuse, P2 ;  /* 0x000000ffff097224 */ /* 0x100fe200010e06df */
[----:B------:R-:W-:Y:S01]  /*9890*/  LOP3.LUT R210, R210, R211, RZ, 0x3c, !PT ;  /* 0x000000d3d2d27212 */ /* 0x000fe200078e3cff */
[----:B------:R-:W-:Y:S01]  /*98a0*/  IMAD.X R211, RZ, RZ, R223, P4 ;  /* 0x000000ffffd37224 */ /* 0x000fe200020e06df */
[----:B------:R-:W-:-:S02]  /*98b0*/  IADD3 R167, P6, R222, 0x8060, RZ ;  /* 0x00008060dea77810 */ /* 0x000fc40007fde0ff */
[C---:B------:R-:W-:Y:S02]  /*98c0*/  IADD3 R12, P5, R222.reuse, 0x20, RZ ;  /* 0x00000020de0c7810 */ /* 0x040fe40007fbe0ff */
[C---:B------:R-:W-:Y:S01]  /*98d0*/  IADD3 R165, P4, R222.reuse, 0x8040, RZ ;  /* 0x00008040dea57810 */ /* 0x040fe20007f9e0ff */
[--C-:B------:R-:W-:Y:S01]  /*98e0*/  IMAD.X R207, RZ, RZ, R223.reuse, P6 ;  /* 0x000000ffffcf7224 */ /* 0x100fe200030e06df */
[C---:B------:R-:W-:Y:S01]  /*98f0*/  IADD3 R163, P3, R222.reuse, 0x8020, RZ ;  /* 0x00008020dea37810 */ /* 0x040fe20007f7e0ff */
[--C-:B------:R-:W-:Y:S01]  /*9900*/  IMAD.X R15, RZ, RZ, R223.reuse, P5 ;  /* 0x000000ffff0f7224 */ /* 0x100fe200028e06df */
[C---:B------:R-:W-:Y:S01]  /*9910*/  IADD3 R161, P2, R222.reuse, 0x8000, RZ ;  /* 0x00008000dea17810 */ /* 0x040fe20007f5e0ff */
[--C-:B------:R-:W-:Y:S01]  /*9920*/  IMAD.X R205, RZ, RZ, R223.reuse, P4 ;  /* 0x000000ffffcd7224 */ /* 0x100fe200020e06df */
[----:B------:R-:W-:Y:S01]  /*9930*/  IADD3 R156, P0, R222, 0xc000, RZ ;  /* 0x0000c000de9c7810 */ /* 0x000fe20007f1e0ff */
[--C-:B------:R-:W-:Y:S01]  /*9940*/  IMAD.X R13, RZ, RZ, R223.reuse, P3 ;  /* 0x000000ffff0d7224 */ /* 0x100fe200018e06df */
[----:B------:R-:W-:Y:S01]  /*9950*/  SHF.R.U64 R7, R7, 0x3, RZ ;  /* 0x0000000307077819 */ /* 0x000fe200000012ff */
[----:B------:R-:W-:Y:S01]  /*9960*/  IMAD.X R203, RZ, RZ, R223, P2 ;  /* 0x000000ffffcb7224 */ /* 0x000fe200010e06df */
[----:B------:R-:W-:-:S02]  /*9970*/  LOP3.LUT R8, R14, 0x380, RZ, 0xc0, !PT ;  /* 0x000003800e087812 */ /* 0x000fc400078ec0ff */
[----:B---3--:R-:W-:Y:S02]  /*9980*/  IADD3.X R11, RZ, R223, RZ, P0, !PT ;  /* 0x000000dfff0b7210 */ /* 0x008fe400007fe4ff */
[C---:B------:R-:W-:Y:S02]  /*9990*/  IADD3 R152, P0, R222.reuse, 0x4060, RZ ;  /* 0x00004060de987810 */ /* 0x040fe40007f1e0ff */
[C---:B------:R-:W-:Y:S02]  /*99a0*/  IADD3 R20, P6, R222.reuse, 0x40, RZ ;  /* 0x00000040de147810 */ /* 0x040fe40007fde0ff */
[C---:B------:R-:W-:Y:S01]  /*99b0*/  IADD3 R159, P5, R222.reuse, 0x4040, RZ ;  /* 0x00004040de9f7810 */ /* 0x040fe20007fbe0ff */
[--C-:B------:R-:W-:Y:S01]  /*99c0*/  IMAD.X R201, RZ, RZ, R223.reuse, P0 ;  /* 0x000000ffffc97224 */ /* 0x100fe200000e06df */
[C---:B------:R-:W-:Y:S01]  /*99d0*/  IADD3 R157, P4, R222.reuse, 0x4020, RZ ;  /* 0x00004020de9d7810 */ /* 0x040fe20007f9e0ff */
[--C-:B------:R-:W-:Y:S01]  /*99e0*/  IMAD.X R153, RZ, RZ, R223.reuse, P6 ;  /* 0x000000ffff997224 */ /* 0x100fe200030e06df */
[C---:B------:R-:W-:Y:S01]  /*99f0*/  IADD3 R4, P3, R222.reuse, 0x4000, RZ ;  /* 0x00004000de047810 */ /* 0x040fe20007f7e0ff */
[----:B------:R-:W-:Y:S01]  /*9a00*/  IMAD.X R21, RZ, RZ, R223, P5 ;  /* 0x000000ffff157224 */ /* 0x000fe200028e06df */
[----:B------:R-:W-:-:S02]  /*9a10*/  IADD3 R3, P2, R222, 0x60, RZ ;  /* 0x00000060de037810 */ /* 0x000fc40007f5e0ff */
[----:B------:R-:W-:Y:S02]  /*9a20*/  LOP3.LUT R222, R7, R222, RZ, 0x3c, !PT ;  /* 0x000000de07de7212 */ /* 0x000fe400078e3cff */
[----:B------:R-:W-:Y:S01]  /*9a30*/  SHF.R.U64 R7, R8, 0x3, RZ ;  /* 0x0000000308077819 */ /* 0x000fe200000012ff */
[----:B------:R-:W-:Y:S01]  /*9a40*/  IMAD.X R191, RZ, RZ, R223, P2 ;  /* 0x000000ffffbf7224 */ /* 0x000fe200010e06df */
[----:B------:R-:W-:Y:S02]  /*9a50*/  LOP3.LUT R10, R156, 0x380, RZ, 0xc0, !PT ;  /* 0x000003809c0a7812 */ /* 0x000fe400078ec0ff */
[----:B------:R-:W-:Y:S02]  /*9a60*/  LOP3.LUT R8, R7, R14, RZ, 0x3c, !PT ;  /* 0x0000000e07087212 */ /* 0x000fe400078e3cff */
[----:B------:R-:W-:Y:S02]  /*9a70*/  SHF.R.U64 R7, R10, 0x3, RZ ;  /* 0x000000030a077819 */ /* 0x000fe400000012ff */
[----:B------:R-:W-:-:S02]  /*9a80*/  LOP3.LUT R14, R167, 0x380, RZ, 0xc0, !PT ;  /* 0x00000380a70e7812 */ /* 0x000fc400078ec0ff */
[----:B------:R-:W-:Y:S02]  /*9a90*/  LOP3.LUT R10, R7, R156, RZ, 0x3c, !PT ;  /* 0x0000009c070a7212 */ /* 0x000fe400078e3cff */
[----:B------:R-:W-:Y:S02]  /*9aa0*/  LOP3.LUT R7, R12, 0x380, RZ, 0xc0, !PT ;  /* 0x000003800c077812 */ /* 0x000fe400078ec0ff */
[----:B------:R-:W-:Y:S02]  /*9ab0*/  LOP3.LUT R158, R169, 0x380, RZ, 0xc0, !PT ;  /* 0x00000380a99e7812 */ /* 0x000fe400078ec0ff */
[----:B------:R-:W-:Y:S02]  /*9ac0*/  LOP3.LUT R156, R165, 0x380, RZ, 0xc0, !PT ;  /* 0x00000380a59c7812 */ /* 0x000fe400078ec0ff */
[----:B------:R-:W-:Y:S02]  /*9ad0*/  SHF.R.U64 R14, R14, 0x3, RZ ;  /* 0x000000030e0e7819 */ /* 0x000fe400000012ff */
[----:B------:R-:W-:-:S02]  /*9ae0*/  SHF.R.U64 R7, R7, 0x3, RZ ;  /* 0x0000000307077819 */ /* 0x000fc400000012ff */
[----:B------:R-:W-:Y:S02]  /*9af0*/  SHF.R.U64 R158, R158, 0x3, RZ ;  /* 0x000000039e9e7819 */ /* 0x000fe400000012ff */
[----:B------:R-:W-:Y:S02]  /*9b00*/  SHF.R.U64 R156, R156, 0x3, RZ ;  /* 0x000000039c9c7819 */ /* 0x000fe400000012ff */
[----:B------:R-:W-:Y:S02]  /*9b10*/  LOP3.LUT R206, R14, R167, RZ, 0x3c, !PT ;  /* 0x000000a70ece7212 */ /* 0x000fe400078e3cff */
[----:B------:R-:W-:Y:S02]  /*9b20*/  LOP3.LUT R14, R7, R12, RZ, 0x3c, !PT ;  /* 0x0000000c070e7212 */ /* 0x000fe400078e3cff */
[----:B------:R-:W-:Y:S02]  /*9b30*/  LOP3.LUT R208, R158, R169, RZ, 0x3c, !PT ;  /* 0x000000a99ed07212 */ /* 0x000fe400078e3cff */
[----:B------:R-:W-:-:S02]  /*9b40*/  LOP3.LUT R204, R156, R165, RZ, 0x3c, !PT ;  /* 0x000000a59ccc7212 */ /* 0x000fc400078e3cff */
[----:B------:R-:W-:Y:S02]  /*9b50*/  LOP3.LUT R7, R152, 0x380, RZ, 0xc0, !PT ;  /* 0x0000038098077812 */ /* 0x000fe400078ec0ff */
[----:B------:R-:W-:Y:S02]  /*9b60*/  LOP3.LUT R158, R163, 0x380, RZ, 0xc0, !PT ;  /* 0x00000380a39e7812 */ /* 0x000fe400078ec0ff */
[----:B------:R-:W-:Y:S02]  /*9b70*/  LOP3.LUT R156, R161, 0x380, RZ, 0xc0, !PT ;  /* 0x00000380a19c7812 */ /* 0x000fe400078ec0ff */
[----:B------:R-:W-:Y:S02]  /*9b80*/  SHF.R.U64 R7, R7, 0x3, RZ ;  /* 0x0000000307077819 */ /* 0x000fe400000012ff */
[----:B------:R-:W-:Y:S02]  /*9b90*/  SHF.R.U64 R158, R158, 0x3, RZ ;  /* 0x000000039e9e7819 */ /* 0x000fe400000012ff */
[----:B------:R-:W-:-:S02]  /*9ba0*/  SHF.R.U64 R156, R156, 0x3, RZ ;  /* 0x000000039c9c7819 */ /* 0x000fc400000012ff */
[----:B------:R-:W-:Y:S02]  /*9bb0*/  LOP3.LUT R200, R7, R152, RZ, 0x3c, !PT ;  /* 0x0000009807c87212 */ /* 0x000fe400078e3cff */
[----:B------:R-:W-:Y:S02]  /*9bc0*/  LOP3.LUT R12, R158, R163, RZ, 0x3c, !PT ;  /* 0x000000a39e0c7212 */ /* 0x000fe400078e3cff */
[----:B------:R-:W-:Y:S02]  /*9bd0*/  LOP3.LUT R202, R156, R161, RZ, 0x3c, !PT ;  /* 0x000000a19cca7212 */ /* 0x000fe400078e3cff */
[----:B------:R-:W-:Y:S02]  /*9be0*/  LOP3.LUT R7, R20, 0x380, RZ, 0xc0, !PT ;  /* 0x0000038014077812 */ /* 0x000fe400078ec0ff */
[----:B------:R-:W-:Y:S02]  /*9bf0*/  LOP3.LUT R158, R159, 0x380, RZ, 0xc0, !PT ;  /* 0x000003809f9e7812 */ /* 0x000fe400078ec0ff */
[----:B------:R-:W-:-:S02]  /*9c00*/  LOP3.LUT R156, R157, 0x380, RZ, 0xc0, !PT ;  /* 0x000003809d9c7812 */ /* 0x000fc400078ec0ff */
[----:B------:R-:W-:Y:S02]  /*9c10*/  SHF.R.U64 R7, R7, 0x3, RZ ;  /* 0x0000000307077819 */ /* 0x000fe400000012ff */
[----:B------:R-:W-:Y:S02]  /*9c20*/  SHF.R.U64 R158, R158, 0x3, RZ ;  /* 0x000000039e9e7819 */ /* 0x000fe400000012ff */
[----:B------:R-:W-:Y:S02]  /*9c30*/  SHF.R.U64 R156, R156, 0x3, RZ ;  /* 0x000000039c9c7819 */ /* 0x000fe400000012ff */
[----:B------:R-:W-:Y:S02]  /*9c40*/  LOP3.LUT R152, R7, R20, RZ, 0x3c, !PT ;  /* 0x0000001407987212 */ /* 0x000fe400078e3cff */
[----:B------:R-:W-:Y:S02]  /*9c50*/  LOP3.LUT R20, R158, R159, RZ, 0x3c, !PT ;  /* 0x0000009f9e147212 */ /* 0x000fe400078e3cff */
[----:B------:R-:W-:-:S02]  /*9c60*/  IADD3 R163, P2, R154, 0x3000, RZ ;  /* 0x000030009aa37810 */ /* 0x000fc40007f5e0ff */
[C---:B------:R-:W-:Y:S02]  /*9c70*/  IADD3 R167, P0, R154.reuse, 0x4000, RZ ;  /* 0x000040009aa77810 */ /* 0x040fe40007f1e0ff */
[----:B------:R-:W-:Y:S02]  /*9c80*/  LOP3.LUT R162, R163, 0x380, RZ, 0xc0, !PT ;  /* 0x00000380a3a27812 */ /* 0x000fe400078ec0ff */
[C---:B------:R-:W-:Y:S02]  /*9c90*/  IADD3 R171, P6, R154.reuse, 0x5000, RZ ;  /* 0x000050009aab7810 */ /* 0x040fe40007fde0ff */
[----:B------:R-:W-:Y:S02]  /*9ca0*/  IADD3 R173, P5, R154, 0x6000, RZ ;  /* 0x000060009aad7810 */ /* 0x000fe40007fbe0ff */
[----:B------:R-:W-:Y:S02]  /*9cb0*/  SHF.R.U64 R162, R162, 0x3, RZ ;  /* 0x00000003a2a27819 */ /* 0x000fe400000012ff */
[----:B------:R-:W-:-:S02]  /*9cc0*/  LOP3.LUT R166, R167, 0x380, RZ, 0xc0, !PT ;  /* 0x00000380a7a67812 */ /* 0x000fc400078ec0ff */
[----:B------:R-:W-:Y:S02]  /*9cd0*/  LOP3.LUT R170, R171, 0x380, RZ, 0xc0, !PT ;  /* 0x00000380abaa7812 */ /* 0x000fe400078ec0ff */
[----:B------:R-:W-:Y:S02]  /*9ce0*/  LOP3.LUT R172, R173, 0x380, RZ, 0xc0, !PT ;  /* 0x00000380adac7812 */ /* 0x000fe400078ec0ff */
[----:B------:R-:W-:Y:S01]  /*9cf0*/  LOP3.LUT R162, R162, R163, RZ, 0x3c, !PT ;  /* 0x000000a3a2a27212 */ /* 0x000fe200078e3cff */
[----:B------:R-:W-:Y:S01]  /*9d00*/  IMAD.X R163, RZ, RZ, R155, P2 ;  /* 0x000000ffffa37224 */ /* 0x000fe200010e069b */
[----:B------:R-:W-:Y:S02]  /*9d10*/  SHF.R.U64 R166, R166, 0x3, RZ ;  /* 0x00000003a6a67819 */ /* 0x000fe400000012ff */
[----:B------:R-:W-:Y:S02]  /*9d20*/  SHF.R.U64 R170, R170, 0x3, RZ ;  /* 0x00000003aaaa7819 */ /* 0x000fe400000012ff */
[----:B------:R-:W-:-:S02]  /*9d30*/  SHF.R.U64 R172, R172, 0x3, RZ ;  /* 0x00000003acac7819 */ /* 0x000fc400000012ff */
[----:B------:R-:W-:Y:S02]  /*9d40*/  IADD3 R185, P2, R154, 0x9000, RZ ;  /* 0x000090009ab97810 */ /* 0x000fe40007f5e0ff */
[----:B------:R-:W-:Y:S02]  /*9d50*/  LOP3.LUT R160, R3, 0x380, RZ, 0xc0, !PT ;  /* 0x0000038003a07812 */ /* 0x000fe400078ec0ff */
[----:B------:R-:W-:Y:S01]  /*9d60*/  LOP3.LUT R166, R166, R167, RZ, 0x3c, !PT ;  /* 0x000000a7a6a67212 */ /* 0x000fe200078e3cff */
[--C-:B------:R-:W-:Y:S01]  /*9d70*/  IMAD.X R167, RZ, RZ, R155.reuse, P0 ;  /* 0x000000ffffa77224 */ /* 0x100fe200000e069b */
[----:B------:R-:W-:Y:S01]  /*9d80*/  LOP3.LUT R170, R170, R171, RZ, 0x3c, !PT ;  /* 0x000000abaaaa7212 */ /* 0x000fe200078e3cff */
[--C-:B------:R-:W-:Y:S01]  /*9d90*/  IMAD.X R171, RZ, RZ, R155.reuse, P6 ;  /* 0x000000ffffab7224 */ /* 0x100fe200030e069b */
[----:B------:R-:W-:Y:S01]  /*9da0*/  LOP3.LUT R172, R172, R173, RZ, 0x3c, !PT ;  /* 0x000000adacac7212 */ /* 0x000fe200078e3cff */
[----:B------:R-:W-:Y:S01]  /*9db0*/  IMAD.X R173, RZ, RZ, R155, P5 ;  /* 0x000000ffffad7224 */ /* 0x000fe200028e069b */
[----:B------:R-:W-:-:S02]  /*9dc0*/  LOP3.LUT R184, R185, 0x380, RZ, 0xc0, !PT ;  /* 0x00000380b9b87812 */ /* 0x000fc400078ec0ff */
[----:B------:R-:W-:Y:S02]  /*9dd0*/  LOP3.LUT R7, R4, 0x380, RZ, 0xc0, !PT ;  /* 0x0000038004077812 */ /* 0x000fe400078ec0ff */
[----:B------:R-:W-:Y:S02]  /*9de0*/  SHF.R.U64 R160, R160, 0x3, RZ ;  /* 0x00000003a0a07819 */ /* 0x000fe400000012ff */
[C---:B------:R-:W-:Y:S02]  /*9df0*/  IADD3 R161, P0, R154.reuse, 0xa000, RZ ;  /* 0x0000a0009aa17810 */ /* 0x040fe40007f1e0ff */
[C---:B------:R-:W-:Y:S02]  /*9e00*/  IADD3 R169, P6, R154.reuse, 0xb000, RZ ;  /* 0x0000b0009aa97810 */ /* 0x040fe40007fde0ff */
[----:B------:R-:W-:Y:S02]  /*9e10*/  IADD3 R175, P5, R154, 0xc000, RZ ;  /* 0x0000c0009aaf7810 */ /* 0x000fe40007fbe0ff */
[----:B------:R-:W-:-:S02]  /*9e20*/  SHF.R.U64 R184, R184, 0x3, RZ ;  /* 0x00000003b8b87819 */ /* 0x000fc400000012ff */
[----:B------:R-:W-:Y:S02]  /*9e30*/  SHF.R.U64 R7, R7, 0x3, RZ ;  /* 0x0000000307077819 */ /* 0x000fe400000012ff */
[----:B------:R-:W-:Y:S02]  /*9e40*/  LOP3.LUT R190, R160, R3, RZ, 0x3c, !PT ;  /* 0x00000003a0be7212 */ /* 0x000fe400078e3cff */
[----:B------:R-:W-:Y:S02]  /*9e50*/  LOP3.LUT R160, R161, 0x380, RZ, 0xc0, !PT ;  /* 0x00000380a1a07812 */ /* 0x000fe400078ec0ff */
[----:B------:R-:W-:Y:S02]  /*9e60*/  LOP3.LUT R168, R169, 0x380, RZ, 0xc0, !PT ;  /* 0x00000380a9a87812 */ /* 0x000fe400078ec0ff */
[----:B------:R-:W-:Y:S02]  /*9e70*/  LOP3.LUT R174, R175, 0x380, RZ, 0xc0, !PT ;  /* 0x00000380afae7812 */ /* 0x000fe400078ec0ff */
[----:B------:R-:W-:Y:S01]  /*9e80*/  MOV R10, R10 ;  /* 0x0000000a000a7202 */ /* 0x000fe20000000f00 */
[----:B------:R-:W-:Y:S01]  /*9e90*/  IMAD.U32 R11, RZ, RZ, UR12 ;  /* 0x0000000cff0b7e24 */ /* 0x000fe2000f8e00ff */
[----:B------:R-:W-:Y:S01]  /*9ea0*/  LOP3.LUT R184, R184, R185, RZ, 0x3c, !PT ;  /* 0x000000b9b8b87212 */ /* 0x000fe200078e3cff */
[----:B------:R-:W-:Y:S01]  /*9eb0*/  IMAD.X R185, RZ, RZ, R155, P2 ;  /* 0x000000ffffb97224 */ /* 0x000fe200010e069b */
[----:B------:R-:W-:Y:S01]  /*9ec0*/  SHF.R.U64 R160, R160, 0x3, RZ ;  /* 0x00000003a0a07819 */ /* 0x000fe200000012ff */
[----:B------:R-:W-:Y:S01]  /*9ed0*/  USHF.R.S32.HI UR12, URZ, 0x1f, UR13 ;  /* 0x0000001f3f0c7899 */ /* 0x000fe2000801140d */
[----:B------:R-:W-:-:S02]  /*9ee0*/  SHF.R.U64 R168, R168, 0x3, RZ ;  /* 0x00000003a8a87819 */ /* 0x000fc400000012ff */
[----:B------:R-:W-:Y:S02]  /*9ef0*/  SHF.R.U64 R174, R174, 0x3, RZ ;  /* 0x00000003aeae7819 */ /* 0x000fe400000012ff */
[----:B------:R-:W-:Y:S02]  /*9f00*/  SHF.R.U64 R187, R187, 0x3, RZ ;  /* 0x00000003bbbb7819 */ /* 0x000fe400000012ff */
[----:B------:R-:W-:Y:S01]  /*9f10*/  MOV R153, R152 ;  /* 0x0000009800997202 */ /* 0x000fe20000000f00 */
[----:B------:R-:W-:Y:S01]  /*9f20*/  @!P1 VIADD R152, R11, 0x38860 ;  /* 0x000388600b989836 */ /* 0x000fe20000000000 */
[----:B------:R-:W-:Y:S01]  /*9f30*/  LOP3.LUT R160, R160, R161, RZ, 0x3c, !PT ;  /* 0x000000a1a0a07212 */ /* 0x000fe200078e3cff */
[--C-:B------:R-:W-:Y:S01]  /*9f40*/  IMAD.X R161, RZ, RZ, R155.reuse, P0 ;  /* 0x000000ffffa17224 */ /* 0x100fe200000e069b */
[----:B------:R-:W-:Y:S01]  /*9f50*/  LOP3.LUT R168, R168, R169, RZ, 0x3c, !PT ;  /* 0x000000a9a8a87212 */ /* 0x000fe200078e3cff */
[--C-:B------:R-:W-:Y:S01]  /*9f60*/  IMAD.X R169, RZ, RZ, R155.reuse, P6 ;  /* 0x000000ffffa97224 */ /* 0x100fe200030e069b */
[----:B------:R-:W-:Y:S01]  /*9f70*/  LOP3.LUT R174, R174, R175, RZ, 0x3c, !PT ;  /* 0x000000afaeae7212 */ /* 0x000fe200078e3cff */
[--C-:B------:R-:W-:Y:S01]  /*9f80*/  IMAD.X R175, RZ, RZ, R155.reuse, P5 ;  /* 0x000000ffffaf7224 */ /* 0x100fe200028e069b */
[----:B------:R-:W-:Y:S01]  /*9f90*/  LOP3.LUT R186, R187, R154, RZ, 0x3c, !PT ;  /* 0x0000009abbba7212 */ /* 0x000fe200078e3cff */
[----:B------:R-:W-:Y:S01]  /*9fa0*/  IMAD.MOV.U32 R187, RZ, RZ, R155 ;  /* 0x000000ffffbb7224 */ /* 0x000fe200078e009b */
[----:B------:R-:W-:-:S02]  /*9fb0*/  MOV R15, R14 ;  /* 0x0000000e000f7202 */ /* 0x000fc40000000f00 */
[----:B------:R-:W-:Y:S02]  /*9fc0*/  MOV R21, R20 ;  /* 0x0000001400157202 */ /* 0x000fe40000000f00 */
[----:B------:R-:W-:Y:S02]  /*9fd0*/  MOV R13, R12 ;  /* 0x0000000c000d7202 */ /* 0x000fe40000000f00 */
[----:B------:R-:W-:Y:S02]  /*9fe0*/  MOV R12, R200 ;  /* 0x000000c8000c7202 */ /* 0x000fe40000000f00 */
[----:B------:R-:W-:Y:S02]  /*9ff0*/  MOV R14, R202 ;  /* 0x000000ca000e7202 */ /* 0x000fe40000000f00 */
[----:B------:R-:W-:Y:S02]  /*a000*/  MOV R8, R8 ;  /* 0x0000000800087202 */ /* 0x000fe40000000f00 */
[----:B------:R-:W-:Y:S01]  /*a010*/  MOV R9, R204 ;  /* 0x000000cc00097202 */ /* 0x000fe20000000f00 */
[----:B------:R-:W-:-:S02]  /*a020*/  WARPGROUP.DEPBAR.LE gsb0, 0x0 ;  /* 0x00008000000079c5 */ /* 0x000fc40000010000 */
[----:B------:R-:W-:Y:S01]  /*a030*/  WARPGROUP.ARRIVE ;  /* 0x00000000000079c5 */ /* 0x000fe20000000000 */
[--C-:B------:R-:W-:Y:S01]  /*a040*/  IMAD.X R199, RZ, RZ, R223.reuse, P4 ;  /* 0x000000ffffc77224 */ /* 0x100fe200020e06df */
[----:B------:R-:W-:Y:S01]  /*a050*/  LOP3.LUT R198, R156, R157, RZ, 0x3c, !PT ;  /* 0x0000009d9cc67212 */ /* 0x000fe200078e3cff */
[----:B------:R-:W-:Y:S01]  /*a060*/  IMAD.X R197, RZ, RZ, R223, P3 ;  /* 0x000000ffffc57224 */ /* 0x000fe200018e06df */
[C---:B------:R-:W-:Y:S02]  /*a070*/  IADD3 R157, P4, R154.reuse, 0x1000, RZ ;  /* 0x000010009a9d7810 */ /* 0x040fe40007f9e0ff */
[----:B------:R-:W-:Y:S01]  /*a080*/  HGMMA.64x256x16.F32.BF16 R24, R192, gdesc[UR4].tnspB, R24, gsb0 ;  /* 0x43e00004c0187df0 */ /* 0x000fe20008001818 */
[----:B------:R-:W-:Y:S01]  /*a090*/  IADD3 R159, P3, R154, 0x2000, RZ ;  /* 0x000020009a9f7810 */ /* 0x000fe20007f7e0ff */
[----:B------:R-:W-:Y:S01]  /*a0a0*/  UIMAD.WIDE.U32 UR6, UR10, UR8, URZ ;  /* 0x000000080a0672a5 */ /* 0x000fe2000f8e003f */
[----:B------:R-:W-:Y:S02]  /*a0b0*/  LOP3.LUT R156, R157, 0x380, RZ, 0xc0, !PT ;  /* 0x000003809d9c7812 */ /* 0x000fe400078ec0ff */
[----:B------:R-:W-:Y:S01]  /*a0c0*/  LOP3.LUT R158, R159, 0x380, RZ, 0xc0, !PT ;  /* 0x000003809f9e7812 */ /* 0x000fe200078ec0ff */
[----:B------:R-:W-:Y:S01]  /*a0d0*/  ULDC.64 UR8, c[0x0][0x208] ;  /* 0x0000820000087ab9 */ /* 0x000fe20000000a00 */
[----:B------:R-:W-:Y:S01]  /*a0e0*/  SHF.R.U64 R156, R156, 0x3, RZ ;  /* 0x000000039c9c7819 */ /* 0x000fe200000012ff */
[----:B------:R-:W-:Y:S01]  /*a0f0*/  IMAD.U32 R188, RZ, RZ, UR6 ;  /* 0x00000006ffbc7e24 */ /* 0x000fe2000f8e00ff */
[----:B------:R-:W-:Y:S01]  /*a100*/  SHF.R.U64 R158, R158, 0x3, RZ ;  /* 0x000000039e9e7819 */ /* 0x000fe200000012ff */
[----:B------:R-:W-:Y:S01]  /*a110*/  UIADD3 UR6, UR7, UR5, URZ ;  /* 0x0000000507067290 */ /* 0x000fe2000fffe03f */
[----:B------:R-:W-:Y:S01]  /*a120*/  LOP3.LUT R156, R156, R157, RZ, 0x3c, !PT ;  /* 0x0000009d9c9c7212 */ /* 0x000fe200078e3cff */
[--C-:B------:R-:W-:Y:S01]  /*a130*/  IMAD.X R157, RZ, RZ, R155.reuse, P4 ;  /* 0x000000ffff9d7224 */ /* 0x100fe200020e069b */
[----:B------:R-:W-:Y:S01]  /*a140*/  LOP3.LUT R158, R158, R159, RZ, 0x3c, !PT ;  /* 0x0000009f9e9e7212 */ /* 0x000fe200078e3cff */
[----:B------:R-:W-:Y:S01]  /*a150*/  IMAD.X R159, RZ, RZ, R155, P3 ;  /* 0x000000ffff9f7224 */ /* 0x000fe200018e069b */
[C---:B------:R-:W-:Y:S01]  /*a160*/  IADD3 R177, P4, R154.reuse, 0x7000, RZ ;  /* 0x000070009ab17810 */ /* 0x040fe20007f9e0ff */
[----:B------:R-:W-:Y:S01]  /*a170*/  IMAD.U32 R189, RZ, RZ, UR7 ;  /* 0x00000007ffbd7e24 */ /* 0x000fe2000f8e00ff */
[----:B------:R-:W-:Y:S01]  /*a180*/  IADD3 R181, P3, R154, 0x8000, RZ ;  /* 0x000080009ab57810 */ /* 0x000fe20007f7e0ff */
[----:B------:R-:W-:Y:S01]  /*a190*/  IMAD.U32 R189, RZ, RZ, UR6 ;  /* 0x00000006ffbd7e24 */ /* 0x000fe2000f8e00ff */
[----:B------:R-:W-:Y:S01]  /*a1a0*/  LOP3.LUT R176, R177, 0x380, RZ, 0xc0, !PT ;  /* 0x00000380b1b07812 */ /* 0x000fe200078ec0ff */
[----:B------:R-:W-:Y:S01]  /*a1b0*/  ULDC.64 UR6, c[0x0][0xb88] ;  /* 0x0002e20000067ab9 */ /* 0x000fe20000000a00 */
[----:B------:R-:W-:-:S02]  /*a1c0*/  LOP3.LUT R180, R181, 0x380, RZ, 0xc0, !PT ;  /* 0x00000380b5b47812 */ /* 0x000fc400078ec0ff */
[----:B------:R-:W-:Y:S02]  /*a1d0*/  SHF.R.U64 R176, R176, 0x3, RZ ;  /* 0x00000003b0b07819 */ /* 0x000fe400000012ff */
[----:B------:R-:W-:Y:S02]  /*a1e0*/  SHF.R.U64 R180, R180, 0x3, RZ ;  /* 0x00000003b4b47819 */ /* 0x000fe400000012ff */
[----:B------:R-:W-:Y:S01]  /*a1f0*/  LOP3.LUT R176, R176, R177, RZ, 0x3c, !PT ;  /* 0x000000b1b0b07212 */ /* 0x000fe200078e3cff */
[--C-:B------:R-:W-:Y:S01]  /*a200*/  IMAD.X R177, RZ, RZ, R155.reuse, P4 ;  /* 0x000000ffffb17224 */ /* 0x100fe200020e069b */
[----:B------:R-:W-:Y:S01]  /*a210*/  LOP3.LUT R180, R180, R181, RZ, 0x3c, !PT ;  /* 0x000000b5b4b47212 */ /* 0x000fe200078e3cff */
[----:B------:R-:W-:Y:S01]  /*a220*/  IMAD.X R181, RZ, RZ, R155, P3 ;  /* 0x000000ffffb57224 */ /* 0x000fe200018e069b */
[C---:B------:R-:W-:Y:S02]  /*a230*/  IADD3 R183, P4, R154.reuse, 0xd000, RZ ;  /* 0x0000d0009ab77810 */ /* 0x040fe40007f9e0ff */
[----:B------:R-:W-:-:S02]  /*a240*/  IADD3 R165, P3, R154, 0xe000, RZ ;  /* 0x0000e0009aa57810 */ /* 0x000fc40007f7e0ff */
[----:B------:R-:W-:Y:S02]  /*a250*/  LOP3.LUT R182, R183, 0x380, RZ, 0xc0, !PT ;  /* 0x00000380b7b67812 */ /* 0x000fe400078ec0ff */
[----:B------:R-:W-:Y:S02]  /*a260*/  LOP3.LUT R164, R165, 0x380, RZ, 0xc0, !PT ;  /* 0x00000380a5a47812 */ /* 0x000fe400078ec0ff */
[----:B------:R-:W-:Y:S02]  /*a270*/  LOP3.LUT R196, R7, R4, RZ, 0x3c, !PT ;  /* 0x0000000407c47212 */ /* 0x000fe400078e3cff */
[----:B------:R-:W-:Y:S02]  /*a280*/  SHF.R.U64 R182, R182, 0x3, RZ ;  /* 0x00000003b6b67819 */ /* 0x000fe400000012ff */
[----:B------:R-:W-:Y:S02]  /*a290*/  SHF.R.U64 R164, R164, 0x3, RZ ;  /* 0x00000003a4a47819 */ /* 0x000fe400000012ff */
[----:B------:R-:W-:-:S02]  /*a2a0*/  IADD3 R4, P2, R154, 0xf000, RZ ;  /* 0x0000f0009a047810 */ /* 0x000fc40007f5e0ff */
[----:B------:R-:W-:Y:S02]  /*a2b0*/  LOP3.LUT R182, R182, R183, RZ, 0x3c, !PT ;  /* 0x000000b7b6b67212 */ /* 0x000fe400078e3cff */
[----:B------:R-:W-:Y:S01]  /*a2c0*/  LOP3.LUT R164, R164, R165, RZ, 0x3c, !PT ;  /* 0x000000a5a4a47212 */ /* 0x000fe200078e3cff */
[--C-:B------:R-:W-:Y:S01]  /*a2d0*/  IMAD.X R165, RZ, RZ, R155.reuse, P3 ;  /* 0x000000ffffa57224 */ /* 0x100fe200018e069b */
[----:B------:R-:W-:Y:S01]  /*a2e0*/  IADD3.X R183, RZ, R155, RZ, P4, !PT ;  /* 0x0000009bffb77210 */ /* 0x000fe200027fe4ff */
[----:B------:R-:W-:Y:S01]  /*a2f0*/  IMAD.X R179, RZ, RZ, R155, P2 ;  /* 0x000000ffffb37224 */ /* 0x000fe200010e069b */
[----:B------:R-:W-:Y:S02]  /*a300*/  @!P1 PRMT R155, RZ, 0x654, R152 ;  /* 0x00000654ff9b9816 */ /* 0x000fe40000000098 */
[----:B------:R-:W-:Y:S02]  /*a310*/  MOV R154, R222 ;  /* 0x000000de009a7202 */ /* 0x000fe40000000f00 */
[----:B------:R-:W-:-:S02]  /*a320*/  R2UR UR5, R217 ;  /* 0x00000000d90572ca */ /* 0x000fc400000e0000 */
[----:B------:R-:W-:Y:S02]  /*a330*/  MOV R152, R190 ;  /* 0x000000be00987202 */ /* 0x000fe40000000f00 */
[----:B------:R-:W-:Y:S02]  /*a340*/  MOV R20, R196 ;  /* 0x000000c400147202 */ /* 0x000fe40000000f00 */
[----:B------:R-:W-:Y:S02]  /*a350*/  MOV R11, R198 ;  /* 0x000000c6000b7202 */ /* 0x000fe40000000f00 */
[----:B------:R-:W-:Y:S02]  /*a360*/  LOP3.LUT R3, R4, 0x380, RZ, 0xc0, !PT ;  /* 0x0000038004037812 */ /* 0x000fe400078ec0ff */
[----:B------:R-:W-:Y:S02]  /*a370*/  MOV R7, R208 ;  /* 0x000000d000077202 */ /* 0x000fe40000000f00 */
[----:B------:R-:W-:-:S04]  /*a380*/  SHF.R.U64 R3, R3, 0x3, RZ ;  /* 0x0000000303037819 */ /* 0x000fc800000012ff */
[----:B------:R-:W-:Y:S02]  /*a390*/  LOP3.LUT R178, R3, R4, RZ, 0x3c, !PT ;  /* 0x0000000403b27212 */ /* 0x000fe400078e3cff */
[----:B------:R-:W-:Y:S02]  /*a3a0*/  MOV R3, R206 ;  /* 0x000000ce00037202 */ /* 0x000fe40000000f00 */
[----:B------:R-:W-:Y:S01]  /*a3b0*/  MOV R4, R210 ;  /* 0x000000d200047202 */ /* 0x000fe20000000f00 */
[----:B------:R-:W-:Y:S02]  /*a3c0*/  UIADD3 UR60, UR60, 0x1, URZ ;  /* 0x000000013c3c7890 */ /* 0x000fe4000fffe03f */
[----:B------:R-:W-:Y:S02]  /*a3d0*/  UIADD3 UR4, UR4, 0x38820, URZ ;  /* 0x0003882004047890 */ /* 0x000fe4000fffe03f */
[----:B------:R-:W-:Y:S02]  /*a3e0*/  UISETP.NE.AND UP0, UPT, UR60, 0x2, UPT ;  /* 0x000000023c00788c */ /* 0x000fe4000bf05270 */
[----:B------:R-:W-:Y:S01]  /*a3f0*/  UPRMT UR4, URZ, 0x654, UR4 ;  /* 0x000006543f047896 */ /* 0x000fe20008000004 */
[----:B------:R-:W-:Y:S01]  /*a400*/  BSSY B0, `(.L_x_29) ;  /* 0x000015a000007945 */ /* 0x000fe20003800000 */
[----:B------:R-:W-:Y:S01]  /*a410*/  USEL UR60, UR60, URZ, UP0 ;  /* 0x0000003f3c3c7287 */ /* 0x000fe20008000000 */
[----:B------:R-:W-:-:S02]  /*a420*/  WARPGROUP.DEPBAR.LE gsb0, 0x0 ;  /* 0x00008000000079c5 */ /* 0x000fc40000010000 */
[----:B------:R-:W0:Y:S01]  /*a430*/  LDC R192, c[0x0][0xbe8] ;  /* 0x0002fa00ffc07b82 */ /* 0x000e220000000800 */
[-C--:B--2---:R-:W-:Y:S01]  /*a440*/  FMUL.FTZ R25, R25, R6.reuse ;  /* 0x0000000619197220 */ /* 0x084fe20000410000 */
[-C--:B------:R-:W-:Y:S01]  /*a450*/  FMUL.FTZ R24, R24, R6.reuse ;  /* 0x0000000618187220 */ /* 0x080fe20000410000 */
[-C--:B------:R-:W-:Y:S01]  /*a460*/  FMUL.FTZ R28, R28, R6.reuse ;  /* 0x000000061c1c7220 */ /* 0x080fe20000410000 */
[-C--:B------:R-:W-:Y:S01]  /*a470*/  FMUL.FTZ R33, R33, R6.reuse ;  /* 0x0000000621217220 */ /* 0x080fe20000410000 */
[-C--:B------:R-:W-:Y:S01]  /*a480*/  FMUL.FTZ R32, R32, R6.reuse ;  /* 0x0000000620207220 */ /* 0x080fe20000410000 */
[-C--:B------:R-:W-:Y:S01]  /*a490*/  FMUL.FTZ R37, R37, R6.reuse ;  /* 0x0000000625257220 */ /* 0x080fe20000410000 */
[-C--:B------:R-:W-:Y:S01]  /*a4a0*/  FMUL.FTZ R36, R36, R6.reuse ;  /* 0x0000000624247220 */ /* 0x080fe20000410000 */
[----:B------:R4:W-:Y:S01]  /*a4b0*/  @!P1 SYNCS.ARRIVE.TRANS64.RED.A1T0 RZ, [R155+URZ], RZ ;  /* 0x000000ff9bff99a7 */ /* 0x0009e2000810043f */
[-C--:B------:R-:W-:Y:S01]  /*a4c0*/  FMUL.FTZ R41, R41, R6.reuse ;  /* 0x0000000629297220 */ /* 0x080fe20000410000 */
[-C--:B------:R-:W-:Y:S01]  /*a4d0*/  FMUL.FTZ R40, R40, R6.reuse ;  /* 0x0000000628287220 */ /* 0x080fe20000410000 */
[-C--:B------:R-:W-:Y:S01]  /*a4e0*/  FMUL.FTZ R45, R45, R6.reuse ;  /* 0x000000062d2d7220 */ /* 0x080fe20000410000 */
[-C--:B------:R-:W-:Y:S01]  /*a4f0*/  FMUL.FTZ R44, R44, R6.reuse ;  /* 0x000000062c2c7220 */ /* 0x080fe20000410000 */
[-C--:B------:R-:W-:Y:S01]  /*a500*/  FMUL.FTZ R49, R49, R6.reuse ;  /* 0x0000000631317220 */ /* 0x080fe20000410000 */
[-C--:B------:R-:W-:Y:S01]  /*a510*/  FMUL.FTZ R48, R48, R6.reuse ;  /* 0x0000000630307220 */ /* 0x080fe20000410000 */
[-C--:B------:R-:W-:Y:S01]  /*a520*/  FMUL.FTZ R53, R53, R6.reuse ;  /* 0x0000000635357220 */ /* 0x080fe20000410000 */
[-C--:B----4-:R-:W-:Y:S01]  /*a530*/  FMUL.FTZ R155, R26, R5.reuse ;  /* 0x000000051a9b7220 */ /* 0x090fe20000410000 */
[-C--:B------:R-:W-:Y:S01]  /*a540*/  FMUL.FTZ R26, R29, R6.reuse ;  /* 0x000000061d1a7220 */ /* 0x080fe20000410000 */
[-C--:B------:R-:W-:Y:S01]  /*a550*/  FMUL.FTZ R52, R52, R6.reuse ;  /* 0x0000000634347220 */ /* 0x080fe20000410000 */
[-C--:B------:R-:W-:Y:S01]  /*a560*/  FMUL.FTZ R57, R57, R6.reuse ;  /* 0x0000000639397220 */ /* 0x080fe20000410000 */
[-C--:B------:R-:W-:Y:S01]  /*a570*/  FMUL.FTZ R56, R56, R6.reuse ;  /* 0x0000000638387220 */ /* 0x080fe20000410000 */
[-C--:B------:R-:W-:Y:S01]  /*a580*/  FMUL.FTZ R61, R61, R6.reuse ;  /* 0x000000063d3d7220 */ /* 0x080fe20000410000 */
[-C--:B------:R-:W-:Y:S01]  /*a590*/  FMUL.FTZ R60, R60, R6.reuse ;  /* 0x000000063c3c7220 */ /* 0x080fe20000410000 */
[-C--:B------:R-:W-:Y:S01]  /*a5a0*/  FMUL.FTZ R65, R65, R6.reuse ;  /* 0x0000000641417220 */ /* 0x080fe20000410000 */
[----:B0-----:R-:W-:Y:S01]  /*a5b0*/  ISETP.NE.AND P2, PT, R192, 0x1, PT ;  /* 0x00000001c000780c */ /* 0x001fe20003f45270 */
        /* <DEDUP_REMOVED lines=44> */
[----:B------:R-:W0:Y:S01]  /*a880*/  LDC R148, c[0x0][0xc38] ;  /* 0x00030e00ff947b82 */ /* 0x000e220000000800 */
[-C--:B------:R-:W-:Y:S01]  /*a890*/  FMUL.FTZ R31, R31, R5.reuse ;  /* 0x000000051f1f7220 */ /* 0x080fe20000410000 */
[----:B------:R-:W-:Y:S01]  /*a8a0*/  FMUL.FTZ R30, R30, R5 ;  /* 0x000000051e1e7220 */ /* 0x000fe20000410000 */
[----:B------:R-:W-:Y:S01]  /*a8b0*/  F2FP.BF16.F32.PACK_AB R24, R25, R24 ;  /* 0x000000181918723e */ /* 0x000fe200000010ff */
[----:B------:R-:W-:Y:S01]  /*a8c0*/  IMAD R29, RZ, RZ, -UR14 ;  /* 0x8000000eff1d7e24 */ /* 0x000fe2000f8e02ff */
[----:B------:R-:W-:Y:S01]  /*a8d0*/  F2FP.BF16.F32.PACK_AB R25, R27, R155 ;  /* 0x0000009b1b19723e */ /* 0x000fe200000010ff */
[-C--:B------:R-:W-:Y:S01]  /*a8e0*/  FMUL.FTZ R35, R35, R5.reuse ;  /* 0x0000000523237220 */ /* 0x080fe20000410000 */
[----:B------:R-:W-:Y:S01]  /*a8f0*/  F2FP.BF16.F32.PACK_AB R27, R31, R30 ;  /* 0x0000001e1f1b723e */ /* 0x000fe200000010ff */
[----:B------:R-:W-:Y:S01]  /*a900*/  FMUL.FTZ R34, R34, R5 ;  /* 0x0000000522227220 */ /* 0x000fe20000410000 */
[----:B------:R-:W1:Y:S01]  /*a910*/  @P2 LDC R31, c[0x0][0xbec] ;  /* 0x0002fb00ff1f2b82 */ /* 0x000e620000000800 */
[----:B------:R-:W-:-:S07]  /*a920*/  F2FP.BF16.F32.PACK_AB R26, R26, R28 ;  /* 0x0000001c1a1a723e */ /* 0x000fce00000010ff */
[----:B------:R-:W-:Y:S01]  /*a930*/  BAR.SYNC.DEFER_BLOCKING 0x1, 0x100 ;  /* 0x0044000000007b1d */ /* 0x000fe20000010000 */
[----:B------:R-:W-:Y:S01]  /*a940*/  F2FP.BF16.F32.PACK_AB R32, R33, R32 ;  /* 0x000000202120723e */ /* 0x000fe200000010ff */
[-C--:B------:R-:W-:Y:S01]  /*a950*/  FMUL.FTZ R39, R39, R5.reuse ;  /* 0x0000000527277220 */ /* 0x080fe20000410000 */
[----:B------:R-:W-:Y:S01]  /*a960*/  F2FP.BF16.F32.PACK_AB R33, R35, R34 ;  /* 0x000000222321723e */ /* 0x000fe200000010ff */
[----:B------:R-:W-:Y:S01]  /*a970*/  FMUL.FTZ R38, R38, R5 ;  /* 0x0000000526267220 */ /* 0x000fe20000410000 */
[----:B------:R-:W-:-:S03]  /*a980*/  F2FP.BF16.F32.PACK_AB R34, R37, R36 ;  /* 0x000000242522723e */ /* 0x000fc600000010ff */
[----:B------:R-:W2:Y:S01]  /*a990*/  @P2 LDC R30, c[0x0][0xbf0] ;  /* 0x0002fc00ff1e2b82 */ /* 0x000ea20000000800 */
[-C--:B------:R-:W-:Y:S01]  /*a9a0*/  FMUL.FTZ R43, R43, R5.reuse ;  /* 0x000000052b2b7220 */ /* 0x080fe20000410000 */
[-C--:B------:R-:W-:Y:S01]  /*a9b0*/  FMUL.FTZ R42, R42, R5.reuse ;  /* 0x000000052a2a7220 */ /* 0x080fe20000410000 */
[-C--:B------:R-:W-:Y:S01]  /*a9c0*/  FMUL.FTZ R47, R47, R5.reuse ;  /* 0x000000052f2f7220 */ /* 0x080fe20000410000 */
[-C--:B------:R-:W-:Y:S01]  /*a9d0*/  FMUL.FTZ R46, R46, R5.reuse ;  /* 0x000000052e2e7220 */ /* 0x080fe20000410000 */
[-C--:B------:R-:W-:Y:S01]  /*a9e0*/  FMUL.FTZ R28, R51, R5.reuse ;  /* 0x00000005331c7220 */ /* 0x080fe20000410000 */
[----:B------:R-:W-:Y:S01]  /*a9f0*/  FMUL.FTZ R50, R50, R5 ;  /* 0x0000000532327220 */ /* 0x000fe20000410000 */
[----:B0-----:R-:W-:Y:S01]  /*aa00*/  IMAD R29, R148, R29, UR5 ;  /* 0x00000005941d7e24 */ /* 0x001fe2000f8e021d */
[----:B------:R-:W-:Y:S01]  /*aa10*/  F2FP.BF16.F32.PACK_AB R35, R39, R38 ;  /* 0x000000262723723e */ /* 0x000fe200000010ff */
[-C--:B------:R-:W-:Y:S01]  /*aa20*/  FMUL.FTZ R51, R55, R5.reuse ;  /* 0x0000000537337220 */ /* 0x080fe20000410000 */
[----:B------:R-:W-:Y:S01]  /*aa30*/  FMUL.FTZ R54, R54, R5 ;  /* 0x0000000536367220 */ /* 0x000fe20000410000 */
[----:B------:R-:W-:-:S02]  /*aa40*/  IMAD R36, R29, 0x80, R221 ;  /* 0x000000801d247824 */ /* 0x000fc400078e02dd */
[-C--:B------:R-:W-:Y:S01]  /*aa50*/  FMUL.FTZ R59, R59, R5.reuse ;  /* 0x000000053b3b7220 */ /* 0x080fe20000410000 */
[-C--:B------:R-:W-:Y:S01]  /*aa60*/  FMUL.FTZ R58, R58, R5.reuse ;  /* 0x000000053a3a7220 */ /* 0x080fe20000410000 */
[-C--:B------:R-:W-:Y:S01]  /*aa70*/  FMUL.FTZ R63, R63, R5.reuse ;  /* 0x000000053f3f7220 */ /* 0x080fe20000410000 */
[----:B------:R-:W-:Y:S01]  /*aa80*/  FMUL.FTZ R62, R62, R5 ;  /* 0x000000053e3e7220 */ /* 0x000fe20000410000 */
[----:B-1----:R-:W-:-:S04]  /*aa90*/  @P2 IMAD.HI.U32 R31, R36, R31, RZ ;  /* 0x0000001f241f2227 */ /* 0x002fc800078e00ff */
[-C--:B------:R-:W-:Y:S01]  /*aaa0*/  FMUL.FTZ R67, R67, R5.reuse ;  /* 0x0000000543437220 */ /* 0x080fe20000410000 */
[----:B------:R0:W-:Y:S01]  /*aab0*/  STSM.16.M88.4 [R154], R24 ;  /* 0x000000189a007844 */ /* 0x0001e20000000200 */
[-C--:B------:R-:W-:Y:S01]  /*aac0*/  FMUL.FTZ R66, R66, R5.reuse ;  /* 0x0000000542427220 */ /* 0x080fe20000410000 */
[-C--:B------:R-:W-:Y:S01]  /*aad0*/  FMUL.FTZ R71, R71, R5.reuse ;  /* 0x0000000547477220 */ /* 0x080fe20000410000 */
[-C--:B------:R-:W-:Y:S01]  /*aae0*/  FMUL.FTZ R70, R70, R5.reuse ;  /* 0x0000000546467220 */ /* 0x080fe20000410000 */
[-C--:B------:R-:W-:Y:S01]  /*aaf0*/  FMUL.FTZ R75, R75, R5.reuse ;  /* 0x000000054b4b7220 */ /* 0x080fe20000410000 */
[-C--:B------:R-:W-:Y:S01]  /*ab00*/  FMUL.FTZ R74, R74, R5.reuse ;  /* 0x000000054a4a7220 */ /* 0x080fe20000410000 */
[----:B------:R-:W-:Y:S01]  /*ab10*/  F2FP.BF16.F32.PACK_AB R40, R41, R40 ;  /* 0x000000282928723e */ /* 0x000fe200000010ff */
[-C--:B------:R-:W-:Y:S01]  /*ab20*/  FMUL.FTZ R79, R79, R5.reuse ;  /* 0x000000054f4f7220 */ /* 0x080fe20000410000 */
[-C--:B------:R-:W-:Y:S01]  /*ab30*/  FMUL.FTZ R78, R78, R5.reuse ;  /* 0x000000054e4e7220 */ /* 0x080fe20000410000 */
[----:B------:R-:W-:Y:S01]  /*ab40*/  F2FP.BF16.F32.PACK_AB R41, R43, R42 ;  /* 0x0000002a2b29723e */ /* 0x000fe200000010ff */
[----:B------:R1:W-:Y:S01]  /*ab50*/  STSM.16.M88.4 [R15], R32 ;  /* 0x000000200f007844 */ /* 0x0003e20000000200 */
[----:B------:R-:W-:Y:S01]  /*ab60*/  F2FP.BF16.F32.PACK_AB R48, R49, R48 ;  /* 0x000000303130723e */ /* 0x000fe200000010ff */
[-C--:B------:R-:W-:Y:S01]  /*ab70*/  FMUL.FTZ R83, R83, R5.reuse ;  /* 0x0000000553537220 */ /* 0x080fe20000410000 */
[----:B------:R-:W-:Y:S01]  /*ab80*/  F2FP.BF16.F32.PACK_AB R42, R45, R44 ;  /* 0x0000002c2d2a723e */ /* 0x000fe200000010ff */
[-C--:B------:R-:W-:Y:S01]  /*ab90*/  FMUL.FTZ R82, R82, R5.reuse ;  /* 0x0000000552527220 */ /* 0x080fe20000410000 */
[----:B------:R-:W-:Y:S01]  /*aba0*/  F2FP.BF16.F32.PACK_AB R43, R47, R46 ;  /* 0x0000002e2f2b723e */ /* 0x000fe200000010ff */
[----:B0-----:R-:W0:Y:S01]  /*abb0*/  LDC.64 R24, c[0x0][0xb98] ;  /* 0x0002e600ff187b82 */ /* 0x001e220000000a00 */
[--C-:B------:R-:W-:Y:S01]  /*abc0*/  IMAD.MOV.U32 R27, RZ, RZ, R36.reuse ;  /* 0x000000ffff1b7224 */ /* 0x100fe200078e0024 */
[----:B--2---:R-:W-:Y:S01]  /*abd0*/  @P2 SHF.R.U32.HI R27, RZ, R30, R31 ;  /* 0x0000001eff1b2219 */ /* 0x004fe2000001161f */
[-C--:B------:R-:W-:Y:S01]  /*abe0*/  FMUL.FTZ R87, R87, R5.reuse ;  /* 0x0000000557577220 */ /* 0x080fe20000410000 */
[----:B------:R-:W-:Y:S01]  /*abf0*/  F2FP.BF16.F32.PACK_AB R49, R28, R50 ;  /* 0x000000321c31723e */ /* 0x000fe200000010ff */
[----:B------:R-:W-:Y:S01]  /*ac00*/  STSM.16.M88.4 [R153], R40 ;  /* 0x0000002899007844 */ /* 0x000fe20000000200 */
[----:B------:R-:W-:Y:S01]  /*ac10*/  F2FP.BF16.F32.PACK_AB R56, R57, R56 ;  /* 0x000000383938723e */ /* 0x000fe200000010ff */
[-C--:B------:R-:W-:Y:S01]  /*ac20*/  FMUL.FTZ R86, R86, R5.reuse ;  /* 0x0000000556567220 */ /* 0x080fe20000410000 */
[----:B------:R-:W-:Y:S01]  /*ac30*/  F2FP.BF16.F32.PACK_AB R50, R53, R52 ;  /* 0x000000343532723e */ /* 0x000fe200000010ff */
[-C--:B------:R-:W-:Y:S01]  /*ac40*/  FMUL.FTZ R91, R91, R5.reuse ;  /* 0x000000055b5b7220 */ /* 0x080fe20000410000 */
[----:B------:R-:W-:Y:S01]  /*ac50*/  F2FP.BF16.F32.PACK_AB R51, R51, R54 ;  /* 0x000000363333723e */ /* 0x000fe200000010ff */
[----:B-1----:R-:W-:Y:S01]  /*ac60*/  IMAD.MOV R15, RZ, RZ, -R27 ;  /* 0x000000ffff0f7224 */ /* 0x002fe200078e0a1b */
[----:B------:R-:W-:Y:S01]  /*ac70*/  F2FP.BF16.F32.PACK_AB R57, R59, R58 ;  /* 0x0000003a3b39723e */ /* 0x000fe200000010ff */
[----:B------:R-:W-:Y:S01]  /*ac80*/  FMUL.FTZ R90, R90, R5 ;  /* 0x000000055a5a7220 */ /* 0x000fe20000410000 */
[----:B------:R-:W-:Y:S01]  /*ac90*/  F2FP.BF16.F32.PACK_AB R64, R65, R64 ;  /* 0x000000404140723e */ /* 0x000fe200000010ff */
[----:B------:R-:W-:Y:S01]  /*aca0*/  IMAD R15, R192, R15, R36 ;  /* 0x0000000fc00f7224 */ /* 0x000fe200078e0224 */
[----:B------:R-:W-:Y:S01]  /*acb0*/  F2FP.BF16.F32.PACK_AB R58, R61, R60 ;  /* 0x0000003c3d3a723e */ /* 0x000fe200000010ff */
[----:B------:R-:W-:Y:S01]  /*acc0*/  STSM.16.M88.4 [R152], R48 ;  /* 0x0000003098007844 */ /* 0x000fe20000000200 */
[----:B------:R-:W-:Y:S01]  /*acd0*/  F2FP.BF16.F32.PACK_AB R59, R63, R62 ;  /* 0x0000003e3f3b723e */ /* 0x000fe200000010ff */
[-C--:B------:R-:W-:Y:S01]  /*ace0*/  FMUL.FTZ R95, R95, R5.reuse ;  /* 0x000000055f5f7220 */ /* 0x080fe20000410000 */
[----:B------:R-:W-:Y:S01]  /*acf0*/  F2FP.BF16.F32.PACK_AB R65, R67, R66 ;  /* 0x000000424341723e */ /* 0x000fe200000010ff */
[-C--:B------:R-:W-:Y:S01]  /*ad00*/  FMUL.FTZ R94, R94, R5.reuse ;  /* 0x000000055e5e7220 */ /* 0x080fe20000410000 */
[----:B------:R-:W-:Y:S01]  /*ad10*/  F2FP.BF16.F32.PACK_AB R72, R73, R72 ;  /* 0x000000484948723e */ /* 0x000fe200000010ff */
[----:B------:R-:W-:Y:S01]  /*ad20*/  STSM.16.M88.4 [R20], R56 ;  /* 0x0000003814007844 */ /* 0x000fe20000000200 */
[C---:B0-----:R-:W-:Y:S01]  /*ad30*/  IMAD R26, R24.reuse, UR12, RZ ;  /* 0x0000000c181a7c24 */ /* 0x041fe2000f8e02ff */
[----:B------:R-:W-:Y:S01]  /*ad40*/  F2FP.BF16.F32.PACK_AB R66, R69, R68 ;  /* 0x000000444542723e */ /* 0x000fe200000010ff */
[-C--:B------:R-:W-:Y:S01]  /*ad50*/  FMUL.FTZ R99, R99, R5.reuse ;  /* 0x0000000563637220 */ /* 0x080fe20000410000 */
[----:B------:R-:W-:Y:S01]  /*ad60*/  F2FP.BF16.F32.PACK_AB R67, R71, R70 ;  /* 0x000000464743723e */ /* 0x000fe200000010ff */
[----:B------:R-:W-:Y:S01]  /*ad70*/  IMAD R26, R25, UR13, R26 ;  /* 0x0000000d191a7c24 */ /* 0x000fe2000f8e021a */
[----:B------:R-:W-:Y:S01]  /*ad80*/  F2FP.BF16.F32.PACK_AB R73, R75, R74 ;  /* 0x0000004a4b49723e */ /* 0x000fe200000010ff */
[----:B------:R-:W-:Y:S01]  /*ad90*/  IMAD.WIDE.U32 R24, R24, UR13, R188 ;  /* 0x0000000d18187c25 */ /* 0x000fe2000f8e00bc */
[----:B------:R-:W-:Y:S01]  /*ada0*/  F2FP.BF16.F32.PACK_AB R74, R77, R76 ;  /* 0x0000004c4d4a723e */ /* 0x000fe200000010ff */
[----:B------:R0:W-:Y:S01]  /*adb0*/  STSM.16.M88.4 [R11], R64 ;  /* 0x000000400b007844 */ /* 0x0001e20000000200 */
[----:B------:R-:W-:Y:S01]  /*adc0*/  F2FP.BF16.F32.PACK_AB R75, R79, R78 ;  /* 0x0000004e4f4b723e */ /* 0x000fe200000010ff */
[-C--:B------:R-:W-:Y:S01]  /*add0*/  FMUL.FTZ R98, R98, R5.reuse ;  /* 0x0000000562627220 */ /* 0x080fe20000410000 */
[----:B------:R-:W-:Y:S01]  /*ade0*/  IADD3 R24, P0, R27, R24, RZ ;  /* 0x000000181b187210 */ /* 0x000fe20007f1e0ff */
[-C--:B------:R-:W-:Y:S01]  /*adf0*/  FMUL.FTZ R103, R103, R5.reuse ;  /* 0x0000000567677220 */ /* 0x080fe20000410000 */
[-C--:B------:R-:W-:Y:S01]  /*ae00*/  FMUL.FTZ R102, R102, R5.reuse ;  /* 0x0000000566667220 */ /* 0x080fe20000410000 */
[----:B------:R1:W-:Y:S01]  /*ae10*/  STSM.16.M88.4 [R21], R72 ;  /* 0x0000004815007844 */ /* 0x0003e20000000200 */
[----:B------:R-:W-:Y:S01]  /*ae20*/  F2FP.BF16.F32.PACK_AB R80, R81, R80 ;  /* 0x000000505150723e */ /* 0x000fe200000010ff */
[-C--:B------:R-:W-:Y:S01]  /*ae30*/  FMUL.FTZ R107, R107, R5.reuse ;  /* 0x000000056b6b7220 */ /* 0x080fe20000410000 */
        /* <DEDUP_REMOVED lines=8> */
[----:B0-----:R-:W-:Y:S01]  /*aec0*/  SHF.R.S32.HI R11, RZ, 0x1f, R15 ;  /* 0x0000001fff0b7819 */ /* 0x001fe2000001140f */
[-C--:B------:R-:W-:Y:S01]  /*aed0*/  FMUL.FTZ R114, R114, R5.reuse ;  /* 0x0000000572727220 */ /* 0x080fe20000410000 */
[----:B------:R-:W-:Y:S01]  /*aee0*/  F2FP.BF16.F32.PACK_AB R89, R91, R90 ;  /* 0x0000005a5b59723e */ /* 0x000fe200000010ff */
[-C--:B------:R-:W-:Y:S01]  /*aef0*/  FMUL.FTZ R119, R119, R5.reuse ;  /* 0x0000000577777220 */ /* 0x080fe20000410000 */
[----:B------:R-:W-:Y:S01]  /*af00*/  F2FP.BF16.F32.PACK_AB R96, R97, R96 ;  /* 0x000000606160723e */ /* 0x000fe200000010ff */
[----:B------:R-:W-:Y:S01]  /*af10*/  IMAD R20, R11, UR6, RZ ;  /* 0x000000060b147c24 */ /* 0x000fe2000f8e02ff */
[----:B-1----:R-:W-:Y:S01]  /*af20*/  SHF.R.S32.HI R21, RZ, 0x1f, R27 ;  /* 0x0000001fff157819 */ /* 0x002fe2000001141b */
[-C--:B------:R-:W-:Y:S01]  /*af30*/  FMUL.FTZ R118, R118, R5.reuse ;  /* 0x0000000576767220 */ /* 0x080fe20000410000 */
[----:B------:R-:W-:Y:S01]  /*af40*/  F2FP.BF16.F32.PACK_AB R90, R93, R92 ;  /* 0x0000005c5d5a723e */ /* 0x000fe200000010ff */
[----:B------:R-:W-:Y:S01]  /*af50*/  FMUL.FTZ R123, R123, R5 ;  /* 0x000000057b7b7220 */ /* 0x000fe20000410000 */
[----:B------:R-:W-:Y:S01]  /*af60*/  IADD3.X R25, R21, R25, R26, P0, !PT ;  /* 0x0000001915197210 */ /* 0x000fe200007fe41a */
        /* <DEDUP_REMOVED lines=8> */
[----:B------:R-:W-:Y:S01]  /*aff0*/  FMUL.FTZ R130, R130, R5 ;  /* 0x0000000582827220 */ /* 0x000fe20000410000 */
[----:B------:R-:W-:-:S02]  /*b000*/  IMAD R21, R15, UR7, R20 ;  /* 0x000000070f157c24 */ /* 0x000fc4000f8e0214 */
[----:B------:R-:W-:Y:S01]  /*b010*/  FMUL.FTZ R135, R135, R5 ;  /* 0x0000000587877220 */ /* 0x000fe20000410000 */
[----:B------:R-:W-:-:S04]  /*b020*/  IMAD.WIDE.U32 R24, R15, UR6, R24 ;  /* 0x000000060f187c25 */ /* 0x000fc8000f8e0018 */
[-C--:B------:R-:W-:Y:S01]  /*b030*/  FMUL.FTZ R134, R134, R5.reuse ;  /* 0x0000000586867220 */ /* 0x080fe20000410000 */
[-C--:B------:R-:W-:Y:S01]  /*b040*/  FMUL.FTZ R139, R139, R5.reuse ;  /* 0x000000058b8b7220 */ /* 0x080fe20000410000 */
[-C--:B------:R-:W-:Y:S01]  /*b050*/  FMUL.FTZ R138, R138, R5.reuse ;  /* 0x000000058a8a7220 */ /* 0x080fe20000410000 */
[----:B------:R-:W-:Y:S01]  /*b060*/  STSM.16.M88.4 [R12], R80 ;  /* 0x000000500c007844 */ /* 0x000fe20000000200 */
[----:B------:R-:W-:Y:S01]  /*b070*/  F2FP.BF16.F32.PACK_AB R104, R105, R104 ;  /* 0x000000686968723e */ /* 0x000fe200000010ff */
[-C--:B------:R-:W-:Y:S01]  /*b080*/  FMUL.FTZ R143, R143, R5.reuse ;  /* 0x000000058f8f7220 */ /* 0x080fe20000410000 */
[-C--:B------:R-:W-:Y:S01]  /*b090*/  FMUL.FTZ R142, R142, R5.reuse ;  /* 0x000000058e8e7220 */ /* 0x080fe20000410000 */
[-C--:B------:R-:W-:Y:S01]  /*b0a0*/  FMUL.FTZ R147, R147, R5.reuse ;  /* 0x0000000593937220 */ /* 0x080fe20000410000 */
[-C--:B------:R-:W-:Y:S01]  /*b0b0*/  FMUL.FTZ R146, R146, R5.reuse ;  /* 0x0000000592927220 */ /* 0x080fe20000410000 */
[-C--:B------:R-:W-:Y:S01]  /*b0c0*/  FMUL.FTZ R151, R151, R5.reuse ;  /* 0x0000000597977220 */ /* 0x080fe20000410000 */
[----:B------:R-:W-:Y:S01]  /*b0d0*/  STSM.16.M88.4 [R14], R88 ;  /* 0x000000580e007844 */ /* 0x000fe20000000200 */
[----:B------:R-:W-:Y:S01]  /*b0e0*/  F2FP.BF16.F32.PACK_AB R105, R107, R106 ;  /* 0x0000006a6b69723e */ /* 0x000fe200000010ff */
[----:B------:R-:W-:Y:S01]  /*b0f0*/  FMUL.FTZ R5, R150, R5 ;  /* 0x0000000596057220 */ /* 0x000fe20000410000 */
[----:B------:R-:W-:Y:S01]  /*b100*/  F2FP.BF16.F32.PACK_AB R112, R113, R112 ;  /* 0x000000707170723e */ /* 0x000fe200000010ff */
[----:B------:R0:W-:Y:S01]  /*b110*/  STSM.16.M88.4 [R13], R96 ;  /* 0x000000600d007844 */ /* 0x0001e20000000200 */
[----:B------:R-:W-:Y:S01]  /*b120*/  F2FP.BF16.F32.PACK_AB R106, R109, R108 ;  /* 0x0000006c6d6a723e */ /* 0x000fe200000010ff */
[----:B------:R-:W-:Y:S01]  /*b130*/  ULDC.64 UR6, c[0x0][0xb50] ;  /* 0x0002d40000067ab9 */ /* 0x000fe20000000a00 */
[----:B------:R-:W-:Y:S01]  /*b140*/  F2FP.BF16.F32.PACK_AB R107, R111, R110 ;  /* 0x0000006e6f6b723e */ /* 0x000fe200000010ff */
[----:B------:R-:W-:Y:S01]  /*b150*/  IMAD R15, R29, 0x80, R220 ;  /* 0x000000801d0f7824 */ /* 0x000fe200078e02dc */
[----:B------:R-:W-:Y:S01]  /*b160*/  F2FP.BF16.F32.PACK_AB R113, R115, R114 ;  /* 0x000000727371723e */ /* 0x000fe200000010ff */
[----:B------:R-:W-:Y:S01]  /*b170*/  ULDC UR5, c[0x0][0xa88] ;  /* 0x0002a20000057ab9 */ /* 0x000fe20000000800 */
[----:B------:R-:W-:Y:S01]  /*b180*/  F2FP.BF16.F32.PACK_AB R120, R121, R120 ;  /* 0x000000787978723e */ /* 0x000fe200000010ff */
[----:B------:R-:W-:Y:S01]  /*b190*/  STSM.16.M88.4 [R9], R104 ;  /* 0x0000006809007844 */ /* 0x000fe20000000200 */
[----:B------:R-:W-:Y:S01]  /*b1a0*/  F2FP.BF16.F32.PACK_AB R114, R117, R116 ;  /* 0x000000747572723e */ /* 0x000fe200000010ff */
[----:B------:R-:W-:Y:S01]  /*b1b0*/  IMAD R20, R192, UR5, RZ ;  /* 0x00000005c0147c24 */ /* 0x000fe2000f8e02ff */
[----:B------:R-:W-:Y:S01]  /*b1c0*/  F2FP.BF16.F32.PACK_AB R115, R119, R118 ;  /* 0x000000767773723e */ /* 0x000fe200000010ff */
[----:B------:R-:W-:Y:S01]  /*b1d0*/  VIADD R11, R15, 0x8 ;  /* 0x000000080f0b7836 */ /* 0x000fe20000000000 */
[----:B------:R-:W-:-:S02]  /*b1e0*/  F2FP.BF16.F32.PACK_AB R121, R123, R122 ;  /* 0x0000007a7b79723e */ /* 0x000fc400000010ff */
[----:B------:R-:W-:Y:S01]  /*b1f0*/  F2FP.BF16.F32.PACK_AB R128, R129, R128 ;  /* 0x000000808180723e */ /* 0x000fe200000010ff */
[----:B0-----:R-:W-:Y:S01]  /*b200*/  IMAD.IADD R13, R25, 0x1, R21 ;  /* 0x00000001190d7824 */ /* 0x001fe200078e0215 */
[----:B------:R-:W-:Y:S01]  /*b210*/  LEA R12, P3, R24, UR6, 0x2 ;  /* 0x00000006180c7c11 */ /* 0x000fe2000f8610ff */
[----:B------:R0:W-:Y:S01]  /*b220*/  STSM.16.M88.4 [R3], R112 ;  /* 0x0000007003007844 */ /* 0x0001e20000000200 */
[----:B------:R-:W-:Y:S01]  /*b230*/  F2FP.BF16.F32.PACK_AB R122, R125, R124 ;  /* 0x0000007c7d7a723e */ /* 0x000fe200000010ff */
[----:B------:R-:W1:Y:S01]  /*b240*/  @P2 LDC R21, c[0x0][0xbf0] ;  /* 0x0002fc00ff152b82 */ /* 0x000e620000000800 */
[----:B------:R-:W-:Y:S01]  /*b250*/  F2FP.BF16.F32.PACK_AB R123, R127, R126 ;  /* 0x0000007e7f7b723e */ /* 0x000fe200000010ff */
[----:B------:R-:W-:Y:S01]  /*b260*/  SHFL.IDX PT, R30, R12, RZ, 0x1c1f ;  /* 0x001c1fff0c1e7589 */ /* 0x000fe200000e0000 */
[----:B------:R-:W-:Y:S02]  /*b270*/  F2FP.BF16.F32.PACK_AB R129, R131, R130 ;  /* 0x000000828381723e */ /* 0x000fe400000010ff */
[----:B------:R-:W-:Y:S01]  /*b280*/  F2FP.BF16.F32.PACK_AB R136, R137, R136 ;  /* 0x000000888988723e */ /* 0x000fe200000010ff */
[----:B------:R-:W-:Y:S01]  /*b290*/  STSM.16.M88.4 [R10], R120 ;  /* 0x000000780a007844 */ /* 0x000fe20000000200 */
[----:B------:R-:W-:-:S02]  /*b2a0*/  F2FP.BF16.F32.PACK_AB R130, R133, R132 ;  /* 0x000000848582723e */ /* 0x000fc400000010ff */
[----:B------:R-:W-:Y:S01]  /*b2b0*/  F2FP.BF16.F32.PACK_AB R131, R135, R134 ;  /* 0x000000868783723e */ /* 0x000fe200000010ff */
[----:B------:R-:W-:Y:S01]  /*b2c0*/  SHFL.IDX PT, R48, R12, 0x1, 0x1c1f ;  /* 0x003c1f000c307f89 */ /* 0x000fe200000e0000 */
[----:B------:R-:W-:Y:S02]  /*b2d0*/  F2FP.BF16.F32.PACK_AB R137, R139, R138 ;  /* 0x0000008a8b89723e */ /* 0x000fe400000010ff */
[----:B------:R-:W-:Y:S01]  /*b2e0*/  F2FP.BF16.F32.PACK_AB R144, R145, R144 ;  /* 0x000000909190723e */ /* 0x000fe200000010ff */
[----:B------:R-:W-:Y:S01]  /*b2f0*/  STSM.16.M88.4 [R8], R128 ;  /* 0x0000008008007844 */ /* 0x000fe20000000200 */
[----:B------:R-:W-:Y:S01]  /*b300*/  F2FP.BF16.F32.PACK_AB R138, R141, R140 ;  /* 0x0000008c8d8a723e */ /* 0x000fe200000010ff */
[----:B0-----:R-:W0:Y:S01]  /*b310*/  @P2 LDC R3, c[0x0][0xbec] ;  /* 0x0002fb00ff032b82 */ /* 0x001e220000000800 */
[----:B------:R-:W-:Y:S02]  /*b320*/  F2FP.BF16.F32.PACK_AB R139, R143, R142 ;  /* 0x0000008e8f8b723e */ /* 0x000fe400000010ff */
[----:B------:R-:W-:-:S02]  /*b330*/  F2FP.BF16.F32.PACK_AB R145, R147, R146 ;  /* 0x000000929391723e */ /* 0x000fc400000010ff */
[----:B------:R-:W-:Y:S01]  /*b340*/  F2FP.BF16.F32.PACK_AB R146, R149, R6 ;  /* 0x000000069592723e */ /* 0x000fe200000010ff */
[----:B------:R-:W-:Y:S01]  /*b350*/  STSM.16.M88.4 [R7], R136 ;  /* 0x0000008807007844 */ /* 0x000fe20000000200 */
[----:B------:R-:W-:Y:S02]  /*b360*/  F2FP.BF16.F32.PACK_AB R147, R151, R5 ;  /* 0x000000059793723e */ /* 0x000fe400000010ff */
[----:B------:R-:W-:Y:S02]  /*b370*/  LEA.HI.X R13, R24, UR7, R13, 0x2, P3 ;  /* 0x00000007180d7c11 */ /* 0x000fe400098f140d */
[----:B------:R-:W-:Y:S01]  /*b380*/  LOP3.LUT P0, RZ, R218, 0x3, RZ, 0xc0, !PT ;  /* 0x00000003daff7812 */ /* 0x000fe2000780c0ff */
[----:B------:R-:W-:Y:S01]  /*b390*/  STSM.16.M88.4 [R4], R144 ;  /* 0x0000009004007844 */ /* 0x000fe20000000200 */
[----:B------:R-:W-:Y:S02]  /*b3a0*/  BAR.SYNC.DEFER_BLOCKING 0x1, 0x100 ;  /* 0x0044000000007b1d */ /* 0x000fe40000010000 */
[----:B------:R-:W-:-:S02]  /*b3b0*/  ISETP.GE.OR P1, PT, R15, R20, P0 ;  /* 0x000000140f00720c */ /* 0x000fc40000726670 */
[----:B------:R-:W-:Y:S02]  /*b3c0*/  ISETP.GE.OR P0, PT, R11, R20, P0 ;  /* 0x000000140b00720c */ /* 0x000fe40000706670 */
[----:B------:R-:W2:Y:S04]  /*b3d0*/  SHFL.IDX PT, R31, R13, RZ, 0x1c1f ;  /* 0x001c1fff0d1f7589 */ /* 0x000ea800000e0000 */
[----:B------:R-:W3:Y:S05]  /*b3e0*/  SHFL.IDX PT, R49, R13, 0x1, 0x1c1f ;  /* 0x003c1f000d317f89 */ /* 0x000eea00000e0000 */
[----:B--2---:R2:W-:Y:S04]  /*b3f0*/  @!P1 ST.E desc[UR8][R30.64], R2 ;  /* 0x000000021e009985 */ /* 0x0045e8000c101908 */
[----:B---3--:R3:W-:Y:S04]  /*b400*/  @!P0 ST.E desc[UR8][R48.64], R0 ;  /* 0x0000000030008985 */ /* 0x0087e8000c101908 */
[----:B------:R4:W5:Y:S01]  /*b410*/  LD.E.128 R12, desc[UR8][R186.64] ;  /* 0x00000008ba0c7980 */ /* 0x000962000c101d00 */
[----:B--2---:R-:W2:Y:S03]  /*b420*/  LDC.64 R30, c[0x0][0xae0] ;  /* 0x0002b800ff1e7b82 */ /* 0x004ea60000000a00 */
[----:B------:R4:W5:Y:S01]  /*b430*/  LD.E.128 R24, desc[UR8][R156.64] ;  /* 0x000000089c187980 */ /* 0x000962000c101d00 */
[----:B---3--:R-:W-:-:S03]  /*b440*/  IMAD R0, R23, 0x20, R213 ;  /* 0x0000002017007824 */ /* 0x008fc600078e02d5 */
[----:B------:R4:W5:Y:S04]  /*b450*/  LD.E.128 R32, desc[UR8][R158.64] ;  /* 0x000000089e207980 */ /* 0x000968000c101d00 */
[----:B------:R4:W5:Y:S01]  /*b460*/  LD.E.128 R36, desc[UR8][R162.64] ;  /* 0x00000008a2247980 */ /* 0x000962000c101d00 */
[----:B------:R-:W-:-:S03]  /*b470*/  IMAD R28, R29, 0x80, R0 ;  /* 0x000000801d1c7824 */ /* 0x000fc600078e0200 */
[----:B------:R4:W5:Y:S04]  /*b480*/  LD.E.128 R44, desc[UR8][R166.64] ;  /* 0x00000008a62c7980 */ /* 0x000968000c101d00 */
        /* <DEDUP_REMOVED lines=10> */
[----:B------:R4:W5:Y:S01]  /*b530*/  LD.E.128 R60, desc[UR8][R178.64] ;  /* 0x00000008b23c7980 */ /* 0x000962000c101d00 */
[----:B------:R-:W-:Y:S01]  /*b540*/  ULDC.64 UR8, c[0x0][0xae8] ;  /* 0x0002ba0000087ab9 */ /* 0x000fe20000000a00 */
[----:B0-----:R-:W-:Y:S01]  /*b550*/  @P2 IMAD.HI.U32 R0, R28, R3, RZ ;  /* 0x000000031c002227 */ /* 0x001fe200078e00ff */
[----:B------:R-:W-:Y:S01]  /*b560*/  UIMAD UR5, UR11, UR8, URZ ;  /* 0x000000080b0572a4 */ /* 0x000fe2000f8e023f */
[----:B------:R-:W-:Y:S01]  /*b570*/  @!PT LDS RZ, [RZ] ;  /* 0x00000000fffff984 */ /* 0x000fe20000000800 */
[----:B------:R-:W-:Y:S01]  /*b580*/  @!PT LDS RZ, [RZ] ;  /* 0x00000000fffff984 */ /* 0x000fe20000000800 */
[----:B------:R-:W-:Y:S01]  /*b590*/  @!PT LDS RZ, [RZ] ;  /* 0x00000000fffff984 */ /* 0x000fe20000000800 */
[----:B------:R-:W-:Y:S01]  /*b5a0*/  @!PT LDS RZ, [RZ] ;  /* 0x00000000fffff984 */ /* 0x000fe20000000800 */
[----:B------:R0:W-:Y:S06]  /*b5b0*/  MEMBAR.ALL.CTA ;  /* 0x0000000000007992 */ /* 0x0001ec0000008000 */
[----:B0-----:R-:W0:Y:S01]  /*b5c0*/  FENCE.VIEW.ASYNC.S ;  /* 0x00000000000073c6 */ /* 0x001e220000000000 */
[----:B------:R-:W-:Y:S01]  /*b5d0*/  UIMAD.WIDE.U32 UR6, UR10, UR8, URZ ;  /* 0x000000080a0672a5 */ /* 0x000fe2000f8e003f */
[----:B------:R-:W-:Y:S01]  /*b5e0*/  IMAD.MOV.U32 R2, RZ, RZ, R28 ;  /* 0x000000ffff027224 */ /* 0x000fe200078e001c */
[----:B------:R-:W-:Y:S01]  /*b5f0*/  UIMAD UR5, UR10, UR9, UR5 ;  /* 0x000000090a0572a4 */ /* 0x000fe2000f8e0205 */
[----:B-1----:R-:W-:Y:S01]  /*b600*/  @P2 SHF.R.U32.HI R2, RZ, R21, R0 ;  /* 0x00000015ff022219 */ /* 0x002fe20000011600 */
[----:B------:R-:W-:Y:S01]  /*b610*/  IMAD R85, R29, 0x80, R213 ;  /* 0x000000801d557824 */ /* 0x000fe200078e02d5 */
[----:B------:R-:W-:Y:S01]  /*b620*/  ULDC.64 UR8, c[0x0][0xaf0] ;  /* 0x0002bc0000087ab9 */ /* 0x000fe20000000a00 */
[----:B------:R-:W-:Y:S01]  /*b630*/  UIADD3 UR7, UR7, UR5, URZ ;  /* 0x0000000507077290 */ /* 0x000fe2000fffe03f */
[--C-:B------:R-:W-:Y:S01]  /*b640*/  SHF.R.S32.HI R3, RZ, 0x1f, R2.reuse ;  /* 0x0000001fff037819 */ /* 0x100fe20000011402 */
[----:B------:R-:W-:Y:S01]  /*b650*/  UIMAD UR5, UR12, UR8, URZ ;  /* 0x000000080c0572a4 */ /* 0x000fe2000f8e023f */
[----:B------:R-:W-:Y:S01]  /*b660*/  IMAD.MOV R21, RZ, RZ, -R2 ;  /* 0x000000ffff157224 */ /* 0x000fe200078e0a02 */
[----:B------:R-:W-:Y:S01]  /*b670*/  UIMAD.WIDE.U32 UR6, UR13, UR8, UR6 ;  /* 0x000000080d0672a5 */ /* 0x000fe2000f8e0006 */
[----:B------:R-:W-:Y:S01]  /*b680*/  R2UR UR10, R212 ;  /* 0x00000000d40a72ca */ /* 0x000fe200000e0000 */
[----:B------:R-:W-:Y:S01]  /*b690*/  UIMAD UR5, UR13, UR9, UR5 ;  /* 0x000000090d0572a4 */ /* 0x000fe2000f8e0205 */
[----:B------:R-:W-:Y:S01]  /*b6a0*/  IMAD R21, R192, R21, R28 ;  /* 0x00000015c0157224 */ /* 0x000fe200078e021c */
[----:B------:R-:W-:Y:S01]  /*b6b0*/  R2UR UR9, R16 ;  /* 0x00000000100972ca */ /* 0x000fe200000e0000 */
[----:B--2---:R-:W-:Y:S01]  /*b6c0*/  IMAD R3, R3, R30, RZ ;  /* 0x0000001e03037224 */ /* 0x004fe200078e02ff */
[----:B------:R-:W-:Y:S01]  /*b6d0*/  UIADD3 UR7, UR7, UR5, URZ ;  /* 0x0000000507077290 */ /* 0x000fe2000fffe03f */
[----:B------:R-:W-:-:S02]  /*b6e0*/  ISETP.GE.AND P2, PT, R85, R20, PT ;  /* 0x000000145500720c */ /* 0x000fc40003f46270 */
[C---:B------:R-:W-:Y:S01]  /*b6f0*/  IMAD R31, R2.reuse, R31, R3 ;  /* 0x0000001f021f7224 */ /* 0x040fe200078e0203 */
[----:B------:R-:W-:Y:S01]  /*b700*/  SHF.R.S32.HI R0, RZ, 0x1f, R21 ;  /* 0x0000001fff007819 */ /* 0x000fe20000011415 */
[----:B------:R-:W-:Y:S01]  /*b710*/  ULDC UR5, c[0x0][0xc] ;  /* 0x0000030000057ab9 */ /* 0x000fe20000000800 */
[----:B------:R-:W-:Y:S01]  /*b720*/  IMAD.WIDE.U32 R2, R2, R30, UR6 ;  /* 0x0000000602027e25 */ /* 0x000fe2000f8e001e */
[----:B------:R-:W-:Y:S01]  /*b730*/  ULDC.64 UR6, c[0x0][0xad8] ;  /* 0x0002b60000067ab9 */ /* 0x000fe20000000a00 */
[----:B------:R-:W-:Y:S01]  /*b740*/  UIADD3 UR10, UR5, UR10, URZ ;  /* 0x0000000a050a7290 */ /* 0x000fe2000fffe03f */
[----:B0-----:R-:W-:Y:S01]  /*b750*/  SYNCS.ARRIVE.TRANS64.RED.A1T0 RZ, [UR4], RZ ;  /* 0x000000ffffff79a7 */ /* 0x001fe20008100404 */
[----:B------:R-:W-:Y:S02]  /*b760*/  IMAD.IADD R3, R3, 0x1, R31 ;  /* 0x0000000103037824 */ /* 0x000fe400078e021f */
[----:B------:R-:W-:Y:S02]  /*b770*/  IMAD R0, R0, UR6, RZ ;  /* 0x0000000600007c24 */ /* 0x000fe4000f8e02ff */
[----:B------:R-:W-:-:S04]  /*b780*/  IMAD.WIDE.U32 R2, R21, UR6, R2 ;  /* 0x0000000615027c25 */ /* 0x000fc8000f8e0002 */
[----:B------:R-:W-:Y:S01]  /*b790*/  IMAD R29, R21, UR7, R0 ;  /* 0x00000007151d7c24 */ /* 0x000fe2000f8e0200 */
[----:B------:R-:W-:Y:S01]  /*b7a0*/  ULDC.64 UR6, c[0x0][0xa80] ;  /* 0x0002a00000067ab9 */ /* 0x000fe20000000a00 */
[----:B------:R-:W-:Y:S01]  /*b7b0*/  VIADD R21, R85, 0x20 ;  /* 0x0000002055157836 */ /* 0x000fe20000000000 */
[----:B------:R-:W-:Y:S01]  /*b7c0*/  LEA R0, P3, R2, UR6, 0x1 ;  /* 0x0000000602007c11 */ /* 0x000fe2000f8608ff */
[----:B------:R-:W-:Y:S01]  /*b7d0*/  IMAD.IADD R3, R3, 0x1, R29 ;  /* 0x0000000103037824 */ /* 0x000fe200078e021d */
[----:B------:R-:W-:Y:S01]  /*b7e0*/  USEL UR6, URZ, 0x1, UP0 ;  /* 0x000000013f067887 */ /* 0x000fe20008000000 */
[----:B------:R-:W-:Y:S01]  /*b7f0*/  IMAD.U32 R212, RZ, RZ, UR10 ;  /* 0x0000000affd47e24 */ /* 0x000fe2000f8e00ff */
[-C--:B------:R-:W-:Y:S01]  /*b800*/  ISETP.GE.AND P1, PT, R21, R20.reuse, PT ;  /* 0x000000141500720c */ /* 0x080fe20003f26270 */
[----:B------:R-:W-:Y:S01]  /*b810*/  VIADD R21, R85, 0x40 ;  /* 0x0000004055157836 */ /* 0x000fe20000000000 */
[----:B------:R-:W-:Y:S01]  /*b820*/  ULOP3.LUT UR9, UR9, UR6, URZ, 0x3c, !UPT ;  /* 0x0000000609097292 */ /* 0x000fe2000f8e3c3f */
[----:B------:R4:W0:Y:S03]  /*b830*/  SHFL.IDX PT, R28, R0, RZ, 0x181f ;  /* 0x00181fff001c7589 */ /* 0x00082600000e0000 */
[----:B------:R-:W-:-:S02]  /*b840*/  ISETP.GE.AND P0, PT, R21, R20, PT ;  /* 0x000000141500720c */ /* 0x000fc40003f06270 */
[----:B------:R-:W-:Y:S01]  /*b850*/  LEA.HI.X R21, R2, UR7, R3, 0x1, P3 ;  /* 0x0000000702157c11 */ /* 0x000fe200098f0c03 */
[----:B------:R-:W-:-:S04]  /*b860*/  IMAD.U32 R16, RZ, RZ, UR9 ;  /* 0x00000009ff107e24 */ /* 0x000fc8000f8e00ff */
[----:B------:R4:W1:Y:S01]  /*b870*/  SHFL.IDX PT, R29, R21, RZ, 0x181f ;  /* 0x00181fff151d7589 */ /* 0x00086200000e0000 */
[----:B------:R-:W-:Y:S05]  /*b880*/  @P2 BRA `(.L_x_30) ;  /* 0x0000000000442947 */ /* 0x000fea0003800000 */
[----:B------:R-:W-:Y:S01]  /*b890*/  ULDC UR4, c[0x0][0xac8] ;  /* 0x0002b20000047ab9 */ /* 0x000fe20000000800 */
[----:B------:R-:W-:Y:S01]  /*b8a0*/  ULDC.64 UR6, c[0x0][0x208] ;  /* 0x0000820000067ab9 */ /* 0x000fe20000000a00 */
[----:B------:R-:W-:Y:S02]  /*b8b0*/  ISETP.GE.AND P4, PT, R22, UR4, PT ;  /* 0x0000000416007c0c */ /* 0x000fe4000bf86270 */
[----:B------:R-:W-:Y:S02]  /*b8c0*/  ISETP.GE.AND P3, PT, R19, UR4, PT ;  /* 0x0000000413007c0c */ /* 0x000fe4000bf66270 */
[----:B------:R-:W-:Y:S02]  /*b8d0*/  ISETP.GE.AND P2, PT, R18, UR4, PT ;  /* 0x0000000412007c0c */ /* 0x000fe4000bf46270 */
[----:B------:R-:W-:-:S07]  /*b8e0*/  ISETP.GE.AND P5, PT, R17, UR4, PT ;  /* 0x0000000411007c0c */ /* 0x000fce000bfa6270 */
[----:B0-----:R-:W-:-:S04]  /*b8f0*/  @!P4 LEA R30, P6, R22, R28, 0x1 ;  /* 0x0000001c161ec211 */ /* 0x001fc800078c08ff */
[----:B-1----:R-:W-:Y:S02]  /*b900*/  @!P4 LEA.HI.X R31, R22, R29, R229, 0x1, P6 ;  /* 0x0000001d161fc211 */ /* 0x002fe400030f0ce5 */
[----:B------:R-:W-:Y:S01]  /*b910*/  @!P3 LEA R80, P6, R19, R28, 0x1 ;  /* 0x0000001c1350b211 */ /* 0x000fe200078c08ff */
[----:B------:R-:W-:-:S03]  /*b920*/  @!P5 IMAD.WIDE R2, R17, 0x2, R28 ;  /* 0x000000021102d825 */ /* 0x000fc600078e021c */
[-C--:B------:R-:W-:Y:S02]  /*b930*/  @!P3 LEA.HI.X R81, R19, R29.reuse, R228, 0x1, P6 ;  /* 0x0000001d1351b211 */ /* 0x080fe400030f0ce4 */
[C---:B------:R-:W-:Y:S01]  /*b940*/  @!P2 LEA R82, P6, R18.reuse, R28, 0x1 ;  /* 0x0000001c1252a211 */ /* 0x040fe200078c08ff */
[----:B-----5:R2:W-:Y:S03]  /*b950*/  @!P5 ST.E.128 desc[UR6][R2.64], R12 ;  /* 0x0000000c0200d985 */ /* 0x0205e6000c101d06 */
[----:B------:R-:W-:Y:S01]  /*b960*/  @!P2 LEA.HI.X R83, R18, R29, R227, 0x1, P6 ;  /* 0x0000001d1253a211 */ /* 0x000fe200030f0ce3 */
[----:B------:R2:W-:Y:S04]  /*b970*/  @!P4 ST.E.128 desc[UR6][R30.64], R44 ;  /* 0x0000002c1e00c985 */ /* 0x0005e8000c101d06 */
[----:B------:R2:W-:Y:S04]  /*b980*/  @!P3 ST.E.128 desc[UR6][R80.64], R68 ;  /* 0x000000445000b985 */ /* 0x0005e8000c101d06 */
[----:B------:R2:W-:Y:S02]  /*b990*/  @!P2 ST.E.128 desc[UR6][R82.64], R76 ;  /* 0x0000004c5200a985 */ /* 0x0005e4000c101d06 */
.L_x_30:
[----:B------:R-:W-:Y:S05]  /*b9a0*/  BSYNC B0 ;  /* 0x0000000000007941 */ /* 0x000fea0003800000 */
.L_x_29:
[----:B--2--5:R2:W3:Y:S01]  /*b9b0*/  SHFL.IDX PT, R13, R21, 0x1, 0x181f ;  /* 0x00381f00150d7f89 */ /* 0x0244e200000e0000 */
[----:B------:R-:W-:Y:S03]  /*b9c0*/  BSSY B0, `(.L_x_31) ;  /* 0x0000014000007945 */ /* 0x000fe60003800000 */
[----:B------:R2:W0:Y:S01]  /*b9d0*/  SHFL.IDX PT, R12, R0, 0x1, 0x181f ;  /* 0x00381f00000c7f89 */ /* 0x00042200000e0000 */
[----:B------:R-:W-:Y:S05]  /*b9e0*/  @P1 BRA `(.L_x_32) ;  /* 0x0000000000441947 */ /* 0x000fea0003800000 */
[----:B------:R-:W-:Y:S01]  /*b9f0*/  ULDC UR4, c[0x0][0xac8] ;  /* 0x0002b20000047ab9 */ /* 0x000fe20000000800 */
[----:B------:R-:W-:Y:S01]  /*ba00*/  ULDC.64 UR6, c[0x0][0x208] ;  /* 0x0000820000067ab9 */ /* 0x000fe20000000a00 */
[----:B------:R-:W-:Y:S02]  /*ba10*/  ISETP.GE.AND P3, PT, R22, UR4, PT ;  /* 0x0000000416007c0c */ /* 0x000fe4000bf66270 */
[----:B------:R-:W-:Y:S02]  /*ba20*/  ISETP.GE.AND P2, PT, R19, UR4, PT ;  /* 0x0000000413007c0c */ /* 0x000fe4000bf46270 */
[----:B------:R-:W-:Y:S02]  /*ba30*/  ISETP.GE.AND P1, PT, R18, UR4, PT ;  /* 0x0000000412007c0c */ /* 0x000fe4000bf26270 */
[----:B------:R-:W-:-:S07]  /*ba40*/  ISETP.GE.AND P4, PT, R17, UR4, PT ;  /* 0x0000000411007c0c */ /* 0x000fce000bf86270 */
[CC--:B0-----:R-:W-:Y:S02]  /*ba50*/  @!P3 LEA R14, P6, R22.reuse, R12.reuse, 0x1 ;  /* 0x0000000c160eb211 */ /* 0x0c1fe400078c08ff */
[-C--:B------:R-:W-:Y:S02]  /*ba60*/  @!P2 LEA R28, P5, R19, R12.reuse, 0x1 ;  /* 0x0000000c131ca211 */ /* 0x080fe400078a08ff */
[-C--:B---3--:R-:W-:Y:S02]  /*ba70*/  @!P3 LEA.HI.X R15, R22, R13.reuse, R229, 0x1, P6 ;  /* 0x0000000d160fb211 */ /* 0x088fe400030f0ce5 */
[C---:B------:R-:W-:Y:S01]  /*ba80*/  @!P1 LEA R30, P6, R18.reuse, R12, 0x1 ;  /* 0x0000000c121e9211 */ /* 0x040fe200078c08ff */
[----:B------:R-:W-:Y:S01]  /*ba90*/  @!P4 IMAD.WIDE R2, R17, 0x2, R12 ;  /* 0x000000021102c825 */ /* 0x000fe200078e020c */
[-C--:B-1----:R-:W-:Y:S02]  /*baa0*/  @!P2 LEA.HI.X R29, R19, R13.reuse, R228, 0x1, P5 ;  /* 0x0000000d131da211 */ /* 0x082fe400028f0ce4 */
[----:B------:R-:W-:-:S02]  /*bab0*/  @!P1 LEA.HI.X R31, R18, R13, R227, 0x1, P6 ;  /* 0x0000000d121f9211 */ /* 0x000fc400030f0ce3 */
[----:B------:R0:W-:Y:S04]  /*bac0*/  @!P4 ST.E.128 desc[UR6][R2.64], R24 ;  /* 0x000000180200c985 */ /* 0x0001e8000c101d06 */
[----:B------:R0:W-:Y:S04]  /*bad0*/  @!P3 ST.E.128 desc[UR6][R14.64], R8 ;  /* 0x000000080e00b985 */ /* 0x0001e8000c101d06 */
[----:B------:R0:W-:Y:S04]  /*bae0*/  @!P2 ST.E.128 desc[UR6][R28.64], R56 ;  /* 0x000000381c00a985 */ /* 0x0001e8000c101d06 */
[----:B------:R0:W-:Y:S02]  /*baf0*/  @!P1 ST.E.128 desc[UR6][R30.64], R72 ;  /* 0x000000481e009985 */ /* 0x0001e4000c101d06 */
.L_x_32:
[----:B------:R-:W-:Y:S05]  /*bb00*/  BSYNC B0 ;  /* 0x0000000000007941 */ /* 0x000fea0003800000 */
.L_x_31:
[----:B0-----:R0:W0:Y:S01]  /*bb10*/  SHFL.IDX PT, R9, R21, 0x2, 0x181f ;  /* 0x00581f0015097f89 */ /* 0x00102200000e0000 */
        /* <DEDUP_REMOVED lines=9> */
[-C--:B0-----:R-:W-:Y:S02]  /*bbb0*/  @!P4 LEA R10, P0, R22, R8.reuse, 0x1 ;  /* 0x00000008160ac211 */ /* 0x081fe400078008ff */
[-C--:B------:R-:W-:Y:S02]  /*bbc0*/  @!P5 LEA R12, P1, R19, R8.reuse, 0x1 ;  /* 0x00000008130cd211 */ /* 0x080fe400078208ff */
[----:B------:R-:W-:Y:S02]  /*bbd0*/  @!P6 LEA R14, P2, R18, R8, 0x1 ;  /* 0x00000008120ee211 */ /* 0x000fe400078408ff */
[----:B------:R-:W-:Y:S01]  /*bbe0*/  @!P3 IMAD.WIDE R2, R17, 0x2, R8 ;  /* 0x000000021102b825 */ /* 0x000fe200078e0208 */
[-C--:B------:R-:W-:Y:S02]  /*bbf0*/  @!P4 LEA.HI.X R11, R22, R9.reuse, R229, 0x1, P0 ;  /* 0x00000009160bc211 */ /* 0x080fe400000f0ce5 */
[-C--:B---3--:R-:W-:Y:S02]  /*bc00*/  @!P5 LEA.HI.X R13, R19, R9.reuse, R228, 0x1, P1 ;  /* 0x00000009130dd211 */ /* 0x088fe400008f0ce4 */
[----:B------:R-:W-:Y:S01]  /*bc10*/  @!P6 LEA.HI.X R15, R18, R9, R227, 0x1, P2 ;  /* 0x00000009120fe211 */ /* 0x000fe200010f0ce3 */
[----:B------:R0:W-:Y:S04]  /*bc20*/  @!P3 ST.E.128 desc[UR6][R2.64], R32 ;  /* 0x000000200200b985 */ /* 0x0001e8000c101d06 */
[----:B------:R0:W-:Y:S04]  /*bc30*/  @!P4 ST.E.128 desc[UR6][R10.64], R40 ;  /* 0x000000280a00c985 */ /* 0x0001e8000c101d06 */
[----:B------:R0:W-:Y:S04]  /*bc40*/  @!P5 ST.E.128 desc[UR6][R12.64], R48 ;  /* 0x000000300c00d985 */ /* 0x0001e8000c101d06 */
[----:B------:R0:W-:Y:S02]  /*bc50*/  @!P6 ST.E.128 desc[UR6][R14.64], R64 ;  /* 0x000000400e00e985 */ /* 0x0001e4000c101d06 */
.L_x_34:
[----:B------:R-:W-:Y:S05]  /*bc60*/  BSYNC B0 ;  /* 0x0000000000007941 */ /* 0x000fea0003800000 */
.L_x_33:
[----:B------:R-:W-:Y:S01]  /*bc70*/  R2UR UR4, R214 ;  /* 0x00000000d60472ca */ /* 0x000fe200000e0000 */
[----:B0-----:R-:W-:Y:S01]  /*bc80*/  VIADD R3, R85, 0x60 ;  /* 0x0000006055037836 */ /* 0x001fe20000000000 */
[----:B------:R0:W0:Y:S01]  /*bc90*/  SHFL.IDX PT, R9, R21, 0x3, 0x181f ;  /* 0x00781f0015097f89 */ /* 0x00002200000e0000 */
[----:B------:R-:W-:Y:S03]  /*bca0*/  BSSY B0, `(.L_x_35) ;  /* 0x0000017000007945 */ /* 0x000fe60003800000 */
[----:B------:R-:W-:Y:S01]  /*bcb0*/  ISETP.GE.AND P0, PT, R3, R20, PT ;  /* 0x000000140300720c */ /* 0x000fe20003f06270 */
[----:B------:R0:W0:Y:S06]  /*bcc0*/  SHFL.IDX PT, R8, R0, 0x3, 0x181f ;  /* 0x00781f0000087f89 */ /* 0x00002c00000e0000 */
[----:B------:R-:W-:-:S06]  /*bcd0*/  UIADD3 UR4, UR4, 0x1, URZ ;  /* 0x0000000104047890 */ /* 0x000fcc000fffe03f */
[----:B------:R-:W-:Y:S01]  /*bce0*/  IMAD.U32 R214, RZ, RZ, UR4 ;  /* 0x00000004ffd67e24 */ /* 0x000fe2000f8e00ff */
[----:B------:R-:W-:Y:S06]  /*bcf0*/  @P0 BRA `(.L_x_36) ;  /* 0x0000000000440947 */ /* 0x000fec0003800000 */
        /* <DEDUP_REMOVED lines=17> */
.L_x_36:
[----:B------:R-:W-:Y:S05]  /*be10*/  BSYNC B0 ;  /* 0x0000000000007941 */ /* 0x000fea0003800000 */
.L_x_35:
[----:B0-2-4-:R-:W0:Y:S01]  /*be20*/  LDC R0, c[0x0][0xc34] ;  /* 0x00030d00ff007b82 */ /* 0x015e220000000800 */
[----:B------:R-:W-:-:S13]  /*be30*/  R2UR UR4, R212 ;  /* 0x00000000d40472ca */ /* 0x000fda00000e0000 */
[----:B0-----:R-:W-:-:S13]  /*be40*/  ISETP.LE.AND P0, PT, R0, UR4, PT ;  /* 0x0000000400007c0c */ /* 0x001fda000bf03270 */
[----:B------:R-:W-:Y:S05]  /*be50*/  @!P0 BRA `(.L_x_37) ;  /* 0xffffff4c00e88947 */ /* 0x000fea000383ffff */
[----:B------:R-:W-:Y:S05]  /*be60*/  EXIT ;  /* 0x000000000000794d */ /* 0x000fea0003800000 */
.L_x_7:
[----:B------:R-:W-:-:S08]  /*be70*/  NOP ;  /* 0x0000000000007918 */ /* 0x000fd00000000000 */
[----:B0-----:R-:W0:-:S00]  /*be80*/  USETMAXREG.DEALLOC.CTAPOOL 0x18 ;  /* 0x00000018000079c8 */ /* 0x001e0000080e0500 */
[----:B------:R-:W1:Y:S01]  /*be90*/  S2UR UR5, SR_CTAID.X ;  /* 0x00000000000579c3 */ /* 0x000e620000002500 */
[----:B0-----:R-:W-:Y:S01]  /*bea0*/  IMAD.MOV.U32 R2, RZ, RZ, 0x1 ;  /* 0x00000001ff027424 */ /* 0x001fe200078e00ff */
[----:B------:R-:W-:-:S06]  /*beb0*/  MOV R18, RZ ;  /* 0x000000ff00127202 */ /* 0x000fcc0000000f00 */
[----:B------:R-:W1:Y:S02]  /*bec0*/  LDC R3, c[0x0][0xc34] ;  /* 0x00030d00ff037b82 */ /* 0x000e640000000800 */
[----:B-1----:R-:W-:Y:S01]  /*bed0*/  ISETP.LE.AND P0, PT, R3, UR5, PT ;  /* 0x0000000503007c0c */ /* 0x002fe2000bf03270 */
[----:B------:R-:W-:-:S05]  /*bee0*/  IMAD.MOV.U32 R3, RZ, RZ, 0x1 ;  /* 0x00000001ff037424 */ /* 0x000fca00078e00ff */
[----:B------:R0:W-:Y:S07]  /*bef0*/  STL [R1], R3 ;  /* 0x0000000301007387 */ /* 0x0001ee0000100800 */
[----:B------:R-:W-:Y:S05]  /*bf00*/  @P0 BRA `(.L_x_38) ;  /* 0x0000004800940947 */ /* 0x000fea0003800000 */
[----:B------:R-:W1:Y:S01]  /*bf10*/  S2UR UR4, SR_CgaCtaId ;  /* 0x00000000000479c3 */ /* 0x000e620000008800 */
[C---:B------:R-:W-:Y:S01]  /*bf20*/  IMAD.SHL.U32 R2, R0.reuse, 0x8, RZ ;  /* 0x0000000800027824 */ /* 0x040fe200078e00ff */
[----:B------:R-:W-:Y:S01]  /*bf30*/  LOP3.LUT R5, R0, 0x7f, RZ, 0xc0, !PT ;  /* 0x0000007f00057812 */ /* 0x000fe200078ec0ff */
[----:B------:R-:W-:Y:S01]  /*bf40*/  UMOV UR36, 0x400 ;  /* 0x0000040000247882 */ /* 0x000fe20000000000 */
[----:B------:R-:W-:Y:S01]  /*bf50*/  IMAD.MOV.U32 R18, RZ, RZ, RZ ;  /* 0x000000ffff127224 */ /* 0x000fe200078e00ff */
[----:B------:R-:W-:Y:S01]  /*bf60*/  ULDC.64 UR38, c[0x0][0x198] ;  /* 0x0000660000267ab9 */ /* 0x000fe20000000a00 */
[C---:B0-----:R-:W-:Y:S01]  /*bf70*/  LOP3.LUT R3, R2.reuse, 0x1f8, RZ, 0xc0, !PT ;  /* 0x000001f802037812 */ /* 0x041fe200078ec0ff */
[----:B------:R-:W-:Y:S01]  /*bf80*/  ULDC UR37, c[0x0][0xc] ;  /* 0x0000030000257ab9 */ /* 0x000fe20000000800 */
[----:B------:R-:W-:Y:S02]  /*bf90*/  LOP3.LUT R2, R2, 0x38, RZ, 0xc0, !PT ;  /* 0x0000003802027812 */ /* 0x000fe400078ec0ff */
[----:B------:R-:W-:Y:S01]  /*bfa0*/  LOP3.LUT R4, R3, 0x38, R0, 0x78, !PT ;  /* 0x0000003803047812 */ /* 0x000fe200078e7800 */
[----:B------:R-:W-:Y:S01]  /*bfb0*/  IMAD.SHL.U32 R3, R5, 0x8, RZ ;  /* 0x0000000805037824 */ /* 0x000fe200078e00ff */
[----:B------:R-:W-:-:S04]  /*bfc0*/  SHF.R.U32.HI R5, RZ, 0x3, R5 ;  /* 0x00000003ff057819 */ /* 0x000fc80000011605 */
[----:B------:R-:W-:Y:S01]  /*bfd0*/  LOP3.LUT R4, R4, 0x200, R3, 0xf8, !PT ;  /* 0x0000020004047812 */ /* 0x000fe200078ef803 */
[----:B------:R-:W-:-:S05]  /*bfe0*/  IMAD.SHL.U32 R3, R0, 0x10, RZ ;  /* 0x0000001000037824 */ /* 0x000fca00078e00ff */
[----:B------:R-:W-:Y:S01]  /*bff0*/  LOP3.LUT R0, R5, 0x70, R3, 0xf8, !PT ;  /* 0x0000007005007812 */ /* 0x000fe200078ef803 */
[----:B------:R-:W-:Y:S01]  /*c000*/  IMAD.U32 R3, RZ, RZ, UR5 ;  /* 0x00000005ff037e24 */ /* 0x000fe2000f8e00ff */
[----:B-1----:R-:W-:Y:S01]  /*c010*/  ULEA UR36, UR4, UR36, 0x18 ;  /* 0x0000002404247291 */ /* 0x002fe2000f8ec03f */
[----:B------:R-:W-:-:S05]  /*c020*/  IMAD.MOV.U32 R0, RZ, RZ, 0x1 ;  /* 0x00000001ff007424 */ /* 0x000fca00078e00ff */
[----:B------:R-:W-:-:S05]  /*c030*/  LEA R4, R4, UR36, 0x1 ;  /* 0x0000002404047c11 */ /* 0x000fca000f8e08ff */
[----:B------:R0:W-:Y:S04]  /*c040*/  STL [R1+0x14], R4 ;  /* 0x0000140401007387 */ /* 0x0001e80000100800 */
[----:B------:R1:W-:Y:S04]  /*c050*/  STL [R1+0x28], R3 ;  /* 0x0000280301007387 */ /* 0x0003e80000100800 */
[----:B------:R2:W-:Y:S01]  /*c060*/  STL [R1], R0 ;  /* 0x0000000001007387 */ /* 0x0005e20000100800 */
[----:B0-----:R-:W-:-:S03]  /*c070*/  LOP3.LUT R4, R2, 0x40, RZ, 0xfc, !PT ;  /* 0x0000004002047812 */ /* 0x001fc600078efcff */
[----:B------:R0:W-:Y:S01]  /*c080*/  STL [R1+0x30], RZ ;  /* 0x000030ff01007387 */ /* 0x0001e20000100800 */
[C---:B-1----:R-:W-:Y:S02]  /*c090*/  LOP3.LUT R3, R2.reuse, 0x80, RZ, 0xfc, !PT ;  /* 0x0000008002037812 */ /* 0x042fe400078efcff */
[----:B--2---:R-:W-:-:S07]  /*c0a0*/  LOP3.LUT R0, R2, 0xc0, RZ, 0xfc, !PT ;  /* 0x000000c002007812 */ /* 0x004fce00078efcff */
.L_x_125:
[----:B------:R-:W2:Y:S01]  /*c0b0*/  LDL R2, [R1+0x28] ;  /* 0x0000280001027983 */ /* 0x000ea20000100800 */
[----:B-1----:R-:W1:Y:S01]  /*c0c0*/  LDC R0, c[0x0][0xc38] ;  /* 0x00030e00ff007b82 */ /* 0x002e620000000800 */
[----:B------:R-:W-:Y:S05]  /*c0d0*/  YIELD ;  /* 0x0000000000007946 */ /* 0x000fea0003800000 */
[----:B------:R-:W-:Y:S02]  /*c0e0*/  ULDC.64 UR4, c[0x0][0x418] ;  /* 0x0001060000047ab9 */ /* 0x000fe40000000a00 */
[----:B------:R-:W3:Y:S01]  /*c0f0*/  LDC R16, c[0x0][0xc44] ;  /* 0x00031100ff107b82 */ /* 0x000ee20000000800 */
[----:B------:R-:W-:-:S03]  /*c100*/  UISETP.NE.U32.AND UP0, UPT, UR4, URZ, UPT ;  /* 0x0000003f0400728c */ /* 0x000fc6000bf05070 */
[----:B------:R-:W-:Y:S01]  /*c110*/  ULDC UR4, c[0x0][0x424] ;  /* 0x0001090000047ab9 */ /* 0x000fe20000000800 */
[----:B------:R-:W-:-:S04]  /*c120*/  UISETP.NE.AND.EX UP0, UPT, UR5, URZ, UPT, UP0 ;  /* 0x0000003f0500728c */ /* 0x000fc8000bf05300 */
[----:B------:R-:W-:Y:S01]  /*c130*/  USEL UR4, UR4, 0x1, UP0 ;  /* 0x0000000104047887 */ /* 0x000fe20008000000 */
[----:B-1----:R-:W-:-:S13]  /*c140*/  ISETP.NE.AND P0, PT, R0, 0x1, PT ;  /* 0x000000010000780c */ /* 0x002fda0003f05270 */
[----:B------:R-:W2:Y:S08]  /*c150*/  @P0 LDC R0, c[0x0][0xc3c] ;  /* 0x00030f00ff000b82 */ /* 0x000eb00000000800 */
[----:B------:R-:W1:Y:S01]  /*c160*/  @P0 LDC R3, c[0x0][0xc40] ;  /* 0x00031000ff030b82 */ /* 0x000e620000000800 */
[----:B--2---:R-:W-:-:S04]  /*c170*/  @P0 IMAD.HI.U32 R0, R2, R0, RZ ;  /* 0x0000000002000227 */ /* 0x004fc800078e00ff */
[----:B------:R-:W-:Y:S01]  /*c180*/  IMAD.MOV.U32 R4, RZ, RZ, R2 ;  /* 0x000000ffff047224 */ /* 0x000fe200078e0002 */
[----:B-1----:R-:W-:Y:S02]  /*c190*/  @P0 SHF.R.U32.HI R4, RZ, R3, R0 ;  /* 0x00000003ff040219 */ /* 0x002fe40000011600 */
[----:B---3--:R-:W-:Y:S01]  /*c1a0*/  ISETP.NE.AND P0, PT, R16, 0x1, PT ;  /* 0x000000011000780c */ /* 0x008fe20003f05270 */
[----:B------:R-:W1:Y:S02]  /*c1b0*/  LDC R0, c[0x0][0x2f0] ;  /* 0x0000bc00ff007b82 */ /* 0x000e640000000800 */
[----:B------:R-:W-:Y:S01]  /*c1c0*/  IMAD.MOV.U32 R19, RZ, RZ, R4 ;  /* 0x000000ffff137224 */ /* 0x000fe200078e0004 */
[----:B------:R-:W-:Y:S09]  /*c1d0*/  STL [R1+0x20], R4 ;  /* 0x0000200401007387 */ /* 0x000ff20000100800 */
[----:B------:R-:W2:Y:S02]  /*c1e0*/  @P0 LDC.64 R2, c[0x0][0xc48] ;  /* 0x00031200ff020b82 */ /* 0x000ea40000000a00 */
[----:B--2---:R-:W-:-:S05]  /*c1f0*/  @P0 IMAD.HI.U32 R2, R4, R2, RZ ;  /* 0x0000000204020227 */ /* 0x004fca00078e00ff */
[----:B------:R-:W-:Y:S01]  /*c200*/  @P0 SHF.R.U32.HI R19, RZ, R3, R2 ;  /* 0x00000003ff130219 */ /* 0x000fe20000011602 */
[----:B-1----:R-:W-:Y:S01]  /*c210*/  IMAD R2, R0, UR4, RZ ;  /* 0x0000000400027c24 */ /* 0x002fe2000f8e02ff */
[----:B------:R-:W-:-:S03]  /*c220*/  UIADD3 UR4, UR36, 0x24400, URZ ;  /* 0x0002440024047890 */ /* 0x000fc6000fffe03f */
[----:B------:R-:W-:Y:S01]  /*c230*/  VIADD R0, R2, 0x4f ;  /* 0x0000004f02007836 */ /* 0x000fe20000000000 */
[----:B------:R-:W-:Y:S01]  /*c240*/  STL [R1+0x18], R19 ;  /* 0x0000181301007387 */ /* 0x000fe20000100800 */
[----:B------:R-:W-:Y:S01]  /*c250*/  ULOP3.LUT UP0, URZ, UR4, 0x3ff, URZ, 0xc0, !UPT ;  /* 0x000003ff043f7892 */ /* 0x000fe2000f80c03f */
[----:B------:R-:W-:Y:S02]  /*c260*/  IMAD.MOV R3, RZ, RZ, -R19 ;  /* 0x000000ffff037224 */ /* 0x000fe400078e0a13 */
[----:B------:R-:W-:Y:S01]  /*c270*/  IMAD.HI R0, R0, 0x66666667, RZ ;  /* 0x6666666700007827 */ /* 0x000fe200078e02ff */
[----:B------:R1:W-:Y:S02]  /*c280*/  STL [R1+0x2c], R2 ;  /* 0x00002c0201007387 */ /* 0x0003e40000100800 */
[----:B------:R-:W-:Y:S01]  /*c290*/  PLOP3.LUT P0, PT, PT, PT, UP0, 0x80, 0x0 ;  /* 0x000000000000781c */ /* 0x000fe20003f0f008 */
[----:B------:R-:W-:Y:S01]  /*c2a0*/  IMAD R16, R16, R3, R4 ;  /* 0x0000000310107224 */ /* 0x000fe200078e0204 */
[----:B-1----:R-:W-:-:S04]  /*c2b0*/  SHF.R.U32.HI R2, RZ, 0x1f, R0 ;  /* 0x0000001fff027819 */ /* 0x002fc80000011600 */
[----:B------:R-:W-:-:S05]  /*c2c0*/  LEA.HI.SX32 R0, R0, R2, 0x1b ;  /* 0x0000000200007211 */ /* 0x000fca00078fdaff */
[----:B------:R1:W-:Y:S02]  /*c2d0*/  STL [R1+0x24], R0 ;  /* 0x0000240001007387 */ /* 0x0003e40000100800 */
[----:B------:R-:W-:Y:S05]  /*c2e0*/  @!P0 BRA `(.L_x_39) ;  /* 0x0000000000408947 */ /* 0x000fea0003800000 */
[----:B------:R-:W-:Y:S01]  /*c2f0*/  MOV R2, 0x0 ;  /* 0x0000000000027802 */ /* 0x000fe20000000f00 */
[----:B------:R-:W-:Y:S01]  /*c300*/  ULDC.64 UR6, c[0x4][0x1b8] ;  /* 0x01006e0000067ab9 */ /* 0x000fe20000000a00 */
[----:B------:R-:W-:Y:S01]  /*c310*/  ULDC.64 UR8, c[0x4][0x1c0] ;  /* 0x0100700000087ab9 */ /* 0x000fe20000000a00 */
[----:B------:R-:W-:Y:S01]  /*c320*/  ULDC.64 UR4, c[0x4][0x118] ;  /* 0x0100460000047ab9 */ /* 0x000fe20000000a00 */
[----:B------:R-:W-:Y:S02]  /*c330*/  IMAD.U32 R4, RZ, RZ, UR6 ;  /* 0x00000006ff047e24 */ /* 0x000fe4000f8e00ff */
[----:B------:R-:W2:Y:S01]  /*c340*/  LDC.64 R2, c[0x4][R2] ;  /* 0x0100000002027b82 */ /* 0x000ea20000000a00 */
[----:B------:R-:W-:Y:S02]  /*c350*/  IMAD.U32 R5, RZ, RZ, UR7 ;  /* 0x00000007ff057e24 */ /* 0x000fe4000f8e00ff */
[----:B------:R-:W-:Y:S02]  /*c360*/  IMAD.U32 R6, RZ, RZ, UR8 ;  /* 0x00000008ff067e24 */ /* 0x000fe4000f8e00ff */
[----:B------:R-:W-:-:S02]  /*c370*/  IMAD.U32 R7, RZ, RZ, UR9 ;  /* 0x00000009ff077e24 */ /* 0x000fc4000f8e00ff */
[----:B------:R-:W-:Y:S02]  /*c380*/  IMAD.U32 R10, RZ, RZ, UR4 ;  /* 0x00000004ff0a7e24 */ /* 0x000fe4000f8e00ff */
[----:B------:R-:W-:Y:S02]  /*c390*/  IMAD.U32 R11, RZ, RZ, UR5 ;  /* 0x00000005ff0b7e24 */ /* 0x000fe4000f8e00ff */
[----:B------:R-:W-:Y:S02]  /*c3a0*/  IMAD.MOV.U32 R8, RZ, RZ, 0x70 ;  /* 0x00000070ff087424 */ /* 0x000fe400078e00ff */
[----:B------:R-:W-:Y:S02]  /*c3b0*/  IMAD.MOV.U32 R12, RZ, RZ, 0x1 ;  /* 0x00000001ff0c7424 */ /* 0x000fe400078e00ff */
[----:B------:R-:W-:-:S07]  /*c3c0*/  IMAD.MOV.U32 R13, RZ, RZ, RZ ;  /* 0x000000ffff0d7224 */ /* 0x000fce00078e00ff */
[----:B------:R-:W-:-:S07]  /*c3d0*/  LEPC R20, `(.L_x_39) ;  /* 0x000000001014794e */ /* 0x000fce0000000000 */
[----:B012---:R-:W-:Y:S05]  /*c3e0*/  CALL.ABS.NOINC R2 ;  /* 0x0000000002007343 */ /* 0x007fea0003c00000 */
.L_x_39:
[----:B------:R-:W-:-:S04]  /*c3f0*/  UIADD3 UR4, UR36, 0x400, URZ ;  /* 0x0000040024047890 */ /* 0x000fc8000fffe03f */
[----:B------:R-:W-:-:S06]  /*c400*/  ULOP3.LUT UP0, URZ, UR4, 0x3ff, URZ, 0xc0, !UPT ;  /* 0x000003ff043f7892 */ /* 0x000fcc000f80c03f */
[----:B------:R-:W-:-:S13]  /*c410*/  PLOP3.LUT P0, PT, PT, PT, UP0, 0x80, 0x0 ;  /* 0x000000000000781c */ /* 0x000fda0003f0f008 */
[----:B------:R-:W-:Y:S05]  /*c420*/  @!P0 BRA `(.L_x_40) ;  /* 0x00000000007c8947 */ /* 0x000fea0003800000 */
[----:B------:R-:W-:Y:S01]  /*c430*/  MOV R17, 0x0 ;  /* 0x0000000000117802 */ /* 0x000fe20000000f00 */
[----:B------:R-:W-:Y:S01]  /*c440*/  ULDC.64 UR6, c[0x4][0x1b8] ;  /* 0x01006e0000067ab9 */ /* 0x000fe20000000a00 */
[----:B------:R-:W-:Y:S01]  /*c450*/  ULDC.64 UR8, c[0x4][0x1c0] ;  /* 0x0100700000087ab9 */ /* 0x000fe20000000a00 */
[----:B------:R-:W-:Y:S01]  /*c460*/  ULDC.64 UR4, c[0x4][0x120] ;  /* 0x0100480000047ab9 */ /* 0x000fe20000000a00 */
[----:B------:R2:W3:Y:S01]  /*c470*/  LDC.64 R2, c[0x4][R17] ;  /* 0x0100000011027b82 */ /* 0x0004e20000000a00 */
[----:B------:R-:W-:Y:S01]  /*c480*/  IMAD.U32 R4, RZ, RZ, UR6 ;  /* 0x00000006ff047e24 */ /* 0x000fe2000f8e00ff */
[----:B------:R-:W-:Y:S01]  /*c490*/  MOV R8, 0x70 ;  /* 0x0000007000087802 */ /* 0x000fe20000000f00 */
[----:B------:R-:W-:Y:S02]  /*c4a0*/  IMAD.U32 R5, RZ, RZ, UR7 ;  /* 0x00000007ff057e24 */ /* 0x000fe4000f8e00ff */
[----:B------:R-:W-:Y:S02]  /*c4b0*/  IMAD.U32 R6, RZ, RZ, UR8 ;  /* 0x00000008ff067e24 */ /* 0x000fe4000f8e00ff */
[----:B------:R-:W-:-:S02]  /*c4c0*/  IMAD.U32 R7, RZ, RZ, UR9 ;  /* 0x00000009ff077e24 */ /* 0x000fc4000f8e00ff */
[----:B------:R-:W-:Y:S02]  /*c4d0*/  IMAD.U32 R10, RZ, RZ, UR4 ;  /* 0x00000004ff0a7e24 */ /* 0x000fe4000f8e00ff */
[----:B------:R-:W-:Y:S02]  /*c4e0*/  IMAD.U32 R11, RZ, RZ, UR5 ;  /* 0x00000005ff0b7e24 */ /* 0x000fe4000f8e00ff */
[----:B------:R-:W-:Y:S02]  /*c4f0*/  IMAD.MOV.U32 R12, RZ, RZ, 0x1 ;  /* 0x00000001ff0c7424 */ /* 0x000fe400078e00ff */
[----:B--2---:R-:W-:-:S07]  /*c500*/  IMAD.MOV.U32 R13, RZ, RZ, RZ ;  /* 0x000000ffff0d7224 */ /* 0x004fce00078e00ff */
[----:B------:R-:W-:-:S07]  /*c510*/  LEPC R20, `(.L_x_41) ;  /* 0x000000001014794e */ /* 0x000fce0000000000 */
[----:B01-3--:R-:W-:Y:S05]  /*c520*/  CALL.ABS.NOINC R2 ;  /* 0x0000000002007343 */ /* 0x00bfea0003c00000 */
.L_x_41:
[----:B------:R0:W1:Y:S01]  /*c530*/  LDC.64 R2, c[0x4][R17] ;  /* 0x0100000011027b82 */ /* 0x0000620000000a00 */
[----:B------:R-:W-:Y:S01]  /*c540*/  ULDC.64 UR6, c[0x4][0x1b8] ;  /* 0x01006e0000067ab9 */ /* 0x000fe20000000a00 */
[----:B------:R-:W-:Y:S01]  /*c550*/  ULDC.64 UR8, c[0x4][0x1c0] ;  /* 0x0100700000087ab9 */ /* 0x000fe20000000a00 */
[----:B------:R-:W-:Y:S01]  /*c560*/  ULDC.64 UR4, c[0x4][0x128] ;  /* 0x01004a0000047ab9 */ /* 0x000fe20000000a00 */
[----:B------:R-:W-:Y:S02]  /*c570*/  IMAD.U32 R4, RZ, RZ, UR6 ;  /* 0x00000006ff047e24 */ /* 0x000fe4000f8e00ff */
[----:B------:R-:W-:Y:S02]  /*c580*/  IMAD.U32 R5, RZ, RZ, UR7 ;  /* 0x00000007ff057e24 */ /* 0x000fe4000f8e00ff */
[----:B------:R-:W-:Y:S02]  /*c590*/  IMAD.U32 R6, RZ, RZ, UR8 ;  /* 0x00000008ff067e24 */ /* 0x000fe4000f8e00ff */
[----:B------:R-:W-:-:S02]  /*c5a0*/  IMAD.U32 R7, RZ, RZ, UR9 ;  /* 0x00000009ff077e24 */ /* 0x000fc4000f8e00ff */
[----:B------:R-:W-:Y:S02]  /*c5b0*/  IMAD.U32 R10, RZ, RZ, UR4 ;  /* 0x00000004ff0a7e24 */ /* 0x000fe4000f8e00ff */
[----:B------:R-:W-:Y:S02]  /*c5c0*/  IMAD.U32 R11, RZ, RZ, UR5 ;  /* 0x00000005ff0b7e24 */ /* 0x000fe4000f8e00ff */
[----:B------:R-:W-:Y:S02]  /*c5d0*/  IMAD.MOV.U32 R8, RZ, RZ, 0x70 ;  /* 0x00000070ff087424 */ /* 0x000fe400078e00ff */
[----:B------:R-:W-:Y:S02]  /*c5e0*/  IMAD.MOV.U32 R12, RZ, RZ, 0x1 ;  /* 0x00000001ff0c7424 */ /* 0x000fe400078e00ff */
[----:B0-----:R-:W-:-:S07]  /*c5f0*/  IMAD.MOV.U32 R13, RZ, RZ, RZ ;  /* 0x000000ffff0d7224 */ /* 0x001fce00078e00ff */
[----:B------:R-:W-:-:S07]  /*c600*/  LEPC R20, `(.L_x_40) ;  /* 0x000000001014794e */ /* 0x000fce0000000000 */
[----:B-1----:R-:W-:Y:S05]  /*c610*/  CALL.ABS.NOINC R2 ;  /* 0x0000000002007343 */ /* 0x002fea0003c00000 */
.L_x_40:
[----:B------:R-:W-:Y:S01]  /*c620*/  ULDC.64 UR4, c[0x0][0x9f8] ;  /* 0x00027e0000047ab9 */ /* 0x000fe20000000a00 */
[----:B------:R-:W2:Y:S01]  /*c630*/  LDL R17, [R1+0x24] ;  /* 0x0000240001117983 */ /* 0x000ea20000100800 */
[----:B------:R-:W-:Y:S01]  /*c640*/  ISETP.NE.U32.AND P0, PT, RZ, UR4, PT ;  /* 0x00000004ff007c0c */ /* 0x000fe2000bf05070 */
[----:B------:R-:W-:-:S03]  /*c650*/  ULDC.64 UR6, c[0x0][0x208] ;  /* 0x0000820000067ab9 */ /* 0x000fc60000000a00 */
[----:B------:R-:W-:-:S13]  /*c660*/  ISETP.NE.AND.EX P0, PT, RZ, UR5, PT, P0 ;  /* 0x00000005ff007c0c */ /* 0x000fda000bf05300 */
[----:B------:R-:W3:Y:S02]  /*c670*/  @P0 LDC.64 R2, c[0x0][0x9f8] ;  /* 0x00027e00ff020b82 */ /* 0x000ee40000000a00 */
[----:B---3--:R-:W-:-:S05]  /*c680*/  @P0 IMAD.WIDE R2, R19, 0x4, R2 ;  /* 0x0000000413020825 */ /* 0x008fca00078e0202 */
[----:B------:R3:W4:Y:S01]  /*c690*/  @P0 LDG.E R19, desc[UR6][R2.64] ;  /* 0x0000000602130981 */ /* 0x000722000c1e1900 */
[----:B------:R-:W-:Y:S01]  /*c6a0*/  UMOV UR4, 0xffffffff ;  /* 0xffffffff00047882 */ /* 0x000fe20000000000 */
[----:B---3--:R-:W3:Y:S02]  /*c6b0*/  LDC.64 R2, c[0x0][0x418] ;  /* 0x00010600ff027b82 */ /* 0x008ee40000000a00 */
[----:B---3--:R-:W-:-:S04]  /*c6c0*/  ISETP.NE.U32.AND P0, PT, R2, RZ, PT ;  /* 0x000000ff0200720c */ /* 0x008fc80003f05070 */
[----:B------:R-:W-:-:S04]  /*c6d0*/  ISETP.NE.AND.EX P1, PT, R3, RZ, PT, P0 ;  /* 0x000000ff0300720c */ /* 0x000fc80003f25300 */
[----:B-1----:R-:W-:Y:S01]  /*c6e0*/  P2R R0, PR, RZ, 0x2 ;  /* 0x00000002ff007803 */ /* 0x002fe20000000000 */
[----:B--2---:R-:W-:-:S05]  /*c6f0*/  VIADD R8, R17, 0xffffffff ;  /* 0xffffffff11087836 */ /* 0x004fca0000000000 */
[----:B------:R1:W-:Y:S04]  /*c700*/  STL [R1+0x1c], R8 ;  /* 0x00001c0801007387 */ /* 0x0003e80000100800 */
[----:B------:R1:W-:Y:S01]  /*c710*/  STL [R1+0x10], R0 ;  /* 0x0000100001007387 */ /* 0x0003e20000100800 */
[----:B----4-:R-:W-:Y:S02]  /*c720*/  SHF.R.S32.HI R7, RZ, 0x1f, R19 ;  /* 0x0000001fff077819 */ /* 0x010fe40000011413 */
[----:B------:R-:W-:-:S03]  /*c730*/  SEL R17, R19, RZ, !P1 ;  /* 0x000000ff13117207 */ /* 0x000fc60004800000 */
[----:B------:R1:W-:Y:S01]  /*c740*/  STL [R1+0x8], R7 ;  /* 0x0000080701007387 */ /* 0x0003e20000100800 */
[----:B------:R-:W-:Y:S05]  /*c750*/  BRA.DIV UR4, `(.L_x_42) ;  /* 0x0000004604d87947 */ /* 0x000fea000b800000 */
[----:B-1----:R-:W1:Y:S02]  /*c760*/  S2R R0, SR_TID.X ;  /* 0x0000000000007919 */ /* 0x002e640000002100 */
[----:B-1----:R-:W-:-:S04]  /*c770*/  SHF.R.U32.HI R0, RZ, 0x5, R0 ;  /* 0x00000005ff007819 */ /* 0x002fc80000011600 */
[----:B------:R-:W-:-:S05]  /*c780*/  LOP3.LUT R0, R0, 0x3, RZ, 0xc0, !PT ;  /* 0x0000000300007812 */ /* 0x000fca00078ec0ff */
[----:B------:R1:W2:Y:S02]  /*c790*/  SHFL.IDX PT, R14, R0, RZ, 0x1f ;  /* 0x00001fff000e7589 */ /* 0x0002a400000e0000 */
.L_x_141:
[----:B------:R-:W-:Y:S02]  /*c7a0*/  PLOP3.LUT P2, PT, PT, PT, PT, 0x8, 0x0 ;  /* 0x000000000000781c */ /* 0x000fe40003f4e170 */
[----:B--2---:R-:W-:Y:S02]  /*c7b0*/  ISETP.NE.AND P0, PT, R14, RZ, PT ;  /* 0x000000ff0e00720c */ /* 0x004fe40003f05270 */
[----:B-1----:R-:W-:-:S05]  /*c7c0*/  P2R R0, PR, RZ, 0x4 ;  /* 0x00000004ff007803 */ /* 0x002fca0000000000 */
[----:B------:R1:W-:Y:S06]  /*c7d0*/  STL [R1+0xc], R0 ;  /* 0x00000c0001007387 */ /* 0x0003ec0000100800 */
[----:B------:R-:W-:Y:S05]  /*c7e0*/  @P0 BRA `(.L_x_43) ;  /* 0x0000000400380947 */ /* 0x000fea0003800000 */
[----:B------:R-:W-:-:S03]  /*c7f0*/  UMOV UR4, 0xffffffff ;  /* 0xffffffff00047882 */ /* 0x000fc60000000000 */
[----:B------:R-:W-:Y:S05]  /*c800*/  BRA.DIV UR4, `(.L_x_44) ;  /* 0x0000004604e07947 */ /* 0x000fea000b800000 */
[----:B------:R-:W-:-:S13]  /*c810*/  ELECT P6, URZ, PT ;  /* 0x00000000003f782f */ /* 0x000fda00038c0000 */
.L_x_144:
[----:B------:R-:W-:Y:S05]  /*c820*/  @!P6 BRA `(.L_x_43) ;  /* 0x000000040028e947 */ /* 0x000fea0003800000 */
[----:B------:R2:W-:Y:S01]  /*c830*/  STL [R1+0x4], R8 ;  /* 0x0000040801007387 */ /* 0x0005e20000100800 */
[----:B------:R-:W-:Y:S01]  /*c840*/  IMAD.MOV.U32 R17, RZ, RZ, R19 ;  /* 0x000000ffff117224 */ /* 0x000fe200078e0013 */
[----:B------:R-:W-:Y:S06]  /*c850*/  @!P1 BRA `(.L_x_45) ;  /* 0x0000000000509947 */ /* 0x000fec0003800000 */
[----:B------:R-:W3:Y:S01]  /*c860*/  LDC R6, c[0x0][0x43c] ;  /* 0x00010f00ff067b82 */ /* 0x000ee20000000800 */
[----:B-1----:R-:W-:Y:S01]  /*c870*/  IMAD.MOV.U32 R0, RZ, RZ, R8 ;  /* 0x000000ffff007224 */ /* 0x002fe200078e0008 */
[----:B------:R-:W-:Y:S01]  /*c880*/  ULDC.64 UR4, c[0x0][0x428] ;  /* 0x00010a0000047ab9 */ /* 0x000fe20000000a00 */
[----:B------:R-:W-:Y:S01]  /*c890*/  ULDC.64 UR6, c[0x0][0x208] ;  /* 0x0000820000067ab9 */ /* 0x000fe20000000a00 */
[----:B---3--:R-:W-:-:S13]  /*c8a0*/  ISETP.NE.AND P0, PT, R6, 0x1, PT ;  /* 0x000000010600780c */ /* 0x008fda0003f05270 */
[----:B------:R-:W1:Y:S02]  /*c8b0*/  @P0 LDC.64 R4, c[0x0][0x440] ;  /* 0x00011000ff040b82 */ /* 0x000e640000000a00 */
[----:B-1----:R-:W-:-:S05]  /*c8c0*/  @P0 IMAD.HI.U32 R4, R8, R4, RZ ;  /* 0x0000000408040227 */ /* 0x002fca00078e00ff */
[----:B------:R-:W-:-:S04]  /*c8d0*/  @P0 SHF.R.U32.HI R0, RZ, R5, R4 ;  /* 0x00000005ff000219 */ /* 0x000fc80000011604 */
[--C-:B------:R-:W-:Y:S01]  /*c8e0*/  SHF.R.S32.HI R5, RZ, 0x1f, R0.reuse ;  /* 0x0000001fff057819 */ /* 0x100fe20000011400 */
[----:B------:R-:W-:-:S04]  /*c8f0*/  IMAD.MOV R4, RZ, RZ, -R0 ;  /* 0x000000ffff047224 */ /* 0x000fc800078e0a00 */
[----:B------:R-:W-:Y:S02]  /*c900*/  IMAD R6, R6, R4, R8 ;  /* 0x0000000406067224 */ /* 0x000fe400078e0208 */
[----:B------:R-:W-:-:S03]  /*c910*/  IMAD.MOV.U32 R4, RZ, RZ, R0 ;  /* 0x000000ffff047224 */ /* 0x000fc600078e0000 */
[----:B------:R1:W-:Y:S01]  /*c920*/  STL [R1+0x4], R6 ;  /* 0x0000040601007387 */ /* 0x0003e20000100800 */
[----:B------:R-:W-:-:S03]  /*c930*/  IMAD.WIDE.U32 R4, R19, UR4, R4 ;  /* 0x0000000413047c25 */ /* 0x000fc6000f8e0004 */
[----:B------:R-:W-:Y:S01]  /*c940*/  LEA R2, P0, R4, R2, 0x2 ;  /* 0x0000000204027211 */ /* 0x000fe200078010ff */
[----:B-1----:R-:W-:-:S04]  /*c950*/  IMAD R6, R7, UR4, RZ ;  /* 0x0000000407067c24 */ /* 0x002fc8000f8e02ff */
[----:B------:R-:W-:-:S04]  /*c960*/  IMAD R0, R19, UR5, R6 ;  /* 0x0000000513007c24 */ /* 0x000fc8000f8e0206 */
[----:B------:R-:W-:-:S05]  /*c970*/  IMAD.IADD R0, R5, 0x1, R0 ;  /* 0x0000000105007824 */ /* 0x000fca00078e0200 */
[----:B------:R-:W-:-:S05]  /*c980*/  LEA.HI.X R3, R4, R3, R0, 0x2, P0 ;  /* 0x0000000304037211 */ /* 0x000fca00000f1400 */
[----:B------:R3:W5:Y:S02]  /*c990*/  LDG.E R17, desc[UR6][R2.64] ;  /* 0x0000000602117981 */ /* 0x000764000c1e1900 */
.L_x_45:
[----:B---3--:R-:W3:Y:S01]  /*c9a0*/  LDL R2, [R1] ;  /* 0x0000000001027983 */ /* 0x008ee20000100800 */
[----:B-1----:R-:W-:Y:S02]  /*c9b0*/  LEA R0, R18, UR36, 0x3 ;  /* 0x0000002412007c11 */ /* 0x002fe4000f8e18ff */
[----:B---3--:R-:W-:-:S04]  /*c9c0*/  SHF.L.U32 R2, R2, 0x1f, RZ ;  /* 0x0000001f02027819 */ /* 0x008fc800000006ff */
[----:B------:R-:W1:Y:S02]  /*c9d0*/  SYNCS.PHASECHK.TRANS64.TRYWAIT P0, [R0+URZ+0x38840], R2 ;  /* 0x03884002000075a7 */ /* 0x000e64000800017f */
[----:B-1----:R-:W-:Y:S05]  /*c9e0*/  @!P0 BRA `(.L_x_46) ;  /* 0x0000004400888947 */ /* 0x002fea0003800000 */
.L_x_145:
[----:B------:R-:W3:Y:S02]  /*c9f0*/  S2R R3, SR_TID.X ;  /* 0x0000000000037919 */ /* 0x000ee40000002100 */
[----:B---3--:R-:W-:-:S04]  /*ca00*/  LOP3.LUT R3, R3, 0x7f, RZ, 0xc0, !PT ;  /* 0x0000007f03037812 */ /* 0x008fc800078ec0ff */
[----:B------:R-:W-:-:S13]  /*ca10*/  ISETP.NE.AND P0, PT, R3, RZ, PT ;  /* 0x000000ff0300720c */ /* 0x000fda0003f05270 */
[----:B------:R-:W-:Y:S05]  /*ca20*/  @P0 BRA `(.L_x_47) ;  /* 0x00000000001c0947 */ /* 0x000fea0003800000 */
[----:B------:R-:W3:Y:S01]  /*ca30*/  S2R R3, SR_TID.X ;  /* 0x0000000000037919 */ /* 0x000ee20000002100 */
[----:B-1----:R-:W-:-:S04]  /*ca40*/  IMAD.MOV.U32 R2, RZ, RZ, 0xa000 ;  /* 0x0000a000ff027424 */ /* 0x002fc800078e00ff */
[----:B------:R4:W-:Y:S01]  /*ca50*/  SYNCS.ARRIVE.TRANS64 RZ, [R0+URZ+0x38830], R2 ;  /* 0x0388300200ff79a7 */ /* 0x0009e2000800003f */
[----:B---3--:R-:W-:-:S04]  /*ca60*/  LOP3.LUT R3, R3, 0x1f, RZ, 0xc0, !PT ;  /* 0x0000001f03037812 */ /* 0x008fc800078ec0ff */
[----:B------:R-:W-:-:S13]  /*ca70*/  ISETP.NE.AND P0, PT, R3, RZ, PT ;  /* 0x000000ff0300720c */ /* 0x000fda0003f05270 */
[----:B----4-:R-:W-:Y:S05]  /*ca80*/  @!P0 BRA `(.L_x_47) ;  /* 0x0000000000048947 */ /* 0x010fea0003800000 */
[----:B------:R-:W-:Y:S01]  /*ca90*/  BPT.TRAP 0x1 ;  /* 0x000000040000795c */ /* 0x000fe20000300000 */
.L_x_47:
[----:B-1----:R-:W3:Y:S01]  /*caa0*/  LDL R2, [R1+0x4] ;  /* 0x0000040001027983 */ /* 0x002ee20000100800 */
[----:B------:R-:W-:Y:S01]  /*cab0*/  R2UR UR14, R18 ;  /* 0x00000000120e72ca */ /* 0x000fe200000e0000 */
[----:B------:R-:W-:Y:S01]  /*cac0*/  UIADD3 UR4, UP0, UR38, 0x370, URZ ;  /* 0x0000037026047890 */ /* 0x000fe2000ff1e03f */
[----:B------:R-:W-:Y:S01]  /*cad0*/  R2UR UR9, R0 ;  /* 0x00000000000972ca */ /* 0x000fe200000e0000 */
[----:B------:R-:W-:Y:S01]  /*cae0*/  UMOV UR10, URZ ;  /* 0x0000003f000a7c82 */ /* 0x000fe20008000000 */
[----:B------:R-:W-:Y:S01]  /*caf0*/  R2UR UR12, R16 ;  /* 0x00000000100c72ca */ /* 0x000fe200000e0000 */
[----:B------:R-:W-:Y:S01]  /*cb00*/  UIADD3.X UR5, URZ, UR39, URZ, UP0, !UPT ;  /* 0x000000273f057290 */ /* 0x000fe200087fe43f */
[----:B-----5:R-:W-:Y:S01]  /*cb10*/  R2UR UR13, R17 ;  /* 0x00000000110d72ca */ /* 0x020fe200000e0000 */
[----:B------:R-:W-:Y:S01]  /*cb20*/  UMOV UR6, 0x0 ;  /* 0x0000000000067882 */ /* 0x000fe20000000000 */
[----:B------:R-:W-:Y:S01]  /*cb30*/  UMOV UR7, 0x14f00000 ;  /* 0x14f0000000077882 */ /* 0x000fe20000000000 */
[----:B------:R-:W-:Y:S01]  /*cb40*/  UMOV UR16, 0x40 ;  /* 0x0000004000107882 */ /* 0x000fe20000000000 */
[----:B------:R-:W-:-:S03]  /*cb50*/  PLOP3.LUT P0, PT, PT, PT, PT, 0x80, 0x0 ;  /* 0x000000000000781c */ /* 0x000fc60003f0f070 */
[----:B------:R-:W-:Y:S01]  /*cb60*/  UIMAD UR14, UR14, 0xa000, UR36 ;  /* 0x0000a0000e0e78a4 */ /* 0x000fe2000f8e0224 */
[----:B------:R-:W-:Y:S01]  /*cb70*/  P2R R0, PR, RZ, 0x1 ;  /* 0x00000001ff007803 */ /* 0x000fe20000000000 */
[----:B------:R-:W-:Y:S02]  /*cb80*/  UIADD3 UR9, UR9, 0x38830, URZ ;  /* 0x0003883009097890 */ /* 0x000fe4000fffe03f */
[----:B------:R-:W-:Y:S02]  /*cb90*/  UIADD3 UR8, UR14, 0x24400, URZ ;  /* 0x000244000e087890 */ /* 0x000fe4000fffe03f */
[----:B------:R-:W-:Y:S01]  /*cba0*/  UIADD3 UR15, UR14, 0x26c00, URZ ;  /* 0x00026c000e0f7890 */ /* 0x000fe2000fffe03f */
[----:B------:R4:W-:Y:S01]  /*cbb0*/  STL [R1+0xc], R0 ;  /* 0x00000c0001007387 */ /* 0x0009e20000100800 */
[----:B------:R-:W-:Y:S02]  /*cbc0*/  UIADD3 UR17, UR14, 0x29400, URZ ;  /* 0x000294000e117890 */ /* 0x000fe4000fffe03f */
[----:B------:R-:W-:-:S03]  /*cbd0*/  UIADD3 UR18, UR14, 0x2bc00, URZ ;  /* 0x0002bc000e127890 */ /* 0x000fc6000fffe03f */
[----:B------:R-:W-:Y:S01]  /*cbe0*/  UMOV UR14, 0x80 ;  /* 0x00000080000e7882 */ /* 0x000fe20000000000 */
[----:B---3--:R-:W-:-:S13]  /*cbf0*/  R2UR UR11, R2 ;  /* 0x00000000020b72ca */ /* 0x008fda00000e0000 */
[----:B------:R-:W-:-:S09]  /*cc00*/  UIMAD UR11, UR11, 0x50, URZ ;  /* 0x000000500b0b78a4 */ /* 0x000fd2000f8e023f */
[----:B------:R1:W-:Y:S02]  /*cc10*/  UTMALDG.4D [UR8], [UR4], desc[UR6] ;  /* 0x00000608040075b4 */ /* 0x0003e40008019000 */
[----:B-1----:R-:W-:Y:S01]  /*cc20*/  UMOV UR8, UR15 ;  /* 0x0000000f00087c82 */ /* 0x002fe20008000000 */
[----:B------:R-:W-:Y:S02]  /*cc30*/  UMOV UR10, UR16 ;  /* 0x00000010000a7c82 */ /* 0x000fe40008000000 */
[----:B------:R1:W-:Y:S02]  /*cc40*/  UTMALDG.4D [UR8], [UR4], desc[UR6] ;  /* 0x00000608040075b4 */ /* 0x0003e40008019000 */
[----:B-1----:R-:W-:Y:S01]  /*cc50*/  UMOV UR8, UR17 ;  /* 0x0000001100087c82 */ /* 0x002fe20008000000 */
[----:B------:R-:W-:Y:S01]  /*cc60*/  UMOV UR10, UR14 ;  /* 0x0000000e000a7c82 */ /* 0x000fe20008000000 */
[----:B------:R-:W-:Y:S01]  /*cc70*/  UMOV UR14, 0xc0 ;  /* 0x000000c0000e7882 */ /* 0x000fe20000000000 */
[----:B------:R1:W-:Y:S02]  /*cc80*/  UTMALDG.4D [UR8], [UR4], desc[UR6] ;  /* 0x00000608040075b4 */ /* 0x0003e40008019000 */
[----:B-1----:R-:W-:Y:S01]  /*cc90*/  UMOV UR8, UR18 ;  /* 0x0000001200087c82 */ /* 0x002fe20008000000 */
[----:B------:R-:W-:-:S02]  /*cca0*/  UMOV UR10, UR14 ;  /* 0x0000000e000a7c82 */ /* 0x000fc40008000000 */
[----:B------:R4:W-:Y:S02]  /*ccb0*/  UTMALDG.4D [UR8], [UR4], desc[UR6] ;  /* 0x00000608040075b4 */ /* 0x0009e40008019000 */
[----:B----4-:R-:W-:Y:S01]  /*ccc0*/  NOP ;  /* 0x0000000000007918 */ /* 0x010fe20000000000 */
.L_x_43:
[----:B------:R-:W-:Y:S05]  /*ccd0*/  WARPSYNC.ALL ;  /* 0x0000000000007948 */ /* 0x000fea0003800000 */
[----:B------:R-:W-:Y:S01]  /*cce0*/  UIADD3 UR4, UR36, 0x14400, URZ ;  /* 0x0001440024047890 */ /* 0x000fe2000fffe03f */
[----:B------:R-:W-:Y:S03]  /*ccf0*/  BAR.SYNC.DEFER_BLOCKING 0x8, 0x180 ;  /* 0x0206000000007b1d */ /* 0x000fe60000010000 */
[----:B------:R-:W-:-:S06]  /*cd00*/  ULOP3.LUT UP0, URZ, UR4, 0x3ff, URZ, 0xc0, !UPT ;  /* 0x000003ff043f7892 */ /* 0x000fcc000f80c03f */
[----:B------:R-:W-:-:S13]  /*cd10*/  PLOP3.LUT P0, PT, PT, PT, UP0, 0x80, 0x0 ;  /* 0x000000000000781c */ /* 0x000fda0003f0f008 */
[----:B------:R-:W-:Y:S05]  /*cd20*/  @!P0 BRA `(.L_x_48) ;  /* 0x0000000000408947 */ /* 0x000fea0003800000 */
[----:B------:R-:W-:Y:S01]  /*cd30*/  MOV R2, 0x0 ;  /* 0x0000000000027802 */ /* 0x000fe20000000f00 */
[----:B------:R-:W-:Y:S01]  /*cd40*/  ULDC.64 UR6, c[0x4][0x1b8] ;  /* 0x01006e0000067ab9 */ /* 0x000fe20000000a00 */
[----:B------:R-:W-:Y:S01]  /*cd50*/  ULDC.64 UR8, c[0x4][0x1c0] ;  /* 0x0100700000087ab9 */ /* 0x000fe20000000a00 */
[----:B------:R-:W-:Y:S01]  /*cd60*/  ULDC.64 UR4, c[0x4][0x130] ;  /* 0x01004c0000047ab9 */ /* 0x000fe20000000a00 */
[----:B------:R-:W-:Y:S01]  /*cd70*/  IMAD.U32 R4, RZ, RZ, UR6 ;  /* 0x00000006ff047e24 */ /* 0x000fe2000f8e00ff */
[----:B------:R-:W-:Y:S01]  /*cd80*/  MOV R13, RZ ;  /* 0x000000ff000d7202 */ /* 0x000fe20000000f00 */
[----:B------:R-:W3:Y:S01]  /*cd90*/  LDC.64 R2, c[0x4][R2] ;  /* 0x0100000002027b82 */ /* 0x000ee20000000a00 */
[----:B------:R-:W-:Y:S02]  /*cda0*/  IMAD.U32 R5, RZ, RZ, UR7 ;  /* 0x00000007ff057e24 */ /* 0x000fe4000f8e00ff */
[----:B------:R-:W-:Y:S02]  /*cdb0*/  IMAD.U32 R6, RZ, RZ, UR8 ;  /* 0x00000008ff067e24 */ /* 0x000fe4000f8e00ff */
[----:B------:R-:W-:-:S02]  /*cdc0*/  IMAD.U32 R7, RZ, RZ, UR9 ;  /* 0x00000009ff077e24 */ /* 0x000fc4000f8e00ff */
[----:B------:R-:W-:Y:S02]  /*cdd0*/  IMAD.U32 R10, RZ, RZ, UR4 ;  /* 0x00000004ff0a7e24 */ /* 0x000fe4000f8e00ff */
[----:B------:R-:W-:Y:S02]  /*cde0*/  IMAD.U32 R11, RZ, RZ, UR5 ;  /* 0x00000005ff0b7e24 */ /* 0x000fe4000f8e00ff */
[----:B--2---:R-:W-:Y:S02]  /*cdf0*/  IMAD.MOV.U32 R8, RZ, RZ, 0x70 ;  /* 0x00000070ff087424 */ /* 0x004fe400078e00ff */
[----:B------:R-:W-:-:S07]  /*ce00*/  IMAD.MOV.U32 R12, RZ, RZ, 0x1 ;  /* 0x00000001ff0c7424 */ /* 0x000fce00078e00ff */
[----:B------:R-:W-:-:S07]  /*ce10*/  LEPC R20, `(.L_x_48) ;  /* 0x000000001014794e */ /* 0x000fce0000000000 */
[----:B01-3--:R-:W-:Y:S05]  /*ce20*/  CALL.ABS.NOINC R2 ;  /* 0x0000000002007343 */ /* 0x00bfea0003c00000 */
.L_x_48:
[----:B------:R-:W3:Y:S01]  /*ce30*/  LDL.LU R4, [R1+0x18] ;  /* 0x0000180001047983 */ /* 0x000ee20000300800 */
[----:B-1----:R-:W-:Y:S01]  /*ce40*/  SHF.R.S32.HI R0, RZ, 0x1f, R16 ;  /* 0x0000001fff007819 */ /* 0x002fe20000011410 */
[----:B------:R-:W-:Y:S01]  /*ce50*/  ULDC.64 UR4, c[0x0][0x2d8] ;  /* 0x0000b60000047ab9 */ /* 0x000fe20000000a00 */
[----:B--2---:R-:W1:Y:S01]  /*ce60*/  LDC R8, c[0x0][0x448] ;  /* 0x00011200ff087b82 */ /* 0x004e620000000800 */
[----:B------:R-:W2:Y:S01]  /*ce70*/  LDL.LU R7, [R1+0x20] ;  /* 0x0000200001077983 */ /* 0x000ea20000300800 */
[----:B------:R-:W-:-:S03]  /*ce80*/  ULDC.64 UR6, c[0x0][0x280] ;  /* 0x0000a00000067ab9 */ /* 0x000fc60000000a00 */
[----:B------:R-:W4:Y:S01]  /*ce90*/  LDL R5, [R1+0x28] ;  /* 0x0000280001057983 */ /* 0x000f220000100800 */
[----:B------:R-:W-:Y:S02]  /*cea0*/  IMAD R0, R0, UR4, RZ ;  /* 0x0000000400007c24 */ /* 0x000fe4000f8e02ff */
[C---:B------:R-:W-:Y:S01]  /*ceb0*/  IMAD.WIDE.U32 R2, R16.reuse, UR4, RZ ;  /* 0x0000000410027c25 */ /* 0x040fe2000f8e00ff */
[----:B------:R-:W0:Y:S03]  /*cec0*/  S2R R10, SR_TID.X ;  /* 0x00000000000a7919 */ /* 0x000e260000002100 */
[----:B------:R-:W-:Y:S01]  /*ced0*/  IMAD R0, R16, UR5, R0 ;  /* 0x0000000510007c24 */ /* 0x000fe2000f8e0200 */
[----:B------:R-:W-:-:S03]  /*cee0*/  ULDC.64 UR4, c[0x0][0x2e0] ;  /* 0x0000b80000047ab9 */ /* 0x000fc60000000a00 */
[----:B------:R-:W-:Y:S01]  /*cef0*/  IMAD.IADD R3, R3, 0x1, R0 ;  /* 0x0000000103037824 */ /* 0x000fe200078e0200 */
[----:B-1----:R-:W-:-:S13]  /*cf00*/  ISETP.NE.AND P0, PT, R8, 0x1, PT ;  /* 0x000000010800780c */ /* 0x002fda0003f05270 */
[----:B------:R-:W1:Y:S01]  /*cf10*/  @P0 LDC R6, c[0x0][0x44c] ;  /* 0x00011300ff060b82 */ /* 0x000e620000000800 */
[----:B0-----:R-:W-:-:S05]  /*cf20*/  IMAD.SHL.U32 R10, R10, 0x8, RZ ;  /* 0x000000080a0a7824 */ /* 0x001fca00078e00ff */
[----:B------:R-:W-:Y:S02]  /*cf30*/  LOP3.LUT R10, R10, 0x38, RZ, 0xc0, !PT ;  /* 0x000000380a0a7812 */ /* 0x000fe400078ec0ff */
[----:B---3--:R-:W-:Y:S01]  /*cf40*/  SHF.R.S32.HI R0, RZ, 0x1f, R4 ;  /* 0x0000001fff007819 */ /* 0x008fe20000011404 */
[----:B------:R-:W-:-:S04]  /*cf50*/  IMAD.WIDE.U32 R2, R4, UR4, R2 ;  /* 0x0000000404027c25 */ /* 0x000fc8000f8e0002 */
[----:B------:R-:W-:Y:S01]  /*cf60*/  IMAD R0, R0, UR4, RZ ;  /* 0x0000000400007c24 */ /* 0x000fe2000f8e02ff */
[----:B------:R-:W-:-:S03]  /*cf70*/  ULDC UR4, c[0x0][0xc38] ;  /* 0x00030e0000047ab9 */ /* 0x000fc60000000800 */
[----:B------:R-:W-:Y:S02]  /*cf80*/  IMAD R0, R4, UR5, R0 ;  /* 0x0000000504007c24 */ /* 0x000fe4000f8e0200 */
[----:B------:R-:W0:Y:S02]  /*cf90*/  S2R R4, SR_TID.X ;  /* 0x0000000000047919 */ /* 0x000e240000002100 */
[----:B------:R-:W-:Y:S02]  /*cfa0*/  IMAD.IADD R3, R3, 0x1, R0 ;  /* 0x0000000103037824 */ /* 0x000fe400078e0200 */
[----:B--2---:R-:W-:Y:S02]  /*cfb0*/  IMAD.MOV R0, RZ, RZ, -R7 ;  /* 0x000000ffff007224 */ /* 0x004fe400078e0a07 */
[----:B------:R-:W2:Y:S02]  /*cfc0*/  @P0 LDC R7, c[0x0][0x450] ;  /* 0x00011400ff070b82 */ /* 0x000ea40000000800 */
[----:B----4-:R-:W-:Y:S01]  /*cfd0*/  IMAD R0, R0, UR4, R5 ;  /* 0x0000000400007c24 */ /* 0x010fe2000f8e0205 */
[----:B------:R-:W-:-:S03]  /*cfe0*/  ULDC.64 UR4, c[0x0][0x2d0] ;  /* 0x0000b40000047ab9 */ /* 0x000fc60000000a00 */
[----:B------:R-:W-:Y:S01]  /*cff0*/  IMAD.SHL.U32 R5, R0, 0x80, RZ ;  /* 0x0000008000057824 */ /* 0x000fe200078e00ff */
[----:B0-----:R-:W-:-:S04]  /*d000*/  LOP3.LUT R4, R4, 0x7f, RZ, 0xc0, !PT ;  /* 0x0000007f04047812 */ /* 0x001fc800078ec0ff */
[----:B------:R-:W-:Y:S02]  /*d010*/  SHF.R.U32.HI R9, RZ, 0x3, R4 ;  /* 0x00000003ff097819 */ /* 0x000fe40000011604 */
[----:B------:R-:W0:Y:S02]  /*d020*/  S2R R4, SR_TID.X ;  /* 0x0000000000047919 */ /* 0x000e240000002100 */
[----:B0-----:R-:W-:-:S05]  /*d030*/  IMAD.SHL.U32 R4, R4, 0x10, RZ ;  /* 0x0000001004047824 */ /* 0x001fca00078e00ff */
[----:B------:R-:W-:Y:S02]  /*d040*/  LOP3.LUT R4, R9, 0x70, R4, 0xf8, !PT ;  /* 0x0000007009047812 */ /* 0x000fe400078ef804 */
[----:B------:R-:W0:Y:S02]  /*d050*/  S2R R9, SR_TID.X ;  /* 0x0000000000097919 */ /* 0x000e240000002100 */
[----:B------:R-:W-:-:S05]  /*d060*/  LOP3.LUT R0, R4, R5, RZ, 0xfc, !PT ;  /* 0x0000000504007212 */ /* 0x000fca00078efcff */
[----:B-1----:R-:W-:-:S04]  /*d070*/  @P0 IMAD.HI.U32 R6, R0, R6, RZ ;  /* 0x0000000600060227 */ /* 0x002fc800078e00ff */
[----:B------:R-:W-:Y:S01]  /*d080*/  IMAD.MOV.U32 R4, RZ, RZ, R0 ;  /* 0x000000ffff047224 */ /* 0x000fe200078e0000 */
[----:B--2---:R-:W-:-:S05]  /*d090*/  @P0 SHF.R.U32.HI R4, RZ, R7, R6 ;  /* 0x00000007ff040219 */ /* 0x004fca0000011606 */
[----:B------:R-:W-:Y:S02]  /*d0a0*/  IMAD.MOV R6, RZ, RZ, -R4 ;  /* 0x000000ffff067224 */ /* 0x000fe400078e0a04 */
[----:B------:R-:W-:-:S04]  /*d0b0*/  IMAD.WIDE.U32 R2, R4, UR4, R2 ;  /* 0x0000000404027c25 */ /* 0x000fc8000f8e0002 */
[----:B------:R-:W-:Y:S01]  /*d0c0*/  IMAD R0, R8, R6, R0 ;  /* 0x0000000608007224 */ /* 0x000fe200078e0200 */
[----:B------:R-:W-:-:S05]  /*d0d0*/  SHF.R.S32.HI R6, RZ, 0x1f, R4 ;  /* 0x0000001fff067819 */ /* 0x000fca0000011404 */
[----:B------:R-:W-:Y:S02]  /*d0e0*/  IMAD R6, R6, UR4, RZ ;  /* 0x0000000406067c24 */ /* 0x000fe4000f8e02ff */
[----:B0-----:R-:W-:Y:S02]  /*d0f0*/  IMAD.SHL.U32 R9, R9, 0x8, RZ ;  /* 0x0000000809097824 */ /* 0x001fe400078e00ff */
[----:B------:R-:W-:Y:S01]  /*d100*/  IMAD R6, R4, UR5, R6 ;  /* 0x0000000504067c24 */ /* 0x000fe2000f8e0206 */
[----:B------:R-:W-:Y:S01]  /*d110*/  SHF.R.S32.HI R4, RZ, 0x1f, R0 ;  /* 0x0000001fff047819 */ /* 0x000fe20000011400 */
[----:B------:R-:W-:Y:S01]  /*d120*/  ULDC.64 UR4, c[0x0][0x2c8] ;  /* 0x0000b20000047ab9 */ /* 0x000fe20000000a00 */
[----:B------:R-:W-:Y:S01]  /*d130*/  LOP3.LUT R9, R9, 0x38, RZ, 0xc0, !PT ;  /* 0x0000003809097812 */ /* 0x000fe200078ec0ff */
[----:B------:R-:W-:Y:S02]  /*d140*/  IMAD.IADD R3, R3, 0x1, R6 ;  /* 0x0000000103037824 */ /* 0x000fe400078e0206 */
[----:B------:R-:W-:Y:S01]  /*d150*/  IMAD R4, R4, UR4, RZ ;  /* 0x0000000404047c24 */ /* 0x000fe2000f8e02ff */
[C---:B------:R-:W-:Y:S01]  /*d160*/  LOP3.LUT R12, R9.reuse, 0x40, RZ, 0xfc, !PT ;  /* 0x00000040090c7812 */ /* 0x040fe200078efcff */
[C---:B------:R-:W-:Y:S01]  /*d170*/  IMAD.WIDE.U32 R2, R0.reuse, UR4, R2 ;  /* 0x0000000400027c25 */ /* 0x040fe2000f8e0002 */
[C---:B------:R-:W-:Y:S01]  /*d180*/  LOP3.LUT R11, R9.reuse, 0x80, RZ, 0xfc, !PT ;  /* 0x00000080090b7812 */ /* 0x040fe200078efcff */
[----:B------:R-:W-:Y:S01]  /*d190*/  ULDC UR4, c[0x0][0x2b8] ;  /* 0x0000ae0000047ab9 */ /* 0x000fe20000000800 */
[----:B------:R-:W-:Y:S01]  /*d1a0*/  LOP3.LUT R9, R9, 0xc0, RZ, 0xfc, !PT ;  /* 0x000000c009097812 */ /* 0x000fe200078efcff */
[----:B------:R-:W-:Y:S01]  /*d1b0*/  IMAD R0, R0, UR5, R4 ;  /* 0x0000000500007c24 */ /* 0x000fe2000f8e0204 */
[----:B------:R-:W-:-:S02]  /*d1c0*/  ISETP.GE.AND P0, PT, R10, UR4, PT ;  /* 0x000000040a007c0c */ /* 0x000fc4000bf06270 */
[----:B------:R-:W-:Y:S02]  /*d1d0*/  ISETP.GE.AND P3, PT, R9, UR4, PT ;  /* 0x0000000409007c0c */ /* 0x000fe4000bf66270 */
[----:B------:R0:W5:Y:S01]  /*d1e0*/  LDL R9, [R1+0x14] ;  /* 0x0000140001097983 */ /* 0x0001620000100800 */
[----:B------:R-:W-:Y:S01]  /*d1f0*/  IMAD.IADD R0, R3, 0x1, R0 ;  /* 0x0000000103007824 */ /* 0x000fe200078e0200 */
[----:B------:R-:W-:Y:S02]  /*d200*/  LEA R4, P4, R2, UR6, 0x1 ;  /* 0x0000000602047c11 */ /* 0x000fe4000f8808ff */
[----:B------:R-:W-:Y:S02]  /*d210*/  ISETP.GE.AND P1, PT, R12, UR4, PT ;  /* 0x000000040c007c0c */ /* 0x000fe4000bf26270 */
[----:B------:R-:W-:Y:S01]  /*d220*/  ISETP.GE.AND P2, PT, R11, UR4, PT ;  /* 0x000000040b007c0c */ /* 0x000fe2000bf46270 */
[----:B------:R-:W-:Y:S01]  /*d230*/  UMOV UR4, 0xffffffff ;  /* 0xffffffff00047882 */ /* 0x000fe20000000000 */
[----:B------:R-:W-:-:S02]  /*d240*/  LEA.HI.X R3, R2, UR7, R0, 0x1, P4 ;  /* 0x0000000702037c11 */ /* 0x000fc4000a0f0c00 */
[----:B0-----:R-:W-:Y:S09]  /*d250*/  BRA.DIV UR4, `(.L_x_49) ;  /* 0x0000003e04807947 */ /* 0x001ff2000b800000 */
[----:B------:R-:W0:Y:S01]  /*d260*/  S2R R7, SR_TID.X ;  /* 0x0000000000077919 */ /* 0x000e220000002100 */
[----:B------:R-:W-:Y:S01]  /*d270*/  ULDC UR4, c[0x0][0x288] ;  /* 0x0000a20000047ab9 */ /* 0x000fe20000000800 */
[----:B------:R-:W-:Y:S01]  /*d280*/  ULDC.64 UR6, c[0x0][0x208] ;  /* 0x0000820000067ab9 */ /* 0x000fe20000000a00 */
[----:B------:R-:W-:Y:S01]  /*d290*/  IMAD R2, R8, UR4, RZ ;  /* 0x0000000408027c24 */ /* 0x000fe2000f8e02ff */
[----:B------:R-:W1:Y:S01]  /*d2a0*/  SHFL.IDX PT, R6, R4, RZ, 0x181f ;  /* 0x00181fff04067589 */ /* 0x000e6200000e0000 */
[----:B0-----:R-:W-:-:S04]  /*d2b0*/  LOP3.LUT R7, R7, 0x7f, RZ, 0xc0, !PT ;  /* 0x0000007f07077812 */ /* 0x001fc800078ec0ff */
[----:B------:R-:W-:Y:S02]  /*d2c0*/  SHF.R.U32.HI R11, RZ, 0x3, R7 ;  /* 0x00000003ff0b7819 */ /* 0x000fe40000011607 */
[----:B------:R-:W0:Y:S03]  /*d2d0*/  SHFL.IDX PT, R7, R3, RZ, 0x181f ;  /* 0x00181fff03077589 */ /* 0x000e2600000e0000 */
[----:B------:R-:W-:-:S04]  /*d2e0*/  IMAD.IADD R0, R11, 0x1, R5 ;  /* 0x000000010b007824 */ /* 0x000fc800078e0205 */
[C---:B------:R-:W-:Y:S01]  /*d2f0*/  VIADD R5, R0.reuse, 0x10 ;  /* 0x0000001000057836 */ /* 0x040fe20000000000 */
[----:B------:R-:W-:-:S13]  /*d300*/  ISETP.GE.AND P4, PT, R0, R2, PT ;  /* 0x000000020000720c */ /* 0x000fda0003f86270 */
[----:B-1----:R-:W-:-:S05]  /*d310*/  @!P4 LEA R6, P5, R10, R6, 0x1 ;  /* 0x000000060a06c211 */ /* 0x002fca00078a08ff */
[----:B0-----:R-:W-:-:S05]  /*d320*/  @!P4 IMAD.X R7, RZ, RZ, R7, P5 ;  /* 0x000000ffff07c224 */ /* 0x001fca00028e0607 */
[----:B------:R-:W-:Y:S01]  /*d330*/  @!PT LDS RZ, [RZ] ;  /* 0x00000000fffff984 */ /* 0x000fe20000000800 */
[----:B-----5:R-:W-:Y:S04]  /*d340*/  @!P4 LDGSTS.E.BYPASS.LTC128B.128 [R9+0x14400], desc[UR6][R6.64], !P0 ;  /* 0x144000000609cfae */ /* 0x020fe8000c101d46 */
[----:B------:R-:W-:Y:S04]  /*d350*/  @!P4 LDGSTS.E.BYPASS.LTC128B.128 [R9+0x18400], desc[UR6][R6.64+0x80], !P1 ;  /* 0x184000800609cfae */ /* 0x000fe8000c901d46 */
[----:B------:R-:W-:Y:S04]  /*d360*/  @!P4 LDGSTS.E.BYPASS.LTC128B.128 [R9+0x1c400], desc[UR6][R6.64+0x100], !P2 ;  /* 0x1c4001000609cfae */ /* 0x000fe8000d101d46 */
[----:B------:R0:W-:Y:S01]  /*d370*/  @!P4 LDGSTS.E.BYPASS.LTC128B.128 [R9+0x20400], desc[UR6][R6.64+0x180], !P3 ;  /* 0x204001800609cfae */ /* 0x0001e2000d901d46 */
[----:B------:R-:W-:-:S03]  /*d380*/  ISETP.GE.AND P4, PT, R5, R2, PT ;  /* 0x000000020500720c */ /* 0x000fc60003f86270 */
[----:B------:R-:W-:Y:S04]  /*d390*/  SHFL.IDX PT, R5, R3, 0x1, 0x181f ;  /* 0x00381f0003057f89 */ /* 0x000fe800000e0000 */
[----:B0-----:R-:W0:Y:S06]  /*d3a0*/  SHFL.IDX PT, R6, R4, 0x1, 0x181f ;  /* 0x00381f0004067f89 */ /* 0x001e2c00000e0000 */
[----:B0-----:R-:W-:-:S05]  /*d3b0*/  @!P4 LEA R6, P5, R10, R6, 0x1 ;  /* 0x000000060a06c211 */ /* 0x001fca00078a08ff */
[----:B------:R-:W-:-:S04]  /*d3c0*/  @!P4 IMAD.X R5, RZ, RZ, R5, P5 ;  /* 0x000000ffff05c224 */ /* 0x000fc800028e0605 */
[----:B------:R-:W-:Y:S02]  /*d3d0*/  @!P4 IMAD.MOV.U32 R7, RZ, RZ, R5 ;  /* 0x000000ffff07c224 */ /* 0x000fe400078e0005 */
[----:B------:R-:W-:-:S03]  /*d3e0*/  VIADD R5, R0, 0x20 ;  /* 0x0000002000057836 */ /* 0x000fc60000000000 */
[----:B------:R-:W-:Y:S04]  /*d3f0*/  @!P4 LDGSTS.E.BYPASS.LTC128B.128 [R9+0x14c00], desc[UR6][R6.64], !P0 ;  /* 0x14c000000609cfae */ /* 0x000fe8000c101d46 */
        /* <DEDUP_REMOVED lines=39> */
[----:B0-----:R-:W-:-:S04]  /*d670*/  @!P4 LEA R6, P5, R10, R6, 0x1 ;  /* 0x000000060a06c211 */ /* 0x001fc800078a08ff */
[----:B------:R-:W-:-:S05]  /*d680*/  @!P4 IADD3.X R5, RZ, R5, RZ, P5, !PT ;  /* 0x00000005ff05c210 */ /* 0x000fca0002ffe4ff */
        /* <DEDUP_REMOVED lines=12> */
[----:B------:R0:W1:Y:S04]  /*d750*/  SHFL.IDX PT, R5, R3, 0x7, 0x181f ;  /* 0x00f81f0003057f89 */ /* 0x00006800000e0000 */
[----:B------:R0:W-:Y:S04]  /*d760*/  @!P4 LDGSTS.E.BYPASS.LTC128B.128 [R9+0x17400], desc[UR6][R6.64], !P0 ;  /* 0x174000000609cfae */ /* 0x0001e8000c101d46 */
[----:B------:R0:W-:Y:S04]  /*d770*/  @!P4 LDGSTS.E.BYPASS.LTC128B.128 [R9+0x1b400], desc[UR6][R6.64+0x80], !P1 ;  /* 0x1b4000800609cfae */ /* 0x0001e8000c901d46 */
[----:B------:R0:W-:Y:S04]  /*d780*/  @!P4 LDGSTS.E.BYPASS.LTC128B.128 [R9+0x1f400], desc[UR6][R6.64+0x100], !P2 ;  /* 0x1f4001000609cfae */ /* 0x0001e8000d101d46 */
[----:B------:R0:W-:Y:S04]  /*d790*/  @!P4 LDGSTS.E.BYPASS.LTC128B.128 [R9+0x23400], desc[UR6][R6.64+0x180], !P3 ;  /* 0x234001800609cfae */ /* 0x0001e8000d901d46 */
[----:B------:R0:W2:Y:S02]  /*d7a0*/  SHFL.IDX PT, R3, R4, 0x7, 0x181f ;  /* 0x00f81f0004037f89 */ /* 0x0000a400000e0000 */
.L_x_162:
[----:B------:R-:W-:Y:S01]  /*d7b0*/  VIADD R0, R0, 0x70 ;  /* 0x0000007000007836 */ /* 0x000fe20000000000 */
[----:B------:R-:W-:Y:S04]  /*d7c0*/  BSSY B0, `(.L_x_50) ;  /* 0x000000d000007945 */ /* 0x000fe80003800000 */
[----:B------:R-:W-:-:S13]  /*d7d0*/  ISETP.GE.AND P4, PT, R0, R2, PT ;  /* 0x000000020000720c */ /* 0x000fda0003f86270 */
[----:B------:R-:W-:Y:S05]  /*d7e0*/  @P4 BRA `(.L_x_51) ;  /* 0x0000000000284947 */ /* 0x000fea0003800000 */
[----:B--2---:R-:W-:Y:S01]  /*d7f0*/  LEA R2, P4, R10, R3, 0x1 ;  /* 0x000000030a027211 */ /* 0x004fe200078808ff */
[----:B------:R-:W-:-:S04]  /*d800*/  ULDC.64 UR4, c[0x0][0x208] ;  /* 0x0000820000047ab9 */ /* 0x000fc80000000a00 */
[----:B01----:R-:W-:-:S05]  /*d810*/  IMAD.X R3, RZ, RZ, R5, P4 ;  /* 0x000000ffff037224 */ /* 0x003fca00020e0605 */
[----:B------:R-:W-:Y:S01]  /*d820*/  @!PT LDS RZ, [RZ] ;  /* 0x00000000fffff984 */ /* 0x000fe20000000800 */
[----:B------:R-:W-:Y:S01]  /*d830*/  @!PT LDS RZ, [RZ] ;  /* 0x00000000fffff984 */ /* 0x000fe20000000800 */
[----:B------:R-:W-:Y:S01]  /*d840*/  @!PT LDS RZ, [RZ] ;  /* 0x00000000fffff984 */ /* 0x000fe20000000800 */
[----:B------:R3:W-:Y:S04]  /*d850*/  LDGSTS.E.BYPASS.LTC128B.128 [R9+0x17c00], desc[UR4][R2.64], !P0 ;  /* 0x17c0000002097fae */ /* 0x0007e8000c101d44 */
[----:B------:R3:W-:Y:S04]  /*d860*/  LDGSTS.E.BYPASS.LTC128B.128 [R9+0x1bc00], desc[UR4][R2.64+0x80], !P1 ;  /* 0x1bc0008002097fae */ /* 0x0007e8000c901d44 */
[----:B------:R3:W-:Y:S04]  /*d870*/  LDGSTS.E.BYPASS.LTC128B.128 [R9+0x1fc00], desc[UR4][R2.64+0x100], !P2 ;  /* 0x1fc0010002097fae */ /* 0x0007e8000d101d44 */
[----:B------:R3:W-:Y:S02]  /*d880*/  LDGSTS.E.BYPASS.LTC128B.128 [R9+0x23c00], desc[UR4][R2.64+0x180], !P3 ;  /* 0x23c0018002097fae */ /* 0x0007e4000d901d44 */
.L_x_51:
[----:B------:R-:W-:Y:S05]  /*d890*/  BSYNC B0 ;  /* 0x0000000000007941 */ /* 0x000fea0003800000 */
.L_x_50:
[----:B---3--:R-:W3:Y:S01]  /*d8a0*/  LDL R2, [R1+0x30] ;  /* 0x0000300001027983 */ /* 0x008ee20000100800 */
[----:B------:R-:W-:Y:S01]  /*d8b0*/  NOP ;  /* 0x0000000000007918 */ /* 0x000fe20000000000 */
[----:B------:R-:W-:Y:S02]  /*d8c0*/  SYNCS.ARRIVE.TRANS64.RED.A0T1 RZ, [UR36+0x38800], RZ ;  /* 0x038800ffffff79a7 */ /* 0x000fe40008200424 */
[----:B------:R-:W-:Y:S01]  /*d8d0*/  ARRIVES.LDGSTSBAR.64.TRANSCNT [UR36+0x38800] ;  /* 0x03880000ff0079b0 */ /* 0x000fe20008000aa4 */
[----:B---3--:R-:W-:-:S04]  /*d8e0*/  LOP3.LUT R0, R2, 0x1, RZ, 0xc, !PT ;  /* 0x0000000102007812 */ /* 0x008fc800078e0cff */
[----:B------:R-:W-:Y:S01]  /*d8f0*/  SHF.L.U32 R0, R0, 0x1f, RZ ;  /* 0x0000001f00007819 */ /* 0x000fe200000006ff */
[----:B------:R-:W-:Y:S01]  /*d900*/  NOP ;  /* 0x0000000000007918 */ /* 0x000fe20000000000 */
[----:B------:R-:W3:Y:S01]  /*d910*/  LDL.LU R2, [R1+0x2c] ;  /* 0x00002c0001027983 */ /* 0x000ee20000300800 */
[----:B------:R-:W-:Y:S01]  /*d920*/  SYNCS.ARRIVE.TRANS64.A1T0 RZ, [UR36+0x38800], RZ ;  /* 0x038800ffffff79a7 */ /* 0x000fe20008100024 */
[----:B------:R-:W-:Y:S01]  /*d930*/  BSSY B0, `(.L_x_52) ;  /* 0x0000005000007945 */ /* 0x000fe20003800000 */
[----:B------:R-:W-:Y:S01]  /*d940*/  IMAD.U32 R12, RZ, RZ, UR36 ;  /* 0x00000024ff0c7e24 */ /* 0x000fe2000f8e00ff */
[----:B------:R-:W4:Y:S01]  /*d950*/  SYNCS.PHASECHK.TRANS64.TRYWAIT P0, [UR36+0x38820], R0 ;  /* 0x03882000ff0075a7 */ /* 0x000f220008000164 */
[----:B---3--:R-:W-:Y:S01]  /*d960*/  ISETP.GE.AND P1, PT, R2, 0x51, PT ;  /* 0x000000510200780c */ /* 0x008fe20003f26270 */
[----:B----4-:R-:W-:-:S12]  /*d970*/  @!P0 BRA `(.L_x_53) ;  /* 0x0000004000a08947 */ /* 0x010fd80003800000 */
.L_x_163:
[----:B------:R-:W-:Y:S05]  /*d980*/  BSYNC B0 ;  /* 0x0000000000007941 */ /* 0x000fea0003800000 */
.L_x_52:
[----:B------:R-:W-:Y:S01]  /*d990*/  VIADD R10, R12, 0x38800 ;  /* 0x000388000c0a7836 */ /* 0x000fe20000000000 */
[----:B------:R-:W-:Y:S06]  /*d9a0*/  @!P1 BRA `(.L_x_54) ;  /* 0x00000028003c9947 */ /* 0x000fec0003800000 */
[----:B------:R-:W0:Y:S01]  /*d9b0*/  LDL R2, [R1+0x24] ;  /* 0x0000240001027983 */ /* 0x000e220000100800 */
[----:B---3--:R-:W-:Y:S02]  /*d9c0*/  IMAD.MOV.U32 R0, RZ, RZ, 0x1 ;  /* 0x00000001ff007424 */ /* 0x008fe400078e00ff */
[----:B0-----:R-:W-:-:S05]  /*d9d0*/  IMAD.MOV R9, RZ, RZ, -R2 ;  /* 0x000000ffff097224 */ /* 0x001fca00078e0a02 */
[----:B------:R-:W-:-:S05]  /*d9e0*/  VIADDMNMX R9, R9, R0, 0xffffffff, !PT ;  /* 0xffffffff09097446 */ /* 0x000fca0007800100 */
[----:B------:R-:W-:-:S05]  /*d9f0*/  IMAD.IADD R0, R2, 0x1, R9 ;  /* 0x0000000102007824 */ /* 0x000fca00078e0209 */
[----:B------:R-:W-:-:S04]  /*da00*/  LOP3.LUT R0, R0, 0x1, RZ, 0xc0, !PT ;  /* 0x0000000100007812 */ /* 0x000fc800078ec0ff */
[----:B------:R-:W-:Y:S01]  /*da10*/  ISETP.NE.U32.AND P0, PT, R0, 0x1, PT ;  /* 0x000000010000780c */ /* 0x000fe20003f05070 */
[----:B------:R-:W-:-:S12]  /*da20*/  VIADD R0, R2, 0xfffffffe ;  /* 0xfffffffe02007836 */ /* 0x000fd80000000000 */
[----:B------:R-:W-:Y:S05]  /*da30*/  @P0 BRA `(.L_x_55) ;  /* 0x0000000c00600947 */ /* 0x000fea0003800000 */
[----:B--2---:R-:W2:Y:S04]  /*da40*/  LDL R3, [R1+0xc] ;  /* 0x00000c0001037983 */ /* 0x004ea80000100800 */
[----:B------:R-:W3:Y:S01]  /*da50*/  LDL R2, [R1] ;  /* 0x0000000001027983 */ /* 0x000ee20000100800 */
[----:B------:R-:W-:Y:S01]  /*da60*/  VIADD R4, R18, 0x1 ;  /* 0x0000000112047836 */ /* 0x000fe20000000000 */
[----:B------:R-:W-:Y:S04]  /*da70*/  BSSY B0, `(.L_x_56) ;  /* 0x00000d0000007945 */ /* 0x000fe80003800000 */
[----:B------:R-:W-:-:S04]  /*da80*/  ISETP.NE.AND P0, PT, R4, 0x2, PT ;  /* 0x000000020400780c */ /* 0x000fc80003f05270 */
[----:B------:R-:W-:Y:S02]  /*da90*/  SEL R8, RZ, 0x1, P0 ;  /* 0x00000001ff087807 */ /* 0x000fe40000000000 */
[----:B------:R-:W-:Y:S02]  /*daa0*/  SEL R4, R4, RZ, P0 ;  /* 0x000000ff04047207 */ /* 0x000fe40000000000 */
[----:B--2---:R-:W-:Y:S02]  /*dab0*/  ISETP.NE.AND P2, PT, R3, RZ, PT ;  /* 0x000000ff0300720c */ /* 0x004fe40003f45270 */
[----:B---3--:R-:W-:-:S11]  /*dac0*/  LOP3.LUT R8, R2, R8, RZ, 0x3c, !PT ;  /* 0x0000000802087212 */ /* 0x008fd600078e3cff */
[----:B------:R-:W-:Y:S05]  /*dad0*/  @!P2 BRA `(.L_x_57) ;  /* 0x0000000c0024a947 */ /* 0x000fea0003800000 */
[----:B------:R-:W2:Y:S01]  /*dae0*/  LDL R2, [R1+0x10] ;  /* 0x0000100001027983 */ /* 0x000ea20000100800 */
[----:B------:R-:W-:Y:S01]  /*daf0*/  IMAD.MOV.U32 R6, RZ, RZ, R17 ;  /* 0x000000ffff067224 */ /* 0x000fe200078e0011 */
[----:B--2---:R-:W-:-:S13]  /*db00*/  ISETP.NE.AND P2, PT, R2, RZ, PT ;  /* 0x000000ff0200720c */ /* 0x004fda0003f45270 */
[----:B------:R-:W-:Y:S05]  /*db10*/  @!P2 BRA `(.L_x_58) ;  /* 0x000000000050a947 */ /* 0x000fea0003800000 */
[----:B------:R-:W2:Y:S01]  /*db20*/  LDL R7, [R1+0x8] ;  /* 0x0000080001077983 */ /* 0x000ea20000100800 */
[----:B------:R-:W0:Y:S01]  /*db30*/  LDC R6, c[0x0][0x43c] ;  /* 0x00010f00ff067b82 */ /* 0x000e220000000800 */
[----:B------:R-:W-:Y:S01]  /*db40*/  ULDC.64 UR4, c[0x0][0x428] ;  /* 0x00010a0000047ab9 */ /* 0x000fe20000000a00 */
[----:B------:R-:W-:Y:S01]  /*db50*/  ULDC.64 UR6, c[0x0][0x208] ;  /* 0x0000820000067ab9 */ /* 0x000fe20000000a00 */
[----:B0-----:R-:W-:-:S13]  /*db60*/  ISETP.NE.AND P0, PT, R6, 0x1, PT ;  /* 0x000000010600780c */ /* 0x001fda0003f05270 */
[----:B------:R-:W1:Y:S02]  /*db70*/  @P0 LDC.64 R2, c[0x0][0x440] ;  /* 0x00011000ff020b82 */ /* 0x000e640000000a00 */
[----:B-1----:R-:W-:-:S04]  /*db80*/  @P0 IMAD.HI.U32 R5, R0, R2, RZ ;  /* 0x0000000200050227 */ /* 0x002fc800078e00ff */
[----:B------:R-:W-:Y:S01]  /*db90*/  IMAD.MOV.U32 R2, RZ, RZ, R0 ;  /* 0x000000ffff027224 */ /* 0x000fe200078e0000 */
[----:B------:R-:W-:-:S05]  /*dba0*/  @P0 SHF.R.U32.HI R2, RZ, R3, R5 ;  /* 0x00000003ff020219 */ /* 0x000fca0000011605 */
[----:B------:R-:W-:-:S04]  /*dbb0*/  IMAD.MOV R3, RZ, RZ, -R2 ;  /* 0x000000ffff037224 */ /* 0x000fc800078e0a02 */
[----:B------:R-:W-:Y:S01]  /*dbc0*/  IMAD R0, R6, R3, R0 ;  /* 0x0000000306007224 */ /* 0x000fe200078e0200 */
[----:B------:R-:W-:-:S03]  /*dbd0*/  SHF.R.S32.HI R3, RZ, 0x1f, R2 ;  /* 0x0000001fff037819 */ /* 0x000fc60000011402 */
[----:B------:R-:W-:-:S04]  /*dbe0*/  IMAD.WIDE.U32 R2, R19, UR4, R2 ;  /* 0x0000000413027c25 */ /* 0x000fc8000f8e0002 */
[----:B--2---:R-:W-:-:S04]  /*dbf0*/  IMAD R5, R7, UR4, RZ ;  /* 0x0000000407057c24 */ /* 0x004fc8000f8e02ff */
[----:B------:R-:W-:Y:S01]  /*dc00*/  IMAD R5, R19, UR5, R5 ;  /* 0x0000000513057c24 */ /* 0x000fe2000f8e0205 */
[----:B------:R-:W-:Y:S02]  /*dc10*/  ULDC.64 UR4, c[0x0][0x418] ;  /* 0x0001060000047ab9 */ /* 0x000fe40000000a00 */
[----:B------:R-:W-:Y:S01]  /*dc20*/  LEA R6, P0, R2, UR4, 0x2 ;  /* 0x0000000402067c11 */ /* 0x000fe2000f8010ff */
[----:B------:R-:W-:-:S05]  /*dc30*/  IMAD.IADD R3, R5, 0x1, R3 ;  /* 0x0000000105037824 */ /* 0x000fca00078e0203 */
[----:B------:R-:W-:-:S05]  /*dc40*/  LEA.HI.X R7, R2, UR5, R3, 0x2, P0 ;  /* 0x0000000502077c11 */ /* 0x000fca00080f1403 */
[----:B------:R0:W5:Y:S02]  /*dc50*/  LDG.E R6, desc[UR6][R6.64] ;  /* 0x0000000606067981 */ /* 0x000164000c1e1900 */
.L_x_58:
[----:B------:R-:W-:Y:S01]  /*dc60*/  LEA R3, R4, UR36, 0x3 ;  /* 0x0000002404037c11 */ /* 0x000fe2000f8e18ff */
[----:B------:R-:W-:Y:S01]  /*dc70*/  BSSY B1, `(.L_x_59) ;  /* 0x0000004000017945 */ /* 0x000fe20003800000 */
[----:B------:R-:W-:-:S04]  /*dc80*/  SHF.L.U32 R2, R8, 0x1f, RZ ;  /* 0x0000001f08027819 */ /* 0x000fc800000006ff */
[----:B------:R-:W2:Y:S02]  /*dc90*/  SYNCS.PHASECHK.TRANS64.TRYWAIT P0, [R3+URZ+0x38840], R2 ;  /* 0x03884002030075a7 */ /* 0x000ea4000800017f */
[----:B--2---:R-:W-:Y:S05]  /*dca0*/  @!P0 BRA `(.L_x_60) ;  /* 0x0000003c00e88947 */ /* 0x004fea0003800000 */
.L_x_164:
[----:B------:R-:W-:Y:S05]  /*dcb0*/  BSYNC B1 ;  /* 0x0000000000017941 */ /* 0x000fea0003800000 */
.L_x_59:
[----:B-1----:R-:W1:Y:S01]  /*dcc0*/  S2R R5, SR_TID.X ;  /* 0x0000000000057919 */ /* 0x002e620000002100 */
[----:B------:R-:W-:Y:S01]  /*dcd0*/  BSSY B1, `(.L_x_61) ;  /* 0x000000b000017945 */ /* 0x000fe20003800000 */
[----:B-1----:R-:W-:-:S04]  /*dce0*/  LOP3.LUT R5, R5, 0x7f, RZ, 0xc0, !PT ;  /* 0x0000007f05057812 */ /* 0x002fc800078ec0ff */
[----:B------:R-:W-:-:S13]  /*dcf0*/  ISETP.NE.AND P1, PT, R5, RZ, PT ;  /* 0x000000ff0500720c */ /* 0x000fda0003f25270 */
[----:B------:R-:W-:Y:S05]  /*dd00*/  @P1 BRA `(.L_x_62) ;  /* 0x00000000001c1947 */ /* 0x000fea0003800000 */
[----:B------:R-:W1:Y:S01]  /*dd10*/  S2R R5, SR_TID.X ;  /* 0x0000000000057919 */ /* 0x000e620000002100 */
[----:B--2---:R-:W-:-:S04]  /*dd20*/  IMAD.MOV.U32 R2, RZ, RZ, 0xa000 ;  /* 0x0000a000ff027424 */ /* 0x004fc800078e00ff */
[----:B------:R3:W-:Y:S01]  /*dd30*/  SYNCS.ARRIVE.TRANS64 RZ, [R3+URZ+0x38830], R2 ;  /* 0x0388300203ff79a7 */ /* 0x0007e2000800003f */
[----:B-1----:R-:W-:-:S04]  /*dd40*/  LOP3.LUT R5, R5, 0x1f, RZ, 0xc0, !PT ;  /* 0x0000001f05057812 */ /* 0x002fc800078ec0ff */
[----:B------:R-:W-:-:S13]  /*dd50*/  ISETP.NE.AND P0, PT, R5, RZ, PT ;  /* 0x000000ff0500720c */ /* 0x000fda0003f05270 */
[----:B---3--:R-:W-:Y:S05]  /*dd60*/  @!P0 BRA `(.L_x_62) ;  /* 0x0000000000048947 */ /* 0x008fea0003800000 */
[----:B------:R-:W-:Y:S01]  /*dd70*/  BPT.TRAP 0x1 ;  /* 0x000000040000795c */ /* 0x000fe20000300000 */
.L_x_62:
[----:B------:R-:W-:Y:S05]  /*dd80*/  BSYNC B1 ;  /* 0x0000000000017941 */ /* 0x000fea0003800000 */
.L_x_61:
[----:B------:R-:W-:Y:S01]  /*dd90*/  IMAD.MOV.U32 R11, RZ, RZ, RZ ;  /* 0x000000ffff0b7224 */ /* 0x000fe200078e00ff */
[----:B------:R-:W-:Y:S01]  /*dda0*/  UIADD3 UR4, UP0, UR38, 0x370, URZ ;  /* 0x0000037026047890 */ /* 0x000fe2000ff1e03f */
[----:B------:R-:W-:Y:S01]  /*ddb0*/  IMAD R5, R4, 0xa000, R12 ;  /* 0x0000a00004057824 */ /* 0x000fe200078e020c */
[----:B------:R-:W-:Y:S01]  /*ddc0*/  PLOP3.LUT P0, PT, PT, PT, PT, 0x80, 0x0 ;  /* 0x000000000000781c */ /* 0x000fe20003f0f070 */
[----:B--2---:R-:W-:Y:S01]  /*ddd0*/  VIADD R3, R3, 0x38830 ;  /* 0x0003883003037836 */ /* 0x004fe20000000000 */
[----:B------:R-:W-:Y:S01]  /*dde0*/  R2UR UR10, R11 ;  /* 0x000000000b0a72ca */ /* 0x000fe200000e0000 */
[----:B------:R-:W-:Y:S01]  /*ddf0*/  IMAD R2, R0, 0x50, RZ ;  /* 0x0000005000027824 */ /* 0x000fe200078e02ff */
[----:B------:R-:W-:Y:S01]  /*de00*/  UIADD3.X UR5, URZ, UR39, URZ, UP0, !UPT ;  /* 0x000000273f057290 */ /* 0x000fe200087fe43f */
[----:B0-----:R-:W-:Y:S01]  /*de10*/  VIADD R7, R5, 0x24400 ;  /* 0x0002440005077836 */ /* 0x001fe20000000000 */
[----:B------:R-:W-:Y:S01]  /*de20*/  UMOV UR6, 0x0 ;  /* 0x0000000000067882 */ /* 0x000fe20000000000 */
[----:B------:R-:W-:-:S10]  /*de30*/  UMOV UR7, 0x14f00000 ;  /* 0x14f0000000077882 */ /* 0x000fd40000000000 */
.L_x_63:
[----:B------:R-:W-:-:S13]  /*de40*/  @P0 ELECT P2, URZ, PT ;  /* 0x00000000003f082f */ /* 0x000fda0003840000 */
[----:B-----5:R-:W-:Y:S02]  /*de50*/  @P2 R2UR UR13, R6 ;  /* 0x00000000060d22ca */ /* 0x020fe400000e0000 */
[----:B------:R-:W-:Y:S02]  /*de60*/  @P2 R2UR UR12, R16 ;  /* 0x00000000100c22ca */ /* 0x000fe400000e0000 */
[----:B------:R-:W-:Y:S02]  /*de70*/  @P2 R2UR UR11, R2 ;  /* 0x00000000020b22ca */ /* 0x000fe400000e0000 */
[----:B------:R-:W-:Y:S02]  /*de80*/  @P2 R2UR UR9, R3 ;  /* 0x00000000030922ca */ /* 0x000fe400000e0000 */
[----:B------:R-:W-:Y:S02]  /*de90*/  @P2 R2UR UR8, R7 ;  /* 0x00000000070822ca */ /* 0x000fe400000e0000 */
[----:B------:R-:W-:-:S02]  /*dea0*/  @P2 PLOP3.LUT P0, PT, P2, PT, PT, 0x8, 0x0 ;  /* 0x000000000000281c */ /* 0x000fc4000170e170 */
[----:B------:R-:W-:-:S09]  /*deb0*/  PLOP3.LUT P2, PT, PT, PT, PT, 0x8, 0x0 ;  /* 0x000000000000781c */ /* 0x000fd20003f4e170 */
[----:B------:R0:W-:Y:S02]  /*dec0*/  UTMALDG.4D [UR8], [UR4], desc[UR6] ;  /* 0x00000608040075b4 */ /* 0x0001e40008019000 */
[----:B0-----:R-:W-:Y:S05]  /*ded0*/  @P0 BRA.U.ANY `(.L_x_63) ;  /* 0xfffffffd00d80947 */ /* 0x001fea000393ffff */
[----:B------:R-:W-:Y:S01]  /*dee0*/  IMAD.MOV.U32 R21, RZ, RZ, 0x40 ;  /* 0x00000040ff157424 */ /* 0x000fe200078e00ff */
[----:B------:R-:W-:Y:S01]  /*def0*/  PLOP3.LUT P0, PT, PT, PT, PT, 0x80, 0x0 ;  /* 0x000000000000781c */ /* 0x000fe20003f0f070 */
[----:B------:R-:W-:Y:S01]  /*df00*/  VIADD R7, R5, 0x26c00 ;  /* 0x00026c0005077836 */ /* 0x000fe20000000000 */
[----:B------:R-:W-:Y:S01]  /*df10*/  UMOV UR6, 0x0 ;  /* 0x0000000000067882 */ /* 0x000fe20000000000 */
[----:B------:R-:W-:Y:S01]  /*df20*/  UMOV UR7, 0x14f00000 ;  /* 0x14f0000000077882 */ /* 0x000fe20000000000 */
[----:B------:R-:W-:-:S15]  /*df30*/  R2UR UR10, R21 ;  /* 0x00000000150a72ca */ /* 0x000fde00000e0000 */
.L_x_64:
[----:B------:R-:W-:-:S13]  /*df40*/  @P0 ELECT P2, URZ, PT ;  /* 0x00000000003f082f */ /* 0x000fda0003840000 */
[----:B------:R-:W-:Y:S02]  /*df50*/  @P2 R2UR UR13, R6 ;  /* 0x00000000060d22ca */ /* 0x000fe400000e0000 */
        /* <DEDUP_REMOVED lines=14> */
.L_x_65:
        /* <DEDUP_REMOVED lines=12> */
[----:B------:R-:W-:Y:S01]  /*e100*/  UMOV UR6, 0x0 ;  /* 0x0000000000067882 */ /* 0x000fe20000000000 */
[----:B------:R-:W-:Y:S01]  /*e110*/  IADD3 R5, R5, 0x2bc00, RZ ;  /* 0x0002bc0005057810 */ /* 0x000fe20007ffe0ff */
[----:B------:R-:W-:Y:S01]  /*e120*/  UMOV UR7, 0x14f00000 ;  /* 0x14f0000000077882 */ /* 0x000fe20000000000 */
[----:B------:R-:W-:-:S15]  /*e130*/  R2UR UR10, R13 ;  /* 0x000000000d0a72ca */ /* 0x000fde00000e0000 */
.L_x_66:
        /* <DEDUP_REMOVED lines=10> */
[----:B------:R-:W2:Y:S01]  /*e1e0*/  LDL.LU R7, [R1] ;  /* 0x0000000001077983 */ /* 0x000ea20000300800 */
[----:B------:R-:W-:Y:S01]  /*e1f0*/  IMAD R3, R18, 0x8, R10 ;  /* 0x0000000812037824 */ /* 0x000fe200078e020a */
[----:B------:R-:W-:Y:S01]  /*e200*/  BSSY B1, `(.L_x_67) ;  /* 0x0000004000017945 */ /* 0x000fe20003800000 */
[----:B--2---:R-:W-:-:S04]  /*e210*/  SHF.L.U32 R2, R7, 0x1f, RZ ;  /* 0x0000001f07027819 */ /* 0x004fc800000006ff */
[----:B------:R-:W0:Y:S02]  /*e220*/  SYNCS.PHASECHK.TRANS64.TRYWAIT P0, [R3+URZ+0x60], R2 ;  /* 0x00006002030075a7 */ /* 0x000e24000800017f */
[----:B0-----:R-:W-:Y:S05]  /*e230*/  @!P0 BRA `(.L_x_68) ;  /* 0x0000003800988947 */ /* 0x001fea0003800000 */
.L_x_165:
[----:B------:R-:W-:Y:S05]  /*e240*/  BSYNC B1 ;  /* 0x0000000000017941 */ /* 0x000fea0003800000 */
.L_x_67:
[----:B------:R-:W-:Y:S01]  /*e250*/  BSSY B1, `(.L_x_69) ;  /* 0x000000c000017945 */ /* 0x000fe20003800000 */
[----:B------:R-:W-:Y:S02]  /*e260*/  IMAD.MOV.U32 R14, RZ, RZ, 0x0 ;  /* 0x00000000ff0e7424 */ /* 0x000fe400078e00ff */
[----:B------:R-:W-:Y:S01]  /*e270*/  IMAD.MOV.U32 R15, RZ, RZ, 0x14f00000 ;  /* 0x14f00000ff0f7424 */ /* 0x000fe200078e00ff */
[----:B------:R-:W-:Y:S06]  /*e280*/  @P1 BRA `(.L_x_70) ;  /* 0x0000000000201947 */ /* 0x000fec0003800000 */
[----:B------:R-:W1:Y:S01]  /*e290*/  S2R R5, SR_TID.X ;  /* 0x0000000000057919 */ /* 0x000e620000002100 */
[----:B0-----:R-:W-:Y:S01]  /*e2a0*/  LEA R2, R18, UR36, 0x3 ;  /* 0x0000002412027c11 */ /* 0x001fe2000f8e18ff */
[----:B------:R-:W-:-:S04]  /*e2b0*/  IMAD.MOV.U32 R3, RZ, RZ, 0xa000 ;  /* 0x0000a000ff037424 */ /* 0x000fc800078e00ff */
[----:B------:R2:W-:Y:S01]  /*e2c0*/  SYNCS.ARRIVE.TRANS64 RZ, [R2+URZ+0x38850], R3 ;  /* 0x0388500302ff79a7 */ /* 0x0005e2000800003f */
[----:B-1----:R-:W-:-:S04]  /*e2d0*/  LOP3.LUT R5, R5, 0x1f, RZ, 0xc0, !PT ;  /* 0x0000001f05057812 */ /* 0x002fc800078ec0ff */
[----:B------:R-:W-:-:S13]  /*e2e0*/  ISETP.NE.AND P0, PT, R5, RZ, PT ;  /* 0x000000ff0500720c */ /* 0x000fda0003f05270 */
[----:B--2---:R-:W-:Y:S05]  /*e2f0*/  @!P0 BRA `(.L_x_70) ;  /* 0x0000000000048947 */ /* 0x004fea0003800000 */
[----:B------:R-:W-:Y:S01]  /*e300*/  BPT.TRAP 0x1 ;  /* 0x000000040000795c */ /* 0x000fe20000300000 */
.L_x_70:
[----:B------:R-:W-:Y:S05]  /*e310*/  BSYNC B1 ;  /* 0x0000000000017941 */ /* 0x000fea0003800000 */
.L_x_69:
[----:B------:R-:W2:Y:S01]  /*e320*/  LDL.LU R5, [R1+0x4] ;  /* 0x0000040001057983 */ /* 0x000ea20000300800 */
[----:B------:R-:W-:Y:S01]  /*e330*/  R2UR UR10, R11 ;  /* 0x000000000b0a72ca */ /* 0x000fe200000e0000 */
[----:B0-----:R-:W-:Y:S01]  /*e340*/  IMAD R3, R18, 0xa000, R12 ;  /* 0x0000a00012037824 */ /* 0x001fe200078e020c */
[----:B------:R-:W-:Y:S01]  /*e350*/  R2UR UR6, R14 ;  /* 0x000000000e0672ca */ /* 0x000fe200000e0000 */
[----:B------:R-:W-:Y:S01]  /*e360*/  UIADD3 UR4, UP0, UR38, 0x470, URZ ;  /* 0x0000047026047890 */ /* 0x000fe2000ff1e03f */
[----:B------:R-:W-:Y:S01]  /*e370*/  R2UR UR7, R15 ;  /* 0x000000000f0772ca */ /* 0x000fe200000e0000 */
[----:B------:R-:W-:Y:S01]  /*e380*/  VIADD R7, R3, 0x400 ;  /* 0x0000040003077836 */ /* 0x000fe20000000000 */
[----:B------:R-:W-:Y:S01]  /*e390*/  LEA R2, R18, UR36, 0x3 ;  /* 0x0000002412027c11 */ /* 0x000fe2000f8e18ff */
[----:B------:R-:W-:Y:S01]  /*e3a0*/  UIADD3.X UR5, URZ, UR39, URZ, UP0, !UPT ;  /* 0x000000273f057290 */ /* 0x000fe200087fe43f */
[----:B------:R-:W-:-:S03]  /*e3b0*/  PLOP3.LUT P0, PT, PT, PT, PT, 0x80, 0x0 ;  /* 0x000000000000781c */ /* 0x000fc60003f0f070 */
[----:B------:R-:W-:Y:S02]  /*e3c0*/  VIADD R2, R2, 0x38850 ;  /* 0x0003885002027836 */ /* 0x000fe40000000000 */
[----:B--2---:R-:W-:-:S08]  /*e3d0*/  IMAD R5, R5, 0x50, RZ ;  /* 0x0000005005057824 */ /* 0x004fd000078e02ff */
.L_x_71:
        /* <DEDUP_REMOVED lines=10> */
[----:B------:R-:W-:Y:S01]  /*e480*/  R2UR UR10, R21 ;  /* 0x00000000150a72ca */ /* 0x000fe200000e0000 */
[----:B------:R-:W-:Y:S01]  /*e490*/  VIADD R7, R3, 0x2c00 ;  /* 0x00002c0003077836 */ /* 0x000fe20000000000 */
[----:B------:R-:W-:Y:S02]  /*e4a0*/  R2UR UR6, R14 ;  /* 0x000000000e0672ca */ /* 0x000fe400000e0000 */
[----:B------:R-:W-:Y:S02]  /*e4b0*/  R2UR UR7, R15 ;  /* 0x000000000f0772ca */ /* 0x000fe400000e0000 */
[----:B------:R-:W-:-:S13]  /*e4c0*/  PLOP3.LUT P0, PT, PT, PT, PT, 0x80, 0x0 ;  /* 0x000000000000781c */ /* 0x000fda0003f0f070 */
.L_x_72:
        /* <DEDUP_REMOVED lines=15> */
.L_x_73:
        /* <DEDUP_REMOVED lines=15> */
.L_x_74:
        /* <DEDUP_REMOVED lines=10> */
[----:B------:R0:W-:Y:S01]  /*e750*/  STL [R1+0x4], R0 ;  /* 0x0000040001007387 */ /* 0x0001e20000100800 */
[----:B------:R-:W-:-:S07]  /*e760*/  IMAD.MOV.U32 R17, RZ, RZ, R6 ;  /* 0x000000ffff117224 */ /* 0x000fce00078e0006 */
.L_x_57:
[----:B------:R-:W-:Y:S05]  /*e770*/  BSYNC B0 ;  /* 0x0000000000007941 */ /* 0x000fea0003800000 */
.L_x_56:
[----:B0-----:R-:W2:Y:S01]  /*e780*/  LDL.LU R0, [R1+0x24] ;  /* 0x0000240001007983 */ /* 0x001ea20000300800 */
[----:B------:R-:W-:-:S03]  /*e790*/  IMAD.MOV.U32 R18, RZ, RZ, R4 ;  /* 0x000000ffff127224 */ /* 0x000fc600078e0004 */
[----:B------:R0:W-:Y:S02]  /*e7a0*/  STL [R1], R8 ;  /* 0x0000000801007387 */ /* 0x0001e40000100800 */
[----:B0-2---:R-:W-:-:S07]  /*e7b0*/  VIADD R0, R0, 0xfffffffd ;  /* 0xfffffffd00007836 */ /* 0x005fce0000000000 */
.L_x_55:
[----:B------:R-:W3:Y:S01]  /*e7c0*/  LDL.LU R2, [R1+0x1c] ;  /* 0x00001c0001027983 */ /* 0x000ee20000300800 */
[----:B------:R-:W-:Y:S01]  /*e7d0*/  IMAD.MOV R9, RZ, RZ, -R9 ;  /* 0x000000ffff097224 */ /* 0x000fe200078e0a09 */
[----:B------:R-:W-:Y:S04]  /*e7e0*/  BSSY B0, `(.L_x_54) ;  /* 0x00001ab000007945 */ /* 0x000fe80003800000 */
[----:B---3--:R-:W-:-:S13]  /*e7f0*/  ISETP.NE.AND P0, PT, R2, R9, PT ;  /* 0x000000090200720c */ /* 0x008fda0003f05270 */
[----:B------:R-:W-:Y:S05]  /*e800*/  @!P0 BRA `(.L_x_75) ;  /* 0x0000001800a08947 */ /* 0x000fea0003800000 */
[----:B------:R-:W-:-:S07]  /*e810*/  IMAD.MOV.U32 R4, RZ, RZ, R17 ;  /* 0x000000ffff047224 */ /* 0x000fce00078e0011 */
.L_x_114:
[----:B--2---:R-:W2:Y:S04]  /*e820*/  LDL R3, [R1+0xc] ;  /* 0x00000c0001037983 */ /* 0x004ea80000100800 */
[----:B---3--:R-:W3:Y:S01]  /*e830*/  LDL R2, [R1] ;  /* 0x0000000001027983 */ /* 0x008ee20000100800 */
[----:B------:R-:W-:Y:S01]  /*e840*/  VIADD R6, R18, 0x1 ;  /* 0x0000000112067836 */ /* 0x000fe20000000000 */
[----:B------:R-:W-:Y:S04]  /*e850*/  BSSY B1, `(.L_x_76) ;  /* 0x00000ce000017945 */ /* 0x000fe80003800000 */
[----:B------:R-:W-:-:S04]  /*e860*/  ISETP.NE.AND P0, PT, R6, 0x2, PT ;  /* 0x000000020600780c */ /* 0x000fc80003f05270 */
[----:B------:R-:W-:Y:S02]  /*e870*/  SEL R7, RZ, 0x1, P0 ;  /* 0x00000001ff077807 */ /* 0x000fe40000000000 */
[----:B------:R-:W-:Y:S02]  /*e880*/  SEL R6, R6, RZ, P0 ;  /* 0x000000ff06067207 */ /* 0x000fe40000000000 */
[----:B--2---:R-:W-:Y:S02]  /*e890*/  ISETP.NE.AND P1, PT, R3, RZ, PT ;  /* 0x000000ff0300720c */ /* 0x004fe40003f25270 */
[----:B---3--:R-:W-:-:S11]  /*e8a0*/  LOP3.LUT R7, R2, R7, RZ, 0x3c, !PT ;  /* 0x0000000702077212 */ /* 0x008fd600078e3cff */
[----:B0-----:R-:W-:Y:S05]  /*e8b0*/  @!P1 BRA `(.L_x_77) ;  /* 0x0000000c001c9947 */ /* 0x001fea0003800000 */
[----:B------:R-:W2:Y:S01]  /*e8c0*/  LDL R2, [R1+0x10] ;  /* 0x0000100001027983 */ /* 0x000ea20000100800 */
[----:B------:R-:W-:Y:S01]  /*e8d0*/  IMAD.MOV.U32 R8, RZ, RZ, R0 ;  /* 0x000000ffff087224 */ /* 0x000fe200078e0000 */
[----:B--2---:R-:W-:-:S13]  /*e8e0*/  ISETP.NE.AND P1, PT, R2, RZ, PT ;  /* 0x000000ff0200720c */ /* 0x004fda0003f25270 */
[----:B------:R-:W-:Y:S05]  /*e8f0*/  @!P1 BRA `(.L_x_78) ;  /* 0x0000000000509947 */ /* 0x000fea0003800000 */
[----:B------:R-:W2:Y:S01]  /*e900*/  LDL R9, [R1+0x8] ;  /* 0x0000080001097983 */ /* 0x000ea20000100800 */
[----:B-1----:R-:W0:Y:S01]  /*e910*/  LDC R5, c[0x0][0x43c] ;  /* 0x00010f00ff057b82 */ /* 0x002e220000000800 */
[----:B------:R-:W-:Y:S01]  /*e920*/  ULDC.64 UR4, c[0x0][0x428] ;  /* 0x00010a0000047ab9 */ /* 0x000fe20000000a00 */
[----:B------:R-:W-:Y:S01]  /*e930*/  ULDC.64 UR6, c[0x0][0x208] ;  /* 0x0000820000067ab9 */ /* 0x000fe20000000a00 */
[----:B0-----:R-:W-:-:S13]  /*e940*/  ISETP.NE.AND P0, PT, R5, 0x1, PT ;  /* 0x000000010500780c */ /* 0x001fda0003f05270 */
[----:B------:R-:W0:Y:S02]  /*e950*/  @P0 LDC.64 R2, c[0x0][0x440] ;  /* 0x00011000ff020b82 */ /* 0x000e240000000a00 */
[----:B0-----:R-:W-:-:S04]  /*e960*/  @P0 IMAD.HI.U32 R4, R0, R2, RZ ;  /* 0x0000000200040227 */ /* 0x001fc800078e00ff */
[----:B------:R-:W-:Y:S01]  /*e970*/  IMAD.MOV.U32 R2, RZ, RZ, R0 ;  /* 0x000000ffff027224 */ /* 0x000fe200078e0000 */
[----:B------:R-:W-:-:S04]  /*e980*/  @P0 SHF.R.U32.HI R2, RZ, R3, R4 ;  /* 0x00000003ff020219 */ /* 0x000fc80000011604 */
[--C-:B------:R-:W-:Y:S01]  /*e990*/  SHF.R.S32.HI R3, RZ, 0x1f, R2.reuse ;  /* 0x0000001fff037819 */ /* 0x100fe20000011402 */
[--C-:B------:R-:W-:Y:S02]  /*e9a0*/  IMAD.MOV R8, RZ, RZ, -R2.reuse ;  /* 0x000000ffff087224 */ /* 0x100fe400078e0a02 */
[----:B------:R-:W-:-:S04]  /*e9b0*/  IMAD.WIDE.U32 R2, R19, UR4, R2 ;  /* 0x0000000413027c25 */ /* 0x000fc8000f8e0002 */
[----:B------:R-:W-:Y:S02]  /*e9c0*/  IMAD R8, R5, R8, R0 ;  /* 0x0000000805087224 */ /* 0x000fe400078e0200 */
[----:B--2---:R-:W-:-:S04]  /*e9d0*/  IMAD R4, R9, UR4, RZ ;  /* 0x0000000409047c24 */ /* 0x004fc8000f8e02ff */
[----:B------:R-:W-:Y:S01]  /*e9e0*/  IMAD R4, R19, UR5, R4 ;  /* 0x0000000513047c24 */ /* 0x000fe2000f8e0204 */
[----:B------:R-:W-:-:S03]  /*e9f0*/  ULDC.64 UR4, c[0x0][0x418] ;  /* 0x0001060000047ab9 */ /* 0x000fc60000000a00 */
[----:B------:R-:W-:Y:S01]  /*ea00*/  IMAD.IADD R3, R4, 0x1, R3 ;  /* 0x0000000104037824 */ /* 0x000fe200078e0203 */
[----:B------:R-:W-:-:S04]  /*ea10*/  LEA R4, P0, R2, UR4, 0x2 ;  /* 0x0000000402047c11 */ /* 0x000fc8000f8010ff */
[----:B------:R-:W-:-:S05]  /*ea20*/  LEA.HI.X R5, R2, UR5, R3, 0x2, P0 ;  /* 0x0000000502057c11 */ /* 0x000fca00080f1403 */
[----:B------:R0:W5:Y:S04]  /*ea30*/  LDG.E R4, desc[UR6][R4.64] ;  /* 0x0000000604047981 */ /* 0x000168000c1e1900 */
.L_x_78:
[----:B------:R-:W-:Y:S01]  /*ea40*/  LEA R3, R6, UR36, 0x3 ;  /* 0x0000002406037c11 */ /* 0x000fe2000f8e18ff */
[----:B------:R-:W-:Y:S01]  /*ea50*/  BSSY B2, `(.L_x_79) ;  /* 0x0000004000027945 */ /* 0x000fe20003800000 */
[----:B------:R-:W-:-:S04]  /*ea60*/  SHF.L.U32 R2, R7, 0x1f, RZ ;  /* 0x0000001f07027819 */ /* 0x000fc800000006ff */
[----:B------:R-:W2:Y:S02]  /*ea70*/  SYNCS.PHASECHK.TRANS64.TRYWAIT P0, [R3+URZ+0x38840], R2 ;  /* 0x03884002030075a7 */ /* 0x000ea4000800017f */
[----:B--2---:R-:W-:Y:S05]  /*ea80*/  @!P0 BRA `(.L_x_80) ;  /* 0x0000003000988947 */ /* 0x004fea0003800000 */
.L_x_166:
[----:B------:R-:W-:Y:S05]  /*ea90*/  BSYNC B2 ;  /* 0x0000000000027941 */ /* 0x000fea0003800000 */
.L_x_79:
[----:B01----:R-:W0:Y:S01]  /*eaa0*/  S2R R5, SR_TID.X ;  /* 0x0000000000057919 */ /* 0x003e220000002100 */
[----:B------:R-:W-:Y:S01]  /*eab0*/  BSSY B2, `(.L_x_81) ;  /* 0x000000b000027945 */ /* 0x000fe20003800000 */
[----:B0-----:R-:W-:-:S04]  /*eac0*/  LOP3.LUT R5, R5, 0x7f, RZ, 0xc0, !PT ;  /* 0x0000007f05057812 */ /* 0x001fc800078ec0ff */
[----:B------:R-:W-:-:S13]  /*ead0*/  ISETP.NE.AND P1, PT, R5, RZ, PT ;  /* 0x000000ff0500720c */ /* 0x000fda0003f25270 */
[----:B------:R-:W-:Y:S05]  /*eae0*/  @P1 BRA `(.L_x_82) ;  /* 0x00000000001c1947 */ /* 0x000fea0003800000 */
[----:B------:R-:W0:Y:S01]  /*eaf0*/  S2R R5, SR_TID.X ;  /* 0x0000000000057919 */ /* 0x000e220000002100 */
[----:B--2---:R-:W-:-:S04]  /*eb00*/  IMAD.MOV.U32 R2, RZ, RZ, 0xa000 ;  /* 0x0000a000ff027424 */ /* 0x004fc800078e00ff */
[----:B------:R1:W-:Y:S01]  /*eb10*/  SYNCS.ARRIVE.TRANS64 RZ, [R3+URZ+0x38830], R2 ;  /* 0x0388300203ff79a7 */ /* 0x0003e2000800003f */
[----:B0-----:R-:W-:-:S04]  /*eb20*/  LOP3.LUT R5, R5, 0x1f, RZ, 0xc0, !PT ;  /* 0x0000001f05057812 */ /* 0x001fc800078ec0ff */
[----:B------:R-:W-:-:S13]  /*eb30*/  ISETP.NE.AND P0, PT, R5, RZ, PT ;  /* 0x000000ff0500720c */ /* 0x000fda0003f05270 */
[----:B-1----:R-:W-:Y:S05]  /*eb40*/  @!P0 BRA `(.L_x_82) ;  /* 0x0000000000048947 */ /* 0x002fea0003800000 */
[----:B------:R-:W-:Y:S01]  /*eb50*/  BPT.TRAP 0x1 ;  /* 0x000000040000795c */ /* 0x000fe20000300000 */
.L_x_82:
[----:B------:R-:W-:Y:S05]  /*eb60*/  BSYNC B2 ;  /* 0x0000000000027941 */ /* 0x000fea0003800000 */
.L_x_81:
        /* <DEDUP_REMOVED lines=8> */
[----:B------:R-:W-:Y:S01]  /*ebf0*/  VIADD R9, R5, 0x24400 ;  /* 0x0002440005097836 */ /* 0x000fe20000000000 */
[----:B------:R-:W-:Y:S01]  /*ec00*/  UMOV UR6, 0x0 ;  /* 0x0000000000067882 */ /* 0x000fe20000000000 */
[----:B------:R-:W-:-:S10]  /*ec10*/  UMOV UR7, 0x14f00000 ;  /* 0x14f0000000077882 */ /* 0x000fd40000000000 */
.L_x_83:
        /* <DEDUP_REMOVED lines=16> */
.L_x_84:
        /* <DEDUP_REMOVED lines=16> */
.L_x_85:
        /* <DEDUP_REMOVED lines=16> */
.L_x_86:
        /* <DEDUP_REMOVED lines=16> */
.L_x_167:
[----:B------:R-:W-:Y:S05]  /*f020*/  BSYNC B2 ;  /* 0x0000000000027941 */ /* 0x000fea0003800000 */
.L_x_87:
[----:B------:R-:W-:Y:S01]  /*f030*/  BSSY B2, `(.L_x_89) ;  /* 0x000000b000027945 */ /* 0x000fe20003800000 */
[----:B0-----:R-:W-:Y:S02]  /*f040*/  IMAD.MOV.U32 R2, RZ, RZ, 0x0 ;  /* 0x00000000ff027424 */ /* 0x001fe400078e00ff */
[----:B------:R-:W-:Y:S01]  /*f050*/  IMAD.MOV.U32 R3, RZ, RZ, 0x14f00000 ;  /* 0x14f00000ff037424 */ /* 0x000fe200078e00ff */
[----:B------:R-:W-:Y:S06]  /*f060*/  @P1 BRA `(.L_x_90) ;  /* 0x00000000001c1947 */ /* 0x000fec0003800000 */
[----:B------:R-:W-:-:S04]  /*f070*/  IMAD.MOV.U32 R9, RZ, RZ, 0xa000 ;  /* 0x0000a000ff097424 */ /* 0x000fc800078e00ff */
[----:B------:R0:W-:Y:S02]  /*f080*/  SYNCS.ARRIVE.TRANS64 RZ, [R5+URZ+0x50], R9 ;  /* 0x0000500905ff79a7 */ /* 0x0001e4000800003f */
[----:B0-----:R-:W0:Y:S02]  /*f090*/  S2R R9, SR_TID.X ;  /* 0x0000000000097919 */ /* 0x001e240000002100 */
[----:B0-----:R-:W-:-:S04]  /*f0a0*/  LOP3.LUT R9, R9, 0x1f, RZ, 0xc0, !PT ;  /* 0x0000001f09097812 */ /* 0x001fc800078ec0ff */
[----:B------:R-:W-:-:S13]  /*f0b0*/  ISETP.NE.AND P0, PT, R9, RZ, PT ;  /* 0x000000ff0900720c */ /* 0x000fda0003f05270 */
[----:B------:R-:W-:Y:S05]  /*f0c0*/  @!P0 BRA `(.L_x_90) ;  /* 0x0000000000048947 */ /* 0x000fea0003800000 */
[----:B------:R-:W-:Y:S01]  /*f0d0*/  BPT.TRAP 0x1 ;  /* 0x000000040000795c */ /* 0x000fe20000300000 */
.L_x_90:
[----:B------:R-:W-:Y:S05]  /*f0e0*/  BSYNC B2 ;  /* 0x0000000000027941 */ /* 0x000fea0003800000 */
.L_x_89:
[----:B------:R-:W2:Y:S01]  /*f0f0*/  LDL.LU R9, [R1+0x4] ;  /* 0x0000040001097983 */ /* 0x000ea20000300800 */
[----:B------:R-:W-:Y:S01]  /*f100*/  R2UR UR6, R2 ;  /* 0x00000000020672ca */ /* 0x000fe200000e0000 */
[----:B------:R-:W-:Y:S01]  /*f110*/  IMAD R18, R18, 0xa000, R12 ;  /* 0x0000a00012127824 */ /* 0x000fe200078e020c */
[----:B------:R-:W-:Y:S01]  /*f120*/  R2UR UR7, R3 ;  /* 0x00000000030772ca */ /* 0x000fe200000e0000 */
[----:B------:R-:W-:Y:S01]  /*f130*/  UIADD3 UR4, UP0, UR38, 0x470, URZ ;  /* 0x0000047026047890 */ /* 0x000fe2000ff1e03f */
[----:B------:R-:W-:Y:S01]  /*f140*/  R2UR UR10, R11 ;  /* 0x000000000b0a72ca */ /* 0x000fe200000e0000 */
[----:B------:R-:W-:Y:S01]  /*f150*/  VIADD R5, R5, 0x50 ;  /* 0x0000005005057836 */ /* 0x000fe20000000000 */
[----:B------:R-:W-:Y:S01]  /*f160*/  PLOP3.LUT P0, PT, PT, PT, PT, 0x80, 0x0 ;  /* 0x000000000000781c */ /* 0x000fe20003f0f070 */
[----:B------:R-:W-:Y:S01]  /*f170*/  VIADD R11, R18, 0x400 ;  /* 0x00000400120b7836 */ /* 0x000fe20000000000 */
[----:B------:R-:W-:Y:S01]  /*f180*/  UIADD3.X UR5, URZ, UR39, URZ, UP0, !UPT ;  /* 0x000000273f057290 */ /* 0x000fe200087fe43f */
[----:B--2---:R-:W-:-:S11]  /*f190*/  IMAD R9, R9, 0x50, RZ ;  /* 0x0000005009097824 */ /* 0x004fd600078e02ff */
.L_x_91:
        /* <DEDUP_REMOVED lines=15> */
.L_x_92:
        /* <DEDUP_REMOVED lines=15> */
.L_x_93:
        /* <DEDUP_REMOVED lines=15> */
.L_x_94:
        /* <DEDUP_REMOVED lines=12> */
.L_x_77:
[----:B------:R-:W-:Y:S05]  /*f530*/  BSYNC B1 ;  /* 0x0000000000017941 */ /* 0x000fea0003800000 */
.L_x_76:
[----:B------:R-:W2:Y:S01]  /*f540*/  LDL R2, [R1+0xc] ;  /* 0x00000c0001027983 */ /* 0x000ea20000100800 */
[----:B------:R-:W-:Y:S01]  /*f550*/  VIADD R18, R6, 0x1 ;  /* 0x0000000106127836 */ /* 0x000fe20000000000 */
[----:B------:R-:W-:Y:S04]  /*f560*/  BSSY B1, `(.L_x_95) ;  /* 0x00000cf000017945 */ /* 0x000fe80003800000 */
[----:B------:R-:W-:-:S04]  /*f570*/  ISETP.NE.AND P0, PT, R18, 0x2, PT ;  /* 0x000000021200780c */ /* 0x000fc80003f05270 */
[----:B------:R-:W-:Y:S02]  /*f580*/  SEL R18, R18, RZ, P0 ;  /* 0x000000ff12127207 */ /* 0x000fe40000000000 */
[----:B--2---:R-:W-:Y:S02]  /*f590*/  ISETP.NE.AND P1, PT, R2, RZ, PT ;  /* 0x000000ff0200720c */ /* 0x004fe40003f25270 */
[----:B------:R-:W-:-:S04]  /*f5a0*/  SEL R2, RZ, 0x1, P0 ;  /* 0x00000001ff027807 */ /* 0x000fc80000000000 */
[----:B------:R-:W-:-:S05]  /*f5b0*/  LOP3.LUT R9, R7, R2, RZ, 0x3c, !PT ;  /* 0x0000000207097212 */ /* 0x000fca00078e3cff */
[----:B------:R2:W-:Y:S02]  /*f5c0*/  STL [R1], R9 ;  /* 0x0000000901007387 */ /* 0x0005e40000100800 */
[----:B------:R-:W-:Y:S05]  /*f5d0*/  @!P1 BRA `(.L_x_96) ;  /* 0x0000000c001c9947 */ /* 0x000fea0003800000 */
[----:B------:R-:W3:Y:S01]  /*f5e0*/  LDL R3, [R1+0x10] ;  /* 0x0000100001037983 */ /* 0x000ee20000100800 */
[----:B0-----:R-:W-:Y:S01]  /*f5f0*/  VIADD R8, R0, 0xffffffff ;  /* 0xffffffff00087836 */ /* 0x001fe20000000000 */
[----:B---3--:R-:W-:-:S13]  /*f600*/  ISETP.NE.AND P1, PT, R3, RZ, PT ;  /* 0x000000ff0300720c */ /* 0x008fda0003f25270 */
[----:B------:R-:W-:Y:S05]  /*f610*/  @!P1 BRA `(.L_x_97) ;  /* 0x0000000000509947 */ /* 0x000fea0003800000 */
[----:B------:R-:W3:Y:S01]  /*f620*/  LDL R11, [R1+0x8] ;  /* 0x00000800010b7983 */ /* 0x000ee20000100800 */
[----:B-1----:R-:W0:Y:S01]  /*f630*/  LDC R5, c[0x0][0x43c] ;  /* 0x00010f00ff057b82 */ /* 0x002e220000000800 */
[----:B------:R-:W-:Y:S01]  /*f640*/  ULDC.64 UR4, c[0x0][0x428] ;  /* 0x00010a0000047ab9 */ /* 0x000fe20000000a00 */
[----:B------:R-:W-:Y:S01]  /*f650*/  ULDC.64 UR6, c[0x0][0x208] ;  /* 0x0000820000067ab9 */ /* 0x000fe20000000a00 */
[----:B0-----:R-:W-:-:S13]  /*f660*/  ISETP.NE.AND P0, PT, R5, 0x1, PT ;  /* 0x000000010500780c */ /* 0x001fda0003f05270 */
[----:B------:R-:W0:Y:S02]  /*f670*/  @P0 LDC.64 R2, c[0x0][0x440] ;  /* 0x00011000ff020b82 */ /* 0x000e240000000a00 */
[----:B0-----:R-:W-:-:S04]  /*f680*/  @P0 IMAD.HI.U32 R4, R8, R2, RZ ;  /* 0x0000000208040227 */ /* 0x001fc800078e00ff */
[----:B------:R-:W-:Y:S01]  /*f690*/  IMAD.MOV.U32 R2, RZ, RZ, R8 ;  /* 0x000000ffff027224 */ /* 0x000fe200078e0008 */
[----:B------:R-:W-:-:S05]  /*f6a0*/  @P0 SHF.R.U32.HI R2, RZ, R3, R4 ;  /* 0x00000003ff020219 */ /* 0x000fca0000011604 */
[----:B------:R-:W-:-:S04]  /*f6b0*/  IMAD.MOV R3, RZ, RZ, -R2 ;  /* 0x000000ffff037224 */ /* 0x000fc800078e0a02 */
[----:B------:R-:W-:Y:S01]  /*f6c0*/  IMAD R8, R5, R3, R8 ;  /* 0x0000000305087224 */ /* 0x000fe200078e0208 */
[----:B------:R-:W-:-:S03]  /*f6d0*/  SHF.R.S32.HI R3, RZ, 0x1f, R2 ;  /* 0x0000001fff037819 */ /* 0x000fc60000011402 */
[----:B------:R-:W-:-:S04]  /*f6e0*/  IMAD.WIDE.U32 R2, R19, UR4, R2 ;  /* 0x0000000413027c25 */ /* 0x000fc8000f8e0002 */
[----:B---3--:R-:W-:-:S04]  /*f6f0*/  IMAD R4, R11, UR4, RZ ;  /* 0x000000040b047c24 */ /* 0x008fc8000f8e02ff */
[----:B------:R-:W-:Y:S01]  /*f700*/  IMAD R4, R19, UR5, R4 ;  /* 0x0000000513047c24 */ /* 0x000fe2000f8e0204 */
[----:B------:R-:W-:-:S03]  /*f710*/  ULDC.64 UR4, c[0x0][0x418] ;  /* 0x0001060000047ab9 */ /* 0x000fc60000000a00 */
[----:B------:R-:W-:Y:S01]  /*f720*/  IMAD.IADD R3, R4, 0x1, R3 ;  /* 0x0000000104037824 */ /* 0x000fe200078e0203 */
[----:B------:R-:W-:-:S04]  /*f730*/  LEA R4, P0, R2, UR4, 0x2 ;  /* 0x0000000402047c11 */ /* 0x000fc8000f8010ff */
[----:B------:R-:W-:-:S05]  /*f740*/  LEA.HI.X R5, R2, UR5, R3, 0x2, P0 ;  /* 0x0000000502057c11 */ /* 0x000fca00080f1403 */
[----:B------:R0:W5:Y:S04]  /*f750*/  LDG.E R4, desc[UR6][R4.64] ;  /* 0x0000000604047981 */ /* 0x000168000c1e1900 */
.L_x_97:
[----:B------:R-:W-:Y:S01]  /*f760*/  LEA R2, R18, UR36, 0x3 ;  /* 0x0000002412027c11 */ /* 0x000fe2000f8e18ff */
[----:B------:R-:W-:Y:S01]  /*f770*/  BSSY B2, `(.L_x_98) ;  /* 0x0000004000027945 */ /* 0x000fe20003800000 */
[----:B------:R-:W-:-:S04]  /*f780*/  SHF.L.U32 R3, R9, 0x1f, RZ ;  /* 0x0000001f09037819 */ /* 0x000fc800000006ff */
[----:B------:R-:W3:Y:S02]  /*f790*/  SYNCS.PHASECHK.TRANS64.TRYWAIT P0, [R2+URZ+0x38840], R3 ;  /* 0x03884003020075a7 */ /* 0x000ee4000800017f */
[----:B---3--:R-:W-:Y:S05]  /*f7a0*/  @!P0 BRA `(.L_x_99) ;  /* 0x0000002400788947 */ /* 0x008fea0003800000 */
.L_x_168:
[----:B------:R-:W-:Y:S05]  /*f7b0*/  BSYNC B2 ;  /* 0x0000000000027941 */ /* 0x000fea0003800000 */
.L_x_98:
[----:B01----:R-:W0:Y:S01]  /*f7c0*/  S2R R5, SR_TID.X ;  /* 0x0000000000057919 */ /* 0x003e220000002100 */
[----:B------:R-:W-:Y:S01]  /*f7d0*/  BSSY B2, `(.L_x_100) ;  /* 0x000000b000027945 */ /* 0x000fe20003800000 */
[----:B0-----:R-:W-:-:S04]  /*f7e0*/  LOP3.LUT R5, R5, 0x7f, RZ, 0xc0, !PT ;  /* 0x0000007f05057812 */ /* 0x001fc800078ec0ff */
[----:B------:R-:W-:-:S13]  /*f7f0*/  ISETP.NE.AND P1, PT, R5, RZ, PT ;  /* 0x000000ff0500720c */ /* 0x000fda0003f25270 */
[----:B------:R-:W-:Y:S05]  /*f800*/  @P1 BRA `(.L_x_101) ;  /* 0x00000000001c1947 */ /* 0x000fea0003800000 */
[----:B------:R-:W0:Y:S01]  /*f810*/  S2R R5, SR_TID.X ;  /* 0x0000000000057919 */ /* 0x000e220000002100 */
[----:B---3--:R-:W-:-:S04]  /*f820*/  IMAD.MOV.U32 R3, RZ, RZ, 0xa000 ;  /* 0x0000a000ff037424 */ /* 0x008fc800078e00ff */
[----:B------:R1:W-:Y:S01]  /*f830*/  SYNCS.ARRIVE.TRANS64 RZ, [R2+URZ+0x38830], R3 ;  /* 0x0388300302ff79a7 */ /* 0x0003e2000800003f */
[----:B0-----:R-:W-:-:S04]  /*f840*/  LOP3.LUT R5, R5, 0x1f, RZ, 0xc0, !PT ;  /* 0x0000001f05057812 */ /* 0x001fc800078ec0ff */
[----:B------:R-:W-:-:S13]  /*f850*/  ISETP.NE.AND P0, PT, R5, RZ, PT ;  /* 0x000000ff0500720c */ /* 0x000fda0003f05270 */
[----:B-1----:R-:W-:Y:S05]  /*f860*/  @!P0 BRA `(.L_x_101) ;  /* 0x0000000000048947 */ /* 0x002fea0003800000 */
[----:B------:R-:W-:Y:S01]  /*f870*/  BPT.TRAP 0x1 ;  /* 0x000000040000795c */ /* 0x000fe20000300000 */
.L_x_101:
[----:B------:R-:W-:Y:S05]  /*f880*/  BSYNC B2 ;  /* 0x0000000000027941 */ /* 0x000fea0003800000 */
.L_x_100:
[----:B------:R-:W-:Y:S01]  /*f890*/  IMAD.MOV.U32 R11, RZ, RZ, RZ ;  /* 0x000000ffff0b7224 */ /* 0x000fe200078e00ff */
[----:B------:R-:W-:Y:S01]  /*f8a0*/  UIADD3 UR4, UP0, UR38, 0x370, URZ ;  /* 0x0000037026047890 */ /* 0x000fe2000ff1e03f */
[C---:B---3--:R-:W-:Y:S01]  /*f8b0*/  IMAD R3, R18.reuse, 0x8, R10 ;  /* 0x0000000812037824 */ /* 0x048fe200078e020a */
[----:B------:R-:W-:Y:S01]  /*f8c0*/  PLOP3.LUT P0, PT, PT, PT, PT, 0x80, 0x0 ;  /* 0x000000000000781c */ /* 0x000fe20003f0f070 */
[----:B------:R-:W-:Y:S01]  /*f8d0*/  IMAD R5, R18, 0xa000, R12 ;  /* 0x0000a00012057824 */ /* 0x000fe200078e020c */
[----:B------:R-:W-:Y:S01]  /*f8e0*/  R2UR UR10, R11 ;  /* 0x000000000b0a72ca */ /* 0x000fe200000e0000 */
[----:B------:R-:W-:Y:S01]  /*f8f0*/  VIADD R3, R3, 0x30 ;  /* 0x0000003003037836 */ /* 0x000fe20000000000 */
[----:B------:R-:W-:Y:S01]  /*f900*/  UIADD3.X UR5, URZ, UR39, URZ, UP0, !UPT ;  /* 0x000000273f057290 */ /* 0x000fe200087fe43f */
[----:B------:R-:W-:Y:S01]  /*f910*/  IMAD R2, R8, 0x50, RZ ;  /* 0x0000005008027824 */ /* 0x000fe200078e02ff */
[----:B------:R-:W-:Y:S01]  /*f920*/  UMOV UR6, 0x0 ;  /* 0x0000000000067882 */ /* 0x000fe20000000000 */
[----:B--2---:R-:W-:Y:S01]  /*f930*/  VIADD R9, R5, 0x24400 ;  /* 0x0002440005097836 */ /* 0x004fe20000000000 */
[----:B------:R-:W-:-:S09]  /*f940*/  UMOV UR7, 0x14f00000 ;  /* 0x14f0000000077882 */ /* 0x000fd20000000000 */
.L_x_102:
        /* <DEDUP_REMOVED lines=16> */
.L_x_103:
        /* <DEDUP_REMOVED lines=16> */
.L_x_104:
        /* <DEDUP_REMOVED lines=10> */
[----:B------:R-:W-:Y:S01]  /*fbf0*/  MOV R13, 0xc0 ;  /* 0x000000c0000d7802 */ /* 0x000fe20000000f00 */
[----:B------:R-:W-:Y:S01]  /*fc00*/  VIADD R5, R5, 0x2bc00 ;  /* 0x0002bc0005057836 */ /* 0x000fe20000000000 */
[----:B------:R-:W-:Y:S01]  /*fc10*/  PLOP3.LUT P0, PT, PT, PT, PT, 0x80, 0x0 ;  /* 0x000000000000781c */ /* 0x000fe20003f0f070 */
[----:B------:R-:W-:Y:S01]  /*fc20*/  UMOV UR6, 0x0 ;  /* 0x0000000000067882 */ /* 0x000fe20000000000 */
[----:B------:R-:W-:Y:S01]  /*fc30*/  R2UR UR10, R13 ;  /* 0x000000000d0a72ca */ /* 0x000fe200000e0000 */
[----:B------:R-:W-:-:S14]  /*fc40*/  UMOV UR7, 0x14f00000 ;  /* 0x14f0000000077882 */ /* 0x000fdc0000000000 */
.L_x_105:
        /* <DEDUP_REMOVED lines=10> */
[----:B------:R-:W-:Y:S01]  /*fcf0*/  SHF.L.U32 R7, R7, 0x1f, RZ ;  /* 0x0000001f07077819 */ /* 0x000fe200000006ff */
[----:B------:R-:W-:Y:S01]  /*fd00*/  IMAD R5, R6, 0x8, R10 ;  /* 0x0000000806057824 */ /* 0x000fe200078e020a */
[----:B------:R-:W-:Y:S03]  /*fd10*/  BSSY B2, `(.L_x_106) ;  /* 0x0000003000027945 */ /* 0x000fe60003800000 */
[----:B------:R-:W0:Y:S02]  /*fd20*/  SYNCS.PHASECHK.TRANS64.TRYWAIT P0, [R5+URZ+0x60], R7 ;  /* 0x00006007050075a7 */ /* 0x000e24000800017f */
[----:B0-----:R-:W-:Y:S05]  /*fd30*/  @!P0 BRA `(.L_x_107) ;  /* 0x0000002000288947 */ /* 0x001fea0003800000 */
.L_x_169:
[----:B------:R-:W-:Y:S05]  /*fd40*/  BSYNC B2 ;  /* 0x0000000000027941 */ /* 0x000fea0003800000 */
.L_x_106:
[----:B------:R-:W-:Y:S01]  /*fd50*/  BSSY B2, `(.L_x_108) ;  /* 0x000000b000027945 */ /* 0x000fe20003800000 */
[----:B------:R-:W-:Y:S02]  /*fd60*/  IMAD.MOV.U32 R2, RZ, RZ, 0x0 ;  /* 0x00000000ff027424 */ /* 0x000fe400078e00ff */
[----:B------:R-:W-:Y:S01]  /*fd70*/  IMAD.MOV.U32 R3, RZ, RZ, 0x14f00000 ;  /* 0x14f00000ff037424 */ /* 0x000fe200078e00ff */
[----:B------:R-:W-:Y:S06]  /*fd80*/  @P1 BRA `(.L_x_109) ;  /* 0x00000000001c1947 */ /* 0x000fec0003800000 */
[----:B------:R-:W1:Y:S01]  /*fd90*/  S2R R9, SR_TID.X ;  /* 0x0000000000097919 */ /* 0x000e620000002100 */
[----:B0-----:R-:W-:-:S04]  /*fda0*/  IMAD.MOV.U32 R7, RZ, RZ, 0xa000 ;  /* 0x0000a000ff077424 */ /* 0x001fc800078e00ff */
[----:B------:R2:W-:Y:S01]  /*fdb0*/  SYNCS.ARRIVE.TRANS64 RZ, [R5+URZ+0x50], R7 ;  /* 0x0000500705ff79a7 */ /* 0x0005e2000800003f */
[----:B-1----:R-:W-:-:S04]  /*fdc0*/  LOP3.LUT R9, R9, 0x1f, RZ, 0xc0, !PT ;  /* 0x0000001f09097812 */ /* 0x002fc800078ec0ff */
[----:B------:R-:W-:-:S13]  /*fdd0*/  ISETP.NE.AND P0, PT, R9, RZ, PT ;  /* 0x000000ff0900720c */ /* 0x000fda0003f05270 */
[----:B--2---:R-:W-:Y:S05]  /*fde0*/  @!P0 BRA `(.L_x_109) ;  /* 0x0000000000048947 */ /* 0x004fea0003800000 */
[----:B------:R-:W-:Y:S01]  /*fdf0*/  BPT.TRAP 0x1 ;  /* 0x000000040000795c */ /* 0x000fe20000300000 */
.L_x_109:
[----:B------:R-:W-:Y:S05]  /*fe00*/  BSYNC B2 ;  /* 0x0000000000027941 */ /* 0x000fea0003800000 */
.L_x_108:
[----:B0-----:R-:W2:Y:S01]  /*fe10*/  LDL.LU R7, [R1+0x4] ;  /* 0x0000040001077983 */ /* 0x001ea20000300800 */
        /* <DEDUP_REMOVED lines=10> */
.L_x_110:
        /* <DEDUP_REMOVED lines=15> */
.L_x_111:
        /* <DEDUP_REMOVED lines=15> */
.L_x_112:
        /* <DEDUP_REMOVED lines=15> */
.L_x_113:
        /* <DEDUP_REMOVED lines=12> */
.L_x_96:
[----:B------:R-:W-:Y:S05]  /*10250*/  BSYNC B1 ;  /* 0x0000000000017941 */ /* 0x000fea0003800000 */
.L_x_95:
[C---:B------:R-:W-:Y:S01]  /*10260*/  ISETP.GT.AND P0, PT, R0.reuse, 0x1, PT ;  /* 0x000000010000780c */ /* 0x040fe20003f04270 */
[----:B------:R-:W-:-:S12]  /*10270*/  VIADD R0, R0, 0xfffffffe ;  /* 0xfffffffe00007836 */ /* 0x000fd80000000000 */
[----:B------:R-:W-:Y:S05]  /*10280*/  @P0 BRA `(.L_x_114) ;  /* 0xffffffe400640947 */ /* 0x000fea000383ffff */
.L_x_75:
[----:B------:R-:W-:Y:S05]  /*10290*/  BSYNC B0 ;  /* 0x0000000000007941 */ /* 0x000fea0003800000 */
.L_x_54:
[----:B---3--:R-:W3:Y:S01]  /*102a0*/  LDL.LU R0, [R1+0xc] ;  /* 0x00000c0001007983 */ /* 0x008ee20000300800 */
[----:B------:R-:W-:Y:S01]  /*102b0*/  BSSY B0, `(.L_x_115) ;  /* 0x0000059000007945 */ /* 0x000fe20003800000 */
[----:B---3--:R-:W-:-:S13]  /*102c0*/  ISETP.NE.AND P0, PT, R0, RZ, PT ;  /* 0x000000ff0000720c */ /* 0x008fda0003f05270 */
[----:B------:R-:W-:Y:S05]  /*102d0*/  @!P0 BRA `(.L_x_116) ;  /* 0x0000000400588947 */ /* 0x000fea0003800000 */
[----:B0-2---:R-:W2:Y:S01]  /*102e0*/  LDL R3, [R1] ;  /* 0x0000000001037983 */ /* 0x005ea20000100800 */
[----:B------:R-:W-:Y:S01]  /*102f0*/  LEA R2, R18, UR36, 0x3 ;  /* 0x0000002412027c11 */ /* 0x000fe2000f8e18ff */
[----:B------:R-:W-:Y:S01]  /*10300*/  BSSY B1, `(.L_x_117) ;  /* 0x0000007000017945 */ /* 0x000fe20003800000 */
[----:B------:R-:W0:Y:S02]  /*10310*/  S2R R0, SR_TID.X ;  /* 0x0000000000007919 */ /* 0x000e240000002100 */
[----:B0-----:R-:W-:-:S04]  /*10320*/  LOP3.LUT R0, R0, 0x7f, RZ, 0xc0, !PT ;  /* 0x0000007f00007812 */ /* 0x001fc800078ec0ff */
[----:B------:R-:W-:Y:S02]  /*10330*/  ISETP.NE.AND P1, PT, R0, RZ, PT ;  /* 0x000000ff0000720c */ /* 0x000fe40003f25270 */
[----:B--2---:R-:W-:-:S04]  /*10340*/  SHF.L.U32 R3, R3, 0x1f, RZ ;  /* 0x0000001f03037819 */ /* 0x004fc800000006ff */
[----:B------:R-:W0:Y:S02]  /*10350*/  SYNCS.PHASECHK.TRANS64.TRYWAIT P0, [R2+URZ+0x38860], R3 ;  /* 0x03886003020075a7 */ /* 0x000e24000800017f */
[----:B0-----:R-:W-:Y:S05]  /*10360*/  @!P0 BRA `(.L_x_118) ;  /* 0x0000001800b08947 */ /* 0x001fea0003800000 */
.L_x_170:
[----:B------:R-:W-:Y:S05]  /*10370*/  BSYNC B1 ;  /* 0x0000000000017941 */ /* 0x000fea0003800000 */
.L_x_117:
[----:B------:R-:W-:Y:S04]  /*10380*/  BSSY B1, `(.L_x_119) ;  /* 0x0000009000017945 */ /* 0x000fe80003800000 */
[----:B------:R-:W-:Y:S05]  /*10390*/  @P1 BRA `(.L_x_120) ;  /* 0x00000000001c1947 */ /* 0x000fea0003800000 */
[----:B------:R-:W2:Y:S01]  /*103a0*/  S2R R0, SR_TID.X ;  /* 0x0000000000007919 */ /* 0x000ea20000002100 */
[----:B0-----:R-:W-:-:S04]  /*103b0*/  IMAD.MOV.U32 R3, RZ, RZ, 0xa000 ;  /* 0x0000a000ff037424 */ /* 0x001fc800078e00ff */
[----:B------:R3:W-:Y:S01]  /*103c0*/  SYNCS.ARRIVE.TRANS64 RZ, [R2+URZ+0x38850], R3 ;  /* 0x0388500302ff79a7 */ /* 0x0007e2000800003f */
[----:B--2---:R-:W-:-:S04]  /*103d0*/  LOP3.LUT R0, R0, 0x1f, RZ, 0xc0, !PT ;  /* 0x0000001f00007812 */ /* 0x004fc800078ec0ff */
[----:B------:R-:W-:-:S13]  /*103e0*/  ISETP.NE.AND P0, PT, R0, RZ, PT ;  /* 0x000000ff0000720c */ /* 0x000fda0003f05270 */
[----:B---3--:R-:W-:Y:S05]  /*103f0*/  @!P0 BRA `(.L_x_120) ;  /* 0x0000000000048947 */ /* 0x008fea0003800000 */
[----:B------:R-:W-:Y:S01]  /*10400*/  BPT.TRAP 0x1 ;  /* 0x000000040000795c */ /* 0x000fe20000300000 */
.L_x_120:
[----:B------:R-:W-:Y:S05]  /*10410*/  BSYNC B1 ;  /* 0x0000000000017941 */ /* 0x000fea0003800000 */
.L_x_119:
[----:B------:R-:W2:Y:S01]  /*10420*/  LDL R0, [R1+0x4] ;  /* 0x0000040001007983 */ /* 0x000ea20000100800 */
[----:B------:R-:W-:Y:S01]  /*10430*/  IMAD R12, R18, 0xa000, R12 ;  /* 0x0000a000120c7824 */ /* 0x000fe200078e020c */
[----:B------:R-:W-:Y:S01]  /*10440*/  UIADD3 UR4, UP0, UR38, 0x470, URZ ;  /* 0x0000047026047890 */ /* 0x000fe2000ff1e03f */
[----:B------:R-:W-:Y:S01]  /*10450*/  PLOP3.LUT P0, PT, PT, PT, PT, 0x80, 0x0 ;  /* 0x000000000000781c */ /* 0x000fe20003f0f070 */
[----:B0-----:R-:W-:Y:S01]  /*10460*/  VIADD R2, R2, 0x38850 ;  /* 0x0003885002027836 */ /* 0x001fe20000000000 */
[----:B------:R-:W-:Y:S01]  /*10470*/  UMOV UR6, 0x0 ;  /* 0x0000000000067882 */ /* 0x000fe20000000000 */
[----:B------:R-:W-:Y:S01]  /*10480*/  VIADD R3, R12, 0x400 ;  /* 0x000004000c037836 */ /* 0x000fe20000000000 */
[----:B------:R-:W-:Y:S01]  /*10490*/  UIADD3.X UR5, URZ, UR39, URZ, UP0, !UPT ;  /* 0x000000273f057290 */ /* 0x000fe200087fe43f */
[----:B------:R-:W-:Y:S01]  /*104a0*/  UMOV UR7, 0x14f00000 ;  /* 0x14f0000000077882 */ /* 0x000fe20000000000 */
[----:B------:R-:W-:Y:S01]  /*104b0*/  UMOV UR10, URZ ;  /* 0x0000003f000a7c82 */ /* 0x000fe20008000000 */
[----:B--2---:R-:W-:-:S09]  /*104c0*/  IMAD R0, R0, 0x50, RZ ;  /* 0x0000005000007824 */ /* 0x004fd200078e02ff */
.L_x_121:
        /* <DEDUP_REMOVED lines=10> */
[----:B------:R-:W-:Y:S01]  /*10570*/  PLOP3.LUT P0, PT, PT, PT, PT, 0x80, 0x0 ;  /* 0x000000000000781c */ /* 0x000fe20003f0f070 */
[----:B------:R-:W-:Y:S01]  /*10580*/  VIADD R3, R12, 0x2c00 ;  /* 0x00002c000c037836 */ /* 0x000fe20000000000 */
[----:B------:R-:W-:Y:S01]  /*10590*/  UMOV UR6, 0x0 ;  /* 0x0000000000067882 */ /* 0x000fe20000000000 */
[----:B------:R-:W-:Y:S01]  /*105a0*/  UMOV UR7, 0x14f00000 ;  /* 0x14f0000000077882 */ /* 0x000fe20000000000 */
[----:B------:R-:W-:-:S09]  /*105b0*/  UMOV UR10, 0x40 ;  /* 0x00000040000a7882 */ /* 0x000fd20000000000 */
.L_x_122:
        /* <DEDUP_REMOVED lines=15> */
.L_x_123:
        /* <DEDUP_REMOVED lines=15> */
.L_x_124:
        /* <DEDUP_REMOVED lines=9> */
[----:B---3--:R-:W-:Y:S05]  /*10830*/  @P0 BRA.U.ANY `(.L_x_124) ;  /* 0xfffffffd00d80947 */ /* 0x008fea000393ffff */
.L_x_116:
[----:B------:R-:W-:Y:S05]  /*10840*/  BSYNC B0 ;  /* 0x0000000000007941 */ /* 0x000fea0003800000 */
.L_x_115:
[----:B-1----:R-:W3:Y:S01]  /*10850*/  LDL.LU R5, [R1+0x28] ;  /* 0x0000280001057983 */ /* 0x002ee20000300800 */
[----:B------:R-:W-:Y:S01]  /*10860*/  VIADD R18, R18, 0x1 ;  /* 0x0000000112127836 */ /* 0x000fe20000000000 */
[----:B------:R-:W-:Y:S02]  /*10870*/  ULDC UR4, c[0x0][0xc34] ;  /* 0x00030d0000047ab9 */ /* 0x000fe40000000800 */
[----:B0-----:R-:W4:Y:S04]  /*10880*/  LDL.LU R4, [R1] ;  /* 0x0000000001047983 */ /* 0x001f280000300800 */
[----:B--2---:R-:W2:Y:S01]  /*10890*/  LDL.LU R3, [R1+0x30] ;  /* 0x0000300001037983 */ /* 0x004ea20000300800 */
[----:B------:R-:W-:-:S04]  /*108a0*/  ISETP.NE.AND P0, PT, R18, 0x2, PT ;  /* 0x000000021200780c */ /* 0x000fc80003f05270 */
[----:B------:R-:W-:Y:S02]  /*108b0*/  SEL R0, RZ, 0x1, P0 ;  /* 0x00000001ff007807 */ /* 0x000fe40000000000 */
[----:B------:R-:W-:Y:S01]  /*108c0*/  SEL R18, R18, RZ, P0 ;  /* 0x000000ff12127207 */ /* 0x000fe20000000000 */
[----:B---3--:R-:W-:Y:S01]  /*108d0*/  VIADD R5, R5, UR37 ;  /* 0x0000002505057c36 */ /* 0x008fe20008000000 */
[----:B----4-:R-:W-:-:S04]  /*108e0*/  LOP3.LUT R4, R4, R0, RZ, 0x3c, !PT ;  /* 0x0000000004047212 */ /* 0x010fc800078e3cff */
[----:B------:R1:W-:Y:S01]  /*108f0*/  STL [R1+0x28], R5 ;  /* 0x0000280501007387 */ /* 0x0003e20000100800 */
[----:B------:R-:W-:Y:S01]  /*10900*/  ISETP.GE.AND P1, PT, R5, UR4, PT ;  /* 0x0000000405007c0c */ /* 0x000fe2000bf26270 */
[----:B--2---:R-:W-:-:S05]  /*10910*/  VIADD R3, R3, 0x1 ;  /* 0x0000000103037836 */ /* 0x004fca0000000000 */
[----:B------:R1:W-:Y:S04]  /*10920*/  STL [R1+0x30], R3 ;  /* 0x0000300301007387 */ /* 0x0003e80000100800 */
[----:B------:R1:W-:Y:S03]  /*10930*/  STL [R1], R4 ;  /* 0x0000000401007387 */ /* 0x0003e60000100800 */
[----:B------:R-:W-:Y:S05]  /*10940*/  @!P1 BRA `(.L_x_125) ;  /* 0xffffffb400d89947 */ /* 0x000fea000383ffff */
[----:B------:R-:W-:-:S07]  /*10950*/  LOP3.LUT R2, R3, 0x1, RZ, 0xc, !PT ;  /* 0x0000000103027812 */ /* 0x000fce00078e0cff */
.L_x_38:
[----:B01----:R-:W0:Y:S01]  /*10960*/  S2R R3, SR_CgaCtaId ;  /* 0x0000000000037919 */ /* 0x003e220000008800 */
[----:B------:R-:W-:Y:S01]  /*10970*/  MOV R0, 0x400 ;  /* 0x0000040000007802 */ /* 0x000fe20000000f00 */
[----:B------:R-:W-:Y:S03]  /*10980*/  BSSY B0, `(.L_x_126) ;  /* 0x0000005000007945 */ /* 0x000fe60003800000 */
[----:B0-----:R-:W-:Y:S02]  /*10990*/  LEA R0, R3, R0, 0x18 ;  /* 0x0000000003007211 */ /* 0x001fe400078ec0ff */
[----:B------:R-:W-:-:S04]  /*109a0*/  SHF.L.U32 R3, R2, 0x1f, RZ ;  /* 0x0000001f02037819 */ /* 0x000fc800000006ff */
[----:B------:R-:W0:Y:S02]  /*109b0*/  SYNCS.PHASECHK.TRANS64.TRYWAIT P0, [R0+URZ+0x38820], R3 ;  /* 0x03882003000075a7 */ /* 0x000e24000800017f */
[----:B0-----:R-:W-:Y:S05]  /*109c0*/  @!P0 BRA `(.L_x_127) ;  /* 0x00000014002c8947 */ /* 0x001fea0003800000 */
.L_x_171:
[----:B------:R-:W-:Y:S05]  /*109d0*/  BSYNC B0 ;  /* 0x0000000000007941 */ /* 0x000fea0003800000 */
.L_x_126:
[----:B------:R-:W-:-:S03]  /*109e0*/  UMOV UR4, 0xffffffff ;  /* 0xffffffff00047882 */ /* 0x000fc60000000000 */
[----:B------:R-:W-:Y:S05]  /*109f0*/  BRA.DIV UR4, `(.L_x_128) ;  /* 0x0000001604347947 */ /* 0x000fea000b800000 */
[----:B------:R-:W1:Y:S02]  /*10a00*/  S2R R2, SR_TID.X ;  /* 0x0000000000027919 */ /* 0x000e640000002100 */
[----:B-1----:R-:W-:-:S04]  /*10a10*/  SHF.R.U32.HI R2, RZ, 0x5, R2 ;  /* 0x00000005ff027819 */ /* 0x002fc80000011602 */
[----:B------:R-:W-:-:S05]  /*10a20*/  LOP3.LUT R2, R2, 0x3, RZ, 0xc0, !PT ;  /* 0x0000000302027812 */ /* 0x000fca00078ec0ff */
[----:B------:R1:W2:Y:S02]  /*10a30*/  SHFL.IDX PT, R14, R2, RZ, 0x1f ;  /* 0x00001fff020e7589 */ /* 0x0002a400000e0000 */
.L_x_174:
[----:B--2---:R-:W-:Y:S01]  /*10a40*/  ISETP.NE.AND P0, PT, R14, RZ, PT ;  /* 0x000000ff0e00720c */ /* 0x004fe20003f05270 */
[----:B------:R-:W-:-:S12]  /*10a50*/  BSSY B0, `(.L_x_129) ;  /* 0x0000027000007945 */ /* 0x000fd80003800000 */
[----:B------:R-:W-:Y:S05]  /*10a60*/  @P0 BRA `(.L_x_130) ;  /* 0x0000000000940947 */ /* 0x000fea0003800000 */
[----:B------:R-:W-:-:S03]  /*10a70*/  UMOV UR4, 0xffffffff ;  /* 0xffffffff00047882 */ /* 0x000fc60000000000 */
[----:B------:R-:W-:Y:S05]  /*10a80*/  BRA.DIV UR4, `(.L_x_131) ;  /* 0x0000001604447947 */ /* 0x000fea000b800000 */
[----:B------:R-:W-:-:S13]  /*10a90*/  ELECT P6, URZ, PT ;  /* 0x00000000003f782f */ /* 0x000fda00038c0000 */
.L_x_177:
[----:B------:R-:W-:Y:S05]  /*10aa0*/  @!P6 BRA `(.L_x_130) ;  /* 0x000000000084e947 */ /* 0x000fea0003800000 */
[----:B-1----:R-:W2:Y:S02]  /*10ab0*/  LDL R2, [R1+0x34] ;  /* 0x0000340001027983 */ /* 0x002ea40000100800 */
[----:B--2---:R-:W-:-:S13]  /*10ac0*/  R2UR UR4, R2 ;  /* 0x00000000020472ca */ /* 0x004fda00000e0000 */
[----:B------:R-:W-:-:S06]  /*10ad0*/  ULOP3.LUT UR4, UR4, 0x2, URZ, 0xfc, !UPT ;  /* 0x0000000204047892 */ /* 0x000fcc000f8efc3f */
[----:B------:R-:W-:-:S05]  /*10ae0*/  IMAD.U32 R2, RZ, RZ, UR4 ;  /* 0x00000004ff027e24 */ /* 0x000fca000f8e00ff */
[----:B------:R-:W-:-:S13]  /*10af0*/  ISETP.NE.AND P2, PT, R2, 0x3, PT ;  /* 0x000000030200780c */ /* 0x000fda0003f45270 */
[----:B------:R-:W-:Y:S05]  /*10b00*/  @!P2 BRA `(.L_x_132) ;  /* 0x000000000004a947 */ /* 0x000fea0003800000 */
[----:B------:R-:W-:Y:S01]  /*10b10*/  BPT.TRAP 0x1 ;  /* 0x000000040000795c */ /* 0x000fe20000300000 */
.L_x_132:
[----:B------:R-:W2:Y:S01]  /*10b20*/  LDL.LU R7, [R1] ;  /* 0x0000000001077983 */ /* 0x000ea20000300800 */
[----:B0-----:R-:W-:Y:S02]  /*10b30*/  VIADD R3, R0, 0x38840 ;  /* 0x0003884000037836 */ /* 0x001fe40000000000 */
[C---:B------:R-:W-:Y:S02]  /*10b40*/  VIADD R2, R18.reuse, 0x1 ;  /* 0x0000000112027836 */ /* 0x040fe40000000000 */
[----:B------:R-:W-:-:S03]  /*10b50*/  IMAD R6, R18, 0x8, R3 ;  /* 0x0000000812067824 */ /* 0x000fc600078e0203 */
[----:B------:R-:W-:-:S04]  /*10b60*/  ISETP.NE.AND P1, PT, R2, 0x2, PT ;  /* 0x000000020200780c */ /* 0x000fc80003f25270 */
[----:B------:R-:W-:Y:S02]  /*10b70*/  SEL R4, RZ, 0x1, P1 ;  /* 0x00000001ff047807 */ /* 0x000fe40000800000 */
[C---:B--2---:R-:W-:Y:S02]  /*10b80*/  SHF.L.U32 R5, R7.reuse, 0x1f, RZ ;  /* 0x0000001f07057819 */ /* 0x044fe400000006ff */
[----:B------:R-:W-:Y:S02]  /*10b90*/  LOP3.LUT R7, R7, R4, RZ, 0x3c, !PT ;  /* 0x0000000407077212 */ /* 0x000fe400078e3cff */
[----:B------:R-:W0:Y:S01]  /*10ba0*/  SYNCS.PHASECHK.TRANS64.TRYWAIT P0, [R6+URZ], R5 ;  /* 0x00000005060075a7 */ /* 0x000e22000800017f */
[----:B------:R-:W-:Y:S02]  /*10bb0*/  SEL R4, R2, RZ, P1 ;  /* 0x000000ff02047207 */ /* 0x000fe40000800000 */
[----:B------:R-:W-:-:S03]  /*10bc0*/  SHF.L.U32 R2, R7, 0x1f, RZ ;  /* 0x0000001f07027819 */ /* 0x000fc600000006ff */
[----:B------:R-:W-:Y:S01]  /*10bd0*/  IMAD R3, R4, 0x8, R3 ;  /* 0x0000000804037824 */ /* 0x000fe200078e0203 */
[----:B0-----:R-:W-:Y:S06]  /*10be0*/  @!P0 BRA `(.L_x_133) ;  /* 0x00000014000c8947 */ /* 0x001fec0003800000 */
.L_x_178:
[----:B------:R-:W1:Y:S02]  /*10bf0*/  SYNCS.PHASECHK.TRANS64.TRYWAIT P0, [R3+URZ], R2 ;  /* 0x00000002030075a7 */ /* 0x000e64000800017f */
[----:B-1----:R-:W-:Y:S05]  /*10c00*/  @!P0 BRA `(.L_x_134) ;  /* 0x0000001400188947 */ /* 0x002fea0003800000 */
.L_x_179:
[----:B------:R-:W-:Y:S05]  /*10c10*/  @!P2 BRA `(.L_x_135) ;  /* 0x000000000004a947 */ /* 0x000fea0003800000 */
[----:B------:R-:W-:Y:S01]  /*10c20*/  BPT.TRAP 0x1 ;  /* 0x000000040000795c */ /* 0x000fe20000300000 */
.L_x_135:
[----:B-1----:R-:W-:-:S05]  /*10c30*/  IADD3 R3, R0, 0x38860, RZ ;  /* 0x0003886000037810 */ /* 0x002fca0007ffe0ff */
[----:B------:R-:W-:-:S04]  /*10c40*/  IMAD R18, R18, 0x8, R3 ;  /* 0x0000000812127824 */ /* 0x000fc800078e0203 */
[----:B------:R-:W1:Y:S02]  /*10c50*/  SYNCS.PHASECHK.TRANS64.TRYWAIT P0, [R18+URZ], R5 ;  /* 0x00000005120075a7 */ /* 0x000e64000800017f */
[----:B-1----:R-:W-:Y:S05]  /*10c60*/  @!P0 BRA `(.L_x_136) ;  /* 0x0000001400148947 */ /* 0x002fea0003800000 */
.L_x_180:
[----:B------:R-:W-:-:S07]  /*10c70*/  IMAD R3, R4, 0x8, R3 ;  /* 0x0000000804037824 */ /* 0x000fce00078e0203 */
.L_x_137:
[----:B--2---:R2:W3:Y:S02]  /*10c80*/  SYNCS.PHASECHK.TRANS64.TRYWAIT P0, [R3+URZ], R2 ;  /* 0x00000002030075a7 */ /* 0x0044e4000800017f */
[----:B---3--:R-:W-:Y:S05]  /*10c90*/  @!P0 NANOSLEEP.SYNCS 0x989680 ;  /* 0x009896800000895d */ /* 0x008fea0003900000 */
[----:B------:R-:W3:Y:S02]  /*10ca0*/  @!P0 SYNCS.PHASECHK.TRANS64 P0, [R3+URZ], R2 ;  /* 0x00000002030085a7 */ /* 0x000ee4000800007f */
[----:B---3--:R-:W-:Y:S05]  /*10cb0*/  @!P0 BRA `(.L_x_137) ;  /* 0xfffffffc00f08947 */ /* 0x008fea000383ffff */
.L_x_130:
[----:B------:R-:W-:Y:S05]  /*10cc0*/  BSYNC B0 ;  /* 0x0000000000007941 */ /* 0x000fea0003800000 */
.L_x_129:
[----:B------:R-:W-:Y:S05]  /*10cd0*/  EXIT ;  /* 0x000000000000794d */ /* 0x000fea0003800000 */
.L_x_10:
[----:B0-----:R-:W-:-:S04]  /*10ce0*/  IMAD.U32 R3, RZ, RZ, UR36 ;  /* 0x00000024ff037e24 */ /* 0x001fc8000f8e00ff */
[----:B------:R0:W1:Y:S03]  /*10cf0*/  SYNCS.PHASECHK.TRANS64.TRYWAIT P1, [R3+URZ+0x38800], R0 ;  /* 0x03880000030075a7 */ /* 0x000066000802017f */
[----:B-1----:R-:W-:Y:S05]  /*10d00*/  @!P1 NANOSLEEP.SYNCS 0x989680 ;  /* 0x009896800000995d */ /* 0x002fea0003900000 */
[----:B------:R-:W1:Y:S02]  /*10d10*/  @!P1 SYNCS.PHASECHK.TRANS64 P1, [R3+URZ+0x38800], R0 ;  /* 0x03880000030095a7 */ /* 0x000e64000802007f */
[----:B-1----:R-:W-:Y:S05]  /*10d20*/  @!P1 BRA `(.L_x_10) ;  /* 0xfffffffc00ec9947 */ /* 0x002fea000383ffff */
[----:B------:R-:W-:Y:S05]  /*10d30*/  BRA `(.L_x_138) ;  /* 0xffffff0400487947 */ /* 0x000fea000383ffff */
.L_x_14:
[----:B-1----:R1:W2:Y:S02]  /*10d40*/  SYNCS.PHASECHK.TRANS64.TRYWAIT P2, [R0+URZ+0x38830], R3 ;  /* 0x03883003000075a7 */ /* 0x0022a4000804017f */
[----:B--2---:R-:W-:Y:S05]  /*10d50*/  @!P2 NANOSLEEP.SYNCS 0x989680 ;  /* 0x009896800000a95d */ /* 0x004fea0003900000 */
[----:B------:R-:W2:Y:S02]  /*10d60*/  @!P2 SYNCS.PHASECHK.TRANS64 P2, [R0+URZ+0x38830], R3 ;  /* 0x038830030000a5a7 */ /* 0x000ea4000804007f */
[----:B--2---:R-:W-:Y:S05]  /*10d70*/  @!P2 BRA `(.L_x_14) ;  /* 0xfffffffc00f0a947 */ /* 0x004fea000383ffff */
[----:B------:R-:W-:Y:S05]  /*10d80*/  BRA `(.L_x_13) ;  /* 0xffffff0400787947 */ /* 0x000fea000383ffff */
.L_x_19:
[----:B------:R-:W-:-:S13]  /*10d90*/  R2UR UR4, R223 ;  /* 0x00000000df0472ca */ /* 0x000fda00000e0000 */
[----:B-1----:R-:W-:-:S04]  /*10da0*/  IMAD.U32 R4, RZ, RZ, UR4 ;  /* 0x00000004ff047e24 */ /* 0x002fc8000f8e00ff */
[----:B------:R1:W2:Y:S03]  /*10db0*/  SYNCS.PHASECHK.TRANS64.TRYWAIT P2, [R4+URZ+0x38830], R3 ;  /* 0x03883003040075a7 */ /* 0x0002a6000804017f */
[----:B--2---:R-:W-:Y:S05]  /*10dc0*/  @!P2 NANOSLEEP.SYNCS 0x989680 ;  /* 0x009896800000a95d */ /* 0x004fea0003900000 */
[----:B------:R-:W2:Y:S02]  /*10dd0*/  @!P2 SYNCS.PHASECHK.TRANS64 P2, [R4+URZ+0x38830], R3 ;  /* 0x038830030400a5a7 */ /* 0x000ea4000804007f */
[----:B--2---:R-:W-:Y:S05]  /*10de0*/  @!P2 BRA `(.L_x_19) ;  /* 0xfffffffc00e8a947 */ /* 0x004fea000383ffff */
[----:B------:R-:W-:Y:S05]  /*10df0*/  BRA `(.L_x_18) ;  /* 0xffffff4400007947 */ /* 0x000fea000383ffff */
.L_x_23:
[----:B01----:R-:W-:-:S04]  /*10e00*/  IMAD.U32 R3, RZ, RZ, UR4 ;  /* 0x00000004ff037e24 */ /* 0x003fc8000f8e00ff */
[----:B------:R0:W1:Y:S03]  /*10e10*/  SYNCS.PHASECHK.TRANS64.TRYWAIT P2, [R3+URZ+0x38850], R0 ;  /* 0x03885000030075a7 */ /* 0x000066000804017f */
[----:B-1----:R-:W-:Y:S05]  /*10e20*/  @!P2 NANOSLEEP.SYNCS 0x989680 ;  /* 0x009896800000a95d */ /* 0x002fea0003900000 */
[----:B------:R-:W1:Y:S02]  /*10e30*/  @!P2 SYNCS.PHASECHK.TRANS64 P2, [R3+URZ+0x38850], R0 ;  /* 0x038850000300a5a7 */ /* 0x000e64000804007f */
[----:B-1----:R-:W-:Y:S05]  /*10e40*/  @!P2 BRA `(.L_x_23) ;  /* 0xfffffffc00eca947 */ /* 0x002fea000383ffff */
[----:B------:R-:W-:Y:S05]  /*10e50*/  BRA `(.L_x_22) ;  /* 0xffffff6c00247947 */ /* 0x000fea000383ffff */
.L_x_28:
[----:B-1----:R-:W-:-:S04]  /*10e60*/  IMAD.U32 R7, RZ, RZ, UR12 ;  /* 0x0000000cff077e24 */ /* 0x002fc8000f8e00ff */
[----:B------:R1:W2:Y:S03]  /*10e70*/  SYNCS.PHASECHK.TRANS64.TRYWAIT P0, [R7+URZ+0x38850], R0 ;  /* 0x03885000070075a7 */ /* 0x0002a6000800017f */
[----:B--2---:R-:W-:Y:S05]  /*10e80*/  @!P0 NANOSLEEP.SYNCS 0x989680 ;  /* 0x009896800000895d */ /* 0x004fea0003900000 */
[----:B------:R-:W2:Y:S02]  /*10e90*/  @!P0 SYNCS.PHASECHK.TRANS64 P0, [R7+URZ+0x38850], R0 ;  /* 0x03885000070085a7 */ /* 0x000ea4000800007f */
[----:B--2---:R-:W-:Y:S05]  /*10ea0*/  @!P0 BRA `(.L_x_28) ;  /* 0xfffffffc00ec8947 */ /* 0x004fea000383ffff */
[----:B------:R-:W-:Y:S05]  /*10eb0*/  BRA `(.L_x_27) ;  /* 0xffffff8400307947 */ /* 0x000fea000383ffff */
.L_x_42:
[----:B-1----:R-:W1:Y:S01]  /*10ec0*/  S2R R0, SR_TID.X ;  /* 0x0000000000007919 */ /* 0x002e620000002100 */
[----:B------:R-:W-:Y:S01]  /*10ed0*/  BSSY B0, `(.L_x_139) ;  /* 0x000000a000007945 */ /* 0x000fe20003800000 */
[----:B------:R-:W-:Y:S02]  /*10ee0*/  IMAD.MOV.U32 R12, RZ, RZ, RZ ;  /* 0x000000ffff0c7224 */ /* 0x000fe400078e00ff */
[----:B------:R-:W-:Y:S02]  /*10ef0*/  IMAD.MOV.U32 R11, RZ, RZ, 0x1f ;  /* 0x0000001fff0b7424 */ /* 0x000fe400078e00ff */
[----:B------:R-:W-:Y:S01]  /*10f00*/  IMAD.MOV.U32 R15, RZ, RZ, -0x1 ;  /* 0xffffffffff0f7424 */ /* 0x000fe200078e00ff */
[----:B-1----:R-:W-:-:S04]  /*10f10*/  SHF.R.U32.HI R0, RZ, 0x5, R0 ;  /* 0x00000005ff007819 */ /* 0x002fc80000011600 */
[----:B------:R-:W-:-:S05]  /*10f20*/  LOP3.LUT R0, R0, 0x3, RZ, 0xc0, !PT ;  /* 0x0000000300007812 */ /* 0x000fca00078ec0ff */
[----:B------:R-:W-:-:S07]  /*10f30*/  IMAD.MOV.U32 R13, RZ, RZ, R0 ;  /* 0x000000ffff0d7224 */ /* 0x000fce00078e0000 */
[----:B0-----:R-:W-:Y:S05]  /*10f40*/  WARPSYNC.COLLECTIVE R15, `(.L_x_140) ;  /* 0x000000000f087348 */ /* 0x001fea0003c00000 */
[----:B------:R1:W2:Y:S02]  /*10f50*/  SHFL.IDX P6, R14, R13, R12, R11 ;  /* 0x0000000c0d0e7389 */ /* 0x0002a400000c000b */
[----:B012---:R-:W-:Y:S01]  /*10f60*/  ENDCOLLECTIVE ;  /* 0x000000000000791b */ /* 0x007fe20003800000 */
.L_x_140:
[----:B------:R-:W-:Y:S05]  /*10f70*/  BSYNC B0 ;  /* 0x0000000000007941 */ /* 0x000fea0003800000 */
.L_x_139:
[----:B------:R-:W-:Y:S05]  /*10f80*/  BRA `(.L_x_141) ;  /* 0xffffffb800047947 */ /* 0x000fea000383ffff */
.L_x_44:
[----:B------:R-:W-:Y:S01]  /*10f90*/  BSSY B0, `(.L_x_142) ;  /* 0x0000006000007945 */ /* 0x000fe20003800000 */
[----:B------:R-:W-:-:S07]  /*10fa0*/  IMAD.MOV.U32 R15, RZ, RZ, -0x1 ;  /* 0xffffffffff0f7424 */ /* 0x000fce00078e00ff */
[----:B01----:R-:W-:Y:S05]  /*10fb0*/  WARPSYNC.COLLECTIVE R15, `(.L_x_143) ;  /* 0x000000000f0c7348 */ /* 0x003fea0003c00000 */
[----:B------:R-:W-:Y:S02]  /*10fc0*/  ELECT P6, UR62, PT ;  /* 0x00000000003e782f */ /* 0x000fe400038c0000 */
[----:B------:R-:W-:Y:S01]  /*10fd0*/  MOV R14, UR62 ;  /* 0x0000003e000e7c02 */ /* 0x000fe20008000f00 */
[----:B01----:R-:W-:Y:S10]  /*10fe0*/  ENDCOLLECTIVE ;  /* 0x000000000000791b */ /* 0x003ff40003800000 */
.L_x_143:
[----:B------:R-:W-:Y:S05]  /*10ff0*/  BSYNC B0 ;  /* 0x0000000000007941 */ /* 0x000fea0003800000 */
.L_x_142:
[----:B------:R-:W-:Y:S05]  /*11000*/  BRA `(.L_x_144) ;  /* 0xffffffb800047947 */ /* 0x000fea000383ffff */
.L_x_46:
[----:B-1----:R1:W3:Y:S02]  /*11010*/  SYNCS.PHASECHK.TRANS64.TRYWAIT P0, [R0+URZ+0x38840], R2 ;  /* 0x03884002000075a7 */ /* 0x0022e4000800017f */
[----:B---3--:R-:W-:Y:S05]  /*11020*/  @!P0 NANOSLEEP.SYNCS 0x989680 ;  /* 0x009896800000895d */ /* 0x008fea0003900000 */
[----:B------:R-:W3:Y:S02]  /*11030*/  @!P0 SYNCS.PHASECHK.TRANS64 P0, [R0+URZ+0x38840], R2 ;  /* 0x03884002000085a7 */ /* 0x000ee4000800007f */
[----:B---3--:R-:W-:Y:S05]  /*11040*/  @!P0 BRA `(.L_x_46) ;  /* 0xfffffffc00f08947 */ /* 0x008fea000383ffff */
[----:B------:R-:W-:Y:S05]  /*11050*/  BRA `(.L_x_145) ;  /* 0xffffffb800647947 */ /* 0x000fea000383ffff */
.L_x_49:
[----:B------:R-:W-:Y:S01]  /*11060*/  IMAD.MOV.U32 R13, RZ, RZ, R3 ;  /* 0x000000ffff0d7224 */ /* 0x000fe200078e0003 */
[----:B------:R-:W0:Y:S01]  /*11070*/  S2R R6, SR_TID.X ;  /* 0x0000000000067919 */ /* 0x000e220000002100 */
[----:B------:R-:W-:Y:S02]  /*11080*/  IMAD.MOV.U32 R12, RZ, RZ, RZ ;  /* 0x000000ffff0c7224 */ /* 0x000fe400078e00ff */
[----:B------:R-:W-:Y:S02]  /*11090*/  IMAD.MOV.U32 R11, RZ, RZ, 0x181f ;  /* 0x0000181fff0b7424 */ /* 0x000fe400078e00ff */
[----:B------:R-:W-:-:S07]  /*110a0*/  IMAD.MOV.U32 R15, RZ, RZ, -0x1 ;  /* 0xffffffffff0f7424 */ /* 0x000fce00078e00ff */
[----:B0----5:R-:W-:Y:S05]  /*110b0*/  WARPSYNC.COLLECTIVE R15, `(.L_x_146) ;  /* 0x000000000f087348 */ /* 0x021fea0003c00000 */
[----:B------:R1:W2:Y:S02]  /*110c0*/  SHFL.IDX P6, R14, R13, R12, R11 ;  /* 0x0000000c0d0e7389 */ /* 0x0002a400000c000b */
[----:B012--5:R-:W-:Y:S01]  /*110d0*/  ENDCOLLECTIVE ;  /* 0x000000000000791b */ /* 0x027fe20003800000 */
.L_x_146:
[----:B------:R-:W-:Y:S01]  /*110e0*/  IMAD.MOV.U32 R13, RZ, RZ, R4 ;  /* 0x000000ffff0d7224 */ /* 0x000fe200078e0004 */
[----:B------:R-:W-:Y:S01]  /*110f0*/  LOP3.LUT R6, R6, 0x7f, RZ, 0xc0, !PT ;  /* 0x0000007f06067812 */ /* 0x000fe200078ec0ff */
[----:B------:R-:W-:-:S07]  /*11100*/  IMAD.MOV.U32 R7, RZ, RZ, R14 ;  /* 0x000000ffff077224 */ /* 0x000fce00078e000e */
[----:B------:R-:W-:Y:S05]  /*11110*/  WARPSYNC.COLLECTIVE R15, `(.L_x_147) ;  /* 0x000000000f087348 */ /* 0x000fea0003c00000 */
[----:B------:R0:W1:Y:S02]  /*11120*/  SHFL.IDX P6, R14, R13, R12, R11 ;  /* 0x0000000c0d0e7389 */ /* 0x00006400000c000b */
[----:B01----:R-:W-:Y:S01]  /*11130*/  ENDCOLLECTIVE ;  /* 0x000000000000791b */ /* 0x003fe20003800000 */
.L_x_147:
[----:B------:R-:W-:Y:S01]  /*11140*/  SHF.R.U32.HI R0, RZ, 0x3, R6 ;  /* 0x00000003ff007819 */ /* 0x000fe20000011606 */
[----:B------:R-:W-:Y:S01]  /*11150*/  ULDC UR4, c[0x0][0x288] ;  /* 0x0000a20000047ab9 */ /* 0x000fe20000000800 */
[----:B------:R-:W-:Y:S01]  /*11160*/  ULDC.64 UR6, c[0x0][0x208] ;  /* 0x0000820000067ab9 */ /* 0x000fe20000000a00 */
[----:B------:R-:W-:Y:S02]  /*11170*/  IMAD R2, R8, UR4, RZ ;  /* 0x0000000408027c24 */ /* 0x000fe4000f8e02ff */
[----:B------:R-:W-:-:S04]  /*11180*/  IMAD.IADD R0, R0, 0x1, R5 ;  /* 0x0000000100007824 */ /* 0x000fc800078e0205 */
[C---:B------:R-:W-:Y:S01]  /*11190*/  VIADD R5, R0.reuse, 0x10 ;  /* 0x0000001000057836 */ /* 0x040fe20000000000 */
[----:B------:R-:W-:Y:S01]  /*111a0*/  ISETP.GE.AND P4, PT, R0, R2, PT ;  /* 0x000000020000720c */ /* 0x000fe20003f86270 */
[----:B------:R-:W-:Y:S02]  /*111b0*/  IMAD.MOV.U32 R13, RZ, RZ, R3 ;  /* 0x000000ffff0d7224 */ /* 0x000fe400078e0003 */
[----:B------:R-:W-:Y:S02]  /*111c0*/  IMAD.MOV.U32 R12, RZ, RZ, 0x1 ;  /* 0x00000001ff0c7424 */ /* 0x000fe400078e00ff */
[----:B------:R-:W-:-:S08]  /*111d0*/  IMAD.MOV.U32 R6, RZ, RZ, R14 ;  /* 0x000000ffff067224 */ /* 0x000fd000078e000e */
[----:B------:R-:W-:-:S05]  /*111e0*/  @!P4 LEA R6, P5, R10, R6, 0x1 ;  /* 0x000000060a06c211 */ /* 0x000fca00078a08ff */
[----:B------:R-:W-:-:S05]  /*111f0*/  @!P4 IMAD.X R7, RZ, RZ, R7, P5 ;  /* 0x000000ffff07c224 */ /* 0x000fca00028e0607 */
[----:B------:R-:W-:Y:S01]  /*11200*/  @!PT LDS RZ, [RZ] ;  /* 0x00000000fffff984 */ /* 0x000fe20000000800 */
[----:B------:R-:W-:Y:S01]  /*11210*/  @!PT LDS RZ, [RZ] ;  /* 0x00000000fffff984 */ /* 0x000fe20000000800 */
[----:B------:R-:W-:Y:S01]  /*11220*/  @!PT LDS RZ, [RZ] ;  /* 0x00000000fffff984 */ /* 0x000fe20000000800 */
[----:B------:R0:W-:Y:S04]  /*11230*/  @!P4 LDGSTS.E.BYPASS.LTC128B.128 [R9+0x14400], desc[UR6][R6.64], !P0 ;  /* 0x144000000609cfae */ /* 0x0001e8000c101d46 */
[----:B------:R0:W-:Y:S04]  /*11240*/  @!P4 LDGSTS.E.BYPASS.LTC128B.128 [R9+0x18400], desc[UR6][R6.64+0x80], !P1 ;  /* 0x184000800609cfae */ /* 0x0001e8000c901d46 */
[----:B------:R0:W-:Y:S04]  /*11250*/  @!P4 LDGSTS.E.BYPASS.LTC128B.128 [R9+0x1c400], desc[UR6][R6.64+0x100], !P2 ;  /* 0x1c4001000609cfae */ /* 0x0001e8000d101d46 */
[----:B------:R0:W-:Y:S01]  /*11260*/  @!P4 LDGSTS.E.BYPASS.LTC128B.128 [R9+0x20400], desc[UR6][R6.64+0x180], !P3 ;  /* 0x204001800609cfae */ /* 0x0001e2000d901d46 */
[----:B------:R-:W-:-:S13]  /*11270*/  ISETP.GE.AND P4, PT, R5, R2, PT ;  /* 0x000000020500720c */ /* 0x000fda0003f86270 */
[----:B0-----:R-:W-:Y:S05]  /*11280*/  WARPSYNC.COLLECTIVE R15, `(.L_x_148) ;  /* 0x000000000f087348 */ /* 0x001fea0003c00000 */
[----:B------:R1:W2:Y:S02]  /*11290*/  SHFL.IDX P6, R14, R13, R12, R11 ;  /* 0x0000000c0d0e7389 */ /* 0x0002a400000c000b */
[----:B012---:R-:W-:Y:S01]  /*112a0*/  ENDCOLLECTIVE ;  /* 0x000000000000791b */ /* 0x007fe20003800000 */
.L_x_148:
[----:B------:R-:W-:Y:S02]  /*112b0*/  IMAD.MOV.U32 R13, RZ, RZ, R4 ;  /* 0x000000ffff0d7224 */ /* 0x000fe400078e0004 */
[----:B------:R-:W-:-:S07]  /*112c0*/  IMAD.MOV.U32 R5, RZ, RZ, R14 ;  /* 0x000000ffff057224 */ /* 0x000fce00078e000e */
[----:B------:R-:W-:Y:S05]  /*112d0*/  WARPSYNC.COLLECTIVE R15, `(.L_x_149) ;  /* 0x000000000f087348 */ /* 0x000fea0003c00000 */
[----:B------:R0:W1:Y:S02]  /*112e0*/  SHFL.IDX P6, R14, R13, R12, R11 ;  /* 0x0000000c0d0e7389 */ /* 0x00006400000c000b */
[----:B01----:R-:W-:Y:S01]  /*112f0*/  ENDCOLLECTIVE ;  /* 0x000000000000791b */ /* 0x003fe20003800000 */
.L_x_149:
[----:B------:R-:W-:Y:S01]  /*11300*/  ULDC.64 UR4, c[0x0][0x208] ;  /* 0x0000820000047ab9 */ /* 0x000fe20000000a00 */
[----:B------:R-:W-:Y:S02]  /*11310*/  IMAD.MOV.U32 R13, RZ, RZ, R3 ;  /* 0x000000ffff0d7224 */ /* 0x000fe400078e0003 */
[----:B------:R-:W-:Y:S02]  /*11320*/  IMAD.MOV.U32 R12, RZ, RZ, 0x2 ;  /* 0x00000002ff0c7424 */ /* 0x000fe400078e00ff */
[----:B------:R-:W-:-:S05]  /*11330*/  IMAD.MOV.U32 R6, RZ, RZ, R14 ;  /* 0x000000ffff067224 */ /* 0x000fca00078e000e */
[----:B------:R-:W-:-:S04]  /*11340*/  @!P4 LEA R6, P5, R10, R6, 0x1 ;  /* 0x000000060a06c211 */ /* 0x000fc800078a08ff */
[----:B------:R-:W-:-:S05]  /*11350*/  @!P4 IADD3.X R5, RZ, R5, RZ, P5, !PT ;  /* 0x00000005ff05c210 */ /* 0x000fca0002ffe4ff */
[----:B------:R-:W-:Y:S02]  /*11360*/  @!P4 IMAD.MOV.U32 R7, RZ, RZ, R5 ;  /* 0x000000ffff07c224 */ /* 0x000fe400078e0005 */
[----:B------:R-:W-:-:S03]  /*11370*/  VIADD R5, R0, 0x20 ;  /* 0x0000002000057836 */ /* 0x000fc60000000000 */
        /* <DEDUP_REMOVED lines=11> */
.L_x_150:
[----:B------:R-:W-:Y:S02]  /*11430*/  IMAD.MOV.U32 R13, RZ, RZ, R4 ;  /* 0x000000ffff0d7224 */ /* 0x000fe400078e0004 */
[----:B------:R-:W-:-:S07]  /*11440*/  IMAD.MOV.U32 R5, RZ, RZ, R14 ;  /* 0x000000ffff057224 */ /* 0x000fce00078e000e */
[----:B------:R-:W-:Y:S05]  /*11450*/  WARPSYNC.COLLECTIVE R15, `(.L_x_151) ;  /* 0x000000000f087348 */ /* 0x000fea0003c00000 */
[----:B------:R0:W1:Y:S02]  /*11460*/  SHFL.IDX P6, R14, R13, R12, R11 ;  /* 0x0000000c0d0e7389 */ /* 0x00006400000c000b */
[----:B01----:R-:W-:Y:S01]  /*11470*/  ENDCOLLECTIVE ;  /* 0x000000000000791b */ /* 0x003fe20003800000 */
.L_x_151:
[----:B------:R-:W-:Y:S01]  /*11480*/  ULDC.64 UR4, c[0x0][0x208] ;  /* 0x0000820000047ab9 */ /* 0x000fe20000000a00 */
[----:B------:R-:W-:Y:S02]  /*11490*/  IMAD.MOV.U32 R13, RZ, RZ, R3 ;  /* 0x000000ffff0d7224 */ /* 0x000fe400078e0003 */
[----:B------:R-:W-:Y:S02]  /*114a0*/  IMAD.MOV.U32 R12, RZ, RZ, 0x3 ;  /* 0x00000003ff0c7424 */ /* 0x000fe400078e00ff */
[----:B------:R-:W-:-:S05]  /*114b0*/  IMAD.MOV.U32 R6, RZ, RZ, R14 ;  /* 0x000000ffff067224 */ /* 0x000fca00078e000e */
[----:B------:R-:W-:-:S05]  /*114c0*/  @!P4 LEA R6, P5, R10, R6, 0x1 ;  /* 0x000000060a06c211 */ /* 0x000fca00078a08ff */
[----:B------:R-:W-:-:S04]  /*114d0*/  @!P4 IMAD.X R5, RZ, RZ, R5, P5 ;  /* 0x000000ffff05c224 */ /* 0x000fc800028e0605 */
        /* <DEDUP_REMOVED lines=13> */
.L_x_152:
[----:B------:R-:W-:Y:S02]  /*115b0*/  IMAD.MOV.U32 R13, RZ, RZ, R4 ;  /* 0x000000ffff0d7224 */ /* 0x000fe400078e0004 */
[----:B------:R-:W-:-:S07]  /*115c0*/  IMAD.MOV.U32 R5, RZ, RZ, R14 ;  /* 0x000000ffff057224 */ /* 0x000fce00078e000e */
[----:B------:R-:W-:Y:S05]  /*115d0*/  WARPSYNC.COLLECTIVE R15, `(.L_x_153) ;  /* 0x000000000f087348 */ /* 0x000fea0003c00000 */
[----:B------:R0:W1:Y:S02]  /*115e0*/  SHFL.IDX P6, R14, R13, R12, R11 ;  /* 0x0000000c0d0e7389 */ /* 0x00006400000c000b */
[----:B01----:R-:W-:Y:S01]  /*115f0*/  ENDCOLLECTIVE ;  /* 0x000000000000791b */ /* 0x003fe20003800000 */
.L_x_153:
        /* <DEDUP_REMOVED lines=19> */
.L_x_154:
[----:B------:R-:W-:Y:S02]  /*11730*/  IMAD.MOV.U32 R13, RZ, RZ, R4 ;  /* 0x000000ffff0d7224 */ /* 0x000fe400078e0004 */
[----:B------:R-:W-:-:S07]  /*11740*/  IMAD.MOV.U32 R5, RZ, RZ, R14 ;  /* 0x000000ffff057224 */ /* 0x000fce00078e000e */
[----:B------:R-:W-:Y:S05]  /*11750*/  WARPSYNC.COLLECTIVE R15, `(.L_x_155) ;  /* 0x000000000f087348 */ /* 0x000fea0003c00000 */
[----:B------:R0:W1:Y:S02]  /*11760*/  SHFL.IDX P6, R14, R13, R12, R11 ;  /* 0x0000000c0d0e7389 */ /* 0x00006400000c000b */
[----:B01----:R-:W-:Y:S01]  /*11770*/  ENDCOLLECTIVE ;  /* 0x000000000000791b */ /* 0x003fe20003800000 */
.L_x_155:
[----:B------:R-:W-:Y:S01]  /*11780*/  ULDC.64 UR4, c[0x0][0x208] ;  /* 0x0000820000047ab9 */ /* 0x000fe20000000a00 */
[----:B------:R-:W-:Y:S01]  /*11790*/  MOV R13, R3 ;  /* 0x00000003000d7202 */ /* 0x000fe20000000f00 */
        /* <DEDUP_REMOVED lines=17> */
.L_x_156:
[----:B------:R-:W-:Y:S02]  /*118b0*/  IMAD.MOV.U32 R13, RZ, RZ, R4 ;  /* 0x000000ffff0d7224 */ /* 0x000fe400078e0004 */
[----:B------:R-:W-:-:S07]  /*118c0*/  IMAD.MOV.U32 R5, RZ, RZ, R14 ;  /* 0x000000ffff057224 */ /* 0x000fce00078e000e */
[----:B------:R-:W-:Y:S05]  /*118d0*/  WARPSYNC.COLLECTIVE R15, `(.L_x_157) ;  /* 0x000000000f087348 */ /* 0x000fea0003c00000 */
[----:B------:R0:W1:Y:S02]  /*118e0*/  SHFL.IDX P6, R14, R13, R12, R11 ;  /* 0x0000000c0d0e7389 */ /* 0x00006400000c000b */
[----:B01----:R-:W-:Y:S01]  /*118f0*/  ENDCOLLECTIVE ;  /* 0x000000000000791b */ /* 0x003fe20003800000 */
.L_x_157:
        /* <DEDUP_REMOVED lines=19> */
.L_x_158:
[----:B------:R-:W-:Y:S02]  /*11a30*/  IMAD.MOV.U32 R13, RZ, RZ, R4 ;  /* 0x000000ffff0d7224 */ /* 0x000fe400078e0004 */
[----:B------:R-:W-:-:S07]  /*11a40*/  IMAD.MOV.U32 R5, RZ, RZ, R14 ;  /* 0x000000ffff057224 */ /* 0x000fce00078e000e */
[----:B------:R-:W-:Y:S05]  /*11a50*/  WARPSYNC.COLLECTIVE R15, `(.L_x_159) ;  /* 0x000000000f087348 */ /* 0x000fea0003c00000 */
[----:B------:R0:W1:Y:S02]  /*11a60*/  SHFL.IDX P6, R14, R13, R12, R11 ;  /* 0x0000000c0d0e7389 */ /* 0x00006400000c000b */
[----:B01----:R-:W-:Y:S01]  /*11a70*/  ENDCOLLECTIVE ;  /* 0x000000000000791b */ /* 0x003fe20003800000 */
.L_x_159:
[----:B------:R-:W-:Y:S01]  /*11a80*/  ULDC.64 UR4, c[0x0][0x208] ;  /* 0x0000820000047ab9 */ /* 0x000fe20000000a00 */
[----:B------:R-:W-:Y:S02]  /*11a90*/  IMAD.MOV.U32 R13, RZ, RZ, R3 ;  /* 0x000000ffff0d7224 */ /* 0x000fe400078e0003 */
[----:B------:R-:W-:Y:S02]  /*11aa0*/  IMAD.MOV.U32 R12, RZ, RZ, 0x7 ;  /* 0x00000007ff0c7424 */ /* 0x000fe400078e00ff */
[----:B------:R-:W-:-:S05]  /*11ab0*/  IMAD.MOV.U32 R6, RZ, RZ, R14 ;  /* 0x000000ffff067224 */ /* 0x000fca00078e000e */
[----:B------:R-:W-:-:S05]  /*11ac0*/  @!P4 LEA R6, P5, R10, R6, 0x1 ;  /* 0x000000060a06c211 */ /* 0x000fca00078a08ff */
[----:B------:R-:W-:-:S04]  /*11ad0*/  @!P4 IMAD.X R5, RZ, RZ, R5, P5 ;  /* 0x000000ffff05c224 */ /* 0x000fc800028e0605 */
[----:B------:R-:W-:-:S05]  /*11ae0*/  @!P4 IMAD.MOV.U32 R7, RZ, RZ, R5 ;  /* 0x000000ffff07c224 */ /* 0x000fca00078e0005 */
[----:B------:R-:W-:Y:S01]  /*11af0*/  @!PT LDS RZ, [RZ] ;  /* 0x00000000fffff984 */ /* 0x000fe20000000800 */
[----:B------:R-:W-:Y:S01]  /*11b00*/  @!PT LDS RZ, [RZ] ;  /* 0x00000000fffff984 */ /* 0x000fe20000000800 */
[----:B------:R-:W-:Y:S01]  /*11b10*/  @!PT LDS RZ, [RZ] ;  /* 0x00000000fffff984 */ /* 0x000fe20000000800 */
[----:B------:R0:W-:Y:S04]  /*11b20*/  @!P4 LDGSTS.E.BYPASS.LTC128B.128 [R9+0x17400], desc[UR4][R6.64], !P0 ;  /* 0x174000000609cfae */ /* 0x0001e8000c101d44 */
[----:B------:R0:W-:Y:S04]  /*11b30*/  @!P4 LDGSTS.E.BYPASS.LTC128B.128 [R9+0x1b400], desc[UR4][R6.64+0x80], !P1 ;  /* 0x1b4000800609cfae */ /* 0x0001e8000c901d44 */
[----:B------:R0:W-:Y:S04]  /*11b40*/  @!P4 LDGSTS.E.BYPASS.LTC128B.128 [R9+0x1f400], desc[UR4][R6.64+0x100], !P2 ;  /* 0x1f4001000609cfae */ /* 0x0001e8000d101d44 */
[----:B------:R0:W-:Y:S02]  /*11b50*/  @!P4 LDGSTS.E.BYPASS.LTC128B.128 [R9+0x23400], desc[UR4][R6.64+0x180], !P3 ;  /* 0x234001800609cfae */ /* 0x0001e4000d901d44 */
[----:B0-----:R-:W-:Y:S05]  /*11b60*/  WARPSYNC.COLLECTIVE R15, `(.L_x_160) ;  /* 0x000000000f087348 */ /* 0x001fea0003c00000 */
[----:B------:R1:W2:Y:S02]  /*11b70*/  SHFL.IDX P6, R14, R13, R12, R11 ;  /* 0x0000000c0d0e7389 */ /* 0x0002a400000c000b */
[----:B012---:R-:W-:Y:S01]  /*11b80*/  ENDCOLLECTIVE ;  /* 0x000000000000791b */ /* 0x007fe20003800000 */
.L_x_160:
[----:B------:R-:W-:Y:S02]  /*11b90*/  IMAD.MOV.U32 R13, RZ, RZ, R4 ;  /* 0x000000ffff0d7224 */ /* 0x000fe400078e0004 */
[----:B------:R-:W-:-:S07]  /*11ba0*/  IMAD.MOV.U32 R5, RZ, RZ, R14 ;  /* 0x000000ffff057224 */ /* 0x000fce00078e000e */
[----:B------:R-:W-:Y:S05]  /*11bb0*/  WARPSYNC.COLLECTIVE R15, `(.L_x_161) ;  /* 0x000000000f087348 */ /* 0x000fea0003c00000 */
[----:B------:R0:W1:Y:S02]  /*11bc0*/  SHFL.IDX P6, R14, R13, R12, R11 ;  /* 0x0000000c0d0e7389 */ /* 0x00006400000c000b */
[----:B01----:R-:W-:Y:S01]  /*11bd0*/  ENDCOLLECTIVE ;  /* 0x000000000000791b */ /* 0x003fe20003800000 */
.L_x_161:
[----:B------:R-:W-:Y:S01]  /*11be0*/  IMAD.MOV.U32 R3, RZ, RZ, R14 ;  /* 0x000000ffff037224 */ /* 0x000fe200078e000e */
[----:B------:R-:W-:Y:S06]  /*11bf0*/  BRA `(.L_x_162) ;  /* 0xffffffb800ec7947 */ /* 0x000fec000383ffff */
.L_x_53:
[----:B---3--:R3:W4:Y:S02]  /*11c00*/  SYNCS.PHASECHK.TRANS64.TRYWAIT P0, [R12+URZ+0x38820], R0 ;  /* 0x038820000c0075a7 */ /* 0x008724000800017f */
[----:B----4-:R-:W-:Y:S05]  /*11c10*/  @!P0 NANOSLEEP.SYNCS 0x989680 ;  /* 0x009896800000895d */ /* 0x010fea0003900000 */
[----:B------:R-:W4:Y:S02]  /*11c20*/  @!P0 SYNCS.PHASECHK.TRANS64 P0, [R12+URZ+0x38820], R0 ;  /* 0x038820000c0085a7 */ /* 0x000f24000800007f */
[----:B----4-:R-:W-:Y:S05]  /*11c30*/  @!P0 BRA `(.L_x_53) ;  /* 0xfffffffc00f08947 */ /* 0x010fea000383ffff */
[----:B------:R-:W-:Y:S05]  /*11c40*/  BRA `(.L_x_163) ;  /* 0xffffffbc004c7947 */ /* 0x000fea000383ffff */
.L_x_60:
[----:B--2---:R2:W3:Y:S02]  /*11c50*/  SYNCS.PHASECHK.TRANS64.TRYWAIT P0, [R3+URZ+0x38840], R2 ;  /* 0x03884002030075a7 */ /* 0x0044e4000800017f */
[----:B---3--:R-:W-:Y:S05]  /*11c60*/  @!P0 NANOSLEEP.SYNCS 0x989680 ;  /* 0x009896800000895d */ /* 0x008fea0003900000 */
[----:B------:R-:W3:Y:S02]  /*11c70*/  @!P0 SYNCS.PHASECHK.TRANS64 P0, [R3+URZ+0x38840], R2 ;  /* 0x03884002030085a7 */ /* 0x000ee4000800007f */
[----:B---3--:R-:W-:Y:S05]  /*11c80*/  @!P0 BRA `(.L_x_60) ;  /* 0xfffffffc00f08947 */ /* 0x008fea000383ffff */
[----:B------:R-:W-:Y:S05]  /*11c90*/  BRA `(.L_x_164) ;  /* 0xffffffc000047947 */ /* 0x000fea000383ffff */
.L_x_68:
[----:B0-----:R0:W1:Y:S02]  /*11ca0*/  SYNCS.PHASECHK.TRANS64.TRYWAIT P0, [R3+URZ+0x60], R2 ;  /* 0x00006002030075a7 */ /* 0x001064000800017f */
[----:B-1----:R-:W-:Y:S05]  /*11cb0*/  @!P0 NANOSLEEP.SYNCS 0x989680 ;  /* 0x009896800000895d */ /* 0x002fea0003900000 */
[----:B------:R-:W1:Y:S02]  /*11cc0*/  @!P0 SYNCS.PHASECHK.TRANS64 P0, [R3+URZ+0x60], R2 ;  /* 0x00006002030085a7 */ /* 0x000e64000800007f */
[----:B-1----:R-:W-:Y:S05]  /*11cd0*/  @!P0 BRA `(.L_x_68) ;  /* 0xfffffffc00f08947 */ /* 0x002fea000383ffff */
[----:B------:R-:W-:Y:S05]  /*11ce0*/  BRA `(.L_x_165) ;  /* 0xffffffc400547947 */ /* 0x000fea000383ffff */
.L_x_80:
[----:B--2---:R2:W3:Y:S02]  /*11cf0*/  SYNCS.PHASECHK.TRANS64.TRYWAIT P0, [R3+URZ+0x38840], R2 ;  /* 0x03884002030075a7 */ /* 0x0044e4000800017f */
[----:B---3--:R-:W-:Y:S05]  /*11d00*/  @!P0 NANOSLEEP.SYNCS 0x989680 ;  /* 0x009896800000895d */ /* 0x008fea0003900000 */
[----:B------:R-:W3:Y:S02]  /*11d10*/  @!P0 SYNCS.PHASECHK.TRANS64 P0, [R3+URZ+0x38840], R2 ;  /* 0x03884002030085a7 */ /* 0x000ee4000800007f */
[----:B---3--:R-:W-:Y:S05]  /*11d20*/  @!P0 BRA `(.L_x_80) ;  /* 0xfffffffc00f08947 */ /* 0x008fea000383ffff */
[----:B------:R-:W-:Y:S05]  /*11d30*/  BRA `(.L_x_166) ;  /* 0xffffffcc00547947 */ /* 0x000fea000383ffff */
.L_x_88:
[----:B0-----:R0:W1:Y:S02]  /*11d40*/  SYNCS.PHASECHK.TRANS64.TRYWAIT P0, [R5+URZ+0x60], R2 ;  /* 0x00006002050075a7 */ /* 0x001064000800017f */
[----:B-1----:R-:W-:Y:S05]  /*11d50*/  @!P0 NANOSLEEP.SYNCS 0x989680 ;  /* 0x009896800000895d */ /* 0x002fea0003900000 */
[----:B------:R-:W1:Y:S02]  /*11d60*/  @!P0 SYNCS.PHASECHK.TRANS64 P0, [R5+URZ+0x60], R2 ;  /* 0x00006002050085a7 */ /* 0x000e64000800007f */
[----:B-1----:R-:W-:Y:S05]  /*11d70*/  @!P0 BRA `(.L_x_88) ;  /* 0xfffffffc00f08947 */ /* 0x002fea000383ffff */
[----:B------:R-:W-:Y:S05]  /*11d80*/  BRA `(.L_x_167) ;  /* 0xffffffd000a47947 */ /* 0x000fea000383ffff */
.L_x_99:
[----:B---3--:R3:W4:Y:S02]  /*11d90*/  SYNCS.PHASECHK.TRANS64.TRYWAIT P0, [R2+URZ+0x38840], R3 ;  /* 0x03884003020075a7 */ /* 0x008724000800017f */
[----:B----4-:R-:W-:Y:S05]  /*11da0*/  @!P0 NANOSLEEP.SYNCS 0x989680 ;  /* 0x009896800000895d */ /* 0x010fea0003900000 */
[----:B------:R-:W4:Y:S02]  /*11db0*/  @!P0 SYNCS.PHASECHK.TRANS64 P0, [R2+URZ+0x38840], R3 ;  /* 0x03884003020085a7 */ /* 0x000f24000800007f */
[----:B----4-:R-:W-:Y:S05]  /*11dc0*/  @!P0 BRA `(.L_x_99) ;  /* 0xfffffffc00f08947 */ /* 0x010fea000383ffff */
[----:B------:R-:W-:Y:S05]  /*11dd0*/  BRA `(.L_x_168) ;  /* 0xffffffd800747947 */ /* 0x000fea000383ffff */
.L_x_107:
[----:B0-----:R0:W1:Y:S02]  /*11de0*/  SYNCS.PHASECHK.TRANS64.TRYWAIT P0, [R5+URZ+0x60], R7 ;  /* 0x00006007050075a7 */ /* 0x001064000800017f */
[----:B-1----:R-:W-:Y:S05]  /*11df0*/  @!P0 NANOSLEEP.SYNCS 0x989680 ;  /* 0x009896800000895d */ /* 0x002fea0003900000 */
[----:B------:R-:W1:Y:S02]  /*11e00*/  @!P0 SYNCS.PHASECHK.TRANS64 P0, [R5+URZ+0x60], R7 ;  /* 0x00006007050085a7 */ /* 0x000e64000800007f */
[----:B-1----:R-:W-:Y:S05]  /*11e10*/  @!P0 BRA `(.L_x_107) ;  /* 0xfffffffc00f08947 */ /* 0x002fea000383ffff */
[----:B------:R-:W-:Y:S05]  /*11e20*/  BRA `(.L_x_169) ;  /* 0xffffffdc00c47947 */ /* 0x000fea000383ffff */
.L_x_118:
[----:B0-----:R0:W2:Y:S02]  /*11e30*/  SYNCS.PHASECHK.TRANS64.TRYWAIT P0, [R2+URZ+0x38860], R3 ;  /* 0x03886003020075a7 */ /* 0x0010a4000800017f */
[----:B--2---:R-:W-:Y:S05]  /*11e40*/  @!P0 NANOSLEEP.SYNCS 0x989680 ;  /* 0x009896800000895d */ /* 0x004fea0003900000 */
[----:B------:R-:W2:Y:S02]  /*11e50*/  @!P0 SYNCS.PHASECHK.TRANS64 P0, [R2+URZ+0x38860], R3 ;  /* 0x03886003020085a7 */ /* 0x000ea4000800007f */
[----:B--2---:R-:W-:Y:S05]  /*11e60*/  @!P0 BRA `(.L_x_118) ;  /* 0xfffffffc00f08947 */ /* 0x004fea000383ffff */
[----:B------:R-:W-:Y:S05]  /*11e70*/  BRA `(.L_x_170) ;  /* 0xffffffe4003c7947 */ /* 0x000fea000383ffff */
.L_x_127:
[----:B0-----:R0:W1:Y:S02]  /*11e80*/  SYNCS.PHASECHK.TRANS64.TRYWAIT P0, [R0+URZ+0x38820], R3 ;  /* 0x03882003000075a7 */ /* 0x001064000800017f */
[----:B-1----:R-:W-:Y:S05]  /*11e90*/  @!P0 NANOSLEEP.SYNCS 0x989680 ;  /* 0x009896800000895d */ /* 0x002fea0003900000 */
[----:B------:R-:W1:Y:S02]  /*11ea0*/  @!P0 SYNCS.PHASECHK.TRANS64 P0, [R0+URZ+0x38820], R3 ;  /* 0x03882003000085a7 */ /* 0x000e64000800007f */
[----:B-1----:R-:W-:Y:S05]  /*11eb0*/  @!P0 BRA `(.L_x_127) ;  /* 0xfffffffc00f08947 */ /* 0x002fea000383ffff */
[----:B------:R-:W-:Y:S05]  /*11ec0*/  BRA `(.L_x_171) ;  /* 0xffffffe800c07947 */ /* 0x000fea000383ffff */
.L_x_128:
[----:B------:R-:W1:Y:S01]  /*11ed0*/  S2R R2, SR_TID.X ;  /* 0x0000000000027919 */ /* 0x000e620000002100 */
        /* <DEDUP_REMOVED lines=10> */
.L_x_173:
[----:B------:R-:W-:Y:S05]  /*11f80*/  BSYNC B0 ;  /* 0x0000000000007941 */ /* 0x000fea0003800000 */
.L_x_172:
[----:B------:R-:W-:Y:S05]  /*11f90*/  BRA `(.L_x_174) ;  /* 0xffffffe800a87947 */ /* 0x000fea000383ffff */
.L_x_131:
[----:B------:R-:W-:Y:S01]  /*11fa0*/  BSSY B1, `(.L_x_175) ;  /* 0x0000006000017945 */ /* 0x000fe20003800000 */
[----:B------:R-:W-:-:S07]  /*11fb0*/  IMAD.MOV.U32 R15, RZ, RZ, -0x1 ;  /* 0xffffffffff0f7424 */ /* 0x000fce00078e00ff */
[----:B01----:R-:W-:Y:S05]  /*11fc0*/  WARPSYNC.COLLECTIVE R15, `(.L_x_176) ;  /* 0x000000000f0c7348 */ /* 0x003fea0003c00000 */
[----:B------:R-:W-:Y:S02]  /*11fd0*/  ELECT P6, UR62, PT ;  /* 0x00000000003e782f */ /* 0x000fe400038c0000 */
[----:B------:R-:W-:Y:S01]  /*11fe0*/  MOV R14, UR62 ;  /* 0x0000003e000e7c02 */ /* 0x000fe20008000f00 */
[----:B01----:R-:W-:Y:S10]  /*11ff0*/  ENDCOLLECTIVE ;  /* 0x000000000000791b */ /* 0x003ff40003800000 */
.L_x_176:
[----:B------:R-:W-:Y:S05]  /*12000*/  BSYNC B1 ;  /* 0x0000000000017941 */ /* 0x000fea0003800000 */
.L_x_175:
[----:B------:R-:W-:Y:S05]  /*12010*/  BRA `(.L_x_177) ;  /* 0xffffffe800a07947 */ /* 0x000fea000383ffff */
.L_x_133:
[----:B0-----:R0:W1:Y:S02]  /*12020*/  SYNCS.PHASECHK.TRANS64.TRYWAIT P0, [R6+URZ], R5 ;  /* 0x00000005060075a7 */ /* 0x001064000800017f */
[----:B-1----:R-:W-:Y:S05]  /*12030*/  @!P0 NANOSLEEP.SYNCS 0x989680 ;  /* 0x009896800000895d */ /* 0x002fea0003900000 */
[----:B------:R-:W1:Y:S02]  /*12040*/  @!P0 SYNCS.PHASECHK.TRANS64 P0, [R6+URZ], R5 ;  /* 0x00000005060085a7 */ /* 0x000e64000800007f */
[----:B-1----:R-:W-:Y:S05]  /*12050*/  @!P0 BRA `(.L_x_133) ;  /* 0xfffffffc00f08947 */ /* 0x002fea000383ffff */
[----:B------:R-:W-:Y:S05]  /*12060*/  BRA `(.L_x_178) ;  /* 0xffffffe800e07947 */ /* 0x000fea000383ffff */
.L_x_134:
[----:B-1----:R1:W2:Y:S02]  /*12070*/  SYNCS.PHASECHK.TRANS64.TRYWAIT P0, [R3+URZ], R2 ;  /* 0x00000002030075a7 */ /* 0x0022a4000800017f */
[----:B--2---:R-:W-:Y:S05]  /*12080*/  @!P0 NANOSLEEP.SYNCS 0x989680 ;  /* 0x009896800000895d */ /* 0x004fea0003900000 */
[----:B------:R-:W2:Y:S02]  /*12090*/  @!P0 SYNCS.PHASECHK.TRANS64 P0, [R3+URZ], R2 ;  /* 0x00000002030085a7 */ /* 0x000ea4000800007f */
[----:B--2---:R-:W-:Y:S05]  /*120a0*/  @!P0 BRA `(.L_x_134) ;  /* 0xfffffffc00f08947 */ /* 0x004fea000383ffff */
[----:B------:R-:W-:Y:S05]  /*120b0*/  BRA `(.L_x_179) ;  /* 0xffffffe800d47947 */ /* 0x000fea000383ffff */
.L_x_136:
[----:B-1----:R1:W2:Y:S02]  /*120c0*/  SYNCS.PHASECHK.TRANS64.TRYWAIT P0, [R18+URZ], R5 ;  /* 0x00000005120075a7 */ /* 0x0022a4000800017f */
[----:B--2---:R-:W-:Y:S05]  /*120d0*/  @!P0 NANOSLEEP.SYNCS 0x989680 ;  /* 0x009896800000895d */ /* 0x004fea0003900000 */
[----:B------:R-:W2:Y:S02]  /*120e0*/  @!P0 SYNCS.PHASECHK.TRANS64 P0, [R18+URZ], R5 ;  /* 0x00000005120085a7 */ /* 0x000ea4000800007f */
[----:B--2---:R-:W-:Y:S05]  /*120f0*/  @!P0 BRA `(.L_x_136) ;  /* 0xfffffffc00f08947 */ /* 0x004fea000383ffff */
[----:B------:R-:W-:Y:S05]  /*12100*/  BRA `(.L_x_180) ;  /* 0xffffffe800d87947 */ /* 0x000fea000383ffff */
.L_x_181:
[----:B------:R-:W-:-:S00]  /*12110*/  BRA `(.L_x_181) ;  /* 0xfffffffc00fc7947 */ /* 0x000fc0000383ffff */
[----:B------:R-:W-:-:S00]  /*12120*/  NOP ;  /* 0x0000000000007918 */ /* 0x000fc00000000000 */
        /* <DEDUP_REMOVED lines=13> */
.L_x_15293:


//--------------------- .text._ZN7cutlass13device_kernelIN5flash11enable_sm90INS1_16FlashAttnFwdSm90INS1_25CollectiveMainloopFwdSm90ILi2EN4cute5tupleIJNS5_1CILi2EEENS7_ILi1EEES9_EEENS6_IJNS7_ILi128EEENS7_ILi80EEENS7_ILi256EEEEEELi256ENS_10bfloat16_tEfNS_4arch4Sm90ELb0ELb0ELb0ELb0ELb0ELb0ELb0ELb1ELb1ELb1ELb0ELb0EEENS1_21CollectiveEpilogueFwdINS6_IJSB_SD_SC_EEESA_SF_SH_Li256ELb0ELb1ELb0ELb0EEENS1_29StaticPersistentTileSchedulerILb0EEEEEEEEEvNT_6ParamsE --------------------------
	.section	.text._ZN7cutlass13device_kernelIN5flash11enable_sm90INS1_16FlashAttnFwdSm90INS1_25CollectiveMainloopFwdSm90ILi2EN4cute5tupleIJNS5_1CILi2EEENS7_ILi1EEES9_EEENS6_IJNS7_ILi128EEENS7_ILi80EEENS7_ILi256EEEEEELi256ENS_10bfloat16_tEfNS_4arch4Sm90ELb0ELb0ELb0ELb0ELb0ELb0ELb0ELb1ELb1ELb1ELb0ELb0EEENS1_21CollectiveEpilogueFwdINS6_IJSB_SD_SC_EEESA_SF_SH_Li256ELb0ELb1ELb0ELb0EEENS1_29StaticPersistentTileSchedulerILb0EEEEEEEEEvNT_6ParamsE,"ax",@progbits
	.align	128
.text._ZN7cutlass13device_kernelIN5flash11enable_sm90INS1_16FlashAttnFwdSm90INS1_25CollectiveMainloopFwdSm90ILi2EN4cute5tupleIJNS5_1CILi2EEENS7_ILi1EEES9_EEENS6_IJNS7_ILi128EEENS7_ILi80EEENS7_ILi256EEEEEELi256ENS_10bfloat16_tEfNS_4arch4Sm90ELb0ELb0ELb0ELb0ELb0ELb0ELb0ELb1ELb1ELb1ELb0ELb0EEENS1_21CollectiveEpilogueFwdINS6_IJSB_SD_SC_EEESA_SF_SH_Li256ELb0ELb1ELb0ELb0EEENS1_29StaticPersistentTileSchedulerILb0EEEEEEEEEvNT_6ParamsE:
        .type           _ZN7cutlass13device_kernelIN5flash11enable_sm90INS1_16FlashAttnFwdSm90INS1_25CollectiveMainloopFwdSm90ILi2EN4cute5tupleIJNS5_1CILi2EEENS7_ILi1EEES9_EEENS6_IJNS7_ILi128EEENS7_ILi80EEENS7_ILi256EEEEEELi256ENS_10bfloat16_tEfNS_4arch4Sm90ELb0ELb0ELb0ELb0ELb0ELb0ELb0ELb1ELb1ELb1ELb0ELb0EEENS1_21CollectiveEpilogueFwdINS6_IJSB_SD_SC_EEESA_SF_SH_Li256ELb0ELb1ELb0ELb0EEENS1_29StaticPersistentTileSchedulerILb0EEEEEEEEEvNT_6ParamsE,@function
        .size           _ZN7cutlass13device_kernelIN5flash11enable_sm90INS1_16FlashAttnFwdSm90INS1_25CollectiveMainloopFwdSm90ILi2EN4cute5tupleIJNS5_1CILi2EEENS7_ILi1EEES9_EEENS6_IJNS7_ILi128EEENS7_ILi80EEENS7_ILi256EEEEEELi256ENS_10bfloat16_tEfNS_4arch4Sm90ELb0ELb0ELb0ELb0ELb0ELb0ELb0ELb1ELb1ELb1ELb0ELb0EEENS1_21CollectiveEpilogueFwdINS6_IJSB_SD_SC_EEESA_SF_SH_Li256ELb0ELb1ELb0ELb0EEENS1_29StaticPersistentTileSchedulerILb0EEEEEEEEEvNT_6ParamsE,(.L_x_15294 - _ZN7cutlass13device_kernelIN5flash11enable_sm90INS1_16FlashAttnFwdSm90INS1_25CollectiveMainloopFwdSm90ILi2EN4cute5tupleIJNS5_1CILi2EEENS7_ILi1EEES9_EEENS6_IJNS7_ILi128EEENS7_ILi80EEENS7_ILi256EEEEEELi256ENS_10bfloat16_tEfNS_4arch4Sm90ELb0ELb0ELb0ELb0ELb0ELb0ELb0ELb1ELb1ELb1ELb0ELb0EEENS1_21CollectiveEpilogueFwdINS6_IJSB_SD_SC_EEESA_SF_SH_Li256ELb0ELb1ELb0ELb0EEENS1_29StaticPersistentTileSchedulerILb0EEEEEEEEEvNT_6ParamsE)
        .other          _ZN7cutlass13device_kernelIN5flash11enable_sm90INS1_16FlashAttnFwdSm90INS1_25CollectiveMainloopFwdSm90ILi2EN4cute5tupleIJNS5_1CILi2EEENS7_ILi1EEES9_EEENS6_IJNS7_ILi128EEENS7_ILi80EEENS7_ILi256EEEEEELi256ENS_10bfloat16_tEfNS_4arch4Sm90ELb0ELb0ELb0ELb0ELb0ELb0ELb0ELb1ELb1ELb1ELb0ELb0EEENS1_21CollectiveEpilogueFwdINS6_IJSB_SD_SC_EEESA_SF_SH_Li256ELb0ELb1ELb0ELb0EEENS1_29StaticPersistentTileSchedulerILb0EEEEEEEEEvNT_6ParamsE,@"STO_CUDA_ENTRY STV_DEFAULT"
_ZN7cutlass13device_kernelIN5flash11enable_sm90INS1_16FlashAttnFwdSm90INS1_25CollectiveMainloopFwdSm90ILi2EN4cute5tupleIJNS5_1CILi2EEENS7_ILi1EEES9_EEENS6_IJNS7_ILi128EEENS7_ILi80EEENS7_ILi256EEEEEELi256ENS_10bfloat16_tEfNS_4arch4Sm90ELb0ELb0ELb0ELb0ELb0ELb0ELb0ELb1ELb1ELb1ELb0ELb0EEENS1_21CollectiveEpilogueFwdINS6_IJSB_SD_SC_EEESA_SF_SH_Li256ELb0ELb1ELb0ELb0EEENS1_29StaticPersistentTileSchedulerILb0EEEEEEEEEvNT_6ParamsE:
        /* <DEDUP_REMOVED lines=18> */
.L_x_183:
[----:B------:R-:W-:Y:S05]  /*0120*/  BSYNC B0 ;  /* 0x0000000000007941 */ /* 0x000fea0003800000 */
.L_x_182:
        /* <DEDUP_REMOVED lines=41> */
.L_x_184:
[----:B0-----:R-:W0:Y:S01]  /*03c0*/  S2UR UR4, SR_CTAID.Y ;  /* 0x00000000000479c3 */ /* 0x001e220000002600 */
[----:B------:R-:W3:Y:S01]  /*03d0*/  SHFL.IDX PT, R8, R2, RZ, 0x1f ;  /* 0x00001fff02087589 */ /* 0x000ee200000e0000 */
[----:B------:R-:W-:Y:S01]  /*03e0*/  ULDC UR5, c[0x0][0x154] ;  /* 0x0000550000057ab9 */ /* 0x000fe20000000800 */
[----:B------:R-:W-:-:S05]  /*03f0*/  NOP ;  /* 0x0000000000007918 */ /* 0x000fca0000000000 */
[----:B------:R-:W5:Y:S08]  /*0400*/  S2UR UR6, SR_CTAID.X ;  /* 0x00000000000679c3 */ /* 0x000f700000002500 */
[----:B------:R-:W1:Y:S01]  /*0410*/  LDC R7, c[0x0][0x148] ;  /* 0x00005200ff077b82 */ /* 0x000e620000000800 */
[----:B0-----:R-:W-:Y:S02]  /*0420*/  I2FP.F32.U32 R3, UR4 ;  /* 0x0000000400037c45 */ /* 0x001fe40008201000 */
[----:B---3--:R-:W-:-:S03]  /*0430*/  ISETP.NE.AND P0, PT, R8, RZ, PT ;  /* 0x000000ff0800720c */ /* 0x008fc60003f05270 */
[----:B------:R-:W-:Y:S01]  /*0440*/  FMUL R6, R3, UR5 ;  /* 0x0000000503067c20 */ /* 0x000fe20008400000 */
[----:B------:R-:W-:Y:S02]  /*0450*/  SHF.R.S32.HI R3, RZ, 0x1f, R0 ;  /* 0x0000001fff037819 */ /* 0x000fe40000011400 */
[----:B-----5:R-:W-:Y:S02]  /*0460*/  I2FP.F32.U32 R5, UR6 ;  /* 0x0000000600057c45 */ /* 0x020fe40008201000 */
[----:B------:R-:W-:Y:S01]  /*0470*/  LEA.HI R3, R3, R0, RZ, 0x7 ;  /* 0x0000000003037211 */ /* 0x000fe200078f38ff */
[----:B------:R-:W0:Y:S02]  /*0480*/  F2I.U32.TRUNC.NTZ R6, R6 ;  /* 0x0000000600067305 */ /* 0x000e24000020f000 */
[----:B0-----:R-:W-:-:S04]  /*0490*/  IMAD.MOV R12, RZ, RZ, -R6 ;  /* 0x000000ffff0c7224 */ /* 0x001fc800078e0a06 */
[----:B-1----:R-:W-:Y:S01]  /*04a0*/  IMAD R12, R7, R12, UR4 ;  /* 0x00000004070c7e24 */ /* 0x002fe2000f8e020c */
[----:B------:R-:W-:Y:S02]  /*04b0*/  ULDC UR4, c[0x0][0x150] ;  /* 0x0000540000047ab9 */ /* 0x000fe40000000800 */
[----:B------:R-:W-:Y:S01]  /*04c0*/  FMUL R10, R5, UR4 ;  /* 0x00000004050a7c20 */ /* 0x000fe20008400000 */
[----:B------:R-:W-:Y:S06]  /*04d0*/  @P0 BRA `(.L_x_185) ;  /* 0x0000000000480947 */ /* 0x000fec0003800000 */
[----:B------:R-:W0:Y:S01]  /*04e0*/  S2UR UR5, SR_CgaCtaId ;  /* 0x00000000000579c3 */ /* 0x000e220000008800 */
        /* <DEDUP_REMOVED lines=12> */
[----:B0-----:R0:W1:Y:S08]  /*05b0*/  SYNCS.EXCH.64 URZ, [UR8+0x38850], UR4 ;  /* 0x03885004083f75b2 */ /* 0x0010700008000100 */
[----:B------:R0:W3:Y:S01]  /*05c0*/  SYNCS.EXCH.64 URZ, [UR8+0x38860], UR6 ;  /* 0x03886006083f75b2 */ /* 0x0000e20008000100 */
[----:B------:R0:W0:Y:S01]  /*05d0*/  SYNCS.EXCH.64 URZ, [UR8+0x38858], UR4 ;  /* 0x03885804083f75b2 */ /* 0x0000220008000100 */
[----:B------:R0:W0:Y:S01]  /*05e0*/  SYNCS.EXCH.64 URZ, [UR8+0x38868], UR6 ;  /* 0x03886806083f75b2 */ /* 0x0000220008000100 */
[----:B------:R-:W-:Y:S01]  /*05f0*/  NOP ;  /* 0x0000000000007918 */ /* 0x000fe20000000000 */
.L_x_185:
[----:B------:R-:W5:Y:S01]  /*0600*/  SHFL.IDX PT, R7, R2, RZ, 0x1f ;  /* 0x00001fff02077589 */ /* 0x000f6200000e0000 */
[----:B------:R-:W-:Y:S01]  /*0610*/  LOP3.LUT R3, R3, 0xffffff80, RZ, 0xc0, !PT ;  /* 0xffffff8003037812 */ /* 0x000fe200078ec0ff */
[----:B------:R-:W0:Y:S01]  /*0620*/  LDC R11, c[0x0][0x144] ;  /* 0x00005100ff0b7b82 */ /* 0x000e220000000800 */
[----:B------:R-:W0:Y:S01]  /*0630*/  F2I.U32.TRUNC.NTZ R10, R10 ;  /* 0x0000000a000a7305 */ /* 0x000e22000020f000 */
[----:B------:R-:W-:Y:S01]  /*0640*/  SHF.R.S32.HI R9, RZ, 0x1f, R8 ;  /* 0x0000001fff097819 */ /* 0x000fe20000011408 */
[----:B------:R-:W-:Y:S01]  /*0650*/  NOP ;  /* 0x0000000000007918 */ /* 0x000fe20000000000 */
[----:B------:R-:W-:-:S05]  /*0660*/  IMAD.IADD R3, R0, 0x1, -R3 ;  /* 0x0000000100037824 */ /* 0x000fca00078e0a03 */
[----:B------:R-:W-:-:S04]  /*0670*/  SHF.R.S32.HI R6, RZ, 0x1f, R3 ;  /* 0x0000001fff067819 */ /* 0x000fc80000011403 */
[----:B------:R-:W-:-:S04]  /*0680*/  LEA.HI R6, R6, R3, RZ, 0x3 ;  /* 0x0000000306067211 */ /* 0x000fc800078f18ff */
[--C-:B------:R-:W-:Y:S02]  /*0690*/  SHF.R.S32.HI R5, RZ, 0x3, R6.reuse ;  /* 0x00000003ff057819 */ /* 0x100fe40000011406 */
[----:B------:R-:W-:Y:S02]  /*06a0*/  SHF.R.S32.HI R6, RZ, 0x1f, R6 ;  /* 0x0000001fff067819 */ /* 0x000fe40000011406 */
[----:B-----5:R-:W-:Y:S02]  /*06b0*/  ISETP.NE.AND P0, PT, R7, RZ, PT ;  /* 0x000000ff0700720c */ /* 0x020fe40003f05270 */
[----:B------:R-:W-:Y:S02]  /*06c0*/  LEA.HI R6, R6, R5, RZ, 0x2 ;  /* 0x0000000506067211 */ /* 0x000fe400078f10ff */
[----:B------:R-:W-:Y:S02]  /*06d0*/  SHF.R.S32.HI R7, RZ, 0x1f, R4 ;  /* 0x0000001fff077819 */ /* 0x000fe40000011404 */
[----:B------:R-:W-:-:S02]  /*06e0*/  LOP3.LUT R6, R6, 0xfffffffc, RZ, 0xc0, !PT ;  /* 0xfffffffc06067812 */ /* 0x000fc400078ec0ff */
[----:B------:R-:W-:-:S05]  /*06f0*/  LEA.HI R7, R7, R4, RZ, 0x2 ;  /* 0x0000000407077211 */ /* 0x000fca00078f10ff */
[----:B------:R-:W-:Y:S05]  /*0700*/  @P0 BRA `(.L_x_186) ;  /* 0x0000000000480947 */ /* 0x000fea0003800000 */
[----:B0-----:R-:W0:Y:S01]  /*0710*/  S2UR UR5, SR_CgaCtaId ;  /* 0x00000000000579c3 */ /* 0x001e220000008800 */
[----:B------:R-:W-:Y:S01]  /*0720*/  UMOV UR4, 0x400 ;  /* 0x0000040000047882 */ /* 0x000fe20000000000 */
[----:B------:R-:W-:Y:S01]  /*0730*/  UMOV UR6, 0x1 ;  /* 0x0000000100067882 */ /* 0x000fe20000000000 */
[----:B------:R-:W-:Y:S01]  /*0740*/  UMOV UR9, 0x2 ;  /* 0x0000000200097882 */ /* 0x000fe20000000000 */
[----:B------:R-:W-:-:S04]  /*0750*/  UIADD3 UR6, -UR6, 0x100000, URZ ;  /* 0x0010000006067890 */ /* 0x000fc8000fffe13f */
[----:B------:R-:W-:Y:S02]  /*0760*/  USHF.L.U32 UR7, UR6, 0xb, URZ ;  /* 0x0000000b06077899 */ /* 0x000fe4000800063f */
[----:B------:R-:W-:Y:S01]  /*0770*/  USHF.L.U32 UR6, UR6, 0x1, URZ ;  /* 0x0000000106067899 */ /* 0x000fe2000800063f */
[----:B------:R-:W-:Y:S01]  /*0780*/  ELECT P0, URZ, PT ;  /* 0x00000000003f782f */ /* 0x000fe20003800000 */
[----:B0-----:R-:W-:Y:S02]  /*0790*/  ULEA UR8, UR5, UR4, 0x18 ;  /* 0x0000000405087291 */ /* 0x001fe4000f8ec03f */
[----:B------:R-:W-:-:S04]  /*07a0*/  UIADD3 UR4, -UR9, 0x100000, URZ ;  /* 0x0010000009047890 */ /* 0x000fc8000fffe13f */
[----:B------:R-:W-:Y:S02]  /*07b0*/  USHF.L.U32 UR5, UR4, 0xb, URZ ;  /* 0x0000000b04057899 */ /* 0x000fe4000800063f */
[----:B------:R-:W-:Y:S01]  /*07c0*/  USHF.L.U32 UR4, UR4, 0x1, URZ ;  /* 0x0000000104047899 */ /* 0x000fe2000800063f */
[----:B------:R-:W0:Y:S03]  /*07d0*/  FENCE.VIEW.ASYNC.S ;  /* 0x00000000000073c6 */ /* 0x000e260000000000 */
[----:B0-----:R0:W0:Y:S08]  /*07e0*/  SYNCS.EXCH.64 URZ, [UR8+0x38870], UR6 ;  /* 0x03887006083f75b2 */ /* 0x0010300008000100 */
[----:B------:R0:W0:Y:S01]  /*07f0*/  SYNCS.EXCH.64 URZ, [UR8+0x38880], UR4 ;  /* 0x03888004083f75b2 */ /* 0x0000220008000100 */
[----:B------:R0:W0:Y:S01]  /*0800*/  SYNCS.EXCH.64 URZ, [UR8+0x38878], UR6 ;  /* 0x03887806083f75b2 */ /* 0x0000220008000100 */
[----:B------:R0:W0:Y:S01]  /*0810*/  SYNCS.EXCH.64 URZ, [UR8+0x38888], UR4 ;  /* 0x03888804083f75b2 */ /* 0x0000220008000100 */
[----:B------:R-:W-:Y:S01]  /*0820*/  NOP ;  /* 0x0000000000007918 */ /* 0x000fe20000000000 */
.L_x_186:
[----:B------:R-:W5:Y:S01]  /*0830*/  SHFL.IDX PT, R13, R2, RZ, 0x1f ;  /* 0x00001fff020d7589 */ /* 0x000f6200000e0000 */
[----:B0-----:R-:W0:Y:S01]  /*0840*/  S2UR UR4, SR_CTAID.X ;  /* 0x00000000000479c3 */ /* 0x001e220000002500 */
[----:B------:R-:W-:Y:S01]  /*0850*/  LOP3.LUT R7, R7, 0x3ffffffc, RZ, 0xc0, !PT ;  /* 0x3ffffffc07077812 */ /* 0x000fe200078ec0ff */
[----:B------:R-:W-:Y:S01]  /*0860*/  IMAD.IADD R6, R5, 0x1, -R6 ;  /* 0x0000000105067824 */ /* 0x000fe200078e0a06 */
[----:B------:R-:W-:Y:S01]  /*0870*/  LEA.HI R9, R9, R8, RZ, 0x2 ;  /* 0x0000000809097211 */ /* 0x000fe200078f10ff */
[----:B------:R-:W-:Y:S01]  /*0880*/  IMAD.MOV R10, RZ, RZ, -R10 ;  /* 0x000000ffff0a7224 */ /* 0x000fe200078e0a0a */
[----:B------:R-:W-:Y:S01]  /*0890*/  NOP ;  /* 0x0000000000007918 */ /* 0x000fe20000000000 */
[----:B------:R-:W-:Y:S01]  /*08a0*/  IMAD.IADD R7, R4, 0x1, -R7 ;  /* 0x0000000104077824 */ /* 0x000fe200078e0a07 */
[----:B------:R-:W-:-:S03]  /*08b0*/  LOP3.LUT R9, R9, 0x3ffffffc, RZ, 0xc0, !PT ;  /* 0x3ffffffc09097812 */ /* 0x000fc600078ec0ff */
[--C-:B------:R-:W-:Y:S02]  /*08c0*/  IMAD R7, R7, 0x4, R6.reuse ;  /* 0x0000000407077824 */ /* 0x100fe400078e0206 */
[----:B------:R-:W-:Y:S02]  /*08d0*/  IMAD.IADD R9, R8, 0x1, -R9 ;  /* 0x0000000108097824 */ /* 0x000fe400078e0a09 */
[----:B------:R-:W1:Y:S01]  /*08e0*/  LDC R8, c[0x0][0x140] ;  /* 0x00005000ff087b82 */ /* 0x000e620000000800 */
[----:B------:R-:W-:Y:S01]  /*08f0*/  LEA.HI R4, R7, R7, RZ, 0x1 ;  /* 0x0000000707047211 */ /* 0x000fe200078f08ff */
[----:B------:R-:W-:-:S03]  /*0900*/  IMAD R9, R9, 0x4, R6 ;  /* 0x0000000409097824 */ /* 0x000fc600078e0206 */
[----:B------:R-:W-:Y:S02]  /*0910*/  LOP3.LUT R4, R4, 0xfffffffe, RZ, 0xc0, !PT ;  /* 0xfffffffe04047812 */ /* 0x000fe400078ec0ff */
[----:B------:R-:W-:Y:S02]  /*0920*/  LEA.HI R5, R9, R9, RZ, 0x1 ;  /* 0x0000000909057211 */ /* 0x000fe400078f08ff */
[----:B-----5:R-:W-:Y:S01]  /*0930*/  ISETP.NE.AND P0, PT, R13, RZ, PT ;  /* 0x000000ff0d00720c */ /* 0x020fe20003f05270 */
[----:B0-----:R-:W-:Y:S02]  /*0940*/  IMAD R11, R11, R10, UR4 ;  /* 0x000000040b0b7e24 */ /* 0x001fe4000f8e020a */
[----:B------:R-:W-:-:S05]  /*0950*/  IMAD.IADD R4, R7, 0x1, -R4 ;  /* 0x0000000107047824 */ /* 0x000fca00078e0a04 */
[----:B------:R-:W-:Y:S02]  /*0960*/  ISETP.NE.AND P5, PT, R4, R11, PT ;  /* 0x0000000b0400720c */ /* 0x000fe40003fa5270 */
[----:B------:R-:W-:-:S05]  /*0970*/  LOP3.LUT R4, R5, 0xfffffffe, RZ, 0xc0, !PT ;  /* 0xfffffffe05047812 */ /* 0x000fca00078ec0ff */
[----:B------:R-:W-:Y:S01]  /*0980*/  IMAD.IADD R4, R9, 0x1, -R4 ;  /* 0x0000000109047824 */ /* 0x000fe200078e0a04 */
        /* <DEDUP_REMOVED lines=19> */
.L_x_187:
[----:B------:R-:W5:Y:S01]  /*0ac0*/  SHFL.IDX PT, R6, R2, RZ, 0x1f ;  /* 0x00001fff02067589 */ /* 0x000f6200000e0000 */
[----:B------:R-:W-:Y:S01]  /*0ad0*/  ISETP.NE.AND P2, PT, R4, R11, PT ;  /* 0x0000000b0400720c */ /* 0x000fe20003f45270 */
[----:B------:R-:W-:Y:S01]  /*0ae0*/  IMAD.SHL.U32 R4, R7, 0x4, RZ ;  /* 0x0000000407047824 */ /* 0x000fe200078e00ff */
[----:B------:R-:W-:Y:S01]  /*0af0*/  LOP3.LUT P0, RZ, R3, 0x7, RZ, 0xc0, !PT ;  /* 0x0000000703ff7812 */ /* 0x000fe2000780c0ff */
[----:B------:R-:W-:Y:S01]  /*0b00*/  IMAD.SHL.U32 R22, R9, 0x4, RZ ;  /* 0x0000000409167824 */ /* 0x000fe200078e00ff */
[----:B-1----:R-:W-:Y:S01]  /*0b10*/  ISETP.EQ.U32.AND P1, PT, R8, 0x1, PT ;  /* 0x000000010800780c */ /* 0x002fe20003f22070 */
[----:B------:R-:W-:Y:S01]  /*0b20*/  IMAD.MOV.U32 R19, RZ, RZ, 0x1 ;  /* 0x00000001ff137424 */ /* 0x000fe200078e00ff */
[----:B------:R-:W-:Y:S01]  /*0b30*/  LOP3.LUT R23, R7, 0xc, R4, 0x78, !PT ;  /* 0x0000000c07177812 */ /* 0x000fe200078e7804 */
[----:B------:R-:W-:Y:S01]  /*0b40*/  IMAD.MOV.U32 R18, RZ, RZ, 0x1 ;  /* 0x00000001ff127424 */ /* 0x000fe200078e00ff */
[----:B------:R-:W-:Y:S01]  /*0b50*/  LOP3.LUT R22, R9, 0xc, R22, 0x78, !PT ;  /* 0x0000000c09167812 */ /* 0x000fe200078e7816 */
[----:B------:R-:W-:Y:S01]  /*0b60*/  NOP ;  /* 0x0000000000007918 */ /* 0x000fe20000000000 */
[----:B------:R-:W-:-:S02]  /*0b70*/  @P5 LEA.HI R4, R23, R23, RZ, 0x1 ;  /* 0x0000001717045211 */ /* 0x000fc400078f08ff */
[----:B------:R-:W-:Y:S02]  /*0b80*/  ISETP.LT.U32.AND P4, PT, R23, 0x2, !P0 ;  /* 0x000000021700780c */ /* 0x000fe40004781070 */
[----:B------:R-:W-:Y:S02]  /*0b90*/  @P5 SHF.R.S32.HI R4, RZ, 0x1, R4 ;  /* 0x00000001ff045819 */ /* 0x000fe40000011404 */
[----:B------:R-:W-:Y:S02]  /*0ba0*/  @P2 LEA.HI R5, R22, R22, RZ, 0x1 ;  /* 0x0000001616052211 */ /* 0x000fe400078f08ff */
[----:B------:R-:W-:Y:S02]  /*0bb0*/  @P5 ISETP.NE.AND P6, PT, R4, R12, PT ;  /* 0x0000000c0400520c */ /* 0x000fe40003fc5270 */
[----:B------:R-:W-:Y:S02]  /*0bc0*/  SEL R4, RZ, 0x1, !P4 ;  /* 0x00000001ff047807 */ /* 0x000fe40006000000 */
[----:B------:R-:W-:-:S02]  /*0bd0*/  @P2 SHF.R.S32.HI R5, RZ, 0x1, R5 ;  /* 0x00000001ff052819 */ /* 0x000fc40000011405 */
[----:B-----5:R-:W-:Y:S02]  /*0be0*/  ISETP.NE.AND P4, PT, R6, RZ, PT ;  /* 0x000000ff0600720c */ /* 0x020fe40003f85270 */
[----:B------:R-:W-:Y:S02]  /*0bf0*/  @P2 ISETP.NE.AND P3, PT, R5, R12, PT ;  /* 0x0000000c0500220c */ /* 0x000fe40003f65270 */
[----:B------:R-:W-:Y:S02]  /*0c00*/  @P5 SEL R19, RZ, 0x1, P6 ;  /* 0x00000001ff135807 */ /* 0x000fe40003000000 */
[----:B------:R-:W-:Y:S02]  /*0c10*/  ISETP.LT.U32.AND P0, PT, R22, 0x2, !P0 ;  /* 0x000000021600780c */ /* 0x000fe40004701070 */
[----:B------:R-:W-:Y:S02]  /*0c20*/  LOP3.LUT R19, R19, R4, RZ, 0xc0, !PT ;  /* 0x0000000413137212 */ /* 0x000fe400078ec0ff */
[----:B------:R-:W-:-:S02]  /*0c30*/  SEL R3, RZ, 0x1, !P0 ;  /* 0x00000001ff037807 */ /* 0x000fc40004000000 */
[----:B------:R-:W-:Y:S01]  /*0c40*/  @P2 SEL R18, RZ, 0x1, P3 ;  /* 0x00000001ff122807 */ /* 0x000fe20001800000 */
[----:B------:R-:W-:Y:S06]  /*0c50*/  @P4 BRA `(.L_x_188) ;  /* 0x0000000000484947 */ /* 0x000fec0003800000 */
        /* <DEDUP_REMOVED lines=17> */
[----:B-1----:R-:W-:Y:S01]  /*0d70*/  NOP ;  /* 0x0000000000007918 */ /* 0x002fe20000000000 */
.L_x_188:
[----:B------:R-:W-:Y:S01]  /*0d80*/  LOP3.LUT R18, R18, R3, RZ, 0xc0, !PT ;  /* 0x0000000312127212 */ /* 0x000fe200078ec0ff */
[----:B------:R-:W-:Y:S01]  /*0d90*/  NOP ;  /* 0x0000000000007918 */ /* 0x000fe20000000000 */
[----:B------:R-:W-:Y:S05]  /*0da0*/  @!P1 BRA `(.L_x_189) ;  /* 0x0000000000089947 */ /* 0x000fea0003800000 */
[----:B0-234-:R-:W-:Y:S01]  /*0db0*/  UCGABAR_ARV ;  /* 0x00000000000079c7 */ /* 0x01dfe20008000000 */
[----:B------:R-:W-:Y:S05]  /*0dc0*/  BRA `(.L_x_190) ;  /* 0x0000000000047947 */ /* 0x000fea0003800000 */
.L_x_189:
[----:B0-234-:R-:W-:Y:S01]  /*0dd0*/  NOP ;  /* 0x0000000000007918 */ /* 0x01dfe20000000000 */
.L_x_190:
[----:B------:R-:W-:Y:S05]  /*0de0*/  @!P1 BRA `(.L_x_191) ;  /* 0x00000000000c9947 */ /* 0x000fea0003800000 */
[----:B------:R-:W-:Y:S01]  /*0df0*/  UCGABAR_WAIT ;  /* 0x0000000000007dc7 */ /* 0x000fe20008000000 */
[----:B------:R-:W-:Y:S01]  /*0e00*/  CCTL.IVALL ;  /* 0x00000000ff00798f */ /* 0x000fe20002000000 */
[----:B------:R-:W-:Y:S05]  /*0e10*/  BRA `(.L_x_192) ;  /* 0x0000000000047947 */ /* 0x000fea0003800000 */
.L_x_191:
[----:B------:R-:W-:Y:S06]  /*0e20*/  BAR.SYNC.DEFER_BLOCKING 0x0 ;  /* 0x0000000000007b1d */ /* 0x000fec0000010000 */
.L_x_192:
[----:B------:R-:W-:Y:S01]  /*0e30*/  UMOV UR4, 0x1 ;  /* 0x0000000100047882 */ /* 0x000fe20000000000 */
[----:B------:R-:W-:Y:S01]  /*0e40*/  PLOP3.LUT P0, PT, PT, PT, UP0, 0x80, 0x0 ;  /* 0x000000000000781c */ /* 0x000fe20003f0f008 */
[----:B------:R-:W-:-:S06]  /*0e50*/  USEL UR4, UR4, 0x2, !UP0 ;  /* 0x0000000204047887 */ /* 0x000fcc000c000000 */
[----:B------:R-:W-:-:S05]  /*0e60*/  IMAD.U32 R3, RZ, RZ, UR4 ;  /* 0x00000004ff037e24 */ /* 0x000fca000f8e00ff */
[----:B------:R0:W-:Y:S01]  /*0e70*/  STL [R1+0x30], R3 ;  /* 0x0000300301007387 */ /* 0x0001e20000100800 */
[----:B------:R-:W-:Y:S05]  /*0e80*/  @!P0 BRA `(.L_x_193) ;  /* 0x000000b000508947 */ /* 0x000fea0003800000 */
.L_x_194:
        /* <DEDUP_REMOVED lines=72> */
.L_x_227:
        /* <DEDUP_REMOVED lines=35> */
[----:B------:R-:W-:Y:S01]  /*1540*/  IMAD.U32 R218, RZ, RZ, UR10 ;  /* 0x0000000affda7e24 */ /* 0x000fe2000f8e00ff */
        /* <DEDUP_REMOVED lines=8> */
[----:B--2---:R-:W-:Y:S06]  /*15d0*/  @!P0 BRA `(.L_x_195) ;  /* 0x0000000000408947 */ /* 0x004fec0003800000 */
        /* <DEDUP_REMOVED lines=16> */
.L_x_195:
        /* <DEDUP_REMOVED lines=9> */
.L_x_336:
[----:B------:R-:W-:Y:S05]  /*1770*/  @!P0 BRA `(.L_x_197) ;  /* 0x0000000000048947 */ /* 0x000fea0003800000 */
[----:B------:R-:W-:Y:S01]  /*1780*/  BPT.TRAP 0x1 ;  /* 0x000000040000795c */ /* 0x000fe20000300000 */
.L_x_197:
        /* <DEDUP_REMOVED lines=8> */
.L_x_198:
[----:B-1----:R-:W-:Y:S05]  /*1810*/  @P1 BRA `(.L_x_199) ;  /* 0x0000000000081947 */ /* 0x002fea0003800000 */
[----:B------:R-:W1:Y:S02]  /*1820*/  SYNCS.PHASECHK.TRANS64.TRYWAIT P1, [R0+URZ+0x38830], R3 ;  /* 0x03883003000075a7 */ /* 0x000e64000802017f */
[----:B-1----:R-:W-:Y:S05]  /*1830*/  @!P1 BRA `(.L_x_200) ;  /* 0x000000fc00689947 */ /* 0x002fea0003800000 */
.L_x_199:
[----:B------:R-:W-:Y:S05]  /*1840*/  WARPSYNC.ALL ;  /* 0x0000000000007948 */ /* 0x000fea0003800000 */
[----:B------:R-:W-:Y:S01]  /*1850*/  UIADD3 UR36, UR36, 0x24400, URZ ;  /* 0x0002440024247890 */ /* 0x000fe2000fffe03f */
[----:B------:R-:W-:Y:S01]  /*1860*/  WARPGROUP.ARRIVE ;  /* 0x00000000000079c5 */ /* 0x000fe20000000000 */
[----:B------:R-:W-:Y:S02]  /*1870*/  ULOP3.LUT UR5, UR37, 0x10000, URZ, 0xfc, !UPT ;  /* 0x0001000025057892 */ /* 0x000fe4000f8efc3f */
[----:B------:R-:W-:Y:S01]  /*1880*/  USHF.R.U32.HI UR36, URZ, 0x4, UR36 ;  /* 0x000000043f247899 */ /* 0x000fe20008011624 */
[----:B------:R-:W-:Y:S01]  /*1890*/  UMOV UR17, 0x40000040 ;  /* 0x4000004000117882 */ /* 0x000fe20000000000 */
[----:B------:R-:W-:-:S02]  /*18a0*/  UMOV UR19, 0x40000040 ;  /* 0x4000004000137882 */ /* 0x000fc40000000000 */
[----:B------:R-:W-:Y:S01]  /*18b0*/  ULOP3.LUT UR36, UR36, 0x3fff, URZ, 0xc0, !UPT ;  /* 0x00003fff24247892 */ /* 0x000fe2000f8ec03f */
[----:B------:R-:W-:Y:S01]  /*18c0*/  IMAD.U32 R13, RZ, RZ, UR17 ;  /* 0x00000011ff0d7e24 */ /* 0x000fe2000f8e00ff */
[----:B------:R-:W-:Y:S01]  /*18d0*/  UMOV UR16, UR5 ;  /* 0x0000000500107c82 */ /* 0x000fe20008000000 */
[----:B------:R-:W-:Y:S01]  /*18e0*/  UMOV UR9, UR17 ;  /* 0x0000001100097c82 */ /* 0x000fe20008000000 */
[----:B------:R-:W-:Y:S01]  /*18f0*/  ULOP3.LUT UR4, UR36, 0x10000, URZ, 0xfc, !UPT ;  /* 0x0001000024047892 */ /* 0x000fe2000f8efc3f */
[----:B------:R-:W-:Y:S01]  /*1900*/  IMAD.U32 R12, RZ, RZ, UR16 ;  /* 0x00000010ff0c7e24 */ /* 0x000fe2000f8e00ff */
[----:B------:R-:W-:Y:S01]  /*1910*/  UMOV UR8, UR16 ;  /* 0x0000001000087c82 */ /* 0x000fe20008000000 */
[----:B------:R-:W-:Y:S01]  /*1920*/  UMOV UR11, 0x40000040 ;  /* 0x40000040000b7882 */ /* 0x000fe20000000000 */
[----:B------:R-:W-:Y:S01]  /*1930*/  UMOV UR12, UR16 ;  /* 0x00000010000c7c82 */ /* 0x000fe20008000000 */
[----:B------:R-:W-:Y:S01]  /*1940*/  UMOV UR13, UR17 ;  /* 0x00000011000d7c82 */ /* 0x000fe20008000000 */
[----:B------:R-:W-:Y:S01]  /*1950*/  IMAD.U32 R15, RZ, RZ, UR4 ;  /* 0x00000004ff0f7e24 */ /* 0x000fe2000f8e00ff */
[----:B------:R-:W-:Y:S01]  /*1960*/  UIMAD UR4, UR60, 0xa00, UR4 ;  /* 0x00000a003c0478a4 */ /* 0x000fe2000f8e0204 */
[----:B------:R-:W-:Y:S01]  /*1970*/  UMOV UR15, 0x40000040 ;  /* 0x40000040000f7882 */ /* 0x000fe20000000000 */
[----:B------:R-:W-:-:S02]  /*1980*/  UMOV UR23, 0x40000040 ;  /* 0x4000004000177882 */ /* 0x000fc40000000000 */
[----:B------:R-:W-:Y:S02]  /*1990*/  UIADD3 UR10, UR4, 0x80, URZ ;  /* 0x00000080040a7890 */ /* 0x000fe4000fffe03f */
[----:B------:R-:W-:Y:S02]  /*19a0*/  UIADD3 UR14, UR4, 0x100, URZ ;  /* 0x00000100040e7890 */ /* 0x000fe4000fffe03f */
[----:B------:R-:W-:Y:S01]  /*19b0*/  UMOV UR18, UR4 ;  /* 0x0000000400127c82 */ /* 0x000fe20008000000 */
[----:B------:R-:W-:Y:S01]  /*19c0*/  UIADD3 UR6, UR4, 0x180, URZ ;  /* 0x0000018004067890 */ /* 0x000fe2000fffe03f */
[----:B------:R-:W-:Y:S01]  /*19d0*/  HGMMA.64x16x16.F32.BF16 R56, gdesc[UR16], RZ, !UPT, gsb0 ;  /* 0x00200000103879f0 */ /* 0x000fe2000c0018ff */
[----:B------:R-:W-:Y:S01]  /*19e0*/  UIADD3 UR7, UR4, 0x200, URZ ;  /* 0x0000020004077890 */ /* 0x000fe2000fffe03f */
[----:B------:R-:W-:Y:S01]  /*19f0*/  UMOV UR19, 0x40000040 ;  /* 0x4000004000137882 */ /* 0x000fe20000000000 */
[----:B------:R-:W-:Y:S02]  /*1a00*/  UIADD3 UR22, UR4, 0x382, URZ ;  /* 0x0000038204167890 */ /* 0x000fe4000fffe03f */
[----:B------:R-:W-:Y:S01]  /*1a10*/  UIADD3 UR26, UR4, 0x384, URZ ;  /* 0x00000384041a7890 */ /* 0x000fe2000fffe03f */
[----:B------:R-:W-:Y:S01]  /*1a20*/  UMOV UR27, 0x40000040 ;  /* 0x40000040001b7882 */ /* 0x000fe20000000000 */
        /* <DEDUP_REMOVED lines=16> */
[----:B------:R-:W-:-:S02]  /*1b30*/  WARPGROUP.DEPBAR.LE gsb0, 0x0 ;  /* 0x00008000000079c5 */ /* 0x000fc40000010000 */
[----:B------:R-:W-:-:S06]  /*1b40*/  WARPGROUP.ARRIVE ;  /* 0x00000000000079c5 */ /* 0x000fcc0000000000 */
[----:B------:R-:W-:Y:S01]  /*1b50*/  HGMMA.64x16x16.F32.BF16 R48, gdesc[UR8], RZ, !UPT, gsb0 ;  /* 0x00200000083079f0 */ /* 0x000fe2000c0018ff */
[----:B------:R-:W-:Y:S01]  /*1b60*/  UMOV UR8, UR16 ;  /* 0x0000001000087c82 */ /* 0x000fe20008000000 */
[----:B------:R-:W-:Y:S01]  /*1b70*/  UMOV UR9, UR17 ;  /* 0x0000001100097c82 */ /* 0x000fe20008000000 */
[----:B------:R-:W-:Y:S01]  /*1b80*/  UMOV UR10, UR6 ;  /* 0x00000006000a7c82 */ /* 0x000fe20008000000 */
[----:B------:R-:W-:Y:S01]  /*1b90*/  UMOV UR11, 0x40000040 ;  /* 0x40000040000b7882 */ /* 0x000fe20000000000 */
[----:B------:R-:W-:Y:S01]  /*1ba0*/  UIADD3 UR6, UR5, 0x2, URZ ;  /* 0x0000000205067890 */ /* 0x000fe2000fffe03f */
[----:B------:R-:W-:Y:S02]  /*1bb0*/  WARPGROUP.DEPBAR.LE gsb0, 0x0 ;  /* 0x00008000000079c5 */ /* 0x000fe40000010000 */
[----:B------:R-:W-:-:S06]  /*1bc0*/  WARPGROUP.ARRIVE ;  /* 0x00000000000079c5 */ /* 0x000fcc0000000000 */
[----:B------:R-:W-:Y:S01]  /*1bd0*/  HGMMA.64x16x16.F32.BF16 R40, gdesc[UR12], RZ, !UPT, gsb0 ;  /* 0x002000000c2879f0 */ /* 0x000fe2000c0018ff */
[----:B------:R-:W-:Y:S01]  /*1be0*/  UIADD3 UR14, UR4, 0x102, URZ ;  /* 0x00000102040e7890 */ /* 0x000fe2000fffe03f */
[----:B------:R-:W-:Y:S01]  /*1bf0*/  UMOV UR15, 0x40000040 ;  /* 0x40000040000f7882 */ /* 0x000fe20000000000 */
[----:B------:R-:W-:Y:S02]  /*1c00*/  WARPGROUP.DEPBAR.LE gsb0, 0x0 ;  /* 0x00008000000079c5 */ /* 0x000fe40000010000 */
[----:B------:R-:W-:-:S06]  /*1c10*/  WARPGROUP.ARRIVE ;  /* 0x00000000000079c5 */ /* 0x000fcc0000000000 */
[----:B------:R-:W-:Y:S01]  /*1c20*/  HGMMA.64x16x16.F32.BF16 R32, gdesc[UR8], RZ, !UPT, gsb0 ;  /* 0x00200000082079f0 */ /* 0x000fe2000c0018ff */
[----:B------:R-:W-:Y:S01]  /*1c30*/  UMOV UR8, UR16 ;  /* 0x0000001000087c82 */ /* 0x000fe20008000000 */
[----:B------:R-:W-:Y:S01]  /*1c40*/  UMOV UR9, UR17 ;  /* 0x0000001100097c82 */ /* 0x000fe20008000000 */
[----:B------:R-:W-:Y:S01]  /*1c50*/  UMOV UR10, UR7 ;  /* 0x00000007000a7c82 */ /* 0x000fe20008000000 */
[----:B------:R-:W-:Y:S01]  /*1c60*/  UMOV UR11, 0x40000040 ;  /* 0x40000040000b7882 */ /* 0x000fe20000000000 */
[----:B------:R-:W-:Y:S01]  /*1c70*/  UMOV UR16, UR6 ;  /* 0x0000000600107c82 */ /* 0x000fe20008000000 */
[----:B------:R-:W-:Y:S01]  /*1c80*/  UIADD3 UR6, UR4, 0x2, URZ ;  /* 0x0000000204067890 */ /* 0x000fe2000fffe03f */
[----:B------:R-:W-:Y:S01]  /*1c90*/  IMAD.U32 R10, RZ, RZ, UR16 ;  /* 0x00000010ff0a7e24 */ /* 0x000fe2000f8e00ff */
[----:B------:R-:W-:Y:S01]  /*1ca0*/  UMOV UR17, 0x40000040 ;  /* 0x4000004000117882 */ /* 0x000fe20000000000 */
[----:B------:R-:W-:Y:S01]  /*1cb0*/  UMOV UR12, UR16 ;  /* 0x00000010000c7c82 */ /* 0x000fe20008000000 */
[----:B------:R-:W-:Y:S01]  /*1cc0*/  UMOV UR13, UR17 ;  /* 0x00000011000d7c82 */ /* 0x000fe20008000000 */
[----:B------:R-:W-:Y:S01]  /*1cd0*/  UIADD3 UR7, UR4, 0x202, URZ ;  /* 0x0000020204077890 */ /* 0x000fe2000fffe03f */
[----:B------:R-:W-:Y:S01]  /*1ce0*/  IMAD.U32 R11, RZ, RZ, UR17 ;  /* 0x00000011ff0b7e24 */ /* 0x000fe2000f8e00ff */
[----:B------:R-:W-:Y:S01]  /*1cf0*/  UMOV UR18, UR6 ;  /* 0x0000000600127c82 */ /* 0x000fe20008000000 */
[----:B------:R-:W-:Y:S01]  /*1d00*/  UIADD3 UR6, UR4, 0x182, URZ ;  /* 0x0000018204067890 */ /* 0x000fe2000fffe03f */
[----:B------:R-:W-:-:S02]  /*1d10*/  WARPGROUP.DEPBAR.LE gsb0, 0x0 ;  /* 0x00008000000079c5 */ /* 0x000fc40000010000 */
        /* <DEDUP_REMOVED lines=9> */
[----:B------:R-:W-:Y:S02]  /*1db0*/  UMOV UR19, 0x40000040 ;  /* 0x4000004000137882 */ /* 0x000fe40000000000 */
        /* <DEDUP_REMOVED lines=66> */
[----:B------:R-:W-:Y:S02]  /*21e0*/  UIADD3 UR8, UR5, 0x6, URZ ;  /* 0x0000000605087890 */ /* 0x000fe4000fffe03f */
[----:B------:R-:W-:Y:S01]  /*21f0*/  UIADD3 UR10, UR4, 0x6, URZ ;  /* 0x00000006040a7890 */ /* 0x000fe2000fffe03f */
[----:B------:R-:W-:Y:S01]  /*2200*/  UMOV UR9, 0x40000040 ;  /* 0x4000004000097882 */ /* 0x000fe20000000000 */
[----:B------:R-:W-:Y:S01]  /*2210*/  UMOV UR11, 0x40000040 ;  /* 0x40000040000b7882 */ /* 0x000fe20000000000 */
        /* <DEDUP_REMOVED lines=23> */
[----:B01----:R-:W-:Y:S02]  /*2390*/  MOV R3, UR12 ;  /* 0x0000000c00037c02 */ /* 0x003fe40008000f00 */
[----:B------:R-:W-:Y:S01]  /*23a0*/  MOV R2, UR13 ;  /* 0x0000000d00027c02 */ /* 0x000fe20008000f00 */
[----:B------:R-:W-:-:S02]  /*23b0*/  WARPGROUP.DEPBAR.LE gsb0, 0x0 ;  /* 0x00008000000079c5 */ /* 0x000fc40000010000 */
        /* <DEDUP_REMOVED lines=30> */
[----:B------:R-:W-:Y:S02]  /*25a0*/  MOV R4, UR17 ;  /* 0x0000001100047c02 */ /* 0x000fe40008000f00 */
        /* <DEDUP_REMOVED lines=10> */
[----:B------:R-:W-:Y:S01]  /*2650*/  UMOV UR13, 0x40000040 ;  /* 0x40000040000d7882 */ /* 0x000fe20000000000 */
[----:B------:R-:W-:Y:S01]  /*2660*/  UMOV UR15, 0x40000040 ;  /* 0x40000040000f7882 */ /* 0x000fe20000000000 */
[----:B------:R-:W-:Y:S01]  /*2670*/  IMAD.U32 R7, RZ, RZ, UR13 ;  /* 0x0000000dff077e24 */ /* 0x000fe2000f8e00ff */
        /* <DEDUP_REMOVED lines=257> */
[----:B------:R-:W-:-:S07]  /*3690*/  UIADD3 UR5, UR5, 0xc06, URZ ;  /* 0x00000c0605057890 */ /* 0x000fce000fffe03f */
[----:B------:R-:W-:Y:S01]  /*36a0*/  UMOV UR12, UR5 ;  /* 0x00000005000c7c82 */ /* 0x000fe20008000000 */
[----:B------:R-:W-:Y:S01]  /*36b0*/  UIADD3 UR5, UR4, 0x786, URZ ;  /* 0x0000078604057890 */ /* 0x000fe2000fffe03f */
[----:B------:R-:W-:Y:S01]  /*36c0*/  IMAD.U32 R6, RZ, RZ, UR12 ;  /* 0x0000000cff067e24 */ /* 0x000fe2000f8e00ff */
[----:B------:R-:W-:-:S05]  /*36d0*/  UMOV UR16, UR12 ;  /* 0x0000000c00107c82 */ /* 0x000fca0008000000 */
        /* <DEDUP_REMOVED lines=40> */
[----:B------:R-:W-:-:S07]  /*3960*/  UIADD3 UR7, UR4, 0x806, URZ ;  /* 0x0000080604077890 */ /* 0x000fce000fffe03f */
        /* <DEDUP_REMOVED lines=11> */
[----:B------:R-:W-:Y:S01]  /*3a20*/  UMOV UR5, UR15 ;  /* 0x0000000f00057c82 */ /* 0x000fe20008000000 */
[----:B------:R-:W-:Y:S02]  /*3a30*/  R2UR UR13, R2 ;  /* 0x00000000020d72ca */ /* 0x000fe400000e0000 */
[----:B------:R-:W-:Y:S01]  /*3a40*/  R2UR UR12, R3 ;  /* 0x00000000030c72ca */ /* 0x000fe200000e0000 */
[----:B------:R-:W-:Y:S02]  /*3a50*/  WARPGROUP.DEPBAR.LE gsb0, 0x0 ;  /* 0x00008000000079c5 */ /* 0x000fe40000010000 */
[----:B------:R-:W-:-:S06]  /*3a60*/  WARPGROUP.ARRIVE ;  /* 0x00000000000079c5 */ /* 0x000fcc0000000000 */
[----:B------:R-:W-:Y:S01]  /*3a70*/  HGMMA.64x16x16.F32.BF16 R48, gdesc[UR16], R48, gsb0 ;  /* 0x00200000103079f0 */ /* 0x000fe20008001830 */
[----:B------:R-:W-:Y:S02]  /*3a80*/  R2UR UR17, R4 ;  /* 0x00000000041172ca */ /* 0x000fe400000e0000 */
[----:B------:R-:W-:Y:S01]  /*3a90*/  R2UR UR16, R5 ;  /* 0x00000000051072ca */ /* 0x000fe200000e0000 */
        /* <DEDUP_REMOVED lines=16> */
.L_x_201:
[----:B------:R-:W-:Y:S01]  /*3ba0*/  R2UR UR4, R152 ;  /* 0x00000000980472ca */ /* 0x000fe200000e0000 */
[----:B------:R-:W-:Y:S01]  /*3bb0*/  VIADD R2, R227, UR61 ;  /* 0x0000003de3027c36 */ /* 0x000fe20008000000 */
[----:B------:R-:W-:Y:S01]  /*3bc0*/  ULDC UR5, c[0x0][0x988] ;  /* 0x0002620000057ab9 */ /* 0x000fe20000000800 */
[----:B------:R-:W-:Y:S01]  /*3bd0*/  P2R R21, PR, RZ, 0x1 ;  /* 0x00000001ff157803 */ /* 0x000fe20000000000 */
[----:B------:R-:W-:Y:S01]  /*3be0*/  UISETP.GE.AND UP0, UPT, UR61, 0x51, UPT ;  /* 0x000000513d00788c */ /* 0x000fe2000bf06270 */
[----:B------:R-:W-:Y:S02]  /*3bf0*/  CS2R R150, SRZ ;  /* 0x0000000000967805 */ /* 0x000fe4000001ff00 */
[----:B------:R-:W-:Y:S02]  /*3c00*/  CS2R R148, SRZ ;  /* 0x0000000000947805 */ /* 0x000fe4000001ff00 */
[----:B------:R-:W-:Y:S02]  /*3c10*/  CS2R R146, SRZ ;  /* 0x0000000000927805 */ /* 0x000fe4000001ff00 */
[----:B------:R-:W-:-:S02]  /*3c20*/  CS2R R144, SRZ ;  /* 0x0000000000907805 */ /* 0x000fc4000001ff00 */
[----:B------:R-:W-:Y:S02]  /*3c30*/  CS2R R142, SRZ ;  /* 0x00000000008e7805 */ /* 0x000fe4000001ff00 */
[----:B------:R-:W-:Y:S02]  /*3c40*/  CS2R R140, SRZ ;  /* 0x00000000008c7805 */ /* 0x000fe4000001ff00 */
[----:B------:R-:W-:Y:S02]  /*3c50*/  CS2R R138, SRZ ;  /* 0x00000000008a7805 */ /* 0x000fe4000001ff00 */
[----:B------:R-:W-:Y:S01]  /*3c60*/  CS2R R136, SRZ ;  /* 0x0000000000887805 */ /* 0x000fe2000001ff00 */
[----:B------:R-:W-:Y:S01]  /*3c70*/  IMAD.U32 R3, RZ, RZ, UR4 ;  /* 0x00000004ff037e24 */ /* 0x000fe2000f8e00ff */
[----:B------:R-:W-:Y:S02]  /*3c80*/  CS2R R134, SRZ ;  /* 0x0000000000867805 */ /* 0x000fe4000001ff00 */
[----:B------:R-:W-:-:S02]  /*3c90*/  CS2R R132, SRZ ;  /* 0x0000000000847805 */ /* 0x000fc4000001ff00 */
[----:B------:R-:W-:Y:S01]  /*3ca0*/  CS2R R130, SRZ ;  /* 0x0000000000827805 */ /* 0x000fe2000001ff00 */
[----:B------:R-:W-:Y:S01]  /*3cb0*/  IMAD R2, R3, -0x50, R2 ;  /* 0xffffffb003027824 */ /* 0x000fe200078e0202 */
[----:B------:R-:W-:Y:S02]  /*3cc0*/  CS2R R128, SRZ ;  /* 0x0000000000807805 */ /* 0x000fe4000001ff00 */
[----:B------:R-:W-:Y:S02]  /*3cd0*/  CS2R R126, SRZ ;  /* 0x00000000007e7805 */ /* 0x000fe4000001ff00 */
[----:B------:R-:W-:Y:S02]  /*3ce0*/  CS2R R124, SRZ ;  /* 0x00000000007c7805 */ /* 0x000fe4000001ff00 */
[----:B------:R-:W-:Y:S02]  /*3cf0*/  CS2R R122, SRZ ;  /* 0x00000000007a7805 */ /* 0x000fe4000001ff00 */
[----:B------:R-:W-:-:S02]  /*3d00*/  ISETP.GT.AND P2, PT, R2, RZ, PT ;  /* 0x000000ff0200720c */ /* 0x000fc40003f44270 */
[----:B------:R-:W-:Y:S02]  /*3d10*/  CS2R R120, SRZ ;  /* 0x0000000000787805 */ /* 0x000fe4000001ff00 */
[C---:B------:R-:W-:Y:S02]  /*3d20*/  ISETP.GT.AND P1, PT, R2.reuse, 0x1, PT ;  /* 0x000000010200780c */ /* 0x040fe40003f24270 */
[----:B------:R-:W-:Y:S02]  /*3d30*/  CS2R R118, SRZ ;  /* 0x0000000000767805 */ /* 0x000fe4000001ff00 */
[----:B------:R-:W-:Y:S02]  /*3d40*/  ISETP.GT.AND P6, PT, R2, 0x8, PT ;  /* 0x000000080200780c */ /* 0x000fe40003fc4270 */
[----:B------:R-:W-:Y:S02]  /*3d50*/  CS2R R116, SRZ ;  /* 0x0000000000747805 */ /* 0x000fe4000001ff00 */
[----:B------:R-:W-:-:S02]  /*3d60*/  FSEL R56, R56, -INF , P2 ;  /* 0xff80000038387808 */ /* 0x000fc40001000000 */
[----:B------:R-:W-:Y:S02]  /*3d70*/  CS2R R114, SRZ ;  /* 0x0000000000727805 */ /* 0x000fe4000001ff00 */
[----:B------:R-:W-:Y:S02]  /*3d80*/  FSEL R57, R57, -INF , P1 ;  /* 0xff80000039397808 */ /* 0x000fe40000800000 */
[----:B------:R-:W-:Y:S02]  /*3d90*/  CS2R R112, SRZ ;  /* 0x0000000000707805 */ /* 0x000fe4000001ff00 */
[----:B------:R-:W-:Y:S02]  /*3da0*/  ISETP.GT.AND P5, PT, R2, 0x9, PT ;  /* 0x000000090200780c */ /* 0x000fe40003fa4270 */
[----:B------:R-:W-:Y:S02]  /*3db0*/  CS2R R110, SRZ ;  /* 0x00000000006e7805 */ /* 0x000fe4000001ff00 */
[----:B------:R-:W-:-:S02]  /*3dc0*/  FSEL R60, R60, -INF , P6 ;  /* 0xff8000003c3c7808 */ /* 0x000fc40003000000 */
[----:B------:R-:W-:Y:S02]  /*3dd0*/  CS2R R108, SRZ ;  /* 0x00000000006c7805 */ /* 0x000fe4000001ff00 */
[----:B------:R-:W-:Y:S02]  /*3de0*/  FMNMX.FTZ R3, R56, R57, !PT ;  /* 0x0000003938037209 */ /* 0x000fe40007810000 */
        /* <DEDUP_REMOVED lines=13> */
[----:B------:R-:W-:Y:S02]  /*3ec0*/  FSEL R58, R58, -INF , P2 ;  /* 0xff8000003a3a7808 */ /* 0x000fe40001000000 */
[----:B------:R-:W-:Y:S02]  /*3ed0*/  CS2R R92, SRZ ;  /* 0x00000000005c7805 */ /* 0x000fe4000001ff00 */
[----:B------:R-:W-:-:S02]  /*3ee0*/  ISETP.GT.AND P2, PT, R2, 0x18, PT ;  /* 0x000000180200780c */ /* 0x000fc40003f44270 */
[----:B------:R-:W-:Y:S02]  /*3ef0*/  CS2R R90, SRZ ;  /* 0x00000000005a7805 */ /* 0x000fe4000001ff00 */
[----:B------:R-:W-:Y:S02]  /*3f00*/  FSEL R49, R49, -INF , P3 ;  /* 0xff80000031317808 */ /* 0x000fe40001800000 */
[----:B------:R-:W-:Y:S02]  /*3f10*/  CS2R R88, SRZ ;  /* 0x0000000000587805 */ /* 0x000fe4000001ff00 */
[----:B------:R-:W-:Y:S02]  /*3f20*/  FMNMX.FTZ R4, R48, R3, !PT ;  /* 0x0000000330047209 */ /* 0x000fe40007810000 */
[----:B------:R-:W-:Y:S02]  /*3f30*/  CS2R R86, SRZ ;  /* 0x0000000000567805 */ /* 0x000fe4000001ff00 */
[----:B------:R-:W-:-:S02]  /*3f40*/  FSEL R59, R59, -INF , P1 ;  /* 0xff8000003b3b7808 */ /* 0x000fc40000800000 */
[----:B------:R-:W-:Y:S02]  /*3f50*/  CS2R R84, SRZ ;  /* 0x0000000000547805 */ /* 0x000fe4000001ff00 */
[----:B------:R-:W-:Y:S02]  /*3f60*/  ISETP.GT.AND P1, PT, R2, 0x19, PT ;  /* 0x000000190200780c */ /* 0x000fe40003f24270 */
[----:B------:R-:W-:Y:S02]  /*3f70*/  CS2R R82, SRZ ;  /* 0x0000000000527805 */ /* 0x000fe4000001ff00 */
[----:B------:R-:W-:Y:S02]  /*3f80*/  FSEL R52, R52, -INF , P2 ;  /* 0xff80000034347808 */ /* 0x000fe40001000000 */
[----:B------:R-:W-:Y:S02]  /*3f90*/  CS2R R80, SRZ ;  /* 0x0000000000507805 */ /* 0x000fe4000001ff00 */
[----:B------:R-:W-:-:S02]  /*3fa0*/  FMNMX.FTZ R3, R49, R4, !PT ;  /* 0x0000000431037209 */ /* 0x000fc40007810000 */
        /* <DEDUP_REMOVED lines=16> */
[----:B------:R-:W-:Y:S02]  /*40b0*/  FSEL R50, R50, -INF , P4 ;  /* 0xff80000032327808 */ /* 0x000fe40002000000 */
[----:B------:R-:W-:-:S02]  /*40c0*/  ISETP.GT.AND P4, PT, R2, 0x28, PT ;  /* 0x000000280200780c */ /* 0x000fc40003f84270 */
[----:B------:R-:W-:Y:S02]  /*40d0*/  FSEL R41, R41, -INF , P5 ;  /* 0xff80000029297808 */ /* 0x000fe40002800000 */
[----:B------:R-:W-:Y:S02]  /*40e0*/  FMNMX.FTZ R4, R40, R3, !PT ;  /* 0x0000000328047209 */ /* 0x000fe40007810000 */
[----:B------:R-:W-:Y:S02]  /*40f0*/  FSEL R51, R51, -INF , P3 ;  /* 0xff80000033337808 */ /* 0x000fe40001800000 */
[----:B------:R-:W-:Y:S02]  /*4100*/  ISETP.GT.AND P3, PT, R2, 0x29, PT ;  /* 0x000000290200780c */ /* 0x000fe40003f64270 */
[----:B------:R-:W-:Y:S02]  /*4110*/  FSEL R44, R44, -INF , P4 ;  /* 0xff8000002c2c7808 */ /* 0x000fe40002000000 */
[----:B------:R-:W-:-:S02]  /*4120*/  FMNMX.FTZ R3, R41, R4, !PT ;  /* 0x0000000429037209 */ /* 0x000fc40007810000 */
[----:B------:R-:W-:Y:S02]  /*4130*/  FSEL R54, R54, -INF , P2 ;  /* 0xff80000036367808 */ /* 0x000fe40001000000 */
[----:B------:R-:W-:Y:S02]  /*4140*/  ISETP.GT.AND P2, PT, R2, 0x30, PT ;  /* 0x000000300200780c */ /* 0x000fe40003f44270 */
[----:B------:R-:W-:Y:S02]  /*4150*/  FSEL R45, R45, -INF , P3 ;  /* 0xff8000002d2d7808 */ /* 0x000fe40001800000 */
        /* <DEDUP_REMOVED lines=30> */
[----:B------:R-:W-:Y:S02]  /*4340*/  FMNMX.FTZ R2, R28, R3, !PT ;  /* 0x000000031c027209 */ /* 0x000fe40007810000 */
[----:B------:R-:W-:Y:S02]  /*4350*/  FSEL R38, R38, -INF , P6 ;  /* 0xff80000026267808 */ /* 0x000fe40003000000 */
[----:B------:R-:W-:-:S02]  /*4360*/  FMNMX.FTZ R5, R29, R2, !PT ;  /* 0x000000021d057209 */ /* 0x000fc40007810000 */
[----:B------:R-:W-:Y:S02]  /*4370*/  FSEL R39, R39, -INF , P5 ;  /* 0xff80000027277808 */ /* 0x000fe40002800000 */
[----:B------:R-:W-:Y:S01]  /*4380*/  FSEL R26, R26, -INF , P4 ;  /* 0xff8000001a1a7808 */ /* 0x000fe20002000000 */
[----:B------:R-:W0:Y:S01]  /*4390*/  SHFL.BFLY PT, R2, R5, 0x2, 0x1f ;  /* 0x0c401f0005027f89 */ /* 0x000e2200000e0000 */
[----:B------:R-:W-:Y:S02]  /*43a0*/  FSEL R27, R27, -INF , P3 ;  /* 0xff8000001b1b7808 */ /* 0x000fe40001800000 */
[----:B------:R-:W-:Y:S02]  /*43b0*/  FSEL R30, R30, -INF , P2 ;  /* 0xff8000001e1e7808 */ /* 0x000fe40001000000 */
[----:B------:R-:W-:Y:S02]  /*43c0*/  FSEL R31, R31, -INF , P1 ;  /* 0xff8000001f1f7808 */ /* 0x000fe40000800000 */
[----:B0-----:R-:W-:-:S05]  /*43d0*/  FMNMX.FTZ R14, R5, R2, !PT ;  /* 0x00000002050e7209 */ /* 0x001fca0007810000 */
[----:B------:R-:W0:Y:S02]  /*43e0*/  SHFL.BFLY PT, R3, R14, 0x1, 0x1f ;  /* 0x0c201f000e037f89 */ /* 0x000e2400000e0000 */
[----:B0-----:R-:W-:Y:S02]  /*43f0*/  FMNMX.FTZ R4, R14, R3, !PT ;  /* 0x000000030e047209 */ /* 0x001fe40007810000 */
        /* <DEDUP_REMOVED lines=20> */
[----:B------:R-:W0:Y:S01]  /*4540*/  MUFU.EX2 R57, R57 ;  /* 0x0000003900397308 */ /* 0x000e220000000800 */
        /* <DEDUP_REMOVED lines=16> */
[----:B0-----:R-:W-:Y:S01]  /*4650*/  FADD.FTZ R21, R56, R57 ;  /* 0x0000003938157221 */ /* 0x001fe20000010000 */
[----:B------:R-:W-:Y:S01]  /*4660*/  FFMA.FTZ R20, R29, UR5, -R20 ;  /* 0x000000051d147c23 */ /* 0x000fe20008010814 */
[----:B------:R-:W-:-:S02]  /*4670*/  FMNMX.FTZ R3, R47, R2, !PT ;  /* 0x000000022f037209 */ /* 0x000fc40007810000 */
[----:B------:R-:W-:Y:S02]  /*4680*/  F2FP.BF16.F32.PACK_AB R208, R57, R56 ;  /* 0x0000003839d0723e */ /* 0x000fe400000010ff */
[----:B------:R-:W-:Y:S02]  /*4690*/  CS2R R56, SRZ ;  /* 0x0000000000387805 */ /* 0x000fe4000001ff00 */
[----:B------:R-:W-:Y:S01]  /*46a0*/  FMNMX.FTZ R2, R34, R3, !PT ;  /* 0x0000000322027209 */ /* 0x000fe20007810000 */
[----:B------:R-:W0:Y:S01]  /*46b0*/  MUFU.EX2 R48, R48 ;  /* 0x0000003000307308 */ /* 0x000e220000000800 */
[----:B-1----:R-:W-:Y:S02]  /*46c0*/  FADD.FTZ R14, R60, R21 ;  /* 0x000000153c0e7221 */ /* 0x002fe40000010000 */
[----:B------:R-:W-:-:S04]  /*46d0*/  FMNMX.FTZ R3, R35, R2, !PT ;  /* 0x0000000223037209 */ /* 0x000fc80007810000 */
[----:B------:R-:W-:Y:S01]  /*46e0*/  FMNMX.FTZ R2, R38, R3, !PT ;  /* 0x0000000326027209 */ /* 0x000fe20007810000 */
[----:B------:R-:W1:Y:S01]  /*46f0*/  MUFU.EX2 R49, R49 ;  /* 0x0000003100317308 */ /* 0x000e620000000800 */
[C---:B--2---:R-:W-:Y:S01]  /*4700*/  FADD.FTZ R21, R61.reuse, R14 ;  /* 0x0000000e3d157221 */ /* 0x044fe20000010000 */
[----:B------:R-:W-:Y:S02]  /*4710*/  F2FP.BF16.F32.PACK_AB R210, R61, R60 ;  /* 0x0000003c3dd2723e */ /* 0x000fe400000010ff */
[----:B------:R-:W-:Y:S02]  /*4720*/  CS2R R60, SRZ ;  /* 0x00000000003c7805 */ /* 0x000fe4000001ff00 */
[----:B------:R-:W-:-:S04]  /*4730*/  FMNMX.FTZ R3, R39, R2, !PT ;  /* 0x0000000227037209 */ /* 0x000fc80007810000 */
[----:B------:R-:W-:Y:S01]  /*4740*/  FMNMX.FTZ R2, R26, R3, !PT ;  /* 0x000000031a027209 */ /* 0x000fe20007810000 */
[----:B------:R-:W-:Y:S01]  /*4750*/  MUFU.EX2 R52, R52 ;  /* 0x0000003400347308 */ /* 0x000fe20000000800 */
[----:B0-----:R-:W-:Y:S02]  /*4760*/  FADD.FTZ R14, R48, R21 ;  /* 0x00000015300e7221 */ /* 0x001fe40000010000 */
[----:B------:R-:W-:-:S04]  /*4770*/  FMNMX.FTZ R3, R27, R2, !PT ;  /* 0x000000021b037209 */ /* 0x000fc80007810000 */
[----:B------:R-:W-:Y:S01]  /*4780*/  FMNMX.FTZ R2, R30, R3, !PT ;  /* 0x000000031e027209 */ /* 0x000fe20007810000 */
[----:B------:R-:W0:Y:S01]  /*4790*/  MUFU.EX2 R53, R53 ;  /* 0x0000003500357308 */ /* 0x000e220000000800 */
[C---:B-1----:R-:W-:Y:S01]  /*47a0*/  FADD.FTZ R29, R49.reuse, R14 ;  /* 0x0000000e311d7221 */ /* 0x042fe20000010000 */
[----:B------:R-:W-:Y:S02]  /*47b0*/  F2FP.BF16.F32.PACK_AB R204, R49, R48 ;  /* 0x0000003031cc723e */ /* 0x000fe400000010ff */
[----:B------:R-:W-:Y:S02]  /*47c0*/  CS2R R48, SRZ ;  /* 0x0000000000307805 */ /* 0x000fe4000001ff00 */
[----:B------:R-:W-:Y:S02]  /*47d0*/  FMNMX.FTZ R2, R31, R2, !PT ;  /* 0x000000021f027209 */ /* 0x000fe40007810000 */
[----:B------:R-:W-:Y:S03]  /*47e0*/  MUFU.EX2 R40, R40 ;  /* 0x0000002800287308 */ /* 0x000fe60000000800 */
[----:B------:R-:W1:Y:S05]  /*47f0*/  SHFL.BFLY PT, R3, R2, 0x2, 0x1f ;  /* 0x0c401f0002037f89 */ /* 0x000e6a00000e0000 */
[----:B------:R-:W2:Y:S01]  /*4800*/  MUFU.EX2 R41, R41 ;  /* 0x0000002900297308 */ /* 0x000ea20000000800 */
[----:B0-----:R-:W-:-:S07]  /*4810*/  F2FP.BF16.F32.PACK_AB R206, R53, R52 ;  /* 0x0000003435ce723e */ /* 0x001fce00000010ff */
[----:B------:R-:W-:Y:S08]  /*4820*/  MUFU.EX2 R44, R44 ;  /* 0x0000002c002c7308 */ /* 0x000ff00000000800 */
[----:B------:R-:W0:Y:S01]  /*4830*/  MUFU.EX2 R45, R45 ;  /* 0x0000002d002d7308 */ /* 0x000e220000000800 */
[----:B-1----:R-:W-:Y:S02]  /*4840*/  FMNMX.FTZ R5, R2, R3, !PT ;  /* 0x0000000302057209 */ /* 0x002fe40007810000 */
[----:B--2---:R-:W-:-:S03]  /*4850*/  F2FP.BF16.F32.PACK_AB R200, R41, R40 ;  /* 0x0000002829c8723e */ /* 0x004fc600000010ff */
[----:B------:R-:W1:Y:S02]  /*4860*/  SHFL.BFLY PT, R2, R5, 0x1, 0x1f ;  /* 0x0c201f0005027f89 */ /* 0x000e6400000e0000 */
[----:B------:R-:W-:Y:S08]  /*4870*/  MUFU.EX2 R32, R32 ;  /* 0x0000002000207308 */ /* 0x000ff00000000800 */
[----:B------:R-:W2:Y:S01]  /*4880*/  MUFU.EX2 R33, R33 ;  /* 0x0000002100217308 */ /* 0x000ea20000000800 */
[----:B0-----:R-:W-:-:S07]  /*4890*/  F2FP.BF16.F32.PACK_AB R202, R45, R44 ;  /* 0x0000002c2dca723e */ /* 0x001fce00000010ff */
[----:B------:R-:W-:Y:S01]  /*48a0*/  MUFU.EX2 R36, R36 ;  /* 0x0000002400247308 */ /* 0x000fe20000000800 */
[----:B-1----:R-:W-:-:S07]  /*48b0*/  FMNMX.FTZ R3, R5, R2, !PT ;  /* 0x0000000205037209 */ /* 0x002fce0007810000 */
[----:B------:R0:W-:Y:S01]  /*48c0*/  MUFU.EX2 R5, R20 ;  /* 0x0000001400057308 */ /* 0x0001e20000000800 */
[----:B--2---:R-:W-:Y:S01]  /*48d0*/  F2FP.BF16.F32.PACK_AB R196, R33, R32 ;  /* 0x0000002021c4723e */ /* 0x004fe200000010ff */
[C---:B------:R-:W-:Y:S01]  /*48e0*/  FMUL.FTZ R2, R3.reuse, UR5 ;  /* 0x0000000503027c20 */ /* 0x040fe20008410000 */
[----:B------:R-:W-:-:S04]  /*48f0*/  FSETP.NEU.FTZ.AND P1, PT, R3, -INF , PT ;  /* 0xff8000000300780b */ /* 0x000fc80003f3d000 */
[----:B------:R-:W-:Y:S01]  /*4900*/  FSEL R2, R2, RZ, P1 ;  /* 0x000000ff02027208 */ /* 0x000fe20000800000 */
[----:B0-----:R-:W-:Y:S01]  /*4910*/  FADD.FTZ R20, R52, R29 ;  /* 0x0000001d34147221 */ /* 0x001fe20000010000 */
[----:B------:R-:W-:Y:S01]  /*4920*/  ISETP.NE.AND P1, PT, R19, RZ, PT ;  /* 0x000000ff1300720c */ /* 0x000fe20003f25270 */
[----:B------:R-:W-:Y:S02]  /*4930*/  MUFU.EX2 R37, R37 ;  /* 0x0000002500257308 */ /* 0x000fe40000000800 */
        /* <DEDUP_REMOVED lines=13> */
[----:B------:R-:W-:Y:S01]  /*4a10*/  @P1 VIADD R0, R0, 0x38840 ;  /* 0x0003884000001836 */ /* 0x000fe20000000000 */
[----:B------:R-:W0:Y:S01]  /*4a20*/  MUFU.EX2 R59, R59 ;  /* 0x0000003b003b7308 */ /* 0x000e220000000800 */
[----:B------:R-:W-:Y:S01]  /*4a30*/  FADD.FTZ R20, R40, R29 ;  /* 0x0000001d28147221 */ /* 0x000fe20000010000 */
[--C-:B------:R-:W-:Y:S01]  /*4a40*/  FFMA.FTZ R47, R47, UR5, -R2.reuse ;  /* 0x000000052f2f7c23 */ /* 0x100fe20008010802 */
[----:B------:R-:W-:Y:S01]  /*4a50*/  FFMA.FTZ R34, R34, UR5, -R2 ;  /* 0x0000000522227c23 */ /* 0x000fe20008010802 */
[----:B------:R-:W-:Y:S01]  /*4a60*/  @P1 PRMT R0, R23, 0x654, R0 ;  /* 0x0000065417001816 */ /* 0x000fe20000000000 */
[----:B------:R-:W-:Y:S01]  /*4a70*/  FADD.FTZ R29, R41, R20 ;  /* 0x00000014291d7221 */ /* 0x000fe20000010000 */
[--C-:B------:R-:W-:Y:S01]  /*4a80*/  FFMA.FTZ R35, R35, UR5, -R2.reuse ;  /* 0x0000000523237c23 */ /* 0x100fe20008010802 */
[--C-:B------:R-:W-:Y:S01]  /*4a90*/  FFMA.FTZ R38, R38, UR5, -R2.reuse ;  /* 0x0000000526267c23 */ /* 0x100fe20008010802 */
[----:B------:R-:W1:Y:S01]  /*4aa0*/  MUFU.EX2 R62, R62 ;  /* 0x0000003e003e7308 */ /* 0x000e620000000800 */
[----:B------:R2:W-:Y:S01]  /*4ab0*/  @P1 SYNCS.ARRIVE.TRANS64.RED.A1T0 RZ, [R0+URZ], RZ ;  /* 0x000000ff00ff19a7 */ /* 0x0005e2000810043f */
[--C-:B------:R-:W-:Y:S01]  /*4ac0*/  FFMA.FTZ R39, R39, UR5, -R2.reuse ;  /* 0x0000000527277c23 */ /* 0x100fe20008010802 */
[--C-:B------:R-:W-:Y:S01]  /*4ad0*/  FFMA.FTZ R26, R26, UR5, -R2.reuse ;  /* 0x000000051a1a7c23 */ /* 0x100fe20008010802 */
[--C-:B------:R-:W-:Y:S01]  /*4ae0*/  FFMA.FTZ R27, R27, UR5, -R2.reuse ;  /* 0x000000051b1b7c23 */ /* 0x100fe20008010802 */
[--C-:B------:R-:W-:Y:S01]  /*4af0*/  FFMA.FTZ R30, R30, UR5, -R2.reuse ;  /* 0x000000051e1e7c23 */ /* 0x100fe20008010802 */
[----:B------:R-:W-:Y:S01]  /*4b00*/  FFMA.FTZ R2, R31, UR5, -R2 ;  /* 0x000000051f027c23 */ /* 0x000fe20008010802 */
[----:B------:R-:W-:Y:S01]  /*4b10*/  PLOP3.LUT P1, PT, PT, PT, UP0, 0x80, 0x0 ;  /* 0x000000000000781c */ /* 0x000fe20003f2f008 */
[----:B------:R-:W3:Y:S01]  /*4b20*/  MUFU.EX2 R63, R63 ;  /* 0x0000003f003f7308 */ /* 0x000ee20000000800 */
[----:B0-----:R-:W-:Y:S01]  /*4b30*/  FADD.FTZ R21, R58, R59 ;  /* 0x0000003b3a157221 */ /* 0x001fe20000010000 */
[----:B--2---:R-:W-:Y:S01]  /*4b40*/  FADD.FTZ R0, R44, R29 ;  /* 0x0000001d2c007221 */ /* 0x004fe20000010000 */
[----:B------:R-:W-:-:S02]  /*4b50*/  F2FP.BF16.F32.PACK_AB R198, R37, R36 ;  /* 0x0000002425c6723e */ /* 0x000fc400000010ff */
[----:B------:R-:W-:Y:S02]  /*4b60*/  CS2R R52, SRZ ;  /* 0x0000000000347805 */ /* 0x000fe4000001ff00 */
[----:B------:R-:W-:Y:S01]  /*4b70*/  F2FP.BF16.F32.PACK_AB R209, R59, R58 ;  /* 0x0000003a3bd1723e */ /* 0x000fe200000010ff */
[----:B------:R-:W-:Y:S01]  /*4b80*/  FADD.FTZ R29, R45, R0 ;  /* 0x000000002d1d7221 */ /* 0x000fe20000010000 */
[----:B------:R-:W-:Y:S01]  /*4b90*/  CS2R R58, SRZ ;  /* 0x00000000003a7805 */ /* 0x000fe2000001ff00 */
[----:B------:R-:W0:Y:S01]  /*4ba0*/  MUFU.EX2 R50, R50 ;  /* 0x0000003200327308 */ /* 0x000e220000000800 */
[----:B-1----:R-:W-:Y:S01]  /*4bb0*/  FADD.FTZ R14, R62, R21 ;  /* 0x000000153e0e7221 */ /* 0x002fe20000010000 */
[----:B------:R-:W-:Y:S02]  /*4bc0*/  CS2R R44, SRZ ;  /* 0x00000000002c7805 */ /* 0x000fe4000001ff00 */
[----:B------:R-:W-:-:S04]  /*4bd0*/  CS2R R40, SRZ ;  /* 0x0000000000287805 */ /* 0x000fc8000001ff00 */
[----:B------:R-:W1:Y:S01]  /*4be0*/  MUFU.EX2 R51, R51 ;  /* 0x0000003300337308 */ /* 0x000e620000000800 */
[C---:B---3--:R-:W-:Y:S01]  /*4bf0*/  FADD.FTZ R21, R63.reuse, R14 ;  /* 0x0000000e3f157221 */ /* 0x048fe20000010000 */
[----:B------:R-:W-:Y:S02]  /*4c00*/  F2FP.BF16.F32.PACK_AB R211, R63, R62 ;  /* 0x0000003e3fd3723e */ /* 0x000fe400000010ff */
[----:B------:R-:W-:-:S04]  /*4c10*/  CS2R R62, SRZ ;  /* 0x00000000003e7805 */ /* 0x000fc8000001ff00 */
[----:B------:R-:W2:Y:S01]  /*4c20*/  MUFU.EX2 R54, R54 ;  /* 0x0000003600367308 */ /* 0x000ea20000000800 */
[----:B0-----:R-:W-:-:S07]  /*4c30*/  FADD.FTZ R14, R50, R21 ;  /* 0x00000015320e7221 */ /* 0x001fce0000010000 */
[----:B------:R-:W0:Y:S01]  /*4c40*/  MUFU.EX2 R55, R55 ;  /* 0x0000003700377308 */ /* 0x000e220000000800 */
[C---:B-1----:R-:W-:Y:S01]  /*4c50*/  FADD.FTZ R21, R51.reuse, R14 ;  /* 0x0000000e33157221 */ /* 0x042fe20000010000 */
[----:B------:R-:W-:Y:S02]  /*4c60*/  F2FP.BF16.F32.PACK_AB R205, R51, R50 ;  /* 0x0000003233cd723e */ /* 0x000fe400000010ff */
[----:B------:R-:W-:-:S04]  /*4c70*/  CS2R R50, SRZ ;  /* 0x0000000000327805 */ /* 0x000fc8000001ff00 */
[----:B------:R-:W1:Y:S01]  /*4c80*/  MUFU.EX2 R42, R42 ;  /* 0x0000002a002a7308 */ /* 0x000e620000000800 */
[----:B--2---:R-:W-:-:S07]  /*4c90*/  FADD.FTZ R14, R54, R21 ;  /* 0x00000015360e7221 */ /* 0x004fce0000010000 */
[----:B------:R-:W2:Y:S01]  /*4ca0*/  MUFU.EX2 R43, R43 ;  /* 0x0000002b002b7308 */ /* 0x000ea20000000800 */
[C---:B0-----:R-:W-:Y:S01]  /*4cb0*/  FADD.FTZ R21, R55.reuse, R14 ;  /* 0x0000000e37157221 */ /* 0x041fe20000010000 */
[----:B------:R-:W-:Y:S01]  /*4cc0*/  FADD.FTZ R14, R32, R29 ;  /* 0x0000001d200e7221 */ /* 0x000fe20000010000 */
[----:B------:R-:W-:Y:S02]  /*4cd0*/  F2FP.BF16.F32.PACK_AB R207, R55, R54 ;  /* 0x0000003637cf723e */ /* 0x000fe400000010ff */
[----:B------:R-:W-:Y:S01]  /*4ce0*/  CS2R R54, SRZ ;  /* 0x0000000000367805 */ /* 0x000fe2000001ff00 */
[----:B------:R-:W-:Y:S01]  /*4cf0*/  FADD.FTZ R29, R33, R14 ;  /* 0x0000000e211d7221 */ /* 0x000fe20000010000 */
[----:B------:R-:W-:Y:S01]  /*4d00*/  CS2R R32, SRZ ;  /* 0x0000000000207805 */ /* 0x000fe2000001ff00 */
[----:B------:R-:W0:Y:S01]  /*4d10*/  MUFU.EX2 R46, R46 ;  /* 0x0000002e002e7308 */ /* 0x000e220000000800 */
[----:B-1----:R-:W-:Y:S01]  /*4d20*/  FADD.FTZ R0, R42, R21 ;  /* 0x000000152a007221 */ /* 0x002fe20000010000 */
[----:B------:R-:W-:-:S04]  /*4d30*/  FADD.FTZ R14, R36, R29 ;  /* 0x0000001d240e7221 */ /* 0x000fc80000010000 */
[----:B------:R-:W-:Y:S01]  /*4d40*/  FADD.FTZ R29, R37, R14 ;  /* 0x0000000e251d7221 */ /* 0x000fe20000010000 */
[----:B------:R-:W-:Y:S01]  /*4d50*/  CS2R R36, SRZ ;  /* 0x0000000000247805 */ /* 0x000fe2000001ff00 */
[----:B------:R-:W1:Y:S01]  /*4d60*/  MUFU.EX2 R47, R47 ;  /* 0x0000002f002f7308 */ /* 0x000e620000000800 */
[C---:B--2---:R-:W-:Y:S01]  /*4d70*/  FADD.FTZ R21, R43.reuse, R0 ;  /* 0x000000002b157221 */ /* 0x044fe20000010000 */
        /* <DEDUP_REMOVED lines=12> */
[----:B------:R-:W-:Y:S02]  /*4e40*/  F2FP.BF16.F32.PACK_AB R197, R35, R34 ;  /* 0x0000002223c5723e */ /* 0x000fe400000010ff */
[----:B------:R-:W-:-:S04]  /*4e50*/  CS2R R34, SRZ ;  /* 0x0000000000227805 */ /* 0x000fc8000001ff00 */
[----:B------:R-:W0:Y:S01]  /*4e60*/  MUFU.EX2 R25, R25 ;  /* 0x0000001900197308 */ /* 0x000e220000000800 */
[----:B-1----:R-:W-:-:S07]  /*4e70*/  FADD.FTZ R14, R24, R29 ;  /* 0x0000001d180e7221 */ /* 0x002fce0000010000 */
[----:B------:R-:W1:Y:S01]  /*4e80*/  MUFU.EX2 R39, R39 ;  /* 0x0000002700277308 */ /* 0x000e620000000800 */
[----:B--2---:R-:W-:-:S07]  /*4e90*/  FADD.FTZ R0, R38, R21 ;  /* 0x0000001526007221 */ /* 0x004fce0000010000 */
[----:B------:R-:W2:Y:S01]  /*4ea0*/  MUFU.EX2 R28, R28 ;  /* 0x0000001c001c7308 */ /* 0x000ea20000000800 */
[C---:B0-----:R-:W-:Y:S01]  /*4eb0*/  FADD.FTZ R29, R25.reuse, R14 ;  /* 0x0000000e191d7221 */ /* 0x041fe20000010000 */
[----:B------:R-:W-:Y:S02]  /*4ec0*/  F2FP.BF16.F32.PACK_AB R192, R25, R24 ;  /* 0x0000001819c0723e */ /* 0x000fe400000010ff */
[----:B------:R-:W-:-:S04]  /*4ed0*/  CS2R R24, SRZ ;  /* 0x0000000000187805 */ /* 0x000fc8000001ff00 */
[----:B------:R-:W0:Y:S01]  /*4ee0*/  MUFU.EX2 R26, R26 ;  /* 0x0000001a001a7308 */ /* 0x000e220000000800 */
[C---:B-1----:R-:W-:Y:S01]  /*4ef0*/  FADD.FTZ R21, R39.reuse, R0 ;  /* 0x0000000027157221 */ /* 0x042fe20000010000 */
[----:B------:R-:W-:Y:S02]  /*4f00*/  F2FP.BF16.F32.PACK_AB R199, R39, R38 ;  /* 0x0000002627c7723e */ /* 0x000fe400000010ff */
[----:B------:R-:W-:-:S04]  /*4f10*/  CS2R R38, SRZ ;  /* 0x0000000000267805 */ /* 0x000fc8000001ff00 */
[----:B------:R-:W1:Y:S01]  /*4f20*/  MUFU.EX2 R27, R27 ;  /* 0x0000001b001b7308 */ /* 0x000e620000000800 */
[----:B--2---:R-:W-:Y:S01]  /*4f30*/  FADD.FTZ R14, R28, R29 ;  /* 0x0000001d1c0e7221 */ /* 0x004fe20000010000 */
[C---:B------:R-:W-:Y:S02]  /*4f40*/  F2FP.BF16.F32.PACK_AB R194, R5.reuse, R28 ;  /* 0x0000001c05c2723e */ /* 0x040fe400000010ff */
[----:B------:R-:W-:Y:S01]  /*4f50*/  CS2R R28, SRZ ;  /* 0x00000000001c7805 */ /* 0x000fe2000001ff00 */
[----:B------:R-:W-:-:S03]  /*4f60*/  FADD.FTZ R14, R5, R14 ;  /* 0x0000000e050e7221 */ /* 0x000fc60000010000 */
[----:B------:R-:W2:Y:S01]  /*4f70*/  MUFU.EX2 R30, R30 ;  /* 0x0000001e001e7308 */ /* 0x000ea20000000800 */
[----:B0-----:R-:W-:-:S07]  /*4f80*/  FADD.FTZ R0, R26, R21 ;  /* 0x000000151a007221 */ /* 0x001fce0000010000 */
[----:B------:R0:W3:Y:S01]  /*4f90*/  MUFU.EX2 R195, R2 ;  /* 0x0000000200c37308 */ /* 0x0000e20000000800 */
[C---:B-1----:R-:W-:Y:S01]  /*4fa0*/  FADD.FTZ R5, R27.reuse, R0 ;  /* 0x000000001b057221 */ /* 0x042fe20000010000 */
[----:B------:R-:W-:Y:S02]  /*4fb0*/  F2FP.BF16.F32.PACK_AB R193, R27, R26 ;  /* 0x0000001a1bc1723e */ /* 0x000fe400000010ff */
[----:B------:R-:W-:Y:S01]  /*4fc0*/  CS2R R26, SRZ ;  /* 0x00000000001a7805 */ /* 0x000fe2000001ff00 */
[----:B--2---:R-:W-:Y:S01]  /*4fd0*/  FADD.FTZ R0, R30, R5 ;  /* 0x000000051e007221 */ /* 0x004fe20000010000 */
[----:B0-----:R-:W-:-:S03]  /*4fe0*/  IMAD.MOV.U32 R2, RZ, RZ, 0x3f800000 ;  /* 0x3f800000ff027424 */ /* 0x001fc600078e00ff */
[C---:B---3--:R-:W-:Y:S01]  /*4ff0*/  FADD.FTZ R5, R195.reuse, R0 ;  /* 0x00000000c3057221 */ /* 0x048fe20000010000 */
[----:B------:R-:W-:Y:S01]  /*5000*/  F2FP.BF16.F32.PACK_AB R195, R195, R30 ;  /* 0x0000001ec3c3723e */ /* 0x000fe200000010ff */
[----:B------:R-:W-:Y:S01]  /*5010*/  IMAD.MOV.U32 R0, RZ, RZ, 0x3f800000 ;  /* 0x3f800000ff007424 */ /* 0x000fe200078e00ff */
[----:B------:R-:W-:Y:S01]  /*5020*/  CS2R R30, SRZ ;  /* 0x00000000001e7805 */ /* 0x000fe2000001ff00 */
[----:B------:R-:W-:Y:S06]  /*5030*/  @!P1 BRA `(.L_x_202) ;  /* 0x0000003800c89947 */ /* 0x000fec0003800000 */
[----:B------:R-:W-:Y:S01]  /*5040*/  R2UR UR4, R152 ;  /* 0x00000000980472ca */ /* 0x000fe200000e0000 */
[----:B------:R-:W-:Y:S01]  /*5050*/  IMAD.MOV.U32 R232, RZ, RZ, R3 ;  /* 0x000000ffffe87224 */ /* 0x000fe200078e0003 */
[----:B------:R-:W-:Y:S01]  /*5060*/  UMOV UR61, UR60 ;  /* 0x0000003c003d7c82 */ /* 0x000fe20008000000 */
[----:B------:R-:W-:Y:S02]  /*5070*/  IMAD.MOV.U32 R21, RZ, RZ, R4 ;  /* 0x000000ffff157224 */ /* 0x000fe400078e0004 */
[----:B------:R-:W-:Y:S02]  /*5080*/  IMAD.MOV.U32 R0, RZ, RZ, 0x3f800000 ;  /* 0x3f800000ff007424 */ /* 0x000fe400078e00ff */
[----:B------:R-:W-:-:S06]  /*5090*/  IMAD.MOV.U32 R151, RZ, RZ, RZ ;  /* 0x000000ffff977224 */ /* 0x000fcc00078e00ff */
[----:B------:R-:W-:-:S06]  /*50a0*/  UIADD3 UR4, UR4, -0x2, URZ ;  /* 0xfffffffe04047890 */ /* 0x000fcc000fffe03f */
[----:B------:R-:W-:Y:S01]  /*50b0*/  IMAD.U32 R20, RZ, RZ, UR4 ;  /* 0x00000004ff147e24 */ /* 0x000fe2000f8e00ff */
[----:B------:R-:W-:-:S13]  /*50c0*/  R2UR UR4, R16 ;  /* 0x00000000100472ca */ /* 0x000fda00000e0000 */
[----:B------:R-:W-:-:S07]  /*50d0*/  IMAD.U32 R234, RZ, RZ, UR4 ;  /* 0x00000004ffea7e24 */ /* 0x000fce000f8e00ff */
.L_x_213:
        /* <DEDUP_REMOVED lines=9> */
.L_x_203:
        /* <DEDUP_REMOVED lines=12> */
.L_x_204:
[----:B-1----:R-:W-:Y:S05]  /*5230*/  @P1 BRA `(.L_x_205) ;  /* 0x00000000000c1947 */ /* 0x002fea0003800000 */
[----:B------:R-:W-:-:S13]  /*5240*/  R2UR UR4, R233 ;  /* 0x00000000e90472ca */ /* 0x000fda00000e0000 */
[----:B------:R-:W1:Y:S02]  /*5250*/  SYNCS.PHASECHK.TRANS64.TRYWAIT P1, [UR4+0x38830], R3 ;  /* 0x03883003ff0075a7 */ /* 0x000e640008020144 */
[----:B-1----:R-:W-:Y:S05]  /*5260*/  @!P1 BRA `(.L_x_206) ;  /* 0x000000c000f09947 */ /* 0x002fea0003800000 */
.L_x_205:
        /* <DEDUP_REMOVED lines=51> */
[----:B------:R-:W-:Y:S01]  /*55a0*/  UMOV UR7, 0x40000040 ;  /* 0x4000004000077882 */ /* 0x000fe20000000000 */
        /* <DEDUP_REMOVED lines=143> */
[----:B-1----:R-:W-:-:S06]  /*5ea0*/  WARPGROUP.ARRIVE ;  /* 0x00000000000079c5 */ /* 0x002fcc0000000000 */
        /* <DEDUP_REMOVED lines=421> */
[----:B------:R-:W-:-:S03]  /*7900*/  UIADD3 UR6, UR4, 0x906, URZ ;  /* 0x0000090604067890 */ /* 0x000fc6000fffe03f */
        /* <DEDUP_REMOVED lines=25> */
.L_x_207:
[----:B------:R-:W-:Y:S02]  /*7aa0*/  R2UR UR4, R4 ;  /* 0x00000000040472ca */ /* 0x000fe400000e0000 */
[----:B------:R-:W-:-:S11]  /*7ab0*/  R2UR UR5, R234 ;  /* 0x00000000ea0572ca */ /* 0x000fd600000e0000 */
[----:B------:R-:W-:Y:S02]  /*7ac0*/  ULEA UR4, UR61, UR4, 0x3 ;  /* 0x000000043d047291 */ /* 0x000fe4000f8e183f */
[----:B------:R-:W-:-:S05]  /*7ad0*/  IMAD.U32 R0, RZ, RZ, UR5 ;  /* 0x00000005ff007e24 */ /* 0x000fca000f8e00ff */
[----:B------:R-:W-:-:S04]  /*7ae0*/  SHF.L.U32 R0, R0, 0x1f, RZ ;  /* 0x0000001f00007819 */ /* 0x000fc800000006ff */
[----:B------:R1:W2:Y:S01]  /*7af0*/  SYNCS.PHASECHK.TRANS64.TRYWAIT P1, [UR4+0x38850], R0 ;  /* 0x03885000ff0075a7 */ /* 0x0002a20008020144 */
[----:B------:R-:W-:Y:S05]  /*7b00*/  @!P0 BRA `(.L_x_208) ;  /* 0x0000000000048947 */ /* 0x000fea0003800000 */
[----:B------:R-:W-:Y:S01]  /*7b10*/  BPT.TRAP 0x1 ;  /* 0x000000040000795c */ /* 0x000fe20000300000 */
.L_x_208:
[----:B--2---:R-:W-:Y:S05]  /*7b20*/  @P1 BRA `(.L_x_209) ;  /* 0x0000000000081947 */ /* 0x004fea0003800000 */
[----:B------:R-:W2:Y:S02]  /*7b30*/  SYNCS.PHASECHK.TRANS64.TRYWAIT P1, [UR4+0x38850], R0 ;  /* 0x03885000ff0075a7 */ /* 0x000ea40008020144 */
[----:B--2---:R-:W-:Y:S05]  /*7b40*/  @!P1 BRA `(.L_x_210) ;  /* 0x0000009800d49947 */ /* 0x004fea0003800000 */
.L_x_209:
[----:B------:R-:W-:Y:S01]  /*7b50*/  R2UR UR5, R4 ;  /* 0x00000000040572ca */ /* 0x000fe200000e0000 */
[----:B------:R-:W-:Y:S01]  /*7b60*/  WARPGROUP.ARRIVE ;  /* 0x00000000000079c5 */ /* 0x000fe20000000000 */
[----:B------:R-:W-:-:S11]  /*7b70*/  UMOV UR7, 0x40000040 ;  /* 0x4000004000077882 */ /* 0x000fd60000000000 */
[----:B------:R-:W-:-:S04]  /*7b80*/  UIADD3 UR5, UR5, 0x400, URZ ;  /* 0x0000040005057890 */ /* 0x000fc8000fffe03f */
[----:B------:R-:W-:-:S04]  /*7b90*/  USHF.R.U32.HI UR5, URZ, 0x4, UR5 ;  /* 0x000000043f057899 */ /* 0x000fc80008011605 */
[----:B------:R-:W-:-:S04]  /*7ba0*/  ULOP3.LUT UR5, UR5, 0x3fff, URZ, 0xc0, !UPT ;  /* 0x00003fff05057892 */ /* 0x000fc8000f8ec03f */
[----:B------:R-:W-:-:S04]  /*7bb0*/  ULOP3.LUT UR5, UR5, 0x2800000, URZ, 0xfc, !UPT ;  /* 0x0280000005057892 */ /* 0x000fc8000f8efc3f */
[----:B------:R-:W-:-:S07]  /*7bc0*/  UIMAD UR5, UR61, 0xa00, UR5 ;  /* 0x00000a003d0578a4 */ /* 0x000fce000f8e0205 */
[----:B------:R-:W-:Y:S02]  /*7bd0*/  UMOV UR6, UR5 ;  /* 0x0000000500067c82 */ /* 0x000fe40008000000 */
        /* <DEDUP_REMOVED lines=24> */
[----:B------:R-:W-:Y:S03]  /*7d60*/  HGMMA.64x256x16.F32.BF16 R24, R192, gdesc[UR4].tnspB, R24, gsb0 ;  /* 0x43e00004c0187df0 */ /* 0x000fe60008001818 */
[----:B------:R-:W-:Y:S02]  /*7d70*/  WARPGROUP.DEPBAR.LE gsb0, 0x0 ;  /* 0x00008000000079c5 */ /* 0x000fe40000010000 */
[----:B------:R-:W-:Y:S05]  /*7d80*/  @!P0 BRA `(.L_x_211) ;  /* 0x0000000000048947 */ /* 0x000fea0003800000 */
[----:B------:R-:W-:Y:S01]  /*7d90*/  BPT.TRAP 0x1 ;  /* 0x000000040000795c */ /* 0x000fe20000300000 */
.L_x_211:
[----:B01----:R-:W-:Y:S01]  /*7da0*/  FMNMX.FTZ R0, R184, R21, !PT ;  /* 0x00000015b8007209 */ /* 0x003fe20007810000 */
[----:B------:R-:W-:Y:S01]  /*7db0*/  ULDC UR5, c[0x0][0x988] ;  /* 0x0002620000057ab9 */ /* 0x000fe20000000800 */
[----:B------:R-:W-:Y:S02]  /*7dc0*/  FMNMX.FTZ R2, R186, R232, !PT ;  /* 0x000000e8ba027209 */ /* 0x000fe40007810000 */
[----:B------:R-:W-:Y:S02]  /*7dd0*/  FMNMX.FTZ R3, R185, R0, !PT ;  /* 0x00000000b9037209 */ /* 0x000fe40007810000 */
[----:B------:R-:W-:Y:S02]  /*7de0*/  FMNMX.FTZ R193, R187, R2, !PT ;  /* 0x00000002bbc17209 */ /* 0x000fe40007810000 */
[----:B------:R-:W-:Y:S02]  /*7df0*/  FMNMX.FTZ R0, R188, R3, !PT ;  /* 0x00000003bc007209 */ /* 0x000fe40007810000 */
[----:B------:R-:W-:-:S02]  /*7e00*/  FMNMX.FTZ R2, R190, R193, !PT ;  /* 0x000000c1be027209 */ /* 0x000fc40007810000 */
[----:B------:R-:W-:Y:S02]  /*7e10*/  FMNMX.FTZ R3, R189, R0, !PT ;  /* 0x00000000bd037209 */ /* 0x000fe40007810000 */
        /* <DEDUP_REMOVED lines=33> */
[----:B------:R-:W-:Y:S01]  /*8030*/  R2UR UR6, R233 ;  /* 0x00000000e90672ca */ /* 0x000fe200000e0000 */
[----:B------:R-:W0:Y:S01]  /*8040*/  SHFL.BFLY PT, R3, R0, 0x2, 0x1f ;  /* 0x0c401f0000037f89 */ /* 0x000e2200000e0000 */
[----:B------:R-:W-:-:S03]  /*8050*/  ISETP.NE.AND P1, PT, R19, RZ, PT ;  /* 0x000000ff1300720c */ /* 0x000fc60003f25270 */
[----:B------:R-:W1:Y:S01]  /*8060*/  SHFL.BFLY PT, R193, R2, 0x2, 0x1f ;  /* 0x0c401f0002c17f89 */ /* 0x000e6200000e0000 */
[----:B0-----:R-:W-:Y:S02]  /*8070*/  FMNMX.FTZ R192, R0, R3, !PT ;  /* 0x0000000300c07209 */ /* 0x001fe40007810000 */
[----:B-1----:R-:W-:-:S03]  /*8080*/  FMNMX.FTZ R194, R2, R193, !PT ;  /* 0x000000c102c27209 */ /* 0x002fc60007810000 */
[----:B------:R-:W0:Y:S04]  /*8090*/  SHFL.BFLY PT, R3, R192, 0x1, 0x1f ;  /* 0x0c201f00c0037f89 */ /* 0x000e2800000e0000 */
[----:B------:R-:W1:Y:S01]  /*80a0*/  SHFL.BFLY PT, R193, R194, 0x1, 0x1f ;  /* 0x0c201f00c2c17f89 */ /* 0x000e6200000e0000 */
[----:B0-----:R-:W-:Y:S02]  /*80b0*/  FMNMX.FTZ R4, R192, R3, !PT ;  /* 0x00000003c0047209 */ /* 0x001fe40007810000 */
[----:B-1----:R-:W-:-:S03]  /*80c0*/  FMNMX.FTZ R3, R194, R193, !PT ;  /* 0x000000c1c2037209 */ /* 0x002fc60007810000 */
[C---:B------:R-:W-:Y:S01]  /*80d0*/  FMUL.FTZ R193, R4.reuse, UR5 ;  /* 0x0000000504c17c20 */ /* 0x040fe20008410000 */
[----:B------:R-:W-:-:S03]  /*80e0*/  FADD.FTZ R21, -R4, R21 ;  /* 0x0000001504157221 */ /* 0x000fc60000010100 */
[--C-:B------:R-:W-:Y:S01]  /*80f0*/  FFMA.FTZ R192, R152, UR5, -R193.reuse ;  /* 0x0000000598c07c23 */ /* 0x100fe200080108c1 */
[C---:B------:R-:W-:Y:S01]  /*8100*/  FADD.FTZ R0, -R3.reuse, R232 ;  /* 0x000000e803007221 */ /* 0x040fe20000010100 */
[----:B------:R-:W-:Y:S01]  /*8110*/  FMUL.FTZ R152, R3, UR5 ;  /* 0x0000000503987c20 */ /* 0x000fe20008410000 */
[----:B------:R-:W-:Y:S01]  /*8120*/  FMUL.FTZ R195, R21, UR5 ;  /* 0x0000000515c37c20 */ /* 0x000fe20008410000 */
[--C-:B------:R-:W-:Y:S01]  /*8130*/  FFMA.FTZ R21, R184, UR5, -R193.reuse ;  /* 0x00000005b8157c23 */ /* 0x100fe200080108c1 */
[----:B------:R-:W-:Y:S01]  /*8140*/  FMUL.FTZ R0, R0, UR5 ;  /* 0x0000000500007c20 */ /* 0x000fe20008410000 */
        /* <DEDUP_REMOVED lines=8> */
[--C-:B------:R-:W-:Y:S01]  /*81d0*/  FFMA.FTZ R196, R160, UR5, -R193.reuse ;  /* 0x00000005a0c47c23 */ /* 0x100fe200080108c1 */
[--C-:B------:R-:W-:Y:S01]  /*81e0*/  FFMA.FTZ R160, R191, UR5, -R152.reuse ;  /* 0x00000005bfa07c23 */ /* 0x100fe20008010898 */
[--C-:B------:R-:W-:Y:S01]  /*81f0*/  FFMA.FTZ R204, R176, UR5, -R193.reuse ;  /* 0x00000005b0cc7c23 */ /* 0x100fe200080108c1 */
[--C-:B------:R-:W-:Y:S01]  /*8200*/  FFMA.FTZ R205, R178, UR5, -R152.reuse ;  /* 0x00000005b2cd7c23 */ /* 0x100fe20008010898 */
[----:B------:R-:W0:Y:S01]  /*8210*/  MUFU.EX2 R21, R21 ;  /* 0x0000001500157308 */ /* 0x000e220000000800 */
[--C-:B------:R-:W-:Y:S01]  /*8220*/  FFMA.FTZ R185, R177, UR5, -R193.reuse ;  /* 0x00000005b1b97c23 */ /* 0x100fe200080108c1 */
        /* <DEDUP_REMOVED lines=9> */
[----:B------:R-:W-:Y:S01]  /*82c0*/  FFMA.FTZ R200, R168, UR5, -R193 ;  /* 0x00000005a8c87c23 */ /* 0x000fe200080108c1 */
[--C-:B------:R-:W-:Y:S01]  /*82d0*/  FFMA.FTZ R168, R183, UR5, -R152.reuse ;  /* 0x00000005b7a87c23 */ /* 0x100fe20008010898 */
[--C-:B------:R-:W-:Y:S01]  /*82e0*/  FFMA.FTZ R203, R174, UR5, -R152.reuse ;  /* 0x00000005aecb7c23 */ /* 0x100fe20008010898 */
[--C-:B------:R-:W-:Y:S01]  /*82f0*/  FFMA.FTZ R201, R170, UR5, -R152.reuse ;  /* 0x00000005aac97c23 */ /* 0x100fe20008010898 */
[--C-:B------:R-:W-:Y:S01]  /*8300*/  FFMA.FTZ R197, R162, UR5, -R152.reuse ;  /* 0x00000005a2c57c23 */ /* 0x100fe20008010898 */
[----:B------:R-:W1:Y:S01]  /*8310*/  MUFU.EX2 R209, R209 ;  /* 0x000000d100d17308 */ /* 0x000e620000000800 */
[----:B0-----:R-:W-:Y:S01]  /*8320*/  FFMA.FTZ R165, R2, R14, R21 ;  /* 0x0000000e02a57223 */ /* 0x001fe20000010015 */
        /* <DEDUP_REMOVED lines=8> */
[----:B------:R-:W-:Y:S01]  /*83b0*/  FFMA.FTZ R157, R157, UR5, -R193 ;  /* 0x000000059d9d7c23 */ /* 0x000fe200080108c1 */
[--C-:B------:R-:W-:Y:S01]  /*83c0*/  FFMA.FTZ R193, R154, UR5, -R152.reuse ;  /* 0x000000059ac17c23 */ /* 0x100fe20008010898 */
[----:B------:R-:W-:-:S04]  /*83d0*/  FFMA.FTZ R195, R158, UR5, -R152 ;  /* 0x000000059ec37c23 */ /* 0x000fc80008010898 */
[----:B------:R-:W2:Y:S01]  /*83e0*/  MUFU.EX2 R156, R156 ;  /* 0x0000009c009c7308 */ /* 0x000ea20000000800 */
[----:B-1----:R-:W-:-:S07]  /*83f0*/  FFMA.FTZ R5, R0, R5, R209 ;  /* 0x0000000500057223 */ /* 0x002fce00000100d1 */
[----:B------:R-:W1:Y:S01]  /*8400*/  MUFU.EX2 R210, R210 ;  /* 0x000000d200d27308 */ /* 0x000e620000000800 */
[----:B0-----:R-:W-:-:S07]  /*8410*/  FADD.FTZ R165, R208, R165 ;  /* 0x000000a5d0a57221 */ /* 0x001fce0000010000 */
[----:B------:R-:W0:Y:S01]  /*8420*/  MUFU.EX2 R211, R211 ;  /* 0x000000d300d37308 */ /* 0x000e220000000800 */
[----:B--2---:R-:W-:-:S07]  /*8430*/  FADD.FTZ R14, R156, R5 ;  /* 0x000000059c0e7221 */ /* 0x004fce0000010000 */
[----:B------:R-:W2:Y:S01]  /*8440*/  MUFU.EX2 R189, R189 ;  /* 0x000000bd00bd7308 */ /* 0x000ea20000000800 */
[----:B-1----:R-:W-:-:S07]  /*8450*/  FADD.FTZ R174, R210, R165 ;  /* 0x000000a5d2ae7221 */ /* 0x002fce0000010000 */
        /* <DEDUP_REMOVED lines=11> */
[----:B-1----:R-:W-:Y:S01]  /*8510*/  FADD.FTZ R163, R185, R166 ;  /* 0x000000a6b9a37221 */ /* 0x002fe20000010000 */
[----:B------:R-:W-:-:S06]  /*8520*/  FFMA.FTZ R166, R167, UR5, -R152 ;  /* 0x00000005a7a67c23 */ /* 0x000fcc0008010898 */
        /* <DEDUP_REMOVED lines=15> */
[----:B--2---:R-:W-:Y:S01]  /*8620*/  FADD.FTZ R163, R177, R154 ;  /* 0x0000009ab1a37221 */ /* 0x004fe20000010000 */
[--C-:B------:R-:W-:Y:S01]  /*8630*/  FFMA.FTZ R154, R155, UR5, -R152.reuse ;  /* 0x000000059b9a7c23 */ /* 0x100fe20008010898 */
[----:B------:R-:W-:-:S05]  /*8640*/  FFMA.FTZ R152, R159, UR5, -R152 ;  /* 0x000000059f987c23 */ /* 0x000fca0008010898 */
[----:B------:R-:W2:Y:S01]  /*8650*/  MUFU.EX2 R203, R203 ;  /* 0x000000cb00cb7308 */ /* 0x000ea20000000800 */
[----:B-1----:R-:W-:-:S07]  /*8660*/  FADD.FTZ R14, R170, R5 ;  /* 0x00000005aa0e7221 */ /* 0x002fce0000010000 */
[----:B------:R-:W1:Y:S01]  /*8670*/  MUFU.EX2 R173, R173 ;  /* 0x000000ad00ad7308 */ /* 0x000e620000000800 */
[----:B0-----:R-:W-:Y:S01]  /*8680*/  FADD.FTZ R174, R202, R163 ;  /* 0x000000a3caae7221 */ /* 0x001fe20000010000 */
[----:B------:R-:W-:-:S06]  /*8690*/  IMAD.U32 R163, RZ, RZ, UR6 ;  /* 0x00000006ffa37e24 */ /* 0x000fcc000f8e00ff */
        /* <DEDUP_REMOVED lines=10> */
[----:B------:R-:W-:-:S05]  /*8740*/  @P1 VIADD R14, R163, 0x38840 ;  /* 0x00038840a30e1836 */ /* 0x000fca0000000000 */
[----:B------:R-:W-:Y:S01]  /*8750*/  @P1 PRMT R14, R23, 0x654, R14 ;  /* 0x00000654170e1816 */ /* 0x000fe2000000000e */
[----:B------:R-:W1:Y:S01]  /*8760*/  MUFU.EX2 R198, R198 ;  /* 0x000000c600c67308 */ /* 0x000e620000000800 */
[----:B0-----:R-:W-:Y:S02]  /*8770*/  FADD.FTZ R155, R169, R158 ;  /* 0x0000009ea99b7221 */ /* 0x001fe40000010000 */
[----:B------:R0:W-:Y:S05]  /*8780*/  @P1 SYNCS.ARRIVE.TRANS64.RED.A1T0 RZ, [R14+URZ], RZ ;  /* 0x000000ff0eff19a7 */ /* 0x0001ea000810043f */
[----:B------:R-:W3:Y:S01]  /*8790*/  MUFU.EX2 R199, R199 ;  /* 0x000000c700c77308 */ /* 0x000ee20000000800 */
[----:B--2---:R-:W-:-:S07]  /*87a0*/  FADD.FTZ R158, R162, R5 ;  /* 0x00000005a29e7221 */ /* 0x004fce0000010000 */
[----:B------:R-:W2:Y:S01]  /*87b0*/  MUFU.EX2 R161, R161 ;  /* 0x000000a100a17308 */ /* 0x000ea20000000800 */
[----:B-1----:R-:W-:-:S07]  /*87c0*/  FADD.FTZ R174, R198, R155 ;  /* 0x0000009bc6ae7221 */ /* 0x002fce0000010000 */
[----:B------:R-:W0:Y:S01]  /*87d0*/  MUFU.EX2 R166, R166 ;  /* 0x000000a600a67308 */ /* 0x000e220000000800 */
[----:B---3--:R-:W-:-:S07]  /*87e0*/  FADD.FTZ R5, R199, R158 ;  /* 0x0000009ec7057221 */ /* 0x008fce0000010000 */
[----:B------:R-:W1:Y:S01]  /*87f0*/  MUFU.EX2 R192, R192 ;  /* 0x000000c000c07308 */ /* 0x000e620000000800 */
[----:B--2---:R-:W-:-:S07]  /*8800*/  FADD.FTZ R155, R161, R174 ;  /* 0x000000aea19b7221 */ /* 0x004fce0000010000 */
[----:B------:R-:W2:Y:S01]  /*8810*/  MUFU.EX2 R193, R193 ;  /* 0x000000c100c17308 */ /* 0x000ea20000000800 */
[----:B0-----:R-:W-:-:S07]  /*8820*/  FADD.FTZ R14, R166, R5 ;  /* 0x00000005a60e7221 */ /* 0x001fce0000010000 */
[----:B------:R-:W0:Y:S01]  /*8830*/  MUFU.EX2 R153, R153 ;  /* 0x0000009900997308 */ /* 0x000e220000000800 */
[----:B-1----:R-:W-:-:S07]  /*8840*/  FADD.FTZ R158, R192, R155 ;  /* 0x0000009bc09e7221 */ /* 0x002fce0000010000 */
        /* <DEDUP_REMOVED lines=9> */
[----:B0-----:R-:W-:Y:S01]  /*88e0*/  FADD.FTZ R5, R195, R14 ;  /* 0x0000000ec3057221 */ /* 0x001fe20000010000 */
[----:B-1----:R-:W-:-:S03]  /*88f0*/  FADD.FTZ R14, R157, R158 ;  /* 0x0000009e9d0e7221 */ /* 0x002fc60000010000 */
[----:B--2---:R-:W-:Y:S01]  /*8900*/  FADD.FTZ R5, R152, R5 ;  /* 0x0000000598057221 */ /* 0x004fe20000010000 */
[----:B------:R-:W-:Y:S06]  /*8910*/  @!P0 BRA `(.L_x_212) ;  /* 0x0000000000048947 */ /* 0x000fec0003800000 */
[----:B------:R-:W-:Y:S01]  /*8920*/  BPT.TRAP 0x1 ;  /* 0x000000040000795c */ /* 0x000fe20000300000 */
.L_x_212:
[----:B------:R-:W-:Y:S01]  /*8930*/  ISETP.NE.AND P1, PT, R18, RZ, PT ;  /* 0x000000ff1200720c */ /* 0x000fe20003f25270 */
[----:B------:R-:W-:Y:S01]  /*8940*/  IMAD.U32 R155, RZ, RZ, UR4 ;  /* 0x00000004ff9b7e24 */ /* 0x000fe2000f8e00ff */
[----:B------:R-:W-:Y:S01]  /*8950*/  R2UR UR6, R20 ;  /* 0x00000000140672ca */ /* 0x000fe200000e0000 */
[----:B------:R-:W-:Y:S01]  /*8960*/  UMOV UR61, UR60 ;  /* 0x0000003c003d7c82 */ /* 0x000fe20008000000 */
[----:B------:R-:W-:Y:S01]  /*8970*/  F2FP.BF16.F32.PACK_AB R208, R208, R21 ;  /* 0x00000015d0d0723e */ /* 0x000fe200000010ff */
[----:B------:R-:W-:Y:S01]  /*8980*/  IMAD.MOV.U32 R232, RZ, RZ, R3 ;  /* 0x000000ffffe87224 */ /* 0x000fe200078e0003 */
[----:B------:R-:W-:Y:S01]  /*8990*/  F2FP.BF16.F32.PACK_AB R209, R156, R209 ;  /* 0x000000d19cd1723e */ /* 0x000fe200000010ff */
[----:B------:R-:W-:Y:S01]  /*89a0*/  IMAD.MOV.U32 R21, RZ, RZ, R4 ;  /* 0x000000ffff157224 */ /* 0x000fe200078e0004 */
[----:B------:R-:W-:Y:S02]  /*89b0*/  F2FP.BF16.F32.PACK_AB R210, R189, R210 ;  /* 0x000000d2bdd2723e */ /* 0x000fe400000010ff */
[----:B------:R-:W-:-:S02]  /*89c0*/  F2FP.BF16.F32.PACK_AB R211, R160, R211 ;  /* 0x000000d3a0d3723e */ /* 0x000fc400000010ff */
[----:B------:R-:W-:Y:S01]  /*89d0*/  F2FP.BF16.F32.PACK_AB R204, R185, R204 ;  /* 0x000000ccb9cc723e */ /* 0x000fe200000010ff */
[----:B------:R-:W-:Y:S01]  /*89e0*/  @P1 VIADD R155, R155, 0x38860 ;  /* 0x000388609b9b1836 */ /* 0x000fe20000000000 */
[----:B------:R-:W-:Y:S01]  /*89f0*/  F2FP.BF16.F32.PACK_AB R205, R164, R205 ;  /* 0x000000cda4cd723e */ /* 0x000fe200000010ff */
[----:B------:R-:W-:Y:S01]  /*8a00*/  UIADD3 UR4, UR6, -0x1, URZ ;  /* 0xffffffff06047890 */ /* 0x000fe2000fffe03f */
[----:B------:R-:W-:Y:S02]  /*8a10*/  F2FP.BF16.F32.PACK_AB R206, R181, R206 ;  /* 0x000000ceb5ce723e */ /* 0x000fe400000010ff */
[----:B------:R-:W-:Y:S02]  /*8a20*/  @P1 PRMT R155, R22, 0x654, R155 ;  /* 0x00000654169b1816 */ /* 0x000fe4000000009b */
[----:B------:R-:W-:Y:S01]  /*8a30*/  F2FP.BF16.F32.PACK_AB R207, R168, R207 ;  /* 0x000000cfa8cf723e */ /* 0x000fe200000010ff */
[----:B------:R-:W-:Y:S01]  /*8a40*/  IMAD.U32 R20, RZ, RZ, UR4 ;  /* 0x00000004ff147e24 */ /* 0x000fe2000f8e00ff */
[----:B------:R0:W-:Y:S01]  /*8a50*/  @P1 SYNCS.ARRIVE.TRANS64.RED.A1T0 RZ, [R155+URZ], RZ ;  /* 0x000000ff9bff19a7 */ /* 0x0001e2000810043f */
[----:B------:R-:W-:-:S02]  /*8a60*/  ISETP.LT.AND P1, PT, RZ, UR6, PT ;  /* 0x00000006ff007c0c */ /* 0x000fc4000bf21270 */
[----:B------:R-:W-:Y:S02]  /*8a70*/  R2UR UR6, R16 ;  /* 0x00000000100672ca */ /* 0x000fe400000e0000 */
[----:B------:R-:W-:Y:S02]  /*8a80*/  F2FP.BF16.F32.PACK_AB R200, R177, R200 ;  /* 0x000000c8b1c8723e */ /* 0x000fe400000010ff */
[----:B------:R-:W-:Y:S02]  /*8a90*/  F2FP.BF16.F32.PACK_AB R201, R170, R201 ;  /* 0x000000c9aac9723e */ /* 0x000fe400000010ff */
[----:B------:R-:W-:Y:S02]  /*8aa0*/  F2FP.BF16.F32.PACK_AB R202, R173, R202 ;  /* 0x000000caadca723e */ /* 0x000fe400000010ff */
[----:B------:R-:W-:Y:S02]  /*8ab0*/  F2FP.BF16.F32.PACK_AB R203, R172, R203 ;  /* 0x000000cbaccb723e */ /* 0x000fe400000010ff */
[----:B------:R-:W-:-:S02]  /*8ac0*/  F2FP.BF16.F32.PACK_AB R196, R169, R196 ;  /* 0x000000c4a9c4723e */ /* 0x000fc400000010ff */
[----:B------:R-:W-:Y:S01]  /*8ad0*/  F2FP.BF16.F32.PACK_AB R197, R162, R197 ;  /* 0x000000c5a2c5723e */ /* 0x000fe200000010ff */
[----:B------:R-:W-:Y:S01]  /*8ae0*/  IMAD.U32 R234, RZ, RZ, UR6 ;  /* 0x00000006ffea7e24 */ /* 0x000fe2000f8e00ff */
[----:B------:R-:W-:Y:S02]  /*8af0*/  F2FP.BF16.F32.PACK_AB R198, R161, R198 ;  /* 0x000000c6a1c6723e */ /* 0x000fe400000010ff */
[----:B------:R-:W-:Y:S02]  /*8b00*/  F2FP.BF16.F32.PACK_AB R199, R166, R199 ;  /* 0x000000c7a6c7723e */ /* 0x000fe400000010ff */
[----:B------:R-:W-:Y:S02]  /*8b10*/  F2FP.BF16.F32.PACK_AB R192, R153, R192 ;  /* 0x000000c099c0723e */ /* 0x000fe400000010ff */
[----:B------:R-:W-:Y:S02]  /*8b20*/  F2FP.BF16.F32.PACK_AB R193, R154, R193 ;  /* 0x000000c19ac1723e */ /* 0x000fe400000010ff */
[----:B------:R-:W-:-:S02]  /*8b30*/  F2FP.BF16.F32.PACK_AB R194, R157, R194 ;  /* 0x000000c29dc2723e */ /* 0x000fc400000010ff */
[----:B------:R-:W-:Y:S01]  /*8b40*/  F2FP.BF16.F32.PACK_AB R195, R152, R195 ;  /* 0x000000c398c3723e */ /* 0x000fe200000010ff */
[----:B0-----:R-:W-:Y:S06]  /*8b50*/  @P1 BRA `(.L_x_213) ;  /* 0xffffffc400601947 */ /* 0x001fec000383ffff */
.L_x_202:
        /* <DEDUP_REMOVED lines=131> */
.L_x_214:
        /* <DEDUP_REMOVED lines=10> */
.L_x_215:
[----:B-1----:R-:W-:Y:S05]  /*9430*/  @P1 BRA `(.L_x_216) ;  /* 0x0000000000081947 */ /* 0x002fea0003800000 */
[----:B------:R-:W1:Y:S02]  /*9440*/  SYNCS.PHASECHK.TRANS64.TRYWAIT P1, [UR9+0x38850], R0 ;  /* 0x03885000ff0075a7 */ /* 0x000e640008020149 */
[----:B-1----:R-:W-:Y:S05]  /*9450*/  @!P1 BRA `(.L_x_217) ;  /* 0x0000008000a89947 */ /* 0x002fea0003800000 */
.L_x_216:
[----:B------:R-:W-:Y:S01]  /*9460*/  UIADD3 UR6, UR4, 0x400, URZ ;  /* 0x0000040004067890 */ /* 0x000fe2000fffe03f */
[----:B------:R-:W-:Y:S01]  /*9470*/  WARPGROUP.ARRIVE ;  /* 0x00000000000079c5 */ /* 0x000fe20000000000 */
[----:B------:R-:W-:Y:S01]  /*9480*/  UMOV UR7, 0x40000040 ;  /* 0x4000004000077882 */ /* 0x000fe20000000000 */
[----:B-1----:R-:W1:Y:S01]  /*9490*/  SHFL.BFLY PT, R7, R14, 0x2, 0x1f ;  /* 0x0c401f000e077f89 */ /* 0x002e6200000e0000 */
[----:B------:R-:W-:Y:S01]  /*94a0*/  USHF.R.U32.HI UR6, URZ, 0x4, UR6 ;  /* 0x000000043f067899 */ /* 0x000fe20008011606 */
[----:B------:R-:W-:Y:S02]  /*94b0*/  IMAD.MOV.U32 R6, RZ, RZ, RZ ;  /* 0x000000ffff067224 */ /* 0x000fe400078e00ff */
[----:B0-----:R-:W0:Y:S01]  /*94c0*/  SHFL.BFLY PT, R0, R5, 0x2, 0x1f ;  /* 0x0c401f0005007f89 */ /* 0x001e2200000e0000 */
[----:B------:R-:W-:Y:S01]  /*94d0*/  ULOP3.LUT UR6, UR6, 0x3fff, URZ, 0xc0, !UPT ;  /* 0x00003fff06067892 */ /* 0x000fe2000f8ec03f */
[----:B------:R-:W-:-:S03]  /*94e0*/  IMAD.U32 R13, RZ, RZ, UR5 ;  /* 0x00000005ff0d7e24 */ /* 0x000fc6000f8e00ff */
[----:B------:R-:W-:-:S04]  /*94f0*/  ULOP3.LUT UR6, UR6, 0x2800000, URZ, 0xfc, !UPT ;  /* 0x0280000006067892 */ /* 0x000fc8000f8efc3f */
[----:B------:R-:W-:-:S07]  /*9500*/  UIMAD UR8, UR60, 0xa00, UR6 ;  /* 0x00000a003c0878a4 */ /* 0x000fce000f8e0206 */
[----:B------:R-:W-:Y:S02]  /*9510*/  UMOV UR6, UR8 ;  /* 0x0000000800067c82 */ /* 0x000fe40008000000 */
[----:B------:R-:W-:Y:S01]  /*9520*/  HGMMA.64x256x16.F32.BF16 R24, R208, gdesc[UR4].tnspB, R24, gsb0 ;  /* 0x43e00004d0187df0 */ /* 0x000fe20008001818 */
[----:B------:R-:W-:Y:S01]  /*9530*/  UIADD3 UR6, UR8, 0x80, URZ ;  /* 0x0000008008067890 */ /* 0x000fe2000fffe03f */
[----:B-1----:R-:W-:Y:S01]  /*9540*/  FADD.FTZ R7, R7, R14 ;  /* 0x0000000e07077221 */ /* 0x002fe20000010000 */
[----:B------:R-:W-:Y:S01]  /*9550*/  UMOV UR7, 0x40000040 ;  /* 0x4000004000077882 */ /* 0x000fe20000000000 */
[----:B0-----:R-:W-:Y:S01]  /*9560*/  FADD.FTZ R2, R0, R5 ;  /* 0x0000000500027221 */ /* 0x001fe20000010000 */
[----:B------:R-:W-:Y:S02]  /*9570*/  IMAD.MOV.U32 R5, RZ, RZ, RZ ;  /* 0x000000ffff057224 */ /* 0x000fe400078e00ff */
[----:B------:R-:W0:Y:S04]  /*9580*/  SHFL.BFLY PT, R0, R7, 0x1, 0x1f ;  /* 0x0c201f0007007f89 */ /* 0x000e2800000e0000 */
[----:B------:R-:W1:Y:S01]  /*9590*/  SHFL.BFLY PT, R9, R2, 0x1, 0x1f ;  /* 0x0c201f0002097f89 */ /* 0x000e6200000e0000 */
[----:B0-----:R-:W-:Y:S01]  /*95a0*/  FADD.FTZ R11, R7, R0 ;  /* 0x00000000070b7221 */ /* 0x001fe20000010000 */
[----:B------:R-:W-:-:S02]  /*95b0*/  IMAD.U32 R7, RZ, RZ, UR5 ;  /* 0x00000005ff077e24 */ /* 0x000fc4000f8e00ff */
[----:B------:R-:W-:Y:S02]  /*95c0*/  IMAD.MOV.U32 R0, RZ, RZ, -0x800000 ;  /* 0xff800000ff007424 */ /* 0x000fe400078e00ff */
[----:B-1----:R-:W-:Y:S01]  /*95d0*/  FADD.FTZ R12, R2, R9 ;  /* 0x00000009020c7221 */ /* 0x002fe20000010000 */
[----:B------:R-:W-:Y:S01]  /*95e0*/  FSETP.NE.FTZ.AND P1, PT, R11, RZ, PT ;  /* 0x000000ff0b00720b */ /* 0x000fe20003f35000 */
[----:B------:R-:W-:-:S03]  /*95f0*/  IMAD.MOV.U32 R2, RZ, RZ, -0x800000 ;  /* 0xff800000ff027424 */ /* 0x000fc600078e00ff */
[----:B------:R-:W-:-:S09]  /*9600*/  FSETP.NE.FTZ.AND P2, PT, R12, RZ, PT ;  /* 0x000000ff0c00720b */ /* 0x000fd20003f55000 */
[----:B------:R-:W0:Y:S01]  /*9610*/  @P1 MUFU.LG2 R8, R11 ;  /* 0x0000000b00081308 */ /* 0x000e220000000c00 */
[----:B------:R-:W-:-:S03]  /*9620*/  @P1 FMUL.FTZ R7, R7, 0.69314718246459960938 ;  /* 0x3f31721807071820 */ /* 0x000fc60000410000 */
[----:B------:R-:W-:-:S04]  /*9630*/  @P2 FMUL.FTZ R13, R13, 0.69314718246459960938 ;  /* 0x3f3172180d0d2820 */ /* 0x000fc80000410000 */
[----:B------:R-:W1:Y:S08]  /*9640*/  @P2 MUFU.LG2 R9, R12 ;  /* 0x0000000c00092308 */ /* 0x000e700000000c00 */
[----:B------:R2:W3:Y:S01]  /*9650*/  @P1 MUFU.RCP R6, R11 ;  /* 0x0000000b00061308 */ /* 0x0004e20000001000 */
[----:B0-----:R-:W-:-:S04]  /*9660*/  @P1 FMUL.FTZ R8, R8, 0.69314718246459960938 ;  /* 0x3f31721808081820 */ /* 0x001fc80000410000 */
[----:B------:R-:W-:-:S03]  /*9670*/  @P1 FFMA.FTZ R2, R7, R4, R8 ;  /* 0x0000000407021223 */ /* 0x000fc60000010008 */
[----:B------:R2:W0:Y:S01]  /*9680*/  @P2 MUFU.RCP R5, R12 ;  /* 0x0000000c00052308 */ /* 0x0004220000001000 */
[----:B-1----:R-:W-:-:S04]  /*9690*/  @P2 FMUL.FTZ R10, R9, 0.69314718246459960938 ;  /* 0x3f317218090a2820 */ /* 0x002fc80000410000 */
        /* <DEDUP_REMOVED lines=18> */
[----:B------:R-:W-:Y:S01]  /*97c0*/  UMOV UR7, 0x40000040 ;  /* 0x4000004000077882 */ /* 0x000fe20000000000 */
[----:B------:R-:W-:Y:S02]  /*97d0*/  WARPGROUP.DEPBAR.LE gsb0, 0x0 ;  /* 0x00008000000079c5 */ /* 0x000fe40000010000 */
[----:B------:R-:W-:-:S15]  /*97e0*/  WARPGROUP.ARRIVE ;  /* 0x00000000000079c5 */ /* 0x000fde0000000000 */
[----:B------:R-:W-:-:S08]  /*97f0*/  NOP ;  /* 0x0000000000007918 */ /* 0x000fd00000000000 */
[----:B------:R-:W-:Y:S03]  /*9800*/  HGMMA.64x256x16.F32.BF16 R24, R192, gdesc[UR4].tnspB, R24, gsb0 ;  /* 0x43e00004c0187df0 */ /* 0x000fe60008001818 */
[----:B------:R-:W-:Y:S02]  /*9810*/  WARPGROUP.DEPBAR.LE gsb0, 0x0 ;  /* 0x00008000000079c5 */ /* 0x000fe40000010000 */
[----:B0-23--:R-:W-:Y:S05]  /*9820*/  @!P0 BRA `(.L_x_218) ;  /* 0x0000000000048947 */ /* 0x00dfea0003800000 */
[----:B------:R-:W-:Y:S01]  /*9830*/  BPT.TRAP 0x1 ;  /* 0x000000040000795c */ /* 0x000fe20000300000 */
.L_x_218:
[----:B------:R-:W0:Y:S01]  /*9840*/  S2UR UR5, SR_SWINHI ;  /* 0x00000000000579c3 */ /* 0x000e220000002f00 */
[----:B------:R-:W-:Y:S01]  /*9850*/  ISETP.NE.AND P0, PT, R18, RZ, PT ;  /* 0x000000ff1200720c */ /* 0x000fe20003f05270 */
[----:B------:R-:W-:Y:S02]  /*9860*/  IMAD.U32 R7, RZ, RZ, UR9 ;  /* 0x00000009ff077e24 */ /* 0x000fe4000f8e00ff */
        /* <DEDUP_REMOVED lines=11> */
[----:B------:R-:W-:-:S02]  /*9920*/  @P0 VIADD R7, R7, 0x38860 ;  /* 0x0003886007070836 */ /* 0x000fc40000000000 */
[-C--:B------:R-:W-:Y:S01]  /*9930*/  FMUL.FTZ R185, R125, R6.reuse ;  /* 0x000000067db97220 */ /* 0x080fe20000410000 */
[----:B------:R-:W-:Y:S01]  /*9940*/  FMUL.FTZ R184, R129, R6 ;  /* 0x0000000681b87220 */ /* 0x000fe20000410000 */
[-C--:B------:R-:W-:Y:S01]  /*9950*/  FMUL.FTZ R27, R27, R5.reuse ;  /* 0x000000051b1b7220 */ /* 0x080fe20000410000 */
[-C--:B------:R-:W-:Y:S01]  /*9960*/  FMUL.FTZ R26, R26, R5.reuse ;  /* 0x000000051a1a7220 */ /* 0x080fe20000410000 */
[----:B------:R-:W-:Y:S01]  /*9970*/  @P0 PRMT R7, R22, 0x654, R7 ;  /* 0x0000065416070816 */ /* 0x000fe20000000007 */
[-C--:B------:R-:W-:Y:S01]  /*9980*/  FMUL.FTZ R3, R31, R5.reuse ;  /* 0x000000051f037220 */ /* 0x080fe20000410000 */
[-C--:B------:R-:W-:Y:S01]  /*9990*/  FMUL.FTZ R21, R30, R5.reuse ;  /* 0x000000051e157220 */ /* 0x080fe20000410000 */
[-C--:B------:R-:W-:Y:S01]  /*99a0*/  FMUL.FTZ R35, R35, R5.reuse ;  /* 0x0000000523237220 */ /* 0x080fe20000410000 */
[-C--:B------:R-:W-:Y:S01]  /*99b0*/  FMUL.FTZ R34, R34, R5.reuse ;  /* 0x0000000522227220 */ /* 0x080fe20000410000 */
[----:B------:R-:W-:Y:S01]  /*99c0*/  UMOV UR6, UR4 ;  /* 0x0000000400067c82 */ /* 0x000fe20008000000 */
[----:B0-----:R-:W-:Y:S01]  /*99d0*/  UMOV UR7, UR5 ;  /* 0x0000000500077c82 */ /* 0x001fe20008000000 */
[----:B------:R-:W-:Y:S01]  /*99e0*/  FMUL.FTZ R39, R39, R5 ;  /* 0x0000000527277220 */ /* 0x000fe20000410000 */
[----:B------:R-:W-:-:S02]  /*99f0*/  IMAD.U32 R164, RZ, RZ, UR6 ;  /* 0x00000006ffa47e24 */ /* 0x000fc4000f8e00ff */
[-C--:B------:R-:W-:Y:S01]  /*9a00*/  FMUL.FTZ R38, R38, R5.reuse ;  /* 0x0000000526267220 */ /* 0x080fe20000410000 */
[----:B------:R-:W-:Y:S02]  /*9a10*/  IMAD.U32 R165, RZ, RZ, UR7 ;  /* 0x00000007ffa57e24 */ /* 0x000fe4000f8e00ff */
[-C--:B------:R-:W-:Y:S01]  /*9a20*/  FMUL.FTZ R43, R43, R5.reuse ;  /* 0x000000052b2b7220 */ /* 0x080fe20000410000 */
[-C--:B------:R-:W-:Y:S01]  /*9a30*/  FMUL.FTZ R42, R42, R5.reuse ;  /* 0x000000052a2a7220 */ /* 0x080fe20000410000 */
[----:B------:R-:W-:Y:S01]  /*9a40*/  FMUL.FTZ R47, R47, R5 ;  /* 0x000000052f2f7220 */ /* 0x000fe20000410000 */
[----:B------:R-:W-:-:S04]  /*9a50*/  IMAD.WIDE R12, R226, 0x2, R164 ;  /* 0x00000002e20c7825 */ /* 0x000fc800078e02a4 */
[-C--:B------:R-:W-:Y:S01]  /*9a60*/  FMUL.FTZ R46, R46, R5.reuse ;  /* 0x000000052e2e7220 */ /* 0x080fe20000410000 */
[-C--:B------:R-:W-:Y:S01]  /*9a70*/  FMUL.FTZ R51, R51, R5.reuse ;  /* 0x0000000533337220 */ /* 0x080fe20000410000 */
[-C--:B------:R-:W-:Y:S01]  /*9a80*/  FMUL.FTZ R50, R50, R5.reuse ;  /* 0x0000000532327220 */ /* 0x080fe20000410000 */
[-C--:B------:R-:W-:Y:S01]  /*9a90*/  FMUL.FTZ R55, R55, R5.reuse ;  /* 0x0000000537377220 */ /* 0x080fe20000410000 */
[----:B------:R-:W-:Y:S01]  /*9aa0*/  IADD3 R11, P3, R12, 0xc060, RZ ;  /* 0x0000c0600c0b7810 */ /* 0x000fe20007f7e0ff */
[-C--:B------:R-:W-:Y:S01]  /*9ab0*/  FMUL.FTZ R54, R54, R5.reuse ;  /* 0x0000000536367220 */ /* 0x080fe20000410000 */
[-C--:B------:R-:W-:Y:S01]  /*9ac0*/  FMUL.FTZ R59, R59, R5.reuse ;  /* 0x000000053b3b7220 */ /* 0x080fe20000410000 */
[-C--:B------:R-:W-:Y:S01]  /*9ad0*/  FMUL.FTZ R58, R58, R5.reuse ;  /* 0x000000053a3a7220 */ /* 0x080fe20000410000 */
[----:B------:R-:W-:Y:S01]  /*9ae0*/  LOP3.LUT R4, R11, 0x380, RZ, 0xc0, !PT ;  /* 0x000003800b047812 */ /* 0x000fe200078ec0ff */
        /* <DEDUP_REMOVED lines=49> */
[----:B------:R0:W-:Y:S01]  /*9e00*/  @P0 SYNCS.ARRIVE.TRANS64.RED.A1T0 RZ, [R7+URZ], RZ ;  /* 0x000000ff07ff09a7 */ /* 0x0001e2000810043f */
[----:B------:R-:W-:Y:S01]  /*9e10*/  IMAD.X R5, RZ, RZ, R13, P3 ;  /* 0x000000ffff057224 */ /* 0x000fe200018e060d */
[----:B------:R-:W-:Y:S01]  /*9e20*/  SHF.R.U64 R4, R4, 0x3, RZ ;  /* 0x0000000304047819 */ /* 0x000fe200000012ff */
[----:B------:R-:W-:Y:S01]  /*9e30*/  IMAD R9, R220, 0x40, R17 ;  /* 0x00000040dc097824 */ /* 0x000fe200078e0211 */
[C---:B------:R-:W-:Y:S01]  /*9e40*/  IADD3 R115, P4, R12.reuse, 0xc040, RZ ;  /* 0x0000c0400c737810 */ /* 0x040fe20007f9e0ff */
[----:B------:R-:W-:Y:S01]  /*9e50*/  FMUL.FTZ R199, R53, R6 ;  /* 0x0000000635c77220 */ /* 0x000fe20000410000 */
[C---:B------:R-:W-:Y:S01]  /*9e60*/  IADD3 R111, P5, R12.reuse, 0xc020, RZ ;  /* 0x0000c0200c6f7810 */ /* 0x040fe20007fbe0ff */
[----:B------:R-:W-:Y:S01]  /*9e70*/  IMAD.WIDE R164, R9, 0x2, R164 ;  /* 0x0000000209a47825 */ /* 0x000fe200078e02a4 */
[----:B------:R-:W-:-:S03]  /*9e80*/  IADD3 R107, P6, R12, 0xc000, RZ ;  /* 0x0000c0000c6b7810 */ /* 0x000fc60007fde0ff */
[-C--:B------:R-:W-:Y:S01]  /*9e90*/  FMUL.FTZ R198, R57, R6.reuse ;  /* 0x0000000639c67220 */ /* 0x080fe20000410000 */
[C---:B------:R-:W-:Y:S01]  /*9ea0*/  IADD3 R69, P0, R12.reuse, 0x8060, RZ ;  /* 0x000080600c457810 */ /* 0x040fe20007f1e0ff */
[----:B------:R-:W-:Y:S01]  /*9eb0*/  FMUL.FTZ R197, R61, R6 ;  /* 0x000000063dc57220 */ /* 0x000fe20000410000 */
[C---:B------:R-:W-:Y:S01]  /*9ec0*/  IADD3 R31, P1, R12.reuse, 0x20, RZ ;  /* 0x000000200c1f7810 */ /* 0x040fe20007f3e0ff */
[--C-:B0-----:R-:W-:Y:S01]  /*9ed0*/  IMAD.X R7, RZ, RZ, R13.reuse, P4 ;  /* 0x000000ffff077224 */ /* 0x101fe200020e060d */
[C---:B------:R-:W-:Y:S01]  /*9ee0*/  IADD3 R56, P2, R12.reuse, 0x8040, RZ ;  /* 0x000080400c387810 */ /* 0x040fe20007f5e0ff */
[--C-:B------:R-:W-:Y:S01]  /*9ef0*/  IMAD.X R9, RZ, RZ, R13.reuse, P5 ;  /* 0x000000ffff097224 */ /* 0x100fe200028e060d */
[C---:B------:R-:W-:Y:S01]  /*9f00*/  IADD3 R65, P3, R12.reuse, 0x8020, RZ ;  /* 0x000080200c417810 */ /* 0x040fe20007f7e0ff */
[--C-:B------:R-:W-:Y:S01]  /*9f10*/  IMAD.X R135, RZ, RZ, R13.reuse, P0 ;  /* 0x000000ffff877224 */ /* 0x100fe200000e060d */
[----:B------:R-:W-:Y:S01]  /*9f20*/  LOP3.LUT R131, R12, 0x380, RZ, 0xc0, !PT ;  /* 0x000003800c837812 */ /* 0x000fe200078ec0ff */
[--C-:B------:R-:W-:Y:S01]  /*9f30*/  IMAD.X R139, RZ, RZ, R13.reuse, P1 ;  /* 0x000000ffff8b7224 */ /* 0x100fe200008e060d */
[----:B------:R-:W-:Y:S01]  /*9f40*/  LOP3.LUT R4, R4, R11, RZ, 0x3c, !PT ;  /* 0x0000000b04047212 */ /* 0x000fe200078e3cff */
[--C-:B------:R-:W-:Y:S01]  /*9f50*/  IMAD.X R11, RZ, RZ, R13.reuse, P6 ;  /* 0x000000ffff0b7224 */ /* 0x100fe200030e060d */
[C---:B------:R-:W-:Y:S01]  /*9f60*/  IADD3 R30, P4, R12.reuse, 0x8000, RZ ;  /* 0x000080000c1e7810 */ /* 0x040fe20007f9e0ff */
        /* <DEDUP_REMOVED lines=14> */
[----:B------:R-:W-:-:S02]  /*a050*/  IMAD.X R161, RZ, RZ, R13, P2 ;  /* 0x000000ffffa17224 */ /* 0x000fc400010e060d */
[----:B------:R-:W-:Y:S01]  /*a060*/  FMUL.FTZ R183, R52, R6 ;  /* 0x0000000634b77220 */ /* 0x000fe20000410000 */
[--C-:B------:R-:W-:Y:S01]  /*a070*/  IMAD.X R163, RZ, RZ, R13.reuse, P3 ;  /* 0x000000ffffa37224 */ /* 0x100fe200018e060d */
[----:B------:R-:W-:Y:S01]  /*a080*/  LOP3.LUT R130, R131, R12, RZ, 0x3c, !PT ;  /* 0x0000000c83827212 */ /* 0x000fe200078e3cff */
[----:B------:R-:W-:Y:S01]  /*a090*/  IMAD.MOV.U32 R131, RZ, RZ, R13 ;  /* 0x000000ffff837224 */ /* 0x000fe200078e000d */
[----:B------:R-:W-:Y:S01]  /*a0a0*/  LOP3.LUT R13, R56, 0x380, RZ, 0xc0, !PT ;  /* 0x00000380380d7812 */ /* 0x000fe200078ec0ff */
[-C--:B------:R-:W-:Y:S01]  /*a0b0*/  FMUL.FTZ R25, R25, R6.reuse ;  /* 0x0000000619197220 */ /* 0x080fe20000410000 */
[----:B------:R-:W-:Y:S01]  /*a0c0*/  LOP3.LUT R12, R31, 0x380, RZ, 0xc0, !PT ;  /* 0x000003801f0c7812 */ /* 0x000fe200078ec0ff */
[-C--:B------:R-:W-:Y:S01]  /*a0d0*/  FMUL.FTZ R24, R24, R6.reuse ;  /* 0x0000000618187220 */ /* 0x080fe20000410000 */
[----:B------:R-:W-:Y:S01]  /*a0e0*/  SHF.R.U64 R13, R13, 0x3, RZ ;  /* 0x000000030d0d7819 */ /* 0x000fe200000012ff */
[-C--:B------:R-:W-:Y:S01]  /*a0f0*/  FMUL.FTZ R29, R29, R6.reuse ;  /* 0x000000061d1d7220 */ /* 0x080fe20000410000 */
[----:B------:R-:W-:Y:S01]  /*a100*/  SHF.R.U64 R12, R12, 0x3, RZ ;  /* 0x000000030c0c7819 */ /* 0x000fe200000012ff */
[----:B------:R-:W-:Y:S01]  /*a110*/  FMUL.FTZ R28, R28, R6 ;  /* 0x000000061c1c7220 */ /* 0x000fe20000410000 */
[----:B------:R-:W-:Y:S01]  /*a120*/  LOP3.LUT R142, R13, R56, RZ, 0x3c, !PT ;  /* 0x000000380d8e7212 */ /* 0x000fe200078e3cff */
[-C--:B------:R-:W-:Y:S01]  /*a130*/  FMUL.FTZ R33, R33, R6.reuse ;  /* 0x0000000621217220 */ /* 0x080fe20000410000 */
[----:B------:R-:W-:Y:S01]  /*a140*/  LOP3.LUT R13, R30, 0x380, RZ, 0xc0, !PT ;  /* 0x000003801e0d7812 */ /* 0x000fe200078ec0ff */
[-C--:B------:R-:W-:Y:S01]  /*a150*/  FMUL.FTZ R32, R32, R6.reuse ;  /* 0x0000000620207220 */ /* 0x080fe20000410000 */
[----:B------:R-:W-:Y:S01]  /*a160*/  LOP3.LUT R138, R12, R31, RZ, 0x3c, !PT ;  /* 0x0000001f0c8a7212 */ /* 0x000fe200078e3cff */
[-C--:B------:R-:W-:Y:S01]  /*a170*/  FMUL.FTZ R36, R36, R6.reuse ;  /* 0x0000000624247220 */ /* 0x080fe20000410000 */
[----:B------:R-:W-:Y:S01]  /*a180*/  SHF.R.U64 R13, R13, 0x3, RZ ;  /* 0x000000030d0d7819 */ /* 0x000fe200000012ff */
[-C--:B------:R-:W-:Y:S01]  /*a190*/  FMUL.FTZ R41, R41, R6.reuse ;  /* 0x0000000629297220 */ /* 0x080fe20000410000 */
[----:B------:R-:W-:Y:S01]  /*a1a0*/  LOP3.LUT R12, R61, 0x380, RZ, 0xc0, !PT ;  /* 0x000003803d0c7812 */ /* 0x000fe200078ec0ff */
[----:B------:R-:W-:Y:S01]  /*a1b0*/  FMUL.FTZ R40, R40, R6 ;  /* 0x0000000628287220 */ /* 0x000fe20000410000 */
[----:B------:R-:W-:Y:S01]  /*a1c0*/  LOP3.LUT R150, R13, R30, RZ, 0x3c, !PT ;  /* 0x0000001e0d967212 */ /* 0x000fe200078e3cff */
[-C--:B------:R-:W-:Y:S01]  /*a1d0*/  FMUL.FTZ R44, R44, R6.reuse ;  /* 0x000000062c2c7220 */ /* 0x080fe20000410000 */
[----:B------:R-:W-:Y:S01]  /*a1e0*/  LOP3.LUT R30, R57, 0x380, RZ, 0xc0, !PT ;  /* 0x00000380391e7812 */ /* 0x000fe200078ec0ff */
[-C--:B------:R-:W-:Y:S01]  /*a1f0*/  FMUL.FTZ R49, R49, R6.reuse ;  /* 0x0000000631317220 */ /* 0x080fe20000410000 */
[----:B------:R-:W-:Y:S01]  /*a200*/  LOP3.LUT R52, R65, 0x380, RZ, 0xc0, !PT ;  /* 0x0000038041347812 */ /* 0x000fe200078ec0ff */
[-C--:B------:R-:W-:Y:S01]  /*a210*/  FMUL.FTZ R48, R48, R6.reuse ;  /* 0x0000000630307220 */ /* 0x080fe20000410000 */
[----:B------:R-:W-:Y:S01]  /*a220*/  SHF.R.U64 R12, R12, 0x3, RZ ;  /* 0x000000030c0c7819 */ /* 0x000fe200000012ff */
[-C--:B------:R-:W-:Y:S01]  /*a230*/  FMUL.FTZ R181, R60, R6.reuse ;  /* 0x000000063cb57220 */ /* 0x080fe20000410000 */
[----:B------:R-:W-:Y:S01]  /*a240*/  LOP3.LUT R13, R20, 0x380, RZ, 0xc0, !PT ;  /* 0x00000380140d7812 */ /* 0x000fe200078ec0ff */
[-C--:B------:R-:W-:Y:S01]  /*a250*/  FMUL.FTZ R180, R64, R6.reuse ;  /* 0x0000000640b47220 */ /* 0x080fe20000410000 */
[----:B------:R-:W-:Y:S01]  /*a260*/  SHF.R.U64 R30, R30, 0x3, RZ ;  /* 0x000000031e1e7819 */ /* 0x000fe200000012ff */
[-C--:B------:R-:W-:Y:S01]  /*a270*/  FMUL.FTZ R179, R68, R6.reuse ;  /* 0x0000000644b37220 */ /* 0x080fe20000410000 */
[----:B------:R-:W-:Y:S01]  /*a280*/  SHF.R.U64 R52, R52, 0x3, RZ ;  /* 0x0000000334347819 */ /* 0x000fe200000012ff */
[-C--:B------:R-:W-:Y:S01]  /*a290*/  FMUL.FTZ R73, R73, R6.reuse ;  /* 0x0000000649497220 */ /* 0x080fe20000410000 */
[----:B------:R-:W-:Y:S01]  /*a2a0*/  LOP3.LUT R152, R12, R61, RZ, 0x3c, !PT ;  /* 0x0000003d0c987212 */ /* 0x000fe200078e3cff */
[-C--:B------:R-:W-:Y:S01]  /*a2b0*/  FMUL.FTZ R72, R72, R6.reuse ;  /* 0x0000000648487220 */ /* 0x080fe20000410000 */
[----:B------:R-:W-:Y:S01]  /*a2c0*/  LOP3.LUT R12, R53, 0x380, RZ, 0xc0, !PT ;  /* 0x00000380350c7812 */ /* 0x000fe200078ec0ff */
[-C--:B------:R-:W-:Y:S01]  /*a2d0*/  FMUL.FTZ R76, R76, R6.reuse ;  /* 0x000000064c4c7220 */ /* 0x080fe20000410000 */
[----:B------:R-:W-:Y:S01]  /*a2e0*/  SHF.R.U64 R13, R13, 0x3, RZ ;  /* 0x000000030d0d7819 */ /* 0x000fe200000012ff */
[-C--:B------:R-:W-:Y:S01]  /*a2f0*/  FMUL.FTZ R81, R81, R6.reuse ;  /* 0x0000000651517220 */ /* 0x080fe20000410000 */
[----:B------:R-:W-:Y:S01]  /*a300*/  LOP3.LUT R156, R30, R57, RZ, 0x3c, !PT ;  /* 0x000000391e9c7212 */ /* 0x000fe200078e3cff */
[-C--:B------:R-:W-:Y:S01]  /*a310*/  FMUL.FTZ R80, R80, R6.reuse ;  /* 0x0000000650507220 */ /* 0x080fe20000410000 */
[----:B------:R-:W-:Y:S01]  /*a320*/  IADD3 R30, P3, R164, 0x1000, RZ ;  /* 0x00001000a41e7810 */ /* 0x000fe20007f7e0ff */
[-C--:B------:R-:W-:Y:S01]  /*a330*/  FMUL.FTZ R84, R84, R6.reuse ;  /* 0x0000000654547220 */ /* 0x080fe20000410000 */
[----:B------:R-:W-:Y:S01]  /*a340*/  LOP3.LUT R31, R14, 0x380, RZ, 0xc0, !PT ;  /* 0x000003800e1f7812 */ /* 0x000fe200078ec0ff */
[-C--:B------:R-:W-:Y:S01]  /*a350*/  FMUL.FTZ R89, R89, R6.reuse ;  /* 0x0000000659597220 */ /* 0x080fe20000410000 */
[----:B------:R-:W-:Y:S01]  /*a360*/  LOP3.LUT R146, R52, R65, RZ, 0x3c, !PT ;  /* 0x0000004134927212 */ /* 0x000fe200078e3cff */
[-C--:B------:R-:W-:Y:S01]  /*a370*/  FMUL.FTZ R88, R88, R6.reuse ;  /* 0x0000000658587220 */ /* 0x080fe20000410000 */
[----:B------:R-:W-:Y:S01]  /*a380*/  SHF.R.U64 R12, R12, 0x3, RZ ;  /* 0x000000030c0c7819 */ /* 0x000fe200000012ff */
[----:B------:R-:W-:Y:S01]  /*a390*/  FMUL.FTZ R92, R92, R6 ;  /* 0x000000065c5c7220 */ /* 0x000fe20000410000 */
[----:B------:R-:W-:Y:S01]  /*a3a0*/  LOP3.LUT R158, R13, R20, RZ, 0x3c, !PT ;  /* 0x000000140d9e7212 */ /* 0x000fe200078e3cff */
[-C--:B------:R-:W-:Y:S01]  /*a3b0*/  FMUL.FTZ R97, R97, R6.reuse ;  /* 0x0000000661617220 */ /* 0x080fe20000410000 */
[----:B------:R-:W-:Y:S01]  /*a3c0*/  LOP3.LUT R52, R15, 0x380, RZ, 0xc0, !PT ;  /* 0x000003800f347812 */ /* 0x000fe200078ec0ff */
[-C--:B------:R-:W-:Y:S01]  /*a3d0*/  FMUL.FTZ R96, R96, R6.reuse ;  /* 0x0000000660607220 */ /* 0x080fe20000410000 */
[----:B------:R-:W-:Y:S01]  /*a3e0*/  IADD3 R20, P4, R164, 0x2000, RZ ;  /* 0x00002000a4147810 */ /* 0x000fe20007f9e0ff */
[-C--:B------:R-:W-:Y:S01]  /*a3f0*/  FMUL.FTZ R100, R100, R6.reuse ;  /* 0x0000000664647220 */ /* 0x080fe20000410000 */
[----:B------:R-:W-:Y:S01]  /*a400*/  LOP3.LUT R13, R30, 0x380, RZ, 0xc0, !PT ;  /* 0x000003801e0d7812 */ /* 0x000fe200078ec0ff */
[-C--:B------:R-:W-:Y:S01]  /*a410*/  FMUL.FTZ R104, R104, R6.reuse ;  /* 0x0000000668687220 */ /* 0x080fe20000410000 */
[----:B------:R-:W-:Y:S01]  /*a420*/  SHF.R.U64 R31, R31, 0x3, RZ ;  /* 0x000000031f1f7819 */ /* 0x000fe200000012ff */
[-C--:B------:R-:W-:Y:S01]  /*a430*/  FMUL.FTZ R108, R108, R6.reuse ;  /* 0x000000066c6c7220 */ /* 0x080fe20000410000 */
[----:B------:R-:W-:Y:S01]  /*a440*/  LOP3.LUT R154, R12, R53, RZ, 0x3c, !PT ;  /* 0x000000350c9a7212 */ /* 0x000fe200078e3cff */
[-C--:B------:R-:W-:Y:S01]  /*a450*/  FMUL.FTZ R112, R112, R6.reuse ;  /* 0x0000000670707220 */ /* 0x080fe20000410000 */
[----:B------:R-:W-:Y:S01]  /*a460*/  SHF.R.U64 R52, R52, 0x3, RZ ;  /* 0x0000000334347819 */ /* 0x000fe200000012ff */
[-C--:B------:R-:W-:Y:S01]  /*a470*/  FMUL.FTZ R116, R116, R6.reuse ;  /* 0x0000000674747220 */ /* 0x080fe20000410000 */
[----:B------:R-:W-:Y:S01]  /*a480*/  LOP3.LUT R12, R20, 0x380, RZ, 0xc0, !PT ;  /* 0x00000380140c7812 */ /* 0x000fe200078ec0ff */
[-C--:B------:R-:W-:Y:S01]  /*a490*/  FMUL.FTZ R120, R120, R6.reuse ;  /* 0x0000000678787220 */ /* 0x080fe20000410000 */
[----:B------:R-:W-:Y:S01]  /*a4a0*/  SHF.R.U64 R13, R13, 0x3, RZ ;  /* 0x000000030d0d7819 */ /* 0x000fe200000012ff */
[----:B------:R-:W-:Y:S01]  /*a4b0*/  FMUL.FTZ R124, R124, R6 ;  /* 0x000000067c7c7220 */ /* 0x000fe20000410000 */
[----:B------:R-:W-:Y:S01]  /*a4c0*/  LOP3.LUT R162, R31, R14, RZ, 0x3c, !PT ;  /* 0x0000000e1fa27212 */ /* 0x000fe200078e3cff */
[-C--:B------:R-:W-:Y:S01]  /*a4d0*/  FMUL.FTZ R128, R128, R6.reuse ;  /* 0x0000000680807220 */ /* 0x080fe20000410000 */
[----:B------:R-:W-:Y:S01]  /*a4e0*/  IADD3 R31, P5, R164, 0x3000, RZ ;  /* 0x00003000a41f7810 */ /* 0x000fe20007fbe0ff */
        /* <DEDUP_REMOVED lines=17> */
[----:B------:R-:W-:Y:S01]  /*a600*/  LOP3.LUT R30, R30, R31, RZ, 0x3c, !PT ;  /* 0x0000001f1e1e7212 */ /* 0x000fe200078e3cff */
[--C-:B------:R-:W-:Y:S01]  /*a610*/  IMAD.X R31, RZ, RZ, R165.reuse, P5 ;  /* 0x000000ffff1f7224 */ /* 0x100fe200028e06a5 */
[----:B------:R-:W-:Y:S01]  /*a620*/  IADD3 R111, P2, R164, 0x7000, RZ ;  /* 0x00007000a46f7810 */ /* 0x000fe20007f5e0ff */
[----:B------:R-:W-:Y:S01]  /*a630*/  FMUL.FTZ R148, R148, R6 ;  /* 0x0000000694947220 */ /* 0x000fe20000410000 */
[----:B------:R-:W-:Y:S01]  /*a640*/  IADD3 R53, P5, R164, 0xa000, RZ ;  /* 0x0000a000a4357810 */ /* 0x000fe20007fbe0ff */
[----:B------:R-:W0:Y:S01]  /*a650*/  LDC R200, c[0x0][0xbe8] ;  /* 0x0002fa00ffc87b82 */ /* 0x000e220000000800 */
[----:B------:R-:W-:Y:S01]  /*a660*/  LOP3.LUT R6, R115, 0x380, RZ, 0xc0, !PT ;  /* 0x0000038073067812 */ /* 0x000fe200078ec0ff */
[--C-:B------:R-:W-:Y:S01]  /*a670*/  IMAD.X R13, RZ, RZ, R165.reuse, P3 ;  /* 0x000000ffff0d7224 */ /* 0x100fe200018e06a5 */
[----:B------:R-:W-:Y:S01]  /*a680*/  LOP3.LUT R14, R15, R20, RZ, 0x3c, !PT ;  /* 0x000000140f0e7212 */ /* 0x000fe200078e3cff */
[----:B------:R-:W-:Y:S01]  /*a690*/  ULDC UR10, c[0x0][0xc44] ;  /* 0x00031100000a7ab9 */ /* 0x000fe20000000800 */
[----:B------:R-:W-:Y:S01]  /*a6a0*/  LOP3.LUT R110, R111, 0x380, RZ, 0xc0, !PT ;  /* 0x000003806f6e7812 */ /* 0x000fe200078ec0ff */
[----:B------:R-:W-:Y:S01]  /*a6b0*/  ULDC.64 UR8, c[0x0][0xb90] ;  /* 0x0002e40000087ab9 */ /* 0x000fe20000000a00 */
[----:B------:R-:W-:Y:S01]  /*a6c0*/  LOP3.LUT R20, R53, 0x380, RZ, 0xc0, !PT ;  /* 0x0000038035147812 */ /* 0x000fe200078ec0ff */
[----:B------:R-:W-:Y:S01]  /*a6d0*/  IMAD.X R15, RZ, RZ, R165, P4 ;  /* 0x000000ffff0f7224 */ /* 0x000fe200020e06a5 */
[----:B------:R-:W-:-:S02]  /*a6e0*/  SHF.R.U64 R6, R6, 0x3, RZ ;  /* 0x0000000306067819 */ /* 0x000fc400000012ff */
[----:B------:R-:W-:Y:S02]  /*a6f0*/  SHF.R.U64 R110, R110, 0x3, RZ ;  /* 0x000000036e6e7819 */ /* 0x000fe400000012ff */
[----:B------:R-:W-:Y:S02]  /*a700*/  SHF.R.U64 R20, R20, 0x3, RZ ;  /* 0x0000000314147819 */ /* 0x000fe400000012ff */
[----:B------:R-:W-:Y:S02]  /*a710*/  LOP3.LUT R6, R6, R115, RZ, 0x3c, !PT ;  /* 0x0000007306067212 */ /* 0x000fe400078e3cff */
[----:B------:R-:W-:Y:S01]  /*a720*/  LOP3.LUT R110, R110, R111, RZ, 0x3c, !PT ;  /* 0x0000006f6e6e7212 */ /* 0x000fe200078e3cff */
[----:B------:R-:W-:Y:S01]  /*a730*/  IMAD.X R111, RZ, RZ, R165, P2 ;  /* 0x000000ffff6f7224 */ /* 0x000fe200010e06a5 */
[----:B------:R-:W-:Y:S02]  /*a740*/  IADD3 R115, P3, R164, 0x8000, RZ ;  /* 0x00008000a4737810 */ /* 0x000fe40007f7e0ff */
[----:B------:R-:W-:-:S02]  /*a750*/  LOP3.LUT R20, R20, R53, RZ, 0x3c, !PT ;  /* 0x0000003514147212 */ /* 0x000fc400078e3cff */
[----:B------:R-:W-:Y:S02]  /*a760*/  IADD3 R53, P2, R164, 0xe000, RZ ;  /* 0x0000e000a4357810 */ /* 0x000fe40007f5e0ff */
[----:B------:R-:W-:Y:S02]  /*a770*/  LOP3.LUT R114, R115, 0x380, RZ, 0xc0, !PT ;  /* 0x0000038073727812 */ /* 0x000fe400078ec0ff */
[----:B------:R-:W-:Y:S02]  /*a780*/  LOP3.LUT R52, R53, 0x380, RZ, 0xc0, !PT ;  /* 0x0000038035347812 */ /* 0x000fe400078ec0ff */
[----:B------:R-:W-:Y:S02]  /*a790*/  SHF.R.U64 R114, R114, 0x3, RZ ;  /* 0x0000000372727819 */ /* 0x000fe400000012ff */
[----:B------:R-:W-:Y:S02]  /*a7a0*/  SHF.R.U64 R52, R52, 0x3, RZ ;  /* 0x0000000334347819 */ /* 0x000fe400000012ff */
[----:B------:R-:W-:-:S02]  /*a7b0*/  F2FP.BF16.F32.PACK_AB R24, R25, R24 ;  /* 0x000000181918723e */ /* 0x000fc400000010ff */
[----:B------:R-:W-:Y:S01]  /*a7c0*/  LOP3.LUT R114, R114, R115, RZ, 0x3c, !PT ;  /* 0x0000007372727212 */ /* 0x000fe200078e3cff */
[--C-:B------:R-:W-:Y:S01]  /*a7d0*/  IMAD.X R115, RZ, RZ, R165.reuse, P3 ;  /* 0x000000ffff737224 */ /* 0x100fe200018e06a5 */
[----:B------:R-:W-:Y:S02]  /*a7e0*/  F2FP.BF16.F32.PACK_AB R25, R27, R26 ;  /* 0x0000001a1b19723e */ /* 0x000fe400000010ff */
[----:B------:R-:W-:Y:S01]  /*a7f0*/  LOP3.LUT R52, R52, R53, RZ, 0x3c, !PT ;  /* 0x0000003534347212 */ /* 0x000fe200078e3cff */
[--C-:B------:R-:W-:Y:S01]  /*a800*/  IMAD.X R53, RZ, RZ, R165.reuse, P2 ;  /* 0x000000ffff357224 */ /* 0x100fe200010e06a5 */
[----:B------:R-:W-:Y:S02]  /*a810*/  MOV R201, R130 ;  /* 0x0000008200c97202 */ /* 0x000fe40000000f00 */
[----:B------:R-:W-:Y:S02]  /*a820*/  F2FP.BF16.F32.PACK_AB R26, R29, R28 ;  /* 0x0000001c1d1a723e */ /* 0x000fe400000010ff */
[----:B------:R-:W-:Y:S01]  /*a830*/  F2FP.BF16.F32.PACK_AB R27, R3, R21 ;  /* 0x00000015031b723e */ /* 0x000fe200000010ff */
[----:B------:R-:W-:Y:S01]  /*a840*/  BAR.SYNC.DEFER_BLOCKING 0x1, 0x100 ;  /* 0x0044000000007b1d */ /* 0x000fe20000010000 */
[----:B------:R-:W-:Y:S01]  /*a850*/  IADD3 R130, P3, R164, 0xf000, RZ ;  /* 0x0000f000a4827810 */ /* 0x000fe20007f7e0ff */
[----:B------:R-:W-:Y:S01]  /*a860*/  IMAD.X R21, RZ, RZ, R165, P5 ;  /* 0x000000ffff157224 */ /* 0x000fe200028e06a5 */
[----:B0-----:R-:W-:-:S02]  /*a870*/  ISETP.NE.AND P2, PT, R200, 0x1, PT ;  /* 0x00000001c800780c */ /* 0x001fc40003f45270 */
[----:B------:R-:W-:Y:S01]  /*a880*/  LOP3.LUT R3, R130, 0x380, RZ, 0xc0, !PT ;  /* 0x0000038082037812 */ /* 0x000fe200078ec0ff */
[----:B------:R-:W-:Y:S01]  /*a890*/  IMAD.X R131, RZ, RZ, R165, P3 ;  /* 0x000000ffff837224 */ /* 0x000fe200018e06a5 */
[----:B------:R-:W-:Y:S02]  /*a8a0*/  R2UR UR14, R218 ;  /* 0x00000000da0e72ca */ /* 0x000fe400000e0000 */
[----:B------:R-:W-:Y:S02]  /*a8b0*/  SHF.R.U64 R3, R3, 0x3, RZ ;  /* 0x0000000303037819 */ /* 0x000fe400000012ff */
[----:B------:R-:W-:Y:S02]  /*a8c0*/  R2UR UR13, R219 ;  /* 0x00000000db0d72ca */ /* 0x000fe400000e0000 */
[----:B------:R-:W-:Y:S02]  /*a8d0*/  LOP3.LUT R130, R3, R130, RZ, 0x3c, !PT ;  /* 0x0000008203827212 */ /* 0x000fe400078e3cff */
[----:B------:R-:W-:-:S02]  /*a8e0*/  LOP3.LUT R60, R69, 0x380, RZ, 0xc0, !PT ;  /* 0x00000380453c7812 */ /* 0x000fc400078ec0ff */
[----:B------:R-:W-:Y:S02]  /*a8f0*/  MOV R3, R4 ;  /* 0x0000000400037202 */ /* 0x000fe40000000f00 */
[----:B------:R-:W0:Y:S01]  /*a900*/  @P2 LDC R4, c[0x0][0xbec] ;  /* 0x0002fb00ff042b82 */ /* 0x000e220000000800 */
[----:B------:R-:W-:Y:S01]  /*a910*/  R2UR UR12, R217 ;  /* 0x00000000d90c72ca */ /* 0x000fe200000e0000 */
[----:B------:R-:W-:Y:S01]  /*a920*/  UIADD3 UR5, -UR14, URZ, URZ ;  /* 0x0000003f0e057290 */ /* 0x000fe2000fffe13f */
[----:B------:R-:W-:Y:S01]  /*a930*/  SHF.R.U64 R60, R60, 0x3, RZ ;  /* 0x000000033c3c7819 */ /* 0x000fe200000012ff */
[----:B------:R1:W-:Y:S02]  /*a940*/  STSM.16.M88.4 [R201], R24 ;  /* 0x00000018c9007844 */ /* 0x0003e40000000200 */
[----:B------:R-:W-:Y:S01]  /*a950*/  UIMAD UR10, UR10, UR5, UR13 ;  /* 0x000000050a0a72a4 */ /* 0x000fe2000f8e020d */
[----:B------:R-:W-:Y:S01]  /*a960*/  LOP3.LUT R134, R60, R69, RZ, 0x3c, !PT ;  /* 0x000000453c867212 */ /* 0x000fe200078e3cff */
[----:B------:R-:W2:Y:S01]  /*a970*/  @P2 LDC R5, c[0x0][0xbf0] ;  /* 0x0002fc00ff052b82 */ /* 0x000ea20000000800 */
[----:B------:R-:W-:Y:S01]  /*a980*/  IADD3 R65, P0, R164, 0x5000, RZ ;  /* 0x00005000a4417810 */ /* 0x000fe20007f1e0ff */
[----:B------:R-:W-:Y:S01]  /*a990*/  USHF.R.S32.HI UR11, URZ, 0x1f, UR10 ;  /* 0x0000001f3f0b7899 */ /* 0x000fe2000801140a */
[----:B------:R-:W-:Y:S01]  /*a9a0*/  MOV R134, R134 ;  /* 0x0000008600867202 */ /* 0x000fe20000000f00 */
[----:B------:R-:W-:Y:S01]  /*a9b0*/  IMAD R135, RZ, RZ, -UR13 ;  /* 0x8000000dff877e24 */ /* 0x000fe2000f8e02ff */
[----:B------:R-:W-:Y:S01]  /*a9c0*/  F2FP.BF16.F32.PACK_AB R40, R41, R40 ;  /* 0x000000282928723e */ /* 0x000fe200000010ff */
[----:B------:R-:W-:Y:S01]  /*a9d0*/  UIMAD UR5, UR11, UR8, URZ ;  /* 0x000000080b0572a4 */ /* 0x000fe2000f8e023f */
[----:B------:R-:W-:Y:S01]  /*a9e0*/  F2FP.BF16.F32.PACK_AB R41, R43, R42 ;  /* 0x0000002a2b29723e */ /* 0x000fe200000010ff */
[----:B------:R-:W-:Y:S01]  /*a9f0*/  UIMAD.WIDE.U32 UR6, UR10, UR8, URZ ;  /* 0x000000080a0672a5 */ /* 0x000fe2000f8e003f */
[----:B------:R-:W-:Y:S01]  /*aa00*/  LOP3.LUT R64, R65, 0x380, RZ, 0xc0, !PT ;  /* 0x0000038041407812 */ /* 0x000fe200078ec0ff */
[----:B------:R-:W-:Y:S01]  /*aa10*/  UIMAD UR5, UR10, UR9, UR5 ;  /* 0x000000090a0572a4 */ /* 0x000fe2000f8e0205 */
[----:B------:R-:W-:-:S02]  /*aa20*/  F2FP.BF16.F32.PACK_AB R43, R47, R46 ;  /* 0x0000002e2f2b723e */ /* 0x000fc400000010ff */
[----:B-1----:R-:W-:Y:S01]  /*aa30*/  MOV R26, R6 ;  /* 0x00000006001a7202 */ /* 0x002fe20000000f00 */
[----:B------:R-:W1:Y:S01]  /*aa40*/  LDC.64 R24, c[0x0][0xb98] ;  /* 0x0002e600ff187b82 */ /* 0x000e620000000a00 */
[----:B------:R-:W-:Y:S01]  /*aa50*/  LOP3.LUT R10, R107, 0x380, RZ, 0xc0, !PT ;  /* 0x000003806b0a7812 */ /* 0x000fe200078ec0ff */
[----:B------:R-:W-:Y:S01]  /*aa60*/  IMAD.U32 R126, RZ, RZ, UR6 ;  /* 0x00000006ff7e7e24 */ /* 0x000fe2000f8e00ff */
[----:B------:R-:W-:Y:S01]  /*aa70*/  SHF.R.U64 R64, R64, 0x3, RZ ;  /* 0x0000000340407819 */ /* 0x000fe200000012ff */
[----:B------:R-:W-:Y:S01]  /*aa80*/  UIADD3 UR6, UR7, UR5, URZ ;  /* 0x0000000507067290 */ /* 0x000fe2000fffe03f */
[----:B------:R-:W-:Y:S01]  /*aa90*/  SHF.R.U64 R10, R10, 0x3, RZ ;  /* 0x000000030a0a7819 */ /* 0x000fe200000012ff */
[----:B------:R-:W-:Y:S01]  /*aaa0*/  IMAD.U32 R127, RZ, RZ, UR7 ;  /* 0x00000007ff7f7e24 */ /* 0x000fe2000f8e00ff */
[----:B------:R-:W-:Y:S01]  /*aab0*/  F2FP.BF16.F32.PACK_AB R32, R33, R32 ;  /* 0x000000202120723e */ /* 0x000fe200000010ff */
[----:B------:R-:W3:Y:S01]  /*aac0*/  LDC R6, c[0x0][0xc38] ;  /* 0x00030e00ff067b82 */ /* 0x000ee20000000800 */
[----:B------:R-:W-:Y:S01]  /*aad0*/  F2FP.BF16.F32.PACK_AB R33, R35, R34 ;  /* 0x000000222321723e */ /* 0x000fe200000010ff */
[----:B------:R-:W-:Y:S01]  /*aae0*/  IMAD.U32 R127, RZ, RZ, UR6 ;  /* 0x00000006ff7f7e24 */ /* 0x000fe2000f8e00ff */
[----:B------:R-:W-:Y:S01]  /*aaf0*/  LOP3.LUT R64, R64, R65, RZ, 0x3c, !PT ;  /* 0x0000004140407212 */ /* 0x000fe200078e3cff */
[----:B------:R-:W-:Y:S01]  /*ab00*/  IMAD.X R65, RZ, RZ, R165, P0 ;  /* 0x000000ffff417224 */ /* 0x000fe200000e06a5 */
[----:B------:R-:W-:Y:S01]  /*ab10*/  MOV R138, R138 ;  /* 0x0000008a008a7202 */ /* 0x000fe20000000f00 */
[----:B------:R-:W-:Y:S01]  /*ab20*/  ULDC.64 UR6, c[0x0][0xb88] ;  /* 0x0002e20000067ab9 */ /* 0x000fe20000000a00 */
[----:B------:R-:W-:Y:S01]  /*ab30*/  F2FP.BF16.F32.PACK_AB R34, R178, R36 ;  /* 0x00000024b222723e */ /* 0x000fe200000010ff */
[----:B------:R-:W-:Y:S01]  /*ab40*/  ULDC UR5, c[0x0][0xa88] ;  /* 0x0002a20000057ab9 */ /* 0x000fe20000000800 */
[----:B------:R-:W-:Y:S01]  /*ab50*/  F2FP.BF16.F32.PACK_AB R35, R39, R38 ;  /* 0x000000262723723e */ /* 0x000fe200000010ff */
[----:B------:R-:W-:Y:S01]  /*ab60*/  ULDC.64 UR8, c[0x0][0x208] ;  /* 0x0000820000087ab9 */ /* 0x000fe20000000a00 */
[----:B------:R-:W-:-:S02]  /*ab70*/  LOP3.LUT R10, R10, R107, RZ, 0x3c, !PT ;  /* 0x0000006b0a0a7212 */ /* 0x000fc400078e3cff */
[C---:B------:R-:W-:Y:S01]  /*ab80*/  IADD3 R107, P0, R164.reuse, 0xc000, RZ ;  /* 0x0000c000a46b7810 */ /* 0x040fe20007f1e0ff */
[----:B------:R1:W-:Y:S01]  /*ab90*/  STSM.16.M88.4 [R138], R32 ;  /* 0x000000208a007844 */ /* 0x0003e20000000200 */
[C---:B------:R-:W-:Y:S02]  /*aba0*/  IADD3 R57, P6, R164.reuse, 0x4000, RZ ;  /* 0x00004000a4397810 */ /* 0x040fe40007fde0ff */
[----:B------:R-:W-:Y:S02]  /*abb0*/  IADD3 R69, P1, R164, 0x6000, RZ ;  /* 0x00006000a4457810 */ /* 0x000fe40007f3e0ff */
[----:B------:R-:W-:Y:S02]  /*abc0*/  LOP3.LUT R106, R107, 0x380, RZ, 0xc0, !PT ;  /* 0x000003806b6a7812 */ /* 0x000fe400078ec0ff */
[----:B------:R-:W-:Y:S02]  /*abd0*/  LOP3.LUT R56, R57, 0x380, RZ, 0xc0, !PT ;  /* 0x0000038039387812 */ /* 0x000fe400078ec0ff */
[----:B------:R-:W-:Y:S01]  /*abe0*/  LOP3.LUT R68, R69, 0x380, RZ, 0xc0, !PT ;  /* 0x0000038045447812 */ /* 0x000fe200078ec0ff */
[----:B---3--:R-:W-:Y:S01]  /*abf0*/  IMAD R135, R6, R135, UR12 ;  /* 0x0000000c06877e24 */ /* 0x008fe2000f8e0287 */
[----:B------:R-:W-:Y:S01]  /*ac00*/  USHF.R.S32.HI UR12, URZ, 0x1f, UR14 ;  /* 0x0000001f3f0c7899 */ /* 0x000fe2000801140e */
[----:B------:R-:W-:-:S02]  /*ac10*/  F2FP.BF16.F32.PACK_AB R48, R49, R48 ;  /* 0x000000303130723e */ /* 0x000fc400000010ff */
[----:B------:R-:W-:Y:S01]  /*ac20*/  IMAD R47, R135, 0x80, R225 ;  /* 0x00000080872f7824 */ /* 0x000fe200078e02e1 */
[----:B------:R-:W-:Y:S02]  /*ac30*/  MOV R154, R154 ;  /* 0x0000009a009a7202 */ /* 0x000fe40000000f00 */
[----:B-1----:R-:W-:Y:S01]  /*ac40*/  IMAD R32, R24, UR12, RZ ;  /* 0x0000000c18207c24 */ /* 0x002fe2000f8e02ff */
[----:B------:R-:W-:Y:S01]  /*ac50*/  F2FP.BF16.F32.PACK_AB R42, R177, R44 ;  /* 0x0000002cb12a723e */ /* 0x000fe200000010ff */
[----:B0-----:R-:W-:Y:S01]  /*ac60*/  @P2 IMAD.HI.U32 R4, R47, R4, RZ ;  /* 0x000000042f042227 */ /* 0x001fe200078e00ff */
[----:B------:R-:W-:Y:S02]  /*ac70*/  F2FP.BF16.F32.PACK_AB R49, R51, R50 ;  /* 0x000000323331723e */ /* 0x000fe400000010ff */
[----:B------:R-:W-:Y:S01]  /*ac80*/  LOP3.LUT R29, R164, 0x380, RZ, 0xc0, !PT ;  /* 0x00000380a41d7812 */ /* 0x000fe200078ec0ff */
[----:B------:R-:W-:Y:S01]  /*ac90*/  IMAD.MOV.U32 R39, RZ, RZ, R47 ;  /* 0x000000ffff277224 */ /* 0x000fe200078e002f */
[----:B--2---:R-:W-:Y:S01]  /*aca0*/  @P2 SHF.R.U32.HI R39, RZ, R5, R4 ;  /* 0x00000005ff272219 */ /* 0x004fe20000011604 */
[----:B------:R-:W-:Y:S01]  /*acb0*/  IMAD R32, R25, UR14, R32 ;  /* 0x0000000e19207c24 */ /* 0x000fe2000f8e0220 */
[----:B------:R-:W-:Y:S01]  /*acc0*/  MOV R162, R162 ;  /* 0x000000a200a27202 */ /* 0x000fe20000000f00 */
[----:B------:R-:W-:Y:S01]  /*acd0*/  IMAD.WIDE.U32 R24, R24, UR14, R126 ;  /* 0x0000000e18187c25 */ /* 0x000fe2000f8e007e */
[----:B------:R-:W-:Y:S01]  /*ace0*/  F2FP.BF16.F32.PACK_AB R50, R199, R183 ;  /* 0x000000b7c732723e */ /* 0x000fe200000010ff */
[----:B------:R-:W-:Y:S01]  /*acf0*/  STSM.16.M88.4 [R154], R40 ;  /* 0x000000289a007844 */ /* 0x000fe20000000200 */
[----:B------:R-:W-:Y:S01]  /*ad00*/  F2FP.BF16.F32.PACK_AB R51, R55, R54 ;  /* 0x000000363733723e */ /* 0x000fe200000010ff */
[----:B------:R-:W-:Y:S01]  /*ad10*/  IMAD.MOV R33, RZ, RZ, -R39 ;  /* 0x000000ffff217224 */ /* 0x000fe200078e0a27 */
[----:B------:R-:W-:-:S02]  /*ad20*/  SHF.R.U64 R106, R106, 0x3, RZ ;  /* 0x000000036a6a7819 */ /* 0x000fc400000012ff */
[----:B------:R-:W-:Y:S01]  /*ad30*/  MOV R160, R160 ;  /* 0x000000a000a07202 */ /* 0x000fe20000000f00 */
[----:B------:R-:W-:Y:S01]  /*ad40*/  IMAD R33, R200, R33, R47 ;  /* 0x00000021c8217224 */ /* 0x000fe200078e022f */
[----:B------:R-:W-:Y:S01]  /*ad50*/  F2FP.BF16.F32.PACK_AB R4, R198, R182 ;  /* 0x000000b6c604723e */ /* 0x000fe200000010ff */
[----:B------:R-:W-:Y:S01]  /*ad60*/  STSM.16.M88.4 [R162], R48 ;  /* 0x00000030a2007844 */ /* 0x000fe20000000200 */
[----:B------:R-:W-:Y:S02]  /*ad70*/  F2FP.BF16.F32.PACK_AB R5, R59, R58 ;  /* 0x0000003a3b05723e */ /* 0x000fe400000010ff */
[----:B------:R-:W-:Y:S02]  /*ad80*/  F2FP.BF16.F32.PACK_AB R6, R197, R181 ;  /* 0x000000b5c506723e */ /* 0x000fe400000010ff */
[----:B------:R-:W-:Y:S02]  /*ad90*/  F2FP.BF16.F32.PACK_AB R7, R63, R62 ;  /* 0x0000003e3f07723e */ /* 0x000fe400000010ff */
[----:B------:R-:W-:-:S02]  /*ada0*/  SHF.R.U64 R56, R56, 0x3, RZ ;  /* 0x0000000338387819 */ /* 0x000fc400000012ff */
[----:B------:R-:W-:Y:S01]  /*adb0*/  SHF.R.U64 R68, R68, 0x3, RZ ;  /* 0x0000000344447819 */ /* 0x000fe200000012ff */
[----:B------:R0:W-:Y:S01]  /*adc0*/  STSM.16.M88.4 [R160], R4 ;  /* 0x00000004a0007844 */ /* 0x0001e20000000200 */
[----:B------:R-:W-:Y:S02]  /*add0*/  SHF.R.U64 R29, R29, 0x3, RZ ;  /* 0x000000031d1d7819 */ /* 0x000fe400000012ff */
[----:B------:R-:W-:Y:S01]  /*ade0*/  LOP3.LUT R106, R106, R107, RZ, 0x3c, !PT ;  /* 0x0000006b6a6a7212 */ /* 0x000fe200078e3cff */
[--C-:B------:R-:W-:Y:S01]  /*adf0*/  IMAD.X R107, RZ, RZ, R165.reuse, P0 ;  /* 0x000000ffff6b7224 */ /* 0x100fe200000e06a5 */
[----:B------:R-:W-:Y:S01]  /*ae00*/  LOP3.LUT R56, R56, R57, RZ, 0x3c, !PT ;  /* 0x0000003938387212 */ /* 0x000fe200078e3cff */
[--C-:B------:R-:W-:Y:S01]  /*ae10*/  IMAD.X R57, RZ, RZ, R165.reuse, P6 ;  /* 0x000000ffff397224 */ /* 0x100fe200030e06a5 */
[----:B------:R-:W-:Y:S01]  /*ae20*/  LOP3.LUT R68, R68, R69, RZ, 0x3c, !PT ;  /* 0x0000004544447212 */ /* 0x000fe200078e3cff */
[----:B------:R-:W-:Y:S01]  /*ae30*/  IMAD.X R69, RZ, RZ, R165, P1 ;  /* 0x000000ffff457224 */ /* 0x000fe200008e06a5 */
[----:B------:R-:W-:-:S02]  /*ae40*/  IADD3 R123, P4, R164, 0x9000, RZ ;  /* 0x00009000a47b7810 */ /* 0x000fc40007f9e0ff */
[C---:B------:R-:W-:Y:S02]  /*ae50*/  IADD3 R61, P6, R164.reuse, 0xb000, RZ ;  /* 0x0000b000a43d7810 */ /* 0x040fe40007fde0ff */
[----:B------:R-:W-:Y:S02]  /*ae60*/  IADD3 R119, P1, R164, 0xd000, RZ ;  /* 0x0000d000a4777810 */ /* 0x000fe40007f3e0ff */
[----:B------:R-:W-:Y:S01]  /*ae70*/  LOP3.LUT R28, R29, R164, RZ, 0x3c, !PT ;  /* 0x000000a41d1c7212 */ /* 0x000fe200078e3cff */
[----:B------:R-:W-:Y:S01]  /*ae80*/  IMAD.MOV.U32 R29, RZ, RZ, R165 ;  /* 0x000000ffff1d7224 */ /* 0x000fe200078e00a5 */
[----:B0-----:R-:W-:Y:S02]  /*ae90*/  SHF.R.S32.HI R5, RZ, 0x1f, R39 ;  /* 0x0000001fff057819 */ /* 0x001fe40000011427 */
[----:B------:R-:W-:Y:S02]  /*aea0*/  SHF.R.S32.HI R6, RZ, 0x1f, R33 ;  /* 0x0000001fff067819 */ /* 0x000fe40000011421 */
[----:B------:R-:W-:Y:S01]  /*aeb0*/  IADD3 R4, P0, R39, R24, RZ ;  /* 0x0000001827047210 */ /* 0x000fe20007f1e0ff */
[----:B------:R-:W-:Y:S01]  /*aec0*/  IMAD R24, R200, UR5, RZ ;  /* 0x00000005c8187c24 */ /* 0x000fe2000f8e02ff */
[----:B------:R-:W-:Y:S01]  /*aed0*/  MOV R27, R8 ;  /* 0x00000008001b7202 */ /* 0x000fe20000000f00 */
[----:B------:R-:W-:Y:S01]  /*aee0*/  IMAD R6, R6, UR6, RZ ;  /* 0x0000000606067c24 */ /* 0x000fe2000f8e02ff */
[----:B------:R-:W-:-:S02]  /*aef0*/  MOV R164, R10 ;  /* 0x0000000a00a47202 */ /* 0x000fc40000000f00 */
[----:B------:R-:W-:Y:S02]  /*af00*/  MOV R158, R158 ;  /* 0x0000009e009e7202 */ /* 0x000fe40000000f00 */
[----:B------:R-:W-:Y:S02]  /*af10*/  F2FP.BF16.F32.PACK_AB R8, R196, R180 ;  /* 0x000000b4c408723e */ /* 0x000fe400000010ff */
[----:B------:R-:W-:Y:S02]  /*af20*/  F2FP.BF16.F32.PACK_AB R9, R67, R66 ;  /* 0x000000424309723e */ /* 0x000fe400000010ff */
[----:B------:R-:W-:Y:S02]  /*af30*/  F2FP.BF16.F32.PACK_AB R10, R195, R179 ;  /* 0x000000b3c30a723e */ /* 0x000fe400000010ff */
[----:B------:R-:W-:Y:S02]  /*af40*/  F2FP.BF16.F32.PACK_AB R11, R71, R70 ;  /* 0x00000046470b723e */ /* 0x000fe400000010ff */
[----:B------:R-:W-:-:S02]  /*af50*/  IADD3.X R5, R5, R25, R32, P0, !PT ;  /* 0x0000001905057210 */ /* 0x000fc400007fe420 */
[----:B------:R-:W-:Y:S01]  /*af60*/  LOP3.LUT R118, R119, 0x380, RZ, 0xc0, !PT ;  /* 0x0000038077767812 */ /* 0x000fe200078ec0ff */
[----:B------:R0:W-:Y:S01]  /*af70*/  STSM.16.M88.4 [R158], R8 ;  /* 0x000000089e007844 */ /* 0x0001e20000000200 */
[----:B------:R-:W-:Y:S01]  /*af80*/  F2FP.BF16.F32.PACK_AB R72, R73, R72 ;  /* 0x000000484948723e */ /* 0x000fe200000010ff */
[----:B------:R-:W-:Y:S01]  /*af90*/  IMAD.WIDE.U32 R4, R33, UR6, R4 ;  /* 0x0000000621047c25 */ /* 0x000fe2000f8e0004 */
[----:B------:R-:W-:Y:S02]  /*afa0*/  SHF.R.U64 R118, R118, 0x3, RZ ;  /* 0x0000000376767819 */ /* 0x000fe400000012ff */
[----:B------:R-:W-:Y:S02]  /*afb0*/  F2FP.BF16.F32.PACK_AB R73, R75, R74 ;  /* 0x0000004a4b49723e */ /* 0x000fe400000010ff */
[----:B------:R-:W-:Y:S02]  /*afc0*/  F2FP.BF16.F32.PACK_AB R80, R81, R80 ;  /* 0x000000505150723e */ /* 0x000fe400000010ff */
[----:B------:R-:W-:-:S02]  /*afd0*/  MOV R156, R156 ;  /* 0x0000009c009c7202 */ /* 0x000fc40000000f00 */
[----:B------:R-:W-:Y:S02]  /*afe0*/  F2FP.BF16.F32.PACK_AB R74, R194, R76 ;  /* 0x0000004cc24a723e */ /* 0x000fe400000010ff */
[----:B------:R-:W-:Y:S02]  /*aff0*/  F2FP.BF16.F32.PACK_AB R75, R79, R78 ;  /* 0x0000004e4f4b723e */ /* 0x000fe400000010ff */
[----:B------:R-:W-:Y:S01]  /*b000*/  F2FP.BF16.F32.PACK_AB R81, R83, R82 ;  /* 0x000000525351723e */ /* 0x000fe200000010ff */
[----:B0-----:R-:W-:Y:S01]  /*b010*/  IMAD R9, R33, UR7, R6 ;  /* 0x0000000721097c24 */ /* 0x001fe2000f8e0206 */
[----:B------:R-:W-:Y:S01]  /*b020*/  ULDC.64 UR6, c[0x0][0xb50] ;  /* 0x0002d40000067ab9 */ /* 0x000fe20000000a00 */
[----:B------:R-:W-:Y:S01]  /*b030*/  IMAD R11, R135, 0x80, R224 ;  /* 0x00000080870b7824 */ /* 0x000fe200078e02e0 */
[----:B------:R-:W-:Y:S01]  /*b040*/  F2FP.BF16.F32.PACK_AB R88, R89, R88 ;  /* 0x000000585958723e */ /* 0x000fe200000010ff */
[----:B------:R-:W-:Y:S01]  /*b050*/  IMAD.IADD R5, R5, 0x1, R9 ;  /* 0x0000000105057824 */ /* 0x000fe200078e0209 */
[----:B------:R-:W-:Y:S01]  /*b060*/  LOP3.LUT P0, RZ, R222, 0x3, RZ, 0xc0, !PT ;  /* 0x00000003deff7812 */ /* 0x000fe2000780c0ff */
[----:B------:R-:W-:Y:S01]  /*b070*/  VIADD R7, R11, 0x8 ;  /* 0x000000080b077836 */ /* 0x000fe20000000000 */
[----:B------:R-:W-:Y:S01]  /*b080*/  MOV R152, R152 ;  /* 0x0000009800987202 */ /* 0x000fe20000000f00 */
[----:B------:R-:W-:Y:S01]  /*b090*/  STSM.16.M88.4 [R156], R72 ;  /* 0x000000489c007844 */ /* 0x000fe20000000200 */
[----:B------:R-:W-:-:S02]  /*b0a0*/  F2FP.BF16.F32.PACK_AB R82, R193, R84 ;  /* 0x00000054c152723e */ /* 0x000fc400000010ff */
[----:B------:R-:W-:Y:S02]  /*b0b0*/  F2FP.BF16.F32.PACK_AB R83, R87, R86 ;  /* 0x000000565753723e */ /* 0x000fe400000010ff */
[----:B------:R-:W-:Y:S02]  /*b0c0*/  F2FP.BF16.F32.PACK_AB R89, R91, R90 ;  /* 0x0000005a5b59723e */ /* 0x000fe400000010ff */
[----:B------:R-:W-:Y:S01]  /*b0d0*/  F2FP.BF16.F32.PACK_AB R96, R97, R96 ;  /* 0x000000606160723e */ /* 0x000fe200000010ff */
[----:B------:R-:W-:Y:S01]  /*b0e0*/  STSM.16.M88.4 [R152], R80 ;  /* 0x0000005098007844 */ /* 0x000fe20000000200 */
[----:B------:R-:W-:Y:S02]  /*b0f0*/  LEA R8, P3, R4, UR6, 0x2 ;  /* 0x0000000604087c11 */ /* 0x000fe4000f8610ff */
[----:B------:R-:W-:Y:S01]  /*b100*/  LOP3.LUT R118, R118, R119, RZ, 0x3c, !PT ;  /* 0x0000007776767212 */ /* 0x000fe200078e3cff */
[----:B------:R-:W-:Y:S01]  /*b110*/  IMAD.X R119, RZ, RZ, R165, P1 ;  /* 0x000000ffff777224 */ /* 0x000fe200008e06a5 */
[----:B------:R-:W-:Y:S01]  /*b120*/  MOV R150, R150 ;  /* 0x0000009600967202 */ /* 0x000fe20000000f00 */
[----:B------:R-:W-:Y:S01]  /*b130*/  SHFL.IDX PT, R44, R8, RZ, 0x1c1f ;  /* 0x001c1fff082c7589 */ /* 0x000fe200000e0000 */
[----:B------:R-:W-:-:S02]  /*b140*/  F2FP.BF16.F32.PACK_AB R90, R192, R92 ;  /* 0x0000005cc05a723e */ /* 0x000fc400000010ff */
[----:B------:R-:W-:Y:S01]  /*b150*/  F2FP.BF16.F32.PACK_AB R91, R95, R94 ;  /* 0x0000005e5f5b723e */ /* 0x000fe200000010ff */
[----:B------:R-:W-:Y:S01]  /*b160*/  SHFL.IDX PT, R46, R8, 0x1, 0x1c1f ;  /* 0x003c1f00082e7f89 */ /* 0x000fe200000e0000 */
[----:B------:R-:W-:Y:S02]  /*b170*/  F2FP.BF16.F32.PACK_AB R97, R99, R98 ;  /* 0x000000626361723e */ /* 0x000fe400000010ff */
[----:B------:R-:W-:Y:S01]  /*b180*/  MOV R146, R146 ;  /* 0x0000009200927202 */ /* 0x000fe20000000f00 */
[----:B------:R-:W-:Y:S01]  /*b190*/  STSM.16.M88.4 [R150], R88 ;  /* 0x0000005896007844 */ /* 0x000fe20000000200 */
[----:B------:R-:W-:Y:S02]  /*b1a0*/  F2FP.BF16.F32.PACK_AB R98, R191, R100 ;  /* 0x00000064bf62723e */ /* 0x000fe400000010ff */
[----:B------:R-:W-:Y:S02]  /*b1b0*/  F2FP.BF16.F32.PACK_AB R99, R103, R102 ;  /* 0x000000666763723e */ /* 0x000fe400000010ff */
[----:B------:R-:W-:-:S02]  /*b1c0*/  MOV R142, R142 ;  /* 0x0000008e008e7202 */ /* 0x000fc40000000f00 */
[----:B------:R-:W-:Y:S01]  /*b1d0*/  F2FP.BF16.F32.PACK_AB R36, R190, R104 ;  /* 0x00000068be24723e */ /* 0x000fe200000010ff */
[----:B------:R-:W-:Y:S01]  /*b1e0*/  STSM.16.M88.4 [R146], R96 ;  /* 0x0000006092007844 */ /* 0x000fe20000000200 */
[----:B------:R-:W-:Y:S02]  /*b1f0*/  F2FP.BF16.F32.PACK_AB R37, R37, R45 ;  /* 0x0000002d2525723e */ /* 0x000fe400000010ff */
[----:B------:R-:W-:Y:S02]  /*b200*/  F2FP.BF16.F32.PACK_AB R38, R189, R108 ;  /* 0x0000006cbd26723e */ /* 0x000fe400000010ff */
[----:B------:R-:W-:Y:S02]  /*b210*/  F2FP.BF16.F32.PACK_AB R39, R77, R85 ;  /* 0x000000554d27723e */ /* 0x000fe400000010ff */
[-C--:B------:R-:W-:Y:S02]  /*b220*/  ISETP.GE.OR P1, PT, R11, R24.reuse, P0 ;  /* 0x000000180b00720c */ /* 0x080fe40000726670 */
[----:B------:R-:W-:Y:S01]  /*b230*/  ISETP.GE.OR P0, PT, R7, R24, P0 ;  /* 0x000000180700720c */ /* 0x000fe20000706670 */
[----:B------:R-:W-:Y:S01]  /*b240*/  STSM.16.M88.4 [R142], R36 ;  /* 0x000000248e007844 */ /* 0x000fe20000000200 */
[----:B------:R-:W-:-:S02]  /*b250*/  LEA.HI.X R9, R4, UR7, R5, 0x2, P3 ;  /* 0x0000000704097c11 */ /* 0x000fc400098f1405 */
[----:B------:R-:W-:Y:S02]  /*b260*/  F2FP.BF16.F32.PACK_AB R92, R188, R112 ;  /* 0x00000070bc5c723e */ /* 0x000fe400000010ff */
[----:B------:R-:W-:Y:S01]  /*b270*/  F2FP.BF16.F32.PACK_AB R93, R93, R101 ;  /* 0x000000655d5d723e */ /* 0x000fe200000010ff */
[----:B------:R-:W0:Y:S01]  /*b280*/  SHFL.IDX PT, R45, R9, RZ, 0x1c1f ;  /* 0x001c1fff092d7589 */ /* 0x000e2200000e0000 */
[----:B------:R-:W-:Y:S02]  /*b290*/  F2FP.BF16.F32.PACK_AB R94, R187, R116 ;  /* 0x00000074bb5e723e */ /* 0x000fe400000010ff */
[----:B------:R-:W-:Y:S01]  /*b2a0*/  F2FP.BF16.F32.PACK_AB R95, R105, R109 ;  /* 0x0000006d695f723e */ /* 0x000fe200000010ff */
[----:B------:R-:W1:Y:S01]  /*b2b0*/  SHFL.IDX PT, R47, R9, 0x1, 0x1c1f ;  /* 0x003c1f00092f7f89 */ /* 0x000e6200000e0000 */
[----:B------:R-:W-:Y:S02]  /*b2c0*/  F2FP.BF16.F32.PACK_AB R4, R186, R120 ;  /* 0x00000078ba04723e */ /* 0x000fe400000010ff */
[----:B------:R-:W-:Y:S01]  /*b2d0*/  F2FP.BF16.F32.PACK_AB R5, R113, R117 ;  /* 0x000000757105723e */ /* 0x000fe200000010ff */
[----:B------:R-:W-:Y:S01]  /*b2e0*/  STSM.16.M88.4 [R134], R92 ;  /* 0x0000005c86007844 */ /* 0x000fe20000000200 */
[----:B------:R-:W-:-:S02]  /*b2f0*/  F2FP.BF16.F32.PACK_AB R6, R185, R124 ;  /* 0x0000007cb906723e */ /* 0x000fc400000010ff */
[----:B------:R-:W-:Y:S02]  /*b300*/  F2FP.BF16.F32.PACK_AB R7, R121, R125 ;  /* 0x0000007d7907723e */ /* 0x000fe400000010ff */
[----:B------:R-:W-:Y:S02]  /*b310*/  F2FP.BF16.F32.PACK_AB R184, R184, R128 ;  /* 0x00000080b8b8723e */ /* 0x000fe400000010ff */
[----:B------:R-:W-:Y:S01]  /*b320*/  F2FP.BF16.F32.PACK_AB R185, R129, R166 ;  /* 0x000000a681b9723e */ /* 0x000fe200000010ff */
[----:B------:R-:W-:Y:S01]  /*b330*/  STSM.16.M88.4 [R164], R4 ;  /* 0x00000004a4007844 */ /* 0x000fe20000000200 */
[----:B------:R-:W-:Y:S02]  /*b340*/  F2FP.BF16.F32.PACK_AB R186, R133, R132 ;  /* 0x0000008485ba723e */ /* 0x000fe400000010ff */
[----:B------:R-:W-:Y:S02]  /*b350*/  F2FP.BF16.F32.PACK_AB R187, R167, R168 ;  /* 0x000000a8a7bb723e */ /* 0x000fe400000010ff */
[----:B------:R-:W-:-:S02]  /*b360*/  F2FP.BF16.F32.PACK_AB R169, R169, R170 ;  /* 0x000000aaa9a9723e */ /* 0x000fc400000010ff */
[----:B------:R-:W-:Y:S01]  /*b370*/  F2FP.BF16.F32.PACK_AB R168, R137, R136 ;  /* 0x0000008889a8723e */ /* 0x000fe200000010ff */
[----:B------:R-:W-:Y:S01]  /*b380*/  STSM.16.M88.4 [R27], R184 ;  /* 0x000000b81b007844 */ /* 0x000fe20000000200 */
[----:B------:R-:W-:Y:S02]  /*b390*/  F2FP.BF16.F32.PACK_AB R170, R141, R140 ;  /* 0x0000008c8daa723e */ /* 0x000fe400000010ff */
[----:B------:R-:W-:Y:S02]  /*b3a0*/  F2FP.BF16.F32.PACK_AB R171, R171, R172 ;  /* 0x000000acabab723e */ /* 0x000fe400000010ff */
[----:B------:R-:W-:Y:S02]  /*b3b0*/  F2FP.BF16.F32.PACK_AB R173, R173, R174 ;  /* 0x000000aeadad723e */ /* 0x000fe400000010ff */
[----:B------:R-:W-:Y:S01]  /*b3c0*/  F2FP.BF16.F32.PACK_AB R172, R145, R144 ;  /* 0x0000009091ac723e */ /* 0x000fe200000010ff */
[----:B------:R-:W-:Y:S01]  /*b3d0*/  STSM.16.M88.4 [R26], R168 ;  /* 0x000000a81a007844 */ /* 0x000fe20000000200 */
[----:B------:R-:W-:-:S02]  /*b3e0*/  F2FP.BF16.F32.PACK_AB R174, R149, R148 ;  /* 0x0000009495ae723e */ /* 0x000fc400000010ff */
[----:B------:R-:W-:Y:S02]  /*b3f0*/  F2FP.BF16.F32.PACK_AB R175, R175, R176 ;  /* 0x000000b0afaf723e */ /* 0x000fe400000010ff */
[----:B------:R-:W-:Y:S02]  /*b400*/  LOP3.LUT R122, R123, 0x380, RZ, 0xc0, !PT ;  /* 0x000003807b7a7812 */ /* 0x000fe400078ec0ff */
[----:B------:R-:W-:Y:S01]  /*b410*/  LOP3.LUT R60, R61, 0x380, RZ, 0xc0, !PT ;  /* 0x000003803d3c7812 */ /* 0x000fe200078ec0ff */
[----:B------:R2:W-:Y:S01]  /*b420*/  STSM.16.M88.4 [R3], R172 ;  /* 0x000000ac03007844 */ /* 0x0005e20000000200 */
[----:B------:R-:W-:Y:S02]  /*b430*/  SHF.R.U64 R122, R122, 0x3, RZ ;  /* 0x000000037a7a7819 */ /* 0x000fe400000012ff */
[----:B------:R-:W-:Y:S01]  /*b440*/  SHF.R.U64 R60, R60, 0x3, RZ ;  /* 0x000000033c3c7819 */ /* 0x000fe200000012ff */
[----:B------:R-:W-:Y:S01]  /*b450*/  BAR.SYNC.DEFER_BLOCKING 0x1, 0x100 ;  /* 0x0044000000007b1d */ /* 0x000fe20000010000 */
[----:B------:R-:W-:Y:S01]  /*b460*/  LOP3.LUT R122, R122, R123, RZ, 0x3c, !PT ;  /* 0x0000007b7a7a7212 */ /* 0x000fe200078e3cff */
[--C-:B------:R-:W-:Y:S01]  /*b470*/  IMAD.X R123, RZ, RZ, R165.reuse, P4 ;  /* 0x000000ffff7b7224 */ /* 0x100fe200020e06a5 */
[----:B------:R-:W-:Y:S01]  /*b480*/  LOP3.LUT R60, R60, R61, RZ, 0x3c, !PT ;  /* 0x0000003d3c3c7212 */ /* 0x000fe200078e3cff */
[----:B------:R-:W-:-:S04]  /*b490*/  IMAD.X R61, RZ, RZ, R165, P6 ;  /* 0x000000ffff3d7224 */ /* 0x000fc800030e06a5 */
[----:B--2---:R-:W2:Y:S01]  /*b4a0*/  @P2 LDC R3, c[0x0][0xbec] ;  /* 0x0002fb00ff032b82 */ /* 0x004ea20000000800 */
[----:B0-----:R-:W-:Y:S04]  /*b4b0*/  @!P1 ST.E desc[UR8][R44.64], R2 ;  /* 0x000000022c009985 */ /* 0x001fe8000c101908 */
[----:B-1----:R0:W-:Y:S04]  /*b4c0*/  @!P0 ST.E desc[UR8][R46.64], R0 ;  /* 0x000000002e008985 */ /* 0x0021e8000c101908 */
[----:B------:R1:W5:Y:S04]  /*b4d0*/  LD.E.128 R32, desc[UR8][R12.64] ;  /* 0x000000080c207980 */ /* 0x000368000c101d00 */
[----:B------:R3:W5:Y:S01]  /*b4e0*/  LD.E.128 R36, desc[UR8][R14.64] ;  /* 0x000000080e247980 */ /* 0x000762000c101d00 */
[----:B0-----:R-:W-:-:S03]  /*b4f0*/  IMAD R0, R215, 0x20, R220 ;  /* 0x00000020d7007824 */ /* 0x001fc600078e02dc */
[----:B------:R0:W5:Y:S01]  /*b500*/  LD.E.128 R8, desc[UR8][R28.64] ;  /* 0x000000081c087980 */ /* 0x000162000c101d00 */
[----:B-1----:R-:W1:Y:S03]  /*b510*/  @P2 LDC R13, c[0x0][0xbf0] ;  /* 0x0002fc00ff0d2b82 */ /* 0x002e660000000800 */
[----:B------:R0:W5:Y:S04]  /*b520*/  LD.E.128 R40, desc[UR8][R30.64] ;  /* 0x000000081e287980 */ /* 0x000168000c101d00 */
[----:B------:R-:W5:Y:S01]  /*b530*/  LD.E.128 R56, desc[UR8][R56.64] ;  /* 0x0000000838387980 */ /* 0x000f62000c101d00 */
[----:B---3--:R-:W3:Y:S03]  /*b540*/  LDC.64 R14, c[0x0][0xae0] ;  /* 0x0002b800ff0e7b82 */ /* 0x008ee60000000a00 */
[----:B------:R-:W5:Y:S01]  /*b550*/  LD.E.128 R64, desc[UR8][R64.64] ;  /* 0x0000000840407980 */ /* 0x000f62000c101d00 */
[----:B------:R-:W-:-:S03]  /*b560*/  IMAD R12, R135, 0x80, R0 ;  /* 0x00000080870c7824 */ /* 0x000fc600078e0200 */
[----:B------:R-:W5:Y:S04]  /*b570*/  LD.E.128 R68, desc[UR8][R68.64] ;  /* 0x0000000844447980 */ /* 0x000f68000c101d00 */
[----:B------:R-:W5:Y:S04]  /*b580*/  LD.E.128 R108, desc[UR8][R110.64] ;  /* 0x000000086e6c7980 */ /* 0x000f68000c101d00 */
[----:B------:R-:W5:Y:S04]  /*b590*/  LD.E.128 R112, desc[UR8][R114.64] ;  /* 0x0000000872707980 */ /* 0x000f68000c101d00 */
[----:B------:R-:W5:Y:S04]  /*b5a0*/  LD.E.128 R120, desc[UR8][R122.64] ;  /* 0x000000087a787980 */ /* 0x000f68000c101d00 */
[----:B------:R0:W5:Y:S04]  /*b5b0*/  LD.E.128 R4, desc[UR8][R20.64] ;  /* 0x0000000814047980 */ /* 0x000168000c101d00 */
[----:B------:R-:W5:Y:S04]  /*b5c0*/  LD.E.128 R60, desc[UR8][R60.64] ;  /* 0x000000083c3c7980 */ /* 0x000f68000c101d00 */
[----:B------:R-:W5:Y:S04]  /*b5d0*/  LD.E.128 R104, desc[UR8][R106.64] ;  /* 0x000000086a687980 */ /* 0x000f68000c101d00 */
[----:B------:R-:W5:Y:S04]  /*b5e0*/  LD.E.128 R116, desc[UR8][R118.64] ;  /* 0x0000000876747980 */ /* 0x000f68000c101d00 */
[----:B------:R-:W5:Y:S04]  /*b5f0*/  LD.E.128 R52, desc[UR8][R52.64] ;  /* 0x0000000834347980 */ /* 0x000f68000c101d00 */
[----:B------:R-:W5:Y:S01]  /*b600*/  LD.E.128 R128, desc[UR8][R130.64] ;  /* 0x0000000882807980 */ /* 0x000f62000c101d00 */
[----:B------:R-:W-:-:S02]  /*b610*/  ULDC.64 UR8, c[0x0][0xae8] ;  /* 0x0002ba0000087ab9 */ /* 0x000fc40000000a00 */
[----:B------:R-:W-:Y:S01]  /*b620*/  UIMAD UR5, UR11, UR8, URZ ;  /* 0x000000080b0572a4 */ /* 0x000fe2000f8e023f */
[----:B--2---:R-:W-:Y:S01]  /*b630*/  @P2 IMAD.HI.U32 R2, R12, R3, RZ ;  /* 0x000000030c022227 */ /* 0x004fe200078e00ff */
[----:B------:R-:W-:Y:S01]  /*b640*/  UIMAD.WIDE.U32 UR6, UR10, UR8, URZ ;  /* 0x000000080a0672a5 */ /* 0x000fe2000f8e003f */
[----:B------:R-:W-:Y:S01]  /*b650*/  R2UR UR13, R216 ;  /* 0x00000000d80d72ca */ /* 0x000fe200000e0000 */
[----:B------:R-:W-:Y:S01]  /*b660*/  UIMAD UR5, UR10, UR9, UR5 ;  /* 0x000000090a0572a4 */ /* 0x000fe2000f8e0205 */
[----:B------:R-:W-:Y:S01]  /*b670*/  IMAD.MOV.U32 R0, RZ, RZ, R12 ;  /* 0x000000ffff007224 */ /* 0x000fe200078e000c */
[----:B------:R-:W-:Y:S01]  /*b680*/  @!PT LDS RZ, [RZ] ;  /* 0x00000000fffff984 */ /* 0x000fe20000000800 */
[----:B------:R-:W-:Y:S01]  /*b690*/  @!PT LDS RZ, [RZ] ;  /* 0x00000000fffff984 */ /* 0x000fe20000000800 */
[----:B------:R-:W-:Y:S01]  /*b6a0*/  @!PT LDS RZ, [RZ] ;  /* 0x00000000fffff984 */ /* 0x000fe20000000800 */
[----:B------:R-:W-:Y:S01]  /*b6b0*/  @!PT LDS RZ, [RZ] ;  /* 0x00000000fffff984 */ /* 0x000fe20000000800 */
[----:B------:R2:W-:Y:S06]  /*b6c0*/  MEMBAR.ALL.CTA ;  /* 0x0000000000007992 */ /* 0x0005ec0000008000 */
[----:B--2---:R-:W2:Y:S01]  /*b6d0*/  FENCE.VIEW.ASYNC.S ;  /* 0x00000000000073c6 */ /* 0x004ea20000000000 */
[----:B------:R-:W-:Y:S01]  /*b6e0*/  ULDC.64 UR8, c[0x0][0xaf0] ;  /* 0x0002bc0000087ab9 */ /* 0x000fe20000000a00 */
[----:B------:R-:W-:Y:S01]  /*b6f0*/  UIADD3 UR7, UR7, UR5, URZ ;  /* 0x0000000507077290 */ /* 0x000fe2000fffe03f */
[----:B-1----:R-:W-:Y:S01]  /*b700*/  @P2 SHF.R.U32.HI R0, RZ, R13, R2 ;  /* 0x0000000dff002219 */ /* 0x002fe20000011602 */
[----:B------:R-:W-:-:S02]  /*b710*/  UIMAD UR5, UR12, UR8, URZ ;  /* 0x000000080c0572a4 */ /* 0x000fc4000f8e023f */
[----:B------:R-:W-:Y:S01]  /*b720*/  UIMAD.WIDE.U32 UR6, UR14, UR8, UR6 ;  /* 0x000000080e0672a5 */ /* 0x000fe2000f8e0006 */
[--C-:B------:R-:W-:Y:S01]  /*b730*/  SHF.R.S32.HI R3, RZ, 0x1f, R0.reuse ;  /* 0x0000001fff037819 */ /* 0x100fe20000011400 */
[----:B------:R-:W-:Y:S01]  /*b740*/  UIMAD UR5, UR14, UR9, UR5 ;  /* 0x000000090e0572a4 */ /* 0x000fe2000f8e0205 */
[----:B------:R-:W-:Y:S01]  /*b750*/  IMAD.MOV R13, RZ, RZ, -R0 ;  /* 0x000000ffff0d7224 */ /* 0x000fe200078e0a00 */
[----:B------:R-:W-:Y:S01]  /*b760*/  R2UR UR12, R16 ;  /* 0x00000000100c72ca */ /* 0x000fe200000e0000 */
[----:B------:R-:W-:Y:S01]  /*b770*/  ULDC.64 UR8, c[0x0][0xad8] ;  /* 0x0002b60000087ab9 */ /* 0x000fe20000000a00 */
[----:B------:R-:W-:Y:S01]  /*b780*/  UIADD3 UR7, UR7, UR5, URZ ;  /* 0x0000000507077290 */ /* 0x000fe2000fffe03f */
[-C--:B---3--:R-:W-:Y:S01]  /*b790*/  IMAD R3, R3, R14.reuse, RZ ;  /* 0x0000000e03037224 */ /* 0x088fe200078e02ff */
[----:B------:R-:W-:Y:S01]  /*b7a0*/  UIADD3 UR60, UR60, 0x1, URZ ;  /* 0x000000013c3c7890 */ /* 0x000fe2000fffe03f */
[----:B------:R-:W-:Y:S01]  /*b7b0*/  IMAD R13, R200, R13, R12 ;  /* 0x0000000dc80d7224 */ /* 0x000fe200078e020c */
[----:B------:R-:W-:Y:S01]  /*b7c0*/  UIADD3 UR4, UR4, 0x38820, URZ ;  /* 0x0003882004047890 */ /* 0x000fe2000fffe03f */
[C---:B------:R-:W-:Y:S01]  /*b7d0*/  IMAD R15, R0.reuse, R15, R3 ;  /* 0x0000000f000f7224 */ /* 0x040fe200078e0203 */
[----:B------:R-:W-:Y:S01]  /*b7e0*/  ULDC.64 UR10, c[0x0][0xa80] ;  /* 0x0002a000000a7ab9 */ /* 0x000fe20000000a00 */
[----:B------:R-:W-:Y:S01]  /*b7f0*/  IMAD.WIDE.U32 R2, R0, R14, UR6 ;  /* 0x0000000600027e25 */ /* 0x000fe2000f8e000e */
[----:B------:R-:W-:-:S03]  /*b800*/  SHF.R.S32.HI R0, RZ, 0x1f, R13 ;  /* 0x0000001fff007819 */ /* 0x000fc6000001140d */
[----:B------:R-:W-:Y:S02]  /*b810*/  IMAD.IADD R3, R3, 0x1, R15 ;  /* 0x0000000103037824 */ /* 0x000fe400078e020f */
[----:B------:R-:W-:Y:S02]  /*b820*/  IMAD R0, R0, UR8, RZ ;  /* 0x0000000800007c24 */ /* 0x000fe4000f8e02ff */
[----:B------:R-:W-:Y:S01]  /*b830*/  IMAD R135, R135, 0x80, R220 ;  /* 0x0000008087877824 */ /* 0x000fe200078e02dc */
[----:B------:R-:W-:Y:S01]  /*b840*/  ULDC UR5, c[0x0][0xc] ;  /* 0x0000030000057ab9 */ /* 0x000fe20000000800 */
[C---:B------:R-:W-:Y:S01]  /*b850*/  IMAD R15, R13.reuse, UR9, R0 ;  /* 0x000000090d0f7c24 */ /* 0x040fe2000f8e0200 */
[----:B------:R-:W-:Y:S01]  /*b860*/  UISETP.NE.AND UP0, UPT, UR60, 0x2, UPT ;  /* 0x000000023c00788c */ /* 0x000fe2000bf05270 */
[----:B------:R-:W-:Y:S01]  /*b870*/  IMAD.WIDE.U32 R2, R13, UR8, R2 ;  /* 0x000000080d027c25 */ /* 0x000fe2000f8e0002 */
[----:B------:R-:W-:Y:S01]  /*b880*/  UMOV UR6, 0x1 ;  /* 0x0000000100067882 */ /* 0x000fe20000000000 */
[----:B------:R-:W-:Y:S01]  /*b890*/  UIADD3 UR13, UR5, UR13, URZ ;  /* 0x0000000d050d7290 */ /* 0x000fe2000fffe03f */
[----:B------:R-:W-:Y:S01]  /*b8a0*/  ISETP.GE.AND P2, PT, R135, R24, PT ;  /* 0x000000188700720c */ /* 0x000fe20003f46270 */
[----:B------:R-:W-:Y:S01]  /*b8b0*/  UPRMT UR5, URZ, 0x654, UR4 ;  /* 0x000006543f057896 */ /* 0x000fe20008000004 */
[----:B------:R-:W-:Y:S01]  /*b8c0*/  IMAD.IADD R15, R3, 0x1, R15 ;  /* 0x00000001030f7824 */ /* 0x000fe200078e020f */
[----:B------:R-:W-:Y:S01]  /*b8d0*/  UPRMT UR4, UR6, 0x654, UR4 ;  /* 0x0000065406047896 */ /* 0x000fe20008000004 */
[----:B------:R-:W-:Y:S01]  /*b8e0*/  LEA R0, P0, R2, UR10, 0x1 ;  /* 0x0000000a02007c11 */ /* 0x000fe2000f8008ff */
[----:B------:R-:W-:Y:S01]  /*b8f0*/  USEL UR6, URZ, 0x1, UP0 ;  /* 0x000000013f067887 */ /* 0x000fe20008000000 */
[----:B------:R-:W-:-:S02]  /*b900*/  VIADD R13, R135, 0x20 ;  /* 0x00000020870d7836 */ /* 0x000fc40000000000 */
[----:B------:R-:W-:Y:S01]  /*b910*/  LEA.HI.X R25, R2, UR11, R15, 0x1, P0 ;  /* 0x0000000b02197c11 */ /* 0x000fe200080f0c0f */
[----:B------:R-:W-:Y:S01]  /*b920*/  ULOP3.LUT UR12, UR12, UR6, URZ, 0x3c, !UPT ;  /* 0x000000060c0c7292 */ /* 0x000fe2000f8e3c3f */
[----:B------:R-:W-:Y:S01]  /*b930*/  VIADD R3, R135, 0x40 ;  /* 0x0000004087037836 */ /* 0x000fe20000000000 */
[-C--:B------:R-:W-:Y:S01]  /*b940*/  ISETP.GE.AND P1, PT, R13, R24.reuse, PT ;  /* 0x000000180d00720c */ /* 0x080fe20003f26270 */
[----:B--2---:R-:W-:Y:S01]  /*b950*/  SYNCS.ARRIVE.TRANS64.RED.A1T0 RZ, [UR5], RZ ;  /* 0x000000ffffff79a7 */ /* 0x004fe20008100405 */
[----:B------:R-:W-:Y:S01]  /*b960*/  IMAD.U32 R216, RZ, RZ, UR13 ;  /* 0x0000000dffd87e24 */ /* 0x000fe2000f8e00ff */
[----:B------:R-:W-:Y:S01]  /*b970*/  USEL UR60, UR60, URZ, UP0 ;  /* 0x0000003f3c3c7287 */ /* 0x000fe20008000000 */
[----:B------:R0:W1:Y:S01]  /*b980*/  SHFL.IDX PT, R12, R0, RZ, 0x181f ;  /* 0x00181fff000c7589 */ /* 0x00006200000e0000 */
[----:B------:R-:W-:Y:S01]  /*b990*/  IMAD.U32 R16, RZ, RZ, UR12 ;  /* 0x0000000cff107e24 */ /* 0x000fe2000f8e00ff */
[----:B------:R-:W-:Y:S02]  /*b9a0*/  BSSY B0, `(.L_x_219) ;  /* 0x0000016000007945 */ /* 0x000fe40003800000 */
[----:B------:R0:W2:Y:S01]  /*b9b0*/  SHFL.IDX PT, R13, R25, RZ, 0x181f ;  /* 0x00181fff190d7589 */ /* 0x0000a200000e0000 */
[----:B------:R-:W-:Y:S01]  /*b9c0*/  SYNCS.ARRIVE.TRANS64.RED.A1T0 RZ, [UR4], RZ ;  /* 0x000000ffffff79a7 */ /* 0x000fe20008100404 */
[----:B------:R-:W-:Y:S01]  /*b9d0*/  ISETP.GE.AND P0, PT, R3, R24, PT ;  /* 0x000000180300720c */ /* 0x000fe20003f06270 */
[----:B------:R-:W-:-:S12]  /*b9e0*/  @P2 BRA `(.L_x_220) ;  /* 0x0000000000442947 */ /* 0x000fd80003800000 */
[----:B------:R-:W-:Y:S01]  /*b9f0*/  ULDC UR4, c[0x0][0xac8] ;  /* 0x0002b20000047ab9 */ /* 0x000fe20000000800 */
[----:B------:R-:W-:Y:S01]  /*ba00*/  ULDC.64 UR6, c[0x0][0x208] ;  /* 0x0000820000067ab9 */ /* 0x000fe20000000a00 */
[----:B------:R-:W-:Y:S02]  /*ba10*/  ISETP.GE.AND P4, PT, R214, UR4, PT ;  /* 0x00000004d6007c0c */ /* 0x000fe4000bf86270 */
[----:B------:R-:W-:Y:S02]  /*ba20*/  ISETP.GE.AND P3, PT, R213, UR4, PT ;  /* 0x00000004d5007c0c */ /* 0x000fe4000bf66270 */
[----:B------:R-:W-:Y:S02]  /*ba30*/  ISETP.GE.AND P2, PT, R212, UR4, PT ;  /* 0x00000004d4007c0c */ /* 0x000fe4000bf46270 */
[----:B------:R-:W-:-:S07]  /*ba40*/  ISETP.GE.AND P5, PT, R17, UR4, PT ;  /* 0x0000000411007c0c */ /* 0x000fce000bfa6270 */
[----:B-1----:R-:W-:-:S04]  /*ba50*/  @!P4 LEA R14, P6, R214, R12, 0x1 ;  /* 0x0000000cd60ec211 */ /* 0x002fc800078c08ff */
[----:B--2---:R-:W-:Y:S02]  /*ba60*/  @!P4 LEA.HI.X R15, R214, R13, R231, 0x1, P6 ;  /* 0x0000000dd60fc211 */ /* 0x004fe400030f0ce7 */
[----:B0-----:R-:W-:Y:S01]  /*ba70*/  @!P3 LEA R20, P6, R213, R12, 0x1 ;  /* 0x0000000cd514b211 */ /* 0x001fe200078c08ff */
        /* <DEDUP_REMOVED lines=8> */
.L_x_220:
[----:B------:R-:W-:Y:S05]  /*bb00*/  BSYNC B0 ;  /* 0x0000000000007941 */ /* 0x000fea0003800000 */
.L_x_219:
[----:B---3-5:R3:W4:Y:S01]  /*bb10*/  SHFL.IDX PT, R9, R25, 0x1, 0x181f ;  /* 0x00381f0019097f89 */ /* 0x02872200000e0000 */
        /* <DEDUP_REMOVED lines=10> */
[-C--:B-1----:R-:W-:Y:S02]  /*bbc0*/  @!P2 LEA R12, P5, R213, R8.reuse, 0x1 ;  /* 0x00000008d50ca211 */ /* 0x082fe400078a08ff */
[-C--:B----4-:R-:W-:Y:S02]  /*bbd0*/  @!P3 LEA.HI.X R11, R214, R9.reuse, R231, 0x1, P6 ;  /* 0x00000009d60bb211 */ /* 0x090fe400030f0ce7 */
[C---:B------:R-:W-:Y:S01]  /*bbe0*/  @!P1 LEA R14, P6, R212.reuse, R8, 0x1 ;  /* 0x00000008d40e9211 */ /* 0x040fe200078c08ff */
[----:B------:R-:W-:Y:S01]  /*bbf0*/  @!P4 IMAD.WIDE R2, R17, 0x2, R8 ;  /* 0x000000021102c825 */ /* 0x000fe200078e0208 */
[-C--:B--2---:R-:W-:Y:S02]  /*bc00*/  @!P2 LEA.HI.X R13, R213, R9.reuse, R230, 0x1, P5 ;  /* 0x00000009d50da211 */ /* 0x084fe400028f0ce6 */
[----:B------:R-:W-:-:S02]  /*bc10*/  @!P1 LEA.HI.X R15, R212, R9, R229, 0x1, P6 ;  /* 0x00000009d40f9211 */ /* 0x000fc400030f0ce5 */
[----:B------:R0:W-:Y:S04]  /*bc20*/  @!P4 ST.E.128 desc[UR6][R2.64], R32 ;  /* 0x000000200200c985 */ /* 0x0001e8000c101d06 */
[----:B------:R0:W-:Y:S04]  /*bc30*/  @!P3 ST.E.128 desc[UR6][R10.64], R64 ;  /* 0x000000400a00b985 */ /* 0x0001e8000c101d06 */
[----:B------:R0:W-:Y:S04]  /*bc40*/  @!P2 ST.E.128 desc[UR6][R12.64], R120 ;  /* 0x000000780c00a985 */ /* 0x0001e8000c101d06 */
[----:B------:R0:W-:Y:S02]  /*bc50*/  @!P1 ST.E.128 desc[UR6][R14.64], R116 ;  /* 0x000000740e009985 */ /* 0x0001e4000c101d06 */
.L_x_222:
[----:B------:R-:W-:Y:S05]  /*bc60*/  BSYNC B0 ;  /* 0x0000000000007941 */ /* 0x000fea0003800000 */
.L_x_221:
[----:B----4-:R4:W1:Y:S01]  /*bc70*/  SHFL.IDX PT, R9, R25, 0x2, 0x181f ;  /* 0x00581f0019097f89 */ /* 0x01086200000e0000 */
[----:B------:R-:W-:Y:S03]  /*bc80*/  BSSY B0, `(.L_x_223) ;  /* 0x0000014000007945 */ /* 0x000fe60003800000 */
[----:B0-----:R4:W0:Y:S01]  /*bc90*/  SHFL.IDX PT, R8, R0, 0x2, 0x181f ;  /* 0x00581f0000087f89 */ /* 0x00182200000e0000 */
        /* <DEDUP_REMOVED lines=8> */
[-C--:B-1----:R-:W-:Y:S02]  /*bd20*/  @!P5 LEA R12, P1, R213, R8.reuse, 0x1 ;  /* 0x00000008d50cd211 */ /* 0x082fe400078208ff */
[----:B------:R-:W-:Y:S02]  /*bd30*/  @!P6 LEA R14, P2, R212, R8, 0x1 ;  /* 0x00000008d40ee211 */ /* 0x000fe400078408ff */
[----:B------:R-:W-:Y:S01]  /*bd40*/  @!P3 IMAD.WIDE R2, R17, 0x2, R8 ;  /* 0x000000021102b825 */ /* 0x000fe200078e0208 */
[-C--:B------:R-:W-:Y:S02]  /*bd50*/  @!P4 LEA.HI.X R11, R214, R9.reuse, R231, 0x1, P0 ;  /* 0x00000009d60bc211 */ /* 0x080fe400000f0ce7 */
[-C--:B--2---:R-:W-:Y:S02]  /*bd60*/  @!P5 LEA.HI.X R13, R213, R9.reuse, R230, 0x1, P1 ;  /* 0x00000009d50dd211 */ /* 0x084fe400008f0ce6 */
[----:B------:R-:W-:Y:S01]  /*bd70*/  @!P6 LEA.HI.X R15, R212, R9, R229, 0x1, P2 ;  /* 0x00000009d40fe211 */ /* 0x000fe200010f0ce5 */
[----:B------:R0:W-:Y:S04]  /*bd80*/  @!P3 ST.E.128 desc[UR6][R2.64], R36 ;  /* 0x000000240200b985 */ /* 0x0001e8000c101d06 */
[----:B------:R0:W-:Y:S04]  /*bd90*/  @!P4 ST.E.128 desc[UR6][R10.64], R68 ;  /* 0x000000440a00c985 */ /* 0x0001e8000c101d06 */
[----:B------:R0:W-:Y:S04]  /*bda0*/  @!P5 ST.E.128 desc[UR6][R12.64], R4 ;  /* 0x000000040c00d985 */ /* 0x0001e8000c101d06 */
[----:B------:R0:W-:Y:S02]  /*bdb0*/  @!P6 ST.E.128 desc[UR6][R14.64], R52 ;  /* 0x000000340e00e985 */ /* 0x0001e4000c101d06 */
.L_x_224:
[----:B------:R-:W-:Y:S05]  /*bdc0*/  BSYNC B0 ;  /* 0x0000000000007941 */ /* 0x000fea0003800000 */
.L_x_223:
        /* <DEDUP_REMOVED lines=20> */
[-C--:B-1----:R-:W-:Y:S02]  /*bf10*/  @!P5 LEA.HI.X R9, R213, R5.reuse, R230, 0x1, P1 ;  /* 0x00000005d509d211 */ /* 0x082fe400008f0ce6 */
[----:B------:R-:W-:Y:S01]  /*bf20*/  @!P6 LEA.HI.X R11, R212, R5, R229, 0x1, P2 ;  /* 0x00000005d40be211 */ /* 0x000fe200010f0ce5 */
[----:B------:R0:W-:Y:S04]  /*bf30*/  @!P3 ST.E.128 desc[UR6][R2.64], R40 ;  /* 0x000000280200b985 */ /* 0x0001e8000c101d06 */
[----:B------:R0:W-:Y:S04]  /*bf40*/  @!P4 ST.E.128 desc[UR6][R6.64], R108 ;  /* 0x0000006c0600c985 */ /* 0x0001e8000c101d06 */
[----:B------:R0:W-:Y:S04]  /*bf50*/  @!P5 ST.E.128 desc[UR6][R8.64], R60 ;  /* 0x0000003c0800d985 */ /* 0x0001e8000c101d06 */
[----:B------:R0:W-:Y:S02]  /*bf60*/  @!P6 ST.E.128 desc[UR6][R10.64], R128 ;  /* 0x000000800a00e985 */ /* 0x0001e4000c101d06 */
.L_x_226:
[----:B------:R-:W-:Y:S05]  /*bf70*/  BSYNC B0 ;  /* 0x0000000000007941 */ /* 0x000fea0003800000 */
.L_x_225:
[----:B0--34-:R-:W0:Y:S01]  /*bf80*/  LDC R0, c[0x0][0xc34] ;  /* 0x00030d00ff007b82 */ /* 0x019e220000000800 */
[----:B------:R-:W-:-:S13]  /*bf90*/  R2UR UR4, R216 ;  /* 0x00000000d80472ca */ /* 0x000fda00000e0000 */
[----:B0-----:R-:W-:-:S13]  /*bfa0*/  ISETP.LE.AND P0, PT, R0, UR4, PT ;  /* 0x0000000400007c0c */ /* 0x001fda000bf03270 */
[----:B------:R-:W-:Y:S05]  /*bfb0*/  @!P0 BRA `(.L_x_227) ;  /* 0xffffff5000d48947 */ /* 0x000fea000383ffff */
[----:B------:R-:W-:Y:S05]  /*bfc0*/  EXIT ;  /* 0x000000000000794d */ /* 0x000fea0003800000 */
.L_x_193:
[----:B------:R-:W-:-:S08]  /*bfd0*/  NOP ;  /* 0x0000000000007918 */ /* 0x000fd00000000000 */
[----:B0-----:R-:W0:-:S00]  /*bfe0*/  USETMAXREG.DEALLOC.CTAPOOL 0x18 ;  /* 0x00000018000079c8 */ /* 0x001e0000080e0500 */
[----:B------:R-:W1:Y:S01]  /*bff0*/  S2UR UR4, SR_CTAID.X ;  /* 0x00000000000479c3 */ /* 0x000e620000002500 */
[----:B0-----:R-:W-:Y:S02]  /*c000*/  IMAD.MOV.U32 R2, RZ, RZ, 0x1 ;  /* 0x00000001ff027424 */ /* 0x001fe400078e00ff */
[----:B------:R-:W-:-:S05]  /*c010*/  IMAD.MOV.U32 R19, RZ, RZ, RZ ;  /* 0x000000ffff137224 */ /* 0x000fca00078e00ff */
[----:B------:R-:W1:Y:S02]  /*c020*/  LDC R3, c[0x0][0xc34] ;  /* 0x00030d00ff037b82 */ /* 0x000e640000000800 */
[----:B-1----:R-:W-:Y:S01]  /*c030*/  ISETP.LE.AND P0, PT, R3, UR4, PT ;  /* 0x0000000403007c0c */ /* 0x002fe2000bf03270 */
[----:B------:R-:W-:-:S05]  /*c040*/  IMAD.MOV.U32 R3, RZ, RZ, 0x1 ;  /* 0x00000001ff037424 */ /* 0x000fca00078e00ff */
[----:B------:R0:W-:Y:S07]  /*c050*/  STL [R1], R3 ;  /* 0x0000000301007387 */ /* 0x0001ee0000100800 */
[----:B------:R-:W-:Y:S05]  /*c060*/  @P0 BRA `(.L_x_228) ;  /* 0x0000005000640947 */ /* 0x000fea0003800000 */
[----:B------:R-:W2:Y:S01]  /*c070*/  LDL R4, [R1+0x30] ;  /* 0x0000300001047983 */ /* 0x000ea20000100800 */
[----:B------:R-:W1:Y:S01]  /*c080*/  S2UR UR4, SR_CgaCtaId ;  /* 0x00000000000479c3 */ /* 0x000e620000008800 */
[C---:B------:R-:W-:Y:S01]  /*c090*/  IMAD.SHL.U32 R2, R0.reuse, 0x8, RZ ;  /* 0x0000000800027824 */ /* 0x040fe200078e00ff */
[C---:B------:R-:W-:Y:S01]  /*c0a0*/  LOP3.LUT R5, R0.reuse, 0x7f, RZ, 0xc0, !PT ;  /* 0x0000007f00057812 */ /* 0x040fe200078ec0ff */
[----:B------:R-:W-:Y:S01]  /*c0b0*/  UMOV UR36, 0x400 ;  /* 0x0000040000247882 */ /* 0x000fe20000000000 */
[----:B------:R-:W-:Y:S01]  /*c0c0*/  LOP3.LUT P0, RZ, R0, 0x1f, RZ, 0xc0, !PT ;  /* 0x0000001f00ff7812 */ /* 0x000fe2000780c0ff */
[----:B------:R-:W-:Y:S01]  /*c0d0*/  IMAD.MOV.U32 R19, RZ, RZ, RZ ;  /* 0x000000ffff137224 */ /* 0x000fe200078e00ff */
[----:B0-----:R-:W-:Y:S01]  /*c0e0*/  LOP3.LUT R3, R2, 0x1f8, RZ, 0xc0, !PT ;  /* 0x000001f802037812 */ /* 0x001fe200078ec0ff */
[----:B------:R-:W-:Y:S01]  /*c0f0*/  ULDC.64 UR38, c[0x0][0x198] ;  /* 0x0000660000267ab9 */ /* 0x000fe20000000a00 */
[C---:B------:R-:W-:Y:S01]  /*c100*/  ISETP.NE.AND P1, PT, R5.reuse, RZ, PT ;  /* 0x000000ff0500720c */ /* 0x040fe20003f25270 */
[----:B------:R-:W-:Y:S01]  /*c110*/  ULDC UR40, c[0x0][0xc] ;  /* 0x0000030000287ab9 */ /* 0x000fe20000000800 */
[----:B------:R-:W-:-:S02]  /*c120*/  ISETP.NE.OR P0, PT, R5, RZ, !P0 ;  /* 0x000000ff0500720c */ /* 0x000fc40004705670 */
[----:B------:R-:W-:Y:S02]  /*c130*/  LOP3.LUT R18, R18, 0xfffffffe, RZ, 0xc0, !PT ;  /* 0xfffffffe12127812 */ /* 0x000fe400078ec0ff */
[----:B------:R-:W-:-:S07]  /*c140*/  LOP3.LUT R2, R2, 0x38, RZ, 0xc0, !PT ;  /* 0x0000003802027812 */ /* 0x000fce00078ec0ff */
[----:B------:R-:W-:Y:S01]  /*c150*/  @P1 LOP3.LUT R18, R18, 0x1, RZ, 0xfc, !PT ;  /* 0x0000000112121812 */ /* 0x000fe200078efcff */
[----:B-1----:R-:W-:-:S03]  /*c160*/  ULEA UR36, UR4, UR36, 0x18 ;  /* 0x0000002404247291 */ /* 0x002fc6000f8ec03f */
[----:B------:R-:W-:-:S04]  /*c170*/  LOP3.LUT R18, R18, 0xfffffffd, RZ, 0xc0, !PT ;  /* 0xfffffffd12127812 */ /* 0x000fc800078ec0ff */
[----:B------:R-:W-:Y:S02]  /*c180*/  @P0 LOP3.LUT R18, R18, 0x2, RZ, 0xfc, !PT ;  /* 0x0000000212120812 */ /* 0x000fe400078efcff */
[----:B--2---:R-:W-:Y:S02]  /*c190*/  R2UR UR5, R4 ;  /* 0x00000000040572ca */ /* 0x004fe400000e0000 */
[----:B------:R-:W-:Y:S01]  /*c1a0*/  LOP3.LUT R4, R3, 0x38, R0, 0x78, !PT ;  /* 0x0000003803047812 */ /* 0x000fe200078e7800 */
[----:B------:R-:W-:Y:S02]  /*c1b0*/  IMAD.SHL.U32 R3, R5, 0x8, RZ ;  /* 0x0000000805037824 */ /* 0x000fe400078e00ff */
[----:B------:R-:W-:-:S03]  /*c1c0*/  IMAD.SHL.U32 R0, R0, 0x10, RZ ;  /* 0x0000001000007824 */ /* 0x000fc600078e00ff */
[----:B------:R-:W-:Y:S02]  /*c1d0*/  LOP3.LUT R3, R4, 0x200, R3, 0xf8, !PT ;  /* 0x0000020004037812 */ /* 0x000fe400078ef803 */
[----:B------:R-:W-:-:S03]  /*c1e0*/  SHF.R.U32.HI R4, RZ, 0x3, R5 ;  /* 0x00000003ff047819 */ /* 0x000fc60000011605 */
[----:B------:R-:W-:Y:S01]  /*c1f0*/  ULOP3.LUT UR37, UR5, 0x2, URZ, 0xfc, !UPT ;  /* 0x0000000205257892 */ /* 0x000fe2000f8efc3f */
[----:B------:R-:W0:Y:S01]  /*c200*/  S2UR UR5, SR_CTAID.X ;  /* 0x00000000000579c3 */ /* 0x000e220000002500 */
[----:B------:R-:W-:Y:S02]  /*c210*/  LOP3.LUT R4, R4, 0x70, R0, 0xf8, !PT ;  /* 0x0000007004047812 */ /* 0x000fe400078ef800 */
[----:B------:R-:W-:Y:S02]  /*c220*/  LEA R0, R3, UR36, 0x1 ;  /* 0x0000002403007c11 */ /* 0x000fe4000f8e08ff */
[----:B------:R-:W-:-:S03]  /*c230*/  LOP3.LUT R4, R2, 0x40, RZ, 0xfc, !PT ;  /* 0x0000004002047812 */ /* 0x000fc600078efcff */
[----:B------:R1:W-:Y:S02]  /*c240*/  STL [R1+0x10], R0 ;  /* 0x0000100001007387 */ /* 0x0003e40000100800 */
[----:B-1----:R-:W-:Y:S02]  /*c250*/  IMAD.MOV.U32 R0, RZ, RZ, 0x1 ;  /* 0x00000001ff007424 */ /* 0x002fe400078e00ff */
[----:B0-----:R-:W-:-:S05]  /*c260*/  IMAD.U32 R3, RZ, RZ, UR5 ;  /* 0x00000005ff037e24 */ /* 0x001fca000f8e00ff */
[----:B------:R0:W-:Y:S04]  /*c270*/  STL [R1+0x24], R3 ;  /* 0x0000240301007387 */ /* 0x0001e80000100800 */
[----:B------:R-:W-:Y:S04]  /*c280*/  STL [R1+0x2c], RZ ;  /* 0x00002cff01007387 */ /* 0x000fe80000100800 */
[----:B------:R1:W-:Y:S01]  /*c290*/  STL [R1], R0 ;  /* 0x0000000001007387 */ /* 0x0003e20000100800 */
[C---:B0-----:R-:W-:Y:S02]  /*c2a0*/  LOP3.LUT R3, R2.reuse, 0x80, RZ, 0xfc, !PT ;  /* 0x0000008002037812 */ /* 0x041fe400078efcff */
[----:B-1----:R-:W-:-:S07]  /*c2b0*/  LOP3.LUT R0, R2, 0xc0, RZ, 0xfc, !PT ;  /* 0x000000c002007812 */ /* 0x002fce00078efcff */
.L_x_323:
[----:B------:R-:W2:Y:S01]  /*c2c0*/  LDL R2, [R1+0x24] ;  /* 0x0000240001027983 */ /* 0x000ea20000100800 */
[----:B0-----:R-:W0:Y:S01]  /*c2d0*/  LDC R0, c[0x0][0xc38] ;  /* 0x00030e00ff007b82 */ /* 0x001e220000000800 */
[----:B------:R-:W-:Y:S05]  /*c2e0*/  YIELD ;  /* 0x0000000000007946 */ /* 0x000fea0003800000 */
[----:B------:R-:W-:Y:S02]  /*c2f0*/  ULDC.64 UR4, c[0x0][0x418] ;  /* 0x0001060000047ab9 */ /* 0x000fe40000000a00 */
[----:B------:R-:W1:Y:S01]  /*c300*/  LDC R16, c[0x0][0xc44] ;  /* 0x00031100ff107b82 */ /* 0x000e620000000800 */
[----:B------:R-:W-:-:S03]  /*c310*/  UISETP.NE.U32.AND UP0, UPT, UR4, URZ, UPT ;  /* 0x0000003f0400728c */ /* 0x000fc6000bf05070 */
[----:B------:R-:W-:Y:S01]  /*c320*/  ULDC UR4, c[0x0][0x424] ;  /* 0x0001090000047ab9 */ /* 0x000fe20000000800 */
[----:B------:R-:W-:-:S04]  /*c330*/  UISETP.NE.AND.EX UP0, UPT, UR5, URZ, UPT, UP0 ;  /* 0x0000003f0500728c */ /* 0x000fc8000bf05300 */
[----:B------:R-:W-:Y:S01]  /*c340*/  USEL UR4, UR4, 0x1, UP0 ;  /* 0x0000000104047887 */ /* 0x000fe20008000000 */
[----:B0-----:R-:W-:Y:S02]  /*c350*/  ISETP.NE.AND P0, PT, R0, 0x1, PT ;  /* 0x000000010000780c */ /* 0x001fe40003f05270 */
[----:B-1----:R-:W-:-:S11]  /*c360*/  ISETP.NE.AND P1, PT, R16, 0x1, PT ;  /* 0x000000011000780c */ /* 0x002fd60003f25270 */
[----:B------:R-:W2:Y:S08]  /*c370*/  @P0 LDC R0, c[0x0][0xc3c] ;  /* 0x00030f00ff000b82 */ /* 0x000eb00000000800 */
[----:B------:R-:W0:Y:S01]  /*c380*/  @P0 LDC R3, c[0x0][0xc40] ;  /* 0x00031000ff030b82 */ /* 0x000e220000000800 */
[----:B--2---:R-:W-:-:S04]  /*c390*/  @P0 IMAD.HI.U32 R0, R2, R0, RZ ;  /* 0x0000000002000227 */ /* 0x004fc800078e00ff */
[----:B------:R-:W-:Y:S01]  /*c3a0*/  IMAD.MOV.U32 R4, RZ, RZ, R2 ;  /* 0x000000ffff047224 */ /* 0x000fe200078e0002 */
[----:B0-----:R-:W-:Y:S02]  /*c3b0*/  @P0 SHF.R.U32.HI R4, RZ, R3, R0 ;  /* 0x00000003ff040219 */ /* 0x001fe40000011600 */
[----:B------:R-:W0:Y:S03]  /*c3c0*/  @P1 LDC.64 R2, c[0x0][0xc48] ;  /* 0x00031200ff021b82 */ /* 0x000e260000000a00 */
[----:B------:R-:W-:Y:S01]  /*c3d0*/  IMAD.MOV.U32 R5, RZ, RZ, R4 ;  /* 0x000000ffff057224 */ /* 0x000fe200078e0004 */
[----:B------:R-:W-:Y:S04]  /*c3e0*/  STL [R1+0x1c], R4 ;  /* 0x00001c0401007387 */ /* 0x000fe80000100800 */
[----:B------:R-:W1:Y:S01]  /*c3f0*/  LDC R0, c[0x0][0x2f0] ;  /* 0x0000bc00ff007b82 */ /* 0x000e620000000800 */
[----:B0-----:R-:W-:-:S05]  /*c400*/  @P1 IMAD.HI.U32 R2, R4, R2, RZ ;  /* 0x0000000204021227 */ /* 0x001fca00078e00ff */
[----:B------:R-:W-:Y:S01]  /*c410*/  @P1 SHF.R.U32.HI R5, RZ, R3, R2 ;  /* 0x00000003ff051219 */ /* 0x000fe20000011602 */
[----:B-1----:R-:W-:Y:S01]  /*c420*/  IMAD R0, R0, UR4, RZ ;  /* 0x0000000400007c24 */ /* 0x002fe2000f8e02ff */
[----:B------:R-:W-:-:S03]  /*c430*/  UIADD3 UR4, UR36, 0x24400, URZ ;  /* 0x0002440024047890 */ /* 0x000fc6000fffe03f */
[----:B------:R-:W-:Y:S01]  /*c440*/  STL [R1+0x14], R5 ;  /* 0x0000140501007387 */ /* 0x000fe20000100800 */
[----:B------:R-:W-:Y:S01]  /*c450*/  IMAD.MOV R3, RZ, RZ, -R5 ;  /* 0x000000ffff037224 */ /* 0x000fe200078e0a05 */
[----:B------:R-:W-:Y:S02]  /*c460*/  ULOP3.LUT UP0, URZ, UR4, 0x3ff, URZ, 0xc0, !UPT ;  /* 0x000003ff043f7892 */ /* 0x000fe4000f80c03f */
[----:B------:R0:W-:Y:S01]  /*c470*/  STL [R1+0x28], R0 ;  /* 0x0000280001007387 */ /* 0x0001e20000100800 */
[----:B------:R-:W-:-:S03]  /*c480*/  IMAD R16, R16, R3, R4 ;  /* 0x0000000310107224 */ /* 0x000fc600078e0204 */
[----:B------:R-:W-:Y:S01]  /*c490*/  PLOP3.LUT P0, PT, PT, PT, UP0, 0x80, 0x0 ;  /* 0x000000000000781c */ /* 0x000fe20003f0f008 */
[----:B0-----:R-:W-:-:S04]  /*c4a0*/  VIADD R0, R0, 0x4f ;  /* 0x0000004f00007836 */ /* 0x001fc80000000000 */
[----:B------:R-:W-:-:S05]  /*c4b0*/  IMAD.HI R0, R0, 0x66666667, RZ ;  /* 0x6666666700007827 */ /* 0x000fca00078e02ff */
[----:B------:R-:W-:-:S04]  /*c4c0*/  SHF.R.U32.HI R2, RZ, 0x1f, R0 ;  /* 0x0000001fff027819 */ /* 0x000fc80000011600 */
[----:B------:R-:W-:-:S05]  /*c4d0*/  LEA.HI.SX32 R0, R0, R2, 0x1b ;  /* 0x0000000200007211 */ /* 0x000fca00078fdaff */
[----:B------:R0:W-:Y:S01]  /*c4e0*/  STL [R1+0x20], R0 ;  /* 0x0000200001007387 */ /* 0x0001e20000100800 */
[----:B------:R-:W-:Y:S05]  /*c4f0*/  @!P0 BRA `(.L_x_229) ;  /* 0x0000000000408947 */ /* 0x000fea0003800000 */
[----:B------:R-:W-:Y:S01]  /*c500*/  MOV R2, 0x0 ;  /* 0x0000000000027802 */ /* 0x000fe20000000f00 */
[----:B------:R-:W-:Y:S01]  /*c510*/  ULDC.64 UR6, c[0x4][0x1b8] ;  /* 0x01006e0000067ab9 */ /* 0x000fe20000000a00 */
[----:B------:R-:W-:Y:S01]  /*c520*/  ULDC.64 UR8, c[0x4][0x1c0] ;  /* 0x0100700000087ab9 */ /* 0x000fe20000000a00 */
[----:B------:R-:W-:Y:S01]  /*c530*/  ULDC.64 UR4, c[0x4][0x118] ;  /* 0x0100460000047ab9 */ /* 0x000fe20000000a00 */
[----:B------:R-:W-:Y:S02]  /*c540*/  IMAD.U32 R4, RZ, RZ, UR6 ;  /* 0x00000006ff047e24 */ /* 0x000fe4000f8e00ff */
[----:B------:R-:W1:Y:S01]  /*c550*/  LDC.64 R2, c[0x4][R2] ;  /* 0x0100000002027b82 */ /* 0x000e620000000a00 */
        /* <DEDUP_REMOVED lines=9> */
[----:B01----:R-:W-:Y:S05]  /*c5f0*/  CALL.ABS.NOINC R2 ;  /* 0x0000000002007343 */ /* 0x003fea0003c00000 */
.L_x_229:
        /* <DEDUP_REMOVED lines=8> */
[----:B------:R1:W2:Y:S01]  /*c680*/  LDC.64 R2, c[0x4][R17] ;  /* 0x0100000011027b82 */ /* 0x0002a20000000a00 */
        /* <DEDUP_REMOVED lines=8> */
[----:B-1----:R-:W-:-:S07]  /*c710*/  IMAD.MOV.U32 R13, RZ, RZ, RZ ;  /* 0x000000ffff0d7224 */ /* 0x002fce00078e00ff */
[----:B------:R-:W-:-:S07]  /*c720*/  LEPC R20, `(.L_x_231) ;  /* 0x000000001014794e */ /* 0x000fce0000000000 */
[----:B0-2---:R-:W-:Y:S05]  /*c730*/  CALL.ABS.NOINC R2 ;  /* 0x0000000002007343 */ /* 0x005fea0003c00000 */
.L_x_231:
        /* <DEDUP_REMOVED lines=15> */
.L_x_230:
[----:B------:R-:W2:Y:S01]  /*c830*/  LDL R2, [R1+0x20] ;  /* 0x0000200001027983 */ /* 0x000ea20000100800 */
[----:B------:R-:W-:-:S03]  /*c840*/  ULDC.64 UR4, c[0x0][0x9f8] ;  /* 0x00027e0000047ab9 */ /* 0x000fc60000000a00 */
[----:B0-----:R-:W3:Y:S01]  /*c850*/  LDL R0, [R1+0x14] ;  /* 0x0000140001007983 */ /* 0x001ee20000100800 */
[----:B------:R-:W-:Y:S01]  /*c860*/  ISETP.NE.U32.AND P0, PT, RZ, UR4, PT ;  /* 0x00000004ff007c0c */ /* 0x000fe2000bf05070 */
[----:B------:R-:W-:-:S03]  /*c870*/  ULDC.64 UR6, c[0x0][0x208] ;  /* 0x0000820000067ab9 */ /* 0x000fc60000000a00 */
[----:B------:R-:W-:Y:S01]  /*c880*/  ISETP.NE.AND.EX P0, PT, RZ, UR5, PT, P0 ;  /* 0x00000005ff007c0c */ /* 0x000fe2000bf05300 */
[----:B--2---:R-:W-:-:S12]  /*c890*/  IMAD.MOV.U32 R17, RZ, RZ, R2 ;  /* 0x000000ffff117224 */ /* 0x004fd800078e0002 */
[----:B------:R-:W3:Y:S02]  /*c8a0*/  @P0 LDC.64 R2, c[0x0][0x9f8] ;  /* 0x00027e00ff020b82 */ /* 0x000ee40000000a00 */
[----:B---3--:R-:W-:-:S05]  /*c8b0*/  @P0 IMAD.WIDE R2, R0, 0x4, R2 ;  /* 0x0000000400020825 */ /* 0x008fca00078e0202 */
[----:B------:R0:W2:Y:S01]  /*c8c0*/  @P0 LDG.E R0, desc[UR6][R2.64] ;  /* 0x0000000602000981 */ /* 0x0000a2000c1e1900 */
[----:B------:R-:W-:Y:S01]  /*c8d0*/  VIADD R9, R17, 0xffffffff ;  /* 0xffffffff11097836 */ /* 0x000fe20000000000 */
[----:B------:R-:W-:Y:S01]  /*c8e0*/  UMOV UR4, 0xffffffff ;  /* 0xffffffff00047882 */ /* 0x000fe20000000000 */
[----:B------:R-:W-:-:S03]  /*c8f0*/  LOP3.LUT R18, R18, 0xfffffffb, RZ, 0xc0, !PT ;  /* 0xfffffffb12127812 */ /* 0x000fc600078ec0ff */
[----:B------:R1:W-:Y:S01]  /*c900*/  STL [R1+0x18], R9 ;  /* 0x0000180901007387 */ /* 0x0003e20000100800 */
[----:B0-----:R-:W0:Y:S02]  /*c910*/  LDC.64 R2, c[0x0][0x418] ;  /* 0x00010600ff027b82 */ /* 0x001e240000000a00 */
[----:B0-----:R-:W-:-:S04]  /*c920*/  ISETP.NE.U32.AND P0, PT, R2, RZ, PT ;  /* 0x000000ff0200720c */ /* 0x001fc80003f05070 */
[----:B------:R-:W-:-:S13]  /*c930*/  ISETP.NE.AND.EX P1, PT, R3, RZ, PT, P0 ;  /* 0x000000ff0300720c */ /* 0x000fda0003f25300 */
[----:B------:R-:W-:Y:S02]  /*c940*/  @P1 LOP3.LUT R18, R18, 0x4, RZ, 0xfc, !PT ;  /* 0x0000000412121812 */ /* 0x000fe400078efcff */
[----:B--2---:R-:W-:Y:S01]  /*c950*/  SHF.R.S32.HI R8, RZ, 0x1f, R0 ;  /* 0x0000001fff087819 */ /* 0x004fe20000011400 */
[----:B------:R1:W-:Y:S01]  /*c960*/  STL [R1+0x8], R0 ;  /* 0x0000080001007387 */ /* 0x0003e20000100800 */
[----:B------:R-:W-:-:S03]  /*c970*/  SEL R17, R0, RZ, !P1 ;  /* 0x000000ff00117207 */ /* 0x000fc60004800000 */
[----:B------:R1:W-:Y:S01]  /*c980*/  STL [R1+0xc], R8 ;  /* 0x00000c0801007387 */ /* 0x0003e20000100800 */
[----:B------:R-:W-:Y:S05]  /*c990*/  BRA.DIV UR4, `(.L_x_232) ;  /* 0x0000004e04707947 */ /* 0x000fea000b800000 */
[----:B------:R-:W0:Y:S02]  /*c9a0*/  S2R R4, SR_TID.X ;  /* 0x0000000000047919 */ /* 0x000e240000002100 */
[----:B0-----:R-:W-:-:S04]  /*c9b0*/  SHF.R.U32.HI R4, RZ, 0x5, R4 ;  /* 0x00000005ff047819 */ /* 0x001fc80000011604 */
[----:B------:R-:W-:-:S05]  /*c9c0*/  LOP3.LUT R4, R4, 0x3, RZ, 0xc0, !PT ;  /* 0x0000000304047812 */ /* 0x000fca00078ec0ff */
[----:B------:R0:W2:Y:S02]  /*c9d0*/  SHFL.IDX PT, R14, R4, RZ, 0x1f ;  /* 0x00001fff040e7589 */ /* 0x0000a400000e0000 */
.L_x_339:
[----:B--2---:R-:W-:Y:S02]  /*c9e0*/  ISETP.NE.AND P0, PT, R14, RZ, PT ;  /* 0x000000ff0e00720c */ /* 0x004fe40003f05270 */
[----:B------:R-:W-:Y:S02]  /*c9f0*/  PLOP3.LUT P2, PT, PT, PT, PT, 0x8, 0x0 ;  /* 0x000000000000781c */ /* 0x000fe40003f4e170 */
[----:B------:R-:W-:-:S11]  /*ca00*/  LOP3.LUT R18, R18, 0xfffffff7, RZ, 0xc0, !PT ;  /* 0xfffffff712127812 */ /* 0x000fd600078ec0ff */
[----:B------:R-:W-:Y:S01]  /*ca10*/  @P2 LOP3.LUT R18, R18, 0x8, RZ, 0xfc, !PT ;  /* 0x0000000812122812 */ /* 0x000fe200078efcff */
[----:B------:R-:W-:Y:S06]  /*ca20*/  @P0 BRA `(.L_x_233) ;  /* 0x0000000400600947 */ /* 0x000fec0003800000 */
[----:B------:R-:W-:-:S03]  /*ca30*/  UMOV UR4, 0xffffffff ;  /* 0xffffffff00047882 */ /* 0x000fc60000000000 */
[----:B------:R-:W-:Y:S05]  /*ca40*/  BRA.DIV UR4, `(.L_x_234) ;  /* 0x0000004e04787947 */ /* 0x000fea000b800000 */
[----:B------:R-:W-:-:S13]  /*ca50*/  ELECT P6, URZ, PT ;  /* 0x00000000003f782f */ /* 0x000fda00038c0000 */
.L_x_342:
[----:B------:R-:W-:Y:S05]  /*ca60*/  @!P6 BRA `(.L_x_233) ;  /* 0x000000040050e947 */ /* 0x000fea0003800000 */
[----:B------:R2:W-:Y:S01]  /*ca70*/  STL [R1+0x4], R9 ;  /* 0x0000040901007387 */ /* 0x0005e20000100800 */
[----:B------:R-:W-:Y:S05]  /*ca80*/  @!P1 BRA `(.L_x_235) ;  /* 0x00000000004c9947 */ /* 0x000fea0003800000 */
[----:B------:R-:W3:Y:S01]  /*ca90*/  LDC R7, c[0x0][0x43c] ;  /* 0x00010f00ff077b82 */ /* 0x000ee20000000800 */
[----:B------:R-:W-:Y:S01]  /*caa0*/  ULDC.64 UR4, c[0x0][0x428] ;  /* 0x00010a0000047ab9 */ /* 0x000fe20000000a00 */
[----:B------:R-:W-:Y:S01]  /*cab0*/  ULDC.64 UR6, c[0x0][0x208] ;  /* 0x0000820000067ab9 */ /* 0x000fe20000000a00 */
[----:B---3--:R-:W-:-:S13]  /*cac0*/  ISETP.NE.AND P0, PT, R7, 0x1, PT ;  /* 0x000000010700780c */ /* 0x008fda0003f05270 */
[----:B0-----:R-:W0:Y:S02]  /*cad0*/  @P0 LDC.64 R4, c[0x0][0x440] ;  /* 0x00011000ff040b82 */ /* 0x001e240000000a00 */
[----:B0-----:R-:W-:-:S04]  /*cae0*/  @P0 IMAD.HI.U32 R6, R9, R4, RZ ;  /* 0x0000000409060227 */ /* 0x001fc800078e00ff */
[----:B------:R-:W-:Y:S01]  /*caf0*/  IMAD.MOV.U32 R4, RZ, RZ, R9 ;  /* 0x000000ffff047224 */ /* 0x000fe200078e0009 */
[----:B------:R-:W-:-:S05]  /*cb00*/  @P0 SHF.R.U32.HI R4, RZ, R5, R6 ;  /* 0x00000005ff040219 */ /* 0x000fca0000011606 */
[----:B------:R-:W-:-:S04]  /*cb10*/  IMAD.MOV R5, RZ, RZ, -R4 ;  /* 0x000000ffff057224 */ /* 0x000fc800078e0a04 */
[----:B------:R-:W-:Y:S01]  /*cb20*/  IMAD R6, R7, R5, R9 ;  /* 0x0000000507067224 */ /* 0x000fe200078e0209 */
[----:B------:R-:W-:-:S04]  /*cb30*/  SHF.R.S32.HI R5, RZ, 0x1f, R4 ;  /* 0x0000001fff057819 */ /* 0x000fc80000011404 */
[----:B------:R0:W-:Y:S01]  /*cb40*/  STL [R1+0x4], R6 ;  /* 0x0000040601007387 */ /* 0x0001e20000100800 */
[----:B------:R-:W-:-:S03]  /*cb50*/  IMAD.WIDE.U32 R4, R0, UR4, R4 ;  /* 0x0000000400047c25 */ /* 0x000fc6000f8e0004 */
[----:B------:R-:W-:Y:S01]  /*cb60*/  LEA R2, P0, R4, R2, 0x2 ;  /* 0x0000000204027211 */ /* 0x000fe200078010ff */
[----:B0-----:R-:W-:-:S04]  /*cb70*/  IMAD R6, R8, UR4, RZ ;  /* 0x0000000408067c24 */ /* 0x001fc8000f8e02ff */
[----:B-1----:R-:W-:-:S04]  /*cb80*/  IMAD R0, R0, UR5, R6 ;  /* 0x0000000500007c24 */ /* 0x002fc8000f8e0206 */
[----:B------:R-:W-:-:S05]  /*cb90*/  IMAD.IADD R0, R5, 0x1, R0 ;  /* 0x0000000105007824 */ /* 0x000fca00078e0200 */
[----:B------:R-:W-:-:S05]  /*cba0*/  LEA.HI.X R3, R4, R3, R0, 0x2, P0 ;  /* 0x0000000304037211 */ /* 0x000fca00000f1400 */
[----:B------:R3:W5:Y:S02]  /*cbb0*/  LDG.E R0, desc[UR6][R2.64] ;  /* 0x0000000602007981 */ /* 0x000764000c1e1900 */
.L_x_235:
[----:B---3--:R-:W3:Y:S01]  /*cbc0*/  LDL R3, [R1] ;  /* 0x0000000001037983 */ /* 0x008ee20000100800 */
[----:B------:R-:W-:Y:S02]  /*cbd0*/  LEA R2, R19, UR36, 0x3 ;  /* 0x0000002413027c11 */ /* 0x000fe4000f8e18ff */
[----:B---3--:R-:W-:-:S04]  /*cbe0*/  SHF.L.U32 R3, R3, 0x1f, RZ ;  /* 0x0000001f03037819 */ /* 0x008fc800000006ff */
[----:B------:R-:W3:Y:S02]  /*cbf0*/  SYNCS.PHASECHK.TRANS64.TRYWAIT P0, [R2+URZ+0x38840], R3 ;  /* 0x03884003020075a7 */ /* 0x000ee4000800017f */
[----:B---3--:R-:W-:Y:S05]  /*cc00*/  @!P0 BRA `(.L_x_236) ;  /* 0x0000004c00288947 */ /* 0x008fea0003800000 */
.L_x_343:
[----:B0-----:R-:W0:Y:S01]  /*cc10*/  S2R R4, SR_TID.X ;  /* 0x0000000000047919 */ /* 0x001e220000002100 */
[----:B------:R-:W-:-:S04]  /*cc20*/  UPRMT UR4, UR37, 0x9910, URZ ;  /* 0x0000991025047896 */ /* 0x000fc8000800003f */
[----:B------:R-:W-:Y:S01]  /*cc30*/  UISETP.NE.AND UP0, UPT, UR4, 0x2, UPT ;  /* 0x000000020400788c */ /* 0x000fe2000bf05270 */
[----:B0-----:R-:W-:-:S04]  /*cc40*/  LOP3.LUT R4, R4, 0x7f, RZ, 0xc0, !PT ;  /* 0x0000007f04047812 */ /* 0x001fc800078ec0ff */
[----:B------:R-:W-:-:S13]  /*cc50*/  ISETP.NE.AND P0, PT, R4, RZ, PT ;  /* 0x000000ff0400720c */ /* 0x000fda0003f05270 */
[----:B---3--:R-:W-:-:S04]  /*cc60*/  @!P0 IMAD.MOV.U32 R3, RZ, RZ, 0xa000 ;  /* 0x0000a000ff038424 */ /* 0x008fc800078e00ff */
[----:B------:R0:W-:Y:S01]  /*cc70*/  @!P0 SYNCS.ARRIVE.TRANS64 RZ, [R2+URZ+0x38830], R3 ;  /* 0x0388300302ff89a7 */ /* 0x0001e2000800003f */
[----:B------:R-:W-:-:S13]  /*cc80*/  PLOP3.LUT P0, PT, PT, PT, UP0, 0x80, 0x0 ;  /* 0x000000000000781c */ /* 0x000fda0003f0f008 */
[----:B0-----:R-:W-:Y:S05]  /*cc90*/  @P0 BRA `(.L_x_237) ;  /* 0x0000000000040947 */ /* 0x001fea0003800000 */
[----:B------:R-:W-:Y:S01]  /*cca0*/  BPT.TRAP 0x1 ;  /* 0x000000040000795c */ /* 0x000fe20000300000 */
.L_x_237:
[----:B------:R-:W-:-:S13]  /*ccb0*/  LOP3.LUT P0, RZ, R18, 0x2, RZ, 0xc0, !PT ;  /* 0x0000000212ff7812 */ /* 0x000fda000780c0ff */
[----:B------:R-:W-:Y:S05]  /*ccc0*/  @P0 BRA `(.L_x_238) ;  /* 0x0000000000040947 */ /* 0x000fea0003800000 */
[----:B------:R-:W-:Y:S01]  /*ccd0*/  BPT.TRAP 0x1 ;  /* 0x000000040000795c */ /* 0x000fe20000300000 */
.L_x_238:
[----:B------:R-:W3:Y:S01]  /*cce0*/  LDL R4, [R1+0x4] ;  /* 0x0000040001047983 */ /* 0x000ee20000100800 */
[----:B------:R-:W-:Y:S01]  /*ccf0*/  R2UR UR9, R2 ;  /* 0x00000000020972ca */ /* 0x000fe200000e0000 */
[----:B------:R-:W-:Y:S01]  /*cd00*/  UIADD3 UR4, UP0, UR38, 0x370, URZ ;  /* 0x0000037026047890 */ /* 0x000fe2000ff1e03f */
[----:B------:R-:W-:Y:S01]  /*cd10*/  R2UR UR12, R16 ;  /* 0x00000000100c72ca */ /* 0x000fe200000e0000 */
[----:B------:R-:W0:Y:S01]  /*cd20*/  S2R R5, SR_CgaCtaId ;  /* 0x0000000000057919 */ /* 0x000e220000008800 */
[----:B-----5:R-:W-:Y:S01]  /*cd30*/  R2UR UR13, R0 ;  /* 0x00000000000d72ca */ /* 0x020fe200000e0000 */
[----:B------:R-:W-:Y:S01]  /*cd40*/  UMOV UR10, URZ ;  /* 0x0000003f000a7c82 */ /* 0x000fe20008000000 */
[----:B------:R-:W-:Y:S01]  /*cd50*/  UMOV UR19, 0x30000 ;  /* 0x0003000000137882 */ /* 0x000fe20000000000 */
[----:B------:R-:W4:Y:S01]  /*cd60*/  S2R R3, SR_CgaCtaId ;  /* 0x0000000000037919 */ /* 0x000f220000008800 */
[----:B------:R-:W-:Y:S01]  /*cd70*/  UMOV UR6, 0x0 ;  /* 0x0000000000067882 */ /* 0x000fe20000000000 */
[----:B------:R-:W-:Y:S01]  /*cd80*/  UMOV UR7, 0x14f00000 ;  /* 0x14f0000000077882 */ /* 0x000fe20000000000 */
[----:B------:R-:W-:Y:S01]  /*cd90*/  UMOV UR16, 0x40 ;  /* 0x0000004000107882 */ /* 0x000fe20000000000 */
[----:B------:R-:W-:Y:S01]  /*cda0*/  PLOP3.LUT P0, PT, PT, PT, PT, 0x80, 0x0 ;  /* 0x000000000000781c */ /* 0x000fe20003f0f070 */
[----:B------:R-:W-:Y:S01]  /*cdb0*/  IMAD.MOV.U32 R17, RZ, RZ, R0 ;  /* 0x000000ffff117224 */ /* 0x000fe200078e0000 */
[----:B------:R-:W-:Y:S01]  /*cdc0*/  UIADD3 UR9, UR9, 0x38830, URZ ;  /* 0x0003883009097890 */ /* 0x000fe2000fffe03f */
[----:B------:R-:W-:-:S10]  /*cdd0*/  LOP3.LUT R18, R18, 0xfffffff7, RZ, 0xc0, !PT ;  /* 0xfffffff712127812 */ /* 0x000fd400078ec0ff */
[----:B------:R-:W-:Y:S02]  /*cde0*/  @P0 LOP3.LUT R18, R18, 0x8, RZ, 0xfc, !PT ;  /* 0x0000000812120812 */ /* 0x000fe400078efcff */
[----:B0-----:R-:W-:Y:S02]  /*cdf0*/  LOP3.LUT R5, R5, 0x1, RZ, 0xc0, !PT ;  /* 0x0000000105057812 */ /* 0x001fe400078ec0ff */
[----:B----4-:R-:W-:-:S03]  /*ce00*/  LOP3.LUT R3, R3, 0x1, RZ, 0xc0, !PT ;  /* 0x0000000103037812 */ /* 0x010fc600078ec0ff */
[----:B------:R-:W-:-:S04]  /*ce10*/  IMAD R5, R5, 0xa00, RZ ;  /* 0x00000a0005057824 */ /* 0x000fc800078e02ff */
[----:B------:R-:W-:Y:S02]  /*ce20*/  IMAD R2, R19, 0x5000, R5 ;  /* 0x0000500013027824 */ /* 0x000fe400078e0205 */
[----:B------:R-:W-:-:S03]  /*ce30*/  IMAD R3, R3, 0x28, RZ ;  /* 0x0000002803037824 */ /* 0x000fc600078e02ff */
[----:B------:R-:W-:Y:S02]  /*ce40*/  R2UR UR5, R2 ;  /* 0x00000000020572ca */ /* 0x000fe400000e0000 */
[----:B------:R-:W-:-:S11]  /*ce50*/  R2UR UR8, R3 ;  /* 0x00000000030872ca */ /* 0x000fd600000e0000 */
[----:B------:R-:W-:Y:S02]  /*ce60*/  ULEA UR14, UR5, UR36, 0x1 ;  /* 0x00000024050e7291 */ /* 0x000fe4000f8e083f */
[----:B------:R-:W-:Y:S02]  /*ce70*/  UIADD3.X UR5, URZ, UR39, URZ, UP0, !UPT ;  /* 0x000000273f057290 */ /* 0x000fe400087fe43f */
[----:B------:R-:W-:Y:S02]  /*ce80*/  UIADD3 UR15, UR14, 0x26c00, URZ ;  /* 0x00026c000e0f7890 */ /* 0x000fe4000fffe03f */
[----:B------:R-:W-:Y:S02]  /*ce90*/  UIADD3 UR17, UR14, 0x29400, URZ ;  /* 0x000294000e117890 */ /* 0x000fe4000fffe03f */
[----:B------:R-:W-:Y:S01]  /*cea0*/  UIADD3 UR18, UR14, 0x2bc00, URZ ;  /* 0x0002bc000e127890 */ /* 0x000fe2000fffe03f */
[----:B---3--:R-:W-:-:S13]  /*ceb0*/  R2UR UR11, R4 ;  /* 0x00000000040b72ca */ /* 0x008fda00000e0000 */
[----:B------:R-:W-:Y:S02]  /*cec0*/  UIMAD UR11, UR11, 0x50, UR8 ;  /* 0x000000500b0b78a4 */ /* 0x000fe4000f8e0208 */
[----:B------:R-:W-:-:S03]  /*ced0*/  UIADD3 UR8, UR14, 0x24400, URZ ;  /* 0x000244000e087890 */ /* 0x000fc6000fffe03f */
[----:B------:R-:W-:-:S06]  /*cee0*/  UMOV UR14, 0x80 ;  /* 0x00000080000e7882 */ /* 0x000fcc0000000000 */
[----:B------:R0:W-:Y:S02]  /*cef0*/  UTMALDG.4D.MULTICAST [UR8], [UR4], UR19, desc[UR6] ;  /* 0x00000608040073b4 */ /* 0x0001e40008019813 */
[----:B0-----:R-:W-:Y:S01]  /*cf00*/  UMOV UR8, UR15 ;  /* 0x0000000f00087c82 */ /* 0x001fe20008000000 */
[----:B------:R-:W-:Y:S02]  /*cf10*/  UMOV UR10, UR16 ;  /* 0x00000010000a7c82 */ /* 0x000fe40008000000 */
[----:B------:R0:W-:Y:S02]  /*cf20*/  UTMALDG.4D.MULTICAST [UR8], [UR4], UR19, desc[UR6] ;  /* 0x00000608040073b4 */ /* 0x0001e40008019813 */
[----:B0-----:R-:W-:Y:S01]  /*cf30*/  UMOV UR8, UR17 ;  /* 0x0000001100087c82 */ /* 0x001fe20008000000 */
[----:B------:R-:W-:Y:S01]  /*cf40*/  UMOV UR10, UR14 ;  /* 0x0000000e000a7c82 */ /* 0x000fe20008000000 */
[----:B------:R-:W-:Y:S01]  /*cf50*/  UMOV UR14, 0xc0 ;  /* 0x000000c0000e7882 */ /* 0x000fe20000000000 */
[----:B------:R0:W-:Y:S02]  /*cf60*/  UTMALDG.4D.MULTICAST [UR8], [UR4], UR19, desc[UR6] ;  /* 0x00000608040073b4 */ /* 0x0001e40008019813 */
[----:B0-----:R-:W-:Y:S01]  /*cf70*/  UMOV UR8, UR18 ;  /* 0x0000001200087c82 */ /* 0x001fe20008000000 */
[----:B------:R-:W-:-:S02]  /*cf80*/  UMOV UR10, UR14 ;  /* 0x0000000e000a7c82 */ /* 0x000fc40008000000 */
[----:B------:R3:W-:Y:S02]  /*cf90*/  UTMALDG.4D.MULTICAST [UR8], [UR4], UR19, desc[UR6] ;  /* 0x00000608040073b4 */ /* 0x0007e40008019813 */
[----:B---3--:R-:W-:Y:S01]  /*cfa0*/  NOP ;  /* 0x0000000000007918 */ /* 0x008fe20000000000 */
.L_x_233:
        /* <DEDUP_REMOVED lines=10> */
[----:B0-----:R-:W-:Y:S02]  /*d050*/  IMAD.U32 R4, RZ, RZ, UR6 ;  /* 0x00000006ff047e24 */ /* 0x001fe4000f8e00ff */
[----:B------:R-:W0:Y:S01]  /*d060*/  LDC.64 R2, c[0x4][R2] ;  /* 0x0100000002027b82 */ /* 0x000e220000000a00 */
[----:B------:R-:W-:Y:S02]  /*d070*/  IMAD.U32 R5, RZ, RZ, UR7 ;  /* 0x00000007ff057e24 */ /* 0x000fe4000f8e00ff */
[----:B------:R-:W-:Y:S02]  /*d080*/  IMAD.U32 R6, RZ, RZ, UR8 ;  /* 0x00000008ff067e24 */ /* 0x000fe4000f8e00ff */
[----:B------:R-:W-:-:S02]  /*d090*/  IMAD.U32 R7, RZ, RZ, UR9 ;  /* 0x00000009ff077e24 */ /* 0x000fc4000f8e00ff */
[----:B------:R-:W-:Y:S02]  /*d0a0*/  IMAD.U32 R10, RZ, RZ, UR4 ;  /* 0x00000004ff0a7e24 */ /* 0x000fe4000f8e00ff */
[----:B------:R-:W-:Y:S02]  /*d0b0*/  IMAD.U32 R11, RZ, RZ, UR5 ;  /* 0x00000005ff0b7e24 */ /* 0x000fe4000f8e00ff */
[----:B-1----:R-:W-:Y:S02]  /*d0c0*/  IMAD.MOV.U32 R8, RZ, RZ, 0x70 ;  /* 0x00000070ff087424 */ /* 0x002fe400078e00ff */
[----:B------:R-:W-:Y:S02]  /*d0d0*/  IMAD.MOV.U32 R12, RZ, RZ, 0x1 ;  /* 0x00000001ff0c7424 */ /* 0x000fe400078e00ff */
[----:B------:R-:W-:-:S07]  /*d0e0*/  IMAD.MOV.U32 R13, RZ, RZ, RZ ;  /* 0x000000ffff0d7224 */ /* 0x000fce00078e00ff */
[----:B------:R-:W-:-:S07]  /*d0f0*/  LEPC R20, `(.L_x_239) ;  /* 0x000000001014794e */ /* 0x000fce0000000000 */
[----:B0-2---:R-:W-:Y:S05]  /*d100*/  CALL.ABS.NOINC R2 ;  /* 0x0000000002007343 */ /* 0x005fea0003c00000 */
.L_x_239:
[----:B0-----:R-:W3:Y:S01]  /*d110*/  LDL.LU R4, [R1+0x14] ;  /* 0x0000140001047983 */ /* 0x001ee20000300800 */
[----:B-1----:R-:W-:Y:S01]  /*d120*/  SHF.R.S32.HI R0, RZ, 0x1f, R16 ;  /* 0x0000001fff007819 */ /* 0x002fe20000011410 */
[----:B------:R-:W-:Y:S01]  /*d130*/  ULDC.64 UR4, c[0x0][0x2d8] ;  /* 0x0000b60000047ab9 */ /* 0x000fe20000000a00 */
[----:B------:R-:W0:Y:S01]  /*d140*/  LDC R8, c[0x0][0x448] ;  /* 0x00011200ff087b82 */ /* 0x000e220000000800 */
[----:B------:R-:W4:Y:S04]  /*d150*/  LDL.LU R7, [R1+0x1c] ;  /* 0x00001c0001077983 */ /* 0x000f280000300800 */
[----:B------:R-:W5:Y:S01]  /*d160*/  LDL R5, [R1+0x24] ;  /* 0x0000240001057983 */ /* 0x000f620000100800 */
[----:B------:R-:W-:Y:S02]  /*d170*/  IMAD R0, R0, UR4, RZ ;  /* 0x0000000400007c24 */ /* 0x000fe4000f8e02ff */
[C---:B------:R-:W-:Y:S01]  /*d180*/  IMAD.WIDE.U32 R2, R16.reuse, UR4, RZ ;  /* 0x0000000410027c25 */ /* 0x040fe2000f8e00ff */
[----:B------:R-:W1:Y:S03]  /*d190*/  S2R R10, SR_TID.X ;  /* 0x00000000000a7919 */ /* 0x000e660000002100 */
[----:B------:R-:W-:Y:S01]  /*d1a0*/  IMAD R0, R16, UR5, R0 ;  /* 0x0000000510007c24 */ /* 0x000fe2000f8e0200 */
[----:B------:R-:W-:-:S03]  /*d1b0*/  ULDC.64 UR4, c[0x0][0x2e0] ;  /* 0x0000b80000047ab9 */ /* 0x000fc60000000a00 */
[----:B------:R-:W-:Y:S01]  /*d1c0*/  IMAD.IADD R3, R3, 0x1, R0 ;  /* 0x0000000103037824 */ /* 0x000fe200078e0200 */
[----:B0-----:R-:W-:-:S13]  /*d1d0*/  ISETP.NE.AND P0, PT, R8, 0x1, PT ;  /* 0x000000010800780c */ /* 0x001fda0003f05270 */
[----:B------:R-:W0:Y:S01]  /*d1e0*/  @P0 LDC R6, c[0x0][0x44c] ;  /* 0x00011300ff060b82 */ /* 0x000e220000000800 */
[----:B-1----:R-:W-:-:S05]  /*d1f0*/  IMAD.SHL.U32 R10, R10, 0x8, RZ ;  /* 0x000000080a0a7824 */ /* 0x002fca00078e00ff */
[----:B------:R-:W-:-:S04]  /*d200*/  LOP3.LUT R10, R10, 0x38, RZ, 0xc0, !PT ;  /* 0x000000380a0a7812 */ /* 0x000fc800078ec0ff */
[C---:B------:R-:W-:Y:S02]  /*d210*/  LOP3.LUT R12, R10.reuse, 0x40, RZ, 0xfc, !PT ;  /* 0x000000400a0c7812 */ /* 0x040fe400078efcff */
[C---:B------:R-:W-:Y:S02]  /*d220*/  LOP3.LUT R11, R10.reuse, 0x80, RZ, 0xfc, !PT ;  /* 0x000000800a0b7812 */ /* 0x040fe400078efcff */
[----:B------:R-:W-:Y:S02]  /*d230*/  LOP3.LUT R10, R10, 0xc0, RZ, 0xfc, !PT ;  /* 0x000000c00a0a7812 */ /* 0x000fe400078efcff */
[----:B---3--:R-:W-:Y:S01]  /*d240*/  SHF.R.S32.HI R0, RZ, 0x1f, R4 ;  /* 0x0000001fff007819 */ /* 0x008fe20000011404 */
[----:B------:R-:W-:-:S04]  /*d250*/  IMAD.WIDE.U32 R2, R4, UR4, R2 ;  /* 0x0000000404027c25 */ /* 0x000fc8000f8e0002 */
[----:B------:R-:W-:Y:S01]  /*d260*/  IMAD R0, R0, UR4, RZ ;  /* 0x0000000400007c24 */ /* 0x000fe2000f8e02ff */
[----:B------:R-:W-:-:S03]  /*d270*/  ULDC UR4, c[0x0][0xc38] ;  /* 0x00030e0000047ab9 */ /* 0x000fc60000000800 */
[----:B------:R-:W-:Y:S02]  /*d280*/  IMAD R0, R4, UR5, R0 ;  /* 0x0000000504007c24 */ /* 0x000fe4000f8e0200 */
[----:B------:R-:W1:Y:S02]  /*d290*/  S2R R4, SR_TID.X ;  /* 0x0000000000047919 */ /* 0x000e640000002100 */
[----:B------:R-:W-:Y:S02]  /*d2a0*/  IMAD.IADD R3, R3, 0x1, R0 ;  /* 0x0000000103037824 */ /* 0x000fe400078e0200 */
[----:B----4-:R-:W-:Y:S02]  /*d2b0*/  IMAD.MOV R0, RZ, RZ, -R7 ;  /* 0x000000ffff007224 */ /* 0x010fe400078e0a07 */
[----:B------:R-:W3:Y:S02]  /*d2c0*/  @P0 LDC R7, c[0x0][0x450] ;  /* 0x00011400ff070b82 */ /* 0x000ee40000000800 */
[----:B-----5:R-:W-:Y:S01]  /*d2d0*/  IMAD R0, R0, UR4, R5 ;  /* 0x0000000400007c24 */ /* 0x020fe2000f8e0205 */
[----:B------:R-:W-:-:S03]  /*d2e0*/  ULDC.64 UR4, c[0x0][0x2d0] ;  /* 0x0000b40000047ab9 */ /* 0x000fc60000000a00 */
[----:B------:R-:W-:Y:S01]  /*d2f0*/  IMAD.SHL.U32 R5, R0, 0x80, RZ ;  /* 0x0000008000057824 */ /* 0x000fe200078e00ff */
[----:B-1----:R-:W-:-:S04]  /*d300*/  LOP3.LUT R4, R4, 0x7f, RZ, 0xc0, !PT ;  /* 0x0000007f04047812 */ /* 0x002fc800078ec0ff */
[----:B--2---:R-:W-:Y:S02]  /*d310*/  SHF.R.U32.HI R9, RZ, 0x3, R4 ;  /* 0x00000003ff097819 */ /* 0x004fe40000011604 */
[----:B------:R-:W1:Y:S02]  /*d320*/  S2R R4, SR_TID.X ;  /* 0x0000000000047919 */ /* 0x000e640000002100 */
[----:B-1----:R-:W-:-:S05]  /*d330*/  IMAD.SHL.U32 R4, R4, 0x10, RZ ;  /* 0x0000001004047824 */ /* 0x002fca00078e00ff */
[----:B------:R-:W-:Y:S02]  /*d340*/  LOP3.LUT R4, R9, 0x70, R4, 0xf8, !PT ;  /* 0x0000007009047812 */ /* 0x000fe400078ef804 */
[----:B------:R-:W1:Y:S02]  /*d350*/  S2R R9, SR_TID.X ;  /* 0x0000000000097919 */ /* 0x000e640000002100 */
[----:B------:R-:W-:-:S05]  /*d360*/  LOP3.LUT R0, R4, R5, RZ, 0xfc, !PT ;  /* 0x0000000504007212 */ /* 0x000fca00078efcff */
[----:B0-----:R-:W-:-:S04]  /*d370*/  @P0 IMAD.HI.U32 R6, R0, R6, RZ ;  /* 0x0000000600060227 */ /* 0x001fc800078e00ff */
[----:B------:R-:W-:Y:S01]  /*d380*/  IMAD.MOV.U32 R4, RZ, RZ, R0 ;  /* 0x000000ffff047224 */ /* 0x000fe200078e0000 */
[----:B---3--:R-:W-:-:S05]  /*d390*/  @P0 SHF.R.U32.HI R4, RZ, R7, R6 ;  /* 0x00000007ff040219 */ /* 0x008fca0000011606 */
[----:B------:R-:W-:Y:S02]  /*d3a0*/  IMAD.MOV R6, RZ, RZ, -R4 ;  /* 0x000000ffff067224 */ /* 0x000fe400078e0a04 */
[----:B------:R-:W-:-:S04]  /*d3b0*/  IMAD.WIDE.U32 R2, R4, UR4, R2 ;  /* 0x0000000404027c25 */ /* 0x000fc8000f8e0002 */
[----:B------:R-:W-:Y:S01]  /*d3c0*/  IMAD R0, R8, R6, R0 ;  /* 0x0000000608007224 */ /* 0x000fe200078e0200 */
[----:B------:R-:W-:-:S05]  /*d3d0*/  SHF.R.S32.HI R6, RZ, 0x1f, R4 ;  /* 0x0000001fff067819 */ /* 0x000fca0000011404 */
[----:B------:R-:W-:Y:S02]  /*d3e0*/  IMAD R6, R6, UR4, RZ ;  /* 0x0000000406067c24 */ /* 0x000fe4000f8e02ff */
[----:B-1----:R-:W-:Y:S02]  /*d3f0*/  IMAD.SHL.U32 R9, R9, 0x8, RZ ;  /* 0x0000000809097824 */ /* 0x002fe400078e00ff */
[----:B------:R-:W-:Y:S01]  /*d400*/  IMAD R6, R4, UR5, R6 ;  /* 0x0000000504067c24 */ /* 0x000fe2000f8e0206 */
[----:B------:R-:W-:Y:S01]  /*d410*/  SHF.R.S32.HI R4, RZ, 0x1f, R0 ;  /* 0x0000001fff047819 */ /* 0x000fe20000011400 */
[----:B------:R-:W-:Y:S01]  /*d420*/  ULDC.64 UR4, c[0x0][0x2c8] ;  /* 0x0000b20000047ab9 */ /* 0x000fe20000000a00 */
[----:B------:R-:W-:Y:S01]  /*d430*/  LOP3.LUT R9, R9, 0x38, RZ, 0xc0, !PT ;  /* 0x0000003809097812 */ /* 0x000fe200078ec0ff */
[----:B------:R-:W-:Y:S02]  /*d440*/  IMAD.IADD R3, R3, 0x1, R6 ;  /* 0x0000000103037824 */ /* 0x000fe400078e0206 */
[----:B------:R-:W-:-:S02]  /*d450*/  IMAD R4, R4, UR4, RZ ;  /* 0x0000000404047c24 */ /* 0x000fc4000f8e02ff */
[----:B------:R-:W-:-:S04]  /*d460*/  IMAD.WIDE.U32 R2, R0, UR4, R2 ;  /* 0x0000000400027c25 */ /* 0x000fc8000f8e0002 */
[----:B------:R-:W-:Y:S01]  /*d470*/  IMAD R4, R0, UR5, R4 ;  /* 0x0000000500047c24 */ /* 0x000fe2000f8e0204 */
[----:B------:R-:W-:-:S03]  /*d480*/  ULDC.64 UR4, c[0x0][0x280] ;  /* 0x0000a00000047ab9 */ /* 0x000fc60000000a00 */
[----:B------:R-:W-:Y:S01]  /*d490*/  IMAD.IADD R3, R3, 0x1, R4 ;  /* 0x0000000103037824 */ /* 0x000fe200078e0204 */
[C---:B------:R-:W-:Y:S01]  /*d4a0*/  LEA R4, P0, R2.reuse, UR4, 0x1 ;  /* 0x0000000402047c11 */ /* 0x040fe2000f8008ff */
[----:B------:R-:W-:Y:S02]  /*d4b0*/  ULDC UR4, c[0x0][0x2b8] ;  /* 0x0000ae0000047ab9 */ /* 0x000fe40000000800 */
[----:B------:R-:W-:Y:S02]  /*d4c0*/  ISETP.GE.AND P4, PT, R9, UR4, PT ;  /* 0x0000000409007c0c */ /* 0x000fe4000bf86270 */
[----:B------:R-:W-:Y:S01]  /*d4d0*/  LEA.HI.X R3, R2, UR5, R3, 0x1, P0 ;  /* 0x0000000502037c11 */ /* 0x000fe200080f0c03 */
[----:B------:R-:W-:Y:S01]  /*d4e0*/  UMOV UR5, 0xffffffff ;  /* 0xffffffff00057882 */ /* 0x000fe20000000000 */
[----:B------:R-:W-:Y:S02]  /*d4f0*/  ISETP.GE.AND P3, PT, R12, UR4, PT ;  /* 0x000000040c007c0c */ /* 0x000fe4000bf66270 */
[----:B------:R-:W-:-:S02]  /*d500*/  ISETP.GE.AND P0, PT, R11, UR4, PT ;  /* 0x000000040b007c0c */ /* 0x000fc4000bf06270 */
[----:B------:R-:W-:Y:S01]  /*d510*/  ISETP.GE.AND P1, PT, R10, UR4, PT ;  /* 0x000000040a007c0c */ /* 0x000fe2000bf26270 */
[----:B------:R-:W-:-:S12]  /*d520*/  BRA.DIV UR5, `(.L_x_240) ;  /* 0x0000004205f47947 */ /* 0x000fd8000b800000 */
[----:B------:R-:W2:Y:S01]  /*d530*/  LDL R10, [R1+0x10] ;  /* 0x00001000010a7983 */ /* 0x000ea20000100800 */
[----:B------:R-:W-:Y:S01]  /*d540*/  ULDC UR4, c[0x0][0x288] ;  /* 0x0000a20000047ab9 */ /* 0x000fe20000000800 */
[----:B------:R-:W0:Y:S02]  /*d550*/  S2R R6, SR_TID.X ;  /* 0x0000000000067919 */ /* 0x000e240000002100 */
[----:B------:R-:W1:Y:S01]  /*d560*/  SHFL.IDX PT, R7, R4, RZ, 0x181f ;  /* 0x00181fff04077589 */ /* 0x000e6200000e0000 */
[----:B------:R-:W-:Y:S01]  /*d570*/  IMAD R2, R8, UR4, RZ ;  /* 0x0000000408027c24 */ /* 0x000fe2000f8e02ff */
[----:B0-----:R-:W-:-:S04]  /*d580*/  LOP3.LUT R6, R6, 0x7f, RZ, 0xc0, !PT ;  /* 0x0000007f06067812 */ /* 0x001fc800078ec0ff */
[----:B------:R-:W-:Y:S02]  /*d590*/  SHF.R.U32.HI R11, RZ, 0x3, R6 ;  /* 0x00000003ff0b7819 */ /* 0x000fe40000011606 */
[----:B------:R-:W0:Y:S03]  /*d5a0*/  SHFL.IDX PT, R6, R3, RZ, 0x181f ;  /* 0x00181fff03067589 */ /* 0x000e2600000e0000 */
[----:B------:R-:W-:-:S05]  /*d5b0*/  IMAD.IADD R0, R11, 0x1, R5 ;  /* 0x000000010b007824 */ /* 0x000fca00078e0205 */
[----:B------:R-:W-:-:S13]  /*d5c0*/  ISETP.GE.AND P2, PT, R0, R2, PT ;  /* 0x000000020000720c */ /* 0x000fda0003f46270 */
[----:B-1----:R-:W-:-:S05]  /*d5d0*/  @!P2 LEA R7, P5, R9, R7, 0x1 ;  /* 0x000000070907a211 */ /* 0x002fca00078a08ff */
[----:B0-----:R-:W-:-:S05]  /*d5e0*/  @!P2 IMAD.X R6, RZ, RZ, R6, P5 ;  /* 0x000000ffff06a224 */ /* 0x001fca00028e0606 */
[----:B------:R-:W-:-:S04]  /*d5f0*/  @!P2 LOP3.LUT R7, R7, R6, RZ, 0x3c, !PT ;  /* 0x000000060707a212 */ /* 0x000fc800078e3cff */
[----:B------:R-:W-:Y:S01]  /*d600*/  @!P2 LOP3.LUT R6, R7, R6, RZ, 0x3c, !PT ;  /* 0x000000060706a212 */ /* 0x000fe200078e3cff */
[----:B------:R-:W-:-:S03]  /*d610*/  ULDC.64 UR6, c[0x0][0x208] ;  /* 0x0000820000067ab9 */ /* 0x000fc60000000a00 */
[----:B------:R-:W-:Y:S01]  /*d620*/  @!P2 LOP3.LUT R7, R7, R6, RZ, 0x3c, !PT ;  /* 0x000000060707a212 */ /* 0x000fe200078e3cff */
[----:B------:R-:W-:-:S04]  /*d630*/  VIADD R5, R0, 0x10 ;  /* 0x0000001000057836 */ /* 0x000fc80000000000 */
[----:B------:R-:W-:Y:S01]  /*d640*/  @!PT LDS RZ, [RZ] ;  /* 0x00000000fffff984 */ /* 0x000fe20000000800 */
[----:B--2---:R-:W-:Y:S04]  /*d650*/  @!P2 LDGSTS.E.BYPASS.LTC128B.128 [R10+0x14400], desc[UR6][R6.64], !P4 ;  /* 0x14400000060aafae */ /* 0x004fe8000e101d46 */
[----:B------:R-:W-:Y:S04]  /*d660*/  @!P2 LDGSTS.E.BYPASS.LTC128B.128 [R10+0x18400], desc[UR6][R6.64+0x80], !P3 ;  /* 0x18400080060aafae */ /* 0x000fe8000d901d46 */
[----:B------:R-:W-:Y:S04]  /*d670*/  @!P2 LDGSTS.E.BYPASS.LTC128B.128 [R10+0x1c400], desc[UR6][R6.64+0x100], !P0 ;  /* 0x1c400100060aafae */ /* 0x000fe8000c101d46 */
[----:B------:R0:W-:Y:S01]  /*d680*/  @!P2 LDGSTS.E.BYPASS.LTC128B.128 [R10+0x20400], desc[UR6][R6.64+0x180], !P1 ;  /* 0x20400180060aafae */ /* 0x0001e2000c901d46 */
[----:B------:R-:W-:-:S03]  /*d690*/  ISETP.GE.AND P2, PT, R5, R2, PT ;  /* 0x000000020500720c */ /* 0x000fc60003f46270 */
[----:B0-----:R-:W0:Y:S04]  /*d6a0*/  SHFL.IDX PT, R7, R4, 0x1, 0x181f ;  /* 0x00381f0004077f89 */ /* 0x001e2800000e0000 */
[----:B------:R-:W1:Y:S06]  /*d6b0*/  SHFL.IDX PT, R6, R3, 0x1, 0x181f ;  /* 0x00381f0003067f89 */ /* 0x000e6c00000e0000 */
[----:B0-----:R-:W-:-:S05]  /*d6c0*/  @!P2 LEA R7, P5, R9, R7, 0x1 ;  /* 0x000000070907a211 */ /* 0x001fca00078a08ff */
[----:B-1----:R-:W-:-:S05]  /*d6d0*/  @!P2 IMAD.X R6, RZ, RZ, R6, P5 ;  /* 0x000000ffff06a224 */ /* 0x002fca00028e0606 */
[----:B------:R-:W-:-:S04]  /*d6e0*/  @!P2 LOP3.LUT R7, R7, R6, RZ, 0x3c, !PT ;  /* 0x000000060707a212 */ /* 0x000fc800078e3cff */
[----:B------:R-:W-:-:S04]  /*d6f0*/  @!P2 LOP3.LUT R6, R7, R6, RZ, 0x3c, !PT ;  /* 0x000000060706a212 */ /* 0x000fc800078e3cff */
[----:B------:R-:W-:-:S05]  /*d700*/  @!P2 LOP3.LUT R7, R7, R6, RZ, 0x3c, !PT ;  /* 0x000000060707a212 */ /* 0x000fca00078e3cff */
[----:B------:R-:W-:Y:S04]  /*d710*/  @!P2 LDGSTS.E.BYPASS.LTC128B.128 [R10+0x14c00], desc[UR6][R6.64], !P4 ;  /* 0x14c00000060aafae */ /* 0x000fe8000e101d46 */
[----:B------:R-:W-:Y:S04]  /*d720*/  @!P2 LDGSTS.E.BYPASS.LTC128B.128 [R10+0x18c00], desc[UR6][R6.64+0x80], !P3 ;  /* 0x18c00080060aafae */ /* 0x000fe8000d901d46 */
[----:B------:R-:W-:Y:S04]  /*d730*/  @!P2 LDGSTS.E.BYPASS.LTC128B.128 [R10+0x1cc00], desc[UR6][R6.64+0x100], !P0 ;  /* 0x1cc00100060aafae */ /* 0x000fe8000c101d46 */
[----:B------:R0:W-:Y:S01]  /*d740*/  @!P2 LDGSTS.E.BYPASS.LTC128B.128 [R10+0x20c00], desc[UR6][R6.64+0x180], !P1 ;  /* 0x20c00180060aafae */ /* 0x0001e2000c901d46 */
[----:B------:R-:W-:-:S03]  /*d750*/  VIADD R5, R0, 0x20 ;  /* 0x0000002000057836 */ /* 0x000fc60000000000 */
[----:B0-----:R-:W0:Y:S04]  /*d760*/  SHFL.IDX PT, R7, R4, 0x2, 0x181f ;  /* 0x00581f0004077f89 */ /* 0x001e2800000e0000 */
[----:B------:R-:W1:Y:S01]  /*d770*/  SHFL.IDX PT, R6, R3, 0x2, 0x181f ;  /* 0x00581f0003067f89 */ /* 0x000e6200000e0000 */
[----:B------:R-:W-:-:S13]  /*d780*/  ISETP.GE.AND P2, PT, R5, R2, PT ;  /* 0x000000020500720c */ /* 0x000fda0003f46270 */
        /* <DEDUP_REMOVED lines=56> */
[----:B------:R-:W-:Y:S01]  /*db10*/  @!P2 LOP3.LUT R7, R7, R6, RZ, 0x3c, !PT ;  /* 0x000000060707a212 */ /* 0x000fe200078e3cff */
[----:B------:R0:W1:Y:S04]  /*db20*/  SHFL.IDX PT, R5, R3, 0x7, 0x181f ;  /* 0x00f81f0003057f89 */ /* 0x00006800000e0000 */
[----:B------:R0:W-:Y:S04]  /*db30*/  @!P2 LDGSTS.E.BYPASS.LTC128B.128 [R10+0x17400], desc[UR6][R6.64], !P4 ;  /* 0x17400000060aafae */ /* 0x0001e8000e101d46 */
[----:B------:R0:W-:Y:S04]  /*db40*/  @!P2 LDGSTS.E.BYPASS.LTC128B.128 [R10+0x1b400], desc[UR6][R6.64+0x80], !P3 ;  /* 0x1b400080060aafae */ /* 0x0001e8000d901d46 */
[----:B------:R0:W-:Y:S04]  /*db50*/  @!P2 LDGSTS.E.BYPASS.LTC128B.128 [R10+0x1f400], desc[UR6][R6.64+0x100], !P0 ;  /* 0x1f400100060aafae */ /* 0x0001e8000c101d46 */
[----:B------:R0:W-:Y:S04]  /*db60*/  @!P2 LDGSTS.E.BYPASS.LTC128B.128 [R10+0x23400], desc[UR6][R6.64+0x180], !P1 ;  /* 0x23400180060aafae */ /* 0x0001e8000c901d46 */
[----:B------:R0:W2:Y:S02]  /*db70*/  SHFL.IDX PT, R3, R4, 0x7, 0x181f ;  /* 0x00f81f0004037f89 */ /* 0x0000a400000e0000 */
.L_x_360:
[----:B------:R-:W-:Y:S01]  /*db80*/  VIADD R0, R0, 0x70 ;  /* 0x0000007000007836 */ /* 0x000fe20000000000 */
[----:B------:R-:W-:Y:S04]  /*db90*/  BSSY B0, `(.L_x_241) ;  /* 0x000000e000007945 */ /* 0x000fe80003800000 */
[----:B------:R-:W-:-:S13]  /*dba0*/  ISETP.GE.AND P2, PT, R0, R2, PT ;  /* 0x000000020000720c */ /* 0x000fda0003f46270 */
[----:B------:R-:W-:Y:S05]  /*dbb0*/  @P2 BRA `(.L_x_242) ;  /* 0x00000000002c2947 */ /* 0x000fea0003800000 */
[----:B0-----:R-:W3:Y:S01]  /*dbc0*/  LDL R4, [R1+0x10] ;  /* 0x0000100001047983 */ /* 0x001ee20000100800 */
[----:B--2---:R-:W-:Y:S01]  /*dbd0*/  LEA R2, P2, R9, R3, 0x1 ;  /* 0x0000000309027211 */ /* 0x004fe200078408ff */
[----:B------:R-:W-:-:S04]  /*dbe0*/  ULDC.64 UR4, c[0x0][0x208] ;  /* 0x0000820000047ab9 */ /* 0x000fc80000000a00 */
[----:B-1----:R-:W-:-:S05]  /*dbf0*/  IMAD.X R3, RZ, RZ, R5, P2 ;  /* 0x000000ffff037224 */ /* 0x002fca00010e0605 */
[----:B------:R-:W-:Y:S01]  /*dc00*/  @!PT LDS RZ, [RZ] ;  /* 0x00000000fffff984 */ /* 0x000fe20000000800 */
[----:B------:R-:W-:Y:S01]  /*dc10*/  @!PT LDS RZ, [RZ] ;  /* 0x00000000fffff984 */ /* 0x000fe20000000800 */
[----:B------:R-:W-:Y:S01]  /*dc20*/  @!PT LDS RZ, [RZ] ;  /* 0x00000000fffff984 */ /* 0x000fe20000000800 */
[----:B---3--:R3:W-:Y:S04]  /*dc30*/  LDGSTS.E.BYPASS.LTC128B.128 [R4+0x17c00], desc[UR4][R2.64], !P4 ;  /* 0x17c0000002047fae */ /* 0x0087e8000e101d44 */
[----:B------:R3:W-:Y:S04]  /*dc40*/  LDGSTS.E.BYPASS.LTC128B.128 [R4+0x1bc00], desc[UR4][R2.64+0x80], !P3 ;  /* 0x1bc0008002047fae */ /* 0x0007e8000d901d44 */
[----:B------:R3:W-:Y:S04]  /*dc50*/  LDGSTS.E.BYPASS.LTC128B.128 [R4+0x1fc00], desc[UR4][R2.64+0x100], !P0 ;  /* 0x1fc0010002047fae */ /* 0x0007e8000c101d44 */
[----:B------:R3:W-:Y:S02]  /*dc60*/  LDGSTS.E.BYPASS.LTC128B.128 [R4+0x23c00], desc[UR4][R2.64+0x180], !P1 ;  /* 0x23c0018002047fae */ /* 0x0007e4000c901d44 */
.L_x_242:
[----:B------:R-:W-:Y:S05]  /*dc70*/  BSYNC B0 ;  /* 0x0000000000007941 */ /* 0x000fea0003800000 */
.L_x_241:
        /* <DEDUP_REMOVED lines=10> */
[----:B------:R-:W4:Y:S01]  /*dd20*/  SYNCS.PHASECHK.TRANS64.TRYWAIT P0, [UR36+0x38820], R0 ;  /* 0x03882000ff0075a7 */ /* 0x000f220008000164 */
[----:B---3--:R-:W-:Y:S02]  /*dd30*/  ISETP.GE.AND P1, PT, R2, 0x51, PT ;  /* 0x000000510200780c */ /* 0x008fe40003f26270 */
[----:B----4-:R-:W-:Y:S11]  /*dd40*/  @!P0 BRA `(.L_x_244) ;  /* 0x0000004800148947 */ /* 0x010ff60003800000 */
.L_x_361:
[----:B------:R-:W-:Y:S05]  /*dd50*/  BSYNC B0 ;  /* 0x0000000000007941 */ /* 0x000fea0003800000 */
.L_x_243:
[----:B------:R-:W-:Y:S05]  /*dd60*/  @!P1 BRA `(.L_x_245) ;  /* 0x0000002c00449947 */ /* 0x000fea0003800000 */
[----:B---3--:R-:W3:Y:S01]  /*dd70*/  LDL R2, [R1+0x20] ;  /* 0x0000200001027983 */ /* 0x008ee20000100800 */
[----:B------:R-:W-:Y:S02]  /*dd80*/  IMAD.MOV.U32 R0, RZ, RZ, 0x1 ;  /* 0x00000001ff007424 */ /* 0x000fe400078e00ff */
[----:B---3--:R-:W-:-:S05]  /*dd90*/  IMAD.MOV R9, RZ, RZ, -R2 ;  /* 0x000000ffff097224 */ /* 0x008fca00078e0a02 */
[----:B------:R-:W-:-:S05]  /*dda0*/  VIADDMNMX R9, R9, R0, 0xffffffff, !PT ;  /* 0xffffffff09097446 */ /* 0x000fca0007800100 */
[----:B------:R-:W-:-:S05]  /*ddb0*/  IMAD.IADD R0, R2, 0x1, R9 ;  /* 0x0000000102007824 */ /* 0x000fca00078e0209 */
[----:B------:R-:W-:-:S04]  /*ddc0*/  LOP3.LUT R0, R0, 0x1, RZ, 0xc0, !PT ;  /* 0x0000000100007812 */ /* 0x000fc800078ec0ff */
[----:B------:R-:W-:Y:S01]  /*ddd0*/  ISETP.NE.U32.AND P0, PT, R0, 0x1, PT ;  /* 0x000000010000780c */ /* 0x000fe20003f05070 */
[----:B------:R-:W-:-:S12]  /*dde0*/  VIADD R0, R2, 0xfffffffe ;  /* 0xfffffffe02007836 */ /* 0x000fd80000000000 */
[----:B------:R-:W-:Y:S05]  /*ddf0*/  @P0 BRA `(.L_x_246) ;  /* 0x0000000c00b40947 */ /* 0x000fea0003800000 */
[----:B------:R-:W3:Y:S01]  /*de00*/  LDL R2, [R1] ;  /* 0x0000000001027983 */ /* 0x000ee20000100800 */
[----:B------:R-:W-:Y:S01]  /*de10*/  LOP3.LUT P2, RZ, R18, 0x8, RZ, 0xc0, !PT ;  /* 0x0000000812ff7812 */ /* 0x000fe2000784c0ff */
[----:B0-----:R-:W-:Y:S01]  /*de20*/  VIADD R4, R19, 0x1 ;  /* 0x0000000113047836 */ /* 0x001fe20000000000 */
[----:B------:R-:W-:Y:S04]  /*de30*/  BSSY B0, `(.L_x_247) ;  /* 0x00000e5000007945 */ /* 0x000fe80003800000 */
[----:B------:R-:W-:-:S04]  /*de40*/  ISETP.NE.AND P0, PT, R4, 0x2, PT ;  /* 0x000000020400780c */ /* 0x000fc80003f05270 */
[----:B------:R-:W-:Y:S02]  /*de50*/  SEL R8, RZ, 0x1, P0 ;  /* 0x00000001ff087807 */ /* 0x000fe40000000000 */
[----:B------:R-:W-:Y:S02]  /*de60*/  SEL R4, R4, RZ, P0 ;  /* 0x000000ff04047207 */ /* 0x000fe40000000000 */
[----:B---3--:R-:W-:Y:S01]  /*de70*/  LOP3.LUT R8, R2, R8, RZ, 0x3c, !PT ;  /* 0x0000000802087212 */ /* 0x008fe200078e3cff */
[----:B------:R-:W-:Y:S06]  /*de80*/  @!P2 BRA `(.L_x_248) ;  /* 0x0000000c007ca947 */ /* 0x000fec0003800000 */
[----:B------:R-:W-:Y:S01]  /*de90*/  LOP3.LUT P2, RZ, R18, 0x4, RZ, 0xc0, !PT ;  /* 0x0000000412ff7812 */ /* 0x000fe2000784c0ff */
[----:B------:R-:W-:-:S12]  /*dea0*/  IMAD.MOV.U32 R6, RZ, RZ, R17 ;  /* 0x000000ffff067224 */ /* 0x000fd800078e0011 */
[----:B------:R-:W-:Y:S05]  /*deb0*/  @!P2 BRA `(.L_x_249) ;  /* 0x000000000054a947 */ /* 0x000fea0003800000 */
[----:B------:R-:W3:Y:S01]  /*dec0*/  LDL R10, [R1+0xc] ;  /* 0x00000c00010a7983 */ /* 0x000ee20000100800 */
[----:B------:R-:W0:Y:S01]  /*ded0*/  LDC R6, c[0x0][0x43c] ;  /* 0x00010f00ff067b82 */ /* 0x000e220000000800 */
[----:B------:R-:W-:Y:S02]  /*dee0*/  ULDC.64 UR4, c[0x0][0x428] ;  /* 0x00010a0000047ab9 */ /* 0x000fe40000000a00 */
[----:B------:R-:W4:Y:S01]  /*def0*/  LDL R7, [R1+0x8] ;  /* 0x0000080001077983 */ /* 0x000f220000100800 */
[----:B------:R-:W-:Y:S01]  /*df00*/  ULDC.64 UR6, c[0x0][0x208] ;  /* 0x0000820000067ab9 */ /* 0x000fe20000000a00 */
[----:B0-----:R-:W-:-:S13]  /*df10*/  ISETP.NE.AND P0, PT, R6, 0x1, PT ;  /* 0x000000010600780c */ /* 0x001fda0003f05270 */
[----:B--2---:R-:W1:Y:S02]  /*df20*/  @P0 LDC.64 R2, c[0x0][0x440] ;  /* 0x00011000ff020b82 */ /* 0x004e640000000a00 */
[----:B-1----:R-:W-:-:S04]  /*df30*/  @P0 IMAD.HI.U32 R5, R0, R2, RZ ;  /* 0x0000000200050227 */ /* 0x002fc800078e00ff */
[----:B------:R-:W-:Y:S01]  /*df40*/  IMAD.MOV.U32 R2, RZ, RZ, R0 ;  /* 0x000000ffff027224 */ /* 0x000fe200078e0000 */
[----:B------:R-:W-:-:S05]  /*df50*/  @P0 SHF.R.U32.HI R2, RZ, R3, R5 ;  /* 0x00000003ff020219 */ /* 0x000fca0000011605 */
[----:B------:R-:W-:-:S04]  /*df60*/  IMAD.MOV R3, RZ, RZ, -R2 ;  /* 0x000000ffff037224 */ /* 0x000fc800078e0a02 */
[----:B------:R-:W-:Y:S01]  /*df70*/  IMAD R0, R6, R3, R0 ;  /* 0x0000000306007224 */ /* 0x000fe200078e0200 */
[----:B------:R-:W-:Y:S01]  /*df80*/  SHF.R.S32.HI R3, RZ, 0x1f, R2 ;  /* 0x0000001fff037819 */ /* 0x000fe20000011402 */
[----:B---3--:R-:W-:-:S04]  /*df90*/  IMAD R5, R10, UR4, RZ ;  /* 0x000000040a057c24 */ /* 0x008fc8000f8e02ff */
[C---:B----4-:R-:W-:Y:S02]  /*dfa0*/  IMAD R5, R7.reuse, UR5, R5 ;  /* 0x0000000507057c24 */ /* 0x050fe4000f8e0205 */
[----:B------:R-:W-:Y:S01]  /*dfb0*/  IMAD.WIDE.U32 R2, R7, UR4, R2 ;  /* 0x0000000407027c25 */ /* 0x000fe2000f8e0002 */
[----:B------:R-:W-:-:S03]  /*dfc0*/  ULDC.64 UR4, c[0x0][0x418] ;  /* 0x0001060000047ab9 */ /* 0x000fc60000000a00 */
[----:B------:R-:W-:Y:S01]  /*dfd0*/  IMAD.IADD R3, R5, 0x1, R3 ;  /* 0x0000000105037824 */ /* 0x000fe200078e0203 */
[----:B------:R-:W-:-:S04]  /*dfe0*/  LEA R6, P0, R2, UR4, 0x2 ;  /* 0x0000000402067c11 */ /* 0x000fc8000f8010ff */
[----:B------:R-:W-:-:S05]  /*dff0*/  LEA.HI.X R7, R2, UR5, R3, 0x2, P0 ;  /* 0x0000000502077c11 */ /* 0x000fca00080f1403 */
[----:B------:R0:W5:Y:S04]  /*e000*/  LDG.E R6, desc[UR6][R6.64] ;  /* 0x0000000606067981 */ /* 0x000168000c1e1900 */
.L_x_249:
[----:B--2---:R-:W-:Y:S01]  /*e010*/  LEA R3, R4, UR36, 0x3 ;  /* 0x0000002404037c11 */ /* 0x004fe2000f8e18ff */
[----:B------:R-:W-:Y:S01]  /*e020*/  BSSY B1, `(.L_x_250) ;  /* 0x0000004000017945 */ /* 0x000fe20003800000 */
[----:B------:R-:W-:-:S04]  /*e030*/  SHF.L.U32 R2, R8, 0x1f, RZ ;  /* 0x0000001f08027819 */ /* 0x000fc800000006ff */
[----:B------:R-:W2:Y:S02]  /*e040*/  SYNCS.PHASECHK.TRANS64.TRYWAIT P0, [R3+URZ+0x38840], R2 ;  /* 0x03884002030075a7 */ /* 0x000ea4000800017f */
[----:B--2---:R-:W-:Y:S05]  /*e050*/  @!P0 BRA `(.L_x_251) ;  /* 0x0000004400688947 */ /* 0x004fea0003800000 */
.L_x_362:
[----:B------:R-:W-:Y:S05]  /*e060*/  BSYNC B1 ;  /* 0x0000000000017941 */ /* 0x000fea0003800000 */
.L_x_250:
[----:B-1----:R-:W1:Y:S01]  /*e070*/  S2R R5, SR_TID.X ;  /* 0x0000000000057919 */ /* 0x002e620000002100 */
[----:B------:R-:W-:Y:S01]  /*e080*/  UPRMT UR4, UR37, 0x9910, URZ ;  /* 0x0000991025047896 */ /* 0x000fe2000800003f */
[----:B-1----:R-:W-:-:S04]  /*e090*/  LOP3.LUT R5, R5, 0x7f, RZ, 0xc0, !PT ;  /* 0x0000007f05057812 */ /* 0x002fc800078ec0ff */
[----:B------:R-:W-:-:S13]  /*e0a0*/  ISETP.NE.AND P0, PT, R5, RZ, PT ;  /* 0x000000ff0500720c */ /* 0x000fda0003f05270 */
[----:B--2---:R-:W-:-:S04]  /*e0b0*/  @!P0 IMAD.MOV.U32 R2, RZ, RZ, 0xa000 ;  /* 0x0000a000ff028424 */ /* 0x004fc800078e00ff */
[----:B------:R1:W-:Y:S02]  /*e0c0*/  @!P0 SYNCS.ARRIVE.TRANS64 RZ, [R3+URZ+0x38830], R2 ;  /* 0x0388300203ff89a7 */ /* 0x0003e4000800003f */
[----:B-1----:R-:W-:-:S05]  /*e0d0*/  IMAD.U32 R2, RZ, RZ, UR4 ;  /* 0x00000004ff027e24 */ /* 0x002fca000f8e00ff */
[----:B------:R-:W-:-:S13]  /*e0e0*/  ISETP.NE.AND P1, PT, R2, 0x2, PT ;  /* 0x000000020200780c */ /* 0x000fda0003f25270 */
[----:B------:R-:W-:Y:S05]  /*e0f0*/  @P1 BRA `(.L_x_252) ;  /* 0x0000000000041947 */ /* 0x000fea0003800000 */
[----:B------:R-:W-:Y:S01]  /*e100*/  BPT.TRAP 0x1 ;  /* 0x000000040000795c */ /* 0x000fe20000300000 */
.L_x_252:
[----:B------:R-:W-:Y:S01]  /*e110*/  LOP3.LUT P0, RZ, R18, 0x2, RZ, 0xc0, !PT ;  /* 0x0000000212ff7812 */ /* 0x000fe2000780c0ff */
[----:B------:R-:W-:-:S12]  /*e120*/  BSSY B1, `(.L_x_253) ;  /* 0x0000003000017945 */ /* 0x000fd80003800000 */
[----:B------:R-:W-:Y:S05]  /*e130*/  @P0 BRA `(.L_x_254) ;  /* 0x0000000000040947 */ /* 0x000fea0003800000 */
[----:B------:R-:W-:Y:S01]  /*e140*/  BPT.TRAP 0x1 ;  /* 0x000000040000795c */ /* 0x000fe20000300000 */
.L_x_254:
[----:B------:R-:W-:Y:S05]  /*e150*/  BSYNC B1 ;  /* 0x0000000000017941 */ /* 0x000fea0003800000 */
.L_x_253:
[----:B------:R-:W1:Y:S01]  /*e160*/  S2R R2, SR_CgaCtaId ;  /* 0x0000000000027919 */ /* 0x000e620000008800 */
[----:B------:R-:W-:Y:S01]  /*e170*/  IMAD.MOV.U32 R10, RZ, RZ, RZ ;  /* 0x000000ffff0a7224 */ /* 0x000fe200078e00ff */
[----:B------:R-:W-:Y:S01]  /*e180*/  UIADD3 UR4, UP0, UR38, 0x370, URZ ;  /* 0x0000037026047890 */ /* 0x000fe2000ff1e03f */
[----:B------:R-:W-:Y:S01]  /*e190*/  PLOP3.LUT P0, PT, PT, PT, PT, 0x80, 0x0 ;  /* 0x000000000000781c */ /* 0x000fe20003f0f070 */
[----:B------:R-:W-:Y:S01]  /*e1a0*/  VIADD R3, R3, 0x38830 ;  /* 0x0003883003037836 */ /* 0x000fe20000000000 */
[----:B------:R-:W-:Y:S01]  /*e1b0*/  UMOV UR6, 0x30000 ;  /* 0x0003000000067882 */ /* 0x000fe20000000000 */
[----:B------:R-:W-:Y:S01]  /*e1c0*/  R2UR UR10, R10 ;  /* 0x000000000a0a72ca */ /* 0x000fe200000e0000 */
[----:B------:R-:W-:Y:S01]  /*e1d0*/  UIADD3.X UR5, URZ, UR39, URZ, UP0, !UPT ;  /* 0x000000273f057290 */ /* 0x000fe200087fe43f */
[----:B------:R-:W-:Y:S01]  /*e1e0*/  UMOV UR14, 0x0 ;  /* 0x00000000000e7882 */ /* 0x000fe20000000000 */
[----:B------:R-:W-:Y:S01]  /*e1f0*/  UMOV UR15, 0x14f00000 ;  /* 0x14f00000000f7882 */ /* 0x000fe20000000000 */
[----:B-1----:R-:W-:-:S05]  /*e200*/  LOP3.LUT R2, R2, 0x1, RZ, 0xc0, !PT ;  /* 0x0000000102027812 */ /* 0x002fca00078ec0ff */
[----:B------:R-:W-:-:S04]  /*e210*/  IMAD R2, R2, 0xa00, RZ ;  /* 0x00000a0002027824 */ /* 0x000fc800078e02ff */
[----:B------:R-:W-:Y:S02]  /*e220*/  IMAD R5, R4, 0x5000, R2 ;  /* 0x0000500004057824 */ /* 0x000fe400078e0202 */
[----:B------:R-:W1:Y:S03]  /*e230*/  S2R R2, SR_CgaCtaId ;  /* 0x0000000000027919 */ /* 0x000e660000008800 */
[----:B------:R-:W-:-:S05]  /*e240*/  LEA R5, R5, UR36, 0x1 ;  /* 0x0000002405057c11 */ /* 0x000fca000f8e08ff */
[----:B0-----:R-:W-:Y:S01]  /*e250*/  VIADD R7, R5, 0x24400 ;  /* 0x0002440005077836 */ /* 0x001fe20000000000 */
[----:B-1----:R-:W-:-:S05]  /*e260*/  LOP3.LUT R2, R2, 0x1, RZ, 0xc0, !PT ;  /* 0x0000000102027812 */ /* 0x002fca00078ec0ff */
[----:B------:R-:W-:-:S04]  /*e270*/  IMAD R2, R2, 0x28, RZ ;  /* 0x0000002802027824 */ /* 0x000fc800078e02ff */
[----:B------:R-:W-:-:S07]  /*e280*/  IMAD R2, R0, 0x50, R2 ;  /* 0x0000005000027824 */ /* 0x000fce00078e0202 */
.L_x_255:
        /* <DEDUP_REMOVED lines=8> */
[----:B------:R0:W-:Y:S02]  /*e310*/  UTMALDG.4D.MULTICAST [UR8], [UR4], UR6, desc[UR14] ;  /* 0x00000e08040073b4 */ /* 0x0001e40008019806 */
[----:B0-----:R-:W-:Y:S05]  /*e320*/  @P0 BRA.U.ANY `(.L_x_255) ;  /* 0xfffffffd00d80947 */ /* 0x001fea000393ffff */
[----:B------:R-:W-:Y:S01]  /*e330*/  IMAD.MOV.U32 R13, RZ, RZ, 0x40 ;  /* 0x00000040ff0d7424 */ /* 0x000fe200078e00ff */
[----:B------:R-:W-:Y:S01]  /*e340*/  PLOP3.LUT P0, PT, PT, PT, PT, 0x80, 0x0 ;  /* 0x000000000000781c */ /* 0x000fe20003f0f070 */
[----:B------:R-:W-:Y:S01]  /*e350*/  VIADD R7, R5, 0x26c00 ;  /* 0x00026c0005077836 */ /* 0x000fe20000000000 */
[----:B------:R-:W-:Y:S01]  /*e360*/  UMOV UR6, 0x30000 ;  /* 0x0003000000067882 */ /* 0x000fe20000000000 */
[----:B------:R-:W-:Y:S01]  /*e370*/  UMOV UR14, 0x0 ;  /* 0x00000000000e7882 */ /* 0x000fe20000000000 */
[----:B------:R-:W-:Y:S01]  /*e380*/  R2UR UR10, R13 ;  /* 0x000000000d0a72ca */ /* 0x000fe200000e0000 */
[----:B------:R-:W-:-:S14]  /*e390*/  UMOV UR15, 0x14f00000 ;  /* 0x14f00000000f7882 */ /* 0x000fdc0000000000 */
.L_x_256:
        /* <DEDUP_REMOVED lines=17> */
.L_x_257:
        /* <DEDUP_REMOVED lines=17> */
.L_x_258:
        /* <DEDUP_REMOVED lines=10> */
[----:B------:R-:W2:Y:S01]  /*e660*/  LDL.LU R7, [R1] ;  /* 0x0000000001077983 */ /* 0x000ea20000300800 */
[----:B------:R-:W-:Y:S01]  /*e670*/  LEA R2, R19, UR36, 0x3 ;  /* 0x0000002413027c11 */ /* 0x000fe2000f8e18ff */
[----:B------:R-:W-:Y:S01]  /*e680*/  BSSY B1, `(.L_x_259) ;  /* 0x0000004000017945 */ /* 0x000fe20003800000 */
[----:B--2---:R-:W-:-:S04]  /*e690*/  SHF.L.U32 R3, R7, 0x1f, RZ ;  /* 0x0000001f07037819 */ /* 0x004fc800000006ff */
[----:B------:R-:W0:Y:S02]  /*e6a0*/  SYNCS.PHASECHK.TRANS64.TRYWAIT P0, [R2+URZ+0x38860], R3 ;  /* 0x03886003020075a7 */ /* 0x000e24000800017f */
[----:B0-----:R-:W-:Y:S05]  /*e6b0*/  @!P0 BRA `(.L_x_260) ;  /* 0x0000003c00e48947 */ /* 0x001fea0003800000 */
.L_x_363:
[----:B------:R-:W-:Y:S05]  /*e6c0*/  BSYNC B1 ;  /* 0x0000000000017941 */ /* 0x000fea0003800000 */
.L_x_259:
[----:B------:R-:W1:Y:S02]  /*e6d0*/  S2R R5, SR_TID.X ;  /* 0x0000000000057919 */ /* 0x000e640000002100 */
[----:B-1----:R-:W-:-:S04]  /*e6e0*/  LOP3.LUT R5, R5, 0x7f, RZ, 0xc0, !PT ;  /* 0x0000007f05057812 */ /* 0x002fc800078ec0ff */
[----:B------:R-:W-:-:S13]  /*e6f0*/  ISETP.NE.AND P0, PT, R5, RZ, PT ;  /* 0x000000ff0500720c */ /* 0x000fda0003f05270 */
[----:B0-----:R-:W-:-:S04]  /*e700*/  @!P0 IMAD.MOV.U32 R3, RZ, RZ, 0xa000 ;  /* 0x0000a000ff038424 */ /* 0x001fc800078e00ff */
[----:B------:R0:W-:Y:S01]  /*e710*/  @!P0 SYNCS.ARRIVE.TRANS64 RZ, [R2+URZ+0x38850], R3 ;  /* 0x0388500302ff89a7 */ /* 0x0001e2000800003f */
[----:B------:R-:W-:Y:S05]  /*e720*/  @P1 BRA `(.L_x_261) ;  /* 0x0000000000041947 */ /* 0x000fea0003800000 */
[----:B------:R-:W-:Y:S01]  /*e730*/  BPT.TRAP 0x1 ;  /* 0x000000040000795c */ /* 0x000fe20000300000 */
.L_x_261:
[----:B------:R-:W-:Y:S01]  /*e740*/  LOP3.LUT P0, RZ, R18, 0x2, RZ, 0xc0, !PT ;  /* 0x0000000212ff7812 */ /* 0x000fe2000780c0ff */
[----:B------:R-:W-:-:S12]  /*e750*/  BSSY B1, `(.L_x_262) ;  /* 0x0000003000017945 */ /* 0x000fd80003800000 */
[----:B------:R-:W-:Y:S05]  /*e760*/  @P0 BRA `(.L_x_263) ;  /* 0x0000000000040947 */ /* 0x000fea0003800000 */
[----:B------:R-:W-:Y:S01]  /*e770*/  BPT.TRAP 0x1 ;  /* 0x000000040000795c */ /* 0x000fe20000300000 */
.L_x_263:
[----:B------:R-:W-:Y:S05]  /*e780*/  BSYNC B1 ;  /* 0x0000000000017941 */ /* 0x000fea0003800000 */
.L_x_262:
[----:B------:R-:W2:Y:S01]  /*e790*/  LDL.LU R5, [R1+0x4] ;  /* 0x0000040001057983 */ /* 0x000ea20000300800 */
[----:B0-----:R-:W0:Y:S01]  /*e7a0*/  S2R R3, SR_CgaCtaId ;  /* 0x0000000000037919 */ /* 0x001e220000008800 */
[----:B------:R-:W1:Y:S01]  /*e7b0*/  S2R R7, SR_CgaCtaId ;  /* 0x0000000000077919 */ /* 0x000e620000008800 */
[----:B------:R-:W-:Y:S01]  /*e7c0*/  R2UR UR10, R10 ;  /* 0x000000000a0a72ca */ /* 0x000fe200000e0000 */
[----:B------:R-:W-:Y:S01]  /*e7d0*/  UIADD3 UR4, UP0, UR38, 0x470, URZ ;  /* 0x0000047026047890 */ /* 0x000fe2000ff1e03f */
[----:B------:R-:W-:Y:S01]  /*e7e0*/  PLOP3.LUT P0, PT, PT, PT, PT, 0x80, 0x0 ;  /* 0x000000000000781c */ /* 0x000fe20003f0f070 */
[----:B------:R-:W-:Y:S01]  /*e7f0*/  VIADD R2, R2, 0x38850 ;  /* 0x0003885002027836 */ /* 0x000fe20000000000 */
[----:B------:R-:W-:Y:S01]  /*e800*/  UMOV UR6, 0x30000 ;  /* 0x0003000000067882 */ /* 0x000fe20000000000 */
[----:B------:R-:W-:Y:S01]  /*e810*/  UIADD3.X UR5, URZ, UR39, URZ, UP0, !UPT ;  /* 0x000000273f057290 */ /* 0x000fe200087fe43f */
[----:B0-----:R-:W-:-:S05]  /*e820*/  LOP3.LUT R3, R3, 0x1, RZ, 0xc0, !PT ;  /* 0x0000000103037812 */ /* 0x001fca00078ec0ff */
[----:B------:R-:W-:Y:S01]  /*e830*/  IMAD R3, R3, 0xa00, RZ ;  /* 0x00000a0003037824 */ /* 0x000fe200078e02ff */
[----:B-1----:R-:W-:-:S03]  /*e840*/  LOP3.LUT R7, R7, 0x1, RZ, 0xc0, !PT ;  /* 0x0000000107077812 */ /* 0x002fc600078ec0ff */
[----:B------:R-:W-:Y:S02]  /*e850*/  IMAD R3, R19, 0x5000, R3 ;  /* 0x0000500013037824 */ /* 0x000fe400078e0203 */
[----:B------:R-:W-:-:S03]  /*e860*/  IMAD R7, R7, 0x28, RZ ;  /* 0x0000002807077824 */ /* 0x000fc600078e02ff */
[----:B------:R-:W-:Y:S01]  /*e870*/  LEA R3, R3, UR36, 0x1 ;  /* 0x0000002403037c11 */ /* 0x000fe2000f8e08ff */
[----:B------:R-:W-:Y:S01]  /*e880*/  UMOV UR14, 0x0 ;  /* 0x00000000000e7882 */ /* 0x000fe20000000000 */
[----:B------:R-:W-:Y:S01]  /*e890*/  UMOV UR15, 0x14f00000 ;  /* 0x14f00000000f7882 */ /* 0x000fe20000000000 */
[----:B--2---:R-:W-:Y:S02]  /*e8a0*/  IMAD R5, R5, 0x50, R7 ;  /* 0x0000005005057824 */ /* 0x004fe400078e0207 */
[----:B------:R-:W-:-:S07]  /*e8b0*/  VIADD R7, R3, 0x400 ;  /* 0x0000040003077836 */ /* 0x000fce0000000000 */
.L_x_264:
        /* <DEDUP_REMOVED lines=10> */
[----:B------:R-:W-:Y:S01]  /*e960*/  R2UR UR10, R13 ;  /* 0x000000000d0a72ca */ /* 0x000fe200000e0000 */
[----:B------:R-:W-:Y:S01]  /*e970*/  VIADD R7, R3, 0x2c00 ;  /* 0x00002c0003077836 */ /* 0x000fe20000000000 */
[----:B------:R-:W-:Y:S01]  /*e980*/  PLOP3.LUT P0, PT, PT, PT, PT, 0x80, 0x0 ;  /* 0x000000000000781c */ /* 0x000fe20003f0f070 */
[----:B------:R-:W-:Y:S01]  /*e990*/  UMOV UR6, 0x30000 ;  /* 0x0003000000067882 */ /* 0x000fe20000000000 */
[----:B------:R-:W-:Y:S01]  /*e9a0*/  UMOV UR14, 0x0 ;  /* 0x00000000000e7882 */ /* 0x000fe20000000000 */
[----:B------:R-:W-:-:S10]  /*e9b0*/  UMOV UR15, 0x14f00000 ;  /* 0x14f00000000f7882 */ /* 0x000fd40000000000 */
.L_x_265:
        /* <DEDUP_REMOVED lines=16> */
.L_x_266:
        /* <DEDUP_REMOVED lines=16> */
.L_x_267:
        /* <DEDUP_REMOVED lines=10> */
[----:B------:R0:W-:Y:S01]  /*ec60*/  STL [R1+0x4], R0 ;  /* 0x0000040001007387 */ /* 0x0001e20000100800 */
[----:B------:R-:W-:-:S07]  /*ec70*/  IMAD.MOV.U32 R17, RZ, RZ, R6 ;  /* 0x000000ffff117224 */ /* 0x000fce00078e0006 */
.L_x_248:
[----:B------:R-:W-:Y:S05]  /*ec80*/  BSYNC B0 ;  /* 0x0000000000007941 */ /* 0x000fea0003800000 */
.L_x_247:
[----:B0-----:R-:W3:Y:S01]  /*ec90*/  LDL.LU R0, [R1+0x20] ;  /* 0x0000200001007983 */ /* 0x001ee20000300800 */
[----:B------:R-:W-:-:S03]  /*eca0*/  IMAD.MOV.U32 R19, RZ, RZ, R4 ;  /* 0x000000ffff137224 */ /* 0x000fc600078e0004 */
[----:B------:R4:W-:Y:S02]  /*ecb0*/  STL [R1], R8 ;  /* 0x0000000801007387 */ /* 0x0009e40000100800 */
[----:B---34-:R-:W-:-:S07]  /*ecc0*/  VIADD R0, R0, 0xfffffffd ;  /* 0xfffffffd00007836 */ /* 0x018fce0000000000 */
.L_x_246:
[----:B------:R-:W3:Y:S01]  /*ecd0*/  LDL.LU R2, [R1+0x18] ;  /* 0x0000180001027983 */ /* 0x000ee20000300800 */
[----:B------:R-:W-:Y:S01]  /*ece0*/  IMAD.MOV R9, RZ, RZ, -R9 ;  /* 0x000000ffff097224 */ /* 0x000fe200078e0a09 */
[----:B------:R-:W-:Y:S04]  /*ecf0*/  BSSY B0, `(.L_x_245) ;  /* 0x00001d8000007945 */ /* 0x000fe80003800000 */
[----:B---3--:R-:W-:-:S13]  /*ed00*/  ISETP.NE.AND P0, PT, R2, R9, PT ;  /* 0x000000090200720c */ /* 0x008fda0003f05270 */
[----:B------:R-:W-:Y:S05]  /*ed10*/  @!P0 BRA `(.L_x_268) ;  /* 0x0000001c00548947 */ /* 0x000fea0003800000 */
[----:B0-----:R-:W-:-:S07]  /*ed20*/  IMAD.MOV.U32 R6, RZ, RZ, R17 ;  /* 0x000000ffff067224 */ /* 0x001fce00078e0011 */
.L_x_311:
[----:B---3--:R-:W3:Y:S01]  /*ed30*/  LDL R2, [R1] ;  /* 0x0000000001027983 */ /* 0x008ee20000100800 */
[----:B------:R-:W-:Y:S01]  /*ed40*/  LOP3.LUT P1, RZ, R18, 0x8, RZ, 0xc0, !PT ;  /* 0x0000000812ff7812 */ /* 0x000fe2000782c0ff */
[----:B------:R-:W-:Y:S01]  /*ed50*/  VIADD R4, R19, 0x1 ;  /* 0x0000000113047836 */ /* 0x000fe20000000000 */
[----:B------:R-:W-:Y:S04]  /*ed60*/  BSSY B1, `(.L_x_269) ;  /* 0x00000e5000017945 */ /* 0x000fe80003800000 */
[----:B------:R-:W-:-:S04]  /*ed70*/  ISETP.NE.AND P0, PT, R4, 0x2, PT ;  /* 0x000000020400780c */ /* 0x000fc80003f05270 */
[----:B-1----:R-:W-:Y:S02]  /*ed80*/  SEL R5, RZ, 0x1, P0 ;  /* 0x00000001ff057807 */ /* 0x002fe40000000000 */
[----:B------:R-:W-:Y:S02]  /*ed90*/  SEL R4, R4, RZ, P0 ;  /* 0x000000ff04047207 */ /* 0x000fe40000000000 */
[----:B---3--:R-:W-:Y:S01]  /*eda0*/  LOP3.LUT R5, R2, R5, RZ, 0x3c, !PT ;  /* 0x0000000502057212 */ /* 0x008fe200078e3cff */
[----:B0-----:R-:W-:Y:S06]  /*edb0*/  @!P1 BRA `(.L_x_270) ;  /* 0x0000000c007c9947 */ /* 0x001fec0003800000 */
        /* <DEDUP_REMOVED lines=9> */
[----:B--2---:R-:W0:Y:S02]  /*ee50*/  @P0 LDC.64 R2, c[0x0][0x440] ;  /* 0x00011000ff020b82 */ /* 0x004e240000000a00 */
[----:B0-----:R-:W-:-:S04]  /*ee60*/  @P0 IMAD.HI.U32 R6, R0, R2, RZ ;  /* 0x0000000200060227 */ /* 0x001fc800078e00ff */
        /* <DEDUP_REMOVED lines=13> */
.L_x_271:
[----:B--2---:R-:W-:Y:S01]  /*ef40*/  LEA R3, R4, UR36, 0x3 ;  /* 0x0000002404037c11 */ /* 0x004fe2000f8e18ff */
[----:B------:R-:W-:Y:S01]  /*ef50*/  BSSY B2, `(.L_x_272) ;  /* 0x0000004000027945 */ /* 0x000fe20003800000 */
[----:B------:R-:W-:-:S04]  /*ef60*/  SHF.L.U32 R2, R5, 0x1f, RZ ;  /* 0x0000001f05027819 */ /* 0x000fc800000006ff */
[----:B------:R-:W1:Y:S02]  /*ef70*/  SYNCS.PHASECHK.TRANS64.TRYWAIT P0, [R3+URZ+0x38840], R2 ;  /* 0x03884002030075a7 */ /* 0x000e64000800017f */
[----:B-1----:R-:W-:Y:S05]  /*ef80*/  @!P0 BRA `(.L_x_273) ;  /* 0x0000003400c48947 */ /* 0x002fea0003800000 */
.L_x_364:
[----:B------:R-:W-:Y:S05]  /*ef90*/  BSYNC B2 ;  /* 0x0000000000027941 */ /* 0x000fea0003800000 */
.L_x_272:
[----:B0-----:R-:W0:Y:S01]  /*efa0*/  S2R R7, SR_TID.X ;  /* 0x0000000000077919 */ /* 0x001e220000002100 */
[----:B------:R-:W-:Y:S01]  /*efb0*/  UPRMT UR4, UR37, 0x9910, URZ ;  /* 0x0000991025047896 */ /* 0x000fe2000800003f */
[----:B0-----:R-:W-:-:S04]  /*efc0*/  LOP3.LUT R7, R7, 0x7f, RZ, 0xc0, !PT ;  /* 0x0000007f07077812 */ /* 0x001fc800078ec0ff */
[----:B------:R-:W-:-:S13]  /*efd0*/  ISETP.NE.AND P0, PT, R7, RZ, PT ;  /* 0x000000ff0700720c */ /* 0x000fda0003f05270 */
[----:B-1----:R-:W-:-:S04]  /*efe0*/  @!P0 IMAD.MOV.U32 R2, RZ, RZ, 0xa000 ;  /* 0x0000a000ff028424 */ /* 0x002fc800078e00ff */
[----:B------:R0:W-:Y:S02]  /*eff0*/  @!P0 SYNCS.ARRIVE.TRANS64 RZ, [R3+URZ+0x38830], R2 ;  /* 0x0388300203ff89a7 */ /* 0x0001e4000800003f */
[----:B0-----:R-:W-:-:S05]  /*f000*/  IMAD.U32 R2, RZ, RZ, UR4 ;  /* 0x00000004ff027e24 */ /* 0x001fca000f8e00ff */
[----:B------:R-:W-:-:S13]  /*f010*/  ISETP.NE.AND P1, PT, R2, 0x2, PT ;  /* 0x000000020200780c */ /* 0x000fda0003f25270 */
[----:B------:R-:W-:Y:S05]  /*f020*/  @P1 BRA `(.L_x_274) ;  /* 0x0000000000041947 */ /* 0x000fea0003800000 */
[----:B------:R-:W-:Y:S01]  /*f030*/  BPT.TRAP 0x1 ;  /* 0x000000040000795c */ /* 0x000fe20000300000 */
.L_x_274:
[----:B------:R-:W-:Y:S01]  /*f040*/  LOP3.LUT P0, RZ, R18, 0x2, RZ, 0xc0, !PT ;  /* 0x0000000212ff7812 */ /* 0x000fe2000780c0ff */
[----:B------:R-:W-:-:S12]  /*f050*/  BSSY B2, `(.L_x_275) ;  /* 0x0000003000027945 */ /* 0x000fd80003800000 */
[----:B------:R-:W-:Y:S05]  /*f060*/  @P0 BRA `(.L_x_276) ;  /* 0x0000000000040947 */ /* 0x000fea0003800000 */
[----:B------:R-:W-:Y:S01]  /*f070*/  BPT.TRAP 0x1 ;  /* 0x000000040000795c */ /* 0x000fe20000300000 */
.L_x_276:
[----:B------:R-:W-:Y:S05]  /*f080*/  BSYNC B2 ;  /* 0x0000000000027941 */ /* 0x000fea0003800000 */
.L_x_275:
[----:B------:R-:W0:Y:S01]  /*f090*/  S2R R2, SR_CgaCtaId ;  /* 0x0000000000027919 */ /* 0x000e220000008800 */
        /* <DEDUP_REMOVED lines=9> */
[----:B0-----:R-:W-:-:S05]  /*f130*/  LOP3.LUT R2, R2, 0x1, RZ, 0xc0, !PT ;  /* 0x0000000102027812 */ /* 0x001fca00078ec0ff */
[----:B------:R-:W-:-:S04]  /*f140*/  IMAD R2, R2, 0xa00, RZ ;  /* 0x00000a0002027824 */ /* 0x000fc800078e02ff */
[----:B------:R-:W-:Y:S02]  /*f150*/  IMAD R7, R4, 0x5000, R2 ;  /* 0x0000500004077824 */ /* 0x000fe400078e0202 */
[----:B------:R-:W0:Y:S03]  /*f160*/  S2R R2, SR_CgaCtaId ;  /* 0x0000000000027919 */ /* 0x000e260000008800 */
[----:B------:R-:W-:-:S05]  /*f170*/  LEA R7, R7, UR36, 0x1 ;  /* 0x0000002407077c11 */ /* 0x000fca000f8e08ff */
[----:B------:R-:W-:Y:S01]  /*f180*/  VIADD R9, R7, 0x24400 ;  /* 0x0002440007097836 */ /* 0x000fe20000000000 */
[----:B0-----:R-:W-:-:S05]  /*f190*/  LOP3.LUT R2, R2, 0x1, RZ, 0xc0, !PT ;  /* 0x0000000102027812 */ /* 0x001fca00078ec0ff */
[----:B------:R-:W-:-:S04]  /*f1a0*/  IMAD R2, R2, 0x28, RZ ;  /* 0x0000002802027824 */ /* 0x000fc800078e02ff */
[----:B------:R-:W-:-:S07]  /*f1b0*/  IMAD R2, R8, 0x50, R2 ;  /* 0x0000005008027824 */ /* 0x000fce00078e0202 */
.L_x_277:
        /* <DEDUP_REMOVED lines=17> */
.L_x_278:
        /* <DEDUP_REMOVED lines=17> */
.L_x_279:
        /* <DEDUP_REMOVED lines=17> */
.L_x_280:
        /* <DEDUP_REMOVED lines=16> */
.L_x_365:
[----:B------:R-:W-:Y:S05]  /*f5f0*/  BSYNC B2 ;  /* 0x0000000000027941 */ /* 0x000fea0003800000 */
.L_x_281:
[----:B------:R-:W1:Y:S02]  /*f600*/  S2R R7, SR_TID.X ;  /* 0x0000000000077919 */ /* 0x000e640000002100 */
[----:B-1----:R-:W-:-:S04]  /*f610*/  LOP3.LUT R7, R7, 0x7f, RZ, 0xc0, !PT ;  /* 0x0000007f07077812 */ /* 0x002fc800078ec0ff */
[----:B------:R-:W-:-:S13]  /*f620*/  ISETP.NE.AND P0, PT, R7, RZ, PT ;  /* 0x000000ff0700720c */ /* 0x000fda0003f05270 */
[----:B0-----:R-:W-:-:S04]  /*f630*/  @!P0 IMAD.MOV.U32 R3, RZ, RZ, 0xa000 ;  /* 0x0000a000ff038424 */ /* 0x001fc800078e00ff */
[----:B------:R0:W-:Y:S01]  /*f640*/  @!P0 SYNCS.ARRIVE.TRANS64 RZ, [R2+URZ+0x38850], R3 ;  /* 0x0388500302ff89a7 */ /* 0x0001e2000800003f */
[----:B------:R-:W-:Y:S05]  /*f650*/  @P1 BRA `(.L_x_283) ;  /* 0x0000000000041947 */ /* 0x000fea0003800000 */
[----:B------:R-:W-:Y:S01]  /*f660*/  BPT.TRAP 0x1 ;  /* 0x000000040000795c */ /* 0x000fe20000300000 */
.L_x_283:
[----:B------:R-:W-:Y:S01]  /*f670*/  LOP3.LUT P0, RZ, R18, 0x2, RZ, 0xc0, !PT ;  /* 0x0000000212ff7812 */ /* 0x000fe2000780c0ff */
[----:B------:R-:W-:-:S12]  /*f680*/  BSSY B2, `(.L_x_284) ;  /* 0x0000003000027945 */ /* 0x000fd80003800000 */
[----:B------:R-:W-:Y:S05]  /*f690*/  @P0 BRA `(.L_x_285) ;  /* 0x0000000000040947 */ /* 0x000fea0003800000 */
[----:B------:R-:W-:Y:S01]  /*f6a0*/  BPT.TRAP 0x1 ;  /* 0x000000040000795c */ /* 0x000fe20000300000 */
.L_x_285:
[----:B------:R-:W-:Y:S05]  /*f6b0*/  BSYNC B2 ;  /* 0x0000000000027941 */ /* 0x000fea0003800000 */
.L_x_284:
        /* <DEDUP_REMOVED lines=19> */
.L_x_286:
        /* <DEDUP_REMOVED lines=16> */
.L_x_287:
        /* <DEDUP_REMOVED lines=16> */
.L_x_288:
        /* <DEDUP_REMOVED lines=16> */
.L_x_289:
        /* <DEDUP_REMOVED lines=12> */
.L_x_270:
[----:B------:R-:W-:Y:S05]  /*fbb0*/  BSYNC B1 ;  /* 0x0000000000017941 */ /* 0x000fea0003800000 */
.L_x_269:
[----:B------:R-:W-:Y:S01]  /*fbc0*/  VIADD R19, R4, 0x1 ;  /* 0x0000000104137836 */ /* 0x000fe20000000000 */
[----:B------:R-:W-:Y:S01]  /*fbd0*/  LOP3.LUT P1, RZ, R18, 0x8, RZ, 0xc0, !PT ;  /* 0x0000000812ff7812 */ /* 0x000fe2000782c0ff */
[----:B------:R-:W-:Y:S03]  /*fbe0*/  BSSY B1, `(.L_x_290) ;  /* 0x00000e5000017945 */ /* 0x000fe60003800000 */
[----:B------:R-:W-:-:S04]  /*fbf0*/  ISETP.NE.AND P0, PT, R19, 0x2, PT ;  /* 0x000000021300780c */ /* 0x000fc80003f05270 */
[----:B------:R-:W-:Y:S02]  /*fc00*/  SEL R2, RZ, 0x1, P0 ;  /* 0x00000001ff027807 */ /* 0x000fe40000000000 */
[----:B------:R-:W-:Y:S02]  /*fc10*/  SEL R19, R19, RZ, P0 ;  /* 0x000000ff13137207 */ /* 0x000fe40000000000 */
[----:B------:R-:W-:-:S05]  /*fc20*/  LOP3.LUT R9, R5, R2, RZ, 0x3c, !PT ;  /* 0x0000000205097212 */ /* 0x000fca00078e3cff */
[----:B------:R1:W-:Y:S01]  /*fc30*/  STL [R1], R9 ;  /* 0x0000000901007387 */ /* 0x0003e20000100800 */
[----:B------:R-:W-:Y:S05]  /*fc40*/  @!P1 BRA `(.L_x_291) ;  /* 0x0000000c00789947 */ /* 0x000fea0003800000 */
[----:B------:R-:W-:Y:S01]  /*fc50*/  LOP3.LUT P1, RZ, R18, 0x4, RZ, 0xc0, !PT ;  /* 0x0000000412ff7812 */ /* 0x000fe2000782c0ff */
[----:B0-----:R-:W-:-:S12]  /*fc60*/  VIADD R8, R0, 0xffffffff ;  /* 0xffffffff00087836 */ /* 0x001fd80000000000 */
        /* <DEDUP_REMOVED lines=22> */
.L_x_292:
[----:B--2---:R-:W-:Y:S01]  /*fdd0*/  LEA R3, R19, UR36, 0x3 ;  /* 0x0000002413037c11 */ /* 0x004fe2000f8e18ff */
[----:B------:R-:W-:Y:S01]  /*fde0*/  BSSY B2, `(.L_x_293) ;  /* 0x0000004000027945 */ /* 0x000fe20003800000 */
[----:B------:R-:W-:-:S04]  /*fdf0*/  SHF.L.U32 R2, R9, 0x1f, RZ ;  /* 0x0000001f09027819 */ /* 0x000fc800000006ff */
[----:B------:R-:W2:Y:S02]  /*fe00*/  SYNCS.PHASECHK.TRANS64.TRYWAIT P0, [R3+URZ+0x38840], R2 ;  /* 0x03884002030075a7 */ /* 0x000ea4000800017f */
[----:B--2---:R-:W-:Y:S05]  /*fe10*/  @!P0 BRA `(.L_x_294) ;  /* 0x0000002800488947 */ /* 0x004fea0003800000 */
.L_x_366:
[----:B------:R-:W-:Y:S05]  /*fe20*/  BSYNC B2 ;  /* 0x0000000000027941 */ /* 0x000fea0003800000 */
.L_x_293:
[----:B0-----:R-:W0:Y:S01]  /*fe30*/  S2R R7, SR_TID.X ;  /* 0x0000000000077919 */ /* 0x001e220000002100 */
[----:B------:R-:W-:Y:S01]  /*fe40*/  UPRMT UR4, UR37, 0x9910, URZ ;  /* 0x0000991025047896 */ /* 0x000fe2000800003f */
[----:B0-----:R-:W-:-:S04]  /*fe50*/  LOP3.LUT R7, R7, 0x7f, RZ, 0xc0, !PT ;  /* 0x0000007f07077812 */ /* 0x001fc800078ec0ff */
[----:B------:R-:W-:-:S13]  /*fe60*/  ISETP.NE.AND P0, PT, R7, RZ, PT ;  /* 0x000000ff0700720c */ /* 0x000fda0003f05270 */
[----:B--2---:R-:W-:-:S04]  /*fe70*/  @!P0 IMAD.MOV.U32 R2, RZ, RZ, 0xa000 ;  /* 0x0000a000ff028424 */ /* 0x004fc800078e00ff */
[----:B------:R0:W-:Y:S02]  /*fe80*/  @!P0 SYNCS.ARRIVE.TRANS64 RZ, [R3+URZ+0x38830], R2 ;  /* 0x0388300203ff89a7 */ /* 0x0001e4000800003f */
[----:B0-----:R-:W-:-:S05]  /*fe90*/  IMAD.U32 R2, RZ, RZ, UR4 ;  /* 0x00000004ff027e24 */ /* 0x001fca000f8e00ff */
[----:B------:R-:W-:-:S13]  /*fea0*/  ISETP.NE.AND P1, PT, R2, 0x2, PT ;  /* 0x000000020200780c */ /* 0x000fda0003f25270 */
[----:B------:R-:W-:Y:S05]  /*feb0*/  @P1 BRA `(.L_x_295) ;  /* 0x0000000000041947 */ /* 0x000fea0003800000 */
[----:B------:R-:W-:Y:S01]  /*fec0*/  BPT.TRAP 0x1 ;  /* 0x000000040000795c */ /* 0x000fe20000300000 */
.L_x_295:
[----:B------:R-:W-:Y:S01]  /*fed0*/  LOP3.LUT P0, RZ, R18, 0x2, RZ, 0xc0, !PT ;  /* 0x0000000212ff7812 */ /* 0x000fe2000780c0ff */
[----:B------:R-:W-:-:S12]  /*fee0*/  BSSY B2, `(.L_x_296) ;  /* 0x0000003000027945 */ /* 0x000fd80003800000 */
[----:B------:R-:W-:Y:S05]  /*fef0*/  @P0 BRA `(.L_x_297) ;  /* 0x0000000000040947 */ /* 0x000fea0003800000 */
[----:B------:R-:W-:Y:S01]  /*ff00*/  BPT.TRAP 0x1 ;  /* 0x000000040000795c */ /* 0x000fe20000300000 */
.L_x_297:
[----:B------:R-:W-:Y:S05]  /*ff10*/  BSYNC B2 ;  /* 0x0000000000027941 */ /* 0x000fea0003800000 */
.L_x_296:
        /* <DEDUP_REMOVED lines=15> */
[----:B-1----:R-:W-:Y:S01]  /*10010*/  VIADD R9, R7, 0x24400 ;  /* 0x0002440007097836 */ /* 0x002fe20000000000 */
[----:B0-----:R-:W-:-:S05]  /*10020*/  LOP3.LUT R2, R2, 0x1, RZ, 0xc0, !PT ;  /* 0x0000000102027812 */ /* 0x001fca00078ec0ff */
[----:B------:R-:W-:-:S04]  /*10030*/  IMAD R2, R2, 0x28, RZ ;  /* 0x0000002802027824 */ /* 0x000fc800078e02ff */
[----:B------:R-:W-:-:S07]  /*10040*/  IMAD R2, R8, 0x50, R2 ;  /* 0x0000005008027824 */ /* 0x000fce00078e0202 */
.L_x_298:
        /* <DEDUP_REMOVED lines=17> */
.L_x_299:
        /* <DEDUP_REMOVED lines=17> */
.L_x_300:
        /* <DEDUP_REMOVED lines=17> */
.L_x_301:
        /* <DEDUP_REMOVED lines=10> */
[----:B------:R-:W-:Y:S01]  /*10420*/  SHF.L.U32 R5, R5, 0x1f, RZ ;  /* 0x0000001f05057819 */ /* 0x000fe200000006ff */
[----:B------:R-:W-:Y:S01]  /*10430*/  BSSY B2, `(.L_x_302) ;  /* 0x0000004000027945 */ /* 0x000fe20003800000 */
[----:B------:R-:W-:-:S04]  /*10440*/  LEA R2, R4, UR36, 0x3 ;  /* 0x0000002404027c11 */ /* 0x000fc8000f8e18ff */
[----:B------:R-:W0:Y:S02]  /*10450*/  SYNCS.PHASECHK.TRANS64.TRYWAIT P0, [R2+URZ+0x38860], R5 ;  /* 0x03886005020075a7 */ /* 0x000e24000800017f */
[----:B0-----:R-:W-:Y:S05]  /*10460*/  @!P0 BRA `(.L_x_303) ;  /* 0x0000002000c88947 */ /* 0x001fea0003800000 */
.L_x_367:
[----:B------:R-:W-:Y:S05]  /*10470*/  BSYNC B2 ;  /* 0x0000000000027941 */ /* 0x000fea0003800000 */
.L_x_302:
[----:B------:R-:W1:Y:S02]  /*10480*/  S2R R3, SR_TID.X ;  /* 0x0000000000037919 */ /* 0x000e640000002100 */
[----:B-1----:R-:W-:-:S04]  /*10490*/  LOP3.LUT R3, R3, 0x7f, RZ, 0xc0, !PT ;  /* 0x0000007f03037812 */ /* 0x002fc800078ec0ff */
[----:B------:R-:W-:-:S13]  /*104a0*/  ISETP.NE.AND P0, PT, R3, RZ, PT ;  /* 0x000000ff0300720c */ /* 0x000fda0003f05270 */
[----:B------:R-:W-:-:S04]  /*104b0*/  @!P0 IMAD.MOV.U32 R3, RZ, RZ, 0xa000 ;  /* 0x0000a000ff038424 */ /* 0x000fc800078e00ff */
[----:B------:R1:W-:Y:S01]  /*104c0*/  @!P0 SYNCS.ARRIVE.TRANS64 RZ, [R2+URZ+0x38850], R3 ;  /* 0x0388500302ff89a7 */ /* 0x0003e2000800003f */
[----:B------:R-:W-:Y:S05]  /*104d0*/  @P1 BRA `(.L_x_304) ;  /* 0x0000000000041947 */ /* 0x000fea0003800000 */
[----:B------:R-:W-:Y:S01]  /*104e0*/  BPT.TRAP 0x1 ;  /* 0x000000040000795c */ /* 0x000fe20000300000 */
.L_x_304:
[----:B------:R-:W-:Y:S01]  /*104f0*/  LOP3.LUT P0, RZ, R18, 0x2, RZ, 0xc0, !PT ;  /* 0x0000000212ff7812 */ /* 0x000fe2000780c0ff */
[----:B------:R-:W-:-:S12]  /*10500*/  BSSY B2, `(.L_x_305) ;  /* 0x0000003000027945 */ /* 0x000fd80003800000 */
[----:B------:R-:W-:Y:S05]  /*10510*/  @P0 BRA `(.L_x_306) ;  /* 0x0000000000040947 */ /* 0x000fea0003800000 */
[----:B------:R-:W-:Y:S01]  /*10520*/  BPT.TRAP 0x1 ;  /* 0x000000040000795c */ /* 0x000fe20000300000 */
.L_x_306:
[----:B------:R-:W-:Y:S05]  /*10530*/  BSYNC B2 ;  /* 0x0000000000027941 */ /* 0x000fea0003800000 */
.L_x_305:
[----:B0-----:R-:W2:Y:S01]  /*10540*/  LDL.LU R5, [R1+0x4] ;  /* 0x0000040001057983 */ /* 0x001ea20000300800 */
[----:B-1----:R-:W0:Y:S01]  /*10550*/  S2R R3, SR_CgaCtaId ;  /* 0x0000000000037919 */ /* 0x002e220000008800 */
        /* <DEDUP_REMOVED lines=17> */
.L_x_307:
        /* <DEDUP_REMOVED lines=16> */
.L_x_308:
        /* <DEDUP_REMOVED lines=16> */
.L_x_309:
        /* <DEDUP_REMOVED lines=16> */
.L_x_310:
        /* <DEDUP_REMOVED lines=12> */
.L_x_291:
[----:B------:R-:W-:Y:S05]  /*10a30*/  BSYNC B1 ;  /* 0x0000000000017941 */ /* 0x000fea0003800000 */
.L_x_290:
[C---:B------:R-:W-:Y:S01]  /*10a40*/  ISETP.GT.AND P0, PT, R0.reuse, 0x1, PT ;  /* 0x000000010000780c */ /* 0x040fe20003f04270 */
[----:B------:R-:W-:-:S12]  /*10a50*/  VIADD R0, R0, 0xfffffffe ;  /* 0xfffffffe00007836 */ /* 0x000fd80000000000 */
[----:B------:R-:W-:Y:S05]  /*10a60*/  @P0 BRA `(.L_x_311) ;  /* 0xffffffe000b00947 */ /* 0x000fea000383ffff */
.L_x_268:
[----:B------:R-:W-:Y:S05]  /*10a70*/  BSYNC B0 ;  /* 0x0000000000007941 */ /* 0x000fea0003800000 */
.L_x_245:
[----:B------:R-:W-:Y:S01]  /*10a80*/  LOP3.LUT P0, RZ, R18, 0x8, RZ, 0xc0, !PT ;  /* 0x0000000812ff7812 */ /* 0x000fe2000780c0ff */
[----:B------:R-:W-:-:S12]  /*10a90*/  BSSY B0, `(.L_x_312) ;  /* 0x0000065000007945 */ /* 0x000fd80003800000 */
[----:B------:R-:W-:Y:S05]  /*10aa0*/  @!P0 BRA `(.L_x_313) ;  /* 0x00000004008c8947 */ /* 0x000fea0003800000 */
[----:B---3--:R-:W3:Y:S01]  /*10ab0*/  LDL R2, [R1] ;  /* 0x0000000001027983 */ /* 0x008ee20000100800 */
[----:B------:R-:W-:Y:S01]  /*10ac0*/  LEA R0, R19, UR36, 0x3 ;  /* 0x0000002413007c11 */ /* 0x000fe2000f8e18ff */
[----:B------:R-:W-:Y:S01]  /*10ad0*/  BSSY B1, `(.L_x_314) ;  /* 0x0000004000017945 */ /* 0x000fe20003800000 */
[----:B---3--:R-:W-:-:S04]  /*10ae0*/  SHF.L.U32 R2, R2, 0x1f, RZ ;  /* 0x0000001f02027819 */ /* 0x008fc800000006ff */
[----:B------:R-:W3:Y:S02]  /*10af0*/  SYNCS.PHASECHK.TRANS64.TRYWAIT P0, [R0+URZ+0x38860], R2 ;  /* 0x03886002000075a7 */ /* 0x000ee4000800017f */
[----:B---3--:R-:W-:Y:S05]  /*10b00*/  @!P0 BRA `(.L_x_315) ;  /* 0x0000001c00348947 */ /* 0x008fea0003800000 */
.L_x_368:
[----:B------:R-:W-:Y:S05]  /*10b10*/  BSYNC B1 ;  /* 0x0000000000017941 */ /* 0x000fea0003800000 */
.L_x_314:
[----:B0-2---:R-:W0:Y:S01]  /*10b20*/  S2R R3, SR_TID.X ;  /* 0x0000000000037919 */ /* 0x005e220000002100 */
        /* <DEDUP_REMOVED lines=9> */
.L_x_316:
[----:B------:R-:W-:Y:S01]  /*10bc0*/  LOP3.LUT P0, RZ, R18, 0x2, RZ, 0xc0, !PT ;  /* 0x0000000212ff7812 */ /* 0x000fe2000780c0ff */
[----:B------:R-:W-:-:S12]  /*10bd0*/  BSSY B1, `(.L_x_317) ;  /* 0x0000003000017945 */ /* 0x000fd80003800000 */
[----:B------:R-:W-:Y:S05]  /*10be0*/  @P0 BRA `(.L_x_318) ;  /* 0x0000000000040947 */ /* 0x000fea0003800000 */
[----:B------:R-:W-:Y:S01]  /*10bf0*/  BPT.TRAP 0x1 ;  /* 0x000000040000795c */ /* 0x000fe20000300000 */
.L_x_318:
[----:B------:R-:W-:Y:S05]  /*10c00*/  BSYNC B1 ;  /* 0x0000000000017941 */ /* 0x000fea0003800000 */
.L_x_317:
[----:B------:R-:W2:Y:S01]  /*10c10*/  LDL R3, [R1+0x4] ;  /* 0x0000040001037983 */ /* 0x000ea20000100800 */
[----:B------:R-:W0:Y:S01]  /*10c20*/  S2R R2, SR_CgaCtaId ;  /* 0x0000000000027919 */ /* 0x000e220000008800 */
[----:B------:R-:W3:Y:S01]  /*10c30*/  S2R R4, SR_CgaCtaId ;  /* 0x0000000000047919 */ /* 0x000ee20000008800 */
[----:B------:R-:W-:Y:S01]  /*10c40*/  UIADD3 UR4, UP0, UR38, 0x470, URZ ;  /* 0x0000047026047890 */ /* 0x000fe2000ff1e03f */
[----:B------:R-:W-:Y:S01]  /*10c50*/  PLOP3.LUT P0, PT, PT, PT, PT, 0x80, 0x0 ;  /* 0x000000000000781c */ /* 0x000fe20003f0f070 */
[----:B------:R-:W-:Y:S01]  /*10c60*/  VIADD R0, R0, 0x38850 ;  /* 0x0003885000007836 */ /* 0x000fe20000000000 */
[----:B------:R-:W-:Y:S01]  /*10c70*/  UMOV UR6, 0x30000 ;  /* 0x0003000000067882 */ /* 0x000fe20000000000 */
[----:B------:R-:W-:Y:S01]  /*10c80*/  UIADD3.X UR5, URZ, UR39, URZ, UP0, !UPT ;  /* 0x000000273f057290 */ /* 0x000fe200087fe43f */
[----:B0-----:R-:W-:Y:S02]  /*10c90*/  LOP3.LUT R2, R2, 0x1, RZ, 0xc0, !PT ;  /* 0x0000000102027812 */ /* 0x001fe400078ec0ff */
[----:B---3--:R-:W-:-:S03]  /*10ca0*/  LOP3.LUT R4, R4, 0x1, RZ, 0xc0, !PT ;  /* 0x0000000104047812 */ /* 0x008fc600078ec0ff */
[----:B------:R-:W-:-:S04]  /*10cb0*/  IMAD R2, R2, 0xa00, RZ ;  /* 0x00000a0002027824 */ /* 0x000fc800078e02ff */
[----:B------:R-:W-:Y:S02]  /*10cc0*/  IMAD R2, R19, 0x5000, R2 ;  /* 0x0000500013027824 */ /* 0x000fe400078e0202 */
[----:B------:R-:W-:-:S03]  /*10cd0*/  IMAD R4, R4, 0x28, RZ ;  /* 0x0000002804047824 */ /* 0x000fc600078e02ff */
[----:B------:R-:W-:Y:S01]  /*10ce0*/  LEA R2, R2, UR36, 0x1 ;  /* 0x0000002402027c11 */ /* 0x000fe2000f8e08ff */
[----:B------:R-:W-:Y:S01]  /*10cf0*/  UMOV UR14, 0x0 ;  /* 0x00000000000e7882 */ /* 0x000fe20000000000 */
[----:B------:R-:W-:Y:S01]  /*10d00*/  UMOV UR15, 0x14f00000 ;  /* 0x14f00000000f7882 */ /* 0x000fe20000000000 */
[----:B------:R-:W-:Y:S01]  /*10d10*/  UMOV UR10, URZ ;  /* 0x0000003f000a7c82 */ /* 0x000fe20008000000 */
[----:B--2---:R-:W-:Y:S02]  /*10d20*/  IMAD R3, R3, 0x50, R4 ;  /* 0x0000005003037824 */ /* 0x004fe400078e0204 */
[----:B------:R-:W-:-:S07]  /*10d30*/  VIADD R4, R2, 0x400 ;  /* 0x0000040002047836 */ /* 0x000fce0000000000 */
.L_x_319:
        /* <DEDUP_REMOVED lines=10> */
[----:B------:R-:W-:Y:S01]  /*10de0*/  PLOP3.LUT P0, PT, PT, PT, PT, 0x80, 0x0 ;  /* 0x000000000000781c */ /* 0x000fe20003f0f070 */
[----:B------:R-:W-:Y:S01]  /*10df0*/  VIADD R4, R2, 0x2c00 ;  /* 0x00002c0002047836 */ /* 0x000fe20000000000 */
[----:B------:R-:W-:Y:S01]  /*10e00*/  UMOV UR6, 0x30000 ;  /* 0x0003000000067882 */ /* 0x000fe20000000000 */
[----:B------:R-:W-:Y:S01]  /*10e10*/  UMOV UR14, 0x0 ;  /* 0x00000000000e7882 */ /* 0x000fe20000000000 */
[----:B------:R-:W-:Y:S01]  /*10e20*/  UMOV UR15, 0x14f00000 ;  /* 0x14f00000000f7882 */ /* 0x000fe20000000000 */
[----:B------:R-:W-:-:S08]  /*10e30*/  UMOV UR10, 0x40 ;  /* 0x00000040000a7882 */ /* 0x000fd00000000000 */
.L_x_320:
        /* <DEDUP_REMOVED lines=16> */
.L_x_321:
        /* <DEDUP_REMOVED lines=16> */
.L_x_322:
        /* <DEDUP_REMOVED lines=9> */
[----:B----4-:R-:W-:Y:S05]  /*110d0*/  @P0 BRA.U.ANY `(.L_x_322) ;  /* 0xfffffffd00d80947 */ /* 0x010fea000393ffff */
.L_x_313:
[----:B------:R-:W-:Y:S05]  /*110e0*/  BSYNC B0 ;  /* 0x0000000000007941 */ /* 0x000fea0003800000 */
.L_x_312:
[----:B0-----:R-:W4:Y:S01]  /*110f0*/  LDL.LU R6, [R1+0x24] ;  /* 0x0000240001067983 */ /* 0x001f220000300800 */
[----:B------:R-:W-:Y:S01]  /*11100*/  VIADD R19, R19, 0x1 ;  /* 0x0000000113137836 */ /* 0x000fe20000000000 */
[----:B------:R-:W-:Y:S02]  /*11110*/  ULDC UR4, c[0x0][0xc34] ;  /* 0x00030d0000047ab9 */ /* 0x000fe40000000800 */
[----:B-1----:R-:W5:Y:S04]  /*11120*/  LDL.LU R5, [R1] ;  /* 0x0000000001057983 */ /* 0x002f680000300800 */
[----:B------:R-:W2:Y:S01]  /*11130*/  LDL.LU R4, [R1+0x2c] ;  /* 0x00002c0001047983 */ /* 0x000ea20000300800 */
[----:B------:R-:W-:-:S04]  /*11140*/  ISETP.NE.AND P0, PT, R19, 0x2, PT ;  /* 0x000000021300780c */ /* 0x000fc80003f05270 */
[----:B---3--:R-:W-:Y:S02]  /*11150*/  SEL R0, RZ, 0x1, P0 ;  /* 0x00000001ff007807 */ /* 0x008fe40000000000 */
[----:B------:R-:W-:Y:S01]  /*11160*/  SEL R19, R19, RZ, P0 ;  /* 0x000000ff13137207 */ /* 0x000fe20000000000 */
[----:B----4-:R-:W-:Y:S01]  /*11170*/  VIADD R6, R6, UR40 ;  /* 0x0000002806067c36 */ /* 0x010fe20008000000 */
[----:B-----5:R-:W-:-:S04]  /*11180*/  LOP3.LUT R5, R5, R0, RZ, 0x3c, !PT ;  /* 0x0000000005057212 */ /* 0x020fc800078e3cff */
[----:B------:R0:W-:Y:S01]  /*11190*/  STL [R1+0x24], R6 ;  /* 0x0000240601007387 */ /* 0x0001e20000100800 */
[----:B------:R-:W-:Y:S01]  /*111a0*/  ISETP.GE.AND P1, PT, R6, UR4, PT ;  /* 0x0000000406007c0c */ /* 0x000fe2000bf26270 */
[----:B--2---:R-:W-:-:S05]  /*111b0*/  VIADD R4, R4, 0x1 ;  /* 0x0000000104047836 */ /* 0x004fca0000000000 */
[----:B------:R0:W-:Y:S04]  /*111c0*/  STL [R1+0x2c], R4 ;  /* 0x00002c0401007387 */ /* 0x0001e80000100800 */
[----:B------:R0:W-:Y:S03]  /*111d0*/  STL [R1], R5 ;  /* 0x0000000501007387 */ /* 0x0001e60000100800 */
[----:B------:R-:W-:Y:S05]  /*111e0*/  @!P1 BRA `(.L_x_323) ;  /* 0xffffffb000349947 */ /* 0x000fea000383ffff */
[----:B------:R-:W-:-:S07]  /*111f0*/  LOP3.LUT R2, R4, 0x1, RZ, 0xc, !PT ;  /* 0x0000000104027812 */ /* 0x000fce00078e0cff */
.L_x_228:
[----:B0-----:R-:W0:Y:S01]  /*11200*/  S2R R3, SR_CgaCtaId ;  /* 0x0000000000037919 */ /* 0x001e220000008800 */
[----:B------:R-:W-:Y:S01]  /*11210*/  MOV R0, 0x400 ;  /* 0x0000040000007802 */ /* 0x000fe20000000f00 */
[----:B------:R-:W-:Y:S03]  /*11220*/  BSSY B0, `(.L_x_324) ;  /* 0x0000005000007945 */ /* 0x000fe60003800000 */
[----:B0-----:R-:W-:Y:S02]  /*11230*/  LEA R0, R3, R0, 0x18 ;  /* 0x0000000003007211 */ /* 0x001fe400078ec0ff */
[----:B------:R-:W-:-:S04]  /*11240*/  SHF.L.U32 R3, R2, 0x1f, RZ ;  /* 0x0000001f02037819 */ /* 0x000fc800000006ff */
[----:B------:R-:W0:Y:S02]  /*11250*/  SYNCS.PHASECHK.TRANS64.TRYWAIT P0, [R0+URZ+0x38820], R3 ;  /* 0x03882003000075a7 */ /* 0x000e24000800017f */
[----:B0-----:R-:W-:Y:S05]  /*11260*/  @!P0 BRA `(.L_x_325) ;  /* 0x0000001400708947 */ /* 0x001fea0003800000 */
.L_x_369:
[----:B------:R-:W-:Y:S05]  /*11270*/  BSYNC B0 ;  /* 0x0000000000007941 */ /* 0x000fea0003800000 */
.L_x_324:
[----:B------:R-:W-:-:S03]  /*11280*/  UMOV UR4, 0xffffffff ;  /* 0xffffffff00047882 */ /* 0x000fc60000000000 */
[----:B------:R-:W-:Y:S05]  /*11290*/  BRA.DIV UR4, `(.L_x_326) ;  /* 0x0000001604787947 */ /* 0x000fea000b800000 */
[----:B------:R-:W1:Y:S02]  /*112a0*/  S2R R2, SR_TID.X ;  /* 0x0000000000027919 */ /* 0x000e640000002100 */
[----:B-1----:R-:W-:-:S04]  /*112b0*/  SHF.R.U32.HI R2, RZ, 0x5, R2 ;  /* 0x00000005ff027819 */ /* 0x002fc80000011602 */
[----:B------:R-:W-:-:S05]  /*112c0*/  LOP3.LUT R2, R2, 0x3, RZ, 0xc0, !PT ;  /* 0x0000000302027812 */ /* 0x000fca00078ec0ff */
[----:B------:R1:W2:Y:S02]  /*112d0*/  SHFL.IDX PT, R14, R2, RZ, 0x1f ;  /* 0x00001fff020e7589 */ /* 0x0002a400000e0000 */
.L_x_372:
[----:B--2---:R-:W-:Y:S01]  /*112e0*/  ISETP.NE.AND P0, PT, R14, RZ, PT ;  /* 0x000000ff0e00720c */ /* 0x004fe20003f05270 */
[----:B------:R-:W-:-:S12]  /*112f0*/  BSSY B0, `(.L_x_327) ;  /* 0x0000027000007945 */ /* 0x000fd80003800000 */
[----:B------:R-:W-:Y:S05]  /*11300*/  @P0 BRA `(.L_x_328) ;  /* 0x0000000000940947 */ /* 0x000fea0003800000 */
[----:B------:R-:W-:-:S03]  /*11310*/  UMOV UR4, 0xffffffff ;  /* 0xffffffff00047882 */ /* 0x000fc60000000000 */
[----:B------:R-:W-:Y:S05]  /*11320*/  BRA.DIV UR4, `(.L_x_329) ;  /* 0x0000001604887947 */ /* 0x000fea000b800000 */
[----:B------:R-:W-:-:S13]  /*11330*/  ELECT P6, URZ, PT ;  /* 0x00000000003f782f */ /* 0x000fda00038c0000 */
.L_x_375:
        /* <DEDUP_REMOVED lines=8> */
.L_x_330:
[----:B------:R-:W2:Y:S01]  /*113c0*/  LDL.LU R7, [R1] ;  /* 0x0000000001077983 */ /* 0x000ea20000300800 */
[----:B------:R-:W-:Y:S02]  /*113d0*/  VIADD R2, R0, 0x38840 ;  /* 0x0003884000027836 */ /* 0x000fe40000000000 */
[C---:B0-----:R-:W-:Y:S02]  /*113e0*/  VIADD R3, R19.reuse, 0x1 ;  /* 0x0000000113037836 */ /* 0x041fe40000000000 */
[----:B------:R-:W-:-:S03]  /*113f0*/  IMAD R6, R19, 0x8, R2 ;  /* 0x0000000813067824 */ /* 0x000fc600078e0202 */
[----:B------:R-:W-:-:S04]  /*11400*/  ISETP.NE.AND P1, PT, R3, 0x2, PT ;  /* 0x000000020300780c */ /* 0x000fc80003f25270 */
[----:B------:R-:W-:Y:S02]  /*11410*/  SEL R4, RZ, 0x1, P1 ;  /* 0x00000001ff047807 */ /* 0x000fe40000800000 */
[----:B------:R-:W-:Y:S02]  /*11420*/  SEL R3, R3, RZ, P1 ;  /* 0x000000ff03037207 */ /* 0x000fe40000800000 */
[C---:B--2---:R-:W-:Y:S02]  /*11430*/  SHF.L.U32 R5, R7.reuse, 0x1f, RZ ;  /* 0x0000001f07057819 */ /* 0x044fe400000006ff */
[----:B------:R-:W-:Y:S01]  /*11440*/  LOP3.LUT R4, R7, R4, RZ, 0x3c, !PT ;  /* 0x0000000407047212 */ /* 0x000fe200078e3cff */
[----:B------:R-:W-:Y:S01]  /*11450*/  IMAD R7, R3, 0x8, R2 ;  /* 0x0000000803077824 */ /* 0x000fe200078e0202 */
[----:B------:R-:W0:Y:S02]  /*11460*/  SYNCS.PHASECHK.TRANS64.TRYWAIT P0, [R6+URZ], R5 ;  /* 0x00000005060075a7 */ /* 0x000e24000800017f */
[----:B------:R-:W-:Y:S01]  /*11470*/  SHF.L.U32 R2, R4, 0x1f, RZ ;  /* 0x0000001f04027819 */ /* 0x000fe200000006ff */
[----:B0-----:R-:W-:Y:S06]  /*11480*/  @!P0 BRA `(.L_x_331) ;  /* 0x0000001400508947 */ /* 0x001fec0003800000 */
.L_x_376:
[----:B------:R-:W1:Y:S02]  /*11490*/  SYNCS.PHASECHK.TRANS64.TRYWAIT P0, [R7+URZ], R2 ;  /* 0x00000002070075a7 */ /* 0x000e64000800017f */
[----:B-1----:R-:W-:Y:S05]  /*114a0*/  @!P0 BRA `(.L_x_332) ;  /* 0x00000014005c8947 */ /* 0x002fea0003800000 */
.L_x_377:
[----:B------:R-:W-:Y:S05]  /*114b0*/  @!P2 BRA `(.L_x_333) ;  /* 0x000000000004a947 */ /* 0x000fea0003800000 */
[----:B------:R-:W-:Y:S01]  /*114c0*/  BPT.TRAP 0x1 ;  /* 0x000000040000795c */ /* 0x000fe20000300000 */
.L_x_333:
[----:B------:R-:W-:-:S04]  /*114d0*/  VIADD R0, R0, 0x38860 ;  /* 0x0003886000007836 */ /* 0x000fc80000000000 */
[----:B------:R-:W-:-:S04]  /*114e0*/  IMAD R4, R19, 0x8, R0 ;  /* 0x0000000813047824 */ /* 0x000fc800078e0200 */
[----:B------:R-:W2:Y:S02]  /*114f0*/  SYNCS.PHASECHK.TRANS64.TRYWAIT P0, [R4+URZ], R5 ;  /* 0x00000005040075a7 */ /* 0x000ea4000800017f */
[----:B--2---:R-:W-:Y:S05]  /*11500*/  @!P0 BRA `(.L_x_334) ;  /* 0x0000001400588947 */ /* 0x004fea0003800000 */
.L_x_378:
[----:B------:R-:W-:-:S07]  /*11510*/  IMAD R3, R3, 0x8, R0 ;  /* 0x0000000803037824 */ /* 0x000fce00078e0200 */
.L_x_335:
[----:B---3--:R3:W4:Y:S02]  /*11520*/  SYNCS.PHASECHK.TRANS64.TRYWAIT P0, [R3+URZ], R2 ;  /* 0x00000002030075a7 */ /* 0x008724000800017f */
[----:B----4-:R-:W-:Y:S05]  /*11530*/  @!P0 NANOSLEEP.SYNCS 0x989680 ;  /* 0x009896800000895d */ /* 0x010fea0003900000 */
[----:B------:R-:W4:Y:S02]  /*11540*/  @!P0 SYNCS.PHASECHK.TRANS64 P0, [R3+URZ], R2 ;  /* 0x00000002030085a7 */ /* 0x000f24000800007f */
[----:B----4-:R-:W-:Y:S05]  /*11550*/  @!P0 BRA `(.L_x_335) ;  /* 0xfffffffc00f08947 */ /* 0x010fea000383ffff */
.L_x_328:
[----:B------:R-:W-:Y:S05]  /*11560*/  BSYNC B0 ;  /* 0x0000000000007941 */ /* 0x000fea0003800000 */
.L_x_327:
[----:B------:R-:W-:Y:S05]  /*11570*/  EXIT ;  /* 0x000000000000794d */ /* 0x000fea0003800000 */
.L_x_196:
[----:B0-----:R-:W-:-:S04]  /*11580*/  IMAD.U32 R3, RZ, RZ, UR36 ;  /* 0x00000024ff037e24 */ /* 0x001fc8000f8e00ff */
[----:B------:R0:W1:Y:S03]  /*11590*/  SYNCS.PHASECHK.TRANS64.TRYWAIT P1, [R3+URZ+0x38800], R0 ;  /* 0x03880000030075a7 */ /* 0x000066000802017f */
[----:B-1----:R-:W-:Y:S05]  /*115a0*/  @!P1 NANOSLEEP.SYNCS 0x989680 ;  /* 0x009896800000995d */ /* 0x002fea0003900000 */
[----:B------:R-:W1:Y:S02]  /*115b0*/  @!P1 SYNCS.PHASECHK.TRANS64 P1, [R3+URZ+0x38800], R0 ;  /* 0x03880000030095a7 */ /* 0x000e64000802007f */
[----:B-1----:R-:W-:Y:S05]  /*115c0*/  @!P1 BRA `(.L_x_196) ;  /* 0xfffffffc00ec9947 */ /* 0x002fea000383ffff */
[----:B------:R-:W-:Y:S05]  /*115d0*/  BRA `(.L_x_336) ;  /* 0xffffff0000647947 */ /* 0x000fea000383ffff */
.L_x_200:
[----:B-1----:R1:W2:Y:S02]  /*115e0*/  SYNCS.PHASECHK.TRANS64.TRYWAIT P1, [R0+URZ+0x38830], R3 ;  /* 0x03883003000075a7 */ /* 0x0022a4000802017f */
[----:B--2---:R-:W-:Y:S05]  /*115f0*/  @!P1 NANOSLEEP.SYNCS 0x989680 ;  /* 0x009896800000995d */ /* 0x004fea0003900000 */
[----:B------:R-:W2:Y:S02]  /*11600*/  @!P1 SYNCS.PHASECHK.TRANS64 P1, [R0+URZ+0x38830], R3 ;  /* 0x03883003000095a7 */ /* 0x000ea4000802007f */
[----:B--2---:R-:W-:Y:S05]  /*11610*/  @!P1 BRA `(.L_x_200) ;  /* 0xfffffffc00f09947 */ /* 0x004fea000383ffff */
[----:B------:R-:W-:Y:S05]  /*11620*/  BRA `(.L_x_199) ;  /* 0xffffff0000847947 */ /* 0x000fea000383ffff */
.L_x_206:
[----:B------:R-:W-:-:S13]  /*11630*/  R2UR UR4, R233 ;  /* 0x00000000e90472ca */ /* 0x000fda00000e0000 */
[----:B-1----:R-:W-:-:S04]  /*11640*/  IMAD.U32 R152, RZ, RZ, UR4 ;  /* 0x00000004ff987e24 */ /* 0x002fc8000f8e00ff */
[----:B------:R1:W2:Y:S03]  /*11650*/  SYNCS.PHASECHK.TRANS64.TRYWAIT P1, [R152+URZ+0x38830], R3 ;  /* 0x03883003980075a7 */ /* 0x0002a6000802017f */
[----:B--2---:R-:W-:Y:S05]  /*11660*/  @!P1 NANOSLEEP.SYNCS 0x989680 ;  /* 0x009896800000995d */ /* 0x004fea0003900000 */
[----:B------:R-:W2:Y:S02]  /*11670*/  @!P1 SYNCS.PHASECHK.TRANS64 P1, [R152+URZ+0x38830], R3 ;  /* 0x03883003980095a7 */ /* 0x000ea4000802007f */
[----:B--2---:R-:W-:Y:S05]  /*11680*/  @!P1 BRA `(.L_x_206) ;  /* 0xfffffffc00e89947 */ /* 0x004fea000383ffff */
[----:B------:R-:W-:Y:S05]  /*11690*/  BRA `(.L_x_205) ;  /* 0xffffff3800f47947 */ /* 0x000fea000383ffff */
.L_x_210:
[----:B0-----:R-:W-:-:S04]  /*116a0*/  IMAD.U32 R3, RZ, RZ, UR4 ;  /* 0x00000004ff037e24 */ /* 0x001fc8000f8e00ff */
[----:B------:R0:W2:Y:S03]  /*116b0*/  SYNCS.PHASECHK.TRANS64.TRYWAIT P1, [R3+URZ+0x38850], R0 ;  /* 0x03885000030075a7 */ /* 0x0000a6000802017f */
[----:B--2---:R-:W-:Y:S05]  /*116c0*/  @!P1 NANOSLEEP.SYNCS 0x989680 ;  /* 0x009896800000995d */ /* 0x004fea0003900000 */
[----:B------:R-:W2:Y:S02]  /*116d0*/  @!P1 SYNCS.PHASECHK.TRANS64 P1, [R3+URZ+0x38850], R0 ;  /* 0x03885000030095a7 */ /* 0x000ea4000802007f */
[----:B--2---:R-:W-:Y:S05]  /*116e0*/  @!P1 BRA `(.L_x_210) ;  /* 0xfffffffc00ec9947 */ /* 0x004fea000383ffff */
[----:B------:R-:W-:Y:S05]  /*116f0*/  BRA `(.L_x_209) ;  /* 0xffffff6400147947 */ /* 0x000fea000383ffff */
.L_x_217:
[----:B-1----:R-:W-:-:S04]  /*11700*/  IMAD.U32 R7, RZ, RZ, UR9 ;  /* 0x00000009ff077e24 */ /* 0x002fc8000f8e00ff */
[----:B------:R1:W2:Y:S03]  /*11710*/  SYNCS.PHASECHK.TRANS64.TRYWAIT P1, [R7+URZ+0x38850], R0 ;  /* 0x03885000070075a7 */ /* 0x0002a6000802017f */
[----:B--2---:R-:W-:Y:S05]  /*11720*/  @!P1 NANOSLEEP.SYNCS 0x989680 ;  /* 0x009896800000995d */ /* 0x004fea0003900000 */
[----:B------:R-:W2:Y:S02]  /*11730*/  @!P1 SYNCS.PHASECHK.TRANS64 P1, [R7+URZ+0x38850], R0 ;  /* 0x03885000070095a7 */ /* 0x000ea4000802007f */
[----:B--2---:R-:W-:Y:S05]  /*11740*/  @!P1 BRA `(.L_x_217) ;  /* 0xfffffffc00ec9947 */ /* 0x004fea000383ffff */
[----:B------:R-:W-:Y:S05]  /*11750*/  BRA `(.L_x_216) ;  /* 0xffffff7c00407947 */ /* 0x000fea000383ffff */
.L_x_232:
[----:B------:R-:W0:Y:S01]  /*11760*/  S2R R5, SR_TID.X ;  /* 0x0000000000057919 */ /* 0x000e220000002100 */
[----:B------:R-:W-:Y:S01]  /*11770*/  BSSY B0, `(.L_x_337) ;  /* 0x000000a000007945 */ /* 0x000fe20003800000 */
[----:B------:R-:W-:Y:S02]  /*11780*/  IMAD.MOV.U32 R12, RZ, RZ, RZ ;  /* 0x000000ffff0c7224 */ /* 0x000fe400078e00ff */
[----:B------:R-:W-:Y:S02]  /*11790*/  IMAD.MOV.U32 R11, RZ, RZ, 0x1f ;  /* 0x0000001fff0b7424 */ /* 0x000fe400078e00ff */
[----:B------:R-:W-:Y:S01]  /*117a0*/  IMAD.MOV.U32 R15, RZ, RZ, -0x1 ;  /* 0xffffffffff0f7424 */ /* 0x000fe200078e00ff */
[----:B0-----:R-:W-:-:S04]  /*117b0*/  SHF.R.U32.HI R5, RZ, 0x5, R5 ;  /* 0x00000005ff057819 */ /* 0x001fc80000011605 */
[----:B------:R-:W-:-:S05]  /*117c0*/  LOP3.LUT R5, R5, 0x3, RZ, 0xc0, !PT ;  /* 0x0000000305057812 */ /* 0x000fca00078ec0ff */
[----:B------:R-:W-:-:S07]  /*117d0*/  IMAD.MOV.U32 R13, RZ, RZ, R5 ;  /* 0x000000ffff0d7224 */ /* 0x000fce00078e0005 */
[----:B-1----:R-:W-:Y:S05]  /*117e0*/  WARPSYNC.COLLECTIVE R15, `(.L_x_338) ;  /* 0x000000000f087348 */ /* 0x002fea0003c00000 */
[----:B------:R0:W2:Y:S02]  /*117f0*/  SHFL.IDX P6, R14, R13, R12, R11 ;  /* 0x0000000c0d0e7389 */ /* 0x0000a400000c000b */
[----:B012---:R-:W-:Y:S01]  /*11800*/  ENDCOLLECTIVE ;  /* 0x000000000000791b */ /* 0x007fe20003800000 */
.L_x_338:
[----:B------:R-:W-:Y:S05]  /*11810*/  BSYNC B0 ;  /* 0x0000000000007941 */ /* 0x000fea0003800000 */
.L_x_337:
[----:B------:R-:W-:Y:S05]  /*11820*/  BRA `(.L_x_339) ;  /* 0xffffffb0006c7947 */ /* 0x000fea000383ffff */
.L_x_234:
[----:B------:R-:W-:Y:S01]  /*11830*/  BSSY B0, `(.L_x_340) ;  /* 0x0000006000007945 */ /* 0x000fe20003800000 */
[----:B------:R-:W-:-:S07]  /*11840*/  IMAD.MOV.U32 R15, RZ, RZ, -0x1 ;  /* 0xffffffffff0f7424 */ /* 0x000fce00078e00ff */
[----:B01----:R-:W-:Y:S05]  /*11850*/  WARPSYNC.COLLECTIVE R15, `(.L_x_341) ;  /* 0x000000000f0c7348 */ /* 0x003fea0003c00000 */
[----:B------:R-:W-:Y:S02]  /*11860*/  ELECT P6, UR62, PT ;  /* 0x00000000003e782f */ /* 0x000fe400038c0000 */
[----:B------:R-:W-:Y:S01]  /*11870*/  MOV R14, UR62 ;  /* 0x0000003e000e7c02 */ /* 0x000fe20008000f00 */
[----:B01----:R-:W-:Y:S10]  /*11880*/  ENDCOLLECTIVE ;  /* 0x000000000000791b */ /* 0x003ff40003800000 */
.L_x_341:
[----:B------:R-:W-:Y:S05]  /*11890*/  BSYNC B0 ;  /* 0x0000000000007941 */ /* 0x000fea0003800000 */
.L_x_340:
[----:B------:R-:W-:Y:S05]  /*118a0*/  BRA `(.L_x_342) ;  /* 0xffffffb0006c7947 */ /* 0x000fea000383ffff */
.L_x_236:
[----:B---3--:R3:W4:Y:S02]  /*118b0*/  SYNCS.PHASECHK.TRANS64.TRYWAIT P0, [R2+URZ+0x38840], R3 ;  /* 0x03884003020075a7 */ /* 0x008724000800017f */
[----:B----4-:R-:W-:Y:S05]  /*118c0*/  @!P0 NANOSLEEP.SYNCS 0x989680 ;  /* 0x009896800000895d */ /* 0x010fea0003900000 */
[----:B------:R-:W4:Y:S02]  /*118d0*/  @!P0 SYNCS.PHASECHK.TRANS64 P0, [R2+URZ+0x38840], R3 ;  /* 0x03884003020085a7 */ /* 0x000f24000800007f */
[----:B----4-:R-:W-:Y:S05]  /*118e0*/  @!P0 BRA `(.L_x_236) ;  /* 0xfffffffc00f08947 */ /* 0x010fea000383ffff */
[----:B------:R-:W-:Y:S05]  /*118f0*/  BRA `(.L_x_343) ;  /* 0xffffffb000c47947 */ /* 0x000fea000383ffff */
.L_x_240:
[----:B------:R0:W5:Y:S01]  /*11900*/  LDL R10, [R1+0x10] ;  /* 0x00001000010a7983 */ /* 0x0001620000100800 */
[----:B------:R-:W-:Y:S02]  /*11910*/  IMAD.MOV.U32 R13, RZ, RZ, R3 ;  /* 0x000000ffff0d7224 */ /* 0x000fe400078e0003 */
[----:B------:R-:W-:Y:S01]  /*11920*/  IMAD.MOV.U32 R12, RZ, RZ, RZ ;  /* 0x000000ffff0c7224 */ /* 0x000fe200078e00ff */
[----:B------:R-:W1:Y:S01]  /*11930*/  S2R R7, SR_TID.X ;  /* 0x0000000000077919 */ /* 0x000e620000002100 */
[----:B------:R-:W-:Y:S02]  /*11940*/  IMAD.MOV.U32 R11, RZ, RZ, 0x181f ;  /* 0x0000181fff0b7424 */ /* 0x000fe400078e00ff */
[----:B------:R-:W-:-:S07]  /*11950*/  IMAD.MOV.U32 R15, RZ, RZ, -0x1 ;  /* 0xffffffffff0f7424 */ /* 0x000fce00078e00ff */
[----:B01---5:R-:W-:Y:S05]  /*11960*/  WARPSYNC.COLLECTIVE R15, `(.L_x_344) ;  /* 0x000000000f087348 */ /* 0x023fea0003c00000 */
[----:B------:R2:W3:Y:S02]  /*11970*/  SHFL.IDX P6, R14, R13, R12, R11 ;  /* 0x0000000c0d0e7389 */ /* 0x0004e400000c000b */
[----:B0123-5:R-:W-:Y:S01]  /*11980*/  ENDCOLLECTIVE ;  /* 0x000000000000791b */ /* 0x02ffe20003800000 */
.L_x_344:
[----:B------:R-:W-:Y:S02]  /*11990*/  IMAD.MOV.U32 R13, RZ, RZ, R4 ;  /* 0x000000ffff0d7224 */ /* 0x000fe400078e0004 */
[----:B------:R-:W-:Y:S01]  /*119a0*/  IMAD.MOV.U32 R6, RZ, RZ, R14 ;  /* 0x000000ffff067224 */ /* 0x000fe200078e000e */
[----:B------:R-:W-:-:S07]  /*119b0*/  LOP3.LUT R7, R7, 0x7f, RZ, 0xc0, !PT ;  /* 0x0000007f07077812 */ /* 0x000fce00078ec0ff */
[----:B------:R-:W-:Y:S05]  /*119c0*/  WARPSYNC.COLLECTIVE R15, `(.L_x_345) ;  /* 0x000000000f087348 */ /* 0x000fea0003c00000 */
[----:B------:R0:W1:Y:S02]  /*119d0*/  SHFL.IDX P6, R14, R13, R12, R11 ;  /* 0x0000000c0d0e7389 */ /* 0x00006400000c000b */
[----:B01----:R-:W-:Y:S01]  /*119e0*/  ENDCOLLECTIVE ;  /* 0x000000000000791b */ /* 0x003fe20003800000 */
.L_x_345:
[----:B------:R-:W-:Y:S01]  /*119f0*/  ULDC UR4, c[0x0][0x288] ;  /* 0x0000a20000047ab9 */ /* 0x000fe20000000800 */
[----:B------:R-:W-:Y:S01]  /*11a00*/  ULDC.64 UR6, c[0x0][0x208] ;  /* 0x0000820000067ab9 */ /* 0x000fe20000000a00 */
[----:B------:R-:W-:Y:S01]  /*11a10*/  SHF.R.U32.HI R0, RZ, 0x3, R7 ;  /* 0x00000003ff007819 */ /* 0x000fe20000011607 */
[----:B------:R-:W-:-:S04]  /*11a20*/  IMAD R2, R8, UR4, RZ ;  /* 0x0000000408027c24 */ /* 0x000fc8000f8e02ff */
        /* <DEDUP_REMOVED lines=8> */
[----:B------:R-:W-:-:S04]  /*11ab0*/  @!P2 LOP3.LUT R7, R7, R6, RZ, 0x3c, !PT ;  /* 0x000000060707a212 */ /* 0x000fc800078e3cff */
[----:B------:R-:W-:-:S04]  /*11ac0*/  @!P2 LOP3.LUT R6, R7, R6, RZ, 0x3c, !PT ;  /* 0x000000060706a212 */ /* 0x000fc800078e3cff */
[----:B------:R-:W-:-:S05]  /*11ad0*/  @!P2 LOP3.LUT R7, R7, R6, RZ, 0x3c, !PT ;  /* 0x000000060707a212 */ /* 0x000fca00078e3cff */
[----:B------:R-:W-:Y:S01]  /*11ae0*/  @!PT LDS RZ, [RZ] ;  /* 0x00000000fffff984 */ /* 0x000fe20000000800 */
[----:B------:R-:W-:Y:S01]  /*11af0*/  @!PT LDS RZ, [RZ] ;  /* 0x00000000fffff984 */ /* 0x000fe20000000800 */
[----:B------:R-:W-:Y:S01]  /*11b00*/  @!PT LDS RZ, [RZ] ;  /* 0x00000000fffff984 */ /* 0x000fe20000000800 */
[----:B------:R0:W-:Y:S04]  /*11b10*/  @!P2 LDGSTS.E.BYPASS.LTC128B.128 [R10+0x14400], desc[UR6][R6.64], !P4 ;  /* 0x14400000060aafae */ /* 0x0001e8000e101d46 */
[----:B------:R0:W-:Y:S04]  /*11b20*/  @!P2 LDGSTS.E.BYPASS.LTC128B.128 [R10+0x18400], desc[UR6][R6.64+0x80], !P3 ;  /* 0x18400080060aafae */ /* 0x0001e8000d901d46 */
[----:B------:R0:W-:Y:S04]  /*11b30*/  @!P2 LDGSTS.E.BYPASS.LTC128B.128 [R10+0x1c400], desc[UR6][R6.64+0x100], !P0 ;  /* 0x1c400100060aafae */ /* 0x0001e8000c101d46 */
[----:B------:R0:W-:Y:S01]  /*11b40*/  @!P2 LDGSTS.E.BYPASS.LTC128B.128 [R10+0x20400], desc[UR6][R6.64+0x180], !P1 ;  /* 0x20400180060aafae */ /* 0x0001e2000c901d46 */
[----:B------:R-:W-:Y:S01]  /*11b50*/  ISETP.GE.AND P2, PT, R5, R2, PT ;  /* 0x000000020500720c */ /* 0x000fe20003f46270 */
[----:B------:R-:W-:-:S12]  /*11b60*/  VIADD R5, R0, 0x20 ;  /* 0x0000002000057836 */ /* 0x000fd80000000000 */
[----:B0-----:R-:W-:Y:S05]  /*11b70*/  WARPSYNC.COLLECTIVE R15, `(.L_x_346) ;  /* 0x000000000f087348 */ /* 0x001fea0003c00000 */
[----:B------:R1:W2:Y:S02]  /*11b80*/  SHFL.IDX P6, R14, R13, R12, R11 ;  /* 0x0000000c0d0e7389 */ /* 0x0002a400000c000b */
[----:B012---:R-:W-:Y:S01]  /*11b90*/  ENDCOLLECTIVE ;  /* 0x000000000000791b */ /* 0x007fe20003800000 */
.L_x_346:
[----:B------:R-:W-:Y:S02]  /*11ba0*/  IMAD.MOV.U32 R13, RZ, RZ, R4 ;  /* 0x000000ffff0d7224 */ /* 0x000fe400078e0004 */
[----:B------:R-:W-:-:S07]  /*11bb0*/  IMAD.MOV.U32 R6, RZ, RZ, R14 ;  /* 0x000000ffff067224 */ /* 0x000fce00078e000e */
[----:B------:R-:W-:Y:S05]  /*11bc0*/  WARPSYNC.COLLECTIVE R15, `(.L_x_347) ;  /* 0x000000000f087348 */ /* 0x000fea0003c00000 */
[----:B------:R0:W1:Y:S02]  /*11bd0*/  SHFL.IDX P6, R14, R13, R12, R11 ;  /* 0x0000000c0d0e7389 */ /* 0x00006400000c000b */
[----:B01----:R-:W-:Y:S01]  /*11be0*/  ENDCOLLECTIVE ;  /* 0x000000000000791b */ /* 0x003fe20003800000 */
.L_x_347:
[----:B------:R-:W-:Y:S01]  /*11bf0*/  ULDC.64 UR4, c[0x0][0x208] ;  /* 0x0000820000047ab9 */ /* 0x000fe20000000a00 */
[----:B------:R-:W-:Y:S02]  /*11c00*/  IMAD.MOV.U32 R13, RZ, RZ, R3 ;  /* 0x000000ffff0d7224 */ /* 0x000fe400078e0003 */
[----:B------:R-:W-:Y:S02]  /*11c10*/  IMAD.MOV.U32 R12, RZ, RZ, 0x2 ;  /* 0x00000002ff0c7424 */ /* 0x000fe400078e00ff */
[----:B------:R-:W-:-:S05]  /*11c20*/  IMAD.MOV.U32 R7, RZ, RZ, R14 ;  /* 0x000000ffff077224 */ /* 0x000fca00078e000e */
        /* <DEDUP_REMOVED lines=17> */
.L_x_348:
[----:B------:R-:W-:Y:S02]  /*11d40*/  IMAD.MOV.U32 R13, RZ, RZ, R4 ;  /* 0x000000ffff0d7224 */ /* 0x000fe400078e0004 */
[----:B------:R-:W-:-:S07]  /*11d50*/  IMAD.MOV.U32 R6, RZ, RZ, R14 ;  /* 0x000000ffff067224 */ /* 0x000fce00078e000e */
[----:B------:R-:W-:Y:S05]  /*11d60*/  WARPSYNC.COLLECTIVE R15, `(.L_x_349) ;  /* 0x000000000f087348 */ /* 0x000fea0003c00000 */
[----:B------:R0:W1:Y:S02]  /*11d70*/  SHFL.IDX P6, R14, R13, R12, R11 ;  /* 0x0000000c0d0e7389 */ /* 0x00006400000c000b */
[----:B01----:R-:W-:Y:S01]  /*11d80*/  ENDCOLLECTIVE ;  /* 0x000000000000791b */ /* 0x003fe20003800000 */
.L_x_349:
        /* <DEDUP_REMOVED lines=21> */
.L_x_350:
[----:B------:R-:W-:Y:S02]  /*11ee0*/  IMAD.MOV.U32 R13, RZ, RZ, R4 ;  /* 0x000000ffff0d7224 */ /* 0x000fe400078e0004 */
[----:B------:R-:W-:-:S07]  /*11ef0*/  IMAD.MOV.U32 R6, RZ, RZ, R14 ;  /* 0x000000ffff067224 */ /* 0x000fce00078e000e */
[----:B------:R-:W-:Y:S05]  /*11f00*/  WARPSYNC.COLLECTIVE R15, `(.L_x_351) ;  /* 0x000000000f087348 */ /* 0x000fea0003c00000 */
[----:B------:R0:W1:Y:S02]  /*11f10*/  SHFL.IDX P6, R14, R13, R12, R11 ;  /* 0x0000000c0d0e7389 */ /* 0x00006400000c000b */
[----:B01----:R-:W-:Y:S01]  /*11f20*/  ENDCOLLECTIVE ;  /* 0x000000000000791b */ /* 0x003fe20003800000 */
.L_x_351:
        /* <DEDUP_REMOVED lines=21> */
.L_x_352:
[----:B------:R-:W-:Y:S02]  /*12080*/  IMAD.MOV.U32 R13, RZ, RZ, R4 ;  /* 0x000000ffff0d7224 */ /* 0x000fe400078e0004 */
[----:B------:R-:W-:-:S07]  /*12090*/  IMAD.MOV.U32 R6, RZ, RZ, R14 ;  /* 0x000000ffff067224 */ /* 0x000fce00078e000e */
[----:B------:R-:W-:Y:S05]  /*120a0*/  WARPSYNC.COLLECTIVE R15, `(.L_x_353) ;  /* 0x000000000f087348 */ /* 0x000fea0003c00000 */
[----:B------:R0:W1:Y:S02]  /*120b0*/  SHFL.IDX P6, R14, R13, R12, R11 ;  /* 0x0000000c0d0e7389 */ /* 0x00006400000c000b */
[----:B01----:R-:W-:Y:S01]  /*120c0*/  ENDCOLLECTIVE ;  /* 0x000000000000791b */ /* 0x003fe20003800000 */
.L_x_353:
        /* <DEDUP_REMOVED lines=21> */
.L_x_354:
[----:B------:R-:W-:Y:S02]  /*12220*/  IMAD.MOV.U32 R13, RZ, RZ, R4 ;  /* 0x000000ffff0d7224 */ /* 0x000fe400078e0004 */
[----:B------:R-:W-:-:S07]  /*12230*/  IMAD.MOV.U32 R6, RZ, RZ, R14 ;  /* 0x000000ffff067224 */ /* 0x000fce00078e000e */
[----:B------:R-:W-:Y:S05]  /*12240*/  WARPSYNC.COLLECTIVE R15, `(.L_x_355) ;  /* 0x000000000f087348 */ /* 0x000fea0003c00000 */
[----:B------:R0:W1:Y:S02]  /*12250*/  SHFL.IDX P6, R14, R13, R12, R11 ;  /* 0x0000000c0d0e7389 */ /* 0x00006400000c000b */
[----:B01----:R-:W-:Y:S01]  /*12260*/  ENDCOLLECTIVE ;  /* 0x000000000000791b */ /* 0x003fe20003800000 */
.L_x_355:
        /* <DEDUP_REMOVED lines=20> */
.L_x_356:
[----:B------:R-:W-:Y:S02]  /*123b0*/  IMAD.MOV.U32 R13, RZ, RZ, R4 ;  /* 0x000000ffff0d7224 */ /* 0x000fe400078e0004 */
[----:B------:R-:W-:-:S07]  /*123c0*/  IMAD.MOV.U32 R6, RZ, RZ, R14 ;  /* 0x000000ffff067224 */ /* 0x000fce00078e000e */
[----:B------:R-:W-:Y:S05]  /*123d0*/  WARPSYNC.COLLECTIVE R15, `(.L_x_357) ;  /* 0x000000000f087348 */ /* 0x000fea0003c00000 */
[----:B------:R0:W1:Y:S02]  /*123e0*/  SHFL.IDX P6, R14, R13, R12, R11 ;  /* 0x0000000c0d0e7389 */ /* 0x00006400000c000b */
[----:B01----:R-:W-:Y:S01]  /*123f0*/  ENDCOLLECTIVE ;  /* 0x000000000000791b */ /* 0x003fe20003800000 */
.L_x_357:
        /* <DEDUP_REMOVED lines=19> */
.L_x_358:
[----:B------:R-:W-:Y:S02]  /*12530*/  IMAD.MOV.U32 R13, RZ, RZ, R4 ;  /* 0x000000ffff0d7224 */ /* 0x000fe400078e0004 */
[----:B------:R-:W-:-:S07]  /*12540*/  IMAD.MOV.U32 R5, RZ, RZ, R14 ;  /* 0x000000ffff057224 */ /* 0x000fce00078e000e */
[----:B------:R-:W-:Y:S05]  /*12550*/  WARPSYNC.COLLECTIVE R15, `(.L_x_359) ;  /* 0x000000000f087348 */ /* 0x000fea0003c00000 */
[----:B------:R0:W1:Y:S02]  /*12560*/  SHFL.IDX P6, R14, R13, R12, R11 ;  /* 0x0000000c0d0e7389 */ /* 0x00006400000c000b */
[----:B01----:R-:W-:Y:S01]  /*12570*/  ENDCOLLECTIVE ;  /* 0x000000000000791b */ /* 0x003fe20003800000 */
.L_x_359:
[----:B------:R-:W-:Y:S01]  /*12580*/  IMAD.MOV.U32 R3, RZ, RZ, R14 ;  /* 0x000000ffff037224 */ /* 0x000fe200078e000e */
[----:B------:R-:W-:Y:S06]  /*12590*/  BRA `(.L_x_360) ;  /* 0xffffffb400787947 */ /* 0x000fec000383ffff */
.L_x_244:
[----:B---3--:R-:W-:-:S04]  /*125a0*/  IMAD.U32 R2, RZ, RZ, UR36 ;  /* 0x00000024ff027e24 */ /* 0x008fc8000f8e00ff */
[----:B------:R3:W4:Y:S03]  /*125b0*/  SYNCS.PHASECHK.TRANS64.TRYWAIT P0, [R2+URZ+0x38820], R0 ;  /* 0x03882000020075a7 */ /* 0x000726000800017f */
[----:B----4-:R-:W-:Y:S05]  /*125c0*/  @!P0 NANOSLEEP.SYNCS 0x989680 ;  /* 0x009896800000895d */ /* 0x010fea0003900000 */
[----:B------:R-:W4:Y:S02]  /*125d0*/  @!P0 SYNCS.PHASECHK.TRANS64 P0, [R2+URZ+0x38820], R0 ;  /* 0x03882000020085a7 */ /* 0x000f24000800007f */
[----:B----4-:R-:W-:Y:S05]  /*125e0*/  @!P0 BRA `(.L_x_244) ;  /* 0xfffffffc00ec8947 */ /* 0x010fea000383ffff */
[----:B------:R-:W-:Y:S05]  /*125f0*/  BRA `(.L_x_361) ;  /* 0xffffffb400d47947 */ /* 0x000fea000383ffff */
.L_x_251:
[----:B--2---:R2:W3:Y:S02]  /*12600*/  SYNCS.PHASECHK.TRANS64.TRYWAIT P0, [R3+URZ+0x38840], R2 ;  /* 0x03884002030075a7 */ /* 0x0044e4000800017f */
[----:B---3--:R-:W-:Y:S05]  /*12610*/  @!P0 NANOSLEEP.SYNCS 0x989680 ;  /* 0x009896800000895d */ /* 0x008fea0003900000 */
[----:B------:R-:W3:Y:S02]  /*12620*/  @!P0 SYNCS.PHASECHK.TRANS64 P0, [R3+URZ+0x38840], R2 ;  /* 0x03884002030085a7 */ /* 0x000ee4000800007f */
[----:B---3--:R-:W-:Y:S05]  /*12630*/  @!P0 BRA `(.L_x_251) ;  /* 0xfffffffc00f08947 */ /* 0x008fea000383ffff */
[----:B------:R-:W-:Y:S05]  /*12640*/  BRA `(.L_x_362) ;  /* 0xffffffb800847947 */ /* 0x000fea000383ffff */
.L_x_260:
[----:B0-----:R0:W1:Y:S02]  /*12650*/  SYNCS.PHASECHK.TRANS64.TRYWAIT P0, [R2+URZ+0x38860], R3 ;  /* 0x03886003020075a7 */ /* 0x001064000800017f */
[----:B-1----:R-:W-:Y:S05]  /*12660*/  @!P0 NANOSLEEP.SYNCS 0x989680 ;  /* 0x009896800000895d */ /* 0x002fea0003900000 */
[----:B------:R-:W1:Y:S02]  /*12670*/  @!P0 SYNCS.PHASECHK.TRANS64 P0, [R2+URZ+0x38860], R3 ;  /* 0x03886003020085a7 */ /* 0x000e64000800007f */
[----:B-1----:R-:W-:Y:S05]  /*12680*/  @!P0 BRA `(.L_x_260) ;  /* 0xfffffffc00f08947 */ /* 0x002fea000383ffff */
[----:B------:R-:W-:Y:S05]  /*12690*/  BRA `(.L_x_363) ;  /* 0xffffffc000087947 */ /* 0x000fea000383ffff */
.L_x_273:
[----:B-1----:R1:W2:Y:S02]  /*126a0*/  SYNCS.PHASECHK.TRANS64.TRYWAIT P0, [R3+URZ+0x38840], R2 ;  /* 0x03884002030075a7 */ /* 0x0022a4000800017f */
[----:B--2---:R-:W-:Y:S05]  /*126b0*/  @!P0 NANOSLEEP.SYNCS 0x989680 ;  /* 0x009896800000895d */ /* 0x004fea0003900000 */
[----:B------:R-:W2:Y:S02]  /*126c0*/  @!P0 SYNCS.PHASECHK.TRANS64 P0, [R3+URZ+0x38840], R2 ;  /* 0x03884002030085a7 */ /* 0x000ea4000800007f */
[----:B--2---:R-:W-:Y:S05]  /*126d0*/  @!P0 BRA `(.L_x_273) ;  /* 0xfffffffc00f08947 */ /* 0x004fea000383ffff */
[----:B------:R-:W-:Y:S05]  /*126e0*/  BRA `(.L_x_364) ;  /* 0xffffffc800287947 */ /* 0x000fea000383ffff */
.L_x_282:
[----:B0-----:R0:W1:Y:S02]  /*126f0*/  SYNCS.PHASECHK.TRANS64.TRYWAIT P0, [R2+URZ+0x38860], R3 ;  /* 0x03886003020075a7 */ /* 0x001064000800017f */
[----:B-1----:R-:W-:Y:S05]  /*12700*/  @!P0 NANOSLEEP.SYNCS 0x989680 ;  /* 0x009896800000895d */ /* 0x002fea0003900000 */
[----:B------:R-:W1:Y:S02]  /*12710*/  @!P0 SYNCS.PHASECHK.TRANS64 P0, [R2+URZ+0x38860], R3 ;  /* 0x03886003020085a7 */ /* 0x000e64000800007f */
[----:B-1----:R-:W-:Y:S05]  /*12720*/  @!P0 BRA `(.L_x_282) ;  /* 0xfffffffc00f08947 */ /* 0x002fea000383ffff */
[----:B------:R-:W-:Y:S05]  /*12730*/  BRA `(.L_x_365) ;  /* 0xffffffcc00ac7947 */ /* 0x000fea000383ffff */
.L_x_294:
[----:B--2---:R2:W3:Y:S02]  /*12740*/  SYNCS.PHASECHK.TRANS64.TRYWAIT P0, [R3+URZ+0x38840], R2 ;  /* 0x03884002030075a7 */ /* 0x0044e4000800017f */
[----:B---3--:R-:W-:Y:S05]  /*12750*/  @!P0 NANOSLEEP.SYNCS 0x989680 ;  /* 0x009896800000895d */ /* 0x008fea0003900000 */
[----:B------:R-:W3:Y:S02]  /*12760*/  @!P0 SYNCS.PHASECHK.TRANS64 P0, [R3+URZ+0x38840], R2 ;  /* 0x03884002030085a7 */ /* 0x000ee4000800007f */
[----:B---3--:R-:W-:Y:S05]  /*12770*/  @!P0 BRA `(.L_x_294) ;  /* 0xfffffffc00f08947 */ /* 0x008fea000383ffff */
[----:B------:R-:W-:Y:S05]  /*12780*/  BRA `(.L_x_366) ;  /* 0xffffffd400a47947 */ /* 0x000fea000383ffff */
.L_x_303:
[----:B0-----:R0:W1:Y:S02]  /*12790*/  SYNCS.PHASECHK.TRANS64.TRYWAIT P0, [R2+URZ+0x38860], R5 ;  /* 0x03886005020075a7 */ /* 0x001064000800017f */
[----:B-1----:R-:W-:Y:S05]  /*127a0*/  @!P0 NANOSLEEP.SYNCS 0x989680 ;  /* 0x009896800000895d */ /* 0x002fea0003900000 */
[----:B------:R-:W1:Y:S02]  /*127b0*/  @!P0 SYNCS.PHASECHK.TRANS64 P0, [R2+URZ+0x38860], R5 ;  /* 0x03886005020085a7 */ /* 0x000e64000800007f */
[----:B-1----:R-:W-:Y:S05]  /*127c0*/  @!P0 BRA `(.L_x_303) ;  /* 0xfffffffc00f08947 */ /* 0x002fea000383ffff */
[----:B------:R-:W-:Y:S05]  /*127d0*/  BRA `(.L_x_367) ;  /* 0xffffffdc00247947 */ /* 0x000fea000383ffff */
.L_x_315:
[----:B---3--:R3:W4:Y:S02]  /*127e0*/  SYNCS.PHASECHK.TRANS64.TRYWAIT P0, [R0+URZ+0x38860], R2 ;  /* 0x03886002000075a7 */ /* 0x008724000800017f */
[----:B----4-:R-:W-:Y:S05]  /*127f0*/  @!P0 NANOSLEEP.SYNCS 0x989680 ;  /* 0x009896800000895d */ /* 0x010fea0003900000 */
[----:B------:R-:W4:Y:S02]  /*12800*/  @!P0 SYNCS.PHASECHK.TRANS64 P0, [R0+URZ+0x38860], R2 ;  /* 0x03886002000085a7 */ /* 0x000f24000800007f */
[----:B----4-:R-:W-:Y:S05]  /*12810*/  @!P0 BRA `(.L_x_315) ;  /* 0xfffffffc00f08947 */ /* 0x010fea000383ffff */
[----:B------:R-:W-:Y:S05]  /*12820*/  BRA `(.L_x_368) ;  /* 0xffffffe000b87947 */ /* 0x000fea000383ffff */
.L_x_325:
[----:B0-----:R0:W1:Y:S02]  /*12830*/  SYNCS.PHASECHK.TRANS64.TRYWAIT P0, [R0+URZ+0x38820], R3 ;  /* 0x03882003000075a7 */ /* 0x001064000800017f */
[----:B-1----:R-:W-:Y:S05]  /*12840*/  @!P0 NANOSLEEP.SYNCS 0x989680 ;  /* 0x009896800000895d */ /* 0x002fea0003900000 */
[----:B------:R-:W1:Y:S02]  /*12850*/  @!P0 SYNCS.PHASECHK.TRANS64 P0, [R0+URZ+0x38820], R3 ;  /* 0x03882003000085a7 */ /* 0x000e64000800007f */
[----:B-1----:R-:W-:Y:S05]  /*12860*/  @!P0 BRA `(.L_x_325) ;  /* 0xfffffffc00f08947 */ /* 0x002fea000383ffff */
[----:B------:R-:W-:Y:S05]  /*12870*/  BRA `(.L_x_369) ;  /* 0xffffffe8007c7947 */ /* 0x000fea000383ffff */
.L_x_326:
        /* <DEDUP_REMOVED lines=11> */
.L_x_371:
[----:B------:R-:W-:Y:S05]  /*12930*/  BSYNC B0 ;  /* 0x0000000000007941 */ /* 0x000fea0003800000 */
.L_x_370:
[----:B------:R-:W-:Y:S05]  /*12940*/  BRA `(.L_x_372) ;  /* 0xffffffe800647947 */ /* 0x000fea000383ffff */
.L_x_329:
[----:B------:R-:W-:Y:S01]  /*12950*/  BSSY B1, `(.L_x_373) ;  /* 0x0000006000017945 */ /* 0x000fe20003800000 */
[----:B------:R-:W-:-:S07]  /*12960*/  IMAD.MOV.U32 R15, RZ, RZ, -0x1 ;  /* 0xffffffffff0f7424 */ /* 0x000fce00078e00ff */
[----:B01----:R-:W-:Y:S05]  /*12970*/  WARPSYNC.COLLECTIVE R15, `(.L_x_374) ;  /* 0x000000000f0c7348 */ /* 0x003fea0003c00000 */
[----:B------:R-:W-:Y:S02]  /*12980*/  ELECT P6, UR62, PT ;  /* 0x00000000003e782f */ /* 0x000fe400038c0000 */
[----:B------:R-:W-:Y:S01]  /*12990*/  MOV R14, UR62 ;  /* 0x0000003e000e7c02 */ /* 0x000fe20008000f00 */
[----:B01----:R-:W-:Y:S10]  /*129a0*/  ENDCOLLECTIVE ;  /* 0x000000000000791b */ /* 0x003ff40003800000 */
.L_x_374:
[----:B------:R-:W-:Y:S05]  /*129b0*/  BSYNC B1 ;  /* 0x0000000000017941 */ /* 0x000fea0003800000 */
.L_x_373:
[----:B------:R-:W-:Y:S05]  /*129c0*/  BRA `(.L_x_375) ;  /* 0xffffffe8005c7947 */ /* 0x000fea000383ffff */
.L_x_331:
[----:B0-----:R0:W1:Y:S02]  /*129d0*/  SYNCS.PHASECHK.TRANS64.TRYWAIT P0, [R6+URZ], R5 ;  /* 0x00000005060075a7 */ /* 0x001064000800017f */
[----:B-1----:R-:W-:Y:S05]  /*129e0*/  @!P0 NANOSLEEP.SYNCS 0x989680 ;  /* 0x009896800000895d */ /* 0x002fea0003900000 */
[----:B------:R-:W1:Y:S02]  /*129f0*/  @!P0 SYNCS.PHASECHK.TRANS64 P0, [R6+URZ], R5 ;  /* 0x00000005060085a7 */ /* 0x000e64000800007f */
[----:B-1----:R-:W-:Y:S05]  /*12a00*/  @!P0 BRA `(.L_x_331) ;  /* 0xfffffffc00f08947 */ /* 0x002fea000383ffff */
[----:B------:R-:W-:Y:S05]  /*12a10*/  BRA `(.L_x_376) ;  /* 0xffffffe8009c7947 */ /* 0x000fea000383ffff */
.L_x_332:
[----:B-1----:R1:W2:Y:S02]  /*12a20*/  SYNCS.PHASECHK.TRANS64.TRYWAIT P0, [R7+URZ], R2 ;  /* 0x00000002070075a7 */ /* 0x0022a4000800017f */
[----:B--2---:R-:W-:Y:S05]  /*12a30*/  @!P0 NANOSLEEP.SYNCS 0x989680 ;  /* 0x009896800000895d */ /* 0x004fea0003900000 */
[----:B------:R-:W2:Y:S02]  /*12a40*/  @!P0 SYNCS.PHASECHK.TRANS64 P0, [R7+URZ], R2 ;  /* 0x00000002070085a7 */ /* 0x000ea4000800007f */
[----:B--2---:R-:W-:Y:S05]  /*12a50*/  @!P0 BRA `(.L_x_332) ;  /* 0xfffffffc00f08947 */ /* 0x004fea000383ffff */
[----:B------:R-:W-:Y:S05]  /*12a60*/  BRA `(.L_x_377) ;  /* 0xffffffe800907947 */ /* 0x000fea000383ffff */
.L_x_334:
[----:B--2---:R2:W3:Y:S02]  /*12a70*/  SYNCS.PHASECHK.TRANS64.TRYWAIT P0, [R4+URZ], R5 ;  /* 0x00000005040075a7 */ /* 0x0044e4000800017f */
[----:B---3--:R-:W-:Y:S05]  /*12a80*/  @!P0 NANOSLEEP.SYNCS 0x989680 ;  /* 0x009896800000895d */ /* 0x008fea0003900000 */
[----:B------:R-:W3:Y:S02]  /*12a90*/  @!P0 SYNCS.PHASECHK.TRANS64 P0, [R4+URZ], R5 ;  /* 0x00000005040085a7 */ /* 0x000ee4000800007f */
[----:B---3--:R-:W-:Y:S05]  /*12aa0*/  @!P0 BRA `(.L_x_334) ;  /* 0xfffffffc00f08947 */ /* 0x008fea000383ffff */
[----:B------:R-:W-:Y:S05]  /*12ab0*/  BRA `(.L_x_378) ;  /* 0xffffffe800947947 */ /* 0x000fea000383ffff */
.L_x_379:
        /* <DEDUP_REMOVED lines=12> */
.L_x_15294:


//--------------------- .text._ZN7cutlass13device_kernelIN5flash11enable_sm90INS1_16FlashAttnFwdSm90INS1_25CollectiveMainloopFwdSm90ILi2EN4cute5tupleIJNS5_1CILi1EEES8_S8_EEENS6_IJNS7_ILi128EEENS7_ILi80EEENS7_ILi256EEEEEELi256ENS_10bfloat16_tEfNS_4arch4Sm90ELb0ELb0ELb0ELb1ELb0ELb0ELb0ELb1ELb1ELb1ELb0ELb0EEENS1_21CollectiveEpilogueFwdINS6_IJSA_SC_SB_EEES9_SE_SG_Li256ELb1ELb1ELb0ELb0EEENS1_36VarlenDynamicPersistentTileSchedulerILi128ELi80ELi256ELi128ELb0ELb1ELb1ELb0ELb1ELb1EEEEEEEEEvNT_6ParamsE --------------------------
	.section	.text._ZN7cutlass13device_kernelIN5flash11enable_sm90INS1_16FlashAttnFwdSm90INS1_25CollectiveMainloopFwdSm90ILi2EN4cute5tupleIJNS5_1CILi1EEES8_S8_EEENS6_IJNS7_ILi128EEENS7_ILi80EEENS7_ILi256EEEEEELi256ENS_10bfloat16_tEfNS_4arch4Sm90ELb0ELb0ELb0ELb1ELb0ELb0ELb0ELb1ELb1ELb1ELb0ELb0EEENS1_21CollectiveEpilogueFwdINS6_IJSA_SC_SB_EEES9_SE_SG_Li256ELb1ELb1ELb0ELb0EEENS1_36VarlenDynamicPersistentTileSchedulerILi128ELi80ELi256ELi128ELb0ELb1ELb1ELb0ELb1ELb1EEEEEEEEEvNT_6ParamsE,"ax",@progbits
	.align	128
.text._ZN7cutlass13device_kernelIN5flash11enable_sm90INS1_16FlashAttnFwdSm90INS1_25CollectiveMainloopFwdSm90ILi2EN4cute5tupleIJNS5_1CILi1EEES8_S8_EEENS6_IJNS7_ILi128EEENS7_ILi80EEENS7_ILi256EEEEEELi256ENS_10bfloat16_tEfNS_4arch4Sm90ELb0ELb0ELb0ELb1ELb0ELb0ELb0ELb1ELb1ELb1ELb0ELb0EEENS1_21CollectiveEpilogueFwdINS6_IJSA_SC_SB_EEES9_SE_SG_Li256ELb1ELb1ELb0ELb0EEENS1_36VarlenDynamicPersistentTileSchedulerILi128ELi80ELi256ELi128ELb0ELb1ELb1ELb0ELb1ELb1EEEEEEEEEvNT_6ParamsE:
        .type           _ZN7cutlass13device_kernelIN5flash11enable_sm90INS1_16FlashAttnFwdSm90INS1_25CollectiveMainloopFwdSm90ILi2EN4cute5tupleIJNS5_1CILi1EEES8_S8_EEENS6_IJNS7_ILi128EEENS7_ILi80EEENS7_ILi256EEEEEELi256ENS_10bfloat16_tEfNS_4arch4Sm90ELb0ELb0ELb0ELb1ELb0ELb0ELb0ELb1ELb1ELb1ELb0ELb0EEENS1_21CollectiveEpilogueFwdINS6_IJSA_SC_SB_EEES9_SE_SG_Li256ELb1ELb1ELb0ELb0EEENS1_36VarlenDynamicPersistentTileSchedulerILi128ELi80ELi256ELi128ELb0ELb1ELb1ELb0ELb1ELb1EEEEEEEEEvNT_6ParamsE,@function
        .size           _ZN7cutlass13device_kernelIN5flash11enable_sm90INS1_16FlashAttnFwdSm90INS1_25CollectiveMainloopFwdSm90ILi2EN4cute5tupleIJNS5_1CILi1EEES8_S8_EEENS6_IJNS7_ILi128EEENS7_ILi80EEENS7_ILi256EEEEEELi256ENS_10bfloat16_tEfNS_4arch4Sm90ELb0ELb0ELb0ELb1ELb0ELb0ELb0ELb1ELb1ELb1ELb0ELb0EEENS1_21CollectiveEpilogueFwdINS6_IJSA_SC_SB_EEES9_SE_SG_Li256ELb1ELb1ELb0ELb0EEENS1_36VarlenDynamicPersistentTileSchedulerILi128ELi80ELi256ELi128ELb0ELb1ELb1ELb0ELb1ELb1EEEEEEEEEvNT_6ParamsE,(.L_x_15295 - _ZN7cutlass13device_kernelIN5flash11enable_sm90INS1_16FlashAttnFwdSm90INS1_25CollectiveMainloopFwdSm90ILi2EN4cute5tupleIJNS5_1CILi1EEES8_S8_EEENS6_IJNS7_ILi128EEENS7_ILi80EEENS7_ILi256EEEEEELi256ENS_10bfloat16_tEfNS_4arch4Sm90ELb0ELb0ELb0ELb1ELb0ELb0ELb0ELb1ELb1ELb1ELb0ELb0EEENS1_21CollectiveEpilogueFwdINS6_IJSA_SC_SB_EEES9_SE_SG_Li256ELb1ELb1ELb0ELb0EEENS1_36VarlenDynamicPersistentTileSchedulerILi128ELi80ELi256ELi128ELb0ELb1ELb1ELb0ELb1ELb1EEEEEEEEEvNT_6ParamsE)
        .other          _ZN7cutlass13device_kernelIN5flash11enable_sm90INS1_16FlashAttnFwdSm90INS1_25CollectiveMainloopFwdSm90ILi2EN4cute5tupleIJNS5_1CILi1EEES8_S8_EEENS6_IJNS7_ILi128EEENS7_ILi80EEENS7_ILi256EEEEEELi256ENS_10bfloat16_tEfNS_4arch4Sm90ELb0ELb0ELb0ELb1ELb0ELb0ELb0ELb1ELb1ELb1ELb0ELb0EEENS1_21CollectiveEpilogueFwdINS6_IJSA_SC_SB_EEES9_SE_SG_Li256ELb1ELb1ELb0ELb0EEENS1_36VarlenDynamicPersistentTileSchedulerILi128ELi80ELi256ELi128ELb0ELb1ELb1ELb0ELb1ELb1EEEEEEEEEvNT_6ParamsE,@"STO_CUDA_ENTRY STV_DEFAULT"
_ZN7cutlass13device_kernelIN5flash11enable_sm90INS1_16FlashAttnFwdSm90INS1_25CollectiveMainloopFwdSm90ILi2EN4cute5tupleIJNS5_1CILi1EEES8_S8_EEENS6_IJNS7_ILi128EEENS7_ILi80EEENS7_ILi256EEEEEELi256ENS_10bfloat16_tEfNS_4arch4Sm90ELb0ELb0ELb0ELb1ELb0ELb0ELb0ELb1ELb1ELb1ELb0ELb0EEENS1_21CollectiveEpilogueFwdINS6_IJSA_SC_SB_EEES9_SE_SG_Li256ELb1ELb1ELb0ELb0EEENS1_36VarlenDynamicPersistentTileSchedulerILi128ELi80ELi256ELi128ELb0ELb1ELb1ELb0ELb1ELb1EEEEEEEEEvNT_6ParamsE:
        /* <DEDUP_REMOVED lines=18> */
.L_x_381:
[----:B------:R-:W-:Y:S05]  /*0120*/  BSYNC B0 ;  /* 0x0000000000007941 */ /* 0x000fea0003800000 */
.L_x_380:
        /* <DEDUP_REMOVED lines=41> */
.L_x_382:
        /* <DEDUP_REMOVED lines=22> */
.L_x_383:
        /* <DEDUP_REMOVED lines=18> */
.L_x_384:
        /* <DEDUP_REMOVED lines=22> */
.L_x_385:
        /* <DEDUP_REMOVED lines=22> */
.L_x_386:
        /* <DEDUP_REMOVED lines=8> */
.L_x_388:
[----:B------:R-:W-:-:S08]  /*0980*/  NOP ;  /* 0x0000000000007918 */ /* 0x000fd00000000000 */
[----:B------:R-:W1:Y:S02]  /*0990*/  USETMAXREG.TRY_ALLOC.CTAPOOL UP0, 0xf0 ;  /* 0x000000f0000079c8 */ /* 0x000e640008000600 */
[----:B-1----:R-:W-:-:S13]  /*09a0*/  PLOP3.LUT P0, PT, PT, PT, UP0, 0x80, 0x0 ;  /* 0x000000000000781c */ /* 0x002fda0003f0f008 */
[----:B------:R-:W-:Y:S05]  /*09b0*/  @!P0 BRA `(.L_x_388) ;  /* 0xfffffffc00f08947 */ /* 0x000fea000383ffff */
[----:B------:R-:W1:Y:S08]  /*09c0*/  S2UR UR5, SR_CgaCtaId ;  /* 0x00000000000579c3 */ /* 0x000e700000008800 */
[----:B------:R-:W-:Y:S06]  /*09d0*/  BAR.ARV 0x8, 0x180 ;  /* 0x0206000000007b1d */ /* 0x000fec0000002000 */
[----:B------:R-:W-:-:S02]  /*09e0*/  UMOV UR4, 0x400 ;  /* 0x0000040000047882 */ /* 0x000fc40000000000 */
[----:B------:R-:W-:Y:S01]  /*09f0*/  BAR.SYNC.DEFER_BLOCKING 0x5, 0x180 ;  /* 0x0146000000007b1d */ /* 0x000fe20000010000 */
[----:B-1----:R-:W-:-:S09]  /*0a00*/  ULEA UR4, UR5, UR4, 0x18 ;  /* 0x0000000405047291 */ /* 0x002fd2000f8ec03f */
[----:B------:R-:W1:Y:S01]  /*0a10*/  LDS.128 R12, [UR4+0x388d0] ;  /* 0x0388d004ff0c7984 */ /* 0x000e620008000c00 */
[----:B------:R-:W-:Y:S01]  /*0a20*/  ULDC UR4, c[0x0][0xc3c] ;  /* 0x00030f0000047ab9 */ /* 0x000fe20000000800 */
[----:B------:R-:W-:Y:S06]  /*0a30*/  BAR.ARV 0x4, 0x180 ;  /* 0x0106000000007b1d */ /* 0x000fec0000002000 */
[----:B-1----:R-:W-:-:S13]  /*0a40*/  ISETP.GE.AND P0, PT, R15, UR4, PT ;  /* 0x000000040f007c0c */ /* 0x002fda000bf06270 */
[----:B------:R-:W-:Y:S05]  /*0a50*/  @P0 EXIT ;  /* 0x000000000000094d */ /* 0x000fea0003800000 */
[----:B0-----:R-:W2:Y:S01]  /*0a60*/  LDL R2, [R1+0x5c] ;  /* 0x00005c0001027983 */ /* 0x001ea20000100800 */
[----:B------:R-:W-:Y:S01]  /*0a70*/  R2UR UR6, R13 ;  /* 0x000000000d0672ca */ /* 0x000fe200000e0000 */
[----:B------:R-:W-:Y:S01]  /*0a80*/  IMAD.MOV.U32 R219, RZ, RZ, RZ ;  /* 0x000000ffffdb7224 */ /* 0x000fe200078e00ff */
[----:B------:R-:W-:Y:S01]  /*0a90*/  R2UR UR5, R14 ;  /* 0x000000000e0572ca */ /* 0x000fe200000e0000 */
[----:B------:R-:W0:Y:S01]  /*0aa0*/  S2R R0, SR_TID.X ;  /* 0x0000000000007919 */ /* 0x000e220000002100 */
[----:B------:R-:W-:Y:S01]  /*0ab0*/  CS2R R16, SRZ ;  /* 0x0000000000107805 */ /* 0x000fe2000001ff00 */
[----:B0-----:R-:W-:-:S05]  /*0ac0*/  VIADD R231, R0, 0xffffff80 ;  /* 0xffffff8000e77836 */ /* 0x001fca0000000000 */
[----:B------:R-:W-:-:S04]  /*0ad0*/  SHF.R.S32.HI R0, RZ, 0x1f, R231 ;  /* 0x0000001fff007819 */ /* 0x000fc800000114e7 */
[CC--:B------:R-:W-:Y:S02]  /*0ae0*/  LEA.HI R3, R0.reuse, R231.reuse, RZ, 0x4 ;  /* 0x000000e700037211 */ /* 0x0c0fe400078f20ff */
[----:B------:R-:W-:Y:S02]  /*0af0*/  LEA.HI R4, R0, R231, RZ, 0x5 ;  /* 0x000000e700047211 */ /* 0x000fe400078f28ff */
[----:B------:R-:W-:-:S03]  /*0b00*/  SHF.R.S32.HI R6, RZ, 0x4, R3 ;  /* 0x00000004ff067819 */ /* 0x000fc60000011403 */
[----:B------:R-:W-:Y:S01]  /*0b10*/  IMAD.SHL.U32 R5, R4, 0x20, RZ ;  /* 0x0000002004057824 */ /* 0x000fe200078e00ff */
[C---:B------:R-:W-:Y:S02]  /*0b20*/  LOP3.LUT R4, R3.reuse, 0x3fffff0, RZ, 0xc0, !PT ;  /* 0x03fffff003047812 */ /* 0x040fe400078ec0ff */
[----:B------:R-:W-:Y:S02]  /*0b30*/  LEA.HI R3, R3, R6, RZ, 0x1 ;  /* 0x0000000603037211 */ /* 0x000fe400078f08ff */
[----:B------:R-:W-:Y:S01]  /*0b40*/  LOP3.LUT R5, R5, 0xfffffc00, RZ, 0xc0, !PT ;  /* 0xfffffc0005057812 */ /* 0x000fe200078ec0ff */
[----:B------:R-:W-:Y:S01]  /*0b50*/  IMAD.IADD R4, R231, 0x1, -R4 ;  /* 0x00000001e7047824 */ /* 0x000fe200078e0a04 */
[----:B------:R-:W-:-:S03]  /*0b60*/  LOP3.LUT R3, R3, 0x1ffffffe, RZ, 0xc0, !PT ;  /* 0x1ffffffe03037812 */ /* 0x000fc600078ec0ff */
[----:B------:R-:W-:Y:S01]  /*0b70*/  IMAD R4, R4, 0x40, R5 ;  /* 0x0000004004047824 */ /* 0x000fe200078e0205 */
[----:B------:R-:W-:Y:S01]  /*0b80*/  LEA.HI R5, R0, R231, RZ, 0x2 ;  /* 0x000000e700057211 */ /* 0x000fe200078f10ff */
[----:B------:R-:W-:Y:S02]  /*0b90*/  IMAD.IADD R3, R6, 0x1, -R3 ;  /* 0x0000000106037824 */ /* 0x000fe400078e0a03 */
[----:B------:R-:W-:Y:S02]  /*0ba0*/  IMAD.MOV.U32 R6, RZ, RZ, -0x2 ;  /* 0xfffffffeff067424 */ /* 0x000fe400078e00ff */
[----:B------:R-:W-:Y:S01]  /*0bb0*/  IMAD R225, R3, 0x8, R4 ;  /* 0x0000000803e17824 */ /* 0x000fe200078e0204 */
[----:B------:R-:W-:-:S05]  /*0bc0*/  LOP3.LUT R4, R5, 0xfffffffc, RZ, 0xc0, !PT ;  /* 0xfffffffc05047812 */ /* 0x000fca00078ec0ff */
[----:B------:R-:W-:-:S05]  /*0bd0*/  IMAD.IADD R4, R231, 0x1, -R4 ;  /* 0x00000001e7047824 */ /* 0x000fca00078e0a04 */
[----:B------:R-:W-:-:S04]  /*0be0*/  LEA.HI R3, R4, R4, RZ, 0x1 ;  /* 0x0000000404037211 */ /* 0x000fc800078f08ff */
[----:B------:R-:W-:-:S05]  /*0bf0*/  LOP3.LUT R3, R3, 0x1ffffffe, RZ, 0xc0, !PT ;  /* 0x1ffffffe03037812 */ /* 0x000fca00078ec0ff */
[----:B------:R-:W-:Y:S01]  /*0c00*/  IMAD.IADD R3, R4, 0x1, -R3 ;  /* 0x0000000104037824 */ /* 0x000fe200078e0a03 */
[----:B--2---:R-:W-:Y:S02]  /*0c10*/  R2UR UR4, R2 ;  /* 0x00000000020472ca */ /* 0x004fe400000e0000 */
[CC--:B------:R-:W-:Y:S02]  /*0c20*/  LEA.HI R2, R0.reuse, R231.reuse, RZ, 0x7 ;  /* 0x000000e700027211 */ /* 0x0c0fe400078f38ff */
[----:B------:R-:W-:Y:S02]  /*0c30*/  LEA.HI R0, R0, R231, RZ, 0x3 ;  /* 0x000000e700007211 */ /* 0x000fe400078f18ff */
[C---:B------:R-:W-:Y:S02]  /*0c40*/  LOP3.LUT R220, R2.reuse, 0xffffff80, RZ, 0xc0, !PT ;  /* 0xffffff8002dc7812 */ /* 0x040fe400078ec0ff */
[----:B------:R-:W-:Y:S02]  /*0c50*/  SHF.R.S32.HI R221, RZ, 0x7, R2 ;  /* 0x00000007ffdd7819 */ /* 0x000fe40000011402 */
[----:B------:R-:W-:Y:S01]  /*0c60*/  SHF.R.S32.HI R217, RZ, 0x3, R0 ;  /* 0x00000003ffd97819 */ /* 0x000fe20000011400 */
[----:B------:R-:W-:Y:S01]  /*0c70*/  IMAD.IADD R220, R231, 0x1, -R220 ;  /* 0x00000001e7dc7824 */ /* 0x000fe200078e0adc */
[----:B------:R-:W-:Y:S01]  /*0c80*/  LEA.HI R2, R2, R221, RZ, 0x1 ;  /* 0x000000dd02027211 */ /* 0x000fe200078f08ff */
[----:B------:R-:W-:-:S03]  /*0c90*/  ULOP3.LUT UR4, UR4, 0x1, URZ, 0xfc, !UPT ;  /* 0x0000000104047892 */ /* 0x000fc6000f8efc3f */
[----:B------:R-:W-:Y:S02]  /*0ca0*/  SHF.R.S32.HI R7, RZ, 0x1f, R220 ;  /* 0x0000001fff077819 */ /* 0x000fe400000114dc */
[----:B------:R-:W-:Y:S01]  /*0cb0*/  LOP3.LUT R2, R2, 0x3fffffe, RZ, 0xc0, !PT ;  /* 0x03fffffe02027812 */ /* 0x000fe200078ec0ff */
[----:B------:R-:W-:Y:S01]  /*0cc0*/  IMAD.U32 R226, RZ, RZ, UR4 ;  /* 0x00000004ffe27e24 */ /* 0x000fe2000f8e00ff */
[CC--:B------:R-:W-:Y:S02]  /*0cd0*/  LEA.HI R8, R7.reuse, R220.reuse, RZ, 0x2 ;  /* 0x000000dc07087211 */ /* 0x0c0fe400078f10ff */
[----:B------:R-:W-:Y:S01]  /*0ce0*/  LEA.HI R7, R7, R220, RZ, 0x5 ;  /* 0x000000dc07077211 */ /* 0x000fe200078f28ff */
[----:B------:R-:W-:Y:S01]  /*0cf0*/  IMAD.IADD R222, R221, 0x1, -R2 ;  /* 0x00000001ddde7824 */ /* 0x000fe200078e0a02 */
[--C-:B------:R-:W-:Y:S02]  /*0d00*/  SHF.R.S32.HI R9, RZ, 0x2, R8.reuse ;  /* 0x00000002ff097819 */ /* 0x100fe40000011408 */
[----:B------:R-:W-:-:S02]  /*0d10*/  SHF.R.S32.HI R10, RZ, 0x1f, R8 ;  /* 0x0000001fff0a7819 */ /* 0x000fc40000011408 */
[----:B------:R-:W-:Y:S02]  /*0d20*/  LOP3.LUT R2, R0, 0xfffffff8, RZ, 0xc0, !PT ;  /* 0xfffffff800027812 */ /* 0x000fe400078ec0ff */
[----:B------:R-:W-:Y:S02]  /*0d30*/  LEA.HI R10, R10, R9, RZ, 0x3 ;  /* 0x000000090a0a7211 */ /* 0x000fe400078f18ff */
[----:B------:R-:W-:Y:S01]  /*0d40*/  SHF.R.S32.HI R7, RZ, 0x5, R7 ;  /* 0x00000005ff077819 */ /* 0x000fe20000011407 */
[----:B------:R-:W-:Y:S01]  /*0d50*/  IMAD.IADD R213, R231, 0x1, -R2 ;  /* 0x00000001e7d57824 */ /* 0x000fe200078e0a02 */
[----:B------:R-:W-:Y:S02]  /*0d60*/  LOP3.LUT R10, R10, 0xfffffff8, RZ, 0xc0, !PT ;  /* 0xfffffff80a0a7812 */ /* 0x000fe400078ec0ff */
[----:B------:R-:W-:Y:S01]  /*0d70*/  LOP3.LUT R5, R8, 0x7ffffffc, RZ, 0xc0, !PT ;  /* 0x7ffffffc08057812 */ /* 0x000fe200078ec0ff */
[----:B------:R-:W-:Y:S02]  /*0d80*/  IMAD.SHL.U32 R18, R213, 0x8, RZ ;  /* 0x00000008d5127824 */ /* 0x000fe400078e00ff */
[----:B------:R-:W-:-:S02]  /*0d90*/  IMAD.IADD R10, R9, 0x1, -R10 ;  /* 0x00000001090a7824 */ /* 0x000fc400078e0a0a */
[C---:B------:R-:W-:Y:S01]  /*0da0*/  VIADD R23, R18.reuse, 0x40 ;  /* 0x0000004012177836 */ /* 0x040fe20000000000 */
[----:B------:R-:W-:Y:S01]  /*0db0*/  SHF.R.S32.HI R230, RZ, 0x1f, R18 ;  /* 0x0000001fffe67819 */ /* 0x000fe20000011412 */
[----:B------:R-:W-:Y:S02]  /*0dc0*/  IMAD R7, R7, 0x10, R10 ;  /* 0x0000001007077824 */ /* 0x000fe400078e020a */
[C---:B------:R-:W-:Y:S01]  /*0dd0*/  VIADD R22, R18.reuse, 0x80 ;  /* 0x0000008012167836 */ /* 0x040fe20000000000 */
[----:B------:R-:W-:Y:S01]  /*0de0*/  SHF.R.S32.HI R229, RZ, 0x1f, R23 ;  /* 0x0000001fffe57819 */ /* 0x000fe20000011417 */
[----:B------:R-:W-:Y:S02]  /*0df0*/  VIADD R212, R18, 0xc0 ;  /* 0x000000c012d47836 */ /* 0x000fe40000000000 */
[----:B------:R-:W-:Y:S01]  /*0e00*/  IMAD.IADD R5, R220, 0x1, -R5 ;  /* 0x00000001dc057824 */ /* 0x000fe200078e0a05 */
[----:B------:R-:W-:Y:S01]  /*0e10*/  SHF.R.S32.HI R228, RZ, 0x1f, R22 ;  /* 0x0000001fffe47819 */ /* 0x000fe20000011416 */
[----:B------:R-:W-:Y:S01]  /*0e20*/  IMAD R222, R222, 0x40, R7 ;  /* 0x00000040dede7824 */ /* 0x000fe200078e0207 */
[----:B------:R-:W-:Y:S01]  /*0e30*/  SHF.R.S32.HI R227, RZ, 0x1f, R212 ;  /* 0x0000001fffe37819 */ /* 0x000fe200000114d4 */
[----:B------:R-:W-:-:S02]  /*0e40*/  IMAD R223, R5, R6, 0x50 ;  /* 0x0000005005df7424 */ /* 0x000fc400078e0206 */
[----:B------:R-:W-:Y:S02]  /*0e50*/  IMAD.MOV.U32 R7, RZ, RZ, R15 ;  /* 0x000000ffff077224 */ /* 0x000fe400078e000f */
[----:B------:R-:W-:-:S07]  /*0e60*/  IMAD R224, R3, 0x8, R222 ;  /* 0x0000000803e07824 */ /* 0x000fce00078e02de */
.L_x_431:
[----:B0-23--:R-:W0:Y:S01]  /*0e70*/  LDC.64 R2, c[0x0][0xc88] ;  /* 0x00032200ff027b82 */ /* 0x00de220000000a00 */
[----:B------:R-:W-:Y:S01]  /*0e80*/  ULDC.64 UR12, c[0x0][0x208] ;  /* 0x00008200000c7ab9 */ /* 0x000fe20000000a00 */
[----:B------:R-:W-:Y:S01]  /*0e90*/  ULDC.64 UR8, c[0x0][0xa28] ;  /* 0x00028a0000087ab9 */ /* 0x000fe20000000a00 */
[----:B------:R-:W-:Y:S01]  /*0ea0*/  ULDC.64 UR10, c[0x0][0xa20] ;  /* 0x00028800000a7ab9 */ /* 0x000fe20000000a00 */
[----:B0-----:R-:W-:-:S06]  /*0eb0*/  IMAD.WIDE R2, R7, 0x4, R2 ;  /* 0x0000000407027825 */ /* 0x001fcc00078e0202 */
[----:B------:R-:W2:Y:S01]  /*0ec0*/  LDG.E R2, desc[UR12][R2.64] ;  /* 0x0000000c02027981 */ /* 0x000ea2000c1e1900 */
[----:B------:R-:W-:Y:S02]  /*0ed0*/  UISETP.NE.U32.AND UP0, UPT, UR8, URZ, UPT ;  /* 0x0000003f0800728c */ /* 0x000fe4000bf05070 */
[----:B------:R-:W-:Y:S02]  /*0ee0*/  UISETP.NE.U32.AND UP1, UPT, UR10, URZ, UPT ;  /* 0x0000003f0a00728c */ /* 0x000fe4000bf25070 */
[----:B------:R-:W-:Y:S02]  /*0ef0*/  UISETP.NE.AND.EX UP0, UPT, UR9, URZ, UPT, UP0 ;  /* 0x0000003f0900728c */ /* 0x000fe4000bf05300 */
[----:B------:R-:W-:-:S04]  /*0f00*/  UISETP.NE.AND.EX UP1, UPT, UR11, URZ, UPT, UP1 ;  /* 0x0000003f0b00728c */ /* 0x000fc8000bf25310 */
[----:B------:R-:W-:Y:S02]  /*0f10*/  PLOP3.LUT P0, PT, PT, PT, UP0, 0x80, 0x0 ;  /* 0x000000000000781c */ /* 0x000fe40003f0f008 */
[----:B------:R-:W-:Y:S02]  /*0f20*/  PLOP3.LUT P1, PT, PT, PT, UP1, 0x80, 0x0 ;  /* 0x000000000000781c */ /* 0x000fe40003f2f018 */
[----:B--2---:R-:W-:-:S13]  /*0f30*/  R2UR UR4, R2 ;  /* 0x00000000020472ca */ /* 0x004fda00000e0000 */
[----:B------:R-:W-:Y:S02]  /*0f40*/  USHF.R.S32.HI UR7, URZ, 0x1f, UR4 ;  /* 0x0000001f3f077899 */ /* 0x000fe40008011404 */
[----:B------:R-:W-:Y:S01]  /*0f50*/  IMAD.U32 R216, RZ, RZ, UR4 ;  /* 0x00000004ffd87e24 */ /* 0x000fe2000f8e00ff */
[----:B------:R-:W-:Y:S02]  /*0f60*/  @UP0 ULEA UR8, UP2, UR4, UR8, 0x2 ;  /* 0x0000000804080291 */ /* 0x000fe4000f84103f */
[----:B------:R-:W-:Y:S02]  /*0f70*/  @UP1 ULEA UR10, UP3, UR4, UR10, 0x2 ;  /* 0x0000000a040a1291 */ /* 0x000fe4000f86103f */
[----:B------:R-:W-:Y:S01]  /*0f80*/  @UP0 ULEA.HI.X UR9, UR4, UR9, UR7, 0x2, UP2 ;  /* 0x0000000904090291 */ /* 0x000fe200090f1407 */
[----:B------:R-:W-:Y:S01]  /*0f90*/  IMAD.U32 R215, RZ, RZ, UR6 ;  /* 0x00000006ffd77e24 */ /* 0x000fe2000f8e00ff */
[----:B------:R-:W-:Y:S01]  /*0fa0*/  @UP1 ULEA.HI.X UR11, UR4, UR11, UR7, 0x2, UP3 ;  /* 0x0000000b040b1291 */ /* 0x000fe200098f1407 */
[----:B------:R-:W-:Y:S01]  /*0fb0*/  IMAD.U32 R2, RZ, RZ, UR8 ;  /* 0x00000008ff027e24 */ /* 0x000fe2000f8e00ff */
[----:B------:R-:W-:Y:S01]  /*0fc0*/  ULDC UR6, c[0x0][0x2f0] ;  /* 0x0000bc0000067ab9 */ /* 0x000fe20000000800 */
[----:B------:R-:W-:Y:S01]  /*0fd0*/  IMAD.U32 R4, RZ, RZ, UR10 ;  /* 0x0000000aff047e24 */ /* 0x000fe2000f8e00ff */
[----:B------:R-:W-:Y:S01]  /*0fe0*/  ULDC UR4, c[0x0][0x424] ;  /* 0x0001090000047ab9 */ /* 0x000fe20000000800 */
[----:B------:R-:W-:Y:S01]  /*0ff0*/  IMAD.U32 R3, RZ, RZ, UR9 ;  /* 0x00000009ff037e24 */ /* 0x000fe2000f8e00ff */
[----:B------:R-:W-:Y:S01]  /*1000*/  ULDC.64 UR8, c[0x0][0x418] ;  /* 0x0001060000087ab9 */ /* 0x000fe20000000a00 */
[----:B------:R-:W-:Y:S01]  /*1010*/  IMAD.U32 R5, RZ, RZ, UR11 ;  /* 0x0000000bff057e24 */ /* 0x000fe2000f8e00ff */
[----:B------:R-:W-:Y:S01]  /*1020*/  UMOV UR60, URZ ;  /* 0x0000003f003c7c82 */ /* 0x000fe20008000000 */
[----:B------:R-:W-:Y:S01]  /*1030*/  IMAD.U32 R218, RZ, RZ, UR7 ;  /* 0x00000007ffda7e24 */ /* 0x000fe2000f8e00ff */
[----:B------:R-:W2:Y:S04]  /*1040*/  @P0 LDG.E R2, desc[UR12][R2.64] ;  /* 0x0000000c02020981 */ /* 0x000ea8000c1e1900 */
[----:B------:R-:W3:Y:S01]  /*1050*/  @P1 LDG.E R4, desc[UR12][R4.64] ;  /* 0x0000000c04041981 */ /* 0x000ee2000c1e1900 */
[----:B------:R-:W-:Y:S01]  /*1060*/  UISETP.NE.U32.AND UP0, UPT, UR8, URZ, UPT ;  /* 0x0000003f0800728c */ /* 0x000fe2000bf05070 */
[----:B------:R-:W-:Y:S01]  /*1070*/  IMAD.MOV.U32 R0, RZ, RZ, RZ ;  /* 0x000000ffff007224 */ /* 0x000fe200078e00ff */
[----:B------:R-:W-:-:S02]  /*1080*/  CS2R R150, SRZ ;  /* 0x0000000000967805 */ /* 0x000fc4000001ff00 */
[----:B------:R-:W-:Y:S01]  /*1090*/  CS2R R148, SRZ ;  /* 0x0000000000947805 */ /* 0x000fe2000001ff00 */
[----:B------:R-:W-:Y:S01]  /*10a0*/  UISETP.NE.AND.EX UP0, UPT, UR9, URZ, UPT, UP0 ;  /* 0x0000003f0900728c */ /* 0x000fe2000bf05300 */
[----:B------:R-:W-:Y:S02]  /*10b0*/  CS2R R146, SRZ ;  /* 0x0000000000927805 */ /* 0x000fe4000001ff00 */
[----:B------:R-:W-:Y:S02]  /*10c0*/  CS2R R144, SRZ ;  /* 0x0000000000907805 */ /* 0x000fe4000001ff00 */
[----:B------:R-:W-:Y:S01]  /*10d0*/  CS2R R142, SRZ ;  /* 0x00000000008e7805 */ /* 0x000fe2000001ff00 */
[----:B------:R-:W-:Y:S01]  /*10e0*/  USEL UR4, UR4, 0x1, UP0 ;  /* 0x0000000104047887 */ /* 0x000fe20008000000 */
[----:B------:R-:W-:Y:S02]  /*10f0*/  CS2R R140, SRZ ;  /* 0x00000000008c7805 */ /* 0x000fe4000001ff00 */
[----:B------:R-:W-:-:S02]  /*1100*/  CS2R R138, SRZ ;  /* 0x00000000008a7805 */ /* 0x000fc4000001ff00 */
[----:B------:R-:W-:Y:S01]  /*1110*/  CS2R R136, SRZ ;  /* 0x0000000000887805 */ /* 0x000fe2000001ff00 */
[----:B------:R-:W-:Y:S01]  /*1120*/  UIMAD UR4, UR4, UR6, URZ ;  /* 0x00000006040472a4 */ /* 0x000fe2000f8e023f */
        /* <DEDUP_REMOVED lines=19> */
[----:B------:R-:W-:Y:S01]  /*1260*/  CS2R R96, SRZ ;  /* 0x0000000000607805 */ /* 0x000fe2000001ff00 */
[----:B------:R-:W-:Y:S01]  /*1270*/  IMAD.MOV.U32 R163, RZ, RZ, RZ ;  /* 0x000000ffffa37224 */ /* 0x000fe200078e00ff */
[----:B------:R-:W-:Y:S02]  /*1280*/  CS2R R86, SRZ ;  /* 0x0000000000567805 */ /* 0x000fe4000001ff00 */
[----:B------:R-:W-:Y:S02]  /*1290*/  CS2R R92, SRZ ;  /* 0x00000000005c7805 */ /* 0x000fe4000001ff00 */
[----:B------:R-:W-:-:S02]  /*12a0*/  CS2R R90, SRZ ;  /* 0x00000000005a7805 */ /* 0x000fc4000001ff00 */
[----:B------:R-:W-:Y:S02]  /*12b0*/  CS2R R88, SRZ ;  /* 0x0000000000587805 */ /* 0x000fe4000001ff00 */
[----:B------:R-:W-:Y:S02]  /*12c0*/  CS2R R82, SRZ ;  /* 0x0000000000527805 */ /* 0x000fe4000001ff00 */
[----:B-1----:R-:W-:Y:S02]  /*12d0*/  CS2R R84, SRZ ;  /* 0x0000000000547805 */ /* 0x002fe4000001ff00 */
[----:B------:R-:W-:Y:S01]  /*12e0*/  CS2R R80, SRZ ;  /* 0x0000000000507805 */ /* 0x000fe2000001ff00 */
[----:B------:R-:W-:Y:S01]  /*12f0*/  IMAD.MOV.U32 R19, RZ, RZ, RZ ;  /* 0x000000ffff137224 */ /* 0x000fe200078e00ff */
        /* <DEDUP_REMOVED lines=18> */
[----:B------:R-:W-:Y:S02]  /*1420*/  IMAD.MOV.U32 R160, RZ, RZ, RZ ;  /* 0x000000ffffa07224 */ /* 0x000fe400078e00ff */
[----:B------:R-:W-:Y:S02]  /*1430*/  IMAD.MOV.U32 R41, RZ, RZ, RZ ;  /* 0x000000ffff297224 */ /* 0x000fe400078e00ff */
[----:B------:R-:W-:Y:S01]  /*1440*/  IMAD.U32 R214, RZ, RZ, UR5 ;  /* 0x00000005ffd67e24 */ /* 0x000fe2000f8e00ff */
[----:B--2---:R-:W-:-:S02]  /*1450*/  @P0 R2UR UR60, R2 ;  /* 0x00000000023c02ca */ /* 0x004fc400000e0000 */
[----:B------:R-:W-:Y:S02]  /*1460*/  CS2R R2, SRZ ;  /* 0x0000000000027805 */ /* 0x000fe4000001ff00 */
[----:B------:R-:W-:Y:S02]  /*1470*/  PLOP3.LUT P0, PT, PT, PT, PT, 0x80, 0x0 ;  /* 0x000000000000781c */ /* 0x000fe40003f0f070 */
[----:B---3--:R-:W-:Y:S01]  /*1480*/  @P1 R2UR UR4, R4 ;  /* 0x00000000040412ca */ /* 0x008fe200000e0000 */
[----:B----4-:R-:W-:-:S14]  /*1490*/  @P1 BRA `(.L_x_389) ;  /* 0x00000000003c1947 */ /* 0x010fdc0003800000 */
[----:B------:R-:W-:Y:S02]  /*14a0*/  ULDC.64 UR6, c[0x0][0xa08] ;  /* 0x0002820000067ab9 */ /* 0x000fe40000000a00 */
[----:B------:R-:W-:-:S04]  /*14b0*/  ISETP.NE.U32.AND P1, PT, RZ, UR6, PT ;  /* 0x00000006ff007c0c */ /* 0x000fc8000bf25070 */
[----:B------:R-:W-:-:S13]  /*14c0*/  ISETP.NE.AND.EX P1, PT, RZ, UR7, PT, P1 ;  /* 0x00000007ff007c0c */ /* 0x000fda000bf25310 */
[----:B------:R-:W-:Y:S05]  /*14d0*/  @!P1 BRA `(.L_x_389) ;  /* 0x00000000002c9947 */ /* 0x000fea0003800000 */
[----:B------:R-:W-:Y:S01]  /*14e0*/  R2UR UR8, R216 ;  /* 0x00000000d80872ca */ /* 0x000fe200000e0000 */
[----:B------:R-:W-:Y:S01]  /*14f0*/  ULDC.64 UR4, c[0x0][0xa08] ;  /* 0x0002820000047ab9 */ /* 0x000fe20000000a00 */
[----:B------:R-:W-:-:S11]  /*1500*/  ULDC.64 UR6, c[0x0][0x208] ;  /* 0x0000820000067ab9 */ /* 0x000fd60000000a00 */
[----:B------:R-:W-:-:S06]  /*1510*/  UIMAD.WIDE UR4, UR8, 0x4, UR4 ;  /* 0x00000004080478a5 */ /* 0x000fcc000f8e0204 */
[----:B------:R-:W-:Y:S02]  /*1520*/  IMAD.U32 R4, RZ, RZ, UR4 ;  /* 0x00000004ff047e24 */ /* 0x000fe4000f8e00ff */
[----:B------:R-:W-:-:S05]  /*1530*/  IMAD.U32 R5, RZ, RZ, UR5 ;  /* 0x00000005ff057e24 */ /* 0x000fca000f8e00ff */
[----:B------:R-:W2:Y:S04]  /*1540*/  LDG.E R7, desc[UR6][R4.64] ;  /* 0x0000000604077981 */ /* 0x000ea8000c1e1900 */
[----:B------:R-:W3:Y:S01]  /*1550*/  LDG.E R6, desc[UR6][R4.64+0x4] ;  /* 0x0000040604067981 */ /* 0x000ee2000c1e1900 */
[----:B--2---:R-:W-:Y:S02]  /*1560*/  R2UR UR4, R7 ;  /* 0x00000000070472ca */ /* 0x004fe400000e0000 */
[----:B---3--:R-:W-:-:S13]  /*1570*/  R2UR UR5, R6 ;  /* 0x00000000060572ca */ /* 0x008fda00000e0000 */
[----:B------:R-:W-:-:S12]  /*1580*/  UIADD3 UR4, -UR4, UR5, URZ ;  /* 0x0000000504047290 */ /* 0x000fd8000fffe13f */
.L_x_389:
[----:B------:R-:W-:Y:S01]  /*1590*/  UIADD3 UR60, -UR60, UR4, URZ ;  /* 0x000000043c3c7290 */ /* 0x000fe2000fffe13f */
[----:B------:R-:W-:Y:S01]  /*15a0*/  IMAD.MOV.U32 R40, RZ, RZ, RZ ;  /* 0x000000ffff287224 */ /* 0x000fe200078e00ff */
[----:B------:R-:W-:Y:S01]  /*15b0*/  CS2R R34, SRZ ;  /* 0x0000000000227805 */ /* 0x000fe2000001ff00 */
[----:B------:R-:W-:Y:S01]  /*15c0*/  IMAD.MOV.U32 R161, RZ, RZ, RZ ;  /* 0x000000ffffa17224 */ /* 0x000fe200078e00ff */
[----:B------:R-:W-:Y:S01]  /*15d0*/  UISETP.GE.AND UP0, UPT, UR60, 0x1, UPT ;  /* 0x000000013c00788c */ /* 0x000fe2000bf06270 */
[----:B------:R-:W-:Y:S01]  /*15e0*/  CS2R R36, SRZ ;  /* 0x0000000000247805 */ /* 0x000fe2000001ff00 */
[----:B------:R-:W-:Y:S01]  /*15f0*/  UIADD3 UR4, UR60, 0x4f, URZ ;  /* 0x0000004f3c047890 */ /* 0x000fe2000fffe03f */
[----:B------:R-:W-:Y:S01]  /*1600*/  IMAD.MOV.U32 R162, RZ, RZ, RZ ;  /* 0x000000ffffa27224 */ /* 0x000fe200078e00ff */
[----:B------:R-:W-:Y:S01]  /*1610*/  CS2R R32, SRZ ;  /* 0x0000000000207805 */ /* 0x000fe2000001ff00 */
[----:B------:R-:W-:Y:S01]  /*1620*/  IMAD.MOV.U32 R8, RZ, RZ, RZ ;  /* 0x000000ffff087224 */ /* 0x000fe200078e00ff */
[----:B------:R-:W-:Y:S01]  /*1630*/  PLOP3.LUT P1, PT, PT, PT, UP0, 0x80, 0x0 ;  /* 0x000000000000781c */ /* 0x000fe20003f2f008 */
[----:B------:R-:W-:Y:S01]  /*1640*/  UIMAD.WIDE UR4, UR4, 0x66666667, URZ ;  /* 0x66666667040478a5 */ /* 0x000fe2000f8e023f */
[----:B------:R-:W-:-:S02]  /*1650*/  CS2R R26, SRZ ;  /* 0x00000000001a7805 */ /* 0x000fc4000001ff00 */
[----:B------:R-:W-:Y:S01]  /*1660*/  CS2R R28, SRZ ;  /* 0x00000000001c7805 */ /* 0x000fe2000001ff00 */
[----:B------:R-:W-:Y:S01]  /*1670*/  IMAD.MOV.U32 R10, RZ, RZ, RZ ;  /* 0x000000ffff0a7224 */ /* 0x000fe200078e00ff */
[----:B------:R-:W-:Y:S01]  /*1680*/  USHF.R.U32.HI UR61, URZ, 0x1f, UR5 ;  /* 0x0000001f3f3d7899 */ /* 0x000fe20008011605 */
[----:B------:R-:W-:-:S03]  /*1690*/  CS2R R24, SRZ ;  /* 0x0000000000187805 */ /* 0x000fc6000001ff00 */
[----:B------:R-:W-:-:S03]  /*16a0*/  ULEA.HI.SX32 UR61, UR5, UR61, 0x1b ;  /* 0x0000003d053d7291 */ /* 0x000fc6000f8fda3f */
[----:B------:R-:W-:Y:S09]  /*16b0*/  @!P1 BRA `(.L_x_390) ;  /* 0x0000008c00f89947 */ /* 0x000ff20003800000 */
[----:B------:R-:W0:Y:S01]  /*16c0*/  SHFL.IDX PT, R0, R221, RZ, 0x1f ;  /* 0x00001fffdd007589 */ /* 0x000e2200000e0000 */
[----:B------:R-:W1:Y:S01]  /*16d0*/  S2UR UR7, SR_CgaCtaId ;  /* 0x00000000000779c3 */ /* 0x000e620000008800 */
[----:B------:R-:W-:Y:S01]  /*16e0*/  UMOV UR6, 0x400 ;  /* 0x0000040000067882 */ /* 0x000fe20000000000 */
[----:B0-----:R-:W-:Y:S01]  /*16f0*/  R2UR UR4, R0 ;  /* 0x00000000000472ca */ /* 0x001fe200000e0000 */
[----:B-1----:R-:W-:-:S04]  /*1700*/  ULEA UR6, UR7, UR6, 0x18 ;  /* 0x0000000607067291 */ /* 0x002fc8000f8ec03f */
[----:B------:R-:W-:-:S04]  /*1710*/  UIADD3 UR6, UR6, 0x14400, URZ ;  /* 0x0001440006067890 */ /* 0x000fc8000fffe03f */
[----:B------:R-:W-:-:S04]  /*1720*/  ULOP3.LUT UP0, URZ, UR6, 0x9f, URZ, 0xc0, !UPT ;  /* 0x0000009f063f7892 */ /* 0x000fc8000f80c03f */
[----:B------:R-:W-:Y:S02]  /*1730*/  ULEA.HI UR5, UR4, UR4, URZ, 0x1 ;  /* 0x0000000404057291 */ /* 0x000fe4000f8f083f */
[----:B------:R-:W-:Y:S02]  /*1740*/  PLOP3.LUT P0, PT, PT, PT, UP0, 0x80, 0x0 ;  /* 0x000000000000781c */ /* 0x000fe40003f0f008 */
[----:B------:R-:W-:-:S04]  /*1750*/  ULOP3.LUT UR5, UR5, 0x1e, URZ, 0xc0, !UPT ;  /* 0x0000001e05057892 */ /* 0x000fc8000f8ec03f */
[----:B------:R-:W-:-:S04]  /*1760*/  UIADD3 UR5, UR4, -UR5, URZ ;  /* 0x8000000504057290 */ /* 0x000fc8000fffe03f */
[----:B------:R-:W-:-:S04]  /*1770*/  ULEA UR5, UR5, UR6, 0xd ;  /* 0x0000000605057291 */ /* 0x000fc8000f8e683f */
[----:B------:R-:W-:-:S04]  /*1780*/  USHF.R.U32.HI UR5, URZ, 0x4, UR5 ;  /* 0x000000043f057899 */ /* 0x000fc80008011605 */
[----:B------:R-:W-:Y:S01]  /*1790*/  ULOP3.LUT UR36, UR5, 0x3fff, URZ, 0xc0, !UPT ;  /* 0x00003fff05247892 */ /* 0x000fe2000f8ec03f */
[----:B------:R-:W-:Y:S11]  /*17a0*/  @!P0 BRA `(.L_x_391) ;  /* 0x0000000000408947 */ /* 0x000ff60003800000 */
        /* <DEDUP_REMOVED lines=16> */
.L_x_391:
[----:B------:R-:W0:Y:S01]  /*18b0*/  S2UR UR5, SR_CgaCtaId ;  /* 0x00000000000579c3 */ /* 0x000e220000008800 */
[----:B------:R-:W-:Y:S01]  /*18c0*/  LEA.HI R0, R219, R219, RZ, 0x1 ;  /* 0x000000dbdb007211 */ /* 0x000fe200078f08ff */
[----:B------:R-:W-:Y:S01]  /*18d0*/  UMOV UR4, 0x400 ;  /* 0x0000040000047882 */ /* 0x000fe20000000000 */
[----:B------:R-:W-:Y:S01]  /*18e0*/  R2UR UR6, R226 ;  /* 0x00000000e20672ca */ /* 0x000fe200000e0000 */
[----:B------:R-:W-:Y:S01]  /*18f0*/  BSSY B0, `(.L_x_392) ;  /* 0x000000a000007945 */ /* 0x000fe20003800000 */
[----:B------:R-:W-:-:S05]  /*1900*/  LOP3.LUT R0, R0, 0xfffffffe, RZ, 0xc0, !PT ;  /* 0xfffffffe00007812 */ /* 0x000fca00078ec0ff */
[----:B------:R-:W-:-:S05]  /*1910*/  IMAD.IADD R0, R219, 0x1, -R0 ;  /* 0x00000001db007824 */ /* 0x000fca00078e0a00 */
[----:B------:R-:W-:Y:S01]  /*1920*/  SHF.L.U32 R0, R0, 0x1f, RZ ;  /* 0x0000001f00007819 */ /* 0x000fe200000006ff */
[----:B------:R-:W-:-:S05]  /*1930*/  IMAD.U32 R2, RZ, RZ, UR6 ;  /* 0x00000006ff027e24 */ /* 0x000fca000f8e00ff */
[----:B------:R-:W-:Y:S01]  /*1940*/  ISETP.NE.AND P0, PT, R2, 0x3, PT ;  /* 0x000000030200780c */ /* 0x000fe20003f05270 */
[----:B0-----:R-:W-:-:S06]  /*1950*/  ULEA UR4, UR5, UR4, 0x18 ;  /* 0x0000000405047291 */ /* 0x001fcc000f8ec03f */
[----:B------:R-:W-:-:S04]  /*1960*/  IMAD.U32 R5, RZ, RZ, UR4 ;  /* 0x00000004ff057e24 */ /* 0x000fc8000f8e00ff */
[----:B------:R-:W0:Y:S02]  /*1970*/  SYNCS.PHASECHK.TRANS64.TRYWAIT P1, [R5+URZ+0x38800], R0 ;  /* 0x03880000050075a7 */ /* 0x000e24000802017f */
[----:B0-----:R-:W-:Y:S05]  /*1980*/  @!P1 BRA `(.L_x_393) ;  /* 0x0000012800cc9947 */ /* 0x001fea0003800000 */
.L_x_567:
[----:B------:R-:W-:Y:S05]  /*1990*/  BSYNC B0 ;  /* 0x0000000000007941 */ /* 0x000fea0003800000 */
.L_x_392:
[----:B------:R-:W-:Y:S05]  /*19a0*/  @!P0 BRA `(.L_x_394) ;  /* 0x0000000000048947 */ /* 0x000fea0003800000 */
[----:B------:R-:W-:Y:S01]  /*19b0*/  BPT.TRAP 0x1 ;  /* 0x000000040000795c */ /* 0x000fe20000300000 */
.L_x_394:
[----:B0-----:R-:W-:Y:S01]  /*19c0*/  IMAD R0, R16, 0x8, R5 ;  /* 0x0000000810007824 */ /* 0x001fe200078e0205 */
[----:B------:R-:W-:-:S04]  /*19d0*/  SHF.L.U32 R3, R17, 0x1f, RZ ;  /* 0x0000001f11037819 */ /* 0x000fc800000006ff */
[----:B------:R0:W1:Y:S01]  /*19e0*/  SYNCS.PHASECHK.TRANS64.TRYWAIT P2, [R0+URZ+0x38830], R3 ;  /* 0x03883003000075a7 */ /* 0x000062000804017f */
[----:B------:R-:W-:Y:S05]  /*19f0*/  @!P0 BRA `(.L_x_395) ;  /* 0x0000000000048947 */ /* 0x000fea0003800000 */
[----:B------:R-:W-:Y:S01]  /*1a00*/  BPT.TRAP 0x1 ;  /* 0x000000040000795c */ /* 0x000fe20000300000 */
.L_x_395:
[----:B------:R-:W2:Y:S01]  /*1a10*/  S2R R2, SR_TID.X ;  /* 0x0000000000027919 */ /* 0x000ea20000002100 */
[----:B------:R-:W-:Y:S01]  /*1a20*/  IMAD.MOV.U32 R151, RZ, RZ, RZ ;  /* 0x000000ffff977224 */ /* 0x000fe200078e00ff */
[----:B--2---:R-:W-:Y:S01]  /*1a30*/  LOP3.LUT P1, RZ, R2, 0x7f, RZ, 0xc0, !PT ;  /* 0x0000007f02ff7812 */ /* 0x004fe2000782c0ff */
[----:B-1----:R-:W-:-:S12]  /*1a40*/  @P2 BRA `(.L_x_396) ;  /* 0x0000000000082947 */ /* 0x002fd80003800000 */
[----:B------:R-:W1:Y:S02]  /*1a50*/  SYNCS.PHASECHK.TRANS64.TRYWAIT P2, [R0+URZ+0x38830], R3 ;  /* 0x03883003000075a7 */ /* 0x000e64000804017f */
[----:B-1----:R-:W-:Y:S05]  /*1a60*/  @!P2 BRA `(.L_x_397) ;  /* 0x0000012800a8a947 */ /* 0x002fea0003800000 */
.L_x_396:
[----:B------:R-:W-:Y:S05]  /*1a70*/  WARPSYNC.ALL ;  /* 0x0000000000007948 */ /* 0x000fea0003800000 */
[----:B------:R-:W-:Y:S01]  /*1a80*/  R2UR UR4, R5 ;  /* 0x00000000050472ca */ /* 0x000fe200000e0000 */
[----:B------:R-:W-:Y:S01]  /*1a90*/  ULOP3.LUT UR5, UR36, 0x10000, URZ, 0xfc, !UPT ;  /* 0x0001000024057892 */ /* 0x000fe2000f8efc3f */
[----:B------:R-:W-:Y:S01]  /*1aa0*/  R2UR UR6, R16 ;  /* 0x00000000100672ca */ /* 0x000fe200000e0000 */
[----:B------:R-:W-:Y:S01]  /*1ab0*/  WARPGROUP.ARRIVE ;  /* 0x00000000000079c5 */ /* 0x000fe20000000000 */
[----:B------:R-:W-:Y:S01]  /*1ac0*/  UMOV UR9, 0x40000040 ;  /* 0x4000004000097882 */ /* 0x000fe20000000000 */
[----:B------:R-:W-:Y:S01]  /*1ad0*/  UMOV UR11, 0x40000040 ;  /* 0x40000040000b7882 */ /* 0x000fe20000000000 */
[----:B------:R-:W-:Y:S01]  /*1ae0*/  UMOV UR15, UR9 ;  /* 0x00000009000f7c82 */ /* 0x000fe20008000000 */
[----:B------:R-:W-:Y:S01]  /*1af0*/  IMAD.U32 R13, RZ, RZ, UR9 ;  /* 0x00000009ff0d7e24 */ /* 0x000fe2000f8e00ff */
[----:B------:R-:W-:Y:S01]  /*1b00*/  UMOV UR8, UR5 ;  /* 0x0000000500087c82 */ /* 0x000fe20008000000 */
[----:B------:R-:W-:Y:S01]  /*1b10*/  UMOV UR17, 0x40000040 ;  /* 0x4000004000117882 */ /* 0x000fe20000000000 */
[----:B------:R-:W-:Y:S01]  /*1b20*/  UMOV UR14, UR8 ;  /* 0x00000008000e7c82 */ /* 0x000fe20008000000 */
[----:B------:R-:W-:Y:S01]  /*1b30*/  IMAD.U32 R12, RZ, RZ, UR8 ;  /* 0x00000008ff0c7e24 */ /* 0x000fe2000f8e00ff */
[----:B------:R-:W-:Y:S01]  /*1b40*/  UMOV UR19, 0x40000040 ;  /* 0x4000004000137882 */ /* 0x000fe20000000000 */
[----:B------:R-:W-:Y:S01]  /*1b50*/  UIADD3 UR4, UR4, 0x24400, URZ ;  /* 0x0002440004047890 */ /* 0x000fe2000fffe03f */
[----:B------:R-:W-:Y:S01]  /*1b60*/  IMAD.U32 R11, RZ, RZ, UR17 ;  /* 0x00000011ff0b7e24 */ /* 0x000fe2000f8e00ff */
[----:B------:R-:W-:Y:S01]  /*1b70*/  UMOV UR13, 0x40000040 ;  /* 0x40000040000d7882 */ /* 0x000fe20000000000 */
[----:B------:R-:W-:Y:S01]  /*1b80*/  UIADD3 UR20, UR5, 0x404, URZ ;  /* 0x0000040405147890 */ /* 0x000fe2000fffe03f */
[----:B------:R-:W-:Y:S01]  /*1b90*/  VIADD R2, R223, UR60 ;  /* 0x0000003cdf027c36 */ /* 0x000fe20008000000 */
[----:B------:R-:W-:Y:S01]  /*1ba0*/  USHF.R.U32.HI UR4, URZ, 0x4, UR4 ;  /* 0x000000043f047899 */ /* 0x000fe20008011604 */
[----:B01----:R-:W-:Y:S01]  /*1bb0*/  IMAD.U32 R3, RZ, RZ, UR61 ;  /* 0x0000003dff037e24 */ /* 0x003fe2000f8e00ff */
[----:B------:R-:W-:Y:S01]  /*1bc0*/  UMOV UR21, 0x40000040 ;  /* 0x4000004000157882 */ /* 0x000fe20000000000 */
[----:B------:R-:W-:Y:S01]  /*1bd0*/  UMOV UR23, 0x40000040 ;  /* 0x4000004000177882 */ /* 0x000fe20000000000 */
[----:B------:R-:W-:Y:S01]  /*1be0*/  ULOP3.LUT UR4, UR4, 0x3fff, URZ, 0xc0, !UPT ;  /* 0x00003fff04047892 */ /* 0x000fe2000f8ec03f */
[----:B------:R-:W-:Y:S01]  /*1bf0*/  IMAD R2, R3, -0x50, R2 ;  /* 0xffffffb003027824 */ /* 0x000fe200078e0202 */
[----:B------:R-:W-:Y:S01]  /*1c00*/  UIADD3 UR24, UR5, 0x406, URZ ;  /* 0x0000040605187890 */ /* 0x000fe2000fffe03f */
[----:B------:R-:W-:Y:S01]  /*1c10*/  P2R R21, PR, RZ, 0x1 ;  /* 0x00000001ff157803 */ /* 0x000fe20000000000 */
[----:B------:R-:W-:Y:S01]  /*1c20*/  ULOP3.LUT UR7, UR4, 0x10000, URZ, 0xfc, !UPT ;  /* 0x0001000004077892 */ /* 0x000fe2000f8efc3f */
[----:B------:R-:W-:Y:S01]  /*1c30*/  @!P1 VIADD R0, R0, 0x38840 ;  /* 0x0003884000009836 */ /* 0x000fe20000000000 */
[----:B------:R-:W-:Y:S01]  /*1c40*/  UMOV UR25, 0x40000040 ;  /* 0x4000004000197882 */ /* 0x000fe20000000000 */
[----:B------:R-:W-:Y:S01]  /*1c50*/  UMOV UR27, 0x40000040 ;  /* 0x40000040001b7882 */ /* 0x000fe20000000000 */
[----:B------:R-:W-:Y:S01]  /*1c60*/  UIMAD UR4, UR6, 0xa00, UR7 ;  /* 0x00000a00060478a4 */ /* 0x000fe2000f8e0207 */
[C---:B------:R-:W-:Y:S01]  /*1c70*/  ISETP.GT.AND P6, PT, R2.reuse, RZ, PT ;  /* 0x000000ff0200720c */ /* 0x040fe20003fc4270 */
[----:B------:R-:W-:Y:S01]  /*1c80*/  IMAD.U32 R19, RZ, RZ, UR7 ;  /* 0x00000007ff137e24 */ /* 0x000fe2000f8e00ff */
[----:B------:R-:W-:Y:S01]  /*1c90*/  UIADD3 UR7, UR5, 0x2, URZ ;  /* 0x0000000205077890 */ /* 0x000fe2000fffe03f */
[C---:B------:R-:W-:Y:S01]  /*1ca0*/  ISETP.GT.AND P5, PT, R2.reuse, 0x1, PT ;  /* 0x000000010200780c */ /* 0x040fe20003fa4270 */
[----:B------:R-:W-:Y:S01]  /*1cb0*/  UIADD3 UR6, UR4, 0x200, URZ ;  /* 0x0000020004067890 */ /* 0x000fe2000fffe03f */
[C---:B------:R-:W-:Y:S01]  /*1cc0*/  ISETP.GT.AND P4, PT, R2.reuse, 0x8, PT ;  /* 0x000000080200780c */ /* 0x040fe20003f84270 */
[----:B------:R-:W-:Y:S01]  /*1cd0*/  UMOV UR10, UR4 ;  /* 0x00000004000a7c82 */ /* 0x000fe20008000000 */
[----:B------:R-:W-:Y:S01]  /*1ce0*/  UIADD3 UR12, UR4, 0x2, URZ ;  /* 0x00000002040c7890 */ /* 0x000fe2000fffe03f */
[----:B------:R-:W-:Y:S01]  /*1cf0*/  HGMMA.64x16x16.F32.BF16 R56, gdesc[UR8], RZ, !UPT, gsb0 ;  /* 0x00200000083879f0 */ /* 0x000fe2000c0018ff */
[----:B------:R-:W-:Y:S01]  /*1d00*/  UIADD3 UR10, UR4, 0x80, URZ ;  /* 0x00000080040a7890 */ /* 0x000fe2000fffe03f */
[C---:B------:R-:W-:Y:S01]  /*1d10*/  ISETP.GT.AND P3, PT, R2.reuse, 0x9, PT ;  /* 0x000000090200780c */ /* 0x040fe20003f64270 */
[----:B------:R-:W-:Y:S01]  /*1d20*/  UMOV UR8, UR14 ;  /* 0x0000000e00087c82 */ /* 0x000fe20008000000 */
[----:B------:R-:W-:Y:S01]  /*1d30*/  UMOV UR9, UR15 ;  /* 0x0000000f00097c82 */ /* 0x000fe20008000000 */
[----:B------:R-:W-:Y:S01]  /*1d40*/  UMOV UR11, 0x40000040 ;  /* 0x40000040000b7882 */ /* 0x000fe20000000000 */
[----:B------:R-:W-:Y:S01]  /*1d50*/  UMOV UR16, UR7 ;  /* 0x0000000700107c82 */ /* 0x000fe20008000000 */
[----:B------:R-:W-:Y:S01]  /*1d60*/  UMOV UR18, UR12 ;  /* 0x0000000c00127c82 */ /* 0x000fe20008000000 */
[----:B------:R-:W-:Y:S01]  /*1d70*/  UIADD3 UR7, UR5, 0x4, URZ ;  /* 0x0000000405077890 */ /* 0x000fe2000fffe03f */
[----:B------:R-:W-:Y:S01]  /*1d80*/  IMAD.U32 R10, RZ, RZ, UR16 ;  /* 0x00000010ff0a7e24 */ /* 0x000fe2000f8e00ff */
[----:B------:R-:W-:Y:S01]  /*1d90*/  UIADD3 UR12, UR4, 0x4, URZ ;  /* 0x00000004040c7890 */ /* 0x000fe2000fffe03f */
[----:B------:R-:W-:Y:S01]  /*1da0*/  ISETP.GT.AND P2, PT, R2, 0x10, PT ;  /* 0x000000100200780c */ /* 0x000fe20003f44270 */
[----:B------:R-:W-:Y:S01]  /*1db0*/  UIADD3 UR22, UR4, 0x284, URZ ;  /* 0x0000028404167890 */ /* 0x000fe2000fffe03f */
[----:B------:R-:W-:Y:S01]  /*1dc0*/  @!P1 PRMT R0, RZ, 0x654, R0 ;  /* 0x00000654ff009816 */ /* 0x000fe20000000000 */
[----:B------:R-:W-:Y:S01]  /*1dd0*/  UIADD3 UR26, UR4, 0x286, URZ ;  /* 0x00000286041a7890 */ /* 0x000fe2000fffe03f */
[--C-:B------:R-:W-:Y:S01]  /*1de0*/  IMAD.MOV.U32 R150, RZ, RZ, R151.reuse ;  /* 0x000000ffff967224 */ /* 0x100fe200078e0097 */
        /* <DEDUP_REMOVED lines=50> */
[----:B------:R-:W-:Y:S01]  /*2110*/  UMOV UR57, 0x40000040 ;  /* 0x4000004000397882 */ /* 0x000fe20000000000 */
[----:B------:R-:W-:Y:S01]  /*2120*/  UMOV UR59, 0x40000040 ;  /* 0x40000040003b7882 */ /* 0x000fe20000000000 */
[----:B------:R-:W-:Y:S01]  /*2130*/  IMAD.U32 R7, RZ, RZ, UR57 ;  /* 0x00000039ff077e24 */ /* 0x000fe2000f8e00ff */
[----:B------:R-:W-:Y:S01]  /*2140*/  UISETP.GE.AND UP0, UPT, UR60, 0x51, UPT ;  /* 0x000000513c00788c */ /* 0x000fe2000bf06270 */
        /* <DEDUP_REMOVED lines=514> */
[----:B------:R-:W-:-:S02]  /*4170*/  FMNMX.FTZ R3, R49, R4, !PT ;  /* 0x0000000431037209 */ /* 0x000fc40007810000 */
[----:B------:R-:W-:Y:S02]  /*4180*/  FSEL R53, R53, -INF , P4 ;  /* 0xff80000035357808 */ /* 0x000fe40002000000 */
[----:B------:R-:W-:Y:S02]  /*4190*/  FMNMX.FTZ R4, R52, R3, !PT ;  /* 0x0000000334047209 */ /* 0x000fe40007810000 */
[----:B------:R-:W-:Y:S02]  /*41a0*/  FSEL R50, R50, -INF , P2 ;  /* 0xff80000032327808 */ /* 0x000fe40001000000 */
[----:B------:R-:W-:Y:S02]  /*41b0*/  ISETP.GT.AND P2, PT, R2, 0x21, PT ;  /* 0x000000210200780c */ /* 0x000fe40003f44270 */
[----:B------:R-:W-:Y:S02]  /*41c0*/  FMNMX.FTZ R3, R53, R4, !PT ;  /* 0x0000000435037209 */ /* 0x000fe40007810000 */
[----:B------:R-:W-:-:S02]  /*41d0*/  FSEL R51, R51, -INF , P6 ;  /* 0xff80000033337808 */ /* 0x000fc40003000000 */
[----:B------:R-:W-:Y:S02]  /*41e0*/  ISETP.GT.AND P6, PT, R2, 0x28, PT ;  /* 0x000000280200780c */ /* 0x000fe40003fc4270 */
        /* <DEDUP_REMOVED lines=29> */
[----:B------:R-:W-:Y:S01]  /*43c0*/  FSEL R36, R36, -INF , P2 ;  /* 0xff80000024247808 */ /* 0x000fe20001000000 */
[----:B------:R-:W-:Y:S01]  /*43d0*/  ULDC UR5, c[0x0][0x988] ;  /* 0x0002620000057ab9 */ /* 0x000fe20000000800 */
        /* <DEDUP_REMOVED lines=26> */
[----:B-1----:R-:W-:Y:S02]  /*4580*/  FMNMX.FTZ R15, R14, R3, !PT ;  /* 0x000000030e0f7209 */ /* 0x002fe40007810000 */
[----:B------:R-:W-:-:S03]  /*4590*/  FMNMX.FTZ R3, R58, R59, !PT ;  /* 0x0000003b3a037209 */ /* 0x000fc60007810000 */
[----:B------:R-:W1:Y:S02]  /*45a0*/  SHFL.BFLY PT, R4, R15, 0x1, 0x1f ;  /* 0x0c201f000f047f89 */ /* 0x000e6400000e0000 */
[----:B-1----:R-:W-:-:S04]  /*45b0*/  FMNMX.FTZ R4, R15, R4, !PT ;  /* 0x000000040f047209 */ /* 0x002fc80007810000 */
        /* <DEDUP_REMOVED lines=36> */
[----:B-1----:R-:W-:Y:S01]  /*4800*/  FADD.FTZ R15, R56, R57 ;  /* 0x00000039380f7221 */ /* 0x002fe20000010000 */
[----:B------:R-:W-:Y:S01]  /*4810*/  FFMA.FTZ R20, R29, UR5, -R20 ;  /* 0x000000051d147c23 */ /* 0x000fe20008010814 */
[----:B------:R-:W-:-:S02]  /*4820*/  FMNMX.FTZ R3, R47, R2, !PT ;  /* 0x000000022f037209 */ /* 0x000fc40007810000 */
[----:B------:R-:W-:Y:S01]  /*4830*/  F2FP.BF16.F32.PACK_AB R208, R57, R56 ;  /* 0x0000003839d0723e */ /* 0x000fe200000010ff */
[--C-:B------:R-:W-:Y:S01]  /*4840*/  IMAD.MOV.U32 R57, RZ, RZ, R151.reuse ;  /* 0x000000ffff397224 */ /* 0x100fe200078e0097 */
[----:B------:R-:W-:Y:S01]  /*4850*/  FMNMX.FTZ R2, R34, R3, !PT ;  /* 0x0000000322027209 */ /* 0x000fe20007810000 */
[----:B------:R-:W-:Y:S01]  /*4860*/  MUFU.EX2 R48, R48 ;  /* 0x0000003000307308 */ /* 0x000fe20000000800 */
[----:B------:R-:W-:Y:S02]  /*4870*/  IMAD.MOV.U32 R56, RZ, RZ, R151 ;  /* 0x000000ffff387224 */ /* 0x000fe400078e0097 */
[----:B------:R-:W-:-:S04]  /*4880*/  FMNMX.FTZ R3, R35, R2, !PT ;  /* 0x0000000223037209 */ /* 0x000fc80007810000 */
[----:B------:R-:W-:Y:S01]  /*4890*/  FMNMX.FTZ R2, R38, R3, !PT ;  /* 0x0000000326027209 */ /* 0x000fe20007810000 */
[----:B------:R-:W1:Y:S01]  /*48a0*/  MUFU.EX2 R49, R49 ;  /* 0x0000003100317308 */ /* 0x000e620000000800 */
[----:B--2---:R-:W-:Y:S02]  /*48b0*/  F2FP.BF16.F32.PACK_AB R210, R61, R60 ;  /* 0x0000003c3dd2723e */ /* 0x004fe400000010ff */
[----:B------:R-:W-:-:S04]  /*48c0*/  FMNMX.FTZ R3, R39, R2, !PT ;  /* 0x0000000227037209 */ /* 0x000fc80007810000 */
[----:B------:R-:W-:Y:S01]  /*48d0*/  FMNMX.FTZ R2, R26, R3, !PT ;  /* 0x000000031a027209 */ /* 0x000fe20007810000 */
[----:B------:R-:W-:Y:S03]  /*48e0*/  MUFU.EX2 R52, R52 ;  /* 0x0000003400347308 */ /* 0x000fe60000000800 */
[----:B------:R-:W-:-:S04]  /*48f0*/  FMNMX.FTZ R3, R27, R2, !PT ;  /* 0x000000021b037209 */ /* 0x000fc80007810000 */
[----:B------:R-:W-:Y:S01]  /*4900*/  FMNMX.FTZ R2, R30, R3, !PT ;  /* 0x000000031e027209 */ /* 0x000fe20007810000 */
[----:B------:R-:W2:Y:S01]  /*4910*/  MUFU.EX2 R53, R53 ;  /* 0x0000003500357308 */ /* 0x000ea20000000800 */
[----:B-1----:R-:W-:Y:S02]  /*4920*/  F2FP.BF16.F32.PACK_AB R204, R49, R48 ;  /* 0x0000003031cc723e */ /* 0x002fe400000010ff */
[----:B------:R-:W-:-:S05]  /*4930*/  FMNMX.FTZ R2, R31, R2, !PT ;  /* 0x000000021f027209 */ /* 0x000fca0007810000 */
[----:B------:R-:W1:Y:S01]  /*4940*/  SHFL.BFLY PT, R3, R2, 0x2, 0x1f ;  /* 0x0c401f0002037f89 */ /* 0x000e6200000e0000 */
[----:B------:R-:W-:Y:S08]  /*4950*/  MUFU.EX2 R40, R40 ;  /* 0x0000002800287308 */ /* 0x000ff00000000800 */
[----:B------:R-:W3:Y:S01]  /*4960*/  MUFU.EX2 R41, R41 ;  /* 0x0000002900297308 */ /* 0x000ee20000000800 */
[----:B--2---:R-:W-:-:S07]  /*4970*/  F2FP.BF16.F32.PACK_AB R206, R53, R52 ;  /* 0x0000003435ce723e */ /* 0x004fce00000010ff */
[----:B------:R-:W-:Y:S01]  /*4980*/  MUFU.EX2 R44, R44 ;  /* 0x0000002c002c7308 */ /* 0x000fe20000000800 */
[----:B-1----:R-:W-:-:S07]  /*4990*/  FMNMX.FTZ R14, R2, R3, !PT ;  /* 0x00000003020e7209 */ /* 0x002fce0007810000 */
[----:B------:R-:W-:Y:S01]  /*49a0*/  MUFU.EX2 R21, R20 ;  /* 0x0000001400157308 */ /* 0x000fe20000000800 */
[----:B---3--:R-:W-:Y:S01]  /*49b0*/  F2FP.BF16.F32.PACK_AB R200, R41, R40 ;  /* 0x0000002829c8723e */ /* 0x008fe200000010ff */
[----:B------:R-:W1:Y:S06]  /*49c0*/  SHFL.BFLY PT, R3, R14, 0x1, 0x1f ;  /* 0x0c201f000e037f89 */ /* 0x000e6c00000e0000 */
[----:B------:R-:W2:Y:S08]  /*49d0*/  MUFU.EX2 R45, R45 ;  /* 0x0000002d002d7308 */ /* 0x000eb00000000800 */
[----:B------:R-:W-:Y:S08]  /*49e0*/  MUFU.EX2 R32, R32 ;  /* 0x0000002000207308 */ /* 0x000ff00000000800 */
[----:B------:R-:W3:Y:S01]  /*49f0*/  MUFU.EX2 R33, R33 ;  /* 0x0000002100217308 */ /* 0x000ee20000000800 */
[----:B--2---:R-:W-:-:S02]  /*4a00*/  F2FP.BF16.F32.PACK_AB R202, R45, R44 ;  /* 0x0000002c2dca723e */ /* 0x004fc400000010ff */
[----:B-1----:R-:W-:Y:S01]  /*4a10*/  FMNMX.FTZ R3, R14, R3, !PT ;  /* 0x000000030e037209 */ /* 0x002fe20007810000 */
[----:B------:R-:W-:Y:S01]  /*4a20*/  FADD.FTZ R14, R60, R15 ;  /* 0x0000000f3c0e7221 */ /* 0x000fe20000010000 */
[--C-:B------:R-:W-:Y:S02]  /*4a30*/  IMAD.MOV.U32 R60, RZ, RZ, R151.reuse ;  /* 0x000000ffff3c7224 */ /* 0x100fe400078e0097 */
[C---:B------:R-:W-:Y:S01]  /*4a40*/  FSETP.NEU.FTZ.AND P2, PT, R3.reuse, -INF , PT ;  /* 0xff8000000300780b */ /* 0x040fe20003f5d000 */
[----:B------:R-:W-:Y:S01]  /*4a50*/  FMUL.FTZ R2, R3, UR5 ;  /* 0x0000000503027c20 */ /* 0x000fe20008410000 */
[----:B------:R-:W-:Y:S01]  /*4a60*/  FADD.FTZ R15, R61, R14 ;  /* 0x0000000e3d0f7221 */ /* 0x000fe20000010000 */
[----:B------:R-:W-:Y:S01]  /*4a70*/  MUFU.EX2 R36, R36 ;  /* 0x0000002400247308 */ /* 0x000fe20000000800 */
[----:B------:R-:W-:Y:S02]  /*4a80*/  IMAD.MOV.U32 R61, RZ, RZ, R151 ;  /* 0x000000ffff3d7224 */ /* 0x000fe400078e0097 */
[----:B------:R-:W-:Y:S01]  /*4a90*/  FSEL R2, R2, RZ, P2 ;  /* 0x000000ff02027208 */ /* 0x000fe20001000000 */
[----:B------:R-:W-:Y:S01]  /*4aa0*/  FADD.FTZ R14, R48, R15 ;  /* 0x0000000f300e7221 */ /* 0x000fe20000010000 */
[----:B------:R-:W-:Y:S01]  /*4ab0*/  PLOP3.LUT P2, PT, PT, PT, UP0, 0x80, 0x0 ;  /* 0x000000000000781c */ /* 0x000fe20003f4f008 */
[----:B------:R-:W-:Y:S01]  /*4ac0*/  IMAD.MOV.U32 R48, RZ, RZ, R151 ;  /* 0x000000ffff307224 */ /* 0x000fe200078e0097 */
[----:B---3--:R-:W-:Y:S01]  /*4ad0*/  F2FP.BF16.F32.PACK_AB R196, R33, R32 ;  /* 0x0000002021c4723e */ /* 0x008fe200000010ff */
        /* <DEDUP_REMOVED lines=8> */
[----:B------:R-:W-:Y:S01]  /*4b60*/  FFMA.FTZ R55, R55, UR5, -R2 ;  /* 0x0000000537377c23 */ /* 0x000fe20008010802 */
[----:B------:R-:W-:Y:S01]  /*4b70*/  FADD.FTZ R29, R49, R14 ;  /* 0x0000000e311d7221 */ /* 0x000fe20000010000 */
[--C-:B------:R-:W-:Y:S01]  /*4b80*/  FFMA.FTZ R42, R42, UR5, -R2.reuse ;  /* 0x000000052a2a7c23 */ /* 0x100fe20008010802 */
[--C-:B------:R-:W-:Y:S01]  /*4b90*/  FFMA.FTZ R43, R43, UR5, -R2.reuse ;  /* 0x000000052b2b7c23 */ /* 0x100fe20008010802 */
[--C-:B------:R-:W-:Y:S01]  /*4ba0*/  FFMA.FTZ R46, R46, UR5, -R2.reuse ;  /* 0x000000052e2e7c23 */ /* 0x100fe20008010802 */
[----:B------:R-:W-:Y:S01]  /*4bb0*/  FADD.FTZ R20, R52, R29 ;  /* 0x0000001d34147221 */ /* 0x000fe20000010000 */
[----:B------:R-:W1:Y:S01]  /*4bc0*/  MUFU.EX2 R59, R59 ;  /* 0x0000003b003b7308 */ /* 0x000e620000000800 */
[--C-:B------:R-:W-:Y:S01]  /*4bd0*/  FFMA.FTZ R47, R47, UR5, -R2.reuse ;  /* 0x000000052f2f7c23 */ /* 0x100fe20008010802 */
[----:B------:R-:W-:Y:S01]  /*4be0*/  FFMA.FTZ R34, R34, UR5, -R2 ;  /* 0x0000000522227c23 */ /* 0x000fe20008010802 */
[----:B------:R-:W-:Y:S01]  /*4bf0*/  FADD.FTZ R29, R53, R20 ;  /* 0x00000014351d7221 */ /* 0x000fe20000010000 */
[--C-:B------:R-:W-:Y:S01]  /*4c00*/  FFMA.FTZ R35, R35, UR5, -R2.reuse ;  /* 0x0000000523237c23 */ /* 0x100fe20008010802 */
[--C-:B------:R-:W-:Y:S01]  /*4c10*/  FFMA.FTZ R38, R38, UR5, -R2.reuse ;  /* 0x0000000526267c23 */ /* 0x100fe20008010802 */
[--C-:B------:R-:W-:Y:S01]  /*4c20*/  FFMA.FTZ R39, R39, UR5, -R2.reuse ;  /* 0x0000000527277c23 */ /* 0x100fe20008010802 */
[----:B------:R-:W-:Y:S01]  /*4c30*/  FADD.FTZ R20, R40, R29 ;  /* 0x0000001d28147221 */ /* 0x000fe20000010000 */
[----:B------:R-:W2:Y:S01]  /*4c40*/  MUFU.EX2 R62, R62 ;  /* 0x0000003e003e7308 */ /* 0x000ea20000000800 */
[--C-:B------:R-:W-:Y:S01]  /*4c50*/  FFMA.FTZ R26, R26, UR5, -R2.reuse ;  /* 0x000000051a1a7c23 */ /* 0x100fe20008010802 */
[----:B------:R-:W-:Y:S01]  /*4c60*/  FFMA.FTZ R27, R27, UR5, -R2 ;  /* 0x000000051b1b7c23 */ /* 0x000fe20008010802 */
[----:B------:R-:W-:Y:S01]  /*4c70*/  FADD.FTZ R29, R41, R20 ;  /* 0x00000014291d7221 */ /* 0x000fe20000010000 */
[--C-:B------:R-:W-:Y:S01]  /*4c80*/  FFMA.FTZ R30, R30, UR5, -R2.reuse ;  /* 0x000000051e1e7c23 */ /* 0x100fe20008010802 */
[----:B------:R-:W-:Y:S01]  /*4c90*/  FFMA.FTZ R2, R31, UR5, -R2 ;  /* 0x000000051f027c23 */ /* 0x000fe20008010802 */
[----:B------:R-:W-:-:S02]  /*4ca0*/  IMAD.MOV.U32 R53, RZ, RZ, R151 ;  /* 0x000000ffff357224 */ /* 0x000fc400078e0097 */
[----:B0-----:R-:W-:Y:S01]  /*4cb0*/  FADD.FTZ R0, R44, R29 ;  /* 0x0000001d2c007221 */ /* 0x001fe20000010000 */
[----:B------:R-:W0:Y:S01]  /*4cc0*/  MUFU.EX2 R63, R63 ;  /* 0x0000003f003f7308 */ /* 0x000e220000000800 */
[----:B-1----:R-:W-:Y:S01]  /*4cd0*/  FADD.FTZ R15, R58, R59 ;  /* 0x0000003b3a0f7221 */ /* 0x002fe20000010000 */
[----:B------:R-:W-:Y:S01]  /*4ce0*/  F2FP.BF16.F32.PACK_AB R209, R59, R58 ;  /* 0x0000003a3bd1723e */ /* 0x000fe200000010ff */
[----:B------:R-:W-:Y:S01]  /*4cf0*/  FADD.FTZ R29, R45, R0 ;  /* 0x000000002d1d7221 */ /* 0x000fe20000010000 */
[--C-:B------:R-:W-:Y:S02]  /*4d00*/  IMAD.MOV.U32 R59, RZ, RZ, R151.reuse ;  /* 0x000000ffff3b7224 */ /* 0x100fe400078e0097 */
[----:B------:R-:W-:Y:S02]  /*4d10*/  IMAD.MOV.U32 R58, RZ, RZ, R151 ;  /* 0x000000ffff3a7224 */ /* 0x000fe400078e0097 */
[----:B------:R-:W1:Y:S01]  /*4d20*/  MUFU.EX2 R50, R50 ;  /* 0x0000003200327308 */ /* 0x000e620000000800 */
[----:B--2---:R-:W-:Y:S01]  /*4d30*/  FADD.FTZ R14, R62, R15 ;  /* 0x0000000f3e0e7221 */ /* 0x004fe20000010000 */
[----:B------:R-:W-:-:S02]  /*4d40*/  IMAD.MOV.U32 R52, RZ, RZ, R151 ;  /* 0x000000ffff347224 */ /* 0x000fc400078e0097 */
[--C-:B------:R-:W-:Y:S02]  /*4d50*/  IMAD.MOV.U32 R49, RZ, RZ, R151.reuse ;  /* 0x000000ffff317224 */ /* 0x100fe400078e0097 */
[--C-:B------:R-:W-:Y:S02]  /*4d60*/  IMAD.MOV.U32 R45, RZ, RZ, R151.reuse ;  /* 0x000000ffff2d7224 */ /* 0x100fe400078e0097 */
[----:B------:R-:W2:Y:S01]  /*4d70*/  MUFU.EX2 R51, R51 ;  /* 0x0000003300337308 */ /* 0x000ea20000000800 */
[C---:B0-----:R-:W-:Y:S01]  /*4d80*/  FADD.FTZ R15, R63.reuse, R14 ;  /* 0x0000000e3f0f7221 */ /* 0x041fe20000010000 */
[----:B------:R-:W-:Y:S01]  /*4d90*/  F2FP.BF16.F32.PACK_AB R211, R63, R62 ;  /* 0x0000003e3fd3723e */ /* 0x000fe200000010ff */
[--C-:B------:R-:W-:Y:S02]  /*4da0*/  IMAD.MOV.U32 R63, RZ, RZ, R151.reuse ;  /* 0x000000ffff3f7224 */ /* 0x100fe400078e0097 */
[--C-:B------:R-:W-:Y:S02]  /*4db0*/  IMAD.MOV.U32 R62, RZ, RZ, R151.reuse ;  /* 0x000000ffff3e7224 */ /* 0x100fe400078e0097 */
[----:B------:R-:W-:Y:S01]  /*4dc0*/  IMAD.MOV.U32 R44, RZ, RZ, R151 ;  /* 0x000000ffff2c7224 */ /* 0x000fe200078e0097 */
[----:B------:R-:W0:Y:S01]  /*4dd0*/  MUFU.EX2 R54, R54 ;  /* 0x0000003600367308 */ /* 0x000e220000000800 */
[----:B-1----:R-:W-:Y:S01]  /*4de0*/  FADD.FTZ R14, R50, R15 ;  /* 0x0000000f320e7221 */ /* 0x002fe20000010000 */
[----:B------:R-:W-:-:S02]  /*4df0*/  IMAD.MOV.U32 R41, RZ, RZ, R151 ;  /* 0x000000ffff297224 */ /* 0x000fc400078e0097 */
[--C-:B------:R-:W-:Y:S02]  /*4e00*/  IMAD.MOV.U32 R40, RZ, RZ, R151.reuse ;  /* 0x000000ffff287224 */ /* 0x100fe400078e0097 */
[--C-:B------:R-:W-:Y:S02]  /*4e10*/  IMAD.MOV.U32 R31, RZ, RZ, R151.reuse ;  /* 0x000000ffff1f7224 */ /* 0x100fe400078e0097 */
        /* <DEDUP_REMOVED lines=18> */
[----:B------:R-:W-:-:S03]  /*4f40*/  IMAD.MOV.U32 R32, RZ, RZ, R151 ;  /* 0x000000ffff207224 */ /* 0x000fc600078e0097 */
[----:B------:R-:W2:Y:S01]  /*4f50*/  MUFU.EX2 R47, R47 ;  /* 0x0000002f002f7308 */ /* 0x000ea20000000800 */
[C---:B0-----:R-:W-:Y:S01]  /*4f60*/  FADD.FTZ R15, R43.reuse, R0 ;  /* 0x000000002b0f7221 */ /* 0x041fe20000010000 */
[----:B------:R-:W-:Y:S01]  /*4f70*/  F2FP.BF16.F32.PACK_AB R201, R43, R42 ;  /* 0x0000002a2bc9723e */ /* 0x000fe200000010ff */
[--C-:B------:R-:W-:Y:S02]  /*4f80*/  IMAD.MOV.U32 R43, RZ, RZ, R151.reuse ;  /* 0x000000ffff2b7224 */ /* 0x100fe400078e0097 */
[----:B------:R-:W-:-:S03]  /*4f90*/  IMAD.MOV.U32 R42, RZ, RZ, R151 ;  /* 0x000000ffff2a7224 */ /* 0x000fc600078e0097 */
        /* <DEDUP_REMOVED lines=15> */
[----:B--2---:R-:W-:-:S07]  /*5090*/  FADD.FTZ R14, R24, R29 ;  /* 0x0000001d180e7221 */ /* 0x004fce0000010000 */
[----:B------:R-:W2:Y:S01]  /*50a0*/  MUFU.EX2 R38, R38 ;  /* 0x0000002600267308 */ /* 0x000ea20000000800 */
[C---:B0-----:R-:W-:Y:S01]  /*50b0*/  FADD.FTZ R15, R35.reuse, R0 ;  /* 0x00000000230f7221 */ /* 0x041fe20000010000 */
[----:B------:R-:W-:Y:S01]  /*50c0*/  F2FP.BF16.F32.PACK_AB R197, R35, R34 ;  /* 0x0000002223c5723e */ /* 0x000fe200000010ff */
[--C-:B------:R-:W-:Y:S02]  /*50d0*/  IMAD.MOV.U32 R35, RZ, RZ, R151.reuse ;  /* 0x000000ffff237224 */ /* 0x100fe400078e0097 */
[----:B------:R-:W-:-:S03]  /*50e0*/  IMAD.MOV.U32 R34, RZ, RZ, R151 ;  /* 0x000000ffff227224 */ /* 0x000fc600078e0097 */
        /* <DEDUP_REMOVED lines=8> */
[----:B0-----:R-:W-:Y:S01]  /*5170*/  FADD.FTZ R14, R28, R29 ;  /* 0x0000001d1c0e7221 */ /* 0x001fe20000010000 */
[C---:B------:R-:W-:Y:S01]  /*5180*/  F2FP.BF16.F32.PACK_AB R194, R21.reuse, R28 ;  /* 0x0000001c15c2723e */ /* 0x040fe200000010ff */
[----:B------:R-:W-:Y:S02]  /*5190*/  IMAD.MOV.U32 R28, RZ, RZ, R151 ;  /* 0x000000ffff1c7224 */ /* 0x000fe400078e0097 */
[----:B------:R-:W-:-:S03]  /*51a0*/  FADD.FTZ R15, R21, R14 ;  /* 0x0000000e150f7221 */ /* 0x000fc60000010000 */
[----:B------:R-:W0:Y:S01]  /*51b0*/  MUFU.EX2 R27, R27 ;  /* 0x0000001b001b7308 */ /* 0x000e220000000800 */
[C---:B-1----:R-:W-:Y:S01]  /*51c0*/  FADD.FTZ R29, R39.reuse, R0 ;  /* 0x00000000271d7221 */ /* 0x042fe20000010000 */
[----:B------:R-:W-:Y:S01]  /*51d0*/  F2FP.BF16.F32.PACK_AB R199, R39, R38 ;  /* 0x0000002627c7723e */ /* 0x000fe200000010ff */
[--C-:B------:R-:W-:Y:S02]  /*51e0*/  IMAD.MOV.U32 R39, RZ, RZ, R151.reuse ;  /* 0x000000ffff277224 */ /* 0x100fe400078e0097 */
[----:B------:R-:W-:-:S03]  /*51f0*/  IMAD.MOV.U32 R38, RZ, RZ, R151 ;  /* 0x000000ffff267224 */ /* 0x000fc600078e0097 */
[----:B------:R-:W1:Y:S01]  /*5200*/  MUFU.EX2 R30, R30 ;  /* 0x0000001e001e7308 */ /* 0x000e620000000800 */
[----:B--2---:R-:W-:Y:S01]  /*5210*/  FADD.FTZ R0, R26, R29 ;  /* 0x0000001d1a007221 */ /* 0x004fe20000010000 */
[----:B------:R-:W-:-:S06]  /*5220*/  IMAD.MOV.U32 R29, RZ, RZ, R151 ;  /* 0x000000ffff1d7224 */ /* 0x000fcc00078e0097 */
[----:B------:R2:W3:Y:S01]  /*5230*/  MUFU.EX2 R195, R2 ;  /* 0x0000000200c37308 */ /* 0x0004e20000000800 */
[C---:B0-----:R-:W-:Y:S01]  /*5240*/  FADD.FTZ R21, R27.reuse, R0 ;  /* 0x000000001b157221 */ /* 0x041fe20000010000 */
[----:B------:R-:W-:Y:S01]  /*5250*/  F2FP.BF16.F32.PACK_AB R193, R27, R26 ;  /* 0x0000001a1bc1723e */ /* 0x000fe200000010ff */
[----:B------:R-:W-:Y:S02]  /*5260*/  IMAD.MOV.U32 R0, RZ, RZ, 0x3f800000 ;  /* 0x3f800000ff007424 */ /* 0x000fe400078e00ff */
[--C-:B------:R-:W-:Y:S02]  /*5270*/  IMAD.MOV.U32 R27, RZ, RZ, R151.reuse ;  /* 0x000000ffff1b7224 */ /* 0x100fe400078e0097 */
[----:B------:R-:W-:Y:S02]  /*5280*/  IMAD.MOV.U32 R26, RZ, RZ, R151 ;  /* 0x000000ffff1a7224 */ /* 0x000fe400078e0097 */
[----:B-1----:R-:W-:Y:S01]  /*5290*/  FADD.FTZ R14, R30, R21 ;  /* 0x000000151e0e7221 */ /* 0x002fe20000010000 */
[----:B--2---:R-:W-:-:S03]  /*52a0*/  IMAD.MOV.U32 R2, RZ, RZ, 0x3f800000 ;  /* 0x3f800000ff027424 */ /* 0x004fc600078e00ff */
[C---:B---3--:R-:W-:Y:S01]  /*52b0*/  FADD.FTZ R14, R195.reuse, R14 ;  /* 0x0000000ec30e7221 */ /* 0x048fe20000010000 */
[----:B------:R-:W-:Y:S01]  /*52c0*/  F2FP.BF16.F32.PACK_AB R195, R195, R30 ;  /* 0x0000001ec3c3723e */ /* 0x000fe200000010ff */
[----:B------:R-:W-:Y:S01]  /*52d0*/  IMAD.MOV.U32 R30, RZ, RZ, R151 ;  /* 0x000000ffff1e7224 */ /* 0x000fe200078e0097 */
[----:B------:R-:W-:Y:S06]  /*52e0*/  @!P2 BRA `(.L_x_398) ;  /* 0x0000003c0088a947 */ /* 0x000fec0003800000 */
[----:B------:R-:W-:Y:S01]  /*52f0*/  R2UR UR60, R16 ;  /* 0x00000000103c72ca */ /* 0x000fe200000e0000 */
[----:B------:R-:W-:Y:S01]  /*5300*/  UIADD3 UR4, UR61, -0x2, URZ ;  /* 0xfffffffe3d047890 */ /* 0x000fe2000fffe03f */
[----:B------:R-:W-:Y:S01]  /*5310*/  IMAD.MOV.U32 R20, RZ, RZ, R3 ;  /* 0x000000ffff147224 */ /* 0x000fe200078e0003 */
[----:B------:R-:W-:Y:S01]  /*5320*/  CS2R R150, SRZ ;  /* 0x0000000000967805 */ /* 0x000fe2000001ff00 */
[----:B------:R-:W-:Y:S01]  /*5330*/  IMAD.MOV.U32 R21, RZ, RZ, R4 ;  /* 0x000000ffff157224 */ /* 0x000fe200078e0004 */
[----:B------:R-:W-:Y:S01]  /*5340*/  CS2R R146, SRZ ;  /* 0x0000000000927805 */ /* 0x000fe2000001ff00 */
[----:B------:R-:W-:Y:S01]  /*5350*/  IMAD.MOV.U32 R232, RZ, RZ, R17 ;  /* 0x000000ffffe87224 */ /* 0x000fe200078e0011 */
[----:B------:R-:W-:Y:S01]  /*5360*/  CS2R R142, SRZ ;  /* 0x00000000008e7805 */ /* 0x000fe2000001ff00 */
[----:B------:R-:W-:Y:S01]  /*5370*/  IMAD.U32 R233, RZ, RZ, UR4 ;  /* 0x00000004ffe97e24 */ /* 0x000fe2000f8e00ff */
[----:B------:R-:W-:Y:S01]  /*5380*/  CS2R R138, SRZ ;  /* 0x00000000008a7805 */ /* 0x000fe2000001ff00 */
[----:B------:R-:W-:Y:S01]  /*5390*/  IMAD.MOV.U32 R0, RZ, RZ, 0x3f800000 ;  /* 0x3f800000ff007424 */ /* 0x000fe200078e00ff */
        /* <DEDUP_REMOVED lines=59> */
[----:B------:R-:W-:-:S07]  /*5750*/  CS2R R24, SRZ ;  /* 0x0000000000187805 */ /* 0x000fce000001ff00 */
.L_x_407:
[----:B------:R-:W-:-:S04]  /*5760*/  UIADD3 UR4, UR60, 0x1, URZ ;  /* 0x000000013c047890 */ /* 0x000fc8000fffe03f */
[----:B------:R-:W-:-:S04]  /*5770*/  UISETP.NE.AND UP0, UPT, UR4, 0x2, UPT ;  /* 0x000000020400788c */ /* 0x000fc8000bf05270 */
[----:B------:R-:W-:Y:S02]  /*5780*/  USEL UR5, URZ, 0x1, UP0 ;  /* 0x000000013f057887 */ /* 0x000fe40008000000 */
[----:B------:R-:W-:-:S04]  /*5790*/  USEL UR4, UR4, URZ, UP0 ;  /* 0x0000003f04047287 */ /* 0x000fc80008000000 */
[----:B------:R-:W-:Y:S02]  /*57a0*/  LOP3.LUT R17, R232, UR5, RZ, 0x3c, !PT ;  /* 0x00000005e8117c12 */ /* 0x000fe4000f8e3cff */
[----:B------:R-:W-:Y:S01]  /*57b0*/  IMAD.U32 R16, RZ, RZ, UR4 ;  /* 0x00000004ff107e24 */ /* 0x000fe2000f8e00ff */
[----:B------:R-:W-:Y:S06]  /*57c0*/  @!P0 BRA `(.L_x_399) ;  /* 0x0000000000048947 */ /* 0x000fec0003800000 */
[----:B------:R-:W-:Y:S01]  /*57d0*/  BPT.TRAP 0x1 ;  /* 0x000000040000795c */ /* 0x000fe20000300000 */
.L_x_399:
[----:B------:R-:W0:Y:S01]  /*57e0*/  S2UR UR6, SR_CgaCtaId ;  /* 0x00000000000679c3 */ /* 0x000e220000008800 */
[----:B------:R-:W-:Y:S01]  /*57f0*/  UMOV UR5, 0x400 ;  /* 0x0000040000057882 */ /* 0x000fe20000000000 */
[----:B------:R-:W-:Y:S01]  /*5800*/  SHF.L.U32 R3, R17, 0x1f, RZ ;  /* 0x0000001f11037819 */ /* 0x000fe200000006ff */
[----:B0-----:R-:W-:-:S06]  /*5810*/  ULEA UR5, UR6, UR5, 0x18 ;  /* 0x0000000506057291 */ /* 0x001fcc000f8ec03f */
[----:B------:R-:W-:-:S05]  /*5820*/  IMAD.U32 R5, RZ, RZ, UR5 ;  /* 0x00000005ff057e24 */ /* 0x000fca000f8e00ff */
[----:B------:R-:W-:-:S13]  /*5830*/  R2UR UR61, R5 ;  /* 0x00000000053d72ca */ /* 0x000fda00000e0000 */
[----:B------:R-:W-:-:S09]  /*5840*/  ULEA UR61, UR4, UR61, 0x3 ;  /* 0x0000003d043d7291 */ /* 0x000fd2000f8e183f */
[----:B------:R0:W1:Y:S01]  /*5850*/  SYNCS.PHASECHK.TRANS64.TRYWAIT P2, [UR61+0x38830], R3 ;  /* 0x03883003ff0075a7 */ /* 0x000062000804017d */
[----:B------:R-:W-:Y:S05]  /*5860*/  @!P0 BRA `(.L_x_400) ;  /* 0x0000000000048947 */ /* 0x000fea0003800000 */
[----:B------:R-:W-:Y:S01]  /*5870*/  BPT.TRAP 0x1 ;  /* 0x000000040000795c */ /* 0x000fe20000300000 */
.L_x_400:
[----:B-1----:R-:W-:Y:S05]  /*5880*/  @P2 BRA `(.L_x_401) ;  /* 0x0000000000082947 */ /* 0x002fea0003800000 */
[----:B------:R-:W1:Y:S02]  /*5890*/  SYNCS.PHASECHK.TRANS64.TRYWAIT P2, [UR61+0x38830], R3 ;  /* 0x03883003ff0075a7 */ /* 0x000e64000804017d */
[----:B-1----:R-:W-:Y:S05]  /*58a0*/  @!P2 BRA `(.L_x_402) ;  /* 0x000000ec002ca947 */ /* 0x002fea0003800000 */
.L_x_401:
        /* <DEDUP_REMOVED lines=645> */
.L_x_403:
[----:B------:R-:W-:Y:S02]  /*8100*/  R2UR UR4, R5 ;  /* 0x00000000050472ca */ /* 0x000fe400000e0000 */
[----:B------:R-:W-:-:S11]  /*8110*/  SHF.L.U32 R0, R232, 0x1f, RZ ;  /* 0x0000001fe8007819 */ /* 0x000fd600000006ff */
[----:B------:R-:W-:-:S09]  /*8120*/  ULEA UR4, UR60, UR4, 0x3 ;  /* 0x000000043c047291 */ /* 0x000fd2000f8e183f */
[----:B------:R2:W3:Y:S01]  /*8130*/  SYNCS.PHASECHK.TRANS64.TRYWAIT P2, [UR4+0x38850], R0 ;  /* 0x03885000ff0075a7 */ /* 0x0004e20008040144 */
[----:B------:R-:W-:Y:S05]  /*8140*/  @!P0 BRA `(.L_x_404) ;  /* 0x0000000000048947 */ /* 0x000fea0003800000 */
[----:B------:R-:W-:Y:S01]  /*8150*/  BPT.TRAP 0x1 ;  /* 0x000000040000795c */ /* 0x000fe20000300000 */
.L_x_404:
[----:B---3--:R-:W-:Y:S05]  /*8160*/  @P2 BRA `(.L_x_405) ;  /* 0x0000000000082947 */ /* 0x008fea0003800000 */
[----:B------:R-:W3:Y:S02]  /*8170*/  SYNCS.PHASECHK.TRANS64.TRYWAIT P2, [UR4+0x38850], R0 ;  /* 0x03885000ff0075a7 */ /* 0x000ee40008040144 */
[----:B---3--:R-:W-:Y:S05]  /*8180*/  @!P2 BRA `(.L_x_406) ;  /* 0x000000c4000ca947 */ /* 0x008fea0003800000 */
.L_x_405:
[----:B------:R-:W-:Y:S01]  /*8190*/  R2UR UR5, R5 ;  /* 0x00000000050572ca */ /* 0x000fe200000e0000 */
[----:B------:R-:W-:Y:S01]  /*81a0*/  WARPGROUP.ARRIVE ;  /* 0x00000000000079c5 */ /* 0x000fe20000000000 */
[----:B------:R-:W-:Y:S01]  /*81b0*/  UMOV UR7, 0x40000040 ;  /* 0x4000004000077882 */ /* 0x000fe20000000000 */
[----:B0-2---:R-:W-:Y:S01]  /*81c0*/  FMNMX.FTZ R0, R184, R21, !PT ;  /* 0x00000015b8007209 */ /* 0x005fe20007810000 */
[----:B------:R-:W-:Y:S01]  /*81d0*/  ULDC UR10, c[0x0][0x988] ;  /* 0x00026200000a7ab9 */ /* 0x000fe20000000800 */
[----:B------:R-:W-:Y:S01]  /*81e0*/  VOTEU.ALL UP0, P1 ;  /* 0x00000000003f7886 */ /* 0x000fe20000800000 */
[----:B------:R-:W-:Y:S01]  /*81f0*/  IMAD.MOV.U32 R232, RZ, RZ, R17 ;  /* 0x000000ffffe87224 */ /* 0x000fe200078e0011 */
[----:B-1----:R-:W-:-:S03]  /*8200*/  FMNMX.FTZ R3, R185, R0, !PT ;  /* 0x00000000b9037209 */ /* 0x002fc60007810000 */
[----:B------:R-:W-:Y:S01]  /*8210*/  @!UP0 UIADD3 UR61, UR61, 0x38840, URZ ;  /* 0x000388403d3d8890 */ /* 0x000fe2000fffe03f */
[----:B------:R-:W-:Y:S01]  /*8220*/  FMNMX.FTZ R0, R188, R3, !PT ;  /* 0x00000003bc007209 */ /* 0x000fe20007810000 */
[----:B------:R-:W-:Y:S02]  /*8230*/  @!UP0 UIADD3 UR4, UR4, 0x38860, URZ ;  /* 0x0003886004048890 */ /* 0x000fe4000fffe03f */
[----:B------:R-:W-:Y:S01]  /*8240*/  UIADD3 UR5, UR5, 0x400, URZ ;  /* 0x0000040005057890 */ /* 0x000fe2000fffe03f */
[----:B------:R-:W-:Y:S01]  /*8250*/  FMNMX.FTZ R3, R189, R0, !PT ;  /* 0x00000000bd037209 */ /* 0x000fe20007810000 */
[----:B------:R-:W-:Y:S02]  /*8260*/  @!UP0 UPRMT UR61, URZ, 0x654, UR61 ;  /* 0x000006543f3d8896 */ /* 0x000fe4000800003d */
[----:B------:R-:W-:Y:S01]  /*8270*/  USHF.R.U32.HI UR5, URZ, 0x4, UR5 ;  /* 0x000000043f057899 */ /* 0x000fe20008011605 */
[----:B------:R-:W-:Y:S01]  /*8280*/  FMNMX.FTZ R0, R176, R3, !PT ;  /* 0x00000003b0007209 */ /* 0x000fe20007810000 */
[----:B------:R-:W-:-:S02]  /*8290*/  @!UP0 UPRMT UR4, URZ, 0x654, UR4 ;  /* 0x000006543f048896 */ /* 0x000fc40008000004 */
[----:B------:R-:W-:Y:S01]  /*82a0*/  ULOP3.LUT UR5, UR5, 0x3fff, URZ, 0xc0, !UPT ;  /* 0x00003fff05057892 */ /* 0x000fe2000f8ec03f */
[----:B------:R-:W-:-:S03]  /*82b0*/  FMNMX.FTZ R3, R177, R0, !PT ;  /* 0x00000000b1037209 */ /* 0x000fc60007810000 */
[----:B------:R-:W-:Y:S01]  /*82c0*/  ULOP3.LUT UR5, UR5, 0x2800000, URZ, 0xfc, !UPT ;  /* 0x0280000005057892 */ /* 0x000fe2000f8efc3f */
[----:B------:R-:W-:-:S03]  /*82d0*/  FMNMX.FTZ R0, R180, R3, !PT ;  /* 0x00000003b4007209 */ /* 0x000fc60007810000 */
[----:B------:R-:W-:Y:S01]  /*82e0*/  UIMAD UR60, UR60, 0xa00, UR5 ;  /* 0x00000a003c3c78a4 */ /* 0x000fe2000f8e0205 */
[----:B------:R-:W-:Y:S02]  /*82f0*/  FMNMX.FTZ R3, R181, R0, !PT ;  /* 0x00000000b5037209 */ /* 0x000fe40007810000 */
[----:B------:R-:W-:Y:S01]  /*8300*/  UMOV UR5, UR10 ;  /* 0x0000000a00057c82 */ /* 0x000fe20008000000 */
[----:B------:R-:W-:Y:S02]  /*8310*/  R2UR UR10, R233 ;  /* 0x00000000e90a72ca */ /* 0x000fe400000e0000 */
[----:B------:R-:W-:Y:S01]  /*8320*/  FMNMX.FTZ R0, R168, R3, !PT ;  /* 0x00000003a8007209 */ /* 0x000fe20007810000 */
[----:B------:R-:W-:Y:S02]  /*8330*/  UMOV UR6, UR60 ;  /* 0x0000003c00067c82 */ /* 0x000fe40008000000 */
[----:B------:R-:W-:Y:S01]  /*8340*/  HGMMA.64x256x16.F32.BF16 R24, R208, gdesc[UR4].tnspB, R24, gsb0 ;  /* 0x43e00004d0187df0 */ /* 0x000fe20008001818 */
[----:B------:R-:W-:Y:S01]  /*8350*/  UIADD3 UR6, UR60, 0x80, URZ ;  /* 0x000000803c067890 */ /* 0x000fe2000fffe03f */
[----:B------:R-:W-:Y:S01]  /*8360*/  FMNMX.FTZ R3, R169, R0, !PT ;  /* 0x00000000a9037209 */ /* 0x000fe20007810000 */
[----:B------:R-:W-:-:S03]  /*8370*/  UMOV UR7, 0x40000040 ;  /* 0x4000004000077882 */ /* 0x000fc60000000000 */
[----:B------:R-:W-:Y:S02]  /*8380*/  FMNMX.FTZ R0, R172, R3, !PT ;  /* 0x00000003ac007209 */ /* 0x000fe40007810000 */
[----:B------:R-:W-:Y:S02]  /*8390*/  ISETP.LT.AND P2, PT, RZ, UR10, PT ;  /* 0x0000000aff007c0c */ /* 0x000fe4000bf41270 */
        /* <DEDUP_REMOVED lines=24> */
[----:B------:R-:W-:Y:S01]  /*8520*/  WARPGROUP.ARRIVE ;  /* 0x00000000000079c5 */ /* 0x000fe20000000000 */
[----:B0-----:R-:W-:-:S15]  /*8530*/  FMNMX.FTZ R200, R2, R3, !PT ;  /* 0x0000000302c87209 */ /* 0x001fde0007810000 */
[----:B------:R-:W-:-:S06]  /*8540*/  NOP ;  /* 0x0000000000007918 */ /* 0x000fcc0000000000 */
[----:B------:R-:W-:Y:S01]  /*8550*/  HGMMA.64x256x16.F32.BF16 R24, R196, gdesc[UR4].tnspB, R24, gsb0 ;  /* 0x43e00004c4187df0 */ /* 0x000fe20008001818 */
[----:B------:R-:W0:Y:S01]  /*8560*/  SHFL.BFLY PT, R3, R200, 0x1, 0x1f ;  /* 0x0c201f00c8037f89 */ /* 0x000e2200000e0000 */
[----:B------:R-:W-:Y:S01]  /*8570*/  UMOV UR6, UR60 ;  /* 0x0000003c00067c82 */ /* 0x000fe20008000000 */
[----:B------:R-:W-:Y:S01]  /*8580*/  UMOV UR7, 0x40000040 ;  /* 0x4000004000077882 */ /* 0x000fe20000000000 */
[----:B------:R-:W-:Y:S02]  /*8590*/  R2UR UR60, R16 ;  /* 0x00000000103c72ca */ /* 0x000fe400000e0000 */
        /* <DEDUP_REMOVED lines=40> */
[----:B------:R-:W-:Y:S01]  /*8820*/  FMNMX.FTZ R196, R190, R3, !PT ;  /* 0x00000003bec47209 */ /* 0x000fe20007810000 */
[--C-:B------:R-:W-:Y:S01]  /*8830*/  FFMA.FTZ R197, R184, UR5, -R0.reuse ;  /* 0x00000005b8c57c23 */ /* 0x100fe20008010800 */
[----:B------:R-:W-:Y:S01]  /*8840*/  WARPGROUP.ARRIVE ;  /* 0x00000000000079c5 */ /* 0x000fe20000000000 */
[--C-:B------:R-:W-:Y:S01]  /*8850*/  FFMA.FTZ R198, R164, UR5, -R0.reuse ;  /* 0x00000005a4c67c23 */ /* 0x100fe20008010800 */
[----:B------:R-:W-:Y:S01]  /*8860*/  FMNMX.FTZ R3, R191, R196, !PT ;  /* 0x000000c4bf037209 */ /* 0x000fe20007810000 */
[----:B------:R-:W-:Y:S02]  /*8870*/  FFMA.FTZ R196, R160, UR5, -R0 ;  /* 0x00000005a0c47c23 */ /* 0x000fe40008010800 */
[----:B------:R-:W0:Y:S01]  /*8880*/  MUFU.EX2 R197, R197 ;  /* 0x000000c500c57308 */ /* 0x000e220000000800 */
[----:B------:R-:W-:Y:S01]  /*8890*/  FMNMX.FTZ R184, R178, R3, !PT ;  /* 0x00000003b2b87209 */ /* 0x000fe20007810000 */
[----:B------:R-:W-:Y:S03]  /*88a0*/  HGMMA.64x256x16.F32.BF16 R24, R192, gdesc[UR4].tnspB, R24, gsb0 ;  /* 0x43e00004c0187df0 */ /* 0x000fe60008001818 */
[----:B------:R-:W-:-:S03]  /*88b0*/  FMNMX.FTZ R3, R179, R184, !PT ;  /* 0x000000b8b3037209 */ /* 0x000fc60007810000 */
[----:B------:R-:W-:Y:S01]  /*88c0*/  MUFU.EX2 R196, R196 ;  /* 0x000000c400c47308 */ /* 0x000fe20000000800 */
[----:B------:R-:W-:-:S04]  /*88d0*/  FMNMX.FTZ R184, R182, R3, !PT ;  /* 0x00000003b6b87209 */ /* 0x000fc80007810000 */
[----:B------:R-:W-:-:S03]  /*88e0*/  FMNMX.FTZ R3, R183, R184, !PT ;  /* 0x000000b8b7037209 */ /* 0x000fc60007810000 */
[----:B------:R-:W-:Y:S01]  /*88f0*/  MUFU.EX2 R198, R198 ;  /* 0x000000c600c67308 */ /* 0x000fe20000000800 */
[----:B------:R-:W-:Y:S01]  /*8900*/  FMNMX.FTZ R184, R170, R3, !PT ;  /* 0x00000003aab87209 */ /* 0x000fe20007810000 */
[----:B0-----:R-:W-:-:S03]  /*8910*/  FFMA.FTZ R15, R2, R15, R197 ;  /* 0x0000000f020f7223 */ /* 0x001fc600000100c5 */
[----:B------:R-:W-:Y:S01]  /*8920*/  FMNMX.FTZ R3, R171, R184, !PT ;  /* 0x000000b8ab037209 */ /* 0x000fe20007810000 */
[C---:B------:R-:W-:Y:S01]  /*8930*/  FADD.FTZ R15, R208.reuse, R15 ;  /* 0x0000000fd00f7221 */ /* 0x040fe20000010000 */
[----:B------:R-:W-:Y:S02]  /*8940*/  F2FP.BF16.F32.PACK_AB R208, R208, R197 ;  /* 0x000000c5d0d0723e */ /* 0x000fe400000010ff */
        /* <DEDUP_REMOVED lines=29> */
[----:B------:R-:W-:Y:S01]  /*8b20*/  FADD.FTZ R174, R210, R15 ;  /* 0x0000000fd2ae7221 */ /* 0x000fe20000010000 */
[--C-:B------:R-:W-:Y:S01]  /*8b30*/  FFMA.FTZ R201, R170, UR5, -R156.reuse ;  /* 0x00000005aac97c23 */ /* 0x100fe2000801089c */
[----:B------:R-:W1:Y:S01]  /*8b40*/  MUFU.EX2 R209, R209 ;  /* 0x000000d100d17308 */ /* 0x000e620000000800 */
[--C-:B------:R-:W-:Y:S01]  /*8b50*/  FFMA.FTZ R170, R171, UR5, -R156.reuse ;  /* 0x00000005abaa7c23 */ /* 0x100fe2000801089c */
[----:B0-----:R-:W-:Y:S01]  /*8b60*/  FFMA.FTZ R157, R162, UR5, -R156 ;  /* 0x00000005a29d7c23 */ /* 0x001fe2000801089c */
[----:B------:R-:W-:Y:S01]  /*8b70*/  FADD.FTZ R171, R189, R174 ;  /* 0x000000aebdab7221 */ /* 0x000fe20000010000 */
[--C-:B------:R-:W-:Y:S01]  /*8b80*/  FFMA.FTZ R175, R175, UR5, -R156.reuse ;  /* 0x00000005afaf7c23 */ /* 0x100fe2000801089c */
[--C-:B------:R-:W-:Y:S01]  /*8b90*/  FFMA.FTZ R163, R163, UR5, -R156.reuse ;  /* 0x00000005a3a37c23 */ /* 0x100fe2000801089c */
[--C-:B------:R-:W-:Y:S01]  /*8ba0*/  FFMA.FTZ R167, R167, UR5, -R156.reuse ;  /* 0x00000005a7a77c23 */ /* 0x100fe2000801089c */
[----:B------:R-:W-:Y:S01]  /*8bb0*/  FADD.FTZ R174, R204, R171 ;  /* 0x000000abccae7221 */ /* 0x000fe20000010000 */
[----:B------:R-:W0:Y:S01]  /*8bc0*/  MUFU.EX2 R160, R160 ;  /* 0x000000a000a07308 */ /* 0x000e220000000800 */
[--C-:B------:R-:W-:Y:S01]  /*8bd0*/  FFMA.FTZ R154, R154, UR5, -R156.reuse ;  /* 0x000000059a9a7c23 */ /* 0x100fe2000801089c */
[--C-:B------:R-:W-:Y:S01]  /*8be0*/  FFMA.FTZ R155, R155, UR5, -R156.reuse ;  /* 0x000000059b9b7c23 */ /* 0x100fe2000801089c */
[--C-:B------:R-:W-:Y:S01]  /*8bf0*/  FFMA.FTZ R158, R158, UR5, -R156.reuse ;  /* 0x000000059e9e7c23 */ /* 0x100fe2000801089c */
[----:B------:R-:W-:Y:S01]  /*8c00*/  FFMA.FTZ R156, R159, UR5, -R156 ;  /* 0x000000059f9c7c23 */ /* 0x000fe2000801089c */
[----:B------:R-:W-:Y:S01]  /*8c10*/  FADD.FTZ R159, R177, R174 ;  /* 0x000000aeb19f7221 */ /* 0x000fe20000010000 */
[----:B------:R-:W-:-:S02]  /*8c20*/  F2FP.BF16.F32.PACK_AB R210, R189, R210 ;  /* 0x000000d2bdd2723e */ /* 0x000fc400000010ff */
[----:B------:R-:W2:Y:S01]  /*8c30*/  MUFU.EX2 R211, R211 ;  /* 0x000000d300d37308 */ /* 0x000ea20000000800 */
[----:B-1----:R-:W-:Y:S01]  /*8c40*/  FFMA.FTZ R165, R0, R14, R209 ;  /* 0x0000000e00a57223 */ /* 0x002fe200000100d1 */
[----:B------:R-:W-:-:S06]  /*8c50*/  F2FP.BF16.F32.PACK_AB R204, R177, R204 ;  /* 0x000000ccb1cc723e */ /* 0x000fcc00000010ff */
[----:B------:R-:W1:Y:S01]  /*8c60*/  MUFU.EX2 R164, R164 ;  /* 0x000000a400a47308 */ /* 0x000e620000000800 */
[C---:B0-----:R-:W-:Y:S01]  /*8c70*/  FADD.FTZ R166, R160.reuse, R165 ;  /* 0x000000a5a0a67221 */ /* 0x041fe20000010000 */
[----:B------:R-:W-:-:S06]  /*8c80*/  F2FP.BF16.F32.PACK_AB R209, R160, R209 ;  /* 0x000000d1a0d1723e */ /* 0x000fcc00000010ff */
[----:B------:R-:W0:Y:S01]  /*8c90*/  MUFU.EX2 R205, R205 ;  /* 0x000000cd00cd7308 */ /* 0x000e220000000800 */
[----:B--2---:R-:W-:-:S07]  /*8ca0*/  FADD.FTZ R165, R211, R166 ;  /* 0x000000a6d3a57221 */ /* 0x004fce0000010000 */
[----:B------:R-:W2:Y:S01]  /*8cb0*/  MUFU.EX2 R168, R168 ;  /* 0x000000a800a87308 */ /* 0x000ea20000000800 */
[C---:B-1----:R-:W-:Y:S01]  /*8cc0*/  FADD.FTZ R166, R164.reuse, R165 ;  /* 0x000000a5a4a67221 */ /* 0x042fe20000010000 */
[----:B------:R-:W-:-:S06]  /*8cd0*/  F2FP.BF16.F32.PACK_AB R211, R164, R211 ;  /* 0x000000d3a4d3723e */ /* 0x000fcc00000010ff */
[----:B------:R-:W1:Y:S08]  /*8ce0*/  MUFU.EX2 R207, R207 ;  /* 0x000000cf00cf7308 */ /* 0x000e700000000800 */
[----:B------:R-:W3:Y:S08]  /*8cf0*/  MUFU.EX2 R172, R172 ;  /* 0x000000ac00ac7308 */ /* 0x000ef00000000800 */
[----:B------:R-:W4:Y:S08]  /*8d00*/  MUFU.EX2 R201, R201 ;  /* 0x000000c900c97308 */ /* 0x000f300000000800 */
[----:B------:R0:W-:Y:S08]  /*8d10*/  MUFU.EX2 R14, R157 ;  /* 0x0000009d000e7308 */ /* 0x0001f00000000800 */
[----:B------:R-:W5:Y:S01]  /*8d20*/  MUFU.EX2 R170, R170 ;  /* 0x000000aa00aa7308 */ /* 0x000f620000000800 */
[----:B0-----:R-:W-:Y:S01]  /*8d30*/  FADD.FTZ R157, R205, R166 ;  /* 0x000000a6cd9d7221 */ /* 0x001fe20000010000 */
[----:B------:R-:W-:Y:S01]  /*8d40*/  FADD.FTZ R166, R206, R159 ;  /* 0x0000009fcea67221 */ /* 0x000fe20000010000 */
[----:B--2---:R-:W-:-:S02]  /*8d50*/  F2FP.BF16.F32.PACK_AB R205, R168, R205 ;  /* 0x000000cda8cd723e */ /* 0x004fc400000010ff */
[----:B------:R-:W-:Y:S01]  /*8d60*/  FADD.FTZ R160, R168, R157 ;  /* 0x0000009da8a07221 */ /* 0x000fe20000010000 */
[C---:B------:R-:W-:Y:S01]  /*8d70*/  FADD.FTZ R159, R185.reuse, R166 ;  /* 0x000000a6b99f7221 */ /* 0x040fe20000010000 */
[----:B------:R-:W-:Y:S01]  /*8d80*/  F2FP.BF16.F32.PACK_AB R206, R185, R206 ;  /* 0x000000ceb9ce723e */ /* 0x000fe200000010ff */
[----:B------:R-:W0:Y:S01]  /*8d90*/  MUFU.EX2 R203, R203 ;  /* 0x000000cb00cb7308 */ /* 0x000e220000000800 */
[----:B-1----:R-:W-:Y:S01]  /*8da0*/  FADD.FTZ R157, R207, R160 ;  /* 0x000000a0cf9d7221 */ /* 0x002fe20000010000 */
[----:B------:R-:W-:Y:S01]  /*8db0*/  FADD.FTZ R166, R200, R159 ;  /* 0x0000009fc8a67221 */ /* 0x000fe20000010000 */
[C---:B---3--:R-:W-:Y:S02]  /*8dc0*/  F2FP.BF16.F32.PACK_AB R207, R172.reuse, R207 ;  /* 0x000000cfaccf723e */ /* 0x048fe400000010ff */
[----:B------:R-:W-:Y:S01]  /*8dd0*/  FADD.FTZ R164, R172, R157 ;  /* 0x0000009daca47221 */ /* 0x000fe20000010000 */
[C---:B------:R-:W-:Y:S01]  /*8de0*/  FADD.FTZ R159, R169.reuse, R166 ;  /* 0x000000a6a99f7221 */ /* 0x040fe20000010000 */
[----:B------:R-:W-:Y:S01]  /*8df0*/  F2FP.BF16.F32.PACK_AB R200, R169, R200 ;  /* 0x000000c8a9c8723e */ /* 0x000fe200000010ff */
[----:B------:R-:W1:Y:S01]  /*8e00*/  MUFU.EX2 R162, R175 ;  /* 0x000000af00a27308 */ /* 0x000e620000000800 */
[----:B----4-:R-:W-:Y:S01]  /*8e10*/  FADD.FTZ R157, R201, R164 ;  /* 0x000000a4c99d7221 */ /* 0x010fe20000010000 */
[----:B------:R-:W-:Y:S01]  /*8e20*/  FADD.FTZ R166, R202, R159 ;  /* 0x0000009fcaa67221 */ /* 0x000fe20000010000 */
[----:B-----5:R-:W-:-:S02]  /*8e30*/  F2FP.BF16.F32.PACK_AB R201, R170, R201 ;  /* 0x000000c9aac9723e */ /* 0x020fc400000010ff */
[----:B------:R-:W-:Y:S01]  /*8e40*/  FADD.FTZ R164, R170, R157 ;  /* 0x0000009daaa47221 */ /* 0x000fe20000010000 */
[C---:B------:R-:W-:Y:S01]  /*8e50*/  FADD.FTZ R159, R173.reuse, R166 ;  /* 0x000000a6ad9f7221 */ /* 0x040fe20000010000 */
[----:B------:R-:W-:Y:S01]  /*8e60*/  F2FP.BF16.F32.PACK_AB R202, R173, R202 ;  /* 0x000000caadca723e */ /* 0x000fe200000010ff */
[----:B------:R-:W2:Y:S01]  /*8e70*/  MUFU.EX2 R15, R163 ;  /* 0x000000a3000f7308 */ /* 0x000ea20000000800 */
[----:B0-----:R-:W-:-:S07]  /*8e80*/  FADD.FTZ R157, R203, R164 ;  /* 0x000000a4cb9d7221 */ /* 0x001fce0000010000 */
[----:B------:R-:W0:Y:S01]  /*8e90*/  MUFU.EX2 R199, R199 ;  /* 0x000000c700c77308 */ /* 0x000e220000000800 */
[C---:B-1----:R-:W-:Y:S01]  /*8ea0*/  FADD.FTZ R157, R162.reuse, R157 ;  /* 0x0000009da29d7221 */ /* 0x042fe20000010000 */
[----:B------:R-:W-:-:S03]  /*8eb0*/  F2FP.BF16.F32.PACK_AB R203, R162, R203 ;  /* 0x000000cba2cb723e */ /* 0x000fc600000010ff */
[----:B------:R-:W-:-:S03]  /*8ec0*/  FADD.FTZ R162, R14, R157 ;  /* 0x0000009d0ea27221 */ /* 0x000fc60000010000 */
[----:B------:R-:W1:Y:S01]  /*8ed0*/  MUFU.EX2 R160, R167 ;  /* 0x000000a700a07308 */ /* 0x000e620000000800 */
[C---:B--2---:R-:W-:Y:S01]  /*8ee0*/  FADD.FTZ R162, R15.reuse, R162 ;  /* 0x000000a20fa27221 */ /* 0x044fe20000010000 */
[----:B------:R-:W-:-:S06]  /*8ef0*/  F2FP.BF16.F32.PACK_AB R197, R15, R14 ;  /* 0x0000000e0fc5723e */ /* 0x000fcc00000010ff */
[----:B------:R2:W3:Y:S01]  /*8f00*/  MUFU.EX2 R168, R154 ;  /* 0x0000009a00a87308 */ /* 0x0004e20000000800 */
[----:B0-----:R-:W-:Y:S01]  /*8f10*/  FADD.FTZ R15, R199, R162 ;  /* 0x000000a2c70f7221 */ /* 0x001fe20000010000 */
[----:B------:R-:W-:Y:S02]  /*8f20*/  WARPGROUP.DEPBAR.LE gsb0, 0x0 ;  /* 0x00008000000079c5 */ /* 0x000fe40000010000 */
[----:B------:R-:W-:Y:S01]  /*8f30*/  @!P1 SYNCS.ARRIVE.TRANS64.RED.A1T0 RZ, [UR61], RZ ;  /* 0x000000ffffff99a7 */ /* 0x000fe2000810043d */
[----:B------:R-:W-:Y:S02]  /*8f40*/  F2FP.BF16.F32.PACK_AB R192, R152, R21 ;  /* 0x0000001598c0723e */ /* 0x000fe400000010ff */
[----:B------:R-:W-:Y:S01]  /*8f50*/  F2FP.BF16.F32.PACK_AB R194, R20, R153 ;  /* 0x0000009914c2723e */ /* 0x000fe200000010ff */
[----:B------:R0:W4:Y:S01]  /*8f60*/  MUFU.EX2 R193, R155 ;  /* 0x0000009b00c17308 */ /* 0x0001220000000800 */
[----:B--2---:R-:W-:Y:S01]  /*8f70*/  FADD.FTZ R154, R196, R159 ;  /* 0x0000009fc49a7221 */ /* 0x004fe20000010000 */
[C---:B-1----:R-:W-:Y:S01]  /*8f80*/  FADD.FTZ R15, R160.reuse, R15 ;  /* 0x0000000fa00f7221 */ /* 0x042fe20000010000 */
[C---:B------:R-:W-:Y:S01]  /*8f90*/  F2FP.BF16.F32.PACK_AB R196, R181.reuse, R196 ;  /* 0x000000c4b5c4723e */ /* 0x040fe200000010ff */
[----:B------:R-:W-:Y:S01]  /*8fa0*/  @!P1 SYNCS.ARRIVE.TRANS64.RED.A1T0 RZ, [UR4], RZ ;  /* 0x000000ffffff99a7 */ /* 0x000fe20008100404 */
[----:B------:R-:W-:Y:S01]  /*8fb0*/  FADD.FTZ R157, R181, R154 ;  /* 0x0000009ab59d7221 */ /* 0x000fe20000010000 */
[----:B------:R-:W-:Y:S01]  /*8fc0*/  UIADD3 UR4, UR10, -0x1, URZ ;  /* 0xffffffff0a047890 */ /* 0x000fe2000fffe03f */
[----:B------:R-:W-:Y:S01]  /*8fd0*/  F2FP.BF16.F32.PACK_AB R199, R160, R199 ;  /* 0x000000c7a0c7723e */ /* 0x000fe200000010ff */
[----:B------:R-:W1:Y:S01]  /*8fe0*/  MUFU.EX2 R158, R158 ;  /* 0x0000009e009e7308 */ /* 0x000e620000000800 */
[----:B------:R-:W-:Y:S01]  /*8ff0*/  FADD.FTZ R154, R198, R157 ;  /* 0x0000009dc69a7221 */ /* 0x000fe20000010000 */
[----:B---3--:R-:W-:Y:S01]  /*9000*/  FADD.FTZ R15, R168, R15 ;  /* 0x0000000fa80f7221 */ /* 0x008fe20000010000 */
[----:B------:R-:W-:Y:S01]  /*9010*/  F2FP.BF16.F32.PACK_AB R198, R161, R198 ;  /* 0x000000c6a1c6723e */ /* 0x000fe200000010ff */
[----:B------:R-:W-:-:S02]  /*9020*/  IMAD.U32 R233, RZ, RZ, UR4 ;  /* 0x00000004ffe97e24 */ /* 0x000fc4000f8e00ff */
[----:B------:R-:W-:Y:S02]  /*9030*/  FADD.FTZ R154, R161, R154 ;  /* 0x0000009aa19a7221 */ /* 0x000fe40000010000 */
[----:B------:R-:W2:Y:S02]  /*9040*/  MUFU.EX2 R195, R156 ;  /* 0x0000009c00c37308 */ /* 0x000ea40000000800 */
[----:B0-----:R-:W-:Y:S01]  /*9050*/  FADD.FTZ R155, R21, R154 ;  /* 0x0000009a159b7221 */ /* 0x001fe20000010000 */
[C---:B----4-:R-:W-:Y:S01]  /*9060*/  FADD.FTZ R15, R193.reuse, R15 ;  /* 0x0000000fc10f7221 */ /* 0x050fe20000010000 */
[----:B------:R-:W-:Y:S02]  /*9070*/  F2FP.BF16.F32.PACK_AB R193, R193, R168 ;  /* 0x000000a8c1c1723e */ /* 0x000fe400000010ff */
[----:B------:R-:W-:-:S04]  /*9080*/  FADD.FTZ R14, R152, R155 ;  /* 0x0000009b980e7221 */ /* 0x000fc80000010000 */
[----:B------:R-:W-:Y:S01]  /*9090*/  FADD.FTZ R21, R153, R14 ;  /* 0x0000000e99157221 */ /* 0x000fe20000010000 */
[----:B-1----:R-:W-:-:S03]  /*90a0*/  FADD.FTZ R14, R158, R15 ;  /* 0x0000000f9e0e7221 */ /* 0x002fc60000010000 */
[----:B------:R-:W-:Y:S01]  /*90b0*/  FADD.FTZ R15, R20, R21 ;  /* 0x00000015140f7221 */ /* 0x000fe20000010000 */
[----:B------:R-:W-:Y:S02]  /*90c0*/  IMAD.MOV.U32 R20, RZ, RZ, R3 ;  /* 0x000000ffff147224 */ /* 0x000fe400078e0003 */
[----:B------:R-:W-:Y:S02]  /*90d0*/  IMAD.MOV.U32 R21, RZ, RZ, R4 ;  /* 0x000000ffff157224 */ /* 0x000fe400078e0004 */
[C---:B--2---:R-:W-:Y:S01]  /*90e0*/  FADD.FTZ R14, R195.reuse, R14 ;  /* 0x0000000ec30e7221 */ /* 0x044fe20000010000 */
[----:B------:R-:W-:Y:S01]  /*90f0*/  F2FP.BF16.F32.PACK_AB R195, R195, R158 ;  /* 0x0000009ec3c3723e */ /* 0x000fe200000010ff */
[----:B------:R-:W-:Y:S06]  /*9100*/  @P2 BRA `(.L_x_407) ;  /* 0xffffffc400942947 */ /* 0x000fec000383ffff */
.L_x_398:
        /* <DEDUP_REMOVED lines=131> */
.L_x_408:
[----:B------:R-:W-:Y:S01]  /*9940*/  IMAD R11, R16, 0x8, R5 ;  /* 0x00000008100b7824 */ /* 0x000fe200078e0205 */
[----:B------:R-:W-:-:S04]  /*9950*/  SHF.L.U32 R0, R17, 0x1f, RZ ;  /* 0x0000001f11007819 */ /* 0x000fc800000006ff */
[----:B------:R0:W1:Y:S01]  /*9960*/  SYNCS.PHASECHK.TRANS64.TRYWAIT P2, [R11+URZ+0x38850], R0 ;  /* 0x038850000b0075a7 */ /* 0x000062000804017f */
[----:B------:R-:W-:Y:S05]  /*9970*/  @!P0 BRA `(.L_x_409) ;  /* 0x0000000000048947 */ /* 0x000fea0003800000 */
[----:B------:R-:W-:Y:S01]  /*9980*/  BPT.TRAP 0x1 ;  /* 0x000000040000795c */ /* 0x000fe20000300000 */
.L_x_409:
[----:B-1----:R-:W-:Y:S05]  /*9990*/  @P2 BRA `(.L_x_410) ;  /* 0x0000000000082947 */ /* 0x002fea0003800000 */
[----:B------:R-:W1:Y:S02]  /*99a0*/  SYNCS.PHASECHK.TRANS64.TRYWAIT P0, [R11+URZ+0x38850], R0 ;  /* 0x038850000b0075a7 */ /* 0x000e64000800017f */
[----:B-1----:R-:W-:Y:S05]  /*99b0*/  @!P0 BRA `(.L_x_411) ;  /* 0x000000ac00188947 */ /* 0x002fea0003800000 */
.L_x_410:
[----:B------:R-:W-:Y:S05]  /*99c0*/  WARPSYNC.ALL ;  /* 0x0000000000007948 */ /* 0x000fea0003800000 */
[----:B------:R-:W-:Y:S01]  /*99d0*/  VIADD R5, R5, 0x400 ;  /* 0x0000040005057836 */ /* 0x000fe20000000000 */
[----:B------:R-:W-:Y:S01]  /*99e0*/  WARPGROUP.ARRIVE ;  /* 0x00000000000079c5 */ /* 0x000fe20000000000 */
[----:B------:R-:W-:Y:S01]  /*99f0*/  IMAD.MOV.U32 R7, RZ, RZ, 0x40000040 ;  /* 0x40000040ff077424 */ /* 0x000fe200078e00ff */
[----:B01----:R-:W0:Y:S01]  /*9a00*/  SHFL.BFLY PT, R0, R15, 0x2, 0x1f ;  /* 0x0c401f000f007f89 */ /* 0x003e2200000e0000 */
[----:B------:R-:W-:Y:S01]  /*9a10*/  IMAD.MOV.U32 R9, RZ, RZ, 0x40000040 ;  /* 0x40000040ff097424 */ /* 0x000fe200078e00ff */
[----:B------:R-:W-:Y:S01]  /*9a20*/  SHF.R.U32.HI R5, RZ, 0x4, R5 ;  /* 0x00000004ff057819 */ /* 0x000fe20000011605 */
[----:B------:R-:W-:Y:S01]  /*9a30*/  @!P1 VIADD R11, R11, 0x38860 ;  /* 0x000388600b0b9836 */ /* 0x000fe20000000000 */
[----:B------:R-:W-:Y:S01]  /*9a40*/  R2UR UR7, R7 ;  /* 0x00000000070772ca */ /* 0x000fe200000e0000 */
[----:B------:R-:W-:Y:S01]  /*9a50*/  IMAD.MOV.U32 R7, RZ, RZ, 0x40000040 ;  /* 0x40000040ff077424 */ /* 0x000fe200078e00ff */
[----:B------:R-:W-:Y:S01]  /*9a60*/  LOP3.LUT R5, R5, 0x3fff, RZ, 0xc0, !PT ;  /* 0x00003fff05057812 */ /* 0x000fe200078ec0ff */
[----:B------:R-:W-:Y:S01]  /*9a70*/  IMAD.U32 R13, RZ, RZ, UR5 ;  /* 0x00000005ff0d7e24 */ /* 0x000fe2000f8e00ff */
[----:B------:R-:W-:Y:S01]  /*9a80*/  @!P1 PRMT R11, RZ, 0x654, R11 ;  /* 0x00000654ff0b9816 */ /* 0x000fe2000000000b */
[----:B------:R-:W-:Y:S01]  /*9a90*/  VIADD R219, R219, 0x1 ;  /* 0x00000001dbdb7836 */ /* 0x000fe20000000000 */
[----:B------:R-:W-:-:S05]  /*9aa0*/  LOP3.LUT R5, R5, 0x2800000, RZ, 0xfc, !PT ;  /* 0x0280000005057812 */ /* 0x000fca00078efcff */
[C---:B------:R-:W-:Y:S02]  /*9ab0*/  IMAD R6, R16.reuse, 0xa00, R5 ;  /* 0x00000a0010067824 */ /* 0x040fe400078e0205 */
[----:B------:R-:W1:Y:S01]  /*9ac0*/  SHFL.BFLY PT, R5, R14, 0x2, 0x1f ;  /* 0x0c401f000e057f89 */ /* 0x000e6200000e0000 */
[----:B------:R-:W-:Y:S02]  /*9ad0*/  VIADD R16, R16, 0x1 ;  /* 0x0000000110107836 */ /* 0x000fe40000000000 */
[C---:B------:R-:W-:Y:S01]  /*9ae0*/  R2UR UR6, R6.reuse ;  /* 0x00000000060672ca */ /* 0x040fe200000e0000 */
[----:B------:R-:W-:Y:S02]  /*9af0*/  VIADD R8, R6, 0x80 ;  /* 0x0000008006087836 */ /* 0x000fe40000000000 */
[----:B------:R-:W-:Y:S01]  /*9b00*/  ISETP.NE.AND P2, PT, R16, 0x2, PT ;  /* 0x000000021000780c */ /* 0x000fe20003f45270 */
[----:B0-----:R-:W-:-:S03]  /*9b10*/  FADD.FTZ R0, R0, R15 ;  /* 0x0000000f00007221 */ /* 0x001fc60000010000 */
[----:B------:R-:W-:-:S06]  /*9b20*/  SEL R16, R16, RZ, P2 ;  /* 0x000000ff10107207 */ /* 0x000fcc0001000000 */
[----:B------:R-:W-:Y:S01]  /*9b30*/  HGMMA.64x256x16.F32.BF16 R24, R208, gdesc[UR4].tnspB, R24, gsb0 ;  /* 0x43e00004d0187df0 */ /* 0x000fe20008001818 */
[----:B------:R-:W-:Y:S01]  /*9b40*/  R2UR UR6, R8 ;  /* 0x00000000080672ca */ /* 0x000fe200000e0000 */
[----:B------:R-:W-:Y:S01]  /*9b50*/  VIADD R8, R6, 0x100 ;  /* 0x0000010006087836 */ /* 0x000fe20000000000 */
[----:B------:R-:W-:Y:S01]  /*9b60*/  R2UR UR7, R9 ;  /* 0x00000000090772ca */ /* 0x000fe200000e0000 */
[----:B------:R-:W-:Y:S02]  /*9b70*/  IMAD.MOV.U32 R9, RZ, RZ, 0x40000040 ;  /* 0x40000040ff097424 */ /* 0x000fe400078e00ff */
[----:B-1----:R-:W-:Y:S02]  /*9b80*/  FADD.FTZ R2, R5, R14 ;  /* 0x0000000e05027221 */ /* 0x002fe40000010000 */
[----:B------:R-:W0:Y:S02]  /*9b90*/  SHFL.BFLY PT, R5, R0, 0x1, 0x1f ;  /* 0x0c201f0000057f89 */ /* 0x000e2400000e0000 */
[----:B0-----:R-:W-:Y:S01]  /*9ba0*/  FADD.FTZ R10, R0, R5 ;  /* 0x00000005000a7221 */ /* 0x001fe20000010000 */
[----:B------:R-:W-:Y:S01]  /*9bb0*/  IMAD.MOV.U32 R5, RZ, RZ, RZ ;  /* 0x000000ffff057224 */ /* 0x000fe200078e00ff */
[----:B------:R-:W-:-:S03]  /*9bc0*/  SEL R0, RZ, 0x1, P2 ;  /* 0x00000001ff007807 */ /* 0x000fc60001000000 */
[----:B------:R-:W-:Y:S02]  /*9bd0*/  FSETP.NE.FTZ.AND P0, PT, R10, RZ, PT ;  /* 0x000000ff0a00720b */ /* 0x000fe40003f15000 */
[----:B------:R-:W-:Y:S01]  /*9be0*/  LOP3.LUT R17, R17, R0, RZ, 0x3c, !PT ;  /* 0x0000000011117212 */ /* 0x000fe200078e3cff */
[----:B------:R-:W-:Y:S01]  /*9bf0*/  IMAD.MOV.U32 R0, RZ, RZ, -0x800000 ;  /* 0xff800000ff007424 */ /* 0x000fe200078e00ff */
[----:B------:R-:W-:Y:S02]  /*9c00*/  WARPGROUP.DEPBAR.LE gsb0, 0x0 ;  /* 0x00008000000079c5 */ /* 0x000fe40000010000 */
[----:B------:R-:W-:-:S07]  /*9c10*/  WARPGROUP.ARRIVE ;  /* 0x00000000000079c5 */ /* 0x000fce0000000000 */
[----:B------:R-:W-:Y:S01]  /*9c20*/  HGMMA.64x256x16.F32.BF16 R24, R204, gdesc[UR4].tnspB, R24, gsb0 ;  /* 0x43e00004cc187df0 */ /* 0x000fe20008001818 */
[----:B------:R-:W-:Y:S01]  /*9c30*/  R2UR UR6, R8 ;  /* 0x00000000080672ca */ /* 0x000fe200000e0000 */
[C---:B------:R-:W-:Y:S01]  /*9c40*/  VIADD R8, R6.reuse, 0x180 ;  /* 0x0000018006087836 */ /* 0x040fe20000000000 */
[----:B------:R-:W-:Y:S01]  /*9c50*/  R2UR UR7, R9 ;  /* 0x00000000090772ca */ /* 0x000fe200000e0000 */
[----:B------:R-:W-:Y:S02]  /*9c60*/  IMAD.MOV.U32 R9, RZ, RZ, 0x40000040 ;  /* 0x40000040ff097424 */ /* 0x000fe400078e00ff */
[----:B------:R-:W-:Y:S01]  /*9c70*/  VIADD R6, R6, 0x200 ;  /* 0x0000020006067836 */ /* 0x000fe20000000000 */
[----:B------:R-:W-:Y:S02]  /*9c80*/  WARPGROUP.DEPBAR.LE gsb0, 0x0 ;  /* 0x00008000000079c5 */ /* 0x000fe40000010000 */
[----:B------:R-:W-:-:S15]  /*9c90*/  WARPGROUP.ARRIVE ;  /* 0x00000000000079c5 */ /* 0x000fde0000000000 */
[----:B------:R-:W-:-:S04]  /*9ca0*/  NOP ;  /* 0x0000000000007918 */ /* 0x000fc80000000000 */
[----:B------:R-:W-:Y:S01]  /*9cb0*/  HGMMA.64x256x16.F32.BF16 R24, R200, gdesc[UR4].tnspB, R24, gsb0 ;  /* 0x43e00004c8187df0 */ /* 0x000fe20008001818 */
[----:B------:R-:W-:Y:S02]  /*9cc0*/  R2UR UR6, R8 ;  /* 0x00000000080672ca */ /* 0x000fe400000e0000 */
[----:B------:R-:W-:Y:S01]  /*9cd0*/  R2UR UR7, R9 ;  /* 0x00000000090772ca */ /* 0x000fe200000e0000 */
[----:B------:R-:W0:Y:S02]  /*9ce0*/  @P0 MUFU.LG2 R8, R10 ;  /* 0x0000000a00080308 */ /* 0x000e240000000c00 */
[----:B0-----:R-:W-:Y:S01]  /*9cf0*/  @P0 FMUL.FTZ R8, R8, 0.69314718246459960938 ;  /* 0x3f31721808080820 */ /* 0x001fe20000410000 */
[----:B------:R-:W-:Y:S02]  /*9d00*/  WARPGROUP.DEPBAR.LE gsb0, 0x0 ;  /* 0x00008000000079c5 */ /* 0x000fe40000010000 */
[----:B------:R-:W-:-:S15]  /*9d10*/  WARPGROUP.ARRIVE ;  /* 0x00000000000079c5 */ /* 0x000fde0000000000 */
[----:B------:R-:W-:-:S04]  /*9d20*/  NOP ;  /* 0x0000000000007918 */ /* 0x000fc80000000000 */
[----:B------:R-:W-:Y:S01]  /*9d30*/  HGMMA.64x256x16.F32.BF16 R24, R196, gdesc[UR4].tnspB, R24, gsb0 ;  /* 0x43e00004c4187df0 */ /* 0x000fe20008001818 */
[----:B------:R-:W-:Y:S01]  /*9d40*/  R2UR UR6, R6 ;  /* 0x00000000060672ca */ /* 0x000fe200000e0000 */
[----:B------:R-:W-:Y:S01]  /*9d50*/  IMAD.MOV.U32 R6, RZ, RZ, RZ ;  /* 0x000000ffff067224 */ /* 0x000fe200078e00ff */
[----:B------:R-:W-:Y:S02]  /*9d60*/  R2UR UR7, R7 ;  /* 0x00000000070772ca */ /* 0x000fe400000e0000 */
[----:B------:R-:W0:Y:S03]  /*9d70*/  SHFL.BFLY PT, R7, R2, 0x1, 0x1f ;  /* 0x0c201f0002077f89 */ /* 0x000e2600000e0000 */
[----:B------:R-:W-:Y:S01]  /*9d80*/  @P0 MUFU.RCP R6, R10 ;  /* 0x0000000a00060308 */ /* 0x000fe20000001000 */
[----:B0-----:R-:W-:Y:S01]  /*9d90*/  FADD.FTZ R12, R2, R7 ;  /* 0x00000007020c7221 */ /* 0x001fe20000010000 */
[----:B------:R-:W-:-:S02]  /*9da0*/  IMAD.U32 R7, RZ, RZ, UR5 ;  /* 0x00000005ff077e24 */ /* 0x000fc4000f8e00ff */
[----:B------:R-:W-:Y:S02]  /*9db0*/  IMAD.MOV.U32 R2, RZ, RZ, -0x800000 ;  /* 0xff800000ff027424 */ /* 0x000fe400078e00ff */
[----:B------:R-:W-:Y:S01]  /*9dc0*/  FSETP.NE.FTZ.AND P3, PT, R12, RZ, PT ;  /* 0x000000ff0c00720b */ /* 0x000fe20003f75000 */
[----:B------:R-:W-:-:S04]  /*9dd0*/  @P0 FMUL.FTZ R7, R7, 0.69314718246459960938 ;  /* 0x3f31721807070820 */ /* 0x000fc80000410000 */
[----:B------:R-:W-:Y:S01]  /*9de0*/  @P0 FFMA.FTZ R0, R7, R4, R8 ;  /* 0x0000000407000223 */ /* 0x000fe20000010008 */
[----:B------:R-:W-:-:S07]  /*9df0*/  PLOP3.LUT P0, PT, PT, PT, PT, 0x8, 0x0 ;  /* 0x000000000000781c */ /* 0x000fce0003f0e170 */
[----:B------:R-:W0:Y:S01]  /*9e00*/  @P3 MUFU.LG2 R9, R12 ;  /* 0x0000000c00093308 */ /* 0x000e220000000c00 */
[----:B------:R-:W-:-:S07]  /*9e10*/  @P3 FMUL.FTZ R13, R13, 0.69314718246459960938 ;  /* 0x3f3172180d0d3820 */ /* 0x000fce0000410000 */
[----:B------:R-:W1:Y:S01]  /*9e20*/  @P3 MUFU.RCP R5, R12 ;  /* 0x0000000c00053308 */ /* 0x000e620000001000 */
[----:B0-----:R-:W-:-:S04]  /*9e30*/  @P3 FMUL.FTZ R10, R9, 0.69314718246459960938 ;  /* 0x3f317218090a3820 */ /* 0x001fc80000410000 */
[----:B------:R-:W-:Y:S01]  /*9e40*/  @P3 FFMA.FTZ R2, R13, R3, R10 ;  /* 0x000000030d023223 */ /* 0x000fe2000001000a */
[----:B------:R-:W-:Y:S02]  /*9e50*/  WARPGROUP.DEPBAR.LE gsb0, 0x0 ;  /* 0x00008000000079c5 */ /* 0x000fe40000010000 */
[----:B------:R-:W-:-:S06]  /*9e60*/  WARPGROUP.ARRIVE ;  /* 0x00000000000079c5 */ /* 0x000fcc0000000000 */
[----:B------:R-:W-:Y:S03]  /*9e70*/  HGMMA.64x256x16.F32.BF16 R24, R192, gdesc[UR4].tnspB, R24, gsb0 ;  /* 0x43e00004c0187df0 */ /* 0x000fe60008001818 */
[----:B------:R-:W-:Y:S02]  /*9e80*/  WARPGROUP.DEPBAR.LE gsb0, 0x0 ;  /* 0x00008000000079c5 */ /* 0x000fe40000010000 */
[----:B------:R0:W-:Y:S01]  /*9e90*/  @!P1 SYNCS.ARRIVE.TRANS64.RED.A1T0 RZ, [R11+URZ], RZ ;  /* 0x000000ff0bff99a7 */ /* 0x0001e2000810043f */
[-C--:B-1----:R-:W-:Y:S01]  /*9ea0*/  FMUL.FTZ R3, R83, R5.reuse ;  /* 0x0000000553037220 */ /* 0x082fe20000410000 */
        /* <DEDUP_REMOVED lines=126> */
[----:B0-----:R-:W-:-:S07]  /*a690*/  FMUL.FTZ R151, R151, R5 ;  /* 0x0000000597977220 */ /* 0x001fce0000410000 */
.L_x_390:
[----:B------:R-:W0:Y:S01]  /*a6a0*/  S2R R5, SR_CgaCtaId ;  /* 0x0000000000057919 */ /* 0x000e220000008800 */
[----:B------:R-:W-:Y:S01]  /*a6b0*/  MOV R170, 0x400 ;  /* 0x0000040000aa7802 */ /* 0x000fe20000000f00 */
[----:B------:R-:W-:Y:S01]  /*a6c0*/  BSSY B0, `(.L_x_412) ;  /* 0x00002fa000007945 */ /* 0x000fe20003800000 */
[----:B------:R-:W-:Y:S02]  /*a6d0*/  BAR.SYNC.DEFER_BLOCKING 0x5, 0x180 ;  /* 0x0146000000007b1d */ /* 0x000fe40000010000 */
[----:B0-----:R-:W-:-:S05]  /*a6e0*/  LEA R170, R5, R170, 0x18 ;  /* 0x000000aa05aa7211 */ /* 0x001fca00078ec0ff */
[----:B------:R-:W0:Y:S02]  /*a6f0*/  LDS.128 R4, [R170+0x388d0] ;  /* 0x0388d000aa047984 */ /* 0x000e240000000c00 */
[----:B0-----:R-:W-:Y:S02]  /*a700*/  R2UR UR6, R5 ;  /* 0x00000000050672ca */ /* 0x001fe400000e0000 */
[----:B------:R-:W-:Y:S01]  /*a710*/  R2UR UR5, R6 ;  /* 0x00000000060572ca */ /* 0x000fe200000e0000 */
[----:B------:R-:W-:Y:S06]  /*a720*/  BAR.ARV 0x4, 0x180 ;  /* 0x0106000000007b1d */ /* 0x000fec0000002000 */
[----:B------:R-:W-:Y:S08]  /*a730*/  @P0 BRA `(.L_x_413) ;  /* 0x0000002000180947 */ /* 0x000ff00003800000 */
[----:B------:R-:W0:Y:S01]  /*a740*/  S2R R9, SR_SWINHI ;  /* 0x0000000000097919 */ /* 0x000e220000002f00 */
[----:B------:R-:W-:Y:S01]  /*a750*/  F2FP.BF16.F32.PACK_AB R24, R25, R24 ;  /* 0x000000181918723e */ /* 0x000fe200000010ff */
[----:B------:R-:W-:Y:S01]  /*a760*/  ULDC.64 UR8, c[0x0][0xc00] ;  /* 0x0003000000087ab9 */ /* 0x000fe20000000a00 */
[----:B------:R-:W-:Y:S01]  /*a770*/  F2FP.BF16.F32.PACK_AB R25, R10, R26 ;  /* 0x0000001a0a19723e */ /* 0x000fe200000010ff */
[----:B------:R-:W-:Y:S01]  /*a780*/  UISETP.NE.U32.AND UP0, UPT, UR8, URZ, UPT ;  /* 0x0000003f0800728c */ /* 0x000fe2000bf05070 */
[----:B------:R-:W-:Y:S01]  /*a790*/  F2FP.BF16.F32.PACK_AB R32, R33, R32 ;  /* 0x000000202120723e */ /* 0x000fe200000010ff */
[----:B------:R-:W-:Y:S01]  /*a7a0*/  ULDC.64 UR10, c[0x0][0x208] ;  /* 0x00008200000a7ab9 */ /* 0x000fe20000000a00 */
[----:B------:R-:W-:Y:S01]  /*a7b0*/  F2FP.BF16.F32.PACK_AB R26, R29, R28 ;  /* 0x0000001c1d1a723e */ /* 0x000fe200000010ff */
[----:B------:R-:W-:Y:S01]  /*a7c0*/  UISETP.NE.AND.EX UP0, UPT, UR9, URZ, UPT, UP0 ;  /* 0x0000003f0900728c */ /* 0x000fe2000bf05300 */
[----:B------:R-:W-:Y:S02]  /*a7d0*/  F2FP.BF16.F32.PACK_AB R27, R8, R27 ;  /* 0x0000001b081b723e */ /* 0x000fe400000010ff */
[----:B------:R-:W-:Y:S01]  /*a7e0*/  F2FP.BF16.F32.PACK_AB R33, R162, R34 ;  /* 0x00000022a221723e */ /* 0x000fe200000010ff */
[----:B------:R-:W-:Y:S01]  /*a7f0*/  ULDC.64 UR8, c[0x0][0xc00] ;  /* 0x0003000000087ab9 */ /* 0x000fe20000000a00 */
[----:B------:R-:W-:-:S02]  /*a800*/  F2FP.BF16.F32.PACK_AB R40, R41, R40 ;  /* 0x000000282928723e */ /* 0x000fc400000010ff */
[----:B------:R-:W-:Y:S02]  /*a810*/  F2FP.BF16.F32.PACK_AB R34, R37, R36 ;  /* 0x000000242522723e */ /* 0x000fe400000010ff */
[----:B------:R-:W-:Y:S02]  /*a820*/  F2FP.BF16.F32.PACK_AB R35, R161, R35 ;  /* 0x00000023a123723e */ /* 0x000fe400000010ff */
[----:B------:R-:W-:Y:S02]  /*a830*/  F2FP.BF16.F32.PACK_AB R41, R160, R42 ;  /* 0x0000002aa029723e */ /* 0x000fe400000010ff */
[----:B------:R-:W-:Y:S02]  /*a840*/  F2FP.BF16.F32.PACK_AB R48, R49, R48 ;  /* 0x000000303130723e */ /* 0x000fe400000010ff */
[----:B------:R-:W-:Y:S02]  /*a850*/  F2FP.BF16.F32.PACK_AB R42, R45, R44 ;  /* 0x0000002c2d2a723e */ /* 0x000fe400000010ff */
[----:B------:R-:W-:-:S02]  /*a860*/  F2FP.BF16.F32.PACK_AB R43, R159, R43 ;  /* 0x0000002b9f2b723e */ /* 0x000fc400000010ff */
[----:B------:R-:W-:Y:S02]  /*a870*/  F2FP.BF16.F32.PACK_AB R49, R158, R50 ;  /* 0x000000329e31723e */ /* 0x000fe400000010ff */
[----:B------:R-:W-:Y:S02]  /*a880*/  F2FP.BF16.F32.PACK_AB R56, R57, R56 ;  /* 0x000000383938723e */ /* 0x000fe400000010ff */
[----:B------:R-:W-:Y:S02]  /*a890*/  F2FP.BF16.F32.PACK_AB R50, R53, R52 ;  /* 0x000000343532723e */ /* 0x000fe400000010ff */
[----:B------:R-:W-:Y:S02]  /*a8a0*/  MOV R4, R170 ;  /* 0x000000aa00047202 */ /* 0x000fe40000000f00 */
[----:B0-----:R-:W-:Y:S02]  /*a8b0*/  MOV R5, R9 ;  /* 0x0000000900057202 */ /* 0x001fe40000000f00 */
[----:B------:R-:W-:-:S02]  /*a8c0*/  F2FP.BF16.F32.PACK_AB R51, R157, R51 ;  /* 0x000000339d33723e */ /* 0x000fc400000010ff */
[----:B------:R-:W-:Y:S01]  /*a8d0*/  F2FP.BF16.F32.PACK_AB R57, R156, R58 ;  /* 0x0000003a9c39723e */ /* 0x000fe200000010ff */
[----:B------:R-:W-:Y:S01]  /*a8e0*/  IMAD.WIDE R106, R225, 0x2, R4 ;  /* 0x00000002e16a7825 */ /* 0x000fe200078e0204 */
[----:B------:R-:W-:Y:S02]  /*a8f0*/  F2FP.BF16.F32.PACK_AB R64, R65, R64 ;  /* 0x000000404140723e */ /* 0x000fe400000010ff */
[----:B------:R-:W-:Y:S02]  /*a900*/  F2FP.BF16.F32.PACK_AB R58, R61, R60 ;  /* 0x0000003c3d3a723e */ /* 0x000fe400000010ff */
[C---:B------:R-:W-:Y:S02]  /*a910*/  IADD3 R173, P1, R106.reuse, 0x20, RZ ;  /* 0x000000206aad7810 */ /* 0x040fe40007f3e0ff */
[C---:B------:R-:W-:Y:S02]  /*a920*/  IADD3 R175, P0, R106.reuse, 0x40, RZ ;  /* 0x000000406aaf7810 */ /* 0x040fe40007f1e0ff */
[C---:B------:R-:W-:Y:S01]  /*a930*/  IADD3 R181, P6, R106.reuse, 0x4020, RZ ;  /* 0x000040206ab57810 */ /* 0x040fe20007fde0ff */
[--C-:B------:R-:W-:Y:S01]  /*a940*/  IMAD.X R13, RZ, RZ, R107.reuse, P1 ;  /* 0x000000ffff0d7224 */ /* 0x100fe200008e066b */
[C---:B------:R-:W-:Y:S01]  /*a950*/  IADD3 R177, P4, R106.reuse, 0x60, RZ ;  /* 0x000000606ab17810 */ /* 0x040fe20007f9e0ff */
[--C-:B------:R-:W-:Y:S01]  /*a960*/  IMAD.X R15, RZ, RZ, R107.reuse, P0 ;  /* 0x000000ffff0f7224 */ /* 0x100fe200000e066b */
[C---:B------:R-:W-:Y:S01]  /*a970*/  LOP3.LUT R9, R106.reuse, 0x380, RZ, 0xc0, !PT ;  /* 0x000003806a097812 */ /* 0x040fe200078ec0ff */
[--C-:B------:R-:W-:Y:S01]  /*a980*/  IMAD.X R39, RZ, RZ, R107.reuse, P6 ;  /* 0x000000ffff277224 */ /* 0x100fe200030e066b */
[C---:B------:R-:W-:Y:S01]  /*a990*/  IADD3 R179, P3, R106.reuse, 0x4000, RZ ;  /* 0x000040006ab37810 */ /* 0x040fe20007f7e0ff */
[----:B------:R-:W-:Y:S01]  /*a9a0*/  IMAD.X R21, RZ, RZ, R107, P4 ;  /* 0x000000ffff157224 */ /* 0x000fe200020e066b */
[----:B------:R-:W-:-:S02]  /*a9b0*/  IADD3 R183, P5, R106, 0x4040, RZ ;  /* 0x000040406ab77810 */ /* 0x000fc40007fbe0ff */
[C---:B------:R-:W-:Y:S01]  /*a9c0*/  IADD3 R185, P2, R106.reuse, 0x4060, RZ ;  /* 0x000040606ab97810 */ /* 0x040fe20007f5e0ff */
[--C-:B------:R-:W-:Y:S01]  /*a9d0*/  IMAD.X R31, RZ, RZ, R107.reuse, P3 ;  /* 0x000000ffff1f7224 */ /* 0x100fe200018e066b */
[C---:B------:R-:W-:Y:S01]  /*a9e0*/  IADD3 R187, P1, R106.reuse, 0x8000, RZ ;  /* 0x000080006abb7810 */ /* 0x040fe20007f3e0ff */
[--C-:B------:R-:W-:Y:S01]  /*a9f0*/  IMAD.X R47, RZ, RZ, R107.reuse, P5 ;  /* 0x000000ffff2f7224 */ /* 0x100fe200028e066b */
[----:B------:R-:W-:Y:S01]  /*aa00*/  LOP3.LUT R12, R173, 0x380, RZ, 0xc0, !PT ;  /* 0x00000380ad0c7812 */ /* 0x000fe200078ec0ff */
[--C-:B------:R-:W-:Y:S01]  /*aa10*/  IMAD.X R55, RZ, RZ, R107.reuse, P2 ;  /* 0x000000ffff377224 */ /* 0x100fe200010e066b */
[----:B------:R-:W-:Y:S01]  /*aa20*/  LOP3.LUT R14, R175, 0x380, RZ, 0xc0, !PT ;  /* 0x00000380af0e7812 */ /* 0x000fe200078ec0ff */
[----:B------:R-:W-:Y:S01]  /*aa30*/  IMAD.X R63, RZ, RZ, R107, P1 ;  /* 0x000000ffff3f7224 */ /* 0x000fe200008e066b */
[----:B------:R-:W-:Y:S02]  /*aa40*/  LOP3.LUT R20, R177, 0x380, RZ, 0xc0, !PT ;  /* 0x00000380b1147812 */ /* 0x000fe400078ec0ff */
[----:B------:R-:W-:-:S02]  /*aa50*/  IADD3 R195, P6, R106, 0xc000, RZ ;  /* 0x0000c0006ac37810 */ /* 0x000fc40007fde0ff */
[----:B------:R-:W-:Y:S02]  /*aa60*/  SHF.R.U64 R9, R9, 0x3, RZ ;  /* 0x0000000309097819 */ /* 0x000fe400000012ff */
[----:B------:R-:W-:Y:S01]  /*aa70*/  LOP3.LUT R30, R179, 0x380, RZ, 0xc0, !PT ;  /* 0x00000380b31e7812 */ /* 0x000fe200078ec0ff */
[--C-:B------:R-:W-:Y:S01]  /*aa80*/  IMAD.X R99, RZ, RZ, R107.reuse, P6 ;  /* 0x000000ffff637224 */ /* 0x100fe200030e066b */
[----:B------:R-:W-:Y:S02]  /*aa90*/  IADD3 R189, P0, R106, 0x8020, RZ ;  /* 0x000080206abd7810 */ /* 0x000fe40007f1e0ff */
[----:B------:R-:W-:Y:S02]  /*aaa0*/  SHF.R.U64 R12, R12, 0x3, RZ ;  /* 0x000000030c0c7819 */ /* 0x000fe400000012ff */
[----:B------:R-:W-:Y:S01]  /*aab0*/  LOP3.LUT R38, R181, 0x380, RZ, 0xc0, !PT ;  /* 0x00000380b5267812 */ /* 0x000fe200078ec0ff */
[----:B------:R-:W-:Y:S01]  /*aac0*/  IMAD.X R71, RZ, RZ, R107, P0 ;  /* 0x000000ffff477224 */ /* 0x000fe200000e066b */
[----:B------:R-:W-:-:S02]  /*aad0*/  IADD3 R191, P4, R106, 0x8040, RZ ;  /* 0x000080406abf7810 */ /* 0x000fc40007f9e0ff */
[----:B------:R-:W-:Y:S02]  /*aae0*/  SHF.R.U64 R14, R14, 0x3, RZ ;  /* 0x000000030e0e7819 */ /* 0x000fe400000012ff */
[----:B------:R-:W-:Y:S01]  /*aaf0*/  LOP3.LUT R46, R183, 0x380, RZ, 0xc0, !PT ;  /* 0x00000380b72e7812 */ /* 0x000fe200078ec0ff */
[--C-:B------:R-:W-:Y:S01]  /*ab00*/  IMAD.X R79, RZ, RZ, R107.reuse, P4 ;  /* 0x000000ffff4f7224 */ /* 0x100fe200020e066b */
[C---:B------:R-:W-:Y:S02]  /*ab10*/  IADD3 R193, P3, R106.reuse, 0x8060, RZ ;  /* 0x000080606ac17810 */ /* 0x040fe40007f7e0ff */
[C---:B------:R-:W-:Y:S02]  /*ab20*/  IADD3 R6, P5, R106.reuse, 0xc020, RZ ;  /* 0x0000c0206a067810 */ /* 0x040fe40007fbe0ff */
[C---:B------:R-:W-:Y:S01]  /*ab30*/  IADD3 R171, P2, R106.reuse, 0xc040, RZ ;  /* 0x0000c0406aab7810 */ /* 0x040fe20007f5e0ff */
[--C-:B------:R-:W-:Y:S01]  /*ab40*/  IMAD.X R95, RZ, RZ, R107.reuse, P3 ;  /* 0x000000ffff5f7224 */ /* 0x100fe200018e066b */
[----:B------:R-:W-:Y:S01]  /*ab50*/  IADD3 R172, P1, R106, 0xc060, RZ ;  /* 0x0000c0606aac7810 */ /* 0x000fe20007f3e0ff */
[----:B------:R-:W-:Y:S01]  /*ab60*/  IMAD.X R103, RZ, RZ, R107, P5 ;  /* 0x000000ffff677224 */ /* 0x000fe200028e066b */
[----:B------:R-:W-:-:S02]  /*ab70*/  SHF.R.U64 R20, R20, 0x3, RZ ;  /* 0x0000000314147819 */ /* 0x000fc400000012ff */
[----:B------:R-:W-:Y:S01]  /*ab80*/  LOP3.LUT R54, R185, 0x380, RZ, 0xc0, !PT ;  /* 0x00000380b9367812 */ /* 0x000fe200078ec0ff */
[--C-:B------:R-:W-:Y:S01]  /*ab90*/  IMAD.X R11, RZ, RZ, R107.reuse, P1 ;  /* 0x000000ffff0b7224 */ /* 0x100fe200008e066b */
[----:B------:R-:W-:Y:S01]  /*aba0*/  LOP3.LUT R106, R9, R106, RZ, 0x3c, !PT ;  /* 0x0000006a096a7212 */ /* 0x000fe200078e3cff */
[----:B------:R-:W-:Y:S01]  /*abb0*/  IMAD.X R9, RZ, RZ, R107, P2 ;  /* 0x000000ffff097224 */ /* 0x000fe200010e066b */
[----:B------:R-:W-:Y:S02]  /*abc0*/  SHF.R.U64 R30, R30, 0x3, RZ ;  /* 0x000000031e1e7819 */ /* 0x000fe400000012ff */
[----:B------:R-:W-:Y:S02]  /*abd0*/  LOP3.LUT R62, R187, 0x380, RZ, 0xc0, !PT ;  /* 0x00000380bb3e7812 */ /* 0x000fe400078ec0ff */
[----:B------:R-:W-:Y:S02]  /*abe0*/  LOP3.LUT R98, R195, 0x380, RZ, 0xc0, !PT ;  /* 0x00000380c3627812 */ /* 0x000fe400078ec0ff */
[----:B------:R-:W-:-:S02]  /*abf0*/  LOP3.LUT R12, R12, R173, RZ, 0x3c, !PT ;  /* 0x000000ad0c0c7212 */ /* 0x000fc400078e3cff */
[----:B------:R-:W-:Y:S02]  /*ac00*/  SHF.R.U64 R38, R38, 0x3, RZ ;  /* 0x0000000326267819 */ /* 0x000fe400000012ff */
[----:B------:R-:W-:Y:S02]  /*ac10*/  LOP3.LUT R70, R189, 0x380, RZ, 0xc0, !PT ;  /* 0x00000380bd467812 */ /* 0x000fe400078ec0ff */
[----:B------:R-:W-:Y:S02]  /*ac20*/  LOP3.LUT R14, R14, R175, RZ, 0x3c, !PT ;  /* 0x000000af0e0e7212 */ /* 0x000fe400078e3cff */
[----:B------:R-:W-:Y:S02]  /*ac30*/  SHF.R.U64 R46, R46, 0x3, RZ ;  /* 0x000000032e2e7819 */ /* 0x000fe400000012ff */
[----:B------:R-:W-:Y:S02]  /*ac40*/  LOP3.LUT R78, R191, 0x380, RZ, 0xc0, !PT ;  /* 0x00000380bf4e7812 */ /* 0x000fe400078ec0ff */
[----:B------:R-:W-:-:S02]  /*ac50*/  LOP3.LUT R20, R20, R177, RZ, 0x3c, !PT ;  /* 0x000000b114147212 */ /* 0x000fc400078e3cff */
[----:B------:R-:W-:Y:S02]  /*ac60*/  SHF.R.U64 R54, R54, 0x3, RZ ;  /* 0x0000000336367819 */ /* 0x000fe400000012ff */
[----:B------:R-:W-:Y:S02]  /*ac70*/  LOP3.LUT R94, R193, 0x380, RZ, 0xc0, !PT ;  /* 0x00000380c15e7812 */ /* 0x000fe400078ec0ff */
[----:B------:R-:W-:Y:S02]  /*ac80*/  LOP3.LUT R10, R6, 0x380, RZ, 0xc0, !PT ;  /* 0x00000380060a7812 */ /* 0x000fe400078ec0ff */
[----:B------:R-:W-:Y:S02]  /*ac90*/  LOP3.LUT R30, R30, R179, RZ, 0x3c, !PT ;  /* 0x000000b31e1e7212 */ /* 0x000fe400078e3cff */
[----:B------:R-:W-:Y:S02]  /*aca0*/  SHF.R.U64 R62, R62, 0x3, RZ ;  /* 0x000000033e3e7819 */ /* 0x000fe400000012ff */
[----:B------:R-:W-:-:S02]  /*acb0*/  SHF.R.U64 R98, R98, 0x3, RZ ;  /* 0x0000000362627819 */ /* 0x000fc400000012ff */
[----:B------:R-:W-:Y:S01]  /*acc0*/  MOV R106, R106 ;  /* 0x0000006a006a7202 */ /* 0x000fe20000000f00 */
[----:B------:R-:W-:Y:S01]  /*acd0*/  BAR.SYNC.DEFER_BLOCKING 0x1, 0x100 ;  /* 0x0044000000007b1d */ /* 0x000fe20000010000 */
[----:B------:R-:W-:Y:S02]  /*ace0*/  LOP3.LUT R102, R171, 0x380, RZ, 0xc0, !PT ;  /* 0x00000380ab667812 */ /* 0x000fe400078ec0ff */
[----:B------:R-:W-:Y:S02]  /*acf0*/  LOP3.LUT R38, R38, R181, RZ, 0x3c, !PT ;  /* 0x000000b526267212 */ /* 0x000fe400078e3cff */
[----:B------:R-:W-:Y:S02]  /*ad00*/  SHF.R.U64 R70, R70, 0x3, RZ ;  /* 0x0000000346467819 */ /* 0x000fe400000012ff */
[----:B------:R-:W-:Y:S02]  /*ad10*/  LOP3.LUT R107, R172, 0x380, RZ, 0xc0, !PT ;  /* 0x00000380ac6b7812 */ /* 0x000fe400078ec0ff */
[----:B------:R-:W-:-:S02]  /*ad20*/  MOV R13, R12 ;  /* 0x0000000c000d7202 */ /* 0x000fc40000000f00 */
[----:B------:R-:W-:Y:S02]  /*ad30*/  LOP3.LUT R46, R46, R183, RZ, 0x3c, !PT ;  /* 0x000000b72e2e7212 */ /* 0x000fe400078e3cff */
[----:B------:R-:W-:Y:S02]  /*ad40*/  SHF.R.U64 R78, R78, 0x3, RZ ;  /* 0x000000034e4e7819 */ /* 0x000fe400000012ff */
[----:B------:R-:W-:Y:S02]  /*ad50*/  MOV R14, R14 ;  /* 0x0000000e000e7202 */ /* 0x000fe40000000f00 */
[----:B------:R-:W-:Y:S02]  /*ad60*/  LOP3.LUT R54, R54, R185, RZ, 0x3c, !PT ;  /* 0x000000b936367212 */ /* 0x000fe400078e3cff */
[----:B------:R-:W-:Y:S02]  /*ad70*/  SHF.R.U64 R94, R94, 0x3, RZ ;  /* 0x000000035e5e7819 */ /* 0x000fe400000012ff */
[----:B------:R-:W-:-:S02]  /*ad80*/  SHF.R.U64 R29, R10, 0x3, RZ ;  /* 0x000000030a1d7819 */ /* 0x000fc400000012ff */
[----:B------:R-:W-:Y:S01]  /*ad90*/  MOV R20, R20 ;  /* 0x0000001400147202 */ /* 0x000fe20000000f00 */
[----:B------:R-:W-:Y:S01]  /*ada0*/  STSM.16.M88.4 [R106], R24 ;  /* 0x000000186a007844 */ /* 0x000fe20000000200 */
[----:B------:R-:W-:Y:S02]  /*adb0*/  LOP3.LUT R62, R62, R187, RZ, 0x3c, !PT ;  /* 0x000000bb3e3e7212 */ /* 0x000fe400078e3cff */
[----:B------:R-:W-:Y:S01]  /*adc0*/  LOP3.LUT R98, R98, R195, RZ, 0x3c, !PT ;  /* 0x000000c362627212 */ /* 0x000fe200078e3cff */
[----:B------:R-:W-:Y:S01]  /*add0*/  STSM.16.M88.4 [R13], R32 ;  /* 0x000000200d007844 */ /* 0x000fe20000000200 */
[----:B------:R-:W-:Y:S02]  /*ade0*/  SHF.R.U64 R10, R102, 0x3, RZ ;  /* 0x00000003660a7819 */ /* 0x000fe400000012ff */
[----:B------:R-:W-:Y:S01]  /*adf0*/  MOV R30, R30 ;  /* 0x0000001e001e7202 */ /* 0x000fe20000000f00 */
[----:B------:R-:W-:Y:S01]  /*ae00*/  STSM.16.M88.4 [R14], R40 ;  /* 0x000000280e007844 */ /* 0x000fe20000000200 */
[----:B------:R-:W-:-:S02]  /*ae10*/  F2FP.BF16.F32.PACK_AB R59, R155, R59 ;  /* 0x0000003b9b3b723e */ /* 0x000fc400000010ff */
[----:B------:R-:W-:Y:S01]  /*ae20*/  F2FP.BF16.F32.PACK_AB R65, R154, R66 ;  /* 0x000000429a41723e */ /* 0x000fe200000010ff */
[----:B------:R-:W-:Y:S01]  /*ae30*/  STSM.16.M88.4 [R20], R48 ;  /* 0x0000003014007844 */ /* 0x000fe20000000200 */
[----:B------:R-:W-:Y:S02]  /*ae40*/  F2FP.BF16.F32.PACK_AB R72, R73, R72 ;  /* 0x000000484948723e */ /* 0x000fe400000010ff */
[----:B------:R-:W-:Y:S01]  /*ae50*/  LOP3.LUT R70, R70, R189, RZ, 0x3c, !PT ;  /* 0x000000bd46467212 */ /* 0x000fe200078e3cff */
[----:B------:R-:W-:Y:S01]  /*ae60*/  STSM.16.M88.4 [R30], R56 ;  /* 0x000000381e007844 */ /* 0x000fe20000000200 */
[----:B------:R-:W-:Y:S02]  /*ae70*/  SHF.R.U64 R107, R107, 0x3, RZ ;  /* 0x000000036b6b7819 */ /* 0x000fe400000012ff */
[----:B------:R-:W-:Y:S02]  /*ae80*/  MOV R38, R38 ;  /* 0x0000002600267202 */ /* 0x000fe40000000f00 */
[----:B------:R-:W-:-:S02]  /*ae90*/  F2FP.BF16.F32.PACK_AB R66, R69, R68 ;  /* 0x000000444542723e */ /* 0x000fc400000010ff */
[----:B------:R-:W-:Y:S02]  /*aea0*/  F2FP.BF16.F32.PACK_AB R67, R153, R67 ;  /* 0x000000439943723e */ /* 0x000fe400000010ff */
[----:B------:R-:W-:Y:S02]  /*aeb0*/  F2FP.BF16.F32.PACK_AB R73, R152, R74 ;  /* 0x0000004a9849723e */ /* 0x000fe400000010ff */
[----:B------:R-:W-:Y:S01]  /*aec0*/  F2FP.BF16.F32.PACK_AB R80, R81, R80 ;  /* 0x000000505150723e */ /* 0x000fe200000010ff */
[----:B------:R-:W-:Y:S01]  /*aed0*/  STSM.16.M88.4 [R38], R64 ;  /* 0x0000004026007844 */ /* 0x000fe20000000200 */
[----:B------:R-:W-:Y:S02]  /*aee0*/  LOP3.LUT R78, R78, R191, RZ, 0x3c, !PT ;  /* 0x000000bf4e4e7212 */ /* 0x000fe400078e3cff */
[----:B------:R-:W-:Y:S02]  /*aef0*/  MOV R46, R46 ;  /* 0x0000002e002e7202 */ /* 0x000fe40000000f00 */
[----:B------:R-:W-:-:S02]  /*af00*/  F2FP.BF16.F32.PACK_AB R74, R77, R76 ;  /* 0x0000004c4d4a723e */ /* 0x000fc400000010ff */
[----:B------:R-:W-:Y:S02]  /*af10*/  F2FP.BF16.F32.PACK_AB R75, R19, R75 ;  /* 0x0000004b134b723e */ /* 0x000fe400000010ff */
[----:B------:R-:W-:Y:S02]  /*af20*/  F2FP.BF16.F32.PACK_AB R81, R3, R82 ;  /* 0x000000520351723e */ /* 0x000fe400000010ff */
[----:B------:R-:W-:Y:S01]  /*af30*/  LOP3.LUT R94, R94, R193, RZ, 0x3c, !PT ;  /* 0x000000c15e5e7212 */ /* 0x000fe200078e3cff */
[----:B------:R-:W-:Y:S01]  /*af40*/  STSM.16.M88.4 [R46], R72 ;  /* 0x000000482e007844 */ /* 0x000fe20000000200 */
[----:B------:R-:W-:Y:S02]  /*af50*/  MOV R54, R54 ;  /* 0x0000003600367202 */ /* 0x000fe40000000f00 */
[----:B------:R-:W-:Y:S02]  /*af60*/  F2FP.BF16.F32.PACK_AB R82, R85, R84 ;  /* 0x000000545552723e */ /* 0x000fe400000010ff */
[----:B------:R-:W-:-:S02]  /*af70*/  F2FP.BF16.F32.PACK_AB R83, R83, R86 ;  /* 0x000000565353723e */ /* 0x000fc400000010ff */
[----:B------:R-:W-:Y:S02]  /*af80*/  LOP3.LUT R8, R10, R171, RZ, 0x3c, !PT ;  /* 0x000000ab0a087212 */ /* 0x000fe400078e3cff */
[----:B------:R-:W-:Y:S01]  /*af90*/  MOV R62, R62 ;  /* 0x0000003e003e7202 */ /* 0x000fe20000000f00 */
[----:B------:R0:W-:Y:S01]  /*afa0*/  STSM.16.M88.4 [R54], R80 ;  /* 0x0000005036007844 */ /* 0x0001e20000000200 */
[----:B------:R-:W-:Y:S02]  /*afb0*/  MOV R12, R98 ;  /* 0x00000062000c7202 */ /* 0x000fe40000000f00 */
[----:B------:R-:W-:Y:S02]  /*afc0*/  F2FP.BF16.F32.PACK_AB R84, R89, R88 ;  /* 0x000000585954723e */ /* 0x000fe400000010ff */
[----:B------:R-:W-:Y:S02]  /*afd0*/  F2FP.BF16.F32.PACK_AB R85, R91, R90 ;  /* 0x0000005a5b55723e */ /* 0x000fe400000010ff */
[----:B------:R-:W-:-:S02]  /*afe0*/  F2FP.BF16.F32.PACK_AB R86, R93, R92 ;  /* 0x0000005c5d56723e */ /* 0x000fc400000010ff */
[----:B------:R-:W-:Y:S02]  /*aff0*/  F2FP.BF16.F32.PACK_AB R87, R163, R87 ;  /* 0x00000057a357723e */ /* 0x000fe400000010ff */
[----:B------:R-:W-:Y:S02]  /*b000*/  F2FP.BF16.F32.PACK_AB R96, R97, R96 ;  /* 0x000000606160723e */ /* 0x000fe400000010ff */
[----:B------:R-:W-:Y:S01]  /*b010*/  LOP3.LUT R102, R29, R6, RZ, 0x3c, !PT ;  /* 0x000000061d667212 */ /* 0x000fe200078e3cff */
[----:B------:R1:W-:Y:S01]  /*b020*/  STSM.16.M88.4 [R62], R84 ;  /* 0x000000543e007844 */ /* 0x0003e20000000200 */
[----:B------:R-:W-:Y:S01]  /*b030*/  LOP3.LUT R10, R107, R172, RZ, 0x3c, !PT ;  /* 0x000000ac6b0a7212 */ /* 0x000fe200078e3cff */
[----:B0-----:R-:W0:Y:S01]  /*b040*/  LDC R80, c[0x0][0xbe8] ;  /* 0x0002fa00ff507b82 */ /* 0x001e220000000800 */
[----:B------:R-:W-:Y:S02]  /*b050*/  MOV R70, R70 ;  /* 0x0000004600467202 */ /* 0x000fe40000000f00 */
[----:B------:R-:W-:-:S02]  /*b060*/  F2FP.BF16.F32.PACK_AB R97, R165, R164 ;  /* 0x000000a4a561723e */ /* 0x000fc400000010ff */
[----:B------:R-:W-:Y:S02]  /*b070*/  F2FP.BF16.F32.PACK_AB R98, R101, R100 ;  /* 0x000000646562723e */ /* 0x000fe400000010ff */
[----:B------:R-:W-:Y:S02]  /*b080*/  F2FP.BF16.F32.PACK_AB R99, R167, R166 ;  /* 0x000000a6a763723e */ /* 0x000fe400000010ff */
[----:B------:R-:W-:Y:S02]  /*b090*/  F2FP.BF16.F32.PACK_AB R104, R105, R104 ;  /* 0x000000686968723e */ /* 0x000fe400000010ff */
[----:B------:R-:W-:Y:S01]  /*b0a0*/  F2FP.BF16.F32.PACK_AB R112, R113, R112 ;  /* 0x000000707170723e */ /* 0x000fe200000010ff */
[----:B------:R1:W-:Y:S01]  /*b0b0*/  STSM.16.M88.4 [R70], R96 ;  /* 0x0000006046007844 */ /* 0x0003e20000000200 */
        /* <DEDUP_REMOVED lines=11> */
[----:B------:R-:W-:Y:S01]  /*b170*/  F2FP.BF16.F32.PACK_AB R128, R129, R128 ;  /* 0x000000808180723e */ /* 0x000fe200000010ff */
[----:B------:R1:W-:Y:S01]  /*b180*/  STSM.16.M88.4 [R94], R112 ;  /* 0x000000705e007844 */ /* 0x0003e20000000200 */
[----:B------:R-:W-:Y:S02]  /*b190*/  F2FP.BF16.F32.PACK_AB R122, R125, R124 ;  /* 0x0000007c7d7a723e */ /* 0x000fe400000010ff */
[----:B------:R-:W-:Y:S02]  /*b1a0*/  F2FP.BF16.F32.PACK_AB R123, R127, R126 ;  /* 0x0000007e7f7b723e */ /* 0x000fe400000010ff */
[----:B------:R-:W-:-:S02]  /*b1b0*/  F2FP.BF16.F32.PACK_AB R129, R131, R130 ;  /* 0x000000828381723e */ /* 0x000fc400000010ff */
[----:B------:R-:W-:Y:S01]  /*b1c0*/  F2FP.BF16.F32.PACK_AB R136, R137, R136 ;  /* 0x000000888988723e */ /* 0x000fe200000010ff */
[----:B------:R1:W-:Y:S01]  /*b1d0*/  STSM.16.M88.4 [R12], R120 ;  /* 0x000000780c007844 */ /* 0x0003e20000000200 */
[----:B------:R-:W-:Y:S02]  /*b1e0*/  MOV R102, R102 ;  /* 0x0000006600667202 */ /* 0x000fe40000000f00 */
[----:B------:R-:W-:Y:S02]  /*b1f0*/  F2FP.BF16.F32.PACK_AB R130, R133, R132 ;  /* 0x000000848582723e */ /* 0x000fe400000010ff */
[----:B------:R-:W-:Y:S02]  /*b200*/  F2FP.BF16.F32.PACK_AB R131, R135, R134 ;  /* 0x000000868783723e */ /* 0x000fe400000010ff */
[----:B------:R-:W-:Y:S02]  /*b210*/  F2FP.BF16.F32.PACK_AB R137, R139, R138 ;  /* 0x0000008a8b89723e */ /* 0x000fe400000010ff */
[----:B------:R-:W-:Y:S01]  /*b220*/  F2FP.BF16.F32.PACK_AB R144, R145, R144 ;  /* 0x000000909190723e */ /* 0x000fe200000010ff */
[----:B------:R1:W-:Y:S01]  /*b230*/  STSM.16.M88.4 [R102], R128 ;  /* 0x0000008066007844 */ /* 0x0003e20000000200 */
[----:B------:R-:W-:-:S02]  /*b240*/  MOV R6, R8 ;  /* 0x0000000800067202 */ /* 0x000fc40000000f00 */
[----:B------:R-:W-:Y:S02]  /*b250*/  F2FP.BF16.F32.PACK_AB R138, R141, R140 ;  /* 0x0000008c8d8a723e */ /* 0x000fe400000010ff */
[----:B------:R-:W-:Y:S02]  /*b260*/  F2FP.BF16.F32.PACK_AB R139, R143, R142 ;  /* 0x0000008e8f8b723e */ /* 0x000fe400000010ff */
[----:B------:R-:W-:Y:S02]  /*b270*/  F2FP.BF16.F32.PACK_AB R145, R147, R146 ;  /* 0x000000929391723e */ /* 0x000fe400000010ff */
[----:B------:R-:W-:Y:S01]  /*b280*/  MOV R10, R10 ;  /* 0x0000000a000a7202 */ /* 0x000fe20000000f00 */
[----:B------:R1:W-:Y:S01]  /*b290*/  STSM.16.M88.4 [R6], R136 ;  /* 0x0000008806007844 */ /* 0x0003e20000000200 */
[----:B------:R-:W-:Y:S02]  /*b2a0*/  F2FP.BF16.F32.PACK_AB R146, R149, R148 ;  /* 0x000000949592723e */ /* 0x000fe400000010ff */
[----:B------:R-:W-:-:S02]  /*b2b0*/  F2FP.BF16.F32.PACK_AB R147, R151, R150 ;  /* 0x000000969793723e */ /* 0x000fc400000010ff */
[----:B------:R-:W-:Y:S02]  /*b2c0*/  R2UR UR4, R216 ;  /* 0x00000000d80472ca */ /* 0x000fe400000e0000 */
[----:B------:R-:W-:Y:S01]  /*b2d0*/  PLOP3.LUT P0, PT, PT, PT, UP0, 0x80, 0x0 ;  /* 0x000000000000781c */ /* 0x000fe20003f0f008 */
[----:B------:R1:W-:Y:S01]  /*b2e0*/  STSM.16.M88.4 [R10], R144 ;  /* 0x000000900a007844 */ /* 0x0003e20000000200 */
[----:B------:R-:W-:Y:S02]  /*b2f0*/  R2UR UR7, R218 ;  /* 0x00000000da0772ca */ /* 0x000fe400000e0000 */
[----:B------:R-:W-:-:S07]  /*b300*/  R2UR UR12, R215 ;  /* 0x00000000d70c72ca */ /* 0x000fce00000e0000 */
[----:B------:R-:W-:-:S06]  /*b310*/  UIMAD.WIDE UR8, UR4, 0x4, UR8 ;  /* 0x00000004040878a5 */ /* 0x000fcc000f8e0208 */
[----:B------:R-:W-:Y:S02]  /*b320*/  IMAD.U32 R8, RZ, RZ, UR8 ;  /* 0x00000008ff087e24 */ /* 0x000fe4000f8e00ff */
[----:B------:R-:W-:Y:S01]  /*b330*/  IMAD.U32 R9, RZ, RZ, UR9 ;  /* 0x00000009ff097e24 */ /* 0x000fe2000f8e00ff */
[----:B------:R-:W-:Y:S01]  /*b340*/  BAR.SYNC.DEFER_BLOCKING 0x1, 0x100 ;  /* 0x0044000000007b1d */ /* 0x000fe20000010000 */
[----:B0-----:R-:W-:-:S05]  /*b350*/  ISETP.NE.AND P1, PT, R80, 0x1, PT ;  /* 0x000000015000780c */ /* 0x001fca0003f25270 */
[----:B------:R-:W-:Y:S01]  /*b360*/  ULDC.64 UR8, c[0x0][0xc08] ;  /* 0x0003020000087ab9 */ /* 0x000fe20000000a00 */
[----:B------:R-:W2:Y:S01]  /*b370*/  @P0 LDG.E R3, desc[UR10][R8.64] ;  /* 0x0000000a08030981 */ /* 0x000ea2000c1e1900 */
[----:B------:R-:W-:-:S06]  /*b380*/  UISETP.NE.U32.AND UP1, UPT, UR8, URZ, UPT ;  /* 0x0000003f0800728c */ /* 0x000fcc000bf25070 */
[----:B------:R-:W0:Y:S01]  /*b390*/  @P1 LDC R11, c[0x0][0xbec] ;  /* 0x0002fb00ff0b1b82 */ /* 0x000e220000000800 */
[----:B------:R-:W-:Y:S01]  /*b3a0*/  IMAD.U32 R15, RZ, RZ, UR12 ;  /* 0x0000000cff0f7e24 */ /* 0x000fe2000f8e00ff */
[----:B------:R-:W-:-:S06]  /*b3b0*/  UISETP.NE.AND.EX UP1, UPT, UR9, URZ, UPT, UP1 ;  /* 0x0000003f0900728c */ /* 0x000fcc000bf25310 */
[----:B------:R-:W3:Y:S01]  /*b3c0*/  @P1 LDC R13, c[0x0][0xbf0] ;  /* 0x0002fc00ff0d1b82 */ /* 0x000ee20000000800 */
[----:B------:R-:W-:-:S04]  /*b3d0*/  PLOP3.LUT P2, PT, PT, PT, UP1, 0x80, 0x0 ;  /* 0x000000000000781c */ /* 0x000fc80003f4f018 */
[----:B------:R-:W-:-:S04]  /*b3e0*/  @UP1 ULEA UR8, UP2, UR4, UR8, 0x2 ;  /* 0x0000000804081291 */ /* 0x000fc8000f84103f */
[----:B------:R-:W-:Y:S02]  /*b3f0*/  @UP1 ULEA.HI.X UR9, UR4, UR9, UR7, 0x2, UP2 ;  /* 0x0000000904091291 */ /* 0x000fe400090f1407 */
[----:B------:R-:W-:Y:S01]  /*b400*/  IMAD.U32 R20, RZ, RZ, UR8 ;  /* 0x00000008ff147e24 */ /* 0x000fe2000f8e00ff */
[----:B------:R-:W-:Y:S01]  /*b410*/  ULDC UR7, c[0x0][0xa88] ;  /* 0x0002a20000077ab9 */ /* 0x000fe20000000800 */
[----:B------:R-:W-:Y:S02]  /*b420*/  UMOV UR4, URZ ;  /* 0x0000003f00047c82 */ /* 0x000fe40008000000 */
[----:B------:R-:W-:Y:S01]  /*b430*/  IMAD.U32 R21, RZ, RZ, UR9 ;  /* 0x00000009ff157e24 */ /* 0x000fe2000f8e00ff */
[----:B--2---:R-:W-:Y:S01]  /*b440*/  @P0 R2UR UR4, R3 ;  /* 0x00000000030402ca */ /* 0x004fe200000e0000 */
[----:B------:R-:W-:-:S06]  /*b450*/  IMAD.U32 R3, RZ, RZ, UR7 ;  /* 0x00000007ff037e24 */ /* 0x000fcc000f8e00ff */
[----:B------:R1:W5:Y:S01]  /*b460*/  @P2 LDG.E R3, desc[UR10][R20.64] ;  /* 0x0000000a14032981 */ /* 0x000362000c1e1900 */
[----:B0--3--:R-:W-:Y:S07]  /*b470*/  @P2 BRA `(.L_x_414) ;  /* 0x0000000000142947 */ /* 0x009fee0003800000 */
[----:B------:R-:W-:Y:S05]  /*b480*/  @!P0 BRA `(.L_x_414) ;  /* 0x0000000000108947 */ /* 0x000fea0003800000 */
[----:B------:R-:W-:Y:S02]  /*b490*/  ULDC.64 UR8, c[0x0][0x208] ;  /* 0x0000820000087ab9 */ /* 0x000fe40000000a00 */
[----:B-1----:R-:W2:Y:S04]  /*b4a0*/  LDG.E R6, desc[UR8][R8.64] ;  /* 0x0000000808067981 */ /* 0x002ea8000c1e1900 */
[----:B-----5:R-:W2:Y:S02]  /*b4b0*/  LDG.E R3, desc[UR8][R8.64+0x4] ;  /* 0x0000040808037981 */ /* 0x020ea4000c1e1900 */
[----:B--2---:R-:W-:-:S07]  /*b4c0*/  IMAD.IADD R3, R3, 0x1, -R6 ;  /* 0x0000000103037824 */ /* 0x004fce00078e0a06 */
.L_x_414:
[----:B------:R-:W-:Y:S01]  /*b4d0*/  R2UR UR18, R214 ;  /* 0x00000000d61272ca */ /* 0x000fe200000e0000 */
[----:B------:R-:W-:Y:S01]  /*b4e0*/  ULDC.64 UR12, c[0x0][0xb90] ;  /* 0x0002e400000c7ab9 */ /* 0x000fe20000000a00 */
[----:B------:R-:W-:Y:S01]  /*b4f0*/  R2UR UR16, R218 ;  /* 0x00000000da1072ca */ /* 0x000fe200000e0000 */
[----:B------:R-:W-:Y:S01]  /*b500*/  USHF.R.S32.HI UR11, URZ, 0x1f, UR4 ;  /* 0x0000001f3f0b7899 */ /* 0x000fe20008011404 */
[----:B------:R-:W-:Y:S01]  /*b510*/  R2UR UR15, R216 ;  /* 0x00000000d80f72ca */ /* 0x000fe200000e0000 */
[----:B-1----:R-:W-:Y:S01]  /*b520*/  IMAD R10, R15, 0x80, R224 ;  /* 0x000000800f0a7824 */ /* 0x002fe200078e02e0 */
[----:B------:R-:W-:Y:S01]  /*b530*/  UMOV UR10, UR4 ;  /* 0x00000004000a7c82 */ /* 0x000fe20008000000 */
[----:B------:R-:W-:Y:S01]  /*b540*/  IMAD R9, R217, 0x40, R18 ;  /* 0x00000040d9097824 */ /* 0x000fe200078e0212 */
[----:B------:R-:W-:Y:S01]  /*b550*/  R2UR UR17, R215 ;  /* 0x00000000d71172ca */ /* 0x000fe200000e0000 */
[----:B------:R-:W-:Y:S01]  /*b560*/  @P1 IMAD.HI.U32 R6, R10, R11, RZ ;  /* 0x0000000b0a061227 */ /* 0x000fe200078e00ff */
[----:B------:R-:W0:Y:S01]  /*b570*/  @P1 LDC R19, c[0x0][0xbf0] ;  /* 0x0002fc00ff131b82 */ /* 0x000e220000000800 */
[----:B------:R-:W-:-:S02]  /*b580*/  ULDC.64 UR20, c[0x0][0x208] ;  /* 0x0000820000147ab9 */ /* 0x000fc40000000a00 */
[----:B------:R-:W-:Y:S01]  /*b590*/  USHF.R.S32.HI UR14, URZ, 0x1f, UR18 ;  /* 0x0000001f3f0e7899 */ /* 0x000fe20008011412 */
[----:B------:R-:W-:Y:S01]  /*b5a0*/  IMAD.MOV.U32 R8, RZ, RZ, R10 ;  /* 0x000000ffff087224 */ /* 0x000fe200078e000a */
[----:B------:R-:W-:Y:S01]  /*b5b0*/  UIMAD.WIDE.U32 UR8, UR18, UR12, UR10 ;  /* 0x0000000c120872a5 */ /* 0x000fe2000f8e000a */
[----:B------:R-:W-:Y:S01]  /*b5c0*/  @P1 SHF.R.U32.HI R8, RZ, R13, R6 ;  /* 0x0000000dff081219 */ /* 0x000fe20000011606 */
[----:B------:R-:W-:Y:S01]  /*b5d0*/  UIMAD UR7, UR14, UR12, URZ ;  /* 0x0000000c0e0772a4 */ /* 0x000fe2000f8e023f */
[----:B------:R-:W-:Y:S01]  /*b5e0*/  IMAD.WIDE R4, R9, 0x2, R4 ;  /* 0x0000000209047825 */ /* 0x000fe200078e0204 */
[----:B------:R-:W-:Y:S01]  /*b5f0*/  USEL UR16, UR16, URZ, !UP0 ;  /* 0x0000003f10107287 */ /* 0x000fe2000c000000 */
[--C-:B------:R-:W-:Y:S01]  /*b600*/  SHF.R.S32.HI R6, RZ, 0x1f, R8.reuse ;  /* 0x0000001fff067819 */ /* 0x100fe20000011408 */
[----:B------:R-:W-:Y:S01]  /*b610*/  UIMAD UR7, UR18, UR13, UR7 ;  /* 0x0000000d120772a4 */ /* 0x000fe2000f8e0207 */
[----:B------:R-:W-:Y:S01]  /*b620*/  IMAD.MOV R11, RZ, RZ, -R8 ;  /* 0x000000ffff0b7224 */ /* 0x000fe200078e0a08 */
[----:B------:R-:W-:Y:S01]  /*b630*/  USEL UR15, UR15, URZ, !UP0 ;  /* 0x0000003f0f0f7287 */ /* 0x000fe2000c000000 */
[----:B------:R-:W-:Y:S01]  /*b640*/  IADD3 R33, P3, R4, 0x4000, RZ ;  /* 0x0000400004217810 */ /* 0x000fe20007f7e0ff */
[----:B------:R-:W-:Y:S01]  /*b650*/  ULDC.64 UR12, c[0x0][0xb98] ;  /* 0x0002e600000c7ab9 */ /* 0x000fe20000000a00 */
[----:B------:R-:W-:Y:S01]  /*b660*/  UIADD3 UR9, UR9, UR7, URZ ;  /* 0x0000000709097290 */ /* 0x000fe2000fffe03f */
[----:B------:R-:W-:Y:S01]  /*b670*/  IMAD R11, R80, R11, R10 ;  /* 0x0000000b500b7224 */ /* 0x000fe200078e020a */
[----:B------:R-:W-:Y:S01]  /*b680*/  UIMAD UR7, UR16, UR12, URZ ;  /* 0x0000000c100772a4 */ /* 0x000fe2000f8e023f */
[----:B------:R-:W-:Y:S01]  /*b690*/  IADD3 R13, P5, R4, 0x1000, RZ ;  /* 0x00001000040d7810 */ /* 0x000fe20007fbe0ff */
[----:B------:R-:W-:Y:S01]  /*b6a0*/  UIMAD.WIDE.U32 UR8, UR15, UR12, UR8 ;  /* 0x0000000c0f0872a5 */ /* 0x000fe2000f8e0008 */
[----:B------:R-:W-:Y:S01]  /*b6b0*/  LOP3.LUT R32, R33, 0x380, RZ, 0xc0, !PT ;  /* 0x0000038021207812 */ /* 0x000fe200078ec0ff */
[----:B------:R-:W-:Y:S01]  /*b6c0*/  UIMAD UR7, UR15, UR13, UR7 ;  /* 0x0000000d0f0772a4 */ /* 0x000fe2000f8e0207 */
[----:B------:R-:W-:Y:S01]  /*b6d0*/  LOP3.LUT R12, R13, 0x380, RZ, 0xc0, !PT ;  /* 0x000003800d0c7812 */ /* 0x000fe200078ec0ff */
[----:B-----5:R-:W-:Y:S01]  /*b6e0*/  IMAD R83, R3, R80, RZ ;  /* 0x0000005003537224 */ /* 0x020fe200078e02ff */
[----:B------:R-:W-:Y:S01]  /*b6f0*/  SHF.R.U64 R32, R32, 0x3, RZ ;  /* 0x0000000320207819 */ /* 0x000fe200000012ff */
[----:B------:R-:W-:Y:S01]  /*b700*/  ULDC.64 UR12, c[0x0][0xaa0] ;  /* 0x0002a800000c7ab9 */ /* 0x000fe20000000a00 */
[----:B------:R-:W-:Y:S01]  /*b710*/  IADD3 R8, P0, R8, UR8, RZ ;  /* 0x0000000808087c10 */ /* 0x000fe2000ff1e0ff */
[----:B------:R-:W-:Y:S01]  /*b720*/  IMAD.U32 R9, RZ, RZ, UR7 ;  /* 0x00000007ff097e24 */ /* 0x000fe2000f8e00ff */
[----:B------:R-:W-:-:S02]  /*b730*/  SHF.R.U64 R12, R12, 0x3, RZ ;  /* 0x000000030c0c7819 */ /* 0x000fc400000012ff */
[----:B------:R-:W-:Y:S01]  /*b740*/  LOP3.LUT R32, R32, R33, RZ, 0x3c, !PT ;  /* 0x0000002120207212 */ /* 0x000fe200078e3cff */
[----:B------:R-:W-:Y:S01]  /*b750*/  IMAD.X R33, RZ, RZ, R5, P3 ;  /* 0x000000ffff217224 */ /* 0x000fe200018e0605 */
[----:B------:R-:W-:Y:S01]  /*b760*/  IADD3.X R9, R6, UR9, R9, P0, !PT ;  /* 0x0000000906097c10 */ /* 0x000fe200087fe409 */
[----:B------:R-:W-:Y:S01]  /*b770*/  ULDC.64 UR8, c[0x0][0xb88] ;  /* 0x0002e20000087ab9 */ /* 0x000fe20000000a00 */
[----:B------:R-:W-:Y:S02]  /*b780*/  SHF.R.S32.HI R6, RZ, 0x1f, R11 ;  /* 0x0000001fff067819 */ /* 0x000fe4000001140b */
[C---:B------:R-:W-:Y:S01]  /*b790*/  IADD3 R29, P0, R4.reuse, 0x3000, RZ ;  /* 0x00003000041d7810 */ /* 0x040fe20007f1e0ff */
[----:B------:R-:W-:Y:S01]  /*b7a0*/  IMAD.WIDE.U32 R8, R11, UR8, R8 ;  /* 0x000000080b087c25 */ /* 0x000fe2000f8e0008 */
[----:B------:R-:W-:Y:S02]  /*b7b0*/  IADD3 R37, P2, R4, 0x5000, RZ ;  /* 0x0000500004257810 */ /* 0x000fe40007f5e0ff */
[----:B------:R-:W-:Y:S01]  /*b7c0*/  LOP3.LUT R28, R29, 0x380, RZ, 0xc0, !PT ;  /* 0x000003801d1c7812 */ /* 0x000fe200078ec0ff */
[----:B------:R-:W-:Y:S01]  /*b7d0*/  IMAD R6, R6, UR8, RZ ;  /* 0x0000000806067c24 */ /* 0x000fe2000f8e02ff */
[----:B------:R-:W-:-:S02]  /*b7e0*/  IADD3 R53, P3, R4, 0xa000, RZ ;  /* 0x0000a00004357810 */ /* 0x000fc40007f7e0ff */
[----:B------:R-:W-:Y:S02]  /*b7f0*/  IADD3 R25, P4, R4, 0x2000, RZ ;  /* 0x0000200004197810 */ /* 0x000fe40007f9e0ff */
[----:B------:R-:W-:Y:S01]  /*b800*/  LOP3.LUT R12, R12, R13, RZ, 0x3c, !PT ;  /* 0x0000000d0c0c7212 */ /* 0x000fe200078e3cff */
[----:B------:R-:W-:Y:S01]  /*b810*/  IMAD R13, R11, UR9, R6 ;  /* 0x000000090b0d7c24 */ /* 0x000fe2000f8e0206 */
[----:B------:R-:W-:Y:S01]  /*b820*/  SHF.R.U64 R28, R28, 0x3, RZ ;  /* 0x000000031c1c7819 */ /* 0x000fe200000012ff */
[----:B------:R-:W-:Y:S01]  /*b830*/  ULDC.64 UR8, c[0x0][0xb50] ;  /* 0x0002d40000087ab9 */ /* 0x000fe20000000a00 */
[----:B------:R-:W-:Y:S01]  /*b840*/  LOP3.LUT R36, R37, 0x380, RZ, 0xc0, !PT ;  /* 0x0000038025247812 */ /* 0x000fe200078ec0ff */
[----:B------:R-:W-:Y:S01]  /*b850*/  IMAD.IADD R9, R9, 0x1, R13 ;  /* 0x0000000109097824 */ /* 0x000fe200078e020d */
[----:B------:R-:W-:Y:S01]  /*b860*/  LOP3.LUT R52, R53, 0x380, RZ, 0xc0, !PT ;  /* 0x0000038035347812 */ /* 0x000fe200078ec0ff */
[----:B------:R-:W-:Y:S01]  /*b870*/  IMAD.X R13, RZ, RZ, R5, P5 ;  /* 0x000000ffff0d7224 */ /* 0x000fe200028e0605 */
[----:B------:R-:W-:-:S02]  /*b880*/  LOP3.LUT R24, R25, 0x380, RZ, 0xc0, !PT ;  /* 0x0000038019187812 */ /* 0x000fc400078ec0ff */
[----:B------:R-:W-:Y:S02]  /*b890*/  LEA R10, P6, R8, UR8, 0x2 ;  /* 0x00000008080a7c11 */ /* 0x000fe4000f8c10ff */
[----:B------:R-:W-:Y:S01]  /*b8a0*/  LOP3.LUT R28, R28, R29, RZ, 0x3c, !PT ;  /* 0x0000001d1c1c7212 */ /* 0x000fe200078e3cff */
[----:B------:R-:W-:Y:S01]  /*b8b0*/  IMAD.X R29, RZ, RZ, R5, P0 ;  /* 0x000000ffff1d7224 */ /* 0x000fe200000e0605 */
[----:B------:R-:W-:Y:S01]  /*b8c0*/  SHF.R.U64 R36, R36, 0x3, RZ ;  /* 0x0000000324247819 */ /* 0x000fe200000012ff */
[----:B------:R-:W-:Y:S01]  /*b8d0*/  SHFL.IDX PT, R20, R10, RZ, 0x1c1f ;  /* 0x001c1fff0a147589 */ /* 0x000fe200000e0000 */
[----:B------:R-:W-:Y:S02]  /*b8e0*/  SHF.R.U64 R52, R52, 0x3, RZ ;  /* 0x0000000334347819 */ /* 0x000fe400000012ff */
[----:B------:R-:W-:Y:S01]  /*b8f0*/  SHF.R.U64 R24, R24, 0x3, RZ ;  /* 0x0000000318187819 */ /* 0x000fe200000012ff */
[----:B------:R-:W-:Y:S01]  /*b900*/  SHFL.IDX PT, R54, R10, 0x1, 0x1c1f ;  /* 0x003c1f000a367f89 */ /* 0x000fe200000e0000 */
[----:B------:R-:W-:-:S02]  /*b910*/  IADD3 R49, P0, R4, 0x9000, RZ ;  /* 0x0000900004317810 */ /* 0x000fc40007f1e0ff */
[----:B------:R-:W-:Y:S01]  /*b920*/  LEA.HI.X R11, R8, UR9, R9, 0x2, P6 ;  /* 0x00000009080b7c11 */ /* 0x000fe2000b0f1409 */
[----:B------:R-:W-:Y:S01]  /*b930*/  IMAD.U32 R9, RZ, RZ, UR17 ;  /* 0x00000011ff097e24 */ /* 0x000fe2000f8e00ff */
[----:B------:R-:W-:Y:S01]  /*b940*/  LOP3.LUT R36, R36, R37, RZ, 0x3c, !PT ;  /* 0x0000002524247212 */ /* 0x000fe200078e3cff */
[--C-:B------:R-:W-:Y:S01]  /*b950*/  IMAD.X R37, RZ, RZ, R5.reuse, P2 ;  /* 0x000000ffff257224 */ /* 0x100fe200010e0605 */
[----:B------:R-:W-:Y:S01]  /*b960*/  LOP3.LUT R52, R52, R53, RZ, 0x3c, !PT ;  /* 0x0000003534347212 */ /* 0x000fe200078e3cff */
[--C-:B------:R-:W-:Y:S01]  /*b970*/  IMAD.X R53, RZ, RZ, R5.reuse, P3 ;  /* 0x000000ffff357224 */ /* 0x100fe200018e0605 */
[----:B------:R-:W-:Y:S01]  /*b980*/  LOP3.LUT R24, R24, R25, RZ, 0x3c, !PT ;  /* 0x0000001918187212 */ /* 0x000fe200078e3cff */
[--C-:B------:R-:W-:Y:S01]  /*b990*/  IMAD.X R25, RZ, RZ, R5.reuse, P4 ;  /* 0x000000ffff197224 */ /* 0x100fe200020e0605 */
[----:B------:R-:W-:Y:S01]  /*b9a0*/  LOP3.LUT R48, R49, 0x380, RZ, 0xc0, !PT ;  /* 0x0000038031307812 */ /* 0x000fe200078ec0ff */
[----:B------:R-:W1:Y:S01]  /*b9b0*/  SHFL.IDX PT, R21, R11, RZ, 0x1c1f ;  /* 0x001c1fff0b157589 */ /* 0x000e6200000e0000 */
[C---:B------:R-:W-:Y:S01]  /*b9c0*/  IADD3 R57, P2, R4.reuse, 0xb000, RZ ;  /* 0x0000b00004397810 */ /* 0x040fe20007f5e0ff */
[----:B------:R-:W-:Y:S01]  /*b9d0*/  IMAD R14, R9, 0x80, R222 ;  /* 0x00000080090e7824 */ /* 0x000fe200078e02de */
[C---:B------:R-:W-:Y:S01]  /*b9e0*/  IADD3 R8, P3, R4.reuse, 0xf000, RZ ;  /* 0x0000f00004087810 */ /* 0x040fe20007f7e0ff */
[----:B------:R-:W2:Y:S01]  /*b9f0*/  SHFL.IDX PT, R55, R11, 0x1, 0x1c1f ;  /* 0x003c1f000b377f89 */ /* 0x000ea200000e0000 */
[----:B------:R-:W-:Y:S01]  /*ba00*/  IADD3 R41, P6, R4, 0x6000, RZ ;  /* 0x0000600004297810 */ /* 0x000fe20007fde0ff */
[----:B------:R-:W-:Y:S01]  /*ba10*/  VIADD R6, R14, 0x8 ;  /* 0x000000080e067836 */ /* 0x000fe20000000000 */
[C---:B------:R-:W-:Y:S01]  /*ba20*/  IADD3 R45, P5, R4.reuse, 0x7000, RZ ;  /* 0x00007000042d7810 */ /* 0x040fe20007fbe0ff */
[----:B------:R-:W-:Y:S01]  /*ba30*/  UIMAD UR7, UR11, UR12, URZ ;  /* 0x0000000c0b0772a4 */ /* 0x000fe2000f8e023f */
[----:B------:R-:W-:Y:S01]  /*ba40*/  IADD3 R69, P4, R4, 0x8000, RZ ;  /* 0x0000800004457810 */ /* 0x000fe20007f9e0ff */
[----:B------:R-:W-:Y:S01]  /*ba50*/  UIMAD.WIDE.U32 UR8, UR4, UR12, URZ ;  /* 0x0000000c040872a5 */ /* 0x000fe2000f8e003f */
[----:B------:R-:W-:Y:S01]  /*ba60*/  SHF.R.U64 R48, R48, 0x3, RZ ;  /* 0x0000000330307819 */ /* 0x000fe200000012ff */
[----:B------:R-:W-:Y:S01]  /*ba70*/  IMAD.X R61, RZ, RZ, R5, P3 ;  /* 0x000000ffff3d7224 */ /* 0x000fe200018e0605 */
[----:B------:R-:W-:Y:S01]  /*ba80*/  LOP3.LUT R56, R57, 0x380, RZ, 0xc0, !PT ;  /* 0x0000038039387812 */ /* 0x000fe200078ec0ff */
[----:B------:R-:W-:Y:S01]  /*ba90*/  ULDC.64 UR10, c[0x0][0xae8] ;  /* 0x0002ba00000a7ab9 */ /* 0x000fe20000000a00 */
[----:B------:R-:W-:-:S02]  /*baa0*/  LOP3.LUT R3, R8, 0x380, RZ, 0xc0, !PT ;  /* 0x0000038008037812 */ /* 0x000fc400078ec0ff */
[----:B------:R-:W-:Y:S02]  /*bab0*/  LOP3.LUT R40, R41, 0x380, RZ, 0xc0, !PT ;  /* 0x0000038029287812 */ /* 0x000fe400078ec0ff */
[----:B------:R-:W-:Y:S02]  /*bac0*/  LOP3.LUT R44, R45, 0x380, RZ, 0xc0, !PT ;  /* 0x000003802d2c7812 */ /* 0x000fe400078ec0ff */
[----:B------:R-:W-:Y:S02]  /*bad0*/  LOP3.LUT R68, R69, 0x380, RZ, 0xc0, !PT ;  /* 0x0000038045447812 */ /* 0x000fe400078ec0ff */
[----:B------:R-:W-:Y:S01]  /*bae0*/  LOP3.LUT R48, R48, R49, RZ, 0x3c, !PT ;  /* 0x0000003130307212 */ /* 0x000fe200078e3cff */
[----:B------:R-:W-:Y:S01]  /*baf0*/  IMAD.X R49, RZ, RZ, R5, P0 ;  /* 0x000000ffff317224 */ /* 0x000fe200000e0605 */
[----:B------:R-:W-:Y:S02]  /*bb00*/  SHF.R.U64 R56, R56, 0x3, RZ ;  /* 0x0000000338387819 */ /* 0x000fe400000012ff */
[----:B------:R-:W-:-:S02]  /*bb10*/  SHF.R.U64 R3, R3, 0x3, RZ ;  /* 0x0000000303037819 */ /* 0x000fc400000012ff */
[----:B------:R-:W-:Y:S02]  /*bb20*/  SHF.R.U64 R40, R40, 0x3, RZ ;  /* 0x0000000328287819 */ /* 0x000fe400000012ff */
[----:B------:R-:W-:Y:S02]  /*bb30*/  SHF.R.U64 R44, R44, 0x3, RZ ;  /* 0x000000032c2c7819 */ /* 0x000fe400000012ff */
[----:B------:R-:W-:Y:S02]  /*bb40*/  SHF.R.U64 R68, R68, 0x3, RZ ;  /* 0x0000000344447819 */ /* 0x000fe400000012ff */
[----:B------:R-:W-:Y:S02]  /*bb50*/  LOP3.LUT P0, RZ, R220, 0x3, RZ, 0xc0, !PT ;  /* 0x00000003dcff7812 */ /* 0x000fe4000780c0ff */
[----:B------:R-:W-:Y:S01]  /*bb60*/  LOP3.LUT R56, R56, R57, RZ, 0x3c, !PT ;  /* 0x0000003938387212 */ /* 0x000fe200078e3cff */
[----:B------:R-:W-:Y:S01]  /*bb70*/  IMAD.X R57, RZ, RZ, R5, P2 ;  /* 0x000000ffff397224 */ /* 0x000fe200010e0605 */
[----:B------:R-:W-:-:S02]  /*bb80*/  LOP3.LUT R60, R3, R8, RZ, 0x3c, !PT ;  /* 0x00000008033c7212 */ /* 0x000fc400078e3cff */
[----:B------:R-:W-:Y:S01]  /*bb90*/  LOP3.LUT R40, R40, R41, RZ, 0x3c, !PT ;  /* 0x0000002928287212 */ /* 0x000fe200078e3cff */
[----:B------:R-:W3:Y:S01]  /*bba0*/  @P1 LDC R3, c[0x0][0xbec] ;  /* 0x0002fb00ff031b82 */ /* 0x000ee20000000800 */
[----:B------:R-:W-:Y:S01]  /*bbb0*/  LOP3.LUT R44, R44, R45, RZ, 0x3c, !PT ;  /* 0x0000002d2c2c7212 */ /* 0x000fe200078e3cff */
[--C-:B------:R-:W-:Y:S01]  /*bbc0*/  IMAD.X R41, RZ, RZ, R5.reuse, P6 ;  /* 0x000000ffff297224 */ /* 0x100fe200030e0605 */
[----:B------:R-:W-:Y:S01]  /*bbd0*/  LOP3.LUT R68, R68, R69, RZ, 0x3c, !PT ;  /* 0x0000004544447212 */ /* 0x000fe200078e3cff */
[--C-:B------:R-:W-:Y:S01]  /*bbe0*/  IMAD.X R45, RZ, RZ, R5.reuse, P5 ;  /* 0x000000ffff2d7224 */ /* 0x100fe200028e0605 */
[-C--:B------:R-:W-:Y:S01]  /*bbf0*/  ISETP.GE.OR P2, PT, R14, R83.reuse, P0 ;  /* 0x000000530e00720c */ /* 0x080fe20000746670 */
[----:B------:R-:W-:Y:S01]  /*bc00*/  IMAD.X R69, RZ, RZ, R5, P4 ;  /* 0x000000ffff457224 */ /* 0x000fe200020e0605 */
[----:B------:R-:W-:Y:S02]  /*bc10*/  ISETP.GE.OR P0, PT, R6, R83, P0 ;  /* 0x000000530600720c */ /* 0x000fe40000706670 */
[----:B------:R-:W-:-:S02]  /*bc20*/  IADD3 R77, P6, R4, 0xc000, RZ ;  /* 0x0000c000044d7810 */ /* 0x000fc40007fde0ff */
[C---:B------:R-:W-:Y:S02]  /*bc30*/  IADD3 R73, P5, R4.reuse, 0xd000, RZ ;  /* 0x0000d00004497810 */ /* 0x040fe40007fbe0ff */
[C---:B------:R-:W-:Y:S02]  /*bc40*/  IADD3 R65, P4, R4.reuse, 0xe000, RZ ;  /* 0x0000e00004417810 */ /* 0x040fe40007f9e0ff */
[----:B------:R-:W-:Y:S02]  /*bc50*/  LOP3.LUT R9, R4, 0x380, RZ, 0xc0, !PT ;  /* 0x0000038004097812 */ /* 0x000fe400078ec0ff */
[----:B------:R-:W-:Y:S01]  /*bc60*/  LOP3.LUT R76, R77, 0x380, RZ, 0xc0, !PT ;  /* 0x000003804d4c7812 */ /* 0x000fe200078ec0ff */
[----:B-1----:R1:W-:Y:S01]  /*bc70*/  @!P2 ST.E desc[UR20][R20.64], R0 ;  /* 0x000000001400a985 */ /* 0x0023e2000c101914 */
[----:B------:R-:W-:Y:S02]  /*bc80*/  LOP3.LUT R72, R73, 0x380, RZ, 0xc0, !PT ;  /* 0x0000038049487812 */ /* 0x000fe400078ec0ff */
[----:B------:R-:W-:Y:S01]  /*bc90*/  LOP3.LUT R64, R65, 0x380, RZ, 0xc0, !PT ;  /* 0x0000038041407812 */ /* 0x000fe200078ec0ff */
[----:B------:R-:W-:Y:S01]  /*bca0*/  UIMAD UR7, UR4, UR13, UR7 ;  /* 0x0000000d040772a4 */ /* 0x000fe2000f8e0207 */
[----:B------:R-:W-:Y:S01]  /*bcb0*/  SHF.R.U64 R9, R9, 0x3, RZ ;  /* 0x0000000309097819 */ /* 0x000fe200000012ff */
[----:B--2---:R2:W-:Y:S01]  /*bcc0*/  @!P0 ST.E desc[UR20][R54.64], R2 ;  /* 0x0000000236008985 */ /* 0x0045e2000c101914 */
[----:B------:R-:W-:-:S02]  /*bcd0*/  SHF.R.U64 R76, R76, 0x3, RZ ;  /* 0x000000034c4c7819 */ /* 0x000fc400000012ff */
[----:B------:R-:W-:Y:S02]  /*bce0*/  SHF.R.U64 R72, R72, 0x3, RZ ;  /* 0x0000000348487819 */ /* 0x000fe400000012ff */
[----:B------:R-:W-:Y:S01]  /*bcf0*/  SHF.R.U64 R64, R64, 0x3, RZ ;  /* 0x0000000340407819 */ /* 0x000fe200000012ff */
[----:B-1----:R-:W-:Y:S01]  /*bd00*/  IMAD R0, R213, 0x20, R217 ;  /* 0x00000020d5007824 */ /* 0x002fe200078e02d9 */
[----:B------:R-:W-:Y:S01]  /*bd10*/  LOP3.LUT R4, R9, R4, RZ, 0x3c, !PT ;  /* 0x0000000409047212 */ /* 0x000fe200078e3cff */
[----:B------:R-:W-:Y:S01]  /*bd20*/  UIADD3 UR9, UR9, UR7, URZ ;  /* 0x0000000709097290 */ /* 0x000fe2000fffe03f */
[----:B------:R-:W-:Y:S01]  /*bd30*/  LOP3.LUT R76, R76, R77, RZ, 0x3c, !PT ;  /* 0x0000004d4c4c7212 */ /* 0x000fe200078e3cff */
[--C-:B------:R-:W-:Y:S01]  /*bd40*/  IMAD.X R77, RZ, RZ, R5.reuse, P6 ;  /* 0x000000ffff4d7224 */ /* 0x100fe200030e0605 */
[----:B------:R-:W-:Y:S01]  /*bd50*/  LOP3.LUT R72, R72, R73, RZ, 0x3c, !PT ;  /* 0x0000004948487212 */ /* 0x000fe200078e3cff */
[--C-:B------:R-:W-:Y:S01]  /*bd60*/  IMAD.X R73, RZ, RZ, R5.reuse, P5 ;  /* 0x000000ffff497224 */ /* 0x100fe200028e0605 */
[----:B------:R-:W-:Y:S01]  /*bd70*/  LOP3.LUT R64, R64, R65, RZ, 0x3c, !PT ;  /* 0x0000004140407212 */ /* 0x000fe200078e3cff */
[----:B------:R-:W-:Y:S01]  /*bd80*/  IMAD.X R65, RZ, RZ, R5, P4 ;  /* 0x000000ffff417224 */ /* 0x000fe200020e0605 */
[----:B------:R1:W5:Y:S01]  /*bd90*/  LD.E.128 R8, desc[UR20][R4.64] ;  /* 0x0000001404087980 */ /* 0x000362000c101d00 */
[----:B------:R-:W-:-:S02]  /*bda0*/  UIMAD UR4, UR14, UR10, URZ ;  /* 0x0000000a0e0472a4 */ /* 0x000fc4000f8e023f */
[----:B------:R-:W-:Y:S01]  /*bdb0*/  UIMAD.WIDE.U32 UR8, UR18, UR10, UR8 ;  /* 0x0000000a120872a5 */ /* 0x000fe2000f8e0008 */
[----:B------:R-:W5:Y:S01]  /*bdc0*/  LD.E.128 R12, desc[UR20][R12.64] ;  /* 0x000000140c0c7980 */ /* 0x000f62000c101d00 */
[----:B------:R-:W-:-:S03]  /*bdd0*/  UIMAD UR4, UR18, UR11, UR4 ;  /* 0x0000000b120472a4 */ /* 0x000fc6000f8e0204 */
[----:B------:R-:W-:Y:S01]  /*bde0*/  ULDC.64 UR10, c[0x0][0xaf0] ;  /* 0x0002bc00000a7ab9 */ /* 0x000fe20000000a00 */
[----:B------:R-:W5:Y:S01]  /*bdf0*/  LD.E.128 R24, desc[UR20][R24.64] ;  /* 0x0000001418187980 */ /* 0x000f62000c101d00 */
[----:B-1----:R-:W-:-:S03]  /*be00*/  IMAD.U32 R5, RZ, RZ, UR17 ;  /* 0x00000011ff057e24 */ /* 0x002fc6000f8e00ff */
[----:B------:R-:W5:Y:S01]  /*be10*/  LD.E.128 R28, desc[UR20][R28.64] ;  /* 0x000000141c1c7980 */ /* 0x000f62000c101d00 */
[----:B------:R-:W-:Y:S01]  /*be20*/  IMAD R4, R5, 0x80, R0 ;  /* 0x0000008005047824 */ /* 0x000fe200078e0200 */
[----:B------:R-:W-:Y:S02]  /*be30*/  UIADD3 UR9, UR9, UR4, URZ ;  /* 0x0000000409097290 */ /* 0x000fe4000fffe03f */
[----:B------:R-:W5:Y:S01]  /*be40*/  LD.E.128 R32, desc[UR20][R32.64] ;  /* 0x0000001420207980 */ /* 0x000f62000c101d00 */
[----:B---3--:R-:W-:Y:S01]  /*be50*/  @P1 IMAD.HI.U32 R0, R4, R3, RZ ;  /* 0x0000000304001227 */ /* 0x008fe200078e00ff */
[----:B------:R-:W-:Y:S02]  /*be60*/  UIMAD UR4, UR16, UR10, URZ ;  /* 0x0000000a100472a4 */ /* 0x000fe4000f8e023f */
[----:B------:R-:W-:Y:S01]  /*be70*/  UIMAD.WIDE.U32 UR8, UR15, UR10, UR8 ;  /* 0x0000000a0f0872a5 */ /* 0x000fe2000f8e0008 */
[----:B------:R-:W-:Y:S01]  /*be80*/  IMAD.MOV.U32 R5, RZ, RZ, R4 ;  /* 0x000000ffff057224 */ /* 0x000fe200078e0004 */
[----:B0-----:R-:W-:Y:S01]  /*be90*/  @P1 SHF.R.U32.HI R5, RZ, R19, R0 ;  /* 0x00000013ff051219 */ /* 0x001fe20000011600 */
[----:B------:R-:W-:Y:S01]  /*bea0*/  UIMAD UR4, UR15, UR11, UR4 ;  /* 0x0000000b0f0472a4 */ /* 0x000fe2000f8e0204 */
[----:B------:R-:W5:Y:S02]  /*beb0*/  LD.E.128 R36, desc[UR20][R36.64] ;  /* 0x0000001424247980 */ /* 0x000f64000c101d00 */
[--C-:B------:R-:W-:Y:S01]  /*bec0*/  SHF.R.S32.HI R0, RZ, 0x1f, R5.reuse ;  /* 0x0000001fff007819 */ /* 0x100fe20000011405 */
[----:B------:R-:W-:Y:S01]  /*bed0*/  UIADD3 UR4, UR9, UR4, URZ ;  /* 0x0000000409047290 */ /* 0x000fe2000fffe03f */
[----:B------:R-:W-:Y:S01]  /*bee0*/  IMAD.MOV R19, RZ, RZ, -R5 ;  /* 0x000000ffff137224 */ /* 0x000fe200078e0a05 */
[----:B------:R-:W5:Y:S01]  /*bef0*/  LD.E.128 R40, desc[UR20][R40.64] ;  /* 0x0000001428287980 */ /* 0x000f62000c101d00 */
[----:B--2---:R-:W-:-:S02]  /*bf00*/  IMAD.U32 R2, RZ, RZ, UR8 ;  /* 0x00000008ff027e24 */ /* 0x004fc4000f8e00ff */
[----:B------:R-:W-:Y:S01]  /*bf10*/  IMAD.U32 R3, RZ, RZ, UR9 ;  /* 0x00000009ff037e24 */ /* 0x000fe2000f8e00ff */
[----:B------:R-:W-:Y:S01]  /*bf20*/  ULDC.64 UR8, c[0x0][0xae0] ;  /* 0x0002b80000087ab9 */ /* 0x000fe20000000a00 */
[----:B------:R-:W-:Y:S01]  /*bf30*/  IMAD R19, R80, R19, R4 ;  /* 0x0000001350137224 */ /* 0x000fe200078e0204 */
[----:B------:R-:W5:Y:S01]  /*bf40*/  LD.E.128 R44, desc[UR20][R44.64] ;  /* 0x000000142c2c7980 */ /* 0x000f62000c101d00 */
[----:B------:R-:W-:Y:S02]  /*bf50*/  IMAD R0, R0, UR8, RZ ;  /* 0x0000000800007c24 */ /* 0x000fe4000f8e02ff */
[----:B------:R-:W-:Y:S01]  /*bf60*/  IMAD.U32 R3, RZ, RZ, UR4 ;  /* 0x00000004ff037e24 */ /* 0x000fe2000f8e00ff */
[----:B------:R-:W5:Y:S01]  /*bf70*/  LD.E.128 R68, desc[UR20][R68.64] ;  /* 0x0000001444447980 */ /* 0x000f62000c101d00 */
[C---:B------:R-:W-:Y:S01]  /*bf80*/  IMAD R21, R5.reuse, UR9, R0 ;  /* 0x0000000905157c24 */ /* 0x040fe2000f8e0200 */
[----:B------:R-:W-:Y:S02]  /*bf90*/  SHF.R.S32.HI R0, RZ, 0x1f, R19 ;  /* 0x0000001fff007819 */ /* 0x000fe40000011413 */
[----:B------:R-:W5:Y:S01]  /*bfa0*/  LD.E.128 R48, desc[UR20][R48.64] ;  /* 0x0000001430307980 */ /* 0x000f62000c101d00 */
[----:B------:R-:W-:Y:S01]  /*bfb0*/  IMAD.WIDE.U32 R2, R5, UR8, R2 ;  /* 0x0000000805027c25 */ /* 0x000fe2000f8e0002 */
[----:B------:R-:W-:-:S02]  /*bfc0*/  ULDC.64 UR8, c[0x0][0xad8] ;  /* 0x0002b60000087ab9 */ /* 0x000fc40000000a00 */
[----:B------:R-:W5:Y:S04]  /*bfd0*/  LD.E.128 R52, desc[UR20][R52.64] ;  /* 0x0000001434347980 */ /* 0x000f68000c101d00 */
[----:B------:R-:W5:Y:S04]  /*bfe0*/  LD.E.128 R56, desc[UR20][R56.64] ;  /* 0x0000001438387980 */ /* 0x000f68000c101d00 */
[----:B------:R-:W5:Y:S04]  /*bff0*/  LD.E.128 R76, desc[UR20][R76.64] ;  /* 0x000000144c4c7980 */ /* 0x000f68000c101d00 */
[----:B------:R-:W5:Y:S04]  /*c000*/  LD.E.128 R72, desc[UR20][R72.64] ;  /* 0x0000001448487980 */ /* 0x000f68000c101d00 */
[----:B------:R-:W5:Y:S04]  /*c010*/  LD.E.128 R64, desc[UR20][R64.64] ;  /* 0x0000001440407980 */ /* 0x000f68000c101d00 */
[----:B------:R-:W5:Y:S01]  /*c020*/  LD.E.128 R60, desc[UR20][R60.64] ;  /* 0x000000143c3c7980 */ /* 0x000f62000c101d00 */
[----:B------:R-:W-:Y:S01]  /*c030*/  IMAD.U32 R82, RZ, RZ, UR17 ;  /* 0x00000011ff527e24 */ /* 0x000fe2000f8e00ff */
[----:B------:R-:W-:Y:S01]  /*c040*/  BSSY B1, `(.L_x_415) ;  /* 0x000002d000017945 */ /* 0x000fe20003800000 */
[----:B------:R-:W-:Y:S01]  /*c050*/  IMAD.IADD R3, R3, 0x1, R21 ;  /* 0x0000000103037824 */ /* 0x000fe200078e0215 */
[----:B------:R-:W-:Y:S01]  /*c060*/  @!PT LDS RZ, [RZ] ;  /* 0x00000000fffff984 */ /* 0x000fe20000000800 */
[----:B------:R-:W-:Y:S01]  /*c070*/  @!PT LDS RZ, [RZ] ;  /* 0x00000000fffff984 */ /* 0x000fe20000000800 */
[----:B------:R-:W-:Y:S01]  /*c080*/  @!PT LDS RZ, [RZ] ;  /* 0x00000000fffff984 */ /* 0x000fe20000000800 */
[----:B------:R-:W-:Y:S01]  /*c090*/  @!PT LDS RZ, [RZ] ;  /* 0x00000000fffff984 */ /* 0x000fe20000000800 */
[----:B------:R0:W-:Y:S06]  /*c0a0*/  MEMBAR.ALL.CTA ;  /* 0x0000000000007992 */ /* 0x0001ec0000008000 */
[----:B0-----:R-:W0:Y:S01]  /*c0b0*/  FENCE.VIEW.ASYNC.S ;  /* 0x00000000000073c6 */ /* 0x001e220000000000 */
[----:B------:R-:W-:-:S02]  /*c0c0*/  IMAD R4, R0, UR8, RZ ;  /* 0x0000000800047c24 */ /* 0x000fc4000f8e02ff */
[----:B------:R-:W-:Y:S02]  /*c0d0*/  IMAD R82, R82, 0x80, R217 ;  /* 0x0000008052527824 */ /* 0x000fe400078e02d9 */
[C---:B------:R-:W-:Y:S02]  /*c0e0*/  IMAD R5, R19.reuse, UR9, R4 ;  /* 0x0000000913057c24 */ /* 0x040fe4000f8e0204 */
[----:B------:R-:W-:Y:S01]  /*c0f0*/  IMAD.WIDE.U32 R2, R19, UR8, R2 ;  /* 0x0000000813027c25 */ /* 0x000fe2000f8e0002 */
[----:B------:R-:W-:Y:S01]  /*c100*/  ISETP.GE.AND P2, PT, R82, R83, PT ;  /* 0x000000535200720c */ /* 0x000fe20003f46270 */
[----:B------:R-:W-:Y:S02]  /*c110*/  ULDC.64 UR8, c[0x0][0xa80] ;  /* 0x0002a00000087ab9 */ /* 0x000fe40000000a00 */
[----:B------:R-:W-:Y:S01]  /*c120*/  IMAD.IADD R3, R3, 0x1, R5 ;  /* 0x0000000103037824 */ /* 0x000fe200078e0205 */
[----:B------:R-:W-:Y:S01]  /*c130*/  LEA R6, P3, R2, UR8, 0x1 ;  /* 0x0000000802067c11 */ /* 0x000fe2000f8608ff */
[----:B------:R-:W-:-:S02]  /*c140*/  VIADD R170, R170, 0x38820 ;  /* 0x00038820aaaa7836 */ /* 0x000fc40000000000 */
[----:B------:R-:W-:Y:S01]  /*c150*/  VIADD R0, R82, 0x20 ;  /* 0x0000002052007836 */ /* 0x000fe20000000000 */
[----:B------:R-:W-:Y:S01]  /*c160*/  LEA.HI.X R19, R2, UR9, R3, 0x1, P3 ;  /* 0x0000000902137c11 */ /* 0x000fe200098f0c03 */
[----:B0-----:R0:W1:Y:S01]  /*c170*/  SHFL.IDX PT, R85, R6, RZ, 0x181f ;  /* 0x00181fff06557589 */ /* 0x00106200000e0000 */
[----:B------:R-:W-:Y:S02]  /*c180*/  PRMT R170, RZ, 0x654, R170 ;  /* 0x00000654ffaa7816 */ /* 0x000fe400000000aa */
[-C--:B------:R-:W-:Y:S01]  /*c190*/  ISETP.GE.AND P1, PT, R0, R83.reuse, PT ;  /* 0x000000530000720c */ /* 0x080fe20003f26270 */
[----:B------:R-:W-:Y:S01]  /*c1a0*/  VIADD R0, R82, 0x40 ;  /* 0x0000004052007836 */ /* 0x000fe20000000000 */
[----:B------:R0:W2:Y:S01]  /*c1b0*/  SHFL.IDX PT, R81, R19, RZ, 0x181f ;  /* 0x00181fff13517589 */ /* 0x0000a200000e0000 */
[----:B------:R0:W-:Y:S03]  /*c1c0*/  SYNCS.ARRIVE.TRANS64.RED.A1T0 RZ, [R170+URZ], RZ ;  /* 0x000000ffaaff79a7 */ /* 0x0001e6000810043f */
        /* <DEDUP_REMOVED lines=10> */
[----:B------:R-:W-:-:S03]  /*c270*/  @!P4 LEA R4, P6, R23, R85, 0x1 ;  /* 0x000000551704c211 */ /* 0x000fc600078c08ff */
[----:B-----5:R3:W-:Y:S01]  /*c280*/  @!P5 ST.E.128 desc[UR8][R2.64], R8 ;  /* 0x000000080200d985 */ /* 0x0207e2000c101d08 */
[----:B------:R-:W-:Y:S02]  /*c290*/  @!P4 LEA.HI.X R5, R23, R81, R229, 0x1, P6 ;  /* 0x000000511705c211 */ /* 0x000fe400030f0ce5 */
[----:B------:R-:W-:-:S03]  /*c2a0*/  @!P3 LEA R20, P6, R22, R85, 0x1 ;  /* 0x000000551614b211 */ /* 0x000fc600078c08ff */
[----:B------:R3:W-:Y:S01]  /*c2b0*/  @!P4 ST.E.128 desc[UR8][R4.64], R32 ;  /* 0x000000200400c985 */ /* 0x0007e2000c101d08 */
[----:B------:R-:W-:Y:S02]  /*c2c0*/  @!P3 LEA.HI.X R21, R22, R81, R228, 0x1, P6 ;  /* 0x000000511615b211 */ /* 0x000fe400030f0ce4 */
[----:B------:R-:W-:-:S03]  /*c2d0*/  @!P2 LEA R80, P6, R212, R85, 0x1 ;  /* 0x00000055d450a211 */ /* 0x000fc600078c08ff */
[----:B------:R3:W-:Y:S01]  /*c2e0*/  @!P3 ST.E.128 desc[UR8][R20.64], R68 ;  /* 0x000000441400b985 */ /* 0x0007e2000c101d08 */
[----:B------:R-:W-:-:S05]  /*c2f0*/  @!P2 LEA.HI.X R81, R212, R81, R227, 0x1, P6 ;  /* 0x00000051d451a211 */ /* 0x000fca00030f0ce3 */
[----:B------:R3:W-:Y:S04]  /*c300*/  @!P2 ST.E.128 desc[UR8][R80.64], R76 ;  /* 0x0000004c5000a985 */ /* 0x0007e8000c101d08 */
.L_x_416:
[----:B------:R-:W-:Y:S05]  /*c310*/  BSYNC B1 ;  /* 0x0000000000017941 */ /* 0x000fea0003800000 */
.L_x_415:
        /* <DEDUP_REMOVED lines=11> */
[C---:B------:R-:W-:Y:S02]  /*c3d0*/  @!P3 LEA R4, P5, R23.reuse, R9, 0x1 ;  /* 0x000000091704b211 */ /* 0x040fe400078a08ff */
[----:B----4-:R-:W-:Y:S02]  /*c3e0*/  @!P4 LEA.HI.X R3, R18, R11, R230, 0x1, P6 ;  /* 0x0000000b1203c211 */ /* 0x010fe400030f0ce6 */
[----:B------:R-:W-:Y:S02]  /*c3f0*/  @!P2 LEA R8, P6, R22, R9, 0x1 ;  /* 0x000000091608a211 */ /* 0x000fe400078c08ff */
[----:B------:R-:W-:Y:S01]  /*c400*/  @!P3 LEA.HI.X R5, R23, R11, R229, 0x1, P5 ;  /* 0x0000000b1705b211 */ /* 0x000fe200028f0ce5 */
[----:B------:R0:W-:Y:S01]  /*c410*/  @!P4 ST.E.128 desc[UR8][R2.64], R12 ;  /* 0x0000000c0200c985 */ /* 0x0001e2000c101d08 */
[----:B------:R-:W-:-:S02]  /*c420*/  @!P1 LEA R10, P5, R212, R9, 0x1 ;  /* 0x00000009d40a9211 */ /* 0x000fc400078a08ff */
[-C--:B------:R-:W-:Y:S01]  /*c430*/  @!P2 LEA.HI.X R9, R22, R11.reuse, R228, 0x1, P6 ;  /* 0x0000000b1609a211 */ /* 0x080fe200030f0ce4 */
[----:B------:R0:W-:Y:S01]  /*c440*/  @!P3 ST.E.128 desc[UR8][R4.64], R36 ;  /* 0x000000240400b985 */ /* 0x0001e2000c101d08 */
[----:B------:R-:W-:-:S03]  /*c450*/  @!P1 LEA.HI.X R11, R212, R11, R227, 0x1, P5 ;  /* 0x0000000bd40b9211 */ /* 0x000fc600028f0ce3 */
[----:B------:R0:W-:Y:S04]  /*c460*/  @!P2 ST.E.128 desc[UR8][R8.64], R48 ;  /* 0x000000300800a985 */ /* 0x0001e8000c101d08 */
[----:B------:R0:W-:Y:S02]  /*c470*/  @!P1 ST.E.128 desc[UR8][R10.64], R72 ;  /* 0x000000480a009985 */ /* 0x0001e4000c101d08 */
.L_x_418:
[----:B------:R-:W-:Y:S05]  /*c480*/  BSYNC B1 ;  /* 0x0000000000017941 */ /* 0x000fea0003800000 */
.L_x_417:
[----:B0---4-:R0:W4:Y:S01]  /*c490*/  SHFL.IDX PT, R11, R19, 0x2, 0x181f ;  /* 0x00581f00130b7f89 */ /* 0x01112200000e0000 */
        /* <DEDUP_REMOVED lines=10> */
[CC--:B------:R-:W-:Y:S02]  /*c540*/  @!P2 LEA R4, P5, R23.reuse, R5.reuse, 0x1 ;  /* 0x000000051704a211 */ /* 0x0c0fe400078a08ff */
[----:B------:R-:W-:Y:S02]  /*c550*/  @!P1 LEA R8, P4, R22, R5, 0x1 ;  /* 0x0000000516089211 */ /* 0x000fe400078808ff */
[----:B----4-:R-:W-:Y:S02]  /*c560*/  @!P3 LEA.HI.X R3, R18, R11, R230, 0x1, P6 ;  /* 0x0000000b1203b211 */ /* 0x010fe400030f0ce6 */
[----:B------:R-:W-:Y:S02]  /*c570*/  @!P0 LEA R10, P6, R212, R5, 0x1 ;  /* 0x00000005d40a8211 */ /* 0x000fe400078c08ff */
[-C--:B------:R-:W-:Y:S01]  /*c580*/  @!P2 LEA.HI.X R5, R23, R11.reuse, R229, 0x1, P5 ;  /* 0x0000000b1705a211 */ /* 0x080fe200028f0ce5 */
[----:B------:R0:W-:Y:S01]  /*c590*/  @!P3 ST.E.128 desc[UR8][R2.64], R24 ;  /* 0x000000180200b985 */ /* 0x0001e2000c101d08 */
[----:B------:R-:W-:-:S02]  /*c5a0*/  @!P1 LEA.HI.X R9, R22, R11, R228, 0x1, P4 ;  /* 0x0000000b16099211 */ /* 0x000fc400020f0ce4 */
[----:B------:R-:W-:Y:S01]  /*c5b0*/  @!P0 LEA.HI.X R11, R212, R11, R227, 0x1, P6 ;  /* 0x0000000bd40b8211 */ /* 0x000fe200030f0ce3 */
[----:B------:R0:W-:Y:S04]  /*c5c0*/  @!P2 ST.E.128 desc[UR8][R4.64], R40 ;  /* 0x000000280400a985 */ /* 0x0001e8000c101d08 */
[----:B------:R0:W-:Y:S04]  /*c5d0*/  @!P1 ST.E.128 desc[UR8][R8.64], R52 ;  /* 0x0000003408009985 */ /* 0x0001e8000c101d08 */
[----:B------:R0:W-:Y:S02]  /*c5e0*/  @!P0 ST.E.128 desc[UR8][R10.64], R64 ;  /* 0x000000400a008985 */ /* 0x0001e4000c101d08 */
.L_x_420:
[----:B------:R-:W-:Y:S05]  /*c5f0*/  BSYNC B1 ;  /* 0x0000000000017941 */ /* 0x000fea0003800000 */
.L_x_419:
[----:B------:R-:W-:Y:S01]  /*c600*/  VIADD R0, R82, 0x60 ;  /* 0x0000006052007836 */ /* 0x000fe20000000000 */
[----:B0--3--:R-:W0:Y:S04]  /*c610*/  SHFL.IDX PT, R19, R19, 0x3, 0x181f ;  /* 0x00781f0013137f89 */ /* 0x009e2800000e0000 */
[----:B------:R-:W-:Y:S01]  /*c620*/  ISETP.GE.AND P0, PT, R0, R83, PT ;  /* 0x000000530000720c */ /* 0x000fe20003f06270 */
[----:B----4-:R3:W4:-:S12]  /*c630*/  SHFL.IDX PT, R11, R6, 0x3, 0x181f ;  /* 0x00781f00060b7f89 */ /* 0x01071800000e0000 */
[----:B---3--:R-:W-:Y:S05]  /*c640*/  @P0 BRA `(.L_x_421) ;  /* 0x0000001000040947 */ /* 0x008fea0003800000 */
[----:B------:R-:W-:Y:S01]  /*c650*/  ULDC UR4, c[0x0][0xac8] ;  /* 0x0002b20000047ab9 */ /* 0x000fe20000000800 */
[----:B------:R-:W-:Y:S01]  /*c660*/  ULDC.64 UR8, c[0x0][0x208] ;  /* 0x0000820000087ab9 */ /* 0x000fe20000000a00 */
[----:B------:R-:W-:Y:S02]  /*c670*/  ISETP.GE.AND P3, PT, R18, UR4, PT ;  /* 0x0000000412007c0c */ /* 0x000fe4000bf66270 */
[----:B------:R-:W-:Y:S02]  /*c680*/  ISETP.GE.AND P4, PT, R23, UR4, PT ;  /* 0x0000000417007c0c */ /* 0x000fe4000bf86270 */
[----:B------:R-:W-:-:S09]  /*c690*/  ISETP.GE.AND P5, PT, R22, UR4, PT ;  /* 0x0000000416007c0c */ /* 0x000fd2000bfa6270 */
[CC--:B----4-:R-:W-:Y:S02]  /*c6a0*/  @!P3 LEA R2, P0, R18.reuse, R11.reuse, 0x1 ;  /* 0x0000000b1202b211 */ /* 0x0d0fe400078008ff */
[C---:B------:R-:W-:Y:S02]  /*c6b0*/  @!P4 LEA R4, P1, R23.reuse, R11, 0x1 ;  /* 0x0000000b1704c211 */ /* 0x040fe400078208ff */
[----:B0-----:R-:W-:Y:S02]  /*c6c0*/  @!P3 LEA.HI.X R3, R18, R19, R230, 0x1, P0 ;  /* 0x000000131203b211 */ /* 0x001fe400000f0ce6 */
[----:B------:R-:W-:Y:S02]  /*c6d0*/  ISETP.GE.AND P0, PT, R212, UR4, PT ;  /* 0x00000004d4007c0c */ /* 0x000fe4000bf06270 */
[----:B------:R-:W-:Y:S01]  /*c6e0*/  @!P5 LEA R8, P2, R22, R11, 0x1 ;  /* 0x0000000b1608d211 */ /* 0x000fe200078408ff */
[----:B------:R3:W-:Y:S01]  /*c6f0*/  @!P3 ST.E.128 desc[UR8][R2.64], R28 ;  /* 0x0000001c0200b985 */ /* 0x0007e2000c101d08 */
[----:B------:R-:W-:-:S02]  /*c700*/  @!P4 LEA.HI.X R5, R23, R19, R229, 0x1, P1 ;  /* 0x000000131705c211 */ /* 0x000fc400008f0ce5 */
[----:B------:R-:W-:-:S03]  /*c710*/  @!P5 LEA.HI.X R9, R22, R19, R228, 0x1, P2 ;  /* 0x000000131609d211 */ /* 0x000fc600010f0ce4 */
[----:B------:R3:W-:Y:S04]  /*c720*/  @!P4 ST.E.128 desc[UR8][R4.64], R44 ;  /* 0x0000002c0400c985 */ /* 0x0007e8000c101d08 */
[----:B------:R3:W-:Y:S01]  /*c730*/  @!P5 ST.E.128 desc[UR8][R8.64], R56 ;  /* 0x000000380800d985 */ /* 0x0007e2000c101d08 */
[----:B------:R-:W-:Y:S05]  /*c740*/  @P0 BRA `(.L_x_421) ;  /* 0x0000000c00c40947 */ /* 0x000fea0003800000 */
[----:B---3--:R-:W-:Y:S01]  /*c750*/  LEA R2, P0, R212, R11, 0x1 ;  /* 0x0000000bd4027211 */ /* 0x008fe200078008ff */
[----:B------:R-:W-:-:S03]  /*c760*/  ULDC.64 UR8, c[0x0][0x208] ;  /* 0x0000820000087ab9 */ /* 0x000fc60000000a00 */
[----:B------:R-:W-:-:S05]  /*c770*/  LEA.HI.X R3, R212, R19, R227, 0x1, P0 ;  /* 0x00000013d4037211 */ /* 0x000fca00000f0ce3 */
[----:B------:R0:W-:Y:S01]  /*c780*/  ST.E.128 desc[UR8][R2.64], R60 ;  /* 0x0000003c02007985 */ /* 0x0001e2000c101d08 */
[----:B------:R-:W-:Y:S05]  /*c790*/  BRA `(.L_x_421) ;  /* 0x0000000c00b07947 */ /* 0x000fea0003800000 */
.L_x_413:
[----:B------:R-:W-:Y:S01]  /*c7a0*/  R2UR UR4, R216 ;  /* 0x00000000d80472ca */ /* 0x000fe200000e0000 */
[----:B------:R-:W-:Y:S01]  /*c7b0*/  ULDC.64 UR10, c[0x0][0xc00] ;  /* 0x00030000000a7ab9 */ /* 0x000fe20000000a00 */
[----:B------:R-:W-:Y:S01]  /*c7c0*/  R2UR UR7, R218 ;  /* 0x00000000da0772ca */ /* 0x000fe200000e0000 */
[----:B------:R-:W-:Y:S01]  /*c7d0*/  UISETP.NE.U32.AND UP0, UPT, UR10, URZ, UPT ;  /* 0x0000003f0a00728c */ /* 0x000fe2000bf05070 */
[----:B------:R-:W0:Y:S01]  /*c7e0*/  LDC R13, c[0x0][0xbe8] ;  /* 0x0002fa00ff0d7b82 */ /* 0x000e220000000800 */
[----:B------:R-:W-:Y:S01]  /*c7f0*/  ULDC.64 UR14, c[0x0][0x208] ;  /* 0x00008200000e7ab9 */ /* 0x000fe20000000a00 */
[----:B------:R-:W-:Y:S01]  /*c800*/  R2UR UR12, R214 ;  /* 0x00000000d60c72ca */ /* 0x000fe200000e0000 */
[----:B------:R-:W-:-:S06]  /*c810*/  UISETP.NE.AND.EX UP0, UPT, UR11, URZ, UPT, UP0 ;  /* 0x0000003f0b00728c */ /* 0x000fcc000bf05300 */
[----:B------:R-:W-:Y:S01]  /*c820*/  USHF.L.U32 UR8, UR4, 0x2, URZ ;  /* 0x0000000204087899 */ /* 0x000fe2000800063f */
[----:B------:R-:W-:Y:S01]  /*c830*/  PLOP3.LUT P2, PT, PT, PT, UP0, 0x80, 0x0 ;  /* 0x000000000000781c */ /* 0x000fe20003f4f008 */
[----:B------:R-:W-:Y:S02]  /*c840*/  USHF.L.U64.HI UR9, UR4, 0x2, UR7 ;  /* 0x0000000204097899 */ /* 0x000fe40008010207 */
[----:B------:R-:W-:-:S04]  /*c850*/  UIADD3 UR4, UP1, UR8, UR10, URZ ;  /* 0x0000000a08047290 */ /* 0x000fc8000ff3e03f */
[----:B------:R-:W-:Y:S02]  /*c860*/  UIADD3.X UR7, UR9, UR11, URZ, UP1, !UPT ;  /* 0x0000000b09077290 */ /* 0x000fe40008ffe43f */
[----:B------:R-:W-:Y:S01]  /*c870*/  IMAD.U32 R2, RZ, RZ, UR4 ;  /* 0x00000004ff027e24 */ /* 0x000fe2000f8e00ff */
[----:B------:R-:W-:-:S03]  /*c880*/  ULDC.64 UR10, c[0x0][0xc08] ;  /* 0x00030200000a7ab9 */ /* 0x000fc60000000a00 */
[----:B------:R-:W-:-:S05]  /*c890*/  IMAD.U32 R3, RZ, RZ, UR7 ;  /* 0x00000007ff037e24 */ /* 0x000fca000f8e00ff */
[----:B------:R-:W2:Y:S01]  /*c8a0*/  @P2 LDG.E R6, desc[UR14][R2.64] ;  /* 0x0000000e02062981 */ /* 0x000ea2000c1e1900 */
[----:B------:R-:W-:Y:S01]  /*c8b0*/  UISETP.NE.U32.AND UP1, UPT, UR10, URZ, UPT ;  /* 0x0000003f0a00728c */ /* 0x000fe2000bf25070 */
[----:B0-----:R-:W-:Y:S01]  /*c8c0*/  ISETP.NE.AND P0, PT, R13, 0x1, PT ;  /* 0x000000010d00780c */ /* 0x001fe20003f05270 */
[----:B------:R-:W-:Y:S02]  /*c8d0*/  ULDC UR4, c[0x0][0xa88] ;  /* 0x0002a20000047ab9 */ /* 0x000fe40000000800 */
[----:B------:R-:W-:Y:S01]  /*c8e0*/  UISETP.NE.AND.EX UP1, UPT, UR11, URZ, UPT, UP1 ;  /* 0x0000003f0b00728c */ /* 0x000fe2000bf25310 */
[----:B------:R-:W-:Y:S01]  /*c8f0*/  IMAD.U32 R0, RZ, RZ, UR4 ;  /* 0x00000004ff007e24 */ /* 0x000fe2000f8e00ff */
[----:B------:R-:W-:-:S04]  /*c900*/  UMOV UR4, URZ ;  /* 0x0000003f00047c82 */ /* 0x000fc80008000000 */
[----:B------:R-:W-:-:S04]  /*c910*/  PLOP3.LUT P3, PT, PT, PT, UP1, 0x80, 0x0 ;  /* 0x000000000000781c */ /* 0x000fc80003f6f018 */
[----:B------:R-:W0:Y:S01]  /*c920*/  @P0 LDC R11, c[0x0][0xbec] ;  /* 0x0002fb00ff0b0b82 */ /* 0x000e220000000800 */
[----:B------:R-:W-:-:S04]  /*c930*/  @UP1 UIADD3 UR8, UP2, UR8, UR10, URZ ;  /* 0x0000000a08081290 */ /* 0x000fc8000ff5e03f */
[----:B------:R-:W-:Y:S02]  /*c940*/  @UP1 UIADD3.X UR9, UR9, UR11, URZ, UP2, !UPT ;  /* 0x0000000b09091290 */ /* 0x000fe400097fe43f */
[----:B------:R-:W-:-:S04]  /*c950*/  IMAD.U32 R4, RZ, RZ, UR8 ;  /* 0x00000008ff047e24 */ /* 0x000fc8000f8e00ff */
[----:B------:R-:W-:Y:S01]  /*c960*/  IMAD.U32 R5, RZ, RZ, UR9 ;  /* 0x00000009ff057e24 */ /* 0x000fe2000f8e00ff */
[----:B------:R-:W-:Y:S01]  /*c970*/  USHF.R.S32.HI UR11, URZ, 0x1f, UR12 ;  /* 0x0000001f3f0b7899 */ /* 0x000fe2000801140c */
[----:B------:R-:W-:-:S03]  /*c980*/  ISETP.GE.AND P1, PT, R231, 0x80, PT ;  /* 0x00000080e700780c */ /* 0x000fc60003f26270 */
[----:B------:R1:W5:Y:S01]  /*c990*/  @P3 LDG.E R0, desc[UR14][R4.64] ;  /* 0x0000000e04003981 */ /* 0x000362000c1e1900 */
[----:B--2---:R-:W-:-:S13]  /*c9a0*/  @P2 R2UR UR4, R6 ;  /* 0x00000000060422ca */ /* 0x004fda00000e0000 */
[----:B------:R-:W-:Y:S01]  /*c9b0*/  USHF.R.S32.HI UR10, URZ, 0x1f, UR4 ;  /* 0x0000001f3f0a7899 */ /* 0x000fe20008011404 */
[----:B01----:R-:W-:Y:S11]  /*c9c0*/  @P3 BRA `(.L_x_422) ;  /* 0x0000000000143947 */ /* 0x003ff60003800000 */
[----:B------:R-:W-:Y:S05]  /*c9d0*/  @!P2 BRA `(.L_x_422) ;  /* 0x000000000010a947 */ /* 0x000fea0003800000 */
[----:B------:R-:W-:Y:S02]  /*c9e0*/  ULDC.64 UR8, c[0x0][0x208] ;  /* 0x0000820000087ab9 */ /* 0x000fe40000000a00 */
[----:B------:R-:W2:Y:S04]  /*c9f0*/  LDG.E R5, desc[UR8][R2.64] ;  /* 0x0000000802057981 */ /* 0x000ea8000c1e1900 */
[----:B-----5:R-:W2:Y:S02]  /*ca00*/  LDG.E R0, desc[UR8][R2.64+0x4] ;  /* 0x0000040802007981 */ /* 0x020ea4000c1e1900 */
[----:B--2---:R-:W-:-:S07]  /*ca10*/  IMAD.IADD R0, R0, 0x1, -R5 ;  /* 0x0000000100007824 */ /* 0x004fce00078e0a05 */
.L_x_422:
[----:B------:R-:W-:Y:S01]  /*ca20*/  R2UR UR8, R216 ;  /* 0x00000000d80872ca */ /* 0x000fe200000e0000 */
[----:B------:R-:W-:Y:S01]  /*ca30*/  BSSY B1, `(.L_x_423) ;  /* 0x0000032000017945 */ /* 0x000fe20003800000 */
[----:B------:R-:W-:-:S11]  /*ca40*/  R2UR UR7, R218 ;  /* 0x00000000da0772ca */ /* 0x000fd600000e0000 */
[----:B------:R-:W-:Y:S02]  /*ca50*/  USEL UR12, UR8, URZ, !UP0 ;  /* 0x0000003f080c7287 */ /* 0x000fe4000c000000 */
[----:B------:R-:W-:Y:S01]  /*ca60*/  USEL UR13, UR7, URZ, !UP0 ;  /* 0x0000003f070d7287 */ /* 0x000fe2000c000000 */
[----:B------:R-:W-:Y:S11]  /*ca70*/  @P1 BRA `(.L_x_424) ;  /* 0x0000000000b41947 */ /* 0x000ff60003800000 */
[----:B------:R-:W0:Y:S01]  /*ca80*/  S2R R3, SR_TID.X ;  /* 0x0000000000037919 */ /* 0x000e220000002100 */
[----:B------:R-:W1:Y:S01]  /*ca90*/  LDC R9, c[0x0][0xbe8] ;  /* 0x0002fa00ff097b82 */ /* 0x000e620000000800 */
[----:B------:R-:W-:-:S13]  /*caa0*/  R2UR UR7, R215 ;  /* 0x00000000d70772ca */ /* 0x000fda00000e0000 */
[----:B------:R-:W-:-:S04]  /*cab0*/  IMAD.U32 R2, RZ, RZ, UR7 ;  /* 0x00000007ff027e24 */ /* 0x000fc8000f8e00ff */
[----:B0-----:R-:W-:Y:S02]  /*cac0*/  IMAD R2, R2, 0x80, R3 ;  /* 0x0000008002027824 */ /* 0x001fe400078e0203 */
[----:B-1---5:R-:W-:Y:S02]  /*cad0*/  IMAD R3, R0, R9, RZ ;  /* 0x0000000900037224 */ /* 0x022fe400078e02ff */
[----:B------:R-:W-:-:S05]  /*cae0*/  VIADD R4, R2, 0xffffff80 ;  /* 0xffffff8002047836 */ /* 0x000fca0000000000 */
[----:B------:R-:W-:-:S13]  /*caf0*/  ISETP.GE.AND P1, PT, R4, R3, PT ;  /* 0x000000030400720c */ /* 0x000fda0003f26270 */
[----:B------:R-:W-:Y:S05]  /*cb00*/  @P1 BRA `(.L_x_424) ;  /* 0x0000000000901947 */ /* 0x000fea0003800000 */
[----:B------:R-:W-:Y:S01]  /*cb10*/  ISETP.NE.AND P1, PT, R9, 0x1, PT ;  /* 0x000000010900780c */ /* 0x000fe20003f25270 */
[----:B------:R-:W-:Y:S01]  /*cb20*/  ULDC.64 UR14, c[0x0][0xb90] ;  /* 0x0002e400000e7ab9 */ /* 0x000fe20000000a00 */
[----:B------:R-:W-:Y:S01]  /*cb30*/  R2UR UR16, R214 ;  /* 0x00000000d61072ca */ /* 0x000fe200000e0000 */
[----:B------:R-:W-:Y:S01]  /*cb40*/  UIMAD UR7, UR11, UR14, URZ ;  /* 0x0000000e0b0772a4 */ /* 0x000fe2000f8e023f */
[----:B------:R-:W-:Y:S01]  /*cb50*/  IMAD.MOV.U32 R2, RZ, RZ, R4 ;  /* 0x000000ffff027224 */ /* 0x000fe200078e0004 */
[----:B------:R-:W-:Y:S01]  /*cb60*/  UMOV UR8, UR4 ;  /* 0x0000000400087c82 */ /* 0x000fe20008000000 */
[----:B------:R-:W-:-:S07]  /*cb70*/  UMOV UR9, UR10 ;  /* 0x0000000a00097c82 */ /* 0x000fce0008000000 */
[----:B------:R-:W0:Y:S02]  /*cb80*/  @P1 LDC R3, c[0x0][0xbec] ;  /* 0x0002fb00ff031b82 */ /* 0x000e240000000800 */
[----:B------:R-:W-:Y:S02]  /*cb90*/  UIMAD.WIDE.U32 UR8, UR16, UR14, UR8 ;  /* 0x0000000e100872a5 */ /* 0x000fe4000f8e0008 */
[----:B------:R-:W-:-:S03]  /*cba0*/  UIMAD UR7, UR16, UR15, UR7 ;  /* 0x0000000f100772a4 */ /* 0x000fc6000f8e0207 */
[----:B------:R-:W-:Y:S01]  /*cbb0*/  ULDC.64 UR14, c[0x0][0xb98] ;  /* 0x0002e600000e7ab9 */ /* 0x000fe20000000a00 */
[----:B------:R-:W1:Y:S01]  /*cbc0*/  @P1 LDC R6, c[0x0][0xbf0] ;  /* 0x0002fc00ff061b82 */ /* 0x000e620000000800 */
[----:B------:R-:W-:Y:S02]  /*cbd0*/  UIADD3 UR9, UR9, UR7, URZ ;  /* 0x0000000709097290 */ /* 0x000fe4000fffe03f */
[----:B------:R-:W-:Y:S02]  /*cbe0*/  UIMAD UR7, UR13, UR14, URZ ;  /* 0x0000000e0d0772a4 */ /* 0x000fe4000f8e023f */
[----:B------:R-:W-:Y:S02]  /*cbf0*/  UIMAD.WIDE.U32 UR8, UR12, UR14, UR8 ;  /* 0x0000000e0c0872a5 */ /* 0x000fe4000f8e0008 */
[----:B------:R-:W-:Y:S01]  /*cc00*/  UIMAD UR7, UR12, UR15, UR7 ;  /* 0x0000000f0c0772a4 */ /* 0x000fe2000f8e0207 */
[----:B------:R-:W-:Y:S02]  /*cc10*/  ULDC.64 UR16, c[0x0][0x208] ;  /* 0x0000820000107ab9 */ /* 0x000fe40000000a00 */
[----:B------:R-:W-:Y:S01]  /*cc20*/  ULDC.64 UR14, c[0x0][0xb88] ;  /* 0x0002e200000e7ab9 */ /* 0x000fe20000000a00 */
[----:B0-----:R-:W-:-:S05]  /*cc30*/  @P1 IMAD.HI.U32 R3, R4, R3, RZ ;  /* 0x0000000304031227 */ /* 0x001fca00078e00ff */
[----:B-1----:R-:W-:Y:S01]  /*cc40*/  @P1 SHF.R.U32.HI R2, RZ, R6, R3 ;  /* 0x00000006ff021219 */ /* 0x002fe20000011603 */
[----:B------:R-:W-:-:S03]  /*cc50*/  IMAD.U32 R6, RZ, RZ, UR7 ;  /* 0x00000007ff067e24 */ /* 0x000fc6000f8e00ff */
[--C-:B------:R-:W-:Y:S01]  /*cc60*/  SHF.R.S32.HI R3, RZ, 0x1f, R2.reuse ;  /* 0x0000001fff037819 */ /* 0x100fe20000011402 */
[----:B------:R-:W-:Y:S01]  /*cc70*/  IMAD.MOV R5, RZ, RZ, -R2 ;  /* 0x000000ffff057224 */ /* 0x000fe200078e0a02 */
[----:B------:R-:W-:-:S03]  /*cc80*/  IADD3 R2, P1, R2, UR8, RZ ;  /* 0x0000000802027c10 */ /* 0x000fc6000ff3e0ff */
[----:B------:R-:W-:Y:S01]  /*cc90*/  IMAD R5, R9, R5, R4 ;  /* 0x0000000509057224 */ /* 0x000fe200078e0204 */
[----:B------:R-:W-:Y:S01]  /*cca0*/  IADD3.X R3, R3, UR9, R6, P1, !PT ;  /* 0x0000000903037c10 */ /* 0x000fe20008ffe406 */
[----:B------:R-:W-:-:S03]  /*ccb0*/  ULDC.64 UR8, c[0x0][0xb50] ;  /* 0x0002d40000087ab9 */ /* 0x000fc60000000a00 */
[----:B------:R-:W-:Y:S01]  /*ccc0*/  SHF.R.S32.HI R4, RZ, 0x1f, R5 ;  /* 0x0000001fff047819 */ /* 0x000fe20000011405 */
[----:B------:R-:W-:-:S04]  /*ccd0*/  IMAD.WIDE.U32 R2, R5, UR14, R2 ;  /* 0x0000000e05027c25 */ /* 0x000fc8000f8e0002 */
[----:B------:R-:W-:-:S04]  /*cce0*/  IMAD R4, R4, UR14, RZ ;  /* 0x0000000e04047c24 */ /* 0x000fc8000f8e02ff */
[----:B------:R-:W-:Y:S01]  /*ccf0*/  IMAD R9, R5, UR15, R4 ;  /* 0x0000000f05097c24 */ /* 0x000fe2000f8e0204 */
[----:B------:R-:W-:-:S03]  /*cd00*/  LEA R4, P1, R2, UR8, 0x2 ;  /* 0x0000000802047c11 */ /* 0x000fc6000f8210ff */
[----:B------:R-:W-:-:S05]  /*cd10*/  IMAD.IADD R3, R3, 0x1, R9 ;  /* 0x0000000103037824 */ /* 0x000fca00078e0209 */
[----:B------:R-:W-:Y:S01]  /*cd20*/  LEA.HI.X R5, R2, UR9, R3, 0x2, P1 ;  /* 0x0000000902057c11 */ /* 0x000fe200088f1403 */
[----:B------:R-:W-:-:S05]  /*cd30*/  IMAD.MOV.U32 R3, RZ, RZ, -0x800000 ;  /* 0xff800000ff037424 */ /* 0x000fca00078e00ff */
[----:B------:R0:W-:Y:S02]  /*cd40*/  STG.E desc[UR16][R4.64], R3 ;  /* 0x0000000304007986 */ /* 0x0001e4000c101910 */
.L_x_424:
[----:B------:R-:W-:Y:S05]  /*cd50*/  BSYNC B1 ;  /* 0x0000000000017941 */ /* 0x000fea0003800000 */
.L_x_423:
[----:B------:R-:W-:Y:S01]  /*cd60*/  R2UR UR16, R215 ;  /* 0x00000000d71072ca */ /* 0x000fe200000e0000 */
[----:B0-----:R-:W0:Y:S01]  /*cd70*/  @P0 LDC R3, c[0x0][0xbf0] ;  /* 0x0002fc00ff030b82 */ /* 0x001e220000000800 */
[----:B------:R-:W-:Y:S01]  /*cd80*/  ULDC.64 UR14, c[0x0][0xaa0] ;  /* 0x0002a800000e7ab9 */ /* 0x000fe20000000a00 */
[----:B------:R-:W-:Y:S01]  /*cd90*/  R2UR UR17, R214 ;  /* 0x00000000d61172ca */ /* 0x000fe200000e0000 */
[----:B------:R-:W-:Y:S01]  /*cda0*/  UIMAD UR7, UR10, UR14, URZ ;  /* 0x0000000e0a0772a4 */ /* 0x000fe2000f8e023f */
[----:B------:R-:W-:Y:S01]  /*cdb0*/  IMAD R2, R213, 0x20, R217 ;  /* 0x00000020d5027824 */ /* 0x000fe200078e02d9 */
[----:B------:R-:W-:Y:S01]  /*cdc0*/  UIMAD.WIDE.U32 UR8, UR4, UR14, URZ ;  /* 0x0000000e040872a5 */ /* 0x000fe2000f8e003f */
[----:B------:R-:W-:Y:S01]  /*cdd0*/  BSSY B1, `(.L_x_425) ;  /* 0x0000043000017945 */ /* 0x000fe20003800000 */
[----:B------:R-:W-:-:S03]  /*cde0*/  UIMAD UR7, UR4, UR15, UR7 ;  /* 0x0000000f040772a4 */ /* 0x000fc6000f8e0207 */
[----:B------:R-:W-:Y:S01]  /*cdf0*/  ULDC.64 UR14, c[0x0][0xae8] ;  /* 0x0002ba00000e7ab9 */ /* 0x000fe20000000a00 */
[----:B------:R-:W-:Y:S01]  /*ce00*/  UIADD3 UR9, UR9, UR7, URZ ;  /* 0x0000000709097290 */ /* 0x000fe2000fffe03f */
[----:B------:R-:W-:Y:S01]  /*ce10*/  IMAD.U32 R5, RZ, RZ, UR16 ;  /* 0x00000010ff057e24 */ /* 0x000fe2000f8e00ff */
[----:B------:R-:W-:Y:S02]  /*ce20*/  UIMAD UR4, UR11, UR14, URZ ;  /* 0x0000000e0b0472a4 */ /* 0x000fe4000f8e023f */
[----:B------:R-:W-:Y:S01]  /*ce30*/  UIMAD.WIDE.U32 UR8, UR17, UR14, UR8 ;  /* 0x0000000e110872a5 */ /* 0x000fe2000f8e0008 */
[----:B------:R-:W-:Y:S01]  /*ce40*/  IMAD R6, R5, 0x80, R2 ;  /* 0x0000008005067824 */ /* 0x000fe200078e0202 */
[----:B------:R-:W-:Y:S01]  /*ce50*/  UIMAD UR4, UR17, UR15, UR4 ;  /* 0x0000000f110472a4 */ /* 0x000fe2000f8e0204 */
[----:B------:R-:W-:Y:S02]  /*ce60*/  ULDC.64 UR10, c[0x0][0xaf0] ;  /* 0x0002bc00000a7ab9 */ /* 0x000fe40000000a00 */
[----:B------:R-:W-:Y:S01]  /*ce70*/  @P0 IMAD.HI.U32 R2, R6, R11, RZ ;  /* 0x0000000b06020227 */ /* 0x000fe200078e00ff */
[----:B------:R-:W-:-:S02]  /*ce80*/  UIADD3 UR9, UR9, UR4, URZ ;  /* 0x0000000409097290 */ /* 0x000fc4000fffe03f */
[----:B------:R-:W-:Y:S01]  /*ce90*/  UIMAD UR4, UR13, UR10, URZ ;  /* 0x0000000a0d0472a4 */ /* 0x000fe2000f8e023f */
[----:B------:R-:W-:Y:S01]  /*cea0*/  IMAD.MOV.U32 R5, RZ, RZ, R6 ;  /* 0x000000ffff057224 */ /* 0x000fe200078e0006 */
[----:B0-----:R-:W-:Y:S01]  /*ceb0*/  @P0 SHF.R.U32.HI R5, RZ, R3, R2 ;  /* 0x00000003ff050219 */ /* 0x001fe20000011602 */
[----:B------:R-:W-:Y:S02]  /*cec0*/  UIMAD.WIDE.U32 UR8, UR12, UR10, UR8 ;  /* 0x0000000a0c0872a5 */ /* 0x000fe4000f8e0008 */
[----:B------:R-:W-:Y:S01]  /*ced0*/  UIMAD UR4, UR12, UR11, UR4 ;  /* 0x0000000b0c0472a4 */ /* 0x000fe2000f8e0204 */
[--C-:B------:R-:W-:Y:S01]  /*cee0*/  SHF.R.S32.HI R2, RZ, 0x1f, R5.reuse ;  /* 0x0000001fff027819 */ /* 0x100fe20000011405 */
[----:B------:R-:W-:Y:S01]  /*cef0*/  IMAD.MOV R9, RZ, RZ, -R5 ;  /* 0x000000ffff097224 */ /* 0x000fe200078e0a05 */
[----:B------:R-:W-:Y:S01]  /*cf00*/  ULDC.64 UR10, c[0x0][0xae0] ;  /* 0x0002b800000a7ab9 */ /* 0x000fe20000000a00 */
[----:B------:R-:W-:Y:S02]  /*cf10*/  UIADD3 UR4, UR9, UR4, URZ ;  /* 0x0000000409047290 */ /* 0x000fe4000fffe03f */
[----:B------:R-:W-:-:S02]  /*cf20*/  IMAD.U32 R3, RZ, RZ, UR9 ;  /* 0x00000009ff037e24 */ /* 0x000fc4000f8e00ff */
[----:B------:R-:W-:Y:S02]  /*cf30*/  IMAD R4, R2, UR10, RZ ;  /* 0x0000000a02047c24 */ /* 0x000fe4000f8e02ff */
[----:B------:R-:W-:Y:S02]  /*cf40*/  IMAD R9, R13, R9, R6 ;  /* 0x000000090d097224 */ /* 0x000fe400078e0206 */
[----:B------:R-:W-:Y:S01]  /*cf50*/  IMAD.U32 R2, RZ, RZ, UR8 ;  /* 0x00000008ff027e24 */ /* 0x000fe2000f8e00ff */
[----:B------:R-:W-:Y:S01]  /*cf60*/  ULDC.64 UR8, c[0x0][0xad8] ;  /* 0x0002b60000087ab9 */ /* 0x000fe20000000a00 */
[----:B------:R-:W-:Y:S02]  /*cf70*/  IMAD.U32 R3, RZ, RZ, UR4 ;  /* 0x00000004ff037e24 */ /* 0x000fe4000f8e00ff */
[C---:B------:R-:W-:Y:S01]  /*cf80*/  IMAD R11, R5.reuse, UR11, R4 ;  /* 0x0000000b050b7c24 */ /* 0x040fe2000f8e0204 */
[----:B------:R-:W-:Y:S01]  /*cf90*/  SHF.R.S32.HI R4, RZ, 0x1f, R9 ;  /* 0x0000001fff047819 */ /* 0x000fe20000011409 */
[----:B------:R-:W-:-:S04]  /*cfa0*/  IMAD.WIDE.U32 R2, R5, UR10, R2 ;  /* 0x0000000a05027c25 */ /* 0x000fc8000f8e0002 */
[----:B------:R-:W-:Y:S02]  /*cfb0*/  IMAD.U32 R6, RZ, RZ, UR16 ;  /* 0x00000010ff067e24 */ /* 0x000fe4000f8e00ff */
[----:B------:R-:W-:Y:S02]  /*cfc0*/  IMAD.IADD R3, R3, 0x1, R11 ;  /* 0x0000000103037824 */ /* 0x000fe400078e020b */
[----:B------:R-:W-:Y:S02]  /*cfd0*/  IMAD R4, R4, UR8, RZ ;  /* 0x0000000804047c24 */ /* 0x000fe4000f8e02ff */
[----:B------:R-:W-:Y:S02]  /*cfe0*/  IMAD R6, R6, 0x80, R217 ;  /* 0x0000008006067824 */ /* 0x000fe400078e02d9 */
[----:B-----5:R-:W-:Y:S02]  /*cff0*/  IMAD R13, R0, R13, RZ ;  /* 0x0000000d000d7224 */ /* 0x020fe400078e02ff */
[----:B------:R-:W-:-:S02]  /*d000*/  IMAD R5, R9, UR9, R4 ;  /* 0x0000000909057c24 */ /* 0x000fc4000f8e0204 */
[----:B------:R-:W-:Y:S01]  /*d010*/  IMAD.WIDE.U32 R2, R9, UR8, R2 ;  /* 0x0000000809027c25 */ /* 0x000fe2000f8e0002 */
[----:B------:R-:W-:Y:S01]  /*d020*/  ISETP.GE.AND P2, PT, R6, R13, PT ;  /* 0x0000000d0600720c */ /* 0x000fe20003f46270 */
[----:B------:R-:W-:Y:S02]  /*d030*/  ULDC.64 UR8, c[0x0][0xa80] ;  /* 0x0002a00000087ab9 */ /* 0x000fe40000000a00 */
[----:B------:R-:W-:Y:S01]  /*d040*/  IMAD.IADD R3, R3, 0x1, R5 ;  /* 0x0000000103037824 */ /* 0x000fe200078e0205 */
[----:B------:R-:W-:Y:S01]  /*d050*/  LEA R4, P3, R2, UR8, 0x1 ;  /* 0x0000000802047c11 */ /* 0x000fe2000f8608ff */
[----:B------:R-:W-:-:S03]  /*d060*/  VIADD R0, R6, 0x20 ;  /* 0x0000002006007836 */ /* 0x000fc60000000000 */
[----:B------:R-:W-:Y:S01]  /*d070*/  LEA.HI.X R5, R2, UR9, R3, 0x1, P3 ;  /* 0x0000000902057c11 */ /* 0x000fe200098f0c03 */
[----:B------:R0:W1:Y:S01]  /*d080*/  SHFL.IDX PT, R9, R4, RZ, 0x181f ;  /* 0x00181fff04097589 */ /* 0x00006200000e0000 */
[-C--:B------:R-:W-:Y:S01]  /*d090*/  ISETP.GE.AND P1, PT, R0, R13.reuse, PT ;  /* 0x0000000d0000720c */ /* 0x080fe20003f26270 */
[----:B------:R-:W-:Y:S02]  /*d0a0*/  VIADD R0, R6, 0x40 ;  /* 0x0000004006007836 */ /* 0x000fe40000000000 */
[----:B------:R0:W2:Y:S03]  /*d0b0*/  SHFL.IDX PT, R3, R5, RZ, 0x181f ;  /* 0x00181fff05037589 */ /* 0x0000a600000e0000 */
        /* <DEDUP_REMOVED lines=11> */
[----:B------:R3:W-:Y:S01]  /*d170*/  @!P5 ST.E.128 desc[UR8][R10.64], RZ ;  /* 0x000000ff0a00d985 */ /* 0x0007e2000c101d08 */
[----:B------:R-:W-:Y:S02]  /*d180*/  @!P4 LEA.HI.X R15, R23, R3, R229, 0x1, P6 ;  /* 0x00000003170fc211 */ /* 0x000fe400030f0ce5 */
[----:B------:R-:W-:-:S03]  /*d190*/  @!P3 LEA R20, P6, R22, R9, 0x1 ;  /* 0x000000091614b211 */ /* 0x000fc600078c08ff */
[----:B------:R3:W-:Y:S01]  /*d1a0*/  @!P4 ST.E.128 desc[UR8][R14.64], RZ ;  /* 0x000000ff0e00c985 */ /* 0x0007e2000c101d08 */
[----:B------:R-:W-:Y:S02]  /*d1b0*/  @!P3 LEA.HI.X R21, R22, R3, R228, 0x1, P6 ;  /* 0x000000031615b211 */ /* 0x000fe400030f0ce4 */
[----:B------:R-:W-:-:S03]  /*d1c0*/  @!P2 LEA R2, P6, R212, R9, 0x1 ;  /* 0x00000009d402a211 */ /* 0x000fc600078c08ff */
[----:B------:R3:W-:Y:S01]  /*d1d0*/  @!P3 ST.E.128 desc[UR8][R20.64], RZ ;  /* 0x000000ff1400b985 */ /* 0x0007e2000c101d08 */
[----:B------:R-:W-:-:S05]  /*d1e0*/  @!P2 LEA.HI.X R3, R212, R3, R227, 0x1, P6 ;  /* 0x00000003d403a211 */ /* 0x000fca00030f0ce3 */
[----:B------:R3:W-:Y:S04]  /*d1f0*/  @!P2 ST.E.128 desc[UR8][R2.64], RZ ;  /* 0x000000ff0200a985 */ /* 0x0007e8000c101d08 */
.L_x_426:
[----:B------:R-:W-:Y:S05]  /*d200*/  BSYNC B1 ;  /* 0x0000000000017941 */ /* 0x000fea0003800000 */
.L_x_425:
[----:B--23--:R2:W3:Y:S01]  /*d210*/  SHFL.IDX PT, R3, R5, 0x1, 0x181f ;  /* 0x00381f0005037f89 */ /* 0x00c4e200000e0000 */
[----:B------:R-:W-:Y:S03]  /*d220*/  BSSY B1, `(.L_x_427) ;  /* 0x0000015000017945 */ /* 0x000fe60003800000 */
[----:B-1----:R2:W1:Y:S01]  /*d230*/  SHFL.IDX PT, R9, R4, 0x1, 0x181f ;  /* 0x00381f0004097f89 */ /* 0x00246200000e0000 */
[----:B------:R-:W-:Y:S05]  /*d240*/  @P1 BRA `(.L_x_428) ;  /* 0x0000000000481947 */ /* 0x000fea0003800000 */
[----:B------:R-:W-:Y:S01]  /*d250*/  ULDC UR4, c[0x0][0xac8] ;  /* 0x0002b20000047ab9 */ /* 0x000fe20000000800 */
[----:B------:R-:W-:Y:S01]  /*d260*/  ULDC.64 UR8, c[0x0][0x208] ;  /* 0x0000820000087ab9 */ /* 0x000fe20000000a00 */
[----:B------:R-:W-:Y:S02]  /*d270*/  ISETP.GE.AND P4, PT, R18, UR4, PT ;  /* 0x0000000412007c0c */ /* 0x000fe4000bf86270 */
[----:B------:R-:W-:Y:S02]  /*d280*/  ISETP.GE.AND P3, PT, R23, UR4, PT ;  /* 0x0000000417007c0c */ /* 0x000fe4000bf66270 */
[----:B------:R-:W-:Y:S02]  /*d290*/  ISETP.GE.AND P2, PT, R22, UR4, PT ;  /* 0x0000000416007c0c */ /* 0x000fe4000bf46270 */
[----:B------:R-:W-:-:S07]  /*d2a0*/  ISETP.GE.AND P1, PT, R212, UR4, PT ;  /* 0x00000004d4007c0c */ /* 0x000fce000bf26270 */
[CC--:B-1----:R-:W-:Y:S02]  /*d2b0*/  @!P4 LEA R10, P6, R18.reuse, R9.reuse, 0x1 ;  /* 0x00000009120ac211 */ /* 0x0c2fe400078c08ff */
[C---:B------:R-:W-:Y:S02]  /*d2c0*/  @!P3 LEA R14, P5, R23.reuse, R9, 0x1 ;  /* 0x00000009170eb211 */ /* 0x040fe400078a08ff */
[----:B---3--:R-:W-:Y:S02]  /*d2d0*/  @!P4 LEA.HI.X R11, R18, R3, R230, 0x1, P6 ;  /* 0x00000003120bc211 */ /* 0x008fe400030f0ce6 */
[----:B------:R-:W-:Y:S02]  /*d2e0*/  @!P2 LEA R8, P6, R22, R9, 0x1 ;  /* 0x000000091608a211 */ /* 0x000fe400078c08ff */
[----:B------:R-:W-:Y:S01]  /*d2f0*/  @!P3 LEA.HI.X R15, R23, R3, R229, 0x1, P5 ;  /* 0x00000003170fb211 */ /* 0x000fe200028f0ce5 */
[----:B------:R4:W-:Y:S01]  /*d300*/  @!P4 ST.E.128 desc[UR8][R10.64], RZ ;  /* 0x000000ff0a00c985 */ /* 0x0009e2000c101d08 */
[----:B------:R-:W-:-:S02]  /*d310*/  @!P1 LEA R2, P5, R212, R9, 0x1 ;  /* 0x00000009d4029211 */ /* 0x000fc400078a08ff */
[-C--:B------:R-:W-:Y:S01]  /*d320*/  @!P2 LEA.HI.X R9, R22, R3.reuse, R228, 0x1, P6 ;  /* 0x000000031609a211 */ /* 0x080fe200030f0ce4 */
[----:B------:R4:W-:Y:S01]  /*d330*/  @!P3 ST.E.128 desc[UR8][R14.64], RZ ;  /* 0x000000ff0e00b985 */ /* 0x0009e2000c101d08 */
[----:B------:R-:W-:-:S03]  /*d340*/  @!P1 LEA.HI.X R3, R212, R3, R227, 0x1, P5 ;  /* 0x00000003d4039211 */ /* 0x000fc600028f0ce3 */
[----:B------:R4:W-:Y:S04]  /*d350*/  @!P2 ST.E.128 desc[UR8][R8.64], RZ ;  /* 0x000000ff0800a985 */ /* 0x0009e8000c101d08 */
[----:B------:R4:W-:Y:S02]  /*d360*/  @!P1 ST.E.128 desc[UR8][R2.64], RZ ;  /* 0x000000ff02009985 */ /* 0x0009e4000c101d08 */
.L_x_428:
[----:B------:R-:W-:Y:S05]  /*d370*/  BSYNC B1 ;  /* 0x0000000000017941 */ /* 0x000fea0003800000 */
.L_x_427:
[----:B---34-:R3:W4:Y:S01]  /*d380*/  SHFL.IDX PT, R3, R5, 0x2, 0x181f ;  /* 0x00581f0005037f89 */ /* 0x01872200000e0000 */
        /* <DEDUP_REMOVED lines=9> */
[-C--:B-1----:R-:W-:Y:S02]  /*d420*/  @!P3 LEA R10, P6, R18, R9.reuse, 0x1 ;  /* 0x00000009120ab211 */ /* 0x082fe400078c08ff */
[CC--:B------:R-:W-:Y:S02]  /*d430*/  @!P2 LEA R8, P5, R23.reuse, R9.reuse, 0x1 ;  /* 0x000000091708a211 */ /* 0x0c0fe400078a08ff */
[----:B------:R-:W-:Y:S02]  /*d440*/  @!P1 LEA R14, P4, R22, R9, 0x1 ;  /* 0x00000009160e9211 */ /* 0x000fe400078808ff */
[----:B----4-:R-:W-:Y:S02]  /*d450*/  @!P3 LEA.HI.X R11, R18, R3, R230, 0x1, P6 ;  /* 0x00000003120bb211 */ /* 0x010fe400030f0ce6 */
[----:B------:R-:W-:Y:S02]  /*d460*/  @!P0 LEA R2, P6, R212, R9, 0x1 ;  /* 0x00000009d4028211 */ /* 0x000fe400078c08ff */
[-C--:B------:R-:W-:Y:S01]  /*d470*/  @!P2 LEA.HI.X R9, R23, R3.reuse, R229, 0x1, P5 ;  /* 0x000000031709a211 */ /* 0x080fe200028f0ce5 */
[----:B------:R1:W-:Y:S01]  /*d480*/  @!P3 ST.E.128 desc[UR8][R10.64], RZ ;  /* 0x000000ff0a00b985 */ /* 0x0003e2000c101d08 */
[----:B------:R-:W-:-:S02]  /*d490*/  @!P1 LEA.HI.X R15, R22, R3, R228, 0x1, P4 ;  /* 0x00000003160f9211 */ /* 0x000fc400020f0ce4 */
[----:B------:R-:W-:Y:S01]  /*d4a0*/  @!P0 LEA.HI.X R3, R212, R3, R227, 0x1, P6 ;  /* 0x00000003d4038211 */ /* 0x000fe200030f0ce3 */
[----:B------:R1:W-:Y:S04]  /*d4b0*/  @!P2 ST.E.128 desc[UR8][R8.64], RZ ;  /* 0x000000ff0800a985 */ /* 0x0003e8000c101d08 */
[----:B------:R1:W-:Y:S04]  /*d4c0*/  @!P1 ST.E.128 desc[UR8][R14.64], RZ ;  /* 0x000000ff0e009985 */ /* 0x0003e8000c101d08 */
[----:B------:R1:W-:Y:S02]  /*d4d0*/  @!P0 ST.E.128 desc[UR8][R2.64], RZ ;  /* 0x000000ff02008985 */ /* 0x0003e4000c101d08 */
.L_x_430:
[----:B------:R-:W-:Y:S05]  /*d4e0*/  BSYNC B1 ;  /* 0x0000000000017941 */ /* 0x000fea0003800000 */
.L_x_429:
[----:B------:R-:W-:Y:S01]  /*d4f0*/  VIADD R0, R6, 0x60 ;  /* 0x0000006006007836 */ /* 0x000fe20000000000 */
[----:B0-23--:R-:W0:Y:S04]  /*d500*/  SHFL.IDX PT, R5, R5, 0x3, 0x181f ;  /* 0x00781f0005057f89 */ /* 0x00de2800000e0000 */
[----:B------:R-:W-:Y:S01]  /*d510*/  ISETP.GE.AND P0, PT, R0, R13, PT ;  /* 0x0000000d0000720c */ /* 0x000fe20003f06270 */
[----:B-1--4-:R1:W2:-:S12]  /*d520*/  SHFL.IDX PT, R3, R4, 0x3, 0x181f ;  /* 0x00781f0004037f89 */ /* 0x01229800000e0000 */
[----:B-1----:R-:W-:Y:S05]  /*d530*/  @P0 BRA `(.L_x_421) ;  /* 0x0000000000480947 */ /* 0x002fea0003800000 */
[----:B------:R-:W-:Y:S01]  /*d540*/  ULDC UR4, c[0x0][0xac8] ;  /* 0x0002b20000047ab9 */ /* 0x000fe20000000800 */
[----:B------:R-:W-:Y:S01]  /*d550*/  ULDC.64 UR8, c[0x0][0x208] ;  /* 0x0000820000087ab9 */ /* 0x000fe20000000a00 */
[----:B------:R-:W-:Y:S02]  /*d560*/  ISETP.GE.AND P3, PT, R18, UR4, PT ;  /* 0x0000000412007c0c */ /* 0x000fe4000bf66270 */
[----:B------:R-:W-:Y:S02]  /*d570*/  ISETP.GE.AND P2, PT, R23, UR4, PT ;  /* 0x0000000417007c0c */ /* 0x000fe4000bf46270 */
[----:B------:R-:W-:Y:S02]  /*d580*/  ISETP.GE.AND P1, PT, R22, UR4, PT ;  /* 0x0000000416007c0c */ /* 0x000fe4000bf26270 */
[----:B------:R-:W-:-:S07]  /*d590*/  ISETP.GE.AND P0, PT, R212, UR4, PT ;  /* 0x00000004d4007c0c */ /* 0x000fce000bf06270 */
[-C--:B--2---:R-:W-:Y:S02]  /*d5a0*/  @!P3 LEA R8, P6, R18, R3.reuse, 0x1 ;  /* 0x000000031208b211 */ /* 0x084fe400078c08ff */
[CC--:B------:R-:W-:Y:S02]  /*d5b0*/  @!P2 LEA R10, P5, R23.reuse, R3.reuse, 0x1 ;  /* 0x00000003170aa211 */ /* 0x0c0fe400078a08ff */
[----:B------:R-:W-:Y:S02]  /*d5c0*/  @!P1 LEA R12, P4, R22, R3, 0x1 ;  /* 0x00000003160c9211 */ /* 0x000fe400078808ff */
[----:B0-----:R-:W-:Y:S02]  /*d5d0*/  @!P3 LEA.HI.X R9, R18, R5, R230, 0x1, P6 ;  /* 0x000000051209b211 */ /* 0x001fe400030f0ce6 */
        /* <DEDUP_REMOVED lines=8> */
.L_x_421:
[----:B------:R-:W-:Y:S05]  /*d660*/  BSYNC B0 ;  /* 0x0000000000007941 */ /* 0x000fea0003800000 */
.L_x_412:
[----:B------:R-:W-:Y:S02]  /*d670*/  ULDC UR4, c[0x0][0xc3c] ;  /* 0x00030f0000047ab9 */ /* 0x000fe40000000800 */
[----:B------:R-:W-:-:S13]  /*d680*/  ISETP.GE.AND P0, PT, R7, UR4, PT ;  /* 0x0000000407007c0c */ /* 0x000fda000bf06270 */
[----:B------:R-:W-:Y:S05]  /*d690*/  @!P0 BRA `(.L_x_431) ;  /* 0xffffff3400f48947 */ /* 0x000fea000383ffff */
[----:B------:R-:W-:Y:S05]  /*d6a0*/  EXIT ;  /* 0x000000000000794d */ /* 0x000fea0003800000 */
.L_x_387:
[----:B------:R-:W-:-:S08]  /*d6b0*/  NOP ;  /* 0x0000000000007918 */ /* 0x000fd00000000000 */
[----:B0-----:R-:W0:-:S00]  /*d6c0*/  USETMAXREG.DEALLOC.CTAPOOL 0x18 ;  /* 0x00000018000079c8 */ /* 0x001e0000080e0500 */
[----:B0-----:R-:W-:-:S06]  /*d6d0*/  LOP3.LUT R0, R0, 0x3, RZ, 0xc0, !PT ;  /* 0x0000000300007812 */ /* 0x001fcc00078ec0ff */
[----:B------:R-:W0:Y:S02]  /*d6e0*/  SHFL.IDX PT, R0, R0, RZ, 0x1f ;  /* 0x00001fff00007589 */ /* 0x000e2400000e0000 */
[----:B0-----:R-:W-:Y:S01]  /*d6f0*/  ISETP.NE.AND P0, PT, R0, RZ, PT ;  /* 0x000000ff0000720c */ /* 0x001fe20003f05270 */
[----:B------:R-:W-:-:S03]  /*d700*/  IMAD.MOV.U32 R0, RZ, RZ, RZ ;  /* 0x000000ffff007224 */ /* 0x000fc600078e00ff */
[----:B------:R-:W-:-:S05]  /*d710*/  P2R R2, PR, RZ, 0x1 ;  /* 0x00000001ff027803 */ /* 0x000fca0000000000 */
[----:B------:R0:W-:Y:S04]  /*d720*/  STL [R1+0x58], R2 ;  /* 0x0000580201007387 */ /* 0x0001e80000100800 */
[----:B------:R-:W-:Y:S05]  /*d730*/  @!P0 BRA `(.L_x_432) ;  /* 0x00000000001c8947 */ /* 0x000fea0003800000 */
[----:B------:R-:W1:Y:S08]  /*d740*/  S2UR UR5, SR_CgaCtaId ;  /* 0x00000000000579c3 */ /* 0x000e700000008800 */
[----:B------:R-:W-:Y:S06]  /*d750*/  BAR.SYNC.DEFER_BLOCKING 0x5, 0x180 ;  /* 0x0146000000007b1d */ /* 0x000fec0000010000 */
[----:B------:R-:W-:-:S02]  /*d760*/  UMOV UR4, 0x400 ;  /* 0x0000040000047882 */ /* 0x000fc40000000000 */
[----:B-1----:R-:W-:-:S09]  /*d770*/  ULEA UR4, UR5, UR4, 0x18 ;  /* 0x0000000405047291 */ /* 0x002fd2000f8ec03f */
[----:B------:R-:W1:Y:S01]  /*d780*/  LDS.128 R16, [UR4+0x388d0] ;  /* 0x0388d004ff107984 */ /* 0x000e620008000c00 */
[----:B------:R-:W-:Y:S06]  /*d790*/  BAR.ARV 0x4, 0x180 ;  /* 0x0106000000007b1d */ /* 0x000fec0000002000 */
[----:B------:R-:W-:Y:S05]  /*d7a0*/  BRA `(.L_x_433) ;  /* 0x0000000800047947 */ /* 0x000fea0003800000 */
.L_x_432:
[----:B0-----:R-:W0:Y:S01]  /*d7b0*/  S2R R2, SR_TID.X ;  /* 0x0000000000027919 */ /* 0x001e220000002100 */
[----:B------:R-:W-:Y:S01]  /*d7c0*/  ULDC UR4, c[0x0][0xc3c] ;  /* 0x00030f0000047ab9 */ /* 0x000fe20000000800 */
[----:B------:R-:W-:Y:S01]  /*d7d0*/  ULDC.64 UR6, c[0x0][0x208] ;  /* 0x0000820000067ab9 */ /* 0x000fe20000000a00 */
[----:B------:R-:W-:Y:S01]  /*d7e0*/  ULDC UR5, c[0x0][0xc38] ;  /* 0x00030e0000057ab9 */ /* 0x000fe20000000800 */
[----:B0-----:R-:W-:-:S04]  /*d7f0*/  LOP3.LUT R5, R2, 0x1f, RZ, 0xc0, !PT ;  /* 0x0000001f02057812 */ /* 0x001fc800078ec0ff */
[----:B------:R-:W-:-:S04]  /*d800*/  ISETP.NE.AND P0, PT, R5, 0x1f, PT ;  /* 0x0000001f0500780c */ /* 0x000fc80003f05270 */
[----:B------:R-:W-:-:S13]  /*d810*/  ISETP.GE.OR P1, PT, R5, UR4, !P0 ;  /* 0x0000000405007c0c */ /* 0x000fda000c726670 */
[----:B------:R-:W0:Y:S02]  /*d820*/  @!P1 LDC.64 R2, c[0x0][0xc80] ;  /* 0x00032000ff029b82 */ /* 0x000e240000000a00 */
[----:B0-----:R-:W-:-:S05]  /*d830*/  @!P1 IMAD.WIDE.U32 R2, R5, 0x4, R2 ;  /* 0x0000000405029825 */ /* 0x001fca00078e0002 */
[----:B------:R-:W2:Y:S01]  /*d840*/  @!P1 LDG.E R0, desc[UR6][R2.64] ;  /* 0x0000000602009981 */ /* 0x000ea2000c1e1900 */
[C---:B------:R-:W-:Y:S01]  /*d850*/  ISETP.NE.AND P1, PT, R5.reuse, RZ, PT ;  /* 0x000000ff0500720c */ /* 0x040fe20003f25270 */
[----:B------:R-:W0:Y:S01]  /*d860*/  S2UR UR6, SR_CTAID.X ;  /* 0x00000000000679c3 */ /* 0x000e220000002500 */
[C---:B------:R-:W-:Y:S01]  /*d870*/  ISETP.GE.U32.AND P2, PT, R5.reuse, 0x2, PT ;  /* 0x000000020500780c */ /* 0x040fe20003f46070 */
[----:B------:R-:W-:Y:S01]  /*d880*/  UMOV UR4, URZ ;  /* 0x0000003f00047c82 */ /* 0x000fe20008000000 */
[C---:B------:R-:W-:Y:S01]  /*d890*/  ISETP.GE.U32.AND P3, PT, R5.reuse, 0x4, PT ;  /* 0x000000040500780c */ /* 0x040fe20003f66070 */
[----:B------:R-:W-:Y:S01]  /*d8a0*/  IMAD.MOV.U32 R16, RZ, RZ, RZ ;  /* 0x000000ffff107224 */ /* 0x000fe200078e00ff */
[C---:B------:R-:W-:Y:S02]  /*d8b0*/  ISETP.GE.U32.AND P4, PT, R5.reuse, 0x8, PT ;  /* 0x000000080500780c */ /* 0x040fe40003f86070 */
[----:B------:R-:W-:Y:S01]  /*d8c0*/  ISETP.GE.U32.AND P5, PT, R5, 0x10, PT ;  /* 0x000000100500780c */ /* 0x000fe20003fa6070 */
[----:B--2---:R-:W1:Y:S02]  /*d8d0*/  SHFL.UP PT, R4, R0, 0x1, RZ ;  /* 0x0420000000047989 */ /* 0x004e6400000e00ff */
[----:B-1----:R-:W-:-:S05]  /*d8e0*/  SEL R7, R4, RZ, P1 ;  /* 0x000000ff04077207 */ /* 0x002fca0000800000 */
[----:B------:R-:W-:-:S05]  /*d8f0*/  IMAD.IADD R7, R0, 0x1, R7 ;  /* 0x0000000100077824 */ /* 0x000fca00078e0207 */
[----:B------:R-:W1:Y:S02]  /*d900*/  SHFL.UP PT, R4, R7, 0x2, RZ ;  /* 0x0440000007047989 */ /* 0x000e6400000e00ff */
        /* <DEDUP_REMOVED lines=11> */
[----:B------:R-:W1:Y:S02]  /*d9c0*/  SHFL.IDX PT, R4, R2, 0x1f, 0x1f ;  /* 0x03e01f0002047f89 */ /* 0x000e6400000e0000 */
[----:B-1----:R-:W-:-:S04]  /*d9d0*/  IMAD R4, R4, UR5, RZ ;  /* 0x0000000504047c24 */ /* 0x002fc8000f8e02ff */
[----:B------:R-:W-:Y:S01]  /*d9e0*/  IMAD.MOV.U32 R7, RZ, RZ, R4 ;  /* 0x000000ffff077224 */ /* 0x000fe200078e0004 */
[----:B0-----:R-:W-:-:S13]  /*d9f0*/  ISETP.GT.AND P6, PT, R4, UR6, PT ;  /* 0x0000000604007c0c */ /* 0x001fda000bfc4270 */
[----:B------:R-:W-:Y:S05]  /*da00*/  @P6 BRA `(.L_x_434) ;  /* 0x0000000000a46947 */ /* 0x000fea0003800000 */
[----:B------:R-:W0:Y:S01]  /*da10*/  LDC R6, c[0x0][0xc3c] ;  /* 0x00030f00ff067b82 */ /* 0x000e220000000800 */
[----:B------:R-:W-:Y:S01]  /*da20*/  IMAD.MOV.U32 R4, RZ, RZ, R7 ;  /* 0x000000ffff047224 */ /* 0x000fe200078e0007 */
[----:B------:R-:W-:Y:S01]  /*da30*/  UMOV UR4, URZ ;  /* 0x0000003f00047c82 */ /* 0x000fe20008000000 */
[----:B------:R-:W-:Y:S01]  /*da40*/  ULDC UR7, c[0x0][0xc3c] ;  /* 0x00030f0000077ab9 */ /* 0x000fe20000000800 */
[----:B------:R-:W-:-:S05]  /*da50*/  ULDC UR5, c[0x0][0xc38] ;  /* 0x00030e0000057ab9 */ /* 0x000fca0000000800 */
.L_x_438:
[----:B------:R-:W-:Y:S01]  /*da60*/  UIADD3 UR4, UR4, 0x1f, URZ ;  /* 0x0000001f04047890 */ /* 0x000fe2000fffe03f */
[----:B------:R-:W-:-:S05]  /*da70*/  IMAD.U32 R19, RZ, RZ, UR7 ;  /* 0x00000007ff137e24 */ /* 0x000fca000f8e00ff */
[----:B0-----:R-:W-:-:S13]  /*da80*/  ISETP.LE.AND P6, PT, R6, UR4, PT ;  /* 0x0000000406007c0c */ /* 0x001fda000bfc3270 */
[----:B------:R-:W-:Y:S05]  /*da90*/  @P6 BRA `(.L_x_435) ;  /* 0x0000000400246947 */ /* 0x000fea0003800000 */
[----:B------:R-:W-:Y:S01]  /*daa0*/  VIADD R7, R5, UR4 ;  /* 0x0000000405077c36 */ /* 0x000fe20008000000 */
[----:B------:R-:W-:Y:S01]  /*dab0*/  BSSY B0, `(.L_x_436) ;  /* 0x0000008000007945 */ /* 0x000fe20003800000 */
[----:B------:R-:W-:-:S03]  /*dac0*/  IMAD.MOV.U32 R0, RZ, RZ, RZ ;  /* 0x000000ffff007224 */ /* 0x000fc600078e00ff */
[----:B------:R-:W-:-:S13]  /*dad0*/  ISETP.GE.OR P6, PT, R7, R6, !P0 ;  /* 0x000000060700720c */ /* 0x000fda00047c6670 */
[----:B------:R-:W-:Y:S05]  /*dae0*/  @P6 BRA `(.L_x_437) ;  /* 0x0000000000106947 */ /* 0x000fea0003800000 */
[----:B------:R-:W0:Y:S01]  /*daf0*/  LDC.64 R2, c[0x0][0xc80] ;  /* 0x00032000ff027b82 */ /* 0x000e220000000a00 */
[----:B------:R-:W-:Y:S01]  /*db00*/  ULDC.64 UR8, c[0x0][0x208] ;  /* 0x0000820000087ab9 */ /* 0x000fe20000000a00 */
[----:B0-----:R-:W-:-:S05]  /*db10*/  IMAD.WIDE R2, R7, 0x4, R2 ;  /* 0x0000000407027825 */ /* 0x001fca00078e0202 */
[----:B------:R0:W5:Y:S02]  /*db20*/  LDG.E R0, desc[UR8][R2.64] ;  /* 0x0000000802007981 */ /* 0x000164000c1e1900 */
.L_x_437:
[----:B------:R-:W-:Y:S05]  /*db30*/  BSYNC B0 ;  /* 0x0000000000007941 */ /* 0x000fea0003800000 */
.L_x_436:
[----:B0----5:R-:W0:Y:S02]  /*db40*/  SHFL.UP PT, R2, R0, 0x1, RZ ;  /* 0x0420000000027989 */ /* 0x021e2400000e00ff */
[----:B0-----:R-:W-:-:S05]  /*db50*/  SEL R3, R2, RZ, P1 ;  /* 0x000000ff02037207 */ /* 0x001fca0000800000 */
[----:B------:R-:W-:-:S05]  /*db60*/  IMAD.IADD R3, R0, 0x1, R3 ;  /* 0x0000000100037824 */ /* 0x000fca00078e0203 */
[----:B------:R-:W0:Y:S02]  /*db70*/  SHFL.UP PT, R2, R3, 0x2, RZ ;  /* 0x0440000003027989 */ /* 0x000e2400000e00ff */
        /* <DEDUP_REMOVED lines=11> */
[----:B------:R-:W0:Y:S02]  /*dc30*/  SHFL.IDX PT, R3, R9, 0x1f, 0x1f ;  /* 0x03e01f0009037f89 */ /* 0x000e2400000e0000 */
[----:B0-----:R-:W-:-:S04]  /*dc40*/  IMAD R3, R3, UR5, RZ ;  /* 0x0000000503037c24 */ /* 0x001fc8000f8e02ff */
[----:B------:R-:W-:-:S05]  /*dc50*/  IMAD.IADD R4, R3, 0x1, R4 ;  /* 0x0000000103047824 */ /* 0x000fca00078e0204 */
[----:B------:R-:W-:-:S13]  /*dc60*/  ISETP.GT.AND P6, PT, R4, UR6, PT ;  /* 0x0000000604007c0c */ /* 0x000fda000bfc4270 */
[----:B------:R-:W-:Y:S05]  /*dc70*/  @!P6 BRA `(.L_x_438) ;  /* 0xfffffffc0078e947 */ /* 0x000fea000383ffff */
[----:B------:R-:W-:Y:S02]  /*dc80*/  IMAD.MOV.U32 R2, RZ, RZ, R9 ;  /* 0x000000ffff027224 */ /* 0x000fe400078e0009 */
[----:B------:R-:W-:-:S07]  /*dc90*/  IMAD.MOV.U32 R7, RZ, RZ, R3 ;  /* 0x000000ffff077224 */ /* 0x000fce00078e0003 */
.L_x_434:
[----:B------:R-:W-:-:S04]  /*dca0*/  IMAD.IADD R7, R4, 0x1, -R7 ;  /* 0x0000000104077824 */ /* 0x000fc800078e0a07 */
[----:B------:R-:W-:-:S05]  /*dcb0*/  IMAD R3, R2, UR5, R7 ;  /* 0x0000000502037c24 */ /* 0x000fca000f8e0207 */
[----:B------:R-:W-:-:S13]  /*dcc0*/  ISETP.GT.AND P0, PT, R3, UR6, PT ;  /* 0x0000000603007c0c */ /* 0x000fda000bf04270 */
[----:B------:R-:W-:-:S04]  /*dcd0*/  VOTE.ANY R6, PT, !P0 ;  /* 0x0000000000067806 */ /* 0x000fc800040e0100 */
[----:B------:R-:W0:Y:S01]  /*dce0*/  POPC R19, R6 ;  /* 0x0000000600137309 */ /* 0x000e220000000000 */
[----:B------:R-:W-:Y:S01]  /*dcf0*/  ISETP.NE.AND P0, PT, R6, RZ, PT ;  /* 0x000000ff0600720c */ /* 0x000fe20003f05270 */
[----:B0-----:R-:W0:Y:S02]  /*dd00*/  SHFL.IDX PT, R0, R0, R19, 0x1f ;  /* 0x00001f1300007589 */ /* 0x001e2400000e0000 */
[----:B0-----:R-:W-:-:S04]  /*dd10*/  IABS R4, R0 ;  /* 0x0000000000047213 */ /* 0x001fc80000000000 */
[----:B------:R-:W0:Y:S08]  /*dd20*/  I2F.RP R8, R4 ;  /* 0x0000000400087306 */ /* 0x000e300000209400 */
[----:B0-----:R-:W0:Y:S02]  /*dd30*/  MUFU.RCP R8, R8 ;  /* 0x0000000800087308 */ /* 0x001e240000001000 */
[----:B0-----:R-:W-:-:S06]  /*dd40*/  VIADD R3, R8, 0xffffffe ;  /* 0x0ffffffe08037836 */ /* 0x001fcc0000000000 */
[----:B------:R-:W0:Y:S02]  /*dd50*/  F2I.FTZ.U32.TRUNC.NTZ R3, R3 ;  /* 0x0000000300037305 */ /* 0x000e24000021f000 */
[----:B0-----:R-:W-:Y:S01]  /*dd60*/  IMAD.MOV R11, RZ, RZ, -R3 ;  /* 0x000000ffff0b7224 */ /* 0x001fe200078e0a03 */
[----:B------:R-:W-:Y:S06]  /*dd70*/  @!P0 BRA `(.L_x_439) ;  /* 0x0000000000088947 */ /* 0x000fec0003800000 */
[----:B------:R-:W-:-:S05]  /*dd80*/  VIADD R9, R19, 0xffffffff ;  /* 0xffffffff13097836 */ /* 0x000fca0000000000 */
[----:B------:R0:W1:Y:S02]  /*dd90*/  SHFL.IDX PT, R16, R2, R9, 0x1f ;  /* 0x00001f0902107589 */ /* 0x00006400000e0000 */
.L_x_439:
[----:B-1----:R-:W-:Y:S01]  /*dda0*/  IMAD R16, R16, UR5, R7 ;  /* 0x0000000510107c24 */ /* 0x002fe2000f8e0207 */
[----:B------:R-:W-:Y:S01]  /*ddb0*/  IABS R6, R0 ;  /* 0x0000000000067213 */ /* 0x000fe20000000000 */
[----:B------:R-:W-:Y:S02]  /*ddc0*/  IMAD R7, R11, R4, RZ ;  /* 0x000000040b077224 */ /* 0x000fe400078e02ff */
[----:B0-----:R-:W-:Y:S01]  /*ddd0*/  IMAD.MOV.U32 R2, RZ, RZ, RZ ;  /* 0x000000ffff027224 */ /* 0x001fe200078e00ff */
[----:B------:R-:W-:Y:S01]  /*dde0*/  IADD3 R17, -R16, UR6, RZ ;  /* 0x0000000610117c10 */ /* 0x000fe2000fffe1ff */
[----:B------:R-:W-:Y:S02]  /*ddf0*/  IMAD.MOV R6, RZ, RZ, -R6 ;  /* 0x000000ffff067224 */ /* 0x000fe400078e0a06 */
[----:B------:R-:W-:Y:S01]  /*de00*/  IMAD.HI.U32 R2, R3, R7, R2 ;  /* 0x0000000703027227 */ /* 0x000fe200078e0002 */
[----:B------:R-:W-:-:S03]  /*de10*/  IABS R3, R17 ;  /* 0x0000001100037213 */ /* 0x000fc60000000000 */
[----:B------:R-:W-:Y:S02]  /*de20*/  VIADD R19, R19, UR4 ;  /* 0x0000000413137c36 */ /* 0x000fe40008000000 */
[----:B------:R-:W-:-:S04]  /*de30*/  IMAD.HI.U32 R2, R2, R3, RZ ;  /* 0x0000000302027227 */ /* 0x000fc800078e00ff */
[----:B------:R-:W-:-:S05]  /*de40*/  IMAD R3, R2, R6, R3 ;  /* 0x0000000602037224 */ /* 0x000fca00078e0203 */
[----:B------:R-:W-:-:S13]  /*de50*/  ISETP.GT.U32.AND P1, PT, R4, R3, PT ;  /* 0x000000030400720c */ /* 0x000fda0003f24070 */
[----:B------:R-:W-:Y:S02]  /*de60*/  @!P1 IMAD.IADD R3, R3, 0x1, -R4 ;  /* 0x0000000103039824 */ /* 0x000fe400078e0a04 */
[----:B------:R-:W-:Y:S01]  /*de70*/  @!P1 VIADD R2, R2, 0x1 ;  /* 0x0000000102029836 */ /* 0x000fe20000000000 */
[----:B------:R-:W-:Y:S02]  /*de80*/  ISETP.NE.AND P1, PT, R0, RZ, PT ;  /* 0x000000ff0000720c */ /* 0x000fe40003f25270 */
[----:B------:R-:W-:Y:S02]  /*de90*/  ISETP.GE.U32.AND P0, PT, R3, R4, PT ;  /* 0x000000040300720c */ /* 0x000fe40003f06070 */
[----:B------:R-:W-:-:S04]  /*dea0*/  LOP3.LUT R3, R17, R0, RZ, 0x3c, !PT ;  /* 0x0000000011037212 */ /* 0x000fc800078e3cff */
[----:B------:R-:W-:-:S07]  /*deb0*/  ISETP.GE.AND P2, PT, R3, RZ, PT ;  /* 0x000000ff0300720c */ /* 0x000fce0003f46270 */
[----:B------:R-:W-:-:S06]  /*dec0*/  @P0 VIADD R2, R2, 0x1 ;  /* 0x0000000102020836 */ /* 0x000fcc0000000000 */
[----:B------:R-:W-:Y:S01]  /*ded0*/  @!P2 IMAD.MOV R2, RZ, RZ, -R2 ;  /* 0x000000ffff02a224 */ /* 0x000fe200078e0a02 */
[----:B------:R-:W-:-:S05]  /*dee0*/  @!P1 LOP3.LUT R2, RZ, R0, RZ, 0x33, !PT ;  /* 0x00000000ff029212 */ /* 0x000fca00078e33ff */
[--C-:B------:R-:W-:Y:S02]  /*def0*/  IMAD.MOV R3, RZ, RZ, -R2.reuse ;  /* 0x000000ffff037224 */ /* 0x100fe400078e0a02 */
[----:B------:R-:W-:Y:S02]  /*df00*/  IMAD.MOV.U32 R18, RZ, RZ, R2 ;  /* 0x000000ffff127224 */ /* 0x000fe400078e0002 */
[----:B------:R-:W-:Y:S01]  /*df10*/  IMAD R17, R0, R3, R17 ;  /* 0x0000000300117224 */ /* 0x000fe200078e0211 */
[----:B------:R-:W-:Y:S06]  /*df20*/  BRA `(.L_x_440) ;  /* 0x00000000000c7947 */ /* 0x000fec0003800000 */
.L_x_435:
[----:B------:R-:W-:Y:S02]  /*df30*/  IMAD.MOV.U32 R17, RZ, RZ, RZ ;  /* 0x000000ffff117224 */ /* 0x000fe400078e00ff */
[----:B------:R-:W-:Y:S02]  /*df40*/  IMAD.U32 R16, RZ, RZ, UR6 ;  /* 0x00000006ff107e24 */ /* 0x000fe4000f8e00ff */
[----:B------:R-:W-:-:S07]  /*df50*/  IMAD.MOV.U32 R18, RZ, RZ, RZ ;  /* 0x000000ffff127224 */ /* 0x000fce00078e00ff */
.L_x_440:
[----:B------:R-:W-:-:S13]  /*df60*/  ISETP.NE.AND P0, PT, R5, RZ, PT ;  /* 0x000000ff0500720c */ /* 0x000fda0003f05270 */
[----:B------:R-:W0:Y:S01]  /*df70*/  @!P0 S2R R3, SR_CgaCtaId ;  /* 0x0000000000038919 */ /* 0x000e220000008800 */
[----:B------:R-:W-:-:S04]  /*df80*/  @!P0 MOV R0, 0x400 ;  /* 0x0000040000008802 */ /* 0x000fc80000000f00 */
[----:B0-----:R-:W-:-:S05]  /*df90*/  @!P0 LEA R0, R3, R0, 0x18 ;  /* 0x0000000003008211 */ /* 0x001fca00078ec0ff */
[----:B------:R0:W-:Y:S01]  /*dfa0*/  @!P0 STS.128 [R0+0x388d0], R16 ;  /* 0x0388d01000008388 */ /* 0x0001e20000000c00 */
[----:B------:R-:W-:Y:S06]  /*dfb0*/  BAR.ARV 0x5, 0x180 ;  /* 0x0146000000007b1d */ /* 0x000fec0000002000 */
.L_x_433:
[----:B0-----:R-:W-:Y:S01]  /*dfc0*/  IMAD.MOV.U32 R0, RZ, RZ, 0x1 ;  /* 0x00000001ff007424 */ /* 0x001fe200078e00ff */
[----:B------:R0:W-:Y:S01]  /*dfd0*/  STL [R1+0x50], RZ ;  /* 0x000050ff01007387 */ /* 0x0001e20000100800 */
[----:B------:R-:W-:Y:S02]  /*dfe0*/  ULDC UR4, c[0x0][0xc3c] ;  /* 0x00030f0000047ab9 */ /* 0x000fe40000000800 */
[----:B-1----:R-:W-:Y:S01]  /*dff0*/  ISETP.GE.AND P0, PT, R19, UR4, PT ;  /* 0x0000000413007c0c */ /* 0x002fe2000bf06270 */
[----:B------:R0:W-:Y:S04]  /*e000*/  STL [R1+0x10], R0 ;  /* 0x0000100001007387 */ /* 0x0001e80000100800 */
[----:B------:R0:W-:Y:S08]  /*e010*/  STL [R1+0x8], RZ ;  /* 0x000008ff01007387 */ /* 0x0001f00000100800 */
[----:B0-----:R-:W-:Y:S05]  /*e020*/  @P0 BRA `(.L_x_441) ;  /* 0x0000006000280947 */ /* 0x001fea0003800000 */
[----:B------:R-:W0:Y:S01]  /*e030*/  S2R R5, SR_TID.X ;  /* 0x0000000000057919 */ /* 0x000e220000002100 */
[----:B------:R-:W1:Y:S01]  /*e040*/  S2UR UR5, SR_CgaCtaId ;  /* 0x00000000000579c3 */ /* 0x000e620000008800 */
[----:B------:R-:W-:Y:S01]  /*e050*/  UMOV UR4, 0x400 ;  /* 0x0000040000047882 */ /* 0x000fe20000000000 */
[----:B------:R-:W-:Y:S01]  /*e060*/  BSSY B8, `(.L_x_441) ;  /* 0x0000606000087945 */ /* 0x000fe20003800000 */
[----:B------:R-:W-:Y:S01]  /*e070*/  ULDC UR38, c[0x0][0xc] ;  /* 0x0000030000267ab9 */ /* 0x000fe20000000800 */
[----:B------:R-:W-:Y:S01]  /*e080*/  ULDC.64 UR36, c[0x0][0x198] ;  /* 0x0000660000247ab9 */ /* 0x000fe20000000a00 */
[----:B-1----:R-:W-:Y:S01]  /*e090*/  ULEA UR4, UR5, UR4, 0x18 ;  /* 0x0000000405047291 */ /* 0x002fe2000f8ec03f */
[C---:B0-----:R-:W-:Y:S01]  /*e0a0*/  IMAD.SHL.U32 R0, R5.reuse, 0x8, RZ ;  /* 0x0000000805007824 */ /* 0x041fe200078e00ff */
[----:B------:R-:W-:-:S04]  /*e0b0*/  LOP3.LUT R4, R5, 0x7f, RZ, 0xc0, !PT ;  /* 0x0000007f05047812 */ /* 0x000fc800078ec0ff */
[C---:B------:R-:W-:Y:S02]  /*e0c0*/  LOP3.LUT R2, R0.reuse, 0x1f8, RZ, 0xc0, !PT ;  /* 0x000001f800027812 */ /* 0x040fe400078ec0ff */
[----:B------:R-:W-:Y:S02]  /*e0d0*/  LOP3.LUT R0, R0, 0x38, RZ, 0xc0, !PT ;  /* 0x0000003800007812 */ /* 0x000fe400078ec0ff */
[----:B------:R-:W-:Y:S01]  /*e0e0*/  LOP3.LUT R3, R2, 0x38, R5, 0x78, !PT ;  /* 0x0000003802037812 */ /* 0x000fe200078e7805 */
[----:B------:R-:W-:-:S05]  /*e0f0*/  IMAD.SHL.U32 R2, R4, 0x8, RZ ;  /* 0x0000000804027824 */ /* 0x000fca00078e00ff */
[----:B------:R-:W-:Y:S01]  /*e100*/  LOP3.LUT R3, R3, 0x200, R2, 0xf8, !PT ;  /* 0x0000020003037812 */ /* 0x000fe200078ef802 */
[----:B------:R-:W-:Y:S01]  /*e110*/  IMAD.SHL.U32 R2, R5, 0x10, RZ ;  /* 0x0000001005027824 */ /* 0x000fe200078e00ff */
[----:B------:R-:W-:Y:S01]  /*e120*/  SHF.R.U32.HI R5, RZ, 0x3, R4 ;  /* 0x00000003ff057819 */ /* 0x000fe20000011604 */
[----:B------:R-:W-:-:S03]  /*e130*/  IMAD.U32 R4, RZ, RZ, UR4 ;  /* 0x00000004ff047e24 */ /* 0x000fc6000f8e00ff */
[----:B------:R-:W-:Y:S01]  /*e140*/  LOP3.LUT R2, R5, 0x70, R2, 0xf8, !PT ;  /* 0x0000007005027812 */ /* 0x000fe200078ef802 */
[----:B------:R-:W-:Y:S01]  /*e150*/  IMAD R3, R3, 0x2, R4 ;  /* 0x0000000203037824 */ /* 0x000fe200078e0204 */
[----:B------:R-:W-:Y:S01]  /*e160*/  STL [R1+0x4], R4 ;  /* 0x0000040401007387 */ /* 0x000fe20000100800 */
[----:B------:R-:W-:-:S03]  /*e170*/  IMAD.MOV.U32 R2, RZ, RZ, 0x1 ;  /* 0x00000001ff027424 */ /* 0x000fc600078e00ff */
[----:B------:R0:W-:Y:S04]  /*e180*/  STL [R1+0x24], R3 ;  /* 0x0000240301007387 */ /* 0x0001e80000100800 */
[----:B------:R-:W-:Y:S04]  /*e190*/  STL [R1+0x8], RZ ;  /* 0x000008ff01007387 */ /* 0x000fe80000100800 */
[----:B------:R1:W-:Y:S01]  /*e1a0*/  STL [R1+0x10], R2 ;  /* 0x0000100201007387 */ /* 0x0003e20000100800 */
[----:B0-----:R-:W-:-:S03]  /*e1b0*/  LOP3.LUT R3, R0, 0x40, RZ, 0xfc, !PT ;  /* 0x0000004000037812 */ /* 0x001fc600078efcff */
[----:B------:R0:W-:Y:S01]  /*e1c0*/  STL [R1+0x50], RZ ;  /* 0x000050ff01007387 */ /* 0x0001e20000100800 */
[C---:B-1----:R-:W-:Y:S02]  /*e1d0*/  LOP3.LUT R2, R0.reuse, 0x80, RZ, 0xfc, !PT ;  /* 0x0000008000027812 */ /* 0x042fe400078efcff */
[----:B------:R-:W-:-:S07]  /*e1e0*/  LOP3.LUT R0, R0, 0xc0, RZ, 0xfc, !PT ;  /* 0x000000c000007812 */ /* 0x000fce00078efcff */
.L_x_554:
[----:B-1----:R-:W1:Y:S01]  /*e1f0*/  LDC.64 R2, c[0x0][0xc88] ;  /* 0x00032200ff027b82 */ /* 0x002e620000000a00 */
[----:B------:R-:W-:Y:S01]  /*e200*/  ULDC.64 UR4, c[0x0][0x208] ;  /* 0x0000820000047ab9 */ /* 0x000fe20000000a00 */
[----:B-1----:R-:W-:-:S05]  /*e210*/  IMAD.WIDE R2, R19, 0x4, R2 ;  /* 0x0000000413027825 */ /* 0x002fca00078e0202 */
[----:B--2---:R-:W2:Y:S01]  /*e220*/  LDG.E R11, desc[UR4][R2.64] ;  /* 0x00000004020b7981 */ /* 0x004ea2000c1e1900 */
[----:B------:R-:W-:Y:S05]  /*e230*/  YIELD ;  /* 0x0000000000007946 */ /* 0x000fea0003800000 */
[----:B------:R-:W-:Y:S01]  /*e240*/  ULDC.64 UR4, c[0x0][0xa28] ;  /* 0x00028a0000047ab9 */ /* 0x000fe20000000a00 */
[----:B---3--:R-:W-:Y:S01]  /*e250*/  IMAD.MOV.U32 R0, RZ, RZ, RZ ;  /* 0x000000ffff007224 */ /* 0x008fe200078e00ff */
[----:B------:R-:W-:Y:S01]  /*e260*/  ISETP.NE.U32.AND P0, PT, RZ, UR4, PT ;  /* 0x00000004ff007c0c */ /* 0x000fe2000bf05070 */
[----:B------:R-:W-:Y:S01]  /*e270*/  ULDC.64 UR10, c[0x0][0x208] ;  /* 0x00008200000a7ab9 */ /* 0x000fe20000000a00 */
[----:B------:R-:W-:Y:S01]  /*e280*/  IMAD.MOV.U32 R6, RZ, RZ, RZ ;  /* 0x000000ffff067224 */ /* 0x000fe200078e00ff */
[----:B------:R-:W-:Y:S01]  /*e290*/  ULDC.64 UR6, c[0x0][0xa18] ;  /* 0x0002860000067ab9 */ /* 0x000fe20000000a00 */
[----:B------:R-:W-:Y:S01]  /*e2a0*/  ISETP.NE.AND.EX P0, PT, RZ, UR5, PT, P0 ;  /* 0x00000005ff007c0c */ /* 0x000fe2000bf05300 */
[----:B------:R-:W-:Y:S01]  /*e2b0*/  ULDC.64 UR8, c[0x0][0xa08] ;  /* 0x0002820000087ab9 */ /* 0x000fe20000000a00 */
[----:B--2---:R-:W-:Y:S01]  /*e2c0*/  SHF.R.S32.HI R4, RZ, 0x1f, R11 ;  /* 0x0000001fff047819 */ /* 0x004fe2000001140b */
[----:B------:R-:W-:-:S10]  /*e2d0*/  IMAD.SHL.U32 R10, R11, 0x4, RZ ;  /* 0x000000040b0a7824 */ /* 0x000fd400078e00ff */
[C---:B------:R-:W-:Y:S01]  /*e2e0*/  @P0 LEA R2, P1, R11.reuse, UR4, 0x2 ;  /* 0x000000040b020c11 */ /* 0x040fe2000f8210ff */
[----:B------:R-:W-:Y:S03]  /*e2f0*/  STL [R1+0x28], R11 ;  /* 0x0000280b01007387 */ /* 0x000fe60000100800 */
[C-C-:B------:R-:W-:Y:S01]  /*e300*/  @P0 LEA.HI.X R3, R11.reuse, UR5, R4.reuse, 0x2, P1 ;  /* 0x000000050b030c11 */ /* 0x140fe200088f1404 */
[----:B------:R-:W-:Y:S01]  /*e310*/  ULDC.64 UR4, c[0x0][0xa00] ;  /* 0x0002800000047ab9 */ /* 0x000fe20000000a00 */
[----:B------:R-:W-:Y:S01]  /*e320*/  SHF.L.U64.HI R9, R11, 0x2, R4 ;  /* 0x000000020b097819 */ /* 0x000fe20000010204 */
[----:B------:R1:W-:Y:S01]  /*e330*/  STL [R1+0x38], R4 ;  /* 0x0000380401007387 */ /* 0x0003e20000100800 */
[----:B------:R-:W-:-:S03]  /*e340*/  ISETP.NE.U32.AND P1, PT, RZ, UR4, PT ;  /* 0x00000004ff007c0c */ /* 0x000fc6000bf25070 */
[----:B-----5:R2:W5:Y:S01]  /*e350*/  @P0 LDG.E R0, desc[UR10][R2.64] ;  /* 0x0000000a02000981 */ /* 0x020562000c1e1900 */
[----:B------:R-:W-:Y:S01]  /*e360*/  ISETP.NE.AND.EX P1, PT, RZ, UR5, PT, P1 ;  /* 0x00000005ff007c0c */ /* 0x000fe2000bf25310 */
[----:B------:R-:W-:Y:S01]  /*e370*/  IMAD.MOV.U32 R8, RZ, RZ, RZ ;  /* 0x000000ffff087224 */ /* 0x000fe200078e00ff */
[----:B------:R-:W-:Y:S01]  /*e380*/  ISETP.NE.U32.AND P2, PT, RZ, UR6, PT ;  /* 0x00000006ff007c0c */ /* 0x000fe2000bf45070 */
[----:B------:R-:W-:Y:S01]  /*e390*/  STL [R1], R10 ;  /* 0x0000000a01007387 */ /* 0x000fe20000100800 */
[----:B------:R-:W-:Y:S02]  /*e3a0*/  ISETP.NE.U32.AND P0, PT, RZ, UR8, PT ;  /* 0x00000008ff007c0c */ /* 0x000fe4000bf05070 */
[----:B------:R-:W-:Y:S01]  /*e3b0*/  ISETP.NE.AND.EX P2, PT, RZ, UR7, PT, P2 ;  /* 0x00000007ff007c0c */ /* 0x000fe2000bf45320 */
[----:B------:R-:W-:Y:S01]  /*e3c0*/  STL [R1+0x1c], R9 ;  /* 0x00001c0901007387 */ /* 0x000fe20000100800 */
[----:B------:R-:W-:Y:S02]  /*e3d0*/  ISETP.NE.AND.EX P0, PT, RZ, UR9, PT, P0 ;  /* 0x00000009ff007c0c */ /* 0x000fe4000bf05300 */
[----:B--2---:R-:W-:-:S02]  /*e3e0*/  IADD3 R2, P3, R10, UR4, RZ ;  /* 0x000000040a027c10 */ /* 0x004fc4000ff7e0ff */
[----:B-1----:R-:W-:Y:S02]  /*e3f0*/  IADD3 R4, P4, R10, UR8, RZ ;  /* 0x000000080a047c10 */ /* 0x002fe4000ff9e0ff */
[C---:B------:R-:W-:Y:S01]  /*e400*/  IADD3.X R3, R9.reuse, UR5, RZ, P3, !PT ;  /* 0x0000000509037c10 */ /* 0x040fe20009ffe4ff */
[----:B------:R-:W-:Y:S01]  /*e410*/  ULDC UR4, c[0x0][0x288] ;  /* 0x0000a20000047ab9 */ /* 0x000fe20000000800 */
[----:B------:R-:W-:-:S03]  /*e420*/  IADD3.X R5, R9, UR9, RZ, P4, !PT ;  /* 0x0000000909057c10 */ /* 0x000fc6000a7fe4ff */
[----:B------:R-:W2:Y:S01]  /*e430*/  @P1 LDG.E R6, desc[UR10][R2.64] ;  /* 0x0000000a02061981 */ /* 0x000ea2000c1e1900 */
[----:B------:R-:W-:Y:S01]  /*e440*/  IMAD.U32 R12, RZ, RZ, UR4 ;  /* 0x00000004ff0c7e24 */ /* 0x000fe2000f8e00ff */
[----:B------:R-:W-:Y:S02]  /*e450*/  ULDC.64 UR4, c[0x0][0x418] ;  /* 0x0001060000047ab9 */ /* 0x000fe40000000a00 */
[----:B------:R-:W5:Y:S04]  /*e460*/  @P0 LDG.E R8, desc[UR10][R4.64] ;  /* 0x0000000a04080981 */ /* 0x000f68000c1e1900 */
[----:B--2---:R1:W-:Y:S02]  /*e470*/  STL [R1+0x34], R6 ;  /* 0x0000340601007387 */ /* 0x0043e40000100800 */
[----:B-1----:R-:W-:-:S04]  /*e480*/  @P2 IADD3 R6, P3, R10, UR6, RZ ;  /* 0x000000060a062c10 */ /* 0x002fc8000ff7e0ff */
[----:B------:R-:W-:-:S05]  /*e490*/  @P2 IADD3.X R7, R9, UR7, RZ, P3, !PT ;  /* 0x0000000709072c10 */ /* 0x000fca0009ffe4ff */
[----:B------:R1:W2:Y:S01]  /*e4a0*/  @P2 LDG.E R12, desc[UR10][R6.64] ;  /* 0x0000000a060c2981 */ /* 0x0002a2000c1e1900 */
[----:B------:R-:W-:-:S03]  /*e4b0*/  UISETP.NE.U32.AND UP0, UPT, UR4, URZ, UPT ;  /* 0x0000003f0400728c */ /* 0x000fc6000bf05070 */
[----:B------:R-:W-:Y:S01]  /*e4c0*/  ULDC UR4, c[0x0][0x424] ;  /* 0x0001090000047ab9 */ /* 0x000fe20000000800 */
[----:B------:R-:W-:-:S03]  /*e4d0*/  UISETP.NE.AND.EX UP0, UPT, UR5, URZ, UPT, UP0 ;  /* 0x0000003f0500728c */ /* 0x000fc6000bf05300 */
[----:B------:R-:W-:Y:S01]  /*e4e0*/  ULDC UR5, c[0x0][0x2f0] ;  /* 0x0000bc0000057ab9 */ /* 0x000fe20000000800 */
[----:B------:R-:W-:-:S04]  /*e4f0*/  USEL UR4, UR4, 0x1, UP0 ;  /* 0x0000000104047887 */ /* 0x000fc80008000000 */
[----:B------:R-:W-:-:S06]  /*e500*/  UIMAD UR4, UR4, UR5, URZ ;  /* 0x00000005040472a4 */ /* 0x000fcc000f8e023f */
[----:B-1----:R-:W-:Y:S01]  /*e510*/  IMAD.U32 R6, RZ, RZ, UR4 ;  /* 0x00000004ff067e24 */ /* 0x002fe2000f8e00ff */
[----:B--2---:R1:W-:Y:S01]  /*e520*/  STL [R1+0x3c], R12 ;  /* 0x00003c0c01007387 */ /* 0x0043e20000100800 */
[----:B------:R-:W-:Y:S05]  /*e530*/  @P2 BRA `(.L_x_442) ;  /* 0x0000000000182947 */ /* 0x000fea0003800000 */
[----:B------:R-:W-:Y:S05]  /*e540*/  @!P1 BRA `(.L_x_442) ;  /* 0x0000000000149947 */ /* 0x000fea0003800000 */
[----:B------:R-:W-:Y:S02]  /*e550*/  ULDC.64 UR4, c[0x0][0x208] ;  /* 0x0000820000047ab9 */ /* 0x000fe40000000a00 */
[----:B------:R-:W2:Y:S04]  /*e560*/  LDG.E R7, desc[UR4][R2.64] ;  /* 0x0000000402077981 */ /* 0x000ea8000c1e1900 */
[----:B------:R-:W2:Y:S02]  /*e570*/  LDG.E R2, desc[UR4][R2.64+0x4] ;  /* 0x0000040402027981 */ /* 0x000ea4000c1e1900 */
[----:B--2---:R-:W-:-:S05]  /*e580*/  IMAD.IADD R2, R2, 0x1, -R7 ;  /* 0x0000000102027824 */ /* 0x004fca00078e0a07 */
[----:B------:R2:W-:Y:S02]  /*e590*/  STL [R1+0x3c], R2 ;  /* 0x00003c0201007387 */ /* 0x0005e40000100800 */
.L_x_442:
[----:B--2---:R-:W-:Y:S01]  /*e5a0*/  IMAD.MOV.U32 R2, RZ, RZ, R11 ;  /* 0x000000ffff027224 */ /* 0x004fe200078e000b */
[----:B------:R-:W-:Y:S01]  /*e5b0*/  ULDC.64 UR4, c[0x0][0xa20] ;  /* 0x0002880000047ab9 */ /* 0x000fe20000000a00 */
[----:B-----5:R-:W-:Y:S01]  /*e5c0*/  IMAD.IADD R3, R8, 0x1, R0 ;  /* 0x0000000108037824 */ /* 0x020fe200078e0200 */
[----:B------:R-:W-:Y:S02]  /*e5d0*/  ISETP.NE.U32.AND P1, PT, RZ, UR4, PT ;  /* 0x00000004ff007c0c */ /* 0x000fe4000bf25070 */
[----:B------:R2:W-:Y:S02]  /*e5e0*/  STL [R1+0xc], R2 ;  /* 0x00000c0201007387 */ /* 0x0005e40000100800 */
[----:B------:R-:W-:Y:S02]  /*e5f0*/  ISETP.NE.AND.EX P1, PT, RZ, UR5, PT, P1 ;  /* 0x00000005ff007c0c */ /* 0x000fe4000bf25310 */
[----:B------:R2:W-:Y:S11]  /*e600*/  STL [R1+0x18], R3 ;  /* 0x0000180301007387 */ /* 0x0005f60000100800 */
[----:B--2---:R-:W-:Y:S05]  /*e610*/  @!P1 BRA `(.L_x_443) ;  /* 0x0000000000149947 */ /* 0x004fea0003800000 */
[----:B------:R-:W-:Y:S01]  /*e620*/  IADD3 R6, P0, R10, UR4, RZ ;  /* 0x000000040a067c10 */ /* 0x000fe2000ff1e0ff */
[----:B------:R-:W-:-:S03]  /*e630*/  ULDC.64 UR6, c[0x0][0x208] ;  /* 0x0000820000067ab9 */ /* 0x000fc60000000a00 */
[----:B------:R-:W-:-:S05]  /*e640*/  IADD3.X R7, R9, UR5, RZ, P0, !PT ;  /* 0x0000000509077c10 */ /* 0x000fca00087fe4ff */
[----:B------:R2:W5:Y:S01]  /*e650*/  LDG.E R6, desc[UR6][R6.64] ;  /* 0x0000000606067981 */ /* 0x000562000c1e1900 */
[----:B------:R-:W-:Y:S05]  /*e660*/  BRA `(.L_x_444) ;  /* 0x0000000000147947 */ /* 0x000fea0003800000 */
.L_x_443:
[----:B------:R-:W-:Y:S05]  /*e670*/  @!P0 BRA `(.L_x_444) ;  /* 0x0000000000108947 */ /* 0x000fea0003800000 */
[----:B------:R-:W-:Y:S02]  /*e680*/  ULDC.64 UR4, c[0x0][0x208] ;  /* 0x0000820000047ab9 */ /* 0x000fe40000000a00 */
[----:B------:R-:W2:Y:S04]  /*e690*/  LDG.E R6, desc[UR4][R4.64] ;  /* 0x0000000404067981 */ /* 0x000ea8000c1e1900 */
[----:B------:R-:W2:Y:S02]  /*e6a0*/  LDG.E R4, desc[UR4][R4.64+0x4] ;  /* 0x0000040404047981 */ /* 0x000ea4000c1e1900 */
[----:B--2---:R-:W-:-:S07]  /*e6b0*/  IMAD.IADD R6, R4, 0x1, -R6 ;  /* 0x0000000104067824 */ /* 0x004fce00078e0a06 */
.L_x_444:
[----:B-----5:R-:W-:Y:S01]  /*e6c0*/  IMAD.IADD R2, R6, 0x1, -R0 ;  /* 0x0000000106027824 */ /* 0x020fe200078e0a00 */
[----:B------:R-:W-:Y:S03]  /*e6d0*/  BSSY B7, `(.L_x_445) ;  /* 0x00004fa000077945 */ /* 0x000fe60003800000 */
[C---:B------:R-:W-:Y:S01]  /*e6e0*/  VIADD R0, R2.reuse, 0x4f ;  /* 0x0000004f02007836 */ /* 0x040fe20000000000 */
[----:B------:R3:W-:Y:S01]  /*e6f0*/  STL [R1+0x40], R2 ;  /* 0x0000400201007387 */ /* 0x0007e20000100800 */
[----:B------:R-:W-:Y:S02]  /*e700*/  ISETP.GT.AND P0, PT, R2, RZ, PT ;  /* 0x000000ff0200720c */ /* 0x000fe40003f04270 */
[----:B------:R-:W-:-:S05]  /*e710*/  IMAD.HI R0, R0, 0x66666667, RZ ;  /* 0x6666666700007827 */ /* 0x000fca00078e02ff */
[----:B---3--:R-:W-:-:S04]  /*e720*/  SHF.R.U32.HI R2, RZ, 0x1f, R0 ;  /* 0x0000001fff027819 */ /* 0x008fc80000011600 */
[----:B------:R-:W-:-:S05]  /*e730*/  LEA.HI.SX32 R0, R0, R2, 0x1b ;  /* 0x0000000200007211 */ /* 0x000fca00078fdaff */
[----:B------:R3:W-:Y:S01]  /*e740*/  STL [R1+0x30], R0 ;  /* 0x0000300001007387 */ /* 0x0007e20000100800 */
[----:B------:R-:W-:Y:S05]  /*e750*/  @P0 BRA `(.L_x_446) ;  /* 0x0000000000480947 */ /* 0x000fea0003800000 */
[----:B------:R-:W4:Y:S02]  /*e760*/  S2R R3, SR_TID.X ;  /* 0x0000000000037919 */ /* 0x000f240000002100 */
[----:B----4-:R-:W-:-:S04]  /*e770*/  LOP3.LUT R3, R3, 0x7f, RZ, 0xc0, !PT ;  /* 0x0000007f03037812 */ /* 0x010fc800078ec0ff */
[----:B------:R-:W-:-:S13]  /*e780*/  ISETP.NE.AND P0, PT, R3, RZ, PT ;  /* 0x000000ff0300720c */ /* 0x000fda0003f05270 */
[----:B------:R-:W-:Y:S05]  /*e790*/  @P0 BRA `(.L_x_447) ;  /* 0x0000004c00b40947 */ /* 0x000fea0003800000 */
[----:B------:R-:W4:Y:S01]  /*e7a0*/  S2R R3, SR_LANEID ;  /* 0x0000000000037919 */ /* 0x000f220000000000 */
[----:B------:R-:W-:Y:S01]  /*e7b0*/  VOTEU.ANY UR4, UPT, PT ;  /* 0x0000000000047886 */ /* 0x000fe200038e0100 */
[----:B------:R-:W5:Y:S01]  /*e7c0*/  LDC.64 R4, c[0x0][0xc60] ;  /* 0x00031800ff047b82 */ /* 0x000f620000000a00 */
[----:B---3--:R-:W4:Y:S01]  /*e7d0*/  FLO.U32 R0, UR4 ;  /* 0x0000000400007d00 */ /* 0x008f2200080e0000 */
[----:B------:R-:W-:-:S07]  /*e7e0*/  ULDC.64 UR6, c[0x0][0x208] ;  /* 0x0000820000067ab9 */ /* 0x000fce0000000a00 */
[----:B------:R-:W5:Y:S01]  /*e7f0*/  POPC R2, UR4 ;  /* 0x0000000400027d09 */ /* 0x000f620008000000 */
[----:B----4-:R-:W-:-:S13]  /*e800*/  ISETP.EQ.U32.AND P0, PT, R0, R3, PT ;  /* 0x000000030000720c */ /* 0x010fda0003f02070 */
[----:B-----5:R-:W3:Y:S01]  /*e810*/  @P0 ATOMG.E.ADD.STRONG.GPU PT, R5, desc[UR6][R4.64], R2 ;  /* 0x00000002040509a8 */ /* 0x020ee200081ee1c6 */
[----:B------:R-:W4:Y:S02]  /*e820*/  S2R R3, SR_LTMASK ;  /* 0x0000000000037919 */ /* 0x000f240000003900 */
[----:B----4-:R-:W-:-:S06]  /*e830*/  LOP3.LUT R3, R3, UR4, RZ, 0xc0, !PT ;  /* 0x0000000403037c12 */ /* 0x010fcc000f8ec0ff */
[----:B------:R-:W4:Y:S01]  /*e840*/  POPC R3, R3 ;  /* 0x0000000300037309 */ /* 0x000f220000000000 */
[----:B---3--:R-:W4:Y:S02]  /*e850*/  SHFL.IDX PT, R0, R5, R0, 0x1f ;  /* 0x00001f0005007589 */ /* 0x008f2400000e0000 */
[----:B----4-:R-:W-:Y:S01]  /*e860*/  IADD3 R16, R0, UR38, R3 ;  /* 0x0000002600107c10 */ /* 0x010fe2000fffe003 */
[----:B------:R-:W-:Y:S06]  /*e870*/  BRA `(.L_x_447) ;  /* 0x0000004c007c7947 */ /* 0x000fec0003800000 */
.L_x_446:
[----:B---3--:R-:W3:Y:S01]  /*e880*/  LDL R0, [R1+0x4] ;  /* 0x0000040001007983 */ /* 0x008ee20000100800 */
[----:B------:R-:W-:Y:S01]  /*e890*/  BSSY B6, `(.L_x_448) ;  /* 0x0000014000067945 */ /* 0x000fe20003800000 */
[----:B---3--:R-:W-:-:S05]  /*e8a0*/  VIADD R0, R0, 0x24400 ;  /* 0x0002440000007836 */ /* 0x008fca0000000000 */
[----:B------:R-:W-:-:S13]  /*e8b0*/  LOP3.LUT P0, RZ, R0, 0x3ff, RZ, 0xc0, !PT ;  /* 0x000003ff00ff7812 */ /* 0x000fda000780c0ff */
[----:B------:R-:W-:Y:S05]  /*e8c0*/  @!P0 BRA `(.L_x_449) ;  /* 0x0000000000408947 */ /* 0x000fea0003800000 */
[----:B------:R-:W-:Y:S01]  /*e8d0*/  MOV R2, 0x0 ;  /* 0x0000000000027802 */ /* 0x000fe20000000f00 */
[----:B------:R-:W-:Y:S01]  /*e8e0*/  ULDC.64 UR6, c[0x4][0x1b8] ;  /* 0x01006e0000067ab9 */ /* 0x000fe20000000a00 */
[----:B------:R-:W-:Y:S01]  /*e8f0*/  ULDC.64 UR8, c[0x4][0x1c0] ;  /* 0x0100700000087ab9 */ /* 0x000fe20000000a00 */
[----:B------:R-:W-:Y:S01]  /*e900*/  ULDC.64 UR4, c[0x4][0x118] ;  /* 0x0100460000047ab9 */ /* 0x000fe20000000a00 */
[----:B------:R-:W-:Y:S02]  /*e910*/  IMAD.U32 R4, RZ, RZ, UR6 ;  /* 0x00000006ff047e24 */ /* 0x000fe4000f8e00ff */
[----:B------:R-:W3:Y:S01]  /*e920*/  LDC.64 R2, c[0x4][R2] ;  /* 0x0100000002027b82 */ /* 0x000ee20000000a00 */
[----:B------:R-:W-:Y:S02]  /*e930*/  IMAD.U32 R5, RZ, RZ, UR7 ;  /* 0x00000007ff057e24 */ /* 0x000fe4000f8e00ff */
[----:B------:R-:W-:Y:S02]  /*e940*/  IMAD.U32 R6, RZ, RZ, UR8 ;  /* 0x00000008ff067e24 */ /* 0x000fe4000f8e00ff */
[----:B--2---:R-:W-:-:S02]  /*e950*/  IMAD.U32 R7, RZ, RZ, UR9 ;  /* 0x00000009ff077e24 */ /* 0x004fc4000f8e00ff */
[----:B------:R-:W-:Y:S02]  /*e960*/  IMAD.U32 R10, RZ, RZ, UR4 ;  /* 0x00000004ff0a7e24 */ /* 0x000fe4000f8e00ff */
[----:B------:R-:W-:Y:S02]  /*e970*/  IMAD.U32 R11, RZ, RZ, UR5 ;  /* 0x00000005ff0b7e24 */ /* 0x000fe4000f8e00ff */
[----:B------:R-:W-:Y:S02]  /*e980*/  IMAD.MOV.U32 R8, RZ, RZ, 0x70 ;  /* 0x00000070ff087424 */ /* 0x000fe400078e00ff */
[----:B-1----:R-:W-:Y:S02]  /*e990*/  IMAD.MOV.U32 R12, RZ, RZ, 0x1 ;  /* 0x00000001ff0c7424 */ /* 0x002fe400078e00ff */
[----:B------:R-:W-:-:S07]  /*e9a0*/  IMAD.MOV.U32 R13, RZ, RZ, RZ ;  /* 0x000000ffff0d7224 */ /* 0x000fce00078e00ff */
[----:B------:R-:W-:-:S07]  /*e9b0*/  LEPC R20, `(.L_x_449) ;  /* 0x000000001014794e */ /* 0x000fce0000000000 */
[----:B0--3--:R-:W-:Y:S05]  /*e9c0*/  CALL.ABS.NOINC R2 ;  /* 0x0000000002007343 */ /* 0x009fea0003c00000 */
.L_x_449:
[----:B------:R-:W-:Y:S05]  /*e9d0*/  BSYNC B6 ;  /* 0x0000000000067941 */ /* 0x000fea0003800000 */
.L_x_448:
[----:B------:R-:W3:Y:S01]  /*e9e0*/  LDL R2, [R1+0x4] ;  /* 0x0000040001027983 */ /* 0x000ee20000100800 */
        /* <DEDUP_REMOVED lines=8> */
[----:B------:R3:W4:Y:S01]  /*ea70*/  LDC.64 R2, c[0x4][R0] ;  /* 0x0100000000027b82 */ /* 0x0007220000000a00 */
[----:B------:R-:W-:Y:S02]  /*ea80*/  IMAD.U32 R4, RZ, RZ, UR6 ;  /* 0x00000006ff047e24 */ /* 0x000fe4000f8e00ff */
[----:B------:R-:W-:Y:S02]  /*ea90*/  IMAD.U32 R5, RZ, RZ, UR7 ;  /* 0x00000007ff057e24 */ /* 0x000fe4000f8e00ff */
[----:B------:R-:W-:Y:S02]  /*eaa0*/  IMAD.U32 R6, RZ, RZ, UR8 ;  /* 0x00000008ff067e24 */ /* 0x000fe4000f8e00ff */
[----:B--2---:R-:W-:-:S02]  /*eab0*/  IMAD.U32 R7, RZ, RZ, UR9 ;  /* 0x00000009ff077e24 */ /* 0x004fc4000f8e00ff */
[----:B------:R-:W-:Y:S02]  /*eac0*/  IMAD.U32 R10, RZ, RZ, UR4 ;  /* 0x00000004ff0a7e24 */ /* 0x000fe4000f8e00ff */
[----:B------:R-:W-:Y:S02]  /*ead0*/  IMAD.U32 R11, RZ, RZ, UR5 ;  /* 0x00000005ff0b7e24 */ /* 0x000fe4000f8e00ff */
[----:B------:R-:W-:Y:S02]  /*eae0*/  IMAD.MOV.U32 R8, RZ, RZ, 0x70 ;  /* 0x00000070ff087424 */ /* 0x000fe400078e00ff */
[----:B-1----:R-:W-:Y:S02]  /*eaf0*/  IMAD.MOV.U32 R12, RZ, RZ, 0x1 ;  /* 0x00000001ff0c7424 */ /* 0x002fe400078e00ff */
[----:B---3--:R-:W-:-:S07]  /*eb00*/  IMAD.MOV.U32 R13, RZ, RZ, RZ ;  /* 0x000000ffff0d7224 */ /* 0x008fce00078e00ff */
[----:B------:R-:W-:-:S07]  /*eb10*/  LEPC R20, `(.L_x_452) ;  /* 0x000000001014794e */ /* 0x000fce0000000000 */
[----:B0---4-:R-:W-:Y:S05]  /*eb20*/  CALL.ABS.NOINC R2 ;  /* 0x0000000002007343 */ /* 0x011fea0003c00000 */
.L_x_452:
[----:B------:R-:W-:Y:S01]  /*eb30*/  MOV R2, 0x0 ;  /* 0x0000000000027802 */ /* 0x000fe20000000f00 */
[----:B------:R-:W-:Y:S01]  /*eb40*/  ULDC.64 UR6, c[0x4][0x1b8] ;  /* 0x01006e0000067ab9 */ /* 0x000fe20000000a00 */
[----:B------:R-:W-:Y:S01]  /*eb50*/  ULDC.64 UR8, c[0x4][0x1c0] ;  /* 0x0100700000087ab9 */ /* 0x000fe20000000a00 */
[----:B------:R-:W-:Y:S01]  /*eb60*/  ULDC.64 UR4, c[0x4][0x128] ;  /* 0x01004a0000047ab9 */ /* 0x000fe20000000a00 */
[----:B------:R-:W-:Y:S02]  /*eb70*/  IMAD.U32 R4, RZ, RZ, UR6 ;  /* 0x00000006ff047e24 */ /* 0x000fe4000f8e00ff */
[----:B------:R-:W0:Y:S01]  /*eb80*/  LDC.64 R2, c[0x4][R2] ;  /* 0x0100000002027b82 */ /* 0x000e220000000a00 */
        /* <DEDUP_REMOVED lines=9> */
[----:B0-----:R-:W-:Y:S05]  /*ec20*/  CALL.ABS.NOINC R2 ;  /* 0x0000000002007343 */ /* 0x001fea0003c00000 */
.L_x_451:
[----:B------:R-:W-:Y:S05]  /*ec30*/  BSYNC B6 ;  /* 0x0000000000067941 */ /* 0x000fea0003800000 */
.L_x_450:
[----:B------:R-:W3:Y:S01]  /*ec40*/  LDL.LU R2, [R1] ;  /* 0x0000000001027983 */ /* 0x000ee20000300800 */
[----:B------:R-:W-:-:S03]  /*ec50*/  ULDC.64 UR4, c[0x0][0x9f8] ;  /* 0x00027e0000047ab9 */ /* 0x000fc60000000a00 */
[----:B------:R-:W4:Y:S04]  /*ec60*/  LDL.LU R4, [R1+0x1c] ;  /* 0x00001c0001047983 */ /* 0x000f280000300800 */
[----:B--2---:R-:W2:Y:S01]  /*ec70*/  LDL R7, [R1+0xc] ;  /* 0x00000c0001077983 */ /* 0x004ea20000100800 */
[----:B------:R-:W-:Y:S01]  /*ec80*/  ISETP.NE.U32.AND P0, PT, RZ, UR4, PT ;  /* 0x00000004ff007c0c */ /* 0x000fe2000bf05070 */
[----:B------:R-:W-:Y:S02]  /*ec90*/  ULDC.64 UR6, c[0x0][0x208] ;  /* 0x0000820000067ab9 */ /* 0x000fe40000000a00 */
[----:B------:R-:W5:Y:S01]  /*eca0*/  LDL R0, [R1+0x30] ;  /* 0x0000300001007983 */ /* 0x000f620000100800 */
[----:B------:R-:W-:-:S13]  /*ecb0*/  ISETP.NE.AND.EX P0, PT, RZ, UR5, PT, P0 ;  /* 0x00000005ff007c0c */ /* 0x000fda000bf05300 */
[----:B---3--:R-:W-:-:S04]  /*ecc0*/  @P0 IADD3 R2, P1, R2, UR4, RZ ;  /* 0x0000000402020c10 */ /* 0x008fc8000ff3e0ff */
[----:B----4-:R-:W-:Y:S01]  /*ecd0*/  @P0 IADD3.X R3, R4, UR5, RZ, P1, !PT ;  /* 0x0000000504030c10 */ /* 0x010fe20008ffe4ff */
[----:B------:R-:W-:-:S04]  /*ece0*/  ULDC.64 UR4, c[0x0][0xa08] ;  /* 0x0002820000047ab9 */ /* 0x000fc80000000a00 */
[----:B--2---:R2:W3:Y:S01]  /*ecf0*/  @P0 LDG.E R7, desc[UR6][R2.64] ;  /* 0x0000000602070981 */ /* 0x0044e2000c1e1900 */
[----:B-----5:R-:W-:Y:S01]  /*ed00*/  VIADD R9, R0, 0xffffffff ;  /* 0xffffffff00097836 */ /* 0x020fe20000000000 */
[----:B--2---:R-:W2:Y:S01]  /*ed10*/  LDC.64 R2, c[0x0][0x418] ;  /* 0x00010600ff027b82 */ /* 0x004ea20000000a00 */
[----:B---3--:R-:W-:Y:S01]  /*ed20*/  SHF.R.S32.HI R8, RZ, 0x1f, R7 ;  /* 0x0000001fff087819 */ /* 0x008fe20000011407 */
[----:B------:R3:W-:Y:S04]  /*ed30*/  @P0 STL [R1+0xc], R7 ;  /* 0x00000c0701000387 */ /* 0x0007e80000100800 */
[----:B------:R3:W-:Y:S04]  /*ed40*/  STL [R1+0x2c], R9 ;  /* 0x00002c0901007387 */ /* 0x0007e80000100800 */
[----:B------:R3:W-:Y:S01]  /*ed50*/  STL [R1+0x1c], R8 ;  /* 0x00001c0801007387 */ /* 0x0007e20000100800 */
[----:B--2---:R-:W-:Y:S01]  /*ed60*/  LOP3.LUT P0, RZ, R2, UR4, RZ, 0xfc, !PT ;  /* 0x0000000402ff7c12 */ /* 0x004fe2000f80fcff */
[----:B------:R-:W-:-:S03]  /*ed70*/  UMOV UR4, 0xffffffff ;  /* 0xffffffff00047882 */ /* 0x000fc60000000000 */
[----:B------:R-:W-:-:S04]  /*ed80*/  LOP3.LUT P0, RZ, R3, UR5, RZ, 0xfc, P0 ;  /* 0x0000000503ff7c12 */ /* 0x000fc8000800fcff */
[----:B------:R-:W-:Y:S01]  /*ed90*/  SEL R0, R7, RZ, !P0 ;  /* 0x000000ff07007207 */ /* 0x000fe20004000000 */
[----:B---3--:R-:W-:Y:S08]  /*eda0*/  BRA.DIV UR4, `(.L_x_453) ;  /* 0x0000005a04307947 */ /* 0x008ff0000b800000 */
[----:B------:R-:W2:Y:S02]  /*edb0*/  S2R R4, SR_TID.X ;  /* 0x0000000000047919 */ /* 0x000ea40000002100 */
[----:B--2---:R-:W-:-:S04]  /*edc0*/  SHF.R.U32.HI R4, RZ, 0x5, R4 ;  /* 0x00000005ff047819 */ /* 0x004fc80000011604 */
[----:B------:R-:W-:-:S05]  /*edd0*/  LOP3.LUT R4, R4, 0x3, RZ, 0xc0, !PT ;  /* 0x0000000304047812 */ /* 0x000fca00078ec0ff */
[----:B------:R2:W3:Y:S02]  /*ede0*/  SHFL.IDX PT, R14, R4, RZ, 0x1f ;  /* 0x00001fff040e7589 */ /* 0x0004e400000e0000 */
.L_x_570:
[----:B------:R-:W-:Y:S01]  /*edf0*/  PLOP3.LUT P1, PT, PT, PT, PT, 0x8, 0x0 ;  /* 0x000000000000781c */ /* 0x000fe20003f2e170 */
[----:B------:R4:W-:Y:S01]  /*ee00*/  STL [R1], R0 ;  /* 0x0000000001007387 */ /* 0x0009e20000100800 */
[----:B---3--:R-:W-:Y:S02]  /*ee10*/  ISETP.NE.AND P0, PT, R14, RZ, PT ;  /* 0x000000ff0e00720c */ /* 0x008fe40003f05270 */
[----:B----4-:R-:W-:-:S05]  /*ee20*/  P2R R0, PR, RZ, 0x2 ;  /* 0x00000002ff007803 */ /* 0x010fca0000000000 */
[----:B------:R3:W-:Y:S06]  /*ee30*/  STL [R1+0x20], R0 ;  /* 0x0000200001007387 */ /* 0x0007ec0000100800 */
[----:B------:R-:W-:Y:S05]  /*ee40*/  @P0 BRA `(.L_x_454) ;  /* 0x00000004005c0947 */ /* 0x000fea0003800000 */
[----:B------:R-:W-:-:S03]  /*ee50*/  UMOV UR4, 0xffffffff ;  /* 0xffffffff00047882 */ /* 0x000fc60000000000 */
[----:B------:R-:W-:Y:S05]  /*ee60*/  BRA.DIV UR4, `(.L_x_455) ;  /* 0x0000005a04347947 */ /* 0x000fea000b800000 */
[----:B------:R-:W-:-:S13]  /*ee70*/  ELECT P6, URZ, PT ;  /* 0x00000000003f782f */ /* 0x000fda00038c0000 */
.L_x_573:
[----:B------:R-:W-:Y:S05]  /*ee80*/  @!P6 BRA `(.L_x_454) ;  /* 0x00000004004ce947 */ /* 0x000fea0003800000 */
[----:B------:R4:W-:Y:S01]  /*ee90*/  STL [R1+0x14], R9 ;  /* 0x0000140901007387 */ /* 0x0009e20000100800 */
[----:B------:R-:W-:-:S04]  /*eea0*/  ISETP.NE.U32.AND P0, PT, R2, RZ, PT ;  /* 0x000000ff0200720c */ /* 0x000fc80003f05070 */
[----:B------:R-:W-:-:S13]  /*eeb0*/  ISETP.NE.AND.EX P0, PT, R3, RZ, PT, P0 ;  /* 0x000000ff0300720c */ /* 0x000fda0003f05300 */
[----:B----4-:R-:W-:Y:S05]  /*eec0*/  @!P0 BRA `(.L_x_456) ;  /* 0x0000000000548947 */ /* 0x010fea0003800000 */
[----:B------:R-:W4:Y:S01]  /*eed0*/  LDC R6, c[0x0][0x43c] ;  /* 0x00010f00ff067b82 */ /* 0x000f220000000800 */
[----:B---3--:R-:W-:Y:S01]  /*eee0*/  IMAD.MOV.U32 R0, RZ, RZ, R9 ;  /* 0x000000ffff007224 */ /* 0x008fe200078e0009 */
[----:B------:R-:W-:Y:S01]  /*eef0*/  ULDC.64 UR4, c[0x0][0x428] ;  /* 0x00010a0000047ab9 */ /* 0x000fe20000000a00 */
[----:B------:R-:W-:Y:S01]  /*ef00*/  ULDC.64 UR6, c[0x0][0x208] ;  /* 0x0000820000067ab9 */ /* 0x000fe20000000a00 */
[----:B----4-:R-:W-:-:S13]  /*ef10*/  ISETP.NE.AND P0, PT, R6, 0x1, PT ;  /* 0x000000010600780c */ /* 0x010fda0003f05270 */
[----:B--2---:R-:W2:Y:S02]  /*ef20*/  @P0 LDC.64 R4, c[0x0][0x440] ;  /* 0x00011000ff040b82 */ /* 0x004ea40000000a00 */
[----:B--2---:R-:W-:-:S05]  /*ef30*/  @P0 IMAD.HI.U32 R4, R9, R4, RZ ;  /* 0x0000000409040227 */ /* 0x004fca00078e00ff */
        /* <DEDUP_REMOVED lines=8> */
[----:B--2---:R-:W-:-:S04]  /*efc0*/  IMAD R6, R8, UR4, RZ ;  /* 0x0000000408067c24 */ /* 0x004fc8000f8e02ff */
[----:B------:R-:W-:-:S04]  /*efd0*/  IMAD R0, R7, UR5, R6 ;  /* 0x0000000507007c24 */ /* 0x000fc8000f8e0206 */
[----:B------:R-:W-:-:S05]  /*efe0*/  IMAD.IADD R0, R5, 0x1, R0 ;  /* 0x0000000105007824 */ /* 0x000fca00078e0200 */
[----:B------:R-:W-:-:S05]  /*eff0*/  LEA.HI.X R3, R4, R3, R0, 0x2, P0 ;  /* 0x0000000304037211 */ /* 0x000fca00000f1400 */
[----:B------:R-:W2:Y:S04]  /*f000*/  LDG.E R0, desc[UR6][R2.64] ;  /* 0x0000000602007981 */ /* 0x000ea8000c1e1900 */
[----:B--2---:R4:W-:Y:S02]  /*f010*/  STL [R1], R0 ;  /* 0x0000000001007387 */ /* 0x0049e40000100800 */
.L_x_456:
[----:B------:R-:W5:Y:S04]  /*f020*/  LDL R7, [R1+0x4] ;  /* 0x0000040001077983 */ /* 0x000f680000100800 */
[----:B---34-:R-:W5:Y:S04]  /*f030*/  LDL R0, [R1+0x8] ;  /* 0x0000080001007983 */ /* 0x018f680000100800 */
[----:B------:R-:W3:Y:S01]  /*f040*/  LDL R2, [R1+0x10] ;  /* 0x0000100001027983 */ /* 0x000ee20000100800 */
[----:B-----5:R-:W-:Y:S01]  /*f050*/  IMAD R0, R0, 0x8, R7 ;  /* 0x0000000800007824 */ /* 0x020fe200078e0207 */
[----:B---3--:R-:W-:-:S04]  /*f060*/  SHF.L.U32 R2, R2, 0x1f, RZ ;  /* 0x0000001f02027819 */ /* 0x008fc800000006ff */
[----:B------:R-:W3:Y:S02]  /*f070*/  SYNCS.PHASECHK.TRANS64.TRYWAIT P0, [R0+URZ+0x38840], R2 ;  /* 0x03884002000075a7 */ /* 0x000ee4000800017f */
[----:B---3--:R-:W-:Y:S05]  /*f080*/  @!P0 BRA `(.L_x_457) ;  /* 0x0000005400cc8947 */ /* 0x008fea0003800000 */
.L_x_574:
[----:B------:R-:W4:Y:S02]  /*f090*/  S2R R3, SR_TID.X ;  /* 0x0000000000037919 */ /* 0x000f240000002100 */
[----:B----4-:R-:W-:-:S04]  /*f0a0*/  LOP3.LUT R3, R3, 0x7f, RZ, 0xc0, !PT ;  /* 0x0000007f03037812 */ /* 0x010fc800078ec0ff */
[----:B------:R-:W-:-:S13]  /*f0b0*/  ISETP.NE.AND P0, PT, R3, RZ, PT ;  /* 0x000000ff0300720c */ /* 0x000fda0003f05270 */
[----:B------:R-:W-:Y:S05]  /*f0c0*/  @P0 BRA `(.L_x_458) ;  /* 0x00000000001c0947 */ /* 0x000fea0003800000 */
[----:B------:R-:W4:Y:S01]  /*f0d0*/  S2R R3, SR_TID.X ;  /* 0x0000000000037919 */ /* 0x000f220000002100 */
[----:B---3--:R-:W-:-:S04]  /*f0e0*/  IMAD.MOV.U32 R2, RZ, RZ, 0xa000 ;  /* 0x0000a000ff027424 */ /* 0x008fc800078e00ff */
[----:B------:R3:W-:Y:S01]  /*f0f0*/  SYNCS.ARRIVE.TRANS64 RZ, [R0+URZ+0x38830], R2 ;  /* 0x0388300200ff79a7 */ /* 0x0007e2000800003f */
[----:B----4-:R-:W-:-:S04]  /*f100*/  LOP3.LUT R3, R3, 0x1f, RZ, 0xc0, !PT ;  /* 0x0000001f03037812 */ /* 0x010fc800078ec0ff */
[----:B------:R-:W-:-:S13]  /*f110*/  ISETP.NE.AND P0, PT, R3, RZ, PT ;  /* 0x000000ff0300720c */ /* 0x000fda0003f05270 */
[----:B---3--:R-:W-:Y:S05]  /*f120*/  @!P0 BRA `(.L_x_458) ;  /* 0x0000000000048947 */ /* 0x008fea0003800000 */
[----:B------:R-:W-:Y:S01]  /*f130*/  BPT.TRAP 0x1 ;  /* 0x000000040000795c */ /* 0x000fe20000300000 */
.L_x_458:
[----:B------:R-:W4:Y:S04]  /*f140*/  LDL R6, [R1+0x4] ;  /* 0x0000040001067983 */ /* 0x000f280000100800 */
[----:B------:R-:W4:Y:S04]  /*f150*/  LDL R5, [R1+0x8] ;  /* 0x0000080001057983 */ /* 0x000f280000100800 */
[----:B--2---:R-:W2:Y:S04]  /*f160*/  LDL R4, [R1+0x14] ;  /* 0x0000140001047983 */ /* 0x004ea80000100800 */
[----:B------:R-:W5:Y:S04]  /*f170*/  LDL R3, [R1+0x18] ;  /* 0x0000180001037983 */ /* 0x000f680000100800 */
[----:B---3--:R-:W3:Y:S01]  /*f180*/  LDL R2, [R1] ;  /* 0x0000000001027983 */ /* 0x008ee20000100800 */
[----:B------:R-:W-:Y:S01]  /*f190*/  R2UR UR9, R0 ;  /* 0x00000000000972ca */ /* 0x000fe200000e0000 */
[----:B------:R-:W-:Y:S01]  /*f1a0*/  UIADD3 UR4, UP0, UR36, 0x370, URZ ;  /* 0x0000037024047890 */ /* 0x000fe2000ff1e03f */
[----:B------:R-:W-:Y:S01]  /*f1b0*/  R2UR UR12, R18 ;  /* 0x00000000120c72ca */ /* 0x000fe200000e0000 */
[----:B------:R-:W-:Y:S01]  /*f1c0*/  UMOV UR10, URZ ;  /* 0x0000003f000a7c82 */ /* 0x000fe20008000000 */
[----:B------:R-:W-:Y:S01]  /*f1d0*/  UMOV UR6, 0x0 ;  /* 0x0000000000067882 */ /* 0x000fe20000000000 */
[----:B------:R-:W-:Y:S01]  /*f1e0*/  UMOV UR7, 0x14f00000 ;  /* 0x14f0000000077882 */ /* 0x000fe20000000000 */
[----:B------:R-:W-:Y:S01]  /*f1f0*/  UMOV UR16, 0x40 ;  /* 0x0000004000107882 */ /* 0x000fe20000000000 */
[----:B------:R-:W-:-:S06]  /*f200*/  PLOP3.LUT P0, PT, PT, PT, PT, 0x80, 0x0 ;  /* 0x000000000000781c */ /* 0x000fcc0003f0f070 */
[----:B------:R-:W-:Y:S01]  /*f210*/  UIADD3 UR9, UR9, 0x38830, URZ ;  /* 0x0003883009097890 */ /* 0x000fe2000fffe03f */
[----:B----4-:R-:W-:Y:S01]  /*f220*/  IMAD R0, R5, 0xa000, R6 ;  /* 0x0000a00005007824 */ /* 0x010fe200078e0206 */
[----:B--2---:R-:W-:-:S04]  /*f230*/  R2UR UR11, R4 ;  /* 0x00000000040b72ca */ /* 0x004fc800000e0000 */
[----:B------:R-:W-:Y:S02]  /*f240*/  R2UR UR14, R0 ;  /* 0x00000000000e72ca */ /* 0x000fe400000e0000 */
[----:B-----5:R-:W-:Y:S02]  /*f250*/  R2UR UR5, R3 ;  /* 0x00000000030572ca */ /* 0x020fe400000e0000 */
[----:B------:R-:W-:Y:S02]  /*f260*/  P2R R0, PR, RZ, 0x1 ;  /* 0x00000001ff007803 */ /* 0x000fe40000000000 */
[----:B---3--:R-:W-:-:S03]  /*f270*/  R2UR UR13, R2 ;  /* 0x00000000020d72ca */ /* 0x008fc600000e0000 */
[----:B------:R4:W-:Y:S04]  /*f280*/  STL [R1+0x20], R0 ;  /* 0x0000200001007387 */ /* 0x0009e80000100800 */
[----:B------:R-:W-:Y:S02]  /*f290*/  UIADD3 UR8, UR14, 0x24400, URZ ;  /* 0x000244000e087890 */ /* 0x000fe4000fffe03f */
[----:B------:R-:W-:Y:S02]  /*f2a0*/  UIMAD UR11, UR11, 0x50, UR5 ;  /* 0x000000500b0b78a4 */ /* 0x000fe4000f8e0205 */
[----:B------:R-:W-:Y:S02]  /*f2b0*/  UIADD3.X UR5, URZ, UR37, URZ, UP0, !UPT ;  /* 0x000000253f057290 */ /* 0x000fe400087fe43f */
[----:B------:R-:W-:-:S02]  /*f2c0*/  UIADD3 UR15, UR14, 0x26c00, URZ ;  /* 0x00026c000e0f7890 */ /* 0x000fc4000fffe03f */
[----:B------:R-:W-:Y:S02]  /*f2d0*/  UIADD3 UR17, UR14, 0x29400, URZ ;  /* 0x000294000e117890 */ /* 0x000fe4000fffe03f */
[----:B------:R-:W-:-:S03]  /*f2e0*/  UIADD3 UR18, UR14, 0x2bc00, URZ ;  /* 0x0002bc000e127890 */ /* 0x000fc6000fffe03f */
[----:B------:R2:W-:Y:S01]  /*f2f0*/  UTMALDG.4D [UR8], [UR4], desc[UR6] ;  /* 0x00000608040075b4 */ /* 0x0005e20008019000 */
[----:B------:R-:W-:Y:S01]  /*f300*/  UMOV UR14, 0x80 ;  /* 0x00000080000e7882 */ /* 0x000fe20000000000 */
[----:B--2---:R-:W-:Y:S01]  /*f310*/  UMOV UR8, UR15 ;  /* 0x0000000f00087c82 */ /* 0x004fe20008000000 */
[----:B------:R-:W-:Y:S02]  /*f320*/  UMOV UR10, UR16 ;  /* 0x00000010000a7c82 */ /* 0x000fe40008000000 */
[----:B------:R2:W-:Y:S02]  /*f330*/  UTMALDG.4D [UR8], [UR4], desc[UR6] ;  /* 0x00000608040075b4 */ /* 0x0005e40008019000 */
[----:B--2---:R-:W-:Y:S01]  /*f340*/  UMOV UR8, UR17 ;  /* 0x0000001100087c82 */ /* 0x004fe20008000000 */
[----:B------:R-:W-:Y:S01]  /*f350*/  UMOV UR10, UR14 ;  /* 0x0000000e000a7c82 */ /* 0x000fe20008000000 */
[----:B------:R-:W-:Y:S01]  /*f360*/  UMOV UR14, 0xc0 ;  /* 0x000000c0000e7882 */ /* 0x000fe20000000000 */
[----:B------:R2:W-:Y:S02]  /*f370*/  UTMALDG.4D [UR8], [UR4], desc[UR6] ;  /* 0x00000608040075b4 */ /* 0x0005e40008019000 */
[----:B--2---:R-:W-:Y:S01]  /*f380*/  UMOV UR8, UR18 ;  /* 0x0000001200087c82 */ /* 0x004fe20008000000 */
[----:B------:R-:W-:-:S02]  /*f390*/  UMOV UR10, UR14 ;  /* 0x0000000e000a7c82 */ /* 0x000fc40008000000 */
[----:B------:R4:W-:Y:S02]  /*f3a0*/  UTMALDG.4D [UR8], [UR4], desc[UR6] ;  /* 0x00000608040075b4 */ /* 0x0009e40008019000 */
[----:B----4-:R-:W-:Y:S01]  /*f3b0*/  NOP ;  /* 0x0000000000007918 */ /* 0x010fe20000000000 */
.L_x_454:
[----:B------:R-:W4:Y:S04]  /*f3c0*/  LDL R2, [R1+0x4] ;  /* 0x0000040001027983 */ /* 0x000f280000100800 */
[----:B------:R-:W3:Y:S04]  /*f3d0*/  LDL.LU R3, [R1+0x34] ;  /* 0x0000340001037983 */ /* 0x000ee80000300800 */
[----:B------:R-:W5:Y:S04]  /*f3e0*/  LDL.LU R5, [R1+0x28] ;  /* 0x0000280001057983 */ /* 0x000f680000300800 */
[----:B--2---:R-:W2:Y:S01]  /*f3f0*/  LDL.LU R4, [R1+0x38] ;  /* 0x0000380001047983 */ /* 0x004ea20000300800 */
[----:B------:R-:W-:Y:S05]  /*f400*/  WARPSYNC.ALL ;  /* 0x0000000000007948 */ /* 0x000fea0003800000 */
[----:B------:R-:W-:Y:S01]  /*f410*/  ULDC.64 UR4, c[0x0][0x298] ;  /* 0x0000a60000047ab9 */ /* 0x000fe20000000a00 */
[----:B------:R-:W-:Y:S01]  /*f420*/  ULDC.64 UR6, c[0x0][0xa00] ;  /* 0x0002800000067ab9 */ /* 0x000fe20000000a00 */
[----:B------:R-:W-:Y:S01]  /*f430*/  BSSY B6, `(.L_x_459) ;  /* 0x0000024000067945 */ /* 0x000fe20003800000 */
[----:B------:R-:W-:Y:S01]  /*f440*/  BAR.SYNC.DEFER_BLOCKING 0x8, 0x180 ;  /* 0x0206000000007b1d */ /* 0x000fe20000010000 */
[----:B------:R-:W-:-:S04]  /*f450*/  ISETP.NE.U32.AND P0, PT, RZ, UR6, PT ;  /* 0x00000006ff007c0c */ /* 0x000fc8000bf05070 */
[----:B------:R-:W-:Y:S01]  /*f460*/  ISETP.NE.AND.EX P0, PT, RZ, UR7, PT, P0 ;  /* 0x00000007ff007c0c */ /* 0x000fe2000bf05300 */
[----:B----4-:R-:W-:Y:S01]  /*f470*/  VIADD R2, R2, 0x14400 ;  /* 0x0001440002027836 */ /* 0x010fe20000000000 */
[----:B---3--:R-:W-:-:S04]  /*f480*/  SHF.R.S32.HI R0, RZ, 0x1f, R3 ;  /* 0x0000001fff007819 */ /* 0x008fc80000011403 */
[----:B------:R-:W-:Y:S02]  /*f490*/  LOP3.LUT P1, RZ, R2, 0x3ff, RZ, 0xc0, !PT ;  /* 0x000003ff02ff7812 */ /* 0x000fe4000782c0ff */
[----:B-----5:R-:W-:Y:S01]  /*f4a0*/  SEL R5, R5, RZ, !P0 ;  /* 0x000000ff05057207 */ /* 0x020fe20004000000 */
[----:B------:R-:W-:Y:S01]  /*f4b0*/  IMAD R0, R0, UR4, RZ ;  /* 0x0000000400007c24 */ /* 0x000fe2000f8e02ff */
[----:B--2---:R-:W-:-:S03]  /*f4c0*/  SEL R4, R4, RZ, !P0 ;  /* 0x000000ff04047207 */ /* 0x004fc60004000000 */
[C---:B------:R-:W-:Y:S02]  /*f4d0*/  IMAD R0, R3.reuse, UR5, R0 ;  /* 0x0000000503007c24 */ /* 0x040fe4000f8e0200 */
[----:B------:R-:W-:-:S05]  /*f4e0*/  IMAD.WIDE.U32 R2, R3, UR4, RZ ;  /* 0x0000000403027c25 */ /* 0x000fca000f8e00ff */
[----:B------:R2:W-:Y:S04]  /*f4f0*/  STL.64 [R1+0x48], R2 ;  /* 0x0000480201007387 */ /* 0x0005e80000100a00 */
[----:B------:R3:W-:Y:S04]  /*f500*/  STL [R1+0x28], R5 ;  /* 0x0000280501007387 */ /* 0x0007e80000100800 */
[----:B------:R3:W-:Y:S01]  /*f510*/  STL [R1+0x54], R4 ;  /* 0x0000540401007387 */ /* 0x0007e20000100800 */
[----:B--2---:R-:W-:Y:S01]  /*f520*/  IMAD.IADD R2, R3, 0x1, R0 ;  /* 0x0000000103027824 */ /* 0x004fe200078e0200 */
[----:B------:R-:W-:-:S05]  /*f530*/  SHF.R.S32.HI R0, RZ, 0x1f, R18 ;  /* 0x0000001fff007819 */ /* 0x000fca0000011412 */
[----:B------:R3:W-:Y:S04]  /*f540*/  STL [R1+0x38], R0 ;  /* 0x0000380001007387 */ /* 0x0007e80000100800 */
[----:B------:R3:W-:Y:S01]  /*f550*/  STL [R1+0x34], R2 ;  /* 0x0000340201007387 */ /* 0x0007e20000100800 */
[----:B------:R-:W-:Y:S05]  /*f560*/  @!P1 BRA `(.L_x_460) ;  /* 0x0000000000409947 */ /* 0x000fea0003800000 */
[----:B---3--:R-:W-:Y:S01]  /*f570*/  MOV R2, 0x0 ;  /* 0x0000000000027802 */ /* 0x008fe20000000f00 */
        /* <DEDUP_REMOVED lines=11> */
[----:B-1----:R-:W-:Y:S02]  /*f630*/  IMAD.MOV.U32 R12, RZ, RZ, 0x1 ;  /* 0x00000001ff0c7424 */ /* 0x002fe400078e00ff */
[----:B------:R-:W-:-:S07]  /*f640*/  IMAD.MOV.U32 R13, RZ, RZ, RZ ;  /* 0x000000ffff0d7224 */ /* 0x000fce00078e00ff */
[----:B------:R-:W-:-:S07]  /*f650*/  LEPC R20, `(.L_x_460) ;  /* 0x000000001014794e */ /* 0x000fce0000000000 */
[----:B0-2---:R-:W-:Y:S05]  /*f660*/  CALL.ABS.NOINC R2 ;  /* 0x0000000002007343 */ /* 0x005fea0003c00000 */
.L_x_460:
[----:B------:R-:W-:Y:S05]  /*f670*/  BSYNC B6 ;  /* 0x0000000000067941 */ /* 0x000fea0003800000 */
.L_x_459:
[----:B---3--:R-:W2:Y:S01]  /*f680*/  LDL.LU R4, [R1+0x34] ;  /* 0x0000340001047983 */ /* 0x008ea20000300800 */
[----:B------:R-:W3:Y:S01]  /*f690*/  LDC R7, c[0x0][0x448] ;  /* 0x00011200ff077b82 */ /* 0x000ee20000000800 */
[----:B------:R-:W-:Y:S01]  /*f6a0*/  ULDC.64 UR4, c[0x0][0x2d8] ;  /* 0x0000b60000047ab9 */ /* 0x000fe20000000a00 */
[----:B------:R-:W-:Y:S01]  /*f6b0*/  IMAD.SHL.U32 R17, R17, 0x80, RZ ;  /* 0x0000008011117824 */ /* 0x000fe200078e00ff */
[----:B------:R-:W2:Y:S01]  /*f6c0*/  LDL.LU.64 R2, [R1+0x48] ;  /* 0x0000480001027983 */ /* 0x000ea20000300a00 */
[----:B------:R-:W-:-:S03]  /*f6d0*/  ULDC.64 UR6, c[0x0][0x280] ;  /* 0x0000a00000067ab9 */ /* 0x000fc60000000a00 */
[----:B------:R-:W4:Y:S04]  /*f6e0*/  LDL.LU R0, [R1+0x38] ;  /* 0x0000380001007983 */ /* 0x000f280000300800 */
[----:B------:R-:W4:Y:S04]  /*f6f0*/  LDL.LU R6, [R1+0x54] ;  /* 0x0000540001067983 */ /* 0x000f280000300800 */
[----:B------:R-:W4:Y:S01]  /*f700*/  LDL.LU R5, [R1+0x28] ;  /* 0x0000280001057983 */ /* 0x000f220000300800 */
[----:B------:R-:W0:Y:S01]  /*f710*/  S2R R9, SR_TID.X ;  /* 0x0000000000097919 */ /* 0x000e220000002100 */
[----:B------:R-:W1:Y:S01]  /*f720*/  S2R R8, SR_TID.X ;  /* 0x0000000000087919 */ /* 0x000e620000002100 */
[----:B---3--:R-:W-:Y:S01]  /*f730*/  ISETP.NE.AND P0, PT, R7, 0x1, PT ;  /* 0x000000010700780c */ /* 0x008fe20003f05270 */
[----:B0-----:R-:W-:-:S02]  /*f740*/  IMAD.SHL.U32 R9, R9, 0x8, RZ ;  /* 0x0000000809097824 */ /* 0x001fc400078e00ff */
[----:B-1----:R-:W-:-:S03]  /*f750*/  IMAD.SHL.U32 R10, R8, 0x8, RZ ;  /* 0x00000008080a7824 */ /* 0x002fc600078e00ff */
[----:B------:R-:W-:-:S04]  /*f760*/  LOP3.LUT R9, R9, 0x38, RZ, 0xc0, !PT ;  /* 0x0000003809097812 */ /* 0x000fc800078ec0ff */
[C---:B------:R-:W-:Y:S02]  /*f770*/  LOP3.LUT R12, R9.reuse, 0x40, RZ, 0xfc, !PT ;  /* 0x00000040090c7812 */ /* 0x040fe400078efcff */
[C---:B------:R-:W-:Y:S02]  /*f780*/  LOP3.LUT R11, R9.reuse, 0x80, RZ, 0xfc, !PT ;  /* 0x00000080090b7812 */ /* 0x040fe400078efcff */
[----:B------:R-:W-:Y:S02]  /*f790*/  LOP3.LUT R9, R9, 0xc0, RZ, 0xfc, !PT ;  /* 0x000000c009097812 */ /* 0x000fe400078efcff */
[----:B------:R-:W-:Y:S01]  /*f7a0*/  LOP3.LUT R10, R10, 0x38, RZ, 0xc0, !PT ;  /* 0x000000380a0a7812 */ /* 0x000fe200078ec0ff */
[----:B--2---:R-:W-:Y:S02]  /*f7b0*/  IMAD.MOV.U32 R3, RZ, RZ, R4 ;  /* 0x000000ffff037224 */ /* 0x004fe400078e0004 */
[----:B------:R-:W0:Y:S01]  /*f7c0*/  S2R R4, SR_TID.X ;  /* 0x0000000000047919 */ /* 0x000e220000002100 */
[----:B----4-:R-:W-:-:S02]  /*f7d0*/  IMAD R0, R0, UR4, RZ ;  /* 0x0000000400007c24 */ /* 0x010fc4000f8e02ff */
[----:B------:R-:W-:-:S04]  /*f7e0*/  IMAD.WIDE.U32 R2, R18, UR4, R2 ;  /* 0x0000000412027c25 */ /* 0x000fc8000f8e0002 */
[----:B------:R-:W-:Y:S01]  /*f7f0*/  IMAD R0, R18, UR5, R0 ;  /* 0x0000000512007c24 */ /* 0x000fe2000f8e0200 */
[----:B------:R-:W-:-:S03]  /*f800*/  ULDC.64 UR4, c[0x0][0x2e0] ;  /* 0x0000b80000047ab9 */ /* 0x000fc60000000a00 */
[----:B------:R-:W-:Y:S02]  /*f810*/  IMAD.IADD R3, R3, 0x1, R0 ;  /* 0x0000000103037824 */ /* 0x000fe400078e0200 */
[----:B------:R-:W-:Y:S02]  /*f820*/  IMAD R0, R6, UR4, RZ ;  /* 0x0000000406007c24 */ /* 0x000fe4000f8e02ff */
[C---:B------:R-:W-:Y:S01]  /*f830*/  IMAD.WIDE.U32 R2, R5.reuse, UR4, R2 ;  /* 0x0000000405027c25 */ /* 0x040fe2000f8e0002 */
[----:B------:R-:W1:Y:S03]  /*f840*/  @P0 LDC R6, c[0x0][0x450] ;  /* 0x00011400ff060b82 */ /* 0x000e660000000800 */
[----:B------:R-:W-:Y:S01]  /*f850*/  IMAD R0, R5, UR5, R0 ;  /* 0x0000000505007c24 */ /* 0x000fe2000f8e0200 */
[----:B------:R-:W-:-:S03]  /*f860*/  ULDC.64 UR4, c[0x0][0x2d0] ;  /* 0x0000b40000047ab9 */ /* 0x000fc60000000a00 */
[----:B------:R-:W-:Y:S01]  /*f870*/  IMAD.IADD R3, R3, 0x1, R0 ;  /* 0x0000000103037824 */ /* 0x000fe200078e0200 */
[C---:B0-----:R-:W-:Y:S01]  /*f880*/  LOP3.LUT R5, R4.reuse, 0x7f, RZ, 0xc0, !PT ;  /* 0x0000007f04057812 */ /* 0x041fe200078ec0ff */
[----:B------:R-:W-:-:S03]  /*f890*/  IMAD.SHL.U32 R4, R4, 0x10, RZ ;  /* 0x0000001004047824 */ /* 0x000fc600078e00ff */
[----:B------:R-:W-:-:S04]  /*f8a0*/  SHF.R.U32.HI R5, RZ, 0x3, R5 ;  /* 0x00000003ff057819 */ /* 0x000fc80000011605 */
[----:B------:R-:W-:Y:S02]  /*f8b0*/  LOP3.LUT R4, R5, 0x70, R4, 0xf8, !PT ;  /* 0x0000007005047812 */ /* 0x000fe400078ef804 */
[----:B------:R-:W0:Y:S02]  /*f8c0*/  @P0 LDC R5, c[0x0][0x44c] ;  /* 0x00011300ff050b82 */ /* 0x000e240000000800 */
[----:B------:R-:W-:-:S05]  /*f8d0*/  LOP3.LUT R0, R4, R17, RZ, 0xfc, !PT ;  /* 0x0000001104007212 */ /* 0x000fca00078efcff */
[----:B------:R-:W-:Y:S02]  /*f8e0*/  IMAD.MOV.U32 R4, RZ, RZ, R0 ;  /* 0x000000ffff047224 */ /* 0x000fe400078e0000 */
[----:B0-----:R-:W-:-:S05]  /*f8f0*/  @P0 IMAD.HI.U32 R5, R0, R5, RZ ;  /* 0x0000000500050227 */ /* 0x001fca00078e00ff */
[----:B-1----:R-:W-:-:S05]  /*f900*/  @P0 SHF.R.U32.HI R4, RZ, R6, R5 ;  /* 0x00000006ff040219 */ /* 0x002fca0000011605 */
[----:B------:R-:W-:Y:S02]  /*f910*/  IMAD.MOV R5, RZ, RZ, -R4 ;  /* 0x000000ffff057224 */ /* 0x000fe400078e0a04 */
[----:B------:R-:W-:-:S04]  /*f920*/  IMAD.WIDE.U32 R2, R4, UR4, R2 ;  /* 0x0000000404027c25 */ /* 0x000fc8000f8e0002 */
[----:B------:R-:W-:Y:S01]  /*f930*/  IMAD R0, R7, R5, R0 ;  /* 0x0000000507007224 */ /* 0x000fe200078e0200 */
[----:B------:R-:W-:-:S05]  /*f940*/  SHF.R.S32.HI R5, RZ, 0x1f, R4 ;  /* 0x0000001fff057819 */ /* 0x000fca0000011404 */
[----:B------:R-:W-:-:S04]  /*f950*/  IMAD R5, R5, UR4, RZ ;  /* 0x0000000405057c24 */ /* 0x000fc8000f8e02ff */
[----:B------:R-:W-:Y:S01]  /*f960*/  IMAD R4, R4, UR5, R5 ;  /* 0x0000000504047c24 */ /* 0x000fe2000f8e0205 */
[----:B------:R-:W-:-:S03]  /*f970*/  ULDC.64 UR4, c[0x0][0x2c8] ;  /* 0x0000b20000047ab9 */ /* 0x000fc60000000a00 */
[----:B------:R-:W-:Y:S01]  /*f980*/  IMAD.IADD R3, R3, 0x1, R4 ;  /* 0x0000000103037824 */ /* 0x000fe200078e0204 */
[----:B------:R-:W-:Y:S01]  /*f990*/  SHF.R.S32.HI R4, RZ, 0x1f, R0 ;  /* 0x0000001fff047819 */ /* 0x000fe20000011400 */
[----:B------:R-:W-:-:S04]  /*f9a0*/  IMAD.WIDE.U32 R2, R0, UR4, R2 ;  /* 0x0000000400027c25 */ /* 0x000fc8000f8e0002 */
[----:B------:R-:W-:Y:S01]  /*f9b0*/  IMAD R4, R4, UR4, RZ ;  /* 0x0000000404047c24 */ /* 0x000fe2000f8e02ff */
[----:B------:R-:W-:Y:S02]  /*f9c0*/  ULDC UR4, c[0x0][0x2b8] ;  /* 0x0000ae0000047ab9 */ /* 0x000fe40000000800 */
[----:B------:R-:W-:Y:S01]  /*f9d0*/  ISETP.GE.AND P3, PT, R9, UR4, PT ;  /* 0x0000000409007c0c */ /* 0x000fe2000bf66270 */
[----:B------:R-:W-:Y:S01]  /*f9e0*/  IMAD R0, R0, UR5, R4 ;  /* 0x0000000500007c24 */ /* 0x000fe2000f8e0204 */
[----:B------:R0:W5:Y:S01]  /*f9f0*/  LDL R9, [R1+0x24] ;  /* 0x0000240001097983 */ /* 0x0001620000100800 */
[----:B------:R-:W-:Y:S02]  /*fa00*/  LEA R4, P4, R2, UR6, 0x1 ;  /* 0x0000000602047c11 */ /* 0x000fe4000f8808ff */
[----:B------:R-:W-:Y:S01]  /*fa10*/  IMAD.IADD R0, R3, 0x1, R0 ;  /* 0x0000000103007824 */ /* 0x000fe200078e0200 */
[----:B------:R-:W-:Y:S02]  /*fa20*/  ISETP.GE.AND P0, PT, R10, UR4, PT ;  /* 0x000000040a007c0c */ /* 0x000fe4000bf06270 */
[----:B------:R-:W-:-:S02]  /*fa30*/  ISETP.GE.AND P1, PT, R12, UR4, PT ;  /* 0x000000040c007c0c */ /* 0x000fc4000bf26270 */
[----:B------:R-:W-:Y:S01]  /*fa40*/  ISETP.GE.AND P2, PT, R11, UR4, PT ;  /* 0x000000040b007c0c */ /* 0x000fe2000bf46270 */
[----:B------:R-:W-:Y:S01]  /*fa50*/  UMOV UR4, 0xffffffff ;  /* 0xffffffff00047882 */ /* 0x000fe20000000000 */
[----:B------:R-:W-:Y:S02]  /*fa60*/  LEA.HI.X R0, R2, UR7, R0, 0x1, P4 ;  /* 0x0000000702007c11 */ /* 0x000fe4000a0f0c00 */
[----:B0-----:R-:W-:Y:S09]  /*fa70*/  BRA.DIV UR4, `(.L_x_461) ;  /* 0x0000004e04647947 */ /* 0x001ff2000b800000 */
[----:B------:R-:W0:Y:S02]  /*fa80*/  S2R R6, SR_TID.X ;  /* 0x0000000000067919 */ /* 0x000e240000002100 */
[----:B0-----:R-:W-:Y:S02]  /*fa90*/  LOP3.LUT R8, R6, 0x7f, RZ, 0xc0, !PT ;  /* 0x0000007f06087812 */ /* 0x001fe400078ec0ff */
[----:B------:R-:W2:Y:S01]  /*faa0*/  LDL.LU R6, [R1+0x3c] ;  /* 0x00003c0001067983 */ /* 0x000ea20000300800 */
[----:B------:R-:W-:Y:S01]  /*fab0*/  ULDC.64 UR4, c[0x0][0x208] ;  /* 0x0000820000047ab9 */ /* 0x000fe20000000a00 */
[----:B------:R-:W-:-:S05]  /*fac0*/  SHF.R.U32.HI R8, RZ, 0x3, R8 ;  /* 0x00000003ff087819 */ /* 0x000fca0000011608 */
[----:B------:R-:W-:Y:S02]  /*fad0*/  IMAD.IADD R2, R8, 0x1, R17 ;  /* 0x0000000108027824 */ /* 0x000fe400078e0211 */
[----:B------:R-:W-:Y:S02]  /*fae0*/  SHFL.IDX PT, R8, R0, 0x6, 0x181f ;  /* 0x00d81f0000087f89 */ /* 0x000fe400000e0000 */
[----:B------:R-:W-:Y:S02]  /*faf0*/  VIADD R5, R2, 0x10 ;  /* 0x0000001002057836 */ /* 0x000fe40000000000 */
[----:B--2---:R-:W-:Y:S02]  /*fb00*/  IMAD R3, R6, R7, RZ ;  /* 0x0000000706037224 */ /* 0x004fe400078e02ff */
[----:B------:R-:W0:Y:S03]  /*fb10*/  SHFL.IDX PT, R7, R4, RZ, 0x181f ;  /* 0x00181fff04077589 */ /* 0x000e2600000e0000 */
[----:B------:R-:W-:Y:S01]  /*fb20*/  ISETP.GE.AND P5, PT, R2, R3, PT ;  /* 0x000000030200720c */ /* 0x000fe20003fa6270 */
[----:B------:R-:W1:-:S12]  /*fb30*/  SHFL.IDX PT, R6, R0, RZ, 0x181f ;  /* 0x00181fff00067589 */ /* 0x000e5800000e0000 */
[----:B0-----:R-:W-:-:S05]  /*fb40*/  @!P5 LEA R7, P4, R10, R7, 0x1 ;  /* 0x000000070a07d211 */ /* 0x001fca00078808ff */
[----:B-1----:R-:W-:-:S05]  /*fb50*/  @!P5 IMAD.X R6, RZ, RZ, R6, P4 ;  /* 0x000000ffff06d224 */ /* 0x002fca00020e0606 */
[----:B------:R-:W-:-:S04]  /*fb60*/  @!P5 LOP3.LUT R7, R7, R6, RZ, 0x3c, !PT ;  /* 0x000000060707d212 */ /* 0x000fc800078e3cff */
[----:B------:R-:W-:-:S04]  /*fb70*/  @!P5 LOP3.LUT R6, R7, R6, RZ, 0x3c, !PT ;  /* 0x000000060706d212 */ /* 0x000fc800078e3cff */
[----:B------:R-:W-:-:S05]  /*fb80*/  @!P5 LOP3.LUT R7, R7, R6, RZ, 0x3c, !PT ;  /* 0x000000060707d212 */ /* 0x000fca00078e3cff */
[----:B-----5:R-:W-:Y:S04]  /*fb90*/  @!P5 LDGSTS.E.BYPASS.LTC128B.128 [R9+0x14400], desc[UR4][R6.64], !P0 ;  /* 0x144000000609dfae */ /* 0x020fe8000c101d44 */
[----:B------:R-:W-:Y:S04]  /*fba0*/  @!P5 LDGSTS.E.BYPASS.LTC128B.128 [R9+0x18400], desc[UR4][R6.64+0x80], !P1 ;  /* 0x184000800609dfae */ /* 0x000fe8000c901d44 */
[----:B------:R-:W-:Y:S04]  /*fbb0*/  @!P5 LDGSTS.E.BYPASS.LTC128B.128 [R9+0x1c400], desc[UR4][R6.64+0x100], !P2 ;  /* 0x1c4001000609dfae */ /* 0x000fe8000d101d44 */
[----:B------:R0:W-:Y:S01]  /*fbc0*/  @!P5 LDGSTS.E.BYPASS.LTC128B.128 [R9+0x20400], desc[UR4][R6.64+0x180], !P3 ;  /* 0x204001800609dfae */ /* 0x0001e2000d901d44 */
[----:B------:R-:W-:-:S03]  /*fbd0*/  ISETP.GE.AND P5, PT, R5, R3, PT ;  /* 0x000000030500720c */ /* 0x000fc60003fa6270 */
[----:B------:R-:W1:Y:S04]  /*fbe0*/  SHFL.IDX PT, R5, R4, 0x1, 0x181f ;  /* 0x00381f0004057f89 */ /* 0x000e6800000e0000 */
[----:B0-----:R-:W0:Y:S06]  /*fbf0*/  SHFL.IDX PT, R6, R0, 0x1, 0x181f ;  /* 0x00381f0000067f89 */ /* 0x001e2c00000e0000 */
[----:B-1----:R-:W-:-:S05]  /*fc00*/  @!P5 LEA R5, P4, R10, R5, 0x1 ;  /* 0x000000050a05d211 */ /* 0x002fca00078808ff */
[----:B0-----:R-:W-:-:S04]  /*fc10*/  @!P5 IMAD.X R6, RZ, RZ, R6, P4 ;  /* 0x000000ffff06d224 */ /* 0x001fc800020e0606 */
[----:B------:R-:W-:Y:S02]  /*fc20*/  @!P5 IMAD.MOV.U32 R7, RZ, RZ, R6 ;  /* 0x000000ffff07d224 */ /* 0x000fe400078e0006 */
[----:B------:R-:W-:Y:S02]  /*fc30*/  @!P5 IMAD.MOV.U32 R6, RZ, RZ, R5 ;  /* 0x000000ffff06d224 */ /* 0x000fe400078e0005 */
[----:B------:R-:W-:-:S03]  /*fc40*/  VIADD R5, R2, 0x20 ;  /* 0x0000002002057836 */ /* 0x000fc60000000000 */
[----:B------:R-:W-:Y:S04]  /*fc50*/  @!P5 LDGSTS.E.BYPASS.LTC128B.128 [R9+0x14c00], desc[UR4][R6.64], !P0 ;  /* 0x14c000000609dfae */ /* 0x000fe8000c101d44 */
        /* <DEDUP_REMOVED lines=53> */
[----:B------:R-:W2:Y:S06]  /*ffb0*/  SHFL.IDX PT, R4, R4, 0x7, 0x181f ;  /* 0x00f81f0004047f89 */ /* 0x000eac00000e0000 */
[----:B-1----:R-:W-:-:S05]  /*ffc0*/  @!P5 LEA R5, P4, R10, R5, 0x1 ;  /* 0x000000050a05d211 */ /* 0x002fca00078808ff */
[----:B0-----:R-:W-:-:S04]  /*ffd0*/  @!P5 IMAD.X R6, RZ, RZ, R8, P4 ;  /* 0x000000ffff06d224 */ /* 0x001fc800020e0608 */
[----:B------:R-:W-:Y:S02]  /*ffe0*/  @!P5 IMAD.MOV.U32 R7, RZ, RZ, R6 ;  /* 0x000000ffff07d224 */ /* 0x000fe400078e0006 */
[----:B------:R-:W-:Y:S02]  /*fff0*/  @!P5 IMAD.MOV.U32 R6, RZ, RZ, R5 ;  /* 0x000000ffff06d224 */ /* 0x000fe400078e0005 */
[----:B------:R0:W1:Y:S04]  /*10000*/  SHFL.IDX PT, R5, R0, 0x7, 0x181f ;  /* 0x00f81f0000057f89 */ /* 0x00006800000e0000 */
[----:B------:R0:W-:Y:S04]  /*10010*/  @!P5 LDGSTS.E.BYPASS.LTC128B.128 [R9+0x17400], desc[UR4][R6.64], !P0 ;  /* 0x174000000609dfae */ /* 0x0001e8000c101d44 */
[----:B------:R0:W-:Y:S04]  /*10020*/  @!P5 LDGSTS.E.BYPASS.LTC128B.128 [R9+0x1b400], desc[UR4][R6.64+0x80], !P1 ;  /* 0x1b4000800609dfae */ /* 0x0001e8000c901d44 */
[----:B------:R0:W-:Y:S04]  /*10030*/  @!P5 LDGSTS.E.BYPASS.LTC128B.128 [R9+0x1f400], desc[UR4][R6.64+0x100], !P2 ;  /* 0x1f4001000609dfae */ /* 0x0001e8000d101d44 */
[----:B--2---:R0:W-:Y:S02]  /*10040*/  @!P5 LDGSTS.E.BYPASS.LTC128B.128 [R9+0x23400], desc[UR4][R6.64+0x180], !P3 ;  /* 0x234001800609dfae */ /* 0x0041e4000d901d44 */
.L_x_591:
[----:B------:R-:W-:Y:S01]  /*10050*/  VIADD R2, R2, 0x70 ;  /* 0x0000007002027836 */ /* 0x000fe20000000000 */
[----:B------:R-:W-:Y:S04]  /*10060*/  BSSY B0, `(.L_x_462) ;  /* 0x000000d000007945 */ /* 0x000fe80003800000 */
[----:B------:R-:W-:-:S13]  /*10070*/  ISETP.GE.AND P4, PT, R2, R3, PT ;  /* 0x000000030200720c */ /* 0x000fda0003f86270 */
[----:B------:R-:W-:Y:S05]  /*10080*/  @P4 BRA `(.L_x_463) ;  /* 0x0000000000284947 */ /* 0x000fea0003800000 */
[----:B------:R-:W-:Y:S01]  /*10090*/  LEA R2, P4, R10, R4, 0x1 ;  /* 0x000000040a027211 */ /* 0x000fe200078808ff */
[----:B------:R-:W-:-:S04]  /*100a0*/  ULDC.64 UR4, c[0x0][0x208] ;  /* 0x0000820000047ab9 */ /* 0x000fc80000000a00 */
[----:B-1----:R-:W-:-:S05]  /*100b0*/  IMAD.X R3, RZ, RZ, R5, P4 ;  /* 0x000000ffff037224 */ /* 0x002fca00020e0605 */
[----:B------:R-:W-:Y:S01]  /*100c0*/  @!PT LDS RZ, [RZ] ;  /* 0x00000000fffff984 */ /* 0x000fe20000000800 */
[----:B------:R-:W-:Y:S01]  /*100d0*/  @!PT LDS RZ, [RZ] ;  /* 0x00000000fffff984 */ /* 0x000fe20000000800 */
[----:B------:R-:W-:Y:S01]  /*100e0*/  @!PT LDS RZ, [RZ] ;  /* 0x00000000fffff984 */ /* 0x000fe20000000800 */
[----:B------:R2:W-:Y:S04]  /*100f0*/  LDGSTS.E.BYPASS.LTC128B.128 [R9+0x17c00], desc[UR4][R2.64], !P0 ;  /* 0x17c0000002097fae */ /* 0x0005e8000c101d44 */
[----:B------:R2:W-:Y:S04]  /*10100*/  LDGSTS.E.BYPASS.LTC128B.128 [R9+0x1bc00], desc[UR4][R2.64+0x80], !P1 ;  /* 0x1bc0008002097fae */ /* 0x0005e8000c901d44 */
[----:B------:R2:W-:Y:S04]  /*10110*/  LDGSTS.E.BYPASS.LTC128B.128 [R9+0x1fc00], desc[UR4][R2.64+0x100], !P2 ;  /* 0x1fc0010002097fae */ /* 0x0005e8000d101d44 */
[----:B------:R2:W-:Y:S02]  /*10120*/  LDGSTS.E.BYPASS.LTC128B.128 [R9+0x23c00], desc[UR4][R2.64+0x180], !P3 ;  /* 0x23c0018002097fae */ /* 0x0005e4000d901d44 */
.L_x_463:
[----:B------:R-:W-:Y:S05]  /*10130*/  BSYNC B0 ;  /* 0x0000000000007941 */ /* 0x000fea0003800000 */
.L_x_462:
[----:B0-2---:R-:W2:Y:S01]  /*10140*/  LDL R9, [R1+0x4] ;  /* 0x0000040001097983 */ /* 0x005ea20000100800 */
[----:B------:R-:W-:Y:S01]  /*10150*/  PLOP3.LUT P0, PT, PT, PT, PT, 0x80, 0x0 ;  /* 0x000000000000781c */ /* 0x000fe20003f0f070 */
[----:B------:R-:W-:Y:S01]  /*10160*/  NOP ;  /* 0x0000000000007918 */ /* 0x000fe20000000000 */
[----:B--2---:R-:W-:-:S11]  /*10170*/  VIADD R6, R9, 0x38800 ;  /* 0x0003880009067836 */ /* 0x004fd60000000000 */
.L_x_464:
[----:B------:R-:W2:Y:S01]  /*10180*/  LDL R2, [R1+0x4] ;  /* 0x0000040001027983 */ /* 0x000ea20000100800 */
[----:B------:R-:W-:Y:S02]  /*10190*/  PLOP3.LUT P1, PT, P1, P0, PT, 0xa2, 0x0 ;  /* 0x000000000000781c */ /* 0x000fe40000f21472 */
[----:B--2---:R-:W-:-:S08]  /*101a0*/  @P0 R2UR P1, UR4, R2 ;  /* 0x00000000020402ca */ /* 0x004fd00000020000 */
[----:B------:R-:W-:-:S05]  /*101b0*/  @P0 PLOP3.LUT P0, PT, P1, PT, PT, 0x80, 0x0 ;  /* 0x000000000000081c */ /* 0x000fca0000f0f070 */
[----:B------:R-:W-:Y:S01]  /*101c0*/  @!P1 SYNCS.ARRIVE.TRANS64.RED.A0T1 RZ, [UR4+0x38800], RZ ;  /* 0x038800ffffff99a7 */ /* 0x000fe20008200404 */
[----:B------:R-:W-:Y:S07]  /*101d0*/  @!P1 ARRIVES.LDGSTSBAR.64.TRANSCNT [UR4+0x38800] ;  /* 0x03880000ff0099b0 */ /* 0x000fee0008000a84 */
[----:B------:R-:W-:Y:S05]  /*101e0*/  @P0 BRA.U.ANY `(.L_x_464) ;  /* 0xfffffffd00e40947 */ /* 0x000fea000393ffff */
[----:B------:R-:W2:Y:S02]  /*101f0*/  LDL.LU R3, [R1+0x50] ;  /* 0x0000500001037983 */ /* 0x000ea40000300800 */
[----:B--2---:R-:W-:-:S05]  /*10200*/  VIADD R3, R3, 0x1 ;  /* 0x0000000103037836 */ /* 0x004fca0000000000 */
[----:B------:R0:W-:Y:S01]  /*10210*/  STL [R1+0x50], R3 ;  /* 0x0000500301007387 */ /* 0x0001e20000100800 */
[----:B------:R-:W-:-:S04]  /*10220*/  LEA.HI R0, R3, R3, RZ, 0x1 ;  /* 0x0000000303007211 */ /* 0x000fc800078f08ff */
[----:B------:R-:W-:-:S05]  /*10230*/  LOP3.LUT R0, R0, 0xfffffffe, RZ, 0xc0, !PT ;  /* 0xfffffffe00007812 */ /* 0x000fca00078ec0ff */
[----:B------:R-:W-:-:S05]  /*10240*/  IMAD.IADD R0, R3, 0x1, -R0 ;  /* 0x0000000103007824 */ /* 0x000fca00078e0a00 */
[----:B------:R-:W-:Y:S01]  /*10250*/  SHF.L.U32 R0, R0, 0x1f, RZ ;  /* 0x0000001f00007819 */ /* 0x000fe200000006ff */
[----:B------:R-:W-:Y:S01]  /*10260*/  NOP ;  /* 0x0000000000007918 */ /* 0x000fe20000000000 */
[----:B------:R0:W-:Y:S01]  /*10270*/  SYNCS.ARRIVE.TRANS64.A1T0 RZ, [R2+URZ+0x38800], RZ ;  /* 0x038800ff02ff79a7 */ /* 0x0001e2000810003f */
[----:B------:R-:W-:Y:S01]  /*10280*/  BSSY B0, `(.L_x_465) ;  /* 0x0000003000007945 */ /* 0x000fe20003800000 */
[----:B------:R-:W2:Y:S03]  /*10290*/  SYNCS.PHASECHK.TRANS64.TRYWAIT P0, [R2+URZ+0x38820], R0 ;  /* 0x03882000020075a7 */ /* 0x000ea6000800017f */
[----:B0-2---:R-:W-:Y:S05]  /*102a0*/  @!P0 BRA `(.L_x_466) ;  /* 0x0000005000608947 */ /* 0x005fea0003800000 */
.L_x_592:
[----:B------:R-:W-:Y:S05]  /*102b0*/  BSYNC B0 ;  /* 0x0000000000007941 */ /* 0x000fea0003800000 */
.L_x_465:
[----:B0-----:R-:W2:Y:S01]  /*102c0*/  LDL.LU R2, [R1+0x40] ;  /* 0x0000400001027983 */ /* 0x001ea20000300800 */
[----:B------:R-:W-:Y:S01]  /*102d0*/  BSSY B0, `(.L_x_467) ;  /* 0x00002bb000007945 */ /* 0x000fe20003800000 */
[----:B--2---:R-:W-:-:S13]  /*102e0*/  ISETP.GE.AND P0, PT, R2, 0x51, PT ;  /* 0x000000510200780c */ /* 0x004fda0003f06270 */
[----:B------:R-:W-:Y:S05]  /*102f0*/  @!P0 BRA `(.L_x_468) ;  /* 0x0000002800e08947 */ /* 0x000fea0003800000 */
[----:B------:R-:W2:Y:S01]  /*10300*/  LDL R2, [R1+0x30] ;  /* 0x0000300001027983 */ /* 0x000ea20000100800 */
[----:B------:R-:W-:Y:S01]  /*10310*/  IMAD.MOV.U32 R0, RZ, RZ, 0x1 ;  /* 0x00000001ff007424 */ /* 0x000fe200078e00ff */
[----:B------:R-:W-:Y:S01]  /*10320*/  BSSY B2, `(.L_x_469) ;  /* 0x00000ef000027945 */ /* 0x000fe20003800000 */
[----:B--2---:R-:W-:-:S05]  /*10330*/  IMAD.MOV R9, RZ, RZ, -R2 ;  /* 0x000000ffff097224 */ /* 0x004fca00078e0a02 */
[----:B------:R-:W-:-:S05]  /*10340*/  VIADDMNMX R9, R9, R0, 0xffffffff, !PT ;  /* 0xffffffff09097446 */ /* 0x000fca0007800100 */
[----:B------:R-:W-:-:S05]  /*10350*/  IMAD.IADD R0, R2, 0x1, R9 ;  /* 0x0000000102007824 */ /* 0x000fca00078e0209 */
[----:B------:R-:W-:-:S04]  /*10360*/  LOP3.LUT R0, R0, 0x1, RZ, 0xc0, !PT ;  /* 0x0000000100007812 */ /* 0x000fc800078ec0ff */
[----:B------:R-:W-:Y:S01]  /*10370*/  ISETP.NE.U32.AND P0, PT, R0, 0x1, PT ;  /* 0x000000010000780c */ /* 0x000fe20003f05070 */
[----:B------:R-:W-:-:S12]  /*10380*/  VIADD R0, R2, 0xfffffffe ;  /* 0xfffffffe02007836 */ /* 0x000fd80000000000 */
[----:B------:R-:W-:Y:S05]  /*10390*/  @P0 BRA `(.L_x_470) ;  /* 0x0000000c009c0947 */ /* 0x000fea0003800000 */
[----:B------:R-:W2:Y:S04]  /*103a0*/  LDL R4, [R1+0x20] ;  /* 0x0000200001047983 */ /* 0x000ea80000100800 */
[----:B------:R-:W3:Y:S04]  /*103b0*/  LDL R3, [R1+0x8] ;  /* 0x0000080001037983 */ /* 0x000ee80000100800 */
[----:B------:R-:W4:Y:S01]  /*103c0*/  LDL R2, [R1+0x10] ;  /* 0x0000100001027983 */ /* 0x000f220000100800 */
[----:B------:R-:W-:Y:S01]  /*103d0*/  BSSY B1, `(.L_x_471) ;  /* 0x00000df000017945 */ /* 0x000fe20003800000 */
[----:B--2---:R-:W-:Y:S01]  /*103e0*/  ISETP.NE.AND P1, PT, R4, RZ, PT ;  /* 0x000000ff0400720c */ /* 0x004fe20003f25270 */
[----:B---3--:R-:W-:-:S05]  /*103f0*/  VIADD R8, R3, 0x1 ;  /* 0x0000000103087836 */ /* 0x008fca0000000000 */
[----:B------:R-:W-:-:S04]  /*10400*/  ISETP.NE.AND P0, PT, R8, 0x2, PT ;  /* 0x000000020800780c */ /* 0x000fc80003f05270 */
[----:B------:R-:W-:Y:S02]  /*10410*/  SEL R10, RZ, 0x1, P0 ;  /* 0x00000001ff0a7807 */ /* 0x000fe40000000000 */
[----:B------:R-:W-:Y:S02]  /*10420*/  SEL R8, R8, RZ, P0 ;  /* 0x000000ff08087207 */ /* 0x000fe40000000000 */
[----:B----4-:R-:W-:Y:S01]  /*10430*/  LOP3.LUT R10, R2, R10, RZ, 0x3c, !PT ;  /* 0x0000000a020a7212 */ /* 0x010fe200078e3cff */
[----:B------:R-:W-:Y:S06]  /*10440*/  @!P1 BRA `(.L_x_472) ;  /* 0x0000000c005c9947 */ /* 0x000fec0003800000 */
[----:B-1----:R0:W5:Y:S01]  /*10450*/  LDL R5, [R1] ;  /* 0x0000000001057983 */ /* 0x0021620000100800 */
[----:B------:R-:W-:Y:S02]  /*10460*/  ULDC.64 UR4, c[0x0][0x418] ;  /* 0x0001060000047ab9 */ /* 0x000fe40000000a00 */
[----:B------:R-:W-:-:S04]  /*10470*/  ISETP.NE.U32.AND P0, PT, RZ, UR4, PT ;  /* 0x00000004ff007c0c */ /* 0x000fc8000bf05070 */
[----:B------:R-:W-:-:S13]  /*10480*/  ISETP.NE.AND.EX P0, PT, RZ, UR5, PT, P0 ;  /* 0x00000005ff007c0c */ /* 0x000fda000bf05300 */
[----:B0-----:R-:W-:Y:S05]  /*10490*/  @!P0 BRA `(.L_x_473) ;  /* 0x0000000000508947 */ /* 0x001fea0003800000 */
[----:B------:R-:W2:Y:S01]  /*104a0*/  LDL R11, [R1+0x1c] ;  /* 0x00001c00010b7983 */ /* 0x000ea20000100800 */
[----:B-----5:R-:W0:Y:S01]  /*104b0*/  LDC R5, c[0x0][0x43c] ;  /* 0x00010f00ff057b82 */ /* 0x020e220000000800 */
[----:B------:R-:W-:Y:S02]  /*104c0*/  ULDC.64 UR6, c[0x0][0x428] ;  /* 0x00010a0000067ab9 */ /* 0x000fe40000000a00 */
[----:B------:R-:W3:Y:S01]  /*104d0*/  LDL R7, [R1+0xc] ;  /* 0x00000c0001077983 */ /* 0x000ee20000100800 */
        /* <DEDUP_REMOVED lines=8> */
[----:B------:R-:W-:Y:S01]  /*10560*/  SHF.R.S32.HI R3, RZ, 0x1f, R2 ;  /* 0x0000001fff037819 */ /* 0x000fe20000011402 */
[----:B--2---:R-:W-:-:S04]  /*10570*/  IMAD R4, R11, UR6, RZ ;  /* 0x000000060b047c24 */ /* 0x004fc8000f8e02ff */
[C---:B---3--:R-:W-:Y:S02]  /*10580*/  IMAD R4, R7.reuse, UR7, R4 ;  /* 0x0000000707047c24 */ /* 0x048fe4000f8e0204 */
[----:B------:R-:W-:-:S04]  /*10590*/  IMAD.WIDE.U32 R2, R7, UR6, R2 ;  /* 0x0000000607027c25 */ /* 0x000fc8000f8e0002 */
[----:B------:R-:W-:Y:S01]  /*105a0*/  IMAD.IADD R3, R4, 0x1, R3 ;  /* 0x0000000104037824 */ /* 0x000fe200078e0203 */
[----:B------:R-:W-:-:S04]  /*105b0*/  LEA R4, P0, R2, UR4, 0x2 ;  /* 0x0000000402047c11 */ /* 0x000fc8000f8010ff */
[----:B------:R-:W-:-:S06]  /*105c0*/  LEA.HI.X R5, R2, UR5, R3, 0x2, P0 ;  /* 0x0000000502057c11 */ /* 0x000fcc00080f1403 */
[----:B------:R0:W5:Y:S03]  /*105d0*/  LDG.E R5, desc[UR8][R4.64] ;  /* 0x0000000804057981 */ /* 0x000166000c1e1900 */
.L_x_473:
[----:B------:R-:W2:Y:S01]  /*105e0*/  LDL R2, [R1+0x4] ;  /* 0x0000040001027983 */ /* 0x000ea20000100800 */
[----:B------:R-:W-:Y:S01]  /*105f0*/  BSSY B3, `(.L_x_474) ;  /* 0x0000005000037945 */ /* 0x000fe20003800000 */
[----:B--2---:R-:W-:Y:S01]  /*10600*/  IMAD R3, R8, 0x8, R2 ;  /* 0x0000000808037824 */ /* 0x004fe200078e0202 */
[----:B------:R-:W-:-:S04]  /*10610*/  SHF.L.U32 R2, R10, 0x1f, RZ ;  /* 0x0000001f0a027819 */ /* 0x000fc800000006ff */
[----:B------:R-:W1:Y:S02]  /*10620*/  SYNCS.PHASECHK.TRANS64.TRYWAIT P0, [R3+URZ+0x38840], R2 ;  /* 0x03884002030075a7 */ /* 0x000e64000800017f */
[----:B-1----:R-:W-:Y:S05]  /*10630*/  @!P0 BRA `(.L_x_475) ;  /* 0x0000004c00948947 */ /* 0x002fea0003800000 */
.L_x_593:
[----:B------:R-:W-:Y:S05]  /*10640*/  BSYNC B3 ;  /* 0x0000000000037941 */ /* 0x000fea0003800000 */
.L_x_474:
[----:B0-----:R-:W0:Y:S01]  /*10650*/  S2R R4, SR_TID.X ;  /* 0x0000000000047919 */ /* 0x001e220000002100 */
[----:B------:R-:W-:Y:S01]  /*10660*/  BSSY B3, `(.L_x_476) ;  /* 0x000000b000037945 */ /* 0x000fe20003800000 */
[----:B0-----:R-:W-:-:S04]  /*10670*/  LOP3.LUT R4, R4, 0x7f, RZ, 0xc0, !PT ;  /* 0x0000007f04047812 */ /* 0x001fc800078ec0ff */
[----:B------:R-:W-:-:S13]  /*10680*/  ISETP.NE.AND P1, PT, R4, RZ, PT ;  /* 0x000000ff0400720c */ /* 0x000fda0003f25270 */
[----:B------:R-:W-:Y:S05]  /*10690*/  @P1 BRA `(.L_x_477) ;  /* 0x00000000001c1947 */ /* 0x000fea0003800000 */
[----:B------:R-:W0:Y:S01]  /*106a0*/  S2R R4, SR_TID.X ;  /* 0x0000000000047919 */ /* 0x000e220000002100 */
[----:B-1----:R-:W-:-:S04]  /*106b0*/  IMAD.MOV.U32 R2, RZ, RZ, 0xa000 ;  /* 0x0000a000ff027424 */ /* 0x002fc800078e00ff */
[----:B------:R2:W-:Y:S01]  /*106c0*/  SYNCS.ARRIVE.TRANS64 RZ, [R3+URZ+0x38830], R2 ;  /* 0x0388300203ff79a7 */ /* 0x0005e2000800003f */
[----:B0-----:R-:W-:-:S04]  /*106d0*/  LOP3.LUT R4, R4, 0x1f, RZ, 0xc0, !PT ;  /* 0x0000001f04047812 */ /* 0x001fc800078ec0ff */
[----:B------:R-:W-:-:S13]  /*106e0*/  ISETP.NE.AND P0, PT, R4, RZ, PT ;  /* 0x000000ff0400720c */ /* 0x000fda0003f05270 */
[----:B--2---:R-:W-:Y:S05]  /*106f0*/  @!P0 BRA `(.L_x_477) ;  /* 0x0000000000048947 */ /* 0x004fea0003800000 */
[----:B------:R-:W-:Y:S01]  /*10700*/  BPT.TRAP 0x1 ;  /* 0x000000040000795c */ /* 0x000fe20000300000 */
.L_x_477:
[----:B------:R-:W-:Y:S05]  /*10710*/  BSYNC B3 ;  /* 0x0000000000037941 */ /* 0x000fea0003800000 */
.L_x_476:
[----:B------:R-:W2:Y:S04]  /*10720*/  LDL R4, [R1+0x4] ;  /* 0x0000040001047983 */ /* 0x000ea80000100800 */
[----:B-1----:R-:W3:Y:S01]  /*10730*/  LDL R2, [R1+0x18] ;  /* 0x0000180001027983 */ /* 0x002ee20000100800 */
        /* <DEDUP_REMOVED lines=8> */
[----:B--2---:R-:W-:-:S02]  /*107c0*/  IMAD R4, R8, 0xa000, R4 ;  /* 0x0000a00008047824 */ /* 0x004fc400078e0204 */
[----:B---3--:R-:W-:Y:S02]  /*107d0*/  IMAD R2, R0, 0x50, R2 ;  /* 0x0000005000027824 */ /* 0x008fe400078e0202 */
[----:B------:R-:W-:-:S08]  /*107e0*/  VIADD R7, R4, 0x24400 ;  /* 0x0002440004077836 */ /* 0x000fd00000000000 */
.L_x_478:
        /* <DEDUP_REMOVED lines=16> */
.L_x_479:
        /* <DEDUP_REMOVED lines=16> */
.L_x_480:
        /* <DEDUP_REMOVED lines=16> */
.L_x_481:
        /* <DEDUP_REMOVED lines=10> */
[----:B------:R-:W2:Y:S04]  /*10b90*/  LDL.LU R12, [R1+0x10] ;  /* 0x00001000010c7983 */ /* 0x000ea80000300800 */
[----:B------:R-:W3:Y:S01]  /*10ba0*/  LDL R7, [R1+0x8] ;  /* 0x0000080001077983 */ /* 0x000ee20000100800 */
[----:B------:R-:W-:Y:S01]  /*10bb0*/  BSSY B3, `(.L_x_482) ;  /* 0x0000005000037945 */ /* 0x000fe20003800000 */
[----:B--2---:R-:W-:Y:S01]  /*10bc0*/  SHF.L.U32 R2, R12, 0x1f, RZ ;  /* 0x0000001f0c027819 */ /* 0x004fe200000006ff */
[----:B---3--:R-:W-:-:S04]  /*10bd0*/  IMAD R3, R7, 0x8, R6 ;  /* 0x0000000807037824 */ /* 0x008fc800078e0206 */
[----:B------:R-:W0:Y:S02]  /*10be0*/  SYNCS.PHASECHK.TRANS64.TRYWAIT P0, [R3+URZ+0x60], R2 ;  /* 0x00006002030075a7 */ /* 0x000e24000800017f */
[----:B0-----:R-:W-:Y:S05]  /*10bf0*/  @!P0 BRA `(.L_x_483) ;  /* 0x0000004800388947 */ /* 0x001fea0003800000 */
.L_x_594:
[----:B------:R-:W-:Y:S05]  /*10c00*/  BSYNC B3 ;  /* 0x0000000000037941 */ /* 0x000fea0003800000 */
.L_x_482:
[----:B------:R-:W-:Y:S01]  /*10c10*/  BSSY B3, `(.L_x_484) ;  /* 0x000000e000037945 */ /* 0x000fe20003800000 */
[----:B------:R-:W-:Y:S02]  /*10c20*/  IMAD.MOV.U32 R12, RZ, RZ, 0x0 ;  /* 0x00000000ff0c7424 */ /* 0x000fe400078e00ff */
[----:B------:R-:W-:Y:S01]  /*10c30*/  IMAD.MOV.U32 R13, RZ, RZ, 0x14f00000 ;  /* 0x14f00000ff0d7424 */ /* 0x000fe200078e00ff */
[----:B------:R-:W-:Y:S06]  /*10c40*/  @P1 BRA `(.L_x_485) ;  /* 0x0000000000281947 */ /* 0x000fec0003800000 */
[----:B0-----:R-:W2:Y:S04]  /*10c50*/  LDL R3, [R1+0x4] ;  /* 0x0000040001037983 */ /* 0x001ea80000100800 */
[----:B------:R-:W2:Y:S01]  /*10c60*/  LDL R7, [R1+0x8] ;  /* 0x0000080001077983 */ /* 0x000ea20000100800 */
[----:B------:R-:W0:Y:S02]  /*10c70*/  S2R R4, SR_TID.X ;  /* 0x0000000000047919 */ /* 0x000e240000002100 */
[----:B0-----:R-:W-:-:S04]  /*10c80*/  LOP3.LUT R4, R4, 0x1f, RZ, 0xc0, !PT ;  /* 0x0000001f04047812 */ /* 0x001fc800078ec0ff */
[----:B------:R-:W-:Y:S01]  /*10c90*/  ISETP.NE.AND P0, PT, R4, RZ, PT ;  /* 0x000000ff0400720c */ /* 0x000fe20003f05270 */
[----:B--2---:R-:W-:Y:S02]  /*10ca0*/  IMAD R2, R7, 0x8, R3 ;  /* 0x0000000807027824 */ /* 0x004fe400078e0203 */
[----:B------:R-:W-:-:S04]  /*10cb0*/  IMAD.MOV.U32 R3, RZ, RZ, 0xa000 ;  /* 0x0000a000ff037424 */ /* 0x000fc800078e00ff */
[----:B------:R1:W-:Y:S06]  /*10cc0*/  SYNCS.ARRIVE.TRANS64 RZ, [R2+URZ+0x38850], R3 ;  /* 0x0388500302ff79a7 */ /* 0x0003ec000800003f */
[----:B------:R-:W-:Y:S05]  /*10cd0*/  @!P0 BRA `(.L_x_485) ;  /* 0x0000000000048947 */ /* 0x000fea0003800000 */
[----:B------:R-:W-:Y:S01]  /*10ce0*/  BPT.TRAP 0x1 ;  /* 0x000000040000795c */ /* 0x000fe20000300000 */
.L_x_485:
[----:B------:R-:W-:Y:S05]  /*10cf0*/  BSYNC B3 ;  /* 0x0000000000037941 */ /* 0x000fea0003800000 */
.L_x_484:
[----:B01----:R-:W2:Y:S01]  /*10d00*/  LDL.LU R2, [R1+0x8] ;  /* 0x0000080001027983 */ /* 0x003ea20000300800 */
[----:B------:R-:W-:-:S03]  /*10d10*/  R2UR UR10, R11 ;  /* 0x000000000b0a72ca */ /* 0x000fc600000e0000 */
[----:B------:R-:W3:Y:S04]  /*10d20*/  LDL R7, [R1+0x18] ;  /* 0x0000180001077983 */ /* 0x000ee80000100800 */
[----:B------:R-:W3:Y:S04]  /*10d30*/  LDL.LU R4, [R1+0x14] ;  /* 0x0000140001047983 */ /* 0x000ee80000300800 */
[----:B------:R-:W2:Y:S01]  /*10d40*/  LDL R11, [R1+0x4] ;  /* 0x00000400010b7983 */ /* 0x000ea20000100800 */
[----:B------:R-:W-:Y:S01]  /*10d50*/  R2UR UR6, R12 ;  /* 0x000000000c0672ca */ /* 0x000fe200000e0000 */
[----:B------:R-:W-:Y:S01]  /*10d60*/  UIADD3 UR4, UP0, UR36, 0x470, URZ ;  /* 0x0000047024047890 */ /* 0x000fe2000ff1e03f */
[----:B------:R-:W-:-:S02]  /*10d70*/  R2UR UR7, R13 ;  /* 0x000000000d0772ca */ /* 0x000fc400000e0000 */
[----:B------:R-:W-:Y:S01]  /*10d80*/  PLOP3.LUT P0, PT, PT, PT, PT, 0x80, 0x0 ;  /* 0x000000000000781c */ /* 0x000fe20003f0f070 */
[----:B------:R-:W-:Y:S01]  /*10d90*/  UIADD3.X UR5, URZ, UR37, URZ, UP0, !UPT ;  /* 0x000000253f057290 */ /* 0x000fe200087fe43f */
[----:B---3--:R-:W-:Y:S02]  /*10da0*/  IMAD R4, R4, 0x50, R7 ;  /* 0x0000005004047824 */ /* 0x008fe400078e0207 */
[C-C-:B--2---:R-:W-:Y:S02]  /*10db0*/  IMAD R3, R2.reuse, 0x8, R11.reuse ;  /* 0x0000000802037824 */ /* 0x144fe400078e020b */
[----:B------:R-:W-:Y:S02]  /*10dc0*/  IMAD R2, R2, 0xa000, R11 ;  /* 0x0000a00002027824 */ /* 0x000fe400078e020b */
[----:B------:R-:W-:Y:S02]  /*10dd0*/  VIADD R3, R3, 0x38850 ;  /* 0x0003885003037836 */ /* 0x000fe40000000000 */
[----:B------:R-:W-:-:S07]  /*10de0*/  VIADD R7, R2, 0x400 ;  /* 0x0000040002077836 */ /* 0x000fce0000000000 */
.L_x_486:
[----:B------:R-:W2:Y:S01]  /*10df0*/  LDL R11, [R1] ;  /* 0x00000000010b7983 */ /* 0x000ea20000100800 */
[----:B------:R-:W-:-:S13]  /*10e00*/  @P0 ELECT P1, URZ, PT ;  /* 0x00000000003f082f */ /* 0x000fda0003820000 */
[----:B------:R-:W-:Y:S02]  /*10e10*/  @P1 R2UR UR12, R18 ;  /* 0x00000000120c12ca */ /* 0x000fe400000e0000 */
[----:B------:R-:W-:Y:S02]  /*10e20*/  @P1 R2UR UR11, R4 ;  /* 0x00000000040b12ca */ /* 0x000fe400000e0000 */
[----:B------:R-:W-:Y:S02]  /*10e30*/  @P1 R2UR UR9, R3 ;  /* 0x00000000030912ca */ /* 0x000fe400000e0000 */
[----:B------:R-:W-:Y:S02]  /*10e40*/  @P1 R2UR UR8, R7 ;  /* 0x00000000070812ca */ /* 0x000fe400000e0000 */
[----:B------:R-:W-:Y:S02]  /*10e50*/  @P1 PLOP3.LUT P0, PT, P1, PT, PT, 0x8, 0x0 ;  /* 0x000000000000181c */ /* 0x000fe40000f0e170 */
[----:B--2---:R-:W-:-:S02]  /*10e60*/  @P1 R2UR UR13, R11 ;  /* 0x000000000b0d12ca */ /* 0x004fc400000e0000 */
[----:B------:R-:W-:-:S11]  /*10e70*/  PLOP3.LUT P1, PT, PT, PT, PT, 0x8, 0x0 ;  /* 0x000000000000781c */ /* 0x000fd60003f2e170 */
[----:B------:R0:W-:Y:S02]  /*10e80*/  UTMALDG.4D [UR8], [UR4], desc[UR6] ;  /* 0x00000608040075b4 */ /* 0x0001e40008019000 */
[----:B0-----:R-:W-:Y:S05]  /*10e90*/  @P0 BRA.U.ANY `(.L_x_486) ;  /* 0xfffffffd00d40947 */ /* 0x001fea000393ffff */
[----:B------:R-:W-:Y:S01]  /*10ea0*/  R2UR UR10, R17 ;  /* 0x00000000110a72ca */ /* 0x000fe200000e0000 */
[----:B------:R-:W-:Y:S01]  /*10eb0*/  VIADD R7, R2, 0x2c00 ;  /* 0x00002c0002077836 */ /* 0x000fe20000000000 */
[----:B------:R-:W-:Y:S02]  /*10ec0*/  R2UR UR6, R12 ;  /* 0x000000000c0672ca */ /* 0x000fe400000e0000 */
[----:B------:R-:W-:Y:S02]  /*10ed0*/  R2UR UR7, R13 ;  /* 0x000000000d0772ca */ /* 0x000fe400000e0000 */
[----:B------:R-:W-:-:S13]  /*10ee0*/  PLOP3.LUT P0, PT, PT, PT, PT, 0x80, 0x0 ;  /* 0x000000000000781c */ /* 0x000fda0003f0f070 */
.L_x_487:
        /* <DEDUP_REMOVED lines=16> */
.L_x_488:
        /* <DEDUP_REMOVED lines=16> */
.L_x_489:
        /* <DEDUP_REMOVED lines=11> */
[----:B------:R0:W-:Y:S04]  /*111a0*/  STL [R1], R5 ;  /* 0x0000000501007387 */ /* 0x0001e80000100800 */
[----:B------:R0:W-:Y:S02]  /*111b0*/  STL [R1+0x14], R0 ;  /* 0x0000140001007387 */ /* 0x0001e40000100800 */
.L_x_472:
[----:B------:R-:W-:Y:S05]  /*111c0*/  BSYNC B1 ;  /* 0x0000000000017941 */ /* 0x000fea0003800000 */
.L_x_471:
[----:B0-----:R-:W2:Y:S04]  /*111d0*/  LDL.LU R0, [R1+0x30] ;  /* 0x0000300001007983 */ /* 0x001ea80000300800 */
[----:B------:R0:W-:Y:S04]  /*111e0*/  STL [R1+0x8], R8 ;  /* 0x0000080801007387 */ /* 0x0001e80000100800 */
[----:B------:R0:W-:Y:S02]  /*111f0*/  STL [R1+0x10], R10 ;  /* 0x0000100a01007387 */ /* 0x0001e40000100800 */
[----:B0-2---:R-:W-:-:S07]  /*11200*/  VIADD R0, R0, 0xfffffffd ;  /* 0xfffffffd00007836 */ /* 0x005fce0000000000 */
.L_x_470:
[----:B------:R-:W-:Y:S05]  /*11210*/  BSYNC B2 ;  /* 0x0000000000027941 */ /* 0x000fea0003800000 */
.L_x_469:
[----:B------:R-:W2:Y:S01]  /*11220*/  LDL.LU R2, [R1+0x2c] ;  /* 0x00002c0001027983 */ /* 0x000ea20000300800 */
[----:B------:R-:W-:-:S05]  /*11230*/  IMAD.MOV R9, RZ, RZ, -R9 ;  /* 0x000000ffff097224 */ /* 0x000fca00078e0a09 */
[----:B--2---:R-:W-:-:S13]  /*11240*/  ISETP.NE.AND P0, PT, R2, R9, PT ;  /* 0x000000090200720c */ /* 0x004fda0003f05270 */
[----:B------:R-:W-:Y:S05]  /*11250*/  @!P0 BRA `(.L_x_468) ;  /* 0x0000001c00088947 */ /* 0x000fea0003800000 */
[----:B------:R0:W5:Y:S02]  /*11260*/  LDL R8, [R1] ;  /* 0x0000000001087983 */ /* 0x0001640000100800 */
.L_x_528:
[----:B--2---:R-:W2:Y:S04]  /*11270*/  LDL R4, [R1+0x20] ;  /* 0x0000200001047983 */ /* 0x004ea80000100800 */
[----:B---3--:R-:W3:Y:S04]  /*11280*/  LDL R3, [R1+0x8] ;  /* 0x0000080001037983 */ /* 0x008ee80000100800 */
[----:B------:R-:W4:Y:S01]  /*11290*/  LDL R2, [R1+0x10] ;  /* 0x0000100001027983 */ /* 0x000f220000100800 */
[----:B------:R-:W-:Y:S05]  /*112a0*/  YIELD ;  /* 0x0000000000007946 */ /* 0x000fea0003800000 */
[----:B------:R-:W-:Y:S01]  /*112b0*/  BSSY B1, `(.L_x_490) ;  /* 0x00000db000017945 */ /* 0x000fe20003800000 */
[----:B--2---:R-:W-:Y:S01]  /*112c0*/  ISETP.NE.AND P1, PT, R4, RZ, PT ;  /* 0x000000ff0400720c */ /* 0x004fe20003f25270 */
[----:B---3--:R-:W-:-:S05]  /*112d0*/  VIADD R4, R3, 0x1 ;  /* 0x0000000103047836 */ /* 0x008fca0000000000 */
[----:B------:R-:W-:-:S04]  /*112e0*/  ISETP.NE.AND P0, PT, R4, 0x2, PT ;  /* 0x000000020400780c */ /* 0x000fc80003f05270 */
[----:B-1----:R-:W-:Y:S02]  /*112f0*/  SEL R5, RZ, 0x1, P0 ;  /* 0x00000001ff057807 */ /* 0x002fe40000000000 */
[----:B------:R-:W-:Y:S02]  /*11300*/  SEL R4, R4, RZ, P0 ;  /* 0x000000ff04047207 */ /* 0x000fe40000000000 */
[----:B----4-:R-:W-:Y:S01]  /*11310*/  LOP3.LUT R5, R2, R5, RZ, 0x3c, !PT ;  /* 0x0000000502057212 */ /* 0x010fe200078e3cff */
[----:B------:R-:W-:Y:S06]  /*11320*/  @!P1 BRA `(.L_x_491) ;  /* 0x0000000c004c9947 */ /* 0x000fec0003800000 */
[----:B------:R-:W-:Y:S01]  /*11330*/  ULDC.64 UR4, c[0x0][0x418] ;  /* 0x0001060000047ab9 */ /* 0x000fe20000000a00 */
[----:B------:R-:W-:Y:S01]  /*11340*/  IMAD.MOV.U32 R7, RZ, RZ, R0 ;  /* 0x000000ffff077224 */ /* 0x000fe200078e0000 */
[----:B------:R-:W-:-:S04]  /*11350*/  ISETP.NE.U32.AND P0, PT, RZ, UR4, PT ;  /* 0x00000004ff007c0c */ /* 0x000fc8000bf05070 */
[----:B------:R-:W-:-:S13]  /*11360*/  ISETP.NE.AND.EX P0, PT, RZ, UR5, PT, P0 ;  /* 0x00000005ff007c0c */ /* 0x000fda000bf05300 */
[----:B------:R-:W-:Y:S05]  /*11370*/  @!P0 BRA `(.L_x_492) ;  /* 0x0000000000508947 */ /* 0x000fea0003800000 */
[----:B------:R-:W2:Y:S01]  /*11380*/  LDL R10, [R1+0x1c] ;  /* 0x00001c00010a7983 */ /* 0x000ea20000100800 */
[----:B-----5:R-:W1:Y:S01]  /*11390*/  LDC R8, c[0x0][0x43c] ;  /* 0x00010f00ff087b82 */ /* 0x020e620000000800 */
[----:B------:R-:W-:Y:S02]  /*113a0*/  ULDC.64 UR6, c[0x0][0x428] ;  /* 0x00010a0000067ab9 */ /* 0x000fe40000000a00 */
[----:B------:R-:W3:Y:S01]  /*113b0*/  LDL R9, [R1+0xc] ;  /* 0x00000c0001097983 */ /* 0x000ee20000100800 */
[----:B------:R-:W-:Y:S01]  /*113c0*/  ULDC.64 UR8, c[0x0][0x208] ;  /* 0x0000820000087ab9 */ /* 0x000fe20000000a00 */
[----:B-1----:R-:W-:-:S13]  /*113d0*/  ISETP.NE.AND P0, PT, R8, 0x1, PT ;  /* 0x000000010800780c */ /* 0x002fda0003f05270 */
[----:B------:R-:W1:Y:S02]  /*113e0*/  @P0 LDC.64 R2, c[0x0][0x440] ;  /* 0x00011000ff020b82 */ /* 0x000e640000000a00 */
[----:B-1----:R-:W-:-:S04]  /*113f0*/  @P0 IMAD.HI.U32 R7, R0, R2, RZ ;  /* 0x0000000200070227 */ /* 0x002fc800078e00ff */
[----:B------:R-:W-:Y:S01]  /*11400*/  IMAD.MOV.U32 R2, RZ, RZ, R0 ;  /* 0x000000ffff027224 */ /* 0x000fe200078e0000 */
[----:B------:R-:W-:-:S04]  /*11410*/  @P0 SHF.R.U32.HI R2, RZ, R3, R7 ;  /* 0x00000003ff020219 */ /* 0x000fc80000011607 */
[--C-:B------:R-:W-:Y:S01]  /*11420*/  SHF.R.S32.HI R3, RZ, 0x1f, R2.reuse ;  /* 0x0000001fff037819 */ /* 0x100fe20000011402 */
[----:B------:R-:W-:-:S04]  /*11430*/  IMAD.MOV R7, RZ, RZ, -R2 ;  /* 0x000000ffff077224 */ /* 0x000fc800078e0a02 */
[----:B------:R-:W-:Y:S02]  /*11440*/  IMAD R7, R8, R7, R0 ;  /* 0x0000000708077224 */ /* 0x000fe400078e0200 */
[----:B--2---:R-:W-:-:S04]  /*11450*/  IMAD R8, R10, UR6, RZ ;  /* 0x000000060a087c24 */ /* 0x004fc8000f8e02ff */
[C---:B---3--:R-:W-:Y:S02]  /*11460*/  IMAD R8, R9.reuse, UR7, R8 ;  /* 0x0000000709087c24 */ /* 0x048fe4000f8e0208 */
[----:B------:R-:W-:-:S04]  /*11470*/  IMAD.WIDE.U32 R2, R9, UR6, R2 ;  /* 0x0000000609027c25 */ /* 0x000fc8000f8e0002 */
[----:B------:R-:W-:Y:S01]  /*11480*/  IMAD.IADD R3, R8, 0x1, R3 ;  /* 0x0000000108037824 */ /* 0x000fe200078e0203 */
[----:B------:R-:W-:-:S04]  /*11490*/  LEA R8, P0, R2, UR4, 0x2 ;  /* 0x0000000402087c11 */ /* 0x000fc8000f8010ff */
[----:B------:R-:W-:-:S05]  /*114a0*/  LEA.HI.X R9, R2, UR5, R3, 0x2, P0 ;  /* 0x0000000502097c11 */ /* 0x000fca00080f1403 */
[----:B------:R1:W5:Y:S04]  /*114b0*/  LDG.E R8, desc[UR8][R8.64] ;  /* 0x0000000808087981 */ /* 0x000368000c1e1900 */
.L_x_492:
[----:B------:R-:W2:Y:S01]  /*114c0*/  LDL R2, [R1+0x4] ;  /* 0x0000040001027983 */ /* 0x000ea20000100800 */
[----:B------:R-:W-:Y:S01]  /*114d0*/  BSSY B2, `(.L_x_493) ;  /* 0x0000005000027945 */ /* 0x000fe20003800000 */
[----:B--2---:R-:W-:Y:S01]  /*114e0*/  IMAD R3, R4, 0x8, R2 ;  /* 0x0000000804037824 */ /* 0x004fe200078e0202 */
[----:B------:R-:W-:-:S04]  /*114f0*/  SHF.L.U32 R2, R5, 0x1f, RZ ;  /* 0x0000001f05027819 */ /* 0x000fc800000006ff */
[----:B------:R-:W2:Y:S02]  /*11500*/  SYNCS.PHASECHK.TRANS64.TRYWAIT P0, [R3+URZ+0x38840], R2 ;  /* 0x03884002030075a7 */ /* 0x000ea4000800017f */
[----:B--2---:R-:W-:Y:S05]  /*11510*/  @!P0 BRA `(.L_x_494) ;  /* 0x0000004000048947 */ /* 0x004fea0003800000 */
.L_x_595:
[----:B------:R-:W-:Y:S05]  /*11520*/  BSYNC B2 ;  /* 0x0000000000027941 */ /* 0x000fea0003800000 */
.L_x_493:
        /* <DEDUP_REMOVED lines=12> */
.L_x_496:
[----:B------:R-:W-:Y:S05]  /*115f0*/  BSYNC B2 ;  /* 0x0000000000027941 */ /* 0x000fea0003800000 */
.L_x_495:
[----:B------:R-:W3:Y:S04]  /*11600*/  LDL R9, [R1+0x4] ;  /* 0x0000040001097983 */ /* 0x000ee80000100800 */
[----:B--2---:R-:W2:Y:S01]  /*11610*/  LDL R2, [R1+0x18] ;  /* 0x0000180001027983 */ /* 0x004ea20000100800 */
        /* <DEDUP_REMOVED lines=8> */
[----:B---3--:R-:W-:-:S02]  /*116a0*/  IMAD R9, R4, 0xa000, R9 ;  /* 0x0000a00004097824 */ /* 0x008fc400078e0209 */
[----:B--2---:R-:W-:Y:S02]  /*116b0*/  IMAD R2, R7, 0x50, R2 ;  /* 0x0000005007027824 */ /* 0x004fe400078e0202 */
[----:B------:R-:W-:-:S08]  /*116c0*/  VIADD R10, R9, 0x24400 ;  /* 0x00024400090a7836 */ /* 0x000fd00000000000 */
.L_x_497:
        /* <DEDUP_REMOVED lines=9> */
[----:B-1----:R-:W-:Y:S05]  /*11760*/  @P0 BRA.U.ANY `(.L_x_497) ;  /* 0xfffffffd00d80947 */ /* 0x002fea000393ffff */
[----:B------:R-:W-:Y:S01]  /*11770*/  IMAD.MOV.U32 R17, RZ, RZ, 0x40 ;  /* 0x00000040ff117424 */ /* 0x000fe200078e00ff */
[----:B------:R-:W-:Y:S01]  /*11780*/  PLOP3.LUT P0, PT, PT, PT, PT, 0x80, 0x0 ;  /* 0x000000000000781c */ /* 0x000fe20003f0f070 */
[----:B------:R-:W-:Y:S01]  /*11790*/  VIADD R10, R9, 0x26c00 ;  /* 0x00026c00090a7836 */ /* 0x000fe20000000000 */
[----:B------:R-:W-:Y:S01]  /*117a0*/  UMOV UR6, 0x0 ;  /* 0x0000000000067882 */ /* 0x000fe20000000000 */
[----:B------:R-:W-:Y:S01]  /*117b0*/  UMOV UR7, 0x14f00000 ;  /* 0x14f0000000077882 */ /* 0x000fe20000000000 */
[----:B------:R-:W-:-:S15]  /*117c0*/  R2UR UR10, R17 ;  /* 0x00000000110a72ca */ /* 0x000fde00000e0000 */
.L_x_498:
        /* <DEDUP_REMOVED lines=16> */
.L_x_499:
        /* <DEDUP_REMOVED lines=16> */
.L_x_500:
        /* <DEDUP_REMOVED lines=10> */
[----:B------:R-:W2:Y:S04]  /*11a70*/  LDL.LU R12, [R1+0x10] ;  /* 0x00001000010c7983 */ /* 0x000ea80000300800 */
[----:B------:R-:W3:Y:S01]  /*11a80*/  LDL R10, [R1+0x8] ;  /* 0x00000800010a7983 */ /* 0x000ee20000100800 */
[----:B------:R-:W-:Y:S01]  /*11a90*/  BSSY B2, `(.L_x_501) ;  /* 0x0000005000027945 */ /* 0x000fe20003800000 */
[----:B--2---:R-:W-:Y:S01]  /*11aa0*/  SHF.L.U32 R3, R12, 0x1f, RZ ;  /* 0x0000001f0c037819 */ /* 0x004fe200000006ff */
[----:B---3--:R-:W-:-:S04]  /*11ab0*/  IMAD R2, R10, 0x8, R6 ;  /* 0x000000080a027824 */ /* 0x008fc800078e0206 */
[----:B------:R-:W1:Y:S02]  /*11ac0*/  SYNCS.PHASECHK.TRANS64.TRYWAIT P0, [R2+URZ+0x60], R3 ;  /* 0x00006003020075a7 */ /* 0x000e64000800017f */
[----:B-1----:R-:W-:Y:S05]  /*11ad0*/  @!P0 BRA `(.L_x_502) ;  /* 0x0000003800a88947 */ /* 0x002fea0003800000 */
.L_x_596:
[----:B------:R-:W-:Y:S05]  /*11ae0*/  BSYNC B2 ;  /* 0x0000000000027941 */ /* 0x000fea0003800000 */
.L_x_501:
[----:B------:R-:W-:Y:S01]  /*11af0*/  BSSY B2, `(.L_x_503) ;  /* 0x000000b000027945 */ /* 0x000fe20003800000 */
[----:B------:R-:W-:Y:S02]  /*11b00*/  IMAD.MOV.U32 R12, RZ, RZ, 0x0 ;  /* 0x00000000ff0c7424 */ /* 0x000fe400078e00ff */
[----:B------:R-:W-:Y:S01]  /*11b10*/  IMAD.MOV.U32 R13, RZ, RZ, 0x14f00000 ;  /* 0x14f00000ff0d7424 */ /* 0x000fe200078e00ff */
[----:B------:R-:W-:Y:S06]  /*11b20*/  @P1 BRA `(.L_x_504) ;  /* 0x00000000001c1947 */ /* 0x000fec0003800000 */
[----:B------:R-:W2:Y:S01]  /*11b30*/  S2R R9, SR_TID.X ;  /* 0x0000000000097919 */ /* 0x000ea20000002100 */
[----:B-1----:R-:W-:-:S04]  /*11b40*/  IMAD.MOV.U32 R3, RZ, RZ, 0xa000 ;  /* 0x0000a000ff037424 */ /* 0x002fc800078e00ff */
[----:B------:R3:W-:Y:S01]  /*11b50*/  SYNCS.ARRIVE.TRANS64 RZ, [R2+URZ+0x50], R3 ;  /* 0x0000500302ff79a7 */ /* 0x0007e2000800003f */
[----:B--2---:R-:W-:-:S04]  /*11b60*/  LOP3.LUT R9, R9, 0x1f, RZ, 0xc0, !PT ;  /* 0x0000001f09097812 */ /* 0x004fc800078ec0ff */
[----:B------:R-:W-:-:S13]  /*11b70*/  ISETP.NE.AND P0, PT, R9, RZ, PT ;  /* 0x000000ff0900720c */ /* 0x000fda0003f05270 */
[----:B---3--:R-:W-:Y:S05]  /*11b80*/  @!P0 BRA `(.L_x_504) ;  /* 0x0000000000048947 */ /* 0x008fea0003800000 */
[----:B------:R-:W-:Y:S01]  /*11b90*/  BPT.TRAP 0x1 ;  /* 0x000000040000795c */ /* 0x000fe20000300000 */
.L_x_504:
[----:B------:R-:W-:Y:S05]  /*11ba0*/  BSYNC B2 ;  /* 0x0000000000027941 */ /* 0x000fea0003800000 */
.L_x_503:
[----:B-1----:R-:W2:Y:S01]  /*11bb0*/  LDL.LU R3, [R1+0x8] ;  /* 0x0000080001037983 */ /* 0x002ea20000300800 */
[----:B------:R-:W-:-:S03]  /*11bc0*/  R2UR UR10, R11 ;  /* 0x000000000b0a72ca */ /* 0x000fc600000e0000 */
[----:B------:R-:W3:Y:S04]  /*11bd0*/  LDL R10, [R1+0x18] ;  /* 0x00001800010a7983 */ /* 0x000ee80000100800 */
[----:B------:R-:W3:Y:S04]  /*11be0*/  LDL.LU R9, [R1+0x14] ;  /* 0x0000140001097983 */ /* 0x000ee80000300800 */
[----:B------:R-:W2:Y:S01]  /*11bf0*/  LDL R11, [R1+0x4] ;  /* 0x00000400010b7983 */ /* 0x000ea20000100800 */
[----:B------:R-:W-:Y:S01]  /*11c00*/  R2UR UR6, R12 ;  /* 0x000000000c0672ca */ /* 0x000fe200000e0000 */
[----:B------:R-:W-:Y:S01]  /*11c10*/  UIADD3 UR4, UP0, UR36, 0x470, URZ ;  /* 0x0000047024047890 */ /* 0x000fe2000ff1e03f */
[----:B------:R-:W-:Y:S01]  /*11c20*/  R2UR UR7, R13 ;  /* 0x000000000d0772ca */ /* 0x000fe200000e0000 */
[----:B------:R-:W-:Y:S01]  /*11c30*/  VIADD R2, R2, 0x50 ;  /* 0x0000005002027836 */ /* 0x000fe20000000000 */
[----:B------:R-:W-:Y:S01]  /*11c40*/  PLOP3.LUT P0, PT, PT, PT, PT, 0x80, 0x0 ;  /* 0x000000000000781c */ /* 0x000fe20003f0f070 */
[----:B------:R-:W-:Y:S01]  /*11c50*/  UIADD3.X UR5, URZ, UR37, URZ, UP0, !UPT ;  /* 0x000000253f057290 */ /* 0x000fe200087fe43f */
[----:B---3--:R-:W-:-:S02]  /*11c60*/  IMAD R9, R9, 0x50, R10 ;  /* 0x0000005009097824 */ /* 0x008fc400078e020a */
[----:B--2---:R-:W-:-:S04]  /*11c70*/  IMAD R3, R3, 0xa000, R11 ;  /* 0x0000a00003037824 */ /* 0x004fc800078e020b */
[----:B------:R-:W-:-:S07]  /*11c80*/  VIADD R10, R3, 0x400 ;  /* 0x00000400030a7836 */ /* 0x000fce0000000000 */
.L_x_505:
        /* <DEDUP_REMOVED lines=10> */
[----:B-1----:R-:W-:Y:S05]  /*11d30*/  @P0 BRA.U.ANY `(.L_x_505) ;  /* 0xfffffffd00d40947 */ /* 0x002fea000393ffff */
[----:B------:R-:W-:Y:S01]  /*11d40*/  R2UR UR10, R17 ;  /* 0x00000000110a72ca */ /* 0x000fe200000e0000 */
[----:B------:R-:W-:Y:S01]  /*11d50*/  VIADD R10, R3, 0x2c00 ;  /* 0x00002c00030a7836 */ /* 0x000fe20000000000 */
[----:B------:R-:W-:Y:S02]  /*11d60*/  R2UR UR6, R12 ;  /* 0x000000000c0672ca */ /* 0x000fe400000e0000 */
[----:B------:R-:W-:Y:S02]  /*11d70*/  R2UR UR7, R13 ;  /* 0x000000000d0772ca */ /* 0x000fe400000e0000 */
[----:B------:R-:W-:-:S13]  /*11d80*/  PLOP3.LUT P0, PT, PT, PT, PT, 0x80, 0x0 ;  /* 0x000000000000781c */ /* 0x000fda0003f0f070 */
.L_x_506:
        /* <DEDUP_REMOVED lines=16> */
.L_x_507:
        /* <DEDUP_REMOVED lines=16> */
.L_x_508:
        /* <DEDUP_REMOVED lines=11> */
[----:B------:R1:W-:Y:S04]  /*12040*/  STL [R1+0x14], R7 ;  /* 0x0000140701007387 */ /* 0x0003e80000100800 */
[----:B------:R1:W-:Y:S02]  /*12050*/  STL [R1], R8 ;  /* 0x0000000801007387 */ /* 0x0003e40000100800 */
.L_x_491:
[----:B------:R-:W-:Y:S05]  /*12060*/  BSYNC B1 ;  /* 0x0000000000017941 */ /* 0x000fea0003800000 */
.L_x_490:
        /* <DEDUP_REMOVED lines=8> */
[----:B------:R2:W-:Y:S04]  /*120f0*/  STL [R1+0x10], R10 ;  /* 0x0000100a01007387 */ /* 0x0005e80000100800 */
[----:B------:R2:W-:Y:S01]  /*12100*/  STL [R1+0x8], R11 ;  /* 0x0000080b01007387 */ /* 0x0005e20000100800 */
[----:B------:R-:W-:Y:S05]  /*12110*/  @!P1 BRA `(.L_x_510) ;  /* 0x0000000c00489947 */ /* 0x000fea0003800000 */
[----:B------:R-:W-:Y:S01]  /*12120*/  ULDC.64 UR4, c[0x0][0x418] ;  /* 0x0001060000047ab9 */ /* 0x000fe20000000a00 */
[----:B-1----:R-:W-:Y:S01]  /*12130*/  VIADD R7, R0, 0xffffffff ;  /* 0xffffffff00077836 */ /* 0x002fe20000000000 */
[----:B------:R-:W-:-:S04]  /*12140*/  ISETP.NE.U32.AND P0, PT, RZ, UR4, PT ;  /* 0x00000004ff007c0c */ /* 0x000fc8000bf05070 */
[----:B------:R-:W-:-:S13]  /*12150*/  ISETP.NE.AND.EX P0, PT, RZ, UR5, PT, P0 ;  /* 0x00000005ff007c0c */ /* 0x000fda000bf05300 */
[----:B------:R-:W-:Y:S05]  /*12160*/  @!P0 BRA `(.L_x_511) ;  /* 0x0000000000508947 */ /* 0x000fea0003800000 */
[----:B------:R-:W3:Y:S01]  /*12170*/  LDL R13, [R1+0x1c] ;  /* 0x00001c00010d7983 */ /* 0x000ee20000100800 */
[----:B------:R-:W1:Y:S01]  /*12180*/  LDC R9, c[0x0][0x43c] ;  /* 0x00010f00ff097b82 */ /* 0x000e620000000800 */
[----:B------:R-:W-:Y:S02]  /*12190*/  ULDC.64 UR6, c[0x0][0x428] ;  /* 0x00010a0000067ab9 */ /* 0x000fe40000000a00 */
[----:B------:R-:W4:Y:S01]  /*121a0*/  LDL R12, [R1+0xc] ;  /* 0x00000c00010c7983 */ /* 0x000f220000100800 */
[----:B------:R-:W-:Y:S01]  /*121b0*/  ULDC.64 UR8, c[0x0][0x208] ;  /* 0x0000820000087ab9 */ /* 0x000fe20000000a00 */
[----:B-1----:R-:W-:-:S13]  /*121c0*/  ISETP.NE.AND P0, PT, R9, 0x1, PT ;  /* 0x000000010900780c */ /* 0x002fda0003f05270 */
[----:B------:R-:W1:Y:S02]  /*121d0*/  @P0 LDC.64 R2, c[0x0][0x440] ;  /* 0x00011000ff020b82 */ /* 0x000e640000000a00 */
[----:B-1---5:R-:W-:-:S04]  /*121e0*/  @P0 IMAD.HI.U32 R8, R7, R2, RZ ;  /* 0x0000000207080227 */ /* 0x022fc800078e00ff */
[----:B------:R-:W-:Y:S01]  /*121f0*/  IMAD.MOV.U32 R2, RZ, RZ, R7 ;  /* 0x000000ffff027224 */ /* 0x000fe200078e0007 */
[----:B------:R-:W-:-:S05]  /*12200*/  @P0 SHF.R.U32.HI R2, RZ, R3, R8 ;  /* 0x00000003ff020219 */ /* 0x000fca0000011608 */
[----:B------:R-:W-:-:S04]  /*12210*/  IMAD.MOV R3, RZ, RZ, -R2 ;  /* 0x000000ffff037224 */ /* 0x000fc800078e0a02 */
[----:B------:R-:W-:Y:S01]  /*12220*/  IMAD R7, R9, R3, R7 ;  /* 0x0000000309077224 */ /* 0x000fe200078e0207 */
[----:B------:R-:W-:Y:S01]  /*12230*/  SHF.R.S32.HI R3, RZ, 0x1f, R2 ;  /* 0x0000001fff037819 */ /* 0x000fe20000011402 */
[----:B---3--:R-:W-:-:S04]  /*12240*/  IMAD R8, R13, UR6, RZ ;  /* 0x000000060d087c24 */ /* 0x008fc8000f8e02ff */
[C---:B----4-:R-:W-:Y:S02]  /*12250*/  IMAD R8, R12.reuse, UR7, R8 ;  /* 0x000000070c087c24 */ /* 0x050fe4000f8e0208 */
[----:B------:R-:W-:-:S04]  /*12260*/  IMAD.WIDE.U32 R2, R12, UR6, R2 ;  /* 0x000000060c027c25 */ /* 0x000fc8000f8e0002 */
[----:B------:R-:W-:Y:S01]  /*12270*/  IMAD.IADD R3, R8, 0x1, R3 ;  /* 0x0000000108037824 */ /* 0x000fe200078e0203 */
[----:B------:R-:W-:-:S04]  /*12280*/  LEA R8, P0, R2, UR4, 0x2 ;  /* 0x0000000402087c11 */ /* 0x000fc8000f8010ff */
[----:B------:R-:W-:-:S05]  /*12290*/  LEA.HI.X R9, R2, UR5, R3, 0x2, P0 ;  /* 0x0000000502097c11 */ /* 0x000fca00080f1403 */
[----:B------:R1:W5:Y:S04]  /*122a0*/  LDG.E R8, desc[UR8][R8.64] ;  /* 0x0000000808087981 */ /* 0x000368000c1e1900 */
.L_x_511:
[----:B------:R-:W3:Y:S01]  /*122b0*/  LDL R2, [R1+0x4] ;  /* 0x0000040001027983 */ /* 0x000ee20000100800 */
[----:B------:R-:W-:Y:S01]  /*122c0*/  SHF.L.U32 R3, R10, 0x1f, RZ ;  /* 0x0000001f0a037819 */ /* 0x000fe200000006ff */
[----:B------:R-:W-:Y:S01]  /*122d0*/  BSSY B2, `(.L_x_512) ;  /* 0x0000004000027945 */ /* 0x000fe20003800000 */
[----:B---3--:R-:W-:-:S04]  /*122e0*/  IMAD R2, R11, 0x8, R2 ;  /* 0x000000080b027824 */ /* 0x008fc800078e0202 */
[----:B------:R-:W3:Y:S02]  /*122f0*/  SYNCS.PHASECHK.TRANS64.TRYWAIT P0, [R2+URZ+0x38840], R3 ;  /* 0x03884003020075a7 */ /* 0x000ee4000800017f */
[----:B---3--:R-:W-:Y:S05]  /*12300*/  @!P0 BRA `(.L_x_513) ;  /* 0x0000003000b08947 */ /* 0x008fea0003800000 */
.L_x_597:
[----:B------:R-:W-:Y:S05]  /*12310*/  BSYNC B2 ;  /* 0x0000000000027941 */ /* 0x000fea0003800000 */
.L_x_512:
[----:B-1----:R-:W1:Y:S01]  /*12320*/  S2R R9, SR_TID.X ;  /* 0x0000000000097919 */ /* 0x002e620000002100 */
[----:B------:R-:W-:Y:S01]  /*12330*/  BSSY B2, `(.L_x_514) ;  /* 0x000000b000027945 */ /* 0x000fe20003800000 */
[----:B-1----:R-:W-:-:S04]  /*12340*/  LOP3.LUT R9, R9, 0x7f, RZ, 0xc0, !PT ;  /* 0x0000007f09097812 */ /* 0x002fc800078ec0ff */
[----:B------:R-:W-:-:S13]  /*12350*/  ISETP.NE.AND P1, PT, R9, RZ, PT ;  /* 0x000000ff0900720c */ /* 0x000fda0003f25270 */
[----:B------:R-:W-:Y:S05]  /*12360*/  @P1 BRA `(.L_x_515) ;  /* 0x00000000001c1947 */ /* 0x000fea0003800000 */
[----:B------:R-:W1:Y:S01]  /*12370*/  S2R R9, SR_TID.X ;  /* 0x0000000000097919 */ /* 0x000e620000002100 */
[----:B---3--:R-:W-:-:S04]  /*12380*/  IMAD.MOV.U32 R3, RZ, RZ, 0xa000 ;  /* 0x0000a000ff037424 */ /* 0x008fc800078e00ff */
[----:B------:R4:W-:Y:S01]  /*12390*/  SYNCS.ARRIVE.TRANS64 RZ, [R2+URZ+0x38830], R3 ;  /* 0x0388300302ff79a7 */ /* 0x0009e2000800003f */
[----:B-1----:R-:W-:-:S04]  /*123a0*/  LOP3.LUT R9, R9, 0x1f, RZ, 0xc0, !PT ;  /* 0x0000001f09097812 */ /* 0x002fc800078ec0ff */
[----:B------:R-:W-:-:S13]  /*123b0*/  ISETP.NE.AND P0, PT, R9, RZ, PT ;  /* 0x000000ff0900720c */ /* 0x000fda0003f05270 */
[----:B----4-:R-:W-:Y:S05]  /*123c0*/  @!P0 BRA `(.L_x_515) ;  /* 0x0000000000048947 */ /* 0x010fea0003800000 */
[----:B------:R-:W-:Y:S01]  /*123d0*/  BPT.TRAP 0x1 ;  /* 0x000000040000795c */ /* 0x000fe20000300000 */
.L_x_515:
[----:B------:R-:W-:Y:S05]  /*123e0*/  BSYNC B2 ;  /* 0x0000000000027941 */ /* 0x000fea0003800000 */
.L_x_514:
[----:B------:R-:W4:Y:S04]  /*123f0*/  LDL R9, [R1+0x8] ;  /* 0x0000080001097983 */ /* 0x000f280000100800 */
[----:B--2---:R-:W2:Y:S04]  /*12400*/  LDL R10, [R1+0x4] ;  /* 0x00000400010a7983 */ /* 0x004ea80000100800 */
[----:B---3--:R-:W3:Y:S01]  /*12410*/  LDL R2, [R1+0x18] ;  /* 0x0000180001027983 */ /* 0x008ee20000100800 */
[----:B------:R-:W-:-:S05]  /*12420*/  IMAD.MOV.U32 R12, RZ, RZ, RZ ;  /* 0x000000ffff0c7224 */ /* 0x000fca00078e00ff */
[----:B------:R-:W-:Y:S01]  /*12430*/  R2UR UR10, R12 ;  /* 0x000000000c0a72ca */ /* 0x000fe200000e0000 */
[----:B------:R-:W-:Y:S01]  /*12440*/  UIADD3 UR4, UP0, UR36, 0x370, URZ ;  /* 0x0000037024047890 */ /* 0x000fe2000ff1e03f */
[----:B------:R-:W-:Y:S01]  /*12450*/  PLOP3.LUT P0, PT, PT, PT, PT, 0x80, 0x0 ;  /* 0x000000000000781c */ /* 0x000fe20003f0f070 */
[----:B------:R-:W-:Y:S01]  /*12460*/  UMOV UR6, 0x0 ;  /* 0x0000000000067882 */ /* 0x000fe20000000000 */
[----:B------:R-:W-:Y:S01]  /*12470*/  UMOV UR7, 0x14f00000 ;  /* 0x14f0000000077882 */ /* 0x000fe20000000000 */
[----:B------:R-:W-:Y:S01]  /*12480*/  UIADD3.X UR5, URZ, UR37, URZ, UP0, !UPT ;  /* 0x000000253f057290 */ /* 0x000fe200087fe43f */
[C---:B----4-:R-:W-:Y:S02]  /*12490*/  IMAD R3, R9.reuse, 0x8, R6 ;  /* 0x0000000809037824 */ /* 0x050fe400078e0206 */
[----:B--2---:R-:W-:Y:S02]  /*124a0*/  IMAD R9, R9, 0xa000, R10 ;  /* 0x0000a00009097824 */ /* 0x004fe400078e020a */
[----:B------:R-:W-:-:S02]  /*124b0*/  VIADD R3, R3, 0x30 ;  /* 0x0000003003037836 */ /* 0x000fc40000000000 */
[----:B---3--:R-:W-:Y:S02]  /*124c0*/  IMAD R2, R7, 0x50, R2 ;  /* 0x0000005007027824 */ /* 0x008fe400078e0202 */
[----:B------:R-:W-:-:S07]  /*124d0*/  VIADD R10, R9, 0x24400 ;  /* 0x00024400090a7836 */ /* 0x000fce0000000000 */
.L_x_516:
        /* <DEDUP_REMOVED lines=16> */
.L_x_517:
        /* <DEDUP_REMOVED lines=16> */
.L_x_518:
        /* <DEDUP_REMOVED lines=16> */
.L_x_519:
        /* <DEDUP_REMOVED lines=10> */
[----:B------:R-:W-:Y:S01]  /*12880*/  SHF.L.U32 R5, R5, 0x1f, RZ ;  /* 0x0000001f05057819 */ /* 0x000fe200000006ff */
[----:B------:R-:W-:Y:S01]  /*12890*/  IMAD R2, R4, 0x8, R6 ;  /* 0x0000000804027824 */ /* 0x000fe200078e0206 */
[----:B------:R-:W-:Y:S03]  /*128a0*/  BSSY B2, `(.L_x_520) ;  /* 0x0000003000027945 */ /* 0x000fe60003800000 */
[----:B------:R-:W1:Y:S02]  /*128b0*/  SYNCS.PHASECHK.TRANS64.TRYWAIT P0, [R2+URZ+0x60], R5 ;  /* 0x00006005020075a7 */ /* 0x000e64000800017f */
[----:B-1----:R-:W-:Y:S05]  /*128c0*/  @!P0 BRA `(.L_x_521) ;  /* 0x0000002c00548947 */ /* 0x002fea0003800000 */
.L_x_598:
[----:B------:R-:W-:Y:S05]  /*128d0*/  BSYNC B2 ;  /* 0x0000000000027941 */ /* 0x000fea0003800000 */
.L_x_520:
[----:B------:R-:W-:Y:S01]  /*128e0*/  BSSY B2, `(.L_x_522) ;  /* 0x000000b000027945 */ /* 0x000fe20003800000 */
[----:B------:R-:W-:Y:S02]  /*128f0*/  IMAD.MOV.U32 R10, RZ, RZ, 0x0 ;  /* 0x00000000ff0a7424 */ /* 0x000fe400078e00ff */
[----:B------:R-:W-:Y:S01]  /*12900*/  IMAD.MOV.U32 R11, RZ, RZ, 0x14f00000 ;  /* 0x14f00000ff0b7424 */ /* 0x000fe200078e00ff */
[----:B------:R-:W-:Y:S06]  /*12910*/  @P1 BRA `(.L_x_523) ;  /* 0x00000000001c1947 */ /* 0x000fec0003800000 */
[----:B------:R-:W2:Y:S02]  /*12920*/  S2R R3, SR_TID.X ;  /* 0x0000000000037919 */ /* 0x000ea40000002100 */
[----:B--2---:R-:W-:Y:S01]  /*12930*/  LOP3.LUT R9, R3, 0x1f, RZ, 0xc0, !PT ;  /* 0x0000001f03097812 */ /* 0x004fe200078ec0ff */
[----:B------:R-:W-:-:S03]  /*12940*/  IMAD.MOV.U32 R3, RZ, RZ, 0xa000 ;  /* 0x0000a000ff037424 */ /* 0x000fc600078e00ff */
[----:B------:R-:W-:Y:S01]  /*12950*/  ISETP.NE.AND P0, PT, R9, RZ, PT ;  /* 0x000000ff0900720c */ /* 0x000fe20003f05270 */
[----:B------:R2:W-:-:S12]  /*12960*/  SYNCS.ARRIVE.TRANS64 RZ, [R2+URZ+0x50], R3 ;  /* 0x0000500302ff79a7 */ /* 0x0005d8000800003f */
[----:B--2---:R-:W-:Y:S05]  /*12970*/  @!P0 BRA `(.L_x_523) ;  /* 0x0000000000048947 */ /* 0x004fea0003800000 */
[----:B------:R-:W-:Y:S01]  /*12980*/  BPT.TRAP 0x1 ;  /* 0x000000040000795c */ /* 0x000fe20000300000 */
.L_x_523:
[----:B------:R-:W-:Y:S05]  /*12990*/  BSYNC B2 ;  /* 0x0000000000027941 */ /* 0x000fea0003800000 */
.L_x_522:
[----:B------:R-:W2:Y:S04]  /*129a0*/  LDL R9, [R1+0x4] ;  /* 0x0000040001097983 */ /* 0x000ea80000100800 */
[----:B-1----:R-:W3:Y:S04]  /*129b0*/  LDL R5, [R1+0x18] ;  /* 0x0000180001057983 */ /* 0x002ee80000100800 */
[----:B------:R-:W3:Y:S01]  /*129c0*/  LDL.LU R3, [R1+0x14] ;  /* 0x0000140001037983 */ /* 0x000ee20000300800 */
[----:B------:R-:W-:Y:S01]  /*129d0*/  R2UR UR10, R12 ;  /* 0x000000000c0a72ca */ /* 0x000fe200000e0000 */
[----:B------:R-:W-:Y:S01]  /*129e0*/  UIADD3 UR4, UP0, UR36, 0x470, URZ ;  /* 0x0000047024047890 */ /* 0x000fe2000ff1e03f */
[----:B------:R-:W-:Y:S01]  /*129f0*/  R2UR UR6, R10 ;  /* 0x000000000a0672ca */ /* 0x000fe200000e0000 */
[----:B------:R-:W-:Y:S01]  /*12a00*/  VIADD R2, R2, 0x50 ;  /* 0x0000005002027836 */ /* 0x000fe20000000000 */
[----:B------:R-:W-:Y:S01]  /*12a10*/  R2UR UR7, R11 ;  /* 0x000000000b0772ca */ /* 0x000fe200000e0000 */
[----:B------:R-:W-:Y:S01]  /*12a20*/  UIADD3.X UR5, URZ, UR37, URZ, UP0, !UPT ;  /* 0x000000253f057290 */ /* 0x000fe200087fe43f */
[----:B------:R-:W-:Y:S01]  /*12a30*/  PLOP3.LUT P0, PT, PT, PT, PT, 0x80, 0x0 ;  /* 0x000000000000781c */ /* 0x000fe20003f0f070 */
[----:B--2---:R-:W-:-:S02]  /*12a40*/  IMAD R4, R4, 0xa000, R9 ;  /* 0x0000a00004047824 */ /* 0x004fc400078e0209 */
[----:B---3--:R-:W-:Y:S02]  /*12a50*/  IMAD R3, R3, 0x50, R5 ;  /* 0x0000005003037824 */ /* 0x008fe400078e0205 */
[----:B------:R-:W-:-:S08]  /*12a60*/  VIADD R5, R4, 0x400 ;  /* 0x0000040004057836 */ /* 0x000fd00000000000 */
.L_x_524:
        /* <DEDUP_REMOVED lines=16> */
.L_x_525:
        /* <DEDUP_REMOVED lines=16> */
.L_x_526:
        /* <DEDUP_REMOVED lines=16> */
.L_x_527:
        /* <DEDUP_REMOVED lines=13> */
.L_x_510:
[----:B------:R-:W-:Y:S05]  /*12e40*/  BSYNC B1 ;  /* 0x0000000000017941 */ /* 0x000fea0003800000 */
.L_x_509:
[C---:B------:R-:W-:Y:S01]  /*12e50*/  ISETP.GT.AND P0, PT, R0.reuse, 0x1, PT ;  /* 0x000000010000780c */ /* 0x040fe20003f04270 */
[----:B------:R-:W-:-:S12]  /*12e60*/  VIADD R0, R0, 0xfffffffe ;  /* 0xfffffffe00007836 */ /* 0x000fd80000000000 */
[----:B------:R-:W-:Y:S05]  /*12e70*/  @P0 BRA `(.L_x_528) ;  /* 0xffffffe000fc0947 */ /* 0x000fea000383ffff */
.L_x_468:
[----:B------:R-:W-:Y:S05]  /*12e80*/  BSYNC B0 ;  /* 0x0000000000007941 */ /* 0x000fea0003800000 */
.L_x_467:
[----:B------:R-:W4:Y:S01]  /*12e90*/  S2R R2, SR_TID.X ;  /* 0x0000000000027919 */ /* 0x000f220000002100 */
[----:B------:R-:W-:Y:S01]  /*12ea0*/  BSSY B0, `(.L_x_529) ;  /* 0x0000011000007945 */ /* 0x000fe20003800000 */
[----:B----4-:R-:W-:-:S04]  /*12eb0*/  LOP3.LUT R3, R2, 0x7f, RZ, 0xc0, !PT ;  /* 0x0000007f02037812 */ /* 0x010fc800078ec0ff */
[----:B------:R-:W-:-:S13]  /*12ec0*/  ISETP.NE.AND P0, PT, R3, RZ, PT ;  /* 0x000000ff0300720c */ /* 0x000fda0003f05270 */
[----:B------:R-:W-:Y:S05]  /*12ed0*/  @P0 BRA `(.L_x_530) ;  /* 0x0000000000340947 */ /* 0x000fea0003800000 */
[----:B------:R-:W4:Y:S01]  /*12ee0*/  S2R R2, SR_LANEID ;  /* 0x0000000000027919 */ /* 0x000f220000000000 */
[----:B------:R-:W-:Y:S01]  /*12ef0*/  VOTEU.ANY UR4, UPT, PT ;  /* 0x0000000000047886 */ /* 0x000fe200038e0100 */
[----:B-1----:R-:W1:Y:S01]  /*12f00*/  LDC.64 R4, c[0x0][0xc60] ;  /* 0x00031800ff047b82 */ /* 0x002e620000000a00 */
[----:B------:R-:W4:Y:S01]  /*12f10*/  FLO.U32 R0, UR4 ;  /* 0x0000000400007d00 */ /* 0x000f2200080e0000 */
[----:B------:R-:W-:Y:S01]  /*12f20*/  ULDC.64 UR6, c[0x0][0x208] ;  /* 0x0000820000067ab9 */ /* 0x000fe20000000a00 */
[----:B----4-:R-:W-:-:S06]  /*12f30*/  ISETP.EQ.U32.AND P0, PT, R0, R2, PT ;  /* 0x000000020000720c */ /* 0x010fcc0003f02070 */
[----:B------:R-:W1:Y:S07]  /*12f40*/  POPC R2, UR4 ;  /* 0x0000000400027d09 */ /* 0x000e6e0008000000 */
[----:B-1----:R-:W4:Y:S04]  /*12f50*/  @P0 ATOMG.E.ADD.STRONG.GPU PT, R2, desc[UR6][R4.64], R2 ;  /* 0x00000002040209a8 */ /* 0x002f2800081ee1c6 */
[----:B----4-:R1:W4:Y:S02]  /*12f60*/  SHFL.IDX PT, R2, R2, R0, 0x1f ;  /* 0x00001f0002027589 */ /* 0x01032400000e0000 */
[----:B-1----:R-:W1:Y:S02]  /*12f70*/  S2R R0, SR_LTMASK ;  /* 0x0000000000007919 */ /* 0x002e640000003900 */
[----:B-1----:R-:W-:-:S06]  /*12f80*/  LOP3.LUT R0, R0, UR4, RZ, 0xc0, !PT ;  /* 0x0000000400007c12 */ /* 0x002fcc000f8ec0ff */
[----:B------:R-:W4:Y:S02]  /*12f90*/  POPC R0, R0 ;  /* 0x0000000000007309 */ /* 0x000f240000000000 */
[----:B----4-:R-:W-:-:S07]  /*12fa0*/  IADD3 R16, R2, UR38, R0 ;  /* 0x0000002602107c10 */ /* 0x010fce000fffe000 */
.L_x_530:
[----:B------:R-:W-:Y:S05]  /*12fb0*/  BSYNC B0 ;  /* 0x0000000000007941 */ /* 0x000fea0003800000 */
.L_x_529:
[----:B------:R-:W4:Y:S01]  /*12fc0*/  LDL.LU R0, [R1+0x20] ;  /* 0x0000200001007983 */ /* 0x000f220000300800 */
[----:B------:R-:W-:Y:S01]  /*12fd0*/  BSSY B0, `(.L_x_531) ;  /* 0x0000060000007945 */ /* 0x000fe20003800000 */
[----:B----4-:R-:W-:-:S13]  /*12fe0*/  ISETP.NE.AND P0, PT, R0, RZ, PT ;  /* 0x000000ff0000720c */ /* 0x010fda0003f05270 */
[----:B------:R-:W-:Y:S05]  /*12ff0*/  @!P0 BRA `(.L_x_532) ;  /* 0x0000000400748947 */ /* 0x000fea0003800000 */
[----:B------:R-:W4:Y:S04]  /*13000*/  LDL R4, [R1+0x4] ;  /* 0x0000040001047983 */ /* 0x000f280000100800 */
[----:B------:R-:W4:Y:S04]  /*13010*/  LDL R2, [R1+0x8] ;  /* 0x0000080001027983 */ /* 0x000f280000100800 */
[----:B------:R-:W2:Y:S01]  /*13020*/  LDL R0, [R1+0x10] ;  /* 0x0000100001007983 */ /* 0x000ea20000100800 */
[----:B------:R-:W-:Y:S01]  /*13030*/  BSSY B1, `(.L_x_533) ;  /* 0x0000006000017945 */ /* 0x000fe20003800000 */
[----:B------:R-:W-:Y:S01]  /*13040*/  ISETP.NE.AND P1, PT, R3, RZ, PT ;  /* 0x000000ff0300720c */ /* 0x000fe20003f25270 */
[----:B----4-:R-:W-:Y:S01]  /*13050*/  IMAD R2, R2, 0x8, R4 ;  /* 0x0000000802027824 */ /* 0x010fe200078e0204 */
[----:B--2---:R-:W-:-:S04]  /*13060*/  SHF.L.U32 R0, R0, 0x1f, RZ ;  /* 0x0000001f00007819 */ /* 0x004fc800000006ff */
[----:B------:R-:W2:Y:S02]  /*13070*/  SYNCS.PHASECHK.TRANS64.TRYWAIT P0, [R2+URZ+0x38860], R0 ;  /* 0x03886000020075a7 */ /* 0x000ea4000800017f */
[----:B--2---:R-:W-:Y:S05]  /*13080*/  @!P0 BRA `(.L_x_534) ;  /* 0x0000002400788947 */ /* 0x004fea0003800000 */
.L_x_599:
[----:B------:R-:W-:Y:S05]  /*13090*/  BSYNC B1 ;  /* 0x0000000000017941 */ /* 0x000fea0003800000 */
.L_x_533:
[----:B------:R-:W-:Y:S04]  /*130a0*/  BSSY B1, `(.L_x_535) ;  /* 0x0000009000017945 */ /* 0x000fe80003800000 */
[----:B------:R-:W-:Y:S05]  /*130b0*/  @P1 BRA `(.L_x_536) ;  /* 0x00000000001c1947 */ /* 0x000fea0003800000 */
[----:B------:R-:W4:Y:S01]  /*130c0*/  S2R R3, SR_TID.X ;  /* 0x0000000000037919 */ /* 0x000f220000002100 */
[----:B--2---:R-:W-:-:S04]  /*130d0*/  IMAD.MOV.U32 R0, RZ, RZ, 0xa000 ;  /* 0x0000a000ff007424 */ /* 0x004fc800078e00ff */
[----:B------:R2:W-:Y:S01]  /*130e0*/  SYNCS.ARRIVE.TRANS64 RZ, [R2+URZ+0x38850], R0 ;  /* 0x0388500002ff79a7 */ /* 0x0005e2000800003f */
[----:B----4-:R-:W-:-:S04]  /*130f0*/  LOP3.LUT R3, R3, 0x1f, RZ, 0xc0, !PT ;  /* 0x0000001f03037812 */ /* 0x010fc800078ec0ff */
[----:B------:R-:W-:-:S13]  /*13100*/  ISETP.NE.AND P0, PT, R3, RZ, PT ;  /* 0x000000ff0300720c */ /* 0x000fda0003f05270 */
[----:B--2---:R-:W-:Y:S05]  /*13110*/  @!P0 BRA `(.L_x_536) ;  /* 0x0000000000048947 */ /* 0x004fea0003800000 */
[----:B------:R-:W-:Y:S01]  /*13120*/  BPT.TRAP 0x1 ;  /* 0x000000040000795c */ /* 0x000fe20000300000 */
.L_x_536:
[----:B------:R-:W-:Y:S05]  /*13130*/  BSYNC B1 ;  /* 0x0000000000017941 */ /* 0x000fea0003800000 */
.L_x_535:
[----:B-1----:R-:W4:Y:S04]  /*13140*/  LDL R5, [R1+0x4] ;  /* 0x0000040001057983 */ /* 0x002f280000100800 */
[----:B--2---:R-:W4:Y:S04]  /*13150*/  LDL R0, [R1+0x8] ;  /* 0x0000080001007983 */ /* 0x004f280000100800 */
[----:B------:R-:W2:Y:S04]  /*13160*/  LDL.LU R4, [R1+0x18] ;  /* 0x0000180001047983 */ /* 0x000ea80000300800 */
[----:B------:R-:W2:Y:S01]  /*13170*/  LDL R3, [R1+0x14] ;  /* 0x0000140001037983 */ /* 0x000ea20000100800 */
[----:B------:R-:W-:Y:S01]  /*13180*/  UIADD3 UR4, UP0, UR36, 0x470, URZ ;  /* 0x0000047024047890 */ /* 0x000fe2000ff1e03f */
[----:B------:R-:W-:Y:S01]  /*13190*/  PLOP3.LUT P0, PT, PT, PT, PT, 0x80, 0x0 ;  /* 0x000000000000781c */ /* 0x000fe20003f0f070 */
[----:B------:R-:W-:Y:S01]  /*131a0*/  VIADD R2, R2, 0x38850 ;  /* 0x0003885002027836 */ /* 0x000fe20000000000 */
[----:B------:R-:W-:Y:S01]  /*131b0*/  UMOV UR6, 0x0 ;  /* 0x0000000000067882 */ /* 0x000fe20000000000 */
[----:B------:R-:W-:Y:S01]  /*131c0*/  UIADD3.X UR5, URZ, UR37, URZ, UP0, !UPT ;  /* 0x000000253f057290 */ /* 0x000fe200087fe43f */
[----:B------:R-:W-:Y:S01]  /*131d0*/  UMOV UR7, 0x14f00000 ;  /* 0x14f0000000077882 */ /* 0x000fe20000000000 */
[----:B------:R-:W-:Y:S01]  /*131e0*/  UMOV UR10, URZ ;  /* 0x0000003f000a7c82 */ /* 0x000fe20008000000 */
[----:B----4-:R-:W-:-:S02]  /*131f0*/  IMAD R0, R0, 0xa000, R5 ;  /* 0x0000a00000007824 */ /* 0x010fc400078e0205 */
[----:B--2---:R-:W-:Y:S02]  /*13200*/  IMAD R3, R3, 0x50, R4 ;  /* 0x0000005003037824 */ /* 0x004fe400078e0204 */
[----:B------:R-:W-:-:S07]  /*13210*/  VIADD R4, R0, 0x400 ;  /* 0x0000040000047836 */ /* 0x000fce0000000000 */
.L_x_537:
        /* <DEDUP_REMOVED lines=11> */
[----:B------:R-:W-:Y:S01]  /*132d0*/  PLOP3.LUT P0, PT, PT, PT, PT, 0x80, 0x0 ;  /* 0x000000000000781c */ /* 0x000fe20003f0f070 */
[----:B------:R-:W-:Y:S01]  /*132e0*/  VIADD R4, R0, 0x2c00 ;  /* 0x00002c0000047836 */ /* 0x000fe20000000000 */
[----:B------:R-:W-:Y:S01]  /*132f0*/  UMOV UR6, 0x0 ;  /* 0x0000000000067882 */ /* 0x000fe20000000000 */
[----:B------:R-:W-:Y:S01]  /*13300*/  UMOV UR7, 0x14f00000 ;  /* 0x14f0000000077882 */ /* 0x000fe20000000000 */
[----:B------:R-:W-:-:S09]  /*13310*/  UMOV UR10, 0x40 ;  /* 0x00000040000a7882 */ /* 0x000fd20000000000 */
.L_x_538:
        /* <DEDUP_REMOVED lines=16> */
.L_x_539:
        /* <DEDUP_REMOVED lines=16> */
.L_x_540:
        /* <DEDUP_REMOVED lines=10> */
[----:B----4-:R-:W-:Y:S05]  /*135c0*/  @P0 BRA.U.ANY `(.L_x_540) ;  /* 0xfffffffd00d40947 */ /* 0x010fea000393ffff */
.L_x_532:
[----:B------:R-:W-:Y:S05]  /*135d0*/  BSYNC B0 ;  /* 0x0000000000007941 */ /* 0x000fea0003800000 */
.L_x_531:
[----:B-1----:R-:W4:Y:S04]  /*135e0*/  LDL.LU R5, [R1+0x8] ;  /* 0x0000080001057983 */ /* 0x002f280000300800 */
[----:B------:R-:W2:Y:S01]  /*135f0*/  LDL.LU R4, [R1+0x10] ;  /* 0x0000100001047983 */ /* 0x000ea20000300800 */
[----:B----4-:R-:W-:-:S05]  /*13600*/  VIADD R0, R5, 0x1 ;  /* 0x0000000105007836 */ /* 0x010fca0000000000 */
[----:B------:R-:W-:-:S04]  /*13610*/  ISETP.NE.AND P0, PT, R0, 0x2, PT ;  /* 0x000000020000780c */ /* 0x000fc80003f05270 */
[----:B------:R-:W-:Y:S02]  /*13620*/  SEL R2, RZ, 0x1, P0 ;  /* 0x00000001ff027807 */ /* 0x000fe40000000000 */
[----:B------:R-:W-:Y:S02]  /*13630*/  SEL R0, R0, RZ, P0 ;  /* 0x000000ff00007207 */ /* 0x000fe40000000000 */
[----:B--2---:R-:W-:-:S03]  /*13640*/  LOP3.LUT R4, R4, R2, RZ, 0x3c, !PT ;  /* 0x0000000204047212 */ /* 0x004fc600078e3cff */
[----:B------:R1:W-:Y:S04]  /*13650*/  STL [R1+0x8], R0 ;  /* 0x0000080001007387 */ /* 0x0003e80000100800 */
[----:B------:R1:W-:Y:S02]  /*13660*/  STL [R1+0x10], R4 ;  /* 0x0000100401007387 */ /* 0x0003e40000100800 */
.L_x_447:
[----:B------:R-:W-:Y:S05]  /*13670*/  BSYNC B7 ;  /* 0x0000000000077941 */ /* 0x000fea0003800000 */
.L_x_445:
[----:B-1-3--:R-:W3:Y:S02]  /*13680*/  LDL R0, [R1+0x58] ;  /* 0x0000580001007983 */ /* 0x00aee40000100800 */
[----:B---3--:R-:W-:-:S13]  /*13690*/  ISETP.NE.AND P0, PT, R0, RZ, PT ;  /* 0x000000ff0000720c */ /* 0x008fda0003f05270 */
[----:B------:R-:W-:Y:S05]  /*136a0*/  @!P0 BRA `(.L_x_541) ;  /* 0x0000000000288947 */ /* 0x000fea0003800000 */
[----:B------:R-:W-:Y:S05]  /*136b0*/  WARPSYNC.ALL ;  /* 0x0000000000007948 */ /* 0x000fea0003800000 */
[----:B------:R-:W1:Y:S08]  /*136c0*/  S2UR UR5, SR_CgaCtaId ;  /* 0x00000000000579c3 */ /* 0x000e700000008800 */
[----:B------:R-:W-:Y:S06]  /*136d0*/  BAR.SYNC.DEFER_BLOCKING 0x5, 0x180 ;  /* 0x0146000000007b1d */ /* 0x000fec0000010000 */
[----:B------:R-:W-:-:S02]  /*136e0*/  UMOV UR4, 0x400 ;  /* 0x0000040000047882 */ /* 0x000fc40000000000 */
[----:B-1----:R-:W-:-:S06]  /*136f0*/  ULEA UR4, UR5, UR4, 0x18 ;  /* 0x0000000405047291 */ /* 0x002fcc000f8ec03f */
[----:B------:R-:W-:-:S05]  /*13700*/  IMAD.U32 R0, RZ, RZ, UR4 ;  /* 0x00000004ff007e24 */ /* 0x000fca000f8e00ff */
[----:B------:R3:W4:Y:S04]  /*13710*/  LDS.128 R16, [R0+0x388d0] ;  /* 0x0388d00000107984 */ /* 0x0007280000000c00 */
[----:B------:R3:W-:Y:S01]  /*13720*/  STL [R1+0x4], R0 ;  /* 0x0000040001007387 */ /* 0x0007e20000100800 */
[----:B------:R-:W-:Y:S06]  /*13730*/  BAR.ARV 0x4, 0x180 ;  /* 0x0106000000007b1d */ /* 0x000fec0000002000 */
[----:B------:R-:W-:Y:S05]  /*13740*/  BRA `(.L_x_542) ;  /* 0x0000000800507947 */ /* 0x000fea0003800000 */
.L_x_541:
[----:B------:R-:W2:Y:S01]  /*13750*/  S2R R0, SR_TID.X ;  /* 0x0000000000007919 */ /* 0x000ea20000002100 */
[----:B------:R-:W-:Y:S01]  /*13760*/  UMOV UR4, 0xffffffff ;  /* 0xffffffff00047882 */ /* 0x000fe20000000000 */
[----:B--2---:R-:W-:-:S04]  /*13770*/  LOP3.LUT R7, R0, 0x1f, RZ, 0xc0, !PT ;  /* 0x0000001f00077812 */ /* 0x004fc800078ec0ff */
[----:B------:R-:W-:Y:S01]  /*13780*/  ISETP.NE.AND P0, PT, R7, 0x1f, PT ;  /* 0x0000001f0700780c */ /* 0x000fe20003f05270 */
[----:B------:R-:W-:-:S12]  /*13790*/  BRA.DIV UR4, `(.L_x_543) ;  /* 0x0000001e04c87947 */ /* 0x000fd8000b800000 */
[----:B------:R-:W-:Y:S01]  /*137a0*/  IMAD.IADD R0, R19, 0x1, R7 ;  /* 0x0000000113007824 */ /* 0x000fe200078e0207 */
[----:B------:R-:W-:Y:S01]  /*137b0*/  ULDC UR4, c[0x0][0xc3c] ;  /* 0x00030f0000047ab9 */ /* 0x000fe20000000800 */
[----:B------:R-:W-:-:S03]  /*137c0*/  ULDC.64 UR6, c[0x0][0x208] ;  /* 0x0000820000067ab9 */ /* 0x000fc60000000a00 */
[----:B------:R-:W-:-:S13]  /*137d0*/  ISETP.GE.OR P1, PT, R0, UR4, !P0 ;  /* 0x0000000400007c0c */ /* 0x000fda000c726670 */
[----:B------:R-:W1:Y:S02]  /*137e0*/  @!P1 LDC.64 R2, c[0x0][0xc80] ;  /* 0x00032000ff029b82 */ /* 0x000e640000000a00 */
[----:B-1----:R-:W-:-:S06]  /*137f0*/  @!P1 IMAD.WIDE R2, R0, 0x4, R2 ;  /* 0x0000000400029825 */ /* 0x002fcc00078e0202 */
[----:B------:R1:W2:Y:S01]  /*13800*/  @!P1 LDG.E R3, desc[UR6][R2.64] ;  /* 0x0000000602039981 */ /* 0x0002a2000c1e1900 */
[C---:B------:R-:W-:Y:S02]  /*13810*/  ISETP.GE.U32.AND P2, PT, R7.reuse, 0x2, PT ;  /* 0x000000020700780c */ /* 0x040fe40003f46070 */
[C---:B------:R-:W-:Y:S01]  /*13820*/  ISETP.GE.U32.AND P3, PT, R7.reuse, 0x4, PT ;  /* 0x000000040700780c */ /* 0x040fe20003f66070 */
[----:B------:R-:W-:Y:S01]  /*13830*/  SHFL.IDX PT, R0, R16, RZ, 0x1f ;  /* 0x00001fff10007589 */ /* 0x000fe200000e0000 */
[C---:B------:R-:W-:Y:S02]  /*13840*/  ISETP.GE.U32.AND P4, PT, R7.reuse, 0x8, PT ;  /* 0x000000080700780c */ /* 0x040fe40003f86070 */
[C---:B------:R-:W-:Y:S01]  /*13850*/  ISETP.GE.U32.AND P5, PT, R7.reuse, 0x10, PT ;  /* 0x000000100700780c */ /* 0x040fe20003fa6070 */
[----:B------:R-:W-:Y:S01]  /*13860*/  SHFL.IDX PT, R4, R16, 0x1, 0x1f ;  /* 0x00201f0010047f89 */ /* 0x000fe200000e0000 */
[----:B-1----:R-:W-:Y:S02]  /*13870*/  IMAD.MOV.U32 R2, RZ, RZ, RZ ;  /* 0x000000ffff027224 */ /* 0x002fe400078e00ff */
[----:B--2---:R-:W-:Y:S01]  /*13880*/  @!P1 IMAD.MOV.U32 R2, RZ, RZ, R3 ;  /* 0x000000ffff029224 */ /* 0x004fe200078e0003 */
[----:B------:R-:W-:-:S04]  /*13890*/  ISETP.NE.AND P1, PT, R7, RZ, PT ;  /* 0x000000ff0700720c */ /* 0x000fc80003f25270 */
        /* <DEDUP_REMOVED lines=15> */
[----:B------:R1:W2:Y:S02]  /*13990*/  SHFL.IDX PT, R6, R3, 0x1f, 0x1f ;  /* 0x03e01f0003067f89 */ /* 0x0002a400000e0000 */
.L_x_609:
[----:B------:R-:W-:Y:S02]  /*139a0*/  ULDC UR4, c[0x0][0xc38] ;  /* 0x00030e0000047ab9 */ /* 0x000fe40000000800 */
[----:B------:R-:W-:-:S04]  /*139b0*/  IMAD.U32 R16, RZ, RZ, UR4 ;  /* 0x00000004ff107e24 */ /* 0x000fc8000f8e00ff */
[----:B--2---:R-:W-:-:S04]  /*139c0*/  IMAD R6, R6, R16, RZ ;  /* 0x0000001006067224 */ /* 0x004fc800078e02ff */
[----:B------:R-:W-:-:S05]  /*139d0*/  IMAD.IADD R4, R4, 0x1, R6 ;  /* 0x0000000104047824 */ /* 0x000fca00078e0206 */
[----:B------:R-:W-:-:S13]  /*139e0*/  ISETP.GT.AND P6, PT, R4, R0, PT ;  /* 0x000000000400720c */ /* 0x000fda0003fc4270 */
[----:B------:R-:W-:Y:S05]  /*139f0*/  @P6 BRA `(.L_x_544) ;  /* 0x0000000000a06947 */ /* 0x000fea0003800000 */
.L_x_549:
[----:B------:R-:W2:Y:S01]  /*13a00*/  LDC R2, c[0x0][0xc3c] ;  /* 0x00030f00ff027b82 */ /* 0x000ea20000000800 */
[----:B------:R-:W-:-:S05]  /*13a10*/  VIADD R19, R19, 0x1f ;  /* 0x0000001f13137836 */ /* 0x000fca0000000000 */
[----:B--2---:R-:W-:-:S13]  /*13a20*/  ISETP.GE.AND P6, PT, R19, R2, PT ;  /* 0x000000021300720c */ /* 0x004fda0003fc6270 */
[----:B------:R-:W-:Y:S05]  /*13a30*/  @P6 BRA `(.L_x_545) ;  /* 0x0000000400486947 */ /* 0x000fea0003800000 */
[----:B-1----:R-:W1:Y:S01]  /*13a40*/  S2R R3, SR_TID.X ;  /* 0x0000000000037919 */ /* 0x002e620000002100 */
[----:B------:R-:W-:Y:S01]  /*13a50*/  BSSY B0, `(.L_x_546) ;  /* 0x000000a000007945 */ /* 0x000fe20003800000 */
[----:B-1----:R-:W-:-:S05]  /*13a60*/  LOP3.LUT R3, R3, 0x1f, RZ, 0xc0, !PT ;  /* 0x0000001f03037812 */ /* 0x002fca00078ec0ff */
[----:B------:R-:W-:-:S05]  /*13a70*/  IMAD.IADD R5, R19, 0x1, R3 ;  /* 0x0000000113057824 */ /* 0x000fca00078e0203 */
[----:B------:R-:W-:Y:S01]  /*13a80*/  ISETP.GE.OR P6, PT, R5, R2, !P0 ;  /* 0x000000020500720c */ /* 0x000fe200047c6670 */
[----:B------:R-:W-:-:S12]  /*13a90*/  IMAD.MOV.U32 R2, RZ, RZ, RZ ;  /* 0x000000ffff027224 */ /* 0x000fd800078e00ff */
[----:B------:R-:W-:Y:S05]  /*13aa0*/  @P6 BRA `(.L_x_547) ;  /* 0x0000000000106947 */ /* 0x000fea0003800000 */
[----:B------:R-:W1:Y:S01]  /*13ab0*/  LDC.64 R2, c[0x0][0xc80] ;  /* 0x00032000ff027b82 */ /* 0x000e620000000a00 */
[----:B------:R-:W-:Y:S01]  /*13ac0*/  ULDC.64 UR4, c[0x0][0x208] ;  /* 0x0000820000047ab9 */ /* 0x000fe20000000a00 */
[----:B-1----:R-:W-:-:S06]  /*13ad0*/  IMAD.WIDE R2, R5, 0x4, R2 ;  /* 0x0000000405027825 */ /* 0x002fcc00078e0202 */
[----:B------:R1:W5:Y:S02]  /*13ae0*/  LDG.E R2, desc[UR4][R2.64] ;  /* 0x0000000402027981 */ /* 0x000364000c1e1900 */
.L_x_547:
[----:B------:R-:W-:Y:S05]  /*13af0*/  BSYNC B0 ;  /* 0x0000000000007941 */ /* 0x000fea0003800000 */
.L_x_546:
[----:B------:R-:W-:-:S03]  /*13b00*/  UMOV UR4, 0xffffffff ;  /* 0xffffffff00047882 */ /* 0x000fc60000000000 */
[----:B------:R-:W-:Y:S05]  /*13b10*/  BRA.DIV UR4, `(.L_x_548) ;  /* 0x0000002204287947 */ /* 0x000fea000b800000 */
[----:B-1---5:R-:W1:Y:S02]  /*13b20*/  SHFL.UP PT, R3, R2, 0x1, RZ ;  /* 0x0420000002037989 */ /* 0x022e6400000e00ff */
        /* <DEDUP_REMOVED lines=15> */
.L_x_617:
[----:B------:R-:W-:Y:S02]  /*13c20*/  ULDC UR4, c[0x0][0xc38] ;  /* 0x00030e0000047ab9 */ /* 0x000fe40000000800 */
[----:B------:R-:W-:-:S04]  /*13c30*/  IMAD.U32 R16, RZ, RZ, UR4 ;  /* 0x00000004ff107e24 */ /* 0x000fc8000f8e00ff */
[----:B--2---:R-:W-:-:S04]  /*13c40*/  IMAD R6, R6, R16, RZ ;  /* 0x0000001006067224 */ /* 0x004fc800078e02ff */
[----:B------:R-:W-:-:S05]  /*13c50*/  IMAD.IADD R4, R6, 0x1, R4 ;  /* 0x0000000106047824 */ /* 0x000fca00078e0204 */
[----:B------:R-:W-:-:S13]  /*13c60*/  ISETP.GT.AND P6, PT, R4, R0, PT ;  /* 0x000000000400720c */ /* 0x000fda0003fc4270 */
[----:B------:R-:W-:Y:S05]  /*13c70*/  @!P6 BRA `(.L_x_549) ;  /* 0xfffffffc0060e947 */ /* 0x000fea000383ffff */
.L_x_544:
[----:B------:R-:W-:Y:S01]  /*13c80*/  IMAD.IADD R6, R4, 0x1, -R6 ;  /* 0x0000000104067824 */ /* 0x000fe200078e0a06 */
[----:B------:R-:W-:-:S03]  /*13c90*/  UMOV UR4, 0xffffffff ;  /* 0xffffffff00047882 */ /* 0x000fc60000000000 */
[----:B------:R-:W-:-:S05]  /*13ca0*/  IMAD R4, R3, R16, R6 ;  /* 0x0000001003047224 */ /* 0x000fca00078e0206 */
[----:B------:R-:W-:Y:S01]  /*13cb0*/  ISETP.GT.AND P6, PT, R4, R0, PT ;  /* 0x000000000400720c */ /* 0x000fe20003fc4270 */
[----:B------:R-:W-:-:S12]  /*13cc0*/  BRA.DIV UR4, `(.L_x_550) ;  /* 0x0000002204947947 */ /* 0x000fd8000b800000 */
[----:B------:R-:W-:-:S04]  /*13cd0*/  VOTE.ANY R5, PT, !P6 ;  /* 0x0000000000057806 */ /* 0x000fc800070e0100 */
[----:B------:R-:W2:Y:S02]  /*13ce0*/  POPC R4, R5 ;  /* 0x0000000500047309 */ /* 0x000ea40000000000 */
[----:B--2---:R2:W3:Y:S02]  /*13cf0*/  SHFL.IDX PT, R17, R2, R4, 0x1f ;  /* 0x00001f0402117589 */ /* 0x0044e400000e0000 */
.L_x_621:
[----:B------:R-:W-:Y:S01]  /*13d00*/  ISETP.NE.AND P0, PT, R5, RZ, PT ;  /* 0x000000ff0500720c */ /* 0x000fe20003f05270 */
[----:B--2---:R-:W-:-:S12]  /*13d10*/  IMAD.MOV.U32 R2, RZ, RZ, RZ ;  /* 0x000000ffff027224 */ /* 0x004fd800078e00ff */
[----:B------:R-:W-:Y:S05]  /*13d20*/  @!P0 BRA `(.L_x_551) ;  /* 0x0000000000108947 */ /* 0x000fea0003800000 */
[----:B------:R-:W-:Y:S01]  /*13d30*/  UMOV UR4, 0xffffffff ;  /* 0xffffffff00047882 */ /* 0x000fe20000000000 */
[----:B------:R-:W-:Y:S02]  /*13d40*/  VIADD R12, R4, 0xffffffff ;  /* 0xffffffff040c7836 */ /* 0x000fe40000000000 */
[----:B------:R-:W-:Y:S05]  /*13d50*/  BRA.DIV UR4, `(.L_x_552) ;  /* 0x0000002204b87947 */ /* 0x000fea000b800000 */
[----:B------:R2:W4:Y:S02]  /*13d60*/  SHFL.IDX PT, R2, R3, R12, 0x1f ;  /* 0x00001f0c03027589 */ /* 0x00052400000e0000 */
.L_x_551:
[----:B---3--:R-:W-:Y:S01]  /*13d70*/  IABS R5, R17 ;  /* 0x0000001100057213 */ /* 0x008fe20000000000 */
[----:B----4-:R-:W-:Y:S02]  /*13d80*/  IMAD R16, R2, R16, R6 ;  /* 0x0000001002107224 */ /* 0x010fe400078e0206 */
[----:B------:R-:W-:Y:S01]  /*13d90*/  IMAD.IADD R19, R4, 0x1, R19 ;  /* 0x0000000104137824 */ /* 0x000fe200078e0213 */
[----:B------:R-:W3:Y:S01]  /*13da0*/  I2F.RP R2, R5 ;  /* 0x0000000500027306 */ /* 0x000ee20000209400 */
[----:B------:R-:W-:-:S07]  /*13db0*/  IMAD.IADD R0, R0, 0x1, -R16 ;  /* 0x0000000100007824 */ /* 0x000fce00078e0a10 */
[----:B---3--:R-:W3:Y:S02]  /*13dc0*/  MUFU.RCP R2, R2 ;  /* 0x0000000200027308 */ /* 0x008ee40000001000 */
[----:B---3--:R-:W-:-:S06]  /*13dd0*/  VIADD R2, R2, 0xffffffe ;  /* 0x0ffffffe02027836 */ /* 0x008fcc0000000000 */
[----:B-12---:R-:W1:Y:S02]  /*13de0*/  F2I.FTZ.U32.TRUNC.NTZ R3, R2 ;  /* 0x0000000200037305 */ /* 0x006e64000021f000 */
[----:B-1----:R-:W-:-:S04]  /*13df0*/  IMAD.MOV R2, RZ, RZ, -R3 ;  /* 0x000000ffff027224 */ /* 0x002fc800078e0a03 */
[----:B------:R-:W-:Y:S02]  /*13e00*/  IMAD R6, R2, R5, RZ ;  /* 0x0000000502067224 */ /* 0x000fe400078e02ff */
[----:B------:R-:W-:-:S04]  /*13e10*/  IMAD.MOV.U32 R2, RZ, RZ, RZ ;  /* 0x000000ffff027224 */ /* 0x000fc800078e00ff */
[----:B------:R-:W-:Y:S01]  /*13e20*/  IMAD.HI.U32 R2, R3, R6, R2 ;  /* 0x0000000603027227 */ /* 0x000fe200078e0002 */
[----:B------:R-:W-:Y:S02]  /*13e30*/  IABS R6, R17 ;  /* 0x0000001100067213 */ /* 0x000fe40000000000 */
[----:B------:R-:W-:-:S03]  /*13e40*/  IABS R3, R0 ;  /* 0x0000000000037213 */ /* 0x000fc60000000000 */
[----:B------:R-:W-:Y:S02]  /*13e50*/  IMAD.MOV R6, RZ, RZ, -R6 ;  /* 0x000000ffff067224 */ /* 0x000fe400078e0a06 */
        /* <DEDUP_REMOVED lines=16> */
.L_x_545:
[----:B------:R-:W-:Y:S01]  /*13f60*/  UMOV UR4, URZ ;  /* 0x0000003f00047c82 */ /* 0x000fe20008000000 */
[----:B------:R-:W-:Y:S01]  /*13f70*/  UMOV UR5, URZ ;  /* 0x0000003f00057c82 */ /* 0x000fe20008000000 */
[----:B------:R-:W-:Y:S01]  /*13f80*/  ULDC UR6, c[0x0][0xc3c] ;  /* 0x00030f0000067ab9 */ /* 0x000fe20000000800 */
[----:B------:R-:W-:Y:S02]  /*13f90*/  IMAD.MOV.U32 R16, RZ, RZ, R0 ;  /* 0x000000ffff107224 */ /* 0x000fe400078e0000 */
[----:B------:R-:W-:Y:S02]  /*13fa0*/  IMAD.U32 R17, RZ, RZ, UR4 ;  /* 0x00000004ff117e24 */ /* 0x000fe4000f8e00ff */
[----:B------:R-:W-:Y:S02]  /*13fb0*/  IMAD.U32 R18, RZ, RZ, UR5 ;  /* 0x00000005ff127e24 */ /* 0x000fe4000f8e00ff */
[----:B------:R-:W-:-:S07]  /*13fc0*/  IMAD.U32 R19, RZ, RZ, UR6 ;  /* 0x00000006ff137e24 */ /* 0x000fce000f8e00ff */
.L_x_553:
[----:B-1----:R1:W2:Y:S01]  /*13fd0*/  LDL R3, [R1+0x4] ;  /* 0x0000040001037983 */ /* 0x0022a20000100800 */
[----:B------:R-:W3:Y:S01]  /*13fe0*/  S2R R0, SR_TID.X ;  /* 0x0000000000007919 */ /* 0x000ee20000002100 */
[----:B------:R-:W-:Y:S05]  /*13ff0*/  WARPSYNC.ALL ;  /* 0x0000000000007948 */ /* 0x000fea0003800000 */
[----:B---3--:R-:W-:Y:S01]  /*14000*/  LOP3.LUT R0, R0, 0x1f, RZ, 0xc0, !PT ;  /* 0x0000001f00007812 */ /* 0x008fe200078ec0ff */
[----:B------:R-:W-:Y:S03]  /*14010*/  BAR.SYNC.DEFER_BLOCKING 0x4, 0x180 ;  /* 0x0106000000007b1d */ /* 0x000fe60000010000 */
[----:B------:R-:W-:-:S13]  /*14020*/  ISETP.NE.AND P0, PT, R0, RZ, PT ;  /* 0x000000ff0000720c */ /* 0x000fda0003f05270 */
[----:B------:R-:W2:Y:S01]  /*14030*/  @!P0 S2R R0, SR_CgaCtaId ;  /* 0x0000000000008919 */ /* 0x000ea20000008800 */
[----:B------:R-:W-:-:S04]  /*14040*/  @!P0 MOV R2, 0x400 ;  /* 0x0000040000028802 */ /* 0x000fc80000000f00 */
[----:B--2---:R-:W-:-:S05]  /*14050*/  @!P0 LEA R3, R0, R2, 0x18 ;  /* 0x0000000200038211 */ /* 0x004fca00078ec0ff */
[----:B------:R1:W-:Y:S04]  /*14060*/  @!P0 STS.128 [R3+0x388d0], R16 ;  /* 0x0388d01003008388 */ /* 0x0003e80000000c00 */
[----:B------:R1:W-:Y:S01]  /*14070*/  @!P0 STL [R1+0x4], R3 ;  /* 0x0000040301008387 */ /* 0x0003e20000100800 */
[----:B------:R-:W-:Y:S06]  /*14080*/  BAR.ARV 0x5, 0x180 ;  /* 0x0146000000007b1d */ /* 0x000fec0000002000 */
.L_x_542:
[----:B------:R-:W-:Y:S02]  /*14090*/  ULDC UR4, c[0x0][0xc3c] ;  /* 0x00030f0000047ab9 */ /* 0x000fe40000000800 */
[----:B----4-:R-:W-:-:S13]  /*140a0*/  ISETP.GE.AND P0, PT, R19, UR4, PT ;  /* 0x0000000413007c0c */ /* 0x010fda000bf06270 */
[----:B------:R-:W-:Y:S05]  /*140b0*/  @!P0 BRA `(.L_x_554) ;  /* 0xffffffa0004c8947 */ /* 0x000fea000383ffff */
[----:B------:R-:W-:Y:S05]  /*140c0*/  BSYNC B8 ;  /* 0x0000000000087941 */ /* 0x000fea0003800000 */
.L_x_441:
[----:B---3--:R-:W3:Y:S01]  /*140d0*/  LDL.LU R0, [R1+0x50] ;  /* 0x0000500001007983 */ /* 0x008ee20000300800 */
[----:B------:R-:W-:Y:S01]  /*140e0*/  BSSY B0, `(.L_x_555) ;  /* 0x000000b000007945 */ /* 0x000fe20003800000 */
[----:B------:R-:W4:Y:S01]  /*140f0*/  S2R R5, SR_CgaCtaId ;  /* 0x0000000000057919 */ /* 0x000f220000008800 */
[----:B---3--:R-:W-:-:S05]  /*14100*/  VIADD R0, R0, 0x1 ;  /* 0x0000000100007836 */ /* 0x008fca0000000000 */
[----:B------:R-:W-:-:S04]  /*14110*/  LEA.HI R2, R0, R0, RZ, 0x1 ;  /* 0x0000000000027211 */ /* 0x000fc800078f08ff */
[----:B-1----:R-:W-:-:S05]  /*14120*/  LOP3.LUT R3, R2, 0xfffffffe, RZ, 0xc0, !PT ;  /* 0xfffffffe02037812 */ /* 0x002fca00078ec0ff */
[----:B------:R-:W-:Y:S01]  /*14130*/  IMAD.IADD R3, R0, 0x1, -R3 ;  /* 0x0000000100037824 */ /* 0x000fe200078e0a03 */
[----:B------:R-:W-:-:S04]  /*14140*/  MOV R0, 0x400 ;  /* 0x0000040000007802 */ /* 0x000fc80000000f00 */
[----:B----4-:R-:W-:Y:S02]  /*14150*/  LEA R0, R5, R0, 0x18 ;  /* 0x0000000005007211 */ /* 0x010fe400078ec0ff */
[----:B------:R-:W-:-:S04]  /*14160*/  SHF.L.U32 R3, R3, 0x1f, RZ ;  /* 0x0000001f03037819 */ /* 0x000fc800000006ff */
[----:B------:R-:W1:Y:S02]  /*14170*/  SYNCS.PHASECHK.TRANS64.TRYWAIT P0, [R0+URZ+0x38820], R3 ;  /* 0x03882003000075a7 */ /* 0x000e64000800017f */
[----:B-1----:R-:W-:Y:S05]  /*14180*/  @!P0 BRA `(.L_x_556) ;  /* 0x0000001c00d48947 */ /* 0x002fea0003800000 */
.L_x_624:
[----:B------:R-:W-:Y:S05]  /*14190*/  BSYNC B0 ;  /* 0x0000000000007941 */ /* 0x000fea0003800000 */
.L_x_555:
[----:B------:R-:W-:-:S03]  /*141a0*/  UMOV UR4, 0xffffffff ;  /* 0xffffffff00047882 */ /* 0x000fc60000000000 */
[----:B------:R-:W-:Y:S05]  /*141b0*/  BRA.DIV UR4, `(.L_x_557) ;  /* 0x0000001e04dc7947 */ /* 0x000fea000b800000 */
[----:B------:R-:W3:Y:S02]  /*141c0*/  S2R R2, SR_TID.X ;  /* 0x0000000000027919 */ /* 0x000ee40000002100 */
[----:B---3--:R-:W-:-:S04]  /*141d0*/  SHF.R.U32.HI R2, RZ, 0x5, R2 ;  /* 0x00000005ff027819 */ /* 0x008fc80000011602 */
[----:B------:R-:W-:-:S05]  /*141e0*/  LOP3.LUT R2, R2, 0x3, RZ, 0xc0, !PT ;  /* 0x0000000302027812 */ /* 0x000fca00078ec0ff */
[----:B------:R3:W4:Y:S02]  /*141f0*/  SHFL.IDX PT, R14, R2, RZ, 0x1f ;  /* 0x00001fff020e7589 */ /* 0x00072400000e0000 */
.L_x_627:
[----:B----4-:R-:W-:Y:S01]  /*14200*/  ISETP.NE.AND P0, PT, R14, RZ, PT ;  /* 0x000000ff0e00720c */ /* 0x010fe20003f05270 */
[----:B------:R-:W-:-:S12]  /*14210*/  BSSY B0, `(.L_x_558) ;  /* 0x0000029000007945 */ /* 0x000fd80003800000 */
[----:B------:R-:W-:Y:S05]  /*14220*/  @P0 BRA `(.L_x_559) ;  /* 0x00000000009c0947 */ /* 0x000fea0003800000 */
[----:B------:R-:W-:-:S03]  /*14230*/  UMOV UR4, 0xffffffff ;  /* 0xffffffff00047882 */ /* 0x000fc60000000000 */
[----:B------:R-:W-:Y:S05]  /*14240*/  BRA.DIV UR4, `(.L_x_560) ;  /* 0x0000001e04ec7947 */ /* 0x000fea000b800000 */
[----:B------:R-:W-:-:S13]  /*14250*/  ELECT P6, URZ, PT ;  /* 0x00000000003f782f */ /* 0x000fda00038c0000 */
.L_x_630:
[----:B------:R-:W-:Y:S05]  /*14260*/  @!P6 BRA `(.L_x_559) ;  /* 0x00000000008ce947 */ /* 0x000fea0003800000 */
[----:B---3--:R-:W3:Y:S02]  /*14270*/  LDL R2, [R1+0x5c] ;  /* 0x00005c0001027983 */ /* 0x008ee40000100800 */
[----:B---3--:R-:W-:-:S13]  /*14280*/  R2UR UR4, R2 ;  /* 0x00000000020472ca */ /* 0x008fda00000e0000 */
[----:B------:R-:W-:-:S06]  /*14290*/  ULOP3.LUT UR4, UR4, 0x2, URZ, 0xfc, !UPT ;  /* 0x0000000204047892 */ /* 0x000fcc000f8efc3f */
[----:B------:R-:W-:-:S05]  /*142a0*/  IMAD.U32 R2, RZ, RZ, UR4 ;  /* 0x00000004ff027e24 */ /* 0x000fca000f8e00ff */
[----:B------:R-:W-:-:S13]  /*142b0*/  ISETP.NE.AND P2, PT, R2, 0x3, PT ;  /* 0x000000030200780c */ /* 0x000fda0003f45270 */
[----:B------:R-:W-:Y:S05]  /*142c0*/  @!P2 BRA `(.L_x_561) ;  /* 0x000000000004a947 */ /* 0x000fea0003800000 */
[----:B------:R-:W-:Y:S01]  /*142d0*/  BPT.TRAP 0x1 ;  /* 0x000000040000795c */ /* 0x000fe20000300000 */
.L_x_561:
[----:B-1----:R-:W3:Y:S04]  /*142e0*/  LDL R3, [R1+0x8] ;  /* 0x0000080001037983 */ /* 0x002ee80000100800 */
[----:B--2---:R-:W2:Y:S01]  /*142f0*/  LDL.LU R7, [R1+0x10] ;  /* 0x0000100001077983 */ /* 0x004ea20000300800 */
[----:B------:R-:W-:-:S04]  /*14300*/  VIADD R2, R0, 0x38840 ;  /* 0x0003884000027836 */ /* 0x000fc80000000000 */
[C---:B---3--:R-:W-:Y:S02]  /*14310*/  IMAD R6, R3.reuse, 0x8, R2 ;  /* 0x0000000803067824 */ /* 0x048fe400078e0202 */
[----:B------:R-:W-:Y:S01]  /*14320*/  VIADD R3, R3, 0x1 ;  /* 0x0000000103037836 */ /* 0x000fe20000000000 */
[----:B--2---:R-:W-:-:S04]  /*14330*/  SHF.L.U32 R5, R7, 0x1f, RZ ;  /* 0x0000001f07057819 */ /* 0x004fc800000006ff */
[C---:B------:R-:W-:Y:S01]  /*14340*/  ISETP.NE.AND P1, PT, R3.reuse, 0x2, PT ;  /* 0x000000020300780c */ /* 0x040fe20003f25270 */
[----:B------:R-:W1:Y:S03]  /*14350*/  SYNCS.PHASECHK.TRANS64.TRYWAIT P0, [R6+URZ], R5 ;  /* 0x00000005060075a7 */ /* 0x000e66000800017f */
[----:B------:R-:W-:Y:S02]  /*14360*/  SEL R4, RZ, 0x1, P1 ;  /* 0x00000001ff047807 */ /* 0x000fe40000800000 */
[----:B------:R-:W-:Y:S02]  /*14370*/  SEL R3, R3, RZ, P1 ;  /* 0x000000ff03037207 */ /* 0x000fe40000800000 */
[----:B------:R-:W-:-:S03]  /*14380*/  LOP3.LUT R4, R7, R4, RZ, 0x3c, !PT ;  /* 0x0000000407047212 */ /* 0x000fc600078e3cff */
[----:B------:R-:W-:Y:S01]  /*14390*/  IMAD R7, R3, 0x8, R2 ;  /* 0x0000000803077824 */ /* 0x000fe200078e0202 */
[----:B------:R-:W-:Y:S01]  /*143a0*/  SHF.L.U32 R2, R4, 0x1f, RZ ;  /* 0x0000001f04027819 */ /* 0x000fe200000006ff */
[----:B-1----:R-:W-:Y:S06]  /*143b0*/  @!P0 BRA `(.L_x_562) ;  /* 0x0000001c00b08947 */ /* 0x002fec0003800000 */
.L_x_631:
[----:B------:R-:W2:Y:S02]  /*143c0*/  SYNCS.PHASECHK.TRANS64.TRYWAIT P0, [R7+URZ], R2 ;  /* 0x00000002070075a7 */ /* 0x000ea4000800017f */
[----:B--2---:R-:W-:Y:S05]  /*143d0*/  @!P0 BRA `(.L_x_563) ;  /* 0x0000001c00bc8947 */ /* 0x004fea0003800000 */
.L_x_632:
[----:B------:R-:W-:Y:S05]  /*143e0*/  @!P2 BRA `(.L_x_564) ;  /* 0x000000000004a947 */ /* 0x000fea0003800000 */
[----:B------:R-:W-:Y:S01]  /*143f0*/  BPT.TRAP 0x1 ;  /* 0x000000040000795c */ /* 0x000fe20000300000 */
.L_x_564:
[----:B------:R-:W3:Y:S01]  /*14400*/  LDL.LU R4, [R1+0x8] ;  /* 0x0000080001047983 */ /* 0x000ee20000300800 */
[----:B------:R-:W-:-:S04]  /*14410*/  VIADD R0, R0, 0x38860 ;  /* 0x0003886000007836 */ /* 0x000fc80000000000 */
[----:B---3--:R-:W-:-:S04]  /*14420*/  IMAD R4, R4, 0x8, R0 ;  /* 0x0000000804047824 */ /* 0x008fc800078e0200 */
[----:B------:R-:W3:Y:S02]  /*14430*/  SYNCS.PHASECHK.TRANS64.TRYWAIT P0, [R4+URZ], R5 ;  /* 0x00000005040075a7 */ /* 0x000ee4000800017f */
[----:B---3--:R-:W-:Y:S05]  /*14440*/  @!P0 BRA `(.L_x_565) ;  /* 0x0000001c00b48947 */ /* 0x008fea0003800000 */
.L_x_633:
[----:B------:R-:W-:-:S07]  /*14450*/  IMAD R3, R3, 0x8, R0 ;  /* 0x0000000803037824 */ /* 0x000fce00078e0200 */
.L_x_566:
[----:B----4-:R4:W0:Y:S02]  /*14460*/  SYNCS.PHASECHK.TRANS64.TRYWAIT P0, [R3+URZ], R2 ;  /* 0x00000002030075a7 */ /* 0x010824000800017f */
[----:B0-----:R-:W-:Y:S05]  /*14470*/  @!P0 NANOSLEEP.SYNCS 0x989680 ;  /* 0x009896800000895d */ /* 0x001fea0003900000 */
[----:B------:R-:W0:Y:S02]  /*14480*/  @!P0 SYNCS.PHASECHK.TRANS64 P0, [R3+URZ], R2 ;  /* 0x00000002030085a7 */ /* 0x000e24000800007f */
[----:B0-----:R-:W-:Y:S05]  /*14490*/  @!P0 BRA `(.L_x_566) ;  /* 0xfffffffc00f08947 */ /* 0x001fea000383ffff */
.L_x_559:
[----:B------:R-:W-:Y:S05]  /*144a0*/  BSYNC B0 ;  /* 0x0000000000007941 */ /* 0x000fea0003800000 */
.L_x_558:
[----:B------:R-:W-:Y:S05]  /*144b0*/  EXIT ;  /* 0x000000000000794d */ /* 0x000fea0003800000 */
.L_x_393:
[----:B0-----:R0:W1:Y:S02]  /*144c0*/  SYNCS.PHASECHK.TRANS64.TRYWAIT P1, [R5+URZ+0x38800], R0 ;  /* 0x03880000050075a7 */ /* 0x001064000802017f */
[----:B-1----:R-:W-:Y:S05]  /*144d0*/  @!P1 NANOSLEEP.SYNCS 0x989680 ;  /* 0x009896800000995d */ /* 0x002fea0003900000 */
[----:B------:R-:W1:Y:S02]  /*144e0*/  @!P1 SYNCS.PHASECHK.TRANS64 P1, [R5+URZ+0x38800], R0 ;  /* 0x03880000050095a7 */ /* 0x000e64000802007f */
[----:B-1----:R-:W-:Y:S05]  /*144f0*/  @!P1 BRA `(.L_x_393) ;  /* 0xfffffffc00f09947 */ /* 0x002fea000383ffff */
[----:B------:R-:W-:Y:S05]  /*14500*/  BRA `(.L_x_567) ;  /* 0xfffffed400207947 */ /* 0x000fea000383ffff */
.L_x_397:
[----:B-1----:R1:W2:Y:S02]  /*14510*/  SYNCS.PHASECHK.TRANS64.TRYWAIT P2, [R0+URZ+0x38830], R3 ;  /* 0x03883003000075a7 */ /* 0x0022a4000804017f */
[----:B--2---:R-:W-:Y:S05]  /*14520*/  @!P2 NANOSLEEP.SYNCS 0x989680 ;  /* 0x009896800000a95d */ /* 0x004fea0003900000 */
[----:B------:R-:W2:Y:S02]  /*14530*/  @!P2 SYNCS.PHASECHK.TRANS64 P2, [R0+URZ+0x38830], R3 ;  /* 0x038830030000a5a7 */ /* 0x000ea4000804007f */
[----:B--2---:R-:W-:Y:S05]  /*14540*/  @!P2 BRA `(.L_x_397) ;  /* 0xfffffffc00f0a947 */ /* 0x004fea000383ffff */
[----:B------:R-:W-:Y:S05]  /*14550*/  BRA `(.L_x_396) ;  /* 0xfffffed400447947 */ /* 0x000fea000383ffff */
.L_x_402:
[----:B-1----:R-:W-:-:S04]  /*14560*/  IMAD.U32 R4, RZ, RZ, UR61 ;  /* 0x0000003dff047e24 */ /* 0x002fc8000f8e00ff */
[----:B------:R1:W2:Y:S03]  /*14570*/  SYNCS.PHASECHK.TRANS64.TRYWAIT P2, [R4+URZ+0x38830], R3 ;  /* 0x03883003040075a7 */ /* 0x0002a6000804017f */
[----:B--2---:R-:W-:Y:S05]  /*14580*/  @!P2 NANOSLEEP.SYNCS 0x989680 ;  /* 0x009896800000a95d */ /* 0x004fea0003900000 */
[----:B------:R-:W2:Y:S02]  /*14590*/  @!P2 SYNCS.PHASECHK.TRANS64 P2, [R4+URZ+0x38830], R3 ;  /* 0x038830030400a5a7 */ /* 0x000ea4000804007f */
[----:B--2---:R-:W-:Y:S05]  /*145a0*/  @!P2 BRA `(.L_x_402) ;  /* 0xfffffffc00eca947 */ /* 0x004fea000383ffff */
[----:B------:R-:W-:Y:S05]  /*145b0*/  BRA `(.L_x_401) ;  /* 0xffffff1000bc7947 */ /* 0x000fea000383ffff */
.L_x_406:
[----:B01----:R-:W-:-:S04]  /*145c0*/  IMAD.U32 R3, RZ, RZ, UR4 ;  /* 0x00000004ff037e24 */ /* 0x003fc8000f8e00ff */
[----:B------:R0:W1:Y:S03]  /*145d0*/  SYNCS.PHASECHK.TRANS64.TRYWAIT P2, [R3+URZ+0x38850], R0 ;  /* 0x03885000030075a7 */ /* 0x000066000804017f */
[----:B-1----:R-:W-:Y:S05]  /*145e0*/  @!P2 NANOSLEEP.SYNCS 0x989680 ;  /* 0x009896800000a95d */ /* 0x002fea0003900000 */
[----:B------:R-:W1:Y:S02]  /*145f0*/  @!P2 SYNCS.PHASECHK.TRANS64 P2, [R3+URZ+0x38850], R0 ;  /* 0x038850000300a5a7 */ /* 0x000e64000804007f */
[----:B-1----:R-:W-:Y:S05]  /*14600*/  @!P2 BRA `(.L_x_406) ;  /* 0xfffffffc00eca947 */ /* 0x002fea000383ffff */
[----:B------:R-:W-:Y:S05]  /*14610*/  BRA `(.L_x_405) ;  /* 0xffffff3800dc7947 */ /* 0x000fea000383ffff */
.L_x_411:
[----:B-1----:R1:W2:Y:S02]  /*14620*/  SYNCS.PHASECHK.TRANS64.TRYWAIT P0, [R11+URZ+0x38850], R0 ;  /* 0x038850000b0075a7 */ /* 0x0022a4000800017f */
[----:B--2---:R-:W-:Y:S05]  /*14630*/  @!P0 NANOSLEEP.SYNCS 0x989680 ;  /* 0x009896800000895d */ /* 0x004fea0003900000 */
[----:B------:R-:W2:Y:S02]  /*14640*/  @!P0 SYNCS.PHASECHK.TRANS64 P0, [R11+URZ+0x38850], R0 ;  /* 0x038850000b0085a7 */ /* 0x000ea4000800007f */
[----:B--2---:R-:W-:Y:S05]  /*14650*/  @!P0 BRA `(.L_x_411) ;  /* 0xfffffffc00f08947 */ /* 0x004fea000383ffff */
[----:B------:R-:W-:Y:S05]  /*14660*/  BRA `(.L_x_410) ;  /* 0xffffff5000d47947 */ /* 0x000fea000383ffff */
.L_x_453:
[----:B------:R-:W2:Y:S01]  /*14670*/  S2R R4, SR_TID.X ;  /* 0x0000000000047919 */ /* 0x000ea20000002100 */
[----:B------:R-:W-:Y:S01]  /*14680*/  BSSY B0, `(.L_x_568) ;  /* 0x000000a000007945 */ /* 0x000fe20003800000 */
[----:B-1----:R-:W-:Y:S02]  /*14690*/  IMAD.MOV.U32 R12, RZ, RZ, RZ ;  /* 0x000000ffff0c7224 */ /* 0x002fe400078e00ff */
[----:B------:R-:W-:Y:S02]  /*146a0*/  IMAD.MOV.U32 R11, RZ, RZ, 0x1f ;  /* 0x0000001fff0b7424 */ /* 0x000fe400078e00ff */
[----:B------:R-:W-:Y:S01]  /*146b0*/  IMAD.MOV.U32 R15, RZ, RZ, -0x1 ;  /* 0xffffffffff0f7424 */ /* 0x000fe200078e00ff */
[----:B--2---:R-:W-:-:S04]  /*146c0*/  SHF.R.U32.HI R4, RZ, 0x5, R4 ;  /* 0x00000005ff047819 */ /* 0x004fc80000011604 */
[----:B------:R-:W-:-:S05]  /*146d0*/  LOP3.LUT R4, R4, 0x3, RZ, 0xc0, !PT ;  /* 0x0000000304047812 */ /* 0x000fca00078ec0ff */
[----:B------:R-:W-:-:S07]  /*146e0*/  IMAD.MOV.U32 R13, RZ, RZ, R4 ;  /* 0x000000ffff0d7224 */ /* 0x000fce00078e0004 */
[----:B0-----:R-:W-:Y:S05]  /*146f0*/  WARPSYNC.COLLECTIVE R15, `(.L_x_569) ;  /* 0x000000000f087348 */ /* 0x001fea0003c00000 */
[----:B------:R1:W2:Y:S02]  /*14700*/  SHFL.IDX P6, R14, R13, R12, R11 ;  /* 0x0000000c0d0e7389 */ /* 0x0002a400000c000b */
[----:B012---:R-:W-:Y:S01]  /*14710*/  ENDCOLLECTIVE ;  /* 0x000000000000791b */ /* 0x007fe20003800000 */
.L_x_569:
[----:B------:R-:W-:Y:S05]  /*14720*/  BSYNC B0 ;  /* 0x0000000000007941 */ /* 0x000fea0003800000 */
.L_x_568:
[----:B------:R-:W-:Y:S05]  /*14730*/  BRA `(.L_x_570) ;  /* 0xffffffa400ac7947 */ /* 0x000fea000383ffff */
.L_x_455:
[----:B------:R-:W-:Y:S01]  /*14740*/  BSSY B0, `(.L_x_571) ;  /* 0x0000006000007945 */ /* 0x000fe20003800000 */
[----:B------:R-:W-:-:S07]  /*14750*/  IMAD.MOV.U32 R15, RZ, RZ, -0x1 ;  /* 0xffffffffff0f7424 */ /* 0x000fce00078e00ff */
[----:B0123--:R-:W-:Y:S05]  /*14760*/  WARPSYNC.COLLECTIVE R15, `(.L_x_572) ;  /* 0x000000000f0c7348 */ /* 0x00ffea0003c00000 */
[----:B------:R-:W-:Y:S02]  /*14770*/  ELECT P6, UR62, PT ;  /* 0x00000000003e782f */ /* 0x000fe400038c0000 */
[----:B------:R-:W-:Y:S01]  /*14780*/  MOV R14, UR62 ;  /* 0x0000003e000e7c02 */ /* 0x000fe20008000f00 */
[----:B0123--:R-:W-:Y:S10]  /*14790*/  ENDCOLLECTIVE ;  /* 0x000000000000791b */ /* 0x00fff40003800000 */
.L_x_572:
[----:B------:R-:W-:Y:S05]  /*147a0*/  BSYNC B0 ;  /* 0x0000000000007941 */ /* 0x000fea0003800000 */
.L_x_571:
[----:B------:R-:W-:Y:S05]  /*147b0*/  BRA `(.L_x_573) ;  /* 0xffffffa400b07947 */ /* 0x000fea000383ffff */
.L_x_457:
[----:B---3--:R3:W4:Y:S02]  /*147c0*/  SYNCS.PHASECHK.TRANS64.TRYWAIT P0, [R0+URZ+0x38840], R2 ;  /* 0x03884002000075a7 */ /* 0x008724000800017f */
[----:B----4-:R-:W-:Y:S05]  /*147d0*/  @!P0 NANOSLEEP.SYNCS 0x989680 ;  /* 0x009896800000895d */ /* 0x010fea0003900000 */
[----:B------:R-:W4:Y:S02]  /*147e0*/  @!P0 SYNCS.PHASECHK.TRANS64 P0, [R0+URZ+0x38840], R2 ;  /* 0x03884002000085a7 */ /* 0x000f24000800007f */
[----:B----4-:R-:W-:Y:S05]  /*147f0*/  @!P0 BRA `(.L_x_457) ;  /* 0xfffffffc00f08947 */ /* 0x010fea000383ffff */
[----:B------:R-:W-:Y:S05]  /*14800*/  BRA `(.L_x_574) ;  /* 0xffffffa800207947 */ /* 0x000fea000383ffff */
.L_x_461:
[----:B------:R-:W2:Y:S01]  /*14810*/  LDL.LU R11, [R1+0x3c] ;  /* 0x00003c00010b7983 */ /* 0x000ea20000300800 */
[----:B------:R-:W-:Y:S01]  /*14820*/  IMAD.MOV.U32 R13, RZ, RZ, R0 ;  /* 0x000000ffff0d7224 */ /* 0x000fe200078e0000 */
[----:B------:R-:W-:Y:S01]  /*14830*/  LOP3.LUT R8, R8, 0x7f, RZ, 0xc0, !PT ;  /* 0x0000007f08087812 */ /* 0x000fe200078ec0ff */
[----:B------:R-:W-:Y:S02]  /*14840*/  IMAD.MOV.U32 R12, RZ, RZ, RZ ;  /* 0x000000ffff0c7224 */ /* 0x000fe400078e00ff */
[----:B------:R-:W-:Y:S01]  /*14850*/  IMAD.MOV.U32 R15, RZ, RZ, -0x1 ;  /* 0xffffffffff0f7424 */ /* 0x000fe200078e00ff */
[----:B------:R-:W-:-:S05]  /*14860*/  SHF.R.U32.HI R5, RZ, 0x3, R8 ;  /* 0x00000003ff057819 */ /* 0x000fca0000011608 */
[----:B------:R-:W-:-:S04]  /*14870*/  IMAD.IADD R2, R5, 0x1, R17 ;  /* 0x0000000105027824 */ /* 0x000fc800078e0211 */
[----:B------:R-:W-:Y:S02]  /*14880*/  VIADD R5, R2, 0x10 ;  /* 0x0000001002057836 */ /* 0x000fe40000000000 */
[----:B--2---:R-:W-:Y:S02]  /*14890*/  IMAD R3, R11, R7, RZ ;  /* 0x000000070b037224 */ /* 0x004fe400078e02ff */
[----:B------:R-:W-:-:S03]  /*148a0*/  IMAD.MOV.U32 R11, RZ, RZ, 0x181f ;  /* 0x0000181fff0b7424 */ /* 0x000fc600078e00ff */
[----:B------:R-:W-:-:S13]  /*148b0*/  ISETP.GE.AND P5, PT, R2, R3, PT ;  /* 0x000000030200720c */ /* 0x000fda0003fa6270 */
[----:B-----5:R-:W-:Y:S05]  /*148c0*/  WARPSYNC.COLLECTIVE R15, `(.L_x_575) ;  /* 0x000000000f087348 */ /* 0x020fea0003c00000 */
[----:B------:R0:W1:Y:S02]  /*148d0*/  SHFL.IDX P6, R14, R13, R12, R11 ;  /* 0x0000000c0d0e7389 */ /* 0x00006400000c000b */
[----:B01---5:R-:W-:Y:S01]  /*148e0*/  ENDCOLLECTIVE ;  /* 0x000000000000791b */ /* 0x023fe20003800000 */
.L_x_575:
[----:B------:R-:W-:Y:S02]  /*148f0*/  IMAD.MOV.U32 R13, RZ, RZ, R4 ;  /* 0x000000ffff0d7224 */ /* 0x000fe400078e0004 */
[----:B------:R-:W-:-:S07]  /*14900*/  IMAD.MOV.U32 R6, RZ, RZ, R14 ;  /* 0x000000ffff067224 */ /* 0x000fce00078e000e */
[----:B------:R-:W-:Y:S05]  /*14910*/  WARPSYNC.COLLECTIVE R15, `(.L_x_576) ;  /* 0x000000000f087348 */ /* 0x000fea0003c00000 */
[----:B------:R0:W1:Y:S02]  /*14920*/  SHFL.IDX P6, R14, R13, R12, R11 ;  /* 0x0000000c0d0e7389 */ /* 0x00006400000c000b */
[----:B01----:R-:W-:Y:S01]  /*14930*/  ENDCOLLECTIVE ;  /* 0x000000000000791b */ /* 0x003fe20003800000 */
.L_x_576:
        /* <DEDUP_REMOVED lines=20> */
.L_x_577:
[----:B------:R-:W-:Y:S02]  /*14a80*/  IMAD.MOV.U32 R13, RZ, RZ, R4 ;  /* 0x000000ffff0d7224 */ /* 0x000fe400078e0004 */
[----:B------:R-:W-:-:S07]  /*14a90*/  IMAD.MOV.U32 R6, RZ, RZ, R14 ;  /* 0x000000ffff067224 */ /* 0x000fce00078e000e */
[----:B------:R-:W-:Y:S05]  /*14aa0*/  WARPSYNC.COLLECTIVE R15, `(.L_x_578) ;  /* 0x000000000f087348 */ /* 0x000fea0003c00000 */
[----:B------:R0:W1:Y:S02]  /*14ab0*/  SHFL.IDX P6, R14, R13, R12, R11 ;  /* 0x0000000c0d0e7389 */ /* 0x00006400000c000b */
[----:B01----:R-:W-:Y:S01]  /*14ac0*/  ENDCOLLECTIVE ;  /* 0x000000000000791b */ /* 0x003fe20003800000 */
.L_x_578:
[----:B------:R-:W-:Y:S01]  /*14ad0*/  ULDC.64 UR4, c[0x0][0x208] ;  /* 0x0000820000047ab9 */ /* 0x000fe20000000a00 */
[----:B------:R-:W-:Y:S02]  /*14ae0*/  IMAD.MOV.U32 R13, RZ, RZ, R0 ;  /* 0x000000ffff0d7224 */ /* 0x000fe400078e0000 */
[----:B------:R-:W-:Y:S02]  /*14af0*/  IMAD.MOV.U32 R12, RZ, RZ, 0x2 ;  /* 0x00000002ff0c7424 */ /* 0x000fe400078e00ff */
[----:B------:R-:W-:-:S05]  /*14b00*/  IMAD.MOV.U32 R5, RZ, RZ, R14 ;  /* 0x000000ffff057224 */ /* 0x000fca00078e000e */
[----:B------:R-:W-:-:S05]  /*14b10*/  @!P5 LEA R5, P4, R10, R5, 0x1 ;  /* 0x000000050a05d211 */ /* 0x000fca00078808ff */
[----:B------:R-:W-:-:S04]  /*14b20*/  @!P5 IMAD.X R6, RZ, RZ, R6, P4 ;  /* 0x000000ffff06d224 */ /* 0x000fc800020e0606 */
[----:B------:R-:W-:Y:S02]  /*14b30*/  @!P5 IMAD.MOV.U32 R7, RZ, RZ, R6 ;  /* 0x000000ffff07d224 */ /* 0x000fe400078e0006 */
        /* <DEDUP_REMOVED lines=13> */
.L_x_579:
[----:B------:R-:W-:Y:S02]  /*14c10*/  IMAD.MOV.U32 R13, RZ, RZ, R4 ;  /* 0x000000ffff0d7224 */ /* 0x000fe400078e0004 */
[----:B------:R-:W-:-:S07]  /*14c20*/  IMAD.MOV.U32 R6, RZ, RZ, R14 ;  /* 0x000000ffff067224 */ /* 0x000fce00078e000e */
[----:B------:R-:W-:Y:S05]  /*14c30*/  WARPSYNC.COLLECTIVE R15, `(.L_x_580) ;  /* 0x000000000f087348 */ /* 0x000fea0003c00000 */
[----:B------:R0:W1:Y:S02]  /*14c40*/  SHFL.IDX P6, R14, R13, R12, R11 ;  /* 0x0000000c0d0e7389 */ /* 0x00006400000c000b */
[----:B01----:R-:W-:Y:S01]  /*14c50*/  ENDCOLLECTIVE ;  /* 0x000000000000791b */ /* 0x003fe20003800000 */
.L_x_580:
        /* <DEDUP_REMOVED lines=20> */
.L_x_581:
[----:B------:R-:W-:Y:S02]  /*14da0*/  IMAD.MOV.U32 R13, RZ, RZ, R4 ;  /* 0x000000ffff0d7224 */ /* 0x000fe400078e0004 */
[----:B------:R-:W-:-:S07]  /*14db0*/  IMAD.MOV.U32 R6, RZ, RZ, R14 ;  /* 0x000000ffff067224 */ /* 0x000fce00078e000e */
[----:B------:R-:W-:Y:S05]  /*14dc0*/  WARPSYNC.COLLECTIVE R15, `(.L_x_582) ;  /* 0x000000000f087348 */ /* 0x000fea0003c00000 */
[----:B------:R0:W1:Y:S02]  /*14dd0*/  SHFL.IDX P6, R14, R13, R12, R11 ;  /* 0x0000000c0d0e7389 */ /* 0x00006400000c000b */
[----:B01----:R-:W-:Y:S01]  /*14de0*/  ENDCOLLECTIVE ;  /* 0x000000000000791b */ /* 0x003fe20003800000 */
.L_x_582:
        /* <DEDUP_REMOVED lines=20> */
.L_x_583:
[----:B------:R-:W-:Y:S02]  /*14f30*/  IMAD.MOV.U32 R13, RZ, RZ, R4 ;  /* 0x000000ffff0d7224 */ /* 0x000fe400078e0004 */
[----:B------:R-:W-:-:S07]  /*14f40*/  IMAD.MOV.U32 R6, RZ, RZ, R14 ;  /* 0x000000ffff067224 */ /* 0x000fce00078e000e */
[----:B------:R-:W-:Y:S05]  /*14f50*/  WARPSYNC.COLLECTIVE R15, `(.L_x_584) ;  /* 0x000000000f087348 */ /* 0x000fea0003c00000 */
[----:B------:R0:W1:Y:S02]  /*14f60*/  SHFL.IDX P6, R14, R13, R12, R11 ;  /* 0x0000000c0d0e7389 */ /* 0x00006400000c000b */
[----:B01----:R-:W-:Y:S01]  /*14f70*/  ENDCOLLECTIVE ;  /* 0x000000000000791b */ /* 0x003fe20003800000 */
.L_x_584:
        /* <DEDUP_REMOVED lines=20> */
.L_x_585:
[----:B------:R-:W-:Y:S02]  /*150c0*/  IMAD.MOV.U32 R13, RZ, RZ, R4 ;  /* 0x000000ffff0d7224 */ /* 0x000fe400078e0004 */
[----:B------:R-:W-:-:S07]  /*150d0*/  IMAD.MOV.U32 R6, RZ, RZ, R14 ;  /* 0x000000ffff067224 */ /* 0x000fce00078e000e */
[----:B------:R-:W-:Y:S05]  /*150e0*/  WARPSYNC.COLLECTIVE R15, `(.L_x_586) ;  /* 0x000000000f087348 */ /* 0x000fea0003c00000 */
[----:B------:R0:W1:Y:S02]  /*150f0*/  SHFL.IDX P6, R14, R13, R12, R11 ;  /* 0x0000000c0d0e7389 */ /* 0x00006400000c000b */
[----:B01----:R-:W-:Y:S01]  /*15100*/  ENDCOLLECTIVE ;  /* 0x000000000000791b */ /* 0x003fe20003800000 */
.L_x_586:
[----:B------:R-:W-:Y:S01]  /*15110*/  ULDC.64 UR4, c[0x0][0x208] ;  /* 0x0000820000047ab9 */ /* 0x000fe20000000a00 */
[----:B------:R-:W-:Y:S02]  /*15120*/  IMAD.MOV.U32 R13, RZ, RZ, R0 ;  /* 0x000000ffff0d7224 */ /* 0x000fe400078e0000 */
[----:B------:R-:W-:Y:S02]  /*15130*/  IMAD.MOV.U32 R12, RZ, RZ, 0x6 ;  /* 0x00000006ff0c7424 */ /* 0x000fe400078e00ff */
[----:B------:R-:W-:-:S05]  /*15140*/  IMAD.MOV.U32 R5, RZ, RZ, R14 ;  /* 0x000000ffff057224 */ /* 0x000fca00078e000e */
[----:B------:R-:W-:-:S05]  /*15150*/  @!P5 LEA R5, P4, R10, R5, 0x1 ;  /* 0x000000050a05d211 */ /* 0x000fca00078808ff */
[----:B------:R-:W-:-:S04]  /*15160*/  @!P5 IMAD.X R6, RZ, RZ, R6, P4 ;  /* 0x000000ffff06d224 */ /* 0x000fc800020e0606 */
[----:B------:R-:W-:Y:S02]  /*15170*/  @!P5 IMAD.MOV.U32 R7, RZ, RZ, R6 ;  /* 0x000000ffff07d224 */ /* 0x000fe400078e0006 */
        /* <DEDUP_REMOVED lines=11> */
.L_x_587:
[----:B------:R-:W-:-:S05]  /*15230*/  VIADD R6, R2, 0x60 ;  /* 0x0000006002067836 */ /* 0x000fca0000000000 */
[----:B------:R-:W-:Y:S01]  /*15240*/  ISETP.GE.AND P5, PT, R6, R3, PT ;  /* 0x000000030600720c */ /* 0x000fe20003fa6270 */
[----:B------:R-:W-:Y:S02]  /*15250*/  IMAD.MOV.U32 R13, RZ, RZ, R4 ;  /* 0x000000ffff0d7224 */ /* 0x000fe400078e0004 */
[----:B------:R-:W-:-:S10]  /*15260*/  IMAD.MOV.U32 R8, RZ, RZ, R14 ;  /* 0x000000ffff087224 */ /* 0x000fd400078e000e */
[----:B------:R-:W-:Y:S05]  /*15270*/  WARPSYNC.COLLECTIVE R15, `(.L_x_588) ;  /* 0x000000000f087348 */ /* 0x000fea0003c00000 */
[----:B------:R0:W1:Y:S02]  /*15280*/  SHFL.IDX P6, R14, R13, R12, R11 ;  /* 0x0000000c0d0e7389 */ /* 0x00006400000c000b */
[----:B01----:R-:W-:Y:S01]  /*15290*/  ENDCOLLECTIVE ;  /* 0x000000000000791b */ /* 0x003fe20003800000 */
.L_x_588:
        /* <DEDUP_REMOVED lines=18> */
.L_x_589:
[----:B------:R-:W-:Y:S02]  /*153c0*/  IMAD.MOV.U32 R13, RZ, RZ, R4 ;  /* 0x000000ffff0d7224 */ /* 0x000fe400078e0004 */
[----:B------:R-:W-:-:S07]  /*153d0*/  IMAD.MOV.U32 R5, RZ, RZ, R14 ;  /* 0x000000ffff057224 */ /* 0x000fce00078e000e */
[----:B------:R-:W-:Y:S05]  /*153e0*/  WARPSYNC.COLLECTIVE R15, `(.L_x_590) ;  /* 0x000000000f087348 */ /* 0x000fea0003c00000 */
[----:B------:R0:W1:Y:S02]  /*153f0*/  SHFL.IDX P6, R14, R13, R12, R11 ;  /* 0x0000000c0d0e7389 */ /* 0x00006400000c000b */
[----:B01----:R-:W-:Y:S01]  /*15400*/  ENDCOLLECTIVE ;  /* 0x000000000000791b */ /* 0x003fe20003800000 */
.L_x_590:
[----:B------:R-:W-:Y:S01]  /*15410*/  IMAD.MOV.U32 R4, RZ, RZ, R14 ;  /* 0x000000ffff047224 */ /* 0x000fe200078e000e */
[----:B------:R-:W-:Y:S06]  /*15420*/  BRA `(.L_x_591) ;  /* 0xffffffac00087947 */ /* 0x000fec000383ffff */
.L_x_466:
[----:B0-----:R-:W2:Y:S02]  /*15430*/  LDL R2, [R1+0x4] ;  /* 0x0000040001027983 */ /* 0x001ea40000100800 */
[----:B--2---:R0:W2:Y:S02]  /*15440*/  SYNCS.PHASECHK.TRANS64.TRYWAIT P0, [R2+URZ+0x38820], R0 ;  /* 0x03882000020075a7 */ /* 0x0040a4000800017f */
[----:B--2---:R-:W-:Y:S05]  /*15450*/  @!P0 NANOSLEEP.SYNCS 0x989680 ;  /* 0x009896800000895d */ /* 0x004fea0003900000 */
[----:B------:R-:W2:Y:S02]  /*15460*/  @!P0 SYNCS.PHASECHK.TRANS64 P0, [R2+URZ+0x38820], R0 ;  /* 0x03882000020085a7 */ /* 0x000ea4000800007f */
[----:B--2---:R-:W-:Y:S05]  /*15470*/  @!P0 BRA `(.L_x_466) ;  /* 0xfffffffc00ec8947 */ /* 0x004fea000383ffff */
[----:B------:R-:W-:Y:S05]  /*15480*/  BRA `(.L_x_592) ;  /* 0xffffffac00887947 */ /* 0x000fea000383ffff */
.L_x_475:
[----:B-1----:R1:W2:Y:S02]  /*15490*/  SYNCS.PHASECHK.TRANS64.TRYWAIT P0, [R3+URZ+0x38840], R2 ;  /* 0x03884002030075a7 */ /* 0x0022a4000800017f */
[----:B--2---:R-:W-:Y:S05]  /*154a0*/  @!P0 NANOSLEEP.SYNCS 0x989680 ;  /* 0x009896800000895d */ /* 0x004fea0003900000 */
[----:B------:R-:W2:Y:S02]  /*154b0*/  @!P0 SYNCS.PHASECHK.TRANS64 P0, [R3+URZ+0x38840], R2 ;  /* 0x03884002030085a7 */ /* 0x000ea4000800007f */
[----:B--2---:R-:W-:Y:S05]  /*154c0*/  @!P0 BRA `(.L_x_475) ;  /* 0xfffffffc00f08947 */ /* 0x004fea000383ffff */
[----:B------:R-:W-:Y:S05]  /*154d0*/  BRA `(.L_x_593) ;  /* 0xffffffb000587947 */ /* 0x000fea000383ffff */
.L_x_483:
[----:B0-----:R0:W1:Y:S02]  /*154e0*/  SYNCS.PHASECHK.TRANS64.TRYWAIT P0, [R3+URZ+0x60], R2 ;  /* 0x00006002030075a7 */ /* 0x001064000800017f */
[----:B-1----:R-:W-:Y:S05]  /*154f0*/  @!P0 NANOSLEEP.SYNCS 0x989680 ;  /* 0x009896800000895d */ /* 0x002fea0003900000 */
[----:B------:R-:W1:Y:S02]  /*15500*/  @!P0 SYNCS.PHASECHK.TRANS64 P0, [R3+URZ+0x60], R2 ;  /* 0x00006002030085a7 */ /* 0x000e64000800007f */
[----:B-1----:R-:W-:Y:S05]  /*15510*/  @!P0 BRA `(.L_x_483) ;  /* 0xfffffffc00f08947 */ /* 0x002fea000383ffff */
[----:B------:R-:W-:Y:S05]  /*15520*/  BRA `(.L_x_594) ;  /* 0xffffffb400b47947 */ /* 0x000fea000383ffff */
.L_x_494:
[----:B--2---:R2:W3:Y:S02]  /*15530*/  SYNCS.PHASECHK.TRANS64.TRYWAIT P0, [R3+URZ+0x38840], R2 ;  /* 0x03884002030075a7 */ /* 0x0044e4000800017f */
[----:B---3--:R-:W-:Y:S05]  /*15540*/  @!P0 NANOSLEEP.SYNCS 0x989680 ;  /* 0x009896800000895d */ /* 0x008fea0003900000 */
[----:B------:R-:W3:Y:S02]  /*15550*/  @!P0 SYNCS.PHASECHK.TRANS64 P0, [R3+URZ+0x38840], R2 ;  /* 0x03884002030085a7 */ /* 0x000ee4000800007f */
[----:B---3--:R-:W-:Y:S05]  /*15560*/  @!P0 BRA `(.L_x_494) ;  /* 0xfffffffc00f08947 */ /* 0x008fea000383ffff */
[----:B------:R-:W-:Y:S05]  /*15570*/  BRA `(.L_x_595) ;  /* 0xffffffbc00e87947 */ /* 0x000fea000383ffff */
.L_x_502:
[----:B-1----:R1:W2:Y:S02]  /*15580*/  SYNCS.PHASECHK.TRANS64.TRYWAIT P0, [R2+URZ+0x60], R3 ;  /* 0x00006003020075a7 */ /* 0x0022a4000800017f */
[----:B--2---:R-:W-:Y:S05]  /*15590*/  @!P0 NANOSLEEP.SYNCS 0x989680 ;  /* 0x009896800000895d */ /* 0x004fea0003900000 */
[----:B------:R-:W2:Y:S02]  /*155a0*/  @!P0 SYNCS.PHASECHK.TRANS64 P0, [R2+URZ+0x60], R3 ;  /* 0x00006003020085a7 */ /* 0x000ea4000800007f */
[----:B--2---:R-:W-:Y:S05]  /*155b0*/  @!P0 BRA `(.L_x_502) ;  /* 0xfffffffc00f08947 */ /* 0x004fea000383ffff */
[----:B------:R-:W-:Y:S05]  /*155c0*/  BRA `(.L_x_596) ;  /* 0xffffffc400447947 */ /* 0x000fea000383ffff */
.L_x_513:
[----:B---3--:R3:W4:Y:S02]  /*155d0*/  SYNCS.PHASECHK.TRANS64.TRYWAIT P0, [R2+URZ+0x38840], R3 ;  /* 0x03884003020075a7 */ /* 0x008724000800017f */
[----:B----4-:R-:W-:Y:S05]  /*155e0*/  @!P0 NANOSLEEP.SYNCS 0x989680 ;  /* 0x009896800000895d */ /* 0x010fea0003900000 */
[----:B------:R-:W4:Y:S02]  /*155f0*/  @!P0 SYNCS.PHASECHK.TRANS64 P0, [R2+URZ+0x38840], R3 ;  /* 0x03884003020085a7 */ /* 0x000f24000800007f */
[----:B----4-:R-:W-:Y:S05]  /*15600*/  @!P0 BRA `(.L_x_513) ;  /* 0xfffffffc00f08947 */ /* 0x010fea000383ffff */
[----:B------:R-:W-:Y:S05]  /*15610*/  BRA `(.L_x_597) ;  /* 0xffffffcc003c7947 */ /* 0x000fea000383ffff */
.L_x_521:
[----:B-1----:R1:W2:Y:S02]  /*15620*/  SYNCS.PHASECHK.TRANS64.TRYWAIT P0, [R2+URZ+0x60], R5 ;  /* 0x00006005020075a7 */ /* 0x0022a4000800017f */
[----:B--2---:R-:W-:Y:S05]  /*15630*/  @!P0 NANOSLEEP.SYNCS 0x989680 ;  /* 0x009896800000895d */ /* 0x004fea0003900000 */
[----:B------:R-:W2:Y:S02]  /*15640*/  @!P0 SYNCS.PHASECHK.TRANS64 P0, [R2+URZ+0x60], R5 ;  /* 0x00006005020085a7 */ /* 0x000ea4000800007f */
[----:B--2---:R-:W-:Y:S05]  /*15650*/  @!P0 BRA `(.L_x_521) ;  /* 0xfffffffc00f08947 */ /* 0x004fea000383ffff */
[----:B------:R-:W-:Y:S05]  /*15660*/  BRA `(.L_x_598) ;  /* 0xffffffd000987947 */ /* 0x000fea000383ffff */
.L_x_534:
[----:B--2---:R2:W4:Y:S02]  /*15670*/  SYNCS.PHASECHK.TRANS64.TRYWAIT P0, [R2+URZ+0x38860], R0 ;  /* 0x03886000020075a7 */ /* 0x004524000800017f */
[----:B----4-:R-:W-:Y:S05]  /*15680*/  @!P0 NANOSLEEP.SYNCS 0x989680 ;  /* 0x009896800000895d */ /* 0x010fea0003900000 */
[----:B------:R-:W4:Y:S02]  /*15690*/  @!P0 SYNCS.PHASECHK.TRANS64 P0, [R2+URZ+0x38860], R0 ;  /* 0x03886000020085a7 */ /* 0x000f24000800007f */
[----:B----4-:R-:W-:Y:S05]  /*156a0*/  @!P0 BRA `(.L_x_534) ;  /* 0xfffffffc00f08947 */ /* 0x010fea000383ffff */
[----:B------:R-:W-:Y:S05]  /*156b0*/  BRA `(.L_x_599) ;  /* 0xffffffd800747947 */ /* 0x000fea000383ffff */
.L_x_543:
[----:B------:R-:W-:Y:S01]  /*156c0*/  BSSY B0, `(.L_x_600) ;  /* 0x0000008000007945 */ /* 0x000fe20003800000 */
[----:B------:R-:W-:Y:S02]  /*156d0*/  IMAD.MOV.U32 R13, RZ, RZ, R16 ;  /* 0x000000ffff0d7224 */ /* 0x000fe400078e0010 */
[----:B------:R-:W-:Y:S02]  /*156e0*/  IMAD.MOV.U32 R12, RZ, RZ, RZ ;  /* 0x000000ffff0c7224 */ /* 0x000fe400078e00ff */
[----:B------:R-:W-:Y:S02]  /*156f0*/  IMAD.MOV.U32 R11, RZ, RZ, 0x1f ;  /* 0x0000001fff0b7424 */ /* 0x000fe400078e00ff */
[----:B------:R-:W-:-:S07]  /*15700*/  IMAD.MOV.U32 R15, RZ, RZ, -0x1 ;  /* 0xffffffffff0f7424 */ /* 0x000fce00078e00ff */
[----:B0----5:R-:W-:Y:S05]  /*15710*/  WARPSYNC.COLLECTIVE R15, `(.L_x_601) ;  /* 0x000000000f087348 */ /* 0x021fea0003c00000 */
[----:B------:R1:W2:Y:S02]  /*15720*/  SHFL.IDX P6, R14, R13, R12, R11 ;  /* 0x0000000c0d0e7389 */ /* 0x0002a400000c000b */
[----:B012--5:R-:W-:Y:S01]  /*15730*/  ENDCOLLECTIVE ;  /* 0x000000000000791b */ /* 0x027fe20003800000 */
.L_x_601:
[----:B------:R-:W-:Y:S05]  /*15740*/  BSYNC B0 ;  /* 0x0000000000007941 */ /* 0x000fea0003800000 */
.L_x_600:
[----:B------:R-:W-:Y:S02]  /*15750*/  IMAD.MOV.U32 R13, RZ, RZ, R16 ;  /* 0x000000ffff0d7224 */ /* 0x000fe400078e0010 */
[----:B------:R-:W-:Y:S02]  /*15760*/  IMAD.MOV.U32 R12, RZ, RZ, 0x1 ;  /* 0x00000001ff0c7424 */ /* 0x000fe400078e00ff */
[----:B------:R-:W-:Y:S02]  /*15770*/  IMAD.MOV.U32 R11, RZ, RZ, 0x1f ;  /* 0x0000001fff0b7424 */ /* 0x000fe400078e00ff */
[----:B------:R-:W-:Y:S02]  /*15780*/  IMAD.MOV.U32 R15, RZ, RZ, -0x1 ;  /* 0xffffffffff0f7424 */ /* 0x000fe400078e00ff */
[----:B------:R-:W-:Y:S02]  /*15790*/  IMAD.IADD R5, R19, 0x1, R7 ;  /* 0x0000000113057824 */ /* 0x000fe400078e0207 */
[----:B------:R-:W-:-:S07]  /*157a0*/  IMAD.MOV.U32 R0, RZ, RZ, R14 ;  /* 0x000000ffff007224 */ /* 0x000fce00078e000e */
[----:B------:R-:W-:Y:S05]  /*157b0*/  WARPSYNC.COLLECTIVE R15, `(.L_x_602) ;  /* 0x000000000f087348 */ /* 0x000fea0003c00000 */
[----:B------:R0:W1:Y:S02]  /*157c0*/  SHFL.IDX P6, R14, R13, R12, R11 ;  /* 0x0000000c0d0e7389 */ /* 0x00006400000c000b */
[----:B01----:R-:W-:Y:S01]  /*157d0*/  ENDCOLLECTIVE ;  /* 0x000000000000791b */ /* 0x003fe20003800000 */
.L_x_602:
[----:B------:R-:W-:Y:S01]  /*157e0*/  ULDC UR4, c[0x0][0xc3c] ;  /* 0x00030f0000047ab9 */ /* 0x000fe20000000800 */
[----:B------:R-:W-:Y:S01]  /*157f0*/  ULDC.64 UR6, c[0x0][0x208] ;  /* 0x0000820000067ab9 */ /* 0x000fe20000000a00 */
[----:B------:R-:W-:-:S13]  /*15800*/  ISETP.GE.OR P1, PT, R5, UR4, !P0 ;  /* 0x0000000405007c0c */ /* 0x000fda000c726670 */
[----:B------:R-:W0:Y:S01]  /*15810*/  @!P1 LDC.64 R2, c[0x0][0xc80] ;  /* 0x00032000ff029b82 */ /* 0x000e220000000a00 */
[----:B------:R-:W-:Y:S02]  /*15820*/  IMAD.MOV.U32 R11, RZ, RZ, RZ ;  /* 0x000000ffff0b7224 */ /* 0x000fe400078e00ff */
[----:B------:R-:W-:Y:S02]  /*15830*/  IMAD.MOV.U32 R4, RZ, RZ, R14 ;  /* 0x000000ffff047224 */ /* 0x000fe400078e000e */
[----:B0-----:R-:W-:-:S06]  /*15840*/  @!P1 IMAD.WIDE R2, R5, 0x4, R2 ;  /* 0x0000000405029825 */ /* 0x001fcc00078e0202 */
[----:B------:R0:W2:Y:S01]  /*15850*/  @!P1 LDG.E R3, desc[UR6][R2.64] ;  /* 0x0000000602039981 */ /* 0x0000a2000c1e1900 */
[C---:B------:R-:W-:Y:S02]  /*15860*/  ISETP.GE.U32.AND P2, PT, R7.reuse, 0x2, PT ;  /* 0x000000020700780c */ /* 0x040fe40003f46070 */
[C---:B------:R-:W-:Y:S02]  /*15870*/  ISETP.GE.U32.AND P3, PT, R7.reuse, 0x4, PT ;  /* 0x000000040700780c */ /* 0x040fe40003f66070 */
[C---:B------:R-:W-:Y:S02]  /*15880*/  ISETP.GE.U32.AND P4, PT, R7.reuse, 0x8, PT ;  /* 0x000000080700780c */ /* 0x040fe40003f86070 */
[C---:B------:R-:W-:Y:S01]  /*15890*/  ISETP.GE.U32.AND P5, PT, R7.reuse, 0x10, PT ;  /* 0x000000100700780c */ /* 0x040fe20003fa6070 */
[----:B0-----:R-:W-:Y:S02]  /*158a0*/  IMAD.MOV.U32 R2, RZ, RZ, RZ ;  /* 0x000000ffff027224 */ /* 0x001fe400078e00ff */
[----:B--2---:R-:W-:Y:S01]  /*158b0*/  @!P1 IMAD.MOV.U32 R2, RZ, RZ, R3 ;  /* 0x000000ffff029224 */ /* 0x004fe200078e0003 */
[----:B------:R-:W-:-:S03]  /*158c0*/  ISETP.NE.AND P1, PT, R7, RZ, PT ;  /* 0x000000ff0700720c */ /* 0x000fc60003f25270 */
[----:B------:R-:W-:-:S10]  /*158d0*/  IMAD.MOV.U32 R13, RZ, RZ, R2 ;  /* 0x000000ffff0d7224 */ /* 0x000fd400078e0002 */
[----:B------:R-:W-:Y:S05]  /*158e0*/  WARPSYNC.COLLECTIVE R15, `(.L_x_603) ;  /* 0x000000000f087348 */ /* 0x000fea0003c00000 */
[----:B------:R0:W1:Y:S02]  /*158f0*/  SHFL.UP P6, R14, R13, R12, R11 ;  /* 0x0400000c0d0e7389 */ /* 0x00006400000c000b */
[----:B01----:R-:W-:Y:S01]  /*15900*/  ENDCOLLECTIVE ;  /* 0x000000000000791b */ /* 0x003fe20003800000 */
.L_x_603:
[----:B------:R-:W-:Y:S02]  /*15910*/  IMAD.MOV.U32 R12, RZ, RZ, 0x2 ;  /* 0x00000002ff0c7424 */ /* 0x000fe400078e00ff */
[----:B------:R-:W-:-:S05]  /*15920*/  IMAD.MOV.U32 R3, RZ, RZ, R14 ;  /* 0x000000ffff037224 */ /* 0x000fca00078e000e */
[----:B------:R-:W-:-:S05]  /*15930*/  SEL R3, R3, RZ, P1 ;  /* 0x000000ff03037207 */ /* 0x000fca0000800000 */
[----:B------:R-:W-:-:S04]  /*15940*/  IMAD.IADD R3, R2, 0x1, R3 ;  /* 0x0000000102037824 */ /* 0x000fc800078e0203 */
[----:B------:R-:W-:-:S07]  /*15950*/  IMAD.MOV.U32 R13, RZ, RZ, R3 ;  /* 0x000000ffff0d7224 */ /* 0x000fce00078e0003 */
[----:B------:R-:W-:Y:S05]  /*15960*/  WARPSYNC.COLLECTIVE R15, `(.L_x_604) ;  /* 0x000000000f087348 */ /* 0x000fea0003c00000 */
[----:B------:R0:W1:Y:S02]  /*15970*/  SHFL.UP P6, R14, R13, R12, R11 ;  /* 0x0400000c0d0e7389 */ /* 0x00006400000c000b */
[----:B01----:R-:W-:Y:S01]  /*15980*/  ENDCOLLECTIVE ;  /* 0x000000000000791b */ /* 0x003fe20003800000 */
.L_x_604:
        /* <DEDUP_REMOVED lines=8> */
.L_x_605:
        /* <DEDUP_REMOVED lines=8> */
.L_x_606:
        /* <DEDUP_REMOVED lines=8> */
.L_x_607:
[----:B------:R-:W-:Y:S02]  /*15b10*/  IMAD.MOV.U32 R12, RZ, RZ, 0x1f ;  /* 0x0000001fff0c7424 */ /* 0x000fe400078e00ff */
[----:B------:R-:W-:Y:S02]  /*15b20*/  IMAD.MOV.U32 R11, RZ, RZ, 0x1f ;  /* 0x0000001fff0b7424 */ /* 0x000fe400078e00ff */
[----:B------:R-:W-:-:S05]  /*15b30*/  IMAD.MOV.U32 R5, RZ, RZ, R14 ;  /* 0x000000ffff057224 */ /* 0x000fca00078e000e */
[----:B------:R-:W-:-:S05]  /*15b40*/  SEL R5, R5, RZ, P5 ;  /* 0x000000ff05057207 */ /* 0x000fca0002800000 */
[----:B------:R-:W-:-:S04]  /*15b50*/  IMAD.IADD R3, R3, 0x1, R5 ;  /* 0x0000000103037824 */ /* 0x000fc800078e0205 */
[----:B------:R-:W-:-:S07]  /*15b60*/  IMAD.MOV.U32 R13, RZ, RZ, R3 ;  /* 0x000000ffff0d7224 */ /* 0x000fce00078e0003 */
[----:B------:R-:W-:Y:S05]  /*15b70*/  WARPSYNC.COLLECTIVE R15, `(.L_x_608) ;  /* 0x000000000f087348 */ /* 0x000fea0003c00000 */
[----:B------:R0:W1:Y:S02]  /*15b80*/  SHFL.IDX P6, R14, R13, R12, R11 ;  /* 0x0000000c0d0e7389 */ /* 0x00006400000c000b */
[----:B01----:R-:W-:Y:S01]  /*15b90*/  ENDCOLLECTIVE ;  /* 0x000000000000791b */ /* 0x003fe20003800000 */
.L_x_608:
[----:B------:R-:W-:Y:S01]  /*15ba0*/  IMAD.MOV.U32 R6, RZ, RZ, R14 ;  /* 0x000000ffff067224 */ /* 0x000fe200078e000e */
[----:B------:R-:W-:Y:S06]  /*15bb0*/  BRA `(.L_x_609) ;  /* 0xffffffdc00787947 */ /* 0x000fec000383ffff */
.L_x_548:
[----:B------:R-:W-:Y:S01]  /*15bc0*/  BSSY B0, `(.L_x_610) ;  /* 0x0000008000007945 */ /* 0x000fe20003800000 */
[----:B-----5:R-:W-:Y:S02]  /*15bd0*/  IMAD.MOV.U32 R13, RZ, RZ, R2 ;  /* 0x000000ffff0d7224 */ /* 0x020fe400078e0002 */
[----:B------:R-:W-:Y:S02]  /*15be0*/  IMAD.MOV.U32 R12, RZ, RZ, 0x1 ;  /* 0x00000001ff0c7424 */ /* 0x000fe400078e00ff */
[----:B------:R-:W-:Y:S02]  /*15bf0*/  IMAD.MOV.U32 R11, RZ, RZ, RZ ;  /* 0x000000ffff0b7224 */ /* 0x000fe400078e00ff */
[----:B------:R-:W-:-:S07]  /*15c00*/  IMAD.MOV.U32 R15, RZ, RZ, -0x1 ;  /* 0xffffffffff0f7424 */ /* 0x000fce00078e00ff */
[----:B01----:R-:W-:Y:S05]  /*15c10*/  WARPSYNC.COLLECTIVE R15, `(.L_x_611) ;  /* 0x000000000f087348 */ /* 0x003fea0003c00000 */
[----:B------:R2:W3:Y:S02]  /*15c20*/  SHFL.UP P6, R14, R13, R12, R11 ;  /* 0x0400000c0d0e7389 */ /* 0x0004e400000c000b */
[----:B0123--:R-:W-:Y:S01]  /*15c30*/  ENDCOLLECTIVE ;  /* 0x000000000000791b */ /* 0x00ffe20003800000 */
.L_x_611:
[----:B------:R-:W-:Y:S05]  /*15c40*/  BSYNC B0 ;  /* 0x0000000000007941 */ /* 0x000fea0003800000 */
.L_x_610:
[----:B------:R-:W-:Y:S02]  /*15c50*/  IMAD.MOV.U32 R3, RZ, RZ, R14 ;  /* 0x000000ffff037224 */ /* 0x000fe400078e000e */
[----:B------:R-:W-:Y:S02]  /*15c60*/  IMAD.MOV.U32 R12, RZ, RZ, 0x2 ;  /* 0x00000002ff0c7424 */ /* 0x000fe400078e00ff */
[----:B------:R-:W-:Y:S01]  /*15c70*/  IMAD.MOV.U32 R11, RZ, RZ, RZ ;  /* 0x000000ffff0b7224 */ /* 0x000fe200078e00ff */
[----:B------:R-:W-:Y:S01]  /*15c80*/  SEL R3, R3, RZ, P1 ;  /* 0x000000ff03037207 */ /* 0x000fe20000800000 */
[----:B------:R-:W-:-:S04]  /*15c90*/  IMAD.MOV.U32 R15, RZ, RZ, -0x1 ;  /* 0xffffffffff0f7424 */ /* 0x000fc800078e00ff */
[----:B------:R-:W-:-:S04]  /*15ca0*/  IMAD.IADD R3, R2, 0x1, R3 ;  /* 0x0000000102037824 */ /* 0x000fc800078e0203 */
[----:B------:R-:W-:-:S07]  /*15cb0*/  IMAD.MOV.U32 R13, RZ, RZ, R3 ;  /* 0x000000ffff0d7224 */ /* 0x000fce00078e0003 */
[----:B------:R-:W-:Y:S05]  /*15cc0*/  WARPSYNC.COLLECTIVE R15, `(.L_x_612) ;  /* 0x000000000f087348 */ /* 0x000fea0003c00000 */
[----:B------:R0:W1:Y:S02]  /*15cd0*/  SHFL.UP P6, R14, R13, R12, R11 ;  /* 0x0400000c0d0e7389 */ /* 0x00006400000c000b */
[----:B01----:R-:W-:Y:S01]  /*15ce0*/  ENDCOLLECTIVE ;  /* 0x000000000000791b */ /* 0x003fe20003800000 */
.L_x_612:
        /* <DEDUP_REMOVED lines=8> */
.L_x_613:
        /* <DEDUP_REMOVED lines=8> */
.L_x_614:
        /* <DEDUP_REMOVED lines=8> */
.L_x_615:
        /* <DEDUP_REMOVED lines=9> */
.L_x_616:
[----:B------:R-:W-:Y:S01]  /*15f00*/  IMAD.MOV.U32 R6, RZ, RZ, R14 ;  /* 0x000000ffff067224 */ /* 0x000fe200078e000e */
[----:B------:R-:W-:Y:S06]  /*15f10*/  BRA `(.L_x_617) ;  /* 0xffffffdc00407947 */ /* 0x000fec000383ffff */
.L_x_550:
[----:B------:R-:W-:Y:S01]  /*15f20*/  BSSY B0, `(.L_x_618) ;  /* 0x0000006000007945 */ /* 0x000fe20003800000 */
[----:B------:R-:W-:Y:S01]  /*15f30*/  PLOP3.LUT P6, PT, P6, PT, PT, 0x8, 0x0 ;  /* 0x000000000000781c */ /* 0x000fe200037ce170 */
[----:B------:R-:W-:-:S12]  /*15f40*/  IMAD.MOV.U32 R15, RZ, RZ, -0x1 ;  /* 0xffffffffff0f7424 */ /* 0x000fd800078e00ff */
[----:B01---5:R-:W-:Y:S05]  /*15f50*/  WARPSYNC.COLLECTIVE R15, `(.L_x_619) ;  /* 0x000000000f087348 */ /* 0x023fea0003c00000 */
[----:B------:R-:W-:Y:S01]  /*15f60*/  VOTE.ANY R14, PT, P6 ;  /* 0x00000000000e7806 */ /* 0x000fe200030e0100 */
[----:B01---5:R-:W-:Y:S06]  /*15f70*/  ENDCOLLECTIVE ;  /* 0x000000000000791b */ /* 0x023fec0003800000 */
.L_x_619:
[----:B------:R-:W-:Y:S05]  /*15f80*/  BSYNC B0 ;  /* 0x0000000000007941 */ /* 0x000fea0003800000 */
.L_x_618:
[----:B------:R-:W-:Y:S02]  /*15f90*/  IMAD.MOV.U32 R5, RZ, RZ, R14 ;  /* 0x000000ffff057224 */ /* 0x000fe400078e000e */
[----:B------:R-:W-:Y:S02]  /*15fa0*/  IMAD.MOV.U32 R13, RZ, RZ, R2 ;  /* 0x000000ffff0d7224 */ /* 0x000fe400078e0002 */
[----:B------:R-:W0:Y:S01]  /*15fb0*/  POPC R4, R5 ;  /* 0x0000000500047309 */ /* 0x000e220000000000 */
[----:B------:R-:W-:Y:S02]  /*15fc0*/  IMAD.MOV.U32 R11, RZ, RZ, 0x1f ;  /* 0x0000001fff0b7424 */ /* 0x000fe400078e00ff */
[----:B------:R-:W-:Y:S02]  /*15fd0*/  IMAD.MOV.U32 R15, RZ, RZ, -0x1 ;  /* 0xffffffffff0f7424 */ /* 0x000fe400078e00ff */
[----:B0-----:R-:W-:-:S07]  /*15fe0*/  IMAD.MOV.U32 R12, RZ, RZ, R4 ;  /* 0x000000ffff0c7224 */ /* 0x001fce00078e0004 */
[----:B------:R-:W-:Y:S05]  /*15ff0*/  WARPSYNC.COLLECTIVE R15, `(.L_x_620) ;  /* 0x000000000f087348 */ /* 0x000fea0003c00000 */
[----:B------:R0:W1:Y:S02]  /*16000*/  SHFL.IDX P6, R14, R13, R12, R11 ;  /* 0x0000000c0d0e7389 */ /* 0x00006400000c000b */
[----:B01----:R-:W-:Y:S01]  /*16010*/  ENDCOLLECTIVE ;  /* 0x000000000000791b */ /* 0x003fe20003800000 */
.L_x_620:
[----:B------:R-:W-:Y:S01]  /*16020*/  IMAD.MOV.U32 R17, RZ, RZ, R14 ;  /* 0x000000ffff117224 */ /* 0x000fe200078e000e */
[----:B------:R-:W-:Y:S06]  /*16030*/  BRA `(.L_x_621) ;  /* 0xffffffdc00307947 */ /* 0x000fec000383ffff */
.L_x_552:
[----:B------:R-:W-:Y:S01]  /*16040*/  BSSY B0, `(.L_x_622) ;  /* 0x0000007000007945 */ /* 0x000fe20003800000 */
[----:B------:R-:W-:Y:S02]  /*16050*/  IMAD.MOV.U32 R13, RZ, RZ, R3 ;  /* 0x000000ffff0d7224 */ /* 0x000fe400078e0003 */
[----:B------:R-:W-:Y:S02]  /*16060*/  IMAD.MOV.U32 R11, RZ, RZ, 0x1f ;  /* 0x0000001fff0b7424 */ /* 0x000fe400078e00ff */
[----:B------:R-:W-:-:S07]  /*16070*/  IMAD.MOV.U32 R15, RZ, RZ, -0x1 ;  /* 0xffffffffff0f7424 */ /* 0x000fce00078e00ff */
[----:B01-3-5:R-:W-:Y:S05]  /*16080*/  WARPSYNC.COLLECTIVE R15, `(.L_x_623) ;  /* 0x000000000f087348 */ /* 0x02bfea0003c00000 */
[----:B------:R2:W4:Y:S02]  /*16090*/  SHFL.IDX P6, R14, R13, R12, R11 ;  /* 0x0000000c0d0e7389 */ /* 0x00052400000c000b */
[----:B012345:R-:W-:Y:S01]  /*160a0*/  ENDCOLLECTIVE ;  /* 0x000000000000791b */ /* 0x03ffe20003800000 */
.L_x_623:
[----:B------:R-:W-:Y:S05]  /*160b0*/  BSYNC B0 ;  /* 0x0000000000007941 */ /* 0x000fea0003800000 */
.L_x_622:
[----:B------:R-:W-:Y:S01]  /*160c0*/  IMAD.MOV.U32 R2, RZ, RZ, R14 ;  /* 0x000000ffff027224 */ /* 0x000fe200078e000e */
[----:B------:R-:W-:Y:S06]  /*160d0*/  BRA `(.L_x_551) ;  /* 0xffffffdc00247947 */ /* 0x000fec000383ffff */
.L_x_556:
[----:B-1----:R1:W3:Y:S02]  /*160e0*/  SYNCS.PHASECHK.TRANS64.TRYWAIT P0, [R0+URZ+0x38820], R3 ;  /* 0x03882003000075a7 */ /* 0x0022e4000800017f */
[----:B---3--:R-:W-:Y:S05]  /*160f0*/  @!P0 NANOSLEEP.SYNCS 0x989680 ;  /* 0x009896800000895d */ /* 0x008fea0003900000 */
[----:B------:R-:W3:Y:S02]  /*16100*/  @!P0 SYNCS.PHASECHK.TRANS64 P0, [R0+URZ+0x38820], R3 ;  /* 0x03882003000085a7 */ /* 0x000ee4000800007f */
[----:B---3--:R-:W-:Y:S05]  /*16110*/  @!P0 BRA `(.L_x_556) ;  /* 0xfffffffc00f08947 */ /* 0x008fea000383ffff */
[----:B------:R-:W-:Y:S05]  /*16120*/  BRA `(.L_x_624) ;  /* 0xffffffe000187947 */ /* 0x000fea000383ffff */
.L_x_557:
[----:B------:R-:W3:Y:S01]  /*16130*/  S2R R2, SR_TID.X ;  /* 0x0000000000027919 */ /* 0x000ee20000002100 */
[----:B------:R-:W-:Y:S01]  /*16140*/  BSSY B0, `(.L_x_625) ;  /* 0x000000a000007945 */ /* 0x000fe20003800000 */
[----:B------:R-:W-:Y:S02]  /*16150*/  IMAD.MOV.U32 R12, RZ, RZ, RZ ;  /* 0x000000ffff0c7224 */ /* 0x000fe400078e00ff */
[----:B------:R-:W-:Y:S02]  /*16160*/  IMAD.MOV.U32 R11, RZ, RZ, 0x1f ;  /* 0x0000001fff0b7424 */ /* 0x000fe400078e00ff */
[----:B------:R-:W-:Y:S01]  /*16170*/  IMAD.MOV.U32 R15, RZ, RZ, -0x1 ;  /* 0xffffffffff0f7424 */ /* 0x000fe200078e00ff */
[----:B---3--:R-:W-:-:S04]  /*16180*/  SHF.R.U32.HI R2, RZ, 0x5, R2 ;  /* 0x00000005ff027819 */ /* 0x008fc80000011602 */
[----:B------:R-:W-:-:S05]  /*16190*/  LOP3.LUT R2, R2, 0x3, RZ, 0xc0, !PT ;  /* 0x0000000302027812 */ /* 0x000fca00078ec0ff */
[----:B------:R-:W-:-:S07]  /*161a0*/  IMAD.MOV.U32 R13, RZ, RZ, R2 ;  /* 0x000000ffff0d7224 */ /* 0x000fce00078e0002 */
[----:B012--5:R-:W-:Y:S05]  /*161b0*/  WARPSYNC.COLLECTIVE R15, `(.L_x_626) ;  /* 0x000000000f087348 */ /* 0x027fea0003c00000 */
[----:B------:R3:W4:Y:S02]  /*161c0*/  SHFL.IDX P6, R14, R13, R12, R11 ;  /* 0x0000000c0d0e7389 */ /* 0x00072400000c000b */
[----:B012345:R-:W-:Y:S01]  /*161d0*/  ENDCOLLECTIVE ;  /* 0x000000000000791b */ /* 0x03ffe20003800000 */
.L_x_626:
[----:B------:R-:W-:Y:S05]  /*161e0*/  BSYNC B0 ;  /* 0x0000000000007941 */ /* 0x000fea0003800000 */
.L_x_625:
[----:B------:R-:W-:Y:S05]  /*161f0*/  BRA `(.L_x_627) ;  /* 0xffffffe000007947 */ /* 0x000fea000383ffff */
.L_x_560:
[----:B------:R-:W-:Y:S01]  /*16200*/  BSSY B1, `(.L_x_628) ;  /* 0x0000006000017945 */ /* 0x000fe20003800000 */
[----:B------:R-:W-:-:S07]  /*16210*/  IMAD.MOV.U32 R15, RZ, RZ, -0x1 ;  /* 0xffffffffff0f7424 */ /* 0x000fce00078e00ff */
[----:B0123-5:R-:W-:Y:S05]  /*16220*/  WARPSYNC.COLLECTIVE R15, `(.L_x_629) ;  /* 0x000000000f0c7348 */ /* 0x02ffea0003c00000 */
[----:B------:R-:W-:Y:S02]  /*16230*/  ELECT P6, UR62, PT ;  /* 0x00000000003e782f */ /* 0x000fe400038c0000 */
[----:B------:R-:W-:Y:S01]  /*16240*/  MOV R14, UR62 ;  /* 0x0000003e000e7c02 */ /* 0x000fe20008000f00 */
[----:B0123-5:R-:W-:Y:S10]  /*16250*/  ENDCOLLECTIVE ;  /* 0x000000000000791b */ /* 0x02fff40003800000 */
.L_x_629:
[----:B------:R-:W-:Y:S05]  /*16260*/  BSYNC B1 ;  /* 0x0000000000017941 */ /* 0x000fea0003800000 */
.L_x_628:
[----:B------:R-:W-:Y:S05]  /*16270*/  BRA `(.L_x_630) ;  /* 0xffffffdc00f87947 */ /* 0x000fea000383ffff */
.L_x_562:
[----:B-1----:R1:W2:Y:S02]  /*16280*/  SYNCS.PHASECHK.TRANS64.TRYWAIT P0, [R6+URZ], R5 ;  /* 0x00000005060075a7 */ /* 0x0022a4000800017f */
[----:B--2---:R-:W-:Y:S05]  /*16290*/  @!P0 NANOSLEEP.SYNCS 0x989680 ;  /* 0x009896800000895d */ /* 0x004fea0003900000 */
[----:B------:R-:W2:Y:S02]  /*162a0*/  @!P0 SYNCS.PHASECHK.TRANS64 P0, [R6+URZ], R5 ;  /* 0x00000005060085a7 */ /* 0x000ea4000800007f */
[----:B--2---:R-:W-:Y:S05]  /*162b0*/  @!P0 BRA `(.L_x_562) ;  /* 0xfffffffc00f08947 */ /* 0x004fea000383ffff */
[----:B------:R-:W-:Y:S05]  /*162c0*/  BRA `(.L_x_631) ;  /* 0xffffffe0003c7947 */ /* 0x000fea000383ffff */
.L_x_563:
[----:B--2---:R2:W3:Y:S02]  /*162d0*/  SYNCS.PHASECHK.TRANS64.TRYWAIT P0, [R7+URZ], R2 ;  /* 0x00000002070075a7 */ /* 0x0044e4000800017f */
[----:B---3--:R-:W-:Y:S05]  /*162e0*/  @!P0 NANOSLEEP.SYNCS 0x989680 ;  /* 0x009896800000895d */ /* 0x008fea0003900000 */
[----:B------:R-:W3:Y:S02]  /*162f0*/  @!P0 SYNCS.PHASECHK.TRANS64 P0, [R7+URZ], R2 ;  /* 0x00000002070085a7 */ /* 0x000ee4000800007f */
[----:B---3--:R-:W-:Y:S05]  /*16300*/  @!P0 BRA `(.L_x_563) ;  /* 0xfffffffc00f08947 */ /* 0x008fea000383ffff */
[----:B------:R-:W-:Y:S05]  /*16310*/  BRA `(.L_x_632) ;  /* 0xffffffe000307947 */ /* 0x000fea000383ffff */
.L_x_565:
[----:B---3--:R3:W4:Y:S02]  /*16320*/  SYNCS.PHASECHK.TRANS64.TRYWAIT P0, [R4+URZ], R5 ;  /* 0x00000005040075a7 */ /* 0x008724000800017f */
[----:B----4-:R-:W-:Y:S05]  /*16330*/  @!P0 NANOSLEEP.SYNCS 0x989680 ;  /* 0x009896800000895d */ /* 0x010fea0003900000 */
[----:B------:R-:W4:Y:S02]  /*16340*/  @!P0 SYNCS.PHASECHK.TRANS64 P0, [R4+URZ], R5 ;  /* 0x00000005040085a7 */ /* 0x000f24000800007f */
[----:B----4-:R-:W-:Y:S05]  /*16350*/  @!P0 BRA `(.L_x_565) ;  /* 0xfffffffc00f08947 */ /* 0x010fea000383ffff */
[----:B------:R-:W-:Y:S05]  /*16360*/  BRA `(.L_x_633) ;  /* 0xffffffe000387947 */ /* 0x000fea000383ffff */
.L_x_634:
        /* <DEDUP_REMOVED lines=9> */
.L_x_15295:


//--------------------- .text._ZN7cutlass13device_kernelIN5flash11enable_sm90INS1_16FlashAttnFwdSm90INS1_25CollectiveMainloopFwdSm90ILi2EN4cute5tupleIJNS5_1CILi1EEES8_S8_EEENS6_IJNS7_ILi128EEENS7_ILi80EEENS7_ILi256EEEEEELi256ENS_10bfloat16_tEfNS_4arch4Sm90ELb0ELb0ELb0ELb1ELb0ELb1ELb0ELb1ELb1ELb1ELb0ELb0EEENS1_21CollectiveEpilogueFwdINS6_IJSA_SC_SB_EEES9_SE_SG_Li256ELb1ELb1ELb0ELb0EEENS1_36VarlenDynamicPersistentTileSchedulerILi128ELi80ELi256ELi128ELb0ELb1ELb1ELb0ELb1ELb1EEEEEEEEEvNT_6ParamsE --------------------------
	.section	.text._ZN7cutlass13device_kernelIN5flash11enable_sm90INS1_16FlashAttnFwdSm90INS1_25CollectiveMainloopFwdSm90ILi2EN4cute5tupleIJNS5_1CILi1EEES8_S8_EEENS6_IJNS7_ILi128EEENS7_ILi80EEENS7_ILi256EEEEEELi256ENS_10bfloat16_tEfNS_4arch4Sm90ELb0ELb0ELb0ELb1ELb0ELb1ELb0ELb1ELb1ELb1ELb0ELb0EEENS1_21CollectiveEpilogueFwdINS6_IJSA_SC_SB_EEES9_SE_SG_Li256ELb1ELb1ELb0ELb0EEENS1_36VarlenDynamicPersistentTileSchedulerILi128ELi80ELi256ELi128ELb0ELb1ELb1ELb0ELb1ELb1EEEEEEEEEvNT_6ParamsE,"ax",@progbits
	.align	128
.text._ZN7cutlass13device_kernelIN5flash11enable_sm90INS1_16FlashAttnFwdSm90INS1_25CollectiveMainloopFwdSm90ILi2EN4cute5tupleIJNS5_1CILi1EEES8_S8_EEENS6_IJNS7_ILi128EEENS7_ILi80EEENS7_ILi256EEEEEELi256ENS_10bfloat16_tEfNS_4arch4Sm90ELb0ELb0ELb0ELb1ELb0ELb1ELb0ELb1ELb1ELb1ELb0ELb0EEENS1_21CollectiveEpilogueFwdINS6_IJSA_SC_SB_EEES9_SE_SG_Li256ELb1ELb1ELb0ELb0EEENS1_36VarlenDynamicPersistentTileSchedulerILi128ELi80ELi256ELi128ELb0ELb1ELb1ELb0ELb1ELb1EEEEEEEEEvNT_6ParamsE:
        .type           _ZN7cutlass13device_kernelIN5flash11enable_sm90INS1_16FlashAttnFwdSm90INS1_25CollectiveMainloopFwdSm90ILi2EN4cute5tupleIJNS5_1CILi1EEES8_S8_EEENS6_IJNS7_ILi128EEENS7_ILi80EEENS7_ILi256EEEEEELi256ENS_10bfloat16_tEfNS_4arch4Sm90ELb0ELb0ELb0ELb1ELb0ELb1ELb0ELb1ELb1ELb1ELb0ELb0EEENS1_21CollectiveEpilogueFwdINS6_IJSA_SC_SB_EEES9_SE_SG_Li256ELb1ELb1ELb0ELb0EEENS1_36VarlenDynamicPersistentTileSchedulerILi128ELi80ELi256ELi128ELb0ELb1ELb1ELb0ELb1ELb1EEEEEEEEEvNT_6ParamsE,@function
        .size           _ZN7cutlass13device_kernelIN5flash11enable_sm90INS1_16FlashAttnFwdSm90INS1_25CollectiveMainloopFwdSm90ILi2EN4cute5tupleIJNS5_1CILi1EEES8_S8_EEENS6_IJNS7_ILi128EEENS7_ILi80EEENS7_ILi256EEEEEELi256ENS_10bfloat16_tEfNS_4arch4Sm90ELb0ELb0ELb0ELb1ELb0ELb1ELb0ELb1ELb1ELb1ELb0ELb0EEENS1_21CollectiveEpilogueFwdINS6_IJSA_SC_SB_EEES9_SE_SG_Li256ELb1ELb1ELb0ELb0EEENS1_36VarlenDynamicPersistentTileSchedulerILi128ELi80ELi256ELi128ELb0ELb1ELb1ELb0ELb1ELb1EEEEEEEEEvNT_6ParamsE,(.L_x_15296 - _ZN7cutlass13device_kernelIN5flash11enable_sm90INS1_16FlashAttnFwdSm90INS1_25CollectiveMainloopFwdSm90ILi2EN4cute5tupleIJNS5_1CILi1EEES8_S8_EEENS6_IJNS7_ILi128EEENS7_ILi80EEENS7_ILi256EEEEEELi256ENS_10bfloat16_tEfNS_4arch4Sm90ELb0ELb0ELb0ELb1ELb0ELb1ELb0ELb1ELb1ELb1ELb0ELb0EEENS1_21CollectiveEpilogueFwdINS6_IJSA_SC_SB_EEES9_SE_SG_Li256ELb1ELb1ELb0ELb0EEENS1_36VarlenDynamicPersistentTileSchedulerILi128ELi80ELi256ELi128ELb0ELb1ELb1ELb0ELb1ELb1EEEEEEEEEvNT_6ParamsE)
        .other          _ZN7cutlass13device_kernelIN5flash11enable_sm90INS1_16FlashAttnFwdSm90INS1_25CollectiveMainloopFwdSm90ILi2EN4cute5tupleIJNS5_1CILi1EEES8_S8_EEENS6_IJNS7_ILi128EEENS7_ILi80EEENS7_ILi256EEEEEELi256ENS_10bfloat16_tEfNS_4arch4Sm90ELb0ELb0ELb0ELb1ELb0ELb1ELb0ELb1ELb1ELb1ELb0ELb0EEENS1_21CollectiveEpilogueFwdINS6_IJSA_SC_SB_EEES9_SE_SG_Li256ELb1ELb1ELb0ELb0EEENS1_36VarlenDynamicPersistentTileSchedulerILi128ELi80ELi256ELi128ELb0ELb1ELb1ELb0ELb1ELb1EEEEEEEEEvNT_6ParamsE,@"STO_CUDA_ENTRY STV_DEFAULT"
_ZN7cutlass13device_kernelIN5flash11enable_sm90INS1_16FlashAttnFwdSm90INS1_25CollectiveMainloopFwdSm90ILi2EN4cute5tupleIJNS5_1CILi1EEES8_S8_EEENS6_IJNS7_ILi128EEENS7_ILi80EEENS7_ILi256EEEEEELi256ENS_10bfloat16_tEfNS_4arch4Sm90ELb0ELb0ELb0ELb1ELb0ELb1ELb0ELb1ELb1ELb1ELb0ELb0EEENS1_21CollectiveEpilogueFwdINS6_IJSA_SC_SB_EEES9_SE_SG_Li256ELb1ELb1ELb0ELb0EEENS1_36VarlenDynamicPersistentTileSchedulerILi128ELi80ELi256ELi128ELb0ELb1ELb1ELb0ELb1ELb1EEEEEEEEEvNT_6ParamsE:
        /* <DEDUP_REMOVED lines=13> */
[----:B------:R-:W-:Y:S02]  /*00d0*/  UIADD3 UR10, UP2, UR4, 0x570, URZ ;  /* 0x00000570040a7890 */ /* 0x000fe4000ff5e03f */
[----:B------:R-:W-:Y:S02]  /*00e0*/  UIADD3 UR4, UP3, UR4, 0x670, URZ ;  /* 0x0000067004047890 */ /* 0x000fe4000ff7e03f */
[----:B------:R-:W-:-:S02]  /*00f0*/  UIADD3.X UR7, URZ, UR5, URZ, UP0, !UPT ;  /* 0x000000053f077290 */ /* 0x000fc400087fe43f */
[----:B------:R-:W-:Y:S02]  /*0100*/  UIADD3.X UR9, URZ, UR5, URZ, UP1, !UPT ;  /* 0x000000053f097290 */ /* 0x000fe40008ffe43f */
[----:B------:R-:W-:Y:S02]  /*0110*/  UIADD3.X UR11, URZ, UR5, URZ, UP2, !UPT ;  /* 0x000000053f0b7290 */ /* 0x000fe400097fe43f */
[----:B------:R-:W-:-:S03]  /*0120*/  UIADD3.X UR5, URZ, UR5, URZ, UP3, !UPT ;  /* 0x000000053f057290 */ /* 0x000fc60009ffe43f */
[----:B------:R0:W-:Y:S02]  /*0130*/  UTMACCTL.PF [UR6] ;  /* 0x00000000060079b9 */ /* 0x0001e40008040000 */
[----:B------:R0:W-:Y:S02]  /*0140*/  UTMACCTL.PF [UR8] ;  /* 0x00000000080079b9 */ /* 0x0001e40008040000 */
[----:B------:R0:W-:Y:S02]  /*0150*/  UTMACCTL.PF [UR10] ;  /* 0x000000000a0079b9 */ /* 0x0001e40008040000 */
[----:B------:R0:W-:Y:S02]  /*0160*/  UTMACCTL.PF [UR4] ;  /* 0x00000000040079b9 */ /* 0x0001e40008040000 */
[----:B0-----:R-:W-:Y:S01]  /*0170*/  NOP ;  /* 0x0000000000007918 */ /* 0x001fe20000000000 */
.L_x_636:
[----:B------:R-:W-:Y:S05]  /*0180*/  BSYNC B0 ;  /* 0x0000000000007941 */ /* 0x000fea0003800000 */
.L_x_635:
        /* <DEDUP_REMOVED lines=41> */
.L_x_637:
        /* <DEDUP_REMOVED lines=22> */
.L_x_638:
        /* <DEDUP_REMOVED lines=18> */
.L_x_639:
        /* <DEDUP_REMOVED lines=22> */
.L_x_640:
        /* <DEDUP_REMOVED lines=22> */
.L_x_641:
[----:B------:R-:W-:Y:S01]  /*0960*/  PLOP3.LUT P0, PT, PT, PT, UP0, 0x80, 0x0 ;  /* 0x000000000000781c */ /* 0x000fe20003f0f008 */
[----:B------:R-:W-:Y:S01]  /*0970*/  UMOV UR60, 0x1 ;  /* 0x00000001003c7882 */ /* 0x000fe20000000000 */
[----:B------:R-:W-:Y:S01]  /*0980*/  NOP ;  /* 0x0000000000007918 */ /* 0x000fe20000000000 */
[----:B------:R-:W-:Y:S01]  /*0990*/  USEL UR60, UR60, 0x2, !UP0 ;  /* 0x000000023c3c7887 */ /* 0x000fe2000c000000 */
[----:B------:R-:W-:Y:S01]  /*09a0*/  BSSY B9, `(.L_x_642) ;  /* 0x00027f2000097945 */ /* 0x000fe20003800000 */
[----:B012-4-:R-:W-:Y:S08]  /*09b0*/  BAR.SYNC.DEFER_BLOCKING 0x0 ;  /* 0x0000000000007b1d */ /* 0x017ff00000010000 */
[----:B------:R-:W-:Y:S05]  /*09c0*/  @!P0 BRA `(.L_x_643) ;  /* 0x000001f400248947 */ /* 0x000fea0003800000 */
.L_x_644:
[----:B------:R-:W-:-:S08]  /*09d0*/  NOP ;  /* 0x0000000000007918 */ /* 0x000fd00000000000 */
[----:B------:R-:W0:Y:S02]  /*09e0*/  USETMAXREG.TRY_ALLOC.CTAPOOL UP0, 0xf0 ;  /* 0x000000f0000079c8 */ /* 0x000e240008000600 */
[----:B0-----:R-:W-:-:S13]  /*09f0*/  PLOP3.LUT P0, PT, PT, PT, UP0, 0x80, 0x0 ;  /* 0x000000000000781c */ /* 0x001fda0003f0f008 */
[----:B------:R-:W-:Y:S05]  /*0a00*/  @!P0 BRA `(.L_x_644) ;  /* 0xfffffffc00f08947 */ /* 0x000fea000383ffff */
[----:B------:R-:W0:Y:S08]  /*0a10*/  S2UR UR5, SR_CgaCtaId ;  /* 0x00000000000579c3 */ /* 0x000e300000008800 */
[----:B------:R-:W-:Y:S06]  /*0a20*/  BAR.ARV 0x8, 0x180 ;  /* 0x0206000000007b1d */ /* 0x000fec0000002000 */
[----:B------:R-:W-:-:S02]  /*0a30*/  UMOV UR4, 0x400 ;  /* 0x0000040000047882 */ /* 0x000fc40000000000 */
[----:B------:R-:W-:Y:S01]  /*0a40*/  BAR.SYNC.DEFER_BLOCKING 0x5, 0x180 ;  /* 0x0146000000007b1d */ /* 0x000fe20000010000 */
[----:B0-----:R-:W-:-:S06]  /*0a50*/  ULEA UR4, UR5, UR4, 0x18 ;  /* 0x0000000405047291 */ /* 0x001fcc000f8ec03f */
[----:B------:R-:W-:Y:S01]  /*0a60*/  IMAD.U32 R18, RZ, RZ, UR4 ;  /* 0x00000004ff127e24 */ /* 0x000fe2000f8e00ff */
[----:B------:R-:W-:-:S04]  /*0a70*/  ULDC UR4, c[0x0][0xc3c] ;  /* 0x00030f0000047ab9 */ /* 0x000fc80000000800 */
[----:B------:R-:W0:Y:S01]  /*0a80*/  LDS.128 R120, [R18+0x388d0] ;  /* 0x0388d00012787984 */ /* 0x000e220000000c00 */
[----:B------:R-:W-:Y:S06]  /*0a90*/  BAR.ARV 0x4, 0x180 ;  /* 0x0106000000007b1d */ /* 0x000fec0000002000 */
[----:B0-----:R-:W-:-:S13]  /*0aa0*/  ISETP.GE.AND P0, PT, R123, UR4, PT ;  /* 0x000000047b007c0c */ /* 0x001fda000bf06270 */
[----:B------:R-:W-:Y:S05]  /*0ab0*/  @P0 BRA `(.L_x_645) ;  /* 0x0000027c00800947 */ /* 0x000fea0003800000 */
[----:B------:R-:W-:Y:S01]  /*0ac0*/  VIADD R12, R0, 0xffffff80 ;  /* 0xffffff80000c7836 */ /* 0x000fe20000000000 */
[----:B------:R-:W-:Y:S01]  /*0ad0*/  R2UR UR4, R18 ;  /* 0x00000000120472ca */ /* 0x000fe200000e0000 */
[----:B------:R-:W-:Y:S01]  /*0ae0*/  ULOP3.LUT UR5, UR60, 0x1, URZ, 0xfc, !UPT ;  /* 0x000000013c057892 */ /* 0x000fe2000f8efc3f */
[----:B------:R-:W-:Y:S01]  /*0af0*/  IMAD.MOV.U32 R236, RZ, RZ, RZ ;  /* 0x000000ffffec7224 */ /* 0x000fe200078e00ff */
[----:B------:R-:W-:Y:S02]  /*0b00*/  CS2R R220, SRZ ;  /* 0x0000000000dc7805 */ /* 0x000fe4000001ff00 */
[----:B------:R-:W-:Y:S01]  /*0b10*/  SHF.R.S32.HI R0, RZ, 0x1f, R12 ;  /* 0x0000001fff007819 */ /* 0x000fe2000001140c */
[----:B------:R-:W-:Y:S02]  /*0b20*/  IMAD.MOV.U32 R19, RZ, RZ, RZ ;  /* 0x000000ffff137224 */ /* 0x000fe400078e00ff */
[----:B------:R-:W-:Y:S01]  /*0b30*/  IMAD.MOV.U32 R217, RZ, RZ, RZ ;  /* 0x000000ffffd97224 */ /* 0x000fe200078e00ff */
[----:B------:R-:W-:-:S02]  /*0b40*/  LEA.HI R2, R0, R12, RZ, 0x7 ;  /* 0x0000000c00027211 */ /* 0x000fc400078f38ff */
[-C--:B------:R-:W-:Y:S02]  /*0b50*/  LEA.HI R3, R0, R12.reuse, RZ, 0x4 ;  /* 0x0000000c00037211 */ /* 0x080fe400078f20ff */
[----:B------:R-:W-:Y:S01]  /*0b60*/  LOP3.LUT R6, R2, 0xffffff80, RZ, 0xc0, !PT ;  /* 0xffffff8002067812 */ /* 0x000fe200078ec0ff */
[----:B------:R-:W-:Y:S01]  /*0b70*/  UIADD3 UR4, UR4, 0x14400, URZ ;  /* 0x0001440004047890 */ /* 0x000fe2000fffe03f */
[CC--:B------:R-:W-:Y:S02]  /*0b80*/  LEA.HI R4, R0.reuse, R12.reuse, RZ, 0x5 ;  /* 0x0000000c00047211 */ /* 0x0c0fe400078f28ff */
[----:B------:R-:W-:Y:S01]  /*0b90*/  LEA.HI R8, R0, R12, RZ, 0x2 ;  /* 0x0000000c00087211 */ /* 0x000fe200078f10ff */
[----:B------:R-:W-:Y:S01]  /*0ba0*/  IMAD.IADD R13, R12, 0x1, -R6 ;  /* 0x000000010c0d7824 */ /* 0x000fe200078e0a06 */
[----:B------:R-:W-:Y:S01]  /*0bb0*/  SHF.R.S32.HI R6, RZ, 0x4, R3 ;  /* 0x00000004ff067819 */ /* 0x000fe20000011403 */
[----:B------:R-:W-:Y:S01]  /*0bc0*/  IMAD.SHL.U32 R5, R4, 0x20, RZ ;  /* 0x0000002004057824 */ /* 0x000fe200078e00ff */
[----:B------:R-:W-:-:S02]  /*0bd0*/  LOP3.LUT R4, R3, 0x3fffff0, RZ, 0xc0, !PT ;  /* 0x03fffff003047812 */ /* 0x000fc400078ec0ff */
[----:B------:R-:W-:Y:S02]  /*0be0*/  LEA.HI R3, R3, R6, RZ, 0x1 ;  /* 0x0000000603037211 */ /* 0x000fe400078f08ff */
[----:B------:R-:W-:Y:S01]  /*0bf0*/  LOP3.LUT R9, R8, 0xfffffffc, RZ, 0xc0, !PT ;  /* 0xfffffffc08097812 */ /* 0x000fe200078ec0ff */
[C---:B------:R-:W-:Y:S01]  /*0c00*/  IMAD.IADD R4, R12.reuse, 0x1, -R4 ;  /* 0x000000010c047824 */ /* 0x040fe200078e0a04 */
[----:B------:R-:W-:Y:S02]  /*0c10*/  LOP3.LUT R5, R5, 0xfffffc00, RZ, 0xc0, !PT ;  /* 0xfffffc0005057812 */ /* 0x000fe400078ec0ff */
[----:B------:R-:W-:Y:S01]  /*0c20*/  LOP3.LUT R3, R3, 0x1ffffffe, RZ, 0xc0, !PT ;  /* 0x1ffffffe03037812 */ /* 0x000fe200078ec0ff */
[----:B------:R-:W-:Y:S01]  /*0c30*/  IMAD.IADD R9, R12, 0x1, -R9 ;  /* 0x000000010c097824 */ /* 0x000fe200078e0a09 */
[----:B------:R-:W-:Y:S01]  /*0c40*/  SHF.R.S32.HI R7, RZ, 0x1f, R13 ;  /* 0x0000001fff077819 */ /* 0x000fe2000001140d */
[----:B------:R-:W-:Y:S02]  /*0c50*/  IMAD R4, R4, 0x40, R5 ;  /* 0x0000004004047824 */ /* 0x000fe400078e0205 */
[----:B------:R-:W-:Y:S01]  /*0c60*/  IMAD.IADD R3, R6, 0x1, -R3 ;  /* 0x0000000106037824 */ /* 0x000fe200078e0a03 */
[----:B------:R-:W-:-:S02]  /*0c70*/  LEA.HI R8, R7, R13, RZ, 0x2 ;  /* 0x0000000d07087211 */ /* 0x000fc400078f10ff */
[----:B------:R-:W-:Y:S01]  /*0c80*/  LEA.HI R11, R9, R9, RZ, 0x1 ;  /* 0x00000009090b7211 */ /* 0x000fe200078f08ff */
[----:B------:R-:W-:Y:S01]  /*0c90*/  IMAD R3, R3, 0x8, R4 ;  /* 0x0000000803037824 */ /* 0x000fe200078e0204 */
[--C-:B------:R-:W-:Y:S02]  /*0ca0*/  SHF.R.S32.HI R5, RZ, 0x2, R8.reuse ;  /* 0x00000002ff057819 */ /* 0x100fe40000011408 */
[----:B------:R-:W-:Y:S02]  /*0cb0*/  SHF.R.S32.HI R10, RZ, 0x1f, R8 ;  /* 0x0000001fff0a7819 */ /* 0x000fe40000011408 */
[----:B------:R-:W-:Y:S01]  /*0cc0*/  LOP3.LUT R6, R11, 0x1ffffffe, RZ, 0xc0, !PT ;  /* 0x1ffffffe0b067812 */ /* 0x000fe200078ec0ff */
[----:B------:R0:W-:Y:S01]  /*0cd0*/  STL [R1+0x94], R3 ;  /* 0x0000940301007387 */ /* 0x0001e20000100800 */
[----:B------:R-:W-:Y:S02]  /*0ce0*/  LEA.HI R10, R10, R5, RZ, 0x3 ;  /* 0x000000050a0a7211 */ /* 0x000fe400078f18ff */
[----:B------:R-:W-:Y:S01]  /*0cf0*/  SHF.R.S32.HI R11, RZ, 0x7, R2 ;  /* 0x00000007ff0b7819 */ /* 0x000fe20000011402 */
[----:B------:R-:W-:Y:S01]  /*0d00*/  IMAD.IADD R6, R9, 0x1, -R6 ;  /* 0x0000000109067824 */ /* 0x000fe200078e0a06 */
[----:B------:R-:W-:-:S02]  /*0d10*/  LOP3.LUT R10, R10, 0xfffffff8, RZ, 0xc0, !PT ;  /* 0xfffffff80a0a7812 */ /* 0x000fc400078ec0ff */
[----:B------:R-:W-:Y:S02]  /*0d20*/  LEA.HI R7, R7, R13, RZ, 0x5 ;  /* 0x0000000d07077211 */ /* 0x000fe400078f28ff */
[----:B------:R-:W-:Y:S01]  /*0d30*/  LEA.HI R2, R2, R11, RZ, 0x1 ;  /* 0x0000000b02027211 */ /* 0x000fe200078f08ff */
[----:B------:R-:W-:Y:S01]  /*0d40*/  IMAD.IADD R10, R5, 0x1, -R10 ;  /* 0x00000001050a7824 */ /* 0x000fe200078e0a0a */
[CC--:B0-----:R-:W-:Y:S01]  /*0d50*/  LEA.HI R3, R0.reuse, R12.reuse, RZ, 0x6 ;  /* 0x0000000c00037211 */ /* 0x0c1fe200078f30ff */
[----:B------:R-:W-:Y:S01]  /*0d60*/  IMAD.MOV.U32 R5, RZ, RZ, -0x2 ;  /* 0xfffffffeff057424 */ /* 0x000fe200078e00ff */
[----:B------:R-:W-:Y:S02]  /*0d70*/  LEA.HI R0, R0, R12, RZ, 0x3 ;  /* 0x0000000c00007211 */ /* 0x000fe400078f18ff */
[----:B------:R-:W-:Y:S01]  /*0d80*/  LOP3.LUT R8, R8, 0x7ffffffc, RZ, 0xc0, !PT ;  /* 0x7ffffffc08087812 */ /* 0x000fe200078ec0ff */
[----:B------:R-:W-:Y:S01]  /*0d90*/  IMAD.SHL.U32 R3, R3, 0x8, RZ ;  /* 0x0000000803037824 */ /* 0x000fe200078e00ff */
[----:B------:R-:W-:-:S02]  /*0da0*/  LOP3.LUT R232, R0, 0xfffffff8, RZ, 0xc0, !PT ;  /* 0xfffffff800e87812 */ /* 0x000fc400078ec0ff */
[----:B------:R-:W-:Y:S01]  /*0db0*/  SHF.R.S32.HI R212, RZ, 0x3, R0 ;  /* 0x00000003ffd47819 */ /* 0x000fe20000011400 */
[----:B------:R-:W-:Y:S01]  /*0dc0*/  IMAD.IADD R8, R13, 0x1, -R8 ;  /* 0x000000010d087824 */ /* 0x000fe200078e0a08 */
[----:B------:R-:W-:Y:S01]  /*0dd0*/  SHF.R.S32.HI R7, RZ, 0x5, R7 ;  /* 0x00000005ff077819 */ /* 0x000fe20000011407 */
[----:B------:R-:W-:Y:S01]  /*0de0*/  IMAD.IADD R232, R12, 0x1, -R232 ;  /* 0x000000010ce87824 */ /* 0x000fe200078e0ae8 */
[----:B------:R-:W-:Y:S01]  /*0df0*/  LOP3.LUT R2, R2, 0x3fffffe, RZ, 0xc0, !PT ;  /* 0x03fffffe02027812 */ /* 0x000fe200078ec0ff */
[----:B------:R-:W-:Y:S01]  /*0e00*/  VIADD R9, R212, 0x20 ;  /* 0x00000020d4097836 */ /* 0x000fe20000000000 */
[----:B------:R-:W-:Y:S01]  /*0e10*/  LOP3.LUT R227, R3, 0xfffffe00, RZ, 0xc0, !PT ;  /* 0xfffffe0003e37812 */ /* 0x000fe200078ec0ff */
[----:B------:R-:W-:Y:S02]  /*0e20*/  IMAD R7, R7, 0x10, R10 ;  /* 0x0000001007077824 */ /* 0x000fe400078e020a */
[----:B------:R-:W-:Y:S01]  /*0e30*/  IMAD.IADD R2, R11, 0x1, -R2 ;  /* 0x000000010b027824 */ /* 0x000fe200078e0a02 */
[----:B------:R-:W-:Y:S01]  /*0e40*/  SHF.R.S32.HI R0, RZ, 0x1f, R9 ;  /* 0x0000001fff007819 */ /* 0x000fe20000011409 */
[----:B------:R-:W-:-:S02]  /*0e50*/  IMAD.SHL.U32 R22, R232, 0x4, RZ ;  /* 0x00000004e8167824 */ /* 0x000fc400078e00ff */
[----:B------:R-:W-:Y:S01]  /*0e60*/  IMAD R4, R8, R5, 0x50 ;  /* 0x0000005008047424 */ /* 0x000fe200078e0205 */
[----:B------:R-:W-:Y:S01]  /*0e70*/  LEA.HI R0, R0, R9, RZ, 0x3 ;  /* 0x0000000900007211 */ /* 0x000fe200078f18ff */
[----:B------:R-:W-:Y:S02]  /*0e80*/  IMAD R10, R2, 0x40, R7 ;  /* 0x00000040020a7824 */ /* 0x000fe400078e0207 */
[C---:B------:R-:W-:Y:S01]  /*0e90*/  VIADD R8, R212.reuse, 0x40 ;  /* 0x00000040d4087836 */ /* 0x040fe20000000000 */
[----:B------:R0:W-:Y:S01]  /*0ea0*/  STL [R1+0x8c], R4 ;  /* 0x00008c0401007387 */ /* 0x0001e20000100800 */
[----:B------:R-:W-:Y:S02]  /*0eb0*/  VIADD R7, R212, 0x60 ;  /* 0x00000060d4077836 */ /* 0x000fe40000000000 */
[----:B------:R-:W-:Y:S01]  /*0ec0*/  VIADD R214, R22, 0x40 ;  /* 0x0000004016d67836 */ /* 0x000fe20000000000 */
[----:B------:R-:W-:Y:S01]  /*0ed0*/  SHF.R.S32.HI R2, RZ, 0x1f, R8 ;  /* 0x0000001fff027819 */ /* 0x000fe20000011408 */
[----:B------:R-:W-:Y:S01]  /*0ee0*/  IMAD.SHL.U32 R0, R0, 0x40, RZ ;  /* 0x0000004000007824 */ /* 0x000fe200078e00ff */
[----:B------:R-:W-:Y:S01]  /*0ef0*/  SHF.R.S32.HI R5, RZ, 0x1f, R7 ;  /* 0x0000001fff057819 */ /* 0x000fe20000011407 */
[----:B------:R-:W-:Y:S01]  /*0f00*/  IMAD.IADD R213, R22, 0x1, R214 ;  /* 0x0000000116d57824 */ /* 0x000fe200078e02d6 */
[----:B------:R-:W-:Y:S01]  /*0f10*/  LEA.HI R2, R2, R8, RZ, 0x3 ;  /* 0x0000000802027211 */ /* 0x000fe200078f18ff */
[----:B------:R-:W-:Y:S01]  /*0f20*/  IMAD.SHL.U32 R16, R212, 0x40, RZ ;  /* 0x00000040d4107824 */ /* 0x000fe200078e00ff */
[----:B------:R-:W-:Y:S01]  /*0f30*/  LEA.HI R5, R5, R7, RZ, 0x3 ;  /* 0x0000000705057211 */ /* 0x000fe200078f18ff */
[----:B0-----:R-:W-:Y:S01]  /*0f40*/  IMAD.SHL.U32 R4, R7, 0x40, RZ ;  /* 0x0000004007047824 */ /* 0x001fe200078e00ff */
[----:B------:R-:W-:Y:S01]  /*0f50*/  LOP3.LUT R226, R0, 0xfffffe00, RZ, 0xc0, !PT ;  /* 0xfffffe0000e27812 */ /* 0x000fe200078ec0ff */
[----:B------:R-:W-:Y:S01]  /*0f60*/  IMAD.SHL.U32 R2, R2, 0x40, RZ ;  /* 0x0000004002027824 */ /* 0x000fe200078e00ff */
[----:B------:R-:W-:Y:S01]  /*0f70*/  LOP3.LUT R3, R16, 0x1c0, RZ, 0xc0, !PT ;  /* 0x000001c010037812 */ /* 0x000fe200078ec0ff */
[----:B------:R-:W-:Y:S01]  /*0f80*/  IMAD.SHL.U32 R5, R5, 0x40, RZ ;  /* 0x0000004005057824 */ /* 0x000fe200078e00ff */
[----:B------:R-:W-:Y:S01]  /*0f90*/  LOP3.LUT R15, R4, 0x1c0, RZ, 0xc0, !PT ;  /* 0x000001c0040f7812 */ /* 0x000fe200078ec0ff */
[----:B------:R-:W-:Y:S01]  /*0fa0*/  IMAD.SHL.U32 R223, R9, 0x40, RZ ;  /* 0x0000004009df7824 */ /* 0x000fe200078e00ff */
[----:B------:R-:W-:Y:S01]  /*0fb0*/  SHF.R.S32.HI R4, RZ, 0x1f, R213 ;  /* 0x0000001fff047819 */ /* 0x000fe200000114d5 */
[----:B------:R-:W-:Y:S01]  /*0fc0*/  IMAD.SHL.U32 R222, R8, 0x40, RZ ;  /* 0x0000004008de7824 */ /* 0x000fe200078e00ff */
[----:B------:R-:W-:Y:S01]  /*0fd0*/  LOP3.LUT R225, R2, 0xfffffe00, RZ, 0xc0, !PT ;  /* 0xfffffe0002e17812 */ /* 0x000fe200078ec0ff */
[----:B------:R-:W-:Y:S01]  /*0fe0*/  STL [R1+0x88], R10 ;  /* 0x0000880a01007387 */ /* 0x000fe20000100800 */
[-C--:B------:R-:W-:Y:S01]  /*0ff0*/  LEA.HI R0, R4, R213.reuse, RZ, 0x6 ;  /* 0x000000d504007211 */ /* 0x080fe200078f30ff */
[----:B------:R-:W-:Y:S01]  /*1000*/  VIADD R215, R22, 0x20 ;  /* 0x0000002016d77836 */ /* 0x000fe20000000000 */
[----:B------:R-:W-:Y:S01]  /*1010*/  LEA.HI R4, R4, R213, RZ, 0x3 ;  /* 0x000000d504047211 */ /* 0x000fe200078f18ff */
[----:B------:R-:W-:Y:S01]  /*1020*/  VIADD R216, R22, 0x60 ;  /* 0x0000006016d87836 */ /* 0x000fe20000000000 */
[----:B------:R-:W-:Y:S01]  /*1030*/  LOP3.LUT R11, R5, 0xfffffe00, RZ, 0xc0, !PT ;  /* 0xfffffe00050b7812 */ /* 0x000fe200078ec0ff */
[----:B------:R-:W-:Y:S01]  /*1040*/  IMAD.SHL.U32 R2, R0, 0x80, RZ ;  /* 0x0000008000027824 */ /* 0x000fe200078e00ff */
[----:B------:R-:W-:-:S02]  /*1050*/  LOP3.LUT R0, R4, 0x38, RZ, 0xc0, !PT ;  /* 0x0000003804007812 */ /* 0x000fc400078ec0ff */
[----:B------:R-:W-:Y:S01]  /*1060*/  LOP3.LUT R223, R223, 0x1c0, RZ, 0xc0, !PT ;  /* 0x000001c0dfdf7812 */ /* 0x000fe200078ec0ff */
[----:B------:R-:W-:Y:S01]  /*1070*/  STL [R1+0x68], R11 ;  /* 0x0000680b01007387 */ /* 0x000fe20000100800 */
[----:B------:R-:W-:Y:S02]  /*1080*/  LOP3.LUT R222, R222, 0x1c0, RZ, 0xc0, !PT ;  /* 0x000001c0dede7812 */ /* 0x000fe400078ec0ff */
[----:B------:R-:W-:Y:S01]  /*1090*/  LOP3.LUT R5, R0, 0x1c0, R16, 0xf8, !PT ;  /* 0x000001c000057812 */ /* 0x000fe200078ef810 */
[----:B------:R-:W-:Y:S01]  /*10a0*/  IMAD.U32 R0, RZ, RZ, UR5 ;  /* 0x00000005ff007e24 */ /* 0x000fe2000f8e00ff */
[----:B------:R-:W-:Y:S01]  /*10b0*/  SHF.R.S32.HI R0, RZ, 0x1f, R212 ;  /* 0x0000001fff007819 */ /* 0x000fe200000114d4 */
[----:B------:R-:W-:Y:S01]  /*10c0*/  IMAD.SHL.U32 R16, R232, 0x8, RZ ;  /* 0x00000008e8107824 */ /* 0x000fe200078e00ff */
[----:B------:R-:W-:Y:S01]  /*10d0*/  SHF.R.U32.HI R228, RZ, 0x3, R3 ;  /* 0x00000003ffe47819 */ /* 0x000fe20000011603 */
[----:B------:R-:W-:Y:S01]  /*10e0*/  IMAD.U32 R0, RZ, RZ, UR4 ;  /* 0x00000004ff007e24 */ /* 0x000fe2000f8e00ff */
[----:B------:R-:W-:Y:S01]  /*10f0*/  SHF.R.U32.HI R14, RZ, 0x3, R223 ;  /* 0x00000003ff0e7819 */ /* 0x000fe200000116df */
[C---:B------:R-:W-:Y:S01]  /*1100*/  VIADD R218, R16.reuse, 0x80 ;  /* 0x0000008010da7836 */ /* 0x040fe20000000000 */
[----:B------:R-:W-:Y:S01]  /*1110*/  SHF.R.U32.HI R13, RZ, 0x3, R222 ;  /* 0x00000003ff0d7819 */ /* 0x000fe200000116de */
[----:B------:R-:W-:Y:S01]  /*1120*/  VIADD R219, R16, 0xc0 ;  /* 0x000000c010db7836 */ /* 0x000fe20000000000 */
[----:B------:R-:W-:Y:S01]  /*1130*/  SHF.R.U32.HI R12, RZ, 0x3, R15 ;  /* 0x00000003ff0c7819 */ /* 0x000fe2000001160f */
[----:B------:R0:W-:Y:S01]  /*1140*/  STL [R1+0x64], R0 ;  /* 0x0000640001007387 */ /* 0x0001e20000100800 */
[----:B------:R-:W-:-:S02]  /*1150*/  LOP3.LUT R7, R223, 0x38, R4, 0xf8, !PT ;  /* 0x00000038df077812 */ /* 0x000fc400078ef804 */
[--C-:B------:R-:W-:Y:S02]  /*1160*/  LOP3.LUT R8, R222, 0x38, R4.reuse, 0xf8, !PT ;  /* 0x00000038de087812 */ /* 0x100fe400078ef804 */
[----:B------:R-:W-:Y:S02]  /*1170*/  LOP3.LUT R9, R15, 0x38, R4, 0xf8, !PT ;  /* 0x000000380f097812 */ /* 0x000fe400078ef804 */
[----:B------:R-:W-:Y:S02]  /*1180*/  LOP3.LUT R229, R3, 0x38, R16, 0xf8, !PT ;  /* 0x0000003803e57812 */ /* 0x000fe400078ef810 */
[----:B------:R-:W-:Y:S02]  /*1190*/  LOP3.LUT R2, R2, 0xffffe000, RZ, 0xc0, !PT ;  /* 0xffffe00002027812 */ /* 0x000fe400078ec0ff */
[----:B------:R-:W-:Y:S02]  /*11a0*/  LOP3.LUT R7, R7, R14, RZ, 0x3c, !PT ;  /* 0x0000000e07077212 */ /* 0x000fe400078e3cff */
[----:B------:R-:W-:-:S02]  /*11b0*/  LOP3.LUT R8, R8, R13, RZ, 0x3c, !PT ;  /* 0x0000000d08087212 */ /* 0x000fc400078e3cff */
[----:B------:R-:W-:Y:S02]  /*11c0*/  LOP3.LUT R9, R9, R12, RZ, 0x3c, !PT ;  /* 0x0000000c09097212 */ /* 0x000fe400078e3cff */
[----:B------:R-:W-:Y:S02]  /*11d0*/  LOP3.LUT R5, R5, R228, RZ, 0x3c, !PT ;  /* 0x000000e405057212 */ /* 0x000fe400078e3cff */
[--C-:B------:R-:W-:Y:S02]  /*11e0*/  LOP3.LUT R3, R223, 0x38, R16.reuse, 0xf8, !PT ;  /* 0x00000038df037812 */ /* 0x100fe400078ef810 */
[----:B0-----:R-:W-:Y:S02]  /*11f0*/  LOP3.LUT R0, R222, 0x38, R16, 0xf8, !PT ;  /* 0x00000038de007812 */ /* 0x001fe400078ef810 */
[-C--:B------:R-:W-:Y:S02]  /*1200*/  IADD3 R7, R7, R2.reuse, R226 ;  /* 0x0000000207077210 */ /* 0x080fe40007ffe0e2 */
[----:B------:R-:W-:-:S02]  /*1210*/  IADD3 R8, R8, R2, R225 ;  /* 0x0000000208087210 */ /* 0x000fc40007ffe0e1 */
[-C--:B------:R-:W-:Y:S02]  /*1220*/  IADD3 R9, R9, R2.reuse, R11 ;  /* 0x0000000209097210 */ /* 0x080fe40007ffe00b */
[----:B------:R-:W-:Y:S02]  /*1230*/  IADD3 R5, R5, R2, R227 ;  /* 0x0000000205057210 */ /* 0x000fe40007ffe0e3 */
[----:B------:R-:W-:Y:S02]  /*1240*/  LOP3.LUT R3, R226, R3, R14, 0xf6, !PT ;  /* 0x00000003e2037212 */ /* 0x000fe400078ef60e */
[----:B------:R-:W-:Y:S02]  /*1250*/  LOP3.LUT R2, R15, 0x38, R16, 0xf8, !PT ;  /* 0x000000380f027812 */ /* 0x000fe400078ef810 */
[----:B------:R-:W-:Y:S02]  /*1260*/  LOP3.LUT R0, R225, R0, R13, 0xf6, !PT ;  /* 0x00000000e1007212 */ /* 0x000fe400078ef60d */
[----:B------:R-:W-:-:S02]  /*1270*/  SHF.R.S32.HI R234, RZ, 0x3, R4 ;  /* 0x00000003ffea7819 */ /* 0x000fc40000011404 */
[----:B------:R-:W-:Y:S02]  /*1280*/  LOP3.LUT R235, R4, 0xfffffff8, RZ, 0xc0, !PT ;  /* 0xfffffff804eb7812 */ /* 0x000fe400078ec0ff */
[----:B------:R-:W-:Y:S02]  /*1290*/  LEA R4, R3, UR4, 0x1 ;  /* 0x0000000403047c11 */ /* 0x000fe4000f8e08ff */
[----:B------:R-:W-:Y:S02]  /*12a0*/  LOP3.LUT R2, R11, R2, R12, 0xf6, !PT ;  /* 0x000000020b027212 */ /* 0x000fe400078ef60c */
[----:B------:R-:W-:Y:S01]  /*12b0*/  LEA R0, R0, UR4, 0x1 ;  /* 0x0000000400007c11 */ /* 0x000fe2000f8e08ff */
[----:B------:R-:W-:Y:S01]  /*12c0*/  STL [R1+0x80], R4 ;  /* 0x0000800401007387 */ /* 0x000fe20000100800 */
[----:B------:R-:W-:Y:S01]  /*12d0*/  LEA R3, R2, UR4, 0x1 ;  /* 0x0000000402037c11 */ /* 0x000fe2000f8e08ff */
[----:B------:R-:W-:Y:S01]  /*12e0*/  IMAD R2, R6, 0x8, R10 ;  /* 0x0000000806027824 */ /* 0x000fe200078e020a */
[----:B------:R-:W-:Y:S01]  /*12f0*/  SHF.R.S32.HI R17, RZ, 0x1f, R16 ;  /* 0x0000001fff117819 */ /* 0x000fe20000011410 */
[----:B------:R0:W-:Y:S01]  /*1300*/  STL [R1+0x78], R0 ;  /* 0x0000780001007387 */ /* 0x0001e20000100800 */
[----:B------:R-:W-:-:S03]  /*1310*/  LOP3.LUT R229, R227, R229, R228, 0xf6, !PT ;  /* 0x000000e5e3e57212 */ /* 0x000fc600078ef6e4 */
[----:B------:R1:W-:Y:S04]  /*1320*/  STL [R1+0x70], R3 ;  /* 0x0000700301007387 */ /* 0x0003e80000100800 */
[----:B------:R2:W-:Y:S01]  /*1330*/  STL [R1+0x90], R2 ;  /* 0x0000900201007387 */ /* 0x0005e20000100800 */
[----:B0-----:R-:W-:Y:S02]  /*1340*/  LEA R0, R7, UR4, 0x1 ;  /* 0x0000000407007c11 */ /* 0x001fe4000f8e08ff */
[----:B-1----:R-:W-:-:S03]  /*1350*/  LEA R3, R8, UR4, 0x1 ;  /* 0x0000000408037c11 */ /* 0x002fc6000f8e08ff */
[----:B------:R0:W-:Y:S01]  /*1360*/  STL [R1+0x7c], R0 ;  /* 0x00007c0001007387 */ /* 0x0001e20000100800 */
[----:B--2---:R-:W-:-:S03]  /*1370*/  LEA R2, R9, UR4, 0x1 ;  /* 0x0000000409027c11 */ /* 0x004fc6000f8e08ff */
[----:B------:R1:W-:Y:S01]  /*1380*/  STL [R1+0x74], R3 ;  /* 0x0000740301007387 */ /* 0x0003e20000100800 */
[----:B0-----:R-:W-:-:S05]  /*1390*/  LEA R0, R5, UR4, 0x1 ;  /* 0x0000000405007c11 */ /* 0x001fca000f8e08ff */
[----:B------:R1:W-:Y:S04]  /*13a0*/  STL [R1+0x84], R0 ;  /* 0x0000840001007387 */ /* 0x0003e80000100800 */
[----:B------:R1:W-:Y:S02]  /*13b0*/  STL [R1+0x6c], R2 ;  /* 0x00006c0201007387 */ /* 0x0003e40000100800 */
.L_x_870:
[----:B0-----:R-:W0:Y:S01]  /*13c0*/  LDC.64 R230, c[0x0][0xc88] ;  /* 0x00032200ffe67b82 */ /* 0x001e220000000a00 */
[----:B------:R-:W-:Y:S01]  /*13d0*/  ULDC.64 UR10, c[0x0][0x208] ;  /* 0x00008200000a7ab9 */ /* 0x000fe20000000a00 */
[----:B------:R-:W-:Y:S01]  /*13e0*/  ULDC.64 UR4, c[0x0][0xa28] ;  /* 0x00028a0000047ab9 */ /* 0x000fe20000000a00 */
[----:B------:R-:W-:Y:S01]  /*13f0*/  ULDC.64 UR8, c[0x0][0xa18] ;  /* 0x0002860000087ab9 */ /* 0x000fe20000000a00 */
[----:B------:R-:W-:Y:S01]  /*1400*/  ULDC.64 UR6, c[0x0][0xa08] ;  /* 0x0002820000067ab9 */ /* 0x000fe20000000a00 */
[----:B0-----:R-:W-:-:S06]  /*1410*/  IMAD.WIDE R230, R123, 0x4, R230 ;  /* 0x000000047be67825 */ /* 0x001fcc00078e02e6 */
[----:B------:R0:W1:Y:S01]  /*1420*/  LDG.E R230, desc[UR10][R230.64] ;  /* 0x0000000ae6e67981 */ /* 0x000062000c1e1900 */
[----:B------:R-:W-:Y:S01]  /*1430*/  ISETP.NE.U32.AND P2, PT, RZ, UR4, PT ;  /* 0x00000004ff007c0c */ /* 0x000fe2000bf45070 */
[----:B------:R-:W-:Y:S01]  /*1440*/  IMAD.MOV.U32 R9, RZ, RZ, RZ ;  /* 0x000000ffff097224 */ /* 0x000fe200078e00ff */
[----:B------:R-:W-:Y:S01]  /*1450*/  ISETP.NE.U32.AND P1, PT, RZ, UR8, PT ;  /* 0x00000008ff007c0c */ /* 0x000fe2000bf25070 */
[----:B------:R-:W-:Y:S01]  /*1460*/  IMAD.MOV.U32 R113, RZ, RZ, RZ ;  /* 0x000000ffff717224 */ /* 0x000fe200078e00ff */
[----:B------:R-:W-:Y:S02]  /*1470*/  ISETP.NE.AND.EX P2, PT, RZ, UR5, PT, P2 ;  /* 0x00000005ff007c0c */ /* 0x000fe4000bf45320 */
[----:B------:R-:W-:Y:S02]  /*1480*/  ISETP.NE.AND.EX P1, PT, RZ, UR9, PT, P1 ;  /* 0x00000009ff007c0c */ /* 0x000fe4000bf25310 */
[----:B------:R-:W-:-:S04]  /*1490*/  ISETP.NE.U32.AND P0, PT, RZ, UR6, PT ;  /* 0x00000006ff007c0c */ /* 0x000fc8000bf05070 */
[----:B------:R-:W-:Y:S01]  /*14a0*/  ISETP.NE.AND.EX P0, PT, RZ, UR7, PT, P0 ;  /* 0x00000007ff007c0c */ /* 0x000fe2000bf05300 */
[----:B------:R-:W-:Y:S02]  /*14b0*/  IMAD.MOV.U32 R237, RZ, RZ, R121 ;  /* 0x000000ffffed7224 */ /* 0x000fe400078e0079 */
[----:B0-----:R-:W-:Y:S01]  /*14c0*/  IMAD.MOV.U32 R231, RZ, RZ, R122 ;  /* 0x000000ffffe77224 */ /* 0x001fe200078e007a */
[----:B-1----:R-:W-:Y:S01]  /*14d0*/  SHF.R.S32.HI R0, RZ, 0x1f, R230 ;  /* 0x0000001fff007819 */ /* 0x002fe200000114e6 */
[C---:B------:R-:W-:Y:S01]  /*14e0*/  IMAD.SHL.U32 R233, R230.reuse, 0x4, RZ ;  /* 0x00000004e6e97824 */ /* 0x040fe200078e00ff */
[C---:B------:R-:W-:Y:S01]  /*14f0*/  @P2 LEA R2, P3, R230.reuse, UR4, 0x2 ;  /* 0x00000004e6022c11 */ /* 0x040fe2000f8610ff */
[----:B------:R-:W-:Y:S01]  /*1500*/  ULDC UR4, c[0x0][0x288] ;  /* 0x0000a20000047ab9 */ /* 0x000fe20000000800 */
[C-C-:B------:R-:W-:Y:S01]  /*1510*/  SHF.L.U64.HI R27, R230.reuse, 0x2, R0.reuse ;  /* 0x00000002e61b7819 */ /* 0x140fe20000010200 */
[----:B------:R0:W-:Y:S01]  /*1520*/  STL [R1+0x60], R0 ;  /* 0x0000600001007387 */ /* 0x0001e20000100800 */
[----:B----4-:R-:W-:Y:S01]  /*1530*/  @P2 LEA.HI.X R3, R230, UR5, R0, 0x2, P3 ;  /* 0x00000005e6032c11 */ /* 0x010fe200098f1400 */
[----:B------:R-:W-:Y:S01]  /*1540*/  IMAD.U32 R177, RZ, RZ, UR4 ;  /* 0x00000004ffb17e24 */ /* 0x000fe2000f8e00ff */
[----:B------:R-:W-:Y:S01]  /*1550*/  ULDC.64 UR4, c[0x0][0x418] ;  /* 0x0001060000047ab9 */ /* 0x000fe20000000a00 */
[C---:B------:R-:W-:Y:S01]  /*1560*/  IADD3 R6, P4, R233.reuse, UR6, RZ ;  /* 0x00000006e9067c10 */ /* 0x040fe2000ff9e0ff */
[----:B------:R-:W-:Y:S01]  /*1570*/  UISETP.NE.U32.AND UP0, UPT, UR4, URZ, UPT ;  /* 0x0000003f0400728c */ /* 0x000fe2000bf05070 */
[----:B------:R0:W5:Y:S01]  /*1580*/  @P2 LDG.E R9, desc[UR10][R2.64] ;  /* 0x0000000a02092981 */ /* 0x000162000c1e1900 */
[----:B--23--:R-:W-:Y:S01]  /*1590*/  @P1 IADD3 R4, P2, R233, UR8, RZ ;  /* 0x00000008e9041c10 */ /* 0x00cfe2000ff5e0ff */
[----:B------:R-:W-:Y:S01]  /*15a0*/  ULDC UR4, c[0x0][0x424] ;  /* 0x0001090000047ab9 */ /* 0x000fe20000000800 */
[----:B------:R-:W-:Y:S01]  /*15b0*/  UISETP.NE.AND.EX UP0, UPT, UR5, URZ, UPT, UP0 ;  /* 0x0000003f0500728c */ /* 0x000fe2000bf05300 */
[C---:B------:R-:W-:Y:S01]  /*15c0*/  IADD3.X R7, R27.reuse, UR7, RZ, P4, !PT ;  /* 0x000000071b077c10 */ /* 0x040fe2000a7fe4ff */
[----:B------:R-:W-:Y:S01]  /*15d0*/  ULDC.64 UR6, c[0x0][0xa20] ;  /* 0x0002880000067ab9 */ /* 0x000fe20000000a00 */
[----:B------:R-:W-:Y:S01]  /*15e0*/  @P1 IADD3.X R5, R27, UR9, RZ, P2, !PT ;  /* 0x000000091b051c10 */ /* 0x000fe200097fe4ff */
[----:B------:R-:W-:Y:S01]  /*15f0*/  USEL UR4, UR4, 0x1, UP0 ;  /* 0x0000000104047887 */ /* 0x000fe20008000000 */
[----:B------:R-:W-:Y:S01]  /*1600*/  ISETP.NE.U32.AND P2, PT, RZ, UR6, PT ;  /* 0x00000006ff007c0c */ /* 0x000fe2000bf45070 */
[----:B------:R-:W-:Y:S01]  /*1610*/  ULDC UR5, c[0x0][0x2f0] ;  /* 0x0000bc0000057ab9 */ /* 0x000fe20000000800 */
[----:B------:R0:W5:Y:S01]  /*1620*/  @P0 LDG.E R113, desc[UR10][R6.64] ;  /* 0x0000000a06710981 */ /* 0x000162000c1e1900 */
[----:B------:R-:W-:Y:S01]  /*1630*/  UIMAD UR4, UR4, UR5, URZ ;  /* 0x00000005040472a4 */ /* 0x000fe2000f8e023f */
[----:B------:R-:W-:-:S02]  /*1640*/  ISETP.NE.AND.EX P2, PT, RZ, UR7, PT, P2 ;  /* 0x00000007ff007c0c */ /* 0x000fc4000bf45320 */
[----:B------:R0:W5:Y:S01]  /*1650*/  @P1 LDG.E R177, desc[UR10][R4.64] ;  /* 0x0000000a04b11981 */ /* 0x000162000c1e1900 */
[----:B------:R-:W-:Y:S01]  /*1660*/  ULDC UR5, c[0x0][0x348] ;  /* 0x0000d20000057ab9 */ /* 0x000fe20000000800 */
[----:B------:R-:W-:Y:S01]  /*1670*/  IMAD.MOV.U32 R25, RZ, RZ, R230 ;  /* 0x000000ffff197224 */ /* 0x000fe200078e00e6 */
[----:B------:R-:W-:Y:S08]  /*1680*/  @P1 BRA `(.L_x_646) ;  /* 0x0000000000281947 */ /* 0x000ff00003800000 */
[----:B------:R-:W-:Y:S02]  /*1690*/  ULDC.64 UR8, c[0x0][0xa00] ;  /* 0x0002800000087ab9 */ /* 0x000fe40000000a00 */
[----:B------:R-:W-:-:S04]  /*16a0*/  ISETP.NE.U32.AND P1, PT, RZ, UR8, PT ;  /* 0x00000008ff007c0c */ /* 0x000fc8000bf25070 */
[----:B------:R-:W-:-:S13]  /*16b0*/  ISETP.NE.AND.EX P1, PT, RZ, UR9, PT, P1 ;  /* 0x00000009ff007c0c */ /* 0x000fda000bf25310 */
[----:B------:R-:W-:Y:S05]  /*16c0*/  @!P1 BRA `(.L_x_646) ;  /* 0x0000000000189947 */ /* 0x000fea0003800000 */
[----:B0-----:R-:W0:Y:S01]  /*16d0*/  LDC.64 R2, c[0x0][0xa00] ;  /* 0x00028000ff027b82 */ /* 0x001e220000000a00 */
[----:B------:R-:W-:Y:S01]  /*16e0*/  ULDC.64 UR8, c[0x0][0x208] ;  /* 0x0000820000087ab9 */ /* 0x000fe20000000a00 */
[----:B0-----:R-:W-:-:S05]  /*16f0*/  IMAD.WIDE R2, R25, 0x4, R2 ;  /* 0x0000000419027825 */ /* 0x001fca00078e0202 */
[----:B-----5:R-:W2:Y:S04]  /*1700*/  LDG.E R177, desc[UR8][R2.64] ;  /* 0x0000000802b17981 */ /* 0x020ea8000c1e1900 */
[----:B------:R-:W2:Y:S02]  /*1710*/  LDG.E R0, desc[UR8][R2.64+0x4] ;  /* 0x0000040802007981 */ /* 0x000ea4000c1e1900 */
[----:B--2---:R-:W-:-:S07]  /*1720*/  IMAD.IADD R177, R0, 0x1, -R177 ;  /* 0x0000000100b17824 */ /* 0x004fce00078e0ab1 */
.L_x_646:
[----:B0-----:R-:W-:Y:S02]  /*1730*/  IMAD.U32 R2, RZ, RZ, UR5 ;  /* 0x00000005ff027e24 */ /* 0x001fe4000f8e00ff */
[----:B------:R-:W-:Y:S01]  /*1740*/  IMAD.U32 R26, RZ, RZ, UR4 ;  /* 0x00000004ff1a7e24 */ /* 0x000fe2000f8e00ff */
[----:B------:R-:W-:Y:S06]  /*1750*/  @!P2 BRA `(.L_x_647) ;  /* 0x000000000014a947 */ /* 0x000fec0003800000 */
[----:B------:R-:W-:Y:S01]  /*1760*/  IADD3 R4, P0, R233, UR6, RZ ;  /* 0x00000006e9047c10 */ /* 0x000fe2000ff1e0ff */
[----:B------:R-:W-:-:S03]  /*1770*/  ULDC.64 UR4, c[0x0][0x208] ;  /* 0x0000820000047ab9 */ /* 0x000fc60000000a00 */
[----:B------:R-:W-:-:S05]  /*1780*/  IADD3.X R5, R27, UR7, RZ, P0, !PT ;  /* 0x000000071b057c10 */ /* 0x000fca00087fe4ff */
[----:B------:R0:W5:Y:S01]  /*1790*/  LDG.E R26, desc[UR4][R4.64] ;  /* 0x00000004041a7981 */ /* 0x000162000c1e1900 */
[----:B------:R-:W-:Y:S05]  /*17a0*/  BRA `(.L_x_648) ;  /* 0x0000000000147947 */ /* 0x000fea0003800000 */
.L_x_647:
[----:B------:R-:W-:Y:S05]  /*17b0*/  @!P0 BRA `(.L_x_648) ;  /* 0x0000000000108947 */ /* 0x000fea0003800000 */
[----:B------:R-:W-:Y:S02]  /*17c0*/  ULDC.64 UR4, c[0x0][0x208] ;  /* 0x0000820000047ab9 */ /* 0x000fe40000000a00 */
[----:B------:R-:W2:Y:S04]  /*17d0*/  LDG.E R3, desc[UR4][R6.64] ;  /* 0x0000000406037981 */ /* 0x000ea8000c1e1900 */
[----:B------:R-:W2:Y:S02]  /*17e0*/  LDG.E R26, desc[UR4][R6.64+0x4] ;  /* 0x00000404061a7981 */ /* 0x000ea4000c1e1900 */
[----:B--2---:R-:W-:-:S07]  /*17f0*/  IMAD.IADD R26, R26, 0x1, -R3 ;  /* 0x000000011a1a7824 */ /* 0x004fce00078e0a03 */
.L_x_648:
[----:B------:R-:W-:Y:S01]  /*1800*/  ULDC.64 UR4, c[0x0][0xa10] ;  /* 0x0002840000047ab9 */ /* 0x000fe20000000a00 */
[----:B------:R-:W-:Y:S01]  /*1810*/  ULDC.64 UR6, c[0x0][0x208] ;  /* 0x0000820000067ab9 */ /* 0x000fe20000000a00 */
[----:B------:R-:W-:-:S04]  /*1820*/  ISETP.NE.U32.AND P0, PT, RZ, UR4, PT ;  /* 0x00000004ff007c0c */ /* 0x000fc8000bf05070 */
[----:B------:R-:W-:Y:S01]  /*1830*/  ISETP.NE.AND.EX P0, PT, RZ, UR5, PT, P0 ;  /* 0x00000005ff007c0c */ /* 0x000fe2000bf05300 */
[----:B-----5:R-:W-:Y:S01]  /*1840*/  IMAD.IADD R9, R26, 0x1, -R9 ;  /* 0x000000011a097824 */ /* 0x020fe200078e0a09 */
[----:B------:R-:W-:-:S11]  /*1850*/  ULDC.64 UR4, c[0x0][0xa30] ;  /* 0x00028c0000047ab9 */ /* 0x000fd60000000a00 */
[----:B0-----:R-:W0:Y:S02]  /*1860*/  @P0 LDC.64 R4, c[0x0][0xa10] ;  /* 0x00028400ff040b82 */ /* 0x001e240000000a00 */
[----:B0-----:R-:W-:-:S05]  /*1870*/  @P0 IMAD.WIDE R4, R25, 0x4, R4 ;  /* 0x0000000419040825 */ /* 0x001fca00078e0204 */
[----:B------:R-:W2:Y:S04]  /*1880*/  @P0 LDG.E R0, desc[UR6][R4.64] ;  /* 0x0000000604000981 */ /* 0x000ea8000c1e1900 */
[----:B------:R0:W2:Y:S01]  /*1890*/  @P0 LDG.E R3, desc[UR6][R4.64+0x4] ;  /* 0x0000040604030981 */ /* 0x0000a2000c1e1900 */
[----:B------:R-:W-:Y:S01]  /*18a0*/  ISETP.NE.U32.AND P1, PT, RZ, UR4, PT ;  /* 0x00000004ff007c0c */ /* 0x000fe2000bf25070 */
[----:B------:R-:W-:-:S03]  /*18b0*/  IMAD.MOV.U32 R144, RZ, RZ, R26 ;  /* 0x000000ffff907224 */ /* 0x000fc600078e001a */
[----:B------:R-:W-:Y:S01]  /*18c0*/  ISETP.NE.AND.EX P1, PT, RZ, UR5, PT, P1 ;  /* 0x00000005ff007c0c */ /* 0x000fe2000bf25310 */
[----:B0-----:R-:W-:-:S05]  /*18d0*/  IMAD.MOV R4, RZ, RZ, -R9 ;  /* 0x000000ffff047224 */ /* 0x001fca00078e0a09 */
[----:B------:R-:W-:-:S07]  /*18e0*/  VIMNMX R4, RZ, R4, !PT ;  /* 0x00000004ff047248 */ /* 0x000fce0007fe0100 */
[----:B------:R-:W-:-:S04]  /*18f0*/  @P1 IADD3 R6, P2, R233, UR4, RZ ;  /* 0x00000004e9061c10 */ /* 0x000fc8000ff5e0ff */
[----:B------:R-:W-:Y:S02]  /*1900*/  @P1 IADD3.X R7, R27, UR5, RZ, P2, !PT ;  /* 0x000000051b071c10 */ /* 0x000fe400097fe4ff */
[----:B------:R-:W-:-:S03]  /*1910*/  PLOP3.LUT P2, PT, PT, PT, PT, 0x80, 0x0 ;  /* 0x000000000000781c */ /* 0x000fc60003f4f070 */
[----:B------:R0:W5:Y:S01]  /*1920*/  @P1 LDG.E R144, desc[UR6][R6.64] ;  /* 0x0000000606901981 */ /* 0x000162000c1e1900 */
[----:B--2---:R-:W-:-:S04]  /*1930*/  @P0 IMAD.IADD R2, R3, 0x1, -R0 ;  /* 0x0000000103020824 */ /* 0x004fc800078e0a00 */
[----:B------:R-:W-:-:S04]  /*1940*/  IMAD.IADD R178, R9, 0x1, R2 ;  /* 0x0000000109b27824 */ /* 0x000fc800078e0202 */
[----:B------:R-:W-:-:S04]  /*1950*/  VIADD R0, R178, 0x4f ;  /* 0x0000004fb2007836 */ /* 0x000fc80000000000 */
[----:B------:R-:W-:-:S05]  /*1960*/  IMAD.HI R0, R0, 0x66666667, RZ ;  /* 0x6666666700007827 */ /* 0x000fca00078e02ff */
[----:B------:R-:W-:-:S04]  /*1970*/  SHF.R.U32.HI R179, RZ, 0x1f, R0 ;  /* 0x0000001fffb37819 */ /* 0x000fc80000011600 */
[----:B------:R-:W-:-:S05]  /*1980*/  LEA.HI.SX32 R179, R0, R179, 0x1b ;  /* 0x000000b300b37211 */ /* 0x000fca00078fdaff */
[----:B------:R-:W-:-:S05]  /*1990*/  IMAD R3, R179, 0x50, -R9 ;  /* 0x00000050b3037824 */ /* 0x000fca00078e0a09 */
[----:B------:R-:W-:-:S04]  /*19a0*/  VIMNMX R3, R3, R2, PT ;  /* 0x0000000203037248 */ /* 0x000fc80003fe0100 */
[----:B------:R-:W-:Y:S01]  /*19b0*/  ISETP.GT.AND P0, PT, R3, R4, PT ;  /* 0x000000040300720c */ /* 0x000fe20003f04270 */
[----:B------:R-:W-:-:S05]  /*19c0*/  IMAD.WIDE.U32 R4, R4, -0x33333333, RZ ;  /* 0xcccccccd04047825 */ /* 0x000fca00078e00ff */
[----:B------:R-:W-:-:S05]  /*19d0*/  SHF.R.U32.HI R119, RZ, 0x6, R5 ;  /* 0x00000006ff777819 */ /* 0x000fca0000011605 */
[----:B------:R-:W-:Y:S02]  /*19e0*/  IMAD.MOV.U32 R24, RZ, RZ, R119 ;  /* 0x000000ffff187224 */ /* 0x000fe400078e0077 */
[----:B------:R-:W-:-:S04]  /*19f0*/  @P0 VIADD R0, R3, 0x4f ;  /* 0x0000004f03000836 */ /* 0x000fc80000000000 */
[----:B------:R-:W-:-:S05]  /*1a00*/  @P0 IMAD.HI R0, R0, 0x66666667, RZ ;  /* 0x6666666700000827 */ /* 0x000fca00078e02ff */
[----:B------:R-:W-:-:S04]  /*1a10*/  @P0 SHF.R.U32.HI R3, RZ, 0x1f, R0 ;  /* 0x0000001fff030819 */ /* 0x000fc80000011600 */
[----:B------:R-:W-:-:S04]  /*1a20*/  @P0 LEA.HI.SX32 R24, R0, R3, 0x1b ;  /* 0x0000000300180211 */ /* 0x000fc800078fdaff */
[----:B------:R-:W-:-:S13]  /*1a30*/  ISETP.GT.AND P0, PT, R24, R119, PT ;  /* 0x000000771800720c */ /* 0x000fda0003f04270 */
[----:B0-----:R-:W-:Y:S05]  /*1a40*/  @!P0 BRA `(.L_x_649) ;  /* 0x0000009400748947 */ /* 0x001fea0003800000 */
[----:B------:R-:W-:Y:S01]  /*1a50*/  VIADD R0, R18, 0x24400 ;  /* 0x0002440012007836 */ /* 0x000fe20000000000 */
[----:B------:R-:W-:Y:S04]  /*1a60*/  BSSY B6, `(.L_x_650) ;  /* 0x0000013000067945 */ /* 0x000fe80003800000 */
[----:B------:R-:W-:-:S13]  /*1a70*/  LOP3.LUT P0, RZ, R0, 0x3ff, RZ, 0xc0, !PT ;  /* 0x000003ff00ff7812 */ /* 0x000fda000780c0ff */
[----:B------:R-:W-:Y:S05]  /*1a80*/  @!P0 BRA `(.L_x_651) ;  /* 0x0000000000408947 */ /* 0x000fea0003800000 */
        /* <DEDUP_REMOVED lines=15> */
[----:B-1---5:R-:W-:Y:S05]  /*1b80*/  CALL.ABS.NOINC R14 ;  /* 0x000000000e007343 */ /* 0x022fea0003c00000 */
.L_x_651:
[----:B------:R-:W-:Y:S05]  /*1b90*/  BSYNC B6 ;  /* 0x0000000000067941 */ /* 0x000fea0003800000 */
.L_x_650:
        /* <DEDUP_REMOVED lines=20> */
.L_x_653:
[----:B------:R-:W-:Y:S05]  /*1ce0*/  BSYNC B6 ;  /* 0x0000000000067941 */ /* 0x000fea0003800000 */
.L_x_652:
[----:B------:R-:W-:Y:S01]  /*1cf0*/  ULDC.64 UR4, c[0x0][0x9f8] ;  /* 0x00027e0000047ab9 */ /* 0x000fe20000000a00 */
[----:B------:R-:W-:Y:S01]  /*1d00*/  ULDC.64 UR6, c[0x0][0x208] ;  /* 0x0000820000067ab9 */ /* 0x000fe20000000a00 */
[----:B------:R-:W-:Y:S01]  /*1d10*/  ISETP.NE.U32.AND P0, PT, RZ, UR4, PT ;  /* 0x00000004ff007c0c */ /* 0x000fe2000bf05070 */
[----:B------:R-:W0:Y:S01]  /*1d20*/  LDC.64 R98, c[0x0][0x300] ;  /* 0x0000c000ff627b82 */ /* 0x000e220000000a00 */
[----:B------:R-:W-:Y:S01]  /*1d30*/  IMAD.IADD R113, R113, 0x1, R26 ;  /* 0x0000000171717824 */ /* 0x000fe200078e021a */
[----:B------:R-:W-:Y:S01]  /*1d40*/  SHF.R.S32.HI R9, RZ, 0x1f, R122 ;  /* 0x0000001fff097819 */ /* 0x000fe2000001147a */
[----:B------:R-:W-:Y:S01]  /*1d50*/  ULDC.64 UR8, c[0x0][0xa08] ;  /* 0x0002820000087ab9 */ /* 0x000fe20000000a00 */
[----:B------:R-:W-:-:S04]  /*1d60*/  ISETP.NE.AND.EX P0, PT, RZ, UR5, PT, P0 ;  /* 0x00000005ff007c0c */ /* 0x000fc8000bf05300 */
[----:B------:R-:W1:Y:S08]  /*1d70*/  LDC R118, c[0x0][0x3f4] ;  /* 0x0000fd00ff767b82 */ /* 0x000e700000000800 */
[----:B------:R-:W2:Y:S01]  /*1d80*/  LDC.64 R104, c[0x0][0x408] ;  /* 0x00010200ff687b82 */ /* 0x000ea20000000a00 */
[----:B------:R-:W-:-:S04]  /*1d90*/  @P0 IADD3 R4, P1, R233, UR4, RZ ;  /* 0x00000004e9040c10 */ /* 0x000fc8000ff3e0ff */
[----:B------:R-:W-:Y:S01]  /*1da0*/  @P0 IADD3.X R5, R27, UR5, RZ, P1, !PT ;  /* 0x000000051b050c10 */ /* 0x000fe20008ffe4ff */
[----:B------:R-:W-:Y:S02]  /*1db0*/  ULDC.64 UR4, c[0x0][0x330] ;  /* 0x0000cc0000047ab9 */ /* 0x000fe40000000a00 */
[----:B------:R-:W3:Y:S02]  /*1dc0*/  LDC.64 R110, c[0x0][0x3f8] ;  /* 0x0000fe00ff6e7b82 */ /* 0x000ee40000000a00 */
[----:B------:R4:W3:Y:S01]  /*1dd0*/  @P0 LDG.E R25, desc[UR6][R4.64] ;  /* 0x0000000604190981 */ /* 0x0008e2000c1e1900 */
[----:B------:R-:W-:Y:S01]  /*1de0*/  SHF.R.S32.HI R3, RZ, 0x1f, R113 ;  /* 0x0000001fff037819 */ /* 0x000fe20000011471 */
[----:B------:R-:W-:Y:S01]  /*1df0*/  ULDC UR6, c[0x0][0x2f4] ;  /* 0x0000bd0000067ab9 */ /* 0x000fe20000000800 */
[----:B------:R-:W-:Y:S01]  /*1e00*/  IMAD R11, R9, UR4, RZ ;  /* 0x00000004090b7c24 */ /* 0x000fe2000f8e02ff */
[----:B------:R-:W-:Y:S01]  /*1e10*/  ISETP.GE.AND P1, PT, R213, UR6, PT ;  /* 0x00000006d5007c0c */ /* 0x000fe2000bf26270 */
[----:B------:R-:W-:Y:S01]  /*1e20*/  IMAD.WIDE.U32 R6, R122, UR4, R16 ;  /* 0x000000047a067c25 */ /* 0x000fe2000f8e0010 */
[----:B------:R-:W-:Y:S01]  /*1e30*/  ISETP.GE.AND P0, PT, R16, UR6, PT ;  /* 0x0000000610007c0c */ /* 0x000fe2000bf06270 */
[----:B------:R-:W1:Y:S01]  /*1e40*/  S2R R149, SR_TID.X ;  /* 0x0000000000957919 */ /* 0x000e620000002100 */
[----:B------:R-:W-:Y:S01]  /*1e50*/  SEL R8, RZ, 0xffffffff, P1 ;  /* 0xffffffffff087807 */ /* 0x000fe20000800000 */
[-C--:B0-----:R-:W-:Y:S01]  /*1e60*/  IMAD R0, R3, R98.reuse, RZ ;  /* 0x0000006203007224 */ /* 0x081fe200078e02ff */
[----:B------:R-:W-:Y:S01]  /*1e70*/  ISETP.GE.AND P1, PT, R218, UR6, PT ;  /* 0x00000006da007c0c */ /* 0x000fe2000bf26270 */
[----:B------:R-:W-:Y:S01]  /*1e80*/  IMAD R13, R122, UR5, R11 ;  /* 0x000000057a0d7c24 */ /* 0x000fe2000f8e020b */
[----:B------:R-:W-:Y:S01]  /*1e90*/  ULDC.64 UR4, c[0x0][0x308] ;  /* 0x0000c20000047ab9 */ /* 0x000fe20000000a00 */
[C---:B------:R-:W-:Y:S01]  /*1ea0*/  IMAD R11, R113.reuse, R99, R0 ;  /* 0x00000063710b7224 */ /* 0x040fe200078e0200 */
[----:B------:R-:W-:Y:S01]  /*1eb0*/  SEL R0, RZ, 0x1, P0 ;  /* 0x00000001ff007807 */ /* 0x000fe20000000000 */
[----:B----4-:R-:W-:Y:S01]  /*1ec0*/  IMAD.WIDE.U32 R4, R113, R98, RZ ;  /* 0x0000006271047225 */ /* 0x010fe200078e00ff */
[----:B------:R-:W-:-:S02]  /*1ed0*/  ISETP.NE.U32.AND P0, PT, RZ, UR8, PT ;  /* 0x00000008ff007c0c */ /* 0x000fc4000bf05070 */
[----:B------:R-:W-:Y:S01]  /*1ee0*/  SHF.R.S32.HI R20, RZ, 0x1f, R212 ;  /* 0x0000001fff147819 */ /* 0x000fe200000114d4 */
[----:B------:R-:W-:Y:S01]  /*1ef0*/  IMAD.IADD R7, R7, 0x1, R13 ;  /* 0x0000000107077824 */ /* 0x000fe200078e020d */
[----:B------:R-:W-:Y:S01]  /*1f00*/  ISETP.NE.AND.EX P0, PT, RZ, UR9, PT, P0 ;  /* 0x00000009ff007c0c */ /* 0x000fe2000bf05300 */
[----:B------:R-:W-:Y:S01]  /*1f10*/  IMAD.SHL.U32 R13, R8, 0x2, RZ ;  /* 0x00000002080d7824 */ /* 0x000fe200078e00ff */
[----:B------:R-:W-:Y:S01]  /*1f20*/  ULDC.64 UR8, c[0x0][0x338] ;  /* 0x0000ce0000087ab9 */ /* 0x000fe20000000a00 */
[----:B------:R-:W-:Y:S01]  /*1f30*/  IMAD R9, R9, UR4, RZ ;  /* 0x0000000409097c24 */ /* 0x000fe2000f8e02ff */
[----:B------:R-:W-:Y:S01]  /*1f40*/  SHF.R.S32.HI R23, RZ, 0x1f, R22 ;  /* 0x0000001fff177819 */ /* 0x000fe20000011416 */
[----:B------:R-:W-:Y:S01]  /*1f50*/  IMAD.IADD R5, R5, 0x1, R11 ;  /* 0x0000000105057824 */ /* 0x000fe200078e020b */
[----:B------:R-:W-:Y:S01]  /*1f60*/  LOP3.LUT R0, R13, 0x2, R0, 0xe2, !PT ;  /* 0x000000020d007812 */ /* 0x000fe200078ee200 */
[C---:B------:R-:W-:Y:S01]  /*1f70*/  IMAD R11, R122.reuse, UR5, R9 ;  /* 0x000000057a0b7c24 */ /* 0x040fe2000f8e0209 */
[----:B------:R-:W-:Y:S01]  /*1f80*/  SEL R9, RZ, 0x4, P1 ;  /* 0x00000004ff097807 */ /* 0x000fe20000800000 */
[----:B------:R-:W-:Y:S01]  /*1f90*/  IMAD.WIDE.U32 R4, R122, UR4, R4 ;  /* 0x000000047a047c25 */ /* 0x000fe2000f8e0004 */
[----:B------:R-:W-:Y:S01]  /*1fa0*/  ULDC.64 UR4, c[0x0][0x310] ;  /* 0x0000c40000047ab9 */ /* 0x000fe20000000a00 */
[----:B------:R-:W-:-:S02]  /*1fb0*/  SHF.R.U32.HI R28, RZ, 0x3, R223 ;  /* 0x00000003ff1c7819 */ /* 0x000fc400000116df */
[----:B------:R-:W-:Y:S01]  /*1fc0*/  LOP3.LUT R9, R0, R9, RZ, 0xfc, !PT ;  /* 0x0000000900097212 */ /* 0x000fe200078efcff */
[----:B------:R-:W-:Y:S01]  /*1fd0*/  IMAD.IADD R5, R5, 0x1, R11 ;  /* 0x0000000105057824 */ /* 0x000fe200078e020b */
[----:B------:R-:W-:Y:S01]  /*1fe0*/  SHF.R.U32.HI R21, RZ, 0x3, R222 ;  /* 0x00000003ff157819 */ /* 0x000fe200000116de */
[CC--:B--2---:R-:W-:Y:S01]  /*1ff0*/  IMAD.WIDE.U32 R100, R212.reuse, R104.reuse, R22 ;  /* 0x00000068d4647225 */ /* 0x0c4fe200078e0016 */
[----:B------:R-:W-:Y:S02]  /*2000*/  ISETP.GE.AND P2, PT, R219, UR6, PT ;  /* 0x00000006db007c0c */ /* 0x000fe4000bf46270 */
[C---:B------:R-:W-:Y:S01]  /*2010*/  IADD3 R112, P3, R212.reuse, R113, RZ ;  /* 0x00000071d4707210 */ /* 0x040fe20007f7e0ff */
[----:B------:R-:W-:Y:S01]  /*2020*/  IMAD.WIDE.U32 R102, R212, R104, R16 ;  /* 0x00000068d4667225 */ /* 0x000fe200078e0010 */
[C-C-:B------:R-:W-:Y:S02]  /*2030*/  SHF.L.U64.HI R128, R98.reuse, 0x5, R99.reuse ;  /* 0x0000000562807819 */ /* 0x140fe40000010263 */
[----:B------:R-:W-:Y:S01]  /*2040*/  SHF.L.U64.HI R130, R98, 0x6, R99 ;  /* 0x0000000662827819 */ /* 0x000fe20000010263 */
[----:B---3--:R-:W-:Y:S01]  /*2050*/  IMAD.WIDE.U32 R106, R212, R110, R22 ;  /* 0x0000006ed46a7225 */ /* 0x008fe200078e0016 */
[----:B------:R-:W-:-:S02]  /*2060*/  SHF.L.U64.HI R30, R110, 0x5, R111 ;  /* 0x000000056e1e7819 */ /* 0x000fc4000001026f */
[----:B------:R-:W-:Y:S01]  /*2070*/  SHF.L.U64.HI R34, R104, 0x5, R105 ;  /* 0x0000000568227819 */ /* 0x000fe20000010269 */
[----:B------:R-:W-:Y:S01]  /*2080*/  IMAD.WIDE.U32 R108, R212, R110, R16 ;  /* 0x0000006ed46c7225 */ /* 0x000fe200078e0010 */
[----:B------:R-:W-:Y:S02]  /*2090*/  SHF.L.U64.HI R33, R104, 0x6, R105 ;  /* 0x0000000668217819 */ /* 0x000fe40000010269 */
[----:B------:R-:W-:Y:S01]  /*20a0*/  LOP3.LUT R26, R9, 0x1, RZ, 0xc0, !PT ;  /* 0x00000001091a7812 */ /* 0x000fe200078ec0ff */
[----:B------:R-:W-:Y:S01]  /*20b0*/  IMAD.SHL.U32 R29, R212, 0x40, RZ ;  /* 0x00000040d41d7824 */ /* 0x000fe200078e00ff */
[----:B-1----:R-:W-:Y:S01]  /*20c0*/  LEA.HI R149, R149, 0x8, RZ, 0x19 ;  /* 0x0000000895957811 */ /* 0x002fe200078fc8ff */
[C---:B------:R-:W-:Y:S02]  /*20d0*/  IMAD.SHL.U32 R129, R98.reuse, 0x20, RZ ;  /* 0x0000002062817824 */ /* 0x040fe400078e00ff */
[----:B------:R-:W-:Y:S02]  /*20e0*/  IMAD.SHL.U32 R131, R98, 0x40, RZ ;  /* 0x0000004062837824 */ /* 0x000fe400078e00ff */
[----:B------:R-:W-:-:S02]  /*20f0*/  IMAD.SHL.U32 R27, R110, 0x40, RZ ;  /* 0x000000406e1b7824 */ /* 0x000fc400078e00ff */
[----:B------:R-:W-:Y:S02]  /*2100*/  IMAD R127, R105, 0x50, RZ ;  /* 0x00000050697f7824 */ /* 0x000fe400078e02ff */
[C---:B------:R-:W-:Y:S02]  /*2110*/  IMAD.SHL.U32 R32, R104.reuse, 0x20, RZ ;  /* 0x0000002068207824 */ /* 0x040fe400078e00ff */
[----:B------:R-:W-:Y:S02]  /*2120*/  IMAD.SHL.U32 R31, R104, 0x40, RZ ;  /* 0x00000040681f7824 */ /* 0x000fe400078e00ff */
[----:B------:R-:W-:Y:S01]  /*2130*/  IMAD.X R113, R20, 0x1, R3, P3 ;  /* 0x0000000114717824 */ /* 0x000fe200018e0603 */
[----:B------:R-:W-:Y:S02]  /*2140*/  SHF.R.S32.HI R8, RZ, 0x1f, R25 ;  /* 0x0000001fff087819 */ /* 0x000fe40000011419 */
[----:B------:R-:W-:Y:S02]  /*2150*/  SEL R97, R25, RZ, !P0 ;  /* 0x000000ff19617207 */ /* 0x000fe40004000000 */
[----:B------:R-:W-:-:S02]  /*2160*/  SEL R8, R8, RZ, !P0 ;  /* 0x000000ff08087207 */ /* 0x000fc40004000000 */
[----:B------:R-:W-:Y:S01]  /*2170*/  ISETP.GE.AND P0, PT, R16, R118, PT ;  /* 0x000000761000720c */ /* 0x000fe20003f06270 */
[----:B------:R-:W-:-:S04]  /*2180*/  IMAD.WIDE.U32 R94, R97, UR8, R6 ;  /* 0x00000008615e7c25 */ /* 0x000fc8000f8e0006 */
[C---:B------:R-:W-:Y:S02]  /*2190*/  IMAD R0, R8.reuse, UR8, RZ ;  /* 0x0000000808007c24 */ /* 0x040fe4000f8e02ff */
[----:B------:R-:W-:Y:S02]  /*21a0*/  IMAD R8, R8, UR4, RZ ;  /* 0x0000000408087c24 */ /* 0x000fe4000f8e02ff */
[C---:B------:R-:W-:Y:S02]  /*21b0*/  IMAD R37, R97.reuse, UR9, R0 ;  /* 0x0000000961257c24 */ /* 0x040fe4000f8e0200 */
[C---:B------:R-:W-:Y:S02]  /*21c0*/  IMAD R11, R97.reuse, UR5, R8 ;  /* 0x00000005610b7c24 */ /* 0x040fe4000f8e0208 */
[----:B------:R-:W-:-:S04]  /*21d0*/  IMAD.WIDE.U32 R96, R97, UR4, R4 ;  /* 0x0000000461607c25 */ /* 0x000fc8000f8e0004 */
[-C--:B------:R-:W-:Y:S02]  /*21e0*/  IMAD R6, R20, R98.reuse, RZ ;  /* 0x0000006214067224 */ /* 0x080fe400078e02ff */
[----:B------:R-:W-:-:S04]  /*21f0*/  IMAD.WIDE.U32 R4, R212, R98, R16 ;  /* 0x00000062d4047225 */ /* 0x000fc800078e0010 */
[----:B------:R-:W-:Y:S01]  /*2200*/  IMAD R35, R212, R99, R6 ;  /* 0x00000063d4237224 */ /* 0x000fe200078e0206 */
[----:B------:R-:W-:Y:S01]  /*2210*/  IADD3 R93, P1, R96, R4, RZ ;  /* 0x00000004605d7210 */ /* 0x000fe20007f3e0ff */
[----:B------:R-:W-:Y:S02]  /*2220*/  IMAD.IADD R92, R97, 0x1, R11 ;  /* 0x00000001615c7824 */ /* 0x000fe400078e020b */
[----:B------:R-:W-:-:S03]  /*2230*/  IMAD R0, R20, R104, RZ ;  /* 0x0000006814007224 */ /* 0x000fc600078e02ff */
[----:B------:R-:W-:Y:S01]  /*2240*/  IADD3.X R35, R92, R5, R35, P1, !PT ;  /* 0x000000055c237210 */ /* 0x000fe20000ffe423 */
[----:B------:R-:W-:Y:S01]  /*2250*/  IMAD R7, R212, R105, R0 ;  /* 0x00000069d4077224 */ /* 0x000fe200078e0200 */
[----:B------:R-:W-:Y:S01]  /*2260*/  SEL R5, R118, RZ, P0 ;  /* 0x000000ff76057207 */ /* 0x000fe20000000000 */
[----:B------:R-:W-:Y:S01]  /*2270*/  IMAD R0, R20, R110, RZ ;  /* 0x0000006e14007224 */ /* 0x000fe200078e02ff */
[----:B------:R-:W-:Y:S01]  /*2280*/  ISETP.GE.AND P1, PT, R213, R118, PT ;  /* 0x00000076d500720c */ /* 0x000fe20003f26270 */
[----:B------:R-:W-:Y:S02]  /*2290*/  IMAD.IADD R101, R101, 0x1, R7 ;  /* 0x0000000165657824 */ /* 0x000fe400078e0207 */
[----:B------:R-:W-:Y:S01]  /*22a0*/  IMAD.IADD R5, R16, 0x1, R5 ;  /* 0x0000000110057824 */ /* 0x000fe200078e0205 */
[----:B------:R-:W-:Y:S01]  /*22b0*/  SEL R4, R118, RZ, P1 ;  /* 0x000000ff76047207 */ /* 0x000fe20000800000 */
[----:B------:R-:W-:Y:S02]  /*22c0*/  IMAD.IADD R103, R7, 0x1, R103 ;  /* 0x0000000107677824 */ /* 0x000fe400078e0267 */
[----:B------:R-:W-:Y:S01]  /*22d0*/  IMAD R7, R212, R111, R0 ;  /* 0x0000006fd4077224 */ /* 0x000fe200078e0200 */
[----:B------:R-:W-:Y:S01]  /*22e0*/  SHF.R.S32.HI R0, RZ, 0x1f, R5 ;  /* 0x0000001fff007819 */ /* 0x000fe20000011405 */
[----:B-----5:R-:W-:-:S03]  /*22f0*/  IMAD.WIDE.U32 R100, R144, R104, R100 ;  /* 0x0000006890647225 */ /* 0x020fc600078e0064 */
[CC--:B------:R-:W-:Y:S01]  /*2300*/  LEA.HI R13, R0.reuse, R5.reuse, RZ, 0x3 ;  /* 0x00000005000d7211 */ /* 0x0c0fe200078f18ff */
[----:B------:R-:W-:Y:S01]  /*2310*/  IMAD.IADD R107, R107, 0x1, R7 ;  /* 0x000000016b6b7824 */ /* 0x000fe200078e0207 */
[----:B------:R-:W-:Y:S01]  /*2320*/  LEA.HI R0, R0, R5, RZ, 0x6 ;  /* 0x0000000500007211 */ /* 0x000fe200078f30ff */
[----:B------:R-:W-:Y:S01]  /*2330*/  IMAD.IADD R5, R213, 0x1, R4 ;  /* 0x00000001d5057824 */ /* 0x000fe200078e0204 */
[----:B------:R-:W-:Y:S01]  /*2340*/  LOP3.LUT R6, R223, 0x38, R13, 0xf8, !PT ;  /* 0x00000038df067812 */ /* 0x000fe200078ef80d */
[----:B------:R-:W-:Y:S01]  /*2350*/  IMAD.IADD R109, R7, 0x1, R109 ;  /* 0x00000001076d7824 */ /* 0x000fe200078e026d */
[----:B------:R-:W-:Y:S01]  /*2360*/  SHF.R.S32.HI R4, RZ, 0x6, R0 ;  /* 0x00000006ff047819 */ /* 0x000fe20000011400 */
[----:B------:R-:W-:Y:S01]  /*2370*/  IMAD.WIDE.U32 R106, R144, R110, R106 ;  /* 0x0000006e906a7225 */ /* 0x000fe200078e006a */
[----:B------:R-:W-:Y:S02]  /*2380*/  SHF.R.S32.HI R0, RZ, 0x1f, R5 ;  /* 0x0000001fff007819 */ /* 0x000fe40000011405 */
[----:B------:R-:W-:Y:S01]  /*2390*/  LOP3.LUT R8, R6, R28, RZ, 0x3c, !PT ;  /* 0x0000001c06087212 */ /* 0x000fe200078e3cff */
[----:B------:R-:W-:Y:S01]  /*23a0*/  IMAD R135, R4, 0x1400, R226 ;  /* 0x0000140004877824 */ /* 0x000fe200078e02e2 */
[-C--:B------:R-:W-:Y:S01]  /*23b0*/  LEA.HI R6, R0, R5.reuse, RZ, 0x6 ;  /* 0x0000000500067211 */ /* 0x080fe200078f30ff */
[----:B------:R-:W-:Y:S01]  /*23c0*/  IMAD R133, R4, 0x1400, R225 ;  /* 0x0000140004857824 */ /* 0x000fe200078e02e1 */
[----:B------:R-:W-:Y:S01]  /*23d0*/  LEA.HI R11, R0, R5, RZ, 0x3 ;  /* 0x00000005000b7211 */ /* 0x000fe200078f18ff */
[----:B------:R-:W-:Y:S01]  /*23e0*/  IMAD.IADD R135, R135, 0x1, R8 ;  /* 0x0000000187877824 */ /* 0x000fe200078e0208 */
[----:B------:R-:W-:Y:S01]  /*23f0*/  LOP3.LUT R0, R13, 0x38, RZ, 0xc0, !PT ;  /* 0x000000380d007812 */ /* 0x000fe200078ec0ff */
[----:B------:R-:W-:Y:S01]  /*2400*/  IMAD R143, R4, 0x1400, R227 ;  /* 0x00001400048f7824 */ /* 0x000fe200078e02e3 */
[----:B------:R-:W-:Y:S01]  /*2410*/  LOP3.LUT R7, R222, 0x38, R13, 0xf8, !PT ;  /* 0x00000038de077812 */ /* 0x000fe200078ef80d */
[----:B------:R-:W-:Y:S01]  /*2420*/  IMAD.WIDE.U32 R108, R144, R110, R108 ;  /* 0x0000006e906c7225 */ /* 0x000fe200078e006c */
[----:B------:R-:W-:-:S02]  /*2430*/  LOP3.LUT R5, R0, 0x1c0, R29, 0xf8, !PT ;  /* 0x000001c000057812 */ /* 0x000fc400078ef81d */
[-C--:B------:R-:W-:Y:S01]  /*2440*/  LOP3.LUT R10, R7, R21.reuse, RZ, 0x3c, !PT ;  /* 0x00000015070a7212 */ /* 0x080fe200078e3cff */
[----:B------:R-:W-:Y:S01]  /*2450*/  IMAD.WIDE.U32 R102, R144, R104, R102 ;  /* 0x0000006890667225 */ /* 0x000fe200078e0066 */
[----:B------:R-:W-:Y:S02]  /*2460*/  SHF.R.S32.HI R8, RZ, 0x6, R6 ;  /* 0x00000006ff087819 */ /* 0x000fe40000011406 */
[----:B------:R-:W-:Y:S01]  /*2470*/  LOP3.LUT R12, R222, 0x38, R11, 0xf8, !PT ;  /* 0x00000038de0c7812 */ /* 0x000fe200078ef80b */
[----:B------:R-:W-:Y:S01]  /*2480*/  IMAD.IADD R133, R133, 0x1, R10 ;  /* 0x0000000185857824 */ /* 0x000fe200078e020a */
[----:B------:R-:W-:Y:S01]  /*2490*/  LOP3.LUT R0, R5, R228, RZ, 0x3c, !PT ;  /* 0x000000e405007212 */ /* 0x000fe200078e3cff */
[C---:B------:R-:W-:Y:S01]  /*24a0*/  IMAD R132, R8.reuse, 0x1400, R225 ;  /* 0x0000140008847824 */ /* 0x040fe200078e02e1 */
[----:B------:R-:W-:Y:S01]  /*24b0*/  SHF.R.S32.HI R5, RZ, 0x1f, R144 ;  /* 0x0000001fff057819 */ /* 0x000fe20000011490 */
[----:B------:R-:W-:Y:S01]  /*24c0*/  IMAD R134, R8, 0x1400, R226 ;  /* 0x0000140008867824 */ /* 0x000fe200078e02e2 */
[----:B------:R-:W-:Y:S01]  /*24d0*/  LOP3.LUT R6, R11, 0x38, RZ, 0xc0, !PT ;  /* 0x000000380b067812 */ /* 0x000fe200078ec0ff */
[----:B------:R-:W-:Y:S01]  /*24e0*/  IMAD.IADD R143, R143, 0x1, R0 ;  /* 0x000000018f8f7824 */ /* 0x000fe200078e0200 */
[----:B------:R-:W-:Y:S01]  /*24f0*/  LOP3.LUT R21, R12, R21, RZ, 0x3c, !PT ;  /* 0x000000150c157212 */ /* 0x000fe200078e3cff */
[----:B------:R-:W-:Y:S01]  /*2500*/  IMAD R0, R5, R104, RZ ;  /* 0x0000006805007224 */ /* 0x000fe200078e02ff */
[----:B------:R-:W-:Y:S01]  /*2510*/  LOP3.LUT R10, R223, 0x38, R11, 0xf8, !PT ;  /* 0x00000038df0a7812 */ /* 0x000fe200078ef80b */
[----:B------:R-:W-:Y:S01]  /*2520*/  IMAD R142, R8, 0x1400, R227 ;  /* 0x00001400088e7824 */ /* 0x000fe200078e02e3 */
[----:B------:R-:W-:Y:S01]  /*2530*/  LOP3.LUT R7, R6, 0x1c0, R29, 0xf8, !PT ;  /* 0x000001c006077812 */ /* 0x000fe200078ef81d */
[----:B------:R-:W-:Y:S01]  /*2540*/  IMAD.IADD R132, R132, 0x1, R21 ;  /* 0x0000000184847824 */ /* 0x000fe200078e0215 */
[----:B------:R-:W-:Y:S01]  /*2550*/  LOP3.LUT R15, R10, R28, RZ, 0x3c, !PT ;  /* 0x0000001c0a0f7212 */ /* 0x000fe200078e3cff */
[----:B------:R-:W-:Y:S01]  /*2560*/  IMAD R21, R144, R105, R0 ;  /* 0x0000006990157224 */ /* 0x000fe200078e0200 */
[----:B------:R-:W-:Y:S01]  /*2570*/  LOP3.LUT R7, R7, R228, RZ, 0x3c, !PT ;  /* 0x000000e407077212 */ /* 0x000fe200078e3cff */
[----:B------:R-:W-:Y:S01]  /*2580*/  IMAD R0, R5, R110, RZ ;  /* 0x0000006e05007224 */ /* 0x000fe200078e02ff */
[----:B------:R-:W-:Y:S01]  /*2590*/  SHF.L.U64.HI R29, R110, 0x6, R111 ;  /* 0x000000066e1d7819 */ /* 0x000fe2000001026f */
[----:B------:R-:W-:Y:S01]  /*25a0*/  IMAD.IADD R134, R134, 0x1, R15 ;  /* 0x0000000186867824 */ /* 0x000fe200078e020f */
[----:B------:R-:W-:Y:S01]  /*25b0*/  SHF.R.S32.HI R14, RZ, 0x3, R13 ;  /* 0x00000003ff0e7819 */ /* 0x000fe2000001140d */
[----:B------:R-:W-:Y:S01]  /*25c0*/  IMAD R15, R144, R111, R0 ;  /* 0x0000006f900f7224 */ /* 0x000fe200078e0200 */
[----:B------:R-:W-:Y:S01]  /*25d0*/  SEL R0, RZ, 0x8, P2 ;  /* 0x00000008ff007807 */ /* 0x000fe20001000000 */
[----:B------:R-:W-:Y:S01]  /*25e0*/  IMAD.IADD R142, R142, 0x1, R7 ;  /* 0x000000018e8e7824 */ /* 0x000fe200078e0207 */
[----:B------:R-:W-:Y:S01]  /*25f0*/  SHF.R.S32.HI R12, RZ, 0x3, R11 ;  /* 0x00000003ff0c7819 */ /* 0x000fe2000001140b */
[----:B------:R-:W-:Y:S01]  /*2600*/  IMAD R7, R99, 0x50, RZ ;  /* 0x0000005063077824 */ /* 0x000fe200078e02ff */
[----:B------:R-:W-:Y:S01]  /*2610*/  LOP3.LUT R0, R9, R0, RZ, 0xfc, !PT ;  /* 0x0000000009007212 */ /* 0x000fe200078efcff */
[----:B------:R-:W-:Y:S01]  /*2620*/  IMAD R5, R111, 0x50, RZ ;  /* 0x000000506f057824 */ /* 0x000fe200078e02ff */
[----:B------:R-:W-:Y:S01]  /*2630*/  LOP3.LUT R13, R13, 0xfffffff8, RZ, 0xc0, !PT ;  /* 0xfffffff80d0d7812 */ /* 0x000fe200078ec0ff */
[----:B------:R-:W-:Y:S01]  /*2640*/  IMAD.SHL.U32 R28, R110, 0x20, RZ ;  /* 0x000000206e1c7824 */ /* 0x000fe200078e00ff */
[----:B------:R-:W-:Y:S01]  /*2650*/  LOP3.LUT R11, R11, 0xfffffff8, RZ, 0xc0, !PT ;  /* 0xfffffff80b0b7812 */ /* 0x000fe200078ec0ff */
[----:B------:R-:W-:Y:S01]  /*2660*/  VIADD R6, R212, 0x20 ;  /* 0x00000020d4067836 */ /* 0x000fe20000000000 */
[----:B------:R-:W-:Y:S01]  /*2670*/  LOP3.LUT R10, R0, 0x2, RZ, 0xc0, !PT ;  /* 0x00000002000a7812 */ /* 0x000fe200078ec0ff */
[----:B------:R-:W-:Y:S01]  /*2680*/  IMAD.WIDE.U32 R98, R98, 0x50, RZ ;  /* 0x0000005062627825 */ /* 0x000fe200078e00ff */
[----:B------:R-:W-:-:S02]  /*2690*/  LOP3.LUT R9, R0, 0x4, RZ, 0xc0, !PT ;  /* 0x0000000400097812 */ /* 0x000fc400078ec0ff */
[----:B------:R-:W-:Y:S01]  /*26a0*/  SHF.R.S32.HI R147, RZ, 0x1f, R6 ;  /* 0x0000001fff937819 */ /* 0x000fe20000011406 */
[----:B------:R-:W-:Y:S01]  /*26b0*/  VIADD R4, R212, 0x40 ;  /* 0x00000040d4047836 */ /* 0x000fe20000000000 */
[----:B------:R-:W-:Y:S01]  /*26c0*/  LOP3.LUT R8, R0, 0x8, RZ, 0xc0, !PT ;  /* 0x0000000800087812 */ /* 0x000fe200078ec0ff */
[----:B------:R-:W-:Y:S01]  /*26d0*/  IMAD.WIDE.U32 R110, R110, 0x50, RZ ;  /* 0x000000506e6e7825 */ /* 0x000fe200078e00ff */
[----:B------:R-:W-:Y:S02]  /*26e0*/  SHF.R.S32.HI R6, RZ, 0x1f, R11 ;  /* 0x0000001fff067819 */ /* 0x000fe4000001140b */
[----:B------:R-:W-:Y:S01]  /*26f0*/  SHF.R.S32.HI R146, RZ, 0x1f, R4 ;  /* 0x0000001fff927819 */ /* 0x000fe20000011404 */
[----:B------:R-:W-:-:S04]  /*2700*/  IMAD.WIDE.U32 R104, R104, 0x50, RZ ;  /* 0x0000005068687825 */ /* 0x000fc800078e00ff */
[----:B------:R-:W-:Y:S01]  /*2710*/  IMAD.IADD R120, R99, 0x1, R7 ;  /* 0x0000000163787824 */ /* 0x000fe200078e0207 */
[----:B------:R-:W-:Y:S01]  /*2720*/  SHF.R.S32.HI R7, RZ, 0x1f, R13 ;  /* 0x0000001fff077819 */ /* 0x000fe2000001140d */
[----:B------:R-:W-:Y:S02]  /*2730*/  IMAD.IADD R126, R111, 0x1, R5 ;  /* 0x000000016f7e7824 */ /* 0x000fe400078e0205 */
[----:B------:R-:W-:Y:S02]  /*2740*/  IMAD.IADD R25, R101, 0x1, R21 ;  /* 0x0000000165197824 */ /* 0x000fe400078e0215 */
[----:B------:R-:W-:Y:S02]  /*2750*/  IMAD.IADD R20, R107, 0x1, R15 ;  /* 0x000000016b147824 */ /* 0x000fe400078e020f */
[----:B------:R-:W-:Y:S02]  /*2760*/  IMAD.SHL.U32 R118, R118, 0x2, RZ ;  /* 0x0000000276767824 */ /* 0x000fe400078e00ff */
[----:B------:R-:W-:-:S02]  /*2770*/  IMAD.IADD R127, R105, 0x1, R127 ;  /* 0x00000001697f7824 */ /* 0x000fc400078e027f */
[----:B------:R-:W-:Y:S02]  /*2780*/  IMAD.IADD R21, R21, 0x1, R103 ;  /* 0x0000000115157824 */ /* 0x000fe400078e0267 */
[----:B------:R-:W-:Y:S02]  /*2790*/  IMAD.IADD R15, R15, 0x1, R109 ;  /* 0x000000010f0f7824 */ /* 0x000fe400078e026d */
[----:B------:R-:W-:-:S07]  /*27a0*/  IMAD.IADD R5, R95, 0x1, R37 ;  /* 0x000000015f057824 */ /* 0x000fce00078e0225 */
.L_x_761:
[----:B--2---:R-:W2:Y:S01]  /*27b0*/  LDL.LU R39, [R1+0x8] ;  /* 0x0000080001277983 */ /* 0x004ea20000300800 */
[----:B------:R-:W-:Y:S01]  /*27c0*/  VIADD R41, R24, 0xffffffff ;  /* 0xffffffff18297836 */ /* 0x000fe20000000000 */
[----:B------:R-:W0:Y:S01]  /*27d0*/  LDC.64 R116, c[0x0][0x2e8] ;  /* 0x0000ba00ff747b82 */ /* 0x000e220000000a00 */
[----:B------:R-:W-:Y:S05]  /*27e0*/  YIELD ;  /* 0x0000000000007946 */ /* 0x000fea0003800000 */
[----:B------:R-:W-:Y:S01]  /*27f0*/  SHF.R.S32.HI R38, RZ, 0x1f, R41 ;  /* 0x0000001fff267819 */ /* 0x000fe20000011429 */
[-C--:B------:R-:W-:Y:S01]  /*2800*/  IMAD R3, R120, R41.reuse, RZ ;  /* 0x0000002978037224 */ /* 0x080fe200078e02ff */
[----:B------:R-:W1:Y:S01]  /*2810*/  LDC R115, c[0x0][0x3f4] ;  /* 0x0000fd00ff737b82 */ /* 0x000e620000000800 */
[----:B------:R-:W-:Y:S01]  /*2820*/  IMAD.WIDE.U32 R124, R98, R41, RZ ;  /* 0x00000029627c7225 */ /* 0x000fe200078e00ff */
[----:B------:R-:W-:Y:S03]  /*2830*/  BSSY B0, `(.L_x_654) ;  /* 0x0000800000007945 */ /* 0x000fe60003800000 */
[----:B------:R-:W-:Y:S01]  /*2840*/  IMAD R3, R38, R98, R3 ;  /* 0x0000006226037224 */ /* 0x000fe200078e0203 */
[----:B------:R-:W-:-:S02]  /*2850*/  IADD3 R0, P3, P4, R93, R124, R131 ;  /* 0x0000007c5d007210 */ /* 0x000fc40007c7e083 */
[-C--:B------:R-:W-:Y:S01]  /*2860*/  IADD3 R36, P2, R93, R124.reuse, RZ ;  /* 0x0000007c5d247210 */ /* 0x080fe20007f5e0ff */
[----:B------:R-:W-:Y:S01]  /*2870*/  IMAD.IADD R88, R125, 0x1, R3 ;  /* 0x000000017d587824 */ /* 0x000fe200078e0203 */
[----:B------:R-:W-:-:S03]  /*2880*/  IADD3 R4, P5, P6, R93, R124, R129 ;  /* 0x0000007c5d047210 */ /* 0x000fc60007ebe081 */
[----:B------:R-:W-:Y:S01]  /*2890*/  IMAD.X R37, R88, 0x1, R35, P2 ;  /* 0x0000000158257824 */ /* 0x000fe200010e0623 */
[----:B------:R-:W-:Y:S02]  /*28a0*/  IADD3.X R3, R35, R88, R130, P3, P4 ;  /* 0x0000005823037210 */ /* 0x000fe40001fe8482 */
[----:B------:R-:W-:Y:S02]  /*28b0*/  ISETP.GT.AND P3, PT, R41, R119, PT ;  /* 0x000000772900720c */ /* 0x000fe40003f64270 */
[C---:B0-----:R-:W-:Y:S02]  /*28c0*/  LEA R48, P2, R0.reuse, R116, 0x1 ;  /* 0x0000007400307211 */ /* 0x041fe400078408ff */
[----:B------:R-:W-:Y:S02]  /*28d0*/  IADD3.X R24, R35, R88, R128, P5, P6 ;  /* 0x0000005823187210 */ /* 0x000fe40002fec480 */
[----:B------:R-:W-:Y:S01]  /*28e0*/  LEA.HI.X R49, R0, R117, R3, 0x1, P2 ;  /* 0x0000007500317211 */ /* 0x000fe200010f0c03 */
[----:B------:R-:W-:Y:S01]  /*28f0*/  IMAD R3, R19, 0x5000, R229 ;  /* 0x0000500013037824 */ /* 0x000fe200078e02e5 */
[----:B-1----:R-:W-:-:S02]  /*2900*/  ISETP.GE.AND P2, PT, R115, 0x1, PT ;  /* 0x000000017300780c */ /* 0x002fc40003f46270 */
[-C--:B------:R-:W-:Y:S02]  /*2910*/  LEA R50, P5, R4, R116.reuse, 0x1 ;  /* 0x0000007404327211 */ /* 0x080fe400078a08ff */
[----:B------:R-:W-:Y:S02]  /*2920*/  LEA R56, P6, R36, R116, 0x1 ;  /* 0x0000007424387211 */ /* 0x000fe400078c08ff */
[-C--:B------:R-:W-:Y:S01]  /*2930*/  LEA.HI.X R51, R4, R117.reuse, R24, 0x1, P5 ;  /* 0x0000007504337211 */ /* 0x080fe200028f0c18 */
[----:B------:R-:W-:Y:S01]  /*2940*/  IMAD R4, R3, 0x2, R18 ;  /* 0x0000000203047824 */ /* 0x000fe200078e0212 */
[----:B------:R-:W-:Y:S01]  /*2950*/  LEA.HI.X R57, R36, R117, R37, 0x1, P6 ;  /* 0x0000007524397211 */ /* 0x000fe200030f0c25 */
[----:B------:R-:W-:Y:S01]  /*2960*/  IMAD.MOV.U32 R24, RZ, RZ, R41 ;  /* 0x000000ffff187224 */ /* 0x000fe200078e0029 */
[----:B--2---:R-:W-:-:S04]  /*2970*/  LOP3.LUT R39, R39, 0xfffffffd, RZ, 0xc0, !PT ;  /* 0xfffffffd27277812 */ /* 0x004fc800078ec0ff */
[----:B------:R-:W-:-:S05]  /*2980*/  @P3 LOP3.LUT R39, R39, 0x2, RZ, 0xfc, !PT ;  /* 0x0000000227273812 */ /* 0x000fca00078efcff */
[----:B------:R0:W-:Y:S01]  /*2990*/  STL [R1+0x8], R39 ;  /* 0x0000082701007387 */ /* 0x0001e20000100800 */
[----:B------:R-:W-:Y:S05]  /*29a0*/  @!P2 BRA `(.L_x_655) ;  /* 0x0000007800a0a947 */ /* 0x000fea0003800000 */
[----:B------:R-:W-:Y:S01]  /*29b0*/  ULDC.U8 UR4, c[0x0][0x410] ;  /* 0x0001040000047ab9 */ /* 0x000fe20000000000 */
[-C--:B------:R-:W-:Y:S01]  /*29c0*/  IMAD R3, R126, R41.reuse, RZ ;  /* 0x000000297e037224 */ /* 0x080fe200078e02ff */
[----:B------:R-:W-:Y:S01]  /*29d0*/  ISETP.NE.AND P2, PT, RZ, UR4, PT ;  /* 0x00000004ff007c0c */ /* 0x000fe2000bf45270 */
[-C--:B0-----:R-:W-:Y:S02]  /*29e0*/  IMAD R39, R127, R41.reuse, RZ ;  /* 0x000000297f277224 */ /* 0x081fe400078e02ff */
[----:B------:R-:W-:Y:S02]  /*29f0*/  IMAD R37, R38, R110, R3 ;  /* 0x0000006e26257224 */ /* 0x000fe400078e0203 */
[----:B------:R-:W-:Y:S02]  /*2a00*/  IMAD R3, R24, -0x50, R2 ;  /* 0xffffffb018037824 */ /* 0x000fe400078e0202 */
[----:B------:R-:W-:Y:S02]  /*2a10*/  IMAD R39, R38, R104, R39 ;  /* 0x0000006826277224 */ /* 0x000fe400078e0227 */
[----:B------:R-:W-:Y:S01]  /*2a20*/  IMAD.WIDE.U32 R86, R110, R41, RZ ;  /* 0x000000296e567225 */ /* 0x000fe200078e00ff */
[----:B------:R-:W-:-:S03]  /*2a30*/  VIMNMX R3, R3, 0x50, PT ;  /* 0x0000005003037848 */ /* 0x000fc60003fe0100 */
[----:B------:R-:W-:-:S04]  /*2a40*/  IMAD.WIDE.U32 R84, R104, R41, RZ ;  /* 0x0000002968547225 */ /* 0x000fc800078e00ff */
[----:B------:R-:W-:Y:S02]  /*2a50*/  IMAD.IADD R0, R87, 0x1, R37 ;  /* 0x0000000157007824 */ /* 0x000fe400078e0225 */
[----:B------:R-:W-:Y:S01]  /*2a60*/  IMAD.IADD R114, R85, 0x1, R39 ;  /* 0x0000000155727824 */ /* 0x000fe200078e0227 */
[----:B------:R-:W-:Y:S06]  /*2a70*/  @!P2 BRA `(.L_x_656) ;  /* 0x000000380050a947 */ /* 0x000fec0003800000 */
[----:B------:R-:W-:Y:S01]  /*2a80*/  ISETP.GE.AND P3, PT, R212, R3, PT ;  /* 0x00000003d400720c */ /* 0x000fe20003f66270 */
[----:B------:R-:W-:Y:S01]  /*2a90*/  BSSY B1, `(.L_x_657) ;  /* 0x000002a000017945 */ /* 0x000fe20003800000 */
        /* <DEDUP_REMOVED lines=9> */
[----:B------:R-:W-:Y:S06]  /*2b30*/  @P3 BRA `(.L_x_658) ;  /* 0x00000000007c3947 */ /* 0x000fec0003800000 */
[----:B------:R-:W-:Y:S01]  /*2b40*/  IADD3 R37, P2, R106, R86, RZ ;  /* 0x000000566a257210 */ /* 0x000fe20007f5e0ff */
[----:B------:R-:W-:Y:S01]  /*2b50*/  ULDC.64 UR4, c[0x0][0x3e8] ;  /* 0x0000fa0000047ab9 */ /* 0x000fe20000000a00 */
[----:B------:R-:W-:Y:S02]  /*2b60*/  IADD3 R39, P4, R100, R84, RZ ;  /* 0x0000005464277210 */ /* 0x000fe40007f9e0ff */
[----:B------:R-:W-:Y:S02]  /*2b70*/  CS2R R122, SRZ ;  /* 0x00000000007a7805 */ /* 0x000fe4000001ff00 */
[-C--:B------:R-:W-:Y:S01]  /*2b80*/  ISETP.GE.AND P5, PT, R22, R115.reuse, PT ;  /* 0x000000731600720c */ /* 0x080fe20003fa6270 */
[----:B------:R-:W-:Y:S01]  /*2b90*/  IMAD.X R38, R0, 0x1, R20, P2 ;  /* 0x0000000100267824 */ /* 0x000fe200010e0614 */
[C---:B------:R-:W-:Y:S01]  /*2ba0*/  LEA R36, P2, R37.reuse, UR4, 0x1 ;  /* 0x0000000425247c11 */ /* 0x040fe2000f8408ff */
[----:B------:R-:W-:Y:S01]  /*2bb0*/  IMAD.X R40, R114, 0x1, R25, P4 ;  /* 0x0000000172287824 */ /* 0x000fe200020e0619 */
[----:B------:R-:W-:Y:S01]  /*2bc0*/  CS2R R124, SRZ ;  /* 0x00000000007c7805 */ /* 0x000fe2000001ff00 */
[----:B------:R-:W-:Y:S01]  /*2bd0*/  ULDC.64 UR6, c[0x0][0x208] ;  /* 0x0000820000067ab9 */ /* 0x000fe20000000a00 */
[----:B------:R-:W-:Y:S01]  /*2be0*/  LEA.HI.X R37, R37, UR5, R38, 0x1, P2 ;  /* 0x0000000525257c11 */ /* 0x000fe200090f0c26 */
[----:B------:R-:W-:Y:S01]  /*2bf0*/  ULDC.64 UR4, c[0x0][0x400] ;  /* 0x0001000000047ab9 */ /* 0x000fe20000000a00 */
[----:B------:R-:W-:-:S02]  /*2c00*/  ISETP.GE.AND P4, PT, R215, R115, PT ;  /* 0x00000073d700720c */ /* 0x000fc40003f86270 */
[----:B------:R-:W-:-:S03]  /*2c10*/  LEA R38, P2, R39, UR4, 0x1 ;  /* 0x0000000427267c11 */ /* 0x000fc6000f8408ff */
[----:B------:R0:W5:Y:S01]  /*2c20*/  @!P5 LDG.E.64 R122, desc[UR6][R36.64] ;  /* 0x00000006247ad981 */ /* 0x000162000c1e1b00 */
[----:B------:R-:W-:Y:S02]  /*2c30*/  LEA.HI.X R39, R39, UR5, R40, 0x1, P2 ;  /* 0x0000000527277c11 */ /* 0x000fe400090f0c28 */
[----:B------:R-:W-:-:S03]  /*2c40*/  ISETP.GE.AND P2, PT, R214, R115, PT ;  /* 0x00000073d600720c */ /* 0x000fc60003f46270 */
[----:B------:R0:W5:Y:S01]  /*2c50*/  @!P5 LDG.E.64 R124, desc[UR6][R38.64] ;  /* 0x00000006267cd981 */ /* 0x000162000c1e1b00 */
[----:B------:R-:W-:Y:S02]  /*2c60*/  ISETP.GE.AND P5, PT, R216, R115, PT ;  /* 0x00000073d800720c */ /* 0x000fe40003fa6270 */
[----:B------:R-:W-:Y:S02]  /*2c70*/  CS2R R90, SRZ ;  /* 0x00000000005a7805 */ /* 0x000fe4000001ff00 */
[----:B------:R-:W-:Y:S02]  /*2c80*/  CS2R R82, SRZ ;  /* 0x0000000000527805 */ /* 0x000fe4000001ff00 */
[----:B------:R-:W-:Y:S02]  /*2c90*/  CS2R R78, SRZ ;  /* 0x00000000004e7805 */ /* 0x000fe4000001ff00 */
[----:B------:R-:W-:Y:S02]  /*2ca0*/  CS2R R116, SRZ ;  /* 0x0000000000747805 */ /* 0x000fe4000001ff00 */
[----:B------:R-:W-:-:S02]  /*2cb0*/  CS2R R88, SRZ ;  /* 0x0000000000587805 */ /* 0x000fc4000001ff00 */
[----:B------:R-:W-:Y:S01]  /*2cc0*/  CS2R R80, SRZ ;  /* 0x0000000000507805 */ /* 0x000fe2000001ff00 */
[----:B------:R0:W5:Y:S04]  /*2cd0*/  @!P4 LDG.E.64 R90, desc[UR6][R36.64+0x40] ;  /* 0x00004006245ac981 */ /* 0x000168000c1e1b00 */
[----:B------:R0:W5:Y:S04]  /*2ce0*/  @!P2 LDG.E.64 R82, desc[UR6][R36.64+0x80] ;  /* 0x000080062452a981 */ /* 0x000168000c1e1b00 */
[----:B------:R0:W5:Y:S04]  /*2cf0*/  @!P5 LDG.E.64 R78, desc[UR6][R36.64+0xc0] ;  /* 0x0000c006244ed981 */ /* 0x000168000c1e1b00 */
[----:B------:R0:W5:Y:S04]  /*2d00*/  @!P4 LDG.E.64 R116, desc[UR6][R38.64+0x40] ;  /* 0x000040062674c981 */ /* 0x000168000c1e1b00 */
[----:B------:R0:W5:Y:S04]  /*2d10*/  @!P2 LDG.E.64 R88, desc[UR6][R38.64+0x80] ;  /* 0x000080062658a981 */ /* 0x000168000c1e1b00 */
[----:B------:R0:W5:Y:S02]  /*2d20*/  @!P5 LDG.E.64 R80, desc[UR6][R38.64+0xc0] ;  /* 0x0000c0062650d981 */ /* 0x000164000c1e1b00 */
.L_x_658:
[----:B------:R-:W-:Y:S05]  /*2d30*/  BSYNC B1 ;  /* 0x0000000000017941 */ /* 0x000fea0003800000 */
.L_x_657:
[----:B0----5:R-:W-:Y:S01]  /*2d40*/  IMAD.MOV.U32 R36, RZ, RZ, R78 ;  /* 0x000000ffff247224 */ /* 0x021fe200078e004e */
[----:B------:R-:W-:Y:S01]  /*2d50*/  BSSY B1, `(.L_x_659) ;  /* 0x0000049000017945 */ /* 0x000fe20003800000 */
[----:B------:R-:W-:Y:S01]  /*2d60*/  IMAD.MOV.U32 R37, RZ, RZ, R79 ;  /* 0x000000ffff257224 */ /* 0x000fe200078e004f */
[----:B------:R-:W-:Y:S01]  /*2d70*/  CS2R R66, SRZ ;  /* 0x0000000000427805 */ /* 0x000fe2000001ff00 */
[----:B------:R-:W-:Y:S01]  /*2d80*/  IMAD.MOV.U32 R38, RZ, RZ, R82 ;  /* 0x000000ffff267224 */ /* 0x000fe200078e0052 */
[----:B------:R-:W-:Y:S01]  /*2d90*/  PRMT R183, R36, 0x7610, R183 ;  /* 0x0000761024b77816 */ /* 0x000fe200000000b7 */
[----:B------:R-:W-:Y:S01]  /*2da0*/  IMAD.MOV.U32 R36, RZ, RZ, R83 ;  /* 0x000000ffff247224 */ /* 0x000fe200078e0053 */
[----:B------:R-:W-:Y:S01]  /*2db0*/  PRMT R184, R37, 0x7610, R184 ;  /* 0x0000761025b87816 */ /* 0x000fe200000000b8 */
[----:B------:R-:W-:Y:S01]  /*2dc0*/  IMAD.MOV.U32 R37, RZ, RZ, R90 ;  /* 0x000000ffff257224 */ /* 0x000fe200078e005a */
[----:B------:R-:W-:Y:S01]  /*2dd0*/  PRMT R137, R137, 0x5410, R38 ;  /* 0x0000541089897816 */ /* 0x000fe20000000026 */
[----:B------:R-:W-:Y:S01]  /*2de0*/  VIADD R39, R212, 0x20 ;  /* 0x00000020d4277836 */ /* 0x000fe20000000000 */
[----:B------:R-:W-:Y:S01]  /*2df0*/  PRMT R186, R36, 0x7610, R186 ;  /* 0x0000761024ba7816 */ /* 0x000fe200000000ba */
[----:B------:R-:W-:Y:S01]  /*2e00*/  IMAD.MOV.U32 R36, RZ, RZ, R91 ;  /* 0x000000ffff247224 */ /* 0x000fe200078e005b */
[----:B------:R-:W-:Y:S01]  /*2e10*/  PRMT R138, R138, 0x5410, R37 ;  /* 0x000054108a8a7816 */ /* 0x000fe20000000025 */
[----:B------:R-:W-:Y:S01]  /*2e20*/  IMAD.MOV.U32 R37, RZ, RZ, R123 ;  /* 0x000000ffff257224 */ /* 0x000fe200078e007b */
[----:B------:R-:W-:Y:S01]  /*2e30*/  ISETP.GE.AND P4, PT, R39, R3, PT ;  /* 0x000000032700720c */ /* 0x000fe20003f86270 */
[----:B------:R-:W-:Y:S01]  /*2e40*/  IMAD.MOV.U32 R38, RZ, RZ, R122 ;  /* 0x000000ffff267224 */ /* 0x000fe200078e007a */
[----:B------:R-:W-:Y:S01]  /*2e50*/  PRMT R187, R36, 0x7610, R187 ;  /* 0x0000761024bb7816 */ /* 0x000fe200000000bb */
        /* <DEDUP_REMOVED lines=15> */
[----:B------:R-:W-:-:S02]  /*2f50*/  PRMT R148, R38, 0x7610, R148 ;  /* 0x0000761026947816 */ /* 0x000fc40000000094 */
[----:B------:R-:W-:Y:S02]  /*2f60*/  CS2R R70, SRZ ;  /* 0x0000000000467805 */ /* 0x000fe4000001ff00 */
[----:B------:R-:W-:Y:S02]  /*2f70*/  PRMT R189, R36, 0x7610, R189 ;  /* 0x0000761024bd7816 */ /* 0x000fe400000000bd */
[----:B------:R-:W-:Y:S02]  /*2f80*/  CS2R R74, SRZ ;  /* 0x00000000004a7805 */ /* 0x000fe4000001ff00 */
[----:B------:R-:W-:Y:S02]  /*2f90*/  PRMT R152, R37, 0x7610, R152 ;  /* 0x0000761025987816 */ /* 0x000fe40000000098 */
[----:B------:R-:W-:Y:S02]  /*2fa0*/  CS2R R64, SRZ ;  /* 0x0000000000407805 */ /* 0x000fe4000001ff00 */
[----:B------:R-:W-:-:S02]  /*2fb0*/  CS2R R68, SRZ ;  /* 0x0000000000447805 */ /* 0x000fc4000001ff00 */
[----:B------:R-:W-:Y:S02]  /*2fc0*/  CS2R R72, SRZ ;  /* 0x0000000000487805 */ /* 0x000fe4000001ff00 */
[----:B------:R-:W-:Y:S01]  /*2fd0*/  CS2R R76, SRZ ;  /* 0x00000000004c7805 */ /* 0x000fe2000001ff00 */
[----:B------:R-:W-:Y:S06]  /*2fe0*/  @P4 BRA `(.L_x_660) ;  /* 0x00000000007c4947 */ /* 0x000fec0003800000 */
[----:B------:R-:W-:Y:S01]  /*2ff0*/  IADD3 R37, P2, P5, R106, R86, R28 ;  /* 0x000000566a257210 */ /* 0x000fe20007d5e01c */
[----:B------:R-:W-:Y:S01]  /*3000*/  ULDC.64 UR4, c[0x0][0x3e8] ;  /* 0x0000fa0000047ab9 */ /* 0x000fe20000000a00 */
[----:B------:R-:W-:Y:S01]  /*3010*/  ULDC.64 UR6, c[0x0][0x400] ;  /* 0x0001000000067ab9 */ /* 0x000fe20000000a00 */
[----:B------:R-:W-:Y:S02]  /*3020*/  CS2R R74, SRZ ;  /* 0x00000000004a7805 */ /* 0x000fe4000001ff00 */
[----:B------:R-:W-:Y:S02]  /*3030*/  IADD3.X R42, R20, R0, R30, P2, P5 ;  /* 0x00000000142a7210 */ /* 0x000fe400017ea41e */
[----:B------:R-:W-:Y:S02]  /*3040*/  CS2R R70, SRZ ;  /* 0x0000000000467805 */ /* 0x000fe4000001ff00 */
[----:B------:R-:W-:Y:S02]  /*3050*/  IADD3 R39, P2, P5, R100, R84, R32 ;  /* 0x0000005464277210 */ /* 0x000fe40007d5e020 */
[----:B------:R-:W-:-:S02]  /*3060*/  CS2R R76, SRZ ;  /* 0x00000000004c7805 */ /* 0x000fc4000001ff00 */
[----:B------:R-:W-:Y:S01]  /*3070*/  CS2R R72, SRZ ;  /* 0x0000000000487805 */ /* 0x000fe2000001ff00 */
[----:B------:R-:W-:Y:S01]  /*3080*/  ULDC.64 UR8, c[0x0][0x208] ;  /* 0x0000820000087ab9 */ /* 0x000fe20000000a00 */
[----:B------:R-:W-:Y:S02]  /*3090*/  IADD3.X R40, R25, R114, R34, P2, P5 ;  /* 0x0000007219287210 */ /* 0x000fe400017ea422 */
[----:B------:R-:W-:Y:S02]  /*30a0*/  LEA R36, P2, R37, UR4, 0x1 ;  /* 0x0000000425247c11 */ /* 0x000fe4000f8408ff */
[----:B------:R-:W-:Y:S02]  /*30b0*/  LEA R38, P5, R39, UR6, 0x1 ;  /* 0x0000000627267c11 */ /* 0x000fe4000f8a08ff */
[----:B------:R-:W-:Y:S02]  /*30c0*/  LEA.HI.X R37, R37, UR5, R42, 0x1, P2 ;  /* 0x0000000525257c11 */ /* 0x000fe400090f0c2a */
[----:B------:R-:W-:-:S02]  /*30d0*/  LEA.HI.X R39, R39, UR7, R40, 0x1, P5 ;  /* 0x0000000727277c11 */ /* 0x000fc4000a8f0c28 */
[-C--:B------:R-:W-:Y:S02]  /*30e0*/  ISETP.GE.AND P2, PT, R22, R115.reuse, PT ;  /* 0x000000731600720c */ /* 0x080fe40003f46270 */
[----:B------:R-:W-:Y:S02]  /*30f0*/  ISETP.GE.AND P5, PT, R215, R115, PT ;  /* 0x00000073d700720c */ /* 0x000fe40003fa6270 */
[----:B------:R-:W-:Y:S02]  /*3100*/  CS2R R66, SRZ ;  /* 0x0000000000427805 */ /* 0x000fe4000001ff00 */
[----:B------:R-:W-:Y:S02]  /*3110*/  CS2R R62, SRZ ;  /* 0x00000000003e7805 */ /* 0x000fe4000001ff00 */
[----:B------:R-:W-:-:S05]  /*3120*/  CS2R R68, SRZ ;  /* 0x0000000000447805 */ /* 0x000fca000001ff00 */
[----:B------:R0:W5:Y:S04]  /*3130*/  @!P2 LDG.E.64 R74, desc[UR8][R36.64] ;  /* 0x00000008244aa981 */ /* 0x000168000c1e1b00 */
[----:B------:R0:W5:Y:S01]  /*3140*/  @!P2 LDG.E.64 R76, desc[UR8][R38.64] ;  /* 0x00000008264ca981 */ /* 0x000162000c1e1b00 */
[----:B------:R-:W-:-:S03]  /*3150*/  ISETP.GE.AND P2, PT, R214, R115, PT ;  /* 0x00000073d600720c */ /* 0x000fc60003f46270 */
[----:B------:R0:W5:Y:S04]  /*3160*/  @!P5 LDG.E.64 R70, desc[UR8][R36.64+0x40] ;  /* 0x000040082446d981 */ /* 0x000168000c1e1b00 */
[----:B------:R0:W5:Y:S01]  /*3170*/  @!P5 LDG.E.64 R72, desc[UR8][R38.64+0x40] ;  /* 0x000040082648d981 */ /* 0x000162000c1e1b00 */
[----:B------:R-:W-:Y:S02]  /*3180*/  ISETP.GE.AND P5, PT, R216, R115, PT ;  /* 0x00000073d800720c */ /* 0x000fe40003fa6270 */
[----:B------:R-:W-:-:S03]  /*3190*/  CS2R R64, SRZ ;  /* 0x0000000000407805 */ /* 0x000fc6000001ff00 */
[----:B------:R0:W5:Y:S04]  /*31a0*/  @!P2 LDG.E.64 R66, desc[UR8][R36.64+0x80] ;  /* 0x000080082442a981 */ /* 0x000168000c1e1b00 */
[----:B------:R0:W5:Y:S04]  /*31b0*/  @!P2 LDG.E.64 R68, desc[UR8][R38.64+0x80] ;  /* 0x000080082644a981 */ /* 0x000168000c1e1b00 */
[----:B------:R0:W5:Y:S04]  /*31c0*/  @!P5 LDG.E.64 R62, desc[UR8][R36.64+0xc0] ;  /* 0x0000c008243ed981 */ /* 0x000168000c1e1b00 */
[----:B------:R0:W5:Y:S02]  /*31d0*/  @!P5 LDG.E.64 R64, desc[UR8][R38.64+0xc0] ;  /* 0x0000c0082640d981 */ /* 0x000164000c1e1b00 */
.L_x_660:
[----:B------:R-:W-:Y:S05]  /*31e0*/  BSYNC B1 ;  /* 0x0000000000017941 */ /* 0x000fea0003800000 */
.L_x_659:
[----:B0-----:R-:W-:Y:S01]  /*31f0*/  VIADD R36, R212, 0x40 ;  /* 0x00000040d4247836 */ /* 0x001fe20000000000 */
[----:B------:R-:W-:Y:S01]  /*3200*/  BSSY B1, `(.L_x_661) ;  /* 0x000002b000017945 */ /* 0x000fe20003800000 */
[----:B------:R-:W-:Y:S02]  /*3210*/  CS2R R40, SRZ ;  /* 0x0000000000287805 */ /* 0x000fe4000001ff00 */
[----:B------:R-:W-:Y:S02]  /*3220*/  CS2R R46, SRZ ;  /* 0x00000000002e7805 */ /* 0x000fe4000001ff00 */
[----:B------:R-:W-:Y:S02]  /*3230*/  CS2R R52, SRZ ;  /* 0x0000000000347805 */ /* 0x000fe4000001ff00 */
[----:B------:R-:W-:Y:S02]  /*3240*/  ISETP.GE.AND P5, PT, R36, R3, PT ;  /* 0x000000032400720c */ /* 0x000fe40003fa6270 */
[----:B------:R-:W-:-:S02]  /*3250*/  CS2R R58, SRZ ;  /* 0x00000000003a7805 */ /* 0x000fc4000001ff00 */
[----:B------:R-:W-:Y:S02]  /*3260*/  CS2R R42, SRZ ;  /* 0x00000000002a7805 */ /* 0x000fe4000001ff00 */
[----:B------:R-:W-:Y:S02]  /*3270*/  CS2R R44, SRZ ;  /* 0x00000000002c7805 */ /* 0x000fe4000001ff00 */
[----:B------:R-:W-:Y:S01]  /*3280*/  CS2R R54, SRZ ;  /* 0x0000000000367805 */ /* 0x000fe2000001ff00 */
[----:B-----5:R-:W-:Y:S01]  /*3290*/  IMAD.MOV.U32 R150, RZ, RZ, R62 ;  /* 0x000000ffff967224 */ /* 0x020fe200078e003e */
[----:B------:R-:W-:-:S03]  /*32a0*/  CS2R R60, SRZ ;  /* 0x00000000003c7805 */ /* 0x000fc6000001ff00 */
[----:B------:R-:W-:Y:S05]  /*32b0*/  @P5 BRA `(.L_x_662) ;  /* 0x00000000007c5947 */ /* 0x000fea0003800000 */
[----:B------:R-:W-:Y:S01]  /*32c0*/  IADD3 R86, P2, P6, R106, R27, R86 ;  /* 0x0000001b6a567210 */ /* 0x000fe20007e5e056 */
[----:B------:R-:W-:Y:S01]  /*32d0*/  ULDC.64 UR4, c[0x0][0x3e8] ;  /* 0x0000fa0000047ab9 */ /* 0x000fe20000000a00 */
[----:B------:R-:W-:Y:S01]  /*32e0*/  ULDC.64 UR6, c[0x0][0x400] ;  /* 0x0001000000067ab9 */ /* 0x000fe20000000a00 */
[----:B------:R-:W-:Y:S02]  /*32f0*/  CS2R R58, SRZ ;  /* 0x00000000003a7805 */ /* 0x000fe4000001ff00 */
[----:B------:R-:W-:Y:S02]  /*3300*/  IADD3.X R37, R20, R29, R0, P2, P6 ;  /* 0x0000001d14257210 */ /* 0x000fe400017ec400 */
[----:B------:R-:W-:Y:S02]  /*3310*/  CS2R R60, SRZ ;  /* 0x00000000003c7805 */ /* 0x000fe4000001ff00 */
[----:B------:R-:W-:Y:S01]  /*3320*/  IADD3 R84, P2, P6, R100, R31, R84 ;  /* 0x0000001f64547210 */ /* 0x000fe20007e5e054 */
[----:B------:R-:W-:-:S03]  /*3330*/  ULDC.64 UR8, c[0x0][0x208] ;  /* 0x0000820000087ab9 */ /* 0x000fc60000000a00 */
[----:B------:R-:W-:Y:S02]  /*3340*/  IADD3.X R39, R25, R33, R114, P2, P6 ;  /* 0x0000002119277210 */ /* 0x000fe400017ec472 */
[----:B------:R-:W-:-:S04]  /*3350*/  LEA R36, P2, R86, UR4, 0x1 ;  /* 0x0000000456247c11 */ /* 0x000fc8000f8408ff */
[----:B------:R-:W-:Y:S02]  /*3360*/  LEA.HI.X R37, R86, UR5, R37, 0x1, P2 ;  /* 0x0000000556257c11 */ /* 0x000fe400090f0c25 */
[----:B------:R-:W-:-:S04]  /*3370*/  LEA R38, P2, R84, UR6, 0x1 ;  /* 0x0000000654267c11 */ /* 0x000fc8000f8408ff */
[----:B------:R-:W-:Y:S02]  /*3380*/  LEA.HI.X R39, R84, UR7, R39, 0x1, P2 ;  /* 0x0000000754277c11 */ /* 0x000fe400090f0c27 */
[----:B------:R-:W-:Y:S02]  /*3390*/  ISETP.GE.AND P2, PT, R22, R115, PT ;  /* 0x000000731600720c */ /* 0x000fe40003f46270 */
[----:B------:R-:W-:Y:S02]  /*33a0*/  CS2R R52, SRZ ;  /* 0x0000000000347805 */ /* 0x000fe4000001ff00 */
[----:B------:R-:W-:-:S09]  /*33b0*/  CS2R R54, SRZ ;  /* 0x0000000000367805 */ /* 0x000fd2000001ff00 */
[----:B------:R0:W5:Y:S04]  /*33c0*/  @!P2 LDG.E.64 R58, desc[UR8][R36.64] ;  /* 0x00000008243aa981 */ /* 0x000168000c1e1b00 */
[----:B------:R0:W5:Y:S01]  /*33d0*/  @!P2 LDG.E.64 R60, desc[UR8][R38.64] ;  /* 0x00000008263ca981 */ /* 0x000162000c1e1b00 */
        /* <DEDUP_REMOVED lines=10> */
[----:B------:R-:W-:-:S13]  /*3480*/  ISETP.GE.AND P2, PT, R216, R115, PT ;  /* 0x00000073d800720c */ /* 0x000fda0003f46270 */
[----:B------:R0:W5:Y:S04]  /*3490*/  @!P2 LDG.E.64 R40, desc[UR8][R36.64+0xc0] ;  /* 0x0000c0082428a981 */ /* 0x000168000c1e1b00 */
[----:B------:R0:W5:Y:S02]  /*34a0*/  @!P2 LDG.E.64 R42, desc[UR8][R38.64+0xc0] ;  /* 0x0000c008262aa981 */ /* 0x000164000c1e1b00 */
.L_x_662:
[----:B------:R-:W-:Y:S05]  /*34b0*/  BSYNC B1 ;  /* 0x0000000000017941 */ /* 0x000fea0003800000 */
.L_x_661:
[----:B------:R-:W-:Y:S01]  /*34c0*/  IMAD.MOV.U32 R0, RZ, RZ, R63 ;  /* 0x000000ffff007224 */ /* 0x000fe200078e003f */
[----:B------:R-:W-:Y:S01]  /*34d0*/  ULOP3.LUT UR4, UR60, 0x1, URZ, 0xfc, !UPT ;  /* 0x000000013c047892 */ /* 0x000fe2000f8efc3f */
[----:B0-----:R-:W-:Y:S01]  /*34e0*/  IMAD.MOV.U32 R36, RZ, RZ, R66 ;  /* 0x000000ffff247224 */ /* 0x001fe200078e0042 */
        /* <DEDUP_REMOVED lines=25> */
[----:B-----5:R-:W-:Y:S01]  /*3680*/  IMAD.MOV.U32 R0, RZ, RZ, R40 ;  /* 0x000000ffff007224 */ /* 0x020fe200078e0028 */
[----:B------:R-:W-:Y:S01]  /*3690*/  PRMT R181, R37, 0x7610, R181 ;  /* 0x0000761025b57816 */ /* 0x000fe200000000b5 */
[----:B------:R-:W-:Y:S01]  /*36a0*/  IMAD.MOV.U32 R38, RZ, RZ, R73 ;  /* 0x000000ffff267224 */ /* 0x000fe200078e0049 */
[----:B------:R-:W-:Y:S01]  /*36b0*/  PRMT R182, R36, 0x7610, R182 ;  /* 0x0000761024b67816 */ /* 0x000fe200000000b6 */
[----:B------:R-:W-:Y:S01]  /*36c0*/  IMAD.MOV.U32 R37, RZ, RZ, R46 ;  /* 0x000000ffff257224 */ /* 0x000fe200078e002e */
[----:B------:R-:W-:Y:S01]  /*36d0*/  PRMT R86, R0, 0x7610, R86 ;  /* 0x0000761000567816 */ /* 0x000fe20000000056 */
[----:B------:R-:W-:Y:S01]  /*36e0*/  IMAD.MOV.U32 R36, RZ, RZ, R47 ;  /* 0x000000ffff247224 */ /* 0x000fe200078e002f */
[----:B------:R-:W-:Y:S01]  /*36f0*/  UISETP.NE.AND UP0, UPT, UR4, 0x3, UPT ;  /* 0x000000030400788c */ /* 0x000fe2000bf05270 */
        /* <DEDUP_REMOVED lines=9> */
[----:B------:R-:W-:-:S02]  /*3790*/  PLOP3.LUT P2, PT, PT, PT, UP0, 0x80, 0x0 ;  /* 0x000000000000781c */ /* 0x000fc40003f4f008 */
        /* <DEDUP_REMOVED lines=17> */
[----:B------:R-:W-:Y:S02]  /*38b0*/  PRMT R176, R36, 0x7610, R176 ;  /* 0x0000761024b07816 */ /* 0x000fe400000000b0 */
[----:B------:R-:W-:Y:S02]  /*38c0*/  PRMT R175, R0, 0x7610, R175 ;  /* 0x0000761000af7816 */ /* 0x000fe400000000af */
[----:B------:R-:W-:Y:S01]  /*38d0*/  PRMT R180, R37, 0x7610, R180 ;  /* 0x0000761025b47816 */ /* 0x000fe200000000b4 */
[----:B------:R-:W-:Y:S06]  /*38e0*/  @!P2 BRA `(.L_x_663) ;  /* 0x000000000004a947 */ /* 0x000fec0003800000 */
[----:B------:R-:W-:Y:S01]  /*38f0*/  BPT.TRAP 0x1 ;  /* 0x000000040000795c */ /* 0x000fe20000300000 */
.L_x_663:
[----:B------:R-:W-:Y:S01]  /*3900*/  IMAD R0, R19, 0x8, R18 ;  /* 0x0000000813007824 */ /* 0x000fe200078e0212 */
[----:B------:R-:W-:Y:S01]  /*3910*/  SHF.L.U32 R114, R217, 0x1f, RZ ;  /* 0x0000001fd9727819 */ /* 0x000fe200000006ff */
[----:B------:R-:W-:Y:S03]  /*3920*/  BSSY B1, `(.L_x_664) ;  /* 0x0000003000017945 */ /* 0x000fe60003800000 */
[----:B------:R-:W0:Y:S02]  /*3930*/  SYNCS.PHASECHK.TRANS64.TRYWAIT P6, [R0+URZ+0x38890], R114 ;  /* 0x03889072000075a7 */ /* 0x000e2400080c017f */
[----:B0-----:R-:W-:Y:S05]  /*3940*/  @!P6 BRA `(.L_x_665) ;  /* 0x0000024c00e4e947 */ /* 0x001fea0003800000 */
.L_x_1052:
[----:B------:R-:W-:Y:S05]  /*3950*/  BSYNC B1 ;  /* 0x0000000000017941 */ /* 0x000fea0003800000 */
.L_x_664:
[----:B------:R-:W-:Y:S04]  /*3960*/  BSSY B1, `(.L_x_666) ;  /* 0x00000df000017945 */ /* 0x000fe80003800000 */
[----:B------:R-:W-:Y:S05]  /*3970*/  @P3 BRA `(.L_x_667) ;  /* 0x0000000c00743947 */ /* 0x000fea0003800000 */
[----:B------:R-:W-:Y:S01]  /*3980*/  ISETP.NE.AND P3, PT, R26, RZ, PT ;  /* 0x000000ff1a00720c */ /* 0x000fe20003f65270 */
[----:B------:R-:W-:-:S12]  /*3990*/  BSSY B2, `(.L_x_668) ;  /* 0x0000035000027945 */ /* 0x000fd80003800000 */
[----:B------:R-:W-:Y:S05]  /*39a0*/  @!P3 BRA `(.L_x_669) ;  /* 0x0000000000ccb947 */ /* 0x000fea0003800000 */
[----:B------:R1:W2:Y:S01]  /*39b0*/  LDS.128 R36, [R4+0x24400] ;  /* 0x0244000004247984 */ /* 0x0002a20000000c00 */
[----:B------:R-:W-:Y:S01]  /*39c0*/  ISETP.GE.AND P3, PT, R22, R115, PT ;  /* 0x000000731600720c */ /* 0x000fe20003f66270 */
[----:B------:R-:W-:-:S12]  /*39d0*/  BSSY B3, `(.L_x_670) ;  /* 0x000002e000037945 */ /* 0x000fd80003800000 */
[----:B-1----:R-:W-:Y:S05]  /*39e0*/  @P3 BRA `(.L_x_671) ;  /* 0x0000000000b03947 */ /* 0x002fea0003800000 */
[----:B------:R-:W-:Y:S02]  /*39f0*/  SHF.R.U64 R85, R124, 0x10, R125 ;  /* 0x000000107c557819 */ /* 0x000fe4000000127d */
[----:B------:R-:W-:Y:S02]  /*3a00*/  SHF.R.U64 R84, R122, 0x10, R123 ;  /* 0x000000107a547819 */ /* 0x000fe4000000127b */
[----:B------:R-:W-:Y:S02]  /*3a10*/  PRMT R85, R148, 0x5410, R85 ;  /* 0x0000541094557816 */ /* 0x000fe40000000055 */
[----:B------:R-:W-:Y:S02]  /*3a20*/  PRMT R84, R139, 0x5432, R84 ;  /* 0x000054328b547816 */ /* 0x000fe40000000054 */
[----:B--2---:R-:W-:Y:S02]  /*3a30*/  LOP3.LUT R153, R37, 0xffff0000, RZ, 0xc0, !PT ;  /* 0xffff000025997812 */ /* 0x004fe400078ec0ff */
[C---:B------:R-:W-:Y:S01]  /*3a40*/  LOP3.LUT R124, R85.reuse, 0xffff0000, RZ, 0xc0, !PT ;  /* 0xffff0000557c7812 */ /* 0x040fe200078ec0ff */
[----:B------:R-:W-:Y:S01]  /*3a50*/  IMAD.U32 R85, R85, 0x10000, RZ ;  /* 0x0001000055557824 */ /* 0x000fe200078e00ff */
[----:B------:R-:W-:-:S02]  /*3a60*/  LOP3.LUT R148, R84, 0xffff0000, RZ, 0xc0, !PT ;  /* 0xffff000054947812 */ /* 0x000fc400078ec0ff */
[----:B------:R-:W-:Y:S01]  /*3a70*/  SHF.R.U32.HI R122, RZ, 0x10, R123 ;  /* 0x00000010ff7a7819 */ /* 0x000fe2000001167b */
[----:B------:R-:W-:Y:S01]  /*3a80*/  FMUL.FTZ R150, R153, R124 ;  /* 0x0000007c99967220 */ /* 0x000fe20000410000 */
[----:B------:R-:W-:Y:S01]  /*3a90*/  SHF.R.U32.HI R123, RZ, 0x10, R125 ;  /* 0x00000010ff7b7819 */ /* 0x000fe2000001167d */
[----:B------:R-:W-:Y:S02]  /*3aa0*/  IMAD.U32 R125, R37, 0x10000, RZ ;  /* 0x00010000257d7824 */ /* 0x000fe400078e00ff */
[----:B------:R-:W-:Y:S01]  /*3ab0*/  FMUL.FTZ R153, R153, R148 ;  /* 0x0000009499997220 */ /* 0x000fe20000410000 */
[----:B------:R-:W-:Y:S02]  /*3ac0*/  PRMT R37, R140, 0x5432, R122 ;  /* 0x000054328c257816 */ /* 0x000fe4000000007a */
[----:B------:R-:W-:Y:S01]  /*3ad0*/  PRMT R122, R152, 0x5410, R123 ;  /* 0x00005410987a7816 */ /* 0x000fe2000000007b */
[C---:B------:R-:W-:Y:S01]  /*3ae0*/  FFMA.FTZ R124, R125.reuse, R124, R153 ;  /* 0x0000007c7d7c7223 */ /* 0x040fe20000010099 */
[----:B------:R-:W-:Y:S01]  /*3af0*/  FFMA.FTZ R123, R125, R148, -R150 ;  /* 0x000000947d7b7223 */ /* 0x000fe20000010896 */
[----:B------:R-:W-:Y:S01]  /*3b00*/  LOP3.LUT R153, R38, 0xffff0000, RZ, 0xc0, !PT ;  /* 0xffff000026997812 */ /* 0x000fe200078ec0ff */
[C---:B------:R-:W-:Y:S01]  /*3b10*/  IMAD.U32 R150, R37.reuse, 0x10000, RZ ;  /* 0x0001000025967824 */ /* 0x040fe200078e00ff */
[----:B------:R-:W-:Y:S01]  /*3b20*/  LOP3.LUT R37, R37, 0xffff0000, RZ, 0xc0, !PT ;  /* 0xffff000025257812 */ /* 0x000fe200078ec0ff */
[C---:B------:R-:W-:Y:S01]  /*3b30*/  IMAD.U32 R148, R122.reuse, 0x10000, RZ ;  /* 0x000100007a947824 */ /* 0x040fe200078e00ff */
[----:B------:R-:W-:Y:S01]  /*3b40*/  LOP3.LUT R122, R122, 0xffff0000, RZ, 0xc0, !PT ;  /* 0xffff00007a7a7812 */ /* 0x000fe200078ec0ff */
[C---:B------:R-:W-:Y:S01]  /*3b50*/  IMAD.U32 R152, R36.reuse, 0x10000, RZ ;  /* 0x0001000024987824 */ /* 0x040fe200078e00ff */
[----:B------:R-:W-:Y:S01]  /*3b60*/  LOP3.LUT R36, R36, 0xffff0000, RZ, 0xc0, !PT ;  /* 0xffff000024247812 */ /* 0x000fe200078ec0ff */
[----:B------:R-:W-:Y:S01]  /*3b70*/  IMAD.U32 R125, R38, 0x10000, RZ ;  /* 0x00010000267d7824 */ /* 0x000fe200078e00ff */
[----:B------:R-:W-:Y:S01]  /*3b80*/  LOP3.LUT R38, R39, 0xffff0000, RZ, 0xc0, !PT ;  /* 0xffff000027267812 */ /* 0x000fe200078ec0ff */
[C---:B------:R-:W-:Y:S01]  /*3b90*/  FMUL.FTZ R154, R153.reuse, R148 ;  /* 0x00000094999a7220 */ /* 0x040fe20000410000 */
[----:B------:R-:W-:Y:S01]  /*3ba0*/  FMUL.FTZ R156, R153, R150 ;  /* 0x00000096999c7220 */ /* 0x000fe20000410000 */
[----:B------:R-:W-:-:S02]  /*3bb0*/  IMAD.U32 R153, R84, 0x10000, RZ ;  /* 0x0001000054997824 */ /* 0x000fc400078e00ff */
[----:B------:R-:W-:Y:S01]  /*3bc0*/  FMUL.FTZ R161, R36, R85 ;  /* 0x0000005524a17220 */ /* 0x000fe20000410000 */
[----:B------:R-:W-:Y:S02]  /*3bd0*/  IMAD.U32 R39, R39, 0x10000, RZ ;  /* 0x0001000027277824 */ /* 0x000fe400078e00ff */
[C---:B------:R-:W-:Y:S01]  /*3be0*/  FMUL.FTZ R84, R38.reuse, R122 ;  /* 0x0000007a26547220 */ /* 0x040fe20000410000 */
[----:B------:R-:W-:Y:S01]  /*3bf0*/  FMUL.FTZ R163, R38, R37 ;  /* 0x0000002526a37220 */ /* 0x000fe20000410000 */
[----:B------:R-:W-:Y:S01]  /*3c00*/  FMUL.FTZ R36, R36, R153 ;  /* 0x0000009924247220 */ /* 0x000fe20000410000 */
[C---:B------:R-:W-:Y:S01]  /*3c10*/  FFMA.FTZ R154, R125.reuse, R150, -R154 ;  /* 0x000000967d9a7223 */ /* 0x040fe2000001089a */
[----:B------:R-:W-:Y:S01]  /*3c20*/  FFMA.FTZ R125, R125, R148, R156 ;  /* 0x000000947d7d7223 */ /* 0x000fe2000001009c */
[C---:B------:R-:W-:Y:S01]  /*3c30*/  FFMA.FTZ R84, R39.reuse, R37, -R84 ;  /* 0x0000002527547223 */ /* 0x040fe20000010854 */
[----:B------:R-:W-:Y:S01]  /*3c40*/  FFMA.FTZ R163, R39, R122, R163 ;  /* 0x0000007a27a37223 */ /* 0x000fe200000100a3 */
[C---:B------:R-:W-:Y:S01]  /*3c50*/  FFMA.FTZ R161, R152.reuse, R153, -R161 ;  /* 0x0000009998a17223 */ /* 0x040fe200000108a1 */
[----:B------:R-:W-:Y:S01]  /*3c60*/  FFMA.FTZ R36, R152, R85, R36 ;  /* 0x0000005598247223 */ /* 0x000fe20000010024 */
[----:B------:R-:W-:-:S02]  /*3c70*/  F2FP.BF16.F32.PACK_AB R37, R124, R123 ;  /* 0x0000007b7c25723e */ /* 0x000fc400000010ff */
[----:B------:R-:W-:Y:S02]  /*3c80*/  F2FP.BF16.F32.PACK_AB R39, R163, R84 ;  /* 0x00000054a327723e */ /* 0x000fe400000010ff */
[----:B------:R-:W-:Y:S02]  /*3c90*/  F2FP.BF16.F32.PACK_AB R38, R125, R154 ;  /* 0x0000009a7d26723e */ /* 0x000fe400000010ff */
[----:B------:R-:W-:-:S07]  /*3ca0*/  F2FP.BF16.F32.PACK_AB R36, R36, R161 ;  /* 0x000000a12424723e */ /* 0x000fce00000010ff */
.L_x_671:
[----:B------:R-:W-:Y:S05]  /*3cb0*/  BSYNC B3 ;  /* 0x0000000000037941 */ /* 0x000fea0003800000 */
.L_x_670:
[----:B------:R-:W-:Y:S02]  /*3cc0*/  ULDC.64 UR4, c[0x0][0x208] ;  /* 0x0000820000047ab9 */ /* 0x000fe40000000a00 */
[----:B--2---:R1:W-:Y:S03]  /*3cd0*/  STG.E.128 desc[UR4][R56.64], R36 ;  /* 0x0000002438007986 */ /* 0x0043e6000c101d04 */
.L_x_669:
[----:B------:R-:W-:Y:S05]  /*3ce0*/  BSYNC B2 ;  /* 0x0000000000027941 */ /* 0x000fea0003800000 */
.L_x_668:
[----:B------:R-:W-:Y:S01]  /*3cf0*/  ISETP.NE.AND P3, PT, R10, RZ, PT ;  /* 0x000000ff0a00720c */ /* 0x000fe20003f65270 */
[----:B------:R-:W-:-:S12]  /*3d00*/  BSSY B2, `(.L_x_672) ;  /* 0x0000036000027945 */ /* 0x000fd80003800000 */
[----:B------:R-:W-:Y:S05]  /*3d10*/  @!P3 BRA `(.L_x_673) ;  /* 0x0000000000d0b947 */ /* 0x000fea0003800000 */
[----:B-1----:R1:W2:Y:S01]  /*3d20*/  LDS.128 R36, [R4+0x26c00] ;  /* 0x026c000004247984 */ /* 0x0022a20000000c00 */
[----:B------:R-:W-:Y:S01]  /*3d30*/  ISETP.GE.AND P3, PT, R215, R115, PT ;  /* 0x00000073d700720c */ /* 0x000fe20003f66270 */
[----:B------:R-:W-:-:S12]  /*3d40*/  BSSY B3, `(.L_x_674) ;  /* 0x000002f000037945 */ /* 0x000fd80003800000 */
[----:B-1----:R-:W-:Y:S05]  /*3d50*/  @P3 BRA `(.L_x_675) ;  /* 0x0000000000b43947 */ /* 0x002fea0003800000 */
[----:B------:R-:W-:Y:S01]  /*3d60*/  SHF.R.U64 R116, R116, 0x10, R117 ;  /* 0x0000001074747819 */ /* 0x000fe20000001275 */
[----:B--2---:R-:W-:Y:S01]  /*3d70*/  IMAD.U32 R85, R38, 0x10000, RZ ;  /* 0x0001000026557824 */ /* 0x004fe200078e00ff */
[--C-:B------:R-:W-:Y:S01]  /*3d80*/  SHF.R.U64 R90, R90, 0x10, R91.reuse ;  /* 0x000000105a5a7819 */ /* 0x100fe2000000125b */
[----:B------:R-:W-:Y:S01]  /*3d90*/  IMAD.U32 R122, R39, 0x10000, RZ ;  /* 0x00010000277a7824 */ /* 0x000fe200078e00ff */
[----:B------:R-:W-:Y:S02]  /*3da0*/  SHF.R.U32.HI R91, RZ, 0x10, R91 ;  /* 0x00000010ff5b7819 */ /* 0x000fe4000001165b */
[----:B------:R-:W-:Y:S02]  /*3db0*/  SHF.R.U32.HI R123, RZ, 0x10, R117 ;  /* 0x00000010ff7b7819 */ /* 0x000fe40000011675 */
[----:B------:R-:W-:Y:S02]  /*3dc0*/  PRMT R116, R145, 0x5432, R116 ;  /* 0x0000543291747816 */ /* 0x000fe40000000074 */
[----:B------:R-:W-:-:S02]  /*3dd0*/  PRMT R117, R138, 0x5432, R90 ;  /* 0x000054328a757816 */ /* 0x000fc4000000005a */
[----:B------:R-:W-:Y:S02]  /*3de0*/  PRMT R90, R187, 0x5410, R91 ;  /* 0x00005410bb5a7816 */ /* 0x000fe4000000005b */
[----:B------:R-:W-:Y:S02]  /*3df0*/  PRMT R91, R189, 0x5410, R123 ;  /* 0x00005410bd5b7816 */ /* 0x000fe4000000007b */
[----:B------:R-:W-:Y:S01]  /*3e00*/  LOP3.LUT R153, R37, 0xffff0000, RZ, 0xc0, !PT ;  /* 0xffff000025997812 */ /* 0x000fe200078ec0ff */
[----:B------:R-:W-:Y:S01]  /*3e10*/  IMAD.U32 R125, R90, 0x10000, RZ ;  /* 0x000100005a7d7824 */ /* 0x000fe200078e00ff */
[C---:B------:R-:W-:Y:S01]  /*3e20*/  LOP3.LUT R124, R116.reuse, 0xffff0000, RZ, 0xc0, !PT ;  /* 0xffff0000747c7812 */ /* 0x040fe200078ec0ff */
[----:B------:R-:W-:Y:S01]  /*3e30*/  IMAD.U32 R123, R91, 0x10000, RZ ;  /* 0x000100005b7b7824 */ /* 0x000fe200078e00ff */
[----:B------:R-:W-:Y:S01]  /*3e40*/  LOP3.LUT R148, R117, 0xffff0000, RZ, 0xc0, !PT ;  /* 0xffff000075947812 */ /* 0x000fe200078ec0ff */
[----:B------:R-:W-:Y:S01]  /*3e50*/  IMAD.U32 R116, R116, 0x10000, RZ ;  /* 0x0001000074747824 */ /* 0x000fe200078e00ff */
[----:B------:R-:W-:Y:S01]  /*3e60*/  LOP3.LUT R38, R38, 0xffff0000, RZ, 0xc0, !PT ;  /* 0xffff000026267812 */ /* 0x000fe200078ec0ff */
[----:B------:R-:W-:Y:S01]  /*3e70*/  FMUL.FTZ R150, R153, R124 ;  /* 0x0000007c99967220 */ /* 0x000fe20000410000 */
[----:B------:R-:W-:Y:S01]  /*3e80*/  LOP3.LUT R84, R39, 0xffff0000, RZ, 0xc0, !PT ;  /* 0xffff000027547812 */ /* 0x000fe200078ec0ff */
[----:B------:R-:W-:-:S02]  /*3e90*/  IMAD.U32 R39, R37, 0x10000, RZ ;  /* 0x0001000025277824 */ /* 0x000fc400078e00ff */
[-C--:B------:R-:W-:Y:S01]  /*3ea0*/  FMUL.FTZ R153, R153, R148.reuse ;  /* 0x0000009499997220 */ /* 0x080fe20000410000 */
[----:B------:R-:W-:Y:S02]  /*3eb0*/  IMAD.U32 R37, R36, 0x10000, RZ ;  /* 0x0001000024257824 */ /* 0x000fe400078e00ff */
[----:B------:R-:W-:Y:S01]  /*3ec0*/  FMUL.FTZ R152, R38, R123 ;  /* 0x0000007b26987220 */ /* 0x000fe20000410000 */
[----:B------:R-:W-:Y:S01]  /*3ed0*/  LOP3.LUT R36, R36, 0xffff0000, RZ, 0xc0, !PT ;  /* 0xffff000024247812 */ /* 0x000fe200078ec0ff */
[C---:B------:R-:W-:Y:S01]  /*3ee0*/  FFMA.FTZ R150, R39.reuse, R148, -R150 ;  /* 0x0000009427967223 */ /* 0x040fe20000010896 */
[----:B------:R-:W-:Y:S01]  /*3ef0*/  FFMA.FTZ R153, R39, R124, R153 ;  /* 0x0000007c27997223 */ /* 0x000fe20000010099 */
[-C--:B------:R-:W-:Y:S01]  /*3f00*/  FMUL.FTZ R38, R38, R125.reuse ;  /* 0x0000007d26267220 */ /* 0x080fe20000410000 */
[----:B------:R-:W-:Y:S01]  /*3f10*/  LOP3.LUT R91, R91, 0xffff0000, RZ, 0xc0, !PT ;  /* 0xffff00005b5b7812 */ /* 0x000fe200078ec0ff */
[----:B------:R-:W-:Y:S01]  /*3f20*/  IMAD.U32 R117, R117, 0x10000, RZ ;  /* 0x0001000075757824 */ /* 0x000fe200078e00ff */
[----:B------:R-:W-:Y:S01]  /*3f30*/  LOP3.LUT R39, R90, 0xffff0000, RZ, 0xc0, !PT ;  /* 0xffff00005a277812 */ /* 0x000fe200078ec0ff */
[C---:B------:R-:W-:Y:S01]  /*3f40*/  FFMA.FTZ R152, R85.reuse, R125, -R152 ;  /* 0x0000007d55987223 */ /* 0x040fe20000010898 */
[----:B------:R-:W-:Y:S01]  /*3f50*/  FFMA.FTZ R85, R85, R123, R38 ;  /* 0x0000007b55557223 */ /* 0x000fe20000010026 */
[----:B------:R-:W-:Y:S01]  /*3f60*/  FMUL.FTZ R123, R84, R91 ;  /* 0x0000005b547b7220 */ /* 0x000fe20000410000 */
[CC--:B------:R-:W-:Y:S01]  /*3f70*/  FMUL.FTZ R38, R36.reuse, R116.reuse ;  /* 0x0000007424267220 */ /* 0x0c0fe20000410000 */
[----:B------:R-:W-:Y:S01]  /*3f80*/  FMUL.FTZ R125, R36, R117 ;  /* 0x00000075247d7220 */ /* 0x000fe20000410000 */
[-C--:B------:R-:W-:Y:S01]  /*3f90*/  FMUL.FTZ R84, R84, R39.reuse ;  /* 0x0000002754547220 */ /* 0x080fe20000410000 */
[C---:B------:R-:W-:Y:S01]  /*3fa0*/  FFMA.FTZ R123, R122.reuse, R39, -R123 ;  /* 0x000000277a7b7223 */ /* 0x040fe2000001087b */
[C---:B------:R-:W-:Y:S01]  /*3fb0*/  FFMA.FTZ R38, R37.reuse, R117, -R38 ;  /* 0x0000007525267223 */ /* 0x040fe20000010826 */
[----:B------:R-:W-:Y:S01]  /*3fc0*/  FFMA.FTZ R125, R37, R116, R125 ;  /* 0x00000074257d7223 */ /* 0x000fe2000001007d */
[----:B------:R-:W-:Y:S01]  /*3fd0*/  FFMA.FTZ R84, R122, R91, R84 ;  /* 0x0000005b7a547223 */ /* 0x000fe20000010054 */
[----:B------:R-:W-:-:S02]  /*3fe0*/  F2FP.BF16.F32.PACK_AB R152, R85, R152 ;  /* 0x000000985598723e */ /* 0x000fc400000010ff */
[----:B------:R-:W-:Y:S02]  /*3ff0*/  F2FP.BF16.F32.PACK_AB R37, R153, R150 ;  /* 0x000000969925723e */ /* 0x000fe400000010ff */
[----:B------:R-:W-:Y:S01]  /*4000*/  F2FP.BF16.F32.PACK_AB R36, R125, R38 ;  /* 0x000000267d24723e */ /* 0x000fe200000010ff */
[----:B------:R-:W-:Y:S01]  /*4010*/  IMAD.MOV.U32 R38, RZ, RZ, R152 ;  /* 0x000000ffff267224 */ /* 0x000fe200078e0098 */
[----:B------:R-:W-:-:S07]  /*4020*/  F2FP.BF16.F32.PACK_AB R39, R84, R123 ;  /* 0x0000007b5427723e */ /* 0x000fce00000010ff */
.L_x_675:
[----:B------:R-:W-:Y:S05]  /*4030*/  BSYNC B3 ;  /* 0x0000000000037941 */ /* 0x000fea0003800000 */
.L_x_674:
[----:B------:R-:W-:Y:S02]  /*4040*/  ULDC.64 UR4, c[0x0][0x208] ;  /* 0x0000820000047ab9 */ /* 0x000fe40000000a00 */
[----:B--2---:R2:W-:Y:S03]  /*4050*/  STG.E.128 desc[UR4][R56.64+0x80], R36 ;  /* 0x0000802438007986 */ /* 0x0045e6000c101d04 */
.L_x_673:
[----:B------:R-:W-:Y:S05]  /*4060*/  BSYNC B2 ;  /* 0x0000000000027941 */ /* 0x000fea0003800000 */
.L_x_672:
[----:B------:R-:W-:Y:S01]  /*4070*/  ISETP.NE.AND P3, PT, R9, RZ, PT ;  /* 0x000000ff0900720c */ /* 0x000fe20003f65270 */
[----:B------:R-:W-:-:S12]  /*4080*/  BSSY B2, `(.L_x_676) ;  /* 0x0000036000027945 */ /* 0x000fd80003800000 */
[----:B------:R-:W-:Y:S05]  /*4090*/  @!P3 BRA `(.L_x_677) ;  /* 0x0000000000d0b947 */ /* 0x000fea0003800000 */
[----:B-12---:R1:W2:Y:S01]  /*40a0*/  LDS.128 R36, [R4+0x29400] ;  /* 0x0294000004247984 */ /* 0x0062a20000000c00 */
[----:B------:R-:W-:Y:S01]  /*40b0*/  ISETP.GE.AND P3, PT, R214, R115, PT ;  /* 0x00000073d600720c */ /* 0x000fe20003f66270 */
[----:B------:R-:W-:-:S12]  /*40c0*/  BSSY B3, `(.L_x_678) ;  /* 0x000002f000037945 */ /* 0x000fd80003800000 */
[----:B-1----:R-:W-:Y:S05]  /*40d0*/  @P3 BRA `(.L_x_679) ;  /* 0x0000000000b43947 */ /* 0x002fea0003800000 */
[----:B------:R-:W-:Y:S01]  /*40e0*/  SHF.R.U64 R88, R88, 0x10, R89 ;  /* 0x0000001058587819 */ /* 0x000fe20000001259 */
[----:B--2---:R-:W-:Y:S01]  /*40f0*/  IMAD.U32 R90, R39, 0x10000, RZ ;  /* 0x00010000275a7824 */ /* 0x004fe200078e00ff */
[--C-:B------:R-:W-:Y:S02]  /*4100*/  SHF.R.U64 R84, R82, 0x10, R83.reuse ;  /* 0x0000001052547819 */ /* 0x100fe40000001253 */
[----:B------:R-:W-:Y:S01]  /*4110*/  SHF.R.U32.HI R85, RZ, 0x10, R83 ;  /* 0x00000010ff557819 */ /* 0x000fe20000011653 */
[----:B------:R-:W-:Y:S01]  /*4120*/  IMAD.U32 R83, R38, 0x10000, RZ ;  /* 0x0001000026537824 */ /* 0x000fe200078e00ff */
        /* <DEDUP_REMOVED lines=40> */
.L_x_679:
[----:B------:R-:W-:Y:S05]  /*43b0*/  BSYNC B3 ;  /* 0x0000000000037941 */ /* 0x000fea0003800000 */
.L_x_678:
[----:B------:R-:W-:Y:S02]  /*43c0*/  ULDC.64 UR4, c[0x0][0x208] ;  /* 0x0000820000047ab9 */ /* 0x000fe40000000a00 */
[----:B--2---:R3:W-:Y:S03]  /*43d0*/  STG.E.128 desc[UR4][R56.64+0x100], R36 ;  /* 0x0001002438007986 */ /* 0x0047e6000c101d04 */
.L_x_677:
[----:B------:R-:W-:Y:S05]  /*43e0*/  BSYNC B2 ;  /* 0x0000000000027941 */ /* 0x000fea0003800000 */
.L_x_676:
[----:B------:R-:W-:-:S13]  /*43f0*/  ISETP.NE.AND P3, PT, R8, RZ, PT ;  /* 0x000000ff0800720c */ /* 0x000fda0003f65270 */
[----:B------:R-:W-:Y:S05]  /*4400*/  @!P3 BRA `(.L_x_667) ;  /* 0x0000000000d0b947 */ /* 0x000fea0003800000 */
[----:B-123--:R1:W2:Y:S01]  /*4410*/  LDS.128 R36, [R4+0x2bc00] ;  /* 0x02bc000004247984 */ /* 0x00e2a20000000c00 */
[----:B------:R-:W-:Y:S01]  /*4420*/  ISETP.GE.AND P3, PT, R216, R115, PT ;  /* 0x00000073d800720c */ /* 0x000fe20003f66270 */
[----:B------:R-:W-:-:S12]  /*4430*/  BSSY B2, `(.L_x_680) ;  /* 0x000002f000027945 */ /* 0x000fd80003800000 */
[----:B-1----:R-:W-:Y:S05]  /*4440*/  @P3 BRA `(.L_x_681) ;  /* 0x0000000000b43947 */ /* 0x002fea0003800000 */
[----:B------:R-:W-:Y:S01]  /*4450*/  SHF.R.U64 R82, R80, 0x10, R81 ;  /* 0x0000001050527819 */ /* 0x000fe20000001251 */
[----:B--2---:R-:W-:Y:S01]  /*4460*/  IMAD.U32 R84, R39, 0x10000, RZ ;  /* 0x0001000027547824 */ /* 0x004fe200078e00ff */
[----:B------:R-:W-:Y:S02]  /*4470*/  SHF.R.U64 R83, R78, 0x10, R79 ;  /* 0x000000104e537819 */ /* 0x000fe4000000124f */
[----:B------:R-:W-:Y:S02]  /*4480*/  SHF.R.U32.HI R81, RZ, 0x10, R81 ;  /* 0x00000010ff517819 */ /* 0x000fe40000011651 */
[----:B------:R-:W-:Y:S02]  /*4490*/  PRMT R82, R136, 0x5432, R82 ;  /* 0x0000543288527816 */ /* 0x000fe40000000052 */
[----:B------:R-:W-:Y:S01]  /*44a0*/  SHF.R.U32.HI R85, RZ, 0x10, R79 ;  /* 0x00000010ff557819 */ /* 0x000fe2000001164f */
[----:B------:R-:W-:Y:S01]  /*44b0*/  IMAD.U32 R79, R38, 0x10000, RZ ;  /* 0x00010000264f7824 */ /* 0x000fe200078e00ff */
[----:B------:R-:W-:-:S02]  /*44c0*/  PRMT R83, R183, 0x5410, R83 ;  /* 0x00005410b7537816 */ /* 0x000fc40000000053 */
[----:B------:R-:W-:Y:S02]  /*44d0*/  PRMT R81, R185, 0x5410, R81 ;  /* 0x00005410b9517816 */ /* 0x000fe40000000051 */
[----:B------:R-:W-:Y:S02]  /*44e0*/  LOP3.LUT R91, R37, 0xffff0000, RZ, 0xc0, !PT ;  /* 0xffff0000255b7812 */ /* 0x000fe400078ec0ff */
[C---:B------:R-:W-:Y:S01]  /*44f0*/  LOP3.LUT R88, R82.reuse, 0xffff0000, RZ, 0xc0, !PT ;  /* 0xffff000052587812 */ /* 0x040fe200078ec0ff */
[----:B------:R-:W-:Y:S01]  /*4500*/  IMAD.U32 R82, R82, 0x10000, RZ ;  /* 0x0001000052527824 */ /* 0x000fe200078e00ff */
[----:B------:R-:W-:Y:S01]  /*4510*/  PRMT R80, R184, 0x5410, R85 ;  /* 0x00005410b8507816 */ /* 0x000fe20000000055 */
[----:B------:R-:W-:Y:S01]  /*4520*/  IMAD.U32 R85, R81, 0x10000, RZ ;  /* 0x0001000051557824 */ /* 0x000fe200078e00ff */
[----:B------:R-:W-:Y:S01]  /*4530*/  LOP3.LUT R90, R83, 0xffff0000, RZ, 0xc0, !PT ;  /* 0xffff0000535a7812 */ /* 0x000fe200078ec0ff */
[----:B------:R-:W-:Y:S01]  /*4540*/  FMUL.FTZ R116, R91, R88 ;  /* 0x000000585b747220 */ /* 0x000fe20000410000 */
[----:B------:R-:W-:Y:S01]  /*4550*/  LOP3.LUT R38, R38, 0xffff0000, RZ, 0xc0, !PT ;  /* 0xffff000026267812 */ /* 0x000fe200078ec0ff */
[----:B------:R-:W-:Y:S01]  /*4560*/  IMAD.U32 R89, R80, 0x10000, RZ ;  /* 0x0001000050597824 */ /* 0x000fe200078e00ff */
        /* <DEDUP_REMOVED lines=27> */
.L_x_681:
[----:B------:R-:W-:Y:S05]  /*4720*/  BSYNC B2 ;  /* 0x0000000000027941 */ /* 0x000fea0003800000 */
.L_x_680:
[----:B------:R-:W-:Y:S02]  /*4730*/  ULDC.64 UR4, c[0x0][0x208] ;  /* 0x0000820000047ab9 */ /* 0x000fe40000000a00 */
[----:B--2---:R4:W-:Y:S03]  /*4740*/  STG.E.128 desc[UR4][R56.64+0x180], R36 ;  /* 0x0001802438007986 */ /* 0x0049e6000c101d04 */
.L_x_667:
[----:B------:R-:W-:Y:S05]  /*4750*/  BSYNC B1 ;  /* 0x0000000000017941 */ /* 0x000fea0003800000 */
.L_x_666:
[----:B------:R-:W-:Y:S04]  /*4760*/  BSSY B1, `(.L_x_682) ;  /* 0x00000e1000017945 */ /* 0x000fe80003800000 */
[----:B------:R-:W-:Y:S05]  /*4770*/  @P4 BRA `(.L_x_683) ;  /* 0x0000000c007c4947 */ /* 0x000fea0003800000 */
[----:B------:R-:W-:Y:S01]  /*4780*/  ISETP.NE.AND P3, PT, R26, RZ, PT ;  /* 0x000000ff1a00720c */ /* 0x000fe20003f65270 */
[----:B------:R-:W-:-:S12]  /*4790*/  BSSY B2, `(.L_x_684) ;  /* 0x0000036000027945 */ /* 0x000fd80003800000 */
[----:B------:R-:W-:Y:S05]  /*47a0*/  @!P3 BRA `(.L_x_685) ;  /* 0x0000000000d0b947 */ /* 0x000fea0003800000 */
[----:B-1234-:R1:W2:Y:S01]  /*47b0*/  LDS.128 R36, [R4+0x25400] ;  /* 0x0254000004247984 */ /* 0x01e2a20000000c00 */
[----:B------:R-:W-:Y:S01]  /*47c0*/  ISETP.GE.AND P3, PT, R22, R115, PT ;  /* 0x000000731600720c */ /* 0x000fe20003f66270 */
[----:B------:R-:W-:-:S12]  /*47d0*/  BSSY B3, `(.L_x_686) ;  /* 0x000002f000037945 */ /* 0x000fd80003800000 */
[----:B-1----:R-:W-:Y:S05]  /*47e0*/  @P3 BRA `(.L_x_687) ;  /* 0x0000000000b43947 */ /* 0x002fea0003800000 */
[----:B------:R-:W-:Y:S01]  /*47f0*/  SHF.R.U64 R76, R76, 0x10, R77 ;  /* 0x000000104c4c7819 */ /* 0x000fe2000000124d */
[----:B--2---:R-:W-:Y:S01]  /*4800*/  IMAD.U32 R78, R37, 0x10000, RZ ;  /* 0x00010000254e7824 */ /* 0x004fe200078e00ff */
[----:B------:R-:W-:Y:S01]  /*4810*/  SHF.R.U64 R74, R74, 0x10, R75 ;  /* 0x000000104a4a7819 */ /* 0x000fe2000000124b */
[----:B------:R-:W-:Y:S01]  /*4820*/  IMAD.U32 R57, R38, 0x10000, RZ ;  /* 0x0001000026397824 */ /* 0x000fe200078e00ff */
[----:B------:R-:W-:Y:S02]  /*4830*/  SHF.R.U32.HI R77, RZ, 0x10, R77 ;  /* 0x00000010ff4d7819 */ /* 0x000fe4000001164d */
[----:B------:R-:W-:Y:S02]  /*4840*/  SHF.R.U32.HI R75, RZ, 0x10, R75 ;  /* 0x00000010ff4b7819 */ /* 0x000fe4000001164b */
[----:B------:R-:W-:Y:S02]  /*4850*/  PRMT R181, R181, 0x5410, R76 ;  /* 0x00005410b5b57816 */ /* 0x000fe4000000004c */
[----:B------:R-:W-:Y:S01]  /*4860*/  PRMT R173, R173, 0x5410, R74 ;  /* 0x00005410adad7816 */ /* 0x000fe2000000004a */
[----:B------:R-:W-:Y:S01]  /*4870*/  IMAD.U32 R74, R36, 0x10000, RZ ;  /* 0x00010000244a7824 */ /* 0x000fe200078e00ff */
[----:B------:R-:W-:-:S02]  /*4880*/  PRMT R182, R182, 0x5410, R77 ;  /* 0x00005410b6b67816 */ /* 0x000fc4000000004d */
        /* <DEDUP_REMOVED lines=10> */
[C---:B------:R-:W-:Y:S01]  /*4930*/  FMUL.FTZ R82, R38.reuse, R75 ;  /* 0x0000004b26527220 */ /* 0x040fe20000410000 */
[----:B------:R-:W-:Y:S01]  /*4940*/  LOP3.LUT R56, R39, 0xffff0000, RZ, 0xc0, !PT ;  /* 0xffff000027387812 */ /* 0x000fe200078ec0ff */
[-C--:B------:R-:W-:Y:S01]  /*4950*/  FMUL.FTZ R37, R37, R77.reuse ;  /* 0x0000004d25257220 */ /* 0x080fe20000410000 */
[----:B------:R-:W-:Y:S01]  /*4960*/  FMUL.FTZ R38, R38, R76 ;  /* 0x0000004c26267220 */ /* 0x000fe20000410000 */
[----:B------:R-:W-:Y:S01]  /*4970*/  LOP3.LUT R182, R182, 0xffff0000, RZ, 0xc0, !PT ;  /* 0xffff0000b6b67812 */ /* 0x000fe200078ec0ff */
[----:B------:R-:W-:Y:S01]  /*4980*/  IMAD.U32 R173, R173, 0x10000, RZ ;  /* 0x00010000adad7824 */ /* 0x000fe200078e00ff */
[----:B------:R-:W-:Y:S01]  /*4990*/  LOP3.LUT R172, R172, 0xffff0000, RZ, 0xc0, !PT ;  /* 0xffff0000acac7812 */ /* 0x000fe200078ec0ff */
[C---:B------:R-:W-:Y:S01]  /*49a0*/  FFMA.FTZ R79, R78.reuse, R77, -R79 ;  /* 0x0000004d4e4f7223 */ /* 0x040fe2000001084f */
[----:B------:R-:W-:Y:S01]  /*49b0*/  FFMA.FTZ R78, R78, R80, R37 ;  /* 0x000000504e4e7223 */ /* 0x000fe20000010025 */
[C---:B------:R-:W-:Y:S01]  /*49c0*/  FFMA.FTZ R82, R57.reuse, R76, -R82 ;  /* 0x0000004c39527223 */ /* 0x040fe20000010852 */
[----:B------:R-:W-:Y:S01]  /*49d0*/  FFMA.FTZ R57, R57, R75, R38 ;  /* 0x0000004b39397223 */ /* 0x000fe20000010026 */
[----:B------:R-:W-:Y:S01]  /*49e0*/  FMUL.FTZ R37, R36, R181 ;  /* 0x000000b524257220 */ /* 0x000fe20000410000 */
[----:B------:R-:W-:-:S02]  /*49f0*/  IMAD.U32 R39, R39, 0x10000, RZ ;  /* 0x0001000027277824 */ /* 0x000fc400078e00ff */
[C---:B------:R-:W-:Y:S01]  /*4a00*/  FMUL.FTZ R38, R56.reuse, R182 ;  /* 0x000000b638267220 */ /* 0x040fe20000410000 */
[-C--:B------:R-:W-:Y:S01]  /*4a10*/  FMUL.FTZ R75, R56, R172.reuse ;  /* 0x000000ac384b7220 */ /* 0x080fe20000410000 */
[-C--:B------:R-:W-:Y:S01]  /*4a20*/  FMUL.FTZ R36, R36, R173.reuse ;  /* 0x000000ad24247220 */ /* 0x080fe20000410000 */
[C---:B------:R-:W-:Y:S01]  /*4a30*/  FFMA.FTZ R37, R74.reuse, R173, -R37 ;  /* 0x000000ad4a257223 */ /* 0x040fe20000010825 */
[C---:B------:R-:W-:Y:S01]  /*4a40*/  FFMA.FTZ R38, R39.reuse, R172, -R38 ;  /* 0x000000ac27267223 */ /* 0x040fe20000010826 */
[----:B------:R-:W-:Y:S01]  /*4a50*/  FFMA.FTZ R75, R39, R182, R75 ;  /* 0x000000b6274b7223 */ /* 0x000fe2000001004b */
[----:B------:R-:W-:Y:S01]  /*4a60*/  FFMA.FTZ R36, R74, R181, R36 ;  /* 0x000000b54a247223 */ /* 0x000fe20000010024 */
[----:B------:R-:W-:-:S03]  /*4a70*/  F2FP.BF16.F32.PACK_AB R78, R78, R79 ;  /* 0x0000004f4e4e723e */ /* 0x000fc600000010ff */
[----:B------:R-:W-:Y:S02]  /*4a80*/  F2FP.BF16.F32.PACK_AB R39, R75, R38 ;  /* 0x000000264b27723e */ /* 0x000fe400000010ff */
[----:B------:R-:W-:Y:S01]  /*4a90*/  F2FP.BF16.F32.PACK_AB R36, R36, R37 ;  /* 0x000000252424723e */ /* 0x000fe200000010ff */
[----:B------:R-:W-:Y:S01]  /*4aa0*/  IMAD.MOV.U32 R37, RZ, RZ, R78 ;  /* 0x000000ffff257224 */ /* 0x000fe200078e004e */
[----:B------:R-:W-:-:S07]  /*4ab0*/  F2FP.BF16.F32.PACK_AB R38, R57, R82 ;  /* 0x000000523926723e */ /* 0x000fce00000010ff */
.L_x_687:
[----:B------:R-:W-:Y:S05]  /*4ac0*/  BSYNC B3 ;  /* 0x0000000000037941 */ /* 0x000fea0003800000 */
.L_x_686:
[----:B------:R-:W-:Y:S02]  /*4ad0*/  ULDC.64 UR4, c[0x0][0x208] ;  /* 0x0000820000047ab9 */ /* 0x000fe40000000a00 */
[----:B--2---:R1:W-:Y:S03]  /*4ae0*/  STG.E.128 desc[UR4][R50.64], R36 ;  /* 0x0000002432007986 */ /* 0x0043e6000c101d04 */
.L_x_685:
[----:B------:R-:W-:Y:S05]  /*4af0*/  BSYNC B2 ;  /* 0x0000000000027941 */ /* 0x000fea0003800000 */
.L_x_684:
[----:B------:R-:W-:Y:S01]  /*4b00*/  ISETP.NE.AND P3, PT, R10, RZ, PT ;  /* 0x000000ff0a00720c */ /* 0x000fe20003f65270 */
[----:B------:R-:W-:-:S12]  /*4b10*/  BSSY B2, `(.L_x_688) ;  /* 0x0000036000027945 */ /* 0x000fd80003800000 */
[----:B------:R-:W-:Y:S05]  /*4b20*/  @!P3 BRA `(.L_x_689) ;  /* 0x0000000000d0b947 */ /* 0x000fea0003800000 */
[----:B-1234-:R1:W2:Y:S01]  /*4b30*/  LDS.128 R36, [R4+0x27c00] ;  /* 0x027c000004247984 */ /* 0x01e2a20000000c00 */
[----:B------:R-:W-:Y:S01]  /*4b40*/  ISETP.GE.AND P3, PT, R215, R115, PT ;  /* 0x00000073d700720c */ /* 0x000fe20003f66270 */
[----:B------:R-:W-:-:S12]  /*4b50*/  BSSY B3, `(.L_x_690) ;  /* 0x000002f000037945 */ /* 0x000fd80003800000 */
[----:B-1----:R-:W-:Y:S05]  /*4b60*/  @P3 BRA `(.L_x_691) ;  /* 0x0000000000b43947 */ /* 0x002fea0003800000 */
[--C-:B------:R-:W-:Y:S01]  /*4b70*/  SHF.R.U64 R75, R70, 0x10, R71.reuse ;  /* 0x00000010464b7819 */ /* 0x100fe20000001247 */
[----:B--2---:R-:W-:Y:S01]  /*4b80*/  IMAD.U32 R56, R38, 0x10000, RZ ;  /* 0x0001000026387824 */ /* 0x004fe200078e00ff */
[----:B------:R-:W-:Y:S02]  /*4b90*/  SHF.R.U32.HI R70, RZ, 0x10, R71 ;  /* 0x00000010ff467819 */ /* 0x000fe40000011647 */
[--C-:B------:R-:W-:Y:S02]  /*4ba0*/  SHF.R.U64 R71, R72, 0x10, R73.reuse ;  /* 0x0000001048477819 */ /* 0x100fe40000001249 */
[----:B------:R-:W-:Y:S02]  /*4bb0*/  SHF.R.U32.HI R73, RZ, 0x10, R73 ;  /* 0x00000010ff497819 */ /* 0x000fe40000011649 */
[----:B------:R-:W-:Y:S02]  /*4bc0*/  PRMT R170, R170, 0x5410, R71 ;  /* 0x00005410aaaa7816 */ /* 0x000fe40000000047 */
[----:B------:R-:W-:-:S02]  /*4bd0*/  PRMT R166, R166, 0x5410, R75 ;  /* 0x00005410a6a67816 */ /* 0x000fc4000000004b */
[C---:B------:R-:W-:Y:S02]  /*4be0*/  LOP3.LUT R71, R37.reuse, 0xffff0000, RZ, 0xc0, !PT ;  /* 0xffff000025477812 */ /* 0x040fe400078ec0ff */
[C---:B------:R-:W-:Y:S01]  /*4bf0*/  LOP3.LUT R76, R170.reuse, 0xffff0000, RZ, 0xc0, !PT ;  /* 0xffff0000aa4c7812 */ /* 0x040fe200078ec0ff */
[----:B------:R-:W-:Y:S01]  /*4c00*/  IMAD.U32 R170, R170, 0x10000, RZ ;  /* 0x00010000aaaa7824 */ /* 0x000fe200078e00ff */
[----:B------:R-:W-:Y:S01]  /*4c10*/  PRMT R174, R174, 0x5410, R73 ;  /* 0x00005410aeae7816 */ /* 0x000fe20000000049 */
[----:B------:R-:W-:Y:S01]  /*4c20*/  IMAD.U32 R73, R37, 0x10000, RZ ;  /* 0x0001000025497824 */ /* 0x000fe200078e00ff */
[----:B------:R-:W-:Y:S01]  /*4c30*/  LOP3.LUT R72, R166, 0xffff0000, RZ, 0xc0, !PT ;  /* 0xffff0000a6487812 */ /* 0x000fe200078ec0ff */
[----:B------:R-:W-:Y:S01]  /*4c40*/  FMUL.FTZ R78, R71, R76 ;  /* 0x0000004c474e7220 */ /* 0x000fe20000410000 */
[----:B------:R-:W-:Y:S01]  /*4c50*/  PRMT R167, R167, 0x5410, R70 ;  /* 0x00005410a7a77816 */ /* 0x000fe20000000046 */
[----:B------:R-:W-:Y:S01]  /*4c60*/  IMAD.U32 R70, R174, 0x10000, RZ ;  /* 0x00010000ae467824 */ /* 0x000fe200078e00ff */
[----:B------:R-:W-:Y:S01]  /*4c70*/  LOP3.LUT R57, R38, 0xffff0000, RZ, 0xc0, !PT ;  /* 0xffff000026397812 */ /* 0x000fe200078ec0ff */
[----:B------:R-:W-:Y:S01]  /*4c80*/  FMUL.FTZ R75, R71, R72 ;  /* 0x00000048474b7220 */ /* 0x000fe20000410000 */
[C---:B------:R-:W-:Y:S01]  /*4c90*/  IMAD.U32 R37, R36.reuse, 0x10000, RZ ;  /* 0x0001000024257824 */ /* 0x040fe200078e00ff */
[----:B------:R-:W-:Y:S01]  /*4ca0*/  LOP3.LUT R71, R36, 0xffff0000, RZ, 0xc0, !PT ;  /* 0xffff000024477812 */ /* 0x000fe200078ec0ff */
[----:B------:R-:W-:-:S02]  /*4cb0*/  IMAD.U32 R74, R167, 0x10000, RZ ;  /* 0x00010000a74a7824 */ /* 0x000fc400078e00ff */
[----:B------:R-:W-:Y:S01]  /*4cc0*/  FFMA.FTZ R36, R73, R72, -R78 ;  /* 0x0000004849247223 */ /* 0x000fe2000001084e */
[----:B------:R-:W-:Y:S01]  /*4cd0*/  FMUL.FTZ R77, R57, R70 ;  /* 0x00000046394d7220 */ /* 0x000fe20000410000 */
[----:B------:R-:W-:Y:S01]  /*4ce0*/  FFMA.FTZ R73, R73, R76, R75 ;  /* 0x0000004c49497223 */ /* 0x000fe2000001004b */
[----:B------:R-:W-:Y:S01]  /*4cf0*/  LOP3.LUT R38, R39, 0xffff0000, RZ, 0xc0, !PT ;  /* 0xffff000027267812 */ /* 0x000fe200078ec0ff */
[-C--:B------:R-:W-:Y:S01]  /*4d00*/  FMUL.FTZ R75, R57, R74.reuse ;  /* 0x0000004a394b7220 */ /* 0x080fe20000410000 */
[----:B------:R-:W-:Y:S01]  /*4d10*/  LOP3.LUT R174, R174, 0xffff0000, RZ, 0xc0, !PT ;  /* 0xffff0000aeae7812 */ /* 0x000fe200078ec0ff */
[----:B------:R-:W-:Y:S01]  /*4d20*/  FFMA.FTZ R57, R56, R74, -R77 ;  /* 0x0000004a38397223 */ /* 0x000fe2000001084d */
[----:B------:R-:W-:Y:S01]  /*4d30*/  LOP3.LUT R167, R167, 0xffff0000, RZ, 0xc0, !PT ;  /* 0xffff0000a7a77812 */ /* 0x000fe200078ec0ff */
[----:B------:R-:W-:Y:S02]  /*4d40*/  IMAD.U32 R166, R166, 0x10000, RZ ;  /* 0x00010000a6a67824 */ /* 0x000fe400078e00ff */
[----:B------:R-:W-:Y:S01]  /*4d50*/  FFMA.FTZ R56, R56, R70, R75 ;  /* 0x0000004638387223 */ /* 0x000fe2000001004b */
[----:B------:R-:W-:Y:S01]  /*4d60*/  FMUL.FTZ R70, R38, R174 ;  /* 0x000000ae26467220 */ /* 0x000fe20000410000 */
[----:B------:R-:W-:-:S02]  /*4d70*/  IMAD.U32 R39, R39, 0x10000, RZ ;  /* 0x0001000027277824 */ /* 0x000fc400078e00ff */
[-C--:B------:R-:W-:Y:S01]  /*4d80*/  FMUL.FTZ R75, R38, R167.reuse ;  /* 0x000000a7264b7220 */ /* 0x080fe20000410000 */
[C---:B------:R-:W-:Y:S01]  /*4d90*/  FMUL.FTZ R38, R71.reuse, R170 ;  /* 0x000000aa47267220 */ /* 0x040fe20000410000 */
[----:B------:R-:W-:Y:S01]  /*4da0*/  FMUL.FTZ R71, R71, R166 ;  /* 0x000000a647477220 */ /* 0x000fe20000410000 */
[C---:B------:R-:W-:Y:S01]  /*4db0*/  FFMA.FTZ R70, R39.reuse, R167, -R70 ;  /* 0x000000a727467223 */ /* 0x040fe20000010846 */
[----:B------:R-:W-:Y:S01]  /*4dc0*/  FFMA.FTZ R75, R39, R174, R75 ;  /* 0x000000ae274b7223 */ /* 0x000fe2000001004b */
[C---:B------:R-:W-:Y:S01]  /*4dd0*/  FFMA.FTZ R38, R37.reuse, R166, -R38 ;  /* 0x000000a625267223 */ /* 0x040fe20000010826 */
[----:B------:R-:W-:Y:S01]  /*4de0*/  FFMA.FTZ R71, R37, R170, R71 ;  /* 0x000000aa25477223 */ /* 0x000fe20000010047 */
[----:B------:R-:W-:Y:S02]  /*4df0*/  F2FP.BF16.F32.PACK_AB R56, R56, R57 ;  /* 0x000000393838723e */ /* 0x000fe400000010ff */
[----:B------:R-:W-:Y:S02]  /*4e00*/  F2FP.BF16.F32.PACK_AB R37, R73, R36 ;  /* 0x000000244925723e */ /* 0x000fe400000010ff */
[----:B------:R-:W-:Y:S01]  /*4e10*/  F2FP.BF16.F32.PACK_AB R36, R71, R38 ;  /* 0x000000264724723e */ /* 0x000fe200000010ff */
[----:B------:R-:W-:Y:S01]  /*4e20*/  IMAD.MOV.U32 R38, RZ, RZ, R56 ;  /* 0x000000ffff267224 */ /* 0x000fe200078e0038 */
[----:B------:R-:W-:-:S07]  /*4e30*/  F2FP.BF16.F32.PACK_AB R39, R75, R70 ;  /* 0x000000464b27723e */ /* 0x000fce00000010ff */
.L_x_691:
[----:B------:R-:W-:Y:S05]  /*4e40*/  BSYNC B3 ;  /* 0x0000000000037941 */ /* 0x000fea0003800000 */
.L_x_690:
[----:B------:R-:W-:Y:S02]  /*4e50*/  ULDC.64 UR4, c[0x0][0x208] ;  /* 0x0000820000047ab9 */ /* 0x000fe40000000a00 */
[----:B--2---:R1:W-:Y:S03]  /*4e60*/  STG.E.128 desc[UR4][R50.64+0x80], R36 ;  /* 0x0000802432007986 */ /* 0x0043e6000c101d04 */
.L_x_689:
[----:B------:R-:W-:Y:S05]  /*4e70*/  BSYNC B2 ;  /* 0x0000000000027941 */ /* 0x000fea0003800000 */
.L_x_688:
        /* <DEDUP_REMOVED lines=9> */
[----:B------:R-:W-:Y:S02]  /*4f10*/  SHF.R.U64 R73, R66, 0x10, R67 ;  /* 0x0000001042497819 */ /* 0x000fe40000001243 */
[----:B------:R-:W-:Y:S02]  /*4f20*/  SHF.R.U32.HI R68, RZ, 0x10, R69 ;  /* 0x00000010ff447819 */ /* 0x000fe40000011645 */
[----:B------:R-:W-:Y:S02]  /*4f30*/  SHF.R.U32.HI R71, RZ, 0x10, R67 ;  /* 0x00000010ff477819 */ /* 0x000fe40000011643 */
[----:B------:R-:W-:Y:S01]  /*4f40*/  PRMT R164, R164, 0x5410, R57 ;  /* 0x00005410a4a47816 */ /* 0x000fe20000000039 */
[----:B------:R-:W-:Y:S01]  /*4f50*/  IMAD.U32 R57, R37, 0x10000, RZ ;  /* 0x0001000025397824 */ /* 0x000fe200078e00ff */
[----:B------:R-:W-:-:S02]  /*4f60*/  PRMT R160, R160, 0x5410, R73 ;  /* 0x00005410a0a07816 */ /* 0x000fc40000000049 */
[----:B------:R-:W-:Y:S02]  /*4f70*/  PRMT R165, R165, 0x5410, R68 ;  /* 0x00005410a5a57816 */ /* 0x000fe40000000044 */
[----:B------:R-:W-:Y:S02]  /*4f80*/  PRMT R162, R162, 0x5410, R71 ;  /* 0x00005410a2a27816 */ /* 0x000fe40000000047 */
[----:B------:R-:W-:Y:S01]  /*4f90*/  LOP3.LUT R66, R37, 0xffff0000, RZ, 0xc0, !PT ;  /* 0xffff000025427812 */ /* 0x000fe200078ec0ff */
[----:B------:R-:W-:Y:S01]  /*4fa0*/  IMAD.U32 R71, R165, 0x10000, RZ ;  /* 0x00010000a5477824 */ /* 0x000fe200078e00ff */
[----:B------:R-:W-:Y:S01]  /*4fb0*/  LOP3.LUT R70, R164, 0xffff0000, RZ, 0xc0, !PT ;  /* 0xffff0000a4467812 */ /* 0x000fe200078ec0ff */
[----:B------:R-:W-:Y:S01]  /*4fc0*/  IMAD.U32 R69, R162, 0x10000, RZ ;  /* 0x00010000a2457824 */ /* 0x000fe200078e00ff */
[----:B------:R-:W-:Y:S01]  /*4fd0*/  LOP3.LUT R67, R38, 0xffff0000, RZ, 0xc0, !PT ;  /* 0xffff000026437812 */ /* 0x000fe200078ec0ff */
[----:B------:R-:W-:Y:S01]  /*4fe0*/  IMAD.U32 R37, R36, 0x10000, RZ ;  /* 0x0001000024257824 */ /* 0x000fe200078e00ff */
[----:B------:R-:W-:Y:S01]  /*4ff0*/  LOP3.LUT R68, R160, 0xffff0000, RZ, 0xc0, !PT ;  /* 0xffff0000a0447812 */ /* 0x000fe200078ec0ff */
[C---:B------:R-:W-:Y:S01]  /*5000*/  FMUL.FTZ R72, R66.reuse, R70 ;  /* 0x0000004642487220 */ /* 0x040fe20000410000 */
[----:B------:R-:W-:Y:S01]  /*5010*/  LOP3.LUT R38, R39, 0xffff0000, RZ, 0xc0, !PT ;  /* 0xffff000027267812 */ /* 0x000fe200078ec0ff */
[----:B------:R-:W-:Y:S01]  /*5020*/  FMUL.FTZ R75, R67, R71 ;  /* 0x00000047434b7220 */ /* 0x000fe20000410000 */
[----:B------:R-:W-:Y:S01]  /*5030*/  LOP3.LUT R165, R165, 0xffff0000, RZ, 0xc0, !PT ;  /* 0xffff0000a5a57812 */ /* 0x000fe200078ec0ff */
[----:B------:R-:W-:Y:S01]  /*5040*/  FMUL.FTZ R73, R66, R68 ;  /* 0x0000004442497220 */ /* 0x000fe20000410000 */
[----:B------:R-:W-:Y:S01]  /*5050*/  LOP3.LUT R162, R162, 0xffff0000, RZ, 0xc0, !PT ;  /* 0xffff0000a2a27812 */ /* 0x000fe200078ec0ff */
[----:B------:R-:W-:Y:S01]  /*5060*/  FMUL.FTZ R67, R67, R69 ;  /* 0x0000004543437220 */ /* 0x000fe20000410000 */
[----:B------:R-:W-:Y:S01]  /*5070*/  LOP3.LUT R36, R36, 0xffff0000, RZ, 0xc0, !PT ;  /* 0xffff000024247812 */ /* 0x000fe200078ec0ff */
[----:B------:R-:W-:-:S02]  /*5080*/  IMAD.U32 R164, R164, 0x10000, RZ ;  /* 0x00010000a4a47824 */ /* 0x000fc400078e00ff */
[C---:B------:R-:W-:Y:S01]  /*5090*/  FFMA.FTZ R72, R57.reuse, R68, -R72 ;  /* 0x0000004439487223 */ /* 0x040fe20000010848 */
[----:B------:R-:W-:Y:S02]  /*50a0*/  IMAD.U32 R160, R160, 0x10000, RZ ;  /* 0x00010000a0a07824 */ /* 0x000fe400078e00ff */
[----:B------:R-:W-:Y:S01]  /*50b0*/  FFMA.FTZ R73, R57, R70, R73 ;  /* 0x0000004639497223 */ /* 0x000fe20000010049 */
[----:B------:R-:W-:Y:S01]  /*50c0*/  FFMA.FTZ R75, R56, R69, -R75 ;  /* 0x00000045384b7223 */ /* 0x000fe2000001084b */
[C---:B------:R-:W-:Y:S01]  /*50d0*/  FMUL.FTZ R66, R38.reuse, R165 ;  /* 0x000000a526427220 */ /* 0x040fe20000410000 */
[----:B------:R-:W-:Y:S01]  /*50e0*/  FMUL.FTZ R68, R38, R162 ;  /* 0x000000a226447220 */ /* 0x000fe20000410000 */
[----:B------:R-:W-:Y:S02]  /*50f0*/  IMAD.U32 R39, R39, 0x10000, RZ ;  /* 0x0001000027277824 */ /* 0x000fe400078e00ff */
[----:B------:R-:W-:Y:S01]  /*5100*/  FFMA.FTZ R56, R56, R71, R67 ;  /* 0x0000004738387223 */ /* 0x000fe20000010043 */
[C---:B------:R-:W-:Y:S01]  /*5110*/  FMUL.FTZ R38, R36.reuse, R164 ;  /* 0x000000a424267220 */ /* 0x040fe20000410000 */
[----:B------:R-:W-:Y:S01]  /*5120*/  FMUL.FTZ R57, R36, R160 ;  /* 0x000000a024397220 */ /* 0x000fe20000410000 */
[C---:B------:R-:W-:Y:S01]  /*5130*/  FFMA.FTZ R66, R39.reuse, R162, -R66 ;  /* 0x000000a227427223 */ /* 0x040fe20000010842 */
[----:B------:R-:W-:Y:S01]  /*5140*/  FFMA.FTZ R39, R39, R165, R68 ;  /* 0x000000a527277223 */ /* 0x000fe20000010044 */
[C---:B------:R-:W-:Y:S01]  /*5150*/  FFMA.FTZ R38, R37.reuse, R160, -R38 ;  /* 0x000000a025267223 */ /* 0x040fe20000010826 */
[----:B------:R-:W-:Y:S01]  /*5160*/  FFMA.FTZ R57, R37, R164, R57 ;  /* 0x000000a425397223 */ /* 0x000fe20000010039 */
[----:B------:R-:W-:-:S02]  /*5170*/  F2FP.BF16.F32.PACK_AB R56, R56, R75 ;  /* 0x0000004b3838723e */ /* 0x000fc400000010ff */
[----:B------:R-:W-:Y:S02]  /*5180*/  F2FP.BF16.F32.PACK_AB R37, R73, R72 ;  /* 0x000000484925723e */ /* 0x000fe400000010ff */
[----:B------:R-:W-:Y:S01]  /*5190*/  F2FP.BF16.F32.PACK_AB R36, R57, R38 ;  /* 0x000000263924723e */ /* 0x000fe200000010ff */
[----:B------:R-:W-:Y:S01]  /*51a0*/  IMAD.MOV.U32 R38, RZ, RZ, R56 ;  /* 0x000000ffff267224 */ /* 0x000fe200078e0038 */
[----:B------:R-:W-:-:S07]  /*51b0*/  F2FP.BF16.F32.PACK_AB R39, R39, R66 ;  /* 0x000000422727723e */ /* 0x000fce00000010ff */
.L_x_695:
[----:B------:R-:W-:Y:S05]  /*51c0*/  BSYNC B3 ;  /* 0x0000000000037941 */ /* 0x000fea0003800000 */
.L_x_694:
[----:B------:R-:W-:Y:S02]  /*51d0*/  ULDC.64 UR4, c[0x0][0x208] ;  /* 0x0000820000047ab9 */ /* 0x000fe40000000a00 */
[----:B--2---:R1:W-:Y:S03]  /*51e0*/  STG.E.128 desc[UR4][R50.64+0x100], R36 ;  /* 0x0001002432007986 */ /* 0x0043e6000c101d04 */
.L_x_693:
[----:B------:R-:W-:Y:S05]  /*51f0*/  BSYNC B2 ;  /* 0x0000000000027941 */ /* 0x000fea0003800000 */
.L_x_692:
[----:B------:R-:W-:-:S13]  /*5200*/  ISETP.NE.AND P3, PT, R8, RZ, PT ;  /* 0x000000ff0800720c */ /* 0x000fda0003f65270 */
        /* <DEDUP_REMOVED lines=8> */
[--C-:B------:R-:W-:Y:S02]  /*5290*/  SHF.R.U32.HI R66, RZ, 0x10, R63.reuse ;  /* 0x00000010ff427819 */ /* 0x100fe4000001163f */
[----:B------:R-:W-:Y:S02]  /*52a0*/  PRMT R159, R159, 0x5410, R64 ;  /* 0x000054109f9f7816 */ /* 0x000fe40000000040 */
[----:B------:R-:W-:Y:S01]  /*52b0*/  SHF.R.U64 R68, R62, 0x10, R63 ;  /* 0x000000103e447819 */ /* 0x000fe2000000123f */
[----:B------:R-:W-:Y:S01]  /*52c0*/  IMAD.U32 R62, R39, 0x10000, RZ ;  /* 0x00010000273e7824 */ /* 0x000fe200078e00ff */
[----:B------:R-:W-:-:S02]  /*52d0*/  PRMT R157, R157, 0x5410, R66 ;  /* 0x000054109d9d7816 */ /* 0x000fc40000000042 */
[----:B------:R-:W-:Y:S01]  /*52e0*/  PRMT R158, R158, 0x5410, R67 ;  /* 0x000054109e9e7816 */ /* 0x000fe20000000043 */
[----:B------:R-:W-:Y:S01]  /*52f0*/  IMAD.U32 R67, R159, 0x10000, RZ ;  /* 0x000100009f437824 */ /* 0x000fe200078e00ff */
[----:B------:R-:W-:Y:S01]  /*5300*/  LOP3.LUT R57, R38, 0xffff0000, RZ, 0xc0, !PT ;  /* 0xffff000026397812 */ /* 0x000fe200078ec0ff */
[----:B------:R-:W-:Y:S01]  /*5310*/  IMAD.U32 R65, R157, 0x10000, RZ ;  /* 0x000100009d417824 */ /* 0x000fe200078e00ff */
[----:B------:R-:W-:Y:S01]  /*5320*/  LOP3.LUT R63, R39, 0xffff0000, RZ, 0xc0, !PT ;  /* 0xffff0000273f7812 */ /* 0x000fe200078ec0ff */
[----:B------:R-:W-:Y:S01]  /*5330*/  IMAD.U32 R38, R37, 0x10000, RZ ;  /* 0x0001000025267824 */ /* 0x000fe200078e00ff */
[----:B------:R-:W-:Y:S01]  /*5340*/  PRMT R155, R155, 0x5410, R68 ;  /* 0x000054109b9b7816 */ /* 0x000fe20000000044 */
[----:B------:R-:W-:Y:S01]  /*5350*/  FMUL.FTZ R71, R57, R67 ;  /* 0x0000004339477220 */ /* 0x000fe20000410000 */
[----:B------:R-:W-:Y:S01]  /*5360*/  LOP3.LUT R39, R37, 0xffff0000, RZ, 0xc0, !PT ;  /* 0xffff000025277812 */ /* 0x000fe200078ec0ff */
[-C--:B------:R-:W-:Y:S01]  /*5370*/  FMUL.FTZ R57, R57, R65.reuse ;  /* 0x0000004139397220 */ /* 0x080fe20000410000 */
[----:B------:R-:W-:Y:S01]  /*5380*/  LOP3.LUT R66, R158, 0xffff0000, RZ, 0xc0, !PT ;  /* 0xffff00009e427812 */ /* 0x000fe200078ec0ff */
[----:B------:R-:W-:Y:S01]  /*5390*/  IMAD.U32 R37, R36, 0x10000, RZ ;  /* 0x0001000024257824 */ /* 0x000fe200078e00ff */
[----:B------:R-:W-:Y:S01]  /*53a0*/  LOP3.LUT R64, R155, 0xffff0000, RZ, 0xc0, !PT ;  /* 0xffff00009b407812 */ /* 0x000fe200078ec0ff */
[----:B------:R-:W-:Y:S01]  /*53b0*/  FFMA.FTZ R71, R56, R65, -R71 ;  /* 0x0000004138477223 */ /* 0x000fe20000010847 */
[----:B------:R-:W-:Y:S01]  /*53c0*/  LOP3.LUT R159, R159, 0xffff0000, RZ, 0xc0, !PT ;  /* 0xffff00009f9f7812 */ /* 0x000fe200078ec0ff */
[----:B------:R-:W-:Y:S01]  /*53d0*/  FMUL.FTZ R69, R39, R66 ;  /* 0x0000004227457220 */ /* 0x000fe20000410000 */
[----:B------:R-:W-:Y:S01]  /*53e0*/  LOP3.LUT R157, R157, 0xffff0000, RZ, 0xc0, !PT ;  /* 0xffff00009d9d7812 */ /* 0x000fe200078ec0ff */
[-C--:B------:R-:W-:Y:S01]  /*53f0*/  FMUL.FTZ R39, R39, R64.reuse ;  /* 0x0000004027277220 */ /* 0x080fe20000410000 */
[----:B------:R-:W-:Y:S01]  /*5400*/  LOP3.LUT R36, R36, 0xffff0000, RZ, 0xc0, !PT ;  /* 0xffff000024247812 */ /* 0x000fe200078ec0ff */
[----:B------:R-:W-:Y:S01]  /*5410*/  FFMA.FTZ R69, R38, R64, -R69 ;  /* 0x0000004026457223 */ /* 0x000fe20000010845 */
[----:B------:R-:W-:Y:S01]  /*5420*/  FFMA.FTZ R56, R56, R67, R57 ;  /* 0x0000004338387223 */ /* 0x000fe20000010039 */
[----:B------:R-:W-:-:S02]  /*5430*/  IMAD.U32 R158, R158, 0x10000, RZ ;  /* 0x000100009e9e7824 */ /* 0x000fc400078e00ff */
[----:B------:R-:W-:Y:S01]  /*5440*/  FMUL.FTZ R57, R63, R159 ;  /* 0x0000009f3f397220 */ /* 0x000fe20000410000 */
[----:B------:R-:W-:Y:S02]  /*5450*/  IMAD.U32 R155, R155, 0x10000, RZ ;  /* 0x000100009b9b7824 */ /* 0x000fe400078e00ff */
[----:B------:R-:W-:Y:S01]  /*5460*/  FMUL.FTZ R64, R63, R157 ;  /* 0x0000009d3f407220 */ /* 0x000fe20000410000 */
[----:B------:R-:W-:Y:S01]  /*5470*/  FFMA.FTZ R66, R38, R66, R39 ;  /* 0x0000004226427223 */ /* 0x000fe20000010027 */
[CC--:B------:R-:W-:Y:S01]  /*5480*/  FMUL.FTZ R38, R36.reuse, R158.reuse ;  /* 0x0000009e24267220 */ /* 0x0c0fe20000410000 */
        /* <DEDUP_REMOVED lines=9> */
[----:B------:R-:W-:Y:S01]  /*5520*/  F2FP.BF16.F32.PACK_AB R37, R66, R69 ;  /* 0x000000454225723e */ /* 0x000fe200000010ff */
[----:B------:R-:W-:-:S07]  /*5530*/  IMAD.MOV.U32 R39, RZ, RZ, R57 ;  /* 0x000000ffff277224 */ /* 0x000fce00078e0039 */
.L_x_697:
[----:B------:R-:W-:Y:S05]  /*5540*/  BSYNC B2 ;  /* 0x0000000000027941 */ /* 0x000fea0003800000 */
.L_x_696:
[----:B------:R-:W-:Y:S02]  /*5550*/  ULDC.64 UR4, c[0x0][0x208] ;  /* 0x0000820000047ab9 */ /* 0x000fe40000000a00 */
[----:B--2---:R1:W-:Y:S03]  /*5560*/  STG.E.128 desc[UR4][R50.64+0x180], R36 ;  /* 0x0001802432007986 */ /* 0x0043e6000c101d04 */
.L_x_683:
[----:B------:R-:W-:Y:S05]  /*5570*/  BSYNC B1 ;  /* 0x0000000000017941 */ /* 0x000fea0003800000 */
.L_x_682:
        /* <DEDUP_REMOVED lines=10> */
[----:B------:R-:W-:Y:S01]  /*5620*/  SHF.R.U32.HI R58, RZ, 0x10, R59 ;  /* 0x00000010ff3a7819 */ /* 0x000fe2000001163b */
[----:B------:R-:W-:Y:S01]  /*5630*/  IMAD.U32 R50, R38, 0x10000, RZ ;  /* 0x0001000026327824 */ /* 0x000fe200078e00ff */
[--C-:B------:R-:W-:Y:S02]  /*5640*/  SHF.R.U64 R59, R60, 0x10, R61.reuse ;  /* 0x000000103c3b7819 */ /* 0x100fe4000000123d */
[----:B------:R-:W-:Y:S02]  /*5650*/  SHF.R.U32.HI R61, RZ, 0x10, R61 ;  /* 0x00000010ff3d7819 */ /* 0x000fe4000001163d */
[----:B------:R-:W-:Y:S02]  /*5660*/  PRMT R169, R169, 0x5410, R58 ;  /* 0x00005410a9a97816 */ /* 0x000fe4000000003a */
[----:B------:R-:W-:-:S02]  /*5670*/  PRMT R180, R180, 0x5410, R61 ;  /* 0x00005410b4b47816 */ /* 0x000fc4000000003d */
[----:B------:R-:W-:Y:S01]  /*5680*/  LOP3.LUT R51, R38, 0xffff0000, RZ, 0xc0, !PT ;  /* 0xffff000026337812 */ /* 0x000fe200078ec0ff */
[----:B------:R-:W-:Y:S01]  /*5690*/  IMAD.U32 R38, R37, 0x10000, RZ ;  /* 0x0001000025267824 */ /* 0x000fe200078e00ff */
[----:B------:R-:W-:Y:S01]  /*56a0*/  PRMT R176, R176, 0x5410, R59 ;  /* 0x00005410b0b07816 */ /* 0x000fe2000000003b */
[----:B------:R-:W-:Y:S01]  /*56b0*/  IMAD.U32 R61, R180, 0x10000, RZ ;  /* 0x00010000b43d7824 */ /* 0x000fe200078e00ff */
[----:B------:R-:W-:Y:S01]  /*56c0*/  PRMT R168, R168, 0x5410, R63 ;  /* 0x00005410a8a87816 */ /* 0x000fe2000000003f */
[----:B------:R-:W-:Y:S01]  /*56d0*/  IMAD.U32 R59, R169, 0x10000, RZ ;  /* 0x00010000a93b7824 */ /* 0x000fe200078e00ff */
[----:B------:R-:W-:Y:S01]  /*56e0*/  LOP3.LUT R57, R39, 0xffff0000, RZ, 0xc0, !PT ;  /* 0xffff000027397812 */ /* 0x000fe200078ec0ff */
[----:B------:R-:W-:Y:S01]  /*56f0*/  FMUL.FTZ R65, R51, R61 ;  /* 0x0000003d33417220 */ /* 0x000fe20000410000 */
[----:B------:R-:W-:Y:S01]  /*5700*/  LOP3.LUT R39, R37, 0xffff0000, RZ, 0xc0, !PT ;  /* 0xffff000025277812 */ /* 0x000fe200078ec0ff */
[-C--:B------:R-:W-:Y:S01]  /*5710*/  FMUL.FTZ R51, R51, R59.reuse ;  /* 0x0000003b33337220 */ /* 0x080fe20000410000 */
[----:B------:R-:W-:Y:S01]  /*5720*/  LOP3.LUT R60, R176, 0xffff0000, RZ, 0xc0, !PT ;  /* 0xffff0000b03c7812 */ /* 0x000fe200078ec0ff */
[----:B------:R-:W-:Y:S01]  /*5730*/  FFMA.FTZ R65, R50, R59, -R65 ;  /* 0x0000003b32417223 */ /* 0x000fe20000010841 */
[----:B------:R-:W-:Y:S01]  /*5740*/  LOP3.LUT R58, R168, 0xffff0000, RZ, 0xc0, !PT ;  /* 0xffff0000a83a7812 */ /* 0x000fe200078ec0ff */
[----:B------:R-:W-:Y:S01]  /*5750*/  IMAD.U32 R37, R36, 0x10000, RZ ;  /* 0x0001000024257824 */ /* 0x000fe200078e00ff */
[----:B------:R-:W-:Y:S01]  /*5760*/  LOP3.LUT R180, R180, 0xffff0000, RZ, 0xc0, !PT ;  /* 0xffff0000b4b47812 */ /* 0x000fe200078ec0ff */
[----:B------:R-:W-:Y:S01]  /*5770*/  FMUL.FTZ R63, R39, R60 ;  /* 0x0000003c273f7220 */ /* 0x000fe20000410000 */
[----:B------:R-:W-:Y:S01]  /*5780*/  LOP3.LUT R169, R169, 0xffff0000, RZ, 0xc0, !PT ;  /* 0xffff0000a9a97812 */ /* 0x000fe200078ec0ff */
[----:B------:R-:W-:Y:S01]  /*5790*/  FFMA.FTZ R50, R50, R61, R51 ;  /* 0x0000003d32327223 */ /* 0x000fe20000010033 */
[----:B------:R-:W-:Y:S01]  /*57a0*/  FMUL.FTZ R39, R39, R58 ;  /* 0x0000003a27277220 */ /* 0x000fe20000410000 */
[----:B------:R-:W-:Y:S01]  /*57b0*/  LOP3.LUT R36, R36, 0xffff0000, RZ, 0xc0, !PT ;  /* 0xffff000024247812 */ /* 0x000fe200078ec0ff */
[----:B------:R-:W-:Y:S01]  /*57c0*/  FMUL.FTZ R51, R57, R180 ;  /* 0x000000b439337220 */ /* 0x000fe20000410000 */
[----:B------:R-:W-:-:S02]  /*57d0*/  IMAD.U32 R176, R176, 0x10000, RZ ;  /* 0x00010000b0b07824 */ /* 0x000fc400078e00ff */
[-C--:B------:R-:W-:Y:S01]  /*57e0*/  FMUL.FTZ R57, R57, R169.reuse ;  /* 0x000000a939397220 */ /* 0x080fe20000410000 */
[----:B------:R-:W-:Y:S02]  /*57f0*/  IMAD.U32 R168, R168, 0x10000, RZ ;  /* 0x00010000a8a87824 */ /* 0x000fe400078e00ff */
[C---:B------:R-:W-:Y:S01]  /*5800*/  FFMA.FTZ R63, R38.reuse, R58, -R63 ;  /* 0x0000003a263f7223 */ /* 0x040fe2000001083f */
[----:B------:R-:W-:Y:S01]  /*5810*/  FFMA.FTZ R60, R38, R60, R39 ;  /* 0x0000003c263c7223 */ /* 0x000fe20000010027 */
[----:B------:R-:W-:Y:S01]  /*5820*/  FFMA.FTZ R51, R56, R169, -R51 ;  /* 0x000000a938337223 */ /* 0x000fe20000010833 */
[C---:B------:R-:W-:Y:S01]  /*5830*/  FMUL.FTZ R38, R36.reuse, R176 ;  /* 0x000000b024267220 */ /* 0x040fe20000410000 */
[----:B------:R-:W-:Y:S01]  /*5840*/  FMUL.FTZ R39, R36, R168 ;  /* 0x000000a824277220 */ /* 0x000fe20000410000 */
[----:B------:R-:W-:Y:S01]  /*5850*/  FFMA.FTZ R56, R56, R180, R57 ;  /* 0x000000b438387223 */ /* 0x000fe20000010039 */
[----:B------:R-:W-:Y:S01]  /*5860*/  F2FP.BF16.F32.PACK_AB R50, R50, R65 ;  /* 0x000000413232723e */ /* 0x000fe200000010ff */
[C---:B------:R-:W-:Y:S01]  /*5870*/  FFMA.FTZ R38, R37.reuse, R168, -R38 ;  /* 0x000000a825267223 */ /* 0x040fe20000010826 */
[----:B------:R-:W-:Y:S01]  /*5880*/  FFMA.FTZ R39, R37, R176, R39 ;  /* 0x000000b025277223 */ /* 0x000fe20000010027 */
[----:B------:R-:W-:-:S02]  /*5890*/  F2FP.BF16.F32.PACK_AB R37, R60, R63 ;  /* 0x0000003f3c25723e */ /* 0x000fc400000010ff */
[----:B------:R-:W-:Y:S02]  /*58a0*/  F2FP.BF16.F32.PACK_AB R51, R56, R51 ;  /* 0x000000333833723e */ /* 0x000fe400000010ff */
[----:B------:R-:W-:Y:S01]  /*58b0*/  F2FP.BF16.F32.PACK_AB R36, R39, R38 ;  /* 0x000000262724723e */ /* 0x000fe200000010ff */
[----:B------:R-:W-:Y:S02]  /*58c0*/  IMAD.MOV.U32 R38, RZ, RZ, R50 ;  /* 0x000000ffff267224 */ /* 0x000fe400078e0032 */
[----:B------:R-:W-:-:S07]  /*58d0*/  IMAD.MOV.U32 R39, RZ, RZ, R51 ;  /* 0x000000ffff277224 */ /* 0x000fce00078e0033 */
.L_x_702:
[----:B------:R-:W-:Y:S05]  /*58e0*/  BSYNC B2 ;  /* 0x0000000000027941 */ /* 0x000fea0003800000 */
.L_x_701:
[----:B------:R-:W-:Y:S02]  /*58f0*/  ULDC.64 UR4, c[0x0][0x208] ;  /* 0x0000820000047ab9 */ /* 0x000fe40000000a00 */
[----:B--2---:R1:W-:Y:S03]  /*5900*/  STG.E.128 desc[UR4][R48.64], R36 ;  /* 0x0000002430007986 */ /* 0x0043e6000c101d04 */
.L_x_700:
[----:B------:R-:W-:Y:S05]  /*5910*/  BSYNC B1 ;  /* 0x0000000000017941 */ /* 0x000fea0003800000 */
.L_x_699:
        /* <DEDUP_REMOVED lines=14> */
[----:B------:R-:W-:-:S02]  /*5a00*/  PRMT R145, R145, 0x5410, R60 ;  /* 0x0000541091917816 */ /* 0x000fc4000000003c */
[----:B------:R-:W-:Y:S02]  /*5a10*/  PRMT R175, R175, 0x5410, R54 ;  /* 0x00005410afaf7816 */ /* 0x000fe40000000036 */
[----:B------:R-:W-:Y:S02]  /*5a20*/  LOP3.LUT R53, R39, 0xffff0000, RZ, 0xc0, !PT ;  /* 0xffff000027357812 */ /* 0x000fe400078ec0ff */
[----:B------:R-:W-:Y:S01]  /*5a30*/  PRMT R151, R151, 0x5410, R58 ;  /* 0x0000541097977816 */ /* 0x000fe2000000003a */
[----:B------:R-:W-:Y:S01]  /*5a40*/  IMAD.U32 R57, R175, 0x10000, RZ ;  /* 0x00010000af397824 */ /* 0x000fe200078e00ff */
[----:B------:R-:W-:Y:S02]  /*5a50*/  LOP3.LUT R39, R37, 0xffff0000, RZ, 0xc0, !PT ;  /* 0xffff000025277812 */ /* 0x000fe400078ec0ff */
[----:B------:R-:W-:Y:S01]  /*5a60*/  LOP3.LUT R56, R171, 0xffff0000, RZ, 0xc0, !PT ;  /* 0xffff0000ab387812 */ /* 0x000fe200078ec0ff */
[----:B------:R-:W-:Y:S01]  /*5a70*/  IMAD.U32 R55, R151, 0x10000, RZ ;  /* 0x0001000097377824 */ /* 0x000fe200078e00ff */
[----:B------:R-:W-:Y:S01]  /*5a80*/  LOP3.LUT R54, R145, 0xffff0000, RZ, 0xc0, !PT ;  /* 0xffff000091367812 */ /* 0x000fe200078ec0ff */
[----:B------:R-:W-:Y:S01]  /*5a90*/  IMAD.U32 R171, R171, 0x10000, RZ ;  /* 0x00010000abab7824 */ /* 0x000fe200078e00ff */
[----:B------:R-:W-:Y:S01]  /*5aa0*/  LOP3.LUT R51, R38, 0xffff0000, RZ, 0xc0, !PT ;  /* 0xffff000026337812 */ /* 0x000fe200078ec0ff */
[----:B------:R-:W-:-:S02]  /*5ab0*/  IMAD.U32 R38, R37, 0x10000, RZ ;  /* 0x0001000025267824 */ /* 0x000fc400078e00ff */
[C---:B------:R-:W-:Y:S01]  /*5ac0*/  FMUL.FTZ R59, R39.reuse, R56 ;  /* 0x00000038273b7220 */ /* 0x040fe20000410000 */
[C---:B------:R-:W-:Y:S02]  /*5ad0*/  IMAD.U32 R37, R36.reuse, 0x10000, RZ ;  /* 0x0001000024257824 */ /* 0x040fe400078e00ff */
[-C--:B------:R-:W-:Y:S01]  /*5ae0*/  FMUL.FTZ R39, R39, R54.reuse ;  /* 0x0000003627277220 */ /* 0x080fe20000410000 */
[----:B------:R-:W-:Y:S01]  /*5af0*/  LOP3.LUT R36, R36, 0xffff0000, RZ, 0xc0, !PT ;  /* 0xffff000024247812 */ /* 0x000fe200078ec0ff */
[C---:B------:R-:W-:Y:S01]  /*5b00*/  FMUL.FTZ R61, R51.reuse, R57 ;  /* 0x00000039333d7220 */ /* 0x040fe20000410000 */
[-C--:B------:R-:W-:Y:S01]  /*5b10*/  FMUL.FTZ R51, R51, R55.reuse ;  /* 0x0000003733337220 */ /* 0x080fe20000410000 */
[----:B------:R-:W-:Y:S01]  /*5b20*/  LOP3.LUT R175, R175, 0xffff0000, RZ, 0xc0, !PT ;  /* 0xffff0000afaf7812 */ /* 0x000fe200078ec0ff */
[----:B------:R-:W-:Y:S01]  /*5b30*/  IMAD.U32 R145, R145, 0x10000, RZ ;  /* 0x0001000091917824 */ /* 0x000fe200078e00ff */
[----:B------:R-:W-:Y:S01]  /*5b40*/  LOP3.LUT R151, R151, 0xffff0000, RZ, 0xc0, !PT ;  /* 0xffff000097977812 */ /* 0x000fe200078ec0ff */
[C---:B------:R-:W-:Y:S01]  /*5b50*/  FFMA.FTZ R59, R38.reuse, R54, -R59 ;  /* 0x00000036263b7223 */ /* 0x040fe2000001083b */
[----:B------:R-:W-:Y:S01]  /*5b60*/  FFMA.FTZ R56, R38, R56, R39 ;  /* 0x0000003826387223 */ /* 0x000fe20000010027 */
[----:B------:R-:W-:Y:S01]  /*5b70*/  FFMA.FTZ R61, R50, R55, -R61 ;  /* 0x00000037323d7223 */ /* 0x000fe2000001083d */
[----:B------:R-:W-:Y:S01]  /*5b80*/  FMUL.FTZ R38, R36, R171 ;  /* 0x000000ab24267220 */ /* 0x000fe20000410000 */
[----:B------:R-:W-:Y:S01]  /*5b90*/  FFMA.FTZ R50, R50, R57, R51 ;  /* 0x0000003932327223 */ /* 0x000fe20000010033 */
[----:B------:R-:W-:Y:S01]  /*5ba0*/  FMUL.FTZ R36, R36, R145 ;  /* 0x0000009124247220 */ /* 0x000fe20000410000 */
        /* <DEDUP_REMOVED lines=12> */
.L_x_706:
[----:B------:R-:W-:Y:S05]  /*5c70*/  BSYNC B2 ;  /* 0x0000000000027941 */ /* 0x000fea0003800000 */
.L_x_705:
[----:B------:R-:W-:Y:S02]  /*5c80*/  ULDC.64 UR4, c[0x0][0x208] ;  /* 0x0000820000047ab9 */ /* 0x000fe40000000a00 */
[----:B--2---:R1:W-:Y:S03]  /*5c90*/  STG.E.128 desc[UR4][R48.64+0x80], R36 ;  /* 0x0000802430007986 */ /* 0x0043e6000c101d04 */
.L_x_704:
[----:B------:R-:W-:Y:S05]  /*5ca0*/  BSYNC B1 ;  /* 0x0000000000017941 */ /* 0x000fea0003800000 */
.L_x_703:
[----:B------:R-:W-:Y:S01]  /*5cb0*/  ISETP.NE.AND P3, PT, R9, RZ, PT ;  /* 0x000000ff0900720c */ /* 0x000fe20003f65270 */
[----:B------:R-:W-:-:S12]  /*5cc0*/  BSSY B1, `(.L_x_707) ;  /* 0x0000037000017945 */ /* 0x000fd80003800000 */
[----:B------:R-:W-:Y:S05]  /*5cd0*/  @!P3 BRA `(.L_x_708) ;  /* 0x0000000000d4b947 */ /* 0x000fea0003800000 */
[----:B-1234-:R1:W2:Y:S01]  /*5ce0*/  LDS.128 R36, [R4+0x2b400] ;  /* 0x02b4000004247984 */ /* 0x01e2a20000000c00 */
[----:B------:R-:W-:Y:S01]  /*5cf0*/  ISETP.GE.AND P3, PT, R214, R115, PT ;  /* 0x00000073d600720c */ /* 0x000fe20003f66270 */
[----:B------:R-:W-:-:S12]  /*5d00*/  BSSY B2, `(.L_x_709) ;  /* 0x0000030000027945 */ /* 0x000fd80003800000 */
[----:B-1----:R-:W-:Y:S05]  /*5d10*/  @P3 BRA `(.L_x_710) ;  /* 0x0000000000b83947 */ /* 0x002fea0003800000 */
[----:B------:R-:W-:Y:S02]  /*5d20*/  SHF.R.U32.HI R50, RZ, 0x10, R45 ;  /* 0x00000010ff327819 */ /* 0x000fe4000001162d */
[----:B------:R-:W-:Y:S02]  /*5d30*/  SHF.R.U32.HI R52, RZ, 0x10, R47 ;  /* 0x00000010ff347819 */ /* 0x000fe4000001162f */
[----:B------:R-:W-:Y:S01]  /*5d40*/  SHF.R.U64 R51, R44, 0x10, R45 ;  /* 0x000000102c337819 */ /* 0x000fe2000000122d */
[----:B--2---:R-:W-:Y:S01]  /*5d50*/  IMAD.U32 R44, R38, 0x10000, RZ ;  /* 0x00010000262c7824 */ /* 0x004fe200078e00ff */
[----:B------:R-:W-:Y:S01]  /*5d60*/  SHF.R.U64 R53, R46, 0x10, R47 ;  /* 0x000000102e357819 */ /* 0x000fe2000000122f */
[----:B------:R-:W-:Y:S01]  /*5d70*/  IMAD.U32 R46, R39, 0x10000, RZ ;  /* 0x00010000272e7824 */ /* 0x000fe200078e00ff */
[----:B------:R-:W-:Y:S02]  /*5d80*/  PRMT R141, R141, 0x5410, R50 ;  /* 0x000054108d8d7816 */ /* 0x000fe40000000032 */
[----:B------:R-:W-:-:S02]  /*5d90*/  PRMT R139, R139, 0x5410, R52 ;  /* 0x000054108b8b7816 */ /* 0x000fc40000000034 */
[----:B------:R-:W-:Y:S02]  /*5da0*/  PRMT R140, R140, 0x5410, R51 ;  /* 0x000054108c8c7816 */ /* 0x000fe40000000033 */
[----:B------:R-:W-:Y:S01]  /*5db0*/  LOP3.LUT R45, R38, 0xffff0000, RZ, 0xc0, !PT ;  /* 0xffff0000262d7812 */ /* 0x000fe200078ec0ff */
[----:B------:R-:W-:Y:S01]  /*5dc0*/  IMAD.U32 R51, R139, 0x10000, RZ ;  /* 0x000100008b337824 */ /* 0x000fe200078e00ff */
[----:B------:R-:W-:Y:S01]  /*5dd0*/  LOP3.LUT R47, R39, 0xffff0000, RZ, 0xc0, !PT ;  /* 0xffff0000272f7812 */ /* 0x000fe200078ec0ff */
[----:B------:R-:W-:Y:S01]  /*5de0*/  IMAD.U32 R38, R37, 0x10000, RZ ;  /* 0x0001000025267824 */ /* 0x000fe200078e00ff */
[----:B------:R-:W-:Y:S01]  /*5df0*/  PRMT R138, R138, 0x5410, R53 ;  /* 0x000054108a8a7816 */ /* 0x000fe20000000035 */
[----:B------:R-:W-:Y:S01]  /*5e00*/  IMAD.U32 R53, R141, 0x10000, RZ ;  /* 0x000100008d357824 */ /* 0x000fe200078e00ff */
[----:B------:R-:W-:Y:S01]  /*5e10*/  LOP3.LUT R39, R37, 0xffff0000, RZ, 0xc0, !PT ;  /* 0xffff000025277812 */ /* 0x000fe200078ec0ff */
[----:B------:R-:W-:Y:S01]  /*5e20*/  IMAD.U32 R37, R36, 0x10000, RZ ;  /* 0x0001000024257824 */ /* 0x000fe200078e00ff */
[----:B------:R-:W-:Y:S01]  /*5e30*/  LOP3.LUT R52, R140, 0xffff0000, RZ, 0xc0, !PT ;  /* 0xffff00008c347812 */ /* 0x000fe200078ec0ff */
[C---:B------:R-:W-:Y:S01]  /*5e40*/  FMUL.FTZ R57, R45.reuse, R53 ;  /* 0x000000352d397220 */ /* 0x040fe20000410000 */
[----:B------:R-:W-:Y:S01]  /*5e50*/  LOP3.LUT R50, R138, 0xffff0000, RZ, 0xc0, !PT ;  /* 0xffff00008a327812 */ /* 0x000fe200078ec0ff */
[-C--:B------:R-:W-:Y:S01]  /*5e60*/  FMUL.FTZ R45, R45, R51.reuse ;  /* 0x000000332d2d7220 */ /* 0x080fe20000410000 */
[----:B------:R-:W-:Y:S01]  /*5e70*/  LOP3.LUT R141, R141, 0xffff0000, RZ, 0xc0, !PT ;  /* 0xffff00008d8d7812 */ /* 0x000fe200078ec0ff */
[----:B------:R-:W-:Y:S01]  /*5e80*/  FMUL.FTZ R55, R39, R52 ;  /* 0x0000003427377220 */ /* 0x000fe20000410000 */
[----:B------:R-:W-:Y:S01]  /*5e90*/  LOP3.LUT R139, R139, 0xffff0000, RZ, 0xc0, !PT ;  /* 0xffff00008b8b7812 */ /* 0x000fe200078ec0ff */
[----:B------:R-:W-:Y:S01]  /*5ea0*/  FFMA.FTZ R57, R44, R51, -R57 ;  /* 0x000000332c397223 */ /* 0x000fe20000010839 */
[-C--:B------:R-:W-:Y:S01]  /*5eb0*/  FMUL.FTZ R39, R39, R50.reuse ;  /* 0x0000003227277220 */ /* 0x080fe20000410000 */
[----:B------:R-:W-:Y:S01]  /*5ec0*/  LOP3.LUT R36, R36, 0xffff0000, RZ, 0xc0, !PT ;  /* 0xffff000024247812 */ /* 0x000fe200078ec0ff */
[----:B------:R-:W-:Y:S01]  /*5ed0*/  FFMA.FTZ R55, R38, R50, -R55 ;  /* 0x0000003226377223 */ /* 0x000fe20000010837 */
[----:B------:R-:W-:Y:S01]  /*5ee0*/  FFMA.FTZ R44, R44, R53, R45 ;  /* 0x000000352c2c7223 */ /* 0x000fe2000001002d */
[----:B------:R-:W-:-:S02]  /*5ef0*/  IMAD.U32 R140, R140, 0x10000, RZ ;  /* 0x000100008c8c7824 */ /* 0x000fc400078e00ff */
[C---:B------:R-:W-:Y:S01]  /*5f00*/  FMUL.FTZ R45, R47.reuse, R141 ;  /* 0x0000008d2f2d7220 */ /* 0x040fe20000410000 */
[----:B------:R-:W-:Y:S02]  /*5f10*/  IMAD.U32 R138, R138, 0x10000, RZ ;  /* 0x000100008a8a7824 */ /* 0x000fe400078e00ff */
[-C--:B------:R-:W-:Y:S01]  /*5f20*/  FMUL.FTZ R50, R47, R139.reuse ;  /* 0x0000008b2f327220 */ /* 0x080fe20000410000 */
[----:B------:R-:W-:Y:S01]  /*5f30*/  FFMA.FTZ R52, R38, R52, R39 ;  /* 0x0000003426347223 */ /* 0x000fe20000010027 */
[C---:B------:R-:W-:Y:S01]  /*5f40*/  FMUL.FTZ R38, R36.reuse, R140 ;  /* 0x0000008c24267220 */ /* 0x040fe20000410000 */
[-C--:B------:R-:W-:Y:S01]  /*5f50*/  FMUL.FTZ R39, R36, R138.reuse ;  /* 0x0000008a24277220 */ /* 0x080fe20000410000 */
        /* <DEDUP_REMOVED lines=10> */
.L_x_710:
[----:B------:R-:W-:Y:S05]  /*6000*/  BSYNC B2 ;  /* 0x0000000000027941 */ /* 0x000fea0003800000 */
.L_x_709:
[----:B------:R-:W-:Y:S02]  /*6010*/  ULDC.64 UR4, c[0x0][0x208] ;  /* 0x0000820000047ab9 */ /* 0x000fe40000000a00 */
[----:B--2---:R1:W-:Y:S03]  /*6020*/  STG.E.128 desc[UR4][R48.64+0x100], R36 ;  /* 0x0001002430007986 */ /* 0x0043e6000c101d04 */
.L_x_708:
[----:B------:R-:W-:Y:S05]  /*6030*/  BSYNC B1 ;  /* 0x0000000000017941 */ /* 0x000fea0003800000 */
.L_x_707:
[----:B------:R-:W-:-:S13]  /*6040*/  ISETP.NE.AND P3, PT, R8, RZ, PT ;  /* 0x000000ff0800720c */ /* 0x000fda0003f65270 */
        /* <DEDUP_REMOVED lines=51> */
.L_x_712:
[----:B------:R-:W-:Y:S05]  /*6380*/  BSYNC B1 ;  /* 0x0000000000017941 */ /* 0x000fea0003800000 */
.L_x_711:
[----:B------:R-:W-:Y:S02]  /*6390*/  ULDC.64 UR4, c[0x0][0x208] ;  /* 0x0000820000047ab9 */ /* 0x000fe40000000a00 */
[----:B--2---:R1:W-:Y:S01]  /*63a0*/  STG.E.128 desc[UR4][R48.64+0x180], R36 ;  /* 0x0001802430007986 */ /* 0x0043e2000c101d04 */
[----:B------:R-:W-:Y:S05]  /*63b0*/  BRA `(.L_x_698) ;  /* 0x00000044001c7947 */ /* 0x000fea0003800000 */
.L_x_656:
        /* <DEDUP_REMOVED lines=14> */
[----:B------:R-:W-:Y:S01]  /*64a0*/  IADD3 R36, P5, R102, R84, RZ ;  /* 0x0000005466247210 */ /* 0x000fe20007fbe0ff */
[----:B------:R-:W-:Y:S01]  /*64b0*/  ULDC.64 UR6, c[0x0][0x400] ;  /* 0x0001000000067ab9 */ /* 0x000fe20000000a00 */
[----:B------:R-:W-:Y:S01]  /*64c0*/  LEA R52, P3, R38, UR4, 0x1 ;  /* 0x0000000426347c11 */ /* 0x000fe2000f8608ff */
[----:B------:R-:W-:Y:S01]  /*64d0*/  IMAD.X R39, R0, 0x1, R15, P2 ;  /* 0x0000000100277824 */ /* 0x000fe200010e060f */
[----:B------:R-:W-:Y:S01]  /*64e0*/  LEA R56, P2, R36, UR6, 0x1 ;  /* 0x0000000624387c11 */ /* 0x000fe2000f8408ff */
[----:B------:R-:W-:Y:S01]  /*64f0*/  IMAD.X R37, R114, 0x1, R21, P5 ;  /* 0x0000000172257824 */ /* 0x000fe200028e0615 */
[----:B------:R-:W-:Y:S02]  /*6500*/  ISETP.GE.AND P5, PT, R213, R115, PT ;  /* 0x00000073d500720c */ /* 0x000fe40003fa6270 */
[----:B------:R-:W-:-:S02]  /*6510*/  CS2R R42, SRZ ;  /* 0x00000000002a7805 */ /* 0x000fc4000001ff00 */
[----:B------:R-:W-:Y:S02]  /*6520*/  LEA.HI.X R53, R38, UR5, R39, 0x1, P3 ;  /* 0x0000000526357c11 */ /* 0x000fe400098f0c27 */
[----:B------:R-:W-:Y:S02]  /*6530*/  CS2R R40, SRZ ;  /* 0x0000000000287805 */ /* 0x000fe4000001ff00 */
[----:B------:R-:W-:Y:S02]  /*6540*/  ISETP.GE.AND P3, PT, R16, R115, PT ;  /* 0x000000731000720c */ /* 0x000fe40003f66270 */
[----:B------:R-:W-:Y:S02]  /*6550*/  CS2R R38, SRZ ;  /* 0x0000000000267805 */ /* 0x000fe4000001ff00 */
[----:B------:R-:W-:Y:S02]  /*6560*/  LEA.HI.X R57, R36, UR7, R37, 0x1, P2 ;  /* 0x0000000724397c11 */ /* 0x000fe400090f0c25 */
[----:B------:R-:W-:-:S02]  /*6570*/  CS2R R36, SRZ ;  /* 0x0000000000247805 */ /* 0x000fc4000001ff00 */
[----:B------:R-:W-:Y:S02]  /*6580*/  CS2R R50, SRZ ;  /* 0x0000000000327805 */ /* 0x000fe4000001ff00 */
[----:B------:R-:W-:Y:S02]  /*6590*/  CS2R R48, SRZ ;  /* 0x0000000000307805 */ /* 0x000fe4000001ff00 */
[----:B------:R-:W-:Y:S02]  /*65a0*/  CS2R R46, SRZ ;  /* 0x00000000002e7805 */ /* 0x000fe4000001ff00 */
[----:B------:R-:W-:Y:S01]  /*65b0*/  CS2R R44, SRZ ;  /* 0x00000000002c7805 */ /* 0x000fe2000001ff00 */
[----:B------:R-:W-:Y:S02]  /*65c0*/  ULDC.64 UR8, c[0x0][0x208] ;  /* 0x0000820000087ab9 */ /* 0x000fe40000000a00 */
[----:B------:R0:W5:Y:S04]  /*65d0*/  @!P5 LDG.E.128 R36, desc[UR8][R52.64+0x80] ;  /* 0x000080083424d981 */ /* 0x000168000c1e1d00 */
[----:B------:R0:W5:Y:S04]  /*65e0*/  @!P3 LDG.E.128 R40, desc[UR8][R52.64] ;  /* 0x000000083428b981 */ /* 0x000168000c1e1d00 */
[----:B------:R0:W5:Y:S04]  /*65f0*/  @!P3 LDG.E.128 R48, desc[UR8][R56.64] ;  /* 0x000000083830b981 */ /* 0x000168000c1e1d00 */
[----:B------:R0:W5:Y:S02]  /*6600*/  @!P5 LDG.E.128 R44, desc[UR8][R56.64+0x80] ;  /* 0x00008008382cd981 */ /* 0x000164000c1e1d00 */
.L_x_714:
[----:B------:R-:W-:Y:S05]  /*6610*/  BSYNC B1 ;  /* 0x0000000000017941 */ /* 0x000fea0003800000 */
.L_x_713:
[----:B0-----:R-:W2:Y:S01]  /*6620*/  LDL.LU R57, [R1+0x8] ;  /* 0x0000080001397983 */ /* 0x001ea20000300800 */
[----:B-----5:R-:W-:Y:S01]  /*6630*/  IMAD.MOV.U32 R52, RZ, RZ, R38 ;  /* 0x000000ffff347224 */ /* 0x020fe200078e0026 */
[----:B------:R-:W-:Y:S01]  /*6640*/  BSSY B1, `(.L_x_715) ;  /* 0x0000043000017945 */ /* 0x000fe20003800000 */
[----:B------:R-:W-:Y:S01]  /*6650*/  IMAD.MOV.U32 R53, RZ, RZ, R39 ;  /* 0x000000ffff357224 */ /* 0x000fe200078e0027 */
[----:B------:R-:W-:Y:S01]  /*6660*/  CS2R R62, SRZ ;  /* 0x00000000003e7805 */ /* 0x000fe2000001ff00 */
[----:B------:R-:W-:Y:S01]  /*6670*/  IMAD.MOV.U32 R56, RZ, RZ, R36 ;  /* 0x000000ffff387224 */ /* 0x000fe200078e0024 */
[----:B------:R-:W-:Y:S01]  /*6680*/  PRMT R180, R180, 0x5410, R52 ;  /* 0x00005410b4b47816 */ /* 0x000fe20000000034 */
[----:B------:R-:W-:Y:S01]  /*6690*/  IMAD.MOV.U32 R52, RZ, RZ, R37 ;  /* 0x000000ffff347224 */ /* 0x000fe200078e0025 */
[----:B------:R-:W-:Y:S01]  /*66a0*/  CS2R R60, SRZ ;  /* 0x00000000003c7805 */ /* 0x000fe2000001ff00 */
        /* <DEDUP_REMOVED lines=13> */
[----:B------:R-:W-:-:S02]  /*6780*/  CS2R R58, SRZ ;  /* 0x00000000003a7805 */ /* 0x000fc4000001ff00 */
[----:B------:R-:W-:Y:S02]  /*6790*/  CS2R R66, SRZ ;  /* 0x0000000000427805 */ /* 0x000fe4000001ff00 */
[----:B------:R-:W-:Y:S01]  /*67a0*/  PRMT R158, R53, 0x7610, R158 ;  /* 0x00007610359e7816 */ /* 0x000fe2000000009e */
[----:B------:R-:W-:Y:S01]  /*67b0*/  IMAD.MOV.U32 R53, RZ, RZ, R47 ;  /* 0x000000ffff357224 */ /* 0x000fe200078e002f */
[----:B------:R-:W-:Y:S01]  /*67c0*/  PRMT R174, R56, 0x5410, R52 ;  /* 0x0000541038ae7816 */ /* 0x000fe20000000034 */
[----:B------:R-:W-:Y:S01]  /*67d0*/  IMAD.MOV.U32 R52, RZ, RZ, R45 ;  /* 0x000000ffff347224 */ /* 0x000fe200078e002d */
[----:B------:R-:W-:Y:S01]  /*67e0*/  CS2R R64, SRZ ;  /* 0x0000000000407805 */ /* 0x000fe2000001ff00 */
[----:B------:R-:W-:-:S03]  /*67f0*/  IMAD.MOV.U32 R56, RZ, RZ, R48 ;  /* 0x000000ffff387224 */ /* 0x000fc600078e0030 */
[----:B------:R-:W-:Y:S01]  /*6800*/  PRMT R175, R52, 0x5410, R53 ;  /* 0x0000541034af7816 */ /* 0x000fe20000000035 */
[----:B------:R-:W-:Y:S01]  /*6810*/  IMAD.MOV.U32 R53, RZ, RZ, R50 ;  /* 0x000000ffff357224 */ /* 0x000fe200078e0032 */
[----:B------:R-:W-:Y:S01]  /*6820*/  PRMT R181, R56, 0x7610, R181 ;  /* 0x0000761038b57816 */ /* 0x000fe200000000b5 */
[----:B------:R-:W-:-:S03]  /*6830*/  IMAD.MOV.U32 R52, RZ, RZ, R51 ;  /* 0x000000ffff347224 */ /* 0x000fc600078e0033 */
[----:B------:R-:W-:Y:S01]  /*6840*/  PRMT R184, R184, 0x5410, R53 ;  /* 0x00005410b8b87816 */ /* 0x000fe20000000035 */
[----:B------:R-:W-:Y:S01]  /*6850*/  IMAD.MOV.U32 R53, RZ, RZ, R49 ;  /* 0x000000ffff357224 */ /* 0x000fe200078e0031 */
[----:B------:R-:W-:-:S04]  /*6860*/  PRMT R185, R185, 0x5410, R52 ;  /* 0x00005410b9b97816 */ /* 0x000fc80000000034 */
[----:B------:R-:W-:Y:S02]  /*6870*/  PRMT R158, R158, 0x5410, R53 ;  /* 0x000054109e9e7816 */ /* 0x000fe40000000035 */
[----:B------:R-:W-:Y:S02]  /*6880*/  CS2R R52, SRZ ;  /* 0x0000000000347805 */ /* 0x000fe4000001ff00 */
[----:B--2---:R-:W-:-:S04]  /*6890*/  LOP3.LUT R57, R57, 0xfffffffe, RZ, 0xc0, !PT ;  /* 0xfffffffe39397812 */ /* 0x004fc800078ec0ff */
[----:B------:R-:W-:-:S05]  /*68a0*/  @P2 LOP3.LUT R57, R57, 0x1, RZ, 0xfc, !PT ;  /* 0x0000000139392812 */ /* 0x000fca00078efcff */
[----:B------:R0:W-:Y:S02]  /*68b0*/  STL [R1+0x8], R57 ;  /* 0x0000083901007387 */ /* 0x0001e40000100800 */
[----:B0-----:R-:W-:Y:S01]  /*68c0*/  CS2R R56, SRZ ;  /* 0x0000000000387805 */ /* 0x001fe2000001ff00 */
        /* <DEDUP_REMOVED lines=9> */
[----:B------:R-:W-:Y:S02]  /*6960*/  CS2R R64, SRZ ;  /* 0x0000000000407805 */ /* 0x000fe4000001ff00 */
[----:B------:R-:W-:Y:S02]  /*6970*/  CS2R R62, SRZ ;  /* 0x00000000003e7805 */ /* 0x000fe4000001ff00 */
[----:B------:R-:W-:Y:S02]  /*6980*/  IADD3.X R53, R21, R114, R34, P2, P3 ;  /* 0x0000007215357210 */ /* 0x000fe400017e6422 */
[----:B------:R-:W-:Y:S02]  /*6990*/  CS2R R60, SRZ ;  /* 0x00000000003c7805 */ /* 0x000fe4000001ff00 */
[----:B------:R-:W-:Y:S01]  /*69a0*/  LEA R68, P3, R54, UR4, 0x1 ;  /* 0x0000000436447c11 */ /* 0x000fe2000f8608ff */
[----:B------:R-:W-:Y:S01]  /*69b0*/  ULDC.64 UR8, c[0x0][0x208] ;  /* 0x0000820000087ab9 */ /* 0x000fe20000000a00 */
[----:B------:R-:W-:-:S02]  /*69c0*/  LEA R70, P2, R52, UR6, 0x1 ;  /* 0x0000000634467c11 */ /* 0x000fc4000f8408ff */
[----:B------:R-:W-:Y:S02]  /*69d0*/  LEA.HI.X R69, R54, UR5, R55, 0x1, P3 ;  /* 0x0000000536457c11 */ /* 0x000fe400098f0c37 */
[----:B------:R-:W-:Y:S02]  /*69e0*/  CS2R R54, SRZ ;  /* 0x0000000000367805 */ /* 0x000fe4000001ff00 */
[----:B------:R-:W-:Y:S02]  /*69f0*/  LEA.HI.X R71, R52, UR7, R53, 0x1, P2 ;  /* 0x0000000734477c11 */ /* 0x000fe400090f0c35 */
[----:B------:R-:W-:Y:S02]  /*6a00*/  CS2R R52, SRZ ;  /* 0x0000000000347805 */ /* 0x000fe4000001ff00 */
[-C--:B------:R-:W-:Y:S02]  /*6a10*/  ISETP.GE.AND P3, PT, R16, R115.reuse, PT ;  /* 0x000000731000720c */ /* 0x080fe40003f66270 */
[----:B------:R-:W-:-:S11]  /*6a20*/  ISETP.GE.AND P2, PT, R213, R115, PT ;  /* 0x00000073d500720c */ /* 0x000fd60003f46270 */
[----:B------:R0:W5:Y:S04]  /*6a30*/  @!P3 LDG.E.128 R56, desc[UR8][R68.64] ;  /* 0x000000084438b981 */ /* 0x000168000c1e1d00 */
[----:B------:R0:W5:Y:S04]  /*6a40*/  @!P2 LDG.E.128 R52, desc[UR8][R68.64+0x80] ;  /* 0x000080084434a981 */ /* 0x000168000c1e1d00 */
[----:B------:R0:W5:Y:S04]  /*6a50*/  @!P3 LDG.E.128 R64, desc[UR8][R70.64] ;  /* 0x000000084640b981 */ /* 0x000168000c1e1d00 */
[----:B------:R0:W5:Y:S02]  /*6a60*/  @!P2 LDG.E.128 R60, desc[UR8][R70.64+0x80] ;  /* 0x00008008463ca981 */ /* 0x000164000c1e1d00 */
.L_x_716:
[----:B------:R-:W-:Y:S05]  /*6a70*/  BSYNC B1 ;  /* 0x0000000000017941 */ /* 0x000fea0003800000 */
.L_x_715:
        /* <DEDUP_REMOVED lines=16> */
[----:B------:R-:W-:Y:S01]  /*6b80*/  ULDC.64 UR8, c[0x0][0x208] ;  /* 0x0000820000087ab9 */ /* 0x000fe20000000a00 */
[----:B------:R-:W-:Y:S02]  /*6b90*/  IADD3.X R71, R15, R29, R0, P2, P5 ;  /* 0x0000001d0f477210 */ /* 0x000fe400017ea400 */
[----:B------:R-:W-:-:S04]  /*6ba0*/  IADD3 R0, P2, P5, R102, R31, R84 ;  /* 0x0000001f66007210 */ /* 0x000fc80007d5e054 */
[----:B------:R-:W-:Y:S02]  /*6bb0*/  IADD3.X R69, R21, R33, R114, P2, P5 ;  /* 0x0000002115457210 */ /* 0x000fe400017ea472 */
[----:B------:R-:W-:-:S04]  /*6bc0*/  LEA R84, P2, R86, UR4, 0x1 ;  /* 0x0000000456547c11 */ /* 0x000fc8000f8408ff */
[----:B------:R-:W-:Y:S02]  /*6bd0*/  LEA.HI.X R85, R86, UR5, R71, 0x1, P2 ;  /* 0x0000000556557c11 */ /* 0x000fe400090f0c47 */
[----:B------:R-:W-:-:S04]  /*6be0*/  LEA R86, P2, R0, UR6, 0x1 ;  /* 0x0000000600567c11 */ /* 0x000fc8000f8408ff */
[----:B------:R-:W-:Y:S02]  /*6bf0*/  LEA.HI.X R87, R0, UR7, R69, 0x1, P2 ;  /* 0x0000000700577c11 */ /* 0x000fe400090f0c45 */
[----:B------:R-:W-:Y:S02]  /*6c00*/  ISETP.GE.AND P2, PT, R16, R115, PT ;  /* 0x000000731000720c */ /* 0x000fe40003f46270 */
[----:B------:R-:W-:Y:S02]  /*6c10*/  CS2R R70, SRZ ;  /* 0x0000000000467805 */ /* 0x000fe4000001ff00 */
[----:B------:R-:W-:Y:S02]  /*6c20*/  CS2R R68, SRZ ;  /* 0x0000000000447805 */ /* 0x000fe4000001ff00 */
[----:B------:R-:W-:Y:S02]  /*6c30*/  CS2R R78, SRZ ;  /* 0x00000000004e7805 */ /* 0x000fe4000001ff00 */
[----:B------:R-:W-:-:S05]  /*6c40*/  CS2R R76, SRZ ;  /* 0x00000000004c7805 */ /* 0x000fca000001ff00 */
[----:B------:R0:W5:Y:S04]  /*6c50*/  @!P2 LDG.E.128 R72, desc[UR8][R84.64] ;  /* 0x000000085448a981 */ /* 0x000168000c1e1d00 */
[----:B------:R0:W5:Y:S01]  /*6c60*/  @!P2 LDG.E.128 R80, desc[UR8][R86.64] ;  /* 0x000000085650a981 */ /* 0x000162000c1e1d00 */
[----:B------:R-:W-:-:S13]  /*6c70*/  ISETP.GE.AND P2, PT, R213, R115, PT ;  /* 0x00000073d500720c */ /* 0x000fda0003f46270 */
[----:B------:R0:W5:Y:S04]  /*6c80*/  @!P2 LDG.E.128 R68, desc[UR8][R84.64+0x80] ;  /* 0x000080085444a981 */ /* 0x000168000c1e1d00 */
[----:B------:R0:W5:Y:S02]  /*6c90*/  @!P2 LDG.E.128 R76, desc[UR8][R86.64+0x80] ;  /* 0x00008008564ca981 */ /* 0x000164000c1e1d00 */
.L_x_718:
[----:B------:R-:W-:Y:S05]  /*6ca0*/  BSYNC B1 ;  /* 0x0000000000017941 */ /* 0x000fea0003800000 */
.L_x_717:
[----:B------:R-:W-:Y:S01]  /*6cb0*/  IMAD.MOV.U32 R0, RZ, RZ, R55 ;  /* 0x000000ffff007224 */ /* 0x000fe200078e0037 */
[----:B------:R-:W-:Y:S01]  /*6cc0*/  PRMT R166, R89, 0x7610, R166 ;  /* 0x0000761059a67816 */ /* 0x000fe200000000a6 */
[----:B0-----:R-:W-:Y:S01]  /*6cd0*/  IMAD.MOV.U32 R84, RZ, RZ, R52 ;  /* 0x000000ffff547224 */ /* 0x001fe200078e0034 */
[----:B------:R-:W-:Y:S01]  /*6ce0*/  ULOP3.LUT UR4, UR60, 0x1, URZ, 0xfc, !UPT ;  /* 0x000000013c047892 */ /* 0x000fe2000f8efc3f */
        /* <DEDUP_REMOVED lines=17> */
[----:B------:R-:W-:Y:S01]  /*6e00*/  PLOP3.LUT P2, PT, PT, PT, UP0, 0x80, 0x0 ;  /* 0x000000000000781c */ /* 0x000fe20003f4f008 */
        /* <DEDUP_REMOVED lines=8> */
[----:B-----5:R-:W-:-:S02]  /*6e90*/  IMAD.MOV.U32 R0, RZ, RZ, R70 ;  /* 0x000000ffff007224 */ /* 0x020fc400078e0046 */
[----:B------:R-:W-:Y:S01]  /*6ea0*/  IMAD.MOV.U32 R85, RZ, RZ, R68 ;  /* 0x000000ffff557224 */ /* 0x000fe200078e0044 */
[----:B------:R-:W-:Y:S01]  /*6eb0*/  PRMT R171, R86, 0x5410, R84 ;  /* 0x0000541056ab7816 */ /* 0x000fe20000000054 */
[----:B------:R-:W-:Y:S01]  /*6ec0*/  IMAD.MOV.U32 R84, RZ, RZ, R69 ;  /* 0x000000ffff547224 */ /* 0x000fe200078e0045 */
[----:B------:R-:W-:Y:S01]  /*6ed0*/  PRMT R151, R151, 0x5410, R0 ;  /* 0x0000541097977816 */ /* 0x000fe20000000000 */
[----:B------:R-:W-:Y:S02]  /*6ee0*/  IMAD.MOV.U32 R0, RZ, RZ, R74 ;  /* 0x000000ffff007224 */ /* 0x000fe400078e004a */
[----:B------:R-:W-:Y:S01]  /*6ef0*/  IMAD.MOV.U32 R86, RZ, RZ, R71 ;  /* 0x000000ffff567224 */ /* 0x000fe200078e0047 */
[----:B------:R-:W-:Y:S01]  /*6f00*/  PRMT R150, R84, 0x5410, R85 ;  /* 0x0000541054967816 */ /* 0x000fe20000000055 */
[----:B------:R-:W-:Y:S01]  /*6f10*/  IMAD.MOV.U32 R85, RZ, RZ, R72 ;  /* 0x000000ffff557224 */ /* 0x000fe200078e0048 */
[----:B------:R-:W-:Y:S01]  /*6f20*/  PRMT R154, R0, 0x7610, R154 ;  /* 0x00007610009a7816 */ /* 0x000fe2000000009a */
[----:B------:R-:W-:Y:S01]  /*6f30*/  IMAD.MOV.U32 R84, RZ, RZ, R73 ;  /* 0x000000ffff547224 */ /* 0x000fe200078e0049 */
[----:B------:R-:W-:Y:S01]  /*6f40*/  PRMT R151, R86, 0x7610, R151 ;  /* 0x0000761056977816 */ /* 0x000fe20000000097 */
[----:B------:R-:W-:-:S02]  /*6f50*/  IMAD.MOV.U32 R0, RZ, RZ, R78 ;  /* 0x000000ffff007224 */ /* 0x000fc400078e004e */
        /* <DEDUP_REMOVED lines=8> */
[----:B------:R-:W-:Y:S02]  /*6fe0*/  IMAD.MOV.U32 R86, RZ, RZ, R82 ;  /* 0x000000ffff567224 */ /* 0x000fe400078e0052 */
[----:B------:R-:W-:Y:S01]  /*6ff0*/  IMAD.MOV.U32 R85, RZ, RZ, R83 ;  /* 0x000000ffff557224 */ /* 0x000fe200078e0053 */
[----:B------:R-:W-:Y:S01]  /*7000*/  PRMT R153, R84, 0x5410, R0 ;  /* 0x0000541054997816 */ /* 0x000fe20000000000 */
[----:B------:R-:W-:-:S02]  /*7010*/  IMAD.MOV.U32 R84, RZ, RZ, R80 ;  /* 0x000000ffff547224 */ /* 0x000fc400078e0050 */
[----:B------:R-:W-:Y:S01]  /*7020*/  IMAD.MOV.U32 R0, RZ, RZ, R81 ;  /* 0x000000ffff007224 */ /* 0x000fe200078e0051 */
[----:B------:R-:W-:-:S04]  /*7030*/  PRMT R156, R86, 0x5410, R85 ;  /* 0x00005410569c7816 */ /* 0x000fc80000000055 */
[----:B------:R-:W-:Y:S01]  /*7040*/  PRMT R165, R84, 0x5410, R0 ;  /* 0x0000541054a57816 */ /* 0x000fe20000000000 */
[----:B------:R-:W-:Y:S06]  /*7050*/  @!P2 BRA `(.L_x_719) ;  /* 0x000000000004a947 */ /* 0x000fec0003800000 */
[----:B------:R-:W-:Y:S01]  /*7060*/  BPT.TRAP 0x1 ;  /* 0x000000040000795c */ /* 0x000fe20000300000 */
.L_x_719:
[----:B------:R-:W-:Y:S01]  /*7070*/  IMAD R0, R19, 0x8, R18 ;  /* 0x0000000813007824 */ /* 0x000fe200078e0212 */
[----:B------:R-:W-:Y:S01]  /*7080*/  SHF.L.U32 R114, R217, 0x1f, RZ ;  /* 0x0000001fd9727819 */ /* 0x000fe200000006ff */
[----:B------:R-:W0:Y:S01]  /*7090*/  LDC R145, c[0x0][0x2f4] ;  /* 0x0000bd00ff917b82 */ /* 0x000e220000000800 */
[----:B------:R-:W-:Y:S02]  /*70a0*/  BSSY B1, `(.L_x_720) ;  /* 0x0000004000017945 */ /* 0x000fe40003800000 */
[----:B------:R-:W1:Y:S05]  /*70b0*/  SYNCS.PHASECHK.TRANS64.TRYWAIT P5, [R0+URZ+0x38890], R114 ;  /* 0x03889072000075a7 */ /* 0x000e6a00080a017f */
[----:B------:R-:W2:Y:S01]  /*70c0*/  LDC.64 R122, c[0x0][0x300] ;  /* 0x0000c000ff7a7b82 */ /* 0x000ea20000000a00 */
[----:B-1----:R-:W-:Y:S05]  /*70d0*/  @!P5 BRA `(.L_x_721) ;  /* 0x000002180014d947 */ /* 0x002fea0003800000 */
.L_x_1053:
[----:B------:R-:W-:Y:S05]  /*70e0*/  BSYNC B1 ;  /* 0x0000000000017941 */ /* 0x000fea0003800000 */
.L_x_720:
[----:B------:R-:W-:Y:S01]  /*70f0*/  BSSY B1, `(.L_x_722) ;  /* 0x0000115000017945 */ /* 0x000fe20003800000 */
[----:B0-----:R-:W-:Y:S02]  /*7100*/  IMAD.IADD R148, R145, 0x1, -R118 ;  /* 0x0000000191947824 */ /* 0x001fe400078e0a76 */
[----:B------:R-:W-:Y:S01]  /*7110*/  IMAD.MOV.U32 R125, RZ, RZ, R88 ;  /* 0x000000ffff7d7224 */ /* 0x000fe200078e0058 */
[----:B------:R-:W-:Y:S06]  /*7120*/  @P4 BRA `(.L_x_723) ;  /* 0x0000001000444947 */ /* 0x000fec0003800000 */
[----:B------:R-:W-:Y:S01]  /*7130*/  ISETP.NE.AND P4, PT, R26, RZ, PT ;  /* 0x000000ff1a00720c */ /* 0x000fe20003f85270 */
[-C--:B--2---:R-:W-:Y:S01]  /*7140*/  IMAD.WIDE.U32 R136, R212, R122.reuse, R124 ;  /* 0x0000007ad4887225 */ /* 0x084fe200078e007c */
[----:B------:R-:W-:Y:S01]  /*7150*/  SHF.R.S32.HI R84, RZ, 0x1f, R212 ;  /* 0x0000001fff547819 */ /* 0x000fe200000114d4 */
[----:B------:R-:W-:Y:S04]  /*7160*/  BSSY B2, `(.L_x_724) ;  /* 0x0000089000027945 */ /* 0x000fe80003800000 */
[----:B------:R-:W-:-:S04]  /*7170*/  IMAD R84, R84, R122, RZ ;  /* 0x0000007a54547224 */ /* 0x000fc800078e02ff */
[----:B------:R-:W-:-:S04]  /*7180*/  IMAD R84, R212, R123, R84 ;  /* 0x0000007bd4547224 */ /* 0x000fc800078e0254 */
[----:B------:R-:W-:Y:S01]  /*7190*/  IMAD.IADD R157, R84, 0x1, R137 ;  /* 0x00000001549d7824 */ /* 0x000fe200078e0289 */
[----:B------:R-:W-:Y:S06]  /*71a0*/  @!P4 BRA `(.L_x_725) ;  /* 0x000000080010c947 */ /* 0x000fec0003800000 */
[----:B------:R-:W-:Y:S01]  /*71b0*/  SEL R84, R118, R148, !P0 ;  /* 0x0000009476547207 */ /* 0x000fe20004000000 */
[----:B------:R-:W-:Y:S01]  /*71c0*/  IMAD.SHL.U32 R90, R212, 0x40, RZ ;  /* 0x00000040d45a7824 */ /* 0x000fe200078e00ff */
[----:B------:R-:W-:Y:S02]  /*71d0*/  BSSY B3, `(.L_x_726) ;  /* 0x000007e000037945 */ /* 0x000fe40003800000 */
[----:B------:R-:W-:-:S04]  /*71e0*/  SHF.R.S32.HI R85, RZ, 0x1f, R84 ;  /* 0x0000001fff557819 */ /* 0x000fc80000011454 */
[----:B------:R-:W-:-:S04]  /*71f0*/  LEA.HI R85, R85, R84, RZ, 0x4 ;  /* 0x0000005455557211 */ /* 0x000fc800078f20ff */
[----:B------:R-:W-:-:S05]  /*7200*/  LEA.HI.SX32 R86, R85, R14, 0x1c ;  /* 0x0000000e55567211 */ /* 0x000fca00078fe2ff */
[----:B------:R-:W-:-:S05]  /*7210*/  IMAD.SHL.U32 R85, R86, 0x8, RZ ;  /* 0x0000000856557824 */ /* 0x000fca00078e00ff */
[----:B------:R-:W-:-:S13]  /*7220*/  ISETP.GE.AND P4, PT, R85, R145, PT ;  /* 0x000000915500720c */ /* 0x000fda0003f86270 */
[--C-:B------:R-:W-:Y:S02]  /*7230*/  @!P4 SHF.R.S32.HI R84, RZ, 0x1f, R85.reuse ;  /* 0x0000001fff54c819 */ /* 0x100fe40000011455 */
[-C--:B------:R-:W-:Y:S02]  /*7240*/  @!P4 IADD3 R87, P5, P6, R96, R136.reuse, R85 ;  /* 0x000000886057c210 */ /* 0x080fe40007ebe055 */
[----:B------:R-:W-:Y:S02]  /*7250*/  LOP3.LUT R85, R85, 0x38, RZ, 0xc0, !PT ;  /* 0x0000003855557812 */ /* 0x000fe400078ec0ff */
[----:B------:R-:W-:Y:S02]  /*7260*/  @!P4 IADD3.X R84, R92, R157, R84, P5, P6 ;  /* 0x0000009d5c54c210 */ /* 0x000fe40002fec454 */
[----:B------:R-:W-:Y:S02]  /*7270*/  IADD3 R88, P5, P6, R96, R136, R13 ;  /* 0x0000008860587210 */ /* 0x000fe40007ebe00d */
[----:B------:R-:W-:-:S02]  /*7280*/  LOP3.LUT R85, R85, 0x1c0, R90, 0xf8, !PT ;  /* 0x000001c055557812 */ /* 0x000fc400078ef85a */
[----:B------:R-:W-:Y:S02]  /*7290*/  IADD3.X R89, R92, R157, R7, P5, P6 ;  /* 0x0000009d5c597210 */ /* 0x000fe40002fec407 */
[C---:B------:R-:W-:Y:S02]  /*72a0*/  LEA R138, P5, R88.reuse, R116, 0x1 ;  /* 0x00000074588a7211 */ /* 0x040fe400078a08ff */
[----:B------:R-:W-:Y:S02]  /*72b0*/  LOP3.LUT R85, R85, R228, RZ, 0x3c, !PT ;  /* 0x000000e455557212 */ /* 0x000fe400078e3cff */
[----:B------:R-:W-:Y:S02]  /*72c0*/  LEA.HI.X R139, R88, R117, R89, 0x1, P5 ;  /* 0x00000075588b7211 */ /* 0x000fe400028f0c59 */
[----:B------:R-:W-:-:S04]  /*72d0*/  @!P4 LEA R140, P5, R87, R116, 0x1 ;  /* 0x00000074578cc211 */ /* 0x000fc800078a08ff */
[----:B------:R-:W-:Y:S02]  /*72e0*/  @!P4 LEA.HI.X R141, R87, R117, R84, 0x1, P5 ;  /* 0x00000075578dc211 */ /* 0x000fe400028f0c54 */
[----:B------:R-:W-:Y:S02]  /*72f0*/  SHF.R.S32.HI R84, RZ, 0x1f, R86 ;  /* 0x0000001fff547819 */ /* 0x000fe40000011456 */
[----:B------:R-:W-:Y:S02]  /*7300*/  ISETP.GE.AND P5, PT, R16, R115, PT ;  /* 0x000000731000720c */ /* 0x000fe40003fa6270 */
[----:B------:R-:W-:-:S04]  /*7310*/  LEA.HI R84, R84, R86, RZ, 0x3 ;  /* 0x0000005654547211 */ /* 0x000fc800078f18ff */
[----:B------:R-:W-:-:S05]  /*7320*/  SHF.R.S32.HI R84, RZ, 0x3, R84 ;  /* 0x00000003ff547819 */ /* 0x000fca0000011454 */
[----:B------:R-:W-:-:S04]  /*7330*/  IMAD R84, R84, 0x1400, R227 ;  /* 0x0000140054547824 */ /* 0x000fc800078e02e3 */
[----:B------:R-:W-:-:S04]  /*7340*/  IMAD.IADD R84, R84, 0x1, R85 ;  /* 0x0000000154547824 */ /* 0x000fc800078e0255 */
[C---:B------:R-:W-:Y:S02]  /*7350*/  IMAD R88, R19.reuse, 0x5000, R84 ;  /* 0x0000500013587824 */ /* 0x040fe400078e0254 */
[----:B------:R-:W-:Y:S02]  /*7360*/  IMAD R84, R19, 0x5000, R143 ;  /* 0x0000500013547824 */ /* 0x000fe400078e028f */
[--C-:B------:R-:W-:Y:S02]  /*7370*/  IMAD R88, R88, 0x2, R18.reuse ;  /* 0x0000000258587824 */ /* 0x100fe400078e0212 */
[----:B------:R-:W-:-:S04]  /*7380*/  IMAD R84, R84, 0x2, R18 ;  /* 0x0000000254547824 */ /* 0x000fc800078e0212 */
[----:B------:R-:W0:Y:S04]  /*7390*/  LDS.128 R88, [R88+0x24400] ;  /* 0x0244000058587984 */ /* 0x000e280000000c00 */
[----:B------:R-:W2:Y:S01]  /*73a0*/  LDS.128 R84, [R84+0x24400] ;  /* 0x0244000054547984 */ /* 0x000ea20000000c00 */
[----:B------:R-:W-:Y:S05]  /*73b0*/  @P5 BRA `(.L_x_727) ;  /* 0x00000004007c5947 */ /* 0x000fea0003800000 */
[----:B------:R-:W-:Y:S01]  /*73c0*/  SHF.R.U32.HI R160, RZ, 0x10, R49 ;  /* 0x00000010ffa07819 */ /* 0x000fe20000011631 */
[----:B0-----:R-:W-:Y:S01]  /*73d0*/  IMAD.U32 R163, R89, 0x10000, RZ ;  /* 0x0001000059a37824 */ /* 0x001fe200078e00ff */
[----:B------:R-:W-:Y:S02]  /*73e0*/  SHF.R.U32.HI R161, RZ, 0x10, R41 ;  /* 0x00000010ffa17819 */ /* 0x000fe40000011629 */
[C---:B------:R-:W-:Y:S02]  /*73f0*/  PRMT R160, R158.reuse, 0x5432, R160 ;  /* 0x000054329ea07816 */ /* 0x040fe400000000a0 */
[----:B------:R-:W-:Y:S01]  /*7400*/  PRMT R161, R158, 0x5410, R161 ;  /* 0x000054109ea17816 */ /* 0x000fe200000000a1 */
[C---:B--2---:R-:W-:Y:S01]  /*7410*/  IMAD.U32 R158, R85.reuse, 0x10000, RZ ;  /* 0x00010000559e7824 */ /* 0x044fe200078e00ff */
[----:B------:R-:W-:Y:S01]  /*7420*/  LOP3.LUT R85, R85, 0xffff0000, RZ, 0xc0, !PT ;  /* 0xffff000055557812 */ /* 0x000fe200078ec0ff */
[C---:B------:R-:W-:Y:S01]  /*7430*/  IMAD.U32 R162, R160.reuse, 0x10000, RZ ;  /* 0x00010000a0a27824 */ /* 0x040fe200078e00ff */
[----:B------:R-:W-:Y:S01]  /*7440*/  LOP3.LUT R160, R160, 0xffff0000, RZ, 0xc0, !PT ;  /* 0xffff0000a0a07812 */ /* 0x000fe200078ec0ff */
[C---:B------:R-:W-:Y:S01]  /*7450*/  IMAD.U32 R159, R161.reuse, 0x10000, RZ ;  /* 0x00010000a19f7824 */ /* 0x040fe200078e00ff */
[----:B------:R-:W-:Y:S01]  /*7460*/  LOP3.LUT R161, R161, 0xffff0000, RZ, 0xc0, !PT ;  /* 0xffff0000a1a17812 */ /* 0x000fe200078ec0ff */
[CC--:B------:R-:W-:Y:S01]  /*7470*/  FMUL.FTZ R164, R163.reuse, R162.reuse ;  /* 0x000000a2a3a47220 */ /* 0x0c0fe20000410000 */
[----:B------:R-:W-:Y:S01]  /*7480*/  SHF.R.U64 R41, R40, 0x10, R41 ;  /* 0x0000001028297819 */ /* 0x000fe20000001229 */
[-C--:B------:R-:W-:Y:S01]  /*7490*/  FMUL.FTZ R163, R163, R159.reuse ;  /* 0x0000009fa3a37220 */ /* 0x080fe20000410000 */
[----:B------:R-:W-:Y:S01]  /*74a0*/  SHF.R.U32.HI R40, RZ, 0x10, R51 ;  /* 0x00000010ff287819 */ /* 0x000fe20000011633 */
[----:B------:R-:W-:Y:S01]  /*74b0*/  FFMA.FTZ R159, R158, R159, -R164 ;  /* 0x0000009f9e9f7223 */ /* 0x000fe200000108a4 */
[----:B------:R-:W-:Y:S01]  /*74c0*/  SHF.R.U64 R42, R42, 0x10, R43 ;  /* 0x000000102a2a7819 */ /* 0x000fe2000000122b */
[----:B------:R-:W-:Y:S01]  /*74d0*/  FFMA.FTZ R158, R158, R162, R163 ;  /* 0x000000a29e9e7223 */ /* 0x000fe200000100a3 */
[----:B------:R-:W-:Y:S01]  /*74e0*/  LOP3.LUT R162, R89, 0xffff0000, RZ, 0xc0, !PT ;  /* 0xffff000059a27812 */ /* 0x000fe200078ec0ff */
[----:B------:R-:W-:Y:S01]  /*74f0*/  IMAD.U32 R163, R91, 0x10000, RZ ;  /* 0x000100005ba37824 */ /* 0x000fe200078e00ff */
[----:B------:R-:W-:-:S02]  /*7500*/  PRMT R40, R185, 0x5432, R40 ;  /* 0x00005432b9287816 */ /* 0x000fc40000000028 */
[----:B------:R-:W-:Y:S01]  /*7510*/  SHF.R.U64 R50, R50, 0x10, R51 ;  /* 0x0000001032327819 */ /* 0x000fe20000001233 */
[CC--:B------:R-:W-:Y:S01]  /*7520*/  FMUL.FTZ R89, R162.reuse, R160.reuse ;  /* 0x000000a0a2597220 */ /* 0x0c0fe20000410000 */
[-C--:B------:R-:W-:Y:S01]  /*7530*/  FMUL.FTZ R162, R162, R161.reuse ;  /* 0x000000a1a2a27220 */ /* 0x080fe20000410000 */
[----:B------:R-:W-:Y:S02]  /*7540*/  PRMT R42, R182, 0x5432, R42 ;  /* 0x00005432b62a7816 */ /* 0x000fe4000000002a */
[C---:B------:R-:W-:Y:S01]  /*7550*/  FFMA.FTZ R89, R85.reuse, R161, -R89 ;  /* 0x000000a155597223 */ /* 0x040fe20000010859 */
[----:B------:R-:W-:Y:S01]  /*7560*/  SHF.R.U64 R161, R48, 0x10, R49 ;  /* 0x0000001030a17819 */ /* 0x000fe20000001231 */
[----:B------:R-:W-:Y:S01]  /*7570*/  FFMA.FTZ R85, R85, R160, R162 ;  /* 0x000000a055557223 */ /* 0x000fe200000100a2 */
[----:B------:R-:W-:Y:S01]  /*7580*/  SHF.R.U32.HI R48, RZ, 0x10, R43 ;  /* 0x00000010ff307819 */ /* 0x000fe2000001162b */
[----:B------:R-:W-:Y:S01]  /*7590*/  IMAD.U32 R162, R40, 0x10000, RZ ;  /* 0x0001000028a27824 */ /* 0x000fe200078e00ff */
[----:B------:R-:W-:Y:S01]  /*75a0*/  PRMT R50, R184, 0x5432, R50 ;  /* 0x00005432b8327816 */ /* 0x000fe20000000032 */
[----:B------:R-:W-:Y:S01]  /*75b0*/  IMAD.U32 R49, R87, 0x10000, RZ ;  /* 0x0001000057317824 */ /* 0x000fe200078e00ff */
[----:B------:R-:W-:Y:S01]  /*75c0*/  PRMT R48, R183, 0x5432, R48 ;  /* 0x00005432b7307816 */ /* 0x000fe20000000030 */
[----:B------:R-:W-:Y:S01]  /*75d0*/  FMUL.FTZ R164, R163, R162 ;  /* 0x000000a2a3a47220 */ /* 0x000fe20000410000 */
[----:B------:R-:W-:-:S02]  /*75e0*/  F2FP.BF16.F32.PACK_AB R89, R89, R159 ;  /* 0x0000009f5959723e */ /* 0x000fc400000010ff */
[----:B------:R-:W-:Y:S01]  /*75f0*/  F2FP.BF16.F32.PACK_AB R158, R85, R158 ;  /* 0x0000009e559e723e */ /* 0x000fe200000010ff */
[C---:B------:R-:W-:Y:S01]  /*7600*/  IMAD.U32 R160, R48.reuse, 0x10000, RZ ;  /* 0x0001000030a07824 */ /* 0x040fe200078e00ff */
[----:B------:R-:W-:Y:S01]  /*7610*/  LOP3.LUT R48, R48, 0xffff0000, RZ, 0xc0, !PT ;  /* 0xffff000030307812 */ /* 0x000fe200078ec0ff */
[----:B------:R-:W-:Y:S02]  /*7620*/  IMAD.MOV.U32 R85, RZ, RZ, R89 ;  /* 0x000000ffff557224 */ /* 0x000fe400078e0059 */
[-C--:B------:R-:W-:Y:S01]  /*7630*/  FMUL.FTZ R163, R163, R160.reuse ;  /* 0x000000a0a3a37220 */ /* 0x080fe20000410000 */
[C---:B------:R-:W-:Y:S01]  /*7640*/  FFMA.FTZ R160, R49.reuse, R160, -R164 ;  /* 0x000000a031a07223 */ /* 0x040fe200000108a4 */
[----:B------:R-:W-:Y:S02]  /*7650*/  IMAD.MOV.U32 R89, RZ, RZ, R158 ;  /* 0x000000ffff597224 */ /* 0x000fe400078e009e */
[----:B------:R-:W-:Y:S01]  /*7660*/  FFMA.FTZ R49, R49, R162, R163 ;  /* 0x000000a231317223 */ /* 0x000fe200000100a3 */
[----:B------:R-:W-:-:S02]  /*7670*/  LOP3.LUT R162, R40, 0xffff0000, RZ, 0xc0, !PT ;  /* 0xffff000028a27812 */ /* 0x000fc400078ec0ff */
[----:B------:R-:W-:Y:S02]  /*7680*/  LOP3.LUT R163, R91, 0xffff0000, RZ, 0xc0, !PT ;  /* 0xffff00005ba37812 */ /* 0x000fe400078ec0ff */
[----:B------:R-:W-:-:S03]  /*7690*/  LOP3.LUT R40, R87, 0xffff0000, RZ, 0xc0, !PT ;  /* 0xffff000057287812 */ /* 0x000fc600078ec0ff */
[C---:B------:R-:W-:Y:S01]  /*76a0*/  FMUL.FTZ R91, R163.reuse, R162 ;  /* 0x000000a2a35b7220 */ /* 0x040fe20000410000 */
[----:B------:R-:W-:-:S03]  /*76b0*/  FMUL.FTZ R87, R163, R48 ;  /* 0x00000030a3577220 */ /* 0x000fc60000410000 */
[C---:B------:R-:W-:Y:S01]  /*76c0*/  FFMA.FTZ R48, R40.reuse, R48, -R91 ;  /* 0x0000003028307223 */ /* 0x040fe2000001085b */
[----:B------:R-:W-:Y:S01]  /*76d0*/  FFMA.FTZ R40, R40, R162, R87 ;  /* 0x000000a228287223 */ /* 0x000fe20000010057 */
[----:B------:R-:W-:Y:S01]  /*76e0*/  PRMT R87, R180, 0x5410, R41 ;  /* 0x00005410b4577816 */ /* 0x000fe20000000029 */
[----:B------:R-:W-:Y:S01]  /*76f0*/  IMAD.U32 R162, R88, 0x10000, RZ ;  /* 0x0001000058a27824 */ /* 0x000fe200078e00ff */
[----:B------:R-:W-:Y:S01]  /*7700*/  PRMT R41, R181, 0x5410, R161 ;  /* 0x00005410b5297816 */ /* 0x000fe200000000a1 */
[----:B------:R-:W-:Y:S01]  /*7710*/  IMAD.U32 R91, R84, 0x10000, RZ ;  /* 0x00010000545b7824 */ /* 0x000fe200078e00ff */
        /* <DEDUP_REMOVED lines=8> */
[----:B------:R-:W-:Y:S01]  /*77a0*/  FMUL.FTZ R51, R88, R43 ;  /* 0x0000002b58337220 */ /* 0x000fe20000410000 */
[----:B------:R-:W-:Y:S01]  /*77b0*/  FMUL.FTZ R162, R162, R163 ;  /* 0x000000a3a2a27220 */ /* 0x000fe20000410000 */
[----:B------:R-:W-:Y:S01]  /*77c0*/  FMUL.FTZ R88, R88, R41 ;  /* 0x0000002958587220 */ /* 0x000fe20000410000 */
[C---:B------:R-:W-:Y:S01]  /*77d0*/  FFMA.FTZ R164, R91.reuse, R163, -R164 ;  /* 0x000000a35ba47223 */ /* 0x040fe200000108a4 */
[C---:B------:R-:W-:Y:S01]  /*77e0*/  FFMA.FTZ R41, R84.reuse, R41, -R51 ;  /* 0x0000002954297223 */ /* 0x040fe20000010833 */
[----:B------:R-:W-:Y:S01]  /*77f0*/  FFMA.FTZ R162, R91, R161, R162 ;  /* 0x000000a15ba27223 */ /* 0x000fe200000100a2 */
[----:B------:R-:W-:Y:S01]  /*7800*/  FFMA.FTZ R43, R84, R43, R88 ;  /* 0x0000002b542b7223 */ /* 0x000fe20000010058 */
        /* <DEDUP_REMOVED lines=8> */
[----:B------:R-:W-:-:S02]  /*7890*/  LOP3.LUT R86, R86, 0xffff0000, RZ, 0xc0, !PT ;  /* 0xffff000056567812 */ /* 0x000fc400078ec0ff */
[C---:B------:R-:W-:Y:S01]  /*78a0*/  FFMA.FTZ R88, R51.reuse, R87, -R88 ;  /* 0x0000005733587223 */ /* 0x040fe20000010858 */
[----:B------:R-:W-:Y:S01]  /*78b0*/  FFMA.FTZ R91, R51, R84, R91 ;  /* 0x00000054335b7223 */ /* 0x000fe2000001005b */
[C---:B------:R-:W-:Y:S01]  /*78c0*/  FMUL.FTZ R51, R90.reuse, R50 ;  /* 0x000000325a337220 */ /* 0x040fe20000410000 */
[----:B------:R-:W-:Y:S01]  /*78d0*/  FMUL.FTZ R90, R90, R42 ;  /* 0x0000002a5a5a7220 */ /* 0x000fe20000410000 */
[----:B------:R-:W-:Y:S02]  /*78e0*/  F2FP.BF16.F32.PACK_AB R48, R48, R160 ;  /* 0x000000a03030723e */ /* 0x000fe400000010ff */
[C---:B------:R-:W-:Y:S01]  /*78f0*/  FFMA.FTZ R51, R86.reuse, R42, -R51 ;  /* 0x0000002a56337223 */ /* 0x040fe20000010833 */
[----:B------:R-:W-:Y:S01]  /*7900*/  FFMA.FTZ R90, R86, R50, R90 ;  /* 0x00000032565a7223 */ /* 0x000fe2000001005a */
[----:B------:R-:W-:Y:S01]  /*7910*/  F2FP.BF16.F32.PACK_AB R40, R40, R49 ;  /* 0x000000312828723e */ /* 0x000fe200000010ff */
[----:B------:R-:W-:Y:S01]  /*7920*/  IMAD.MOV.U32 R87, RZ, RZ, R48 ;  /* 0x000000ffff577224 */ /* 0x000fe200078e0030 */
[----:B------:R-:W-:-:S02]  /*7930*/  F2FP.BF16.F32.PACK_AB R41, R41, R164 ;  /* 0x000000a42929723e */ /* 0x000fc400000010ff */
[----:B------:R-:W-:Y:S02]  /*7940*/  F2FP.BF16.F32.PACK_AB R43, R43, R162 ;  /* 0x000000a22b2b723e */ /* 0x000fe400000010ff */
[----:B------:R-:W-:Y:S01]  /*7950*/  F2FP.BF16.F32.PACK_AB R51, R51, R88 ;  /* 0x000000583333723e */ /* 0x000fe200000010ff */
[----:B------:R-:W-:Y:S01]  /*7960*/  IMAD.MOV.U32 R84, RZ, RZ, R41 ;  /* 0x000000ffff547224 */ /* 0x000fe200078e0029 */
[----:B------:R-:W-:Y:S01]  /*7970*/  F2FP.BF16.F32.PACK_AB R90, R90, R91 ;  /* 0x0000005b5a5a723e */ /* 0x000fe200000010ff */
[----:B------:R-:W-:Y:S02]  /*7980*/  IMAD.MOV.U32 R88, RZ, RZ, R43 ;  /* 0x000000ffff587224 */ /* 0x000fe400078e002b */
[----:B------:R-:W-:Y:S02]  /*7990*/  IMAD.MOV.U32 R86, RZ, RZ, R51 ;  /* 0x000000ffff567224 */ /* 0x000fe400078e0033 */
[----:B------:R-:W-:-:S07]  /*79a0*/  IMAD.MOV.U32 R91, RZ, RZ, R40 ;  /* 0x000000ffff5b7224 */ /* 0x000fce00078e0028 */
.L_x_727:
[----:B------:R-:W-:Y:S05]  /*79b0*/  BSYNC B3 ;  /* 0x0000000000037941 */ /* 0x000fea0003800000 */
.L_x_726:
[----:B------:R-:W-:Y:S02]  /*79c0*/  ULDC.64 UR4, c[0x0][0x208] ;  /* 0x0000820000047ab9 */ /* 0x000fe40000000a00 */
[----:B--2---:R2:W-:Y:S04]  /*79d0*/  STG.E.128 desc[UR4][R138.64], R84 ;  /* 0x000000548a007986 */ /* 0x0045e8000c101d04 */
[----:B0-----:R2:W-:Y:S02]  /*79e0*/  @!P4 STG.E.128 desc[UR4][R140.64], R88 ;  /* 0x000000588c00c986 */ /* 0x0015e4000c101d04 */
.L_x_725:
[----:B------:R-:W-:Y:S05]  /*79f0*/  BSYNC B2 ;  /* 0x0000000000027941 */ /* 0x000fea0003800000 */
.L_x_724:
[----:B------:R-:W-:-:S13]  /*7a00*/  ISETP.NE.AND P4, PT, R10, RZ, PT ;  /* 0x000000ff0a00720c */ /* 0x000fda0003f85270 */
[----:B------:R-:W-:Y:S05]  /*7a10*/  @!P4 BRA `(.L_x_723) ;  /* 0x000000080008c947 */ /* 0x000fea0003800000 */
[----:B------:R-:W-:Y:S01]  /*7a20*/  SEL R40, R118, R148, !P1 ;  /* 0x0000009476287207 */ /* 0x000fe20004800000 */
[----:B------:R-:W-:Y:S01]  /*7a30*/  IMAD.SHL.U32 R49, R212, 0x40, RZ ;  /* 0x00000040d4317824 */ /* 0x000fe200078e00ff */
[----:B------:R-:W-:Y:S01]  /*7a40*/  IADD3 R43, P4, P5, R96, R136, R11 ;  /* 0x00000088602b7210 */ /* 0x000fe20007d9e00b */
[----:B------:R-:W-:Y:S01]  /*7a50*/  BSSY B2, `(.L_x_728) ;  /* 0x000007b000027945 */ /* 0x000fe20003800000 */
[----:B------:R-:W-:Y:S02]  /*7a60*/  SHF.R.S32.HI R41, RZ, 0x1f, R40 ;  /* 0x0000001fff297819 */ /* 0x000fe40000011428 */
[----:B------:R-:W-:Y:S02]  /*7a70*/  IADD3.X R42, R92, R157, R6, P4, P5 ;  /* 0x0000009d5c2a7210 */ /* 0x000fe400027ea406 */
[----:B------:R-:W-:-:S04]  /*7a80*/  LEA.HI R41, R41, R40, RZ, 0x4 ;  /* 0x0000002829297211 */ /* 0x000fc800078f20ff */
[----:B------:R-:W-:-:S05]  /*7a90*/  LEA.HI.SX32 R41, R41, R12, 0x1c ;  /* 0x0000000c29297211 */ /* 0x000fca00078fe2ff */
[----:B------:R-:W-:-:S05]  /*7aa0*/  IMAD.SHL.U32 R40, R41, 0x8, RZ ;  /* 0x0000000829287824 */ /* 0x000fca00078e00ff */
[----:B------:R-:W-:-:S13]  /*7ab0*/  ISETP.GE.AND P4, PT, R40, R145, PT ;  /* 0x000000912800720c */ /* 0x000fda0003f86270 */
[--C-:B------:R-:W-:Y:S02]  /*7ac0*/  @!P4 SHF.R.S32.HI R48, RZ, 0x1f, R40.reuse ;  /* 0x0000001fff30c819 */ /* 0x100fe40000011428 */
[----:B------:R-:W-:Y:S02]  /*7ad0*/  @!P4 IADD3 R136, P5, P6, R96, R136, R40 ;  /* 0x000000886088c210 */ /* 0x000fe40007ebe028 */
[----:B------:R-:W-:Y:S02]  /*7ae0*/  LOP3.LUT R40, R40, 0x38, RZ, 0xc0, !PT ;  /* 0x0000003828287812 */ /* 0x000fe400078ec0ff */
[----:B------:R-:W-:Y:S02]  /*7af0*/  @!P4 IADD3.X R157, R92, R157, R48, P5, P6 ;  /* 0x0000009d5c9dc210 */ /* 0x000fe40002fec430 */
[----:B--2---:R-:W-:Y:S02]  /*7b00*/  LEA R84, P5, R43, R116, 0x1 ;  /* 0x000000742b547211 */ /* 0x004fe400078a08ff */
[----:B------:R-:W-:-:S02]  /*7b10*/  LOP3.LUT R40, R40, 0x1c0, R49, 0xf8, !PT ;  /* 0x000001c028287812 */ /* 0x000fc400078ef831 */
[----:B------:R-:W-:Y:S02]  /*7b20*/  LEA.HI.X R85, R43, R117, R42, 0x1, P5 ;  /* 0x000000752b557211 */ /* 0x000fe400028f0c2a */
[----:B------:R-:W-:Y:S02]  /*7b30*/  SHF.R.S32.HI R42, RZ, 0x1f, R41 ;  /* 0x0000001fff2a7819 */ /* 0x000fe40000011429 */
[----:B------:R-:W-:Y:S02]  /*7b40*/  LOP3.LUT R40, R40, R228, RZ, 0x3c, !PT ;  /* 0x000000e428287212 */ /* 0x000fe400078e3cff */
[----:B------:R-:W-:Y:S02]  /*7b50*/  LEA.HI R42, R42, R41, RZ, 0x3 ;  /* 0x000000292a2a7211 */ /* 0x000fe400078f18ff */
[----:B------:R-:W-:Y:S02]  /*7b60*/  @!P4 LEA R86, P5, R136, R116, 0x1 ;  /* 0x000000748856c211 */ /* 0x000fe400078a08ff */
[----:B------:R-:W-:-:S02]  /*7b70*/  SHF.R.S32.HI R42, RZ, 0x3, R42 ;  /* 0x00000003ff2a7819 */ /* 0x000fc4000001142a */
[----:B------:R-:W-:Y:S02]  /*7b80*/  @!P4 LEA.HI.X R87, R136, R117, R157, 0x1, P5 ;  /* 0x000000758857c211 */ /* 0x000fe400028f0c9d */
[----:B------:R-:W-:Y:S01]  /*7b90*/  ISETP.GE.AND P5, PT, R213, R115, PT ;  /* 0x00000073d500720c */ /* 0x000fe20003fa6270 */
[----:B------:R-:W-:-:S04]  /*7ba0*/  IMAD R42, R42, 0x1400, R227 ;  /* 0x000014002a2a7824 */ /* 0x000fc800078e02e3 */
[----:B------:R-:W-:Y:S02]  /*7bb0*/  IMAD.IADD R42, R42, 0x1, R40 ;  /* 0x000000012a2a7824 */ /* 0x000fe400078e0228 */
[C---:B------:R-:W-:Y:S02]  /*7bc0*/  IMAD R40, R19.reuse, 0x5000, R142 ;  /* 0x0000500013287824 */ /* 0x040fe400078e028e */
[----:B------:R-:W-:Y:S02]  /*7bd0*/  IMAD R48, R19, 0x5000, R42 ;  /* 0x0000500013307824 */ /* 0x000fe400078e022a */
[--C-:B------:R-:W-:Y:S02]  /*7be0*/  IMAD R40, R40, 0x2, R18.reuse ;  /* 0x0000000228287824 */ /* 0x100fe400078e0212 */
[----:B------:R-:W-:-:S04]  /*7bf0*/  IMAD R48, R48, 0x2, R18 ;  /* 0x0000000230307824 */ /* 0x000fc800078e0212 */
[----:B------:R-:W0:Y:S04]  /*7c00*/  LDS.128 R40, [R40+0x24400] ;  /* 0x0244000028287984 */ /* 0x000e280000000c00 */
[----:B------:R-:W2:Y:S01]  /*7c10*/  LDS.128 R48, [R48+0x24400] ;  /* 0x0244000030307984 */ /* 0x000ea20000000c00 */
[----:B------:R-:W-:Y:S05]  /*7c20*/  @P5 BRA `(.L_x_729) ;  /* 0x0000000400745947 */ /* 0x000fea0003800000 */
[--C-:B------:R-:W-:Y:S01]  /*7c30*/  SHF.R.U64 R38, R38, 0x10, R39.reuse ;  /* 0x0000001026267819 */ /* 0x100fe20000001227 */
[----:B--2---:R-:W-:Y:S01]  /*7c40*/  IMAD.U32 R90, R49, 0x10000, RZ ;  /* 0x00010000315a7824 */ /* 0x004fe200078e00ff */
[----:B------:R-:W-:Y:S01]  /*7c50*/  SHF.R.U32.HI R88, RZ, 0x10, R39 ;  /* 0x00000010ff587819 */ /* 0x000fe20000011627 */
[----:B0-----:R-:W-:Y:S01]  /*7c60*/  IMAD.U32 R89, R41, 0x10000, RZ ;  /* 0x0001000029597824 */ /* 0x001fe200078e00ff */
[----:B------:R-:W-:Y:S01]  /*7c70*/  SHF.R.U64 R39, R44, 0x10, R45 ;  /* 0x000000102c277819 */ /* 0x000fe2000000122d */
[----:B------:R-:W-:Y:S01]  /*7c80*/  IMAD.U32 R139, R51, 0x10000, RZ ;  /* 0x00010000338b7824 */ /* 0x000fe200078e00ff */
[----:B------:R-:W-:Y:S01]  /*7c90*/  SHF.R.U64 R36, R36, 0x10, R37 ;  /* 0x0000001024247819 */ /* 0x000fe20000001225 */
[----:B------:R-:W-:Y:S01]  /*7ca0*/  IMAD.U32 R137, R43, 0x10000, RZ ;  /* 0x000100002b897824 */ /* 0x000fe200078e00ff */
[----:B------:R-:W-:Y:S01]  /*7cb0*/  SHF.R.U32.HI R45, RZ, 0x10, R45 ;  /* 0x00000010ff2d7819 */ /* 0x000fe2000001162d */
[----:B------:R-:W-:Y:S01]  /*7cc0*/  IMAD.U32 R136, R42, 0x10000, RZ ;  /* 0x000100002a887824 */ /* 0x000fe200078e00ff */
[----:B------:R-:W-:-:S02]  /*7cd0*/  SHF.R.U32.HI R37, RZ, 0x10, R37 ;  /* 0x00000010ff257819 */ /* 0x000fc40000011625 */
[----:B------:R-:W-:Y:S02]  /*7ce0*/  PRMT R45, R175, 0x5410, R45 ;  /* 0x00005410af2d7816 */ /* 0x000fe4000000002d */
[----:B------:R-:W-:Y:S02]  /*7cf0*/  PRMT R37, R176, 0x5410, R37 ;  /* 0x00005410b0257816 */ /* 0x000fe40000000025 */
[--C-:B------:R-:W-:Y:S01]  /*7d00*/  SHF.R.U64 R44, R46, 0x10, R47.reuse ;  /* 0x000000102e2c7819 */ /* 0x100fe2000000122f */
[----:B------:R-:W-:Y:S01]  /*7d10*/  IMAD.U32 R140, R45, 0x10000, RZ ;  /* 0x000100002d8c7824 */ /* 0x000fe200078e00ff */
[----:B------:R-:W-:Y:S01]  /*7d20*/  SHF.R.U32.HI R46, RZ, 0x10, R47 ;  /* 0x00000010ff2e7819 */ /* 0x000fe2000001162f */
[----:B------:R-:W-:Y:S01]  /*7d30*/  IMAD.U32 R141, R37, 0x10000, RZ ;  /* 0x00010000258d7824 */ /* 0x000fe200078e00ff */
[----:B------:R-:W-:Y:S01]  /*7d40*/  LOP3.LUT R91, R49, 0xffff0000, RZ, 0xc0, !PT ;  /* 0xffff0000315b7812 */ /* 0x000fe200078ec0ff */
[CC--:B------:R-:W-:Y:S01]  /*7d50*/  FMUL.FTZ R157, R90.reuse, R140.reuse ;  /* 0x0000008c5a9d7220 */ /* 0x0c0fe20000410000 */
[----:B------:R-:W-:Y:S01]  /*7d60*/  LOP3.LUT R45, R45, 0xffff0000, RZ, 0xc0, !PT ;  /* 0xffff00002d2d7812 */ /* 0x000fe200078ec0ff */
[-C--:B------:R-:W-:Y:S01]  /*7d70*/  FMUL.FTZ R90, R90, R141.reuse ;  /* 0x0000008d5a5a7220 */ /* 0x080fe20000410000 */
[----:B------:R-:W-:Y:S01]  /*7d80*/  PRMT R46, R175, 0x5432, R46 ;  /* 0x00005432af2e7816 */ /* 0x000fe2000000002e */
[C---:B------:R-:W-:Y:S01]  /*7d90*/  FFMA.FTZ R157, R89.reuse, R141, -R157 ;  /* 0x0000008d599d7223 */ /* 0x040fe2000001089d */
[----:B------:R-:W-:Y:S01]  /*7da0*/  PRMT R88, R176, 0x5432, R88 ;  /* 0x00005432b0587816 */ /* 0x000fe20000000058 */
[----:B------:R-:W-:Y:S01]  /*7db0*/  FFMA.FTZ R90, R89, R140, R90 ;  /* 0x0000008c595a7223 */ /* 0x000fe2000001005a */
[----:B------:R-:W-:Y:S01]  /*7dc0*/  LOP3.LUT R140, R37, 0xffff0000, RZ, 0xc0, !PT ;  /* 0xffff0000258c7812 */ /* 0x000fe200078ec0ff */
[----:B------:R-:W-:Y:S01]  /*7dd0*/  FMUL.FTZ R37, R91, R45 ;  /* 0x0000002d5b257220 */ /* 0x000fe20000410000 */
[----:B------:R-:W-:Y:S01]  /*7de0*/  LOP3.LUT R41, R41, 0xffff0000, RZ, 0xc0, !PT ;  /* 0xffff000029297812 */ /* 0x000fe200078ec0ff */
[----:B------:R-:W-:Y:S01]  /*7df0*/  IMAD.U32 R89, R46, 0x10000, RZ ;  /* 0x000100002e597824 */ /* 0x000fe200078e00ff */
[----:B------:R-:W-:Y:S01]  /*7e00*/  LOP3.LUT R51, R51, 0xffff0000, RZ, 0xc0, !PT ;  /* 0xffff000033337812 */ /* 0x000fe200078ec0ff */
[----:B------:R-:W-:-:S02]  /*7e10*/  IMAD.U32 R141, R88, 0x10000, RZ ;  /* 0x00010000588d7824 */ /* 0x000fc400078e00ff */
[-C--:B------:R-:W-:Y:S01]  /*7e20*/  FMUL.FTZ R91, R91, R140.reuse ;  /* 0x0000008c5b5b7220 */ /* 0x080fe20000410000 */
[----:B------:R-:W-:Y:S01]  /*7e30*/  FFMA.FTZ R140, R41, R140, -R37 ;  /* 0x0000008c298c7223 */ /* 0x000fe20000010825 */
[C---:B------:R-:W-:Y:S01]  /*7e40*/  FMUL.FTZ R37, R139.reuse, R89 ;  /* 0x000000598b257220 */ /* 0x040fe20000410000 */
[----:B------:R-:W-:Y:S01]  /*7e50*/  LOP3.LUT R46, R46, 0xffff0000, RZ, 0xc0, !PT ;  /* 0xffff00002e2e7812 */ /* 0x000fe200078ec0ff */
[----:B------:R-:W-:Y:S01]  /*7e60*/  FMUL.FTZ R139, R139, R141 ;  /* 0x0000008d8b8b7220 */ /* 0x000fe20000410000 */
[----:B------:R-:W-:Y:S01]  /*7e70*/  PRMT R39, R174, 0x5410, R39 ;  /* 0x00005410ae277816 */ /* 0x000fe20000000027 */
[----:B------:R-:W-:Y:S01]  /*7e80*/  FFMA.FTZ R91, R41, R45, R91 ;  /* 0x0000002d295b7223 */ /* 0x000fe2000001005b */
[----:B------:R-:W-:Y:S01]  /*7e90*/  LOP3.LUT R43, R43, 0xffff0000, RZ, 0xc0, !PT ;  /* 0xffff00002b2b7812 */ /* 0x000fe200078ec0ff */
[----:B------:R-:W-:Y:S01]  /*7ea0*/  FFMA.FTZ R139, R137, R89, R139 ;  /* 0x00000059898b7223 */ /* 0x000fe2000001008b */
[----:B------:R-:W-:Y:S01]  /*7eb0*/  LOP3.LUT R88, R88, 0xffff0000, RZ, 0xc0, !PT ;  /* 0xffff000058587812 */ /* 0x000fe200078ec0ff */
[----:B------:R-:W-:Y:S01]  /*7ec0*/  FMUL.FTZ R89, R51, R46 ;  /* 0x0000002e33597220 */ /* 0x000fe20000410000 */
[----:B------:R-:W-:Y:S01]  /*7ed0*/  PRMT R36, R181, 0x5432, R36 ;  /* 0x00005432b5247816 */ /* 0x000fe20000000024 */
[C---:B------:R-:W-:Y:S01]  /*7ee0*/  IMAD.U32 R49, R48.reuse, 0x10000, RZ ;  /* 0x0001000030317824 */ /* 0x040fe200078e00ff */
[----:B------:R-:W-:Y:S01]  /*7ef0*/  LOP3.LUT R48, R48, 0xffff0000, RZ, 0xc0, !PT ;  /* 0xffff000030307812 */ /* 0x000fe200078ec0ff */
[----:B------:R-:W-:-:S02]  /*7f00*/  IMAD.U32 R45, R39, 0x10000, RZ ;  /* 0x00010000272d7824 */ /* 0x000fc400078e00ff */
[-C--:B------:R-:W-:Y:S01]  /*7f10*/  FMUL.FTZ R51, R51, R88.reuse ;  /* 0x0000005833337220 */ /* 0x080fe20000410000 */
[----:B------:R-:W-:Y:S01]  /*7f20*/  FFMA.FTZ R89, R43, R88, -R89 ;  /* 0x000000582b597223 */ /* 0x000fe20000010859 */
[C---:B------:R-:W-:Y:S01]  /*7f30*/  IMAD.U32 R41, R36.reuse, 0x10000, RZ ;  /* 0x0001000024297824 */ /* 0x040fe200078e00ff */
[----:B------:R-:W-:Y:S01]  /*7f40*/  LOP3.LUT R88, R36, 0xffff0000, RZ, 0xc0, !PT ;  /* 0xffff000024587812 */ /* 0x000fe200078ec0ff */
[----:B------:R-:W-:Y:S01]  /*7f50*/  IMAD.U32 R47, R40, 0x10000, RZ ;  /* 0x00010000282f7824 */ /* 0x000fe200078e00ff */
[----:B------:R-:W-:Y:S01]  /*7f60*/  PRMT R44, R174, 0x5432, R44 ;  /* 0x00005432ae2c7816 */ /* 0x000fe2000000002c */
[----:B------:R-:W-:Y:S01]  /*7f70*/  FMUL.FTZ R36, R49, R45 ;  /* 0x0000002d31247220 */ /* 0x000fe20000410000 */
[----:B------:R-:W-:Y:S01]  /*7f80*/  LOP3.LUT R39, R39, 0xffff0000, RZ, 0xc0, !PT ;  /* 0xffff000027277812 */ /* 0x000fe200078ec0ff */
[-C--:B------:R-:W-:Y:S01]  /*7f90*/  FMUL.FTZ R49, R49, R41.reuse ;  /* 0x0000002931317220 */ /* 0x080fe20000410000 */
[----:B------:R-:W-:Y:S01]  /*7fa0*/  LOP3.LUT R138, R42, 0xffff0000, RZ, 0xc0, !PT ;  /* 0xffff00002a8a7812 */ /* 0x000fe200078ec0ff */
[----:B------:R-:W-:Y:S01]  /*7fb0*/  FFMA.FTZ R51, R43, R46, R51 ;  /* 0x0000002e2b337223 */ /* 0x000fe20000010033 */
[----:B------:R-:W-:Y:S01]  /*7fc0*/  PRMT R38, R180, 0x5432, R38 ;  /* 0x00005432b4267816 */ /* 0x000fe20000000026 */
[----:B------:R-:W-:Y:S01]  /*7fd0*/  FFMA.FTZ R36, R47, R41, -R36 ;  /* 0x000000292f247223 */ /* 0x000fe20000010824 */
[----:B------:R-:W-:Y:S01]  /*7fe0*/  LOP3.LUT R40, R40, 0xffff0000, RZ, 0xc0, !PT ;  /* 0xffff000028287812 */ /* 0x000fe200078ec0ff */
[----:B------:R-:W-:-:S02]  /*7ff0*/  IMAD.U32 R42, R50, 0x10000, RZ ;  /* 0x00010000322a7824 */ /* 0x000fc400078e00ff */
[----:B------:R-:W-:Y:S01]  /*8000*/  FMUL.FTZ R43, R48, R39 ;  /* 0x00000027302b7220 */ /* 0x000fe20000410000 */
[----:B------:R-:W-:Y:S01]  /*8010*/  IMAD.U32 R41, R44, 0x10000, RZ ;  /* 0x000100002c297824 */ /* 0x000fe200078e00ff */
[----:B------:R-:W-:Y:S01]  /*8020*/  LOP3.LUT R50, R50, 0xffff0000, RZ, 0xc0, !PT ;  /* 0xffff000032327812 */ /* 0x000fe200078ec0ff */
[-C--:B------:R-:W-:Y:S01]  /*8030*/  FMUL.FTZ R48, R48, R88.reuse ;  /* 0x0000005830307220 */ /* 0x080fe20000410000 */
[----:B------:R-:W-:Y:S01]  /*8040*/  LOP3.LUT R44, R44, 0xffff0000, RZ, 0xc0, !PT ;  /* 0xffff00002c2c7812 */ /* 0x000fe200078ec0ff */
[----:B------:R-:W-:Y:S01]  /*8050*/  FFMA.FTZ R49, R47, R45, R49 ;  /* 0x0000002d2f317223 */ /* 0x000fe20000010031 */
[----:B------:R-:W-:Y:S02]  /*8060*/  IMAD.U32 R45, R38, 0x10000, RZ ;  /* 0x00010000262d7824 */ /* 0x000fe400078e00ff */
[----:B------:R-:W-:Y:S01]  /*8070*/  FFMA.FTZ R43, R40, R88, -R43 ;  /* 0x00000058282b7223 */ /* 0x000fe2000001082b */
[----:B------:R-:W-:Y:S01]  /*8080*/  LOP3.LUT R38, R38, 0xffff0000, RZ, 0xc0, !PT ;  /* 0xffff000026267812 */ /* 0x000fe200078ec0ff */
[----:B------:R-:W-:Y:S01]  /*8090*/  FFMA.FTZ R48, R40, R39, R48 ;  /* 0x0000002728307223 */ /* 0x000fe20000010030 */
[----:B------:R-:W-:Y:S01]  /*80a0*/  FMUL.FTZ R39, R42, R41 ;  /* 0x000000292a277220 */ /* 0x000fe20000410000 */
[----:B------:R-:W-:Y:S01]  /*80b0*/  FMUL.FTZ R40, R50, R44 ;  /* 0x0000002c32287220 */ /* 0x000fe20000410000 */
[----:B------:R-:W-:Y:S01]  /*80c0*/  FFMA.FTZ R37, R137, R141, -R37 ;  /* 0x0000008d89257223 */ /* 0x000fe20000010825 */
[-C--:B------:R-:W-:Y:S01]  /*80d0*/  FMUL.FTZ R42, R42, R45.reuse ;  /* 0x0000002d2a2a7220 */ /* 0x080fe20000410000 */
[-C--:B------:R-:W-:Y:S01]  /*80e0*/  FMUL.FTZ R50, R50, R38.reuse ;  /* 0x0000002632327220 */ /* 0x080fe20000410000 */
[----:B------:R-:W-:Y:S01]  /*80f0*/  FFMA.FTZ R39, R136, R45, -R39 ;  /* 0x0000002d88277223 */ /* 0x000fe20000010827 */
[----:B------:R-:W-:Y:S01]  /*8100*/  FFMA.FTZ R40, R138, R38, -R40 ;  /* 0x000000268a287223 */ /* 0x000fe20000010828 */
[----:B------:R-:W-:Y:S01]  /*8110*/  FFMA.FTZ R42, R136, R41, R42 ;  /* 0x00000029882a7223 */ /* 0x000fe2000001002a */
[----:B------:R-:W-:Y:S01]  /*8120*/  FFMA.FTZ R50, R138, R44, R50 ;  /* 0x0000002c8a327223 */ /* 0x000fe20000010032 */
[----:B------:R-:W-:-:S02]  /*8130*/  F2FP.BF16.F32.PACK_AB R140, R140, R157 ;  /* 0x0000009d8c8c723e */ /* 0x000fc400000010ff */
[----:B------:R-:W-:Y:S02]  /*8140*/  F2FP.BF16.F32.PACK_AB R37, R89, R37 ;  /* 0x000000255925723e */ /* 0x000fe400000010ff */
[----:B------:R-:W-:Y:S01]  /*8150*/  F2FP.BF16.F32.PACK_AB R90, R91, R90 ;  /* 0x0000005a5b5a723e */ /* 0x000fe200000010ff */
[----:B------:R-:W-:Y:S01]  /*8160*/  IMAD.MOV.U32 R41, RZ, RZ, R140 ;  /* 0x000000ffff297224 */ /* 0x000fe200078e008c */
[----:B------:R-:W-:Y:S01]  /*8170*/  F2FP.BF16.F32.PACK_AB R36, R43, R36 ;  /* 0x000000242b24723e */ /* 0x000fe200000010ff */
[----:B------:R-:W-:Y:S01]  /*8180*/  IMAD.MOV.U32 R43, RZ, RZ, R37 ;  /* 0x000000ffff2b7224 */ /* 0x000fe200078e0025 */
[----:B------:R-:W-:Y:S02]  /*8190*/  F2FP.BF16.F32.PACK_AB R39, R40, R39 ;  /* 0x000000272827723e */ /* 0x000fe400000010ff */
[----:B------:R-:W-:Y:S01]  /*81a0*/  F2FP.BF16.F32.PACK_AB R48, R48, R49 ;  /* 0x000000313030723e */ /* 0x000fe200000010ff */
[----:B------:R-:W-:Y:S01]  /*81b0*/  IMAD.MOV.U32 R40, RZ, RZ, R36 ;  /* 0x000000ffff287224 */ /* 0x000fe200078e0024 */
[----:B------:R-:W-:Y:S01]  /*81c0*/  F2FP.BF16.F32.PACK_AB R50, R50, R42 ;  /* 0x0000002a3232723e */ /* 0x000fe200000010ff */
[----:B------:R-:W-:Y:S01]  /*81d0*/  IMAD.MOV.U32 R49, RZ, RZ, R90 ;  /* 0x000000ffff317224 */ /* 0x000fe200078e005a */
[----:B------:R-:W-:Y:S01]  /*81e0*/  F2FP.BF16.F32.PACK_AB R51, R51, R139 ;  /* 0x0000008b3333723e */ /* 0x000fe200000010ff */
[----:B------:R-:W-:-:S07]  /*81f0*/  IMAD.MOV.U32 R42, RZ, RZ, R39 ;  /* 0x000000ffff2a7224 */ /* 0x000fce00078e0027 */
.L_x_729:
[----:B------:R-:W-:Y:S05]  /*8200*/  BSYNC B2 ;  /* 0x0000000000027941 */ /* 0x000fea0003800000 */
.L_x_728:
[----:B------:R-:W-:Y:S02]  /*8210*/  ULDC.64 UR4, c[0x0][0x208] ;  /* 0x0000820000047ab9 */ /* 0x000fe40000000a00 */
[----:B0-----:R0:W-:Y:S04]  /*8220*/  STG.E.128 desc[UR4][R84.64], R40 ;  /* 0x0000002854007986 */ /* 0x0011e8000c101d04 */
[----:B--2---:R0:W-:Y:S02]  /*8230*/  @!P4 STG.E.128 desc[UR4][R86.64], R48 ;  /* 0x000000305600c986 */ /* 0x0041e4000c101d04 */
.L_x_723:
[----:B------:R-:W-:Y:S05]  /*8240*/  BSYNC B1 ;  /* 0x0000000000017941 */ /* 0x000fea0003800000 */
.L_x_722:
[----:B------:R-:W3:Y:S01]  /*8250*/  LDL R36, [R1+0x8] ;  /* 0x0000080001247983 */ /* 0x000ee20000100800 */
[----:B------:R-:W-:Y:S01]  /*8260*/  BSSY B1, `(.L_x_730) ;  /* 0x0000110000017945 */ /* 0x000fe20003800000 */
[----:B---3--:R-:W-:-:S13]  /*8270*/  LOP3.LUT P4, RZ, R36, 0x1, RZ, 0xc0, !PT ;  /* 0x0000000124ff7812 */ /* 0x008fda000788c0ff */
[----:B------:R-:W-:Y:S05]  /*8280*/  @P4 BRA `(.L_x_731) ;  /* 0x0000001000344947 */ /* 0x000fea0003800000 */
[----:B------:R-:W-:Y:S01]  /*8290*/  ISETP.NE.AND P4, PT, R26, RZ, PT ;  /* 0x000000ff1a00720c */ /* 0x000fe20003f85270 */
[----:B------:R-:W-:Y:S01]  /*82a0*/  VIADD R37, R212, 0x20 ;  /* 0x00000020d4257836 */ /* 0x000fe20000000000 */
[----:B------:R-:W-:Y:S01]  /*82b0*/  BSSY B2, `(.L_x_732) ;  /* 0x0000086000027945 */ /* 0x000fe20003800000 */
[-C--:B--2---:R-:W-:Y:S02]  /*82c0*/  IMAD R36, R147, R122.reuse, RZ ;  /* 0x0000007a93247224 */ /* 0x084fe400078e02ff */
[----:B------:R-:W-:-:S04]  /*82d0*/  IMAD.WIDE.U32 R44, R37, R122, R124 ;  /* 0x0000007a252c7225 */ /* 0x000fc800078e007c */
[----:B------:R-:W-:-:S04]  /*82e0*/  IMAD R37, R37, R123, R36 ;  /* 0x0000007b25257224 */ /* 0x000fc800078e0224 */
[----:B0-----:R-:W-:Y:S01]  /*82f0*/  IMAD.IADD R50, R45, 0x1, R37 ;  /* 0x000000012d327824 */ /* 0x001fe200078e0225 */
[----:B------:R-:W-:Y:S06]  /*8300*/  @!P4 BRA `(.L_x_733) ;  /* 0x000000080000c947 */ /* 0x000fec0003800000 */
[----:B------:R-:W-:Y:S01]  /*8310*/  SEL R36, R118, R148, !P0 ;  /* 0x0000009476247207 */ /* 0x000fe20004000000 */
[----:B------:R-:W-:Y:S01]  /*8320*/  BSSY B3, `(.L_x_734) ;  /* 0x000007b000037945 */ /* 0x000fe20003800000 */
[----:B------:R-:W-:Y:S02]  /*8330*/  IADD3 R39, P4, P5, R96, R44, R13 ;  /* 0x0000002c60277210 */ /* 0x000fe40007d9e00d */
[----:B------:R-:W-:Y:S02]  /*8340*/  SHF.R.S32.HI R37, RZ, 0x1f, R36 ;  /* 0x0000001fff257819 */ /* 0x000fe40000011424 */
[----:B------:R-:W-:Y:S02]  /*8350*/  IADD3.X R41, R92, R50, R7, P4, P5 ;  /* 0x000000325c297210 */ /* 0x000fe400027ea407 */
[----:B------:R-:W-:Y:S02]  /*8360*/  LEA.HI R37, R37, R36, RZ, 0x4 ;  /* 0x0000002425257211 */ /* 0x000fe400078f20ff */
[----:B------:R-:W-:-:S02]  /*8370*/  SHF.R.U32.HI R43, RZ, 0x3, R223 ;  /* 0x00000003ff2b7819 */ /* 0x000fc400000116df */
[----:B------:R-:W-:-:S04]  /*8380*/  LEA.HI.SX32 R38, R37, R14, 0x1c ;  /* 0x0000000e25267211 */ /* 0x000fc800078fe2ff */
[----:B------:R-:W-:Y:S01]  /*8390*/  SHF.R.S32.HI R42, RZ, 0x1f, R38 ;  /* 0x0000001fff2a7819 */ /* 0x000fe20000011426 */
[----:B------:R-:W-:-:S03]  /*83a0*/  IMAD.SHL.U32 R40, R38, 0x8, RZ ;  /* 0x0000000826287824 */ /* 0x000fc600078e00ff */
[----:B------:R-:W-:Y:S02]  /*83b0*/  LEA.HI R38, R42, R38, RZ, 0x3 ;  /* 0x000000262a267211 */ /* 0x000fe400078f18ff */
[----:B------:R-:W-:Y:S02]  /*83c0*/  ISETP.GE.AND P4, PT, R40, R145, PT ;  /* 0x000000912800720c */ /* 0x000fe40003f86270 */
[----:B------:R-:W-:-:S05]  /*83d0*/  SHF.R.S32.HI R38, RZ, 0x3, R38 ;  /* 0x00000003ff267819 */ /* 0x000fca0000011426 */
[----:B------:R-:W-:-:S06]  /*83e0*/  IMAD R38, R38, 0x1400, R226 ;  /* 0x0000140026267824 */ /* 0x000fcc00078e02e2 */
[--C-:B------:R-:W-:Y:S02]  /*83f0*/  @!P4 SHF.R.S32.HI R36, RZ, 0x1f, R40.reuse ;  /* 0x0000001fff24c819 */ /* 0x100fe40000011428 */
[--C-:B------:R-:W-:Y:S02]  /*8400*/  @!P4 IADD3 R37, P5, P6, R96, R44, R40.reuse ;  /* 0x0000002c6025c210 */ /* 0x100fe40007ebe028 */
[----:B------:R-:W-:Y:S02]  /*8410*/  LOP3.LUT R40, R223, 0x38, R40, 0xf8, !PT ;  /* 0x00000038df287812 */ /* 0x000fe400078ef828 */
[----:B------:R-:W-:Y:S02]  /*8420*/  @!P4 IADD3.X R36, R92, R50, R36, P5, P6 ;  /* 0x000000325c24c210 */ /* 0x000fe40002fec424 */
[----:B------:R-:W-:Y:S02]  /*8430*/  LOP3.LUT R40, R40, R43, RZ, 0x3c, !PT ;  /* 0x0000002b28287212 */ /* 0x000fe400078e3cff */
[----:B------:R-:W-:-:S03]  /*8440*/  LEA R46, P5, R39, R116, 0x1 ;  /* 0x00000074272e7211 */ /* 0x000fc600078a08ff */
[----:B------:R-:W-:Y:S01]  /*8450*/  IMAD.IADD R40, R38, 0x1, R40 ;  /* 0x0000000126287824 */ /* 0x000fe200078e0228 */
[-C--:B------:R-:W-:Y:S01]  /*8460*/  LEA.HI.X R47, R39, R117.reuse, R41, 0x1, P5 ;  /* 0x00000075272f7211 */ /* 0x080fe200028f0c29 */
[----:B------:R-:W-:Y:S01]  /*8470*/  IMAD R38, R19, 0x5000, R135 ;  /* 0x0000500013267824 */ /* 0x000fe200078e0287 */
[----:B------:R-:W-:Y:S01]  /*8480*/  @!P4 LEA R48, P5, R37, R116, 0x1 ;  /* 0x000000742530c211 */ /* 0x000fe200078a08ff */
[----:B------:R-:W-:Y:S02]  /*8490*/  IMAD R40, R19, 0x5000, R40 ;  /* 0x0000500013287824 */ /* 0x000fe400078e0228 */
[----:B------:R-:W-:Y:S01]  /*84a0*/  IMAD R38, R38, 0x2, R18 ;  /* 0x0000000226267824 */ /* 0x000fe200078e0212 */
[----:B------:R-:W-:Y:S01]  /*84b0*/  @!P4 LEA.HI.X R49, R37, R117, R36, 0x1, P5 ;  /* 0x000000752531c211 */ /* 0x000fe200028f0c24 */
[----:B------:R-:W-:Y:S01]  /*84c0*/  IMAD R40, R40, 0x2, R18 ;  /* 0x0000000228287824 */ /* 0x000fe200078e0212 */
[----:B------:R-:W-:-:S03]  /*84d0*/  ISETP.GE.AND P5, PT, R16, R115, PT ;  /* 0x000000731000720c */ /* 0x000fc60003fa6270 */
[----:B------:R-:W0:Y:S04]  /*84e0*/  LDS.128 R36, [R38+0x24400] ;  /* 0x0244000026247984 */ /* 0x000e280000000c00 */
[----:B------:R-:W2:Y:S06]  /*84f0*/  LDS.128 R40, [R40+0x24400] ;  /* 0x0244000028287984 */ /* 0x000eac0000000c00 */
[----:B------:R-:W-:Y:S05]  /*8500*/  @P5 BRA `(.L_x_735) ;  /* 0x0000000400705947 */ /* 0x000fea0003800000 */
[--C-:B------:R-:W-:Y:S01]  /*8510*/  SHF.R.U64 R51, R56, 0x10, R57.reuse ;  /* 0x0000001038337819 */ /* 0x100fe20000001239 */
[----:B--2---:R-:W-:Y:S01]  /*8520*/  IMAD.U32 R85, R41, 0x10000, RZ ;  /* 0x0001000029557824 */ /* 0x004fe200078e00ff */
[----:B------:R-:W-:Y:S01]  /*8530*/  SHF.R.U32.HI R56, RZ, 0x10, R57 ;  /* 0x00000010ff387819 */ /* 0x000fe20000011639 */
[----:B------:R-:W-:Y:S01]  /*8540*/  IMAD.U32 R89, R43, 0x10000, RZ ;  /* 0x000100002b597824 */ /* 0x000fe200078e00ff */
[----:B------:R-:W-:Y:S01]  /*8550*/  SHF.R.U64 R57, R58, 0x10, R59 ;  /* 0x000000103a397819 */ /* 0x000fe2000000123b */
[----:B0-----:R-:W-:Y:S01]  /*8560*/  IMAD.U32 R88, R39, 0x10000, RZ ;  /* 0x0001000027587824 */ /* 0x001fe200078e00ff */
[--C-:B------:R-:W-:Y:S01]  /*8570*/  SHF.R.U64 R58, R64, 0x10, R65.reuse ;  /* 0x00000010403a7819 */ /* 0x100fe20000001241 */
[----:B------:R-:W-:Y:S01]  /*8580*/  IMAD.U32 R90, R42, 0x10000, RZ ;  /* 0x000100002a5a7824 */ /* 0x000fe200078e00ff */
[----:B------:R-:W-:Y:S01]  /*8590*/  SHF.R.U32.HI R64, RZ, 0x10, R65 ;  /* 0x00000010ff407819 */ /* 0x000fe20000011641 */
[----:B------:R-:W-:Y:S01]  /*85a0*/  IMAD.U32 R87, R38, 0x10000, RZ ;  /* 0x0001000026577824 */ /* 0x000fe200078e00ff */
[----:B------:R-:W-:-:S02]  /*85b0*/  SHF.R.U32.HI R59, RZ, 0x10, R59 ;  /* 0x00000010ff3b7819 */ /* 0x000fc4000001163b */
[----:B------:R-:W-:Y:S02]  /*85c0*/  PRMT R64, R171, 0x5432, R64 ;  /* 0x00005432ab407816 */ /* 0x000fe40000000040 */
[--C-:B------:R-:W-:Y:S02]  /*85d0*/  SHF.R.U64 R65, R66, 0x10, R67.reuse ;  /* 0x0000001042417819 */ /* 0x100fe40000001243 */
[----:B------:R-:W-:Y:S01]  /*85e0*/  PRMT R56, R173, 0x5410, R56 ;  /* 0x00005410ad387816 */ /* 0x000fe20000000038 */
[----:B------:R-:W-:Y:S01]  /*85f0*/  IMAD.U32 R91, R64, 0x10000, RZ ;  /* 0x00010000405b7824 */ /* 0x000fe200078e00ff */
[----:B------:R-:W-:Y:S01]  /*8600*/  SHF.R.U32.HI R66, RZ, 0x10, R67 ;  /* 0x00000010ff427819 */ /* 0x000fe20000011643 */
[----:B------:R-:W-:Y:S01]  /*8610*/  IMAD.U32 R67, R37, 0x10000, RZ ;  /* 0x0001000025437824 */ /* 0x000fe200078e00ff */
[----:B------:R-:W-:Y:S01]  /*8620*/  PRMT R59, R170, 0x5410, R59 ;  /* 0x00005410aa3b7816 */ /* 0x000fe2000000003b */
[----:B------:R-:W-:Y:S01]  /*8630*/  IMAD.U32 R136, R56, 0x10000, RZ ;  /* 0x0001000038887824 */ /* 0x000fe200078e00ff */
[----:B------:R-:W-:Y:S01]  /*8640*/  LOP3.LUT R86, R41, 0xffff0000, RZ, 0xc0, !PT ;  /* 0xffff000029567812 */ /* 0x000fe200078ec0ff */
[----:B------:R-:W-:Y:S01]  /*8650*/  IMAD.U32 R41, R40, 0x10000, RZ ;  /* 0x0001000028297824 */ /* 0x000fe200078e00ff */
[----:B------:R-:W-:Y:S01]  /*8660*/  PRMT R170, R170, 0x5432, R65 ;  /* 0x00005432aaaa7816 */ /* 0x000fe20000000041 */
[CC--:B------:R-:W-:Y:S01]  /*8670*/  FMUL.FTZ R65, R85.reuse, R91.reuse ;  /* 0x0000005b55417220 */ /* 0x0c0fe20000410000 */
[----:B------:R-:W-:Y:S01]  /*8680*/  LOP3.LUT R64, R64, 0xffff0000, RZ, 0xc0, !PT ;  /* 0xffff000040407812 */ /* 0x000fe200078ec0ff */
[-C--:B------:R-:W-:Y:S01]  /*8690*/  FMUL.FTZ R85, R85, R136.reuse ;  /* 0x0000008855557220 */ /* 0x080fe20000410000 */
[----:B------:R-:W-:Y:S01]  /*86a0*/  PRMT R66, R171, 0x5410, R66 ;  /* 0x00005410ab427816 */ /* 0x000fe20000000042 */
[----:B------:R-:W-:Y:S01]  /*86b0*/  FFMA.FTZ R65, R67, R136, -R65 ;  /* 0x0000008843417223 */ /* 0x000fe20000010841 */
[----:B------:R-:W-:Y:S01]  /*86c0*/  LOP3.LUT R56, R56, 0xffff0000, RZ, 0xc0, !PT ;  /* 0xffff000038387812 */ /* 0x000fe200078ec0ff */
[----:B------:R-:W-:Y:S01]  /*86d0*/  FMUL.FTZ R137, R86, R64 ;  /* 0x0000004056897220 */ /* 0x000fe20000410000 */
[----:B------:R-:W-:Y:S01]  /*86e0*/  LOP3.LUT R84, R37, 0xffff0000, RZ, 0xc0, !PT ;  /* 0xffff000025547812 */ /* 0x000fe200078ec0ff */
[----:B------:R-:W-:Y:S01]  /*86f0*/  IMAD.U32 R136, R66, 0x10000, RZ ;  /* 0x0001000042887824 */ /* 0x000fe200078e00ff */
[----:B------:R-:W-:Y:S01]  /*8700*/  LOP3.LUT R43, R43, 0xffff0000, RZ, 0xc0, !PT ;  /* 0xffff00002b2b7812 */ /* 0x000fe200078ec0ff */
[-C--:B------:R-:W-:Y:S01]  /*8710*/  FMUL.FTZ R86, R86, R56.reuse ;  /* 0x0000003856567220 */ /* 0x080fe20000410000 */
[----:B------:R-:W-:Y:S01]  /*8720*/  LOP3.LUT R66, R66, 0xffff0000, RZ, 0xc0, !PT ;  /* 0xffff000042427812 */ /* 0x000fe200078ec0ff */
[----:B------:R-:W-:Y:S01]  /*8730*/  FFMA.FTZ R85, R67, R91, R85 ;  /* 0x0000005b43557223 */ /* 0x000fe20000010055 */
[----:B------:R-:W-:Y:S01]  /*8740*/  FFMA.FTZ R137, R84, R56, -R137 ;  /* 0x0000003854897223 */ /* 0x000fe20000010889 */
[----:B------:R-:W-:Y:S01]  /*8750*/  PRMT R58, R173, 0x5432, R58 ;  /* 0x00005432ad3a7816 */ /* 0x000fe2000000003a */
[----:B------:R-:W-:-:S02]  /*8760*/  IMAD.U32 R67, R59, 0x10000, RZ ;  /* 0x000100003b437824 */ /* 0x000fc400078e00ff */
[----:B------:R-:W-:Y:S01]  /*8770*/  FMUL.FTZ R56, R89, R136 ;  /* 0x0000008859387220 */ /* 0x000fe20000410000 */
[----:B------:R-:W-:Y:S01]  /*8780*/  PRMT R51, R172, 0x5410, R51 ;  /* 0x00005410ac337816 */ /* 0x000fe20000000033 */
[----:B------:R-:W-:Y:S01]  /*8790*/  FFMA.FTZ R86, R84, R64, R86 ;  /* 0x0000004054567223 */ /* 0x000fe20000010056 */
[----:B------:R-:W-:Y:S01]  /*87a0*/  LOP3.LUT R59, R59, 0xffff0000, RZ, 0xc0, !PT ;  /* 0xffff00003b3b7812 */ /* 0x000fe200078ec0ff */
[----:B------:R-:W-:Y:S01]  /*87b0*/  FMUL.FTZ R84, R43, R66 ;  /* 0x000000422b547220 */ /* 0x000fe20000410000 */
[----:B------:R-:W-:Y:S01]  /*87c0*/  LOP3.LUT R39, R39, 0xffff0000, RZ, 0xc0, !PT ;  /* 0xffff000027277812 */ /* 0x000fe200078ec0ff */
[-C--:B------:R-:W-:Y:S01]  /*87d0*/  FMUL.FTZ R89, R89, R67.reuse ;  /* 0x0000004359597220 */ /* 0x080fe20000410000 */
[----:B------:R-:W-:Y:S01]  /*87e0*/  FFMA.FTZ R56, R88, R67, -R56 ;  /* 0x0000004358387223 */ /* 0x000fe20000010838 */
[----:B------:R-:W-:Y:S01]  /*87f0*/  IMAD.U32 R67, R58, 0x10000, RZ ;  /* 0x000100003a437824 */ /* 0x000fe200078e00ff */
[----:B------:R-:W-:Y:S01]  /*8800*/  LOP3.LUT R40, R40, 0xffff0000, RZ, 0xc0, !PT ;  /* 0xffff000028287812 */ /* 0x000fe200078ec0ff */
[----:B------:R-:W-:-:S02]  /*8810*/  IMAD.U32 R64, R51, 0x10000, RZ ;  /* 0x0001000033407824 */ /* 0x000fc400078e00ff */
[-C--:B------:R-:W-:Y:S01]  /*8820*/  FMUL.FTZ R43, R43, R59.reuse ;  /* 0x0000003b2b2b7220 */ /* 0x080fe20000410000 */
[----:B------:R-:W-:Y:S01]  /*8830*/  LOP3.LUT R58, R58, 0xffff0000, RZ, 0xc0, !PT ;  /* 0xffff00003a3a7812 */ /* 0x000fe200078ec0ff */
[----:B------:R-:W-:Y:S01]  /*8840*/  FFMA.FTZ R84, R39, R59, -R84 ;  /* 0x0000003b27547223 */ /* 0x000fe20000010854 */
[----:B------:R-:W-:Y:S01]  /*8850*/  LOP3.LUT R59, R51, 0xffff0000, RZ, 0xc0, !PT ;  /* 0xffff0000333b7812 */ /* 0x000fe200078ec0ff */
[C---:B------:R-:W-:Y:S02]  /*8860*/  IMAD.U32 R37, R36.reuse, 0x10000, RZ ;  /* 0x0001000024257824 */ /* 0x040fe400078e00ff */
[CC--:B------:R-:W-:Y:S01]  /*8870*/  FMUL.FTZ R51, R41.reuse, R67.reuse ;  /* 0x0000004329337220 */ /* 0x0c0fe20000410000 */
[----:B------:R-:W-:Y:S01]  /*8880*/  LOP3.LUT R36, R36, 0xffff0000, RZ, 0xc0, !PT ;  /* 0xffff000024247812 */ /* 0x000fe200078ec0ff */
[----:B------:R-:W-:Y:S01]  /*8890*/  FMUL.FTZ R41, R41, R64 ;  /* 0x0000004029297220 */ /* 0x000fe20000410000 */
[----:B------:R-:W-:Y:S01]  /*88a0*/  FFMA.FTZ R43, R39, R66, R43 ;  /* 0x00000042272b7223 */ /* 0x000fe2000001002b */
[----:B------:R-:W-:Y:S01]  /*88b0*/  PRMT R57, R172, 0x5432, R57 ;  /* 0x00005432ac397816 */ /* 0x000fe20000000039 */
[C---:B------:R-:W-:Y:S01]  /*88c0*/  FMUL.FTZ R39, R40.reuse, R58 ;  /* 0x0000003a28277220 */ /* 0x040fe20000410000 */
[C---:B------:R-:W-:Y:S01]  /*88d0*/  FFMA.FTZ R51, R37.reuse, R64, -R51 ;  /* 0x0000004025337223 */ /* 0x040fe20000010833 */
[----:B------:R-:W-:Y:S01]  /*88e0*/  FFMA.FTZ R41, R37, R67, R41 ;  /* 0x0000004325297223 */ /* 0x000fe20000010029 */
[-C--:B------:R-:W-:Y:S01]  /*88f0*/  FMUL.FTZ R40, R40, R59.reuse ;  /* 0x0000003b28287220 */ /* 0x080fe20000410000 */
[----:B------:R-:W-:Y:S01]  /*8900*/  FFMA.FTZ R39, R36, R59, -R39 ;  /* 0x0000003b24277223 */ /* 0x000fe20000010827 */
[----:B------:R-:W-:Y:S01]  /*8910*/  IMAD.U32 R37, R170, 0x10000, RZ ;  /* 0x00010000aa257824 */ /* 0x000fe200078e00ff */
[----:B------:R-:W-:Y:S01]  /*8920*/  LOP3.LUT R42, R42, 0xffff0000, RZ, 0xc0, !PT ;  /* 0xffff00002a2a7812 */ /* 0x000fe200078ec0ff */
[C---:B------:R-:W-:Y:S01]  /*8930*/  IMAD.U32 R59, R57.reuse, 0x10000, RZ ;  /* 0x00010000393b7824 */ /* 0x040fe200078e00ff */
[----:B------:R-:W-:Y:S01]  /*8940*/  LOP3.LUT R170, R170, 0xffff0000, RZ, 0xc0, !PT ;  /* 0xffff0000aaaa7812 */ /* 0x000fe200078ec0ff */
[----:B------:R-:W-:Y:S01]  /*8950*/  FFMA.FTZ R40, R36, R58, R40 ;  /* 0x0000003a24287223 */ /* 0x000fe20000010028 */
[----:B------:R-:W-:Y:S01]  /*8960*/  LOP3.LUT R57, R57, 0xffff0000, RZ, 0xc0, !PT ;  /* 0xffff000039397812 */ /* 0x000fe200078ec0ff */
[----:B------:R-:W-:Y:S01]  /*8970*/  FMUL.FTZ R36, R90, R37 ;  /* 0x000000255a247220 */ /* 0x000fe20000410000 */
[----:B------:R-:W-:Y:S01]  /*8980*/  LOP3.LUT R38, R38, 0xffff0000, RZ, 0xc0, !PT ;  /* 0xffff000026267812 */ /* 0x000fe200078ec0ff */
[----:B------:R-:W-:Y:S01]  /*8990*/  FMUL.FTZ R58, R42, R170 ;  /* 0x000000aa2a3a7220 */ /* 0x000fe20000410000 */
[----:B------:R-:W-:Y:S01]  /*89a0*/  FMUL.FTZ R90, R90, R59 ;  /* 0x0000003b5a5a7220 */ /* 0x000fe20000410000 */
[----:B------:R-:W-:Y:S01]  /*89b0*/  FMUL.FTZ R42, R42, R57 ;  /* 0x000000392a2a7220 */ /* 0x000fe20000410000 */
[C---:B------:R-:W-:Y:S01]  /*89c0*/  FFMA.FTZ R36, R87.reuse, R59, -R36 ;  /* 0x0000003b57247223 */ /* 0x040fe20000010824 */
[----:B------:R-:W-:Y:S01]  /*89d0*/  FFMA.FTZ R58, R38, R57, -R58 ;  /* 0x00000039263a7223 */ /* 0x000fe2000001083a */
[----:B------:R-:W-:Y:S01]  /*89e0*/  FFMA.FTZ R89, R88, R136, R89 ;  /* 0x0000008858597223 */ /* 0x000fe20000010059 */
        /* <DEDUP_REMOVED lines=8> */
[----:B------:R-:W-:Y:S01]  /*8a70*/  F2FP.BF16.F32.PACK_AB R40, R40, R41 ;  /* 0x000000292828723e */ /* 0x000fe200000010ff */
[----:B------:R-:W-:Y:S01]  /*8a80*/  IMAD.MOV.U32 R41, RZ, RZ, R85 ;  /* 0x000000ffff297224 */ /* 0x000fe200078e0055 */
[----:B------:R-:W-:Y:S01]  /*8a90*/  F2FP.BF16.F32.PACK_AB R38, R58, R36 ;  /* 0x000000243a26723e */ /* 0x000fe200000010ff */
[----:B------:R-:W-:Y:S01]  /*8aa0*/  IMAD.MOV.U32 R36, RZ, RZ, R64 ;  /* 0x000000ffff247224 */ /* 0x000fe200078e0040 */
[----:B------:R-:W-:-:S02]  /*8ab0*/  F2FP.BF16.F32.PACK_AB R43, R43, R89 ;  /* 0x000000592b2b723e */ /* 0x000fc400000010ff */
[----:B------:R-:W-:-:S07]  /*8ac0*/  F2FP.BF16.F32.PACK_AB R42, R42, R90 ;  /* 0x0000005a2a2a723e */ /* 0x000fce00000010ff */
.L_x_735:
[----:B------:R-:W-:Y:S05]  /*8ad0*/  BSYNC B3 ;  /* 0x0000000000037941 */ /* 0x000fea0003800000 */
.L_x_734:
[----:B------:R-:W-:Y:S02]  /*8ae0*/  ULDC.64 UR4, c[0x0][0x208] ;  /* 0x0000820000047ab9 */ /* 0x000fe40000000a00 */
[----:B0-----:R0:W-:Y:S04]  /*8af0*/  STG.E.128 desc[UR4][R46.64], R36 ;  /* 0x000000242e007986 */ /* 0x0011e8000c101d04 */
[----:B--2---:R0:W-:Y:S02]  /*8b00*/  @!P4 STG.E.128 desc[UR4][R48.64], R40 ;  /* 0x000000283000c986 */ /* 0x0041e4000c101d04 */
.L_x_733:
[----:B------:R-:W-:Y:S05]  /*8b10*/  BSYNC B2 ;  /* 0x0000000000027941 */ /* 0x000fea0003800000 */
.L_x_732:
[----:B------:R-:W-:-:S13]  /*8b20*/  ISETP.NE.AND P4, PT, R10, RZ, PT ;  /* 0x000000ff0a00720c */ /* 0x000fda0003f85270 */
[----:B------:R-:W-:Y:S05]  /*8b30*/  @!P4 BRA `(.L_x_731) ;  /* 0x000000080008c947 */ /* 0x000fea0003800000 */
[----:B0-----:R-:W-:Y:S01]  /*8b40*/  SEL R36, R118, R148, !P1 ;  /* 0x0000009476247207 */ /* 0x001fe20004800000 */
        /* <DEDUP_REMOVED lines=21> */
[C---:B------:R-:W-:Y:S01]  /*8ca0*/  IMAD R37, R19.reuse, 0x5000, R134 ;  /* 0x0000500013257824 */ /* 0x040fe200078e0286 */
[C---:B------:R-:W-:Y:S01]  /*8cb0*/  @!P4 LEA R46, P5, R38.reuse, R116, 0x1 ;  /* 0x00000074262ec211 */ /* 0x040fe200078a08ff */
        /* <DEDUP_REMOVED lines=8> */
[----:B------:R-:W-:Y:S01]  /*8d40*/  SHF.R.U64 R50, R60, 0x10, R61 ;  /* 0x000000103c327819 */ /* 0x000fe2000000123d */
[----:B--2---:R-:W-:Y:S01]  /*8d50*/  IMAD.U32 R56, R41, 0x10000, RZ ;  /* 0x0001000029387824 */ /* 0x004fe200078e00ff */
[----:B------:R-:W-:Y:S01]  /*8d60*/  SHF.R.U64 R48, R52, 0x10, R53 ;  /* 0x0000001034307819 */ /* 0x000fe20000001235 */
[----:B0-----:R-:W-:Y:S01]  /*8d70*/  IMAD.U32 R59, R39, 0x10000, RZ ;  /* 0x00010000273b7824 */ /* 0x001fe200078e00ff */
[----:B------:R-:W-:Y:S01]  /*8d80*/  SHF.R.U32.HI R60, RZ, 0x10, R61 ;  /* 0x00000010ff3c7819 */ /* 0x000fe2000001163d */
[----:B------:R-:W-:Y:S01]  /*8d90*/  IMAD.U32 R58, R38, 0x10000, RZ ;  /* 0x00010000263a7824 */ /* 0x000fe200078e00ff */
[----:B------:R-:W-:Y:S01]  /*8da0*/  SHF.R.U32.HI R52, RZ, 0x10, R53 ;  /* 0x00000010ff347819 */ /* 0x000fe20000011635 */
[----:B------:R-:W-:Y:S01]  /*8db0*/  IMAD.U32 R53, R37, 0x10000, RZ ;  /* 0x0001000025357824 */ /* 0x000fe200078e00ff */
[----:B------:R-:W-:Y:S02]  /*8dc0*/  PRMT R64, R169, 0x5432, R60 ;  /* 0x00005432a9407816 */ /* 0x000fe4000000003c */
[----:B------:R-:W-:-:S02]  /*8dd0*/  PRMT R52, R167, 0x5432, R52 ;  /* 0x00005432a7347816 */ /* 0x000fc40000000034 */
[----:B------:R-:W-:Y:S01]  /*8de0*/  SHF.R.U64 R51, R62, 0x10, R63 ;  /* 0x000000103e337819 */ /* 0x000fe2000000123f */
[----:B------:R-:W-:Y:S01]  /*8df0*/  IMAD.U32 R60, R64, 0x10000, RZ ;  /* 0x00010000403c7824 */ /* 0x000fe200078e00ff */
[----:B------:R-:W-:Y:S01]  /*8e00*/  SHF.R.U64 R49, R54, 0x10, R55 ;  /* 0x0000001036317819 */ /* 0x000fe20000001237 */
[----:B------:R-:W-:Y:S01]  /*8e10*/  IMAD.U32 R62, R43, 0x10000, RZ ;  /* 0x000100002b3e7824 */ /* 0x000fe200078e00ff */
[----:B------:R-:W-:Y:S01]  /*8e20*/  SHF.R.U32.HI R63, RZ, 0x10, R63 ;  /* 0x00000010ff3f7819 */ /* 0x000fe2000001163f */
[----:B------:R-:W-:Y:S01]  /*8e30*/  FMUL.FTZ R66, R56, R60 ;  /* 0x0000003c38427220 */ /* 0x000fe20000410000 */
[----:B------:R-:W-:Y:S01]  /*8e40*/  PRMT R169, R169, 0x5410, R50 ;  /* 0x00005410a9a97816 */ /* 0x000fe20000000032 */
[----:B------:R-:W-:Y:S01]  /*8e50*/  IMAD.U32 R50, R52, 0x10000, RZ ;  /* 0x0001000034327824 */ /* 0x000fe200078e00ff */
[----:B------:R-:W-:Y:S02]  /*8e60*/  SHF.R.U32.HI R55, RZ, 0x10, R55 ;  /* 0x00000010ff377819 */ /* 0x000fe40000011637 */
[----:B------:R-:W-:Y:S01]  /*8e70*/  LOP3.LUT R57, R41, 0xffff0000, RZ, 0xc0, !PT ;  /* 0xffff000029397812 */ /* 0x000fe200078ec0ff */
[-C--:B------:R-:W-:Y:S01]  /*8e80*/  FMUL.FTZ R56, R56, R50.reuse ;  /* 0x0000003238387220 */ /* 0x080fe20000410000 */
[----:B------:R-:W-:Y:S01]  /*8e90*/  LOP3.LUT R64, R64, 0xffff0000, RZ, 0xc0, !PT ;  /* 0xffff000040407812 */ /* 0x000fe200078ec0ff */
[C---:B------:R-:W-:Y:S01]  /*8ea0*/  FFMA.FTZ R50, R53.reuse, R50, -R66 ;  /* 0x0000003235327223 */ /* 0x040fe20000010842 */
[----:B------:R-:W-:Y:S01]  /*8eb0*/  PRMT R63, R168, 0x5432, R63 ;  /* 0x00005432a83f7816 */ /* 0x000fe2000000003f */
[----:B------:R-:W-:Y:S01]  /*8ec0*/  FFMA.FTZ R53, R53, R60, R56 ;  /* 0x0000003c35357223 */ /* 0x000fe20000010038 */
[----:B------:R-:W-:Y:S01]  /*8ed0*/  PRMT R55, R166, 0x5432, R55 ;  /* 0x00005432a6377816 */ /* 0x000fe20000000037 */
[----:B------:R-:W-:Y:S01]  /*8ee0*/  FMUL.FTZ R67, R57, R64 ;  /* 0x0000004039437220 */ /* 0x000fe20000410000 */
[----:B------:R-:W-:Y:S01]  /*8ef0*/  LOP3.LUT R52, R52, 0xffff0000, RZ, 0xc0, !PT ;  /* 0xffff000034347812 */ /* 0x000fe200078ec0ff */
[----:B------:R-:W-:Y:S01]  /*8f00*/  IMAD.U32 R65, R63, 0x10000, RZ ;  /* 0x000100003f417824 */ /* 0x000fe200078e00ff */
[----:B------:R-:W-:Y:S01]  /*8f10*/  LOP3.LUT R54, R37, 0xffff0000, RZ, 0xc0, !PT ;  /* 0xffff000025367812 */ /* 0x000fe200078ec0ff */
[----:B------:R-:W-:Y:S01]  /*8f20*/  IMAD.U32 R60, R55, 0x10000, RZ ;  /* 0x00010000373c7824 */ /* 0x000fe200078e00ff */
[----:B------:R-:W-:Y:S01]  /*8f30*/  PRMT R48, R167, 0x5410, R48 ;  /* 0x00005410a7307816 */ /* 0x000fe20000000030 */
[----:B------:R-:W-:Y:S01]  /*8f40*/  FMUL.FTZ R85, R57, R52 ;  /* 0x0000003439557220 */ /* 0x000fe20000410000 */
[----:B------:R-:W-:-:S02]  /*8f50*/  IMAD.U32 R41, R40, 0x10000, RZ ;  /* 0x0001000028297824 */ /* 0x000fc400078e00ff */
[----:B------:R-:W-:Y:S01]  /*8f60*/  FFMA.FTZ R57, R54, R52, -R67 ;  /* 0x0000003436397223 */ /* 0x000fe20000010843 */
[CC--:B------:R-:W-:Y:S01]  /*8f70*/  FMUL.FTZ R52, R62.reuse, R65.reuse ;  /* 0x000000413e347220 */ /* 0x0c0fe20000410000 */
[----:B------:R-:W-:Y:S01]  /*8f80*/  FMUL.FTZ R66, R62, R60 ;  /* 0x0000003c3e427220 */ /* 0x000fe20000410000 */
[----:B------:R-:W-:Y:S01]  /*8f90*/  FFMA.FTZ R54, R54, R64, R85 ;  /* 0x0000004036367223 */ /* 0x000fe20000010055 */
[----:B------:R-:W-:Y:S01]  /*8fa0*/  LOP3.LUT R43, R43, 0xffff0000, RZ, 0xc0, !PT ;  /* 0xffff00002b2b7812 */ /* 0x000fe200078ec0ff */
[----:B------:R-:W-:Y:S01]  /*8fb0*/  IMAD.U32 R64, R169, 0x10000, RZ ;  /* 0x00010000a9407824 */ /* 0x000fe200078e00ff */
[----:B------:R-:W-:Y:S01]  /*8fc0*/  LOP3.LUT R56, R63, 0xffff0000, RZ, 0xc0, !PT ;  /* 0xffff00003f387812 */ /* 0x000fe200078ec0ff */
[----:B------:R-:W-:Y:S01]  /*8fd0*/  FFMA.FTZ R52, R59, R60, -R52 ;  /* 0x0000003c3b347223 */ /* 0x000fe20000010834 */
[----:B------:R-:W-:Y:S01]  /*8fe0*/  LOP3.LUT R62, R55, 0xffff0000, RZ, 0xc0, !PT ;  /* 0xffff0000373e7812 */ /* 0x000fe200078ec0ff */
[----:B------:R-:W-:Y:S01]  /*8ff0*/  IMAD.U32 R60, R48, 0x10000, RZ ;  /* 0x00010000303c7824 */ /* 0x000fe200078e00ff */
[----:B------:R-:W-:Y:S01]  /*9000*/  LOP3.LUT R40, R40, 0xffff0000, RZ, 0xc0, !PT ;  /* 0xffff000028287812 */ /* 0x000fe200078ec0ff */
[----:B------:R-:W-:Y:S01]  /*9010*/  IMAD.U32 R37, R36, 0x10000, RZ ;  /* 0x0001000024257824 */ /* 0x000fe200078e00ff */
[----:B------:R-:W-:Y:S01]  /*9020*/  LOP3.LUT R169, R169, 0xffff0000, RZ, 0xc0, !PT ;  /* 0xffff0000a9a97812 */ /* 0x000fe200078ec0ff */
[----:B------:R-:W-:Y:S01]  /*9030*/  FFMA.FTZ R59, R59, R65, R66 ;  /* 0x000000413b3b7223 */ /* 0x000fe20000010042 */
[----:B------:R-:W-:Y:S01]  /*9040*/  LOP3.LUT R39, R39, 0xffff0000, RZ, 0xc0, !PT ;  /* 0xffff000027277812 */ /* 0x000fe200078ec0ff */
[C---:B------:R-:W-:Y:S01]  /*9050*/  FMUL.FTZ R66, R43.reuse, R56 ;  /* 0x000000382b427220 */ /* 0x040fe20000410000 */
[----:B------:R-:W-:Y:S01]  /*9060*/  LOP3.LUT R55, R48, 0xffff0000, RZ, 0xc0, !PT ;  /* 0xffff000030377812 */ /* 0x000fe200078ec0ff */
[----:B------:R-:W-:Y:S01]  /*9070*/  FMUL.FTZ R84, R43, R62 ;  /* 0x0000003e2b547220 */ /* 0x000fe20000410000 */
[----:B------:R-:W-:Y:S01]  /*9080*/  LOP3.LUT R36, R36, 0xffff0000, RZ, 0xc0, !PT ;  /* 0xffff000024247812 */ /* 0x000fe200078ec0ff */
[C---:B------:R-:W-:Y:S01]  /*9090*/  FMUL.FTZ R48, R41.reuse, R64 ;  /* 0x0000004029307220 */ /* 0x040fe20000410000 */
[----:B------:R-:W-:Y:S01]  /*90a0*/  PRMT R51, R168, 0x5410, R51 ;  /* 0x00005410a8337816 */ /* 0x000fe20000000033 */
[----:B------:R-:W-:Y:S01]  /*90b0*/  FMUL.FTZ R63, R40, R169 ;  /* 0x000000a9283f7220 */ /* 0x000fe20000410000 */
[----:B------:R-:W-:Y:S01]  /*90c0*/  PRMT R49, R166, 0x5410, R49 ;  /* 0x00005410a6317816 */ /* 0x000fe20000000031 */
[----:B------:R-:W-:Y:S01]  /*90d0*/  FMUL.FTZ R41, R41, R60 ;  /* 0x0000003c29297220 */ /* 0x000fe20000410000 */
[C---:B------:R-:W-:Y:S01]  /*90e0*/  FFMA.FTZ R43, R39.reuse, R62, -R66 ;  /* 0x0000003e272b7223 */ /* 0x040fe20000010842 */
[----:B------:R-:W-:Y:S01]  /*90f0*/  FFMA.FTZ R56, R39, R56, R84 ;  /* 0x0000003827387223 */ /* 0x000fe20000010054 */
[-C--:B------:R-:W-:Y:S01]  /*9100*/  FMUL.FTZ R65, R40, R55.reuse ;  /* 0x0000003728417220 */ /* 0x080fe20000410000 */
[----:B------:R-:W-:Y:S01]  /*9110*/  LOP3.LUT R61, R38, 0xffff0000, RZ, 0xc0, !PT ;  /* 0xffff0000263d7812 */ /* 0x000fe200078ec0ff */
[----:B------:R-:W-:Y:S01]  /*9120*/  FFMA.FTZ R39, R37, R60, -R48 ;  /* 0x0000003c25277223 */ /* 0x000fe20000010830 */
[----:B------:R-:W-:Y:S01]  /*9130*/  FFMA.FTZ R40, R36, R55, -R63 ;  /* 0x0000003724287223 */ /* 0x000fe2000001083f */
[----:B------:R-:W-:-:S02]  /*9140*/  IMAD.U32 R38, R42, 0x10000, RZ ;  /* 0x000100002a267824 */ /* 0x000fc400078e00ff */
[----:B------:R-:W-:Y:S01]  /*9150*/  FFMA.FTZ R37, R37, R64, R41 ;  /* 0x0000004025257223 */ /* 0x000fe20000010029 */
[----:B------:R-:W-:Y:S01]  /*9160*/  IMAD.U32 R55, R51, 0x10000, RZ ;  /* 0x0001000033377824 */ /* 0x000fe200078e00ff */
[----:B------:R-:W-:Y:S01]  /*9170*/  LOP3.LUT R42, R42, 0xffff0000, RZ, 0xc0, !PT ;  /* 0xffff00002a2a7812 */ /* 0x000fe200078ec0ff */
[----:B------:R-:W-:Y:S01]  /*9180*/  IMAD.U32 R41, R49, 0x10000, RZ ;  /* 0x0001000031297824 */ /* 0x000fe200078e00ff */
[----:B------:R-:W-:Y:S01]  /*9190*/  LOP3.LUT R51, R51, 0xffff0000, RZ, 0xc0, !PT ;  /* 0xffff000033337812 */ /* 0x000fe200078ec0ff */
[C---:B------:R-:W-:Y:S01]  /*91a0*/  FMUL.FTZ R63, R38.reuse, R55 ;  /* 0x00000037263f7220 */ /* 0x040fe20000410000 */
[----:B------:R-:W-:Y:S01]  /*91b0*/  LOP3.LUT R49, R49, 0xffff0000, RZ, 0xc0, !PT ;  /* 0xffff000031317812 */ /* 0x000fe200078ec0ff */
[----:B------:R-:W-:Y:S01]  /*91c0*/  FMUL.FTZ R38, R38, R41 ;  /* 0x0000002926267220 */ /* 0x000fe20000410000 */
[----:B------:R-:W-:Y:S01]  /*91d0*/  FFMA.FTZ R36, R36, R169, R65 ;  /* 0x000000a924247223 */ /* 0x000fe20000010041 */
[----:B------:R-:W-:Y:S01]  /*91e0*/  FMUL.FTZ R48, R42, R51 ;  /* 0x000000332a307220 */ /* 0x000fe20000410000 */
[----:B------:R-:W-:Y:S01]  /*91f0*/  FFMA.FTZ R63, R58, R41, -R63 ;  /* 0x000000293a3f7223 */ /* 0x000fe2000001083f */
[----:B------:R-:W-:Y:S01]  /*9200*/  FMUL.FTZ R42, R42, R49 ;  /* 0x000000312a2a7220 */ /* 0x000fe20000410000 */
[----:B------:R-:W-:Y:S01]  /*9210*/  FFMA.FTZ R38, R58, R55, R38 ;  /* 0x000000373a267223 */ /* 0x000fe20000010026 */
[C---:B------:R-:W-:Y:S01]  /*9220*/  FFMA.FTZ R48, R61.reuse, R49, -R48 ;  /* 0x000000313d307223 */ /* 0x040fe20000010830 */
[----:B------:R-:W-:Y:S01]  /*9230*/  F2FP.BF16.F32.PACK_AB R39, R40, R39 ;  /* 0x000000272827723e */ /* 0x000fe200000010ff */
[----:B------:R-:W-:Y:S01]  /*9240*/  FFMA.FTZ R51, R61, R51, R42 ;  /* 0x000000333d337223 */ /* 0x000fe2000001002a */
[----:B------:R-:W-:-:S02]  /*9250*/  F2FP.BF16.F32.PACK_AB R43, R43, R52 ;  /* 0x000000342b2b723e */ /* 0x000fc400000010ff */
[----:B------:R-:W-:Y:S02]  /*9260*/  F2FP.BF16.F32.PACK_AB R42, R48, R63 ;  /* 0x0000003f302a723e */ /* 0x000fe400000010ff */
[----:B------:R-:W-:Y:S02]  /*9270*/  F2FP.BF16.F32.PACK_AB R50, R57, R50 ;  /* 0x000000323932723e */ /* 0x000fe400000010ff */
[----:B------:R-:W-:Y:S02]  /*9280*/  F2FP.BF16.F32.PACK_AB R56, R56, R59 ;  /* 0x0000003b3838723e */ /* 0x000fe400000010ff */
[----:B------:R-:W-:Y:S01]  /*9290*/  F2FP.BF16.F32.PACK_AB R51, R51, R38 ;  /* 0x000000263333723e */ /* 0x000fe200000010ff */
[----:B------:R-:W-:Y:S01]  /*92a0*/  IMAD.MOV.U32 R38, RZ, RZ, R42 ;  /* 0x000000ffff267224 */ /* 0x000fe200078e002a */
[----:B------:R-:W-:Y:S01]  /*92b0*/  F2FP.BF16.F32.PACK_AB R40, R36, R37 ;  /* 0x000000252428723e */ /* 0x000fe200000010ff */
[----:B------:R-:W-:Y:S01]  /*92c0*/  IMAD.MOV.U32 R36, RZ, RZ, R39 ;  /* 0x000000ffff247224 */ /* 0x000fe200078e0027 */
[----:B------:R-:W-:Y:S01]  /*92d0*/  F2FP.BF16.F32.PACK_AB R41, R54, R53 ;  /* 0x000000353629723e */ /* 0x000fe200000010ff */
[----:B------:R-:W-:-:S02]  /*92e0*/  IMAD.MOV.U32 R39, RZ, RZ, R43 ;  /* 0x000000ffff277224 */ /* 0x000fc400078e002b */
[----:B------:R-:W-:Y:S02]  /*92f0*/  IMAD.MOV.U32 R37, RZ, RZ, R50 ;  /* 0x000000ffff257224 */ /* 0x000fe400078e0032 */
[----:B------:R-:W-:Y:S02]  /*9300*/  IMAD.MOV.U32 R42, RZ, RZ, R51 ;  /* 0x000000ffff2a7224 */ /* 0x000fe400078e0033 */
[----:B------:R-:W-:-:S07]  /*9310*/  IMAD.MOV.U32 R43, RZ, RZ, R56 ;  /* 0x000000ffff2b7224 */ /* 0x000fce00078e0038 */
.L_x_737:
[----:B------:R-:W-:Y:S05]  /*9320*/  BSYNC B2 ;  /* 0x0000000000027941 */ /* 0x000fea0003800000 */
.L_x_736:
[----:B------:R-:W-:Y:S02]  /*9330*/  ULDC.64 UR4, c[0x0][0x208] ;  /* 0x0000820000047ab9 */ /* 0x000fe40000000a00 */
[----:B0-----:R3:W-:Y:S04]  /*9340*/  STG.E.128 desc[UR4][R44.64], R36 ;  /* 0x000000242c007986 */ /* 0x0017e8000c101d04 */
[----:B--2---:R3:W-:Y:S02]  /*9350*/  @!P4 STG.E.128 desc[UR4][R46.64], R40 ;  /* 0x000000282e00c986 */ /* 0x0047e4000c101d04 */
.L_x_731:
[----:B------:R-:W-:Y:S05]  /*9360*/  BSYNC B1 ;  /* 0x0000000000017941 */ /* 0x000fea0003800000 */
.L_x_730:
[----:B0--3--:R-:W-:Y:S02]  /*9370*/  VIADD R37, R212, 0x40 ;  /* 0x00000040d4257836 */ /* 0x009fe40000000000 */
[-C--:B--2---:R-:W-:Y:S02]  /*9380*/  IMAD R36, R146, R122.reuse, RZ ;  /* 0x0000007a92247224 */ /* 0x084fe400078e02ff */
[----:B------:R-:W-:-:S04]  /*9390*/  IMAD.WIDE.U32 R124, R37, R122, R124 ;  /* 0x0000007a257c7225 */ /* 0x000fc800078e007c */
[----:B------:R-:W-:Y:S01]  /*93a0*/  IMAD R49, R37, R123, R36 ;  /* 0x0000007b25317224 */ /* 0x000fe200078e0224 */
[----:B------:R-:W-:Y:S06]  /*93b0*/  @P3 BRA `(.L_x_698) ;  /* 0x00000014001c3947 */ /* 0x000fec0003800000 */
[----:B------:R-:W-:Y:S01]  /*93c0*/  ISETP.NE.AND P3, PT, R26, RZ, PT ;  /* 0x000000ff1a00720c */ /* 0x000fe20003f65270 */
[----:B------:R-:W-:Y:S01]  /*93d0*/  BSSY B1, `(.L_x_738) ;  /* 0x0000082000017945 */ /* 0x000fe20003800000 */
[----:B------:R-:W-:-:S11]  /*93e0*/  IMAD.IADD R49, R125, 0x1, R49 ;  /* 0x000000017d317824 */ /* 0x000fd600078e0231 */
[----:B------:R-:W-:Y:S05]  /*93f0*/  @!P3 BRA `(.L_x_739) ;  /* 0x0000000400fcb947 */ /* 0x000fea0003800000 */
[----:B------:R-:W-:Y:S01]  /*9400*/  SEL R36, R118, R148, !P0 ;  /* 0x0000009476247207 */ /* 0x000fe20004000000 */
[----:B------:R-:W-:Y:S01]  /*9410*/  BSSY B2, `(.L_x_740) ;  /* 0x000007a000027945 */ /* 0x000fe20003800000 */
[----:B------:R-:W-:Y:S02]  /*9420*/  SHF.R.U32.HI R39, RZ, 0x3, R222 ;  /* 0x00000003ff277819 */ /* 0x000fe400000116de */
[----:B------:R-:W-:Y:S02]  /*9430*/  SHF.R.S32.HI R37, RZ, 0x1f, R36 ;  /* 0x0000001fff257819 */ /* 0x000fe40000011424 */
[----:B------:R-:W-:Y:S02]  /*9440*/  IADD3 R38, P4, P5, R96, R124, R13 ;  /* 0x0000007c60267210 */ /* 0x000fe40007d9e00d */
[----:B------:R-:W-:-:S04]  /*9450*/  LEA.HI R37, R37, R36, RZ, 0x4 ;  /* 0x0000002425257211 */ /* 0x000fc800078f20ff */
[----:B------:R-:W-:-:S04]  /*9460*/  LEA.HI.SX32 R37, R37, R14, 0x1c ;  /* 0x0000000e25257211 */ /* 0x000fc800078fe2ff */
[----:B------:R-:W-:Y:S01]  /*9470*/  SHF.R.S32.HI R36, RZ, 0x1f, R37 ;  /* 0x0000001fff247819 */ /* 0x000fe20000011425 */
[----:B------:R-:W-:-:S03]  /*9480*/  IMAD.SHL.U32 R47, R37, 0x8, RZ ;  /* 0x00000008252f7824 */ /* 0x000fc600078e00ff */
[----:B------:R-:W-:Y:S02]  /*9490*/  LEA.HI R36, R36, R37, RZ, 0x3 ;  /* 0x0000002524247211 */ /* 0x000fe400078f18ff */
[----:B------:R-:W-:Y:S02]  /*94a0*/  ISETP.GE.AND P3, PT, R47, R145, PT ;  /* 0x000000912f00720c */ /* 0x000fe40003f66270 */
[----:B------:R-:W-:Y:S02]  /*94b0*/  SHF.R.S32.HI R40, RZ, 0x3, R36 ;  /* 0x00000003ff287819 */ /* 0x000fe40000011424 */
[----:B------:R-:W-:-:S03]  /*94c0*/  LOP3.LUT R36, R222, 0x38, R47, 0xf8, !PT ;  /* 0x00000038de247812 */ /* 0x000fc600078ef82f */
[----:B------:R-:W-:Y:S01]  /*94d0*/  IMAD R37, R40, 0x1400, R225 ;  /* 0x0000140028257824 */ /* 0x000fe200078e02e1 */
[----:B------:R-:W-:Y:S02]  /*94e0*/  LOP3.LUT R36, R36, R39, RZ, 0x3c, !PT ;  /* 0x0000002724247212 */ /* 0x000fe400078e3cff */
[----:B------:R-:W-:Y:S02]  /*94f0*/  IADD3.X R39, R92, R49, R7, P4, P5 ;  /* 0x000000315c277210 */ /* 0x000fe400027ea407 */
[C---:B------:R-:W-:Y:S01]  /*9500*/  LEA R44, P4, R38.reuse, R116, 0x1 ;  /* 0x00000074262c7211 */ /* 0x040fe200078808ff */
[----:B------:R-:W-:Y:S01]  /*9510*/  IMAD.IADD R36, R37, 0x1, R36 ;  /* 0x0000000125247824 */ /* 0x000fe200078e0224 */
[----:B------:R-:W-:Y:S01]  /*9520*/  @!P3 SHF.R.S32.HI R48, RZ, 0x1f, R47 ;  /* 0x0000001fff30b819 */ /* 0x000fe2000001142f */
[C---:B------:R-:W-:Y:S01]  /*9530*/  IMAD R37, R19.reuse, 0x5000, R133 ;  /* 0x0000500013257824 */ /* 0x040fe200078e0285 */
[----:B------:R-:W-:Y:S01]  /*9540*/  LEA.HI.X R45, R38, R117, R39, 0x1, P4 ;  /* 0x00000075262d7211 */ /* 0x000fe200020f0c27 */
[----:B------:R-:W-:Y:S01]  /*9550*/  IMAD R39, R19, 0x5000, R36 ;  /* 0x0000500013277824 */ /* 0x000fe200078e0224 */
[----:B------:R-:W-:Y:S01]  /*9560*/  @!P3 IADD3 R47, P4, P5, R96, R124, R47 ;  /* 0x0000007c602fb210 */ /* 0x000fe20007d9e02f */
[----:B------:R-:W-:-:S02]  /*9570*/  IMAD R37, R37, 0x2, R18 ;  /* 0x0000000225257824 */ /* 0x000fc400078e0212 */
[----:B------:R-:W-:Y:S01]  /*9580*/  IMAD R40, R39, 0x2, R18 ;  /* 0x0000000227287824 */ /* 0x000fe200078e0212 */
[----:B------:R-:W-:Y:S02]  /*9590*/  @!P3 IADD3.X R48, R92, R49, R48, P4, P5 ;  /* 0x000000315c30b210 */ /* 0x000fe400027ea430 */
[----:B------:R-:W-:Y:S01]  /*95a0*/  ISETP.GE.AND P5, PT, R16, R115, PT ;  /* 0x000000731000720c */ /* 0x000fe20003fa6270 */
[----:B------:R-:W0:Y:S01]  /*95b0*/  LDS.128 R36, [R37+0x24400] ;  /* 0x0244000025247984 */ /* 0x000e220000000c00 */
[----:B------:R-:W-:-:S03]  /*95c0*/  @!P3 LEA R46, P4, R47, R116, 0x1 ;  /* 0x000000742f2eb211 */ /* 0x000fc600078808ff */
[----:B------:R-:W2:Y:S01]  /*95d0*/  LDS.128 R40, [R40+0x24400] ;  /* 0x0244000028287984 */ /* 0x000ea20000000c00 */
[----:B------:R-:W-:-:S07]  /*95e0*/  @!P3 LEA.HI.X R47, R47, R117, R48, 0x1, P4 ;  /* 0x000000752f2fb211 */ /* 0x000fce00020f0c30 */
[----:B------:R-:W-:Y:S05]  /*95f0*/  @P5 BRA `(.L_x_741) ;  /* 0x00000004006c5947 */ /* 0x000fea0003800000 */
[----:B------:R-:W-:Y:S01]  /*9600*/  SHF.R.U64 R61, R74, 0x10, R75 ;  /* 0x000000104a3d7819 */ /* 0x000fe2000000124b */
[----:B--2---:R-:W-:Y:S01]  /*9610*/  IMAD.U32 R59, R43, 0x10000, RZ ;  /* 0x000100002b3b7824 */ /* 0x004fe200078e00ff */
[----:B------:R-:W-:Y:S01]  /*9620*/  SHF.R.U64 R60, R80, 0x10, R81 ;  /* 0x00000010503c7819 */ /* 0x000fe20000001251 */
[----:B------:R-:W-:Y:S01]  /*9630*/  IMAD.U32 R53, R41, 0x10000, RZ ;  /* 0x0001000029357824 */ /* 0x000fe200078e00ff */
[----:B------:R-:W-:Y:S01]  /*9640*/  SHF.R.U64 R62, R72, 0x10, R73 ;  /* 0x00000010483e7819 */ /* 0x000fe20000001249 */
[----:B0-----:R-:W-:Y:S01]  /*9650*/  IMAD.U32 R56, R37, 0x10000, RZ ;  /* 0x0001000025387824 */ /* 0x001fe200078e00ff */
[----:B------:R-:W-:Y:S01]  /*9660*/  SHF.R.U32.HI R80, RZ, 0x10, R81 ;  /* 0x00000010ff507819 */ /* 0x000fe20000011651 */
[----:B------:R-:W-:Y:S01]  /*9670*/  IMAD.U32 R55, R39, 0x10000, RZ ;  /* 0x0001000027377824 */ /* 0x000fe200078e00ff */
[----:B------:R-:W-:Y:S02]  /*9680*/  SHF.R.U32.HI R72, RZ, 0x10, R73 ;  /* 0x00000010ff487819 */ /* 0x000fe40000011649 */
[----:B------:R-:W-:-:S02]  /*9690*/  LOP3.LUT R52, R43, 0xffff0000, RZ, 0xc0, !PT ;  /* 0xffff00002b347812 */ /* 0x000fc400078ec0ff */
[----:B------:R-:W-:Y:S02]  /*96a0*/  PRMT R43, R154, 0x5410, R61 ;  /* 0x000054109a2b7816 */ /* 0x000fe4000000003d */
[----:B------:R-:W-:Y:S02]  /*96b0*/  PRMT R57, R155, 0x5410, R62 ;  /* 0x000054109b397816 */ /* 0x000fe4000000003e */
[----:B------:R-:W-:Y:S02]  /*96c0*/  PRMT R61, R165, 0x5432, R80 ;  /* 0x00005432a53d7816 */ /* 0x000fe40000000050 */
[----:B------:R-:W-:Y:S02]  /*96d0*/  PRMT R155, R155, 0x5432, R72 ;  /* 0x000054329b9b7816 */ /* 0x000fe40000000048 */
[--C-:B------:R-:W-:Y:S01]  /*96e0*/  SHF.R.U64 R51, R82, 0x10, R83.reuse ;  /* 0x0000001052337819 */ /* 0x100fe20000001253 */
[----:B------:R-:W-:Y:S01]  /*96f0*/  IMAD.U32 R62, R61, 0x10000, RZ ;  /* 0x000100003d3e7824 */ /* 0x000fe200078e00ff */
[----:B------:R-:W-:-:S02]  /*9700*/  SHF.R.U32.HI R83, RZ, 0x10, R83 ;  /* 0x00000010ff537819 */ /* 0x000fc40000011653 */
[----:B------:R-:W-:Y:S01]  /*9710*/  SHF.R.U32.HI R75, RZ, 0x10, R75 ;  /* 0x00000010ff4b7819 */ /* 0x000fe2000001164b */
[----:B------:R-:W-:Y:S01]  /*9720*/  FMUL.FTZ R63, R53, R62 ;  /* 0x0000003e353f7220 */ /* 0x000fe20000410000 */
[----:B------:R-:W-:Y:S01]  /*9730*/  PRMT R165, R165, 0x5410, R60 ;  /* 0x00005410a5a57816 */ /* 0x000fe2000000003c */
[----:B------:R-:W-:Y:S01]  /*9740*/  IMAD.U32 R60, R155, 0x10000, RZ ;  /* 0x000100009b3c7824 */ /* 0x000fe200078e00ff */
[C---:B------:R-:W-:Y:S02]  /*9750*/  PRMT R51, R156.reuse, 0x5410, R51 ;  /* 0x000054109c337816 */ /* 0x040fe40000000033 */
[----:B------:R-:W-:Y:S01]  /*9760*/  PRMT R156, R156, 0x5432, R83 ;  /* 0x000054329c9c7816 */ /* 0x000fe20000000053 */
[-C--:B------:R-:W-:Y:S01]  /*9770*/  FMUL.FTZ R65, R53, R60.reuse ;  /* 0x0000003c35417220 */ /* 0x080fe20000410000 */
[----:B------:R-:W-:Y:S01]  /*9780*/  PRMT R154, R154, 0x5432, R75 ;  /* 0x000054329a9a7816 */ /* 0x000fe2000000004b */
[----:B------:R-:W-:Y:S01]  /*9790*/  FFMA.FTZ R53, R56, R60, -R63 ;  /* 0x0000003c38357223 */ /* 0x000fe2000001083f */
[----:B------:R-:W-:Y:S01]  /*97a0*/  LOP3.LUT R58, R41, 0xffff0000, RZ, 0xc0, !PT ;  /* 0xffff0000293a7812 */ /* 0x000fe200078ec0ff */
[----:B------:R-:W-:Y:S01]  /*97b0*/  IMAD.U32 R64, R156, 0x10000, RZ ;  /* 0x000100009c407824 */ /* 0x000fe200078e00ff */
[----:B------:R-:W-:Y:S01]  /*97c0*/  LOP3.LUT R61, R61, 0xffff0000, RZ, 0xc0, !PT ;  /* 0xffff00003d3d7812 */ /* 0x000fe200078ec0ff */
[----:B------:R-:W-:Y:S01]  /*97d0*/  FFMA.FTZ R56, R56, R62, R65 ;  /* 0x0000003e38387223 */ /* 0x000fe20000010041 */
[----:B------:R-:W-:Y:S01]  /*97e0*/  LOP3.LUT R155, R155, 0xffff0000, RZ, 0xc0, !PT ;  /* 0xffff00009b9b7812 */ /* 0x000fe200078ec0ff */
[----:B------:R-:W-:Y:S01]  /*97f0*/  IMAD.U32 R60, R154, 0x10000, RZ ;  /* 0x000100009a3c7824 */ /* 0x000fe200078e00ff */
[----:B------:R-:W-:Y:S01]  /*9800*/  LOP3.LUT R54, R37, 0xffff0000, RZ, 0xc0, !PT ;  /* 0xffff000025367812 */ /* 0x000fe200078ec0ff */
[C---:B------:R-:W-:Y:S01]  /*9810*/  FMUL.FTZ R63, R58.reuse, R61 ;  /* 0x0000003d3a3f7220 */ /* 0x040fe20000410000 */
[C---:B------:R-:W-:Y:S01]  /*9820*/  FMUL.FTZ R62, R59.reuse, R64 ;  /* 0x000000403b3e7220 */ /* 0x040fe20000410000 */
[-C--:B------:R-:W-:Y:S01]  /*9830*/  FMUL.FTZ R65, R58, R155.reuse ;  /* 0x0000009b3a417220 */ /* 0x080fe20000410000 */
[-C--:B------:R-:W-:Y:S01]  /*9840*/  FMUL.FTZ R67, R59, R60.reuse ;  /* 0x0000003c3b437220 */ /* 0x080fe20000410000 */
[----:B------:R-:W-:Y:S01]  /*9850*/  FFMA.FTZ R58, R54, R155, -R63 ;  /* 0x0000009b363a7223 */ /* 0x000fe2000001083f */
[----:B------:R-:W-:Y:S01]  /*9860*/  LOP3.LUT R63, R156, 0xffff0000, RZ, 0xc0, !PT ;  /* 0xffff00009c3f7812 */ /* 0x000fe200078ec0ff */
[----:B------:R-:W-:Y:S01]  /*9870*/  FFMA.FTZ R59, R54, R61, R65 ;  /* 0x0000003d363b7223 */ /* 0x000fe20000010041 */
[----:B------:R-:W-:Y:S01]  /*9880*/  LOP3.LUT R61, R154, 0xffff0000, RZ, 0xc0, !PT ;  /* 0xffff00009a3d7812 */ /* 0x000fe200078ec0ff */
[----:B------:R-:W-:Y:S01]  /*9890*/  FFMA.FTZ R54, R55, R60, -R62 ;  /* 0x0000003c37367223 */ /* 0x000fe2000001083e */
[----:B------:R-:W-:-:S02]  /*98a0*/  IMAD.U32 R41, R40, 0x10000, RZ ;  /* 0x0001000028297824 */ /* 0x000fc400078e00ff */
[----:B------:R-:W-:Y:S01]  /*98b0*/  FFMA.FTZ R55, R55, R64, R67 ;  /* 0x0000004037377223 */ /* 0x000fe20000010043 */
[----:B------:R-:W-:Y:S02]  /*98c0*/  IMAD.U32 R62, R165, 0x10000, RZ ;  /* 0x00010000a53e7824 */ /* 0x000fe400078e00ff */
[C---:B------:R-:W-:Y:S01]  /*98d0*/  FMUL.FTZ R65, R52.reuse, R63 ;  /* 0x0000003f34417220 */ /* 0x040fe20000410000 */
[----:B------:R-:W-:Y:S02]  /*98e0*/  IMAD.U32 R60, R57, 0x10000, RZ ;  /* 0x00010000393c7824 */ /* 0x000fe400078e00ff */
[-C--:B------:R-:W-:Y:S01]  /*98f0*/  FMUL.FTZ R67, R52, R61.reuse ;  /* 0x0000003d34437220 */ /* 0x080fe20000410000 */
[----:B------:R-:W-:Y:S01]  /*9900*/  LOP3.LUT R50, R39, 0xffff0000, RZ, 0xc0, !PT ;  /* 0xffff000027327812 */ /* 0x000fe200078ec0ff */
[C---:B------:R-:W-:Y:S01]  /*9910*/  FMUL.FTZ R52, R41.reuse, R62 ;  /* 0x0000003e29347220 */ /* 0x040fe20000410000 */
[----:B------:R-:W-:Y:S02]  /*9920*/  IMAD.U32 R37, R36, 0x10000, RZ ;  /* 0x0001000024257824 */ /* 0x000fe400078e00ff */
[----:B------:R-:W-:Y:S01]  /*9930*/  FMUL.FTZ R41, R41, R60 ;  /* 0x0000003c29297220 */ /* 0x000fe20000410000 */
[----:B------:R-:W-:Y:S01]  /*9940*/  LOP3.LUT R48, R40, 0xffff0000, RZ, 0xc0, !PT ;  /* 0xffff000028307812 */ /* 0x000fe200078ec0ff */
[----:B------:R-:W-:Y:S01]  /*9950*/  IMAD.U32 R39, R38, 0x10000, RZ ;  /* 0x0001000026277824 */ /* 0x000fe200078e00ff */
[----:B------:R-:W-:Y:S01]  /*9960*/  LOP3.LUT R165, R165, 0xffff0000, RZ, 0xc0, !PT ;  /* 0xffff0000a5a57812 */ /* 0x000fe200078ec0ff */
[----:B------:R-:W-:Y:S01]  /*9970*/  FFMA.FTZ R65, R50, R61, -R65 ;  /* 0x0000003d32417223 */ /* 0x000fe20000010841 */
[----:B------:R-:W-:Y:S01]  /*9980*/  LOP3.LUT R57, R57, 0xffff0000, RZ, 0xc0, !PT ;  /* 0xffff000039397812 */ /* 0x000fe200078ec0ff */
[C---:B------:R-:W-:Y:S01]  /*9990*/  FFMA.FTZ R62, R37.reuse, R62, R41 ;  /* 0x0000003e253e7223 */ /* 0x040fe20000010029 */
[----:B------:R-:W-:Y:S01]  /*99a0*/  LOP3.LUT R40, R38, 0xffff0000, RZ, 0xc0, !PT ;  /* 0xffff000026287812 */ /* 0x000fe200078ec0ff */
[----:B------:R-:W-:Y:S01]  /*99b0*/  IMAD.U32 R38, R42, 0x10000, RZ ;  /* 0x000100002a267824 */ /* 0x000fe200078e00ff */
[----:B------:R-:W-:Y:S01]  /*99c0*/  LOP3.LUT R36, R36, 0xffff0000, RZ, 0xc0, !PT ;  /* 0xffff000024247812 */ /* 0x000fe200078ec0ff */
[----:B------:R-:W-:Y:S01]  /*99d0*/  FFMA.FTZ R50, R50, R63, R67 ;  /* 0x0000003f32327223 */ /* 0x000fe20000010043 */
[----:B------:R-:W-:Y:S01]  /*99e0*/  FFMA.FTZ R52, R37, R60, -R52 ;  /* 0x0000003c25347223 */ /* 0x000fe20000010834 */
[----:B------:R-:W-:Y:S01]  /*99f0*/  IMAD.U32 R41, R51, 0x10000, RZ ;  /* 0x0001000033297824 */ /* 0x000fe200078e00ff */
[----:B------:R-:W-:Y:S01]  /*9a00*/  LOP3.LUT R42, R42, 0xffff0000, RZ, 0xc0, !PT ;  /* 0xffff00002a2a7812 */ /* 0x000fe200078ec0ff */
[C---:B------:R-:W-:Y:S01]  /*9a10*/  FMUL.FTZ R61, R48.reuse, R165 ;  /* 0x000000a5303d7220 */ /* 0x040fe20000410000 */
[-C--:B------:R-:W-:Y:S01]  /*9a20*/  FMUL.FTZ R63, R48, R57.reuse ;  /* 0x00000039303f7220 */ /* 0x080fe20000410000 */
[----:B------:R-:W-:Y:S01]  /*9a30*/  IMAD.U32 R37, R43, 0x10000, RZ ;  /* 0x000100002b257824 */ /* 0x000fe200078e00ff */
[----:B------:R-:W-:Y:S01]  /*9a40*/  LOP3.LUT R51, R51, 0xffff0000, RZ, 0xc0, !PT ;  /* 0xffff000033337812 */ /* 0x000fe200078ec0ff */
[C---:B------:R-:W-:Y:S01]  /*9a50*/  FFMA.FTZ R61, R36.reuse, R57, -R61 ;  /* 0x00000039243d7223 */ /* 0x040fe2000001083d */
[----:B------:R-:W-:Y:S01]  /*9a60*/  LOP3.LUT R43, R43, 0xffff0000, RZ, 0xc0, !PT ;  /* 0xffff00002b2b7812 */ /* 0x000fe200078ec0ff */
[----:B------:R-:W-:Y:S01]  /*9a70*/  FFMA.FTZ R63, R36, R165, R63 ;  /* 0x000000a5243f7223 */ /* 0x000fe2000001003f */
        /* <DEDUP_REMOVED lines=16> */
[----:B------:R-:W-:Y:S02]  /*9b80*/  F2FP.BF16.F32.PACK_AB R41, R59, R56 ;  /* 0x000000383b29723e */ /* 0x000fe400000010ff */
[----:B------:R-:W-:-:S02]  /*9b90*/  F2FP.BF16.F32.PACK_AB R43, R50, R55 ;  /* 0x00000037322b723e */ /* 0x000fc400000010ff */
[----:B------:R-:W-:-:S07]  /*9ba0*/  F2FP.BF16.F32.PACK_AB R40, R63, R62 ;  /* 0x0000003e3f28723e */ /* 0x000fce00000010ff */
.L_x_741:
[----:B------:R-:W-:Y:S05]  /*9bb0*/  BSYNC B2 ;  /* 0x0000000000027941 */ /* 0x000fea0003800000 */
.L_x_740:
[----:B------:R-:W-:Y:S02]  /*9bc0*/  ULDC.64 UR4, c[0x0][0x208] ;  /* 0x0000820000047ab9 */ /* 0x000fe40000000a00 */
[----:B0-----:R0:W-:Y:S04]  /*9bd0*/  STG.E.128 desc[UR4][R44.64], R36 ;  /* 0x000000242c007986 */ /* 0x0011e8000c101d04 */
[----:B--2---:R0:W-:Y:S02]  /*9be0*/  @!P3 STG.E.128 desc[UR4][R46.64], R40 ;  /* 0x000000282e00b986 */ /* 0x0041e4000c101d04 */
.L_x_739:
[----:B------:R-:W-:Y:S05]  /*9bf0*/  BSYNC B1 ;  /* 0x0000000000017941 */ /* 0x000fea0003800000 */
.L_x_738:
[----:B------:R-:W-:-:S13]  /*9c00*/  ISETP.NE.AND P3, PT, R10, RZ, PT ;  /* 0x000000ff0a00720c */ /* 0x000fda0003f65270 */
[----:B------:R-:W-:Y:S05]  /*9c10*/  @!P3 BRA `(.L_x_698) ;  /* 0x0000000c0004b947 */ /* 0x000fea0003800000 */
[----:B------:R-:W-:Y:S01]  /*9c20*/  SEL R148, R118, R148, !P1 ;  /* 0x0000009476947207 */ /* 0x000fe20004800000 */
[----:B------:R-:W-:Y:S01]  /*9c30*/  BSSY B1, `(.L_x_742) ;  /* 0x0000073000017945 */ /* 0x000fe20003800000 */
[----:B0-----:R-:W-:Y:S02]  /*9c40*/  SHF.R.U32.HI R39, RZ, 0x3, R222 ;  /* 0x00000003ff277819 */ /* 0x001fe400000116de */
[----:B------:R-:W-:Y:S02]  /*9c50*/  SHF.R.S32.HI R37, RZ, 0x1f, R148 ;  /* 0x0000001fff257819 */ /* 0x000fe40000011494 */
[----:B------:R-:W-:Y:S02]  /*9c60*/  IADD3 R45, P3, P4, R96, R124, R11 ;  /* 0x0000007c602d7210 */ /* 0x000fe40007c7e00b */
[----:B------:R-:W-:Y:S02]  /*9c70*/  LEA.HI R37, R37, R148, RZ, 0x4 ;  /* 0x0000009425257211 */ /* 0x000fe400078f20ff */
[----:B------:R-:W-:-:S02]  /*9c80*/  IADD3.X R46, R92, R49, R6, P3, P4 ;  /* 0x000000315c2e7210 */ /* 0x000fc40001fe8406 */
[----:B------:R-:W-:Y:S02]  /*9c90*/  LEA.HI.SX32 R37, R37, R12, 0x1c ;  /* 0x0000000c25257211 */ /* 0x000fe400078fe2ff */
[----:B------:R-:W-:Y:S02]  /*9ca0*/  ISETP.GE.AND P4, PT, R213, R115, PT ;  /* 0x00000073d500720c */ /* 0x000fe40003f86270 */
[----:B------:R-:W-:Y:S01]  /*9cb0*/  SHF.R.S32.HI R36, RZ, 0x1f, R37 ;  /* 0x0000001fff247819 */ /* 0x000fe20000011425 */
[----:B------:R-:W-:Y:S01]  /*9cc0*/  IMAD.SHL.U32 R47, R37, 0x8, RZ ;  /* 0x00000008252f7824 */ /* 0x000fe200078e00ff */
[C---:B------:R-:W-:Y:S02]  /*9cd0*/  LEA R44, P3, R45.reuse, R116, 0x1 ;  /* 0x000000742d2c7211 */ /* 0x040fe400078608ff */
[----:B------:R-:W-:Y:S02]  /*9ce0*/  LEA.HI R36, R36, R37, RZ, 0x3 ;  /* 0x0000002524247211 */ /* 0x000fe400078f18ff */
[----:B------:R-:W-:-:S02]  /*9cf0*/  LEA.HI.X R45, R45, R117, R46, 0x1, P3 ;  /* 0x000000752d2d7211 */ /* 0x000fc400018f0c2e */
[----:B------:R-:W-:Y:S02]  /*9d00*/  SHF.R.S32.HI R38, RZ, 0x3, R36 ;  /* 0x00000003ff267819 */ /* 0x000fe40000011424 */
[----:B------:R-:W-:-:S03]  /*9d10*/  LOP3.LUT R36, R222, 0x38, R47, 0xf8, !PT ;  /* 0x00000038de247812 */ /* 0x000fc600078ef82f */
[----:B------:R-:W-:Y:S01]  /*9d20*/  IMAD R37, R38, 0x1400, R225 ;  /* 0x0000140026257824 */ /* 0x000fe200078e02e1 */
[----:B------:R-:W-:-:S05]  /*9d30*/  LOP3.LUT R36, R36, R39, RZ, 0x3c, !PT ;  /* 0x0000002724247212 */ /* 0x000fca00078e3cff */
        /* <DEDUP_REMOVED lines=16> */
[----:B------:R-:W-:Y:S01]  /*9e40*/  PRMT R57, R150, 0x5432, R57 ;  /* 0x0000543296397816 */ /* 0x000fe20000000039 */
[----:B------:R-:W-:Y:S01]  /*9e50*/  IMAD.U32 R48, R40, 0x10000, RZ ;  /* 0x0001000028307824 */ /* 0x000fe200078e00ff */
[----:B------:R-:W-:Y:S01]  /*9e60*/  SHF.R.U64 R60, R70, 0x10, R71 ;  /* 0x00000010463c7819 */ /* 0x000fe20000001247 */
[----:B------:R-:W-:Y:S01]  /*9e70*/  IMAD.U32 R46, R36, 0x10000, RZ ;  /* 0x00010000242e7824 */ /* 0x000fe200078e00ff */
[----:B------:R-:W-:-:S02]  /*9e80*/  PRMT R150, R150, 0x5410, R69 ;  /* 0x0000541096967816 */ /* 0x000fc40000000045 */
[----:B------:R-:W-:Y:S02]  /*9e90*/  PRMT R59, R153, 0x5432, R76 ;  /* 0x00005432993b7816 */ /* 0x000fe4000000004c */
[----:B------:R-:W-:Y:S02]  /*9ea0*/  LOP3.LUT R55, R41, 0xffff0000, RZ, 0xc0, !PT ;  /* 0xffff000029377812 */ /* 0x000fe400078ec0ff */
[----:B------:R-:W-:Y:S02]  /*9eb0*/  SHF.R.U64 R61, R78, 0x10, R79 ;  /* 0x000000104e3d7819 */ /* 0x000fe4000000124f */
[----:B------:R-:W-:Y:S01]  /*9ec0*/  PRMT R41, R151, 0x5432, R60 ;  /* 0x0000543297297816 */ /* 0x000fe2000000003c */
[----:B------:R-:W-:Y:S01]  /*9ed0*/  IMAD.U32 R60, R59, 0x10000, RZ ;  /* 0x000100003b3c7824 */ /* 0x000fe200078e00ff */
[----:B------:R-:W-:Y:S01]  /*9ee0*/  PRMT R153, R153, 0x5410, R58 ;  /* 0x0000541099997816 */ /* 0x000fe2000000003a */
[----:B------:R-:W-:Y:S01]  /*9ef0*/  IMAD.U32 R58, R150, 0x10000, RZ ;  /* 0x00010000963a7824 */ /* 0x000fe200078e00ff */
[----:B------:R-:W-:Y:S01]  /*9f00*/  SHF.R.U32.HI R70, RZ, 0x10, R71 ;  /* 0x00000010ff467819 */ /* 0x000fe20000011647 */
[C---:B------:R-:W-:Y:S01]  /*9f10*/  FMUL.FTZ R62, R54.reuse, R60 ;  /* 0x0000003c363e7220 */ /* 0x040fe20000410000 */
[----:B------:R-:W-:Y:S01]  /*9f20*/  SHF.R.U32.HI R79, RZ, 0x10, R79 ;  /* 0x00000010ff4f7819 */ /* 0x000fe2000001164f */
[-C--:B------:R-:W-:Y:S01]  /*9f30*/  FMUL.FTZ R64, R54, R58.reuse ;  /* 0x0000003a36407220 */ /* 0x080fe20000410000 */
[C---:B------:R-:W-:Y:S01]  /*9f40*/  PRMT R61, R152.reuse, 0x5410, R61 ;  /* 0x00005410983d7816 */ /* 0x040fe2000000003d */
[----:B------:R-:W-:Y:S01]  /*9f50*/  FFMA.FTZ R62, R51, R58, -R62 ;  /* 0x0000003a333e7223 */ /* 0x000fe2000001083e */
[----:B------:R-:W-:Y:S01]  /*9f60*/  PRMT R151, R151, 0x5410, R70 ;  /* 0x0000541097977816 */ /* 0x000fe20000000046 */
[----:B------:R-:W-:Y:S01]  /*9f70*/  FFMA.FTZ R64, R51, R60, R64 ;  /* 0x0000003c33407223 */ /* 0x000fe20000010040 */
[----:B------:R-:W-:-:S02]  /*9f80*/  PRMT R152, R152, 0x5432, R79 ;  /* 0x0000543298987816 */ /* 0x000fc4000000004f */
[----:B------:R-:W-:Y:S01]  /*9f90*/  LOP3.LUT R59, R59, 0xffff0000, RZ, 0xc0, !PT ;  /* 0xffff00003b3b7812 */ /* 0x000fe200078ec0ff */
[----:B------:R-:W-:Y:S01]  /*9fa0*/  IMAD.U32 R51, R151, 0x10000, RZ ;  /* 0x0001000097337824 */ /* 0x000fe200078e00ff */
[----:B------:R-:W-:Y:S01]  /*9fb0*/  LOP3.LUT R150, R150, 0xffff0000, RZ, 0xc0, !PT ;  /* 0xffff000096967812 */ /* 0x000fe200078ec0ff */
[----:B------:R-:W-:Y:S01]  /*9fc0*/  IMAD.U32 R54, R152, 0x10000, RZ ;  /* 0x0001000098367824 */ /* 0x000fe200078e00ff */
[----:B------:R-:W-:Y:S01]  /*9fd0*/  LOP3.LUT R52, R37, 0xffff0000, RZ, 0xc0, !PT ;  /* 0xffff000025347812 */ /* 0x000fe200078ec0ff */
[C---:B------:R-:W-:Y:S01]  /*9fe0*/  FMUL.FTZ R65, R56.reuse, R51 ;  /* 0x0000003338417220 */ /* 0x040fe20000410000 */
[----:B------:R-:W-:Y:S01]  /*9ff0*/  FMUL.FTZ R63, R55, R59 ;  /* 0x0000003b373f7220 */ /* 0x000fe20000410000 */
[----:B------:R-:W-:Y:S01]  /*a000*/  FMUL.FTZ R58, R56, R54 ;  /* 0x00000036383a7220 */ /* 0x000fe20000410000 */
[----:B------:R-:W-:Y:S01]  /*a010*/  LOP3.LUT R43, R43, 0xffff0000, RZ, 0xc0, !PT ;  /* 0xffff00002b2b7812 */ /* 0x000fe200078ec0ff */
[----:B------:R-:W-:Y:S01]  /*a020*/  FMUL.FTZ R55, R55, R150 ;  /* 0x0000009637377220 */ /* 0x000fe20000410000 */
[----:B------:R-:W-:Y:S01]  /*a030*/  LOP3.LUT R152, R152, 0xffff0000, RZ, 0xc0, !PT ;  /* 0xffff000098987812 */ /* 0x000fe200078ec0ff */
[----:B------:R-:W-:Y:S01]  /*a040*/  FFMA.FTZ R58, R53, R51, -R58 ;  /* 0x00000033353a7223 */ /* 0x000fe2000001083a */
[----:B------:R-:W-:Y:S01]  /*a050*/  LOP3.LUT R151, R151, 0xffff0000, RZ, 0xc0, !PT ;  /* 0xffff000097977812 */ /* 0x000fe200078ec0ff */
[----:B------:R-:W-:Y:S01]  /*a060*/  FFMA.FTZ R65, R53, R54, R65 ;  /* 0x0000003635417223 */ /* 0x000fe20000010041 */
[----:B------:R-:W-:-:S02]  /*a070*/  IMAD.U32 R53, R153, 0x10000, RZ ;  /* 0x0001000099357824 */ /* 0x000fc400078e00ff */
[----:B------:R-:W-:Y:S01]  /*a080*/  FFMA.FTZ R55, R52, R59, R55 ;  /* 0x0000003b34377223 */ /* 0x000fe20000010037 */
[----:B------:R-:W-:Y:S01]  /*a090*/  IMAD.U32 R51, R57, 0x10000, RZ ;  /* 0x0001000039337824 */ /* 0x000fe200078e00ff */
[----:B------:R-:W-:Y:S01]  /*a0a0*/  LOP3.LUT R50, R39, 0xffff0000, RZ, 0xc0, !PT ;  /* 0xffff000027327812 */ /* 0x000fe200078ec0ff */
[CC--:B------:R-:W-:Y:S01]  /*a0b0*/  FMUL.FTZ R59, R43.reuse, R152.reuse ;  /* 0x000000982b3b7220 */ /* 0x0c0fe20000410000 */
[----:B------:R-:W-:Y:S01]  /*a0c0*/  FMUL.FTZ R67, R43, R151 ;  /* 0x000000972b437220 */ /* 0x000fe20000410000 */
[----:B------:R-:W-:Y:S01]  /*a0d0*/  LOP3.LUT R40, R40, 0xffff0000, RZ, 0xc0, !PT ;  /* 0xffff000028287812 */ /* 0x000fe200078ec0ff */
[C---:B------:R-:W-:Y:S01]  /*a0e0*/  FMUL.FTZ R43, R48.reuse, R53 ;  /* 0x00000035302b7220 */ /* 0x040fe20000410000 */
[----:B------:R-:W-:Y:S01]  /*a0f0*/  LOP3.LUT R153, R153, 0xffff0000, RZ, 0xc0, !PT ;  /* 0xffff000099997812 */ /* 0x000fe200078ec0ff */
[----:B------:R-:W-:Y:S01]  /*a100*/  FMUL.FTZ R48, R48, R51 ;  /* 0x0000003330307220 */ /* 0x000fe20000410000 */
[----:B------:R-:W-:Y:S01]  /*a110*/  LOP3.LUT R57, R57, 0xffff0000, RZ, 0xc0, !PT ;  /* 0xffff000039397812 */ /* 0x000fe200078ec0ff */
[----:B------:R-:W-:Y:S01]  /*a120*/  FFMA.FTZ R59, R50, R151, -R59 ;  /* 0x00000097323b7223 */ /* 0x000fe2000001083b */
[----:B------:R-:W-:Y:S01]  /*a130*/  LOP3.LUT R37, R36, 0xffff0000, RZ, 0xc0, !PT ;  /* 0xffff000024257812 */ /* 0x000fe200078ec0ff */
[----:B------:R-:W-:Y:S01]  /*a140*/  FFMA.FTZ R152, R50, R152, R67 ;  /* 0x0000009832987223 */ /* 0x000fe20000010043 */
[----:B------:R-:W-:Y:S01]  /*a150*/  FMUL.FTZ R50, R40, R153 ;  /* 0x0000009928327220 */ /* 0x000fe20000410000 */
[C---:B------:R-:W-:Y:S01]  /*a160*/  FFMA.FTZ R51, R46.reuse, R51, -R43 ;  /* 0x000000332e337223 */ /* 0x040fe2000001082b */
[----:B------:R-:W-:Y:S01]  /*a170*/  FFMA.FTZ R48, R46, R53, R48 ;  /* 0x000000352e307223 */ /* 0x000fe20000010030 */
[----:B------:R-:W-:-:S02]  /*a180*/  IMAD.U32 R39, R42, 0x10000, RZ ;  /* 0x000100002a277824 */ /* 0x000fc400078e00ff */
[-C--:B------:R-:W-:Y:S01]  /*a190*/  FMUL.FTZ R46, R40, R57.reuse ;  /* 0x00000039282e7220 */ /* 0x080fe20000410000 */
[----:B------:R-:W-:Y:S01]  /*a1a0*/  IMAD.U32 R43, R61, 0x10000, RZ ;  /* 0x000100003d2b7824 */ /* 0x000fe200078e00ff */
[----:B------:R-:W-:Y:S01]  /*a1b0*/  LOP3.LUT R42, R42, 0xffff0000, RZ, 0xc0, !PT ;  /* 0xffff00002a2a7812 */ /* 0x000fe200078ec0ff */
[----:B------:R-:W-:Y:S01]  /*a1c0*/  IMAD.U32 R40, R41, 0x10000, RZ ;  /* 0x0001000029287824 */ /* 0x000fe200078e00ff */
[----:B------:R-:W-:Y:S01]  /*a1d0*/  LOP3.LUT R61, R61, 0xffff0000, RZ, 0xc0, !PT ;  /* 0xffff00003d3d7812 */ /* 0x000fe200078ec0ff */
[----:B------:R-:W-:Y:S01]  /*a1e0*/  FFMA.FTZ R50, R37, R57, -R50 ;  /* 0x0000003925327223 */ /* 0x000fe20000010832 */
[----:B------:R-:W-:Y:S01]  /*a1f0*/  LOP3.LUT R41, R41, 0xffff0000, RZ, 0xc0, !PT ;  /* 0xffff000029297812 */ /* 0x000fe200078ec0ff */
[C---:B------:R-:W-:Y:S02]  /*a200*/  IMAD.U32 R36, R38.reuse, 0x10000, RZ ;  /* 0x0001000026247824 */ /* 0x040fe400078e00ff */
[----:B------:R-:W-:Y:S01]  /*a210*/  FFMA.FTZ R37, R37, R153, R46 ;  /* 0x0000009925257223 */ /* 0x000fe2000001002e */
[----:B------:R-:W-:Y:S01]  /*a220*/  LOP3.LUT R38, R38, 0xffff0000, RZ, 0xc0, !PT ;  /* 0xffff000026267812 */ /* 0x000fe200078ec0ff */
[C---:B------:R-:W-:Y:S01]  /*a230*/  FMUL.FTZ R53, R39.reuse, R43 ;  /* 0x0000002b27357220 */ /* 0x040fe20000410000 */
[----:B------:R-:W-:Y:S01]  /*a240*/  FMUL.FTZ R46, R39, R40 ;  /* 0x00000028272e7220 */ /* 0x000fe20000410000 */
[----:B------:R-:W-:Y:S01]  /*a250*/  FFMA.FTZ R63, R52, R150, -R63 ;  /* 0x00000096343f7223 */ /* 0x000fe2000001083f */
        /* <DEDUP_REMOVED lines=13> */
[----:B------:R-:W-:Y:S02]  /*a330*/  F2FP.BF16.F32.PACK_AB R41, R55, R64 ;  /* 0x000000403729723e */ /* 0x000fe400000010ff */
[----:B------:R-:W-:-:S02]  /*a340*/  F2FP.BF16.F32.PACK_AB R43, R152, R65 ;  /* 0x00000041982b723e */ /* 0x000fc400000010ff */
[----:B------:R-:W-:-:S07]  /*a350*/  F2FP.BF16.F32.PACK_AB R42, R61, R46 ;  /* 0x0000002e3d2a723e */ /* 0x000fce00000010ff */
.L_x_743:
[----:B------:R-:W-:Y:S05]  /*a360*/  BSYNC B1 ;  /* 0x0000000000017941 */ /* 0x000fea0003800000 */
.L_x_742:
[----:B------:R-:W-:Y:S01]  /*a370*/  ISETP.GE.AND P3, PT, R47, R145, PT ;  /* 0x000000912f00720c */ /* 0x000fe20003f66270 */
[----:B------:R-:W-:Y:S02]  /*a380*/  ULDC.64 UR4, c[0x0][0x208] ;  /* 0x0000820000047ab9 */ /* 0x000fe40000000a00 */
[----:B0-----:R0:W-:Y:S10]  /*a390*/  STG.E.128 desc[UR4][R44.64], R36 ;  /* 0x000000242c007986 */ /* 0x0011f4000c101d04 */
[----:B------:R-:W-:Y:S05]  /*a3a0*/  @P3 BRA `(.L_x_698) ;  /* 0x0000000400203947 */ /* 0x000fea0003800000 */
[--C-:B------:R-:W-:Y:S01]  /*a3b0*/  IADD3 R124, P3, P4, R96, R124, R47.reuse ;  /* 0x0000007c607c7210 */ /* 0x100fe20007c7e02f */
[----:B------:R-:W-:Y:S01]  /*a3c0*/  ULDC.64 UR4, c[0x0][0x208] ;  /* 0x0000820000047ab9 */ /* 0x000fe20000000a00 */
[----:B------:R-:W-:-:S04]  /*a3d0*/  SHF.R.S32.HI R47, RZ, 0x1f, R47 ;  /* 0x0000001fff2f7819 */ /* 0x000fc8000001142f */
[----:B------:R-:W-:Y:S02]  /*a3e0*/  IADD3.X R49, R92, R49, R47, P3, P4 ;  /* 0x000000315c317210 */ /* 0x000fe40001fe842f */
[----:B------:R-:W-:-:S04]  /*a3f0*/  LEA R116, P3, R124, R116, 0x1 ;  /* 0x000000747c747211 */ /* 0x000fc800078608ff */
[----:B------:R-:W-:-:S05]  /*a400*/  LEA.HI.X R117, R124, R117, R49, 0x1, P3 ;  /* 0x000000757c757211 */ /* 0x000fca00018f0c31 */
[----:B--2---:R2:W-:Y:S01]  /*a410*/  STG.E.128 desc[UR4][R116.64], R40 ;  /* 0x0000002874007986 */ /* 0x0045e2000c101d04 */
[----:B------:R-:W-:Y:S05]  /*a420*/  BRA `(.L_x_698) ;  /* 0x0000000400007947 */ /* 0x000fea0003800000 */
.L_x_655:
[----:B------:R-:W-:-:S04]  /*a430*/  ULOP3.LUT UR4, UR60, 0x1, URZ, 0xfc, !UPT ;  /* 0x000000013c047892 */ /* 0x000fc8000f8efc3f */
[----:B------:R-:W-:-:S06]  /*a440*/  UISETP.NE.AND UP0, UPT, UR4, 0x3, UPT ;  /* 0x000000030400788c */ /* 0x000fcc000bf05270 */
[----:B------:R-:W-:-:S13]  /*a450*/  PLOP3.LUT P2, PT, PT, PT, UP0, 0x80, 0x0 ;  /* 0x000000000000781c */ /* 0x000fda0003f4f008 */
[----:B------:R-:W-:Y:S05]  /*a460*/  @!P2 BRA `(.L_x_744) ;  /* 0x000000000004a947 */ /* 0x000fea0003800000 */
[----:B------:R-:W-:Y:S01]  /*a470*/  BPT.TRAP 0x1 ;  /* 0x000000040000795c */ /* 0x000fe20000300000 */
.L_x_744:
[----:B------:R-:W-:Y:S01]  /*a480*/  IMAD R0, R19, 0x8, R18 ;  /* 0x0000000813007824 */ /* 0x000fe200078e0212 */
[----:B------:R-:W-:Y:S01]  /*a490*/  SHF.L.U32 R114, R217, 0x1f, RZ ;  /* 0x0000001fd9727819 */ /* 0x000fe200000006ff */
[----:B------:R-:W-:Y:S01]  /*a4a0*/  IMAD R3, R24, -0x50, R2 ;  /* 0xffffffb018037824 */ /* 0x000fe200078e0202 */
[----:B------:R-:W-:Y:S02]  /*a4b0*/  BSSY B1, `(.L_x_745) ;  /* 0x0000005000017945 */ /* 0x000fe40003800000 */
[----:B------:R-:W1:Y:S02]  /*a4c0*/  SYNCS.PHASECHK.TRANS64.TRYWAIT P3, [R0+URZ+0x38890], R114 ;  /* 0x03889072000075a7 */ /* 0x000e64000806017f */
[----:B------:R-:W-:-:S04]  /*a4d0*/  VIMNMX R3, R3, 0x50, PT ;  /* 0x0000005003037848 */ /* 0x000fc80003fe0100 */
[----:B------:R-:W-:Y:S01]  /*a4e0*/  ISETP.GE.AND P4, PT, R212, R3, PT ;  /* 0x00000003d400720c */ /* 0x000fe20003f86270 */
[----:B-1----:R-:W-:-:S12]  /*a4f0*/  @!P3 BRA `(.L_x_746) ;  /* 0x000001e40020b947 */ /* 0x002fd80003800000 */
.L_x_1054:
[----:B------:R-:W-:Y:S05]  /*a500*/  BSYNC B1 ;  /* 0x0000000000017941 */ /* 0x000fea0003800000 */
.L_x_745:
[----:B------:R-:W-:Y:S04]  /*a510*/  BSSY B1, `(.L_x_747) ;  /* 0x000000f000017945 */ /* 0x000fe80003800000 */
[----:B------:R-:W-:Y:S05]  /*a520*/  @P4 BRA `(.L_x_748) ;  /* 0x0000000000344947 */ /* 0x000fea0003800000 */
[----:B------:R-:W-:Y:S01]  /*a530*/  ISETP.NE.AND P5, PT, R26, RZ, PT ;  /* 0x000000ff1a00720c */ /* 0x000fe20003fa5270 */
[----:B------:R-:W-:Y:S01]  /*a540*/  ULDC.64 UR4, c[0x0][0x208] ;  /* 0x0000820000047ab9 */ /* 0x000fe20000000a00 */
[----:B------:R-:W-:Y:S02]  /*a550*/  ISETP.NE.AND P4, PT, R10, RZ, PT ;  /* 0x000000ff0a00720c */ /* 0x000fe40003f85270 */
[----:B------:R-:W-:-:S09]  /*a560*/  ISETP.NE.AND P3, PT, R9, RZ, PT ;  /* 0x000000ff0900720c */ /* 0x000fd20003f65270 */
[----:B0-----:R-:W0:Y:S04]  /*a570*/  @P5 LDS.128 R36, [R4+0x24400] ;  /* 0x0244000004245984 */ /* 0x001e280000000c00 */
[----:B------:R-:W2:Y:S04]  /*a580*/  @P3 LDS.128 R40, [R4+0x29400] ;  /* 0x0294000004283984 */ /* 0x000ea80000000c00 */
[----:B0-----:R-:W-:Y:S01]  /*a590*/  @P5 STG.E.128 desc[UR4][R56.64], R36 ;  /* 0x0000002438005986 */ /* 0x001fe2000c101d04 */
[----:B------:R-:W-:-:S03]  /*a5a0*/  ISETP.NE.AND P5, PT, R8, RZ, PT ;  /* 0x000000ff0800720c */ /* 0x000fc60003fa5270 */
[----:B------:R-:W0:Y:S04]  /*a5b0*/  @P4 LDS.128 R36, [R4+0x26c00] ;  /* 0x026c000004244984 */ /* 0x000e280000000c00 */
[----:B--2---:R-:W-:Y:S06]  /*a5c0*/  @P3 STG.E.128 desc[UR4][R56.64+0x100], R40 ;  /* 0x0001002838003986 */ /* 0x004fec000c101d04 */
[----:B------:R-:W2:Y:S04]  /*a5d0*/  @P5 LDS.128 R44, [R4+0x2bc00] ;  /* 0x02bc0000042c5984 */ /* 0x000ea80000000c00 */
[----:B0-----:R3:W-:Y:S04]  /*a5e0*/  @P4 STG.E.128 desc[UR4][R56.64+0x80], R36 ;  /* 0x0000802438004986 */ /* 0x0017e8000c101d04 */
[----:B--2---:R3:W-:Y:S02]  /*a5f0*/  @P5 STG.E.128 desc[UR4][R56.64+0x180], R44 ;  /* 0x0001802c38005986 */ /* 0x0047e4000c101d04 */
.L_x_748:
[----:B------:R-:W-:Y:S05]  /*a600*/  BSYNC B1 ;  /* 0x0000000000017941 */ /* 0x000fea0003800000 */
.L_x_747:
[----:B---3--:R-:W-:Y:S01]  /*a610*/  VIADD R36, R212, 0x20 ;  /* 0x00000020d4247836 */ /* 0x008fe20000000000 */
[----:B------:R-:W-:Y:S04]  /*a620*/  BSSY B1, `(.L_x_749) ;  /* 0x0000010000017945 */ /* 0x000fe80003800000 */
[----:B------:R-:W-:-:S13]  /*a630*/  ISETP.GE.AND P3, PT, R36, R3, PT ;  /* 0x000000032400720c */ /* 0x000fda0003f66270 */
        /* <DEDUP_REMOVED lines=14> */
.L_x_750:
[----:B------:R-:W-:Y:S05]  /*a720*/  BSYNC B1 ;  /* 0x0000000000017941 */ /* 0x000fea0003800000 */
.L_x_749:
[----:B---3--:R-:W-:-:S05]  /*a730*/  VIADD R36, R212, 0x40 ;  /* 0x00000040d4247836 */ /* 0x008fca0000000000 */
        /* <DEDUP_REMOVED lines=15> */
.L_x_698:
[----:B------:R-:W-:Y:S05]  /*a830*/  BSYNC B0 ;  /* 0x0000000000007941 */ /* 0x000fea0003800000 */
.L_x_654:
[----:B01234-:R-:W0:Y:S01]  /*a840*/  S2R R36, SR_TID.X ;  /* 0x0000000000247919 */ /* 0x01fe220000002100 */
[----:B------:R-:W-:Y:S01]  /*a850*/  @!PT LDS RZ, [RZ] ;  /* 0x00000000fffff984 */ /* 0x000fe20000000800 */
[----:B------:R-:W-:Y:S01]  /*a860*/  @!PT LDS RZ, [RZ] ;  /* 0x00000000fffff984 */ /* 0x000fe20000000800 */
[----:B------:R-:W-:Y:S01]  /*a870*/  @!PT LDS RZ, [RZ] ;  /* 0x00000000fffff984 */ /* 0x000fe20000000800 */
[----:B------:R-:W-:Y:S01]  /*a880*/  @!PT LDS RZ, [RZ] ;  /* 0x00000000fffff984 */ /* 0x000fe20000000800 */
[----:B------:R1:W-:Y:S06]  /*a890*/  MEMBAR.ALL.CTA ;  /* 0x0000000000007992 */ /* 0x0003ec0000008000 */
[----:B-1----:R-:W1:Y:S01]  /*a8a0*/  FENCE.VIEW.ASYNC.S ;  /* 0x00000000000073c6 */ /* 0x002e620000000000 */
[----:B------:R-:W-:Y:S05]  /*a8b0*/  WARPSYNC.ALL ;  /* 0x0000000000007948 */ /* 0x000fea0003800000 */
[----:B------:R-:W-:Y:S01]  /*a8c0*/  BSSY B0, `(.L_x_751) ;  /* 0x0000009000007945 */ /* 0x000fe20003800000 */
[----:B0-----:R-:W-:Y:S01]  /*a8d0*/  LOP3.LUT R36, R36, 0x7f, RZ, 0xc0, !PT ;  /* 0x0000007f24247812 */ /* 0x001fe200078ec0ff */
[----:B-1----:R0:W-:Y:S03]  /*a8e0*/  BAR.SYNC.DEFER_BLOCKING R149, 0x80 ;  /* 0x000200950000751d */ /* 0x0021e60000010000 */
[----:B------:R-:W-:-:S13]  /*a8f0*/  ISETP.NE.AND P3, PT, R36, RZ, PT ;  /* 0x000000ff2400720c */ /* 0x000fda0003f65270 */
[----:B------:R-:W-:-:S05]  /*a900*/  @!P3 VIADD R36, R0, 0x388a0 ;  /* 0x000388a00024b836 */ /* 0x000fca0000000000 */
[----:B------:R-:W-:-:S04]  /*a910*/  @!P3 PRMT R36, RZ, 0x654, R36 ;  /* 0x00000654ff24b816 */ /* 0x000fc80000000024 */
[----:B------:R0:W-:Y:S01]  /*a920*/  @!P3 SYNCS.ARRIVE.TRANS64.RED.A1T0 RZ, [R36+URZ], RZ ;  /* 0x000000ff24ffb9a7 */ /* 0x0001e2000810043f */
[----:B------:R-:W-:Y:S05]  /*a930*/  @!P2 BRA `(.L_x_752) ;  /* 0x000000000004a947 */ /* 0x000fea0003800000 */
[----:B------:R-:W-:Y:S01]  /*a940*/  BPT.TRAP 0x1 ;  /* 0x000000040000795c */ /* 0x000fe20000300000 */
.L_x_752:
[----:B------:R-:W-:Y:S05]  /*a950*/  BSYNC B0 ;  /* 0x0000000000007941 */ /* 0x000fea0003800000 */
.L_x_751:
[----:B------:R-:W1:Y:S01]  /*a960*/  SYNCS.PHASECHK.TRANS64.TRYWAIT P2, [R0+URZ+0x388b0], R114 ;  /* 0x0388b072000075a7 */ /* 0x000e62000804017f */
[----:B------:R-:W-:Y:S01]  /*a970*/  ULDC UR61, c[0x0][0x2f4] ;  /* 0x0000bd00003d7ab9 */ /* 0x000fe20000000800 */
[----:B------:R-:W-:Y:S01]  /*a980*/  ULDC.64 UR56, c[0x0][0x328] ;  /* 0x0000ca0000387ab9 */ /* 0x000fe20000000a00 */
[----:B------:R-:W-:Y:S01]  /*a990*/  ULDC.64 UR58, c[0x0][0x318] ;  /* 0x0000c600003a7ab9 */ /* 0x000fe20000000a00 */
[----:B------:R-:W-:Y:S01]  /*a9a0*/  BSSY B0, `(.L_x_753) ;  /* 0x0000004000007945 */ /* 0x000fe20003800000 */
[----:B------:R-:W-:Y:S01]  /*a9b0*/  ISETP.GE.AND P4, PT, R212, R3, PT ;  /* 0x00000003d400720c */ /* 0x000fe20003f86270 */
[----:B------:R-:W-:Y:S02]  /*a9c0*/  IMAD.WIDE R48, R24, 0x50, R112 ;  /* 0x0000005018307825 */ /* 0x000fe400078e0270 */
[----:B-1----:R-:W-:Y:S10]  /*a9d0*/  @!P2 BRA `(.L_x_754) ;  /* 0x000001dc00fca947 */ /* 0x002ff40003800000 */
.L_x_1055:
[----:B------:R-:W-:Y:S05]  /*a9e0*/  BSYNC B0 ;  /* 0x0000000000007941 */ /* 0x000fea0003800000 */
.L_x_753:
[----:B------:R-:W-:Y:S04]  /*a9f0*/  BSSY B0, `(.L_x_755) ;  /* 0x0000017000007945 */ /* 0x000fe80003800000 */
[----:B------:R-:W-:Y:S05]  /*aa00*/  @P4 BRA `(.L_x_756) ;  /* 0x0000000000544947 */ /* 0x000fea0003800000 */
[----:B------:R-:W-:Y:S01]  /*aa10*/  ISETP.GE.AND P5, PT, R16, UR61, PT ;  /* 0x0000003d10007c0c */ /* 0x000fe2000bfa6270 */
[----:B------:R-:W-:Y:S01]  /*aa20*/  IMAD R43, R49, UR56, RZ ;  /* 0x00000038312b7c24 */ /* 0x000fe2000f8e02ff */
[----:B------:R-:W-:Y:S01]  /*aa30*/  ULDC.64 UR4, c[0x0][0x208] ;  /* 0x0000820000047ab9 */ /* 0x000fe20000000a00 */
[----:B------:R-:W-:Y:S01]  /*aa40*/  IMAD.MOV.U32 R40, RZ, RZ, R94 ;  /* 0x000000ffff287224 */ /* 0x000fe200078e005e */
[----:B------:R-:W-:Y:S01]  /*aa50*/  ISETP.GE.AND P4, PT, R213, UR61, PT ;  /* 0x0000003dd5007c0c */ /* 0x000fe2000bf86270 */
[----:B------:R-:W-:Y:S02]  /*aa60*/  IMAD.MOV.U32 R41, RZ, RZ, R5 ;  /* 0x000000ffff297224 */ /* 0x000fe400078e0005 */
[C---:B------:R-:W-:Y:S02]  /*aa70*/  IMAD R43, R48.reuse, UR57, R43 ;  /* 0x00000039302b7c24 */ /* 0x040fe4000f8e022b */
[----:B------:R-:W-:-:S04]  /*aa80*/  IMAD.WIDE.U32 R40, R48, UR56, R40 ;  /* 0x0000003830287c25 */ /* 0x000fc8000f8e0028 */
[----:B0-----:R-:W0:Y:S01]  /*aa90*/  @!P5 LDS.128 R36, [R4+0x400] ;  /* 0x000400000424d984 */ /* 0x001e220000000c00 */
[----:B------:R-:W-:Y:S01]  /*aaa0*/  IMAD.IADD R41, R41, 0x1, R43 ;  /* 0x0000000129297824 */ /* 0x000fe200078e022b */
[----:B------:R-:W-:-:S04]  /*aab0*/  LEA R50, P2, R40, UR58, 0x1 ;  /* 0x0000003a28327c11 */ /* 0x000fc8000f8408ff */
[----:B------:R-:W-:Y:S02]  /*aac0*/  LEA.HI.X R51, R40, UR59, R41, 0x1, P2 ;  /* 0x0000003b28337c11 */ /* 0x000fe400090f0c29 */
[----:B------:R-:W-:-:S13]  /*aad0*/  ISETP.GE.AND P2, PT, R218, UR61, PT ;  /* 0x0000003dda007c0c */ /* 0x000fda000bf46270 */
[----:B------:R-:W2:Y:S04]  /*aae0*/  @!P2 LDS.128 R40, [R4+0x5400] ;  /* 0x005400000428a984 */ /* 0x000ea80000000c00 */
[----:B0-----:R-:W-:Y:S01]  /*aaf0*/  @!P5 STG.E.128 desc[UR4][R50.64], R36 ;  /* 0x000000243200d986 */ /* 0x001fe2000c101d04 */
[----:B------:R-:W-:-:S03]  /*ab00*/  ISETP.GE.AND P5, PT, R219, UR61, PT ;  /* 0x0000003ddb007c0c */ /* 0x000fc6000bfa6270 */
[----:B------:R-:W0:Y:S10]  /*ab10*/  @!P4 LDS.128 R36, [R4+0x2c00] ;  /* 0x002c00000424c984 */ /* 0x000e340000000c00 */
[----:B------:R-:W3:Y:S04]  /*ab20*/  @!P5 LDS.128 R44, [R4+0x7c00] ;  /* 0x007c0000042cd984 */ /* 0x000ee80000000c00 */
[----:B--2---:R2:W-:Y:S04]  /*ab30*/  @!P2 STG.E.128 desc[UR4][R50.64+0x100], R40 ;  /* 0x000100283200a986 */ /* 0x0045e8000c101d04 */
[----:B0-----:R2:W-:Y:S04]  /*ab40*/  @!P4 STG.E.128 desc[UR4][R50.64+0x80], R36 ;  /* 0x000080243200c986 */ /* 0x0015e8000c101d04 */
[----:B---3--:R2:W-:Y:S02]  /*ab50*/  @!P5 STG.E.128 desc[UR4][R50.64+0x180], R44 ;  /* 0x0001802c3200d986 */ /* 0x0085e4000c101d04 */
.L_x_756:
[----:B------:R-:W-:Y:S05]  /*ab60*/  BSYNC B0 ;  /* 0x0000000000007941 */ /* 0x000fea0003800000 */
.L_x_755:
[----:B0-2---:R-:W-:Y:S01]  /*ab70*/  VIADD R36, R212, 0x20 ;  /* 0x00000020d4247836 */ /* 0x005fe20000000000 */
[----:B------:R-:W-:Y:S04]  /*ab80*/  BSSY B0, `(.L_x_757) ;  /* 0x000001a000007945 */ /* 0x000fe80003800000 */
[----:B------:R-:W-:-:S13]  /*ab90*/  ISETP.GE.AND P2, PT, R36, R3, PT ;  /* 0x000000032400720c */ /* 0x000fda0003f46270 */
[----:B------:R-:W-:Y:S05]  /*aba0*/  @P2 BRA `(.L_x_758) ;  /* 0x00000000005c2947 */ /* 0x000fea0003800000 */
[----:B------:R-:W-:Y:S01]  /*abb0*/  ISETP.GE.AND P2, PT, R16, UR61, PT ;  /* 0x0000003d10007c0c */ /* 0x000fe2000bf46270 */
[----:B------:R-:W-:Y:S01]  /*abc0*/  IMAD.MOV.U32 R41, RZ, RZ, R5 ;  /* 0x000000ffff297224 */ /* 0x000fe200078e0005 */
[----:B------:R-:W-:Y:S01]  /*abd0*/  IADD3 R43, P4, R48, 0x20, RZ ;  /* 0x00000020302b7810 */ /* 0x000fe20007f9e0ff */
[----:B------:R-:W-:Y:S01]  /*abe0*/  ULDC.64 UR4, c[0x0][0x208] ;  /* 0x0000820000047ab9 */ /* 0x000fe20000000a00 */
[----:B------:R-:W-:-:S03]  /*abf0*/  ISETP.GE.AND P5, PT, R213, UR61, PT ;  /* 0x0000003dd5007c0c */ /* 0x000fc6000bfa6270 */
[----:B------:R-:W-:-:S04]  /*ac00*/  IMAD.X R40, RZ, RZ, R49, P4 ;  /* 0x000000ffff287224 */ /* 0x000fc800020e0631 */
[----:B------:R-:W-:Y:S02]  /*ac10*/  IMAD R42, R40, UR56, RZ ;  /* 0x00000038282a7c24 */ /* 0x000fe4000f8e02ff */
[----:B------:R-:W0:Y:S01]  /*ac20*/  @!P2 LDS.128 R36, [R4+0x1400] ;  /* 0x001400000424a984 */ /* 0x000e220000000c00 */
[----:B------:R-:W-:-:S04]  /*ac30*/  IMAD.MOV.U32 R40, RZ, RZ, R94 ;  /* 0x000000ffff287224 */ /* 0x000fc800078e005e */
[----:B------:R-:W-:-:S04]  /*ac40*/  IMAD.WIDE.U32 R40, R43, UR56, R40 ;  /* 0x000000382b287c25 */ /* 0x000fc8000f8e0028 */
[----:B------:R-:W-:Y:S01]  /*ac50*/  IMAD R43, R43, UR57, R42 ;  /* 0x000000392b2b7c24 */ /* 0x000fe2000f8e022a */
[----:B------:R-:W-:-:S03]  /*ac60*/  LEA R50, P4, R40, UR58, 0x1 ;  /* 0x0000003a28327c11 */ /* 0x000fc6000f8808ff */
[----:B------:R-:W-:-:S05]  /*ac70*/  IMAD.IADD R41, R41, 0x1, R43 ;  /* 0x0000000129297824 */ /* 0x000fca00078e022b */
        /* <DEDUP_REMOVED lines=10> */
.L_x_758:
[----:B------:R-:W-:Y:S05]  /*ad20*/  BSYNC B0 ;  /* 0x0000000000007941 */ /* 0x000fea0003800000 */
.L_x_757:
[----:B--2---:R-:W-:Y:S01]  /*ad30*/  VIADD R36, R212, 0x40 ;  /* 0x00000040d4247836 */ /* 0x004fe20000000000 */
[----:B------:R-:W-:Y:S04]  /*ad40*/  BSSY B0, `(.L_x_759) ;  /* 0x000001a000007945 */ /* 0x000fe80003800000 */
[----:B------:R-:W-:-:S13]  /*ad50*/  ISETP.GE.AND P2, PT, R36, R3, PT ;  /* 0x000000032400720c */ /* 0x000fda0003f46270 */
[----:B------:R-:W-:Y:S05]  /*ad60*/  @P2 BRA `(.L_x_760) ;  /* 0x00000000005c2947 */ /* 0x000fea0003800000 */
[----:B------:R-:W-:Y:S01]  /*ad70*/  ISETP.GE.AND P2, PT, R16, UR61, PT ;  /* 0x0000003d10007c0c */ /* 0x000fe2000bf46270 */
[----:B------:R-:W-:Y:S01]  /*ad80*/  IMAD.MOV.U32 R40, RZ, RZ, R94 ;  /* 0x000000ffff287224 */ /* 0x000fe200078e005e */
[----:B------:R-:W-:Y:S01]  /*ad90*/  IADD3 R3, P4, R48, 0x40, RZ ;  /* 0x0000004030037810 */ /* 0x000fe20007f9e0ff */
[----:B------:R-:W-:Y:S01]  /*ada0*/  IMAD.MOV.U32 R41, RZ, RZ, R5 ;  /* 0x000000ffff297224 */ /* 0x000fe200078e0005 */
[----:B------:R-:W-:Y:S01]  /*adb0*/  ULDC.64 UR4, c[0x0][0x208] ;  /* 0x0000820000047ab9 */ /* 0x000fe20000000a00 */
[----:B------:R-:W-:Y:S02]  /*adc0*/  ISETP.GE.AND P5, PT, R213, UR61, PT ;  /* 0x0000003dd5007c0c */ /* 0x000fe4000bfa6270 */
[----:B------:R-:W-:Y:S02]  /*add0*/  IMAD.X R48, RZ, RZ, R49, P4 ;  /* 0x000000ffff307224 */ /* 0x000fe400020e0631 */
[----:B------:R-:W-:-:S04]  /*ade0*/  IMAD.WIDE.U32 R40, R3, UR56, R40 ;  /* 0x0000003803287c25 */ /* 0x000fc8000f8e0028 */
[----:B------:R-:W0:Y:S01]  /*adf0*/  @!P2 LDS.128 R36, [R4+0x2400] ;  /* 0x002400000424a984 */ /* 0x000e220000000c00 */
[----:B------:R-:W-:-:S04]  /*ae00*/  IMAD R48, R48, UR56, RZ ;  /* 0x0000003830307c24 */ /* 0x000fc8000f8e02ff */
[----:B------:R-:W-:Y:S01]  /*ae10*/  IMAD R3, R3, UR57, R48 ;  /* 0x0000003903037c24 */ /* 0x000fe2000f8e0230 */
[----:B------:R-:W-:-:S03]  /*ae20*/  LEA R48, P4, R40, UR58, 0x1 ;  /* 0x0000003a28307c11 */ /* 0x000fc6000f8808ff */
[----:B------:R-:W-:-:S05]  /*ae30*/  IMAD.IADD R3, R41, 0x1, R3 ;  /* 0x0000000129037824 */ /* 0x000fca00078e0203 */
[----:B------:R-:W-:Y:S02]  /*ae40*/  LEA.HI.X R49, R40, UR59, R3, 0x1, P4 ;  /* 0x0000003b28317c11 */ /* 0x000fe4000a0f0c03 */
[----:B------:R-:W-:Y:S01]  /*ae50*/  ISETP.GE.AND P4, PT, R218, UR61, PT ;  /* 0x0000003dda007c0c */ /* 0x000fe2000bf86270 */
[----:B------:R-:W2:Y:S04]  /*ae60*/  @!P5 LDS.128 R40, [R4+0x4c00] ;  /* 0x004c00000428d984 */ /* 0x000ea80000000c00 */
[----:B0-----:R-:W-:Y:S01]  /*ae70*/  @!P2 STG.E.128 desc[UR4][R48.64], R36 ;  /* 0x000000243000a986 */ /* 0x001fe2000c101d04 */
[----:B------:R-:W-:-:S07]  /*ae80*/  ISETP.GE.AND P2, PT, R219, UR61, PT ;  /* 0x0000003ddb007c0c */ /* 0x000fce000bf46270 */
[----:B------:R-:W0:Y:S06]  /*ae90*/  @!P4 LDS.128 R36, [R4+0x7400] ;  /* 0x007400000424c984 */ /* 0x000e2c0000000c00 */
[----:B------:R-:W3:Y:S04]  /*aea0*/  @!P2 LDS.128 R44, [R4+0x9c00] ;  /* 0x009c0000042ca984 */ /* 0x000ee80000000c00 */
[----:B--2---:R2:W-:Y:S04]  /*aeb0*/  @!P5 STG.E.128 desc[UR4][R48.64+0x80], R40 ;  /* 0x000080283000d986 */ /* 0x0045e8000c101d04 */
[----:B0-----:R2:W-:Y:S04]  /*aec0*/  @!P4 STG.E.128 desc[UR4][R48.64+0x100], R36 ;  /* 0x000100243000c986 */ /* 0x0015e8000c101d04 */
[----:B---3--:R2:W-:Y:S02]  /*aed0*/  @!P2 STG.E.128 desc[UR4][R48.64+0x180], R44 ;  /* 0x0001802c3000a986 */ /* 0x0085e4000c101d04 */
.L_x_760:
[----:B------:R-:W-:Y:S05]  /*aee0*/  BSYNC B0 ;  /* 0x0000000000007941 */ /* 0x000fea0003800000 */
.L_x_759:
[----:B------:R-:W3:Y:S01]  /*aef0*/  LDL R3, [R1+0x8] ;  /* 0x0000080001037983 */ /* 0x000ee20000100800 */
[----:B-1----:R-:W-:Y:S01]  /*af00*/  @!P3 VIADD R0, R0, 0x388c0 ;  /* 0x000388c00000b836 */ /* 0x002fe20000000000 */
[----:B------:R-:W-:Y:S01]  /*af10*/  PLOP3.LUT P2, PT, PT, PT, PT, 0x8, 0x0 ;  /* 0x000000000000781c */ /* 0x000fe20003f4e170 */
[----:B------:R-:W-:Y:S01]  /*af20*/  VIADD R19, R19, 0x1 ;  /* 0x0000000113137836 */ /* 0x000fe20000000000 */
[----:B------:R-:W-:Y:S01]  /*af30*/  @!PT LDS RZ, [RZ] ;  /* 0x00000000fffff984 */ /* 0x000fe20000000800 */
[----:B------:R-:W-:Y:S01]  /*af40*/  @!PT LDS RZ, [RZ] ;  /* 0x00000000fffff984 */ /* 0x000fe20000000800 */
[----:B------:R-:W-:Y:S01]  /*af50*/  @!PT LDS RZ, [RZ] ;  /* 0x00000000fffff984 */ /* 0x000fe20000000800 */
[----:B------:R-:W-:Y:S01]  /*af60*/  @!PT LDS RZ, [RZ] ;  /* 0x00000000fffff984 */ /* 0x000fe20000000800 */
[----:B------:R0:W-:Y:S06]  /*af70*/  MEMBAR.ALL.CTA ;  /* 0x0000000000007992 */ /* 0x0001ec0000008000 */
[----:B0-----:R-:W0:Y:S01]  /*af80*/  FENCE.VIEW.ASYNC.S ;  /* 0x00000000000073c6 */ /* 0x001e220000000000 */
[----:B------:R-:W-:Y:S01]  /*af90*/  @!P3 PRMT R0, RZ, 0x654, R0 ;  /* 0x00000654ff00b816 */ /* 0x000fe20000000000 */
[----:B0-----:R0:W-:Y:S06]  /*afa0*/  BAR.SYNC.DEFER_BLOCKING R149, 0x80 ;  /* 0x000200950000751d */ /* 0x0011ec0000010000 */
[----:B------:R1:W-:Y:S01]  /*afb0*/  @!P3 SYNCS.ARRIVE.TRANS64.RED.A1T0 RZ, [R0+URZ], RZ ;  /* 0x000000ff00ffb9a7 */ /* 0x0003e2000810043f */
[----:B------:R-:W-:-:S04]  /*afc0*/  ISETP.NE.AND P3, PT, R19, 0x2, PT ;  /* 0x000000021300780c */ /* 0x000fc80003f65270 */
[----:B------:R-:W-:Y:S02]  /*afd0*/  SEL R19, R19, RZ, P3 ;  /* 0x000000ff13137207 */ /* 0x000fe40001800000 */
[----:B-1----:R-:W-:-:S04]  /*afe0*/  SEL R0, RZ, 0x1, P3 ;  /* 0x00000001ff007807 */ /* 0x002fc80001800000 */
[----:B------:R-:W-:Y:S02]  /*aff0*/  LOP3.LUT R217, R217, R0, RZ, 0x3c, !PT ;  /* 0x00000000d9d97212 */ /* 0x000fe400078e3cff */
[----:B---3--:R-:W-:-:S13]  /*b000*/  LOP3.LUT P4, RZ, R3, 0x2, RZ, 0xc0, !PT ;  /* 0x0000000203ff7812 */ /* 0x008fda000788c0ff */
[----:B0-----:R-:W-:Y:S05]  /*b010*/  @P4 BRA `(.L_x_761) ;  /* 0xffffff7400e44947 */ /* 0x001fea000383ffff */
.L_x_649:
[----:B------:R-:W-:Y:S01]  /*b020*/  BSSY B0, `(.L_x_762) ;  /* 0x0000049000007945 */ /* 0x000fe20003800000 */
[----:B------:R-:W-:Y:S02]  /*b030*/  ISETP.GE.AND P1, PT, R178, 0x1, PT ;  /* 0x00000001b200780c */ /* 0x000fe40003f26270 */
[----:B------:R-:W-:Y:S02]  /*b040*/  CS2R R2, SRZ ;  /* 0x0000000000027805 */ /* 0x000fe4000001ff00 */
[----:B------:R-:W-:Y:S01]  /*b050*/  PLOP3.LUT P0, PT, PT, PT, PT, 0x80, 0x0 ;  /* 0x000000000000781c */ /* 0x000fe20003f0f070 */
[----:B------:R-:W-:Y:S01]  /*b060*/  IMAD.MOV.U32 R0, RZ, RZ, RZ ;  /* 0x000000ffff007224 */ /* 0x000fe200078e00ff */
[----:B------:R-:W-:Y:S02]  /*b070*/  CS2R R150, SRZ ;  /* 0x0000000000967805 */ /* 0x000fe4000001ff00 */
[----:B------:R-:W-:Y:S02]  /*b080*/  CS2R R148, SRZ ;  /* 0x0000000000947805 */ /* 0x000fe4000001ff00 */
[----:B------:R-:W-:Y:S01]  /*b090*/  CS2R R146, SRZ ;  /* 0x0000000000927805 */ /* 0x000fe2000001ff00 */
[----:B------:R-:W-:Y:S01]  /*b0a0*/  IMAD.MOV.U32 R145, RZ, RZ, RZ ;  /* 0x000000ffff917224 */ /* 0x000fe200078e00ff */
        /* <DEDUP_REMOVED lines=8> */
[----:B------:R-:W-:Y:S01]  /*b130*/  CS2R R156, SRZ ;  /* 0x00000000009c7805 */ /* 0x000fe2000001ff00 */
[----:B------:R-:W-:Y:S01]  /*b140*/  IMAD.MOV.U32 R176, RZ, RZ, RZ ;  /* 0x000000ffffb07224 */ /* 0x000fe200078e00ff */
        /* <DEDUP_REMOVED lines=16> */
[----:B--2---:R-:W-:Y:S02]  /*b250*/  CS2R R46, SRZ ;  /* 0x00000000002e7805 */ /* 0x004fe4000001ff00 */
        /* <DEDUP_REMOVED lines=24> */
[----:B------:R-:W-:Y:S01]  /*b3e0*/  IMAD.MOV.U32 R51, RZ, RZ, RZ ;  /* 0x000000ffff337224 */ /* 0x000fe200078e00ff */
[----:B------:R-:W-:Y:S02]  /*b3f0*/  CS2R R12, SRZ ;  /* 0x00000000000c7805 */ /* 0x000fe4000001ff00 */
[----:B------:R-:W-:Y:S02]  /*b400*/  CS2R R48, SRZ ;  /* 0x0000000000307805 */ /* 0x000fe4000001ff00 */
[----:B------:R-:W-:Y:S02]  /*b410*/  CS2R R10, SRZ ;  /* 0x00000000000a7805 */ /* 0x000fe4000001ff00 */
[----:B------:R-:W-:Y:S01]  /*b420*/  CS2R R8, SRZ ;  /* 0x0000000000087805 */ /* 0x000fe2000001ff00 */
[----:B------:R-:W-:Y:S01]  /*b430*/  IMAD.MOV.U32 R7, RZ, RZ, RZ ;  /* 0x000000ffff077224 */ /* 0x000fe200078e00ff */
[----:B------:R-:W-:Y:S01]  /*b440*/  CS2R R4, SRZ ;  /* 0x0000000000047805 */ /* 0x000fe2000001ff00 */
[----:B------:R-:W-:Y:S01]  /*b450*/  IMAD.MOV.U32 R31, RZ, RZ, RZ ;  /* 0x000000ffff1f7224 */ /* 0x000fe200078e00ff */
[----:B------:R-:W-:-:S02]  /*b460*/  CS2R R26, SRZ ;  /* 0x00000000001a7805 */ /* 0x000fc4000001ff00 */
[----:B------:R-:W-:Y:S01]  /*b470*/  CS2R R28, SRZ ;  /* 0x00000000001c7805 */ /* 0x000fe2000001ff00 */
[----:B------:R-:W-:Y:S06]  /*b480*/  @P2 BRA `(.L_x_763) ;  /* 0x0000000000082947 */ /* 0x000fec0003800000 */
[----:B------:R-:W0:Y:S02]  /*b490*/  FENCE.VIEW.ASYNC.G ;  /* 0x00000000000073c6 */ /* 0x000e240000000100 */
[----:B0-----:R-:W-:Y:S06]  /*b4a0*/  BAR.ARV 0xc, 0x180 ;  /* 0x0306000000007b1d */ /* 0x001fec0000002000 */
.L_x_763:
[----:B------:R-:W-:Y:S05]  /*b4b0*/  BSYNC B0 ;  /* 0x0000000000007941 */ /* 0x000fea0003800000 */
.L_x_762:
[----:B------:R-:W-:Y:S01]  /*b4c0*/  CS2R R24, SRZ ;  /* 0x0000000000187805 */ /* 0x000fe2000001ff00 */
[----:B------:R-:W-:Y:S06]  /*b4d0*/  @!P1 BRA `(.L_x_764) ;  /* 0x0000011800c89947 */ /* 0x000fec0003800000 */
[----:B------:R-:W2:Y:S01]  /*b4e0*/  LDL R20, [R1+0x64] ;  /* 0x0000640001147983 */ /* 0x000ea20000100800 */
[----:B------:R-:W0:Y:S02]  /*b4f0*/  S2R R21, SR_TID.X ;  /* 0x0000000000157919 */ /* 0x000e240000002100 */
[----:B0-----:R-:W-:-:S05]  /*b500*/  VIADD R21, R21, 0xffffff80 ;  /* 0xffffff8015157836 */ /* 0x001fca0000000000 */
[----:B------:R-:W-:-:S04]  /*b510*/  SHF.R.S32.HI R6, RZ, 0x1f, R21 ;  /* 0x0000001fff067819 */ /* 0x000fc80000011415 */
[----:B------:R-:W-:-:S04]  /*b520*/  LEA.HI R6, R6, R21, RZ, 0x7 ;  /* 0x0000001506067211 */ /* 0x000fc800078f38ff */
[----:B------:R-:W-:-:S05]  /*b530*/  SHF.R.S32.HI R6, RZ, 0x7, R6 ;  /* 0x00000007ff067819 */ /* 0x000fca0000011406 */
[----:B------:R-:W0:Y:S02]  /*b540*/  SHFL.IDX PT, R0, R6, RZ, 0x1f ;  /* 0x00001fff06007589 */ /* 0x000e2400000e0000 */
[----:B0-----:R-:W-:-:S04]  /*b550*/  LEA.HI R2, R0, R0, RZ, 0x1 ;  /* 0x0000000000027211 */ /* 0x001fc800078f08ff */
[----:B------:R-:W-:-:S05]  /*b560*/  LOP3.LUT R3, R2, 0x1e, RZ, 0xc0, !PT ;  /* 0x0000001e02037812 */ /* 0x000fca00078ec0ff */
[----:B------:R-:W-:Y:S01]  /*b570*/  IMAD.IADD R3, R0, 0x1, -R3 ;  /* 0x0000000100037824 */ /* 0x000fe200078e0a03 */
[----:B--2---:R-:W-:-:S13]  /*b580*/  R2UR UR4, R20 ;  /* 0x00000000140472ca */ /* 0x004fda00000e0000 */
[----:B------:R-:W-:-:S06]  /*b590*/  ULOP3.LUT UP0, URZ, UR4, 0x9f, URZ, 0xc0, !UPT ;  /* 0x0000009f043f7892 */ /* 0x000fcc000f80c03f */
[----:B------:R-:W-:Y:S02]  /*b5a0*/  PLOP3.LUT P0, PT, PT, PT, UP0, 0x80, 0x0 ;  /* 0x000000000000781c */ /* 0x000fe40003f0f008 */
[----:B------:R-:W-:-:S04]  /*b5b0*/  LEA R3, R3, UR4, 0xd ;  /* 0x0000000403037c11 */ /* 0x000fc8000f8e68ff */
[----:B------:R-:W-:-:S04]  /*b5c0*/  SHF.R.U32.HI R2, RZ, 0x4, R3 ;  /* 0x00000004ff027819 */ /* 0x000fc80000011603 */
[----:B------:R-:W-:-:S03]  /*b5d0*/  LOP3.LUT R2, R2, 0x3fff, RZ, 0xc0, !PT ;  /* 0x00003fff02027812 */ /* 0x000fc600078ec0ff */
        /* <DEDUP_REMOVED lines=17> */
.L_x_765:
[----:B------:R-:W-:Y:S02]  /*b6f0*/  ULDC UR4, c[0x0][0x3f4] ;  /* 0x0000fd0000047ab9 */ /* 0x000fe40000000800 */
[----:B------:R-:W-:-:S13]  /*b700*/  ISETP.LT.AND P0, PT, RZ, UR4, PT ;  /* 0x00000004ff007c0c */ /* 0x000fda000bf01270 */
[----:B------:R-:W-:Y:S05]  /*b710*/  @P0 BRA `(.L_x_766) ;  /* 0x00000000003c0947 */ /* 0x000fea0003800000 */
[----:B------:R-:W-:-:S04]  /*b720*/  LEA.HI R0, R236, R236, RZ, 0x1 ;  /* 0x000000ecec007211 */ /* 0x000fc800078f08ff */
[----:B------:R-:W-:-:S05]  /*b730*/  LOP3.LUT R3, R0, 0xfffffffe, RZ, 0xc0, !PT ;  /* 0xfffffffe00037812 */ /* 0x000fca00078ec0ff */
[----:B------:R-:W-:-:S05]  /*b740*/  IMAD.IADD R3, R236, 0x1, -R3 ;  /* 0x00000001ec037824 */ /* 0x000fca00078e0a03 */
[----:B------:R-:W-:-:S04]  /*b750*/  SHF.L.U32 R3, R3, 0x1f, RZ ;  /* 0x0000001f03037819 */ /* 0x000fc800000006ff */
[----:B------:R0:W1:Y:S03]  /*b760*/  SYNCS.PHASECHK.TRANS64.TRYWAIT P0, [R18+URZ+0x38800], R3 ;  /* 0x03880003120075a7 */ /* 0x000066000800017f */
[----:B-1----:R-:W-:Y:S05]  /*b770*/  @!P0 NANOSLEEP.SYNCS 0x989680 ;  /* 0x009896800000895d */ /* 0x002fea0003900000 */
[----:B------:R-:W1:Y:S01]  /*b780*/  @!P0 SYNCS.PHASECHK.TRANS64 P0, [R18+URZ+0x38800], R3 ;  /* 0x03880003120085a7 */ /* 0x000e62000800007f */
[----:B------:R-:W-:Y:S04]  /*b790*/  BSSY B0, `(.L_x_767) ;  /* 0x0000006000007945 */ /* 0x000fe80003800000 */
[----:B-1----:R-:W-:Y:S05]  /*b7a0*/  @P0 BRA `(.L_x_768) ;  /* 0x0000000000100947 */ /* 0x002fea0003800000 */
.L_x_769:
[----:B-1----:R1:W2:Y:S02]  /*b7b0*/  SYNCS.PHASECHK.TRANS64.TRYWAIT P0, [R18+URZ+0x38800], R3 ;  /* 0x03880003120075a7 */ /* 0x0022a4000800017f */
[----:B--2---:R-:W-:Y:S05]  /*b7c0*/  @!P0 NANOSLEEP.SYNCS 0x989680 ;  /* 0x009896800000895d */ /* 0x004fea0003900000 */
[----:B------:R-:W2:Y:S02]  /*b7d0*/  @!P0 SYNCS.PHASECHK.TRANS64 P0, [R18+URZ+0x38800], R3 ;  /* 0x03880003120085a7 */ /* 0x000ea4000800007f */
[----:B--2---:R-:W-:Y:S05]  /*b7e0*/  @!P0 BRA `(.L_x_769) ;  /* 0xfffffffc00f08947 */ /* 0x004fea000383ffff */
.L_x_768:
[----:B------:R-:W-:Y:S05]  /*b7f0*/  BSYNC B0 ;  /* 0x0000000000007941 */ /* 0x000fea0003800000 */
.L_x_767:
[----:B------:R-:W-:Y:S05]  /*b800*/  BRA `(.L_x_770) ;  /* 0x0000006800e87947 */ /* 0x000fea0003800000 */
.L_x_766:
[----:B------:R-:W2:Y:S01]  /*b810*/  LDL R29, [R1+0x64] ;  /* 0x00006400011d7983 */ /* 0x000ea20000100800 */
[----:B-----5:R-:W-:Y:S01]  /*b820*/  SHF.R.S32.HI R0, RZ, 0x1f, R144 ;  /* 0x0000001fff007819 */ /* 0x020fe20000011490 */
[----:B------:R-:W-:Y:S01]  /*b830*/  ULDC.64 UR4, c[0x0][0x3f8] ;  /* 0x0000fe0000047ab9 */ /* 0x000fe20000000a00 */
[----:B------:R-:W-:Y:S01]  /*b840*/  ULDC.64 UR6, c[0x0][0x408] ;  /* 0x0001020000067ab9 */ /* 0x000fe20000000a00 */
[----:B------:R-:W-:-:S04]  /*b850*/  IMAD.WIDE.U32 R4, R144, UR4, RZ ;  /* 0x0000000490047c25 */ /* 0x000fc8000f8e00ff */
[C---:B------:R-:W-:Y:S02]  /*b860*/  IMAD R3, R0.reuse, UR4, RZ ;  /* 0x0000000400037c24 */ /* 0x040fe4000f8e02ff */
[----:B------:R-:W-:Y:S02]  /*b870*/  IMAD R7, R0, UR6, RZ ;  /* 0x0000000600077c24 */ /* 0x000fe4000f8e02ff */
[C---:B------:R-:W-:Y:S01]  /*b880*/  IMAD R3, R144.reuse, UR5, R3 ;  /* 0x0000000590037c24 */ /* 0x040fe2000f8e0203 */
[----:B------:R-:W-:Y:S01]  /*b890*/  ULDC.64 UR4, c[0x0][0x3e8] ;  /* 0x0000fa0000047ab9 */ /* 0x000fe20000000a00 */
[----:B------:R-:W-:Y:S01]  /*b8a0*/  IMAD R7, R144, UR7, R7 ;  /* 0x0000000790077c24 */ /* 0x000fe2000f8e0207 */
[----:B------:R-:W-:Y:S01]  /*b8b0*/  LEA R24, P0, R4, UR4, 0x1 ;  /* 0x0000000404187c11 */ /* 0x000fe2000f8008ff */
[----:B------:R-:W-:Y:S01]  /*b8c0*/  IMAD.WIDE.U32 R26, R144, UR6, RZ ;  /* 0x00000006901a7c25 */ /* 0x000fe2000f8e00ff */
[----:B------:R-:W-:-:S03]  /*b8d0*/  ULDC.64 UR6, c[0x0][0x400] ;  /* 0x0001000000067ab9 */ /* 0x000fc60000000a00 */
[----:B------:R-:W-:Y:S01]  /*b8e0*/  IMAD.IADD R25, R3, 0x1, R5 ;  /* 0x0000000103197824 */ /* 0x000fe200078e0205 */
[----:B------:R-:W-:Y:S01]  /*b8f0*/  LEA R28, P1, R26, UR6, 0x1 ;  /* 0x000000061a1c7c11 */ /* 0x000fe2000f8208ff */
[----:B------:R-:W-:-:S03]  /*b900*/  IMAD.IADD R3, R7, 0x1, R27 ;  /* 0x0000000107037824 */ /* 0x000fc600078e021b */
[----:B------:R-:W-:Y:S02]  /*b910*/  LEA.HI.X R25, R4, UR5, R25, 0x1, P0 ;  /* 0x0000000504197c11 */ /* 0x000fe400080f0c19 */
[----:B------:R-:W-:Y:S02]  /*b920*/  LEA.HI.X R26, R26, UR7, R3, 0x1, P1 ;  /* 0x000000071a1a7c11 */ /* 0x000fe400088f0c03 */
[----:B--2---:R-:W-:-:S13]  /*b930*/  R2UR UR8, R29 ;  /* 0x000000001d0872ca */ /* 0x004fda00000e0000 */
[----:B------:R-:W-:-:S06]  /*b940*/  ULOP3.LUT UP0, URZ, UR8, 0x3ff, URZ, 0xc0, !UPT ;  /* 0x000003ff083f7892 */ /* 0x000fcc000f80c03f */
[----:B------:R-:W-:-:S13]  /*b950*/  PLOP3.LUT P2, PT, PT, PT, UP0, 0x80, 0x0 ;  /* 0x000000000000781c */ /* 0x000fda0003f4f008 */
        /* <DEDUP_REMOVED lines=17> */
.L_x_771:
[----:B------:R-:W-:Y:S01]  /*ba70*/  ULDC.U8 UR4, c[0x0][0x410] ;  /* 0x0001040000047ab9 */ /* 0x000fe20000000000 */
[----:B------:R-:W-:Y:S01]  /*ba80*/  R2UR UR5, R29 ;  /* 0x000000001d0572ca */ /* 0x000fe200000e0000 */
[----:B------:R-:W-:Y:S01]  /*ba90*/  BSSY B0, `(.L_x_772) ;  /* 0x0000689000007945 */ /* 0x000fe20003800000 */
[----:B------:R-:W-:Y:S01]  /*baa0*/  ISETP.NE.AND P0, PT, RZ, UR4, PT ;  /* 0x00000004ff007c0c */ /* 0x000fe2000bf05270 */
[----:B------:R-:W-:-:S10]  /*bab0*/  IMAD R6, R121, 0x80, R212 ;  /* 0x0000008079067824 */ /* 0x000fd400078e02d4 */
[----:B------:R-:W-:Y:S02]  /*bac0*/  LEA R0, R229, UR5, 0x1 ;  /* 0x00000005e5007c11 */ /* 0x000fe4000f8e08ff */
[----:B------:R-:W-:Y:S05]  /*bad0*/  @!P0 BRA `(.L_x_773) ;  /* 0x0000003000b08947 */ /* 0x000fea0003800000 */
[----:B------:R-:W-:-:S03]  /*bae0*/  UMOV UR4, 0xffffffff ;  /* 0xffffffff00047882 */ /* 0x000fc60000000000 */
[----:B------:R-:W-:Y:S05]  /*baf0*/  BRA.DIV UR4, `(.L_x_774) ;  /* 0x000001ce04c87947 */ /* 0x000fea000b800000 */
[----:B------:R0:W1:Y:S04]  /*bb00*/  SHFL.IDX PT, R3, R25, RZ, 0x181f ;  /* 0x00181fff19037589 */ /* 0x00006800000e0000 */
[----:B------:R0:W2:Y:S04]  /*bb10*/  SHFL.IDX PT, R4, R24, RZ, 0x181f ;  /* 0x00181fff18047589 */ /* 0x0000a800000e0000 */
[----:B------:R0:W3:Y:S04]  /*bb20*/  SHFL.IDX PT, R5, R26, RZ, 0x181f ;  /* 0x00181fff1a057589 */ /* 0x0000e800000e0000 */
[----:B------:R0:W4:Y:S02]  /*bb30*/  SHFL.IDX PT, R14, R28, RZ, 0x181f ;  /* 0x00181fff1c0e7589 */ /* 0x00012400000e0000 */
.L_x_1061:
[----:B------:R-:W-:Y:S01]  /*bb40*/  ULDC UR4, c[0x0][0x448] ;  /* 0x0001120000047ab9 */ /* 0x000fe20000000800 */
[----:B------:R-:W-:Y:S01]  /*bb50*/  LEA.HI R7, R236, R236, RZ, 0x1 ;  /* 0x000000ecec077211 */ /* 0x000fe200078f08ff */
[----:B------:R-:W-:Y:S01]  /*bb60*/  IMAD R44, R177, UR4, RZ ;  /* 0x00000004b12c7c24 */ /* 0x000fe2000f8e02ff */
[----:B------:R-:W-:Y:S01]  /*bb70*/  BSSY B1, `(.L_x_775) ;  /* 0x000003e000017945 */ /* 0x000fe20003800000 */
[----:B------:R-:W-:Y:S02]  /*bb80*/  CS2R R12, SRZ ;  /* 0x00000000000c7805 */ /* 0x000fe4000001ff00 */
[----:B------:R-:W-:Y:S02]  /*bb90*/  LOP3.LUT R11, R7, 0xfffffffe, RZ, 0xc0, !PT ;  /* 0xfffffffe070b7812 */ /* 0x000fe400078ec0ff */
[----:B------:R-:W-:Y:S02]  /*bba0*/  CS2R R20, SRZ ;  /* 0x0000000000147805 */ /* 0x000fe4000001ff00 */
[----:B------:R-:W-:Y:S01]  /*bbb0*/  ISETP.GE.AND P0, PT, R6, R44, PT ;  /* 0x0000002c0600720c */ /* 0x000fe20003f06270 */
[----:B------:R-:W-:Y:S01]  /*bbc0*/  IMAD R44, R121, -0x80, R44 ;  /* 0xffffff80792c7824 */ /* 0x000fe200078e022c */
[----:B0-----:R-:W-:Y:S01]  /*bbd0*/  CS2R R24, SRZ ;  /* 0x0000000000187805 */ /* 0x001fe2000001ff00 */
[----:B------:R-:W-:Y:S01]  /*bbe0*/  IMAD.IADD R45, R236, 0x1, -R11 ;  /* 0x00000001ec2d7824 */ /* 0x000fe200078e0a0b */
[----:B------:R-:W-:-:S02]  /*bbf0*/  CS2R R26, SRZ ;  /* 0x00000000001a7805 */ /* 0x000fc4000001ff00 */
[----:B------:R-:W-:Y:S02]  /*bc00*/  CS2R R6, SRZ ;  /* 0x0000000000067805 */ /* 0x000fe4000001ff00 */
[----:B------:R-:W-:Y:S02]  /*bc10*/  CS2R R8, SRZ ;  /* 0x0000000000087805 */ /* 0x000fe4000001ff00 */
[----:B------:R-:W-:Y:S02]  /*bc20*/  CS2R R28, SRZ ;  /* 0x00000000001c7805 */ /* 0x000fe4000001ff00 */
[----:B------:R-:W-:Y:S01]  /*bc30*/  CS2R R10, SRZ ;  /* 0x00000000000a7805 */ /* 0x000fe2000001ff00 */
[----:B------:R-:W-:Y:S06]  /*bc40*/  @P0 BRA `(.L_x_776) ;  /* 0x0000000000c00947 */ /* 0x000fec0003800000 */
[----:B------:R-:W-:Y:S01]  /*bc50*/  ULDC UR4, c[0x0][0x3f4] ;  /* 0x0000fd0000047ab9 */ /* 0x000fe20000000800 */
[C---:B------:R-:W-:Y:S01]  /*bc60*/  IMAD.SHL.U32 R35, R215.reuse, 0x2, RZ ;  /* 0x00000002d7237824 */ /* 0x040fe200078e00ff */
[----:B------:R-:W-:Y:S01]  /*bc70*/  ISETP.GE.AND P2, PT, R215, UR4, PT ;  /* 0x00000004d7007c0c */ /* 0x000fe2000bf46270 */
[C---:B------:R-:W-:Y:S01]  /*bc80*/  IMAD.SHL.U32 R39, R214.reuse, 0x2, RZ ;  /* 0x00000002d6277824 */ /* 0x040fe200078e00ff */
[----:B------:R-:W-:Y:S01]  /*bc90*/  ISETP.GE.AND P1, PT, R214, UR4, PT ;  /* 0x00000004d6007c0c */ /* 0x000fe2000bf26270 */
[C---:B------:R-:W-:Y:S01]  /*bca0*/  IMAD.SHL.U32 R43, R216.reuse, 0x2, RZ ;  /* 0x00000002d82b7824 */ /* 0x040fe200078e00ff */
[----:B------:R-:W-:Y:S02]  /*bcb0*/  ISETP.GE.AND P0, PT, R216, UR4, PT ;  /* 0x00000004d8007c0c */ /* 0x000fe4000bf06270 */
[----:B------:R-:W-:Y:S02]  /*bcc0*/  CS2R R26, SRZ ;  /* 0x00000000001a7805 */ /* 0x000fe4000001ff00 */
[----:B------:R-:W-:-:S02]  /*bcd0*/  ISETP.GE.AND P3, PT, R22, UR4, PT ;  /* 0x0000000416007c0c */ /* 0x000fc4000bf66270 */
[----:B------:R-:W-:Y:S02]  /*bce0*/  CS2R R10, SRZ ;  /* 0x00000000000a7805 */ /* 0x000fe4000001ff00 */
[----:B------:R-:W-:Y:S02]  /*bcf0*/  SHF.R.S32.HI R6, RZ, 0x1f, R215 ;  /* 0x0000001fff067819 */ /* 0x000fe400000114d7 */
[----:B------:R-:W-:Y:S02]  /*bd00*/  CS2R R24, SRZ ;  /* 0x0000000000187805 */ /* 0x000fe4000001ff00 */
[----:B------:R-:W-:Y:S01]  /*bd10*/  SHF.R.S32.HI R7, RZ, 0x1f, R214 ;  /* 0x0000001fff077819 */ /* 0x000fe200000114d6 */
[----:B------:R-:W-:Y:S01]  /*bd20*/  ULDC.64 UR6, c[0x0][0x208] ;  /* 0x0000820000067ab9 */ /* 0x000fe20000000a00 */
[----:B------:R-:W-:Y:S02]  /*bd30*/  SHF.L.U64.HI R6, R215, 0x1, R6 ;  /* 0x00000001d7067819 */ /* 0x000fe40000010206 */
[----:B------:R-:W-:-:S02]  /*bd40*/  SHF.L.U64.HI R8, R214, 0x1, R7 ;  /* 0x00000001d6087819 */ /* 0x000fc40000010207 */
[-C--:B--2---:R-:W-:Y:S02]  /*bd50*/  @!P2 IADD3 R32, P4, R4, R35.reuse, RZ ;  /* 0x000000230420a210 */ /* 0x084fe40007f9e0ff */
[----:B----4-:R-:W-:Y:S01]  /*bd60*/  @!P2 IADD3 R34, P6, R14, R35, RZ ;  /* 0x000000230e22a210 */ /* 0x010fe20007fde0ff */
[----:B-1----:R-:W-:Y:S01]  /*bd70*/  @!P3 IMAD.MOV.U32 R7, RZ, RZ, R3 ;  /* 0x000000ffff07b224 */ /* 0x002fe200078e0003 */
[-C--:B------:R-:W-:Y:S01]  /*bd80*/  @!P1 IADD3 R36, P5, R4, R39.reuse, RZ ;  /* 0x0000002704249210 */ /* 0x080fe20007fbe0ff */
[----:B------:R-:W-:Y:S01]  /*bd90*/  @!P2 IMAD.X R33, R3, 0x1, R6, P4 ;  /* 0x000000010321a824 */ /* 0x000fe200020e0606 */
[----:B------:R-:W-:Y:S01]  /*bda0*/  SHF.R.S32.HI R9, RZ, 0x1f, R216 ;  /* 0x0000001fff097819 */ /* 0x000fe200000114d8 */
[----:B---3--:R-:W-:Y:S01]  /*bdb0*/  @!P2 IMAD.X R35, R5, 0x1, R6, P6 ;  /* 0x000000010523a824 */ /* 0x008fe200030e0606 */
[----:B------:R-:W-:Y:S01]  /*bdc0*/  @!P1 IADD3 R38, P4, R14, R39, RZ ;  /* 0x000000270e269210 */ /* 0x000fe20007f9e0ff */
[----:B------:R-:W-:Y:S01]  /*bdd0*/  @!P1 IMAD.X R37, R3, 0x1, R8, P5 ;  /* 0x0000000103259824 */ /* 0x000fe200028e0608 */
[----:B------:R-:W-:Y:S01]  /*bde0*/  SHF.L.U64.HI R12, R216, 0x1, R9 ;  /* 0x00000001d80c7819 */ /* 0x000fe20000010209 */
[----:B------:R-:W-:Y:S01]  /*bdf0*/  @!P3 IMAD.MOV.U32 R6, RZ, RZ, R4 ;  /* 0x000000ffff06b224 */ /* 0x000fe200078e0004 */
[-C--:B------:R-:W-:Y:S01]  /*be00*/  @!P0 IADD3 R40, P6, R4, R43.reuse, RZ ;  /* 0x0000002b04288210 */ /* 0x080fe20007fde0ff */
[----:B------:R-:W-:Y:S01]  /*be10*/  @!P3 IMAD.MOV.U32 R4, RZ, RZ, R14 ;  /* 0x000000ffff04b224 */ /* 0x000fe200078e000e */
[----:B------:R-:W-:Y:S01]  /*be20*/  @!P0 IADD3 R42, P5, R14, R43, RZ ;  /* 0x0000002b0e2a8210 */ /* 0x000fe20007fbe0ff */
[----:B------:R-:W-:Y:S01]  /*be30*/  @!P1 IMAD.X R39, R5, 0x1, R8, P4 ;  /* 0x0000000105279824 */ /* 0x000fe200020e0608 */
[----:B------:R-:W-:Y:S01]  /*be40*/  CS2R R28, SRZ ;  /* 0x00000000001c7805 */ /* 0x000fe2000001ff00 */
[----:B------:R-:W-:Y:S01]  /*be50*/  @!P3 IMAD.WIDE R14, R22, 0x2, R6 ;  /* 0x00000002160eb825 */ /* 0x000fe200078e0206 */
[----:B------:R-:W-:-:S02]  /*be60*/  CS2R R20, SRZ ;  /* 0x0000000000147805 */ /* 0x000fc4000001ff00 */
[----:B------:R-:W-:Y:S02]  /*be70*/  CS2R R8, SRZ ;  /* 0x0000000000087805 */ /* 0x000fe4000001ff00 */
[----:B------:R-:W-:Y:S01]  /*be80*/  CS2R R6, SRZ ;  /* 0x0000000000067805 */ /* 0x000fe2000001ff00 */
[--C-:B------:R-:W-:Y:S01]  /*be90*/  @!P0 IMAD.X R41, R3, 0x1, R12.reuse, P6 ;  /* 0x0000000103298824 */ /* 0x100fe200030e060c */
[----:B------:R0:W5:Y:S01]  /*bea0*/  @!P3 LD.E.64 R26, desc[UR6][R14.64] ;  /* 0x000000060e1ab980 */ /* 0x000162000c101b00 */
[----:B------:R-:W-:Y:S01]  /*beb0*/  @!P0 IMAD.X R43, R5, 0x1, R12, P5 ;  /* 0x00000001052b8824 */ /* 0x000fe200028e060c */
[----:B------:R-:W-:Y:S01]  /*bec0*/  CS2R R12, SRZ ;  /* 0x00000000000c7805 */ /* 0x000fe2000001ff00 */
[----:B------:R-:W-:Y:S01]  /*bed0*/  @!P3 IMAD.WIDE R30, R22, 0x2, R4 ;  /* 0x00000002161eb825 */ /* 0x000fe200078e0204 */
[----:B------:R0:W5:Y:S04]  /*bee0*/  @!P2 LD.E.64 R24, desc[UR6][R32.64] ;  /* 0x000000062018a980 */ /* 0x000168000c101b00 */
[----:B------:R0:W5:Y:S04]  /*bef0*/  @!P3 LD.E.64 R10, desc[UR6][R30.64] ;  /* 0x000000061e0ab980 */ /* 0x000168000c101b00 */
[----:B------:R0:W5:Y:S04]  /*bf00*/  @!P2 LD.E.64 R28, desc[UR6][R34.64] ;  /* 0x00000006221ca980 */ /* 0x000168000c101b00 */
[----:B------:R0:W5:Y:S04]  /*bf10*/  @!P1 LD.E.64 R20, desc[UR6][R36.64] ;  /* 0x0000000624149980 */ /* 0x000168000c101b00 */
[----:B------:R0:W5:Y:S04]  /*bf20*/  @!P1 LD.E.64 R8, desc[UR6][R38.64] ;  /* 0x0000000626089980 */ /* 0x000168000c101b00 */
[----:B------:R0:W5:Y:S04]  /*bf30*/  @!P0 LD.E.64 R12, desc[UR6][R40.64] ;  /* 0x00000006280c8980 */ /* 0x000168000c101b00 */
[----:B------:R0:W5:Y:S02]  /*bf40*/  @!P0 LD.E.64 R6, desc[UR6][R42.64] ;  /* 0x000000062a068980 */ /* 0x000164000c101b00 */
.L_x_776:
[----:B------:R-:W-:Y:S05]  /*bf50*/  BSYNC B1 ;  /* 0x0000000000017941 */ /* 0x000fea0003800000 */
.L_x_775:
[----:B---3--:R-:W-:Y:S01]  /*bf60*/  SHF.L.U32 R5, R45, 0x1f, RZ ;  /* 0x0000001f2d057819 */ /* 0x008fe200000006ff */
[----:B0----5:R-:W-:Y:S01]  /*bf70*/  IMAD.MOV.U32 R30, RZ, RZ, R26 ;  /* 0x000000ffff1e7224 */ /* 0x021fe200078e001a */
[--C-:B------:R-:W-:Y:S01]  /*bf80*/  SHF.R.U64 R47, R26, 0x10, R27.reuse ;  /* 0x000000101a2f7819 */ /* 0x100fe2000000121b */
[--C-:B------:R-:W-:Y:S01]  /*bf90*/  IMAD.MOV.U32 R31, RZ, RZ, R27.reuse ;  /* 0x000000ffff1f7224 */ /* 0x100fe200078e001b */
[----:B------:R-:W0:Y:S01]  /*bfa0*/  SYNCS.PHASECHK.TRANS64.TRYWAIT P0, [R18+URZ+0x38800], R5 ;  /* 0x03880005120075a7 */ /* 0x000e22000800017f */
[----:B------:R-:W-:Y:S01]  /*bfb0*/  SHF.R.U32.HI R26, RZ, 0x10, R27 ;  /* 0x00000010ff1a7819 */ /* 0x000fe2000001161b */
[----:B------:R-:W-:Y:S01]  /*bfc0*/  IMAD.MOV.U32 R15, RZ, RZ, R24 ;  /* 0x000000ffff0f7224 */ /* 0x000fe200078e0018 */
[--C-:B------:R-:W-:Y:S01]  /*bfd0*/  SHF.R.U64 R50, R24, 0x10, R25.reuse ;  /* 0x0000001018327819 */ /* 0x100fe20000001219 */
[----:B------:R-:W-:Y:S01]  /*bfe0*/  IMAD.MOV.U32 R27, RZ, RZ, R25 ;  /* 0x000000ffff1b7224 */ /* 0x000fe200078e0019 */
[--C-:B------:R-:W-:Y:S01]  /*bff0*/  SHF.R.U64 R45, R20, 0x10, R21.reuse ;  /* 0x00000010142d7819 */ /* 0x100fe20000001215 */
[--C-:B------:R-:W-:Y:S01]  /*c000*/  IMAD.MOV.U32 R24, RZ, RZ, R21.reuse ;  /* 0x000000ffff187224 */ /* 0x100fe200078e0015 */
[----:B------:R-:W-:Y:S01]  /*c010*/  SHF.R.U32.HI R43, RZ, 0x10, R21 ;  /* 0x00000010ff2b7819 */ /* 0x000fe20000011615 */
[----:B----4-:R-:W-:Y:S01]  /*c020*/  IMAD.MOV.U32 R14, RZ, RZ, R20 ;  /* 0x000000ffff0e7224 */ /* 0x010fe200078e0014 */
[----:B------:R-:W-:Y:S01]  /*c030*/  SHF.R.U32.HI R48, RZ, 0x10, R25 ;  /* 0x00000010ff307819 */ /* 0x000fe20000011619 */
[----:B-1----:R-:W-:Y:S01]  /*c040*/  IMAD.MOV.U32 R3, RZ, RZ, R12 ;  /* 0x000000ffff037224 */ /* 0x002fe200078e000c */
[----:B------:R-:W-:Y:S01]  /*c050*/  SHF.R.U64 R40, R28, 0x10, R29 ;  /* 0x000000101c287819 */ /* 0x000fe2000000121d */
[----:B--2---:R-:W-:Y:S01]  /*c060*/  IMAD.MOV.U32 R4, RZ, RZ, R13 ;  /* 0x000000ffff047224 */ /* 0x004fe200078e000d */
[----:B------:R-:W-:Y:S01]  /*c070*/  SHF.R.U32.HI R38, RZ, 0x10, R29 ;  /* 0x00000010ff267819 */ /* 0x000fe2000001161d */
[----:B------:R-:W-:Y:S01]  /*c080*/  IMAD.MOV.U32 R34, RZ, RZ, R10 ;  /* 0x000000ffff227224 */ /* 0x000fe200078e000a */
[----:B------:R-:W-:Y:S01]  /*c090*/  SHF.R.U64 R46, R12, 0x10, R13 ;  /* 0x000000100c2e7819 */ /* 0x000fe2000000120d */
[----:B------:R-:W-:Y:S01]  /*c0a0*/  IMAD.MOV.U32 R35, RZ, RZ, R11 ;  /* 0x000000ffff237224 */ /* 0x000fe200078e000b */
[----:B------:R-:W-:Y:S01]  /*c0b0*/  SHF.R.U32.HI R41, RZ, 0x10, R13 ;  /* 0x00000010ff297819 */ /* 0x000fe2000001160d */
[----:B------:R-:W-:Y:S01]  /*c0c0*/  IMAD.MOV.U32 R21, RZ, RZ, R28 ;  /* 0x000000ffff157224 */ /* 0x000fe200078e001c */
[----:B------:R-:W-:Y:S01]  /*c0d0*/  SHF.R.U64 R39, R10, 0x10, R11 ;  /* 0x000000100a277819 */ /* 0x000fe2000000120b */
[----:B------:R-:W-:Y:S01]  /*c0e0*/  IMAD.MOV.U32 R33, RZ, RZ, R29 ;  /* 0x000000ffff217224 */ /* 0x000fe200078e001d */
[----:B------:R-:W-:Y:S01]  /*c0f0*/  SHF.R.U32.HI R42, RZ, 0x10, R11 ;  /* 0x00000010ff2a7819 */ /* 0x000fe2000001160b */
[--C-:B------:R-:W-:Y:S01]  /*c100*/  IMAD.MOV.U32 R32, RZ, RZ, R9.reuse ;  /* 0x000000ffff207224 */ /* 0x100fe200078e0009 */
[----:B------:R-:W-:Y:S01]  /*c110*/  VIMNMX R29, R44, 0x80, PT ;  /* 0x000000802c1d7848 */ /* 0x000fe20003fe0100 */
[----:B------:R-:W-:Y:S01]  /*c120*/  BSSY B1, `(.L_x_777) ;  /* 0x0000016000017945 */ /* 0x000fe20003800000 */
[--C-:B------:R-:W-:Y:S01]  /*c130*/  SHF.R.U64 R36, R8, 0x10, R9.reuse ;  /* 0x0000001008247819 */ /* 0x100fe20000001209 */
[----:B------:R-:W-:Y:S01]  /*c140*/  IMAD.MOV.U32 R13, RZ, RZ, R8 ;  /* 0x000000ffff0d7224 */ /* 0x000fe200078e0008 */
[----:B------:R-:W-:Y:S01]  /*c150*/  SHF.R.U32.HI R37, RZ, 0x10, R9 ;  /* 0x00000010ff257819 */ /* 0x000fe20000011609 */
[----:B------:R-:W-:Y:S01]  /*c160*/  IMAD.MOV.U32 R9, RZ, RZ, R6 ;  /* 0x000000ffff097224 */ /* 0x000fe200078e0006 */
[--C-:B------:R-:W-:Y:S01]  /*c170*/  SHF.R.U64 R6, R6, 0x10, R7.reuse ;  /* 0x0000001006067819 */ /* 0x100fe20000001207 */
[----:B------:R-:W-:Y:S01]  /*c180*/  IMAD.MOV.U32 R10, RZ, RZ, R7 ;  /* 0x000000ffff0a7224 */ /* 0x000fe200078e0007 */
[----:B------:R-:W-:-:S02]  /*c190*/  PRMT R20, R27, 0x5410, R48 ;  /* 0x000054101b147816 */ /* 0x000fc40000000030 */
[----:B------:R-:W-:Y:S02]  /*c1a0*/  PRMT R12, R24, 0x5410, R43 ;  /* 0x00005410180c7816 */ /* 0x000fe4000000002b */
[----:B------:R-:W-:Y:S02]  /*c1b0*/  SHF.R.U32.HI R7, RZ, 0x10, R7 ;  /* 0x00000010ff077819 */ /* 0x000fe40000011607 */
[----:B------:R-:W-:Y:S02]  /*c1c0*/  PRMT R25, R30, 0x5410, R47 ;  /* 0x000054101e197816 */ /* 0x000fe4000000002f */
[----:B------:R-:W-:Y:S02]  /*c1d0*/  PRMT R26, R31, 0x5410, R26 ;  /* 0x000054101f1a7816 */ /* 0x000fe4000000001a */
[----:B------:R-:W-:Y:S02]  /*c1e0*/  PRMT R15, R15, 0x5410, R50 ;  /* 0x000054100f0f7816 */ /* 0x000fe40000000032 */
[----:B------:R-:W-:-:S02]  /*c1f0*/  PRMT R11, R14, 0x5410, R45 ;  /* 0x000054100e0b7816 */ /* 0x000fc4000000002d */
[----:B------:R-:W-:Y:S02]  /*c200*/  ISETP.GE.AND P1, PT, R212, R29, PT ;  /* 0x0000001dd400720c */ /* 0x000fe40003f26270 */
[----:B------:R-:W-:Y:S02]  /*c210*/  PRMT R3, R3, 0x5410, R46 ;  /* 0x0000541003037816 */ /* 0x000fe4000000002e */
[----:B------:R-:W-:Y:S02]  /*c220*/  PRMT R8, R4, 0x5410, R41 ;  /* 0x0000541004087816 */ /* 0x000fe40000000029 */
[----:B------:R-:W-:Y:S02]  /*c230*/  PRMT R27, R34, 0x5410, R39 ;  /* 0x00005410221b7816 */ /* 0x000fe40000000027 */
[----:B------:R-:W-:Y:S02]  /*c240*/  PRMT R28, R35, 0x5410, R42 ;  /* 0x00005410231c7816 */ /* 0x000fe4000000002a */
[----:B------:R-:W-:-:S02]  /*c250*/  PRMT R21, R21, 0x5410, R40 ;  /* 0x0000541015157816 */ /* 0x000fc40000000028 */
[----:B------:R-:W-:Y:S01]  /*c260*/  PRMT R24, R33, 0x5410, R38 ;  /* 0x0000541021187816 */ /* 0x000fe20000000026 */
[----:B0-----:R-:W-:Y:S06]  /*c270*/  @!P0 BRA `(.L_x_778) ;  /* 0x000001c800588947 */ /* 0x001fec0003800000 */
.L_x_1062:
[----:B------:R-:W-:Y:S05]  /*c280*/  BSYNC B1 ;  /* 0x0000000000017941 */ /* 0x000fea0003800000 */
.L_x_777:
[----:B------:R-:W-:Y:S01]  /*c290*/  BSSY B1, `(.L_x_779) ;  /* 0x00000ad000017945 */ /* 0x000fe20003800000 */
[----:B------:R-:W-:Y:S02]  /*c2a0*/  PRMT R13, R13, 0x5410, R36 ;  /* 0x000054100d0d7816 */ /* 0x000fe40000000024 */
[----:B------:R-:W-:Y:S02]  /*c2b0*/  PRMT R14, R32, 0x5410, R37 ;  /* 0x00005410200e7816 */ /* 0x000fe40000000025 */
[----:B------:R-:W-:Y:S02]  /*c2c0*/  PRMT R9, R9, 0x5410, R6 ;  /* 0x0000541009097816 */ /* 0x000fe40000000006 */
[----:B------:R-:W-:Y:S01]  /*c2d0*/  PRMT R10, R10, 0x5410, R7 ;  /* 0x000054100a0a7816 */ /* 0x000fe20000000007 */
[----:B------:R-:W-:Y:S06]  /*c2e0*/  @P1 BRA `(.L_x_780) ;  /* 0x00000008009c1947 */ /* 0x000fec0003800000 */
[----:B0-----:R-:W0:Y:S01]  /*c2f0*/  LDC R5, c[0x0][0x3f4] ;  /* 0x0000fd00ff057b82 */ /* 0x001e220000000800 */
[----:B------:R-:W-:Y:S01]  /*c300*/  BSSY B2, `(.L_x_781) ;  /* 0x000002c000027945 */ /* 0x000fe20003800000 */
[-C--:B0-----:R-:W-:Y:S02]  /*c310*/  ISETP.GE.AND P0, PT, R22, R5.reuse, PT ;  /* 0x000000051600720c */ /* 0x081fe40003f06270 */
[-C--:B------:R-:W-:Y:S02]  /*c320*/  ISETP.GE.AND P1, PT, R215, R5.reuse, PT ;  /* 0x00000005d700720c */ /* 0x080fe40003f26270 */
[-C--:B------:R-:W-:Y:S02]  /*c330*/  ISETP.GE.AND P2, PT, R214, R5.reuse, PT ;  /* 0x00000005d600720c */ /* 0x080fe40003f46270 */
[----:B------:R-:W-:-:S07]  /*c340*/  ISETP.GE.AND P3, PT, R216, R5, PT ;  /* 0x00000005d800720c */ /* 0x000fce0003f66270 */
[----:B------:R-:W-:Y:S06]  /*c350*/  @P0 BRA `(.L_x_782) ;  /* 0x0000000000980947 */ /* 0x000fec0003800000 */
[----:B------:R-:W0:Y:S01]  /*c360*/  LDS.128 R4, [R0] ;  /* 0x0000000000047984 */ /* 0x000e220000000c00 */
[C---:B------:R-:W-:Y:S01]  /*c370*/  IMAD.U32 R37, R27.reuse, 0x10000, RZ ;  /* 0x000100001b257824 */ /* 0x040fe200078e00ff */
[----:B------:R-:W-:Y:S01]  /*c380*/  LOP3.LUT R36, R27, 0xffff0000, RZ, 0xc0, !PT ;  /* 0xffff00001b247812 */ /* 0x000fe200078ec0ff */
[C---:B------:R-:W-:Y:S01]  /*c390*/  IMAD.U32 R35, R25.reuse, 0x10000, RZ ;  /* 0x0001000019237824 */ /* 0x040fe200078e00ff */
[----:B------:R-:W-:Y:S01]  /*c3a0*/  LOP3.LUT R34, R25, 0xffff0000, RZ, 0xc0, !PT ;  /* 0xffff000019227812 */ /* 0x000fe200078ec0ff */
[C---:B0-----:R-:W-:Y:S01]  /*c3b0*/  IMAD.U32 R30, R4.reuse, 0x10000, RZ ;  /* 0x00010000041e7824 */ /* 0x041fe200078e00ff */
[----:B------:R-:W-:Y:S01]  /*c3c0*/  LOP3.LUT R4, R4, 0xffff0000, RZ, 0xc0, !PT ;  /* 0xffff000004047812 */ /* 0x000fe200078ec0ff */
[C---:B------:R-:W-:Y:S01]  /*c3d0*/  IMAD.U32 R31, R5.reuse, 0x10000, RZ ;  /* 0x00010000051f7824 */ /* 0x040fe200078e00ff */
[----:B------:R-:W-:Y:S01]  /*c3e0*/  LOP3.LUT R5, R5, 0xffff0000, RZ, 0xc0, !PT ;  /* 0xffff000005057812 */ /* 0x000fe200078ec0ff */
[C---:B------:R-:W-:Y:S01]  /*c3f0*/  IMAD.U32 R32, R6.reuse, 0x10000, RZ ;  /* 0x0001000006207824 */ /* 0x040fe200078e00ff */
[----:B------:R-:W-:Y:S01]  /*c400*/  LOP3.LUT R6, R6, 0xffff0000, RZ, 0xc0, !PT ;  /* 0xffff000006067812 */ /* 0x000fe200078ec0ff */
[C---:B------:R-:W-:Y:S01]  /*c410*/  FMUL.FTZ R39, R4.reuse, R37 ;  /* 0x0000002504277220 */ /* 0x040fe20000410000 */
[----:B------:R-:W-:Y:S01]  /*c420*/  FMUL.FTZ R4, R4, R35 ;  /* 0x0000002304047220 */ /* 0x000fe20000410000 */
[----:B------:R-:W-:-:S02]  /*c430*/  IMAD.U32 R33, R7, 0x10000, RZ ;  /* 0x0001000007217824 */ /* 0x000fc400078e00ff */
[----:B------:R-:W-:Y:S01]  /*c440*/  FMUL.FTZ R40, R5, R36 ;  /* 0x0000002405287220 */ /* 0x000fe20000410000 */
[C---:B------:R-:W-:Y:S01]  /*c450*/  FFMA.FTZ R39, R30.reuse, R35, -R39 ;  /* 0x000000231e277223 */ /* 0x040fe20000010827 */
[----:B------:R-:W-:Y:S01]  /*c460*/  FFMA.FTZ R38, R30, R37, R4 ;  /* 0x000000251e267223 */ /* 0x000fe20000010004 */
[----:B------:R-:W-:Y:S01]  /*c470*/  LOP3.LUT R7, R7, 0xffff0000, RZ, 0xc0, !PT ;  /* 0xffff000007077812 */ /* 0x000fe200078ec0ff */
[-C--:B------:R-:W-:Y:S01]  /*c480*/  FMUL.FTZ R42, R5, R34.reuse ;  /* 0x00000022052a7220 */ /* 0x080fe20000410000 */
[C---:B------:R-:W-:Y:S01]  /*c490*/  LOP3.LUT R30, R28.reuse, 0xffff0000, RZ, 0xc0, !PT ;  /* 0xffff00001c1e7812 */ /* 0x040fe200078ec0ff */
[----:B------:R-:W-:Y:S01]  /*c4a0*/  IMAD.U32 R35, R28, 0x10000, RZ ;  /* 0x000100001c237824 */ /* 0x000fe200078e00ff */
[C---:B------:R-:W-:Y:S01]  /*c4b0*/  LOP3.LUT R4, R26.reuse, 0xffff0000, RZ, 0xc0, !PT ;  /* 0xffff00001a047812 */ /* 0x040fe200078ec0ff */
[----:B------:R-:W-:Y:S02]  /*c4c0*/  IMAD.U32 R5, R26, 0x10000, RZ ;  /* 0x000100001a057824 */ /* 0x000fe400078e00ff */
[C---:B------:R-:W-:Y:S01]  /*c4d0*/  FFMA.FTZ R40, R31.reuse, R34, -R40 ;  /* 0x000000221f287223 */ /* 0x040fe20000010828 */
[----:B------:R-:W-:Y:S01]  /*c4e0*/  FFMA.FTZ R31, R31, R36, R42 ;  /* 0x000000241f1f7223 */ /* 0x000fe2000001002a */
[C---:B------:R-:W-:Y:S01]  /*c4f0*/  FMUL.FTZ R37, R6.reuse, R35 ;  /* 0x0000002306257220 */ /* 0x040fe20000410000 */
[-C--:B------:R-:W-:Y:S01]  /*c500*/  FMUL.FTZ R34, R6, R5.reuse ;  /* 0x0000000506227220 */ /* 0x080fe20000410000 */
        /* <DEDUP_REMOVED lines=8> */
[----:B------:R-:W-:Y:S02]  /*c590*/  F2FP.BF16.F32.PACK_AB R6, R35, R6 ;  /* 0x000000062306723e */ /* 0x000fe400000010ff */
[----:B------:R-:W-:-:S05]  /*c5a0*/  F2FP.BF16.F32.PACK_AB R7, R30, R7 ;  /* 0x000000071e07723e */ /* 0x000fca00000010ff */
[----:B------:R0:W-:Y:S02]  /*c5b0*/  STS.128 [R0], R4 ;  /* 0x0000000400007388 */ /* 0x0001e40000000c00 */
.L_x_782:
[----:B------:R-:W-:Y:S05]  /*c5c0*/  BSYNC B2 ;  /* 0x0000000000027941 */ /* 0x000fea0003800000 */
.L_x_781:
[----:B------:R-:W-:Y:S04]  /*c5d0*/  BSSY B2, `(.L_x_783) ;  /* 0x0000028000027945 */ /* 0x000fe80003800000 */
[----:B------:R-:W-:Y:S05]  /*c5e0*/  @P1 BRA `(.L_x_784) ;  /* 0x0000000000981947 */ /* 0x000fea0003800000 */
[----:B0-----:R-:W0:Y:S01]  /*c5f0*/  LDS.128 R4, [R0+0x4000] ;  /* 0x0040000000047984 */ /* 0x001e220000000c00 */
        /* <DEDUP_REMOVED lines=36> */
[----:B------:R1:W-:Y:S02]  /*c840*/  STS.128 [R0+0x4000], R4 ;  /* 0x0040000400007388 */ /* 0x0003e40000000c00 */
.L_x_784:
[----:B------:R-:W-:Y:S05]  /*c850*/  BSYNC B2 ;  /* 0x0000000000027941 */ /* 0x000fea0003800000 */
.L_x_783:
[----:B------:R-:W-:Y:S04]  /*c860*/  BSSY B2, `(.L_x_785) ;  /* 0x0000028000027945 */ /* 0x000fe80003800000 */
[----:B------:R-:W-:Y:S05]  /*c870*/  @P2 BRA `(.L_x_786) ;  /* 0x0000000000982947 */ /* 0x000fea0003800000 */
[----:B01----:R-:W0:Y:S01]  /*c880*/  LDS.128 R4, [R0+0x8000] ;  /* 0x0080000000047984 */ /* 0x003e220000000c00 */
        /* <DEDUP_REMOVED lines=37> */
.L_x_786:
[----:B------:R-:W-:Y:S05]  /*cae0*/  BSYNC B2 ;  /* 0x0000000000027941 */ /* 0x000fea0003800000 */
.L_x_785:
[----:B------:R-:W-:Y:S05]  /*caf0*/  @P3 BRA `(.L_x_780) ;  /* 0x0000000000983947 */ /* 0x000fea0003800000 */
[----:B012---:R-:W0:Y:S01]  /*cb00*/  LDS.128 R4, [R0+0xc000] ;  /* 0x00c0000000047984 */ /* 0x007e220000000c00 */
        /* <DEDUP_REMOVED lines=37> */
.L_x_780:
[----:B------:R-:W-:Y:S05]  /*cd60*/  BSYNC B1 ;  /* 0x0000000000017941 */ /* 0x000fea0003800000 */
.L_x_779:
[----:B0123--:R-:W-:Y:S01]  /*cd70*/  VIADD R4, R212, 0x20 ;  /* 0x00000020d4047836 */ /* 0x00ffe20000000000 */
[----:B------:R-:W-:Y:S04]  /*cd80*/  BSSY B1, `(.L_x_787) ;  /* 0x00000aa000017945 */ /* 0x000fe80003800000 */
[----:B------:R-:W-:-:S13]  /*cd90*/  ISETP.GE.AND P0, PT, R4, R29, PT ;  /* 0x0000001d0400720c */ /* 0x000fda0003f06270 */
[----:B------:R-:W-:Y:S05]  /*cda0*/  @P0 BRA `(.L_x_788) ;  /* 0x00000008009c0947 */ /* 0x000fea0003800000 */
[----:B------:R-:W0:Y:S01]  /*cdb0*/  LDC R5, c[0x0][0x3f4] ;  /* 0x0000fd00ff057b82 */ /* 0x000e220000000800 */
[----:B------:R-:W-:Y:S01]  /*cdc0*/  BSSY B2, `(.L_x_789) ;  /* 0x000002c000027945 */ /* 0x000fe20003800000 */
[-C--:B0-----:R-:W-:Y:S02]  /*cdd0*/  ISETP.GE.AND P0, PT, R22, R5.reuse, PT ;  /* 0x000000051600720c */ /* 0x081fe40003f06270 */
[-C--:B------:R-:W-:Y:S02]  /*cde0*/  ISETP.GE.AND P1, PT, R215, R5.reuse, PT ;  /* 0x00000005d700720c */ /* 0x080fe40003f26270 */
[-C--:B------:R-:W-:Y:S02]  /*cdf0*/  ISETP.GE.AND P2, PT, R214, R5.reuse, PT ;  /* 0x00000005d600720c */ /* 0x080fe40003f46270 */
[----:B------:R-:W-:-:S07]  /*ce00*/  ISETP.GE.AND P3, PT, R216, R5, PT ;  /* 0x00000005d800720c */ /* 0x000fce0003f66270 */
[----:B------:R-:W-:Y:S06]  /*ce10*/  @P0 BRA `(.L_x_790) ;  /* 0x0000000000980947 */ /* 0x000fec0003800000 */
[----:B------:R-:W0:Y:S01]  /*ce20*/  LDS.128 R4, [R0+0x1000] ;  /* 0x0010000000047984 */ /* 0x000e220000000c00 */
[----:B------:R-:W-:Y:S01]  /*ce30*/  IMAD.U32 R36, R25, 0x10000, RZ ;  /* 0x0001000019247824 */ /* 0x000fe200078e00ff */
[C---:B------:R-:W-:Y:S01]  /*ce40*/  LOP3.LUT R41, R27.reuse, 0xffff0000, RZ, 0xc0, !PT ;  /* 0xffff00001b297812 */ /* 0x040fe200078ec0ff */
[----:B------:R-:W-:Y:S01]  /*ce50*/  IMAD.U32 R38, R27, 0x10000, RZ ;  /* 0x000100001b267824 */ /* 0x000fe200078e00ff */
        /* <DEDUP_REMOVED lines=9> */
[-C--:B------:R-:W-:Y:S01]  /*cef0*/  FMUL.FTZ R35, R38, R4.reuse ;  /* 0x0000000426237220 */ /* 0x080fe20000410000 */
[----:B------:R-:W-:Y:S01]  /*cf00*/  FMUL.FTZ R37, R36, R4 ;  /* 0x0000000424257220 */ /* 0x000fe20000410000 */
[----:B------:R-:W-:Y:S01]  /*cf10*/  FMUL.FTZ R34, R41, R5 ;  /* 0x0000000529227220 */ /* 0x000fe20000410000 */
[----:B------:R-:W-:-:S02]  /*cf20*/  IMAD.U32 R33, R7, 0x10000, RZ ;  /* 0x0001000007217824 */ /* 0x000fc400078e00ff */
[-C--:B------:R-:W-:Y:S01]  /*cf30*/  FFMA.FTZ R4, R36, R30.reuse, -R35 ;  /* 0x0000001e24047223 */ /* 0x080fe20000010823 */
[----:B------:R-:W-:Y:S01]  /*cf40*/  FFMA.FTZ R37, R38, R30, R37 ;  /* 0x0000001e26257223 */ /* 0x000fe20000010025 */
[C---:B------:R-:W-:Y:S01]  /*cf50*/  FMUL.FTZ R30, R39.reuse, R5 ;  /* 0x00000005271e7220 */ /* 0x040fe20000410000 */
[-C--:B------:R-:W-:Y:S01]  /*cf60*/  FFMA.FTZ R5, R39, R31.reuse, -R34 ;  /* 0x0000001f27057223 */ /* 0x080fe20000010822 */
[----:B------:R-:W-:Y:S01]  /*cf70*/  LOP3.LUT R7, R7, 0xffff0000, RZ, 0xc0, !PT ;  /* 0xffff000007077812 */ /* 0x000fe200078ec0ff */
[C---:B------:R-:W-:Y:S01]  /*cf80*/  IMAD.U32 R38, R26.reuse, 0x10000, RZ ;  /* 0x000100001a267824 */ /* 0x040fe200078e00ff */
[----:B------:R-:W-:Y:S01]  /*cf90*/  LOP3.LUT R39, R26, 0xffff0000, RZ, 0xc0, !PT ;  /* 0xffff00001a277812 */ /* 0x000fe200078ec0ff */
[----:B------:R-:W-:Y:S01]  /*cfa0*/  FFMA.FTZ R30, R41, R31, R30 ;  /* 0x0000001f291e7223 */ /* 0x000fe2000001001e */
[-C--:B------:R-:W-:Y:S01]  /*cfb0*/  FMUL.FTZ R31, R40, R6.reuse ;  /* 0x00000006281f7220 */ /* 0x080fe20000410000 */
[C---:B------:R-:W-:Y:S01]  /*cfc0*/  FMUL.FTZ R35, R38.reuse, R6 ;  /* 0x0000000626237220 */ /* 0x040fe20000410000 */
[-C--:B------:R-:W-:Y:S01]  /*cfd0*/  FMUL.FTZ R34, R43, R7.reuse ;  /* 0x000000072b227220 */ /* 0x080fe20000410000 */
[C---:B------:R-:W-:Y:S01]  /*cfe0*/  FMUL.FTZ R36, R39.reuse, R7 ;  /* 0x0000000727247220 */ /* 0x040fe20000410000 */
[-C--:B------:R-:W-:Y:S01]  /*cff0*/  FFMA.FTZ R6, R38, R32.reuse, -R31 ;  /* 0x0000002026067223 */ /* 0x080fe2000001081f */
[----:B------:R-:W-:Y:S01]  /*d000*/  FFMA.FTZ R35, R40, R32, R35 ;  /* 0x0000002028237223 */ /* 0x000fe20000010023 */
[-C--:B------:R-:W-:Y:S01]  /*d010*/  FFMA.FTZ R7, R39, R33.reuse, -R34 ;  /* 0x0000002127077223 */ /* 0x080fe20000010822 */
[----:B------:R-:W-:Y:S01]  /*d020*/  FFMA.FTZ R36, R43, R33, R36 ;  /* 0x000000212b247223 */ /* 0x000fe20000010024 */
[----:B------:R-:W-:-:S02]  /*d030*/  F2FP.BF16.F32.PACK_AB R4, R37, R4 ;  /* 0x000000042504723e */ /* 0x000fc400000010ff */
[----:B------:R-:W-:Y:S02]  /*d040*/  F2FP.BF16.F32.PACK_AB R5, R30, R5 ;  /* 0x000000051e05723e */ /* 0x000fe400000010ff */
[----:B------:R-:W-:Y:S02]  /*d050*/  F2FP.BF16.F32.PACK_AB R6, R35, R6 ;  /* 0x000000062306723e */ /* 0x000fe400000010ff */
[----:B------:R-:W-:-:S05]  /*d060*/  F2FP.BF16.F32.PACK_AB R7, R36, R7 ;  /* 0x000000072407723e */ /* 0x000fca00000010ff */
[----:B------:R0:W-:Y:S02]  /*d070*/  STS.128 [R0+0x1000], R4 ;  /* 0x0010000400007388 */ /* 0x0001e40000000c00 */
.L_x_790:
[----:B------:R-:W-:Y:S05]  /*d080*/  BSYNC B2 ;  /* 0x0000000000027941 */ /* 0x000fea0003800000 */
.L_x_789:
[----:B------:R-:W-:Y:S04]  /*d090*/  BSSY B2, `(.L_x_791) ;  /* 0x0000028000027945 */ /* 0x000fe80003800000 */
[----:B------:R-:W-:Y:S05]  /*d0a0*/  @P1 BRA `(.L_x_792) ;  /* 0x0000000000981947 */ /* 0x000fea0003800000 */
[----:B0-----:R-:W0:Y:S01]  /*d0b0*/  LDS.128 R4, [R0+0x5000] ;  /* 0x0050000000047984 */ /* 0x001e220000000c00 */
        /* <DEDUP_REMOVED lines=37> */
.L_x_792:
[----:B------:R-:W-:Y:S05]  /*d310*/  BSYNC B2 ;  /* 0x0000000000027941 */ /* 0x000fea0003800000 */
.L_x_791:
[----:B------:R-:W-:Y:S04]  /*d320*/  BSSY B2, `(.L_x_793) ;  /* 0x0000028000027945 */ /* 0x000fe80003800000 */
[----:B------:R-:W-:Y:S05]  /*d330*/  @P2 BRA `(.L_x_794) ;  /* 0x0000000000982947 */ /* 0x000fea0003800000 */
[----:B01----:R-:W0:Y:S01]  /*d340*/  LDS.128 R4, [R0+0x9000] ;  /* 0x0090000000047984 */ /* 0x003e220000000c00 */
        /* <DEDUP_REMOVED lines=37> */
.L_x_794:
[----:B------:R-:W-:Y:S05]  /*d5a0*/  BSYNC B2 ;  /* 0x0000000000027941 */ /* 0x000fea0003800000 */
.L_x_793:
[----:B------:R-:W-:Y:S05]  /*d5b0*/  @P3 BRA `(.L_x_788) ;  /* 0x0000000000983947 */ /* 0x000fea0003800000 */
[----:B012---:R-:W0:Y:S01]  /*d5c0*/  LDS.128 R4, [R0+0xd000] ;  /* 0x00d0000000047984 */ /* 0x007e220000000c00 */
        /* <DEDUP_REMOVED lines=37> */
.L_x_788:
[----:B------:R-:W-:Y:S05]  /*d820*/  BSYNC B1 ;  /* 0x0000000000017941 */ /* 0x000fea0003800000 */
.L_x_787:
        /* <DEDUP_REMOVED lines=49> */
.L_x_798:
[----:B------:R-:W-:Y:S05]  /*db40*/  BSYNC B2 ;  /* 0x0000000000027941 */ /* 0x000fea0003800000 */
.L_x_797:
        /* <DEDUP_REMOVED lines=40> */
.L_x_800:
[----:B------:R-:W-:Y:S05]  /*ddd0*/  BSYNC B2 ;  /* 0x0000000000027941 */ /* 0x000fea0003800000 */
.L_x_799:
        /* <DEDUP_REMOVED lines=40> */
.L_x_802:
[----:B------:R-:W-:Y:S05]  /*e060*/  BSYNC B2 ;  /* 0x0000000000027941 */ /* 0x000fea0003800000 */
.L_x_801:
        /* <DEDUP_REMOVED lines=39> */
.L_x_796:
[----:B------:R-:W-:Y:S05]  /*e2e0*/  BSYNC B1 ;  /* 0x0000000000017941 */ /* 0x000fea0003800000 */
.L_x_795:
[----:B0123--:R-:W-:-:S05]  /*e2f0*/  VIADD R4, R212, 0x60 ;  /* 0x00000060d4047836 */ /* 0x00ffca0000000000 */
        /* <DEDUP_REMOVED lines=10> */
[C---:B------:R-:W-:Y:S01]  /*e3a0*/  IMAD.U32 R35, R27.reuse, 0x10000, RZ ;  /* 0x000100001b237824 */ /* 0x040fe200078e00ff */
[----:B------:R-:W-:Y:S01]  /*e3b0*/  LOP3.LUT R38, R27, 0xffff0000, RZ, 0xc0, !PT ;  /* 0xffff00001b267812 */ /* 0x000fe200078ec0ff */
        /* <DEDUP_REMOVED lines=17> */
[----:B------:R-:W-:Y:S01]  /*e4d0*/  LOP3.LUT R7, R7, 0xffff0000, RZ, 0xc0, !PT ;  /* 0xffff000007077812 */ /* 0x000fe200078ec0ff */
[----:B------:R-:W-:Y:S01]  /*e4e0*/  FFMA.FTZ R5, R36, R30, -R31 ;  /* 0x0000001e24057223 */ /* 0x000fe2000001081f */
[C---:B------:R-:W-:Y:S01]  /*e4f0*/  LOP3.LUT R35, R26.reuse, 0xffff0000, RZ, 0xc0, !PT ;  /* 0xffff00001a237812 */ /* 0x040fe200078ec0ff */
[----:B------:R-:W-:Y:S02]  /*e500*/  IMAD.U32 R31, R26, 0x10000, RZ ;  /* 0x000100001a1f7824 */ /* 0x000fe400078e00ff */
[----:B------:R-:W-:Y:S01]  /*e510*/  FMUL.FTZ R26, R37, R6 ;  /* 0x00000006251a7220 */ /* 0x000fe20000410000 */
[-C--:B------:R-:W-:Y:S01]  /*e520*/  FMUL.FTZ R32, R39, R7.reuse ;  /* 0x0000000727207220 */ /* 0x080fe20000410000 */
[----:B------:R-:W-:Y:S01]  /*e530*/  FFMA.FTZ R30, R38, R30, R33 ;  /* 0x0000001e261e7223 */ /* 0x000fe20000010021 */
[----:B------:R-:W-:Y:S01]  /*e540*/  FMUL.FTZ R28, R31, R6 ;  /* 0x000000061f1c7220 */ /* 0x000fe20000410000 */
[----:B------:R-:W-:Y:S01]  /*e550*/  FMUL.FTZ R34, R35, R7 ;  /* 0x0000000723227220 */ /* 0x000fe20000410000 */
[----:B------:R-:W-:Y:S01]  /*e560*/  FFMA.FTZ R6, R31, R25, -R26 ;  /* 0x000000191f067223 */ /* 0x000fe2000001081a */
[----:B------:R-:W-:Y:S01]  /*e570*/  FFMA.FTZ R7, R35, R27, -R32 ;  /* 0x0000001b23077223 */ /* 0x000fe20000010820 */
[----:B------:R-:W-:Y:S01]  /*e580*/  FFMA.FTZ R25, R37, R25, R28 ;  /* 0x0000001925197223 */ /* 0x000fe2000001001c */
[----:B------:R-:W-:Y:S01]  /*e590*/  FFMA.FTZ R34, R39, R27, R34 ;  /* 0x0000001b27227223 */ /* 0x000fe20000010022 */
[----:B------:R-:W-:-:S02]  /*e5a0*/  F2FP.BF16.F32.PACK_AB R4, R29, R4 ;  /* 0x000000041d04723e */ /* 0x000fc400000010ff */
[----:B------:R-:W-:Y:S02]  /*e5b0*/  F2FP.BF16.F32.PACK_AB R5, R30, R5 ;  /* 0x000000051e05723e */ /* 0x000fe400000010ff */
[----:B------:R-:W-:Y:S02]  /*e5c0*/  F2FP.BF16.F32.PACK_AB R6, R25, R6 ;  /* 0x000000061906723e */ /* 0x000fe400000010ff */
[----:B------:R-:W-:-:S05]  /*e5d0*/  F2FP.BF16.F32.PACK_AB R7, R34, R7 ;  /* 0x000000072207723e */ /* 0x000fca00000010ff */
[----:B------:R0:W-:Y:S02]  /*e5e0*/  STS.128 [R0+0x3000], R4 ;  /* 0x0030000400007388 */ /* 0x0001e40000000c00 */
.L_x_805:
[----:B------:R-:W-:Y:S05]  /*e5f0*/  BSYNC B1 ;  /* 0x0000000000017941 */ /* 0x000fea0003800000 */
.L_x_804:
[----:B------:R-:W-:Y:S04]  /*e600*/  BSSY B1, `(.L_x_806) ;  /* 0x0000028000017945 */ /* 0x000fe80003800000 */
[----:B------:R-:W-:Y:S05]  /*e610*/  @P1 BRA `(.L_x_807) ;  /* 0x0000000000981947 */ /* 0x000fea0003800000 */
[----:B0-----:R-:W0:Y:S01]  /*e620*/  LDS.128 R4, [R0+0x7000] ;  /* 0x0070000000047984 */ /* 0x001e220000000c00 */
        /* <DEDUP_REMOVED lines=37> */
.L_x_807:
[----:B------:R-:W-:Y:S05]  /*e880*/  BSYNC B1 ;  /* 0x0000000000017941 */ /* 0x000fea0003800000 */
.L_x_806:
[----:B------:R-:W-:Y:S04]  /*e890*/  BSSY B1, `(.L_x_808) ;  /* 0x0000028000017945 */ /* 0x000fe80003800000 */
[----:B------:R-:W-:Y:S05]  /*e8a0*/  @P2 BRA `(.L_x_809) ;  /* 0x0000000000982947 */ /* 0x000fea0003800000 */
[----:B01----:R-:W0:Y:S01]  /*e8b0*/  LDS.128 R4, [R0+0xb000] ;  /* 0x00b0000000047984 */ /* 0x003e220000000c00 */
        /* <DEDUP_REMOVED lines=37> */
.L_x_809:
[----:B------:R-:W-:Y:S05]  /*eb10*/  BSYNC B1 ;  /* 0x0000000000017941 */ /* 0x000fea0003800000 */
.L_x_808:
[----:B------:R-:W-:Y:S05]  /*eb20*/  @P3 BRA `(.L_x_803) ;  /* 0x0000003400fc3947 */ /* 0x000fea0003800000 */
[----:B012---:R-:W0:Y:S01]  /*eb30*/  LDS.128 R4, [R0+0xf000] ;  /* 0x00f0000000047984 */ /* 0x007e220000000c00 */
        /* <DEDUP_REMOVED lines=36> */
[----:B------:R3:W-:Y:S01]  /*ed80*/  STS.128 [R0+0xf000], R4 ;  /* 0x00f0000400007388 */ /* 0x0007e20000000c00 */
[----:B------:R-:W-:Y:S05]  /*ed90*/  BRA `(.L_x_803) ;  /* 0x0000003400607947 */ /* 0x000fea0003800000 */
.L_x_773:
[----:B------:R-:W-:-:S03]  /*eda0*/  UMOV UR4, 0xffffffff ;  /* 0xffffffff00047882 */ /* 0x000fc60000000000 */
[----:B------:R-:W-:Y:S05]  /*edb0*/  BRA.DIV UR4, `(.L_x_810) ;  /* 0x0000019e049c7947 */ /* 0x000fea000b800000 */
[----:B------:R0:W1:Y:S04]  /*edc0*/  SHFL.IDX PT, R3, R25, RZ, 0x181f ;  /* 0x00181fff19037589 */ /* 0x00006800000e0000 */
[----:B------:R0:W2:Y:S04]  /*edd0*/  SHFL.IDX PT, R20, R24, RZ, 0x181f ;  /* 0x00181fff18147589 */ /* 0x0000a800000e0000 */
[----:B------:R0:W3:Y:S04]  /*ede0*/  SHFL.IDX PT, R21, R26, RZ, 0x181f ;  /* 0x00181fff1a157589 */ /* 0x0000e800000e0000 */
[----:B------:R-:W4:Y:S02]  /*edf0*/  SHFL.IDX PT, R28, R28, RZ, 0x181f ;  /* 0x00181fff1c1c7589 */ /* 0x000f2400000e0000 */
.L_x_1068:
[----:B------:R-:W-:Y:S01]  /*ee00*/  ULDC UR4, c[0x0][0x448] ;  /* 0x0001120000047ab9 */ /* 0x000fe20000000800 */
[----:B------:R-:W-:Y:S01]  /*ee10*/  LEA.HI R12, R236, R236, RZ, 0x1 ;  /* 0x000000ecec0c7211 */ /* 0x000fe200078f08ff */
[----:B------:R-:W-:Y:S01]  /*ee20*/  IMAD R34, R177, UR4, RZ ;  /* 0x00000004b1227c24 */ /* 0x000fe2000f8e02ff */
[----:B------:R-:W-:Y:S01]  /*ee30*/  BSSY B1, `(.L_x_811) ;  /* 0x0000027000017945 */ /* 0x000fe20003800000 */
[----:B------:R-:W-:Y:S02]  /*ee40*/  CS2R R4, SRZ ;  /* 0x0000000000047805 */ /* 0x000fe4000001ff00 */
[----:B0-----:R-:W-:Y:S02]  /*ee50*/  LOP3.LUT R25, R12, 0xfffffffe, RZ, 0xc0, !PT ;  /* 0xfffffffe0c197812 */ /* 0x001fe400078ec0ff */
[----:B------:R-:W-:Y:S02]  /*ee60*/  CS2R R10, SRZ ;  /* 0x00000000000a7805 */ /* 0x000fe4000001ff00 */
[----:B------:R-:W-:Y:S01]  /*ee70*/  ISETP.GE.AND P0, PT, R6, R34, PT ;  /* 0x000000220600720c */ /* 0x000fe20003f06270 */
[----:B------:R-:W-:Y:S01]  /*ee80*/  IMAD R34, R121, -0x80, R34 ;  /* 0xffffff8079227824 */ /* 0x000fe200078e0222 */
[----:B------:R-:W-:Y:S01]  /*ee90*/  CS2R R6, SRZ ;  /* 0x0000000000067805 */ /* 0x000fe2000001ff00 */
        /* <DEDUP_REMOVED lines=8> */
[----:B--2---:R-:W-:Y:S01]  /*ef20*/  IMAD.MOV.U32 R4, RZ, RZ, R20 ;  /* 0x000000ffff047224 */ /* 0x004fe200078e0014 */
[----:B------:R-:W-:Y:S01]  /*ef30*/  ISETP.GE.AND P2, PT, R16, UR4, PT ;  /* 0x0000000410007c0c */ /* 0x000fe2000bf46270 */
[----:B-1----:R-:W-:Y:S01]  /*ef40*/  IMAD.MOV.U32 R5, RZ, RZ, R3 ;  /* 0x000000ffff057224 */ /* 0x002fe200078e0003 */
[----:B------:R-:W-:Y:S01]  /*ef50*/  ISETP.GE.AND P3, PT, R213, UR4, PT ;  /* 0x00000004d5007c0c */ /* 0x000fe2000bf66270 */
[----:B----4-:R-:W-:Y:S01]  /*ef60*/  IMAD.MOV.U32 R6, RZ, RZ, R28 ;  /* 0x000000ffff067224 */ /* 0x010fe200078e001c */
[----:B------:R-:W-:Y:S02]  /*ef70*/  CS2R R14, SRZ ;  /* 0x00000000000e7805 */ /* 0x000fe4000001ff00 */
[----:B------:R-:W-:Y:S01]  /*ef80*/  CS2R R12, SRZ ;  /* 0x00000000000c7805 */ /* 0x000fe2000001ff00 */
[----:B------:R-:W-:-:S06]  /*ef90*/  ULDC.64 UR6, c[0x0][0x208] ;  /* 0x0000820000067ab9 */ /* 0x000fcc0000000a00 */
[C---:B------:R-:W-:Y:S01]  /*efa0*/  @!P2 IMAD.SHL.U32 R7, R16.reuse, 0x2, RZ ;  /* 0x000000021007a824 */ /* 0x040fe200078e00ff */
[----:B------:R-:W-:Y:S01]  /*efb0*/  @!P2 SHF.L.U64.HI R36, R16, 0x1, R17 ;  /* 0x000000011024a819 */ /* 0x000fe20000010211 */
[----:B------:R-:W-:-:S03]  /*efc0*/  @!P3 IMAD.SHL.U32 R31, R234, 0x8, RZ ;  /* 0x00000008ea1fb824 */ /* 0x000fc600078e00ff */
[-C--:B------:R-:W-:Y:S02]  /*efd0*/  @!P2 IADD3 R32, P0, R20, R7.reuse, RZ ;  /* 0x000000071420a210 */ /* 0x080fe40007f1e0ff */
[----:B------:R-:W-:Y:S01]  /*efe0*/  @!P2 IADD3 R20, P1, R28, R7, RZ ;  /* 0x000000071c14a210 */ /* 0x000fe20007f3e0ff */
[----:B---3--:R-:W-:Y:S02]  /*eff0*/  IMAD.MOV.U32 R7, RZ, RZ, R21 ;  /* 0x000000ffff077224 */ /* 0x008fe400078e0015 */
[----:B------:R-:W-:Y:S01]  /*f000*/  @!P3 IMAD.WIDE R28, R31, 0x2, R4 ;  /* 0x000000021f1cb825 */ /* 0x000fe200078e0204 */
[----:B------:R-:W-:-:S03]  /*f010*/  CS2R R4, SRZ ;  /* 0x0000000000047805 */ /* 0x000fc6000001ff00 */
[----:B------:R-:W-:Y:S01]  /*f020*/  @!P3 IMAD.WIDE R30, R31, 0x2, R6 ;  /* 0x000000021f1eb825 */ /* 0x000fe200078e0206 */
[----:B------:R-:W-:-:S03]  /*f030*/  CS2R R6, SRZ ;  /* 0x0000000000067805 */ /* 0x000fc6000001ff00 */
[--C-:B------:R-:W-:Y:S01]  /*f040*/  @!P2 IMAD.X R33, R3, 0x1, R36.reuse, P0 ;  /* 0x000000010321a824 */ /* 0x100fe200000e0624 */
[----:B------:R0:W5:Y:S01]  /*f050*/  @!P3 LD.E.128 R12, desc[UR6][R30.64] ;  /* 0x000000061e0cb980 */ /* 0x000162000c101d00 */
[----:B------:R-:W-:-:S03]  /*f060*/  @!P2 IMAD.X R21, R21, 0x1, R36, P1 ;  /* 0x000000011515a824 */ /* 0x000fc600008e0624 */
[----:B------:R0:W5:Y:S04]  /*f070*/  @!P3 LD.E.128 R4, desc[UR6][R28.64] ;  /* 0x000000061c04b980 */ /* 0x000168000c101d00 */
[----:B------:R0:W5:Y:S04]  /*f080*/  @!P2 LD.E.128 R8, desc[UR6][R32.64] ;  /* 0x000000062008a980 */ /* 0x000168000c101d00 */
[----:B------:R0:W5:Y:S02]  /*f090*/  @!P2 LD.E.128 R24, desc[UR6][R20.64] ;  /* 0x000000061418a980 */ /* 0x000164000c101d00 */
.L_x_812:
[----:B------:R-:W-:Y:S05]  /*f0a0*/  BSYNC B1 ;  /* 0x0000000000017941 */ /* 0x000fea0003800000 */
.L_x_811:
[--C-:B-----5:R-:W-:Y:S01]  /*f0b0*/  SHF.R.U64 R48, R8, 0x10, R9.reuse ;  /* 0x0000001008307819 */ /* 0x120fe20000001209 */
[--C-:B0-----:R-:W-:Y:S01]  /*f0c0*/  IMAD.MOV.U32 R29, RZ, RZ, R9.reuse ;  /* 0x000000ffff1d7224 */ /* 0x101fe200078e0009 */
[----:B------:R-:W-:Y:S01]  /*f0d0*/  SHF.R.U32.HI R46, RZ, 0x10, R9 ;  /* 0x00000010ff2e7819 */ /* 0x000fe20000011609 */
[----:B---3--:R-:W-:Y:S01]  /*f0e0*/  IMAD.MOV.U32 R21, RZ, RZ, R8 ;  /* 0x000000ffff157224 */ /* 0x008fe200078e0008 */
[----:B------:R-:W-:Y:S01]  /*f0f0*/  SHF.L.U32 R9, R35, 0x1f, RZ ;  /* 0x0000001f23097819 */ /* 0x000fe200000006ff */
[--C-:B----4-:R-:W-:Y:S01]  /*f100*/  IMAD.MOV.U32 R28, RZ, RZ, R11.reuse ;  /* 0x000000ffff1c7224 */ /* 0x110fe200078e000b */
[--C-:B------:R-:W-:Y:S01]  /*f110*/  SHF.R.U64 R51, R10, 0x10, R11.reuse ;  /* 0x000000100a337819 */ /* 0x100fe2000000120b */
[----:B-1----:R-:W-:Y:S01]  /*f120*/  IMAD.MOV.U32 R3, RZ, RZ, R4 ;  /* 0x000000ffff037224 */ /* 0x002fe200078e0004 */
[----:B------:R-:W0:Y:S01]  /*f130*/  SYNCS.PHASECHK.TRANS64.TRYWAIT P0, [R18+URZ+0x38800], R9 ;  /* 0x03880009120075a7 */ /* 0x000e22000800017f */
[----:B------:R-:W-:Y:S01]  /*f140*/  SHF.R.U32.HI R49, RZ, 0x10, R11 ;  /* 0x00000010ff317819 */ /* 0x000fe2000001160b */
[--C-:B------:R-:W-:Y:S01]  /*f150*/  IMAD.MOV.U32 R8, RZ, RZ, R5.reuse ;  /* 0x000000ffff087224 */ /* 0x100fe200078e0005 */
[--C-:B------:R-:W-:Y:S01]  /*f160*/  SHF.R.U64 R44, R4, 0x10, R5.reuse ;  /* 0x00000010042c7819 */ /* 0x100fe20000001205 */
[----:B--2---:R-:W-:Y:S01]  /*f170*/  IMAD.MOV.U32 R20, RZ, RZ, R10 ;  /* 0x000000ffff147224 */ /* 0x004fe200078e000a */
[----:B------:R-:W-:Y:S01]  /*f180*/  SHF.R.U32.HI R47, RZ, 0x10, R5 ;  /* 0x00000010ff2f7819 */ /* 0x000fe20000011605 */
[----:B------:R-:W-:Y:S01]  /*f190*/  IMAD.MOV.U32 R4, RZ, RZ, R6 ;  /* 0x000000ffff047224 */ /* 0x000fe200078e0006 */
[--C-:B------:R-:W-:Y:S01]  /*f1a0*/  SHF.R.U64 R45, R6, 0x10, R7.reuse ;  /* 0x00000010062d7819 */ /* 0x100fe20000001207 */
[--C-:B------:R-:W-:Y:S01]  /*f1b0*/  IMAD.MOV.U32 R5, RZ, RZ, R7.reuse ;  /* 0x000000ffff057224 */ /* 0x100fe200078e0007 */
        /* <DEDUP_REMOVED lines=9> */
[----:B------:R-:W-:Y:S01]  /*f250*/  BSSY B1, `(.L_x_813) ;  /* 0x0000018000017945 */ /* 0x000fe20003800000 */
[----:B------:R-:W-:Y:S01]  /*f260*/  VIMNMX R33, R34, 0x80, PT ;  /* 0x0000008022217848 */ /* 0x000fe20003fe0100 */
[----:B------:R-:W-:Y:S01]  /*f270*/  IMAD.MOV.U32 R7, RZ, RZ, R12 ;  /* 0x000000ffff077224 */ /* 0x000fe200078e000c */
[--C-:B------:R-:W-:Y:S01]  /*f280*/  SHF.R.U64 R36, R12, 0x10, R13.reuse ;  /* 0x000000100c247819 */ /* 0x100fe2000000120d */
[--C-:B------:R-:W-:Y:S01]  /*f290*/  IMAD.MOV.U32 R10, RZ, RZ, R13.reuse ;  /* 0x000000ffff0a7224 */ /* 0x100fe200078e000d */
[----:B------:R-:W-:Y:S01]  /*f2a0*/  SHF.R.U32.HI R39, RZ, 0x10, R13 ;  /* 0x00000010ff277819 */ /* 0x000fe2000001160d */
[----:B------:R-:W-:Y:S01]  /*f2b0*/  IMAD.MOV.U32 R6, RZ, RZ, R14 ;  /* 0x000000ffff067224 */ /* 0x000fe200078e000e */
[--C-:B------:R-:W-:Y:S01]  /*f2c0*/  SHF.R.U64 R37, R14, 0x10, R15.reuse ;  /* 0x000000100e257819 */ /* 0x100fe2000000120f */
[----:B------:R-:W-:Y:S01]  /*f2d0*/  IMAD.MOV.U32 R24, RZ, RZ, R15 ;  /* 0x000000ffff187224 */ /* 0x000fe200078e000f */
[----:B------:R-:W-:-:S02]  /*f2e0*/  PRMT R26, R29, 0x5410, R46 ;  /* 0x000054101d1a7816 */ /* 0x000fc4000000002e */
[----:B------:R-:W-:Y:S02]  /*f2f0*/  SHF.R.U32.HI R35, RZ, 0x10, R15 ;  /* 0x00000010ff237819 */ /* 0x000fe4000001160f */
[----:B------:R-:W-:Y:S02]  /*f300*/  PRMT R25, R21, 0x5410, R48 ;  /* 0x0000541015197816 */ /* 0x000fe40000000030 */
[----:B------:R-:W-:Y:S02]  /*f310*/  PRMT R27, R20, 0x5410, R51 ;  /* 0x00005410141b7816 */ /* 0x000fe40000000033 */
[----:B------:R-:W-:Y:S02]  /*f320*/  PRMT R28, R28, 0x5410, R49 ;  /* 0x000054101c1c7816 */ /* 0x000fe40000000031 */
[----:B------:R-:W-:Y:S02]  /*f330*/  PRMT R3, R3, 0x5410, R44 ;  /* 0x0000541003037816 */ /* 0x000fe4000000002c */
[----:B------:R-:W-:-:S02]  /*f340*/  ISETP.GE.AND P1, PT, R212, R33, PT ;  /* 0x00000021d400720c */ /* 0x000fc40003f26270 */
[----:B------:R-:W-:Y:S02]  /*f350*/  PRMT R12, R8, 0x5410, R47 ;  /* 0x00005410080c7816 */ /* 0x000fe4000000002f */
[----:B------:R-:W-:Y:S02]  /*f360*/  PRMT R13, R4, 0x5410, R45 ;  /* 0x00005410040d7816 */ /* 0x000fe4000000002d */
[----:B------:R-:W-:Y:S02]  /*f370*/  PRMT R14, R5, 0x5410, R42 ;  /* 0x00005410050e7816 */ /* 0x000fe4000000002a */
[----:B------:R-:W-:Y:S02]  /*f380*/  PRMT R29, R11, 0x5410, R40 ;  /* 0x000054100b1d7816 */ /* 0x000fe40000000028 */
[----:B------:R-:W-:Y:S02]  /*f390*/  PRMT R30, R30, 0x5410, R43 ;  /* 0x000054101e1e7816 */ /* 0x000fe4000000002b */
[----:B------:R-:W-:-:S02]  /*f3a0*/  PRMT R31, R31, 0x5410, R38 ;  /* 0x000054101f1f7816 */ /* 0x000fc40000000026 */
[----:B------:R-:W-:Y:S01]  /*f3b0*/  PRMT R32, R32, 0x5410, R41 ;  /* 0x0000541020207816 */ /* 0x000fe20000000029 */
[----:B0-----:R-:W-:Y:S06]  /*f3c0*/  @!P0 BRA `(.L_x_814) ;  /* 0x00000198008c8947 */ /* 0x001fec0003800000 */
.L_x_1069:
[----:B------:R-:W-:Y:S05]  /*f3d0*/  BSYNC B1 ;  /* 0x0000000000017941 */ /* 0x000fea0003800000 */
.L_x_813:
[----:B------:R-:W-:Y:S01]  /*f3e0*/  BSSY B1, `(.L_x_815) ;  /* 0x00000bd000017945 */ /* 0x000fe20003800000 */
[----:B------:R-:W-:Y:S02]  /*f3f0*/  PRMT R15, R7, 0x5410, R36 ;  /* 0x00005410070f7816 */ /* 0x000fe40000000024 */
[----:B------:R-:W-:Y:S02]  /*f400*/  PRMT R20, R10, 0x5410, R39 ;  /* 0x000054100a147816 */ /* 0x000fe40000000027 */
[----:B------:R-:W-:Y:S02]  /*f410*/  PRMT R21, R6, 0x5410, R37 ;  /* 0x0000541006157816 */ /* 0x000fe40000000025 */
[----:B------:R-:W-:Y:S01]  /*f420*/  PRMT R24, R24, 0x5410, R35 ;  /* 0x0000541018187816 */ /* 0x000fe20000000023 */
[----:B------:R-:W-:Y:S06]  /*f430*/  @P1 BRA `(.L_x_816) ;  /* 0x0000000800dc1947 */ /* 0x000fec0003800000 */
[----:B------:R-:W1:Y:S01]  /*f440*/  LDC R53, c[0x0][0x3f4] ;  /* 0x0000fd00ff357b82 */ /* 0x000e620000000800 */
[----:B------:R-:W-:Y:S01]  /*f450*/  BSSY B2, `(.L_x_817) ;  /* 0x000005c000027945 */ /* 0x000fe20003800000 */
[----:B------:R-:W-:Y:S01]  /*f460*/  IMAD.SHL.U32 R54, R212, 0x40, RZ ;  /* 0x00000040d4367824 */ /* 0x000fe200078e00ff */
[-C--:B-1----:R-:W-:Y:S02]  /*f470*/  ISETP.GE.AND P0, PT, R16, R53.reuse, PT ;  /* 0x000000351000720c */ /* 0x082fe40003f06270 */
[----:B------:R-:W-:-:S11]  /*f480*/  ISETP.GE.AND P1, PT, R213, R53, PT ;  /* 0x00000035d500720c */ /* 0x000fd60003f26270 */
[----:B------:R-:W-:Y:S05]  /*f490*/  @P0 BRA `(.L_x_818) ;  /* 0x00000004005c0947 */ /* 0x000fea0003800000 */
[----:B------:R-:W-:Y:S01]  /*f4a0*/  LEA.HI R4, R53, R232, RZ, 0x1d ;  /* 0x000000e835047211 */ /* 0x000fe200078fe8ff */
[C---:B------:R-:W-:Y:S01]  /*f4b0*/  IMAD.U32 R46, R29.reuse, 0x10000, RZ ;  /* 0x000100001d2e7824 */ /* 0x040fe200078e00ff */
[----:B------:R-:W-:Y:S01]  /*f4c0*/  LOP3.LUT R43, R29, 0xffff0000, RZ, 0xc0, !PT ;  /* 0xffff00001d2b7812 */ /* 0x000fe200078ec0ff */
[----:B------:R-:W-:Y:S01]  /*f4d0*/  IMAD.U32 R44, R25, 0x10000, RZ ;  /* 0x00010000192c7824 */ /* 0x000fe200078e00ff */
[----:B------:R-:W-:Y:S01]  /*f4e0*/  SHF.R.S32.HI R7, RZ, 0x1f, R4 ;  /* 0x0000001fff077819 */ /* 0x000fe20000011404 */
[----:B------:R-:W-:Y:S02]  /*f4f0*/  IMAD.SHL.U32 R5, R4, 0x8, RZ ;  /* 0x0000000804057824 */ /* 0x000fe400078e00ff */
[----:B------:R-:W-:Y:S01]  /*f500*/  IMAD.U32 R45, R30, 0x10000, RZ ;  /* 0x000100001e2d7824 */ /* 0x000fe200078e00ff */
[----:B------:R-:W-:Y:S02]  /*f510*/  LEA.HI R7, R7, R4, RZ, 0x3 ;  /* 0x0000000407077211 */ /* 0x000fe400078f18ff */
[----:B------:R-:W-:-:S03]  /*f520*/  LOP3.LUT R5, R5, 0x38, RZ, 0xc0, !PT ;  /* 0x0000003805057812 */ /* 0x000fc600078ec0ff */
[----:B------:R-:W-:Y:S01]  /*f530*/  IMAD.SHL.U32 R7, R7, 0x400, RZ ;  /* 0x0000040007077824 */ /* 0x000fe200078e00ff */
[----:B------:R-:W-:-:S04]  /*f540*/  LOP3.LUT R5, R5, 0x1c0, R54, 0xf8, !PT ;  /* 0x000001c005057812 */ /* 0x000fc800078ef836 */
[----:B------:R-:W-:Y:S02]  /*f550*/  LOP3.LUT R5, R5, R228, RZ, 0x3c, !PT ;  /* 0x000000e405057212 */ /* 0x000fe400078e3cff */
[----:B------:R-:W-:-:S04]  /*f560*/  LOP3.LUT R4, R7, 0x7fffe000, RZ, 0xc0, !PT ;  /* 0x7fffe00007047812 */ /* 0x000fc800078ec0ff */
[----:B0-----:R-:W-:Y:S02]  /*f570*/  IADD3 R9, R5, R4, R227 ;  /* 0x0000000405097210 */ /* 0x001fe40007ffe0e3 */
[----:B------:R-:W0:Y:S03]  /*f580*/  LDS.128 R4, [R0] ;  /* 0x0000000000047984 */ /* 0x000e260000000c00 */
[----:B------:R-:W-:-:S05]  /*f590*/  IMAD R34, R9, 0x2, R18 ;  /* 0x0000000209227824 */ /* 0x000fca00078e0212 */
[----:B------:R-:W1:Y:S01]  /*f5a0*/  LDS.128 R8, [R34+0x14400] ;  /* 0x0144000022087984 */ /* 0x000e620000000c00 */
[C---:B0-----:R-:W-:Y:S01]  /*f5b0*/  IMAD.U32 R35, R4.reuse, 0x10000, RZ ;  /* 0x0001000004237824 */ /* 0x041fe200078e00ff */
[----:B------:R-:W-:Y:S01]  /*f5c0*/  LOP3.LUT R4, R4, 0xffff0000, RZ, 0xc0, !PT ;  /* 0xffff000004047812 */ /* 0x000fe200078ec0ff */
[C---:B------:R-:W-:Y:S01]  /*f5d0*/  IMAD.U32 R36, R5.reuse, 0x10000, RZ ;  /* 0x0001000005247824 */ /* 0x040fe200078e00ff */
[----:B------:R-:W-:Y:S01]  /*f5e0*/  LOP3.LUT R5, R5, 0xffff0000, RZ, 0xc0, !PT ;  /* 0xffff000005057812 */ /* 0x000fe200078ec0ff */
[C---:B------:R-:W-:Y:S01]  /*f5f0*/  IMAD.U32 R37, R6.reuse, 0x10000, RZ ;  /* 0x0001000006257824 */ /* 0x040fe200078e00ff */
[----:B------:R-:W-:Y:S01]  /*f600*/  LOP3.LUT R6, R6, 0xffff0000, RZ, 0xc0, !PT ;  /* 0xffff000006067812 */ /* 0x000fe200078ec0ff */
[C---:B------:R-:W-:Y:S01]  /*f610*/  IMAD.U32 R38, R7.reuse, 0x10000, RZ ;  /* 0x0001000007267824 */ /* 0x040fe200078e00ff */
[----:B------:R-:W-:Y:S01]  /*f620*/  LOP3.LUT R7, R7, 0xffff0000, RZ, 0xc0, !PT ;  /* 0xffff000007077812 */ /* 0x000fe200078ec0ff */
[C---:B-1----:R-:W-:Y:S01]  /*f630*/  IMAD.U32 R39, R8.reuse, 0x10000, RZ ;  /* 0x0001000008277824 */ /* 0x042fe200078e00ff */
[----:B------:R-:W-:Y:S01]  /*f640*/  LOP3.LUT R8, R8, 0xffff0000, RZ, 0xc0, !PT ;  /* 0xffff000008087812 */ /* 0x000fe200078ec0ff */
[C---:B------:R-:W-:Y:S01]  /*f650*/  IMAD.U32 R40, R9.reuse, 0x10000, RZ ;  /* 0x0001000009287824 */ /* 0x040fe200078e00ff */
[----:B------:R-:W-:Y:S01]  /*f660*/  LOP3.LUT R9, R9, 0xffff0000, RZ, 0xc0, !PT ;  /* 0xffff000009097812 */ /* 0x000fe200078ec0ff */
[C---:B------:R-:W-:Y:S01]  /*f670*/  FMUL.FTZ R48, R39.reuse, R46 ;  /* 0x0000002e27307220 */ /* 0x040fe20000410000 */
[-C--:B------:R-:W-:Y:S01]  /*f680*/  FMUL.FTZ R50, R39, R44.reuse ;  /* 0x0000002c27327220 */ /* 0x080fe20000410000 */
[----:B------:R-:W-:Y:S01]  /*f690*/  LOP3.LUT R39, R25, 0xffff0000, RZ, 0xc0, !PT ;  /* 0xffff000019277812 */ /* 0x000fe200078ec0ff */
[----:B------:R-:W-:Y:S01]  /*f6a0*/  FMUL.FTZ R47, R8, R43 ;  /* 0x0000002b082f7220 */ /* 0x000fe20000410000 */
[C---:B------:R-:W-:Y:S01]  /*f6b0*/  FFMA.FTZ R48, R35.reuse, R44, -R48 ;  /* 0x0000002c23307223 */ /* 0x040fe20000010830 */
[----:B------:R-:W-:Y:S01]  /*f6c0*/  FFMA.FTZ R50, R35, R46, R50 ;  /* 0x0000002e23327223 */ /* 0x000fe20000010032 */
[----:B------:R-:W-:-:S02]  /*f6d0*/  IMAD.U32 R35, R26, 0x10000, RZ ;  /* 0x000100001a237824 */ /* 0x000fc400078e00ff */
[-C--:B------:R-:W-:Y:S01]  /*f6e0*/  FMUL.FTZ R49, R8, R39.reuse ;  /* 0x0000002708317220 */ /* 0x080fe20000410000 */
[----:B------:R-:W-:Y:S01]  /*f6f0*/  FFMA.FTZ R47, R4, R39, -R47 ;  /* 0x00000027042f7223 */ /* 0x000fe2000001082f */
[----:B------:R-:W-:Y:S01]  /*f700*/  FMUL.FTZ R39, R40, R45 ;  /* 0x0000002d28277220 */ /* 0x000fe20000410000 */
[----:B------:R-:W-:Y:S02]  /*f710*/  IMAD.U32 R41, R10, 0x10000, RZ ;  /* 0x000100000a297824 */ /* 0x000fe400078e00ff */
[----:B------:R-:W-:Y:S01]  /*f720*/  FMUL.FTZ R44, R40, R35 ;  /* 0x00000023282c7220 */ /* 0x000fe20000410000 */
[----:B------:R-:W-:Y:S01]  /*f730*/  FFMA.FTZ R49, R4, R43, R49 ;  /* 0x0000002b04317223 */ /* 0x000fe20000010031 */
[----:B------:R-:W-:Y:S01]  /*f740*/  LOP3.LUT R10, R10, 0xffff0000, RZ, 0xc0, !PT ;  /* 0xffff00000a0a7812 */ /* 0x000fe200078ec0ff */
[----:B------:R-:W-:Y:S01]  /*f750*/  FFMA.FTZ R40, R36, R35, -R39 ;  /* 0x0000002324287223 */ /* 0x000fe20000010827 */
[C---:B------:R-:W-:Y:S01]  /*f760*/  LOP3.LUT R43, R31.reuse, 0xffff0000, RZ, 0xc0, !PT ;  /* 0xffff00001f2b7812 */ /* 0x040fe200078ec0ff */
[----:B------:R-:W-:Y:S01]  /*f770*/  IMAD.U32 R8, R31, 0x10000, RZ ;  /* 0x000100001f087824 */ /* 0x000fe200078e00ff */
[C---:B------:R-:W-:Y:S01]  /*f780*/  LOP3.LUT R35, R27.reuse, 0xffff0000, RZ, 0xc0, !PT ;  /* 0xffff00001b237812 */ /* 0x040fe200078ec0ff */
[----:B------:R-:W-:-:S02]  /*f790*/  IMAD.U32 R4, R27, 0x10000, RZ ;  /* 0x000100001b047824 */ /* 0x000fc400078e00ff */
[----:B------:R-:W-:Y:S01]  /*f7a0*/  FFMA.FTZ R44, R36, R45, R44 ;  /* 0x0000002d242c7223 */ /* 0x000fe2000001002c */
[C---:B------:R-:W-:Y:S01]  /*f7b0*/  FMUL.FTZ R51, R10.reuse, R43 ;  /* 0x0000002b0a337220 */ /* 0x040fe20000410000 */
[C---:B------:R-:W-:Y:S01]  /*f7c0*/  FMUL.FTZ R36, R41.reuse, R8 ;  /* 0x0000000829247220 */ /* 0x040fe20000410000 */
[-C--:B------:R-:W-:Y:S01]  /*f7d0*/  FMUL.FTZ R46, R41, R4.reuse ;  /* 0x00000004292e7220 */ /* 0x080fe20000410000 */
[----:B------:R-:W-:Y:S01]  /*f7e0*/  FMUL.FTZ R10, R10, R35 ;  /* 0x000000230a0a7220 */ /* 0x000fe20000410000 */
[----:B------:R-:W-:Y:S02]  /*f7f0*/  IMAD.U32 R42, R11, 0x10000, RZ ;  /* 0x000100000b2a7824 */ /* 0x000fe400078e00ff */
[C---:B------:R-:W-:Y:S01]  /*f800*/  FFMA.FTZ R45, R37.reuse, R4, -R36 ;  /* 0x00000004252d7223 */ /* 0x040fe20000010824 */
[----:B------:R-:W-:Y:S02]  /*f810*/  IMAD.U32 R41, R32, 0x10000, RZ ;  /* 0x0001000020297824 */ /* 0x000fe400078e00ff */
[----:B------:R-:W-:Y:S01]  /*f820*/  FFMA.FTZ R46, R37, R8, R46 ;  /* 0x00000008252e7223 */ /* 0x000fe2000001002e */
[----:B------:R-:W-:-:S02]  /*f830*/  IMAD.U32 R39, R28, 0x10000, RZ ;  /* 0x000100001c277824 */ /* 0x000fc400078e00ff */
[----:B------:R-:W-:Y:S01]  /*f840*/  FFMA.FTZ R43, R6, R43, R10 ;  /* 0x0000002b062b7223 */ /* 0x000fe2000001000a */
[----:B------:R-:W-:Y:S01]  /*f850*/  LOP3.LUT R11, R11, 0xffff0000, RZ, 0xc0, !PT ;  /* 0xffff00000b0b7812 */ /* 0x000fe200078ec0ff */
[----:B------:R-:W-:Y:S01]  /*f860*/  FMUL.FTZ R37, R42, R41 ;  /* 0x000000292a257220 */ /* 0x000fe20000410000 */
[----:B------:R-:W-:Y:S01]  /*f870*/  FFMA.FTZ R52, R6, R35, -R51 ;  /* 0x0000002306347223 */ /* 0x000fe20000010833 */
[----:B------:R-:W-:Y:S01]  /*f880*/  LOP3.LUT R8, R30, 0xffff0000, RZ, 0xc0, !PT ;  /* 0xffff00001e087812 */ /* 0x000fe200078ec0ff */
[-C--:B------:R-:W-:Y:S01]  /*f890*/  FMUL.FTZ R35, R42, R39.reuse ;  /* 0x000000272a237220 */ /* 0x080fe20000410000 */
[----:B------:R-:W-:Y:S01]  /*f8a0*/  LOP3.LUT R10, R32, 0xffff0000, RZ, 0xc0, !PT ;  /* 0xffff0000200a7812 */ /* 0x000fe200078ec0ff */
[----:B------:R-:W-:Y:S01]  /*f8b0*/  FFMA.FTZ R37, R38, R39, -R37 ;  /* 0x0000002726257223 */ /* 0x000fe20000010825 */
[----:B------:R-:W-:Y:S01]  /*f8c0*/  LOP3.LUT R4, R26, 0xffff0000, RZ, 0xc0, !PT ;  /* 0xffff00001a047812 */ /* 0x000fe200078ec0ff */
[----:B------:R-:W-:Y:S01]  /*f8d0*/  FFMA.FTZ R38, R38, R41, R35 ;  /* 0x0000002926267223 */ /* 0x000fe20000010023 */
[----:B------:R-:W-:Y:S01]  /*f8e0*/  LOP3.LUT R6, R28, 0xffff0000, RZ, 0xc0, !PT ;  /* 0xffff00001c067812 */ /* 0x000fe200078ec0ff */
[----:B------:R-:W-:Y:S01]  /*f8f0*/  FMUL.FTZ R36, R9, R8 ;  /* 0x0000000809247220 */ /* 0x000fe20000410000 */
[----:B------:R-:W-:Y:S01]  /*f900*/  FMUL.FTZ R42, R11, R10 ;  /* 0x0000000a0b2a7220 */ /* 0x000fe20000410000 */
[----:B------:R-:W-:-:S02]  /*f910*/  FMUL.FTZ R35, R9, R4 ;  /* 0x0000000409237220 */ /* 0x000fc40000410000 */
[----:B------:R-:W-:Y:S01]  /*f920*/  FMUL.FTZ R11, R11, R6 ;  /* 0x000000060b0b7220 */ /* 0x000fe20000410000 */
[----:B------:R-:W-:Y:S01]  /*f930*/  FFMA.FTZ R9, R5, R4, -R36 ;  /* 0x0000000405097223 */ /* 0x000fe20000010824 */
[----:B------:R-:W-:Y:S01]  /*f940*/  FFMA.FTZ R42, R7, R6, -R42 ;  /* 0x00000006072a7223 */ /* 0x000fe2000001082a */
[----:B------:R-:W-:Y:S01]  /*f950*/  FFMA.FTZ R35, R5, R8, R35 ;  /* 0x0000000805237223 */ /* 0x000fe20000010023 */
[----:B------:R-:W-:Y:S01]  /*f960*/  FFMA.FTZ R11, R7, R10, R11 ;  /* 0x0000000a070b7223 */ /* 0x000fe2000001000b */
[----:B------:R-:W-:Y:S02]  /*f970*/  F2FP.BF16.F32.PACK_AB R6, R52, R45 ;  /* 0x0000002d3406723e */ /* 0x000fe400000010ff */
[----:B------:R-:W-:Y:S02]  /*f980*/  F2FP.BF16.F32.PACK_AB R4, R47, R48 ;  /* 0x000000302f04723e */ /* 0x000fe400000010ff */
[----:B------:R-:W-:Y:S02]  /*f990*/  F2FP.BF16.F32.PACK_AB R5, R9, R40 ;  /* 0x000000280905723e */ /* 0x000fe400000010ff */
[----:B------:R-:W-:-:S02]  /*f9a0*/  F2FP.BF16.F32.PACK_AB R7, R42, R37 ;  /* 0x000000252a07723e */ /* 0x000fc400000010ff */
[----:B------:R-:W-:Y:S02]  /*f9b0*/  F2FP.BF16.F32.PACK_AB R10, R43, R46 ;  /* 0x0000002e2b0a723e */ /* 0x000fe400000010ff */
[----:B------:R-:W-:Y:S01]  /*f9c0*/  F2FP.BF16.F32.PACK_AB R8, R49, R50 ;  /* 0x000000323108723e */ /* 0x000fe200000010ff */
[----:B------:R1:W-:Y:S01]  /*f9d0*/  STS.128 [R0], R4 ;  /* 0x0000000400007388 */ /* 0x0003e20000000c00 */
[----:B------:R-:W-:Y:S02]  /*f9e0*/  F2FP.BF16.F32.PACK_AB R9, R35, R44 ;  /* 0x0000002c2309723e */ /* 0x000fe400000010ff */
[----:B------:R-:W-:-:S05]  /*f9f0*/  F2FP.BF16.F32.PACK_AB R11, R11, R38 ;  /* 0x000000260b0b723e */ /* 0x000fca00000010ff */
[----:B------:R1:W-:Y:S02]  /*fa00*/  STS.128 [R34+0x14400], R8 ;  /* 0x0144000822007388 */ /* 0x0003e40000000c00 */
.L_x_818:
[----:B------:R-:W-:Y:S05]  /*fa10*/  BSYNC B2 ;  /* 0x0000000000027941 */ /* 0x000fea0003800000 */
.L_x_817:
[----:B------:R-:W-:Y:S05]  /*fa20*/  @P1 BRA `(.L_x_816) ;  /* 0x0000000400601947 */ /* 0x000fea0003800000 */
[----:B------:R-:W2:Y:S01]  /*fa30*/  LDL R50, [R1+0x84] ;  /* 0x0000840001327983 */ /* 0x000ea20000100800 */
[----:B-1----:R-:W-:Y:S01]  /*fa40*/  LEA.HI R0, R53, R234, RZ, 0x1d ;  /* 0x000000ea35007211 */ /* 0x002fe200078fe8ff */
[C---:B------:R-:W-:Y:S01]  /*fa50*/  IMAD.U32 R45, R15.reuse, 0x10000, RZ ;  /* 0x000100000f2d7824 */ /* 0x040fe200078e00ff */
[----:B------:R-:W-:Y:S01]  /*fa60*/  LOP3.LUT R47, R15, 0xffff0000, RZ, 0xc0, !PT ;  /* 0xffff00000f2f7812 */ /* 0x000fe200078ec0ff */
[----:B------:R-:W-:Y:S01]  /*fa70*/  IMAD.U32 R43, R3, 0x10000, RZ ;  /* 0x00010000032b7824 */ /* 0x000fe200078e00ff */
[----:B------:R-:W-:Y:S01]  /*fa80*/  SHF.R.S32.HI R5, RZ, 0x1f, R0 ;  /* 0x0000001fff057819 */ /* 0x000fe20000011400 */
[----:B------:R-:W-:-:S03]  /*fa90*/  IMAD.SHL.U32 R4, R0, 0x8, RZ ;  /* 0x0000000800047824 */ /* 0x000fc600078e00ff */
[----:B------:R-:W-:Y:S02]  /*faa0*/  LEA.HI R0, R5, R0, RZ, 0x3 ;  /* 0x0000000005007211 */ /* 0x000fe400078f18ff */
[----:B------:R-:W-:-:S03]  /*fab0*/  LOP3.LUT R4, R4, 0x38, RZ, 0xc0, !PT ;  /* 0x0000003804047812 */ /* 0x000fc600078ec0ff */
[----:B------:R-:W-:Y:S01]  /*fac0*/  IMAD.SHL.U32 R0, R0, 0x400, RZ ;  /* 0x0000040000007824 */ /* 0x000fe200078e00ff */
[----:B------:R-:W-:-:S04]  /*fad0*/  LOP3.LUT R5, R4, 0x1c0, R54, 0xf8, !PT ;  /* 0x000001c004057812 */ /* 0x000fc800078ef836 */
[----:B------:R-:W-:Y:S02]  /*fae0*/  LOP3.LUT R5, R5, R228, RZ, 0x3c, !PT ;  /* 0x000000e405057212 */ /* 0x000fe400078e3cff */
[----:B------:R-:W-:-:S04]  /*faf0*/  LOP3.LUT R0, R0, 0x7fffe000, RZ, 0xc0, !PT ;  /* 0x7fffe00000007812 */ /* 0x000fc800078ec0ff */
[----:B0-----:R-:W-:-:S05]  /*fb00*/  IADD3 R9, R5, R0, R227 ;  /* 0x0000000005097210 */ /* 0x001fca0007ffe0e3 */
[----:B------:R-:W-:-:S05]  /*fb10*/  IMAD R0, R9, 0x2, R18 ;  /* 0x0000000209007824 */ /* 0x000fca00078e0212 */
[----:B------:R-:W0:Y:S02]  /*fb20*/  LDS.128 R8, [R0+0x14400] ;  /* 0x0144000000087984 */ /* 0x000e240000000c00 */
[C---:B0-----:R-:W-:Y:S01]  /*fb30*/  IMAD.U32 R38, R8.reuse, 0x10000, RZ ;  /* 0x0001000008267824 */ /* 0x041fe200078e00ff */
[----:B------:R-:W-:Y:S01]  /*fb40*/  LOP3.LUT R8, R8, 0xffff0000, RZ, 0xc0, !PT ;  /* 0xffff000008087812 */ /* 0x000fe200078ec0ff */
[C---:B------:R-:W-:Y:S01]  /*fb50*/  IMAD.U32 R39, R9.reuse, 0x10000, RZ ;  /* 0x0001000009277824 */ /* 0x040fe200078e00ff */
[----:B------:R-:W-:Y:S01]  /*fb60*/  LOP3.LUT R9, R9, 0xffff0000, RZ, 0xc0, !PT ;  /* 0xffff000009097812 */ /* 0x000fe200078ec0ff */
[C---:B------:R-:W-:Y:S01]  /*fb70*/  FMUL.FTZ R49, R38.reuse, R45 ;  /* 0x0000002d26317220 */ /* 0x040fe20000410000 */
[----:B------:R-:W-:Y:S01]  /*fb80*/  FMUL.FTZ R51, R38, R43 ;  /* 0x0000002b26337220 */ /* 0x000fe20000410000 */
[----:B------:R-:W-:Y:S01]  /*fb90*/  FMUL.FTZ R53, R8, R47 ;  /* 0x0000002f08357220 */ /* 0x000fe20000410000 */
[----:B------:R-:W-:Y:S02]  /*fba0*/  IMAD.U32 R38, R20, 0x10000, RZ ;  /* 0x0001000014267824 */ /* 0x000fe400078e00ff */
[C---:B------:R-:W-:Y:S01]  /*fbb0*/  IMAD.U32 R40, R10.reuse, 0x10000, RZ ;  /* 0x000100000a287824 */ /* 0x040fe200078e00ff */
[----:B------:R-:W-:Y:S01]  /*fbc0*/  LOP3.LUT R10, R10, 0xffff0000, RZ, 0xc0, !PT ;  /* 0xffff00000a0a7812 */ /* 0x000fe200078ec0ff */
[C---:B------:R-:W-:Y:S01]  /*fbd0*/  IMAD.U32 R41, R11.reuse, 0x10000, RZ ;  /* 0x000100000b297824 */ /* 0x040fe200078e00ff */
[----:B------:R-:W-:Y:S01]  /*fbe0*/  LOP3.LUT R11, R11, 0xffff0000, RZ, 0xc0, !PT ;  /* 0xffff00000b0b7812 */ /* 0x000fe200078ec0ff */
[----:B--2---:R-:W0:Y:S02]  /*fbf0*/  LDS.128 R4, [R50] ;  /* 0x0000000032047984 */ /* 0x004e240000000c00 */
[C---:B0-----:R-:W-:Y:S01]  /*fc00*/  IMAD.U32 R34, R4.reuse, 0x10000, RZ ;  /* 0x0001000004227824 */ /* 0x041fe200078e00ff */
[----:B------:R-:W-:Y:S01]  /*fc10*/  LOP3.LUT R4, R4, 0xffff0000, RZ, 0xc0, !PT ;  /* 0xffff000004047812 */ /* 0x000fe200078ec0ff */
[C---:B------:R-:W-:Y:S01]  /*fc20*/  IMAD.U32 R35, R5.reuse, 0x10000, RZ ;  /* 0x0001000005237824 */ /* 0x040fe200078e00ff */
[----:B------:R-:W-:Y:S01]  /*fc30*/  LOP3.LUT R5, R5, 0xffff0000, RZ, 0xc0, !PT ;  /* 0xffff000005057812 */ /* 0x000fe200078ec0ff */
[C---:B------:R-:W-:Y:S01]  /*fc40*/  FFMA.FTZ R49, R34.reuse, R43, -R49 ;  /* 0x0000002b22317223 */ /* 0x040fe20000010831 */
[----:B------:R-:W-:Y:S01]  /*fc50*/  LOP3.LUT R43, R3, 0xffff0000, RZ, 0xc0, !PT ;  /* 0xffff0000032b7812 */ /* 0x000fe200078ec0ff */
[----:B------:R-:W-:Y:S01]  /*fc60*/  FFMA.FTZ R51, R34, R45, R51 ;  /* 0x0000002d22337223 */ /* 0x000fe20000010033 */
[----:B------:R-:W-:-:S02]  /*fc70*/  IMAD.U32 R34, R12, 0x10000, RZ ;  /* 0x000100000c227824 */ /* 0x000fc400078e00ff */
[----:B------:R-:W-:Y:S02]  /*fc80*/  IMAD.U32 R36, R6, 0x10000, RZ ;  /* 0x0001000006247824 */ /* 0x000fe400078e00ff */
[-C--:B------:R-:W-:Y:S01]  /*fc90*/  FMUL.FTZ R45, R8, R43.reuse ;  /* 0x0000002b082d7220 */ /* 0x080fe20000410000 */
[C---:B------:R-:W-:Y:S01]  /*fca0*/  FFMA.FTZ R42, R4.reuse, R43, -R53 ;  /* 0x0000002b042a7223 */ /* 0x040fe20000010835 */
[----:B------:R-:W-:Y:S01]  /*fcb0*/  FMUL.FTZ R8, R39, R38 ;  /* 0x0000002627087220 */ /* 0x000fe20000410000 */
[----:B------:R-:W-:Y:S02]  /*fcc0*/  IMAD.U32 R43, R21, 0x10000, RZ ;  /* 0x00010000152b7824 */ /* 0x000fe400078e00ff */
[-C--:B------:R-:W-:Y:S01]  /*fcd0*/  FMUL.FTZ R53, R39, R34.reuse ;  /* 0x0000002227357220 */ /* 0x080fe20000410000 */
[----:B------:R-:W-:Y:S01]  /*fce0*/  FFMA.FTZ R44, R4, R47, R45 ;  /* 0x0000002f042c7223 */ /* 0x000fe2000001002d */
[----:B------:R-:W-:Y:S01]  /*fcf0*/  FFMA.FTZ R46, R35, R34, -R8 ;  /* 0x00000022232e7223 */ /* 0x000fe20000010808 */
[----:B------:R-:W-:-:S02]  /*fd00*/  IMAD.U32 R39, R13, 0x10000, RZ ;  /* 0x000100000d277824 */ /* 0x000fc400078e00ff */
[----:B------:R-:W-:Y:S01]  /*fd10*/  FFMA.FTZ R53, R35, R38, R53 ;  /* 0x0000002623357223 */ /* 0x000fe20000010035 */
[----:B------:R-:W-:Y:S01]  /*fd20*/  FMUL.FTZ R47, R40, R43 ;  /* 0x0000002b282f7220 */ /* 0x000fe20000410000 */
[----:B------:R-:W-:Y:S01]  /*fd30*/  LOP3.LUT R45, R21, 0xffff0000, RZ, 0xc0, !PT ;  /* 0xffff0000152d7812 */ /* 0x000fe200078ec0ff */
[----:B------:R-:W-:Y:S01]  /*fd40*/  IMAD.U32 R34, R24, 0x10000, RZ ;  /* 0x0001000018227824 */ /* 0x000fe200078e00ff */
[----:B------:R-:W-:Y:S01]  /*fd50*/  LOP3.LUT R35, R13, 0xffff0000, RZ, 0xc0, !PT ;  /* 0xffff00000d237812 */ /* 0x000fe200078ec0ff */
[-C--:B------:R-:W-:Y:S01]  /*fd60*/  FMUL.FTZ R55, R40, R39.reuse ;  /* 0x0000002728377220 */ /* 0x080fe20000410000 */
[----:B------:R-:W-:Y:S01]  /*fd70*/  LOP3.LUT R6, R6, 0xffff0000, RZ, 0xc0, !PT ;  /* 0xffff000006067812 */ /* 0x000fe200078ec0ff */
[----:B------:R-:W-:Y:S01]  /*fd80*/  FFMA.FTZ R47, R36, R39, -R47 ;  /* 0x00000027242f7223 */ /* 0x000fe2000001082f */
[C---:B------:R-:W-:Y:S01]  /*fd90*/  FMUL.FTZ R39, R10.reuse, R45 ;  /* 0x0000002d0a277220 */ /* 0x040fe20000410000 */
[----:B------:R-:W-:Y:S02]  /*fda0*/  IMAD.U32 R37, R7, 0x10000, RZ ;  /* 0x0001000007257824 */ /* 0x000fe400078e00ff */
[----:B------:R-:W-:Y:S01]  /*fdb0*/  FMUL.FTZ R10, R10, R35 ;  /* 0x000000230a0a7220 */ /* 0x000fe20000410000 */
[----:B------:R-:W-:-:S02]  /*fdc0*/  IMAD.U32 R4, R14, 0x10000, RZ ;  /* 0x000100000e047824 */ /* 0x000fc400078e00ff */
[----:B------:R-:W-:Y:S01]  /*fdd0*/  FMUL.FTZ R8, R41, R34 ;  /* 0x0000002229087220 */ /* 0x000fe20000410000 */
[----:B------:R-:W-:Y:S01]  /*fde0*/  FFMA.FTZ R55, R36, R43, R55 ;  /* 0x0000002b24377223 */ /* 0x000fe20000010037 */
[C---:B------:R-:W-:Y:S01]  /*fdf0*/  FFMA.FTZ R36, R6.reuse, R35, -R39 ;  /* 0x0000002306247223 */ /* 0x040fe20000010827 */
[----:B------:R-:W-:Y:S01]  /*fe00*/  FFMA.FTZ R38, R6, R45, R10 ;  /* 0x0000002d06267223 */ /* 0x000fe2000001000a */
[-C--:B------:R-:W-:Y:S01]  /*fe10*/  FFMA.FTZ R39, R37, R4.reuse, -R8 ;  /* 0x0000000425277223 */ /* 0x080fe20000010808 */
[----:B------:R-:W-:Y:S01]  /*fe20*/  FMUL.FTZ R40, R41, R4 ;  /* 0x0000000429287220 */ /* 0x000fe20000410000 */
[----:B------:R-:W-:Y:S02]  /*fe30*/  LOP3.LUT R8, R20, 0xffff0000, RZ, 0xc0, !PT ;  /* 0xffff000014087812 */ /* 0x000fe400078ec0ff */
[----:B------:R-:W-:Y:S01]  /*fe40*/  LOP3.LUT R10, R24, 0xffff0000, RZ, 0xc0, !PT ;  /* 0xffff0000180a7812 */ /* 0x000fe200078ec0ff */
[----:B------:R-:W-:Y:S01]  /*fe50*/  FFMA.FTZ R40, R37, R34, R40 ;  /* 0x0000002225287223 */ /* 0x000fe20000010028 */
[----:B------:R-:W-:Y:S01]  /*fe60*/  LOP3.LUT R4, R12, 0xffff0000, RZ, 0xc0, !PT ;  /* 0xffff00000c047812 */ /* 0x000fe200078ec0ff */
[----:B------:R-:W-:Y:S01]  /*fe70*/  FMUL.FTZ R34, R9, R8 ;  /* 0x0000000809227220 */ /* 0x000fe20000410000 */
[----:B------:R-:W-:Y:S01]  /*fe80*/  LOP3.LUT R6, R14, 0xffff0000, RZ, 0xc0, !PT ;  /* 0xffff00000e067812 */ /* 0x000fe200078ec0ff */
[----:B------:R-:W-:Y:S01]  /*fe90*/  FMUL.FTZ R48, R11, R10 ;  /* 0x0000000a0b307220 */ /* 0x000fe20000410000 */
[----:B------:R-:W-:Y:S01]  /*fea0*/  LOP3.LUT R7, R7, 0xffff0000, RZ, 0xc0, !PT ;  /* 0xffff000007077812 */ /* 0x000fe200078ec0ff */
[-C--:B------:R-:W-:Y:S01]  /*feb0*/  FMUL.FTZ R35, R9, R4.reuse ;  /* 0x0000000409237220 */ /* 0x080fe20000410000 */
[----:B------:R-:W-:Y:S01]  /*fec0*/  FFMA.FTZ R9, R5, R4, -R34 ;  /* 0x0000000405097223 */ /* 0x000fe20000010822 */
[-C--:B------:R-:W-:Y:S01]  /*fed0*/  FMUL.FTZ R11, R11, R6.reuse ;  /* 0x000000060b0b7220 */ /* 0x080fe20000410000 */
[----:B------:R-:W-:Y:S01]  /*fee0*/  F2FP.BF16.F32.PACK_AB R4, R42, R49 ;  /* 0x000000312a04723e */ /* 0x000fe200000010ff */
[----:B------:R-:W-:Y:S01]  /*fef0*/  FFMA.FTZ R48, R7, R6, -R48 ;  /* 0x0000000607307223 */ /* 0x000fe20000010830 */
[----:B------:R-:W-:Y:S01]  /*ff00*/  FFMA.FTZ R34, R5, R8, R35 ;  /* 0x0000000805227223 */ /* 0x000fe20000010023 */
[----:B------:R-:W-:Y:S01]  /*ff10*/  FFMA.FTZ R11, R7, R10, R11 ;  /* 0x0000000a070b7223 */ /* 0x000fe2000001000b */
[----:B------:R-:W-:-:S02]  /*ff20*/  F2FP.BF16.F32.PACK_AB R6, R36, R47 ;  /* 0x0000002f2406723e */ /* 0x000fc400000010ff */
[----:B------:R-:W-:Y:S02]  /*ff30*/  F2FP.BF16.F32.PACK_AB R5, R9, R46 ;  /* 0x0000002e0905723e */ /* 0x000fe400000010ff */
[----:B------:R-:W-:Y:S02]  /*ff40*/  F2FP.BF16.F32.PACK_AB R7, R48, R39 ;  /* 0x000000273007723e */ /* 0x000fe400000010ff */
[----:B------:R-:W-:Y:S02]  /*ff50*/  F2FP.BF16.F32.PACK_AB R10, R38, R55 ;  /* 0x00000037260a723e */ /* 0x000fe400000010ff */
[----:B------:R-:W-:Y:S01]  /*ff60*/  F2FP.BF16.F32.PACK_AB R8, R44, R51 ;  /* 0x000000332c08723e */ /* 0x000fe200000010ff */
[----:B------:R2:W-:Y:S01]  /*ff70*/  STS.128 [R50], R4 ;  /* 0x0000000432007388 */ /* 0x0005e20000000c00 */
[----:B------:R-:W-:Y:S02]  /*ff80*/  F2FP.BF16.F32.PACK_AB R9, R34, R53 ;  /* 0x000000352209723e */ /* 0x000fe400000010ff */
[----:B------:R-:W-:-:S05]  /*ff90*/  F2FP.BF16.F32.PACK_AB R11, R11, R40 ;  /* 0x000000280b0b723e */ /* 0x000fca00000010ff */
[----:B------:R2:W-:Y:S02]  /*ffa0*/  STS.128 [R0+0x14400], R8 ;  /* 0x0144000800007388 */ /* 0x0005e40000000c00 */
.L_x_816:
[----:B------:R-:W-:Y:S05]  /*ffb0*/  BSYNC B1 ;  /* 0x0000000000017941 */ /* 0x000fea0003800000 */
.L_x_815:
[----:B-12---:R-:W-:Y:S01]  /*ffc0*/  VIADD R0, R212, 0x20 ;  /* 0x00000020d4007836 */ /* 0x006fe20000000000 */
[----:B------:R-:W-:Y:S04]  /*ffd0*/  BSSY B1, `(.L_x_819) ;  /* 0x00000b9000017945 */ /* 0x000fe80003800000 */
[----:B------:R-:W-:-:S13]  /*ffe0*/  ISETP.GE.AND P0, PT, R0, R33, PT ;  /* 0x000000210000720c */ /* 0x000fda0003f06270 */
[----:B------:R-:W-:Y:S05]  /*fff0*/  @P0 BRA `(.L_x_820) ;  /* 0x0000000800d80947 */ /* 0x000fea0003800000 */
[----:B------:R-:W1:Y:S01]  /*10000*/  LDC R51, c[0x0][0x3f4] ;  /* 0x0000fd00ff337b82 */ /* 0x000e620000000800 */
[----:B------:R-:W-:Y:S01]  /*10010*/  BSSY B2, `(.L_x_821) ;  /* 0x000005c000027945 */ /* 0x000fe20003800000 */
[----:B------:R-:W-:Y:S02]  /*10020*/  SHF.R.U32.HI R52, RZ, 0x3, R223 ;  /* 0x00000003ff347819 */ /* 0x000fe400000116df */
[-C--:B-1----:R-:W-:Y:S02]  /*10030*/  ISETP.GE.AND P0, PT, R16, R51.reuse, PT ;  /* 0x000000331000720c */ /* 0x082fe40003f06270 */
[----:B------:R-:W-:-:S11]  /*10040*/  ISETP.GE.AND P1, PT, R213, R51, PT ;  /* 0x00000033d500720c */ /* 0x000fd60003f26270 */
[----:B------:R-:W-:Y:S05]  /*10050*/  @P0 BRA `(.L_x_822) ;  /* 0x00000004005c0947 */ /* 0x000fea0003800000 */
[----:B------:R-:W2:Y:S01]  /*10060*/  LDL R50, [R1+0x80] ;  /* 0x0000800001327983 */ /* 0x000ea20000100800 */
[----:B------:R-:W-:Y:S01]  /*10070*/  LEA.HI R0, R51, R232, RZ, 0x1d ;  /* 0x000000e833007211 */ /* 0x000fe200078fe8ff */
[C---:B------:R-:W-:Y:S01]  /*10080*/  IMAD.U32 R44, R29.reuse, 0x10000, RZ ;  /* 0x000100001d2c7824 */ /* 0x040fe200078e00ff */
[----:B------:R-:W-:Y:S01]  /*10090*/  LOP3.LUT R46, R29, 0xffff0000, RZ, 0xc0, !PT ;  /* 0xffff00001d2e7812 */ /* 0x000fe200078ec0ff */
[----:B------:R-:W-:Y:S01]  /*100a0*/  IMAD.U32 R42, R25, 0x10000, RZ ;  /* 0x00010000192a7824 */ /* 0x000fe200078e00ff */
[----:B------:R-:W-:Y:S01]  /*100b0*/  SHF.R.S32.HI R5, RZ, 0x1f, R0 ;  /* 0x0000001fff057819 */ /* 0x000fe20000011400 */
[----:B------:R-:W-:Y:S01]  /*100c0*/  IMAD.SHL.U32 R4, R0, 0x8, RZ ;  /* 0x0000000800047824 */ /* 0x000fe200078e00ff */
[----:B------:R-:W-:Y:S01]  /*100d0*/  LOP3.LUT R57, R32, 0xffff0000, RZ, 0xc0, !PT ;  /* 0xffff000020397812 */ /* 0x000fe200078ec0ff */
[----:B------:R-:W-:Y:S01]  /*100e0*/  IMAD.U32 R55, R30, 0x10000, RZ ;  /* 0x000100001e377824 */ /* 0x000fe200078e00ff */
[----:B------:R-:W-:Y:S01]  /*100f0*/  LEA.HI R5, R5, R0, RZ, 0x3 ;  /* 0x0000000005057211 */ /* 0x000fe200078f18ff */
[----:B------:R-:W-:Y:S01]  /*10100*/  IMAD.U32 R53, R26, 0x10000, RZ ;  /* 0x000100001a357824 */ /* 0x000fe200078e00ff */
[----:B------:R-:W-:Y:S01]  /*10110*/  LOP3.LUT R0, R223, 0x38, R4, 0xf8, !PT ;  /* 0x00000038df007812 */ /* 0x000fe200078ef804 */
[----:B------:R-:W-:-:S02]  /*10120*/  IMAD.U32 R48, R31, 0x10000, RZ ;  /* 0x000100001f307824 */ /* 0x000fc400078e00ff */
[----:B------:R-:W-:Y:S01]  /*10130*/  IMAD.SHL.U32 R4, R5, 0x400, RZ ;  /* 0x0000040005047824 */ /* 0x000fe200078e00ff */
[----:B------:R-:W-:-:S04]  /*10140*/  LOP3.LUT R5, R0, R52, RZ, 0x3c, !PT ;  /* 0x0000003400057212 */ /* 0x000fc800078e3cff */
        /* <DEDUP_REMOVED lines=8> */
[-C--:B------:R-:W-:Y:S01]  /*101d0*/  FMUL.FTZ R43, R44, R38.reuse ;  /* 0x000000262c2b7220 */ /* 0x080fe20000410000 */
[----:B------:R-:W-:Y:S01]  /*101e0*/  FMUL.FTZ R45, R42, R38 ;  /* 0x000000262a2d7220 */ /* 0x000fe20000410000 */
[----:B------:R-:W-:Y:S01]  /*101f0*/  LOP3.LUT R38, R25, 0xffff0000, RZ, 0xc0, !PT ;  /* 0xffff000019267812 */ /* 0x000fe200078ec0ff */
[----:B------:R-:W-:Y:S01]  /*10200*/  FMUL.FTZ R47, R46, R8 ;  /* 0x000000082e2f7220 */ /* 0x000fe20000410000 */
[C---:B------:R-:W-:Y:S01]  /*10210*/  IMAD.U32 R40, R10.reuse, 0x10000, RZ ;  /* 0x000100000a287824 */ /* 0x040fe200078e00ff */
[----:B------:R-:W-:Y:S01]  /*10220*/  LOP3.LUT R10, R10, 0xffff0000, RZ, 0xc0, !PT ;  /* 0xffff00000a0a7812 */ /* 0x000fe200078ec0ff */
[----:B------:R-:W-:-:S02]  /*10230*/  IMAD.U32 R41, R11, 0x10000, RZ ;  /* 0x000100000b297824 */ /* 0x000fc400078e00ff */
[----:B------:R-:W-:Y:S01]  /*10240*/  FMUL.FTZ R49, R38, R8 ;  /* 0x0000000826317220 */ /* 0x000fe20000410000 */
[----:B------:R-:W-:Y:S01]  /*10250*/  LOP3.LUT R11, R11, 0xffff0000, RZ, 0xc0, !PT ;  /* 0xffff00000b0b7812 */ /* 0x000fe200078ec0ff */
[----:B--2---:R-:W0:Y:S02]  /*10260*/  LDS.128 R4, [R50] ;  /* 0x0000000032047984 */ /* 0x004e240000000c00 */
[C---:B0-----:R-:W-:Y:S01]  /*10270*/  IMAD.U32 R34, R4.reuse, 0x10000, RZ ;  /* 0x0001000004227824 */ /* 0x041fe200078e00ff */
[----:B------:R-:W-:Y:S01]  /*10280*/  LOP3.LUT R4, R4, 0xffff0000, RZ, 0xc0, !PT ;  /* 0xffff000004047812 */ /* 0x000fe200078ec0ff */
[C---:B------:R-:W-:Y:S01]  /*10290*/  IMAD.U32 R35, R5.reuse, 0x10000, RZ ;  /* 0x0001000005237824 */ /* 0x040fe200078e00ff */
[----:B------:R-:W-:Y:S01]  /*102a0*/  LOP3.LUT R5, R5, 0xffff0000, RZ, 0xc0, !PT ;  /* 0xffff000005057812 */ /* 0x000fe200078ec0ff */
[----:B------:R-:W-:Y:S01]  /*102b0*/  FFMA.FTZ R43, R42, R34, -R43 ;  /* 0x000000222a2b7223 */ /* 0x000fe2000001082b */
[-C--:B------:R-:W-:Y:S01]  /*102c0*/  FMUL.FTZ R42, R53, R39.reuse ;  /* 0x00000027352a7220 */ /* 0x080fe20000410000 */
[----:B------:R-:W-:Y:S01]  /*102d0*/  FFMA.FTZ R8, R38, R4, -R47 ;  /* 0x0000000426087223 */ /* 0x000fe2000001082f */
[----:B------:R-:W-:Y:S01]  /*102e0*/  FMUL.FTZ R38, R55, R39 ;  /* 0x0000002737267220 */ /* 0x000fe20000410000 */
[----:B------:R-:W-:Y:S01]  /*102f0*/  FFMA.FTZ R45, R44, R34, R45 ;  /* 0x000000222c2d7223 */ /* 0x000fe2000001002d */
[----:B------:R-:W-:Y:S01]  /*10300*/  FFMA.FTZ R34, R46, R4, R49 ;  /* 0x000000042e227223 */ /* 0x000fe20000010031 */
[----:B------:R-:W-:-:S02]  /*10310*/  IMAD.U32 R4, R27, 0x10000, RZ ;  /* 0x000100001b047824 */ /* 0x000fc400078e00ff */
[-C--:B------:R-:W-:Y:S01]  /*10320*/  FFMA.FTZ R38, R53, R35.reuse, -R38 ;  /* 0x0000002335267223 */ /* 0x080fe20000010826 */
[----:B------:R-:W-:Y:S01]  /*10330*/  FFMA.FTZ R42, R55, R35, R42 ;  /* 0x00000023372a7223 */ /* 0x000fe2000001002a */
[----:B------:R-:W-:Y:S01]  /*10340*/  LOP3.LUT R44, R27, 0xffff0000, RZ, 0xc0, !PT ;  /* 0xffff00001b2c7812 */ /* 0x000fe200078ec0ff */
[----:B------:R-:W-:Y:S01]  /*10350*/  IMAD.U32 R36, R6, 0x10000, RZ ;  /* 0x0001000006247824 */ /* 0x000fe200078e00ff */
[----:B------:R-:W-:Y:S01]  /*10360*/  LOP3.LUT R46, R31, 0xffff0000, RZ, 0xc0, !PT ;  /* 0xffff00001f2e7812 */ /* 0x000fe200078ec0ff */
[-C--:B------:R-:W-:Y:S01]  /*10370*/  FMUL.FTZ R35, R48, R40.reuse ;  /* 0x0000002830237220 */ /* 0x080fe20000410000 */
[----:B------:R-:W-:Y:S01]  /*10380*/  IMAD.U32 R55, R32, 0x10000, RZ ;  /* 0x0001000020377824 */ /* 0x000fe200078e00ff */
[----:B------:R-:W-:Y:S01]  /*10390*/  LOP3.LUT R6, R6, 0xffff0000, RZ, 0xc0, !PT ;  /* 0xffff000006067812 */ /* 0x000fe200078ec0ff */
[C---:B------:R-:W-:Y:S01]  /*103a0*/  FMUL.FTZ R39, R4.reuse, R40 ;  /* 0x0000002804277220 */ /* 0x040fe20000410000 */
[----:B------:R-:W-:Y:S01]  /*103b0*/  FFMA.FTZ R35, R4, R36, -R35 ;  /* 0x0000002404237223 */ /* 0x000fe20000010823 */
[-C--:B------:R-:W-:Y:S01]  /*103c0*/  FMUL.FTZ R47, R46, R10.reuse ;  /* 0x0000000a2e2f7220 */ /* 0x080fe20000410000 */
[----:B------:R-:W-:Y:S01]  /*103d0*/  FMUL.FTZ R49, R44, R10 ;  /* 0x0000000a2c317220 */ /* 0x000fe20000410000 */
[----:B------:R-:W-:-:S02]  /*103e0*/  IMAD.U32 R37, R7, 0x10000, RZ ;  /* 0x0001000007257824 */ /* 0x000fc400078e00ff */
[-C--:B------:R-:W-:Y:S01]  /*103f0*/  FMUL.FTZ R4, R55, R41.reuse ;  /* 0x0000002937047220 */ /* 0x080fe20000410000 */
[----:B------:R-:W-:Y:S02]  /*10400*/  IMAD.U32 R53, R28, 0x10000, RZ ;  /* 0x000100001c357824 */ /* 0x000fe400078e00ff */
[----:B------:R-:W-:Y:S01]  /*10410*/  FFMA.FTZ R10, R48, R36, R39 ;  /* 0x00000024300a7223 */ /* 0x000fe20000010027 */
[-C--:B------:R-:W-:Y:S01]  /*10420*/  FFMA.FTZ R36, R44, R6.reuse, -R47 ;  /* 0x000000062c247223 */ /* 0x080fe2000001082f */
[----:B------:R-:W-:Y:S01]  /*10430*/  FFMA.FTZ R49, R46, R6, R49 ;  /* 0x000000062e317223 */ /* 0x000fe20000010031 */
[C---:B------:R-:W-:Y:S01]  /*10440*/  FMUL.FTZ R6, R53.reuse, R41 ;  /* 0x0000002935067220 */ /* 0x040fe20000410000 */
[----:B------:R-:W-:Y:S01]  /*10450*/  FFMA.FTZ R39, R53, R37, -R4 ;  /* 0x0000002535277223 */ /* 0x000fe20000010804 */
[----:B------:R-:W-:Y:S01]  /*10460*/  LOP3.LUT R53, R30, 0xffff0000, RZ, 0xc0, !PT ;  /* 0xffff00001e357812 */ /* 0x000fe200078ec0ff */
[----:B------:R-:W-:Y:S01]  /*10470*/  FMUL.FTZ R40, R57, R11 ;  /* 0x0000000b39287220 */ /* 0x000fe20000410000 */
[----:B------:R-:W-:Y:S01]  /*10480*/  LOP3.LUT R41, R26, 0xffff0000, RZ, 0xc0, !PT ;  /* 0xffff00001a297812 */ /* 0x000fe200078ec0ff */
[----:B------:R-:W-:Y:S01]  /*10490*/  FFMA.FTZ R37, R55, R37, R6 ;  /* 0x0000002537257223 */ /* 0x000fe20000010006 */
[----:B------:R-:W-:Y:S01]  /*104a0*/  LOP3.LUT R47, R28, 0xffff0000, RZ, 0xc0, !PT ;  /* 0xffff00001c2f7812 */ /* 0x000fe200078ec0ff */
[-C--:B------:R-:W-:Y:S01]  /*104b0*/  FMUL.FTZ R4, R53, R9.reuse ;  /* 0x0000000935047220 */ /* 0x080fe20000410000 */
[----:B------:R-:W-:Y:S01]  /*104c0*/  LOP3.LUT R7, R7, 0xffff0000, RZ, 0xc0, !PT ;  /* 0xffff000007077812 */ /* 0x000fe200078ec0ff */
[----:B------:R-:W-:Y:S01]  /*104d0*/  FMUL.FTZ R6, R41, R9 ;  /* 0x0000000929067220 */ /* 0x000fe20000410000 */
[----:B------:R-:W-:Y:S01]  /*104e0*/  F2FP.BF16.F32.PACK_AB R10, R49, R10 ;  /* 0x0000000a310a723e */ /* 0x000fe200000010ff */
[----:B------:R-:W-:Y:S01]  /*104f0*/  FMUL.FTZ R44, R47, R11 ;  /* 0x0000000b2f2c7220 */ /* 0x000fe20000410000 */
[-C--:B------:R-:W-:Y:S01]  /*10500*/  FFMA.FTZ R9, R41, R5.reuse, -R4 ;  /* 0x0000000529097223 */ /* 0x080fe20000010804 */
[----:B------:R-:W-:Y:S01]  /*10510*/  FFMA.FTZ R11, R53, R5, R6 ;  /* 0x00000005350b7223 */ /* 0x000fe20000010006 */
[-C--:B------:R-:W-:Y:S01]  /*10520*/  FFMA.FTZ R40, R47, R7.reuse, -R40 ;  /* 0x000000072f287223 */ /* 0x080fe20000010828 */
[----:B------:R-:W-:Y:S01]  /*10530*/  FFMA.FTZ R44, R57, R7, R44 ;  /* 0x00000007392c7223 */ /* 0x000fe2000001002c */
[----:B------:R-:W-:-:S02]  /*10540*/  F2FP.BF16.F32.PACK_AB R6, R36, R35 ;  /* 0x000000232406723e */ /* 0x000fc400000010ff */
[----:B------:R-:W-:Y:S02]  /*10550*/  F2FP.BF16.F32.PACK_AB R5, R9, R38 ;  /* 0x000000260905723e */ /* 0x000fe400000010ff */
[----:B------:R-:W-:Y:S02]  /*10560*/  F2FP.BF16.F32.PACK_AB R4, R8, R43 ;  /* 0x0000002b0804723e */ /* 0x000fe400000010ff */
[----:B------:R-:W-:Y:S02]  /*10570*/  F2FP.BF16.F32.PACK_AB R9, R11, R42 ;  /* 0x0000002a0b09723e */ /* 0x000fe400000010ff */
[----:B------:R-:W-:Y:S02]  /*10580*/  F2FP.BF16.F32.PACK_AB R7, R40, R39 ;  /* 0x000000272807723e */ /* 0x000fe400000010ff */
[----:B------:R-:W-:Y:S02]  /*10590*/  F2FP.BF16.F32.PACK_AB R8, R34, R45 ;  /* 0x0000002d2208723e */ /* 0x000fe400000010ff */
[----:B------:R-:W-:Y:S01]  /*105a0*/  F2FP.BF16.F32.PACK_AB R11, R44, R37 ;  /* 0x000000252c0b723e */ /* 0x000fe200000010ff */
[----:B------:R1:W-:Y:S04]  /*105b0*/  STS.128 [R50], R4 ;  /* 0x0000000432007388 */ /* 0x0003e80000000c00 */
[----:B------:R1:W-:Y:S02]  /*105c0*/  STS.128 [R0+0x14400], R8 ;  /* 0x0144000800007388 */ /* 0x0003e40000000c00 */
.L_x_822:
[----:B------:R-:W-:Y:S05]  /*105d0*/  BSYNC B2 ;  /* 0x0000000000027941 */ /* 0x000fea0003800000 */
.L_x_821:
[----:B------:R-:W-:Y:S05]  /*105e0*/  @P1 BRA `(.L_x_820) ;  /* 0x00000004005c1947 */ /* 0x000fea0003800000 */
[----:B-1----:R-:W2:Y:S01]  /*105f0*/  LDL R50, [R1+0x7c] ;  /* 0x00007c0001327983 */ /* 0x002ea20000100800 */
        /* <DEDUP_REMOVED lines=86> */
.L_x_820:
[----:B------:R-:W-:Y:S05]  /*10b60*/  BSYNC B1 ;  /* 0x0000000000017941 */ /* 0x000fea0003800000 */
.L_x_819:
        /* <DEDUP_REMOVED lines=97> */
.L_x_826:
[----:B------:R-:W-:Y:S05]  /*11180*/  BSYNC B2 ;  /* 0x0000000000027941 */ /* 0x000fea0003800000 */
.L_x_825:
        /* <DEDUP_REMOVED lines=12> */
[----:B------:R-:W-:-:S03]  /*11250*/  LOP3.LUT R0, R222, 0x38, R5, 0xf8, !PT ;  /* 0x00000038de007812 */ /* 0x000fc600078ef805 */
[----:B------:R-:W-:Y:S01]  /*11260*/  IMAD.SHL.U32 R51, R51, 0x400, RZ ;  /* 0x0000040033337824 */ /* 0x000fe200078e00ff */
[----:B------:R-:W-:-:S04]  /*11270*/  LOP3.LUT R0, R0, R52, RZ, 0x3c, !PT ;  /* 0x0000003400007212 */ /* 0x000fc800078e3cff */
[----:B0-----:R-:W-:Y:S01]  /*11280*/  LOP3.LUT R9, R51, 0x7fffe000, RZ, 0xc0, !PT ;  /* 0x7fffe00033097812 */ /* 0x001fe200078ec0ff */
[----:B------:R-:W-:-:S03]  /*11290*/  IMAD.U32 R51, R12, 0x10000, RZ ;  /* 0x000100000c337824 */ /* 0x000fc600078e00ff */
[----:B------:R-:W-:-:S05]  /*112a0*/  IADD3 R9, R0, R9, R225 ;  /* 0x0000000900097210 */ /* 0x000fca0007ffe0e1 */
        /* <DEDUP_REMOVED lines=70> */
.L_x_824:
[----:B------:R-:W-:Y:S05]  /*11710*/  BSYNC B1 ;  /* 0x0000000000017941 */ /* 0x000fea0003800000 */
.L_x_823:
[----:B-12---:R-:W-:-:S05]  /*11720*/  VIADD R0, R212, 0x60 ;  /* 0x00000060d4007836 */ /* 0x006fca0000000000 */
[----:B------:R-:W-:-:S13]  /*11730*/  ISETP.GE.AND P0, PT, R0, R33, PT ;  /* 0x000000210000720c */ /* 0x000fda0003f06270 */
[----:B------:R-:W-:Y:S05]  /*11740*/  @P0 BRA `(.L_x_803) ;  /* 0x0000000800f40947 */ /* 0x000fea0003800000 */
[----:B------:R1:W5:Y:S01]  /*11750*/  LDL R51, [R1+0x68] ;  /* 0x0000680001337983 */ /* 0x0003620000100800 */
[----:B------:R-:W2:Y:S01]  /*11760*/  LDC R41, c[0x0][0x3f4] ;  /* 0x0000fd00ff297b82 */ /* 0x000ea20000000800 */
[C---:B------:R-:W-:Y:S01]  /*11770*/  VIADD R53, R212.reuse, 0x60 ;  /* 0x00000060d4357836 */ /* 0x040fe20000000000 */
[----:B------:R-:W-:Y:S01]  /*11780*/  BSSY B1, `(.L_x_827) ;  /* 0x0000061000017945 */ /* 0x000fe20003800000 */
[----:B------:R-:W-:Y:S02]  /*11790*/  VIADD R54, R212, 0x60 ;  /* 0x00000060d4367836 */ /* 0x000fe40000000000 */
[----:B------:R-:W-:Y:S02]  /*117a0*/  IMAD.SHL.U32 R53, R53, 0x40, RZ ;  /* 0x0000004035357824 */ /* 0x000fe400078e00ff */
[----:B------:R-:W-:-:S03]  /*117b0*/  IMAD.SHL.U32 R54, R54, 0x40, RZ ;  /* 0x0000004036367824 */ /* 0x000fc600078e00ff */
[----:B------:R-:W-:Y:S02]  /*117c0*/  LOP3.LUT R53, R53, 0x1c0, RZ, 0xc0, !PT ;  /* 0x000001c035357812 */ /* 0x000fe400078ec0ff */
[----:B------:R-:W-:Y:S02]  /*117d0*/  LOP3.LUT R54, R54, 0x1c0, RZ, 0xc0, !PT ;  /* 0x000001c036367812 */ /* 0x000fe400078ec0ff */
[----:B------:R-:W-:Y:S02]  /*117e0*/  SHF.R.U32.HI R53, RZ, 0x3, R53 ;  /* 0x00000003ff357819 */ /* 0x000fe40000011635 */
[-C--:B--2---:R-:W-:Y:S02]  /*117f0*/  ISETP.GE.AND P0, PT, R16, R41.reuse, PT ;  /* 0x000000291000720c */ /* 0x084fe40003f06270 */
[----:B------:R-:W-:-:S11]  /*11800*/  ISETP.GE.AND P1, PT, R213, R41, PT ;  /* 0x00000029d500720c */ /* 0x000fd60003f26270 */
[----:B-1----:R-:W-:Y:S05]  /*11810*/  @P0 BRA `(.L_x_828) ;  /* 0x00000004005c0947 */ /* 0x002fea0003800000 */
[----:B------:R-:W2:Y:S01]  /*11820*/  LDL R55, [R1+0x70] ;  /* 0x0000700001377983 */ /* 0x000ea20000100800 */
[----:B------:R-:W-:Y:S01]  /*11830*/  LEA.HI R0, R41, R232, RZ, 0x1d ;  /* 0x000000e829007211 */ /* 0x000fe200078fe8ff */
[C---:B------:R-:W-:Y:S01]  /*11840*/  IMAD.U32 R45, R29.reuse, 0x10000, RZ ;  /* 0x000100001d2d7824 */ /* 0x040fe200078e00ff */
[----:B------:R-:W-:Y:S01]  /*11850*/  LOP3.LUT R50, R29, 0xffff0000, RZ, 0xc0, !PT ;  /* 0xffff00001d327812 */ /* 0x000fe200078ec0ff */
[C---:B------:R-:W-:Y:S01]  /*11860*/  IMAD.U32 R43, R25.reuse, 0x10000, RZ ;  /* 0x00010000192b7824 */ /* 0x040fe200078e00ff */
[----:B------:R-:W-:Y:S01]  /*11870*/  SHF.R.S32.HI R5, RZ, 0x1f, R0 ;  /* 0x0000001fff057819 */ /* 0x000fe20000011400 */
[----:B------:R-:W-:Y:S01]  /*11880*/  IMAD.SHL.U32 R4, R0, 0x8, RZ ;  /* 0x0000000800047824 */ /* 0x000fe200078e00ff */
[----:B------:R-:W-:Y:S01]  /*11890*/  LOP3.LUT R46, R25, 0xffff0000, RZ, 0xc0, !PT ;  /* 0xffff0000192e7812 */ /* 0x000fe200078ec0ff */
[----:B------:R-:W-:Y:S01]  /*118a0*/  IMAD.U32 R52, R30, 0x10000, RZ ;  /* 0x000100001e347824 */ /* 0x000fe200078e00ff */
[----:B------:R-:W-:Y:S01]  /*118b0*/  LEA.HI R5, R5, R0, RZ, 0x3 ;  /* 0x0000000005057211 */ /* 0x000fe200078f18ff */
[----:B------:R-:W-:Y:S01]  /*118c0*/  IMAD.U32 R48, R26, 0x10000, RZ ;  /* 0x000100001a307824 */ /* 0x000fe200078e00ff */
[----:B------:R-:W-:-:S02]  /*118d0*/  LOP3.LUT R0, R54, 0x38, R4, 0xf8, !PT ;  /* 0x0000003836007812 */ /* 0x000fc400078ef804 */
[----:B------:R-:W-:Y:S01]  /*118e0*/  LOP3.LUT R47, R30, 0xffff0000, RZ, 0xc0, !PT ;  /* 0xffff00001e2f7812 */ /* 0x000fe200078ec0ff */
[----:B------:R-:W-:Y:S01]  /*118f0*/  IMAD.SHL.U32 R5, R5, 0x400, RZ ;  /* 0x0000040005057824 */ /* 0x000fe200078e00ff */
[----:B------:R-:W-:Y:S02]  /*11900*/  LOP3.LUT R0, R0, R53, RZ, 0x3c, !PT ;  /* 0x0000003500007212 */ /* 0x000fe400078e3cff */
[----:B------:R-:W-:Y:S02]  /*11910*/  LOP3.LUT R49, R32, 0xffff0000, RZ, 0xc0, !PT ;  /* 0xffff000020317812 */ /* 0x000fe400078ec0ff */
[----:B------:R-:W-:-:S04]  /*11920*/  LOP3.LUT R5, R5, 0x7fffe000, RZ, 0xc0, !PT ;  /* 0x7fffe00005057812 */ /* 0x000fc800078ec0ff */
[----:B0----5:R-:W-:-:S05]  /*11930*/  IADD3 R9, R0, R5, R51 ;  /* 0x0000000500097210 */ /* 0x021fca0007ffe033 */
        /* <DEDUP_REMOVED lines=8> */
[-C--:B------:R-:W-:Y:S01]  /*119c0*/  FMUL.FTZ R25, R50, R8.reuse ;  /* 0x0000000832197220 */ /* 0x080fe20000410000 */
[----:B------:R-:W-:Y:S01]  /*119d0*/  FMUL.FTZ R29, R46, R8 ;  /* 0x000000082e1d7220 */ /* 0x000fe20000410000 */
[----:B------:R-:W-:Y:S01]  /*119e0*/  FMUL.FTZ R37, R48, R38 ;  /* 0x0000002630257220 */ /* 0x000fe20000410000 */
[C---:B------:R-:W-:Y:S01]  /*119f0*/  IMAD.U32 R39, R10.reuse, 0x10000, RZ ;  /* 0x000100000a277824 */ /* 0x040fe200078e00ff */
[----:B------:R-:W-:Y:S01]  /*11a00*/  LOP3.LUT R10, R10, 0xffff0000, RZ, 0xc0, !PT ;  /* 0xffff00000a0a7812 */ /* 0x000fe200078ec0ff */
[C---:B------:R-:W-:Y:S01]  /*11a10*/  IMAD.U32 R40, R11.reuse, 0x10000, RZ ;  /* 0x000100000b287824 */ /* 0x040fe200078e00ff */
[----:B------:R-:W-:-:S05]  /*11a20*/  LOP3.LUT R11, R11, 0xffff0000, RZ, 0xc0, !PT ;  /* 0xffff00000b0b7812 */ /* 0x000fca00078ec0ff */
[----:B------:R-:W-:Y:S01]  /*11a30*/  FMUL.FTZ R30, R49, R11 ;  /* 0x0000000b311e7220 */ /* 0x000fe20000410000 */
[----:B--2---:R-:W0:Y:S02]  /*11a40*/  LDS.128 R4, [R55] ;  /* 0x0000000037047984 */ /* 0x004e240000000c00 */
[C---:B0-----:R-:W-:Y:S01]  /*11a50*/  IMAD.U32 R33, R4.reuse, 0x10000, RZ ;  /* 0x0001000004217824 */ /* 0x041fe200078e00ff */
[----:B------:R-:W-:Y:S01]  /*11a60*/  LOP3.LUT R4, R4, 0xffff0000, RZ, 0xc0, !PT ;  /* 0xffff000004047812 */ /* 0x000fe200078ec0ff */
[C---:B------:R-:W-:Y:S01]  /*11a70*/  IMAD.U32 R34, R5.reuse, 0x10000, RZ ;  /* 0x0001000005227824 */ /* 0x040fe200078e00ff */
[----:B------:R-:W-:Y:S01]  /*11a80*/  LOP3.LUT R5, R5, 0xffff0000, RZ, 0xc0, !PT ;  /* 0xffff000005057812 */ /* 0x000fe200078ec0ff */
[-C--:B------:R-:W-:Y:S01]  /*11a90*/  FFMA.FTZ R42, R43, R33.reuse, -R42 ;  /* 0x000000212b2a7223 */ /* 0x080fe2000001082a */
[----:B------:R-:W-:Y:S01]  /*11aa0*/  FFMA.FTZ R44, R45, R33, R44 ;  /* 0x000000212d2c7223 */ /* 0x000fe2000001002c */
[----:B------:R-:W-:Y:S01]  /*11ab0*/  FMUL.FTZ R33, R52, R38 ;  /* 0x0000002634217220 */ /* 0x000fe20000410000 */
[----:B------:R-:W-:-:S02]  /*11ac0*/  IMAD.U32 R45, R31, 0x10000, RZ ;  /* 0x000100001f2d7824 */ /* 0x000fc400078e00ff */
[-C--:B------:R-:W-:Y:S01]  /*11ad0*/  FFMA.FTZ R25, R46, R4.reuse, -R25 ;  /* 0x000000042e197223 */ /* 0x080fe20000010819 */
[C---:B------:R-:W-:Y:S01]  /*11ae0*/  IMAD.U32 R43, R27.reuse, 0x10000, RZ ;  /* 0x000100001b2b7824 */ /* 0x040fe200078e00ff */
[----:B------:R-:W-:Y:S01]  /*11af0*/  LOP3.LUT R38, R27, 0xffff0000, RZ, 0xc0, !PT ;  /* 0xffff00001b267812 */ /* 0x000fe200078ec0ff */
[----:B------:R-:W-:Y:S01]  /*11b00*/  FFMA.FTZ R29, R50, R4, R29 ;  /* 0x00000004321d7223 */ /* 0x000fe2000001001d */
[----:B------:R-:W-:Y:S01]  /*11b10*/  LOP3.LUT R46, R31, 0xffff0000, RZ, 0xc0, !PT ;  /* 0xffff00001f2e7812 */ /* 0x000fe200078ec0ff */
[-C--:B------:R-:W-:Y:S01]  /*11b20*/  FFMA.FTZ R33, R48, R34.reuse, -R33 ;  /* 0x0000002230217223 */ /* 0x080fe20000010821 */
[----:B------:R-:W-:Y:S01]  /*11b30*/  FFMA.FTZ R37, R52, R34, R37 ;  /* 0x0000002234257223 */ /* 0x000fe20000010025 */
[----:B------:R-:W-:Y:S02]  /*11b40*/  IMAD.U32 R35, R6, 0x10000, RZ ;  /* 0x0001000006237824 */ /* 0x000fe400078e00ff */
[-C--:B------:R-:W-:Y:S01]  /*11b50*/  FMUL.FTZ R4, R45, R39.reuse ;  /* 0x000000272d047220 */ /* 0x080fe20000410000 */
[----:B------:R-:W-:Y:S01]  /*11b60*/  FMUL.FTZ R34, R43, R39 ;  /* 0x000000272b227220 */ /* 0x000fe20000410000 */
[----:B------:R-:W-:-:S02]  /*11b70*/  IMAD.U32 R48, R32, 0x10000, RZ ;  /* 0x0001000020307824 */ /* 0x000fc400078e00ff */
[-C--:B------:R-:W-:Y:S01]  /*11b80*/  FMUL.FTZ R27, R46, R10.reuse ;  /* 0x0000000a2e1b7220 */ /* 0x080fe20000410000 */
[----:B------:R-:W-:Y:S01]  /*11b90*/  FMUL.FTZ R31, R38, R10 ;  /* 0x0000000a261f7220 */ /* 0x000fe20000410000 */
[-C--:B------:R-:W-:Y:S01]  /*11ba0*/  FFMA.FTZ R8, R43, R35.reuse, -R4 ;  /* 0x000000232b087223 */ /* 0x080fe20000010804 */
[----:B------:R-:W-:Y:S01]  /*11bb0*/  FFMA.FTZ R10, R45, R35, R34 ;  /* 0x000000232d0a7223 */ /* 0x000fe20000010022 */
[----:B------:R-:W-:Y:S01]  /*11bc0*/  LOP3.LUT R6, R6, 0xffff0000, RZ, 0xc0, !PT ;  /* 0xffff000006067812 */ /* 0x000fe200078ec0ff */
[C---:B------:R-:W-:Y:S02]  /*11bd0*/  IMAD.U32 R36, R7.reuse, 0x10000, RZ ;  /* 0x0001000007247824 */ /* 0x040fe400078e00ff */
[----:B------:R-:W-:Y:S01]  /*11be0*/  FMUL.FTZ R35, R48, R40 ;  /* 0x0000002830237220 */ /* 0x000fe20000410000 */
[----:B------:R-:W-:Y:S01]  /*11bf0*/  IMAD.U32 R4, R28, 0x10000, RZ ;  /* 0x000100001c047824 */ /* 0x000fe200078e00ff */
[----:B------:R-:W-:Y:S01]  /*11c00*/  LOP3.LUT R43, R26, 0xffff0000, RZ, 0xc0, !PT ;  /* 0xffff00001a2b7812 */ /* 0x000fe200078ec0ff */
[----:B------:R-:W-:Y:S01]  /*11c10*/  FFMA.FTZ R27, R38, R6, -R27 ;  /* 0x00000006261b7223 */ /* 0x000fe2000001081b */
[----:B------:R-:W-:Y:S01]  /*11c20*/  LOP3.LUT R45, R28, 0xffff0000, RZ, 0xc0, !PT ;  /* 0xffff00001c2d7812 */ /* 0x000fe200078ec0ff */
[C---:B------:R-:W-:Y:S01]  /*11c30*/  FMUL.FTZ R39, R4.reuse, R40 ;  /* 0x0000002804277220 */ /* 0x040fe20000410000 */
[----:B------:R-:W-:Y:S01]  /*11c40*/  LOP3.LUT R7, R7, 0xffff0000, RZ, 0xc0, !PT ;  /* 0xffff000007077812 */ /* 0x000fe200078ec0ff */
[----:B------:R-:W-:Y:S01]  /*11c50*/  FFMA.FTZ R35, R4, R36, -R35 ;  /* 0x0000002404237223 */ /* 0x000fe20000010823 */
[----:B------:R-:W-:Y:S01]  /*11c60*/  FFMA.FTZ R31, R46, R6, R31 ;  /* 0x000000062e1f7223 */ /* 0x000fe2000001001f */
[-C--:B------:R-:W-:Y:S01]  /*11c70*/  FMUL.FTZ R4, R47, R9.reuse ;  /* 0x000000092f047220 */ /* 0x080fe20000410000 */
[----:B------:R-:W-:Y:S01]  /*11c80*/  FMUL.FTZ R6, R43, R9 ;  /* 0x000000092b067220 */ /* 0x000fe20000410000 */
[C---:B------:R-:W-:Y:S01]  /*11c90*/  FMUL.FTZ R32, R45.reuse, R11 ;  /* 0x0000000b2d207220 */ /* 0x040fe20000410000 */
[----:B------:R-:W-:Y:S01]  /*11ca0*/  FFMA.FTZ R30, R45, R7, -R30 ;  /* 0x000000072d1e7223 */ /* 0x000fe2000001081e */
[-C--:B------:R-:W-:Y:S01]  /*11cb0*/  FFMA.FTZ R26, R43, R5.reuse, -R4 ;  /* 0x000000052b1a7223 */ /* 0x080fe20000010804 */
[----:B------:R-:W-:Y:S01]  /*11cc0*/  FFMA.FTZ R39, R48, R36, R39 ;  /* 0x0000002430277223 */ /* 0x000fe20000010027 */
[----:B------:R-:W-:Y:S01]  /*11cd0*/  FFMA.FTZ R28, R47, R5, R6 ;  /* 0x000000052f1c7223 */ /* 0x000fe20000010006 */
[----:B------:R-:W-:Y:S01]  /*11ce0*/  FFMA.FTZ R32, R49, R7, R32 ;  /* 0x0000000731207223 */ /* 0x000fe20000010020 */
[----:B------:R-:W-:-:S02]  /*11cf0*/  F2FP.BF16.F32.PACK_AB R6, R27, R8 ;  /* 0x000000081b06723e */ /* 0x000fc400000010ff */
[----:B------:R-:W-:Y:S02]  /*11d00*/  F2FP.BF16.F32.PACK_AB R4, R25, R42 ;  /* 0x0000002a1904723e */ /* 0x000fe400000010ff */
[----:B------:R-:W-:Y:S02]  /*11d10*/  F2FP.BF16.F32.PACK_AB R5, R26, R33 ;  /* 0x000000211a05723e */ /* 0x000fe400000010ff */
[----:B------:R-:W-:Y:S02]  /*11d20*/  F2FP.BF16.F32.PACK_AB R7, R30, R35 ;  /* 0x000000231e07723e */ /* 0x000fe400000010ff */
[----:B------:R-:W-:Y:S02]  /*11d30*/  F2FP.BF16.F32.PACK_AB R10, R31, R10 ;  /* 0x0000000a1f0a723e */ /* 0x000fe400000010ff */
[----:B------:R-:W-:Y:S01]  /*11d40*/  F2FP.BF16.F32.PACK_AB R8, R29, R44 ;  /* 0x0000002c1d08723e */ /* 0x000fe200000010ff */
[----:B------:R1:W-:Y:S01]  /*11d50*/  STS.128 [R55], R4 ;  /* 0x0000000437007388 */ /* 0x0003e20000000c00 */
[----:B------:R-:W-:-:S02]  /*11d60*/  F2FP.BF16.F32.PACK_AB R9, R28, R37 ;  /* 0x000000251c09723e */ /* 0x000fc400000010ff */
[----:B------:R-:W-:-:S05]  /*11d70*/  F2FP.BF16.F32.PACK_AB R11, R32, R39 ;  /* 0x00000027200b723e */ /* 0x000fca00000010ff */
[----:B------:R1:W-:Y:S02]  /*11d80*/  STS.128 [R0+0x14400], R8 ;  /* 0x0144000800007388 */ /* 0x0003e40000000c00 */
.L_x_828:
[----:B------:R-:W-:Y:S05]  /*11d90*/  BSYNC B1 ;  /* 0x0000000000017941 */ /* 0x000fea0003800000 */
.L_x_827:
[----:B------:R-:W-:Y:S05]  /*11da0*/  @P1 BRA `(.L_x_803) ;  /* 0x00000004005c1947 */ /* 0x000fea0003800000 */
[----:B------:R-:W2:Y:S01]  /*11db0*/  LDL R43, [R1+0x6c] ;  /* 0x00006c00012b7983 */ /* 0x000ea20000100800 */
[----:B------:R-:W-:Y:S01]  /*11dc0*/  LEA.HI R41, R41, R234, RZ, 0x1d ;  /* 0x000000ea29297211 */ /* 0x000fe200078fe8ff */
[C---:B------:R-:W-:Y:S01]  /*11dd0*/  IMAD.U32 R35, R15.reuse, 0x10000, RZ ;  /* 0x000100000f237824 */ /* 0x040fe200078e00ff */
[----:B------:R-:W-:Y:S01]  /*11de0*/  LOP3.LUT R42, R15, 0xffff0000, RZ, 0xc0, !PT ;  /* 0xffff00000f2a7812 */ /* 0x000fe200078ec0ff */
[----:B------:R-:W-:Y:S01]  /*11df0*/  IMAD.U32 R33, R3, 0x10000, RZ ;  /* 0x0001000003217824 */ /* 0x000fe200078e00ff */
[----:B-1----:R-:W-:Y:S01]  /*11e00*/  SHF.R.S32.HI R4, RZ, 0x1f, R41 ;  /* 0x0000001fff047819 */ /* 0x002fe20000011429 */
        /* <DEDUP_REMOVED lines=10> */
[----:B0-----:R-:W-:-:S04]  /*11eb0*/  LOP3.LUT R9, R4, 0x7fffe000, RZ, 0xc0, !PT ;  /* 0x7fffe00004097812 */ /* 0x001fc800078ec0ff */
[----:B-----5:R-:W-:-:S05]  /*11ec0*/  IADD3 R9, R0, R9, R51 ;  /* 0x0000000900097210 */ /* 0x020fca0007ffe033 */
        /* <DEDUP_REMOVED lines=69> */
.L_x_803:
[----:B------:R-:W-:Y:S05]  /*12320*/  BSYNC B0 ;  /* 0x0000000000007941 */ /* 0x000fea0003800000 */
.L_x_772:
[----:B------:R-:W-:Y:S01]  /*12330*/  @!PT LDS RZ, [RZ] ;  /* 0x00000000fffff984 */ /* 0x000fe20000000800 */
[----:B------:R-:W-:Y:S01]  /*12340*/  @!PT LDS RZ, [RZ] ;  /* 0x00000000fffff984 */ /* 0x000fe20000000800 */
[----:B------:R-:W-:Y:S01]  /*12350*/  @!PT LDS RZ, [RZ] ;  /* 0x00000000fffff984 */ /* 0x000fe20000000800 */
[----:B------:R-:W-:Y:S01]  /*12360*/  @!PT LDS RZ, [RZ] ;  /* 0x00000000fffff984 */ /* 0x000fe20000000800 */
[----:B------:R0:W-:Y:S06]  /*12370*/  MEMBAR.ALL.CTA ;  /* 0x0000000000007992 */ /* 0x0001ec0000008000 */
[----:B0-----:R-:W0:Y:S01]  /*12380*/  FENCE.VIEW.ASYNC.S ;  /* 0x00000000000073c6 */ /* 0x001e220000000000 */
[----:B------:R-:W-:Y:S05]  /*12390*/  WARPSYNC.ALL ;  /* 0x0000000000007948 */ /* 0x000fea0003800000 */
[----:B0-----:R-:W-:Y:S06]  /*123a0*/  BAR.SYNC.DEFER_BLOCKING 0xd, 0x100 ;  /* 0x0344000000007b1d */ /* 0x001fec0000010000 */
.L_x_770:
[----:B------:R-:W-:-:S06]  /*123b0*/  ULOP3.LUT UR4, UR60, 0x1, URZ, 0xfc, !UPT ;  /* 0x000000013c047892 */ /* 0x000fcc000f8efc3f */
[----:B-1234-:R-:W-:-:S05]  /*123c0*/  IMAD.U32 R0, RZ, RZ, UR4 ;  /* 0x00000004ff007e24 */ /* 0x01efca000f8e00ff */
[----:B------:R-:W-:-:S13]  /*123d0*/  ISETP.NE.AND P0, PT, R0, 0x3, PT ;  /* 0x000000030000780c */ /* 0x000fda0003f05270 */
[----:B------:R-:W-:Y:S05]  /*123e0*/  @!P0 BRA `(.L_x_829) ;  /* 0x0000000000048947 */ /* 0x000fea0003800000 */
[----:B------:R-:W-:Y:S01]  /*123f0*/  BPT.TRAP 0x1 ;  /* 0x000000040000795c */ /* 0x000fe20000300000 */
.L_x_829:
[----:B------:R-:W-:Y:S01]  /*12400*/  IMAD R0, R220, 0x8, R18 ;  /* 0x00000008dc007824 */ /* 0x000fe200078e0212 */
[----:B0-----:R-:W-:-:S04]  /*12410*/  SHF.L.U32 R3, R221, 0x1f, RZ ;  /* 0x0000001fdd037819 */ /* 0x001fc800000006ff */
[----:B------:R0:W1:Y:S01]  /*12420*/  SYNCS.PHASECHK.TRANS64.TRYWAIT P2, [R0+URZ+0x38830], R3 ;  /* 0x03883003000075a7 */ /* 0x000062000804017f */
[----:B------:R-:W-:Y:S05]  /*12430*/  @!P0 BRA `(.L_x_830) ;  /* 0x0000000000048947 */ /* 0x000fea0003800000 */
[----:B------:R-:W-:Y:S01]  /*12440*/  BPT.TRAP 0x1 ;  /* 0x000000040000795c */ /* 0x000fe20000300000 */
.L_x_830:
[----:B------:R-:W2:Y:S01]  /*12450*/  S2R R4, SR_TID.X ;  /* 0x0000000000047919 */ /* 0x000ea20000002100 */
[----:B------:R-:W-:Y:S01]  /*12460*/  IMAD.MOV.U32 R151, RZ, RZ, RZ ;  /* 0x000000ffff977224 */ /* 0x000fe200078e00ff */
[----:B--2---:R-:W-:-:S04]  /*12470*/  LOP3.LUT R4, R4, 0x7f, RZ, 0xc0, !PT ;  /* 0x0000007f04047812 */ /* 0x004fc800078ec0ff */
[----:B------:R-:W-:Y:S01]  /*12480*/  ISETP.NE.AND P1, PT, R4, RZ, PT ;  /* 0x000000ff0400720c */ /* 0x000fe20003f25270 */
[----:B-1----:R-:W-:-:S12]  /*12490*/  @P2 BRA `(.L_x_831) ;  /* 0x0000000000082947 */ /* 0x002fd80003800000 */
[----:B------:R-:W1:Y:S02]  /*124a0*/  SYNCS.PHASECHK.TRANS64.TRYWAIT P2, [R0+URZ+0x38830], R3 ;  /* 0x03883003000075a7 */ /* 0x000e64000804017f */
[----:B-1----:R-:W-:Y:S05]  /*124b0*/  @!P2 BRA `(.L_x_832) ;  /* 0x000001680064a947 */ /* 0x002fea0003800000 */
.L_x_831:
[----:B------:R-:W-:Y:S05]  /*124c0*/  WARPSYNC.ALL ;  /* 0x0000000000007948 */ /* 0x000fea0003800000 */
[----:B01----:R-:W-:Y:S01]  /*124d0*/  VIADD R3, R18, 0x24400 ;  /* 0x0002440012037836 */ /* 0x003fe20000000000 */
[----:B------:R-:W-:Y:S01]  /*124e0*/  R2UR UR12, R2 ;  /* 0x00000000020c72ca */ /* 0x000fe200000e0000 */
[----:B------:R-:W-:Y:S01]  /*124f0*/  WARPGROUP.ARRIVE ;  /* 0x00000000000079c5 */ /* 0x000fe20000000000 */
[----:B------:R-:W-:Y:S01]  /*12500*/  UMOV UR9, 0x40000040 ;  /* 0x4000004000097882 */ /* 0x000fe20000000000 */
[----:B------:R-:W-:Y:S01]  /*12510*/  IMAD.MOV.U32 R5, RZ, RZ, 0x40000040 ;  /* 0x40000040ff057424 */ /* 0x000fe200078e00ff */
[----:B------:R-:W-:Y:S01]  /*12520*/  SHF.R.U32.HI R3, RZ, 0x4, R3 ;  /* 0x00000004ff037819 */ /* 0x000fe20000011603 */
[----:B------:R-:W-:Y:S01]  /*12530*/  UMOV UR5, UR9 ;  /* 0x0000000900057c82 */ /* 0x000fe20008000000 */
[----:B------:R-:W-:Y:S01]  /*12540*/  IMAD.MOV.U32 R7, RZ, RZ, 0x40000040 ;  /* 0x40000040ff077424 */ /* 0x000fe200078e00ff */
[----:B------:R-:W-:Y:S01]  /*12550*/  UMOV UR17, 0x40000040 ;  /* 0x4000004000117882 */ /* 0x000fe20000000000 */
[----:B------:R-:W-:Y:S01]  /*12560*/  LOP3.LUT R3, R3, 0x3fff, RZ, 0xc0, !PT ;  /* 0x00003fff03037812 */ /* 0x000fe200078ec0ff */
[----:B------:R-:W-:Y:S01]  /*12570*/  IMAD.U32 R9, RZ, RZ, UR9 ;  /* 0x00000009ff097e24 */ /* 0x000fe2000f8e00ff */
[----:B------:R-:W-:Y:S01]  /*12580*/  R2UR UR7, R5 ;  /* 0x00000000050772ca */ /* 0x000fe200000e0000 */
[----:B------:R-:W-:Y:S01]  /*12590*/  IMAD.MOV.U32 R5, RZ, RZ, 0x40000040 ;  /* 0x40000040ff057424 */ /* 0x000fe200078e00ff */
[----:B------:R-:W-:Y:S01]  /*125a0*/  LOP3.LUT R224, R3, 0x10000, RZ, 0xfc, !PT ;  /* 0x0001000003e07812 */ /* 0x000fe200078efcff */
[----:B------:R-:W-:Y:S01]  /*125b0*/  IMAD.MOV.U32 R3, RZ, RZ, 0x40000040 ;  /* 0x40000040ff037424 */ /* 0x000fe200078e00ff */
[----:B------:R-:W-:Y:S01]  /*125c0*/  ULOP3.LUT UR12, UR12, 0x10000, URZ, 0xfc, !UPT ;  /* 0x000100000c0c7892 */ /* 0x000fe2000f8efc3f */
[----:B------:R-:W-:-:S02]  /*125d0*/  P2R R12, PR, RZ, 0x1 ;  /* 0x00000001ff0c7803 */ /* 0x000fc40000000000 */
[----:B------:R-:W-:Y:S01]  /*125e0*/  IMAD R2, R220, 0xa00, R224 ;  /* 0x00000a00dc027824 */ /* 0x000fe200078e02e0 */
[----:B------:R-:W-:-:S03]  /*125f0*/  R2UR UR11, R3 ;  /* 0x00000000030b72ca */ /* 0x000fc600000e0000 */
[----:B------:R-:W-:Y:S01]  /*12600*/  UMOV UR8, UR12 ;  /* 0x0000000c00087c82 */ /* 0x000fe20008000000 */
[C---:B------:R-:W-:Y:S01]  /*12610*/  R2UR UR10, R2.reuse ;  /* 0x00000000020a72ca */ /* 0x040fe200000e0000 */
[C---:B------:R-:W-:Y:S01]  /*12620*/  VIADD R4, R2.reuse, 0x80 ;  /* 0x0000008002047836 */ /* 0x040fe20000000000 */
[----:B------:R-:W-:Y:S01]  /*12630*/  UMOV UR4, UR8 ;  /* 0x0000000800047c82 */ /* 0x000fe20008000000 */
[----:B------:R-:W-:Y:S02]  /*12640*/  VIADD R6, R2, 0x200 ;  /* 0x0000020002067836 */ /* 0x000fe40000000000 */
[----:B------:R-:W-:Y:S01]  /*12650*/  IMAD.U32 R8, RZ, RZ, UR8 ;  /* 0x00000008ff087e24 */ /* 0x000fe2000f8e00ff */
[----:B------:R-:W-:Y:S01]  /*12660*/  R2UR UR6, R4 ;  /* 0x00000000040672ca */ /* 0x000fe200000e0000 */
[----:B------:R-:W-:-:S03]  /*12670*/  VIADD R4, R2, 0x100 ;  /* 0x0000010002047836 */ /* 0x000fc60000000000 */
[----:B------:R0:W-:Y:S03]  /*12680*/  STL.64 [R1+0x58], R8 ;  /* 0x0000580801007387 */ /* 0x0001e60000100a00 */
[----:B------:R-:W-:Y:S01]  /*12690*/  HGMMA.64x16x16.F32.BF16 R56, gdesc[UR8], RZ, !UPT, gsb0 ;  /* 0x00200000083879f0 */ /* 0x000fe2000c0018ff */
[----:B------:R-:W-:Y:S01]  /*126a0*/  R2UR UR10, R6 ;  /* 0x00000000060a72ca */ /* 0x000fe200000e0000 */
[----:B------:R-:W-:Y:S01]  /*126b0*/  VIADD R6, R2, 0x202 ;  /* 0x0000020202067836 */ /* 0x000fe20000000000 */
[----:B------:R-:W-:Y:S01]  /*126c0*/  R2UR UR11, R7 ;  /* 0x00000000070b72ca */ /* 0x000fe200000e0000 */
[----:B------:R-:W-:Y:S02]  /*126d0*/  IMAD.MOV.U32 R7, RZ, RZ, 0x40000040 ;  /* 0x40000040ff077424 */ /* 0x000fe400078e00ff */
[----:B0-----:R-:W-:Y:S01]  /*126e0*/  IMAD.U32 R9, RZ, RZ, UR17 ;  /* 0x00000011ff097e24 */ /* 0x001fe2000f8e00ff */
[----:B------:R-:W-:-:S02]  /*126f0*/  WARPGROUP.DEPBAR.LE gsb0, 0x0 ;  /* 0x00008000000079c5 */ /* 0x000fc40000010000 */
[----:B-----5:R-:W-:-:S06]  /*12700*/  WARPGROUP.ARRIVE ;  /* 0x00000000000079c5 */ /* 0x020fcc0000000000 */
[----:B------:R-:W-:Y:S01]  /*12710*/  HGMMA.64x16x16.F32.BF16 R48, gdesc[UR4], RZ, !UPT, gsb0 ;  /* 0x00200000043079f0 */ /* 0x000fe2000c0018ff */
[----:B------:R-:W-:Y:S01]  /*12720*/  R2UR UR6, R4 ;  /* 0x00000000040672ca */ /* 0x000fe200000e0000 */
[----:B------:R-:W-:Y:S01]  /*12730*/  UMOV UR4, UR8 ;  /* 0x0000000800047c82 */ /* 0x000fe20008000000 */
[----:B------:R-:W-:Y:S01]  /*12740*/  R2UR UR7, R5 ;  /* 0x00000000050772ca */ /* 0x000fe200000e0000 */
[----:B------:R-:W-:Y:S01]  /*12750*/  UMOV UR5, UR9 ;  /* 0x0000000900057c82 */ /* 0x000fe20008000000 */
[----:B------:R-:W-:Y:S02]  /*12760*/  VIADD R4, R2, 0x180 ;  /* 0x0000018002047836 */ /* 0x000fe40000000000 */
[----:B------:R-:W-:Y:S01]  /*12770*/  IMAD.MOV.U32 R5, RZ, RZ, 0x40000040 ;  /* 0x40000040ff057424 */ /* 0x000fe200078e00ff */
[----:B------:R-:W-:Y:S02]  /*12780*/  WARPGROUP.DEPBAR.LE gsb0, 0x0 ;  /* 0x00008000000079c5 */ /* 0x000fe40000010000 */
[----:B------:R-:W-:-:S06]  /*12790*/  WARPGROUP.ARRIVE ;  /* 0x00000000000079c5 */ /* 0x000fcc0000000000 */
[----:B------:R-:W-:Y:S01]  /*127a0*/  HGMMA.64x16x16.F32.BF16 R40, gdesc[UR4], RZ, !UPT, gsb0 ;  /* 0x00200000042879f0 */ /* 0x000fe2000c0018ff */
[----:B------:R-:W-:Y:S01]  /*127b0*/  R2UR UR6, R4 ;  /* 0x00000000040672ca */ /* 0x000fe200000e0000 */
[----:B------:R-:W-:Y:S01]  /*127c0*/  UMOV UR4, UR8 ;  /* 0x0000000800047c82 */ /* 0x000fe20008000000 */
[----:B------:R-:W-:Y:S01]  /*127d0*/  R2UR UR7, R5 ;  /* 0x00000000050772ca */ /* 0x000fe200000e0000 */
[----:B------:R-:W-:Y:S01]  /*127e0*/  UMOV UR5, UR9 ;  /* 0x0000000900057c82 */ /* 0x000fe20008000000 */
[----:B------:R-:W-:Y:S02]  /*127f0*/  VIADD R4, R2, 0x2 ;  /* 0x0000000202047836 */ /* 0x000fe40000000000 */
[----:B------:R-:W-:-:S03]  /*12800*/  IMAD.MOV.U32 R5, RZ, RZ, 0x40000040 ;  /* 0x40000040ff057424 */ /* 0x000fc600078e00ff */
[----:B------:R-:W-:Y:S01]  /*12810*/  R2UR UR18, R4 ;  /* 0x00000000041272ca */ /* 0x000fe200000e0000 */
[----:B------:R-:W-:Y:S01]  /*12820*/  VIADD R4, R2, 0x82 ;  /* 0x0000008202047836 */ /* 0x000fe20000000000 */
[----:B------:R-:W-:Y:S01]  /*12830*/  R2UR UR19, R5 ;  /* 0x00000000051372ca */ /* 0x000fe200000e0000 */
[----:B------:R-:W-:Y:S01]  /*12840*/  IMAD.MOV.U32 R5, RZ, RZ, 0x40000040 ;  /* 0x40000040ff057424 */ /* 0x000fe200078e00ff */
[----:B------:R-:W-:Y:S02]  /*12850*/  WARPGROUP.DEPBAR.LE gsb0, 0x0 ;  /* 0x00008000000079c5 */ /* 0x000fe40000010000 */
[----:B------:R-:W-:-:S06]  /*12860*/  WARPGROUP.ARRIVE ;  /* 0x00000000000079c5 */ /* 0x000fcc0000000000 */
[----:B------:R-:W-:Y:S01]  /*12870*/  HGMMA.64x16x16.F32.BF16 R32, gdesc[UR4], RZ, !UPT, gsb0 ;  /* 0x00200000042079f0 */ /* 0x000fe2000c0018ff */
[----:B------:R-:W-:Y:S01]  /*12880*/  UIADD3 UR4, UR12, 0x2, URZ ;  /* 0x000000020c047890 */ /* 0x000fe2000fffe03f */
[----:B------:R-:W-:Y:S01]  /*12890*/  R2UR UR6, R4 ;  /* 0x00000000040672ca */ /* 0x000fe200000e0000 */
[----:B------:R-:W-:Y:S01]  /*128a0*/  VIADD R4, R2, 0x102 ;  /* 0x0000010202047836 */ /* 0x000fe20000000000 */
[----:B------:R-:W-:Y:S01]  /*128b0*/  R2UR UR7, R5 ;  /* 0x00000000050772ca */ /* 0x000fe200000e0000 */
[----:B------:R-:W-:-:S03]  /*128c0*/  IMAD.MOV.U32 R5, RZ, RZ, 0x40000040 ;  /* 0x40000040ff057424 */ /* 0x000fc600078e00ff */
[----:B------:R-:W-:Y:S02]  /*128d0*/  UMOV UR16, UR4 ;  /* 0x0000000400107c82 */ /* 0x000fe40008000000 */
[----:B------:R-:W-:-:S05]  /*128e0*/  IMAD.U32 R8, RZ, RZ, UR16 ;  /* 0x00000010ff087e24 */ /* 0x000fca000f8e00ff */
[----:B------:R0:W-:Y:S01]  /*128f0*/  STL.64 [R1+0x50], R8 ;  /* 0x0000500801007387 */ /* 0x0001e20000100a00 */
[----:B------:R-:W-:Y:S02]  /*12900*/  WARPGROUP.DEPBAR.LE gsb0, 0x0 ;  /* 0x00008000000079c5 */ /* 0x000fe40000010000 */
[----:B------:R-:W-:-:S06]  /*12910*/  WARPGROUP.ARRIVE ;  /* 0x00000000000079c5 */ /* 0x000fcc0000000000 */
[----:B------:R-:W-:Y:S01]  /*12920*/  HGMMA.64x16x16.F32.BF16 R24, gdesc[UR8], RZ, !UPT, gsb0 ;  /* 0x00200000081879f0 */ /* 0x000fe2000c0018ff */
[----:B------:R-:W-:Y:S01]  /*12930*/  UMOV UR8, UR16 ;  /* 0x0000001000087c82 */ /* 0x000fe20008000000 */
[----:B------:R-:W-:Y:S01]  /*12940*/  UMOV UR9, UR17 ;  /* 0x0000001100097c82 */ /* 0x000fe20008000000 */
[----:B------:R-:W-:Y:S01]  /*12950*/  UMOV UR4, UR8 ;  /* 0x0000000800047c82 */ /* 0x000fe20008000000 */
[----:B------:R-:W-:Y:S01]  /*12960*/  UMOV UR5, UR9 ;  /* 0x0000000900057c82 */ /* 0x000fe20008000000 */
[----:B------:R-:W-:Y:S01]  /*12970*/  R2UR UR10, R6 ;  /* 0x00000000060a72ca */ /* 0x000fe200000e0000 */
[----:B------:R-:W-:Y:S01]  /*12980*/  VIADD R6, R2, 0x204 ;  /* 0x0000020402067836 */ /* 0x000fe20000000000 */
[----:B------:R-:W-:Y:S01]  /*12990*/  R2UR UR11, R7 ;  /* 0x00000000070b72ca */ /* 0x000fe200000e0000 */
[----:B------:R-:W-:Y:S01]  /*129a0*/  IMAD.MOV.U32 R7, RZ, RZ, 0x40000040 ;  /* 0x40000040ff077424 */ /* 0x000fe200078e00ff */
[----:B------:R-:W-:Y:S02]  /*129b0*/  WARPGROUP.DEPBAR.LE gsb0, 0x0 ;  /* 0x00008000000079c5 */ /* 0x000fe40000010000 */
[----:B------:R-:W-:-:S06]  /*129c0*/  WARPGROUP.ARRIVE ;  /* 0x00000000000079c5 */ /* 0x000fcc0000000000 */
[----:B------:R-:W-:Y:S01]  /*129d0*/  HGMMA.64x16x16.F32.BF16 R56, gdesc[UR16], R56, gsb0 ;  /* 0x00200000103879f0 */ /* 0x000fe20008001838 */
[----:B------:R-:W-:Y:S02]  /*129e0*/  UMOV UR17, 0x40000040 ;  /* 0x4000004000117882 */ /* 0x000fe40000000000 */
[----:B0-----:R-:W-:Y:S01]  /*129f0*/  IMAD.U32 R9, RZ, RZ, UR17 ;  /* 0x00000011ff097e24 */ /* 0x001fe2000f8e00ff */
[----:B------:R-:W-:Y:S02]  /*12a00*/  WARPGROUP.DEPBAR.LE gsb0, 0x0 ;  /* 0x00008000000079c5 */ /* 0x000fe40000010000 */
[----:B------:R-:W-:-:S06]  /*12a10*/  WARPGROUP.ARRIVE ;  /* 0x00000000000079c5 */ /* 0x000fcc0000000000 */
[----:B------:R-:W-:Y:S01]  /*12a20*/  HGMMA.64x16x16.F32.BF16 R48, gdesc[UR4], R48, gsb0 ;  /* 0x00200000043079f0 */ /* 0x000fe20008001830 */
        /* <DEDUP_REMOVED lines=21> */
[----:B------:R-:W-:Y:S01]  /*12b80*/  HGMMA.64x16x16.F32.BF16 R32, gdesc[UR4], R32, gsb0 ;  /* 0x00200000042079f0 */ /* 0x000fe20008001820 */
        /* <DEDUP_REMOVED lines=10> */
[----:B------:R-:W-:Y:S01]  /*12c30*/  HGMMA.64x16x16.F32.BF16 R24, gdesc[UR8], R24, gsb0 ;  /* 0x00200000081879f0 */ /* 0x000fe20008001818 */
        /* <DEDUP_REMOVED lines=12> */
[----:B------:R-:W-:Y:S01]  /*12d00*/  UMOV UR15, UR17 ;  /* 0x00000011000f7c82 */ /* 0x000fe20008000000 */
        /* <DEDUP_REMOVED lines=28> */
[----:B------:R-:W-:Y:S01]  /*12ed0*/  UMOV UR5, UR15 ;  /* 0x0000000f00057c82 */ /* 0x000fe20008000000 */
[----:B------:R-:W-:Y:S01]  /*12ee0*/  R2UR UR7, R5 ;  /* 0x00000000050772ca */ /* 0x000fe200000e0000 */
[----:B------:R-:W-:Y:S02]  /*12ef0*/  VIADD R4, R2, 0x106 ;  /* 0x0000010602047836 */ /* 0x000fe40000000000 */
[----:B------:R-:W-:Y:S01]  /*12f00*/  IMAD.MOV.U32 R5, RZ, RZ, 0x40000040 ;  /* 0x40000040ff057424 */ /* 0x000fe200078e00ff */
[----:B------:R-:W-:Y:S02]  /*12f10*/  UMOV UR16, UR4 ;  /* 0x0000000400107c82 */ /* 0x000fe40008000000 */
[----:B------:R-:W-:Y:S01]  /*12f20*/  UMOV UR14, UR16 ;  /* 0x00000010000e7c82 */ /* 0x000fe20008000000 */
[----:B------:R-:W-:Y:S01]  /*12f30*/  IMAD.U32 R8, RZ, RZ, UR16 ;  /* 0x00000010ff087e24 */ /* 0x000fe2000f8e00ff */
[----:B------:R-:W-:-:S04]  /*12f40*/  UMOV UR4, UR14 ;  /* 0x0000000e00047c82 */ /* 0x000fc80008000000 */
[----:B------:R0:W-:Y:S01]  /*12f50*/  STL.64 [R1+0x40], R8 ;  /* 0x0000400801007387 */ /* 0x0001e20000100a00 */
[----:B------:R-:W-:Y:S02]  /*12f60*/  WARPGROUP.DEPBAR.LE gsb0, 0x0 ;  /* 0x00008000000079c5 */ /* 0x000fe40000010000 */
[----:B------:R-:W-:-:S06]  /*12f70*/  WARPGROUP.ARRIVE ;  /* 0x00000000000079c5 */ /* 0x000fcc0000000000 */
[----:B------:R-:W-:Y:S01]  /*12f80*/  HGMMA.64x16x16.F32.BF16 R24, gdesc[UR8], R24, gsb0 ;  /* 0x00200000081879f0 */ /* 0x000fe20008001818 */
[----:B------:R-:W-:Y:S01]  /*12f90*/  UMOV UR8, UR14 ;  /* 0x0000000e00087c82 */ /* 0x000fe20008000000 */
[----:B------:R-:W-:Y:S01]  /*12fa0*/  UMOV UR9, UR15 ;  /* 0x0000000f00097c82 */ /* 0x000fe20008000000 */
        /* <DEDUP_REMOVED lines=42> */
[----:B------:R-:W-:-:S05]  /*13250*/  IMAD.U32 R8, RZ, RZ, UR16 ;  /* 0x00000010ff087e24 */ /* 0x000fca000f8e00ff */
[----:B------:R0:W-:Y:S01]  /*13260*/  STL.64 [R1+0x38], R8 ;  /* 0x0000380801007387 */ /* 0x0001e20000100a00 */
        /* <DEDUP_REMOVED lines=241> */
[----:B------:R-:W-:Y:S01]  /*14180*/  IMAD.U32 R8, RZ, RZ, UR16 ;  /* 0x00000010ff087e24 */ /* 0x000fe2000f8e00ff */
[----:B------:R-:W-:Y:S01]  /*14190*/  UIADD3 UR52, UR12, 0x806, URZ ;  /* 0x000008060c347890 */ /* 0x000fe2000fffe03f */
[----:B------:R-:W-:Y:S01]  /*141a0*/  UMOV UR53, 0x40000040 ;  /* 0x4000004000357882 */ /* 0x000fe20000000000 */
[----:B------:R-:W-:Y:S02]  /*141b0*/  UIADD3 UR48, UR12, 0xc00, URZ ;  /* 0x00000c000c307890 */ /* 0x000fe4000fffe03f */
[----:B------:R0:W-:Y:S01]  /*141c0*/  STL.64 [R1+0x10], R8 ;  /* 0x0000100801007387 */ /* 0x0001e20000100a00 */
[----:B------:R-:W-:Y:S01]  /*141d0*/  UMOV UR49, 0x40000040 ;  /* 0x4000004000317882 */ /* 0x000fe20000000000 */
[----:B------:R-:W-:Y:S01]  /*141e0*/  UIADD3 UR44, UR12, 0xc02, URZ ;  /* 0x00000c020c2c7890 */ /* 0x000fe2000fffe03f */
[----:B------:R-:W-:Y:S01]  /*141f0*/  UMOV UR45, 0x40000040 ;  /* 0x40000040002d7882 */ /* 0x000fe20000000000 */
[----:B------:R-:W-:Y:S01]  /*14200*/  UIADD3 UR40, UR12, 0xc04, URZ ;  /* 0x00000c040c287890 */ /* 0x000fe2000fffe03f */
[----:B------:R-:W-:Y:S01]  /*14210*/  UMOV UR41, 0x40000040 ;  /* 0x4000004000297882 */ /* 0x000fe20000000000 */
[----:B0-----:R-:W2:Y:S01]  /*14220*/  LDL R8, [R1+0x8c] ;  /* 0x00008c0001087983 */ /* 0x001ea20000100800 */
[----:B------:R-:W-:-:S02]  /*14230*/  WARPGROUP.DEPBAR.LE gsb0, 0x0 ;  /* 0x00008000000079c5 */ /* 0x000fc40000010000 */
        /* <DEDUP_REMOVED lines=11> */
[----:B------:R-:W-:Y:S02]  /*142f0*/  UMOV UR17, 0x40000040 ;  /* 0x4000004000117882 */ /* 0x000fe40000000000 */
[----:B------:R-:W-:Y:S02]  /*14300*/  WARPGROUP.DEPBAR.LE gsb0, 0x0 ;  /* 0x00008000000079c5 */ /* 0x000fe40000010000 */
[----:B------:R-:W-:Y:S01]  /*14310*/  WARPGROUP.ARRIVE ;  /* 0x00000000000079c5 */ /* 0x000fe20000000000 */
[----:B------:R-:W-:Y:S01]  /*14320*/  UMOV UR15, UR17 ;  /* 0x00000011000f7c82 */ /* 0x000fe20008000000 */
[----:B------:R-:W-:Y:S02]  /*14330*/  VIADD R6, R2, 0x704 ;  /* 0x0000070402067836 */ /* 0x000fe40000000000 */
[----:B------:R-:W-:Y:S02]  /*14340*/  IMAD.MOV.U32 R7, RZ, RZ, 0x40000040 ;  /* 0x40000040ff077424 */ /* 0x000fe400078e00ff */
[----:B------:R-:W-:Y:S01]  /*14350*/  HGMMA.64x16x16.F32.BF16 R48, gdesc[UR4], R48, gsb0 ;  /* 0x00200000043079f0 */ /* 0x000fe20008001830 */
[----:B------:R-:W-:Y:S01]  /*14360*/  R2UR UR6, R4 ;  /* 0x00000000040672ca */ /* 0x000fe200000e0000 */
[----:B------:R-:W-:Y:S01]  /*14370*/  UMOV UR4, UR8 ;  /* 0x0000000800047c82 */ /* 0x000fe20008000000 */
[----:B------:R-:W-:Y:S01]  /*14380*/  R2UR UR7, R5 ;  /* 0x00000000050772ca */ /* 0x000fe200000e0000 */
[----:B------:R-:W-:Y:S01]  /*14390*/  UMOV UR5, UR9 ;  /* 0x0000000900057c82 */ /* 0x000fe20008000000 */
[----:B------:R-:W-:-:S02]  /*143a0*/  VIADD R4, R2, 0x682 ;  /* 0x0000068202047836 */ /* 0x000fc40000000000 */
[----:B------:R-:W-:Y:S01]  /*143b0*/  IMAD.MOV.U32 R5, RZ, RZ, 0x40000040 ;  /* 0x40000040ff057424 */ /* 0x000fe200078e00ff */
[----:B------:R-:W-:Y:S01]  /*143c0*/  UIADD3 UR36, UR12, 0xc06, URZ ;  /* 0x00000c060c247890 */ /* 0x000fe2000fffe03f */
[----:B------:R-:W-:Y:S01]  /*143d0*/  UMOV UR37, 0x40000040 ;  /* 0x4000004000257882 */ /* 0x000fe20000000000 */
[----:B------:R-:W-:Y:S02]  /*143e0*/  IMAD.MOV.U32 R3, RZ, RZ, 0x40000040 ;  /* 0x40000040ff037424 */ /* 0x000fe400078e00ff */
[----:B------:R-:W-:Y:S01]  /*143f0*/  IMAD.U32 R11, RZ, RZ, UR17 ;  /* 0x00000011ff0b7e24 */ /* 0x000fe2000f8e00ff */
        /* <DEDUP_REMOVED lines=17> */
[----:B------:R-:W-:Y:S02]  /*14510*/  R2UR UR6, R4 ;  /* 0x00000000040672ca */ /* 0x000fe400000e0000 */
[----:B------:R-:W-:-:S04]  /*14520*/  R2UR UR7, R5 ;  /* 0x00000000050772ca */ /* 0x000fc800000e0000 */
[----:B------:R-:W-:Y:S01]  /*14530*/  UMOV UR16, UR4 ;  /* 0x0000000400107c82 */ /* 0x000fe20008000000 */
[----:B------:R-:W-:Y:S02]  /*14540*/  WARPGROUP.DEPBAR.LE gsb0, 0x0 ;  /* 0x00008000000079c5 */ /* 0x000fe40000010000 */
[----:B------:R-:W-:Y:S01]  /*14550*/  WARPGROUP.ARRIVE ;  /* 0x00000000000079c5 */ /* 0x000fe20000000000 */
[----:B------:R-:W-:Y:S01]  /*14560*/  UMOV UR14, UR16 ;  /* 0x00000010000e7c82 */ /* 0x000fe20008000000 */
[----:B------:R-:W-:Y:S01]  /*14570*/  UMOV UR5, UR15 ;  /* 0x0000000f00057c82 */ /* 0x000fe20008000000 */
[----:B------:R-:W-:Y:S02]  /*14580*/  VIADD R4, R2, 0x604 ;  /* 0x0000060402047836 */ /* 0x000fe40000000000 */
[----:B------:R-:W-:Y:S01]  /*14590*/  IMAD.MOV.U32 R5, RZ, RZ, 0x40000040 ;  /* 0x40000040ff057424 */ /* 0x000fe200078e00ff */
[----:B------:R-:W-:Y:S01]  /*145a0*/  HGMMA.64x16x16.F32.BF16 R24, gdesc[UR8], R24, gsb0 ;  /* 0x00200000081879f0 */ /* 0x000fe20008001818 */
[----:B------:R-:W-:-:S02]  /*145b0*/  IMAD.U32 R10, RZ, RZ, UR16 ;  /* 0x00000010ff0a7e24 */ /* 0x000fc4000f8e00ff */
[----:B------:R-:W-:Y:S02]  /*145c0*/  WARPGROUP.DEPBAR.LE gsb0, 0x0 ;  /* 0x00008000000079c5 */ /* 0x000fe40000010000 */
[----:B------:R-:W-:-:S06]  /*145d0*/  WARPGROUP.ARRIVE ;  /* 0x00000000000079c5 */ /* 0x000fcc0000000000 */
[----:B------:R-:W-:Y:S01]  /*145e0*/  HGMMA.64x16x16.F32.BF16 R56, gdesc[UR16], R56, gsb0 ;  /* 0x00200000103879f0 */ /* 0x000fe20008001838 */
[----:B------:R-:W-:Y:S02]  /*145f0*/  UMOV UR4, UR14 ;  /* 0x0000000e00047c82 */ /* 0x000fe40008000000 */
[----:B------:R-:W-:Y:S02]  /*14600*/  WARPGROUP.DEPBAR.LE gsb0, 0x0 ;  /* 0x00008000000079c5 */ /* 0x000fe40000010000 */
[----:B------:R-:W-:-:S06]  /*14610*/  WARPGROUP.ARRIVE ;  /* 0x00000000000079c5 */ /* 0x000fcc0000000000 */
[----:B------:R-:W-:Y:S01]  /*14620*/  HGMMA.64x16x16.F32.BF16 R48, gdesc[UR4], R48, gsb0 ;  /* 0x00200000043079f0 */ /* 0x000fe20008001830 */
[----:B------:R-:W-:Y:S02]  /*14630*/  R2UR UR6, R4 ;  /* 0x00000000040672ca */ /* 0x000fe400000e0000 */
[----:B------:R-:W-:Y:S01]  /*14640*/  R2UR UR7, R5 ;  /* 0x00000000050772ca */ /* 0x000fe200000e0000 */
[----:B------:R-:W-:Y:S01]  /*14650*/  UMOV UR4, UR14 ;  /* 0x0000000e00047c82 */ /* 0x000fe20008000000 */
[----:B------:R-:W-:Y:S01]  /*14660*/  UMOV UR5, UR15 ;  /* 0x0000000f00057c82 */ /* 0x000fe20008000000 */
[----:B------:R-:W-:Y:S02]  /*14670*/  WARPGROUP.DEPBAR.LE gsb0, 0x0 ;  /* 0x00008000000079c5 */ /* 0x000fe40000010000 */
[----:B------:R-:W-:-:S08]  /*14680*/  WARPGROUP.ARRIVE ;  /* 0x00000000000079c5 */ /* 0x000fd00000000000 */
[----:B------:R-:W-:Y:S01]  /*14690*/  HGMMA.64x16x16.F32.BF16 R40, gdesc[UR4], R40, gsb0 ;  /* 0x00200000042879f0 */ /* 0x000fe20008001828 */
[----:B------:R-:W-:Y:S02]  /*146a0*/  VIADD R4, R2, 0x684 ;  /* 0x0000068402047836 */ /* 0x000fe40000000000 */
[----:B------:R-:W-:-:S03]  /*146b0*/  IMAD.MOV.U32 R5, RZ, RZ, 0x40000040 ;  /* 0x40000040ff057424 */ /* 0x000fc600078e00ff */
[----:B------:R-:W-:Y:S02]  /*146c0*/  R2UR UR10, R4 ;  /* 0x00000000040a72ca */ /* 0x000fe400000e0000 */
[----:B------:R-:W-:Y:S01]  /*146d0*/  R2UR UR11, R5 ;  /* 0x00000000050b72ca */ /* 0x000fe200000e0000 */
[----:B------:R-:W-:Y:S01]  /*146e0*/  UMOV UR8, UR14 ;  /* 0x0000000e00087c82 */ /* 0x000fe20008000000 */
[----:B------:R-:W-:Y:S01]  /*146f0*/  UMOV UR9, UR15 ;  /* 0x0000000f00097c82 */ /* 0x000fe20008000000 */
[----:B------:R-:W-:Y:S02]  /*14700*/  WARPGROUP.DEPBAR.LE gsb0, 0x0 ;  /* 0x00008000000079c5 */ /* 0x000fe40000010000 */
[----:B------:R-:W-:-:S08]  /*14710*/  WARPGROUP.ARRIVE ;  /* 0x00000000000079c5 */ /* 0x000fd00000000000 */
        /* <DEDUP_REMOVED lines=12> */
[----:B------:R-:W-:Y:S02]  /*147e0*/  WARPGROUP.DEPBAR.LE gsb0, 0x0 ;  /* 0x00008000000079c5 */ /* 0x000fe40000010000 */
[----:B------:R-:W-:-:S10]  /*147f0*/  WARPGROUP.ARRIVE ;  /* 0x00000000000079c5 */ /* 0x000fd40000000000 */
        /* <DEDUP_REMOVED lines=173> */
[----:B------:R-:W-:Y:S01]  /*152d0*/  VIADD R4, R2, 0x806 ;  /* 0x0000080602047836 */ /* 0x000fe20000000000 */
[----:B------:R-:W-:Y:S01]  /*152e0*/  UMOV UR4, UR36 ;  /* 0x0000002400047c82 */ /* 0x000fe20008000000 */
[----:B------:R-:W-:Y:S01]  /*152f0*/  IMAD.MOV.U32 R5, RZ, RZ, 0x40000040 ;  /* 0x40000040ff057424 */ /* 0x000fe200078e00ff */
[----:B------:R-:W-:Y:S01]  /*15300*/  UMOV UR5, UR37 ;  /* 0x0000002500057c82 */ /* 0x000fe20008000000 */
[----:B------:R0:W-:Y:S01]  /*15310*/  STL.64 [R1], R10 ;  /* 0x0000000a01007387 */ /* 0x0001e20000100a00 */
[----:B------:R-:W-:Y:S01]  /*15320*/  R2UR UR6, R4 ;  /* 0x00000000040672ca */ /* 0x000fe200000e0000 */
[----:B------:R-:W-:Y:S01]  /*15330*/  @!P1 VIADD R0, R0, 0x38840 ;  /* 0x0003884000009836 */ /* 0x000fe20000000000 */
[----:B------:R-:W-:Y:S01]  /*15340*/  R2UR UR7, R5 ;  /* 0x00000000050772ca */ /* 0x000fe200000e0000 */
[----:B------:R-:W-:Y:S01]  /*15350*/  ULDC UR38, c[0x0][0x988] ;  /* 0x0002620000267ab9 */ /* 0x000fe20000000800 */
[----:B------:R-:W-:-:S02]  /*15360*/  WARPGROUP.DEPBAR.LE gsb0, 0x0 ;  /* 0x00008000000079c5 */ /* 0x000fc40000010000 */
[----:B------:R-:W-:-:S09]  /*15370*/  WARPGROUP.ARRIVE ;  /* 0x00000000000079c5 */ /* 0x000fd20000000000 */
        /* <DEDUP_REMOVED lines=19> */
[----:B--2---:R-:W-:Y:S02]  /*154b0*/  IMAD.IADD R4, R8, 0x1, R178 ;  /* 0x0000000108047824 */ /* 0x004fe400078e02b2 */
[----:B------:R-:W-:Y:S02]  /*154c0*/  VIADD R2, R2, 0x986 ;  /* 0x0000098602027836 */ /* 0x000fe40000000000 */
[----:B------:R-:W-:Y:S01]  /*154d0*/  IMAD R4, R179, -0x50, R4 ;  /* 0xffffffb0b3047824 */ /* 0x000fe200078e0204 */
[----:B------:R-:W-:Y:S02]  /*154e0*/  R2UR UR7, R3 ;  /* 0x00000000030772ca */ /* 0x000fe400000e0000 */
[----:B------:R-:W-:Y:S02]  /*154f0*/  R2UR UR6, R2 ;  /* 0x00000000020672ca */ /* 0x000fe400000e0000 */
[----:B------:R-:W-:-:S02]  /*15500*/  ISETP.GT.AND P6, PT, R4, RZ, PT ;  /* 0x000000ff0400720c */ /* 0x000fc40003fc4270 */
[C---:B------:R-:W-:Y:S02]  /*15510*/  ISETP.GT.AND P5, PT, R4.reuse, 0x1, PT ;  /* 0x000000010400780c */ /* 0x040fe40003fa4270 */
[----:B------:R-:W-:Y:S02]  /*15520*/  ISETP.GT.AND P4, PT, R4, 0x8, PT ;  /* 0x000000080400780c */ /* 0x000fe40003f84270 */
[----:B------:R-:W-:Y:S02]  /*15530*/  FSEL R65, R56, -INF , P6 ;  /* 0xff80000038417808 */ /* 0x000fe40003000000 */
[----:B------:R-:W-:Y:S02]  /*15540*/  FSEL R57, R57, -INF , P5 ;  /* 0xff80000039397808 */ /* 0x000fe40002800000 */
[----:B------:R-:W-:Y:S02]  /*15550*/  ISETP.GT.AND P3, PT, R4, 0x9, PT ;  /* 0x000000090400780c */ /* 0x000fe40003f64270 */
[----:B------:R-:W-:-:S02]  /*15560*/  FSEL R67, R60, -INF , P4 ;  /* 0xff8000003c437808 */ /* 0x000fc40002000000 */
[----:B------:R-:W-:Y:S01]  /*15570*/  FMNMX.FTZ R2, R65, R57, !PT ;  /* 0x0000003941027209 */ /* 0x000fe20007810000 */
[----:B------:R-:W-:Y:S01]  /*15580*/  UMOV UR4, UR36 ;  /* 0x0000002400047c82 */ /* 0x000fe20008000000 */
[----:B------:R-:W-:Y:S01]  /*15590*/  UMOV UR5, UR37 ;  /* 0x0000002500057c82 */ /* 0x000fe20008000000 */
[----:B------:R-:W-:Y:S02]  /*155a0*/  ISETP.GT.AND P2, PT, R4, 0x10, PT ;  /* 0x000000100400780c */ /* 0x000fe40003f44270 */
[----:B------:R-:W-:Y:S02]  /*155b0*/  FSEL R61, R61, -INF , P3 ;  /* 0xff8000003d3d7808 */ /* 0x000fe40001800000 */
[----:B------:R-:W-:Y:S02]  /*155c0*/  FMNMX.FTZ R2, R67, R2, !PT ;  /* 0x0000000243027209 */ /* 0x000fe40007810000 */
[----:B------:R-:W-:Y:S02]  /*155d0*/  FSEL R3, R58, -INF , P6 ;  /* 0xff8000003a037808 */ /* 0x000fe40003000000 */
[----:B------:R-:W-:-:S02]  /*155e0*/  ISETP.GT.AND P6, PT, R4, 0x11, PT ;  /* 0x000000110400780c */ /* 0x000fc40003fc4270 */
[----:B------:R-:W-:Y:S02]  /*155f0*/  FSEL R69, R48, -INF , P2 ;  /* 0xff80000030457808 */ /* 0x000fe40001000000 */
[----:B------:R-:W-:Y:S01]  /*15600*/  FMNMX.FTZ R2, R61, R2, !PT ;  /* 0x000000023d027209 */ /* 0x000fe20007810000 */
[----:B------:R-:W-:Y:S02]  /*15610*/  WARPGROUP.DEPBAR.LE gsb0, 0x0 ;  /* 0x00008000000079c5 */ /* 0x000fe40000010000 */
[----:B------:R-:W-:-:S06]  /*15620*/  WARPGROUP.ARRIVE ;  /* 0x00000000000079c5 */ /* 0x000fcc0000000000 */
[----:B------:R-:W-:Y:S01]  /*15630*/  HGMMA.64x16x16.F32.BF16 R24, gdesc[UR4], R24, gsb0 ;  /* 0x00200000041879f0 */ /* 0x000fe20008001818 */
[----:B------:R-:W-:Y:S01]  /*15640*/  FSEL R59, R59, -INF , P5 ;  /* 0xff8000003b3b7808 */ /* 0x000fe20002800000 */
[----:B------:R-:W-:Y:S01]  /*15650*/  ULDC UR4, c[0x0][0x988] ;  /* 0x0002620000047ab9 */ /* 0x000fe20000000800 */
        /* <DEDUP_REMOVED lines=19> */
[----:B0-----:R-:W-:Y:S02]  /*15790*/  FSEL R11, R54, -INF , P5 ;  /* 0xff800000360b7808 */ /* 0x001fe40002800000 */
        /* <DEDUP_REMOVED lines=37> */
[----:B------:R-:W-:-:S04]  /*159f0*/  FMNMX.FTZ R2, R87, R2, !PT ;  /* 0x0000000257027209 */ /* 0x000fc80007810000 */
[----:B------:R-:W-:-:S05]  /*15a00*/  FMNMX.FTZ R6, R89, R2, !PT ;  /* 0x0000000259067209 */ /* 0x000fca0007810000 */
[----:B------:R-:W0:Y:S02]  /*15a10*/  SHFL.BFLY PT, R5, R6, 0x2, 0x1f ;  /* 0x0c401f0006057f89 */ /* 0x000e2400000e0000 */
[----:B0-----:R-:W-:-:S05]  /*15a20*/  FMNMX.FTZ R8, R6, R5, !PT ;  /* 0x0000000506087209 */ /* 0x001fca0007810000 */
[----:B------:R-:W0:Y:S01]  /*15a30*/  SHFL.BFLY PT, R5, R8, 0x1, 0x1f ;  /* 0x0c201f0008057f89 */ /* 0x000e2200000e0000 */
[----:B------:R-:W-:Y:S01]  /*15a40*/  IMAD.U32 R2, RZ, RZ, UR4 ;  /* 0x00000004ff027e24 */ /* 0x000fe2000f8e00ff */
[----:B0-----:R-:W-:-:S04]  /*15a50*/  FMNMX.FTZ R5, R8, R5, !PT ;  /* 0x0000000508057209 */ /* 0x001fc80007810000 */
[C---:B------:R-:W-:Y:S01]  /*15a60*/  FSETP.NEU.FTZ.AND P0, PT, R5.reuse, -INF , PT ;  /* 0xff8000000500780b */ /* 0x040fe20003f1d000 */
[----:B------:R-:W-:-:S05]  /*15a70*/  FMUL.FTZ R4, R5, R2 ;  /* 0x0000000205047220 */ /* 0x000fca0000410000 */
[----:B------:R-:W-:Y:S02]  /*15a80*/  FSEL R10, R4, RZ, P0 ;  /* 0x000000ff040a7208 */ /* 0x000fe40000000000 */
        /* <DEDUP_REMOVED lines=13> */
[----:B------:R-:W-:Y:S02]  /*15b60*/  FSEL R39, R39, -INF , P6 ;  /* 0xff80000027277808 */ /* 0x000fe40003000000 */
[----:B------:R-:W-:Y:S01]  /*15b70*/  FMNMX.FTZ R4, R25, R4, !PT ;  /* 0x0000000419047209 */ /* 0x000fe20007810000 */
[----:B------:R-:W-:Y:S01]  /*15b80*/  FFMA.FTZ R29, R57, R2, -R10 ;  /* 0x00000002391d7223 */ /* 0x000fe2000001080a */
[----:B------:R-:W-:Y:S02]  /*15b90*/  FSEL R57, R26, -INF , P5 ;  /* 0xff8000001a397808 */ /* 0x000fe40002800000 */
[----:B------:R-:W-:Y:S02]  /*15ba0*/  FMNMX.FTZ R4, R39, R4, !PT ;  /* 0x0000000427047209 */ /* 0x000fe40007810000 */
[----:B------:R-:W-:-:S02]  /*15bb0*/  FSEL R27, R27, -INF , P4 ;  /* 0xff8000001b1b7808 */ /* 0x000fc40002000000 */
[----:B------:R-:W-:Y:S01]  /*15bc0*/  FMNMX.FTZ R4, R57, R4, !PT ;  /* 0x0000000439047209 */ /* 0x000fe20007810000 */
[----:B------:R-:W-:Y:S01]  /*15bd0*/  FFMA.FTZ R33, R61, R2, -R10 ;  /* 0x000000023d217223 */ /* 0x000fe2000001080a */
[----:B------:R-:W-:Y:S02]  /*15be0*/  FSEL R61, R30, -INF , P3 ;  /* 0xff8000001e3d7808 */ /* 0x000fe40001800000 */
[----:B------:R-:W-:Y:S02]  /*15bf0*/  FMNMX.FTZ R4, R27, R4, !PT ;  /* 0x000000041b047209 */ /* 0x000fe40007810000 */
[----:B------:R-:W-:Y:S02]  /*15c00*/  FSEL R31, R31, -INF , P2 ;  /* 0xff8000001f1f7808 */ /* 0x000fe40001000000 */
[----:B------:R-:W-:-:S04]  /*15c10*/  FMNMX.FTZ R4, R61, R4, !PT ;  /* 0x000000043d047209 */ /* 0x000fc80007810000 */
[----:B------:R-:W-:Y:S01]  /*15c20*/  FMNMX.FTZ R4, R31, R4, !PT ;  /* 0x000000041f047209 */ /* 0x000fe20007810000 */
[----:B------:R-:W-:-:S04]  /*15c30*/  FFMA.FTZ R6, R49, R2, -R10 ;  /* 0x0000000231067223 */ /* 0x000fc8000001080a */
[----:B------:R-:W0:Y:S02]  /*15c40*/  SHFL.BFLY PT, R49, R4, 0x2, 0x1f ;  /* 0x0c401f0004317f89 */ /* 0x000e2400000e0000 */
[----:B0-----:R-:W-:-:S05]  /*15c50*/  FMNMX.FTZ R49, R4, R49, !PT ;  /* 0x0000003104317209 */ /* 0x001fca0007810000 */
[----:B------:R-:W0:Y:S01]  /*15c60*/  SHFL.BFLY PT, R4, R49, 0x1, 0x1f ;  /* 0x0c201f0031047f89 */ /* 0x000e2200000e0000 */
[-CC-:B------:R-:W-:Y:S02]  /*15c70*/  FFMA.FTZ R208, R65, R2.reuse, -R10.reuse ;  /* 0x0000000241d07223 */ /* 0x180fe4000001080a */
[----:B------:R1:W-:Y:S01]  /*15c80*/  MUFU.EX2 R65, R6 ;  /* 0x0000000600417308 */ /* 0x0003e20000000800 */
[-CC-:B------:R-:W-:Y:S01]  /*15c90*/  FFMA.FTZ R210, R67, R2.reuse, -R10.reuse ;  /* 0x0000000243d27223 */ /* 0x180fe2000001080a */
[----:B------:R-:W-:-:S06]  /*15ca0*/  FFMA.FTZ R204, R69, R2, -R10 ;  /* 0x0000000245cc7223 */ /* 0x000fcc000001080a */
[----:B------:R-:W-:Y:S01]  /*15cb0*/  MUFU.EX2 R208, R208 ;  /* 0x000000d000d07308 */ /* 0x000fe20000000800 */
[----:B0-----:R-:W-:-:S07]  /*15cc0*/  FMNMX.FTZ R4, R49, R4, !PT ;  /* 0x0000000431047209 */ /* 0x001fce0007810000 */
[----:B------:R-:W0:Y:S01]  /*15cd0*/  MUFU.EX2 R29, R29 ;  /* 0x0000001d001d7308 */ /* 0x000e220000000800 */
[C---:B------:R-:W-:Y:S01]  /*15ce0*/  FSETP.NEU.FTZ.AND P2, PT, R4.reuse, -INF , PT ;  /* 0xff8000000400780b */ /* 0x040fe20003f5d000 */
[----:B-1----:R-:W-:-:S05]  /*15cf0*/  FMUL.FTZ R6, R4, R2 ;  /* 0x0000000204067220 */ /* 0x002fca0000410000 */
[----:B------:R-:W-:Y:S01]  /*15d00*/  FSEL R6, R6, RZ, P2 ;  /* 0x000000ff06067208 */ /* 0x000fe20001000000 */
[----:B------:R-:W1:Y:S04]  /*15d10*/  MUFU.EX2 R210, R210 ;  /* 0x000000d200d27308 */ /* 0x000e680000000800 */
[-CC-:B------:R-:W-:Y:S01]  /*15d20*/  FFMA.FTZ R3, R3, R2.reuse, -R6.reuse ;  /* 0x0000000203037223 */ /* 0x180fe20000010806 */
[----:B------:R-:W-:-:S03]  /*15d30*/  FFMA.FTZ R59, R59, R2, -R6 ;  /* 0x000000023b3b7223 */ /* 0x000fc60000010806 */
[----:B------:R-:W2:Y:S01]  /*15d40*/  MUFU.EX2 R33, R33 ;  /* 0x0000002100217308 */ /* 0x000ea20000000800 */
[-C--:B------:R-:W-:Y:S01]  /*15d50*/  FFMA.FTZ R7, R7, R2.reuse, -R6 ;  /* 0x0000000207077223 */ /* 0x080fe20000010806 */
[-CC-:B------:R-:W-:Y:S01]  /*15d60*/  FFMA.FTZ R37, R37, R2.reuse, -R10.reuse ;  /* 0x0000000225257223 */ /* 0x180fe2000001080a */
[----:B------:R-:W-:-:S05]  /*15d70*/  FFMA.FTZ R71, R71, R2, -R10 ;  /* 0x0000000247477223 */ /* 0x000fca000001080a */
[----:B------:R-:W3:Y:S01]  /*15d80*/  MUFU.EX2 R204, R204 ;  /* 0x000000cc00cc7308 */ /* 0x000ee20000000800 */
[-CC-:B------:R-:W-:Y:S01]  /*15d90*/  FFMA.FTZ R63, R63, R2.reuse, -R6.reuse ;  /* 0x000000023f3f7223 */ /* 0x180fe20000010806 */
[----:B------:R-:W-:-:S06]  /*15da0*/  FFMA.FTZ R9, R9, R2, -R6 ;  /* 0x0000000209097223 */ /* 0x000fcc0000010806 */
[----:B------:R-:W-:Y:S01]  /*15db0*/  MUFU.EX2 R3, R3 ;  /* 0x0000000300037308 */ /* 0x000fe20000000800 */
[----:B------:R-:W-:-:S07]  /*15dc0*/  ISETP.NE.AND P0, PT, R12, RZ, PT ;  /* 0x000000ff0c00720c */ /* 0x000fce0003f05270 */
[----:B------:R-:W4:Y:S01]  /*15dd0*/  MUFU.EX2 R8, R59 ;  /* 0x0000003b00087308 */ /* 0x000f220000000800 */
[-CC-:B------:R-:W-:Y:S01]  /*15de0*/  FFMA.FTZ R53, R53, R2.reuse, -R10.reuse ;  /* 0x0000000235357223 */ /* 0x180fe2000001080a */
[----:B------:R-:W-:-:S06]  /*15df0*/  FFMA.FTZ R73, R73, R2, -R10 ;  /* 0x0000000249497223 */ /* 0x000fcc000001080a */
[----:B------:R0:W-:Y:S08]  /*15e00*/  MUFU.EX2 R198, R37 ;  /* 0x0000002500c67308 */ /* 0x0001f00000000800 */
[----:B------:R-:W4:Y:S01]  /*15e10*/  MUFU.EX2 R7, R7 ;  /* 0x0000000700077308 */ /* 0x000f220000000800 */
[----:B0-----:R-:W-:-:S04]  /*15e20*/  FADD.FTZ R37, R208, R29 ;  /* 0x0000001dd0257221 */ /* 0x001fc80000010000 */
[----:B-1----:R-:W-:-:S03]  /*15e30*/  FADD.FTZ R28, R210, R37 ;  /* 0x00000025d21c7221 */ /* 0x002fc60000010000 */
[----:B------:R-:W0:Y:S01]  /*15e40*/  MUFU.EX2 R71, R71 ;  /* 0x0000004700477308 */ /* 0x000e220000000800 */
[----:B------:R-:W-:Y:S01]  /*15e50*/  FFMA.FTZ R51, R51, R2, -R6 ;  /* 0x0000000233337223 */ /* 0x000fe20000010806 */
[----:B--2---:R-:W-:-:S06]  /*15e60*/  FADD.FTZ R37, R33, R28 ;  /* 0x0000001c21257221 */ /* 0x004fcc0000010000 */
[----:B------:R-:W1:Y:S01]  /*15e70*/  MUFU.EX2 R12, R63 ;  /* 0x0000003f000c7308 */ /* 0x000e620000000800 */
[-C--:B------:R-:W-:Y:S01]  /*15e80*/  FFMA.FTZ R11, R11, R2.reuse, -R6 ;  /* 0x000000020b0b7223 */ /* 0x080fe20000010806 */
[----:B------:R-:W-:Y:S01]  /*15e90*/  FFMA.FTZ R41, R41, R2, -R10 ;  /* 0x0000000229297223 */ /* 0x000fe2000001080a */
[----:B---3--:R-:W-:-:S05]  /*15ea0*/  FADD.FTZ R30, R204, R37 ;  /* 0x00000025cc1e7221 */ /* 0x008fca0000010000 */
[----:B------:R-:W2:Y:S01]  /*15eb0*/  MUFU.EX2 R206, R53 ;  /* 0x0000003500ce7308 */ /* 0x000ea20000000800 */
[----:B------:R-:W-:Y:S01]  /*15ec0*/  FFMA.FTZ R75, R75, R2, -R10 ;  /* 0x000000024b4b7223 */ /* 0x000fe2000001080a */
[----:B----4-:R-:W-:-:S06]  /*15ed0*/  FADD.FTZ R28, R3, R8 ;  /* 0x00000008031c7221 */ /* 0x010fcc0000010000 */
[----:B------:R-:W-:Y:S01]  /*15ee0*/  MUFU.EX2 R9, R9 ;  /* 0x0000000900097308 */ /* 0x000fe20000000800 */
[----:B------:R-:W-:Y:S01]  /*15ef0*/  FFMA.FTZ R55, R55, R2, -R6 ;  /* 0x0000000237377223 */ /* 0x000fe20000010806 */
[----:B------:R-:W-:-:S06]  /*15f00*/  FADD.FTZ R30, R65, R30 ;  /* 0x0000001e411e7221 */ /* 0x000fcc0000010000 */
[----:B------:R-:W3:Y:S01]  /*15f10*/  MUFU.EX2 R73, R73 ;  /* 0x0000004900497308 */ /* 0x000ee20000000800 */
[----:B------:R-:W-:Y:S01]  /*15f20*/  FADD.FTZ R37, R7, R28 ;  /* 0x0000001c07257221 */ /* 0x000fe20000010000 */
[----:B------:R-:W-:-:S06]  /*15f30*/  FFMA.FTZ R13, R13, R2, -R6 ;  /* 0x000000020d0d7223 */ /* 0x000fcc0000010806 */
[----:B------:R-:W-:Y:S01]  /*15f40*/  MUFU.EX2 R14, R51 ;  /* 0x00000033000e7308 */ /* 0x000fe20000000800 */
[-C--:B------:R-:W-:Y:S01]  /*15f50*/  FFMA.FTZ R45, R45, R2.reuse, -R10 ;  /* 0x000000022d2d7223 */ /* 0x080fe2000001080a */
[----:B------:R-:W-:-:S06]  /*15f60*/  FFMA.FTZ R21, R21, R2, -R6 ;  /* 0x0000000215157223 */ /* 0x000fcc0000010806 */
[----:B------:R0:W4:Y:S01]  /*15f70*/  MUFU.EX2 R200, R41 ;  /* 0x0000002900c87308 */ /* 0x0001220000000800 */
[----:B------:R-:W-:-:S07]  /*15f80*/  FFMA.FTZ R77, R77, R2, -R10 ;  /* 0x000000024d4d7223 */ /* 0x000fce000001080a */
[----:B------:R-:W4:Y:S01]  /*15f90*/  MUFU.EX2 R11, R11 ;  /* 0x0000000b000b7308 */ /* 0x000f220000000800 */
[----:B0-----:R-:W-:Y:S01]  /*15fa0*/  FADD.FTZ R41, R71, R30 ;  /* 0x0000001e47297221 */ /* 0x001fe20000010000 */
[----:B-1----:R-:W-:Y:S01]  /*15fb0*/  FADD.FTZ R30, R12, R37 ;  /* 0x000000250c1e7221 */ /* 0x002fe20000010000 */
[----:B------:R-:W-:-:S05]  /*15fc0*/  FFMA.FTZ R43, R43, R2, -R6 ;  /* 0x000000022b2b7223 */ /* 0x000fca0000010806 */
[----:B------:R-:W-:Y:S01]  /*15fd0*/  MUFU.EX2 R75, R75 ;  /* 0x0000004b004b7308 */ /* 0x000fe20000000800 */
[----:B--2---:R-:W-:Y:S01]  /*15fe0*/  FADD.FTZ R32, R206, R41 ;  /* 0x00000029ce207221 */ /* 0x004fe20000010000 */
[----:B------:R-:W-:-:S06]  /*15ff0*/  FFMA.FTZ R15, R15, R2, -R6 ;  /* 0x000000020f0f7223 */ /* 0x000fcc0000010806 */
[----:B------:R-:W0:Y:S01]  /*16000*/  MUFU.EX2 R20, R55 ;  /* 0x0000003700147308 */ /* 0x000e220000000800 */
[----:B------:R-:W-:Y:S01]  /*16010*/  FFMA.FTZ R79, R79, R2, -R10 ;  /* 0x000000024f4f7223 */ /* 0x000fe2000001080a */
[----:B---3--:R-:W-:-:S06]  /*16020*/  FADD.FTZ R37, R73, R32 ;  /* 0x0000002049257221 */ /* 0x008fcc0000010000 */
[----:B------:R-:W-:Y:S01]  /*16030*/  MUFU.EX2 R202, R45 ;  /* 0x0000002d00ca7308 */ /* 0x000fe20000000800 */
[----:B------:R-:W-:-:S07]  /*16040*/  FFMA.FTZ R81, R81, R2, -R10 ;  /* 0x0000000251517223 */ /* 0x000fce000001080a */
[----:B------:R-:W1:Y:S01]  /*16050*/  MUFU.EX2 R13, R13 ;  /* 0x0000000d000d7308 */ /* 0x000e620000000800 */
[----:B------:R-:W-:-:S07]  /*16060*/  FFMA.FTZ R35, R35, R2, -R6 ;  /* 0x0000000223237223 */ /* 0x000fce0000010806 */
[----:B------:R2:W-:Y:S01]  /*16070*/  MUFU.EX2 R197, R21 ;  /* 0x0000001500c57308 */ /* 0x0005e20000000800 */
[----:B------:R-:W-:Y:S01]  /*16080*/  FFMA.FTZ R47, R47, R2, -R6 ;  /* 0x000000022f2f7223 */ /* 0x000fe20000010806 */
[----:B----4-:R-:W-:Y:S01]  /*16090*/  FADD.FTZ R32, R200, R37 ;  /* 0x00000025c8207221 */ /* 0x010fe20000010000 */
[----:B--2---:R-:W-:-:S05]  /*160a0*/  FADD.FTZ R21, R9, R30 ;  /* 0x0000001e09157221 */ /* 0x004fca0000010000 */
[----:B------:R-:W2:Y:S01]  /*160b0*/  MUFU.EX2 R77, R77 ;  /* 0x0000004d004d7308 */ /* 0x000ea20000000800 */
[----:B------:R-:W-:-:S07]  /*160c0*/  FADD.FTZ R30, R14, R21 ;  /* 0x000000150e1e7221 */ /* 0x000fce0000010000 */
[----:B------:R-:W3:Y:S01]  /*160d0*/  MUFU.EX2 R24, R43 ;  /* 0x0000002b00187308 */ /* 0x000ee20000000800 */
[----:B------:R-:W-:Y:S01]  /*160e0*/  FADD.FTZ R21, R11, R30 ;  /* 0x0000001e0b157221 */ /* 0x000fe20000010000 */
[----:B------:R-:W-:-:S06]  /*160f0*/  FFMA.FTZ R83, R83, R2, -R10 ;  /* 0x0000000253537223 */ /* 0x000fcc000001080a */
[----:B------:R-:W4:Y:S01]  /*16100*/  MUFU.EX2 R196, R79 ;  /* 0x0000004f00c47308 */ /* 0x000f220000000800 */
[----:B0-----:R-:W-:-:S07]  /*16110*/  FADD.FTZ R30, R20, R21 ;  /* 0x00000015141e7221 */ /* 0x001fce0000010000 */
[----:B------:R-:W0:Y:S01]  /*16120*/  MUFU.EX2 R15, R15 ;  /* 0x0000000f000f7308 */ /* 0x000e220000000800 */
[----:B-1----:R-:W-:-:S07]  /*16130*/  FADD.FTZ R21, R13, R30 ;  /* 0x0000001e0d157221 */ /* 0x002fce0000010000 */
[----:B------:R-:W1:Y:S01]  /*16140*/  MUFU.EX2 R81, R81 ;  /* 0x0000005100517308 */ /* 0x000e620000000800 */
[----:B------:R-:W-:-:S07]  /*16150*/  FFMA.FTZ R25, R25, R2, -R6 ;  /* 0x0000000219197223 */ /* 0x000fce0000010806 */
[----:B------:R2:W-:Y:S01]  /*16160*/  MUFU.EX2 R28, R35 ;  /* 0x00000023001c7308 */ /* 0x0005e20000000800 */
[----:B------:R-:W-:-:S07]  /*16170*/  FFMA.FTZ R85, R85, R2, -R10 ;  /* 0x0000000255557223 */ /* 0x000fce000001080a */
[----:B------:R-:W1:Y:S01]  /*16180*/  MUFU.EX2 R26, R47 ;  /* 0x0000002f001a7308 */ /* 0x000e620000000800 */
[----:B--2---:R-:W-:-:S04]  /*16190*/  FADD.FTZ R35, R75, R32 ;  /* 0x000000204b237221 */ /* 0x004fc80000010000 */
[----:B------:R-:W-:Y:S01]  /*161a0*/  FADD.FTZ R32, R202, R35 ;  /* 0x00000023ca207221 */ /* 0x000fe20000010000 */
[-C--:B------:R-:W-:Y:S02]  /*161b0*/  FFMA.FTZ R87, R87, R2.reuse, -R10 ;  /* 0x0000000257577223 */ /* 0x080fe4000001080a */
[----:B------:R-:W2:Y:S01]  /*161c0*/  MUFU.EX2 R83, R83 ;  /* 0x0000005300537308 */ /* 0x000ea20000000800 */
[----:B------:R-:W-:Y:S01]  /*161d0*/  FADD.FTZ R35, R77, R32 ;  /* 0x000000204d237221 */ /* 0x000fe20000010000 */
[----:B---3--:R-:W-:Y:S01]  /*161e0*/  FADD.FTZ R30, R24, R21 ;  /* 0x00000015181e7221 */ /* 0x008fe20000010000 */
[----:B------:R-:W-:Y:S01]  /*161f0*/  @!P1 PRMT R0, RZ, 0x654, R0 ;  /* 0x00000654ff009816 */ /* 0x000fe20000000000 */
[-CC-:B------:R-:W-:Y:S01]  /*16200*/  FFMA.FTZ R39, R39, R2.reuse, -R6.reuse ;  /* 0x0000000227277223 */ /* 0x180fe20000010806 */
[-CC-:B------:R-:W-:Y:S01]  /*16210*/  FFMA.FTZ R57, R57, R2.reuse, -R6.reuse ;  /* 0x0000000239397223 */ /* 0x180fe20000010806 */
[-CC-:B------:R-:W-:Y:S01]  /*16220*/  FFMA.FTZ R27, R27, R2.reuse, -R6.reuse ;  /* 0x000000021b1b7223 */ /* 0x180fe20000010806 */
[-CC-:B------:R-:W-:Y:S01]  /*16230*/  FFMA.FTZ R61, R61, R2.reuse, -R6.reuse ;  /* 0x000000023d3d7223 */ /* 0x180fe20000010806 */
[----:B------:R-:W3:Y:S01]  /*16240*/  MUFU.EX2 R192, R85 ;  /* 0x0000005500c07308 */ /* 0x000ee20000000800 */
[-C--:B------:R-:W-:Y:S01]  /*16250*/  FFMA.FTZ R31, R31, R2.reuse, -R6 ;  /* 0x000000021f1f7223 */ /* 0x080fe20000010806 */
[----:B----4-:R-:W-:Y:S01]  /*16260*/  FADD.FTZ R6, R196, R35 ;  /* 0x00000023c4067221 */ /* 0x010fe20000010000 */
[----:B------:R-:W-:Y:S01]  /*16270*/  FFMA.FTZ R10, R89, R2, -R10 ;  /* 0x00000002590a7223 */ /* 0x000fe2000001080a */
[----:B0-----:R-:W-:Y:S01]  /*16280*/  FADD.FTZ R21, R15, R30 ;  /* 0x0000001e0f157221 */ /* 0x001fe20000010000 */
[----:B------:R0:W-:Y:S03]  /*16290*/  @!P1 SYNCS.ARRIVE.TRANS64.RED.A1T0 RZ, [R0+URZ], RZ ;  /* 0x000000ff00ff99a7 */ /* 0x0001e6000810043f */
[----:B------:R-:W4:Y:S01]  /*162a0*/  MUFU.EX2 R25, R25 ;  /* 0x0000001900197308 */ /* 0x000f220000000800 */
[----:B------:R-:W-:Y:S01]  /*162b0*/  F2FP.BF16.F32.PACK_AB R208, R29, R208 ;  /* 0x000000d01dd0723e */ /* 0x000fe200000010ff */
[----:B-1----:R-:W-:Y:S01]  /*162c0*/  FADD.FTZ R29, R81, R6 ;  /* 0x00000006511d7221 */ /* 0x002fe20000010000 */
[----:B------:R-:W-:-:S05]  /*162d0*/  FADD.FTZ R30, R26, R21 ;  /* 0x000000151a1e7221 */ /* 0x000fca0000010000 */
[----:B------:R-:W1:Y:S01]  /*162e0*/  MUFU.EX2 R87, R87 ;  /* 0x0000005700577308 */ /* 0x000e620000000800 */
[----:B------:R-:W-:Y:S01]  /*162f0*/  FADD.FTZ R32, R198, R29 ;  /* 0x0000001dc6207221 */ /* 0x000fe20000010000 */
[----:B------:R-:W-:-:S06]  /*16300*/  FADD.FTZ R21, R197, R30 ;  /* 0x0000001ec5157221 */ /* 0x000fcc0000010000 */
[----:B0-----:R-:W0:Y:S01]  /*16310*/  MUFU.EX2 R0, R39 ;  /* 0x0000002700007308 */ /* 0x001e220000000800 */
[----:B--2---:R-:W-:Y:S01]  /*16320*/  FADD.FTZ R29, R83, R32 ;  /* 0x00000020531d7221 */ /* 0x004fe20000010000 */
[----:B------:R-:W-:-:S06]  /*16330*/  FADD.FTZ R30, R28, R21 ;  /* 0x000000151c1e7221 */ /* 0x000fcc0000010000 */
[----:B------:R-:W2:Y:S08]  /*16340*/  MUFU.EX2 R10, R10 ;  /* 0x0000000a000a7308 */ /* 0x000eb00000000800 */
[----:B------:R-:W2:Y:S01]  /*16350*/  MUFU.EX2 R57, R57 ;  /* 0x0000003900397308 */ /* 0x000ea20000000800 */
[----:B---3--:R-:W-:Y:S01]  /*16360*/  FADD.FTZ R32, R192, R29 ;  /* 0x0000001dc0207221 */ /* 0x008fe20000010000 */
[----:B----4-:R-:W-:-:S06]  /*16370*/  FADD.FTZ R21, R25, R30 ;  /* 0x0000001e19157221 */ /* 0x010fcc0000010000 */
[----:B------:R1:W3:Y:S01]  /*16380*/  MUFU.EX2 R6, R27 ;  /* 0x0000001b00067308 */ /* 0x0002e20000000800 */
[----:B------:R-:W-:-:S07]  /*16390*/  ISETP.GE.AND P2, PT, R178, 0x51, PT ;  /* 0x00000051b200780c */ /* 0x000fce0003f46270 */
[----:B------:R-:W4:Y:S01]  /*163a0*/  MUFU.EX2 R61, R61 ;  /* 0x0000003d003d7308 */ /* 0x000f220000000800 */
[----:B-1----:R-:W-:Y:S01]  /*163b0*/  FADD.FTZ R27, R87, R32 ;  /* 0x00000020571b7221 */ /* 0x002fe20000010000 */
[----:B0-----:R-:W-:-:S06]  /*163c0*/  FADD.FTZ R32, R0, R21 ;  /* 0x0000001500207221 */ /* 0x001fcc0000010000 */
[----:B------:R-:W0:Y:S01]  /*163d0*/  MUFU.EX2 R30, R31 ;  /* 0x0000001f001e7308 */ /* 0x000e220000000800 */
[----:B--2---:R-:W-:Y:S01]  /*163e0*/  FADD.FTZ R21, R10, R27 ;  /* 0x0000001b0a157221 */ /* 0x004fe20000010000 */
[----:B------:R-:W-:Y:S01]  /*163f0*/  FADD.FTZ R27, R57, R32 ;  /* 0x00000020391b7221 */ /* 0x000fe20000010000 */
[----:B------:R-:W-:-:S03]  /*16400*/  F2FP.BF16.F32.PACK_AB R209, R8, R3 ;  /* 0x0000000308d1723e */ /* 0x000fc600000010ff */
[----:B---3--:R-:W-:Y:S01]  /*16410*/  FADD.FTZ R8, R6, R27 ;  /* 0x0000001b06087221 */ /* 0x008fe20000010000 */
[----:B------:R-:W-:Y:S03]  /*16420*/  BSSY B0, `(.L_x_833) ;  /* 0x0000563000007945 */ /* 0x000fe60003800000 */
[----:B----4-:R-:W-:Y:S01]  /*16430*/  FADD.FTZ R3, R61, R8 ;  /* 0x000000083d037221 */ /* 0x010fe20000010000 */
[----:B------:R-:W-:Y:S01]  /*16440*/  F2FP.BF16.F32.PACK_AB R207, R20, R11 ;  /* 0x0000000b14cf723e */ /* 0x000fe200000010ff */
[--C-:B------:R-:W-:Y:S01]  /*16450*/  IMAD.MOV.U32 R150, RZ, RZ, R151.reuse ;  /* 0x000000ffff967224 */ /* 0x100fe200078e0097 */
[----:B------:R-:W-:Y:S01]  /*16460*/  F2FP.BF16.F32.PACK_AB R210, R33, R210 ;  /* 0x000000d221d2723e */ /* 0x000fe200000010ff */
[--C-:B------:R-:W-:Y:S01]  /*16470*/  IMAD.MOV.U32 R149, RZ, RZ, R151.reuse ;  /* 0x000000ffff957224 */ /* 0x100fe200078e0097 */
[----:B------:R-:W-:Y:S01]  /*16480*/  F2FP.BF16.F32.PACK_AB R204, R65, R204 ;  /* 0x000000cc41cc723e */ /* 0x000fe200000010ff */
[----:B------:R-:W-:Y:S01]  /*16490*/  IMAD.MOV.U32 R148, RZ, RZ, R151 ;  /* 0x000000ffff947224 */ /* 0x000fe200078e0097 */
[----:B------:R-:W-:Y:S01]  /*164a0*/  F2FP.BF16.F32.PACK_AB R206, R206, R71 ;  /* 0x00000047cece723e */ /* 0x000fe200000010ff */
[----:B0-----:R-:W-:Y:S01]  /*164b0*/  FADD.FTZ R20, R30, R3 ;  /* 0x000000031e147221 */ /* 0x001fe20000010000 */
[----:B------:R-:W-:Y:S01]  /*164c0*/  F2FP.BF16.F32.PACK_AB R200, R200, R73 ;  /* 0x00000049c8c8723e */ /* 0x000fe200000010ff */
[----:B------:R-:W-:Y:S01]  /*164d0*/  IMAD.MOV.U32 R3, RZ, RZ, 0x3f800000 ;  /* 0x3f800000ff037424 */ /* 0x000fe200078e00ff */
[----:B------:R-:W-:Y:S01]  /*164e0*/  F2FP.BF16.F32.PACK_AB R202, R202, R75 ;  /* 0x0000004bcaca723e */ /* 0x000fe200000010ff */
[--C-:B------:R-:W-:Y:S01]  /*164f0*/  IMAD.MOV.U32 R147, RZ, RZ, R151.reuse ;  /* 0x000000ffff937224 */ /* 0x100fe200078e0097 */
        /* <DEDUP_REMOVED lines=135> */
[----:B------:R-:W-:Y:S01]  /*16d70*/  IMAD.MOV.U32 R24, RZ, RZ, R151 ;  /* 0x000000ffff187224 */ /* 0x000fe200078e0097 */
[----:B------:R-:W-:Y:S06]  /*16d80*/  @!P2 BRA `(.L_x_834) ;  /* 0x0000004c0030a947 */ /* 0x000fec0003800000 */
[----:B------:R-:W-:Y:S01]  /*16d90*/  VIADD R6, R179, 0xfffffffe ;  /* 0xfffffffeb3067836 */ /* 0x000fe20000000000 */
[----:B------:R-:W-:Y:S01]  /*16da0*/  CS2R R150, SRZ ;  /* 0x0000000000967805 */ /* 0x000fe2000001ff00 */
[----:B------:R-:W-:Y:S01]  /*16db0*/  IMAD.MOV.U32 R7, RZ, RZ, R4 ;  /* 0x000000ffff077224 */ /* 0x000fe200078e0004 */
[----:B------:R-:W-:Y:S01]  /*16dc0*/  CS2R R146, SRZ ;  /* 0x0000000000927805 */ /* 0x000fe2000001ff00 */
[----:B------:R-:W-:Y:S01]  /*16dd0*/  IMAD.MOV.U32 R8, RZ, RZ, R5 ;  /* 0x000000ffff087224 */ /* 0x000fe200078e0005 */
[----:B------:R-:W-:Y:S01]  /*16de0*/  CS2R R142, SRZ ;  /* 0x00000000008e7805 */ /* 0x000fe2000001ff00 */
[----:B------:R-:W-:Y:S01]  /*16df0*/  IMAD.MOV.U32 R9, RZ, RZ, R221 ;  /* 0x000000ffff097224 */ /* 0x000fe200078e00dd */
[----:B------:R-:W-:Y:S01]  /*16e00*/  CS2R R138, SRZ ;  /* 0x00000000008a7805 */ /* 0x000fe2000001ff00 */
[----:B------:R-:W-:Y:S01]  /*16e10*/  IMAD.MOV.U32 R10, RZ, RZ, R220 ;  /* 0x000000ffff0a7224 */ /* 0x000fe200078e00dc */
        /* <DEDUP_REMOVED lines=60> */
[----:B------:R-:W-:-:S07]  /*171e0*/  CS2R R24, SRZ ;  /* 0x0000000000187805 */ /* 0x000fce000001ff00 */
.L_x_845:
[----:B------:R-:W-:-:S05]  /*171f0*/  VIADD R2, R10, 0x1 ;  /* 0x000000010a027836 */ /* 0x000fca0000000000 */
[----:B------:R-:W-:-:S04]  /*17200*/  ISETP.NE.AND P2, PT, R2, 0x2, PT ;  /* 0x000000020200780c */ /* 0x000fc80003f45270 */
[----:B------:R-:W-:Y:S02]  /*17210*/  SEL R2, R2, RZ, P2 ;  /* 0x000000ff02027207 */ /* 0x000fe40001000000 */
[----:B------:R-:W-:-:S03]  /*17220*/  SEL R221, RZ, 0x1, P2 ;  /* 0x00000001ffdd7807 */ /* 0x000fc60001000000 */
[----:B------:R-:W-:Y:S01]  /*17230*/  IMAD.MOV.U32 R220, RZ, RZ, R2 ;  /* 0x000000ffffdc7224 */ /* 0x000fe200078e0002 */
[----:B------:R-:W-:Y:S01]  /*17240*/  LOP3.LUT R221, R9, R221, RZ, 0x3c, !PT ;  /* 0x000000dd09dd7212 */ /* 0x000fe200078e3cff */
[----:B------:R-:W-:Y:S06]  /*17250*/  @!P0 BRA `(.L_x_835) ;  /* 0x0000000000048947 */ /* 0x000fec0003800000 */
[----:B------:R-:W-:Y:S01]  /*17260*/  BPT.TRAP 0x1 ;  /* 0x000000040000795c */ /* 0x000fe20000300000 */
.L_x_835:
[----:B------:R-:W-:Y:S01]  /*17270*/  IMAD R11, R2, 0x8, R18 ;  /* 0x00000008020b7824 */ /* 0x000fe200078e0212 */
[----:B------:R-:W-:-:S04]  /*17280*/  SHF.L.U32 R4, R221, 0x1f, RZ ;  /* 0x0000001fdd047819 */ /* 0x000fc800000006ff */
[----:B------:R0:W1:Y:S01]  /*17290*/  SYNCS.PHASECHK.TRANS64.TRYWAIT P2, [R11+URZ+0x38830], R4 ;  /* 0x038830040b0075a7 */ /* 0x000062000804017f */
[----:B------:R-:W-:Y:S05]  /*172a0*/  @!P0 BRA `(.L_x_836) ;  /* 0x0000000000048947 */ /* 0x000fea0003800000 */
[----:B------:R-:W-:Y:S01]  /*172b0*/  BPT.TRAP 0x1 ;  /* 0x000000040000795c */ /* 0x000fe20000300000 */
.L_x_836:
[----:B------:R-:W-:Y:S01]  /*172c0*/  IMAD R2, R220, 0xa00, R224 ;  /* 0x00000a00dc027824 */ /* 0x000fe200078e02e0 */
[----:B------:R-:W-:Y:S03]  /*172d0*/  BSSY B1, `(.L_x_837) ;  /* 0x0000006000017945 */ /* 0x000fe60003800000 */
[C---:B------:R-:W-:Y:S02]  /*172e0*/  VIADD R12, R2.reuse, 0x80 ;  /* 0x00000080020c7836 */ /* 0x040fe40000000000 */
[----:B------:R-:W-:Y:S01]  /*172f0*/  VIADD R14, R2, 0x100 ;  /* 0x00000100020e7836 */ /* 0x000fe20000000000 */
[----:B-1----:R-:W-:Y:S06]  /*17300*/  @P2 BRA `(.L_x_838) ;  /* 0x0000000000082947 */ /* 0x002fec0003800000 */
[----:B------:R-:W1:Y:S02]  /*17310*/  SYNCS.PHASECHK.TRANS64.TRYWAIT P2, [R11+URZ+0x38830], R4 ;  /* 0x038830040b0075a7 */ /* 0x000e64000804017f */
[----:B-1----:R-:W-:Y:S05]  /*17320*/  @!P2 BRA `(.L_x_839) ;  /* 0x0000011800dca947 */ /* 0x002fea0003800000 */
.L_x_838:
[----:B------:R-:W-:Y:S05]  /*17330*/  BSYNC B1 ;  /* 0x0000000000017941 */ /* 0x000fea0003800000 */
.L_x_837:
[----:B------:R-:W2:Y:S04]  /*17340*/  LDL.64 R152, [R1+0x50] ;  /* 0x0000500001987983 */ /* 0x000ea80000100a00 */
[----:B------:R-:W3:Y:S01]  /*17350*/  LDL.64 R154, [R1+0x58] ;  /* 0x00005800019a7983 */ /* 0x000ee20000100a00 */
[----:B01----:R-:W-:Y:S02]  /*17360*/  IMAD.MOV.U32 R4, RZ, RZ, R2 ;  /* 0x000000ffff047224 */ /* 0x003fe400078e0002 */
[----:B------:R-:W-:-:S03]  /*17370*/  IMAD.MOV.U32 R5, RZ, RZ, 0x40000040 ;  /* 0x40000040ff057424 */ /* 0x000fc600078e00ff */
[----:B------:R-:W-:Y:S02]  /*17380*/  R2UR UR14, R4 ;  /* 0x00000000040e72ca */ /* 0x000fe400000e0000 */
[----:B------:R-:W-:Y:S01]  /*17390*/  R2UR UR15, R5 ;  /* 0x00000000050f72ca */ /* 0x000fe200000e0000 */
[----:B------:R-:W-:Y:S01]  /*173a0*/  WARPGROUP.ARRIVE ;  /* 0x00000000000079c5 */ /* 0x000fe20000000000 */
[----:B------:R-:W-:Y:S01]  /*173b0*/  IMAD.MOV.U32 R13, RZ, RZ, 0x40000040 ;  /* 0x40000040ff0d7424 */ /* 0x000fe200078e00ff */
[----:B------:R-:W-:-:S04]  /*173c0*/  R2UR UR10, R12 ;  /* 0x000000000c0a72ca */ /* 0x000fc800000e0000 */
[----:B------:R-:W-:Y:S01]  /*173d0*/  R2UR UR11, R13 ;  /* 0x000000000d0b72ca */ /* 0x000fe200000e0000 */
[----:B------:R-:W-:Y:S01]  /*173e0*/  IMAD.MOV.U32 R15, RZ, RZ, 0x40000040 ;  /* 0x40000040ff0f7424 */ /* 0x000fe200078e00ff */
[----:B------:R-:W-:-:S04]  /*173f0*/  R2UR UR6, R14 ;  /* 0x000000000e0672ca */ /* 0x000fc800000e0000 */
[----:B------:R-:W-:Y:S01]  /*17400*/  R2UR UR7, R15 ;  /* 0x000000000f0772ca */ /* 0x000fe200000e0000 */
[----:B------:R-:W-:Y:S01]  /*17410*/  VIADD R4, R2, 0x180 ;  /* 0x0000018002047836 */ /* 0x000fe20000000000 */
[----:B------:R-:W-:-:S04]  /*17420*/  R2UR UR23, R5 ;  /* 0x00000000051772ca */ /* 0x000fc800000e0000 */
[----:B------:R-:W-:Y:S02]  /*17430*/  R2UR UR22, R4 ;  /* 0x00000000041672ca */ /* 0x000fe400000e0000 */
[----:B--2---:R-:W-:Y:S02]  /*17440*/  R2UR UR30, R152 ;  /* 0x00000000981e72ca */ /* 0x004fe400000e0000 */
[----:B------:R-:W-:Y:S02]  /*17450*/  R2UR UR31, R153 ;  /* 0x00000000991f72ca */ /* 0x000fe400000e0000 */
[----:B------:R-:W2:Y:S01]  /*17460*/  LDL.64 R152, [R1+0x48] ;  /* 0x0000480001987983 */ /* 0x000ea20000100a00 */
[----:B---3--:R-:W-:Y:S02]  /*17470*/  R2UR UR16, R154 ;  /* 0x000000009a1072ca */ /* 0x008fe400000e0000 */
[----:B------:R-:W-:-:S11]  /*17480*/  R2UR UR17, R155 ;  /* 0x000000009b1172ca */ /* 0x000fd600000e0000 */
[----:B------:R-:W-:Y:S02]  /*17490*/  UMOV UR12, UR16 ;  /* 0x00000010000c7c82 */ /* 0x000fe40008000000 */
[----:B------:R-:W-:Y:S02]  /*174a0*/  UMOV UR13, UR17 ;  /* 0x00000011000d7c82 */ /* 0x000fe40008000000 */
[----:B------:R-:W-:Y:S01]  /*174b0*/  HGMMA.64x16x16.F32.BF16 R184, gdesc[UR12], RZ, !UPT, gsb0 ;  /* 0x002000000cb879f0 */ /* 0x000fe2000c0018ff */
[----:B------:R-:W-:Y:S01]  /*174c0*/  UMOV UR8, UR16 ;  /* 0x0000001000087c82 */ /* 0x000fe20008000000 */
[----:B------:R-:W-:Y:S01]  /*174d0*/  UMOV UR9, UR17 ;  /* 0x0000001100097c82 */ /* 0x000fe20008000000 */
[----:B------:R-:W-:Y:S02]  /*174e0*/  WARPGROUP.DEPBAR.LE gsb0, 0x0 ;  /* 0x00008000000079c5 */ /* 0x000fe40000010000 */
[----:B------:R-:W-:-:S06]  /*174f0*/  WARPGROUP.ARRIVE ;  /* 0x00000000000079c5 */ /* 0x000fcc0000000000 */
        /* <DEDUP_REMOVED lines=8> */
[----:B------:R-:W-:Y:S01]  /*17580*/  VIADD R12, R2, 0x200 ;  /* 0x00000200020c7836 */ /* 0x000fe20000000000 */
[----:B------:R-:W-:Y:S02]  /*17590*/  WARPGROUP.DEPBAR.LE gsb0, 0x0 ;  /* 0x00008000000079c5 */ /* 0x000fe40000010000 */
[----:B------:R-:W-:-:S06]  /*175a0*/  WARPGROUP.ARRIVE ;  /* 0x00000000000079c5 */ /* 0x000fcc0000000000 */
[----:B------:R-:W-:Y:S01]  /*175b0*/  HGMMA.64x16x16.F32.BF16 R160, gdesc[UR20], RZ, !UPT, gsb0 ;  /* 0x0020000014a079f0 */ /* 0x000fe2000c0018ff */
[----:B------:R-:W-:Y:S02]  /*175c0*/  R2UR UR18, R12 ;  /* 0x000000000c1272ca */ /* 0x000fe400000e0000 */
[----:B------:R-:W-:Y:S01]  /*175d0*/  R2UR UR19, R13 ;  /* 0x000000000d1372ca */ /* 0x000fe200000e0000 */
[----:B------:R-:W-:Y:S01]  /*175e0*/  VIADD R4, R2, 0x2 ;  /* 0x0000000202047836 */ /* 0x000fe20000000000 */
[----:B------:R-:W-:Y:S02]  /*175f0*/  WARPGROUP.DEPBAR.LE gsb0, 0x0 ;  /* 0x00008000000079c5 */ /* 0x000fe40000010000 */
[----:B------:R-:W-:Y:S01]  /*17600*/  IMAD.MOV.U32 R5, RZ, RZ, 0x40000040 ;  /* 0x40000040ff057424 */ /* 0x000fe200078e00ff */
[----:B--2---:R-:W-:Y:S02]  /*17610*/  R2UR UR28, R152 ;  /* 0x00000000981c72ca */ /* 0x004fe400000e0000 */
[----:B------:R-:W-:-:S02]  /*17620*/  R2UR UR29, R153 ;  /* 0x00000000991d72ca */ /* 0x000fc400000e0000 */
[----:B------:R-:W-:-:S06]  /*17630*/  WARPGROUP.ARRIVE ;  /* 0x00000000000079c5 */ /* 0x000fcc0000000000 */
[----:B------:R-:W-:Y:S01]  /*17640*/  HGMMA.64x16x16.F32.BF16 R152, gdesc[UR16], RZ, !UPT, gsb0 ;  /* 0x00200000109879f0 */ /* 0x000fe2000c0018ff */
        /* <DEDUP_REMOVED lines=13> */
[----:B------:R-:W-:Y:S02]  /*17720*/  VIADD R14, R2, 0x102 ;  /* 0x00000102020e7836 */ /* 0x000fe40000000000 */
[----:B------:R-:W-:Y:S01]  /*17730*/  IMAD.MOV.U32 R15, RZ, RZ, 0x40000040 ;  /* 0x40000040ff0f7424 */ /* 0x000fe200078e00ff */
[----:B------:R-:W-:Y:S01]  /*17740*/  UMOV UR8, UR30 ;  /* 0x0000001e00087c82 */ /* 0x000fe20008000000 */
[----:B------:R-:W-:Y:S01]  /*17750*/  UMOV UR9, UR31 ;  /* 0x0000001f00097c82 */ /* 0x000fe20008000000 */
[----:B------:R-:W-:-:S02]  /*17760*/  WARPGROUP.DEPBAR.LE gsb0, 0x0 ;  /* 0x00008000000079c5 */ /* 0x000fc40000010000 */
[----:B------:R-:W-:Y:S01]  /*17770*/  WARPGROUP.ARRIVE ;  /* 0x00000000000079c5 */ /* 0x000fe20000000000 */
[----:B------:R-:W-:Y:S02]  /*17780*/  VIADD R4, R2, 0x182 ;  /* 0x0000018202047836 */ /* 0x000fe40000000000 */
[----:B------:R-:W-:Y:S01]  /*17790*/  IMAD.MOV.U32 R5, RZ, RZ, 0x40000040 ;  /* 0x40000040ff057424 */ /* 0x000fe200078e00ff */
[----:B------:R-:W-:Y:S01]  /*177a0*/  UMOV UR4, UR30 ;  /* 0x0000001e00047c82 */ /* 0x000fe20008000000 */
[----:B------:R-:W-:Y:S01]  /*177b0*/  UMOV UR5, UR31 ;  /* 0x0000001f00057c82 */ /* 0x000fe20008000000 */
[----:B------:R-:W-:Y:S01]  /*177c0*/  HGMMA.64x16x16.F32.BF16 R176, gdesc[UR24], R176, gsb0 ;  /* 0x0020000018b079f0 */ /* 0x000fe200080018b0 */
[----:B------:R-:W-:Y:S01]  /*177d0*/  R2UR UR10, R14 ;  /* 0x000000000e0a72ca */ /* 0x000fe200000e0000 */
[----:B------:R-:W-:Y:S01]  /*177e0*/  UMOV UR20, UR30 ;  /* 0x0000001e00147c82 */ /* 0x000fe20008000000 */
[----:B------:R-:W-:Y:S01]  /*177f0*/  R2UR UR11, R15 ;  /* 0x000000000f0b72ca */ /* 0x000fe200000e0000 */
[----:B------:R-:W-:Y:S01]  /*17800*/  UMOV UR21, UR31 ;  /* 0x0000001f00157c82 */ /* 0x000fe20008000000 */
[----:B------:R-:W-:Y:S01]  /*17810*/  R2UR UR6, R4 ;  /* 0x00000000040672ca */ /* 0x000fe200000e0000 */
[----:B------:R-:W-:Y:S01]  /*17820*/  UMOV UR16, UR28 ;  /* 0x0000001c00107c82 */ /* 0x000fe20008000000 */
[----:B------:R-:W-:Y:S01]  /*17830*/  UMOV UR17, UR29 ;  /* 0x0000001d00117c82 */ /* 0x000fe20008000000 */
[----:B------:R-:W-:Y:S01]  /*17840*/  UMOV UR12, UR28 ;  /* 0x0000001c000c7c82 */ /* 0x000fe20008000000 */
[----:B------:R-:W-:Y:S01]  /*17850*/  UMOV UR13, UR29 ;  /* 0x0000001d000d7c82 */ /* 0x000fe20008000000 */
[----:B------:R-:W2:Y:S01]  /*17860*/  LDL.64 R12, [R1+0x38] ;  /* 0x00003800010c7983 */ /* 0x000ea20000100a00 */
[----:B------:R-:W-:-:S02]  /*17870*/  WARPGROUP.DEPBAR.LE gsb0, 0x0 ;  /* 0x00008000000079c5 */ /* 0x000fc40000010000 */
[----:B------:R-:W-:Y:S01]  /*17880*/  WARPGROUP.ARRIVE ;  /* 0x00000000000079c5 */ /* 0x000fe20000000000 */
[----:B------:R-:W-:Y:S01]  /*17890*/  R2UR UR7, R5 ;  /* 0x00000000050772ca */ /* 0x000fe200000e0000 */
[----:B------:R-:W3:Y:S04]  /*178a0*/  LDL.64 R14, [R1+0x40] ;  /* 0x00004000010e7983 */ /* 0x000ee80000100a00 */
[----:B------:R-:W-:Y:S01]  /*178b0*/  HGMMA.64x16x16.F32.BF16 R168, gdesc[UR8], R168, gsb0 ;  /* 0x0020000008a879f0 */ /* 0x000fe200080018a8 */
[----:B------:R-:W-:Y:S02]  /*178c0*/  VIADD R4, R2, 0x202 ;  /* 0x0000020202047836 */ /* 0x000fe40000000000 */
[----:B------:R-:W-:Y:S01]  /*178d0*/  IMAD.MOV.U32 R5, RZ, RZ, 0x40000040 ;  /* 0x40000040ff057424 */ /* 0x000fe200078e00ff */
[----:B------:R-:W-:-:S02]  /*178e0*/  WARPGROUP.DEPBAR.LE gsb0, 0x0 ;  /* 0x00008000000079c5 */ /* 0x000fc40000010000 */
[----:B------:R-:W-:-:S06]  /*178f0*/  WARPGROUP.ARRIVE ;  /* 0x00000000000079c5 */ /* 0x000fcc0000000000 */
[----:B------:R-:W-:Y:S01]  /*17900*/  HGMMA.64x16x16.F32.BF16 R160, gdesc[UR4], R160, gsb0 ;  /* 0x0020000004a079f0 */ /* 0x000fe200080018a0 */
[----:B------:R-:W-:Y:S02]  /*17910*/  R2UR UR22, R4 ;  /* 0x00000000041672ca */ /* 0x000fe400000e0000 */
[----:B------:R-:W-:Y:S01]  /*17920*/  R2UR UR23, R5 ;  /* 0x00000000051772ca */ /* 0x000fe200000e0000 */
[----:B------:R-:W-:Y:S01]  /*17930*/  VIADD R4, R2, 0x4 ;  /* 0x0000000402047836 */ /* 0x000fe20000000000 */
[----:B------:R-:W-:Y:S02]  /*17940*/  WARPGROUP.DEPBAR.LE gsb0, 0x0 ;  /* 0x00008000000079c5 */ /* 0x000fe40000010000 */
[----:B------:R-:W-:-:S09]  /*17950*/  WARPGROUP.ARRIVE ;  /* 0x00000000000079c5 */ /* 0x000fd20000000000 */
[----:B------:R-:W-:Y:S01]  /*17960*/  HGMMA.64x16x16.F32.BF16 R152, gdesc[UR20], R152, gsb0 ;  /* 0x00200000149879f0 */ /* 0x000fe20008001898 */
[----:B------:R-:W-:Y:S01]  /*17970*/  IMAD.MOV.U32 R5, RZ, RZ, 0x40000040 ;  /* 0x40000040ff057424 */ /* 0x000fe200078e00ff */
[----:B------:R-:W-:-:S04]  /*17980*/  R2UR UR18, R4 ;  /* 0x00000000041272ca */ /* 0x000fc800000e0000 */
        /* <DEDUP_REMOVED lines=39> */
[----:B------:R-:W-:Y:S01]  /*17c00*/  IMAD.MOV.U32 R5, RZ, RZ, 0x40000040 ;  /* 0x40000040ff057424 */ /* 0x000fe200078e00ff */
[----:B---3--:R-:W-:Y:S02]  /*17c10*/  R2UR UR30, R14 ;  /* 0x000000000e1e72ca */ /* 0x008fe400000e0000 */
[----:B------:R-:W-:Y:S02]  /*17c20*/  R2UR UR31, R15 ;  /* 0x000000000f1f72ca */ /* 0x000fe400000e0000 */
[----:B------:R-:W-:Y:S01]  /*17c30*/  R2UR UR22, R4 ;  /* 0x00000000041672ca */ /* 0x000fe200000e0000 */
[----:B------:R-:W3:Y:S01]  /*17c40*/  LDL.64 R14, [R1+0x30] ;  /* 0x00003000010e7983 */ /* 0x000ee20000100a00 */
[----:B------:R-:W-:-:S07]  /*17c50*/  R2UR UR23, R5 ;  /* 0x00000000051772ca */ /* 0x000fce00000e0000 */
[----:B------:R-:W-:Y:S02]  /*17c60*/  UMOV UR20, UR30 ;  /* 0x0000001e00147c82 */ /* 0x000fe40008000000 */
[----:B------:R-:W-:Y:S01]  /*17c70*/  UMOV UR21, UR31 ;  /* 0x0000001f00157c82 */ /* 0x000fe20008000000 */
[----:B------:R-:W-:Y:S02]  /*17c80*/  WARPGROUP.DEPBAR.LE gsb0, 0x0 ;  /* 0x00008000000079c5 */ /* 0x000fe40000010000 */
[----:B------:R-:W-:-:S06]  /*17c90*/  WARPGROUP.ARRIVE ;  /* 0x00000000000079c5 */ /* 0x000fcc0000000000 */
        /* <DEDUP_REMOVED lines=39> */
[----:B--2---:R-:W-:Y:S02]  /*17f10*/  R2UR UR28, R12 ;  /* 0x000000000c1c72ca */ /* 0x004fe400000e0000 */
[----:B------:R-:W-:Y:S02]  /*17f20*/  R2UR UR29, R13 ;  /* 0x000000000d1d72ca */ /* 0x000fe400000e0000 */
[----:B------:R-:W-:Y:S01]  /*17f30*/  R2UR UR26, R4 ;  /* 0x00000000041a72ca */ /* 0x000fe200000e0000 */
[----:B------:R-:W2:Y:S01]  /*17f40*/  LDL.64 R12, [R1+0x28] ;  /* 0x00002800010c7983 */ /* 0x000ea20000100a00 */
        /* <DEDUP_REMOVED lines=191> */
[----:B------:R-:W2:Y:S01]  /*18b40*/  LDL.64 R12, [R1] ;  /* 0x00000000010c7983 */ /* 0x000ea20000100a00 */
        /* <DEDUP_REMOVED lines=46> */
[----:B------:R-:W-:Y:S02]  /*18e30*/  R2UR UR14, R4 ;  /* 0x00000000040e72ca */ /* 0x000fe400000e0000 */
        /* <DEDUP_REMOVED lines=445> */
.L_x_840:
[----:B------:R-:W-:Y:S01]  /*1aa10*/  SHF.L.U32 R0, R9, 0x1f, RZ ;  /* 0x0000001f09007819 */ /* 0x000fe200000006ff */
[----:B------:R-:W-:-:S04]  /*1aa20*/  IMAD R9, R10, 0x8, R18 ;  /* 0x000000080a097824 */ /* 0x000fc800078e0212 */
[----:B------:R0:W1:Y:S01]  /*1aa30*/  SYNCS.PHASECHK.TRANS64.TRYWAIT P2, [R9+URZ+0x38850], R0 ;  /* 0x03885000090075a7 */ /* 0x000062000804017f */
[----:B------:R-:W-:Y:S05]  /*1aa40*/  @!P0 BRA `(.L_x_841) ;  /* 0x0000000000048947 */ /* 0x000fea0003800000 */
[----:B------:R-:W-:Y:S01]  /*1aa50*/  BPT.TRAP 0x1 ;  /* 0x000000040000795c */ /* 0x000fe20000300000 */
.L_x_841:
[----:B------:R-:W-:Y:S04]  /*1aa60*/  BSSY B1, `(.L_x_842) ;  /* 0x0000004000017945 */ /* 0x000fe80003800000 */
[----:B-1----:R-:W-:Y:S05]  /*1aa70*/  @P2 BRA `(.L_x_843) ;  /* 0x0000000000082947 */ /* 0x002fea0003800000 */
[----:B------:R-:W1:Y:S02]  /*1aa80*/  SYNCS.PHASECHK.TRANS64.TRYWAIT P2, [R9+URZ+0x38850], R0 ;  /* 0x03885000090075a7 */ /* 0x000e64000804017f */
[----:B-1----:R-:W-:Y:S05]  /*1aa90*/  @!P2 BRA `(.L_x_844) ;  /* 0x000000e40014a947 */ /* 0x002fea0003800000 */
.L_x_843:
[----:B------:R-:W-:Y:S05]  /*1aaa0*/  BSYNC B1 ;  /* 0x0000000000017941 */ /* 0x000fea0003800000 */
.L_x_842:
[----:B01----:R-:W-:Y:S01]  /*1aab0*/  VIADD R0, R18, 0x400 ;  /* 0x0000040012007836 */ /* 0x003fe20000000000 */
[----:B------:R-:W-:Y:S01]  /*1aac0*/  WARPGROUP.ARRIVE ;  /* 0x00000000000079c5 */ /* 0x000fe20000000000 */
[----:B------:R-:W-:Y:S01]  /*1aad0*/  IMAD.MOV.U32 R3, RZ, RZ, 0x40000040 ;  /* 0x40000040ff037424 */ /* 0x000fe200078e00ff */
[----:B------:R-:W-:Y:S01]  /*1aae0*/  ISETP.GT.AND P2, PT, R6, RZ, PT ;  /* 0x000000ff0600720c */ /* 0x000fe20003f44270 */
[----:B------:R-:W-:Y:S01]  /*1aaf0*/  IMAD.MOV.U32 R5, RZ, RZ, 0x40000040 ;  /* 0x40000040ff057424 */ /* 0x000fe200078e00ff */
[----:B------:R-:W-:Y:S01]  /*1ab00*/  SHF.R.U32.HI R0, RZ, 0x4, R0 ;  /* 0x00000004ff007819 */ /* 0x000fe20000011600 */
[----:B------:R-:W-:Y:S01]  /*1ab10*/  @!P1 VIADD R11, R11, 0x38840 ;  /* 0x000388400b0b9836 */ /* 0x000fe20000000000 */
[----:B------:R-:W-:Y:S01]  /*1ab20*/  R2UR UR7, R3 ;  /* 0x00000000030772ca */ /* 0x000fe200000e0000 */
[----:B------:R-:W-:Y:S01]  /*1ab30*/  IMAD.MOV.U32 R3, RZ, RZ, 0x40000040 ;  /* 0x40000040ff037424 */ /* 0x000fe200078e00ff */
[----:B------:R-:W-:Y:S01]  /*1ab40*/  LOP3.LUT R0, R0, 0x3fff, RZ, 0xc0, !PT ;  /* 0x00003fff00007812 */ /* 0x000fe200078ec0ff */
[----:B------:R-:W-:-:S02]  /*1ab50*/  @!P1 VIADD R9, R9, 0x38860 ;  /* 0x0003886009099836 */ /* 0x000fc40000000000 */
[----:B------:R-:W-:Y:S01]  /*1ab60*/  VIADD R6, R6, 0xffffffff ;  /* 0xffffffff06067836 */ /* 0x000fe20000000000 */
[----:B------:R-:W-:Y:S02]  /*1ab70*/  LOP3.LUT R0, R0, 0x2800000, RZ, 0xfc, !PT ;  /* 0x0280000000007812 */ /* 0x000fe400078efcff */
[----:B------:R-:W-:-:S03]  /*1ab80*/  @!P1 PRMT R9, RZ, 0x654, R9 ;  /* 0x00000654ff099816 */ /* 0x000fc60000000009 */
[----:B------:R-:W-:Y:S01]  /*1ab90*/  IMAD R2, R10, 0xa00, R0 ;  /* 0x00000a000a027824 */ /* 0x000fe200078e0200 */
[----:B------:R-:W-:-:S03]  /*1aba0*/  FMNMX.FTZ R0, R184, R8, !PT ;  /* 0x00000008b8007209 */ /* 0x000fc60007810000 */
[C---:B------:R-:W-:Y:S01]  /*1abb0*/  VIADD R4, R2.reuse, 0x80 ;  /* 0x0000008002047836 */ /* 0x040fe20000000000 */
[----:B------:R-:W-:Y:S02]  /*1abc0*/  R2UR UR6, R2 ;  /* 0x00000000020672ca */ /* 0x000fe400000e0000 */
[----:B------:R-:W-:-:S04]  /*1abd0*/  FMNMX.FTZ R0, R185, R0, !PT ;  /* 0x00000000b9007209 */ /* 0x000fc80007810000 */
[----:B------:R-:W-:-:S04]  /*1abe0*/  FMNMX.FTZ R0, R188, R0, !PT ;  /* 0x00000000bc007209 */ /* 0x000fc80007810000 */
[----:B------:R-:W-:-:S03]  /*1abf0*/  FMNMX.FTZ R0, R189, R0, !PT ;  /* 0x00000000bd007209 */ /* 0x000fc60007810000 */
[----:B------:R-:W-:Y:S01]  /*1ac00*/  HGMMA.64x256x16.F32.BF16 R24, R208, gdesc[UR4].tnspB, R24, gsb0 ;  /* 0x43e00004d0187df0 */ /* 0x000fe20008001818 */
[----:B------:R-:W-:Y:S01]  /*1ac10*/  R2UR UR6, R4 ;  /* 0x00000000040672ca */ /* 0x000fe200000e0000 */
[----:B------:R-:W-:Y:S01]  /*1ac20*/  VIADD R4, R2, 0x100 ;  /* 0x0000010002047836 */ /* 0x000fe20000000000 */
[----:B------:R-:W-:Y:S01]  /*1ac30*/  R2UR UR7, R5 ;  /* 0x00000000050772ca */ /* 0x000fe200000e0000 */
[----:B------:R-:W-:Y:S01]  /*1ac40*/  IMAD.MOV.U32 R5, RZ, RZ, 0x40000040 ;  /* 0x40000040ff057424 */ /* 0x000fe200078e00ff */
        /* <DEDUP_REMOVED lines=14> */
[----:B------:R-:W-:Y:S01]  /*1ad30*/  FMNMX.FTZ R0, R156, R0, !PT ;  /* 0x000000009c007209 */ /* 0x000fe20007810000 */
[----:B------:R-:W-:Y:S02]  /*1ad40*/  WARPGROUP.DEPBAR.LE gsb0, 0x0 ;  /* 0x00008000000079c5 */ /* 0x000fe40000010000 */
[----:B------:R-:W-:-:S06]  /*1ad50*/  WARPGROUP.ARRIVE ;  /* 0x00000000000079c5 */ /* 0x000fcc0000000000 */
        /* <DEDUP_REMOVED lines=11> */
[----:B------:R-:W-:Y:S02]  /*1ae10*/  R2UR UR7, R5 ;  /* 0x00000000050772ca */ /* 0x000fe400000e0000 */
[----:B------:R-:W-:-:S05]  /*1ae20*/  FMNMX.FTZ R5, R157, R0, !PT ;  /* 0x000000009d057209 */ /* 0x000fca0007810000 */
[----:B------:R-:W0:Y:S02]  /*1ae30*/  SHFL.BFLY PT, R0, R5, 0x2, 0x1f ;  /* 0x0c401f0005007f89 */ /* 0x000e2400000e0000 */
[----:B0-----:R-:W-:-:S05]  /*1ae40*/  FMNMX.FTZ R5, R5, R0, !PT ;  /* 0x0000000005057209 */ /* 0x001fca0007810000 */
[----:B------:R-:W0:Y:S02]  /*1ae50*/  SHFL.BFLY PT, R0, R5, 0x1, 0x1f ;  /* 0x0c201f0005007f89 */ /* 0x000e2400000e0000 */
[----:B0-----:R-:W-:Y:S02]  /*1ae60*/  FMNMX.FTZ R5, R5, R0, !PT ;  /* 0x0000000005057209 */ /* 0x001fe40007810000 */
        /* <DEDUP_REMOVED lines=24> */
[----:B------:R-:W-:Y:S01]  /*1aff0*/  FADD.FTZ R0, -R4, R7 ;  /* 0x0000000704007221 */ /* 0x000fe20000010100 */
[----:B------:R-:W-:Y:S02]  /*1b000*/  WARPGROUP.DEPBAR.LE gsb0, 0x0 ;  /* 0x00008000000079c5 */ /* 0x000fe40000010000 */
[----:B------:R-:W-:-:S06]  /*1b010*/  WARPGROUP.ARRIVE ;  /* 0x00000000000079c5 */ /* 0x000fcc0000000000 */
[----:B------:R-:W-:Y:S01]  /*1b020*/  HGMMA.64x256x16.F32.BF16 R24, R196, gdesc[UR4].tnspB, R24, gsb0 ;  /* 0x43e00004c4187df0 */ /* 0x000fe20008001818 */
[----:B------:R-:W-:Y:S01]  /*1b030*/  R2UR UR6, R2 ;  /* 0x00000000020672ca */ /* 0x000fe200000e0000 */
[----:B------:R-:W-:Y:S01]  /*1b040*/  IMAD.U32 R2, RZ, RZ, UR38 ;  /* 0x00000026ff027e24 */ /* 0x000fe2000f8e00ff */
[----:B------:R-:W-:Y:S01]  /*1b050*/  R2UR UR7, R3 ;  /* 0x00000000030772ca */ /* 0x000fe200000e0000 */
[C---:B------:R-:W-:Y:S02]  /*1b060*/  FADD.FTZ R3, -R5.reuse, R8 ;  /* 0x0000000805037221 */ /* 0x040fe40000010100 */
[-C--:B------:R-:W-:Y:S01]  /*1b070*/  FMUL.FTZ R13, R5, R2.reuse ;  /* 0x00000002050d7220 */ /* 0x080fe20000410000 */
[-C--:B------:R-:W-:Y:S01]  /*1b080*/  FMUL.FTZ R0, R0, R2.reuse ;  /* 0x0000000200007220 */ /* 0x080fe20000410000 */
[-C--:B------:R-:W-:Y:S02]  /*1b090*/  FMUL.FTZ R3, R3, R2.reuse ;  /* 0x0000000203037220 */ /* 0x080fe40000410000 */
[-CC-:B------:R-:W-:Y:S01]  /*1b0a0*/  FFMA.FTZ R208, R184, R2.reuse, -R13.reuse ;  /* 0x00000002b8d07223 */ /* 0x180fe2000001080d */
        /* <DEDUP_REMOVED lines=10> */
[----:B------:R-:W-:Y:S01]  /*1b150*/  FFMA.FTZ R15, R173, R2, -R13 ;  /* 0x00000002ad0f7223 */ /* 0x000fe2000001080d */
[----:B------:R-:W-:Y:S01]  /*1b160*/  MUFU.EX2 R3, R3 ;  /* 0x0000000300037308 */ /* 0x000fe20000000800 */
[----:B------:R-:W-:-:S07]  /*1b170*/  @!P1 PRMT R168, RZ, 0x654, R11 ;  /* 0x00000654ffa89816 */ /* 0x000fce000000000b */
[----:B------:R-:W0:Y:S08]  /*1b180*/  MUFU.EX2 R208, R208 ;  /* 0x000000d000d07308 */ /* 0x000e300000000800 */
[----:B------:R-:W-:Y:S08]  /*1b190*/  MUFU.EX2 R0, R0 ;  /* 0x0000000000007308 */ /* 0x000ff00000000800 */
[----:B------:R-:W1:Y:S01]  /*1b1a0*/  MUFU.EX2 R8, R8 ;  /* 0x0000000800087308 */ /* 0x000e620000000800 */
[----:B0-----:R-:W-:-:S07]  /*1b1b0*/  FFMA.FTZ R21, R3, R21, R208 ;  /* 0x0000001503157223 */ /* 0x001fce00000100d0 */
[----:B------:R-:W0:Y:S08]  /*1b1c0*/  MUFU.EX2 R210, R210 ;  /* 0x000000d200d27308 */ /* 0x000e300000000800 */
[----:B------:R-:W2:Y:S01]  /*1b1d0*/  MUFU.EX2 R184, R184 ;  /* 0x000000b800b87308 */ /* 0x000ea20000000800 */
[C---:B-1----:R-:W-:Y:S01]  /*1b1e0*/  FADD.FTZ R21, R8.reuse, R21 ;  /* 0x0000001508157221 */ /* 0x042fe20000010000 */
[----:B------:R-:W-:Y:S01]  /*1b1f0*/  F2FP.BF16.F32.PACK_AB R208, R8, R208 ;  /* 0x000000d008d0723e */ /* 0x000fe200000010ff */
[----:B------:R-:W-:-:S05]  /*1b200*/  IMAD.MOV.U32 R8, RZ, RZ, R5 ;  /* 0x000000ffff087224 */ /* 0x000fca00078e0005 */
[----:B------:R-:W1:Y:S01]  /*1b210*/  MUFU.EX2 R204, R204 ;  /* 0x000000cc00cc7308 */ /* 0x000e620000000800 */
[----:B0-----:R-:W-:-:S07]  /*1b220*/  FADD.FTZ R21, R210, R21 ;  /* 0x00000015d2157221 */ /* 0x001fce0000010000 */
[----:B------:R-:W0:Y:S01]  /*1b230*/  MUFU.EX2 R10, R10 ;  /* 0x0000000a000a7308 */ /* 0x000e220000000800 */
[C---:B--2---:R-:W-:Y:S01]  /*1b240*/  FADD.FTZ R21, R184.reuse, R21 ;  /* 0x00000015b8157221 */ /* 0x044fe20000010000 */
[----:B------:R-:W-:-:S06]  /*1b250*/  F2FP.BF16.F32.PACK_AB R210, R184, R210 ;  /* 0x000000d2b8d2723e */ /* 0x000fcc00000010ff */
[----:B------:R-:W2:Y:S01]  /*1b260*/  MUFU.EX2 R206, R206 ;  /* 0x000000ce00ce7308 */ /* 0x000ea20000000800 */
[----:B-1----:R-:W-:-:S07]  /*1b270*/  FADD.FTZ R21, R204, R21 ;  /* 0x00000015cc157221 */ /* 0x002fce0000010000 */
[----:B------:R-:W1:Y:S01]  /*1b280*/  MUFU.EX2 R12, R12 ;  /* 0x0000000c000c7308 */ /* 0x000e620000000800 */
[C---:B0-----:R-:W-:Y:S01]  /*1b290*/  FADD.FTZ R21, R10.reuse, R21 ;  /* 0x000000150a157221 */ /* 0x041fe20000010000 */
[----:B------:R-:W-:Y:S01]  /*1b2a0*/  F2FP.BF16.F32.PACK_AB R204, R10, R204 ;  /* 0x000000cc0acc723e */ /* 0x000fe200000010ff */
[----:B------:R-:W-:-:S05]  /*1b2b0*/  IMAD.MOV.U32 R10, RZ, RZ, R220 ;  /* 0x000000ffff0a7224 */ /* 0x000fca00078e00dc */
[----:B------:R-:W0:Y:S01]  /*1b2c0*/  MUFU.EX2 R200, R200 ;  /* 0x000000c800c87308 */ /* 0x000e220000000800 */
[----:B--2---:R-:W-:-:S07]  /*1b2d0*/  FADD.FTZ R21, R206, R21 ;  /* 0x00000015ce157221 */ /* 0x004fce0000010000 */
[----:B------:R-:W2:Y:S01]  /*1b2e0*/  MUFU.EX2 R14, R14 ;  /* 0x0000000e000e7308 */ /* 0x000ea20000000800 */
[C---:B-1----:R-:W-:Y:S01]  /*1b2f0*/  FADD.FTZ R21, R12.reuse, R21 ;  /* 0x000000150c157221 */ /* 0x042fe20000010000 */
[----:B------:R-:W-:-:S06]  /*1b300*/  F2FP.BF16.F32.PACK_AB R206, R12, R206 ;  /* 0x000000ce0cce723e */ /* 0x000fcc00000010ff */
[----:B------:R-:W1:Y:S01]  /*1b310*/  MUFU.EX2 R202, R202 ;  /* 0x000000ca00ca7308 */ /* 0x000e620000000800 */
[----:B0-----:R-:W-:-:S07]  /*1b320*/  FADD.FTZ R21, R200, R21 ;  /* 0x00000015c8157221 */ /* 0x001fce0000010000 */
[----:B------:R-:W0:Y:S01]  /*1b330*/  MUFU.EX2 R15, R15 ;  /* 0x0000000f000f7308 */ /* 0x000e220000000800 */
[C---:B--2---:R-:W-:Y:S01]  /*1b340*/  FADD.FTZ R21, R14.reuse, R21 ;  /* 0x000000150e157221 */ /* 0x044fe20000010000 */
[----:B------:R-:W-:-:S03]  /*1b350*/  F2FP.BF16.F32.PACK_AB R200, R14, R200 ;  /* 0x000000c80ec8723e */ /* 0x000fc600000010ff */
[----:B-1----:R-:W-:-:S04]  /*1b360*/  FADD.FTZ R21, R202, R21 ;  /* 0x00000015ca157221 */ /* 0x002fc80000010000 */
[C---:B0-----:R-:W-:Y:S01]  /*1b370*/  FADD.FTZ R21, R15.reuse, R21 ;  /* 0x000000150f157221 */ /* 0x041fe20000010000 */
[----:B------:R-:W-:Y:S01]  /*1b380*/  F2FP.BF16.F32.PACK_AB R202, R15, R202 ;  /* 0x000000ca0fca723e */ /* 0x000fe200000010ff */
[----:B------:R-:W-:Y:S02]  /*1b390*/  WARPGROUP.DEPBAR.LE gsb0, 0x0 ;  /* 0x00008000000079c5 */ /* 0x000fe40000010000 */
[----:B------:R-:W-:Y:S01]  /*1b3a0*/  WARPGROUP.ARRIVE ;  /* 0x00000000000079c5 */ /* 0x000fe20000000000 */
[-CC-:B------:R-:W-:Y:S01]  /*1b3b0*/  FFMA.FTZ R196, R160, R2.reuse, -R13.reuse ;  /* 0x00000002a0c47223 */ /* 0x180fe2000001080d */
[-CC-:B------:R-:W-:Y:S01]  /*1b3c0*/  FFMA.FTZ R160, R161, R2.reuse, -R13.reuse ;  /* 0x00000002a1a07223 */ /* 0x180fe2000001080d */
[-CC-:B------:R-:W-:Y:S01]  /*1b3d0*/  FFMA.FTZ R198, R164, R2.reuse, -R13.reuse ;  /* 0x00000002a4c67223 */ /* 0x180fe2000001080d */
[----:B------:R-:W-:Y:S02]  /*1b3e0*/  FFMA.FTZ R161, R165, R2, -R13 ;  /* 0x00000002a5a17223 */ /* 0x000fe4000001080d */
[----:B------:R-:W-:Y:S01]  /*1b3f0*/  HGMMA.64x256x16.F32.BF16 R24, R192, gdesc[UR4].tnspB, R24, gsb0 ;  /* 0x43e00004c0187df0 */ /* 0x000fe20008001818 */
[----:B------:R-:W0:Y:S08]  /*1b400*/  MUFU.EX2 R196, R196 ;  /* 0x000000c400c47308 */ /* 0x000e300000000800 */
[----:B------:R-:W1:Y:S08]  /*1b410*/  MUFU.EX2 R160, R160 ;  /* 0x000000a000a07308 */ /* 0x000e700000000800 */
[----:B------:R-:W2:Y:S01]  /*1b420*/  MUFU.EX2 R198, R198 ;  /* 0x000000c600c67308 */ /* 0x000ea20000000800 */
[----:B0-----:R-:W-:-:S07]  /*1b430*/  FADD.FTZ R21, R196, R21 ;  /* 0x00000015c4157221 */ /* 0x001fce0000010000 */
[----:B------:R-:W0:Y:S01]  /*1b440*/  MUFU.EX2 R161, R161 ;  /* 0x000000a100a17308 */ /* 0x000e220000000800 */
[C---:B-1----:R-:W-:Y:S01]  /*1b450*/  FADD.FTZ R21, R160.reuse, R21 ;  /* 0x00000015a0157221 */ /* 0x042fe20000010000 */
[----:B------:R-:W-:-:S03]  /*1b460*/  F2FP.BF16.F32.PACK_AB R196, R160, R196 ;  /* 0x000000c4a0c4723e */ /* 0x000fc600000010ff */
[----:B--2---:R-:W-:-:S04]  /*1b470*/  FADD.FTZ R21, R198, R21 ;  /* 0x00000015c6157221 */ /* 0x004fc80000010000 */
[C---:B0-----:R-:W-:Y:S01]  /*1b480*/  FADD.FTZ R21, R161.reuse, R21 ;  /* 0x00000015a1157221 */ /* 0x041fe20000010000 */
[----:B------:R-:W-:Y:S01]  /*1b490*/  F2FP.BF16.F32.PACK_AB R198, R161, R198 ;  /* 0x000000c6a1c6723e */ /* 0x000fe200000010ff */
[----:B------:R-:W-:Y:S02]  /*1b4a0*/  WARPGROUP.DEPBAR.LE gsb0, 0x0 ;  /* 0x00008000000079c5 */ /* 0x000fe40000010000 */
[-CC-:B------:R-:W-:Y:S01]  /*1b4b0*/  FFMA.FTZ R192, R152, R2.reuse, -R13.reuse ;  /* 0x0000000298c07223 */ /* 0x180fe2000001080d */
[-CC-:B------:R-:W-:Y:S01]  /*1b4c0*/  FFMA.FTZ R152, R153, R2.reuse, -R13.reuse ;  /* 0x0000000299987223 */ /* 0x180fe2000001080d */
[-CC-:B------:R-:W-:Y:S01]  /*1b4d0*/  FFMA.FTZ R194, R156, R2.reuse, -R13.reuse ;  /* 0x000000029cc27223 */ /* 0x180fe2000001080d */
[-C--:B------:R-:W-:Y:S01]  /*1b4e0*/  FFMA.FTZ R13, R157, R2.reuse, -R13 ;  /* 0x000000029d0d7223 */ /* 0x080fe2000001080d */
[----:B------:R-:W-:Y:S02]  /*1b4f0*/  @!P1 SYNCS.ARRIVE.TRANS64.RED.A1T0 RZ, [R168+URZ], RZ ;  /* 0x000000ffa8ff99a7 */ /* 0x000fe4000810043f */
[----:B------:R-:W0:Y:S01]  /*1b500*/  MUFU.EX2 R192, R192 ;  /* 0x000000c000c07308 */ /* 0x000e220000000800 */
[----:B------:R1:W-:Y:S07]  /*1b510*/  @!P1 SYNCS.ARRIVE.TRANS64.RED.A1T0 RZ, [R9+URZ], RZ ;  /* 0x000000ff09ff99a7 */ /* 0x0003ee000810043f */
[----:B------:R2:W-:Y:S08]  /*1b520*/  MUFU.EX2 R7, R13 ;  /* 0x0000000d00077308 */ /* 0x0005f00000000800 */
[----:B------:R-:W-:Y:S01]  /*1b530*/  MUFU.EX2 R152, R152 ;  /* 0x0000009800987308 */ /* 0x000fe20000000800 */
[----:B--2---:R-:W-:Y:S01]  /*1b540*/  FMUL.FTZ R13, R4, R2 ;  /* 0x00000002040d7220 */ /* 0x004fe20000410000 */
[----:B0-----:R-:W-:-:S03]  /*1b550*/  FADD.FTZ R21, R192, R21 ;  /* 0x00000015c0157221 */ /* 0x001fc60000010000 */
[-CC-:B------:R-:W-:Y:S01]  /*1b560*/  FFMA.FTZ R209, R186, R2.reuse, -R13.reuse ;  /* 0x00000002bad17223 */ /* 0x180fe2000001080d */
[-CC-:B------:R-:W-:Y:S01]  /*1b570*/  FFMA.FTZ R153, R187, R2.reuse, -R13.reuse ;  /* 0x00000002bb997223 */ /* 0x180fe2000001080d */
[-CC-:B------:R-:W-:Y:S01]  /*1b580*/  FFMA.FTZ R211, R190, R2.reuse, -R13.reuse ;  /* 0x00000002bed37223 */ /* 0x180fe2000001080d */
[-CC-:B------:R-:W-:Y:S01]  /*1b590*/  FFMA.FTZ R157, R191, R2.reuse, -R13.reuse ;  /* 0x00000002bf9d7223 */ /* 0x180fe2000001080d */
[-CC-:B------:R-:W-:Y:S01]  /*1b5a0*/  FFMA.FTZ R205, R178, R2.reuse, -R13.reuse ;  /* 0x00000002b2cd7223 */ /* 0x180fe2000001080d */
[-CC-:B------:R-:W-:Y:S01]  /*1b5b0*/  FFMA.FTZ R164, R179, R2.reuse, -R13.reuse ;  /* 0x00000002b3a47223 */ /* 0x180fe2000001080d */
[----:B------:R-:W0:Y:S01]  /*1b5c0*/  MUFU.EX2 R209, R209 ;  /* 0x000000d100d17308 */ /* 0x000e220000000800 */
[-CC-:B------:R-:W-:Y:S01]  /*1b5d0*/  FFMA.FTZ R207, R182, R2.reuse, -R13.reuse ;  /* 0x00000002b6cf7223 */ /* 0x180fe2000001080d */
[-CC-:B------:R-:W-:Y:S01]  /*1b5e0*/  FFMA.FTZ R156, R183, R2.reuse, -R13.reuse ;  /* 0x00000002b79c7223 */ /* 0x180fe2000001080d */
[-CC-:B------:R-:W-:Y:S01]  /*1b5f0*/  FFMA.FTZ R201, R170, R2.reuse, -R13.reuse ;  /* 0x00000002aac97223 */ /* 0x180fe2000001080d */
[-CC-:B------:R-:W-:Y:S01]  /*1b600*/  FFMA.FTZ R165, R171, R2.reuse, -R13.reuse ;  /* 0x00000002aba57223 */ /* 0x180fe2000001080d */
[-CC-:B------:R-:W-:Y:S01]  /*1b610*/  FFMA.FTZ R203, R174, R2.reuse, -R13.reuse ;  /* 0x00000002aecb7223 */ /* 0x180fe2000001080d */
[-CC-:B------:R-:W-:Y:S01]  /*1b620*/  FFMA.FTZ R175, R175, R2.reuse, -R13.reuse ;  /* 0x00000002afaf7223 */ /* 0x180fe2000001080d */
[-CC-:B------:R-:W-:Y:S01]  /*1b630*/  FFMA.FTZ R197, R162, R2.reuse, -R13.reuse ;  /* 0x00000002a2c57223 */ /* 0x180fe2000001080d */
[----:B------:R-:W2:Y:S01]  /*1b640*/  MUFU.EX2 R153, R153 ;  /* 0x0000009900997308 */ /* 0x000ea20000000800 */
[-CC-:B------:R-:W-:Y:S01]  /*1b650*/  FFMA.FTZ R163, R163, R2.reuse, -R13.reuse ;  /* 0x00000002a3a37223 */ /* 0x180fe2000001080d */
[-CC-:B------:R-:W-:Y:S01]  /*1b660*/  FFMA.FTZ R199, R166, R2.reuse, -R13.reuse ;  /* 0x00000002a6c77223 */ /* 0x180fe2000001080d */
[-CC-:B------:R-:W-:Y:S01]  /*1b670*/  FFMA.FTZ R167, R167, R2.reuse, -R13.reuse ;  /* 0x00000002a7a77223 */ /* 0x180fe2000001080d */
[-CC-:B------:R-:W-:Y:S01]  /*1b680*/  FFMA.FTZ R193, R154, R2.reuse, -R13.reuse ;  /* 0x000000029ac17223 */ /* 0x180fe2000001080d */
[-CC-:B------:R-:W-:Y:S01]  /*1b690*/  FFMA.FTZ R155, R155, R2.reuse, -R13.reuse ;  /* 0x000000029b9b7223 */ /* 0x180fe2000001080d */
[-CC-:B------:R-:W-:Y:S01]  /*1b6a0*/  FFMA.FTZ R158, R158, R2.reuse, -R13.reuse ;  /* 0x000000029e9e7223 */ /* 0x180fe2000001080d */
[----:B------:R-:W-:Y:S01]  /*1b6b0*/  FFMA.FTZ R159, R159, R2, -R13 ;  /* 0x000000029f9f7223 */ /* 0x000fe2000001080d */
[----:B------:R-:W3:Y:S01]  /*1b6c0*/  MUFU.EX2 R211, R211 ;  /* 0x000000d300d37308 */ /* 0x000ee20000000800 */
[----:B0-----:R-:W-:Y:S01]  /*1b6d0*/  FFMA.FTZ R20, R0, R20, R209 ;  /* 0x0000001400147223 */ /* 0x001fe200000100d1 */
[C---:B------:R-:W-:Y:S01]  /*1b6e0*/  FADD.FTZ R21, R152.reuse, R21 ;  /* 0x0000001598157221 */ /* 0x040fe20000010000 */
[----:B------:R-:W-:-:S05]  /*1b6f0*/  F2FP.BF16.F32.PACK_AB R192, R152, R192 ;  /* 0x000000c098c0723e */ /* 0x000fca00000010ff */
[----:B------:R-:W0:Y:S01]  /*1b700*/  MUFU.EX2 R157, R157 ;  /* 0x0000009d009d7308 */ /* 0x000e220000000800 */
[C---:B--2---:R-:W-:Y:S01]  /*1b710*/  FADD.FTZ R20, R153.reuse, R20 ;  /* 0x0000001499147221 */ /* 0x044fe20000010000 */
[----:B------:R-:W-:-:S06]  /*1b720*/  F2FP.BF16.F32.PACK_AB R209, R153, R209 ;  /* 0x000000d199d1723e */ /* 0x000fcc00000010ff */
[----:B------:R-:W2:Y:S01]  /*1b730*/  MUFU.EX2 R205, R205 ;  /* 0x000000cd00cd7308 */ /* 0x000ea20000000800 */
[----:B---3--:R-:W-:-:S07]  /*1b740*/  FADD.FTZ R20, R211, R20 ;  /* 0x00000014d3147221 */ /* 0x008fce0000010000 */
[----:B------:R-:W3:Y:S01]  /*1b750*/  MUFU.EX2 R164, R164 ;  /* 0x000000a400a47308 */ /* 0x000ee20000000800 */
[C---:B0-----:R-:W-:Y:S01]  /*1b760*/  FADD.FTZ R20, R157.reuse, R20 ;  /* 0x000000149d147221 */ /* 0x041fe20000010000 */
[----:B------:R-:W-:-:S06]  /*1b770*/  F2FP.BF16.F32.PACK_AB R211, R157, R211 ;  /* 0x000000d39dd3723e */ /* 0x000fcc00000010ff */
[----:B------:R-:W0:Y:S01]  /*1b780*/  MUFU.EX2 R207, R207 ;  /* 0x000000cf00cf7308 */ /* 0x000e220000000800 */
[----:B--2---:R-:W-:-:S07]  /*1b790*/  FADD.FTZ R20, R205, R20 ;  /* 0x00000014cd147221 */ /* 0x004fce0000010000 */
[----:B------:R-:W2:Y:S01]  /*1b7a0*/  MUFU.EX2 R156, R156 ;  /* 0x0000009c009c7308 */ /* 0x000ea20000000800 */
[C---:B---3--:R-:W-:Y:S01]  /*1b7b0*/  FADD.FTZ R20, R164.reuse, R20 ;  /* 0x00000014a4147221 */ /* 0x048fe20000010000 */
[----:B------:R-:W-:-:S06]  /*1b7c0*/  F2FP.BF16.F32.PACK_AB R205, R164, R205 ;  /* 0x000000cda4cd723e */ /* 0x000fcc00000010ff */
[----:B------:R-:W3:Y:S01]  /*1b7d0*/  MUFU.EX2 R201, R201 ;  /* 0x000000c900c97308 */ /* 0x000ee20000000800 */
[----:B0-----:R-:W-:-:S07]  /*1b7e0*/  FADD.FTZ R20, R207, R20 ;  /* 0x00000014cf147221 */ /* 0x001fce0000010000 */
        /* <DEDUP_REMOVED lines=10> */
[----:B-1----:R-:W1:Y:S01]  /*1b890*/  MUFU.EX2 R9, R163 ;  /* 0x000000a300097308 */ /* 0x002e620000000800 */
[C---:B---3--:R-:W-:Y:S01]  /*1b8a0*/  FADD.FTZ R20, R11.reuse, R20 ;  /* 0x000000140b147221 */ /* 0x048fe20000010000 */
[----:B------:R-:W-:-:S06]  /*1b8b0*/  F2FP.BF16.F32.PACK_AB R203, R11, R203 ;  /* 0x000000cb0bcb723e */ /* 0x000fcc00000010ff */
[----:B------:R-:W2:Y:S01]  /*1b8c0*/  MUFU.EX2 R199, R199 ;  /* 0x000000c700c77308 */ /* 0x000ea20000000800 */
[----:B0-----:R-:W-:-:S07]  /*1b8d0*/  FADD.FTZ R20, R197, R20 ;  /* 0x00000014c5147221 */ /* 0x001fce0000010000 */
[----:B------:R-:W0:Y:S01]  /*1b8e0*/  MUFU.EX2 R13, R167 ;  /* 0x000000a7000d7308 */ /* 0x000e220000000800 */
[C---:B-1----:R-:W-:Y:S01]  /*1b8f0*/  FADD.FTZ R20, R9.reuse, R20 ;  /* 0x0000001409147221 */ /* 0x042fe20000010000 */
[----:B------:R-:W-:Y:S01]  /*1b900*/  F2FP.BF16.F32.PACK_AB R197, R9, R197 ;  /* 0x000000c509c5723e */ /* 0x000fe200000010ff */
[----:B------:R-:W-:-:S05]  /*1b910*/  IMAD.MOV.U32 R9, RZ, RZ, R221 ;  /* 0x000000ffff097224 */ /* 0x000fca00078e00dd */
[----:B------:R-:W1:Y:S01]  /*1b920*/  MUFU.EX2 R193, R193 ;  /* 0x000000c100c17308 */ /* 0x000e620000000800 */
[----:B--2---:R-:W-:-:S07]  /*1b930*/  FADD.FTZ R20, R199, R20 ;  /* 0x00000014c7147221 */ /* 0x004fce0000010000 */
[----:B------:R-:W2:Y:S01]  /*1b940*/  MUFU.EX2 R155, R155 ;  /* 0x0000009b009b7308 */ /* 0x000ea20000000800 */
[C---:B0-----:R-:W-:Y:S01]  /*1b950*/  FADD.FTZ R20, R13.reuse, R20 ;  /* 0x000000140d147221 */ /* 0x041fe20000010000 */
[----:B------:R-:W-:-:S06]  /*1b960*/  F2FP.BF16.F32.PACK_AB R199, R13, R199 ;  /* 0x000000c70dc7723e */ /* 0x000fcc00000010ff */
[----:B------:R-:W0:Y:S01]  /*1b970*/  MUFU.EX2 R194, R194 ;  /* 0x000000c200c27308 */ /* 0x000e220000000800 */
[----:B-1----:R-:W-:-:S07]  /*1b980*/  FADD.FTZ R20, R193, R20 ;  /* 0x00000014c1147221 */ /* 0x002fce0000010000 */
[----:B------:R-:W1:Y:S01]  /*1b990*/  MUFU.EX2 R158, R158 ;  /* 0x0000009e009e7308 */ /* 0x000e620000000800 */
[C---:B--2---:R-:W-:Y:S01]  /*1b9a0*/  FADD.FTZ R20, R155.reuse, R20 ;  /* 0x000000149b147221 */ /* 0x044fe20000010000 */
[----:B------:R-:W-:-:S06]  /*1b9b0*/  F2FP.BF16.F32.PACK_AB R193, R155, R193 ;  /* 0x000000c19bc1723e */ /* 0x000fcc00000010ff */
[----:B------:R-:W2:Y:S01]  /*1b9c0*/  MUFU.EX2 R159, R159 ;  /* 0x0000009f009f7308 */ /* 0x000ea20000000800 */
[----:B0-----:R-:W-:Y:S01]  /*1b9d0*/  FADD.FTZ R21, R194, R21 ;  /* 0x00000015c2157221 */ /* 0x001fe20000010000 */
[----:B------:R-:W-:-:S03]  /*1b9e0*/  F2FP.BF16.F32.PACK_AB R194, R7, R194 ;  /* 0x000000c207c2723e */ /* 0x000fc600000010ff */
[----:B------:R-:W-:Y:S01]  /*1b9f0*/  FADD.FTZ R21, R7, R21 ;  /* 0x0000001507157221 */ /* 0x000fe20000010000 */
[----:B------:R-:W-:Y:S02]  /*1ba00*/  IMAD.MOV.U32 R7, RZ, RZ, R4 ;  /* 0x000000ffff077224 */ /* 0x000fe400078e0004 */
[----:B-1----:R-:W-:-:S04]  /*1ba10*/  FADD.FTZ R20, R158, R20 ;  /* 0x000000149e147221 */ /* 0x002fc80000010000 */
[C---:B--2---:R-:W-:Y:S01]  /*1ba20*/  FADD.FTZ R20, R159.reuse, R20 ;  /* 0x000000149f147221 */ /* 0x044fe20000010000 */
[----:B------:R-:W-:Y:S01]  /*1ba30*/  F2FP.BF16.F32.PACK_AB R195, R159, R158 ;  /* 0x0000009e9fc3723e */ /* 0x000fe200000010ff */
[----:B------:R-:W-:Y:S06]  /*1ba40*/  @P2 BRA `(.L_x_845) ;  /* 0xffffffb400e82947 */ /* 0x000fec000383ffff */
.L_x_834:
[----:B------:R-:W-:Y:S05]  /*1ba50*/  BSYNC B0 ;  /* 0x0000000000007941 */ /* 0x000fea0003800000 */
.L_x_833:
        /* <DEDUP_REMOVED lines=131> */
.L_x_846:
[----:B------:R-:W-:Y:S01]  /*1c290*/  IMAD R0, R220, 0x8, R18 ;  /* 0x00000008dc007824 */ /* 0x000fe200078e0212 */
[----:B------:R-:W-:-:S04]  /*1c2a0*/  SHF.L.U32 R6, R221, 0x1f, RZ ;  /* 0x0000001fdd067819 */ /* 0x000fc800000006ff */
[----:B------:R0:W1:Y:S01]  /*1c2b0*/  SYNCS.PHASECHK.TRANS64.TRYWAIT P2, [R0+URZ+0x38850], R6 ;  /* 0x03885006000075a7 */ /* 0x000062000804017f */
[----:B------:R-:W-:Y:S05]  /*1c2c0*/  @!P0 BRA `(.L_x_847) ;  /* 0x0000000000048947 */ /* 0x000fea0003800000 */
[----:B------:R-:W-:Y:S01]  /*1c2d0*/  BPT.TRAP 0x1 ;  /* 0x000000040000795c */ /* 0x000fe20000300000 */
.L_x_847:
[----:B------:R-:W-:Y:S01]  /*1c2e0*/  VIADD R18, R18, 0x400 ;  /* 0x0000040012127836 */ /* 0x000fe20000000000 */
[----:B------:R-:W-:Y:S04]  /*1c2f0*/  BSSY B0, `(.L_x_848) ;  /* 0x0000008000007945 */ /* 0x000fe80003800000 */
[----:B------:R-:W-:-:S04]  /*1c300*/  SHF.R.U32.HI R18, RZ, 0x4, R18 ;  /* 0x00000004ff127819 */ /* 0x000fc80000011612 */
[----:B------:R-:W-:-:S04]  /*1c310*/  LOP3.LUT R18, R18, 0x3fff, RZ, 0xc0, !PT ;  /* 0x00003fff12127812 */ /* 0x000fc800078ec0ff */
[----:B------:R-:W-:-:S05]  /*1c320*/  LOP3.LUT R3, R18, 0x2800000, RZ, 0xfc, !PT ;  /* 0x0280000012037812 */ /* 0x000fca00078efcff */
[----:B------:R-:W-:Y:S01]  /*1c330*/  IMAD R3, R220, 0xa00, R3 ;  /* 0x00000a00dc037824 */ /* 0x000fe200078e0203 */
[----:B-1----:R-:W-:Y:S06]  /*1c340*/  @P2 BRA `(.L_x_849) ;  /* 0x0000000000082947 */ /* 0x002fec0003800000 */
[----:B------:R-:W1:Y:S02]  /*1c350*/  SYNCS.PHASECHK.TRANS64.TRYWAIT P0, [R0+URZ+0x38850], R6 ;  /* 0x03885006000075a7 */ /* 0x000e64000800017f */
[----:B-1----:R-:W-:Y:S05]  /*1c360*/  @!P0 BRA `(.L_x_850) ;  /* 0x000000c800f48947 */ /* 0x002fea0003800000 */
.L_x_849:
[----:B------:R-:W-:Y:S05]  /*1c370*/  BSYNC B0 ;  /* 0x0000000000007941 */ /* 0x000fea0003800000 */
.L_x_848:
[----:B01----:R-:W-:Y:S01]  /*1c380*/  IMAD.MOV.U32 R6, RZ, RZ, R3 ;  /* 0x000000ffff067224 */ /* 0x003fe200078e0003 */
[----:B------:R-:W-:Y:S01]  /*1c390*/  WARPGROUP.ARRIVE ;  /* 0x00000000000079c5 */ /* 0x000fe20000000000 */
[----:B------:R-:W-:Y:S02]  /*1c3a0*/  IMAD.MOV.U32 R7, RZ, RZ, 0x40000040 ;  /* 0x40000040ff077424 */ /* 0x000fe400078e00ff */
[----:B------:R-:W-:Y:S01]  /*1c3b0*/  VIADD R220, R220, 0x1 ;  /* 0x00000001dcdc7836 */ /* 0x000fe20000000000 */
[----:B------:R-:W-:Y:S01]  /*1c3c0*/  R2UR UR6, R6 ;  /* 0x00000000060672ca */ /* 0x000fe200000e0000 */
[----:B------:R-:W-:Y:S01]  /*1c3d0*/  VIADD R6, R3, 0x80 ;  /* 0x0000008003067836 */ /* 0x000fe20000000000 */
[----:B------:R-:W-:Y:S01]  /*1c3e0*/  R2UR UR7, R7 ;  /* 0x00000000070772ca */ /* 0x000fe200000e0000 */
[----:B------:R-:W-:Y:S01]  /*1c3f0*/  IMAD.MOV.U32 R7, RZ, RZ, 0x40000040 ;  /* 0x40000040ff077424 */ /* 0x000fe200078e00ff */
[----:B------:R-:W-:Y:S01]  /*1c400*/  ISETP.NE.AND P2, PT, R220, 0x2, PT ;  /* 0x00000002dc00780c */ /* 0x000fe20003f45270 */
[----:B------:R-:W-:-:S02]  /*1c410*/  @!P1 VIADD R12, R0, 0x38860 ;  /* 0x00038860000c9836 */ /* 0x000fc40000000000 */
[----:B------:R-:W-:Y:S01]  /*1c420*/  IMAD.MOV.U32 R0, RZ, RZ, -0x800000 ;  /* 0xff800000ff007424 */ /* 0x000fe200078e00ff */
[----:B------:R-:W-:Y:S01]  /*1c430*/  SEL R220, R220, RZ, P2 ;  /* 0x000000ffdcdc7207 */ /* 0x000fe20001000000 */
[----:B------:R-:W-:Y:S01]  /*1c440*/  VIADD R236, R236, 0x1 ;  /* 0x00000001ecec7836 */ /* 0x000fe20000000000 */
[----:B------:R-:W-:-:S05]  /*1c450*/  @!P1 PRMT R12, RZ, 0x654, R12 ;  /* 0x00000654ff0c9816 */ /* 0x000fca000000000c */
[----:B------:R-:W-:Y:S01]  /*1c460*/  HGMMA.64x256x16.F32.BF16 R24, R208, gdesc[UR4].tnspB, R24, gsb0 ;  /* 0x43e00004d0187df0 */ /* 0x000fe20008001818 */
[----:B------:R-:W-:Y:S01]  /*1c470*/  R2UR UR6, R6 ;  /* 0x00000000060672ca */ /* 0x000fe200000e0000 */
[----:B------:R-:W-:Y:S01]  /*1c480*/  VIADD R6, R3, 0x100 ;  /* 0x0000010003067836 */ /* 0x000fe20000000000 */
[----:B------:R-:W-:Y:S01]  /*1c490*/  R2UR UR7, R7 ;  /* 0x00000000070772ca */ /* 0x000fe200000e0000 */
[----:B------:R-:W-:Y:S01]  /*1c4a0*/  IMAD.MOV.U32 R7, RZ, RZ, 0x40000040 ;  /* 0x40000040ff077424 */ /* 0x000fe200078e00ff */
[----:B------:R-:W-:Y:S02]  /*1c4b0*/  WARPGROUP.DEPBAR.LE gsb0, 0x0 ;  /* 0x00008000000079c5 */ /* 0x000fe40000010000 */
[----:B------:R-:W-:-:S15]  /*1c4c0*/  WARPGROUP.ARRIVE ;  /* 0x00000000000079c5 */ /* 0x000fde0000000000 */
[----:B------:R-:W-:-:S06]  /*1c4d0*/  NOP ;  /* 0x0000000000007918 */ /* 0x000fcc0000000000 */
        /* <DEDUP_REMOVED lines=13> */
[----:B------:R-:W0:Y:S02]  /*1c5b0*/  SHFL.BFLY PT, R3, R20, 0x2, 0x1f ;  /* 0x0c401f0014037f89 */ /* 0x000e2400000e0000 */
[----:B0-----:R-:W-:Y:S01]  /*1c5c0*/  FADD.FTZ R8, R3, R20 ;  /* 0x0000001403087221 */ /* 0x001fe20000010000 */
[----:B------:R-:W-:Y:S02]  /*1c5d0*/  WARPGROUP.DEPBAR.LE gsb0, 0x0 ;  /* 0x00008000000079c5 */ /* 0x000fe40000010000 */
[----:B------:R-:W-:-:S15]  /*1c5e0*/  WARPGROUP.ARRIVE ;  /* 0x00000000000079c5 */ /* 0x000fde0000000000 */
[----:B------:R-:W-:-:S03]  /*1c5f0*/  NOP ;  /* 0x0000000000007918 */ /* 0x000fc60000000000 */
[----:B------:R-:W-:Y:S01]  /*1c600*/  HGMMA.64x256x16.F32.BF16 R24, R196, gdesc[UR4].tnspB, R24, gsb0 ;  /* 0x43e00004c4187df0 */ /* 0x000fe20008001818 */
[----:B------:R-:W-:Y:S02]  /*1c610*/  R2UR UR6, R6 ;  /* 0x00000000060672ca */ /* 0x000fe400000e0000 */
[----:B------:R-:W-:Y:S01]  /*1c620*/  R2UR UR7, R7 ;  /* 0x00000000070772ca */ /* 0x000fe200000e0000 */
[----:B------:R-:W0:Y:S04]  /*1c630*/  SHFL.BFLY PT, R6, R21, 0x2, 0x1f ;  /* 0x0c401f0015067f89 */ /* 0x000e2800000e0000 */
[----:B------:R-:W1:Y:S01]  /*1c640*/  SHFL.BFLY PT, R7, R8, 0x1, 0x1f ;  /* 0x0c201f0008077f89 */ /* 0x000e6200000e0000 */
[----:B0-----:R-:W-:Y:S01]  /*1c650*/  FADD.FTZ R6, R6, R21 ;  /* 0x0000001506067221 */ /* 0x001fe20000010000 */
[----:B-1----:R-:W-:-:S04]  /*1c660*/  FADD.FTZ R14, R8, R7 ;  /* 0x00000007080e7221 */ /* 0x002fc80000010000 */
[----:B------:R-:W0:Y:S01]  /*1c670*/  SHFL.BFLY PT, R3, R6, 0x1, 0x1f ;  /* 0x0c201f0006037f89 */ /* 0x000e2200000e0000 */
[----:B------:R-:W-:Y:S01]  /*1c680*/  IMAD.MOV.U32 R7, RZ, RZ, RZ ;  /* 0x000000ffff077224 */ /* 0x000fe200078e00ff */
[----:B------:R-:W-:-:S13]  /*1c690*/  FSETP.NE.FTZ.AND P3, PT, R14, RZ, PT ;  /* 0x000000ff0e00720b */ /* 0x000fda0003f75000 */
[----:B------:R-:W1:Y:S01]  /*1c6a0*/  @P3 MUFU.LG2 R10, R14 ;  /* 0x0000000e000a3308 */ /* 0x000e620000000c00 */
[----:B0-----:R-:W-:Y:S01]  /*1c6b0*/  FADD.FTZ R13, R6, R3 ;  /* 0x00000003060d7221 */ /* 0x001fe20000010000 */
[----:B------:R-:W-:Y:S01]  /*1c6c0*/  SEL R6, RZ, 0x1, P2 ;  /* 0x00000001ff067807 */ /* 0x000fe20001000000 */
[----:B------:R-:W-:-:S03]  /*1c6d0*/  IMAD.MOV.U32 R3, RZ, RZ, -0x800000 ;  /* 0xff800000ff037424 */ /* 0x000fc600078e00ff */
[----:B------:R-:W-:Y:S02]  /*1c6e0*/  FSETP.NE.FTZ.AND P0, PT, R13, RZ, PT ;  /* 0x000000ff0d00720b */ /* 0x000fe40003f15000 */
[----:B------:R-:W-:Y:S01]  /*1c6f0*/  LOP3.LUT R221, R221, R6, RZ, 0x3c, !PT ;  /* 0x00000006dddd7212 */ /* 0x000fe200078e3cff */
[----:B------:R-:W-:Y:S02]  /*1c700*/  IMAD.MOV.U32 R6, RZ, RZ, RZ ;  /* 0x000000ffff067224 */ /* 0x000fe400078e00ff */
[----:B-1----:R-:W-:-:S04]  /*1c710*/  @P3 FMUL.FTZ R11, R10, 0.69314718246459960938 ;  /* 0x3f3172180a0b3820 */ /* 0x002fc80000410000 */
[----:B------:R-:W-:Y:S04]  /*1c720*/  @P3 MUFU.RCP R6, R14 ;  /* 0x0000000e00063308 */ /* 0x000fe80000001000 */
[C---:B------:R-:W-:Y:S01]  /*1c730*/  @P0 FMUL.FTZ R8, R2.reuse, 0.69314718246459960938 ;  /* 0x3f31721802080820 */ /* 0x040fe20000410000 */
[----:B------:R-:W-:-:S03]  /*1c740*/  @P3 FMUL.FTZ R2, R2, 0.69314718246459960938 ;  /* 0x3f31721802023820 */ /* 0x000fc60000410000 */
[----:B------:R-:W0:Y:S01]  /*1c750*/  @P0 MUFU.LG2 R9, R13 ;  /* 0x0000000d00090308 */ /* 0x000e220000000c00 */
[----:B------:R-:W-:-:S07]  /*1c760*/  @P3 FFMA.FTZ R3, R2, R4, R11 ;  /* 0x0000000402033223 */ /* 0x000fce000001000b */
[----:B------:R-:W1:Y:S01]  /*1c770*/  @P0 MUFU.RCP R7, R13 ;  /* 0x0000000d00070308 */ /* 0x000e620000001000 */
[----:B0-----:R-:W-:-:S04]  /*1c780*/  @P0 FMUL.FTZ R9, R9, 0.69314718246459960938 ;  /* 0x3f31721809090820 */ /* 0x001fc80000410000 */
[----:B------:R-:W-:Y:S01]  /*1c790*/  @P0 FFMA.FTZ R0, R8, R5, R9 ;  /* 0x0000000508000223 */ /* 0x000fe20000010009 */
[----:B------:R-:W-:Y:S01]  /*1c7a0*/  PLOP3.LUT P0, PT, PT, PT, PT, 0x8, 0x0 ;  /* 0x000000000000781c */ /* 0x000fe20003f0e170 */
        /* <DEDUP_REMOVED lines=15> */
[-C--:B0-----:R-:W-:Y:S01]  /*1c8a0*/  FMUL.FTZ R12, R40, R7.reuse ;  /* 0x00000007280c7220 */ /* 0x081fe20000410000 */
        /* <DEDUP_REMOVED lines=116> */
[----:B------:R-:W-:-:S07]  /*1cff0*/  FMUL.FTZ R151, R151, R6 ;  /* 0x0000000697977220 */ /* 0x000fce0000410000 */
.L_x_764:
[----:B------:R-:W0:Y:S08]  /*1d000*/  S2UR UR5, SR_CgaCtaId ;  /* 0x00000000000579c3 */ /* 0x000e300000008800 */
[----:B------:R-:W-:Y:S06]  /*1d010*/  BAR.SYNC.DEFER_BLOCKING 0x5, 0x180 ;  /* 0x0146000000007b1d */ /* 0x000fec0000010000 */
[----:B------:R-:W-:Y:S01]  /*1d020*/  UMOV UR4, 0x400 ;  /* 0x0000040000047882 */ /* 0x000fe20000000000 */
[----:B------:R-:W-:Y:S01]  /*1d030*/  BSSY B0, `(.L_x_851) ;  /* 0x00002de000007945 */ /* 0x000fe20003800000 */
[----:B0-----:R-:W-:-:S06]  /*1d040*/  ULEA UR4, UR5, UR4, 0x18 ;  /* 0x0000000405047291 */ /* 0x001fcc000f8ec03f */
[----:B------:R-:W-:-:S05]  /*1d050*/  IMAD.U32 R18, RZ, RZ, UR4 ;  /* 0x00000004ff127e24 */ /* 0x000fca000f8e00ff */
[----:B------:R0:W1:Y:S01]  /*1d060*/  LDS.128 R120, [R18+0x388d0] ;  /* 0x0388d00012787984 */ /* 0x0000620000000c00 */
[----:B------:R-:W-:Y:S06]  /*1d070*/  BAR.ARV 0x4, 0x180 ;  /* 0x0106000000007b1d */ /* 0x000fec0000002000 */
[----:B------:R-:W-:Y:S05]  /*1d080*/  @P0 BRA `(.L_x_852) ;  /* 0x0000001c00fc0947 */ /* 0x000fea0003800000 */
[----:B------:R-:W2:Y:S04]  /*1d090*/  LDL R6, [R1+0x94] ;  /* 0x0000940001067983 */ /* 0x000ea80000100800 */
[----:B-1----:R-:W3:Y:S01]  /*1d0a0*/  LDL R120, [R1+0x60] ;  /* 0x0000600001787983 */ /* 0x002ee20000100800 */
[----:B------:R-:W1:Y:S01]  /*1d0b0*/  S2R R95, SR_SWINHI ;  /* 0x00000000005f7919 */ /* 0x000e620000002f00 */
[----:B------:R-:W-:Y:S01]  /*1d0c0*/  F2FP.BF16.F32.PACK_AB R24, R25, R24 ;  /* 0x000000181918723e */ /* 0x000fe200000010ff */
[----:B------:R-:W-:Y:S01]  /*1d0d0*/  ULDC.64 UR4, c[0x0][0xc00] ;  /* 0x0003000000047ab9 */ /* 0x000fe20000000a00 */
[----:B------:R-:W-:Y:S02]  /*1d0e0*/  MOV R20, R18 ;  /* 0x0000001200147202 */ /* 0x000fe40000000f00 */
[----:B-1----:R-:W-:-:S02]  /*1d0f0*/  MOV R21, R95 ;  /* 0x0000005f00157202 */ /* 0x002fc40000000f00 */
        /* <DEDUP_REMOVED lines=20> */
[----:B------:R-:W-:Y:S01]  /*1d240*/  F2FP.BF16.F32.PACK_AB R139, R143, R142 ;  /* 0x0000008e8f8b723e */ /* 0x000fe200000010ff */
[----:B------:R-:W-:Y:S01]  /*1d250*/  ULDC.64 UR6, c[0x0][0x208] ;  /* 0x0000820000067ab9 */ /* 0x000fe20000000a00 */
[----:B------:R-:W-:Y:S01]  /*1d260*/  BAR.SYNC.DEFER_BLOCKING 0x1, 0x100 ;  /* 0x0044000000007b1d */ /* 0x000fe20000010000 */
[----:B--2---:R-:W-:-:S03]  /*1d270*/  IMAD.WIDE R94, R6, 0x2, R20 ;  /* 0x00000002065e7825 */ /* 0x004fc600078e0214 */
[C---:B------:R-:W-:Y:S02]  /*1d280*/  IADD3 R99, P1, R94.reuse, 0x20, RZ ;  /* 0x000000205e637810 */ /* 0x040fe40007f3e0ff */
[----:B------:R-:W-:Y:S02]  /*1d290*/  IADD3 R112, P2, R94, 0x4060, RZ ;  /* 0x000040605e707810 */ /* 0x000fe40007f5e0ff */
[----:B------:R-:W-:Y:S02]  /*1d2a0*/  LOP3.LUT R98, R99, 0x380, RZ, 0xc0, !PT ;  /* 0x0000038063627812 */ /* 0x000fe400078ec0ff */
[----:B------:R-:W-:Y:S02]  /*1d2b0*/  LOP3.LUT R113, R112, 0x380, RZ, 0xc0, !PT ;  /* 0x0000038070717812 */ /* 0x000fe400078ec0ff */
[----:B------:R-:W-:Y:S02]  /*1d2c0*/  SHF.R.U64 R98, R98, 0x3, RZ ;  /* 0x0000000362627819 */ /* 0x000fe400000012ff */
[----:B------:R-:W-:-:S02]  /*1d2d0*/  SHF.R.U64 R113, R113, 0x3, RZ ;  /* 0x0000000371717819 */ /* 0x000fc400000012ff */
[----:B------:R-:W-:Y:S01]  /*1d2e0*/  LOP3.LUT R98, R98, R99, RZ, 0x3c, !PT ;  /* 0x0000006362627212 */ /* 0x000fe200078e3cff */
[--C-:B------:R-:W-:Y:S01]  /*1d2f0*/  IMAD.X R99, RZ, RZ, R95.reuse, P1 ;  /* 0x000000ffff637224 */ /* 0x100fe200008e065f */
[----:B------:R-:W-:Y:S02]  /*1d300*/  IADD3 R114, P1, R94, 0x8000, RZ ;  /* 0x000080005e727810 */ /* 0x000fe40007f3e0ff */
[----:B------:R-:W-:Y:S01]  /*1d310*/  LOP3.LUT R112, R113, R112, RZ, 0x3c, !PT ;  /* 0x0000007071707212 */ /* 0x000fe200078e3cff */
[----:B------:R-:W-:Y:S01]  /*1d320*/  IMAD.X R113, RZ, RZ, R95, P2 ;  /* 0x000000ffff717224 */ /* 0x000fe200010e065f */
[----:B------:R-:W-:Y:S02]  /*1d330*/  LOP3.LUT R115, R114, 0x380, RZ, 0xc0, !PT ;  /* 0x0000038072737812 */ /* 0x000fe400078ec0ff */
[----:B------:R-:W-:Y:S02]  /*1d340*/  IADD3 R30, P2, R94, 0xc040, RZ ;  /* 0x0000c0405e1e7810 */ /* 0x000fe40007f5e0ff */
[----:B------:R-:W-:-:S02]  /*1d350*/  SHF.R.U64 R115, R115, 0x3, RZ ;  /* 0x0000000373737819 */ /* 0x000fc400000012ff */
[----:B------:R-:W-:Y:S02]  /*1d360*/  LOP3.LUT R6, R30, 0x380, RZ, 0xc0, !PT ;  /* 0x000003801e067812 */ /* 0x000fe400078ec0ff */
[C---:B------:R-:W-:Y:S02]  /*1d370*/  IADD3 R103, P0, R94.reuse, 0x40, RZ ;  /* 0x000000405e677810 */ /* 0x040fe40007f1e0ff */
[C---:B------:R-:W-:Y:S02]  /*1d380*/  IADD3 R104, P4, R94.reuse, 0x60, RZ ;  /* 0x000000605e687810 */ /* 0x040fe40007f9e0ff */
[C---:B------:R-:W-:Y:S02]  /*1d390*/  IADD3 R107, P3, R94.reuse, 0x4000, RZ ;  /* 0x000040005e6b7810 */ /* 0x040fe40007f7e0ff */
[C---:B------:R-:W-:Y:S02]  /*1d3a0*/  IADD3 R108, P6, R94.reuse, 0x4020, RZ ;  /* 0x000040205e6c7810 */ /* 0x040fe40007fde0ff */
[----:B------:R-:W-:-:S02]  /*1d3b0*/  IADD3 R110, P5, R94, 0x4040, RZ ;  /* 0x000040405e6e7810 */ /* 0x000fc40007fbe0ff */
[----:B------:R-:W-:Y:S01]  /*1d3c0*/  LOP3.LUT R114, R115, R114, RZ, 0x3c, !PT ;  /* 0x0000007273727212 */ /* 0x000fe200078e3cff */
[----:B------:R-:W-:Y:S01]  /*1d3d0*/  IMAD.X R115, RZ, RZ, R95, P1 ;  /* 0x000000ffff737224 */ /* 0x000fe200008e065f */
[----:B------:R-:W-:Y:S02]  /*1d3e0*/  SHF.R.U64 R6, R6, 0x3, RZ ;  /* 0x0000000306067819 */ /* 0x000fe400000012ff */
[----:B------:R-:W-:Y:S02]  /*1d3f0*/  LOP3.LUT R102, R103, 0x380, RZ, 0xc0, !PT ;  /* 0x0000038067667812 */ /* 0x000fe400078ec0ff */
[C---:B------:R-:W-:Y:S02]  /*1d400*/  LOP3.LUT R130, R94.reuse, 0x380, RZ, 0xc0, !PT ;  /* 0x000003805e827812 */ /* 0x040fe400078ec0ff */
[----:B------:R-:W-:Y:S02]  /*1d410*/  IADD3 R4, P1, R94, 0xc060, RZ ;  /* 0x0000c0605e047810 */ /* 0x000fe40007f3e0ff */
[----:B------:R-:W-:-:S02]  /*1d420*/  LOP3.LUT R105, R104, 0x380, RZ, 0xc0, !PT ;  /* 0x0000038068697812 */ /* 0x000fc400078ec0ff */
[----:B------:R-:W-:Y:S02]  /*1d430*/  LOP3.LUT R106, R107, 0x380, RZ, 0xc0, !PT ;  /* 0x000003806b6a7812 */ /* 0x000fe400078ec0ff */
[----:B------:R-:W-:Y:S02]  /*1d440*/  LOP3.LUT R109, R108, 0x380, RZ, 0xc0, !PT ;  /* 0x000003806c6d7812 */ /* 0x000fe400078ec0ff */
[----:B------:R-:W-:Y:S02]  /*1d450*/  LOP3.LUT R111, R110, 0x380, RZ, 0xc0, !PT ;  /* 0x000003806e6f7812 */ /* 0x000fe400078ec0ff */
[----:B------:R-:W-:Y:S02]  /*1d460*/  LOP3.LUT R30, R6, R30, RZ, 0x3c, !PT ;  /* 0x0000001e061e7212 */ /* 0x000fe400078e3cff */
[----:B------:R-:W-:Y:S02]  /*1d470*/  SHF.R.U64 R102, R102, 0x3, RZ ;  /* 0x0000000366667819 */ /* 0x000fe400000012ff */
[----:B------:R-:W-:-:S02]  /*1d480*/  SHF.R.U64 R130, R130, 0x3, RZ ;  /* 0x0000000382827819 */ /* 0x000fc400000012ff */
[----:B------:R-:W-:Y:S02]  /*1d490*/  LOP3.LUT R6, R4, 0x380, RZ, 0xc0, !PT ;  /* 0x0000038004067812 */ /* 0x000fe400078ec0ff */
[----:B------:R-:W-:Y:S02]  /*1d4a0*/  SHF.R.U64 R105, R105, 0x3, RZ ;  /* 0x0000000369697819 */ /* 0x000fe400000012ff */
[----:B------:R-:W-:Y:S02]  /*1d4b0*/  SHF.R.U64 R106, R106, 0x3, RZ ;  /* 0x000000036a6a7819 */ /* 0x000fe400000012ff */
[----:B------:R-:W-:Y:S02]  /*1d4c0*/  SHF.R.U64 R109, R109, 0x3, RZ ;  /* 0x000000036d6d7819 */ /* 0x000fe400000012ff */
[----:B------:R-:W-:Y:S01]  /*1d4d0*/  SHF.R.U64 R111, R111, 0x3, RZ ;  /* 0x000000036f6f7819 */ /* 0x000fe200000012ff */
[--C-:B------:R-:W-:Y:S01]  /*1d4e0*/  IMAD.MOV.U32 R131, RZ, RZ, R95.reuse ;  /* 0x000000ffff837224 */ /* 0x100fe200078e005f */
[----:B------:R-:W-:Y:S01]  /*1d4f0*/  LOP3.LUT R102, R102, R103, RZ, 0x3c, !PT ;  /* 0x0000006766667212 */ /* 0x000fe200078e3cff */
[----:B------:R-:W-:Y:S01]  /*1d500*/  IMAD.X R103, RZ, RZ, R95, P0 ;  /* 0x000000ffff677224 */ /* 0x000fe200000e065f */
[----:B------:R-:W-:-:S02]  /*1d510*/  LOP3.LUT R130, R130, R94, RZ, 0x3c, !PT ;  /* 0x0000005e82827212 */ /* 0x000fc400078e3cff */
[----:B------:R-:W-:Y:S02]  /*1d520*/  SHF.R.U64 R6, R6, 0x3, RZ ;  /* 0x0000000306067819 */ /* 0x000fe400000012ff */
[----:B------:R-:W-:Y:S01]  /*1d530*/  LOP3.LUT R104, R105, R104, RZ, 0x3c, !PT ;  /* 0x0000006869687212 */ /* 0x000fe200078e3cff */
[--C-:B------:R-:W-:Y:S01]  /*1d540*/  IMAD.X R105, RZ, RZ, R95.reuse, P4 ;  /* 0x000000ffff697224 */ /* 0x100fe200020e065f */
        /* <DEDUP_REMOVED lines=8> */
[C---:B------:R-:W-:Y:S02]  /*1d5d0*/  IADD3 R124, P3, R94.reuse, 0x8060, RZ ;  /* 0x000080605e7c7810 */ /* 0x040fe40007f7e0ff */
[C---:B------:R-:W-:Y:S02]  /*1d5e0*/  IADD3 R126, P6, R94.reuse, 0xc000, RZ ;  /* 0x0000c0005e7e7810 */ /* 0x040fe40007fde0ff */
[----:B------:R-:W-:Y:S02]  /*1d5f0*/  IADD3 R128, P5, R94, 0xc020, RZ ;  /* 0x0000c0205e807810 */ /* 0x000fe40007fbe0ff */
[----:B------:R-:W-:Y:S02]  /*1d600*/  MOV R130, R130 ;  /* 0x0000008200827202 */ /* 0x000fe40000000f00 */
[----:B------:R-:W-:-:S02]  /*1d610*/  LOP3.LUT R94, R6, R4, RZ, 0x3c, !PT ;  /* 0x00000004065e7212 */ /* 0x000fc400078e3cff */
[----:B------:R-:W-:Y:S02]  /*1d620*/  MOV R98, R98 ;  /* 0x0000006200627202 */ /* 0x000fe40000000f00 */
[----:B------:R-:W-:Y:S02]  /*1d630*/  F2FP.BF16.F32.PACK_AB R4, R33, R8 ;  /* 0x000000082104723e */ /* 0x000fe400000010ff */
[----:B------:R-:W-:Y:S02]  /*1d640*/  F2FP.BF16.F32.PACK_AB R6, R37, R10 ;  /* 0x0000000a2506723e */ /* 0x000fe400000010ff */
[----:B------:R-:W-:Y:S02]  /*1d650*/  MOV R102, R102 ;  /* 0x0000006600667202 */ /* 0x000fe40000000f00 */
[----:B------:R-:W-:Y:S02]  /*1d660*/  F2FP.BF16.F32.PACK_AB R8, R41, R12 ;  /* 0x0000000c2908723e */ /* 0x000fe400000010ff */
[----:B------:R-:W-:Y:S01]  /*1d670*/  F2FP.BF16.F32.PACK_AB R10, R45, R14 ;  /* 0x0000000e2d0a723e */ /* 0x000fe200000010ff */
[----:B------:R-:W-:Y:S01]  /*1d680*/  STSM.16.M88.4 [R130], R24 ;  /* 0x0000001882007844 */ /* 0x000fe20000000200 */
[----:B------:R-:W-:-:S02]  /*1d690*/  LOP3.LUT R117, R116, 0x380, RZ, 0xc0, !PT ;  /* 0x0000038074757812 */ /* 0x000fc400078ec0ff */
[----:B------:R-:W-:Y:S01]  /*1d6a0*/  LOP3.LUT R119, R118, 0x380, RZ, 0xc0, !PT ;  /* 0x0000038076777812 */ /* 0x000fe200078ec0ff */
[----:B------:R-:W-:Y:S01]  /*1d6b0*/  STSM.16.M88.4 [R98], R4 ;  /* 0x0000000462007844 */ /* 0x000fe20000000200 */
[----:B------:R-:W-:-:S03]  /*1d6c0*/  LOP3.LUT R125, R124, 0x380, RZ, 0xc0, !PT ;  /* 0x000003807c7d7812 */ /* 0x000fc600078ec0ff */
[----:B------:R1:W-:Y:S01]  /*1d6d0*/  STSM.16.M88.4 [R102], R8 ;  /* 0x0000000866007844 */ /* 0x0003e20000000200 */
[----:B------:R-:W-:Y:S01]  /*1d6e0*/  SHF.R.U64 R117, R117, 0x3, RZ ;  /* 0x0000000375757819 */ /* 0x000fe200000012ff */
[----:B------:R-:W-:Y:S01]  /*1d6f0*/  IMAD.X R31, RZ, RZ, R95, P2 ;  /* 0x000000ffff1f7224 */ /* 0x000fe200010e065f */
[----:B------:R-:W-:Y:S02]  /*1d700*/  SHF.R.U64 R119, R119, 0x3, RZ ;  /* 0x0000000377777819 */ /* 0x000fe400000012ff */
[----:B------:R-:W-:Y:S02]  /*1d710*/  SHF.R.U64 R125, R125, 0x3, RZ ;  /* 0x000000037d7d7819 */ /* 0x000fe400000012ff */
[----:B------:R-:W-:Y:S02]  /*1d720*/  MOV R104, R104 ;  /* 0x0000006800687202 */ /* 0x000fe40000000f00 */
[----:B------:R-:W-:Y:S02]  /*1d730*/  F2FP.BF16.F32.PACK_AB R12, R49, R48 ;  /* 0x00000030310c723e */ /* 0x000fe400000010ff */
[----:B------:R-:W-:-:S02]  /*1d740*/  F2FP.BF16.F32.PACK_AB R14, R53, R157 ;  /* 0x0000009d350e723e */ /* 0x000fc400000010ff */
[----:B-1----:R-:W-:Y:S02]  /*1d750*/  F2FP.BF16.F32.PACK_AB R11, R79, R78 ;  /* 0x0000004e4f0b723e */ /* 0x002fe400000010ff */
[----:B------:R-:W1:Y:S01]  /*1d760*/  LDC R78, c[0x0][0xbe8] ;  /* 0x0002fa00ff4e7b82 */ /* 0x000e620000000800 */
[----:B------:R-:W-:Y:S01]  /*1d770*/  LOP3.LUT R116, R117, R116, RZ, 0x3c, !PT ;  /* 0x0000007475747212 */ /* 0x000fe200078e3cff */
[----:B------:R-:W-:Y:S01]  /*1d780*/  IMAD.X R117, RZ, RZ, R95, P0 ;  /* 0x000000ffff757224 */ /* 0x000fe200000e065f */
[----:B------:R-:W-:Y:S02]  /*1d790*/  MOV R106, R106 ;  /* 0x0000006a006a7202 */ /* 0x000fe40000000f00 */
[----:B------:R-:W-:Y:S02]  /*1d7a0*/  F2FP.BF16.F32.PACK_AB R24, R57, R158 ;  /* 0x0000009e3918723e */ /* 0x000fe400000010ff */
[----:B------:R-:W-:Y:S02]  /*1d7b0*/  F2FP.BF16.F32.PACK_AB R25, R59, R58 ;  /* 0x0000003a3b19723e */ /* 0x000fe400000010ff */
[----:B------:R-:W-:-:S02]  /*1d7c0*/  F2FP.BF16.F32.PACK_AB R26, R61, R159 ;  /* 0x0000009f3d1a723e */ /* 0x000fc400000010ff */
[----:B------:R-:W-:Y:S02]  /*1d7d0*/  F2FP.BF16.F32.PACK_AB R27, R63, R62 ;  /* 0x0000003e3f1b723e */ /* 0x000fe400000010ff */
[----:B------:R-:W-:Y:S01]  /*1d7e0*/  LOP3.LUT R118, R119, R118, RZ, 0x3c, !PT ;  /* 0x0000007677767212 */ /* 0x000fe200078e3cff */
[----:B------:R-:W-:Y:S01]  /*1d7f0*/  IMAD.X R119, RZ, RZ, R95, P4 ;  /* 0x000000ffff777224 */ /* 0x000fe200020e065f */
[----:B------:R-:W-:Y:S02]  /*1d800*/  MOV R108, R108 ;  /* 0x0000006c006c7202 */ /* 0x000fe40000000f00 */
[----:B------:R-:W-:Y:S02]  /*1d810*/  F2FP.BF16.F32.PACK_AB R4, R65, R160 ;  /* 0x000000a04104723e */ /* 0x000fe400000010ff */
[----:B------:R-:W-:Y:S02]  /*1d820*/  F2FP.BF16.F32.PACK_AB R5, R67, R66 ;  /* 0x000000424305723e */ /* 0x000fe400000010ff */
[----:B------:R-:W-:-:S02]  /*1d830*/  F2FP.BF16.F32.PACK_AB R6, R69, R161 ;  /* 0x000000a14506723e */ /* 0x000fc400000010ff */
[----:B------:R-:W-:Y:S02]  /*1d840*/  F2FP.BF16.F32.PACK_AB R7, R71, R70 ;  /* 0x000000464707723e */ /* 0x000fe400000010ff */
[----:B------:R-:W-:Y:S02]  /*1d850*/  LOP3.LUT R127, R126, 0x380, RZ, 0xc0, !PT ;  /* 0x000003807e7f7812 */ /* 0x000fe400078ec0ff */
[----:B------:R-:W-:Y:S01]  /*1d860*/  LOP3.LUT R124, R125, R124, RZ, 0x3c, !PT ;  /* 0x0000007c7d7c7212 */ /* 0x000fe200078e3cff */
[----:B------:R-:W-:Y:S01]  /*1d870*/  IMAD.X R125, RZ, RZ, R95, P3 ;  /* 0x000000ffff7d7224 */ /* 0x000fe200018e065f */
[----:B------:R-:W-:Y:S02]  /*1d880*/  MOV R110, R110 ;  /* 0x0000006e006e7202 */ /* 0x000fe40000000f00 */
[----:B------:R-:W-:Y:S02]  /*1d890*/  F2FP.BF16.F32.PACK_AB R8, R73, R162 ;  /* 0x000000a24908723e */ /* 0x000fe400000010ff */
[----:B------:R-:W-:-:S02]  /*1d8a0*/  F2FP.BF16.F32.PACK_AB R9, R75, R74 ;  /* 0x0000004a4b09723e */ /* 0x000fc400000010ff */
[----:B------:R-:W-:Y:S01]  /*1d8b0*/  F2FP.BF16.F32.PACK_AB R10, R77, R163 ;  /* 0x000000a34d0a723e */ /* 0x000fe200000010ff */
[----:B------:R-:W-:Y:S01]  /*1d8c0*/  STSM.16.M88.4 [R104], R12 ;  /* 0x0000000c68007844 */ /* 0x000fe20000000200 */
[----:B------:R-:W-:Y:S02]  /*1d8d0*/  LOP3.LUT R129, R128, 0x380, RZ, 0xc0, !PT ;  /* 0x0000038080817812 */ /* 0x000fe400078ec0ff */
[----:B------:R-:W-:Y:S01]  /*1d8e0*/  MOV R37, R30 ;  /* 0x0000001e00257202 */ /* 0x000fe20000000f00 */
[----:B------:R-:W-:Y:S01]  /*1d8f0*/  STSM.16.M88.4 [R106], R24 ;  /* 0x000000186a007844 */ /* 0x000fe20000000200 */
[----:B------:R-:W-:Y:S02]  /*1d900*/  MOV R112, R112 ;  /* 0x0000007000707202 */ /* 0x000fe40000000f00 */
[----:B------:R-:W-:Y:S02]  /*1d910*/  F2FP.BF16.F32.PACK_AB R30, R85, R165 ;  /* 0x000000a5551e723e */ /* 0x000fe400000010ff */
[----:B------:R-:W-:Y:S01]  /*1d920*/  F2FP.BF16.F32.PACK_AB R31, R87, R86 ;  /* 0x00000056571f723e */ /* 0x000fe200000010ff */
[----:B------:R2:W-:Y:S01]  /*1d930*/  STSM.16.M88.4 [R108], R4 ;  /* 0x000000046c007844 */ /* 0x0005e20000000200 */
[----:B------:R-:W-:-:S02]  /*1d940*/  MOV R114, R114 ;  /* 0x0000007200727202 */ /* 0x000fc40000000f00 */
[----:B------:R-:W-:Y:S02]  /*1d950*/  F2FP.BF16.F32.PACK_AB R48, R89, R166 ;  /* 0x000000a65930723e */ /* 0x000fe400000010ff */
[----:B------:R-:W-:Y:S01]  /*1d960*/  F2FP.BF16.F32.PACK_AB R49, R91, R90 ;  /* 0x0000005a5b31723e */ /* 0x000fe200000010ff */
[----:B------:R4:W-:Y:S01]  /*1d970*/  STSM.16.M88.4 [R110], R8 ;  /* 0x000000086e007844 */ /* 0x0009e20000000200 */
[----:B------:R-:W-:Y:S02]  /*1d980*/  SHF.R.U64 R127, R127, 0x3, RZ ;  /* 0x000000037f7f7819 */ /* 0x000fe400000012ff */
[----:B------:R-:W-:Y:S02]  /*1d990*/  MOV R116, R116 ;  /* 0x0000007400747202 */ /* 0x000fe40000000f00 */
[----:B------:R-:W-:Y:S02]  /*1d9a0*/  F2FP.BF16.F32.PACK_AB R33, R38, R36 ;  /* 0x000000242621723e */ /* 0x000fe400000010ff */
[----:B------:R-:W-:-:S02]  /*1d9b0*/  SHF.R.U64 R129, R129, 0x3, RZ ;  /* 0x0000000381817819 */ /* 0x000fc400000012ff */
[----:B------:R-:W-:Y:S02]  /*1d9c0*/  MOV R118, R118 ;  /* 0x0000007600767202 */ /* 0x000fe40000000f00 */
[----:B--2---:R-:W-:Y:S02]  /*1d9d0*/  F2FP.BF16.F32.PACK_AB R4, R96, R170 ;  /* 0x000000aa6004723e */ /* 0x004fe400000010ff */
[----:B------:R-:W-:Y:S02]  /*1d9e0*/  F2FP.BF16.F32.PACK_AB R5, R46, R44 ;  /* 0x0000002c2e05723e */ /* 0x000fe400000010ff */
[----:B------:R-:W-:Y:S02]  /*1d9f0*/  F2FP.BF16.F32.PACK_AB R6, R100, R171 ;  /* 0x000000ab6406723e */ /* 0x000fe400000010ff */
[----:B------:R-:W-:Y:S01]  /*1da00*/  F2FP.BF16.F32.PACK_AB R7, R54, R52 ;  /* 0x000000343607723e */ /* 0x000fe200000010ff */
[----:B------:R-:W-:Y:S01]  /*1da10*/  STSM.16.M88.4 [R112], R28 ;  /* 0x0000001c70007844 */ /* 0x000fe20000000200 */
[----:B------:R-:W-:-:S02]  /*1da20*/  MOV R124, R124 ;  /* 0x0000007c007c7202 */ /* 0x000fc40000000f00 */
[----:B----4-:R-:W-:Y:S02]  /*1da30*/  F2FP.BF16.F32.PACK_AB R8, R152, R172 ;  /* 0x000000ac9808723e */ /* 0x010fe400000010ff */
[----:B------:R-:W-:Y:S02]  /*1da40*/  F2FP.BF16.F32.PACK_AB R9, R60, R56 ;  /* 0x000000383c09723e */ /* 0x000fe400000010ff */
[----:B------:R-:W-:Y:S02]  /*1da50*/  F2FP.BF16.F32.PACK_AB R10, R153, R173 ;  /* 0x000000ad990a723e */ /* 0x000fe400000010ff */
[----:B------:R-:W-:Y:S01]  /*1da60*/  F2FP.BF16.F32.PACK_AB R11, R68, R64 ;  /* 0x00000040440b723e */ /* 0x000fe200000010ff */
[----:B------:R-:W-:Y:S01]  /*1da70*/  STSM.16.M88.4 [R114], R48 ;  /* 0x0000003072007844 */ /* 0x000fe20000000200 */
[----:B------:R-:W-:Y:S01]  /*1da80*/  LOP3.LUT R126, R127, R126, RZ, 0x3c, !PT ;  /* 0x0000007e7f7e7212 */ /* 0x000fe200078e3cff */
[--C-:B------:R-:W-:Y:S01]  /*1da90*/  IMAD.X R127, RZ, RZ, R95.reuse, P6 ;  /* 0x000000ffff7f7224 */ /* 0x100fe200030e065f */
[----:B------:R-:W-:Y:S01]  /*1daa0*/  LOP3.LUT R128, R129, R128, RZ, 0x3c, !PT ;  /* 0x0000008081807212 */ /* 0x000fe200078e3cff */
[----:B------:R-:W-:Y:S01]  /*1dab0*/  STSM.16.M88.4 [R116], R32 ;  /* 0x0000002074007844 */ /* 0x000fe20000000200 */
[----:B------:R-:W-:-:S02]  /*1dac0*/  IMAD.X R129, RZ, RZ, R95, P5 ;  /* 0x000000ffff817224 */ /* 0x000fc400028e065f */
[----:B------:R-:W-:Y:S01]  /*1dad0*/  IMAD.X R95, RZ, RZ, R95, P1 ;  /* 0x000000ffff5f7224 */ /* 0x000fe200008e065f */
[----:B------:R-:W-:Y:S01]  /*1dae0*/  STSM.16.M88.4 [R118], R4 ;  /* 0x0000000476007844 */ /* 0x000fe20000000200 */
[----:B------:R-:W-:-:S03]  /*1daf0*/  MOV R126, R126 ;  /* 0x0000007e007e7202 */ /* 0x000fc60000000f00 */
[----:B------:R3:W-:Y:S01]  /*1db00*/  STSM.16.M88.4 [R124], R8 ;  /* 0x000000087c007844 */ /* 0x0007e20000000200 */
[----:B------:R-:W-:Y:S02]  /*1db10*/  F2FP.BF16.F32.PACK_AB R12, R154, R174 ;  /* 0x000000ae9a0c723e */ /* 0x000fe400000010ff */
[----:B------:R-:W-:Y:S02]  /*1db20*/  F2FP.BF16.F32.PACK_AB R13, R76, R72 ;  /* 0x000000484c0d723e */ /* 0x000fe400000010ff */
[----:B------:R-:W-:Y:S02]  /*1db30*/  F2FP.BF16.F32.PACK_AB R14, R155, R175 ;  /* 0x000000af9b0e723e */ /* 0x000fe400000010ff */
[----:B------:R-:W-:Y:S02]  /*1db40*/  F2FP.BF16.F32.PACK_AB R15, R84, R80 ;  /* 0x00000050540f723e */ /* 0x000fe400000010ff */
[----:B------:R-:W-:Y:S02]  /*1db50*/  ISETP.NE.U32.AND P0, PT, RZ, UR4, PT ;  /* 0x00000004ff007c0c */ /* 0x000fe4000bf05070 */
[----:B------:R-:W-:-:S02]  /*1db60*/  MOV R128, R128 ;  /* 0x0000008000807202 */ /* 0x000fc40000000f00 */
[----:B------:R-:W-:Y:S02]  /*1db70*/  F2FP.BF16.F32.PACK_AB R157, R92, R88 ;  /* 0x000000585c9d723e */ /* 0x000fe400000010ff */
[----:B---3--:R-:W-:Y:S02]  /*1db80*/  SHF.L.U64.HI R9, R230, 0x2, R120 ;  /* 0x00000002e6097819 */ /* 0x008fe40000010278 */
[----:B------:R-:W-:Y:S02]  /*1db90*/  IADD3 R10, P1, R233, UR4, RZ ;  /* 0x00000004e90a7c10 */ /* 0x000fe4000ff3e0ff */
[----:B------:R-:W-:Y:S02]  /*1dba0*/  F2FP.BF16.F32.PACK_AB R158, R133, R132 ;  /* 0x00000084859e723e */ /* 0x000fe400000010ff */
[----:B------:R-:W-:Y:S02]  /*1dbb0*/  F2FP.BF16.F32.PACK_AB R159, R135, R134 ;  /* 0x00000086879f723e */ /* 0x000fe400000010ff */
[----:B------:R-:W-:-:S02]  /*1dbc0*/  IADD3.X R11, R9, UR5, RZ, P1, !PT ;  /* 0x00000005090b7c10 */ /* 0x000fc40008ffe4ff */
[----:B------:R-:W-:Y:S02]  /*1dbd0*/  MOV R94, R94 ;  /* 0x0000005e005e7202 */ /* 0x000fe40000000f00 */
[----:B------:R-:W-:Y:S02]  /*1dbe0*/  F2FP.BF16.F32.PACK_AB R4, R145, R2 ;  /* 0x000000029104723e */ /* 0x000fe400000010ff */
[----:B------:R-:W-:Y:S02]  /*1dbf0*/  F2FP.BF16.F32.PACK_AB R5, R147, R146 ;  /* 0x000000929305723e */ /* 0x000fe400000010ff */
[----:B------:R-:W-:Y:S02]  /*1dc00*/  F2FP.BF16.F32.PACK_AB R6, R149, R148 ;  /* 0x000000949506723e */ /* 0x000fe400000010ff */
[----:B------:R-:W-:Y:S02]  /*1dc10*/  F2FP.BF16.F32.PACK_AB R7, R151, R150 ;  /* 0x000000969707723e */ /* 0x000fe400000010ff */
[----:B-1----:R-:W-:Y:S01]  /*1dc20*/  ISETP.NE.AND P1, PT, R78, 0x1, PT ;  /* 0x000000014e00780c */ /* 0x002fe20003f25270 */
[----:B------:R1:W-:Y:S01]  /*1dc30*/  STSM.16.M88.4 [R126], R12 ;  /* 0x0000000c7e007844 */ /* 0x0003e20000000200 */
[----:B------:R-:W-:Y:S01]  /*1dc40*/  ISETP.NE.AND.EX P0, PT, RZ, UR5, PT, P0 ;  /* 0x00000005ff007c0c */ /* 0x000fe2000bf05300 */
[----:B------:R-:W-:-:S02]  /*1dc50*/  ULDC.64 UR4, c[0x0][0xc08] ;  /* 0x0003020000047ab9 */ /* 0x000fc40000000a00 */
[----:B------:R-:W-:Y:S01]  /*1dc60*/  STSM.16.M88.4 [R128], R156 ;  /* 0x0000009c80007844 */ /* 0x000fe20000000200 */
[----:B------:R-:W-:-:S03]  /*1dc70*/  ISETP.NE.U32.AND P2, PT, RZ, UR4, PT ;  /* 0x00000004ff007c0c */ /* 0x000fc6000bf45070 */
[----:B------:R-:W-:Y:S01]  /*1dc80*/  STSM.16.M88.4 [R37], R136 ;  /* 0x0000008825007844 */ /* 0x000fe20000000200 */
[----:B------:R-:W-:-:S03]  /*1dc90*/  ISETP.NE.AND.EX P2, PT, RZ, UR5, PT, P2 ;  /* 0x00000005ff007c0c */ /* 0x000fc6000bf45320 */
[----:B------:R2:W-:Y:S01]  /*1dca0*/  STSM.16.M88.4 [R94], R4 ;  /* 0x000000045e007844 */ /* 0x0005e20000000200 */
[----:B------:R-:W3:Y:S08]  /*1dcb0*/  @P1 LDC R2, c[0x0][0xbec] ;  /* 0x0002fb00ff021b82 */ /* 0x000ef00000000800 */
[----:B-1----:R-:W1:Y:S08]  /*1dcc0*/  @P1 LDC R15, c[0x0][0xbf0] ;  /* 0x0002fc00ff0f1b82 */ /* 0x002e700000000800 */
[----:B------:R-:W-:Y:S01]  /*1dcd0*/  BAR.SYNC.DEFER_BLOCKING 0x1, 0x100 ;  /* 0x0044000000007b1d */ /* 0x000fe20000010000 */
[----:B------:R-:W-:Y:S01]  /*1dce0*/  @P2 IADD3 R8, P3, R233, UR4, RZ ;  /* 0x00000004e9082c10 */ /* 0x000fe2000ff7e0ff */
[----:B------:R-:W-:-:S04]  /*1dcf0*/  IMAD.MOV.U32 R76, RZ, RZ, RZ ;  /* 0x000000ffff4c7224 */ /* 0x000fc800078e00ff */
[----:B------:R-:W-:Y:S01]  /*1dd00*/  ULDC UR4, c[0x0][0xa88] ;  /* 0x0002a20000047ab9 */ /* 0x000fe20000000800 */
[----:B------:R-:W-:Y:S01]  /*1dd10*/  @P2 IADD3.X R9, R9, UR5, RZ, P3, !PT ;  /* 0x0000000509092c10 */ /* 0x000fe20009ffe4ff */
[----:B--2---:R-:W-:Y:S01]  /*1dd20*/  IMAD.U32 R7, RZ, RZ, UR4 ;  /* 0x00000004ff077e24 */ /* 0x004fe2000f8e00ff */
[----:B------:R2:W5:Y:S05]  /*1dd30*/  @P0 LDG.E R76, desc[UR6][R10.64] ;  /* 0x000000060a4c0981 */ /* 0x00056a000c1e1900 */
[----:B------:R2:W5:Y:S01]  /*1dd40*/  @P2 LDG.E R7, desc[UR6][R8.64] ;  /* 0x0000000608072981 */ /* 0x000562000c1e1900 */
[----:B------:R-:W-:Y:S05]  /*1dd50*/  @P2 BRA `(.L_x_853) ;  /* 0x0000000000142947 */ /* 0x000fea0003800000 */
[----:B------:R-:W-:Y:S05]  /*1dd60*/  @!P0 BRA `(.L_x_853) ;  /* 0x0000000000108947 */ /* 0x000fea0003800000 */
[----:B------:R-:W-:Y:S02]  /*1dd70*/  ULDC.64 UR4, c[0x0][0x208] ;  /* 0x0000820000047ab9 */ /* 0x000fe40000000a00 */
[----:B------:R-:W4:Y:S04]  /*1dd80*/  LDG.E R4, desc[UR4][R10.64] ;  /* 0x000000040a047981 */ /* 0x000f28000c1e1900 */
[----:B-----5:R-:W4:Y:S02]  /*1dd90*/  LDG.E R7, desc[UR4][R10.64+0x4] ;  /* 0x000004040a077981 */ /* 0x020f24000c1e1900 */
[----:B----4-:R-:W-:-:S07]  /*1dda0*/  IMAD.IADD R7, R7, 0x1, -R4 ;  /* 0x0000000107077824 */ /* 0x010fce00078e0a04 */
.L_x_853:
[----:B------:R-:W4:Y:S01]  /*1ddb0*/  LDL R4, [R1+0x90] ;  /* 0x0000900001047983 */ /* 0x000f220000100800 */
[----:B------:R-:W-:Y:S01]  /*1ddc0*/  SHF.R.S32.HI R80, RZ, 0x1f, R231 ;  /* 0x0000001fff507819 */ /* 0x000fe200000114e7 */
[----:B------:R-:W-:Y:S01]  /*1ddd0*/  ULDC.64 UR4, c[0x0][0xb90] ;  /* 0x0002e40000047ab9 */ /* 0x000fe20000000a00 */
[----:B-----5:R-:W-:Y:S01]  /*1dde0*/  SHF.R.S32.HI R77, RZ, 0x1f, R76 ;  /* 0x0000001fff4d7819 */ /* 0x020fe2000001144c */
[----:B--2---:R-:W2:Y:S01]  /*1ddf0*/  LDL R10, [R1+0x88] ;  /* 0x00008800010a7983 */ /* 0x004ea20000100800 */
[----:B------:R-:W-:Y:S01]  /*1de00*/  IMAD.SHL.U32 R6, R212, 0x40, RZ ;  /* 0x00000040d4067824 */ /* 0x000fe200078e00ff */
[----:B------:R-:W-:Y:S02]  /*1de10*/  SEL R79, R120, RZ, !P0 ;  /* 0x000000ff784f7207 */ /* 0x000fe40004000000 */
[----:B------:R-:W-:Y:S01]  /*1de20*/  SEL R230, R230, RZ, !P0 ;  /* 0x000000ffe6e67207 */ /* 0x000fe20004000000 */
[----:B------:R-:W-:Y:S01]  /*1de30*/  IMAD.IADD R11, R16, 0x1, R6 ;  /* 0x00000001100b7824 */ /* 0x000fe200078e0206 */
[----:B------:R-:W0:Y:S01]  /*1de40*/  S2R R14, SR_TID.X ;  /* 0x00000000000e7919 */ /* 0x000e220000002100 */
[----:B------:R-:W-:Y:S01]  /*1de50*/  ULDC.64 UR6, c[0x0][0x208] ;  /* 0x0000820000067ab9 */ /* 0x000fe20000000a00 */
[----:B------:R-:W2:Y:S01]  /*1de60*/  @P1 LDC R81, c[0x0][0xbec] ;  /* 0x0002fb00ff511b82 */ /* 0x000ea20000000800 */
[----:B------:R-:W-:-:S03]  /*1de70*/  IMAD.WIDE R20, R11, 0x2, R20 ;  /* 0x000000020b147825 */ /* 0x000fc600078e0214 */
[----:B------:R-:W-:-:S04]  /*1de80*/  IADD3 R33, P2, R20, 0x5000, RZ ;  /* 0x0000500014217810 */ /* 0x000fc80007f5e0ff */
[----:B------:R-:W-:-:S04]  /*1de90*/  LOP3.LUT R32, R33, 0x380, RZ, 0xc0, !PT ;  /* 0x0000038021207812 */ /* 0x000fc800078ec0ff */
[----:B------:R-:W-:Y:S02]  /*1dea0*/  SHF.R.U64 R32, R32, 0x3, RZ ;  /* 0x0000000320207819 */ /* 0x000fe400000012ff */
[----:B------:R-:W-:Y:S02]  /*1deb0*/  IADD3 R29, P3, R20, 0x4000, RZ ;  /* 0x00004000141d7810 */ /* 0x000fe40007f7e0ff */
[----:B------:R-:W-:Y:S01]  /*1dec0*/  LOP3.LUT R32, R32, R33, RZ, 0x3c, !PT ;  /* 0x0000002120207212 */ /* 0x000fe200078e3cff */
[----:B0-----:R-:W-:Y:S02]  /*1ded0*/  VIADD R14, R14, 0xffffff80 ;  /* 0xffffff800e0e7836 */ /* 0x001fe40000000000 */
[----:B------:R-:W-:Y:S01]  /*1dee0*/  IMAD.X R33, RZ, RZ, R21, P2 ;  /* 0x000000ffff217224 */ /* 0x000fe200010e0615 */
[----:B------:R-:W-:Y:S02]  /*1def0*/  IADD3 R57, P2, R20, 0xb000, RZ ;  /* 0x0000b00014397810 */ /* 0x000fe40007f5e0ff */
[----:B------:R-:W-:-:S02]  /*1df00*/  LOP3.LUT R28, R29, 0x380, RZ, 0xc0, !PT ;  /* 0x000003801d1c7812 */ /* 0x000fc400078ec0ff */
[----:B------:R-:W-:Y:S02]  /*1df10*/  LOP3.LUT R56, R57, 0x380, RZ, 0xc0, !PT ;  /* 0x0000038039387812 */ /* 0x000fe400078ec0ff */
[----:B------:R-:W-:Y:S02]  /*1df20*/  SHF.R.U64 R28, R28, 0x3, RZ ;  /* 0x000000031c1c7819 */ /* 0x000fe400000012ff */
[----:B------:R-:W-:Y:S02]  /*1df30*/  SHF.R.U64 R56, R56, 0x3, RZ ;  /* 0x0000000338387819 */ /* 0x000fe400000012ff */
[----:B------:R-:W-:Y:S01]  /*1df40*/  LOP3.LUT R28, R28, R29, RZ, 0x3c, !PT ;  /* 0x0000001d1c1c7212 */ /* 0x000fe200078e3cff */
[----:B------:R-:W-:Y:S01]  /*1df50*/  IMAD.X R29, RZ, RZ, R21, P3 ;  /* 0x000000ffff1d7224 */ /* 0x000fe200018e0615 */
[C---:B------:R-:W-:Y:S02]  /*1df60*/  IADD3 R53, P3, R20.reuse, 0xa000, RZ ;  /* 0x0000a00014357810 */ /* 0x040fe40007f7e0ff */
[----:B------:R-:W-:-:S02]  /*1df70*/  IADD3 R37, P6, R20, 0x6000, RZ ;  /* 0x0000600014257810 */ /* 0x000fc40007fde0ff */
[----:B------:R-:W-:Y:S01]  /*1df80*/  LOP3.LUT R56, R56, R57, RZ, 0x3c, !PT ;  /* 0x0000003938387212 */ /* 0x000fe200078e3cff */
[--C-:B------:R-:W-:Y:S01]  /*1df90*/  IMAD.X R57, RZ, RZ, R21.reuse, P2 ;  /* 0x000000ffff397224 */ /* 0x100fe200010e0615 */
[----:B------:R-:W-:Y:S02]  /*1dfa0*/  LOP3.LUT R52, R53, 0x380, RZ, 0xc0, !PT ;  /* 0x0000038035347812 */ /* 0x000fe400078ec0ff */
[----:B------:R-:W-:Y:S02]  /*1dfb0*/  LOP3.LUT R36, R37, 0x380, RZ, 0xc0, !PT ;  /* 0x0000038025247812 */ /* 0x000fe400078ec0ff */
[----:B------:R-:W-:Y:S02]  /*1dfc0*/  SHF.R.U64 R52, R52, 0x3, RZ ;  /* 0x0000000334347819 */ /* 0x000fe400000012ff */
[----:B------:R-:W-:Y:S02]  /*1dfd0*/  SHF.R.U64 R36, R36, 0x3, RZ ;  /* 0x0000000324247819 */ /* 0x000fe400000012ff */
[----:B------:R-:W-:Y:S01]  /*1dfe0*/  LOP3.LUT R52, R52, R53, RZ, 0x3c, !PT ;  /* 0x0000003534347212 */ /* 0x000fe200078e3cff */
[--C-:B------:R-:W-:Y:S01]  /*1dff0*/  IMAD.X R53, RZ, RZ, R21.reuse, P3 ;  /* 0x000000ffff357224 */ /* 0x100fe200018e0615 */
[----:B------:R-:W-:Y:S01]  /*1e000*/  LOP3.LUT R36, R36, R37, RZ, 0x3c, !PT ;  /* 0x0000002524247212 */ /* 0x000fe200078e3cff */
[----:B------:R-:W-:Y:S01]  /*1e010*/  IMAD.X R37, RZ, RZ, R21, P6 ;  /* 0x000000ffff257224 */ /* 0x000fe200030e0615 */
[----:B------:R-:W-:-:S04]  /*1e020*/  IADD3 R61, P6, R20, 0xc000, RZ ;  /* 0x0000c000143d7810 */ /* 0x000fc80007fde0ff */
[----:B------:R-:W-:-:S04]  /*1e030*/  LOP3.LUT R60, R61, 0x380, RZ, 0xc0, !PT ;  /* 0x000003803d3c7812 */ /* 0x000fc800078ec0ff */
[----:B------:R-:W-:-:S04]  /*1e040*/  SHF.R.U64 R60, R60, 0x3, RZ ;  /* 0x000000033c3c7819 */ /* 0x000fc800000012ff */
[----:B------:R-:W-:Y:S01]  /*1e050*/  LOP3.LUT R60, R60, R61, RZ, 0x3c, !PT ;  /* 0x0000003d3c3c7212 */ /* 0x000fe200078e3cff */
[----:B------:R-:W-:Y:S02]  /*1e060*/  IMAD.X R61, RZ, RZ, R21, P6 ;  /* 0x000000ffff3d7224 */ /* 0x000fe400030e0615 */
[C---:B------:R-:W-:Y:S01]  /*1e070*/  IMAD R85, R237.reuse, 0x80, R212 ;  /* 0x00000080ed557824 */ /* 0x040fe200078e02d4 */
[----:B------:R-:W-:Y:S01]  /*1e080*/  BSSY B1, `(.L_x_854) ;  /* 0x00000b7000017945 */ /* 0x000fe20003800000 */
[----:B------:R-:W-:Y:S02]  /*1e090*/  SHF.R.S32.HI R87, RZ, 0x1f, R218 ;  /* 0x0000001fff577819 */ /* 0x000fe400000114da */
[----:B------:R-:W-:Y:S02]  /*1e0a0*/  SHF.R.S32.HI R84, RZ, 0x1f, R219 ;  /* 0x0000001fff547819 */ /* 0x000fe400000114db */
[----:B------:R-:W-:Y:S01]  /*1e0b0*/  SHF.R.S32.HI R86, RZ, 0x1f, R235 ;  /* 0x0000001fff567819 */ /* 0x000fe200000114eb */
[----:B----4-:R-:W-:-:S02]  /*1e0c0*/  IMAD R25, R237, 0x80, R4 ;  /* 0x00000080ed197824 */ /* 0x010fc400078e0204 */
[----:B------:R-:W-:Y:S02]  /*1e0d0*/  IMAD R4, R80, UR4, RZ ;  /* 0x0000000450047c24 */ /* 0x000fe4000f8e02ff */
[----:B---3--:R-:W-:-:S04]  /*1e0e0*/  @P1 IMAD.HI.U32 R2, R25, R2, RZ ;  /* 0x0000000219021227 */ /* 0x008fc800078e00ff */
[----:B------:R-:W-:Y:S01]  /*1e0f0*/  IMAD.MOV.U32 R9, RZ, RZ, R25 ;  /* 0x000000ffff097224 */ /* 0x000fe200078e0019 */
[----:B-1----:R-:W-:Y:S01]  /*1e100*/  @P1 SHF.R.U32.HI R9, RZ, R15, R2 ;  /* 0x0000000fff091219 */ /* 0x002fe20000011602 */
[C---:B------:R-:W-:Y:S02]  /*1e110*/  IMAD R13, R231.reuse, UR5, R4 ;  /* 0x00000005e70d7c24 */ /* 0x040fe4000f8e0204 */
[----:B------:R-:W-:Y:S01]  /*1e120*/  IMAD.WIDE.U32 R4, R231, UR4, R76 ;  /* 0x00000004e7047c25 */ /* 0x000fe2000f8e004c */
[----:B------:R-:W-:-:S03]  /*1e130*/  ULDC.64 UR4, c[0x0][0xb98] ;  /* 0x0002e60000047ab9 */ /* 0x000fc60000000a00 */
[----:B------:R-:W-:Y:S02]  /*1e140*/  IMAD.IADD R5, R5, 0x1, R13 ;  /* 0x0000000105057824 */ /* 0x000fe400078e020d */
[----:B------:R-:W-:Y:S02]  /*1e150*/  IMAD.MOV R15, RZ, RZ, -R9 ;  /* 0x000000ffff0f7224 */ /* 0x000fe400078e0a09 */
[----:B------:R-:W-:Y:S02]  /*1e160*/  IMAD R13, R79, UR4, RZ ;  /* 0x000000044f0d7c24 */ /* 0x000fe4000f8e02ff */
[----:B------:R-:W-:-:S04]  /*1e170*/  IMAD.WIDE.U32 R4, R230, UR4, R4 ;  /* 0x00000004e6047c25 */ /* 0x000fc8000f8e0004 */
[----:B------:R-:W-:Y:S01]  /*1e180*/  IMAD R11, R78, R15, R25 ;  /* 0x0000000f4e0b7224 */ /* 0x000fe200078e0219 */
[----:B------:R-:W-:Y:S01]  /*1e190*/  IADD3 R4, P0, R9, R4, RZ ;  /* 0x0000000409047210 */ /* 0x000fe20007f1e0ff */
[----:B------:R-:W-:Y:S01]  /*1e1a0*/  IMAD R6, R230, UR5, R13 ;  /* 0x00000005e6067c24 */ /* 0x000fe2000f8e020d */
[----:B------:R-:W-:Y:S01]  /*1e1b0*/  SHF.R.S32.HI R13, RZ, 0x1f, R9 ;  /* 0x0000001fff0d7819 */ /* 0x000fe20000011409 */
[----:B------:R-:W-:Y:S01]  /*1e1c0*/  ULDC.64 UR4, c[0x0][0xb88] ;  /* 0x0002e20000047ab9 */ /* 0x000fe20000000a00 */
[----:B------:R-:W-:Y:S02]  /*1e1d0*/  SHF.R.S32.HI R2, RZ, 0x1f, R11 ;  /* 0x0000001fff027819 */ /* 0x000fe4000001140b */
[----:B------:R-:W-:-:S03]  /*1e1e0*/  IADD3.X R5, R13, R5, R6, P0, !PT ;  /* 0x000000050d057210 */ /* 0x000fc600007fe406 */
[----:B------:R-:W-:Y:S02]  /*1e1f0*/  IMAD R2, R2, UR4, RZ ;  /* 0x0000000402027c24 */ /* 0x000fe4000f8e02ff */
[----:B------:R-:W-:-:S04]  /*1e200*/  IMAD.WIDE.U32 R4, R11, UR4, R4 ;  /* 0x000000040b047c25 */ /* 0x000fc8000f8e0004 */
[----:B------:R-:W-:Y:S01]  /*1e210*/  IMAD R15, R11, UR5, R2 ;  /* 0x000000050b0f7c24 */ /* 0x000fe2000f8e0202 */
[----:B------:R-:W-:Y:S02]  /*1e220*/  ULDC.64 UR4, c[0x0][0xb50] ;  /* 0x0002d40000047ab9 */ /* 0x000fe40000000a00 */
[----:B------:R-:W-:Y:S01]  /*1e230*/  LEA R6, P0, R4, UR4, 0x2 ;  /* 0x0000000404067c11 */ /* 0x000fe2000f8010ff */
[----:B------:R-:W-:-:S05]  /*1e240*/  IMAD.IADD R5, R5, 0x1, R15 ;  /* 0x0000000105057824 */ /* 0x000fca00078e020f */
[----:B------:R-:W-:Y:S01]  /*1e250*/  LEA.HI.X R4, R4, UR5, R5, 0x2, P0 ;  /* 0x0000000504047c11 */ /* 0x000fe200080f1405 */
[----:B--2---:R-:W-:Y:S01]  /*1e260*/  IMAD R15, R237, 0x80, R10 ;  /* 0x00000080ed0f7824 */ /* 0x004fe200078e020a */
[C---:B------:R-:W-:Y:S02]  /*1e270*/  IADD3 R25, P0, R20.reuse, 0x3000, RZ ;  /* 0x0000300014197810 */ /* 0x040fe40007f1e0ff */
[C---:B------:R-:W-:Y:S02]  /*1e280*/  IADD3 R9, P5, R20.reuse, 0x1000, RZ ;  /* 0x0000100014097810 */ /* 0x040fe40007fbe0ff */
[----:B------:R-:W-:Y:S01]  /*1e290*/  IADD3 R13, P4, R20, 0x2000, RZ ;  /* 0x00002000140d7810 */ /* 0x000fe20007f9e0ff */
[----:B------:R-:W-:Y:S01]  /*1e2a0*/  SHFL.IDX PT, R50, R6, RZ, 0x1c1f ;  /* 0x001c1fff06327589 */ /* 0x000fe200000e0000 */
[----:B------:R-:W-:Y:S01]  /*1e2b0*/  LOP3.LUT R24, R25, 0x380, RZ, 0xc0, !PT ;  /* 0x0000038019187812 */ /* 0x000fe200078ec0ff */
[----:B------:R-:W-:Y:S01]  /*1e2c0*/  IMAD R2, R7, R78, RZ ;  /* 0x0000004e07027224 */ /* 0x000fe200078e02ff */
[----:B------:R-:W-:Y:S01]  /*1e2d0*/  SHF.R.S32.HI R10, RZ, 0x1f, R14 ;  /* 0x0000001fff0a7819 */ /* 0x000fe2000001140e */
[----:B------:R-:W-:Y:S01]  /*1e2e0*/  SHFL.IDX PT, R54, R6, 0x1, 0x1c1f ;  /* 0x003c1f0006367f89 */ /* 0x000fe200000e0000 */
[----:B------:R-:W-:Y:S01]  /*1e2f0*/  SHF.R.U64 R24, R24, 0x3, RZ ;  /* 0x0000000318187819 */ /* 0x000fe200000012ff */
[----:B------:R-:W-:Y:S01]  /*1e300*/  ULDC.64 UR4, c[0x0][0xaa0] ;  /* 0x0002a80000047ab9 */ /* 0x000fe20000000a00 */
[----:B------:R-:W-:-:S02]  /*1e310*/  LEA.HI R10, R10, R14, RZ, 0x7 ;  /* 0x0000000e0a0a7211 */ /* 0x000fc400078f38ff */
[----:B------:R-:W-:Y:S01]  /*1e320*/  LOP3.LUT R24, R24, R25, RZ, 0x3c, !PT ;  /* 0x0000001918187212 */ /* 0x000fe200078e3cff */
[----:B------:R-:W-:Y:S01]  /*1e330*/  IMAD.X R25, RZ, RZ, R21, P0 ;  /* 0x000000ffff197224 */ /* 0x000fe200000e0615 */
[----:B------:R-:W-:Y:S02]  /*1e340*/  IADD3 R49, P0, R20, 0x9000, RZ ;  /* 0x0000900014317810 */ /* 0x000fe40007f1e0ff */
[----:B------:R-:W-:Y:S02]  /*1e350*/  LOP3.LUT R10, R10, 0xffffff80, RZ, 0xc0, !PT ;  /* 0xffffff800a0a7812 */ /* 0x000fe400078ec0ff */
[----:B------:R-:W-:Y:S01]  /*1e360*/  LOP3.LUT R48, R49, 0x380, RZ, 0xc0, !PT ;  /* 0x0000038031307812 */ /* 0x000fe200078ec0ff */
[----:B------:R-:W0:Y:S01]  /*1e370*/  SHFL.IDX PT, R51, R4, RZ, 0x1c1f ;  /* 0x001c1fff04337589 */ /* 0x000e2200000e0000 */
[----:B------:R-:W-:Y:S02]  /*1e380*/  LOP3.LUT R8, R9, 0x380, RZ, 0xc0, !PT ;  /* 0x0000038009087812 */ /* 0x000fe400078ec0ff */
[----:B------:R-:W-:Y:S01]  /*1e390*/  LOP3.LUT R12, R13, 0x380, RZ, 0xc0, !PT ;  /* 0x000003800d0c7812 */ /* 0x000fe200078ec0ff */
[----:B------:R-:W1:Y:S01]  /*1e3a0*/  SHFL.IDX PT, R55, R4, 0x1, 0x1c1f ;  /* 0x003c1f0004377f89 */ /* 0x000e6200000e0000 */
[----:B------:R-:W-:Y:S01]  /*1e3b0*/  SHF.R.U64 R48, R48, 0x3, RZ ;  /* 0x0000000330307819 */ /* 0x000fe200000012ff */
[----:B------:R-:W-:Y:S01]  /*1e3c0*/  IMAD.IADD R10, R14, 0x1, -R10 ;  /* 0x000000010e0a7824 */ /* 0x000fe200078e0a0a */
[----:B------:R-:W-:-:S02]  /*1e3d0*/  SHF.R.U64 R8, R8, 0x3, RZ ;  /* 0x0000000308087819 */ /* 0x000fc400000012ff */
[----:B------:R-:W-:Y:S02]  /*1e3e0*/  SHF.R.U64 R12, R12, 0x3, RZ ;  /* 0x000000030c0c7819 */ /* 0x000fe400000012ff */
[----:B------:R-:W-:Y:S01]  /*1e3f0*/  LOP3.LUT R48, R48, R49, RZ, 0x3c, !PT ;  /* 0x0000003130307212 */ /* 0x000fe200078e3cff */
[--C-:B------:R-:W-:Y:S01]  /*1e400*/  IMAD.X R49, RZ, RZ, R21.reuse, P0 ;  /* 0x000000ffff317224 */ /* 0x100fe200000e0615 */
[----:B------:R-:W-:Y:S01]  /*1e410*/  LOP3.LUT R8, R8, R9, RZ, 0x3c, !PT ;  /* 0x0000000908087212 */ /* 0x000fe200078e3cff */
[----:B------:R-:W-:Y:S01]  /*1e420*/  VIADD R5, R15, 0x8 ;  /* 0x000000080f057836 */ /* 0x000fe20000000000 */
[----:B------:R-:W-:Y:S01]  /*1e430*/  LOP3.LUT R12, R12, R13, RZ, 0x3c, !PT ;  /* 0x0000000d0c0c7212 */ /* 0x000fe200078e3cff */
[--C-:B------:R-:W-:Y:S01]  /*1e440*/  IMAD.X R9, RZ, RZ, R21.reuse, P5 ;  /* 0x000000ffff097224 */ /* 0x100fe200028e0615 */
[----:B------:R-:W-:Y:S01]  /*1e450*/  LOP3.LUT P0, RZ, R10, 0x3, RZ, 0xc0, !PT ;  /* 0x000000030aff7812 */ /* 0x000fe2000780c0ff */
[----:B------:R-:W-:Y:S01]  /*1e460*/  IMAD.X R13, RZ, RZ, R21, P4 ;  /* 0x000000ffff0d7224 */ /* 0x000fe200020e0615 */
[----:B------:R-:W-:-:S02]  /*1e470*/  IADD3 R41, P5, R20, 0x7000, RZ ;  /* 0x0000700014297810 */ /* 0x000fc40007fbe0ff */
[----:B------:R-:W-:Y:S02]  /*1e480*/  IADD3 R45, P4, R20, 0x8000, RZ ;  /* 0x00008000142d7810 */ /* 0x000fe40007f9e0ff */
[-C--:B------:R-:W-:Y:S02]  /*1e490*/  ISETP.GE.OR P2, PT, R15, R2.reuse, P0 ;  /* 0x000000020f00720c */ /* 0x080fe40000746670 */
[----:B------:R-:W-:Y:S02]  /*1e4a0*/  ISETP.GE.OR P0, PT, R5, R2, P0 ;  /* 0x000000020500720c */ /* 0x000fe40000706670 */
[----:B------:R-:W-:Y:S02]  /*1e4b0*/  LOP3.LUT R40, R41, 0x380, RZ, 0xc0, !PT ;  /* 0x0000038029287812 */ /* 0x000fe400078ec0ff */
[----:B------:R-:W-:Y:S02]  /*1e4c0*/  LOP3.LUT R44, R45, 0x380, RZ, 0xc0, !PT ;  /* 0x000003802d2c7812 */ /* 0x000fe400078ec0ff */
[----:B------:R-:W-:-:S02]  /*1e4d0*/  SHF.R.U64 R40, R40, 0x3, RZ ;  /* 0x0000000328287819 */ /* 0x000fc400000012ff */
[----:B------:R-:W-:Y:S02]  /*1e4e0*/  SHF.R.U64 R44, R44, 0x3, RZ ;  /* 0x000000032c2c7819 */ /* 0x000fe400000012ff */
[----:B------:R-:W-:Y:S01]  /*1e4f0*/  LOP3.LUT R40, R40, R41, RZ, 0x3c, !PT ;  /* 0x0000002928287212 */ /* 0x000fe200078e3cff */
[--C-:B------:R-:W-:Y:S01]  /*1e500*/  IMAD.X R41, RZ, RZ, R21.reuse, P5 ;  /* 0x000000ffff297224 */ /* 0x100fe200028e0615 */
[----:B------:R-:W-:Y:S01]  /*1e510*/  LOP3.LUT R44, R44, R45, RZ, 0x3c, !PT ;  /* 0x0000002d2c2c7212 */ /* 0x000fe200078e3cff */
[----:B------:R-:W-:Y:S01]  /*1e520*/  IMAD.X R45, RZ, RZ, R21, P4 ;  /* 0x000000ffff2d7224 */ /* 0x000fe200020e0615 */
[C---:B------:R-:W-:Y:S01]  /*1e530*/  IADD3 R7, P3, R20.reuse, 0xf000, RZ ;  /* 0x0000f00014077810 */ /* 0x040fe20007f7e0ff */
[----:B0-----:R0:W-:Y:S01]  /*1e540*/  @!P2 ST.E desc[UR6][R50.64], R0 ;  /* 0x000000003200a985 */ /* 0x0011e2000c101906 */
[C---:B------:R-:W-:Y:S02]  /*1e550*/  IADD3 R65, P5, R20.reuse, 0xd000, RZ ;  /* 0x0000d00014417810 */ /* 0x040fe40007fbe0ff */
[----:B------:R-:W-:-:S02]  /*1e560*/  IADD3 R69, P4, R20, 0xe000, RZ ;  /* 0x0000e00014457810 */ /* 0x000fc40007f9e0ff */
[----:B------:R-:W-:Y:S01]  /*1e570*/  LOP3.LUT R11, R20, 0x380, RZ, 0xc0, !PT ;  /* 0x00000380140b7812 */ /* 0x000fe200078ec0ff */
[----:B-1----:R1:W-:Y:S01]  /*1e580*/  @!P0 ST.E desc[UR6][R54.64], R3 ;  /* 0x0000000336008985 */ /* 0x0023e2000c101906 */
[----:B------:R-:W-:Y:S02]  /*1e590*/  LOP3.LUT R4, R7, 0x380, RZ, 0xc0, !PT ;  /* 0x0000038007047812 */ /* 0x000fe400078ec0ff */
[----:B------:R-:W-:Y:S01]  /*1e5a0*/  LOP3.LUT R64, R65, 0x380, RZ, 0xc0, !PT ;  /* 0x0000038041407812 */ /* 0x000fe200078ec0ff */
[----:B------:R-:W-:Y:S01]  /*1e5b0*/  IMAD.X R73, RZ, RZ, R21, P3 ;  /* 0x000000ffff497224 */ /* 0x000fe200018e0615 */
[----:B------:R-:W-:Y:S01]  /*1e5c0*/  LOP3.LUT R68, R69, 0x380, RZ, 0xc0, !PT ;  /* 0x0000038045447812 */ /* 0x000fe200078ec0ff */
[----:B0-----:R-:W-:Y:S01]  /*1e5d0*/  IMAD R0, R232, 0x20, R212 ;  /* 0x00000020e8007824 */ /* 0x001fe200078e02d4 */
[----:B------:R-:W-:Y:S01]  /*1e5e0*/  SHF.R.U64 R11, R11, 0x3, RZ ;  /* 0x000000030b0b7819 */ /* 0x000fe200000012ff */
[----:B------:R-:W5:Y:S01]  /*1e5f0*/  LD.E.128 R12, desc[UR6][R12.64] ;  /* 0x000000060c0c7980 */ /* 0x000f62000c101d00 */
[----:B-1----:R-:W-:-:S03]  /*1e600*/  IMAD R3, R77, UR4, RZ ;  /* 0x000000044d037c24 */ /* 0x002fc6000f8e02ff */
[----:B------:R-:W5:Y:S01]  /*1e610*/  LD.E.128 R24, desc[UR6][R24.64] ;  /* 0x0000000618187980 */ /* 0x000f62000c101d00 */
[----:B------:R-:W0:Y:S01]  /*1e620*/  @P1 LDC R77, c[0x0][0xbf0] ;  /* 0x0002fc00ff4d1b82 */ /* 0x000e220000000800 */
[----:B------:R-:W-:Y:S02]  /*1e630*/  SHF.R.U64 R4, R4, 0x3, RZ ;  /* 0x0000000304047819 */ /* 0x000fe400000012ff */
[----:B------:R-:W-:Y:S01]  /*1e640*/  SHF.R.U64 R64, R64, 0x3, RZ ;  /* 0x0000000340407819 */ /* 0x000fe200000012ff */
[----:B------:R-:W5:Y:S01]  /*1e650*/  LD.E.128 R28, desc[UR6][R28.64] ;  /* 0x000000061c1c7980 */ /* 0x000f62000c101d00 */
[----:B------:R-:W-:Y:S02]  /*1e660*/  SHF.R.U64 R68, R68, 0x3, RZ ;  /* 0x0000000344447819 */ /* 0x000fe400000012ff */
[----:B------:R-:W-:Y:S01]  /*1e670*/  LOP3.LUT R20, R11, R20, RZ, 0x3c, !PT ;  /* 0x000000140b147212 */ /* 0x000fe200078e3cff */
[----:B------:R-:W5:Y:S01]  /*1e680*/  LD.E.128 R32, desc[UR6][R32.64] ;  /* 0x0000000620207980 */ /* 0x000f62000c101d00 */
[----:B------:R-:W-:Y:S01]  /*1e690*/  LOP3.LUT R64, R64, R65, RZ, 0x3c, !PT ;  /* 0x0000004140407212 */ /* 0x000fe200078e3cff */
[--C-:B------:R-:W-:Y:S01]  /*1e6a0*/  IMAD.X R65, RZ, RZ, R21.reuse, P5 ;  /* 0x000000ffff417224 */ /* 0x100fe200028e0615 */
[----:B------:R-:W-:Y:S01]  /*1e6b0*/  LOP3.LUT R68, R68, R69, RZ, 0x3c, !PT ;  /* 0x0000004544447212 */ /* 0x000fe200078e3cff */
[----:B------:R-:W-:Y:S01]  /*1e6c0*/  IMAD.X R69, RZ, RZ, R21, P4 ;  /* 0x000000ffff457224 */ /* 0x000fe200020e0615 */
[----:B------:R-:W-:Y:S01]  /*1e6d0*/  LOP3.LUT R72, R4, R7, RZ, 0x3c, !PT ;  /* 0x0000000704487212 */ /* 0x000fe200078e3cff */
[C---:B------:R-:W-:Y:S01]  /*1e6e0*/  IMAD R3, R76.reuse, UR5, R3 ;  /* 0x000000054c037c24 */ /* 0x040fe2000f8e0203 */
[----:B------:R1:W5:Y:S04]  /*1e6f0*/  LD.E.128 R4, desc[UR6][R20.64] ;  /* 0x0000000614047980 */ /* 0x000368000c101d00 */
[----:B------:R-:W5:Y:S04]  /*1e700*/  LD.E.128 R8, desc[UR6][R8.64] ;  /* 0x0000000608087980 */ /* 0x000f68000c101d00 */
[----:B------:R-:W5:Y:S01]  /*1e710*/  LD.E.128 R36, desc[UR6][R36.64] ;  /* 0x0000000624247980 */ /* 0x000f62000c101d00 */
[----:B-1----:R-:W-:Y:S01]  /*1e720*/  IMAD.WIDE.U32 R20, R76, UR4, RZ ;  /* 0x000000044c147c25 */ /* 0x002fe2000f8e00ff */
[----:B------:R-:W-:-:S02]  /*1e730*/  ULDC.64 UR4, c[0x0][0xae8] ;  /* 0x0002ba0000047ab9 */ /* 0x000fc40000000a00 */
[----:B------:R-:W5:Y:S01]  /*1e740*/  LD.E.128 R40, desc[UR6][R40.64] ;  /* 0x0000000628287980 */ /* 0x000f62000c101d00 */
[----:B------:R-:W-:Y:S02]  /*1e750*/  IMAD.IADD R21, R21, 0x1, R3 ;  /* 0x0000000115157824 */ /* 0x000fe400078e0203 */
[----:B------:R-:W-:Y:S01]  /*1e760*/  IMAD R80, R80, UR4, RZ ;  /* 0x0000000450507c24 */ /* 0x000fe2000f8e02ff */
[----:B------:R-:W5:Y:S01]  /*1e770*/  LD.E.128 R44, desc[UR6][R44.64] ;  /* 0x000000062c2c7980 */ /* 0x000f62000c101d00 */
[----:B------:R-:W-:Y:S02]  /*1e780*/  IMAD R76, R237, 0x80, R0 ;  /* 0x00000080ed4c7824 */ /* 0x000fe400078e0200 */
[C---:B------:R-:W-:Y:S01]  /*1e790*/  IMAD R3, R231.reuse, UR5, R80 ;  /* 0x00000005e7037c24 */ /* 0x040fe2000f8e0250 */
[----:B------:R-:W5:Y:S01]  /*1e7a0*/  LD.E.128 R48, desc[UR6][R48.64] ;  /* 0x0000000630307980 */ /* 0x000f62000c101d00 */
[----:B------:R-:W-:Y:S01]  /*1e7b0*/  IMAD.WIDE.U32 R20, R231, UR4, R20 ;  /* 0x00000004e7147c25 */ /* 0x000fe2000f8e0014 */
[----:B------:R-:W-:-:S02]  /*1e7c0*/  ULDC.64 UR4, c[0x0][0xaf0] ;  /* 0x0002bc0000047ab9 */ /* 0x000fc40000000a00 */
[----:B------:R-:W5:Y:S01]  /*1e7d0*/  LD.E.128 R52, desc[UR6][R52.64] ;  /* 0x0000000634347980 */ /* 0x000f62000c101d00 */
[----:B------:R-:W-:-:S03]  /*1e7e0*/  @P1 IMAD.HI.U32 R0, R76, R81, RZ ;  /* 0x000000514c001227 */ /* 0x000fc600078e00ff */
[----:B------:R-:W5:Y:S01]  /*1e7f0*/  LD.E.128 R56, desc[UR6][R56.64] ;  /* 0x0000000638387980 */ /* 0x000f62000c101d00 */
[----:B------:R-:W-:Y:S02]  /*1e800*/  IMAD.IADD R21, R21, 0x1, R3 ;  /* 0x0000000115157824 */ /* 0x000fe400078e0203 */
[----:B------:R-:W-:Y:S01]  /*1e810*/  IMAD.MOV.U32 R3, RZ, RZ, R76 ;  /* 0x000000ffff037224 */ /* 0x000fe200078e004c */
[----:B0-----:R-:W-:Y:S01]  /*1e820*/  @P1 SHF.R.U32.HI R3, RZ, R77, R0 ;  /* 0x0000004dff031219 */ /* 0x001fe20000011600 */
[----:B------:R-:W-:Y:S01]  /*1e830*/  IMAD R79, R79, UR4, RZ ;  /* 0x000000044f4f7c24 */ /* 0x000fe2000f8e02ff */
[----:B------:R-:W5:Y:S02]  /*1e840*/  LD.E.128 R60, desc[UR6][R60.64] ;  /* 0x000000063c3c7980 */ /* 0x000f64000c101d00 */
[----:B------:R-:W-:Y:S01]  /*1e850*/  SHF.R.S32.HI R0, RZ, 0x1f, R3 ;  /* 0x0000001fff007819 */ /* 0x000fe20000011403 */
[----:B------:R-:W-:Y:S01]  /*1e860*/  IMAD R79, R230, UR5, R79 ;  /* 0x00000005e64f7c24 */ /* 0x000fe2000f8e024f */
[----:B------:R-:W5:Y:S01]  /*1e870*/  LD.E.128 R64, desc[UR6][R64.64] ;  /* 0x0000000640407980 */ /* 0x000f62000c101d00 */
[----:B------:R-:W-:-:S02]  /*1e880*/  IMAD.MOV R77, RZ, RZ, -R3 ;  /* 0x000000ffff4d7224 */ /* 0x000fc400078e0a03 */
[----:B------:R-:W-:Y:S01]  /*1e890*/  IMAD.WIDE.U32 R230, R230, UR4, R20 ;  /* 0x00000004e6e67c25 */ /* 0x000fe2000f8e0014 */
[----:B------:R-:W-:Y:S01]  /*1e8a0*/  ULDC.64 UR4, c[0x0][0xae0] ;  /* 0x0002b80000047ab9 */ /* 0x000fe20000000a00 */
[----:B------:R-:W5:Y:S02]  /*1e8b0*/  LD.E.128 R68, desc[UR6][R68.64] ;  /* 0x0000000644447980 */ /* 0x000f64000c101d00 */
[----:B------:R-:W-:Y:S02]  /*1e8c0*/  IMAD R0, R0, UR4, RZ ;  /* 0x0000000400007c24 */ /* 0x000fe4000f8e02ff */
[----:B------:R-:W-:Y:S01]  /*1e8d0*/  IMAD R77, R78, R77, R76 ;  /* 0x0000004d4e4d7224 */ /* 0x000fe200078e024c */
[----:B------:R-:W5:Y:S01]  /*1e8e0*/  LD.E.128 R72, desc[UR6][R72.64] ;  /* 0x0000000648487980 */ /* 0x000f62000c101d00 */
[----:B------:R-:W-:Y:S02]  /*1e8f0*/  IMAD.IADD R231, R231, 0x1, R79 ;  /* 0x00000001e7e77824 */ /* 0x000fe400078e024f */
[C---:B------:R-:W-:Y:S01]  /*1e900*/  IMAD R79, R3.reuse, UR5, R0 ;  /* 0x00000005034f7c24 */ /* 0x040fe2000f8e0200 */
[----:B------:R-:W-:Y:S01]  /*1e910*/  @!PT LDS RZ, [RZ] ;  /* 0x00000000fffff984 */ /* 0x000fe20000000800 */
[----:B------:R-:W-:Y:S01]  /*1e920*/  @!PT LDS RZ, [RZ] ;  /* 0x00000000fffff984 */ /* 0x000fe20000000800 */
[----:B------:R-:W-:Y:S01]  /*1e930*/  @!PT LDS RZ, [RZ] ;  /* 0x00000000fffff984 */ /* 0x000fe20000000800 */
[----:B------:R-:W-:Y:S01]  /*1e940*/  @!PT LDS RZ, [RZ] ;  /* 0x00000000fffff984 */ /* 0x000fe20000000800 */
[----:B------:R0:W-:Y:S06]  /*1e950*/  MEMBAR.ALL.CTA ;  /* 0x0000000000007992 */ /* 0x0001ec0000008000 */
[----:B0-----:R-:W0:Y:S01]  /*1e960*/  FENCE.VIEW.ASYNC.S ;  /* 0x00000000000073c6 */ /* 0x001e220000000000 */
[----:B------:R-:W-:Y:S01]  /*1e970*/  SHF.R.S32.HI R0, RZ, 0x1f, R77 ;  /* 0x0000001fff007819 */ /* 0x000fe2000001144d */
[----:B------:R-:W-:Y:S01]  /*1e980*/  IMAD.WIDE.U32 R20, R3, UR4, R230 ;  /* 0x0000000403147c25 */ /* 0x000fe2000f8e00e6 */
[----:B------:R-:W-:-:S03]  /*1e990*/  ULDC.64 UR4, c[0x0][0xad8] ;  /* 0x0002b60000047ab9 */ /* 0x000fc60000000a00 */
[----:B------:R-:W-:Y:S02]  /*1e9a0*/  IMAD.IADD R21, R21, 0x1, R79 ;  /* 0x0000000115157824 */ /* 0x000fe400078e024f */
[----:B------:R-:W-:Y:S02]  /*1e9b0*/  IMAD R0, R0, UR4, RZ ;  /* 0x0000000400007c24 */ /* 0x000fe4000f8e02ff */
[----:B------:R-:W-:Y:S01]  /*1e9c0*/  IMAD.WIDE.U32 R20, R77, UR4, R20 ;  /* 0x000000044d147c25 */ /* 0x000fe2000f8e0014 */
[----:B------:R-:W-:-:S03]  /*1e9d0*/  ISETP.GE.AND P2, PT, R85, R2, PT ;  /* 0x000000025500720c */ /* 0x000fc60003f46270 */
[----:B------:R-:W-:Y:S01]  /*1e9e0*/  IMAD R79, R77, UR5, R0 ;  /* 0x000000054d4f7c24 */ /* 0x000fe2000f8e0200 */
[----:B------:R-:W-:Y:S01]  /*1e9f0*/  ULDC.64 UR4, c[0x0][0xa80] ;  /* 0x0002a00000047ab9 */ /* 0x000fe20000000a00 */
[----:B------:R-:W-:Y:S01]  /*1ea00*/  VIADD R0, R18, 0x38820 ;  /* 0x0003882012007836 */ /* 0x000fe20000000000 */
[C---:B------:R-:W-:Y:S01]  /*1ea10*/  LEA R82, P3, R20.reuse, UR4, 0x1 ;  /* 0x0000000414527c11 */ /* 0x040fe2000f8608ff */
[----:B------:R-:W-:Y:S02]  /*1ea20*/  IMAD.IADD R21, R21, 0x1, R79 ;  /* 0x0000000115157824 */ /* 0x000fe400078e024f */
[----:B------:R-:W-:Y:S01]  /*1ea30*/  VIADD R3, R85, 0x20 ;  /* 0x0000002055037836 */ /* 0x000fe20000000000 */
[----:B------:R-:W-:Y:S02]  /*1ea40*/  PRMT R0, RZ, 0x654, R0 ;  /* 0x00000654ff007816 */ /* 0x000fe40000000000 */
[----:B------:R-:W-:Y:S02]  /*1ea50*/  LEA.HI.X R83, R20, UR5, R21, 0x1, P3 ;  /* 0x0000000514537c11 */ /* 0x000fe400098f0c15 */
[-C--:B------:R-:W-:Y:S01]  /*1ea60*/  ISETP.GE.AND P1, PT, R3, R2.reuse, PT ;  /* 0x000000020300720c */ /* 0x080fe20003f26270 */
[----:B------:R-:W-:Y:S01]  /*1ea70*/  VIADD R3, R85, 0x40 ;  /* 0x0000004055037836 */ /* 0x000fe20000000000 */
[----:B0-----:R0:W-:Y:S01]  /*1ea80*/  SYNCS.ARRIVE.TRANS64.RED.A1T0 RZ, [R0+URZ], RZ ;  /* 0x000000ff00ff79a7 */ /* 0x0011e2000810043f */
[----:B------:R1:W2:Y:S03]  /*1ea90*/  SHFL.IDX PT, R80, R82, RZ, 0x181f ;  /* 0x00181fff52507589 */ /* 0x0002a600000e0000 */
[----:B------:R-:W-:Y:S01]  /*1eaa0*/  ISETP.GE.AND P0, PT, R3, R2, PT ;  /* 0x000000020300720c */ /* 0x000fe20003f06270 */
[----:B0-----:R1:W0:Y:S01]  /*1eab0*/  SHFL.IDX PT, R0, R83, RZ, 0x181f ;  /* 0x00181fff53007589 */ /* 0x00122200000e0000 */
[----:B------:R-:W-:Y:S11]  /*1eac0*/  @P2 BRA `(.L_x_855) ;  /* 0x0000000000482947 */ /* 0x000ff60003800000 */
[----:B------:R-:W-:Y:S01]  /*1ead0*/  ULDC UR4, c[0x0][0xac8] ;  /* 0x0002b20000047ab9 */ /* 0x000fe20000000800 */
[----:B------:R-:W-:Y:S01]  /*1eae0*/  ULDC.64 UR6, c[0x0][0x208] ;  /* 0x0000820000067ab9 */ /* 0x000fe20000000a00 */
[----:B------:R-:W-:Y:S02]  /*1eaf0*/  ISETP.GE.AND P5, PT, R16, UR4, PT ;  /* 0x0000000410007c0c */ /* 0x000fe4000bfa6270 */
[----:B------:R-:W-:Y:S02]  /*1eb00*/  ISETP.GE.AND P4, PT, R213, UR4, PT ;  /* 0x00000004d5007c0c */ /* 0x000fe4000bf86270 */
[----:B------:R-:W-:Y:S02]  /*1eb10*/  ISETP.GE.AND P3, PT, R218, UR4, PT ;  /* 0x00000004da007c0c */ /* 0x000fe4000bf66270 */
[----:B------:R-:W-:-:S07]  /*1eb20*/  ISETP.GE.AND P2, PT, R219, UR4, PT ;  /* 0x00000004db007c0c */ /* 0x000fce000bf46270 */
[----:B--2---:R-:W-:-:S04]  /*1eb30*/  @!P5 LEA R20, P6, R16, R80, 0x1 ;  /* 0x000000501014d211 */ /* 0x004fc800078c08ff */
[----:B0-----:R-:W-:Y:S02]  /*1eb40*/  @!P5 LEA.HI.X R21, R16, R0, R17, 0x1, P6 ;  /* 0x000000001015d211 */ /* 0x001fe400030f0c11 */
        /* <DEDUP_REMOVED lines=10> */
.L_x_855:
[----:B------:R-:W-:Y:S05]  /*1ebf0*/  BSYNC B1 ;  /* 0x0000000000017941 */ /* 0x000fea0003800000 */
.L_x_854:
[----:B0-----:R0:W4:Y:S01]  /*1ec00*/  SHFL.IDX PT, R0, R83, 0x1, 0x181f ;  /* 0x00381f0053007f89 */ /* 0x00112200000e0000 */
[----:B------:R-:W-:Y:S03]  /*1ec10*/  BSSY B1, `(.L_x_856) ;  /* 0x0000015000017945 */ /* 0x000fe60003800000 */
[----:B---3-5:R0:W3:Y:S01]  /*1ec20*/  SHFL.IDX PT, R28, R82, 0x1, 0x181f ;  /* 0x00381f00521c7f89 */ /* 0x0280e200000e0000 */
[----:B------:R-:W-:Y:S05]  /*1ec30*/  @P1 BRA `(.L_x_857) ;  /* 0x0000000000481947 */ /* 0x000fea0003800000 */
[----:B------:R-:W-:Y:S01]  /*1ec40*/  ULDC UR4, c[0x0][0xac8] ;  /* 0x0002b20000047ab9 */ /* 0x000fe20000000800 */
[----:B------:R-:W-:Y:S01]  /*1ec50*/  ULDC.64 UR6, c[0x0][0x208] ;  /* 0x0000820000067ab9 */ /* 0x000fe20000000a00 */
[----:B------:R-:W-:Y:S02]  /*1ec60*/  ISETP.GE.AND P4, PT, R16, UR4, PT ;  /* 0x0000000410007c0c */ /* 0x000fe4000bf86270 */
[----:B------:R-:W-:Y:S02]  /*1ec70*/  ISETP.GE.AND P3, PT, R213, UR4, PT ;  /* 0x00000004d5007c0c */ /* 0x000fe4000bf66270 */
[----:B------:R-:W-:Y:S02]  /*1ec80*/  ISETP.GE.AND P2, PT, R218, UR4, PT ;  /* 0x00000004da007c0c */ /* 0x000fe4000bf46270 */
[----:B------:R-:W-:-:S07]  /*1ec90*/  ISETP.GE.AND P1, PT, R219, UR4, PT ;  /* 0x00000004db007c0c */ /* 0x000fce000bf26270 */
[CC--:B---3--:R-:W-:Y:S02]  /*1eca0*/  @!P4 LEA R4, P6, R16.reuse, R28.reuse, 0x1 ;  /* 0x0000001c1004c211 */ /* 0x0c8fe400078c08ff */
        /* <DEDUP_REMOVED lines=11> */
.L_x_857:
[----:B------:R-:W-:Y:S05]  /*1ed60*/  BSYNC B1 ;  /* 0x0000000000017941 */ /* 0x000fea0003800000 */
.L_x_856:
[----:B----4-:R4:W0:Y:S01]  /*1ed70*/  SHFL.IDX PT, R0, R83, 0x2, 0x181f ;  /* 0x00581f0053007f89 */ /* 0x01082200000e0000 */
[----:B------:R-:W-:Y:S03]  /*1ed80*/  BSSY B1, `(.L_x_858) ;  /* 0x0000015000017945 */ /* 0x000fe60003800000 */
[----:B---3--:R4:W3:Y:S01]  /*1ed90*/  SHFL.IDX PT, R10, R82, 0x2, 0x181f ;  /* 0x00581f00520a7f89 */ /* 0x0088e200000e0000 */
[----:B------:R-:W-:Y:S05]  /*1eda0*/  @P0 BRA `(.L_x_859) ;  /* 0x0000000000480947 */ /* 0x000fea0003800000 */
[----:B------:R-:W-:Y:S01]  /*1edb0*/  ULDC UR4, c[0x0][0xac8] ;  /* 0x0002b20000047ab9 */ /* 0x000fe20000000800 */
[----:B------:R-:W-:Y:S01]  /*1edc0*/  ULDC.64 UR6, c[0x0][0x208] ;  /* 0x0000820000067ab9 */ /* 0x000fe20000000a00 */
[----:B------:R-:W-:Y:S02]  /*1edd0*/  ISETP.GE.AND P3, PT, R16, UR4, PT ;  /* 0x0000000410007c0c */ /* 0x000fe4000bf66270 */
[----:B------:R-:W-:Y:S02]  /*1ede0*/  ISETP.GE.AND P2, PT, R213, UR4, PT ;  /* 0x00000004d5007c0c */ /* 0x000fe4000bf46270 */
[----:B------:R-:W-:Y:S02]  /*1edf0*/  ISETP.GE.AND P1, PT, R218, UR4, PT ;  /* 0x00000004da007c0c */ /* 0x000fe4000bf26270 */
[----:B------:R-:W-:-:S07]  /*1ee00*/  ISETP.GE.AND P0, PT, R219, UR4, PT ;  /* 0x00000004db007c0c */ /* 0x000fce000bf06270 */
[-C--:B---3--:R-:W-:Y:S02]  /*1ee10*/  @!P3 LEA R4, P6, R16, R10.reuse, 0x1 ;  /* 0x0000000a1004b211 */ /* 0x088fe400078c08ff */
[-C--:B------:R-:W-:Y:S02]  /*1ee20*/  @!P2 LEA R6, P5, R235, R10.reuse, 0x1 ;  /* 0x0000000aeb06a211 */ /* 0x080fe400078a08ff */
[----:B------:R-:W-:Y:S02]  /*1ee30*/  @!P1 LEA R8, P4, R218, R10, 0x1 ;  /* 0x0000000ada089211 */ /* 0x000fe400078808ff */
[----:B0-----:R-:W-:Y:S02]  /*1ee40*/  @!P3 LEA.HI.X R5, R16, R0, R17, 0x1, P6 ;  /* 0x000000001005b211 */ /* 0x001fe400030f0c11 */
        /* <DEDUP_REMOVED lines=8> */
.L_x_859:
[----:B------:R-:W-:Y:S05]  /*1eed0*/  BSYNC B1 ;  /* 0x0000000000017941 */ /* 0x000fea0003800000 */
.L_x_858:
[----:B------:R-:W-:Y:S01]  /*1eee0*/  VIADD R3, R85, 0x60 ;  /* 0x0000006055037836 */ /* 0x000fe20000000000 */
[----:B01--4-:R-:W0:Y:S04]  /*1eef0*/  SHFL.IDX PT, R83, R83, 0x3, 0x181f ;  /* 0x00781f0053537f89 */ /* 0x013e2800000e0000 */
[----:B------:R-:W-:Y:S01]  /*1ef00*/  ISETP.GE.AND P0, PT, R3, R2, PT ;  /* 0x000000020300720c */ /* 0x000fe20003f06270 */
[----:B------:R-:W1:-:S12]  /*1ef10*/  SHFL.IDX PT, R82, R82, 0x3, 0x181f ;  /* 0x00781f0052527f89 */ /* 0x000e5800000e0000 */
[----:B------:R-:W-:Y:S05]  /*1ef20*/  @P0 BRA `(.L_x_860) ;  /* 0x0000000c00b80947 */ /* 0x000fea0003800000 */
[----:B------:R-:W-:Y:S01]  /*1ef30*/  ULDC UR4, c[0x0][0xac8] ;  /* 0x0002b20000047ab9 */ /* 0x000fe20000000800 */
[----:B------:R-:W-:Y:S01]  /*1ef40*/  ULDC.64 UR6, c[0x0][0x208] ;  /* 0x0000820000067ab9 */ /* 0x000fe20000000a00 */
[----:B------:R-:W-:Y:S02]  /*1ef50*/  ISETP.GE.AND P3, PT, R16, UR4, PT ;  /* 0x0000000410007c0c */ /* 0x000fe4000bf66270 */
[----:B------:R-:W-:Y:S02]  /*1ef60*/  ISETP.GE.AND P4, PT, R213, UR4, PT ;  /* 0x00000004d5007c0c */ /* 0x000fe4000bf86270 */
[----:B------:R-:W-:-:S09]  /*1ef70*/  ISETP.GE.AND P5, PT, R218, UR4, PT ;  /* 0x00000004da007c0c */ /* 0x000fd2000bfa6270 */
[CC--:B-1----:R-:W-:Y:S02]  /*1ef80*/  @!P3 LEA R2, P0, R16.reuse, R82.reuse, 0x1 ;  /* 0x000000521002b211 */ /* 0x0c2fe400078008ff */
[-C--:B------:R-:W-:Y:S02]  /*1ef90*/  @!P4 LEA R4, P1, R235, R82.reuse, 0x1 ;  /* 0x00000052eb04c211 */ /* 0x080fe400078208ff */
[-C--:B0-----:R-:W-:Y:S02]  /*1efa0*/  @!P3 LEA.HI.X R3, R16, R83.reuse, R17, 0x1, P0 ;  /* 0x000000531003b211 */ /* 0x081fe400000f0c11 */
        /* <DEDUP_REMOVED lines=8> */
[----:B0-----:R-:W-:Y:S01]  /*1f030*/  LEA R2, P0, R219, R82, 0x1 ;  /* 0x00000052db027211 */ /* 0x001fe200078008ff */
[----:B------:R-:W-:-:S03]  /*1f040*/  ULDC.64 UR4, c[0x0][0x208] ;  /* 0x0000820000047ab9 */ /* 0x000fc60000000a00 */
[----:B------:R-:W-:-:S05]  /*1f050*/  LEA.HI.X R3, R219, R83, R84, 0x1, P0 ;  /* 0x00000053db037211 */ /* 0x000fca00000f0c54 */
[----:B------:R0:W-:Y:S01]  /*1f060*/  ST.E.128 desc[UR4][R2.64], R72 ;  /* 0x0000004802007985 */ /* 0x0001e2000c101d04 */
[----:B------:R-:W-:Y:S05]  /*1f070*/  BRA `(.L_x_860) ;  /* 0x0000000c00647947 */ /* 0x000fea0003800000 */
.L_x_852:
[----:B------:R-:W2:Y:S01]  /*1f080*/  LDL R7, [R1+0x60] ;  /* 0x0000600001077983 */ /* 0x000ea20000100800 */
[----:B------:R-:W-:Y:S01]  /*1f090*/  ULDC.64 UR4, c[0x0][0xc00] ;  /* 0x0003000000047ab9 */ /* 0x000fe20000000a00 */
[----:B------:R-:W3:Y:S01]  /*1f0a0*/  LDC R21, c[0x0][0xbe8] ;  /* 0x0002fa00ff157b82 */ /* 0x000ee20000000800 */
[----:B------:R-:W-:Y:S01]  /*1f0b0*/  ISETP.NE.U32.AND P0, PT, RZ, UR4, PT ;  /* 0x00000004ff007c0c */ /* 0x000fe2000bf05070 */
[----:B------:R-:W-:Y:S01]  /*1f0c0*/  IMAD.MOV.U32 R6, RZ, RZ, RZ ;  /* 0x000000ffff067224 */ /* 0x000fe200078e00ff */
[----:B------:R-:W-:Y:S01]  /*1f0d0*/  IADD3 R2, P1, R233, UR4, RZ ;  /* 0x00000004e9027c10 */ /* 0x000fe2000ff3e0ff */
[----:B------:R-:W-:Y:S01]  /*1f0e0*/  ULDC.64 UR6, c[0x0][0x208] ;  /* 0x0000820000067ab9 */ /* 0x000fe20000000a00 */
[----:B------:R-:W-:Y:S01]  /*1f0f0*/  ISETP.NE.AND.EX P0, PT, RZ, UR5, PT, P0 ;  /* 0x00000005ff007c0c */ /* 0x000fe2000bf05300 */
[----:B------:R-:W4:Y:S02]  /*1f100*/  S2R R8, SR_TID.X ;  /* 0x0000000000087919 */ /* 0x000f240000002100 */
[----:B----4-:R-:W-:-:S05]  /*1f110*/  VIADD R8, R8, 0xffffff80 ;  /* 0xffffff8008087836 */ /* 0x010fca0000000000 */
[----:B------:R-:W-:Y:S02]  /*1f120*/  ISETP.GE.AND P3, PT, R8, 0x80, PT ;  /* 0x000000800800780c */ /* 0x000fe40003f66270 */
[----:B--2---:R-:W-:-:S04]  /*1f130*/  SHF.L.U64.HI R0, R230, 0x2, R7 ;  /* 0x00000002e6007819 */ /* 0x004fc80000010207 */
[----:B------:R-:W-:Y:S01]  /*1f140*/  IADD3.X R3, R0, UR5, RZ, P1, !PT ;  /* 0x0000000500037c10 */ /* 0x000fe20008ffe4ff */
[----:B------:R-:W-:Y:S02]  /*1f150*/  ULDC.64 UR4, c[0x0][0xc08] ;  /* 0x0003020000047ab9 */ /* 0x000fe40000000a00 */
[----:B------:R-:W-:Y:S02]  /*1f160*/  ISETP.NE.U32.AND P1, PT, RZ, UR4, PT ;  /* 0x00000004ff007c0c */ /* 0x000fe4000bf25070 */
[----:B------:R2:W5:Y:S02]  /*1f170*/  @P0 LDG.E R6, desc[UR6][R2.64] ;  /* 0x0000000602060981 */ /* 0x000564000c1e1900 */
[----:B------:R-:W-:-:S13]  /*1f180*/  ISETP.NE.AND.EX P1, PT, RZ, UR5, PT, P1 ;  /* 0x00000005ff007c0c */ /* 0x000fda000bf25310 */
[----:B------:R-:W-:Y:S01]  /*1f190*/  @P1 IADD3 R4, P2, R233, UR4, RZ ;  /* 0x00000004e9041c10 */ /* 0x000fe2000ff5e0ff */
[----:B------:R-:W-:-:S03]  /*1f1a0*/  ULDC UR4, c[0x0][0xa88] ;  /* 0x0002a20000047ab9 */ /* 0x000fc60000000800 */
[----:B------:R-:W-:Y:S01]  /*1f1b0*/  @P1 IADD3.X R5, R0, UR5, RZ, P2, !PT ;  /* 0x0000000500051c10 */ /* 0x000fe200097fe4ff */
[----:B------:R-:W-:Y:S01]  /*1f1c0*/  IMAD.U32 R0, RZ, RZ, UR4 ;  /* 0x00000004ff007e24 */ /* 0x000fe2000f8e00ff */
[----:B---3--:R-:W-:-:S05]  /*1f1d0*/  ISETP.NE.AND P2, PT, R21, 0x1, PT ;  /* 0x000000011500780c */ /* 0x008fca0003f45270 */
[----:B------:R2:W5:Y:S08]  /*1f1e0*/  @P1 LDG.E R0, desc[UR6][R4.64] ;  /* 0x0000000604001981 */ /* 0x000570000c1e1900 */
[----:B------:R-:W3:Y:S08]  /*1f1f0*/  @P2 LDC R20, c[0x0][0xbec] ;  /* 0x0002fb00ff142b82 */ /* 0x000ef00000000800 */
[----:B------:R-:W4:Y:S01]  /*1f200*/  @P2 LDC R25, c[0x0][0xbf0] ;  /* 0x0002fc00ff192b82 */ /* 0x000f220000000800 */
[----:B--2---:R-:W-:Y:S05]  /*1f210*/  @P1 BRA `(.L_x_861) ;  /* 0x0000000000141947 */ /* 0x004fea0003800000 */
[----:B------:R-:W-:Y:S05]  /*1f220*/  @!P0 BRA `(.L_x_861) ;  /* 0x0000000000108947 */ /* 0x000fea0003800000 */
[----:B------:R-:W-:Y:S02]  /*1f230*/  ULDC.64 UR4, c[0x0][0x208] ;  /* 0x0000820000047ab9 */ /* 0x000fe40000000a00 */
[----:B------:R-:W2:Y:S04]  /*1f240*/  LDG.E R5, desc[UR4][R2.64] ;  /* 0x0000000402057981 */ /* 0x000ea8000c1e1900 */
[----:B-----5:R-:W2:Y:S02]  /*1f250*/  LDG.E R0, desc[UR4][R2.64+0x4] ;  /* 0x0000040402007981 */ /* 0x020ea4000c1e1900 */
[----:B--2---:R-:W-:-:S07]  /*1f260*/  IMAD.IADD R0, R0, 0x1, -R5 ;  /* 0x0000000100007824 */ /* 0x004fce00078e0a05 */
.L_x_861:
[----:B------:R-:W-:Y:S01]  /*1f270*/  BSSY B1, `(.L_x_862) ;  /* 0x000002f000017945 */ /* 0x000fe20003800000 */
[----:B------:R-:W-:Y:S02]  /*1f280*/  SHF.R.S32.HI R12, RZ, 0x1f, R231 ;  /* 0x0000001fff0c7819 */ /* 0x000fe400000114e7 */
[----:B------:R-:W-:Y:S02]  /*1f290*/  SEL R13, R230, RZ, !P0 ;  /* 0x000000ffe60d7207 */ /* 0x000fe40004000000 */
[----:B------:R-:W-:Y:S02]  /*1f2a0*/  SEL R14, R7, RZ, !P0 ;  /* 0x000000ff070e7207 */ /* 0x000fe40004000000 */
[----:B-----5:R-:W-:Y:S01]  /*1f2b0*/  SHF.R.S32.HI R11, RZ, 0x1f, R6 ;  /* 0x0000001fff0b7819 */ /* 0x020fe20000011406 */
[----:B------:R-:W-:Y:S06]  /*1f2c0*/  @P3 BRA `(.L_x_863) ;  /* 0x0000000000a43947 */ /* 0x000fec0003800000 */
[----:B------:R-:W2:Y:S01]  /*1f2d0*/  S2R R2, SR_TID.X ;  /* 0x0000000000027919 */ /* 0x000ea20000002100 */
[----:B------:R-:W5:Y:S02]  /*1f2e0*/  LDC R9, c[0x0][0xbe8] ;  /* 0x0002fa00ff097b82 */ /* 0x000f640000000800 */
[----:B-----5:R-:W-:Y:S02]  /*1f2f0*/  IMAD R3, R0, R9, RZ ;  /* 0x0000000900037224 */ /* 0x020fe400078e02ff */
[----:B--2---:R-:W-:-:S04]  /*1f300*/  IMAD R2, R237, 0x80, R2 ;  /* 0x00000080ed027824 */ /* 0x004fc800078e0202 */
[----:B------:R-:W-:-:S05]  /*1f310*/  VIADD R10, R2, 0xffffff80 ;  /* 0xffffff80020a7836 */ /* 0x000fca0000000000 */
[----:B------:R-:W-:-:S13]  /*1f320*/  ISETP.GE.AND P0, PT, R10, R3, PT ;  /* 0x000000030a00720c */ /* 0x000fda0003f06270 */
[----:B------:R-:W-:Y:S05]  /*1f330*/  @P0 BRA `(.L_x_863) ;  /* 0x0000000000880947 */ /* 0x000fea0003800000 */
[----:B------:R-:W-:Y:S01]  /*1f340*/  ISETP.NE.AND P0, PT, R9, 0x1, PT ;  /* 0x000000010900780c */ /* 0x000fe20003f05270 */
[----:B------:R-:W-:Y:S01]  /*1f350*/  ULDC.64 UR4, c[0x0][0xb90] ;  /* 0x0002e40000047ab9 */ /* 0x000fe20000000a00 */
[----:B------:R-:W-:Y:S01]  /*1f360*/  IMAD.MOV.U32 R2, RZ, RZ, R6 ;  /* 0x000000ffff027224 */ /* 0x000fe200078e0006 */
[----:B------:R-:W-:Y:S01]  /*1f370*/  ULDC.64 UR6, c[0x0][0x208] ;  /* 0x0000820000067ab9 */ /* 0x000fe20000000a00 */
[----:B------:R-:W-:Y:S02]  /*1f380*/  IMAD R8, R12, UR4, RZ ;  /* 0x000000040c087c24 */ /* 0x000fe4000f8e02ff */
[----:B------:R-:W-:Y:S02]  /*1f390*/  IMAD.MOV.U32 R3, RZ, RZ, R11 ;  /* 0x000000ffff037224 */ /* 0x000fe400078e000b */
[----:B------:R-:W-:Y:S02]  /*1f3a0*/  IMAD.MOV.U32 R5, RZ, RZ, R10 ;  /* 0x000000ffff057224 */ /* 0x000fe400078e000a */
[----:B------:R-:W-:-:S03]  /*1f3b0*/  IMAD.WIDE.U32 R2, R231, UR4, R2 ;  /* 0x00000004e7027c25 */ /* 0x000fc6000f8e0002 */
[----:B------:R-:W2:Y:S08]  /*1f3c0*/  @P0 LDC R7, c[0x0][0xbec] ;  /* 0x0002fb00ff070b82 */ /* 0x000eb00000000800 */
[----:B------:R-:W5:Y:S01]  /*1f3d0*/  @P0 LDC R15, c[0x0][0xbf0] ;  /* 0x0002fc00ff0f0b82 */ /* 0x000f620000000800 */
[----:B--2---:R-:W-:-:S04]  /*1f3e0*/  @P0 IMAD.HI.U32 R4, R10, R7, RZ ;  /* 0x000000070a040227 */ /* 0x004fc800078e00ff */
[----:B------:R-:W-:Y:S01]  /*1f3f0*/  IMAD R7, R231, UR5, R8 ;  /* 0x00000005e7077c24 */ /* 0x000fe2000f8e0208 */
[----:B------:R-:W-:Y:S01]  /*1f400*/  ULDC.64 UR4, c[0x0][0xb98] ;  /* 0x0002e60000047ab9 */ /* 0x000fe20000000a00 */
[----:B-----5:R-:W-:Y:S02]  /*1f410*/  @P0 SHF.R.U32.HI R5, RZ, R15, R4 ;  /* 0x0000000fff050219 */ /* 0x020fe40000011604 */
[----:B------:R-:W-:Y:S02]  /*1f420*/  IMAD.IADD R3, R3, 0x1, R7 ;  /* 0x0000000103037824 */ /* 0x000fe400078e0207 */
[----:B------:R-:W-:Y:S02]  /*1f430*/  IMAD R4, R14, UR4, RZ ;  /* 0x000000040e047c24 */ /* 0x000fe4000f8e02ff */
[----:B------:R-:W-:Y:S02]  /*1f440*/  IMAD.MOV R7, RZ, RZ, -R5 ;  /* 0x000000ffff077224 */ /* 0x000fe400078e0a05 */
[----:B------:R-:W-:-:S04]  /*1f450*/  IMAD.WIDE.U32 R2, R13, UR4, R2 ;  /* 0x000000040d027c25 */ /* 0x000fc8000f8e0002 */
[----:B------:R-:W-:Y:S01]  /*1f460*/  IMAD R7, R9, R7, R10 ;  /* 0x0000000709077224 */ /* 0x000fe200078e020a */
[----:B------:R-:W-:Y:S01]  /*1f470*/  SHF.R.S32.HI R9, RZ, 0x1f, R5 ;  /* 0x0000001fff097819 */ /* 0x000fe20000011405 */
[----:B------:R-:W-:Y:S01]  /*1f480*/  IMAD R8, R13, UR5, R4 ;  /* 0x000000050d087c24 */ /* 0x000fe2000f8e0204 */
[----:B------:R-:W-:Y:S01]  /*1f490*/  IADD3 R2, P0, R5, R2, RZ ;  /* 0x0000000205027210 */ /* 0x000fe20007f1e0ff */
        /* <DEDUP_REMOVED lines=10> */
[----:B------:R-:W-:-:S05]  /*1f540*/  IMAD.MOV.U32 R3, RZ, RZ, -0x800000 ;  /* 0xff800000ff037424 */ /* 0x000fca00078e00ff */
[----:B------:R2:W-:Y:S02]  /*1f550*/  STG.E desc[UR6][R4.64], R3 ;  /* 0x0000000304007986 */ /* 0x0005e4000c101906 */
.L_x_863:
[----:B------:R-:W-:Y:S05]  /*1f560*/  BSYNC B1 ;  /* 0x0000000000017941 */ /* 0x000fea0003800000 */
.L_x_862:
[----:B------:R-:W-:Y:S01]  /*1f570*/  ULDC.64 UR4, c[0x0][0xaa0] ;  /* 0x0002a80000047ab9 */ /* 0x000fe20000000a00 */
[----:B--2---:R-:W-:Y:S01]  /*1f580*/  IMAD R4, R232, 0x20, R212 ;  /* 0x00000020e8047824 */ /* 0x004fe200078e02d4 */
[----:B------:R-:W-:Y:S01]  /*1f590*/  BSSY B1, `(.L_x_864) ;  /* 0x0000042000017945 */ /* 0x000fe20003800000 */
[----:B------:R-:W-:Y:S01]  /*1f5a0*/  IMAD R3, R11, UR4, RZ ;  /* 0x000000040b037c24 */ /* 0x000fe2000f8e02ff */
[----:B------:R-:W-:Y:S01]  /*1f5b0*/  SHF.R.S32.HI R8, RZ, 0x1f, R219 ;  /* 0x0000001fff087819 */ /* 0x000fe200000114db */
[----:B------:R-:W-:Y:S02]  /*1f5c0*/  IMAD R9, R237, 0x80, R4 ;  /* 0x00000080ed097824 */ /* 0x000fe400078e0204 */
[C---:B------:R-:W-:Y:S02]  /*1f5d0*/  IMAD R5, R6.reuse, UR5, R3 ;  /* 0x0000000506057c24 */ /* 0x040fe4000f8e0203 */
[----:B------:R-:W-:Y:S01]  /*1f5e0*/  IMAD.WIDE.U32 R2, R6, UR4, RZ ;  /* 0x0000000406027c25 */ /* 0x000fe2000f8e00ff */
[----:B------:R-:W-:-:S03]  /*1f5f0*/  ULDC.64 UR4, c[0x0][0xae8] ;  /* 0x0002ba0000047ab9 */ /* 0x000fc60000000a00 */
[----:B------:R-:W-:Y:S02]  /*1f600*/  IMAD.IADD R3, R3, 0x1, R5 ;  /* 0x0000000103037824 */ /* 0x000fe400078e0205 */
[----:B------:R-:W-:Y:S02]  /*1f610*/  IMAD R6, R12, UR4, RZ ;  /* 0x000000040c067c24 */ /* 0x000fe4000f8e02ff */
[----:B---3--:R-:W-:-:S04]  /*1f620*/  @P2 IMAD.HI.U32 R4, R9, R20, RZ ;  /* 0x0000001409042227 */ /* 0x008fc800078e00ff */
[C---:B------:R-:W-:Y:S02]  /*1f630*/  IMAD R7, R231.reuse, UR5, R6 ;  /* 0x00000005e7077c24 */ /* 0x040fe4000f8e0206 */
[----:B------:R-:W-:Y:S01]  /*1f640*/  IMAD.WIDE.U32 R2, R231, UR4, R2 ;  /* 0x00000004e7027c25 */ /* 0x000fe2000f8e0002 */
[----:B------:R-:W-:-:S03]  /*1f650*/  ULDC.64 UR4, c[0x0][0xaf0] ;  /* 0x0002bc0000047ab9 */ /* 0x000fc60000000a00 */
[----:B------:R-:W-:Y:S01]  /*1f660*/  IMAD.MOV.U32 R5, RZ, RZ, R9 ;  /* 0x000000ffff057224 */ /* 0x000fe200078e0009 */
[----:B----4-:R-:W-:Y:S01]  /*1f670*/  @P2 SHF.R.U32.HI R5, RZ, R25, R4 ;  /* 0x00000019ff052219 */ /* 0x010fe20000011604 */
[----:B------:R-:W-:Y:S02]  /*1f680*/  IMAD R6, R14, UR4, RZ ;  /* 0x000000040e067c24 */ /* 0x000fe4000f8e02ff */
[----:B------:R-:W-:Y:S01]  /*1f690*/  IMAD.IADD R3, R3, 0x1, R7 ;  /* 0x0000000103037824 */ /* 0x000fe200078e0207 */
[----:B------:R-:W-:Y:S01]  /*1f6a0*/  SHF.R.S32.HI R4, RZ, 0x1f, R5 ;  /* 0x0000001fff047819 */ /* 0x000fe20000011405 */
[C---:B------:R-:W-:Y:S02]  /*1f6b0*/  IMAD R7, R13.reuse, UR5, R6 ;  /* 0x000000050d077c24 */ /* 0x040fe4000f8e0206 */
[----:B------:R-:W-:Y:S01]  /*1f6c0*/  IMAD.WIDE.U32 R2, R13, UR4, R2 ;  /* 0x000000040d027c25 */ /* 0x000fe2000f8e0002 */
[----:B------:R-:W-:-:S03]  /*1f6d0*/  ULDC.64 UR4, c[0x0][0xae0] ;  /* 0x0002b80000047ab9 */ /* 0x000fc60000000a00 */
[----:B------:R-:W-:Y:S02]  /*1f6e0*/  IMAD.MOV R6, RZ, RZ, -R5 ;  /* 0x000000ffff067224 */ /* 0x000fe400078e0a05 */
[----:B------:R-:W-:Y:S02]  /*1f6f0*/  IMAD.IADD R3, R3, 0x1, R7 ;  /* 0x0000000103037824 */ /* 0x000fe400078e0207 */
[----:B------:R-:W-:Y:S02]  /*1f700*/  IMAD R4, R4, UR4, RZ ;  /* 0x0000000404047c24 */ /* 0x000fe4000f8e02ff */
[----:B------:R-:W-:Y:S02]  /*1f710*/  IMAD R7, R21, R6, R9 ;  /* 0x0000000615077224 */ /* 0x000fe400078e0209 */
[C---:B------:R-:W-:Y:S02]  /*1f720*/  IMAD R9, R5.reuse, UR5, R4 ;  /* 0x0000000505097c24 */ /* 0x040fe4000f8e0204 */
[----:B------:R-:W-:Y:S01]  /*1f730*/  IMAD.WIDE.U32 R2, R5, UR4, R2 ;  /* 0x0000000405027c25 */ /* 0x000fe2000f8e0002 */
[----:B------:R-:W-:Y:S01]  /*1f740*/  SHF.R.S32.HI R4, RZ, 0x1f, R7 ;  /* 0x0000001fff047819 */ /* 0x000fe20000011407 */
[----:B------:R-:W-:-:S02]  /*1f750*/  ULDC.64 UR4, c[0x0][0xad8] ;  /* 0x0002b60000047ab9 */ /* 0x000fc40000000a00 */
[----:B------:R-:W-:Y:S01]  /*1f760*/  IMAD.IADD R3, R3, 0x1, R9 ;  /* 0x0000000103037824 */ /* 0x000fe200078e0209 */
[----:B------:R-:W-:Y:S01]  /*1f770*/  SHF.R.S32.HI R9, RZ, 0x1f, R218 ;  /* 0x0000001fff097819 */ /* 0x000fe200000114da */
[----:B------:R-:W-:Y:S02]  /*1f780*/  IMAD R4, R4, UR4, RZ ;  /* 0x0000000404047c24 */ /* 0x000fe4000f8e02ff */
[----:B------:R-:W-:Y:S02]  /*1f790*/  IMAD R6, R237, 0x80, R212 ;  /* 0x00000080ed067824 */ /* 0x000fe400078e02d4 */
[----:B------:R-:W-:Y:S02]  /*1f7a0*/  IMAD R21, R0, R21, RZ ;  /* 0x0000001500157224 */ /* 0x000fe400078e02ff */
[C---:B------:R-:W-:Y:S02]  /*1f7b0*/  IMAD R5, R7.reuse, UR5, R4 ;  /* 0x0000000507057c24 */ /* 0x040fe4000f8e0204 */
[----:B------:R-:W-:Y:S01]  /*1f7c0*/  IMAD.WIDE.U32 R2, R7, UR4, R2 ;  /* 0x0000000407027c25 */ /* 0x000fe2000f8e0002 */
[----:B------:R-:W-:Y:S01]  /*1f7d0*/  ISETP.GE.AND P2, PT, R6, R21, PT ;  /* 0x000000150600720c */ /* 0x000fe20003f46270 */
[----:B------:R-:W-:-:S02]  /*1f7e0*/  ULDC.64 UR4, c[0x0][0xa80] ;  /* 0x0002a00000047ab9 */ /* 0x000fc40000000a00 */
[----:B------:R-:W-:Y:S01]  /*1f7f0*/  IMAD.IADD R3, R3, 0x1, R5 ;  /* 0x0000000103037824 */ /* 0x000fe200078e0205 */
[----:B------:R-:W-:Y:S01]  /*1f800*/  LEA R4, P3, R2, UR4, 0x1 ;  /* 0x0000000402047c11 */ /* 0x000fe2000f8608ff */
[----:B------:R-:W-:-:S03]  /*1f810*/  VIADD R0, R6, 0x20 ;  /* 0x0000002006007836 */ /* 0x000fc60000000000 */
[----:B------:R-:W-:Y:S02]  /*1f820*/  LEA.HI.X R5, R2, UR5, R3, 0x1, P3 ;  /* 0x0000000502057c11 */ /* 0x000fe400098f0c03 */
[-C--:B------:R-:W-:Y:S01]  /*1f830*/  ISETP.GE.AND P1, PT, R0, R21.reuse, PT ;  /* 0x000000150000720c */ /* 0x080fe20003f26270 */
[----:B------:R-:W-:Y:S01]  /*1f840*/  VIADD R0, R6, 0x40 ;  /* 0x0000004006007836 */ /* 0x000fe20000000000 */
[----:B------:R2:W3:Y:S04]  /*1f850*/  SHFL.IDX PT, R2, R4, RZ, 0x181f ;  /* 0x00181fff04027589 */ /* 0x0004e800000e0000 */
[----:B------:R2:W4:Y:S01]  /*1f860*/  SHFL.IDX PT, R3, R5, RZ, 0x181f ;  /* 0x00181fff05037589 */ /* 0x00052200000e0000 */
        /* <DEDUP_REMOVED lines=8> */
[----:B---3--:R-:W-:-:S04]  /*1f8f0*/  @!P5 LEA R10, P6, R16, R2, 0x1 ;  /* 0x00000002100ad211 */ /* 0x008fc800078c08ff */
[-C--:B----4-:R-:W-:Y:S02]  /*1f900*/  @!P5 LEA.HI.X R11, R16, R3.reuse, R17, 0x1, P6 ;  /* 0x00000003100bd211 */ /* 0x090fe400030f0c11 */
[-C--:B------:R-:W-:Y:S01]  /*1f910*/  @!P3 LEA R12, P6, R218, R2.reuse, 0x1 ;  /* 0x00000002da0cb211 */ /* 0x080fe200078c08ff */
[----:B------:R-:W-:Y:S02]  /*1f920*/  @!P4 IMAD.SHL.U32 R7, R234, 0x8, RZ ;  /* 0x00000008ea07c824 */ /* 0x000fe400078e00ff */
[----:B------:R3:W-:Y:S01]  /*1f930*/  @!P5 ST.E.128 desc[UR6][R10.64], RZ ;  /* 0x000000ff0a00d985 */ /* 0x0007e2000c101d06 */
[----:B------:R-:W-:Y:S02]  /*1f940*/  @!P3 LEA.HI.X R13, R218, R3, R9, 0x1, P6 ;  /* 0x00000003da0db211 */ /* 0x000fe400030f0c09 */
[----:B------:R-:W-:-:S04]  /*1f950*/  @!P2 LEA R14, P6, R219, R2, 0x1 ;  /* 0x00000002db0ea211 */ /* 0x000fc800078c08ff */
[----:B------:R-:W-:Y:S01]  /*1f960*/  @!P2 LEA.HI.X R15, R219, R3, R8, 0x1, P6 ;  /* 0x00000003db0fa211 */ /* 0x000fe200030f0c08 */
[----:B------:R-:W-:-:S05]  /*1f970*/  @!P4 IMAD.WIDE R2, R7, 0x2, R2 ;  /* 0x000000020702c825 */ /* 0x000fca00078e0202 */
[----:B------:R3:W-:Y:S04]  /*1f980*/  @!P4 ST.E.128 desc[UR6][R2.64], RZ ;  /* 0x000000ff0200c985 */ /* 0x0007e8000c101d06 */
[----:B------:R3:W-:Y:S04]  /*1f990*/  @!P3 ST.E.128 desc[UR6][R12.64], RZ ;  /* 0x000000ff0c00b985 */ /* 0x0007e8000c101d06 */
[----:B------:R3:W-:Y:S02]  /*1f9a0*/  @!P2 ST.E.128 desc[UR6][R14.64], RZ ;  /* 0x000000ff0e00a985 */ /* 0x0007e4000c101d06 */
.L_x_865:
[----:B------:R-:W-:Y:S05]  /*1f9b0*/  BSYNC B1 ;  /* 0x0000000000017941 */ /* 0x000fea0003800000 */
.L_x_864:
[----:B---34-:R3:W4:Y:S01]  /*1f9c0*/  SHFL.IDX PT, R3, R5, 0x1, 0x181f ;  /* 0x00381f0005037f89 */ /* 0x01872200000e0000 */
        /* <DEDUP_REMOVED lines=11> */
[-C--:B----4-:R-:W-:Y:S02]  /*1fa80*/  @!P4 LEA.HI.X R11, R16, R3.reuse, R17, 0x1, P6 ;  /* 0x00000003100bc211 */ /* 0x090fe400030f0c11 */
[C---:B------:R-:W-:Y:S01]  /*1fa90*/  @!P1 LEA R14, P6, R219.reuse, R2, 0x1 ;  /* 0x00000002db0e9211 */ /* 0x040fe200078c08ff */
[----:B------:R-:W-:Y:S01]  /*1faa0*/  @!P3 IMAD.SHL.U32 R7, R234, 0x8, RZ ;  /* 0x00000008ea07b824 */ /* 0x000fe200078e00ff */
[-C--:B------:R-:W-:Y:S01]  /*1fab0*/  @!P2 LEA.HI.X R13, R218, R3.reuse, R9, 0x1, P5 ;  /* 0x00000003da0da211 */ /* 0x080fe200028f0c09 */
[----:B------:R0:W-:Y:S01]  /*1fac0*/  @!P4 ST.E.128 desc[UR6][R10.64], RZ ;  /* 0x000000ff0a00c985 */ /* 0x0001e2000c101d06 */
[----:B------:R-:W-:Y:S01]  /*1fad0*/  @!P1 LEA.HI.X R15, R219, R3, R8, 0x1, P6 ;  /* 0x00000003db0f9211 */ /* 0x000fe200030f0c08 */
[----:B------:R-:W-:-:S05]  /*1fae0*/  @!P3 IMAD.WIDE R2, R7, 0x2, R2 ;  /* 0x000000020702b825 */ /* 0x000fca00078e0202 */
[----:B------:R0:W-:Y:S04]  /*1faf0*/  @!P3 ST.E.128 desc[UR6][R2.64], RZ ;  /* 0x000000ff0200b985 */ /* 0x0001e8000c101d06 */
[----:B------:R0:W-:Y:S04]  /*1fb00*/  @!P2 ST.E.128 desc[UR6][R12.64], RZ ;  /* 0x000000ff0c00a985 */ /* 0x0001e8000c101d06 */
[----:B------:R0:W-:Y:S02]  /*1fb10*/  @!P1 ST.E.128 desc[UR6][R14.64], RZ ;  /* 0x000000ff0e009985 */ /* 0x0001e4000c101d06 */
.L_x_867:
[----:B------:R-:W-:Y:S05]  /*1fb20*/  BSYNC B1 ;  /* 0x0000000000017941 */ /* 0x000fea0003800000 */
.L_x_866:
        /* <DEDUP_REMOVED lines=12> */
[C---:B------:R-:W-:Y:S02]  /*1fbf0*/  @!P6 LEA R14, P2, R219.reuse, R2, 0x1 ;  /* 0x00000002db0ee211 */ /* 0x040fe400078408ff */
[----:B------:R-:W-:Y:S01]  /*1fc00*/  @!P4 IMAD.SHL.U32 R7, R234, 0x8, RZ ;  /* 0x00000008ea07c824 */ /* 0x000fe200078e00ff */
[-C--:B----4-:R-:W-:Y:S02]  /*1fc10*/  @!P3 LEA.HI.X R11, R16, R3.reuse, R17, 0x1, P0 ;  /* 0x00000003100bb211 */ /* 0x090fe400000f0c11 */
[-C--:B------:R-:W-:Y:S02]  /*1fc20*/  @!P5 LEA.HI.X R13, R218, R3.reuse, R9, 0x1, P1 ;  /* 0x00000003da0dd211 */ /* 0x080fe400008f0c09 */
[----:B------:R-:W-:Y:S01]  /*1fc30*/  @!P6 LEA.HI.X R15, R219, R3, R8, 0x1, P2 ;  /* 0x00000003db0fe211 */ /* 0x000fe200010f0c08 */
[----:B------:R-:W-:Y:S01]  /*1fc40*/  @!P4 IMAD.WIDE R2, R7, 0x2, R2 ;  /* 0x000000020702c825 */ /* 0x000fe200078e0202 */
[----:B------:R0:W-:Y:S04]  /*1fc50*/  @!P3 ST.E.128 desc[UR6][R10.64], RZ ;  /* 0x000000ff0a00b985 */ /* 0x0001e8000c101d06 */
[----:B------:R0:W-:Y:S04]  /*1fc60*/  @!P4 ST.E.128 desc[UR6][R2.64], RZ ;  /* 0x000000ff0200c985 */ /* 0x0001e8000c101d06 */
[----:B------:R0:W-:Y:S04]  /*1fc70*/  @!P5 ST.E.128 desc[UR6][R12.64], RZ ;  /* 0x000000ff0c00d985 */ /* 0x0001e8000c101d06 */
[----:B------:R0:W-:Y:S02]  /*1fc80*/  @!P6 ST.E.128 desc[UR6][R14.64], RZ ;  /* 0x000000ff0e00e985 */ /* 0x0001e4000c101d06 */
.L_x_869:
[----:B------:R-:W-:Y:S05]  /*1fc90*/  BSYNC B1 ;  /* 0x0000000000017941 */ /* 0x000fea0003800000 */
.L_x_868:
[----:B------:R-:W-:Y:S01]  /*1fca0*/  VIADD R0, R6, 0x60 ;  /* 0x0000006006007836 */ /* 0x000fe20000000000 */
[----:B0---4-:R0:W4:Y:S04]  /*1fcb0*/  SHFL.IDX PT, R3, R5, 0x3, 0x181f ;  /* 0x00781f0005037f89 */ /* 0x01112800000e0000 */
[----:B------:R-:W-:Y:S01]  /*1fcc0*/  ISETP.GE.AND P0, PT, R0, R21, PT ;  /* 0x000000150000720c */ /* 0x000fe20003f06270 */
[----:B------:R0:W0:-:S12]  /*1fcd0*/  SHFL.IDX PT, R2, R4, 0x3, 0x181f ;  /* 0x00781f0004027f89 */ /* 0x00001800000e0000 */
        /* <DEDUP_REMOVED lines=10> */
[----:B--23--:R-:W-:Y:S01]  /*1fd80*/  @!P4 IMAD.SHL.U32 R5, R234, 0x8, RZ ;  /* 0x00000008ea05c824 */ /* 0x00cfe200078e00ff */
        /* <DEDUP_REMOVED lines=8> */
.L_x_860:
[----:B------:R-:W-:Y:S05]  /*1fe10*/  BSYNC B0 ;  /* 0x0000000000007941 */ /* 0x000fea0003800000 */
.L_x_851:
[----:B------:R-:W-:Y:S02]  /*1fe20*/  ULDC UR4, c[0x0][0xc3c] ;  /* 0x00030f0000047ab9 */ /* 0x000fe40000000800 */
[----:B-1----:R-:W-:-:S13]  /*1fe30*/  ISETP.GE.AND P0, PT, R123, UR4, PT ;  /* 0x000000047b007c0c */ /* 0x002fda000bf06270 */
[----:B------:R-:W-:Y:S05]  /*1fe40*/  @!P0 BRA `(.L_x_870) ;  /* 0xfffffe14005c8947 */ /* 0x000fea000383ffff */
[----:B------:R-:W-:Y:S05]  /*1fe50*/  BRA `(.L_x_645) ;  /* 0x0000008800987947 */ /* 0x000fea0003800000 */
.L_x_643:
[----:B------:R-:W-:-:S08]  /*1fe60*/  NOP ;  /* 0x0000000000007918 */ /* 0x000fd00000000000 */
[----:B------:R-:W0:-:S00]  /*1fe70*/  USETMAXREG.DEALLOC.CTAPOOL 0x18 ;  /* 0x00000018000079c8 */ /* 0x000e0000080e0500 */
[----:B0-----:R-:W2:Y:S01]  /*1fe80*/  LDL.LU R3, [R1+0x8] ;  /* 0x0000080001037983 */ /* 0x001ea20000300800 */
[----:B------:R-:W-:Y:S01]  /*1fe90*/  LOP3.LUT R2, R2, 0x3, RZ, 0xc0, !PT ;  /* 0x0000000302027812 */ /* 0x000fe200078ec0ff */
[----:B------:R-:W-:-:S05]  /*1fea0*/  IMAD.MOV.U32 R4, RZ, RZ, RZ ;  /* 0x000000ffff047224 */ /* 0x000fca00078e00ff */
[----:B------:R-:W0:Y:S02]  /*1feb0*/  SHFL.IDX PT, R2, R2, RZ, 0x1f ;  /* 0x00001fff02027589 */ /* 0x000e2400000e0000 */
[----:B0-----:R-:W-:Y:S02]  /*1fec0*/  ISETP.NE.AND P0, PT, R2, RZ, PT ;  /* 0x000000ff0200720c */ /* 0x001fe40003f05270 */
[----:B--2---:R-:W-:-:S11]  /*1fed0*/  LOP3.LUT R3, R3, 0xffffffef, RZ, 0xc0, !PT ;  /* 0xffffffef03037812 */ /* 0x004fd600078ec0ff */
[----:B------:R-:W-:-:S05]  /*1fee0*/  @P0 LOP3.LUT R3, R3, 0x10, RZ, 0xfc, !PT ;  /* 0x0000001003030812 */ /* 0x000fca00078efcff */
[----:B------:R0:W-:Y:S01]  /*1fef0*/  STL [R1+0x8], R3 ;  /* 0x0000080301007387 */ /* 0x0001e20000100800 */
        /* <DEDUP_REMOVED lines=8> */
.L_x_871:
[----:B------:R-:W-:Y:S01]  /*1ff80*/  LOP3.LUT R5, R0, 0x1f, RZ, 0xc0, !PT ;  /* 0x0000001f00057812 */ /* 0x000fe200078ec0ff */
[----:B------:R-:W-:Y:S01]  /*1ff90*/  ULDC UR4, c[0x0][0xc3c] ;  /* 0x00030f0000047ab9 */ /* 0x000fe20000000800 */
[----:B------:R-:W-:Y:S01]  /*1ffa0*/  ULDC.64 UR6, c[0x0][0x208] ;  /* 0x0000820000067ab9 */ /* 0x000fe20000000a00 */
[----:B------:R-:W-:Y:S01]  /*1ffb0*/  ULDC UR5, c[0x0][0xc38] ;  /* 0x00030e0000057ab9 */ /* 0x000fe20000000800 */
[----:B------:R-:W-:-:S04]  /*1ffc0*/  ISETP.NE.AND P0, PT, R5, 0x1f, PT ;  /* 0x0000001f0500780c */ /* 0x000fc80003f05270 */
[----:B------:R-:W-:-:S13]  /*1ffd0*/  ISETP.GE.OR P1, PT, R5, UR4, !P0 ;  /* 0x0000000405007c0c */ /* 0x000fda000c726670 */
[----:B0-----:R-:W0:Y:S02]  /*1ffe0*/  @!P1 LDC.64 R2, c[0x0][0xc80] ;  /* 0x00032000ff029b82 */ /* 0x001e240000000a00 */
        /* <DEDUP_REMOVED lines=35> */
.L_x_877:
        /* <DEDUP_REMOVED lines=13> */
.L_x_876:
[----:B------:R-:W-:Y:S05]  /*202f0*/  BSYNC B0 ;  /* 0x0000000000007941 */ /* 0x000fea0003800000 */
.L_x_875:
        /* <DEDUP_REMOVED lines=20> */
[----:B------:R-:W-:-:S07]  /*20440*/  IMAD.MOV.U32 R2, RZ, RZ, R11 ;  /* 0x000000ffff027224 */ /* 0x000fce00078e000b */
.L_x_873:
        /* <DEDUP_REMOVED lines=16> */
.L_x_878:
[----:B-1----:R-:W-:Y:S02]  /*20550*/  IMAD R16, R16, UR5, R7 ;  /* 0x0000000510107c24 */ /* 0x002fe4000f8e0207 */
[----:B------:R-:W-:Y:S02]  /*20560*/  IMAD R7, R11, R6, RZ ;  /* 0x000000060b077224 */ /* 0x000fe400078e02ff */
[----:B0-----:R-:W-:Y:S01]  /*20570*/  IMAD.MOV.U32 R2, RZ, RZ, RZ ;  /* 0x000000ffff027224 */ /* 0x001fe200078e00ff */
[----:B------:R-:W-:Y:S01]  /*20580*/  IADD3 R9, -R16, UR6, RZ ;  /* 0x0000000610097c10 */ /* 0x000fe2000fffe1ff */
[----:B------:R-:W-:Y:S02]  /*20590*/  VIADD R19, R19, UR4 ;  /* 0x0000000413137c36 */ /* 0x000fe40008000000 */
        /* <DEDUP_REMOVED lines=20> */
.L_x_874:
[----:B------:R-:W-:Y:S02]  /*206e0*/  IMAD.MOV.U32 R17, RZ, RZ, RZ ;  /* 0x000000ffff117224 */ /* 0x000fe400078e00ff */
[----:B------:R-:W-:Y:S02]  /*206f0*/  IMAD.U32 R16, RZ, RZ, UR6 ;  /* 0x00000006ff107e24 */ /* 0x000fe4000f8e00ff */
[----:B------:R-:W-:-:S07]  /*20700*/  IMAD.MOV.U32 R18, RZ, RZ, RZ ;  /* 0x000000ffff127224 */ /* 0x000fce00078e00ff */
.L_x_879:
[----:B------:R-:W-:-:S13]  /*20710*/  ISETP.NE.AND P0, PT, R5, RZ, PT ;  /* 0x000000ff0500720c */ /* 0x000fda0003f05270 */
[----:B------:R-:W0:Y:S01]  /*20720*/  @!P0 S2R R3, SR_CgaCtaId ;  /* 0x0000000000038919 */ /* 0x000e220000008800 */
[----:B------:R-:W-:-:S04]  /*20730*/  @!P0 MOV R2, 0x400 ;  /* 0x0000040000028802 */ /* 0x000fc80000000f00 */
[----:B0-----:R-:W-:-:S05]  /*20740*/  @!P0 LEA R2, R3, R2, 0x18 ;  /* 0x0000000203028211 */ /* 0x001fca00078ec0ff */
[----:B------:R2:W-:Y:S01]  /*20750*/  @!P0 STS.128 [R2+0x388d0], R16 ;  /* 0x0388d01002008388 */ /* 0x0005e20000000c00 */
[----:B------:R-:W-:Y:S06]  /*20760*/  BAR.ARV 0x5, 0x180 ;  /* 0x0146000000007b1d */ /* 0x000fec0000002000 */
.L_x_872:
[----:B--2---:R-:W-:Y:S01]  /*20770*/  IMAD.MOV.U32 R2, RZ, RZ, 0x1 ;  /* 0x00000001ff027424 */ /* 0x004fe200078e00ff */
[----:B------:R2:W-:Y:S01]  /*20780*/  STL [R1+0xc], RZ ;  /* 0x00000cff01007387 */ /* 0x0005e20000100800 */
[----:B------:R-:W-:Y:S02]  /*20790*/  ULDC UR4, c[0x0][0xc3c] ;  /* 0x00030f0000047ab9 */ /* 0x000fe40000000800 */
[----:B-1----:R-:W-:Y:S01]  /*207a0*/  ISETP.GE.AND P0, PT, R19, UR4, PT ;  /* 0x0000000413007c0c */ /* 0x002fe2000bf06270 */
[----:B------:R2:W-:Y:S04]  /*207b0*/  STL [R1+0x14], R2 ;  /* 0x0000140201007387 */ /* 0x0005e80000100800 */
[----:B------:R2:W-:Y:S08]  /*207c0*/  STL [R1+0x54], RZ ;  /* 0x000054ff01007387 */ /* 0x0005f00000100800 */
[----:B--2---:R-:W-:Y:S05]  /*207d0*/  @P0 BRA `(.L_x_880) ;  /* 0x0000007c00500947 */ /* 0x004fea0003800000 */
[----:B------:R-:W2:Y:S01]  /*207e0*/  LDL.LU R5, [R1+0x8] ;  /* 0x0000080001057983 */ /* 0x000ea20000300800 */
[C---:B------:R-:W-:Y:S01]  /*207f0*/  IMAD.SHL.U32 R2, R0.reuse, 0x8, RZ ;  /* 0x0000000800027824 */ /* 0x040fe200078e00ff */
[----:B------:R-:W1:Y:S01]  /*20800*/  S2UR UR5, SR_CgaCtaId ;  /* 0x00000000000579c3 */ /* 0x000e620000008800 */
[----:B------:R-:W-:Y:S01]  /*20810*/  LOP3.LUT R7, R0, 0x7f, RZ, 0xc0, !PT ;  /* 0x0000007f00077812 */ /* 0x000fe200078ec0ff */
[----:B------:R-:W-:Y:S01]  /*20820*/  UMOV UR4, 0x400 ;  /* 0x0000040000047882 */ /* 0x000fe20000000000 */
[----:B------:R-:W-:Y:S01]  /*20830*/  BSSY B8, `(.L_x_880) ;  /* 0x00007ce000087945 */ /* 0x000fe20003800000 */
[C---:B0-----:R-:W-:Y:S01]  /*20840*/  LOP3.LUT R3, R2.reuse, 0x1f8, RZ, 0xc0, !PT ;  /* 0x000001f802037812 */ /* 0x041fe200078ec0ff */
[----:B------:R-:W-:Y:S01]  /*20850*/  ULDC.64 UR38, c[0x0][0x198] ;  /* 0x0000660000267ab9 */ /* 0x000fe20000000a00 */
[----:B------:R-:W-:Y:S01]  /*20860*/  ISETP.NE.AND P1, PT, R7, RZ, PT ;  /* 0x000000ff0700720c */ /* 0x000fe20003f25270 */
[----:B------:R-:W-:Y:S01]  /*20870*/  ULOP3.LUT UR37, UR60, 0x2, URZ, 0xfc, !UPT ;  /* 0x000000023c257892 */ /* 0x000fe2000f8efc3f */
[----:B------:R-:W-:Y:S01]  /*20880*/  LOP3.LUT R4, R3, 0x38, R0, 0x78, !PT ;  /* 0x0000003803047812 */ /* 0x000fe200078e7800 */
[----:B------:R-:W-:Y:S01]  /*20890*/  IMAD.SHL.U32 R3, R7, 0x8, RZ ;  /* 0x0000000807037824 */ /* 0x000fe200078e00ff */
[----:B------:R-:W-:Y:S01]  /*208a0*/  SHF.R.U32.HI R6, RZ, 0x3, R7 ;  /* 0x00000003ff067819 */ /* 0x000fe20000011607 */
[----:B------:R-:W-:Y:S01]  /*208b0*/  ULDC UR36, c[0x0][0xc] ;  /* 0x0000030000247ab9 */ /* 0x000fe20000000800 */
[----:B------:R-:W-:-:S02]  /*208c0*/  LOP3.LUT R2, R2, 0x38, RZ, 0xc0, !PT ;  /* 0x0000003802027812 */ /* 0x000fc400078ec0ff */
[----:B------:R-:W-:Y:S02]  /*208d0*/  LOP3.LUT R3, R4, 0x200, R3, 0xf8, !PT ;  /* 0x0000020004037812 */ /* 0x000fe400078ef803 */
[C---:B------:R-:W-:Y:S01]  /*208e0*/  LOP3.LUT P0, R4, R0.reuse, 0x1f, RZ, 0xc0, !PT ;  /* 0x0000001f00047812 */ /* 0x040fe2000780c0ff */
[----:B------:R-:W-:-:S04]  /*208f0*/  IMAD.SHL.U32 R0, R0, 0x10, RZ ;  /* 0x0000001000007824 */ /* 0x000fc800078e00ff */
[----:B------:R0:W-:Y:S01]  /*20900*/  STL [R1+0x30], R4 ;  /* 0x0000300401007387 */ /* 0x0001e20000100800 */
[----:B------:R-:W-:Y:S01]  /*20910*/  LOP3.LUT R6, R6, 0x70, R0, 0xf8, !PT ;  /* 0x0000007006067812 */ /* 0x000fe200078ef800 */
[----:B-1----:R-:W-:-:S06]  /*20920*/  ULEA UR4, UR5, UR4, 0x18 ;  /* 0x0000000405047291 */ /* 0x002fcc000f8ec03f */
[----:B0-----:R-:W-:-:S04]  /*20930*/  IMAD.U32 R4, RZ, RZ, UR4 ;  /* 0x00000004ff047e24 */ /* 0x001fc8000f8e00ff */
[----:B------:R-:W-:Y:S01]  /*20940*/  IMAD R0, R3, 0x2, R4 ;  /* 0x0000000203007824 */ /* 0x000fe200078e0204 */
[----:B------:R0:W-:Y:S01]  /*20950*/  STL [R1+0x4], R4 ;  /* 0x0000040401007387 */ /* 0x0001e20000100800 */
[----:B------:R-:W-:-:S03]  /*20960*/  LOP3.LUT R3, R2, 0x80, RZ, 0xfc, !PT ;  /* 0x0000008002037812 */ /* 0x000fc600078efcff */
[----:B------:R1:W-:Y:S04]  /*20970*/  STL [R1+0x2c], R0 ;  /* 0x00002c0001007387 */ /* 0x0003e80000100800 */
[----:B------:R-:W-:Y:S01]  /*20980*/  STL [R1+0x20], RZ ;  /* 0x000020ff01007387 */ /* 0x000fe20000100800 */
[----:B0-----:R-:W-:Y:S01]  /*20990*/  LOP3.LUT R4, R2, 0x40, RZ, 0xfc, !PT ;  /* 0x0000004002047812 */ /* 0x001fe200078efcff */
[----:B-1----:R-:W-:Y:S01]  /*209a0*/  IMAD.MOV.U32 R0, RZ, RZ, 0x1 ;  /* 0x00000001ff007424 */ /* 0x002fe200078e00ff */
[----:B--2---:R-:W-:-:S04]  /*209b0*/  LOP3.LUT R5, R5, 0xfffffffd, RZ, 0xc0, !PT ;  /* 0xfffffffd05057812 */ /* 0x004fc800078ec0ff */
[----:B------:R-:W-:-:S04]  /*209c0*/  @P1 LOP3.LUT R5, R5, 0x2, RZ, 0xfc, !PT ;  /* 0x0000000205051812 */ /* 0x000fc800078efcff */
[----:B------:R-:W-:-:S04]  /*209d0*/  LOP3.LUT R5, R5, 0xfffffffe, RZ, 0xc0, !PT ;  /* 0xfffffffe05057812 */ /* 0x000fc800078ec0ff */
[----:B------:R-:W-:Y:S02]  /*209e0*/  @P0 LOP3.LUT R5, R5, 0x1, RZ, 0xfc, !PT ;  /* 0x0000000105050812 */ /* 0x000fe400078efcff */
[----:B------:R-:W-:Y:S02]  /*209f0*/  ISETP.NE.OR P0, PT, R7, RZ, !P0 ;  /* 0x000000ff0700720c */ /* 0x000fe40004705670 */
[----:B------:R-:W-:-:S11]  /*20a00*/  LOP3.LUT R5, R5, 0xfffffff7, RZ, 0xc0, !PT ;  /* 0xfffffff705057812 */ /* 0x000fd600078ec0ff */
[----:B------:R-:W-:-:S05]  /*20a10*/  @P0 LOP3.LUT R5, R5, 0x8, RZ, 0xfc, !PT ;  /* 0x0000000805050812 */ /* 0x000fca00078efcff */
[----:B------:R-:W-:Y:S04]  /*20a20*/  STL [R1+0x8], R5 ;  /* 0x0000080501007387 */ /* 0x000fe80000100800 */
[----:B------:R-:W-:Y:S04]  /*20a30*/  STL [R1+0x24], R0 ;  /* 0x0000240001007387 */ /* 0x000fe80000100800 */
[----:B------:R-:W-:Y:S04]  /*20a40*/  STL [R1+0x54], RZ ;  /* 0x000054ff01007387 */ /* 0x000fe80000100800 */
[----:B------:R-:W-:Y:S04]  /*20a50*/  STL [R1+0xc], RZ ;  /* 0x00000cff01007387 */ /* 0x000fe80000100800 */
[----:B------:R0:W-:Y:S02]  /*20a60*/  STL [R1+0x14], R0 ;  /* 0x0000140001007387 */ /* 0x0001e40000100800 */
[----:B0-----:R-:W-:-:S07]  /*20a70*/  LOP3.LUT R0, R2, 0xc0, RZ, 0xfc, !PT ;  /* 0x000000c002007812 */ /* 0x001fce00078efcff */
.L_x_1041:
[----:B01----:R-:W0:Y:S01]  /*20a80*/  LDC.64 R2, c[0x0][0xc88] ;  /* 0x00032200ff027b82 */ /* 0x003e220000000a00 */
[----:B------:R-:W-:Y:S01]  /*20a90*/  ULDC.64 UR4, c[0x0][0x208] ;  /* 0x0000820000047ab9 */ /* 0x000fe20000000a00 */
[----:B0-----:R-:W-:-:S05]  /*20aa0*/  IMAD.WIDE R2, R19, 0x4, R2 ;  /* 0x0000000413027825 */ /* 0x001fca00078e0202 */
[----:B--2---:R-:W2:Y:S01]  /*20ab0*/  LDG.E R15, desc[UR4][R2.64] ;  /* 0x00000004020f7981 */ /* 0x004ea2000c1e1900 */
[----:B------:R-:W-:Y:S05]  /*20ac0*/  YIELD ;  /* 0x0000000000007946 */ /* 0x000fea0003800000 */
[----:B------:R-:W-:Y:S01]  /*20ad0*/  ULDC.64 UR4, c[0x0][0xa28] ;  /* 0x00028a0000047ab9 */ /* 0x000fe20000000a00 */
[----:B------:R-:W-:Y:S01]  /*20ae0*/  ULDC.64 UR10, c[0x0][0xa18] ;  /* 0x00028600000a7ab9 */ /* 0x000fe20000000a00 */
[----:B------:R-:W-:Y:S01]  /*20af0*/  ISETP.NE.U32.AND P0, PT, RZ, UR4, PT ;  /* 0x00000004ff007c0c */ /* 0x000fe2000bf05070 */
[----:B------:R-:W-:Y:S01]  /*20b00*/  ULDC.64 UR6, c[0x0][0xa08] ;  /* 0x0002820000067ab9 */ /* 0x000fe20000000a00 */
[----:B------:R-:W-:Y:S01]  /*20b10*/  ISETP.NE.U32.AND P3, PT, RZ, UR10, PT ;  /* 0x0000000aff007c0c */ /* 0x000fe2000bf65070 */
[----:B------:R-:W-:Y:S01]  /*20b20*/  IMAD.MOV.U32 R0, RZ, RZ, RZ ;  /* 0x000000ffff007224 */ /* 0x000fe200078e00ff */
[----:B------:R-:W-:Y:S01]  /*20b30*/  ISETP.NE.AND.EX P0, PT, RZ, UR5, PT, P0 ;  /* 0x00000005ff007c0c */ /* 0x000fe2000bf05300 */
[----:B------:R-:W-:Y:S01]  /*20b40*/  ULDC.64 UR12, c[0x0][0x208] ;  /* 0x00008200000c7ab9 */ /* 0x000fe20000000a00 */
[----:B------:R-:W-:Y:S01]  /*20b50*/  ISETP.NE.AND.EX P3, PT, RZ, UR11, PT, P3 ;  /* 0x0000000bff007c0c */ /* 0x000fe2000bf65330 */
[----:B------:R-:W-:Y:S01]  /*20b60*/  IMAD.MOV.U32 R12, RZ, RZ, RZ ;  /* 0x000000ffff0c7224 */ /* 0x000fe200078e00ff */
[----:B------:R-:W-:Y:S01]  /*20b70*/  ULDC.64 UR8, c[0x0][0xa10] ;  /* 0x0002840000087ab9 */ /* 0x000fe20000000a00 */
[----:B--2---:R-:W-:Y:S01]  /*20b80*/  SHF.R.S32.HI R4, RZ, 0x1f, R15 ;  /* 0x0000001fff047819 */ /* 0x004fe2000001140f */
[----:B------:R-:W-:-:S07]  /*20b90*/  IMAD.SHL.U32 R14, R15, 0x4, RZ ;  /* 0x000000040f0e7824 */ /* 0x000fce00078e00ff */
[C---:B------:R-:W-:Y:S01]  /*20ba0*/  @P0 LEA R2, P1, R15.reuse, UR4, 0x2 ;  /* 0x000000040f020c11 */ /* 0x040fe2000f8210ff */
[----:B------:R-:W-:Y:S01]  /*20bb0*/  STL [R1+0x34], R15 ;  /* 0x0000340f01007387 */ /* 0x000fe20000100800 */
[C-C-:B------:R-:W-:Y:S02]  /*20bc0*/  SHF.L.U64.HI R13, R15.reuse, 0x2, R4.reuse ;  /* 0x000000020f0d7819 */ /* 0x140fe40000010204 */
[----:B------:R-:W-:Y:S01]  /*20bd0*/  @P0 LEA.HI.X R3, R15, UR5, R4, 0x2, P1 ;  /* 0x000000050f030c11 */ /* 0x000fe200088f1404 */
[----:B------:R-:W-:Y:S01]  /*20be0*/  ULDC.64 UR4, c[0x0][0xa00] ;  /* 0x0002800000047ab9 */ /* 0x000fe20000000a00 */
[C---:B------:R-:W-:Y:S01]  /*20bf0*/  @P3 IADD3 R8, P1, R14.reuse, UR10, RZ ;  /* 0x0000000a0e083c10 */ /* 0x040fe2000ff3e0ff */
[----:B------:R0:W-:Y:S03]  /*20c00*/  STL [R1+0x48], R4 ;  /* 0x0000480401007387 */ /* 0x0001e60000100800 */
[----:B------:R-:W-:Y:S01]  /*20c10*/  @P3 IADD3.X R9, R13, UR11, RZ, P1, !PT ;  /* 0x0000000b0d093c10 */ /* 0x000fe20008ffe4ff */
[----:B------:R1:W5:Y:S01]  /*20c20*/  @P0 LDG.E R0, desc[UR12][R2.64] ;  /* 0x0000000c02000981 */ /* 0x000362000c1e1900 */
[----:B------:R-:W-:-:S02]  /*20c30*/  IADD3 R6, P1, R14, UR6, RZ ;  /* 0x000000060e067c10 */ /* 0x000fc4000ff3e0ff */
[----:B------:R-:W-:Y:S02]  /*20c40*/  CS2R R10, SRZ ;  /* 0x00000000000a7805 */ /* 0x000fe4000001ff00 */
[----:B------:R-:W-:Y:S01]  /*20c50*/  ISETP.NE.U32.AND P2, PT, RZ, UR6, PT ;  /* 0x00000006ff007c0c */ /* 0x000fe2000bf45070 */
[----:B------:R-:W-:Y:S01]  /*20c60*/  STL [R1], R14 ;  /* 0x0000000e01007387 */ /* 0x000fe20000100800 */
[----:B------:R-:W-:Y:S02]  /*20c70*/  IADD3.X R7, R13, UR7, RZ, P1, !PT ;  /* 0x000000070d077c10 */ /* 0x000fe40008ffe4ff */
[----:B------:R-:W-:Y:S01]  /*20c80*/  ISETP.NE.U32.AND P1, PT, RZ, UR4, PT ;  /* 0x00000004ff007c0c */ /* 0x000fe2000bf25070 */
[----:B------:R-:W-:Y:S01]  /*20c90*/  STL [R1+0x28], R13 ;  /* 0x0000280d01007387 */ /* 0x000fe20000100800 */
[----:B------:R-:W-:Y:S02]  /*20ca0*/  ISETP.NE.AND.EX P2, PT, RZ, UR7, PT, P2 ;  /* 0x00000007ff007c0c */ /* 0x000fe4000bf45320 */
[----:B------:R-:W-:-:S02]  /*20cb0*/  ISETP.NE.AND.EX P1, PT, RZ, UR5, PT, P1 ;  /* 0x00000005ff007c0c */ /* 0x000fc4000bf25310 */
[----:B-1----:R-:W-:-:S04]  /*20cc0*/  IADD3 R2, P0, R14, UR4, RZ ;  /* 0x000000040e027c10 */ /* 0x002fc8000ff1e0ff */
[----:B------:R-:W-:Y:S01]  /*20cd0*/  IADD3.X R3, R13, UR5, RZ, P0, !PT ;  /* 0x000000050d037c10 */ /* 0x000fe200087fe4ff */
[----:B------:R-:W-:Y:S01]  /*20ce0*/  ULDC UR4, c[0x0][0x288] ;  /* 0x0000a20000047ab9 */ /* 0x000fe20000000800 */
[----:B0-----:R-:W-:-:S03]  /*20cf0*/  IADD3 R4, P0, R14, UR8, RZ ;  /* 0x000000080e047c10 */ /* 0x001fc6000ff1e0ff */
[----:B------:R-:W5:Y:S01]  /*20d00*/  @P2 LDG.E R11, desc[UR12][R6.64] ;  /* 0x0000000c060b2981 */ /* 0x000f62000c1e1900 */
[----:B------:R-:W-:Y:S02]  /*20d10*/  IADD3.X R5, R13, UR9, RZ, P0, !PT ;  /* 0x000000090d057c10 */ /* 0x000fe400087fe4ff */
[----:B------:R-:W-:Y:S01]  /*20d20*/  ISETP.NE.U32.AND P0, PT, RZ, UR8, PT ;  /* 0x00000008ff007c0c */ /* 0x000fe2000bf05070 */
[----:B------:R-:W2:Y:S03]  /*20d30*/  @P1 LDG.E R12, desc[UR12][R2.64] ;  /* 0x0000000c020c1981 */ /* 0x000ea6000c1e1900 */
[----:B------:R-:W-:-:S13]  /*20d40*/  ISETP.NE.AND.EX P0, PT, RZ, UR9, PT, P0 ;  /* 0x00000009ff007c0c */ /* 0x000fda000bf05300 */
[----:B------:R-:W5:Y:S04]  /*20d50*/  @P0 LDG.E R10, desc[UR12][R4.64] ;  /* 0x0000000c040a0981 */ /* 0x000f68000c1e1900 */
[----:B--2---:R0:W-:Y:S02]  /*20d60*/  STL [R1+0x40], R12 ;  /* 0x0000400c01007387 */ /* 0x0041e40000100800 */
[----:B0-----:R-:W-:Y:S01]  /*20d70*/  IMAD.U32 R12, RZ, RZ, UR4 ;  /* 0x00000004ff0c7e24 */ /* 0x001fe2000f8e00ff */
[----:B------:R-:W-:-:S05]  /*20d80*/  ULDC.64 UR4, c[0x0][0x418] ;  /* 0x0001060000047ab9 */ /* 0x000fca0000000a00 */
[----:B------:R0:W2:Y:S01]  /*20d90*/  @P3 LDG.E R12, desc[UR12][R8.64] ;  /* 0x0000000c080c3981 */ /* 0x0000a2000c1e1900 */
[----:B------:R-:W-:-:S03]  /*20da0*/  UISETP.NE.U32.AND UP0, UPT, UR4, URZ, UPT ;  /* 0x0000003f0400728c */ /* 0x000fc6000bf05070 */
[----:B------:R-:W-:Y:S01]  /*20db0*/  ULDC UR4, c[0x0][0x424] ;  /* 0x0001090000047ab9 */ /* 0x000fe20000000800 */
[----:B------:R-:W-:-:S03]  /*20dc0*/  UISETP.NE.AND.EX UP0, UPT, UR5, URZ, UPT, UP0 ;  /* 0x0000003f0500728c */ /* 0x000fc6000bf05300 */
[----:B------:R-:W-:Y:S01]  /*20dd0*/  ULDC UR5, c[0x0][0x2f0] ;  /* 0x0000bc0000057ab9 */ /* 0x000fe20000000800 */
[----:B------:R-:W-:-:S04]  /*20de0*/  USEL UR4, UR4, 0x1, UP0 ;  /* 0x0000000104047887 */ /* 0x000fc80008000000 */
[----:B------:R-:W-:-:S03]  /*20df0*/  UIMAD UR4, UR4, UR5, URZ ;  /* 0x00000005040472a4 */ /* 0x000fc6000f8e023f */
[----:B------:R-:W-:Y:S02]  /*20e00*/  ULDC UR5, c[0x0][0x348] ;  /* 0x0000d20000057ab9 */ /* 0x000fe40000000800 */
[----:B0-----:R-:W-:Y:S02]  /*20e10*/  IMAD.U32 R9, RZ, RZ, UR5 ;  /* 0x00000005ff097e24 */ /* 0x001fe4000f8e00ff */
[----:B------:R-:W-:Y:S01]  /*20e20*/  IMAD.U32 R8, RZ, RZ, UR4 ;  /* 0x00000004ff087e24 */ /* 0x000fe2000f8e00ff */
[----:B--2---:R0:W-:Y:S01]  /*20e30*/  STL [R1+0x50], R12 ;  /* 0x0000500c01007387 */ /* 0x0041e20000100800 */
[----:B----4-:R-:W-:Y:S05]  /*20e40*/  @P3 BRA `(.L_x_881) ;  /* 0x0000000000183947 */ /* 0x010fea0003800000 */
[----:B------:R-:W-:Y:S05]  /*20e50*/  @!P1 BRA `(.L_x_881) ;  /* 0x0000000000149947 */ /* 0x000fea0003800000 */
[----:B------:R-:W-:Y:S02]  /*20e60*/  ULDC.64 UR4, c[0x0][0x208] ;  /* 0x0000820000047ab9 */ /* 0x000fe40000000a00 */
[----:B0-----:R-:W2:Y:S04]  /*20e70*/  LDG.E R12, desc[UR4][R2.64] ;  /* 0x00000004020c7981 */ /* 0x001ea8000c1e1900 */
[----:B------:R-:W2:Y:S02]  /*20e80*/  LDG.E R2, desc[UR4][R2.64+0x4] ;  /* 0x0000040402027981 */ /* 0x000ea4000c1e1900 */
[----:B--2---:R-:W-:-:S05]  /*20e90*/  IMAD.IADD R2, R2, 0x1, -R12 ;  /* 0x0000000102027824 */ /* 0x004fca00078e0a0c */
[----:B------:R1:W-:Y:S02]  /*20ea0*/  STL [R1+0x50], R2 ;  /* 0x0000500201007387 */ /* 0x0003e40000100800 */
.L_x_881:
[----:B0-----:R-:W-:Y:S01]  /*20eb0*/  IMAD.MOV.U32 R12, RZ, RZ, R15 ;  /* 0x000000ffff0c7224 */ /* 0x001fe200078e000f */
[----:B------:R-:W-:Y:S01]  /*20ec0*/  ULDC.64 UR4, c[0x0][0xa20] ;  /* 0x0002880000047ab9 */ /* 0x000fe20000000a00 */
[----:B-1---5:R-:W-:Y:S01]  /*20ed0*/  IMAD.IADD R2, R11, 0x1, R0 ;  /* 0x000000010b027824 */ /* 0x022fe200078e0200 */
[----:B------:R-:W-:Y:S02]  /*20ee0*/  ISETP.NE.U32.AND P1, PT, RZ, UR4, PT ;  /* 0x00000004ff007c0c */ /* 0x000fe4000bf25070 */
[----:B------:R0:W-:Y:S02]  /*20ef0*/  STL [R1+0x10], R12 ;  /* 0x0000100c01007387 */ /* 0x0001e40000100800 */
[----:B------:R-:W-:Y:S02]  /*20f00*/  ISETP.NE.AND.EX P1, PT, RZ, UR5, PT, P1 ;  /* 0x00000005ff007c0c */ /* 0x000fe4000bf25310 */
[----:B------:R0:W-:Y:S11]  /*20f10*/  STL [R1+0x1c], R2 ;  /* 0x00001c0201007387 */ /* 0x0001f60000100800 */
[----:B0-----:R-:W-:Y:S05]  /*20f20*/  @!P1 BRA `(.L_x_882) ;  /* 0x0000000000149947 */ /* 0x001fea0003800000 */
[----:B------:R-:W-:Y:S01]  /*20f30*/  IADD3 R2, P1, R14, UR4, RZ ;  /* 0x000000040e027c10 */ /* 0x000fe2000ff3e0ff */
[----:B------:R-:W-:-:S03]  /*20f40*/  ULDC.64 UR6, c[0x0][0x208] ;  /* 0x0000820000067ab9 */ /* 0x000fc60000000a00 */
[----:B------:R-:W-:-:S05]  /*20f50*/  IADD3.X R3, R13, UR5, RZ, P1, !PT ;  /* 0x000000050d037c10 */ /* 0x000fca0008ffe4ff */
[----:B------:R0:W5:Y:S01]  /*20f60*/  LDG.E R8, desc[UR6][R2.64] ;  /* 0x0000000602087981 */ /* 0x000162000c1e1900 */
[----:B------:R-:W-:Y:S05]  /*20f70*/  BRA `(.L_x_883) ;  /* 0x0000000000147947 */ /* 0x000fea0003800000 */
.L_x_882:
[----:B------:R-:W-:Y:S05]  /*20f80*/  @!P2 BRA `(.L_x_883) ;  /* 0x000000000010a947 */ /* 0x000fea0003800000 */
[----:B------:R-:W-:Y:S02]  /*20f90*/  ULDC.64 UR4, c[0x0][0x208] ;  /* 0x0000820000047ab9 */ /* 0x000fe40000000a00 */
[----:B------:R-:W2:Y:S04]  /*20fa0*/  LDG.E R8, desc[UR4][R6.64] ;  /* 0x0000000406087981 */ /* 0x000ea8000c1e1900 */
[----:B------:R-:W2:Y:S02]  /*20fb0*/  LDG.E R6, desc[UR4][R6.64+0x4] ;  /* 0x0000040406067981 */ /* 0x000ea4000c1e1900 */
[----:B--2---:R-:W-:-:S07]  /*20fc0*/  IMAD.IADD R8, R6, 0x1, -R8 ;  /* 0x0000000106087824 */ /* 0x004fce00078e0a08 */
.L_x_883:
[----:B------:R-:W-:Y:S01]  /*20fd0*/  ULDC.64 UR4, c[0x0][0x208] ;  /* 0x0000820000047ab9 */ /* 0x000fe20000000a00 */
[----:B-----5:R-:W-:Y:S01]  /*20fe0*/  IMAD.IADD R0, R8, 0x1, -R0 ;  /* 0x0000000108007824 */ /* 0x020fe200078e0a00 */
[----:B0-----:R-:W2:Y:S04]  /*20ff0*/  @P0 LDG.E R2, desc[UR4][R4.64] ;  /* 0x0000000404020981 */ /* 0x001ea8000c1e1900 */
[----:B------:R-:W2:Y:S01]  /*21000*/  @P0 LDG.E R4, desc[UR4][R4.64+0x4] ;  /* 0x0000040404040981 */ /* 0x000ea2000c1e1900 */
[----:B------:R-:W-:Y:S01]  /*21010*/  BSSY B0, `(.L_x_884) ;  /* 0x00001a5000007945 */ /* 0x000fe20003800000 */
[----:B------:R-:W-:Y:S01]  /*21020*/  PLOP3.LUT P5, PT, PT, PT, PT, 0x80, 0x0 ;  /* 0x000000000000781c */ /* 0x000fe20003faf070 */
[----:B--2---:R-:W-:-:S04]  /*21030*/  @P0 IMAD.IADD R9, R4, 0x1, -R2 ;  /* 0x0000000104090824 */ /* 0x004fc800078e0a02 */
[----:B------:R-:W-:-:S04]  /*21040*/  IMAD.IADD R3, R0, 0x1, R9 ;  /* 0x0000000100037824 */ /* 0x000fc800078e0209 */
[----:B------:R-:W-:Y:S01]  /*21050*/  VIADD R2, R3, 0x4f ;  /* 0x0000004f03027836 */ /* 0x000fe20000000000 */
[----:B------:R0:W-:Y:S03]  /*21060*/  STL [R1+0x4c], R3 ;  /* 0x00004c0301007387 */ /* 0x0001e60000100800 */
[----:B------:R-:W-:-:S05]  /*21070*/  IMAD.HI R2, R2, 0x66666667, RZ ;  /* 0x6666666702027827 */ /* 0x000fca00078e02ff */
[----:B0-----:R-:W-:-:S04]  /*21080*/  SHF.R.U32.HI R3, RZ, 0x1f, R2 ;  /* 0x0000001fff037819 */ /* 0x001fc80000011602 */
[----:B------:R-:W-:-:S05]  /*21090*/  LEA.HI.SX32 R4, R2, R3, 0x1b ;  /* 0x0000000302047211 */ /* 0x000fca00078fdaff */
[--C-:B------:R-:W-:Y:S01]  /*210a0*/  IMAD R2, R4, 0x50, -R0.reuse ;  /* 0x0000005004027824 */ /* 0x100fe200078e0a00 */
[----:B------:R0:W-:Y:S01]  /*210b0*/  STL [R1+0x38], R4 ;  /* 0x0000380401007387 */ /* 0x0001e20000100800 */
[----:B------:R-:W-:-:S03]  /*210c0*/  IMAD.MOV R0, RZ, RZ, -R0 ;  /* 0x000000ffff007224 */ /* 0x000fc600078e0a00 */
[----:B------:R-:W-:Y:S02]  /*210d0*/  VIMNMX R9, R2, R9, PT ;  /* 0x0000000902097248 */ /* 0x000fe40003fe0100 */
[----:B------:R-:W-:-:S04]  /*210e0*/  VIMNMX R0, RZ, R0, !PT ;  /* 0x00000000ff007248 */ /* 0x000fc80007fe0100 */
[----:B------:R-:W-:Y:S01]  /*210f0*/  ISETP.GT.AND P1, PT, R9, R0, PT ;  /* 0x000000000900720c */ /* 0x000fe20003f24270 */
[----:B0-----:R-:W-:-:S12]  /*21100*/  IMAD.WIDE.U32 R4, R0, -0x33333333, RZ ;  /* 0xcccccccd00047825 */ /* 0x001fd800078e00ff */
[----:B------:R-:W-:Y:S01]  /*21110*/  @P1 VIADD R2, R9, 0x4f ;  /* 0x0000004f09021836 */ /* 0x000fe20000000000 */
[----:B------:R-:W-:-:S03]  /*21120*/  SHF.R.U32.HI R9, RZ, 0x6, R5 ;  /* 0x00000006ff097819 */ /* 0x000fc60000011605 */
[----:B------:R-:W-:-:S04]  /*21130*/  @P1 IMAD.HI R0, R2, 0x66666667, RZ ;  /* 0x6666666702001827 */ /* 0x000fc800078e02ff */
[----:B------:R-:W-:Y:S01]  /*21140*/  IMAD.MOV.U32 R7, RZ, RZ, R9 ;  /* 0x000000ffff077224 */ /* 0x000fe200078e0009 */
[----:B------:R-:W-:-:S04]  /*21150*/  @P1 SHF.R.U32.HI R2, RZ, 0x1f, R0 ;  /* 0x0000001fff021819 */ /* 0x000fc80000011600 */
[----:B------:R-:W-:-:S04]  /*21160*/  @P1 LEA.HI.SX32 R7, R0, R2, 0x1b ;  /* 0x0000000200071211 */ /* 0x000fc800078fdaff */
[----:B------:R-:W-:-:S13]  /*21170*/  ISETP.GT.AND P1, PT, R7, R9, PT ;  /* 0x000000090700720c */ /* 0x000fda0003f24270 */
[----:B------:R-:W-:Y:S05]  /*21180*/  @!P1 BRA `(.L_x_885) ;  /* 0x0000001800349947 */ /* 0x000fea0003800000 */
[----:B------:R-:W-:Y:S01]  /*21190*/  UMOV UR4, 0xffffffff ;  /* 0xffffffff00047882 */ /* 0x000fe20000000000 */
[----:B------:R-:W-:Y:S02]  /*211a0*/  SEL R0, R12, RZ, !P0 ;  /* 0x000000ff0c007207 */ /* 0x000fe40004000000 */
[----:B------:R-:W-:Y:S05]  /*211b0*/  BRA.DIV UR4, `(.L_x_886) ;  /* 0x0000007e04747947 */ /* 0x000fea000b800000 */
[----:B------:R-:W0:Y:S02]  /*211c0*/  S2R R2, SR_TID.X ;  /* 0x0000000000027919 */ /* 0x000e240000002100 */
[----:B0-----:R-:W-:-:S04]  /*211d0*/  SHF.R.U32.HI R2, RZ, 0x5, R2 ;  /* 0x00000005ff027819 */ /* 0x001fc80000011602 */
[----:B------:R-:W-:-:S05]  /*211e0*/  LOP3.LUT R2, R2, 0x3, RZ, 0xc0, !PT ;  /* 0x0000000302027812 */ /* 0x000fca00078ec0ff */
[----:B------:R0:W1:Y:S02]  /*211f0*/  SHFL.IDX PT, R14, R2, RZ, 0x1f ;  /* 0x00001fff020e7589 */ /* 0x00006400000e0000 */
.L_x_1072:
[----:B-1----:R-:W-:Y:S02]  /*21200*/  ISETP.NE.AND P0, PT, R14, RZ, PT ;  /* 0x000000ff0e00720c */ /* 0x002fe40003f05270 */
[----:B------:R-:W-:-:S11]  /*21210*/  PLOP3.LUT P2, PT, PT, PT, PT, 0x8, 0x0 ;  /* 0x000000000000781c */ /* 0x000fd60003f4e170 */
[----:B------:R-:W-:Y:S05]  /*21220*/  @P0 BRA `(.L_x_887) ;  /* 0x00000000000c0947 */ /* 0x000fea0003800000 */
[----:B------:R-:W-:-:S03]  /*21230*/  UMOV UR4, 0xffffffff ;  /* 0xffffffff00047882 */ /* 0x000fc60000000000 */
[----:B------:R-:W-:Y:S05]  /*21240*/  BRA.DIV UR4, `(.L_x_888) ;  /* 0x0000007e04847947 */ /* 0x000fea000b800000 */
[----:B------:R-:W-:-:S13]  /*21250*/  ELECT P2, URZ, PT ;  /* 0x00000000003f782f */ /* 0x000fda0003840000 */
.L_x_887:
[----:B0-----:R-:W2:Y:S04]  /*21260*/  LDL R2, [R1+0x54] ;  /* 0x0000540001027983 */ /* 0x001ea80000100800 */
[----:B------:R-:W3:Y:S01]  /*21270*/  LDL R4, [R1+0x4] ;  /* 0x0000040001047983 */ /* 0x000ee20000100800 */
[----:B------:R-:W-:Y:S01]  /*21280*/  BSSY B1, `(.L_x_889) ;  /* 0x0000008000017945 */ /* 0x000fe20003800000 */
[----:B--2---:R-:W-:-:S05]  /*21290*/  VIADD R2, R2, 0x1 ;  /* 0x0000000102027836 */ /* 0x004fca0000000000 */
[----:B------:R-:W-:-:S04]  /*212a0*/  LEA.HI R3, R2, R2, RZ, 0x1 ;  /* 0x0000000202037211 */ /* 0x000fc800078f08ff */
[----:B------:R-:W-:-:S05]  /*212b0*/  LOP3.LUT R3, R3, 0xfffffffe, RZ, 0xc0, !PT ;  /* 0xfffffffe03037812 */ /* 0x000fca00078ec0ff */
[----:B------:R-:W-:-:S05]  /*212c0*/  IMAD.IADD R2, R2, 0x1, -R3 ;  /* 0x0000000102027824 */ /* 0x000fca00078e0a03 */
[----:B------:R-:W-:-:S04]  /*212d0*/  SHF.L.U32 R2, R2, 0x1f, RZ ;  /* 0x0000001f02027819 */ /* 0x000fc800000006ff */
[----:B---3--:R-:W0:Y:S02]  /*212e0*/  SYNCS.PHASECHK.TRANS64.TRYWAIT P0, [R4+URZ+0x38820], R2 ;  /* 0x03882002040075a7 */ /* 0x008e24000800017f */
[----:B0-----:R-:W-:Y:S05]  /*212f0*/  @!P0 BRA `(.L_x_890) ;  /* 0x0000007c007c8947 */ /* 0x001fea0003800000 */
.L_x_1075:
[----:B------:R-:W-:Y:S05]  /*21300*/  BSYNC B1 ;  /* 0x0000000000017941 */ /* 0x000fea0003800000 */
.L_x_889:
[----:B------:R-:W-:Y:S04]  /*21310*/  BSSY B1, `(.L_x_891) ;  /* 0x00000ad000017945 */ /* 0x000fe80003800000 */
[----:B------:R-:W-:Y:S05]  /*21320*/  @!P2 BRA `(.L_x_892) ;  /* 0x0000000800aca947 */ /* 0x000fea0003800000 */
[----:B------:R-:W2:Y:S04]  /*21330*/  LDL R6, [R1+0x4] ;  /* 0x0000040001067983 */ /* 0x000ea80000100800 */
[----:B------:R-:W2:Y:S04]  /*21340*/  LDL R5, [R1+0x20] ;  /* 0x0000200001057983 */ /* 0x000ea80000100800 */
[----:B------:R-:W3:Y:S01]  /*21350*/  LDL R4, [R1+0x24] ;  /* 0x0000240001047983 */ /* 0x000ee20000100800 */
[----:B------:R-:W-:Y:S01]  /*21360*/  BSSY B2, `(.L_x_893) ;  /* 0x0000008000027945 */ /* 0x000fe20003800000 */
[----:B0-----:R-:W0:Y:S02]  /*21370*/  S2R R3, SR_TID.X ;  /* 0x0000000000037919 */ /* 0x001e240000002100 */
[----:B0-----:R-:W-:-:S04]  /*21380*/  LOP3.LUT R3, R3, 0x7f, RZ, 0xc0, !PT ;  /* 0x0000007f03037812 */ /* 0x001fc800078ec0ff */
[----:B------:R-:W-:Y:S01]  /*21390*/  ISETP.NE.AND P4, PT, R3, RZ, PT ;  /* 0x000000ff0300720c */ /* 0x000fe20003f85270 */
[----:B--2---:R-:W-:Y:S01]  /*213a0*/  IMAD R6, R5, 0x8, R6 ;  /* 0x0000000805067824 */ /* 0x004fe200078e0206 */
[----:B---3--:R-:W-:-:S04]  /*213b0*/  SHF.L.U32 R8, R4, 0x1f, RZ ;  /* 0x0000001f04087819 */ /* 0x008fc800000006ff */
[----:B------:R-:W0:Y:S02]  /*213c0*/  SYNCS.PHASECHK.TRANS64.TRYWAIT P0, [R6+URZ+0x388a0], R8 ;  /* 0x0388a008060075a7 */ /* 0x000e24000800017f */
[----:B0-----:R-:W-:Y:S05]  /*213d0*/  @!P0 BRA `(.L_x_894) ;  /* 0x0000007c005c8947 */ /* 0x001fea0003800000 */
.L_x_1076:
[----:B------:R-:W-:Y:S05]  /*213e0*/  BSYNC B2 ;  /* 0x0000000000027941 */ /* 0x000fea0003800000 */
.L_x_893:
[----:B------:R-:W-:Y:S04]  /*213f0*/  BSSY B2, `(.L_x_895) ;  /* 0x0000008000027945 */ /* 0x000fe80003800000 */
[----:B------:R-:W-:Y:S05]  /*21400*/  @P4 BRA `(.L_x_896) ;  /* 0x0000000000184947 */ /* 0x000fea0003800000 */
[----:B------:R-:W2:Y:S02]  /*21410*/  LDL R2, [R1+0x8] ;  /* 0x0000080001027983 */ /* 0x000ea40000100800 */
[----:B--2---:R-:W-:Y:S01]  /*21420*/  LOP3.LUT P0, RZ, R2, 0x1, RZ, 0xc0, !PT ;  /* 0x0000000102ff7812 */ /* 0x004fe2000780c0ff */
[----:B------:R-:W-:-:S04]  /*21430*/  IMAD.MOV.U32 R2, RZ, RZ, 0xa000 ;  /* 0x0000a000ff027424 */ /* 0x000fc800078e00ff */
[----:B------:R1:W-:Y:S08]  /*21440*/  SYNCS.ARRIVE.TRANS64 RZ, [R6+URZ+0x38890], R2 ;  /* 0x0388900206ff79a7 */ /* 0x0003f0000800003f */
[----:B------:R-:W-:Y:S05]  /*21450*/  @!P0 BRA `(.L_x_896) ;  /* 0x0000000000048947 */ /* 0x000fea0003800000 */
[----:B------:R-:W-:Y:S01]  /*21460*/  BPT.TRAP 0x1 ;  /* 0x000000040000795c */ /* 0x000fe20000300000 */
.L_x_896:
[----:B------:R-:W-:Y:S05]  /*21470*/  BSYNC B2 ;  /* 0x0000000000027941 */ /* 0x000fea0003800000 */
.L_x_895:
[----:B------:R-:W2:Y:S04]  /*21480*/  LDL R4, [R1+0x4] ;  /* 0x0000040001047983 */ /* 0x000ea80000100800 */
[----:B-1----:R-:W2:Y:S01]  /*21490*/  LDL R2, [R1+0x20] ;  /* 0x0000200001027983 */ /* 0x002ea20000100800 */
[----:B------:R-:W-:Y:S01]  /*214a0*/  IMAD.MOV.U32 R20, RZ, RZ, RZ ;  /* 0x000000ffff147224 */ /* 0x000fe200078e00ff */
[----:B------:R-:W-:Y:S01]  /*214b0*/  UIADD3 UR4, UP0, UR38, 0x570, URZ ;  /* 0x0000057026047890 */ /* 0x000fe2000ff1e03f */
[----:B------:R-:W-:Y:S01]  /*214c0*/  IMAD R3, R7, 0x50, R10 ;  /* 0x0000005007037824 */ /* 0x000fe200078e020a */
[----:B------:R-:W-:Y:S01]  /*214d0*/  PLOP3.LUT P0, PT, PT, PT, PT, 0x80, 0x0 ;  /* 0x000000000000781c */ /* 0x000fe20003f0f070 */
[----:B------:R-:W-:Y:S01]  /*214e0*/  UMOV UR6, 0x0 ;  /* 0x0000000000067882 */ /* 0x000fe20000000000 */
[----:B------:R-:W-:Y:S01]  /*214f0*/  R2UR UR10, R20 ;  /* 0x00000000140a72ca */ /* 0x000fe200000e0000 */
[----:B------:R-:W-:Y:S01]  /*21500*/  VIADD R3, R3, 0xffffffb0 ;  /* 0xffffffb003037836 */ /* 0x000fe20000000000 */
[----:B------:R-:W-:Y:S01]  /*21510*/  UIADD3.X UR5, URZ, UR39, URZ, UP0, !UPT ;  /* 0x000000273f057290 */ /* 0x000fe200087fe43f */
[----:B------:R-:W-:Y:S01]  /*21520*/  UMOV UR7, 0x12f00000 ;  /* 0x12f0000000077882 */ /* 0x000fe20000000000 */
[----:B--2---:R-:W-:-:S02]  /*21530*/  IMAD R5, R2, 0xa000, R4 ;  /* 0x0000a00002057824 */ /* 0x004fc400078e0204 */
[----:B------:R-:W-:Y:S02]  /*21540*/  VIADD R2, R6, 0x38890 ;  /* 0x0003889006027836 */ /* 0x000fe40000000000 */
[----:B------:R-:W-:-:S07]  /*21550*/  VIADD R4, R5, 0x24400 ;  /* 0x0002440005047836 */ /* 0x000fce0000000000 */
.L_x_897:
        /* <DEDUP_REMOVED lines=16> */
.L_x_898:
        /* <DEDUP_REMOVED lines=16> */
.L_x_899:
        /* <DEDUP_REMOVED lines=16> */
.L_x_900:
        /* <DEDUP_REMOVED lines=10> */
[----:B------:R-:W1:Y:S01]  /*21900*/  SYNCS.PHASECHK.TRANS64.TRYWAIT P0, [R6+URZ+0x388c0], R8 ;  /* 0x0388c008060075a7 */ /* 0x000e62000800017f */
[----:B------:R-:W-:Y:S04]  /*21910*/  BSSY B2, `(.L_x_901) ;  /* 0x0000002000027945 */ /* 0x000fe80003800000 */
[----:B-1----:R-:W-:Y:S05]  /*21920*/  @!P0 BRA `(.L_x_902) ;  /* 0x00000078001c8947 */ /* 0x002fea0003800000 */
.L_x_1077:
[----:B------:R-:W-:Y:S05]  /*21930*/  BSYNC B2 ;  /* 0x0000000000027941 */ /* 0x000fea0003800000 */
.L_x_901:
[----:B------:R-:W-:Y:S01]  /*21940*/  BSSY B2, `(.L_x_903) ;  /* 0x000000a000027945 */ /* 0x000fe20003800000 */
[----:B------:R-:W-:Y:S02]  /*21950*/  IMAD.MOV.U32 R12, RZ, RZ, 0x0 ;  /* 0x00000000ff0c7424 */ /* 0x000fe400078e00ff */
[----:B------:R-:W-:Y:S01]  /*21960*/  IMAD.MOV.U32 R13, RZ, RZ, 0x12f00000 ;  /* 0x12f00000ff0d7424 */ /* 0x000fe200078e00ff */
[----:B------:R-:W-:Y:S06]  /*21970*/  @P4 BRA `(.L_x_904) ;  /* 0x0000000000184947 */ /* 0x000fec0003800000 */
[----:B------:R-:W2:Y:S02]  /*21980*/  LDL R2, [R1+0x8] ;  /* 0x0000080001027983 */ /* 0x000ea40000100800 */
[----:B--2---:R-:W-:Y:S01]  /*21990*/  LOP3.LUT P0, RZ, R2, 0x1, RZ, 0xc0, !PT ;  /* 0x0000000102ff7812 */ /* 0x004fe2000780c0ff */
[----:B------:R-:W-:-:S04]  /*219a0*/  IMAD.MOV.U32 R2, RZ, RZ, 0xa000 ;  /* 0x0000a000ff027424 */ /* 0x000fc800078e00ff */
[----:B------:R2:W-:Y:S08]  /*219b0*/  SYNCS.ARRIVE.TRANS64 RZ, [R6+URZ+0x388b0], R2 ;  /* 0x0388b00206ff79a7 */ /* 0x0005f0000800003f */
[----:B------:R-:W-:Y:S05]  /*219c0*/  @!P0 BRA `(.L_x_904) ;  /* 0x0000000000048947 */ /* 0x000fea0003800000 */
[----:B------:R-:W-:Y:S01]  /*219d0*/  BPT.TRAP 0x1 ;  /* 0x000000040000795c */ /* 0x000fe20000300000 */
.L_x_904:
[----:B------:R-:W-:Y:S05]  /*219e0*/  BSYNC B2 ;  /* 0x0000000000027941 */ /* 0x000fea0003800000 */
.L_x_903:
[----:B------:R-:W-:Y:S01]  /*219f0*/  R2UR UR10, R20 ;  /* 0x00000000140a72ca */ /* 0x000fe200000e0000 */
[----:B------:R-:W-:Y:S01]  /*21a00*/  UIADD3 UR4, UP0, UR38, 0x670, URZ ;  /* 0x0000067026047890 */ /* 0x000fe2000ff1e03f */
[----:B------:R-:W-:Y:S01]  /*21a10*/  R2UR UR6, R12 ;  /* 0x000000000c0672ca */ /* 0x000fe200000e0000 */
[----:B--2---:R-:W-:Y:S01]  /*21a20*/  VIADD R2, R6, 0x388b0 ;  /* 0x000388b006027836 */ /* 0x004fe20000000000 */
[----:B------:R-:W-:Y:S01]  /*21a30*/  R2UR UR7, R13 ;  /* 0x000000000d0772ca */ /* 0x000fe200000e0000 */
[----:B------:R-:W-:Y:S01]  /*21a40*/  VIADD R4, R5, 0x400 ;  /* 0x0000040005047836 */ /* 0x000fe20000000000 */
[----:B------:R-:W-:Y:S01]  /*21a50*/  PLOP3.LUT P0, PT, PT, PT, PT, 0x80, 0x0 ;  /* 0x000000000000781c */ /* 0x000fe20003f0f070 */
[----:B------:R-:W-:-:S12]  /*21a60*/  UIADD3.X UR5, URZ, UR39, URZ, UP0, !UPT ;  /* 0x000000273f057290 */ /* 0x000fd800087fe43f */
.L_x_905:
        /* <DEDUP_REMOVED lines=9> */
[----:B--2---:R-:W-:Y:S05]  /*21b00*/  @P0 BRA.U.ANY `(.L_x_905) ;  /* 0xfffffffd00d80947 */ /* 0x004fea000393ffff */
[----:B------:R-:W-:Y:S01]  /*21b10*/  R2UR UR10, R15 ;  /* 0x000000000f0a72ca */ /* 0x000fe200000e0000 */
[----:B------:R-:W-:Y:S01]  /*21b20*/  VIADD R4, R5, 0x2c00 ;  /* 0x00002c0005047836 */ /* 0x000fe20000000000 */
[----:B------:R-:W-:Y:S02]  /*21b30*/  R2UR UR6, R12 ;  /* 0x000000000c0672ca */ /* 0x000fe400000e0000 */
[----:B------:R-:W-:Y:S02]  /*21b40*/  R2UR UR7, R13 ;  /* 0x000000000d0772ca */ /* 0x000fe400000e0000 */
[----:B------:R-:W-:-:S13]  /*21b50*/  PLOP3.LUT P0, PT, PT, PT, PT, 0x80, 0x0 ;  /* 0x000000000000781c */ /* 0x000fda0003f0f070 */
.L_x_906:
        /* <DEDUP_REMOVED lines=15> */
.L_x_907:
        /* <DEDUP_REMOVED lines=15> */
.L_x_908:
        /* <DEDUP_REMOVED lines=10> */
.L_x_892:
[----:B------:R-:W-:Y:S05]  /*21de0*/  BSYNC B1 ;  /* 0x0000000000017941 */ /* 0x000fea0003800000 */
.L_x_891:
[----:B01----:R-:W2:Y:S04]  /*21df0*/  LDL.LU R6, [R1+0x20] ;  /* 0x0000200001067983 */ /* 0x003ea80000300800 */
[----:B------:R-:W3:Y:S01]  /*21e00*/  LDL.LU R4, [R1+0x24] ;  /* 0x0000240001047983 */ /* 0x000ee20000300800 */
[----:B------:R-:W-:Y:S01]  /*21e10*/  VIADD R7, R7, 0xfffffffe ;  /* 0xfffffffe07077836 */ /* 0x000fe20000000000 */
[----:B------:R-:W-:Y:S01]  /*21e20*/  PLOP3.LUT P5, PT, PT, PT, PT, 0x8, 0x0 ;  /* 0x000000000000781c */ /* 0x000fe20003fae170 */
[----:B--2---:R-:W-:-:S05]  /*21e30*/  VIADD R2, R6, 0x1 ;  /* 0x0000000106027836 */ /* 0x004fca0000000000 */
[----:B------:R-:W-:-:S04]  /*21e40*/  ISETP.NE.AND P0, PT, R2, 0x2, PT ;  /* 0x000000020200780c */ /* 0x000fc80003f05270 */
[----:B------:R-:W-:Y:S02]  /*21e50*/  SEL R3, R2, RZ, P0 ;  /* 0x000000ff02037207 */ /* 0x000fe40000000000 */
[----:B------:R-:W-:Y:S02]  /*21e60*/  SEL R2, RZ, 0x1, P0 ;  /* 0x00000001ff027807 */ /* 0x000fe40000000000 */
[----:B------:R-:W-:Y:S01]  /*21e70*/  ISETP.GE.AND P0, PT, R7, R9, PT ;  /* 0x000000090700720c */ /* 0x000fe20003f06270 */
[----:B------:R0:W-:Y:S01]  /*21e80*/  STL [R1+0x20], R3 ;  /* 0x0000200301007387 */ /* 0x0001e20000100800 */
[----:B---3--:R-:W-:-:S05]  /*21e90*/  LOP3.LUT R4, R4, R2, RZ, 0x3c, !PT ;  /* 0x0000000204047212 */ /* 0x008fca00078e3cff */
[----:B------:R0:W-:Y:S06]  /*21ea0*/  STL [R1+0x24], R4 ;  /* 0x0000240401007387 */ /* 0x0001ec0000100800 */
[----:B------:R-:W-:Y:S05]  /*21eb0*/  @!P0 BRA `(.L_x_885) ;  /* 0x0000000800e88947 */ /* 0x000fea0003800000 */
.L_x_927:
[----:B------:R-:W-:Y:S05]  /*21ec0*/  YIELD ;  /* 0x0000000000007946 */ /* 0x000fea0003800000 */
[----:B------:R-:W-:Y:S04]  /*21ed0*/  BSSY B1, `(.L_x_909) ;  /* 0x00000ac000017945 */ /* 0x000fe80003800000 */
[----:B-1----:R-:W-:Y:S05]  /*21ee0*/  @!P2 BRA `(.L_x_910) ;  /* 0x0000000800a8a947 */ /* 0x002fea0003800000 */
[----:B------:R-:W2:Y:S04]  /*21ef0*/  LDL R5, [R1+0x4] ;  /* 0x0000040001057983 */ /* 0x000ea80000100800 */
[----:B0-----:R-:W2:Y:S04]  /*21f00*/  LDL R4, [R1+0x20] ;  /* 0x0000200001047983 */ /* 0x001ea80000100800 */
[----:B------:R-:W3:Y:S01]  /*21f10*/  LDL R3, [R1+0x24] ;  /* 0x0000240001037983 */ /* 0x000ee20000100800 */
[----:B------:R-:W-:Y:S01]  /*21f20*/  BSSY B2, `(.L_x_911) ;  /* 0x0000008000027945 */ /* 0x000fe20003800000 */
[----:B------:R-:W0:Y:S02]  /*21f30*/  S2R R2, SR_TID.X ;  /* 0x0000000000027919 */ /* 0x000e240000002100 */
[----:B0-----:R-:W-:-:S04]  /*21f40*/  LOP3.LUT R2, R2, 0x7f, RZ, 0xc0, !PT ;  /* 0x0000007f02027812 */ /* 0x001fc800078ec0ff */
[----:B------:R-:W-:Y:S01]  /*21f50*/  ISETP.NE.AND P1, PT, R2, RZ, PT ;  /* 0x000000ff0200720c */ /* 0x000fe20003f25270 */
[----:B--2---:R-:W-:Y:S01]  /*21f60*/  IMAD R6, R4, 0x8, R5 ;  /* 0x0000000804067824 */ /* 0x004fe200078e0205 */
[----:B---3--:R-:W-:-:S04]  /*21f70*/  SHF.L.U32 R5, R3, 0x1f, RZ ;  /* 0x0000001f03057819 */ /* 0x008fc800000006ff */
[----:B------:R-:W0:Y:S02]  /*21f80*/  SYNCS.PHASECHK.TRANS64.TRYWAIT P0, [R6+URZ+0x388a0], R5 ;  /* 0x0388a005060075a7 */ /* 0x000e24000800017f */
[----:B0-----:R-:W-:Y:S05]  /*21f90*/  @!P0 BRA `(.L_x_912) ;  /* 0x0000007000948947 */ /* 0x001fea0003800000 */
.L_x_1078:
[----:B------:R-:W-:Y:S05]  /*21fa0*/  BSYNC B2 ;  /* 0x0000000000027941 */ /* 0x000fea0003800000 */
.L_x_911:
        /* <DEDUP_REMOVED lines=8> */
.L_x_914:
[----:B------:R-:W-:Y:S05]  /*22030*/  BSYNC B2 ;  /* 0x0000000000027941 */ /* 0x000fea0003800000 */
.L_x_913:
[----:B------:R-:W2:Y:S04]  /*22040*/  LDL R3, [R1+0x4] ;  /* 0x0000040001037983 */ /* 0x000ea80000100800 */
[----:B-1----:R-:W2:Y:S01]  /*22050*/  LDL R2, [R1+0x20] ;  /* 0x0000200001027983 */ /* 0x002ea20000100800 */
[----:B------:R-:W-:Y:S01]  /*22060*/  IMAD.MOV.U32 R11, RZ, RZ, RZ ;  /* 0x000000ffff0b7224 */ /* 0x000fe200078e00ff */
[----:B------:R-:W-:Y:S01]  /*22070*/  UIADD3 UR4, UP0, UR38, 0x570, URZ ;  /* 0x0000057026047890 */ /* 0x000fe2000ff1e03f */
[----:B------:R-:W-:Y:S01]  /*22080*/  PLOP3.LUT P0, PT, PT, PT, PT, 0x80, 0x0 ;  /* 0x000000000000781c */ /* 0x000fe20003f0f070 */
[----:B------:R-:W-:Y:S01]  /*22090*/  UMOV UR6, 0x0 ;  /* 0x0000000000067882 */ /* 0x000fe20000000000 */
[----:B------:R-:W-:Y:S01]  /*220a0*/  UMOV UR7, 0x12f00000 ;  /* 0x12f0000000077882 */ /* 0x000fe20000000000 */
[----:B------:R-:W-:Y:S01]  /*220b0*/  R2UR UR10, R11 ;  /* 0x000000000b0a72ca */ /* 0x000fe200000e0000 */
[----:B------:R-:W-:Y:S01]  /*220c0*/  UIADD3.X UR5, URZ, UR39, URZ, UP0, !UPT ;  /* 0x000000273f057290 */ /* 0x000fe200087fe43f */
[----:B--2---:R-:W-:-:S02]  /*220d0*/  IMAD R4, R2, 0xa000, R3 ;  /* 0x0000a00002047824 */ /* 0x004fc400078e0203 */
[----:B------:R-:W-:Y:S02]  /*220e0*/  IMAD R3, R7, 0x50, R10 ;  /* 0x0000005007037824 */ /* 0x000fe400078e020a */
[----:B------:R-:W-:Y:S02]  /*220f0*/  VIADD R2, R6, 0x38890 ;  /* 0x0003889006027836 */ /* 0x000fe40000000000 */
[----:B------:R-:W-:-:S07]  /*22100*/  VIADD R8, R4, 0x24400 ;  /* 0x0002440004087836 */ /* 0x000fce0000000000 */
.L_x_915:
        /* <DEDUP_REMOVED lines=16> */
.L_x_916:
        /* <DEDUP_REMOVED lines=16> */
.L_x_917:
        /* <DEDUP_REMOVED lines=16> */
.L_x_918:
        /* <DEDUP_REMOVED lines=13> */
.L_x_1079:
[----:B------:R-:W-:Y:S05]  /*224e0*/  BSYNC B2 ;  /* 0x0000000000027941 */ /* 0x000fea0003800000 */
.L_x_919:
        /* <DEDUP_REMOVED lines=10> */
.L_x_922:
[----:B------:R-:W-:Y:S05]  /*22590*/  BSYNC B2 ;  /* 0x0000000000027941 */ /* 0x000fea0003800000 */
.L_x_921:
[----:B------:R-:W-:Y:S01]  /*225a0*/  R2UR UR10, R11 ;  /* 0x000000000b0a72ca */ /* 0x000fe200000e0000 */
[----:B------:R-:W-:Y:S01]  /*225b0*/  UIADD3 UR4, UP0, UR38, 0x670, URZ ;  /* 0x0000067026047890 */ /* 0x000fe2000ff1e03f */
[----:B------:R-:W-:Y:S01]  /*225c0*/  R2UR UR6, R12 ;  /* 0x000000000c0672ca */ /* 0x000fe200000e0000 */
[----:B012---:R-:W-:Y:S01]  /*225d0*/  VIADD R6, R6, 0x388b0 ;  /* 0x000388b006067836 */ /* 0x007fe20000000000 */
[----:B------:R-:W-:Y:S01]  /*225e0*/  R2UR UR7, R13 ;  /* 0x000000000d0772ca */ /* 0x000fe200000e0000 */
[----:B------:R-:W-:Y:S01]  /*225f0*/  VIADD R2, R4, 0x400 ;  /* 0x0000040004027836 */ /* 0x000fe20000000000 */
[----:B------:R-:W-:Y:S01]  /*22600*/  PLOP3.LUT P0, PT, PT, PT, PT, 0x80, 0x0 ;  /* 0x000000000000781c */ /* 0x000fe20003f0f070 */
[----:B------:R-:W-:-:S12]  /*22610*/  UIADD3.X UR5, URZ, UR39, URZ, UP0, !UPT ;  /* 0x000000273f057290 */ /* 0x000fd800087fe43f */
.L_x_923:
        /* <DEDUP_REMOVED lines=15> */
.L_x_924:
        /* <DEDUP_REMOVED lines=15> */
.L_x_925:
        /* <DEDUP_REMOVED lines=15> */
.L_x_926:
        /* <DEDUP_REMOVED lines=10> */
.L_x_910:
[----:B------:R-:W-:Y:S05]  /*22990*/  BSYNC B1 ;  /* 0x0000000000017941 */ /* 0x000fea0003800000 */
.L_x_909:
[----:B------:R-:W2:Y:S04]  /*229a0*/  LDL.LU R2, [R1+0x20] ;  /* 0x0000200001027983 */ /* 0x000ea80000300800 */
[----:B------:R-:W3:Y:S01]  /*229b0*/  LDL.LU R5, [R1+0x24] ;  /* 0x0000240001057983 */ /* 0x000ee20000300800 */
[----:B--2---:R-:W-:-:S05]  /*229c0*/  VIADD R2, R2, 0x1 ;  /* 0x0000000102027836 */ /* 0x004fca0000000000 */
[----:B------:R-:W-:-:S04]  /*229d0*/  ISETP.NE.AND P0, PT, R2, 0x2, PT ;  /* 0x000000020200780c */ /* 0x000fc80003f05270 */
[----:B0-----:R-:W-:Y:S02]  /*229e0*/  SEL R3, RZ, 0x1, P0 ;  /* 0x00000001ff037807 */ /* 0x001fe40000000000 */
[----:B------:R-:W-:Y:S02]  /*229f0*/  SEL R2, R2, RZ, P0 ;  /* 0x000000ff02027207 */ /* 0x000fe40000000000 */
[----:B---3--:R-:W-:Y:S02]  /*22a00*/  LOP3.LUT R5, R5, R3, RZ, 0x3c, !PT ;  /* 0x0000000305057212 */ /* 0x008fe400078e3cff */
[C---:B------:R-:W-:Y:S01]  /*22a10*/  ISETP.GT.AND P0, PT, R7.reuse, R9, PT ;  /* 0x000000090700720c */ /* 0x040fe20003f04270 */
[----:B------:R-:W-:Y:S02]  /*22a20*/  VIADD R7, R7, 0xffffffff ;  /* 0xffffffff07077836 */ /* 0x000fe40000000000 */
[----:B------:R1:W-:Y:S04]  /*22a30*/  STL [R1+0x24], R5 ;  /* 0x0000240501007387 */ /* 0x0003e80000100800 */
[----:B------:R1:W-:Y:S06]  /*22a40*/  STL [R1+0x20], R2 ;  /* 0x0000200201007387 */ /* 0x0003ec0000100800 */
[----:B------:R-:W-:Y:S05]  /*22a50*/  @P0 BRA `(.L_x_927) ;  /* 0xfffffff400180947 */ /* 0x000fea000383ffff */
.L_x_885:
[----:B------:R-:W-:Y:S05]  /*22a60*/  BSYNC B0 ;  /* 0x0000000000007941 */ /* 0x000fea0003800000 */
.L_x_884:
[----:B-1----:R-:W2:Y:S01]  /*22a70*/  LDL R2, [R1+0x4c] ;  /* 0x00004c0001027983 */ /* 0x002ea20000100800 */
[----:B------:R-:W-:Y:S05]  /*22a80*/  @!P5 WARPSYNC.ALL ;  /* 0x000000000000d948 */ /* 0x000fea0003800000 */
[----:B------:R-:W-:Y:S01]  /*22a90*/  BSSY B7, `(.L_x_928) ;  /* 0x0000504000077945 */ /* 0x000fe20003800000 */
[----:B------:R-:W-:Y:S01]  /*22aa0*/  @!P5 BAR.SYNC.DEFER_BLOCKING 0xc, 0x180 ;  /* 0x030600000000db1d */ /* 0x000fe20000010000 */
[----:B--2---:R-:W-:-:S13]  /*22ab0*/  ISETP.GT.AND P0, PT, R2, RZ, PT ;  /* 0x000000ff0200720c */ /* 0x004fda0003f04270 */
[----:B------:R-:W-:Y:S05]  /*22ac0*/  @P0 BRA `(.L_x_929) ;  /* 0x0000000000480947 */ /* 0x000fea0003800000 */
[----:B------:R-:W1:Y:S02]  /*22ad0*/  S2R R2, SR_TID.X ;  /* 0x0000000000027919 */ /* 0x000e640000002100 */
[----:B-1----:R-:W-:-:S04]  /*22ae0*/  LOP3.LUT R2, R2, 0x7f, RZ, 0xc0, !PT ;  /* 0x0000007f02027812 */ /* 0x002fc800078ec0ff */
[----:B------:R-:W-:-:S13]  /*22af0*/  ISETP.NE.AND P1, PT, R2, RZ, PT ;  /* 0x000000ff0200720c */ /* 0x000fda0003f25270 */
[----:B------:R-:W-:Y:S05]  /*22b00*/  @P1 BRA `(.L_x_930) ;  /* 0x0000004c00f01947 */ /* 0x000fea0003800000 */
[----:B0-----:R-:W0:Y:S01]  /*22b10*/  S2R R3, SR_LANEID ;  /* 0x0000000000037919 */ /* 0x001e220000000000 */
[----:B------:R-:W-:Y:S01]  /*22b20*/  VOTEU.ANY UR4, UPT, PT ;  /* 0x0000000000047886 */ /* 0x000fe200038e0100 */
[----:B------:R-:W1:Y:S01]  /*22b30*/  LDC.64 R4, c[0x0][0xc60] ;  /* 0x00031800ff047b82 */ /* 0x000e620000000a00 */
[----:B------:R-:W0:Y:S01]  /*22b40*/  FLO.U32 R0, UR4 ;  /* 0x0000000400007d00 */ /* 0x000e2200080e0000 */
[----:B------:R-:W-:-:S07]  /*22b50*/  ULDC.64 UR6, c[0x0][0x208] ;  /* 0x0000820000067ab9 */ /* 0x000fce0000000a00 */
[----:B------:R-:W1:Y:S01]  /*22b60*/  POPC R2, UR4 ;  /* 0x0000000400027d09 */ /* 0x000e620008000000 */
[----:B0-----:R-:W-:-:S13]  /*22b70*/  ISETP.EQ.U32.AND P0, PT, R0, R3, PT ;  /* 0x000000030000720c */ /* 0x001fda0003f02070 */
[----:B-1----:R-:W2:Y:S01]  /*22b80*/  @P0 ATOMG.E.ADD.STRONG.GPU PT, R5, desc[UR6][R4.64], R2 ;  /* 0x00000002040509a8 */ /* 0x002ea200081ee1c6 */
[----:B------:R-:W0:Y:S02]  /*22b90*/  S2R R3, SR_LTMASK ;  /* 0x0000000000037919 */ /* 0x000e240000003900 */
[----:B0-----:R-:W-:-:S06]  /*22ba0*/  LOP3.LUT R3, R3, UR4, RZ, 0xc0, !PT ;  /* 0x0000000403037c12 */ /* 0x001fcc000f8ec0ff */
[----:B------:R-:W0:Y:S01]  /*22bb0*/  POPC R3, R3 ;  /* 0x0000000300037309 */ /* 0x000e220000000000 */
[----:B--2---:R-:W0:Y:S02]  /*22bc0*/  SHFL.IDX PT, R0, R5, R0, 0x1f ;  /* 0x00001f0005007589 */ /* 0x004e2400000e0000 */
[----:B0-----:R-:W-:Y:S01]  /*22bd0*/  IADD3 R16, R0, UR36, R3 ;  /* 0x0000002400107c10 */ /* 0x001fe2000fffe003 */
[----:B------:R-:W-:Y:S06]  /*22be0*/  BRA `(.L_x_930) ;  /* 0x0000004c00b87947 */ /* 0x000fec0003800000 */
.L_x_929:
[----:B------:R-:W2:Y:S01]  /*22bf0*/  LDL R0, [R1+0x4] ;  /* 0x0000040001007983 */ /* 0x000ea20000100800 */
[----:B------:R-:W-:Y:S01]  /*22c00*/  BSSY B6, `(.L_x_931) ;  /* 0x0000014000067945 */ /* 0x000fe20003800000 */
[----:B--2---:R-:W-:-:S05]  /*22c10*/  VIADD R0, R0, 0x24400 ;  /* 0x0002440000007836 */ /* 0x004fca0000000000 */
[----:B------:R-:W-:-:S13]  /*22c20*/  LOP3.LUT P0, RZ, R0, 0x3ff, RZ, 0xc0, !PT ;  /* 0x000003ff00ff7812 */ /* 0x000fda000780c0ff */
        /* <DEDUP_REMOVED lines=17> */
.L_x_932:
[----:B------:R-:W-:Y:S05]  /*22d40*/  BSYNC B6 ;  /* 0x0000000000067941 */ /* 0x000fea0003800000 */
.L_x_931:
        /* <DEDUP_REMOVED lines=9> */
[----:B0-----:R0:W1:Y:S01]  /*22de0*/  LDC.64 R2, c[0x4][R0] ;  /* 0x0100000000027b82 */ /* 0x0010620000000a00 */
        /* <DEDUP_REMOVED lines=11> */
.L_x_935:
        /* <DEDUP_REMOVED lines=16> */
.L_x_934:
[----:B------:R-:W-:Y:S05]  /*22fa0*/  BSYNC B6 ;  /* 0x0000000000067941 */ /* 0x000fea0003800000 */
.L_x_933:
[----:B------:R-:W2:Y:S01]  /*22fb0*/  LDL.LU R2, [R1] ;  /* 0x0000000001027983 */ /* 0x000ea20000300800 */
[----:B------:R-:W-:-:S03]  /*22fc0*/  ULDC.64 UR4, c[0x0][0x9f8] ;  /* 0x00027e0000047ab9 */ /* 0x000fc60000000a00 */
[----:B0-----:R-:W3:Y:S04]  /*22fd0*/  LDL.LU R4, [R1+0x28] ;  /* 0x0000280001047983 */ /* 0x001ee80000300800 */
[----:B------:R-:W4:Y:S01]  /*22fe0*/  LDL R7, [R1+0x10] ;  /* 0x0000100001077983 */ /* 0x000f220000100800 */
[----:B------:R-:W-:Y:S01]  /*22ff0*/  ISETP.NE.U32.AND P0, PT, RZ, UR4, PT ;  /* 0x00000004ff007c0c */ /* 0x000fe2000bf05070 */
[----:B------:R-:W-:Y:S02]  /*23000*/  ULDC.64 UR6, c[0x0][0x208] ;  /* 0x0000820000067ab9 */ /* 0x000fe40000000a00 */
[----:B------:R-:W5:Y:S01]  /*23010*/  LDL R0, [R1+0x38] ;  /* 0x0000380001007983 */ /* 0x000f620000100800 */
[----:B------:R-:W-:-:S13]  /*23020*/  ISETP.NE.AND.EX P0, PT, RZ, UR5, PT, P0 ;  /* 0x00000005ff007c0c */ /* 0x000fda000bf05300 */
[----:B--2---:R-:W-:-:S04]  /*23030*/  @P0 IADD3 R2, P1, R2, UR4, RZ ;  /* 0x0000000402020c10 */ /* 0x004fc8000ff3e0ff */
[----:B---3--:R-:W-:Y:S01]  /*23040*/  @P0 IADD3.X R3, R4, UR5, RZ, P1, !PT ;  /* 0x0000000504030c10 */ /* 0x008fe20008ffe4ff */
[----:B------:R-:W-:-:S04]  /*23050*/  ULDC.64 UR4, c[0x0][0xa08] ;  /* 0x0002820000047ab9 */ /* 0x000fc80000000a00 */
[----:B----4-:R0:W2:Y:S01]  /*23060*/  @P0 LDG.E R7, desc[UR6][R2.64] ;  /* 0x0000000602070981 */ /* 0x0100a2000c1e1900 */
[----:B-----5:R-:W-:Y:S01]  /*23070*/  VIADD R9, R0, 0xffffffff ;  /* 0xffffffff00097836 */ /* 0x020fe20000000000 */
[----:B0-----:R-:W0:Y:S01]  /*23080*/  LDC.64 R2, c[0x0][0x418] ;  /* 0x00010600ff027b82 */ /* 0x001e220000000a00 */
[----:B--2---:R-:W-:Y:S01]  /*23090*/  SHF.R.S32.HI R8, RZ, 0x1f, R7 ;  /* 0x0000001fff087819 */ /* 0x004fe20000011407 */
[----:B------:R1:W-:Y:S04]  /*230a0*/  @P0 STL [R1+0x10], R7 ;  /* 0x0000100701000387 */ /* 0x0003e80000100800 */
[----:B------:R1:W-:Y:S04]  /*230b0*/  STL [R1+0x3c], R9 ;  /* 0x00003c0901007387 */ /* 0x0003e80000100800 */
[----:B------:R1:W-:Y:S01]  /*230c0*/  STL [R1+0x28], R8 ;  /* 0x0000280801007387 */ /* 0x0003e20000100800 */
[----:B0-----:R-:W-:Y:S01]  /*230d0*/  LOP3.LUT P0, RZ, R2, UR4, RZ, 0xfc, !PT ;  /* 0x0000000402ff7c12 */ /* 0x001fe2000f80fcff */
[----:B------:R-:W-:-:S03]  /*230e0*/  UMOV UR4, 0xffffffff ;  /* 0xffffffff00047882 */ /* 0x000fc60000000000 */
[----:B------:R-:W-:-:S04]  /*230f0*/  LOP3.LUT P0, RZ, R3, UR5, RZ, 0xfc, P0 ;  /* 0x0000000503ff7c12 */ /* 0x000fc8000800fcff */
[----:B------:R-:W-:Y:S01]  /*23100*/  SEL R0, R7, RZ, !P0 ;  /* 0x000000ff07007207 */ /* 0x000fe20004000000 */
[----:B-1----:R-:W-:Y:S08]  /*23110*/  BRA.DIV UR4, `(.L_x_936) ;  /* 0x00000062045c7947 */ /* 0x002ff0000b800000 */
[----:B------:R-:W0:Y:S02]  /*23120*/  S2R R4, SR_TID.X ;  /* 0x0000000000047919 */ /* 0x000e240000002100 */
[----:B0-----:R-:W-:-:S04]  /*23130*/  SHF.R.U32.HI R4, RZ, 0x5, R4 ;  /* 0x00000005ff047819 */ /* 0x001fc80000011604 */
[----:B------:R-:W-:-:S05]  /*23140*/  LOP3.LUT R4, R4, 0x3, RZ, 0xc0, !PT ;  /* 0x0000000304047812 */ /* 0x000fca00078ec0ff */
[----:B------:R0:W1:Y:S02]  /*23150*/  SHFL.IDX PT, R14, R4, RZ, 0x1f ;  /* 0x00001fff040e7589 */ /* 0x00006400000e0000 */
.L_x_1082:
[----:B0-----:R-:W2:Y:S01]  /*23160*/  LDL.LU R4, [R1+0x8] ;  /* 0x0000080001047983 */ /* 0x001ea20000300800 */
[----:B------:R-:W-:Y:S02]  /*23170*/  PLOP3.LUT P1, PT, PT, PT, PT, 0x8, 0x0 ;  /* 0x000000000000781c */ /* 0x000fe40003f2e170 */
[----:B-1----:R-:W-:Y:S01]  /*23180*/  ISETP.NE.AND P0, PT, R14, RZ, PT ;  /* 0x000000ff0e00720c */ /* 0x002fe20003f05270 */
[----:B------:R0:W-:Y:S01]  /*23190*/  STL [R1], R0 ;  /* 0x0000000001007387 */ /* 0x0001e20000100800 */
[----:B--2---:R-:W-:-:S09]  /*231a0*/  LOP3.LUT R4, R4, 0xfffffffb, RZ, 0xc0, !PT ;  /* 0xfffffffb04047812 */ /* 0x004fd200078ec0ff */
[----:B------:R-:W-:-:S05]  /*231b0*/  @P1 LOP3.LUT R4, R4, 0x4, RZ, 0xfc, !PT ;  /* 0x0000000404041812 */ /* 0x000fca00078efcff */
[----:B------:R0:W-:Y:S01]  /*231c0*/  STL [R1+0x8], R4 ;  /* 0x0000080401007387 */ /* 0x0001e20000100800 */
[----:B------:R-:W-:Y:S05]  /*231d0*/  @P0 BRA `(.L_x_937) ;  /* 0x00000004005c0947 */ /* 0x000fea0003800000 */
[----:B------:R-:W-:-:S03]  /*231e0*/  UMOV UR4, 0xffffffff ;  /* 0xffffffff00047882 */ /* 0x000fc60000000000 */
[----:B------:R-:W-:Y:S05]  /*231f0*/  BRA.DIV UR4, `(.L_x_938) ;  /* 0x0000006204587947 */ /* 0x000fea000b800000 */
[----:B------:R-:W-:-:S13]  /*23200*/  ELECT P6, URZ, PT ;  /* 0x00000000003f782f */ /* 0x000fda00038c0000 */
.L_x_1085:
[----:B------:R-:W-:Y:S05]  /*23210*/  @!P6 BRA `(.L_x_937) ;  /* 0x00000004004ce947 */ /* 0x000fea0003800000 */
[----:B------:R1:W-:Y:S01]  /*23220*/  STL [R1+0x18], R9 ;  /* 0x0000180901007387 */ /* 0x0003e20000100800 */
[----:B------:R-:W-:-:S04]  /*23230*/  ISETP.NE.U32.AND P0, PT, R2, RZ, PT ;  /* 0x000000ff0200720c */ /* 0x000fc80003f05070 */
[----:B------:R-:W-:-:S13]  /*23240*/  ISETP.NE.AND.EX P0, PT, R3, RZ, PT, P0 ;  /* 0x000000ff0300720c */ /* 0x000fda0003f05300 */
[----:B-1----:R-:W-:Y:S05]  /*23250*/  @!P0 BRA `(.L_x_939) ;  /* 0x0000000000548947 */ /* 0x002fea0003800000 */
[----:B------:R-:W1:Y:S01]  /*23260*/  LDC R6, c[0x0][0x43c] ;  /* 0x00010f00ff067b82 */ /* 0x000e620000000800 */
[----:B0-----:R-:W-:Y:S01]  /*23270*/  IMAD.MOV.U32 R0, RZ, RZ, R9 ;  /* 0x000000ffff007224 */ /* 0x001fe200078e0009 */
[----:B------:R-:W-:Y:S01]  /*23280*/  ULDC.64 UR4, c[0x0][0x428] ;  /* 0x00010a0000047ab9 */ /* 0x000fe20000000a00 */
[----:B------:R-:W-:Y:S01]  /*23290*/  ULDC.64 UR6, c[0x0][0x208] ;  /* 0x0000820000067ab9 */ /* 0x000fe20000000a00 */
[----:B-1----:R-:W-:-:S13]  /*232a0*/  ISETP.NE.AND P0, PT, R6, 0x1, PT ;  /* 0x000000010600780c */ /* 0x002fda0003f05270 */
[----:B------:R-:W0:Y:S02]  /*232b0*/  @P0 LDC.64 R4, c[0x0][0x440] ;  /* 0x00011000ff040b82 */ /* 0x000e240000000a00 */
[----:B0-----:R-:W-:-:S05]  /*232c0*/  @P0 IMAD.HI.U32 R4, R9, R4, RZ ;  /* 0x0000000409040227 */ /* 0x001fca00078e00ff */
        /* <DEDUP_REMOVED lines=8> */
[----:B0-----:R-:W-:-:S04]  /*23350*/  IMAD R6, R8, UR4, RZ ;  /* 0x0000000408067c24 */ /* 0x001fc8000f8e02ff */
[----:B------:R-:W-:-:S04]  /*23360*/  IMAD R0, R7, UR5, R6 ;  /* 0x0000000507007c24 */ /* 0x000fc8000f8e0206 */
[----:B------:R-:W-:-:S05]  /*23370*/  IMAD.IADD R0, R5, 0x1, R0 ;  /* 0x0000000105007824 */ /* 0x000fca00078e0200 */
[----:B------:R-:W-:-:S05]  /*23380*/  LEA.HI.X R3, R4, R3, R0, 0x2, P0 ;  /* 0x0000000304037211 */ /* 0x000fca00000f1400 */
[----:B------:R-:W2:Y:S04]  /*23390*/  LDG.E R0, desc[UR6][R2.64] ;  /* 0x0000000602007981 */ /* 0x000ea8000c1e1900 */
[----:B--2---:R1:W-:Y:S02]  /*233a0*/  STL [R1], R0 ;  /* 0x0000000001007387 */ /* 0x0043e40000100800 */
.L_x_939:
[----:B------:R-:W2:Y:S04]  /*233b0*/  LDL R7, [R1+0x4] ;  /* 0x0000040001077983 */ /* 0x000ea80000100800 */
[----:B01----:R-:W2:Y:S04]  /*233c0*/  LDL R0, [R1+0xc] ;  /* 0x00000c0001007983 */ /* 0x003ea80000100800 */
[----:B------:R-:W3:Y:S01]  /*233d0*/  LDL R2, [R1+0x14] ;  /* 0x0000140001027983 */ /* 0x000ee20000100800 */
[----:B--2---:R-:W-:Y:S01]  /*233e0*/  IMAD R0, R0, 0x8, R7 ;  /* 0x0000000800007824 */ /* 0x004fe200078e0207 */
[----:B---3--:R-:W-:-:S04]  /*233f0*/  SHF.L.U32 R2, R2, 0x1f, RZ ;  /* 0x0000001f02027819 */ /* 0x008fc800000006ff */
[----:B------:R-:W0:Y:S02]  /*23400*/  SYNCS.PHASECHK.TRANS64.TRYWAIT P0, [R0+URZ+0x38840], R2 ;  /* 0x03884002000075a7 */ /* 0x000e24000800017f */
[----:B0-----:R-:W-:Y:S05]  /*23410*/  @!P0 BRA `(.L_x_940) ;  /* 0x0000005c00f08947 */ /* 0x001fea0003800000 */
.L_x_1086:
[----:B------:R1:W5:Y:S01]  /*23420*/  LDL R3, [R1+0x8] ;  /* 0x0000080001037983 */ /* 0x0003620000100800 */
[----:B------:R-:W2:Y:S02]  /*23430*/  S2R R4, SR_TID.X ;  /* 0x0000000000047919 */ /* 0x000ea40000002100 */
[----:B--2---:R-:W-:-:S04]  /*23440*/  LOP3.LUT R4, R4, 0x7f, RZ, 0xc0, !PT ;  /* 0x0000007f04047812 */ /* 0x004fc800078ec0ff */
[----:B------:R-:W-:-:S13]  /*23450*/  ISETP.NE.AND P0, PT, R4, RZ, PT ;  /* 0x000000ff0400720c */ /* 0x000fda0003f05270 */
[----:B-1----:R-:W-:Y:S05]  /*23460*/  @P0 BRA `(.L_x_941) ;  /* 0x0000000000140947 */ /* 0x002fea0003800000 */
[----:B-----5:R-:W-:Y:S01]  /*23470*/  LOP3.LUT P1, RZ, R3, 0x1, RZ, 0xc0, !PT ;  /* 0x0000000103ff7812 */ /* 0x020fe2000782c0ff */
[----:B0-----:R-:W-:-:S04]  /*23480*/  IMAD.MOV.U32 R2, RZ, RZ, 0xa000 ;  /* 0x0000a000ff027424 */ /* 0x001fc800078e00ff */
[----:B------:R1:W-:Y:S08]  /*23490*/  SYNCS.ARRIVE.TRANS64 RZ, [R0+URZ+0x38830], R2 ;  /* 0x0388300200ff79a7 */ /* 0x0003f0000800003f */
[----:B------:R-:W-:Y:S05]  /*234a0*/  @!P1 BRA `(.L_x_941) ;  /* 0x0000000000049947 */ /* 0x000fea0003800000 */
[----:B------:R-:W-:Y:S01]  /*234b0*/  BPT.TRAP 0x1 ;  /* 0x000000040000795c */ /* 0x000fe20000300000 */
.L_x_941:
[----:B------:R-:W2:Y:S04]  /*234c0*/  LDL R7, [R1+0x4] ;  /* 0x0000040001077983 */ /* 0x000ea80000100800 */
[----:B------:R-:W2:Y:S04]  /*234d0*/  LDL R6, [R1+0xc] ;  /* 0x00000c0001067983 */ /* 0x000ea80000100800 */
[----:B------:R-:W3:Y:S04]  /*234e0*/  LDL R5, [R1+0x18] ;  /* 0x0000180001057983 */ /* 0x000ee80000100800 */
[----:B------:R-:W4:Y:S04]  /*234f0*/  LDL R4, [R1+0x1c] ;  /* 0x00001c0001047983 */ /* 0x000f280000100800 */
[----:B01----:R-:W4:Y:S01]  /*23500*/  LDL R2, [R1] ;  /* 0x0000000001027983 */ /* 0x003f220000100800 */
[----:B------:R-:W-:Y:S01]  /*23510*/  R2UR UR9, R0 ;  /* 0x00000000000972ca */ /* 0x000fe200000e0000 */
[----:B------:R-:W-:Y:S01]  /*23520*/  UIADD3 UR4, UP0, UR38, 0x370, URZ ;  /* 0x0000037026047890 */ /* 0x000fe2000ff1e03f */
[----:B------:R-:W-:Y:S01]  /*23530*/  R2UR UR12, R18 ;  /* 0x00000000120c72ca */ /* 0x000fe200000e0000 */
[----:B------:R-:W-:Y:S01]  /*23540*/  UMOV UR10, URZ ;  /* 0x0000003f000a7c82 */ /* 0x000fe20008000000 */
[----:B------:R-:W-:Y:S01]  /*23550*/  PLOP3.LUT P0, PT, PT, PT, PT, 0x80, 0x0 ;  /* 0x000000000000781c */ /* 0x000fe20003f0f070 */
[----:B------:R-:W-:Y:S01]  /*23560*/  UMOV UR6, 0x0 ;  /* 0x0000000000067882 */ /* 0x000fe20000000000 */
[----:B------:R-:W-:Y:S01]  /*23570*/  UMOV UR7, 0x14f00000 ;  /* 0x14f0000000077882 */ /* 0x000fe20000000000 */
[----:B------:R-:W-:Y:S01]  /*23580*/  UMOV UR17, 0x40 ;  /* 0x0000004000117882 */ /* 0x000fe20000000000 */
[----:B-----5:R-:W-:-:S05]  /*23590*/  LOP3.LUT R3, R3, 0xfffffffb, RZ, 0xc0, !PT ;  /* 0xfffffffb03037812 */ /* 0x020fca00078ec0ff */
[----:B------:R-:W-:-:S04]  /*235a0*/  UIADD3 UR9, UR9, 0x38830, URZ ;  /* 0x0003883009097890 */ /* 0x000fc8000fffe03f */
[----:B------:R-:W-:-:S05]  /*235b0*/  @P0 LOP3.LUT R3, R3, 0x4, RZ, 0xfc, !PT ;  /* 0x0000000403030812 */ /* 0x000fca00078efcff */
[----:B------:R1:W-:Y:S01]  /*235c0*/  STL [R1+0x8], R3 ;  /* 0x0000080301007387 */ /* 0x0003e20000100800 */
[----:B--2---:R-:W-:Y:S01]  /*235d0*/  IMAD R0, R6, 0xa000, R7 ;  /* 0x0000a00006007824 */ /* 0x004fe200078e0207 */
[----:B---3--:R-:W-:-:S04]  /*235e0*/  R2UR UR11, R5 ;  /* 0x00000000050b72ca */ /* 0x008fc800000e0000 */
[----:B------:R-:W-:Y:S02]  /*235f0*/  R2UR UR14, R0 ;  /* 0x00000000000e72ca */ /* 0x000fe400000e0000 */
[----:B----4-:R-:W-:Y:S02]  /*23600*/  R2UR UR5, R4 ;  /* 0x00000000040572ca */ /* 0x010fe400000e0000 */
[----:B------:R-:W-:-:S09]  /*23610*/  R2UR UR13, R2 ;  /* 0x00000000020d72ca */ /* 0x000fd200000e0000 */
[----:B------:R-:W-:Y:S02]  /*23620*/  UIADD3 UR8, UR14, 0x24400, URZ ;  /* 0x000244000e087890 */ /* 0x000fe4000fffe03f */
[----:B------:R-:W-:Y:S02]  /*23630*/  UIMAD UR11, UR11, 0x50, UR5 ;  /* 0x000000500b0b78a4 */ /* 0x000fe4000f8e0205 */
[----:B------:R-:W-:Y:S02]  /*23640*/  UIADD3.X UR5, URZ, UR39, URZ, UP0, !UPT ;  /* 0x000000273f057290 */ /* 0x000fe400087fe43f */
[----:B------:R-:W-:Y:S02]  /*23650*/  UIADD3 UR15, UR14, 0x26c00, URZ ;  /* 0x00026c000e0f7890 */ /* 0x000fe4000fffe03f */
[----:B------:R-:W-:Y:S02]  /*23660*/  UIADD3 UR16, UR14, 0x29400, URZ ;  /* 0x000294000e107890 */ /* 0x000fe4000fffe03f */
[----:B------:R-:W-:-:S03]  /*23670*/  UIADD3 UR14, UR14, 0x2bc00, URZ ;  /* 0x0002bc000e0e7890 */ /* 0x000fc6000fffe03f */
[----:B------:R0:W-:Y:S02]  /*23680*/  UTMALDG.4D [UR8], [UR4], desc[UR6] ;  /* 0x00000608040075b4 */ /* 0x0001e40008019000 */
[----:B0-----:R-:W-:Y:S01]  /*23690*/  UMOV UR8, UR15 ;  /* 0x0000000f00087c82 */ /* 0x001fe20008000000 */
[----:B------:R-:W-:Y:S01]  /*236a0*/  UMOV UR10, UR17 ;  /* 0x00000011000a7c82 */ /* 0x000fe20008000000 */
[----:B------:R-:W-:Y:S01]  /*236b0*/  UMOV UR15, 0x80 ;  /* 0x00000080000f7882 */ /* 0x000fe20000000000 */
[----:B------:R0:W-:Y:S02]  /*236c0*/  UTMALDG.4D [UR8], [UR4], desc[UR6] ;  /* 0x00000608040075b4 */ /* 0x0001e40008019000 */
[----:B0-----:R-:W-:Y:S01]  /*236d0*/  UMOV UR8, UR16 ;  /* 0x0000001000087c82 */ /* 0x001fe20008000000 */
[----:B------:R-:W-:Y:S01]  /*236e0*/  UMOV UR10, UR15 ;  /* 0x0000000f000a7c82 */ /* 0x000fe20008000000 */
[----:B------:R-:W-:Y:S01]  /*236f0*/  UMOV UR15, 0xc0 ;  /* 0x000000c0000f7882 */ /* 0x000fe20000000000 */
[----:B------:R0:W-:Y:S02]  /*23700*/  UTMALDG.4D [UR8], [UR4], desc[UR6] ;  /* 0x00000608040075b4 */ /* 0x0001e40008019000 */
[----:B0-----:R-:W-:Y:S01]  /*23710*/  UMOV UR8, UR14 ;  /* 0x0000000e00087c82 */ /* 0x001fe20008000000 */
[----:B------:R-:W-:-:S02]  /*23720*/  UMOV UR10, UR15 ;  /* 0x0000000f000a7c82 */ /* 0x000fc40008000000 */
[----:B------:R1:W-:Y:S02]  /*23730*/  UTMALDG.4D [UR8], [UR4], desc[UR6] ;  /* 0x00000608040075b4 */ /* 0x0003e40008019000 */
[----:B-1----:R-:W-:Y:S01]  /*23740*/  NOP ;  /* 0x0000000000007918 */ /* 0x002fe20000000000 */
.L_x_937:
[----:B------:R-:W2:Y:S04]  /*23750*/  LDL R2, [R1+0x4] ;  /* 0x0000040001027983 */ /* 0x000ea80000100800 */
[----:B------:R-:W3:Y:S04]  /*23760*/  LDL.LU R3, [R1+0x40] ;  /* 0x0000400001037983 */ /* 0x000ee80000300800 */
[----:B------:R-:W4:Y:S04]  /*23770*/  LDL.LU R5, [R1+0x34] ;  /* 0x0000340001057983 */ /* 0x000f280000300800 */
[----:B0-----:R-:W5:Y:S01]  /*23780*/  LDL.LU R4, [R1+0x48] ;  /* 0x0000480001047983 */ /* 0x001f620000300800 */
[----:B------:R-:W-:Y:S05]  /*23790*/  WARPSYNC.ALL ;  /* 0x0000000000007948 */ /* 0x000fea0003800000 */
[----:B------:R-:W-:Y:S01]  /*237a0*/  ULDC.64 UR4, c[0x0][0x298] ;  /* 0x0000a60000047ab9 */ /* 0x000fe20000000a00 */
[----:B------:R-:W-:Y:S01]  /*237b0*/  ULDC.64 UR6, c[0x0][0xa00] ;  /* 0x0002800000067ab9 */ /* 0x000fe20000000a00 */
[----:B------:R-:W-:Y:S01]  /*237c0*/  BSSY B6, `(.L_x_942) ;  /* 0x0000024000067945 */ /* 0x000fe20003800000 */
[----:B------:R-:W-:Y:S01]  /*237d0*/  BAR.SYNC.DEFER_BLOCKING 0x8, 0x180 ;  /* 0x0206000000007b1d */ /* 0x000fe20000010000 */
[----:B------:R-:W-:-:S04]  /*237e0*/  ISETP.NE.U32.AND P0, PT, RZ, UR6, PT ;  /* 0x00000006ff007c0c */ /* 0x000fc8000bf05070 */
[----:B------:R-:W-:Y:S01]  /*237f0*/  ISETP.NE.AND.EX P0, PT, RZ, UR7, PT, P0 ;  /* 0x00000007ff007c0c */ /* 0x000fe2000bf05300 */
[----:B--2---:R-:W-:Y:S01]  /*23800*/  VIADD R2, R2, 0x14400 ;  /* 0x0001440002027836 */ /* 0x004fe20000000000 */
[----:B---3--:R-:W-:-:S04]  /*23810*/  SHF.R.S32.HI R0, RZ, 0x1f, R3 ;  /* 0x0000001fff007819 */ /* 0x008fc80000011403 */
[----:B------:R-:W-:Y:S02]  /*23820*/  LOP3.LUT P1, RZ, R2, 0x3ff, RZ, 0xc0, !PT ;  /* 0x000003ff02ff7812 */ /* 0x000fe4000782c0ff */
[----:B----4-:R-:W-:Y:S01]  /*23830*/  SEL R5, R5, RZ, !P0 ;  /* 0x000000ff05057207 */ /* 0x010fe20004000000 */
[----:B------:R-:W-:Y:S01]  /*23840*/  IMAD R0, R0, UR4, RZ ;  /* 0x0000000400007c24 */ /* 0x000fe2000f8e02ff */
[----:B-----5:R-:W-:-:S03]  /*23850*/  SEL R4, R4, RZ, !P0 ;  /* 0x000000ff04047207 */ /* 0x020fc60004000000 */
[C---:B------:R-:W-:Y:S02]  /*23860*/  IMAD R0, R3.reuse, UR5, R0 ;  /* 0x0000000503007c24 */ /* 0x040fe4000f8e0200 */
[----:B------:R-:W-:-:S05]  /*23870*/  IMAD.WIDE.U32 R2, R3, UR4, RZ ;  /* 0x0000000403027c25 */ /* 0x000fca000f8e00ff */
[----:B------:R0:W-:Y:S04]  /*23880*/  STL.64 [R1+0x40], R2 ;  /* 0x0000400201007387 */ /* 0x0001e80000100a00 */
[----:B------:R1:W-:Y:S04]  /*23890*/  STL [R1+0x34], R5 ;  /* 0x0000340501007387 */ /* 0x0003e80000100800 */
[----:B------:R1:W-:Y:S01]  /*238a0*/  STL [R1+0x5c], R4 ;  /* 0x00005c0401007387 */ /* 0x0003e20000100800 */
[----:B0-----:R-:W-:Y:S01]  /*238b0*/  IMAD.IADD R2, R3, 0x1, R0 ;  /* 0x0000000103027824 */ /* 0x001fe200078e0200 */
[----:B------:R-:W-:-:S05]  /*238c0*/  SHF.R.S32.HI R0, RZ, 0x1f, R18 ;  /* 0x0000001fff007819 */ /* 0x000fca0000011412 */
[----:B------:R1:W-:Y:S04]  /*238d0*/  STL [R1+0x58], R0 ;  /* 0x0000580001007387 */ /* 0x0003e80000100800 */
[----:B------:R1:W-:Y:S01]  /*238e0*/  STL [R1+0x48], R2 ;  /* 0x0000480201007387 */ /* 0x0003e20000100800 */
[----:B------:R-:W-:Y:S05]  /*238f0*/  @!P1 BRA `(.L_x_943) ;  /* 0x0000000000409947 */ /* 0x000fea0003800000 */
[----:B-1----:R-:W-:Y:S01]  /*23900*/  MOV R2, 0x0 ;  /* 0x0000000000027802 */ /* 0x002fe20000000f00 */
        /* <DEDUP_REMOVED lines=15> */
.L_x_943:
[----:B------:R-:W-:Y:S05]  /*23a00*/  BSYNC B6 ;  /* 0x0000000000067941 */ /* 0x000fea0003800000 */
.L_x_942:
[----:B------:R-:W2:Y:S01]  /*23a10*/  LDL.LU R6, [R1+0x48] ;  /* 0x0000480001067983 */ /* 0x000ea20000300800 */
[----:B------:R-:W-:Y:S01]  /*23a20*/  ULDC.64 UR4, c[0x0][0x2d8] ;  /* 0x0000b60000047ab9 */ /* 0x000fe20000000a00 */
[----:B------:R-:W0:Y:S02]  /*23a30*/  LDC R7, c[0x0][0x448] ;  /* 0x00011200ff077b82 */ /* 0x000e240000000800 */
[----:B-1----:R-:W2:Y:S04]  /*23a40*/  LDL.LU.64 R2, [R1+0x40] ;  /* 0x0000400001027983 */ /* 0x002ea80000300a00 */
[----:B------:R-:W3:Y:S04]  /*23a50*/  LDL.LU R0, [R1+0x58] ;  /* 0x0000580001007983 */ /* 0x000ee80000300800 */
[----:B------:R-:W4:Y:S04]  /*23a60*/  LDL.LU R5, [R1+0x5c] ;  /* 0x00005c0001057983 */ /* 0x000f280000300800 */
[----:B------:R-:W5:Y:S01]  /*23a70*/  LDL.LU R4, [R1+0x34] ;  /* 0x0000340001047983 */ /* 0x000f620000300800 */
[----:B------:R-:W-:Y:S01]  /*23a80*/  IMAD.SHL.U32 R17, R17, 0x80, RZ ;  /* 0x0000008011117824 */ /* 0x000fe200078e00ff */
[----:B------:R-:W1:Y:S01]  /*23a90*/  S2R R9, SR_TID.X ;  /* 0x0000000000097919 */ /* 0x000e620000002100 */
[----:B------:R-:W1:Y:S01]  /*23aa0*/  S2R R8, SR_TID.X ;  /* 0x0000000000087919 */ /* 0x000e620000002100 */
[----:B0-----:R-:W-:Y:S01]  /*23ab0*/  ISETP.NE.AND P0, PT, R7, 0x1, PT ;  /* 0x000000010700780c */ /* 0x001fe20003f05270 */
[----:B------:R-:W0:Y:S01]  /*23ac0*/  S2R R10, SR_TID.X ;  /* 0x00000000000a7919 */ /* 0x000e220000002100 */
[----:B-1----:R-:W-:-:S02]  /*23ad0*/  IMAD.SHL.U32 R9, R9, 0x8, RZ ;  /* 0x0000000809097824 */ /* 0x002fc400078e00ff */
[----:B------:R-:W-:-:S03]  /*23ae0*/  IMAD.SHL.U32 R8, R8, 0x8, RZ ;  /* 0x0000000808087824 */ /* 0x000fc600078e00ff */
[----:B------:R-:W-:Y:S02]  /*23af0*/  LOP3.LUT R9, R9, 0x38, RZ, 0xc0, !PT ;  /* 0x0000003809097812 */ /* 0x000fe400078ec0ff */
[----:B0-----:R-:W-:Y:S02]  /*23b00*/  LOP3.LUT R10, R10, 0x7f, RZ, 0xc0, !PT ;  /* 0x0000007f0a0a7812 */ /* 0x001fe400078ec0ff */
[C---:B------:R-:W-:Y:S02]  /*23b10*/  LOP3.LUT R12, R9.reuse, 0x40, RZ, 0xfc, !PT ;  /* 0x00000040090c7812 */ /* 0x040fe400078efcff */
[C---:B------:R-:W-:Y:S02]  /*23b20*/  LOP3.LUT R11, R9.reuse, 0x80, RZ, 0xfc, !PT ;  /* 0x00000080090b7812 */ /* 0x040fe400078efcff */
[----:B------:R-:W-:Y:S02]  /*23b30*/  LOP3.LUT R8, R8, 0x38, RZ, 0xc0, !PT ;  /* 0x0000003808087812 */ /* 0x000fe400078ec0ff */
[----:B------:R-:W-:-:S02]  /*23b40*/  LOP3.LUT R9, R9, 0xc0, RZ, 0xfc, !PT ;  /* 0x000000c009097812 */ /* 0x000fc400078efcff */
[----:B------:R-:W-:Y:S01]  /*23b50*/  SHF.R.U32.HI R10, RZ, 0x3, R10 ;  /* 0x00000003ff0a7819 */ /* 0x000fe2000001160a */
[----:B--2---:R-:W-:Y:S02]  /*23b60*/  IMAD.MOV.U32 R3, RZ, RZ, R6 ;  /* 0x000000ffff037224 */ /* 0x004fe400078e0006 */
[----:B------:R-:W0:Y:S01]  /*23b70*/  @P0 LDC R6, c[0x0][0x450] ;  /* 0x00011400ff060b82 */ /* 0x000e220000000800 */
[----:B---3--:R-:W-:Y:S02]  /*23b80*/  IMAD R0, R0, UR4, RZ ;  /* 0x0000000400007c24 */ /* 0x008fe4000f8e02ff */
[----:B------:R-:W-:-:S04]  /*23b90*/  IMAD.WIDE.U32 R2, R18, UR4, R2 ;  /* 0x0000000412027c25 */ /* 0x000fc8000f8e0002 */
[----:B------:R-:W-:Y:S01]  /*23ba0*/  IMAD R0, R18, UR5, R0 ;  /* 0x0000000512007c24 */ /* 0x000fe2000f8e0200 */
[----:B------:R-:W-:-:S03]  /*23bb0*/  ULDC.64 UR4, c[0x0][0x2e0] ;  /* 0x0000b80000047ab9 */ /* 0x000fc60000000a00 */
[----:B------:R-:W-:Y:S02]  /*23bc0*/  IMAD.IADD R3, R3, 0x1, R0 ;  /* 0x0000000103037824 */ /* 0x000fe400078e0200 */
[----:B----4-:R-:W-:Y:S02]  /*23bd0*/  IMAD R0, R5, UR4, RZ ;  /* 0x0000000405007c24 */ /* 0x010fe4000f8e02ff */
[----:B-----5:R-:W-:-:S04]  /*23be0*/  IMAD.WIDE.U32 R2, R4, UR4, R2 ;  /* 0x0000000404027c25 */ /* 0x020fc8000f8e0002 */
[----:B------:R-:W-:Y:S01]  /*23bf0*/  IMAD R0, R4, UR5, R0 ;  /* 0x0000000504007c24 */ /* 0x000fe2000f8e0200 */
[----:B------:R-:W-:Y:S01]  /*23c00*/  ULDC.64 UR4, c[0x0][0x2d0] ;  /* 0x0000b40000047ab9 */ /* 0x000fe20000000a00 */
[----:B------:R-:W1:Y:S02]  /*23c10*/  S2R R4, SR_TID.X ;  /* 0x0000000000047919 */ /* 0x000e640000002100 */
[----:B------:R-:W-:Y:S01]  /*23c20*/  IMAD.IADD R3, R3, 0x1, R0 ;  /* 0x0000000103037824 */ /* 0x000fe200078e0200 */
[----:B-1----:R-:W-:-:S04]  /*23c30*/  LOP3.LUT R4, R4, 0x7f, RZ, 0xc0, !PT ;  /* 0x0000007f04047812 */ /* 0x002fc800078ec0ff */
[----:B------:R-:W-:Y:S02]  /*23c40*/  SHF.R.U32.HI R5, RZ, 0x3, R4 ;  /* 0x00000003ff057819 */ /* 0x000fe40000011604 */
[----:B------:R-:W1:Y:S02]  /*23c50*/  S2R R4, SR_TID.X ;  /* 0x0000000000047919 */ /* 0x000e640000002100 */
[----:B-1----:R-:W-:-:S05]  /*23c60*/  IMAD.SHL.U32 R4, R4, 0x10, RZ ;  /* 0x0000001004047824 */ /* 0x002fca00078e00ff */
[----:B------:R-:W-:Y:S02]  /*23c70*/  LOP3.LUT R4, R5, 0x70, R4, 0xf8, !PT ;  /* 0x0000007005047812 */ /* 0x000fe400078ef804 */
[----:B------:R-:W1:Y:S02]  /*23c80*/  @P0 LDC R5, c[0x0][0x44c] ;  /* 0x00011300ff050b82 */ /* 0x000e640000000800 */
[----:B------:R-:W-:-:S05]  /*23c90*/  LOP3.LUT R4, R4, R17, RZ, 0xfc, !PT ;  /* 0x0000001104047212 */ /* 0x000fca00078efcff */
[----:B------:R-:W-:Y:S02]  /*23ca0*/  IMAD.MOV.U32 R0, RZ, RZ, R4 ;  /* 0x000000ffff007224 */ /* 0x000fe400078e0004 */
[----:B-1----:R-:W-:-:S05]  /*23cb0*/  @P0 IMAD.HI.U32 R5, R4, R5, RZ ;  /* 0x0000000504050227 */ /* 0x002fca00078e00ff */
[----:B0-----:R-:W-:-:S05]  /*23cc0*/  @P0 SHF.R.U32.HI R0, RZ, R6, R5 ;  /* 0x00000006ff000219 */ /* 0x001fca0000011605 */
        /* <DEDUP_REMOVED lines=10> */
[----:B------:R-:W-:-:S04]  /*23d70*/  IMAD R0, R0, UR4, RZ ;  /* 0x0000000400007c24 */ /* 0x000fc8000f8e02ff */
[----:B------:R-:W-:Y:S01]  /*23d80*/  IMAD R4, R4, UR5, R0 ;  /* 0x0000000504047c24 */ /* 0x000fe2000f8e0200 */
[----:B------:R-:W-:-:S03]  /*23d90*/  ULDC.64 UR4, c[0x0][0x280] ;  /* 0x0000a00000047ab9 */ /* 0x000fc60000000a00 */
[----:B------:R-:W-:Y:S01]  /*23da0*/  IMAD.IADD R3, R3, 0x1, R4 ;  /* 0x0000000103037824 */ /* 0x000fe200078e0204 */
[----:B------:R-:W-:Y:S01]  /*23db0*/  LEA R4, P0, R2, UR4, 0x1 ;  /* 0x0000000402047c11 */ /* 0x000fe2000f8008ff */
        /* <DEDUP_REMOVED lines=8> */
[----:B------:R-:W2:Y:S04]  /*23e40*/  LDL.LU R6, [R1+0x50] ;  /* 0x0000500001067983 */ /* 0x000ea80000300800 */
[----:B------:R-:W3:Y:S01]  /*23e50*/  LDL R9, [R1+0x2c] ;  /* 0x00002c0001097983 */ /* 0x000ee20000100800 */
[----:B------:R-:W-:Y:S01]  /*23e60*/  IMAD.IADD R0, R10, 0x1, R17 ;  /* 0x000000010a007824 */ /* 0x000fe200078e0211 */
[----:B------:R-:W-:Y:S02]  /*23e70*/  ULDC.64 UR4, c[0x0][0x208] ;  /* 0x0000820000047ab9 */ /* 0x000fe40000000a00 */
[----:B------:R-:W-:Y:S01]  /*23e80*/  SHFL.IDX PT, R5, R4, 0x1, 0x181f ;  /* 0x00381f0004057f89 */ /* 0x000fe200000e0000 */
[----:B--2---:R-:W-:-:S03]  /*23e90*/  IMAD R2, R6, R7, RZ ;  /* 0x0000000706027224 */ /* 0x004fc600078e02ff */
[----:B------:R-:W0:Y:S02]  /*23ea0*/  SHFL.IDX PT, R7, R4, RZ, 0x181f ;  /* 0x00181fff04077589 */ /* 0x000e2400000e0000 */
[----:B------:R-:W-:Y:S02]  /*23eb0*/  ISETP.GE.AND P2, PT, R0, R2, PT ;  /* 0x000000020000720c */ /* 0x000fe40003f46270 */
[----:B------:R-:W1:Y:S11]  /*23ec0*/  SHFL.IDX PT, R6, R3, RZ, 0x181f ;  /* 0x00181fff03067589 */ /* 0x000e7600000e0000 */
[----:B0-----:R-:W-:-:S05]  /*23ed0*/  @!P2 LEA R7, P5, R8, R7, 0x1 ;  /* 0x000000070807a211 */ /* 0x001fca00078a08ff */
[----:B-1----:R-:W-:-:S05]  /*23ee0*/  @!P2 IMAD.X R6, RZ, RZ, R6, P5 ;  /* 0x000000ffff06a224 */ /* 0x002fca00028e0606 */
[----:B------:R-:W-:-:S04]  /*23ef0*/  @!P2 LOP3.LUT R7, R7, R6, RZ, 0x3c, !PT ;  /* 0x000000060707a212 */ /* 0x000fc800078e3cff */
[----:B------:R-:W-:-:S04]  /*23f00*/  @!P2 LOP3.LUT R6, R7, R6, RZ, 0x3c, !PT ;  /* 0x000000060706a212 */ /* 0x000fc800078e3cff */
[----:B------:R-:W-:-:S05]  /*23f10*/  @!P2 LOP3.LUT R7, R7, R6, RZ, 0x3c, !PT ;  /* 0x000000060707a212 */ /* 0x000fca00078e3cff */
[----:B---3--:R-:W-:Y:S04]  /*23f20*/  @!P2 LDGSTS.E.BYPASS.LTC128B.128 [R9+0x14400], desc[UR4][R6.64], !P4 ;  /* 0x144000000609afae */ /* 0x008fe8000e101d44 */
[----:B------:R-:W-:Y:S04]  /*23f30*/  @!P2 LDGSTS.E.BYPASS.LTC128B.128 [R9+0x18400], desc[UR4][R6.64+0x80], !P3 ;  /* 0x184000800609afae */ /* 0x000fe8000d901d44 */
[----:B------:R-:W-:Y:S04]  /*23f40*/  @!P2 LDGSTS.E.BYPASS.LTC128B.128 [R9+0x1c400], desc[UR4][R6.64+0x100], !P0 ;  /* 0x1c4001000609afae */ /* 0x000fe8000c101d44 */
[----:B------:R0:W-:Y:S04]  /*23f50*/  @!P2 LDGSTS.E.BYPASS.LTC128B.128 [R9+0x20400], desc[UR4][R6.64+0x180], !P1 ;  /* 0x204001800609afae */ /* 0x0001e8000c901d44 */
[----:B0-----:R-:W0:Y:S01]  /*23f60*/  SHFL.IDX PT, R7, R3, 0x1, 0x181f ;  /* 0x00381f0003077f89 */ /* 0x001e2200000e0000 */
[----:B------:R-:W-:-:S05]  /*23f70*/  VIADD R6, R0, 0x10 ;  /* 0x0000001000067836 */ /* 0x000fca0000000000 */
[----:B------:R-:W-:-:S13]  /*23f80*/  ISETP.GE.AND P2, PT, R6, R2, PT ;  /* 0x000000020600720c */ /* 0x000fda0003f46270 */
[----:B------:R-:W-:-:S05]  /*23f90*/  @!P2 LEA R5, P5, R8, R5, 0x1 ;  /* 0x000000050805a211 */ /* 0x000fca00078a08ff */
[----:B0-----:R-:W-:-:S04]  /*23fa0*/  @!P2 IMAD.X R6, RZ, RZ, R7, P5 ;  /* 0x000000ffff06a224 */ /* 0x001fc800028e0607 */
[----:B------:R-:W-:Y:S02]  /*23fb0*/  @!P2 IMAD.MOV.U32 R7, RZ, RZ, R6 ;  /* 0x000000ffff07a224 */ /* 0x000fe400078e0006 */
[----:B------:R-:W-:Y:S02]  /*23fc0*/  @!P2 IMAD.MOV.U32 R6, RZ, RZ, R5 ;  /* 0x000000ffff06a224 */ /* 0x000fe400078e0005 */
[----:B------:R-:W0:Y:S04]  /*23fd0*/  SHFL.IDX PT, R5, R4, 0x2, 0x181f ;  /* 0x00581f0004057f89 */ /* 0x000e2800000e0000 */
[----:B------:R-:W-:Y:S04]  /*23fe0*/  @!P2 LDGSTS.E.BYPASS.LTC128B.128 [R9+0x14c00], desc[UR4][R6.64], !P4 ;  /* 0x14c000000609afae */ /* 0x000fe8000e101d44 */
[----:B------:R-:W-:Y:S04]  /*23ff0*/  @!P2 LDGSTS.E.BYPASS.LTC128B.128 [R9+0x18c00], desc[UR4][R6.64+0x80], !P3 ;  /* 0x18c000800609afae */ /* 0x000fe8000d901d44 */
[----:B------:R-:W-:Y:S04]  /*24000*/  @!P2 LDGSTS.E.BYPASS.LTC128B.128 [R9+0x1cc00], desc[UR4][R6.64+0x100], !P0 ;  /* 0x1cc001000609afae */ /* 0x000fe8000c101d44 */
[----:B------:R1:W-:Y:S04]  /*24010*/  @!P2 LDGSTS.E.BYPASS.LTC128B.128 [R9+0x20c00], desc[UR4][R6.64+0x180], !P1 ;  /* 0x20c001800609afae */ /* 0x0003e8000c901d44 */
[----:B-1----:R-:W1:Y:S01]  /*24020*/  SHFL.IDX PT, R7, R3, 0x2, 0x181f ;  /* 0x00581f0003077f89 */ /* 0x002e6200000e0000 */
[----:B------:R-:W-:-:S05]  /*24030*/  VIADD R6, R0, 0x20 ;  /* 0x0000002000067836 */ /* 0x000fca0000000000 */
[----:B------:R-:W-:-:S13]  /*24040*/  ISETP.GE.AND P2, PT, R6, R2, PT ;  /* 0x000000020600720c */ /* 0x000fda0003f46270 */
[----:B0-----:R-:W-:-:S05]  /*24050*/  @!P2 LEA R5, P5, R8, R5, 0x1 ;  /* 0x000000050805a211 */ /* 0x001fca00078a08ff */
[----:B-1----:R-:W-:-:S04]  /*24060*/  @!P2 IMAD.X R6, RZ, RZ, R7, P5 ;  /* 0x000000ffff06a224 */ /* 0x002fc800028e0607 */
        /* <DEDUP_REMOVED lines=50> */
[----:B------:R0:W1:Y:S04]  /*24390*/  SHFL.IDX PT, R5, R3, 0x7, 0x181f ;  /* 0x00f81f0003057f89 */ /* 0x00006800000e0000 */
[----:B------:R0:W-:Y:S04]  /*243a0*/  @!P2 LDGSTS.E.BYPASS.LTC128B.128 [R9+0x17400], desc[UR4][R6.64], !P4 ;  /* 0x174000000609afae */ /* 0x0001e8000e101d44 */
[----:B------:R0:W-:Y:S04]  /*243b0*/  @!P2 LDGSTS.E.BYPASS.LTC128B.128 [R9+0x1b400], desc[UR4][R6.64+0x80], !P3 ;  /* 0x1b4000800609afae */ /* 0x0001e8000d901d44 */
[----:B------:R0:W-:Y:S04]  /*243c0*/  @!P2 LDGSTS.E.BYPASS.LTC128B.128 [R9+0x1f400], desc[UR4][R6.64+0x100], !P0 ;  /* 0x1f4001000609afae */ /* 0x0001e8000c101d44 */
[----:B------:R0:W-:Y:S04]  /*243d0*/  @!P2 LDGSTS.E.BYPASS.LTC128B.128 [R9+0x23400], desc[UR4][R6.64+0x180], !P1 ;  /* 0x234001800609afae */ /* 0x0001e8000c901d44 */
[----:B------:R0:W2:Y:S02]  /*243e0*/  SHFL.IDX PT, R3, R4, 0x7, 0x181f ;  /* 0x00f81f0004037f89 */ /* 0x0000a400000e0000 */
.L_x_1103:
        /* <DEDUP_REMOVED lines=15> */
.L_x_946:
[----:B------:R-:W-:Y:S05]  /*244e0*/  BSYNC B0 ;  /* 0x0000000000007941 */ /* 0x000fea0003800000 */
.L_x_945:
[----:B------:R4:W5:Y:S01]  /*244f0*/  LDL R8, [R1+0x4] ;  /* 0x0000040001087983 */ /* 0x0009620000100800 */
[----:B------:R-:W-:Y:S01]  /*24500*/  PLOP3.LUT P0, PT, PT, PT, PT, 0x80, 0x0 ;  /* 0x000000000000781c */ /* 0x000fe20003f0f070 */
[----:B------:R-:W-:-:S12]  /*24510*/  NOP ;  /* 0x0000000000007918 */ /* 0x000fd80000000000 */
.L_x_947:
[----:B---3--:R-:W3:Y:S01]  /*24520*/  LDL R2, [R1+0x4] ;  /* 0x0000040001027983 */ /* 0x008ee20000100800 */
[----:B------:R-:W-:Y:S02]  /*24530*/  PLOP3.LUT P1, PT, P1, P0, PT, 0xa2, 0x0 ;  /* 0x000000000000781c */ /* 0x000fe40000f21472 */
[----:B---3--:R-:W-:-:S08]  /*24540*/  @P0 R2UR P1, UR4, R2 ;  /* 0x00000000020402ca */ /* 0x008fd00000020000 */
[----:B------:R-:W-:-:S05]  /*24550*/  @P0 PLOP3.LUT P0, PT, P1, PT, PT, 0x80, 0x0 ;  /* 0x000000000000081c */ /* 0x000fca0000f0f070 */
[----:B------:R-:W-:Y:S01]  /*24560*/  @!P1 SYNCS.ARRIVE.TRANS64.RED.A0T1 RZ, [UR4+0x38800], RZ ;  /* 0x038800ffffff99a7 */ /* 0x000fe20008200404 */
[----:B------:R-:W-:Y:S07]  /*24570*/  @!P1 ARRIVES.LDGSTSBAR.64.TRANSCNT [UR4+0x38800] ;  /* 0x03880000ff0099b0 */ /* 0x000fee0008000a84 */
[----:B------:R-:W-:Y:S05]  /*24580*/  @P0 BRA.U.ANY `(.L_x_947) ;  /* 0xfffffffd00e40947 */ /* 0x000fea000393ffff */
[----:B0-2---:R-:W2:Y:S02]  /*24590*/  LDL.LU R3, [R1+0x54] ;  /* 0x0000540001037983 */ /* 0x005ea40000300800 */
        /* <DEDUP_REMOVED lines=11> */
.L_x_1104:
[----:B------:R-:W-:Y:S05]  /*24650*/  BSYNC B0 ;  /* 0x0000000000007941 */ /* 0x000fea0003800000 */
.L_x_948:
[----:B0-----:R-:W2:Y:S01]  /*24660*/  LDL.LU R2, [R1+0x4c] ;  /* 0x00004c0001027983 */ /* 0x001ea20000300800 */
[----:B------:R-:W-:Y:S01]  /*24670*/  BSSY B0, `(.L_x_950) ;  /* 0x00002c2000007945 */ /* 0x000fe20003800000 */
[----:B--2---:R-:W-:-:S13]  /*24680*/  ISETP.GE.AND P0, PT, R2, 0x51, PT ;  /* 0x000000510200780c */ /* 0x004fda0003f06270 */
[----:B------:R-:W-:Y:S05]  /*24690*/  @!P0 BRA `(.L_x_951) ;  /* 0x0000002800fc8947 */ /* 0x000fea0003800000 */
[----:B------:R-:W2:Y:S01]  /*246a0*/  LDL R2, [R1+0x38] ;  /* 0x0000380001027983 */ /* 0x000ea20000100800 */
[----:B------:R-:W-:Y:S01]  /*246b0*/  IMAD.MOV.U32 R0, RZ, RZ, 0x1 ;  /* 0x00000001ff007424 */ /* 0x000fe200078e00ff */
[----:B------:R-:W-:Y:S01]  /*246c0*/  BSSY B2, `(.L_x_952) ;  /* 0x00000ef000027945 */ /* 0x000fe20003800000 */
[----:B--2--5:R-:W-:-:S05]  /*246d0*/  IMAD.MOV R8, RZ, RZ, -R2 ;  /* 0x000000ffff087224 */ /* 0x024fca00078e0a02 */
        /* <DEDUP_REMOVED lines=8> */
[----:B------:R-:W5:Y:S01]  /*24760*/  LDL R2, [R1+0x14] ;  /* 0x0000140001027983 */ /* 0x000f620000100800 */
[----:B------:R-:W-:Y:S01]  /*24770*/  BSSY B1, `(.L_x_954) ;  /* 0x00000df000017945 */ /* 0x000fe20003800000 */
[----:B--2---:R-:W-:Y:S01]  /*24780*/  LOP3.LUT P1, RZ, R4, 0x4, RZ, 0xc0, !PT ;  /* 0x0000000404ff7812 */ /* 0x004fe2000782c0ff */
[----:B---3--:R-:W-:-:S05]  /*24790*/  VIADD R7, R3, 0x1 ;  /* 0x0000000103077836 */ /* 0x008fca0000000000 */
[----:B------:R-:W-:-:S04]  /*247a0*/  ISETP.NE.AND P0, PT, R7, 0x2, PT ;  /* 0x000000020700780c */ /* 0x000fc80003f05270 */
[----:B------:R-:W-:Y:S02]  /*247b0*/  SEL R9, RZ, 0x1, P0 ;  /* 0x00000001ff097807 */ /* 0x000fe40000000000 */
[----:B------:R-:W-:Y:S02]  /*247c0*/  SEL R7, R7, RZ, P0 ;  /* 0x000000ff07077207 */ /* 0x000fe40000000000 */
[----:B-----5:R-:W-:Y:S01]  /*247d0*/  LOP3.LUT R9, R2, R9, RZ, 0x3c, !PT ;  /* 0x0000000902097212 */ /* 0x020fe200078e3cff */
[----:B------:R-:W-:Y:S06]  /*247e0*/  @!P1 BRA `(.L_x_955) ;  /* 0x0000000c005c9947 */ /* 0x000fec0003800000 */
[----:B------:R0:W5:Y:S01]  /*247f0*/  LDL R4, [R1] ;  /* 0x0000000001047983 */ /* 0x0001620000100800 */
[----:B------:R-:W-:Y:S02]  /*24800*/  ULDC.64 UR4, c[0x0][0x418] ;  /* 0x0001060000047ab9 */ /* 0x000fe40000000a00 */
[----:B------:R-:W-:-:S04]  /*24810*/  ISETP.NE.U32.AND P0, PT, RZ, UR4, PT ;  /* 0x00000004ff007c0c */ /* 0x000fc8000bf05070 */
[----:B------:R-:W-:-:S13]  /*24820*/  ISETP.NE.AND.EX P0, PT, RZ, UR5, PT, P0 ;  /* 0x00000005ff007c0c */ /* 0x000fda000bf05300 */
[----:B0-----:R-:W-:Y:S05]  /*24830*/  @!P0 BRA `(.L_x_956) ;  /* 0x0000000000508947 */ /* 0x001fea0003800000 */
[----:B------:R-:W2:Y:S01]  /*24840*/  LDL R10, [R1+0x28] ;  /* 0x00002800010a7983 */ /* 0x000ea20000100800 */
[----:B-1----:R-:W0:Y:S01]  /*24850*/  LDC R5, c[0x0][0x43c] ;  /* 0x00010f00ff057b82 */ /* 0x002e220000000800 */
[----:B------:R-:W-:Y:S02]  /*24860*/  ULDC.64 UR6, c[0x0][0x428] ;  /* 0x00010a0000067ab9 */ /* 0x000fe40000000a00 */
[----:B------:R-:W3:Y:S01]  /*24870*/  LDL R6, [R1+0x10] ;  /* 0x0000100001067983 */ /* 0x000ee20000100800 */
[----:B------:R-:W-:Y:S01]  /*24880*/  ULDC.64 UR8, c[0x0][0x208] ;  /* 0x0000820000087ab9 */ /* 0x000fe20000000a00 */
[----:B0-----:R-:W-:-:S13]  /*24890*/  ISETP.NE.AND P0, PT, R5, 0x1, PT ;  /* 0x000000010500780c */ /* 0x001fda0003f05270 */
[----:B------:R-:W0:Y:S02]  /*248a0*/  @P0 LDC.64 R2, c[0x0][0x440] ;  /* 0x00011000ff020b82 */ /* 0x000e240000000a00 */
[----:B0----5:R-:W-:-:S04]  /*248b0*/  @P0 IMAD.HI.U32 R4, R0, R2, RZ ;  /* 0x0000000200040227 */ /* 0x021fc800078e00ff */
        /* <DEDUP_REMOVED lines=10> */
[----:B------:R-:W-:-:S05]  /*24960*/  LEA.HI.X R5, R2, UR5, R3, 0x2, P0 ;  /* 0x0000000502057c11 */ /* 0x000fca00080f1403 */
[----:B------:R0:W5:Y:S04]  /*24970*/  LDG.E R4, desc[UR8][R4.64] ;  /* 0x0000000804047981 */ /* 0x000168000c1e1900 */
.L_x_956:
[----:B------:R-:W2:Y:S01]  /*24980*/  LDL R2, [R1+0x4] ;  /* 0x0000040001027983 */ /* 0x000ea20000100800 */
[----:B------:R-:W-:Y:S01]  /*24990*/  BSSY B3, `(.L_x_957) ;  /* 0x0000005000037945 */ /* 0x000fe20003800000 */
[----:B--2---:R-:W-:Y:S01]  /*249a0*/  IMAD R3, R7, 0x8, R2 ;  /* 0x0000000807037824 */ /* 0x004fe200078e0202 */
[----:B------:R-:W-:-:S04]  /*249b0*/  SHF.L.U32 R2, R9, 0x1f, RZ ;  /* 0x0000001f09027819 */ /* 0x000fc800000006ff */
[----:B------:R-:W2:Y:S02]  /*249c0*/  SYNCS.PHASECHK.TRANS64.TRYWAIT P0, [R3+URZ+0x38840], R2 ;  /* 0x03884002030075a7 */ /* 0x000ea4000800017f */
[----:B--2---:R-:W-:Y:S05]  /*249d0*/  @!P0 BRA `(.L_x_958) ;  /* 0x0000005400b08947 */ /* 0x004fea0003800000 */
.L_x_1105:
[----:B------:R-:W-:Y:S05]  /*249e0*/  BSYNC B3 ;  /* 0x0000000000037941 */ /* 0x000fea0003800000 */
.L_x_957:
[----:B01----:R-:W0:Y:S01]  /*249f0*/  S2R R5, SR_TID.X ;  /* 0x0000000000057919 */ /* 0x003e220000002100 */
[----:B------:R-:W-:Y:S01]  /*24a00*/  BSSY B3, `(.L_x_959) ;  /* 0x000000a000037945 */ /* 0x000fe20003800000 */
[----:B0-----:R-:W-:-:S04]  /*24a10*/  LOP3.LUT R5, R5, 0x7f, RZ, 0xc0, !PT ;  /* 0x0000007f05057812 */ /* 0x001fc800078ec0ff */
[----:B------:R-:W-:-:S13]  /*24a20*/  ISETP.NE.AND P0, PT, R5, RZ, PT ;  /* 0x000000ff0500720c */ /* 0x000fda0003f05270 */
[----:B------:R-:W-:Y:S05]  /*24a30*/  @P0 BRA `(.L_x_960) ;  /* 0x0000000000180947 */ /* 0x000fea0003800000 */
[----:B------:R-:W3:Y:S01]  /*24a40*/  LDL R5, [R1+0x8] ;  /* 0x0000080001057983 */ /* 0x000ee20000100800 */
[----:B--2---:R-:W-:-:S04]  /*24a50*/  IMAD.MOV.U32 R2, RZ, RZ, 0xa000 ;  /* 0x0000a000ff027424 */ /* 0x004fc800078e00ff */
[----:B------:R0:W-:Y:S01]  /*24a60*/  SYNCS.ARRIVE.TRANS64 RZ, [R3+URZ+0x38830], R2 ;  /* 0x0388300203ff79a7 */ /* 0x0001e2000800003f */
[----:B---3--:R-:W-:-:S13]  /*24a70*/  LOP3.LUT P1, RZ, R5, 0x1, RZ, 0xc0, !PT ;  /* 0x0000000105ff7812 */ /* 0x008fda000782c0ff */
[----:B0-----:R-:W-:Y:S05]  /*24a80*/  @!P1 BRA `(.L_x_960) ;  /* 0x0000000000049947 */ /* 0x001fea0003800000 */
[----:B------:R-:W-:Y:S01]  /*24a90*/  BPT.TRAP 0x1 ;  /* 0x000000040000795c */ /* 0x000fe20000300000 */
.L_x_960:
[----:B------:R-:W-:Y:S05]  /*24aa0*/  BSYNC B3 ;  /* 0x0000000000037941 */ /* 0x000fea0003800000 */
.L_x_959:
        /* <DEDUP_REMOVED lines=13> */
.L_x_961:
        /* <DEDUP_REMOVED lines=16> */
.L_x_962:
        /* <DEDUP_REMOVED lines=16> */
.L_x_963:
        /* <DEDUP_REMOVED lines=16> */
.L_x_964:
        /* <DEDUP_REMOVED lines=11> */
[----:B------:R-:W3:Y:S04]  /*24f30*/  LDL R14, [R1+0x4] ;  /* 0x00000400010e7983 */ /* 0x000ee80000100800 */
[----:B------:R-:W3:Y:S01]  /*24f40*/  LDL R6, [R1+0xc] ;  /* 0x00000c0001067983 */ /* 0x000ee20000100800 */
[----:B------:R-:W-:Y:S01]  /*24f50*/  BSSY B3, `(.L_x_965) ;  /* 0x0000005000037945 */ /* 0x000fe20003800000 */
[----:B--2---:R-:W-:Y:S01]  /*24f60*/  SHF.L.U32 R3, R15, 0x1f, RZ ;  /* 0x0000001f0f037819 */ /* 0x004fe200000006ff */
[----:B---3--:R-:W-:-:S04]  /*24f70*/  IMAD R2, R6, 0x8, R14 ;  /* 0x0000000806027824 */ /* 0x008fc800078e020e */
[----:B------:R-:W0:Y:S02]  /*24f80*/  SYNCS.PHASECHK.TRANS64.TRYWAIT P0, [R2+URZ+0x38860], R3 ;  /* 0x03886003020075a7 */ /* 0x000e24000800017f */
[----:B0-----:R-:W-:Y:S05]  /*24f90*/  @!P0 BRA `(.L_x_966) ;  /* 0x0000005000548947 */ /* 0x001fea0003800000 */
.L_x_1106:
[----:B------:R-:W-:Y:S05]  /*24fa0*/  BSYNC B3 ;  /* 0x0000000000037941 */ /* 0x000fea0003800000 */
.L_x_965:
[----:B------:R-:W1:Y:S01]  /*24fb0*/  S2R R5, SR_TID.X ;  /* 0x0000000000057919 */ /* 0x000e620000002100 */
[----:B------:R-:W-:-:S04]  /*24fc0*/  UPRMT UR4, UR37, 0x9910, URZ ;  /* 0x0000991025047896 */ /* 0x000fc8000800003f */
[----:B------:R-:W-:Y:S01]  /*24fd0*/  UISETP.NE.AND UP0, UPT, UR4, 0x2, UPT ;  /* 0x000000020400788c */ /* 0x000fe2000bf05270 */
[----:B-1----:R-:W-:-:S04]  /*24fe0*/  LOP3.LUT R5, R5, 0x7f, RZ, 0xc0, !PT ;  /* 0x0000007f05057812 */ /* 0x002fc800078ec0ff */
[----:B------:R-:W-:-:S13]  /*24ff0*/  ISETP.NE.AND P0, PT, R5, RZ, PT ;  /* 0x000000ff0500720c */ /* 0x000fda0003f05270 */
[----:B0-----:R-:W-:-:S04]  /*25000*/  @!P0 IMAD.MOV.U32 R3, RZ, RZ, 0xa000 ;  /* 0x0000a000ff038424 */ /* 0x001fc800078e00ff */
[----:B------:R0:W-:Y:S01]  /*25010*/  @!P0 SYNCS.ARRIVE.TRANS64 RZ, [R2+URZ+0x38850], R3 ;  /* 0x0388500302ff89a7 */ /* 0x0001e2000800003f */
[----:B------:R-:W-:-:S13]  /*25020*/  PLOP3.LUT P0, PT, PT, PT, UP0, 0x80, 0x0 ;  /* 0x000000000000781c */ /* 0x000fda0003f0f008 */
[----:B0-----:R-:W-:Y:S05]  /*25030*/  @P0 BRA `(.L_x_967) ;  /* 0x0000000000040947 */ /* 0x001fea0003800000 */
[----:B------:R-:W-:Y:S01]  /*25040*/  BPT.TRAP 0x1 ;  /* 0x000000040000795c */ /* 0x000fe20000300000 */
.L_x_967:
[----:B------:R-:W2:Y:S01]  /*25050*/  LDL R3, [R1+0x8] ;  /* 0x0000080001037983 */ /* 0x000ea20000100800 */
[----:B------:R-:W-:Y:S01]  /*25060*/  BSSY B3, `(.L_x_968) ;  /* 0x0000004000037945 */ /* 0x000fe20003800000 */
[----:B--2---:R-:W-:-:S13]  /*25070*/  LOP3.LUT P0, RZ, R3, 0x8, RZ, 0xc0, !PT ;  /* 0x0000000803ff7812 */ /* 0x004fda000780c0ff */
[----:B------:R-:W-:Y:S05]  /*25080*/  @P0 BRA `(.L_x_969) ;  /* 0x0000000000040947 */ /* 0x000fea0003800000 */
[----:B------:R-:W-:Y:S01]  /*25090*/  BPT.TRAP 0x1 ;  /* 0x000000040000795c */ /* 0x000fe20000300000 */
.L_x_969:
[----:B------:R-:W-:Y:S05]  /*250a0*/  BSYNC B3 ;  /* 0x0000000000037941 */ /* 0x000fea0003800000 */
.L_x_968:
[----:B------:R-:W2:Y:S04]  /*250b0*/  LDL R14, [R1+0x4] ;  /* 0x00000400010e7983 */ /* 0x000ea80000100800 */
[----:B------:R-:W2:Y:S04]  /*250c0*/  LDL.LU R3, [R1+0xc] ;  /* 0x00000c0001037983 */ /* 0x000ea80000300800 */
[----:B------:R-:W3:Y:S04]  /*250d0*/  LDL R6, [R1+0x1c] ;  /* 0x00001c0001067983 */ /* 0x000ee80000100800 */
[----:B------:R-:W3:Y:S01]  /*250e0*/  LDL.LU R5, [R1+0x18] ;  /* 0x0000180001057983 */ /* 0x000ee20000300800 */
[----:B------:R-:W-:Y:S01]  /*250f0*/  R2UR UR10, R10 ;  /* 0x000000000a0a72ca */ /* 0x000fe200000e0000 */
[----:B------:R-:W-:Y:S01]  /*25100*/  UIADD3 UR4, UP0, UR38, 0x470, URZ ;  /* 0x0000047026047890 */ /* 0x000fe2000ff1e03f */
[----:B------:R-:W-:Y:S01]  /*25110*/  PLOP3.LUT P0, PT, PT, PT, PT, 0x80, 0x0 ;  /* 0x000000000000781c */ /* 0x000fe20003f0f070 */
[----:B------:R-:W-:Y:S01]  /*25120*/  VIADD R2, R2, 0x38850 ;  /* 0x0003885002027836 */ /* 0x000fe20000000000 */
[----:B------:R-:W-:Y:S01]  /*25130*/  UMOV UR6, 0x0 ;  /* 0x0000000000067882 */ /* 0x000fe20000000000 */
[----:B------:R-:W-:Y:S01]  /*25140*/  UIADD3.X UR5, URZ, UR39, URZ, UP0, !UPT ;  /* 0x000000273f057290 */ /* 0x000fe200087fe43f */
[----:B------:R-:W-:Y:S01]  /*25150*/  UMOV UR7, 0x14f00000 ;  /* 0x14f0000000077882 */ /* 0x000fe20000000000 */
[----:B--2---:R-:W-:-:S02]  /*25160*/  IMAD R3, R3, 0xa000, R14 ;  /* 0x0000a00003037824 */ /* 0x004fc400078e020e */
[----:B---3--:R-:W-:Y:S02]  /*25170*/  IMAD R5, R5, 0x50, R6 ;  /* 0x0000005005057824 */ /* 0x008fe400078e0206 */
[----:B------:R-:W-:-:S07]  /*25180*/  VIADD R6, R3, 0x400 ;  /* 0x0000040003067836 */ /* 0x000fce0000000000 */
.L_x_970:
        /* <DEDUP_REMOVED lines=13> */
[----:B------:R-:W-:Y:S01]  /*25260*/  PLOP3.LUT P0, PT, PT, PT, PT, 0x80, 0x0 ;  /* 0x000000000000781c */ /* 0x000fe20003f0f070 */
[----:B------:R-:W-:Y:S01]  /*25270*/  UMOV UR6, 0x0 ;  /* 0x0000000000067882 */ /* 0x000fe20000000000 */
[----:B------:R-:W-:-:S11]  /*25280*/  UMOV UR7, 0x14f00000 ;  /* 0x14f0000000077882 */ /* 0x000fd60000000000 */
.L_x_971:
        /* <DEDUP_REMOVED lines=16> */
.L_x_972:
        /* <DEDUP_REMOVED lines=16> */
.L_x_973:
        /* <DEDUP_REMOVED lines=13> */
.L_x_955:
[----:B------:R-:W-:Y:S05]  /*25560*/  BSYNC B1 ;  /* 0x0000000000017941 */ /* 0x000fea0003800000 */
.L_x_954:
[----:B0-----:R-:W2:Y:S04]  /*25570*/  LDL.LU R0, [R1+0x38] ;  /* 0x0000380001007983 */ /* 0x001ea80000300800 */
[----:B------:R0:W-:Y:S04]  /*25580*/  STL [R1+0xc], R7 ;  /* 0x00000c0701007387 */ /* 0x0001e80000100800 */
[----:B------:R0:W-:Y:S02]  /*25590*/  STL [R1+0x14], R9 ;  /* 0x0000140901007387 */ /* 0x0001e40000100800 */
[----:B0-2---:R-:W-:-:S07]  /*255a0*/  VIADD R0, R0, 0xfffffffd ;  /* 0xfffffffd00007836 */ /* 0x005fce0000000000 */
.L_x_953:
[----:B------:R-:W-:Y:S05]  /*255b0*/  BSYNC B2 ;  /* 0x0000000000027941 */ /* 0x000fea0003800000 */
.L_x_952:
[----:B------:R-:W2:Y:S01]  /*255c0*/  LDL.LU R2, [R1+0x3c] ;  /* 0x00003c0001027983 */ /* 0x000ea20000300800 */
[----:B------:R-:W-:-:S05]  /*255d0*/  IMAD.MOV R8, RZ, RZ, -R8 ;  /* 0x000000ffff087224 */ /* 0x000fca00078e0a08 */
[----:B--2---:R-:W-:-:S13]  /*255e0*/  ISETP.NE.AND P0, PT, R2, R8, PT ;  /* 0x000000080200720c */ /* 0x004fda0003f05270 */
[----:B------:R-:W-:Y:S05]  /*255f0*/  @!P0 BRA `(.L_x_951) ;  /* 0x0000001c00248947 */ /* 0x000fea0003800000 */
[----:B------:R0:W5:Y:S02]  /*25600*/  LDL R8, [R1] ;  /* 0x0000000001087983 */ /* 0x0001640000100800 */
.L_x_1014:
[----:B--2---:R-:W2:Y:S04]  /*25610*/  LDL R4, [R1+0x8] ;  /* 0x0000080001047983 */ /* 0x004ea80000100800 */
[----:B---3--:R-:W3:Y:S04]  /*25620*/  LDL R3, [R1+0xc] ;  /* 0x00000c0001037983 */ /* 0x008ee80000100800 */
[----:B------:R-:W4:Y:S01]  /*25630*/  LDL R2, [R1+0x14] ;  /* 0x0000140001027983 */ /* 0x000f220000100800 */
[----:B------:R-:W-:Y:S05]  /*25640*/  YIELD ;  /* 0x0000000000007946 */ /* 0x000fea0003800000 */
[----:B------:R-:W-:Y:S01]  /*25650*/  BSSY B1, `(.L_x_974) ;  /* 0x00000df000017945 */ /* 0x000fe20003800000 */
[----:B--2---:R-:W-:Y:S01]  /*25660*/  LOP3.LUT P1, RZ, R4, 0x4, RZ, 0xc0, !PT ;  /* 0x0000000404ff7812 */ /* 0x004fe2000782c0ff */
        /* <DEDUP_REMOVED lines=12> */
[----:B------:R-:W1:Y:S01]  /*25730*/  LDC R7, c[0x0][0x43c] ;  /* 0x00010f00ff077b82 */ /* 0x000e620000000800 */
        /* <DEDUP_REMOVED lines=15> */
[----:B-----5:R-:W-:-:S04]  /*25830*/  LEA R8, P0, R2, UR4, 0x2 ;  /* 0x0000000402087c11 */ /* 0x020fc8000f8010ff */
[----:B------:R-:W-:-:S05]  /*25840*/  LEA.HI.X R9, R2, UR5, R3, 0x2, P0 ;  /* 0x0000000502097c11 */ /* 0x000fca00080f1403 */
[----:B------:R1:W5:Y:S04]  /*25850*/  LDG.E R8, desc[UR8][R8.64] ;  /* 0x0000000808087981 */ /* 0x000368000c1e1900 */
.L_x_976:
[----:B------:R-:W2:Y:S01]  /*25860*/  LDL R2, [R1+0x4] ;  /* 0x0000040001027983 */ /* 0x000ea20000100800 */
[----:B------:R-:W-:Y:S01]  /*25870*/  BSSY B2, `(.L_x_977) ;  /* 0x0000005000027945 */ /* 0x000fe20003800000 */
[----:B--2---:R-:W-:Y:S01]  /*25880*/  IMAD R3, R4, 0x8, R2 ;  /* 0x0000000804037824 */ /* 0x004fe200078e0202 */
[----:B------:R-:W-:-:S04]  /*25890*/  SHF.L.U32 R2, R5, 0x1f, RZ ;  /* 0x0000001f05027819 */ /* 0x000fc800000006ff */
[----:B------:R-:W2:Y:S02]  /*258a0*/  SYNCS.PHASECHK.TRANS64.TRYWAIT P0, [R3+URZ+0x38840], R2 ;  /* 0x03884002030075a7 */ /* 0x000ea4000800017f */
[----:B--2---:R-:W-:Y:S05]  /*258b0*/  @!P0 BRA `(.L_x_978) ;  /* 0x0000004800208947 */ /* 0x004fea0003800000 */
.L_x_1107:
[----:B------:R-:W-:Y:S05]  /*258c0*/  BSYNC B2 ;  /* 0x0000000000027941 */ /* 0x000fea0003800000 */
.L_x_977:
[----:B------:R-:W3:Y:S01]  /*258d0*/  S2R R7, SR_TID.X ;  /* 0x0000000000077919 */ /* 0x000ee20000002100 */
[----:B------:R-:W-:Y:S01]  /*258e0*/  BSSY B2, `(.L_x_979) ;  /* 0x000000a000027945 */ /* 0x000fe20003800000 */
[----:B---3--:R-:W-:-:S04]  /*258f0*/  LOP3.LUT R7, R7, 0x7f, RZ, 0xc0, !PT ;  /* 0x0000007f07077812 */ /* 0x008fc800078ec0ff */
[----:B------:R-:W-:-:S13]  /*25900*/  ISETP.NE.AND P0, PT, R7, RZ, PT ;  /* 0x000000ff0700720c */ /* 0x000fda0003f05270 */
[----:B------:R-:W-:Y:S05]  /*25910*/  @P0 BRA `(.L_x_980) ;  /* 0x0000000000180947 */ /* 0x000fea0003800000 */
[----:B------:R-:W3:Y:S01]  /*25920*/  LDL R7, [R1+0x8] ;  /* 0x0000080001077983 */ /* 0x000ee20000100800 */
[----:B--2---:R-:W-:-:S04]  /*25930*/  IMAD.MOV.U32 R2, RZ, RZ, 0xa000 ;  /* 0x0000a000ff027424 */ /* 0x004fc800078e00ff */
[----:B------:R4:W-:Y:S01]  /*25940*/  SYNCS.ARRIVE.TRANS64 RZ, [R3+URZ+0x38830], R2 ;  /* 0x0388300203ff79a7 */ /* 0x0009e2000800003f */
[----:B---3--:R-:W-:-:S13]  /*25950*/  LOP3.LUT P1, RZ, R7, 0x1, RZ, 0xc0, !PT ;  /* 0x0000000107ff7812 */ /* 0x008fda000782c0ff */
[----:B----4-:R-:W-:Y:S05]  /*25960*/  @!P1 BRA `(.L_x_980) ;  /* 0x0000000000049947 */ /* 0x010fea0003800000 */
[----:B------:R-:W-:Y:S01]  /*25970*/  BPT.TRAP 0x1 ;  /* 0x000000040000795c */ /* 0x000fe20000300000 */
.L_x_980:
[----:B------:R-:W-:Y:S05]  /*25980*/  BSYNC B2 ;  /* 0x0000000000027941 */ /* 0x000fea0003800000 */
.L_x_979:
        /* <DEDUP_REMOVED lines=12> */
[----:B-1----:R-:W-:-:S08]  /*25a50*/  VIADD R9, R7, 0x24400 ;  /* 0x0002440007097836 */ /* 0x002fd00000000000 */
.L_x_981:
        /* <DEDUP_REMOVED lines=16> */
.L_x_982:
        /* <DEDUP_REMOVED lines=16> */
.L_x_983:
        /* <DEDUP_REMOVED lines=16> */
.L_x_984:
        /* <DEDUP_REMOVED lines=11> */
[----:B------:R-:W3:Y:S04]  /*25e10*/  LDL R14, [R1+0x4] ;  /* 0x00000400010e7983 */ /* 0x000ee80000100800 */
[----:B------:R-:W3:Y:S01]  /*25e20*/  LDL R9, [R1+0xc] ;  /* 0x00000c0001097983 */ /* 0x000ee20000100800 */
[----:B------:R-:W-:Y:S01]  /*25e30*/  BSSY B2, `(.L_x_985) ;  /* 0x0000005000027945 */ /* 0x000fe20003800000 */
[----:B--2---:R-:W-:Y:S01]  /*25e40*/  SHF.L.U32 R3, R15, 0x1f, RZ ;  /* 0x0000001f0f037819 */ /* 0x004fe200000006ff */
[----:B---3--:R-:W-:-:S04]  /*25e50*/  IMAD R2, R9, 0x8, R14 ;  /* 0x0000000809027824 */ /* 0x008fc800078e020e */
[----:B------:R-:W1:Y:S02]  /*25e60*/  SYNCS.PHASECHK.TRANS64.TRYWAIT P0, [R2+URZ+0x38860], R3 ;  /* 0x03886003020075a7 */ /* 0x000e64000800017f */
[----:B-1----:R-:W-:Y:S05]  /*25e70*/  @!P0 BRA `(.L_x_986) ;  /* 0x0000004000c48947 */ /* 0x002fea0003800000 */
.L_x_1108:
[----:B------:R-:W-:Y:S05]  /*25e80*/  BSYNC B2 ;  /* 0x0000000000027941 */ /* 0x000fea0003800000 */
.L_x_985:
[----:B------:R-:W2:Y:S01]  /*25e90*/  S2R R7, SR_TID.X ;  /* 0x0000000000077919 */ /* 0x000ea20000002100 */
[----:B------:R-:W-:-:S04]  /*25ea0*/  UPRMT UR4, UR37, 0x9910, URZ ;  /* 0x0000991025047896 */ /* 0x000fc8000800003f */
[----:B------:R-:W-:Y:S01]  /*25eb0*/  UISETP.NE.AND UP0, UPT, UR4, 0x2, UPT ;  /* 0x000000020400788c */ /* 0x000fe2000bf05270 */
[----:B--2---:R-:W-:-:S04]  /*25ec0*/  LOP3.LUT R7, R7, 0x7f, RZ, 0xc0, !PT ;  /* 0x0000007f07077812 */ /* 0x004fc800078ec0ff */
[----:B------:R-:W-:-:S13]  /*25ed0*/  ISETP.NE.AND P0, PT, R7, RZ, PT ;  /* 0x000000ff0700720c */ /* 0x000fda0003f05270 */
[----:B-1----:R-:W-:-:S04]  /*25ee0*/  @!P0 IMAD.MOV.U32 R3, RZ, RZ, 0xa000 ;  /* 0x0000a000ff038424 */ /* 0x002fc800078e00ff */
[----:B------:R1:W-:Y:S01]  /*25ef0*/  @!P0 SYNCS.ARRIVE.TRANS64 RZ, [R2+URZ+0x38850], R3 ;  /* 0x0388500302ff89a7 */ /* 0x0003e2000800003f */
[----:B------:R-:W-:-:S13]  /*25f00*/  PLOP3.LUT P0, PT, PT, PT, UP0, 0x80, 0x0 ;  /* 0x000000000000781c */ /* 0x000fda0003f0f008 */
[----:B-1----:R-:W-:Y:S05]  /*25f10*/  @P0 BRA `(.L_x_987) ;  /* 0x0000000000040947 */ /* 0x002fea0003800000 */
[----:B------:R-:W-:Y:S01]  /*25f20*/  BPT.TRAP 0x1 ;  /* 0x000000040000795c */ /* 0x000fe20000300000 */
.L_x_987:
[----:B------:R-:W2:Y:S01]  /*25f30*/  LDL R3, [R1+0x8] ;  /* 0x0000080001037983 */ /* 0x000ea20000100800 */
[----:B------:R-:W-:Y:S01]  /*25f40*/  BSSY B2, `(.L_x_988) ;  /* 0x0000004000027945 */ /* 0x000fe20003800000 */
[----:B--2---:R-:W-:-:S13]  /*25f50*/  LOP3.LUT P0, RZ, R3, 0x8, RZ, 0xc0, !PT ;  /* 0x0000000803ff7812 */ /* 0x004fda000780c0ff */
[----:B------:R-:W-:Y:S05]  /*25f60*/  @P0 BRA `(.L_x_989) ;  /* 0x0000000000040947 */ /* 0x000fea0003800000 */
[----:B------:R-:W-:Y:S01]  /*25f70*/  BPT.TRAP 0x1 ;  /* 0x000000040000795c */ /* 0x000fe20000300000 */
.L_x_989:
[----:B------:R-:W-:Y:S05]  /*25f80*/  BSYNC B2 ;  /* 0x0000000000027941 */ /* 0x000fea0003800000 */
.L_x_988:
        /* <DEDUP_REMOVED lines=14> */
.L_x_990:
        /* <DEDUP_REMOVED lines=13> */
[----:B------:R-:W-:Y:S01]  /*26140*/  PLOP3.LUT P0, PT, PT, PT, PT, 0x80, 0x0 ;  /* 0x000000000000781c */ /* 0x000fe20003f0f070 */
[----:B------:R-:W-:Y:S01]  /*26150*/  UMOV UR6, 0x0 ;  /* 0x0000000000067882 */ /* 0x000fe20000000000 */
[----:B------:R-:W-:-:S11]  /*26160*/  UMOV UR7, 0x14f00000 ;  /* 0x14f0000000077882 */ /* 0x000fd60000000000 */
.L_x_991:
        /* <DEDUP_REMOVED lines=16> */
.L_x_992:
        /* <DEDUP_REMOVED lines=16> */
.L_x_993:
        /* <DEDUP_REMOVED lines=13> */
.L_x_975:
[----:B------:R-:W-:Y:S05]  /*26440*/  BSYNC B1 ;  /* 0x0000000000017941 */ /* 0x000fea0003800000 */
.L_x_974:
[----:B------:R-:W2:Y:S01]  /*26450*/  LDL R2, [R1+0x8] ;  /* 0x0000080001027983 */ /* 0x000ea20000100800 */
[----:B------:R-:W-:Y:S01]  /*26460*/  VIADD R3, R4, 0x1 ;  /* 0x0000000104037836 */ /* 0x000fe20000000000 */
[----:B------:R-:W-:Y:S04]  /*26470*/  BSSY B1, `(.L_x_994) ;  /* 0x00000de000017945 */ /* 0x000fe80003800000 */
[----:B------:R-:W-:-:S04]  /*26480*/  ISETP.NE.AND P0, PT, R3, 0x2, PT ;  /* 0x000000020300780c */ /* 0x000fc80003f05270 */
[----:B------:R-:W-:Y:S02]  /*26490*/  SEL R11, R3, RZ, P0 ;  /* 0x000000ff030b7207 */ /* 0x000fe40000000000 */
[----:B--2---:R-:W-:Y:S02]  /*264a0*/  LOP3.LUT P1, RZ, R2, 0x4, RZ, 0xc0, !PT ;  /* 0x0000000402ff7812 */ /* 0x004fe4000782c0ff */
        /* <DEDUP_REMOVED lines=11> */
[----:B-----5:R-:W1:Y:S01]  /*26560*/  LDC R8, c[0x0][0x43c] ;  /* 0x00010f00ff087b82 */ /* 0x020e620000000800 */
[----:B------:R-:W-:Y:S02]  /*26570*/  ULDC.64 UR6, c[0x0][0x428] ;  /* 0x00010a0000067ab9 */ /* 0x000fe40000000a00 */
[----:B------:R-:W4:Y:S01]  /*26580*/  LDL R9, [R1+0x10] ;  /* 0x0000100001097983 */ /* 0x000f220000100800 */
[----:B------:R-:W-:Y:S01]  /*26590*/  ULDC.64 UR8, c[0x0][0x208] ;  /* 0x0000820000087ab9 */ /* 0x000fe20000000a00 */
[----:B-1----:R-:W-:-:S13]  /*265a0*/  ISETP.NE.AND P0, PT, R8, 0x1, PT ;  /* 0x000000010800780c */ /* 0x002fda0003f05270 */
[----:B------:R-:W1:Y:S02]  /*265b0*/  @P0 LDC.64 R2, c[0x0][0x440] ;  /* 0x00011000ff020b82 */ /* 0x000e640000000a00 */
        /* <DEDUP_REMOVED lines=13> */
.L_x_996:
[----:B------:R-:W3:Y:S01]  /*26690*/  LDL R2, [R1+0x4] ;  /* 0x0000040001027983 */ /* 0x000ee20000100800 */
[----:B------:R-:W-:Y:S01]  /*266a0*/  BSSY B2, `(.L_x_997) ;  /* 0x0000005000027945 */ /* 0x000fe20003800000 */
[----:B---3--:R-:W-:Y:S01]  /*266b0*/  IMAD R3, R11, 0x8, R2 ;  /* 0x000000080b037824 */ /* 0x008fe200078e0202 */
[----:B------:R-:W-:-:S04]  /*266c0*/  SHF.L.U32 R2, R10, 0x1f, RZ ;  /* 0x0000001f0a027819 */ /* 0x000fc800000006ff */
[----:B------:R-:W3:Y:S02]  /*266d0*/  SYNCS.PHASECHK.TRANS64.TRYWAIT P0, [R3+URZ+0x38840], R2 ;  /* 0x03884002030075a7 */ /* 0x000ee4000800017f */
[----:B---3--:R-:W-:Y:S05]  /*266e0*/  @!P0 BRA `(.L_x_998) ;  /* 0x0000003800bc8947 */ /* 0x008fea0003800000 */
.L_x_1109:
[----:B------:R-:W-:Y:S05]  /*266f0*/  BSYNC B2 ;  /* 0x0000000000027941 */ /* 0x000fea0003800000 */
.L_x_997:
[----:B------:R-:W4:Y:S01]  /*26700*/  S2R R7, SR_TID.X ;  /* 0x0000000000077919 */ /* 0x000f220000002100 */
[----:B------:R-:W-:Y:S01]  /*26710*/  BSSY B2, `(.L_x_999) ;  /* 0x000000a000027945 */ /* 0x000fe20003800000 */
[----:B----4-:R-:W-:-:S04]  /*26720*/  LOP3.LUT R7, R7, 0x7f, RZ, 0xc0, !PT ;  /* 0x0000007f07077812 */ /* 0x010fc800078ec0ff */
[----:B------:R-:W-:-:S13]  /*26730*/  ISETP.NE.AND P0, PT, R7, RZ, PT ;  /* 0x000000ff0700720c */ /* 0x000fda0003f05270 */
[----:B------:R-:W-:Y:S05]  /*26740*/  @P0 BRA `(.L_x_1000) ;  /* 0x0000000000180947 */ /* 0x000fea0003800000 */
[----:B------:R-:W4:Y:S01]  /*26750*/  LDL R7, [R1+0x8] ;  /* 0x0000080001077983 */ /* 0x000f220000100800 */
[----:B---3--:R-:W-:-:S04]  /*26760*/  IMAD.MOV.U32 R2, RZ, RZ, 0xa000 ;  /* 0x0000a000ff027424 */ /* 0x008fc800078e00ff */
[----:B------:R3:W-:Y:S01]  /*26770*/  SYNCS.ARRIVE.TRANS64 RZ, [R3+URZ+0x38830], R2 ;  /* 0x0388300203ff79a7 */ /* 0x0007e2000800003f */
[----:B----4-:R-:W-:-:S13]  /*26780*/  LOP3.LUT P1, RZ, R7, 0x1, RZ, 0xc0, !PT ;  /* 0x0000000107ff7812 */ /* 0x010fda000782c0ff */
[----:B---3--:R-:W-:Y:S05]  /*26790*/  @!P1 BRA `(.L_x_1000) ;  /* 0x0000000000049947 */ /* 0x008fea0003800000 */
[----:B------:R-:W-:Y:S01]  /*267a0*/  BPT.TRAP 0x1 ;  /* 0x000000040000795c */ /* 0x000fe20000300000 */
.L_x_1000:
[----:B------:R-:W-:Y:S05]  /*267b0*/  BSYNC B2 ;  /* 0x0000000000027941 */ /* 0x000fea0003800000 */
.L_x_999:
[----:B-1----:R-:W4:Y:S04]  /*267c0*/  LDL R9, [R1+0x4] ;  /* 0x0000040001097983 */ /* 0x002f280000100800 */
[----:B------:R-:W4:Y:S04]  /*267d0*/  LDL R7, [R1+0xc] ;  /* 0x00000c0001077983 */ /* 0x000f280000100800 */
[----:B---3--:R-:W3:Y:S01]  /*267e0*/  LDL R2, [R1+0x1c] ;  /* 0x00001c0001027983 */ /* 0x008ee20000100800 */
[----:B--2---:R-:W-:Y:S01]  /*267f0*/  IMAD.MOV.U32 R10, RZ, RZ, RZ ;  /* 0x000000ffff0a7224 */ /* 0x004fe200078e00ff */
[----:B------:R-:W-:Y:S01]  /*26800*/  UIADD3 UR4, UP0, UR38, 0x370, URZ ;  /* 0x0000037026047890 */ /* 0x000fe2000ff1e03f */
[----:B------:R-:W-:Y:S01]  /*26810*/  PLOP3.LUT P0, PT, PT, PT, PT, 0x80, 0x0 ;  /* 0x000000000000781c */ /* 0x000fe20003f0f070 */
[----:B------:R-:W-:Y:S01]  /*26820*/  VIADD R3, R3, 0x38830 ;  /* 0x0003883003037836 */ /* 0x000fe20000000000 */
[----:B------:R-:W-:Y:S01]  /*26830*/  UMOV UR6, 0x0 ;  /* 0x0000000000067882 */ /* 0x000fe20000000000 */
[----:B------:R-:W-:Y:S01]  /*26840*/  R2UR UR10, R10 ;  /* 0x000000000a0a72ca */ /* 0x000fe200000e0000 */
[----:B------:R-:W-:Y:S01]  /*26850*/  UIADD3.X UR5, URZ, UR39, URZ, UP0, !UPT ;  /* 0x000000273f057290 */ /* 0x000fe200087fe43f */
[----:B------:R-:W-:Y:S01]  /*26860*/  UMOV UR7, 0x14f00000 ;  /* 0x14f0000000077882 */ /* 0x000fe20000000000 */
[----:B----4-:R-:W-:-:S02]  /*26870*/  IMAD R7, R7, 0xa000, R9 ;  /* 0x0000a00007077824 */ /* 0x010fc400078e0209 */
[----:B---3--:R-:W-:Y:S02]  /*26880*/  IMAD R2, R6, 0x50, R2 ;  /* 0x0000005006027824 */ /* 0x008fe400078e0202 */
[----:B------:R-:W-:-:S08]  /*26890*/  VIADD R9, R7, 0x24400 ;  /* 0x0002440007097836 */ /* 0x000fd00000000000 */
.L_x_1001:
        /* <DEDUP_REMOVED lines=16> */
.L_x_1002:
        /* <DEDUP_REMOVED lines=16> */
.L_x_1003:
        /* <DEDUP_REMOVED lines=16> */
.L_x_1004:
        /* <DEDUP_REMOVED lines=10> */
[----:B------:R-:W2:Y:S01]  /*26c40*/  LDL R13, [R1+0x4] ;  /* 0x00000400010d7983 */ /* 0x000ea20000100800 */
[----:B------:R-:W-:Y:S01]  /*26c50*/  SHF.L.U32 R5, R5, 0x1f, RZ ;  /* 0x0000001f05057819 */ /* 0x000fe200000006ff */
[----:B------:R-:W-:Y:S01]  /*26c60*/  BSSY B2, `(.L_x_1005) ;  /* 0x0000004000027945 */ /* 0x000fe20003800000 */
[----:B--2---:R-:W-:-:S04]  /*26c70*/  IMAD R2, R4, 0x8, R13 ;  /* 0x0000000804027824 */ /* 0x004fc800078e020d */
[----:B------:R-:W1:Y:S02]  /*26c80*/  SYNCS.PHASECHK.TRANS64.TRYWAIT P0, [R2+URZ+0x38860], R5 ;  /* 0x03886005020075a7 */ /* 0x000e64000800017f */
[----:B-1----:R-:W-:Y:S05]  /*26c90*/  @!P0 BRA `(.L_x_1006) ;  /* 0x0000003400648947 */ /* 0x002fea0003800000 */
.L_x_1110:
[----:B------:R-:W-:Y:S05]  /*26ca0*/  BSYNC B2 ;  /* 0x0000000000027941 */ /* 0x000fea0003800000 */
.L_x_1005:
[----:B------:R-:W2:Y:S01]  /*26cb0*/  S2R R3, SR_TID.X ;  /* 0x0000000000037919 */ /* 0x000ea20000002100 */
[----:B------:R-:W-:-:S04]  /*26cc0*/  UPRMT UR4, UR37, 0x9910, URZ ;  /* 0x0000991025047896 */ /* 0x000fc8000800003f */
[----:B------:R-:W-:Y:S01]  /*26cd0*/  UISETP.NE.AND UP0, UPT, UR4, 0x2, UPT ;  /* 0x000000020400788c */ /* 0x000fe2000bf05270 */
[----:B--2---:R-:W-:-:S04]  /*26ce0*/  LOP3.LUT R3, R3, 0x7f, RZ, 0xc0, !PT ;  /* 0x0000007f03037812 */ /* 0x004fc800078ec0ff */
[----:B------:R-:W-:-:S13]  /*26cf0*/  ISETP.NE.AND P0, PT, R3, RZ, PT ;  /* 0x000000ff0300720c */ /* 0x000fda0003f05270 */
[----:B------:R-:W-:-:S04]  /*26d00*/  @!P0 IMAD.MOV.U32 R3, RZ, RZ, 0xa000 ;  /* 0x0000a000ff038424 */ /* 0x000fc800078e00ff */
[----:B------:R2:W-:Y:S01]  /*26d10*/  @!P0 SYNCS.ARRIVE.TRANS64 RZ, [R2+URZ+0x38850], R3 ;  /* 0x0388500302ff89a7 */ /* 0x0005e2000800003f */
[----:B------:R-:W-:-:S13]  /*26d20*/  PLOP3.LUT P0, PT, PT, PT, UP0, 0x80, 0x0 ;  /* 0x000000000000781c */ /* 0x000fda0003f0f008 */
[----:B--2---:R-:W-:Y:S05]  /*26d30*/  @P0 BRA `(.L_x_1007) ;  /* 0x0000000000040947 */ /* 0x004fea0003800000 */
[----:B------:R-:W-:Y:S01]  /*26d40*/  BPT.TRAP 0x1 ;  /* 0x000000040000795c */ /* 0x000fe20000300000 */
.L_x_1007:
[----:B------:R-:W2:Y:S01]  /*26d50*/  LDL R3, [R1+0x8] ;  /* 0x0000080001037983 */ /* 0x000ea20000100800 */
[----:B------:R-:W-:Y:S01]  /*26d60*/  BSSY B2, `(.L_x_1008) ;  /* 0x0000004000027945 */ /* 0x000fe20003800000 */
[----:B--2---:R-:W-:-:S13]  /*26d70*/  LOP3.LUT P0, RZ, R3, 0x8, RZ, 0xc0, !PT ;  /* 0x0000000803ff7812 */ /* 0x004fda000780c0ff */
[----:B------:R-:W-:Y:S05]  /*26d80*/  @P0 BRA `(.L_x_1009) ;  /* 0x0000000000040947 */ /* 0x000fea0003800000 */
[----:B------:R-:W-:Y:S01]  /*26d90*/  BPT.TRAP 0x1 ;  /* 0x000000040000795c */ /* 0x000fe20000300000 */
.L_x_1009:
[----:B------:R-:W-:Y:S05]  /*26da0*/  BSYNC B2 ;  /* 0x0000000000027941 */ /* 0x000fea0003800000 */
.L_x_1008:
[----:B------:R-:W2:Y:S04]  /*26db0*/  LDL R7, [R1+0x4] ;  /* 0x0000040001077983 */ /* 0x000ea80000100800 */
[----:B-1----:R-:W3:Y:S04]  /*26dc0*/  LDL R5, [R1+0x1c] ;  /* 0x00001c0001057983 */ /* 0x002ee80000100800 */
        /* <DEDUP_REMOVED lines=11> */
.L_x_1010:
        /* <DEDUP_REMOVED lines=16> */
.L_x_1011:
        /* <DEDUP_REMOVED lines=16> */
.L_x_1012:
        /* <DEDUP_REMOVED lines=16> */
.L_x_1013:
        /* <DEDUP_REMOVED lines=13> */
.L_x_995:
[----:B------:R-:W-:Y:S05]  /*27250*/  BSYNC B1 ;  /* 0x0000000000017941 */ /* 0x000fea0003800000 */
.L_x_994:
[C---:B------:R-:W-:Y:S01]  /*27260*/  ISETP.GT.AND P0, PT, R0.reuse, 0x1, PT ;  /* 0x000000010000780c */ /* 0x040fe20003f04270 */
[----:B------:R-:W-:-:S12]  /*27270*/  VIADD R0, R0, 0xfffffffe ;  /* 0xfffffffe00007836 */ /* 0x000fd80000000000 */
[----:B------:R-:W-:Y:S05]  /*27280*/  @P0 BRA `(.L_x_1014) ;  /* 0xffffffe000e00947 */ /* 0x000fea000383ffff */
.L_x_951:
[----:B------:R-:W-:Y:S05]  /*27290*/  BSYNC B0 ;  /* 0x0000000000007941 */ /* 0x000fea0003800000 */
.L_x_950:
[----:B------:R-:W0:Y:S01]  /*272a0*/  S2R R2, SR_TID.X ;  /* 0x0000000000027919 */ /* 0x000e220000002100 */
[----:B------:R-:W-:Y:S01]  /*272b0*/  BSSY B0, `(.L_x_1015) ;  /* 0x0000011000007945 */ /* 0x000fe20003800000 */
[----:B0-----:R-:W-:-:S04]  /*272c0*/  LOP3.LUT R2, R2, 0x7f, RZ, 0xc0, !PT ;  /* 0x0000007f02027812 */ /* 0x001fc800078ec0ff */
[----:B------:R-:W-:-:S13]  /*272d0*/  ISETP.NE.AND P0, PT, R2, RZ, PT ;  /* 0x000000ff0200720c */ /* 0x000fda0003f05270 */
[----:B------:R-:W-:Y:S05]  /*272e0*/  @P0 BRA `(.L_x_1016) ;  /* 0x0000000000340947 */ /* 0x000fea0003800000 */
[----:B------:R-:W0:Y:S01]  /*272f0*/  S2R R2, SR_LANEID ;  /* 0x0000000000027919 */ /* 0x000e220000000000 */
[----:B------:R-:W-:Y:S01]  /*27300*/  VOTEU.ANY UR4, UPT, PT ;  /* 0x0000000000047886 */ /* 0x000fe200038e0100 */
[----:B-1----:R-:W1:Y:S01]  /*27310*/  LDC.64 R4, c[0x0][0xc60] ;  /* 0x00031800ff047b82 */ /* 0x002e620000000a00 */
[----:B------:R-:W0:Y:S01]  /*27320*/  FLO.U32 R0, UR4 ;  /* 0x0000000400007d00 */ /* 0x000e2200080e0000 */
[----:B------:R-:W-:Y:S01]  /*27330*/  ULDC.64 UR6, c[0x0][0x208] ;  /* 0x0000820000067ab9 */ /* 0x000fe20000000a00 */
[----:B0-----:R-:W-:-:S06]  /*27340*/  ISETP.EQ.U32.AND P0, PT, R0, R2, PT ;  /* 0x000000020000720c */ /* 0x001fcc0003f02070 */
[----:B------:R-:W1:Y:S07]  /*27350*/  POPC R2, UR4 ;  /* 0x0000000400027d09 */ /* 0x000e6e0008000000 */
[----:B-1----:R-:W2:Y:S04]  /*27360*/  @P0 ATOMG.E.ADD.STRONG.GPU PT, R2, desc[UR6][R4.64], R2 ;  /* 0x00000002040209a8 */ /* 0x002ea800081ee1c6 */
[----:B--2---:R0:W1:Y:S02]  /*27370*/  SHFL.IDX PT, R2, R2, R0, 0x1f ;  /* 0x00001f0002027589 */ /* 0x00406400000e0000 */
[----:B0-----:R-:W0:Y:S02]  /*27380*/  S2R R0, SR_LTMASK ;  /* 0x0000000000007919 */ /* 0x001e240000003900 */
[----:B0-----:R-:W-:-:S06]  /*27390*/  LOP3.LUT R0, R0, UR4, RZ, 0xc0, !PT ;  /* 0x0000000400007c12 */ /* 0x001fcc000f8ec0ff */
[----:B------:R-:W1:Y:S02]  /*273a0*/  POPC R0, R0 ;  /* 0x0000000000007309 */ /* 0x000e640000000000 */
[----:B-1----:R-:W-:-:S07]  /*273b0*/  IADD3 R16, R2, UR36, R0 ;  /* 0x0000002402107c10 */ /* 0x002fce000fffe000 */
.L_x_1016:
[----:B------:R-:W-:Y:S05]  /*273c0*/  BSYNC B0 ;  /* 0x0000000000007941 */ /* 0x000fea0003800000 */
.L_x_1015:
[----:B------:R-:W2:Y:S01]  /*273d0*/  LDL R0, [R1+0x8] ;  /* 0x0000080001007983 */ /* 0x000ea20000100800 */
[----:B------:R-:W-:Y:S01]  /*273e0*/  BSSY B0, `(.L_x_1017) ;  /* 0x0000065000007945 */ /* 0x000fe20003800000 */
[----:B--2---:R-:W-:-:S13]  /*273f0*/  LOP3.LUT P0, RZ, R0, 0x4, RZ, 0xc0, !PT ;  /* 0x0000000400ff7812 */ /* 0x004fda000780c0ff */
[----:B------:R-:W-:Y:S05]  /*27400*/  @!P0 BRA `(.L_x_1018) ;  /* 0x0000000400888947 */ /* 0x000fea0003800000 */
[----:B------:R-:W2:Y:S04]  /*27410*/  LDL R3, [R1+0x4] ;  /* 0x0000040001037983 */ /* 0x000ea80000100800 */
[----:B------:R-:W2:Y:S04]  /*27420*/  LDL R2, [R1+0xc] ;  /* 0x00000c0001027983 */ /* 0x000ea80000100800 */
[----:B------:R-:W3:Y:S01]  /*27430*/  LDL R0, [R1+0x14] ;  /* 0x0000140001007983 */ /* 0x000ee20000100800 */
[----:B------:R-:W-:Y:S01]  /*27440*/  BSSY B1, `(.L_x_1019) ;  /* 0x0000005000017945 */ /* 0x000fe20003800000 */
[----:B--2---:R-:W-:Y:S01]  /*27450*/  IMAD R2, R2, 0x8, R3 ;  /* 0x0000000802027824 */ /* 0x004fe200078e0203 */
[----:B---3--:R-:W-:-:S04]  /*27460*/  SHF.L.U32 R0, R0, 0x1f, RZ ;  /* 0x0000001f00007819 */ /* 0x008fc800000006ff */
[----:B------:R-:W0:Y:S02]  /*27470*/  SYNCS.PHASECHK.TRANS64.TRYWAIT P0, [R2+URZ+0x38860], R0 ;  /* 0x03886000020075a7 */ /* 0x000e24000800017f */
[----:B0-----:R-:W-:Y:S05]  /*27480*/  @!P0 BRA `(.L_x_1020) ;  /* 0x0000002c007c8947 */ /* 0x001fea0003800000 */
.L_x_1111:
[----:B------:R-:W-:Y:S05]  /*27490*/  BSYNC B1 ;  /* 0x0000000000017941 */ /* 0x000fea0003800000 */
.L_x_1019:
[----:B------:R-:W2:Y:S01]  /*274a0*/  S2R R3, SR_TID.X ;  /* 0x0000000000037919 */ /* 0x000ea20000002100 */
[----:B------:R-:W-:-:S04]  /*274b0*/  UPRMT UR4, UR37, 0x9910, URZ ;  /* 0x0000991025047896 */ /* 0x000fc8000800003f */
[----:B------:R-:W-:Y:S01]  /*274c0*/  UISETP.NE.AND UP0, UPT, UR4, 0x2, UPT ;  /* 0x000000020400788c */ /* 0x000fe2000bf05270 */
[----:B--2---:R-:W-:-:S04]  /*274d0*/  LOP3.LUT R3, R3, 0x7f, RZ, 0xc0, !PT ;  /* 0x0000007f03037812 */ /* 0x004fc800078ec0ff */
[----:B------:R-:W-:-:S13]  /*274e0*/  ISETP.NE.AND P0, PT, R3, RZ, PT ;  /* 0x000000ff0300720c */ /* 0x000fda0003f05270 */
[----:B0-----:R-:W-:-:S04]  /*274f0*/  @!P0 IMAD.MOV.U32 R0, RZ, RZ, 0xa000 ;  /* 0x0000a000ff008424 */ /* 0x001fc800078e00ff */
[----:B------:R0:W-:Y:S01]  /*27500*/  @!P0 SYNCS.ARRIVE.TRANS64 RZ, [R2+URZ+0x38850], R0 ;  /* 0x0388500002ff89a7 */ /* 0x0001e2000800003f */
[----:B------:R-:W-:-:S13]  /*27510*/  PLOP3.LUT P0, PT, PT, PT, UP0, 0x80, 0x0 ;  /* 0x000000000000781c */ /* 0x000fda0003f0f008 */
[----:B0-----:R-:W-:Y:S05]  /*27520*/  @P0 BRA `(.L_x_1021) ;  /* 0x0000000000040947 */ /* 0x001fea0003800000 */
[----:B------:R-:W-:Y:S01]  /*27530*/  BPT.TRAP 0x1 ;  /* 0x000000040000795c */ /* 0x000fe20000300000 */
.L_x_1021:
[----:B------:R-:W2:Y:S01]  /*27540*/  LDL R0, [R1+0x8] ;  /* 0x0000080001007983 */ /* 0x000ea20000100800 */
[----:B------:R-:W-:Y:S01]  /*27550*/  BSSY B1, `(.L_x_1022) ;  /* 0x0000004000017945 */ /* 0x000fe20003800000 */
[----:B--2---:R-:W-:-:S13]  /*27560*/  LOP3.LUT P0, RZ, R0, 0x8, RZ, 0xc0, !PT ;  /* 0x0000000800ff7812 */ /* 0x004fda000780c0ff */
[----:B------:R-:W-:Y:S05]  /*27570*/  @P0 BRA `(.L_x_1023) ;  /* 0x0000000000040947 */ /* 0x000fea0003800000 */
[----:B------:R-:W-:Y:S01]  /*27580*/  BPT.TRAP 0x1 ;  /* 0x000000040000795c */ /* 0x000fe20000300000 */
.L_x_1023:
[----:B------:R-:W-:Y:S05]  /*27590*/  BSYNC B1 ;  /* 0x0000000000017941 */ /* 0x000fea0003800000 */
.L_x_1022:
[----:B-1----:R-:W2:Y:S04]  /*275a0*/  LDL R5, [R1+0x4] ;  /* 0x0000040001057983 */ /* 0x002ea80000100800 */
[----:B------:R-:W2:Y:S04]  /*275b0*/  LDL R0, [R1+0xc] ;  /* 0x00000c0001007983 */ /* 0x000ea80000100800 */
[----:B------:R-:W3:Y:S04]  /*275c0*/  LDL.LU R4, [R1+0x1c] ;  /* 0x00001c0001047983 */ /* 0x000ee80000300800 */
[----:B------:R-:W3:Y:S01]  /*275d0*/  LDL R3, [R1+0x18] ;  /* 0x0000180001037983 */ /* 0x000ee20000100800 */
[----:B------:R-:W-:Y:S01]  /*275e0*/  UIADD3 UR4, UP0, UR38, 0x470, URZ ;  /* 0x0000047026047890 */ /* 0x000fe2000ff1e03f */
[----:B------:R-:W-:Y:S01]  /*275f0*/  PLOP3.LUT P0, PT, PT, PT, PT, 0x80, 0x0 ;  /* 0x000000000000781c */ /* 0x000fe20003f0f070 */
[----:B------:R-:W-:Y:S01]  /*27600*/  VIADD R2, R2, 0x38850 ;  /* 0x0003885002027836 */ /* 0x000fe20000000000 */
[----:B------:R-:W-:Y:S01]  /*27610*/  UMOV UR6, 0x0 ;  /* 0x0000000000067882 */ /* 0x000fe20000000000 */
[----:B------:R-:W-:Y:S01]  /*27620*/  UIADD3.X UR5, URZ, UR39, URZ, UP0, !UPT ;  /* 0x000000273f057290 */ /* 0x000fe200087fe43f */
[----:B------:R-:W-:Y:S01]  /*27630*/  UMOV UR7, 0x14f00000 ;  /* 0x14f0000000077882 */ /* 0x000fe20000000000 */
[----:B------:R-:W-:Y:S01]  /*27640*/  UMOV UR10, URZ ;  /* 0x0000003f000a7c82 */ /* 0x000fe20008000000 */
[----:B--2---:R-:W-:-:S02]  /*27650*/  IMAD R0, R0, 0xa000, R5 ;  /* 0x0000a00000007824 */ /* 0x004fc400078e0205 */
[----:B---3--:R-:W-:Y:S02]  /*27660*/  IMAD R3, R3, 0x50, R4 ;  /* 0x0000005003037824 */ /* 0x008fe400078e0204 */
[----:B------:R-:W-:-:S07]  /*27670*/  VIADD R4, R0, 0x400 ;  /* 0x0000040000047836 */ /* 0x000fce0000000000 */
.L_x_1024:
        /* <DEDUP_REMOVED lines=11> */
[----:B------:R-:W-:Y:S01]  /*27730*/  PLOP3.LUT P0, PT, PT, PT, PT, 0x80, 0x0 ;  /* 0x000000000000781c */ /* 0x000fe20003f0f070 */
[----:B------:R-:W-:Y:S01]  /*27740*/  VIADD R4, R0, 0x2c00 ;  /* 0x00002c0000047836 */ /* 0x000fe20000000000 */
[----:B------:R-:W-:Y:S01]  /*27750*/  UMOV UR6, 0x0 ;  /* 0x0000000000067882 */ /* 0x000fe20000000000 */
[----:B------:R-:W-:Y:S01]  /*27760*/  UMOV UR7, 0x14f00000 ;  /* 0x14f0000000077882 */ /* 0x000fe20000000000 */
[----:B------:R-:W-:-:S09]  /*27770*/  UMOV UR10, 0x40 ;  /* 0x00000040000a7882 */ /* 0x000fd20000000000 */
.L_x_1025:
        /* <DEDUP_REMOVED lines=16> */
.L_x_1026:
        /* <DEDUP_REMOVED lines=16> */
.L_x_1027:
        /* <DEDUP_REMOVED lines=11> */
.L_x_1018:
[----:B------:R-:W-:Y:S05]  /*27a30*/  BSYNC B0 ;  /* 0x0000000000007941 */ /* 0x000fea0003800000 */
.L_x_1017:
[----:B-1----:R-:W2:Y:S04]  /*27a40*/  LDL.LU R5, [R1+0xc] ;  /* 0x00000c0001057983 */ /* 0x002ea80000300800 */
[----:B------:R-:W3:Y:S01]  /*27a50*/  LDL.LU R4, [R1+0x14] ;  /* 0x0000140001047983 */ /* 0x000ee20000300800 */
[----:B--2---:R-:W-:-:S05]  /*27a60*/  VIADD R0, R5, 0x1 ;  /* 0x0000000105007836 */ /* 0x004fca0000000000 */
[----:B------:R-:W-:-:S04]  /*27a70*/  ISETP.NE.AND P0, PT, R0, 0x2, PT ;  /* 0x000000020000780c */ /* 0x000fc80003f05270 */
[----:B------:R-:W-:Y:S02]  /*27a80*/  SEL R2, RZ, 0x1, P0 ;  /* 0x00000001ff027807 */ /* 0x000fe40000000000 */
[----:B------:R-:W-:Y:S02]  /*27a90*/  SEL R0, R0, RZ, P0 ;  /* 0x000000ff00007207 */ /* 0x000fe40000000000 */
[----:B---3--:R-:W-:-:S03]  /*27aa0*/  LOP3.LUT R4, R4, R2, RZ, 0x3c, !PT ;  /* 0x0000000204047212 */ /* 0x008fc600078e3cff */
[----:B------:R1:W-:Y:S04]  /*27ab0*/  STL [R1+0xc], R0 ;  /* 0x00000c0001007387 */ /* 0x0003e80000100800 */
[----:B------:R1:W-:Y:S02]  /*27ac0*/  STL [R1+0x14], R4 ;  /* 0x0000140401007387 */ /* 0x0003e40000100800 */
.L_x_930:
[----:B------:R-:W-:Y:S05]  /*27ad0*/  BSYNC B7 ;  /* 0x0000000000077941 */ /* 0x000fea0003800000 */
.L_x_928:
[----:B-----5:R-:W2:Y:S02]  /*27ae0*/  LDL R8, [R1+0x8] ;  /* 0x0000080001087983 */ /* 0x020ea40000100800 */
[----:B--2---:R-:W-:-:S13]  /*27af0*/  LOP3.LUT P0, RZ, R8, 0x10, RZ, 0xc0, !PT ;  /* 0x0000001008ff7812 */ /* 0x004fda000780c0ff */
[----:B------:R-:W-:Y:S05]  /*27b00*/  @!P0 BRA `(.L_x_1028) ;  /* 0x0000000000288947 */ /* 0x000fea0003800000 */
[----:B------:R-:W-:Y:S05]  /*27b10*/  WARPSYNC.ALL ;  /* 0x0000000000007948 */ /* 0x000fea0003800000 */
[----:B------:R-:W2:Y:S08]  /*27b20*/  S2UR UR5, SR_CgaCtaId ;  /* 0x00000000000579c3 */ /* 0x000eb00000008800 */
[----:B------:R-:W-:Y:S06]  /*27b30*/  BAR.SYNC.DEFER_BLOCKING 0x5, 0x180 ;  /* 0x0146000000007b1d */ /* 0x000fec0000010000 */
[----:B------:R-:W-:-:S02]  /*27b40*/  UMOV UR4, 0x400 ;  /* 0x0000040000047882 */ /* 0x000fc40000000000 */
[----:B--2---:R-:W-:-:S06]  /*27b50*/  ULEA UR4, UR5, UR4, 0x18 ;  /* 0x0000000405047291 */ /* 0x004fcc000f8ec03f */
[----:B-1----:R-:W-:-:S05]  /*27b60*/  IMAD.U32 R0, RZ, RZ, UR4 ;  /* 0x00000004ff007e24 */ /* 0x002fca000f8e00ff */
[----:B------:R2:W3:Y:S04]  /*27b70*/  LDS.128 R16, [R0+0x388d0] ;  /* 0x0388d00000107984 */ /* 0x0004e80000000c00 */
[----:B------:R2:W-:Y:S01]  /*27b80*/  STL [R1+0x4], R0 ;  /* 0x0000040001007387 */ /* 0x0005e20000100800 */
[----:B------:R-:W-:Y:S06]  /*27b90*/  BAR.ARV 0x4, 0x180 ;  /* 0x0106000000007b1d */ /* 0x000fec0000002000 */
[----:B------:R-:W-:Y:S05]  /*27ba0*/  BRA `(.L_x_1029) ;  /* 0x00000008004c7947 */ /* 0x000fea0003800000 */
.L_x_1028:
[----:B------:R-:W2:Y:S01]  /*27bb0*/  LDL R7, [R1+0x30] ;  /* 0x0000300001077983 */ /* 0x000ea20000100800 */
[----:B------:R-:W-:Y:S01]  /*27bc0*/  UMOV UR4, 0xffffffff ;  /* 0xffffffff00047882 */ /* 0x000fe20000000000 */
[----:B--2---:R-:W-:Y:S02]  /*27bd0*/  ISETP.NE.AND P5, PT, R7, 0x1f, PT ;  /* 0x0000001f0700780c */ /* 0x004fe40003fa5270 */
[----:B------:R-:W-:Y:S11]  /*27be0*/  BRA.DIV UR4, `(.L_x_1030) ;  /* 0x0000002604b87947 */ /* 0x000ff6000b800000 */
[----:B-1----:R-:W-:Y:S01]  /*27bf0*/  IMAD.IADD R0, R19, 0x1, R7 ;  /* 0x0000000113007824 */ /* 0x002fe200078e0207 */
[----:B------:R-:W-:Y:S01]  /*27c00*/  ULDC UR4, c[0x0][0xc3c] ;  /* 0x00030f0000047ab9 */ /* 0x000fe20000000800 */
[----:B------:R-:W-:Y:S01]  /*27c10*/  ULDC.64 UR6, c[0x0][0x208] ;  /* 0x0000820000067ab9 */ /* 0x000fe20000000a00 */
[----:B------:R-:W-:Y:S02]  /*27c20*/  LOP3.LUT P4, RZ, R8, 0x1, RZ, 0xc0, !PT ;  /* 0x0000000108ff7812 */ /* 0x000fe4000788c0ff */
[----:B------:R-:W-:-:S13]  /*27c30*/  ISETP.GE.OR P0, PT, R0, UR4, !P5 ;  /* 0x0000000400007c0c */ /* 0x000fda000ef06670 */
[----:B0-----:R-:W0:Y:S02]  /*27c40*/  @!P0 LDC.64 R2, c[0x0][0xc80] ;  /* 0x00032000ff028b82 */ /* 0x001e240000000a00 */
[----:B0-----:R-:W-:-:S06]  /*27c50*/  @!P0 IMAD.WIDE R2, R0, 0x4, R2 ;  /* 0x0000000400028825 */ /* 0x001fcc00078e0202 */
[----:B------:R0:W2:Y:S01]  /*27c60*/  @!P0 LDG.E R3, desc[UR6][R2.64] ;  /* 0x0000000602038981 */ /* 0x0000a2000c1e1900 */
[C---:B------:R-:W-:Y:S02]  /*27c70*/  ISETP.GE.U32.AND P1, PT, R7.reuse, 0x4, PT ;  /* 0x000000040700780c */ /* 0x040fe40003f26070 */
[C---:B------:R-:W-:Y:S01]  /*27c80*/  ISETP.GE.U32.AND P2, PT, R7.reuse, 0x8, PT ;  /* 0x000000080700780c */ /* 0x040fe20003f46070 */
[----:B------:R-:W-:Y:S01]  /*27c90*/  SHFL.IDX PT, R0, R16, RZ, 0x1f ;  /* 0x00001fff10007589 */ /* 0x000fe200000e0000 */
[----:B------:R-:W-:-:S03]  /*27ca0*/  ISETP.GE.U32.AND P3, PT, R7, 0x10, PT ;  /* 0x000000100700780c */ /* 0x000fc60003f66070 */
[----:B------:R-:W-:Y:S01]  /*27cb0*/  SHFL.IDX PT, R4, R16, 0x1, 0x1f ;  /* 0x00201f0010047f89 */ /* 0x000fe200000e0000 */
[----:B0-----:R-:W-:Y:S02]  /*27cc0*/  IMAD.MOV.U32 R2, RZ, RZ, RZ ;  /* 0x000000ffff027224 */ /* 0x001fe400078e00ff */
[----:B--2---:R-:W-:Y:S01]  /*27cd0*/  @!P0 IMAD.MOV.U32 R2, RZ, RZ, R3 ;  /* 0x000000ffff028224 */ /* 0x004fe200078e0003 */
[----:B------:R-:W-:-:S04]  /*27ce0*/  ISETP.GE.U32.AND P0, PT, R7, 0x2, PT ;  /* 0x000000020700780c */ /* 0x000fc80003f06070 */
        /* <DEDUP_REMOVED lines=15> */
[----:B------:R0:W1:Y:S02]  /*27de0*/  SHFL.IDX PT, R6, R5, 0x1f, 0x1f ;  /* 0x03e01f0005067f89 */ /* 0x00006400000e0000 */
.L_x_1121:
[----:B------:R-:W-:Y:S02]  /*27df0*/  ULDC UR4, c[0x0][0xc38] ;  /* 0x00030e0000047ab9 */ /* 0x000fe40000000800 */
[----:B------:R-:W-:-:S04]  /*27e00*/  IMAD.U32 R16, RZ, RZ, UR4 ;  /* 0x00000004ff107e24 */ /* 0x000fc8000f8e00ff */
[----:B-1----:R-:W-:-:S04]  /*27e10*/  IMAD R6, R6, R16, RZ ;  /* 0x0000001006067224 */ /* 0x002fc800078e02ff */
[----:B------:R-:W-:-:S05]  /*27e20*/  IMAD.IADD R4, R4, 0x1, R6 ;  /* 0x0000000104047824 */ /* 0x000fca00078e0206 */
[----:B------:R-:W-:-:S13]  /*27e30*/  ISETP.GT.AND P4, PT, R4, R0, PT ;  /* 0x000000000400720c */ /* 0x000fda0003f84270 */
[----:B------:R-:W-:Y:S05]  /*27e40*/  @P4 BRA `(.L_x_1031) ;  /* 0x0000000000a44947 */ /* 0x000fea0003800000 */
.L_x_1036:
[----:B------:R-:W1:Y:S01]  /*27e50*/  LDC R2, c[0x0][0xc3c] ;  /* 0x00030f00ff027b82 */ /* 0x000e620000000800 */
[----:B------:R-:W-:-:S05]  /*27e60*/  VIADD R19, R19, 0x1f ;  /* 0x0000001f13137836 */ /* 0x000fca0000000000 */
[----:B-1----:R-:W-:-:S13]  /*27e70*/  ISETP.GE.AND P4, PT, R19, R2, PT ;  /* 0x000000021300720c */ /* 0x002fda0003f86270 */
[----:B------:R-:W-:Y:S05]  /*27e80*/  @P4 BRA `(.L_x_1032) ;  /* 0x00000004004c4947 */ /* 0x000fea0003800000 */
[----:B------:R-:W2:Y:S01]  /*27e90*/  LDL R3, [R1+0x30] ;  /* 0x0000300001037983 */ /* 0x000ea20000100800 */
[----:B------:R-:W-:Y:S01]  /*27ea0*/  BSSY B0, `(.L_x_1033) ;  /* 0x0000009000007945 */ /* 0x000fe20003800000 */
[----:B--2---:R-:W-:-:S05]  /*27eb0*/  IMAD.IADD R3, R19, 0x1, R3 ;  /* 0x0000000113037824 */ /* 0x004fca00078e0203 */
[----:B------:R-:W-:Y:S01]  /*27ec0*/  ISETP.GE.OR P4, PT, R3, R2, !P5 ;  /* 0x000000020300720c */ /* 0x000fe20006f86670 */
[----:B------:R-:W-:-:S12]  /*27ed0*/  IMAD.MOV.U32 R2, RZ, RZ, RZ ;  /* 0x000000ffff027224 */ /* 0x000fd800078e00ff */
[----:B------:R-:W-:Y:S05]  /*27ee0*/  @P4 BRA `(.L_x_1034) ;  /* 0x0000000000104947 */ /* 0x000fea0003800000 */
[----:B------:R-:W1:Y:S01]  /*27ef0*/  LDC.64 R6, c[0x0][0xc80] ;  /* 0x00032000ff067b82 */ /* 0x000e620000000a00 */
[----:B------:R-:W-:Y:S01]  /*27f00*/  ULDC.64 UR4, c[0x0][0x208] ;  /* 0x0000820000047ab9 */ /* 0x000fe20000000a00 */
[----:B-1----:R-:W-:-:S06]  /*27f10*/  IMAD.WIDE R2, R3, 0x4, R6 ;  /* 0x0000000403027825 */ /* 0x002fcc00078e0206 */
[----:B------:R1:W5:Y:S02]  /*27f20*/  LDG.E R2, desc[UR4][R2.64] ;  /* 0x0000000402027981 */ /* 0x000364000c1e1900 */
.L_x_1034:
[----:B------:R-:W-:Y:S05]  /*27f30*/  BSYNC B0 ;  /* 0x0000000000007941 */ /* 0x000fea0003800000 */
.L_x_1033:
[----:B------:R-:W-:-:S03]  /*27f40*/  UMOV UR4, 0xffffffff ;  /* 0xffffffff00047882 */ /* 0x000fc60000000000 */
[----:B------:R-:W-:Y:S05]  /*27f50*/  BRA.DIV UR4, `(.L_x_1035) ;  /* 0x0000002a041c7947 */ /* 0x000fea000b800000 */
[----:B-1----:R-:W2:Y:S02]  /*27f60*/  LDL R3, [R1+0x8] ;  /* 0x0000080001037983 */ /* 0x002ea40000100800 */
[----:B--2---:R-:W-:Y:S02]  /*27f70*/  LOP3.LUT P4, RZ, R3, 0x1, RZ, 0xc0, !PT ;  /* 0x0000000103ff7812 */ /* 0x004fe4000788c0ff */
[----:B-----5:R-:W1:Y:S02]  /*27f80*/  SHFL.UP PT, R3, R2, 0x1, RZ ;  /* 0x0420000002037989 */ /* 0x020e6400000e00ff */
[----:B-1----:R-:W-:-:S05]  /*27f90*/  SEL R3, R3, RZ, P4 ;  /* 0x000000ff03037207 */ /* 0x002fca0002000000 */
[----:B------:R-:W-:-:S05]  /*27fa0*/  IMAD.IADD R3, R2, 0x1, R3 ;  /* 0x0000000102037824 */ /* 0x000fca00078e0203 */
[----:B0-----:R-:W0:Y:S02]  /*27fb0*/  SHFL.UP PT, R5, R3, 0x2, RZ ;  /* 0x0440000003057989 */ /* 0x001e2400000e00ff */
        /* <DEDUP_REMOVED lines=12> */
.L_x_1129:
[----:B------:R-:W-:Y:S02]  /*28080*/  ULDC UR4, c[0x0][0xc38] ;  /* 0x00030e0000047ab9 */ /* 0x000fe40000000800 */
[----:B------:R-:W-:-:S04]  /*28090*/  IMAD.U32 R16, RZ, RZ, UR4 ;  /* 0x00000004ff107e24 */ /* 0x000fc8000f8e00ff */
[----:B-1----:R-:W-:-:S04]  /*280a0*/  IMAD R6, R6, R16, RZ ;  /* 0x0000001006067224 */ /* 0x002fc800078e02ff */
[----:B------:R-:W-:-:S05]  /*280b0*/  IMAD.IADD R4, R6, 0x1, R4 ;  /* 0x0000000106047824 */ /* 0x000fca00078e0204 */
[----:B------:R-:W-:-:S13]  /*280c0*/  ISETP.GT.AND P4, PT, R4, R0, PT ;  /* 0x000000000400720c */ /* 0x000fda0003f84270 */
[----:B------:R-:W-:Y:S05]  /*280d0*/  @!P4 BRA `(.L_x_1036) ;  /* 0xfffffffc005cc947 */ /* 0x000fea000383ffff */
.L_x_1031:
[----:B------:R-:W-:Y:S01]  /*280e0*/  IMAD.IADD R6, R4, 0x1, -R6 ;  /* 0x0000000104067824 */ /* 0x000fe200078e0a06 */
[----:B------:R-:W-:-:S03]  /*280f0*/  UMOV UR4, 0xffffffff ;  /* 0xffffffff00047882 */ /* 0x000fc60000000000 */
[----:B------:R-:W-:-:S05]  /*28100*/  IMAD R3, R5, R16, R6 ;  /* 0x0000001005037224 */ /* 0x000fca00078e0206 */
[----:B------:R-:W-:Y:S01]  /*28110*/  ISETP.GT.AND P6, PT, R3, R0, PT ;  /* 0x000000000300720c */ /* 0x000fe20003fc4270 */
[----:B------:R-:W-:-:S12]  /*28120*/  BRA.DIV UR4, `(.L_x_1037) ;  /* 0x0000002a04887947 */ /* 0x000fd8000b800000 */
[----:B------:R-:W-:-:S04]  /*28130*/  VOTE.ANY R3, PT, !P6 ;  /* 0x0000000000037806 */ /* 0x000fc800070e0100 */
[----:B------:R-:W1:Y:S02]  /*28140*/  POPC R4, R3 ;  /* 0x0000000300047309 */ /* 0x000e640000000000 */
[----:B-1----:R1:W2:Y:S02]  /*28150*/  SHFL.IDX PT, R17, R2, R4, 0x1f ;  /* 0x00001f0402117589 */ /* 0x0022a400000e0000 */
.L_x_1133:
[----:B------:R-:W-:Y:S01]  /*28160*/  ISETP.NE.AND P0, PT, R3, RZ, PT ;  /* 0x000000ff0300720c */ /* 0x000fe20003f05270 */
[----:B-1----:R-:W-:-:S12]  /*28170*/  IMAD.MOV.U32 R2, RZ, RZ, RZ ;  /* 0x000000ffff027224 */ /* 0x002fd800078e00ff */
[----:B------:R-:W-:Y:S05]  /*28180*/  @!P0 BRA `(.L_x_1038) ;  /* 0x0000000000108947 */ /* 0x000fea0003800000 */
[----:B------:R-:W-:Y:S01]  /*28190*/  UMOV UR4, 0xffffffff ;  /* 0xffffffff00047882 */ /* 0x000fe20000000000 */
[----:B------:R-:W-:Y:S02]  /*281a0*/  VIADD R12, R4, 0xffffffff ;  /* 0xffffffff040c7836 */ /* 0x000fe40000000000 */
[----:B------:R-:W-:Y:S05]  /*281b0*/  BRA.DIV UR4, `(.L_x_1039) ;  /* 0x0000002a04ac7947 */ /* 0x000fea000b800000 */
[----:B------:R1:W3:Y:S02]  /*281c0*/  SHFL.IDX PT, R2, R5, R12, 0x1f ;  /* 0x00001f0c05027589 */ /* 0x0002e400000e0000 */
.L_x_1038:
[----:B012---:R-:W-:Y:S01]  /*281d0*/  IABS R5, R17 ;  /* 0x0000001100057213 */ /* 0x007fe20000000000 */
[----:B---3--:R-:W-:Y:S02]  /*281e0*/  IMAD R16, R2, R16, R6 ;  /* 0x0000001002107224 */ /* 0x008fe400078e0206 */
[----:B------:R-:W-:Y:S01]  /*281f0*/  IMAD.IADD R19, R4, 0x1, R19 ;  /* 0x0000000104137824 */ /* 0x000fe200078e0213 */
[----:B------:R-:W0:Y:S01]  /*28200*/  I2F.RP R2, R5 ;  /* 0x0000000500027306 */ /* 0x000e220000209400 */
[----:B------:R-:W-:-:S07]  /*28210*/  IMAD.IADD R0, R0, 0x1, -R16 ;  /* 0x0000000100007824 */ /* 0x000fce00078e0a10 */
[----:B0-----:R-:W0:Y:S02]  /*28220*/  MUFU.RCP R2, R2 ;  /* 0x0000000200027308 */ /* 0x001e240000001000 */
[----:B0-----:R-:W-:-:S06]  /*28230*/  VIADD R2, R2, 0xffffffe ;  /* 0x0ffffffe02027836 */ /* 0x001fcc0000000000 */
[----:B------:R-:W0:Y:S02]  /*28240*/  F2I.FTZ.U32.TRUNC.NTZ R3, R2 ;  /* 0x0000000200037305 */ /* 0x000e24000021f000 */
[----:B0-----:R-:W-:-:S04]  /*28250*/  IMAD.MOV R2, RZ, RZ, -R3 ;  /* 0x000000ffff027224 */ /* 0x001fc800078e0a03 */
        /* <DEDUP_REMOVED lines=22> */
.L_x_1032:
[----:B------:R-:W-:Y:S01]  /*283c0*/  UMOV UR4, URZ ;  /* 0x0000003f00047c82 */ /* 0x000fe20008000000 */
[----:B------:R-:W-:Y:S01]  /*283d0*/  UMOV UR5, URZ ;  /* 0x0000003f00057c82 */ /* 0x000fe20008000000 */
[----:B------:R-:W-:Y:S01]  /*283e0*/  ULDC UR6, c[0x0][0xc3c] ;  /* 0x00030f0000067ab9 */ /* 0x000fe20000000800 */
[----:B------:R-:W-:Y:S02]  /*283f0*/  IMAD.MOV.U32 R16, RZ, RZ, R0 ;  /* 0x000000ffff107224 */ /* 0x000fe400078e0000 */
[----:B------:R-:W-:Y:S02]  /*28400*/  IMAD.U32 R17, RZ, RZ, UR4 ;  /* 0x00000004ff117e24 */ /* 0x000fe4000f8e00ff */
[----:B------:R-:W-:Y:S02]  /*28410*/  IMAD.U32 R18, RZ, RZ, UR5 ;  /* 0x00000005ff127e24 */ /* 0x000fe4000f8e00ff */
[----:B------:R-:W-:-:S07]  /*28420*/  IMAD.U32 R19, RZ, RZ, UR6 ;  /* 0x00000006ff137e24 */ /* 0x000fce000f8e00ff */
.L_x_1040:
[----:B------:R-:W2:Y:S04]  /*28430*/  LDL R0, [R1+0x30] ;  /* 0x0000300001007983 */ /* 0x000ea80000100800 */
[----:B------:R1:W3:Y:S01]  /*28440*/  LDL R3, [R1+0x4] ;  /* 0x0000040001037983 */ /* 0x0002e20000100800 */
[----:B------:R-:W-:Y:S05]  /*28450*/  WARPSYNC.ALL ;  /* 0x0000000000007948 */ /* 0x000fea0003800000 */
[----:B------:R-:W-:Y:S01]  /*28460*/  BAR.SYNC.DEFER_BLOCKING 0x4, 0x180 ;  /* 0x0106000000007b1d */ /* 0x000fe20000010000 */
[----:B--2---:R-:W-:-:S13]  /*28470*/  ISETP.NE.AND P0, PT, R0, RZ, PT ;  /* 0x000000ff0000720c */ /* 0x004fda0003f05270 */
[----:B------:R-:W3:Y:S01]  /*28480*/  @!P0 S2R R0, SR_CgaCtaId ;  /* 0x0000000000008919 */ /* 0x000ee20000008800 */
[----:B------:R-:W-:-:S04]  /*28490*/  @!P0 MOV R2, 0x400 ;  /* 0x0000040000028802 */ /* 0x000fc80000000f00 */
[----:B---3--:R-:W-:-:S05]  /*284a0*/  @!P0 LEA R3, R0, R2, 0x18 ;  /* 0x0000000200038211 */ /* 0x008fca00078ec0ff */
[----:B------:R1:W-:Y:S04]  /*284b0*/  @!P0 STS.128 [R3+0x388d0], R16 ;  /* 0x0388d01003008388 */ /* 0x0003e80000000c00 */
[----:B------:R1:W-:Y:S01]  /*284c0*/  @!P0 STL [R1+0x4], R3 ;  /* 0x0000040301008387 */ /* 0x0003e20000100800 */
[----:B------:R-:W-:Y:S06]  /*284d0*/  BAR.ARV 0x5, 0x180 ;  /* 0x0146000000007b1d */ /* 0x000fec0000002000 */
.L_x_1029:
[----:B------:R-:W-:Y:S02]  /*284e0*/  ULDC UR4, c[0x0][0xc3c] ;  /* 0x00030f0000047ab9 */ /* 0x000fe40000000800 */
[----:B---3--:R-:W-:-:S13]  /*284f0*/  ISETP.GE.AND P0, PT, R19, UR4, PT ;  /* 0x0000000413007c0c */ /* 0x008fda000bf06270 */
[----:B------:R-:W-:Y:S05]  /*28500*/  @!P0 BRA `(.L_x_1041) ;  /* 0xffffff84005c8947 */ /* 0x000fea000383ffff */
[----:B------:R-:W-:Y:S05]  /*28510*/  BSYNC B8 ;  /* 0x0000000000087941 */ /* 0x000fea0003800000 */
.L_x_880:
[----:B--2---:R-:W2:Y:S01]  /*28520*/  LDL.LU R0, [R1+0x54] ;  /* 0x0000540001007983 */ /* 0x004ea20000300800 */
[----:B------:R-:W-:Y:S01]  /*28530*/  BSSY B0, `(.L_x_1042) ;  /* 0x000000b000007945 */ /* 0x000fe20003800000 */
[----:B0-----:R-:W0:Y:S01]  /*28540*/  S2R R5, SR_CgaCtaId ;  /* 0x0000000000057919 */ /* 0x001e220000008800 */
[----:B--2---:R-:W-:-:S05]  /*28550*/  VIADD R0, R0, 0x1 ;  /* 0x0000000100007836 */ /* 0x004fca0000000000 */
[----:B------:R-:W-:-:S04]  /*28560*/  LEA.HI R2, R0, R0, RZ, 0x1 ;  /* 0x0000000000027211 */ /* 0x000fc800078f08ff */
[----:B-1----:R-:W-:-:S05]  /*28570*/  LOP3.LUT R3, R2, 0xfffffffe, RZ, 0xc0, !PT ;  /* 0xfffffffe02037812 */ /* 0x002fca00078ec0ff */
[----:B------:R-:W-:Y:S01]  /*28580*/  IMAD.IADD R3, R0, 0x1, -R3 ;  /* 0x0000000100037824 */ /* 0x000fe200078e0a03 */
[----:B------:R-:W-:-:S04]  /*28590*/  MOV R0, 0x400 ;  /* 0x0000040000007802 */ /* 0x000fc80000000f00 */
[----:B0-----:R-:W-:Y:S02]  /*285a0*/  LEA R0, R5, R0, 0x18 ;  /* 0x0000000005007211 */ /* 0x001fe400078ec0ff */
[----:B------:R-:W-:-:S04]  /*285b0*/  SHF.L.U32 R3, R3, 0x1f, RZ ;  /* 0x0000001f03037819 */ /* 0x000fc800000006ff */
[----:B------:R-:W0:Y:S02]  /*285c0*/  SYNCS.PHASECHK.TRANS64.TRYWAIT P0, [R0+URZ+0x38820], R3 ;  /* 0x03882003000075a7 */ /* 0x000e24000800017f */
[----:B0-----:R-:W-:Y:S05]  /*285d0*/  @!P0 BRA `(.L_x_1043) ;  /* 0x0000002400cc8947 */ /* 0x001fea0003800000 */
.L_x_1136:
[----:B------:R-:W-:Y:S05]  /*285e0*/  BSYNC B0 ;  /* 0x0000000000007941 */ /* 0x000fea0003800000 */
.L_x_1042:
[----:B------:R-:W-:-:S03]  /*285f0*/  UMOV UR4, 0xffffffff ;  /* 0xffffffff00047882 */ /* 0x000fc60000000000 */
[----:B------:R-:W-:Y:S05]  /*28600*/  BRA.DIV UR4, `(.L_x_1044) ;  /* 0x0000002604d47947 */ /* 0x000fea000b800000 */
[----:B------:R-:W1:Y:S02]  /*28610*/  S2R R2, SR_TID.X ;  /* 0x0000000000027919 */ /* 0x000e640000002100 */
[----:B-1----:R-:W-:-:S04]  /*28620*/  SHF.R.U32.HI R2, RZ, 0x5, R2 ;  /* 0x00000005ff027819 */ /* 0x002fc80000011602 */
[----:B------:R-:W-:-:S05]  /*28630*/  LOP3.LUT R2, R2, 0x3, RZ, 0xc0, !PT ;  /* 0x0000000302027812 */ /* 0x000fca00078ec0ff */
[----:B------:R1:W2:Y:S02]  /*28640*/  SHFL.IDX PT, R14, R2, RZ, 0x1f ;  /* 0x00001fff020e7589 */ /* 0x0002a400000e0000 */
.L_x_1139:
[----:B--2---:R-:W-:-:S13]  /*28650*/  ISETP.NE.AND P0, PT, R14, RZ, PT ;  /* 0x000000ff0e00720c */ /* 0x004fda0003f05270 */
[----:B------:R-:W-:Y:S05]  /*28660*/  @P0 BRA `(.L_x_645) ;  /* 0x0000000000940947 */ /* 0x000fea0003800000 */
[----:B------:R-:W-:-:S03]  /*28670*/  UMOV UR4, 0xffffffff ;  /* 0xffffffff00047882 */ /* 0x000fc60000000000 */
[----:B------:R-:W-:Y:S05]  /*28680*/  BRA.DIV UR4, `(.L_x_1045) ;  /* 0x0000002604e87947 */ /* 0x000fea000b800000 */
[----:B------:R-:W-:-:S13]  /*28690*/  ELECT P6, URZ, PT ;  /* 0x00000000003f782f */ /* 0x000fda00038c0000 */
.L_x_1142:
[----:B------:R-:W-:Y:S05]  /*286a0*/  @!P6 BRA `(.L_x_645) ;  /* 0x000000000084e947 */ /* 0x000fea0003800000 */
[----:B------:R-:W-:-:S06]  /*286b0*/  ULOP3.LUT UR4, UR60, 0x2, URZ, 0xfc, !UPT ;  /* 0x000000023c047892 */ /* 0x000fcc000f8efc3f */
[----:B-1----:R-:W-:-:S05]  /*286c0*/  IMAD.U32 R2, RZ, RZ, UR4 ;  /* 0x00000004ff027e24 */ /* 0x002fca000f8e00ff */
[----:B------:R-:W-:-:S13]  /*286d0*/  ISETP.NE.AND P2, PT, R2, 0x3, PT ;  /* 0x000000030200780c */ /* 0x000fda0003f45270 */
[----:B------:R-:W-:Y:S05]  /*286e0*/  @!P2 BRA `(.L_x_1046) ;  /* 0x000000000004a947 */ /* 0x000fea0003800000 */
[----:B------:R-:W-:Y:S01]  /*286f0*/  BPT.TRAP 0x1 ;  /* 0x000000040000795c */ /* 0x000fe20000300000 */
.L_x_1046:
[----:B0-----:R-:W2:Y:S04]  /*28700*/  LDL R3, [R1+0xc] ;  /* 0x00000c0001037983 */ /* 0x001ea80000100800 */
[----:B------:R-:W3:Y:S01]  /*28710*/  LDL.LU R7, [R1+0x14] ;  /* 0x0000140001077983 */ /* 0x000ee20000300800 */
[----:B------:R-:W-:-:S04]  /*28720*/  VIADD R2, R0, 0x38840 ;  /* 0x0003884000027836 */ /* 0x000fc80000000000 */
[C---:B--2---:R-:W-:Y:S02]  /*28730*/  IMAD R6, R3.reuse, 0x8, R2 ;  /* 0x0000000803067824 */ /* 0x044fe400078e0202 */
[----:B------:R-:W-:Y:S01]  /*28740*/  VIADD R3, R3, 0x1 ;  /* 0x0000000103037836 */ /* 0x000fe20000000000 */
[----:B---3--:R-:W-:-:S04]  /*28750*/  SHF.L.U32 R5, R7, 0x1f, RZ ;  /* 0x0000001f07057819 */ /* 0x008fc800000006ff */
[C---:B------:R-:W-:Y:S01]  /*28760*/  ISETP.NE.AND P1, PT, R3.reuse, 0x2, PT ;  /* 0x000000020300780c */ /* 0x040fe20003f25270 */
[----:B------:R-:W0:Y:S03]  /*28770*/  SYNCS.PHASECHK.TRANS64.TRYWAIT P0, [R6+URZ], R5 ;  /* 0x00000005060075a7 */ /* 0x000e26000800017f */
[----:B------:R-:W-:Y:S02]  /*28780*/  SEL R4, RZ, 0x1, P1 ;  /* 0x00000001ff047807 */ /* 0x000fe40000800000 */
[----:B------:R-:W-:Y:S02]  /*28790*/  SEL R3, R3, RZ, P1 ;  /* 0x000000ff03037207 */ /* 0x000fe40000800000 */
[----:B------:R-:W-:-:S03]  /*287a0*/  LOP3.LUT R4, R7, R4, RZ, 0x3c, !PT ;  /* 0x0000000407047212 */ /* 0x000fc600078e3cff */
[----:B------:R-:W-:Y:S01]  /*287b0*/  IMAD R7, R3, 0x8, R2 ;  /* 0x0000000803077824 */ /* 0x000fe200078e0202 */
[----:B------:R-:W-:Y:S01]  /*287c0*/  SHF.L.U32 R2, R4, 0x1f, RZ ;  /* 0x0000001f04027819 */ /* 0x000fe200000006ff */
[----:B0-----:R-:W-:Y:S06]  /*287d0*/  @!P0 BRA `(.L_x_1047) ;  /* 0x0000002400b48947 */ /* 0x001fec0003800000 */
.L_x_1143:
[----:B------:R-:W1:Y:S02]  /*287e0*/  SYNCS.PHASECHK.TRANS64.TRYWAIT P0, [R7+URZ], R2 ;  /* 0x00000002070075a7 */ /* 0x000e64000800017f */
[----:B-1----:R-:W-:Y:S05]  /*287f0*/  @!P0 BRA `(.L_x_1048) ;  /* 0x0000002400c08947 */ /* 0x002fea0003800000 */
.L_x_1144:
[----:B------:R-:W-:Y:S05]  /*28800*/  @!P2 BRA `(.L_x_1049) ;  /* 0x000000000004a947 */ /* 0x000fea0003800000 */
[----:B------:R-:W-:Y:S01]  /*28810*/  BPT.TRAP 0x1 ;  /* 0x000000040000795c */ /* 0x000fe20000300000 */
.L_x_1049:
[----:B------:R-:W2:Y:S01]  /*28820*/  LDL.LU R4, [R1+0xc] ;  /* 0x00000c0001047983 */ /* 0x000ea20000300800 */
[----:B------:R-:W-:-:S04]  /*28830*/  VIADD R0, R0, 0x38860 ;  /* 0x0003886000007836 */ /* 0x000fc80000000000 */
[----:B--2---:R-:W-:-:S04]  /*28840*/  IMAD R4, R4, 0x8, R0 ;  /* 0x0000000804047824 */ /* 0x004fc800078e0200 */
[----:B------:R-:W2:Y:S02]  /*28850*/  SYNCS.PHASECHK.TRANS64.TRYWAIT P0, [R4+URZ], R5 ;  /* 0x00000005040075a7 */ /* 0x000ea4000800017f */
[----:B--2---:R-:W-:Y:S05]  /*28860*/  @!P0 BRA `(.L_x_1050) ;  /* 0x0000002400b88947 */ /* 0x004fea0003800000 */
.L_x_1145:
[----:B------:R-:W-:-:S07]  /*28870*/  IMAD R3, R3, 0x8, R0 ;  /* 0x0000000803037824 */ /* 0x000fce00078e0200 */
.L_x_1051:
[----:B---3--:R3:W0:Y:S02]  /*28880*/  SYNCS.PHASECHK.TRANS64.TRYWAIT P0, [R3+URZ], R2 ;  /* 0x00000002030075a7 */ /* 0x008624000800017f */
[----:B0-----:R-:W-:Y:S05]  /*28890*/  @!P0 NANOSLEEP.SYNCS 0x989680 ;  /* 0x009896800000895d */ /* 0x001fea0003900000 */
[----:B------:R-:W0:Y:S02]  /*288a0*/  @!P0 SYNCS.PHASECHK.TRANS64 P0, [R3+URZ], R2 ;  /* 0x00000002030085a7 */ /* 0x000e24000800007f */
[----:B0-----:R-:W-:Y:S05]  /*288b0*/  @!P0 BRA `(.L_x_1051) ;  /* 0xfffffffc00f08947 */ /* 0x001fea000383ffff */
.L_x_645:
[----:B------:R-:W-:Y:S05]  /*288c0*/  BSYNC B9 ;  /* 0x0000000000097941 */ /* 0x000fea0003800000 */
.L_x_642:
[----:B------:R-:W-:Y:S05]  /*288d0*/  EXIT ;  /* 0x000000000000794d */ /* 0x000fea0003800000 */
.L_x_665:
[----:B0-----:R0:W1:Y:S02]  /*288e0*/  SYNCS.PHASECHK.TRANS64.TRYWAIT P6, [R0+URZ+0x38890], R114 ;  /* 0x03889072000075a7 */ /* 0x00106400080c017f */
[----:B-1----:R-:W-:Y:S05]  /*288f0*/  @!P6 NANOSLEEP.SYNCS 0x989680 ;  /* 0x009896800000e95d */ /* 0x002fea0003900000 */
[----:B------:R-:W1:Y:S02]  /*28900*/  @!P6 SYNCS.PHASECHK.TRANS64 P6, [R0+URZ+0x38890], R114 ;  /* 0x038890720000e5a7 */ /* 0x000e6400080c007f */
[----:B-1----:R-:W-:Y:S05]  /*28910*/  @!P6 BRA `(.L_x_665) ;  /* 0xfffffffc00f0e947 */ /* 0x002fea000383ffff */
[----:B------:R-:W-:Y:S05]  /*28920*/  BRA `(.L_x_1052) ;  /* 0xfffffdb000087947 */ /* 0x000fea000383ffff */
.L_x_721:
[----:B-1----:R1:W3:Y:S02]  /*28930*/  SYNCS.PHASECHK.TRANS64.TRYWAIT P5, [R0+URZ+0x38890], R114 ;  /* 0x03889072000075a7 */ /* 0x0022e400080a017f */
[----:B---3--:R-:W-:Y:S05]  /*28940*/  @!P5 NANOSLEEP.SYNCS 0x989680 ;  /* 0x009896800000d95d */ /* 0x008fea0003900000 */
[----:B------:R-:W3:Y:S02]  /*28950*/  @!P5 SYNCS.PHASECHK.TRANS64 P5, [R0+URZ+0x38890], R114 ;  /* 0x038890720000d5a7 */ /* 0x000ee400080a007f */
[----:B---3--:R-:W-:Y:S05]  /*28960*/  @!P5 BRA `(.L_x_721) ;  /* 0xfffffffc00f0d947 */ /* 0x008fea000383ffff */
[----:B------:R-:W-:Y:S05]  /*28970*/  BRA `(.L_x_1053) ;  /* 0xfffffde400d87947 */ /* 0x000fea000383ffff */
.L_x_746:
[----:B-1----:R1:W2:Y:S02]  /*28980*/  SYNCS.PHASECHK.TRANS64.TRYWAIT P3, [R0+URZ+0x38890], R114 ;  /* 0x03889072000075a7 */ /* 0x0022a4000806017f */
[----:B--2---:R-:W-:Y:S05]  /*28990*/  @!P3 NANOSLEEP.SYNCS 0x989680 ;  /* 0x009896800000b95d */ /* 0x004fea0003900000 */
[----:B------:R-:W2:Y:S02]  /*289a0*/  @!P3 SYNCS.PHASECHK.TRANS64 P3, [R0+URZ+0x38890], R114 ;  /* 0x038890720000b5a7 */ /* 0x000ea4000806007f */
[----:B--2---:R-:W-:Y:S05]  /*289b0*/  @!P3 BRA `(.L_x_746) ;  /* 0xfffffffc00f0b947 */ /* 0x004fea000383ffff */
[----:B------:R-:W-:Y:S05]  /*289c0*/  BRA `(.L_x_1054) ;  /* 0xfffffe1800cc7947 */ /* 0x000fea000383ffff */
.L_x_754:
[----:B-1----:R1:W2:Y:S02]  /*289d0*/  SYNCS.PHASECHK.TRANS64.TRYWAIT P2, [R0+URZ+0x388b0], R114 ;  /* 0x0388b072000075a7 */ /* 0x0022a4000804017f */
[----:B--2---:R-:W-:Y:S05]  /*289e0*/  @!P2 NANOSLEEP.SYNCS 0x989680 ;  /* 0x009896800000a95d */ /* 0x004fea0003900000 */
[----:B------:R-:W2:Y:S02]  /*289f0*/  @!P2 SYNCS.PHASECHK.TRANS64 P2, [R0+URZ+0x388b0], R114 ;  /* 0x0388b0720000a5a7 */ /* 0x000ea4000804007f */
[----:B--2---:R-:W-:Y:S05]  /*28a00*/  @!P2 BRA `(.L_x_754) ;  /* 0xfffffffc00f0a947 */ /* 0x004fea000383ffff */
[----:B------:R-:W-:Y:S05]  /*28a10*/  BRA `(.L_x_1055) ;  /* 0xfffffe1c00f07947 */ /* 0x000fea000383ffff */
.L_x_774:
[----:B------:R-:W-:Y:S01]  /*28a20*/  BSSY B1, `(.L_x_1056) ;  /* 0x0000008000017945 */ /* 0x000fe20003800000 */
[----:B------:R-:W-:Y:S02]  /*28a30*/  IMAD.MOV.U32 R13, RZ, RZ, R25 ;  /* 0x000000ffff0d7224 */ /* 0x000fe400078e0019 */
[----:B------:R-:W-:Y:S02]  /*28a40*/  IMAD.MOV.U32 R12, RZ, RZ, RZ ;  /* 0x000000ffff0c7224 */ /* 0x000fe400078e00ff */
[----:B------:R-:W-:Y:S02]  /*28a50*/  IMAD.MOV.U32 R11, RZ, RZ, 0x181f ;  /* 0x0000181fff0b7424 */ /* 0x000fe400078e00ff */
[----:B------:R-:W-:-:S07]  /*28a60*/  IMAD.MOV.U32 R15, RZ, RZ, -0x1 ;  /* 0xffffffffff0f7424 */ /* 0x000fce00078e00ff */
[----:B------:R-:W-:Y:S05]  /*28a70*/  WARPSYNC.COLLECTIVE R15, `(.L_x_1057) ;  /* 0x000000000f087348 */ /* 0x000fea0003c00000 */
[----:B------:R0:W1:Y:S02]  /*28a80*/  SHFL.IDX P6, R14, R13, R12, R11 ;  /* 0x0000000c0d0e7389 */ /* 0x00006400000c000b */
[----:B01----:R-:W-:Y:S01]  /*28a90*/  ENDCOLLECTIVE ;  /* 0x000000000000791b */ /* 0x003fe20003800000 */
.L_x_1057:
[----:B------:R-:W-:Y:S05]  /*28aa0*/  BSYNC B1 ;  /* 0x0000000000017941 */ /* 0x000fea0003800000 */
.L_x_1056:
[----:B------:R-:W-:Y:S02]  /*28ab0*/  IMAD.MOV.U32 R13, RZ, RZ, R24 ;  /* 0x000000ffff0d7224 */ /* 0x000fe400078e0018 */
[----:B------:R-:W-:Y:S02]  /*28ac0*/  IMAD.MOV.U32 R12, RZ, RZ, RZ ;  /* 0x000000ffff0c7224 */ /* 0x000fe400078e00ff */
[----:B------:R-:W-:Y:S02]  /*28ad0*/  IMAD.MOV.U32 R11, RZ, RZ, 0x181f ;  /* 0x0000181fff0b7424 */ /* 0x000fe400078e00ff */
[----:B------:R-:W-:Y:S02]  /*28ae0*/  IMAD.MOV.U32 R15, RZ, RZ, -0x1 ;  /* 0xffffffffff0f7424 */ /* 0x000fe400078e00ff */
[----:B------:R-:W-:-:S07]  /*28af0*/  IMAD.MOV.U32 R3, RZ, RZ, R14 ;  /* 0x000000ffff037224 */ /* 0x000fce00078e000e */
[----:B------:R-:W-:Y:S05]  /*28b00*/  WARPSYNC.COLLECTIVE R15, `(.L_x_1058) ;  /* 0x000000000f087348 */ /* 0x000fea0003c00000 */
[----:B------:R0:W1:Y:S02]  /*28b10*/  SHFL.IDX P6, R14, R13, R12, R11 ;  /* 0x0000000c0d0e7389 */ /* 0x00006400000c000b */
[----:B01----:R-:W-:Y:S01]  /*28b20*/  ENDCOLLECTIVE ;  /* 0x000000000000791b */ /* 0x003fe20003800000 */
.L_x_1058:
[----:B------:R-:W-:Y:S02]  /*28b30*/  IMAD.MOV.U32 R13, RZ, RZ, R26 ;  /* 0x000000ffff0d7224 */ /* 0x000fe400078e001a */
[----:B------:R-:W-:-:S07]  /*28b40*/  IMAD.MOV.U32 R4, RZ, RZ, R14 ;  /* 0x000000ffff047224 */ /* 0x000fce00078e000e */
[----:B------:R-:W-:Y:S05]  /*28b50*/  WARPSYNC.COLLECTIVE R15, `(.L_x_1059) ;  /* 0x000000000f087348 */ /* 0x000fea0003c00000 */
[----:B------:R0:W1:Y:S02]  /*28b60*/  SHFL.IDX P6, R14, R13, R12, R11 ;  /* 0x0000000c0d0e7389 */ /* 0x00006400000c000b */
[----:B01----:R-:W-:Y:S01]  /*28b70*/  ENDCOLLECTIVE ;  /* 0x000000000000791b */ /* 0x003fe20003800000 */
.L_x_1059:
[----:B------:R-:W-:Y:S02]  /*28b80*/  IMAD.MOV.U32 R13, RZ, RZ, R28 ;  /* 0x000000ffff0d7224 */ /* 0x000fe400078e001c */
[----:B------:R-:W-:-:S07]  /*28b90*/  IMAD.MOV.U32 R5, RZ, RZ, R14 ;  /* 0x000000ffff057224 */ /* 0x000fce00078e000e */
[----:B------:R-:W-:Y:S05]  /*28ba0*/  WARPSYNC.COLLECTIVE R15, `(.L_x_1060) ;  /* 0x000000000f087348 */ /* 0x000fea0003c00000 */
[----:B------:R0:W1:Y:S02]  /*28bb0*/  SHFL.IDX P6, R14, R13, R12, R11 ;  /* 0x0000000c0d0e7389 */ /* 0x00006400000c000b */
[----:B01----:R-:W-:Y:S01]  /*28bc0*/  ENDCOLLECTIVE ;  /* 0x000000000000791b */ /* 0x003fe20003800000 */
.L_x_1060:
[----:B------:R-:W-:Y:S05]  /*28bd0*/  BRA `(.L_x_1061) ;  /* 0xfffffe2c00d87947 */ /* 0x000fea000383ffff */
.L_x_778:
[----:B0-----:R0:W1:Y:S02]  /*28be0*/  SYNCS.PHASECHK.TRANS64.TRYWAIT P0, [R18+URZ+0x38800], R5 ;  /* 0x03880005120075a7 */ /* 0x001064000800017f */
[----:B-1----:R-:W-:Y:S05]  /*28bf0*/  @!P0 NANOSLEEP.SYNCS 0x989680 ;  /* 0x009896800000895d */ /* 0x002fea0003900000 */
[----:B------:R-:W1:Y:S02]  /*28c00*/  @!P0 SYNCS.PHASECHK.TRANS64 P0, [R18+URZ+0x38800], R5 ;  /* 0x03880005120085a7 */ /* 0x000e64000800007f */
[----:B-1----:R-:W-:Y:S05]  /*28c10*/  @!P0 BRA `(.L_x_778) ;  /* 0xfffffffc00f08947 */ /* 0x002fea000383ffff */
[----:B------:R-:W-:Y:S05]  /*28c20*/  BRA `(.L_x_1062) ;  /* 0xfffffe3400947947 */ /* 0x000fea000383ffff */
.L_x_810:
        /* <DEDUP_REMOVED lines=8> */
.L_x_1064:
[----:B------:R-:W-:Y:S05]  /*28cb0*/  BSYNC B1 ;  /* 0x0000000000017941 */ /* 0x000fea0003800000 */
.L_x_1063:
        /* <DEDUP_REMOVED lines=8> */
.L_x_1065:
[----:B------:R-:W-:Y:S02]  /*28d40*/  IMAD.MOV.U32 R13, RZ, RZ, R26 ;  /* 0x000000ffff0d7224 */ /* 0x000fe400078e001a */
[----:B------:R-:W-:-:S07]  /*28d50*/  IMAD.MOV.U32 R20, RZ, RZ, R14 ;  /* 0x000000ffff147224 */ /* 0x000fce00078e000e */
[----:B------:R-:W-:Y:S05]  /*28d60*/  WARPSYNC.COLLECTIVE R15, `(.L_x_1066) ;  /* 0x000000000f087348 */ /* 0x000fea0003c00000 */
[----:B------:R0:W1:Y:S02]  /*28d70*/  SHFL.IDX P6, R14, R13, R12, R11 ;  /* 0x0000000c0d0e7389 */ /* 0x00006400000c000b */
[----:B01----:R-:W-:Y:S01]  /*28d80*/  ENDCOLLECTIVE ;  /* 0x000000000000791b */ /* 0x003fe20003800000 */
.L_x_1066:
[----:B------:R-:W-:Y:S02]  /*28d90*/  IMAD.MOV.U32 R13, RZ, RZ, R28 ;  /* 0x000000ffff0d7224 */ /* 0x000fe400078e001c */
[----:B------:R-:W-:-:S07]  /*28da0*/  IMAD.MOV.U32 R21, RZ, RZ, R14 ;  /* 0x000000ffff157224 */ /* 0x000fce00078e000e */
[----:B------:R-:W-:Y:S05]  /*28db0*/  WARPSYNC.COLLECTIVE R15, `(.L_x_1067) ;  /* 0x000000000f087348 */ /* 0x000fea0003c00000 */
[----:B------:R0:W1:Y:S02]  /*28dc0*/  SHFL.IDX P6, R14, R13, R12, R11 ;  /* 0x0000000c0d0e7389 */ /* 0x00006400000c000b */
[----:B01----:R-:W-:Y:S01]  /*28dd0*/  ENDCOLLECTIVE ;  /* 0x000000000000791b */ /* 0x003fe20003800000 */
.L_x_1067:
[----:B------:R-:W-:Y:S01]  /*28de0*/  IMAD.MOV.U32 R28, RZ, RZ, R14 ;  /* 0x000000ffff1c7224 */ /* 0x000fe200078e000e */
[----:B------:R-:W-:Y:S06]  /*28df0*/  BRA `(.L_x_1068) ;  /* 0xfffffe6000007947 */ /* 0x000fec000383ffff */
.L_x_814:
[----:B0-----:R0:W1:Y:S02]  /*28e00*/  SYNCS.PHASECHK.TRANS64.TRYWAIT P0, [R18+URZ+0x38800], R9 ;  /* 0x03880009120075a7 */ /* 0x001064000800017f */
[----:B-1----:R-:W-:Y:S05]  /*28e10*/  @!P0 NANOSLEEP.SYNCS 0x989680 ;  /* 0x009896800000895d */ /* 0x002fea0003900000 */
[----:B------:R-:W1:Y:S02]  /*28e20*/  @!P0 SYNCS.PHASECHK.TRANS64 P0, [R18+URZ+0x38800], R9 ;  /* 0x03880009120085a7 */ /* 0x000e64000800007f */
[----:B-1----:R-:W-:Y:S05]  /*28e30*/  @!P0 BRA `(.L_x_814) ;  /* 0xfffffffc00f08947 */ /* 0x002fea000383ffff */
[----:B------:R-:W-:Y:S05]  /*28e40*/  BRA `(.L_x_1069) ;  /* 0xfffffe6400607947 */ /* 0x000fea000383ffff */
.L_x_832:
[----:B-1----:R1:W2:Y:S02]  /*28e50*/  SYNCS.PHASECHK.TRANS64.TRYWAIT P2, [R0+URZ+0x38830], R3 ;  /* 0x03883003000075a7 */ /* 0x0022a4000804017f */
[----:B--2---:R-:W-:Y:S05]  /*28e60*/  @!P2 NANOSLEEP.SYNCS 0x989680 ;  /* 0x009896800000a95d */ /* 0x004fea0003900000 */
[----:B------:R-:W2:Y:S02]  /*28e70*/  @!P2 SYNCS.PHASECHK.TRANS64 P2, [R0+URZ+0x38830], R3 ;  /* 0x038830030000a5a7 */ /* 0x000ea4000804007f */
[----:B--2---:R-:W-:Y:S05]  /*28e80*/  @!P2 BRA `(.L_x_832) ;  /* 0xfffffffc00f0a947 */ /* 0x004fea000383ffff */
[----:B------:R-:W-:Y:S05]  /*28e90*/  BRA `(.L_x_831) ;  /* 0xfffffe9400887947 */ /* 0x000fea000383ffff */
.L_x_839:
[----:B-1----:R1:W2:Y:S02]  /*28ea0*/  SYNCS.PHASECHK.TRANS64.TRYWAIT P2, [R11+URZ+0x38830], R4 ;  /* 0x038830040b0075a7 */ /* 0x0022a4000804017f */
[----:B--2---:R-:W-:Y:S05]  /*28eb0*/  @!P2 NANOSLEEP.SYNCS 0x989680 ;  /* 0x009896800000a95d */ /* 0x004fea0003900000 */
[----:B------:R-:W2:Y:S02]  /*28ec0*/  @!P2 SYNCS.PHASECHK.TRANS64 P2, [R11+URZ+0x38830], R4 ;  /* 0x038830040b00a5a7 */ /* 0x000ea4000804007f */
[----:B--2---:R-:W-:Y:S05]  /*28ed0*/  @!P2 BRA `(.L_x_839) ;  /* 0xfffffffc00f0a947 */ /* 0x004fea000383ffff */
[----:B------:R-:W-:Y:S05]  /*28ee0*/  BRA `(.L_x_838) ;  /* 0xfffffee400107947 */ /* 0x000fea000383ffff */
.L_x_844:
[----:B-1----:R1:W2:Y:S02]  /*28ef0*/  SYNCS.PHASECHK.TRANS64.TRYWAIT P2, [R9+URZ+0x38850], R0 ;  /* 0x03885000090075a7 */ /* 0x0022a4000804017f */
[----:B--2---:R-:W-:Y:S05]  /*28f00*/  @!P2 NANOSLEEP.SYNCS 0x989680 ;  /* 0x009896800000a95d */ /* 0x004fea0003900000 */
[----:B------:R-:W2:Y:S02]  /*28f10*/  @!P2 SYNCS.PHASECHK.TRANS64 P2, [R9+URZ+0x38850], R0 ;  /* 0x038850000900a5a7 */ /* 0x000ea4000804007f */
[----:B--2---:R-:W-:Y:S05]  /*28f20*/  @!P2 BRA `(.L_x_844) ;  /* 0xfffffffc00f0a947 */ /* 0x004fea000383ffff */
[----:B------:R-:W-:Y:S05]  /*28f30*/  BRA `(.L_x_843) ;  /* 0xffffff1800d87947 */ /* 0x000fea000383ffff */
.L_x_850:
[----:B-1----:R1:W2:Y:S02]  /*28f40*/  SYNCS.PHASECHK.TRANS64.TRYWAIT P0, [R0+URZ+0x38850], R6 ;  /* 0x03885006000075a7 */ /* 0x0022a4000800017f */
[----:B--2---:R-:W-:Y:S05]  /*28f50*/  @!P0 NANOSLEEP.SYNCS 0x989680 ;  /* 0x009896800000895d */ /* 0x004fea0003900000 */
[----:B------:R-:W2:Y:S02]  /*28f60*/  @!P0 SYNCS.PHASECHK.TRANS64 P0, [R0+URZ+0x38850], R6 ;  /* 0x03885006000085a7 */ /* 0x000ea4000800007f */
[----:B--2---:R-:W-:Y:S05]  /*28f70*/  @!P0 BRA `(.L_x_850) ;  /* 0xfffffffc00f08947 */ /* 0x004fea000383ffff */
[----:B------:R-:W-:Y:S05]  /*28f80*/  BRA `(.L_x_849) ;  /* 0xffffff3000f87947 */ /* 0x000fea000383ffff */
.L_x_886:
        /* <DEDUP_REMOVED lines=8> */
[----:B------:R-:W-:Y:S05]  /*29010*/  WARPSYNC.COLLECTIVE R15, `(.L_x_1071) ;  /* 0x000000000f087348 */ /* 0x000fea0003c00000 */
[----:B------:R0:W1:Y:S02]  /*29020*/  SHFL.IDX P6, R14, R13, R12, R11 ;  /* 0x0000000c0d0e7389 */ /* 0x00006400000c000b */
[----:B01----:R-:W-:Y:S01]  /*29030*/  ENDCOLLECTIVE ;  /* 0x000000000000791b */ /* 0x003fe20003800000 */
.L_x_1071:
[----:B------:R-:W-:Y:S05]  /*29040*/  BSYNC B1 ;  /* 0x0000000000017941 */ /* 0x000fea0003800000 */
.L_x_1070:
[----:B------:R-:W-:Y:S05]  /*29050*/  BRA `(.L_x_1072) ;  /* 0xffffff8000687947 */ /* 0x000fea000383ffff */
.L_x_888:
[----:B------:R-:W-:Y:S01]  /*29060*/  BSSY B1, `(.L_x_1073) ;  /* 0x0000006000017945 */ /* 0x000fe20003800000 */
[----:B------:R-:W-:-:S07]  /*29070*/  IMAD.MOV.U32 R15, RZ, RZ, -0x1 ;  /* 0xffffffffff0f7424 */ /* 0x000fce00078e00ff */
[----:B0-----:R-:W-:Y:S05]  /*29080*/  WARPSYNC.COLLECTIVE R15, `(.L_x_1074) ;  /* 0x000000000f0c7348 */ /* 0x001fea0003c00000 */
[----:B------:R-:W-:Y:S02]  /*29090*/  ELECT P6, UR62, PT ;  /* 0x00000000003e782f */ /* 0x000fe400038c0000 */
[----:B------:R-:W-:Y:S01]  /*290a0*/  MOV R14, UR62 ;  /* 0x0000003e000e7c02 */ /* 0x000fe20008000f00 */
[----:B0-----:R-:W-:Y:S10]  /*290b0*/  ENDCOLLECTIVE ;  /* 0x000000000000791b */ /* 0x001ff40003800000 */
.L_x_1074:
[----:B------:R-:W-:Y:S05]  /*290c0*/  BSYNC B1 ;  /* 0x0000000000017941 */ /* 0x000fea0003800000 */
.L_x_1073:
[----:B------:R-:W-:Y:S01]  /*290d0*/  PLOP3.LUT P2, PT, P6, PT, PT, 0x80, 0x0 ;  /* 0x000000000000781c */ /* 0x000fe2000374f070 */
[----:B------:R-:W-:-:S12]  /*290e0*/  BRA `(.L_x_887) ;  /* 0xffffff80005c7947 */ /* 0x000fd8000383ffff */
.L_x_890:
[----:B0-----:R-:W2:Y:S02]  /*290f0*/  LDL R3, [R1+0x4] ;  /* 0x0000040001037983 */ /* 0x001ea40000100800 */
[----:B--2---:R0:W1:Y:S02]  /*29100*/  SYNCS.PHASECHK.TRANS64.TRYWAIT P0, [R3+URZ+0x38820], R2 ;  /* 0x03882002030075a7 */ /* 0x004064000800017f */
[----:B-1----:R-:W-:Y:S05]  /*29110*/  @!P0 NANOSLEEP.SYNCS 0x989680 ;  /* 0x009896800000895d */ /* 0x002fea0003900000 */
[----:B------:R-:W1:Y:S02]  /*29120*/  @!P0 SYNCS.PHASECHK.TRANS64 P0, [R3+URZ+0x38820], R2 ;  /* 0x03882002030085a7 */ /* 0x000e64000800007f */
[----:B-1----:R-:W-:Y:S05]  /*29130*/  @!P0 BRA `(.L_x_890) ;  /* 0xfffffffc00ec8947 */ /* 0x002fea000383ffff */
[----:B------:R-:W-:Y:S05]  /*29140*/  BRA `(.L_x_1075) ;  /* 0xffffff80006c7947 */ /* 0x000fea000383ffff */
.L_x_894:
[----:B0-----:R0:W1:Y:S02]  /*29150*/  SYNCS.PHASECHK.TRANS64.TRYWAIT P0, [R6+URZ+0x388a0], R8 ;  /* 0x0388a008060075a7 */ /* 0x001064000800017f */
[----:B-1----:R-:W-:Y:S05]  /*29160*/  @!P0 NANOSLEEP.SYNCS 0x989680 ;  /* 0x009896800000895d */ /* 0x002fea0003900000 */
[----:B------:R-:W1:Y:S02]  /*29170*/  @!P0 SYNCS.PHASECHK.TRANS64 P0, [R6+URZ+0x388a0], R8 ;  /* 0x0388a008060085a7 */ /* 0x000e64000800007f */
[----:B-1----:R-:W-:Y:S05]  /*29180*/  @!P0 BRA `(.L_x_894) ;  /* 0xfffffffc00f08947 */ /* 0x002fea000383ffff */
[----:B------:R-:W-:Y:S05]  /*29190*/  BRA `(.L_x_1076) ;  /* 0xffffff8000907947 */ /* 0x000fea000383ffff */
.L_x_902:
[----:B-1----:R1:W2:Y:S02]  /*291a0*/  SYNCS.PHASECHK.TRANS64.TRYWAIT P0, [R6+URZ+0x388c0], R8 ;  /* 0x0388c008060075a7 */ /* 0x0022a4000800017f */
[----:B--2---:R-:W-:Y:S05]  /*291b0*/  @!P0 NANOSLEEP.SYNCS 0x989680 ;  /* 0x009896800000895d */ /* 0x004fea0003900000 */
[----:B------:R-:W2:Y:S02]  /*291c0*/  @!P0 SYNCS.PHASECHK.TRANS64 P0, [R6+URZ+0x388c0], R8 ;  /* 0x0388c008060085a7 */ /* 0x000ea4000800007f */
[----:B--2---:R-:W-:Y:S05]  /*291d0*/  @!P0 BRA `(.L_x_902) ;  /* 0xfffffffc00f08947 */ /* 0x004fea000383ffff */
[----:B------:R-:W-:Y:S05]  /*291e0*/  BRA `(.L_x_1077) ;  /* 0xffffff8400d07947 */ /* 0x000fea000383ffff */
.L_x_912:
[----:B0-----:R0:W1:Y:S02]  /*291f0*/  SYNCS.PHASECHK.TRANS64.TRYWAIT P0, [R6+URZ+0x388a0], R5 ;  /* 0x0388a005060075a7 */ /* 0x001064000800017f */
[----:B-1----:R-:W-:Y:S05]  /*29200*/  @!P0 NANOSLEEP.SYNCS 0x989680 ;  /* 0x009896800000895d */ /* 0x002fea0003900000 */
[----:B------:R-:W1:Y:S02]  /*29210*/  @!P0 SYNCS.PHASECHK.TRANS64 P0, [R6+URZ+0x388a0], R5 ;  /* 0x0388a005060085a7 */ /* 0x000e64000800007f */
[----:B-1----:R-:W-:Y:S05]  /*29220*/  @!P0 BRA `(.L_x_912) ;  /* 0xfffffffc00f08947 */ /* 0x002fea000383ffff */
[----:B------:R-:W-:Y:S05]  /*29230*/  BRA `(.L_x_1078) ;  /* 0xffffff8c00587947 */ /* 0x000fea000383ffff */
.L_x_920:
[----:B-1----:R1:W2:Y:S02]  /*29240*/  SYNCS.PHASECHK.TRANS64.TRYWAIT P0, [R6+URZ+0x388c0], R5 ;  /* 0x0388c005060075a7 */ /* 0x0022a4000800017f */
[----:B--2---:R-:W-:Y:S05]  /*29250*/  @!P0 NANOSLEEP.SYNCS 0x989680 ;  /* 0x009896800000895d */ /* 0x004fea0003900000 */
[----:B------:R-:W2:Y:S02]  /*29260*/  @!P0 SYNCS.PHASECHK.TRANS64 P0, [R6+URZ+0x388c0], R5 ;  /* 0x0388c005060085a7 */ /* 0x000ea4000800007f */
[----:B--2---:R-:W-:Y:S05]  /*29270*/  @!P0 BRA `(.L_x_920) ;  /* 0xfffffffc00f08947 */ /* 0x004fea000383ffff */
[----:B------:R-:W-:Y:S05]  /*29280*/  BRA `(.L_x_1079) ;  /* 0xffffff9000947947 */ /* 0x000fea000383ffff */
.L_x_936:
        /* <DEDUP_REMOVED lines=11> */
.L_x_1081:
[----:B------:R-:W-:Y:S05]  /*29340*/  BSYNC B0 ;  /* 0x0000000000007941 */ /* 0x000fea0003800000 */
.L_x_1080:
[----:B------:R-:W-:Y:S05]  /*29350*/  BRA `(.L_x_1082) ;  /* 0xffffff9c00807947 */ /* 0x000fea000383ffff */
.L_x_938:
[----:B------:R-:W-:Y:S01]  /*29360*/  BSSY B0, `(.L_x_1083) ;  /* 0x0000006000007945 */ /* 0x000fe20003800000 */
[----:B------:R-:W-:-:S07]  /*29370*/  IMAD.MOV.U32 R15, RZ, RZ, -0x1 ;  /* 0xffffffffff0f7424 */ /* 0x000fce00078e00ff */
[----:B0-----:R-:W-:Y:S05]  /*29380*/  WARPSYNC.COLLECTIVE R15, `(.L_x_1084) ;  /* 0x000000000f0c7348 */ /* 0x001fea0003c00000 */
[----:B------:R-:W-:Y:S02]  /*29390*/  ELECT P6, UR62, PT ;  /* 0x00000000003e782f */ /* 0x000fe400038c0000 */
[----:B------:R-:W-:Y:S01]  /*293a0*/  MOV R14, UR62 ;  /* 0x0000003e000e7c02 */ /* 0x000fe20008000f00 */
[----:B0-----:R-:W-:Y:S10]  /*293b0*/  ENDCOLLECTIVE ;  /* 0x000000000000791b */ /* 0x001ff40003800000 */
.L_x_1084:
[----:B------:R-:W-:Y:S05]  /*293c0*/  BSYNC B0 ;  /* 0x0000000000007941 */ /* 0x000fea0003800000 */
.L_x_1083:
[----:B------:R-:W-:Y:S05]  /*293d0*/  BRA `(.L_x_1085) ;  /* 0xffffff9c008c7947 */ /* 0x000fea000383ffff */
.L_x_940:
[----:B0-----:R0:W1:Y:S02]  /*293e0*/  SYNCS.PHASECHK.TRANS64.TRYWAIT P0, [R0+URZ+0x38840], R2 ;  /* 0x03884002000075a7 */ /* 0x001064000800017f */
[----:B-1----:R-:W-:Y:S05]  /*293f0*/  @!P0 NANOSLEEP.SYNCS 0x989680 ;  /* 0x009896800000895d */ /* 0x002fea0003900000 */
[----:B------:R-:W1:Y:S02]  /*29400*/  @!P0 SYNCS.PHASECHK.TRANS64 P0, [R0+URZ+0x38840], R2 ;  /* 0x03884002000085a7 */ /* 0x000e64000800007f */
[----:B-1----:R-:W-:Y:S05]  /*29410*/  @!P0 BRA `(.L_x_940) ;  /* 0xfffffffc00f08947 */ /* 0x002fea000383ffff */
[----:B------:R-:W-:Y:S05]  /*29420*/  BRA `(.L_x_1086) ;  /* 0xffffff9c00fc7947 */ /* 0x000fea000383ffff */
.L_x_944:
[----:B------:R0:W5:Y:S01]  /*29430*/  LDL.LU R9, [R1+0x50] ;  /* 0x0000500001097983 */ /* 0x0001620000300800 */
[----:B------:R-:W-:Y:S02]  /*29440*/  IMAD.MOV.U32 R13, RZ, RZ, R3 ;  /* 0x000000ffff0d7224 */ /* 0x000fe400078e0003 */
[----:B------:R-:W-:Y:S02]  /*29450*/  IMAD.MOV.U32 R12, RZ, RZ, RZ ;  /* 0x000000ffff0c7224 */ /* 0x000fe400078e00ff */
[----:B------:R-:W-:Y:S02]  /*29460*/  IMAD.MOV.U32 R11, RZ, RZ, 0x181f ;  /* 0x0000181fff0b7424 */ /* 0x000fe400078e00ff */
[----:B------:R-:W-:-:S07]  /*29470*/  IMAD.MOV.U32 R15, RZ, RZ, -0x1 ;  /* 0xffffffffff0f7424 */ /* 0x000fce00078e00ff */
[----:B0----5:R-:W-:Y:S05]  /*29480*/  WARPSYNC.COLLECTIVE R15, `(.L_x_1087) ;  /* 0x000000000f087348 */ /* 0x021fea0003c00000 */
[----:B------:R1:W2:Y:S02]  /*29490*/  SHFL.IDX P6, R14, R13, R12, R11 ;  /* 0x0000000c0d0e7389 */ /* 0x0002a400000c000b */
[----:B012--5:R-:W-:Y:S01]  /*294a0*/  ENDCOLLECTIVE ;  /* 0x000000000000791b */ /* 0x027fe20003800000 */
.L_x_1087:
[----:B------:R-:W-:Y:S02]  /*294b0*/  IMAD.MOV.U32 R13, RZ, RZ, R4 ;  /* 0x000000ffff0d7224 */ /* 0x000fe400078e0004 */
[----:B------:R-:W-:-:S07]  /*294c0*/  IMAD.MOV.U32 R6, RZ, RZ, R14 ;  /* 0x000000ffff067224 */ /* 0x000fce00078e000e */
[----:B------:R-:W-:Y:S05]  /*294d0*/  WARPSYNC.COLLECTIVE R15, `(.L_x_1088) ;  /* 0x000000000f087348 */ /* 0x000fea0003c00000 */
[----:B------:R0:W1:Y:S02]  /*294e0*/  SHFL.IDX P6, R14, R13, R12, R11 ;  /* 0x0000000c0d0e7389 */ /* 0x00006400000c000b */
[----:B01----:R-:W-:Y:S01]  /*294f0*/  ENDCOLLECTIVE ;  /* 0x000000000000791b */ /* 0x003fe20003800000 */
.L_x_1088:
[----:B------:R-:W-:Y:S02]  /*29500*/  IMAD.IADD R0, R10, 0x1, R17 ;  /* 0x000000010a007824 */ /* 0x000fe400078e0211 */
[----:B------:R-:W-:Y:S02]  /*29510*/  IMAD R2, R9, R7, RZ ;  /* 0x0000000709027224 */ /* 0x000fe400078e02ff */
[----:B------:R-:W2:Y:S01]  /*29520*/  LDL R9, [R1+0x2c] ;  /* 0x00002c0001097983 */ /* 0x000ea20000100800 */
[----:B------:R-:W-:Y:S01]  /*29530*/  IMAD.MOV.U32 R7, RZ, RZ, R14 ;  /* 0x000000ffff077224 */ /* 0x000fe200078e000e */
[----:B------:R-:W-:Y:S01]  /*29540*/  ULDC.64 UR4, c[0x0][0x208] ;  /* 0x0000820000047ab9 */ /* 0x000fe20000000a00 */
[----:B------:R-:W-:Y:S01]  /*29550*/  ISETP.GE.AND P2, PT, R0, R2, PT ;  /* 0x000000020000720c */ /* 0x000fe20003f46270 */
[----:B------:R-:W-:Y:S02]  /*29560*/  IMAD.MOV.U32 R13, RZ, RZ, R3 ;  /* 0x000000ffff0d7224 */ /* 0x000fe400078e0003 */
[----:B------:R-:W-:-:S02]  /*29570*/  IMAD.MOV.U32 R12, RZ, RZ, 0x1 ;  /* 0x00000001ff0c7424 */ /* 0x000fc400078e00ff */
[----:B------:R-:W-:-:S08]  /*29580*/  VIADD R5, R0, 0x10 ;  /* 0x0000001000057836 */ /* 0x000fd00000000000 */
        /* <DEDUP_REMOVED lines=8> */
[----:B--2---:R0:W-:Y:S04]  /*29610*/  @!P2 LDGSTS.E.BYPASS.LTC128B.128 [R9+0x14400], desc[UR4][R6.64], !P4 ;  /* 0x144000000609afae */ /* 0x0041e8000e101d44 */
[----:B------:R0:W-:Y:S04]  /*29620*/  @!P2 LDGSTS.E.BYPASS.LTC128B.128 [R9+0x18400], desc[UR4][R6.64+0x80], !P3 ;  /* 0x184000800609afae */ /* 0x0001e8000d901d44 */
[----:B------:R0:W-:Y:S04]  /*29630*/  @!P2 LDGSTS.E.BYPASS.LTC128B.128 [R9+0x1c400], desc[UR4][R6.64+0x100], !P0 ;  /* 0x1c4001000609afae */ /* 0x0001e8000c101d44 */
[----:B------:R0:W-:Y:S01]  /*29640*/  @!P2 LDGSTS.E.BYPASS.LTC128B.128 [R9+0x20400], desc[UR4][R6.64+0x180], !P1 ;  /* 0x204001800609afae */ /* 0x0001e2000c901d44 */
[----:B------:R-:W-:-:S13]  /*29650*/  ISETP.GE.AND P2, PT, R5, R2, PT ;  /* 0x000000020500720c */ /* 0x000fda0003f46270 */
[----:B0-----:R-:W-:Y:S05]  /*29660*/  WARPSYNC.COLLECTIVE R15, `(.L_x_1089) ;  /* 0x000000000f087348 */ /* 0x001fea0003c00000 */
[----:B------:R1:W2:Y:S02]  /*29670*/  SHFL.IDX P6, R14, R13, R12, R11 ;  /* 0x0000000c0d0e7389 */ /* 0x0002a400000c000b */
[----:B012---:R-:W-:Y:S01]  /*29680*/  ENDCOLLECTIVE ;  /* 0x000000000000791b */ /* 0x007fe20003800000 */
.L_x_1089:
[----:B------:R-:W-:Y:S02]  /*29690*/  IMAD.MOV.U32 R13, RZ, RZ, R4 ;  /* 0x000000ffff0d7224 */ /* 0x000fe400078e0004 */
[----:B------:R-:W-:-:S07]  /*296a0*/  IMAD.MOV.U32 R7, RZ, RZ, R14 ;  /* 0x000000ffff077224 */ /* 0x000fce00078e000e */
[----:B------:R-:W-:Y:S05]  /*296b0*/  WARPSYNC.COLLECTIVE R15, `(.L_x_1090) ;  /* 0x000000000f087348 */ /* 0x000fea0003c00000 */
[----:B------:R0:W1:Y:S02]  /*296c0*/  SHFL.IDX P6, R14, R13, R12, R11 ;  /* 0x0000000c0d0e7389 */ /* 0x00006400000c000b */
[----:B01----:R-:W-:Y:S01]  /*296d0*/  ENDCOLLECTIVE ;  /* 0x000000000000791b */ /* 0x003fe20003800000 */
.L_x_1090:
        /* <DEDUP_REMOVED lines=20> */
.L_x_1091:
[----:B------:R-:W-:Y:S02]  /*29820*/  IMAD.MOV.U32 R13, RZ, RZ, R4 ;  /* 0x000000ffff0d7224 */ /* 0x000fe400078e0004 */
[----:B------:R-:W-:-:S07]  /*29830*/  IMAD.MOV.U32 R7, RZ, RZ, R14 ;  /* 0x000000ffff077224 */ /* 0x000fce00078e000e */
[----:B------:R-:W-:Y:S05]  /*29840*/  WARPSYNC.COLLECTIVE R15, `(.L_x_1092) ;  /* 0x000000000f087348 */ /* 0x000fea0003c00000 */
[----:B------:R0:W1:Y:S02]  /*29850*/  SHFL.IDX P6, R14, R13, R12, R11 ;  /* 0x0000000c0d0e7389 */ /* 0x00006400000c000b */
[----:B01----:R-:W-:Y:S01]  /*29860*/  ENDCOLLECTIVE ;  /* 0x000000000000791b */ /* 0x003fe20003800000 */
.L_x_1092:
        /* <DEDUP_REMOVED lines=20> */
.L_x_1093:
[----:B------:R-:W-:Y:S02]  /*299b0*/  IMAD.MOV.U32 R13, RZ, RZ, R4 ;  /* 0x000000ffff0d7224 */ /* 0x000fe400078e0004 */
[----:B------:R-:W-:-:S07]  /*299c0*/  IMAD.MOV.U32 R7, RZ, RZ, R14 ;  /* 0x000000ffff077224 */ /* 0x000fce00078e000e */
[----:B------:R-:W-:Y:S05]  /*299d0*/  WARPSYNC.COLLECTIVE R15, `(.L_x_1094) ;  /* 0x000000000f087348 */ /* 0x000fea0003c00000 */
[----:B------:R0:W1:Y:S02]  /*299e0*/  SHFL.IDX P6, R14, R13, R12, R11 ;  /* 0x0000000c0d0e7389 */ /* 0x00006400000c000b */
[----:B01----:R-:W-:Y:S01]  /*299f0*/  ENDCOLLECTIVE ;  /* 0x000000000000791b */ /* 0x003fe20003800000 */
.L_x_1094:
        /* <DEDUP_REMOVED lines=20> */
.L_x_1095:
[----:B------:R-:W-:Y:S02]  /*29b40*/  IMAD.MOV.U32 R13, RZ, RZ, R4 ;  /* 0x000000ffff0d7224 */ /* 0x000fe400078e0004 */
[----:B------:R-:W-:-:S07]  /*29b50*/  IMAD.MOV.U32 R7, RZ, RZ, R14 ;  /* 0x000000ffff077224 */ /* 0x000fce00078e000e */
[----:B------:R-:W-:Y:S05]  /*29b60*/  WARPSYNC.COLLECTIVE R15, `(.L_x_1096) ;  /* 0x000000000f087348 */ /* 0x000fea0003c00000 */
[----:B------:R0:W1:Y:S02]  /*29b70*/  SHFL.IDX P6, R14, R13, R12, R11 ;  /* 0x0000000c0d0e7389 */ /* 0x00006400000c000b */
[----:B01----:R-:W-:Y:S01]  /*29b80*/  ENDCOLLECTIVE ;  /* 0x000000000000791b */ /* 0x003fe20003800000 */
.L_x_1096:
        /* <DEDUP_REMOVED lines=20> */
.L_x_1097:
[----:B------:R-:W-:Y:S02]  /*29cd0*/  IMAD.MOV.U32 R13, RZ, RZ, R4 ;  /* 0x000000ffff0d7224 */ /* 0x000fe400078e0004 */
[----:B------:R-:W-:-:S07]  /*29ce0*/  IMAD.MOV.U32 R7, RZ, RZ, R14 ;  /* 0x000000ffff077224 */ /* 0x000fce00078e000e */
[----:B------:R-:W-:Y:S05]  /*29cf0*/  WARPSYNC.COLLECTIVE R15, `(.L_x_1098) ;  /* 0x000000000f087348 */ /* 0x000fea0003c00000 */
[----:B------:R0:W1:Y:S02]  /*29d00*/  SHFL.IDX P6, R14, R13, R12, R11 ;  /* 0x0000000c0d0e7389 */ /* 0x00006400000c000b */
[----:B01----:R-:W-:Y:S01]  /*29d10*/  ENDCOLLECTIVE ;  /* 0x000000000000791b */ /* 0x003fe20003800000 */
.L_x_1098:
        /* <DEDUP_REMOVED lines=20> */
.L_x_1099:
[----:B------:R-:W-:Y:S02]  /*29e60*/  IMAD.MOV.U32 R13, RZ, RZ, R4 ;  /* 0x000000ffff0d7224 */ /* 0x000fe400078e0004 */
[----:B------:R-:W-:-:S07]  /*29e70*/  IMAD.MOV.U32 R7, RZ, RZ, R14 ;  /* 0x000000ffff077224 */ /* 0x000fce00078e000e */
[----:B------:R-:W-:Y:S05]  /*29e80*/  WARPSYNC.COLLECTIVE R15, `(.L_x_1100) ;  /* 0x000000000f087348 */ /* 0x000fea0003c00000 */
[----:B------:R0:W1:Y:S02]  /*29e90*/  SHFL.IDX P6, R14, R13, R12, R11 ;  /* 0x0000000c0d0e7389 */ /* 0x00006400000c000b */
[----:B01----:R-:W-:Y:S01]  /*29ea0*/  ENDCOLLECTIVE ;  /* 0x000000000000791b */ /* 0x003fe20003800000 */
.L_x_1100:
        /* <DEDUP_REMOVED lines=18> */
.L_x_1101:
[----:B------:R-:W-:Y:S02]  /*29fd0*/  IMAD.MOV.U32 R13, RZ, RZ, R4 ;  /* 0x000000ffff0d7224 */ /* 0x000fe400078e0004 */
[----:B------:R-:W-:-:S07]  /*29fe0*/  IMAD.MOV.U32 R5, RZ, RZ, R14 ;  /* 0x000000ffff057224 */ /* 0x000fce00078e000e */
[----:B------:R-:W-:Y:S05]  /*29ff0*/  WARPSYNC.COLLECTIVE R15, `(.L_x_1102) ;  /* 0x000000000f087348 */ /* 0x000fea0003c00000 */
[----:B------:R0:W1:Y:S02]  /*2a000*/  SHFL.IDX P6, R14, R13, R12, R11 ;  /* 0x0000000c0d0e7389 */ /* 0x00006400000c000b */
[----:B01----:R-:W-:Y:S01]  /*2a010*/  ENDCOLLECTIVE ;  /* 0x000000000000791b */ /* 0x003fe20003800000 */
.L_x_1102:
[----:B------:R-:W-:Y:S01]  /*2a020*/  IMAD.MOV.U32 R3, RZ, RZ, R14 ;  /* 0x000000ffff037224 */ /* 0x000fe200078e000e */
[----:B------:R-:W-:Y:S06]  /*2a030*/  BRA `(.L_x_1103) ;  /* 0xffffffa000ec7947 */ /* 0x000fec000383ffff */
.L_x_949:
[----:B0-----:R-:W2:Y:S02]  /*2a040*/  LDL R2, [R1+0x4] ;  /* 0x0000040001027983 */ /* 0x001ea40000100800 */
[----:B--2---:R0:W2:Y:S02]  /*2a050*/  SYNCS.PHASECHK.TRANS64.TRYWAIT P0, [R2+URZ+0x38820], R0 ;  /* 0x03882000020075a7 */ /* 0x0040a4000800017f */
[----:B--2---:R-:W-:Y:S05]  /*2a060*/  @!P0 NANOSLEEP.SYNCS 0x989680 ;  /* 0x009896800000895d */ /* 0x004fea0003900000 */
[----:B------:R-:W2:Y:S02]  /*2a070*/  @!P0 SYNCS.PHASECHK.TRANS64 P0, [R2+URZ+0x38820], R0 ;  /* 0x03882000020085a7 */ /* 0x000ea4000800007f */
[----:B--2---:R-:W-:Y:S05]  /*2a080*/  @!P0 BRA `(.L_x_949) ;  /* 0xfffffffc00ec8947 */ /* 0x004fea000383ffff */
[----:B------:R-:W-:Y:S05]  /*2a090*/  BRA `(.L_x_1104) ;  /* 0xffffffa4006c7947 */ /* 0x000fea000383ffff */
.L_x_958:
[----:B--2---:R2:W3:Y:S02]  /*2a0a0*/  SYNCS.PHASECHK.TRANS64.TRYWAIT P0, [R3+URZ+0x38840], R2 ;  /* 0x03884002030075a7 */ /* 0x0044e4000800017f */
[----:B---3--:R-:W-:Y:S05]  /*2a0b0*/  @!P0 NANOSLEEP.SYNCS 0x989680 ;  /* 0x009896800000895d */ /* 0x008fea0003900000 */
[----:B------:R-:W3:Y:S02]  /*2a0c0*/  @!P0 SYNCS.PHASECHK.TRANS64 P0, [R3+URZ+0x38840], R2 ;  /* 0x03884002030085a7 */ /* 0x000ee4000800007f */
[----:B---3--:R-:W-:Y:S05]  /*2a0d0*/  @!P0 BRA `(.L_x_958) ;  /* 0xfffffffc00f08947 */ /* 0x008fea000383ffff */
[----:B------:R-:W-:Y:S05]  /*2a0e0*/  BRA `(.L_x_1105) ;  /* 0xffffffa8003c7947 */ /* 0x000fea000383ffff */
.L_x_966:
[----:B0-----:R0:W1:Y:S02]  /*2a0f0*/  SYNCS.PHASECHK.TRANS64.TRYWAIT P0, [R2+URZ+0x38860], R3 ;  /* 0x03886003020075a7 */ /* 0x001064000800017f */
[----:B-1----:R-:W-:Y:S05]  /*2a100*/  @!P0 NANOSLEEP.SYNCS 0x989680 ;  /* 0x009896800000895d */ /* 0x002fea0003900000 */
[----:B------:R-:W1:Y:S02]  /*2a110*/  @!P0 SYNCS.PHASECHK.TRANS64 P0, [R2+URZ+0x38860], R3 ;  /* 0x03886003020085a7 */ /* 0x000e64000800007f */
[----:B-1----:R-:W-:Y:S05]  /*2a120*/  @!P0 BRA `(.L_x_966) ;  /* 0xfffffffc00f08947 */ /* 0x002fea000383ffff */
[----:B------:R-:W-:Y:S05]  /*2a130*/  BRA `(.L_x_1106) ;  /* 0xffffffac00987947 */ /* 0x000fea000383ffff */
.L_x_978:
[----:B--2---:R2:W3:Y:S02]  /*2a140*/  SYNCS.PHASECHK.TRANS64.TRYWAIT P0, [R3+URZ+0x38840], R2 ;  /* 0x03884002030075a7 */ /* 0x0044e4000800017f */
[----:B---3--:R-:W-:Y:S05]  /*2a150*/  @!P0 NANOSLEEP.SYNCS 0x989680 ;  /* 0x009896800000895d */ /* 0x008fea0003900000 */
[----:B------:R-:W3:Y:S02]  /*2a160*/  @!P0 SYNCS.PHASECHK.TRANS64 P0, [R3+URZ+0x38840], R2 ;  /* 0x03884002030085a7 */ /* 0x000ee4000800007f */
[----:B---3--:R-:W-:Y:S05]  /*2a170*/  @!P0 BRA `(.L_x_978) ;  /* 0xfffffffc00f08947 */ /* 0x008fea000383ffff */
[----:B------:R-:W-:Y:S05]  /*2a180*/  BRA `(.L_x_1107) ;  /* 0xffffffb400cc7947 */ /* 0x000fea000383ffff */
.L_x_986:
[----:B-1----:R1:W2:Y:S02]  /*2a190*/  SYNCS.PHASECHK.TRANS64.TRYWAIT P0, [R2+URZ+0x38860], R3 ;  /* 0x03886003020075a7 */ /* 0x0022a4000800017f */
[----:B--2---:R-:W-:Y:S05]  /*2a1a0*/  @!P0 NANOSLEEP.SYNCS 0x989680 ;  /* 0x009896800000895d */ /* 0x004fea0003900000 */
[----:B------:R-:W2:Y:S02]  /*2a1b0*/  @!P0 SYNCS.PHASECHK.TRANS64 P0, [R2+URZ+0x38860], R3 ;  /* 0x03886003020085a7 */ /* 0x000ea4000800007f */
[----:B--2---:R-:W-:Y:S05]  /*2a1c0*/  @!P0 BRA `(.L_x_986) ;  /* 0xfffffffc00f08947 */ /* 0x004fea000383ffff */
[----:B------:R-:W-:Y:S05]  /*2a1d0*/  BRA `(.L_x_1108) ;  /* 0xffffffbc00287947 */ /* 0x000fea000383ffff */
.L_x_998:
[----:B---3--:R3:W4:Y:S02]  /*2a1e0*/  SYNCS.PHASECHK.TRANS64.TRYWAIT P0, [R3+URZ+0x38840], R2 ;  /* 0x03884002030075a7 */ /* 0x008724000800017f */
[----:B----4-:R-:W-:Y:S05]  /*2a1f0*/  @!P0 NANOSLEEP.SYNCS 0x989680 ;  /* 0x009896800000895d */ /* 0x010fea0003900000 */
[----:B------:R-:W4:Y:S02]  /*2a200*/  @!P0 SYNCS.PHASECHK.TRANS64 P0, [R3+URZ+0x38840], R2 ;  /* 0x03884002030085a7 */ /* 0x000f24000800007f */
[----:B----4-:R-:W-:Y:S05]  /*2a210*/  @!P0 BRA `(.L_x_998) ;  /* 0xfffffffc00f08947 */ /* 0x010fea000383ffff */
[----:B------:R-:W-:Y:S05]  /*2a220*/  BRA `(.L_x_1109) ;  /* 0xffffffc400307947 */ /* 0x000fea000383ffff */
.L_x_1006:
[----:B-1----:R1:W2:Y:S02]  /*2a230*/  SYNCS.PHASECHK.TRANS64.TRYWAIT P0, [R2+URZ+0x38860], R5 ;  /* 0x03886005020075a7 */ /* 0x0022a4000800017f */
[----:B--2---:R-:W-:Y:S05]  /*2a240*/  @!P0 NANOSLEEP.SYNCS 0x989680 ;  /* 0x009896800000895d */ /* 0x004fea0003900000 */
[----:B------:R-:W2:Y:S02]  /*2a250*/  @!P0 SYNCS.PHASECHK.TRANS64 P0, [R2+URZ+0x38860], R5 ;  /* 0x03886005020085a7 */ /* 0x000ea4000800007f */
[----:B--2---:R-:W-:Y:S05]  /*2a260*/  @!P0 BRA `(.L_x_1006) ;  /* 0xfffffffc00f08947 */ /* 0x004fea000383ffff */
[----:B------:R-:W-:Y:S05]  /*2a270*/  BRA `(.L_x_1110) ;  /* 0xffffffc800887947 */ /* 0x000fea000383ffff */
.L_x_1020:
[----:B0-----:R0:W2:Y:S02]  /*2a280*/  SYNCS.PHASECHK.TRANS64.TRYWAIT P0, [R2+URZ+0x38860], R0 ;  /* 0x03886000020075a7 */ /* 0x0010a4000800017f */
[----:B--2---:R-:W-:Y:S05]  /*2a290*/  @!P0 NANOSLEEP.SYNCS 0x989680 ;  /* 0x009896800000895d */ /* 0x004fea0003900000 */
[----:B------:R-:W2:Y:S02]  /*2a2a0*/  @!P0 SYNCS.PHASECHK.TRANS64 P0, [R2+URZ+0x38860], R0 ;  /* 0x03886000020085a7 */ /* 0x000ea4000800007f */
[----:B--2---:R-:W-:Y:S05]  /*2a2b0*/  @!P0 BRA `(.L_x_1020) ;  /* 0xfffffffc00f08947 */ /* 0x004fea000383ffff */
[----:B------:R-:W-:Y:S05]  /*2a2c0*/  BRA `(.L_x_1111) ;  /* 0xffffffd000707947 */ /* 0x000fea000383ffff */
.L_x_1030:
[----:B------:R-:W-:Y:S01]  /*2a2d0*/  BSSY B0, `(.L_x_1112) ;  /* 0x0000008000007945 */ /* 0x000fe20003800000 */
[----:B------:R-:W-:Y:S02]  /*2a2e0*/  IMAD.MOV.U32 R13, RZ, RZ, R16 ;  /* 0x000000ffff0d7224 */ /* 0x000fe400078e0010 */
[----:B------:R-:W-:Y:S02]  /*2a2f0*/  IMAD.MOV.U32 R12, RZ, RZ, RZ ;  /* 0x000000ffff0c7224 */ /* 0x000fe400078e00ff */
[----:B------:R-:W-:Y:S02]  /*2a300*/  IMAD.MOV.U32 R11, RZ, RZ, 0x1f ;  /* 0x0000001fff0b7424 */ /* 0x000fe400078e00ff */
[----:B------:R-:W-:-:S07]  /*2a310*/  IMAD.MOV.U32 R15, RZ, RZ, -0x1 ;  /* 0xffffffffff0f7424 */ /* 0x000fce00078e00ff */
[----:B01--4-:R-:W-:Y:S05]  /*2a320*/  WARPSYNC.COLLECTIVE R15, `(.L_x_1113) ;  /* 0x000000000f087348 */ /* 0x013fea0003c00000 */
[----:B------:R2:W3:Y:S02]  /*2a330*/  SHFL.IDX P6, R14, R13, R12, R11 ;  /* 0x0000000c0d0e7389 */ /* 0x0004e400000c000b */
[----:B01234-:R-:W-:Y:S01]  /*2a340*/  ENDCOLLECTIVE ;  /* 0x000000000000791b */ /* 0x01ffe20003800000 */
.L_x_1113:
[----:B------:R-:W-:Y:S05]  /*2a350*/  BSYNC B0 ;  /* 0x0000000000007941 */ /* 0x000fea0003800000 */
.L_x_1112:
[----:B------:R-:W-:Y:S01]  /*2a360*/  IMAD.MOV.U32 R13, RZ, RZ, R16 ;  /* 0x000000ffff0d7224 */ /* 0x000fe200078e0010 */
[----:B------:R-:W-:Y:S01]  /*2a370*/  LOP3.LUT P1, RZ, R8, 0x1, RZ, 0xc0, !PT ;  /* 0x0000000108ff7812 */ /* 0x000fe2000782c0ff */
        /* <DEDUP_REMOVED lines=8> */
.L_x_1114:
        /* <DEDUP_REMOVED lines=9> */
[C---:B------:R-:W-:Y:S01]  /*2a490*/  ISETP.GE.U32.AND P3, PT, R7.reuse, 0x10, PT ;  /* 0x000000100700780c */ /* 0x040fe20003f66070 */
[----:B0-----:R-:W-:Y:S02]  /*2a4a0*/  IMAD.MOV.U32 R2, RZ, RZ, RZ ;  /* 0x000000ffff027224 */ /* 0x001fe400078e00ff */
[----:B--2---:R-:W-:Y:S01]  /*2a4b0*/  @!P0 IMAD.MOV.U32 R2, RZ, RZ, R3 ;  /* 0x000000ffff028224 */ /* 0x004fe200078e0003 */
[----:B------:R-:W-:-:S03]  /*2a4c0*/  ISETP.GE.U32.AND P0, PT, R7, 0x2, PT ;  /* 0x000000020700780c */ /* 0x000fc60003f06070 */
[----:B------:R-:W-:-:S10]  /*2a4d0*/  IMAD.MOV.U32 R13, RZ, RZ, R2 ;  /* 0x000000ffff0d7224 */ /* 0x000fd400078e0002 */
[----:B------:R-:W-:Y:S05]  /*2a4e0*/  WARPSYNC.COLLECTIVE R15, `(.L_x_1115) ;  /* 0x000000000f087348 */ /* 0x000fea0003c00000 */
[----:B------:R0:W1:Y:S02]  /*2a4f0*/  SHFL.UP P6, R14, R13, R12, R11 ;  /* 0x0400000c0d0e7389 */ /* 0x00006400000c000b */
[----:B01----:R-:W-:Y:S01]  /*2a500*/  ENDCOLLECTIVE ;  /* 0x000000000000791b */ /* 0x003fe20003800000 */
.L_x_1115:
[----:B------:R-:W-:Y:S02]  /*2a510*/  IMAD.MOV.U32 R12, RZ, RZ, 0x2 ;  /* 0x00000002ff0c7424 */ /* 0x000fe400078e00ff */
[----:B------:R-:W-:-:S05]  /*2a520*/  IMAD.MOV.U32 R3, RZ, RZ, R14 ;  /* 0x000000ffff037224 */ /* 0x000fca00078e000e */
[----:B------:R-:W-:Y:S02]  /*2a530*/  SEL R3, R3, RZ, P1 ;  /* 0x000000ff03037207 */ /* 0x000fe40000800000 */
[----:B------:R-:W-:-:S03]  /*2a540*/  ISETP.GE.U32.AND P1, PT, R7, 0x4, PT ;  /* 0x000000040700780c */ /* 0x000fc60003f26070 */
[----:B------:R-:W-:-:S04]  /*2a550*/  IMAD.IADD R3, R2, 0x1, R3 ;  /* 0x0000000102037824 */ /* 0x000fc800078e0203 */
[----:B------:R-:W-:-:S07]  /*2a560*/  IMAD.MOV.U32 R13, RZ, RZ, R3 ;  /* 0x000000ffff0d7224 */ /* 0x000fce00078e0003 */
[----:B------:R-:W-:Y:S05]  /*2a570*/  WARPSYNC.COLLECTIVE R15, `(.L_x_1116) ;  /* 0x000000000f087348 */ /* 0x000fea0003c00000 */
[----:B------:R0:W1:Y:S02]  /*2a580*/  SHFL.UP P6, R14, R13, R12, R11 ;  /* 0x0400000c0d0e7389 */ /* 0x00006400000c000b */
[----:B01----:R-:W-:Y:S01]  /*2a590*/  ENDCOLLECTIVE ;  /* 0x000000000000791b */ /* 0x003fe20003800000 */
.L_x_1116:
        /* <DEDUP_REMOVED lines=8> */
.L_x_1117:
        /* <DEDUP_REMOVED lines=8> */
.L_x_1118:
        /* <DEDUP_REMOVED lines=8> */
.L_x_1119:
        /* <DEDUP_REMOVED lines=9> */
.L_x_1120:
[----:B------:R-:W-:Y:S01]  /*2a7b0*/  IMAD.MOV.U32 R6, RZ, RZ, R14 ;  /* 0x000000ffff067224 */ /* 0x000fe200078e000e */
[----:B------:R-:W-:Y:S06]  /*2a7c0*/  BRA `(.L_x_1121) ;  /* 0xffffffd400887947 */ /* 0x000fec000383ffff */
.L_x_1035:
[----:B------:R-:W-:Y:S01]  /*2a7d0*/  BSSY B0, `(.L_x_1122) ;  /* 0x0000008000007945 */ /* 0x000fe20003800000 */
[----:B-----5:R-:W-:Y:S02]  /*2a7e0*/  IMAD.MOV.U32 R13, RZ, RZ, R2 ;  /* 0x000000ffff0d7224 */ /* 0x020fe400078e0002 */
[----:B------:R-:W-:Y:S02]  /*2a7f0*/  IMAD.MOV.U32 R12, RZ, RZ, 0x1 ;  /* 0x00000001ff0c7424 */ /* 0x000fe400078e00ff */
[----:B------:R-:W-:Y:S02]  /*2a800*/  IMAD.MOV.U32 R11, RZ, RZ, RZ ;  /* 0x000000ffff0b7224 */ /* 0x000fe400078e00ff */
[----:B------:R-:W-:-:S07]  /*2a810*/  IMAD.MOV.U32 R15, RZ, RZ, -0x1 ;  /* 0xffffffffff0f7424 */ /* 0x000fce00078e00ff */
[----:B01--4-:R-:W-:Y:S05]  /*2a820*/  WARPSYNC.COLLECTIVE R15, `(.L_x_1123) ;  /* 0x000000000f087348 */ /* 0x013fea0003c00000 */
[----:B------:R2:W3:Y:S02]  /*2a830*/  SHFL.UP P6, R14, R13, R12, R11 ;  /* 0x0400000c0d0e7389 */ /* 0x0004e400000c000b */
[----:B01234-:R-:W-:Y:S01]  /*2a840*/  ENDCOLLECTIVE ;  /* 0x000000000000791b */ /* 0x01ffe20003800000 */
.L_x_1123:
[----:B------:R-:W-:Y:S05]  /*2a850*/  BSYNC B0 ;  /* 0x0000000000007941 */ /* 0x000fea0003800000 */
.L_x_1122:
[----:B------:R-:W2:Y:S01]  /*2a860*/  LDL R3, [R1+0x8] ;  /* 0x0000080001037983 */ /* 0x000ea20000100800 */
[----:B------:R-:W-:Y:S02]  /*2a870*/  IMAD.MOV.U32 R12, RZ, RZ, 0x2 ;  /* 0x00000002ff0c7424 */ /* 0x000fe400078e00ff */
[----:B------:R-:W-:Y:S02]  /*2a880*/  IMAD.MOV.U32 R11, RZ, RZ, RZ ;  /* 0x000000ffff0b7224 */ /* 0x000fe400078e00ff */
[----:B------:R-:W-:Y:S01]  /*2a890*/  IMAD.MOV.U32 R15, RZ, RZ, -0x1 ;  /* 0xffffffffff0f7424 */ /* 0x000fe200078e00ff */
[----:B--2---:R-:W-:Y:S01]  /*2a8a0*/  LOP3.LUT P4, RZ, R3, 0x1, RZ, 0xc0, !PT ;  /* 0x0000000103ff7812 */ /* 0x004fe2000788c0ff */
[----:B------:R-:W-:-:S05]  /*2a8b0*/  IMAD.MOV.U32 R3, RZ, RZ, R14 ;  /* 0x000000ffff037224 */ /* 0x000fca00078e000e */
[----:B------:R-:W-:-:S05]  /*2a8c0*/  SEL R3, R3, RZ, P4 ;  /* 0x000000ff03037207 */ /* 0x000fca0002000000 */
[----:B------:R-:W-:-:S04]  /*2a8d0*/  IMAD.IADD R3, R2, 0x1, R3 ;  /* 0x0000000102037824 */ /* 0x000fc800078e0203 */
[----:B------:R-:W-:-:S07]  /*2a8e0*/  IMAD.MOV.U32 R13, RZ, RZ, R3 ;  /* 0x000000ffff0d7224 */ /* 0x000fce00078e0003 */
[----:B------:R-:W-:Y:S05]  /*2a8f0*/  WARPSYNC.COLLECTIVE R15, `(.L_x_1124) ;  /* 0x000000000f087348 */ /* 0x000fea0003c00000 */
[----:B------:R0:W1:Y:S02]  /*2a900*/  SHFL.UP P6, R14, R13, R12, R11 ;  /* 0x0400000c0d0e7389 */ /* 0x00006400000c000b */
[----:B01----:R-:W-:Y:S01]  /*2a910*/  ENDCOLLECTIVE ;  /* 0x000000000000791b */ /* 0x003fe20003800000 */
.L_x_1124:
        /* <DEDUP_REMOVED lines=8> */
.L_x_1125:
        /* <DEDUP_REMOVED lines=8> */
.L_x_1126:
        /* <DEDUP_REMOVED lines=8> */
.L_x_1127:
        /* <DEDUP_REMOVED lines=9> */
.L_x_1128:
[----:B------:R-:W-:Y:S01]  /*2ab30*/  IMAD.MOV.U32 R6, RZ, RZ, R14 ;  /* 0x000000ffff067224 */ /* 0x000fe200078e000e */
[----:B------:R-:W-:Y:S06]  /*2ab40*/  BRA `(.L_x_1129) ;  /* 0xffffffd4004c7947 */ /* 0x000fec000383ffff */
.L_x_1037:
[----:B------:R-:W-:Y:S01]  /*2ab50*/  BSSY B0, `(.L_x_1130) ;  /* 0x0000006000007945 */ /* 0x000fe20003800000 */
[----:B------:R-:W-:Y:S01]  /*2ab60*/  PLOP3.LUT P6, PT, P6, PT, PT, 0x8, 0x0 ;  /* 0x000000000000781c */ /* 0x000fe200037ce170 */
[----:B------:R-:W-:-:S12]  /*2ab70*/  IMAD.MOV.U32 R15, RZ, RZ, -0x1 ;  /* 0xffffffffff0f7424 */ /* 0x000fd800078e00ff */
[----:B0---4-:R-:W-:Y:S05]  /*2ab80*/  WARPSYNC.COLLECTIVE R15, `(.L_x_1131) ;  /* 0x000000000f087348 */ /* 0x011fea0003c00000 */
[----:B------:R-:W-:Y:S01]  /*2ab90*/  VOTE.ANY R14, PT, P6 ;  /* 0x00000000000e7806 */ /* 0x000fe200030e0100 */
[----:B0---4-:R-:W-:Y:S06]  /*2aba0*/  ENDCOLLECTIVE ;  /* 0x000000000000791b */ /* 0x011fec0003800000 */
.L_x_1131:
[----:B------:R-:W-:Y:S05]  /*2abb0*/  BSYNC B0 ;  /* 0x0000000000007941 */ /* 0x000fea0003800000 */
.L_x_1130:
        /* <DEDUP_REMOVED lines=9> */
.L_x_1132:
[----:B------:R-:W-:Y:S01]  /*2ac50*/  IMAD.MOV.U32 R17, RZ, RZ, R14 ;  /* 0x000000ffff117224 */ /* 0x000fe200078e000e */
[----:B------:R-:W-:Y:S06]  /*2ac60*/  BRA `(.L_x_1133) ;  /* 0xffffffd4003c7947 */ /* 0x000fec000383ffff */
.L_x_1039:
[----:B------:R-:W-:Y:S01]  /*2ac70*/  BSSY B0, `(.L_x_1134) ;  /* 0x0000007000007945 */ /* 0x000fe20003800000 */
[----:B------:R-:W-:Y:S02]  /*2ac80*/  IMAD.MOV.U32 R13, RZ, RZ, R5 ;  /* 0x000000ffff0d7224 */ /* 0x000fe400078e0005 */
[----:B------:R-:W-:Y:S02]  /*2ac90*/  IMAD.MOV.U32 R11, RZ, RZ, 0x1f ;  /* 0x0000001fff0b7424 */ /* 0x000fe400078e00ff */
[----:B------:R-:W-:-:S07]  /*2aca0*/  IMAD.MOV.U32 R15, RZ, RZ, -0x1 ;  /* 0xffffffffff0f7424 */ /* 0x000fce00078e00ff */
[----:B0-2-4-:R-:W-:Y:S05]  /*2acb0*/  WARPSYNC.COLLECTIVE R15, `(.L_x_1135) ;  /* 0x000000000f087348 */ /* 0x015fea0003c00000 */
[----:B------:R1:W3:Y:S02]  /*2acc0*/  SHFL.IDX P6, R14, R13, R12, R11 ;  /* 0x0000000c0d0e7389 */ /* 0x0002e400000c000b */
[----:B01234-:R-:W-:Y:S01]  /*2acd0*/  ENDCOLLECTIVE ;  /* 0x000000000000791b */ /* 0x01ffe20003800000 */
.L_x_1135:
[----:B------:R-:W-:Y:S05]  /*2ace0*/  BSYNC B0 ;  /* 0x0000000000007941 */ /* 0x000fea0003800000 */
.L_x_1134:
[----:B------:R-:W-:Y:S01]  /*2acf0*/  IMAD.MOV.U32 R2, RZ, RZ, R14 ;  /* 0x000000ffff027224 */ /* 0x000fe200078e000e */
[----:B------:R-:W-:Y:S06]  /*2ad00*/  BRA `(.L_x_1038) ;  /* 0xffffffd400307947 */ /* 0x000fec000383ffff */
.L_x_1043:
[----:B0-----:R0:W1:Y:S02]  /*2ad10*/  SYNCS.PHASECHK.TRANS64.TRYWAIT P0, [R0+URZ+0x38820], R3 ;  /* 0x03882003000075a7 */ /* 0x001064000800017f */
[----:B-1----:R-:W-:Y:S05]  /*2ad20*/  @!P0 NANOSLEEP.SYNCS 0x989680 ;  /* 0x009896800000895d */ /* 0x002fea0003900000 */
[----:B------:R-:W1:Y:S02]  /*2ad30*/  @!P0 SYNCS.PHASECHK.TRANS64 P0, [R0+URZ+0x38820], R3 ;  /* 0x03882003000085a7 */ /* 0x000e64000800007f */
[----:B-1----:R-:W-:Y:S05]  /*2ad40*/  @!P0 BRA `(.L_x_1043) ;  /* 0xfffffffc00f08947 */ /* 0x002fea000383ffff */
[----:B------:R-:W-:Y:S05]  /*2ad50*/  BRA `(.L_x_1136) ;  /* 0xffffffd800207947 */ /* 0x000fea000383ffff */
.L_x_1044:
        /* <DEDUP_REMOVED lines=8> */
[----:B0---4-:R-:W-:Y:S05]  /*2ade0*/  WARPSYNC.COLLECTIVE R15, `(.L_x_1138) ;  /* 0x000000000f087348 */ /* 0x011fea0003c00000 */
[----:B------:R1:W2:Y:S02]  /*2adf0*/  SHFL.IDX P6, R14, R13, R12, R11 ;  /* 0x0000000c0d0e7389 */ /* 0x0002a400000c000b */
[----:B012-4-:R-:W-:Y:S01]  /*2ae00*/  ENDCOLLECTIVE ;  /* 0x000000000000791b */ /* 0x017fe20003800000 */
.L_x_1138:
[----:B------:R-:W-:Y:S05]  /*2ae10*/  BSYNC B0 ;  /* 0x0000000000007941 */ /* 0x000fea0003800000 */
.L_x_1137:
[----:B------:R-:W-:Y:S05]  /*2ae20*/  BRA `(.L_x_1139) ;  /* 0xffffffd800087947 */ /* 0x000fea000383ffff */
.L_x_1045:
[----:B------:R-:W-:Y:S01]  /*2ae30*/  BSSY B0, `(.L_x_1140) ;  /* 0x0000006000007945 */ /* 0x000fe20003800000 */
[----:B------:R-:W-:-:S07]  /*2ae40*/  IMAD.MOV.U32 R15, RZ, RZ, -0x1 ;  /* 0xffffffffff0f7424 */ /* 0x000fce00078e00ff */
[----:B01--4-:R-:W-:Y:S05]  /*2ae50*/  WARPSYNC.COLLECTIVE R15, `(.L_x_1141) ;  /* 0x000000000f0c7348 */ /* 0x013fea0003c00000 */
[----:B------:R-:W-:Y:S02]  /*2ae60*/  ELECT P6, UR62, PT ;  /* 0x00000000003e782f */ /* 0x000fe400038c0000 */
[----:B------:R-:W-:Y:S01]  /*2ae70*/  MOV R14, UR62 ;  /* 0x0000003e000e7c02 */ /* 0x000fe20008000f00 */
[----:B01--4-:R-:W-:Y:S10]  /*2ae80*/  ENDCOLLECTIVE ;  /* 0x000000000000791b */ /* 0x013ff40003800000 */
.L_x_1141:
[----:B------:R-:W-:Y:S05]  /*2ae90*/  BSYNC B0 ;  /* 0x0000000000007941 */ /* 0x000fea0003800000 */
.L_x_1140:
[----:B------:R-:W-:Y:S05]  /*2aea0*/  BRA `(.L_x_1142) ;  /* 0xffffffd400fc7947 */ /* 0x000fea000383ffff */
.L_x_1047:
[----:B0-----:R0:W1:Y:S02]  /*2aeb0*/  SYNCS.PHASECHK.TRANS64.TRYWAIT P0, [R6+URZ], R5 ;  /* 0x00000005060075a7 */ /* 0x001064000800017f */
[----:B-1----:R-:W-:Y:S05]  /*2aec0*/  @!P0 NANOSLEEP.SYNCS 0x989680 ;  /* 0x009896800000895d */ /* 0x002fea0003900000 */
[----:B------:R-:W1:Y:S02]  /*2aed0*/  @!P0 SYNCS.PHASECHK.TRANS64 P0, [R6+URZ], R5 ;  /* 0x00000005060085a7 */ /* 0x000e64000800007f */
[----:B-1----:R-:W-:Y:S05]  /*2aee0*/  @!P0 BRA `(.L_x_1047) ;  /* 0xfffffffc00f08947 */ /* 0x002fea000383ffff */
[----:B------:R-:W-:Y:S05]  /*2aef0*/  BRA `(.L_x_1143) ;  /* 0xffffffd800387947 */ /* 0x000fea000383ffff */
.L_x_1048:
[----:B-1----:R1:W2:Y:S02]  /*2af00*/  SYNCS.PHASECHK.TRANS64.TRYWAIT P0, [R7+URZ], R2 ;  /* 0x00000002070075a7 */ /* 0x0022a4000800017f */
[----:B--2---:R-:W-:Y:S05]  /*2af10*/  @!P0 NANOSLEEP.SYNCS 0x989680 ;  /* 0x009896800000895d */ /* 0x004fea0003900000 */
[----:B------:R-:W2:Y:S02]  /*2af20*/  @!P0 SYNCS.PHASECHK.TRANS64 P0, [R7+URZ], R2 ;  /* 0x00000002070085a7 */ /* 0x000ea4000800007f */
[----:B--2---:R-:W-:Y:S05]  /*2af30*/  @!P0 BRA `(.L_x_1048) ;  /* 0xfffffffc00f08947 */ /* 0x004fea000383ffff */
[----:B------:R-:W-:Y:S05]  /*2af40*/  BRA `(.L_x_1144) ;  /* 0xffffffd8002c7947 */ /* 0x000fea000383ffff */
.L_x_1050:
[----:B--2---:R2:W3:Y:S02]  /*2af50*/  SYNCS.PHASECHK.TRANS64.TRYWAIT P0, [R4+URZ], R5 ;  /* 0x00000005040075a7 */ /* 0x0044e4000800017f */
[----:B---3--:R-:W-:Y:S05]  /*2af60*/  @!P0 NANOSLEEP.SYNCS 0x989680 ;  /* 0x009896800000895d */ /* 0x008fea0003900000 */
[----:B------:R-:W3:Y:S02]  /*2af70*/  @!P0 SYNCS.PHASECHK.TRANS64 P0, [R4+URZ], R5 ;  /* 0x00000005040085a7 */ /* 0x000ee4000800007f */
[----:B---3--:R-:W-:Y:S05]  /*2af80*/  @!P0 BRA `(.L_x_1050) ;  /* 0xfffffffc00f08947 */ /* 0x008fea000383ffff */
[----:B------:R-:W-:Y:S05]  /*2af90*/  BRA `(.L_x_1145) ;  /* 0xffffffd800347947 */ /* 0x000fea000383ffff */
.L_x_1146:
        /* <DEDUP_REMOVED lines=14> */
.L_x_15296:


//--------------------- .text._ZN7cutlass13device_kernelIN5flash11enable_sm90INS1_16FlashAttnFwdSm90INS1_25CollectiveMainloopFwdSm90ILi2EN4cute5tupleIJNS5_1CILi1EEES8_S8_EEENS6_IJNS7_ILi128EEENS7_ILi64EEENS7_ILi256EEEEEELi256ENS_10bfloat16_tEfNS_4arch4Sm90ELb0ELb1ELb0ELb0ELb0ELb0ELb0ELb1ELb1ELb1ELb0ELb0EEENS1_21CollectiveEpilogueFwdINS6_IJSA_SC_SB_EEES9_SE_SG_Li256ELb0ELb1ELb0ELb0EEENS1_30DynamicPersistentTileSchedulerILi256ELi128ELb0ELb1ELb1EEEEEEEEEvNT_6ParamsE --------------------------
	.section	.text._ZN7cutlass13device_kernelIN5flash11enable_sm90INS1_16FlashAttnFwdSm90INS1_25CollectiveMainloopFwdSm90ILi2EN4cute5tupleIJNS5_1CILi1EEES8_S8_EEENS6_IJNS7_ILi128EEENS7_ILi64EEENS7_ILi256EEEEEELi256ENS_10bfloat16_tEfNS_4arch4Sm90ELb0ELb1ELb0ELb0ELb0ELb0ELb0ELb1ELb1ELb1ELb0ELb0EEENS1_21CollectiveEpilogueFwdINS6_IJSA_SC_SB_EEES9_SE_SG_Li256ELb0ELb1ELb0ELb0EEENS1_30DynamicPersistentTileSchedulerILi256ELi128ELb0ELb1ELb1EEEEEEEEEvNT_6ParamsE,"ax",@progbits
	.align	128
.text._ZN7cutlass13device_kernelIN5flash11enable_sm90INS1_16FlashAttnFwdSm90INS1_25CollectiveMainloopFwdSm90ILi2EN4cute5tupleIJNS5_1CILi1EEES8_S8_EEENS6_IJNS7_ILi128EEENS7_ILi64EEENS7_ILi256EEEEEELi256ENS_10bfloat16_tEfNS_4arch4Sm90ELb0ELb1ELb0ELb0ELb0ELb0ELb0ELb1ELb1ELb1ELb0ELb0EEENS1_21CollectiveEpilogueFwdINS6_IJSA_SC_SB_EEES9_SE_SG_Li256ELb0ELb1ELb0ELb0EEENS1_30DynamicPersistentTileSchedulerILi256ELi128ELb0ELb1ELb1EEEEEEEEEvNT_6ParamsE:
        .type           _ZN7cutlass13device_kernelIN5flash11enable_sm90INS1_16FlashAttnFwdSm90INS1_25CollectiveMainloopFwdSm90ILi2EN4cute5tupleIJNS5_1CILi1EEES8_S8_EEENS6_IJNS7_ILi128EEENS7_ILi64EEENS7_ILi256EEEEEELi256ENS_10bfloat16_tEfNS_4arch4Sm90ELb0ELb1ELb0ELb0ELb0ELb0ELb0ELb1ELb1ELb1ELb0ELb0EEENS1_21CollectiveEpilogueFwdINS6_IJSA_SC_SB_EEES9_SE_SG_Li256ELb0ELb1ELb0ELb0EEENS1_30DynamicPersistentTileSchedulerILi256ELi128ELb0ELb1ELb1EEEEEEEEEvNT_6ParamsE,@function
        .size           _ZN7cutlass13device_kernelIN5flash11enable_sm90INS1_16FlashAttnFwdSm90INS1_25CollectiveMainloopFwdSm90ILi2EN4cute5tupleIJNS5_1CILi1EEES8_S8_EEENS6_IJNS7_ILi128EEENS7_ILi64EEENS7_ILi256EEEEEELi256ENS_10bfloat16_tEfNS_4arch4Sm90ELb0ELb1ELb0ELb0ELb0ELb0ELb0ELb1ELb1ELb1ELb0ELb0EEENS1_21CollectiveEpilogueFwdINS6_IJSA_SC_SB_EEES9_SE_SG_Li256ELb0ELb1ELb0ELb0EEENS1_30DynamicPersistentTileSchedulerILi256ELi128ELb0ELb1ELb1EEEEEEEEEvNT_6ParamsE,(.L_x_15297 - _ZN7cutlass13device_kernelIN5flash11enable_sm90INS1_16FlashAttnFwdSm90INS1_25CollectiveMainloopFwdSm90ILi2EN4cute5tupleIJNS5_1CILi1EEES8_S8_EEENS6_IJNS7_ILi128EEENS7_ILi64EEENS7_ILi256EEEEEELi256ENS_10bfloat16_tEfNS_4arch4Sm90ELb0ELb1ELb0ELb0ELb0ELb0ELb0ELb1ELb1ELb1ELb0ELb0EEENS1_21CollectiveEpilogueFwdINS6_IJSA_SC_SB_EEES9_SE_SG_Li256ELb0ELb1ELb0ELb0EEENS1_30DynamicPersistentTileSchedulerILi256ELi128ELb0ELb1ELb1EEEEEEEEEvNT_6ParamsE)
        .other          _ZN7cutlass13device_kernelIN5flash11enable_sm90INS1_16FlashAttnFwdSm90INS1_25CollectiveMainloopFwdSm90ILi2EN4cute5tupleIJNS5_1CILi1EEES8_S8_EEENS6_IJNS7_ILi128EEENS7_ILi64EEENS7_ILi256EEEEEELi256ENS_10bfloat16_tEfNS_4arch4Sm90ELb0ELb1ELb0ELb0ELb0ELb0ELb0ELb1ELb1ELb1ELb0ELb0EEENS1_21CollectiveEpilogueFwdINS6_IJSA_SC_SB_EEES9_SE_SG_Li256ELb0ELb1ELb0ELb0EEENS1_30DynamicPersistentTileSchedulerILi256ELi128ELb0ELb1ELb1EEEEEEEEEvNT_6ParamsE,@"STO_CUDA_ENTRY STV_DEFAULT"
_ZN7cutlass13device_kernelIN5flash11enable_sm90INS1_16FlashAttnFwdSm90INS1_25CollectiveMainloopFwdSm90ILi2EN4cute5tupleIJNS5_1CILi1EEES8_S8_EEENS6_IJNS7_ILi128EEENS7_ILi64EEENS7_ILi256EEEEEELi256ENS_10bfloat16_tEfNS_4arch4Sm90ELb0ELb1ELb0ELb0ELb0ELb0ELb0ELb1ELb1ELb1ELb0ELb0EEENS1_21CollectiveEpilogueFwdINS6_IJSA_SC_SB_EEES9_SE_SG_Li256ELb0ELb1ELb0ELb0EEENS1_30DynamicPersistentTileSchedulerILi256ELi128ELb0ELb1ELb1EEEEEEEEEvNT_6ParamsE:
        /* <DEDUP_REMOVED lines=18> */
.L_x_1148:
[----:B------:R-:W-:Y:S05]  /*0120*/  BSYNC B0 ;  /* 0x0000000000007941 */ /* 0x000fea0003800000 */
.L_x_1147:
        /* <DEDUP_REMOVED lines=41> */
.L_x_1149:
        /* <DEDUP_REMOVED lines=22> */
.L_x_1150:
        /* <DEDUP_REMOVED lines=18> */
.L_x_1151:
        /* <DEDUP_REMOVED lines=22> */
.L_x_1152:
        /* <DEDUP_REMOVED lines=22> */
.L_x_1153:
        /* <DEDUP_REMOVED lines=8> */
.L_x_1155:
[----:B------:R-:W-:-:S08]  /*0980*/  NOP ;  /* 0x0000000000007918 */ /* 0x000fd00000000000 */
[----:B------:R-:W1:Y:S02]  /*0990*/  USETMAXREG.TRY_ALLOC.CTAPOOL UP0, 0xf0 ;  /* 0x000000f0000079c8 */ /* 0x000e640008000600 */
[----:B-1----:R-:W-:-:S13]  /*09a0*/  PLOP3.LUT P0, PT, PT, PT, UP0, 0x80, 0x0 ;  /* 0x000000000000781c */ /* 0x002fda0003f0f008 */
[----:B------:R-:W-:Y:S05]  /*09b0*/  @!P0 BRA `(.L_x_1155) ;  /* 0xfffffffc00f08947 */ /* 0x000fea000383ffff */
[----:B------:R-:W1:Y:S08]  /*09c0*/  S2UR UR4, SR_CTAID.X ;  /* 0x00000000000479c3 */ /* 0x000e700000002500 */
[----:B------:R-:W-:Y:S08]  /*09d0*/  BAR.ARV 0x4, 0x180 ;  /* 0x0106000000007b1d */ /* 0x000ff00000002000 */
[----:B------:R-:W1:Y:S08]  /*09e0*/  LDC R0, c[0x0][0xc38] ;  /* 0x00030e00ff007b82 */ /* 0x000e700000000800 */
[----:B------:R-:W-:Y:S06]  /*09f0*/  BAR.ARV 0x8, 0x180 ;  /* 0x0206000000007b1d */ /* 0x000fec0000002000 */
[----:B-1----:R-:W-:-:S13]  /*0a00*/  ISETP.LE.AND P0, PT, R0, UR4, PT ;  /* 0x0000000400007c0c */ /* 0x002fda000bf03270 */
[----:B------:R-:W-:Y:S05]  /*0a10*/  @P0 EXIT ;  /* 0x000000000000094d */ /* 0x000fea0003800000 */
[----:B------:R-:W2:Y:S01]  /*0a20*/  LDL R3, [R1+0x1c] ;  /* 0x00001c0001037983 */ /* 0x000ea20000100800 */
[----:B------:R-:W-:Y:S01]  /*0a30*/  UMOV UR38, URZ ;  /* 0x0000003f00267c82 */ /* 0x000fe20008000000 */
[----:B------:R-:W-:Y:S01]  /*0a40*/  UMOV UR36, URZ ;  /* 0x0000003f00247c82 */ /* 0x000fe20008000000 */
[----:B0-----:R-:W0:Y:S02]  /*0a50*/  S2R R2, SR_TID.X ;  /* 0x0000000000027919 */ /* 0x001e240000002100 */
[----:B0-----:R-:W-:-:S05]  /*0a60*/  VIADD R217, R2, 0xffffff80 ;  /* 0xffffff8002d97836 */ /* 0x001fca0000000000 */
[----:B------:R-:W-:-:S04]  /*0a70*/  SHF.R.S32.HI R0, RZ, 0x1f, R217 ;  /* 0x0000001fff007819 */ /* 0x000fc800000114d9 */
[CC--:B------:R-:W-:Y:S02]  /*0a80*/  LEA.HI R2, R0.reuse, R217.reuse, RZ, 0x7 ;  /* 0x000000d900027211 */ /* 0x0c0fe400078f38ff */
[-C--:B------:R-:W-:Y:S02]  /*0a90*/  LEA.HI R4, R0, R217.reuse, RZ, 0x5 ;  /* 0x000000d900047211 */ /* 0x080fe400078f28ff */
[----:B------:R-:W-:Y:S02]  /*0aa0*/  LOP3.LUT R208, R2, 0xffffff80, RZ, 0xc0, !PT ;  /* 0xffffff8002d07812 */ /* 0x000fe400078ec0ff */
[----:B------:R-:W-:Y:S01]  /*0ab0*/  LEA.HI R11, R0, R217, RZ, 0x2 ;  /* 0x000000d9000b7211 */ /* 0x000fe200078f10ff */
[----:B------:R-:W-:Y:S01]  /*0ac0*/  IMAD.SHL.U32 R5, R4, 0x20, RZ ;  /* 0x0000002004057824 */ /* 0x000fe200078e00ff */
[----:B------:R-:W-:Y:S01]  /*0ad0*/  SHF.R.S32.HI R209, RZ, 0x7, R2 ;  /* 0x00000007ffd17819 */ /* 0x000fe20000011402 */
[----:B------:R-:W-:-:S03]  /*0ae0*/  IMAD.IADD R208, R217, 0x1, -R208 ;  /* 0x00000001d9d07824 */ /* 0x000fc600078e0ad0 */
[----:B------:R-:W-:Y:S02]  /*0af0*/  LOP3.LUT R5, R5, 0xfffffc00, RZ, 0xc0, !PT ;  /* 0xfffffc0005057812 */ /* 0x000fe400078ec0ff */
[----:B------:R-:W-:Y:S02]  /*0b00*/  SHF.R.S32.HI R7, RZ, 0x1f, R208 ;  /* 0x0000001fff077819 */ /* 0x000fe400000114d0 */
[----:B------:R-:W-:Y:S02]  /*0b10*/  LEA.HI R2, R2, R209, RZ, 0x1 ;  /* 0x000000d102027211 */ /* 0x000fe400078f08ff */
[CC--:B------:R-:W-:Y:S02]  /*0b20*/  LEA.HI R8, R7.reuse, R208.reuse, RZ, 0x2 ;  /* 0x000000d007087211 */ /* 0x0c0fe400078f10ff */
[----:B------:R-:W-:Y:S02]  /*0b30*/  LEA.HI R7, R7, R208, RZ, 0x5 ;  /* 0x000000d007077211 */ /* 0x000fe400078f28ff */
[----:B------:R-:W-:-:S02]  /*0b40*/  SHF.R.S32.HI R9, RZ, 0x2, R8 ;  /* 0x00000002ff097819 */ /* 0x000fc40000011408 */
[----:B------:R-:W-:Y:S02]  /*0b50*/  SHF.R.S32.HI R10, RZ, 0x1f, R8 ;  /* 0x0000001fff0a7819 */ /* 0x000fe40000011408 */
[----:B------:R-:W-:Y:S02]  /*0b60*/  SHF.R.S32.HI R7, RZ, 0x5, R7 ;  /* 0x00000005ff077819 */ /* 0x000fe40000011407 */
[----:B------:R-:W-:Y:S02]  /*0b70*/  LEA.HI R10, R10, R9, RZ, 0x3 ;  /* 0x000000090a0a7211 */ /* 0x000fe400078f18ff */
[----:B------:R-:W-:Y:S02]  /*0b80*/  LOP3.LUT R2, R2, 0x3fffffe, RZ, 0xc0, !PT ;  /* 0x03fffffe02027812 */ /* 0x000fe400078ec0ff */
[----:B------:R-:W-:Y:S02]  /*0b90*/  LOP3.LUT R10, R10, 0xfffffff8, RZ, 0xc0, !PT ;  /* 0xfffffff80a0a7812 */ /* 0x000fe400078ec0ff */
[----:B------:R-:W-:Y:S01]  /*0ba0*/  LOP3.LUT R17, R8, 0x7ffffffc, RZ, 0xc0, !PT ;  /* 0x7ffffffc08117812 */ /* 0x000fe200078ec0ff */
[----:B------:R-:W-:-:S02]  /*0bb0*/  IMAD.IADD R2, R209, 0x1, -R2 ;  /* 0x00000001d1027824 */ /* 0x000fc400078e0a02 */
[----:B------:R-:W-:Y:S02]  /*0bc0*/  IMAD.IADD R10, R9, 0x1, -R10 ;  /* 0x00000001090a7824 */ /* 0x000fe400078e0a0a */
[----:B------:R-:W-:Y:S02]  /*0bd0*/  IMAD.IADD R17, R208, 0x1, -R17 ;  /* 0x00000001d0117824 */ /* 0x000fe400078e0a11 */
[----:B------:R-:W-:-:S04]  /*0be0*/  IMAD R7, R7, 0x10, R10 ;  /* 0x0000001007077824 */ /* 0x000fc800078e020a */
[----:B------:R-:W-:Y:S01]  /*0bf0*/  IMAD R210, R2, 0x40, R7 ;  /* 0x0000004002d27824 */ /* 0x000fe200078e0207 */
[----:B--2---:R-:W-:Y:S02]  /*0c00*/  R2UR UR5, R3 ;  /* 0x00000000030572ca */ /* 0x004fe400000e0000 */
[CC--:B------:R-:W-:Y:S02]  /*0c10*/  LEA.HI R3, R0.reuse, R217.reuse, RZ, 0x4 ;  /* 0x000000d900037211 */ /* 0x0c0fe400078f20ff */
[----:B------:R-:W-:Y:S02]  /*0c20*/  LEA.HI R0, R0, R217, RZ, 0x3 ;  /* 0x000000d900007211 */ /* 0x000fe400078f18ff */
[----:B------:R-:W-:Y:S02]  /*0c30*/  SHF.R.S32.HI R6, RZ, 0x4, R3 ;  /* 0x00000004ff067819 */ /* 0x000fe40000011403 */
[C---:B------:R-:W-:Y:S02]  /*0c40*/  LOP3.LUT R4, R3.reuse, 0x3fffff0, RZ, 0xc0, !PT ;  /* 0x03fffff003047812 */ /* 0x040fe400078ec0ff */
[----:B------:R-:W-:-:S02]  /*0c50*/  LEA.HI R3, R3, R6, RZ, 0x1 ;  /* 0x0000000603037211 */ /* 0x000fc400078f08ff */
[----:B------:R-:W-:Y:S01]  /*0c60*/  LOP3.LUT R202, R0, 0xfffffff8, RZ, 0xc0, !PT ;  /* 0xfffffff800ca7812 */ /* 0x000fe200078ec0ff */
[----:B------:R-:W-:Y:S01]  /*0c70*/  IMAD.IADD R4, R217, 0x1, -R4 ;  /* 0x00000001d9047824 */ /* 0x000fe200078e0a04 */
[----:B------:R-:W-:Y:S01]  /*0c80*/  LOP3.LUT R3, R3, 0x1ffffffe, RZ, 0xc0, !PT ;  /* 0x1ffffffe03037812 */ /* 0x000fe200078ec0ff */
[----:B------:R-:W-:Y:S01]  /*0c90*/  ULOP3.LUT UR6, UR5, 0x1, URZ, 0xfc, !UPT ;  /* 0x0000000105067892 */ /* 0x000fe2000f8efc3f */
[----:B------:R-:W-:Y:S01]  /*0ca0*/  SHF.R.S32.HI R206, RZ, 0x3, R0 ;  /* 0x00000003ffce7819 */ /* 0x000fe20000011400 */
[----:B------:R-:W-:Y:S01]  /*0cb0*/  IMAD R4, R4, 0x40, R5 ;  /* 0x0000004004047824 */ /* 0x000fe200078e0205 */
[----:B------:R-:W-:Y:S01]  /*0cc0*/  UMOV UR5, URZ ;  /* 0x0000003f00057c82 */ /* 0x000fe20008000000 */
[----:B------:R-:W-:Y:S01]  /*0cd0*/  IMAD.IADD R3, R6, 0x1, -R3 ;  /* 0x0000000106037824 */ /* 0x000fe200078e0a03 */
[----:B------:R-:W-:Y:S01]  /*0ce0*/  LOP3.LUT R6, R11, 0xfffffffc, RZ, 0xc0, !PT ;  /* 0xfffffffc0b067812 */ /* 0x000fe200078ec0ff */
[----:B------:R-:W-:Y:S02]  /*0cf0*/  IMAD.IADD R202, R217, 0x1, -R202 ;  /* 0x00000001d9ca7824 */ /* 0x000fe400078e0aca */
[----:B------:R-:W-:-:S02]  /*0d00*/  IMAD R211, R3, 0x8, R4 ;  /* 0x0000000803d37824 */ /* 0x000fc400078e0204 */
[----:B------:R-:W-:Y:S02]  /*0d10*/  IMAD.IADD R6, R217, 0x1, -R6 ;  /* 0x00000001d9067824 */ /* 0x000fe400078e0a06 */
[----:B------:R-:W-:Y:S02]  /*0d20*/  IMAD.SHL.U32 R18, R202, 0x8, RZ ;  /* 0x00000008ca127824 */ /* 0x000fe400078e00ff */
[----:B------:R-:W-:Y:S01]  /*0d30*/  IMAD.U32 R212, RZ, RZ, UR6 ;  /* 0x00000006ffd47e24 */ /* 0x000fe2000f8e00ff */
[----:B------:R-:W-:Y:S01]  /*0d40*/  LEA.HI R5, R6, R6, RZ, 0x1 ;  /* 0x0000000606057211 */ /* 0x000fe200078f08ff */
[C---:B------:R-:W-:Y:S01]  /*0d50*/  VIADD R200, R18.reuse, 0x40 ;  /* 0x0000004012c87836 */ /* 0x040fe20000000000 */
[----:B------:R-:W-:Y:S01]  /*0d60*/  SHF.R.S32.HI R216, RZ, 0x1f, R18 ;  /* 0x0000001fffd87819 */ /* 0x000fe20000011412 */
[C---:B------:R-:W-:Y:S01]  /*0d70*/  VIADD R23, R18.reuse, 0x80 ;  /* 0x0000008012177836 */ /* 0x040fe20000000000 */
[----:B------:R-:W-:Y:S01]  /*0d80*/  LOP3.LUT R5, R5, 0x1ffffffe, RZ, 0xc0, !PT ;  /* 0x1ffffffe05057812 */ /* 0x000fe200078ec0ff */
[----:B------:R-:W-:Y:S01]  /*0d90*/  VIADD R201, R18, 0xc0 ;  /* 0x000000c012c97836 */ /* 0x000fe20000000000 */
[----:B------:R-:W-:Y:S01]  /*0da0*/  SHF.R.S32.HI R215, RZ, 0x1f, R200 ;  /* 0x0000001fffd77819 */ /* 0x000fe200000114c8 */
[----:B------:R-:W-:Y:S01]  /*0db0*/  IMAD.U32 R207, RZ, RZ, UR5 ;  /* 0x00000005ffcf7e24 */ /* 0x000fe2000f8e00ff */
[----:B------:R-:W-:Y:S01]  /*0dc0*/  SHF.R.S32.HI R214, RZ, 0x1f, R23 ;  /* 0x0000001fffd67819 */ /* 0x000fe20000011417 */
[----:B------:R-:W-:Y:S01]  /*0dd0*/  IMAD.IADD R5, R6, 0x1, -R5 ;  /* 0x0000000106057824 */ /* 0x000fe200078e0a05 */
[----:B------:R-:W-:-:S03]  /*0de0*/  SHF.R.S32.HI R213, RZ, 0x1f, R201 ;  /* 0x0000001fffd57819 */ /* 0x000fc600000114c9 */
[----:B------:R-:W-:-:S07]  /*0df0*/  IMAD R19, R5, 0x8, R210 ;  /* 0x0000000805137824 */ /* 0x000fce00078e02d2 */
.L_x_1252:
[----:B------:R-:W-:Y:S01]  /*0e00*/  ULDC UR5, c[0x0][0xc60] ;  /* 0x0003180000057ab9 */ /* 0x000fe20000000800 */
[----:B------:R-:W-:Y:S01]  /*0e10*/  UMOV UR8, UR4 ;  /* 0x0000000400087c82 */ /* 0x000fe20008000000 */
[----:B------:R-:W-:-:S11]  /*0e20*/  UISETP.NE.AND UP0, UPT, UR5, 0x1, UPT ;  /* 0x000000010500788c */ /* 0x000fd6000bf05270 */
[----:B------:R-:W-:Y:S01]  /*0e30*/  @UP0 ULDC UR6, c[0x0][0xc64] ;  /* 0x0003190000060ab9 */ /* 0x000fe20000000800 */
[----:B------:R-:W-:Y:S01]  /*0e40*/  @UP0 ULDC UR9, c[0x0][0xc68] ;  /* 0x00031a0000090ab9 */ /* 0x000fe20000000800 */
[----:B------:R-:W-:-:S04]  /*0e50*/  UIMAD.WIDE.U32 UR6, UR4, UR6, URZ ;  /* 0x00000006040672a5 */ /* 0x000fc8000f8e003f */
[----:B------:R-:W-:-:S03]  /*0e60*/  @UP0 USHF.R.U32.HI UR8, URZ, UR9, UR7 ;  /* 0x000000093f080299 */ /* 0x000fc60008011607 */
[----:B------:R-:W-:Y:S02]  /*0e70*/  ULDC UR6, c[0x0][0xc78] ;  /* 0x00031e0000067ab9 */ /* 0x000fe40000000800 */
[----:B------:R-:W-:Y:S02]  /*0e80*/  UISETP.GE.AND UP0, UPT, UR8, UR6, UPT ;  /* 0x000000060800728c */ /* 0x000fe4000bf06270 */
[----:B------:R-:W-:-:S04]  /*0e90*/  UIADD3 UR6, -UR8, URZ, URZ ;  /* 0x0000003f08067290 */ /* 0x000fc8000fffe13f */
[----:B------:R-:W-:Y:S01]  /*0ea0*/  PLOP3.LUT P0, PT, PT, PT, UP0, 0x80, 0x0 ;  /* 0x000000000000781c */ /* 0x000fe20003f0f008 */
[----:B------:R-:W-:-:S12]  /*0eb0*/  UIMAD UR9, UR5, UR6, UR4 ;  /* 0x00000006050972a4 */ /* 0x000fd8000f8e0204 */
[----:B012345:R-:W-:Y:S05]  /*0ec0*/  @!P0 BRA `(.L_x_1156) ;  /* 0x0000000000208947 */ /* 0x03ffea0003800000 */
[----:B------:R-:W-:Y:S01]  /*0ed0*/  ULDC UR7, c[0x0][0xc6c] ;  /* 0x00031b0000077ab9 */ /* 0x000fe20000000800 */
[----:B------:R-:W-:Y:S01]  /*0ee0*/  UMOV UR6, UR9 ;  /* 0x0000000900067c82 */ /* 0x000fe20008000000 */
[----:B------:R-:W-:-:S11]  /*0ef0*/  UISETP.NE.AND UP0, UPT, UR7, 0x1, UPT ;  /* 0x000000010700788c */ /* 0x000fd6000bf05270 */
[----:B------:R-:W-:Y:S02]  /*0f00*/  @UP0 ULDC.64 UR10, c[0x0][0xc70] ;  /* 0x00031c00000a0ab9 */ /* 0x000fe40000000a00 */
[----:B------:R-:W-:-:S04]  /*0f10*/  UIMAD.WIDE.U32 UR4, UR9, UR10, URZ ;  /* 0x0000000a090472a5 */ /* 0x000fc8000f8e003f */
[----:B------:R-:W-:-:S04]  /*0f20*/  @UP0 USHF.R.U32.HI UR6, URZ, UR11, UR5 ;  /* 0x0000000b3f060299 */ /* 0x000fc80008011605 */
[----:B------:R-:W-:Y:S01]  /*0f30*/  UIMAD UR4, UR6, UR7, URZ ;  /* 0x00000007060472a4 */ /* 0x000fe2000f8e023f */
[----:B------:R-:W-:Y:S11]  /*0f40*/  BRA `(.L_x_1157) ;  /* 0x00000000001c7947 */ /* 0x000ff60003800000 */
.L_x_1156:
[----:B------:R-:W-:Y:S01]  /*0f50*/  ULDC UR7, c[0x0][0xc54] ;  /* 0x0003150000077ab9 */ /* 0x000fe20000000800 */
[----:B------:R-:W-:Y:S01]  /*0f60*/  UMOV UR6, UR9 ;  /* 0x0000000900067c82 */ /* 0x000fe20008000000 */
[----:B------:R-:W-:-:S11]  /*0f70*/  UISETP.NE.AND UP0, UPT, UR7, 0x1, UPT ;  /* 0x000000010700788c */ /* 0x000fd6000bf05270 */
[----:B------:R-:W-:Y:S02]  /*0f80*/  @UP0 ULDC.64 UR10, c[0x0][0xc58] ;  /* 0x00031600000a0ab9 */ /* 0x000fe40000000a00 */
[----:B------:R-:W-:-:S04]  /*0f90*/  UIMAD.WIDE.U32 UR4, UR9, UR10, URZ ;  /* 0x0000000a090472a5 */ /* 0x000fc8000f8e003f */
[----:B------:R-:W-:-:S04]  /*0fa0*/  @UP0 USHF.R.U32.HI UR6, URZ, UR11, UR5 ;  /* 0x0000000b3f060299 */ /* 0x000fc80008011605 */
[----:B------:R-:W-:-:S12]  /*0fb0*/  UIMAD UR4, UR6, UR7, URZ ;  /* 0x00000007060472a4 */ /* 0x000fd8000f8e023f */
.L_x_1157:
[----:B------:R-:W-:Y:S01]  /*0fc0*/  ULOP3.LUT UR6, URZ, UR6, URZ, 0x33, !UPT ;  /* 0x000000063f067292 */ /* 0x000fe2000f8e333f */
[----:B------:R-:W-:Y:S01]  /*0fd0*/  ULDC UR12, c[0x0][0xc48] ;  /* 0x00031200000c7ab9 */ /* 0x000fe20000000800 */
[----:B------:R-:W-:Y:S01]  /*0fe0*/  ULDC UR7, c[0x0][0x448] ;  /* 0x0001120000077ab9 */ /* 0x000fe20000000800 */
[----:B------:R-:W-:Y:S01]  /*0ff0*/  ULDC UR5, c[0x0][0xc3c] ;  /* 0x00030f0000057ab9 */ /* 0x000fe20000000800 */
[----:B------:R-:W-:Y:S02]  /*1000*/  UISETP.NE.AND UP2, UPT, UR12, 0x1, UPT ;  /* 0x000000010c00788c */ /* 0x000fe4000bf45270 */
[----:B------:R-:W-:Y:S02]  /*1010*/  UISETP.NE.AND UP1, UPT, UR7, 0x1, UPT ;  /* 0x000000010700788c */ /* 0x000fe4000bf25270 */
[----:B------:R-:W-:Y:S01]  /*1020*/  UIADD3 UR6, UR6, UR5, URZ ;  /* 0x0000000506067290 */ /* 0x000fe2000fffe03f */
[----:B------:R-:W-:Y:S01]  /*1030*/  ULDC.64 UR10, c[0x0][0x418] ;  /* 0x00010600000a7ab9 */ /* 0x000fe20000000a00 */
[----:B------:R-:W-:-:S02]  /*1040*/  UIADD3 UR4, UR9, -UR4, URZ ;  /* 0x8000000409047290 */ /* 0x000fc4000fffe03f */
[----:B------:R-:W-:Y:S02]  /*1050*/  UISETP.NE.U32.AND UP0, UPT, UR10, URZ, UPT ;  /* 0x0000003f0a00728c */ /* 0x000fe4000bf05070 */
[----:B------:R-:W-:Y:S01]  /*1060*/  USHF.L.U32 UR60, UR6, 0x7, URZ ;  /* 0x00000007063c7899 */ /* 0x000fe2000800063f */
[----:B------:R-:W-:Y:S01]  /*1070*/  ULDC UR14, c[0x0][0xc54] ;  /* 0x00031500000e7ab9 */ /* 0x000fe20000000800 */
[----:B------:R-:W-:Y:S02]  /*1080*/  UISETP.NE.AND.EX UP0, UPT, UR11, URZ, UPT, UP0 ;  /* 0x0000003f0b00728c */ /* 0x000fe4000bf05300 */
[----:B------:R-:W-:Y:S02]  /*1090*/  UIMAD UR14, UR8, UR14, UR4 ;  /* 0x0000000e080e72a4 */ /* 0x000fe4000f8e0204 */
[----:B------:R-:W-:Y:S01]  /*10a0*/  UIADD3 UR10, UR60, 0x7f, URZ ;  /* 0x0000007f3c0a7890 */ /* 0x000fe2000fffe03f */
[----:B------:R-:W-:Y:S01]  /*10b0*/  ULDC UR39, c[0x0][0x424] ;  /* 0x0001090000277ab9 */ /* 0x000fe20000000800 */
[----:B------:R-:W-:Y:S01]  /*10c0*/  ULDC UR52, c[0x0][0x288] ;  /* 0x0000a20000347ab9 */ /* 0x000fe20000000800 */
[----:B------:R-:W-:Y:S01]  /*10d0*/  ULDC.64 UR4, c[0x0][0x9e0] ;  /* 0x0002780000047ab9 */ /* 0x000fe20000000a00 */
[----:B------:R-:W-:Y:S01]  /*10e0*/  @UP2 ULDC UR6, c[0x0][0xc4c] ;  /* 0x0003130000062ab9 */ /* 0x000fe20000000800 */
[----:B------:R-:W-:Y:S01]  /*10f0*/  @UP1 ULDC UR8, c[0x0][0x44c] ;  /* 0x0001130000081ab9 */ /* 0x000fe20000000800 */
[----:B------:R-:W-:-:S02]  /*1100*/  UIADD3 UR11, -UR52, 0x1, URZ ;  /* 0x00000001340b7890 */ /* 0x000fc4000fffe13f */
[----:B------:R-:W-:Y:S02]  /*1110*/  UISETP.GE.AND UP3, UPT, UR5, 0x1, UPT ;  /* 0x000000010500788c */ /* 0x000fe4000bf66270 */
[----:B------:R-:W-:Y:S02]  /*1120*/  USEL UR39, UR39, 0x1, UP0 ;  /* 0x0000000127277887 */ /* 0x000fe40008000000 */
[----:B------:R-:W-:Y:S02]  /*1130*/  UIMAD.WIDE.U32 UR8, UR10, UR8, URZ ;  /* 0x000000080a0872a5 */ /* 0x000fe4000f8e003f */
[----:B------:R-:W-:Y:S01]  /*1140*/  UIMAD.WIDE.U32 UR6, UR14, UR6, URZ ;  /* 0x000000060e0672a5 */ /* 0x000fe2000f8e003f */
[----:B------:R-:W-:Y:S01]  /*1150*/  PLOP3.LUT P1, PT, PT, PT, UP3, 0x80, 0x0 ;  /* 0x000000000000781c */ /* 0x000fe20003f2f038 */
[----:B------:R-:W-:Y:S01]  /*1160*/  ULDC UR13, c[0x0][0x2f0] ;  /* 0x0000bc00000d7ab9 */ /* 0x000fe20000000800 */
[----:B------:R-:W-:Y:S01]  /*1170*/  @UP2 ULDC UR15, c[0x0][0xc50] ;  /* 0x00031400000f2ab9 */ /* 0x000fe20000000800 */
[----:B------:R-:W-:Y:S01]  /*1180*/  @UP1 ULDC UR16, c[0x0][0x450] ;  /* 0x0001140000101ab9 */ /* 0x000fe20000000800 */
[----:B------:R-:W-:Y:S01]  /*1190*/  UMOV UR17, UR14 ;  /* 0x0000000e00117c82 */ /* 0x000fe20008000000 */
[----:B------:R-:W-:-:S02]  /*11a0*/  UIMAD UR11, UR39, UR13, UR11 ;  /* 0x0000000d270b72a4 */ /* 0x000fc4000f8e020b */
[----:B------:R-:W-:Y:S02]  /*11b0*/  @UP1 USHF.R.U32.HI UR10, URZ, UR16, UR9 ;  /* 0x000000103f0a1299 */ /* 0x000fe40008011609 */
[----:B------:R-:W-:Y:S02]  /*11c0*/  @UP2 USHF.R.U32.HI UR17, URZ, UR15, UR7 ;  /* 0x0000000f3f112299 */ /* 0x000fe40008011607 */
[----:B------:R-:W-:Y:S02]  /*11d0*/  UIADD3 UR10, UR11, UR10, URZ ;  /* 0x0000000a0b0a7290 */ /* 0x000fe4000fffe03f */
[----:B------:R-:W-:Y:S02]  /*11e0*/  UIADD3 UR6, -UR17, URZ, URZ ;  /* 0x0000003f11067290 */ /* 0x000fe4000fffe13f */
[----:B------:R-:W-:Y:S01]  /*11f0*/  UIADD3 UR4, UR10, UR4, URZ ;  /* 0x000000040a047290 */ /* 0x000fe2000fffe03f */
[----:B------:R-:W-:Y:S01]  /*1200*/  IMAD.U32 R204, RZ, RZ, UR17 ;  /* 0x00000011ffcc7e24 */ /* 0x000fe2000f8e00ff */
[----:B------:R-:W-:-:S04]  /*1210*/  UIMAD UR6, UR12, UR6, UR14 ;  /* 0x000000060c0672a4 */ /* 0x000fc8000f8e020e */
[----:B------:R-:W-:Y:S02]  /*1220*/  IMAD.U32 R0, RZ, RZ, UR4 ;  /* 0x00000004ff007e24 */ /* 0x000fe4000f8e00ff */
[----:B------:R-:W-:Y:S01]  /*1230*/  IMAD.U32 R203, RZ, RZ, UR6 ;  /* 0x00000006ffcb7e24 */ /* 0x000fe2000f8e00ff */
[----:B------:R-:W-:Y:S06]  /*1240*/  @!P1 BRA `(.L_x_1158) ;  /* 0x0000000000409947 */ /* 0x000fec0003800000 */
[----:B------:R-:W-:Y:S01]  /*1250*/  ISETP.LT.AND P0, PT, RZ, UR10, PT ;  /* 0x0000000aff007c0c */ /* 0x000fe2000bf01270 */
[----:B------:R-:W-:-:S12]  /*1260*/  UIADD3 UR4, UR10, -0x1, URZ ;  /* 0xffffffff0a047890 */ /* 0x000fd8000fffe03f */
[----:B------:R-:W-:Y:S05]  /*1270*/  @P0 BRA `(.L_x_1159) ;  /* 0x00000000001c0947 */ /* 0x000fea0003800000 */
[----:B------:R-:W-:Y:S02]  /*1280*/  UISETP.NE.AND UP0, UPT, UR5, 0x1, UPT ;  /* 0x000000010500788c */ /* 0x000fe4000bf05270 */
[----:B------:R-:W-:-:S09]  /*1290*/  UIADD3 UR4, -UR10, URZ, URZ ;  /* 0x0000003f0a047290 */ /* 0x000fd2000fffe13f */
[----:B------:R-:W-:Y:S02]  /*12a0*/  @UP0 ULDC.64 UR8, c[0x0][0x9e8] ;  /* 0x00027a0000080ab9 */ /* 0x000fe40000000a00 */
[----:B------:R-:W-:-:S04]  /*12b0*/  UIMAD.WIDE.U32 UR6, UR4, UR8, URZ ;  /* 0x00000008040672a5 */ /* 0x000fc8000f8e003f */
[----:B------:R-:W-:-:S04]  /*12c0*/  @UP0 USHF.R.U32.HI UR4, URZ, UR9, UR7 ;  /* 0x000000093f040299 */ /* 0x000fc80008011607 */
[----:B------:R-:W-:Y:S01]  /*12d0*/  ULOP3.LUT UR4, URZ, UR4, URZ, 0x33, !UPT ;  /* 0x000000043f047292 */ /* 0x000fe2000f8e333f */
[----:B------:R-:W-:Y:S11]  /*12e0*/  BRA `(.L_x_1160) ;  /* 0x0000000000107947 */ /* 0x000ff60003800000 */
.L_x_1159:
[----:B------:R-:W-:-:S11]  /*12f0*/  UISETP.NE.AND UP0, UPT, UR5, 0x1, UPT ;  /* 0x000000010500788c */ /* 0x000fd6000bf05270 */
[----:B------:R-:W-:Y:S02]  /*1300*/  @UP0 ULDC.64 UR8, c[0x0][0x9e8] ;  /* 0x00027a0000080ab9 */ /* 0x000fe40000000a00 */
[----:B------:R-:W-:-:S04]  /*1310*/  UIMAD.WIDE.U32 UR6, UR4, UR8, URZ ;  /* 0x00000008040672a5 */ /* 0x000fc8000f8e003f */
[----:B------:R-:W-:-:S12]  /*1320*/  @UP0 USHF.R.U32.HI UR4, URZ, UR9, UR7 ;  /* 0x000000093f040299 */ /* 0x000fd80008011607 */
.L_x_1160:
[----:B------:R-:W-:-:S06]  /*1330*/  UIMAD UR4, UR4, UR5, UR5 ;  /* 0x00000005040472a4 */ /* 0x000fcc000f8e0205 */
[----:B------:R-:W-:-:S07]  /*1340*/  VIMNMX R0, R0, UR4, PT ;  /* 0x0000000400007c48 */ /* 0x000fce000bfe0100 */
.L_x_1158:
[----:B------:R-:W-:Y:S01]  /*1350*/  UIMAD UR4, UR39, UR13, 0x3f ;  /* 0x0000003f270474a4 */ /* 0x000fe2000f8e020d */
[----:B------:R-:W-:Y:S01]  /*1360*/  VIADD R0, R0, 0x3f ;  /* 0x0000003f00007836 */ /* 0x000fe20000000000 */
[----:B------:R-:W-:Y:S01]  /*1370*/  @UP1 ULDC UR6, c[0x0][0x44c] ;  /* 0x0001130000061ab9 */ /* 0x000fe20000000800 */
[----:B------:R-:W-:Y:S01]  /*1380*/  @UP1 ULDC UR10, c[0x0][0x450] ;  /* 0x00011400000a1ab9 */ /* 0x000fe20000000800 */
[----:B------:R-:W-:Y:S02]  /*1390*/  USHF.R.S32.HI UR8, URZ, 0x1f, UR4 ;  /* 0x0000001f3f087899 */ /* 0x000fe40008011404 */
[----:B------:R-:W-:Y:S01]  /*13a0*/  UIMAD.WIDE.U32 UR6, UR60, UR6, URZ ;  /* 0x000000063c0672a5 */ /* 0x000fe2000f8e003f */
[----:B------:R-:W-:Y:S01]  /*13b0*/  SHF.R.S32.HI R3, RZ, 0x1f, R0 ;  /* 0x0000001fff037819 */ /* 0x000fe20000011400 */
[----:B------:R-:W-:Y:S01]  /*13c0*/  UMOV UR9, UR60 ;  /* 0x0000003c00097c82 */ /* 0x000fe20008000000 */
[----:B------:R-:W-:Y:S02]  /*13d0*/  ULEA.HI UR8, UR8, UR4, URZ, 0x6 ;  /* 0x0000000408087291 */ /* 0x000fe4000f8f303f */
[----:B------:R-:W-:Y:S01]  /*13e0*/  @UP1 USHF.R.U32.HI UR9, URZ, UR10, UR7 ;  /* 0x0000000a3f091299 */ /* 0x000fe20008011607 */
[----:B------:R-:W-:Y:S01]  /*13f0*/  LEA.HI R3, R3, R0, RZ, 0x6 ;  /* 0x0000000003037211 */ /* 0x000fe200078f30ff */
[----:B------:R-:W-:-:S02]  /*1400*/  UIMAD UR52, UR39, UR13, -UR52 ;  /* 0x0000000d273472a4 */ /* 0x000fc4000f8e0a34 */
[----:B------:R-:W-:Y:S01]  /*1410*/  USHF.R.S32.HI UR8, URZ, 0x6, UR8 ;  /* 0x000000063f087899 */ /* 0x000fe20008011408 */
[----:B------:R-:W-:Y:S01]  /*1420*/  SHF.R.S32.HI R3, RZ, 0x6, R3 ;  /* 0x00000006ff037819 */ /* 0x000fe20000011403 */
[----:B------:R-:W-:-:S03]  /*1430*/  UIADD3 UR4, UR52, UR9, URZ ;  /* 0x0000000934047290 */ /* 0x000fc6000fffe03f */
[----:B------:R-:W-:Y:S01]  /*1440*/  ULDC UR9, c[0x0][0x9dc] ;  /* 0x0002770000097ab9 */ /* 0x000fe20000000800 */
[----:B------:R-:W-:Y:S01]  /*1450*/  VIMNMX R205, R3, UR8, PT ;  /* 0x0000000803cd7c48 */ /* 0x000fe2000bfe0100 */
[----:B------:R-:W-:Y:S01]  /*1460*/  UIADD3 UR9, UR4, -UR9, URZ ;  /* 0x8000000904097290 */ /* 0x000fe2000fffe03f */
[----:B------:R-:W-:Y:S11]  /*1470*/  @!P1 BRA `(.L_x_1161) ;  /* 0x0000000000449947 */ /* 0x000ff60003800000 */
[----:B------:R-:W-:-:S06]  /*1480*/  UISETP.GT.AND UP0, UPT, UR4, -0x1, UPT ;  /* 0xffffffff0400788c */ /* 0x000fcc000bf04270 */
[----:B------:R-:W-:-:S13]  /*1490*/  PLOP3.LUT P0, PT, PT, PT, UP0, 0x80, 0x0 ;  /* 0x000000000000781c */ /* 0x000fda0003f0f008 */
[----:B------:R-:W-:Y:S05]  /*14a0*/  @P0 BRA `(.L_x_1162) ;  /* 0x00000000001c0947 */ /* 0x000fea0003800000 */
[----:B------:R-:W-:Y:S02]  /*14b0*/  UISETP.NE.AND UP0, UPT, UR5, 0x1, UPT ;  /* 0x000000010500788c */ /* 0x000fe4000bf05270 */
[----:B------:R-:W-:-:S09]  /*14c0*/  ULOP3.LUT UR4, URZ, UR4, URZ, 0x33, !UPT ;  /* 0x000000043f047292 */ /* 0x000fd2000f8e333f */
[----:B------:R-:W-:Y:S02]  /*14d0*/  @UP0 ULDC.64 UR10, c[0x0][0x9e8] ;  /* 0x00027a00000a0ab9 */ /* 0x000fe40000000a00 */
[----:B------:R-:W-:-:S04]  /*14e0*/  UIMAD.WIDE.U32 UR6, UR4, UR10, URZ ;  /* 0x0000000a040672a5 */ /* 0x000fc8000f8e003f */
[----:B------:R-:W-:-:S04]  /*14f0*/  @UP0 USHF.R.U32.HI UR4, URZ, UR11, UR7 ;  /* 0x0000000b3f040299 */ /* 0x000fc80008011607 */
[----:B------:R-:W-:Y:S01]  /*1500*/  ULOP3.LUT UR4, URZ, UR4, URZ, 0x33, !UPT ;  /* 0x000000043f047292 */ /* 0x000fe2000f8e333f */
[----:B------:R-:W-:Y:S11]  /*1510*/  BRA `(.L_x_1163) ;  /* 0x0000000000107947 */ /* 0x000ff60003800000 */
.L_x_1162:
[----:B------:R-:W-:-:S11]  /*1520*/  UISETP.NE.AND UP0, UPT, UR5, 0x1, UPT ;  /* 0x000000010500788c */ /* 0x000fd6000bf05270 */
[----:B------:R-:W-:Y:S02]  /*1530*/  @UP0 ULDC.64 UR10, c[0x0][0x9e8] ;  /* 0x00027a00000a0ab9 */ /* 0x000fe40000000a00 */
[----:B------:R-:W-:-:S04]  /*1540*/  UIMAD.WIDE.U32 UR6, UR4, UR10, URZ ;  /* 0x0000000a040672a5 */ /* 0x000fc8000f8e003f */
[----:B------:R-:W-:-:S12]  /*1550*/  @UP0 USHF.R.U32.HI UR4, URZ, UR11, UR7 ;  /* 0x0000000b3f040299 */ /* 0x000fd80008011607 */
.L_x_1163:
[----:B------:R-:W-:-:S04]  /*1560*/  UIMAD UR4, UR4, UR5, URZ ;  /* 0x00000005040472a4 */ /* 0x000fc8000f8e023f */
[----:B------:R-:W-:-:S04]  /*1570*/  UISETP.LT.AND UP0, UPT, UR9, UR4, UPT ;  /* 0x000000040900728c */ /* 0x000fc8000bf01270 */
[----:B------:R-:W-:-:S12]  /*1580*/  USEL UR9, UR9, UR4, !UP0 ;  /* 0x0000000409097287 */ /* 0x000fd8000c000000 */
.L_x_1161:
[----:B------:R-:W-:Y:S01]  /*1590*/  USHF.R.S32.HI UR4, URZ, 0x1f, UR9 ;  /* 0x0000001f3f047899 */ /* 0x000fe20008011409 */
[----:B------:R-:W-:Y:S02]  /*15a0*/  PLOP3.LUT P0, PT, PT, PT, PT, 0x80, 0x0 ;  /* 0x000000000000781c */ /* 0x000fe40003f0f070 */
[----:B------:R-:W-:Y:S01]  /*15b0*/  CS2R R2, SRZ ;  /* 0x0000000000027805 */ /* 0x000fe2000001ff00 */
[----:B------:R-:W-:Y:S01]  /*15c0*/  IMAD.MOV.U32 R0, RZ, RZ, RZ ;  /* 0x000000ffff007224 */ /* 0x000fe200078e00ff */
[----:B------:R-:W-:Y:S01]  /*15d0*/  ULEA.HI UR4, UR4, UR9, URZ, 0x6 ;  /* 0x0000000904047291 */ /* 0x000fe2000f8f303f */
[----:B------:R-:W-:Y:S02]  /*15e0*/  CS2R R178, SRZ ;  /* 0x0000000000b27805 */ /* 0x000fe4000001ff00 */
[----:B------:R-:W-:Y:S02]  /*15f0*/  CS2R R176, SRZ ;  /* 0x0000000000b07805 */ /* 0x000fe4000001ff00 */
[----:B------:R-:W-:Y:S01]  /*1600*/  CS2R R148, SRZ ;  /* 0x0000000000947805 */ /* 0x000fe2000001ff00 */
[----:B------:R-:W-:Y:S01]  /*1610*/  USHF.R.S32.HI UR4, URZ, 0x6, UR4 ;  /* 0x000000063f047899 */ /* 0x000fe20008011404 */
[----:B------:R-:W-:-:S02]  /*1620*/  CS2R R174, SRZ ;  /* 0x0000000000ae7805 */ /* 0x000fc4000001ff00 */
[----:B------:R-:W-:Y:S02]  /*1630*/  CS2R R144, SRZ ;  /* 0x0000000000907805 */ /* 0x000fe4000001ff00 */
[----:B------:R-:W-:Y:S01]  /*1640*/  CS2R R172, SRZ ;  /* 0x0000000000ac7805 */ /* 0x000fe2000001ff00 */
[----:B------:R-:W-:Y:S01]  /*1650*/  UISETP.LT.AND UP0, UPT, URZ, UR4, UPT ;  /* 0x000000043f00728c */ /* 0x000fe2000bf01270 */
[----:B------:R-:W-:Y:S02]  /*1660*/  CS2R R140, SRZ ;  /* 0x00000000008c7805 */ /* 0x000fe4000001ff00 */
[----:B------:R-:W-:Y:S02]  /*1670*/  CS2R R170, SRZ ;  /* 0x0000000000aa7805 */ /* 0x000fe4000001ff00 */
[----:B------:R-:W-:Y:S01]  /*1680*/  CS2R R136, SRZ ;  /* 0x0000000000887805 */ /* 0x000fe2000001ff00 */
[----:B------:R-:W-:Y:S01]  /*1690*/  USEL UR5, URZ, UR4, !UP0 ;  /* 0x000000043f057287 */ /* 0x000fe2000c000000 */
[----:B------:R-:W-:-:S02]  /*16a0*/  CS2R R120, SRZ ;  /* 0x0000000000787805 */ /* 0x000fc4000001ff00 */
[----:B------:R-:W-:Y:S02]  /*16b0*/  CS2R R116, SRZ ;  /* 0x0000000000747805 */ /* 0x000fe4000001ff00 */
[----:B------:R-:W-:Y:S02]  /*16c0*/  CS2R R132, SRZ ;  /* 0x0000000000847805 */ /* 0x000fe4000001ff00 */
[----:B------:R-:W-:Y:S02]  /*16d0*/  CS2R R112, SRZ ;  /* 0x0000000000707805 */ /* 0x000fe4000001ff00 */
[----:B------:R-:W-:Y:S02]  /*16e0*/  CS2R R108, SRZ ;  /* 0x00000000006c7805 */ /* 0x000fe4000001ff00 */
[----:B------:R-:W-:Y:S01]  /*16f0*/  ISETP.GT.AND P1, PT, R205, UR5, PT ;  /* 0x00000005cd007c0c */ /* 0x000fe2000bf24270 */
[----:B------:R-:W-:Y:S01]  /*1700*/  IMAD.U32 R22, RZ, RZ, UR5 ;  /* 0x00000005ff167e24 */ /* 0x000fe2000f8e00ff */
        /* <DEDUP_REMOVED lines=49> */
[----:B------:R-:W-:Y:S01]  /*1a20*/  CS2R R24, SRZ ;  /* 0x0000000000187805 */ /* 0x000fe2000001ff00 */
[----:B------:R-:W-:Y:S06]  /*1a30*/  @!P1 BRA `(.L_x_1164) ;  /* 0x000000ac00789947 */ /* 0x000fec0003800000 */
        /* <DEDUP_REMOVED lines=31> */
.L_x_1165:
[----:B------:R-:W-:Y:S02]  /*1c30*/  R2UR UR6, R207 ;  /* 0x00000000cf0672ca */ /* 0x000fe400000e0000 */
[----:B------:R-:W-:-:S11]  /*1c40*/  R2UR UR5, R212 ;  /* 0x00000000d40572ca */ /* 0x000fd600000e0000 */
[----:B------:R-:W-:Y:S02]  /*1c50*/  ULEA.HI UR4, UR6, UR6, URZ, 0x1 ;  /* 0x0000000606047291 */ /* 0x000fe4000f8f083f */
[----:B------:R-:W-:Y:S02]  /*1c60*/  IMAD.U32 R2, RZ, RZ, UR5 ;  /* 0x00000005ff027e24 */ /* 0x000fe4000f8e00ff */
[----:B------:R-:W-:-:S03]  /*1c70*/  ULOP3.LUT UR4, UR4, 0xfffffffe, URZ, 0xc0, !UPT ;  /* 0xfffffffe04047892 */ /* 0x000fc6000f8ec03f */
[----:B------:R-:W-:Y:S01]  /*1c80*/  ISETP.NE.AND P0, PT, R2, 0x3, PT ;  /* 0x000000030200780c */ /* 0x000fe20003f05270 */
[----:B------:R-:W-:-:S06]  /*1c90*/  UIADD3 UR4, UR6, -UR4, URZ ;  /* 0x8000000406047290 */ /* 0x000fcc000fffe03f */
[----:B------:R-:W-:-:S05]  /*1ca0*/  IMAD.U32 R0, RZ, RZ, UR4 ;  /* 0x00000004ff007e24 */ /* 0x000fca000f8e00ff */
[----:B------:R-:W-:-:S04]  /*1cb0*/  SHF.L.U32 R0, R0, 0x1f, RZ ;  /* 0x0000001f00007819 */ /* 0x000fc800000006ff */
[----:B------:R-:W0:Y:S02]  /*1cc0*/  SYNCS.PHASECHK.TRANS64.TRYWAIT P1, [UR37+0x30800], R0 ;  /* 0x03080000ff0075a7 */ /* 0x000e240008020165 */
[----:B0-----:R-:W-:Y:S05]  /*1cd0*/  @!P1 BRA `(.L_x_1166) ;  /* 0x0000013000249947 */ /* 0x001fea0003800000 */
.L_x_1373:
[----:B------:R-:W-:Y:S05]  /*1ce0*/  @!P0 BRA `(.L_x_1167) ;  /* 0x0000000000048947 */ /* 0x000fea0003800000 */
[----:B------:R-:W-:Y:S01]  /*1cf0*/  BPT.TRAP 0x1 ;  /* 0x000000040000795c */ /* 0x000fe20000300000 */
.L_x_1167:
[----:B0-----:R-:W-:Y:S02]  /*1d00*/  IMAD.U32 R3, RZ, RZ, UR36 ;  /* 0x00000024ff037e24 */ /* 0x001fe4000f8e00ff */
[----:B------:R-:W-:-:S03]  /*1d10*/  IMAD.U32 R0, RZ, RZ, UR38 ;  /* 0x00000026ff007e24 */ /* 0x000fc6000f8e00ff */
[----:B------:R-:W-:Y:S02]  /*1d20*/  LEA R3, R3, UR37, 0x3 ;  /* 0x0000002503037c11 */ /* 0x000fe4000f8e18ff */
[----:B------:R-:W-:-:S04]  /*1d30*/  SHF.L.U32 R0, R0, 0x1f, RZ ;  /* 0x0000001f00007819 */ /* 0x000fc800000006ff */
[----:B------:R0:W1:Y:S01]  /*1d40*/  SYNCS.PHASECHK.TRANS64.TRYWAIT P2, [R3+URZ+0x30830], R0 ;  /* 0x03083000030075a7 */ /* 0x000062000804017f */
[----:B------:R-:W-:Y:S05]  /*1d50*/  @!P0 BRA `(.L_x_1168) ;  /* 0x0000000000048947 */ /* 0x000fea0003800000 */
[----:B------:R-:W-:Y:S01]  /*1d60*/  BPT.TRAP 0x1 ;  /* 0x000000040000795c */ /* 0x000fe20000300000 */
.L_x_1168:
[----:B------:R-:W2:Y:S02]  /*1d70*/  S2R R2, SR_TID.X ;  /* 0x0000000000027919 */ /* 0x000ea40000002100 */
[----:B--2---:R-:W-:Y:S01]  /*1d80*/  LOP3.LUT P1, RZ, R2, 0x7f, RZ, 0xc0, !PT ;  /* 0x0000007f02ff7812 */ /* 0x004fe2000782c0ff */
[----:B-1----:R-:W-:-:S12]  /*1d90*/  @P2 BRA `(.L_x_1169) ;  /* 0x0000000000082947 */ /* 0x002fd80003800000 */
[----:B------:R-:W1:Y:S02]  /*1da0*/  SYNCS.PHASECHK.TRANS64.TRYWAIT P2, [R3+URZ+0x30830], R0 ;  /* 0x03083000030075a7 */ /* 0x000e64000804017f */
[----:B-1----:R-:W-:Y:S05]  /*1db0*/  @!P2 BRA `(.L_x_1170) ;  /* 0x000001300004a947 */ /* 0x002fea0003800000 */
.L_x_1169:
[----:B------:R-:W-:Y:S05]  /*1dc0*/  WARPSYNC.ALL ;  /* 0x0000000000007948 */ /* 0x000fea0003800000 */
[----:B------:R-:W-:Y:S01]  /*1dd0*/  UIADD3 UR4, UR37, 0x20400, URZ ;  /* 0x0002040025047890 */ /* 0x000fe2000fffe03f */
[----:B------:R-:W-:Y:S01]  /*1de0*/  WARPGROUP.ARRIVE ;  /* 0x00000000000079c5 */ /* 0x000fe20000000000 */
[----:B------:R-:W-:Y:S01]  /*1df0*/  UMOV UR9, 0x40000040 ;  /* 0x4000004000097882 */ /* 0x000fe20000000000 */
[----:B------:R-:W-:Y:S01]  /*1e00*/  UMOV UR11, 0x40000040 ;  /* 0x40000040000b7882 */ /* 0x000fe20000000000 */
[----:B------:R-:W-:Y:S01]  /*1e10*/  USHF.R.U32.HI UR4, URZ, 0x4, UR4 ;  /* 0x000000043f047899 */ /* 0x000fe20008011604 */
[----:B------:R-:W-:Y:S01]  /*1e20*/  IMAD.U32 R15, RZ, RZ, UR9 ;  /* 0x00000009ff0f7e24 */ /* 0x000fe2000f8e00ff */
[----:B------:R-:W-:Y:S01]  /*1e30*/  UMOV UR13, 0x40000040 ;  /* 0x40000040000d7882 */ /* 0x000fe20000000000 */
[----:B------:R-:W-:Y:S01]  /*1e40*/  UMOV UR15, 0x40000040 ;  /* 0x40000040000f7882 */ /* 0x000fe20000000000 */
[----:B------:R-:W-:Y:S01]  /*1e50*/  ULOP3.LUT UR4, UR4, 0x3fff, URZ, 0xc0, !UPT ;  /* 0x00003fff04047892 */ /* 0x000fe2000f8ec03f */
[----:B01----:R-:W-:Y:S01]  /*1e60*/  VIADD R0, R19, UR60 ;  /* 0x0000003c13007c36 */ /* 0x003fe20008000000 */
[----:B------:R-:W-:Y:S01]  /*1e70*/  UMOV UR17, 0x40000040 ;  /* 0x4000004000117882 */ /* 0x000fe20000000000 */
[----:B------:R-:W-:Y:S01]  /*1e80*/  UMOV UR19, 0x40000040 ;  /* 0x4000004000137882 */ /* 0x000fe20000000000 */
[----:B------:R-:W-:Y:S01]  /*1e90*/  ULOP3.LUT UR61, UR4, 0x10000, URZ, 0xfc, !UPT ;  /* 0x00010000043d7892 */ /* 0x000fe2000f8efc3f */
[----:B------:R-:W0:Y:S01]  /*1ea0*/  LDC R20, c[0x0][0x2f0] ;  /* 0x0000bc00ff147b82 */ /* 0x000e220000000800 */
[----:B------:R-:W-:Y:S01]  /*1eb0*/  ULOP3.LUT UR4, UR40, 0x10000, URZ, 0xfc, !UPT ;  /* 0x0001000028047892 */ /* 0x000fe2000f8efc3f */
[----:B------:R-:W-:Y:S01]  /*1ec0*/  IMAD.MOV.U32 R2, RZ, RZ, R0 ;  /* 0x000000ffff027224 */ /* 0x000fe200078e0000 */
[----:B------:R-:W-:Y:S01]  /*1ed0*/  ULEA UR5, UR36, UR61, 0xb ;  /* 0x0000003d24057291 */ /* 0x000fe2000f8e583f */
[----:B------:R-:W-:Y:S01]  /*1ee0*/  IMAD.MOV.U32 R4, RZ, RZ, -0x40 ;  /* 0xffffffc0ff047424 */ /* 0x000fe200078e00ff */
[----:B------:R-:W-:-:S02]  /*1ef0*/  UIADD3 UR6, UR4, 0x2, URZ ;  /* 0x0000000204067890 */ /* 0x000fc4000fffe03f */
[----:B------:R-:W-:Y:S01]  /*1f00*/  UIADD3 UR7, UR5, 0x2, URZ ;  /* 0x0000000205077890 */ /* 0x000fe2000fffe03f */
[----:B------:R-:W1:Y:S01]  /*1f10*/  LDC R21, c[0x0][0x288] ;  /* 0x0000a200ff157b82 */ /* 0x000e620000000800 */
[----:B------:R-:W-:Y:S01]  /*1f20*/  UMOV UR8, UR4 ;  /* 0x0000000400087c82 */ /* 0x000fe20008000000 */
[----:B------:R-:W-:Y:S01]  /*1f30*/  UMOV UR10, UR5 ;  /* 0x00000005000a7c82 */ /* 0x000fe20008000000 */
[----:B------:R-:W-:Y:S01]  /*1f40*/  IMAD.U32 R14, RZ, RZ, UR8 ;  /* 0x00000008ff0e7e24 */ /* 0x000fe2000f8e00ff */
[----:B------:R-:W-:Y:S01]  /*1f50*/  HGMMA.64x64x16.F32.BF16 R24, gdesc[UR8], RZ, !UPT, gsb0 ;  /* 0x00e00000081879f0 */ /* 0x000fe2000c0018ff */
        /* <DEDUP_REMOVED lines=8> */
[----:B------:R-:W-:Y:S01]  /*1fe0*/  UIADD3 UR12, UR4, 0x404, URZ ;  /* 0x00000404040c7890 */ /* 0x000fe2000fffe03f */
[----:B------:R-:W-:Y:S01]  /*1ff0*/  IMAD R57, R205, R4, 0x40 ;  /* 0x00000040cd397424 */ /* 0x000fe200078e0204 */
[----:B------:R-:W-:-:S02]  /*2000*/  UIADD3 UR14, UR5, 0x204, URZ ;  /* 0x00000204050e7890 */ /* 0x000fc4000fffe03f */
[----:B------:R-:W-:Y:S01]  /*2010*/  UIADD3 UR16, UR4, 0x406, URZ ;  /* 0x0000040604107890 */ /* 0x000fe2000fffe03f */
[----:B------:R-:W-:Y:S01]  /*2020*/  VIADD R4, R57, 0x1 ;  /* 0x0000000139047836 */ /* 0x000fe20000000000 */
[----:B------:R-:W-:Y:S02]  /*2030*/  UIADD3 UR18, UR5, 0x206, URZ ;  /* 0x0000020605127890 */ /* 0x000fe4000fffe03f */
[----:B------:R-:W-:Y:S02]  /*2040*/  UIADD3 UR20, UR4, 0x800, URZ ;  /* 0x0000080004147890 */ /* 0x000fe4000fffe03f */
[----:B------:R-:W-:Y:S01]  /*2050*/  UIADD3 UR22, UR5, 0x400, URZ ;  /* 0x0000040005167890 */ /* 0x000fe2000fffe03f */
[----:B------:R-:W-:Y:S01]  /*2060*/  UMOV UR21, 0x40000040 ;  /* 0x4000004000157882 */ /* 0x000fe20000000000 */
[----:B------:R-:W-:Y:S01]  /*2070*/  UMOV UR23, 0x40000040 ;  /* 0x4000004000177882 */ /* 0x000fe20000000000 */
[----:B------:R-:W-:Y:S02]  /*2080*/  UIADD3 UR24, UR4, 0x802, URZ ;  /* 0x0000080204187890 */ /* 0x000fe4000fffe03f */
[----:B------:R-:W-:Y:S01]  /*2090*/  UIADD3 UR26, UR5, 0x402, URZ ;  /* 0x00000402051a7890 */ /* 0x000fe2000fffe03f */
[----:B------:R-:W-:Y:S01]  /*20a0*/  UMOV UR25, 0x40000040 ;  /* 0x4000004000197882 */ /* 0x000fe20000000000 */
[----:B------:R-:W-:Y:S01]  /*20b0*/  UMOV UR27, 0x40000040 ;  /* 0x40000040001b7882 */ /* 0x000fe20000000000 */
[----:B------:R-:W-:-:S02]  /*20c0*/  UIADD3 UR28, UR4, 0x804, URZ ;  /* 0x00000804041c7890 */ /* 0x000fc4000fffe03f */
[----:B------:R-:W-:Y:S01]  /*20d0*/  UIADD3 UR30, UR5, 0x404, URZ ;  /* 0x00000404051e7890 */ /* 0x000fe2000fffe03f */
[----:B------:R-:W-:Y:S01]  /*20e0*/  UMOV UR29, 0x40000040 ;  /* 0x40000040001d7882 */ /* 0x000fe20000000000 */
[----:B------:R-:W-:Y:S01]  /*20f0*/  UMOV UR31, 0x40000040 ;  /* 0x40000040001f7882 */ /* 0x000fe20000000000 */
        /* <DEDUP_REMOVED lines=20> */
[----:B------:R-:W-:-:S02]  /*2240*/  WARPGROUP.DEPBAR.LE gsb0, 0x0 ;  /* 0x00008000000079c5 */ /* 0x000fc40000010000 */
[----:B------:R-:W-:-:S06]  /*2250*/  WARPGROUP.ARRIVE ;  /* 0x00000000000079c5 */ /* 0x000fcc0000000000 */
[----:B------:R-:W-:Y:S01]  /*2260*/  HGMMA.64x64x16.F32.BF16 R24, gdesc[UR8], R24, gsb0 ;  /* 0x00e00000081879f0 */ /* 0x000fe20008001818 */
        /* <DEDUP_REMOVED lines=26> */
[----:B------:R-:W-:Y:S01]  /*2410*/  IMAD.U32 R6, RZ, RZ, UR8 ;  /* 0x00000008ff067e24 */ /* 0x000fe2000f8e00ff */
[----:B------:R-:W-:Y:S01]  /*2420*/  ULDC.64 UR6, c[0x0][0x9e0] ;  /* 0x0002780000067ab9 */ /* 0x000fe20000000a00 */
[----:B------:R-:W-:Y:S01]  /*2430*/  IMAD.U32 R7, RZ, RZ, UR9 ;  /* 0x00000009ff077e24 */ /* 0x000fe2000f8e00ff */
[----:B------:R-:W-:Y:S01]  /*2440*/  UISETP.GE.AND UP1, UPT, UR7, 0x1, UPT ;  /* 0x000000010700788c */ /* 0x000fe2000bf26270 */
[----:B------:R-:W-:Y:S02]  /*2450*/  WARPGROUP.DEPBAR.LE gsb0, 0x0 ;  /* 0x00008000000079c5 */ /* 0x000fe40000010000 */
[----:B------:R-:W-:-:S06]  /*2460*/  WARPGROUP.ARRIVE ;  /* 0x00000000000079c5 */ /* 0x000fcc0000000000 */
[----:B------:R-:W-:Y:S01]  /*2470*/  HGMMA.64x64x16.F32.BF16 R24, gdesc[UR8], R24, gsb0 ;  /* 0x00e00000081879f0 */ /* 0x000fe20008001818 */
[----:B------:R-:W-:Y:S02]  /*2480*/  UIADD3 UR8, UR4, 0x402, URZ ;  /* 0x0000040204087890 */ /* 0x000fe4000fffe03f */
[----:B------:R-:W-:Y:S01]  /*2490*/  UIADD3 UR10, UR5, 0x202, URZ ;  /* 0x00000202050a7890 */ /* 0x000fe2000fffe03f */
[----:B------:R-:W-:Y:S01]  /*24a0*/  UMOV UR9, 0x40000040 ;  /* 0x4000004000097882 */ /* 0x000fe20000000000 */
[----:B------:R-:W-:Y:S01]  /*24b0*/  UMOV UR11, 0x40000040 ;  /* 0x40000040000b7882 */ /* 0x000fe20000000000 */
[----:B------:R-:W-:Y:S02]  /*24c0*/  ULDC UR4, c[0x0][0x448] ;  /* 0x0001120000047ab9 */ /* 0x000fe40000000800 */
[----:B------:R-:W-:-:S06]  /*24d0*/  UISETP.NE.AND UP0, UPT, UR4, 0x1, UPT ;  /* 0x000000010400788c */ /* 0x000fcc000bf05270 */
[----:B------:R-:W-:Y:S02]  /*24e0*/  PLOP3.LUT P2, PT, PT, PT, UP0, 0x80, 0x0 ;  /* 0x000000000000781c */ /* 0x000fe40003f4f008 */
[----:B------:R-:W-:-:S03]  /*24f0*/  PLOP3.LUT P3, PT, PT, PT, UP0, 0x80, 0x0 ;  /* 0x000000000000781c */ /* 0x000fc60003f6f008 */
[----:B------:R-:W-:-:S08]  /*2500*/  @UP0 ULDC UR4, c[0x0][0x44c] ;  /* 0x0001130000040ab9 */ /* 0x000fd00000000800 */
[----:B------:R-:W-:Y:S01]  /*2510*/  @P2 IMAD.HI.U32 R5, R0, UR4, RZ ;  /* 0x0000000400052c27 */ /* 0x000fe2000f8e00ff */
[----:B------:R-:W-:Y:S01]  /*2520*/  @UP0 ULDC UR4, c[0x0][0x450] ;  /* 0x0001140000040ab9 */ /* 0x000fe20000000800 */
[----:B------:R-:W-:Y:S02]  /*2530*/  PLOP3.LUT P2, PT, PT, PT, UP1, 0x40, 0x0 ;  /* 0x000000000000781c */ /* 0x000fe40003f4e818 */
[----:B------:R-:W-:Y:S01]  /*2540*/  @!P1 VIADD R0, R3, 0x30840 ;  /* 0x0003084003009836 */ /* 0x000fe20000000000 */
[----:B------:R-:W-:Y:S01]  /*2550*/  @P3 SHF.R.U32.HI R2, RZ, UR4, R5 ;  /* 0x00000004ff023c19 */ /* 0x000fe20008011605 */
[----:B------:R-:W-:Y:S01]  /*2560*/  IMAD R3, R17, -0x2, R4 ;  /* 0xfffffffe11037824 */ /* 0x000fe200078e0204 */
[----:B------:R-:W-:Y:S02]  /*2570*/  LEA R5, R205, 0xffffffc0, 0x6 ;  /* 0xffffffc0cd057811 */ /* 0x000fe400078e30ff */
[----:B------:R-:W-:Y:S01]  /*2580*/  @!P1 PRMT R0, RZ, 0x654, R0 ;  /* 0x00000654ff009816 */ /* 0x000fe20000000000 */
[----:B------:R-:W2:Y:S01]  /*2590*/  SHFL.IDX PT, R61, R2, RZ, 0x1c1f ;  /* 0x001c1fff023d7589 */ /* 0x000ea200000e0000 */
[----:B0-----:R-:W-:-:S04]  /*25a0*/  IMAD R4, R20, UR39, R3 ;  /* 0x0000002714047c24 */ /* 0x001fc8000f8e0203 */
[----:B-1----:R-:W-:-:S04]  /*25b0*/  IMAD.IADD R4, R4, 0x1, -R21 ;  /* 0x0000000104047824 */ /* 0x002fc800078e0a15 */
[----:B------:R-:W-:Y:S01]  /*25c0*/  VIADD R59, R4, UR6 ;  /* 0x00000006043b7c36 */ /* 0x000fe20008000000 */
[----:B------:R-:W-:Y:S02]  /*25d0*/  WARPGROUP.DEPBAR.LE gsb0, 0x0 ;  /* 0x00008000000079c5 */ /* 0x000fe40000010000 */
[----:B------:R-:W-:-:S06]  /*25e0*/  WARPGROUP.ARRIVE ;  /* 0x00000000000079c5 */ /* 0x000fcc0000000000 */
[----:B------:R-:W-:Y:S03]  /*25f0*/  HGMMA.64x64x16.F32.BF16 R24, gdesc[UR8], R24, gsb0 ;  /* 0x00e00000081879f0 */ /* 0x000fe60008001818 */
[----:B------:R-:W-:Y:S02]  /*2600*/  WARPGROUP.DEPBAR.LE gsb0, 0x0 ;  /* 0x00008000000079c5 */ /* 0x000fe40000010000 */
[----:B------:R-:W-:-:S06]  /*2610*/  WARPGROUP.ARRIVE ;  /* 0x00000000000079c5 */ /* 0x000fcc0000000000 */
[----:B------:R-:W-:Y:S03]  /*2620*/  HGMMA.64x64x16.F32.BF16 R24, gdesc[UR12], R24, gsb0 ;  /* 0x00e000000c1879f0 */ /* 0x000fe60008001818 */
[----:B------:R-:W-:Y:S02]  /*2630*/  WARPGROUP.DEPBAR.LE gsb0, 0x0 ;  /* 0x00008000000079c5 */ /* 0x000fe40000010000 */
[----:B------:R-:W-:-:S06]  /*2640*/  WARPGROUP.ARRIVE ;  /* 0x00000000000079c5 */ /* 0x000fcc0000000000 */
[----:B------:R-:W-:Y:S01]  /*2650*/  HGMMA.64x64x16.F32.BF16 R24, gdesc[UR16], R24, gsb0 ;  /* 0x00e00000101879f0 */ /* 0x000fe20008001818 */
[----:B------:R-:W-:Y:S02]  /*2660*/  ULDC UR18, c[0x0][0x9dc] ;  /* 0x0002770000127ab9 */ /* 0x000fe40000000800 */
[----:B------:R-:W-:-:S06]  /*2670*/  ULOP3.LUT UR4, URZ, UR18, URZ, 0x33, !UPT ;  /* 0x000000123f047292 */ /* 0x000fcc000f8e333f */
[----:B------:R-:W-:-:S04]  /*2680*/  VIADD R56, R4, UR4 ;  /* 0x0000000404387c36 */ /* 0x000fc80008000000 */
[----:B--2---:R-:W-:Y:S01]  /*2690*/  IMAD.IADD R3, R56, 0x1, R61 ;  /* 0x0000000138037824 */ /* 0x004fe200078e023d */
        /* <DEDUP_REMOVED lines=25> */
[----:B------:R0:W-:Y:S02]  /*2830*/  @!P1 SYNCS.ARRIVE.TRANS64.RED.A1T0 RZ, [R0+URZ], RZ ;  /* 0x000000ff00ff99a7 */ /* 0x0001e4000810043f */
[----:B0-----:R-:W-:-:S04]  /*2840*/  IMAD R0, R20, UR39, R57 ;  /* 0x0000002714007c24 */ /* 0x001fc8000f8e0239 */
[----:B------:R-:W-:-:S05]  /*2850*/  IMAD R16, R17, -0x2, R0 ;  /* 0xfffffffe11107824 */ /* 0x000fca00078e0200 */
[----:B------:R-:W-:Y:S01]  /*2860*/  VIADDMNMX R0, R61, R59, R16, PT ;  /* 0x0000003b3d007246 */ /* 0x000fe20003800110 */
[----:B------:R-:W-:Y:S06]  /*2870*/  @P2 BRA `(.L_x_1171) ;  /* 0x00000000005c2947 */ /* 0x000fec0003800000 */
[----:B------:R-:W-:Y:S01]  /*2880*/  IMAD R4, R20, UR39, R61 ;  /* 0x0000002714047c24 */ /* 0x000fe2000f8e023d */
[----:B------:R-:W-:Y:S03]  /*2890*/  BSSY B0, `(.L_x_1172) ;  /* 0x0000011000007945 */ /* 0x000fe60003800000 */
[----:B------:R-:W-:-:S05]  /*28a0*/  IMAD.IADD R4, R4, 0x1, -R21 ;  /* 0x0000000104047824 */ /* 0x000fca00078e0a15 */
[----:B------:R-:W-:-:S13]  /*28b0*/  ISETP.GT.AND P2, PT, R4, -0x1, PT ;  /* 0xffffffff0400780c */ /* 0x000fda0003f44270 */
[----:B------:R-:W-:Y:S05]  /*28c0*/  @P2 BRA `(.L_x_1173) ;  /* 0x0000000000202947 */ /* 0x000fea0003800000 */
[----:B------:R-:W-:Y:S01]  /*28d0*/  UISETP.NE.AND UP2, UPT, UR7, 0x1, UPT ;  /* 0x000000010700788c */ /* 0x000fe2000bf45270 */
[----:B------:R-:W-:-:S05]  /*28e0*/  LOP3.LUT R4, RZ, R4, RZ, 0x33, !PT ;  /* 0x00000004ff047212 */ /* 0x000fca00078e33ff */
[----:B------:R-:W-:-:S05]  /*28f0*/  PLOP3.LUT P2, PT, PT, PT, UP2, 0x80, 0x0 ;  /* 0x000000000000781c */ /* 0x000fca0003f4f028 */
[----:B------:R-:W-:-:S08]  /*2900*/  @UP2 ULDC.64 UR4, c[0x0][0x9e8] ;  /* 0x00027a0000042ab9 */ /* 0x000fd00000000a00 */
[----:B------:R-:W-:-:S05]  /*2910*/  @P2 IMAD.HI.U32 R58, R4, UR4, RZ ;  /* 0x00000004043a2c27 */ /* 0x000fca000f8e00ff */
[----:B------:R-:W-:-:S04]  /*2920*/  @P2 SHF.R.U32.HI R4, RZ, UR5, R58 ;  /* 0x00000005ff042c19 */ /* 0x000fc8000801163a */
[----:B------:R-:W-:Y:S01]  /*2930*/  LOP3.LUT R4, RZ, R4, RZ, 0x33, !PT ;  /* 0x00000004ff047212 */ /* 0x000fe200078e33ff */
[----:B------:R-:W-:Y:S06]  /*2940*/  BRA `(.L_x_1174) ;  /* 0x0000000000147947 */ /* 0x000fec0003800000 */
.L_x_1173:
[----:B------:R-:W-:-:S06]  /*2950*/  UISETP.NE.AND UP2, UPT, UR7, 0x1, UPT ;  /* 0x000000010700788c */ /* 0x000fcc000bf45270 */
[----:B------:R-:W-:-:S05]  /*2960*/  PLOP3.LUT P2, PT, PT, PT, UP2, 0x80, 0x0 ;  /* 0x000000000000781c */ /* 0x000fca0003f4f028 */
[----:B------:R-:W-:-:S08]  /*2970*/  @UP2 ULDC.64 UR4, c[0x0][0x9e8] ;  /* 0x00027a0000042ab9 */ /* 0x000fd00000000a00 */
[----:B------:R-:W-:-:S05]  /*2980*/  @P2 IMAD.HI.U32 R58, R4, UR4, RZ ;  /* 0x00000004043a2c27 */ /* 0x000fca000f8e00ff */
[----:B------:R-:W-:-:S07]  /*2990*/  @P2 SHF.R.U32.HI R4, RZ, UR5, R58 ;  /* 0x00000005ff042c19 */ /* 0x000fce000801163a */
.L_x_1174:
[----:B------:R-:W-:Y:S05]  /*29a0*/  BSYNC B0 ;  /* 0x0000000000007941 */ /* 0x000fea0003800000 */
.L_x_1172:
[----:B------:R-:W-:-:S04]  /*29b0*/  IMAD R4, R4, UR7, -R5 ;  /* 0x0000000704047c24 */ /* 0x000fc8000f8e0a05 */
[----:B------:R-:W-:-:S05]  /*29c0*/  IMAD R4, R17, -0x2, R4 ;  /* 0xfffffffe11047824 */ /* 0x000fca00078e0204 */
[----:B------:R-:W-:Y:S02]  /*29d0*/  VIMNMX R3, R3, R4, !PT ;  /* 0x0000000403037248 */ /* 0x000fe40007fe0100 */
[----:B------:R-:W-:-:S07]  /*29e0*/  VIADDMNMX R0, R4, UR7, R0, PT ;  /* 0x0000000704007c46 */ /* 0x000fce000b800100 */
.L_x_1171:
[C---:B------:R-:W-:Y:S02]  /*29f0*/  ISETP.GE.AND P2, PT, R57.reuse, 0x2, PT ;  /* 0x000000023900780c */ /* 0x040fe40003f46270 */
[----:B------:R-:W-:Y:S02]  /*2a00*/  ISETP.GE.AND P6, PT, R57, 0xa, PT ;  /* 0x0000000a3900780c */ /* 0x000fe40003fc6270 */
[----:B------:R-:W-:Y:S02]  /*2a10*/  ISETP.GT.AND P4, PT, R3, 0x1, !P2 ;  /* 0x000000010300780c */ /* 0x000fe40005784270 */
[----:B------:R-:W-:Y:S02]  /*2a20*/  ISETP.GE.AND P3, PT, R57, 0x9, PT ;  /* 0x000000093900780c */ /* 0x000fe40003f66270 */
[----:B------:R-:W-:Y:S02]  /*2a30*/  ISETP.LT.OR P4, PT, R0, 0x2, P4 ;  /* 0x000000020000780c */ /* 0x000fe40002781670 */
[----:B------:R-:W-:-:S02]  /*2a40*/  P2R R58, PR, RZ, 0x40 ;  /* 0x00000040ff3a7803 */ /* 0x000fc40000000000 */
[----:B------:R-:W-:Y:S02]  /*2a50*/  FSEL R61, R25, -INF , !P4 ;  /* 0xff800000193d7808 */ /* 0x000fe40006000000 */
[C---:B------:R-:W-:Y:S01]  /*2a60*/  ISETP.GT.AND P4, PT, R3.reuse, 0x9, !P6 ;  /* 0x000000090300780c */ /* 0x040fe20007784270 */
[----:B------:R-:W0:Y:S01]  /*2a70*/  SHFL.IDX PT, R25, R2, 0x1, 0x1c1f ;  /* 0x003c1f0002197f89 */ /* 0x000e2200000e0000 */
[----:B------:R-:W-:Y:S02]  /*2a80*/  ISETP.GT.AND P5, PT, R3, 0x8, !P3 ;  /* 0x000000080300780c */ /* 0x000fe40005fa4270 */
[----:B------:R-:W-:Y:S02]  /*2a90*/  ISETP.LT.OR P4, PT, R0, 0xa, P4 ;  /* 0x0000000a0000780c */ /* 0x000fe40002781670 */
[----:B------:R-:W-:Y:S02]  /*2aa0*/  ISETP.GE.AND P6, PT, R57, 0x11, PT ;  /* 0x000000113900780c */ /* 0x000fe40003fc6270 */
[----:B------:R-:W-:-:S02]  /*2ab0*/  FSEL R65, R29, -INF , !P4 ;  /* 0xff8000001d417808 */ /* 0x000fc40006000000 */
[----:B------:R-:W-:Y:S02]  /*2ac0*/  ISETP.LT.OR P5, PT, R0, 0x9, P5 ;  /* 0x000000090000780c */ /* 0x000fe40002fa1670 */
[----:B------:R-:W-:Y:S02]  /*2ad0*/  ISETP.GT.AND P4, PT, R3, 0x10, !P6 ;  /* 0x000000100300780c */ /* 0x000fe40007784270 */
[----:B------:R-:W-:Y:S02]  /*2ae0*/  FSEL R63, R28, -INF , !P5 ;  /* 0xff8000001c3f7808 */ /* 0x000fe40006800000 */
[----:B------:R-:W-:Y:S02]  /*2af0*/  ISETP.LT.OR P4, PT, R0, 0x11, P4 ;  /* 0x000000110000780c */ /* 0x000fe40002781670 */
[----:B------:R-:W-:Y:S02]  /*2b00*/  ISETP.GE.AND P5, PT, R57, 0x12, PT ;  /* 0x000000123900780c */ /* 0x000fe40003fa6270 */
[----:B------:R-:W-:-:S02]  /*2b10*/  FSEL R67, R32, -INF , !P4 ;  /* 0xff80000020437808 */ /* 0x000fc40006000000 */
[----:B------:R-:W-:Y:S02]  /*2b20*/  ISETP.GT.AND P4, PT, R3, 0x11, !P5 ;  /* 0x000000110300780c */ /* 0x000fe40006f84270 */
[----:B------:R-:W-:Y:S02]  /*2b30*/  P2R R32, PR, RZ, 0x20 ;  /* 0x00000020ff207803 */ /* 0x000fe40000000000 */
[----:B------:R-:W-:Y:S02]  /*2b40*/  ISETP.LT.OR P4, PT, R0, 0x12, P4 ;  /* 0x000000120000780c */ /* 0x000fe40002781670 */
[----:B------:R-:W-:Y:S02]  /*2b50*/  ISETP.GE.AND P5, PT, R57, 0x19, PT ;  /* 0x000000193900780c */ /* 0x000fe40003fa6270 */
[----:B------:R-:W-:Y:S02]  /*2b60*/  FSEL R33, R33, -INF , !P4 ;  /* 0xff80000021217808 */ /* 0x000fe40006000000 */
[----:B------:R-:W-:-:S02]  /*2b70*/  ISETP.GT.AND P4, PT, R3, 0x18, !P5 ;  /* 0x000000180300780c */ /* 0x000fc40006f84270 */
[----:B------:R-:W-:Y:S02]  /*2b80*/  P2R R60, PR, RZ, 0x20 ;  /* 0x00000020ff3c7803 */ /* 0x000fe40000000000 */
[----:B------:R-:W-:Y:S02]  /*2b90*/  ISETP.LT.OR P4, PT, R0, 0x19, P4 ;  /* 0x000000190000780c */ /* 0x000fe40002781670 */
[----:B------:R-:W-:Y:S02]  /*2ba0*/  ISETP.GE.AND P5, PT, R57, 0x1a, PT ;  /* 0x0000001a3900780c */ /* 0x000fe40003fa6270 */
[----:B------:R-:W-:Y:S02]  /*2bb0*/  FSEL R69, R36, -INF , !P4 ;  /* 0xff80000024457808 */ /* 0x000fe40006000000 */
[----:B------:R-:W-:Y:S02]  /*2bc0*/  ISETP.GT.AND P4, PT, R3, 0x19, !P5 ;  /* 0x000000190300780c */ /* 0x000fe40006f84270 */
[----:B------:R-:W-:-:S02]  /*2bd0*/  P2R R36, PR, RZ, 0x20 ;  /* 0x00000020ff247803 */ /* 0x000fc40000000000 */
[C---:B------:R-:W-:Y:S02]  /*2be0*/  ISETP.LT.OR P4, PT, R0.reuse, 0x1a, P4 ;  /* 0x0000001a0000780c */ /* 0x040fe40002781670 */
[----:B------:R-:W-:Y:S02]  /*2bf0*/  ISETP.GE.AND P5, PT, R57, 0x21, PT ;  /* 0x000000213900780c */ /* 0x000fe40003fa6270 */
[----:B------:R-:W-:Y:S02]  /*2c00*/  FSEL R37, R37, -INF , !P4 ;  /* 0xff80000025257808 */ /* 0x000fe40006000000 */
[----:B------:R-:W-:Y:S02]  /*2c10*/  ISETP.GT.AND P4, PT, R3, 0x20, !P5 ;  /* 0x000000200300780c */ /* 0x000fe40006f84270 */
[----:B------:R-:W-:Y:S02]  /*2c20*/  P2R R62, PR, RZ, 0x20 ;  /* 0x00000020ff3e7803 */ /* 0x000fe40000000000 */
[----:B------:R-:W-:-:S02]  /*2c30*/  ISETP.LT.OR P4, PT, R0, 0x21, P4 ;  /* 0x000000210000780c */ /* 0x000fc40002781670 */
[----:B------:R-:W-:Y:S02]  /*2c40*/  ISETP.GE.AND P5, PT, R57, 0x22, PT ;  /* 0x000000223900780c */ /* 0x000fe40003fa6270 */
[----:B------:R-:W-:Y:S02]  /*2c50*/  FSEL R71, R40, -INF , !P4 ;  /* 0xff80000028477808 */ /* 0x000fe40006000000 */
[----:B------:R-:W-:Y:S02]  /*2c60*/  ISETP.GT.AND P4, PT, R3, 0x21, !P5 ;  /* 0x000000210300780c */ /* 0x000fe40006f84270 */
[----:B------:R-:W-:Y:S02]  /*2c70*/  P2R R40, PR, RZ, 0x20 ;  /* 0x00000020ff287803 */ /* 0x000fe40000000000 */
[----:B------:R-:W-:Y:S02]  /*2c80*/  ISETP.LT.OR P4, PT, R0, 0x22, P4 ;  /* 0x000000220000780c */ /* 0x000fe40002781670 */
[----:B------:R-:W-:-:S02]  /*2c90*/  ISETP.GE.AND P5, PT, R57, 0x29, PT ;  /* 0x000000293900780c */ /* 0x000fc40003fa6270 */
[----:B------:R-:W-:Y:S02]  /*2ca0*/  FSEL R41, R41, -INF , !P4 ;  /* 0xff80000029297808 */ /* 0x000fe40006000000 */
[----:B------:R-:W-:Y:S02]  /*2cb0*/  ISETP.GT.AND P4, PT, R3, 0x28, !P5 ;  /* 0x000000280300780c */ /* 0x000fe40006f84270 */
[----:B------:R-:W-:Y:S02]  /*2cc0*/  P2R R64, PR, RZ, 0x20 ;  /* 0x00000020ff407803 */ /* 0x000fe40000000000 */
        /* <DEDUP_REMOVED lines=11> */
[----:B------:R-:W-:Y:S02]  /*2d80*/  P2R R28, PR, RZ, 0x40 ;  /* 0x00000040ff1c7803 */ /* 0x000fe40000000000 */
[----:B------:R-:W-:Y:S02]  /*2d90*/  FSEL R75, R48, -INF , !P4 ;  /* 0xff800000304b7808 */ /* 0x000fe40006000000 */
[----:B------:R-:W-:-:S04]  /*2da0*/  ISETP.GE.AND P4, PT, R57, 0x32, PT ;  /* 0x000000323900780c */ /* 0x000fc80003f86270 */
[----:B------:R-:W-:-:S04]  /*2db0*/  ISETP.GT.AND P5, PT, R3, 0x31, !P4 ;  /* 0x000000310300780c */ /* 0x000fc800067a4270 */
[----:B------:R-:W-:-:S04]  /*2dc0*/  ISETP.LT.OR P5, PT, R0, 0x32, P5 ;  /* 0x000000320000780c */ /* 0x000fc80002fa1670 */
[----:B------:R-:W-:Y:S02]  /*2dd0*/  FSEL R49, R49, -INF , !P5 ;  /* 0xff80000031317808 */ /* 0x000fe40006800000 */
[----:B------:R-:W-:-:S04]  /*2de0*/  ISETP.GE.AND P5, PT, R57, 0x39, PT ;  /* 0x000000393900780c */ /* 0x000fc80003fa6270 */
[----:B------:R-:W-:-:S04]  /*2df0*/  ISETP.GT.AND P6, PT, R3, 0x38, !P5 ;  /* 0x000000380300780c */ /* 0x000fc80006fc4270 */
[----:B------:R-:W-:-:S04]  /*2e00*/  ISETP.LT.OR P6, PT, R0, 0x39, P6 ;  /* 0x000000390000780c */ /* 0x000fc800037c1670 */
[----:B------:R-:W-:Y:S02]  /*2e10*/  FSEL R77, R52, -INF , !P6 ;  /* 0xff800000344d7808 */ /* 0x000fe40007000000 */
[----:B------:R-:W-:-:S04]  /*2e20*/  ISETP.GE.AND P6, PT, R57, 0x1, PT ;  /* 0x000000013900780c */ /* 0x000fc80003fc6270 */
[----:B------:R-:W-:Y:S02]  /*2e30*/  P2R R4, PR, RZ, 0x40 ;  /* 0x00000040ff047803 */ /* 0x000fe40000000000 */
[----:B------:R-:W-:-:S04]  /*2e40*/  ISETP.GT.AND P6, PT, R3, RZ, !P6 ;  /* 0x000000ff0300720c */ /* 0x000fc800077c4270 */
[----:B------:R-:W-:-:S04]  /*2e50*/  ISETP.LT.OR P6, PT, R0, 0x1, P6 ;  /* 0x000000010000780c */ /* 0x000fc800037c1670 */
[----:B------:R-:W-:Y:S02]  /*2e60*/  FSEL R29, R24, -INF , !P6 ;  /* 0xff800000181d7808 */ /* 0x000fe40007000000 */
[----:B------:R-:W-:-:S04]  /*2e70*/  ISETP.GE.AND P6, PT, R57, 0x3a, PT ;  /* 0x0000003a3900780c */ /* 0x000fc80003fc6270 */
[----:B------:R-:W-:Y:S02]  /*2e80*/  P2R R24, PR, RZ, 0x40 ;  /* 0x00000040ff187803 */ /* 0x000fe40000000000 */
[----:B------:R-:W-:Y:S01]  /*2e90*/  ISETP.GT.AND P6, PT, R3, 0x39, !P6 ;  /* 0x000000390300780c */ /* 0x000fe200077c4270 */
[----:B0-----:R-:W-:-:S03]  /*2ea0*/  IMAD.IADD R3, R56, 0x1, R25 ;  /* 0x0000000138037824 */ /* 0x001fc600078e0219 */
[----:B------:R-:W-:Y:S02]  /*2eb0*/  ISETP.LT.OR P6, PT, R0, 0x3a, P6 ;  /* 0x0000003a0000780c */ /* 0x000fe400037c1670 */
[----:B------:R-:W-:Y:S02]  /*2ec0*/  VIADDMNMX R0, R25, R59, R16, PT ;  /* 0x0000003b19007246 */ /* 0x000fe40003800110 */
[----:B------:R-:W-:Y:S02]  /*2ed0*/  FSEL R53, R53, -INF , !P6 ;  /* 0xff80000035357808 */ /* 0x000fe40007000000 */
[----:B------:R-:W-:-:S13]  /*2ee0*/  PLOP3.LUT P6, PT, PT, PT, UP1, 0x40, 0x0 ;  /* 0x000000000000781c */ /* 0x000fda0003fce818 */
[----:B------:R-:W-:Y:S05]  /*2ef0*/  @P6 BRA `(.L_x_1175) ;  /* 0x0000000000646947 */ /* 0x000fea0003800000 */
        /* <DEDUP_REMOVED lines=9> */
[----:B------:R-:W-:Y:S01]  /*2f90*/  @P6 IMAD.HI.U32 R16, R2, UR4, RZ ;  /* 0x0000000402106c27 */ /* 0x000fe2000f8e00ff */
[----:B------:R-:W-:-:S13]  /*2fa0*/  PLOP3.LUT P6, PT, PT, PT, UP2, 0x80, 0x0 ;  /* 0x000000000000781c */ /* 0x000fda0003fcf028 */
[----:B------:R-:W-:-:S04]  /*2fb0*/  @P6 SHF.R.U32.HI R2, RZ, UR5, R16 ;  /* 0x00000005ff026c19 */ /* 0x000fc80008011610 */
[----:B------:R-:W-:Y:S01]  /*2fc0*/  LOP3.LUT R2, RZ, R2, RZ, 0x33, !PT ;  /* 0x00000002ff027212 */ /* 0x000fe200078e33ff */
[----:B------:R-:W-:Y:S06]  /*2fd0*/  BRA `(.L_x_1178) ;  /* 0x0000000000187947 */ /* 0x000fec0003800000 */
.L_x_1177:
[----:B------:R-:W-:-:S06]  /*2fe0*/  UISETP.NE.AND UP2, UPT, UR7, 0x1, UPT ;  /* 0x000000010700788c */ /* 0x000fcc000bf45270 */
[----:B------:R-:W-:-:S05]  /*2ff0*/  PLOP3.LUT P6, PT, PT, PT, UP2, 0x80, 0x0 ;  /* 0x000000000000781c */ /* 0x000fca0003fcf028 */
[----:B------:R-:W-:-:S08]  /*3000*/  @UP2 ULDC.64 UR4, c[0x0][0x9e8] ;  /* 0x00027a0000042ab9 */ /* 0x000fd00000000a00 */
[----:B------:R-:W-:Y:S01]  /*3010*/  @P6 IMAD.HI.U32 R16, R2, UR4, RZ ;  /* 0x0000000402106c27 */ /* 0x000fe2000f8e00ff */
[----:B------:R-:W-:-:S13]  /*3020*/  PLOP3.LUT P6, PT, PT, PT, UP2, 0x80, 0x0 ;  /* 0x000000000000781c */ /* 0x000fda0003fcf028 */
[----:B------:R-:W-:-:S07]  /*3030*/  @P6 SHF.R.U32.HI R2, RZ, UR5, R16 ;  /* 0x00000005ff026c19 */ /* 0x000fce0008011610 */
.L_x_1178:
[----:B------:R-:W-:Y:S05]  /*3040*/  BSYNC B0 ;  /* 0x0000000000007941 */ /* 0x000fea0003800000 */
.L_x_1176:
[----:B------:R-:W-:-:S04]  /*3050*/  IMAD R2, R2, UR7, -R5 ;  /* 0x0000000702027c24 */ /* 0x000fc8000f8e0a05 */
[----:B------:R-:W-:-:S05]  /*3060*/  IMAD R2, R17, -0x2, R2 ;  /* 0xfffffffe11027824 */ /* 0x000fca00078e0202 */
[----:B------:R-:W-:Y:S02]  /*3070*/  VIMNMX R3, R3, R2, !PT ;  /* 0x0000000203037248 */ /* 0x000fe40007fe0100 */
[----:B------:R-:W-:-:S07]  /*3080*/  VIADDMNMX R0, R2, UR7, R0, PT ;  /* 0x0000000702007c46 */ /* 0x000fce000b800100 */
.L_x_1175:
[----:B------:R-:W-:Y:S01]  /*3090*/  ISETP.GT.AND P2, PT, R3, 0x1, !P2 ;  /* 0x000000010300780c */ /* 0x000fe20005744270 */
[----:B------:R-:W-:Y:S01]  /*30a0*/  ULDC UR5, c[0x0][0x988] ;  /* 0x0002620000057ab9 */ /* 0x000fe20000000800 */
[----:B------:R-:W-:Y:S01]  /*30b0*/  FMNMX.FTZ R2, R29, R61, !PT ;  /* 0x0000003d1d027209 */ /* 0x000fe20007810000 */
[----:B------:R-:W-:Y:S01]  /*30c0*/  @UP0 ULDC UR10, c[0x0][0x44c] ;  /* 0x00011300000a0ab9 */ /* 0x000fe20000000800 */
[----:B------:R-:W-:Y:S01]  /*30d0*/  ISETP.LT.OR P2, PT, R0, 0x2, P2 ;  /* 0x000000020000780c */ /* 0x000fe20001741670 */
[----:B------:R-:W-:Y:S01]  /*30e0*/  UIMAD.WIDE.U32 UR10, UR60, UR10, URZ ;  /* 0x0000000a3c0a72a5 */ /* 0x000fe2000f8e003f */
[----:B------:R-:W-:Y:S01]  /*30f0*/  FMNMX.FTZ R2, R63, R2, !PT ;  /* 0x000000023f027209 */ /* 0x000fe20007810000 */
[----:B------:R-:W-:Y:S01]  /*3100*/  @UP0 ULDC UR14, c[0x0][0x450] ;  /* 0x00011400000e0ab9 */ /* 0x000fe20000000800 */
[----:B------:R-:W-:Y:S01]  /*3110*/  FSEL R27, R27, -INF , !P2 ;  /* 0xff8000001b1b7808 */ /* 0x000fe20005000000 */
[----:B------:R-:W-:Y:S01]  /*3120*/  UMOV UR4, UR60 ;  /* 0x0000003c00047c82 */ /* 0x000fe20008000000 */
[----:B------:R-:W-:Y:S01]  /*3130*/  ISETP.NE.AND P2, PT, R58, RZ, PT ;  /* 0x000000ff3a00720c */ /* 0x000fe20003f45270 */
[----:B------:R-:W-:Y:S01]  /*3140*/  @UP0 USHF.R.U32.HI UR4, URZ, UR14, UR11 ;  /* 0x0000000e3f040299 */ /* 0x000fe2000801160b */
[----:B------:R-:W-:Y:S01]  /*3150*/  FMNMX.FTZ R2, R65, R2, !PT ;  /* 0x0000000241027209 */ /* 0x000fe20007810000 */
[----:B------:R-:W-:Y:S01]  /*3160*/  VIADD R205, R205, 0xfffffffe ;  /* 0xfffffffecdcd7836 */ /* 0x000fe20000000000 */
[----:B------:R-:W-:Y:S01]  /*3170*/  ISETP.GT.AND P2, PT, R3, 0x9, !P2 ;  /* 0x000000090300780c */ /* 0x000fe20005744270 */
[----:B------:R-:W-:Y:S01]  /*3180*/  UIADD3 UR52, UR52, UR4, URZ ;  /* 0x0000000434347290 */ /* 0x000fe2000fffe03f */
[----:B------:R-:W-:-:S02]  /*3190*/  FMNMX.FTZ R2, R67, R2, !PT ;  /* 0x0000000243027209 */ /* 0x000fc40007810000 */
[----:B------:R-:W-:Y:S01]  /*31a0*/  ISETP.LT.OR P2, PT, R0, 0xa, P2 ;  /* 0x0000000a0000780c */ /* 0x000fe20001741670 */
[----:B------:R-:W-:Y:S01]  /*31b0*/  UIADD3 UR6, UR52, UR6, URZ ;  /* 0x0000000634067290 */ /* 0x000fe2000fffe03f */
[----:B------:R-:W-:Y:S02]  /*31c0*/  FMNMX.FTZ R2, R33, R2, !PT ;  /* 0x0000000221027209 */ /* 0x000fe40007810000 */
[----:B------:R-:W-:Y:S02]  /*31d0*/  FSEL R31, R31, -INF , !P2 ;  /* 0xff8000001f1f7808 */ /* 0x000fe40005000000 */
[----:B------:R-:W-:Y:S02]  /*31e0*/  ISETP.NE.AND P2, PT, R28, RZ, PT ;  /* 0x000000ff1c00720c */ /* 0x000fe40003f45270 */
[----:B------:R-:W-:Y:S02]  /*31f0*/  FMNMX.FTZ R2, R69, R2, !PT ;  /* 0x0000000245027209 */ /* 0x000fe40007810000 */
[----:B------:R-:W-:-:S02]  /*3200*/  ISETP.GT.AND P2, PT, R3, 0x10, !P2 ;  /* 0x000000100300780c */ /* 0x000fc40005744270 */
[----:B------:R-:W-:Y:S02]  /*3210*/  FMNMX.FTZ R2, R37, R2, !PT ;  /* 0x0000000225027209 */ /* 0x000fe40007810000 */
[----:B------:R-:W-:Y:S02]  /*3220*/  ISETP.LT.OR P2, PT, R0, 0x11, P2 ;  /* 0x000000110000780c */ /* 0x000fe40001741670 */
[----:B------:R-:W-:Y:S02]  /*3230*/  FMNMX.FTZ R2, R71, R2, !PT ;  /* 0x0000000247027209 */ /* 0x000fe40007810000 */
[----:B------:R-:W-:Y:S02]  /*3240*/  FSEL R34, R34, -INF , !P2 ;  /* 0xff80000022227808 */ /* 0x000fe40005000000 */
[----:B------:R-:W-:Y:S02]  /*3250*/  ISETP.NE.AND P2, PT, R32, RZ, PT ;  /* 0x000000ff2000720c */ /* 0x000fe40003f45270 */
[----:B------:R-:W-:-:S02]  /*3260*/  FMNMX.FTZ R2, R41, R2, !PT ;  /* 0x0000000229027209 */ /* 0x000fc40007810000 */
[----:B------:R-:W-:Y:S02]  /*3270*/  ISETP.GT.AND P2, PT, R3, 0x11, !P2 ;  /* 0x000000110300780c */ /* 0x000fe40005744270 */
[----:B------:R-:W-:Y:S02]  /*3280*/  FMNMX.FTZ R2, R73, R2, !PT ;  /* 0x0000000249027209 */ /* 0x000fe40007810000 */
[----:B------:R-:W-:Y:S02]  /*3290*/  ISETP.LT.OR P2, PT, R0, 0x12, P2 ;  /* 0x000000120000780c */ /* 0x000fe40001741670 */
[----:B------:R-:W-:Y:S02]  /*32a0*/  FMNMX.FTZ R2, R45, R2, !PT ;  /* 0x000000022d027209 */ /* 0x000fe40007810000 */
[----:B------:R-:W-:Y:S02]  /*32b0*/  FSEL R35, R35, -INF , !P2 ;  /* 0xff80000023237808 */ /* 0x000fe40005000000 */
[----:B------:R-:W-:-:S02]  /*32c0*/  ISETP.NE.AND P2, PT, R60, RZ, PT ;  /* 0x000000ff3c00720c */ /* 0x000fc40003f45270 */
[----:B------:R-:W-:Y:S02]  /*32d0*/  FMNMX.FTZ R2, R75, R2, !PT ;  /* 0x000000024b027209 */ /* 0x000fe40007810000 */
[----:B------:R-:W-:Y:S02]  /*32e0*/  ISETP.GT.AND P2, PT, R3, 0x18, !P2 ;  /* 0x000000180300780c */ /* 0x000fe40005744270 */
[----:B------:R-:W-:Y:S02]  /*32f0*/  FMNMX.FTZ R2, R49, R2, !PT ;  /* 0x0000000231027209 */ /* 0x000fe40007810000 */
[----:B------:R-:W-:Y:S02]  /*3300*/  ISETP.LT.OR P2, PT, R0, 0x19, P2 ;  /* 0x000000190000780c */ /* 0x000fe40001741670 */
[----:B------:R-:W-:Y:S02]  /*3310*/  ISETP.GT.AND P3, PT, R3, 0x8, !P3 ;  /* 0x000000080300780c */ /* 0x000fe40005f64270 */
[----:B------:R-:W-:-:S02]  /*3320*/  FSEL R38, R38, -INF , !P2 ;  /* 0xff80000026267808 */ /* 0x000fc40005000000 */
[----:B------:R-:W-:Y:S02]  /*3330*/  ISETP.NE.AND P2, PT, R36, RZ, PT ;  /* 0x000000ff2400720c */ /* 0x000fe40003f45270 */
[----:B------:R-:W-:Y:S02]  /*3340*/  FMNMX.FTZ R2, R77, R2, !PT ;  /* 0x000000024d027209 */ /* 0x000fe40007810000 */
[----:B------:R-:W-:Y:S02]  /*3350*/  ISETP.GT.AND P2, PT, R3, 0x19, !P2 ;  /* 0x000000190300780c */ /* 0x000fe40005744270 */
[C---:B------:R-:W-:Y:S02]  /*3360*/  ISETP.LT.OR P3, PT, R0.reuse, 0x9, P3 ;  /* 0x000000090000780c */ /* 0x040fe40001f61670 */
[----:B------:R-:W-:Y:S02]  /*3370*/  ISETP.LT.OR P2, PT, R0, 0x1a, P2 ;  /* 0x0000001a0000780c */ /* 0x000fe40001741670 */
[----:B------:R-:W-:-:S02]  /*3380*/  FMNMX.FTZ R16, R53, R2, !PT ;  /* 0x0000000235107209 */ /* 0x000fc40007810000 */
[----:B------:R-:W-:Y:S02]  /*3390*/  FSEL R39, R39, -INF , !P2 ;  /* 0xff80000027277808 */ /* 0x000fe40005000000 */
[----:B------:R-:W-:Y:S01]  /*33a0*/  ISETP.NE.AND P2, PT, R62, RZ, PT ;  /* 0x000000ff3e00720c */ /* 0x000fe20003f45270 */
[----:B------:R-:W0:Y:S01]  /*33b0*/  SHFL.BFLY PT, R5, R16, 0x2, 0x1f ;  /* 0x0c401f0010057f89 */ /* 0x000e2200000e0000 */
[----:B------:R-:W-:Y:S02]  /*33c0*/  FSEL R30, R30, -INF , !P3 ;  /* 0xff8000001e1e7808 */ /* 0x000fe40005800000 */
[----:B------:R-:W-:Y:S02]  /*33d0*/  ISETP.GT.AND P2, PT, R3, 0x20, !P2 ;  /* 0x000000200300780c */ /* 0x000fe40005744270 */
[----:B------:R-:W-:Y:S02]  /*33e0*/  ISETP.NE.AND P3, PT, R64, RZ, PT ;  /* 0x000000ff4000720c */ /* 0x000fe40003f65270 */
[----:B------:R-:W-:-:S02]  /*33f0*/  ISETP.LT.OR P2, PT, R0, 0x21, P2 ;  /* 0x000000210000780c */ /* 0x000fc40001741670 */
[----:B------:R-:W-:Y:S02]  /*3400*/  ISETP.NE.AND P6, PT, R4, RZ, PT ;  /* 0x000000ff0400720c */ /* 0x000fe40003fc5270 */
[----:B------:R-:W-:Y:S02]  /*3410*/  FSEL R42, R42, -INF , !P2 ;  /* 0xff8000002a2a7808 */ /* 0x000fe40005000000 */
[----:B------:R-:W-:Y:S02]  /*3420*/  ISETP.NE.AND P2, PT, R40, RZ, PT ;  /* 0x000000ff2800720c */ /* 0x000fe40003f45270 */
[C---:B------:R-:W-:Y:S02]  /*3430*/  ISETP.GT.AND P4, PT, R3.reuse, 0x31, !P4 ;  /* 0x000000310300780c */ /* 0x040fe40006784270 */
[C---:B------:R-:W-:Y:S02]  /*3440*/  ISETP.GT.AND P2, PT, R3.reuse, 0x21, !P2 ;  /* 0x000000210300780c */ /* 0x040fe40005744270 */
[----:B------:R-:W-:-:S02]  /*3450*/  ISETP.GT.AND P5, PT, R3, 0x38, !P5 ;  /* 0x000000380300780c */ /* 0x000fc40006fa4270 */
[C---:B------:R-:W-:Y:S02]  /*3460*/  ISETP.LT.OR P2, PT, R0.reuse, 0x22, P2 ;  /* 0x000000220000780c */ /* 0x040fe40001741670 */
[----:B------:R-:W-:Y:S02]  /*3470*/  ISETP.LT.OR P4, PT, R0, 0x32, P4 ;  /* 0x000000320000780c */ /* 0x000fe40002781670 */
[----:B------:R-:W-:Y:S02]  /*3480*/  FSEL R43, R43, -INF , !P2 ;  /* 0xff8000002b2b7808 */ /* 0x000fe40005000000 */
[----:B------:R-:W-:Y:S02]  /*3490*/  ISETP.GT.AND P2, PT, R3, 0x28, !P3 ;  /* 0x000000280300780c */ /* 0x000fe40005f44270 */
[----:B------:R-:W-:Y:S02]  /*34a0*/  ISETP.NE.AND P3, PT, R66, RZ, PT ;  /* 0x000000ff4200720c */ /* 0x000fe40003f65270 */
[----:B------:R-:W-:-:S02]  /*34b0*/  ISETP.LT.OR P2, PT, R0, 0x29, P2 ;  /* 0x000000290000780c */ /* 0x000fc40001741670 */
[C---:B------:R-:W-:Y:S02]  /*34c0*/  ISETP.GT.AND P3, PT, R3.reuse, 0x30, !P3 ;  /* 0x000000300300780c */ /* 0x040fe40005f64270 */
[----:B------:R-:W-:Y:S02]  /*34d0*/  FSEL R46, R46, -INF , !P2 ;  /* 0xff8000002e2e7808 */ /* 0x000fe40005000000 */
[----:B------:R-:W-:Y:S02]  /*34e0*/  ISETP.GT.AND P2, PT, R3, RZ, !P6 ;  /* 0x000000ff0300720c */ /* 0x000fe40007744270 */
[----:B------:R-:W-:Y:S02]  /*34f0*/  ISETP.NE.AND P6, PT, R24, RZ, PT ;  /* 0x000000ff1800720c */ /* 0x000fe40003fc5270 */
[----:B------:R-:W-:Y:S02]  /*3500*/  ISETP.LT.OR P2, PT, R0, 0x1, P2 ;  /* 0x000000010000780c */ /* 0x000fe40001741670 */
[----:B0-----:R-:W-:-:S02]  /*3510*/  FMNMX.FTZ R24, R16, R5, !PT ;  /* 0x0000000510187209 */ /* 0x001fc40007810000 */
[----:B------:R-:W-:Y:S02]  /*3520*/  FSEL R26, R26, -INF , !P2 ;  /* 0xff8000001a1a7808 */ /* 0x000fe40005000000 */
[----:B------:R-:W-:Y:S01]  /*3530*/  ISETP.NE.AND P2, PT, R44, RZ, PT ;  /* 0x000000ff2c00720c */ /* 0x000fe20003f45270 */
[----:B------:R-:W0:Y:S01]  /*3540*/  SHFL.BFLY PT, R25, R24, 0x1, 0x1f ;  /* 0x0c201f0018197f89 */ /* 0x000e2200000e0000 */
[----:B------:R-:W-:Y:S02]  /*3550*/  FMNMX.FTZ R5, R26, R27, !PT ;  /* 0x0000001b1a057209 */ /* 0x000fe40007810000 */
[----:B------:R-:W-:Y:S02]  /*3560*/  ISETP.GT.AND P2, PT, R3, 0x29, !P2 ;  /* 0x000000290300780c */ /* 0x000fe40005744270 */
[----:B------:R-:W-:Y:S02]  /*3570*/  FMNMX.FTZ R2, R30, R5, !PT ;  /* 0x000000051e027209 */ /* 0x000fe40007810000 */
[----:B------:R-:W-:-:S02]  /*3580*/  ISETP.LT.OR P2, PT, R0, 0x2a, P2 ;  /* 0x0000002a0000780c */ /* 0x000fc40001741670 */
[----:B------:R-:W-:Y:S02]  /*3590*/  FMNMX.FTZ R5, R31, R2, !PT ;  /* 0x000000021f057209 */ /* 0x000fe40007810000 */
[----:B------:R-:W-:Y:S02]  /*35a0*/  FSEL R47, R47, -INF , !P2 ;  /* 0xff8000002f2f7808 */ /* 0x000fe40005000000 */
[----:B------:R-:W-:Y:S02]  /*35b0*/  FMNMX.FTZ R2, R34, R5, !PT ;  /* 0x0000000522027209 */ /* 0x000fe40007810000 */
[----:B------:R-:W-:Y:S02]  /*35c0*/  ISETP.LT.OR P3, PT, R0, 0x31, P3 ;  /* 0x000000310000780c */ /* 0x000fe40001f61670 */
[----:B------:R-:W-:Y:S02]  /*35d0*/  FMNMX.FTZ R5, R35, R2, !PT ;  /* 0x0000000223057209 */ /* 0x000fe40007810000 */
[----:B------:R-:W-:-:S02]  /*35e0*/  FSEL R50, R50, -INF , !P3 ;  /* 0xff80000032327808 */ /* 0x000fc40005800000 */
[----:B------:R-:W-:Y:S02]  /*35f0*/  FMNMX.FTZ R2, R38, R5, !PT ;  /* 0x0000000526027209 */ /* 0x000fe40007810000 */
[----:B------:R-:W-:Y:S02]  /*3600*/  ISETP.LT.OR P5, PT, R0, 0x39, P5 ;  /* 0x000000390000780c */ /* 0x000fe40002fa1670 */
[----:B------:R-:W-:Y:S02]  /*3610*/  FMNMX.FTZ R5, R39, R2, !PT ;  /* 0x0000000227057209 */ /* 0x000fe40007810000 */
[----:B0-----:R-:W-:Y:S02]  /*3620*/  FMNMX.FTZ R4, R24, R25, !PT ;  /* 0x0000001918047209 */ /* 0x001fe40007810000 */
[----:B------:R-:W-:Y:S02]  /*3630*/  FMNMX.FTZ R2, R42, R5, !PT ;  /* 0x000000052a027209 */ /* 0x000fe40007810000 */
[C---:B------:R-:W-:Y:S01]  /*3640*/  FSETP.NEU.FTZ.AND P2, PT, R4.reuse, -INF , PT ;  /* 0xff8000000400780b */ /* 0x040fe20003f5d000 */
[----:B------:R-:W-:Y:S01]  /*3650*/  FMUL.FTZ R16, R4, UR5 ;  /* 0x0000000504107c20 */ /* 0x000fe20008410000 */
[----:B------:R-:W-:-:S02]  /*3660*/  FMNMX.FTZ R5, R43, R2, !PT ;  /* 0x000000022b057209 */ /* 0x000fc40007810000 */
[----:B------:R-:W-:Y:S02]  /*3670*/  FSEL R51, R51, -INF , !P4 ;  /* 0xff80000033337808 */ /* 0x000fe40006000000 */
[----:B------:R-:W-:Y:S02]  /*3680*/  FMNMX.FTZ R2, R46, R5, !PT ;  /* 0x000000052e027209 */ /* 0x000fe40007810000 */
[----:B------:R-:W-:Y:S02]  /*3690*/  FSEL R16, R16, RZ, P2 ;  /* 0x000000ff10107208 */ /* 0x000fe40001000000 */
[----:B------:R-:W-:Y:S02]  /*36a0*/  ISETP.GT.AND P2, PT, R3, 0x39, !P6 ;  /* 0x000000390300780c */ /* 0x000fe40007744270 */
[----:B------:R-:W-:Y:S01]  /*36b0*/  FMNMX.FTZ R3, R47, R2, !PT ;  /* 0x000000022f037209 */ /* 0x000fe20007810000 */
[--C-:B------:R-:W-:Y:S01]  /*36c0*/  FFMA.FTZ R24, R29, UR5, -R16.reuse ;  /* 0x000000051d187c23 */ /* 0x100fe20008010810 */
[----:B------:R-:W-:Y:S01]  /*36d0*/  ISETP.LT.OR P2, PT, R0, 0x3a, P2 ;  /* 0x0000003a0000780c */ /* 0x000fe20001741670 */
[--C-:B------:R-:W-:Y:S01]  /*36e0*/  FFMA.FTZ R5, R61, UR5, -R16.reuse ;  /* 0x000000053d057c23 */ /* 0x100fe20008010810 */
[----:B------:R-:W-:Y:S01]  /*36f0*/  FMNMX.FTZ R2, R50, R3, !PT ;  /* 0x0000000332027209 */ /* 0x000fe20007810000 */
[--C-:B------:R-:W-:Y:S01]  /*3700*/  FFMA.FTZ R25, R65, UR5, -R16.reuse ;  /* 0x0000000541197c23 */ /* 0x100fe20008010810 */
[----:B------:R-:W-:Y:S01]  /*3710*/  FSEL R54, R54, -INF , !P5 ;  /* 0xff80000036367808 */ /* 0x000fe20006800000 */
[----:B------:R-:W-:Y:S01]  /*3720*/  MUFU.EX2 R24, R24 ;  /* 0x0000001800187308 */ /* 0x000fe20000000800 */
[----:B------:R-:W-:Y:S01]  /*3730*/  FMNMX.FTZ R3, R51, R2, !PT ;  /* 0x0000000233037209 */ /* 0x000fe20007810000 */
[--C-:B------:R-:W-:Y:S01]  /*3740*/  FFMA.FTZ R2, R63, UR5, -R16.reuse ;  /* 0x000000053f027c23 */ /* 0x100fe20008010810 */
[----:B------:R-:W-:Y:S01]  /*3750*/  FSEL R55, R55, -INF , !P2 ;  /* 0xff80000037377808 */ /* 0x000fe20005000000 */
[--C-:B------:R-:W-:Y:S01]  /*3760*/  FFMA.FTZ R29, R33, UR5, -R16.reuse ;  /* 0x00000005211d7c23 */ /* 0x100fe20008010810 */
[----:B------:R-:W-:Y:S01]  /*3770*/  FMNMX.FTZ R0, R54, R3, !PT ;  /* 0x0000000336007209 */ /* 0x000fe20007810000 */
[--C-:B------:R-:W-:Y:S01]  /*3780*/  FFMA.FTZ R33, R37, UR5, -R16.reuse ;  /* 0x0000000525217c23 */ /* 0x100fe20008010810 */
[--C-:B------:R-:W-:Y:S01]  /*3790*/  FFMA.FTZ R28, R67, UR5, -R16.reuse ;  /* 0x00000005431c7c23 */ /* 0x100fe20008010810 */
[----:B------:R-:W-:Y:S01]  /*37a0*/  MUFU.EX2 R198, R2 ;  /* 0x0000000200c67308 */ /* 0x000fe20000000800 */
[----:B------:R-:W-:Y:S01]  /*37b0*/  FMNMX.FTZ R0, R55, R0, !PT ;  /* 0x0000000037007209 */ /* 0x000fe20007810000 */
[--C-:B------:R-:W-:Y:S01]  /*37c0*/  FFMA.FTZ R32, R69, UR5, -R16.reuse ;  /* 0x0000000545207c23 */ /* 0x100fe20008010810 */
[--C-:B------:R-:W-:Y:S01]  /*37d0*/  FFMA.FTZ R36, R71, UR5, -R16.reuse ;  /* 0x0000000547247c23 */ /* 0x100fe20008010810 */
[--C-:B------:R-:W-:Y:S01]  /*37e0*/  FFMA.FTZ R40, R73, UR5, -R16.reuse ;  /* 0x0000000549287c23 */ /* 0x100fe20008010810 */
[----:B------:R-:W-:Y:S01]  /*37f0*/  FFMA.FTZ R44, R75, UR5, -R16 ;  /* 0x000000054b2c7c23 */ /* 0x000fe20008010810 */
[----:B------:R-:W0:Y:S02]  /*3800*/  SHFL.BFLY PT, R3, R0, 0x2, 0x1f ;  /* 0x0c401f0000037f89 */ /* 0x000e2400000e0000 */
[----:B------:R-:W1:Y:S08]  /*3810*/  MUFU.EX2 R5, R5 ;  /* 0x0000000500057308 */ /* 0x000e700000000800 */
[----:B------:R-:W-:Y:S08]  /*3820*/  MUFU.EX2 R25, R25 ;  /* 0x0000001900197308 */ /* 0x000ff00000000800 */
[----:B------:R-:W-:Y:S01]  /*3830*/  MUFU.EX2 R28, R28 ;  /* 0x0000001c001c7308 */ /* 0x000fe20000000800 */
[----:B-1----:R-:W-:-:S02]  /*3840*/  F2FP.BF16.F32.PACK_AB R196, R5, R24 ;  /* 0x0000001805c4723e */ /* 0x002fc400000010ff */
[----:B0-----:R-:W-:Y:S01]  /*3850*/  FMNMX.FTZ R2, R0, R3, !PT ;  /* 0x0000000300027209 */ /* 0x001fe20007810000 */
[--C-:B------:R-:W-:Y:S01]  /*3860*/  FFMA.FTZ R0, R41, UR5, -R16.reuse ;  /* 0x0000000529007c23 */ /* 0x100fe20008010810 */
[--C-:B------:R-:W-:Y:S01]  /*3870*/  FFMA.FTZ R41, R45, UR5, -R16.reuse ;  /* 0x000000052d297c23 */ /* 0x100fe20008010810 */
[----:B------:R-:W-:Y:S02]  /*3880*/  FFMA.FTZ R45, R49, UR5, -R16 ;  /* 0x00000005312d7c23 */ /* 0x000fe40008010810 */
[----:B------:R-:W0:Y:S01]  /*3890*/  MUFU.EX2 R29, R29 ;  /* 0x0000001d001d7308 */ /* 0x000e220000000800 */
[----:B------:R-:W1:Y:S07]  /*38a0*/  SHFL.BFLY PT, R3, R2, 0x1, 0x1f ;  /* 0x0c201f0002037f89 */ /* 0x000e6e00000e0000 */
[----:B------:R2:W-:Y:S08]  /*38b0*/  MUFU.EX2 R37, R0 ;  /* 0x0000000000257308 */ /* 0x0005f00000000800 */
[----:B------:R-:W3:Y:S01]  /*38c0*/  MUFU.EX2 R32, R32 ;  /* 0x0000002000207308 */ /* 0x000ee20000000800 */
[----:B0-----:R-:W-:-:S07]  /*38d0*/  F2FP.BF16.F32.PACK_AB R192, R29, R28 ;  /* 0x0000001c1dc0723e */ /* 0x001fce00000010ff */
[----:B------:R-:W0:Y:S01]  /*38e0*/  MUFU.EX2 R33, R33 ;  /* 0x0000002100217308 */ /* 0x000e220000000800 */
[----:B-1----:R-:W-:Y:S01]  /*38f0*/  FMNMX.FTZ R3, R2, R3, !PT ;  /* 0x0000000302037209 */ /* 0x002fe20007810000 */
[--C-:B------:R-:W-:Y:S01]  /*3900*/  FFMA.FTZ R2, R77, UR5, -R16.reuse ;  /* 0x000000054d027c23 */ /* 0x100fe20008010810 */
[----:B------:R-:W-:Y:S01]  /*3910*/  FFMA.FTZ R16, R53, UR5, -R16 ;  /* 0x0000000535107c23 */ /* 0x000fe20008010810 */
[----:B------:R-:W-:Y:S01]  /*3920*/  FADD.FTZ R53, R24, R5 ;  /* 0x0000000518357221 */ /* 0x000fe20000010000 */
[C---:B------:R-:W-:Y:S01]  /*3930*/  FSETP.NEU.FTZ.AND P2, PT, R3.reuse, -INF , PT ;  /* 0xff8000000300780b */ /* 0x040fe20003f5d000 */
[----:B--2---:R-:W-:Y:S02]  /*3940*/  FMUL.FTZ R0, R3, UR5 ;  /* 0x0000000503007c20 */ /* 0x004fe40008410000 */
[----:B------:R1:W-:Y:S03]  /*3950*/  MUFU.EX2 R49, R16 ;  /* 0x0000001000317308 */ /* 0x0003e60000000800 */
[----:B------:R-:W-:-:S02]  /*3960*/  FSEL R0, R0, RZ, P2 ;  /* 0x000000ff00007208 */ /* 0x000fc40001000000 */
[----:B------:R-:W-:-:S03]  /*3970*/  PLOP3.LUT P2, PT, PT, PT, UP1, 0x40, 0x0 ;  /* 0x000000000000781c */ /* 0x000fc60003f4e818 */
[--C-:B------:R-:W-:Y:S01]  /*3980*/  FFMA.FTZ R26, R26, UR5, -R0.reuse ;  /* 0x000000051a1a7c23 */ /* 0x100fe20008010800 */
[--C-:B------:R-:W-:Y:S01]  /*3990*/  FFMA.FTZ R27, R27, UR5, -R0.reuse ;  /* 0x000000051b1b7c23 */ /* 0x100fe20008010800 */
[--C-:B------:R-:W-:Y:S01]  /*39a0*/  FFMA.FTZ R30, R30, UR5, -R0.reuse ;  /* 0x000000051e1e7c23 */ /* 0x100fe20008010800 */
[----:B-1----:R-:W-:Y:S01]  /*39b0*/  FADD.FTZ R16, R198, R53 ;  /* 0x00000035c6107221 */ /* 0x002fe20000010000 */
[--C-:B------:R-:W-:Y:S01]  /*39c0*/  FFMA.FTZ R31, R31, UR5, -R0.reuse ;  /* 0x000000051f1f7c23 */ /* 0x100fe20008010800 */
[----:B------:R-:W-:Y:S01]  /*39d0*/  FFMA.FTZ R34, R34, UR5, -R0 ;  /* 0x0000000522227c23 */ /* 0x000fe20008010800 */
[----:B------:R-:W-:Y:S01]  /*39e0*/  MUFU.EX2 R26, R26 ;  /* 0x0000001a001a7308 */ /* 0x000fe20000000800 */
[----:B------:R-:W-:Y:S01]  /*39f0*/  FADD.FTZ R53, R25, R16 ;  /* 0x0000001019357221 */ /* 0x000fe20000010000 */
[--C-:B------:R-:W-:Y:S01]  /*3a00*/  FFMA.FTZ R35, R35, UR5, -R0.reuse ;  /* 0x0000000523237c23 */ /* 0x100fe20008010800 */
[--C-:B------:R-:W-:Y:S01]  /*3a10*/  FFMA.FTZ R38, R38, UR5, -R0.reuse ;  /* 0x0000000526267c23 */ /* 0x100fe20008010800 */
[--C-:B------:R-:W-:Y:S01]  /*3a20*/  FFMA.FTZ R39, R39, UR5, -R0.reuse ;  /* 0x0000000527277c23 */ /* 0x100fe20008010800 */
[----:B------:R-:W-:Y:S01]  /*3a30*/  FADD.FTZ R16, R28, R53 ;  /* 0x000000351c107221 */ /* 0x000fe20000010000 */
[--C-:B------:R-:W-:Y:S01]  /*3a40*/  FFMA.FTZ R42, R42, UR5, -R0.reuse ;  /* 0x000000052a2a7c23 */ /* 0x100fe20008010800 */
[----:B------:R-:W-:Y:S01]  /*3a50*/  FFMA.FTZ R43, R43, UR5, -R0 ;  /* 0x000000052b2b7c23 */ /* 0x000fe20008010800 */
[----:B------:R-:W1:Y:S01]  /*3a60*/  MUFU.EX2 R27, R27 ;  /* 0x0000001b001b7308 */ /* 0x000e620000000800 */
[----:B------:R-:W-:Y:S01]  /*3a70*/  FADD.FTZ R53, R29, R16 ;  /* 0x000000101d357221 */ /* 0x000fe20000010000 */
[--C-:B------:R-:W-:Y:S01]  /*3a80*/  FFMA.FTZ R46, R46, UR5, -R0.reuse ;  /* 0x000000052e2e7c23 */ /* 0x100fe20008010800 */
[--C-:B------:R-:W-:Y:S01]  /*3a90*/  FFMA.FTZ R47, R47, UR5, -R0.reuse ;  /* 0x000000052f2f7c23 */ /* 0x100fe20008010800 */
[--C-:B------:R-:W-:Y:S01]  /*3aa0*/  FFMA.FTZ R50, R50, UR5, -R0.reuse ;  /* 0x0000000532327c23 */ /* 0x100fe20008010800 */
[----:B---3--:R-:W-:Y:S01]  /*3ab0*/  FADD.FTZ R16, R32, R53 ;  /* 0x0000003520107221 */ /* 0x008fe20000010000 */
[--C-:B------:R-:W-:Y:S01]  /*3ac0*/  FFMA.FTZ R51, R51, UR5, -R0.reuse ;  /* 0x0000000533337c23 */ /* 0x100fe20008010800 */
[----:B------:R-:W-:Y:S01]  /*3ad0*/  FFMA.FTZ R54, R54, UR5, -R0 ;  /* 0x0000000536367c23 */ /* 0x000fe20008010800 */
[----:B------:R-:W2:Y:S01]  /*3ae0*/  MUFU.EX2 R30, R30 ;  /* 0x0000001e001e7308 */ /* 0x000ea20000000800 */
[----:B0-----:R-:W-:Y:S01]  /*3af0*/  FADD.FTZ R57, R33, R16 ;  /* 0x0000001021397221 */ /* 0x001fe20000010000 */
[----:B------:R-:W-:Y:S01]  /*3b00*/  F2FP.BF16.F32.PACK_AB R198, R25, R198 ;  /* 0x000000c619c6723e */ /* 0x000fe200000010ff */
[----:B------:R-:W-:Y:S01]  /*3b10*/  FFMA.FTZ R0, R55, UR5, -R0 ;  /* 0x0000000537007c23 */ /* 0x000fe20008010800 */
[----:B------:R-:W-:-:S04]  /*3b20*/  F2FP.BF16.F32.PACK_AB R194, R33, R32 ;  /* 0x0000002021c2723e */ /* 0x000fc800000010ff */
[----:B------:R-:W0:Y:S01]  /*3b30*/  MUFU.EX2 R31, R31 ;  /* 0x0000001f001f7308 */ /* 0x000e220000000800 */
[----:B-1----:R-:W-:Y:S01]  /*3b40*/  FADD.FTZ R53, R26, R27 ;  /* 0x0000001b1a357221 */ /* 0x002fe20000010000 */
[----:B------:R-:W-:-:S06]  /*3b50*/  F2FP.BF16.F32.PACK_AB R197, R27, R26 ;  /* 0x0000001a1bc5723e */ /* 0x000fcc00000010ff */
[----:B------:R-:W1:Y:S01]  /*3b60*/  MUFU.EX2 R36, R36 ;  /* 0x0000002400247308 */ /* 0x000e620000000800 */
[----:B--2---:R-:W-:-:S07]  /*3b70*/  FADD.FTZ R16, R30, R53 ;  /* 0x000000351e107221 */ /* 0x004fce0000010000 */
[----:B------:R-:W2:Y:S01]  /*3b80*/  MUFU.EX2 R34, R34 ;  /* 0x0000002200227308 */ /* 0x000ea20000000800 */
[C---:B0-----:R-:W-:Y:S01]  /*3b90*/  FADD.FTZ R53, R31.reuse, R16 ;  /* 0x000000101f357221 */ /* 0x041fe20000010000 */
[----:B------:R-:W-:-:S06]  /*3ba0*/  F2FP.BF16.F32.PACK_AB R199, R31, R30 ;  /* 0x0000001e1fc7723e */ /* 0x000fcc00000010ff */
[----:B------:R-:W0:Y:S01]  /*3bb0*/  MUFU.EX2 R35, R35 ;  /* 0x0000002300237308 */ /* 0x000e220000000800 */
[----:B-1----:R-:W-:Y:S01]  /*3bc0*/  FADD.FTZ R48, R36, R57 ;  /* 0x0000003924307221 */ /* 0x002fe20000010000 */
[----:B------:R-:W-:-:S03]  /*3bd0*/  F2FP.BF16.F32.PACK_AB R188, R37, R36 ;  /* 0x0000002425bc723e */ /* 0x000fc600000010ff */
[----:B------:R-:W-:-:S03]  /*3be0*/  FADD.FTZ R57, R37, R48 ;  /* 0x0000003025397221 */ /* 0x000fc60000010000 */
        /* <DEDUP_REMOVED lines=8> */
[----:B--2---:R-:W-:-:S07]  /*3c70*/  FADD.FTZ R16, R38, R5 ;  /* 0x0000000526107221 */ /* 0x004fce0000010000 */
[----:B------:R-:W2:Y:S01]  /*3c80*/  MUFU.EX2 R44, R44 ;  /* 0x0000002c002c7308 */ /* 0x000ea20000000800 */
[C---:B0-----:R-:W-:Y:S01]  /*3c90*/  FADD.FTZ R53, R41.reuse, R48 ;  /* 0x0000003029357221 */ /* 0x041fe20000010000 */
[----:B------:R-:W-:-:S06]  /*3ca0*/  F2FP.BF16.F32.PACK_AB R190, R41, R40 ;  /* 0x0000002829be723e */ /* 0x000fcc00000010ff */
[----:B------:R-:W0:Y:S01]  /*3cb0*/  MUFU.EX2 R42, R42 ;  /* 0x0000002a002a7308 */ /* 0x000e220000000800 */
[C---:B-1----:R-:W-:Y:S01]  /*3cc0*/  FADD.FTZ R5, R39.reuse, R16 ;  /* 0x0000001027057221 */ /* 0x042fe20000010000 */
[----:B------:R-:W-:-:S06]  /*3cd0*/  F2FP.BF16.F32.PACK_AB R195, R39, R38 ;  /* 0x0000002627c3723e */ /* 0x000fcc00000010ff */
[----:B------:R-:W1:Y:S01]  /*3ce0*/  MUFU.EX2 R45, R45 ;  /* 0x0000002d002d7308 */ /* 0x000e620000000800 */
[----:B--2---:R-:W-:-:S07]  /*3cf0*/  FADD.FTZ R24, R44, R53 ;  /* 0x000000352c187221 */ /* 0x004fce0000010000 */
[----:B------:R-:W2:Y:S01]  /*3d00*/  MUFU.EX2 R43, R43 ;  /* 0x0000002b002b7308 */ /* 0x000ea20000000800 */
[----:B0-----:R-:W-:-:S07]  /*3d10*/  FADD.FTZ R16, R42, R5 ;  /* 0x000000052a107221 */ /* 0x001fce0000010000 */
[----:B------:R-:W0:Y:S01]  /*3d20*/  MUFU.EX2 R2, R2 ;  /* 0x0000000200027308 */ /* 0x000e220000000800 */
[C---:B-1----:R-:W-:Y:S01]  /*3d30*/  FADD.FTZ R25, R45.reuse, R24 ;  /* 0x000000182d197221 */ /* 0x042fe20000010000 */
[----:B------:R-:W-:-:S06]  /*3d40*/  F2FP.BF16.F32.PACK_AB R184, R45, R44 ;  /* 0x0000002c2db8723e */ /* 0x000fcc00000010ff */
[----:B------:R-:W1:Y:S01]  /*3d50*/  MUFU.EX2 R46, R46 ;  /* 0x0000002e002e7308 */ /* 0x000e620000000800 */
[C---:B--2---:R-:W-:Y:S01]  /*3d60*/  FADD.FTZ R5, R43.reuse, R16 ;  /* 0x000000102b057221 */ /* 0x044fe20000010000 */
[----:B------:R-:W-:-:S06]  /*3d70*/  F2FP.BF16.F32.PACK_AB R189, R43, R42 ;  /* 0x0000002a2bbd723e */ /* 0x000fcc00000010ff */
[----:B------:R-:W2:Y:S01]  /*3d80*/  MUFU.EX2 R47, R47 ;  /* 0x0000002f002f7308 */ /* 0x000ea20000000800 */
[----:B0-----:R-:W-:Y:S01]  /*3d90*/  FADD.FTZ R24, R2, R25 ;  /* 0x0000001902187221 */ /* 0x001fe20000010000 */
[----:B------:R-:W-:-:S03]  /*3da0*/  F2FP.BF16.F32.PACK_AB R186, R49, R2 ;  /* 0x0000000231ba723e */ /* 0x000fc600000010ff */
[----:B------:R-:W-:-:S03]  /*3db0*/  FADD.FTZ R16, R49, R24 ;  /* 0x0000001831107221 */ /* 0x000fc60000010000 */
[----:B------:R-:W0:Y:S01]  /*3dc0*/  MUFU.EX2 R50, R50 ;  /* 0x0000003200327308 */ /* 0x000e220000000800 */
[----:B-1----:R-:W-:-:S07]  /*3dd0*/  FADD.FTZ R2, R46, R5 ;  /* 0x000000052e027221 */ /* 0x002fce0000010000 */
[----:B------:R-:W1:Y:S01]  /*3de0*/  MUFU.EX2 R51, R51 ;  /* 0x0000003300337308 */ /* 0x000e620000000800 */
[C---:B--2---:R-:W-:Y:S01]  /*3df0*/  FADD.FTZ R5, R47.reuse, R2 ;  /* 0x000000022f057221 */ /* 0x044fe20000010000 */
[----:B------:R-:W-:-:S06]  /*3e00*/  F2FP.BF16.F32.PACK_AB R191, R47, R46 ;  /* 0x0000002e2fbf723e */ /* 0x000fcc00000010ff */
[----:B------:R-:W2:Y:S01]  /*3e10*/  MUFU.EX2 R54, R54 ;  /* 0x0000003600367308 */ /* 0x000ea20000000800 */
[----:B0-----:R-:W-:-:S07]  /*3e20*/  FADD.FTZ R2, R50, R5 ;  /* 0x0000000532027221 */ /* 0x001fce0000010000 */
[----:B------:R2:W0:Y:S01]  /*3e30*/  MUFU.EX2 R187, R0 ;  /* 0x0000000000bb7308 */ /* 0x0004220000000800 */
[C---:B-1----:R-:W-:Y:S01]  /*3e40*/  FADD.FTZ R5, R51.reuse, R2 ;  /* 0x0000000233057221 */ /* 0x042fe20000010000 */
[----:B------:R-:W-:-:S03]  /*3e50*/  F2FP.BF16.F32.PACK_AB R185, R51, R50 ;  /* 0x0000003233b9723e */ /* 0x000fc600000010ff */
[----:B--2---:R-:W-:-:S04]  /*3e60*/  FADD.FTZ R0, R54, R5 ;  /* 0x0000000536007221 */ /* 0x004fc80000010000 */
[C---:B0-----:R-:W-:Y:S01]  /*3e70*/  FADD.FTZ R5, R187.reuse, R0 ;  /* 0x00000000bb057221 */ /* 0x041fe20000010000 */
[----:B------:R-:W-:Y:S01]  /*3e80*/  F2FP.BF16.F32.PACK_AB R187, R187, R54 ;  /* 0x00000036bbbb723e */ /* 0x000fe200000010ff */
[----:B------:R-:W-:Y:S06]  /*3e90*/  @P2 BRA `(.L_x_1179) ;  /* 0x0000000000442947 */ /* 0x000fec0003800000 */
        /* <DEDUP_REMOVED lines=10> */
.L_x_1180:
[----:B------:R-:W-:-:S11]  /*3f40*/  UISETP.NE.AND UP2, UPT, UR7, 0x1, UPT ;  /* 0x000000010700788c */ /* 0x000fd6000bf45270 */
[----:B------:R-:W-:Y:S02]  /*3f50*/  @UP2 ULDC.64 UR10, c[0x0][0x9e8] ;  /* 0x00027a00000a2ab9 */ /* 0x000fe40000000a00 */
[----:B------:R-:W-:-:S04]  /*3f60*/  UIMAD.WIDE.U32 UR14, UR4, UR10, URZ ;  /* 0x0000000a040e72a5 */ /* 0x000fc8000f8e003f */
[----:B------:R-:W-:-:S12]  /*3f70*/  @UP2 USHF.R.U32.HI UR4, URZ, UR11, UR15 ;  /* 0x0000000b3f042299 */ /* 0x000fd8000801160f */
.L_x_1181:
[----:B------:R-:W-:-:S04]  /*3f80*/  UIMAD UR4, UR4, UR7, UR7 ;  /* 0x00000007040472a4 */ /* 0x000fc8000f8e0207 */
[----:B------:R-:W-:-:S04]  /*3f90*/  UISETP.LT.AND UP2, UPT, UR6, UR4, UPT ;  /* 0x000000040600728c */ /* 0x000fc8000bf41270 */
[----:B------:R-:W-:-:S12]  /*3fa0*/  USEL UR6, UR6, UR4, UP2 ;  /* 0x0000000406067287 */ /* 0x000fd80009000000 */
.L_x_1179:
[----:B------:R-:W-:Y:S01]  /*3fb0*/  R2UR UR7, R22 ;  /* 0x00000000160772ca */ /* 0x000fe200000e0000 */
[----:B------:R-:W-:Y:S01]  /*3fc0*/  USHF.R.S32.HI UR4, URZ, 0x1f, UR6 ;  /* 0x0000001f3f047899 */ /* 0x000fe20008011406 */
[----:B------:R-:W-:Y:S01]  /*3fd0*/  IMAD.MOV.U32 R2, RZ, RZ, 0x3f800000 ;  /* 0x3f800000ff027424 */ /* 0x000fe200078e00ff */
[----:B------:R-:W-:Y:S01]  /*3fe0*/  CS2R R150, SRZ ;  /* 0x0000000000967805 */ /* 0x000fe2000001ff00 */
[----:B------:R-:W-:Y:S01]  /*3ff0*/  IMAD.MOV.U32 R0, RZ, RZ, 0x3f800000 ;  /* 0x3f800000ff007424 */ /* 0x000fe200078e00ff */
        /* <DEDUP_REMOVED lines=8> */
[----:B------:R-:W-:Y:S01]  /*4080*/  UISETP.LT.AND UP2, UPT, UR7, UR4, UPT ;  /* 0x000000040700728c */ /* 0x000fe2000bf41270 */
[----:B------:R-:W-:Y:S02]  /*4090*/  CS2R R136, SRZ ;  /* 0x0000000000887805 */ /* 0x000fe4000001ff00 */
[----:B------:R-:W-:Y:S02]  /*40a0*/  CS2R R134, SRZ ;  /* 0x0000000000867805 */ /* 0x000fe4000001ff00 */
[----:B------:R-:W-:Y:S01]  /*40b0*/  CS2R R132, SRZ ;  /* 0x0000000000847805 */ /* 0x000fe2000001ff00 */
[----:B------:R-:W-:Y:S01]  /*40c0*/  USEL UR58, UR7, UR4, !UP2 ;  /* 0x00000004073a7287 */ /* 0x000fe2000d000000 */
[----:B------:R-:W-:-:S02]  /*40d0*/  CS2R R130, SRZ ;  /* 0x0000000000827805 */ /* 0x000fc4000001ff00 */
[----:B------:R-:W-:Y:S02]  /*40e0*/  CS2R R128, SRZ ;  /* 0x0000000000807805 */ /* 0x000fe4000001ff00 */
[----:B------:R-:W-:Y:S02]  /*40f0*/  CS2R R126, SRZ ;  /* 0x00000000007e7805 */ /* 0x000fe4000001ff00 */
[----:B------:R-:W-:Y:S02]  /*4100*/  CS2R R124, SRZ ;  /* 0x00000000007c7805 */ /* 0x000fe4000001ff00 */
[----:B------:R-:W-:Y:S02]  /*4110*/  CS2R R122, SRZ ;  /* 0x00000000007a7805 */ /* 0x000fe4000001ff00 */
[----:B------:R-:W-:Y:S02]  /*4120*/  ISETP.GE.AND P2, PT, R205, UR58, PT ;  /* 0x0000003acd007c0c */ /* 0x000fe4000bf46270 */
        /* <DEDUP_REMOVED lines=48> */
[----:B------:R-:W-:Y:S01]  /*4430*/  CS2R R24, SRZ ;  /* 0x0000000000187805 */ /* 0x000fe2000001ff00 */
[----:B------:R-:W-:Y:S06]  /*4440*/  @!P2 BRA `(.L_x_1182) ;  /* 0x0000002400f8a947 */ /* 0x000fec0003800000 */
[----:B------:R-:W-:Y:S01]  /*4450*/  IMAD.MOV.U32 R2, RZ, RZ, 0x3f800000 ;  /* 0x3f800000ff027424 */ /* 0x000fe200078e00ff */
[----:B------:R-:W-:Y:S01]  /*4460*/  ULDC UR59, c[0x0][0x9e4] ;  /* 0x00027900003b7ab9 */ /* 0x000fe20000000800 */
[----:B------:R-:W-:-:S07]  /*4470*/  IMAD.MOV.U32 R151, RZ, RZ, RZ ;  /* 0x000000ffff977224 */ /* 0x000fce00078e00ff */
.L_x_1199:
[----:B------:R-:W-:-:S04]  /*4480*/  UIADD3 UR4, UR36, 0x1, URZ ;  /* 0x0000000124047890 */ /* 0x000fc8000fffe03f */
[----:B------:R-:W-:-:S04]  /*4490*/  UISETP.NE.AND UP2, UPT, UR4, 0x2, UPT ;  /* 0x000000020400788c */ /* 0x000fc8000bf45270 */
[----:B------:R-:W-:Y:S02]  /*44a0*/  USEL UR7, URZ, 0x1, UP2 ;  /* 0x000000013f077887 */ /* 0x000fe40009000000 */
[----:B------:R-:W-:Y:S02]  /*44b0*/  USEL UR4, UR4, URZ, UP2 ;  /* 0x0000003f04047287 */ /* 0x000fe40009000000 */
[----:B------:R-:W-:Y:S01]  /*44c0*/  ULOP3.LUT UR7, UR38, UR7, URZ, 0x3c, !UPT ;  /* 0x0000000726077292 */ /* 0x000fe2000f8e3c3f */
[----:B------:R-:W-:Y:S11]  /*44d0*/  @!P0 BRA `(.L_x_1183) ;  /* 0x0000000000048947 */ /* 0x000ff60003800000 */
[----:B------:R-:W-:Y:S01]  /*44e0*/  BPT.TRAP 0x1 ;  /* 0x000000040000795c */ /* 0x000fe20000300000 */
.L_x_1183:
[----:B------:R-:W-:Y:S01]  /*44f0*/  ULEA UR6, UR4, UR37, 0x3 ;  /* 0x0000002504067291 */ /* 0x000fe2000f8e183f */
[----:B------:R-:W-:-:S05]  /*4500*/  IMAD.U32 R20, RZ, RZ, UR7 ;  /* 0x00000007ff147e24 */ /* 0x000fca000f8e00ff */
[----:B------:R-:W-:-:S04]  /*4510*/  SHF.L.U32 R20, R20, 0x1f, RZ ;  /* 0x0000001f14147819 */ /* 0x000fc800000006ff */
[----:B------:R0:W1:Y:S01]  /*4520*/  SYNCS.PHASECHK.TRANS64.TRYWAIT P2, [UR6+0x30830], R20 ;  /* 0x03083014ff0075a7 */ /* 0x0000620008040146 */
[----:B------:R-:W-:Y:S05]  /*4530*/  @!P0 BRA `(.L_x_1184) ;  /* 0x0000000000048947 */ /* 0x000fea0003800000 */
[----:B------:R-:W-:Y:S01]  /*4540*/  BPT.TRAP 0x1 ;  /* 0x000000040000795c */ /* 0x000fe20000300000 */
.L_x_1184:
[----:B-1----:R-:W-:Y:S05]  /*4550*/  @P2 BRA `(.L_x_1185) ;  /* 0x0000000000082947 */ /* 0x002fea0003800000 */
[----:B------:R-:W1:Y:S02]  /*4560*/  SYNCS.PHASECHK.TRANS64.TRYWAIT P2, [UR6+0x30830], R20 ;  /* 0x03083014ff0075a7 */ /* 0x000e640008040146 */
[----:B-1----:R-:W-:Y:S05]  /*4570*/  @!P2 BRA `(.L_x_1186) ;  /* 0x000001080028a947 */ /* 0x002fea0003800000 */
.L_x_1185:
[----:B------:R-:W-:Y:S01]  /*4580*/  R2UR UR52, R14 ;  /* 0x000000000e3472ca */ /* 0x000fe200000e0000 */
[----:B------:R-:W-:Y:S01]  /*4590*/  ULEA UR5, UR4, UR61, 0xb ;  /* 0x0000003d04057291 */ /* 0x000fe2000f8e583f */
[----:B------:R-:W-:Y:S01]  /*45a0*/  R2UR UR53, R15 ;  /* 0x000000000f3572ca */ /* 0x000fe200000e0000 */
[----:B------:R-:W-:Y:S01]  /*45b0*/  WARPGROUP.ARRIVE ;  /* 0x00000000000079c5 */ /* 0x000fe20000000000 */
[----:B------:R-:W-:Y:S01]  /*45c0*/  UMOV UR55, 0x40000040 ;  /* 0x4000004000377882 */ /* 0x000fe20000000000 */
[----:B------:R-:W-:Y:S01]  /*45d0*/  UIADD3 UR10, UR5, 0x202, URZ ;  /* 0x00000202050a7890 */ /* 0x000fe2000fffe03f */
[-C--:B------:R-:W-:Y:S01]  /*45e0*/  FMUL.FTZ R24, R24, R0.reuse ;  /* 0x0000000018187220 */ /* 0x080fe20000410000 */
[----:B------:R-:W-:Y:S01]  /*45f0*/  UMOV UR11, 0x40000040 ;  /* 0x40000040000b7882 */ /* 0x000fe20000000000 */
[----:B------:R-:W-:Y:S01]  /*4600*/  UMOV UR54, UR5 ;  /* 0x0000000500367c82 */ /* 0x000fe20008000000 */
[----:B------:R-:W-:Y:S01]  /*4610*/  UIADD3 UR14, UR5, 0x204, URZ ;  /* 0x00000204050e7890 */ /* 0x000fe2000fffe03f */
[-C--:B------:R-:W-:Y:S01]  /*4620*/  FMUL.FTZ R25, R25, R0.reuse ;  /* 0x0000000019197220 */ /* 0x080fe20000410000 */
[----:B------:R-:W-:Y:S01]  /*4630*/  UMOV UR15, 0x40000040 ;  /* 0x40000040000f7882 */ /* 0x000fe20000000000 */
[----:B------:R-:W-:Y:S01]  /*4640*/  UIADD3 UR18, UR5, 0x206, URZ ;  /* 0x0000020605127890 */ /* 0x000fe2000fffe03f */
[-C--:B------:R-:W-:Y:S01]  /*4650*/  FMUL.FTZ R28, R28, R0.reuse ;  /* 0x000000001c1c7220 */ /* 0x080fe20000410000 */
[----:B------:R-:W-:Y:S01]  /*4660*/  UMOV UR19, 0x40000040 ;  /* 0x4000004000137882 */ /* 0x000fe20000000000 */
[----:B------:R-:W-:Y:S01]  /*4670*/  HGMMA.64x64x16.F32.BF16 R152, gdesc[UR52], RZ, !UPT, gsb0 ;  /* 0x00e00000349879f0 */ /* 0x000fe2000c0018ff */
[----:B------:R-:W-:Y:S01]  /*4680*/  R2UR UR52, R12 ;  /* 0x000000000c3472ca */ /* 0x000fe200000e0000 */
[----:B------:R-:W-:Y:S01]  /*4690*/  UIADD3 UR54, UR5, 0x2, URZ ;  /* 0x0000000205367890 */ /* 0x000fe2000fffe03f */
[----:B------:R-:W-:Y:S01]  /*46a0*/  R2UR UR53, R13 ;  /* 0x000000000d3572ca */ /* 0x000fe200000e0000 */
        /* <DEDUP_REMOVED lines=77> */
[----:B------:R-:W-:Y:S01]  /*4b80*/  FMUL.FTZ R149, R149, R0 ;  /* 0x0000000095957220 */ /* 0x000fe20000410000 */
[-C--:B------:R-:W-:Y:S01]  /*4b90*/  FMUL.FTZ R26, R26, R2.reuse ;  /* 0x000000021a1a7220 */ /* 0x080fe20000410000 */
[----:B------:R-:W-:Y:S01]  /*4ba0*/  HGMMA.64x64x16.F32.BF16 R152, gdesc[UR52], R152, gsb0 ;  /* 0x00e00000349879f0 */ /* 0x000fe20008001898 */
[----:B------:R-:W-:Y:S01]  /*4bb0*/  R2UR UR52, R10 ;  /* 0x000000000a3472ca */ /* 0x000fe200000e0000 */
[----:B------:R-:W-:Y:S01]  /*4bc0*/  UIADD3 UR54, UR5, 0x4, URZ ;  /* 0x0000000405367890 */ /* 0x000fe2000fffe03f */
[----:B------:R-:W-:Y:S01]  /*4bd0*/  R2UR UR53, R11 ;  /* 0x000000000b3572ca */ /* 0x000fe200000e0000 */
        /* <DEDUP_REMOVED lines=66> */
[----:B------:R-:W-:Y:S01]  /*5000*/  HGMMA.64x64x16.F32.BF16 R152, gdesc[UR52], R152, gsb0 ;  /* 0x00e00000349879f0 */ /* 0x000fe20008001898 */
[----:B------:R-:W-:Y:S01]  /*5010*/  R2UR UR52, R8 ;  /* 0x00000000083472ca */ /* 0x000fe200000e0000 */
[----:B------:R-:W-:Y:S01]  /*5020*/  UIADD3 UR54, UR5, 0x6, URZ ;  /* 0x0000000605367890 */ /* 0x000fe2000fffe03f */
[----:B------:R-:W-:Y:S01]  /*5030*/  R2UR UR53, R9 ;  /* 0x00000000093572ca */ /* 0x000fe200000e0000 */
[----:B------:R-:W-:Y:S01]  /*5040*/  UMOV UR55, 0x40000040 ;  /* 0x4000004000377882 */ /* 0x000fe20000000000 */
[----:B------:R-:W-:Y:S02]  /*5050*/  WARPGROUP.DEPBAR.LE gsb0, 0x0 ;  /* 0x00008000000079c5 */ /* 0x000fe40000010000 */
[----:B------:R-:W-:-:S09]  /*5060*/  WARPGROUP.ARRIVE ;  /* 0x00000000000079c5 */ /* 0x000fd20000000000 */
        /* <DEDUP_REMOVED lines=8> */
[----:B------:R-:W-:Y:S01]  /*50f0*/  UIADD3 UR54, UR5, 0x606, URZ ;  /* 0x0000060605367890 */ /* 0x000fe2000fffe03f */
[----:B------:R-:W-:Y:S01]  /*5100*/  UMOV UR52, UR56 ;  /* 0x0000003800347c82 */ /* 0x000fe20008000000 */
[----:B------:R-:W-:Y:S01]  /*5110*/  UMOV UR53, UR57 ;  /* 0x0000003900357c82 */ /* 0x000fe20008000000 */
[----:B------:R-:W-:Y:S01]  /*5120*/  UMOV UR55, 0x40000040 ;  /* 0x4000004000377882 */ /* 0x000fe20000000000 */
        /* <DEDUP_REMOVED lines=34> */
[----:B------:R-:W-:Y:S05]  /*5350*/  @!P0 BRA `(.L_x_1187) ;  /* 0x0000000000048947 */ /* 0x000fea0003800000 */
[----:B------:R-:W-:Y:S01]  /*5360*/  BPT.TRAP 0x1 ;  /* 0x000000040000795c */ /* 0x000fe20000300000 */
.L_x_1187:
[----:B------:R-:W-:Y:S01]  /*5370*/  ULEA UR10, UR36, UR37, 0x3 ;  /* 0x00000025240a7291 */ /* 0x000fe2000f8e183f */
[----:B------:R-:W-:-:S05]  /*5380*/  IMAD.U32 R0, RZ, RZ, UR38 ;  /* 0x00000026ff007e24 */ /* 0x000fca000f8e00ff */
[----:B------:R-:W-:-:S04]  /*5390*/  SHF.L.U32 R0, R0, 0x1f, RZ ;  /* 0x0000001f00007819 */ /* 0x000fc800000006ff */
[----:B------:R2:W3:Y:S01]  /*53a0*/  SYNCS.PHASECHK.TRANS64.TRYWAIT P2, [UR10+0x30850], R0 ;  /* 0x03085000ff0075a7 */ /* 0x0004e2000804014a */
[----:B------:R-:W-:Y:S05]  /*53b0*/  @!P0 BRA `(.L_x_1188) ;  /* 0x0000000000048947 */ /* 0x000fea0003800000 */
[----:B------:R-:W-:Y:S01]  /*53c0*/  BPT.TRAP 0x1 ;  /* 0x000000040000795c */ /* 0x000fe20000300000 */
.L_x_1188:
[----:B---3--:R-:W-:Y:S05]  /*53d0*/  @P2 BRA `(.L_x_1189) ;  /* 0x0000000000082947 */ /* 0x008fea0003800000 */
[----:B------:R-:W3:Y:S02]  /*53e0*/  SYNCS.PHASECHK.TRANS64.TRYWAIT P2, [UR10+0x30850], R0 ;  /* 0x03085000ff0075a7 */ /* 0x000ee4000804014a */
[----:B---3--:R-:W-:Y:S05]  /*53f0*/  @!P2 BRA `(.L_x_1190) ;  /* 0x000000f800a0a947 */ /* 0x008fea0003800000 */
.L_x_1189:
[----:B------:R-:W-:Y:S01]  /*5400*/  UIADD3 UR5, UR37, 0x400, URZ ;  /* 0x0000040025057890 */ /* 0x000fe2000fffe03f */
[----:B------:R-:W-:Y:S01]  /*5410*/  WARPGROUP.ARRIVE ;  /* 0x00000000000079c5 */ /* 0x000fe20000000000 */
[----:B------:R-:W-:Y:S01]  /*5420*/  UMOV UR15, 0x40000040 ;  /* 0x40000040000f7882 */ /* 0x000fe20000000000 */
[----:B------:R-:W-:Y:S01]  /*5430*/  PLOP3.LUT P2, PT, PT, PT, UP0, 0x80, 0x0 ;  /* 0x000000000000781c */ /* 0x000fe20003f4f008 */
[----:B------:R-:W-:Y:S01]  /*5440*/  USHF.R.U32.HI UR5, URZ, 0x4, UR5 ;  /* 0x000000043f057899 */ /* 0x000fe20008011605 */
[----:B------:R-:W-:Y:S01]  /*5450*/  PLOP3.LUT P3, PT, PT, PT, UP0, 0x80, 0x0 ;  /* 0x000000000000781c */ /* 0x000fe20003f6f008 */
[----:B01----:R-:W0:Y:S01]  /*5460*/  LDC R20, c[0x0][0x2f0] ;  /* 0x0000bc00ff147b82 */ /* 0x003e220000000800 */
[----:B------:R-:W-:Y:S01]  /*5470*/  IMAD.SHL.U32 R2, R205, 0x40, RZ ;  /* 0x00000040cd027824 */ /* 0x000fe200078e00ff */
[----:B------:R-:W-:Y:S01]  /*5480*/  ULOP3.LUT UR5, UR5, 0x3fff, URZ, 0xc0, !UPT ;  /* 0x00003fff05057892 */ /* 0x000fe2000f8ec03f */
[----:B------:R-:W-:-:S03]  /*5490*/  ULDC UR11, c[0x0][0x9dc] ;  /* 0x00027700000b7ab9 */ /* 0x000fc60000000800 */
[----:B------:R-:W-:Y:S02]  /*54a0*/  ULOP3.LUT UR5, UR5, 0x2000000, URZ, 0xfc, !UPT ;  /* 0x0200000005057892 */ /* 0x000fe4000f8efc3f */
[----:B------:R-:W1:Y:S01]  /*54b0*/  LDC R21, c[0x0][0x288] ;  /* 0x0000a200ff157b82 */ /* 0x000e620000000800 */
[----:B------:R-:W-:Y:S01]  /*54c0*/  UMOV UR18, UR11 ;  /* 0x0000000b00127c82 */ /* 0x000fe20008000000 */
[----:B------:R-:W-:Y:S01]  /*54d0*/  ULEA UR5, UR36, UR5, 0xb ;  /* 0x0000000524057291 */ /* 0x000fe2000f8e583f */
[----:B------:R-:W-:-:S06]  /*54e0*/  ULDC UR11, c[0x0][0x9e0] ;  /* 0x00027800000b7ab9 */ /* 0x000fcc0000000800 */
        /* <DEDUP_REMOVED lines=15> */
[----:B------:R-:W-:Y:S02]  /*55e0*/  UMOV UR15, 0x40000040 ;  /* 0x40000040000f7882 */ /* 0x000fe40000000000 */
[----:B------:R-:W-:Y:S01]  /*55f0*/  @UP0 ULDC UR5, c[0x0][0x44c] ;  /* 0x0001130000050ab9 */ /* 0x000fe20000000800 */
[----:B------:R-:W-:Y:S02]  /*5600*/  WARPGROUP.DEPBAR.LE gsb0, 0x0 ;  /* 0x00008000000079c5 */ /* 0x000fe40000010000 */
[----:B------:R-:W-:-:S15]  /*5610*/  WARPGROUP.ARRIVE ;  /* 0x00000000000079c5 */ /* 0x000fde0000000000 */
[----:B------:R-:W-:-:S06]  /*5620*/  NOP ;  /* 0x0000000000007918 */ /* 0x000fcc0000000000 */
[----:B------:R-:W-:Y:S03]  /*5630*/  HGMMA.64x256x16.F32.BF16 R24, R184, gdesc[UR12].tnspB, R24, gsb0 ;  /* 0x43e0000cb8187df0 */ /* 0x000fe60008001818 */
[----:B------:R-:W-:Y:S02]  /*5640*/  WARPGROUP.DEPBAR.LE gsb0, 0x0 ;  /* 0x00008000000079c5 */ /* 0x000fe40000010000 */
[----:B------:R-:W-:Y:S01]  /*5650*/  VIADD R186, R19, UR60 ;  /* 0x0000003c13ba7c36 */ /* 0x000fe20008000000 */
[----:B------:R-:W-:-:S03]  /*5660*/  IADD3 R184, -R2, 0x1, RZ ;  /* 0x0000000102b87810 */ /* 0x000fc60007ffe1ff */
[----:B--2---:R-:W-:Y:S01]  /*5670*/  @P2 IMAD.HI.U32 R0, R186, UR5, RZ ;  /* 0x00000005ba002c27 */ /* 0x004fe2000f8e00ff */
[----:B------:R-:W-:Y:S01]  /*5680*/  @UP0 ULDC UR5, c[0x0][0x450] ;  /* 0x0001140000050ab9 */ /* 0x000fe20000000800 */
[----:B------:R-:W-:Y:S02]  /*5690*/  PLOP3.LUT P2, PT, PT, PT, UP1, 0x40, 0x0 ;  /* 0x000000000000781c */ /* 0x000fe40003f4e818 */
[----:B------:R-:W-:Y:S01]  /*56a0*/  IMAD R185, R17, -0x2, R184 ;  /* 0xfffffffe11b97824 */ /* 0x000fe200078e02b8 */
[----:B------:R-:W-:Y:S01]  /*56b0*/  @P3 SHF.R.U32.HI R186, RZ, UR5, R0 ;  /* 0x00000005ffba3c19 */ /* 0x000fe20008011600 */
[----:B------:R-:W-:Y:S01]  /*56c0*/  IMAD.U32 R0, RZ, RZ, UR6 ;  /* 0x00000006ff007e24 */ /* 0x000fe2000f8e00ff */
[----:B------:R-:W-:-:S03]  /*56d0*/  ULOP3.LUT UR5, URZ, UR18, URZ, 0x33, !UPT ;  /* 0x000000123f057292 */ /* 0x000fc6000f8e333f */
[----:B------:R-:W2:Y:S01]  /*56e0*/  SHFL.IDX PT, R189, R186, RZ, 0x1c1f ;  /* 0x001c1fffbabd7589 */ /* 0x000ea200000e0000 */
[----:B------:R-:W-:-:S05]  /*56f0*/  @!P1 VIADD R0, R0, 0x30840 ;  /* 0x0003084000009836 */ /* 0x000fca0000000000 */
[----:B------:R-:W-:-:S04]  /*5700*/  @!P1 PRMT R0, RZ, 0x654, R0 ;  /* 0x00000654ff009816 */ /* 0x000fc80000000000 */
[----:B------:R0:W-:Y:S02]  /*5710*/  @!P1 SYNCS.ARRIVE.TRANS64.RED.A1T0 RZ, [R0+URZ], RZ ;  /* 0x000000ff00ff99a7 */ /* 0x0001e4000810043f */
[----:B0-----:R-:W-:-:S04]  /*5720*/  IMAD R0, R20, UR39, R185 ;  /* 0x0000002714007c24 */ /* 0x001fc8000f8e02b9 */
[----:B-1----:R-:W-:-:S04]  /*5730*/  IMAD.IADD R0, R0, 0x1, -R21 ;  /* 0x0000000100007824 */ /* 0x002fc800078e0a15 */
[C---:B------:R-:W-:Y:S02]  /*5740*/  VIADD R190, R0.reuse, UR11 ;  /* 0x0000000b00be7c36 */ /* 0x040fe40008000000 */
[----:B------:R-:W-:Y:S02]  /*5750*/  VIADD R191, R0, UR5 ;  /* 0x0000000500bf7c36 */ /* 0x000fe40008000000 */
[--C-:B--2---:R-:W-:Y:S02]  /*5760*/  IMAD.IADD R187, R190, 0x1, R189.reuse ;  /* 0x00000001bebb7824 */ /* 0x104fe400078e02bd */
[----:B------:R-:W-:Y:S01]  /*5770*/  IMAD.IADD R188, R191, 0x1, R189 ;  /* 0x00000001bfbc7824 */ /* 0x000fe200078e02bd */
[----:B------:R-:W-:Y:S06]  /*5780*/  @P2 BRA `(.L_x_1191) ;  /* 0x00000000005c2947 */ /* 0x000fec0003800000 */
[----:B------:R-:W-:Y:S01]  /*5790*/  IMAD R0, R20, UR39, R189 ;  /* 0x0000002714007c24 */ /* 0x000fe2000f8e02bd */
[----:B------:R-:W-:Y:S03]  /*57a0*/  BSSY B0, `(.L_x_1192) ;  /* 0x0000011000007945 */ /* 0x000fe60003800000 */
[----:B------:R-:W-:-:S05]  /*57b0*/  IMAD.IADD R189, R0, 0x1, -R21 ;  /* 0x0000000100bd7824 */ /* 0x000fca00078e0a15 */
[----:B------:R-:W-:-:S13]  /*57c0*/  ISETP.GT.AND P2, PT, R189, -0x1, PT ;  /* 0xffffffffbd00780c */ /* 0x000fda0003f44270 */
[----:B------:R-:W-:Y:S05]  /*57d0*/  @P2 BRA `(.L_x_1193) ;  /* 0x0000000000202947 */ /* 0x000fea0003800000 */
[----:B------:R-:W-:Y:S01]  /*57e0*/  IMAD.U32 R192, RZ, RZ, UR59 ;  /* 0x0000003bffc07e24 */ /* 0x000fe2000f8e00ff */
[----:B------:R-:W-:-:S04]  /*57f0*/  LOP3.LUT R189, RZ, R189, RZ, 0x33, !PT ;  /* 0x000000bdffbd7212 */ /* 0x000fc800078e33ff */
[----:B------:R-:W-:-:S13]  /*5800*/  ISETP.NE.AND P2, PT, R192, 0x1, PT ;  /* 0x00000001c000780c */ /* 0x000fda0003f45270 */
[----:B------:R-:W0:Y:S02]  /*5810*/  @P2 LDC.64 R184, c[0x0][0x9e8] ;  /* 0x00027a00ffb82b82 */ /* 0x000e240000000a00 */
[----:B0-----:R-:W-:-:S05]  /*5820*/  @P2 IMAD.HI.U32 R184, R189, R184, RZ ;  /* 0x000000b8bdb82227 */ /* 0x001fca00078e00ff */
[----:B------:R-:W-:-:S04]  /*5830*/  @P2 SHF.R.U32.HI R189, RZ, R185, R184 ;  /* 0x000000b9ffbd2219 */ /* 0x000fc800000116b8 */
[----:B------:R-:W-:Y:S01]  /*5840*/  LOP3.LUT R189, RZ, R189, RZ, 0x33, !PT ;  /* 0x000000bdffbd7212 */ /* 0x000fe200078e33ff */
[----:B------:R-:W-:Y:S06]  /*5850*/  BRA `(.L_x_1194) ;  /* 0x0000000000147947 */ /* 0x000fec0003800000 */
.L_x_1193:
[----:B------:R-:W-:-:S05]  /*5860*/  IMAD.U32 R192, RZ, RZ, UR59 ;  /* 0x0000003bffc07e24 */ /* 0x000fca000f8e00ff */
[----:B------:R-:W-:-:S13]  /*5870*/  ISETP.NE.AND P2, PT, R192, 0x1, PT ;  /* 0x00000001c000780c */ /* 0x000fda0003f45270 */
[----:B------:R-:W0:Y:S02]  /*5880*/  @P2 LDC.64 R184, c[0x0][0x9e8] ;  /* 0x00027a00ffb82b82 */ /* 0x000e240000000a00 */
[----:B0-----:R-:W-:-:S05]  /*5890*/  @P2 IMAD.HI.U32 R184, R189, R184, RZ ;  /* 0x000000b8bdb82227 */ /* 0x001fca00078e00ff */
[----:B------:R-:W-:-:S07]  /*58a0*/  @P2 SHF.R.U32.HI R189, RZ, R185, R184 ;  /* 0x000000b9ffbd2219 */ /* 0x000fce00000116b8 */
.L_x_1194:
[----:B------:R-:W-:Y:S05]  /*58b0*/  BSYNC B0 ;  /* 0x0000000000007941 */ /* 0x000fea0003800000 */
.L_x_1192:
[----:B------:R-:W-:-:S04]  /*58c0*/  IMAD R0, R189, R192, -R2 ;  /* 0x000000c0bd007224 */ /* 0x000fc800078e0a02 */
[----:B------:R-:W-:-:S05]  /*58d0*/  IMAD R0, R17, -0x2, R0 ;  /* 0xfffffffe11007824 */ /* 0x000fca00078e0200 */
[----:B------:R-:W-:Y:S02]  /*58e0*/  VIADDMNMX R187, R0, R192, R187, PT ;  /* 0x000000c000bb7246 */ /* 0x000fe400038001bb */
[----:B------:R-:W-:-:S07]  /*58f0*/  VIMNMX R188, R188, R0, !PT ;  /* 0x00000000bcbc7248 */ /* 0x000fce0007fe0100 */
.L_x_1191:
[----:B------:R-:W-:Y:S01]  /*5900*/  ISETP.GT.AND P2, PT, R205, -0x1, PT ;  /* 0xffffffffcd00780c */ /* 0x000fe20003f44270 */
[----:B------:R-:W0:Y:S03]  /*5910*/  SHFL.IDX PT, R189, R186, 0x1, 0x1c1f ;  /* 0x003c1f00babd7f89 */ /* 0x000e2600000e0000 */
[C---:B------:R-:W-:Y:S02]  /*5920*/  ISETP.GT.AND P5, PT, R188.reuse, RZ, P2 ;  /* 0x000000ffbc00720c */ /* 0x040fe400017a4270 */
[C---:B------:R-:W-:Y:S02]  /*5930*/  ISETP.GT.AND P4, PT, R188.reuse, 0x1, P2 ;  /* 0x00000001bc00780c */ /* 0x040fe40001784270 */
[----:B------:R-:W-:Y:S02]  /*5940*/  ISETP.LT.OR P5, PT, R187, 0x1, P5 ;  /* 0x00000001bb00780c */ /* 0x000fe40002fa1670 */
[----:B------:R-:W-:-:S02]  /*5950*/  ISETP.GT.AND P6, PT, R188, 0x8, P2 ;  /* 0x00000008bc00780c */ /* 0x000fc400017c4270 */
[----:B------:R-:W-:Y:S02]  /*5960*/  FSEL R185, R152, -INF , !P5 ;  /* 0xff80000098b97808 */ /* 0x000fe40006800000 */
[C---:B------:R-:W-:Y:S02]  /*5970*/  ISETP.GT.AND P5, PT, R188.reuse, 0x10, P2 ;  /* 0x00000010bc00780c */ /* 0x040fe400017a4270 */
[----:B------:R-:W-:Y:S02]  /*5980*/  ISETP.GT.AND P3, PT, R188, 0x9, P2 ;  /* 0x00000009bc00780c */ /* 0x000fe40001764270 */
[C---:B------:R-:W-:Y:S02]  /*5990*/  ISETP.LT.OR P5, PT, R187.reuse, 0x11, P5 ;  /* 0x00000011bb00780c */ /* 0x040fe40002fa1670 */
[----:B------:R-:W-:Y:S02]  /*59a0*/  ISETP.LT.OR P4, PT, R187, 0x2, P4 ;  /* 0x00000002bb00780c */ /* 0x000fe40002781670 */
[----:B------:R-:W-:-:S02]  /*59b0*/  FSEL R160, R160, -INF , !P5 ;  /* 0xff800000a0a07808 */ /* 0x000fc40006800000 */
[----:B------:R-:W-:Y:S01]  /*59c0*/  ISETP.GT.AND P5, PT, R188, 0x20, P2 ;  /* 0x00000020bc00780c */ /* 0x000fe200017a4270 */
[--C-:B0-----:R-:W-:Y:S01]  /*59d0*/  IMAD.IADD R184, R190, 0x1, R189.reuse ;  /* 0x00000001beb87824 */ /* 0x101fe200078e02bd */
[----:B------:R-:W-:Y:S01]  /*59e0*/  ISETP.LT.OR P6, PT, R187, 0x9, P6 ;  /* 0x00000009bb00780c */ /* 0x000fe200037c1670 */
[----:B------:R-:W-:Y:S01]  /*59f0*/  IMAD.IADD R186, R191, 0x1, R189 ;  /* 0x00000001bfba7824 */ /* 0x000fe200078e02bd */
[C---:B------:R-:W-:Y:S02]  /*5a00*/  ISETP.LT.OR P3, PT, R187.reuse, 0xa, P3 ;  /* 0x0000000abb00780c */ /* 0x040fe40001f61670 */
[----:B------:R-:W-:Y:S02]  /*5a10*/  ISETP.LT.OR P5, PT, R187, 0x21, P5 ;  /* 0x00000021bb00780c */ /* 0x000fe40002fa1670 */
[----:B------:R-:W-:Y:S02]  /*5a20*/  FSEL R0, R153, -INF , !P4 ;  /* 0xff80000099007808 */ /* 0x000fe40006000000 */
[----:B------:R-:W-:-:S02]  /*5a30*/  FSEL R156, R156, -INF , !P6 ;  /* 0xff8000009c9c7808 */ /* 0x000fc40007000000 */
[----:B------:R-:W-:Y:S02]  /*5a40*/  FSEL R157, R157, -INF , !P3 ;  /* 0xff8000009d9d7808 */ /* 0x000fe40005800000 */
[C---:B------:R-:W-:Y:S02]  /*5a50*/  ISETP.GT.AND P4, PT, R188.reuse, 0x11, P2 ;  /* 0x00000011bc00780c */ /* 0x040fe40001784270 */
[C---:B------:R-:W-:Y:S02]  /*5a60*/  ISETP.GT.AND P6, PT, R188.reuse, 0x18, P2 ;  /* 0x00000018bc00780c */ /* 0x040fe400017c4270 */
[----:B------:R-:W-:Y:S02]  /*5a70*/  ISETP.GT.AND P3, PT, R188, 0x19, P2 ;  /* 0x00000019bc00780c */ /* 0x000fe40001764270 */
[----:B------:R-:W-:Y:S02]  /*5a80*/  FSEL R168, R168, -INF , !P5 ;  /* 0xff800000a8a87808 */ /* 0x000fe40006800000 */
[----:B------:R-:W-:-:S02]  /*5a90*/  ISETP.GT.AND P5, PT, R188, 0x30, P2 ;  /* 0x00000030bc00780c */ /* 0x000fc400017a4270 */
[C---:B------:R-:W-:Y:S02]  /*5aa0*/  ISETP.LT.OR P4, PT, R187.reuse, 0x12, P4 ;  /* 0x00000012bb00780c */ /* 0x040fe40002781670 */
[C---:B------:R-:W-:Y:S02]  /*5ab0*/  ISETP.LT.OR P6, PT, R187.reuse, 0x19, P6 ;  /* 0x00000019bb00780c */ /* 0x040fe400037c1670 */
        /* <DEDUP_REMOVED lines=9> */
[----:B------:R-:W-:-:S02]  /*5b50*/  PLOP3.LUT P5, PT, PT, PT, UP1, 0x40, 0x0 ;  /* 0x000000000000781c */ /* 0x000fc40003fae818 */
[C---:B------:R-:W-:Y:S02]  /*5b60*/  ISETP.LT.OR P4, PT, R187.reuse, 0x22, P4 ;  /* 0x00000022bb00780c */ /* 0x040fe40002781670 */
[C---:B------:R-:W-:Y:S02]  /*5b70*/  ISETP.LT.OR P6, PT, R187.reuse, 0x29, P6 ;  /* 0x00000029bb00780c */ /* 0x040fe400037c1670 */
[----:B------:R-:W-:Y:S02]  /*5b80*/  ISETP.LT.OR P3, PT, R187, 0x2a, P3 ;  /* 0x0000002abb00780c */ /* 0x000fe40001f61670 */
[----:B------:R-:W-:Y:S02]  /*5b90*/  FSEL R169, R169, -INF , !P4 ;  /* 0xff800000a9a97808 */ /* 0x000fe40006000000 */
[----:B------:R-:W-:Y:S02]  /*5ba0*/  FSEL R172, R172, -INF , !P6 ;  /* 0xff800000acac7808 */ /* 0x000fe40007000000 */
[----:B------:R-:W-:-:S02]  /*5bb0*/  FSEL R173, R173, -INF , !P3 ;  /* 0xff800000adad7808 */ /* 0x000fc40005800000 */
[C---:B------:R-:W-:Y:S02]  /*5bc0*/  ISETP.GT.AND P4, PT, R188.reuse, 0x31, P2 ;  /* 0x00000031bc00780c */ /* 0x040fe40001784270 */
[C---:B------:R-:W-:Y:S02]  /*5bd0*/  ISETP.GT.AND P6, PT, R188.reuse, 0x38, P2 ;  /* 0x00000038bc00780c */ /* 0x040fe400017c4270 */
[----:B------:R-:W-:Y:S02]  /*5be0*/  ISETP.GT.AND P3, PT, R188, 0x39, P2 ;  /* 0x00000039bc00780c */ /* 0x000fe40001764270 */
[C---:B------:R-:W-:Y:S02]  /*5bf0*/  ISETP.LT.OR P4, PT, R187.reuse, 0x32, P4 ;  /* 0x00000032bb00780c */ /* 0x040fe40002781670 */
[C---:B------:R-:W-:Y:S02]  /*5c00*/  ISETP.LT.OR P6, PT, R187.reuse, 0x39, P6 ;  /* 0x00000039bb00780c */ /* 0x040fe400037c1670 */
[----:B------:R-:W-:-:S02]  /*5c10*/  ISETP.LT.OR P3, PT, R187, 0x3a, P3 ;  /* 0x0000003abb00780c */ /* 0x000fc40001f61670 */
[----:B------:R-:W-:Y:S02]  /*5c20*/  FSEL R177, R177, -INF , !P4 ;  /* 0xff800000b1b17808 */ /* 0x000fe40006000000 */
[----:B------:R-:W-:Y:S02]  /*5c30*/  FSEL R180, R180, -INF , !P6 ;  /* 0xff800000b4b47808 */ /* 0x000fe40007000000 */
[----:B------:R-:W-:Y:S01]  /*5c40*/  FSEL R181, R181, -INF , !P3 ;  /* 0xff800000b5b57808 */ /* 0x000fe20005800000 */
        /* <DEDUP_REMOVED lines=14> */
.L_x_1197:
[----:B------:R-:W-:-:S05]  /*5d30*/  IMAD.U32 R188, RZ, RZ, UR59 ;  /* 0x0000003bffbc7e24 */ /* 0x000fca000f8e00ff */
[----:B------:R-:W-:-:S13]  /*5d40*/  ISETP.NE.AND P3, PT, R188, 0x1, PT ;  /* 0x00000001bc00780c */ /* 0x000fda0003f65270 */
[----:B------:R-:W0:Y:S02]  /*5d50*/  @P3 LDC.64 R152, c[0x0][0x9e8] ;  /* 0x00027a00ff983b82 */ /* 0x000e240000000a00 */
[----:B0-----:R-:W-:-:S05]  /*5d60*/  @P3 IMAD.HI.U32 R152, R187, R152, RZ ;  /* 0x00000098bb983227 */ /* 0x001fca00078e00ff */
[----:B------:R-:W-:-:S07]  /*5d70*/  @P3 SHF.R.U32.HI R187, RZ, R153, R152 ;  /* 0x00000099ffbb3219 */ /* 0x000fce0000011698 */
.L_x_1198:
[----:B------:R-:W-:Y:S05]  /*5d80*/  BSYNC B0 ;  /* 0x0000000000007941 */ /* 0x000fea0003800000 */
.L_x_1196:
[----:B------:R-:W-:-:S04]  /*5d90*/  IMAD R2, R187, R188, -R2 ;  /* 0x000000bcbb027224 */ /* 0x000fc800078e0a02 */
[----:B------:R-:W-:-:S05]  /*5da0*/  IMAD R153, R17, -0x2, R2 ;  /* 0xfffffffe11997824 */ /* 0x000fca00078e0202 */
[----:B------:R-:W-:Y:S02]  /*5db0*/  VIADDMNMX R184, R153, R188, R184, PT ;  /* 0x000000bc99b87246 */ /* 0x000fe400038001b8 */
[----:B------:R-:W-:-:S07]  /*5dc0*/  VIMNMX R186, R186, R153, !PT ;  /* 0x00000099baba7248 */ /* 0x000fce0007fe0100 */
.L_x_1195:
[----:B------:R-:W-:Y:S01]  /*5dd0*/  FMNMX.FTZ R153, R185, R4, !PT ;  /* 0x00000004b9997209 */ /* 0x000fe20007810000 */
[----:B------:R-:W-:Y:S01]  /*5de0*/  ULDC UR5, c[0x0][0x988] ;  /* 0x0002620000057ab9 */ /* 0x000fe20000000800 */
[----:B------:R-:W-:Y:S01]  /*5df0*/  ISETP.GT.AND P4, PT, R186, RZ, P2 ;  /* 0x000000ffba00720c */ /* 0x000fe20001784270 */
[----:B------:R-:W-:Y:S01]  /*5e00*/  UMOV UR38, UR7 ;  /* 0x0000000700267c82 */ /* 0x000fe20008000000 */
[----:B------:R-:W-:Y:S01]  /*5e10*/  FMNMX.FTZ R153, R0, R153, !PT ;  /* 0x0000009900997209 */ /* 0x000fe20007810000 */
[----:B------:R-:W-:Y:S01]  /*5e20*/  UMOV UR36, UR4 ;  /* 0x0000000400247c82 */ /* 0x000fe20008000000 */
[----:B------:R-:W-:Y:S02]  /*5e30*/  ISETP.GT.AND P3, PT, R186, 0x1, P2 ;  /* 0x00000001ba00780c */ /* 0x000fe40001764270 */
[----:B------:R-:W-:Y:S02]  /*5e40*/  FMNMX.FTZ R2, R156, R153, !PT ;  /* 0x000000999c027209 */ /* 0x000fe40007810000 */
[----:B------:R-:W-:-:S02]  /*5e50*/  ISETP.LT.OR P4, PT, R184, 0x1, P4 ;  /* 0x00000001b800780c */ /* 0x000fc40002781670 */
[----:B------:R-:W-:Y:S02]  /*5e60*/  FMNMX.FTZ R153, R157, R2, !PT ;  /* 0x000000029d997209 */ /* 0x000fe40007810000 */
[----:B------:R-:W-:Y:S02]  /*5e70*/  ISETP.GT.AND P5, PT, R186, 0x8, P2 ;  /* 0x00000008ba00780c */ /* 0x000fe400017a4270 */
[----:B------:R-:W-:Y:S02]  /*5e80*/  FMNMX.FTZ R2, R160, R153, !PT ;  /* 0x00000099a0027209 */ /* 0x000fe40007810000 */
[----:B------:R-:W-:Y:S02]  /*5e90*/  ISETP.LT.OR P3, PT, R184, 0x2, P3 ;  /* 0x00000002b800780c */ /* 0x000fe40001f61670 */
[----:B------:R-:W-:Y:S02]  /*5ea0*/  FMNMX.FTZ R153, R161, R2, !PT ;  /* 0x00000002a1997209 */ /* 0x000fe40007810000 */
[----:B------:R-:W-:-:S02]  /*5eb0*/  FSEL R154, R154, -INF , !P4 ;  /* 0xff8000009a9a7808 */ /* 0x000fc40006000000 */
        /* <DEDUP_REMOVED lines=15> */
[----:B------:R-:W-:Y:S02]  /*5fb0*/  FSEL R159, R159, -INF , !P6 ;  /* 0xff8000009f9f7808 */ /* 0x000fe40007000000 */
[----:B------:R-:W-:Y:S02]  /*5fc0*/  FMNMX.FTZ R2, R180, R153, !PT ;  /* 0x00000099b4027209 */ /* 0x000fe40007810000 */
[----:B------:R-:W-:-:S02]  /*5fd0*/  ISETP.LT.OR P3, PT, R184, 0x11, P3 ;  /* 0x00000011b800780c */ /* 0x000fc40001f61670 */
[----:B------:R-:W-:Y:S02]  /*5fe0*/  FMNMX.FTZ R2, R181, R2, !PT ;  /* 0x00000002b5027209 */ /* 0x000fe40007810000 */
[C---:B------:R-:W-:Y:S02]  /*5ff0*/  ISETP.GT.AND P4, PT, R186.reuse, 0x19, P2 ;  /* 0x00000019ba00780c */ /* 0x040fe40001784270 */
[----:B------:R-:W-:Y:S01]  /*6000*/  ISETP.GT.AND P6, PT, R186, 0x18, P2 ;  /* 0x00000018ba00780c */ /* 0x000fe200017c4270 */
[----:B------:R-:W0:Y:S01]  /*6010*/  SHFL.BFLY PT, R153, R2, 0x2, 0x1f ;  /* 0x0c401f0002997f89 */ /* 0x000e2200000e0000 */
[----:B------:R-:W-:Y:S02]  /*6020*/  ISETP.LT.OR P5, PT, R184, 0x12, P5 ;  /* 0x00000012b800780c */ /* 0x000fe40002fa1670 */
[----:B------:R-:W-:Y:S02]  /*6030*/  FSEL R162, R162, -INF , !P3 ;  /* 0xff800000a2a27808 */ /* 0x000fe40005800000 */
[----:B------:R-:W-:-:S02]  /*6040*/  ISETP.LT.OR P4, PT, R184, 0x1a, P4 ;  /* 0x0000001ab800780c */ /* 0x000fc40002781670 */
[----:B------:R-:W-:Y:S02]  /*6050*/  ISETP.LT.OR P6, PT, R184, 0x19, P6 ;  /* 0x00000019b800780c */ /* 0x000fe400037c1670 */
[----:B------:R-:W-:Y:S02]  /*6060*/  FSEL R163, R163, -INF , !P5 ;  /* 0xff800000a3a37808 */ /* 0x000fe40006800000 */
[----:B------:R-:W-:Y:S02]  /*6070*/  FSEL R167, R167, -INF , !P4 ;  /* 0xff800000a7a77808 */ /* 0x000fe40006000000 */
[----:B------:R-:W-:Y:S02]  /*6080*/  ISETP.GT.AND P3, PT, R186, 0x20, P2 ;  /* 0x00000020ba00780c */ /* 0x000fe40001764270 */
[----:B------:R-:W-:Y:S02]  /*6090*/  FSEL R166, R166, -INF , !P6 ;  /* 0xff800000a6a67808 */ /* 0x000fe40007000000 */
[----:B------:R-:W-:-:S02]  /*60a0*/  ISETP.GT.AND P5, PT, R186, 0x21, P2 ;  /* 0x00000021ba00780c */ /* 0x000fc400017a4270 */
[----:B------:R-:W-:Y:S02]  /*60b0*/  ISETP.LT.OR P3, PT, R184, 0x21, P3 ;  /* 0x00000021b800780c */ /* 0x000fe40001f61670 */
[----:B------:R-:W-:Y:S02]  /*60c0*/  ISETP.GT.AND P6, PT, R186, 0x28, P2 ;  /* 0x00000028ba00780c */ /* 0x000fe400017c4270 */
[----:B------:R-:W-:Y:S02]  /*60d0*/  ISETP.LT.OR P5, PT, R184, 0x22, P5 ;  /* 0x00000022b800780c */ /* 0x000fe40002fa1670 */
[----:B0-----:R-:W-:Y:S02]  /*60e0*/  FMNMX.FTZ R153, R2, R153, !PT ;  /* 0x0000009902997209 */ /* 0x001fe40007810000 */
[----:B------:R-:W-:Y:S02]  /*60f0*/  FMNMX.FTZ R2, R154, R3, !PT ;  /* 0x000000039a027209 */ /* 0x000fe40007810000 */
[----:B------:R-:W-:Y:S01]  /*6100*/  FSEL R170, R170, -INF , !P3 ;  /* 0xff800000aaaa7808 */ /* 0x000fe20005800000 */
[----:B------:R-:W0:Y:S01]  /*6110*/  SHFL.BFLY PT, R152, R153, 0x1, 0x1f ;  /* 0x0c201f0099987f89 */ /* 0x000e2200000e0000 */
[----:B------:R-:W-:-:S02]  /*6120*/  ISETP.GT.AND P3, PT, R186, 0x29, P2 ;  /* 0x00000029ba00780c */ /* 0x000fc40001764270 */
[----:B------:R-:W-:Y:S02]  /*6130*/  FSEL R171, R171, -INF , !P5 ;  /* 0xff800000abab7808 */ /* 0x000fe40006800000 */
[----:B------:R-:W-:Y:S02]  /*6140*/  ISETP.LT.OR P6, PT, R184, 0x29, P6 ;  /* 0x00000029b800780c */ /* 0x000fe400037c1670 */
[----:B------:R-:W-:Y:S02]  /*6150*/  ISETP.GT.AND P5, PT, R186, 0x30, P2 ;  /* 0x00000030ba00780c */ /* 0x000fe400017a4270 */
[----:B------:R-:W-:Y:S02]  /*6160*/  ISETP.LT.OR P3, PT, R184, 0x2a, P3 ;  /* 0x0000002ab800780c */ /* 0x000fe40001f61670 */
[----:B------:R-:W-:Y:S02]  /*6170*/  FSEL R174, R174, -INF , !P6 ;  /* 0xff800000aeae7808 */ /* 0x000fe40007000000 */
[----:B------:R-:W-:-:S02]  /*6180*/  ISETP.GT.AND P6, PT, R186, 0x31, P2 ;  /* 0x00000031ba00780c */ /* 0x000fc400017c4270 */
[----:B------:R-:W-:Y:S02]  /*6190*/  FSEL R175, R175, -INF , !P3 ;  /* 0xff800000afaf7808 */ /* 0x000fe40005800000 */
[----:B------:R-:W-:Y:S02]  /*61a0*/  ISETP.LT.OR P5, PT, R184, 0x31, P5 ;  /* 0x00000031b800780c */ /* 0x000fe40002fa1670 */
[----:B------:R-:W-:Y:S02]  /*61b0*/  ISETP.GT.AND P3, PT, R186, 0x38, P2 ;  /* 0x00000038ba00780c */ /* 0x000fe40001764270 */
[----:B------:R-:W-:Y:S02]  /*61c0*/  ISETP.LT.OR P6, PT, R184, 0x32, P6 ;  /* 0x00000032b800780c */ /* 0x000fe400037c1670 */
[----:B------:R-:W-:Y:S02]  /*61d0*/  FSEL R178, R178, -INF , !P5 ;  /* 0xff800000b2b27808 */ /* 0x000fe40006800000 */
[----:B0-----:R-:W-:-:S02]  /*61e0*/  FMNMX.FTZ R152, R153, R152, !PT ;  /* 0x0000009899987209 */ /* 0x001fc40007810000 */
[----:B------:R-:W-:Y:S02]  /*61f0*/  FMNMX.FTZ R153, R155, R2, !PT ;  /* 0x000000029b997209 */ /* 0x000fe40007810000 */
[C---:B------:R-:W-:Y:S01]  /*6200*/  FSETP.NEU.FTZ.AND P4, PT, R152.reuse, -INF , PT ;  /* 0xff8000009800780b */ /* 0x040fe20003f9d000 */
[----:B------:R-:W-:Y:S01]  /*6210*/  FMUL.FTZ R187, R152, UR5 ;  /* 0x0000000598bb7c20 */ /* 0x000fe20008410000 */
[----:B------:R-:W-:Y:S02]  /*6220*/  FMNMX.FTZ R2, R158, R153, !PT ;  /* 0x000000999e027209 */ /* 0x000fe40007810000 */
[----:B------:R-:W-:Y:S02]  /*6230*/  ISETP.GT.AND P2, PT, R186, 0x39, P2 ;  /* 0x00000039ba00780c */ /* 0x000fe40001744270 */
[----:B------:R-:W-:Y:S02]  /*6240*/  FMNMX.FTZ R153, R159, R2, !PT ;  /* 0x000000029f997209 */ /* 0x000fe40007810000 */
[----:B------:R-:W-:-:S02]  /*6250*/  ISETP.LT.OR P3, PT, R184, 0x39, P3 ;  /* 0x00000039b800780c */ /* 0x000fc40001f61670 */
[----:B------:R-:W-:Y:S02]  /*6260*/  FMNMX.FTZ R2, R162, R153, !PT ;  /* 0x00000099a2027209 */ /* 0x000fe40007810000 */
[----:B------:R-:W-:Y:S02]  /*6270*/  FSEL R179, R179, -INF , !P6 ;  /* 0xff800000b3b37808 */ /* 0x000fe40007000000 */
[----:B------:R-:W-:Y:S02]  /*6280*/  FMNMX.FTZ R153, R163, R2, !PT ;  /* 0x00000002a3997209 */ /* 0x000fe40007810000 */
[----:B------:R-:W-:Y:S02]  /*6290*/  FSEL R2, R187, RZ, P4 ;  /* 0x000000ffbb027208 */ /* 0x000fe40002000000 */
[----:B------:R-:W-:Y:S02]  /*62a0*/  FMNMX.FTZ R188, R166, R153, !PT ;  /* 0x00000099a6bc7209 */ /* 0x000fe40007810000 */
[----:B------:R-:W-:Y:S01]  /*62b0*/  ISETP.LT.OR P2, PT, R184, 0x3a, P2 ;  /* 0x0000003ab800780c */ /* 0x000fe20001741670 */
[--C-:B------:R-:W-:Y:S01]  /*62c0*/  FFMA.FTZ R153, R185, UR5, -R2.reuse ;  /* 0x00000005b9997c23 */ /* 0x100fe20008010802 */
[----:B------:R-:W-:Y:S01]  /*62d0*/  FMNMX.FTZ R185, R167, R188, !PT ;  /* 0x000000bca7b97209 */ /* 0x000fe20007810000 */
[--C-:B------:R-:W-:Y:S01]  /*62e0*/  FFMA.FTZ R196, R0, UR5, -R2.reuse ;  /* 0x0000000500c47c23 */ /* 0x100fe20008010802 */
[----:B------:R-:W-:Y:S01]  /*62f0*/  FSEL R182, R182, -INF , !P3 ;  /* 0xff800000b6b67808 */ /* 0x000fe20005800000 */
[--C-:B------:R-:W-:Y:S01]  /*6300*/  FFMA.FTZ R198, R156, UR5, -R2.reuse ;  /* 0x000000059cc67c23 */ /* 0x100fe20008010802 */
[----:B------:R-:W-:Y:S01]  /*6310*/  FMNMX.FTZ R188, R170, R185, !PT ;  /* 0x000000b9aabc7209 */ /* 0x000fe20007810000 */
[--C-:B------:R-:W-:Y:S01]  /*6320*/  FFMA.FTZ R192, R160, UR5, -R2.reuse ;  /* 0x00000005a0c07c23 */ /* 0x100fe20008010802 */
[----:B------:R-:W-:Y:S01]  /*6330*/  FSEL R183, R183, -INF , !P2 ;  /* 0xff800000b7b77808 */ /* 0x000fe20005000000 */
[--C-:B------:R-:W-:Y:S01]  /*6340*/  FFMA.FTZ R157, R157, UR5, -R2.reuse ;  /* 0x000000059d9d7c23 */ /* 0x100fe20008010802 */
[----:B------:R-:W-:Y:S01]  /*6350*/  FMNMX.FTZ R185, R171, R188, !PT ;  /* 0x000000bcabb97209 */ /* 0x000fe20007810000 */
[--C-:B------:R-:W-:Y:S01]  /*6360*/  FFMA.FTZ R161, R161, UR5, -R2.reuse ;  /* 0x00000005a1a17c23 */ /* 0x100fe20008010802 */
[----:B------:R-:W-:Y:S01]  /*6370*/  FSEL R187, R152, RZ, P4 ;  /* 0x000000ff98bb7208 */ /* 0x000fe20002000000 */
[--C-:B------:R-:W-:Y:S01]  /*6380*/  FFMA.FTZ R194, R164, UR5, -R2.reuse ;  /* 0x00000005a4c27c23 */ /* 0x100fe20008010802 */
[----:B------:R-:W-:Y:S01]  /*6390*/  FMNMX.FTZ R0, R174, R185, !PT ;  /* 0x000000b9ae007209 */ /* 0x000fe20007810000 */
[--C-:B------:R-:W-:Y:S01]  /*63a0*/  FFMA.FTZ R165, R165, UR5, -R2.reuse ;  /* 0x00000005a5a57c23 */ /* 0x100fe20008010802 */
[----:B------:R-:W-:Y:S01]  /*63b0*/  FFMA.FTZ R188, R168, UR5, -R2 ;  /* 0x00000005a8bc7c23 */ /* 0x000fe20008010802 */
[----:B------:R-:W-:Y:S01]  /*63c0*/  FADD.FTZ R187, -R187, R4 ;  /* 0x00000004bbbb7221 */ /* 0x000fe20000010100 */
[----:B------:R-:W-:Y:S01]  /*63d0*/  FMNMX.FTZ R185, R175, R0, !PT ;  /* 0x00000000afb97209 */ /* 0x000fe20007810000 */
[--C-:B------:R-:W-:Y:S01]  /*63e0*/  FFMA.FTZ R169, R169, UR5, -R2.reuse ;  /* 0x00000005a9a97c23 */ /* 0x100fe20008010802 */
[--C-:B------:R-:W-:Y:S01]  /*63f0*/  FFMA.FTZ R190, R172, UR5, -R2.reuse ;  /* 0x00000005acbe7c23 */ /* 0x100fe20008010802 */
[--C-:B------:R-:W-:Y:S01]  /*6400*/  FFMA.FTZ R173, R173, UR5, -R2.reuse ;  /* 0x00000005adad7c23 */ /* 0x100fe20008010802 */
[----:B------:R-:W-:Y:S01]  /*6410*/  FMNMX.FTZ R0, R178, R185, !PT ;  /* 0x000000b9b2007209 */ /* 0x000fe20007810000 */
[--C-:B------:R-:W-:Y:S01]  /*6420*/  FFMA.FTZ R184, R176, UR5, -R2.reuse ;  /* 0x00000005b0b87c23 */ /* 0x100fe20008010802 */
[--C-:B------:R-:W-:Y:S01]  /*6430*/  FFMA.FTZ R177, R177, UR5, -R2.reuse ;  /* 0x00000005b1b17c23 */ /* 0x100fe20008010802 */
[--C-:B------:R-:W-:Y:S01]  /*6440*/  FFMA.FTZ R186, R180, UR5, -R2.reuse ;  /* 0x00000005b4ba7c23 */ /* 0x100fe20008010802 */
[----:B------:R-:W-:Y:S01]  /*6450*/  FMNMX.FTZ R185, R179, R0, !PT ;  /* 0x00000000b3b97209 */ /* 0x000fe20007810000 */
[----:B------:R-:W-:Y:S01]  /*6460*/  FFMA.FTZ R181, R181, UR5, -R2 ;  /* 0x00000005b5b57c23 */ /* 0x000fe20008010802 */
[----:B------:R-:W-:Y:S01]  /*6470*/  FMUL.FTZ R187, R187, UR5 ;  /* 0x00000005bbbb7c20 */ /* 0x000fe20008410000 */
[----:B------:R-:W-:Y:S01]  /*6480*/  MUFU.EX2 R153, R153 ;  /* 0x0000009900997308 */ /* 0x000fe20000000800 */
[----:B------:R-:W-:-:S04]  /*6490*/  FMNMX.FTZ R0, R182, R185, !PT ;  /* 0x000000b9b6007209 */ /* 0x000fc80007810000 */
[----:B------:R-:W-:-:S03]  /*64a0*/  FMNMX.FTZ R0, R183, R0, !PT ;  /* 0x00000000b7007209 */ /* 0x000fc60007810000 */
[----:B------:R-:W-:Y:S02]  /*64b0*/  MUFU.EX2 R196, R196 ;  /* 0x000000c400c47308 */ /* 0x000fe40000000800 */
[----:B------:R-:W0:Y:S06]  /*64c0*/  SHFL.BFLY PT, R185, R0, 0x2, 0x1f ;  /* 0x0c401f0000b97f89 */ /* 0x000e2c00000e0000 */
[----:B------:R-:W-:Y:S08]  /*64d0*/  MUFU.EX2 R198, R198 ;  /* 0x000000c600c67308 */ /* 0x000ff00000000800 */
[----:B------:R-:W-:Y:S08]  /*64e0*/  MUFU.EX2 R157, R157 ;  /* 0x0000009d009d7308 */ /* 0x000ff00000000800 */
[----:B------:R-:W-:Y:S01]  /*64f0*/  MUFU.EX2 R192, R192 ;  /* 0x000000c000c07308 */ /* 0x000fe20000000800 */
[----:B0-----:R-:W-:-:S05]  /*6500*/  FMNMX.FTZ R185, R0, R185, !PT ;  /* 0x000000b900b97209 */ /* 0x001fca0007810000 */
[----:B------:R-:W0:Y:S02]  /*6510*/  SHFL.BFLY PT, R156, R185, 0x1, 0x1f ;  /* 0x0c201f00b99c7f89 */ /* 0x000e2400000e0000 */
[----:B------:R-:W1:Y:S08]  /*6520*/  MUFU.EX2 R0, R187 ;  /* 0x000000bb00007308 */ /* 0x000e700000000800 */
[----:B------:R-:W2:Y:S08]  /*6530*/  MUFU.EX2 R161, R161 ;  /* 0x000000a100a17308 */ /* 0x000eb00000000800 */
[----:B------:R-:W-:Y:S01]  /*6540*/  MUFU.EX2 R194, R194 ;  /* 0x000000c200c27308 */ /* 0x000fe20000000800 */
[----:B0-----:R-:W-:-:S07]  /*6550*/  FMNMX.FTZ R156, R185, R156, !PT ;  /* 0x0000009cb99c7209 */ /* 0x001fce0007810000 */
[----:B------:R-:W-:Y:S01]  /*6560*/  MUFU.EX2 R165, R165 ;  /* 0x000000a500a57308 */ /* 0x000fe20000000800 */
[C---:B------:R-:W-:Y:S01]  /*6570*/  FSETP.NEU.FTZ.AND P2, PT, R156.reuse, -INF , PT ;  /* 0xff8000009c00780b */ /* 0x040fe20003f5d000 */
[----:B------:R-:W-:-:S03]  /*6580*/  FMUL.FTZ R160, R156, UR5 ;  /* 0x000000059ca07c20 */ /* 0x000fc60008410000 */
[----:B------:R-:W-:-:S03]  /*6590*/  FSEL R2, R156, RZ, P2 ;  /* 0x000000ff9c027208 */ /* 0x000fc60001000000 */
[----:B------:R-:W-:Y:S01]  /*65a0*/  MUFU.EX2 R188, R188 ;  /* 0x000000bc00bc7308 */ /* 0x000fe20000000800 */
[----:B------:R-:W-:Y:S02]  /*65b0*/  FSEL R160, R160, RZ, P2 ;  /* 0x000000ffa0a07208 */ /* 0x000fe40001000000 */
[----:B------:R-:W-:Y:S01]  /*65c0*/  ISETP.GT.AND P2, PT, R205, UR58, PT ;  /* 0x0000003acd007c0c */ /* 0x000fe2000bf44270 */
[----:B------:R-:W-:Y:S01]  /*65d0*/  FADD.FTZ R2, -R2, R3 ;  /* 0x0000000302027221 */ /* 0x000fe20000010100 */
[----:B-1----:R-:W-:Y:S01]  /*65e0*/  FFMA.FTZ R3, R0, R16, R153 ;  /* 0x0000001000037223 */ /* 0x002fe20000010099 */
[--C-:B------:R-:W-:Y:S01]  /*65f0*/  FFMA.FTZ R197, R154, UR5, -R160.reuse ;  /* 0x000000059ac57c23 */ /* 0x100fe200080108a0 */
[--C-:B------:R-:W-:Y:S01]  /*6600*/  FFMA.FTZ R4, R155, UR5, -R160.reuse ;  /* 0x000000059b047c23 */ /* 0x100fe200080108a0 */
[----:B------:R-:W-:Y:S01]  /*6610*/  FMUL.FTZ R2, R2, UR5 ;  /* 0x0000000502027c20 */ /* 0x000fe20008410000 */
[--C-:B------:R-:W-:Y:S01]  /*6620*/  FFMA.FTZ R199, R158, UR5, -R160.reuse ;  /* 0x000000059ec77c23 */ /* 0x100fe200080108a0 */
[--C-:B------:R-:W-:Y:S01]  /*6630*/  FFMA.FTZ R154, R159, UR5, -R160.reuse ;  /* 0x000000059f9a7c23 */ /* 0x100fe200080108a0 */
[--C-:B------:R-:W-:Y:S01]  /*6640*/  FFMA.FTZ R193, R162, UR5, -R160.reuse ;  /* 0x00000005a2c17c23 */ /* 0x100fe200080108a0 */
        /* <DEDUP_REMOVED lines=8> */
[----:B------:R-:W0:Y:S01]  /*66d0*/  MUFU.EX2 R2, R2 ;  /* 0x0000000200027308 */ /* 0x000e220000000800 */
[----:B------:R-:W-:Y:S01]  /*66e0*/  FADD.FTZ R3, R157, R16 ;  /* 0x000000109d037221 */ /* 0x000fe20000010000 */
[--C-:B------:R-:W-:Y:S01]  /*66f0*/  FFMA.FTZ R191, R174, UR5, -R160.reuse ;  /* 0x00000005aebf7c23 */ /* 0x100fe200080108a0 */
[--C-:B------:R-:W-:Y:S01]  /*6700*/  FFMA.FTZ R185, R178, UR5, -R160.reuse ;  /* 0x00000005b2b97c23 */ /* 0x100fe200080108a0 */
[--C-:B------:R-:W-:Y:S01]  /*6710*/  FFMA.FTZ R179, R179, UR5, -R160.reuse ;  /* 0x00000005b3b37c23 */ /* 0x100fe200080108a0 */
[----:B------:R-:W-:Y:S01]  /*6720*/  FADD.FTZ R166, R192, R3 ;  /* 0x00000003c0a67221 */ /* 0x000fe20000010000 */
[----:B------:R-:W-:Y:S01]  /*6730*/  FFMA.FTZ R182, R182, UR5, -R160 ;  /* 0x00000005b6b67c23 */ /* 0x000fe200080108a0 */
[----:B------:R-:W-:Y:S01]  /*6740*/  IMAD.U32 R155, RZ, RZ, UR10 ;  /* 0x0000000aff9b7e24 */ /* 0x000fe2000f8e00ff */
[----:B------:R-:W1:Y:S01]  /*6750*/  MUFU.EX2 R4, R4 ;  /* 0x0000000400047308 */ /* 0x000e620000000800 */
[----:B------:R-:W-:Y:S01]  /*6760*/  F2FP.BF16.F32.PACK_AB R196, R196, R153 ;  /* 0x00000099c4c4723e */ /* 0x000fe200000010ff */
[----:B------:R-:W-:Y:S01]  /*6770*/  VIADD R205, R205, 0xffffffff ;  /* 0xffffffffcdcd7836 */ /* 0x000fe20000000000 */
[----:B------:R-:W-:Y:S01]  /*6780*/  F2FP.BF16.F32.PACK_AB R198, R157, R198 ;  /* 0x000000c69dc6723e */ /* 0x000fe200000010ff */
[----:B------:R-:W-:Y:S01]  /*6790*/  @!P1 VIADD R155, R155, 0x30860 ;  /* 0x000308609b9b9836 */ /* 0x000fe20000000000 */
[----:B--2---:R-:W-:-:S03]  /*67a0*/  F2FP.BF16.F32.PACK_AB R192, R161, R192 ;  /* 0x000000c0a1c0723e */ /* 0x004fc600000010ff */
[----:B------:R-:W2:Y:S01]  /*67b0*/  MUFU.EX2 R199, R199 ;  /* 0x000000c700c77308 */ /* 0x000ea20000000800 */
[----:B0-----:R-:W-:Y:S01]  /*67c0*/  FFMA.FTZ R5, R2, R5, R197 ;  /* 0x0000000502057223 */ /* 0x001fe200000100c5 */
[----:B------:R-:W-:-:S04]  /*67d0*/  @!P1 PRMT R155, RZ, 0x654, R155 ;  /* 0x00000654ff9b9816 */ /* 0x000fc8000000009b */
[----:B------:R0:W-:Y:S02]  /*67e0*/  @!P1 SYNCS.ARRIVE.TRANS64.RED.A1T0 RZ, [R155+URZ], RZ ;  /* 0x000000ff9bff99a7 */ /* 0x0001e4000810043f */
[----:B------:R-:W3:Y:S01]  /*67f0*/  MUFU.EX2 R154, R154 ;  /* 0x0000009a009a7308 */ /* 0x000ee20000000800 */
[C---:B-1----:R-:W-:Y:S01]  /*6800*/  FADD.FTZ R16, R4.reuse, R5 ;  /* 0x0000000504107221 */ /* 0x042fe20000010000 */
[----:B------:R-:W-:Y:S01]  /*6810*/  FADD.FTZ R5, R161, R166 ;  /* 0x000000a6a1057221 */ /* 0x000fe20000010000 */
[--C-:B------:R-:W-:Y:S01]  /*6820*/  FFMA.FTZ R166, R175, UR5, -R160.reuse ;  /* 0x00000005afa67c23 */ /* 0x100fe200080108a0 */
[----:B------:R-:W-:Y:S01]  /*6830*/  FFMA.FTZ R160, R183, UR5, -R160 ;  /* 0x00000005b7a07c23 */ /* 0x000fe200080108a0 */
[----:B------:R-:W-:Y:S01]  /*6840*/  F2FP.BF16.F32.PACK_AB R197, R4, R197 ;  /* 0x000000c504c5723e */ /* 0x000fe200000010ff */
[----:B------:R-:W-:Y:S01]  /*6850*/  FADD.FTZ R168, R194, R5 ;  /* 0x00000005c2a87221 */ /* 0x000fe20000010000 */
[----:B------:R-:W-:Y:S01]  /*6860*/  F2FP.BF16.F32.PACK_AB R194, R165, R194 ;  /* 0x000000c2a5c2723e */ /* 0x000fe200000010ff */
[----:B------:R-:W1:Y:S01]  /*6870*/  MUFU.EX2 R193, R193 ;  /* 0x000000c100c17308 */ /* 0x000e620000000800 */
[----:B--2---:R-:W-:Y:S01]  /*6880*/  FADD.FTZ R3, R199, R16 ;  /* 0x00000010c7037221 */ /* 0x004fe20000010000 */
[----:B------:R-:W-:Y:S01]  /*6890*/  FADD.FTZ R5, R165, R168 ;  /* 0x000000a8a5057221 */ /* 0x000fe20000010000 */
[----:B------:R-:W-:-:S03]  /*68a0*/  IMAD.MOV.U32 R4, RZ, RZ, R152 ;  /* 0x000000ffff047224 */ /* 0x000fc600078e0098 */
[----:B------:R-:W-:Y:S02]  /*68b0*/  FADD.FTZ R168, R188, R5 ;  /* 0x00000005bca87221 */ /* 0x000fe40000010000 */
[----:B------:R-:W2:Y:S01]  /*68c0*/  MUFU.EX2 R158, R158 ;  /* 0x0000009e009e7308 */ /* 0x000ea20000000800 */
[C---:B---3--:R-:W-:Y:S01]  /*68d0*/  FADD.FTZ R16, R154.reuse, R3 ;  /* 0x000000039a107221 */ /* 0x048fe20000010000 */
[----:B------:R-:W-:-:S06]  /*68e0*/  F2FP.BF16.F32.PACK_AB R199, R154, R199 ;  /* 0x000000c79ac7723e */ /* 0x000fcc00000010ff */
[----:B------:R-:W3:Y:S01]  /*68f0*/  MUFU.EX2 R195, R195 ;  /* 0x000000c300c37308 */ /* 0x000ee20000000800 */
[----:B-1----:R-:W-:-:S07]  /*6900*/  FADD.FTZ R3, R193, R16 ;  /* 0x00000010c1037221 */ /* 0x002fce0000010000 */
[----:B------:R-:W1:Y:S01]  /*6910*/  MUFU.EX2 R169, R169 ;  /* 0x000000a900a97308 */ /* 0x000e620000000800 */
[C---:B--2---:R-:W-:Y:S01]  /*6920*/  FADD.FTZ R16, R158.reuse, R3 ;  /* 0x000000039e107221 */ /* 0x044fe20000010000 */
[----:B------:R-:W-:-:S06]  /*6930*/  F2FP.BF16.F32.PACK_AB R193, R158, R193 ;  /* 0x000000c19ec1723e */ /* 0x000fcc00000010ff */
[----:B------:R-:W2:Y:S01]  /*6940*/  MUFU.EX2 R162, R162 ;  /* 0x000000a200a27308 */ /* 0x000ea20000000800 */
[----:B---3--:R-:W-:-:S07]  /*6950*/  FADD.FTZ R3, R195, R16 ;  /* 0x00000010c3037221 */ /* 0x008fce0000010000 */
[----:B------:R-:W3:Y:S01]  /*6960*/  MUFU.EX2 R190, R190 ;  /* 0x000000be00be7308 */ /* 0x000ee20000000800 */
[C---:B-1----:R-:W-:Y:S01]  /*6970*/  FADD.FTZ R5, R169.reuse, R168 ;  /* 0x000000a8a9057221 */ /* 0x042fe20000010000 */
[----:B------:R-:W-:-:S06]  /*6980*/  F2FP.BF16.F32.PACK_AB R188, R169, R188 ;  /* 0x000000bca9bc723e */ /* 0x000fcc00000010ff */
[----:B------:R-:W1:Y:S01]  /*6990*/  MUFU.EX2 R189, R189 ;  /* 0x000000bd00bd7308 */ /* 0x000e620000000800 */
[C---:B--2---:R-:W-:Y:S01]  /*69a0*/  FADD.FTZ R16, R162.reuse, R3 ;  /* 0x00000003a2107221 */ /* 0x044fe20000010000 */
[----:B------:R-:W-:-:S06]  /*69b0*/  F2FP.BF16.F32.PACK_AB R195, R162, R195 ;  /* 0x000000c3a2c3723e */ /* 0x000fcc00000010ff */
[----:B------:R-:W2:Y:S01]  /*69c0*/  MUFU.EX2 R173, R173 ;  /* 0x000000ad00ad7308 */ /* 0x000ea20000000800 */
[----:B---3--:R-:W-:-:S07]  /*69d0*/  FADD.FTZ R168, R190, R5 ;  /* 0x00000005bea87221 */ /* 0x008fce0000010000 */
[----:B------:R-:W3:Y:S01]  /*69e0*/  MUFU.EX2 R164, R164 ;  /* 0x000000a400a47308 */ /* 0x000ee20000000800 */
[----:B-1----:R-:W-:-:S07]  /*69f0*/  FADD.FTZ R3, R189, R16 ;  /* 0x00000010bd037221 */ /* 0x002fce0000010000 */
[----:B------:R-:W1:Y:S01]  /*6a00*/  MUFU.EX2 R184, R184 ;  /* 0x000000b800b87308 */ /* 0x000e620000000800 */
[C---:B--2---:R-:W-:Y:S01]  /*6a10*/  FADD.FTZ R5, R173.reuse, R168 ;  /* 0x000000a8ad057221 */ /* 0x044fe20000010000 */
[----:B------:R-:W-:-:S06]  /*6a20*/  F2FP.BF16.F32.PACK_AB R190, R173, R190 ;  /* 0x000000beadbe723e */ /* 0x000fcc00000010ff */
[----:B------:R-:W2:Y:S01]  /*6a30*/  MUFU.EX2 R191, R191 ;  /* 0x000000bf00bf7308 */ /* 0x000ea20000000800 */
[C---:B---3--:R-:W-:Y:S01]  /*6a40*/  FADD.FTZ R16, R164.reuse, R3 ;  /* 0x00000003a4107221 */ /* 0x048fe20000010000 */
[----:B------:R-:W-:-:S06]  /*6a50*/  F2FP.BF16.F32.PACK_AB R189, R164, R189 ;  /* 0x000000bda4bd723e */ /* 0x000fcc00000010ff */
[----:B------:R-:W3:Y:S01]  /*6a60*/  MUFU.EX2 R177, R177 ;  /* 0x000000b100b17308 */ /* 0x000ee20000000800 */
[----:B-1----:R-:W-:-:S07]  /*6a70*/  FADD.FTZ R168, R184, R5 ;  /* 0x00000005b8a87221 */ /* 0x002fce0000010000 */
[----:B------:R-:W1:Y:S01]  /*6a80*/  MUFU.EX2 R166, R166 ;  /* 0x000000a600a67308 */ /* 0x000e620000000800 */
[----:B--2---:R-:W-:-:S07]  /*6a90*/  FADD.FTZ R3, R191, R16 ;  /* 0x00000010bf037221 */ /* 0x004fce0000010000 */
[----:B------:R-:W2:Y:S01]  /*6aa0*/  MUFU.EX2 R185, R185 ;  /* 0x000000b900b97308 */ /* 0x000ea20000000800 */
[C---:B---3--:R-:W-:Y:S01]  /*6ab0*/  FADD.FTZ R5, R177.reuse, R168 ;  /* 0x000000a8b1057221 */ /* 0x048fe20000010000 */
[----:B------:R-:W-:-:S06]  /*6ac0*/  F2FP.BF16.F32.PACK_AB R184, R177, R184 ;  /* 0x000000b8b1b8723e */ /* 0x000fcc00000010ff */
[----:B------:R-:W3:Y:S01]  /*6ad0*/  MUFU.EX2 R179, R179 ;  /* 0x000000b300b37308 */ /* 0x000ee20000000800 */
[C---:B-1----:R-:W-:Y:S01]  /*6ae0*/  FADD.FTZ R168, R166.reuse, R3 ;  /* 0x00000003a6a87221 */ /* 0x042fe20000010000 */
[----:B------:R-:W-:Y:S01]  /*6af0*/  F2FP.BF16.F32.PACK_AB R191, R166, R191 ;  /* 0x000000bfa6bf723e */ /* 0x000fe200000010ff */
[----:B------:R-:W-:-:S05]  /*6b00*/  IMAD.MOV.U32 R3, RZ, RZ, R156 ;  /* 0x000000ffff037224 */ /* 0x000fca00078e009c */
[----:B------:R-:W1:Y:S01]  /*6b10*/  MUFU.EX2 R186, R186 ;  /* 0x000000ba00ba7308 */ /* 0x000e620000000800 */
[----:B--2---:R-:W-:-:S07]  /*6b20*/  FADD.FTZ R168, R185, R168 ;  /* 0x000000a8b9a87221 */ /* 0x004fce0000010000 */
[----:B------:R-:W2:Y:S01]  /*6b30*/  MUFU.EX2 R187, R182 ;  /* 0x000000b600bb7308 */ /* 0x000ea20000000800 */
[C---:B---3--:R-:W-:Y:S01]  /*6b40*/  FADD.FTZ R168, R179.reuse, R168 ;  /* 0x000000a8b3a87221 */ /* 0x048fe20000010000 */
[----:B------:R-:W-:-:S06]  /*6b50*/  F2FP.BF16.F32.PACK_AB R185, R179, R185 ;  /* 0x000000b9b3b9723e */ /* 0x000fcc00000010ff */
[----:B------:R-:W3:Y:S01]  /*6b60*/  MUFU.EX2 R181, R181 ;  /* 0x000000b500b57308 */ /* 0x000ee20000000800 */
[----:B-1----:R-:W-:-:S07]  /*6b70*/  FADD.FTZ R16, R186, R5 ;  /* 0x00000005ba107221 */ /* 0x002fce0000010000 */
[----:B------:R-:W1:Y:S01]  /*6b80*/  MUFU.EX2 R160, R160 ;  /* 0x000000a000a07308 */ /* 0x000e620000000800 */
[----:B--2---:R-:W-:Y:S01]  /*6b90*/  FADD.FTZ R168, R187, R168 ;  /* 0x000000a8bba87221 */ /* 0x004fe20000010000 */
[C---:B---3--:R-:W-:Y:S01]  /*6ba0*/  FADD.FTZ R16, R181.reuse, R16 ;  /* 0x00000010b5107221 */ /* 0x048fe20000010000 */
[----:B------:R-:W-:Y:S02]  /*6bb0*/  F2FP.BF16.F32.PACK_AB R186, R181, R186 ;  /* 0x000000bab5ba723e */ /* 0x000fe400000010ff */
[C---:B-1----:R-:W-:Y:S01]  /*6bc0*/  FADD.FTZ R5, R160.reuse, R168 ;  /* 0x000000a8a0057221 */ /* 0x042fe20000010000 */
[----:B------:R-:W-:Y:S01]  /*6bd0*/  F2FP.BF16.F32.PACK_AB R187, R160, R187 ;  /* 0x000000bba0bb723e */ /* 0x000fe200000010ff */
[----:B0-----:R-:W-:Y:S06]  /*6be0*/  @P2 BRA `(.L_x_1199) ;  /* 0xffffffd800242947 */ /* 0x001fec000383ffff */
[----:B------:R-:W-:Y:S01]  /*6bf0*/  IMAD.MOV.U32 R3, RZ, RZ, R156 ;  /* 0x000000ffff037224 */ /* 0x000fe200078e009c */
[----:B------:R-:W-:Y:S01]  /*6c00*/  UMOV UR36, UR4 ;  /* 0x0000000400247c82 */ /* 0x000fe20008000000 */
[----:B------:R-:W-:Y:S01]  /*6c10*/  IMAD.MOV.U32 R4, RZ, RZ, R152 ;  /* 0x000000ffff047224 */ /* 0x000fe200078e0098 */
[----:B------:R-:W-:-:S06]  /*6c20*/  UMOV UR38, UR7 ;  /* 0x0000000700267c82 */ /* 0x000fcc0008000000 */
.L_x_1182:
[----:B------:R-:W0:Y:S01]  /*6c30*/  LDC R152, c[0x0][0x448] ;  /* 0x00011200ff987b82 */ /* 0x000e220000000800 */
[----:B------:R-:W-:Y:S01]  /*6c40*/  UIADD3 UR4, UR60, 0x7f, URZ ;  /* 0x0000007f3c047890 */ /* 0x000fe2000fffe03f */
[----:B------:R-:W-:-:S05]  /*6c50*/  IADD3 R155, -R21, 0x1, RZ ;  /* 0x00000001159b7810 */ /* 0x000fca0007ffe1ff */
[----:B------:R-:W-:Y:S01]  /*6c60*/  IMAD.U32 R21, RZ, RZ, UR4 ;  /* 0x00000004ff157e24 */ /* 0x000fe2000f8e00ff */
[----:B------:R-:W1:Y:S01]  /*6c70*/  LDC R154, c[0x0][0x9e4] ;  /* 0x00027900ff9a7b82 */ /* 0x000e620000000800 */
[----:B------:R-:W-:Y:S01]  /*6c80*/  IMAD R20, R20, UR39, R155 ;  /* 0x0000002714147c24 */ /* 0x000fe2000f8e029b */
[----:B0-----:R-:W-:Y:S02]  /*6c90*/  ISETP.NE.AND P5, PT, R152, 0x1, PT ;  /* 0x000000019800780c */ /* 0x001fe40003fa5270 */
[----:B-1----:R-:W-:-:S11]  /*6ca0*/  ISETP.GE.AND P6, PT, R154, 0x1, PT ;  /* 0x000000019a00780c */ /* 0x002fd60003fc6270 */
[----:B------:R-:W0:Y:S08]  /*6cb0*/  @P5 LDC R152, c[0x0][0x44c] ;  /* 0x00011300ff985b82 */ /* 0x000e300000000800 */
[----:B------:R-:W1:Y:S01]  /*6cc0*/  @P5 LDC R153, c[0x0][0x450] ;  /* 0x00011400ff995b82 */ /* 0x000e620000000800 */
[----:B0-----:R-:W-:-:S05]  /*6cd0*/  @P5 IMAD.HI.U32 R152, R152, UR4, RZ ;  /* 0x0000000498985c27 */ /* 0x001fca000f8e00ff */
[----:B-1----:R-:W-:-:S05]  /*6ce0*/  @P5 SHF.R.U32.HI R21, RZ, R153, R152 ;  /* 0x00000099ff155219 */ /* 0x002fca0000011698 */
[----:B------:R-:W-:-:S04]  /*6cf0*/  IMAD.IADD R21, R20, 0x1, R21 ;  /* 0x0000000114157824 */ /* 0x000fc800078e0215 */
[----:B------:R-:W-:Y:S01]  /*6d00*/  VIADD R20, R21, -UR18 ;  /* 0x8000001215147c36 */ /* 0x000fe20008000000 */
[----:B------:R-:W-:Y:S06]  /*6d10*/  @!P6 BRA `(.L_x_1200) ;  /* 0x00000000003ce947 */ /* 0x000fec0003800000 */
[----:B------:R-:W-:-:S13]  /*6d20*/  ISETP.GT.AND P2, PT, R21, -0x1, PT ;  /* 0xffffffff1500780c */ /* 0x000fda0003f44270 */
[----:B------:R-:W-:Y:S05]  /*6d30*/  @P2 BRA `(.L_x_1201) ;  /* 0x00000000001c2947 */ /* 0x000fea0003800000 */
[----:B------:R-:W-:Y:S02]  /*6d40*/  ISETP.NE.AND P2, PT, R154, 0x1, PT ;  /* 0x000000019a00780c */ /* 0x000fe40003f45270 */
[----:B------:R-:W-:-:S11]  /*6d50*/  LOP3.LUT R21, RZ, R21, RZ, 0x33, !PT ;  /* 0x00000015ff157212 */ /* 0x000fd600078e33ff */
[----:B------:R-:W0:Y:S02]  /*6d60*/  @P2 LDC.64 R152, c[0x0][0x9e8] ;  /* 0x00027a00ff982b82 */ /* 0x000e240000000a00 */
[----:B0-----:R-:W-:-:S05]  /*6d70*/  @P2 IMAD.HI.U32 R152, R21, R152, RZ ;  /* 0x0000009815982227 */ /* 0x001fca00078e00ff */
[----:B------:R-:W-:-:S04]  /*6d80*/  @P2 SHF.R.U32.HI R21, RZ, R153, R152 ;  /* 0x00000099ff152219 */ /* 0x000fc80000011698 */
[----:B------:R-:W-:Y:S01]  /*6d90*/  LOP3.LUT R21, RZ, R21, RZ, 0x33, !PT ;  /* 0x00000015ff157212 */ /* 0x000fe200078e33ff */
[----:B------:R-:W-:Y:S06]  /*6da0*/  BRA `(.L_x_1202) ;  /* 0x0000000000107947 */ /* 0x000fec0003800000 */
.L_x_1201:
[----:B------:R-:W-:-:S13]  /*6db0*/  ISETP.NE.AND P2, PT, R154, 0x1, PT ;  /* 0x000000019a00780c */ /* 0x000fda0003f45270 */
[----:B------:R-:W0:Y:S02]  /*6dc0*/  @P2 LDC.64 R152, c[0x0][0x9e8] ;  /* 0x00027a00ff982b82 */ /* 0x000e240000000a00 */
[----:B0-----:R-:W-:-:S05]  /*6dd0*/  @P2 IMAD.HI.U32 R152, R21, R152, RZ ;  /* 0x0000009815982227 */ /* 0x001fca00078e00ff */
[----:B------:R-:W-:-:S07]  /*6de0*/  @P2 SHF.R.U32.HI R21, RZ, R153, R152 ;  /* 0x00000099ff152219 */ /* 0x000fce0000011698 */
.L_x_1202:
[----:B------:R-:W-:-:S05]  /*6df0*/  IMAD R21, R21, R154, RZ ;  /* 0x0000009a15157224 */ /* 0x000fca00078e02ff */
[----:B------:R-:W-:-:S07]  /*6e00*/  VIMNMX R20, R20, R21, !PT ;  /* 0x0000001514147248 */ /* 0x000fce0007fe0100 */
.L_x_1200:
[----:B------:R-:W-:Y:S01]  /*6e10*/  VIADD R20, R20, 0x3f ;  /* 0x0000003f14147836 */ /* 0x000fe20000000000 */
[----:B------:R-:W-:-:S04]  /*6e20*/  R2UR UR4, R22 ;  /* 0x00000000160472ca */ /* 0x000fc800000e0000 */
[----:B------:R-:W-:-:S04]  /*6e30*/  SHF.R.S32.HI R21, RZ, 0x1f, R20 ;  /* 0x0000001fff157819 */ /* 0x000fc80000011414 */
[----:B------:R-:W-:-:S04]  /*6e40*/  LEA.HI R21, R21, R20, RZ, 0x6 ;  /* 0x0000001415157211 */ /* 0x000fc800078f30ff */
[----:B------:R-:W-:-:S04]  /*6e50*/  SHF.R.S32.HI R20, RZ, 0x6, R21 ;  /* 0x00000006ff147819 */ /* 0x000fc80000011415 */
[----:B------:R-:W-:-:S04]  /*6e60*/  VIMNMX R20, R20, UR4, !PT ;  /* 0x0000000414147c48 */ /* 0x000fc8000ffe0100 */
[----:B------:R-:W-:-:S13]  /*6e70*/  ISETP.GE.AND P2, PT, R205, R20, PT ;  /* 0x00000014cd00720c */ /* 0x000fda0003f46270 */
[----:B------:R-:W-:Y:S05]  /*6e80*/  @!P2 BRA `(.L_x_1203) ;  /* 0x0000001c0028a947 */ /* 0x000fea0003800000 */
[----:B------:R-:W-:Y:S01]  /*6e90*/  IMAD.MOV.U32 R218, RZ, RZ, R3 ;  /* 0x000000ffffda7224 */ /* 0x000fe200078e0003 */
[----:B------:R-:W-:Y:S01]  /*6ea0*/  UMOV UR6, UR38 ;  /* 0x0000002600067c82 */ /* 0x000fe20008000000 */
[----:B------:R-:W-:Y:S01]  /*6eb0*/  IMAD.MOV.U32 R21, RZ, RZ, R4 ;  /* 0x000000ffff157224 */ /* 0x000fe200078e0004 */
[----:B------:R-:W-:Y:S01]  /*6ec0*/  UMOV UR4, UR36 ;  /* 0x0000002400047c82 */ /* 0x000fe20008000000 */
[----:B------:R-:W-:-:S05]  /*6ed0*/  ULDC UR58, c[0x0][0x988] ;  /* 0x00026200003a7ab9 */ /* 0x000fca0000000800 */
.L_x_1212:
[----:B------:R-:W-:-:S04]  /*6ee0*/  UIADD3 UR7, UR4, 0x1, URZ ;  /* 0x0000000104077890 */ /* 0x000fc8000fffe03f */
[----:B------:R-:W-:-:S04]  /*6ef0*/  UISETP.NE.AND UP0, UPT, UR7, 0x2, UPT ;  /* 0x000000020700788c */ /* 0x000fc8000bf05270 */
[----:B------:R-:W-:Y:S02]  /*6f00*/  USEL UR7, UR7, URZ, UP0 ;  /* 0x0000003f07077287 */ /* 0x000fe40008000000 */
[----:B------:R-:W-:-:S04]  /*6f10*/  USEL UR38, URZ, 0x1, UP0 ;  /* 0x000000013f267887 */ /* 0x000fc80008000000 */
[----:B------:R-:W-:Y:S01]  /*6f20*/  ULOP3.LUT UR38, UR6, UR38, URZ, 0x3c, !UPT ;  /* 0x0000002606267292 */ /* 0x000fe2000f8e3c3f */
[----:B------:R-:W-:Y:S01]  /*6f30*/  UMOV UR36, UR7 ;  /* 0x0000000700247c82 */ /* 0x000fe20008000000 */
[----:B------:R-:W-:Y:S10]  /*6f40*/  @!P0 BRA `(.L_x_1204) ;  /* 0x0000000000048947 */ /* 0x000ff40003800000 */
[----:B------:R-:W-:Y:S01]  /*6f50*/  BPT.TRAP 0x1 ;  /* 0x000000040000795c */ /* 0x000fe20000300000 */
.L_x_1204:
[----:B------:R-:W-:Y:S01]  /*6f60*/  ULEA UR5, UR36, UR37, 0x3 ;  /* 0x0000002524057291 */ /* 0x000fe2000f8e183f */
[----:B------:R-:W-:-:S05]  /*6f70*/  IMAD.U32 R3, RZ, RZ, UR38 ;  /* 0x00000026ff037e24 */ /* 0x000fca000f8e00ff */
[----:B------:R-:W-:-:S04]  /*6f80*/  SHF.L.U32 R3, R3, 0x1f, RZ ;  /* 0x0000001f03037819 */ /* 0x000fc800000006ff */
[----:B------:R0:W1:Y:S01]  /*6f90*/  SYNCS.PHASECHK.TRANS64.TRYWAIT P2, [UR5+0x30830], R3 ;  /* 0x03083003ff0075a7 */ /* 0x0000620008040145 */
[----:B------:R-:W-:Y:S05]  /*6fa0*/  @!P0 BRA `(.L_x_1205) ;  /* 0x0000000000048947 */ /* 0x000fea0003800000 */
[----:B------:R-:W-:Y:S01]  /*6fb0*/  BPT.TRAP 0x1 ;  /* 0x000000040000795c */ /* 0x000fe20000300000 */
.L_x_1205:
[----:B-1----:R-:W-:Y:S05]  /*6fc0*/  @P2 BRA `(.L_x_1206) ;  /* 0x0000000000082947 */ /* 0x002fea0003800000 */
[----:B------:R-:W1:Y:S02]  /*6fd0*/  SYNCS.PHASECHK.TRANS64.TRYWAIT P2, [UR5+0x30830], R3 ;  /* 0x03083003ff0075a7 */ /* 0x000e640008040145 */
[----:B-1----:R-:W-:Y:S05]  /*6fe0*/  @!P2 BRA `(.L_x_1207) ;  /* 0x000000dc00bca947 */ /* 0x002fea0003800000 */
.L_x_1206:
        /* <DEDUP_REMOVED lines=223> */
.L_x_1208:
[----:B------:R-:W-:Y:S01]  /*7de0*/  ULEA UR14, UR4, UR37, 0x3 ;  /* 0x00000025040e7291 */ /* 0x000fe2000f8e183f */
[----:B------:R-:W-:-:S05]  /*7df0*/  IMAD.U32 R0, RZ, RZ, UR6 ;  /* 0x00000006ff007e24 */ /* 0x000fca000f8e00ff */
[----:B------:R-:W-:-:S04]  /*7e00*/  SHF.L.U32 R0, R0, 0x1f, RZ ;  /* 0x0000001f00007819 */ /* 0x000fc800000006ff */
[----:B------:R2:W3:Y:S01]  /*7e10*/  SYNCS.PHASECHK.TRANS64.TRYWAIT P2, [UR14+0x30850], R0 ;  /* 0x03085000ff0075a7 */ /* 0x0004e2000804014e */
[----:B------:R-:W-:Y:S05]  /*7e20*/  @!P0 BRA `(.L_x_1209) ;  /* 0x0000000000048947 */ /* 0x000fea0003800000 */
[----:B------:R-:W-:Y:S01]  /*7e30*/  BPT.TRAP 0x1 ;  /* 0x000000040000795c */ /* 0x000fe20000300000 */
.L_x_1209:
[----:B---3--:R-:W-:Y:S05]  /*7e40*/  @P2 BRA `(.L_x_1210) ;  /* 0x0000000000082947 */ /* 0x008fea0003800000 */
[----:B------:R-:W3:Y:S02]  /*7e50*/  SYNCS.PHASECHK.TRANS64.TRYWAIT P2, [UR14+0x30850], R0 ;  /* 0x03085000ff0075a7 */ /* 0x000ee4000804014e */
[----:B---3--:R-:W-:Y:S05]  /*7e60*/  @!P2 BRA `(.L_x_1211) ;  /* 0x000000d00034a947 */ /* 0x008fea0003800000 */
.L_x_1210:
[----:B------:R-:W-:Y:S01]  /*7e70*/  UIADD3 UR5, UR37, 0x400, URZ ;  /* 0x0000040025057890 */ /* 0x000fe2000fffe03f */
[----:B------:R-:W-:Y:S01]  /*7e80*/  WARPGROUP.ARRIVE ;  /* 0x00000000000079c5 */ /* 0x000fe20000000000 */
[----:B------:R-:W-:Y:S01]  /*7e90*/  UMOV UR11, 0x40000040 ;  /* 0x40000040000b7882 */ /* 0x000fe20000000000 */
[----:B0-2---:R-:W-:Y:S01]  /*7ea0*/  FMNMX.FTZ R0, R152, R21, !PT ;  /* 0x0000001598007209 */ /* 0x005fe20007810000 */
[----:B------:R-:W-:Y:S01]  /*7eb0*/  USHF.R.U32.HI UR5, URZ, 0x4, UR5 ;  /* 0x000000043f057899 */ /* 0x000fe20008011605 */
[----:B------:R-:W-:Y:S01]  /*7ec0*/  ISETP.GT.AND P2, PT, R205, R20, PT ;  /* 0x00000014cd00720c */ /* 0x000fe20003f44270 */
[----:B------:R-:W-:Y:S01]  /*7ed0*/  UMOV UR6, UR38 ;  /* 0x0000002600067c82 */ /* 0x000fe20008000000 */
[----:B-1----:R-:W-:Y:S01]  /*7ee0*/  FMNMX.FTZ R3, R153, R0, !PT ;  /* 0x0000000099037209 */ /* 0x002fe20007810000 */
[----:B------:R-:W-:Y:S01]  /*7ef0*/  ULOP3.LUT UR5, UR5, 0x3fff, URZ, 0xc0, !UPT ;  /* 0x00003fff05057892 */ /* 0x000fe2000f8ec03f */
[----:B------:R-:W-:Y:S02]  /*7f00*/  VIADD R205, R205, 0xffffffff ;  /* 0xffffffffcdcd7836 */ /* 0x000fe40000000000 */
[----:B------:R-:W-:Y:S01]  /*7f10*/  FMNMX.FTZ R0, R156, R3, !PT ;  /* 0x000000039c007209 */ /* 0x000fe20007810000 */
[----:B------:R-:W-:-:S03]  /*7f20*/  ULOP3.LUT UR5, UR5, 0x2000000, URZ, 0xfc, !UPT ;  /* 0x0200000005057892 */ /* 0x000fc6000f8efc3f */
[----:B------:R-:W-:Y:S01]  /*7f30*/  FMNMX.FTZ R3, R157, R0, !PT ;  /* 0x000000009d037209 */ /* 0x000fe20007810000 */
[----:B------:R-:W-:-:S03]  /*7f40*/  ULEA UR4, UR4, UR5, 0xb ;  /* 0x0000000504047291 */ /* 0x000fc6000f8e583f */
[----:B------:R-:W-:Y:S01]  /*7f50*/  FMNMX.FTZ R0, R160, R3, !PT ;  /* 0x00000003a0007209 */ /* 0x000fe20007810000 */
[----:B------:R-:W-:-:S03]  /*7f60*/  UMOV UR5, UR58 ;  /* 0x0000003a00057c82 */ /* 0x000fc60008000000 */
[----:B------:R-:W-:Y:S01]  /*7f70*/  UMOV UR10, UR4 ;  /* 0x00000004000a7c82 */ /* 0x000fe20008000000 */
[----:B------:R-:W-:Y:S01]  /*7f80*/  FMNMX.FTZ R3, R161, R0, !PT ;  /* 0x00000000a1037209 */ /* 0x000fe20007810000 */
[----:B------:R-:W-:Y:S01]  /*7f90*/  HGMMA.64x256x16.F32.BF16 R24, R196, gdesc[UR8].tnspB, R24, gsb0 ;  /* 0x43e00008c4187df0 */ /* 0x000fe20008001818 */
[----:B------:R-:W-:Y:S01]  /*7fa0*/  UIADD3 UR10, UR4, 0x80, URZ ;  /* 0x00000080040a7890 */ /* 0x000fe2000fffe03f */
[----:B------:R-:W-:Y:S01]  /*7fb0*/  UMOV UR11, 0x40000040 ;  /* 0x40000040000b7882 */ /* 0x000fe20000000000 */
        /* <DEDUP_REMOVED lines=23> */
[----:B------:R-:W-:Y:S01]  /*8130*/  UMOV UR4, UR36 ;  /* 0x0000002400047c82 */ /* 0x000fe20008000000 */
[----:B------:R-:W-:Y:S02]  /*8140*/  WARPGROUP.DEPBAR.LE gsb0, 0x0 ;  /* 0x00008000000079c5 */ /* 0x000fe40000010000 */
[----:B------:R-:W-:Y:S01]  /*8150*/  WARPGROUP.ARRIVE ;  /* 0x00000000000079c5 */ /* 0x000fe20000000000 */
[----:B0-----:R-:W-:Y:S02]  /*8160*/  FMNMX.FTZ R188, R2, R3, !PT ;  /* 0x0000000302bc7209 */ /* 0x001fe40007810000 */
[----:B------:R-:W-:-:S15]  /*8170*/  FMNMX.FTZ R3, R155, R0, !PT ;  /* 0x000000009b037209 */ /* 0x000fde0007810000 */
[----:B------:R-:W-:-:S03]  /*8180*/  NOP ;  /* 0x0000000000007918 */ /* 0x000fc60000000000 */
[----:B------:R-:W-:Y:S01]  /*8190*/  HGMMA.64x256x16.F32.BF16 R24, R184, gdesc[UR8].tnspB, R24, gsb0 ;  /* 0x43e00008b8187df0 */ /* 0x000fe20008001818 */
[----:B------:R-:W0:Y:S01]  /*81a0*/  SHFL.BFLY PT, R189, R188, 0x1, 0x1f ;  /* 0x0c201f00bcbd7f89 */ /* 0x000e2200000e0000 */
[----:B------:R-:W-:-:S04]  /*81b0*/  FMNMX.FTZ R0, R158, R3, !PT ;  /* 0x000000039e007209 */ /* 0x000fc80007810000 */
[----:B------:R-:W-:-:S04]  /*81c0*/  FMNMX.FTZ R3, R159, R0, !PT ;  /* 0x000000009f037209 */ /* 0x000fc80007810000 */
[----:B------:R-:W-:-:S04]  /*81d0*/  FMNMX.FTZ R0, R162, R3, !PT ;  /* 0x00000003a2007209 */ /* 0x000fc80007810000 */
[----:B------:R-:W-:Y:S02]  /*81e0*/  FMNMX.FTZ R3, R163, R0, !PT ;  /* 0x00000000a3037209 */ /* 0x000fe40007810000 */
[----:B0-----:R-:W-:Y:S02]  /*81f0*/  FMNMX.FTZ R4, R188, R189, !PT ;  /* 0x000000bdbc047209 */ /* 0x001fe40007810000 */
[----:B------:R-:W-:-:S03]  /*8200*/  FMNMX.FTZ R188, R166, R3, !PT ;  /* 0x00000003a6bc7209 */ /* 0x000fc60007810000 */
[C---:B------:R-:W-:Y:S01]  /*8210*/  FADD.FTZ R21, -R4.reuse, R21 ;  /* 0x0000001504157221 */ /* 0x040fe20000010100 */
[----:B------:R-:W-:Y:S01]  /*8220*/  FMUL.FTZ R2, R4, UR5 ;  /* 0x0000000504027c20 */ /* 0x000fe20008410000 */
[----:B------:R-:W-:Y:S02]  /*8230*/  FMNMX.FTZ R3, R167, R188, !PT ;  /* 0x000000bca7037209 */ /* 0x000fe40007810000 */
[----:B------:R-:W-:Y:S01]  /*8240*/  FMUL.FTZ R0, R21, UR5 ;  /* 0x0000000515007c20 */ /* 0x000fe20008410000 */
[--C-:B------:R-:W-:Y:S01]  /*8250*/  FFMA.FTZ R21, R152, UR5, -R2.reuse ;  /* 0x0000000598157c23 */ /* 0x100fe20008010802 */
        /* <DEDUP_REMOVED lines=18> */
[----:B------:R-:W-:Y:S02]  /*8380*/  MUFU.EX2 R0, R0 ;  /* 0x0000000000007308 */ /* 0x000fe40000000800 */
[----:B------:R-:W-:-:S04]  /*8390*/  FMNMX.FTZ R3, R179, R152, !PT ;  /* 0x00000098b3037209 */ /* 0x000fc80007810000 */
[----:B------:R-:W-:Y:S02]  /*83a0*/  FMNMX.FTZ R152, R182, R3, !PT ;  /* 0x00000003b6987209 */ /* 0x000fe40007810000 */
[----:B------:R-:W-:Y:S02]  /*83b0*/  MUFU.EX2 R21, R21 ;  /* 0x0000001500157308 */ /* 0x000fe40000000800 */
[----:B------:R-:W-:-:S05]  /*83c0*/  FMNMX.FTZ R152, R183, R152, !PT ;  /* 0x00000098b7987209 */ /* 0x000fca0007810000 */
[----:B------:R-:W0:Y:S01]  /*83d0*/  SHFL.BFLY PT, R3, R152, 0x2, 0x1f ;  /* 0x0c401f0098037f89 */ /* 0x000e2200000e0000 */
[----:B------:R-:W-:Y:S08]  /*83e0*/  MUFU.EX2 R196, R196 ;  /* 0x000000c400c47308 */ /* 0x000ff00000000800 */
[----:B------:R-:W-:Y:S08]  /*83f0*/  MUFU.EX2 R198, R198 ;  /* 0x000000c600c67308 */ /* 0x000ff00000000800 */
[----:B------:R-:W-:Y:S01]  /*8400*/  MUFU.EX2 R189, R189 ;  /* 0x000000bd00bd7308 */ /* 0x000fe20000000800 */
[----:B0-----:R-:W-:-:S07]  /*8410*/  FMNMX.FTZ R3, R152, R3, !PT ;  /* 0x0000000398037209 */ /* 0x001fce0007810000 */
[----:B------:R-:W-:Y:S01]  /*8420*/  MUFU.EX2 R192, R192 ;  /* 0x000000c000c07308 */ /* 0x000fe20000000800 */
[----:B------:R-:W0:Y:S07]  /*8430*/  SHFL.BFLY PT, R152, R3, 0x1, 0x1f ;  /* 0x0c201f0003987f89 */ /* 0x000e2e00000e0000 */
[----:B------:R-:W-:Y:S08]  /*8440*/  MUFU.EX2 R153, R153 ;  /* 0x0000009900997308 */ /* 0x000ff00000000800 */
[----:B------:R-:W-:Y:S08]  /*8450*/  MUFU.EX2 R194, R194 ;  /* 0x000000c200c27308 */ /* 0x000ff00000000800 */
[----:B------:R-:W-:Y:S01]  /*8460*/  MUFU.EX2 R157, R157 ;  /* 0x0000009d009d7308 */ /* 0x000fe20000000800 */
[----:B0-----:R-:W-:-:S07]  /*8470*/  FMNMX.FTZ R3, R3, R152, !PT ;  /* 0x0000009803037209 */ /* 0x001fce0007810000 */
[----:B------:R-:W-:Y:S01]  /*8480*/  MUFU.EX2 R188, R188 ;  /* 0x000000bc00bc7308 */ /* 0x000fe20000000800 */
[----:B------:R-:W-:-:S04]  /*8490*/  FMUL.FTZ R152, R3, UR5 ;  /* 0x0000000503987c20 */ /* 0x000fc80008410000 */
[--C-:B------:R-:W-:Y:S01]  /*84a0*/  FFMA.FTZ R197, R154, UR5, -R152.reuse ;  /* 0x000000059ac57c23 */ /* 0x100fe20008010898 */
[--C-:B------:R-:W-:Y:S01]  /*84b0*/  FFMA.FTZ R156, R159, UR5, -R152.reuse ;  /* 0x000000059f9c7c23 */ /* 0x100fe20008010898 */
[----:B------:R-:W-:Y:S02]  /*84c0*/  IMAD.U32 R159, RZ, RZ, UR7 ;  /* 0x00000007ff9f7e24 */ /* 0x000fe4000f8e00ff */
[--C-:B------:R-:W-:Y:S01]  /*84d0*/  FFMA.FTZ R154, R155, UR5, -R152.reuse ;  /* 0x000000059b9a7c23 */ /* 0x100fe20008010898 */
[--C-:B------:R-:W-:Y:S01]  /*84e0*/  FFMA.FTZ R199, R158, UR5, -R152.reuse ;  /* 0x000000059ec77c23 */ /* 0x100fe20008010898 */
[--C-:B------:R-:W-:Y:S01]  /*84f0*/  FFMA.FTZ R193, R162, UR5, -R152.reuse ;  /* 0x00000005a2c17c23 */ /* 0x100fe20008010898 */
[----:B------:R-:W-:Y:S01]  /*8500*/  MUFU.EX2 R197, R197 ;  /* 0x000000c500c57308 */ /* 0x000fe20000000800 */
[----:B------:R-:W-:Y:S01]  /*8510*/  @!P1 LEA R159, R159, UR37, 0x3 ;  /* 0x000000259f9f9c11 */ /* 0x000fe2000f8e18ff */
[--C-:B------:R-:W-:Y:S01]  /*8520*/  FFMA.FTZ R158, R163, UR5, -R152.reuse ;  /* 0x00000005a39e7c23 */ /* 0x100fe20008010898 */
[--C-:B------:R-:W-:Y:S01]  /*8530*/  FFMA.FTZ R195, R166, UR5, -R152.reuse ;  /* 0x00000005a6c37c23 */ /* 0x100fe20008010898 */
[--C-:B------:R-:W-:Y:S01]  /*8540*/  FFMA.FTZ R160, R167, UR5, -R152.reuse ;  /* 0x00000005a7a07c23 */ /* 0x100fe20008010898 */
[----:B------:R-:W-:Y:S01]  /*8550*/  FFMA.FTZ R155, R170, UR5, -R152 ;  /* 0x00000005aa9b7c23 */ /* 0x000fe20008010898 */
[----:B------:R-:W-:-:S02]  /*8560*/  @!P1 VIADD R159, R159, 0x30840 ;  /* 0x000308409f9f9836 */ /* 0x000fc40000000000 */
[--C-:B------:R-:W-:Y:S01]  /*8570*/  FFMA.FTZ R162, R171, UR5, -R152.reuse ;  /* 0x00000005aba27c23 */ /* 0x100fe20008010898 */
[----:B------:R-:W-:Y:S01]  /*8580*/  MUFU.EX2 R154, R154 ;  /* 0x0000009a009a7308 */ /* 0x000fe20000000800 */
[--C-:B------:R-:W-:Y:S01]  /*8590*/  FFMA.FTZ R191, R174, UR5, -R152.reuse ;  /* 0x00000005aebf7c23 */ /* 0x100fe20008010898 */
[--C-:B------:R-:W-:Y:S01]  /*85a0*/  FFMA.FTZ R178, R178, UR5, -R152.reuse ;  /* 0x00000005b2b27c23 */ /* 0x100fe20008010898 */
[----:B------:R-:W-:Y:S01]  /*85b0*/  @!P1 PRMT R159, RZ, 0x654, R159 ;  /* 0x00000654ff9f9816 */ /* 0x000fe2000000009f */
[--C-:B------:R-:W-:Y:S01]  /*85c0*/  FFMA.FTZ R179, R179, UR5, -R152.reuse ;  /* 0x00000005b3b37c23 */ /* 0x100fe20008010898 */
[----:B------:R-:W-:Y:S01]  /*85d0*/  FFMA.FTZ R182, R182, UR5, -R152 ;  /* 0x00000005b6b67c23 */ /* 0x000fe20008010898 */
[----:B------:R-:W-:Y:S02]  /*85e0*/  IMAD.U32 R163, RZ, RZ, UR14 ;  /* 0x0000000effa37e24 */ /* 0x000fe4000f8e00ff */
[----:B------:R-:W-:Y:S02]  /*85f0*/  MUFU.EX2 R199, R199 ;  /* 0x000000c700c77308 */ /* 0x000fe40000000800 */
[----:B------:R-:W-:-:S05]  /*8600*/  @!P1 VIADD R163, R163, 0x30860 ;  /* 0x00030860a3a39836 */ /* 0x000fca0000000000 */
[----:B------:R-:W-:Y:S01]  /*8610*/  @!P1 PRMT R163, RZ, 0x654, R163 ;  /* 0x00000654ffa39816 */ /* 0x000fe200000000a3 */
        /* <DEDUP_REMOVED lines=13> */
[----:B------:R-:W0:Y:S01]  /*86f0*/  MUFU.EX2 R179, R179 ;  /* 0x000000b300b37308 */ /* 0x000e220000000800 */
[----:B------:R-:W-:-:S02]  /*8700*/  WARPGROUP.DEPBAR.LE gsb0, 0x0 ;  /* 0x00008000000079c5 */ /* 0x000fc40000010000 */
[--C-:B------:R-:W-:Y:S01]  /*8710*/  FFMA.FTZ R184, R176, UR5, -R2.reuse ;  /* 0x00000005b0b87c23 */ /* 0x100fe20008010802 */
[----:B------:R-:W-:Y:S01]  /*8720*/  FFMA.FTZ R186, R180, UR5, -R2 ;  /* 0x00000005b4ba7c23 */ /* 0x000fe20008010802 */
[----:B------:R-:W-:Y:S01]  /*8730*/  FADD.FTZ R2, -R3, R218 ;  /* 0x000000da03027221 */ /* 0x000fe20000010100 */
[----:B------:R1:W-:Y:S02]  /*8740*/  @!P1 SYNCS.ARRIVE.TRANS64.RED.A1T0 RZ, [R159+URZ], RZ ;  /* 0x000000ff9fff99a7 */ /* 0x0003e4000810043f */
[----:B------:R-:W-:Y:S01]  /*8750*/  MUFU.EX2 R182, R182 ;  /* 0x000000b600b67308 */ /* 0x000fe20000000800 */
[----:B------:R-:W-:Y:S02]  /*8760*/  IMAD.MOV.U32 R218, RZ, RZ, R3 ;  /* 0x000000ffffda7224 */ /* 0x000fe400078e0003 */
[----:B------:R-:W-:Y:S01]  /*8770*/  FMUL.FTZ R2, R2, UR5 ;  /* 0x0000000502027c20 */ /* 0x000fe20008410000 */
[----:B0-----:R-:W-:Y:S01]  /*8780*/  F2FP.BF16.F32.PACK_AB R185, R179, R178 ;  /* 0x000000b2b3b9723e */ /* 0x001fe200000010ff */
[----:B-1----:R-:W-:-:S04]  /*8790*/  FFMA.FTZ R159, R0, R16, R21 ;  /* 0x00000010009f7223 */ /* 0x002fc80000010015 */
[----:B------:R-:W0:Y:S01]  /*87a0*/  MUFU.EX2 R2, R2 ;  /* 0x0000000200027308 */ /* 0x000e220000000800 */
[--C-:B------:R-:W-:Y:S01]  /*87b0*/  FFMA.FTZ R16, R175, UR5, -R152.reuse ;  /* 0x00000005af107c23 */ /* 0x100fe20008010898 */
[----:B------:R-:W-:Y:S01]  /*87c0*/  FFMA.FTZ R152, R183, UR5, -R152 ;  /* 0x00000005b7987c23 */ /* 0x000fe20008010898 */
[C---:B------:R-:W-:Y:S01]  /*87d0*/  FADD.FTZ R159, R196.reuse, R159 ;  /* 0x0000009fc49f7221 */ /* 0x040fe20000010000 */
[----:B------:R-:W-:Y:S01]  /*87e0*/  F2FP.BF16.F32.PACK_AB R196, R196, R21 ;  /* 0x00000015c4c4723e */ /* 0x000fe200000010ff */
[----:B------:R1:W-:Y:S02]  /*87f0*/  @!P1 SYNCS.ARRIVE.TRANS64.RED.A1T0 RZ, [R163+URZ], RZ ;  /* 0x000000ffa3ff99a7 */ /* 0x0003e4000810043f */
[----:B------:R-:W-:Y:S01]  /*8800*/  FADD.FTZ R166, R198, R159 ;  /* 0x0000009fc6a67221 */ /* 0x000fe20000010000 */
[----:B------:R-:W-:Y:S01]  /*8810*/  MUFU.EX2 R16, R16 ;  /* 0x0000001000107308 */ /* 0x000fe20000000800 */
[C---:B------:R-:W-:Y:S02]  /*8820*/  F2FP.BF16.F32.PACK_AB R198, R189.reuse, R198 ;  /* 0x000000c6bdc6723e */ /* 0x040fe400000010ff */
[----:B------:R-:W-:Y:S01]  /*8830*/  FADD.FTZ R159, R189, R166 ;  /* 0x000000a6bd9f7221 */ /* 0x000fe20000010000 */
[----:B------:R-:W-:-:S03]  /*8840*/  F2FP.BF16.F32.PACK_AB R189, R162, R155 ;  /* 0x0000009ba2bd723e */ /* 0x000fc600000010ff */
[----:B------:R-:W-:Y:S01]  /*8850*/  FADD.FTZ R166, R192, R159 ;  /* 0x0000009fc0a67221 */ /* 0x000fe20000010000 */
[----:B------:R-:W2:Y:S01]  /*8860*/  MUFU.EX2 R184, R184 ;  /* 0x000000b800b87308 */ /* 0x000ea20000000800 */
[----:B0-----:R-:W-:Y:S01]  /*8870*/  FFMA.FTZ R5, R2, R5, R197 ;  /* 0x0000000502057223 */ /* 0x001fe200000100c5 */
[C---:B------:R-:W-:Y:S01]  /*8880*/  F2FP.BF16.F32.PACK_AB R197, R154.reuse, R197 ;  /* 0x000000c59ac5723e */ /* 0x040fe200000010ff */
[C---:B------:R-:W-:Y:S01]  /*8890*/  FADD.FTZ R159, R153.reuse, R166 ;  /* 0x000000a6999f7221 */ /* 0x040fe20000010000 */
[----:B------:R-:W-:Y:S01]  /*88a0*/  F2FP.BF16.F32.PACK_AB R192, R153, R192 ;  /* 0x000000c099c0723e */ /* 0x000fe200000010ff */
[----:B------:R-:W-:Y:S02]  /*88b0*/  FADD.FTZ R164, R154, R5 ;  /* 0x000000059aa47221 */ /* 0x000fe40000010000 */
[----:B------:R-:W-:Y:S01]  /*88c0*/  FADD.FTZ R166, R194, R159 ;  /* 0x0000009fc2a67221 */ /* 0x000fe20000010000 */
[----:B------:R-:W0:Y:S01]  /*88d0*/  MUFU.EX2 R186, R186 ;  /* 0x000000ba00ba7308 */ /* 0x000e220000000800 */
[----:B------:R-:W-:Y:S01]  /*88e0*/  FADD.FTZ R5, R199, R164 ;  /* 0x000000a4c7057221 */ /* 0x000fe20000010000 */
[C---:B------:R-:W-:Y:S01]  /*88f0*/  F2FP.BF16.F32.PACK_AB R199, R156.reuse, R199 ;  /* 0x000000c79cc7723e */ /* 0x040fe200000010ff */
[C---:B------:R-:W-:Y:S01]  /*8900*/  FADD.FTZ R21, R157.reuse, R166 ;  /* 0x000000a69d157221 */ /* 0x040fe20000010000 */
[----:B------:R-:W-:Y:S01]  /*8910*/  F2FP.BF16.F32.PACK_AB R194, R157, R194 ;  /* 0x000000c29dc2723e */ /* 0x000fe200000010ff */
[----:B------:R-:W-:-:S02]  /*8920*/  FADD.FTZ R164, R156, R5 ;  /* 0x000000059ca47221 */ /* 0x000fc40000010000 */
[----:B------:R-:W-:Y:S01]  /*8930*/  FADD.FTZ R156, R188, R21 ;  /* 0x00000015bc9c7221 */ /* 0x000fe20000010000 */
[----:B------:R-:W3:Y:S01]  /*8940*/  MUFU.EX2 R173, R173 ;  /* 0x000000ad00ad7308 */ /* 0x000ee20000000800 */
[----:B------:R-:W-:Y:S01]  /*8950*/  FADD.FTZ R5, R193, R164 ;  /* 0x000000a4c1057221 */ /* 0x000fe20000010000 */
[C---:B------:R-:W-:Y:S01]  /*8960*/  F2FP.BF16.F32.PACK_AB R193, R158.reuse, R193 ;  /* 0x000000c19ec1723e */ /* 0x040fe200000010ff */
[C---:B------:R-:W-:Y:S01]  /*8970*/  FADD.FTZ R21, R161.reuse, R156 ;  /* 0x0000009ca1157221 */ /* 0x040fe20000010000 */
[----:B------:R-:W-:Y:S01]  /*8980*/  F2FP.BF16.F32.PACK_AB R188, R161, R188 ;  /* 0x000000bca1bc723e */ /* 0x000fe200000010ff */
[----:B------:R-:W-:Y:S02]  /*8990*/  FADD.FTZ R164, R158, R5 ;  /* 0x000000059ea47221 */ /* 0x000fe40000010000 */
[----:B------:R-:W-:Y:S01]  /*89a0*/  FADD.FTZ R156, R190, R21 ;  /* 0x00000015be9c7221 */ /* 0x000fe20000010000 */
[----:B------:R-:W4:Y:S01]  /*89b0*/  MUFU.EX2 R152, R152 ;  /* 0x0000009800987308 */ /* 0x000f220000000800 */
[----:B------:R-:W-:Y:S01]  /*89c0*/  FADD.FTZ R5, R195, R164 ;  /* 0x000000a4c3057221 */ /* 0x000fe20000010000 */
[C---:B------:R-:W-:Y:S01]  /*89d0*/  F2FP.BF16.F32.PACK_AB R195, R160.reuse, R195 ;  /* 0x000000c3a0c3723e */ /* 0x040fe200000010ff */
[C---:B------:R-:W-:Y:S01]  /*89e0*/  FADD.FTZ R21, R165.reuse, R156 ;  /* 0x0000009ca5157221 */ /* 0x040fe20000010000 */
[----:B------:R-:W-:Y:S01]  /*89f0*/  F2FP.BF16.F32.PACK_AB R190, R165, R190 ;  /* 0x000000bea5be723e */ /* 0x000fe200000010ff */
[----:B------:R-:W-:-:S04]  /*8a00*/  FADD.FTZ R154, R160, R5 ;  /* 0x00000005a09a7221 */ /* 0x000fc80000010000 */
[----:B------:R-:W-:-:S04]  /*8a10*/  FADD.FTZ R5, R155, R154 ;  /* 0x0000009a9b057221 */ /* 0x000fc80000010000 */
[----:B------:R-:W-:-:S04]  /*8a20*/  FADD.FTZ R154, R162, R5 ;  /* 0x00000005a29a7221 */ /* 0x000fc80000010000 */
[----:B------:R-:W-:Y:S01]  /*8a30*/  FADD.FTZ R5, R191, R154 ;  /* 0x0000009abf057221 */ /* 0x000fe20000010000 */
[----:B--2---:R-:W-:Y:S01]  /*8a40*/  FADD.FTZ R154, R184, R21 ;  /* 0x00000015b89a7221 */ /* 0x004fe20000010000 */
[C---:B------:R-:W-:Y:S02]  /*8a50*/  F2FP.BF16.F32.PACK_AB R191, R16.reuse, R191 ;  /* 0x000000bf10bf723e */ /* 0x040fe400000010ff */
[----:B------:R-:W-:Y:S01]  /*8a60*/  FADD.FTZ R5, R16, R5 ;  /* 0x0000000510057221 */ /* 0x000fe20000010000 */
[C---:B------:R-:W-:Y:S01]  /*8a70*/  FADD.FTZ R21, R169.reuse, R154 ;  /* 0x0000009aa9157221 */ /* 0x040fe20000010000 */
[----:B------:R-:W-:Y:S02]  /*8a80*/  F2FP.BF16.F32.PACK_AB R184, R169, R184 ;  /* 0x000000b8a9b8723e */ /* 0x000fe400000010ff */
[----:B------:R-:W-:Y:S01]  /*8a90*/  FADD.FTZ R5, R178, R5 ;  /* 0x00000005b2057221 */ /* 0x000fe20000010000 */
[----:B0-----:R-:W-:Y:S01]  /*8aa0*/  FADD.FTZ R16, R186, R21 ;  /* 0x00000015ba107221 */ /* 0x001fe20000010000 */
[----:B---3--:R-:W-:Y:S01]  /*8ab0*/  F2FP.BF16.F32.PACK_AB R186, R173, R186 ;  /* 0x000000baadba723e */ /* 0x008fe200000010ff */
[----:B------:R-:W-:-:S02]  /*8ac0*/  IMAD.MOV.U32 R21, RZ, RZ, R4 ;  /* 0x000000ffff157224 */ /* 0x000fc400078e0004 */
[----:B------:R-:W-:Y:S01]  /*8ad0*/  FADD.FTZ R5, R179, R5 ;  /* 0x00000005b3057221 */ /* 0x000fe20000010000 */
[----:B------:R-:W-:Y:S01]  /*8ae0*/  FADD.FTZ R16, R173, R16 ;  /* 0x00000010ad107221 */ /* 0x000fe20000010000 */
[----:B----4-:R-:W-:Y:S02]  /*8af0*/  F2FP.BF16.F32.PACK_AB R187, R152, R182 ;  /* 0x000000b698bb723e */ /* 0x010fe400000010ff */
[----:B------:R-:W-:-:S04]  /*8b00*/  FADD.FTZ R5, R182, R5 ;  /* 0x00000005b6057221 */ /* 0x000fc80000010000 */
[----:B------:R-:W-:Y:S01]  /*8b10*/  FADD.FTZ R5, R152, R5 ;  /* 0x0000000598057221 */ /* 0x000fe20000010000 */
[----:B-1----:R-:W-:Y:S06]  /*8b20*/  @P2 BRA `(.L_x_1212) ;  /* 0xffffffe000ec2947 */ /* 0x002fec000383ffff */
.L_x_1203:
[----:B------:R-:W-:-:S13]  /*8b30*/  R2UR UR4, R22 ;  /* 0x00000000160472ca */ /* 0x000fda00000e0000 */
[----:B------:R-:W-:-:S13]  /*8b40*/  ISETP.GE.AND P2, PT, R205, UR4, PT ;  /* 0x00000004cd007c0c */ /* 0x000fda000bf46270 */
[----:B------:R-:W-:Y:S05]  /*8b50*/  @!P2 BRA `(.L_x_1213) ;  /* 0x0000002400eca947 */ /* 0x000fea0003800000 */
[----:B------:R-:W-:Y:S01]  /*8b60*/  IMAD.MOV.U32 R21, RZ, RZ, R3 ;  /* 0x000000ffff157224 */ /* 0x000fe200078e0003 */
[----:B------:R-:W-:Y:S01]  /*8b70*/  UMOV UR6, UR38 ;  /* 0x0000002600067c82 */ /* 0x000fe20008000000 */
[----:B------:R-:W-:Y:S01]  /*8b80*/  IMAD.MOV.U32 R20, RZ, RZ, R4 ;  /* 0x000000ffff147224 */ /* 0x000fe200078e0004 */
[----:B------:R-:W-:Y:S01]  /*8b90*/  UMOV UR4, UR36 ;  /* 0x0000002400047c82 */ /* 0x000fe20008000000 */
[----:B------:R-:W-:Y:S01]  /*8ba0*/  ULDC UR58, c[0x0][0x9e4] ;  /* 0x00027900003a7ab9 */ /* 0x000fe20000000800 */
[----:B------:R-:W-:-:S05]  /*8bb0*/  ULDC UR59, c[0x0][0x288] ;  /* 0x0000a200003b7ab9 */ /* 0x000fca0000000800 */
.L_x_1230:
        /* <DEDUP_REMOVED lines=8> */
.L_x_1214:
[----:B------:R-:W-:Y:S01]  /*8c40*/  ULEA UR5, UR36, UR37, 0x3 ;  /* 0x0000002524057291 */ /* 0x000fe2000f8e183f */
[----:B------:R-:W-:-:S05]  /*8c50*/  IMAD.U32 R3, RZ, RZ, UR38 ;  /* 0x00000026ff037e24 */ /* 0x000fca000f8e00ff */
[----:B------:R-:W-:-:S04]  /*8c60*/  SHF.L.U32 R3, R3, 0x1f, RZ ;  /* 0x0000001f03037819 */ /* 0x000fc800000006ff */
[----:B------:R0:W1:Y:S01]  /*8c70*/  SYNCS.PHASECHK.TRANS64.TRYWAIT P2, [UR5+0x30830], R3 ;  /* 0x03083003ff0075a7 */ /* 0x0000620008040145 */
[----:B------:R-:W-:Y:S05]  /*8c80*/  @!P0 BRA `(.L_x_1215) ;  /* 0x0000000000048947 */ /* 0x000fea0003800000 */
[----:B------:R-:W-:Y:S01]  /*8c90*/  BPT.TRAP 0x1 ;  /* 0x000000040000795c */ /* 0x000fe20000300000 */
.L_x_1215:
[----:B-1----:R-:W-:Y:S05]  /*8ca0*/  @P2 BRA `(.L_x_1216) ;  /* 0x0000000000082947 */ /* 0x002fea0003800000 */
[----:B------:R-:W1:Y:S02]  /*8cb0*/  SYNCS.PHASECHK.TRANS64.TRYWAIT P2, [UR5+0x30830], R3 ;  /* 0x03083003ff0075a7 */ /* 0x000e640008040145 */
[----:B-1----:R-:W-:Y:S05]  /*8cc0*/  @!P2 BRA `(.L_x_1217) ;  /* 0x000000c000b4a947 */ /* 0x002fea0003800000 */
.L_x_1216:
        /* <DEDUP_REMOVED lines=223> */
.L_x_1218:
[----:B------:R-:W-:Y:S01]  /*9ac0*/  ULEA UR14, UR4, UR37, 0x3 ;  /* 0x00000025040e7291 */ /* 0x000fe2000f8e183f */
[----:B------:R-:W-:-:S05]  /*9ad0*/  IMAD.U32 R0, RZ, RZ, UR6 ;  /* 0x00000006ff007e24 */ /* 0x000fca000f8e00ff */
[----:B------:R-:W-:-:S04]  /*9ae0*/  SHF.L.U32 R0, R0, 0x1f, RZ ;  /* 0x0000001f00007819 */ /* 0x000fc800000006ff */
[----:B------:R2:W3:Y:S01]  /*9af0*/  SYNCS.PHASECHK.TRANS64.TRYWAIT P2, [UR14+0x30850], R0 ;  /* 0x03085000ff0075a7 */ /* 0x0004e2000804014e */
[----:B------:R-:W-:Y:S05]  /*9b00*/  @!P0 BRA `(.L_x_1219) ;  /* 0x0000000000048947 */ /* 0x000fea0003800000 */
[----:B------:R-:W-:Y:S01]  /*9b10*/  BPT.TRAP 0x1 ;  /* 0x000000040000795c */ /* 0x000fe20000300000 */
.L_x_1219:
[----:B---3--:R-:W-:Y:S05]  /*9b20*/  @P2 BRA `(.L_x_1220) ;  /* 0x0000000000082947 */ /* 0x008fea0003800000 */
[----:B------:R-:W3:Y:S02]  /*9b30*/  SYNCS.PHASECHK.TRANS64.TRYWAIT P2, [UR14+0x30850], R0 ;  /* 0x03085000ff0075a7 */ /* 0x000ee4000804014e */
[----:B---3--:R-:W-:Y:S05]  /*9b40*/  @!P2 BRA `(.L_x_1221) ;  /* 0x000000b4002ca947 */ /* 0x008fea0003800000 */
.L_x_1220:
[----:B------:R-:W-:Y:S01]  /*9b50*/  UIADD3 UR5, UR37, 0x400, URZ ;  /* 0x0000040025057890 */ /* 0x000fe2000fffe03f */
[----:B------:R-:W-:Y:S01]  /*9b60*/  WARPGROUP.ARRIVE ;  /* 0x00000000000079c5 */ /* 0x000fe20000000000 */
[----:B------:R-:W-:Y:S01]  /*9b70*/  UMOV UR11, 0x40000040 ;  /* 0x40000040000b7882 */ /* 0x000fe20000000000 */
[----:B01----:R-:W0:Y:S01]  /*9b80*/  @P5 LDC R3, c[0x0][0x44c] ;  /* 0x00011300ff035b82 */ /* 0x003e220000000800 */
[----:B------:R-:W-:Y:S01]  /*9b90*/  USHF.R.U32.HI UR5, URZ, 0x4, UR5 ;  /* 0x000000043f057899 */ /* 0x000fe20008011605 */
[----:B------:R-:W-:Y:S01]  /*9ba0*/  IMAD.U32 R2, RZ, RZ, UR7 ;  /* 0x00000007ff027e24 */ /* 0x000fe2000f8e00ff */
[----:B------:R-:W-:Y:S01]  /*9bb0*/  ULDC UR15, c[0x0][0x9dc] ;  /* 0x00027700000f7ab9 */ /* 0x000fe20000000800 */
[----:B------:R-:W-:Y:S01]  /*9bc0*/  IMAD.SHL.U32 R4, R205, 0x40, RZ ;  /* 0x00000040cd047824 */ /* 0x000fe200078e00ff */
[----:B------:R-:W-:Y:S01]  /*9bd0*/  ULOP3.LUT UR5, UR5, 0x3fff, URZ, 0xc0, !UPT ;  /* 0x00003fff05057892 */ /* 0x000fe2000f8ec03f */
[----:B------:R-:W-:Y:S02]  /*9be0*/  ULDC UR6, c[0x0][0x9e0] ;  /* 0x0002780000067ab9 */ /* 0x000fe40000000800 */
[----:B--2---:R-:W1:Y:S01]  /*9bf0*/  @P5 LDC R0, c[0x0][0x450] ;  /* 0x00011400ff005b82 */ /* 0x004e620000000800 */
[----:B------:R-:W-:-:S04]  /*9c00*/  ULOP3.LUT UR5, UR5, 0x2000000, URZ, 0xfc, !UPT ;  /* 0x0200000005057892 */ /* 0x000fc8000f8efc3f */
[----:B------:R-:W-:-:S07]  /*9c10*/  ULEA UR4, UR4, UR5, 0xb ;  /* 0x0000000504047291 */ /* 0x000fce000f8e583f */
        /* <DEDUP_REMOVED lines=16> */
[----:B------:R-:W-:Y:S01]  /*9d20*/  ULOP3.LUT UR4, URZ, UR15, URZ, 0x33, !UPT ;  /* 0x0000000f3f047292 */ /* 0x000fe2000f8e333f */
[----:B------:R-:W-:Y:S02]  /*9d30*/  WARPGROUP.DEPBAR.LE gsb0, 0x0 ;  /* 0x00008000000079c5 */ /* 0x000fe40000010000 */
[----:B------:R-:W-:-:S15]  /*9d40*/  WARPGROUP.ARRIVE ;  /* 0x00000000000079c5 */ /* 0x000fde0000000000 */
[----:B------:R-:W-:-:S07]  /*9d50*/  NOP ;  /* 0x0000000000007918 */ /* 0x000fce0000000000 */
[----:B------:R-:W-:Y:S03]  /*9d60*/  HGMMA.64x256x16.F32.BF16 R24, R184, gdesc[UR8].tnspB, R24, gsb0 ;  /* 0x43e00008b8187df0 */ /* 0x000fe60008001818 */
[----:B------:R-:W-:Y:S02]  /*9d70*/  WARPGROUP.DEPBAR.LE gsb0, 0x0 ;  /* 0x00008000000079c5 */ /* 0x000fe40000010000 */
[----:B------:R-:W-:Y:S01]  /*9d80*/  VIADD R186, R19, UR60 ;  /* 0x0000003c13ba7c36 */ /* 0x000fe20008000000 */
[----:B------:R-:W2:Y:S03]  /*9d90*/  LDC R184, c[0x0][0x2f0] ;  /* 0x0000bc00ffb87b82 */ /* 0x000ea60000000800 */
[----:B0-----:R-:W-:-:S05]  /*9da0*/  @P5 IMAD.HI.U32 R3, R186, R3, RZ ;  /* 0x00000003ba035227 */ /* 0x001fca00078e00ff */
[----:B-1----:R-:W-:Y:S02]  /*9db0*/  @P5 SHF.R.U32.HI R186, RZ, R0, R3 ;  /* 0x00000000ffba5219 */ /* 0x002fe40000011603 */
[----:B------:R-:W-:Y:S02]  /*9dc0*/  @!P1 LEA R0, R2, UR37, 0x3 ;  /* 0x0000002502009c11 */ /* 0x000fe4000f8e18ff */
[----:B------:R-:W-:Y:S01]  /*9dd0*/  IADD3 R2, -R4, 0x1, RZ ;  /* 0x0000000104027810 */ /* 0x000fe20007ffe1ff */
[----:B------:R-:W0:Y:S02]  /*9de0*/  SHFL.IDX PT, R185, R186, RZ, 0x1c1f ;  /* 0x001c1fffbab97589 */ /* 0x000e2400000e0000 */
[----:B------:R-:W-:Y:S02]  /*9df0*/  @!P1 VIADD R0, R0, 0x30840 ;  /* 0x0003084000009836 */ /* 0x000fe40000000000 */
[----:B------:R-:W-:-:S03]  /*9e00*/  IMAD R3, R17, -0x2, R2 ;  /* 0xfffffffe11037824 */ /* 0x000fc600078e0202 */
[----:B------:R-:W-:Y:S01]  /*9e10*/  @!P1 PRMT R0, RZ, 0x654, R0 ;  /* 0x00000654ff009816 */ /* 0x000fe20000000000 */
[----:B--2---:R-:W-:-:S03]  /*9e20*/  IMAD R3, R184, UR39, R3 ;  /* 0x00000027b8037c24 */ /* 0x004fc6000f8e0203 */
[----:B------:R1:W-:Y:S01]  /*9e30*/  @!P1 SYNCS.ARRIVE.TRANS64.RED.A1T0 RZ, [R0+URZ], RZ ;  /* 0x000000ff00ff99a7 */ /* 0x0003e2000810043f */
[----:B------:R-:W-:-:S04]  /*9e40*/  VIADD R3, R3, -UR59 ;  /* 0x8000003b03037c36 */ /* 0x000fc80008000000 */
[C---:B------:R-:W-:Y:S02]  /*9e50*/  VIADD R189, R3.reuse, UR6 ;  /* 0x0000000603bd7c36 */ /* 0x040fe40008000000 */
[----:B------:R-:W-:Y:S02]  /*9e60*/  VIADD R190, R3, UR4 ;  /* 0x0000000403be7c36 */ /* 0x000fe40008000000 */
[--C-:B0-----:R-:W-:Y:S02]  /*9e70*/  IMAD.IADD R187, R189, 0x1, R185.reuse ;  /* 0x00000001bdbb7824 */ /* 0x101fe400078e02b9 */
[----:B------:R-:W-:Y:S01]  /*9e80*/  IMAD.IADD R188, R190, 0x1, R185 ;  /* 0x00000001bebc7824 */ /* 0x000fe200078e02b9 */
[----:B-1----:R-:W-:Y:S06]  /*9e90*/  @!P6 BRA `(.L_x_1222) ;  /* 0x00000000005ce947 */ /* 0x002fec0003800000 */
[----:B------:R-:W-:Y:S01]  /*9ea0*/  IMAD R0, R184, UR39, R185 ;  /* 0x00000027b8007c24 */ /* 0x000fe2000f8e02b9 */
[----:B------:R-:W-:Y:S03]  /*9eb0*/  BSSY B0, `(.L_x_1223) ;  /* 0x0000011000007945 */ /* 0x000fe60003800000 */
[----:B------:R-:W-:-:S05]  /*9ec0*/  VIADD R185, R0, -UR59 ;  /* 0x8000003b00b97c36 */ /* 0x000fca0008000000 */
        /* <DEDUP_REMOVED lines=10> */
.L_x_1224:
[----:B------:R-:W-:-:S05]  /*9f70*/  IMAD.U32 R191, RZ, RZ, UR58 ;  /* 0x0000003affbf7e24 */ /* 0x000fca000f8e00ff */
[----:B------:R-:W-:-:S13]  /*9f80*/  ISETP.NE.AND P2, PT, R191, 0x1, PT ;  /* 0x00000001bf00780c */ /* 0x000fda0003f45270 */
[----:B------:R-:W0:Y:S02]  /*9f90*/  @P2 LDC.64 R2, c[0x0][0x9e8] ;  /* 0x00027a00ff022b82 */ /* 0x000e240000000a00 */
[----:B0-----:R-:W-:-:S05]  /*9fa0*/  @P2 IMAD.HI.U32 R2, R185, R2, RZ ;  /* 0x00000002b9022227 */ /* 0x001fca00078e00ff */
[----:B------:R-:W-:-:S07]  /*9fb0*/  @P2 SHF.R.U32.HI R185, RZ, R3, R2 ;  /* 0x00000003ffb92219 */ /* 0x000fce0000011602 */
.L_x_1225:
[----:B------:R-:W-:Y:S05]  /*9fc0*/  BSYNC B0 ;  /* 0x0000000000007941 */ /* 0x000fea0003800000 */
.L_x_1223:
[----:B------:R-:W-:-:S04]  /*9fd0*/  IMAD R0, R185, R191, -R4 ;  /* 0x000000bfb9007224 */ /* 0x000fc800078e0a04 */
[----:B------:R-:W-:-:S05]  /*9fe0*/  IMAD R0, R17, -0x2, R0 ;  /* 0xfffffffe11007824 */ /* 0x000fca00078e0200 */
[----:B------:R-:W-:Y:S02]  /*9ff0*/  VIADDMNMX R187, R0, R191, R187, PT ;  /* 0x000000bf00bb7246 */ /* 0x000fe400038001bb */
[----:B------:R-:W-:-:S07]  /*a000*/  VIMNMX R188, R188, R0, !PT ;  /* 0x00000000bcbc7248 */ /* 0x000fce0007fe0100 */
.L_x_1222:
[----:B------:R-:W-:Y:S01]  /*a010*/  ISETP.GT.AND P2, PT, R205, -0x1, PT ;  /* 0xffffffffcd00780c */ /* 0x000fe20003f44270 */
[----:B------:R-:W0:Y:S03]  /*a020*/  SHFL.IDX PT, R3, R186, 0x1, 0x1c1f ;  /* 0x003c1f00ba037f89 */ /* 0x000e2600000e0000 */
[C---:B------:R-:W-:Y:S02]  /*a030*/  ISETP.GT.AND P4, PT, R188.reuse, RZ, P2 ;  /* 0x000000ffbc00720c */ /* 0x040fe40001784270 */
[----:B------:R-:W-:Y:S02]  /*a040*/  ISETP.GT.AND P3, PT, R188, 0x1, P2 ;  /* 0x00000001bc00780c */ /* 0x000fe40001764270 */
[C---:B------:R-:W-:Y:S02]  /*a050*/  ISETP.LT.OR P4, PT, R187.reuse, 0x1, P4 ;  /* 0x00000001bb00780c */ /* 0x040fe40002781670 */
[----:B------:R-:W-:-:S02]  /*a060*/  ISETP.LT.OR P3, PT, R187, 0x2, P3 ;  /* 0x00000002bb00780c */ /* 0x000fc40001f61670 */
[----:B------:R-:W-:Y:S02]  /*a070*/  FSEL R185, R152, -INF , !P4 ;  /* 0xff80000098b97808 */ /* 0x000fe40006000000 */
[----:B------:R-:W-:Y:S02]  /*a080*/  FSEL R0, R153, -INF , !P3 ;  /* 0xff80000099007808 */ /* 0x000fe40005800000 */
[C---:B------:R-:W-:Y:S02]  /*a090*/  ISETP.GT.AND P4, PT, R188.reuse, 0x8, P2 ;  /* 0x00000008bc00780c */ /* 0x040fe40001784270 */
[----:B------:R-:W-:Y:S02]  /*a0a0*/  ISETP.GT.AND P3, PT, R188, 0x9, P2 ;  /* 0x00000009bc00780c */ /* 0x000fe40001764270 */
[C---:B------:R-:W-:Y:S02]  /*a0b0*/  ISETP.LT.OR P4, PT, R187.reuse, 0x9, P4 ;  /* 0x00000009bb00780c */ /* 0x040fe40002781670 */
[----:B------:R-:W-:-:S02]  /*a0c0*/  ISETP.LT.OR P3, PT, R187, 0xa, P3 ;  /* 0x0000000abb00780c */ /* 0x000fc40001f61670 */
[----:B------:R-:W-:Y:S01]  /*a0d0*/  FSEL R156, R156, -INF , !P4 ;  /* 0xff8000009c9c7808 */ /* 0x000fe20006000000 */
[--C-:B0-----:R-:W-:Y:S01]  /*a0e0*/  IMAD.IADD R152, R189, 0x1, R3.reuse ;  /* 0x00000001bd987824 */ /* 0x101fe200078e0203 */
[----:B------:R-:W-:Y:S01]  /*a0f0*/  FSEL R157, R157, -INF , !P3 ;  /* 0xff8000009d9d7808 */ /* 0x000fe20005800000 */
[----:B------:R-:W-:Y:S01]  /*a100*/  IMAD.IADD R186, R190, 0x1, R3 ;  /* 0x00000001beba7824 */ /* 0x000fe200078e0203 */
[C---:B------:R-:W-:Y:S02]  /*a110*/  ISETP.GT.AND P4, PT, R188.reuse, 0x10, P2 ;  /* 0x00000010bc00780c */ /* 0x040fe40001784270 */
        /* <DEDUP_REMOVED lines=34> */
[----:B------:R-:W-:Y:S01]  /*a340*/  FSEL R181, R181, -INF , !P3 ;  /* 0xff800000b5b57808 */ /* 0x000fe20005800000 */
[----:B------:R-:W-:Y:S08]  /*a350*/  @!P6 BRA `(.L_x_1226) ;  /* 0x00000000005ce947 */ /* 0x000ff00003800000 */
        /* <DEDUP_REMOVED lines=13> */
.L_x_1228:
[----:B------:R-:W-:-:S05]  /*a430*/  IMAD.U32 R184, RZ, RZ, UR58 ;  /* 0x0000003affb87e24 */ /* 0x000fca000f8e00ff */
[----:B------:R-:W-:-:S13]  /*a440*/  ISETP.NE.AND P3, PT, R184, 0x1, PT ;  /* 0x00000001b800780c */ /* 0x000fda0003f65270 */
[----:B------:R-:W0:Y:S02]  /*a450*/  @P3 LDC.64 R2, c[0x0][0x9e8] ;  /* 0x00027a00ff023b82 */ /* 0x000e240000000a00 */
[----:B0-----:R-:W-:-:S05]  /*a460*/  @P3 IMAD.HI.U32 R2, R153, R2, RZ ;  /* 0x0000000299023227 */ /* 0x001fca00078e00ff */
[----:B------:R-:W-:-:S07]  /*a470*/  @P3 SHF.R.U32.HI R153, RZ, R3, R2 ;  /* 0x00000003ff993219 */ /* 0x000fce0000011602 */
.L_x_1229:
[----:B------:R-:W-:Y:S05]  /*a480*/  BSYNC B0 ;  /* 0x0000000000007941 */ /* 0x000fea0003800000 */
.L_x_1227:
[----:B------:R-:W-:-:S04]  /*a490*/  IMAD R4, R153, R184, -R4 ;  /* 0x000000b899047224 */ /* 0x000fc800078e0a04 */
[----:B------:R-:W-:-:S05]  /*a4a0*/  IMAD R3, R17, -0x2, R4 ;  /* 0xfffffffe11037824 */ /* 0x000fca00078e0204 */
[----:B------:R-:W-:Y:S02]  /*a4b0*/  VIADDMNMX R152, R3, R184, R152, PT ;  /* 0x000000b803987246 */ /* 0x000fe40003800198 */
[----:B------:R-:W-:-:S07]  /*a4c0*/  VIMNMX R186, R186, R3, !PT ;  /* 0x00000003baba7248 */ /* 0x000fce0007fe0100 */
.L_x_1226:
[----:B------:R-:W-:Y:S01]  /*a4d0*/  FMNMX.FTZ R3, R185, R20, !PT ;  /* 0x00000014b9037209 */ /* 0x000fe20007810000 */
[----:B------:R-:W-:Y:S01]  /*a4e0*/  ULDC UR4, c[0x0][0x988] ;  /* 0x0002620000047ab9 */ /* 0x000fe20000000800 */
[----:B------:R-:W-:Y:S01]  /*a4f0*/  ISETP.GT.AND P4, PT, R186, 0x1, P2 ;  /* 0x00000001ba00780c */ /* 0x000fe20001784270 */
[----:B------:R-:W-:Y:S01]  /*a500*/  UMOV UR5, UR4 ;  /* 0x0000000400057c82 */ /* 0x000fe20008000000 */
[----:B------:R-:W-:Y:S01]  /*a510*/  FMNMX.FTZ R3, R0, R3, !PT ;  /* 0x0000000300037209 */ /* 0x000fe20007810000 */
[----:B------:R-:W-:Y:S01]  /*a520*/  UMOV UR6, UR38 ;  /* 0x0000002600067c82 */ /* 0x000fe20008000000 */
[----:B------:R-:W-:Y:S02]  /*a530*/  ISETP.LT.OR P4, PT, R152, 0x2, P4 ;  /* 0x000000029800780c */ /* 0x000fe40002781670 */
[----:B------:R-:W-:Y:S02]  /*a540*/  FMNMX.FTZ R2, R156, R3, !PT ;  /* 0x000000039c027209 */ /* 0x000fe40007810000 */
[----:B------:R-:W-:-:S02]  /*a550*/  FSEL R155, R155, -INF , !P4 ;  /* 0xff8000009b9b7808 */ /* 0x000fc40006000000 */
[----:B------:R-:W-:Y:S02]  /*a560*/  FMNMX.FTZ R3, R157, R2, !PT ;  /* 0x000000029d037209 */ /* 0x000fe40007810000 */
[----:B------:R-:W-:Y:S02]  /*a570*/  ISETP.GT.AND P4, PT, R186, 0x9, P2 ;  /* 0x00000009ba00780c */ /* 0x000fe40001784270 */
[----:B------:R-:W-:Y:S02]  /*a580*/  FMNMX.FTZ R2, R160, R3, !PT ;  /* 0x00000003a0027209 */ /* 0x000fe40007810000 */
[----:B------:R-:W-:Y:S02]  /*a590*/  ISETP.GT.AND P3, PT, R186, 0x8, P2 ;  /* 0x00000008ba00780c */ /* 0x000fe40001764270 */
[----:B------:R-:W-:Y:S02]  /*a5a0*/  FMNMX.FTZ R3, R161, R2, !PT ;  /* 0x00000002a1037209 */ /* 0x000fe40007810000 */
[----:B------:R-:W-:-:S02]  /*a5b0*/  ISETP.LT.OR P4, PT, R152, 0xa, P4 ;  /* 0x0000000a9800780c */ /* 0x000fc40002781670 */
[----:B------:R-:W-:Y:S02]  /*a5c0*/  FMNMX.FTZ R2, R164, R3, !PT ;  /* 0x00000003a4027209 */ /* 0x000fe40007810000 */
[----:B------:R-:W-:Y:S02]  /*a5d0*/  ISETP.LT.OR P3, PT, R152, 0x9, P3 ;  /* 0x000000099800780c */ /* 0x000fe40001f61670 */
[----:B------:R-:W-:Y:S02]  /*a5e0*/  FMNMX.FTZ R3, R165, R2, !PT ;  /* 0x00000002a5037209 */ /* 0x000fe40007810000 */
[----:B------:R-:W-:Y:S02]  /*a5f0*/  FSEL R159, R159, -INF , !P4 ;  /* 0xff8000009f9f7808 */ /* 0x000fe40006000000 */
[----:B------:R-:W-:Y:S02]  /*a600*/  FMNMX.FTZ R2, R168, R3, !PT ;  /* 0x00000003a8027209 */ /* 0x000fe40007810000 */
[----:B------:R-:W-:-:S02]  /*a610*/  ISETP.GT.AND P4, PT, R186, 0x11, P2 ;  /* 0x00000011ba00780c */ /* 0x000fc40001784270 */
[----:B------:R-:W-:Y:S02]  /*a620*/  FMNMX.FTZ R3, R169, R2, !PT ;  /* 0x00000002a9037209 */ /* 0x000fe40007810000 */
[----:B------:R-:W-:Y:S02]  /*a630*/  FSEL R158, R158, -INF , !P3 ;  /* 0xff8000009e9e7808 */ /* 0x000fe40005800000 */
        /* <DEDUP_REMOVED lines=9> */
[----:B------:R-:W-:-:S02]  /*a6d0*/  ISETP.GT.AND P4, PT, R186, RZ, P2 ;  /* 0x000000ffba00720c */ /* 0x000fc40001784270 */
[----:B------:R-:W-:Y:S02]  /*a6e0*/  FMNMX.FTZ R2, R181, R2, !PT ;  /* 0x00000002b5027209 */ /* 0x000fe40007810000 */
[----:B------:R-:W-:Y:S02]  /*a6f0*/  FSEL R162, R162, -INF , !P3 ;  /* 0xff800000a2a27808 */ /* 0x000fe40005800000 */
[----:B------:R-:W-:Y:S01]  /*a700*/  ISETP.GT.AND P3, PT, R186, 0x18, P2 ;  /* 0x00000018ba00780c */ /* 0x000fe20001764270 */
[----:B------:R-:W0:Y:S01]  /*a710*/  SHFL.BFLY PT, R3, R2, 0x2, 0x1f ;  /* 0x0c401f0002037f89 */ /* 0x000e2200000e0000 */
[C---:B------:R-:W-:Y:S02]  /*a720*/  ISETP.LT.OR P4, PT, R152.reuse, 0x1, P4 ;  /* 0x000000019800780c */ /* 0x040fe40002781670 */
[----:B------:R-:W-:Y:S02]  /*a730*/  ISETP.LT.OR P3, PT, R152, 0x19, P3 ;  /* 0x000000199800780c */ /* 0x000fe40001f61670 */
[----:B------:R-:W-:-:S02]  /*a740*/  FSEL R154, R154, -INF , !P4 ;  /* 0xff8000009a9a7808 */ /* 0x000fc40006000000 */
[----:B------:R-:W-:Y:S02]  /*a750*/  FSEL R166, R166, -INF , !P3 ;  /* 0xff800000a6a67808 */ /* 0x000fe40005800000 */
[C---:B------:R-:W-:Y:S02]  /*a760*/  ISETP.GT.AND P3, PT, R186.reuse, 0x19, P2 ;  /* 0x00000019ba00780c */ /* 0x040fe40001764270 */
[----:B------:R-:W-:Y:S02]  /*a770*/  ISETP.GT.AND P4, PT, R186, 0x20, P2 ;  /* 0x00000020ba00780c */ /* 0x000fe40001784270 */
[C---:B------:R-:W-:Y:S02]  /*a780*/  ISETP.LT.OR P3, PT, R152.reuse, 0x1a, P3 ;  /* 0x0000001a9800780c */ /* 0x040fe40001f61670 */
[----:B------:R-:W-:Y:S02]  /*a790*/  ISETP.LT.OR P4, PT, R152, 0x21, P4 ;  /* 0x000000219800780c */ /* 0x000fe40002781670 */
[----:B------:R-:W-:-:S02]  /*a7a0*/  FSEL R167, R167, -INF , !P3 ;  /* 0xff800000a7a77808 */ /* 0x000fc40005800000 */
[----:B------:R-:W-:Y:S02]  /*a7b0*/  ISETP.GT.AND P3, PT, R186, 0x21, P2 ;  /* 0x00000021ba00780c */ /* 0x000fe40001764270 */
[----:B------:R-:W-:Y:S02]  /*a7c0*/  FSEL R170, R170, -INF , !P4 ;  /* 0xff800000aaaa7808 */ /* 0x000fe40006000000 */
[----:B------:R-:W-:Y:S02]  /*a7d0*/  ISETP.LT.OR P3, PT, R152, 0x22, P3 ;  /* 0x000000229800780c */ /* 0x000fe40001f61670 */
[----:B0-----:R-:W-:Y:S02]  /*a7e0*/  FMNMX.FTZ R3, R2, R3, !PT ;  /* 0x0000000302037209 */ /* 0x001fe40007810000 */
[----:B------:R-:W-:Y:S02]  /*a7f0*/  FMNMX.FTZ R2, R154, R21, !PT ;  /* 0x000000159a027209 */ /* 0x000fe40007810000 */
[----:B------:R-:W-:Y:S01]  /*a800*/  FSEL R171, R171, -INF , !P3 ;  /* 0xff800000abab7808 */ /* 0x000fe20005800000 */
[----:B------:R-:W0:Y:S01]  /*a810*/  SHFL.BFLY PT, R4, R3, 0x1, 0x1f ;  /* 0x0c201f0003047f89 */ /* 0x000e2200000e0000 */
[----:B------:R-:W-:-:S02]  /*a820*/  ISETP.GT.AND P3, PT, R186, 0x29, P2 ;  /* 0x00000029ba00780c */ /* 0x000fc40001764270 */
[----:B------:R-:W-:Y:S02]  /*a830*/  ISETP.GT.AND P4, PT, R186, 0x28, P2 ;  /* 0x00000028ba00780c */ /* 0x000fe40001784270 */
[C---:B------:R-:W-:Y:S02]  /*a840*/  ISETP.LT.OR P3, PT, R152.reuse, 0x2a, P3 ;  /* 0x0000002a9800780c */ /* 0x040fe40001f61670 */
[----:B------:R-:W-:Y:S02]  /*a850*/  ISETP.LT.OR P4, PT, R152, 0x29, P4 ;  /* 0x000000299800780c */ /* 0x000fe40002781670 */
[----:B------:R-:W-:Y:S02]  /*a860*/  FSEL R175, R175, -INF , !P3 ;  /* 0xff800000afaf7808 */ /* 0x000fe40005800000 */
[----:B------:R-:W-:Y:S02]  /*a870*/  ISETP.GT.AND P3, PT, R186, 0x30, P2 ;  /* 0x00000030ba00780c */ /* 0x000fe40001764270 */
[----:B------:R-:W-:-:S02]  /*a880*/  FSEL R174, R174, -INF , !P4 ;  /* 0xff800000aeae7808 */ /* 0x000fc40006000000 */
[----:B------:R-:W-:Y:S02]  /*a890*/  ISETP.LT.OR P3, PT, R152, 0x31, P3 ;  /* 0x000000319800780c */ /* 0x000fe40001f61670 */
[----:B------:R-:W-:Y:S02]  /*a8a0*/  R2UR UR4, R22 ;  /* 0x00000000160472ca */ /* 0x000fe400000e0000 */
[----:B------:R-:W-:Y:S02]  /*a8b0*/  FSEL R178, R178, -INF , !P3 ;  /* 0xff800000b2b27808 */ /* 0x000fe40005800000 */
[----:B------:R-:W-:Y:S02]  /*a8c0*/  ISETP.GT.AND P3, PT, R186, 0x31, P2 ;  /* 0x00000031ba00780c */ /* 0x000fe40001764270 */
[----:B0-----:R-:W-:Y:S02]  /*a8d0*/  FMNMX.FTZ R4, R3, R4, !PT ;  /* 0x0000000403047209 */ /* 0x001fe40007810000 */
[----:B------:R-:W-:-:S02]  /*a8e0*/  FMNMX.FTZ R3, R155, R2, !PT ;  /* 0x000000029b037209 */ /* 0x000fc40007810000 */
[C---:B------:R-:W-:Y:S01]  /*a8f0*/  FSETP.NEU.FTZ.AND P4, PT, R4.reuse, -INF , PT ;  /* 0xff8000000400780b */ /* 0x040fe20003f9d000 */
[----:B------:R-:W-:Y:S01]  /*a900*/  FMUL.FTZ R153, R4, UR5 ;  /* 0x0000000504997c20 */ /* 0x000fe20008410000 */
[----:B------:R-:W-:Y:S02]  /*a910*/  FMNMX.FTZ R2, R158, R3, !PT ;  /* 0x000000039e027209 */ /* 0x000fe40007810000 */
[----:B------:R-:W-:Y:S02]  /*a920*/  ISETP.LT.OR P3, PT, R152, 0x32, P3 ;  /* 0x000000329800780c */ /* 0x000fe40001f61670 */
[----:B------:R-:W-:Y:S02]  /*a930*/  FMNMX.FTZ R3, R159, R2, !PT ;  /* 0x000000029f037209 */ /* 0x000fe40007810000 */
[----:B------:R-:W-:Y:S02]  /*a940*/  FSEL R179, R179, -INF , !P3 ;  /* 0xff800000b3b37808 */ /* 0x000fe40005800000 */
[----:B------:R-:W-:-:S02]  /*a950*/  FMNMX.FTZ R2, R162, R3, !PT ;  /* 0x00000003a2027209 */ /* 0x000fc40007810000 */
[----:B------:R-:W-:Y:S02]  /*a960*/  ISETP.GT.AND P3, PT, R186, 0x38, P2 ;  /* 0x00000038ba00780c */ /* 0x000fe40001764270 */
[----:B------:R-:W-:Y:S02]  /*a970*/  FMNMX.FTZ R3, R163, R2, !PT ;  /* 0x00000002a3037209 */ /* 0x000fe40007810000 */
[----:B------:R-:W-:Y:S02]  /*a980*/  FSEL R2, R153, RZ, P4 ;  /* 0x000000ff99027208 */ /* 0x000fe40002000000 */
[----:B------:R-:W-:Y:S02]  /*a990*/  FMNMX.FTZ R184, R166, R3, !PT ;  /* 0x00000003a6b87209 */ /* 0x000fe40007810000 */
[----:B------:R-:W-:Y:S01]  /*a9a0*/  ISETP.GT.AND P2, PT, R186, 0x39, P2 ;  /* 0x00000039ba00780c */ /* 0x000fe20001744270 */
[--C-:B------:R-:W-:Y:S01]  /*a9b0*/  FFMA.FTZ R196, R0, UR5, -R2.reuse ;  /* 0x0000000500c47c23 */ /* 0x100fe20008010802 */
[----:B------:R-:W-:Y:S01]  /*a9c0*/  FMNMX.FTZ R3, R167, R184, !PT ;  /* 0x000000b8a7037209 */ /* 0x000fe20007810000 */
[--C-:B------:R-:W-:Y:S01]  /*a9d0*/  FFMA.FTZ R153, R185, UR5, -R2.reuse ;  /* 0x00000005b9997c23 */ /* 0x100fe20008010802 */
[----:B------:R-:W-:Y:S01]  /*a9e0*/  ISETP.LT.OR P3, PT, R152, 0x39, P3 ;  /* 0x000000399800780c */ /* 0x000fe20001f61670 */
[--C-:B------:R-:W-:Y:S01]  /*a9f0*/  FFMA.FTZ R198, R156, UR5, -R2.reuse ;  /* 0x000000059cc67c23 */ /* 0x100fe20008010802 */
[----:B------:R-:W-:Y:S01]  /*aa00*/  FMNMX.FTZ R184, R170, R3, !PT ;  /* 0x00000003aab87209 */ /* 0x000fe20007810000 */
[--C-:B------:R-:W-:Y:S01]  /*aa10*/  FFMA.FTZ R157, R157, UR5, -R2.reuse ;  /* 0x000000059d9d7c23 */ /* 0x100fe20008010802 */
        /* <DEDUP_REMOVED lines=21> */
[----:B------:R-:W-:Y:S01]  /*ab70*/  FFMA.FTZ R181, R181, UR5, -R2 ;  /* 0x00000005b5b57c23 */ /* 0x000fe20008010802 */
[----:B------:R-:W-:Y:S01]  /*ab80*/  FMNMX.FTZ R0, R182, R3, !PT ;  /* 0x00000003b6007209 */ /* 0x000fe20007810000 */
[----:B------:R-:W-:Y:S01]  /*ab90*/  FMUL.FTZ R185, R185, UR5 ;  /* 0x00000005b9b97c20 */ /* 0x000fe20008410000 */
        /* <DEDUP_REMOVED lines=12> */
[----:B0-----:R-:W-:-:S04]  /*ac60*/  FMNMX.FTZ R3, R3, R0, !PT ;  /* 0x0000000003037209 */ /* 0x001fc80007810000 */
[C---:B------:R-:W-:Y:S01]  /*ac70*/  FSETP.NEU.FTZ.AND P2, PT, R3.reuse, -INF , PT ;  /* 0xff8000000300780b */ /* 0x040fe20003f5d000 */
[C---:B------:R-:W-:Y:S02]  /*ac80*/  FMUL.FTZ R156, R3.reuse, UR5 ;  /* 0x00000005039c7c20 */ /* 0x040fe40008410000 */
[----:B------:R-:W0:Y:S01]  /*ac90*/  MUFU.EX2 R0, R185 ;  /* 0x000000b900007308 */ /* 0x000e220000000800 */
[----:B------:R-:W-:Y:S02]  /*aca0*/  FSEL R2, R3, RZ, P2 ;  /* 0x000000ff03027208 */ /* 0x000fe40001000000 */
[----:B------:R-:W-:Y:S02]  /*acb0*/  FSEL R156, R156, RZ, P2 ;  /* 0x000000ff9c9c7208 */ /* 0x000fe40001000000 */
[----:B------:R-:W-:Y:S01]  /*acc0*/  ISETP.GT.AND P2, PT, R205, UR4, PT ;  /* 0x00000004cd007c0c */ /* 0x000fe2000bf44270 */
[----:B------:R-:W-:Y:S02]  /*acd0*/  FADD.FTZ R2, -R2, R21 ;  /* 0x0000001502027221 */ /* 0x000fe40000010100 */
[----:B------:R-:W-:Y:S01]  /*ace0*/  MUFU.EX2 R188, R188 ;  /* 0x000000bc00bc7308 */ /* 0x000fe20000000800 */
[--C-:B------:R-:W-:Y:S01]  /*acf0*/  FFMA.FTZ R197, R154, UR5, -R156.reuse ;  /* 0x000000059ac57c23 */ /* 0x100fe2000801089c */
[--C-:B------:R-:W-:Y:S01]  /*ad00*/  FFMA.FTZ R20, R155, UR5, -R156.reuse ;  /* 0x000000059b147c23 */ /* 0x100fe2000801089c */
[----:B------:R-:W-:Y:S01]  /*ad10*/  FMUL.FTZ R2, R2, UR5 ;  /* 0x0000000502027c20 */ /* 0x000fe20008410000 */
[--C-:B------:R-:W-:Y:S01]  /*ad20*/  FFMA.FTZ R199, R158, UR5, -R156.reuse ;  /* 0x000000059ec77c23 */ /* 0x100fe2000801089c */
[--C-:B------:R-:W-:Y:S01]  /*ad30*/  FFMA.FTZ R152, R159, UR5, -R156.reuse ;  /* 0x000000059f987c23 */ /* 0x100fe2000801089c */
[--C-:B------:R-:W-:Y:S01]  /*ad40*/  FFMA.FTZ R193, R162, UR5, -R156.reuse ;  /* 0x00000005a2c17c23 */ /* 0x100fe2000801089c */
[--C-:B------:R-:W-:Y:S01]  /*ad50*/  FFMA.FTZ R154, R163, UR5, -R156.reuse ;  /* 0x00000005a39a7c23 */ /* 0x100fe2000801089c */
[----:B------:R-:W-:Y:S01]  /*ad60*/  MUFU.EX2 R197, R197 ;  /* 0x000000c500c57308 */ /* 0x000fe20000000800 */
[----:B0-----:R-:W-:Y:S01]  /*ad70*/  FFMA.FTZ R21, R0, R16, R153 ;  /* 0x0000001000157223 */ /* 0x001fe20000010099 */
[--C-:B------:R-:W-:Y:S01]  /*ad80*/  FFMA.FTZ R195, R166, UR5, -R156.reuse ;  /* 0x00000005a6c37c23 */ /* 0x100fe2000801089c */
[--C-:B------:R-:W-:Y:S01]  /*ad90*/  FFMA.FTZ R158, R167, UR5, -R156.reuse ;  /* 0x00000005a79e7c23 */ /* 0x100fe2000801089c */
[--C-:B------:R-:W-:Y:S01]  /*ada0*/  FFMA.FTZ R189, R170, UR5, -R156.reuse ;  /* 0x00000005aabd7c23 */ /* 0x100fe2000801089c */
[----:B------:R-:W-:Y:S01]  /*adb0*/  FADD.FTZ R21, R196, R21 ;  /* 0x00000015c4157221 */ /* 0x000fe20000010000 */
[--C-:B------:R-:W-:Y:S01]  /*adc0*/  FFMA.FTZ R160, R171, UR5, -R156.reuse ;  /* 0x00000005aba07c23 */ /* 0x100fe2000801089c */
[--C-:B------:R-:W-:Y:S01]  /*add0*/  FFMA.FTZ R191, R174, UR5, -R156.reuse ;  /* 0x00000005aebf7c23 */ /* 0x100fe2000801089c */
[----:B------:R-:W0:Y:S01]  /*ade0*/  MUFU.EX2 R2, R2 ;  /* 0x0000000200027308 */ /* 0x000e220000000800 */
[----:B------:R-:W-:Y:S01]  /*adf0*/  FADD.FTZ R16, R198, R21 ;  /* 0x00000015c6107221 */ /* 0x000fe20000010000 */
[--C-:B------:R-:W-:Y:S01]  /*ae00*/  FFMA.FTZ R185, R178, UR5, -R156.reuse ;  /* 0x00000005b2b97c23 */ /* 0x100fe2000801089c */
[--C-:B------:R-:W-:Y:S01]  /*ae10*/  FFMA.FTZ R179, R179, UR5, -R156.reuse ;  /* 0x00000005b3b37c23 */ /* 0x100fe2000801089c */
[----:B------:R-:W-:Y:S01]  /*ae20*/  FFMA.FTZ R182, R182, UR5, -R156 ;  /* 0x00000005b6b67c23 */ /* 0x000fe2000801089c */
[----:B------:R-:W-:Y:S01]  /*ae30*/  FADD.FTZ R21, R157, R16 ;  /* 0x000000109d157221 */ /* 0x000fe20000010000 */
[----:B------:R-:W-:Y:S01]  /*ae40*/  IMAD.U32 R155, RZ, RZ, UR14 ;  /* 0x0000000eff9b7e24 */ /* 0x000fe2000f8e00ff */
[----:B------:R-:W-:Y:S01]  /*ae50*/  UMOV UR4, UR36 ;  /* 0x0000002400047c82 */ /* 0x000fe20008000000 */
[----:B------:R-:W1:Y:S01]  /*ae60*/  MUFU.EX2 R20, R20 ;  /* 0x0000001400147308 */ /* 0x000e620000000800 */
[----:B------:R-:W-:Y:S01]  /*ae70*/  FADD.FTZ R162, R192, R21 ;  /* 0x00000015c0a27221 */ /* 0x000fe20000010000 */
[----:B------:R-:W-:Y:S01]  /*ae80*/  @!P1 VIADD R155, R155, 0x30860 ;  /* 0x000308609b9b9836 */ /* 0x000fe20000000000 */
[----:B------:R-:W-:Y:S01]  /*ae90*/  F2FP.BF16.F32.PACK_AB R196, R196, R153 ;  /* 0x00000099c4c4723e */ /* 0x000fe200000010ff */
[----:B------:R-:W-:-:S02]  /*aea0*/  VIADD R205, R205, 0xffffffff ;  /* 0xffffffffcdcd7836 */ /* 0x000fc40000000000 */
[----:B------:R-:W-:Y:S01]  /*aeb0*/  FADD.FTZ R21, R161, R162 ;  /* 0x000000a2a1157221 */ /* 0x000fe20000010000 */
[--C-:B------:R-:W-:Y:S01]  /*aec0*/  FFMA.FTZ R162, R175, UR5, -R156.reuse ;  /* 0x00000005afa27c23 */ /* 0x100fe2000801089c */
[----:B------:R-:W-:Y:S01]  /*aed0*/  FFMA.FTZ R156, R183, UR5, -R156 ;  /* 0x00000005b79c7c23 */ /* 0x000fe2000801089c */
[----:B------:R-:W2:Y:S01]  /*aee0*/  MUFU.EX2 R199, R199 ;  /* 0x000000c700c77308 */ /* 0x000ea20000000800 */
[----:B0-----:R-:W-:Y:S01]  /*aef0*/  FFMA.FTZ R5, R2, R5, R197 ;  /* 0x0000000502057223 */ /* 0x001fe200000100c5 */
[----:B------:R-:W-:Y:S01]  /*af00*/  FADD.FTZ R164, R194, R21 ;  /* 0x00000015c2a47221 */ /* 0x000fe20000010000 */
[----:B------:R-:W-:Y:S02]  /*af10*/  @!P1 PRMT R155, RZ, 0x654, R155 ;  /* 0x00000654ff9b9816 */ /* 0x000fe4000000009b */
[----:B------:R-:W-:Y:S01]  /*af20*/  F2FP.BF16.F32.PACK_AB R198, R157, R198 ;  /* 0x000000c69dc6723e */ /* 0x000fe200000010ff */
[----:B------:R-:W-:Y:S01]  /*af30*/  FADD.FTZ R21, R165, R164 ;  /* 0x000000a4a5157221 */ /* 0x000fe20000010000 */
[----:B------:R0:W-:Y:S01]  /*af40*/  @!P1 SYNCS.ARRIVE.TRANS64.RED.A1T0 RZ, [R155+URZ], RZ ;  /* 0x000000ff9bff99a7 */ /* 0x0001e2000810043f */
[----:B------:R-:W3:Y:S01]  /*af50*/  MUFU.EX2 R152, R152 ;  /* 0x0000009800987308 */ /* 0x000ee20000000800 */
[----:B-1----:R-:W-:Y:S01]  /*af60*/  FADD.FTZ R16, R20, R5 ;  /* 0x0000000514107221 */ /* 0x002fe20000010000 */
[----:B------:R-:W-:Y:S01]  /*af70*/  FADD.FTZ R164, R188, R21 ;  /* 0x00000015bca47221 */ /* 0x000fe20000010000 */
[----:B------:R-:W-:Y:S01]  /*af80*/  F2FP.BF16.F32.PACK_AB R197, R20, R197 ;  /* 0x000000c514c5723e */ /* 0x000fe200000010ff */
[----:B------:R-:W-:Y:S01]  /*af90*/  IMAD.MOV.U32 R20, RZ, RZ, R4 ;  /* 0x000000ffff147224 */ /* 0x000fe200078e0004 */
[----:B------:R-:W-:-:S02]  /*afa0*/  F2FP.BF16.F32.PACK_AB R192, R161, R192 ;  /* 0x000000c0a1c0723e */ /* 0x000fc400000010ff */
[----:B------:R-:W-:Y:S01]  /*afb0*/  F2FP.BF16.F32.PACK_AB R194, R165, R194 ;  /* 0x000000c2a5c2723e */ /* 0x000fe200000010ff */
        /* <DEDUP_REMOVED lines=37> */
[----:B------:R-:W-:-:S06]  /*b210*/  F2FP.BF16.F32.PACK_AB R191, R162, R191 ;  /* 0x000000bfa2bf723e */ /* 0x000fcc00000010ff */
[----:B------:R-:W1:Y:S01]  /*b220*/  MUFU.EX2 R186, R186 ;  /* 0x000000ba00ba7308 */ /* 0x000e620000000800 */
[----:B--2---:R-:W-:-:S07]  /*b230*/  FADD.FTZ R164, R185, R164 ;  /* 0x000000a4b9a47221 */ /* 0x004fce0000010000 */
[----:B------:R-:W2:Y:S01]  /*b240*/  MUFU.EX2 R187, R182 ;  /* 0x000000b600bb7308 */ /* 0x000ea20000000800 */
[C---:B---3--:R-:W-:Y:S01]  /*b250*/  FADD.FTZ R164, R179.reuse, R164 ;  /* 0x000000a4b3a47221 */ /* 0x048fe20000010000 */
[----:B------:R-:W-:-:S06]  /*b260*/  F2FP.BF16.F32.PACK_AB R185, R179, R185 ;  /* 0x000000b9b3b9723e */ /* 0x000fcc00000010ff */
[----:B------:R-:W3:Y:S01]  /*b270*/  MUFU.EX2 R181, R181 ;  /* 0x000000b500b57308 */ /* 0x000ee20000000800 */
[----:B-1----:R-:W-:Y:S01]  /*b280*/  FADD.FTZ R16, R186, R21 ;  /* 0x00000015ba107221 */ /* 0x002fe20000010000 */
[----:B------:R-:W-:-:S06]  /*b290*/  IMAD.MOV.U32 R21, RZ, RZ, R3 ;  /* 0x000000ffff157224 */ /* 0x000fcc00078e0003 */
[----:B------:R-:W1:Y:S01]  /*b2a0*/  MUFU.EX2 R156, R156 ;  /* 0x0000009c009c7308 */ /* 0x000e620000000800 */
[----:B--2---:R-:W-:Y:S01]  /*b2b0*/  FADD.FTZ R164, R187, R164 ;  /* 0x000000a4bba47221 */ /* 0x004fe20000010000 */
[C---:B---3--:R-:W-:Y:S01]  /*b2c0*/  FADD.FTZ R16, R181.reuse, R16 ;  /* 0x00000010b5107221 */ /* 0x048fe20000010000 */
[----:B------:R-:W-:Y:S02]  /*b2d0*/  F2FP.BF16.F32.PACK_AB R186, R181, R186 ;  /* 0x000000bab5ba723e */ /* 0x000fe400000010ff */
[C---:B-1----:R-:W-:Y:S01]  /*b2e0*/  FADD.FTZ R5, R156.reuse, R164 ;  /* 0x000000a49c057221 */ /* 0x042fe20000010000 */
[----:B------:R-:W-:Y:S01]  /*b2f0*/  F2FP.BF16.F32.PACK_AB R187, R156, R187 ;  /* 0x000000bb9cbb723e */ /* 0x000fe200000010ff */
[----:B0-----:R-:W-:Y:S06]  /*b300*/  @P2 BRA `(.L_x_1230) ;  /* 0xffffffd8002c2947 */ /* 0x001fec000383ffff */
.L_x_1213:
        /* <DEDUP_REMOVED lines=131> */
.L_x_1231:
[----:B------:R-:W-:Y:S01]  /*bb40*/  ULEA UR7, UR36, UR37, 0x3 ;  /* 0x0000002524077291 */ /* 0x000fe2000f8e183f */
[----:B------:R-:W-:-:S05]  /*bb50*/  IMAD.U32 R0, RZ, RZ, UR38 ;  /* 0x00000026ff007e24 */ /* 0x000fca000f8e00ff */
[----:B------:R-:W-:-:S04]  /*bb60*/  SHF.L.U32 R0, R0, 0x1f, RZ ;  /* 0x0000001f00007819 */ /* 0x000fc800000006ff */
[----:B------:R0:W1:Y:S01]  /*bb70*/  SYNCS.PHASECHK.TRANS64.TRYWAIT P2, [UR7+0x30850], R0 ;  /* 0x03085000ff0075a7 */ /* 0x0000620008040147 */
[----:B------:R-:W-:Y:S05]  /*bb80*/  @!P0 BRA `(.L_x_1232) ;  /* 0x0000000000048947 */ /* 0x000fea0003800000 */
[----:B------:R-:W-:Y:S01]  /*bb90*/  BPT.TRAP 0x1 ;  /* 0x000000040000795c */ /* 0x000fe20000300000 */
.L_x_1232:
[----:B-1----:R-:W-:Y:S05]  /*bba0*/  @P2 BRA `(.L_x_1233) ;  /* 0x0000000000082947 */ /* 0x002fea0003800000 */
[----:B------:R-:W1:Y:S02]  /*bbb0*/  SYNCS.PHASECHK.TRANS64.TRYWAIT P0, [UR7+0x30850], R0 ;  /* 0x03085000ff0075a7 */ /* 0x000e640008000147 */
[----:B-1----:R-:W-:Y:S05]  /*bbc0*/  @!P0 BRA `(.L_x_1234) ;  /* 0x0000009400248947 */ /* 0x002fea0003800000 */
.L_x_1233:
[----:B------:R-:W-:Y:S01]  /*bbd0*/  UIADD3 UR37, UR37, 0x400, URZ ;  /* 0x0000040025257890 */ /* 0x000fe2000fffe03f */
[----:B------:R-:W-:Y:S01]  /*bbe0*/  WARPGROUP.ARRIVE ;  /* 0x00000000000079c5 */ /* 0x000fe20000000000 */
[----:B------:R-:W-:Y:S01]  /*bbf0*/  UMOV UR11, 0x40000040 ;  /* 0x40000040000b7882 */ /* 0x000fe20000000000 */
[----:B01----:R-:W0:Y:S01]  /*bc00*/  SHFL.BFLY PT, R0, R5, 0x2, 0x1f ;  /* 0x0c401f0005007f89 */ /* 0x003e2200000e0000 */
[----:B------:R-:W-:Y:S01]  /*bc10*/  USHF.R.U32.HI UR37, URZ, 0x4, UR37 ;  /* 0x000000043f257899 */ /* 0x000fe20008011625 */
[----:B------:R-:W-:Y:S01]  /*bc20*/  IMAD.MOV.U32 R6, RZ, RZ, RZ ;  /* 0x000000ffff067224 */ /* 0x000fe200078e00ff */
[----:B------:R-:W-:Y:S01]  /*bc30*/  R2UR UR8, R207 ;  /* 0x00000000cf0872ca */ /* 0x000fe200000e0000 */
[----:B------:R-:W1:Y:S01]  /*bc40*/  SHFL.BFLY PT, R7, R16, 0x2, 0x1f ;  /* 0x0c401f0010077f89 */ /* 0x000e6200000e0000 */
[----:B------:R-:W-:Y:S01]  /*bc50*/  ULOP3.LUT UR37, UR37, 0x3fff, URZ, 0xc0, !UPT ;  /* 0x00003fff25257892 */ /* 0x000fe2000f8ec03f */
[----:B------:R-:W-:Y:S02]  /*bc60*/  IMAD.U32 R12, RZ, RZ, UR7 ;  /* 0x00000007ff0c7e24 */ /* 0x000fe4000f8e00ff */
[----:B------:R-:W-:Y:S01]  /*bc70*/  IMAD.U32 R13, RZ, RZ, UR5 ;  /* 0x00000005ff0d7e24 */ /* 0x000fe2000f8e00ff */
[----:B------:R-:W-:-:S04]  /*bc80*/  ULOP3.LUT UR4, UR37, 0x2000000, URZ, 0xfc, !UPT ;  /* 0x0200000025047892 */ /* 0x000fc8000f8efc3f */
[----:B------:R-:W-:Y:S02]  /*bc90*/  ULEA UR4, UR36, UR4, 0xb ;  /* 0x0000000424047291 */ /* 0x000fe4000f8e583f */
[----:B------:R-:W-:Y:S02]  /*bca0*/  UIADD3 UR36, UR36, 0x1, URZ ;  /* 0x0000000124247890 */ /* 0x000fe4000fffe03f */
[----:B------:R-:W-:Y:S02]  /*bcb0*/  UIADD3 UR6, UR4, 0x80, URZ ;  /* 0x0000008004067890 */ /* 0x000fe4000fffe03f */
[----:B------:R-:W-:Y:S01]  /*bcc0*/  UIADD3 UR8, UR8, 0x1, URZ ;  /* 0x0000000108087890 */ /* 0x000fe2000fffe03f */
[----:B------:R-:W-:Y:S01]  /*bcd0*/  UMOV UR10, UR4 ;  /* 0x00000004000a7c82 */ /* 0x000fe20008000000 */
[----:B------:R-:W-:-:S07]  /*bce0*/  UISETP.NE.AND UP0, UPT, UR36, 0x2, UPT ;  /* 0x000000022400788c */ /* 0x000fce000bf05270 */
[----:B------:R-:W-:Y:S01]  /*bcf0*/  HGMMA.64x256x16.F32.BF16 R24, R196, gdesc[UR8].tnspB, R24, gsb0 ;  /* 0x43e00008c4187df0 */ /* 0x000fe20008001818 */
[----:B------:R-:W-:Y:S01]  /*bd00*/  UMOV UR10, UR6 ;  /* 0x00000006000a7c82 */ /* 0x000fe20008000000 */
[----:B------:R-:W-:Y:S01]  /*bd10*/  UMOV UR11, 0x40000040 ;  /* 0x40000040000b7882 */ /* 0x000fe20000000000 */
[----:B------:R-:W-:Y:S01]  /*bd20*/  UIADD3 UR6, UR4, 0x100, URZ ;  /* 0x0000010004067890 */ /* 0x000fe2000fffe03f */
[----:B0-----:R-:W-:Y:S01]  /*bd30*/  FADD.FTZ R2, R0, R5 ;  /* 0x0000000500027221 */ /* 0x001fe20000010000 */
[----:B------:R-:W-:Y:S01]  /*bd40*/  UIADD3 UR4, UR4, 0x180, URZ ;  /* 0x0000018004047890 */ /* 0x000fe2000fffe03f */
[----:B-1----:R-:W-:Y:S01]  /*bd50*/  FADD.FTZ R7, R7, R16 ;  /* 0x0000001007077221 */ /* 0x002fe20000010000 */
[----:B------:R-:W-:Y:S01]  /*bd60*/  IMAD.MOV.U32 R5, RZ, RZ, RZ ;  /* 0x000000ffff057224 */ /* 0x000fe200078e00ff */
[----:B------:R-:W-:Y:S01]  /*bd70*/  USEL UR36, UR36, URZ, UP0 ;  /* 0x0000003f24247287 */ /* 0x000fe20008000000 */
[----:B------:R-:W0:Y:S01]  /*bd80*/  SHFL.BFLY PT, R9, R2, 0x1, 0x1f ;  /* 0x0c201f0002097f89 */ /* 0x000e2200000e0000 */
[----:B------:R-:W-:-:S03]  /*bd90*/  IMAD.U32 R207, RZ, RZ, UR8 ;  /* 0x00000008ffcf7e24 */ /* 0x000fc6000f8e00ff */
[----:B------:R-:W1:Y:S01]  /*bda0*/  SHFL.BFLY PT, R0, R7, 0x1, 0x1f ;  /* 0x0c201f0007007f89 */ /* 0x000e6200000e0000 */
[----:B0-----:R-:W-:Y:S01]  /*bdb0*/  FADD.FTZ R11, R2, R9 ;  /* 0x00000009020b7221 */ /* 0x001fe20000010000 */
[----:B------:R-:W-:Y:S02]  /*bdc0*/  IMAD.MOV.U32 R2, RZ, RZ, -0x800000 ;  /* 0xff800000ff027424 */ /* 0x000fe400078e00ff */
[----:B-1----:R-:W-:Y:S02]  /*bdd0*/  FADD.FTZ R10, R7, R0 ;  /* 0x00000000070a7221 */ /* 0x002fe40000010000 */
[----:B------:R-:W-:Y:S01]  /*bde0*/  FSETP.NE.FTZ.AND P2, PT, R11, RZ, PT ;  /* 0x000000ff0b00720b */ /* 0x000fe20003f55000 */
[----:B------:R-:W-:Y:S02]  /*bdf0*/  IMAD.U32 R7, RZ, RZ, UR5 ;  /* 0x00000005ff077e24 */ /* 0x000fe4000f8e00ff */
[----:B------:R-:W-:Y:S01]  /*be00*/  IMAD.MOV.U32 R0, RZ, RZ, -0x800000 ;  /* 0xff800000ff007424 */ /* 0x000fe200078e00ff */
[----:B------:R-:W-:-:S09]  /*be10*/  FSETP.NE.FTZ.AND P0, PT, R10, RZ, PT ;  /* 0x000000ff0a00720b */ /* 0x000fd20003f15000 */
[----:B------:R-:W0:Y:S01]  /*be20*/  @P2 MUFU.LG2 R9, R11 ;  /* 0x0000000b00092308 */ /* 0x000e220000000c00 */
[----:B------:R-:W-:-:S03]  /*be30*/  @P2 FMUL.FTZ R13, R13, 0.69314718246459960938 ;  /* 0x3f3172180d0d2820 */ /* 0x000fc60000410000 */
[----:B------:R-:W-:-:S04]  /*be40*/  @P0 FMUL.FTZ R7, R7, 0.69314718246459960938 ;  /* 0x3f31721807070820 */ /* 0x000fc80000410000 */
[----:B------:R-:W-:Y:S08]  /*be50*/  @P0 MUFU.RCP R6, R10 ;  /* 0x0000000a00060308 */ /* 0x000ff00000001000 */
[----:B------:R0:W1:Y:S08]  /*be60*/  @P0 MUFU.LG2 R8, R10 ;  /* 0x0000000a00080308 */ /* 0x0000700000000c00 */
[----:B------:R-:W2:Y:S01]  /*be70*/  @P2 MUFU.RCP R5, R11 ;  /* 0x0000000b00052308 */ /* 0x000ea20000001000 */
[----:B0-----:R-:W-:Y:S01]  /*be80*/  @P2 FMUL.FTZ R10, R9, 0.69314718246459960938 ;  /* 0x3f317218090a2820 */ /* 0x001fe20000410000 */
[----:B------:R-:W-:-:S03]  /*be90*/  @!P1 VIADD R9, R12, 0x30860 ;  /* 0x000308600c099836 */ /* 0x000fc60000000000 */
[----:B------:R-:W-:Y:S02]  /*bea0*/  @P2 FFMA.FTZ R2, R13, R3, R10 ;  /* 0x000000030d022223 */ /* 0x000fe4000001000a */
[----:B------:R-:W-:Y:S01]  /*beb0*/  @!P1 PRMT R9, RZ, 0x654, R9 ;  /* 0x00000654ff099816 */ /* 0x000fe20000000009 */
[----:B-1----:R-:W-:-:S04]  /*bec0*/  @P0 FMUL.FTZ R8, R8, 0.69314718246459960938 ;  /* 0x3f31721808080820 */ /* 0x002fc80000410000 */
[----:B------:R-:W-:Y:S01]  /*bed0*/  @P0 FFMA.FTZ R0, R7, R4, R8 ;  /* 0x0000000407000223 */ /* 0x000fe20000010008 */
[----:B------:R-:W-:Y:S01]  /*bee0*/  PLOP3.LUT P0, PT, PT, PT, PT, 0x8, 0x0 ;  /* 0x000000000000781c */ /* 0x000fe20003f0e170 */
[----:B------:R-:W-:Y:S02]  /*bef0*/  WARPGROUP.DEPBAR.LE gsb0, 0x0 ;  /* 0x00008000000079c5 */ /* 0x000fe40000010000 */
[----:B------:R-:W-:-:S06]  /*bf00*/  WARPGROUP.ARRIVE ;  /* 0x00000000000079c5 */ /* 0x000fcc0000000000 */
[----:B------:R-:W-:Y:S01]  /*bf10*/  HGMMA.64x256x16.F32.BF16 R24, R192, gdesc[UR8].tnspB, R24, gsb0 ;  /* 0x43e00008c0187df0 */ /* 0x000fe20008001818 */
[----:B------:R-:W-:Y:S01]  /*bf20*/  UMOV UR10, UR6 ;  /* 0x00000006000a7c82 */ /* 0x000fe20008000000 */
[----:B------:R-:W-:Y:S01]  /*bf30*/  UMOV UR11, 0x40000040 ;  /* 0x40000040000b7882 */ /* 0x000fe20000000000 */
[----:B------:R-:W-:Y:S02]  /*bf40*/  WARPGROUP.DEPBAR.LE gsb0, 0x0 ;  /* 0x00008000000079c5 */ /* 0x000fe40000010000 */
[----:B------:R-:W-:-:S15]  /*bf50*/  WARPGROUP.ARRIVE ;  /* 0x00000000000079c5 */ /* 0x000fde0000000000 */
[----:B------:R-:W-:-:S08]  /*bf60*/  NOP ;  /* 0x0000000000007918 */ /* 0x000fd00000000000 */
[----:B------:R-:W-:Y:S01]  /*bf70*/  HGMMA.64x256x16.F32.BF16 R24, R188, gdesc[UR8].tnspB, R24, gsb0 ;  /* 0x43e00008bc187df0 */ /* 0x000fe20008001818 */
[----:B------:R-:W-:Y:S01]  /*bf80*/  UMOV UR10, UR4 ;  /* 0x00000004000a7c82 */ /* 0x000fe20008000000 */
[----:B------:R-:W-:Y:S01]  /*bf90*/  UMOV UR11, 0x40000040 ;  /* 0x40000040000b7882 */ /* 0x000fe20000000000 */
[----:B------:R-:W-:-:S04]  /*bfa0*/  USEL UR4, URZ, 0x1, UP0 ;  /* 0x000000013f047887 */ /* 0x000fc80008000000 */
[----:B------:R-:W-:Y:S01]  /*bfb0*/  ULOP3.LUT UR38, UR38, UR4, URZ, 0x3c, !UPT ;  /* 0x0000000426267292 */ /* 0x000fe2000f8e3c3f */
[----:B------:R-:W-:Y:S02]  /*bfc0*/  WARPGROUP.DEPBAR.LE gsb0, 0x0 ;  /* 0x00008000000079c5 */ /* 0x000fe40000010000 */
[----:B------:R-:W-:-:S15]  /*bfd0*/  WARPGROUP.ARRIVE ;  /* 0x00000000000079c5 */ /* 0x000fde0000000000 */
[----:B------:R-:W-:-:S03]  /*bfe0*/  NOP ;  /* 0x0000000000007918 */ /* 0x000fc60000000000 */
[----:B------:R-:W-:Y:S03]  /*bff0*/  HGMMA.64x256x16.F32.BF16 R24, R184, gdesc[UR8].tnspB, R24, gsb0 ;  /* 0x43e00008b8187df0 */ /* 0x000fe60008001818 */
[----:B------:R-:W-:Y:S02]  /*c000*/  WARPGROUP.DEPBAR.LE gsb0, 0x0 ;  /* 0x00008000000079c5 */ /* 0x000fe40000010000 */
        /* <DEDUP_REMOVED lines=21> */
[-C--:B--2---:R-:W-:Y:S01]  /*c160*/  FMUL.FTZ R44, R27, R5.reuse ;  /* 0x000000051b2c7220 */ /* 0x084fe20000410000 */
        /* <DEDUP_REMOVED lines=107> */
.L_x_1164:
[----:B------:R-:W0:Y:S01]  /*c820*/  S2R R5, SR_CgaCtaId ;  /* 0x0000000000057919 */ /* 0x000e220000008800 */
[----:B------:R-:W-:Y:S01]  /*c830*/  MOV R198, 0x400 ;  /* 0x0000040000c67802 */ /* 0x000fe20000000f00 */
[----:B------:R-:W-:Y:S01]  /*c840*/  BSSY B0, `(.L_x_1235) ;  /* 0x00002a2000007945 */ /* 0x000fe20003800000 */
[----:B------:R-:W-:Y:S02]  /*c850*/  BAR.SYNC.DEFER_BLOCKING 0x5, 0x180 ;  /* 0x0146000000007b1d */ /* 0x000fe40000010000 */
[----:B0-----:R-:W-:-:S05]  /*c860*/  LEA R198, R5, R198, 0x18 ;  /* 0x000000c605c67211 */ /* 0x001fca00078ec0ff */
[----:B------:R-:W0:Y:S02]  /*c870*/  LDS R4, [R198+0x308d0] ;  /* 0x0308d000c6047984 */ /* 0x000e240000000800 */
[----:B0-----:R-:W-:Y:S01]  /*c880*/  R2UR UR4, R4 ;  /* 0x00000000040472ca */ /* 0x001fe200000e0000 */
[----:B------:R-:W-:Y:S06]  /*c890*/  BAR.ARV 0x4, 0x180 ;  /* 0x0106000000007b1d */ /* 0x000fec0000002000 */
[----:B------:R-:W-:Y:S08]  /*c8a0*/  @P0 BRA `(.L_x_1236) ;  /* 0x0000001c006c0947 */ /* 0x000ff00003800000 */
[----:B------:R-:W0:Y:S01]  /*c8b0*/  S2R R5, SR_SWINHI ;  /* 0x0000000000057919 */ /* 0x000e220000002f00 */
[----:B------:R-:W1:Y:S01]  /*c8c0*/  LDC R199, c[0x0][0xbe8] ;  /* 0x0002fa00ffc77b82 */ /* 0x000e620000000800 */
[----:B------:R-:W-:Y:S01]  /*c8d0*/  F2FP.BF16.F32.PACK_AB R24, R25, R24 ;  /* 0x000000181918723e */ /* 0x000fe200000010ff */
[----:B------:R-:W-:Y:S01]  /*c8e0*/  ULDC.64 UR8, c[0x0][0xb90] ;  /* 0x0002e40000087ab9 */ /* 0x000fe20000000a00 */
[----:B------:R-:W-:Y:S01]  /*c8f0*/  R2UR UR11, R203 ;  /* 0x00000000cb0b72ca */ /* 0x000fe200000e0000 */
[----:B------:R-:W-:Y:S01]  /*c900*/  ULDC.64 UR14, c[0x0][0x208] ;  /* 0x00008200000e7ab9 */ /* 0x000fe20000000a00 */
[----:B------:R-:W-:Y:S02]  /*c910*/  F2FP.BF16.F32.PACK_AB R25, R44, R26 ;  /* 0x0000001a2c19723e */ /* 0x000fe400000010ff */
[----:B------:R-:W-:Y:S02]  /*c920*/  F2FP.BF16.F32.PACK_AB R26, R29, R28 ;  /* 0x0000001c1d1a723e */ /* 0x000fe400000010ff */
[----:B------:R-:W-:-:S02]  /*c930*/  F2FP.BF16.F32.PACK_AB R27, R16, R27 ;  /* 0x0000001b101b723e */ /* 0x000fc400000010ff */
[----:B------:R-:W-:Y:S02]  /*c940*/  R2UR UR13, R204 ;  /* 0x00000000cc0d72ca */ /* 0x000fe400000e0000 */
[----:B------:R-:W-:Y:S02]  /*c950*/  F2FP.BF16.F32.PACK_AB R32, R33, R32 ;  /* 0x000000202120723e */ /* 0x000fe400000010ff */
[----:B------:R-:W-:Y:S01]  /*c960*/  F2FP.BF16.F32.PACK_AB R33, R35, R34 ;  /* 0x000000222321723e */ /* 0x000fe200000010ff */
[----:B------:R-:W-:Y:S01]  /*c970*/  USHF.R.S32.HI UR10, URZ, 0x1f, UR11 ;  /* 0x0000001f3f0a7899 */ /* 0x000fe2000801140b */
[----:B------:R-:W-:Y:S01]  /*c980*/  F2FP.BF16.F32.PACK_AB R34, R37, R36 ;  /* 0x000000242522723e */ /* 0x000fe200000010ff */
[----:B------:R-:W-:Y:S01]  /*c990*/  VIADD R37, R19, UR60 ;  /* 0x0000003c13257c36 */ /* 0x000fe20008000000 */
[----:B------:R-:W-:Y:S01]  /*c9a0*/  F2FP.BF16.F32.PACK_AB R40, R41, R40 ;  /* 0x000000282928723e */ /* 0x000fe200000010ff */
[----:B------:R-:W-:Y:S01]  /*c9b0*/  UIMAD UR5, UR10, UR8, URZ ;  /* 0x000000080a0572a4 */ /* 0x000fe2000f8e023f */
[----:B------:R-:W-:Y:S01]  /*c9c0*/  F2FP.BF16.F32.PACK_AB R35, R39, R38 ;  /* 0x000000262723723e */ /* 0x000fe200000010ff */
[----:B------:R-:W-:Y:S01]  /*c9d0*/  UIMAD.WIDE.U32 UR6, UR11, UR8, URZ ;  /* 0x000000080b0672a5 */ /* 0x000fe2000f8e003f */
[----:B------:R-:W-:Y:S01]  /*c9e0*/  F2FP.BF16.F32.PACK_AB R41, R43, R42 ;  /* 0x0000002a2b29723e */ /* 0x000fe200000010ff */
[----:B------:R-:W-:Y:S01]  /*c9f0*/  UIMAD UR5, UR11, UR9, UR5 ;  /* 0x000000090b0572a4 */ /* 0x000fe2000f8e0205 */
[----:B------:R-:W-:Y:S01]  /*ca00*/  F2FP.BF16.F32.PACK_AB R42, R45, R177 ;  /* 0x000000b12d2a723e */ /* 0x000fe200000010ff */
[----:B------:R-:W-:Y:S01]  /*ca10*/  USHF.R.S32.HI UR12, URZ, 0x1f, UR13 ;  /* 0x0000001f3f0c7899 */ /* 0x000fe2000801140d */
[----:B------:R-:W-:Y:S01]  /*ca20*/  F2FP.BF16.F32.PACK_AB R43, R47, R46 ;  /* 0x0000002e2f2b723e */ /* 0x000fe200000010ff */
[----:B------:R-:W-:Y:S01]  /*ca30*/  IMAD.MOV.U32 R36, RZ, RZ, R37 ;  /* 0x000000ffff247224 */ /* 0x000fe200078e0025 */
[----:B------:R-:W-:Y:S01]  /*ca40*/  ULDC.64 UR8, c[0x0][0xb98] ;  /* 0x0002e60000087ab9 */ /* 0x000fe20000000a00 */
[----:B------:R-:W-:Y:S01]  /*ca50*/  UIADD3 UR7, UR7, UR5, URZ ;  /* 0x0000000507077290 */ /* 0x000fe2000fffe03f */
[----:B------:R-:W-:-:S02]  /*ca60*/  MOV R168, R198 ;  /* 0x000000c600a87202 */ /* 0x000fc40000000f00 */
[----:B0-----:R-:W-:Y:S01]  /*ca70*/  MOV R169, R5 ;  /* 0x0000000500a97202 */ /* 0x001fe20000000f00 */
[----:B------:R-:W-:Y:S01]  /*ca80*/  IMAD R5, R206, 0x40, R18 ;  /* 0x00000040ce057824 */ /* 0x000fe200078e0212 */
[----:B------:R-:W-:Y:S02]  /*ca90*/  UIMAD UR5, UR12, UR8, URZ ;  /* 0x000000080c0572a4 */ /* 0x000fe4000f8e023f */
[----:B------:R-:W-:Y:S01]  /*caa0*/  UIMAD.WIDE.U32 UR6, UR13, UR8, UR6 ;  /* 0x000000080d0672a5 */ /* 0x000fe2000f8e0006 */
[----:B------:R-:W-:Y:S01]  /*cab0*/  IMAD.WIDE R12, R211, 0x2, R168 ;  /* 0x00000002d30c7825 */ /* 0x000fe200078e02a8 */
[----:B------:R-:W-:-:S03]  /*cac0*/  UIMAD UR5, UR13, UR9, UR5 ;  /* 0x000000090d0572a4 */ /* 0x000fc6000f8e0205 */
[----:B------:R-:W-:Y:S01]  /*cad0*/  IMAD.WIDE R168, R5, 0x2, R168 ;  /* 0x0000000205a87825 */ /* 0x000fe200078e02a8 */
[C---:B------:R-:W-:Y:S01]  /*cae0*/  IADD3 R7, P3, R12.reuse, 0xc060, RZ ;  /* 0x0000c0600c077810 */ /* 0x040fe20007f7e0ff */
[----:B------:R-:W-:Y:S01]  /*caf0*/  ULDC.64 UR8, c[0x0][0xae8] ;  /* 0x0002ba0000087ab9 */ /* 0x000fe20000000a00 */
[C---:B------:R-:W-:Y:S02]  /*cb00*/  LOP3.LUT R139, R12.reuse, 0x380, RZ, 0xc0, !PT ;  /* 0x000003800c8b7812 */ /* 0x040fe400078ec0ff */
[----:B------:R-:W-:Y:S01]  /*cb10*/  LOP3.LUT R4, R7, 0x380, RZ, 0xc0, !PT ;  /* 0x0000038007047812 */ /* 0x000fe200078ec0ff */
[----:B------:R-:W-:Y:S01]  /*cb20*/  IMAD.X R5, RZ, RZ, R13, P3 ;  /* 0x000000ffff057224 */ /* 0x000fe200018e060d */
[----:B------:R-:W-:Y:S02]  /*cb30*/  IADD3 R115, P4, R12, 0xc040, RZ ;  /* 0x0000c0400c737810 */ /* 0x000fe40007f9e0ff */
[----:B------:R-:W-:Y:S02]  /*cb40*/  SHF.R.U64 R4, R4, 0x3, RZ ;  /* 0x0000000304047819 */ /* 0x000fe400000012ff */
        /* <DEDUP_REMOVED lines=11> */
[--C-:B------:R-:W-:Y:S01]  /*cc00*/  IMAD.X R153, RZ, RZ, R13.reuse, P2 ;  /* 0x000000ffff997224 */ /* 0x100fe200010e060d */
[----:B------:R-:W-:Y:S01]  /*cc10*/  LOP3.LUT R4, R4, R7, RZ, 0x3c, !PT ;  /* 0x0000000704047212 */ /* 0x000fe200078e3cff */
        /* <DEDUP_REMOVED lines=14> */
[----:B------:R-:W-:Y:S01]  /*cd00*/  LOP3.LUT R138, R139, R12, RZ, 0x3c, !PT ;  /* 0x0000000c8b8a7212 */ /* 0x000fe200078e3cff */
[--C-:B------:R-:W-:Y:S01]  /*cd10*/  IMAD.X R9, RZ, RZ, R13.reuse, P2 ;  /* 0x000000ffff097224 */ /* 0x100fe200010e060d */
[----:B------:R-:W-:Y:S01]  /*cd20*/  LOP3.LUT R12, R107, 0x380, RZ, 0xc0, !PT ;  /* 0x000003806b0c7812 */ /* 0x000fe200078ec0ff */
[--C-:B------:R-:W-:Y:S01]  /*cd30*/  IMAD.X R167, RZ, RZ, R13.reuse, P3 ;  /* 0x000000ffffa77224 */ /* 0x100fe200018e060d */
[----:B------:R-:W-:Y:S01]  /*cd40*/  LOP3.LUT R10, R111, 0x380, RZ, 0xc0, !PT ;  /* 0x000003806f0a7812 */ /* 0x000fe200078ec0ff */
[----:B------:R-:W-:Y:S01]  /*cd50*/  IMAD.MOV.U32 R139, RZ, RZ, R13 ;  /* 0x000000ffff8b7224 */ /* 0x000fe200078e000d */
[----:B------:R-:W-:-:S02]  /*cd60*/  SHF.R.U64 R12, R12, 0x3, RZ ;  /* 0x000000030c0c7819 */ /* 0x000fc400000012ff */
[----:B------:R-:W-:Y:S02]  /*cd70*/  LOP3.LUT R13, R98, 0x380, RZ, 0xc0, !PT ;  /* 0x00000380620d7812 */ /* 0x000fe400078ec0ff */
[----:B------:R-:W-:Y:S02]  /*cd80*/  LOP3.LUT R146, R12, R107, RZ, 0x3c, !PT ;  /* 0x0000006b0c927212 */ /* 0x000fe400078e3cff */
[----:B------:R-:W-:Y:S02]  /*cd90*/  IADD3 R107, P2, R168, 0x7000, RZ ;  /* 0x00007000a86b7810 */ /* 0x000fe40007f5e0ff */
[----:B------:R-:W-:Y:S02]  /*cda0*/  SHF.R.U64 R13, R13, 0x3, RZ ;  /* 0x000000030d0d7819 */ /* 0x000fe400000012ff */
[----:B------:R-:W-:Y:S02]  /*cdb0*/  LOP3.LUT R106, R107, 0x380, RZ, 0xc0, !PT ;  /* 0x000003806b6a7812 */ /* 0x000fe400078ec0ff */
[----:B------:R-:W-:-:S02]  /*cdc0*/  LOP3.LUT R142, R13, R98, RZ, 0x3c, !PT ;  /* 0x000000620d8e7212 */ /* 0x000fc400078e3cff */
[----:B------:R-:W-:Y:S02]  /*cdd0*/  LOP3.LUT R13, R30, 0x380, RZ, 0xc0, !PT ;  /* 0x000003801e0d7812 */ /* 0x000fe400078ec0ff */
[----:B------:R-:W-:Y:S02]  /*cde0*/  SHF.R.U64 R106, R106, 0x3, RZ ;  /* 0x000000036a6a7819 */ /* 0x000fe400000012ff */
[----:B------:R-:W-:Y:S02]  /*cdf0*/  LOP3.LUT R12, R15, 0x380, RZ, 0xc0, !PT ;  /* 0x000003800f0c7812 */ /* 0x000fe400078ec0ff */
[----:B------:R-:W-:Y:S02]  /*ce00*/  SHF.R.U64 R13, R13, 0x3, RZ ;  /* 0x000000030d0d7819 */ /* 0x000fe400000012ff */
[----:B------:R-:W-:Y:S01]  /*ce10*/  LOP3.LUT R106, R106, R107, RZ, 0x3c, !PT ;  /* 0x0000006b6a6a7212 */ /* 0x000fe200078e3cff */
[----:B------:R-:W-:Y:S01]  /*ce20*/  IMAD.X R107, RZ, RZ, R169, P2 ;  /* 0x000000ffff6b7224 */ /* 0x000fe200010e06a9 */
[----:B------:R-:W-:-:S02]  /*ce30*/  IADD3 R135, P2, R168, 0xe000, RZ ;  /* 0x0000e000a8877810 */ /* 0x000fc40007f5e0ff */
[----:B------:R-:W-:Y:S02]  /*ce40*/  SHF.R.U64 R12, R12, 0x3, RZ ;  /* 0x000000030c0c7819 */ /* 0x000fe400000012ff */
[----:B------:R-:W-:Y:S02]  /*ce50*/  LOP3.LUT R156, R13, R30, RZ, 0x3c, !PT ;  /* 0x0000001e0d9c7212 */ /* 0x000fe400078e3cff */
[----:B------:R-:W-:Y:S02]  /*ce60*/  LOP3.LUT R13, R20, 0x380, RZ, 0xc0, !PT ;  /* 0x00000380140d7812 */ /* 0x000fe400078ec0ff */
[----:B------:R-:W-:Y:S02]  /*ce70*/  LOP3.LUT R134, R135, 0x380, RZ, 0xc0, !PT ;  /* 0x0000038087867812 */ /* 0x000fe400078ec0ff */
[----:B------:R-:W-:Y:S02]  /*ce80*/  LOP3.LUT R150, R12, R15, RZ, 0x3c, !PT ;  /* 0x0000000f0c967212 */ /* 0x000fe400078e3cff */
[----:B------:R-:W-:-:S02]  /*ce90*/  LOP3.LUT R12, R21, 0x380, RZ, 0xc0, !PT ;  /* 0x00000380150c7812 */ /* 0x000fc400078ec0ff */
[----:B------:R-:W-:Y:S02]  /*cea0*/  SHF.R.U64 R13, R13, 0x3, RZ ;  /* 0x000000030d0d7819 */ /* 0x000fe400000012ff */
[----:B------:R-:W-:Y:S02]  /*ceb0*/  SHF.R.U64 R134, R134, 0x3, RZ ;  /* 0x0000000386867819 */ /* 0x000fe400000012ff */
[----:B------:R-:W-:Y:S02]  /*cec0*/  SHF.R.U64 R12, R12, 0x3, RZ ;  /* 0x000000030c0c7819 */ /* 0x000fe400000012ff */
[----:B------:R-:W-:Y:S02]  /*ced0*/  LOP3.LUT R164, R13, R20, RZ, 0x3c, !PT ;  /* 0x000000140da47212 */ /* 0x000fe400078e3cff */
[----:B------:R-:W-:Y:S02]  /*cee0*/  IADD3 R13, P3, R168, 0x1000, RZ ;  /* 0x00001000a80d7810 */ /* 0x000fe40007f7e0ff */
[----:B------:R-:W-:Y:S01]  /*cef0*/  LOP3.LUT R134, R134, R135, RZ, 0x3c, !PT ;  /* 0x0000008786867212 */ /* 0x000fe200078e3cff */
[----:B------:R-:W-:Y:S01]  /*cf00*/  IMAD.X R135, RZ, RZ, R169, P2 ;  /* 0x000000ffff877224 */ /* 0x000fe200010e06a9 */
[----:B-1----:R-:W-:-:S02]  /*cf10*/  ISETP.NE.AND P2, PT, R199, 0x1, PT ;  /* 0x00000001c700780c */ /* 0x002fc40003f45270 */
[----:B------:R-:W-:Y:S02]  /*cf20*/  LOP3.LUT R160, R12, R21, RZ, 0x3c, !PT ;  /* 0x000000150ca07212 */ /* 0x000fe400078e3cff */
[----:B------:R-:W-:Y:S02]  /*cf30*/  LOP3.LUT R12, R13, 0x380, RZ, 0xc0, !PT ;  /* 0x000003800d0c7812 */ /* 0x000fe400078ec0ff */
[----:B------:R-:W-:Y:S02]  /*cf40*/  SHF.R.U64 R10, R10, 0x3, RZ ;  /* 0x000000030a0a7819 */ /* 0x000fe400000012ff */
[----:B------:R-:W-:Y:S02]  /*cf50*/  SHF.R.U64 R12, R12, 0x3, RZ ;  /* 0x000000030c0c7819 */ /* 0x000fe400000012ff */
[----:B------:R-:W-:Y:S01]  /*cf60*/  MOV R203, R138 ;  /* 0x0000008a00cb7202 */ /* 0x000fe20000000f00 */
[----:B------:R-:W-:Y:S01]  /*cf70*/  BAR.SYNC.DEFER_BLOCKING 0x1, 0x100 ;  /* 0x0044000000007b1d */ /* 0x000fe20000010000 */
[----:B------:R-:W-:Y:S01]  /*cf80*/  LOP3.LUT R12, R12, R13, RZ, 0x3c, !PT ;  /* 0x0000000d0c0c7212 */ /* 0x000fe200078e3cff */
[----:B------:R-:W-:Y:S01]  /*cf90*/  IMAD.X R13, RZ, RZ, R169, P3 ;  /* 0x000000ffff0d7224 */ /* 0x000fe200018e06a9 */
[----:B------:R-:W-:-:S02]  /*cfa0*/  LOP3.LUT R10, R10, R111, RZ, 0x3c, !PT ;  /* 0x0000006f0a0a7212 */ /* 0x000fc400078e3cff */
[----:B------:R-:W-:Y:S02]  /*cfb0*/  IADD3 R111, P3, R168, 0x8000, RZ ;  /* 0x00008000a86f7810 */ /* 0x000fe40007f7e0ff */
[----:B------:R-:W-:Y:S02]  /*cfc0*/  LOP3.LUT R98, R99, 0x380, RZ, 0xc0, !PT ;  /* 0x0000038063627812 */ /* 0x000fe400078ec0ff */
[----:B------:R-:W-:Y:S02]  /*cfd0*/  LOP3.LUT R110, R111, 0x380, RZ, 0xc0, !PT ;  /* 0x000003806f6e7812 */ /* 0x000fe400078ec0ff */
[----:B------:R-:W-:Y:S02]  /*cfe0*/  LOP3.LUT R30, R31, 0x380, RZ, 0xc0, !PT ;  /* 0x000003801f1e7812 */ /* 0x000fe400078ec0ff */
[----:B------:R-:W-:Y:S02]  /*cff0*/  SHF.R.U64 R110, R110, 0x3, RZ ;  /* 0x000000036e6e7819 */ /* 0x000fe400000012ff */
[----:B------:R-:W-:-:S02]  /*d000*/  SHF.R.U64 R98, R98, 0x3, RZ ;  /* 0x0000000362627819 */ /* 0x000fc400000012ff */
[----:B------:R-:W-:Y:S02]  /*d010*/  SHF.R.U64 R30, R30, 0x3, RZ ;  /* 0x000000031e1e7819 */ /* 0x000fe400000012ff */
[----:B------:R-:W-:Y:S01]  /*d020*/  LOP3.LUT R110, R110, R111, RZ, 0x3c, !PT ;  /* 0x0000006f6e6e7212 */ /* 0x000fe200078e3cff */
[----:B------:R-:W-:Y:S01]  /*d030*/  IMAD.X R111, RZ, RZ, R169, P3 ;  /* 0x000000ffff6f7224 */ /* 0x000fe200018e06a9 */
[----:B------:R-:W-:Y:S02]  /*d040*/  LOP3.LUT R154, R98, R99, RZ, 0x3c, !PT ;  /* 0x00000063629a7212 */ /* 0x000fe400078e3cff */
[C---:B------:R-:W-:Y:S01]  /*d050*/  IADD3 R99, P0, R168.reuse, 0x5000, RZ ;  /* 0x00005000a8637810 */ /* 0x040fe20007f1e0ff */
[----:B------:R0:W-:Y:S01]  /*d060*/  STSM.16.M88.4 [R203], R24 ;  /* 0x00000018cb007844 */ /* 0x0001e20000000200 */
[----:B------:R-:W-:Y:S02]  /*d070*/  IADD3 R205, P3, R168, 0xf000, RZ ;  /* 0x0000f000a8cd7810 */ /* 0x000fe40007f7e0ff */
[----:B------:R-:W-:-:S02]  /*d080*/  LOP3.LUT R6, R115, 0x380, RZ, 0xc0, !PT ;  /* 0x0000038073067812 */ /* 0x000fc400078ec0ff */
[----:B------:R-:W-:Y:S01]  /*d090*/  LOP3.LUT R158, R30, R31, RZ, 0x3c, !PT ;  /* 0x0000001f1e9e7212 */ /* 0x000fe200078e3cff */
[----:B------:R-:W-:Y:S01]  /*d0a0*/  IMAD.X R139, RZ, RZ, R169, P3 ;  /* 0x000000ffff8b7224 */ /* 0x000fe200018e06a9 */
[----:B------:R-:W-:Y:S02]  /*d0b0*/  LOP3.LUT R31, R8, 0x380, RZ, 0xc0, !PT ;  /* 0x00000380081f7812 */ /* 0x000fe400078ec0ff */
[----:B------:R-:W-:Y:S02]  /*d0c0*/  LOP3.LUT R21, R14, 0x380, RZ, 0xc0, !PT ;  /* 0x000003800e157812 */ /* 0x000fe400078ec0ff */
[----:B------:R-:W-:Y:S02]  /*d0d0*/  LOP3.LUT R15, R22, 0x380, RZ, 0xc0, !PT ;  /* 0x00000380160f7812 */ /* 0x000fe400078ec0ff */
[----:B------:R-:W-:Y:S02]  /*d0e0*/  LOP3.LUT R98, R99, 0x380, RZ, 0xc0, !PT ;  /* 0x0000038063627812 */ /* 0x000fe400078ec0ff */
[----:B------:R-:W-:Y:S01]  /*d0f0*/  LOP3.LUT R16, R205, 0x380, RZ, 0xc0, !PT ;  /* 0x00000380cd107812 */ /* 0x000fe200078ec0ff */
[----:B0-----:R-:W0:Y:S01]  /*d100*/  @P2 LDC R24, c[0x0][0xbec] ;  /* 0x0002fb00ff182b82 */ /* 0x001e220000000800 */
[----:B------:R-:W-:-:S02]  /*d110*/  SHF.R.U64 R6, R6, 0x3, RZ ;  /* 0x0000000306067819 */ /* 0x000fc400000012ff */
[----:B------:R-:W-:Y:S02]  /*d120*/  SHF.R.U64 R31, R31, 0x3, RZ ;  /* 0x000000031f1f7819 */ /* 0x000fe400000012ff */
[----:B------:R-:W-:Y:S02]  /*d130*/  SHF.R.U64 R21, R21, 0x3, RZ ;  /* 0x0000000315157819 */ /* 0x000fe400000012ff */
[----:B------:R-:W-:Y:S01]  /*d140*/  SHF.R.U64 R15, R15, 0x3, RZ ;  /* 0x000000030f0f7819 */ /* 0x000fe200000012ff */
[----:B------:R-:W1:Y:S01]  /*d150*/  @P2 LDC R27, c[0x0][0xbf0] ;  /* 0x0002fc00ff1b2b82 */ /* 0x000e620000000800 */
[----:B------:R-:W-:Y:S02]  /*d160*/  SHF.R.U64 R98, R98, 0x3, RZ ;  /* 0x0000000362627819 */ /* 0x000fe400000012ff */
[----:B------:R-:W-:Y:S02]  /*d170*/  SHF.R.U64 R16, R16, 0x3, RZ ;  /* 0x0000000310107819 */ /* 0x000fe400000012ff */
[----:B------:R-:W-:-:S02]  /*d180*/  LOP3.LUT R6, R6, R115, RZ, 0x3c, !PT ;  /* 0x0000007306067212 */ /* 0x000fc400078e3cff */
[----:B------:R-:W-:Y:S02]  /*d190*/  LOP3.LUT R8, R31, R8, RZ, 0x3c, !PT ;  /* 0x000000081f087212 */ /* 0x000fe400078e3cff */
[----:B------:R-:W-:Y:S02]  /*d1a0*/  LOP3.LUT R166, R21, R14, RZ, 0x3c, !PT ;  /* 0x0000000e15a67212 */ /* 0x000fe400078e3cff */
[----:B------:R-:W-:Y:S02]  /*d1b0*/  LOP3.LUT R102, R103, 0x380, RZ, 0xc0, !PT ;  /* 0x0000038067667812 */ /* 0x000fe400078ec0ff */
[----:B------:R-:W-:Y:S02]  /*d1c0*/  LOP3.LUT R162, R15, R22, RZ, 0x3c, !PT ;  /* 0x000000160fa27212 */ /* 0x000fe400078e3cff */
[----:B------:R-:W-:Y:S01]  /*d1d0*/  LOP3.LUT R98, R98, R99, RZ, 0x3c, !PT ;  /* 0x0000006362627212 */ /* 0x000fe200078e3cff */
[----:B0-----:R-:W-:Y:S01]  /*d1e0*/  @P2 IMAD.HI.U32 R24, R37, R24, RZ ;  /* 0x0000001825182227 */ /* 0x001fe200078e00ff */
[----:B------:R-:W-:-:S02]  /*d1f0*/  LOP3.LUT R138, R16, R205, RZ, 0x3c, !PT ;  /* 0x000000cd108a7212 */ /* 0x000fc400078e3cff */
[----:B------:R-:W-:Y:S01]  /*d200*/  MOV R150, R150 ;  /* 0x0000009600967202 */ /* 0x000fe20000000f00 */
[----:B------:R-:W-:Y:S01]  /*d210*/  IMAD.X R99, RZ, RZ, R169, P0 ;  /* 0x000000ffff637224 */ /* 0x000fe200000e06a9 */
[----:B------:R-:W-:Y:S02]  /*d220*/  MOV R16, R4 ;  /* 0x0000000400107202 */ /* 0x000fe40000000f00 */
[----:B------:R-:W-:Y:S01]  /*d230*/  MOV R22, R6 ;  /* 0x0000000600167202 */ /* 0x000fe20000000f00 */
[----:B------:R0:W-:Y:S01]  /*d240*/  STSM.16.M88.4 [R150], R32 ;  /* 0x0000002096007844 */ /* 0x0001e20000000200 */
[----:B------:R-:W-:Y:S02]  /*d250*/  MOV R160, R160 ;  /* 0x000000a000a07202 */ /* 0x000fe40000000f00 */
[----:B------:R-:W-:Y:S02]  /*d260*/  IADD3 R127, P0, R168, 0xc000, RZ ;  /* 0x0000c000a87f7810 */ /* 0x000fe40007f1e0ff */
[----:B------:R-:W-:Y:S01]  /*d270*/  MOV R44, R10 ;  /* 0x0000000a002c7202 */ /* 0x000fe20000000f00 */
[----:B------:R-:W-:Y:S01]  /*d280*/  STSM.16.M88.4 [R160], R40 ;  /* 0x00000028a0007844 */ /* 0x000fe20000000200 */
[----:B------:R-:W-:-:S02]  /*d290*/  MOV R166, R166 ;  /* 0x000000a600a67202 */ /* 0x000fc40000000f00 */
[----:B------:R-:W-:Y:S02]  /*d2a0*/  F2FP.BF16.F32.PACK_AB R4, R49, R179 ;  /* 0x000000b33104723e */ /* 0x000fe400000010ff */
[----:B------:R-:W-:Y:S02]  /*d2b0*/  F2FP.BF16.F32.PACK_AB R5, R51, R50 ;  /* 0x000000323305723e */ /* 0x000fe400000010ff */
[----:B------:R-:W-:Y:S02]  /*d2c0*/  F2FP.BF16.F32.PACK_AB R6, R53, R180 ;  /* 0x000000b43506723e */ /* 0x000fe400000010ff */
[----:B------:R-:W-:Y:S02]  /*d2d0*/  F2FP.BF16.F32.PACK_AB R7, R55, R54 ;  /* 0x000000363707723e */ /* 0x000fe400000010ff */
[----:B------:R-:W-:Y:S02]  /*d2e0*/  MOV R25, R8 ;  /* 0x0000000800197202 */ /* 0x000fe40000000f00 */
[----:B------:R-:W-:Y:S01]  /*d2f0*/  F2FP.BF16.F32.PACK_AB R8, R57, R181 ;  /* 0x000000b53908723e */ /* 0x000fe200000010ff */
[----:B------:R2:W-:Y:S01]  /*d300*/  STSM.16.M88.4 [R166], R4 ;  /* 0x00000004a6007844 */ /* 0x0005e20000000200 */
[----:B------:R-:W-:-:S02]  /*d310*/  F2FP.BF16.F32.PACK_AB R9, R59, R58 ;  /* 0x0000003a3b09723e */ /* 0x000fc400000010ff */
[----:B------:R-:W-:Y:S02]  /*d320*/  F2FP.BF16.F32.PACK_AB R10, R61, R182 ;  /* 0x000000b63d0a723e */ /* 0x000fe400000010ff */
[----:B------:R-:W-:Y:S02]  /*d330*/  F2FP.BF16.F32.PACK_AB R11, R63, R62 ;  /* 0x0000003e3f0b723e */ /* 0x000fe400000010ff */
[----:B------:R-:W-:Y:S02]  /*d340*/  SHF.R.U64 R102, R102, 0x3, RZ ;  /* 0x0000000366667819 */ /* 0x000fe400000012ff */
[----:B-1----:R-:W-:Y:S01]  /*d350*/  @P2 SHF.R.U32.HI R36, RZ, R27, R24 ;  /* 0x0000001bff242219 */ /* 0x002fe20000011618 */
[----:B------:R1:W-:Y:S01]  /*d360*/  STSM.16.M88.4 [R25], R8 ;  /* 0x0000000819007844 */ /* 0x0003e20000000200 */
[----:B------:R-:W-:Y:S02]  /*d370*/  LOP3.LUT R126, R127, 0x380, RZ, 0xc0, !PT ;  /* 0x000003807f7e7812 */ /* 0x000fe400078ec0ff */
[----:B------:R-:W-:Y:S01]  /*d380*/  LOP3.LUT R152, R102, R103, RZ, 0x3c, !PT ;  /* 0x0000006766987212 */ /* 0x000fe200078e3cff */
[----:B0-----:R-:W-:Y:S01]  /*d390*/  IMAD.MOV R32, RZ, RZ, -R36 ;  /* 0x000000ffff207224 */ /* 0x001fe200078e0a24 */
[----:B------:R-:W-:-:S02]  /*d3a0*/  MOV R164, R164 ;  /* 0x000000a400a47202 */ /* 0x000fc40000000f00 */
[----:B--2---:R-:W-:Y:S01]  /*d3b0*/  F2FP.BF16.F32.PACK_AB R4, R65, R183 ;  /* 0x000000b74104723e */ /* 0x004fe200000010ff */
[----:B------:R-:W-:Y:S01]  /*d3c0*/  IMAD R37, R199, R32, R37 ;  /* 0x00000020c7257224 */ /* 0x000fe200078e0225 */
[----:B------:R-:W-:Y:S02]  /*d3d0*/  F2FP.BF16.F32.PACK_AB R5, R67, R66 ;  /* 0x000000424305723e */ /* 0x000fe400000010ff */
[----:B------:R-:W-:Y:S02]  /*d3e0*/  F2FP.BF16.F32.PACK_AB R6, R69, R184 ;  /* 0x000000b84506723e */ /* 0x000fe400000010ff */
[----:B------:R-:W-:Y:S02]  /*d3f0*/  F2FP.BF16.F32.PACK_AB R7, R71, R70 ;  /* 0x000000464707723e */ /* 0x000fe400000010ff */
[----:B------:R-:W-:Y:S02]  /*d400*/  IADD3 R103, P1, R168, 0x6000, RZ ;  /* 0x00006000a8677810 */ /* 0x000fe40007f3e0ff */
[----:B------:R-:W-:Y:S01]  /*d410*/  MOV R162, R162 ;  /* 0x000000a200a27202 */ /* 0x000fe20000000f00 */
[----:B------:R-:W-:Y:S01]  /*d420*/  STSM.16.M88.4 [R164], R4 ;  /* 0x00000004a4007844 */ /* 0x000fe20000000200 */
[----:B-1----:R-:W-:-:S02]  /*d430*/  F2FP.BF16.F32.PACK_AB R8, R73, R185 ;  /* 0x000000b94908723e */ /* 0x002fc400000010ff */
[----:B------:R-:W-:Y:S02]  /*d440*/  F2FP.BF16.F32.PACK_AB R9, R75, R74 ;  /* 0x0000004a4b09723e */ /* 0x000fe400000010ff */
[----:B------:R-:W-:Y:S02]  /*d450*/  F2FP.BF16.F32.PACK_AB R10, R77, R186 ;  /* 0x000000ba4d0a723e */ /* 0x000fe400000010ff */
[----:B------:R-:W-:Y:S02]  /*d460*/  F2FP.BF16.F32.PACK_AB R11, R79, R78 ;  /* 0x0000004e4f0b723e */ /* 0x000fe400000010ff */
[----:B------:R-:W-:Y:S02]  /*d470*/  SHF.R.U64 R126, R126, 0x3, RZ ;  /* 0x000000037e7e7819 */ /* 0x000fe400000012ff */
[----:B------:R-:W-:Y:S01]  /*d480*/  MOV R158, R158 ;  /* 0x0000009e009e7202 */ /* 0x000fe20000000f00 */
[----:B------:R0:W-:Y:S01]  /*d490*/  STSM.16.M88.4 [R162], R8 ;  /* 0x00000008a2007844 */ /* 0x0001e20000000200 */
[----:B------:R-:W-:-:S02]  /*d4a0*/  F2FP.BF16.F32.PACK_AB R24, R81, R187 ;  /* 0x000000bb5118723e */ /* 0x000fc400000010ff */
[----:B------:R-:W-:Y:S02]  /*d4b0*/  F2FP.BF16.F32.PACK_AB R25, R83, R82 ;  /* 0x000000525319723e */ /* 0x000fe400000010ff */
[----:B------:R-:W-:Y:S02]  /*d4c0*/  F2FP.BF16.F32.PACK_AB R26, R85, R188 ;  /* 0x000000bc551a723e */ /* 0x000fe400000010ff */
[----:B------:R-:W-:Y:S02]  /*d4d0*/  F2FP.BF16.F32.PACK_AB R27, R87, R86 ;  /* 0x00000056571b723e */ /* 0x000fe400000010ff */
[----:B------:R-:W-:Y:S02]  /*d4e0*/  LOP3.LUT R102, R103, 0x380, RZ, 0xc0, !PT ;  /* 0x0000038067667812 */ /* 0x000fe400078ec0ff */
[----:B------:R-:W-:Y:S01]  /*d4f0*/  LOP3.LUT R126, R126, R127, RZ, 0x3c, !PT ;  /* 0x0000007f7e7e7212 */ /* 0x000fe200078e3cff */
[----:B------:R-:W-:Y:S01]  /*d500*/  IMAD.X R127, RZ, RZ, R169, P0 ;  /* 0x000000ffff7f7224 */ /* 0x000fe200000e06a9 */
[----:B------:R1:W-:Y:S01]  /*d510*/  STSM.16.M88.4 [R158], R24 ;  /* 0x000000189e007844 */ /* 0x0003e20000000200 */
[----:B------:R-:W-:Y:S01]  /*d520*/  SHF.R.U64 R102, R102, 0x3, RZ ;  /* 0x0000000366667819 */ /* 0x000fe200000012ff */
[----:B0-----:R-:W-:Y:S01]  /*d530*/  IMAD.U32 R9, RZ, RZ, UR5 ;  /* 0x00000005ff097e24 */ /* 0x001fe2000f8e00ff */
[----:B------:R-:W-:Y:S01]  /*d540*/  SHF.R.S32.HI R8, RZ, 0x1f, R36 ;  /* 0x0000001fff087819 */ /* 0x000fe20000011424 */
[----:B------:R-:W-:Y:S01]  /*d550*/  ULDC UR5, c[0x0][0xa88] ;  /* 0x0002a20000057ab9 */ /* 0x000fe20000000800 */
[----:B------:R-:W-:-:S02]  /*d560*/  F2FP.BF16.F32.PACK_AB R5, R48, R3 ;  /* 0x000000033005723e */ /* 0x000fc400000010ff */
[----:B------:R-:W-:Y:S02]  /*d570*/  SHF.R.S32.HI R3, RZ, 0x1f, R37 ;  /* 0x0000001fff037819 */ /* 0x000fe40000011425 */
[----:B------:R-:W-:Y:S01]  /*d580*/  LOP3.LUT R102, R102, R103, RZ, 0x3c, !PT ;  /* 0x0000006766667212 */ /* 0x000fe200078e3cff */
[----:B------:R-:W-:Y:S01]  /*d590*/  IMAD.X R103, RZ, RZ, R169, P1 ;  /* 0x000000ffff677224 */ /* 0x000fe200008e06a9 */
[----:B------:R-:W-:Y:S02]  /*d5a0*/  IADD3 R131, P1, R168, 0xd000, RZ ;  /* 0x0000d000a8837810 */ /* 0x000fe40007f3e0ff */
[----:B------:R-:W-:Y:S02]  /*d5b0*/  MOV R156, R156 ;  /* 0x0000009c009c7202 */ /* 0x000fe40000000f00 */
[----:B-1----:R-:W-:Y:S01]  /*d5c0*/  IADD3 R24, P0, R36, UR6, RZ ;  /* 0x0000000624187c10 */ /* 0x002fe2000ff1e0ff */
[----:B------:R-:W-:Y:S01]  /*d5d0*/  VIADD R26, R210, UR60 ;  /* 0x0000003cd21a7c36 */ /* 0x000fe20008000000 */
[----:B------:R-:W-:-:S02]  /*d5e0*/  F2FP.BF16.F32.PACK_AB R32, R89, R189 ;  /* 0x000000bd5920723e */ /* 0x000fc400000010ff */
[----:B------:R-:W-:Y:S01]  /*d5f0*/  IADD3.X R25, R8, UR7, R9, P0, !PT ;  /* 0x0000000708197c10 */ /* 0x000fe200087fe409 */
[----:B------:R-:W-:Y:S01]  /*d600*/  ULDC.64 UR6, c[0x0][0xb88] ;  /* 0x0002e20000067ab9 */ /* 0x000fe20000000a00 */
[----:B------:R-:W-:Y:S01]  /*d610*/  F2FP.BF16.F32.PACK_AB R33, R91, R90 ;  /* 0x0000005a5b21723e */ /* 0x000fe200000010ff */
[----:B------:R-:W-:Y:S01]  /*d620*/  IMAD R8, R3, UR6, RZ ;  /* 0x0000000603087c24 */ /* 0x000fe2000f8e02ff */
[----:B------:R-:W-:Y:S01]  /*d630*/  F2FP.BF16.F32.PACK_AB R34, R93, R190 ;  /* 0x000000be5d22723e */ /* 0x000fe200000010ff */
[----:B------:R-:W-:Y:S01]  /*d640*/  IMAD.WIDE.U32 R24, R37, UR6, R24 ;  /* 0x0000000625187c25 */ /* 0x000fe2000f8e0018 */
[----:B------:R-:W-:Y:S02]  /*d650*/  F2FP.BF16.F32.PACK_AB R35, R95, R94 ;  /* 0x0000005e5f23723e */ /* 0x000fe400000010ff */
[----:B------:R-:W-:Y:S01]  /*d660*/  MOV R154, R154 ;  /* 0x0000009a009a7202 */ /* 0x000fe20000000f00 */
[----:B------:R-:W-:Y:S01]  /*d670*/  IMAD R37, R37, UR7, R8 ;  /* 0x0000000725257c24 */ /* 0x000fe2000f8e0208 */
[----:B------:R-:W-:Y:S01]  /*d680*/  F2FP.BF16.F32.PACK_AB R4, R97, R191 ;  /* 0x000000bf6104723e */ /* 0x000fe200000010ff */
[----:B------:R0:W-:Y:S01]  /*d690*/  STSM.16.M88.4 [R156], R32 ;  /* 0x000000209c007844 */ /* 0x0001e20000000200 */
[----:B------:R-:W-:Y:S01]  /*d6a0*/  F2FP.BF16.F32.PACK_AB R6, R101, R192 ;  /* 0x000000c06506723e */ /* 0x000fe200000010ff */
[----:B------:R-:W-:Y:S01]  /*d6b0*/  ULDC.64 UR6, c[0x0][0xb50] ;  /* 0x0002d40000067ab9 */ /* 0x000fe20000000a00 */
[----:B------:R-:W-:Y:S01]  /*d6c0*/  F2FP.BF16.F32.PACK_AB R7, R56, R52 ;  /* 0x000000343807723e */ /* 0x000fe200000010ff */
[----:B------:R-:W-:Y:S01]  /*d6d0*/  IMAD R3, R199, UR5, RZ ;  /* 0x00000005c7037c24 */ /* 0x000fe2000f8e02ff */
[----:B------:R-:W-:-:S02]  /*d6e0*/  LOP3.LUT R130, R131, 0x380, RZ, 0xc0, !PT ;  /* 0x0000038083827812 */ /* 0x000fc400078ec0ff */
[----:B------:R-:W-:Y:S01]  /*d6f0*/  LOP3.LUT P0, RZ, R208, 0x3, RZ, 0xc0, !PT ;  /* 0x00000003d0ff7812 */ /* 0x000fe2000780c0ff */
[----:B------:R1:W-:Y:S01]  /*d700*/  STSM.16.M88.4 [R154], R4 ;  /* 0x000000049a007844 */ /* 0x0003e20000000200 */
[----:B------:R-:W-:Y:S02]  /*d710*/  SHF.R.U64 R130, R130, 0x3, RZ ;  /* 0x0000000382827819 */ /* 0x000fe400000012ff */
[----:B------:R-:W-:Y:S02]  /*d720*/  MOV R152, R152 ;  /* 0x0000009800987202 */ /* 0x000fe40000000f00 */
[----:B------:R-:W-:Y:S02]  /*d730*/  F2FP.BF16.F32.PACK_AB R8, R105, R193 ;  /* 0x000000c16908723e */ /* 0x000fe400000010ff */
[----:B------:R-:W-:Y:S02]  /*d740*/  F2FP.BF16.F32.PACK_AB R9, R64, R60 ;  /* 0x0000003c4009723e */ /* 0x000fe400000010ff */
[----:B0-----:R-:W-:-:S02]  /*d750*/  LEA R34, P3, R24, UR6, 0x2 ;  /* 0x0000000618227c11 */ /* 0x001fc4000f8610ff */
[----:B------:R-:W-:Y:S02]  /*d760*/  F2FP.BF16.F32.PACK_AB R10, R109, R194 ;  /* 0x000000c26d0a723e */ /* 0x000fe400000010ff */
[----:B------:R-:W-:Y:S01]  /*d770*/  F2FP.BF16.F32.PACK_AB R11, R72, R68 ;  /* 0x00000044480b723e */ /* 0x000fe200000010ff */
[----:B------:R-:W-:Y:S01]  /*d780*/  SHFL.IDX PT, R46, R34, RZ, 0x1c1f ;  /* 0x001c1fff222e7589 */ /* 0x000fe200000e0000 */
[----:B------:R-:W-:Y:S01]  /*d790*/  LOP3.LUT R130, R130, R131, RZ, 0x3c, !PT ;  /* 0x0000008382827212 */ /* 0x000fe200078e3cff */
[----:B-1----:R-:W-:Y:S01]  /*d7a0*/  IMAD.IADD R5, R25, 0x1, R37 ;  /* 0x0000000119057824 */ /* 0x002fe200078e0225 */
[----:B------:R-:W-:Y:S01]  /*d7b0*/  MOV R146, R146 ;  /* 0x0000009200927202 */ /* 0x000fe20000000f00 */
[----:B------:R-:W-:Y:S01]  /*d7c0*/  VIADD R4, R26, 0x8 ;  /* 0x000000081a047836 */ /* 0x000fe20000000000 */
[----:B------:R0:W-:Y:S01]  /*d7d0*/  STSM.16.M88.4 [R152], R8 ;  /* 0x0000000898007844 */ /* 0x0001e20000000200 */
[----:B------:R-:W-:Y:S01]  /*d7e0*/  IMAD.X R131, RZ, RZ, R169, P1 ;  /* 0x000000ffff837224 */ /* 0x000fe200008e06a9 */
[----:B------:R-:W-:-:S02]  /*d7f0*/  LEA.HI.X R35, R24, UR7, R5, 0x2, P3 ;  /* 0x0000000718237c11 */ /* 0x000fc400098f1405 */
[-C--:B------:R-:W-:Y:S01]  /*d800*/  ISETP.GE.OR P1, PT, R26, R3.reuse, P0 ;  /* 0x000000031a00720c */ /* 0x080fe20000726670 */
[----:B------:R1:W-:Y:S01]  /*d810*/  SHFL.IDX PT, R56, R34, 0x1, 0x1c1f ;  /* 0x003c1f0022387f89 */ /* 0x0003e200000e0000 */
[----:B------:R-:W-:Y:S02]  /*d820*/  ISETP.GE.OR P0, PT, R4, R3, P0 ;  /* 0x000000030400720c */ /* 0x000fe40000706670 */
[----:B------:R-:W-:Y:S01]  /*d830*/  F2FP.BF16.F32.PACK_AB R4, R113, R195 ;  /* 0x000000c37104723e */ /* 0x000fe200000010ff */
[----:B------:R-:W2:Y:S01]  /*d840*/  SHFL.IDX PT, R47, R35, RZ, 0x1c1f ;  /* 0x001c1fff232f7589 */ /* 0x000ea200000e0000 */
[----:B------:R-:W-:Y:S02]  /*d850*/  F2FP.BF16.F32.PACK_AB R5, R80, R76 ;  /* 0x0000004c5005723e */ /* 0x000fe400000010ff */
[----:B------:R-:W-:Y:S01]  /*d860*/  F2FP.BF16.F32.PACK_AB R6, R117, R196 ;  /* 0x000000c47506723e */ /* 0x000fe200000010ff */
[----:B------:R3:W4:Y:S01]  /*d870*/  SHFL.IDX PT, R57, R35, 0x1, 0x1c1f ;  /* 0x003c1f0023397f89 */ /* 0x00072200000e0000 */
[----:B------:R-:W-:-:S02]  /*d880*/  F2FP.BF16.F32.PACK_AB R7, R88, R84 ;  /* 0x000000545807723e */ /* 0x000fc400000010ff */
[----:B------:R-:W-:Y:S02]  /*d890*/  MOV R142, R142 ;  /* 0x0000008e008e7202 */ /* 0x000fe40000000f00 */
[----:B0-----:R-:W-:Y:S01]  /*d8a0*/  F2FP.BF16.F32.PACK_AB R8, R121, R197 ;  /* 0x000000c57908723e */ /* 0x001fe200000010ff */
[----:B------:R0:W-:Y:S01]  /*d8b0*/  STSM.16.M88.4 [R146], R4 ;  /* 0x0000000492007844 */ /* 0x0001e20000000200 */
[----:B------:R-:W-:Y:S02]  /*d8c0*/  F2FP.BF16.F32.PACK_AB R9, R96, R92 ;  /* 0x0000005c6009723e */ /* 0x000fe400000010ff */
        /* <DEDUP_REMOVED lines=10> */
[----:B-1----:R-:W-:-:S02]  /*d970*/  F2FP.BF16.F32.PACK_AB R34, R141, R140 ;  /* 0x0000008c8d22723e */ /* 0x002fc400000010ff */
[----:B---3--:R-:W-:Y:S02]  /*d980*/  F2FP.BF16.F32.PACK_AB R35, R173, R172 ;  /* 0x000000acad23723e */ /* 0x008fe400000010ff */
[----:B------:R-:W-:Y:S02]  /*d990*/  F2FP.BF16.F32.PACK_AB R52, R145, R144 ;  /* 0x000000909134723e */ /* 0x000fe400000010ff */
[----:B------:R-:W-:Y:S01]  /*d9a0*/  F2FP.BF16.F32.PACK_AB R53, R175, R174 ;  /* 0x000000aeaf35723e */ /* 0x000fe200000010ff */
[----:B------:R-:W-:Y:S01]  /*d9b0*/  STSM.16.M88.4 [R22], R32 ;  /* 0x0000002016007844 */ /* 0x000fe20000000200 */
[----:B------:R-:W-:Y:S02]  /*d9c0*/  F2FP.BF16.F32.PACK_AB R54, R149, R148 ;  /* 0x000000949536723e */ /* 0x000fe400000010ff */
[----:B------:R-:W-:Y:S02]  /*d9d0*/  F2FP.BF16.F32.PACK_AB R55, R178, R176 ;  /* 0x000000b0b237723e */ /* 0x000fe400000010ff */
[----:B------:R-:W-:-:S02]  /*d9e0*/  IADD3 R20, P4, R168, 0x2000, RZ ;  /* 0x00002000a8147810 */ /* 0x000fc40007f9e0ff */
[----:B------:R-:W-:Y:S01]  /*d9f0*/  IADD3 R21, P5, R168, 0x3000, RZ ;  /* 0x00003000a8157810 */ /* 0x000fe20007fbe0ff */
[----:B------:R-:W-:Y:S01]  /*da00*/  STSM.16.M88.4 [R16], R52 ;  /* 0x0000003410007844 */ /* 0x000fe20000000200 */
[----:B------:R-:W-:Y:S02]  /*da10*/  LOP3.LUT R15, R20, 0x380, RZ, 0xc0, !PT ;  /* 0x00000380140f7812 */ /* 0x000fe400078ec0ff */
[----:B------:R-:W-:Y:S01]  /*da20*/  IADD3 R31, P6, R168, 0x4000, RZ ;  /* 0x00004000a81f7810 */ /* 0x000fe20007fde0ff */
[----:B------:R-:W-:Y:S01]  /*da30*/  BAR.SYNC.DEFER_BLOCKING 0x1, 0x100 ;  /* 0x0044000000007b1d */ /* 0x000fe20000010000 */
[----:B------:R-:W-:Y:S02]  /*da40*/  SHF.R.U64 R15, R15, 0x3, RZ ;  /* 0x000000030f0f7819 */ /* 0x000fe400000012ff */
[----:B------:R-:W-:Y:S02]  /*da50*/  LOP3.LUT R30, R31, 0x380, RZ, 0xc0, !PT ;  /* 0x000003801f1e7812 */ /* 0x000fe400078ec0ff */
[----:B------:R-:W-:Y:S01]  /*da60*/  LOP3.LUT R14, R15, R20, RZ, 0x3c, !PT ;  /* 0x000000140f0e7212 */ /* 0x000fe200078e3cff */
[----:B------:R-:W-:Y:S01]  /*da70*/  IMAD.X R15, RZ, RZ, R169, P4 ;  /* 0x000000ffff0f7224 */ /* 0x000fe200020e06a9 */
[----:B------:R-:W-:-:S02]  /*da80*/  LOP3.LUT R20, R21, 0x380, RZ, 0xc0, !PT ;  /* 0x0000038015147812 */ /* 0x000fc400078ec0ff */
[----:B------:R-:W-:Y:S02]  /*da90*/  SHF.R.U64 R30, R30, 0x3, RZ ;  /* 0x000000031e1e7819 */ /* 0x000fe400000012ff */
[----:B------:R-:W-:Y:S01]  /*daa0*/  SHF.R.U64 R20, R20, 0x3, RZ ;  /* 0x0000000314147819 */ /* 0x000fe200000012ff */
[----:B------:R-:W-:Y:S01]  /*dab0*/  UIMAD UR5, UR10, UR8, URZ ;  /* 0x000000080a0572a4 */ /* 0x000fe2000f8e023f */
[----:B------:R-:W-:Y:S01]  /*dac0*/  LOP3.LUT R30, R30, R31, RZ, 0x3c, !PT ;  /* 0x0000001f1e1e7212 */ /* 0x000fe200078e3cff */
[--C-:B------:R-:W-:Y:S01]  /*dad0*/  IMAD.X R31, RZ, RZ, R169.reuse, P6 ;  /* 0x000000ffff1f7224 */ /* 0x100fe200030e06a9 */
[----:B------:R-:W-:Y:S01]  /*dae0*/  LOP3.LUT R20, R20, R21, RZ, 0x3c, !PT ;  /* 0x0000001514147212 */ /* 0x000fe200078e3cff */
[----:B------:R-:W-:Y:S01]  /*daf0*/  IMAD.X R21, RZ, RZ, R169, P5 ;  /* 0x000000ffff157224 */ /* 0x000fe200028e06a9 */
[C---:B------:R-:W-:Y:S02]  /*db00*/  IADD3 R115, P4, R168.reuse, 0x9000, RZ ;  /* 0x00009000a8737810 */ /* 0x040fe40007f9e0ff */
[C---:B------:R-:W-:Y:S01]  /*db10*/  LOP3.LUT R29, R168.reuse, 0x380, RZ, 0xc0, !PT ;  /* 0x00000380a81d7812 */ /* 0x040fe200078ec0ff */
[----:B--2---:R1:W-:Y:S01]  /*db20*/  @!P1 ST.E desc[UR14][R46.64], R0 ;  /* 0x000000002e009985 */ /* 0x0043e2000c10190e */
[C---:B------:R-:W-:Y:S01]  /*db30*/  IADD3 R119, P5, R168.reuse, 0xa000, RZ ;  /* 0x0000a000a8777810 */ /* 0x040fe20007fbe0ff */
[----:B------:R-:W-:Y:S01]  /*db40*/  UIMAD.WIDE.U32 UR6, UR11, UR8, URZ ;  /* 0x000000080b0672a5 */ /* 0x000fe2000f8e003f */
[----:B------:R-:W-:Y:S01]  /*db50*/  IADD3 R123, P6, R168, 0xb000, RZ ;  /* 0x0000b000a87b7810 */ /* 0x000fe20007fde0ff */
[----:B----4-:R2:W-:Y:S01]  /*db60*/  @!P0 ST.E desc[UR14][R56.64], R2 ;  /* 0x0000000238008985 */ /* 0x0105e2000c10190e */
[----:B------:R-:W-:Y:S01]  /*db70*/  UIMAD UR5, UR11, UR9, UR5 ;  /* 0x000000090b0572a4 */ /* 0x000fe2000f8e0205 */
[----:B------:R-:W-:-:S02]  /*db80*/  LOP3.LUT R114, R115, 0x380, RZ, 0xc0, !PT ;  /* 0x0000038073727812 */ /* 0x000fc400078ec0ff */
[----:B------:R3:W5:Y:S01]  /*db90*/  LD.E.128 R40, desc[UR14][R12.64] ;  /* 0x0000000e0c287980 */ /* 0x000762000c101d00 */
[----:B------:R-:W-:Y:S01]  /*dba0*/  ULDC.64 UR10, c[0x0][0xaf0] ;  /* 0x0002bc00000a7ab9 */ /* 0x000fe20000000a00 */
[----:B------:R-:W-:Y:S02]  /*dbb0*/  LOP3.LUT R118, R119, 0x380, RZ, 0xc0, !PT ;  /* 0x0000038077767812 */ /* 0x000fe400078ec0ff */
[----:B0-----:R0:W5:Y:S01]  /*dbc0*/  LD.E.128 R4, desc[UR14][R20.64] ;  /* 0x0000000e14047980 */ /* 0x001162000c101d00 */
[----:B-1----:R-:W-:Y:S01]  /*dbd0*/  IMAD R0, R202, 0x20, R206 ;  /* 0x00000020ca007824 */ /* 0x002fe200078e02ce */
[----:B------:R-:W-:Y:S02]  /*dbe0*/  LOP3.LUT R122, R123, 0x380, RZ, 0xc0, !PT ;  /* 0x000003807b7a7812 */ /* 0x000fe400078ec0ff */
[----:B------:R1:W5:Y:S01]  /*dbf0*/  LD.E.128 R48, desc[UR14][R14.64] ;  /* 0x0000000e0e307980 */ /* 0x000362000c101d00 */
[----:B------:R-:W-:Y:S01]  /*dc00*/  UIADD3 UR7, UR7, UR5, URZ ;  /* 0x0000000507077290 */ /* 0x000fe2000fffe03f */
[----:B---3--:R-:W3:Y:S01]  /*dc10*/  @P2 LDC R13, c[0x0][0xbec] ;  /* 0x0002fb00ff0d2b82 */ /* 0x008ee20000000800 */
[----:B------:R-:W-:Y:S01]  /*dc20*/  UIMAD UR8, UR12, UR10, URZ ;  /* 0x0000000a0c0872a4 */ /* 0x000fe2000f8e023f */
[----:B------:R-:W-:Y:S01]  /*dc30*/  SHF.R.U64 R114, R114, 0x3, RZ ;  /* 0x0000000372727819 */ /* 0x000fe200000012ff */
[----:B------:R4:W5:Y:S01]  /*dc40*/  LD.E.128 R8, desc[UR14][R30.64] ;  /* 0x0000000e1e087980 */ /* 0x000962000c101d00 */
[----:B------:R-:W-:-:S02]  /*dc50*/  SHF.R.U64 R118, R118, 0x3, RZ ;  /* 0x0000000376767819 */ /* 0x000fc400000012ff */
[----:B------:R-:W-:Y:S01]  /*dc60*/  SHF.R.U64 R122, R122, 0x3, RZ ;  /* 0x000000037a7a7819 */ /* 0x000fe200000012ff */
[----:B------:R-:W5:Y:S01]  /*dc70*/  LD.E.128 R96, desc[UR14][R98.64] ;  /* 0x0000000e62607980 */ /* 0x000f62000c101d00 */
[----:B0-----:R-:W0:Y:S01]  /*dc80*/  @P2 LDC R21, c[0x0][0xbf0] ;  /* 0x0002fc00ff152b82 */ /* 0x001e220000000800 */
[----:B-1----:R-:W-:Y:S01]  /*dc90*/  VIADD R14, R0, UR60 ;  /* 0x0000003c000e7c36 */ /* 0x002fe20008000000 */
[----:B------:R-:W-:Y:S01]  /*dca0*/  UIMAD UR5, UR13, UR11, UR8 ;  /* 0x0000000b0d0572a4 */ /* 0x000fe2000f8e0208 */
[----:B------:R-:W-:Y:S01]  /*dcb0*/  SHF.R.U64 R29, R29, 0x3, RZ ;  /* 0x000000031d1d7819 */ /* 0x000fe200000012ff */
[----:B------:R-:W5:Y:S01]  /*dcc0*/  LD.E.128 R100, desc[UR14][R102.64] ;  /* 0x0000000e66647980 */ /* 0x000f62000c101d00 */
[----:B------:R-:W-:Y:S01]  /*dcd0*/  IMAD.MOV.U32 R15, RZ, RZ, R14 ;  /* 0x000000ffff0f7224 */ /* 0x000fe200078e000e */
[----:B------:R-:W-:Y:S01]  /*dce0*/  UIMAD.WIDE.U32 UR6, UR13, UR10, UR6 ;  /* 0x0000000a0d0672a5 */ /* 0x000fe2000f8e0006 */
[----:B------:R-:W-:Y:S01]  /*dcf0*/  LOP3.LUT R114, R114, R115, RZ, 0x3c, !PT ;  /* 0x0000007372727212 */ /* 0x000fe200078e3cff */
[----:B------:R-:W-:Y:S01]  /*dd00*/  IMAD.X R115, RZ, RZ, R169, P4 ;  /* 0x000000ffff737224 */ /* 0x000fe200020e06a9 */
[----:B------:R-:W-:Y:S01]  /*dd10*/  LOP3.LUT R118, R118, R119, RZ, 0x3c, !PT ;  /* 0x0000007776767212 */ /* 0x000fe200078e3cff */
[----:B------:R-:W5:Y:S01]  /*dd20*/  LD.E.128 R104, desc[UR14][R106.64] ;  /* 0x0000000e6a687980 */ /* 0x000f62000c101d00 */
[----:B------:R-:W-:-:S03]  /*dd30*/  LOP3.LUT R122, R122, R123, RZ, 0x3c, !PT ;  /* 0x0000007b7a7a7212 */ /* 0x000fc600078e3cff */
[----:B------:R-:W5:Y:S01]  /*dd40*/  LD.E.128 R108, desc[UR14][R110.64] ;  /* 0x0000000e6e6c7980 */ /* 0x000f62000c101d00 */
[----:B---3--:R-:W-:Y:S01]  /*dd50*/  @P2 IMAD.HI.U32 R0, R14, R13, RZ ;  /* 0x0000000d0e002227 */ /* 0x008fe200078e00ff */
[----:B------:R-:W-:Y:S01]  /*dd60*/  UIADD3 UR5, UR7, UR5, URZ ;  /* 0x0000000507057290 */ /* 0x000fe2000fffe03f */
[----:B------:R-:W-:Y:S01]  /*dd70*/  LOP3.LUT R28, R29, R168, RZ, 0x3c, !PT ;  /* 0x000000a81d1c7212 */ /* 0x000fe200078e3cff */
[----:B------:R-:W-:Y:S01]  /*dd80*/  ULDC.64 UR8, c[0x0][0xae0] ;  /* 0x0002b80000087ab9 */ /* 0x000fe20000000a00 */
[--C-:B------:R-:W-:Y:S01]  /*dd90*/  IMAD.X R119, RZ, RZ, R169.reuse, P5 ;  /* 0x000000ffff777224 */ /* 0x100fe200028e06a9 */
[----:B------:R-:W5:Y:S01]  /*dda0*/  LD.E.128 R112, desc[UR14][R114.64] ;  /* 0x0000000e72707980 */ /* 0x000f62000c101d00 */
[--C-:B------:R-:W-:Y:S01]  /*ddb0*/  IMAD.X R123, RZ, RZ, R169.reuse, P6 ;  /* 0x000000ffff7b7224 */ /* 0x100fe200030e06a9 */
[----:B0-----:R-:W-:Y:S01]  /*ddc0*/  @P2 SHF.R.U32.HI R15, RZ, R21, R0 ;  /* 0x00000015ff0f2219 */ /* 0x001fe20000011600 */
[----:B------:R-:W-:Y:S02]  /*ddd0*/  IMAD.MOV.U32 R29, RZ, RZ, R169 ;  /* 0x000000ffff1d7224 */ /* 0x000fe400078e00a9 */
[----:B------:R-:W5:Y:S01]  /*dde0*/  LD.E.128 R116, desc[UR14][R118.64] ;  /* 0x0000000e76747980 */ /* 0x000f62000c101d00 */
[--C-:B------:R-:W-:Y:S01]  /*ddf0*/  SHF.R.S32.HI R0, RZ, 0x1f, R15.reuse ;  /* 0x0000001fff007819 */ /* 0x100fe2000001140f */
[----:B--2---:R-:W-:-:S02]  /*de00*/  IMAD.MOV R2, RZ, RZ, -R15 ;  /* 0x000000ffff027224 */ /* 0x004fc400078e0a0f */
[----:B------:R4:W5:Y:S01]  /*de10*/  LD.E.128 R36, desc[UR14][R28.64] ;  /* 0x0000000e1c247980 */ /* 0x000962000c101d00 */
[----:B------:R-:W-:Y:S02]  /*de20*/  IMAD.U32 R13, RZ, RZ, UR7 ;  /* 0x00000007ff0d7e24 */ /* 0x000fe4000f8e00ff */
[----:B------:R-:W-:Y:S01]  /*de30*/  IMAD R0, R0, UR8, RZ ;  /* 0x0000000800007c24 */ /* 0x000fe2000f8e02ff */
[----:B------:R-:W5:Y:S01]  /*de40*/  LD.E.128 R120, desc[UR14][R122.64] ;  /* 0x0000000e7a787980 */ /* 0x000f62000c101d00 */
[----:B------:R-:W-:Y:S02]  /*de50*/  IMAD R199, R199, R2, R14 ;  /* 0x00000002c7c77224 */ /* 0x000fe400078e020e */
[----:B------:R-:W-:Y:S01]  /*de60*/  IMAD.U32 R12, RZ, RZ, UR6 ;  /* 0x00000006ff0c7e24 */ /* 0x000fe2000f8e00ff */
[----:B------:R-:W5:Y:S01]  /*de70*/  LD.E.128 R124, desc[UR14][R126.64] ;  /* 0x0000000e7e7c7980 */ /* 0x000f62000c101d00 */
[----:B------:R-:W-:Y:S01]  /*de80*/  IMAD.U32 R13, RZ, RZ, UR5 ;  /* 0x00000005ff0d7e24 */ /* 0x000fe2000f8e00ff */
[----:B------:R-:W-:Y:S01]  /*de90*/  ULDC.64 UR6, c[0x0][0xad8] ;  /* 0x0002b60000067ab9 */ /* 0x000fe20000000a00 */
[----:B------:R-:W-:Y:S01]  /*dea0*/  IMAD R21, R15, UR9, R0 ;  /* 0x000000090f157c24 */ /* 0x000fe2000f8e0200 */
[----:B------:R-:W5:Y:S01]  /*deb0*/  LD.E.128 R128, desc[UR14][R130.64] ;  /* 0x0000000e82807980 */ /* 0x000f62000c101d00 */
[----:B------:R-:W-:-:S03]  /*dec0*/  SHF.R.S32.HI R0, RZ, 0x1f, R199 ;  /* 0x0000001fff007819 */ /* 0x000fc600000114c7 */
[----:B------:R-:W5:Y:S01]  /*ded0*/  LD.E.128 R132, desc[UR14][R134.64] ;  /* 0x0000000e86847980 */ /* 0x000f62000c101d00 */
[----:B------:R-:W-:-:S03]  /*dee0*/  IMAD.WIDE.U32 R12, R15, UR8, R12 ;  /* 0x000000080f0c7c25 */ /* 0x000fc6000f8e000c */
[----:B------:R-:W5:Y:S01]  /*def0*/  LD.E.128 R136, desc[UR14][R138.64] ;  /* 0x0000000e8a887980 */ /* 0x000f62000c101d00 */
[----:B------:R-:W-:Y:S01]  /*df00*/  @!PT LDS RZ, [RZ] ;  /* 0x00000000fffff984 */ /* 0x000fe20000000800 */
[----:B------:R-:W-:Y:S01]  /*df10*/  @!PT LDS RZ, [RZ] ;  /* 0x00000000fffff984 */ /* 0x000fe20000000800 */
[----:B------:R-:W-:Y:S01]  /*df20*/  @!PT LDS RZ, [RZ] ;  /* 0x00000000fffff984 */ /* 0x000fe20000000800 */
[----:B------:R-:W-:Y:S01]  /*df30*/  @!PT LDS RZ, [RZ] ;  /* 0x00000000fffff984 */ /* 0x000fe20000000800 */
[----:B------:R0:W-:Y:S06]  /*df40*/  MEMBAR.ALL.CTA ;  /* 0x0000000000007992 */ /* 0x0001ec0000008000 */
[----:B0-----:R-:W0:Y:S01]  /*df50*/  FENCE.VIEW.ASYNC.S ;  /* 0x00000000000073c6 */ /* 0x001e220000000000 */
[----:B------:R-:W-:Y:S02]  /*df60*/  IMAD.IADD R13, R13, 0x1, R21 ;  /* 0x000000010d0d7824 */ /* 0x000fe400078e0215 */
[----:B------:R-:W-:-:S02]  /*df70*/  IMAD R2, R0, UR6, RZ ;  /* 0x0000000600027c24 */ /* 0x000fc4000f8e02ff */
[----:B------:R-:W-:Y:S02]  /*df80*/  VIADD R22, R206, UR60 ;  /* 0x0000003cce167c36 */ /* 0x000fe40008000000 */
[C---:B------:R-:W-:Y:S02]  /*df90*/  IMAD R15, R199.reuse, UR7, R2 ;  /* 0x00000007c70f7c24 */ /* 0x040fe4000f8e0202 */
[----:B------:R-:W-:Y:S01]  /*dfa0*/  IMAD.WIDE.U32 R12, R199, UR6, R12 ;  /* 0x00000006c70c7c25 */ /* 0x000fe2000f8e000c */
[C---:B------:R-:W-:Y:S01]  /*dfb0*/  ISETP.GE.AND P2, PT, R22.reuse, R3, PT ;  /* 0x000000031600720c */ /* 0x040fe20003f46270 */
[----:B------:R-:W-:Y:S02]  /*dfc0*/  ULDC.64 UR6, c[0x0][0xa80] ;  /* 0x0002a00000067ab9 */ /* 0x000fe40000000a00 */
[----:B------:R-:W-:Y:S01]  /*dfd0*/  VIADD R0, R22, 0x20 ;  /* 0x0000002016007836 */ /* 0x000fe20000000000 */
[----:B------:R-:W-:Y:S01]  /*dfe0*/  LEA R2, P3, R12, UR6, 0x1 ;  /* 0x000000060c027c11 */ /* 0x000fe2000f8608ff */
[----:B------:R-:W-:-:S02]  /*dff0*/  IMAD.IADD R13, R13, 0x1, R15 ;  /* 0x000000010d0d7824 */ /* 0x000fc400078e020f */
[----:B------:R-:W-:Y:S01]  /*e000*/  VIADD R198, R198, 0x30820 ;  /* 0x00030820c6c67836 */ /* 0x000fe20000000000 */
[-C--:B------:R-:W-:Y:S01]  /*e010*/  ISETP.GE.AND P1, PT, R0, R3.reuse, PT ;  /* 0x000000030000720c */ /* 0x080fe20003f26270 */
[----:B------:R-:W-:Y:S01]  /*e020*/  VIADD R0, R22, 0x40 ;  /* 0x0000004016007836 */ /* 0x000fe20000000000 */
[----:B------:R-:W-:Y:S02]  /*e030*/  LEA.HI.X R16, R12, UR7, R13, 0x1, P3 ;  /* 0x000000070c107c11 */ /* 0x000fe400098f0c0d */
[----:B------:R-:W-:Y:S01]  /*e040*/  PRMT R198, RZ, 0x654, R198 ;  /* 0x00000654ffc67816 */ /* 0x000fe200000000c6 */
[----:B0-----:R4:W0:Y:S01]  /*e050*/  SHFL.IDX PT, R24, R2, RZ, 0x181f ;  /* 0x00181fff02187589 */ /* 0x00182200000e0000 */
[----:B------:R-:W-:Y:S01]  /*e060*/  ISETP.GE.AND P0, PT, R0, R3, PT ;  /* 0x000000030000720c */ /* 0x000fe20003f06270 */
[----:B------:R-:W-:Y:S01]  /*e070*/  BSSY B1, `(.L_x_1237) ;  /* 0x0000016000017945 */ /* 0x000fe20003800000 */
[----:B------:R4:W-:Y:S01]  /*e080*/  SYNCS.ARRIVE.TRANS64.RED.A1T0 RZ, [R198+URZ], RZ ;  /* 0x000000ffc6ff79a7 */ /* 0x0009e2000810043f */
[----:B------:R4:W1:Y:S02]  /*e090*/  SHFL.IDX PT, R0, R16, RZ, 0x181f ;  /* 0x00181fff10007589 */ /* 0x00086400000e0000 */
[----:B------:R-:W-:Y:S08]  /*e0a0*/  @P2 BRA `(.L_x_1238) ;  /* 0x0000000000482947 */ /* 0x000ff00003800000 */
        /* <DEDUP_REMOVED lines=18> */
.L_x_1238:
[----:B------:R-:W-:Y:S05]  /*e1d0*/  BSYNC B1 ;  /* 0x0000000000017941 */ /* 0x000fea0003800000 */
.L_x_1237:
[----:B-1----:R1:W3:Y:S01]  /*e1e0*/  SHFL.IDX PT, R0, R16, 0x1, 0x181f ;  /* 0x00381f0010007f89 */ /* 0x0022e200000e0000 */
[----:B------:R-:W-:Y:S03]  /*e1f0*/  BSSY B1, `(.L_x_1239) ;  /* 0x0000015000017945 */ /* 0x000fe60003800000 */
[----:B--2---:R1:W2:Y:S01]  /*e200*/  SHFL.IDX PT, R14, R2, 0x1, 0x181f ;  /* 0x00381f00020e7f89 */ /* 0x0042a200000e0000 */
[----:B------:R-:W-:Y:S05]  /*e210*/  @P1 BRA `(.L_x_1240) ;  /* 0x0000000000481947 */ /* 0x000fea0003800000 */
[----:B------:R-:W-:Y:S01]  /*e220*/  ULDC UR5, c[0x0][0xac8] ;  /* 0x0002b20000057ab9 */ /* 0x000fe20000000800 */
[----:B------:R-:W-:Y:S01]  /*e230*/  ULDC.64 UR6, c[0x0][0x208] ;  /* 0x0000820000067ab9 */ /* 0x000fe20000000a00 */
[----:B------:R-:W-:Y:S02]  /*e240*/  ISETP.GE.AND P4, PT, R18, UR5, PT ;  /* 0x0000000512007c0c */ /* 0x000fe4000bf86270 */
[----:B------:R-:W-:Y:S02]  /*e250*/  ISETP.GE.AND P3, PT, R200, UR5, PT ;  /* 0x00000005c8007c0c */ /* 0x000fe4000bf66270 */
[----:B------:R-:W-:Y:S02]  /*e260*/  ISETP.GE.AND P2, PT, R23, UR5, PT ;  /* 0x0000000517007c0c */ /* 0x000fe4000bf46270 */
[----:B------:R-:W-:-:S07]  /*e270*/  ISETP.GE.AND P1, PT, R201, UR5, PT ;  /* 0x00000005c9007c0c */ /* 0x000fce000bf26270 */
[-C--:B--2--5:R-:W-:Y:S02]  /*e280*/  @!P4 LEA R8, P6, R18, R14.reuse, 0x1 ;  /* 0x0000000e1208c211 */ /* 0x0a4fe400078c08ff */
[----:B------:R-:W-:Y:S02]  /*e290*/  @!P3 LEA R10, P5, R200, R14, 0x1 ;  /* 0x0000000ec80ab211 */ /* 0x000fe400078a08ff */
[----:B---3--:R-:W-:Y:S02]  /*e2a0*/  @!P4 LEA.HI.X R9, R18, R0, R216, 0x1, P6 ;  /* 0x000000001209c211 */ /* 0x008fe400030f0cd8 */
        /* <DEDUP_REMOVED lines=9> */
.L_x_1240:
[----:B------:R-:W-:Y:S05]  /*e340*/  BSYNC B1 ;  /* 0x0000000000017941 */ /* 0x000fea0003800000 */
.L_x_1239:
[----:B---3--:R3:W0:Y:S01]  /*e350*/  SHFL.IDX PT, R0, R16, 0x2, 0x181f ;  /* 0x00581f0010007f89 */ /* 0x00862200000e0000 */
        /* <DEDUP_REMOVED lines=21> */
.L_x_1242:
[----:B------:R-:W-:Y:S05]  /*e4b0*/  BSYNC B1 ;  /* 0x0000000000017941 */ /* 0x000fea0003800000 */
.L_x_1241:
[----:B0-----:R-:W-:Y:S01]  /*e4c0*/  VIADD R0, R22, 0x60 ;  /* 0x0000006016007836 */ /* 0x001fe20000000000 */
[----:B-1-34-:R-:W3:Y:S04]  /*e4d0*/  SHFL.IDX PT, R16, R16, 0x3, 0x181f ;  /* 0x00781f0010107f89 */ /* 0x01aee800000e0000 */
[----:B------:R-:W-:Y:S01]  /*e4e0*/  ISETP.GE.AND P0, PT, R0, R3, PT ;  /* 0x000000030000720c */ /* 0x000fe20003f06270 */
[----:B------:R4:W0:-:S12]  /*e4f0*/  SHFL.IDX PT, R12, R2, 0x3, 0x181f ;  /* 0x00781f00020c7f89 */ /* 0x00081800000e0000 */
[----:B----4-:R-:W-:Y:S05]  /*e500*/  @P0 BRA `(.L_x_1243) ;  /* 0x0000000c00540947 */ /* 0x010fea0003800000 */
[----:B------:R-:W-:Y:S01]  /*e510*/  ULDC UR5, c[0x0][0xac8] ;  /* 0x0002b20000057ab9 */ /* 0x000fe20000000800 */
[----:B------:R-:W-:Y:S01]  /*e520*/  ULDC.64 UR6, c[0x0][0x208] ;  /* 0x0000820000067ab9 */ /* 0x000fe20000000a00 */
[----:B------:R-:W-:Y:S02]  /*e530*/  ISETP.GE.AND P3, PT, R18, UR5, PT ;  /* 0x0000000512007c0c */ /* 0x000fe4000bf66270 */
[----:B------:R-:W-:Y:S02]  /*e540*/  ISETP.GE.AND P4, PT, R200, UR5, PT ;  /* 0x00000005c8007c0c */ /* 0x000fe4000bf86270 */
[----:B------:R-:W-:-:S09]  /*e550*/  ISETP.GE.AND P5, PT, R23, UR5, PT ;  /* 0x0000000517007c0c */ /* 0x000fd2000bfa6270 */
[-C--:B0-----:R-:W-:Y:S02]  /*e560*/  @!P3 LEA R2, P0, R18, R12.reuse, 0x1 ;  /* 0x0000000c1202b211 */ /* 0x081fe400078008ff */
[----:B-----5:R-:W-:Y:S02]  /*e570*/  @!P4 LEA R8, P1, R200, R12, 0x1 ;  /* 0x0000000cc808c211 */ /* 0x020fe400078208ff */
[----:B---3--:R-:W-:Y:S02]  /*e580*/  @!P3 LEA.HI.X R3, R18, R16, R216, 0x1, P0 ;  /* 0x000000101203b211 */ /* 0x008fe400000f0cd8 */
        /* <DEDUP_REMOVED lines=8> */
[----:B----4-:R-:W-:Y:S01]  /*e610*/  LEA R2, P0, R201, R12, 0x1 ;  /* 0x0000000cc9027211 */ /* 0x010fe200078008ff */
[----:B------:R-:W-:-:S03]  /*e620*/  ULDC.64 UR6, c[0x0][0x208] ;  /* 0x0000820000067ab9 */ /* 0x000fc60000000a00 */
[----:B------:R-:W-:-:S05]  /*e630*/  LEA.HI.X R3, R201, R16, R213, 0x1, P0 ;  /* 0x00000010c9037211 */ /* 0x000fca00000f0cd5 */
[----:B------:R0:W-:Y:S01]  /*e640*/  ST.E.128 desc[UR6][R2.64], R136 ;  /* 0x0000008802007985 */ /* 0x0001e2000c101d06 */
[----:B------:R-:W-:Y:S05]  /*e650*/  BRA `(.L_x_1243) ;  /* 0x0000000c00007947 */ /* 0x000fea0003800000 */
.L_x_1236:
[----:B------:R-:W0:Y:S01]  /*e660*/  LDC R8, c[0x0][0xbe8] ;  /* 0x0002fa00ff087b82 */ /* 0x000e220000000800 */
[----:B------:R-:W-:Y:S01]  /*e670*/  R2UR UR6, R203 ;  /* 0x00000000cb0672ca */ /* 0x000fe200000e0000 */
[----:B------:R-:W-:Y:S01]  /*e680*/  BSSY B1, `(.L_x_1244) ;  /* 0x0000035000017945 */ /* 0x000fe20003800000 */
[----:B------:R-:W-:Y:S01]  /*e690*/  R2UR UR5, R204 ;  /* 0x00000000cc0572ca */ /* 0x000fe200000e0000 */
[----:B------:R-:W-:Y:S01]  /*e6a0*/  IMAD R6, R202, 0x20, R206 ;  /* 0x00000020ca067824 */ /* 0x000fe200078e02ce */
[----:B------:R-:W-:-:S09]  /*e6b0*/  ISETP.GE.AND P0, PT, R217, 0x80, PT ;  /* 0x00000080d900780c */ /* 0x000fd20003f06270 */
[----:B------:R-:W-:Y:S02]  /*e6c0*/  USHF.R.S32.HI UR8, URZ, 0x1f, UR6 ;  /* 0x0000001f3f087899 */ /* 0x000fe40008011406 */
[----:B------:R-:W-:Y:S01]  /*e6d0*/  USHF.R.S32.HI UR9, URZ, 0x1f, UR5 ;  /* 0x0000001f3f097899 */ /* 0x000fe20008011405 */
[----:B0-----:R-:W-:-:S13]  /*e6e0*/  ISETP.NE.AND P1, PT, R8, 0x1, PT ;  /* 0x000000010800780c */ /* 0x001fda0003f25270 */
[----:B------:R-:W0:Y:S08]  /*e6f0*/  @P1 LDC R9, c[0x0][0xbec] ;  /* 0x0002fb00ff091b82 */ /* 0x000e300000000800 */
[----:B------:R-:W1:Y:S01]  /*e700*/  @P1 LDC R11, c[0x0][0xbf0] ;  /* 0x0002fc00ff0b1b82 */ /* 0x000e620000000800 */
[----:B------:R-:W-:Y:S05]  /*e710*/  @P0 BRA `(.L_x_1245) ;  /* 0x0000000000ac0947 */ /* 0x000fea0003800000 */
[----:B------:R-:W2:Y:S01]  /*e720*/  S2R R0, SR_TID.X ;  /* 0x0000000000007919 */ /* 0x000ea20000002100 */
[----:B------:R-:W3:Y:S01]  /*e730*/  LDC R3, c[0x0][0xbe8] ;  /* 0x0002fa00ff037b82 */ /* 0x000ee20000000800 */
[----:B------:R-:W-:Y:S01]  /*e740*/  IMAD.U32 R4, RZ, RZ, UR60 ;  /* 0x0000003cff047e24 */ /* 0x000fe2000f8e00ff */
[----:B------:R-:W-:Y:S02]  /*e750*/  ULDC UR5, c[0x0][0xa88] ;  /* 0x0002a20000057ab9 */ /* 0x000fe40000000800 */
[----:B---3--:R-:W-:Y:S02]  /*e760*/  IMAD R5, R3, UR5, RZ ;  /* 0x0000000503057c24 */ /* 0x008fe4000f8e02ff */
[----:B--2---:R-:W-:-:S04]  /*e770*/  IADD3 R4, R4, -0x80, R0 ;  /* 0xffffff8004047810 */ /* 0x004fc80007ffe000 */
[----:B------:R-:W-:-:S13]  /*e780*/  ISETP.GE.AND P0, PT, R4, R5, PT ;  /* 0x000000050400720c */ /* 0x000fda0003f06270 */
[----:B------:R-:W-:Y:S05]  /*e790*/  @P0 BRA `(.L_x_1245) ;  /* 0x00000000008c0947 */ /* 0x000fea0003800000 */
[----:B------:R-:W-:Y:S01]  /*e7a0*/  ISETP.NE.AND P0, PT, R3, 0x1, PT ;  /* 0x000000010300780c */ /* 0x000fe20003f05270 */
[----:B------:R-:W-:Y:S01]  /*e7b0*/  ULDC.64 UR10, c[0x0][0xb90] ;  /* 0x0002e400000a7ab9 */ /* 0x000fe20000000a00 */
[----:B------:R-:W-:Y:S01]  /*e7c0*/  R2UR UR13, R203 ;  /* 0x00000000cb0d72ca */ /* 0x000fe200000e0000 */
[----:B------:R-:W-:Y:S01]  /*e7d0*/  UIMAD UR5, UR8, UR10, URZ ;  /* 0x0000000a080572a4 */ /* 0x000fe2000f8e023f */
[----:B------:R-:W-:Y:S01]  /*e7e0*/  R2UR UR12, R204 ;  /* 0x00000000cc0c72ca */ /* 0x000fe200000e0000 */
[----:B------:R-:W-:-:S08]  /*e7f0*/  IMAD.MOV.U32 R2, RZ, RZ, R4 ;  /* 0x000000ffff027224 */ /* 0x000fd000078e0004 */
[----:B------:R-:W2:Y:S02]  /*e800*/  @P0 LDC R5, c[0x0][0xbec] ;  /* 0x0002fb00ff050b82 */ /* 0x000ea40000000800 */
[----:B------:R-:W-:Y:S02]  /*e810*/  UIMAD.WIDE.U32 UR6, UR13, UR10, URZ ;  /* 0x0000000a0d0672a5 */ /* 0x000fe4000f8e003f */
[----:B------:R-:W-:-:S03]  /*e820*/  UIMAD UR5, UR13, UR11, UR5 ;  /* 0x0000000b0d0572a4 */ /* 0x000fc6000f8e0205 */
[----:B------:R-:W-:Y:S01]  /*e830*/  ULDC.64 UR10, c[0x0][0xb98] ;  /* 0x0002e600000a7ab9 */ /* 0x000fe20000000a00 */
[----:B------:R-:W3:Y:S01]  /*e840*/  @P0 LDC R7, c[0x0][0xbf0] ;  /* 0x0002fc00ff070b82 */ /* 0x000ee20000000800 */
[----:B------:R-:W-:Y:S02]  /*e850*/  UIADD3 UR7, UR7, UR5, URZ ;  /* 0x0000000507077290 */ /* 0x000fe4000fffe03f */
[----:B------:R-:W-:Y:S02]  /*e860*/  UIMAD UR5, UR9, UR10, URZ ;  /* 0x0000000a090572a4 */ /* 0x000fe4000f8e023f */
[----:B------:R-:W-:Y:S02]  /*e870*/  UIMAD.WIDE.U32 UR6, UR12, UR10, UR6 ;  /* 0x0000000a0c0672a5 */ /* 0x000fe4000f8e0006 */
[----:B------:R-:W-:-:S03]  /*e880*/  UIMAD UR5, UR12, UR11, UR5 ;  /* 0x0000000b0c0572a4 */ /* 0x000fc6000f8e0205 */
[----:B------:R-:W-:Y:S01]  /*e890*/  ULDC.64 UR10, c[0x0][0xb88] ;  /* 0x0002e200000a7ab9 */ /* 0x000fe20000000a00 */
[----:B------:R-:W-:Y:S01]  /*e8a0*/  ULDC.64 UR12, c[0x0][0x208] ;  /* 0x00008200000c7ab9 */ /* 0x000fe20000000a00 */
[----:B--2---:R-:W-:-:S05]  /*e8b0*/  @P0 IMAD.HI.U32 R0, R4, R5, RZ ;  /* 0x0000000504000227 */ /* 0x004fca00078e00ff */
[----:B---3--:R-:W-:-:S05]  /*e8c0*/  @P0 SHF.R.U32.HI R2, RZ, R7, R0 ;  /* 0x00000007ff020219 */ /* 0x008fca0000011600 */
[----:B------:R-:W-:-:S04]  /*e8d0*/  IMAD.MOV R5, RZ, RZ, -R2 ;  /* 0x000000ffff057224 */ /* 0x000fc800078e0a02 */
[----:B------:R-:W-:Y:S01]  /*e8e0*/  IMAD R5, R3, R5, R4 ;  /* 0x0000000503057224 */ /* 0x000fe200078e0204 */
[----:B------:R-:W-:Y:S01]  /*e8f0*/  SHF.R.S32.HI R3, RZ, 0x1f, R2 ;  /* 0x0000001fff037819 */ /* 0x000fe20000011402 */
[----:B------:R-:W-:Y:S01]  /*e900*/  IMAD.U32 R4, RZ, RZ, UR5 ;  /* 0x00000005ff047e24 */ /* 0x000fe2000f8e00ff */
[----:B------:R-:W-:Y:S02]  /*e910*/  IADD3 R2, P0, R2, UR6, RZ ;  /* 0x0000000602027c10 */ /* 0x000fe4000ff1e0ff */
[----:B------:R-:W-:Y:S02]  /*e920*/  SHF.R.S32.HI R0, RZ, 0x1f, R5 ;  /* 0x0000001fff007819 */ /* 0x000fe40000011405 */
[----:B------:R-:W-:Y:S01]  /*e930*/  IADD3.X R3, R3, UR7, R4, P0, !PT ;  /* 0x0000000703037c10 */ /* 0x000fe200087fe404 */
[----:B------:R-:W-:Y:S02]  /*e940*/  ULDC.64 UR6, c[0x0][0xb50] ;  /* 0x0002d40000067ab9 */ /* 0x000fe40000000a00 */
[----:B------:R-:W-:-:S02]  /*e950*/  IMAD R0, R0, UR10, RZ ;  /* 0x0000000a00007c24 */ /* 0x000fc4000f8e02ff */
[----:B------:R-:W-:-:S04]  /*e960*/  IMAD.WIDE.U32 R2, R5, UR10, R2 ;  /* 0x0000000a05027c25 */ /* 0x000fc8000f8e0002 */
[----:B------:R-:W-:Y:S01]  /*e970*/  IMAD R7, R5, UR11, R0 ;  /* 0x0000000b05077c24 */ /* 0x000fe2000f8e0200 */
[----:B------:R-:W-:-:S03]  /*e980*/  LEA R4, P0, R2, UR6, 0x2 ;  /* 0x0000000602047c11 */ /* 0x000fc6000f8010ff */
[----:B------:R-:W-:-:S05]  /*e990*/  IMAD.IADD R3, R3, 0x1, R7 ;  /* 0x0000000103037824 */ /* 0x000fca00078e0207 */
[----:B------:R-:W-:Y:S01]  /*e9a0*/  LEA.HI.X R5, R2, UR7, R3, 0x2, P0 ;  /* 0x0000000702057c11 */ /* 0x000fe200080f1403 */
[----:B------:R-:W-:-:S05]  /*e9b0*/  IMAD.MOV.U32 R3, RZ, RZ, -0x800000 ;  /* 0xff800000ff037424 */ /* 0x000fca00078e00ff */
[----:B------:R2:W-:Y:S02]  /*e9c0*/  STG.E desc[UR12][R4.64], R3 ;  /* 0x0000000304007986 */ /* 0x0005e4000c10190c */
.L_x_1245:
[----:B------:R-:W-:Y:S05]  /*e9d0*/  BSYNC B1 ;  /* 0x0000000000017941 */ /* 0x000fea0003800000 */
.L_x_1244:
[----:B------:R-:W-:Y:S01]  /*e9e0*/  R2UR UR13, R203 ;  /* 0x00000000cb0d72ca */ /* 0x000fe200000e0000 */
[----:B------:R-:W-:Y:S01]  /*e9f0*/  ULDC.64 UR10, c[0x0][0xae8] ;  /* 0x0002ba00000a7ab9 */ /* 0x000fe20000000a00 */
[----:B------:R-:W-:Y:S01]  /*ea00*/  R2UR UR12, R204 ;  /* 0x00000000cc0c72ca */ /* 0x000fe200000e0000 */
[----:B------:R-:W-:Y:S01]  /*ea10*/  UIMAD UR5, UR8, UR10, URZ ;  /* 0x0000000a080572a4 */ /* 0x000fe2000f8e023f */
[----:B------:R-:W-:Y:S01]  /*ea20*/  VIADD R6, R6, UR60 ;  /* 0x0000003c06067c36 */ /* 0x000fe20008000000 */
[----:B------:R-:W-:Y:S03]  /*ea30*/  BSSY B1, `(.L_x_1246) ;  /* 0x000003d000017945 */ /* 0x000fe60003800000 */
[----:B0-----:R-:W-:-:S04]  /*ea40*/  @P1 IMAD.HI.U32 R0, R6, R9, RZ ;  /* 0x0000000906001227 */ /* 0x001fc800078e00ff */
[----:B--2---:R-:W-:Y:S01]  /*ea50*/  IMAD.MOV.U32 R5, RZ, RZ, R6 ;  /* 0x000000ffff057224 */ /* 0x004fe200078e0006 */
[----:B------:R-:W-:Y:S01]  /*ea60*/  UIMAD.WIDE.U32 UR6, UR13, UR10, URZ ;  /* 0x0000000a0d0672a5 */ /* 0x000fe2000f8e003f */
[----:B-1----:R-:W-:Y:S01]  /*ea70*/  @P1 SHF.R.U32.HI R5, RZ, R11, R0 ;  /* 0x0000000bff051219 */ /* 0x002fe20000011600 */
[----:B------:R-:W-:-:S03]  /*ea80*/  UIMAD UR5, UR13, UR11, UR5 ;  /* 0x0000000b0d0572a4 */ /* 0x000fc6000f8e0205 */
[----:B------:R-:W-:Y:S01]  /*ea90*/  ULDC.64 UR10, c[0x0][0xaf0] ;  /* 0x0002bc00000a7ab9 */ /* 0x000fe20000000a00 */
[----:B------:R-:W-:Y:S01]  /*eaa0*/  UIADD3 UR7, UR7, UR5, URZ ;  /* 0x0000000507077290 */ /* 0x000fe2000fffe03f */
[--C-:B------:R-:W-:Y:S01]  /*eab0*/  SHF.R.S32.HI R0, RZ, 0x1f, R5.reuse ;  /* 0x0000001fff007819 */ /* 0x100fe20000011405 */
[----:B------:R-:W-:Y:S01]  /*eac0*/  UIMAD UR5, UR9, UR10, URZ ;  /* 0x0000000a090572a4 */ /* 0x000fe2000f8e023f */
[----:B------:R-:W-:Y:S01]  /*ead0*/  IMAD.MOV R7, RZ, RZ, -R5 ;  /* 0x000000ffff077224 */ /* 0x000fe200078e0a05 */
[----:B------:R-:W-:Y:S02]  /*eae0*/  UIMAD.WIDE.U32 UR6, UR12, UR10, UR6 ;  /* 0x0000000a0c0672a5 */ /* 0x000fe4000f8e0006 */
[----:B------:R-:W-:Y:S01]  /*eaf0*/  UIMAD UR5, UR12, UR11, UR5 ;  /* 0x0000000b0c0572a4 */ /* 0x000fe2000f8e0205 */
[----:B------:R-:W-:Y:S01]  /*eb00*/  IMAD R7, R8, R7, R6 ;  /* 0x0000000708077224 */ /* 0x000fe200078e0206 */
[----:B------:R-:W-:Y:S01]  /*eb10*/  ULDC.64 UR8, c[0x0][0xae0] ;  /* 0x0002b80000087ab9 */ /* 0x000fe20000000a00 */
[----:B------:R-:W-:Y:S01]  /*eb20*/  VIADD R6, R206, UR60 ;  /* 0x0000003cce067c36 */ /* 0x000fe20008000000 */
[----:B------:R-:W-:Y:S01]  /*eb30*/  UIADD3 UR5, UR7, UR5, URZ ;  /* 0x0000000507057290 */ /* 0x000fe2000fffe03f */
[----:B------:R-:W-:-:S02]  /*eb40*/  IMAD R0, R0, UR8, RZ ;  /* 0x0000000800007c24 */ /* 0x000fc4000f8e02ff */
[----:B------:R-:W-:Y:S02]  /*eb50*/  IMAD.U32 R3, RZ, RZ, UR7 ;  /* 0x00000007ff037e24 */ /* 0x000fe4000f8e00ff */
[----:B------:R-:W-:Y:S01]  /*eb60*/  IMAD.U32 R2, RZ, RZ, UR6 ;  /* 0x00000006ff027e24 */ /* 0x000fe2000f8e00ff */
[----:B------:R-:W-:Y:S01]  /*eb70*/  ULDC.64 UR6, c[0x0][0xad8] ;  /* 0x0002b60000067ab9 */ /* 0x000fe20000000a00 */
[----:B------:R-:W-:Y:S01]  /*eb80*/  IMAD.U32 R3, RZ, RZ, UR5 ;  /* 0x00000005ff037e24 */ /* 0x000fe2000f8e00ff */
[----:B------:R-:W-:Y:S01]  /*eb90*/  ULDC UR5, c[0x0][0xa88] ;  /* 0x0002a20000057ab9 */ /* 0x000fe20000000800 */
[C---:B------:R-:W-:Y:S01]  /*eba0*/  IMAD R9, R5.reuse, UR9, R0 ;  /* 0x0000000905097c24 */ /* 0x040fe2000f8e0200 */
[----:B------:R-:W-:Y:S01]  /*ebb0*/  SHF.R.S32.HI R0, RZ, 0x1f, R7 ;  /* 0x0000001fff007819 */ /* 0x000fe20000011407 */
[----:B------:R-:W-:-:S04]  /*ebc0*/  IMAD.WIDE.U32 R2, R5, UR8, R2 ;  /* 0x0000000805027c25 */ /* 0x000fc8000f8e0002 */
[----:B------:R-:W-:Y:S02]  /*ebd0*/  IMAD.IADD R3, R3, 0x1, R9 ;  /* 0x0000000103037824 */ /* 0x000fe400078e0209 */
[----:B------:R-:W-:Y:S02]  /*ebe0*/  IMAD R4, R0, UR6, RZ ;  /* 0x0000000600047c24 */ /* 0x000fe4000f8e02ff */
[----:B------:R-:W-:Y:S02]  /*ebf0*/  IMAD R9, R8, UR5, RZ ;  /* 0x0000000508097c24 */ /* 0x000fe4000f8e02ff */
[C---:B------:R-:W-:Y:S02]  /*ec00*/  IMAD R5, R7.reuse, UR7, R4 ;  /* 0x0000000707057c24 */ /* 0x040fe4000f8e0204 */
[----:B------:R-:W-:Y:S01]  /*ec10*/  IMAD.WIDE.U32 R2, R7, UR6, R2 ;  /* 0x0000000607027c25 */ /* 0x000fe2000f8e0002 */
[----:B------:R-:W-:Y:S01]  /*ec20*/  ISETP.GE.AND P2, PT, R6, R9, PT ;  /* 0x000000090600720c */ /* 0x000fe20003f46270 */
[----:B------:R-:W-:-:S02]  /*ec30*/  ULDC.64 UR6, c[0x0][0xa80] ;  /* 0x0002a00000067ab9 */ /* 0x000fc40000000a00 */
[----:B------:R-:W-:Y:S01]  /*ec40*/  VIADD R0, R6, 0x20 ;  /* 0x0000002006007836 */ /* 0x000fe20000000000 */
[----:B------:R-:W-:Y:S01]  /*ec50*/  LEA R4, P3, R2, UR6, 0x1 ;  /* 0x0000000602047c11 */ /* 0x000fe2000f8608ff */
[----:B------:R-:W-:-:S03]  /*ec60*/  IMAD.IADD R3, R3, 0x1, R5 ;  /* 0x0000000103037824 */ /* 0x000fc600078e0205 */
[-C--:B------:R-:W-:Y:S01]  /*ec70*/  ISETP.GE.AND P1, PT, R0, R9.reuse, PT ;  /* 0x000000090000720c */ /* 0x080fe20003f26270 */
[----:B------:R-:W-:Y:S01]  /*ec80*/  VIADD R0, R6, 0x40 ;  /* 0x0000004006007836 */ /* 0x000fe20000000000 */
[----:B------:R-:W-:Y:S02]  /*ec90*/  LEA.HI.X R5, R2, UR7, R3, 0x1, P3 ;  /* 0x0000000702057c11 */ /* 0x000fe400098f0c03 */
[----:B------:R0:W1:Y:S02]  /*eca0*/  SHFL.IDX PT, R2, R4, RZ, 0x181f ;  /* 0x00181fff04027589 */ /* 0x00006400000e0000 */
[----:B------:R-:W-:Y:S02]  /*ecb0*/  ISETP.GE.AND P0, PT, R0, R9, PT ;  /* 0x000000090000720c */ /* 0x000fe40003f06270 */
[----:B------:R0:W2:Y:S01]  /*ecc0*/  SHFL.IDX PT, R0, R5, RZ, 0x181f ;  /* 0x00181fff05007589 */ /* 0x0000a200000e0000 */
[----:B------:R-:W-:Y:S10]  /*ecd0*/  @P2 BRA `(.L_x_1247) ;  /* 0x0000000000482947 */ /* 0x000ff40003800000 */
        /* <DEDUP_REMOVED lines=18> */
.L_x_1247:
[----:B------:R-:W-:Y:S05]  /*ee00*/  BSYNC B1 ;  /* 0x0000000000017941 */ /* 0x000fea0003800000 */
.L_x_1246:
[----:B--2---:R2:W4:Y:S01]  /*ee10*/  SHFL.IDX PT, R0, R5, 0x1, 0x181f ;  /* 0x00381f0005007f89 */ /* 0x00452200000e0000 */
[----:B------:R-:W-:Y:S03]  /*ee20*/  BSSY B1, `(.L_x_1248) ;  /* 0x0000015000017945 */ /* 0x000fe60003800000 */
[----:B-1-3--:R2:W1:Y:S01]  /*ee30*/  SHFL.IDX PT, R2, R4, 0x1, 0x181f ;  /* 0x00381f0004027f89 */ /* 0x00a46200000e0000 */
        /* <DEDUP_REMOVED lines=8> */
[----:B------:R-:W-:Y:S02]  /*eec0*/  @!P3 LEA R12, P5, R200, R2, 0x1 ;  /* 0x00000002c80cb211 */ /* 0x000fe400078a08ff */
[----:B----4-:R-:W-:Y:S02]  /*eed0*/  @!P4 LEA.HI.X R11, R18, R0, R216, 0x1, P6 ;  /* 0x00000000120bc211 */ /* 0x010fe400030f0cd8 */
        /* <DEDUP_REMOVED lines=9> */
.L_x_1249:
[----:B------:R-:W-:Y:S05]  /*ef70*/  BSYNC B1 ;  /* 0x0000000000017941 */ /* 0x000fea0003800000 */
.L_x_1248:
[----:B----4-:R4:W0:Y:S01]  /*ef80*/  SHFL.IDX PT, R0, R5, 0x2, 0x181f ;  /* 0x00581f0005007f89 */ /* 0x01082200000e0000 */
        /* <DEDUP_REMOVED lines=10> */
[-C--:B------:R-:W-:Y:S02]  /*f030*/  @!P2 LEA R12, P5, R200, R2.reuse, 0x1 ;  /* 0x00000002c80ca211 */ /* 0x080fe400078a08ff */
        /* <DEDUP_REMOVED lines=10> */
.L_x_1251:
[----:B------:R-:W-:Y:S05]  /*f0e0*/  BSYNC B1 ;  /* 0x0000000000017941 */ /* 0x000fea0003800000 */
.L_x_1250:
[----:B0-----:R-:W-:Y:S01]  /*f0f0*/  VIADD R0, R6, 0x60 ;  /* 0x0000006006007836 */ /* 0x001fe20000000000 */
[----:B--2-4-:R-:W0:Y:S04]  /*f100*/  SHFL.IDX PT, R5, R5, 0x3, 0x181f ;  /* 0x00781f0005057f89 */ /* 0x014e2800000e0000 */
[----:B------:R-:W-:Y:S01]  /*f110*/  ISETP.GE.AND P0, PT, R0, R9, PT ;  /* 0x000000090000720c */ /* 0x000fe20003f06270 */
[----:B-1-3--:R1:W2:-:S12]  /*f120*/  SHFL.IDX PT, R2, R4, 0x3, 0x181f ;  /* 0x00781f0004027f89 */ /* 0x00a29800000e0000 */
        /* <DEDUP_REMOVED lines=8> */
[-C--:B------:R-:W-:Y:S02]  /*f1b0*/  @!P2 LEA R8, P5, R200, R2.reuse, 0x1 ;  /* 0x00000002c808a211 */ /* 0x080fe400078a08ff */
[-C--:B------:R-:W-:Y:S02]  /*f1c0*/  @!P1 LEA R10, P4, R23, R2.reuse, 0x1 ;  /* 0x00000002170a9211 */ /* 0x080fe400078808ff */
[-C--:B0-----:R-:W-:Y:S02]  /*f1d0*/  @!P3 LEA.HI.X R7, R18, R5.reuse, R216, 0x1, P6 ;  /* 0x000000051207b211 */ /* 0x081fe400030f0cd8 */
        /* <DEDUP_REMOVED lines=8> */
.L_x_1243:
[----:B------:R-:W-:Y:S05]  /*f260*/  BSYNC B0 ;  /* 0x0000000000007941 */ /* 0x000fea0003800000 */
.L_x_1235:
[----:B------:R-:W-:Y:S02]  /*f270*/  ULDC UR5, c[0x0][0xc38] ;  /* 0x00030e0000057ab9 */ /* 0x000fe40000000800 */
[----:B------:R-:W-:-:S06]  /*f280*/  UISETP.GE.AND UP0, UPT, UR4, UR5, UPT ;  /* 0x000000050400728c */ /* 0x000fcc000bf06270 */
[----:B------:R-:W-:-:S13]  /*f290*/  PLOP3.LUT P0, PT, PT, PT, UP0, 0x80, 0x0 ;  /* 0x000000000000781c */ /* 0x000fda0003f0f008 */
[----:B------:R-:W-:Y:S05]  /*f2a0*/  @!P0 BRA `(.L_x_1252) ;  /* 0xffffff1800d48947 */ /* 0x000fea000383ffff */
[----:B------:R-:W-:Y:S05]  /*f2b0*/  EXIT ;  /* 0x000000000000794d */ /* 0x000fea0003800000 */
.L_x_1154:
[----:B------:R-:W-:-:S08]  /*f2c0*/  NOP ;  /* 0x0000000000007918 */ /* 0x000fd00000000000 */
[----:B0-----:R-:W0:-:S00]  /*f2d0*/  USETMAXREG.DEALLOC.CTAPOOL 0x18 ;  /* 0x00000018000079c8 */ /* 0x001e0000080e0500 */
[----:B0-----:R-:W-:-:S06]  /*f2e0*/  LOP3.LUT R0, R0, 0x3, RZ, 0xc0, !PT ;  /* 0x0000000300007812 */ /* 0x001fcc00078ec0ff */
[----:B------:R-:W0:Y:S01]  /*f2f0*/  S2UR UR6, SR_CTAID.X ;  /* 0x00000000000679c3 */ /* 0x000e220000002500 */
[----:B------:R-:W-:Y:S01]  /*f300*/  LOP3.LUT R19, R19, 0xfffffffb, RZ, 0xc0, !PT ;  /* 0xfffffffb13137812 */ /* 0x000fe200078ec0ff */
[----:B------:R-:W-:Y:S01]  /*f310*/  STL [R1+0x18], RZ ;  /* 0x000018ff01007387 */ /* 0x000fe20000100800 */
[----:B------:R-:W-:-:S03]  /*f320*/  IMAD.MOV.U32 R18, RZ, RZ, RZ ;  /* 0x000000ffff127224 */ /* 0x000fc600078e00ff */
[----:B------:R-:W1:Y:S02]  /*f330*/  SHFL.IDX PT, R0, R0, RZ, 0x1f ;  /* 0x00001fff00007589 */ /* 0x000e6400000e0000 */
[----:B-1----:R-:W-:Y:S02]  /*f340*/  ISETP.NE.AND P0, PT, R0, RZ, PT ;  /* 0x000000ff0000720c */ /* 0x002fe40003f05270 */
[----:B------:R-:W0:Y:S11]  /*f350*/  LDC R0, c[0x0][0xc38] ;  /* 0x00030e00ff007b82 */ /* 0x000e360000000800 */
[----:B------:R-:W-:Y:S01]  /*f360*/  @P0 LOP3.LUT R19, R19, 0x4, RZ, 0xfc, !PT ;  /* 0x0000000413130812 */ /* 0x000fe200078efcff */
[----:B------:R-:W-:Y:S06]  /*f370*/  @P0 BAR.ARV 0x4, 0x180 ;  /* 0x0106000000000b1d */ /* 0x000fec0000002000 */
[----:B0-----:R-:W-:Y:S01]  /*f380*/  ISETP.LE.AND P0, PT, R0, UR6, PT ;  /* 0x0000000600007c0c */ /* 0x001fe2000bf03270 */
[----:B------:R-:W-:-:S05]  /*f390*/  IMAD.MOV.U32 R0, RZ, RZ, 0x1 ;  /* 0x00000001ff007424 */ /* 0x000fca00078e00ff */
[----:B------:R0:W-:Y:S07]  /*f3a0*/  STL [R1+0x8], R0 ;  /* 0x0000080001007387 */ /* 0x0001ee0000100800 */
[----:B------:R-:W-:Y:S05]  /*f3b0*/  @P0 BRA `(.L_x_1253) ;  /* 0x0000005400780947 */ /* 0x000fea0003800000 */
[----:B------:R-:W1:Y:S01]  /*f3c0*/  S2R R6, SR_TID.X ;  /* 0x0000000000067919 */ /* 0x000e620000002100 */
[----:B------:R-:W2:Y:S01]  /*f3d0*/  S2UR UR5, SR_CgaCtaId ;  /* 0x00000000000579c3 */ /* 0x000ea20000008800 */
[----:B------:R-:W-:Y:S01]  /*f3e0*/  UMOV UR4, 0x400 ;  /* 0x0000040000047882 */ /* 0x000fe20000000000 */
[----:B------:R-:W-:Y:S01]  /*f3f0*/  IMAD.MOV.U32 R18, RZ, RZ, RZ ;  /* 0x000000ffff127224 */ /* 0x000fe200078e00ff */
[----:B------:R-:W-:Y:S01]  /*f400*/  ULDC UR44, c[0x0][0xc] ;  /* 0x00000300002c7ab9 */ /* 0x000fe20000000800 */
[----:B------:R-:W-:Y:S01]  /*f410*/  ULDC.64 UR38, c[0x0][0x198] ;  /* 0x0000660000267ab9 */ /* 0x000fe20000000a00 */
[----:B--2---:R-:W-:-:S06]  /*f420*/  ULEA UR4, UR5, UR4, 0x18 ;  /* 0x0000000405047291 */ /* 0x004fcc000f8ec03f */
[----:B------:R-:W-:Y:S01]  /*f430*/  IMAD.U32 R17, RZ, RZ, UR4 ;  /* 0x00000004ff117e24 */ /* 0x000fe2000f8e00ff */
[C---:B-1----:R-:W-:Y:S01]  /*f440*/  LOP3.LUT R5, R6.reuse, 0x7f, RZ, 0xc0, !PT ;  /* 0x0000007f06057812 */ /* 0x042fe200078ec0ff */
[----:B0-----:R-:W-:-:S05]  /*f450*/  IMAD.SHL.U32 R0, R6, 0x8, RZ ;  /* 0x0000000806007824 */ /* 0x001fca00078e00ff */
[C---:B------:R-:W-:Y:S02]  /*f460*/  LOP3.LUT R2, R0.reuse, 0x1f8, RZ, 0xc0, !PT ;  /* 0x000001f800027812 */ /* 0x040fe400078ec0ff */
[----:B------:R-:W-:Y:S02]  /*f470*/  LOP3.LUT R0, R0, 0x38, RZ, 0xc0, !PT ;  /* 0x0000003800007812 */ /* 0x000fe400078ec0ff */
[----:B------:R-:W-:Y:S01]  /*f480*/  LOP3.LUT R3, R2, 0x38, R6, 0x78, !PT ;  /* 0x0000003802037812 */ /* 0x000fe200078e7806 */
[----:B------:R-:W-:-:S05]  /*f490*/  IMAD.SHL.U32 R2, R5, 0x8, RZ ;  /* 0x0000000805027824 */ /* 0x000fca00078e00ff */
[----:B------:R-:W-:Y:S01]  /*f4a0*/  LOP3.LUT R4, R3, 0x200, R2, 0xf8, !PT ;  /* 0x0000020003047812 */ /* 0x000fe200078ef802 */
[----:B------:R-:W-:Y:S01]  /*f4b0*/  IMAD.SHL.U32 R2, R6, 0x10, RZ ;  /* 0x0000001006027824 */ /* 0x000fe200078e00ff */
[----:B------:R-:W-:-:S03]  /*f4c0*/  SHF.R.U32.HI R3, RZ, 0x3, R5 ;  /* 0x00000003ff037819 */ /* 0x000fc60000011605 */
[----:B------:R-:W-:Y:S01]  /*f4d0*/  IMAD R4, R4, 0x2, R17 ;  /* 0x0000000204047824 */ /* 0x000fe200078e0211 */
[----:B------:R-:W-:Y:S01]  /*f4e0*/  LOP3.LUT R2, R3, 0x70, R2, 0xf8, !PT ;  /* 0x0000007003027812 */ /* 0x000fe200078ef802 */
[----:B------:R-:W-:Y:S02]  /*f4f0*/  IMAD.U32 R3, RZ, RZ, UR6 ;  /* 0x00000006ff037e24 */ /* 0x000fe4000f8e00ff */
[----:B------:R-:W-:Y:S01]  /*f500*/  IMAD.MOV.U32 R2, RZ, RZ, 0x1 ;  /* 0x00000001ff027424 */ /* 0x000fe200078e00ff */
[----:B------:R-:W-:Y:S04]  /*f510*/  STL [R1+0x10], R4 ;  /* 0x0000100401007387 */ /* 0x000fe80000100800 */
[----:B------:R0:W-:Y:S04]  /*f520*/  STL [R1+0x14], R3 ;  /* 0x0000140301007387 */ /* 0x0001e80000100800 */
[----:B------:R-:W-:Y:S04]  /*f530*/  STL [R1+0x18], RZ ;  /* 0x000018ff01007387 */ /* 0x000fe80000100800 */
[----:B------:R1:W-:Y:S01]  /*f540*/  STL [R1+0x8], R2 ;  /* 0x0000080201007387 */ /* 0x0003e20000100800 */
[----:B0-----:R-:W-:-:S02]  /*f550*/  LOP3.LUT R3, R0, 0x40, RZ, 0xfc, !PT ;  /* 0x0000004000037812 */ /* 0x001fc400078efcff */
[C---:B-1----:R-:W-:Y:S02]  /*f560*/  LOP3.LUT R2, R0.reuse, 0x80, RZ, 0xfc, !PT ;  /* 0x0000008000027812 */ /* 0x042fe400078efcff */
[----:B------:R-:W-:-:S07]  /*f570*/  LOP3.LUT R0, R0, 0xc0, RZ, 0xfc, !PT ;  /* 0x000000c000007812 */ /* 0x000fce00078efcff */
.L_x_1360:
[----:B--2---:R-:W2:Y:S01]  /*f580*/  LDL R0, [R1+0x14] ;  /* 0x0000140001007983 */ /* 0x004ea20000100800 */
[----:B------:R-:W-:Y:S02]  /*f590*/  ULDC UR8, c[0x0][0xc60] ;  /* 0x0003180000087ab9 */ /* 0x000fe40000000800 */
[----:B------:R-:W-:-:S11]  /*f5a0*/  UISETP.NE.AND UP0, UPT, UR8, 0x1, UPT ;  /* 0x000000010800788c */ /* 0x000fd6000bf05270 */
[----:B------:R-:W-:Y:S01]  /*f5b0*/  @UP0 ULDC UR4, c[0x0][0xc64] ;  /* 0x0003190000040ab9 */ /* 0x000fe20000000800 */
[----:B------:R-:W-:Y:S01]  /*f5c0*/  @UP0 ULDC UR9, c[0x0][0xc68] ;  /* 0x00031a0000090ab9 */ /* 0x000fe20000000800 */
[C---:B--2---:R-:W-:Y:S02]  /*f5d0*/  R2UR UR7, R0.reuse ;  /* 0x00000000000772ca */ /* 0x044fe400000e0000 */
[----:B------:R-:W-:-:S11]  /*f5e0*/  R2UR UR6, R0 ;  /* 0x00000000000672ca */ /* 0x000fd600000e0000 */
[----:B------:R-:W-:-:S04]  /*f5f0*/  UIMAD.WIDE.U32 UR4, UR7, UR4, URZ ;  /* 0x00000004070472a5 */ /* 0x000fc8000f8e003f */
[----:B------:R-:W-:-:S03]  /*f600*/  @UP0 USHF.R.U32.HI UR7, URZ, UR9, UR5 ;  /* 0x000000093f070299 */ /* 0x000fc60008011605 */
[----:B------:R-:W-:Y:S02]  /*f610*/  ULDC UR4, c[0x0][0xc78] ;  /* 0x00031e0000047ab9 */ /* 0x000fe40000000800 */
[----:B------:R-:W-:Y:S02]  /*f620*/  UISETP.GE.AND UP0, UPT, UR7, UR4, UPT ;  /* 0x000000040700728c */ /* 0x000fe4000bf06270 */
[----:B------:R-:W-:-:S04]  /*f630*/  UIADD3 UR4, -UR7, URZ, URZ ;  /* 0x0000003f07047290 */ /* 0x000fc8000fffe13f */
[----:B------:R-:W-:Y:S01]  /*f640*/  PLOP3.LUT P0, PT, PT, PT, UP0, 0x80, 0x0 ;  /* 0x000000000000781c */ /* 0x000fe20003f0f008 */
[----:B------:R-:W-:-:S12]  /*f650*/  UIMAD UR8, UR8, UR4, UR6 ;  /* 0x00000004080872a4 */ /* 0x000fd8000f8e0206 */
[----:B01--4-:R-:W-:Y:S05]  /*f660*/  @!P0 BRA `(.L_x_1254) ;  /* 0x0000000000208947 */ /* 0x013fea0003800000 */
        /* <DEDUP_REMOVED lines=8> */
.L_x_1254:
[----:B------:R-:W-:Y:S01]  /*f6f0*/  ULDC UR9, c[0x0][0xc54] ;  /* 0x0003150000097ab9 */ /* 0x000fe20000000800 */
[----:B------:R-:W-:Y:S01]  /*f700*/  UMOV UR6, UR8 ;  /* 0x0000000800067c82 */ /* 0x000fe20008000000 */
[----:B------:R-:W-:-:S11]  /*f710*/  UISETP.NE.AND UP0, UPT, UR9, 0x1, UPT ;  /* 0x000000010900788c */ /* 0x000fd6000bf05270 */
[----:B------:R-:W-:Y:S02]  /*f720*/  @UP0 ULDC.64 UR10, c[0x0][0xc58] ;  /* 0x00031600000a0ab9 */ /* 0x000fe40000000a00 */
[----:B------:R-:W-:-:S04]  /*f730*/  UIMAD.WIDE.U32 UR4, UR8, UR10, URZ ;  /* 0x0000000a080472a5 */ /* 0x000fc8000f8e003f */
[----:B------:R-:W-:-:S04]  /*f740*/  @UP0 USHF.R.U32.HI UR6, URZ, UR11, UR5 ;  /* 0x0000000b3f060299 */ /* 0x000fc80008011605 */
[----:B------:R-:W-:-:S12]  /*f750*/  UIMAD UR4, UR6, UR9, URZ ;  /* 0x00000009060472a4 */ /* 0x000fd8000f8e023f */
.L_x_1255:
[----:B------:R-:W-:Y:S02]  /*f760*/  UIADD3 UR4, UR8, -UR4, URZ ;  /* 0x8000000408047290 */ /* 0x000fe4000fffe03f */
        /* <DEDUP_REMOVED lines=8> */
[----:B------:R-:W-:Y:S01]  /*f7f0*/  ULDC UR13, c[0x0][0xc54] ;  /* 0x00031500000d7ab9 */ /* 0x000fe20000000800 */
[----:B------:R-:W-:-:S02]  /*f800*/  UISETP.NE.U32.AND UP0, UPT, UR10, URZ, UPT ;  /* 0x0000003f0a00728c */ /* 0x000fc4000bf05070 */
[----:B------:R-:W-:Y:S02]  /*f810*/  UIMAD UR13, UR7, UR13, UR4 ;  /* 0x0000000d070d72a4 */ /* 0x000fe4000f8e0204 */
[----:B------:R-:W-:Y:S01]  /*f820*/  USHF.L.U32 UR43, UR43, 0x7, URZ ;  /* 0x000000072b2b7899 */ /* 0x000fe2000800063f */
[----:B------:R-:W-:Y:S01]  /*f830*/  ULDC.64 UR4, c[0x0][0x9e0] ;  /* 0x0002780000047ab9 */ /* 0x000fe20000000a00 */
[----:B------:R-:W-:Y:S02]  /*f840*/  UISETP.NE.AND.EX UP0, UPT, UR11, URZ, UPT, UP0 ;  /* 0x0000003f0b00728c */ /* 0x000fe4000bf05300 */
[----:B------:R-:W-:Y:S02]  /*f850*/  UISETP.GE.AND UP3, UPT, UR5, 0x1, UPT ;  /* 0x000000010500788c */ /* 0x000fe4000bf66270 */
[----:B------:R-:W-:Y:S01]  /*f860*/  UIADD3 UR12, UR43, 0x7f, URZ ;  /* 0x0000007f2b0c7890 */ /* 0x000fe2000fffe03f */
[----:B------:R-:W-:Y:S01]  /*f870*/  ULDC UR10, c[0x0][0x424] ;  /* 0x00010900000a7ab9 */ /* 0x000fe20000000800 */
[----:B------:R-:W-:Y:S01]  /*f880*/  ULDC UR6, c[0x0][0x288] ;  /* 0x0000a20000067ab9 */ /* 0x000fe20000000800 */
[----:B------:R-:W-:Y:S01]  /*f890*/  @UP2 ULDC UR8, c[0x0][0xc4c] ;  /* 0x0003130000082ab9 */ /* 0x000fe20000000800 */
[----:B------:R-:W-:Y:S01]  /*f8a0*/  @UP1 ULDC UR11, c[0x0][0x44c] ;  /* 0x00011300000b1ab9 */ /* 0x000fe20000000800 */
[----:B------:R-:W-:Y:S01]  /*f8b0*/  USEL UR15, UR10, 0x1, UP0 ;  /* 0x000000010a0f7887 */ /* 0x000fe20008000000 */
[----:B------:R-:W-:Y:S01]  /*f8c0*/  PLOP3.LUT P1, PT, PT, PT, UP3, 0x80, 0x0 ;  /* 0x000000000000781c */ /* 0x000fe20003f2f038 */
[----:B------:R-:W-:-:S02]  /*f8d0*/  UIADD3 UR16, -UR6, 0x1, URZ ;  /* 0x0000000106107890 */ /* 0x000fc4000fffe13f */
[----:B------:R-:W-:Y:S02]  /*f8e0*/  UIMAD.WIDE.U32 UR8, UR13, UR8, URZ ;  /* 0x000000080d0872a5 */ /* 0x000fe4000f8e003f */
[----:B------:R-:W-:Y:S01]  /*f8f0*/  UIMAD.WIDE.U32 UR10, UR12, UR11, URZ ;  /* 0x0000000b0c0a72a5 */ /* 0x000fe2000f8e003f */
[----:B------:R-:W-:Y:S01]  /*f900*/  ULDC UR7, c[0x0][0x2f0] ;  /* 0x0000bc0000077ab9 */ /* 0x000fe20000000800 */
[----:B------:R-:W-:Y:S01]  /*f910*/  @UP2 ULDC UR17, c[0x0][0xc50] ;  /* 0x0003140000112ab9 */ /* 0x000fe20000000800 */
[----:B------:R-:W-:Y:S01]  /*f920*/  @UP1 ULDC UR18, c[0x0][0x450] ;  /* 0x0001140000121ab9 */ /* 0x000fe20000000800 */
[----:B------:R-:W-:Y:S01]  /*f930*/  UMOV UR42, UR13 ;  /* 0x0000000d002a7c82 */ /* 0x000fe20008000000 */
[----:B------:R-:W-:Y:S02]  /*f940*/  UIMAD UR16, UR15, UR7, UR16 ;  /* 0x000000070f1072a4 */ /* 0x000fe4000f8e0210 */
[----:B------:R-:W-:Y:S02]  /*f950*/  @UP2 USHF.R.U32.HI UR42, URZ, UR17, UR9 ;  /* 0x000000113f2a2299 */ /* 0x000fe40008011609 */
[----:B------:R-:W-:-:S02]  /*f960*/  @UP1 USHF.R.U32.HI UR12, URZ, UR18, UR11 ;  /* 0x000000123f0c1299 */ /* 0x000fc4000801160b */
[----:B------:R-:W-:Y:S02]  /*f970*/  UIADD3 UR36, -UR42, URZ, URZ ;  /* 0x0000003f2a247290 */ /* 0x000fe4000fffe13f */
[----:B------:R-:W-:Y:S02]  /*f980*/  UIADD3 UR12, UR16, UR12, URZ ;  /* 0x0000000c100c7290 */ /* 0x000fe4000fffe03f */
[----:B------:R-:W-:Y:S02]  /*f990*/  UIMAD UR36, UR14, UR36, UR13 ;  /* 0x000000240e2472a4 */ /* 0x000fe4000f8e020d */
[----:B------:R-:W-:Y:S01]  /*f9a0*/  UIADD3 UR4, UR12, UR4, URZ ;  /* 0x000000040c047290 */ /* 0x000fe2000fffe03f */
[----:B------:R-:W-:Y:S11]  /*f9b0*/  @!P1 BRA `(.L_x_1256) ;  /* 0x0000000000449947 */ /* 0x000ff60003800000 */
        /* <DEDUP_REMOVED lines=10> */
.L_x_1257:
[----:B------:R-:W-:-:S11]  /*fa60*/  UISETP.NE.AND UP0, UPT, UR5, 0x1, UPT ;  /* 0x000000010500788c */ /* 0x000fd6000bf05270 */
[----:B------:R-:W-:Y:S02]  /*fa70*/  @UP0 ULDC.64 UR12, c[0x0][0x9e8] ;  /* 0x00027a00000c0ab9 */ /* 0x000fe40000000a00 */
[----:B------:R-:W-:-:S04]  /*fa80*/  UIMAD.WIDE.U32 UR8, UR10, UR12, URZ ;  /* 0x0000000c0a0872a5 */ /* 0x000fc8000f8e003f */
[----:B------:R-:W-:-:S12]  /*fa90*/  @UP0 USHF.R.U32.HI UR10, URZ, UR13, UR9 ;  /* 0x0000000d3f0a0299 */ /* 0x000fd80008011609 */
.L_x_1258:
[----:B------:R-:W-:-:S04]  /*faa0*/  UIMAD UR10, UR10, UR5, UR5 ;  /* 0x000000050a0a72a4 */ /* 0x000fc8000f8e0205 */
[----:B------:R-:W-:-:S04]  /*fab0*/  UISETP.LT.AND UP0, UPT, UR4, UR10, UPT ;  /* 0x0000000a0400728c */ /* 0x000fc8000bf01270 */
[----:B------:R-:W-:-:S12]  /*fac0*/  USEL UR4, UR4, UR10, UP0 ;  /* 0x0000000a04047287 */ /* 0x000fd80008000000 */
.L_x_1256:
[----:B------:R-:W-:Y:S02]  /*fad0*/  UIMAD UR12, UR15, UR7, 0x3f ;  /* 0x0000003f0f0c74a4 */ /* 0x000fe4000f8e0207 */
[----:B------:R-:W-:Y:S02]  /*fae0*/  UIADD3 UR4, UR4, 0x3f, URZ ;  /* 0x0000003f04047890 */ /* 0x000fe4000fffe03f */
[----:B------:R-:W-:Y:S02]  /*faf0*/  USHF.R.S32.HI UR13, URZ, 0x1f, UR12 ;  /* 0x0000001f3f0d7899 */ /* 0x000fe4000801140c */
[----:B------:R-:W-:Y:S01]  /*fb00*/  USHF.R.S32.HI UR10, URZ, 0x1f, UR4 ;  /* 0x0000001f3f0a7899 */ /* 0x000fe20008011404 */
[----:B------:R-:W-:Y:S01]  /*fb10*/  @UP1 ULDC UR8, c[0x0][0x44c] ;  /* 0x0001130000081ab9 */ /* 0x000fe20000000800 */
[----:B------:R-:W-:Y:S02]  /*fb20*/  ULEA.HI UR13, UR13, UR12, URZ, 0x6 ;  /* 0x0000000c0d0d7291 */ /* 0x000fe4000f8f303f */
[----:B------:R-:W-:-:S02]  /*fb30*/  UIMAD.WIDE.U32 UR8, UR43, UR8, URZ ;  /* 0x000000082b0872a5 */ /* 0x000fc4000f8e003f */
[----:B------:R-:W-:Y:S01]  /*fb40*/  ULEA.HI UR10, UR10, UR4, URZ, 0x6 ;  /* 0x000000040a0a7291 */ /* 0x000fe2000f8f303f */
[----:B------:R-:W-:Y:S01]  /*fb50*/  @UP1 ULDC UR14, c[0x0][0x450] ;  /* 0x00011400000e1ab9 */ /* 0x000fe20000000800 */
[----:B------:R-:W-:Y:S01]  /*fb60*/  UMOV UR11, UR43 ;  /* 0x0000002b000b7c82 */ /* 0x000fe20008000000 */
[----:B------:R-:W-:Y:S02]  /*fb70*/  UIMAD UR4, UR15, UR7, -UR6 ;  /* 0x000000070f0472a4 */ /* 0x000fe4000f8e0a06 */
[----:B------:R-:W-:Y:S02]  /*fb80*/  USHF.R.S32.HI UR13, URZ, 0x6, UR13 ;  /* 0x000000063f0d7899 */ /* 0x000fe4000801140d */
[----:B------:R-:W-:Y:S02]  /*fb90*/  USHF.R.S32.HI UR10, URZ, 0x6, UR10 ;  /* 0x000000063f0a7899 */ /* 0x000fe4000801140a */
[----:B------:R-:W-:Y:S02]  /*fba0*/  @UP1 USHF.R.U32.HI UR11, URZ, UR14, UR9 ;  /* 0x0000000e3f0b1299 */ /* 0x000fe40008011609 */
[----:B------:R-:W-:-:S02]  /*fbb0*/  UISETP.LT.AND UP0, UPT, UR13, UR10, UPT ;  /* 0x0000000a0d00728c */ /* 0x000fc4000bf01270 */
[----:B------:R-:W-:Y:S01]  /*fbc0*/  UIADD3 UR4, UR4, UR11, URZ ;  /* 0x0000000b04047290 */ /* 0x000fe2000fffe03f */
[----:B------:R-:W-:Y:S01]  /*fbd0*/  ULDC UR8, c[0x0][0x9dc] ;  /* 0x0002770000087ab9 */ /* 0x000fe20000000800 */
[----:B------:R-:W-:Y:S02]  /*fbe0*/  USEL UR41, UR13, UR10, UP0 ;  /* 0x0000000a0d297287 */ /* 0x000fe40008000000 */
        /* <DEDUP_REMOVED lines=12> */
.L_x_1260:
[----:B------:R-:W-:-:S11]  /*fcb0*/  UISETP.NE.AND UP0, UPT, UR5, 0x1, UPT ;  /* 0x000000010500788c */ /* 0x000fd6000bf05270 */
[----:B------:R-:W-:Y:S02]  /*fcc0*/  @UP0 ULDC.64 UR10, c[0x0][0x9e8] ;  /* 0x00027a00000a0ab9 */ /* 0x000fe40000000a00 */
[----:B------:R-:W-:-:S04]  /*fcd0*/  UIMAD.WIDE.U32 UR6, UR4, UR10, URZ ;  /* 0x0000000a040672a5 */ /* 0x000fc8000f8e003f */
[----:B------:R-:W-:-:S12]  /*fce0*/  @UP0 USHF.R.U32.HI UR4, URZ, UR11, UR7 ;  /* 0x0000000b3f040299 */ /* 0x000fd80008011607 */
.L_x_1261:
[----:B------:R-:W-:-:S04]  /*fcf0*/  UIMAD UR4, UR4, UR5, URZ ;  /* 0x00000005040472a4 */ /* 0x000fc8000f8e023f */
[----:B------:R-:W-:-:S04]  /*fd00*/  UISETP.LT.AND UP0, UPT, UR8, UR4, UPT ;  /* 0x000000040800728c */ /* 0x000fc8000bf01270 */
[----:B------:R-:W-:-:S12]  /*fd10*/  USEL UR8, UR8, UR4, !UP0 ;  /* 0x0000000408087287 */ /* 0x000fd8000c000000 */
.L_x_1259:
[----:B------:R-:W-:Y:S01]  /*fd20*/  USHF.R.S32.HI UR4, URZ, 0x1f, UR8 ;  /* 0x0000001f3f047899 */ /* 0x000fe20008011408 */
[----:B------:R-:W-:Y:S03]  /*fd30*/  BSSY B7, `(.L_x_1262) ;  /* 0x00004aa000077945 */ /* 0x000fe60003800000 */
[----:B------:R-:W-:-:S04]  /*fd40*/  ULEA.HI UR4, UR4, UR8, URZ, 0x6 ;  /* 0x0000000804047291 */ /* 0x000fc8000f8f303f */
[----:B------:R-:W-:-:S04]  /*fd50*/  USHF.R.S32.HI UR4, URZ, 0x6, UR4 ;  /* 0x000000063f047899 */ /* 0x000fc80008011404 */
[----:B------:R-:W-:-:S04]  /*fd60*/  UISETP.LT.AND UP0, UPT, URZ, UR4, UPT ;  /* 0x000000043f00728c */ /* 0x000fc8000bf01270 */
[----:B------:R-:W-:-:S04]  /*fd70*/  USEL UR40, URZ, UR4, !UP0 ;  /* 0x000000043f287287 */ /* 0x000fc8000c000000 */
[----:B------:R-:W-:-:S06]  /*fd80*/  UISETP.GT.AND UP0, UPT, UR41, UR40, UPT ;  /* 0x000000282900728c */ /* 0x000fcc000bf04270 */
[----:B------:R-:W-:-:S13]  /*fd90*/  PLOP3.LUT P0, PT, PT, PT, UP0, 0x80, 0x0 ;  /* 0x000000000000781c */ /* 0x000fda0003f0f008 */
[----:B------:R-:W-:Y:S05]  /*fda0*/  @P0 BRA `(.L_x_1263) ;  /* 0x00000000004c0947 */ /* 0x000fea0003800000 */
[----:B------:R-:W0:Y:S02]  /*fdb0*/  S2R R0, SR_TID.X ;  /* 0x0000000000007919 */ /* 0x000e240000002100 */
[----:B0-----:R-:W-:-:S04]  /*fdc0*/  LOP3.LUT R0, R0, 0x7f, RZ, 0xc0, !PT ;  /* 0x0000007f00007812 */ /* 0x001fc800078ec0ff */
[----:B------:R-:W-:-:S13]  /*fdd0*/  ISETP.NE.AND P1, PT, R0, RZ, PT ;  /* 0x000000ff0000720c */ /* 0x000fda0003f25270 */
[----:B------:R-:W-:Y:S05]  /*fde0*/  @P1 BRA `(.L_x_1264) ;  /* 0x0000004800781947 */ /* 0x000fea0003800000 */
[----:B------:R-:W0:Y:S01]  /*fdf0*/  S2R R5, SR_LANEID ;  /* 0x0000000000057919 */ /* 0x000e220000000000 */
[----:B------:R-:W-:Y:S01]  /*fe00*/  VOTEU.ANY UR4, UPT, PT ;  /* 0x0000000000047886 */ /* 0x000fe200038e0100 */
[----:B------:R-:W1:Y:S01]  /*fe10*/  LDC.64 R2, c[0x0][0xc80] ;  /* 0x00032000ff027b82 */ /* 0x000e620000000a00 */
[----:B------:R-:W0:Y:S01]  /*fe20*/  FLO.U32 R0, UR4 ;  /* 0x0000000400007d00 */ /* 0x000e2200080e0000 */
[----:B------:R-:W-:Y:S01]  /*fe30*/  ULDC.64 UR6, c[0x0][0x208] ;  /* 0x0000820000067ab9 */ /* 0x000fe20000000a00 */
[----:B0-----:R-:W-:-:S06]  /*fe40*/  ISETP.EQ.U32.AND P0, PT, R0, R5, PT ;  /* 0x000000050000720c */ /* 0x001fcc0003f02070 */
[----:B------:R-:W1:Y:S07]  /*fe50*/  POPC R5, UR4 ;  /* 0x0000000400057d09 */ /* 0x000e6e0008000000 */
[----:B-1----:R-:W2:Y:S01]  /*fe60*/  @P0 ATOMG.E.ADD.STRONG.GPU PT, R3, desc[UR6][R2.64], R5 ;  /* 0x00000005020309a8 */ /* 0x002ea200081ee1c6 */
[----:B------:R-:W0:Y:S02]  /*fe70*/  S2R R4, SR_LTMASK ;  /* 0x0000000000047919 */ /* 0x000e240000003900 */
[----:B0-----:R-:W-:-:S04]  /*fe80*/  LOP3.LUT R4, R4, UR4, RZ, 0xc0, !PT ;  /* 0x0000000404047c12 */ /* 0x001fc8000f8ec0ff */
[----:B------:R-:W0:Y:S01]  /*fe90*/  POPC R7, R4 ;  /* 0x0000000400077309 */ /* 0x000e220000000000 */
[----:B--2---:R-:W0:Y:S02]  /*fea0*/  SHFL.IDX PT, R0, R3, R0, 0x1f ;  /* 0x00001f0003007589 */ /* 0x004e2400000e0000 */
[----:B0-----:R-:W-:-:S05]  /*feb0*/  IADD3 R0, R0, UR44, R7 ;  /* 0x0000002c00007c10 */ /* 0x001fca000fffe007 */
[----:B------:R3:W-:Y:S01]  /*fec0*/  STL [R1+0x14], R0 ;  /* 0x0000140001007387 */ /* 0x0007e20000100800 */
[----:B------:R-:W-:Y:S05]  /*fed0*/  BRA `(.L_x_1264) ;  /* 0x00000048003c7947 */ /* 0x000fea0003800000 */
.L_x_1263:
[----:B------:R-:W-:Y:S01]  /*fee0*/  VIADD R0, R17, 0x20400 ;  /* 0x0002040011007836 */ /* 0x000fe20000000000 */
[----:B------:R-:W-:Y:S04]  /*fef0*/  BSSY B6, `(.L_x_1265) ;  /* 0x0000013000067945 */ /* 0x000fe80003800000 */
[----:B------:R-:W-:-:S13]  /*ff00*/  LOP3.LUT P0, RZ, R0, 0x3ff, RZ, 0xc0, !PT ;  /* 0x000003ff00ff7812 */ /* 0x000fda000780c0ff */
[----:B------:R-:W-:Y:S05]  /*ff10*/  @!P0 BRA `(.L_x_1266) ;  /* 0x0000000000408947 */ /* 0x000fea0003800000 */
        /* <DEDUP_REMOVED lines=16> */
.L_x_1266:
[----:B------:R-:W-:Y:S05]  /*10020*/  BSYNC B6 ;  /* 0x0000000000067941 */ /* 0x000fea0003800000 */
.L_x_1265:
        /* <DEDUP_REMOVED lines=8> */
[----:B------:R0:W1:Y:S01]  /*100b0*/  LDC.64 R2, c[0x4][R16] ;  /* 0x0100000010027b82 */ /* 0x0000620000000a00 */
        /* <DEDUP_REMOVED lines=11> */
.L_x_1269:
        /* <DEDUP_REMOVED lines=15> */
.L_x_1268:
[----:B------:R-:W-:Y:S05]  /*10260*/  BSYNC B6 ;  /* 0x0000000000067941 */ /* 0x000fea0003800000 */
.L_x_1267:
[----:B------:R-:W-:Y:S01]  /*10270*/  ULDC.64 UR4, c[0x0][0x9f8] ;  /* 0x00027e0000047ab9 */ /* 0x000fe20000000a00 */
[----:B------:R-:W-:Y:S01]  /*10280*/  IMAD.U32 R7, RZ, RZ, UR42 ;  /* 0x0000002aff077e24 */ /* 0x000fe2000f8e00ff */
[----:B------:R-:W-:Y:S01]  /*10290*/  UISETP.NE.U32.AND UP0, UPT, UR4, URZ, UPT ;  /* 0x0000003f0400728c */ /* 0x000fe2000bf05070 */
[----:B------:R-:W-:-:S03]  /*102a0*/  ULDC.64 UR6, c[0x0][0x208] ;  /* 0x0000820000067ab9 */ /* 0x000fc60000000a00 */
[----:B------:R-:W-:-:S06]  /*102b0*/  UISETP.NE.AND.EX UP0, UPT, UR5, URZ, UPT, UP0 ;  /* 0x0000003f0500728c */ /* 0x000fcc000bf05300 */
[----:B------:R-:W-:-:S05]  /*102c0*/  PLOP3.LUT P0, PT, PT, PT, UP0, 0x80, 0x0 ;  /* 0x000000000000781c */ /* 0x000fca0003f0f008 */
[----:B------:R-:W-:Y:S02]  /*102d0*/  @UP0 ULDC.64 UR4, c[0x0][0x9f8] ;  /* 0x00027e0000040ab9 */ /* 0x000fe40000000a00 */
[----:B------:R-:W-:-:S06]  /*102e0*/  @UP0 UIMAD.WIDE UR4, UR42, 0x4, UR4 ;  /* 0x000000042a0408a5 */ /* 0x000fcc000f8e0204 */
[----:B------:R-:W-:Y:S02]  /*102f0*/  IMAD.U32 R2, RZ, RZ, UR4 ;  /* 0x00000004ff027e24 */ /* 0x000fe4000f8e00ff */
[----:B------:R-:W-:-:S05]  /*10300*/  IMAD.U32 R3, RZ, RZ, UR5 ;  /* 0x00000005ff037e24 */ /* 0x000fca000f8e00ff */
[----:B------:R0:W2:Y:S01]  /*10310*/  @P0 LDG.E R7, desc[UR6][R2.64] ;  /* 0x0000000602070981 */ /* 0x0000a2000c1e1900 */
[----:B------:R-:W-:Y:S01]  /*10320*/  UMOV UR4, 0xffffffff ;  /* 0xffffffff00047882 */ /* 0x000fe20000000000 */
[----:B------:R-:W-:Y:S01]  /*10330*/  IMAD.U32 R0, RZ, RZ, UR41 ;  /* 0x00000029ff007e24 */ /* 0x000fe2000f8e00ff */
[----:B------:R-:W-:Y:S01]  /*10340*/  LOP3.LUT R19, R19, 0xfffffffe, RZ, 0xc0, !PT ;  /* 0xfffffffe13137812 */ /* 0x000fe200078ec0ff */
[----:B------:R-:W1:Y:S02]  /*10350*/  S2R R4, SR_TID.X ;  /* 0x0000000000047919 */ /* 0x000e640000002100 */
[----:B------:R-:W-:Y:S01]  /*10360*/  VIADD R0, R0, 0xffffffff ;  /* 0xffffffff00007836 */ /* 0x000fe20000000000 */
[----:B0-----:R-:W0:Y:S02]  /*10370*/  LDC.64 R2, c[0x0][0x418] ;  /* 0x00010600ff027b82 */ /* 0x001e240000000a00 */
[----:B0-----:R-:W-:Y:S02]  /*10380*/  ISETP.NE.U32.AND P0, PT, R2, RZ, PT ;  /* 0x000000ff0200720c */ /* 0x001fe40003f05070 */
[----:B-1----:R-:W-:-:S02]  /*10390*/  SHF.R.U32.HI R4, RZ, 0x5, R4 ;  /* 0x00000005ff047819 */ /* 0x002fc40000011604 */
[----:B------:R-:W-:Y:S02]  /*103a0*/  ISETP.NE.AND.EX P1, PT, R3, RZ, PT, P0 ;  /* 0x000000ff0300720c */ /* 0x000fe40003f25300 */
[----:B------:R-:W-:-:S11]  /*103b0*/  LOP3.LUT R4, R4, 0x3, RZ, 0xc0, !PT ;  /* 0x0000000304047812 */ /* 0x000fd600078ec0ff */
[----:B------:R-:W-:Y:S02]  /*103c0*/  @P1 LOP3.LUT R19, R19, 0x1, RZ, 0xfc, !PT ;  /* 0x0000000113131812 */ /* 0x000fe400078efcff */
[----:B--2---:R-:W-:Y:S01]  /*103d0*/  SHF.R.S32.HI R8, RZ, 0x1f, R7 ;  /* 0x0000001fff087819 */ /* 0x004fe20000011407 */
[----:B------:R0:W-:Y:S01]  /*103e0*/  STL [R1+0x4], R7 ;  /* 0x0000040701007387 */ /* 0x0001e20000100800 */
[----:B------:R-:W-:-:S03]  /*103f0*/  SEL R16, R7, RZ, !P1 ;  /* 0x000000ff07107207 */ /* 0x000fc60004800000 */
[----:B------:R0:W-:Y:S01]  /*10400*/  STL [R1+0xc], R8 ;  /* 0x00000c0801007387 */ /* 0x0001e20000100800 */
[----:B------:R-:W-:Y:S05]  /*10410*/  BRA.DIV UR4, `(.L_x_1270) ;  /* 0x0000004e04287947 */ /* 0x000fea000b800000 */
[----:B------:R1:W2:Y:S02]  /*10420*/  SHFL.IDX PT, R14, R4, RZ, 0x1f ;  /* 0x00001fff040e7589 */ /* 0x0002a400000e0000 */
.L_x_1375:
[----:B------:R3:W-:Y:S01]  /*10430*/  STL [R1], R0 ;  /* 0x0000000001007387 */ /* 0x0007e20000100800 */
[----:B--2---:R-:W-:Y:S02]  /*10440*/  ISETP.NE.AND P0, PT, R14, RZ, PT ;  /* 0x000000ff0e00720c */ /* 0x004fe40003f05270 */
[----:B------:R-:W-:Y:S02]  /*10450*/  PLOP3.LUT P2, PT, PT, PT, PT, 0x8, 0x0 ;  /* 0x000000000000781c */ /* 0x000fe40003f4e170 */
[----:B------:R-:W-:-:S11]  /*10460*/  LOP3.LUT R19, R19, 0xfffffffd, RZ, 0xc0, !PT ;  /* 0xfffffffd13137812 */ /* 0x000fd600078ec0ff */
[----:B------:R-:W-:Y:S01]  /*10470*/  @P2 LOP3.LUT R19, R19, 0x2, RZ, 0xfc, !PT ;  /* 0x0000000213132812 */ /* 0x000fe200078efcff */
[----:B---3--:R-:W-:Y:S06]  /*10480*/  @P0 BRA `(.L_x_1271) ;  /* 0x0000000400480947 */ /* 0x008fec0003800000 */
[----:B------:R-:W-:-:S03]  /*10490*/  UMOV UR4, 0xffffffff ;  /* 0xffffffff00047882 */ /* 0x000fc60000000000 */
[----:B------:R-:W-:Y:S05]  /*104a0*/  BRA.DIV UR4, `(.L_x_1272) ;  /* 0x0000004e04247947 */ /* 0x000fea000b800000 */
[----:B------:R-:W-:-:S13]  /*104b0*/  ELECT P6, URZ, PT ;  /* 0x00000000003f782f */ /* 0x000fda00038c0000 */
.L_x_1378:
[----:B------:R-:W-:Y:S05]  /*104c0*/  @!P6 BRA `(.L_x_1271) ;  /* 0x000000040038e947 */ /* 0x000fea0003800000 */
[----:B------:R-:W-:Y:S01]  /*104d0*/  IMAD.MOV.U32 R16, RZ, RZ, R7 ;  /* 0x000000ffff107224 */ /* 0x000fe200078e0007 */
[----:B------:R-:W-:Y:S06]  /*104e0*/  @!P1 BRA `(.L_x_1273) ;  /* 0x0000000000509947 */ /* 0x000fec0003800000 */
[----:B------:R-:W2:Y:S01]  /*104f0*/  LDC R6, c[0x0][0x43c] ;  /* 0x00010f00ff067b82 */ /* 0x000ea20000000800 */
[----:B------:R-:W-:Y:S01]  /*10500*/  IMAD.MOV.U32 R9, RZ, RZ, R0 ;  /* 0x000000ffff097224 */ /* 0x000fe200078e0000 */
[----:B------:R-:W-:Y:S01]  /*10510*/  ULDC.64 UR4, c[0x0][0x428] ;  /* 0x00010a0000047ab9 */ /* 0x000fe20000000a00 */
[----:B------:R-:W-:Y:S01]  /*10520*/  ULDC.64 UR6, c[0x0][0x208] ;  /* 0x0000820000067ab9 */ /* 0x000fe20000000a00 */
[----:B--2---:R-:W-:-:S13]  /*10530*/  ISETP.NE.AND P0, PT, R6, 0x1, PT ;  /* 0x000000010600780c */ /* 0x004fda0003f05270 */
[----:B-1----:R-:W1:Y:S02]  /*10540*/  @P0 LDC.64 R4, c[0x0][0x440] ;  /* 0x00011000ff040b82 */ /* 0x002e640000000a00 */
[----:B-1----:R-:W-:-:S04]  /*10550*/  @P0 IMAD.HI.U32 R0, R9, R4, RZ ;  /* 0x0000000409000227 */ /* 0x002fc800078e00ff */
[----:B------:R-:W-:Y:S01]  /*10560*/  IMAD.MOV.U32 R4, RZ, RZ, R9 ;  /* 0x000000ffff047224 */ /* 0x000fe200078e0009 */
[----:B------:R-:W-:-:S04]  /*10570*/  @P0 SHF.R.U32.HI R4, RZ, R5, R0 ;  /* 0x00000005ff040219 */ /* 0x000fc80000011600 */
[--C-:B------:R-:W-:Y:S01]  /*10580*/  SHF.R.S32.HI R5, RZ, 0x1f, R4.reuse ;  /* 0x0000001fff057819 */ /* 0x100fe20000011404 */
[----:B------:R-:W-:-:S04]  /*10590*/  IMAD.MOV R0, RZ, RZ, -R4 ;  /* 0x000000ffff007224 */ /* 0x000fc800078e0a04 */
[----:B------:R-:W-:Y:S02]  /*105a0*/  IMAD R9, R6, R0, R9 ;  /* 0x0000000006097224 */ /* 0x000fe400078e0209 */
[----:B------:R-:W-:Y:S02]  /*105b0*/  IMAD R0, R8, UR4, RZ ;  /* 0x0000000408007c24 */ /* 0x000fe4000f8e02ff */
[C---:B------:R-:W-:Y:S01]  /*105c0*/  IMAD.WIDE.U32 R4, R7.reuse, UR4, R4 ;  /* 0x0000000407047c25 */ /* 0x040fe2000f8e0004 */
[----:B------:R2:W-:Y:S03]  /*105d0*/  STL [R1], R9 ;  /* 0x0000000901007387 */ /* 0x0005e60000100800 */
[----:B------:R-:W-:Y:S01]  /*105e0*/  IMAD R0, R7, UR5, R0 ;  /* 0x0000000507007c24 */ /* 0x000fe2000f8e0200 */
[----:B------:R-:W-:-:S03]  /*105f0*/  LEA R2, P0, R4, R2, 0x2 ;  /* 0x0000000204027211 */ /* 0x000fc600078010ff */
[----:B------:R-:W-:-:S05]  /*10600*/  IMAD.IADD R0, R5, 0x1, R0 ;  /* 0x0000000105007824 */ /* 0x000fca00078e0200 */
[----:B------:R-:W-:-:S05]  /*10610*/  LEA.HI.X R3, R4, R3, R0, 0x2, P0 ;  /* 0x0000000304037211 */ /* 0x000fca00000f1400 */
[----:B------:R2:W5:Y:S02]  /*10620*/  LDG.E R16, desc[UR6][R2.64] ;  /* 0x0000000602107981 */ /* 0x000564000c1e1900 */
.L_x_1273:
[----:B--2---:R-:W2:Y:S01]  /*10630*/  LDL R2, [R1+0x8] ;  /* 0x0000080001027983 */ /* 0x004ea20000100800 */
[----:B------:R-:W-:Y:S01]  /*10640*/  IMAD R0, R18, 0x8, R17 ;  /* 0x0000000812007824 */ /* 0x000fe200078e0211 */
[----:B--2---:R-:W-:-:S04]  /*10650*/  SHF.L.U32 R2, R2, 0x1f, RZ ;  /* 0x0000001f02027819 */ /* 0x004fc800000006ff */
[----:B------:R-:W2:Y:S02]  /*10660*/  SYNCS.PHASECHK.TRANS64.TRYWAIT P0, [R0+URZ+0x30840], R2 ;  /* 0x03084002000075a7 */ /* 0x000ea4000800017f */
[----:B--2---:R-:W-:Y:S05]  /*10670*/  @!P0 BRA `(.L_x_1274) ;  /* 0x0000004800d08947 */ /* 0x004fea0003800000 */
.L_x_1379:
[----:B------:R-:W3:Y:S02]  /*10680*/  S2R R3, SR_TID.X ;  /* 0x0000000000037919 */ /* 0x000ee40000002100 */
[----:B---3--:R-:W-:-:S04]  /*10690*/  LOP3.LUT R3, R3, 0x7f, RZ, 0xc0, !PT ;  /* 0x0000007f03037812 */ /* 0x008fc800078ec0ff */
[----:B------:R-:W-:-:S13]  /*106a0*/  ISETP.NE.AND P0, PT, R3, RZ, PT ;  /* 0x000000ff0300720c */ /* 0x000fda0003f05270 */
[----:B------:R-:W-:Y:S05]  /*106b0*/  @P0 BRA `(.L_x_1275) ;  /* 0x00000000001c0947 */ /* 0x000fea0003800000 */
[----:B------:R-:W3:Y:S01]  /*106c0*/  S2R R3, SR_TID.X ;  /* 0x0000000000037919 */ /* 0x000ee20000002100 */
[----:B--2---:R-:W-:-:S04]  /*106d0*/  IMAD.MOV.U32 R2, RZ, RZ, 0x8000 ;  /* 0x00008000ff027424 */ /* 0x004fc800078e00ff */
[----:B------:R4:W-:Y:S01]  /*106e0*/  SYNCS.ARRIVE.TRANS64 RZ, [R0+URZ+0x30830], R2 ;  /* 0x0308300200ff79a7 */ /* 0x0009e2000800003f */
[----:B---3--:R-:W-:-:S04]  /*106f0*/  LOP3.LUT R3, R3, 0x1f, RZ, 0xc0, !PT ;  /* 0x0000001f03037812 */ /* 0x008fc800078ec0ff */
[----:B------:R-:W-:-:S13]  /*10700*/  ISETP.NE.AND P0, PT, R3, RZ, PT ;  /* 0x000000ff0300720c */ /* 0x000fda0003f05270 */
[----:B----4-:R-:W-:Y:S05]  /*10710*/  @!P0 BRA `(.L_x_1275) ;  /* 0x0000000000048947 */ /* 0x010fea0003800000 */
[----:B------:R-:W-:Y:S01]  /*10720*/  BPT.TRAP 0x1 ;  /* 0x000000040000795c */ /* 0x000fe20000300000 */
.L_x_1275:
[----:B--2---:R-:W2:Y:S01]  /*10730*/  LDL R2, [R1] ;  /* 0x0000000001027983 */ /* 0x004ea20000100800 */
[----:B------:R-:W-:Y:S01]  /*10740*/  R2UR UR33, R0 ;  /* 0x00000000002172ca */ /* 0x000fe200000e0000 */
[----:B------:R-:W-:Y:S01]  /*10750*/  IMAD R0, R18, 0x8000, R17 ;  /* 0x0000800012007824 */ /* 0x000fe200078e0211 */
[----:B-----5:R-:W-:Y:S01]  /*10760*/  R2UR UR37, R16 ;  /* 0x00000000102572ca */ /* 0x020fe200000e0000 */
[----:B------:R-:W-:Y:S01]  /*10770*/  UIADD3 UR4, UP0, UR38, 0x370, URZ ;  /* 0x0000037026047890 */ /* 0x000fe2000ff1e03f */
[----:B------:R-:W-:Y:S01]  /*10780*/  PLOP3.LUT P0, PT, PT, PT, PT, 0x80, 0x0 ;  /* 0x000000000000781c */ /* 0x000fe20003f0f070 */
[----:B------:R-:W-:Y:S01]  /*10790*/  UMOV UR6, 0x0 ;  /* 0x0000000000067882 */ /* 0x000fe20000000000 */
[----:B------:R-:W-:Y:S01]  /*107a0*/  R2UR UR8, R0 ;  /* 0x00000000000872ca */ /* 0x000fe200000e0000 */
[----:B------:R-:W-:Y:S01]  /*107b0*/  UIADD3.X UR5, URZ, UR39, URZ, UP0, !UPT ;  /* 0x000000273f057290 */ /* 0x000fe200087fe43f */
[----:B------:R-:W-:Y:S01]  /*107c0*/  LOP3.LUT R19, R19, 0xfffffffd, RZ, 0xc0, !PT ;  /* 0xfffffffd13137812 */ /* 0x000fe200078ec0ff */
[----:B------:R-:W-:Y:S01]  /*107d0*/  UMOV UR7, 0x14f00000 ;  /* 0x14f0000000077882 */ /* 0x000fe20000000000 */
[----:B------:R-:W-:Y:S01]  /*107e0*/  UMOV UR34, URZ ;  /* 0x0000003f00227c82 */ /* 0x000fe20008000000 */
[----:B------:R-:W-:Y:S01]  /*107f0*/  UMOV UR26, 0x40 ;  /* 0x00000040001a7882 */ /* 0x000fe20000000000 */
[----:B------:R-:W-:Y:S01]  /*10800*/  UMOV UR28, UR36 ;  /* 0x00000024001c7c82 */ /* 0x000fe20008000000 */
[----:B------:R-:W-:-:S02]  /*10810*/  UIADD3 UR33, UR33, 0x30830, URZ ;  /* 0x0003083021217890 */ /* 0x000fc4000fffe03f */
[----:B------:R-:W-:Y:S01]  /*10820*/  UMOV UR29, UR37 ;  /* 0x00000025001d7c82 */ /* 0x000fe20008000000 */
[----:B------:R-:W-:Y:S01]  /*10830*/  UMOV UR18, 0x80 ;  /* 0x0000008000127882 */ /* 0x000fe20000000000 */
[----:B------:R-:W-:Y:S01]  /*10840*/  UMOV UR20, UR36 ;  /* 0x0000002400147c82 */ /* 0x000fe20008000000 */
[----:B------:R-:W-:Y:S01]  /*10850*/  UMOV UR21, UR37 ;  /* 0x0000002500157c82 */ /* 0x000fe20008000000 */
[----:B------:R-:W-:Y:S01]  /*10860*/  UIADD3 UR32, UR8, 0x20400, URZ ;  /* 0x0002040008207890 */ /* 0x000fe2000fffe03f */
[----:B------:R-:W-:Y:S01]  /*10870*/  @P0 LOP3.LUT R19, R19, 0x2, RZ, 0xfc, !PT ;  /* 0x0000000213130812 */ /* 0x000fe200078efcff */
[----:B------:R-:W-:Y:S02]  /*10880*/  UIADD3 UR24, UR8, 0x22400, URZ ;  /* 0x0002240008187890 */ /* 0x000fe4000fffe03f */
[----:B------:R-:W-:Y:S02]  /*10890*/  UIADD3 UR16, UR8, 0x24400, URZ ;  /* 0x0002440008107890 */ /* 0x000fe4000fffe03f */
[----:B------:R-:W-:Y:S01]  /*108a0*/  UIADD3 UR8, UR8, 0x26400, URZ ;  /* 0x0002640008087890 */ /* 0x000fe2000fffe03f */
[----:B------:R-:W-:Y:S01]  /*108b0*/  UMOV UR25, UR33 ;  /* 0x0000002100197c82 */ /* 0x000fe20008000000 */
[----:B------:R-:W-:Y:S01]  /*108c0*/  UMOV UR17, UR33 ;  /* 0x0000002100117c82 */ /* 0x000fe20008000000 */
[----:B------:R-:W-:Y:S01]  /*108d0*/  UMOV UR10, 0xc0 ;  /* 0x000000c0000a7882 */ /* 0x000fe20000000000 */
[----:B------:R-:W-:Y:S01]  /*108e0*/  UMOV UR12, UR36 ;  /* 0x00000024000c7c82 */ /* 0x000fe20008000000 */
[----:B------:R-:W-:Y:S01]  /*108f0*/  UMOV UR13, UR37 ;  /* 0x00000025000d7c82 */ /* 0x000fe20008000000 */
[----:B------:R-:W-:Y:S01]  /*10900*/  UMOV UR9, UR33 ;  /* 0x0000002100097c82 */ /* 0x000fe20008000000 */
[----:B--2---:R-:W-:-:S13]  /*10910*/  R2UR UR35, R2 ;  /* 0x00000000022372ca */ /* 0x004fda00000e0000 */
[----:B------:R-:W-:-:S07]  /*10920*/  USHF.L.U32 UR35, UR35, 0x6, URZ ;  /* 0x0000000623237899 */ /* 0x000fce000800063f */
[----:B------:R-:W-:Y:S01]  /*10930*/  UMOV UR27, UR35 ;  /* 0x00000023001b7c82 */ /* 0x000fe20008000000 */
[----:B------:R-:W-:Y:S01]  /*10940*/  UMOV UR19, UR35 ;  /* 0x0000002300137c82 */ /* 0x000fe20008000000 */
[----:B------:R2:W-:Y:S01]  /*10950*/  UTMALDG.4D [UR32], [UR4], desc[UR6] ;  /* 0x00000620040075b4 */ /* 0x0005e20008019000 */
[----:B------:R-:W-:Y:S01]  /*10960*/  UMOV UR11, UR35 ;  /* 0x00000023000b7c82 */ /* 0x000fe20008000000 */
[----:B------:R2:W-:Y:S01]  /*10970*/  UTMALDG.4D [UR24], [UR4], desc[UR6] ;  /* 0x00000618040075b4 */ /* 0x0005e20008019000 */
[----:B------:R2:W-:Y:S01]  /*10980*/  UTMALDG.4D [UR16], [UR4], desc[UR6] ;  /* 0x00000610040075b4 */ /* 0x0005e20008019000 */
[----:B------:R2:W-:Y:S02]  /*10990*/  UTMALDG.4D [UR8], [UR4], desc[UR6] ;  /* 0x00000608040075b4 */ /* 0x0005e40008019000 */
[----:B--2---:R-:W-:Y:S01]  /*109a0*/  NOP ;  /* 0x0000000000007918 */ /* 0x004fe20000000000 */
.L_x_1271:
[----:B------:R-:W-:Y:S01]  /*109b0*/  VIADD R0, R17, 0x10400 ;  /* 0x0001040011007836 */ /* 0x000fe20000000000 */
[----:B------:R-:W-:Y:S05]  /*109c0*/  WARPSYNC.ALL ;  /* 0x0000000000007948 */ /* 0x000fea0003800000 */
[----:B------:R-:W-:Y:S01]  /*109d0*/  BAR.SYNC.DEFER_BLOCKING 0x8, 0x180 ;  /* 0x0206000000007b1d */ /* 0x000fe20000010000 */
[----:B------:R-:W-:-:S05]  /*109e0*/  LOP3.LUT P0, RZ, R0, 0x3ff, RZ, 0xc0, !PT ;  /* 0x000003ff00ff7812 */ /* 0x000fca000780c0ff */
[----:B------:R-:W-:Y:S08]  /*109f0*/  BSSY B6, `(.L_x_1276) ;  /* 0x0000012000067945 */ /* 0x000ff00003800000 */
[----:B------:R-:W-:Y:S05]  /*10a00*/  @!P0 BRA `(.L_x_1277) ;  /* 0x0000000000408947 */ /* 0x000fea0003800000 */
[----:B------:R-:W-:Y:S01]  /*10a10*/  MOV R2, 0x0 ;  /* 0x0000000000027802 */ /* 0x000fe20000000f00 */
[----:B------:R-:W-:Y:S01]  /*10a20*/  ULDC.64 UR6, c[0x4][0x1b8] ;  /* 0x01006e0000067ab9 */ /* 0x000fe20000000a00 */
[----:B------:R-:W-:Y:S01]  /*10a30*/  ULDC.64 UR8, c[0x4][0x1c0] ;  /* 0x0100700000087ab9 */ /* 0x000fe20000000a00 */
[----:B------:R-:W-:Y:S01]  /*10a40*/  ULDC.64 UR4, c[0x4][0x130] ;  /* 0x01004c0000047ab9 */ /* 0x000fe20000000a00 */
[----:B-1----:R-:W-:Y:S02]  /*10a50*/  IMAD.U32 R4, RZ, RZ, UR6 ;  /* 0x00000006ff047e24 */ /* 0x002fe4000f8e00ff */
[----:B------:R-:W1:Y:S01]  /*10a60*/  LDC.64 R2, c[0x4][R2] ;  /* 0x0100000002027b82 */ /* 0x000e620000000a00 */
[----:B------:R-:W-:Y:S02]  /*10a70*/  IMAD.U32 R5, RZ, RZ, UR7 ;  /* 0x00000007ff057e24 */ /* 0x000fe4000f8e00ff */
[----:B------:R-:W-:Y:S02]  /*10a80*/  IMAD.U32 R6, RZ, RZ, UR8 ;  /* 0x00000008ff067e24 */ /* 0x000fe4000f8e00ff */
[----:B0-----:R-:W-:-:S02]  /*10a90*/  IMAD.U32 R7, RZ, RZ, UR9 ;  /* 0x00000009ff077e24 */ /* 0x001fc4000f8e00ff */
[----:B------:R-:W-:Y:S02]  /*10aa0*/  IMAD.U32 R10, RZ, RZ, UR4 ;  /* 0x00000004ff0a7e24 */ /* 0x000fe4000f8e00ff */
[----:B------:R-:W-:Y:S02]  /*10ab0*/  IMAD.U32 R11, RZ, RZ, UR5 ;  /* 0x00000005ff0b7e24 */ /* 0x000fe4000f8e00ff */
[----:B------:R-:W-:Y:S02]  /*10ac0*/  IMAD.MOV.U32 R8, RZ, RZ, 0x70 ;  /* 0x00000070ff087424 */ /* 0x000fe400078e00ff */
[----:B------:R-:W-:Y:S02]  /*10ad0*/  IMAD.MOV.U32 R12, RZ, RZ, 0x1 ;  /* 0x00000001ff0c7424 */ /* 0x000fe400078e00ff */
[----:B------:R-:W-:-:S07]  /*10ae0*/  IMAD.MOV.U32 R13, RZ, RZ, RZ ;  /* 0x000000ffff0d7224 */ /* 0x000fce00078e00ff */
[----:B------:R-:W-:-:S07]  /*10af0*/  LEPC R20, `(.L_x_1277) ;  /* 0x000000001014794e */ /* 0x000fce0000000000 */
[----:B-1----:R-:W-:Y:S05]  /*10b00*/  CALL.ABS.NOINC R2 ;  /* 0x0000000002007343 */ /* 0x002fea0003c00000 */
.L_x_1277:
[----:B------:R-:W-:Y:S05]  /*10b10*/  BSYNC B6 ;  /* 0x0000000000067941 */ /* 0x000fea0003800000 */
.L_x_1276:
[----:B------:R-:W2:Y:S01]  /*10b20*/  S2R R2, SR_TID.X ;  /* 0x0000000000027919 */ /* 0x000ea20000002100 */
[----:B0-----:R-:W0:Y:S01]  /*10b30*/  LDC R7, c[0x0][0x448] ;  /* 0x00011200ff077b82 */ /* 0x001e220000000800 */
[----:B------:R-:W-:Y:S01]  /*10b40*/  USHF.R.S32.HI UR4, URZ, 0x1f, UR36 ;  /* 0x0000001f3f047899 */ /* 0x000fe20008011424 */
[----:B------:R-:W-:Y:S01]  /*10b50*/  ULDC.64 UR8, c[0x0][0x2d8] ;  /* 0x0000b60000087ab9 */ /* 0x000fe20000000a00 */
[----:B------:R-:W3:Y:S02]  /*10b60*/  S2R R10, SR_TID.X ;  /* 0x00000000000a7919 */ /* 0x000ee40000002100 */
[----:B------:R-:W-:Y:S02]  /*10b70*/  UIMAD UR6, UR4, UR8, URZ ;  /* 0x00000008040672a4 */ /* 0x000fe4000f8e023f */
[----:B------:R-:W-:Y:S01]  /*10b80*/  UIMAD.WIDE.U32 UR4, UR36, UR8, URZ ;  /* 0x00000008240472a5 */ /* 0x000fe2000f8e003f */
[----:B------:R-:W4:Y:S01]  /*10b90*/  S2R R8, SR_TID.X ;  /* 0x0000000000087919 */ /* 0x000f220000002100 */
[----:B------:R-:W-:-:S02]  /*10ba0*/  UIMAD UR6, UR36, UR9, UR6 ;  /* 0x00000009240672a4 */ /* 0x000fc4000f8e0206 */
[----:B------:R-:W-:Y:S02]  /*10bb0*/  USHF.R.S32.HI UR7, URZ, 0x1f, UR42 ;  /* 0x0000001f3f077899 */ /* 0x000fe4000801142a */
[----:B------:R-:W-:Y:S01]  /*10bc0*/  UIADD3 UR5, UR5, UR6, URZ ;  /* 0x0000000605057290 */ /* 0x000fe2000fffe03f */
[----:B------:R-:W-:-:S03]  /*10bd0*/  ULDC.64 UR8, c[0x0][0x2e0] ;  /* 0x0000b80000087ab9 */ /* 0x000fc60000000a00 */
[----:B------:R-:W-:Y:S02]  /*10be0*/  UIMAD.WIDE.U32 UR4, UR42, UR8, UR4 ;  /* 0x000000082a0472a5 */ /* 0x000fe4000f8e0004 */
[----:B------:R-:W-:-:S04]  /*10bf0*/  UIMAD UR6, UR7, UR8, URZ ;  /* 0x00000008070672a4 */ /* 0x000fc8000f8e023f */
[----:B------:R-:W-:Y:S01]  /*10c00*/  UIMAD UR6, UR42, UR9, UR6 ;  /* 0x000000092a0672a4 */ /* 0x000fe2000f8e0206 */
[----:B0-----:R-:W-:Y:S01]  /*10c10*/  ISETP.NE.AND P0, PT, R7, 0x1, PT ;  /* 0x000000010700780c */ /* 0x001fe20003f05270 */
[----:B-1----:R-:W-:Y:S02]  /*10c20*/  IMAD.U32 R4, RZ, RZ, UR4 ;  /* 0x00000004ff047e24 */ /* 0x002fe4000f8e00ff */
[----:B------:R-:W-:Y:S02]  /*10c30*/  UIADD3 UR6, UR5, UR6, URZ ;  /* 0x0000000605067290 */ /* 0x000fe4000fffe03f */
[----:B------:R-:W-:Y:S01]  /*10c40*/  IMAD.U32 R5, RZ, RZ, UR5 ;  /* 0x00000005ff057e24 */ /* 0x000fe2000f8e00ff */
[----:B------:R-:W-:Y:S01]  /*10c50*/  ULDC.64 UR4, c[0x0][0x2d0] ;  /* 0x0000b40000047ab9 */ /* 0x000fe20000000a00 */
[C---:B--2---:R-:W-:Y:S01]  /*10c60*/  LOP3.LUT R0, R2.reuse, 0x7f, RZ, 0xc0, !PT ;  /* 0x0000007f02007812 */ /* 0x044fe200078ec0ff */
[----:B------:R-:W-:-:S03]  /*10c70*/  IMAD.SHL.U32 R2, R2, 0x10, RZ ;  /* 0x0000001002027824 */ /* 0x000fc600078e00ff */
[----:B------:R-:W-:Y:S01]  /*10c80*/  SHF.R.U32.HI R0, RZ, 0x3, R0 ;  /* 0x00000003ff007819 */ /* 0x000fe20000011600 */
[----:B---3--:R-:W-:Y:S01]  /*10c90*/  IMAD.SHL.U32 R10, R10, 0x8, RZ ;  /* 0x000000080a0a7824 */ /* 0x008fe200078e00ff */
[----:B------:R-:W0:Y:S02]  /*10ca0*/  @P0 LDC R3, c[0x0][0x44c] ;  /* 0x00011300ff030b82 */ /* 0x000e240000000800 */
[----:B------:R-:W-:Y:S01]  /*10cb0*/  LOP3.LUT R2, R0, 0x70, R2, 0xf8, !PT ;  /* 0x0000007000027812 */ /* 0x000fe200078ef802 */
[----:B----4-:R-:W-:Y:S01]  /*10cc0*/  IMAD.SHL.U32 R9, R8, 0x8, RZ ;  /* 0x0000000808097824 */ /* 0x010fe200078e00ff */
[----:B------:R-:W-:-:S03]  /*10cd0*/  LOP3.LUT R10, R10, 0x38, RZ, 0xc0, !PT ;  /* 0x000000380a0a7812 */ /* 0x000fc600078ec0ff */
[----:B------:R-:W-:Y:S01]  /*10ce0*/  VIADD R2, R2, UR43 ;  /* 0x0000002b02027c36 */ /* 0x000fe20008000000 */
[----:B------:R-:W1:Y:S01]  /*10cf0*/  @P0 LDC R0, c[0x0][0x450] ;  /* 0x00011400ff000b82 */ /* 0x000e620000000800 */
[C---:B------:R-:W-:Y:S02]  /*10d00*/  LOP3.LUT R12, R10.reuse, 0x40, RZ, 0xfc, !PT ;  /* 0x000000400a0c7812 */ /* 0x040fe400078efcff */
[----:B------:R-:W-:Y:S01]  /*10d10*/  IMAD.MOV.U32 R6, RZ, RZ, R2 ;  /* 0x000000ffff067224 */ /* 0x000fe200078e0002 */
[C---:B------:R-:W-:Y:S02]  /*10d20*/  LOP3.LUT R11, R10.reuse, 0x80, RZ, 0xfc, !PT ;  /* 0x000000800a0b7812 */ /* 0x040fe400078efcff */
[----:B------:R-:W-:Y:S02]  /*10d30*/  LOP3.LUT R10, R10, 0xc0, RZ, 0xfc, !PT ;  /* 0x000000c00a0a7812 */ /* 0x000fe400078efcff */
[----:B------:R-:W-:Y:S01]  /*10d40*/  LOP3.LUT R9, R9, 0x38, RZ, 0xc0, !PT ;  /* 0x0000003809097812 */ /* 0x000fe200078ec0ff */
[----:B0-----:R-:W-:-:S05]  /*10d50*/  @P0 IMAD.HI.U32 R3, R2, R3, RZ ;  /* 0x0000000302030227 */ /* 0x001fca00078e00ff */
[----:B-1----:R-:W-:Y:S01]  /*10d60*/  @P0 SHF.R.U32.HI R6, RZ, R0, R3 ;  /* 0x00000000ff060219 */ /* 0x002fe20000011603 */
[----:B------:R-:W-:-:S04]  /*10d70*/  IMAD.U32 R3, RZ, RZ, UR6 ;  /* 0x00000006ff037e24 */ /* 0x000fc8000f8e00ff */
[----:B------:R-:W-:-:S04]  /*10d80*/  IMAD.MOV R0, RZ, RZ, -R6 ;  /* 0x000000ffff007224 */ /* 0x000fc800078e0a06 */
[----:B------:R-:W-:Y:S02]  /*10d90*/  IMAD R0, R7, R0, R2 ;  /* 0x0000000007007224 */ /* 0x000fe400078e0202 */
[----:B------:R-:W-:Y:S01]  /*10da0*/  IMAD.MOV.U32 R2, RZ, RZ, R4 ;  /* 0x000000ffff027224 */ /* 0x000fe200078e0004 */
[----:B------:R-:W-:-:S03]  /*10db0*/  SHF.R.S32.HI R4, RZ, 0x1f, R6 ;  /* 0x0000001fff047819 */ /* 0x000fc60000011406 */
[----:B------:R-:W-:-:S04]  /*10dc0*/  IMAD.WIDE.U32 R2, R6, UR4, R2 ;  /* 0x0000000406027c25 */ /* 0x000fc8000f8e0002 */
        /* <DEDUP_REMOVED lines=8> */
[----:B------:R-:W-:Y:S02]  /*10e50*/  ULDC.64 UR4, c[0x0][0x280] ;  /* 0x0000a00000047ab9 */ /* 0x000fe40000000a00 */
[----:B------:R-:W-:Y:S01]  /*10e60*/  LEA R6, P0, R2, UR4, 0x1 ;  /* 0x0000000402067c11 */ /* 0x000fe2000f8008ff */
[----:B------:R-:W-:Y:S01]  /*10e70*/  ULDC UR4, c[0x0][0x2b8] ;  /* 0x0000ae0000047ab9 */ /* 0x000fe20000000800 */
[----:B------:R-:W-:Y:S01]  /*10e80*/  IMAD.IADD R5, R3, 0x1, R4 ;  /* 0x0000000103057824 */ /* 0x000fe200078e0204 */
[----:B------:R-:W-:Y:S02]  /*10e90*/  ISETP.GE.AND P3, PT, R10, UR4, PT ;  /* 0x000000040a007c0c */ /* 0x000fe4000bf66270 */
[----:B------:R-:W-:Y:S02]  /*10ea0*/  LOP3.LUT R10, R8, 0x7f, RZ, 0xc0, !PT ;  /* 0x0000007f080a7812 */ /* 0x000fe400078ec0ff */
[----:B------:R0:W5:Y:S01]  /*10eb0*/  LDL R8, [R1+0x10] ;  /* 0x0000100001087983 */ /* 0x0001620000100800 */
[----:B------:R-:W-:-:S02]  /*10ec0*/  LEA.HI.X R5, R2, UR5, R5, 0x1, P0 ;  /* 0x0000000502057c11 */ /* 0x000fc400080f0c05 */
[----:B------:R-:W-:Y:S02]  /*10ed0*/  ISETP.GE.AND P0, PT, R9, UR4, PT ;  /* 0x0000000409007c0c */ /* 0x000fe4000bf06270 */
[----:B------:R-:W-:Y:S02]  /*10ee0*/  ISETP.GE.AND P1, PT, R12, UR4, PT ;  /* 0x000000040c007c0c */ /* 0x000fe4000bf26270 */
[----:B------:R-:W-:Y:S01]  /*10ef0*/  ISETP.GE.AND P2, PT, R11, UR4, PT ;  /* 0x000000040b007c0c */ /* 0x000fe2000bf46270 */
[----:B------:R-:W-:Y:S01]  /*10f00*/  UMOV UR4, 0xffffffff ;  /* 0xffffffff00047882 */ /* 0x000fe20000000000 */
[----:B------:R-:W-:Y:S02]  /*10f10*/  SHF.R.U32.HI R10, RZ, 0x3, R10 ;  /* 0x00000003ff0a7819 */ /* 0x000fe4000001160a */
[----:B0-----:R-:W-:Y:S09]  /*10f20*/  BRA.DIV UR4, `(.L_x_1278) ;  /* 0x0000004204b87947 */ /* 0x001ff2000b800000 */
[----:B------:R-:W0:Y:S01]  /*10f30*/  SHFL.IDX PT, R3, R6, RZ, 0x181f ;  /* 0x00181fff06037589 */ /* 0x000e2200000e0000 */
[----:B------:R-:W-:Y:S01]  /*10f40*/  ULDC UR4, c[0x0][0x288] ;  /* 0x0000a20000047ab9 */ /* 0x000fe20000000800 */
[----:B------:R-:W-:Y:S01]  /*10f50*/  VIADD R0, R10, UR43 ;  /* 0x0000002b0a007c36 */ /* 0x000fe20008000000 */
[----:B------:R-:W-:Y:S01]  /*10f60*/  ULDC.64 UR6, c[0x0][0x208] ;  /* 0x0000820000067ab9 */ /* 0x000fe20000000a00 */
[----:B------:R-:W1:Y:S01]  /*10f70*/  SHFL.IDX PT, R2, R5, RZ, 0x181f ;  /* 0x00181fff05027589 */ /* 0x000e6200000e0000 */
[----:B------:R-:W-:-:S03]  /*10f80*/  IMAD R4, R7, UR4, RZ ;  /* 0x0000000407047c24 */ /* 0x000fc6000f8e02ff */
[----:B------:R-:W-:Y:S02]  /*10f90*/  SHFL.IDX PT, R7, R5, 0x7, 0x181f ;  /* 0x00f81f0005077f89 */ /* 0x000fe400000e0000 */
[----:B------:R-:W-:-:S13]  /*10fa0*/  ISETP.GE.AND P4, PT, R0, R4, PT ;  /* 0x000000040000720c */ /* 0x000fda0003f86270 */
        /* <DEDUP_REMOVED lines=8> */
[----:B------:R0:W-:Y:S02]  /*11030*/  @!P4 LDGSTS.E.BYPASS.LTC128B.128 [R8+0x1c400], desc[UR6][R2.64+0x180], !P3 ;  /* 0x1c4001800208cfae */ /* 0x0001e4000d901d46 */
[----:B0-----:R-:W-:-:S02]  /*11040*/  VIADD R2, R0, 0x10 ;  /* 0x0000001000027836 */ /* 0x001fc40000000000 */
[----:B------:R-:W0:Y:S03]  /*11050*/  SHFL.IDX PT, R3, R6, 0x1, 0x181f ;  /* 0x00381f0006037f89 */ /* 0x000e2600000e0000 */
[----:B------:R-:W-:Y:S02]  /*11060*/  ISETP.GE.AND P4, PT, R2, R4, PT ;  /* 0x000000040200720c */ /* 0x000fe40003f86270 */
[----:B------:R-:W1:Y:S11]  /*11070*/  SHFL.IDX PT, R2, R5, 0x1, 0x181f ;  /* 0x00381f0005027f89 */ /* 0x000e7600000e0000 */
        /* <DEDUP_REMOVED lines=73> */
[----:B------:R0:W-:Y:S04]  /*11510*/  @!P4 LDGSTS.E.BYPASS.LTC128B.128 [R8+0x1f400], desc[UR6][R2.64+0x180], !P3 ;  /* 0x1f4001800208cfae */ /* 0x0001e8000d901d46 */
[----:B0-----:R0:W1:Y:S02]  /*11520*/  SHFL.IDX PT, R2, R6, 0x7, 0x181f ;  /* 0x00f81f0006027f89 */ /* 0x00106400000e0000 */
.L_x_1396:
[----:B------:R-:W-:Y:S01]  /*11530*/  VIADD R0, R0, 0x70 ;  /* 0x0000007000007836 */ /* 0x000fe20000000000 */
[----:B------:R-:W-:Y:S04]  /*11540*/  BSSY B0, `(.L_x_1279) ;  /* 0x000000d000007945 */ /* 0x000fe80003800000 */
[----:B------:R-:W-:-:S13]  /*11550*/  ISETP.GE.AND P4, PT, R0, R4, PT ;  /* 0x000000040000720c */ /* 0x000fda0003f86270 */
[----:B------:R-:W-:Y:S05]  /*11560*/  @P4 BRA `(.L_x_1280) ;  /* 0x0000000000284947 */ /* 0x000fea0003800000 */
[----:B-1----:R-:W-:Y:S01]  /*11570*/  LEA R2, P4, R9, R2, 0x1 ;  /* 0x0000000209027211 */ /* 0x002fe200078808ff */
[----:B------:R-:W-:-:S04]  /*11580*/  ULDC.64 UR4, c[0x0][0x208] ;  /* 0x0000820000047ab9 */ /* 0x000fc80000000a00 */
[----:B------:R-:W-:-:S05]  /*11590*/  IMAD.X R3, RZ, RZ, R7, P4 ;  /* 0x000000ffff037224 */ /* 0x000fca00020e0607 */
[----:B------:R-:W-:Y:S01]  /*115a0*/  @!PT LDS RZ, [RZ] ;  /* 0x00000000fffff984 */ /* 0x000fe20000000800 */
[----:B------:R-:W-:Y:S01]  /*115b0*/  @!PT LDS RZ, [RZ] ;  /* 0x00000000fffff984 */ /* 0x000fe20000000800 */
[----:B------:R-:W-:Y:S01]  /*115c0*/  @!PT LDS RZ, [RZ] ;  /* 0x00000000fffff984 */ /* 0x000fe20000000800 */
[----:B------:R2:W-:Y:S04]  /*115d0*/  LDGSTS.E.BYPASS.LTC128B.128 [R8+0x13c00], desc[UR4][R2.64], !P0 ;  /* 0x13c0000002087fae */ /* 0x0005e8000c101d44 */
[----:B------:R2:W-:Y:S04]  /*115e0*/  LDGSTS.E.BYPASS.LTC128B.128 [R8+0x17c00], desc[UR4][R2.64+0x80], !P1 ;  /* 0x17c0008002087fae */ /* 0x0005e8000c901d44 */
[----:B------:R2:W-:Y:S04]  /*115f0*/  LDGSTS.E.BYPASS.LTC128B.128 [R8+0x1bc00], desc[UR4][R2.64+0x100], !P2 ;  /* 0x1bc0010002087fae */ /* 0x0005e8000d101d44 */
[----:B------:R2:W-:Y:S02]  /*11600*/  LDGSTS.E.BYPASS.LTC128B.128 [R8+0x1fc00], desc[UR4][R2.64+0x180], !P3 ;  /* 0x1fc0018002087fae */ /* 0x0005e4000d901d44 */
.L_x_1280:
[----:B------:R-:W-:Y:S05]  /*11610*/  BSYNC B0 ;  /* 0x0000000000007941 */ /* 0x000fea0003800000 */
.L_x_1279:
[----:B------:R-:W-:Y:S01]  /*11620*/  NOP ;  /* 0x0000000000007918 */ /* 0x000fe20000000000 */
[----:B------:R-:W-:Y:S01]  /*11630*/  PLOP3.LUT P0, PT, PT, PT, PT, 0x80, 0x0 ;  /* 0x000000000000781c */ /* 0x000fe20003f0f070 */
[----:B0-----:R-:W-:-:S12]  /*11640*/  VIADD R6, R17, 0x30800 ;  /* 0x0003080011067836 */ /* 0x001fd80000000000 */
.L_x_1281:
[----:B------:R-:W-:Y:S02]  /*11650*/  PLOP3.LUT P1, PT, P1, P0, PT, 0xa2, 0x0 ;  /* 0x000000000000781c */ /* 0x000fe40000f21472 */
[----:B------:R-:W-:-:S08]  /*11660*/  @P0 R2UR P1, UR4, R17 ;  /* 0x00000000110402ca */ /* 0x000fd00000020000 */
[----:B------:R-:W-:-:S05]  /*11670*/  @P0 PLOP3.LUT P0, PT, P1, PT, PT, 0x80, 0x0 ;  /* 0x000000000000081c */ /* 0x000fca0000f0f070 */
[----:B------:R-:W-:Y:S01]  /*11680*/  @!P1 SYNCS.ARRIVE.TRANS64.RED.A0T1 RZ, [UR4+0x30800], RZ ;  /* 0x030800ffffff99a7 */ /* 0x000fe20008200404 */
[----:B------:R-:W-:Y:S07]  /*11690*/  @!P1 ARRIVES.LDGSTSBAR.64.TRANSCNT [UR4+0x30800] ;  /* 0x03080000ff0099b0 */ /* 0x000fee0008000a84 */
[----:B------:R-:W-:Y:S05]  /*116a0*/  @P0 BRA.U.ANY `(.L_x_1281) ;  /* 0xfffffffd00e80947 */ /* 0x000fea000393ffff */
[----:B-12---:R-:W2:Y:S02]  /*116b0*/  LDL.LU R2, [R1+0x18] ;  /* 0x0000180001027983 */ /* 0x006ea40000300800 */
        /* <DEDUP_REMOVED lines=9> */
[----:B------:R-:W1:Y:S03]  /*11750*/  SYNCS.PHASECHK.TRANS64.TRYWAIT P0, [R17+URZ+0x30820], R0 ;  /* 0x03082000110075a7 */ /* 0x000e66000800017f */
[----:B01----:R-:W-:Y:S05]  /*11760*/  @!P0 BRA `(.L_x_1283) ;  /* 0x0000004400c08947 */ /* 0x003fea0003800000 */
.L_x_1397:
[----:B------:R-:W-:Y:S05]  /*11770*/  BSYNC B0 ;  /* 0x0000000000007941 */ /* 0x000fea0003800000 */
.L_x_1282:
[----:B------:R-:W-:-:S04]  /*11780*/  UIADD3 UR4, UR41, -0x2, URZ ;  /* 0xfffffffe29047890 */ /* 0x000fc8000fffe03f */
[----:B------:R-:W-:-:S06]  /*11790*/  UISETP.GE.AND UP0, UPT, UR4, UR40, UPT ;  /* 0x000000280400728c */ /* 0x000fcc000bf06270 */
[----:B------:R-:W-:-:S13]  /*117a0*/  PLOP3.LUT P0, PT, PT, PT, UP0, 0x80, 0x0 ;  /* 0x000000000000781c */ /* 0x000fda0003f0f008 */
[----:B------:R-:W-:Y:S05]  /*117b0*/  @!P0 BRA `(.L_x_1284) ;  /* 0x0000002800388947 */ /* 0x000fea0003800000 */
[----:B0-----:R-:W-:Y:S01]  /*117c0*/  IMAD R0, RZ, RZ, -UR41 ;  /* 0x80000029ff007e24 */ /* 0x001fe2000f8e02ff */
[----:B------:R-:W-:Y:S01]  /*117d0*/  LOP3.LUT R5, RZ, UR40, RZ, 0x33, !PT ;  /* 0x00000028ff057c12 */ /* 0x000fe2000f8e33ff */
[----:B------:R-:W-:-:S03]  /*117e0*/  IMAD.U32 R4, RZ, RZ, UR4 ;  /* 0x00000004ff047e24 */ /* 0x000fc6000f8e00ff */
[----:B------:R-:W-:-:S05]  /*117f0*/  VIADDMNMX R5, R0, 0x1, R5, !PT ;  /* 0x0000000100057846 */ /* 0x000fca0007800105 */
[----:B------:R-:W-:-:S05]  /*11800*/  VIADD R0, R5, UR41 ;  /* 0x0000002905007c36 */ /* 0x000fca0008000000 */
[----:B------:R-:W-:-:S04]  /*11810*/  LOP3.LUT R0, R0, 0x1, RZ, 0xc0, !PT ;  /* 0x0000000100007812 */ /* 0x000fc800078ec0ff */
[----:B------:R-:W-:-:S13]  /*11820*/  ISETP.NE.U32.AND P0, PT, R0, 0x1, PT ;  /* 0x000000010000780c */ /* 0x000fda0003f05070 */
[----:B------:R-:W-:Y:S05]  /*11830*/  @P0 BRA `(.L_x_1285) ;  /* 0x0000000c00600947 */ /* 0x000fea0003800000 */
[----:B------:R-:W2:Y:S01]  /*11840*/  LDL R2, [R1+0x8] ;  /* 0x0000080001027983 */ /* 0x000ea20000100800 */
[----:B------:R-:W-:Y:S01]  /*11850*/  LOP3.LUT P1, RZ, R19, 0x2, RZ, 0xc0, !PT ;  /* 0x0000000213ff7812 */ /* 0x000fe2000782c0ff */
[----:B------:R-:W-:Y:S01]  /*11860*/  VIADD R0, R18, 0x1 ;  /* 0x0000000112007836 */ /* 0x000fe20000000000 */
[----:B------:R-:W-:Y:S04]  /*11870*/  BSSY B0, `(.L_x_1286) ;  /* 0x00000d0000007945 */ /* 0x000fe80003800000 */
[----:B------:R-:W-:-:S04]  /*11880*/  ISETP.NE.AND P0, PT, R0, 0x2, PT ;  /* 0x000000020000780c */ /* 0x000fc80003f05270 */
[----:B------:R-:W-:Y:S02]  /*11890*/  SEL R10, RZ, 0x1, P0 ;  /* 0x00000001ff0a7807 */ /* 0x000fe40000000000 */
[----:B------:R-:W-:Y:S02]  /*118a0*/  SEL R0, R0, RZ, P0 ;  /* 0x000000ff00007207 */ /* 0x000fe40000000000 */
[----:B--2---:R-:W-:Y:S01]  /*118b0*/  LOP3.LUT R10, R2, R10, RZ, 0x3c, !PT ;  /* 0x0000000a020a7212 */ /* 0x004fe200078e3cff */
[----:B------:R-:W-:Y:S06]  /*118c0*/  @!P1 BRA `(.L_x_1287) ;  /* 0x0000000c00289947 */ /* 0x000fec0003800000 */
[----:B------:R-:W-:Y:S01]  /*118d0*/  LOP3.LUT P1, RZ, R19, 0x1, RZ, 0xc0, !PT ;  /* 0x0000000113ff7812 */ /* 0x000fe2000782c0ff */
[----:B------:R-:W-:-:S12]  /*118e0*/  IMAD.MOV.U32 R8, RZ, RZ, R16 ;  /* 0x000000ffff087224 */ /* 0x000fd800078e0010 */
[----:B------:R-:W-:Y:S05]  /*118f0*/  @!P1 BRA `(.L_x_1288) ;  /* 0x0000000000589947 */ /* 0x000fea0003800000 */
[----:B------:R-:W2:Y:S01]  /*11900*/  LDL R9, [R1+0xc] ;  /* 0x00000c0001097983 */ /* 0x000ea20000100800 */
[----:B------:R-:W0:Y:S03]  /*11910*/  LDC R8, c[0x0][0x43c] ;  /* 0x00010f00ff087b82 */ /* 0x000e260000000800 */
[----:B------:R-:W3:Y:S01]  /*11920*/  LDL R12, [R1+0x4] ;  /* 0x00000400010c7983 */ /* 0x000ee20000100800 */
[----:B------:R-:W-:Y:S01]  /*11930*/  IMAD.MOV.U32 R7, RZ, RZ, R4 ;  /* 0x000000ffff077224 */ /* 0x000fe200078e0004 */
[----:B------:R-:W-:Y:S01]  /*11940*/  ULDC.64 UR4, c[0x0][0x428] ;  /* 0x00010a0000047ab9 */ /* 0x000fe20000000a00 */
[----:B------:R-:W-:Y:S01]  /*11950*/  ULDC.64 UR6, c[0x0][0x208] ;  /* 0x0000820000067ab9 */ /* 0x000fe20000000a00 */
[----:B0-----:R-:W-:-:S13]  /*11960*/  ISETP.NE.AND P0, PT, R8, 0x1, PT ;  /* 0x000000010800780c */ /* 0x001fda0003f05270 */
[----:B------:R-:W0:Y:S02]  /*11970*/  @P0 LDC.64 R2, c[0x0][0x440] ;  /* 0x00011000ff020b82 */ /* 0x000e240000000a00 */
[----:B0-----:R-:W-:-:S05]  /*11980*/  @P0 IMAD.HI.U32 R2, R4, R2, RZ ;  /* 0x0000000204020227 */ /* 0x001fca00078e00ff */
[----:B------:R-:W-:-:S05]  /*11990*/  @P0 SHF.R.U32.HI R7, RZ, R3, R2 ;  /* 0x00000003ff070219 */ /* 0x000fca0000011602 */
[----:B------:R-:W-:-:S04]  /*119a0*/  IMAD.MOV R2, RZ, RZ, -R7 ;  /* 0x000000ffff027224 */ /* 0x000fc800078e0a07 */
[----:B------:R-:W-:Y:S02]  /*119b0*/  IMAD R4, R8, R2, R4 ;  /* 0x0000000208047224 */ /* 0x000fe400078e0204 */
[----:B------:R-:W0:Y:S01]  /*119c0*/  LDC.64 R2, c[0x0][0x418] ;  /* 0x00010600ff027b82 */ /* 0x000e220000000a00 */
[----:B--2---:R-:W-:Y:S01]  /*119d0*/  IMAD R8, R9, UR4, RZ ;  /* 0x0000000409087c24 */ /* 0x004fe2000f8e02ff */
[----:B------:R-:W-:-:S03]  /*119e0*/  SHF.R.S32.HI R9, RZ, 0x1f, R7 ;  /* 0x0000001fff097819 */ /* 0x000fc60000011407 */
[----:B---3--:R-:W-:Y:S02]  /*119f0*/  IMAD R11, R12, UR5, R8 ;  /* 0x000000050c0b7c24 */ /* 0x008fe4000f8e0208 */
[----:B------:R-:W-:-:S04]  /*11a00*/  IMAD.MOV.U32 R8, RZ, RZ, R7 ;  /* 0x000000ffff087224 */ /* 0x000fc800078e0007 */
[----:B------:R-:W-:-:S04]  /*11a10*/  IMAD.WIDE.U32 R8, R12, UR4, R8 ;  /* 0x000000040c087c25 */ /* 0x000fc8000f8e0008 */
[----:B------:R-:W-:Y:S01]  /*11a20*/  IMAD.IADD R7, R11, 0x1, R9 ;  /* 0x000000010b077824 */ /* 0x000fe200078e0209 */
[----:B0-----:R-:W-:-:S04]  /*11a30*/  LEA R2, P0, R8, R2, 0x2 ;  /* 0x0000000208027211 */ /* 0x001fc800078010ff */
[----:B------:R-:W-:-:S05]  /*11a40*/  LEA.HI.X R3, R8, R3, R7, 0x2, P0 ;  /* 0x0000000308037211 */ /* 0x000fca00000f1407 */
[----:B------:R0:W5:Y:S04]  /*11a50*/  LDG.E R8, desc[UR6][R2.64] ;  /* 0x0000000602087981 */ /* 0x000168000c1e1900 */
.L_x_1288:
[----:B0-----:R-:W-:Y:S01]  /*11a60*/  IMAD R3, R0, 0x8, R17 ;  /* 0x0000000800037824 */ /* 0x001fe200078e0211 */
[----:B------:R-:W-:Y:S01]  /*11a70*/  SHF.L.U32 R2, R10, 0x1f, RZ ;  /* 0x0000001f0a027819 */ /* 0x000fe200000006ff */
[----:B------:R-:W-:Y:S03]  /*11a80*/  BSSY B1, `(.L_x_1289) ;  /* 0x0000003000017945 */ /* 0x000fe60003800000 */
[----:B------:R-:W0:Y:S02]  /*11a90*/  SYNCS.PHASECHK.TRANS64.TRYWAIT P0, [R3+URZ+0x30840], R2 ;  /* 0x03084002030075a7 */ /* 0x000e24000800017f */
[----:B0-----:R-:W-:Y:S05]  /*11aa0*/  @!P0 BRA `(.L_x_1290) ;  /* 0x0000004400048947 */ /* 0x001fea0003800000 */
.L_x_1398:
[----:B------:R-:W-:Y:S05]  /*11ab0*/  BSYNC B1 ;  /* 0x0000000000017941 */ /* 0x000fea0003800000 */
.L_x_1289:
[----:B------:R-:W1:Y:S01]  /*11ac0*/  S2R R7, SR_TID.X ;  /* 0x0000000000077919 */ /* 0x000e620000002100 */
[----:B------:R-:W-:Y:S01]  /*11ad0*/  BSSY B1, `(.L_x_1291) ;  /* 0x000000b000017945 */ /* 0x000fe20003800000 */
[----:B-1----:R-:W-:-:S04]  /*11ae0*/  LOP3.LUT R7, R7, 0x7f, RZ, 0xc0, !PT ;  /* 0x0000007f07077812 */ /* 0x002fc800078ec0ff */
[----:B------:R-:W-:-:S13]  /*11af0*/  ISETP.NE.AND P1, PT, R7, RZ, PT ;  /* 0x000000ff0700720c */ /* 0x000fda0003f25270 */
[----:B------:R-:W-:Y:S05]  /*11b00*/  @P1 BRA `(.L_x_1292) ;  /* 0x00000000001c1947 */ /* 0x000fea0003800000 */
[----:B------:R-:W1:Y:S01]  /*11b10*/  S2R R7, SR_TID.X ;  /* 0x0000000000077919 */ /* 0x000e620000002100 */
[----:B0-----:R-:W-:-:S04]  /*11b20*/  IMAD.MOV.U32 R2, RZ, RZ, 0x8000 ;  /* 0x00008000ff027424 */ /* 0x001fc800078e00ff */
[----:B------:R2:W-:Y:S01]  /*11b30*/  SYNCS.ARRIVE.TRANS64 RZ, [R3+URZ+0x30830], R2 ;  /* 0x0308300203ff79a7 */ /* 0x0005e2000800003f */
[----:B-1----:R-:W-:-:S04]  /*11b40*/  LOP3.LUT R7, R7, 0x1f, RZ, 0xc0, !PT ;  /* 0x0000001f07077812 */ /* 0x002fc800078ec0ff */
[----:B------:R-:W-:-:S13]  /*11b50*/  ISETP.NE.AND P0, PT, R7, RZ, PT ;  /* 0x000000ff0700720c */ /* 0x000fda0003f05270 */
[----:B--2---:R-:W-:Y:S05]  /*11b60*/  @!P0 BRA `(.L_x_1292) ;  /* 0x0000000000048947 */ /* 0x004fea0003800000 */
[----:B------:R-:W-:Y:S01]  /*11b70*/  BPT.TRAP 0x1 ;  /* 0x000000040000795c */ /* 0x000fe20000300000 */
.L_x_1292:
[----:B------:R-:W-:Y:S05]  /*11b80*/  BSYNC B1 ;  /* 0x0000000000017941 */ /* 0x000fea0003800000 */
.L_x_1291:
[----:B------:R-:W-:Y:S01]  /*11b90*/  IMAD.MOV.U32 R11, RZ, RZ, RZ ;  /* 0x000000ffff0b7224 */ /* 0x000fe200078e00ff */
[----:B------:R-:W-:Y:S01]  /*11ba0*/  UIADD3 UR4, UP0, UR38, 0x370, URZ ;  /* 0x0000037026047890 */ /* 0x000fe2000ff1e03f */
[----:B------:R-:W-:Y:S01]  /*11bb0*/  IMAD R7, R0, 0x8000, R17 ;  /* 0x0000800000077824 */ /* 0x000fe200078e0211 */
[----:B------:R-:W-:Y:S01]  /*11bc0*/  PLOP3.LUT P0, PT, PT, PT, PT, 0x80, 0x0 ;  /* 0x000000000000781c */ /* 0x000fe20003f0f070 */
[----:B0-----:R-:W-:Y:S01]  /*11bd0*/  VIADD R3, R3, 0x30830 ;  /* 0x0003083003037836 */ /* 0x001fe20000000000 */
[----:B------:R-:W-:Y:S01]  /*11be0*/  R2UR UR10, R11 ;  /* 0x000000000b0a72ca */ /* 0x000fe200000e0000 */
[----:B------:R-:W-:Y:S01]  /*11bf0*/  IMAD.SHL.U32 R2, R4, 0x40, RZ ;  /* 0x0000004004027824 */ /* 0x000fe200078e00ff */
[----:B------:R-:W-:Y:S01]  /*11c00*/  UIADD3.X UR5, URZ, UR39, URZ, UP0, !UPT ;  /* 0x000000273f057290 */ /* 0x000fe200087fe43f */
[----:B------:R-:W-:Y:S01]  /*11c10*/  VIADD R9, R7, 0x20400 ;  /* 0x0002040007097836 */ /* 0x000fe20000000000 */
[----:B------:R-:W-:Y:S01]  /*11c20*/  UMOV UR6, 0x0 ;  /* 0x0000000000067882 */ /* 0x000fe20000000000 */
[----:B------:R-:W-:-:S10]  /*11c30*/  UMOV UR7, 0x14f00000 ;  /* 0x14f0000000077882 */ /* 0x000fd40000000000 */
.L_x_1293:
[----:B------:R-:W-:-:S13]  /*11c40*/  @P0 ELECT P2, URZ, PT ;  /* 0x00000000003f082f */ /* 0x000fda0003840000 */
[----:B-----5:R-:W-:Y:S01]  /*11c50*/  @P2 R2UR UR13, R8 ;  /* 0x00000000080d22ca */ /* 0x020fe200000e0000 */
[----:B------:R-:W-:Y:S01]  /*11c60*/  UMOV UR12, UR36 ;  /* 0x00000024000c7c82 */ /* 0x000fe20008000000 */
[----:B------:R-:W-:Y:S02]  /*11c70*/  @P2 R2UR UR11, R2 ;  /* 0x00000000020b22ca */ /* 0x000fe400000e0000 */
[----:B------:R-:W-:Y:S02]  /*11c80*/  @P2 R2UR UR9, R3 ;  /* 0x00000000030922ca */ /* 0x000fe400000e0000 */
[----:B------:R-:W-:Y:S02]  /*11c90*/  @P2 R2UR UR8, R9 ;  /* 0x00000000090822ca */ /* 0x000fe400000e0000 */
[----:B------:R-:W-:Y:S02]  /*11ca0*/  @P2 PLOP3.LUT P0, PT, P2, PT, PT, 0x8, 0x0 ;  /* 0x000000000000281c */ /* 0x000fe4000170e170 */
        /* <DEDUP_REMOVED lines=9> */
.L_x_1294:
[----:B------:R-:W-:-:S13]  /*11d40*/  @P0 ELECT P2, URZ, PT ;  /* 0x00000000003f082f */ /* 0x000fda0003840000 */
[----:B------:R-:W-:Y:S01]  /*11d50*/  @P2 R2UR UR13, R8 ;  /* 0x00000000080d22ca */ /* 0x000fe200000e0000 */
        /* <DEDUP_REMOVED lines=14> */
.L_x_1295:
        /* <DEDUP_REMOVED lines=16> */
.L_x_1296:
        /* <DEDUP_REMOVED lines=10> */
[----:B------:R-:W2:Y:S01]  /*11fe0*/  LDL.LU R9, [R1+0x8] ;  /* 0x0000080001097983 */ /* 0x000ea20000300800 */
[----:B------:R-:W-:Y:S01]  /*11ff0*/  IMAD R3, R18, 0x8, R6 ;  /* 0x0000000812037824 */ /* 0x000fe200078e0206 */
[----:B------:R-:W-:Y:S01]  /*12000*/  BSSY B1, `(.L_x_1297) ;  /* 0x0000004000017945 */ /* 0x000fe20003800000 */
[----:B--2---:R-:W-:-:S04]  /*12010*/  SHF.L.U32 R2, R9, 0x1f, RZ ;  /* 0x0000001f09027819 */ /* 0x004fc800000006ff */
[----:B------:R-:W0:Y:S02]  /*12020*/  SYNCS.PHASECHK.TRANS64.TRYWAIT P0, [R3+URZ+0x60], R2 ;  /* 0x00006002030075a7 */ /* 0x000e24000800017f */
[----:B0-----:R-:W-:Y:S05]  /*12030*/  @!P0 BRA `(.L_x_1298) ;  /* 0x0000003c00b48947 */ /* 0x001fea0003800000 */
.L_x_1399:
[----:B------:R-:W-:Y:S05]  /*12040*/  BSYNC B1 ;  /* 0x0000000000017941 */ /* 0x000fea0003800000 */
.L_x_1297:
[----:B------:R-:W-:Y:S01]  /*12050*/  BSSY B1, `(.L_x_1299) ;  /* 0x000000c000017945 */ /* 0x000fe20003800000 */
[----:B------:R-:W-:Y:S02]  /*12060*/  IMAD.MOV.U32 R12, RZ, RZ, 0x0 ;  /* 0x00000000ff0c7424 */ /* 0x000fe400078e00ff */
[----:B------:R-:W-:Y:S01]  /*12070*/  IMAD.MOV.U32 R13, RZ, RZ, 0x14f00000 ;  /* 0x14f00000ff0d7424 */ /* 0x000fe200078e00ff */
[----:B------:R-:W-:Y:S06]  /*12080*/  @P1 BRA `(.L_x_1300) ;  /* 0x0000000000201947 */ /* 0x000fec0003800000 */
[----:B------:R-:W1:Y:S01]  /*12090*/  S2R R7, SR_TID.X ;  /* 0x0000000000077919 */ /* 0x000e620000002100 */
[----:B0-----:R-:W-:Y:S02]  /*120a0*/  IMAD R2, R18, 0x8, R17 ;  /* 0x0000000812027824 */ /* 0x001fe400078e0211 */
[----:B------:R-:W-:-:S04]  /*120b0*/  IMAD.MOV.U32 R3, RZ, RZ, 0x8000 ;  /* 0x00008000ff037424 */ /* 0x000fc800078e00ff */
[----:B------:R2:W-:Y:S01]  /*120c0*/  SYNCS.ARRIVE.TRANS64 RZ, [R2+URZ+0x30850], R3 ;  /* 0x0308500302ff79a7 */ /* 0x0005e2000800003f */
[----:B-1----:R-:W-:-:S04]  /*120d0*/  LOP3.LUT R7, R7, 0x1f, RZ, 0xc0, !PT ;  /* 0x0000001f07077812 */ /* 0x002fc800078ec0ff */
[----:B------:R-:W-:-:S13]  /*120e0*/  ISETP.NE.AND P0, PT, R7, RZ, PT ;  /* 0x000000ff0700720c */ /* 0x000fda0003f05270 */
[----:B--2---:R-:W-:Y:S05]  /*120f0*/  @!P0 BRA `(.L_x_1300) ;  /* 0x0000000000048947 */ /* 0x004fea0003800000 */
[----:B------:R-:W-:Y:S01]  /*12100*/  BPT.TRAP 0x1 ;  /* 0x000000040000795c */ /* 0x000fe20000300000 */
.L_x_1300:
[----:B------:R-:W-:Y:S05]  /*12110*/  BSYNC B1 ;  /* 0x0000000000017941 */ /* 0x000fea0003800000 */
.L_x_1299:
[----:B------:R-:W2:Y:S01]  /*12120*/  LDL.LU R7, [R1] ;  /* 0x0000000001077983 */ /* 0x000ea20000300800 */
[----:B------:R-:W-:Y:S01]  /*12130*/  R2UR UR10, R11 ;  /* 0x000000000b0a72ca */ /* 0x000fe200000e0000 */
[--C-:B0-----:R-:W-:Y:S01]  /*12140*/  IMAD R2, R18, 0x8, R17.reuse ;  /* 0x0000000812027824 */ /* 0x101fe200078e0211 */
[----:B------:R-:W-:Y:S01]  /*12150*/  R2UR UR6, R12 ;  /* 0x000000000c0672ca */ /* 0x000fe200000e0000 */
[----:B------:R-:W-:Y:S01]  /*12160*/  IMAD R3, R18, 0x8000, R17 ;  /* 0x0000800012037824 */ /* 0x000fe200078e0211 */
[----:B------:R-:W-:Y:S01]  /*12170*/  R2UR UR7, R13 ;  /* 0x000000000d0772ca */ /* 0x000fe200000e0000 */
[----:B------:R-:W-:Y:S01]  /*12180*/  UIADD3 UR4, UP0, UR38, 0x470, URZ ;  /* 0x0000047026047890 */ /* 0x000fe2000ff1e03f */
[----:B------:R-:W-:Y:S01]  /*12190*/  PLOP3.LUT P0, PT, PT, PT, PT, 0x80, 0x0 ;  /* 0x000000000000781c */ /* 0x000fe20003f0f070 */
[----:B------:R-:W-:Y:S02]  /*121a0*/  VIADD R2, R2, 0x30850 ;  /* 0x0003085002027836 */ /* 0x000fe40000000000 */
[----:B------:R-:W-:Y:S01]  /*121b0*/  VIADD R9, R3, 0x400 ;  /* 0x0000040003097836 */ /* 0x000fe20000000000 */
[----:B------:R-:W-:Y:S01]  /*121c0*/  UIADD3.X UR5, URZ, UR39, URZ, UP0, !UPT ;  /* 0x000000273f057290 */ /* 0x000fe200087fe43f */
[----:B--2---:R-:W-:-:S11]  /*121d0*/  IMAD.SHL.U32 R7, R7, 0x40, RZ ;  /* 0x0000004007077824 */ /* 0x004fd600078e00ff */
.L_x_1301:
        /* <DEDUP_REMOVED lines=15> */
.L_x_1302:
        /* <DEDUP_REMOVED lines=15> */
.L_x_1303:
        /* <DEDUP_REMOVED lines=15> */
.L_x_1304:
        /* <DEDUP_REMOVED lines=10> */
[----:B------:R0:W-:Y:S01]  /*12550*/  STL [R1], R4 ;  /* 0x0000000401007387 */ /* 0x0001e20000100800 */
[----:B------:R-:W-:-:S07]  /*12560*/  IMAD.MOV.U32 R16, RZ, RZ, R8 ;  /* 0x000000ffff107224 */ /* 0x000fce00078e0008 */
.L_x_1287:
[----:B------:R-:W-:Y:S05]  /*12570*/  BSYNC B0 ;  /* 0x0000000000007941 */ /* 0x000fea0003800000 */
.L_x_1286:
[----:B------:R1:W-:Y:S01]  /*12580*/  STL [R1+0x8], R10 ;  /* 0x0000080a01007387 */ /* 0x0003e20000100800 */
[----:B------:R-:W-:Y:S01]  /*12590*/  UIADD3 UR4, UR41, -0x3, URZ ;  /* 0xfffffffd29047890 */ /* 0x000fe2000fffe03f */
[----:B------:R-:W-:-:S05]  /*125a0*/  IMAD.MOV.U32 R18, RZ, RZ, R0 ;  /* 0x000000ffff127224 */ /* 0x000fca00078e0000 */
[----:B0-----:R-:W-:-:S07]  /*125b0*/  IMAD.U32 R4, RZ, RZ, UR4 ;  /* 0x00000004ff047e24 */ /* 0x001fce000f8e00ff */
.L_x_1285:
[----:B------:R-:W-:Y:S01]  /*125c0*/  ULOP3.LUT UR4, URZ, UR41, URZ, 0x33, !UPT ;  /* 0x000000293f047292 */ /* 0x000fe2000f8e333f */
[----:B------:R-:W-:Y:S01]  /*125d0*/  VIADD R5, R5, 0xfffffffe ;  /* 0xfffffffe05057836 */ /* 0x000fe20000000000 */
[----:B------:R-:W-:Y:S04]  /*125e0*/  BSSY B0, `(.L_x_1284) ;  /* 0x00001ab000007945 */ /* 0x000fe80003800000 */
[----:B------:R-:W-:-:S13]  /*125f0*/  ISETP.NE.AND P0, PT, R5, UR4, PT ;  /* 0x0000000405007c0c */ /* 0x000fda000bf05270 */
[----:B------:R-:W-:Y:S05]  /*12600*/  @!P0 BRA `(.L_x_1305) ;  /* 0x0000001800a08947 */ /* 0x000fea0003800000 */
[----:B------:R-:W-:-:S07]  /*12610*/  IMAD.MOV.U32 R8, RZ, RZ, R16 ;  /* 0x000000ffff087224 */ /* 0x000fce00078e0010 */
.L_x_1344:
[----:B--2---:R-:W2:Y:S01]  /*12620*/  LDL R2, [R1+0x8] ;  /* 0x0000080001027983 */ /* 0x004ea20000100800 */
[----:B------:R-:W-:Y:S01]  /*12630*/  LOP3.LUT P1, RZ, R19, 0x2, RZ, 0xc0, !PT ;  /* 0x0000000213ff7812 */ /* 0x000fe2000782c0ff */
[----:B------:R-:W-:Y:S01]  /*12640*/  VIADD R0, R18, 0x1 ;  /* 0x0000000112007836 */ /* 0x000fe20000000000 */
[----:B------:R-:W-:Y:S05]  /*12650*/  YIELD ;  /* 0x0000000000007946 */ /* 0x000fea0003800000 */
[----:B------:R-:W-:Y:S01]  /*12660*/  ISETP.NE.AND P0, PT, R0, 0x2, PT ;  /* 0x000000020000780c */ /* 0x000fe20003f05270 */
[----:B------:R-:W-:Y:S03]  /*12670*/  BSSY B1, `(.L_x_1306) ;  /* 0x00000cc000017945 */ /* 0x000fe60003800000 */
[----:B------:R-:W-:-:S02]  /*12680*/  SEL R5, RZ, 0x1, P0 ;  /* 0x00000001ff057807 */ /* 0x000fc40000000000 */
[----:B------:R-:W-:Y:S02]  /*12690*/  SEL R0, R0, RZ, P0 ;  /* 0x000000ff00007207 */ /* 0x000fe40000000000 */
[----:B--2---:R-:W-:Y:S01]  /*126a0*/  LOP3.LUT R5, R2, R5, RZ, 0x3c, !PT ;  /* 0x0000000502057212 */ /* 0x004fe200078e3cff */
[----:B0-----:R-:W-:Y:S06]  /*126b0*/  @!P1 BRA `(.L_x_1307) ;  /* 0x0000000c001c9947 */ /* 0x001fec0003800000 */
[----:B------:R-:W-:Y:S01]  /*126c0*/  LOP3.LUT P1, RZ, R19, 0x1, RZ, 0xc0, !PT ;  /* 0x0000000113ff7812 */ /* 0x000fe2000782c0ff */
[----:B------:R-:W-:-:S12]  /*126d0*/  IMAD.MOV.U32 R7, RZ, RZ, R4 ;  /* 0x000000ffff077224 */ /* 0x000fd800078e0004 */
[----:B------:R-:W-:Y:S05]  /*126e0*/  @!P1 BRA `(.L_x_1308) ;  /* 0x0000000000549947 */ /* 0x000fea0003800000 */
[----:B-1----:R-:W2:Y:S01]  /*126f0*/  LDL R10, [R1+0xc] ;  /* 0x00000c00010a7983 */ /* 0x002ea20000100800 */
[----:B------:R-:W0:Y:S01]  /*12700*/  LDC R8, c[0x0][0x43c] ;  /* 0x00010f00ff087b82 */ /* 0x000e220000000800 */
[----:B------:R-:W-:Y:S02]  /*12710*/  ULDC.64 UR4, c[0x0][0x428] ;  /* 0x00010a0000047ab9 */ /* 0x000fe40000000a00 */
[----:B------:R-:W3:Y:S01]  /*12720*/  LDL R9, [R1+0x4] ;  /* 0x0000040001097983 */ /* 0x000ee20000100800 */
[----:B------:R-:W-:Y:S01]  /*12730*/  ULDC.64 UR6, c[0x0][0x208] ;  /* 0x0000820000067ab9 */ /* 0x000fe20000000a00 */
[----:B0-----:R-:W-:-:S13]  /*12740*/  ISETP.NE.AND P0, PT, R8, 0x1, PT ;  /* 0x000000010800780c */ /* 0x001fda0003f05270 */
[----:B------:R-:W0:Y:S02]  /*12750*/  @P0 LDC.64 R2, c[0x0][0x440] ;  /* 0x00011000ff020b82 */ /* 0x000e240000000a00 */
[----:B0-----:R-:W-:-:S04]  /*12760*/  @P0 IMAD.HI.U32 R7, R4, R2, RZ ;  /* 0x0000000204070227 */ /* 0x001fc800078e00ff */
[----:B------:R-:W-:Y:S01]  /*12770*/  IMAD.MOV.U32 R2, RZ, RZ, R4 ;  /* 0x000000ffff027224 */ /* 0x000fe200078e0004 */
[----:B------:R-:W-:-:S04]  /*12780*/  @P0 SHF.R.U32.HI R2, RZ, R3, R7 ;  /* 0x00000003ff020219 */ /* 0x000fc80000011607 */
[--C-:B------:R-:W-:Y:S01]  /*12790*/  SHF.R.S32.HI R3, RZ, 0x1f, R2.reuse ;  /* 0x0000001fff037819 */ /* 0x100fe20000011402 */
[----:B------:R-:W-:-:S04]  /*127a0*/  IMAD.MOV R7, RZ, RZ, -R2 ;  /* 0x000000ffff077224 */ /* 0x000fc800078e0a02 */
[----:B------:R-:W-:Y:S02]  /*127b0*/  IMAD R7, R8, R7, R4 ;  /* 0x0000000708077224 */ /* 0x000fe400078e0204 */
[----:B--2---:R-:W-:-:S04]  /*127c0*/  IMAD R8, R10, UR4, RZ ;  /* 0x000000040a087c24 */ /* 0x004fc8000f8e02ff */
[C---:B---3--:R-:W-:Y:S02]  /*127d0*/  IMAD R8, R9.reuse, UR5, R8 ;  /* 0x0000000509087c24 */ /* 0x048fe4000f8e0208 */
[----:B------:R-:W-:Y:S01]  /*127e0*/  IMAD.WIDE.U32 R2, R9, UR4, R2 ;  /* 0x0000000409027c25 */ /* 0x000fe2000f8e0002 */
[----:B------:R-:W-:-:S03]  /*127f0*/  ULDC.64 UR4, c[0x0][0x418] ;  /* 0x0001060000047ab9 */ /* 0x000fc60000000a00 */
[----:B------:R-:W-:Y:S01]  /*12800*/  IMAD.IADD R3, R8, 0x1, R3 ;  /* 0x0000000108037824 */ /* 0x000fe200078e0203 */
[----:B------:R-:W-:-:S04]  /*12810*/  LEA R8, P0, R2, UR4, 0x2 ;  /* 0x0000000402087c11 */ /* 0x000fc8000f8010ff */
[----:B------:R-:W-:-:S05]  /*12820*/  LEA.HI.X R9, R2, UR5, R3, 0x2, P0 ;  /* 0x0000000502097c11 */ /* 0x000fca00080f1403 */
[----:B------:R0:W5:Y:S04]  /*12830*/  LDG.E R8, desc[UR6][R8.64] ;  /* 0x0000000608087981 */ /* 0x000168000c1e1900 */
.L_x_1308:
[----:B------:R-:W-:Y:S01]  /*12840*/  IMAD R3, R0, 0x8, R17 ;  /* 0x0000000800037824 */ /* 0x000fe200078e0211 */
[----:B------:R-:W-:Y:S01]  /*12850*/  SHF.L.U32 R2, R5, 0x1f, RZ ;  /* 0x0000001f05027819 */ /* 0x000fe200000006ff */
[----:B------:R-:W-:Y:S03]  /*12860*/  BSSY B2, `(.L_x_1309) ;  /* 0x0000003000027945 */ /* 0x000fe60003800000 */
[----:B------:R-:W2:Y:S02]  /*12870*/  SYNCS.PHASECHK.TRANS64.TRYWAIT P0, [R3+URZ+0x30840], R2 ;  /* 0x03084002030075a7 */ /* 0x000ea4000800017f */
[----:B--2---:R-:W-:Y:S05]  /*12880*/  @!P0 BRA `(.L_x_1310) ;  /* 0x0000003400b48947 */ /* 0x004fea0003800000 */
.L_x_1400:
[----:B------:R-:W-:Y:S05]  /*12890*/  BSYNC B2 ;  /* 0x0000000000027941 */ /* 0x000fea0003800000 */
.L_x_1309:
[----:B0-----:R-:W0:Y:S01]  /*128a0*/  S2R R9, SR_TID.X ;  /* 0x0000000000097919 */ /* 0x001e220000002100 */
        /* <DEDUP_REMOVED lines=9> */
[----:B---3--:R-:W-:Y:S05]  /*12940*/  @!P0 BRA `(.L_x_1312) ;  /* 0x0000000000048947 */ /* 0x008fea0003800000 */
[----:B------:R-:W-:Y:S01]  /*12950*/  BPT.TRAP 0x1 ;  /* 0x000000040000795c */ /* 0x000fe20000300000 */
.L_x_1312:
[----:B------:R-:W-:Y:S05]  /*12960*/  BSYNC B2 ;  /* 0x0000000000027941 */ /* 0x000fea0003800000 */
.L_x_1311:
[----:B------:R-:W-:Y:S01]  /*12970*/  IMAD.MOV.U32 R11, RZ, RZ, RZ ;  /* 0x000000ffff0b7224 */ /* 0x000fe200078e00ff */
[----:B------:R-:W-:Y:S01]  /*12980*/  UIADD3 UR4, UP0, UR38, 0x370, URZ ;  /* 0x0000037026047890 */ /* 0x000fe2000ff1e03f */
[----:B------:R-:W-:Y:S01]  /*12990*/  IMAD R9, R0, 0x8000, R17 ;  /* 0x0000800000097824 */ /* 0x000fe200078e0211 */
[----:B------:R-:W-:Y:S01]  /*129a0*/  PLOP3.LUT P0, PT, PT, PT, PT, 0x80, 0x0 ;  /* 0x000000000000781c */ /* 0x000fe20003f0f070 */
[----:B--2---:R-:W-:Y:S01]  /*129b0*/  VIADD R3, R3, 0x30830 ;  /* 0x0003083003037836 */ /* 0x004fe20000000000 */
[----:B------:R-:W-:Y:S01]  /*129c0*/  R2UR UR10, R11 ;  /* 0x000000000b0a72ca */ /* 0x000fe200000e0000 */
[----:B------:R-:W-:Y:S01]  /*129d0*/  IMAD.SHL.U32 R2, R7, 0x40, RZ ;  /* 0x0000004007027824 */ /* 0x000fe200078e00ff */
[----:B------:R-:W-:Y:S01]  /*129e0*/  UIADD3.X UR5, URZ, UR39, URZ, UP0, !UPT ;  /* 0x000000273f057290 */ /* 0x000fe200087fe43f */
[----:B-1----:R-:W-:Y:S01]  /*129f0*/  VIADD R10, R9, 0x20400 ;  /* 0x00020400090a7836 */ /* 0x002fe20000000000 */
[----:B------:R-:W-:Y:S01]  /*12a00*/  UMOV UR6, 0x0 ;  /* 0x0000000000067882 */ /* 0x000fe20000000000 */
[----:B------:R-:W-:-:S10]  /*12a10*/  UMOV UR7, 0x14f00000 ;  /* 0x14f0000000077882 */ /* 0x000fd40000000000 */
.L_x_1313:
        /* <DEDUP_REMOVED lines=16> */
.L_x_1314:
        /* <DEDUP_REMOVED lines=16> */
.L_x_1315:
        /* <DEDUP_REMOVED lines=16> */
.L_x_1316:
        /* <DEDUP_REMOVED lines=16> */
.L_x_1401:
[----:B------:R-:W-:Y:S05]  /*12e20*/  BSYNC B2 ;  /* 0x0000000000027941 */ /* 0x000fea0003800000 */
.L_x_1317:
[----:B------:R-:W-:Y:S01]  /*12e30*/  BSSY B2, `(.L_x_1319) ;  /* 0x000000b000027945 */ /* 0x000fe20003800000 */
[----:B0-----:R-:W-:Y:S02]  /*12e40*/  IMAD.MOV.U32 R2, RZ, RZ, 0x0 ;  /* 0x00000000ff027424 */ /* 0x001fe400078e00ff */
[----:B------:R-:W-:Y:S01]  /*12e50*/  IMAD.MOV.U32 R3, RZ, RZ, 0x14f00000 ;  /* 0x14f00000ff037424 */ /* 0x000fe200078e00ff */
[----:B------:R-:W-:Y:S06]  /*12e60*/  @P1 BRA `(.L_x_1320) ;  /* 0x00000000001c1947 */ /* 0x000fec0003800000 */
[----:B------:R-:W0:Y:S02]  /*12e70*/  S2R R10, SR_TID.X ;  /* 0x00000000000a7919 */ /* 0x000e240000002100 */
[----:B0-----:R-:W-:Y:S01]  /*12e80*/  LOP3.LUT R15, R10, 0x1f, RZ, 0xc0, !PT ;  /* 0x0000001f0a0f7812 */ /* 0x001fe200078ec0ff */
[----:B------:R-:W-:-:S03]  /*12e90*/  IMAD.MOV.U32 R10, RZ, RZ, 0x8000 ;  /* 0x00008000ff0a7424 */ /* 0x000fc600078e00ff */
[----:B------:R-:W-:Y:S01]  /*12ea0*/  ISETP.NE.AND P0, PT, R15, RZ, PT ;  /* 0x000000ff0f00720c */ /* 0x000fe20003f05270 */
[----:B------:R0:W-:-:S12]  /*12eb0*/  SYNCS.ARRIVE.TRANS64 RZ, [R9+URZ+0x50], R10 ;  /* 0x0000500a09ff79a7 */ /* 0x0001d8000800003f */
[----:B0-----:R-:W-:Y:S05]  /*12ec0*/  @!P0 BRA `(.L_x_1320) ;  /* 0x0000000000048947 */ /* 0x001fea0003800000 */
[----:B------:R-:W-:Y:S01]  /*12ed0*/  BPT.TRAP 0x1 ;  /* 0x000000040000795c */ /* 0x000fe20000300000 */
.L_x_1320:
[----:B------:R-:W-:Y:S05]  /*12ee0*/  BSYNC B2 ;  /* 0x0000000000027941 */ /* 0x000fea0003800000 */
.L_x_1319:
[----:B------:R-:W2:Y:S01]  /*12ef0*/  LDL.LU R10, [R1] ;  /* 0x00000000010a7983 */ /* 0x000ea20000300800 */
        /* <DEDUP_REMOVED lines=9> */
[----:B--2---:R-:W-:-:S11]  /*12f90*/  IMAD.SHL.U32 R10, R10, 0x40, RZ ;  /* 0x000000400a0a7824 */ /* 0x004fd600078e00ff */
.L_x_1321:
        /* <DEDUP_REMOVED lines=15> */
.L_x_1322:
        /* <DEDUP_REMOVED lines=15> */
.L_x_1323:
        /* <DEDUP_REMOVED lines=15> */
.L_x_1324:
        /* <DEDUP_REMOVED lines=12> */
.L_x_1307:
[----:B------:R-:W-:Y:S05]  /*13330*/  BSYNC B1 ;  /* 0x0000000000017941 */ /* 0x000fea0003800000 */
.L_x_1306:
[----:B------:R-:W-:Y:S01]  /*13340*/  VIADD R18, R0, 0x1 ;  /* 0x0000000100127836 */ /* 0x000fe20000000000 */
[----:B------:R-:W-:Y:S01]  /*13350*/  LOP3.LUT P1, RZ, R19, 0x2, RZ, 0xc0, !PT ;  /* 0x0000000213ff7812 */ /* 0x000fe2000782c0ff */
[----:B------:R-:W-:Y:S01]  /*13360*/  BSSY B1, `(.L_x_1325) ;  /* 0x00000cf000017945 */ /* 0x000fe20003800000 */
[----:B0-----:R-:W-:Y:S02]  /*13370*/  VIADD R7, R4, 0xffffffff ;  /* 0xffffffff04077836 */ /* 0x001fe40000000000 */
[----:B------:R-:W-:-:S04]  /*13380*/  ISETP.NE.AND P0, PT, R18, 0x2, PT ;  /* 0x000000021200780c */ /* 0x000fc80003f05270 */
[----:B------:R-:W-:Y:S02]  /*13390*/  SEL R2, RZ, 0x1, P0 ;  /* 0x00000001ff027807 */ /* 0x000fe40000000000 */
[----:B------:R-:W-:Y:S02]  /*133a0*/  SEL R18, R18, RZ, P0 ;  /* 0x000000ff12127207 */ /* 0x000fe40000000000 */
[----:B------:R-:W-:-:S05]  /*133b0*/  LOP3.LUT R11, R5, R2, RZ, 0x3c, !PT ;  /* 0x00000002050b7212 */ /* 0x000fca00078e3cff */
[----:B------:R0:W-:Y:S01]  /*133c0*/  STL [R1+0x8], R11 ;  /* 0x0000080b01007387 */ /* 0x0001e20000100800 */
[----:B------:R-:W-:Y:S05]  /*133d0*/  @!P1 BRA `(.L_x_1326) ;  /* 0x0000000c001c9947 */ /* 0x000fea0003800000 */
[----:B------:R-:W-:Y:S01]  /*133e0*/  LOP3.LUT P1, RZ, R19, 0x1, RZ, 0xc0, !PT ;  /* 0x0000000113ff7812 */ /* 0x000fe2000782c0ff */
[----:B-1----:R-:W-:-:S12]  /*133f0*/  IMAD.MOV.U32 R10, RZ, RZ, R7 ;  /* 0x000000ffff0a7224 */ /* 0x002fd800078e0007 */
        /* <DEDUP_REMOVED lines=22> */
.L_x_1327:
[----:B------:R-:W-:Y:S01]  /*13560*/  IMAD R2, R18, 0x8, R17 ;  /* 0x0000000812027824 */ /* 0x000fe200078e0211 */
[----:B------:R-:W-:Y:S01]  /*13570*/  SHF.L.U32 R3, R11, 0x1f, RZ ;  /* 0x0000001f0b037819 */ /* 0x000fe200000006ff */
[----:B------:R-:W-:Y:S03]  /*13580*/  BSSY B2, `(.L_x_1328) ;  /* 0x0000003000027945 */ /* 0x000fe60003800000 */
[----:B------:R-:W2:Y:S02]  /*13590*/  SYNCS.PHASECHK.TRANS64.TRYWAIT P0, [R2+URZ+0x30840], R3 ;  /* 0x03084003020075a7 */ /* 0x000ea4000800017f */
[----:B--2---:R-:W-:Y:S05]  /*135a0*/  @!P0 BRA `(.L_x_1329) ;  /* 0x0000002800948947 */ /* 0x004fea0003800000 */
.L_x_1402:
[----:B------:R-:W-:Y:S05]  /*135b0*/  BSYNC B2 ;  /* 0x0000000000027941 */ /* 0x000fea0003800000 */
.L_x_1328:
        /* <DEDUP_REMOVED lines=12> */
.L_x_1331:
[----:B------:R-:W-:Y:S05]  /*13680*/  BSYNC B2 ;  /* 0x0000000000027941 */ /* 0x000fea0003800000 */
.L_x_1330:
[----:B------:R-:W-:Y:S01]  /*13690*/  IMAD.MOV.U32 R14, RZ, RZ, RZ ;  /* 0x000000ffff0e7224 */ /* 0x000fe200078e00ff */
[----:B------:R-:W-:Y:S01]  /*136a0*/  UIADD3 UR4, UP0, UR38, 0x370, URZ ;  /* 0x0000037026047890 */ /* 0x000fe2000ff1e03f */
[C---:B--2---:R-:W-:Y:S01]  /*136b0*/  IMAD R3, R18.reuse, 0x8, R6 ;  /* 0x0000000812037824 */ /* 0x044fe200078e0206 */
[----:B------:R-:W-:Y:S01]  /*136c0*/  PLOP3.LUT P0, PT, PT, PT, PT, 0x80, 0x0 ;  /* 0x000000000000781c */ /* 0x000fe20003f0f070 */
[----:B------:R-:W-:Y:S01]  /*136d0*/  IMAD R9, R18, 0x8000, R17 ;  /* 0x0000800012097824 */ /* 0x000fe200078e0211 */
[----:B------:R-:W-:Y:S01]  /*136e0*/  R2UR UR10, R14 ;  /* 0x000000000e0a72ca */ /* 0x000fe200000e0000 */
[----:B------:R-:W-:Y:S01]  /*136f0*/  VIADD R3, R3, 0x30 ;  /* 0x0000003003037836 */ /* 0x000fe20000000000 */
[----:B------:R-:W-:Y:S01]  /*13700*/  UIADD3.X UR5, URZ, UR39, URZ, UP0, !UPT ;  /* 0x000000273f057290 */ /* 0x000fe200087fe43f */
[----:B------:R-:W-:Y:S01]  /*13710*/  IMAD.SHL.U32 R2, R10, 0x40, RZ ;  /* 0x000000400a027824 */ /* 0x000fe200078e00ff */
[----:B------:R-:W-:Y:S01]  /*13720*/  UMOV UR6, 0x0 ;  /* 0x0000000000067882 */ /* 0x000fe20000000000 */
[----:B0-----:R-:W-:Y:S01]  /*13730*/  VIADD R11, R9, 0x20400 ;  /* 0x00020400090b7836 */ /* 0x001fe20000000000 */
[----:B------:R-:W-:-:S09]  /*13740*/  UMOV UR7, 0x14f00000 ;  /* 0x14f0000000077882 */ /* 0x000fd20000000000 */
.L_x_1332:
        /* <DEDUP_REMOVED lines=16> */
.L_x_1333:
        /* <DEDUP_REMOVED lines=16> */
.L_x_1334:
        /* <DEDUP_REMOVED lines=16> */
.L_x_1335:
        /* <DEDUP_REMOVED lines=15> */
.L_x_1403:
[----:B------:R-:W-:Y:S05]  /*13b40*/  BSYNC B2 ;  /* 0x0000000000027941 */ /* 0x000fea0003800000 */
.L_x_1336:
[----:B------:R-:W-:Y:S01]  /*13b50*/  BSSY B2, `(.L_x_1338) ;  /* 0x000000b000027945 */ /* 0x000fe20003800000 */
[----:B------:R-:W-:Y:S02]  /*13b60*/  IMAD.MOV.U32 R12, RZ, RZ, 0x0 ;  /* 0x00000000ff0c7424 */ /* 0x000fe400078e00ff */
[----:B------:R-:W-:Y:S01]  /*13b70*/  IMAD.MOV.U32 R13, RZ, RZ, 0x14f00000 ;  /* 0x14f00000ff0d7424 */ /* 0x000fe200078e00ff */
[----:B------:R-:W-:Y:S06]  /*13b80*/  @P1 BRA `(.L_x_1339) ;  /* 0x00000000001c1947 */ /* 0x000fec0003800000 */
[----:B------:R-:W1:Y:S02]  /*13b90*/  S2R R3, SR_TID.X ;  /* 0x0000000000037919 */ /* 0x000e640000002100 */
[----:B-1----:R-:W-:Y:S01]  /*13ba0*/  LOP3.LUT R9, R3, 0x1f, RZ, 0xc0, !PT ;  /* 0x0000001f03097812 */ /* 0x002fe200078ec0ff */
[----:B------:R-:W-:-:S03]  /*13bb0*/  IMAD.MOV.U32 R3, RZ, RZ, 0x8000 ;  /* 0x00008000ff037424 */ /* 0x000fc600078e00ff */
[----:B------:R-:W-:Y:S01]  /*13bc0*/  ISETP.NE.AND P0, PT, R9, RZ, PT ;  /* 0x000000ff0900720c */ /* 0x000fe20003f05270 */
[----:B------:R1:W-:-:S12]  /*13bd0*/  SYNCS.ARRIVE.TRANS64 RZ, [R2+URZ+0x50], R3 ;  /* 0x0000500302ff79a7 */ /* 0x0003d8000800003f */
[----:B-1----:R-:W-:Y:S05]  /*13be0*/  @!P0 BRA `(.L_x_1339) ;  /* 0x0000000000048947 */ /* 0x002fea0003800000 */
[----:B------:R-:W-:Y:S01]  /*13bf0*/  BPT.TRAP 0x1 ;  /* 0x000000040000795c */ /* 0x000fe20000300000 */
.L_x_1339:
[----:B------:R-:W-:Y:S05]  /*13c00*/  BSYNC B2 ;  /* 0x0000000000027941 */ /* 0x000fea0003800000 */
.L_x_1338:
[----:B------:R-:W2:Y:S01]  /*13c10*/  LDL.LU R3, [R1] ;  /* 0x0000000001037983 */ /* 0x000ea20000300800 */
[----:B------:R-:W-:Y:S01]  /*13c20*/  R2UR UR10, R14 ;  /* 0x000000000e0a72ca */ /* 0x000fe200000e0000 */
[----:B------:R-:W-:Y:S01]  /*13c30*/  IMAD R0, R0, 0x8000, R17 ;  /* 0x0000800000007824 */ /* 0x000fe200078e0211 */
[----:B------:R-:W-:Y:S01]  /*13c40*/  R2UR UR6, R12 ;  /* 0x000000000c0672ca */ /* 0x000fe200000e0000 */
[----:B------:R-:W-:Y:S01]  /*13c50*/  UIADD3 UR4, UP0, UR38, 0x470, URZ ;  /* 0x0000047026047890 */ /* 0x000fe2000ff1e03f */
[----:B------:R-:W-:Y:S01]  /*13c60*/  R2UR UR7, R13 ;  /* 0x000000000d0772ca */ /* 0x000fe200000e0000 */
[----:B0-----:R-:W-:Y:S01]  /*13c70*/  VIADD R2, R2, 0x50 ;  /* 0x0000005002027836 */ /* 0x001fe20000000000 */
[----:B------:R-:W-:Y:S01]  /*13c80*/  PLOP3.LUT P0, PT, PT, PT, PT, 0x80, 0x0 ;  /* 0x000000000000781c */ /* 0x000fe20003f0f070 */
[----:B------:R-:W-:Y:S01]  /*13c90*/  VIADD R5, R0, 0x400 ;  /* 0x0000040000057836 */ /* 0x000fe20000000000 */
[----:B------:R-:W-:Y:S01]  /*13ca0*/  UIADD3.X UR5, URZ, UR39, URZ, UP0, !UPT ;  /* 0x000000273f057290 */ /* 0x000fe200087fe43f */
[----:B--2---:R-:W-:-:S11]  /*13cb0*/  IMAD.SHL.U32 R3, R3, 0x40, RZ ;  /* 0x0000004003037824 */ /* 0x004fd600078e00ff */
.L_x_1340:
        /* <DEDUP_REMOVED lines=15> */
.L_x_1341:
        /* <DEDUP_REMOVED lines=15> */
.L_x_1342:
        /* <DEDUP_REMOVED lines=15> */
.L_x_1343:
        /* <DEDUP_REMOVED lines=12> */
.L_x_1326:
[----:B------:R-:W-:Y:S05]  /*14050*/  BSYNC B1 ;  /* 0x0000000000017941 */ /* 0x000fea0003800000 */
.L_x_1325:
[----:B------:R-:W-:Y:S01]  /*14060*/  ISETP.GT.AND P0, PT, R7, UR40, PT ;  /* 0x0000002807007c0c */ /* 0x000fe2000bf04270 */
[----:B------:R-:W-:-:S12]  /*14070*/  VIADD R4, R4, 0xfffffffe ;  /* 0xfffffffe04047836 */ /* 0x000fd80000000000 */
[----:B------:R-:W-:Y:S05]  /*14080*/  @P0 BRA `(.L_x_1344) ;  /* 0xffffffe400640947 */ /* 0x000fea000383ffff */
.L_x_1305:
[----:B------:R-:W-:Y:S05]  /*14090*/  BSYNC B0 ;  /* 0x0000000000007941 */ /* 0x000fea0003800000 */
.L_x_1284:
[----:B0-----:R-:W0:Y:S01]  /*140a0*/  S2R R0, SR_TID.X ;  /* 0x0000000000007919 */ /* 0x001e220000002100 */
[----:B------:R-:W-:Y:S01]  /*140b0*/  BSSY B0, `(.L_x_1345) ;  /* 0x0000012000007945 */ /* 0x000fe20003800000 */
[----:B0-----:R-:W-:-:S04]  /*140c0*/  LOP3.LUT R6, R0, 0x7f, RZ, 0xc0, !PT ;  /* 0x0000007f00067812 */ /* 0x001fc800078ec0ff */
[----:B------:R-:W-:-:S13]  /*140d0*/  ISETP.NE.AND P1, PT, R6, RZ, PT ;  /* 0x000000ff0600720c */ /* 0x000fda0003f25270 */
[----:B------:R-:W-:Y:S05]  /*140e0*/  @P1 BRA `(.L_x_1346) ;  /* 0x0000000000381947 */ /* 0x000fea0003800000 */
[----:B------:R-:W0:Y:S01]  /*140f0*/  S2R R3, SR_LANEID ;  /* 0x0000000000037919 */ /* 0x000e220000000000 */
[----:B------:R-:W-:Y:S01]  /*14100*/  VOTEU.ANY UR4, UPT, PT ;  /* 0x0000000000047886 */ /* 0x000fe200038e0100 */
[----:B------:R-:W3:Y:S01]  /*14110*/  LDC.64 R4, c[0x0][0xc80] ;  /* 0x00032000ff047b82 */ /* 0x000ee20000000a00 */
[----:B------:R-:W0:Y:S01]  /*14120*/  FLO.U32 R0, UR4 ;  /* 0x0000000400007d00 */ /* 0x000e2200080e0000 */
[----:B------:R-:W-:-:S07]  /*14130*/  ULDC.64 UR6, c[0x0][0x208] ;  /* 0x0000820000067ab9 */ /* 0x000fce0000000a00 */
[----:B------:R-:W3:Y:S01]  /*14140*/  POPC R2, UR4 ;  /* 0x0000000400027d09 */ /* 0x000ee20008000000 */
[----:B0-----:R-:W-:-:S13]  /*14150*/  ISETP.EQ.U32.AND P0, PT, R0, R3, PT ;  /* 0x000000030000720c */ /* 0x001fda0003f02070 */
[----:B---3--:R-:W3:Y:S01]  /*14160*/  @P0 ATOMG.E.ADD.STRONG.GPU PT, R5, desc[UR6][R4.64], R2 ;  /* 0x00000002040509a8 */ /* 0x008ee200081ee1c6 */
[----:B------:R-:W0:Y:S02]  /*14170*/  S2R R3, SR_LTMASK ;  /* 0x0000000000037919 */ /* 0x000e240000003900 */
[----:B0-----:R-:W-:-:S06]  /*14180*/  LOP3.LUT R3, R3, UR4, RZ, 0xc0, !PT ;  /* 0x0000000403037c12 */ /* 0x001fcc000f8ec0ff */
[----:B------:R-:W0:Y:S01]  /*14190*/  POPC R3, R3 ;  /* 0x0000000300037309 */ /* 0x000e220000000000 */
[----:B---3--:R-:W0:Y:S02]  /*141a0*/  SHFL.IDX PT, R0, R5, R0, 0x1f ;  /* 0x00001f0005007589 */ /* 0x008e2400000e0000 */
[----:B0-----:R-:W-:-:S05]  /*141b0*/  IADD3 R0, R0, UR44, R3 ;  /* 0x0000002c00007c10 */ /* 0x001fca000fffe003 */
[----:B------:R0:W-:Y:S02]  /*141c0*/  STL [R1+0x14], R0 ;  /* 0x0000140001007387 */ /* 0x0001e40000100800 */
.L_x_1346:
[----:B------:R-:W-:Y:S05]  /*141d0*/  BSYNC B0 ;  /* 0x0000000000007941 */ /* 0x000fea0003800000 */
.L_x_1345:
[----:B------:R-:W-:Y:S01]  /*141e0*/  LOP3.LUT P0, RZ, R19, 0x2, RZ, 0xc0, !PT ;  /* 0x0000000213ff7812 */ /* 0x000fe2000780c0ff */
[----:B------:R-:W-:-:S12]  /*141f0*/  BSSY B0, `(.L_x_1347) ;  /* 0x0000056000007945 */ /* 0x000fd80003800000 */
[----:B------:R-:W-:Y:S05]  /*14200*/  @!P0 BRA `(.L_x_1348) ;  /* 0x0000000400508947 */ /* 0x000fea0003800000 */
[----:B------:R-:W3:Y:S01]  /*14210*/  LDL R2, [R1+0x8] ;  /* 0x0000080001027983 */ /* 0x000ee20000100800 */
[----:B0-----:R-:W-:Y:S01]  /*14220*/  IMAD R0, R18, 0x8, R17 ;  /* 0x0000000812007824 */ /* 0x001fe200078e0211 */
[----:B------:R-:W-:Y:S01]  /*14230*/  BSSY B1, `(.L_x_1349) ;  /* 0x0000005000017945 */ /* 0x000fe20003800000 */
[----:B------:R-:W-:Y:S02]  /*14240*/  ISETP.NE.AND P2, PT, R6, RZ, PT ;  /* 0x000000ff0600720c */ /* 0x000fe40003f45270 */
[----:B---3--:R-:W-:-:S04]  /*14250*/  SHF.L.U32 R3, R2, 0x1f, RZ ;  /* 0x0000001f02037819 */ /* 0x008fc800000006ff */
[----:B------:R-:W0:Y:S02]  /*14260*/  SYNCS.PHASECHK.TRANS64.TRYWAIT P0, [R0+URZ+0x30860], R3 ;  /* 0x03086003000075a7 */ /* 0x000e24000800017f */
[----:B0-----:R-:W-:Y:S05]  /*14270*/  @!P0 BRA `(.L_x_1350) ;  /* 0x0000001c00888947 */ /* 0x001fea0003800000 */
.L_x_1404:
[----:B------:R-:W-:Y:S05]  /*14280*/  BSYNC B1 ;  /* 0x0000000000017941 */ /* 0x000fea0003800000 */
.L_x_1349:
[----:B------:R-:W-:Y:S04]  /*14290*/  BSSY B1, `(.L_x_1351) ;  /* 0x0000009000017945 */ /* 0x000fe80003800000 */
[----:B------:R-:W-:Y:S05]  /*142a0*/  @P2 BRA `(.L_x_1352) ;  /* 0x00000000001c2947 */ /* 0x000fea0003800000 */
[----:B------:R-:W3:Y:S01]  /*142b0*/  S2R R2, SR_TID.X ;  /* 0x0000000000027919 */ /* 0x000ee20000002100 */
[----:B0-----:R-:W-:-:S04]  /*142c0*/  IMAD.MOV.U32 R3, RZ, RZ, 0x8000 ;  /* 0x00008000ff037424 */ /* 0x001fc800078e00ff */
[----:B------:R4:W-:Y:S01]  /*142d0*/  SYNCS.ARRIVE.TRANS64 RZ, [R0+URZ+0x30850], R3 ;  /* 0x0308500300ff79a7 */ /* 0x0009e2000800003f */
[----:B---3--:R-:W-:-:S04]  /*142e0*/  LOP3.LUT R2, R2, 0x1f, RZ, 0xc0, !PT ;  /* 0x0000001f02027812 */ /* 0x008fc800078ec0ff */
[----:B------:R-:W-:-:S13]  /*142f0*/  ISETP.NE.AND P0, PT, R2, RZ, PT ;  /* 0x000000ff0200720c */ /* 0x000fda0003f05270 */
[----:B----4-:R-:W-:Y:S05]  /*14300*/  @!P0 BRA `(.L_x_1352) ;  /* 0x0000000000048947 */ /* 0x010fea0003800000 */
[----:B------:R-:W-:Y:S01]  /*14310*/  BPT.TRAP 0x1 ;  /* 0x000000040000795c */ /* 0x000fe20000300000 */
.L_x_1352:
[----:B------:R-:W-:Y:S05]  /*14320*/  BSYNC B1 ;  /* 0x0000000000017941 */ /* 0x000fea0003800000 */
.L_x_1351:
[----:B------:R-:W3:Y:S01]  /*14330*/  LDL.LU R2, [R1] ;  /* 0x0000000001027983 */ /* 0x000ee20000300800 */
[----:B------:R-:W-:Y:S01]  /*14340*/  UIADD3 UR4, UP0, UR38, 0x470, URZ ;  /* 0x0000047026047890 */ /* 0x000fe2000ff1e03f */
[----:B------:R-:W-:Y:S01]  /*14350*/  PLOP3.LUT P0, PT, PT, PT, PT, 0x80, 0x0 ;  /* 0x000000000000781c */ /* 0x000fe20003f0f070 */
[----:B0-----:R-:W-:Y:S01]  /*14360*/  VIADD R0, R0, 0x30850 ;  /* 0x0003085000007836 */ /* 0x001fe20000000000 */
[----:B------:R-:W-:Y:S01]  /*14370*/  UMOV UR6, 0x0 ;  /* 0x0000000000067882 */ /* 0x000fe20000000000 */
[----:B------:R-:W-:Y:S01]  /*14380*/  UIADD3.X UR5, URZ, UR39, URZ, UP0, !UPT ;  /* 0x000000273f057290 */ /* 0x000fe200087fe43f */
[----:B------:R-:W-:Y:S01]  /*14390*/  UMOV UR7, 0x14f00000 ;  /* 0x14f0000000077882 */ /* 0x000fe20000000000 */
[----:B------:R-:W-:Y:S01]  /*143a0*/  UMOV UR10, URZ ;  /* 0x0000003f000a7c82 */ /* 0x000fe20008000000 */
[----:B---3--:R-:W-:Y:S02]  /*143b0*/  IMAD.SHL.U32 R3, R2, 0x40, RZ ;  /* 0x0000004002037824 */ /* 0x008fe400078e00ff */
[----:B------:R-:W-:-:S04]  /*143c0*/  IMAD R2, R18, 0x8000, R17 ;  /* 0x0000800012027824 */ /* 0x000fc800078e0211 */
[----:B------:R-:W-:-:S07]  /*143d0*/  VIADD R4, R2, 0x400 ;  /* 0x0000040002047836 */ /* 0x000fce0000000000 */
.L_x_1353:
        /* <DEDUP_REMOVED lines=15> */
.L_x_1354:
        /* <DEDUP_REMOVED lines=15> */
.L_x_1355:
        /* <DEDUP_REMOVED lines=15> */
.L_x_1356:
        /* <DEDUP_REMOVED lines=9> */
[----:B---3--:R-:W-:Y:S05]  /*14740*/  @P0 BRA.U.ANY `(.L_x_1356) ;  /* 0xfffffffd00d80947 */ /* 0x008fea000393ffff */
.L_x_1348:
[----:B------:R-:W-:Y:S05]  /*14750*/  BSYNC B0 ;  /* 0x0000000000007941 */ /* 0x000fea0003800000 */
.L_x_1347:
[----:B------:R-:W3:Y:S01]  /*14760*/  LDL.LU R4, [R1+0x8] ;  /* 0x0000080001047983 */ /* 0x000ee20000300800 */
[----:B------:R-:W-:-:S05]  /*14770*/  VIADD R18, R18, 0x1 ;  /* 0x0000000112127836 */ /* 0x000fca0000000000 */
[----:B------:R-:W-:-:S04]  /*14780*/  ISETP.NE.AND P0, PT, R18, 0x2, PT ;  /* 0x000000021200780c */ /* 0x000fc80003f05270 */
[----:B0-----:R-:W-:Y:S02]  /*14790*/  SEL R0, RZ, 0x1, P0 ;  /* 0x00000001ff007807 */ /* 0x001fe40000000000 */
[----:B------:R-:W-:Y:S02]  /*147a0*/  SEL R18, R18, RZ, P0 ;  /* 0x000000ff12127207 */ /* 0x000fe40000000000 */
[----:B---3--:R-:W-:-:S05]  /*147b0*/  LOP3.LUT R4, R4, R0, RZ, 0x3c, !PT ;  /* 0x0000000004047212 */ /* 0x008fca00078e3cff */
[----:B------:R0:W-:Y:S02]  /*147c0*/  STL [R1+0x8], R4 ;  /* 0x0000080401007387 */ /* 0x0001e40000100800 */
.L_x_1264:
[----:B------:R-:W-:Y:S05]  /*147d0*/  BSYNC B7 ;  /* 0x0000000000077941 */ /* 0x000fea0003800000 */
.L_x_1262:
[----:B------:R4:W5:Y:S01]  /*147e0*/  LDL R2, [R1+0x14] ;  /* 0x0000140001027983 */ /* 0x0009620000100800 */
[----:B------:R-:W-:-:S13]  /*147f0*/  LOP3.LUT P0, RZ, R19, 0x4, RZ, 0xc0, !PT ;  /* 0x0000000413ff7812 */ /* 0x000fda000780c0ff */
[----:B----4-:R-:W-:Y:S05]  /*14800*/  @!P0 BRA `(.L_x_1357) ;  /* 0x0000000000288947 */ /* 0x010fea0003800000 */
[----:B------:R-:W-:Y:S05]  /*14810*/  WARPSYNC.ALL ;  /* 0x0000000000007948 */ /* 0x000fea0003800000 */
[----:B------:R-:W4:Y:S08]  /*14820*/  S2UR UR5, SR_CgaCtaId ;  /* 0x00000000000579c3 */ /* 0x000f300000008800 */
[----:B------:R-:W-:Y:S06]  /*14830*/  BAR.SYNC.DEFER_BLOCKING 0x5, 0x180 ;  /* 0x0146000000007b1d */ /* 0x000fec0000010000 */
[----:B------:R-:W-:-:S02]  /*14840*/  UMOV UR4, 0x400 ;  /* 0x0000040000047882 */ /* 0x000fc40000000000 */
[----:B----4-:R-:W-:-:S06]  /*14850*/  ULEA UR4, UR5, UR4, 0x18 ;  /* 0x0000000405047291 */ /* 0x010fcc000f8ec03f */
[----:B------:R-:W-:-:S05]  /*14860*/  IMAD.U32 R17, RZ, RZ, UR4 ;  /* 0x00000004ff117e24 */ /* 0x000fca000f8e00ff */
[----:B-----5:R-:W4:Y:S04]  /*14870*/  LDS R2, [R17+0x308d0] ;  /* 0x0308d00011027984 */ /* 0x020f280000000800 */
[----:B----4-:R4:W-:Y:S01]  /*14880*/  STL [R1+0x14], R2 ;  /* 0x0000140201007387 */ /* 0x0109e20000100800 */
[----:B------:R-:W-:Y:S06]  /*14890*/  BAR.ARV 0x4, 0x180 ;  /* 0x0106000000007b1d */ /* 0x000fec0000002000 */
[----:B------:R-:W-:Y:S05]  /*148a0*/  BRA `(.L_x_1358) ;  /* 0x00000000002c7947 */ /* 0x000fea0003800000 */
.L_x_1357:
[----:B------:R-:W-:-:S03]  /*148b0*/  UMOV UR4, 0xffffffff ;  /* 0xffffffff00047882 */ /* 0x000fc60000000000 */
[----:B------:R-:W-:Y:S05]  /*148c0*/  BRA.DIV UR4, `(.L_x_1359) ;  /* 0x0000001a04087947 */ /* 0x000fea000b800000 */
[----:B-----5:R4:W0:Y:S02]  /*148d0*/  SHFL.IDX PT, R14, R2, RZ, 0x1f ;  /* 0x00001fff020e7589 */ /* 0x02082400000e0000 */
.L_x_1407:
[----:B------:R-:W5:Y:S01]  /*148e0*/  @!P1 S2R R3, SR_CgaCtaId ;  /* 0x0000000000039919 */ /* 0x000f620000008800 */
[----:B------:R-:W-:Y:S05]  /*148f0*/  WARPSYNC.ALL ;  /* 0x0000000000007948 */ /* 0x000fea0003800000 */
[----:B------:R-:W-:Y:S01]  /*14900*/  BAR.SYNC.DEFER_BLOCKING 0x4, 0x180 ;  /* 0x0106000000007b1d */ /* 0x000fe20000010000 */
[----:B---3--:R-:W-:-:S05]  /*14910*/  @!P1 MOV R0, 0x400 ;  /* 0x0000040000009802 */ /* 0x008fca0000000f00 */
[----:B0-----:R0:W-:Y:S01]  /*14920*/  STL [R1+0x14], R14 ;  /* 0x0000140e01007387 */ /* 0x0011e20000100800 */
[----:B-----5:R-:W-:-:S05]  /*14930*/  @!P1 LEA R17, R3, R0, 0x18 ;  /* 0x0000000003119211 */ /* 0x020fca00078ec0ff */
[----:B------:R0:W-:Y:S01]  /*14940*/  @!P1 STS [R17+0x308d0], R2 ;  /* 0x0308d00211009388 */ /* 0x0001e20000000800 */
[----:B------:R-:W-:Y:S06]  /*14950*/  BAR.ARV 0x5, 0x180 ;  /* 0x0146000000007b1d */ /* 0x000fec0000002000 */
.L_x_1358:
[----:B---3--:R-:W3:Y:S01]  /*14960*/  LDL R0, [R1+0x14] ;  /* 0x0000140001007983 */ /* 0x008ee20000100800 */
[----:B------:R-:W-:Y:S02]  /*14970*/  ULDC UR4, c[0x0][0xc38] ;  /* 0x00030e0000047ab9 */ /* 0x000fe40000000800 */
[----:B---3--:R-:W-:-:S13]  /*14980*/  ISETP.GE.AND P0, PT, R0, UR4, PT ;  /* 0x0000000400007c0c */ /* 0x008fda000bf06270 */
[----:B------:R-:W-:Y:S05]  /*14990*/  @!P0 BRA `(.L_x_1360) ;  /* 0xffffffa800f88947 */ /* 0x000fea000383ffff */
.L_x_1253:
[----:B0-----:R-:W3:Y:S01]  /*149a0*/  LDL.LU R0, [R1+0x18] ;  /* 0x0000180001007983 */ /* 0x001ee20000300800 */
[----:B------:R-:W-:Y:S01]  /*149b0*/  BSSY B0, `(.L_x_1361) ;  /* 0x000000b000007945 */ /* 0x000fe20003800000 */
[----:B------:R-:W0:Y:S01]  /*149c0*/  S2R R5, SR_CgaCtaId ;  /* 0x0000000000057919 */ /* 0x000e220000008800 */
[----:B---3--:R-:W-:-:S05]  /*149d0*/  VIADD R0, R0, 0x1 ;  /* 0x0000000100007836 */ /* 0x008fca0000000000 */
[----:B----4-:R-:W-:-:S04]  /*149e0*/  LEA.HI R2, R0, R0, RZ, 0x1 ;  /* 0x0000000000027211 */ /* 0x010fc800078f08ff */
[----:B------:R-:W-:-:S05]  /*149f0*/  LOP3.LUT R3, R2, 0xfffffffe, RZ, 0xc0, !PT ;  /* 0xfffffffe02037812 */ /* 0x000fca00078ec0ff */
[----:B------:R-:W-:Y:S01]  /*14a00*/  IMAD.IADD R3, R0, 0x1, -R3 ;  /* 0x0000000100037824 */ /* 0x000fe200078e0a03 */
[----:B------:R-:W-:-:S04]  /*14a10*/  MOV R0, 0x400 ;  /* 0x0000040000007802 */ /* 0x000fc80000000f00 */
[----:B0-----:R-:W-:Y:S02]  /*14a20*/  LEA R0, R5, R0, 0x18 ;  /* 0x0000000005007211 */ /* 0x001fe400078ec0ff */
[----:B------:R-:W-:-:S04]  /*14a30*/  SHF.L.U32 R3, R3, 0x1f, RZ ;  /* 0x0000001f03037819 */ /* 0x000fc800000006ff */
[----:B------:R-:W0:Y:S02]  /*14a40*/  SYNCS.PHASECHK.TRANS64.TRYWAIT P0, [R0+URZ+0x30820], R3 ;  /* 0x03082003000075a7 */ /* 0x000e24000800017f */
[----:B0-----:R-:W-:Y:S05]  /*14a50*/  @!P0 BRA `(.L_x_1362) ;  /* 0x0000001400cc8947 */ /* 0x001fea0003800000 */
.L_x_1408:
[----:B------:R-:W-:Y:S05]  /*14a60*/  BSYNC B0 ;  /* 0x0000000000007941 */ /* 0x000fea0003800000 */
.L_x_1361:
[----:B------:R-:W-:-:S03]  /*14a70*/  UMOV UR4, 0xffffffff ;  /* 0xffffffff00047882 */ /* 0x000fc60000000000 */
[----:B------:R-:W-:Y:S05]  /*14a80*/  BRA.DIV UR4, `(.L_x_1363) ;  /* 0x0000001604d47947 */ /* 0x000fea000b800000 */
[----:B------:R-:W3:Y:S02]  /*14a90*/  S2R R2, SR_TID.X ;  /* 0x0000000000027919 */ /* 0x000ee40000002100 */
[----:B---3--:R-:W-:-:S04]  /*14aa0*/  SHF.R.U32.HI R2, RZ, 0x5, R2 ;  /* 0x00000005ff027819 */ /* 0x008fc80000011602 */
[----:B------:R-:W-:-:S05]  /*14ab0*/  LOP3.LUT R2, R2, 0x3, RZ, 0xc0, !PT ;  /* 0x0000000302027812 */ /* 0x000fca00078ec0ff */
[----:B------:R3:W4:Y:S02]  /*14ac0*/  SHFL.IDX PT, R14, R2, RZ, 0x1f ;  /* 0x00001fff020e7589 */ /* 0x00072400000e0000 */
.L_x_1411:
[----:B----4-:R-:W-:Y:S01]  /*14ad0*/  ISETP.NE.AND P0, PT, R14, RZ, PT ;  /* 0x000000ff0e00720c */ /* 0x010fe20003f05270 */
[----:B------:R-:W-:-:S12]  /*14ae0*/  BSSY B0, `(.L_x_1364) ;  /* 0x0000027000007945 */ /* 0x000fd80003800000 */
[----:B------:R-:W-:Y:S05]  /*14af0*/  @P0 BRA `(.L_x_1365) ;  /* 0x0000000000940947 */ /* 0x000fea0003800000 */
[----:B------:R-:W-:-:S03]  /*14b00*/  UMOV UR4, 0xffffffff ;  /* 0xffffffff00047882 */ /* 0x000fc60000000000 */
[----:B------:R-:W-:Y:S05]  /*14b10*/  BRA.DIV UR4, `(.L_x_1366) ;  /* 0x0000001604e47947 */ /* 0x000fea000b800000 */
[----:B------:R-:W-:-:S13]  /*14b20*/  ELECT P6, URZ, PT ;  /* 0x00000000003f782f */ /* 0x000fda00038c0000 */
.L_x_1414:
        /* <DEDUP_REMOVED lines=8> */
.L_x_1367:
[----:B------:R-:W3:Y:S01]  /*14bb0*/  LDL.LU R7, [R1+0x8] ;  /* 0x0000080001077983 */ /* 0x000ee20000300800 */
[----:B0-----:R-:W-:Y:S02]  /*14bc0*/  VIADD R3, R0, 0x30840 ;  /* 0x0003084000037836 */ /* 0x001fe40000000000 */
[C---:B------:R-:W-:Y:S02]  /*14bd0*/  VIADD R2, R18.reuse, 0x1 ;  /* 0x0000000112027836 */ /* 0x040fe40000000000 */
[----:B------:R-:W-:-:S03]  /*14be0*/  IMAD R6, R18, 0x8, R3 ;  /* 0x0000000812067824 */ /* 0x000fc600078e0203 */
[----:B------:R-:W-:-:S04]  /*14bf0*/  ISETP.NE.AND P1, PT, R2, 0x2, PT ;  /* 0x000000020200780c */ /* 0x000fc80003f25270 */
[----:B------:R-:W-:Y:S02]  /*14c00*/  SEL R4, RZ, 0x1, P1 ;  /* 0x00000001ff047807 */ /* 0x000fe40000800000 */
[C---:B---3--:R-:W-:Y:S02]  /*14c10*/  SHF.L.U32 R5, R7.reuse, 0x1f, RZ ;  /* 0x0000001f07057819 */ /* 0x048fe400000006ff */
[----:B------:R-:W-:Y:S02]  /*14c20*/  LOP3.LUT R7, R7, R4, RZ, 0x3c, !PT ;  /* 0x0000000407077212 */ /* 0x000fe400078e3cff */
[----:B------:R-:W0:Y:S01]  /*14c30*/  SYNCS.PHASECHK.TRANS64.TRYWAIT P0, [R6+URZ], R5 ;  /* 0x00000005060075a7 */ /* 0x000e22000800017f */
[----:B------:R-:W-:Y:S02]  /*14c40*/  SEL R4, R2, RZ, P1 ;  /* 0x000000ff02047207 */ /* 0x000fe40000800000 */
[----:B------:R-:W-:-:S03]  /*14c50*/  SHF.L.U32 R2, R7, 0x1f, RZ ;  /* 0x0000001f07027819 */ /* 0x000fc600000006ff */
[----:B------:R-:W-:Y:S01]  /*14c60*/  IMAD R3, R4, 0x8, R3 ;  /* 0x0000000804037824 */ /* 0x000fe200078e0203 */
[----:B0-----:R-:W-:Y:S06]  /*14c70*/  @!P0 BRA `(.L_x_1368) ;  /* 0x0000001400ac8947 */ /* 0x001fec0003800000 */
.L_x_1415:
[----:B------:R-:W3:Y:S02]  /*14c80*/  SYNCS.PHASECHK.TRANS64.TRYWAIT P0, [R3+URZ], R2 ;  /* 0x00000002030075a7 */ /* 0x000ee4000800017f */
[----:B---3--:R-:W-:Y:S05]  /*14c90*/  @!P0 BRA `(.L_x_1369) ;  /* 0x0000001400b88947 */ /* 0x008fea0003800000 */
.L_x_1416:
[----:B------:R-:W-:Y:S05]  /*14ca0*/  @!P2 BRA `(.L_x_1370) ;  /* 0x000000000004a947 */ /* 0x000fea0003800000 */
[----:B------:R-:W-:Y:S01]  /*14cb0*/  BPT.TRAP 0x1 ;  /* 0x000000040000795c */ /* 0x000fe20000300000 */
.L_x_1370:
[----:B---3--:R-:W-:-:S04]  /*14cc0*/  VIADD R3, R0, 0x30860 ;  /* 0x0003086000037836 */ /* 0x008fc80000000000 */
[----:B------:R-:W-:-:S04]  /*14cd0*/  IMAD R18, R18, 0x8, R3 ;  /* 0x0000000812127824 */ /* 0x000fc800078e0203 */
[----:B------:R-:W3:Y:S02]  /*14ce0*/  SYNCS.PHASECHK.TRANS64.TRYWAIT P0, [R18+URZ], R5 ;  /* 0x00000005120075a7 */ /* 0x000ee4000800017f */
[----:B---3--:R-:W-:Y:S05]  /*14cf0*/  @!P0 BRA `(.L_x_1371) ;  /* 0x0000001400b48947 */ /* 0x008fea0003800000 */
.L_x_1417:
[----:B------:R-:W-:-:S07]  /*14d00*/  IMAD R3, R4, 0x8, R3 ;  /* 0x0000000804037824 */ /* 0x000fce00078e0203 */
.L_x_1372:
[----:B----4-:R4:W0:Y:S02]  /*14d10*/  SYNCS.PHASECHK.TRANS64.TRYWAIT P0, [R3+URZ], R2 ;  /* 0x00000002030075a7 */ /* 0x010824000800017f */
[----:B0-----:R-:W-:Y:S05]  /*14d20*/  @!P0 NANOSLEEP.SYNCS 0x989680 ;  /* 0x009896800000895d */ /* 0x001fea0003900000 */
[----:B------:R-:W0:Y:S02]  /*14d30*/  @!P0 SYNCS.PHASECHK.TRANS64 P0, [R3+URZ], R2 ;  /* 0x00000002030085a7 */ /* 0x000e24000800007f */
[----:B0-----:R-:W-:Y:S05]  /*14d40*/  @!P0 BRA `(.L_x_1372) ;  /* 0xfffffffc00f08947 */ /* 0x001fea000383ffff */
.L_x_1365:
[----:B------:R-:W-:Y:S05]  /*14d50*/  BSYNC B0 ;  /* 0x0000000000007941 */ /* 0x000fea0003800000 */
.L_x_1364:
[----:B------:R-:W-:Y:S05]  /*14d60*/  EXIT ;  /* 0x000000000000794d */ /* 0x000fea0003800000 */
.L_x_1166:
[----:B0-----:R-:W-:-:S04]  /*14d70*/  IMAD.U32 R3, RZ, RZ, UR37 ;  /* 0x00000025ff037e24 */ /* 0x001fc8000f8e00ff */
[----:B------:R0:W1:Y:S03]  /*14d80*/  SYNCS.PHASECHK.TRANS64.TRYWAIT P1, [R3+URZ+0x30800], R0 ;  /* 0x03080000030075a7 */ /* 0x000066000802017f */
[----:B-1----:R-:W-:Y:S05]  /*14d90*/  @!P1 NANOSLEEP.SYNCS 0x989680 ;  /* 0x009896800000995d */ /* 0x002fea0003900000 */
[----:B------:R-:W1:Y:S02]  /*14da0*/  @!P1 SYNCS.PHASECHK.TRANS64 P1, [R3+URZ+0x30800], R0 ;  /* 0x03080000030095a7 */ /* 0x000e64000802007f */
[----:B-1----:R-:W-:Y:S05]  /*14db0*/  @!P1 BRA `(.L_x_1166) ;  /* 0xfffffffc00ec9947 */ /* 0x002fea000383ffff */
[----:B------:R-:W-:Y:S05]  /*14dc0*/  BRA `(.L_x_1373) ;  /* 0xfffffecc00c47947 */ /* 0x000fea000383ffff */
.L_x_1170:
[----:B-1----:R1:W2:Y:S02]  /*14dd0*/  SYNCS.PHASECHK.TRANS64.TRYWAIT P2, [R3+URZ+0x30830], R0 ;  /* 0x03083000030075a7 */ /* 0x0022a4000804017f */
[----:B--2---:R-:W-:Y:S05]  /*14de0*/  @!P2 NANOSLEEP.SYNCS 0x989680 ;  /* 0x009896800000a95d */ /* 0x004fea0003900000 */
[----:B------:R-:W2:Y:S02]  /*14df0*/  @!P2 SYNCS.PHASECHK.TRANS64 P2, [R3+URZ+0x30830], R0 ;  /* 0x030830000300a5a7 */ /* 0x000ea4000804007f */
[----:B--2---:R-:W-:Y:S05]  /*14e00*/  @!P2 BRA `(.L_x_1170) ;  /* 0xfffffffc00f0a947 */ /* 0x004fea000383ffff */
[----:B------:R-:W-:Y:S05]  /*14e10*/  BRA `(.L_x_1169) ;  /* 0xfffffecc00e87947 */ /* 0x000fea000383ffff */
.L_x_1186:
[----:B-1----:R-:W-:-:S04]  /*14e20*/  IMAD.U32 R21, RZ, RZ, UR6 ;  /* 0x00000006ff157e24 */ /* 0x002fc8000f8e00ff */
[----:B------:R1:W2:Y:S03]  /*14e30*/  SYNCS.PHASECHK.TRANS64.TRYWAIT P2, [R21+URZ+0x30830], R20 ;  /* 0x03083014150075a7 */ /* 0x0002a6000804017f */
[----:B--2---:R-:W-:Y:S05]  /*14e40*/  @!P2 NANOSLEEP.SYNCS 0x989680 ;  /* 0x009896800000a95d */ /* 0x004fea0003900000 */
[----:B------:R-:W2:Y:S02]  /*14e50*/  @!P2 SYNCS.PHASECHK.TRANS64 P2, [R21+URZ+0x30830], R20 ;  /* 0x030830141500a5a7 */ /* 0x000ea4000804007f */
[----:B--2---:R-:W-:Y:S05]  /*14e60*/  @!P2 BRA `(.L_x_1186) ;  /* 0xfffffffc00eca947 */ /* 0x004fea000383ffff */
[----:B------:R-:W-:Y:S05]  /*14e70*/  BRA `(.L_x_1185) ;  /* 0xfffffef400c07947 */ /* 0x000fea000383ffff */
.L_x_1190:
[----:B-1----:R-:W-:-:S04]  /*14e80*/  IMAD.U32 R21, RZ, RZ, UR10 ;  /* 0x0000000aff157e24 */ /* 0x002fc8000f8e00ff */
[----:B------:R1:W3:Y:S03]  /*14e90*/  SYNCS.PHASECHK.TRANS64.TRYWAIT P2, [R21+URZ+0x30850], R0 ;  /* 0x03085000150075a7 */ /* 0x0002e6000804017f */
[----:B---3--:R-:W-:Y:S05]  /*14ea0*/  @!P2 NANOSLEEP.SYNCS 0x989680 ;  /* 0x009896800000a95d */ /* 0x008fea0003900000 */
[----:B------:R-:W3:Y:S02]  /*14eb0*/  @!P2 SYNCS.PHASECHK.TRANS64 P2, [R21+URZ+0x30850], R0 ;  /* 0x030850001500a5a7 */ /* 0x000ee4000804007f */
[----:B---3--:R-:W-:Y:S05]  /*14ec0*/  @!P2 BRA `(.L_x_1190) ;  /* 0xfffffffc00eca947 */ /* 0x008fea000383ffff */
[----:B------:R-:W-:Y:S05]  /*14ed0*/  BRA `(.L_x_1189) ;  /* 0xffffff0400487947 */ /* 0x000fea000383ffff */
.L_x_1207:
[----:B-1----:R-:W-:-:S04]  /*14ee0*/  IMAD.U32 R4, RZ, RZ, UR5 ;  /* 0x00000005ff047e24 */ /* 0x002fc8000f8e00ff */
[----:B------:R1:W2:Y:S03]  /*14ef0*/  SYNCS.PHASECHK.TRANS64.TRYWAIT P2, [R4+URZ+0x30830], R3 ;  /* 0x03083003040075a7 */ /* 0x0002a6000804017f */
[----:B--2---:R-:W-:Y:S05]  /*14f00*/  @!P2 NANOSLEEP.SYNCS 0x989680 ;  /* 0x009896800000a95d */ /* 0x004fea0003900000 */
[----:B------:R-:W2:Y:S02]  /*14f10*/  @!P2 SYNCS.PHASECHK.TRANS64 P2, [R4+URZ+0x30830], R3 ;  /* 0x030830030400a5a7 */ /* 0x000ea4000804007f */
[----:B--2---:R-:W-:Y:S05]  /*14f20*/  @!P2 BRA `(.L_x_1207) ;  /* 0xfffffffc00eca947 */ /* 0x004fea000383ffff */
[----:B------:R-:W-:Y:S05]  /*14f30*/  BRA `(.L_x_1206) ;  /* 0xffffff20002c7947 */ /* 0x000fea000383ffff */
.L_x_1211:
[----:B01----:R-:W-:-:S04]  /*14f40*/  IMAD.U32 R3, RZ, RZ, UR14 ;  /* 0x0000000eff037e24 */ /* 0x003fc8000f8e00ff */
[----:B------:R0:W1:Y:S03]  /*14f50*/  SYNCS.PHASECHK.TRANS64.TRYWAIT P2, [R3+URZ+0x30850], R0 ;  /* 0x03085000030075a7 */ /* 0x000066000804017f */
[----:B-1----:R-:W-:Y:S05]  /*14f60*/  @!P2 NANOSLEEP.SYNCS 0x989680 ;  /* 0x009896800000a95d */ /* 0x002fea0003900000 */
[----:B------:R-:W1:Y:S02]  /*14f70*/  @!P2 SYNCS.PHASECHK.TRANS64 P2, [R3+URZ+0x30850], R0 ;  /* 0x030850000300a5a7 */ /* 0x000e64000804007f */
[----:B-1----:R-:W-:Y:S05]  /*14f80*/  @!P2 BRA `(.L_x_1211) ;  /* 0xfffffffc00eca947 */ /* 0x002fea000383ffff */
[----:B------:R-:W-:Y:S05]  /*14f90*/  BRA `(.L_x_1210) ;  /* 0xffffff2c00b47947 */ /* 0x000fea000383ffff */
.L_x_1217:
[----:B-1----:R-:W-:-:S04]  /*14fa0*/  IMAD.U32 R4, RZ, RZ, UR5 ;  /* 0x00000005ff047e24 */ /* 0x002fc8000f8e00ff */
[----:B------:R1:W2:Y:S03]  /*14fb0*/  SYNCS.PHASECHK.TRANS64.TRYWAIT P2, [R4+URZ+0x30830], R3 ;  /* 0x03083003040075a7 */ /* 0x0002a6000804017f */
[----:B--2---:R-:W-:Y:S05]  /*14fc0*/  @!P2 NANOSLEEP.SYNCS 0x989680 ;  /* 0x009896800000a95d */ /* 0x004fea0003900000 */
[----:B------:R-:W2:Y:S02]  /*14fd0*/  @!P2 SYNCS.PHASECHK.TRANS64 P2, [R4+URZ+0x30830], R3 ;  /* 0x030830030400a5a7 */ /* 0x000ea4000804007f */
[----:B--2---:R-:W-:Y:S05]  /*14fe0*/  @!P2 BRA `(.L_x_1217) ;  /* 0xfffffffc00eca947 */ /* 0x004fea000383ffff */
[----:B------:R-:W-:Y:S05]  /*14ff0*/  BRA `(.L_x_1216) ;  /* 0xffffff3c00347947 */ /* 0x000fea000383ffff */
.L_x_1221:
[----:B01----:R-:W-:-:S04]  /*15000*/  IMAD.U32 R3, RZ, RZ, UR14 ;  /* 0x0000000eff037e24 */ /* 0x003fc8000f8e00ff */
[----:B------:R0:W1:Y:S03]  /*15010*/  SYNCS.PHASECHK.TRANS64.TRYWAIT P2, [R3+URZ+0x30850], R0 ;  /* 0x03085000030075a7 */ /* 0x000066000804017f */
[----:B-1----:R-:W-:Y:S05]  /*15020*/  @!P2 NANOSLEEP.SYNCS 0x989680 ;  /* 0x009896800000a95d */ /* 0x002fea0003900000 */
[----:B------:R-:W1:Y:S02]  /*15030*/  @!P2 SYNCS.PHASECHK.TRANS64 P2, [R3+URZ+0x30850], R0 ;  /* 0x030850000300a5a7 */ /* 0x000e64000804007f */
[----:B-1----:R-:W-:Y:S05]  /*15040*/  @!P2 BRA `(.L_x_1221) ;  /* 0xfffffffc00eca947 */ /* 0x002fea000383ffff */
[----:B------:R-:W-:Y:S05]  /*15050*/  BRA `(.L_x_1220) ;  /* 0xffffff4800bc7947 */ /* 0x000fea000383ffff */
.L_x_1234:
[----:B-1----:R-:W-:-:S04]  /*15060*/  IMAD.U32 R7, RZ, RZ, UR7 ;  /* 0x00000007ff077e24 */ /* 0x002fc8000f8e00ff */
[----:B------:R1:W2:Y:S03]  /*15070*/  SYNCS.PHASECHK.TRANS64.TRYWAIT P0, [R7+URZ+0x30850], R0 ;  /* 0x03085000070075a7 */ /* 0x0002a6000800017f */
[----:B--2---:R-:W-:Y:S05]  /*15080*/  @!P0 NANOSLEEP.SYNCS 0x989680 ;  /* 0x009896800000895d */ /* 0x004fea0003900000 */
[----:B------:R-:W2:Y:S02]  /*15090*/  @!P0 SYNCS.PHASECHK.TRANS64 P0, [R7+URZ+0x30850], R0 ;  /* 0x03085000070085a7 */ /* 0x000ea4000800007f */
[----:B--2---:R-:W-:Y:S05]  /*150a0*/  @!P0 BRA `(.L_x_1234) ;  /* 0xfffffffc00ec8947 */ /* 0x004fea000383ffff */
[----:B------:R-:W-:Y:S05]  /*150b0*/  BRA `(.L_x_1233) ;  /* 0xffffff6800c47947 */ /* 0x000fea000383ffff */
.L_x_1270:
[----:B------:R-:W-:Y:S02]  /*150c0*/  IMAD.MOV.U32 R13, RZ, RZ, R4 ;  /* 0x000000ffff0d7224 */ /* 0x000fe400078e0004 */
[----:B------:R-:W-:Y:S02]  /*150d0*/  IMAD.MOV.U32 R12, RZ, RZ, RZ ;  /* 0x000000ffff0c7224 */ /* 0x000fe400078e00ff */
[----:B------:R-:W-:Y:S02]  /*150e0*/  IMAD.MOV.U32 R11, RZ, RZ, 0x1f ;  /* 0x0000001fff0b7424 */ /* 0x000fe400078e00ff */
[----:B------:R-:W-:-:S07]  /*150f0*/  IMAD.MOV.U32 R15, RZ, RZ, -0x1 ;  /* 0xffffffffff0f7424 */ /* 0x000fce00078e00ff */
[----:B0-----:R-:W-:Y:S05]  /*15100*/  WARPSYNC.COLLECTIVE R15, `(.L_x_1374) ;  /* 0x000000000f087348 */ /* 0x001fea0003c00000 */
[----:B------:R1:W2:Y:S02]  /*15110*/  SHFL.IDX P6, R14, R13, R12, R11 ;  /* 0x0000000c0d0e7389 */ /* 0x0002a400000c000b */
[----:B012---:R-:W-:Y:S01]  /*15120*/  ENDCOLLECTIVE ;  /* 0x000000000000791b */ /* 0x007fe20003800000 */
.L_x_1374:
[----:B------:R-:W-:Y:S05]  /*15130*/  BRA `(.L_x_1375) ;  /* 0xffffffb000bc7947 */ /* 0x000fea000383ffff */
.L_x_1272:
[----:B------:R-:W-:Y:S01]  /*15140*/  BSSY B0, `(.L_x_1376) ;  /* 0x0000006000007945 */ /* 0x000fe20003800000 */
[----:B------:R-:W-:-:S07]  /*15150*/  IMAD.MOV.U32 R15, RZ, RZ, -0x1 ;  /* 0xffffffffff0f7424 */ /* 0x000fce00078e00ff */
[----:B01----:R-:W-:Y:S05]  /*15160*/  WARPSYNC.COLLECTIVE R15, `(.L_x_1377) ;  /* 0x000000000f0c7348 */ /* 0x003fea0003c00000 */
[----:B------:R-:W-:Y:S02]  /*15170*/  ELECT P6, UR62, PT ;  /* 0x00000000003e782f */ /* 0x000fe400038c0000 */
[----:B------:R-:W-:Y:S01]  /*15180*/  MOV R14, UR62 ;  /* 0x0000003e000e7c02 */ /* 0x000fe20008000f00 */
[----:B01----:R-:W-:Y:S10]  /*15190*/  ENDCOLLECTIVE ;  /* 0x000000000000791b */ /* 0x003ff40003800000 */
.L_x_1377:
[----:B------:R-:W-:Y:S05]  /*151a0*/  BSYNC B0 ;  /* 0x0000000000007941 */ /* 0x000fea0003800000 */
.L_x_1376:
[----:B------:R-:W-:Y:S05]  /*151b0*/  BRA `(.L_x_1378) ;  /* 0xffffffb000c07947 */ /* 0x000fea000383ffff */
.L_x_1274:
[----:B--2---:R2:W3:Y:S02]  /*151c0*/  SYNCS.PHASECHK.TRANS64.TRYWAIT P0, [R0+URZ+0x30840], R2 ;  /* 0x03084002000075a7 */ /* 0x0044e4000800017f */
[----:B---3--:R-:W-:Y:S05]  /*151d0*/  @!P0 NANOSLEEP.SYNCS 0x989680 ;  /* 0x009896800000895d */ /* 0x008fea0003900000 */
[----:B------:R-:W3:Y:S02]  /*151e0*/  @!P0 SYNCS.PHASECHK.TRANS64 P0, [R0+URZ+0x30840], R2 ;  /* 0x03084002000085a7 */ /* 0x000ee4000800007f */
[----:B---3--:R-:W-:Y:S05]  /*151f0*/  @!P0 BRA `(.L_x_1274) ;  /* 0xfffffffc00f08947 */ /* 0x008fea000383ffff */
[----:B------:R-:W-:Y:S05]  /*15200*/  BRA `(.L_x_1379) ;  /* 0xffffffb4001c7947 */ /* 0x000fea000383ffff */
.L_x_1278:
[----:B------:R-:W-:Y:S02]  /*15210*/  IMAD.MOV.U32 R13, RZ, RZ, R5 ;  /* 0x000000ffff0d7224 */ /* 0x000fe400078e0005 */
[----:B------:R-:W-:Y:S02]  /*15220*/  IMAD.MOV.U32 R12, RZ, RZ, RZ ;  /* 0x000000ffff0c7224 */ /* 0x000fe400078e00ff */
[----:B------:R-:W-:Y:S02]  /*15230*/  IMAD.MOV.U32 R11, RZ, RZ, 0x181f ;  /* 0x0000181fff0b7424 */ /* 0x000fe400078e00ff */
[----:B------:R-:W-:Y:S02]  /*15240*/  IMAD.MOV.U32 R15, RZ, RZ, -0x1 ;  /* 0xffffffffff0f7424 */ /* 0x000fe400078e00ff */
[----:B------:R-:W-:-:S07]  /*15250*/  VIADD R0, R10, UR43 ;  /* 0x0000002b0a007c36 */ /* 0x000fce0008000000 */
[----:B-----5:R-:W-:Y:S05]  /*15260*/  WARPSYNC.COLLECTIVE R15, `(.L_x_1380) ;  /* 0x000000000f087348 */ /* 0x020fea0003c00000 */
[----:B------:R0:W1:Y:S02]  /*15270*/  SHFL.IDX P6, R14, R13, R12, R11 ;  /* 0x0000000c0d0e7389 */ /* 0x00006400000c000b */
[----:B01---5:R-:W-:Y:S01]  /*15280*/  ENDCOLLECTIVE ;  /* 0x000000000000791b */ /* 0x023fe20003800000 */
.L_x_1380:
[----:B------:R-:W-:Y:S02]  /*15290*/  IMAD.MOV.U32 R13, RZ, RZ, R6 ;  /* 0x000000ffff0d7224 */ /* 0x000fe400078e0006 */
[----:B------:R-:W-:-:S07]  /*152a0*/  IMAD.MOV.U32 R2, RZ, RZ, R14 ;  /* 0x000000ffff027224 */ /* 0x000fce00078e000e */
[----:B------:R-:W-:Y:S05]  /*152b0*/  WARPSYNC.COLLECTIVE R15, `(.L_x_1381) ;  /* 0x000000000f087348 */ /* 0x000fea0003c00000 */
[----:B------:R0:W1:Y:S02]  /*152c0*/  SHFL.IDX P6, R14, R13, R12, R11 ;  /* 0x0000000c0d0e7389 */ /* 0x00006400000c000b */
[----:B01----:R-:W-:Y:S01]  /*152d0*/  ENDCOLLECTIVE ;  /* 0x000000000000791b */ /* 0x003fe20003800000 */
.L_x_1381:
[----:B------:R-:W-:Y:S01]  /*152e0*/  ULDC UR4, c[0x0][0x288] ;  /* 0x0000a20000047ab9 */ /* 0x000fe20000000800 */
[----:B------:R-:W-:Y:S01]  /*152f0*/  ULDC.64 UR6, c[0x0][0x208] ;  /* 0x0000820000067ab9 */ /* 0x000fe20000000a00 */
[----:B------:R-:W-:Y:S02]  /*15300*/  IMAD R4, R7, UR4, RZ ;  /* 0x0000000407047c24 */ /* 0x000fe4000f8e02ff */
[----:B------:R-:W-:-:S03]  /*15310*/  VIADD R7, R0, 0x10 ;  /* 0x0000001000077836 */ /* 0x000fc60000000000 */
        /* <DEDUP_REMOVED lines=20> */
.L_x_1382:
[----:B------:R-:W-:Y:S02]  /*15460*/  IMAD.MOV.U32 R13, RZ, RZ, R6 ;  /* 0x000000ffff0d7224 */ /* 0x000fe400078e0006 */
[----:B------:R-:W-:-:S07]  /*15470*/  IMAD.MOV.U32 R2, RZ, RZ, R14 ;  /* 0x000000ffff027224 */ /* 0x000fce00078e000e */
[----:B------:R-:W-:Y:S05]  /*15480*/  WARPSYNC.COLLECTIVE R15, `(.L_x_1383) ;  /* 0x000000000f087348 */ /* 0x000fea0003c00000 */
[----:B------:R0:W1:Y:S02]  /*15490*/  SHFL.IDX P6, R14, R13, R12, R11 ;  /* 0x0000000c0d0e7389 */ /* 0x00006400000c000b */
[----:B01----:R-:W-:Y:S01]  /*154a0*/  ENDCOLLECTIVE ;  /* 0x000000000000791b */ /* 0x003fe20003800000 */
.L_x_1383:
        /* <DEDUP_REMOVED lines=19> */
.L_x_1384:
[----:B------:R-:W-:-:S05]  /*155e0*/  VIADD R2, R0, 0x20 ;  /* 0x0000002000027836 */ /* 0x000fca0000000000 */
[----:B------:R-:W-:Y:S01]  /*155f0*/  ISETP.GE.AND P4, PT, R2, R4, PT ;  /* 0x000000040200720c */ /* 0x000fe20003f86270 */
[----:B------:R-:W-:Y:S02]  /*15600*/  IMAD.MOV.U32 R13, RZ, RZ, R6 ;  /* 0x000000ffff0d7224 */ /* 0x000fe400078e0006 */
[----:B------:R-:W-:-:S10]  /*15610*/  IMAD.MOV.U32 R2, RZ, RZ, R14 ;  /* 0x000000ffff027224 */ /* 0x000fd400078e000e */
[----:B------:R-:W-:Y:S05]  /*15620*/  WARPSYNC.COLLECTIVE R15, `(.L_x_1385) ;  /* 0x000000000f087348 */ /* 0x000fea0003c00000 */
[----:B------:R0:W1:Y:S02]  /*15630*/  SHFL.IDX P6, R14, R13, R12, R11 ;  /* 0x0000000c0d0e7389 */ /* 0x00006400000c000b */
[----:B01----:R-:W-:Y:S01]  /*15640*/  ENDCOLLECTIVE ;  /* 0x000000000000791b */ /* 0x003fe20003800000 */
.L_x_1385:
        /* <DEDUP_REMOVED lines=19> */
.L_x_1386:
[----:B------:R-:W-:-:S05]  /*15780*/  VIADD R2, R0, 0x30 ;  /* 0x0000003000027836 */ /* 0x000fca0000000000 */
[----:B------:R-:W-:Y:S01]  /*15790*/  ISETP.GE.AND P4, PT, R2, R4, PT ;  /* 0x000000040200720c */ /* 0x000fe20003f86270 */
[----:B------:R-:W-:Y:S02]  /*157a0*/  IMAD.MOV.U32 R13, RZ, RZ, R6 ;  /* 0x000000ffff0d7224 */ /* 0x000fe400078e0006 */
[----:B------:R-:W-:-:S10]  /*157b0*/  IMAD.MOV.U32 R2, RZ, RZ, R14 ;  /* 0x000000ffff027224 */ /* 0x000fd400078e000e */
[----:B------:R-:W-:Y:S05]  /*157c0*/  WARPSYNC.COLLECTIVE R15, `(.L_x_1387) ;  /* 0x000000000f087348 */ /* 0x000fea0003c00000 */
[----:B------:R0:W1:Y:S02]  /*157d0*/  SHFL.IDX P6, R14, R13, R12, R11 ;  /* 0x0000000c0d0e7389 */ /* 0x00006400000c000b */
[----:B01----:R-:W-:Y:S01]  /*157e0*/  ENDCOLLECTIVE ;  /* 0x000000000000791b */ /* 0x003fe20003800000 */
.L_x_1387:
        /* <DEDUP_REMOVED lines=19> */
.L_x_1388:
[----:B------:R-:W-:-:S05]  /*15920*/  VIADD R2, R0, 0x40 ;  /* 0x0000004000027836 */ /* 0x000fca0000000000 */
[----:B------:R-:W-:Y:S01]  /*15930*/  ISETP.GE.AND P4, PT, R2, R4, PT ;  /* 0x000000040200720c */ /* 0x000fe20003f86270 */
[----:B------:R-:W-:Y:S02]  /*15940*/  IMAD.MOV.U32 R13, RZ, RZ, R6 ;  /* 0x000000ffff0d7224 */ /* 0x000fe400078e0006 */
[----:B------:R-:W-:-:S10]  /*15950*/  IMAD.MOV.U32 R2, RZ, RZ, R14 ;  /* 0x000000ffff027224 */ /* 0x000fd400078e000e */
[----:B------:R-:W-:Y:S05]  /*15960*/  WARPSYNC.COLLECTIVE R15, `(.L_x_1389) ;  /* 0x000000000f087348 */ /* 0x000fea0003c00000 */
[----:B------:R0:W1:Y:S02]  /*15970*/  SHFL.IDX P6, R14, R13, R12, R11 ;  /* 0x0000000c0d0e7389 */ /* 0x00006400000c000b */
[----:B01----:R-:W-:Y:S01]  /*15980*/  ENDCOLLECTIVE ;  /* 0x000000000000791b */ /* 0x003fe20003800000 */
.L_x_1389:
        /* <DEDUP_REMOVED lines=19> */
.L_x_1390:
[----:B------:R-:W-:-:S05]  /*15ac0*/  VIADD R2, R0, 0x50 ;  /* 0x0000005000027836 */ /* 0x000fca0000000000 */
[----:B------:R-:W-:Y:S01]  /*15ad0*/  ISETP.GE.AND P4, PT, R2, R4, PT ;  /* 0x000000040200720c */ /* 0x000fe20003f86270 */
[----:B------:R-:W-:Y:S02]  /*15ae0*/  IMAD.MOV.U32 R13, RZ, RZ, R6 ;  /* 0x000000ffff0d7224 */ /* 0x000fe400078e0006 */
[----:B------:R-:W-:-:S10]  /*15af0*/  IMAD.MOV.U32 R2, RZ, RZ, R14 ;  /* 0x000000ffff027224 */ /* 0x000fd400078e000e */
[----:B------:R-:W-:Y:S05]  /*15b00*/  WARPSYNC.COLLECTIVE R15, `(.L_x_1391) ;  /* 0x000000000f087348 */ /* 0x000fea0003c00000 */
[----:B------:R0:W1:Y:S02]  /*15b10*/  SHFL.IDX P6, R14, R13, R12, R11 ;  /* 0x0000000c0d0e7389 */ /* 0x00006400000c000b */
[----:B01----:R-:W-:Y:S01]  /*15b20*/  ENDCOLLECTIVE ;  /* 0x000000000000791b */ /* 0x003fe20003800000 */
.L_x_1391:
        /* <DEDUP_REMOVED lines=19> */
.L_x_1392:
[----:B------:R-:W-:-:S05]  /*15c60*/  VIADD R2, R0, 0x60 ;  /* 0x0000006000027836 */ /* 0x000fca0000000000 */
[----:B------:R-:W-:Y:S01]  /*15c70*/  ISETP.GE.AND P4, PT, R2, R4, PT ;  /* 0x000000040200720c */ /* 0x000fe20003f86270 */
[----:B------:R-:W-:Y:S02]  /*15c80*/  IMAD.MOV.U32 R13, RZ, RZ, R6 ;  /* 0x000000ffff0d7224 */ /* 0x000fe400078e0006 */
[----:B------:R-:W-:-:S10]  /*15c90*/  IMAD.MOV.U32 R2, RZ, RZ, R14 ;  /* 0x000000ffff027224 */ /* 0x000fd400078e000e */
[----:B------:R-:W-:Y:S05]  /*15ca0*/  WARPSYNC.COLLECTIVE R15, `(.L_x_1393) ;  /* 0x000000000f087348 */ /* 0x000fea0003c00000 */
[----:B------:R0:W1:Y:S02]  /*15cb0*/  SHFL.IDX P6, R14, R13, R12, R11 ;  /* 0x0000000c0d0e7389 */ /* 0x00006400000c000b */
[----:B01----:R-:W-:Y:S01]  /*15cc0*/  ENDCOLLECTIVE ;  /* 0x000000000000791b */ /* 0x003fe20003800000 */
.L_x_1393:
        /* <DEDUP_REMOVED lines=19> */
.L_x_1394:
[----:B------:R-:W-:Y:S02]  /*15e00*/  IMAD.MOV.U32 R13, RZ, RZ, R6 ;  /* 0x000000ffff0d7224 */ /* 0x000fe400078e0006 */
[----:B------:R-:W-:-:S07]  /*15e10*/  IMAD.MOV.U32 R7, RZ, RZ, R14 ;  /* 0x000000ffff077224 */ /* 0x000fce00078e000e */
[----:B------:R-:W-:Y:S05]  /*15e20*/  WARPSYNC.COLLECTIVE R15, `(.L_x_1395) ;  /* 0x000000000f087348 */ /* 0x000fea0003c00000 */
[----:B------:R0:W1:Y:S02]  /*15e30*/  SHFL.IDX P6, R14, R13, R12, R11 ;  /* 0x0000000c0d0e7389 */ /* 0x00006400000c000b */
[----:B01----:R-:W-:Y:S01]  /*15e40*/  ENDCOLLECTIVE ;  /* 0x000000000000791b */ /* 0x003fe20003800000 */
.L_x_1395:
[----:B------:R-:W-:Y:S01]  /*15e50*/  IMAD.MOV.U32 R2, RZ, RZ, R14 ;  /* 0x000000ffff027224 */ /* 0x000fe200078e000e */
[----:B------:R-:W-:Y:S06]  /*15e60*/  BRA `(.L_x_1396) ;  /* 0xffffffb400b07947 */ /* 0x000fec000383ffff */
.L_x_1283:
[----:B0-----:R0:W1:Y:S02]  /*15e70*/  SYNCS.PHASECHK.TRANS64.TRYWAIT P0, [R17+URZ+0x30820], R0 ;  /* 0x03082000110075a7 */ /* 0x001064000800017f */
[----:B-1----:R-:W-:Y:S05]  /*15e80*/  @!P0 NANOSLEEP.SYNCS 0x989680 ;  /* 0x009896800000895d */ /* 0x002fea0003900000 */
[----:B------:R-:W1:Y:S02]  /*15e90*/  @!P0 SYNCS.PHASECHK.TRANS64 P0, [R17+URZ+0x30820], R0 ;  /* 0x03082000110085a7 */ /* 0x000e64000800007f */
[----:B-1----:R-:W-:Y:S05]  /*15ea0*/  @!P0 BRA `(.L_x_1283) ;  /* 0xfffffffc00f08947 */ /* 0x002fea000383ffff */
[----:B------:R-:W-:Y:S05]  /*15eb0*/  BRA `(.L_x_1397) ;  /* 0xffffffb8002c7947 */ /* 0x000fea000383ffff */
.L_x_1290:
[----:B0-----:R0:W1:Y:S02]  /*15ec0*/  SYNCS.PHASECHK.TRANS64.TRYWAIT P0, [R3+URZ+0x30840], R2 ;  /* 0x03084002030075a7 */ /* 0x001064000800017f */
[----:B-1----:R-:W-:Y:S05]  /*15ed0*/  @!P0 NANOSLEEP.SYNCS 0x989680 ;  /* 0x009896800000895d */ /* 0x002fea0003900000 */
[----:B------:R-:W1:Y:S02]  /*15ee0*/  @!P0 SYNCS.PHASECHK.TRANS64 P0, [R3+URZ+0x30840], R2 ;  /* 0x03084002030085a7 */ /* 0x000e64000800007f */
[----:B-1----:R-:W-:Y:S05]  /*15ef0*/  @!P0 BRA `(.L_x_1290) ;  /* 0xfffffffc00f08947 */ /* 0x002fea000383ffff */
[----:B------:R-:W-:Y:S05]  /*15f00*/  BRA `(.L_x_1398) ;  /* 0xffffffb800e87947 */ /* 0x000fea000383ffff */
.L_x_1298:
[----:B0-----:R0:W1:Y:S02]  /*15f10*/  SYNCS.PHASECHK.TRANS64.TRYWAIT P0, [R3+URZ+0x60], R2 ;  /* 0x00006002030075a7 */ /* 0x001064000800017f */
[----:B-1----:R-:W-:Y:S05]  /*15f20*/  @!P0 NANOSLEEP.SYNCS 0x989680 ;  /* 0x009896800000895d */ /* 0x002fea0003900000 */
[----:B------:R-:W1:Y:S02]  /*15f30*/  @!P0 SYNCS.PHASECHK.TRANS64 P0, [R3+URZ+0x60], R2 ;  /* 0x00006002030085a7 */ /* 0x000e64000800007f */
[----:B-1----:R-:W-:Y:S05]  /*15f40*/  @!P0 BRA `(.L_x_1298) ;  /* 0xfffffffc00f08947 */ /* 0x002fea000383ffff */
[----:B------:R-:W-:Y:S05]  /*15f50*/  BRA `(.L_x_1399) ;  /* 0xffffffc000387947 */ /* 0x000fea000383ffff */
.L_x_1310:
[----:B--2---:R2:W3:Y:S02]  /*15f60*/  SYNCS.PHASECHK.TRANS64.TRYWAIT P0, [R3+URZ+0x30840], R2 ;  /* 0x03084002030075a7 */ /* 0x0044e4000800017f */
[----:B---3--:R-:W-:Y:S05]  /*15f70*/  @!P0 NANOSLEEP.SYNCS 0x989680 ;  /* 0x009896800000895d */ /* 0x008fea0003900000 */
[----:B------:R-:W3:Y:S02]  /*15f80*/  @!P0 SYNCS.PHASECHK.TRANS64 P0, [R3+URZ+0x30840], R2 ;  /* 0x03084002030085a7 */ /* 0x000ee4000800007f */
[----:B---3--:R-:W-:Y:S05]  /*15f90*/  @!P0 BRA `(.L_x_1310) ;  /* 0xfffffffc00f08947 */ /* 0x008fea000383ffff */
[----:B------:R-:W-:Y:S05]  /*15fa0*/  BRA `(.L_x_1400) ;  /* 0xffffffc800387947 */ /* 0x000fea000383ffff */
.L_x_1318:
[----:B0-----:R0:W1:Y:S02]  /*15fb0*/  SYNCS.PHASECHK.TRANS64.TRYWAIT P0, [R9+URZ+0x60], R2 ;  /* 0x00006002090075a7 */ /* 0x001064000800017f */
[----:B-1----:R-:W-:Y:S05]  /*15fc0*/  @!P0 NANOSLEEP.SYNCS 0x989680 ;  /* 0x009896800000895d */ /* 0x002fea0003900000 */
[----:B------:R-:W1:Y:S02]  /*15fd0*/  @!P0 SYNCS.PHASECHK.TRANS64 P0, [R9+URZ+0x60], R2 ;  /* 0x00006002090085a7 */ /* 0x000e64000800007f */
[----:B-1----:R-:W-:Y:S05]  /*15fe0*/  @!P0 BRA `(.L_x_1318) ;  /* 0xfffffffc00f08947 */ /* 0x002fea000383ffff */
[----:B------:R-:W-:Y:S05]  /*15ff0*/  BRA `(.L_x_1401) ;  /* 0xffffffcc00887947 */ /* 0x000fea000383ffff */
.L_x_1329:
[----:B--2---:R2:W3:Y:S02]  /*16000*/  SYNCS.PHASECHK.TRANS64.TRYWAIT P0, [R2+URZ+0x30840], R3 ;  /* 0x03084003020075a7 */ /* 0x0044e4000800017f */
[----:B---3--:R-:W-:Y:S05]  /*16010*/  @!P0 NANOSLEEP.SYNCS 0x989680 ;  /* 0x009896800000895d */ /* 0x008fea0003900000 */
[----:B------:R-:W3:Y:S02]  /*16020*/  @!P0 SYNCS.PHASECHK.TRANS64 P0, [R2+URZ+0x30840], R3 ;  /* 0x03084003020085a7 */ /* 0x000ee4000800007f */
[----:B---3--:R-:W-:Y:S05]  /*16030*/  @!P0 BRA `(.L_x_1329) ;  /* 0xfffffffc00f08947 */ /* 0x008fea000383ffff */
[----:B------:R-:W-:Y:S05]  /*16040*/  BRA `(.L_x_1402) ;  /* 0xffffffd400587947 */ /* 0x000fea000383ffff */
.L_x_1337:
[----:B0-----:R0:W1:Y:S02]  /*16050*/  SYNCS.PHASECHK.TRANS64.TRYWAIT P0, [R2+URZ+0x60], R5 ;  /* 0x00006005020075a7 */ /* 0x001064000800017f */
[----:B-1----:R-:W-:Y:S05]  /*16060*/  @!P0 NANOSLEEP.SYNCS 0x989680 ;  /* 0x009896800000895d */ /* 0x002fea0003900000 */
[----:B------:R-:W1:Y:S02]  /*16070*/  @!P0 SYNCS.PHASECHK.TRANS64 P0, [R2+URZ+0x60], R5 ;  /* 0x00006005020085a7 */ /* 0x000e64000800007f */
[----:B-1----:R-:W-:Y:S05]  /*16080*/  @!P0 BRA `(.L_x_1337) ;  /* 0xfffffffc00f08947 */ /* 0x002fea000383ffff */
[----:B------:R-:W-:Y:S05]  /*16090*/  BRA `(.L_x_1403) ;  /* 0xffffffd800a87947 */ /* 0x000fea000383ffff */
.L_x_1350:
[----:B0-----:R0:W3:Y:S02]  /*160a0*/  SYNCS.PHASECHK.TRANS64.TRYWAIT P0, [R0+URZ+0x30860], R3 ;  /* 0x03086003000075a7 */ /* 0x0010e4000800017f */
[----:B---3--:R-:W-:Y:S05]  /*160b0*/  @!P0 NANOSLEEP.SYNCS 0x989680 ;  /* 0x009896800000895d */ /* 0x008fea0003900000 */
[----:B------:R-:W3:Y:S02]  /*160c0*/  @!P0 SYNCS.PHASECHK.TRANS64 P0, [R0+URZ+0x30860], R3 ;  /* 0x03086003000085a7 */ /* 0x000ee4000800007f */
[----:B---3--:R-:W-:Y:S05]  /*160d0*/  @!P0 BRA `(.L_x_1350) ;  /* 0xfffffffc00f08947 */ /* 0x008fea000383ffff */
[----:B------:R-:W-:Y:S05]  /*160e0*/  BRA `(.L_x_1404) ;  /* 0xffffffe000647947 */ /* 0x000fea000383ffff */
.L_x_1359:
[----:B------:R-:W-:Y:S01]  /*160f0*/  BSSY B0, `(.L_x_1405) ;  /* 0x0000008000007945 */ /* 0x000fe20003800000 */
[----:B-----5:R-:W-:Y:S02]  /*16100*/  IMAD.MOV.U32 R13, RZ, RZ, R2 ;  /* 0x000000ffff0d7224 */ /* 0x020fe400078e0002 */
[----:B------:R-:W-:Y:S02]  /*16110*/  IMAD.MOV.U32 R12, RZ, RZ, RZ ;  /* 0x000000ffff0c7224 */ /* 0x000fe400078e00ff */
[----:B------:R-:W-:Y:S02]  /*16120*/  IMAD.MOV.U32 R11, RZ, RZ, 0x1f ;  /* 0x0000001fff0b7424 */ /* 0x000fe400078e00ff */
[----:B------:R-:W-:-:S07]  /*16130*/  IMAD.MOV.U32 R15, RZ, RZ, -0x1 ;  /* 0xffffffffff0f7424 */ /* 0x000fce00078e00ff */
[----:B0123--:R-:W-:Y:S05]  /*16140*/  WARPSYNC.COLLECTIVE R15, `(.L_x_1406) ;  /* 0x000000000f087348 */ /* 0x00ffea0003c00000 */
[----:B------:R4:W0:Y:S02]  /*16150*/  SHFL.IDX P6, R14, R13, R12, R11 ;  /* 0x0000000c0d0e7389 */ /* 0x00082400000c000b */
[----:B01234-:R-:W-:Y:S01]  /*16160*/  ENDCOLLECTIVE ;  /* 0x000000000000791b */ /* 0x01ffe20003800000 */
.L_x_1406:
[----:B------:R-:W-:Y:S05]  /*16170*/  BSYNC B0 ;  /* 0x0000000000007941 */ /* 0x000fea0003800000 */
.L_x_1405:
[----:B------:R-:W-:Y:S05]  /*16180*/  BRA `(.L_x_1407) ;  /* 0xffffffe400d47947 */ /* 0x000fea000383ffff */
.L_x_1362:
[----:B0-----:R0:W3:Y:S02]  /*16190*/  SYNCS.PHASECHK.TRANS64.TRYWAIT P0, [R0+URZ+0x30820], R3 ;  /* 0x03082003000075a7 */ /* 0x0010e4000800017f */
[----:B---3--:R-:W-:Y:S05]  /*161a0*/  @!P0 NANOSLEEP.SYNCS 0x989680 ;  /* 0x009896800000895d */ /* 0x008fea0003900000 */
[----:B------:R-:W3:Y:S02]  /*161b0*/  @!P0 SYNCS.PHASECHK.TRANS64 P0, [R0+URZ+0x30820], R3 ;  /* 0x03082003000085a7 */ /* 0x000ee4000800007f */
[----:B---3--:R-:W-:Y:S05]  /*161c0*/  @!P0 BRA `(.L_x_1362) ;  /* 0xfffffffc00f08947 */ /* 0x008fea000383ffff */
[----:B------:R-:W-:Y:S05]  /*161d0*/  BRA `(.L_x_1408) ;  /* 0xffffffe800207947 */ /* 0x000fea000383ffff */
.L_x_1363:
        /* <DEDUP_REMOVED lines=8> */
[----:B012---:R-:W-:Y:S05]  /*16260*/  WARPSYNC.COLLECTIVE R15, `(.L_x_1410) ;  /* 0x000000000f087348 */ /* 0x007fea0003c00000 */
[----:B------:R3:W4:Y:S02]  /*16270*/  SHFL.IDX P6, R14, R13, R12, R11 ;  /* 0x0000000c0d0e7389 */ /* 0x00072400000c000b */
[----:B01234-:R-:W-:Y:S01]  /*16280*/  ENDCOLLECTIVE ;  /* 0x000000000000791b */ /* 0x01ffe20003800000 */
.L_x_1410:
[----:B------:R-:W-:Y:S05]  /*16290*/  BSYNC B0 ;  /* 0x0000000000007941 */ /* 0x000fea0003800000 */
.L_x_1409:
[----:B------:R-:W-:Y:S05]  /*162a0*/  BRA `(.L_x_1411) ;  /* 0xffffffe800087947 */ /* 0x000fea000383ffff */
.L_x_1366:
[----:B------:R-:W-:Y:S01]  /*162b0*/  BSSY B1, `(.L_x_1412) ;  /* 0x0000006000017945 */ /* 0x000fe20003800000 */
[----:B------:R-:W-:-:S07]  /*162c0*/  IMAD.MOV.U32 R15, RZ, RZ, -0x1 ;  /* 0xffffffffff0f7424 */ /* 0x000fce00078e00ff */
[----:B0123--:R-:W-:Y:S05]  /*162d0*/  WARPSYNC.COLLECTIVE R15, `(.L_x_1413) ;  /* 0x000000000f0c7348 */ /* 0x00ffea0003c00000 */
[----:B------:R-:W-:Y:S02]  /*162e0*/  ELECT P6, UR62, PT ;  /* 0x00000000003e782f */ /* 0x000fe400038c0000 */
[----:B------:R-:W-:Y:S01]  /*162f0*/  MOV R14, UR62 ;  /* 0x0000003e000e7c02 */ /* 0x000fe20008000f00 */
[----:B0123--:R-:W-:Y:S10]  /*16300*/  ENDCOLLECTIVE ;  /* 0x000000000000791b */ /* 0x00fff40003800000 */
.L_x_1413:
[----:B------:R-:W-:Y:S05]  /*16310*/  BSYNC B1 ;  /* 0x0000000000017941 */ /* 0x000fea0003800000 */
.L_x_1412:
[----:B------:R-:W-:Y:S05]  /*16320*/  BRA `(.L_x_1414) ;  /* 0xffffffe800007947 */ /* 0x000fea000383ffff */
.L_x_1368:
[----:B0-----:R0:W3:Y:S02]  /*16330*/  SYNCS.PHASECHK.TRANS64.TRYWAIT P0, [R6+URZ], R5 ;  /* 0x00000005060075a7 */ /* 0x0010e4000800017f */
[----:B---3--:R-:W-:Y:S05]  /*16340*/  @!P0 NANOSLEEP.SYNCS 0x989680 ;  /* 0x009896800000895d */ /* 0x008fea0003900000 */
[----:B------:R-:W3:Y:S02]  /*16350*/  @!P0 SYNCS.PHASECHK.TRANS64 P0, [R6+URZ], R5 ;  /* 0x00000005060085a7 */ /* 0x000ee4000800007f */
[----:B---3--:R-:W-:Y:S05]  /*16360*/  @!P0 BRA `(.L_x_1368) ;  /* 0xfffffffc00f08947 */ /* 0x008fea000383ffff */
[----:B------:R-:W-:Y:S05]  /*16370*/  BRA `(.L_x_1415) ;  /* 0xffffffe800407947 */ /* 0x000fea000383ffff */
.L_x_1369:
[----:B---3--:R3:W4:Y:S02]  /*16380*/  SYNCS.PHASECHK.TRANS64.TRYWAIT P0, [R3+URZ], R2 ;  /* 0x00000002030075a7 */ /* 0x008724000800017f */
[----:B----4-:R-:W-:Y:S05]  /*16390*/  @!P0 NANOSLEEP.SYNCS 0x989680 ;  /* 0x009896800000895d */ /* 0x010fea0003900000 */
[----:B------:R-:W4:Y:S02]  /*163a0*/  @!P0 SYNCS.PHASECHK.TRANS64 P0, [R3+URZ], R2 ;  /* 0x00000002030085a7 */ /* 0x000f24000800007f */
[----:B----4-:R-:W-:Y:S05]  /*163b0*/  @!P0 BRA `(.L_x_1369) ;  /* 0xfffffffc00f08947 */ /* 0x010fea000383ffff */
[----:B------:R-:W-:Y:S05]  /*163c0*/  BRA `(.L_x_1416) ;  /* 0xffffffe800347947 */ /* 0x000fea000383ffff */
.L_x_1371:
[----:B---3--:R3:W4:Y:S02]  /*163d0*/  SYNCS.PHASECHK.TRANS64.TRYWAIT P0, [R18+URZ], R5 ;  /* 0x00000005120075a7 */ /* 0x008724000800017f */
[----:B----4-:R-:W-:Y:S05]  /*163e0*/  @!P0 NANOSLEEP.SYNCS 0x989680 ;  /* 0x009896800000895d */ /* 0x010fea0003900000 */
[----:B------:R-:W4:Y:S02]  /*163f0*/  @!P0 SYNCS.PHASECHK.TRANS64 P0, [R18+URZ], R5 ;  /* 0x00000005120085a7 */ /* 0x000f24000800007f */
[----:B----4-:R-:W-:Y:S05]  /*16400*/  @!P0 BRA `(.L_x_1371) ;  /* 0xfffffffc00f08947 */ /* 0x010fea000383ffff */
[----:B------:R-:W-:Y:S05]  /*16410*/  BRA `(.L_x_1417) ;  /* 0xffffffe800387947 */ /* 0x000fea000383ffff */
.L_x_1418:
        /* <DEDUP_REMOVED lines=14> */
.L_x_15297:


//--------------------- .text._ZN7cutlass13device_kernelIN5flash11enable_sm90INS1_16FlashAttnFwdSm90INS1_25CollectiveMainloopFwdSm90ILi2EN4cute5tupleIJNS5_1CILi1EEES8_S8_EEENS6_IJNS7_ILi128EEENS7_ILi64EEENS7_ILi256EEEEEELi256ENS_10bfloat16_tEfNS_4arch4Sm90ELb0ELb1ELb0ELb1ELb0ELb0ELb0ELb1ELb1ELb1ELb0ELb0EEENS1_21CollectiveEpilogueFwdINS6_IJSA_SC_SB_EEES9_SE_SG_Li256ELb1ELb1ELb0ELb0EEENS1_36VarlenDynamicPersistentTileSchedulerILi128ELi64ELi256ELi128ELb0ELb1ELb1ELb1ELb0ELb1EEEEEEEEEvNT_6ParamsE --------------------------
	.section	.text._ZN7cutlass13device_kernelIN5flash11enable_sm90INS1_16FlashAttnFwdSm90INS1_25CollectiveMainloopFwdSm90ILi2EN4cute5tupleIJNS5_1CILi1EEES8_S8_EEENS6_IJNS7_ILi128EEENS7_ILi64EEENS7_ILi256EEEEEELi256ENS_10bfloat16_tEfNS_4arch4Sm90ELb0ELb1ELb0ELb1ELb0ELb0ELb0ELb1ELb1ELb1ELb0ELb0EEENS1_21CollectiveEpilogueFwdINS6_IJSA_SC_SB_EEES9_SE_SG_Li256ELb1ELb1ELb0ELb0EEENS1_36VarlenDynamicPersistentTileSchedulerILi128ELi64ELi256ELi128ELb0ELb1ELb1ELb1ELb0ELb1EEEEEEEEEvNT_6ParamsE,"ax",@progbits
	.align	128
.text._ZN7cutlass13device_kernelIN5flash11enable_sm90INS1_16FlashAttnFwdSm90INS1_25CollectiveMainloopFwdSm90ILi2EN4cute5tupleIJNS5_1CILi1EEES8_S8_EEENS6_IJNS7_ILi128EEENS7_ILi64EEENS7_ILi256EEEEEELi256ENS_10bfloat16_tEfNS_4arch4Sm90ELb0ELb1ELb0ELb1ELb0ELb0ELb0ELb1ELb1ELb1ELb0ELb0EEENS1_21CollectiveEpilogueFwdINS6_IJSA_SC_SB_EEES9_SE_SG_Li256ELb1ELb1ELb0ELb0EEENS1_36VarlenDynamicPersistentTileSchedulerILi128ELi64ELi256ELi128ELb0ELb1ELb1ELb1ELb0ELb1EEEEEEEEEvNT_6ParamsE:
        .type           _ZN7cutlass13device_kernelIN5flash11enable_sm90INS1_16FlashAttnFwdSm90INS1_25CollectiveMainloopFwdSm90ILi2EN4cute5tupleIJNS5_1CILi1EEES8_S8_EEENS6_IJNS7_ILi128EEENS7_ILi64EEENS7_ILi256EEEEEELi256ENS_10bfloat16_tEfNS_4arch4Sm90ELb0ELb1ELb0ELb1ELb0ELb0ELb0ELb1ELb1ELb1ELb0ELb0EEENS1_21CollectiveEpilogueFwdINS6_IJSA_SC_SB_EEES9_SE_SG_Li256ELb1ELb1ELb0ELb0EEENS1_36VarlenDynamicPersistentTileSchedulerILi128ELi64ELi256ELi128ELb0ELb1ELb1ELb1ELb0ELb1EEEEEEEEEvNT_6ParamsE,@function
        .size           _ZN7cutlass13device_kernelIN5flash11enable_sm90INS1_16FlashAttnFwdSm90INS1_25CollectiveMainloopFwdSm90ILi2EN4cute5tupleIJNS5_1CILi1EEES8_S8_EEENS6_IJNS7_ILi128EEENS7_ILi64EEENS7_ILi256EEEEEELi256ENS_10bfloat16_tEfNS_4arch4Sm90ELb0ELb1ELb0ELb1ELb0ELb0ELb0ELb1ELb1ELb1ELb0ELb0EEENS1_21CollectiveEpilogueFwdINS6_IJSA_SC_SB_EEES9_SE_SG_Li256ELb1ELb1ELb0ELb0EEENS1_36VarlenDynamicPersistentTileSchedulerILi128ELi64ELi256ELi128ELb0ELb1ELb1ELb1ELb0ELb1EEEEEEEEEvNT_6ParamsE,(.L_x_15298 - _ZN7cutlass13device_kernelIN5flash11enable_sm90INS1_16FlashAttnFwdSm90INS1_25CollectiveMainloopFwdSm90ILi2EN4cute5tupleIJNS5_1CILi1EEES8_S8_EEENS6_IJNS7_ILi128EEENS7_ILi64EEENS7_ILi256EEEEEELi256ENS_10bfloat16_tEfNS_4arch4Sm90ELb0ELb1ELb0ELb1ELb0ELb0ELb0ELb1ELb1ELb1ELb0ELb0EEENS1_21CollectiveEpilogueFwdINS6_IJSA_SC_SB_EEES9_SE_SG_Li256ELb1ELb1ELb0ELb0EEENS1_36VarlenDynamicPersistentTileSchedulerILi128ELi64ELi256ELi128ELb0ELb1ELb1ELb1ELb0ELb1EEEEEEEEEvNT_6ParamsE)
        .other          _ZN7cutlass13device_kernelIN5flash11enable_sm90INS1_16FlashAttnFwdSm90INS1_25CollectiveMainloopFwdSm90ILi2EN4cute5tupleIJNS5_1CILi1EEES8_S8_EEENS6_IJNS7_ILi128EEENS7_ILi64EEENS7_ILi256EEEEEELi256ENS_10bfloat16_tEfNS_4arch4Sm90ELb0ELb1ELb0ELb1ELb0ELb0ELb0ELb1ELb1ELb1ELb0ELb0EEENS1_21CollectiveEpilogueFwdINS6_IJSA_SC_SB_EEES9_SE_SG_Li256ELb1ELb1ELb0ELb0EEENS1_36VarlenDynamicPersistentTileSchedulerILi128ELi64ELi256ELi128ELb0ELb1ELb1ELb1ELb0ELb1EEEEEEEEEvNT_6ParamsE,@"STO_CUDA_ENTRY STV_DEFAULT"
_ZN7cutlass13device_kernelIN5flash11enable_sm90INS1_16FlashAttnFwdSm90INS1_25CollectiveMainloopFwdSm90ILi2EN4cute5tupleIJNS5_1CILi1EEES8_S8_EEENS6_IJNS7_ILi128EEENS7_ILi64EEENS7_ILi256EEEEEELi256ENS_10bfloat16_tEfNS_4arch4Sm90ELb0ELb1ELb0ELb1ELb0ELb0ELb0ELb1ELb1ELb1ELb0ELb0EEENS1_21CollectiveEpilogueFwdINS6_IJSA_SC_SB_EEES9_SE_SG_Li256ELb1ELb1ELb0ELb0EEENS1_36VarlenDynamicPersistentTileSchedulerILi128ELi64ELi256ELi128ELb0ELb1ELb1ELb1ELb0ELb1EEEEEEEEEvNT_6ParamsE:
        /* <DEDUP_REMOVED lines=18> */
.L_x_1420:
[----:B------:R-:W-:Y:S05]  /*0120*/  BSYNC B0 ;  /* 0x0000000000007941 */ /* 0x000fea0003800000 */
.L_x_1419:
        /* <DEDUP_REMOVED lines=41> */
.L_x_1421:
        /* <DEDUP_REMOVED lines=22> */
.L_x_1422:
        /* <DEDUP_REMOVED lines=18> */
.L_x_1423:
        /* <DEDUP_REMOVED lines=22> */
.L_x_1424:
        /* <DEDUP_REMOVED lines=22> */
.L_x_1425:
        /* <DEDUP_REMOVED lines=8> */
.L_x_1427:
        /* <DEDUP_REMOVED lines=16> */
[----:B------:R-:W-:Y:S01]  /*0a80*/  UMOV UR38, URZ ;  /* 0x0000003f00267c82 */ /* 0x000fe20008000000 */
[----:B------:R-:W-:Y:S01]  /*0a90*/  R2UR UR5, R9 ;  /* 0x00000000090572ca */ /* 0x000fe200000e0000 */
[----:B------:R-:W0:Y:S01]  /*0aa0*/  S2R R0, SR_TID.X ;  /* 0x0000000000007919 */ /* 0x000e220000002100 */
[----:B------:R-:W-:Y:S01]  /*0ab0*/  R2UR UR7, R10 ;  /* 0x000000000a0772ca */ /* 0x000fe200000e0000 */
[----:B------:R-:W-:Y:S01]  /*0ac0*/  UMOV UR36, URZ ;  /* 0x0000003f00247c82 */ /* 0x000fe20008000000 */
[----:B0-----:R-:W-:-:S05]  /*0ad0*/  VIADD R217, R0, 0xffffff80 ;  /* 0xffffff8000d97836 */ /* 0x001fca0000000000 */
[----:B------:R-:W-:-:S04]  /*0ae0*/  SHF.R.S32.HI R0, RZ, 0x1f, R217 ;  /* 0x0000001fff007819 */ /* 0x000fc800000114d9 */
[CC--:B------:R-:W-:Y:S02]  /*0af0*/  LEA.HI R3, R0.reuse, R217.reuse, RZ, 0x4 ;  /* 0x000000d900037211 */ /* 0x0c0fe400078f20ff */
[CC--:B------:R-:W-:Y:S02]  /*0b00*/  LEA.HI R4, R0.reuse, R217.reuse, RZ, 0x5 ;  /* 0x000000d900047211 */ /* 0x0c0fe400078f28ff */
[----:B------:R-:W-:Y:S02]  /*0b10*/  SHF.R.S32.HI R6, RZ, 0x4, R3 ;  /* 0x00000004ff067819 */ /* 0x000fe40000011403 */
[----:B------:R-:W-:Y:S01]  /*0b20*/  LEA.HI R11, R0, R217, RZ, 0x2 ;  /* 0x000000d9000b7211 */ /* 0x000fe200078f10ff */
[----:B------:R-:W-:Y:S01]  /*0b30*/  IMAD.SHL.U32 R5, R4, 0x20, RZ ;  /* 0x0000002004057824 */ /* 0x000fe200078e00ff */
[C---:B------:R-:W-:Y:S02]  /*0b40*/  LOP3.LUT R4, R3.reuse, 0x3fffff0, RZ, 0xc0, !PT ;  /* 0x03fffff003047812 */ /* 0x040fe400078ec0ff */
[----:B------:R-:W-:-:S02]  /*0b50*/  LEA.HI R3, R3, R6, RZ, 0x1 ;  /* 0x0000000603037211 */ /* 0x000fc400078f08ff */
[----:B------:R-:W-:Y:S01]  /*0b60*/  LOP3.LUT R5, R5, 0xfffffc00, RZ, 0xc0, !PT ;  /* 0xfffffc0005057812 */ /* 0x000fe200078ec0ff */
[----:B------:R-:W-:Y:S01]  /*0b70*/  IMAD.IADD R4, R217, 0x1, -R4 ;  /* 0x00000001d9047824 */ /* 0x000fe200078e0a04 */
[----:B------:R-:W-:-:S03]  /*0b80*/  LOP3.LUT R3, R3, 0x1ffffffe, RZ, 0xc0, !PT ;  /* 0x1ffffffe03037812 */ /* 0x000fc600078ec0ff */
[----:B------:R-:W-:Y:S02]  /*0b90*/  IMAD R4, R4, 0x40, R5 ;  /* 0x0000004004047824 */ /* 0x000fe400078e0205 */
[----:B------:R-:W-:Y:S01]  /*0ba0*/  IMAD.IADD R3, R6, 0x1, -R3 ;  /* 0x0000000106037824 */ /* 0x000fe200078e0a03 */
[----:B------:R-:W-:-:S03]  /*0bb0*/  LOP3.LUT R6, R11, 0xfffffffc, RZ, 0xc0, !PT ;  /* 0xfffffffc0b067812 */ /* 0x000fc600078ec0ff */
[----:B------:R-:W-:Y:S02]  /*0bc0*/  IMAD R211, R3, 0x8, R4 ;  /* 0x0000000803d37824 */ /* 0x000fe400078e0204 */
[----:B------:R-:W-:Y:S01]  /*0bd0*/  IMAD.IADD R5, R217, 0x1, -R6 ;  /* 0x00000001d9057824 */ /* 0x000fe200078e0a06 */
[----:B--2---:R-:W-:Y:S02]  /*0be0*/  R2UR UR4, R2 ;  /* 0x00000000020472ca */ /* 0x004fe400000e0000 */
[CC--:B------:R-:W-:Y:S02]  /*0bf0*/  LEA.HI R2, R0.reuse, R217.reuse, RZ, 0x7 ;  /* 0x000000d900027211 */ /* 0x0c0fe400078f38ff */
[----:B------:R-:W-:Y:S02]  /*0c00*/  LEA.HI R0, R0, R217, RZ, 0x3 ;  /* 0x000000d900007211 */ /* 0x000fe400078f18ff */
[----:B------:R-:W-:Y:S02]  /*0c10*/  LOP3.LUT R208, R2, 0xffffff80, RZ, 0xc0, !PT ;  /* 0xffffff8002d07812 */ /* 0x000fe400078ec0ff */
[----:B------:R-:W-:-:S02]  /*0c20*/  SHF.R.S32.HI R209, RZ, 0x7, R2 ;  /* 0x00000007ffd17819 */ /* 0x000fc40000011402 */
[----:B------:R-:W-:Y:S01]  /*0c30*/  SHF.R.S32.HI R205, RZ, 0x3, R0 ;  /* 0x00000003ffcd7819 */ /* 0x000fe20000011400 */
[----:B------:R-:W-:Y:S01]  /*0c40*/  IMAD.IADD R208, R217, 0x1, -R208 ;  /* 0x00000001d9d07824 */ /* 0x000fe200078e0ad0 */
[----:B------:R-:W-:Y:S01]  /*0c50*/  LEA.HI R2, R2, R209, RZ, 0x1 ;  /* 0x000000d102027211 */ /* 0x000fe200078f08ff */
[----:B------:R-:W-:-:S03]  /*0c60*/  ULOP3.LUT UR8, UR4, 0x1, URZ, 0xfc, !UPT ;  /* 0x0000000104087892 */ /* 0x000fc6000f8efc3f */
[----:B------:R-:W-:Y:S01]  /*0c70*/  SHF.R.S32.HI R7, RZ, 0x1f, R208 ;  /* 0x0000001fff077819 */ /* 0x000fe200000114d0 */
[----:B------:R-:W-:Y:S01]  /*0c80*/  UMOV UR4, URZ ;  /* 0x0000003f00047c82 */ /* 0x000fe20008000000 */
[----:B------:R-:W-:Y:S01]  /*0c90*/  LOP3.LUT R6, R2, 0x3fffffe, RZ, 0xc0, !PT ;  /* 0x03fffffe02067812 */ /* 0x000fe200078ec0ff */
[----:B------:R-:W-:Y:S01]  /*0ca0*/  IMAD.U32 R212, RZ, RZ, UR8 ;  /* 0x00000008ffd47e24 */ /* 0x000fe2000f8e00ff */
[CC--:B------:R-:W-:Y:S01]  /*0cb0*/  LEA.HI R8, R7.reuse, R208.reuse, RZ, 0x2 ;  /* 0x000000d007087211 */ /* 0x0c0fe200078f10ff */
[----:B------:R-:W-:Y:S01]  /*0cc0*/  IMAD.U32 R207, RZ, RZ, UR4 ;  /* 0x00000004ffcf7e24 */ /* 0x000fe2000f8e00ff */
        /* <DEDUP_REMOVED lines=11> */
[----:B------:R-:W-:Y:S01]  /*0d80*/  IMAD.IADD R10, R9, 0x1, -R10 ;  /* 0x00000001090a7824 */ /* 0x000fe200078e0a0a */
[----:B------:R-:W-:Y:S01]  /*0d90*/  LEA.HI R9, R5, R5, RZ, 0x1 ;  /* 0x0000000505097211 */ /* 0x000fe200078f08ff */
[----:B------:R-:W-:Y:S01]  /*0da0*/  VIADD R201, R19, 0x40 ;  /* 0x0000004013c97836 */ /* 0x000fe20000000000 */
[----:B------:R-:W-:Y:S01]  /*0db0*/  SHF.R.S32.HI R216, RZ, 0x1f, R19 ;  /* 0x0000001fffd87819 */ /* 0x000fe20000011413 */
[----:B------:R-:W-:Y:S01]  /*0dc0*/  IMAD R7, R7, 0x10, R10 ;  /* 0x0000001007077824 */ /* 0x000fe200078e020a */
[----:B------:R-:W-:Y:S01]  /*0dd0*/  LOP3.LUT R10, R9, 0x1ffffffe, RZ, 0xc0, !PT ;  /* 0x1ffffffe090a7812 */ /* 0x000fe200078ec0ff */
[C---:B------:R-:W-:Y:S01]  /*0de0*/  VIADD R200, R19.reuse, 0x80 ;  /* 0x0000008013c87836 */ /* 0x040fe20000000000 */
[----:B------:R-:W-:Y:S01]  /*0df0*/  SHF.R.S32.HI R215, RZ, 0x1f, R201 ;  /* 0x0000001fffd77819 */ /* 0x000fe200000114c9 */
[----:B------:R-:W-:-:S02]  /*0e00*/  VIADD R202, R19, 0xc0 ;  /* 0x000000c013ca7836 */ /* 0x000fc40000000000 */
[----:B------:R-:W-:Y:S01]  /*0e10*/  IMAD.IADD R5, R5, 0x1, -R10 ;  /* 0x0000000105057824 */ /* 0x000fe200078e0a0a */
[----:B------:R-:W-:Y:S01]  /*0e20*/  SHF.R.S32.HI R214, RZ, 0x1f, R200 ;  /* 0x0000001fffd67819 */ /* 0x000fe200000114c8 */
[----:B------:R-:W-:Y:S01]  /*0e30*/  IMAD R210, R6, 0x40, R7 ;  /* 0x0000004006d27824 */ /* 0x000fe200078e0207 */
[----:B------:R-:W-:Y:S01]  /*0e40*/  SHF.R.S32.HI R213, RZ, 0x1f, R202 ;  /* 0x0000001fffd57819 */ /* 0x000fe200000114ca */
[----:B------:R-:W-:Y:S02]  /*0e50*/  IMAD.IADD R17, R208, 0x1, -R17 ;  /* 0x00000001d0117824 */ /* 0x000fe400078e0a11 */
[----:B------:R-:W-:-:S07]  /*0e60*/  IMAD R22, R5, 0x8, R210 ;  /* 0x0000000805167824 */ /* 0x000fce00078e02d2 */
.L_x_1527:
[----:B------:R-:W-:Y:S01]  /*0e70*/  ULDC.64 UR8, c[0x0][0xa28] ;  /* 0x00028a0000087ab9 */ /* 0x000fe20000000a00 */
[----:B------:R-:W-:Y:S01]  /*0e80*/  ULDC.64 UR12, c[0x0][0x208] ;  /* 0x00008200000c7ab9 */ /* 0x000fe20000000a00 */
[----:B------:R-:W-:Y:S01]  /*0e90*/  UISETP.NE.U32.AND UP0, UPT, UR8, URZ, UPT ;  /* 0x0000003f0800728c */ /* 0x000fe2000bf05070 */
[----:B------:R-:W-:-:S03]  /*0ea0*/  ULDC UR4, c[0x0][0x424] ;  /* 0x0001090000047ab9 */ /* 0x000fc60000000800 */
[----:B------:R-:W-:-:S03]  /*0eb0*/  UISETP.NE.AND.EX UP0, UPT, UR9, URZ, UPT, UP0 ;  /* 0x0000003f0900728c */ /* 0x000fc6000bf05300 */
[----:B------:R-:W-:Y:S02]  /*0ec0*/  ULDC.64 UR8, c[0x0][0xa18] ;  /* 0x0002860000087ab9 */ /* 0x000fe40000000a00 */
[----:B------:R-:W-:Y:S01]  /*0ed0*/  UISETP.NE.U32.AND UP1, UPT, UR8, URZ, UPT ;  /* 0x0000003f0800728c */ /* 0x000fe2000bf25070 */
[----:B------:R-:W-:-:S03]  /*0ee0*/  PLOP3.LUT P0, PT, PT, PT, UP0, 0x80, 0x0 ;  /* 0x000000000000781c */ /* 0x000fc60003f0f008 */
[----:B------:R-:W-:-:S03]  /*0ef0*/  UISETP.NE.AND.EX UP1, UPT, UR9, URZ, UPT, UP1 ;  /* 0x0000003f0900728c */ /* 0x000fc6000bf25310 */
[----:B------:R-:W-:Y:S02]  /*0f00*/  @UP0 ULDC.64 UR8, c[0x0][0xa28] ;  /* 0x00028a0000080ab9 */ /* 0x000fe40000000a00 */
[----:B------:R-:W-:Y:S01]  /*0f10*/  @UP0 UIMAD.WIDE UR8, UR6, 0x4, UR8 ;  /* 0x00000004060808a5 */ /* 0x000fe2000f8e0208 */
[----:B------:R-:W-:-:S05]  /*0f20*/  PLOP3.LUT P2, PT, PT, PT, UP1, 0x80, 0x0 ;  /* 0x000000000000781c */ /* 0x000fca0003f4f018 */
[----:B------:R-:W-:Y:S01]  /*0f30*/  @UP1 ULDC.64 UR10, c[0x0][0xa18] ;  /* 0x00028600000a1ab9 */ /* 0x000fe20000000a00 */
[----:B0-2-4-:R-:W-:Y:S02]  /*0f40*/  IMAD.U32 R2, RZ, RZ, UR8 ;  /* 0x00000008ff027e24 */ /* 0x015fe4000f8e00ff */
[----:B------:R-:W-:Y:S01]  /*0f50*/  IMAD.U32 R3, RZ, RZ, UR9 ;  /* 0x00000009ff037e24 */ /* 0x000fe2000f8e00ff */
[----:B------:R-:W-:-:S04]  /*0f60*/  @UP1 UIMAD.WIDE UR8, UR6, 0x4, UR10 ;  /* 0x00000004060818a5 */ /* 0x000fc8000f8e020a */
[----:B------:R-:W2:Y:S02]  /*0f70*/  @P0 LDG.E R2, desc[UR12][R2.64] ;  /* 0x0000000c02020981 */ /* 0x000ea4000c1e1900 */
[----:B------:R-:W-:Y:S02]  /*0f80*/  IMAD.U32 R4, RZ, RZ, UR8 ;  /* 0x00000008ff047e24 */ /* 0x000fe4000f8e00ff */
[----:B------:R-:W-:Y:S01]  /*0f90*/  IMAD.U32 R5, RZ, RZ, UR9 ;  /* 0x00000009ff057e24 */ /* 0x000fe2000f8e00ff */
[----:B------:R-:W-:-:S04]  /*0fa0*/  ULDC.64 UR8, c[0x0][0x418] ;  /* 0x0001060000087ab9 */ /* 0x000fc80000000a00 */
[----:B---3--:R-:W3:Y:S01]  /*0fb0*/  @P2 LDG.E R4, desc[UR12][R4.64] ;  /* 0x0000000c04042981 */ /* 0x008ee2000c1e1900 */
[----:B------:R-:W-:Y:S01]  /*0fc0*/  UISETP.NE.U32.AND UP0, UPT, UR8, URZ, UPT ;  /* 0x0000003f0800728c */ /* 0x000fe2000bf05070 */
[----:B------:R-:W-:Y:S01]  /*0fd0*/  IMAD.U32 R204, RZ, RZ, UR7 ;  /* 0x00000007ffcc7e24 */ /* 0x000fe2000f8e00ff */
[----:B------:R-:W-:Y:S01]  /*0fe0*/  UMOV UR60, URZ ;  /* 0x0000003f003c7c82 */ /* 0x000fe20008000000 */
[----:B------:R-:W-:Y:S01]  /*0ff0*/  ULDC UR39, c[0x0][0x288] ;  /* 0x0000a20000277ab9 */ /* 0x000fe20000000800 */
[----:B------:R-:W-:-:S03]  /*1000*/  UISETP.NE.AND.EX UP0, UPT, UR9, URZ, UPT, UP0 ;  /* 0x0000003f0900728c */ /* 0x000fc6000bf05300 */
[----:B------:R-:W-:Y:S01]  /*1010*/  ULDC.64 UR8, c[0x0][0xa20] ;  /* 0x0002880000087ab9 */ /* 0x000fe20000000a00 */
[----:B------:R-:W-:Y:S01]  /*1020*/  USEL UR4, UR4, 0x1, UP0 ;  /* 0x0000000104047887 */ /* 0x000fe20008000000 */
[----:B------:R-:W-:Y:S01]  /*1030*/  ISETP.NE.U32.AND P1, PT, RZ, UR8, PT ;  /* 0x00000008ff007c0c */ /* 0x000fe2000bf25070 */
[----:B------:R-:W-:Y:S02]  /*1040*/  ULDC UR8, c[0x0][0x2f0] ;  /* 0x0000bc0000087ab9 */ /* 0x000fe40000000800 */
[----:B------:R-:W-:Y:S01]  /*1050*/  UIMAD UR4, UR4, UR8, URZ ;  /* 0x00000008040472a4 */ /* 0x000fe2000f8e023f */
[----:B------:R-:W-:Y:S02]  /*1060*/  ISETP.NE.AND.EX P1, PT, RZ, UR9, PT, P1 ;  /* 0x00000009ff007c0c */ /* 0x000fe4000bf25310 */
[----:B--2---:R-:W-:Y:S02]  /*1070*/  @P0 R2UR UR60, R2 ;  /* 0x00000000023c02ca */ /* 0x004fe400000e0000 */
[----:B---3--:R-:W-:Y:S01]  /*1080*/  @P2 R2UR UR39, R4 ;  /* 0x00000000042722ca */ /* 0x008fe200000e0000 */
[----:B-1----:R-:W-:-:S14]  /*1090*/  @P2 BRA `(.L_x_1428) ;  /* 0x0000000000382947 */ /* 0x002fdc0003800000 */
[----:B------:R-:W-:Y:S02]  /*10a0*/  ULDC.64 UR8, c[0x0][0xa00] ;  /* 0x0002800000087ab9 */ /* 0x000fe40000000a00 */
[----:B------:R-:W-:-:S04]  /*10b0*/  ISETP.NE.U32.AND P0, PT, RZ, UR8, PT ;  /* 0x00000008ff007c0c */ /* 0x000fc8000bf05070 */
[----:B------:R-:W-:-:S13]  /*10c0*/  ISETP.NE.AND.EX P0, PT, RZ, UR9, PT, P0 ;  /* 0x00000009ff007c0c */ /* 0x000fda000bf05300 */
[----:B------:R-:W-:Y:S05]  /*10d0*/  @!P0 BRA `(.L_x_1428) ;  /* 0x0000000000288947 */ /* 0x000fea0003800000 */
[----:B------:R-:W-:Y:S01]  /*10e0*/  ULDC.64 UR8, c[0x0][0xa00] ;  /* 0x0002800000087ab9 */ /* 0x000fe20000000a00 */
[----:B------:R-:W-:Y:S01]  /*10f0*/  ULDC.64 UR10, c[0x0][0x208] ;  /* 0x00008200000a7ab9 */ /* 0x000fe20000000a00 */
        /* <DEDUP_REMOVED lines=8> */
.L_x_1428:
[----:B------:R-:W-:Y:S01]  /*1180*/  IMAD.U32 R206, RZ, RZ, UR6 ;  /* 0x00000006ffce7e24 */ /* 0x000fe2000f8e00ff */
[----:B------:R-:W-:Y:S06]  /*1190*/  @!P1 BRA `(.L_x_1429) ;  /* 0x0000000000209947 */ /* 0x000fec0003800000 */
[----:B------:R-:W-:Y:S01]  /*11a0*/  ULDC.64 UR8, c[0x0][0xa20] ;  /* 0x0002880000087ab9 */ /* 0x000fe20000000a00 */
[----:B------:R-:W-:Y:S01]  /*11b0*/  ULDC.64 UR10, c[0x0][0x208] ;  /* 0x00008200000a7ab9 */ /* 0x000fe20000000a00 */
[----:B------:R-:W-:-:S06]  /*11c0*/  UIMAD.WIDE UR6, UR6, 0x4, UR8 ;  /* 0x00000004060678a5 */ /* 0x000fcc000f8e0208 */
[----:B------:R-:W-:Y:S02]  /*11d0*/  IMAD.U32 R2, RZ, RZ, UR6 ;  /* 0x00000006ff027e24 */ /* 0x000fe4000f8e00ff */
[----:B------:R-:W-:-:S05]  /*11e0*/  IMAD.U32 R3, RZ, RZ, UR7 ;  /* 0x00000007ff037e24 */ /* 0x000fca000f8e00ff */
[----:B------:R-:W2:Y:S02]  /*11f0*/  LDG.E R2, desc[UR10][R2.64] ;  /* 0x0000000a02027981 */ /* 0x000ea4000c1e1900 */
[----:B--2---:R-:W-:Y:S01]  /*1200*/  R2UR UR4, R2 ;  /* 0x00000000020472ca */ /* 0x004fe200000e0000 */
[----:B------:R-:W-:-:S14]  /*1210*/  BRA `(.L_x_1430) ;  /* 0x0000000000387947 */ /* 0x000fdc0003800000 */
.L_x_1429:
        /* <DEDUP_REMOVED lines=14> */
.L_x_1430:
[----:B------:R-:W-:Y:S01]  /*1300*/  ULDC UR6, c[0x0][0x448] ;  /* 0x0001120000067ab9 */ /* 0x000fe20000000800 */
[----:B------:R-:W-:Y:S02]  /*1310*/  USHF.L.U32 UR61, UR5, 0x7, URZ ;  /* 0x00000007053d7899 */ /* 0x000fe4000800063f */
[----:B------:R-:W-:Y:S02]  /*1320*/  UISETP.NE.AND UP0, UPT, UR6, 0x1, UPT ;  /* 0x000000010600788c */ /* 0x000fe4000bf05270 */
[----:B------:R-:W-:Y:S02]  /*1330*/  UIADD3 UR8, UR61, 0x7f, URZ ;  /* 0x0000007f3d087890 */ /* 0x000fe4000fffe03f */
[----:B------:R-:W-:-:S03]  /*1340*/  UIADD3 UR60, -UR60, UR4, URZ ;  /* 0x000000043c3c7290 */ /* 0x000fc6000fffe13f */
[----:B------:R-:W-:Y:S01]  /*1350*/  ULDC.64 UR4, c[0x0][0x9e0] ;  /* 0x0002780000047ab9 */ /* 0x000fe20000000a00 */
[----:B------:R-:W-:Y:S02]  /*1360*/  UIADD3 UR9, UR60, 0x1, -UR39 ;  /* 0x000000013c097890 */ /* 0x000fe4000fffe827 */
[----:B------:R-:W-:Y:S01]  /*1370*/  UISETP.GE.AND UP1, UPT, UR5, 0x1, UPT ;  /* 0x000000010500788c */ /* 0x000fe2000bf26270 */
[----:B------:R-:W-:Y:S01]  /*1380*/  @UP0 ULDC UR6, c[0x0][0x44c] ;  /* 0x0001130000060ab9 */ /* 0x000fe20000000800 */
[----:B------:R-:W-:Y:S01]  /*1390*/  @UP0 ULDC UR10, c[0x0][0x450] ;  /* 0x00011400000a0ab9 */ /* 0x000fe20000000800 */
[----:B------:R-:W-:-:S03]  /*13a0*/  UIMAD.WIDE.U32 UR6, UR8, UR6, URZ ;  /* 0x00000006080672a5 */ /* 0x000fc6000f8e003f */
[----:B------:R-:W-:Y:S01]  /*13b0*/  PLOP3.LUT P1, PT, PT, PT, UP1, 0x80, 0x0 ;  /* 0x000000000000781c */ /* 0x000fe20003f2f018 */
[----:B------:R-:W-:-:S04]  /*13c0*/  @UP0 USHF.R.U32.HI UR8, URZ, UR10, UR7 ;  /* 0x0000000a3f080299 */ /* 0x000fc80008011607 */
[----:B------:R-:W-:-:S04]  /*13d0*/  UIADD3 UR8, UR9, UR8, URZ ;  /* 0x0000000809087290 */ /* 0x000fc8000fffe03f */
[----:B------:R-:W-:-:S06]  /*13e0*/  UIADD3 UR4, UR8, UR4, URZ ;  /* 0x0000000408047290 */ /* 0x000fcc000fffe03f */
        /* <DEDUP_REMOVED lines=12> */
.L_x_1432:
[----:B------:R-:W-:-:S11]  /*14b0*/  UISETP.NE.AND UP1, UPT, UR5, 0x1, UPT ;  /* 0x000000010500788c */ /* 0x000fd6000bf25270 */
[----:B------:R-:W-:Y:S02]  /*14c0*/  @UP1 ULDC.64 UR8, c[0x0][0x9e8] ;  /* 0x00027a0000081ab9 */ /* 0x000fe40000000a00 */
[----:B------:R-:W-:-:S04]  /*14d0*/  UIMAD.WIDE.U32 UR6, UR4, UR8, URZ ;  /* 0x00000008040672a5 */ /* 0x000fc8000f8e003f */
[----:B------:R-:W-:-:S12]  /*14e0*/  @UP1 USHF.R.U32.HI UR4, URZ, UR9, UR7 ;  /* 0x000000093f041299 */ /* 0x000fd80008011607 */
.L_x_1433:
[----:B------:R-:W-:-:S06]  /*14f0*/  UIMAD UR4, UR4, UR5, UR5 ;  /* 0x00000005040472a4 */ /* 0x000fcc000f8e0205 */
[----:B------:R-:W-:-:S07]  /*1500*/  VIMNMX R0, R0, UR4, PT ;  /* 0x0000000400007c48 */ /* 0x000fce000bfe0100 */
.L_x_1431:
[----:B------:R-:W-:Y:S01]  /*1510*/  UIADD3 UR4, UR60, 0x3f, URZ ;  /* 0x0000003f3c047890 */ /* 0x000fe2000fffe03f */
        /* <DEDUP_REMOVED lines=10> */
[----:B------:R-:W-:-:S02]  /*15c0*/  UIADD3 UR52, UR60, -UR39, URZ ;  /* 0x800000273c347290 */ /* 0x000fc4000fffe03f */
        /* <DEDUP_REMOVED lines=17> */
.L_x_1435:
[----:B------:R-:W-:-:S11]  /*16e0*/  UISETP.NE.AND UP0, UPT, UR5, 0x1, UPT ;  /* 0x000000010500788c */ /* 0x000fd6000bf05270 */
[----:B------:R-:W-:Y:S02]  /*16f0*/  @UP0 ULDC.64 UR10, c[0x0][0x9e8] ;  /* 0x00027a00000a0ab9 */ /* 0x000fe40000000a00 */
[----:B------:R-:W-:-:S04]  /*1700*/  UIMAD.WIDE.U32 UR6, UR4, UR10, URZ ;  /* 0x0000000a040672a5 */ /* 0x000fc8000f8e003f */
[----:B------:R-:W-:-:S12]  /*1710*/  @UP0 USHF.R.U32.HI UR4, URZ, UR11, UR7 ;  /* 0x0000000b3f040299 */ /* 0x000fd80008011607 */
.L_x_1436:
[----:B------:R-:W-:-:S04]  /*1720*/  UIMAD UR4, UR4, UR5, URZ ;  /* 0x00000005040472a4 */ /* 0x000fc8000f8e023f */
[----:B------:R-:W-:-:S04]  /*1730*/  UISETP.LT.AND UP0, UPT, UR9, UR4, UPT ;  /* 0x000000040900728c */ /* 0x000fc8000bf01270 */
[----:B------:R-:W-:-:S12]  /*1740*/  USEL UR9, UR9, UR4, !UP0 ;  /* 0x0000000409097287 */ /* 0x000fd8000c000000 */
.L_x_1434:
        /* <DEDUP_REMOVED lines=107> */
.L_x_1438:
        /* <DEDUP_REMOVED lines=11> */
.L_x_1671:
[----:B------:R-:W-:Y:S05]  /*1eb0*/  @!P0 BRA `(.L_x_1440) ;  /* 0x0000000000048947 */ /* 0x000fea0003800000 */
[----:B------:R-:W-:Y:S01]  /*1ec0*/  BPT.TRAP 0x1 ;  /* 0x000000040000795c */ /* 0x000fe20000300000 */
.L_x_1440:
[----:B------:R-:W-:Y:S02]  /*1ed0*/  IMAD.U32 R5, RZ, RZ, UR36 ;  /* 0x00000024ff057e24 */ /* 0x000fe4000f8e00ff */
[----:B0-----:R-:W-:-:S03]  /*1ee0*/  IMAD.U32 R0, RZ, RZ, UR38 ;  /* 0x00000026ff007e24 */ /* 0x001fc6000f8e00ff */
[----:B------:R-:W-:Y:S02]  /*1ef0*/  LEA R5, R5, UR37, 0x3 ;  /* 0x0000002505057c11 */ /* 0x000fe4000f8e18ff */
[----:B------:R-:W-:-:S04]  /*1f00*/  SHF.L.U32 R0, R0, 0x1f, RZ ;  /* 0x0000001f00007819 */ /* 0x000fc800000006ff */
[----:B------:R0:W1:Y:S01]  /*1f10*/  SYNCS.PHASECHK.TRANS64.TRYWAIT P2, [R5+URZ+0x30830], R0 ;  /* 0x03083000050075a7 */ /* 0x000062000804017f */
[----:B------:R-:W-:Y:S05]  /*1f20*/  @!P0 BRA `(.L_x_1441) ;  /* 0x0000000000048947 */ /* 0x000fea0003800000 */
[----:B------:R-:W-:Y:S01]  /*1f30*/  BPT.TRAP 0x1 ;  /* 0x000000040000795c */ /* 0x000fe20000300000 */
.L_x_1441:
[----:B------:R-:W2:Y:S02]  /*1f40*/  S2R R2, SR_TID.X ;  /* 0x0000000000027919 */ /* 0x000ea40000002100 */
[----:B--2---:R-:W-:Y:S01]  /*1f50*/  LOP3.LUT P1, RZ, R2, 0x7f, RZ, 0xc0, !PT ;  /* 0x0000007f02ff7812 */ /* 0x004fe2000782c0ff */
[----:B-1----:R-:W-:-:S12]  /*1f60*/  @P2 BRA `(.L_x_1442) ;  /* 0x0000000000082947 */ /* 0x002fd80003800000 */
[----:B------:R-:W1:Y:S02]  /*1f70*/  SYNCS.PHASECHK.TRANS64.TRYWAIT P2, [R5+URZ+0x30830], R0 ;  /* 0x03083000050075a7 */ /* 0x000e64000804017f */
[----:B-1----:R-:W-:Y:S05]  /*1f80*/  @!P2 BRA `(.L_x_1443) ;  /* 0x0000014c00d8a947 */ /* 0x002fea0003800000 */
.L_x_1442:
        /* <DEDUP_REMOVED lines=14> */
[----:B------:R-:W-:Y:S01]  /*2070*/  IMAD.MOV.U32 R2, RZ, RZ, R0 ;  /* 0x000000ffff027224 */ /* 0x000fe200078e0000 */
[----:B------:R-:W-:Y:S01]  /*2080*/  ULOP3.LUT UR4, UR40, 0x10000, URZ, 0xfc, !UPT ;  /* 0x0001000028047892 */ /* 0x000fe2000f8efc3f */
[----:B------:R-:W-:Y:S01]  /*2090*/  UMOV UR21, 0x40000040 ;  /* 0x4000004000157882 */ /* 0x000fe20000000000 */
[----:B------:R-:W-:-:S02]  /*20a0*/  UMOV UR23, 0x40000040 ;  /* 0x4000004000177882 */ /* 0x000fc40000000000 */
[----:B------:R-:W-:Y:S01]  /*20b0*/  IMAD.U32 R18, RZ, RZ, UR5 ;  /* 0x00000005ff127e24 */ /* 0x000fe2000f8e00ff */
[----:B------:R-:W-:Y:S02]  /*20c0*/  ULEA UR5, UR36, UR5, 0xb ;  /* 0x0000000524057291 */ /* 0x000fe4000f8e583f */
[----:B------:R-:W-:Y:S01]  /*20d0*/  UMOV UR8, UR4 ;  /* 0x0000000400087c82 */ /* 0x000fe20008000000 */
[----:B------:R-:W-:Y:S01]  /*20e0*/  UIADD3 UR6, UR4, 0x2, URZ ;  /* 0x0000000204067890 */ /* 0x000fe2000fffe03f */
[----:B------:R-:W-:Y:S01]  /*20f0*/  IMAD.U32 R14, RZ, RZ, UR8 ;  /* 0x00000008ff0e7e24 */ /* 0x000fe2000f8e00ff */
[----:B------:R-:W-:Y:S02]  /*2100*/  UIADD3 UR7, UR5, 0x2, URZ ;  /* 0x0000000205077890 */ /* 0x000fe4000fffe03f */
[----:B------:R-:W-:Y:S01]  /*2110*/  UMOV UR10, UR5 ;  /* 0x00000005000a7c82 */ /* 0x000fe20008000000 */
[----:B------:R-:W-:Y:S01]  /*2120*/  UIADD3 UR12, UR4, 0x404, URZ ;  /* 0x00000404040c7890 */ /* 0x000fe2000fffe03f */
        /* <DEDUP_REMOVED lines=9> */
[----:B------:R-:W-:-:S02]  /*21c0*/  UIADD3 UR14, UR5, 0x204, URZ ;  /* 0x00000204050e7890 */ /* 0x000fc4000fffe03f */
[----:B------:R-:W-:Y:S02]  /*21d0*/  UIADD3 UR16, UR4, 0x406, URZ ;  /* 0x0000040604107890 */ /* 0x000fe4000fffe03f */
[----:B------:R-:W-:Y:S02]  /*21e0*/  UIADD3 UR18, UR5, 0x206, URZ ;  /* 0x0000020605127890 */ /* 0x000fe4000fffe03f */
[----:B------:R-:W-:Y:S02]  /*21f0*/  UIADD3 UR20, UR4, 0x800, URZ ;  /* 0x0000080004147890 */ /* 0x000fe4000fffe03f */
[----:B------:R-:W-:Y:S02]  /*2200*/  UIADD3 UR22, UR5, 0x400, URZ ;  /* 0x0000040005167890 */ /* 0x000fe4000fffe03f */
        /* <DEDUP_REMOVED lines=78> */
[----:B------:R-:W-:Y:S01]  /*26f0*/  IMAD.MOV.U32 R3, RZ, RZ, -0x40 ;  /* 0xffffffc0ff037424 */ /* 0x000fe200078e00ff */
[C---:B------:R-:W-:Y:S02]  /*2700*/  LEA R5, R62.reuse, 0xffffffc0, 0x6 ;  /* 0xffffffc03e057811 */ /* 0x040fe400078e30ff */
[----:B------:R-:W-:Y:S01]  /*2710*/  @!P1 PRMT R0, RZ, 0x654, R0 ;  /* 0x00000654ff009816 */ /* 0x000fe20000000000 */
[----:B------:R-:W0:Y:S01]  /*2720*/  SHFL.IDX PT, R57, R2, RZ, 0x1c1f ;  /* 0x001c1fff02397589 */ /* 0x000e2200000e0000 */
[----:B------:R-:W-:-:S02]  /*2730*/  IMAD R16, R62, R3, 0x40 ;  /* 0x000000403e107424 */ /* 0x000fc400078e0203 */
[----:B------:R-:W-:Y:S02]  /*2740*/  IMAD.U32 R3, RZ, RZ, UR39 ;  /* 0x00000027ff037e24 */ /* 0x000fe4000f8e00ff */
[----:B------:R-:W-:-:S04]  /*2750*/  VIADD R4, R16, 0x1 ;  /* 0x0000000110047836 */ /* 0x000fc80000000000 */
[----:B------:R-:W-:-:S05]  /*2760*/  IMAD R4, R17, -0x2, R4 ;  /* 0xfffffffe11047824 */ /* 0x000fca00078e0204 */
[----:B------:R-:W-:-:S05]  /*2770*/  IADD3 R4, -R3, UR60, R4 ;  /* 0x0000003c03047c10 */ /* 0x000fca000fffe104 */
        /* <DEDUP_REMOVED lines=13> */
[----:B0-----:R-:W-:Y:S01]  /*2850*/  IMAD.IADD R3, R56, 0x1, R57 ;  /* 0x0000000138037824 */ /* 0x001fe200078e0239 */
        /* <DEDUP_REMOVED lines=26> */
[----:B0-----:R-:W-:-:S04]  /*2a00*/  VIADD R0, R16, UR60 ;  /* 0x0000003c10007c36 */ /* 0x001fc80008000000 */
[----:B------:R-:W-:-:S05]  /*2a10*/  IMAD R20, R17, -0x2, R0 ;  /* 0xfffffffe11147824 */ /* 0x000fca00078e0200 */
[----:B------:R-:W-:Y:S01]  /*2a20*/  VIADDMNMX R0, R57, R21, R20, PT ;  /* 0x0000001539007246 */ /* 0x000fe20003800114 */
[----:B------:R-:W-:Y:S06]  /*2a30*/  @P2 BRA `(.L_x_1444) ;  /* 0x00000000005c2947 */ /* 0x000fec0003800000 */
[----:B------:R-:W-:Y:S01]  /*2a40*/  IMAD.U32 R4, RZ, RZ, UR39 ;  /* 0x00000027ff047e24 */ /* 0x000fe2000f8e00ff */
[----:B------:R-:W-:Y:S04]  /*2a50*/  BSSY B0, `(.L_x_1445) ;  /* 0x0000011000007945 */ /* 0x000fe80003800000 */
[----:B------:R-:W-:-:S04]  /*2a60*/  IADD3 R4, -R4, UR60, R57 ;  /* 0x0000003c04047c10 */ /* 0x000fc8000fffe139 */
        /* <DEDUP_REMOVED lines=10> */
.L_x_1446:
[----:B------:R-:W-:-:S06]  /*2b10*/  UISETP.NE.AND UP2, UPT, UR7, 0x1, UPT ;  /* 0x000000010700788c */ /* 0x000fcc000bf45270 */
[----:B------:R-:W-:-:S05]  /*2b20*/  PLOP3.LUT P2, PT, PT, PT, UP2, 0x80, 0x0 ;  /* 0x000000000000781c */ /* 0x000fca0003f4f028 */
[----:B------:R-:W-:-:S08]  /*2b30*/  @UP2 ULDC.64 UR4, c[0x0][0x9e8] ;  /* 0x00027a0000042ab9 */ /* 0x000fd00000000a00 */
[----:B------:R-:W-:-:S05]  /*2b40*/  @P2 IMAD.HI.U32 R57, R4, UR4, RZ ;  /* 0x0000000404392c27 */ /* 0x000fca000f8e00ff */
[----:B------:R-:W-:-:S07]  /*2b50*/  @P2 SHF.R.U32.HI R4, RZ, UR5, R57 ;  /* 0x00000005ff042c19 */ /* 0x000fce0008011639 */
.L_x_1447:
[----:B------:R-:W-:Y:S05]  /*2b60*/  BSYNC B0 ;  /* 0x0000000000007941 */ /* 0x000fea0003800000 */
.L_x_1445:
[----:B------:R-:W-:-:S04]  /*2b70*/  IMAD R4, R4, UR7, -R5 ;  /* 0x0000000704047c24 */ /* 0x000fc8000f8e0a05 */
[----:B------:R-:W-:-:S05]  /*2b80*/  IMAD R4, R17, -0x2, R4 ;  /* 0xfffffffe11047824 */ /* 0x000fca00078e0204 */
[----:B------:R-:W-:Y:S02]  /*2b90*/  VIMNMX R3, R3, R4, !PT ;  /* 0x0000000403037248 */ /* 0x000fe40007fe0100 */
[----:B------:R-:W-:-:S07]  /*2ba0*/  VIADDMNMX R0, R4, UR7, R0, PT ;  /* 0x0000000704007c46 */ /* 0x000fce000b800100 */
.L_x_1444:
[C---:B------:R-:W-:Y:S01]  /*2bb0*/  ISETP.GE.AND P2, PT, R16.reuse, 0x2, PT ;  /* 0x000000021000780c */ /* 0x040fe20003f46270 */
[----:B------:R-:W0:Y:S01]  /*2bc0*/  SHFL.IDX PT, R73, R2, 0x1, 0x1c1f ;  /* 0x003c1f0002497f89 */ /* 0x000e2200000e0000 */
[C---:B------:R-:W-:Y:S02]  /*2bd0*/  ISETP.GE.AND P6, PT, R16.reuse, 0xa, PT ;  /* 0x0000000a1000780c */ /* 0x040fe40003fc6270 */
[----:B------:R-:W-:Y:S02]  /*2be0*/  ISETP.GT.AND P4, PT, R3, 0x1, !P2 ;  /* 0x000000010300780c */ /* 0x000fe40005784270 */
[----:B------:R-:W-:Y:S02]  /*2bf0*/  ISETP.GE.AND P3, PT, R16, 0x9, PT ;  /* 0x000000091000780c */ /* 0x000fe40003f66270 */
[----:B------:R-:W-:Y:S02]  /*2c00*/  ISETP.LT.OR P4, PT, R0, 0x2, P4 ;  /* 0x000000020000780c */ /* 0x000fe40002781670 */
[----:B------:R-:W-:-:S02]  /*2c10*/  P2R R58, PR, RZ, 0x40 ;  /* 0x00000040ff3a7803 */ /* 0x000fc40000000000 */
[----:B------:R-:W-:Y:S02]  /*2c20*/  FSEL R57, R25, -INF , !P4 ;  /* 0xff80000019397808 */ /* 0x000fe40006000000 */
[C---:B------:R-:W-:Y:S02]  /*2c30*/  ISETP.GT.AND P4, PT, R3.reuse, 0x9, !P6 ;  /* 0x000000090300780c */ /* 0x040fe40007784270 */
        /* <DEDUP_REMOVED lines=22> */
[----:B------:R-:W-:Y:S02]  /*2da0*/  ISETP.LT.OR P4, PT, R0, 0x1a, P4 ;  /* 0x0000001a0000780c */ /* 0x000fe40002781670 */
        /* <DEDUP_REMOVED lines=63> */
.L_x_1450:
[----:B------:R-:W-:-:S06]  /*31a0*/  UISETP.NE.AND UP2, UPT, UR7, 0x1, UPT ;  /* 0x000000010700788c */ /* 0x000fcc000bf45270 */
[----:B------:R-:W-:-:S05]  /*31b0*/  PLOP3.LUT P6, PT, PT, PT, UP2, 0x80, 0x0 ;  /* 0x000000000000781c */ /* 0x000fca0003fcf028 */
[----:B------:R-:W-:-:S08]  /*31c0*/  @UP2 ULDC.64 UR4, c[0x0][0x9e8] ;  /* 0x00027a0000042ab9 */ /* 0x000fd00000000a00 */
[----:B------:R-:W-:Y:S01]  /*31d0*/  @P6 IMAD.HI.U32 R20, R2, UR4, RZ ;  /* 0x0000000402146c27 */ /* 0x000fe2000f8e00ff */
[----:B------:R-:W-:-:S13]  /*31e0*/  PLOP3.LUT P6, PT, PT, PT, UP2, 0x80, 0x0 ;  /* 0x000000000000781c */ /* 0x000fda0003fcf028 */
[----:B------:R-:W-:-:S07]  /*31f0*/  @P6 SHF.R.U32.HI R2, RZ, UR5, R20 ;  /* 0x00000005ff026c19 */ /* 0x000fce0008011614 */
.L_x_1451:
[----:B------:R-:W-:Y:S05]  /*3200*/  BSYNC B0 ;  /* 0x0000000000007941 */ /* 0x000fea0003800000 */
.L_x_1449:
[----:B------:R-:W-:-:S04]  /*3210*/  IMAD R2, R2, UR7, -R5 ;  /* 0x0000000702027c24 */ /* 0x000fc8000f8e0a05 */
[----:B------:R-:W-:-:S05]  /*3220*/  IMAD R2, R17, -0x2, R2 ;  /* 0xfffffffe11027824 */ /* 0x000fca00078e0202 */
[----:B------:R-:W-:Y:S02]  /*3230*/  VIMNMX R3, R3, R2, !PT ;  /* 0x0000000203037248 */ /* 0x000fe40007fe0100 */
[----:B------:R-:W-:-:S07]  /*3240*/  VIADDMNMX R0, R2, UR7, R0, PT ;  /* 0x0000000702007c46 */ /* 0x000fce000b800100 */
.L_x_1448:
        /* <DEDUP_REMOVED lines=12> */
[----:B------:R-:W-:-:S02]  /*3310*/  FMNMX.FTZ R2, R29, R2, !PT ;  /* 0x000000021d027209 */ /* 0x000fc40007810000 */
[----:B------:R-:W-:Y:S01]  /*3320*/  ISETP.GT.AND P2, PT, R3, 0x9, !P2 ;  /* 0x000000090300780c */ /* 0x000fe20005744270 */
[----:B------:R-:W-:Y:S01]  /*3330*/  UIADD3 UR52, UR52, UR4, URZ ;  /* 0x0000000434347290 */ /* 0x000fe2000fffe03f */
[----:B------:R-:W-:Y:S02]  /*3340*/  FMNMX.FTZ R2, R61, R2, !PT ;  /* 0x000000023d027209 */ /* 0x000fe40007810000 */
[----:B------:R-:W-:Y:S01]  /*3350*/  ISETP.LT.OR P2, PT, R0, 0xa, P2 ;  /* 0x0000000a0000780c */ /* 0x000fe20001741670 */
[----:B------:R-:W-:Y:S01]  /*3360*/  UIADD3 UR6, UR52, UR6, URZ ;  /* 0x0000000634067290 */ /* 0x000fe2000fffe03f */
[----:B------:R-:W-:Y:S02]  /*3370*/  FMNMX.FTZ R2, R33, R2, !PT ;  /* 0x0000000221027209 */ /* 0x000fe40007810000 */
[----:B------:R-:W-:Y:S02]  /*3380*/  FSEL R31, R31, -INF , !P2 ;  /* 0xff8000001f1f7808 */ /* 0x000fe40005000000 */
[----:B------:R-:W-:-:S02]  /*3390*/  ISETP.NE.AND P2, PT, R28, RZ, PT ;  /* 0x000000ff1c00720c */ /* 0x000fc40003f45270 */
[----:B------:R-:W-:Y:S02]  /*33a0*/  FMNMX.FTZ R2, R63, R2, !PT ;  /* 0x000000023f027209 */ /* 0x000fe40007810000 */
[----:B------:R-:W-:Y:S02]  /*33b0*/  ISETP.GT.AND P2, PT, R3, 0x10, !P2 ;  /* 0x000000100300780c */ /* 0x000fe40005744270 */
[----:B------:R-:W-:Y:S02]  /*33c0*/  FMNMX.FTZ R2, R37, R2, !PT ;  /* 0x0000000225027209 */ /* 0x000fe40007810000 */
[----:B------:R-:W-:Y:S02]  /*33d0*/  ISETP.LT.OR P2, PT, R0, 0x11, P2 ;  /* 0x000000110000780c */ /* 0x000fe40001741670 */
[----:B------:R-:W-:Y:S02]  /*33e0*/  FMNMX.FTZ R2, R65, R2, !PT ;  /* 0x0000000241027209 */ /* 0x000fe40007810000 */
[----:B------:R-:W-:-:S02]  /*33f0*/  FSEL R34, R34, -INF , !P2 ;  /* 0xff80000022227808 */ /* 0x000fc40005000000 */
[----:B------:R-:W-:Y:S02]  /*3400*/  ISETP.NE.AND P2, PT, R32, RZ, PT ;  /* 0x000000ff2000720c */ /* 0x000fe40003f45270 */
[C---:B------:R-:W-:Y:S02]  /*3410*/  ISETP.GT.AND P3, PT, R3.reuse, 0x8, !P3 ;  /* 0x000000080300780c */ /* 0x040fe40005f64270 */
[----:B------:R-:W-:Y:S02]  /*3420*/  ISETP.GT.AND P2, PT, R3, 0x11, !P2 ;  /* 0x000000110300780c */ /* 0x000fe40005744270 */
[----:B------:R-:W-:Y:S02]  /*3430*/  FMNMX.FTZ R2, R41, R2, !PT ;  /* 0x0000000229027209 */ /* 0x000fe40007810000 */
[C---:B------:R-:W-:Y:S02]  /*3440*/  ISETP.LT.OR P2, PT, R0.reuse, 0x12, P2 ;  /* 0x000000120000780c */ /* 0x040fe40001741670 */
[----:B------:R-:W-:-:S02]  /*3450*/  ISETP.LT.OR P3, PT, R0, 0x9, P3 ;  /* 0x000000090000780c */ /* 0x000fc40001f61670 */
[----:B------:R-:W-:Y:S02]  /*3460*/  FSEL R35, R35, -INF , !P2 ;  /* 0xff80000023237808 */ /* 0x000fe40005000000 */
[----:B------:R-:W-:Y:S02]  /*3470*/  ISETP.NE.AND P2, PT, R60, RZ, PT ;  /* 0x000000ff3c00720c */ /* 0x000fe40003f45270 */
[----:B------:R-:W-:Y:S02]  /*3480*/  FMNMX.FTZ R2, R67, R2, !PT ;  /* 0x0000000243027209 */ /* 0x000fe40007810000 */
[----:B------:R-:W-:Y:S02]  /*3490*/  ISETP.GT.AND P2, PT, R3, 0x18, !P2 ;  /* 0x000000180300780c */ /* 0x000fe40005744270 */
[----:B------:R-:W-:Y:S02]  /*34a0*/  FSEL R30, R30, -INF , !P3 ;  /* 0xff8000001e1e7808 */ /* 0x000fe40005800000 */
[----:B------:R-:W-:-:S02]  /*34b0*/  ISETP.LT.OR P2, PT, R0, 0x19, P2 ;  /* 0x000000190000780c */ /* 0x000fc40001741670 */
[----:B------:R-:W-:Y:S02]  /*34c0*/  FMNMX.FTZ R2, R45, R2, !PT ;  /* 0x000000022d027209 */ /* 0x000fe40007810000 */
[----:B------:R-:W-:Y:S02]  /*34d0*/  FSEL R38, R38, -INF , !P2 ;  /* 0xff80000026267808 */ /* 0x000fe40005000000 */
[----:B------:R-:W-:Y:S02]  /*34e0*/  ISETP.NE.AND P2, PT, R36, RZ, PT ;  /* 0x000000ff2400720c */ /* 0x000fe40003f45270 */
[----:B------:R-:W-:Y:S02]  /*34f0*/  ISETP.NE.AND P3, PT, R66, RZ, PT ;  /* 0x000000ff4200720c */ /* 0x000fe40003f65270 */
[----:B------:R-:W-:Y:S02]  /*3500*/  ISETP.GT.AND P2, PT, R3, 0x19, !P2 ;  /* 0x000000190300780c */ /* 0x000fe40005744270 */
[----:B------:R-:W-:-:S02]  /*3510*/  FMNMX.FTZ R2, R69, R2, !PT ;  /* 0x0000000245027209 */ /* 0x000fc40007810000 */
[----:B------:R-:W-:Y:S02]  /*3520*/  ISETP.LT.OR P2, PT, R0, 0x1a, P2 ;  /* 0x0000001a0000780c */ /* 0x000fe40001741670 */
[----:B------:R-:W-:Y:S02]  /*3530*/  FMNMX.FTZ R2, R49, R2, !PT ;  /* 0x0000000231027209 */ /* 0x000fe40007810000 */
[----:B------:R-:W-:Y:S02]  /*3540*/  FSEL R39, R39, -INF , !P2 ;  /* 0xff80000027277808 */ /* 0x000fe40005000000 */
[----:B------:R-:W-:Y:S02]  /*3550*/  ISETP.NE.AND P2, PT, R64, RZ, PT ;  /* 0x000000ff4000720c */ /* 0x000fe40003f45270 */
[----:B------:R-:W-:Y:S02]  /*3560*/  ISETP.NE.AND P6, PT, R4, RZ, PT ;  /* 0x000000ff0400720c */ /* 0x000fe40003fc5270 */
[----:B------:R-:W-:-:S02]  /*3570*/  ISETP.GT.AND P2, PT, R3, 0x20, !P2 ;  /* 0x000000200300780c */ /* 0x000fc40005744270 */
[----:B------:R-:W-:Y:S02]  /*3580*/  FMNMX.FTZ R2, R71, R2, !PT ;  /* 0x0000000247027209 */ /* 0x000fe40007810000 */
[----:B------:R-:W-:Y:S02]  /*3590*/  ISETP.LT.OR P2, PT, R0, 0x21, P2 ;  /* 0x000000210000780c */ /* 0x000fe40001741670 */
[C---:B------:R-:W-:Y:S02]  /*35a0*/  ISETP.GT.AND P4, PT, R3.reuse, 0x31, !P4 ;  /* 0x000000310300780c */ /* 0x040fe40006784270 */
[----:B------:R-:W-:Y:S02]  /*35b0*/  FSEL R42, R42, -INF , !P2 ;  /* 0xff8000002a2a7808 */ /* 0x000fe40005000000 */
[----:B------:R-:W-:Y:S02]  /*35c0*/  ISETP.NE.AND P2, PT, R40, RZ, PT ;  /* 0x000000ff2800720c */ /* 0x000fe40003f45270 */
[----:B------:R-:W-:-:S02]  /*35d0*/  ISETP.GT.AND P5, PT, R3, 0x38, !P5 ;  /* 0x000000380300780c */ /* 0x000fc40006fa4270 */
[----:B------:R-:W-:Y:S02]  /*35e0*/  ISETP.GT.AND P2, PT, R3, 0x21, !P2 ;  /* 0x000000210300780c */ /* 0x000fe40005744270 */
[C---:B------:R-:W-:Y:S02]  /*35f0*/  ISETP.LT.OR P4, PT, R0.reuse, 0x32, P4 ;  /* 0x000000320000780c */ /* 0x040fe40002781670 */
[C---:B------:R-:W-:Y:S02]  /*3600*/  ISETP.LT.OR P2, PT, R0.reuse, 0x22, P2 ;  /* 0x000000220000780c */ /* 0x040fe40001741670 */
[----:B------:R-:W-:Y:S02]  /*3610*/  ISETP.LT.OR P5, PT, R0, 0x39, P5 ;  /* 0x000000390000780c */ /* 0x000fe40002fa1670 */
[----:B------:R-:W-:Y:S02]  /*3620*/  FSEL R43, R43, -INF , !P2 ;  /* 0xff8000002b2b7808 */ /* 0x000fe40005000000 */
[----:B------:R-:W-:-:S02]  /*3630*/  ISETP.GT.AND P2, PT, R3, 0x28, !P3 ;  /* 0x000000280300780c */ /* 0x000fc40005f44270 */
[----:B------:R-:W-:Y:S02]  /*3640*/  ISETP.NE.AND P3, PT, R68, RZ, PT ;  /* 0x000000ff4400720c */ /* 0x000fe40003f65270 */
[----:B------:R-:W-:Y:S02]  /*3650*/  ISETP.LT.OR P2, PT, R0, 0x29, P2 ;  /* 0x000000290000780c */ /* 0x000fe40001741670 */
[C---:B------:R-:W-:Y:S02]  /*3660*/  ISETP.GT.AND P3, PT, R3.reuse, 0x30, !P3 ;  /* 0x000000300300780c */ /* 0x040fe40005f64270 */
[----:B------:R-:W-:Y:S02]  /*3670*/  FSEL R46, R46, -INF , !P2 ;  /* 0xff8000002e2e7808 */ /* 0x000fe40005000000 */
[----:B------:R-:W-:Y:S02]  /*3680*/  ISETP.GT.AND P2, PT, R3, RZ, !P6 ;  /* 0x000000ff0300720c */ /* 0x000fe40007744270 */
[----:B------:R-:W-:-:S02]  /*3690*/  ISETP.NE.AND P6, PT, R16, RZ, PT ;  /* 0x000000ff1000720c */ /* 0x000fc40003fc5270 */
[----:B------:R-:W-:Y:S02]  /*36a0*/  FMNMX.FTZ R16, R53, R2, !PT ;  /* 0x0000000235107209 */ /* 0x000fe40007810000 */
[C---:B------:R-:W-:Y:S02]  /*36b0*/  ISETP.LT.OR P2, PT, R0.reuse, 0x1, P2 ;  /* 0x000000010000780c */ /* 0x040fe40001741670 */
[----:B------:R-:W-:Y:S01]  /*36c0*/  ISETP.LT.OR P3, PT, R0, 0x31, P3 ;  /* 0x000000310000780c */ /* 0x000fe20001f61670 */
[----:B------:R-:W0:Y:S01]  /*36d0*/  SHFL.BFLY PT, R5, R16, 0x2, 0x1f ;  /* 0x0c401f0010057f89 */ /* 0x000e2200000e0000 */
[----:B------:R-:W-:Y:S02]  /*36e0*/  FSEL R26, R26, -INF , !P2 ;  /* 0xff8000001a1a7808 */ /* 0x000fe40005000000 */
[----:B------:R-:W-:Y:S02]  /*36f0*/  ISETP.NE.AND P2, PT, R44, RZ, PT ;  /* 0x000000ff2c00720c */ /* 0x000fe40003f45270 */
[----:B------:R-:W-:-:S02]  /*3700*/  FSEL R50, R50, -INF , !P3 ;  /* 0xff80000032327808 */ /* 0x000fc40005800000 */
[----:B------:R-:W-:Y:S02]  /*3710*/  ISETP.GT.AND P2, PT, R3, 0x29, !P2 ;  /* 0x000000290300780c */ /* 0x000fe40005744270 */
[----:B------:R-:W-:Y:S02]  /*3720*/  FSEL R51, R51, -INF , !P4 ;  /* 0xff80000033337808 */ /* 0x000fe40006000000 */
[----:B------:R-:W-:Y:S02]  /*3730*/  ISETP.LT.OR P2, PT, R0, 0x2a, P2 ;  /* 0x0000002a0000780c */ /* 0x000fe40001741670 */
[----:B------:R-:W-:Y:S02]  /*3740*/  FSEL R54, R54, -INF , !P5 ;  /* 0xff80000036367808 */ /* 0x000fe40006800000 */
[----:B------:R-:W-:Y:S02]  /*3750*/  FSEL R47, R47, -INF , !P2 ;  /* 0xff8000002f2f7808 */ /* 0x000fe40005000000 */
[----:B0-----:R-:W-:-:S02]  /*3760*/  FMNMX.FTZ R20, R16, R5, !PT ;  /* 0x0000000510147209 */ /* 0x001fc40007810000 */
[----:B------:R-:W-:-:S03]  /*3770*/  FMNMX.FTZ R5, R26, R27, !PT ;  /* 0x0000001b1a057209 */ /* 0x000fc60007810000 */
[----:B------:R-:W0:Y:S01]  /*3780*/  SHFL.BFLY PT, R21, R20, 0x1, 0x1f ;  /* 0x0c201f0014157f89 */ /* 0x000e2200000e0000 */
[----:B------:R-:W-:-:S04]  /*3790*/  FMNMX.FTZ R2, R30, R5, !PT ;  /* 0x000000051e027209 */ /* 0x000fc80007810000 */
[----:B------:R-:W-:-:S04]  /*37a0*/  FMNMX.FTZ R5, R31, R2, !PT ;  /* 0x000000021f057209 */ /* 0x000fc80007810000 */
[----:B------:R-:W-:-:S04]  /*37b0*/  FMNMX.FTZ R2, R34, R5, !PT ;  /* 0x0000000522027209 */ /* 0x000fc80007810000 */
[----:B------:R-:W-:-:S04]  /*37c0*/  FMNMX.FTZ R5, R35, R2, !PT ;  /* 0x0000000223057209 */ /* 0x000fc80007810000 */
[----:B------:R-:W-:-:S04]  /*37d0*/  FMNMX.FTZ R2, R38, R5, !PT ;  /* 0x0000000526027209 */ /* 0x000fc80007810000 */
[----:B------:R-:W-:Y:S02]  /*37e0*/  FMNMX.FTZ R5, R39, R2, !PT ;  /* 0x0000000227057209 */ /* 0x000fe40007810000 */
[----:B0-----:R-:W-:Y:S02]  /*37f0*/  FMNMX.FTZ R4, R20, R21, !PT ;  /* 0x0000001514047209 */ /* 0x001fe40007810000 */
[----:B------:R-:W-:Y:S02]  /*3800*/  FMNMX.FTZ R2, R42, R5, !PT ;  /* 0x000000052a027209 */ /* 0x000fe40007810000 */
[C---:B------:R-:W-:Y:S01]  /*3810*/  FSETP.NEU.FTZ.AND P2, PT, R4.reuse, -INF , PT ;  /* 0xff8000000400780b */ /* 0x040fe20003f5d000 */
[----:B------:R-:W-:Y:S01]  /*3820*/  FMUL.FTZ R16, R4, UR5 ;  /* 0x0000000504107c20 */ /* 0x000fe20008410000 */
[----:B------:R-:W-:-:S04]  /*3830*/  FMNMX.FTZ R5, R43, R2, !PT ;  /* 0x000000022b057209 */ /* 0x000fc80007810000 */
        /* <DEDUP_REMOVED lines=13> */
[--C-:B------:R-:W-:Y:S01]  /*3910*/  FFMA.FTZ R25, R33, UR5, -R16.reuse ;  /* 0x0000000521197c23 */ /* 0x100fe20008010810 */
        /* <DEDUP_REMOVED lines=17> */
[----:B------:R-:W-:-:S03]  /*3a30*/  FFMA.FTZ R41, R49, UR5, -R16 ;  /* 0x0000000531297c23 */ /* 0x000fc60008010810 */
[----:B------:R-:W0:Y:S01]  /*3a40*/  MUFU.EX2 R25, R25 ;  /* 0x0000001900197308 */ /* 0x000e220000000800 */
[----:B------:R-:W-:Y:S01]  /*3a50*/  FADD.FTZ R49, R20, R5 ;  /* 0x0000000514317221 */ /* 0x000fe20000010000 */
[----:B------:R-:W1:Y:S06]  /*3a60*/  SHFL.BFLY PT, R3, R2, 0x1, 0x1f ;  /* 0x0c201f0002037f89 */ /* 0x000e6c00000e0000 */
[----:B------:R2:W-:Y:S08]  /*3a70*/  MUFU.EX2 R33, R0 ;  /* 0x0000000000217308 */ /* 0x0005f00000000800 */
[----:B------:R-:W3:Y:S01]  /*3a80*/  MUFU.EX2 R28, R28 ;  /* 0x0000001c001c7308 */ /* 0x000ee20000000800 */
[----:B0-----:R-:W-:-:S07]  /*3a90*/  F2FP.BF16.F32.PACK_AB R192, R25, R24 ;  /* 0x0000001819c0723e */ /* 0x001fce00000010ff */
[----:B------:R-:W0:Y:S01]  /*3aa0*/  MUFU.EX2 R29, R29 ;  /* 0x0000001d001d7308 */ /* 0x000e220000000800 */
[----:B-1----:R-:W-:Y:S01]  /*3ab0*/  FMNMX.FTZ R3, R2, R3, !PT ;  /* 0x0000000302037209 */ /* 0x002fe20007810000 */
[--C-:B------:R-:W-:Y:S01]  /*3ac0*/  FFMA.FTZ R2, R71, UR5, -R16.reuse ;  /* 0x0000000547027c23 */ /* 0x100fe20008010810 */
[----:B------:R-:W-:Y:S02]  /*3ad0*/  FFMA.FTZ R16, R53, UR5, -R16 ;  /* 0x0000000535107c23 */ /* 0x000fe40008010810 */
[C---:B------:R-:W-:Y:S01]  /*3ae0*/  FSETP.NEU.FTZ.AND P2, PT, R3.reuse, -INF , PT ;  /* 0xff8000000300780b */ /* 0x040fe20003f5d000 */
[----:B--2---:R-:W-:Y:S02]  /*3af0*/  FMUL.FTZ R0, R3, UR5 ;  /* 0x0000000503007c20 */ /* 0x004fe40008410000 */
[----:B------:R1:W-:Y:S03]  /*3b00*/  MUFU.EX2 R45, R16 ;  /* 0x00000010002d7308 */ /* 0x0003e60000000800 */
[----:B------:R-:W-:-:S02]  /*3b10*/  FSEL R0, R0, RZ, P2 ;  /* 0x000000ff00007208 */ /* 0x000fc40001000000 */
[----:B------:R-:W-:-:S03]  /*3b20*/  PLOP3.LUT P2, PT, PT, PT, UP1, 0x40, 0x0 ;  /* 0x000000000000781c */ /* 0x000fc60003f4e818 */
[----:B------:R-:W2:Y:S01]  /*3b30*/  MUFU.EX2 R32, R32 ;  /* 0x0000002000207308 */ /* 0x000ea20000000800 */
[--C-:B------:R-:W-:Y:S01]  /*3b40*/  FFMA.FTZ R26, R26, UR5, -R0.reuse ;  /* 0x000000051a1a7c23 */ /* 0x100fe20008010800 */
[--C-:B------:R-:W-:Y:S01]  /*3b50*/  FFMA.FTZ R27, R27, UR5, -R0.reuse ;  /* 0x000000051b1b7c23 */ /* 0x100fe20008010800 */
[--C-:B------:R-:W-:Y:S01]  /*3b60*/  FFMA.FTZ R30, R30, UR5, -R0.reuse ;  /* 0x000000051e1e7c23 */ /* 0x100fe20008010800 */
[----:B-1----:R-:W-:Y:S01]  /*3b70*/  FADD.FTZ R16, R198, R49 ;  /* 0x00000031c6107221 */ /* 0x002fe20000010000 */
[--C-:B------:R-:W-:Y:S01]  /*3b80*/  FFMA.FTZ R31, R31, UR5, -R0.reuse ;  /* 0x000000051f1f7c23 */ /* 0x100fe20008010800 */
        /* <DEDUP_REMOVED lines=16> */
[----:B------:R-:W-:Y:S01]  /*3c90*/  FFMA.FTZ R54, R54, UR5, -R0 ;  /* 0x0000000536367c23 */ /* 0x000fe20008010800 */
[----:B------:R-:W-:Y:S01]  /*3ca0*/  F2FP.BF16.F32.PACK_AB R198, R21, R198 ;  /* 0x000000c615c6723e */ /* 0x000fe200000010ff */
[----:B------:R-:W3:Y:S01]  /*3cb0*/  MUFU.EX2 R30, R30 ;  /* 0x0000001e001e7308 */ /* 0x000ee20000000800 */
[----:B0-----:R-:W-:Y:S01]  /*3cc0*/  FADD.FTZ R53, R29, R16 ;  /* 0x000000101d357221 */ /* 0x001fe20000010000 */
[----:B------:R-:W-:Y:S01]  /*3cd0*/  FFMA.FTZ R0, R55, UR5, -R0 ;  /* 0x0000000537007c23 */ /* 0x000fe20008010800 */
[----:B------:R-:W-:-:S02]  /*3ce0*/  F2FP.BF16.F32.PACK_AB R194, R29, R28 ;  /* 0x0000001c1dc2723e */ /* 0x000fc400000010ff */
[----:B--2---:R-:W-:Y:S01]  /*3cf0*/  FADD.FTZ R44, R32, R53 ;  /* 0x00000035202c7221 */ /* 0x004fe20000010000 */
[C---:B------:R-:W-:Y:S02]  /*3d00*/  F2FP.BF16.F32.PACK_AB R188, R33.reuse, R32 ;  /* 0x0000002021bc723e */ /* 0x040fe400000010ff */
[----:B------:R-:W0:Y:S01]  /*3d10*/  MUFU.EX2 R31, R31 ;  /* 0x0000001f001f7308 */ /* 0x000e220000000800 */
[----:B-1----:R-:W-:Y:S01]  /*3d20*/  FADD.FTZ R49, R26, R27 ;  /* 0x0000001b1a317221 */ /* 0x002fe20000010000 */
[----:B------:R-:W-:Y:S01]  /*3d30*/  FADD.FTZ R53, R33, R44 ;  /* 0x0000002c21357221 */ /* 0x000fe20000010000 */
[----:B------:R-:W-:-:S05]  /*3d40*/  F2FP.BF16.F32.PACK_AB R197, R27, R26 ;  /* 0x0000001a1bc5723e */ /* 0x000fca00000010ff */
[----:B------:R-:W1:Y:S01]  /*3d50*/  MUFU.EX2 R34, R34 ;  /* 0x0000002200227308 */ /* 0x000e620000000800 */
[----:B---3--:R-:W-:-:S07]  /*3d60*/  FADD.FTZ R16, R30, R49 ;  /* 0x000000311e107221 */ /* 0x008fce0000010000 */
        /* <DEDUP_REMOVED lines=9> */
[----:B0-----:R-:W-:-:S07]  /*3e00*/  FADD.FTZ R44, R36, R53 ;  /* 0x00000035242c7221 */ /* 0x001fce0000010000 */
[----:B------:R-:W0:Y:S01]  /*3e10*/  MUFU.EX2 R39, R39 ;  /* 0x0000002700277308 */ /* 0x000e220000000800 */
[----:B-1----:R-:W-:-:S07]  /*3e20*/  FADD.FTZ R16, R38, R5 ;  /* 0x0000000526107221 */ /* 0x002fce0000010000 */
[----:B------:R-:W1:Y:S01]  /*3e30*/  MUFU.EX2 R40, R40 ;  /* 0x0000002800287308 */ /* 0x000e620000000800 */
[C---:B--2---:R-:W-:Y:S01]  /*3e40*/  FADD.FTZ R49, R37.reuse, R44 ;  /* 0x0000002c25317221 */ /* 0x044fe20000010000 */
[----:B------:R-:W-:-:S06]  /*3e50*/  F2FP.BF16.F32.PACK_AB R190, R37, R36 ;  /* 0x0000002425be723e */ /* 0x000fcc00000010ff */
        /* <DEDUP_REMOVED lines=14> */
[----:B--2---:R-:W-:Y:S01]  /*3f40*/  FADD.FTZ R20, R2, R21 ;  /* 0x0000001502147221 */ /* 0x004fe20000010000 */
[----:B------:R-:W-:-:S03]  /*3f50*/  F2FP.BF16.F32.PACK_AB R186, R45, R2 ;  /* 0x000000022dba723e */ /* 0x000fc600000010ff */
[----:B------:R-:W-:Y:S01]  /*3f60*/  FADD.FTZ R16, R45, R20 ;  /* 0x000000142d107221 */ /* 0x000fe20000010000 */
[----:B------:R-:W-:Y:S02]  /*3f70*/  VIADD R20, R62, 0xfffffffe ;  /* 0xfffffffe3e147836 */ /* 0x000fe40000000000 */
[----:B------:R-:W2:Y:S01]  /*3f80*/  MUFU.EX2 R50, R50 ;  /* 0x0000003200327308 */ /* 0x000ea20000000800 */
[----:B0-----:R-:W-:-:S07]  /*3f90*/  FADD.FTZ R2, R46, R5 ;  /* 0x000000052e027221 */ /* 0x001fce0000010000 */
[----:B------:R-:W0:Y:S01]  /*3fa0*/  MUFU.EX2 R51, R51 ;  /* 0x0000003300337308 */ /* 0x000e220000000800 */
[C---:B-1----:R-:W-:Y:S01]  /*3fb0*/  FADD.FTZ R5, R47.reuse, R2 ;  /* 0x000000022f057221 */ /* 0x042fe20000010000 */
[----:B------:R-:W-:-:S06]  /*3fc0*/  F2FP.BF16.F32.PACK_AB R191, R47, R46 ;  /* 0x0000002e2fbf723e */ /* 0x000fcc00000010ff */
[----:B------:R-:W1:Y:S01]  /*3fd0*/  MUFU.EX2 R54, R54 ;  /* 0x0000003600367308 */ /* 0x000e620000000800 */
[----:B--2---:R-:W-:-:S07]  /*3fe0*/  FADD.FTZ R2, R50, R5 ;  /* 0x0000000532027221 */ /* 0x004fce0000010000 */
[----:B------:R1:W2:Y:S01]  /*3ff0*/  MUFU.EX2 R187, R0 ;  /* 0x0000000000bb7308 */ /* 0x0002a20000000800 */
[C---:B0-----:R-:W-:Y:S01]  /*4000*/  FADD.FTZ R5, R51.reuse, R2 ;  /* 0x0000000233057221 */ /* 0x041fe20000010000 */
[----:B------:R-:W-:-:S03]  /*4010*/  F2FP.BF16.F32.PACK_AB R185, R51, R50 ;  /* 0x0000003233b9723e */ /* 0x000fc600000010ff */
[----:B-1----:R-:W-:-:S04]  /*4020*/  FADD.FTZ R0, R54, R5 ;  /* 0x0000000536007221 */ /* 0x002fc80000010000 */
[C---:B--2---:R-:W-:Y:S01]  /*4030*/  FADD.FTZ R5, R187.reuse, R0 ;  /* 0x00000000bb057221 */ /* 0x044fe20000010000 */
        /* <DEDUP_REMOVED lines=12> */
.L_x_1453:
[----:B------:R-:W-:-:S11]  /*4100*/  UISETP.NE.AND UP2, UPT, UR7, 0x1, UPT ;  /* 0x000000010700788c */ /* 0x000fd6000bf45270 */
[----:B------:R-:W-:Y:S02]  /*4110*/  @UP2 ULDC.64 UR10, c[0x0][0x9e8] ;  /* 0x00027a00000a2ab9 */ /* 0x000fe40000000a00 */
[----:B------:R-:W-:-:S04]  /*4120*/  UIMAD.WIDE.U32 UR14, UR4, UR10, URZ ;  /* 0x0000000a040e72a5 */ /* 0x000fc8000f8e003f */
[----:B------:R-:W-:-:S12]  /*4130*/  @UP2 USHF.R.U32.HI UR4, URZ, UR11, UR15 ;  /* 0x0000000b3f042299 */ /* 0x000fd8000801160f */
.L_x_1454:
[----:B------:R-:W-:-:S04]  /*4140*/  UIMAD UR4, UR4, UR7, UR7 ;  /* 0x00000007040472a4 */ /* 0x000fc8000f8e0207 */
[----:B------:R-:W-:-:S04]  /*4150*/  UISETP.LT.AND UP2, UPT, UR6, UR4, UPT ;  /* 0x000000040600728c */ /* 0x000fc8000bf41270 */
[----:B------:R-:W-:-:S12]  /*4160*/  USEL UR6, UR6, UR4, UP2 ;  /* 0x0000000406067287 */ /* 0x000fd80009000000 */
.L_x_1452:
        /* <DEDUP_REMOVED lines=77> */
.L_x_1472:
[----:B------:R-:W-:-:S04]  /*4640*/  UIADD3 UR4, UR36, 0x1, URZ ;  /* 0x0000000124047890 */ /* 0x000fc8000fffe03f */
[----:B------:R-:W-:-:S04]  /*4650*/  UISETP.NE.AND UP2, UPT, UR4, 0x2, UPT ;  /* 0x000000020400788c */ /* 0x000fc8000bf45270 */
[----:B------:R-:W-:Y:S02]  /*4660*/  USEL UR7, URZ, 0x1, UP2 ;  /* 0x000000013f077887 */ /* 0x000fe40009000000 */
[----:B------:R-:W-:Y:S02]  /*4670*/  USEL UR4, UR4, URZ, UP2 ;  /* 0x0000003f04047287 */ /* 0x000fe40009000000 */
[----:B------:R-:W-:Y:S01]  /*4680*/  ULOP3.LUT UR7, UR38, UR7, URZ, 0x3c, !UPT ;  /* 0x0000000726077292 */ /* 0x000fe2000f8e3c3f */
[----:B------:R-:W-:Y:S11]  /*4690*/  @!P0 BRA `(.L_x_1456) ;  /* 0x0000000000048947 */ /* 0x000ff60003800000 */
[----:B------:R-:W-:Y:S01]  /*46a0*/  BPT.TRAP 0x1 ;  /* 0x000000040000795c */ /* 0x000fe20000300000 */
.L_x_1456:
[----:B------:R-:W-:Y:S01]  /*46b0*/  ULEA UR6, UR4, UR37, 0x3 ;  /* 0x0000002504067291 */ /* 0x000fe2000f8e183f */
[----:B------:R-:W-:-:S05]  /*46c0*/  IMAD.U32 R21, RZ, RZ, UR7 ;  /* 0x00000007ff157e24 */ /* 0x000fca000f8e00ff */
[----:B------:R-:W-:-:S04]  /*46d0*/  SHF.L.U32 R21, R21, 0x1f, RZ ;  /* 0x0000001f15157819 */ /* 0x000fc800000006ff */
[----:B------:R0:W1:Y:S01]  /*46e0*/  SYNCS.PHASECHK.TRANS64.TRYWAIT P2, [UR6+0x30830], R21 ;  /* 0x03083015ff0075a7 */ /* 0x0000620008040146 */
[----:B------:R-:W-:Y:S05]  /*46f0*/  @!P0 BRA `(.L_x_1457) ;  /* 0x0000000000048947 */ /* 0x000fea0003800000 */
[----:B------:R-:W-:Y:S01]  /*4700*/  BPT.TRAP 0x1 ;  /* 0x000000040000795c */ /* 0x000fe20000300000 */
.L_x_1457:
[----:B-1----:R-:W-:Y:S05]  /*4710*/  @P2 BRA `(.L_x_1458) ;  /* 0x0000000000082947 */ /* 0x002fea0003800000 */
[----:B------:R-:W1:Y:S02]  /*4720*/  SYNCS.PHASECHK.TRANS64.TRYWAIT P2, [UR6+0x30830], R21 ;  /* 0x03083015ff0075a7 */ /* 0x000e640008040146 */
[----:B-1----:R-:W-:Y:S05]  /*4730*/  @!P2 BRA `(.L_x_1459) ;  /* 0x000001280000a947 */ /* 0x002fea0003800000 */
.L_x_1458:
[----:B------:R-:W-:Y:S01]  /*4740*/  R2UR UR5, R18 ;  /* 0x00000000120572ca */ /* 0x000fe200000e0000 */
[----:B-1----:R-:W-:Y:S01]  /*4750*/  WARPGROUP.ARRIVE ;  /* 0x00000000000079c5 */ /* 0x002fe20000000000 */
[----:B------:R-:W-:Y:S01]  /*4760*/  R2UR UR52, R14 ;  /* 0x000000000e3472ca */ /* 0x000fe200000e0000 */
[----:B------:R-:W-:Y:S01]  /*4770*/  UMOV UR55, 0x40000040 ;  /* 0x4000004000377882 */ /* 0x000fe20000000000 */
[----:B------:R-:W-:Y:S01]  /*4780*/  R2UR UR53, R15 ;  /* 0x000000000f3572ca */ /* 0x000fe200000e0000 */
[----:B------:R-:W-:Y:S01]  /*4790*/  UMOV UR11, 0x40000040 ;  /* 0x40000040000b7882 */ /* 0x000fe20000000000 */
[----:B------:R-:W-:Y:S01]  /*47a0*/  UMOV UR15, 0x40000040 ;  /* 0x40000040000f7882 */ /* 0x000fe20000000000 */
[----:B------:R-:W-:Y:S01]  /*47b0*/  UMOV UR19, 0x40000040 ;  /* 0x4000004000137882 */ /* 0x000fe20000000000 */
[----:B------:R-:W-:Y:S01]  /*47c0*/  UMOV UR23, 0x40000040 ;  /* 0x4000004000177882 */ /* 0x000fe20000000000 */
[----:B------:R-:W-:Y:S01]  /*47d0*/  UMOV UR27, 0x40000040 ;  /* 0x40000040001b7882 */ /* 0x000fe20000000000 */
[----:B------:R-:W-:Y:S01]  /*47e0*/  UMOV UR31, 0x40000040 ;  /* 0x40000040001f7882 */ /* 0x000fe20000000000 */
[----:B------:R-:W-:Y:S01]  /*47f0*/  UMOV UR35, 0x40000040 ;  /* 0x4000004000237882 */ /* 0x000fe20000000000 */
[----:B------:R-:W-:Y:S01]  /*4800*/  UMOV UR43, 0x40000040 ;  /* 0x40000040002b7882 */ /* 0x000fe20000000000 */
[----:B------:R-:W-:Y:S01]  /*4810*/  ULEA UR5, UR4, UR5, 0xb ;  /* 0x0000000504057291 */ /* 0x000fe2000f8e583f */
[-C--:B------:R-:W-:Y:S01]  /*4820*/  FMUL.FTZ R24, R24, R0.reuse ;  /* 0x0000000018187220 */ /* 0x080fe20000410000 */
[----:B------:R-:W-:Y:S01]  /*4830*/  UMOV UR47, 0x40000040 ;  /* 0x40000040002f7882 */ /* 0x000fe20000000000 */
[----:B------:R-:W-:Y:S01]  /*4840*/  UMOV UR51, 0x40000040 ;  /* 0x4000004000337882 */ /* 0x000fe20000000000 */
[----:B------:R-:W-:Y:S01]  /*4850*/  UIADD3 UR10, UR5, 0x202, URZ ;  /* 0x00000202050a7890 */ /* 0x000fe2000fffe03f */
[-C--:B------:R-:W-:Y:S01]  /*4860*/  FMUL.FTZ R25, R25, R0.reuse ;  /* 0x0000000019197220 */ /* 0x080fe20000410000 */
[----:B------:R-:W-:Y:S01]  /*4870*/  UIADD3 UR14, UR5, 0x204, URZ ;  /* 0x00000204050e7890 */ /* 0x000fe2000fffe03f */
[-C--:B------:R-:W-:Y:S01]  /*4880*/  FMUL.FTZ R28, R28, R0.reuse ;  /* 0x000000001c1c7220 */ /* 0x080fe20000410000 */
[----:B------:R-:W-:Y:S01]  /*4890*/  UMOV UR54, UR5 ;  /* 0x0000000500367c82 */ /* 0x000fe20008000000 */
[----:B------:R-:W-:Y:S01]  /*48a0*/  UIADD3 UR18, UR5, 0x206, URZ ;  /* 0x0000020605127890 */ /* 0x000fe2000fffe03f */
[----:B------:R-:W-:Y:S01]  /*48b0*/  HGMMA.64x64x16.F32.BF16 R152, gdesc[UR52], RZ, !UPT, gsb0 ;  /* 0x00e00000349879f0 */ /* 0x000fe2000c0018ff */
[----:B------:R-:W-:Y:S01]  /*48c0*/  R2UR UR52, R12 ;  /* 0x000000000c3472ca */ /* 0x000fe200000e0000 */
[----:B------:R-:W-:Y:S01]  /*48d0*/  UIADD3 UR54, UR5, 0x2, URZ ;  /* 0x0000000205367890 */ /* 0x000fe2000fffe03f */
[----:B------:R-:W-:Y:S01]  /*48e0*/  R2UR UR53, R13 ;  /* 0x000000000d3572ca */ /* 0x000fe200000e0000 */
        /* <DEDUP_REMOVED lines=197> */
.L_x_1460:
[----:B------:R-:W-:Y:S01]  /*5540*/  ULEA UR10, UR36, UR37, 0x3 ;  /* 0x00000025240a7291 */ /* 0x000fe2000f8e183f */
[----:B------:R-:W-:-:S05]  /*5550*/  IMAD.U32 R0, RZ, RZ, UR38 ;  /* 0x00000026ff007e24 */ /* 0x000fca000f8e00ff */
[----:B------:R-:W-:-:S04]  /*5560*/  SHF.L.U32 R0, R0, 0x1f, RZ ;  /* 0x0000001f00007819 */ /* 0x000fc800000006ff */
[----:B------:R1:W2:Y:S01]  /*5570*/  SYNCS.PHASECHK.TRANS64.TRYWAIT P2, [UR10+0x30850], R0 ;  /* 0x03085000ff0075a7 */ /* 0x0002a2000804014a */
[----:B------:R-:W-:Y:S05]  /*5580*/  @!P0 BRA `(.L_x_1461) ;  /* 0x0000000000048947 */ /* 0x000fea0003800000 */
[----:B------:R-:W-:Y:S01]  /*5590*/  BPT.TRAP 0x1 ;  /* 0x000000040000795c */ /* 0x000fe20000300000 */
.L_x_1461:
[----:B--2---:R-:W-:Y:S05]  /*55a0*/  @P2 BRA `(.L_x_1462) ;  /* 0x0000000000082947 */ /* 0x004fea0003800000 */
[----:B------:R-:W2:Y:S02]  /*55b0*/  SYNCS.PHASECHK.TRANS64.TRYWAIT P2, [UR10+0x30850], R0 ;  /* 0x03085000ff0075a7 */ /* 0x000ea4000804014a */
[----:B--2---:R-:W-:Y:S05]  /*55c0*/  @!P2 BRA `(.L_x_1463) ;  /* 0x000001180074a947 */ /* 0x004fea0003800000 */
.L_x_1462:
[----:B------:R-:W-:Y:S01]  /*55d0*/  UIADD3 UR5, UR37, 0x400, URZ ;  /* 0x0000040025057890 */ /* 0x000fe2000fffe03f */
[----:B------:R-:W-:Y:S01]  /*55e0*/  WARPGROUP.ARRIVE ;  /* 0x00000000000079c5 */ /* 0x000fe20000000000 */
[----:B------:R-:W-:Y:S01]  /*55f0*/  UMOV UR15, 0x40000040 ;  /* 0x40000040000f7882 */ /* 0x000fe20000000000 */
[----:B------:R-:W-:Y:S01]  /*5600*/  PLOP3.LUT P2, PT, PT, PT, UP0, 0x80, 0x0 ;  /* 0x000000000000781c */ /* 0x000fe20003f4f008 */
[----:B------:R-:W-:Y:S01]  /*5610*/  USHF.R.U32.HI UR5, URZ, 0x4, UR5 ;  /* 0x000000043f057899 */ /* 0x000fe20008011605 */
[----:B------:R-:W-:Y:S01]  /*5620*/  PLOP3.LUT P3, PT, PT, PT, UP0, 0x80, 0x0 ;  /* 0x000000000000781c */ /* 0x000fe20003f6f008 */
[----:B0-----:R-:W-:Y:S01]  /*5630*/  VIADD R21, R22, UR61 ;  /* 0x0000003d16157c36 */ /* 0x001fe20008000000 */
[----:B------:R-:W-:Y:S01]  /*5640*/  ULDC UR11, c[0x0][0x9dc] ;  /* 0x00027700000b7ab9 */ /* 0x000fe20000000800 */
[----:B------:R-:W-:Y:S01]  /*5650*/  ULOP3.LUT UR5, UR5, 0x3fff, URZ, 0xc0, !UPT ;  /* 0x00003fff05057892 */ /* 0x000fe2000f8ec03f */
[----:B-1----:R-:W-:Y:S01]  /*5660*/  IMAD.U32 R0, RZ, RZ, UR6 ;  /* 0x00000006ff007e24 */ /* 0x002fe2000f8e00ff */
[----:B------:R-:W-:Y:S01]  /*5670*/  UMOV UR18, UR11 ;  /* 0x0000000b00127c82 */ /* 0x000fe20008000000 */
[----:B------:R-:W-:Y:S01]  /*5680*/  ULDC UR11, c[0x0][0x9e0] ;  /* 0x00027800000b7ab9 */ /* 0x000fe20000000800 */
[----:B------:R-:W-:Y:S01]  /*5690*/  ULOP3.LUT UR5, UR5, 0x2000000, URZ, 0xfc, !UPT ;  /* 0x0200000005057892 */ /* 0x000fe2000f8efc3f */
[----:B------:R-:W-:-:S03]  /*56a0*/  @!P1 VIADD R0, R0, 0x30840 ;  /* 0x0003084000009836 */ /* 0x000fc60000000000 */
[----:B------:R-:W-:Y:S02]  /*56b0*/  ULEA UR5, UR36, UR5, 0xb ;  /* 0x0000000524057291 */ /* 0x000fe4000f8e583f */
[----:B------:R-:W-:-:S05]  /*56c0*/  @!P1 PRMT R0, RZ, 0x654, R0 ;  /* 0x00000654ff009816 */ /* 0x000fca0000000000 */
        /* <DEDUP_REMOVED lines=16> */
[----:B------:R-:W-:Y:S02]  /*57d0*/  @UP0 ULDC UR5, c[0x0][0x44c] ;  /* 0x0001130000050ab9 */ /* 0x000fe40000000800 */
[----:B------:R-:W-:Y:S01]  /*57e0*/  @P2 IMAD.HI.U32 R2, R21, UR5, RZ ;  /* 0x0000000515022c27 */ /* 0x000fe2000f8e00ff */
[----:B------:R-:W-:Y:S01]  /*57f0*/  @UP0 ULDC UR5, c[0x0][0x450] ;  /* 0x0001140000050ab9 */ /* 0x000fe20000000800 */
[----:B------:R-:W-:-:S03]  /*5800*/  PLOP3.LUT P2, PT, PT, PT, UP1, 0x40, 0x0 ;  /* 0x000000000000781c */ /* 0x000fc60003f4e818 */
[----:B------:R-:W-:Y:S01]  /*5810*/  @P3 SHF.R.U32.HI R21, RZ, UR5, R2 ;  /* 0x00000005ff153c19 */ /* 0x000fe20008011602 */
[----:B------:R-:W-:Y:S01]  /*5820*/  IMAD.SHL.U32 R2, R20, 0x40, RZ ;  /* 0x0000004014027824 */ /* 0x000fe200078e00ff */
[----:B------:R-:W-:Y:S01]  /*5830*/  ULOP3.LUT UR5, URZ, UR18, URZ, 0x33, !UPT ;  /* 0x000000123f057292 */ /* 0x000fe2000f8e333f */
[----:B------:R-:W-:Y:S02]  /*5840*/  WARPGROUP.DEPBAR.LE gsb0, 0x0 ;  /* 0x00008000000079c5 */ /* 0x000fe40000010000 */
[----:B------:R-:W-:Y:S01]  /*5850*/  WARPGROUP.ARRIVE ;  /* 0x00000000000079c5 */ /* 0x000fe20000000000 */
[----:B------:R-:W0:Y:S11]  /*5860*/  SHFL.IDX PT, R189, R21, RZ, 0x1c1f ;  /* 0x001c1fff15bd7589 */ /* 0x000e3600000e0000 */
[----:B------:R-:W-:Y:S03]  /*5870*/  HGMMA.64x256x16.F32.BF16 R24, R184, gdesc[UR12].tnspB, R24, gsb0 ;  /* 0x43e0000cb8187df0 */ /* 0x000fe60008001818 */
[----:B------:R-:W-:-:S02]  /*5880*/  WARPGROUP.DEPBAR.LE gsb0, 0x0 ;  /* 0x00008000000079c5 */ /* 0x000fc40000010000 */
[----:B------:R-:W-:Y:S01]  /*5890*/  IADD3 R184, -R2, 0x1, RZ ;  /* 0x0000000102b87810 */ /* 0x000fe20007ffe1ff */
[----:B------:R-:W-:Y:S01]  /*58a0*/  IMAD.U32 R185, RZ, RZ, UR39 ;  /* 0x00000027ffb97e24 */ /* 0x000fe2000f8e00ff */
[----:B------:R1:W-:Y:S03]  /*58b0*/  @!P1 SYNCS.ARRIVE.TRANS64.RED.A1T0 RZ, [R0+URZ], RZ ;  /* 0x000000ff00ff99a7 */ /* 0x0003e6000810043f */
[----:B------:R-:W-:-:S05]  /*58c0*/  IMAD R184, R17, -0x2, R184 ;  /* 0xfffffffe11b87824 */ /* 0x000fca00078e02b8 */
[----:B------:R-:W-:-:S05]  /*58d0*/  IADD3 R184, -R185, UR60, R184 ;  /* 0x0000003cb9b87c10 */ /* 0x000fca000fffe1b8 */
[C---:B------:R-:W-:Y:S02]  /*58e0*/  VIADD R188, R184.reuse, UR11 ;  /* 0x0000000bb8bc7c36 */ /* 0x040fe40008000000 */
[----:B------:R-:W-:Y:S02]  /*58f0*/  VIADD R190, R184, UR5 ;  /* 0x00000005b8be7c36 */ /* 0x000fe40008000000 */
[--C-:B0-----:R-:W-:Y:S02]  /*5900*/  IMAD.IADD R186, R188, 0x1, R189.reuse ;  /* 0x00000001bcba7824 */ /* 0x101fe400078e02bd */
[----:B------:R-:W-:Y:S01]  /*5910*/  IMAD.IADD R187, R190, 0x1, R189 ;  /* 0x00000001bebb7824 */ /* 0x000fe200078e02bd */
[----:B-1----:R-:W-:Y:S06]  /*5920*/  @P2 BRA `(.L_x_1464) ;  /* 0x00000000005c2947 */ /* 0x002fec0003800000 */
[----:B------:R-:W-:Y:S01]  /*5930*/  IMAD.U32 R0, RZ, RZ, UR39 ;  /* 0x00000027ff007e24 */ /* 0x000fe2000f8e00ff */
[----:B------:R-:W-:Y:S04]  /*5940*/  BSSY B0, `(.L_x_1465) ;  /* 0x0000011000007945 */ /* 0x000fe80003800000 */
[----:B------:R-:W-:-:S04]  /*5950*/  IADD3 R189, -R0, UR60, R189 ;  /* 0x0000003c00bd7c10 */ /* 0x000fc8000fffe1bd */
        /* <DEDUP_REMOVED lines=10> */
.L_x_1466:
[----:B------:R-:W-:-:S05]  /*5a00*/  IMAD.U32 R191, RZ, RZ, UR59 ;  /* 0x0000003bffbf7e24 */ /* 0x000fca000f8e00ff */
[----:B------:R-:W-:-:S13]  /*5a10*/  ISETP.NE.AND P2, PT, R191, 0x1, PT ;  /* 0x00000001bf00780c */ /* 0x000fda0003f45270 */
[----:B------:R-:W0:Y:S02]  /*5a20*/  @P2 LDC.64 R184, c[0x0][0x9e8] ;  /* 0x00027a00ffb82b82 */ /* 0x000e240000000a00 */
[----:B0-----:R-:W-:-:S05]  /*5a30*/  @P2 IMAD.HI.U32 R184, R189, R184, RZ ;  /* 0x000000b8bdb82227 */ /* 0x001fca00078e00ff */
[----:B------:R-:W-:-:S07]  /*5a40*/  @P2 SHF.R.U32.HI R189, RZ, R185, R184 ;  /* 0x000000b9ffbd2219 */ /* 0x000fce00000116b8 */
.L_x_1467:
[----:B------:R-:W-:Y:S05]  /*5a50*/  BSYNC B0 ;  /* 0x0000000000007941 */ /* 0x000fea0003800000 */
.L_x_1465:
[----:B------:R-:W-:-:S04]  /*5a60*/  IMAD R0, R189, R191, -R2 ;  /* 0x000000bfbd007224 */ /* 0x000fc800078e0a02 */
[----:B------:R-:W-:-:S05]  /*5a70*/  IMAD R0, R17, -0x2, R0 ;  /* 0xfffffffe11007824 */ /* 0x000fca00078e0200 */
[----:B------:R-:W-:Y:S02]  /*5a80*/  VIADDMNMX R186, R0, R191, R186, PT ;  /* 0x000000bf00ba7246 */ /* 0x000fe400038001ba */
[----:B------:R-:W-:-:S07]  /*5a90*/  VIMNMX R187, R187, R0, !PT ;  /* 0x00000000bbbb7248 */ /* 0x000fce0007fe0100 */
.L_x_1464:
        /* <DEDUP_REMOVED lines=13> */
[----:B0-----:R-:W-:Y:S01]  /*5b70*/  IMAD.IADD R184, R188, 0x1, R21 ;  /* 0x00000001bcb87824 */ /* 0x001fe200078e0215 */
        /* <DEDUP_REMOVED lines=8> */
[C---:B------:R-:W-:Y:S02]  /*5c00*/  ISETP.GT.AND P3, PT, R187.reuse, 0x19, P2 ;  /* 0x00000019bb00780c */ /* 0x040fe40001764270 */
        /* <DEDUP_REMOVED lines=25> */
[----:B------:R-:W-:Y:S01]  /*5da0*/  ISETP.LT.OR P3, PT, R186, 0x3a, P3 ;  /* 0x0000003aba00780c */ /* 0x000fe20001f61670 */
[----:B------:R-:W-:Y:S01]  /*5db0*/  IMAD.IADD R186, R190, 0x1, R21 ;  /* 0x00000001beba7824 */ /* 0x000fe200078e0215 */
[----:B------:R-:W-:-:S02]  /*5dc0*/  FSEL R177, R177, -INF , !P4 ;  /* 0xff800000b1b17808 */ /* 0x000fc40006000000 */
[----:B------:R-:W-:Y:S02]  /*5dd0*/  FSEL R180, R180, -INF , !P6 ;  /* 0xff800000b4b47808 */ /* 0x000fe40007000000 */
[----:B------:R-:W-:Y:S01]  /*5de0*/  FSEL R181, R181, -INF , !P3 ;  /* 0xff800000b5b57808 */ /* 0x000fe20005800000 */
[----:B------:R-:W-:Y:S06]  /*5df0*/  @P5 BRA `(.L_x_1468) ;  /* 0x00000000005c5947 */ /* 0x000fec0003800000 */
        /* <DEDUP_REMOVED lines=13> */
.L_x_1470:
[----:B------:R-:W-:-:S05]  /*5ed0*/  IMAD.U32 R187, RZ, RZ, UR59 ;  /* 0x0000003bffbb7e24 */ /* 0x000fca000f8e00ff */
[----:B------:R-:W-:-:S13]  /*5ee0*/  ISETP.NE.AND P3, PT, R187, 0x1, PT ;  /* 0x00000001bb00780c */ /* 0x000fda0003f65270 */
[----:B------:R-:W0:Y:S02]  /*5ef0*/  @P3 LDC.64 R152, c[0x0][0x9e8] ;  /* 0x00027a00ff983b82 */ /* 0x000e240000000a00 */
[----:B0-----:R-:W-:-:S05]  /*5f00*/  @P3 IMAD.HI.U32 R152, R21, R152, RZ ;  /* 0x0000009815983227 */ /* 0x001fca00078e00ff */
[----:B------:R-:W-:-:S07]  /*5f10*/  @P3 SHF.R.U32.HI R21, RZ, R153, R152 ;  /* 0x00000099ff153219 */ /* 0x000fce0000011698 */
.L_x_1471:
[----:B------:R-:W-:Y:S05]  /*5f20*/  BSYNC B0 ;  /* 0x0000000000007941 */ /* 0x000fea0003800000 */
.L_x_1469:
[----:B------:R-:W-:-:S04]  /*5f30*/  IMAD R2, R21, R187, -R2 ;  /* 0x000000bb15027224 */ /* 0x000fc800078e0a02 */
[----:B------:R-:W-:-:S05]  /*5f40*/  IMAD R21, R17, -0x2, R2 ;  /* 0xfffffffe11157824 */ /* 0x000fca00078e0202 */
[----:B------:R-:W-:Y:S02]  /*5f50*/  VIADDMNMX R184, R21, R187, R184, PT ;  /* 0x000000bb15b87246 */ /* 0x000fe400038001b8 */
[----:B------:R-:W-:-:S07]  /*5f60*/  VIMNMX R186, R186, R21, !PT ;  /* 0x00000015baba7248 */ /* 0x000fce0007fe0100 */
.L_x_1468:
        /* <DEDUP_REMOVED lines=53> */
[----:B------:R-:W-:-:S02]  /*62c0*/  FMNMX.FTZ R153, R155, R2, !PT ;  /* 0x000000029b997209 */ /* 0x000fc40007810000 */
[----:B------:R-:W-:Y:S02]  /*62d0*/  ISETP.GT.AND P3, PT, R186, 0x29, P2 ;  /* 0x00000029ba00780c */ /* 0x000fe40001764270 */
[----:B------:R-:W-:Y:S02]  /*62e0*/  FMNMX.FTZ R2, R158, R153, !PT ;  /* 0x000000999e027209 */ /* 0x000fe40007810000 */
[----:B------:R-:W-:Y:S02]  /*62f0*/  FSEL R171, R171, -INF , !P5 ;  /* 0xff800000abab7808 */ /* 0x000fe40006800000 */
[----:B------:R-:W-:Y:S02]  /*6300*/  FMNMX.FTZ R153, R159, R2, !PT ;  /* 0x000000029f997209 */ /* 0x000fe40007810000 */
[----:B------:R-:W-:Y:S02]  /*6310*/  ISETP.LT.OR P6, PT, R184, 0x29, P6 ;  /* 0x00000029b800780c */ /* 0x000fe400037c1670 */
[----:B------:R-:W-:-:S02]  /*6320*/  FMNMX.FTZ R2, R162, R153, !PT ;  /* 0x00000099a2027209 */ /* 0x000fc40007810000 */
[----:B------:R-:W-:Y:S02]  /*6330*/  ISETP.GT.AND P5, PT, R186, 0x30, P2 ;  /* 0x00000030ba00780c */ /* 0x000fe400017a4270 */
[----:B------:R-:W-:Y:S02]  /*6340*/  FMNMX.FTZ R153, R163, R2, !PT ;  /* 0x00000002a3997209 */ /* 0x000fe40007810000 */
[----:B------:R-:W-:Y:S02]  /*6350*/  ISETP.LT.OR P3, PT, R184, 0x2a, P3 ;  /* 0x0000002ab800780c */ /* 0x000fe40001f61670 */
[----:B------:R-:W-:Y:S02]  /*6360*/  FSEL R174, R174, -INF , !P6 ;  /* 0xff800000aeae7808 */ /* 0x000fe40007000000 */
[----:B------:R-:W-:Y:S02]  /*6370*/  ISETP.GT.AND P6, PT, R186, 0x31, P2 ;  /* 0x00000031ba00780c */ /* 0x000fe400017c4270 */
[----:B0-----:R-:W-:-:S02]  /*6380*/  FMNMX.FTZ R21, R152, R21, !PT ;  /* 0x0000001598157209 */ /* 0x001fc40007810000 */
[----:B------:R-:W-:Y:S02]  /*6390*/  FSEL R175, R175, -INF , !P3 ;  /* 0xff800000afaf7808 */ /* 0x000fe40005800000 */
[C---:B------:R-:W-:Y:S01]  /*63a0*/  FSETP.NEU.FTZ.AND P4, PT, R21.reuse, -INF , PT ;  /* 0xff8000001500780b */ /* 0x040fe20003f9d000 */
[----:B------:R-:W-:Y:S01]  /*63b0*/  FMUL.FTZ R152, R21, UR5 ;  /* 0x0000000515987c20 */ /* 0x000fe20008410000 */
[----:B------:R-:W-:Y:S02]  /*63c0*/  ISETP.LT.OR P5, PT, R184, 0x31, P5 ;  /* 0x00000031b800780c */ /* 0x000fe40002fa1670 */
[----:B------:R-:W-:Y:S02]  /*63d0*/  ISETP.GT.AND P3, PT, R186, 0x38, P2 ;  /* 0x00000038ba00780c */ /* 0x000fe40001764270 */
[----:B------:R-:W-:Y:S02]  /*63e0*/  FSEL R2, R152, RZ, P4 ;  /* 0x000000ff98027208 */ /* 0x000fe40002000000 */
[----:B------:R-:W-:-:S02]  /*63f0*/  FMNMX.FTZ R152, R166, R153, !PT ;  /* 0x00000099a6987209 */ /* 0x000fc40007810000 */
        /* <DEDUP_REMOVED lines=31> */
[----:B------:R-:W-:Y:S01]  /*65f0*/  FFMA.FTZ R181, R181, UR5, -R2 ;  /* 0x00000005b5b57c23 */ /* 0x000fe20008010802 */
[----:B------:R-:W-:Y:S01]  /*6600*/  FSEL R187, R21, RZ, P4 ;  /* 0x000000ff15bb7208 */ /* 0x000fe20002000000 */
[----:B------:R-:W-:Y:S01]  /*6610*/  MUFU.EX2 R153, R153 ;  /* 0x0000009900997308 */ /* 0x000fe20000000800 */
[----:B------:R-:W-:-:S03]  /*6620*/  FMNMX.FTZ R0, R183, R0, !PT ;  /* 0x00000000b7007209 */ /* 0x000fc60007810000 */
[----:B------:R-:W-:Y:S02]  /*6630*/  FADD.FTZ R187, -R187, R4 ;  /* 0x00000004bbbb7221 */ /* 0x000fe40000010100 */
[----:B------:R-:W0:Y:S02]  /*6640*/  SHFL.BFLY PT, R185, R0, 0x2, 0x1f ;  /* 0x0c401f0000b97f89 */ /* 0x000e2400000e0000 */
[----:B------:R-:W-:Y:S01]  /*6650*/  FMUL.FTZ R187, R187, UR5 ;  /* 0x00000005bbbb7c20 */ /* 0x000fe20008410000 */
[----:B------:R-:W-:Y:S08]  /*6660*/  MUFU.EX2 R196, R196 ;  /* 0x000000c400c47308 */ /* 0x000ff00000000800 */
[----:B------:R-:W-:Y:S08]  /*6670*/  MUFU.EX2 R198, R198 ;  /* 0x000000c600c67308 */ /* 0x000ff00000000800 */
[----:B------:R-:W-:Y:S01]  /*6680*/  MUFU.EX2 R157, R157 ;  /* 0x0000009d009d7308 */ /* 0x000fe20000000800 */
[----:B0-----:R-:W-:-:S07]  /*6690*/  FMNMX.FTZ R185, R0, R185, !PT ;  /* 0x000000b900b97209 */ /* 0x001fce0007810000 */
[----:B------:R-:W0:Y:S01]  /*66a0*/  MUFU.EX2 R0, R187 ;  /* 0x000000bb00007308 */ /* 0x000e220000000800 */
[----:B------:R-:W1:Y:S07]  /*66b0*/  SHFL.BFLY PT, R152, R185, 0x1, 0x1f ;  /* 0x0c201f00b9987f89 */ /* 0x000e6e00000e0000 */
[----:B------:R-:W2:Y:S08]  /*66c0*/  MUFU.EX2 R192, R192 ;  /* 0x000000c000c07308 */ /* 0x000eb00000000800 */
[----:B------:R-:W3:Y:S08]  /*66d0*/  MUFU.EX2 R161, R161 ;  /* 0x000000a100a17308 */ /* 0x000ef00000000800 */
[----:B------:R-:W-:Y:S01]  /*66e0*/  MUFU.EX2 R194, R194 ;  /* 0x000000c200c27308 */ /* 0x000fe20000000800 */
[----:B-1----:R-:W-:-:S04]  /*66f0*/  FMNMX.FTZ R152, R185, R152, !PT ;  /* 0x00000098b9987209 */ /* 0x002fc80007810000 */
[C---:B------:R-:W-:Y:S01]  /*6700*/  FSETP.NEU.FTZ.AND P2, PT, R152.reuse, -INF , PT ;  /* 0xff8000009800780b */ /* 0x040fe20003f5d000 */
[C---:B------:R-:W-:Y:S02]  /*6710*/  FMUL.FTZ R156, R152.reuse, UR5 ;  /* 0x00000005989c7c20 */ /* 0x040fe40008410000 */
[----:B------:R-:W-:Y:S01]  /*6720*/  MUFU.EX2 R165, R165 ;  /* 0x000000a500a57308 */ /* 0x000fe20000000800 */
[----:B------:R-:W-:Y:S02]  /*6730*/  FSEL R2, R152, RZ, P2 ;  /* 0x000000ff98027208 */ /* 0x000fe40001000000 */
[----:B------:R-:W-:Y:S02]  /*6740*/  FSEL R156, R156, RZ, P2 ;  /* 0x000000ff9c9c7208 */ /* 0x000fe40001000000 */
[----:B------:R-:W-:Y:S01]  /*6750*/  ISETP.GT.AND P2, PT, R20, UR58, PT ;  /* 0x0000003a14007c0c */ /* 0x000fe2000bf44270 */
[----:B------:R-:W-:Y:S01]  /*6760*/  FADD.FTZ R2, -R2, R3 ;  /* 0x0000000302027221 */ /* 0x000fe20000010100 */
[----:B0-----:R-:W-:Y:S01]  /*6770*/  FFMA.FTZ R3, R0, R16, R153 ;  /* 0x0000001000037223 */ /* 0x001fe20000010099 */
        /* <DEDUP_REMOVED lines=19> */
[----:B--2---:R-:W-:Y:S01]  /*68b0*/  FADD.FTZ R164, R192, R3 ;  /* 0x00000003c0a47221 */ /* 0x004fe20000010000 */
[----:B------:R-:W-:Y:S01]  /*68c0*/  FFMA.FTZ R182, R182, UR5, -R156 ;  /* 0x00000005b6b67c23 */ /* 0x000fe2000801089c */
[----:B------:R-:W-:Y:S01]  /*68d0*/  IMAD.U32 R155, RZ, RZ, UR10 ;  /* 0x0000000aff9b7e24 */ /* 0x000fe2000f8e00ff */
[----:B------:R-:W1:Y:S01]  /*68e0*/  MUFU.EX2 R4, R4 ;  /* 0x0000000400047308 */ /* 0x000e620000000800 */
[----:B------:R-:W-:Y:S01]  /*68f0*/  F2FP.BF16.F32.PACK_AB R196, R196, R153 ;  /* 0x00000099c4c4723e */ /* 0x000fe200000010ff */
[----:B------:R-:W-:Y:S01]  /*6900*/  VIADD R20, R20, 0xffffffff ;  /* 0xffffffff14147836 */ /* 0x000fe20000000000 */
[----:B------:R-:W-:Y:S01]  /*6910*/  F2FP.BF16.F32.PACK_AB R198, R157, R198 ;  /* 0x000000c69dc6723e */ /* 0x000fe200000010ff */
[----:B------:R-:W-:Y:S01]  /*6920*/  @!P1 VIADD R155, R155, 0x30860 ;  /* 0x000308609b9b9836 */ /* 0x000fe20000000000 */
[----:B---3--:R-:W-:-:S03]  /*6930*/  F2FP.BF16.F32.PACK_AB R192, R161, R192 ;  /* 0x000000c0a1c0723e */ /* 0x008fc600000010ff */
        /* <DEDUP_REMOVED lines=15> */
[----:B------:R-:W-:-:S05]  /*6a30*/  IMAD.MOV.U32 R4, RZ, RZ, R21 ;  /* 0x000000ffff047224 */ /* 0x000fca00078e0015 */
        /* <DEDUP_REMOVED lines=31> */
[----:B---3--:R-:W-:-:S07]  /*6c30*/  FADD.FTZ R3, R191, R16 ;  /* 0x00000010bf037221 */ /* 0x008fce0000010000 */
[----:B------:R-:W3:Y:S01]  /*6c40*/  MUFU.EX2 R185, R185 ;  /* 0x000000b900b97308 */ /* 0x000ee20000000800 */
[C---:B-1----:R-:W-:Y:S01]  /*6c50*/  FADD.FTZ R5, R177.reuse, R166 ;  /* 0x000000a6b1057221 */ /* 0x042fe20000010000 */
[----:B------:R-:W-:-:S06]  /*6c60*/  F2FP.BF16.F32.PACK_AB R184, R177, R184 ;  /* 0x000000b8b1b8723e */ /* 0x000fcc00000010ff */
[----:B------:R-:W1:Y:S01]  /*6c70*/  MUFU.EX2 R179, R179 ;  /* 0x000000b300b37308 */ /* 0x000e620000000800 */
[C---:B--2---:R-:W-:Y:S01]  /*6c80*/  FADD.FTZ R166, R164.reuse, R3 ;  /* 0x00000003a4a67221 */ /* 0x044fe20000010000 */
[----:B------:R-:W-:Y:S01]  /*6c90*/  F2FP.BF16.F32.PACK_AB R191, R164, R191 ;  /* 0x000000bfa4bf723e */ /* 0x000fe200000010ff */
[----:B------:R-:W-:-:S05]  /*6ca0*/  IMAD.MOV.U32 R3, RZ, RZ, R152 ;  /* 0x000000ffff037224 */ /* 0x000fca00078e0098 */
[----:B------:R-:W2:Y:S01]  /*6cb0*/  MUFU.EX2 R186, R186 ;  /* 0x000000ba00ba7308 */ /* 0x000ea20000000800 */
[----:B---3--:R-:W-:-:S07]  /*6cc0*/  FADD.FTZ R166, R185, R166 ;  /* 0x000000a6b9a67221 */ /* 0x008fce0000010000 */
[----:B------:R-:W3:Y:S01]  /*6cd0*/  MUFU.EX2 R187, R182 ;  /* 0x000000b600bb7308 */ /* 0x000ee20000000800 */
[C---:B-1----:R-:W-:Y:S01]  /*6ce0*/  FADD.FTZ R166, R179.reuse, R166 ;  /* 0x000000a6b3a67221 */ /* 0x042fe20000010000 */
[----:B------:R-:W-:-:S06]  /*6cf0*/  F2FP.BF16.F32.PACK_AB R185, R179, R185 ;  /* 0x000000b9b3b9723e */ /* 0x000fcc00000010ff */
[----:B------:R-:W1:Y:S01]  /*6d00*/  MUFU.EX2 R181, R181 ;  /* 0x000000b500b57308 */ /* 0x000e620000000800 */
[----:B--2---:R-:W-:-:S07]  /*6d10*/  FADD.FTZ R16, R186, R5 ;  /* 0x00000005ba107221 */ /* 0x004fce0000010000 */
[----:B------:R-:W2:Y:S01]  /*6d20*/  MUFU.EX2 R156, R156 ;  /* 0x0000009c009c7308 */ /* 0x000ea20000000800 */
[----:B---3--:R-:W-:Y:S01]  /*6d30*/  FADD.FTZ R166, R187, R166 ;  /* 0x000000a6bba67221 */ /* 0x008fe20000010000 */
[C---:B-1----:R-:W-:Y:S01]  /*6d40*/  FADD.FTZ R16, R181.reuse, R16 ;  /* 0x00000010b5107221 */ /* 0x042fe20000010000 */
[----:B------:R-:W-:Y:S02]  /*6d50*/  F2FP.BF16.F32.PACK_AB R186, R181, R186 ;  /* 0x000000bab5ba723e */ /* 0x000fe400000010ff */
[C---:B--2---:R-:W-:Y:S01]  /*6d60*/  FADD.FTZ R5, R156.reuse, R166 ;  /* 0x000000a69c057221 */ /* 0x044fe20000010000 */
[----:B------:R-:W-:Y:S01]  /*6d70*/  F2FP.BF16.F32.PACK_AB R187, R156, R187 ;  /* 0x000000bb9cbb723e */ /* 0x000fe200000010ff */
[----:B0-----:R-:W-:Y:S06]  /*6d80*/  @P2 BRA `(.L_x_1472) ;  /* 0xffffffd8002c2947 */ /* 0x001fec000383ffff */
[----:B------:R-:W-:Y:S01]  /*6d90*/  IMAD.MOV.U32 R3, RZ, RZ, R152 ;  /* 0x000000ffff037224 */ /* 0x000fe200078e0098 */
[----:B------:R-:W-:Y:S01]  /*6da0*/  UMOV UR36, UR4 ;  /* 0x0000000400247c82 */ /* 0x000fe20008000000 */
[----:B------:R-:W-:Y:S01]  /*6db0*/  IMAD.MOV.U32 R4, RZ, RZ, R21 ;  /* 0x000000ffff047224 */ /* 0x000fe200078e0015 */
[----:B------:R-:W-:-:S06]  /*6dc0*/  UMOV UR38, UR7 ;  /* 0x0000000700267c82 */ /* 0x000fcc0008000000 */
.L_x_1455:
[----:B------:R-:W-:Y:S01]  /*6dd0*/  ULDC UR4, c[0x0][0x448] ;  /* 0x0001120000047ab9 */ /* 0x000fe20000000800 */
[----:B------:R-:W-:Y:S02]  /*6de0*/  UIADD3 UR10, UR61, 0x7f, URZ ;  /* 0x0000007f3d0a7890 */ /* 0x000fe4000fffe03f */
[----:B------:R-:W-:Y:S02]  /*6df0*/  UISETP.NE.AND UP0, UPT, UR4, 0x1, UPT ;  /* 0x000000010400788c */ /* 0x000fe4000bf05270 */
[----:B------:R-:W-:Y:S01]  /*6e00*/  UIADD3 UR11, UR60, 0x1, -UR39 ;  /* 0x000000013c0b7890 */ /* 0x000fe2000fffe827 */
[----:B------:R-:W-:Y:S02]  /*6e10*/  ULDC UR4, c[0x0][0x9e4] ;  /* 0x0002790000047ab9 */ /* 0x000fe40000000800 */
[----:B------:R-:W-:-:S06]  /*6e20*/  UISETP.GE.AND UP1, UPT, UR4, 0x1, UPT ;  /* 0x000000010400788c */ /* 0x000fcc000bf26270 */
[----:B------:R-:W-:Y:S01]  /*6e30*/  @UP0 ULDC UR6, c[0x0][0x44c] ;  /* 0x0001130000060ab9 */ /* 0x000fe20000000800 */
[----:B------:R-:W-:Y:S01]  /*6e40*/  PLOP3.LUT P6, PT, PT, PT, UP1, 0x80, 0x0 ;  /* 0x000000000000781c */ /* 0x000fe20003fcf018 */
[----:B------:R-:W-:Y:S01]  /*6e50*/  UIMAD.WIDE.U32 UR6, UR10, UR6, URZ ;  /* 0x000000060a0672a5 */ /* 0x000fe2000f8e003f */
[----:B------:R-:W-:-:S03]  /*6e60*/  @UP0 ULDC UR14, c[0x0][0x450] ;  /* 0x00011400000e0ab9 */ /* 0x000fc60000000800 */
[----:B------:R-:W-:-:S04]  /*6e70*/  @UP0 USHF.R.U32.HI UR10, URZ, UR14, UR7 ;  /* 0x0000000e3f0a0299 */ /* 0x000fc80008011607 */
[----:B------:R-:W-:-:S04]  /*6e80*/  UIADD3 UR10, UR11, UR10, URZ ;  /* 0x0000000a0b0a7290 */ /* 0x000fc8000fffe03f */
[----:B------:R-:W-:Y:S01]  /*6e90*/  UIADD3 UR18, UR10, -UR18, URZ ;  /* 0x800000120a127290 */ /* 0x000fe2000fffe03f */
[----:B------:R-:W-:Y:S11]  /*6ea0*/  @!P6 BRA `(.L_x_1473) ;  /* 0x000000000048e947 */ /* 0x000ff60003800000 */
[----:B------:R-:W-:Y:S02]  /*6eb0*/  UMOV UR14, UR10 ;  /* 0x0000000a000e7c82 */ /* 0x000fe40008000000 */
        /* <DEDUP_REMOVED lines=10> */
.L_x_1474:
[----:B------:R-:W-:-:S11]  /*6f60*/  UISETP.NE.AND UP1, UPT, UR4, 0x1, UPT ;  /* 0x000000010400788c */ /* 0x000fd6000bf25270 */
[----:B------:R-:W-:Y:S02]  /*6f70*/  @UP1 ULDC.64 UR6, c[0x0][0x9e8] ;  /* 0x00027a0000061ab9 */ /* 0x000fe40000000a00 */
[----:B------:R-:W-:-:S04]  /*6f80*/  UIMAD.WIDE.U32 UR10, UR14, UR6, URZ ;  /* 0x000000060e0a72a5 */ /* 0x000fc8000f8e003f */
[----:B------:R-:W-:-:S12]  /*6f90*/  @UP1 USHF.R.U32.HI UR14, URZ, UR7, UR11 ;  /* 0x000000073f0e1299 */ /* 0x000fd8000801160b */
.L_x_1475:
[----:B------:R-:W-:-:S04]  /*6fa0*/  UIMAD UR4, UR14, UR4, URZ ;  /* 0x000000040e0472a4 */ /* 0x000fc8000f8e023f */
[----:B------:R-:W-:-:S04]  /*6fb0*/  UISETP.LT.AND UP1, UPT, UR18, UR4, UPT ;  /* 0x000000041200728c */ /* 0x000fc8000bf21270 */
[----:B------:R-:W-:-:S12]  /*6fc0*/  USEL UR18, UR18, UR4, !UP1 ;  /* 0x0000000412127287 */ /* 0x000fd8000c800000 */
.L_x_1473:
[----:B------:R-:W-:Y:S01]  /*6fd0*/  UIADD3 UR18, UR18, 0x3f, URZ ;  /* 0x0000003f12127890 */ /* 0x000fe2000fffe03f */
[----:B------:R-:W-:-:S03]  /*6fe0*/  R2UR UR6, R23 ;  /* 0x00000000170672ca */ /* 0x000fc600000e0000 */
[----:B------:R-:W-:-:S04]  /*6ff0*/  USHF.R.S32.HI UR4, URZ, 0x1f, UR18 ;  /* 0x0000001f3f047899 */ /* 0x000fc80008011412 */
[----:B------:R-:W-:-:S04]  /*7000*/  ULEA.HI UR4, UR4, UR18, URZ, 0x6 ;  /* 0x0000001204047291 */ /* 0x000fc8000f8f303f */
[----:B------:R-:W-:-:S04]  /*7010*/  USHF.R.S32.HI UR4, URZ, 0x6, UR4 ;  /* 0x000000063f047899 */ /* 0x000fc80008011404 */
[----:B------:R-:W-:-:S04]  /*7020*/  UISETP.LT.AND UP1, UPT, UR6, UR4, UPT ;  /* 0x000000040600728c */ /* 0x000fc8000bf21270 */
[----:B------:R-:W-:-:S06]  /*7030*/  USEL UR58, UR6, UR4, !UP1 ;  /* 0x00000004063a7287 */ /* 0x000fcc000c800000 */
[----:B------:R-:W-:-:S13]  /*7040*/  ISETP.GE.AND P2, PT, R20, UR58, PT ;  /* 0x0000003a14007c0c */ /* 0x000fda000bf46270 */
[----:B------:R-:W-:Y:S05]  /*7050*/  @!P2 BRA `(.L_x_1476) ;  /* 0x0000001c002ca947 */ /* 0x000fea0003800000 */
[----:B------:R-:W-:Y:S01]  /*7060*/  IMAD.MOV.U32 R218, RZ, RZ, R3 ;  /* 0x000000ffffda7224 */ /* 0x000fe200078e0003 */
[----:B------:R-:W-:Y:S01]  /*7070*/  UMOV UR6, UR38 ;  /* 0x0000002600067c82 */ /* 0x000fe20008000000 */
[----:B------:R-:W-:Y:S01]  /*7080*/  IMAD.MOV.U32 R21, RZ, RZ, R4 ;  /* 0x000000ffff157224 */ /* 0x000fe200078e0004 */
[----:B------:R-:W-:Y:S01]  /*7090*/  UMOV UR4, UR36 ;  /* 0x0000002400047c82 */ /* 0x000fe20008000000 */
[----:B------:R-:W-:-:S05]  /*70a0*/  ULDC UR59, c[0x0][0x988] ;  /* 0x00026200003b7ab9 */ /* 0x000fca0000000800 */
.L_x_1485:
        /* <DEDUP_REMOVED lines=8> */
.L_x_1477:
[----:B------:R-:W-:Y:S01]  /*7130*/  ULEA UR5, UR36, UR37, 0x3 ;  /* 0x0000002524057291 */ /* 0x000fe2000f8e183f */
[----:B------:R-:W-:-:S05]  /*7140*/  IMAD.U32 R3, RZ, RZ, UR38 ;  /* 0x00000026ff037e24 */ /* 0x000fca000f8e00ff */
[----:B------:R-:W-:-:S04]  /*7150*/  SHF.L.U32 R3, R3, 0x1f, RZ ;  /* 0x0000001f03037819 */ /* 0x000fc800000006ff */
[----:B------:R0:W1:Y:S01]  /*7160*/  SYNCS.PHASECHK.TRANS64.TRYWAIT P2, [UR5+0x30830], R3 ;  /* 0x03083003ff0075a7 */ /* 0x0000620008040145 */
[----:B------:R-:W-:Y:S05]  /*7170*/  @!P0 BRA `(.L_x_1478) ;  /* 0x0000000000048947 */ /* 0x000fea0003800000 */
[----:B------:R-:W-:Y:S01]  /*7180*/  BPT.TRAP 0x1 ;  /* 0x000000040000795c */ /* 0x000fe20000300000 */
.L_x_1478:
[----:B-1----:R-:W-:Y:S05]  /*7190*/  @P2 BRA `(.L_x_1479) ;  /* 0x0000000000082947 */ /* 0x002fea0003800000 */
[----:B------:R-:W1:Y:S02]  /*71a0*/  SYNCS.PHASECHK.TRANS64.TRYWAIT P2, [UR5+0x30830], R3 ;  /* 0x03083003ff0075a7 */ /* 0x000e640008040145 */
[----:B-1----:R-:W-:Y:S05]  /*71b0*/  @!P2 BRA `(.L_x_1480) ;  /* 0x000000fc0090a947 */ /* 0x002fea0003800000 */
.L_x_1479:
[----:B------:R-:W-:Y:S01]  /*71c0*/  R2UR UR5, R18 ;  /* 0x00000000120572ca */ /* 0x000fe200000e0000 */
[----:B------:R-:W-:Y:S01]  /*71d0*/  WARPGROUP.ARRIVE ;  /* 0x00000000000079c5 */ /* 0x000fe20000000000 */
        /* <DEDUP_REMOVED lines=222> */
.L_x_1481:
[----:B------:R-:W-:Y:S01]  /*7fc0*/  ULEA UR14, UR4, UR37, 0x3 ;  /* 0x00000025040e7291 */ /* 0x000fe2000f8e183f */
[----:B------:R-:W-:-:S05]  /*7fd0*/  IMAD.U32 R0, RZ, RZ, UR6 ;  /* 0x00000006ff007e24 */ /* 0x000fca000f8e00ff */
[----:B------:R-:W-:-:S04]  /*7fe0*/  SHF.L.U32 R0, R0, 0x1f, RZ ;  /* 0x0000001f00007819 */ /* 0x000fc800000006ff */
[----:B------:R2:W3:Y:S01]  /*7ff0*/  SYNCS.PHASECHK.TRANS64.TRYWAIT P2, [UR14+0x30850], R0 ;  /* 0x03085000ff0075a7 */ /* 0x0004e2000804014e */
[----:B------:R-:W-:Y:S05]  /*8000*/  @!P0 BRA `(.L_x_1482) ;  /* 0x0000000000048947 */ /* 0x000fea0003800000 */
[----:B------:R-:W-:Y:S01]  /*8010*/  BPT.TRAP 0x1 ;  /* 0x000000040000795c */ /* 0x000fe20000300000 */
.L_x_1482:
[----:B---3--:R-:W-:Y:S05]  /*8020*/  @P2 BRA `(.L_x_1483) ;  /* 0x0000000000082947 */ /* 0x008fea0003800000 */
[----:B------:R-:W3:Y:S02]  /*8030*/  SYNCS.PHASECHK.TRANS64.TRYWAIT P2, [UR14+0x30850], R0 ;  /* 0x03085000ff0075a7 */ /* 0x000ee4000804014e */
[----:B---3--:R-:W-:Y:S05]  /*8040*/  @!P2 BRA `(.L_x_1484) ;  /* 0x000000f00004a947 */ /* 0x008fea0003800000 */
.L_x_1483:
[----:B------:R-:W-:Y:S01]  /*8050*/  UIADD3 UR5, UR37, 0x400, URZ ;  /* 0x0000040025057890 */ /* 0x000fe2000fffe03f */
[----:B------:R-:W-:Y:S01]  /*8060*/  WARPGROUP.ARRIVE ;  /* 0x00000000000079c5 */ /* 0x000fe20000000000 */
[----:B------:R-:W-:Y:S01]  /*8070*/  UMOV UR11, 0x40000040 ;  /* 0x40000040000b7882 */ /* 0x000fe20000000000 */
[----:B0-2---:R-:W-:Y:S01]  /*8080*/  FMNMX.FTZ R0, R152, R21, !PT ;  /* 0x0000001598007209 */ /* 0x005fe20007810000 */
[----:B------:R-:W-:Y:S01]  /*8090*/  USHF.R.U32.HI UR5, URZ, 0x4, UR5 ;  /* 0x000000043f057899 */ /* 0x000fe20008011605 */
[C---:B------:R-:W-:Y:S01]  /*80a0*/  ISETP.GT.AND P2, PT, R20.reuse, UR58, PT ;  /* 0x0000003a14007c0c */ /* 0x040fe2000bf44270 */
        /* <DEDUP_REMOVED lines=198> */
.L_x_1476:
        /* <DEDUP_REMOVED lines=9> */
.L_x_1503:
        /* <DEDUP_REMOVED lines=8> */
.L_x_1487:
[----:B------:R-:W-:Y:S01]  /*8e20*/  ULEA UR5, UR36, UR37, 0x3 ;  /* 0x0000002524057291 */ /* 0x000fe2000f8e183f */
[----:B------:R-:W-:-:S05]  /*8e30*/  IMAD.U32 R3, RZ, RZ, UR38 ;  /* 0x00000026ff037e24 */ /* 0x000fca000f8e00ff */
[----:B------:R-:W-:-:S04]  /*8e40*/  SHF.L.U32 R3, R3, 0x1f, RZ ;  /* 0x0000001f03037819 */ /* 0x000fc800000006ff */
[----:B------:R0:W1:Y:S01]  /*8e50*/  SYNCS.PHASECHK.TRANS64.TRYWAIT P2, [UR5+0x30830], R3 ;  /* 0x03083003ff0075a7 */ /* 0x0000620008040145 */
[----:B------:R-:W-:Y:S05]  /*8e60*/  @!P0 BRA `(.L_x_1488) ;  /* 0x0000000000048947 */ /* 0x000fea0003800000 */
[----:B------:R-:W-:Y:S01]  /*8e70*/  BPT.TRAP 0x1 ;  /* 0x000000040000795c */ /* 0x000fe20000300000 */
.L_x_1488:
[----:B-1----:R-:W-:Y:S05]  /*8e80*/  @P2 BRA `(.L_x_1489) ;  /* 0x0000000000082947 */ /* 0x002fea0003800000 */
[----:B------:R-:W1:Y:S02]  /*8e90*/  SYNCS.PHASECHK.TRANS64.TRYWAIT P2, [UR5+0x30830], R3 ;  /* 0x03083003ff0075a7 */ /* 0x000e640008040145 */
[----:B-1----:R-:W-:Y:S05]  /*8ea0*/  @!P2 BRA `(.L_x_1490) ;  /* 0x000000e00084a947 */ /* 0x002fea0003800000 */
.L_x_1489:
        /* <DEDUP_REMOVED lines=224> */
.L_x_1491:
[----:B------:R-:W-:Y:S01]  /*9cb0*/  ULEA UR14, UR4, UR37, 0x3 ;  /* 0x00000025040e7291 */ /* 0x000fe2000f8e183f */
[----:B------:R-:W-:-:S05]  /*9cc0*/  IMAD.U32 R0, RZ, RZ, UR6 ;  /* 0x00000006ff007e24 */ /* 0x000fca000f8e00ff */
[----:B------:R-:W-:-:S04]  /*9cd0*/  SHF.L.U32 R0, R0, 0x1f, RZ ;  /* 0x0000001f00007819 */ /* 0x000fc800000006ff */
[----:B------:R2:W3:Y:S01]  /*9ce0*/  SYNCS.PHASECHK.TRANS64.TRYWAIT P2, [UR14+0x30850], R0 ;  /* 0x03085000ff0075a7 */ /* 0x0004e2000804014e */
[----:B------:R-:W-:Y:S05]  /*9cf0*/  @!P0 BRA `(.L_x_1492) ;  /* 0x0000000000048947 */ /* 0x000fea0003800000 */
[----:B------:R-:W-:Y:S01]  /*9d00*/  BPT.TRAP 0x1 ;  /* 0x000000040000795c */ /* 0x000fe20000300000 */
.L_x_1492:
[----:B---3--:R-:W-:Y:S05]  /*9d10*/  @P2 BRA `(.L_x_1493) ;  /* 0x0000000000082947 */ /* 0x008fea0003800000 */
[----:B------:R-:W3:Y:S02]  /*9d20*/  SYNCS.PHASECHK.TRANS64.TRYWAIT P2, [UR14+0x30850], R0 ;  /* 0x03085000ff0075a7 */ /* 0x000ee4000804014e */
[----:B---3--:R-:W-:Y:S05]  /*9d30*/  @!P2 BRA `(.L_x_1494) ;  /* 0x000000d000f8a947 */ /* 0x008fea0003800000 */
.L_x_1493:
[----:B------:R-:W-:Y:S01]  /*9d40*/  UIADD3 UR5, UR37, 0x400, URZ ;  /* 0x0000040025057890 */ /* 0x000fe2000fffe03f */
[----:B------:R-:W-:Y:S01]  /*9d50*/  WARPGROUP.ARRIVE ;  /* 0x00000000000079c5 */ /* 0x000fe20000000000 */
[----:B------:R-:W-:Y:S01]  /*9d60*/  UMOV UR11, 0x40000040 ;  /* 0x40000040000b7882 */ /* 0x000fe20000000000 */
[----:B------:R-:W-:Y:S01]  /*9d70*/  PLOP3.LUT P2, PT, PT, PT, UP0, 0x80, 0x0 ;  /* 0x000000000000781c */ /* 0x000fe20003f4f008 */
[----:B------:R-:W-:Y:S01]  /*9d80*/  USHF.R.U32.HI UR5, URZ, 0x4, UR5 ;  /* 0x000000043f057899 */ /* 0x000fe20008011605 */
[----:B-1----:R-:W-:Y:S01]  /*9d90*/  IMAD.SHL.U32 R4, R20, 0x40, RZ ;  /* 0x0000004014047824 */ /* 0x002fe200078e00ff */
[----:B------:R-:W-:Y:S01]  /*9da0*/  ULDC UR6, c[0x0][0x9e0] ;  /* 0x0002780000067ab9 */ /* 0x000fe20000000800 */
[----:B0-2---:R-:W-:Y:S01]  /*9db0*/  IMAD.U32 R0, RZ, RZ, UR7 ;  /* 0x00000007ff007e24 */ /* 0x005fe2000f8e00ff */
[----:B------:R-:W-:Y:S01]  /*9dc0*/  ULOP3.LUT UR5, UR5, 0x3fff, URZ, 0xc0, !UPT ;  /* 0x00003fff05057892 */ /* 0x000fe2000f8ec03f */
[----:B------:R-:W-:-:S03]  /*9dd0*/  IMAD.U32 R3, RZ, RZ, UR39 ;  /* 0x00000027ff037e24 */ /* 0x000fc6000f8e00ff */
[----:B------:R-:W-:Y:S01]  /*9de0*/  ULOP3.LUT UR5, UR5, 0x2000000, URZ, 0xfc, !UPT ;  /* 0x0200000005057892 */ /* 0x000fe2000f8efc3f */
[----:B------:R-:W-:-:S03]  /*9df0*/  @!P1 LEA R0, R0, UR37, 0x3 ;  /* 0x0000002500009c11 */ /* 0x000fc6000f8e18ff */
[----:B------:R-:W-:Y:S02]  /*9e00*/  ULEA UR4, UR4, UR5, 0xb ;  /* 0x0000000504047291 */ /* 0x000fe4000f8e583f */
[----:B------:R-:W-:-:S05]  /*9e10*/  @!P1 VIADD R0, R0, 0x30840 ;  /* 0x0003084000009836 */ /* 0x000fca0000000000 */
[----:B------:R-:W-:Y:S01]  /*9e20*/  UMOV UR10, UR4 ;  /* 0x00000004000a7c82 */ /* 0x000fe20008000000 */
[----:B------:R-:W-:Y:S01]  /*9e30*/  @!P1 PRMT R0, RZ, 0x654, R0 ;  /* 0x00000654ff009816 */ /* 0x000fe20000000000 */
        /* <DEDUP_REMOVED lines=22> */
[----:B------:R0:W-:Y:S03]  /*9fa0*/  @!P1 SYNCS.ARRIVE.TRANS64.RED.A1T0 RZ, [R0+URZ], RZ ;  /* 0x000000ff00ff99a7 */ /* 0x0001e6000810043f */
[----:B------:R-:W-:Y:S01]  /*9fb0*/  @P2 IMAD.HI.U32 R2, R184, UR4, RZ ;  /* 0x00000004b8022c27 */ /* 0x000fe2000f8e00ff */
[----:B------:R-:W-:-:S04]  /*9fc0*/  @UP0 ULDC UR4, c[0x0][0x450] ;  /* 0x0001140000040ab9 */ /* 0x000fc80000000800 */
[----:B------:R-:W-:Y:S01]  /*9fd0*/  @P2 SHF.R.U32.HI R184, RZ, UR4, R2 ;  /* 0x00000004ffb82c19 */ /* 0x000fe20008011602 */
[----:B------:R-:W-:Y:S01]  /*9fe0*/  ULOP3.LUT UR4, URZ, UR59, URZ, 0x33, !UPT ;  /* 0x0000003b3f047292 */ /* 0x000fe2000f8e333f */
[----:B------:R-:W-:-:S03]  /*9ff0*/  IADD3 R2, -R4, 0x1, RZ ;  /* 0x0000000104027810 */ /* 0x000fc60007ffe1ff */
[----:B------:R-:W1:Y:S02]  /*a000*/  SHFL.IDX PT, R187, R184, RZ, 0x1c1f ;  /* 0x001c1fffb8bb7589 */ /* 0x000e6400000e0000 */
[----:B------:R-:W-:-:S05]  /*a010*/  IMAD R2, R17, -0x2, R2 ;  /* 0xfffffffe11027824 */ /* 0x000fca00078e0202 */
[----:B------:R-:W-:-:S05]  /*a020*/  IADD3 R2, -R3, UR60, R2 ;  /* 0x0000003c03027c10 */ /* 0x000fca000fffe102 */
[C---:B------:R-:W-:Y:S02]  /*a030*/  VIADD R188, R2.reuse, UR6 ;  /* 0x0000000602bc7c36 */ /* 0x040fe40008000000 */
[----:B------:R-:W-:Y:S02]  /*a040*/  VIADD R189, R2, UR4 ;  /* 0x0000000402bd7c36 */ /* 0x000fe40008000000 */
[--C-:B-1----:R-:W-:Y:S02]  /*a050*/  IMAD.IADD R185, R188, 0x1, R187.reuse ;  /* 0x00000001bcb97824 */ /* 0x102fe400078e02bb */
[----:B------:R-:W-:Y:S01]  /*a060*/  IMAD.IADD R186, R189, 0x1, R187 ;  /* 0x00000001bdba7824 */ /* 0x000fe200078e02bb */
[----:B0-----:R-:W-:Y:S06]  /*a070*/  @!P6 BRA `(.L_x_1495) ;  /* 0x00000000005ce947 */ /* 0x001fec0003800000 */
        /* <DEDUP_REMOVED lines=13> */
.L_x_1497:
[----:B------:R-:W-:-:S05]  /*a150*/  IMAD.U32 R190, RZ, RZ, UR58 ;  /* 0x0000003affbe7e24 */ /* 0x000fca000f8e00ff */
[----:B------:R-:W-:-:S13]  /*a160*/  ISETP.NE.AND P2, PT, R190, 0x1, PT ;  /* 0x00000001be00780c */ /* 0x000fda0003f45270 */
[----:B------:R-:W0:Y:S02]  /*a170*/  @P2 LDC.64 R2, c[0x0][0x9e8] ;  /* 0x00027a00ff022b82 */ /* 0x000e240000000a00 */
[----:B0-----:R-:W-:-:S05]  /*a180*/  @P2 IMAD.HI.U32 R2, R187, R2, RZ ;  /* 0x00000002bb022227 */ /* 0x001fca00078e00ff */
[----:B------:R-:W-:-:S07]  /*a190*/  @P2 SHF.R.U32.HI R187, RZ, R3, R2 ;  /* 0x00000003ffbb2219 */ /* 0x000fce0000011602 */
.L_x_1498:
[----:B------:R-:W-:Y:S05]  /*a1a0*/  BSYNC B0 ;  /* 0x0000000000007941 */ /* 0x000fea0003800000 */
.L_x_1496:
[----:B------:R-:W-:-:S04]  /*a1b0*/  IMAD R0, R187, R190, -R4 ;  /* 0x000000bebb007224 */ /* 0x000fc800078e0a04 */
[----:B------:R-:W-:-:S05]  /*a1c0*/  IMAD R0, R17, -0x2, R0 ;  /* 0xfffffffe11007824 */ /* 0x000fca00078e0200 */
[----:B------:R-:W-:Y:S02]  /*a1d0*/  VIADDMNMX R185, R0, R190, R185, PT ;  /* 0x000000be00b97246 */ /* 0x000fe400038001b9 */
[----:B------:R-:W-:-:S07]  /*a1e0*/  VIMNMX R186, R186, R0, !PT ;  /* 0x00000000baba7248 */ /* 0x000fce0007fe0100 */
.L_x_1495:
[----:B------:R-:W-:-:S04]  /*a1f0*/  ISETP.GT.AND P2, PT, R20, -0x1, PT ;  /* 0xffffffff1400780c */ /* 0x000fc80003f44270 */
[C---:B------:R-:W-:Y:S02]  /*a200*/  ISETP.GT.AND P3, PT, R186.reuse, RZ, P2 ;  /* 0x000000ffba00720c */ /* 0x040fe40001764270 */
[C---:B------:R-:W-:Y:S02]  /*a210*/  ISETP.GT.AND P5, PT, R186.reuse, 0x1, P2 ;  /* 0x00000001ba00780c */ /* 0x040fe400017a4270 */
[----:B------:R-:W-:Y:S02]  /*a220*/  ISETP.LT.OR P4, PT, R185, 0x1, P3 ;  /* 0x00000001b900780c */ /* 0x000fe40001f81670 */
[----:B------:R-:W-:Y:S02]  /*a230*/  ISETP.GT.AND P3, PT, R186, 0x8, P2 ;  /* 0x00000008ba00780c */ /* 0x000fe40001764270 */
[----:B------:R-:W-:Y:S02]  /*a240*/  FSEL R152, R152, -INF , !P4 ;  /* 0xff80000098987808 */ /* 0x000fe40006000000 */
[----:B------:R-:W-:-:S02]  /*a250*/  ISETP.GT.AND P4, PT, R186, 0x9, P2 ;  /* 0x00000009ba00780c */ /* 0x000fc40001784270 */
[C---:B------:R-:W-:Y:S02]  /*a260*/  ISETP.LT.OR P5, PT, R185.reuse, 0x2, P5 ;  /* 0x00000002b900780c */ /* 0x040fe40002fa1670 */
[C---:B------:R-:W-:Y:S02]  /*a270*/  ISETP.LT.OR P3, PT, R185.reuse, 0x9, P3 ;  /* 0x00000009b900780c */ /* 0x040fe40001f61670 */
[----:B------:R-:W-:Y:S02]  /*a280*/  ISETP.LT.OR P4, PT, R185, 0xa, P4 ;  /* 0x0000000ab900780c */ /* 0x000fe40002781670 */
[----:B------:R-:W-:Y:S02]  /*a290*/  FSEL R0, R153, -INF , !P5 ;  /* 0xff80000099007808 */ /* 0x000fe40006800000 */
[----:B------:R-:W-:Y:S01]  /*a2a0*/  FSEL R156, R156, -INF , !P3 ;  /* 0xff8000009c9c7808 */ /* 0x000fe20005800000 */
[----:B------:R-:W0:Y:S01]  /*a2b0*/  SHFL.IDX PT, R153, R184, 0x1, 0x1c1f ;  /* 0x003c1f00b8997f89 */ /* 0x000e2200000e0000 */
        /* <DEDUP_REMOVED lines=9> */
[----:B------:R-:W-:Y:S02]  /*a350*/  FSEL R164, R164, -INF , !P4 ;  /* 0xff800000a4a47808 */ /* 0x000fe40006000000 */
[C---:B------:R-:W-:Y:S02]  /*a360*/  ISETP.GT.AND P5, PT, R186.reuse, 0x19, P2 ;  /* 0x00000019ba00780c */ /* 0x040fe400017a4270 */
[----:B------:R-:W-:Y:S01]  /*a370*/  ISETP.GT.AND P3, PT, R186, 0x20, P2 ;  /* 0x00000020ba00780c */ /* 0x000fe20001764270 */
[----:B0-----:R-:W-:Y:S01]  /*a380*/  IMAD.IADD R184, R188, 0x1, R153 ;  /* 0x00000001bcb87824 */ /* 0x001fe200078e0299 */
[----:B------:R-:W-:-:S02]  /*a390*/  ISETP.GT.AND P4, PT, R186, 0x21, P2 ;  /* 0x00000021ba00780c */ /* 0x000fc40001784270 */
        /* <DEDUP_REMOVED lines=16> */
[C---:B------:R-:W-:Y:S02]  /*a4a0*/  ISETP.GT.AND P3, PT, R186.reuse, 0x38, P2 ;  /* 0x00000038ba00780c */ /* 0x040fe40001764270 */
[----:B------:R-:W-:-:S02]  /*a4b0*/  ISETP.GT.AND P4, PT, R186, 0x39, P2 ;  /* 0x00000039ba00780c */ /* 0x000fc40001784270 */
[C---:B------:R-:W-:Y:S02]  /*a4c0*/  ISETP.LT.OR P5, PT, R185.reuse, 0x32, P5 ;  /* 0x00000032b900780c */ /* 0x040fe40002fa1670 */
[C---:B------:R-:W-:Y:S02]  /*a4d0*/  ISETP.LT.OR P3, PT, R185.reuse, 0x39, P3 ;  /* 0x00000039b900780c */ /* 0x040fe40001f61670 */
[----:B------:R-:W-:Y:S01]  /*a4e0*/  ISETP.LT.OR P4, PT, R185, 0x3a, P4 ;  /* 0x0000003ab900780c */ /* 0x000fe20002781670 */
[----:B------:R-:W-:Y:S01]  /*a4f0*/  IMAD.IADD R185, R189, 0x1, R153 ;  /* 0x00000001bdb97824 */ /* 0x000fe200078e0299 */
[----:B------:R-:W-:Y:S02]  /*a500*/  FSEL R177, R177, -INF , !P5 ;  /* 0xff800000b1b17808 */ /* 0x000fe40006800000 */
[----:B------:R-:W-:Y:S02]  /*a510*/  FSEL R180, R180, -INF , !P3 ;  /* 0xff800000b4b47808 */ /* 0x000fe40005800000 */
[----:B------:R-:W-:Y:S01]  /*a520*/  FSEL R181, R181, -INF , !P4 ;  /* 0xff800000b5b57808 */ /* 0x000fe20006000000 */
[----:B------:R-:W-:Y:S06]  /*a530*/  @!P6 BRA `(.L_x_1499) ;  /* 0x00000000005ce947 */ /* 0x000fec0003800000 */
        /* <DEDUP_REMOVED lines=13> */
.L_x_1501:
[----:B------:R-:W-:-:S05]  /*a610*/  IMAD.U32 R187, RZ, RZ, UR58 ;  /* 0x0000003affbb7e24 */ /* 0x000fca000f8e00ff */
[----:B------:R-:W-:-:S13]  /*a620*/  ISETP.NE.AND P3, PT, R187, 0x1, PT ;  /* 0x00000001bb00780c */ /* 0x000fda0003f65270 */
[----:B------:R-:W0:Y:S02]  /*a630*/  @P3 LDC.64 R2, c[0x0][0x9e8] ;  /* 0x00027a00ff023b82 */ /* 0x000e240000000a00 */
[----:B0-----:R-:W-:-:S05]  /*a640*/  @P3 IMAD.HI.U32 R2, R153, R2, RZ ;  /* 0x0000000299023227 */ /* 0x001fca00078e00ff */
[----:B------:R-:W-:-:S07]  /*a650*/  @P3 SHF.R.U32.HI R153, RZ, R3, R2 ;  /* 0x00000003ff993219 */ /* 0x000fce0000011602 */
.L_x_1502:
[----:B------:R-:W-:Y:S05]  /*a660*/  BSYNC B0 ;  /* 0x0000000000007941 */ /* 0x000fea0003800000 */
.L_x_1500:
[----:B------:R-:W-:-:S04]  /*a670*/  IMAD R4, R153, R187, -R4 ;  /* 0x000000bb99047224 */ /* 0x000fc800078e0a04 */
[----:B------:R-:W-:-:S05]  /*a680*/  IMAD R4, R17, -0x2, R4 ;  /* 0xfffffffe11047824 */ /* 0x000fca00078e0204 */
[----:B------:R-:W-:Y:S02]  /*a690*/  VIADDMNMX R184, R4, R187, R184, PT ;  /* 0x000000bb04b87246 */ /* 0x000fe400038001b8 */
[----:B------:R-:W-:-:S07]  /*a6a0*/  VIMNMX R185, R185, R4, !PT ;  /* 0x00000004b9b97248 */ /* 0x000fce0007fe0100 */
.L_x_1499:
        /* <DEDUP_REMOVED lines=10> */
[----:B------:R-:W-:Y:S02]  /*a750*/  ISETP.GT.AND P3, PT, R185, RZ, P2 ;  /* 0x000000ffb900720c */ /* 0x000fe40001764270 */
[----:B------:R-:W-:Y:S02]  /*a760*/  FMNMX.FTZ R2, R160, R3, !PT ;  /* 0x00000003a0027209 */ /* 0x000fe40007810000 */
[----:B------:R-:W-:Y:S02]  /*a770*/  ISETP.LT.OR P3, PT, R184, 0x1, P3 ;  /* 0x00000001b800780c */ /* 0x000fe40001f61670 */
[----:B------:R-:W-:Y:S02]  /*a780*/  FMNMX.FTZ R3, R161, R2, !PT ;  /* 0x00000002a1037209 */ /* 0x000fe40007810000 */
[----:B------:R-:W-:-:S02]  /*a790*/  ISETP.GT.AND P4, PT, R185, 0x8, P2 ;  /* 0x00000008b900780c */ /* 0x000fc40001784270 */
[----:B------:R-:W-:Y:S02]  /*a7a0*/  FMNMX.FTZ R2, R164, R3, !PT ;  /* 0x00000003a4027209 */ /* 0x000fe40007810000 */
[----:B------:R-:W-:Y:S02]  /*a7b0*/  FSEL R187, R154, -INF , !P3 ;  /* 0xff8000009abb7808 */ /* 0x000fe40005800000 */
        /* <DEDUP_REMOVED lines=18> */
[C---:B------:R-:W-:Y:S01]  /*a8e0*/  ISETP.GT.AND P3, PT, R185.reuse, 0x18, P2 ;  /* 0x00000018b900780c */ /* 0x040fe20001764270 */
[----:B------:R-:W0:Y:S01]  /*a8f0*/  SHFL.BFLY PT, R3, R2, 0x2, 0x1f ;  /* 0x0c401f0002037f89 */ /* 0x000e2200000e0000 */
[C---:B------:R-:W-:Y:S02]  /*a900*/  ISETP.LT.OR P5, PT, R184.reuse, 0x12, P5 ;  /* 0x00000012b800780c */ /* 0x040fe40002fa1670 */
[----:B------:R-:W-:Y:S02]  /*a910*/  ISETP.GT.AND P4, PT, R185, 0x19, P2 ;  /* 0x00000019b900780c */ /* 0x000fe40001784270 */
[----:B------:R-:W-:-:S02]  /*a920*/  ISETP.LT.OR P3, PT, R184, 0x19, P3 ;  /* 0x00000019b800780c */ /* 0x000fc40001f61670 */
[----:B------:R-:W-:Y:S02]  /*a930*/  FSEL R163, R163, -INF , !P5 ;  /* 0xff800000a3a37808 */ /* 0x000fe40006800000 */
[----:B------:R-:W-:Y:S02]  /*a940*/  ISETP.LT.OR P4, PT, R184, 0x1a, P4 ;  /* 0x0000001ab800780c */ /* 0x000fe40002781670 */
[C---:B------:R-:W-:Y:S02]  /*a950*/  ISETP.GT.AND P5, PT, R185.reuse, 0x20, P2 ;  /* 0x00000020b900780c */ /* 0x040fe400017a4270 */
[----:B------:R-:W-:Y:S02]  /*a960*/  FSEL R166, R166, -INF , !P3 ;  /* 0xff800000a6a67808 */ /* 0x000fe40005800000 */
[----:B------:R-:W-:Y:S02]  /*a970*/  ISETP.GT.AND P3, PT, R185, 0x21, P2 ;  /* 0x00000021b900780c */ /* 0x000fe40001764270 */
[----:B------:R-:W-:-:S02]  /*a980*/  FSEL R167, R167, -INF , !P4 ;  /* 0xff800000a7a77808 */ /* 0x000fc40006000000 */
[C---:B------:R-:W-:Y:S02]  /*a990*/  ISETP.LT.OR P5, PT, R184.reuse, 0x21, P5 ;  /* 0x00000021b800780c */ /* 0x040fe40002fa1670 */
[----:B------:R-:W-:Y:S02]  /*a9a0*/  ISETP.GT.AND P4, PT, R185, 0x28, P2 ;  /* 0x00000028b900780c */ /* 0x000fe40001784270 */
[----:B------:R-:W-:Y:S02]  /*a9b0*/  ISETP.LT.OR P3, PT, R184, 0x22, P3 ;  /* 0x00000022b800780c */ /* 0x000fe40001f61670 */
[----:B0-----:R-:W-:Y:S02]  /*a9c0*/  FMNMX.FTZ R3, R2, R3, !PT ;  /* 0x0000000302037209 */ /* 0x001fe40007810000 */
[----:B------:R-:W-:Y:S02]  /*a9d0*/  FMNMX.FTZ R2, R187, R218, !PT ;  /* 0x000000dabb027209 */ /* 0x000fe40007810000 */
[----:B------:R-:W-:Y:S01]  /*a9e0*/  FSEL R170, R170, -INF , !P5 ;  /* 0xff800000aaaa7808 */ /* 0x000fe20006800000 */
[----:B------:R-:W0:Y:S01]  /*a9f0*/  SHFL.BFLY PT, R4, R3, 0x1, 0x1f ;  /* 0x0c201f0003047f89 */ /* 0x000e2200000e0000 */
[----:B------:R-:W-:-:S02]  /*aa00*/  ISETP.LT.OR P4, PT, R184, 0x29, P4 ;  /* 0x00000029b800780c */ /* 0x000fc40002781670 */
[----:B------:R-:W-:Y:S02]  /*aa10*/  FSEL R171, R171, -INF , !P3 ;  /* 0xff800000abab7808 */ /* 0x000fe40005800000 */
[C---:B------:R-:W-:Y:S02]  /*aa20*/  ISETP.GT.AND P3, PT, R185.reuse, 0x29, P2 ;  /* 0x00000029b900780c */ /* 0x040fe40001764270 */
[----:B------:R-:W-:Y:S02]  /*aa30*/  FSEL R174, R174, -INF , !P4 ;  /* 0xff800000aeae7808 */ /* 0x000fe40006000000 */
[----:B------:R-:W-:Y:S02]  /*aa40*/  ISETP.GT.AND P4, PT, R185, 0x30, P2 ;  /* 0x00000030b900780c */ /* 0x000fe40001784270 */
[C---:B------:R-:W-:Y:S02]  /*aa50*/  ISETP.LT.OR P3, PT, R184.reuse, 0x2a, P3 ;  /* 0x0000002ab800780c */ /* 0x040fe40001f61670 */
[----:B------:R-:W-:-:S02]  /*aa60*/  ISETP.LT.OR P4, PT, R184, 0x31, P4 ;  /* 0x00000031b800780c */ /* 0x000fc40002781670 */
[----:B------:R-:W-:Y:S02]  /*aa70*/  FSEL R175, R175, -INF , !P3 ;  /* 0xff800000afaf7808 */ /* 0x000fe40005800000 */
[C---:B------:R-:W-:Y:S02]  /*aa80*/  ISETP.GT.AND P3, PT, R185.reuse, 0x31, P2 ;  /* 0x00000031b900780c */ /* 0x040fe40001764270 */
[----:B------:R-:W-:Y:S02]  /*aa90*/  FSEL R178, R178, -INF , !P4 ;  /* 0xff800000b2b27808 */ /* 0x000fe40006000000 */
[C---:B------:R-:W-:Y:S02]  /*aaa0*/  ISETP.GT.AND P4, PT, R185.reuse, 0x38, P2 ;  /* 0x00000038b900780c */ /* 0x040fe40001784270 */
[----:B------:R-:W-:Y:S02]  /*aab0*/  ISETP.GT.AND P2, PT, R185, 0x39, P2 ;  /* 0x00000039b900780c */ /* 0x000fe40001744270 */
[----:B0-----:R-:W-:-:S02]  /*aac0*/  FMNMX.FTZ R4, R3, R4, !PT ;  /* 0x0000000403047209 */ /* 0x001fc40007810000 */
[----:B------:R-:W-:Y:S02]  /*aad0*/  FMNMX.FTZ R3, R155, R2, !PT ;  /* 0x000000029b037209 */ /* 0x000fe40007810000 */
[----:B------:R-:W-:Y:S02]  /*aae0*/  FSETP.NEU.FTZ.AND P5, PT, R4, -INF , PT ;  /* 0xff8000000400780b */ /* 0x000fe40003fbd000 */
[----:B------:R-:W-:Y:S02]  /*aaf0*/  FMNMX.FTZ R2, R158, R3, !PT ;  /* 0x000000039e027209 */ /* 0x000fe40007810000 */
[C---:B------:R-:W-:Y:S02]  /*ab00*/  ISETP.LT.OR P3, PT, R184.reuse, 0x32, P3 ;  /* 0x00000032b800780c */ /* 0x040fe40001f61670 */
[----:B------:R-:W-:Y:S02]  /*ab10*/  FMNMX.FTZ R3, R159, R2, !PT ;  /* 0x000000029f037209 */ /* 0x000fe40007810000 */
[----:B------:R-:W-:-:S02]  /*ab20*/  ISETP.LT.OR P4, PT, R184, 0x39, P4 ;  /* 0x00000039b800780c */ /* 0x000fc40002781670 */
[----:B------:R-:W-:Y:S01]  /*ab30*/  FMNMX.FTZ R2, R162, R3, !PT ;  /* 0x00000003a2027209 */ /* 0x000fe20007810000 */
[----:B------:R-:W-:Y:S01]  /*ab40*/  FMUL.FTZ R3, R4, UR5 ;  /* 0x0000000504037c20 */ /* 0x000fe20008410000 */
        /* <DEDUP_REMOVED lines=28> */
[----:B------:R-:W-:Y:S01]  /*ad10*/  FFMA.FTZ R181, R181, UR5, -R3 ;  /* 0x00000005b5b57c23 */ /* 0x000fe20008010803 */
[----:B------:R-:W-:Y:S01]  /*ad20*/  FSEL R2, R4, RZ, P5 ;  /* 0x000000ff04027208 */ /* 0x000fe20002800000 */
[----:B------:R-:W-:Y:S01]  /*ad30*/  MUFU.EX2 R153, R153 ;  /* 0x0000009900997308 */ /* 0x000fe20000000800 */
[----:B------:R-:W-:-:S02]  /*ad40*/  FMNMX.FTZ R185, R179, R0, !PT ;  /* 0x00000000b3b97209 */ /* 0x000fc40007810000 */
[----:B------:R-:W-:Y:S01]  /*ad50*/  R2UR UR4, R23 ;  /* 0x00000000170472ca */ /* 0x000fe200000e0000 */
[----:B------:R-:W-:Y:S01]  /*ad60*/  FADD.FTZ R2, -R2, R21 ;  /* 0x0000001502027221 */ /* 0x000fe20000010100 */
[----:B------:R-:W-:-:S03]  /*ad70*/  FMNMX.FTZ R0, R182, R185, !PT ;  /* 0x000000b9b6007209 */ /* 0x000fc60007810000 */
[----:B------:R-:W-:Y:S01]  /*ad80*/  FMUL.FTZ R2, R2, UR5 ;  /* 0x0000000502027c20 */ /* 0x000fe20008410000 */
[----:B------:R-:W-:Y:S01]  /*ad90*/  FMNMX.FTZ R0, R183, R0, !PT ;  /* 0x00000000b7007209 */ /* 0x000fe20007810000 */
[----:B------:R-:W-:Y:S04]  /*ada0*/  MUFU.EX2 R196, R196 ;  /* 0x000000c400c47308 */ /* 0x000fe80000000800 */
[----:B------:R-:W0:Y:S04]  /*adb0*/  SHFL.BFLY PT, R185, R0, 0x2, 0x1f ;  /* 0x0c401f0000b97f89 */ /* 0x000e2800000e0000 */
        /* <DEDUP_REMOVED lines=11> */
[----:B------:R-:W-:Y:S02]  /*ae70*/  FMUL.FTZ R156, R3, UR5 ;  /* 0x00000005039c7c20 */ /* 0x000fe40008410000 */
[----:B------:R-:W0:Y:S03]  /*ae80*/  MUFU.EX2 R0, R2 ;  /* 0x0000000200007308 */ /* 0x000e260000000800 */
[----:B------:R-:W-:-:S05]  /*ae90*/  FSEL R156, R156, RZ, P2 ;  /* 0x000000ff9c9c7208 */ /* 0x000fca0001000000 */
[--C-:B------:R-:W-:Y:S01]  /*aea0*/  FFMA.FTZ R152, R155, UR5, -R156.reuse ;  /* 0x000000059b987c23 */ /* 0x100fe2000801089c */
[----:B------:R-:W-:Y:S01]  /*aeb0*/  FSEL R155, R3, RZ, P2 ;  /* 0x000000ff039b7208 */ /* 0x000fe20001000000 */
[--C-:B------:R-:W-:Y:S01]  /*aec0*/  FFMA.FTZ R197, R187, UR5, -R156.reuse ;  /* 0x00000005bbc57c23 */ /* 0x100fe2000801089c */
[--C-:B------:R-:W-:Y:S01]  /*aed0*/  FFMA.FTZ R199, R158, UR5, -R156.reuse ;  /* 0x000000059ec77c23 */ /* 0x100fe2000801089c */
[--C-:B------:R-:W-:Y:S01]  /*aee0*/  FFMA.FTZ R154, R159, UR5, -R156.reuse ;  /* 0x000000059f9a7c23 */ /* 0x100fe2000801089c */
[----:B------:R-:W-:Y:S01]  /*aef0*/  FFMA.FTZ R193, R162, UR5, -R156 ;  /* 0x00000005a2c17c23 */ /* 0x000fe2000801089c */
[----:B------:R-:W-:Y:S01]  /*af00*/  FADD.FTZ R155, -R155, R218 ;  /* 0x000000da9b9b7221 */ /* 0x000fe20000010100 */
[----:B------:R-:W-:Y:S01]  /*af10*/  MUFU.EX2 R152, R152 ;  /* 0x0000009800987308 */ /* 0x000fe20000000800 */
[--C-:B------:R-:W-:Y:S01]  /*af20*/  FFMA.FTZ R158, R163, UR5, -R156.reuse ;  /* 0x00000005a39e7c23 */ /* 0x100fe2000801089c */
[----:B0-----:R-:W-:Y:S01]  /*af30*/  FFMA.FTZ R159, R0, R16, R153 ;  /* 0x00000010009f7223 */ /* 0x001fe20000010099 */
[----:B------:R-:W-:Y:S01]  /*af40*/  FMUL.FTZ R155, R155, UR5 ;  /* 0x000000059b9b7c20 */ /* 0x000fe20008410000 */
[--C-:B------:R-:W-:Y:S01]  /*af50*/  FFMA.FTZ R195, R166, UR5, -R156.reuse ;  /* 0x00000005a6c37c23 */ /* 0x100fe2000801089c */
[--C-:B------:R-:W-:Y:S01]  /*af60*/  FFMA.FTZ R160, R167, UR5, -R156.reuse ;  /* 0x00000005a7a07c23 */ /* 0x100fe2000801089c */
[----:B------:R-:W-:Y:S01]  /*af70*/  FADD.FTZ R159, R196, R159 ;  /* 0x0000009fc49f7221 */ /* 0x000fe20000010000 */
[--C-:B------:R-:W-:Y:S01]  /*af80*/  FFMA.FTZ R189, R170, UR5, -R156.reuse ;  /* 0x00000005aabd7c23 */ /* 0x100fe2000801089c */
[----:B------:R-:W-:Y:S01]  /*af90*/  MUFU.EX2 R197, R197 ;  /* 0x000000c500c57308 */ /* 0x000fe20000000800 */
[--C-:B------:R-:W-:Y:S01]  /*afa0*/  FFMA.FTZ R162, R171, UR5, -R156.reuse ;  /* 0x00000005aba27c23 */ /* 0x100fe2000801089c */
[----:B------:R-:W-:Y:S01]  /*afb0*/  FADD.FTZ R16, R198, R159 ;  /* 0x0000009fc6107221 */ /* 0x000fe20000010000 */
[--C-:B------:R-:W-:Y:S01]  /*afc0*/  FFMA.FTZ R191, R174, UR5, -R156.reuse ;  /* 0x00000005aebf7c23 */ /* 0x100fe2000801089c */
[--C-:B------:R-:W-:Y:S01]  /*afd0*/  FFMA.FTZ R185, R178, UR5, -R156.reuse ;  /* 0x00000005b2b97c23 */ /* 0x100fe2000801089c */
[----:B------:R-:W-:Y:S01]  /*afe0*/  FFMA.FTZ R179, R179, UR5, -R156 ;  /* 0x00000005b3b37c23 */ /* 0x000fe2000801089c */
[C---:B------:R-:W-:Y:S01]  /*aff0*/  FADD.FTZ R159, R157.reuse, R16 ;  /* 0x000000109d9f7221 */ /* 0x040fe20000010000 */
[----:B------:R-:W-:Y:S01]  /*b000*/  F2FP.BF16.F32.PACK_AB R196, R196, R153 ;  /* 0x00000099c4c4723e */ /* 0x000fe200000010ff */
[----:B------:R0:W1:Y:S01]  /*b010*/  MUFU.EX2 R2, R155 ;  /* 0x0000009b00027308 */ /* 0x0000620000000800 */
[----:B------:R-:W-:Y:S01]  /*b020*/  FFMA.FTZ R182, R182, UR5, -R156 ;  /* 0x00000005b6b67c23 */ /* 0x000fe2000801089c */
[----:B------:R-:W-:Y:S01]  /*b030*/  FADD.FTZ R164, R192, R159 ;  /* 0x0000009fc0a47221 */ /* 0x000fe20000010000 */
[----:B------:R-:W-:Y:S01]  /*b040*/  IMAD.U32 R159, RZ, RZ, UR14 ;  /* 0x0000000eff9f7e24 */ /* 0x000fe2000f8e00ff */
[----:B------:R-:W-:Y:S01]  /*b050*/  ISETP.GT.AND P2, PT, R20, UR4, PT ;  /* 0x0000000414007c0c */ /* 0x000fe2000bf44270 */
[----:B------:R-:W-:Y:S01]  /*b060*/  UMOV UR4, UR36 ;  /* 0x0000002400047c82 */ /* 0x000fe20008000000 */
[----:B------:R-:W-:Y:S01]  /*b070*/  F2FP.BF16.F32.PACK_AB R198, R157, R198 ;  /* 0x000000c69dc6723e */ /* 0x000fe200000010ff */
[----:B------:R-:W-:Y:S01]  /*b080*/  @!P1 VIADD R159, R159, 0x30860 ;  /* 0x000308609f9f9836 */ /* 0x000fe20000000000 */
[----:B------:R-:W2:Y:S01]  /*b090*/  MUFU.EX2 R199, R199 ;  /* 0x000000c700c77308 */ /* 0x000ea20000000800 */
[----:B0-----:R-:W-:Y:S01]  /*b0a0*/  FADD.FTZ R155, R161, R164 ;  /* 0x000000a4a19b7221 */ /* 0x001fe20000010000 */
[--C-:B------:R-:W-:Y:S01]  /*b0b0*/  FFMA.FTZ R164, R175, UR5, -R156.reuse ;  /* 0x00000005afa47c23 */ /* 0x100fe2000801089c */
[----:B------:R-:W-:Y:S01]  /*b0c0*/  FFMA.FTZ R156, R183, UR5, -R156 ;  /* 0x00000005b79c7c23 */ /* 0x000fe2000801089c */
[----:B------:R-:W-:Y:S01]  /*b0d0*/  @!P1 PRMT R159, RZ, 0x654, R159 ;  /* 0x00000654ff9f9816 */ /* 0x000fe2000000009f */
[----:B------:R-:W-:Y:S01]  /*b0e0*/  FADD.FTZ R166, R194, R155 ;  /* 0x0000009bc2a67221 */ /* 0x000fe20000010000 */
[----:B------:R-:W-:Y:S01]  /*b0f0*/  F2FP.BF16.F32.PACK_AB R192, R161, R192 ;  /* 0x000000c0a1c0723e */ /* 0x000fe200000010ff */
[----:B------:R-:W-:Y:S01]  /*b100*/  VIADD R20, R20, 0xffffffff ;  /* 0xffffffff14147836 */ /* 0x000fe20000000000 */
[----:B------:R-:W0:Y:S01]  /*b110*/  MUFU.EX2 R154, R154 ;  /* 0x0000009a009a7308 */ /* 0x000e220000000800 */
[----:B-1----:R-:W-:Y:S01]  /*b120*/  FFMA.FTZ R5, R2, R5, R197 ;  /* 0x0000000502057223 */ /* 0x002fe200000100c5 */
[C---:B------:R-:W-:Y:S01]  /*b130*/  FADD.FTZ R155, R165.reuse, R166 ;  /* 0x000000a6a59b7221 */ /* 0x040fe20000010000 */
[----:B------:R1:W-:Y:S01]  /*b140*/  @!P1 SYNCS.ARRIVE.TRANS64.RED.A1T0 RZ, [R159+URZ], RZ ;  /* 0x000000ff9fff99a7 */ /* 0x0003e2000810043f */
[----:B------:R-:W-:Y:S01]  /*b150*/  F2FP.BF16.F32.PACK_AB R194, R165, R194 ;  /* 0x000000c2a5c2723e */ /* 0x000fe200000010ff */
[----:B------:R-:W-:Y:S01]  /*b160*/  FADD.FTZ R16, R152, R5 ;  /* 0x0000000598107221 */ /* 0x000fe20000010000 */
[----:B------:R-:W-:Y:S01]  /*b170*/  FADD.FTZ R166, R188, R155 ;  /* 0x0000009bbca67221 */ /* 0x000fe20000010000 */
[----:B------:R-:W-:Y:S01]  /*b180*/  F2FP.BF16.F32.PACK_AB R197, R152, R197 ;  /* 0x000000c598c5723e */ /* 0x000fe200000010ff */
[----:B------:R-:W3:Y:S01]  /*b190*/  MUFU.EX2 R193, R193 ;  /* 0x000000c100c17308 */ /* 0x000ee20000000800 */
[----:B--2---:R-:W-:Y:S01]  /*b1a0*/  FADD.FTZ R5, R199, R16 ;  /* 0x00000010c7057221 */ /* 0x004fe20000010000 */
[----:B------:R-:W-:-:S06]  /*b1b0*/  IMAD.MOV.U32 R218, RZ, RZ, R3 ;  /* 0x000000ffffda7224 */ /* 0x000fcc00078e0003 */
[----:B------:R-:W2:Y:S01]  /*b1c0*/  MUFU.EX2 R158, R158 ;  /* 0x0000009e009e7308 */ /* 0x000ea20000000800 */
[C---:B0-----:R-:W-:Y:S01]  /*b1d0*/  FADD.FTZ R16, R154.reuse, R5 ;  /* 0x000000059a107221 */ /* 0x041fe20000010000 */
[----:B------:R-:W-:-:S06]  /*b1e0*/  F2FP.BF16.F32.PACK_AB R199, R154, R199 ;  /* 0x000000c79ac7723e */ /* 0x000fcc00000010ff */
[----:B------:R-:W0:Y:S01]  /*b1f0*/  MUFU.EX2 R195, R195 ;  /* 0x000000c300c37308 */ /* 0x000e220000000800 */
[----:B---3--:R-:W-:-:S07]  /*b200*/  FADD.FTZ R5, R193, R16 ;  /* 0x00000010c1057221 */ /* 0x008fce0000010000 */
[----:B------:R-:W3:Y:S01]  /*b210*/  MUFU.EX2 R169, R169 ;  /* 0x000000a900a97308 */ /* 0x000ee20000000800 */
[C---:B--2---:R-:W-:Y:S01]  /*b220*/  FADD.FTZ R16, R158.reuse, R5 ;  /* 0x000000059e107221 */ /* 0x044fe20000010000 */
[----:B------:R-:W-:-:S06]  /*b230*/  F2FP.BF16.F32.PACK_AB R193, R158, R193 ;  /* 0x000000c19ec1723e */ /* 0x000fcc00000010ff */
[----:B------:R-:W2:Y:S01]  /*b240*/  MUFU.EX2 R160, R160 ;  /* 0x000000a000a07308 */ /* 0x000ea20000000800 */
[----:B0-----:R-:W-:-:S07]  /*b250*/  FADD.FTZ R5, R195, R16 ;  /* 0x00000010c3057221 */ /* 0x001fce0000010000 */
[----:B------:R-:W0:Y:S01]  /*b260*/  MUFU.EX2 R190, R190 ;  /* 0x000000be00be7308 */ /* 0x000e220000000800 */
[C---:B---3--:R-:W-:Y:S01]  /*b270*/  FADD.FTZ R155, R169.reuse, R166 ;  /* 0x000000a6a99b7221 */ /* 0x048fe20000010000 */
[----:B------:R-:W-:-:S06]  /*b280*/  F2FP.BF16.F32.PACK_AB R188, R169, R188 ;  /* 0x000000bca9bc723e */ /* 0x000fcc00000010ff */
[----:B------:R-:W3:Y:S01]  /*b290*/  MUFU.EX2 R189, R189 ;  /* 0x000000bd00bd7308 */ /* 0x000ee20000000800 */
[C---:B--2---:R-:W-:Y:S01]  /*b2a0*/  FADD.FTZ R16, R160.reuse, R5 ;  /* 0x00000005a0107221 */ /* 0x044fe20000010000 */
[----:B------:R-:W-:-:S06]  /*b2b0*/  F2FP.BF16.F32.PACK_AB R195, R160, R195 ;  /* 0x000000c3a0c3723e */ /* 0x000fcc00000010ff */
[----:B------:R-:W2:Y:S01]  /*b2c0*/  MUFU.EX2 R173, R173 ;  /* 0x000000ad00ad7308 */ /* 0x000ea20000000800 */
[----:B0-----:R-:W-:-:S07]  /*b2d0*/  FADD.FTZ R166, R190, R155 ;  /* 0x0000009bbea67221 */ /* 0x001fce0000010000 */
[----:B------:R-:W0:Y:S01]  /*b2e0*/  MUFU.EX2 R162, R162 ;  /* 0x000000a200a27308 */ /* 0x000e220000000800 */
[----:B---3--:R-:W-:-:S07]  /*b2f0*/  FADD.FTZ R5, R189, R16 ;  /* 0x00000010bd057221 */ /* 0x008fce0000010000 */
[----:B------:R-:W3:Y:S01]  /*b300*/  MUFU.EX2 R184, R184 ;  /* 0x000000b800b87308 */ /* 0x000ee20000000800 */
[C---:B--2---:R-:W-:Y:S01]  /*b310*/  FADD.FTZ R153, R173.reuse, R166 ;  /* 0x000000a6ad997221 */ /* 0x044fe20000010000 */
[----:B------:R-:W-:-:S06]  /*b320*/  F2FP.BF16.F32.PACK_AB R190, R173, R190 ;  /* 0x000000beadbe723e */ /* 0x000fcc00000010ff */
[----:B------:R-:W2:Y:S01]  /*b330*/  MUFU.EX2 R191, R191 ;  /* 0x000000bf00bf7308 */ /* 0x000ea20000000800 */
[C---:B0-----:R-:W-:Y:S01]  /*b340*/  FADD.FTZ R16, R162.reuse, R5 ;  /* 0x00000005a2107221 */ /* 0x041fe20000010000 */
[----:B------:R-:W-:-:S06]  /*b350*/  F2FP.BF16.F32.PACK_AB R189, R162, R189 ;  /* 0x000000bda2bd723e */ /* 0x000fcc00000010ff */
[----:B------:R-:W0:Y:S01]  /*b360*/  MUFU.EX2 R177, R177 ;  /* 0x000000b100b17308 */ /* 0x000e220000000800 */
[----:B---3--:R-:W-:-:S07]  /*b370*/  FADD.FTZ R166, R184, R153 ;  /* 0x00000099b8a67221 */ /* 0x008fce0000010000 */
[----:B------:R-:W3:Y:S01]  /*b380*/  MUFU.EX2 R164, R164 ;  /* 0x000000a400a47308 */ /* 0x000ee20000000800 */
[----:B--2---:R-:W-:-:S07]  /*b390*/  FADD.FTZ R5, R191, R16 ;  /* 0x00000010bf057221 */ /* 0x004fce0000010000 */
[----:B------:R-:W2:Y:S01]  /*b3a0*/  MUFU.EX2 R185, R185 ;  /* 0x000000b900b97308 */ /* 0x000ea20000000800 */
[C---:B0-----:R-:W-:Y:S01]  /*b3b0*/  FADD.FTZ R153, R177.reuse, R166 ;  /* 0x000000a6b1997221 */ /* 0x041fe20000010000 */
[----:B------:R-:W-:-:S06]  /*b3c0*/  F2FP.BF16.F32.PACK_AB R184, R177, R184 ;  /* 0x000000b8b1b8723e */ /* 0x000fcc00000010ff */
[----:B------:R-:W0:Y:S01]  /*b3d0*/  MUFU.EX2 R179, R179 ;  /* 0x000000b300b37308 */ /* 0x000e220000000800 */
[C---:B---3--:R-:W-:Y:S01]  /*b3e0*/  FADD.FTZ R166, R164.reuse, R5 ;  /* 0x00000005a4a67221 */ /* 0x048fe20000010000 */
[----:B------:R-:W-:-:S06]  /*b3f0*/  F2FP.BF16.F32.PACK_AB R191, R164, R191 ;  /* 0x000000bfa4bf723e */ /* 0x000fcc00000010ff */
[----:B------:R-:W3:Y:S01]  /*b400*/  MUFU.EX2 R186, R186 ;  /* 0x000000ba00ba7308 */ /* 0x000ee20000000800 */
[----:B--2---:R-:W-:-:S07]  /*b410*/  FADD.FTZ R166, R185, R166 ;  /* 0x000000a6b9a67221 */ /* 0x004fce0000010000 */
[----:B------:R-:W2:Y:S01]  /*b420*/  MUFU.EX2 R187, R182 ;  /* 0x000000b600bb7308 */ /* 0x000ea20000000800 */
[C---:B0-----:R-:W-:Y:S01]  /*b430*/  FADD.FTZ R166, R179.reuse, R166 ;  /* 0x000000a6b3a67221 */ /* 0x041fe20000010000 */
[----:B------:R-:W-:-:S06]  /*b440*/  F2FP.BF16.F32.PACK_AB R185, R179, R185 ;  /* 0x000000b9b3b9723e */ /* 0x000fcc00000010ff */
[----:B------:R-:W0:Y:S01]  /*b450*/  MUFU.EX2 R21, R181 ;  /* 0x000000b500157308 */ /* 0x000e220000000800 */
[----:B---3--:R-:W-:-:S07]  /*b460*/  FADD.FTZ R16, R186, R153 ;  /* 0x00000099ba107221 */ /* 0x008fce0000010000 */
[----:B------:R-:W3:Y:S01]  /*b470*/  MUFU.EX2 R156, R156 ;  /* 0x0000009c009c7308 */ /* 0x000ee20000000800 */
[----:B--2---:R-:W-:Y:S01]  /*b480*/  FADD.FTZ R166, R187, R166 ;  /* 0x000000a6bba67221 */ /* 0x004fe20000010000 */
[C---:B0-----:R-:W-:Y:S01]  /*b490*/  FADD.FTZ R16, R21.reuse, R16 ;  /* 0x0000001015107221 */ /* 0x041fe20000010000 */
[----:B------:R-:W-:Y:S01]  /*b4a0*/  F2FP.BF16.F32.PACK_AB R186, R21, R186 ;  /* 0x000000ba15ba723e */ /* 0x000fe200000010ff */
[----:B------:R-:W-:Y:S02]  /*b4b0*/  IMAD.MOV.U32 R21, RZ, RZ, R4 ;  /* 0x000000ffff157224 */ /* 0x000fe400078e0004 */
[C---:B---3--:R-:W-:Y:S01]  /*b4c0*/  FADD.FTZ R5, R156.reuse, R166 ;  /* 0x000000a69c057221 */ /* 0x048fe20000010000 */
[----:B------:R-:W-:Y:S01]  /*b4d0*/  F2FP.BF16.F32.PACK_AB R187, R156, R187 ;  /* 0x000000bb9cbb723e */ /* 0x000fe200000010ff */
[----:B-1----:R-:W-:Y:S06]  /*b4e0*/  @P2 BRA `(.L_x_1503) ;  /* 0xffffffd8002c2947 */ /* 0x002fec000383ffff */
.L_x_1486:
        /* <DEDUP_REMOVED lines=131> */
.L_x_1504:
[----:B------:R-:W-:Y:S01]  /*bd20*/  ULEA UR7, UR36, UR37, 0x3 ;  /* 0x0000002524077291 */ /* 0x000fe2000f8e183f */
[----:B------:R-:W-:-:S05]  /*bd30*/  IMAD.U32 R0, RZ, RZ, UR38 ;  /* 0x00000026ff007e24 */ /* 0x000fca000f8e00ff */
[----:B------:R-:W-:-:S04]  /*bd40*/  SHF.L.U32 R0, R0, 0x1f, RZ ;  /* 0x0000001f00007819 */ /* 0x000fc800000006ff */
[----:B------:R0:W1:Y:S01]  /*bd50*/  SYNCS.PHASECHK.TRANS64.TRYWAIT P2, [UR7+0x30850], R0 ;  /* 0x03085000ff0075a7 */ /* 0x0000620008040147 */
[----:B------:R-:W-:Y:S05]  /*bd60*/  @!P0 BRA `(.L_x_1505) ;  /* 0x0000000000048947 */ /* 0x000fea0003800000 */
[----:B------:R-:W-:Y:S01]  /*bd70*/  BPT.TRAP 0x1 ;  /* 0x000000040000795c */ /* 0x000fe20000300000 */
.L_x_1505:
[----:B-1----:R-:W-:Y:S05]  /*bd80*/  @P2 BRA `(.L_x_1506) ;  /* 0x0000000000082947 */ /* 0x002fea0003800000 */
[----:B------:R-:W1:Y:S02]  /*bd90*/  SYNCS.PHASECHK.TRANS64.TRYWAIT P0, [UR7+0x30850], R0 ;  /* 0x03085000ff0075a7 */ /* 0x000e640008000147 */
[----:B-1----:R-:W-:Y:S05]  /*bda0*/  @!P0 BRA `(.L_x_1507) ;  /* 0x000000b000f48947 */ /* 0x002fea0003800000 */
.L_x_1506:
        /* <DEDUP_REMOVED lines=197> */
.L_x_1437:
[----:B------:R-:W0:Y:S01]  /*ca00*/  S2R R4, SR_CgaCtaId ;  /* 0x0000000000047919 */ /* 0x000e220000008800 */
[----:B------:R-:W-:Y:S01]  /*ca10*/  MOV R23, 0x400 ;  /* 0x0000040000177802 */ /* 0x000fe20000000f00 */
[----:B------:R-:W-:Y:S01]  /*ca20*/  BSSY B0, `(.L_x_1508) ;  /* 0x00002ec000007945 */ /* 0x000fe20003800000 */
[----:B------:R-:W-:Y:S02]  /*ca30*/  BAR.SYNC.DEFER_BLOCKING 0x5, 0x180 ;  /* 0x0146000000007b1d */ /* 0x000fe40000010000 */
[----:B0-----:R-:W-:-:S05]  /*ca40*/  LEA R23, R4, R23, 0x18 ;  /* 0x0000001704177211 */ /* 0x001fca00078ec0ff */
[----:B------:R-:W0:Y:S02]  /*ca50*/  LDS.128 R4, [R23+0x308d0] ;  /* 0x0308d00017047984 */ /* 0x000e240000000c00 */
[----:B0-----:R-:W-:Y:S02]  /*ca60*/  R2UR UR5, R5 ;  /* 0x00000000050572ca */ /* 0x001fe400000e0000 */
[----:B------:R-:W-:Y:S02]  /*ca70*/  R2UR UR7, R6 ;  /* 0x00000000060772ca */ /* 0x000fe400000e0000 */
        /* <DEDUP_REMOVED lines=33> */
[C---:B------:R-:W-:Y:S02]  /*cc90*/  LOP3.LUT R7, R98.reuse, 0x380, RZ, 0xc0, !PT ;  /* 0x0000038062077812 */ /* 0x040fe400078ec0ff */
        /* <DEDUP_REMOVED lines=13> */
[----:B------:R-:W-:Y:S01]  /*cd70*/  LOP3.LUT R10, R171, 0x380, RZ, 0xc0, !PT ;  /* 0x00000380ab0a7812 */ /* 0x000fe200078ec0ff */
[--C-:B------:R-:W-:Y:S01]  /*cd80*/  IMAD.X R47, RZ, RZ, R99.reuse, P2 ;  /* 0x000000ffff2f7224 */ /* 0x100fe200010e0663 */
[----:B------:R-:W-:Y:S01]  /*cd90*/  SHF.R.U64 R7, R7, 0x3, RZ ;  /* 0x0000000307077819 */ /* 0x000fe200000012ff */
[----:B------:R-:W-:Y:S01]  /*cda0*/  IMAD.X R55, RZ, RZ, R99, P1 ;  /* 0x000000ffff377224 */ /* 0x000fe200008e0663 */
[----:B------:R-:W-:-:S02]  /*cdb0*/  LOP3.LUT R12, R173, 0x380, RZ, 0xc0, !PT ;  /* 0x00000380ad0c7812 */ /* 0x000fc400078ec0ff */
[----:B------:R-:W-:Y:S02]  /*cdc0*/  LOP3.LUT R14, R175, 0x380, RZ, 0xc0, !PT ;  /* 0x00000380af0e7812 */ /* 0x000fe400078ec0ff */
[----:B------:R-:W-:Y:S02]  /*cdd0*/  LOP3.LUT R20, R177, 0x380, RZ, 0xc0, !PT ;  /* 0x00000380b1147812 */ /* 0x000fe400078ec0ff */
[C---:B------:R-:W-:Y:S02]  /*cde0*/  IADD3 R187, P0, R98.reuse, 0x8020, RZ ;  /* 0x0000802062bb7810 */ /* 0x040fe40007f1e0ff */
[C---:B------:R-:W-:Y:S02]  /*cdf0*/  IADD3 R189, P4, R98.reuse, 0x8040, RZ ;  /* 0x0000804062bd7810 */ /* 0x040fe40007f9e0ff */
        /* <DEDUP_REMOVED lines=17> */
[----:B------:R-:W-:Y:S02]  /*cf10*/  SHF.R.U64 R14, R14, 0x3, RZ ;  /* 0x000000030e0e7819 */ /* 0x000fe400000012ff */
[----:B------:R-:W-:-:S02]  /*cf20*/  LOP3.LUT R46, R183, 0x380, RZ, 0xc0, !PT ;  /* 0x00000380b72e7812 */ /* 0x000fc400078ec0ff */
        /* <DEDUP_REMOVED lines=8> */
[----:B------:R-:W-:Y:S01]  /*cfb0*/  MOV R98, R98 ;  /* 0x0000006200627202 */ /* 0x000fe20000000f00 */
[----:B------:R-:W-:Y:S01]  /*cfc0*/  BAR.SYNC.DEFER_BLOCKING 0x1, 0x100 ;  /* 0x0044000000007b1d */ /* 0x000fe20000010000 */
[----:B------:R-:W-:Y:S02]  /*cfd0*/  LOP3.LUT R14, R14, R175, RZ, 0x3c, !PT ;  /* 0x000000af0e0e7212 */ /* 0x000fe400078e3cff */
[----:B------:R-:W-:Y:S02]  /*cfe0*/  SHF.R.U64 R46, R46, 0x3, RZ ;  /* 0x000000032e2e7819 */ /* 0x000fe400000012ff */
[----:B------:R-:W-:-:S02]  /*cff0*/  LOP3.LUT R78, R191, 0x380, RZ, 0xc0, !PT ;  /* 0x00000380bf4e7812 */ /* 0x000fc400078ec0ff */
[----:B------:R-:W-:Y:S02]  /*d000*/  LOP3.LUT R99, R169, 0x380, RZ, 0xc0, !PT ;  /* 0x00000380a9637812 */ /* 0x000fe400078ec0ff */
[----:B------:R-:W-:Y:S02]  /*d010*/  LOP3.LUT R20, R20, R177, RZ, 0x3c, !PT ;  /* 0x000000b114147212 */ /* 0x000fe400078e3cff */
[----:B------:R-:W-:Y:S02]  /*d020*/  SHF.R.U64 R54, R54, 0x3, RZ ;  /* 0x0000000336367819 */ /* 0x000fe400000012ff */
[----:B------:R-:W-:Y:S02]  /*d030*/  LOP3.LUT R86, R193, 0x380, RZ, 0xc0, !PT ;  /* 0x00000380c1567812 */ /* 0x000fe400078ec0ff */
[----:B------:R-:W-:Y:S02]  /*d040*/  LOP3.LUT R163, R168, 0x380, RZ, 0xc0, !PT ;  /* 0x00000380a8a37812 */ /* 0x000fe400078ec0ff */
[----:B------:R-:W-:-:S02]  /*d050*/  LOP3.LUT R30, R30, R179, RZ, 0x3c, !PT ;  /* 0x000000b31e1e7212 */ /* 0x000fc400078e3cff */
[----:B------:R-:W-:Y:S02]  /*d060*/  SHF.R.U64 R62, R62, 0x3, RZ ;  /* 0x000000033e3e7819 */ /* 0x000fe400000012ff */
[----:B------:R-:W-:Y:S02]  /*d070*/  LOP3.LUT R94, R6, 0x380, RZ, 0xc0, !PT ;  /* 0x00000380065e7812 */ /* 0x000fe400078ec0ff */
[----:B------:R-:W-:Y:S01]  /*d080*/  MOV R11, R10 ;  /* 0x0000000a000b7202 */ /* 0x000fe20000000f00 */
[----:B------:R0:W-:Y:S01]  /*d090*/  STSM.16.M88.4 [R98], R24 ;  /* 0x0000001862007844 */ /* 0x0001e20000000200 */
[----:B------:R-:W-:Y:S02]  /*d0a0*/  LOP3.LUT R38, R38, R181, RZ, 0x3c, !PT ;  /* 0x000000b526267212 */ /* 0x000fe400078e3cff */
[----:B------:R-:W-:Y:S01]  /*d0b0*/  SHF.R.U64 R70, R70, 0x3, RZ ;  /* 0x0000000346467819 */ /* 0x000fe200000012ff */
[----:B------:R-:W-:Y:S01]  /*d0c0*/  STSM.16.M88.4 [R11], R32 ;  /* 0x000000200b007844 */ /* 0x000fe20000000200 */
[----:B------:R-:W-:-:S02]  /*d0d0*/  MOV R12, R12 ;  /* 0x0000000c000c7202 */ /* 0x000fc40000000f00 */
[----:B------:R-:W-:Y:S02]  /*d0e0*/  LOP3.LUT R46, R46, R183, RZ, 0x3c, !PT ;  /* 0x000000b72e2e7212 */ /* 0x000fe400078e3cff */
[----:B------:R-:W-:Y:S01]  /*d0f0*/  SHF.R.U64 R78, R78, 0x3, RZ ;  /* 0x000000034e4e7819 */ /* 0x000fe200000012ff */
[----:B------:R1:W-:Y:S01]  /*d100*/  STSM.16.M88.4 [R12], R40 ;  /* 0x000000280c007844 */ /* 0x0003e20000000200 */
[----:B------:R-:W-:Y:S02]  /*d110*/  SHF.R.U64 R28, R99, 0x3, RZ ;  /* 0x00000003631c7819 */ /* 0x000fe400000012ff */
[----:B------:R-:W-:Y:S02]  /*d120*/  MOV R14, R14 ;  /* 0x0000000e000e7202 */ /* 0x000fe40000000f00 */
[----:B------:R-:W-:Y:S02]  /*d130*/  LOP3.LUT R54, R54, R185, RZ, 0x3c, !PT ;  /* 0x000000b936367212 */ /* 0x000fe400078e3cff */
[----:B------:R-:W-:Y:S01]  /*d140*/  SHF.R.U64 R86, R86, 0x3, RZ ;  /* 0x0000000356567819 */ /* 0x000fe200000012ff */
[----:B------:R-:W-:Y:S01]  /*d150*/  STSM.16.M88.4 [R14], R48 ;  /* 0x000000300e007844 */ /* 0x000fe20000000200 */
[----:B------:R-:W-:-:S02]  /*d160*/  SHF.R.U64 R99, R163, 0x3, RZ ;  /* 0x00000003a3637819 */ /* 0x000fc400000012ff */
[----:B------:R-:W-:Y:S02]  /*d170*/  MOV R20, R20 ;  /* 0x0000001400147202 */ /* 0x000fe40000000f00 */
[----:B------:R-:W-:Y:S02]  /*d180*/  F2FP.BF16.F32.PACK_AB R59, R155, R59 ;  /* 0x0000003b9b3b723e */ /* 0x000fe400000010ff */
[----:B------:R-:W-:Y:S02]  /*d190*/  F2FP.BF16.F32.PACK_AB R65, R154, R66 ;  /* 0x000000429a41723e */ /* 0x000fe400000010ff */
[----:B------:R-:W-:Y:S01]  /*d1a0*/  F2FP.BF16.F32.PACK_AB R72, R73, R72 ;  /* 0x000000484948723e */ /* 0x000fe200000010ff */
[----:B------:R-:W-:Y:S01]  /*d1b0*/  STSM.16.M88.4 [R20], R56 ;  /* 0x0000003814007844 */ /* 0x000fe20000000200 */
[----:B------:R-:W-:Y:S02]  /*d1c0*/  LOP3.LUT R62, R62, R187, RZ, 0x3c, !PT ;  /* 0x000000bb3e3e7212 */ /* 0x000fe400078e3cff */
[----:B------:R-:W-:-:S02]  /*d1d0*/  SHF.R.U64 R29, R94, 0x3, RZ ;  /* 0x000000035e1d7819 */ /* 0x000fc400000012ff */
[----:B------:R-:W-:Y:S02]  /*d1e0*/  MOV R30, R30 ;  /* 0x0000001e001e7202 */ /* 0x000fe40000000f00 */
[----:B------:R-:W-:Y:S02]  /*d1f0*/  F2FP.BF16.F32.PACK_AB R66, R69, R68 ;  /* 0x000000444542723e */ /* 0x000fe400000010ff */
[----:B------:R-:W-:Y:S02]  /*d200*/  F2FP.BF16.F32.PACK_AB R67, R153, R67 ;  /* 0x000000439943723e */ /* 0x000fe400000010ff */
[----:B------:R-:W-:Y:S02]  /*d210*/  F2FP.BF16.F32.PACK_AB R73, R152, R74 ;  /* 0x0000004a9849723e */ /* 0x000fe400000010ff */
[----:B------:R-:W-:Y:S01]  /*d220*/  F2FP.BF16.F32.PACK_AB R80, R81, R80 ;  /* 0x000000505150723e */ /* 0x000fe200000010ff */
[----:B------:R-:W-:Y:S01]  /*d230*/  STSM.16.M88.4 [R30], R64 ;  /* 0x000000401e007844 */ /* 0x000fe20000000200 */
[----:B------:R-:W-:-:S02]  /*d240*/  LOP3.LUT R70, R70, R189, RZ, 0x3c, !PT ;  /* 0x000000bd46467212 */ /* 0x000fc400078e3cff */
[----:B------:R-:W-:Y:S02]  /*d250*/  MOV R38, R38 ;  /* 0x0000002600267202 */ /* 0x000fe40000000f00 */
[----:B------:R-:W-:Y:S02]  /*d260*/  F2FP.BF16.F32.PACK_AB R74, R77, R76 ;  /* 0x0000004c4d4a723e */ /* 0x000fe400000010ff */
[----:B------:R-:W-:Y:S02]  /*d270*/  F2FP.BF16.F32.PACK_AB R75, R18, R75 ;  /* 0x0000004b124b723e */ /* 0x000fe400000010ff */
[----:B------:R-:W-:Y:S02]  /*d280*/  F2FP.BF16.F32.PACK_AB R81, R16, R82 ;  /* 0x000000521051723e */ /* 0x000fe400000010ff */
[----:B------:R-:W-:Y:S01]  /*d290*/  F2FP.BF16.F32.PACK_AB R88, R89, R88 ;  /* 0x000000585958723e */ /* 0x000fe200000010ff */
[----:B------:R-:W-:Y:S01]  /*d2a0*/  STSM.16.M88.4 [R38], R72 ;  /* 0x0000004826007844 */ /* 0x000fe20000000200 */
[----:B------:R-:W-:Y:S01]  /*d2b0*/  LOP3.LUT R78, R78, R191, RZ, 0x3c, !PT ;  /* 0x000000bf4e4e7212 */ /* 0x000fe200078e3cff */
[----:B------:R-:W2:Y:S01]  /*d2c0*/  LDC R16, c[0x0][0xbe8] ;  /* 0x0002fa00ff107b82 */ /* 0x000ea20000000800 */
[----:B------:R-:W-:-:S02]  /*d2d0*/  MOV R46, R46 ;  /* 0x0000002e002e7202 */ /* 0x000fc40000000f00 */
[----:B------:R-:W-:Y:S02]  /*d2e0*/  F2FP.BF16.F32.PACK_AB R82, R85, R84 ;  /* 0x000000545552723e */ /* 0x000fe400000010ff */
[----:B------:R-:W-:Y:S02]  /*d2f0*/  F2FP.BF16.F32.PACK_AB R83, R3, R83 ;  /* 0x000000530353723e */ /* 0x000fe400000010ff */
[----:B------:R-:W-:Y:S02]  /*d300*/  F2FP.BF16.F32.PACK_AB R89, R91, R90 ;  /* 0x0000005a5b59723e */ /* 0x000fe400000010ff */
[----:B------:R-:W-:Y:S01]  /*d310*/  LOP3.LUT R86, R86, R193, RZ, 0x3c, !PT ;  /* 0x000000c156567212 */ /* 0x000fe200078e3cff */
[----:B------:R-:W-:Y:S01]  /*d320*/  STSM.16.M88.4 [R46], R80 ;  /* 0x000000502e007844 */ /* 0x000fe20000000200 */
[----:B------:R-:W-:Y:S02]  /*d330*/  LOP3.LUT R8, R99, R168, RZ, 0x3c, !PT ;  /* 0x000000a863087212 */ /* 0x000fe400078e3cff */
[----:B------:R-:W-:-:S02]  /*d340*/  MOV R54, R54 ;  /* 0x0000003600367202 */ /* 0x000fc40000000f00 */
[----:B------:R-:W-:Y:S02]  /*d350*/  F2FP.BF16.F32.PACK_AB R90, R93, R92 ;  /* 0x0000005c5d5a723e */ /* 0x000fe400000010ff */
[----:B------:R-:W-:Y:S02]  /*d360*/  F2FP.BF16.F32.PACK_AB R91, R165, R164 ;  /* 0x000000a4a55b723e */ /* 0x000fe400000010ff */
[----:B------:R-:W-:Y:S02]  /*d370*/  F2FP.BF16.F32.PACK_AB R96, R97, R96 ;  /* 0x000000606160723e */ /* 0x000fe400000010ff */
[----:B------:R-:W-:Y:S01]  /*d380*/  F2FP.BF16.F32.PACK_AB R104, R105, R104 ;  /* 0x000000686968723e */ /* 0x000fe200000010ff */
[----:B------:R-:W-:Y:S01]  /*d390*/  STSM.16.M88.4 [R54], R88 ;  /* 0x0000005836007844 */ /* 0x000fe20000000200 */
[----:B------:R-:W-:Y:S02]  /*d3a0*/  LOP3.LUT R94, R29, R6, RZ, 0x3c, !PT ;  /* 0x000000061d5e7212 */ /* 0x000fe400078e3cff */
[----:B------:R-:W-:-:S02]  /*d3b0*/  MOV R62, R62 ;  /* 0x0000003e003e7202 */ /* 0x000fc40000000f00 */
[----:B------:R-:W-:Y:S02]  /*d3c0*/  F2FP.BF16.F32.PACK_AB R97, R167, R166 ;  /* 0x000000a6a761723e */ /* 0x000fe400000010ff */
[----:B0-----:R-:W-:Y:S02]  /*d3d0*/  F2FP.BF16.F32.PACK_AB R98, R101, R100 ;  /* 0x000000646562723e */ /* 0x001fe400000010ff */
        /* <DEDUP_REMOVED lines=11> */
[----:B------:R-:W-:-:S02]  /*d490*/  MOV R78, R78 ;  /* 0x0000004e004e7202 */ /* 0x000fc40000000f00 */
[----:B------:R-:W-:Y:S02]  /*d4a0*/  F2FP.BF16.F32.PACK_AB R114, R117, R116 ;  /* 0x000000747572723e */ /* 0x000fe400000010ff */
[----:B------:R-:W-:Y:S02]  /*d4b0*/  F2FP.BF16.F32.PACK_AB R115, R119, R118 ;  /* 0x000000767773723e */ /* 0x000fe400000010ff */
[----:B------:R-:W-:Y:S02]  /*d4c0*/  F2FP.BF16.F32.PACK_AB R121, R123, R122 ;  /* 0x0000007a7b79723e */ /* 0x000fe400000010ff */
[----:B------:R-:W-:Y:S01]  /*d4d0*/  F2FP.BF16.F32.PACK_AB R128, R129, R128 ;  /* 0x000000808180723e */ /* 0x000fe200000010ff */
[----:B------:R-:W-:Y:S01]  /*d4e0*/  STSM.16.M88.4 [R78], R112 ;  /* 0x000000704e007844 */ /* 0x000fe20000000200 */
[----:B------:R-:W-:Y:S02]  /*d4f0*/  MOV R86, R86 ;  /* 0x0000005600567202 */ /* 0x000fe40000000f00 */
[----:B------:R-:W-:-:S02]  /*d500*/  F2FP.BF16.F32.PACK_AB R122, R125, R124 ;  /* 0x0000007c7d7a723e */ /* 0x000fc400000010ff */
[----:B------:R-:W-:Y:S02]  /*d510*/  F2FP.BF16.F32.PACK_AB R123, R127, R126 ;  /* 0x0000007e7f7b723e */ /* 0x000fe400000010ff */
[----:B------:R-:W-:Y:S02]  /*d520*/  F2FP.BF16.F32.PACK_AB R129, R131, R130 ;  /* 0x000000828381723e */ /* 0x000fe400000010ff */
[----:B------:R-:W-:Y:S01]  /*d530*/  F2FP.BF16.F32.PACK_AB R136, R137, R136 ;  /* 0x000000888988723e */ /* 0x000fe200000010ff */
[----:B------:R-:W-:Y:S01]  /*d540*/  STSM.16.M88.4 [R86], R120 ;  /* 0x0000007856007844 */ /* 0x000fe20000000200 */
[----:B------:R-:W-:Y:S02]  /*d550*/  MOV R94, R94 ;  /* 0x0000005e005e7202 */ /* 0x000fe40000000f00 */
[----:B------:R-:W-:Y:S02]  /*d560*/  F2FP.BF16.F32.PACK_AB R130, R133, R132 ;  /* 0x000000848582723e */ /* 0x000fe400000010ff */
[----:B------:R-:W-:-:S02]  /*d570*/  F2FP.BF16.F32.PACK_AB R131, R135, R134 ;  /* 0x000000868783723e */ /* 0x000fc400000010ff */
[----:B------:R-:W-:Y:S02]  /*d580*/  F2FP.BF16.F32.PACK_AB R137, R139, R138 ;  /* 0x0000008a8b89723e */ /* 0x000fe400000010ff */
[----:B------:R-:W-:Y:S01]  /*d590*/  F2FP.BF16.F32.PACK_AB R144, R145, R144 ;  /* 0x000000909190723e */ /* 0x000fe200000010ff */
[----:B------:R-:W-:Y:S01]  /*d5a0*/  STSM.16.M88.4 [R94], R128 ;  /* 0x000000805e007844 */ /* 0x000fe20000000200 */
[----:B------:R-:W-:Y:S02]  /*d5b0*/  MOV R10, R6 ;  /* 0x00000006000a7202 */ /* 0x000fe40000000f00 */
[----:B------:R-:W-:Y:S02]  /*d5c0*/  F2FP.BF16.F32.PACK_AB R138, R141, R140 ;  /* 0x0000008c8d8a723e */ /* 0x000fe400000010ff */
[----:B------:R-:W-:Y:S02]  /*d5d0*/  F2FP.BF16.F32.PACK_AB R139, R143, R142 ;  /* 0x0000008e8f8b723e */ /* 0x000fe400000010ff */
[----:B------:R-:W-:-:S02]  /*d5e0*/  F2FP.BF16.F32.PACK_AB R145, R147, R146 ;  /* 0x000000929391723e */ /* 0x000fc400000010ff */
[----:B------:R-:W-:Y:S01]  /*d5f0*/  MOV R8, R8 ;  /* 0x0000000800087202 */ /* 0x000fe20000000f00 */
[----:B------:R0:W-:Y:S01]  /*d600*/  STSM.16.M88.4 [R10], R136 ;  /* 0x000000880a007844 */ /* 0x0001e20000000200 */
[----:B------:R-:W-:Y:S02]  /*d610*/  F2FP.BF16.F32.PACK_AB R146, R149, R148 ;  /* 0x000000949592723e */ /* 0x000fe400000010ff */
[----:B------:R-:W-:Y:S02]  /*d620*/  F2FP.BF16.F32.PACK_AB R147, R151, R150 ;  /* 0x000000969793723e */ /* 0x000fe400000010ff */
[----:B------:R-:W-:Y:S02]  /*d630*/  R2UR UR4, R206 ;  /* 0x00000000ce0472ca */ /* 0x000fe400000e0000 */
[----:B------:R-:W-:Y:S01]  /*d640*/  PLOP3.LUT P0, PT, PT, PT, UP0, 0x80, 0x0 ;  /* 0x000000000000781c */ /* 0x000fe20003f0f008 */
[----:B------:R3:W-:Y:S10]  /*d650*/  STSM.16.M88.4 [R8], R144 ;  /* 0x0000009008007844 */ /* 0x0007f40000000200 */
[----:B------:R-:W-:-:S06]  /*d660*/  UIMAD.WIDE UR8, UR4, 0x4, UR8 ;  /* 0x00000004040878a5 */ /* 0x000fcc000f8e0208 */
[----:B------:R-:W-:Y:S02]  /*d670*/  IMAD.U32 R6, RZ, RZ, UR8 ;  /* 0x00000008ff067e24 */ /* 0x000fe4000f8e00ff */
[----:B------:R-:W-:Y:S01]  /*d680*/  IMAD.U32 R7, RZ, RZ, UR9 ;  /* 0x00000009ff077e24 */ /* 0x000fe2000f8e00ff */
[----:B------:R-:W-:Y:S01]  /*d690*/  BAR.SYNC.DEFER_BLOCKING 0x1, 0x100 ;  /* 0x0044000000007b1d */ /* 0x000fe20000010000 */
[----:B--2---:R-:W-:-:S05]  /*d6a0*/  ISETP.NE.AND P1, PT, R16, 0x1, PT ;  /* 0x000000011000780c */ /* 0x004fca0003f25270 */
[----:B------:R-:W-:Y:S01]  /*d6b0*/  ULDC.64 UR8, c[0x0][0xc08] ;  /* 0x0003020000087ab9 */ /* 0x000fe20000000a00 */
[----:B------:R-:W2:Y:S01]  /*d6c0*/  @P0 LDG.E R3, desc[UR12][R6.64] ;  /* 0x0000000c06030981 */ /* 0x000ea2000c1e1900 */
[----:B------:R-:W-:-:S06]  /*d6d0*/  UISETP.NE.U32.AND UP1, UPT, UR8, URZ, UPT ;  /* 0x0000003f0800728c */ /* 0x000fcc000bf25070 */
[----:B------:R-:W4:Y:S01]  /*d6e0*/  @P1 LDC R9, c[0x0][0xbec] ;  /* 0x0002fb00ff091b82 */ /* 0x000f220000000800 */
[----:B------:R-:W-:Y:S01]  /*d6f0*/  ULDC UR10, c[0x0][0xa88] ;  /* 0x0002a200000a7ab9 */ /* 0x000fe20000000800 */
[----:B------:R-:W-:-:S06]  /*d700*/  UISETP.NE.AND.EX UP1, UPT, UR9, URZ, UPT, UP1 ;  /* 0x0000003f0900728c */ /* 0x000fcc000bf25310 */
[----:B-1----:R-:W1:Y:S01]  /*d710*/  @P1 LDC R12, c[0x0][0xbf0] ;  /* 0x0002fc00ff0c1b82 */ /* 0x002e620000000800 */
[----:B------:R-:W-:-:S04]  /*d720*/  PLOP3.LUT P2, PT, PT, PT, UP1, 0x80, 0x0 ;  /* 0x000000000000781c */ /* 0x000fc80003f4f018 */
[----:B------:R-:W-:Y:S02]  /*d730*/  @UP1 ULDC.64 UR8, c[0x0][0xc08] ;  /* 0x0003020000081ab9 */ /* 0x000fe40000000a00 */
[----:B------:R-:W-:-:S03]  /*d740*/  @UP1 UIMAD.WIDE UR8, UR4, 0x4, UR8 ;  /* 0x00000004040818a5 */ /* 0x000fc6000f8e0208 */
[----:B------:R-:W-:-:S03]  /*d750*/  UMOV UR4, URZ ;  /* 0x0000003f00047c82 */ /* 0x000fc60008000000 */
[----:B0-----:R-:W-:Y:S02]  /*d760*/  IMAD.U32 R10, RZ, RZ, UR8 ;  /* 0x00000008ff0a7e24 */ /* 0x001fe4000f8e00ff */
[----:B------:R-:W-:Y:S01]  /*d770*/  IMAD.U32 R11, RZ, RZ, UR9 ;  /* 0x00000009ff0b7e24 */ /* 0x000fe2000f8e00ff */
[----:B--2---:R-:W-:Y:S01]  /*d780*/  @P0 R2UR UR4, R3 ;  /* 0x00000000030402ca */ /* 0x004fe200000e0000 */
[----:B------:R-:W-:-:S06]  /*d790*/  IMAD.U32 R3, RZ, RZ, UR10 ;  /* 0x0000000aff037e24 */ /* 0x000fcc000f8e00ff */
[----:B------:R3:W5:Y:S01]  /*d7a0*/  @P2 LDG.E R3, desc[UR12][R10.64] ;  /* 0x0000000c0a032981 */ /* 0x000762000c1e1900 */
[----:B-1--4-:R-:W-:Y:S07]  /*d7b0*/  @P2 BRA `(.L_x_1510) ;  /* 0x0000000000142947 */ /* 0x012fee0003800000 */
[----:B------:R-:W-:Y:S05]  /*d7c0*/  @!P0 BRA `(.L_x_1510) ;  /* 0x0000000000108947 */ /* 0x000fea0003800000 */
[----:B------:R-:W-:Y:S02]  /*d7d0*/  ULDC.64 UR8, c[0x0][0x208] ;  /* 0x0000820000087ab9 */ /* 0x000fe40000000a00 */
[----:B---3--:R-:W2:Y:S04]  /*d7e0*/  LDG.E R8, desc[UR8][R6.64] ;  /* 0x0000000806087981 */ /* 0x008ea8000c1e1900 */
[----:B-----5:R-:W2:Y:S02]  /*d7f0*/  LDG.E R3, desc[UR8][R6.64+0x4] ;  /* 0x0000040806037981 */ /* 0x020ea4000c1e1900 */
[----:B--2---:R-:W-:-:S07]  /*d800*/  IMAD.IADD R3, R3, 0x1, -R8 ;  /* 0x0000000103037824 */ /* 0x004fce00078e0a08 */
.L_x_1510:
[----:B------:R-:W-:Y:S01]  /*d810*/  R2UR UR19, R204 ;  /* 0x00000000cc1372ca */ /* 0x000fe200000e0000 */
[----:B------:R-:W-:Y:S01]  /*d820*/  USHF.R.S32.HI UR9, URZ, 0x1f, UR4 ;  /* 0x0000001f3f097899 */ /* 0x000fe20008011404 */
[----:B------:R-:W-:Y:S01]  /*d830*/  R2UR UR13, R206 ;  /* 0x00000000ce0d72ca */ /* 0x000fe200000e0000 */
[----:B------:R-:W-:Y:S01]  /*d840*/  ULDC.64 UR14, c[0x0][0xb90] ;  /* 0x0002e400000e7ab9 */ /* 0x000fe20000000a00 */
[----:B------:R-:W-:Y:S01]  /*d850*/  UMOV UR8, UR4 ;  /* 0x0000000400087c82 */ /* 0x000fe20008000000 */
[----:B---3--:R-:W-:Y:S01]  /*d860*/  VIADD R8, R22, UR61 ;  /* 0x0000003d16087c36 */ /* 0x008fe20008000000 */
[----:B------:R-:W0:Y:S01]  /*d870*/  @P1 LDC R77, c[0x0][0xbf0] ;  /* 0x0002fc00ff4d1b82 */ /* 0x000e220000000800 */
[----:B-----5:R-:W-:Y:S01]  /*d880*/  IMAD R81, R3, R16, RZ ;  /* 0x0000001003517224 */ /* 0x020fe200078e02ff */
[----:B------:R-:W-:Y:S01]  /*d890*/  ULDC.64 UR20, c[0x0][0x208] ;  /* 0x0000820000147ab9 */ /* 0x000fe20000000a00 */
[----:B------:R-:W-:-:S04]  /*d8a0*/  @P1 IMAD.HI.U32 R7, R8, R9, RZ ;  /* 0x0000000908071227 */ /* 0x000fc800078e00ff */
[----:B------:R-:W-:Y:S01]  /*d8b0*/  USHF.R.S32.HI UR16, URZ, 0x1f, UR19 ;  /* 0x0000001f3f107899 */ /* 0x000fe20008011413 */
[----:B------:R-:W-:Y:S01]  /*d8c0*/  IMAD.MOV.U32 R6, RZ, RZ, R8 ;  /* 0x000000ffff067224 */ /* 0x000fe200078e0008 */
[----:B------:R-:W-:Y:S01]  /*d8d0*/  UIMAD.WIDE.U32 UR10, UR19, UR14, UR8 ;  /* 0x0000000e130a72a5 */ /* 0x000fe2000f8e0008 */
[----:B------:R-:W-:Y:S01]  /*d8e0*/  @P1 SHF.R.U32.HI R6, RZ, R12, R7 ;  /* 0x0000000cff061219 */ /* 0x000fe20000011607 */
[----:B------:R-:W-:Y:S01]  /*d8f0*/  USHF.R.S32.HI UR8, URZ, 0x1f, UR13 ;  /* 0x0000001f3f087899 */ /* 0x000fe2000801140d */
[----:B------:R-:W-:Y:S01]  /*d900*/  IMAD R7, R205, 0x40, R19 ;  /* 0x00000040cd077824 */ /* 0x000fe200078e0213 */
[----:B------:R-:W-:Y:S01]  /*d910*/  UIMAD UR12, UR16, UR14, URZ ;  /* 0x0000000e100c72a4 */ /* 0x000fe2000f8e023f */
[----:B------:R-:W-:Y:S01]  /*d920*/  VIADD R18, R210, UR61 ;  /* 0x0000003dd2127c36 */ /* 0x000fe20008000000 */
[----:B------:R-:W-:Y:S01]  /*d930*/  USEL UR18, UR8, URZ, !UP0 ;  /* 0x0000003f08127287 */ /* 0x000fe2000c000000 */
[----:B------:R-:W-:Y:S01]  /*d940*/  IMAD.MOV R9, RZ, RZ, -R6 ;  /* 0x000000ffff097224 */ /* 0x000fe200078e0a06 */
[----:B------:R-:W-:Y:S01]  /*d950*/  UIMAD UR12, UR19, UR15, UR12 ;  /* 0x0000000f130c72a4 */ /* 0x000fe2000f8e020c */
[----:B------:R-:W-:Y:S01]  /*d960*/  IMAD.WIDE R4, R7, 0x2, R4 ;  /* 0x0000000207047825 */ /* 0x000fe200078e0204 */
[----:B------:R-:W-:Y:S01]  /*d970*/  USEL UR17, UR13, URZ, !UP0 ;  /* 0x0000003f0d117287 */ /* 0x000fe2000c000000 */
[----:B------:R-:W-:Y:S01]  /*d980*/  SHF.R.S32.HI R7, RZ, 0x1f, R6 ;  /* 0x0000001fff077819 */ /* 0x000fe20000011406 */
[----:B------:R-:W-:Y:S01]  /*d990*/  ULDC.64 UR14, c[0x0][0xb98] ;  /* 0x0002e600000e7ab9 */ /* 0x000fe20000000a00 */
[----:B------:R-:W-:Y:S01]  /*d9a0*/  UIADD3 UR11, UR11, UR12, URZ ;  /* 0x0000000c0b0b7290 */ /* 0x000fe2000fffe03f */
[----:B------:R-:W-:Y:S01]  /*d9b0*/  IMAD R9, R16, R9, R8 ;  /* 0x0000000910097224 */ /* 0x000fe200078e0208 */
[----:B------:R-:W-:Y:S01]  /*d9c0*/  UIMAD UR8, UR18, UR14, URZ ;  /* 0x0000000e120872a4 */ /* 0x000fe2000f8e023f */
[C---:B------:R-:W-:Y:S01]  /*d9d0*/  IADD3 R11, P5, R4.reuse, 0x1000, RZ ;  /* 0x00001000040b7810 */ /* 0x040fe20007fbe0ff */
[----:B------:R-:W-:Y:S01]  /*d9e0*/  UIMAD.WIDE.U32 UR10, UR17, UR14, UR10 ;  /* 0x0000000e110a72a5 */ /* 0x000fe2000f8e000a */
[----:B------:R-:W-:Y:S01]  /*d9f0*/  IADD3 R53, P3, R4, 0x4000, RZ ;  /* 0x0000400004357810 */ /* 0x000fe20007f7e0ff */
[----:B------:R-:W-:Y:S01]  /*da00*/  UIMAD UR8, UR17, UR15, UR8 ;  /* 0x0000000f110872a4 */ /* 0x000fe2000f8e0208 */
[----:B------:R-:W-:Y:S01]  /*da10*/  SHF.R.S32.HI R8, RZ, 0x1f, R9 ;  /* 0x0000001fff087819 */ /* 0x000fe20000011409 */
[----:B------:R-:W-:Y:S01]  /*da20*/  ULDC.64 UR12, c[0x0][0xaa0] ;  /* 0x0002a800000c7ab9 */ /* 0x000fe20000000a00 */
[----:B------:R-:W-:-:S02]  /*da30*/  LOP3.LUT R52, R53, 0x380, RZ, 0xc0, !PT ;  /* 0x0000038035347812 */ /* 0x000fc400078ec0ff */
[----:B------:R-:W-:Y:S01]  /*da40*/  IADD3 R6, P0, R6, UR10, RZ ;  /* 0x0000000a06067c10 */ /* 0x000fe2000ff1e0ff */
[----:B------:R-:W-:Y:S01]  /*da50*/  IMAD.U32 R10, RZ, RZ, UR8 ;  /* 0x00000008ff0a7e24 */ /* 0x000fe2000f8e00ff */
[----:B------:R-:W-:Y:S02]  /*da60*/  SHF.R.U64 R52, R52, 0x3, RZ ;  /* 0x0000000334347819 */ /* 0x000fe400000012ff */
[----:B------:R-:W-:Y:S02]  /*da70*/  IADD3 R29, P2, R4, 0x5000, RZ ;  /* 0x00005000041d7810 */ /* 0x000fe40007f5e0ff */
[----:B------:R-:W-:Y:S01]  /*da80*/  IADD3.X R7, R7, UR11, R10, P0, !PT ;  /* 0x0000000b07077c10 */ /* 0x000fe200087fe40a */
[----:B------:R-:W-:Y:S01]  /*da90*/  ULDC.64 UR10, c[0x0][0xb88] ;  /* 0x0002e200000a7ab9 */ /* 0x000fe20000000a00 */
[----:B------:R-:W-:Y:S01]  /*daa0*/  LOP3.LUT R52, R52, R53, RZ, 0x3c, !PT ;  /* 0x0000003534347212 */ /* 0x000fe200078e3cff */
[----:B------:R-:W-:Y:S01]  /*dab0*/  IMAD R10, R8, UR10, RZ ;  /* 0x0000000a080a7c24 */ /* 0x000fe2000f8e02ff */
[----:B------:R-:W-:Y:S01]  /*dac0*/  LOP3.LUT R8, R11, 0x380, RZ, 0xc0, !PT ;  /* 0x000003800b087812 */ /* 0x000fe200078ec0ff */
[----:B------:R-:W-:Y:S01]  /*dad0*/  IMAD.WIDE.U32 R6, R9, UR10, R6 ;  /* 0x0000000a09067c25 */ /* 0x000fe2000f8e0006 */
[----:B------:R-:W-:-:S02]  /*dae0*/  LOP3.LUT R28, R29, 0x380, RZ, 0xc0, !PT ;  /* 0x000003801d1c7812 */ /* 0x000fc400078ec0ff */
[----:B------:R-:W-:Y:S01]  /*daf0*/  SHF.R.U64 R8, R8, 0x3, RZ ;  /* 0x0000000308087819 */ /* 0x000fe200000012ff */
[----:B------:R-:W-:Y:S01]  /*db00*/  IMAD R15, R9, UR11, R10 ;  /* 0x0000000b090f7c24 */ /* 0x000fe2000f8e020a */
[----:B------:R-:W-:Y:S01]  /*db10*/  ULDC.64 UR10, c[0x0][0xb50] ;  /* 0x0002d400000a7ab9 */ /* 0x000fe20000000a00 */
[----:B------:R-:W-:Y:S01]  /*db20*/  IMAD.X R53, RZ, RZ, R5, P3 ;  /* 0x000000ffff357224 */ /* 0x000fe200018e0605 */
[----:B------:R-:W-:Y:S01]  /*db30*/  LEA R14, P0, R6, UR10, 0x2 ;  /* 0x0000000a060e7c11 */ /* 0x000fe2000f8010ff */
[----:B------:R-:W-:Y:S01]  /*db40*/  IMAD.IADD R7, R7, 0x1, R15 ;  /* 0x0000000107077824 */ /* 0x000fe200078e020f */
[----:B------:R-:W-:Y:S01]  /*db50*/  LOP3.LUT R8, R8, R11, RZ, 0x3c, !PT ;  /* 0x0000000b08087212 */ /* 0x000fe200078e3cff */
[----:B------:R-:W-:Y:S01]  /*db60*/  IMAD.X R9, RZ, RZ, R5, P5 ;  /* 0x000000ffff097224 */ /* 0x000fe200028e0605 */
[----:B------:R-:W-:Y:S01]  /*db70*/  IADD3 R41, P3, R4, 0xa000, RZ ;  /* 0x0000a00004297810 */ /* 0x000fe20007f7e0ff */
[----:B------:R-:W-:Y:S01]  /*db80*/  SHFL.IDX PT, R20, R14, RZ, 0x1c1f ;  /* 0x001c1fff0e147589 */ /* 0x000fe200000e0000 */
[----:B------:R-:W-:-:S02]  /*db90*/  LEA.HI.X R11, R6, UR11, R7, 0x2, P0 ;  /* 0x0000000b060b7c11 */ /* 0x000fc400080f1407 */
[----:B------:R-:W-:Y:S02]  /*dba0*/  SHF.R.U64 R28, R28, 0x3, RZ ;  /* 0x000000031c1c7819 */ /* 0x000fe400000012ff */
[C---:B------:R-:W-:Y:S01]  /*dbb0*/  IADD3 R13, P4, R4.reuse, 0x2000, RZ ;  /* 0x00002000040d7810 */ /* 0x040fe20007f9e0ff */
[----:B------:R-:W1:Y:S01]  /*dbc0*/  SHFL.IDX PT, R21, R11, RZ, 0x1c1f ;  /* 0x001c1fff0b157589 */ /* 0x000e6200000e0000 */
[----:B------:R-:W-:Y:S01]  /*dbd0*/  IADD3 R25, P0, R4, 0x3000, RZ ;  /* 0x0000300004197810 */ /* 0x000fe20007f1e0ff */
[----:B------:R-:W-:Y:S01]  /*dbe0*/  UIMAD UR10, UR9, UR12, URZ ;  /* 0x0000000c090a72a4 */ /* 0x000fe2000f8e023f */
[----:B------:R-:W-:Y:S01]  /*dbf0*/  LOP3.LUT R40, R41, 0x380, RZ, 0xc0, !PT ;  /* 0x0000038029287812 */ /* 0x000fe200078ec0ff */
[----:B------:R-:W-:Y:S01]  /*dc00*/  SHFL.IDX PT, R42, R14, 0x1, 0x1c1f ;  /* 0x003c1f000e2a7f89 */ /* 0x000fe200000e0000 */
[----:B------:R-:W-:Y:S01]  /*dc10*/  LOP3.LUT R24, R25, 0x380, RZ, 0xc0, !PT ;  /* 0x0000038019187812 */ /* 0x000fe200078ec0ff */
[----:B------:R-:W-:Y:S01]  /*dc20*/  VIADD R6, R18, 0x8 ;  /* 0x0000000812067836 */ /* 0x000fe20000000000 */
[----:B------:R-:W-:Y:S01]  /*dc30*/  SHF.R.U64 R40, R40, 0x3, RZ ;  /* 0x0000000328287819 */ /* 0x000fe200000012ff */
[----:B------:R-:W2:Y:S01]  /*dc40*/  SHFL.IDX PT, R43, R11, 0x1, 0x1c1f ;  /* 0x003c1f000b2b7f89 */ /* 0x000ea200000e0000 */
[----:B------:R-:W-:-:S02]  /*dc50*/  SHF.R.U64 R24, R24, 0x3, RZ ;  /* 0x0000000318187819 */ /* 0x000fc400000012ff */
[----:B------:R-:W-:Y:S01]  /*dc60*/  LOP3.LUT R40, R40, R41, RZ, 0x3c, !PT ;  /* 0x0000002928287212 */ /* 0x000fe200078e3cff */
[--C-:B------:R-:W-:Y:S01]  /*dc70*/  IMAD.X R41, RZ, RZ, R5.reuse, P3 ;  /* 0x000000ffff297224 */ /* 0x100fe200018e0605 */
[----:B------:R-:W-:Y:S01]  /*dc80*/  LOP3.LUT R24, R24, R25, RZ, 0x3c, !PT ;  /* 0x0000001918187212 */ /* 0x000fe200078e3cff */
[--C-:B------:R-:W-:Y:S01]  /*dc90*/  IMAD.X R25, RZ, RZ, R5.reuse, P0 ;  /* 0x000000ffff197224 */ /* 0x100fe200000e0605 */
[----:B------:R-:W-:Y:S02]  /*dca0*/  IADD3 R57, P0, R4, 0x9000, RZ ;  /* 0x0000900004397810 */ /* 0x000fe40007f1e0ff */
[----:B------:R-:W-:Y:S01]  /*dcb0*/  LOP3.LUT R28, R28, R29, RZ, 0x3c, !PT ;  /* 0x0000001d1c1c7212 */ /* 0x000fe200078e3cff */
[----:B------:R-:W-:Y:S01]  /*dcc0*/  IMAD.X R29, RZ, RZ, R5, P2 ;  /* 0x000000ffff1d7224 */ /* 0x000fe200010e0605 */
[----:B------:R-:W-:Y:S02]  /*dcd0*/  IADD3 R10, P3, R4, 0xf000, RZ ;  /* 0x0000f000040a7810 */ /* 0x000fe40007f7e0ff */
[----:B------:R-:W-:-:S02]  /*dce0*/  LOP3.LUT R56, R57, 0x380, RZ, 0xc0, !PT ;  /* 0x0000038039387812 */ /* 0x000fc400078ec0ff */
[C---:B------:R-:W-:Y:S02]  /*dcf0*/  IADD3 R45, P2, R4.reuse, 0xb000, RZ ;  /* 0x0000b000042d7810 */ /* 0x040fe40007f5e0ff */
[----:B------:R-:W-:Y:S02]  /*dd00*/  LOP3.LUT R12, R13, 0x380, RZ, 0xc0, !PT ;  /* 0x000003800d0c7812 */ /* 0x000fe400078ec0ff */
[C---:B------:R-:W-:Y:S02]  /*dd10*/  IADD3 R33, P6, R4.reuse, 0x6000, RZ ;  /* 0x0000600004217810 */ /* 0x040fe40007fde0ff */
[----:B------:R-:W-:Y:S01]  /*dd20*/  IADD3 R37, P5, R4, 0x7000, RZ ;  /* 0x0000700004257810 */ /* 0x000fe20007fbe0ff */
[----:B------:R-:W-:Y:S01]  /*dd30*/  UIMAD.WIDE.U32 UR8, UR4, UR12, URZ ;  /* 0x0000000c040872a5 */ /* 0x000fe2000f8e003f */
[----:B------:R-:W-:Y:S01]  /*dd40*/  LOP3.LUT R3, R10, 0x380, RZ, 0xc0, !PT ;  /* 0x000003800a037812 */ /* 0x000fe200078ec0ff */
[----:B------:R-:W-:Y:S01]  /*dd50*/  UIMAD UR10, UR4, UR13, UR10 ;  /* 0x0000000d040a72a4 */ /* 0x000fe2000f8e020a */
[----:B------:R-:W-:Y:S01]  /*dd60*/  SHF.R.U64 R56, R56, 0x3, RZ ;  /* 0x0000000338387819 */ /* 0x000fe200000012ff */
[----:B------:R-:W-:Y:S01]  /*dd70*/  IMAD.X R49, RZ, RZ, R5, P3 ;  /* 0x000000ffff317224 */ /* 0x000fe200018e0605 */
[----:B------:R-:W-:Y:S01]  /*dd80*/  LOP3.LUT R44, R45, 0x380, RZ, 0xc0, !PT ;  /* 0x000003802d2c7812 */ /* 0x000fe200078ec0ff */
[----:B------:R-:W-:Y:S01]  /*dd90*/  ULDC.64 UR12, c[0x0][0xae8] ;  /* 0x0002ba00000c7ab9 */ /* 0x000fe20000000a00 */
[----:B------:R-:W-:-:S02]  /*dda0*/  SHF.R.U64 R3, R3, 0x3, RZ ;  /* 0x0000000303037819 */ /* 0x000fc400000012ff */
[----:B------:R-:W-:Y:S01]  /*ddb0*/  LOP3.LUT R56, R56, R57, RZ, 0x3c, !PT ;  /* 0x0000003938387212 */ /* 0x000fe200078e3cff */
[--C-:B------:R-:W-:Y:S01]  /*ddc0*/  IMAD.X R57, RZ, RZ, R5.reuse, P0 ;  /* 0x000000ffff397224 */ /* 0x100fe200000e0605 */
[----:B------:R-:W-:Y:S02]  /*ddd0*/  SHF.R.U64 R44, R44, 0x3, RZ ;  /* 0x000000032c2c7819 */ /* 0x000fe400000012ff */
[----:B------:R-:W-:Y:S02]  /*dde0*/  LOP3.LUT P0, RZ, R208, 0x3, RZ, 0xc0, !PT ;  /* 0x00000003d0ff7812 */ /* 0x000fe4000780c0ff */
[----:B------:R-:W-:Y:S02]  /*ddf0*/  LOP3.LUT R48, R3, R10, RZ, 0x3c, !PT ;  /* 0x0000000a03307212 */ /* 0x000fe400078e3cff */
[----:B------:R-:W-:Y:S01]  /*de00*/  LOP3.LUT R44, R44, R45, RZ, 0x3c, !PT ;  /* 0x0000002d2c2c7212 */ /* 0x000fe200078e3cff */
[----:B------:R-:W3:Y:S01]  /*de10*/  @P1 LDC R3, c[0x0][0xbec] ;  /* 0x0002fb00ff031b82 */ /* 0x000ee20000000800 */
[----:B------:R-:W-:Y:S01]  /*de20*/  IMAD.X R45, RZ, RZ, R5, P2 ;  /* 0x000000ffff2d7224 */ /* 0x000fe200010e0605 */
[----:B------:R-:W-:-:S02]  /*de30*/  SHF.R.U64 R12, R12, 0x3, RZ ;  /* 0x000000030c0c7819 */ /* 0x000fc400000012ff */
[----:B------:R-:W-:Y:S02]  /*de40*/  ISETP.GE.OR P2, PT, R18, R81, P0 ;  /* 0x000000511200720c */ /* 0x000fe40000746670 */
[----:B------:R-:W-:Y:S01]  /*de50*/  LOP3.LUT R12, R12, R13, RZ, 0x3c, !PT ;  /* 0x0000000d0c0c7212 */ /* 0x000fe200078e3cff */
[--C-:B------:R-:W-:Y:S01]  /*de60*/  IMAD.X R13, RZ, RZ, R5.reuse, P4 ;  /* 0x000000ffff0d7224 */ /* 0x100fe200020e0605 */
[----:B------:R-:W-:Y:S02]  /*de70*/  IADD3 R65, P4, R4, 0x8000, RZ ;  /* 0x0000800004417810 */ /* 0x000fe40007f9e0ff */
[----:B------:R-:W-:Y:S02]  /*de80*/  LOP3.LUT R32, R33, 0x380, RZ, 0xc0, !PT ;  /* 0x0000038021207812 */ /* 0x000fe400078ec0ff */
[----:B------:R-:W-:Y:S02]  /*de90*/  LOP3.LUT R36, R37, 0x380, RZ, 0xc0, !PT ;  /* 0x0000038025247812 */ /* 0x000fe400078ec0ff */
[----:B------:R-:W-:Y:S01]  /*dea0*/  LOP3.LUT R64, R65, 0x380, RZ, 0xc0, !PT ;  /* 0x0000038041407812 */ /* 0x000fe200078ec0ff */
[----:B------:R-:W-:Y:S01]  /*deb0*/  UIADD3 UR9, UR9, UR10, URZ ;  /* 0x0000000a09097290 */ /* 0x000fe2000fffe03f */
[----:B------:R-:W-:Y:S01]  /*dec0*/  SHF.R.U64 R32, R32, 0x3, RZ ;  /* 0x0000000320207819 */ /* 0x000fe200000012ff */
[----:B-1----:R1:W-:Y:S01]  /*ded0*/  @!P2 ST.E desc[UR20][R20.64], R0 ;  /* 0x000000001400a985 */ /* 0x0023e2000c101914 */
[----:B------:R-:W-:Y:S01]  /*dee0*/  SHF.R.U64 R36, R36, 0x3, RZ ;  /* 0x0000000324247819 */ /* 0x000fe200000012ff */
[----:B------:R-:W-:Y:S01]  /*def0*/  UIMAD UR4, UR16, UR12, URZ ;  /* 0x0000000c100472a4 */ /* 0x000fe2000f8e023f */
[----:B------:R-:W-:Y:S01]  /*df00*/  SHF.R.U64 R64, R64, 0x3, RZ ;  /* 0x0000000340407819 */ /* 0x000fe200000012ff */
[----:B------:R-:W-:Y:S01]  /*df10*/  UIMAD.WIDE.U32 UR8, UR19, UR12, UR8 ;  /* 0x0000000c130872a5 */ /* 0x000fe2000f8e0008 */
[----:B------:R-:W-:Y:S01]  /*df20*/  LOP3.LUT R32, R32, R33, RZ, 0x3c, !PT ;  /* 0x0000002120207212 */ /* 0x000fe200078e3cff */
[--C-:B------:R-:W-:Y:S01]  /*df30*/  IMAD.X R33, RZ, RZ, R5.reuse, P6 ;  /* 0x000000ffff217224 */ /* 0x100fe200030e0605 */
[----:B------:R-:W-:Y:S01]  /*df40*/  LOP3.LUT R36, R36, R37, RZ, 0x3c, !PT ;  /* 0x0000002524247212 */ /* 0x000fe200078e3cff */
[--C-:B------:R-:W-:Y:S01]  /*df50*/  IMAD.X R37, RZ, RZ, R5.reuse, P5 ;  /* 0x000000ffff257224 */ /* 0x100fe200028e0605 */
[----:B------:R-:W-:Y:S01]  /*df60*/  LOP3.LUT R64, R64, R65, RZ, 0x3c, !PT ;  /* 0x0000004140407212 */ /* 0x000fe200078e3cff */
[----:B------:R-:W-:Y:S01]  /*df70*/  IMAD.X R65, RZ, RZ, R5, P4 ;  /* 0x000000ffff417224 */ /* 0x000fe200020e0605 */
[----:B------:R-:W-:Y:S01]  /*df80*/  ULDC.64 UR10, c[0x0][0xaf0] ;  /* 0x0002bc00000a7ab9 */ /* 0x000fe20000000a00 */
[----:B-1----:R-:W-:Y:S01]  /*df90*/  IMAD R0, R203, 0x20, R205 ;  /* 0x00000020cb007824 */ /* 0x002fe200078e02cd */
[----:B------:R-:W-:Y:S01]  /*dfa0*/  UIMAD UR4, UR19, UR13, UR4 ;  /* 0x0000000d130472a4 */ /* 0x000fe2000f8e0204 */
[----:B------:R-:W-:-:S02]  /*dfb0*/  IADD3 R73, P6, R4, 0xc000, RZ ;  /* 0x0000c00004497810 */ /* 0x000fc40007fde0ff */
[----:B------:R-:W-:Y:S01]  /*dfc0*/  VIADD R18, R0, UR61 ;  /* 0x0000003d00127c36 */ /* 0x000fe20008000000 */
[C---:B------:R-:W-:Y:S02]  /*dfd0*/  IADD3 R69, P5, R4.reuse, 0xd000, RZ ;  /* 0x0000d00004457810 */ /* 0x040fe40007fbe0ff */
[----:B------:R-:W-:Y:S01]  /*dfe0*/  IADD3 R61, P4, R4, 0xe000, RZ ;  /* 0x0000e000043d7810 */ /* 0x000fe20007f9e0ff */
[----:B---3--:R-:W-:Y:S01]  /*dff0*/  @P1 IMAD.HI.U32 R0, R18, R3, RZ ;  /* 0x0000000312001227 */ /* 0x008fe200078e00ff */
[----:B------:R-:W-:Y:S01]  /*e000*/  UIADD3 UR9, UR9, UR4, URZ ;  /* 0x0000000409097290 */ /* 0x000fe2000fffe03f */
[----:B------:R-:W-:Y:S01]  /*e010*/  LOP3.LUT R72, R73, 0x380, RZ, 0xc0, !PT ;  /* 0x0000038049487812 */ /* 0x000fe200078ec0ff */
[----:B------:R-:W-:Y:S01]  /*e020*/  UIMAD UR4, UR18, UR10, URZ ;  /* 0x0000000a120472a4 */ /* 0x000fe2000f8e023f */
[----:B------:R-:W-:Y:S02]  /*e030*/  LOP3.LUT R68, R69, 0x380, RZ, 0xc0, !PT ;  /* 0x0000038045447812 */ /* 0x000fe400078ec0ff */
[----:B------:R-:W-:-:S02]  /*e040*/  LOP3.LUT R60, R61, 0x380, RZ, 0xc0, !PT ;  /* 0x000003803d3c7812 */ /* 0x000fc400078ec0ff */
[----:B------:R-:W-:Y:S01]  /*e050*/  ISETP.GE.OR P0, PT, R6, R81, P0 ;  /* 0x000000510600720c */ /* 0x000fe20000706670 */
[----:B------:R-:W-:Y:S01]  /*e060*/  IMAD.MOV.U32 R21, RZ, RZ, R18 ;  /* 0x000000ffff157224 */ /* 0x000fe200078e0012 */
[----:B------:R-:W-:Y:S01]  /*e070*/  LOP3.LUT R7, R4, 0x380, RZ, 0xc0, !PT ;  /* 0x0000038004077812 */ /* 0x000fe200078ec0ff */
[----:B------:R-:W-:Y:S01]  /*e080*/  UIMAD UR4, UR17, UR11, UR4 ;  /* 0x0000000b110472a4 */ /* 0x000fe2000f8e0204 */
[----:B0-----:R-:W-:Y:S01]  /*e090*/  @P1 SHF.R.U32.HI R21, RZ, R77, R0 ;  /* 0x0000004dff151219 */ /* 0x001fe20000011600 */
[----:B------:R-:W-:Y:S01]  /*e0a0*/  UIMAD.WIDE.U32 UR8, UR17, UR10, UR8 ;  /* 0x0000000a110872a5 */ /* 0x000fe2000f8e0008 */
[----:B------:R-:W-:Y:S02]  /*e0b0*/  SHF.R.U64 R72, R72, 0x3, RZ ;  /* 0x0000000348487819 */ /* 0x000fe400000012ff */
[----:B------:R-:W-:Y:S02]  /*e0c0*/  SHF.R.U64 R68, R68, 0x3, RZ ;  /* 0x0000000344447819 */ /* 0x000fe400000012ff */
[----:B------:R-:W-:-:S02]  /*e0d0*/  SHF.R.U64 R60, R60, 0x3, RZ ;  /* 0x000000033c3c7819 */ /* 0x000fc400000012ff */
[----:B------:R-:W-:Y:S01]  /*e0e0*/  SHF.R.U64 R7, R7, 0x3, RZ ;  /* 0x0000000307077819 */ /* 0x000fe200000012ff */
[----:B------:R-:W-:Y:S01]  /*e0f0*/  UIADD3 UR4, UR9, UR4, URZ ;  /* 0x0000000409047290 */ /* 0x000fe2000fffe03f */
[--C-:B------:R-:W-:Y:S01]  /*e100*/  SHF.R.S32.HI R0, RZ, 0x1f, R21.reuse ;  /* 0x0000001fff007819 */ /* 0x100fe20000011415 */
[----:B------:R-:W-:Y:S01]  /*e110*/  IMAD.MOV R77, RZ, RZ, -R21 ;  /* 0x000000ffff4d7224 */ /* 0x000fe200078e0a15 */
[----:B------:R-:W-:Y:S01]  /*e120*/  LOP3.LUT R72, R72, R73, RZ, 0x3c, !PT ;  /* 0x0000004948487212 */ /* 0x000fe200078e3cff */
[--C-:B------:R-:W-:Y:S01]  /*e130*/  IMAD.X R73, RZ, RZ, R5.reuse, P6 ;  /* 0x000000ffff497224 */ /* 0x100fe200030e0605 */
[----:B------:R-:W-:Y:S01]  /*e140*/  LOP3.LUT R68, R68, R69, RZ, 0x3c, !PT ;  /* 0x0000004544447212 */ /* 0x000fe200078e3cff */
[--C-:B------:R-:W-:Y:S01]  /*e150*/  IMAD.X R69, RZ, RZ, R5.reuse, P5 ;  /* 0x000000ffff457224 */ /* 0x100fe200028e0605 */
[----:B------:R-:W-:Y:S01]  /*e160*/  LOP3.LUT R60, R60, R61, RZ, 0x3c, !PT ;  /* 0x0000003d3c3c7212 */ /* 0x000fe200078e3cff */
[----:B------:R-:W-:Y:S01]  /*e170*/  IMAD.X R61, RZ, RZ, R5, P4 ;  /* 0x000000ffff3d7224 */ /* 0x000fe200020e0605 */
[----:B------:R-:W-:Y:S01]  /*e180*/  LOP3.LUT R4, R7, R4, RZ, 0x3c, !PT ;  /* 0x0000000407047212 */ /* 0x000fe200078e3cff */
[----:B------:R-:W-:Y:S01]  /*e190*/  ULDC.64 UR10, c[0x0][0xae0] ;  /* 0x0002b800000a7ab9 */ /* 0x000fe20000000a00 */
[----:B------:R-:W-:Y:S01]  /*e1a0*/  IMAD R77, R16, R77, R18 ;  /* 0x0000004d104d7224 */ /* 0x000fe200078e0212 */
[----:B--2---:R0:W-:Y:S01]  /*e1b0*/  @!P0 ST.E desc[UR20][R42.64], R2 ;  /* 0x000000022a008985 */ /* 0x0041e2000c101914 */
[----:B------:R-:W-:-:S02]  /*e1c0*/  IMAD R0, R0, UR10, RZ ;  /* 0x0000000a00007c24 */ /* 0x000fc4000f8e02ff */
[----:B------:R-:W-:Y:S01]  /*e1d0*/  IMAD.U32 R3, RZ, RZ, UR9 ;  /* 0x00000009ff037e24 */ /* 0x000fe2000f8e00ff */
[----:B------:R-:W5:Y:S01]  /*e1e0*/  LD.E.128 R4, desc[UR20][R4.64] ;  /* 0x0000001404047980 */ /* 0x000f62000c101d00 */
[----:B------:R-:W-:Y:S02]  /*e1f0*/  IMAD.U32 R3, RZ, RZ, UR4 ;  /* 0x00000004ff037e24 */ /* 0x000fe4000f8e00ff */
[----:B------:R-:W-:Y:S01]  /*e200*/  IMAD R79, R21, UR11, R0 ;  /* 0x0000000b154f7c24 */ /* 0x000fe2000f8e0200 */
[----:B------:R-:W5:Y:S01]  /*e210*/  LD.E.128 R8, desc[UR20][R8.64] ;  /* 0x0000001408087980 */ /* 0x000f62000c101d00 */
[----:B------:R-:W-:Y:S01]  /*e220*/  SHF.R.S32.HI R0, RZ, 0x1f, R77 ;  /* 0x0000001fff007819 */ /* 0x000fe2000001144d */
[----:B0-----:R-:W-:Y:S02]  /*e230*/  IMAD.U32 R2, RZ, RZ, UR8 ;  /* 0x00000008ff027e24 */ /* 0x001fe4000f8e00ff */
[----:B------:R-:W5:Y:S01]  /*e240*/  LD.E.128 R12, desc[UR20][R12.64] ;  /* 0x000000140c0c7980 */ /* 0x000f62000c101d00 */
[----:B------:R-:W-:-:S03]  /*e250*/  ULDC.64 UR8, c[0x0][0xad8] ;  /* 0x0002b60000087ab9 */ /* 0x000fc60000000a00 */
[----:B------:R-:W5:Y:S01]  /*e260*/  LD.E.128 R24, desc[UR20][R24.64] ;  /* 0x0000001418187980 */ /* 0x000f62000c101d00 */
[----:B------:R-:W-:-:S03]  /*e270*/  IMAD.WIDE.U32 R2, R21, UR10, R2 ;  /* 0x0000000a15027c25 */ /* 0x000fc6000f8e0002 */
[----:B------:R-:W5:Y:S04]  /*e280*/  LD.E.128 R52, desc[UR20][R52.64] ;  /* 0x0000001434347980 */ /* 0x000f68000c101d00 */
        /* <DEDUP_REMOVED lines=10> */
[----:B------:R-:W5:Y:S01]  /*e330*/  LD.E.128 R48, desc[UR20][R48.64] ;  /* 0x0000001430307980 */ /* 0x000f62000c101d00 */
[----:B------:R-:W-:Y:S01]  /*e340*/  IMAD.IADD R3, R3, 0x1, R79 ;  /* 0x0000000103037824 */ /* 0x000fe200078e024f */
[----:B------:R-:W-:Y:S01]  /*e350*/  BSSY B1, `(.L_x_1511) ;  /* 0x000002c000017945 */ /* 0x000fe20003800000 */
[----:B------:R-:W-:Y:S01]  /*e360*/  IMAD R16, R0, UR8, RZ ;  /* 0x0000000800107c24 */ /* 0x000fe2000f8e02ff */
[----:B------:R-:W-:Y:S01]  /*e370*/  @!PT LDS RZ, [RZ] ;  /* 0x00000000fffff984 */ /* 0x000fe20000000800 */
[----:B------:R-:W-:Y:S01]  /*e380*/  @!PT LDS RZ, [RZ] ;  /* 0x00000000fffff984 */ /* 0x000fe20000000800 */
[----:B------:R-:W-:Y:S01]  /*e390*/  @!PT LDS RZ, [RZ] ;  /* 0x00000000fffff984 */ /* 0x000fe20000000800 */
[----:B------:R-:W-:Y:S01]  /*e3a0*/  @!PT LDS RZ, [RZ] ;  /* 0x00000000fffff984 */ /* 0x000fe20000000800 */
[----:B------:R0:W-:Y:S06]  /*e3b0*/  MEMBAR.ALL.CTA ;  /* 0x0000000000007992 */ /* 0x0001ec0000008000 */
[----:B0-----:R-:W0:Y:S01]  /*e3c0*/  FENCE.VIEW.ASYNC.S ;  /* 0x00000000000073c6 */ /* 0x001e220000000000 */
[----:B------:R-:W-:-:S02]  /*e3d0*/  VIADD R80, R205, UR61 ;  /* 0x0000003dcd507c36 */ /* 0x000fc40008000000 */
[C---:B------:R-:W-:Y:S02]  /*e3e0*/  IMAD R21, R77.reuse, UR9, R16 ;  /* 0x000000094d157c24 */ /* 0x040fe4000f8e0210 */
[----:B------:R-:W-:Y:S01]  /*e3f0*/  IMAD.WIDE.U32 R2, R77, UR8, R2 ;  /* 0x000000084d027c25 */ /* 0x000fe2000f8e0002 */
[CC--:B------:R-:W-:Y:S01]  /*e400*/  ISETP.GE.AND P2, PT, R80.reuse, R81.reuse, PT ;  /* 0x000000515000720c */ /* 0x0c0fe20003f46270 */
[----:B------:R-:W-:Y:S02]  /*e410*/  ULDC.64 UR8, c[0x0][0xa80] ;  /* 0x0002a00000087ab9 */ /* 0x000fe40000000a00 */
[----:B------:R-:W-:Y:S01]  /*e420*/  VIADD R0, R80, 0x20 ;  /* 0x0000002050007836 */ /* 0x000fe20000000000 */
[----:B------:R-:W-:Y:S01]  /*e430*/  LEA R16, P3, R2, UR8, 0x1 ;  /* 0x0000000802107c11 */ /* 0x000fe2000f8608ff */
[----:B------:R-:W-:Y:S02]  /*e440*/  IMAD.IADD R3, R3, 0x1, R21 ;  /* 0x0000000103037824 */ /* 0x000fe400078e0215 */
[----:B------:R-:W-:Y:S01]  /*e450*/  VIADD R23, R23, 0x30820 ;  /* 0x0003082017177836 */ /* 0x000fe20000000000 */
[----:B------:R-:W-:Y:S01]  /*e460*/  ISETP.GE.AND P1, PT, R0, R81, PT ;  /* 0x000000510000720c */ /* 0x000fe20003f26270 */
[----:B------:R-:W-:Y:S01]  /*e470*/  VIADD R0, R80, 0x40 ;  /* 0x0000004050007836 */ /* 0x000fe20000000000 */
[----:B------:R-:W-:Y:S01]  /*e480*/  LEA.HI.X R18, R2, UR9, R3, 0x1, P3 ;  /* 0x0000000902127c11 */ /* 0x000fe200098f0c03 */
[----:B0-----:R0:W1:Y:S01]  /*e490*/  SHFL.IDX PT, R78, R16, RZ, 0x181f ;  /* 0x00181fff104e7589 */ /* 0x00106200000e0000 */
[----:B------:R-:W-:-:S02]  /*e4a0*/  PRMT R23, RZ, 0x654, R23 ;  /* 0x00000654ff177816 */ /* 0x000fc40000000017 */
[----:B------:R-:W-:Y:S02]  /*e4b0*/  ISETP.GE.AND P0, PT, R0, R81, PT ;  /* 0x000000510000720c */ /* 0x000fe40003f06270 */
[----:B------:R0:W2:Y:S01]  /*e4c0*/  SHFL.IDX PT, R0, R18, RZ, 0x181f ;  /* 0x00181fff12007589 */ /* 0x0000a200000e0000 */
[----:B------:R0:W-:Y:S01]  /*e4d0*/  SYNCS.ARRIVE.TRANS64.RED.A1T0 RZ, [R23+URZ], RZ ;  /* 0x000000ff17ff79a7 */ /* 0x0001e2000810043f */
[----:B------:R-:W-:Y:S09]  /*e4e0*/  @P2 BRA `(.L_x_1512) ;  /* 0x0000000000482947 */ /* 0x000ff20003800000 */
        /* <DEDUP_REMOVED lines=18> */
.L_x_1512:
[----:B------:R-:W-:Y:S05]  /*e610*/  BSYNC B1 ;  /* 0x0000000000017941 */ /* 0x000fea0003800000 */
.L_x_1511:
[----:B--2---:R2:W4:Y:S01]  /*e620*/  SHFL.IDX PT, R0, R18, 0x1, 0x181f ;  /* 0x00381f0012007f89 */ /* 0x00452200000e0000 */
        /* <DEDUP_REMOVED lines=10> */
[----:B-----5:R-:W-:Y:S02]  /*e6d0*/  @!P3 LEA R4, P5, R201, R20, 0x1 ;  /* 0x00000014c904b211 */ /* 0x020fe400078a08ff */
        /* <DEDUP_REMOVED lines=10> */
.L_x_1514:
[----:B------:R-:W-:Y:S05]  /*e780*/  BSYNC B1 ;  /* 0x0000000000017941 */ /* 0x000fea0003800000 */
.L_x_1513:
[----:B----4-:R4:W0:Y:S01]  /*e790*/  SHFL.IDX PT, R0, R18, 0x2, 0x181f ;  /* 0x00581f0012007f89 */ /* 0x01082200000e0000 */
        /* <DEDUP_REMOVED lines=21> */
.L_x_1516:
[----:B------:R-:W-:Y:S05]  /*e8f0*/  BSYNC B1 ;  /* 0x0000000000017941 */ /* 0x000fea0003800000 */
.L_x_1515:
[----:B0-----:R-:W-:Y:S01]  /*e900*/  VIADD R0, R80, 0x60 ;  /* 0x0000006050007836 */ /* 0x001fe20000000000 */
[----:B--2-4-:R-:W0:Y:S04]  /*e910*/  SHFL.IDX PT, R18, R18, 0x3, 0x181f ;  /* 0x00781f0012127f89 */ /* 0x014e2800000e0000 */
[----:B------:R-:W-:Y:S01]  /*e920*/  ISETP.GE.AND P0, PT, R0, R81, PT ;  /* 0x000000510000720c */ /* 0x000fe20003f06270 */
[----:B------:R-:W2:-:S12]  /*e930*/  SHFL.IDX PT, R16, R16, 0x3, 0x181f ;  /* 0x00781f0010107f89 */ /* 0x000e9800000e0000 */
[----:B------:R-:W-:Y:S05]  /*e940*/  @P0 BRA `(.L_x_1517) ;  /* 0x0000000c00e40947 */ /* 0x000fea0003800000 */
[----:B------:R-:W-:Y:S01]  /*e950*/  ULDC UR4, c[0x0][0xac8] ;  /* 0x0002b20000047ab9 */ /* 0x000fe20000000800 */
[----:B------:R-:W-:Y:S01]  /*e960*/  ULDC.64 UR8, c[0x0][0x208] ;  /* 0x0000820000087ab9 */ /* 0x000fe20000000a00 */
[----:B------:R-:W-:Y:S02]  /*e970*/  ISETP.GE.AND P3, PT, R19, UR4, PT ;  /* 0x0000000413007c0c */ /* 0x000fe4000bf66270 */
[----:B------:R-:W-:Y:S02]  /*e980*/  ISETP.GE.AND P4, PT, R201, UR4, PT ;  /* 0x00000004c9007c0c */ /* 0x000fe4000bf86270 */
[----:B------:R-:W-:-:S09]  /*e990*/  ISETP.GE.AND P5, PT, R200, UR4, PT ;  /* 0x00000004c8007c0c */ /* 0x000fd2000bfa6270 */
[-C--:B--2---:R-:W-:Y:S02]  /*e9a0*/  @!P3 LEA R2, P0, R19, R16.reuse, 0x1 ;  /* 0x000000101302b211 */ /* 0x084fe400078008ff */
[----:B------:R-:W-:Y:S02]  /*e9b0*/  @!P4 LEA R4, P1, R201, R16, 0x1 ;  /* 0x00000010c904c211 */ /* 0x000fe400078208ff */
        /* <DEDUP_REMOVED lines=14> */
.L_x_1509:
[----:B------:R-:W-:Y:S01]  /*eaa0*/  ULDC.64 UR8, c[0x0][0xc00] ;  /* 0x0003000000087ab9 */ /* 0x000fe20000000a00 */
[----:B------:R-:W-:Y:S01]  /*eab0*/  R2UR UR4, R206 ;  /* 0x00000000ce0472ca */ /* 0x000fe200000e0000 */
[----:B------:R-:W-:Y:S01]  /*eac0*/  UISETP.NE.U32.AND UP0, UPT, UR8, URZ, UPT ;  /* 0x0000003f0800728c */ /* 0x000fe2000bf05070 */
[----:B------:R-:W0:Y:S01]  /*ead0*/  LDC R11, c[0x0][0xbe8] ;  /* 0x0002fa00ff0b7b82 */ /* 0x000e220000000800 */
[----:B------:R-:W-:Y:S01]  /*eae0*/  ULDC.64 UR12, c[0x0][0x208] ;  /* 0x00008200000c7ab9 */ /* 0x000fe20000000a00 */
[----:B------:R-:W-:Y:S01]  /*eaf0*/  R2UR UR10, R204 ;  /* 0x00000000cc0a72ca */ /* 0x000fe200000e0000 */
[----:B------:R-:W-:-:S03]  /*eb00*/  UISETP.NE.AND.EX UP0, UPT, UR9, URZ, UPT, UP0 ;  /* 0x0000003f0900728c */ /* 0x000fc6000bf05300 */
[----:B------:R-:W-:-:S03]  /*eb10*/  ULDC.64 UR8, c[0x0][0xc00] ;  /* 0x0003000000087ab9 */ /* 0x000fc60000000a00 */
[----:B------:R-:W-:Y:S02]  /*eb20*/  PLOP3.LUT P2, PT, PT, PT, UP0, 0x80, 0x0 ;  /* 0x000000000000781c */ /* 0x000fe40003f4f008 */
[----:B------:R-:W-:-:S06]  /*eb30*/  UIMAD.WIDE UR8, UR4, 0x4, UR8 ;  /* 0x00000004040878a5 */ /* 0x000fcc000f8e0208 */
[----:B------:R-:W-:Y:S02]  /*eb40*/  IMAD.U32 R2, RZ, RZ, UR8 ;  /* 0x00000008ff027e24 */ /* 0x000fe4000f8e00ff */
[----:B------:R-:W-:Y:S01]  /*eb50*/  IMAD.U32 R3, RZ, RZ, UR9 ;  /* 0x00000009ff037e24 */ /* 0x000fe2000f8e00ff */
[----:B------:R-:W-:-:S04]  /*eb60*/  ULDC.64 UR8, c[0x0][0xc08] ;  /* 0x0003020000087ab9 */ /* 0x000fc80000000a00 */
[----:B------:R-:W2:Y:S01]  /*eb70*/  @P2 LDG.E R6, desc[UR12][R2.64] ;  /* 0x0000000c02062981 */ /* 0x000ea2000c1e1900 */
[----:B0-----:R-:W-:Y:S01]  /*eb80*/  ISETP.NE.AND P0, PT, R11, 0x1, PT ;  /* 0x000000010b00780c */ /* 0x001fe20003f05270 */
[----:B------:R-:W-:-:S04]  /*eb90*/  UISETP.NE.U32.AND UP1, UPT, UR8, URZ, UPT ;  /* 0x0000003f0800728c */ /* 0x000fc8000bf25070 */
[----:B------:R-:W-:-:S06]  /*eba0*/  UISETP.NE.AND.EX UP1, UPT, UR9, URZ, UPT, UP1 ;  /* 0x0000003f0900728c */ /* 0x000fcc000bf25310 */
[----:B------:R-:W-:Y:S02]  /*ebb0*/  PLOP3.LUT P3, PT, PT, PT, UP1, 0x80, 0x0 ;  /* 0x000000000000781c */ /* 0x000fe40003f6f018 */
[----:B------:R-:W0:Y:S03]  /*ebc0*/  @P0 LDC R9, c[0x0][0xbec] ;  /* 0x0002fb00ff090b82 */ /* 0x000e260000000800 */
[----:B------:R-:W-:Y:S02]  /*ebd0*/  @UP1 ULDC.64 UR8, c[0x0][0xc08] ;  /* 0x0003020000081ab9 */ /* 0x000fe40000000a00 */
[----:B------:R-:W-:-:S03]  /*ebe0*/  @UP1 UIMAD.WIDE UR8, UR4, 0x4, UR8 ;  /* 0x00000004040818a5 */ /* 0x000fc6000f8e0208 */
[----:B------:R-:W-:Y:S02]  /*ebf0*/  ULDC UR4, c[0x0][0xa88] ;  /* 0x0002a20000047ab9 */ /* 0x000fe40000000800 */
[----:B------:R-:W-:Y:S02]  /*ec00*/  IMAD.U32 R0, RZ, RZ, UR4 ;  /* 0x00000004ff007e24 */ /* 0x000fe4000f8e00ff */
[----:B------:R-:W-:Y:S02]  /*ec10*/  IMAD.U32 R4, RZ, RZ, UR8 ;  /* 0x00000008ff047e24 */ /* 0x000fe4000f8e00ff */
[----:B------:R-:W-:Y:S01]  /*ec20*/  IMAD.U32 R5, RZ, RZ, UR9 ;  /* 0x00000009ff057e24 */ /* 0x000fe2000f8e00ff */
[----:B------:R-:W-:-:S04]  /*ec30*/  UMOV UR4, URZ ;  /* 0x0000003f00047c82 */ /* 0x000fc80008000000 */
[----:B------:R1:W5:Y:S01]  /*ec40*/  @P3 LDG.E R0, desc[UR12][R4.64] ;  /* 0x0000000c04003981 */ /* 0x000362000c1e1900 */
[----:B------:R-:W-:Y:S01]  /*ec50*/  USHF.R.S32.HI UR12, URZ, 0x1f, UR10 ;  /* 0x0000001f3f0c7899 */ /* 0x000fe2000801140a */
[----:B------:R-:W-:Y:S02]  /*ec60*/  ISETP.GE.AND P1, PT, R217, 0x80, PT ;  /* 0x00000080d900780c */ /* 0x000fe40003f26270 */
[----:B--2---:R-:W-:Y:S01]  /*ec70*/  @P2 R2UR UR4, R6 ;  /* 0x00000000060422ca */ /* 0x004fe200000e0000 */
[----:B01----:R-:W-:-:S14]  /*ec80*/  @P3 BRA `(.L_x_1518) ;  /* 0x0000000000143947 */ /* 0x003fdc0003800000 */
[----:B------:R-:W-:Y:S05]  /*ec90*/  @!P2 BRA `(.L_x_1518) ;  /* 0x000000000010a947 */ /* 0x000fea0003800000 */
[----:B------:R-:W-:Y:S02]  /*eca0*/  ULDC.64 UR8, c[0x0][0x208] ;  /* 0x0000820000087ab9 */ /* 0x000fe40000000a00 */
[----:B------:R-:W2:Y:S04]  /*ecb0*/  LDG.E R5, desc[UR8][R2.64] ;  /* 0x0000000802057981 */ /* 0x000ea8000c1e1900 */
[----:B-----5:R-:W2:Y:S02]  /*ecc0*/  LDG.E R0, desc[UR8][R2.64+0x4] ;  /* 0x0000040802007981 */ /* 0x020ea4000c1e1900 */
[----:B--2---:R-:W-:-:S07]  /*ecd0*/  IMAD.IADD R0, R0, 0x1, -R5 ;  /* 0x0000000100007824 */ /* 0x004fce00078e0a05 */
.L_x_1518:
[----:B------:R-:W-:Y:S01]  /*ece0*/  R2UR UR9, R206 ;  /* 0x00000000ce0972ca */ /* 0x000fe200000e0000 */
[----:B------:R-:W-:Y:S01]  /*ecf0*/  USHF.R.S32.HI UR11, URZ, 0x1f, UR4 ;  /* 0x0000001f3f0b7899 */ /* 0x000fe20008011404 */
[----:B------:R-:W-:Y:S11]  /*ed00*/  BSSY B1, `(.L_x_1519) ;  /* 0x0000030000017945 */ /* 0x000ff60003800000 */
[----:B------:R-:W-:-:S02]  /*ed10*/  USHF.R.S32.HI UR8, URZ, 0x1f, UR9 ;  /* 0x0000001f3f087899 */ /* 0x000fc40008011409 */
[----:B------:R-:W-:Y:S02]  /*ed20*/  USEL UR13, UR9, URZ, !UP0 ;  /* 0x0000003f090d7287 */ /* 0x000fe4000c000000 */
[----:B------:R-:W-:Y:S01]  /*ed30*/  USEL UR14, UR8, URZ, !UP0 ;  /* 0x0000003f080e7287 */ /* 0x000fe2000c000000 */
[----:B------:R-:W-:Y:S11]  /*ed40*/  @P1 BRA `(.L_x_1520) ;  /* 0x0000000000ac1947 */ /* 0x000ff60003800000 */
[----:B------:R-:W0:Y:S01]  /*ed50*/  S2R R3, SR_TID.X ;  /* 0x0000000000037919 */ /* 0x000e220000002100 */
[----:B------:R-:W1:Y:S01]  /*ed60*/  LDC R7, c[0x0][0xbe8] ;  /* 0x0002fa00ff077b82 */ /* 0x000e620000000800 */
[----:B------:R-:W-:Y:S02]  /*ed70*/  IMAD.U32 R4, RZ, RZ, UR61 ;  /* 0x0000003dff047e24 */ /* 0x000fe4000f8e00ff */
[----:B-1---5:R-:W-:-:S03]  /*ed80*/  IMAD R2, R0, R7, RZ ;  /* 0x0000000700027224 */ /* 0x022fc600078e02ff */
[----:B0-----:R-:W-:-:S04]  /*ed90*/  IADD3 R4, R4, -0x80, R3 ;  /* 0xffffff8004047810 */ /* 0x001fc80007ffe003 */
        /* <DEDUP_REMOVED lines=8> */
[----:B------:R-:W-:Y:S01]  /*ee20*/  UMOV UR9, UR11 ;  /* 0x0000000b00097c82 */ /* 0x000fe20008000000 */
[----:B------:R-:W-:-:S06]  /*ee30*/  ULDC.64 UR18, c[0x0][0x208] ;  /* 0x0000820000127ab9 */ /* 0x000fcc0000000a00 */
        /* <DEDUP_REMOVED lines=8> */
[----:B------:R-:W-:-:S03]  /*eec0*/  UIMAD UR10, UR13, UR17, UR10 ;  /* 0x000000110d0a72a4 */ /* 0x000fc6000f8e020a */
        /* <DEDUP_REMOVED lines=19> */
.L_x_1520:
[----:B------:R-:W-:Y:S05]  /*f000*/  BSYNC B1 ;  /* 0x0000000000017941 */ /* 0x000fea0003800000 */
.L_x_1519:
[----:B0-----:R-:W0:Y:S01]  /*f010*/  @P0 LDC R3, c[0x0][0xbf0] ;  /* 0x0002fc00ff030b82 */ /* 0x001e220000000800 */
[----:B------:R-:W-:Y:S01]  /*f020*/  ULDC.64 UR16, c[0x0][0xaa0] ;  /* 0x0002a80000107ab9 */ /* 0x000fe20000000a00 */
[----:B------:R-:W-:Y:S01]  /*f030*/  R2UR UR15, R204 ;  /* 0x00000000cc0f72ca */ /* 0x000fe200000e0000 */
[----:B------:R-:W-:Y:S01]  /*f040*/  UIMAD UR10, UR11, UR16, URZ ;  /* 0x000000100b0a72a4 */ /* 0x000fe2000f8e023f */
[----:B------:R-:W-:Y:S01]  /*f050*/  IMAD R2, R203, 0x20, R205 ;  /* 0x00000020cb027824 */ /* 0x000fe200078e02cd */
[----:B------:R-:W-:Y:S01]  /*f060*/  UIMAD.WIDE.U32 UR8, UR4, UR16, URZ ;  /* 0x00000010040872a5 */ /* 0x000fe2000f8e003f */
[----:B------:R-:W-:Y:S01]  /*f070*/  BSSY B1, `(.L_x_1521) ;  /* 0x0000041000017945 */ /* 0x000fe20003800000 */
[----:B------:R-:W-:Y:S01]  /*f080*/  UIMAD UR10, UR4, UR17, UR10 ;  /* 0x00000011040a72a4 */ /* 0x000fe2000f8e020a */
[----:B------:R-:W-:Y:S02]  /*f090*/  VIADD R6, R2, UR61 ;  /* 0x0000003d02067c36 */ /* 0x000fe40008000000 */
[----:B------:R-:W-:Y:S01]  /*f0a0*/  ULDC.64 UR16, c[0x0][0xae8] ;  /* 0x0002ba0000107ab9 */ /* 0x000fe20000000a00 */
[----:B------:R-:W-:Y:S01]  /*f0b0*/  UIADD3 UR9, UR9, UR10, URZ ;  /* 0x0000000a09097290 */ /* 0x000fe2000fffe03f */
[----:B------:R-:W-:Y:S01]  /*f0c0*/  @P0 IMAD.HI.U32 R2, R6, R9, RZ ;  /* 0x0000000906020227 */ /* 0x000fe200078e00ff */
[----:B------:R-:W-:-:S02]  /*f0d0*/  UIMAD UR4, UR12, UR16, URZ ;  /* 0x000000100c0472a4 */ /* 0x000fc4000f8e023f */
[----:B------:R-:W-:Y:S01]  /*f0e0*/  UIMAD.WIDE.U32 UR8, UR15, UR16, UR8 ;  /* 0x000000100f0872a5 */ /* 0x000fe2000f8e0008 */
[----:B------:R-:W-:Y:S01]  /*f0f0*/  IMAD.MOV.U32 R5, RZ, RZ, R6 ;  /* 0x000000ffff057224 */ /* 0x000fe200078e0006 */
[----:B------:R-:W-:Y:S01]  /*f100*/  UIMAD UR4, UR15, UR17, UR4 ;  /* 0x000000110f0472a4 */ /* 0x000fe2000f8e0204 */
[----:B------:R-:W-:-:S03]  /*f110*/  ULDC.64 UR10, c[0x0][0xaf0] ;  /* 0x0002bc00000a7ab9 */ /* 0x000fc60000000a00 */
[----:B------:R-:W-:Y:S02]  /*f120*/  UIADD3 UR9, UR9, UR4, URZ ;  /* 0x0000000409097290 */ /* 0x000fe4000fffe03f */
[----:B------:R-:W-:Y:S01]  /*f130*/  UIMAD UR4, UR14, UR10, URZ ;  /* 0x0000000a0e0472a4 */ /* 0x000fe2000f8e023f */
[----:B0-----:R-:W-:Y:S01]  /*f140*/  @P0 SHF.R.U32.HI R5, RZ, R3, R2 ;  /* 0x00000003ff050219 */ /* 0x001fe20000011602 */
[----:B------:R-:W-:Y:S02]  /*f150*/  UIMAD.WIDE.U32 UR8, UR13, UR10, UR8 ;  /* 0x0000000a0d0872a5 */ /* 0x000fe4000f8e0008 */
[----:B------:R-:W-:Y:S01]  /*f160*/  UIMAD UR4, UR13, UR11, UR4 ;  /* 0x0000000b0d0472a4 */ /* 0x000fe2000f8e0204 */
[--C-:B------:R-:W-:Y:S01]  /*f170*/  SHF.R.S32.HI R2, RZ, 0x1f, R5.reuse ;  /* 0x0000001fff027819 */ /* 0x100fe20000011405 */
[----:B------:R-:W-:Y:S01]  /*f180*/  IMAD.MOV R7, RZ, RZ, -R5 ;  /* 0x000000ffff077224 */ /* 0x000fe200078e0a05 */
[----:B------:R-:W-:Y:S01]  /*f190*/  ULDC.64 UR10, c[0x0][0xae0] ;  /* 0x0002b800000a7ab9 */ /* 0x000fe20000000a00 */
[----:B------:R-:W-:-:S02]  /*f1a0*/  UIADD3 UR4, UR9, UR4, URZ ;  /* 0x0000000409047290 */ /* 0x000fc4000fffe03f */
[----:B------:R-:W-:Y:S02]  /*f1b0*/  IMAD.U32 R3, RZ, RZ, UR9 ;  /* 0x00000009ff037e24 */ /* 0x000fe4000f8e00ff */
        /* <DEDUP_REMOVED lines=8> */
[----:B------:R-:W-:Y:S02]  /*f240*/  IMAD.IADD R3, R3, 0x1, R9 ;  /* 0x0000000103037824 */ /* 0x000fe400078e0209 */
[----:B------:R-:W-:Y:S02]  /*f250*/  IMAD R4, R4, UR8, RZ ;  /* 0x0000000804047c24 */ /* 0x000fe4000f8e02ff */
[----:B------:R-:W-:Y:S02]  /*f260*/  VIADD R6, R205, UR61 ;  /* 0x0000003dcd067c36 */ /* 0x000fe40008000000 */
[----:B-----5:R-:W-:Y:S02]  /*f270*/  IMAD R11, R0, R11, RZ ;  /* 0x0000000b000b7224 */ /* 0x020fe400078e02ff */
        /* <DEDUP_REMOVED lines=32> */
.L_x_1522:
[----:B------:R-:W-:Y:S05]  /*f480*/  BSYNC B1 ;  /* 0x0000000000017941 */ /* 0x000fea0003800000 */
.L_x_1521:
        /* <DEDUP_REMOVED lines=22> */
.L_x_1524:
[----:B------:R-:W-:Y:S05]  /*f5f0*/  BSYNC B1 ;  /* 0x0000000000017941 */ /* 0x000fea0003800000 */
.L_x_1523:
        /* <DEDUP_REMOVED lines=22> */
.L_x_1526:
[----:B------:R-:W-:Y:S05]  /*f760*/  BSYNC B1 ;  /* 0x0000000000017941 */ /* 0x000fea0003800000 */
.L_x_1525:
        /* <DEDUP_REMOVED lines=23> */
.L_x_1517:
[----:B------:R-:W-:Y:S05]  /*f8e0*/  BSYNC B0 ;  /* 0x0000000000007941 */ /* 0x000fea0003800000 */
.L_x_1508:
[----:B------:R-:W-:Y:S02]  /*f8f0*/  ULDC UR4, c[0x0][0xc3c] ;  /* 0x00030f0000047ab9 */ /* 0x000fe40000000800 */
[----:B------:R-:W-:-:S06]  /*f900*/  UISETP.GE.AND UP0, UPT, UR6, UR4, UPT ;  /* 0x000000040600728c */ /* 0x000fcc000bf06270 */
[----:B------:R-:W-:-:S13]  /*f910*/  PLOP3.LUT P0, PT, PT, PT, UP0, 0x80, 0x0 ;  /* 0x000000000000781c */ /* 0x000fda0003f0f008 */
[----:B------:R-:W-:Y:S05]  /*f920*/  @!P0 BRA `(.L_x_1527) ;  /* 0xffffff1400508947 */ /* 0x000fea000383ffff */
[----:B------:R-:W-:Y:S05]  /*f930*/  EXIT ;  /* 0x000000000000794d */ /* 0x000fea0003800000 */
.L_x_1426:
[----:B------:R-:W-:-:S08]  /*f940*/  NOP ;  /* 0x0000000000007918 */ /* 0x000fd00000000000 */
[----:B0-----:R-:W0:-:S00]  /*f950*/  USETMAXREG.DEALLOC.CTAPOOL 0x18 ;  /* 0x00000018000079c8 */ /* 0x001e0000080e0500 */
        /* <DEDUP_REMOVED lines=13> */
[----:B------:R-:W2:Y:S01]  /*fa30*/  LDS.128 R16, [UR4+0x308d0] ;  /* 0x0308d004ff107984 */ /* 0x000ea20008000c00 */
[----:B------:R-:W-:Y:S06]  /*fa40*/  BAR.ARV 0x4, 0x180 ;  /* 0x0106000000007b1d */ /* 0x000fec0000002000 */
[----:B------:R-:W-:Y:S05]  /*fa50*/  BRA `(.L_x_1529) ;  /* 0x0000000800947947 */ /* 0x000fea0003800000 */
.L_x_1528:
[----:B------:R-:W1:Y:S01]  /*fa60*/  S2R R0, SR_TID.X ;  /* 0x0000000000007919 */ /* 0x000e620000002100 */
[----:B------:R-:W-:Y:S01]  /*fa70*/  ULDC UR4, c[0x0][0xc3c] ;  /* 0x00030f0000047ab9 */ /* 0x000fe20000000800 */
[----:B------:R-:W-:Y:S01]  /*fa80*/  ULDC.64 UR6, c[0x0][0x208] ;  /* 0x0000820000067ab9 */ /* 0x000fe20000000a00 */
[----:B------:R-:W-:Y:S01]  /*fa90*/  ULDC UR5, c[0x0][0xc38] ;  /* 0x00030e0000057ab9 */ /* 0x000fe20000000800 */
[----:B-1----:R-:W-:-:S04]  /*faa0*/  LOP3.LUT R0, R0, 0x1f, RZ, 0xc0, !PT ;  /* 0x0000001f00007812 */ /* 0x002fc800078ec0ff */
        /* <DEDUP_REMOVED lines=38> */
.L_x_1534:
        /* <DEDUP_REMOVED lines=13> */
.L_x_1533:
[----:B------:R-:W-:Y:S05]  /*fde0*/  BSYNC B0 ;  /* 0x0000000000007941 */ /* 0x000fea0003800000 */
.L_x_1532:
        /* <DEDUP_REMOVED lines=21> */
.L_x_1530:
[----:B------:R-:W-:Y:S01]  /*ff40*/  IMAD.IADD R7, R6, 0x1, -R7 ;  /* 0x0000000106077824 */ /* 0x000fe200078e0a07 */
[----:B------:R-:W-:-:S03]  /*ff50*/  ULDC.64 UR8, c[0x0][0x208] ;  /* 0x0000820000087ab9 */ /* 0x000fc60000000a00 */
[----:B------:R-:W-:-:S05]  /*ff60*/  IMAD R2, R4, UR5, R7 ;  /* 0x0000000504027c24 */ /* 0x000fca000f8e0207 */
[----:B------:R-:W-:Y:S02]  /*ff70*/  ISETP.GT.AND P0, PT, R2, UR6, PT ;  /* 0x0000000602007c0c */ /* 0x000fe4000bf04270 */
[----:B------:R-:W0:Y:S11]  /*ff80*/  LDC.64 R2, c[0x0][0xc90] ;  /* 0x00032400ff027b82 */ /* 0x000e360000000a00 */
[----:B------:R-:W-:-:S04]  /*ff90*/  VOTE.ANY R11, PT, !P0 ;  /* 0x00000000000b7806 */ /* 0x000fc800040e0100 */
[----:B------:R-:W1:Y:S02]  /*ffa0*/  POPC R6, R11 ;  /* 0x0000000b00067309 */ /* 0x000e640000000000 */
[----:B-1----:R-:W-:-:S04]  /*ffb0*/  VIADD R19, R6, UR4 ;  /* 0x0000000406137c36 */ /* 0x002fc80008000000 */
[----:B0-----:R-:W-:-:S05]  /*ffc0*/  IMAD.WIDE R2, R19, 0x4, R2 ;  /* 0x0000000413027825 */ /* 0x001fca00078e0202 */
[----:B------:R-:W2:Y:S01]  /*ffd0*/  LDG.E R10, desc[UR8][R2.64] ;  /* 0x00000008020a7981 */ /* 0x000ea2000c1e1900 */
[----:B------:R-:W-:-:S03]  /*ffe0*/  ISETP.NE.AND P0, PT, R11, RZ, PT ;  /* 0x000000ff0b00720c */ /* 0x000fc60003f05270 */
[----:B------:R-:W2:Y:S02]  /*fff0*/  SHFL.IDX PT, R5, R5, R6, 0x1f ;  /* 0x00001f0605057589 */ /* 0x000ea400000e0000 */
[----:B--2---:R-:W-:-:S05]  /*10000*/  IMAD R8, R5, R10, RZ ;  /* 0x0000000a05087224 */ /* 0x004fca00078e02ff */
[----:B------:R-:W-:-:S04]  /*10010*/  IABS R9, R8 ;  /* 0x0000000800097213 */ /* 0x000fc80000000000 */
[----:B------:R-:W0:Y:S08]  /*10020*/  I2F.RP R12, R9 ;  /* 0x00000009000c7306 */ /* 0x000e300000209400 */
[----:B0-----:R-:W0:Y:S02]  /*10030*/  MUFU.RCP R12, R12 ;  /* 0x0000000c000c7308 */ /* 0x001e240000001000 */
[----:B0-----:R-:W-:-:S06]  /*10040*/  VIADD R13, R12, 0xffffffe ;  /* 0x0ffffffe0c0d7836 */ /* 0x001fcc0000000000 */
[----:B------:R0:W1:Y:S01]  /*10050*/  F2I.FTZ.U32.TRUNC.NTZ R3, R13 ;  /* 0x0000000d00037305 */ /* 0x000062000021f000 */
[----:B------:R-:W-:Y:S05]  /*10060*/  @!P0 BRA `(.L_x_1535) ;  /* 0x0000000000088947 */ /* 0x000fea0003800000 */
[----:B------:R-:W-:-:S05]  /*10070*/  VIADD R11, R6, 0xffffffff ;  /* 0xffffffff060b7836 */ /* 0x000fca0000000000 */
[----:B------:R2:W3:Y:S02]  /*10080*/  SHFL.IDX PT, R16, R4, R11, 0x1f ;  /* 0x00001f0b04107589 */ /* 0x0004e400000e0000 */
.L_x_1535:
[----:B-1----:R-:W-:Y:S01]  /*10090*/  IMAD.MOV R2, RZ, RZ, -R3 ;  /* 0x000000ffff027224 */ /* 0x002fe200078e0a03 */
[----:B--2---:R-:W-:Y:S01]  /*100a0*/  IABS R4, R8 ;  /* 0x0000000800047213 */ /* 0x004fe20000000000 */
[----:B---3--:R-:W-:Y:S02]  /*100b0*/  IMAD R16, R16, UR5, R7 ;  /* 0x0000000510107c24 */ /* 0x008fe4000f8e0207 */
[----:B------:R-:W-:Y:S02]  /*100c0*/  IMAD R7, R2, R9, RZ ;  /* 0x0000000902077224 */ /* 0x000fe400078e02ff */
[----:B------:R-:W-:Y:S02]  /*100d0*/  IMAD.MOV.U32 R2, RZ, RZ, RZ ;  /* 0x000000ffff027224 */ /* 0x000fe400078e00ff */
[----:B------:R-:W-:Y:S02]  /*100e0*/  IMAD.MOV R4, RZ, RZ, -R4 ;  /* 0x000000ffff047224 */ /* 0x000fe400078e0a04 */
[----:B------:R-:W-:Y:S01]  /*100f0*/  IMAD.HI.U32 R2, R3, R7, R2 ;  /* 0x0000000703027227 */ /* 0x000fe200078e0002 */
[----:B------:R-:W-:-:S04]  /*10100*/  IADD3 R7, -R16, UR6, RZ ;  /* 0x0000000610077c10 */ /* 0x000fc8000fffe1ff */
[----:B------:R-:W-:-:S05]  /*10110*/  IABS R3, R7 ;  /* 0x0000000700037213 */ /* 0x000fca0000000000 */
[----:B------:R-:W-:-:S04]  /*10120*/  IMAD.HI.U32 R2, R2, R3, RZ ;  /* 0x0000000302027227 */ /* 0x000fc800078e00ff */
[----:B------:R-:W-:Y:S01]  /*10130*/  IMAD R4, R2, R4, R3 ;  /* 0x0000000402047224 */ /* 0x000fe200078e0203 */
[----:B------:R-:W-:-:S04]  /*10140*/  LOP3.LUT R3, R7, R8, RZ, 0x3c, !PT ;  /* 0x0000000807037212 */ /* 0x000fc800078e3cff */
[----:B------:R-:W-:Y:S02]  /*10150*/  ISETP.GT.U32.AND P1, PT, R9, R4, PT ;  /* 0x000000040900720c */ /* 0x000fe40003f24070 */
[----:B------:R-:W-:-:S11]  /*10160*/  ISETP.GE.AND P2, PT, R3, RZ, PT ;  /* 0x000000ff0300720c */ /* 0x000fd60003f46270 */
[----:B------:R-:W-:Y:S02]  /*10170*/  @!P1 IMAD.IADD R4, R4, 0x1, -R9 ;  /* 0x0000000104049824 */ /* 0x000fe400078e0a09 */
[----:B------:R-:W-:Y:S01]  /*10180*/  @!P1 VIADD R2, R2, 0x1 ;  /* 0x0000000102029836 */ /* 0x000fe20000000000 */
[----:B------:R-:W-:Y:S02]  /*10190*/  ISETP.NE.AND P1, PT, R8, RZ, PT ;  /* 0x000000ff0800720c */ /* 0x000fe40003f25270 */
[----:B------:R-:W-:-:S13]  /*101a0*/  ISETP.GE.U32.AND P0, PT, R4, R9, PT ;  /* 0x000000090400720c */ /* 0x000fda0003f06070 */
[----:B------:R-:W-:-:S04]  /*101b0*/  @P0 VIADD R2, R2, 0x1 ;  /* 0x0000000102020836 */ /* 0x000fc80000000000 */
[----:B------:R-:W-:-:S04]  /*101c0*/  IMAD.MOV.U32 R9, RZ, RZ, R2 ;  /* 0x000000ffff097224 */ /* 0x000fc800078e0002 */
[----:B------:R-:W-:Y:S01]  /*101d0*/  @!P2 IMAD.MOV R9, RZ, RZ, -R9 ;  /* 0x000000ffff09a224 */ /* 0x000fe200078e0a09 */
[----:B------:R-:W-:-:S05]  /*101e0*/  @!P1 LOP3.LUT R9, RZ, R8, RZ, 0x33, !PT ;  /* 0x00000008ff099212 */ /* 0x000fca00078e33ff */
[----:B------:R-:W-:Y:S02]  /*101f0*/  IMAD R4, R10, R9, RZ ;  /* 0x000000090a047224 */ /* 0x000fe400078e02ff */
[----:B------:R-:W-:Y:S02]  /*10200*/  IMAD.MOV R9, RZ, RZ, -R9 ;  /* 0x000000ffff097224 */ /* 0x000fe400078e0a09 */
[----:B------:R-:W-:Y:S02]  /*10210*/  IMAD.MOV R3, RZ, RZ, -R4 ;  /* 0x000000ffff037224 */ /* 0x000fe400078e0a04 */
[----:B------:R-:W-:-:S03]  /*10220*/  IMAD R7, R8, R9, R7 ;  /* 0x0000000908077224 */ /* 0x000fc600078e0207 */
[----:B------:R-:W-:Y:S01]  /*10230*/  VIADDMNMX R10, R3, UR5, R10, PT ;  /* 0x00000005030a7c46 */ /* 0x000fe2000b80010a */
[----:B------:R-:W-:Y:S01]  /*10240*/  IMAD.IADD R4, R7, 0x1, R4 ;  /* 0x0000000107047824 */ /* 0x000fe200078e0204 */
[----:B------:R-:W-:Y:S02]  /*10250*/  IABS R8, R7 ;  /* 0x0000000700087213 */ /* 0x000fe40000000000 */
[----:B------:R-:W-:-:S04]  /*10260*/  IABS R6, R10 ;  /* 0x0000000a00067213 */ /* 0x000fc80000000000 */
[----:B------:R-:W1:Y:S08]  /*10270*/  I2F.RP R11, R6 ;  /* 0x00000006000b7306 */ /* 0x000e700000209400 */
[----:B-1----:R-:W1:Y:S02]  /*10280*/  MUFU.RCP R11, R11 ;  /* 0x0000000b000b7308 */ /* 0x002e640000001000 */
[----:B-1----:R-:W-:-:S06]  /*10290*/  VIADD R2, R11, 0xffffffe ;  /* 0x0ffffffe0b027836 */ /* 0x002fcc0000000000 */
[----:B------:R1:W2:Y:S02]  /*102a0*/  F2I.FTZ.U32.TRUNC.NTZ R3, R2 ;  /* 0x0000000200037305 */ /* 0x0002a4000021f000 */
[----:B-1----:R-:W-:Y:S02]  /*102b0*/  IMAD.MOV.U32 R2, RZ, RZ, RZ ;  /* 0x000000ffff027224 */ /* 0x002fe400078e00ff */
[----:B--2---:R-:W-:-:S04]  /*102c0*/  IMAD.MOV R9, RZ, RZ, -R3 ;  /* 0x000000ffff097224 */ /* 0x004fc800078e0a03 */
[----:B------:R-:W-:-:S04]  /*102d0*/  IMAD R9, R9, R6, RZ ;  /* 0x0000000609097224 */ /* 0x000fc800078e02ff */
[----:B------:R-:W-:Y:S01]  /*102e0*/  IMAD.HI.U32 R3, R3, R9, R2 ;  /* 0x0000000903037227 */ /* 0x000fe200078e0002 */
[-C--:B------:R-:W-:Y:S02]  /*102f0*/  IABS R9, R10.reuse ;  /* 0x0000000a00097213 */ /* 0x080fe40000000000 */
[----:B------:R-:W-:-:S03]  /*10300*/  LOP3.LUT R2, R7, R10, RZ, 0x3c, !PT ;  /* 0x0000000a07027212 */ /* 0x000fc600078e3cff */
[----:B------:R-:W-:Y:S01]  /*10310*/  IMAD.MOV R9, RZ, RZ, -R9 ;  /* 0x000000ffff097224 */ /* 0x000fe200078e0a09 */
[----:B------:R-:W-:Y:S01]  /*10320*/  ISETP.GE.AND P2, PT, R2, RZ, PT ;  /* 0x000000ff0200720c */ /* 0x000fe20003f46270 */
[----:B------:R-:W-:-:S04]  /*10330*/  IMAD.HI.U32 R3, R3, R8, RZ ;  /* 0x0000000803037227 */ /* 0x000fc800078e00ff */
[----:B------:R-:W-:-:S05]  /*10340*/  IMAD R9, R3, R9, R8 ;  /* 0x0000000903097224 */ /* 0x000fca00078e0208 */
[----:B------:R-:W-:-:S13]  /*10350*/  ISETP.GT.U32.AND P1, PT, R6, R9, PT ;  /* 0x000000090600720c */ /* 0x000fda0003f24070 */
[----:B------:R-:W-:Y:S02]  /*10360*/  @!P1 IMAD.IADD R9, R9, 0x1, -R6 ;  /* 0x0000000109099824 */ /* 0x000fe400078e0a06 */
[----:B------:R-:W-:Y:S01]  /*10370*/  @!P1 VIADD R3, R3, 0x1 ;  /* 0x0000000103039836 */ /* 0x000fe20000000000 */
[----:B------:R-:W-:Y:S02]  /*10380*/  ISETP.NE.AND P1, PT, R10, RZ, PT ;  /* 0x000000ff0a00720c */ /* 0x000fe40003f25270 */
[----:B------:R-:W-:-:S13]  /*10390*/  ISETP.GE.U32.AND P0, PT, R9, R6, PT ;  /* 0x000000060900720c */ /* 0x000fda0003f06070 */
[----:B------:R-:W-:-:S04]  /*103a0*/  @P0 VIADD R3, R3, 0x1 ;  /* 0x0000000103030836 */ /* 0x000fc80000000000 */
[----:B------:R-:W-:Y:S01]  /*103b0*/  @!P2 IMAD.MOV R3, RZ, RZ, -R3 ;  /* 0x000000ffff03a224 */ /* 0x000fe200078e0a03 */
[----:B------:R-:W-:Y:S01]  /*103c0*/  @!P1 LOP3.LUT R3, RZ, R10, RZ, 0x33, !PT ;  /* 0x0000000aff039212 */ /* 0x000fe200078e33ff */
[----:B------:R-:W-:-:S03]  /*103d0*/  IMAD.MOV R10, RZ, RZ, -R10 ;  /* 0x000000ffff0a7224 */ /* 0x000fc600078e0a0a */
[----:B------:R-:W-:Y:S01]  /*103e0*/  LOP3.LUT R2, RZ, R3, RZ, 0x33, !PT ;  /* 0x00000003ff027212 */ /* 0x000fe200078e33ff */
[----:B------:R-:W-:-:S04]  /*103f0*/  IMAD R18, R3, R10, R4 ;  /* 0x0000000a03127224 */ /* 0x000fc800078e0204 */
[----:B------:R-:W-:Y:S01]  /*10400*/  IMAD.IADD R17, R5, 0x1, R2 ;  /* 0x0000000105117824 */ /* 0x000fe200078e0202 */
[----:B------:R-:W-:Y:S06]  /*10410*/  BRA `(.L_x_1536) ;  /* 0x00000000000c7947 */ /* 0x000fec0003800000 */
.L_x_1531:
[----:B------:R-:W-:Y:S02]  /*10420*/  IMAD.MOV.U32 R17, RZ, RZ, RZ ;  /* 0x000000ffff117224 */ /* 0x000fe400078e00ff */
[----:B------:R-:W-:Y:S02]  /*10430*/  IMAD.U32 R16, RZ, RZ, UR6 ;  /* 0x00000006ff107e24 */ /* 0x000fe4000f8e00ff */
[----:B------:R-:W-:-:S07]  /*10440*/  IMAD.MOV.U32 R18, RZ, RZ, RZ ;  /* 0x000000ffff127224 */ /* 0x000fce00078e00ff */
.L_x_1536:
[----:B------:R-:W-:-:S13]  /*10450*/  ISETP.NE.AND P0, PT, R0, RZ, PT ;  /* 0x000000ff0000720c */ /* 0x000fda0003f05270 */
[----:B------:R-:W1:Y:S01]  /*10460*/  @!P0 S2R R3, SR_CgaCtaId ;  /* 0x0000000000038919 */ /* 0x000e620000008800 */
[----:B------:R-:W-:-:S04]  /*10470*/  @!P0 MOV R0, 0x400 ;  /* 0x0000040000008802 */ /* 0x000fc80000000f00 */
[----:B-1----:R-:W-:-:S05]  /*10480*/  @!P0 LEA R0, R3, R0, 0x18 ;  /* 0x0000000003008211 */ /* 0x002fca00078ec0ff */
[----:B------:R1:W-:Y:S01]  /*10490*/  @!P0 STS.128 [R0+0x308d0], R16 ;  /* 0x0308d01000008388 */ /* 0x0003e20000000c00 */
[----:B------:R-:W-:Y:S06]  /*104a0*/  BAR.ARV 0x5, 0x180 ;  /* 0x0146000000007b1d */ /* 0x000fec0000002000 */
.L_x_1529:
[----:B-1----:R-:W-:Y:S01]  /*104b0*/  IMAD.MOV.U32 R0, RZ, RZ, 0x1 ;  /* 0x00000001ff007424 */ /* 0x002fe200078e00ff */
[----:B------:R1:W-:Y:S01]  /*104c0*/  STL [R1+0x4], RZ ;  /* 0x000004ff01007387 */ /* 0x0003e20000100800 */
[----:B------:R-:W-:Y:S02]  /*104d0*/  ULDC UR4, c[0x0][0xc3c] ;  /* 0x00030f0000047ab9 */ /* 0x000fe40000000800 */
[----:B--2---:R-:W-:Y:S01]  /*104e0*/  ISETP.GE.AND P0, PT, R19, UR4, PT ;  /* 0x0000000413007c0c */ /* 0x004fe2000bf06270 */
[----:B------:R1:W-:Y:S04]  /*104f0*/  STL [R1+0x10], R0 ;  /* 0x0000100001007387 */ /* 0x0003e80000100800 */
[----:B------:R1:W-:Y:S08]  /*10500*/  STL [R1+0x38], RZ ;  /* 0x000038ff01007387 */ /* 0x0003f00000100800 */
[----:B-1----:R-:W-:Y:S05]  /*10510*/  @P0 BRA `(.L_x_1537) ;  /* 0x0000006400600947 */ /* 0x002fea0003800000 */
[----:B------:R-:W1:Y:S01]  /*10520*/  S2R R5, SR_TID.X ;  /* 0x0000000000057919 */ /* 0x000e620000002100 */
[----:B------:R-:W2:Y:S01]  /*10530*/  S2UR UR5, SR_CgaCtaId ;  /* 0x00000000000579c3 */ /* 0x000ea20000008800 */
[----:B------:R-:W-:Y:S01]  /*10540*/  UMOV UR4, 0x400 ;  /* 0x0000040000047882 */ /* 0x000fe20000000000 */
[----:B------:R-:W-:Y:S01]  /*10550*/  BSSY B8, `(.L_x_1537) ;  /* 0x0000654000087945 */ /* 0x000fe20003800000 */
[----:B------:R-:W-:Y:S01]  /*10560*/  ULDC UR38, c[0x0][0xc] ;  /* 0x0000030000267ab9 */ /* 0x000fe20000000800 */
[----:B------:R-:W-:Y:S01]  /*10570*/  ULDC.64 UR36, c[0x0][0x198] ;  /* 0x0000660000247ab9 */ /* 0x000fe20000000a00 */
[----:B--2---:R-:W-:Y:S01]  /*10580*/  ULEA UR4, UR5, UR4, 0x18 ;  /* 0x0000000405047291 */ /* 0x004fe2000f8ec03f */
[C---:B-1----:R-:W-:Y:S01]  /*10590*/  IMAD.SHL.U32 R0, R5.reuse, 0x8, RZ ;  /* 0x0000000805007824 */ /* 0x042fe200078e00ff */
[----:B------:R-:W-:-:S04]  /*105a0*/  LOP3.LUT R4, R5, 0x7f, RZ, 0xc0, !PT ;  /* 0x0000007f05047812 */ /* 0x000fc800078ec0ff */
[C---:B0-----:R-:W-:Y:S02]  /*105b0*/  LOP3.LUT R2, R0.reuse, 0x1f8, RZ, 0xc0, !PT ;  /* 0x000001f800027812 */ /* 0x041fe400078ec0ff */
        /* <DEDUP_REMOVED lines=9> */
[----:B------:R-:W-:Y:S01]  /*10650*/  STL [R1], R4 ;  /* 0x0000000401007387 */ /* 0x000fe20000100800 */
        /* <DEDUP_REMOVED lines=8> */
.L_x_1658:
[----:B------:R-:W-:Y:S05]  /*106e0*/  YIELD ;  /* 0x0000000000007946 */ /* 0x000fea0003800000 */
[----:B------:R-:W-:Y:S01]  /*106f0*/  ULDC.64 UR4, c[0x0][0xa28] ;  /* 0x00028a0000047ab9 */ /* 0x000fe20000000a00 */
[----:B----4-:R-:W-:Y:S01]  /*10700*/  IMAD.MOV.U32 R0, RZ, RZ, RZ ;  /* 0x000000ffff007224 */ /* 0x010fe200078e00ff */
[----:B------:R-:W-:Y:S01]  /*10710*/  ISETP.NE.U32.AND P0, PT, RZ, UR4, PT ;  /* 0x00000004ff007c0c */ /* 0x000fe2000bf05070 */
[----:B-1----:R-:W1:Y:S01]  /*10720*/  LDC.64 R4, c[0x0][0xa00] ;  /* 0x00028000ff047b82 */ /* 0x002e620000000a00 */
[----:B------:R-:W-:Y:S01]  /*10730*/  ULDC.64 UR8, c[0x0][0x208] ;  /* 0x0000820000087ab9 */ /* 0x000fe20000000a00 */
[----:B0-2---:R-:W-:-:S02]  /*10740*/  CS2R R8, SRZ ;  /* 0x0000000000087805 */ /* 0x005fc4000001ff00 */
[----:B------:R-:W-:Y:S01]  /*10750*/  ISETP.NE.AND.EX P0, PT, RZ, UR5, PT, P0 ;  /* 0x00000005ff007c0c */ /* 0x000fe2000bf05300 */
[----:B------:R-:W-:Y:S01]  /*10760*/  ULDC.64 UR4, c[0x0][0xa18] ;  /* 0x0002860000047ab9 */ /* 0x000fe20000000a00 */
[----:B------:R-:W-:-:S11]  /*10770*/  ULDC.64 UR6, c[0x0][0xa08] ;  /* 0x0002820000067ab9 */ /* 0x000fd60000000a00 */
[----:B------:R-:W2:Y:S02]  /*10780*/  @P0 LDC.64 R2, c[0x0][0xa28] ;  /* 0x00028a00ff020b82 */ /* 0x000ea40000000a00 */
[----:B--2---:R-:W-:-:S05]  /*10790*/  @P0 IMAD.WIDE R2, R19, 0x4, R2 ;  /* 0x0000000413020825 */ /* 0x004fca00078e0202 */
[----:B------:R2:W5:Y:S01]  /*107a0*/  @P0 LDG.E R0, desc[UR8][R2.64] ;  /* 0x0000000802000981 */ /* 0x000562000c1e1900 */
[----:B------:R-:W-:Y:S01]  /*107b0*/  ISETP.NE.U32.AND P0, PT, RZ, UR4, PT ;  /* 0x00000004ff007c0c */ /* 0x000fe2000bf05070 */
[----:B-1----:R-:W-:Y:S01]  /*107c0*/  IMAD.WIDE R4, R19, 0x4, R4 ;  /* 0x0000000413047825 */ /* 0x002fe200078e0204 */
[----:B------:R-:W-:Y:S02]  /*107d0*/  ISETP.NE.U32.AND P1, PT, RZ, UR6, PT ;  /* 0x00000006ff007c0c */ /* 0x000fe4000bf25070 */
[----:B------:R-:W-:Y:S01]  /*107e0*/  ISETP.NE.AND.EX P2, PT, RZ, UR5, PT, P0 ;  /* 0x00000005ff007c0c */ /* 0x000fe2000bf45300 */
[----:B------:R-:W-:Y:S01]  /*107f0*/  ULDC.64 UR4, c[0x0][0xa00] ;  /* 0x0002800000047ab9 */ /* 0x000fe20000000a00 */
[----:B------:R-:W-:Y:S02]  /*10800*/  ISETP.NE.AND.EX P1, PT, RZ, UR7, PT, P1 ;  /* 0x00000007ff007c0c */ /* 0x000fe4000bf25310 */
[----:B------:R-:W-:Y:S01]  /*10810*/  ISETP.NE.U32.AND P0, PT, RZ, UR4, PT ;  /* 0x00000004ff007c0c */ /* 0x000fe2000bf05070 */
[----:B--2---:R-:W1:Y:S03]  /*10820*/  LDC.64 R2, c[0x0][0xa08] ;  /* 0x00028200ff027b82 */ /* 0x004e660000000a00 */
[----:B------:R-:W-:-:S05]  /*10830*/  ISETP.NE.AND.EX P0, PT, RZ, UR5, PT, P0 ;  /* 0x00000005ff007c0c */ /* 0x000fca000bf05300 */
[----:B------:R-:W2:Y:S08]  /*10840*/  @P2 LDC.64 R6, c[0x0][0xa18] ;  /* 0x00028600ff062b82 */ /* 0x000eb00000000a00 */
[----:B------:R-:W3:Y:S01]  /*10850*/  @P0 LDG.E R9, desc[UR8][R4.64] ;  /* 0x0000000804090981 */ /* 0x000ee2000c1e1900 */
[----:B------:R-:W-:Y:S01]  /*10860*/  ULDC UR4, c[0x0][0x288] ;  /* 0x0000a20000047ab9 */ /* 0x000fe20000000800 */
[----:B-1----:R-:W-:-:S05]  /*10870*/  IMAD.WIDE R2, R19, 0x4, R2 ;  /* 0x0000000413027825 */ /* 0x002fca00078e0202 */
[----:B------:R-:W5:Y:S01]  /*10880*/  @P1 LDG.E R8, desc[UR8][R2.64] ;  /* 0x0000000802081981 */ /* 0x000f62000c1e1900 */
[----:B--2---:R-:W-:-:S03]  /*10890*/  @P2 IMAD.WIDE R6, R19, 0x4, R6 ;  /* 0x0000000413062825 */ /* 0x004fc600078e0206 */
[----:B---3--:R1:W-:Y:S02]  /*108a0*/  STL [R1+0x34], R9 ;  /* 0x0000340901007387 */ /* 0x0083e40000100800 */
[----:B-1----:R-:W-:Y:S01]  /*108b0*/  IMAD.U32 R9, RZ, RZ, UR4 ;  /* 0x00000004ff097e24 */ /* 0x002fe2000f8e00ff */
[----:B------:R-:W-:-:S05]  /*108c0*/  ULDC.64 UR4, c[0x0][0x418] ;  /* 0x0001060000047ab9 */ /* 0x000fca0000000a00 */
        /* <DEDUP_REMOVED lines=12> */
[----:B------:R-:W1:Y:S04]  /*10990*/  LDG.E R7, desc[UR4][R4.64] ;  /* 0x0000000404077981 */ /* 0x000e68000c1e1900 */
[----:B------:R-:W1:Y:S02]  /*109a0*/  LDG.E R4, desc[UR4][R4.64+0x4] ;  /* 0x0000040404047981 */ /* 0x000e64000c1e1900 */
[----:B-1----:R-:W-:-:S05]  /*109b0*/  IMAD.IADD R9, R4, 0x1, -R7 ;  /* 0x0000000104097824 */ /* 0x002fca00078e0a07 */
[----:B------:R2:W-:Y:S02]  /*109c0*/  STL [R1+0x30], R9 ;  /* 0x0000300901007387 */ /* 0x0005e40000100800 */
.L_x_1538:
[----:B-----5:R-:W-:Y:S01]  /*109d0*/  IMAD.IADD R4, R8, 0x1, R0 ;  /* 0x0000000108047824 */ /* 0x020fe200078e0200 */
[----:B------:R-:W-:Y:S02]  /*109e0*/  ULDC.64 UR4, c[0x0][0xa20] ;  /* 0x0002880000047ab9 */ /* 0x000fe40000000a00 */
[----:B------:R-:W-:Y:S02]  /*109f0*/  ISETP.NE.U32.AND P0, PT, RZ, UR4, PT ;  /* 0x00000004ff007c0c */ /* 0x000fe4000bf05070 */
[----:B------:R3:W-:Y:S02]  /*10a00*/  STL [R1+0x14], R4 ;  /* 0x0000140401007387 */ /* 0x0007e40000100800 */
[----:B------:R-:W-:-:S13]  /*10a10*/  ISETP.NE.AND.EX P0, PT, RZ, UR5, PT, P0 ;  /* 0x00000005ff007c0c */ /* 0x000fda000bf05300 */
[----:B---3--:R-:W-:Y:S05]  /*10a20*/  @!P0 BRA `(.L_x_1539) ;  /* 0x0000000000148947 */ /* 0x008fea0003800000 */
[----:B------:R-:W3:Y:S01]  /*10a30*/  LDC.64 R2, c[0x0][0xa20] ;  /* 0x00028800ff027b82 */ /* 0x000ee20000000a00 */
[----:B------:R-:W-:Y:S01]  /*10a40*/  ULDC.64 UR4, c[0x0][0x208] ;  /* 0x0000820000047ab9 */ /* 0x000fe20000000a00 */
[----:B---3--:R-:W-:-:S05]  /*10a50*/  IMAD.WIDE R2, R19, 0x4, R2 ;  /* 0x0000000413027825 */ /* 0x008fca00078e0202 */
[----:B------:R3:W5:Y:S01]  /*10a60*/  LDG.E R6, desc[UR4][R2.64] ;  /* 0x0000000402067981 */ /* 0x000762000c1e1900 */
[----:B------:R-:W-:Y:S05]  /*10a70*/  BRA `(.L_x_1540) ;  /* 0x0000000000147947 */ /* 0x000fea0003800000 */
.L_x_1539:
[----:B------:R-:W-:Y:S05]  /*10a80*/  @!P1 BRA `(.L_x_1540) ;  /* 0x0000000000109947 */ /* 0x000fea0003800000 */
[----:B------:R-:W-:Y:S02]  /*10a90*/  ULDC.64 UR4, c[0x0][0x208] ;  /* 0x0000820000047ab9 */ /* 0x000fe40000000a00 */
[----:B------:R-:W3:Y:S04]  /*10aa0*/  LDG.E R6, desc[UR4][R2.64] ;  /* 0x0000000402067981 */ /* 0x000ee8000c1e1900 */
[----:B------:R-:W3:Y:S02]  /*10ab0*/  LDG.E R2, desc[UR4][R2.64+0x4] ;  /* 0x0000040402027981 */ /* 0x000ee4000c1e1900 */
[----:B---3--:R-:W-:-:S07]  /*10ac0*/  IMAD.IADD R6, R2, 0x1, -R6 ;  /* 0x0000000102067824 */ /* 0x008fce00078e0a06 */
.L_x_1540:
[----:B---3--:R-:W3:Y:S01]  /*10ad0*/  LDC R2, c[0x0][0x448] ;  /* 0x00011200ff027b82 */ /* 0x008ee20000000800 */
[----:B------:R-:W-:Y:S02]  /*10ae0*/  IMAD.SHL.U32 R8, R17, 0x80, RZ ;  /* 0x0000008011087824 */ /* 0x000fe400078e00ff */
[----:B-----5:R-:W-:Y:S02]  /*10af0*/  IMAD.IADD R0, R6, 0x1, -R0 ;  /* 0x0000000106007824 */ /* 0x020fe400078e0a00 */
[----:B------:R-:W-:Y:S01]  /*10b00*/  VIADD R4, R8, 0x7f ;  /* 0x0000007f08047836 */ /* 0x000fe20000000000 */
[----:B------:R4:W-:Y:S03]  /*10b10*/  STL [R1+0x2c], R8 ;  /* 0x00002c0801007387 */ /* 0x0009e60000100800 */
[----:B------:R-:W-:Y:S01]  /*10b20*/  IMAD.MOV.U32 R6, RZ, RZ, R4 ;  /* 0x000000ffff067224 */ /* 0x000fe200078e0004 */
[----:B---3--:R-:W-:-:S13]  /*10b30*/  ISETP.NE.AND P1, PT, R2, 0x1, PT ;  /* 0x000000010200780c */ /* 0x008fda0003f25270 */
[----:B------:R-:W3:Y:S08]  /*10b40*/  @P1 LDC R3, c[0x0][0x44c] ;  /* 0x00011300ff031b82 */ /* 0x000ef00000000800 */
[----:B------:R-:W0:Y:S01]  /*10b50*/  @P1 LDC R2, c[0x0][0x450] ;  /* 0x00011400ff021b82 */ /* 0x000e220000000800 */
[----:B---3--:R-:W-:-:S05]  /*10b60*/  @P1 IMAD.HI.U32 R3, R4, R3, RZ ;  /* 0x0000000304031227 */ /* 0x008fca00078e00ff */
[----:B0-----:R-:W-:Y:S02]  /*10b70*/  @P1 SHF.R.U32.HI R6, RZ, R2, R3 ;  /* 0x00000002ff061219 */ /* 0x001fe40000011603 */
[----:B------:R-:W-:-:S05]  /*10b80*/  IADD3 R2, R0, 0x1, -R9 ;  /* 0x0000000100027810 */ /* 0x000fca0007ffe809 */
[----:B------:R-:W-:Y:S02]  /*10b90*/  IMAD.IADD R6, R2, 0x1, R6 ;  /* 0x0000000102067824 */ /* 0x000fe400078e0206 */
[----:B------:R-:W0:Y:S02]  /*10ba0*/  LDC.64 R2, c[0x0][0x9e0] ;  /* 0x00027800ff027b82 */ /* 0x000e240000000a00 */
[----:B0-----:R-:W-:Y:S01]  /*10bb0*/  ISETP.GE.AND P2, PT, R3, 0x1, PT ;  /* 0x000000010300780c */ /* 0x001fe20003f46270 */
[----:B------:R-:W-:-:S12]  /*10bc0*/  IMAD.IADD R2, R6, 0x1, R2 ;  /* 0x0000000106027824 */ /* 0x000fd800078e0202 */
[----:B----4-:R-:W-:Y:S05]  /*10bd0*/  @!P2 BRA `(.L_x_1541) ;  /* 0x000000000048a947 */ /* 0x010fea0003800000 */
[C---:B------:R-:W-:Y:S01]  /*10be0*/  ISETP.GT.AND P0, PT, R6.reuse, RZ, PT ;  /* 0x000000ff0600720c */ /* 0x040fe20003f04270 */
[----:B------:R-:W-:Y:S01]  /*10bf0*/  BSSY B0, `(.L_x_1542) ;  /* 0x000000e000007945 */ /* 0x000fe20003800000 */
[----:B------:R-:W-:-:S11]  /*10c00*/  VIADD R7, R6, 0xffffffff ;  /* 0xffffffff06077836 */ /* 0x000fd60000000000 */
[----:B------:R-:W-:Y:S05]  /*10c10*/  @P0 BRA `(.L_x_1543) ;  /* 0x00000000001c0947 */ /* 0x000fea0003800000 */
[----:B------:R-:W-:Y:S01]  /*10c20*/  ISETP.NE.AND P0, PT, R3, 0x1, PT ;  /* 0x000000010300780c */ /* 0x000fe20003f05270 */
[----:B------:R-:W-:-:S12]  /*10c30*/  IMAD.MOV R6, RZ, RZ, -R6 ;  /* 0x000000ffff067224 */ /* 0x000fd800078e0a06 */
[----:B------:R-:W0:Y:S02]  /*10c40*/  @P0 LDC.64 R4, c[0x0][0x9e8] ;  /* 0x00027a00ff040b82 */ /* 0x000e240000000a00 */
[----:B0-----:R-:W-:-:S05]  /*10c50*/  @P0 IMAD.HI.U32 R4, R6, R4, RZ ;  /* 0x0000000406040227 */ /* 0x001fca00078e00ff */
[----:B------:R-:W-:-:S04]  /*10c60*/  @P0 SHF.R.U32.HI R6, RZ, R5, R4 ;  /* 0x00000005ff060219 */ /* 0x000fc80000011604 */
[----:B------:R-:W-:Y:S01]  /*10c70*/  LOP3.LUT R7, RZ, R6, RZ, 0x33, !PT ;  /* 0x00000006ff077212 */ /* 0x000fe200078e33ff */
[----:B------:R-:W-:Y:S06]  /*10c80*/  BRA `(.L_x_1544) ;  /* 0x0000000000107947 */ /* 0x000fec0003800000 */
.L_x_1543:
[----:B------:R-:W-:-:S13]  /*10c90*/  ISETP.NE.AND P0, PT, R3, 0x1, PT ;  /* 0x000000010300780c */ /* 0x000fda0003f05270 */
[----:B------:R-:W0:Y:S02]  /*10ca0*/  @P0 LDC.64 R4, c[0x0][0x9e8] ;  /* 0x00027a00ff040b82 */ /* 0x000e240000000a00 */
[----:B0-----:R-:W-:-:S05]  /*10cb0*/  @P0 IMAD.HI.U32 R4, R7, R4, RZ ;  /* 0x0000000407040227 */ /* 0x001fca00078e00ff */
[----:B------:R-:W-:-:S07]  /*10cc0*/  @P0 SHF.R.U32.HI R7, RZ, R5, R4 ;  /* 0x00000005ff070219 */ /* 0x000fce0000011604 */
.L_x_1544:
[----:B------:R-:W-:Y:S05]  /*10cd0*/  BSYNC B0 ;  /* 0x0000000000007941 */ /* 0x000fea0003800000 */
.L_x_1542:
[----:B------:R-:W-:-:S05]  /*10ce0*/  IMAD R7, R7, R3, R3 ;  /* 0x0000000307077224 */ /* 0x000fca00078e0203 */
[----:B------:R-:W-:-:S07]  /*10cf0*/  VIMNMX R2, R2, R7, PT ;  /* 0x0000000702027248 */ /* 0x000fce0003fe0100 */
.L_x_1541:
[----:B------:R-:W0:Y:S01]  /*10d00*/  @P1 LDC R5, c[0x0][0x44c] ;  /* 0x00011300ff051b82 */ /* 0x000e220000000800 */
[----:B------:R-:W-:Y:S01]  /*10d10*/  IMAD.MOV.U32 R6, RZ, RZ, R8 ;  /* 0x000000ffff067224 */ /* 0x000fe200078e0008 */
[----:B------:R-:W-:-:S06]  /*10d20*/  ULDC UR4, c[0x0][0x9dc] ;  /* 0x0002770000047ab9 */ /* 0x000fcc0000000800 */
[----:B------:R-:W3:Y:S01]  /*10d30*/  @P1 LDC R4, c[0x0][0x450] ;  /* 0x00011400ff041b82 */ /* 0x000ee20000000800 */
[----:B0-----:R-:W-:-:S05]  /*10d40*/  @P1 IMAD.HI.U32 R5, R8, R5, RZ ;  /* 0x0000000508051227 */ /* 0x001fca00078e00ff */
[----:B---3--:R-:W-:Y:S01]  /*10d50*/  @P1 SHF.R.U32.HI R6, RZ, R4, R5 ;  /* 0x00000004ff061219 */ /* 0x008fe20000011605 */
[----:B------:R-:W-:-:S03]  /*10d60*/  VIADD R4, R2, 0x3f ;  /* 0x0000003f02047836 */ /* 0x000fc60000000000 */
[----:B------:R-:W-:Y:S01]  /*10d70*/  IADD3 R2, R6, R0, -R9 ;  /* 0x0000000006027210 */ /* 0x000fe20007ffe809 */
[----:B------:R-:W-:Y:S01]  /*10d80*/  VIADD R0, R0, 0x3f ;  /* 0x0000003f00007836 */ /* 0x000fe20000000000 */
[----:B------:R-:W-:-:S04]  /*10d90*/  SHF.R.S32.HI R5, RZ, 0x1f, R4 ;  /* 0x0000001fff057819 */ /* 0x000fc80000011404 */
[----:B------:R-:W-:Y:S02]  /*10da0*/  LEA.HI R5, R5, R4, RZ, 0x6 ;  /* 0x0000000405057211 */ /* 0x000fe400078f30ff */
[----:B------:R-:W-:Y:S02]  /*10db0*/  SHF.R.S32.HI R4, RZ, 0x1f, R0 ;  /* 0x0000001fff047819 */ /* 0x000fe40000011400 */
[----:B------:R-:W-:Y:S02]  /*10dc0*/  SHF.R.S32.HI R5, RZ, 0x6, R5 ;  /* 0x00000006ff057819 */ /* 0x000fe40000011405 */
[----:B------:R-:W-:Y:S01]  /*10dd0*/  LEA.HI R4, R4, R0, RZ, 0x6 ;  /* 0x0000000004047211 */ /* 0x000fe200078f30ff */
[----:B------:R-:W-:-:S03]  /*10de0*/  VIADD R0, R2, -UR4 ;  /* 0x8000000402007c36 */ /* 0x000fc60008000000 */
[----:B------:R-:W-:-:S04]  /*10df0*/  SHF.R.S32.HI R4, RZ, 0x6, R4 ;  /* 0x00000006ff047819 */ /* 0x000fc80000011404 */
[----:B------:R-:W-:-:S05]  /*10e00*/  VIMNMX R7, R4, R5, PT ;  /* 0x0000000504077248 */ /* 0x000fca0003fe0100 */
[----:B------:R0:W-:Y:S01]  /*10e10*/  STL [R1+0x28], R7 ;  /* 0x0000280701007387 */ /* 0x0001e20000100800 */
[----:B------:R-:W-:Y:S05]  /*10e20*/  @!P2 BRA `(.L_x_1545) ;  /* 0x000000000044a947 */ /* 0x000fea0003800000 */
[----:B------:R-:W-:Y:S01]  /*10e30*/  ISETP.GT.AND P0, PT, R2, -0x1, PT ;  /* 0xffffffff0200780c */ /* 0x000fe20003f04270 */
[----:B------:R-:W-:-:S12]  /*10e40*/  BSSY B0, `(.L_x_1546) ;  /* 0x000000d000007945 */ /* 0x000fd80003800000 */
[----:B------:R-:W-:Y:S05]  /*10e50*/  @P0 BRA `(.L_x_1547) ;  /* 0x00000000001c0947 */ /* 0x000fea0003800000 */
[----:B------:R-:W-:Y:S02]  /*10e60*/  ISETP.NE.AND P0, PT, R3, 0x1, PT ;  /* 0x000000010300780c */ /* 0x000fe40003f05270 */
[----:B------:R-:W-:-:S11]  /*10e70*/  LOP3.LUT R2, RZ, R2, RZ, 0x33, !PT ;  /* 0x00000002ff027212 */ /* 0x000fd600078e33ff */
[----:B------:R-:W3:Y:S02]  /*10e80*/  @P0 LDC.64 R4, c[0x0][0x9e8] ;  /* 0x00027a00ff040b82 */ /* 0x000ee40000000a00 */
[----:B---3--:R-:W-:-:S05]  /*10e90*/  @P0 IMAD.HI.U32 R4, R2, R4, RZ ;  /* 0x0000000402040227 */ /* 0x008fca00078e00ff */
[----:B------:R-:W-:-:S04]  /*10ea0*/  @P0 SHF.R.U32.HI R2, RZ, R5, R4 ;  /* 0x00000005ff020219 */ /* 0x000fc80000011604 */
[----:B------:R-:W-:Y:S01]  /*10eb0*/  LOP3.LUT R2, RZ, R2, RZ, 0x33, !PT ;  /* 0x00000002ff027212 */ /* 0x000fe200078e33ff */
[----:B------:R-:W-:Y:S06]  /*10ec0*/  BRA `(.L_x_1548) ;  /* 0x0000000000107947 */ /* 0x000fec0003800000 */
.L_x_1547:
[----:B------:R-:W-:-:S13]  /*10ed0*/  ISETP.NE.AND P0, PT, R3, 0x1, PT ;  /* 0x000000010300780c */ /* 0x000fda0003f05270 */
[----:B------:R-:W3:Y:S02]  /*10ee0*/  @P0 LDC.64 R4, c[0x0][0x9e8] ;  /* 0x00027a00ff040b82 */ /* 0x000ee40000000a00 */
[----:B---3--:R-:W-:-:S05]  /*10ef0*/  @P0 IMAD.HI.U32 R4, R2, R4, RZ ;  /* 0x0000000402040227 */ /* 0x008fca00078e00ff */
[----:B------:R-:W-:-:S07]  /*10f00*/  @P0 SHF.R.U32.HI R2, RZ, R5, R4 ;  /* 0x00000005ff020219 */ /* 0x000fce0000011604 */
.L_x_1548:
[----:B------:R-:W-:Y:S05]  /*10f10*/  BSYNC B0 ;  /* 0x0000000000007941 */ /* 0x000fea0003800000 */
.L_x_1546:
[----:B------:R-:W-:-:S05]  /*10f20*/  IMAD R2, R2, R3, RZ ;  /* 0x0000000302027224 */ /* 0x000fca00078e02ff */
[----:B------:R-:W-:-:S07]  /*10f30*/  VIMNMX R0, R0, R2, !PT ;  /* 0x0000000200007248 */ /* 0x000fce0007fe0100 */
.L_x_1545:
[----:B------:R-:W-:Y:S01]  /*10f40*/  SHF.R.S32.HI R2, RZ, 0x1f, R0 ;  /* 0x0000001fff027819 */ /* 0x000fe20000011400 */
[----:B------:R-:W-:Y:S03]  /*10f50*/  BSSY B7, `(.L_x_1549) ;  /* 0x00004ea000077945 */ /* 0x000fe60003800000 */
[----:B------:R-:W-:-:S04]  /*10f60*/  LEA.HI R2, R2, R0, RZ, 0x6 ;  /* 0x0000000002027211 */ /* 0x000fc800078f30ff */
[----:B------:R-:W-:-:S04]  /*10f70*/  SHF.R.S32.HI R2, RZ, 0x6, R2 ;  /* 0x00000006ff027819 */ /* 0x000fc80000011402 */
[----:B------:R-:W-:-:S04]  /*10f80*/  VIMNMX R3, RZ, R2, !PT ;  /* 0x00000002ff037248 */ /* 0x000fc80007fe0100 */
[----:B------:R-:W-:Y:S01]  /*10f90*/  ISETP.GT.AND P0, PT, R7, R3, PT ;  /* 0x000000030700720c */ /* 0x000fe20003f04270 */
[----:B------:R3:W-:-:S12]  /*10fa0*/  STL [R1+0x24], R3 ;  /* 0x0000240301007387 */ /* 0x0007d80000100800 */
[----:B---3--:R-:W-:Y:S05]  /*10fb0*/  @P0 BRA `(.L_x_1550) ;  /* 0x0000000000480947 */ /* 0x008fea0003800000 */
[----:B------:R-:W3:Y:S02]  /*10fc0*/  S2R R3, SR_TID.X ;  /* 0x0000000000037919 */ /* 0x000ee40000002100 */
[----:B---3--:R-:W-:-:S04]  /*10fd0*/  LOP3.LUT R3, R3, 0x7f, RZ, 0xc0, !PT ;  /* 0x0000007f03037812 */ /* 0x008fc800078ec0ff */
[----:B------:R-:W-:-:S13]  /*10fe0*/  ISETP.NE.AND P0, PT, R3, RZ, PT ;  /* 0x000000ff0300720c */ /* 0x000fda0003f05270 */
[----:B------:R-:W-:Y:S05]  /*10ff0*/  @P0 BRA `(.L_x_1551) ;  /* 0x0000004c007c0947 */ /* 0x000fea0003800000 */
[----:B------:R-:W3:Y:S01]  /*11000*/  S2R R3, SR_LANEID ;  /* 0x0000000000037919 */ /* 0x000ee20000000000 */
[----:B------:R-:W-:Y:S01]  /*11010*/  VOTEU.ANY UR4, UPT, PT ;  /* 0x0000000000047886 */ /* 0x000fe200038e0100 */
[----:B------:R-:W-:Y:S01]  /*11020*/  ULDC.64 UR6, c[0x0][0x208] ;  /* 0x0000820000067ab9 */ /* 0x000fe20000000a00 */
[----:B------:R-:W3:Y:S08]  /*11030*/  FLO.U32 R0, UR4 ;  /* 0x0000000400007d00 */ /* 0x000ef000080e0000 */
[----:B------:R-:W4:Y:S01]  /*11040*/  POPC R5, UR4 ;  /* 0x0000000400057d09 */ /* 0x000f220008000000 */
[----:B---3--:R-:W-:-:S02]  /*11050*/  ISETP.EQ.U32.AND P0, PT, R0, R3, PT ;  /* 0x000000030000720c */ /* 0x008fc40003f02070 */
[----:B------:R-:W4:Y:S11]  /*11060*/  LDC.64 R2, c[0x0][0xc60] ;  /* 0x00031800ff027b82 */ /* 0x000f360000000a00 */
[----:B----4-:R-:W3:Y:S01]  /*11070*/  @P0 ATOMG.E.ADD.STRONG.GPU PT, R3, desc[UR6][R2.64], R5 ;  /* 0x00000005020309a8 */ /* 0x010ee200081ee1c6 */
[----:B------:R-:W4:Y:S02]  /*11080*/  S2R R4, SR_LTMASK ;  /* 0x0000000000047919 */ /* 0x000f240000003900 */
[----:B----4-:R-:W-:-:S04]  /*11090*/  LOP3.LUT R4, R4, UR4, RZ, 0xc0, !PT ;  /* 0x0000000404047c12 */ /* 0x010fc8000f8ec0ff */
[----:B0-----:R-:W0:Y:S01]  /*110a0*/  POPC R7, R4 ;  /* 0x0000000400077309 */ /* 0x001e220000000000 */
[----:B---3--:R-:W0:Y:S02]  /*110b0*/  SHFL.IDX PT, R0, R3, R0, 0x1f ;  /* 0x00001f0003007589 */ /* 0x008e2400000e0000 */
[----:B0-----:R-:W-:Y:S01]  /*110c0*/  IADD3 R16, R0, UR38, R7 ;  /* 0x0000002600107c10 */ /* 0x001fe2000fffe007 */
[----:B------:R-:W-:Y:S06]  /*110d0*/  BRA `(.L_x_1551) ;  /* 0x0000004c00447947 */ /* 0x000fec0003800000 */
.L_x_1550:
[----:B------:R-:W3:Y:S01]  /*110e0*/  LDL R17, [R1] ;  /* 0x0000000001117983 */ /* 0x000ee20000100800 */
        /* <DEDUP_REMOVED lines=19> */
[----:B-123--:R-:W-:Y:S05]  /*11220*/  CALL.ABS.NOINC R2 ;  /* 0x0000000002007343 */ /* 0x00efea0003c00000 */
.L_x_1553:
[----:B------:R-:W-:Y:S05]  /*11230*/  BSYNC B6 ;  /* 0x0000000000067941 */ /* 0x000fea0003800000 */
.L_x_1552:
        /* <DEDUP_REMOVED lines=12> */
[----:B0-----:R-:W-:-:S02]  /*11300*/  IMAD.U32 R7, RZ, RZ, UR9 ;  /* 0x00000009ff077e24 */ /* 0x001fc4000f8e00ff */
[----:B------:R-:W-:Y:S02]  /*11310*/  IMAD.U32 R10, RZ, RZ, UR4 ;  /* 0x00000004ff0a7e24 */ /* 0x000fe4000f8e00ff */
[----:B------:R-:W-:Y:S02]  /*11320*/  IMAD.U32 R11, RZ, RZ, UR5 ;  /* 0x00000005ff0b7e24 */ /* 0x000fe4000f8e00ff */
[----:B------:R-:W-:Y:S02]  /*11330*/  IMAD.MOV.U32 R8, RZ, RZ, 0x70 ;  /* 0x00000070ff087424 */ /* 0x000fe400078e00ff */
[----:B------:R-:W-:Y:S02]  /*11340*/  IMAD.MOV.U32 R12, RZ, RZ, 0x1 ;  /* 0x00000001ff0c7424 */ /* 0x000fe400078e00ff */
[----:B---3--:R-:W-:-:S07]  /*11350*/  IMAD.MOV.U32 R13, RZ, RZ, RZ ;  /* 0x000000ffff0d7224 */ /* 0x008fce00078e00ff */
[----:B------:R-:W-:-:S07]  /*11360*/  LEPC R20, `(.L_x_1556) ;  /* 0x000000001014794e */ /* 0x000fce0000000000 */
[----:B-12-4-:R-:W-:Y:S05]  /*11370*/  CALL.ABS.NOINC R2 ;  /* 0x0000000002007343 */ /* 0x016fea0003c00000 */
.L_x_1556:
        /* <DEDUP_REMOVED lines=15> */
.L_x_1555:
[----:B------:R-:W-:Y:S05]  /*11470*/  BSYNC B6 ;  /* 0x0000000000067941 */ /* 0x000fea0003800000 */
.L_x_1554:
[----:B------:R-:W-:Y:S01]  /*11480*/  ULDC.64 UR4, c[0x0][0x9f8] ;  /* 0x00027e0000047ab9 */ /* 0x000fe20000000a00 */
[----:B------:R-:W3:Y:S01]  /*11490*/  LDL R17, [R1+0x28] ;  /* 0x0000280001117983 */ /* 0x000ee20000100800 */
[----:B------:R-:W-:Y:S01]  /*114a0*/  ISETP.NE.U32.AND P0, PT, RZ, UR4, PT ;  /* 0x00000004ff007c0c */ /* 0x000fe2000bf05070 */
[----:B0-----:R-:W-:Y:S01]  /*114b0*/  IMAD.MOV.U32 R7, RZ, RZ, R19 ;  /* 0x000000ffff077224 */ /* 0x001fe200078e0013 */
[----:B------:R-:W-:Y:S02]  /*114c0*/  ULDC.64 UR6, c[0x0][0x208] ;  /* 0x0000820000067ab9 */ /* 0x000fe40000000a00 */
[----:B------:R-:W-:Y:S01]  /*114d0*/  ISETP.NE.AND.EX P0, PT, RZ, UR5, PT, P0 ;  /* 0x00000005ff007c0c */ /* 0x000fe2000bf05300 */
[----:B------:R-:W-:-:S12]  /*114e0*/  ULDC.64 UR4, c[0x0][0xa08] ;  /* 0x0002820000047ab9 */ /* 0x000fd80000000a00 */
[----:B------:R-:W0:Y:S02]  /*114f0*/  @P0 LDC.64 R2, c[0x0][0x9f8] ;  /* 0x00027e00ff020b82 */ /* 0x000e240000000a00 */
[----:B0-----:R-:W-:-:S05]  /*11500*/  @P0 IMAD.WIDE R2, R19, 0x4, R2 ;  /* 0x0000000413020825 */ /* 0x001fca00078e0202 */
[----:B------:R0:W4:Y:S02]  /*11510*/  @P0 LDG.E R7, desc[UR6][R2.64] ;  /* 0x0000000602070981 */ /* 0x000124000c1e1900 */
[----:B0-----:R-:W0:Y:S02]  /*11520*/  LDC.64 R2, c[0x0][0x418] ;  /* 0x00010600ff027b82 */ /* 0x001e240000000a00 */
[----:B0-----:R-:W-:Y:S01]  /*11530*/  LOP3.LUT P0, RZ, R2, UR4, RZ, 0xfc, !PT ;  /* 0x0000000402ff7c12 */ /* 0x001fe2000f80fcff */
[----:B------:R-:W-:-:S03]  /*11540*/  UMOV UR4, 0xffffffff ;  /* 0xffffffff00047882 */ /* 0x000fc60000000000 */
[----:B------:R-:W-:Y:S01]  /*11550*/  LOP3.LUT P0, RZ, R3, UR5, RZ, 0xfc, P0 ;  /* 0x0000000503ff7c12 */ /* 0x000fe2000800fcff */
[----:B---3--:R-:W-:Y:S01]  /*11560*/  VIADD R0, R17, 0xffffffff ;  /* 0xffffffff11007836 */ /* 0x008fe20000000000 */
[----:B----4-:R-:W-:Y:S01]  /*11570*/  SHF.R.S32.HI R8, RZ, 0x1f, R7 ;  /* 0x0000001fff087819 */ /* 0x010fe20000011407 */
[----:B------:R0:W-:Y:S01]  /*11580*/  STL [R1+0xc], R7 ;  /* 0x00000c0701007387 */ /* 0x0001e20000100800 */
[----:B------:R-:W-:-:S03]  /*11590*/  SEL R17, R7, RZ, !P0 ;  /* 0x000000ff07117207 */ /* 0x000fc60004000000 */
[----:B------:R0:W-:Y:S01]  /*115a0*/  STL [R1+0x1c], R8 ;  /* 0x00001c0801007387 */ /* 0x0001e20000100800 */
[----:B------:R-:W-:Y:S05]  /*115b0*/  BRA.DIV UR4, `(.L_x_1557) ;  /* 0x0000005e04087947 */ /* 0x000fea000b800000 */
[----:B------:R-:W3:Y:S02]  /*115c0*/  S2R R4, SR_TID.X ;  /* 0x0000000000047919 */ /* 0x000ee40000002100 */
[----:B---3--:R-:W-:-:S04]  /*115d0*/  SHF.R.U32.HI R4, RZ, 0x5, R4 ;  /* 0x00000005ff047819 */ /* 0x008fc80000011604 */
[----:B------:R-:W-:-:S05]  /*115e0*/  LOP3.LUT R4, R4, 0x3, RZ, 0xc0, !PT ;  /* 0x0000000304047812 */ /* 0x000fca00078ec0ff */
[----:B------:R3:W4:Y:S02]  /*115f0*/  SHFL.IDX PT, R14, R4, RZ, 0x1f ;  /* 0x00001fff040e7589 */ /* 0x00072400000e0000 */
.L_x_1674:
[----:B---3--:R-:W3:Y:S01]  /*11600*/  LDL.LU R4, [R1+0x18] ;  /* 0x0000180001047983 */ /* 0x008ee20000300800 */
[----:B------:R-:W-:Y:S02]  /*11610*/  PLOP3.LUT P1, PT, PT, PT, PT, 0x8, 0x0 ;  /* 0x000000000000781c */ /* 0x000fe40003f2e170 */
[----:B----4-:R-:W-:Y:S01]  /*11620*/  ISETP.NE.AND P0, PT, R14, RZ, PT ;  /* 0x000000ff0e00720c */ /* 0x010fe20003f05270 */
[----:B------:R4:W-:Y:S01]  /*11630*/  STL [R1+0x8], R0 ;  /* 0x0000080001007387 */ /* 0x0009e20000100800 */
[----:B---3--:R-:W-:-:S09]  /*11640*/  LOP3.LUT R4, R4, 0xfffffffe, RZ, 0xc0, !PT ;  /* 0xfffffffe04047812 */ /* 0x008fd200078ec0ff */
[----:B------:R-:W-:-:S05]  /*11650*/  @P1 LOP3.LUT R4, R4, 0x1, RZ, 0xfc, !PT ;  /* 0x0000000104041812 */ /* 0x000fca00078efcff */
[----:B------:R4:W-:Y:S01]  /*11660*/  STL [R1+0x18], R4 ;  /* 0x0000180401007387 */ /* 0x0009e20000100800 */
[----:B------:R-:W-:Y:S05]  /*11670*/  @P0 BRA `(.L_x_1558) ;  /* 0x00000004005c0947 */ /* 0x000fea0003800000 */
[----:B------:R-:W-:-:S03]  /*11680*/  UMOV UR4, 0xffffffff ;  /* 0xffffffff00047882 */ /* 0x000fc60000000000 */
[----:B------:R-:W-:Y:S05]  /*11690*/  BRA.DIV UR4, `(.L_x_1559) ;  /* 0x0000005e04047947 */ /* 0x000fea000b800000 */
[----:B------:R-:W-:-:S13]  /*116a0*/  ELECT P6, URZ, PT ;  /* 0x00000000003f782f */ /* 0x000fda00038c0000 */
.L_x_1677:
[----:B------:R-:W-:Y:S05]  /*116b0*/  @!P6 BRA `(.L_x_1558) ;  /* 0x00000004004ce947 */ /* 0x000fea0003800000 */
[----:B------:R-:W-:-:S04]  /*116c0*/  ISETP.NE.U32.AND P0, PT, R2, RZ, PT ;  /* 0x000000ff0200720c */ /* 0x000fc80003f05070 */
[----:B------:R-:W-:-:S13]  /*116d0*/  ISETP.NE.AND.EX P0, PT, R3, RZ, PT, P0 ;  /* 0x000000ff0300720c */ /* 0x000fda0003f05300 */
[----:B------:R-:W-:Y:S05]  /*116e0*/  @!P0 BRA `(.L_x_1560) ;  /* 0x0000000000548947 */ /* 0x000fea0003800000 */
[----:B------:R-:W3:Y:S01]  /*116f0*/  LDC R6, c[0x0][0x43c] ;  /* 0x00010f00ff067b82 */ /* 0x000ee20000000800 */
[----:B-12---:R-:W-:Y:S01]  /*11700*/  IMAD.MOV.U32 R9, RZ, RZ, R0 ;  /* 0x000000ffff097224 */ /* 0x006fe200078e0000 */
[----:B------:R-:W-:Y:S01]  /*11710*/  ULDC.64 UR4, c[0x0][0x428] ;  /* 0x00010a0000047ab9 */ /* 0x000fe20000000a00 */
[----:B------:R-:W-:Y:S02]  /*11720*/  ULDC.64 UR6, c[0x0][0x208] ;  /* 0x0000820000067ab9 */ /* 0x000fe40000000a00 */
[----:B----4-:R-:W-:Y:S01]  /*11730*/  IMAD.MOV.U32 R0, RZ, RZ, R9 ;  /* 0x000000ffff007224 */ /* 0x010fe200078e0009 */
[----:B---3--:R-:W-:-:S13]  /*11740*/  ISETP.NE.AND P0, PT, R6, 0x1, PT ;  /* 0x000000010600780c */ /* 0x008fda0003f05270 */
[----:B------:R-:W1:Y:S02]  /*11750*/  @P0 LDC.64 R4, c[0x0][0x440] ;  /* 0x00011000ff040b82 */ /* 0x000e640000000a00 */
[----:B-1----:R-:W-:-:S05]  /*11760*/  @P0 IMAD.HI.U32 R4, R9, R4, RZ ;  /* 0x0000000409040227 */ /* 0x002fca00078e00ff */
[----:B------:R-:W-:-:S04]  /*11770*/  @P0 SHF.R.U32.HI R0, RZ, R5, R4 ;  /* 0x00000005ff000219 */ /* 0x000fc80000011604 */
[--C-:B------:R-:W-:Y:S01]  /*11780*/  SHF.R.S32.HI R5, RZ, 0x1f, R0.reuse ;  /* 0x0000001fff057819 */ /* 0x100fe20000011400 */
[----:B------:R-:W-:-:S04]  /*11790*/  IMAD.MOV R4, RZ, RZ, -R0 ;  /* 0x000000ffff047224 */ /* 0x000fc800078e0a00 */
[----:B------:R-:W-:Y:S02]  /*117a0*/  IMAD R9, R6, R4, R9 ;  /* 0x0000000406097224 */ /* 0x000fe400078e0209 */
[----:B------:R-:W-:Y:S02]  /*117b0*/  IMAD R6, R8, UR4, RZ ;  /* 0x0000000408067c24 */ /* 0x000fe4000f8e02ff */
[----:B------:R-:W-:Y:S01]  /*117c0*/  IMAD.MOV.U32 R4, RZ, RZ, R0 ;  /* 0x000000ffff047224 */ /* 0x000fe200078e0000 */
[----:B------:R3:W-:Y:S01]  /*117d0*/  STL [R1+0x8], R9 ;  /* 0x0000080901007387 */ /* 0x0007e20000100800 */
[C---:B------:R-:W-:Y:S02]  /*117e0*/  IMAD R0, R7.reuse, UR5, R6 ;  /* 0x0000000507007c24 */ /* 0x040fe4000f8e0206 */
[----:B------:R-:W-:-:S04]  /*117f0*/  IMAD.WIDE.U32 R4, R7, UR4, R4 ;  /* 0x0000000407047c25 */ /* 0x000fc8000f8e0004 */
[----:B------:R-:W-:Y:S01]  /*11800*/  IMAD.IADD R0, R5, 0x1, R0 ;  /* 0x0000000105007824 */ /* 0x000fe200078e0200 */
[----:B------:R-:W-:-:S04]  /*11810*/  LEA R2, P0, R4, R2, 0x2 ;  /* 0x0000000204027211 */ /* 0x000fc800078010ff */
[----:B------:R-:W-:-:S05]  /*11820*/  LEA.HI.X R3, R4, R3, R0, 0x2, P0 ;  /* 0x0000000304037211 */ /* 0x000fca00000f1400 */
[----:B------:R3:W5:Y:S04]  /*11830*/  LDG.E R17, desc[UR6][R2.64] ;  /* 0x0000000602117981 */ /* 0x000768000c1e1900 */
.L_x_1560:
[----:B0-----:R-:W2:Y:S04]  /*11840*/  LDL R7, [R1] ;  /* 0x0000000001077983 */ /* 0x001ea80000100800 */
[----:B----4-:R-:W2:Y:S04]  /*11850*/  LDL R0, [R1+0x4] ;  /* 0x0000040001007983 */ /* 0x010ea80000100800 */
[----:B---3--:R-:W3:Y:S01]  /*11860*/  LDL R2, [R1+0x10] ;  /* 0x0000100001027983 */ /* 0x008ee20000100800 */
[----:B--2---:R-:W-:Y:S01]  /*11870*/  IMAD R0, R0, 0x8, R7 ;  /* 0x0000000800007824 */ /* 0x004fe200078e0207 */
[----:B---3--:R-:W-:-:S04]  /*11880*/  SHF.L.U32 R2, R2, 0x1f, RZ ;  /* 0x0000001f02027819 */ /* 0x008fc800000006ff */
[----:B------:R-:W0:Y:S02]  /*11890*/  SYNCS.PHASECHK.TRANS64.TRYWAIT P0, [R0+URZ+0x30840], R2 ;  /* 0x03084002000075a7 */ /* 0x000e24000800017f */
[----:B0-----:R-:W-:Y:S05]  /*118a0*/  @!P0 BRA `(.L_x_1561) ;  /* 0x0000005800a08947 */ /* 0x001fea0003800000 */
.L_x_1678:
[----:B------:R-:W2:Y:S02]  /*118b0*/  S2R R3, SR_TID.X ;  /* 0x0000000000037919 */ /* 0x000ea40000002100 */
[----:B--2---:R-:W-:-:S04]  /*118c0*/  LOP3.LUT R3, R3, 0x7f, RZ, 0xc0, !PT ;  /* 0x0000007f03037812 */ /* 0x004fc800078ec0ff */
[----:B------:R-:W-:-:S13]  /*118d0*/  ISETP.NE.AND P0, PT, R3, RZ, PT ;  /* 0x000000ff0300720c */ /* 0x000fda0003f05270 */
        /* <DEDUP_REMOVED lines=8> */
.L_x_1562:
[----:B0-----:R-:W2:Y:S04]  /*11960*/  LDL R2, [R1+0x14] ;  /* 0x0000140001027983 */ /* 0x001ea80000100800 */
[----:B------:R-:W3:Y:S04]  /*11970*/  LDL R4, [R1] ;  /* 0x0000000001047983 */ /* 0x000ee80000100800 */
[----:B------:R-:W3:Y:S04]  /*11980*/  LDL R3, [R1+0x4] ;  /* 0x0000040001037983 */ /* 0x000ee80000100800 */
[----:B------:R-:W4:Y:S01]  /*11990*/  LDL R5, [R1+0x8] ;  /* 0x0000080001057983 */ /* 0x000f220000100800 */
[----:B------:R-:W-:-:S02]  /*119a0*/  R2UR UR9, R0 ;  /* 0x00000000000972ca */ /* 0x000fc400000e0000 */
[----:B--2---:R-:W-:Y:S02]  /*119b0*/  R2UR UR5, R2 ;  /* 0x00000000020572ca */ /* 0x004fe400000e0000 */
[----:B------:R-:W2:Y:S01]  /*119c0*/  LDL.LU R2, [R1+0x18] ;  /* 0x0000180001027983 */ /* 0x000ea20000300800 */
[----:B---3--:R-:W-:Y:S01]  /*119d0*/  IMAD R0, R3, 0x8000, R4 ;  /* 0x0000800003007824 */ /* 0x008fe200078e0204 */
[----:B----4-:R-:W-:-:S04]  /*119e0*/  R2UR UR11, R5 ;  /* 0x00000000050b72ca */ /* 0x010fc800000e0000 */
[----:B------:R-:W-:Y:S01]  /*119f0*/  R2UR UR14, R0 ;  /* 0x00000000000e72ca */ /* 0x000fe200000e0000 */
[----:B------:R-:W-:Y:S01]  /*11a00*/  UIADD3 UR4, UP0, UR36, 0x370, URZ ;  /* 0x0000037024047890 */ /* 0x000fe2000ff1e03f */
[----:B------:R-:W-:Y:S02]  /*11a10*/  R2UR UR12, R18 ;  /* 0x00000000120c72ca */ /* 0x000fe400000e0000 */
[----:B-----5:R-:W-:Y:S01]  /*11a20*/  R2UR UR13, R17 ;  /* 0x00000000110d72ca */ /* 0x020fe200000e0000 */
[----:B------:R-:W-:Y:S01]  /*11a30*/  UIADD3 UR9, UR9, 0x30830, URZ ;  /* 0x0003083009097890 */ /* 0x000fe2000fffe03f */
[----:B------:R-:W-:-:S03]  /*11a40*/  PLOP3.LUT P0, PT, PT, PT, PT, 0x80, 0x0 ;  /* 0x000000000000781c */ /* 0x000fc60003f0f070 */
[----:B------:R-:W-:-:S04]  /*11a50*/  ULEA UR11, UR11, UR5, 0x6 ;  /* 0x000000050b0b7291 */ /* 0x000fc8000f8e303f */
[----:B------:R-:W-:Y:S02]  /*11a60*/  UIADD3 UR8, UR14, 0x20400, URZ ;  /* 0x000204000e087890 */ /* 0x000fe4000fffe03f */
[----:B------:R-:W-:Y:S02]  /*11a70*/  UIADD3.X UR5, URZ, UR37, URZ, UP0, !UPT ;  /* 0x000000253f057290 */ /* 0x000fe400087fe43f */
[----:B------:R-:W-:Y:S02]  /*11a80*/  UIADD3 UR15, UR14, 0x22400, URZ ;  /* 0x000224000e0f7890 */ /* 0x000fe4000fffe03f */
[----:B------:R-:W-:Y:S01]  /*11a90*/  UIADD3 UR17, UR14, 0x24400, URZ ;  /* 0x000244000e117890 */ /* 0x000fe2000fffe03f */
[----:B------:R-:W-:Y:S01]  /*11aa0*/  UMOV UR10, URZ ;  /* 0x0000003f000a7c82 */ /* 0x000fe20008000000 */
[----:B------:R-:W-:Y:S01]  /*11ab0*/  UMOV UR6, 0x0 ;  /* 0x0000000000067882 */ /* 0x000fe20000000000 */
[----:B------:R-:W-:Y:S01]  /*11ac0*/  UMOV UR7, 0x14f00000 ;  /* 0x14f0000000077882 */ /* 0x000fe20000000000 */
[----:B------:R-:W-:Y:S01]  /*11ad0*/  UMOV UR16, 0x40 ;  /* 0x0000004000107882 */ /* 0x000fe20000000000 */
[----:B------:R-:W-:Y:S01]  /*11ae0*/  UIADD3 UR18, UR14, 0x26400, URZ ;  /* 0x000264000e127890 */ /* 0x000fe2000fffe03f */
[----:B------:R0:W-:Y:S02]  /*11af0*/  UTMALDG.4D [UR8], [UR4], desc[UR6] ;  /* 0x00000608040075b4 */ /* 0x0001e40008019000 */
[----:B------:R-:W-:Y:S01]  /*11b00*/  UMOV UR14, 0x80 ;  /* 0x00000080000e7882 */ /* 0x000fe20000000000 */
[----:B0-----:R-:W-:Y:S01]  /*11b10*/  UMOV UR8, UR15 ;  /* 0x0000000f00087c82 */ /* 0x001fe20008000000 */
[----:B------:R-:W-:-:S02]  /*11b20*/  UMOV UR10, UR16 ;  /* 0x00000010000a7c82 */ /* 0x000fc40008000000 */
[----:B------:R0:W-:Y:S02]  /*11b30*/  UTMALDG.4D [UR8], [UR4], desc[UR6] ;  /* 0x00000608040075b4 */ /* 0x0001e40008019000 */
[----:B0-----:R-:W-:Y:S01]  /*11b40*/  UMOV UR8, UR17 ;  /* 0x0000001100087c82 */ /* 0x001fe20008000000 */
[----:B------:R-:W-:Y:S01]  /*11b50*/  UMOV UR10, UR14 ;  /* 0x0000000e000a7c82 */ /* 0x000fe20008000000 */
[----:B------:R-:W-:Y:S01]  /*11b60*/  UMOV UR14, 0xc0 ;  /* 0x000000c0000e7882 */ /* 0x000fe20000000000 */
[----:B------:R0:W-:Y:S02]  /*11b70*/  UTMALDG.4D [UR8], [UR4], desc[UR6] ;  /* 0x00000608040075b4 */ /* 0x0001e40008019000 */
[----:B0-----:R-:W-:Y:S01]  /*11b80*/  UMOV UR8, UR18 ;  /* 0x0000001200087c82 */ /* 0x001fe20008000000 */
[----:B------:R-:W-:Y:S02]  /*11b90*/  UMOV UR10, UR14 ;  /* 0x0000000e000a7c82 */ /* 0x000fe40008000000 */
[----:B------:R3:W-:Y:S01]  /*11ba0*/  UTMALDG.4D [UR8], [UR4], desc[UR6] ;  /* 0x00000608040075b4 */ /* 0x0007e20008019000 */
[----:B--2---:R-:W-:-:S04]  /*11bb0*/  LOP3.LUT R2, R2, 0xfffffffe, RZ, 0xc0, !PT ;  /* 0xfffffffe02027812 */ /* 0x004fc800078ec0ff */
[----:B------:R-:W-:-:S05]  /*11bc0*/  @P0 LOP3.LUT R2, R2, 0x1, RZ, 0xfc, !PT ;  /* 0x0000000102020812 */ /* 0x000fca00078efcff */
[----:B------:R3:W-:Y:S01]  /*11bd0*/  STL [R1+0x18], R2 ;  /* 0x0000180201007387 */ /* 0x0007e20000100800 */
[----:B------:R-:W-:Y:S01]  /*11be0*/  NOP ;  /* 0x0000000000007918 */ /* 0x000fe20000000000 */
.L_x_1558:
[----:B---3--:R-:W3:Y:S04]  /*11bf0*/  LDL R2, [R1] ;  /* 0x0000000001027983 */ /* 0x008ee80000100800 */
[----:B------:R-:W4:Y:S01]  /*11c00*/  LDL.LU R3, [R1+0x34] ;  /* 0x0000340001037983 */ /* 0x000f220000300800 */
[----:B------:R-:W-:Y:S05]  /*11c10*/  WARPSYNC.ALL ;  /* 0x0000000000007948 */ /* 0x000fea0003800000 */
[----:B------:R-:W-:Y:S01]  /*11c20*/  ULDC.64 UR4, c[0x0][0x298] ;  /* 0x0000a60000047ab9 */ /* 0x000fe20000000a00 */
[----:B------:R-:W-:Y:S01]  /*11c30*/  BSSY B6, `(.L_x_1563) ;  /* 0x000001c000067945 */ /* 0x000fe20003800000 */
[----:B------:R-:W-:Y:S01]  /*11c40*/  BAR.SYNC.DEFER_BLOCKING 0x8, 0x180 ;  /* 0x0206000000007b1d */ /* 0x000fe20000010000 */
[----:B---3--:R-:W-:Y:S01]  /*11c50*/  VIADD R2, R2, 0x10400 ;  /* 0x0001040002027836 */ /* 0x008fe20000000000 */
[----:B----4-:R-:W-:-:S04]  /*11c60*/  SHF.R.S32.HI R0, RZ, 0x1f, R3 ;  /* 0x0000001fff007819 */ /* 0x010fc80000011403 */
[----:B------:R-:W-:Y:S01]  /*11c70*/  LOP3.LUT P0, RZ, R2, 0x3ff, RZ, 0xc0, !PT ;  /* 0x000003ff02ff7812 */ /* 0x000fe2000780c0ff */
[----:B------:R-:W-:-:S04]  /*11c80*/  IMAD R0, R0, UR4, RZ ;  /* 0x0000000400007c24 */ /* 0x000fc8000f8e02ff */
[C---:B------:R-:W-:Y:S02]  /*11c90*/  IMAD R0, R3.reuse, UR5, R0 ;  /* 0x0000000503007c24 */ /* 0x040fe4000f8e0200 */
[----:B------:R-:W-:-:S04]  /*11ca0*/  IMAD.WIDE.U32 R2, R3, UR4, RZ ;  /* 0x0000000403027c25 */ /* 0x000fc8000f8e00ff */
[----:B------:R-:W-:Y:S01]  /*11cb0*/  IMAD.IADD R0, R3, 0x1, R0 ;  /* 0x0000000103007824 */ /* 0x000fe200078e0200 */
[----:B------:R3:W-:Y:S04]  /*11cc0*/  STL.64 [R1+0x40], R2 ;  /* 0x0000400201007387 */ /* 0x0007e80000100a00 */
[----:B------:R3:W-:Y:S01]  /*11cd0*/  STL [R1+0x34], R0 ;  /* 0x0000340001007387 */ /* 0x0007e20000100800 */
[----:B------:R-:W-:Y:S05]  /*11ce0*/  @!P0 BRA `(.L_x_1564) ;  /* 0x0000000000408947 */ /* 0x000fea0003800000 */
[----:B---3--:R-:W-:Y:S01]  /*11cf0*/  MOV R2, 0x0 ;  /* 0x0000000000027802 */ /* 0x008fe20000000f00 */
        /* <DEDUP_REMOVED lines=15> */
.L_x_1564:
[----:B------:R-:W-:Y:S05]  /*11df0*/  BSYNC B6 ;  /* 0x0000000000067941 */ /* 0x000fea0003800000 */
.L_x_1563:
[----:B---3--:R-:W3:Y:S01]  /*11e00*/  LDL.LU R0, [R1+0x34] ;  /* 0x0000340001007983 */ /* 0x008ee20000300800 */
[----:B0-----:R-:W0:Y:S01]  /*11e10*/  LDC R7, c[0x0][0x448] ;  /* 0x00011200ff077b82 */ /* 0x001e220000000800 */
[----:B------:R-:W-:Y:S02]  /*11e20*/  ULDC.64 UR4, c[0x0][0x2d8] ;  /* 0x0000b60000047ab9 */ /* 0x000fe40000000a00 */
[----:B------:R-:W3:Y:S04]  /*11e30*/  LDL.LU.64 R2, [R1+0x40] ;  /* 0x0000400001027983 */ /* 0x000ee80000300a00 */
[----:B-12---:R-:W2:Y:S01]  /*11e40*/  LDL R9, [R1+0x2c] ;  /* 0x00002c0001097983 */ /* 0x006ea20000100800 */
[----:B------:R-:W1:Y:S01]  /*11e50*/  S2R R5, SR_TID.X ;  /* 0x0000000000057919 */ /* 0x000e620000002100 */
[----:B------:R-:W4:Y:S01]  /*11e60*/  S2R R6, SR_TID.X ;  /* 0x0000000000067919 */ /* 0x000f220000002100 */
[----:B------:R-:W-:-:S02]  /*11e70*/  SHF.R.S32.HI R4, RZ, 0x1f, R19 ;  /* 0x0000001fff047819 */ /* 0x000fc40000011413 */
[----:B-1----:R-:W-:-:S04]  /*11e80*/  LOP3.LUT R5, R5, 0x7f, RZ, 0xc0, !PT ;  /* 0x0000007f05057812 */ /* 0x002fc800078ec0ff */
[----:B------:R-:W-:Y:S01]  /*11e90*/  SHF.R.U32.HI R5, RZ, 0x3, R5 ;  /* 0x00000003ff057819 */ /* 0x000fe20000011605 */
[----:B----4-:R-:W-:-:S05]  /*11ea0*/  IMAD.SHL.U32 R8, R6, 0x10, RZ ;  /* 0x0000001006087824 */ /* 0x010fca00078e00ff */
[----:B------:R-:W-:Y:S01]  /*11eb0*/  LOP3.LUT R8, R5, 0x70, R8, 0xf8, !PT ;  /* 0x0000007005087812 */ /* 0x000fe200078ef808 */
[----:B---3--:R-:W-:Y:S01]  /*11ec0*/  IMAD.MOV.U32 R3, RZ, RZ, R0 ;  /* 0x000000ffff037224 */ /* 0x008fe200078e0000 */
[----:B------:R-:W-:-:S05]  /*11ed0*/  SHF.R.S32.HI R0, RZ, 0x1f, R18 ;  /* 0x0000001fff007819 */ /* 0x000fca0000011412 */
[----:B------:R-:W-:Y:S02]  /*11ee0*/  IMAD R0, R0, UR4, RZ ;  /* 0x0000000400007c24 */ /* 0x000fe4000f8e02ff */
[----:B------:R-:W-:-:S04]  /*11ef0*/  IMAD.WIDE.U32 R2, R18, UR4, R2 ;  /* 0x0000000412027c25 */ /* 0x000fc8000f8e0002 */
[----:B------:R-:W-:Y:S01]  /*11f00*/  IMAD R0, R18, UR5, R0 ;  /* 0x0000000512007c24 */ /* 0x000fe2000f8e0200 */
[----:B------:R-:W-:Y:S02]  /*11f10*/  ULDC.64 UR4, c[0x0][0xa00] ;  /* 0x0002800000047ab9 */ /* 0x000fe40000000a00 */
[----:B------:R-:W-:Y:S01]  /*11f20*/  ISETP.NE.U32.AND P0, PT, RZ, UR4, PT ;  /* 0x00000004ff007c0c */ /* 0x000fe2000bf05070 */
[----:B------:R-:W-:-:S03]  /*11f30*/  IMAD.IADD R3, R3, 0x1, R0 ;  /* 0x0000000103037824 */ /* 0x000fc600078e0200 */
[----:B------:R-:W-:Y:S01]  /*11f40*/  ISETP.NE.AND.EX P0, PT, RZ, UR5, PT, P0 ;  /* 0x00000005ff007c0c */ /* 0x000fe2000bf05300 */
[----:B------:R-:W-:-:S03]  /*11f50*/  ULDC.64 UR4, c[0x0][0x2e0] ;  /* 0x0000b80000047ab9 */ /* 0x000fc60000000a00 */
[----:B------:R-:W-:Y:S02]  /*11f60*/  SEL R4, R4, RZ, !P0 ;  /* 0x000000ff04047207 */ /* 0x000fe40004000000 */
[----:B------:R-:W-:Y:S02]  /*11f70*/  SEL R0, R19, RZ, !P0 ;  /* 0x000000ff13007207 */ /* 0x000fe40004000000 */
[----:B0-----:R-:W-:-:S13]  /*11f80*/  ISETP.NE.AND P0, PT, R7, 0x1, PT ;  /* 0x000000010700780c */ /* 0x001fda0003f05270 */
[----:B------:R-:W0:Y:S08]  /*11f90*/  @P0 LDC R5, c[0x0][0x44c] ;  /* 0x00011300ff050b82 */ /* 0x000e300000000800 */
[----:B------:R-:W1:Y:S01]  /*11fa0*/  @P0 LDC R6, c[0x0][0x450] ;  /* 0x00011400ff060b82 */ /* 0x000e620000000800 */
[----:B------:R-:W-:Y:S02]  /*11fb0*/  IMAD R4, R4, UR4, RZ ;  /* 0x0000000404047c24 */ /* 0x000fe4000f8e02ff */
[----:B------:R-:W-:-:S04]  /*11fc0*/  IMAD.WIDE.U32 R2, R0, UR4, R2 ;  /* 0x0000000400027c25 */ /* 0x000fc8000f8e0002 */
[----:B------:R-:W-:Y:S01]  /*11fd0*/  IMAD R4, R0, UR5, R4 ;  /* 0x0000000500047c24 */ /* 0x000fe2000f8e0204 */
[----:B------:R-:W-:Y:S01]  /*11fe0*/  ULDC.64 UR4, c[0x0][0x2d0] ;  /* 0x0000b40000047ab9 */ /* 0x000fe20000000a00 */
[----:B--2---:R-:W-:Y:S02]  /*11ff0*/  IMAD.IADD R0, R8, 0x1, R9 ;  /* 0x0000000108007824 */ /* 0x004fe400078e0209 */
[----:B------:R-:W2:Y:S01]  /*12000*/  S2R R8, SR_TID.X ;  /* 0x0000000000087919 */ /* 0x000ea20000002100 */
[----:B------:R-:W-:Y:S02]  /*12010*/  IMAD.IADD R3, R3, 0x1, R4 ;  /* 0x0000000103037824 */ /* 0x000fe400078e0204 */
[----:B0-----:R-:W-:-:S04]  /*12020*/  @P0 IMAD.HI.U32 R5, R0, R5, RZ ;  /* 0x0000000500050227 */ /* 0x001fc800078e00ff */
[----:B------:R-:W-:Y:S01]  /*12030*/  IMAD.MOV.U32 R4, RZ, RZ, R0 ;  /* 0x000000ffff047224 */ /* 0x000fe200078e0000 */
[----:B-1----:R-:W-:-:S05]  /*12040*/  @P0 SHF.R.U32.HI R4, RZ, R6, R5 ;  /* 0x00000006ff040219 */ /* 0x002fca0000011605 */
[----:B------:R-:W-:-:S04]  /*12050*/  IMAD.MOV R5, RZ, RZ, -R4 ;  /* 0x000000ffff057224 */ /* 0x000fc800078e0a04 */
[----:B------:R-:W-:Y:S01]  /*12060*/  IMAD R0, R7, R5, R0 ;  /* 0x0000000507007224 */ /* 0x000fe200078e0200 */
[----:B------:R-:W-:Y:S01]  /*12070*/  SHF.R.S32.HI R5, RZ, 0x1f, R4 ;  /* 0x0000001fff057819 */ /* 0x000fe20000011404 */
[----:B------:R-:W-:-:S04]  /*12080*/  IMAD.WIDE.U32 R2, R4, UR4, R2 ;  /* 0x0000000404027c25 */ /* 0x000fc8000f8e0002 */
[----:B------:R-:W-:-:S04]  /*12090*/  IMAD R5, R5, UR4, RZ ;  /* 0x0000000405057c24 */ /* 0x000fc8000f8e02ff */
[----:B------:R-:W-:Y:S01]  /*120a0*/  IMAD R4, R4, UR5, R5 ;  /* 0x0000000504047c24 */ /* 0x000fe2000f8e0205 */
[----:B------:R-:W-:-:S03]  /*120b0*/  ULDC.64 UR4, c[0x0][0x2c8] ;  /* 0x0000b20000047ab9 */ /* 0x000fc60000000a00 */
[----:B------:R-:W-:Y:S01]  /*120c0*/  IMAD.IADD R3, R3, 0x1, R4 ;  /* 0x0000000103037824 */ /* 0x000fe200078e0204 */
[----:B------:R-:W-:Y:S01]  /*120d0*/  SHF.R.S32.HI R4, RZ, 0x1f, R0 ;  /* 0x0000001fff047819 */ /* 0x000fe20000011400 */
[----:B--2---:R-:W-:-:S04]  /*120e0*/  IMAD.SHL.U32 R8, R8, 0x8, RZ ;  /* 0x0000000808087824 */ /* 0x004fc800078e00ff */
[----:B------:R-:W-:Y:S01]  /*120f0*/  IMAD R4, R4, UR4, RZ ;  /* 0x0000000404047c24 */ /* 0x000fe2000f8e02ff */
[----:B------:R-:W-:Y:S01]  /*12100*/  LOP3.LUT R8, R8, 0x38, RZ, 0xc0, !PT ;  /* 0x0000003808087812 */ /* 0x000fe200078ec0ff */
[----:B------:R-:W-:-:S04]  /*12110*/  IMAD.WIDE.U32 R2, R0, UR4, R2 ;  /* 0x0000000400027c25 */ /* 0x000fc8000f8e0002 */
[----:B------:R-:W-:Y:S01]  /*12120*/  IMAD R4, R0, UR5, R4 ;  /* 0x0000000500047c24 */ /* 0x000fe2000f8e0204 */
[C---:B------:R-:W-:Y:S01]  /*12130*/  LOP3.LUT R12, R8.reuse, 0x40, RZ, 0xfc, !PT ;  /* 0x00000040080c7812 */ /* 0x040fe200078efcff */
[----:B------:R-:W-:Y:S01]  /*12140*/  ULDC.64 UR4, c[0x0][0x280] ;  /* 0x0000a00000047ab9 */ /* 0x000fe20000000a00 */
[C---:B------:R-:W-:Y:S01]  /*12150*/  LOP3.LUT R11, R8.reuse, 0x80, RZ, 0xfc, !PT ;  /* 0x00000080080b7812 */ /* 0x040fe200078efcff */
[----:B------:R-:W-:Y:S01]  /*12160*/  IMAD.IADD R3, R3, 0x1, R4 ;  /* 0x0000000103037824 */ /* 0x000fe200078e0204 */
[----:B------:R-:W-:Y:S02]  /*12170*/  LOP3.LUT R8, R8, 0xc0, RZ, 0xfc, !PT ;  /* 0x000000c008087812 */ /* 0x000fe400078efcff */
[----:B------:R-:W-:Y:S01]  /*12180*/  LEA R4, P0, R2, UR4, 0x1 ;  /* 0x0000000402047c11 */ /* 0x000fe2000f8008ff */
[----:B------:R-:W-:Y:S02]  /*12190*/  ULDC UR4, c[0x0][0x2b8] ;  /* 0x0000ae0000047ab9 */ /* 0x000fe40000000800 */
[----:B------:R-:W-:-:S02]  /*121a0*/  ISETP.GE.AND P3, PT, R8, UR4, PT ;  /* 0x0000000408007c0c */ /* 0x000fc4000bf66270 */
[----:B------:R0:W5:Y:S01]  /*121b0*/  LDL R8, [R1+0x20] ;  /* 0x0000200001087983 */ /* 0x0001620000100800 */
[----:B------:R-:W1:Y:S01]  /*121c0*/  S2R R5, SR_TID.X ;  /* 0x0000000000057919 */ /* 0x000e620000002100 */
[----:B------:R-:W-:Y:S02]  /*121d0*/  LEA.HI.X R3, R2, UR5, R3, 0x1, P0 ;  /* 0x0000000502037c11 */ /* 0x000fe400080f0c03 */
[----:B------:R-:W-:Y:S02]  /*121e0*/  ISETP.GE.AND P1, PT, R12, UR4, PT ;  /* 0x000000040c007c0c */ /* 0x000fe4000bf26270 */
[----:B------:R-:W-:Y:S01]  /*121f0*/  ISETP.GE.AND P2, PT, R11, UR4, PT ;  /* 0x000000040b007c0c */ /* 0x000fe2000bf46270 */
[----:B-1----:R-:W-:-:S05]  /*12200*/  IMAD.SHL.U32 R10, R5, 0x8, RZ ;  /* 0x00000008050a7824 */ /* 0x002fca00078e00ff */
[----:B------:R-:W-:-:S04]  /*12210*/  LOP3.LUT R10, R10, 0x38, RZ, 0xc0, !PT ;  /* 0x000000380a0a7812 */ /* 0x000fc800078ec0ff */
[----:B------:R-:W-:Y:S01]  /*12220*/  ISETP.GE.AND P0, PT, R10, UR4, PT ;  /* 0x000000040a007c0c */ /* 0x000fe2000bf06270 */
[----:B------:R-:W-:-:S03]  /*12230*/  UMOV UR4, 0xffffffff ;  /* 0xffffffff00047882 */ /* 0x000fc60000000000 */
[----:B0-----:R-:W-:Y:S09]  /*12240*/  BRA.DIV UR4, `(.L_x_1565) ;  /* 0x00000052044c7947 */ /* 0x001ff2000b800000 */
[----:B------:R-:W0:Y:S02]  /*12250*/  S2R R6, SR_TID.X ;  /* 0x0000000000067919 */ /* 0x000e240000002100 */
[----:B0-----:R-:W-:Y:S02]  /*12260*/  LOP3.LUT R9, R6, 0x7f, RZ, 0xc0, !PT ;  /* 0x0000007f06097812 */ /* 0x001fe400078ec0ff */
[----:B------:R-:W2:Y:S04]  /*12270*/  LDL.LU R6, [R1+0x30] ;  /* 0x0000300001067983 */ /* 0x000ea80000300800 */
[----:B------:R-:W3:Y:S01]  /*12280*/  LDL.LU R11, [R1+0x2c] ;  /* 0x00002c00010b7983 */ /* 0x000ee20000300800 */
[----:B------:R-:W-:Y:S01]  /*12290*/  SHF.R.U32.HI R9, RZ, 0x3, R9 ;  /* 0x00000003ff097819 */ /* 0x000fe20000011609 */
[----:B------:R-:W-:Y:S01]  /*122a0*/  ULDC.64 UR4, c[0x0][0x208] ;  /* 0x0000820000047ab9 */ /* 0x000fe20000000a00 */
[----:B--2---:R-:W-:-:S02]  /*122b0*/  IMAD R2, R6, R7, RZ ;  /* 0x0000000706027224 */ /* 0x004fc400078e02ff */
[----:B------:R-:W0:Y:S01]  /*122c0*/  SHFL.IDX PT, R7, R4, RZ, 0x181f ;  /* 0x00181fff04077589 */ /* 0x000e2200000e0000 */
[----:B---3--:R-:W-:-:S03]  /*122d0*/  IMAD.IADD R0, R9, 0x1, R11 ;  /* 0x0000000109007824 */ /* 0x008fc600078e020b */
[----:B------:R-:W1:Y:S01]  /*122e0*/  SHFL.IDX PT, R6, R3, RZ, 0x181f ;  /* 0x00181fff03067589 */ /* 0x000e6200000e0000 */
[C---:B------:R-:W-:Y:S01]  /*122f0*/  VIADD R5, R0.reuse, 0x10 ;  /* 0x0000001000057836 */ /* 0x040fe20000000000 */
[----:B------:R-:W-:-:S13]  /*12300*/  ISETP.GE.AND P5, PT, R0, R2, PT ;  /* 0x000000020000720c */ /* 0x000fda0003fa6270 */
[----:B0-----:R-:W-:-:S05]  /*12310*/  @!P5 LEA R7, P4, R10, R7, 0x1 ;  /* 0x000000070a07d211 */ /* 0x001fca00078808ff */
[----:B-1----:R-:W-:-:S05]  /*12320*/  @!P5 IMAD.X R6, RZ, RZ, R6, P4 ;  /* 0x000000ffff06d224 */ /* 0x002fca00020e0606 */
[----:B------:R-:W-:-:S04]  /*12330*/  @!P5 LOP3.LUT R7, R7, R6, RZ, 0x3c, !PT ;  /* 0x000000060707d212 */ /* 0x000fc800078e3cff */
[----:B------:R-:W-:-:S04]  /*12340*/  @!P5 LOP3.LUT R6, R7, R6, RZ, 0x3c, !PT ;  /* 0x000000060706d212 */ /* 0x000fc800078e3cff */
[----:B------:R-:W-:-:S05]  /*12350*/  @!P5 LOP3.LUT R7, R7, R6, RZ, 0x3c, !PT ;  /* 0x000000060707d212 */ /* 0x000fca00078e3cff */
[----:B------:R-:W-:Y:S01]  /*12360*/  @!PT LDS RZ, [RZ] ;  /* 0x00000000fffff984 */ /* 0x000fe20000000800 */
[----:B-----5:R-:W-:Y:S04]  /*12370*/  @!P5 LDGSTS.E.BYPASS.LTC128B.128 [R8+0x10400], desc[UR4][R6.64], !P0 ;  /* 0x104000000608dfae */ /* 0x020fe8000c101d44 */
[----:B------:R-:W-:Y:S04]  /*12380*/  @!P5 LDGSTS.E.BYPASS.LTC128B.128 [R8+0x14400], desc[UR4][R6.64+0x80], !P1 ;  /* 0x144000800608dfae */ /* 0x000fe8000c901d44 */
[----:B------:R-:W-:Y:S04]  /*12390*/  @!P5 LDGSTS.E.BYPASS.LTC128B.128 [R8+0x18400], desc[UR4][R6.64+0x100], !P2 ;  /* 0x184001000608dfae */ /* 0x000fe8000d101d44 */
[----:B------:R0:W-:Y:S01]  /*123a0*/  @!P5 LDGSTS.E.BYPASS.LTC128B.128 [R8+0x1c400], desc[UR4][R6.64+0x180], !P3 ;  /* 0x1c4001800608dfae */ /* 0x0001e2000d901d44 */
[----:B------:R-:W-:Y:S01]  /*123b0*/  ISETP.GE.AND P5, PT, R5, R2, PT ;  /* 0x000000020500720c */ /* 0x000fe20003fa6270 */
[----:B------:R-:W-:-:S02]  /*123c0*/  VIADD R5, R0, 0x20 ;  /* 0x0000002000057836 */ /* 0x000fc40000000000 */
        /* <DEDUP_REMOVED lines=67> */
[----:B------:R-:W-:Y:S02]  /*12800*/  @!P5 IMAD.X R6, RZ, RZ, R5, P4 ;  /* 0x000000ffff06d224 */ /* 0x000fe400020e0605 */
[----:B------:R0:W1:Y:S03]  /*12810*/  SHFL.IDX PT, R5, R3, 0x7, 0x181f ;  /* 0x00f81f0003057f89 */ /* 0x00006600000e0000 */
[-C--:B------:R-:W-:Y:S01]  /*12820*/  @!P5 LOP3.LUT R7, R7, R6.reuse, RZ, 0x3c, !PT ;  /* 0x000000060707d212 */ /* 0x080fe200078e3cff */
[----:B------:R0:W2:Y:S03]  /*12830*/  SHFL.IDX PT, R3, R4, 0x7, 0x181f ;  /* 0x00f81f0004037f89 */ /* 0x0000a600000e0000 */
[----:B------:R-:W-:-:S04]  /*12840*/  @!P5 LOP3.LUT R6, R7, R6, RZ, 0x3c, !PT ;  /* 0x000000060706d212 */ /* 0x000fc800078e3cff */
[----:B------:R-:W-:-:S05]  /*12850*/  @!P5 LOP3.LUT R7, R7, R6, RZ, 0x3c, !PT ;  /* 0x000000060707d212 */ /* 0x000fca00078e3cff */
[----:B------:R0:W-:Y:S04]  /*12860*/  @!P5 LDGSTS.E.BYPASS.LTC128B.128 [R8+0x13400], desc[UR4][R6.64], !P0 ;  /* 0x134000000608dfae */ /* 0x0001e8000c101d44 */
[----:B------:R0:W-:Y:S04]  /*12870*/  @!P5 LDGSTS.E.BYPASS.LTC128B.128 [R8+0x17400], desc[UR4][R6.64+0x80], !P1 ;  /* 0x174000800608dfae */ /* 0x0001e8000c901d44 */
[----:B------:R0:W-:Y:S04]  /*12880*/  @!P5 LDGSTS.E.BYPASS.LTC128B.128 [R8+0x1b400], desc[UR4][R6.64+0x100], !P2 ;  /* 0x1b4001000608dfae */ /* 0x0001e8000d101d44 */
[----:B-12---:R0:W-:Y:S02]  /*12890*/  @!P5 LDGSTS.E.BYPASS.LTC128B.128 [R8+0x1f400], desc[UR4][R6.64+0x180], !P3 ;  /* 0x1f4001800608dfae */ /* 0x0061e4000d901d44 */
.L_x_1695:
[----:B------:R-:W-:Y:S01]  /*128a0*/  VIADD R0, R0, 0x70 ;  /* 0x0000007000007836 */ /* 0x000fe20000000000 */
[----:B------:R-:W-:Y:S04]  /*128b0*/  BSSY B0, `(.L_x_1566) ;  /* 0x000000d000007945 */ /* 0x000fe80003800000 */
[----:B------:R-:W-:-:S13]  /*128c0*/  ISETP.GE.AND P4, PT, R0, R2, PT ;  /* 0x000000020000720c */ /* 0x000fda0003f86270 */
[----:B------:R-:W-:Y:S05]  /*128d0*/  @P4 BRA `(.L_x_1567) ;  /* 0x0000000000284947 */ /* 0x000fea0003800000 */
[----:B------:R-:W-:Y:S01]  /*128e0*/  LEA R2, P4, R10, R3, 0x1 ;  /* 0x000000030a027211 */ /* 0x000fe200078808ff */
[----:B------:R-:W-:-:S04]  /*128f0*/  ULDC.64 UR4, c[0x0][0x208] ;  /* 0x0000820000047ab9 */ /* 0x000fc80000000a00 */
[----:B0-----:R-:W-:-:S05]  /*12900*/  IMAD.X R3, RZ, RZ, R5, P4 ;  /* 0x000000ffff037224 */ /* 0x001fca00020e0605 */
[----:B------:R-:W-:Y:S01]  /*12910*/  @!PT LDS RZ, [RZ] ;  /* 0x00000000fffff984 */ /* 0x000fe20000000800 */
[----:B------:R-:W-:Y:S01]  /*12920*/  @!PT LDS RZ, [RZ] ;  /* 0x00000000fffff984 */ /* 0x000fe20000000800 */
[----:B------:R-:W-:Y:S01]  /*12930*/  @!PT LDS RZ, [RZ] ;  /* 0x00000000fffff984 */ /* 0x000fe20000000800 */
[----:B------:R1:W-:Y:S04]  /*12940*/  LDGSTS.E.BYPASS.LTC128B.128 [R8+0x13c00], desc[UR4][R2.64], !P0 ;  /* 0x13c0000002087fae */ /* 0x0003e8000c101d44 */
[----:B------:R1:W-:Y:S04]  /*12950*/  LDGSTS.E.BYPASS.LTC128B.128 [R8+0x17c00], desc[UR4][R2.64+0x80], !P1 ;  /* 0x17c0008002087fae */ /* 0x0003e8000c901d44 */
[----:B------:R1:W-:Y:S04]  /*12960*/  LDGSTS.E.BYPASS.LTC128B.128 [R8+0x1bc00], desc[UR4][R2.64+0x100], !P2 ;  /* 0x1bc0010002087fae */ /* 0x0003e8000d101d44 */
[----:B------:R1:W-:Y:S02]  /*12970*/  LDGSTS.E.BYPASS.LTC128B.128 [R8+0x1fc00], desc[UR4][R2.64+0x180], !P3 ;  /* 0x1fc0018002087fae */ /* 0x0003e4000d901d44 */
.L_x_1567:
[----:B------:R-:W-:Y:S05]  /*12980*/  BSYNC B0 ;  /* 0x0000000000007941 */ /* 0x000fea0003800000 */
.L_x_1566:
[----:B01----:R-:W2:Y:S01]  /*12990*/  LDL R8, [R1] ;  /* 0x0000000001087983 */ /* 0x003ea20000100800 */
[----:B------:R-:W-:Y:S01]  /*129a0*/  PLOP3.LUT P0, PT, PT, PT, PT, 0x80, 0x0 ;  /* 0x000000000000781c */ /* 0x000fe20003f0f070 */
[----:B------:R-:W-:Y:S01]  /*129b0*/  NOP ;  /* 0x0000000000007918 */ /* 0x000fe20000000000 */
[----:B--2---:R-:W-:-:S11]  /*129c0*/  VIADD R10, R8, 0x30800 ;  /* 0x00030800080a7836 */ /* 0x004fd60000000000 */
.L_x_1568:
[----:B------:R-:W2:Y:S01]  /*129d0*/  LDL R2, [R1] ;  /* 0x0000000001027983 */ /* 0x000ea20000100800 */
        /* <DEDUP_REMOVED lines=18> */
.L_x_1696:
[----:B------:R-:W-:Y:S05]  /*12b00*/  BSYNC B0 ;  /* 0x0000000000007941 */ /* 0x000fea0003800000 */
.L_x_1569:
[----:B------:R-:W2:Y:S04]  /*12b10*/  LDL R3, [R1+0x28] ;  /* 0x0000280001037983 */ /* 0x000ea80000100800 */
[----:B0-----:R-:W3:Y:S01]  /*12b20*/  LDL R2, [R1+0x24] ;  /* 0x0000240001027983 */ /* 0x001ee20000100800 */
[----:B------:R-:W-:Y:S01]  /*12b30*/  BSSY B0, `(.L_x_1571) ;  /* 0x00002b1000007945 */ /* 0x000fe20003800000 */
[----:B--2---:R-:W-:-:S05]  /*12b40*/  VIADD R0, R3, 0xfffffffe ;  /* 0xfffffffe03007836 */ /* 0x004fca0000000000 */
[----:B---3--:R-:W-:-:S13]  /*12b50*/  ISETP.GE.AND P0, PT, R0, R2, PT ;  /* 0x000000020000720c */ /* 0x008fda0003f06270 */
[----:B------:R-:W-:Y:S05]  /*12b60*/  @!P0 BRA `(.L_x_1572) ;  /* 0x0000002800b48947 */ /* 0x000fea0003800000 */
[----:B------:R-:W-:Y:S01]  /*12b70*/  LOP3.LUT R8, RZ, R2, RZ, 0x33, !PT ;  /* 0x00000002ff087212 */ /* 0x000fe200078e33ff */
[----:B------:R-:W-:Y:S01]  /*12b80*/  IMAD.MOV R2, RZ, RZ, -R3 ;  /* 0x000000ffff027224 */ /* 0x000fe200078e0a03 */
[----:B------:R-:W-:Y:S04]  /*12b90*/  BSSY B2, `(.L_x_1573) ;  /* 0x00000e9000027945 */ /* 0x000fe80003800000 */
[----:B------:R-:W-:-:S05]  /*12ba0*/  VIADDMNMX R8, R2, 0x1, R8, !PT ;  /* 0x0000000102087846 */ /* 0x000fca0007800108 */
[----:B------:R-:W-:-:S05]  /*12bb0*/  IMAD.IADD R2, R3, 0x1, R8 ;  /* 0x0000000103027824 */ /* 0x000fca00078e0208 */
[----:B------:R-:W-:-:S04]  /*12bc0*/  LOP3.LUT R2, R2, 0x1, RZ, 0xc0, !PT ;  /* 0x0000000102027812 */ /* 0x000fc800078ec0ff */
[----:B------:R-:W-:-:S13]  /*12bd0*/  ISETP.NE.U32.AND P0, PT, R2, 0x1, PT ;  /* 0x000000010200780c */ /* 0x000fda0003f05070 */
[----:B------:R-:W-:Y:S05]  /*12be0*/  @P0 BRA `(.L_x_1574) ;  /* 0x0000000c008c0947 */ /* 0x000fea0003800000 */
[----:B------:R-:W2:Y:S04]  /*12bf0*/  LDL R5, [R1+0x18] ;  /* 0x0000180001057983 */ /* 0x000ea80000100800 */
[----:B------:R-:W3:Y:S04]  /*12c00*/  LDL R4, [R1+0x4] ;  /* 0x0000040001047983 */ /* 0x000ee80000100800 */
[----:B------:R-:W4:Y:S01]  /*12c10*/  LDL R3, [R1+0x10] ;  /* 0x0000100001037983 */ /* 0x000f220000100800 */
[----:B------:R-:W-:Y:S01]  /*12c20*/  BSSY B1, `(.L_x_1575) ;  /* 0x00000db000017945 */ /* 0x000fe20003800000 */
[----:B--2---:R-:W-:Y:S01]  /*12c30*/  LOP3.LUT P1, RZ, R5, 0x1, RZ, 0xc0, !PT ;  /* 0x0000000105ff7812 */ /* 0x004fe2000782c0ff */
[----:B---3--:R-:W-:-:S05]  /*12c40*/  VIADD R7, R4, 0x1 ;  /* 0x0000000104077836 */ /* 0x008fca0000000000 */
[----:B------:R-:W-:-:S04]  /*12c50*/  ISETP.NE.AND P0, PT, R7, 0x2, PT ;  /* 0x000000020700780c */ /* 0x000fc80003f05270 */
[----:B------:R-:W-:Y:S02]  /*12c60*/  SEL R9, RZ, 0x1, P0 ;  /* 0x00000001ff097807 */ /* 0x000fe40000000000 */
        /* <DEDUP_REMOVED lines=28> */
.L_x_1577:
[----:B------:R-:W2:Y:S01]  /*12e30*/  LDL R2, [R1] ;  /* 0x0000000001027983 */ /* 0x000ea20000100800 */
[----:B------:R-:W-:Y:S01]  /*12e40*/  BSSY B3, `(.L_x_1578) ;  /* 0x0000005000037945 */ /* 0x000fe20003800000 */
[----:B--2---:R-:W-:Y:S01]  /*12e50*/  IMAD R3, R7, 0x8, R2 ;  /* 0x0000000807037824 */ /* 0x004fe200078e0202 */
[----:B------:R-:W-:-:S04]  /*12e60*/  SHF.L.U32 R2, R9, 0x1f, RZ ;  /* 0x0000001f09027819 */ /* 0x000fc800000006ff */
[----:B------:R-:W1:Y:S02]  /*12e70*/  SYNCS.PHASECHK.TRANS64.TRYWAIT P0, [R3+URZ+0x30840], R2 ;  /* 0x03084002030075a7 */ /* 0x000e64000800017f */
[----:B-1----:R-:W-:Y:S05]  /*12e80*/  @!P0 BRA `(.L_x_1579) ;  /* 0x0000005000748947 */ /* 0x002fea0003800000 */
.L_x_1697:
[----:B------:R-:W-:Y:S05]  /*12e90*/  BSYNC B3 ;  /* 0x0000000000037941 */ /* 0x000fea0003800000 */
.L_x_1578:
        /* <DEDUP_REMOVED lines=12> */
.L_x_1581:
[----:B------:R-:W-:Y:S05]  /*12f60*/  BSYNC B3 ;  /* 0x0000000000037941 */ /* 0x000fea0003800000 */
.L_x_1580:
[----:B------:R-:W2:Y:S04]  /*12f70*/  LDL R5, [R1] ;  /* 0x0000000001057983 */ /* 0x000ea80000100800 */
        /* <DEDUP_REMOVED lines=12> */
.L_x_1582:
        /* <DEDUP_REMOVED lines=16> */
.L_x_1583:
        /* <DEDUP_REMOVED lines=16> */
.L_x_1584:
        /* <DEDUP_REMOVED lines=16> */
.L_x_1585:
        /* <DEDUP_REMOVED lines=17> */
.L_x_1698:
[----:B------:R-:W-:Y:S05]  /*13450*/  BSYNC B3 ;  /* 0x0000000000037941 */ /* 0x000fea0003800000 */
.L_x_1586:
[----:B------:R-:W-:Y:S01]  /*13460*/  BSSY B3, `(.L_x_1588) ;  /* 0x000000e000037945 */ /* 0x000fe20003800000 */
[----:B------:R-:W-:Y:S02]  /*13470*/  IMAD.MOV.U32 R12, RZ, RZ, 0x0 ;  /* 0x00000000ff0c7424 */ /* 0x000fe400078e00ff */
[----:B------:R-:W-:Y:S01]  /*13480*/  IMAD.MOV.U32 R13, RZ, RZ, 0x14f00000 ;  /* 0x14f00000ff0d7424 */ /* 0x000fe200078e00ff */
[----:B------:R-:W-:Y:S06]  /*13490*/  @P1 BRA `(.L_x_1589) ;  /* 0x0000000000281947 */ /* 0x000fec0003800000 */
[----:B0-----:R-:W2:Y:S04]  /*134a0*/  LDL R3, [R1] ;  /* 0x0000000001037983 */ /* 0x001ea80000100800 */
        /* <DEDUP_REMOVED lines=9> */
.L_x_1589:
[----:B------:R-:W-:Y:S05]  /*13540*/  BSYNC B3 ;  /* 0x0000000000037941 */ /* 0x000fea0003800000 */
.L_x_1588:
[----:B01----:R-:W2:Y:S01]  /*13550*/  LDL.LU R2, [R1+0x4] ;  /* 0x0000040001027983 */ /* 0x003ea20000300800 */
[----:B------:R-:W-:-:S03]  /*13560*/  R2UR UR10, R11 ;  /* 0x000000000b0a72ca */ /* 0x000fc600000e0000 */
[----:B------:R-:W3:Y:S04]  /*13570*/  LDL R6, [R1+0x14] ;  /* 0x0000140001067983 */ /* 0x000ee80000100800 */
[----:B------:R-:W3:Y:S04]  /*13580*/  LDL.LU R5, [R1+0x8] ;  /* 0x0000080001057983 */ /* 0x000ee80000300800 */
[----:B------:R-:W2:Y:S01]  /*13590*/  LDL R11, [R1] ;  /* 0x00000000010b7983 */ /* 0x000ea20000100800 */
        /* <DEDUP_REMOVED lines=10> */
.L_x_1590:
        /* <DEDUP_REMOVED lines=15> */
.L_x_1591:
        /* <DEDUP_REMOVED lines=15> */
.L_x_1592:
        /* <DEDUP_REMOVED lines=15> */
.L_x_1593:
        /* <DEDUP_REMOVED lines=12> */
.L_x_1576:
[----:B------:R-:W-:Y:S05]  /*139d0*/  BSYNC B1 ;  /* 0x0000000000017941 */ /* 0x000fea0003800000 */
.L_x_1575:
[----:B0-----:R-:W2:Y:S04]  /*139e0*/  LDL R0, [R1+0x28] ;  /* 0x0000280001007983 */ /* 0x001ea80000100800 */
[----:B------:R0:W-:Y:S04]  /*139f0*/  STL [R1+0x4], R7 ;  /* 0x0000040701007387 */ /* 0x0001e80000100800 */
[----:B------:R0:W-:Y:S02]  /*13a00*/  STL [R1+0x10], R9 ;  /* 0x0000100901007387 */ /* 0x0001e40000100800 */
[----:B0-2---:R-:W-:-:S07]  /*13a10*/  VIADD R0, R0, 0xfffffffd ;  /* 0xfffffffd00007836 */ /* 0x005fce0000000000 */
.L_x_1574:
[----:B------:R-:W-:Y:S05]  /*13a20*/  BSYNC B2 ;  /* 0x0000000000027941 */ /* 0x000fea0003800000 */
.L_x_1573:
[----:B------:R-:W2:Y:S01]  /*13a30*/  LDL.LU R2, [R1+0x28] ;  /* 0x0000280001027983 */ /* 0x000ea20000300800 */
[----:B------:R-:W-:Y:S01]  /*13a40*/  VIADD R8, R8, 0xfffffffe ;  /* 0xfffffffe08087836 */ /* 0x000fe20000000000 */
[----:B--2---:R-:W-:-:S04]  /*13a50*/  LOP3.LUT R2, RZ, R2, RZ, 0x33, !PT ;  /* 0x00000002ff027212 */ /* 0x004fc800078e33ff */
[----:B------:R-:W-:-:S13]  /*13a60*/  ISETP.NE.AND P0, PT, R8, R2, PT ;  /* 0x000000020800720c */ /* 0x000fda0003f05270 */
[----:B------:R-:W-:Y:S05]  /*13a70*/  @!P0 BRA `(.L_x_1572) ;  /* 0x0000001800f08947 */ /* 0x000fea0003800000 */
[----:B------:R-:W-:-:S07]  /*13a80*/  IMAD.MOV.U32 R9, RZ, RZ, R17 ;  /* 0x000000ffff097224 */ /* 0x000fce00078e0011 */
.L_x_1632:
[----:B--2---:R-:W2:Y:S04]  /*13a90*/  LDL R4, [R1+0x18] ;  /* 0x0000180001047983 */ /* 0x004ea80000100800 */
[----:B------:R-:W3:Y:S04]  /*13aa0*/  LDL R3, [R1+0x4] ;  /* 0x0000040001037983 */ /* 0x000ee80000100800 */
[----:B------:R-:W4:Y:S01]  /*13ab0*/  LDL R2, [R1+0x10] ;  /* 0x0000100001027983 */ /* 0x000f220000100800 */
[----:B------:R-:W-:Y:S05]  /*13ac0*/  YIELD ;  /* 0x0000000000007946 */ /* 0x000fea0003800000 */
[----:B------:R-:W-:Y:S01]  /*13ad0*/  BSSY B1, `(.L_x_1594) ;  /* 0x00000d7000017945 */ /* 0x000fe20003800000 */
[----:B--2---:R-:W-:Y:S01]  /*13ae0*/  LOP3.LUT P1, RZ, R4, 0x1, RZ, 0xc0, !PT ;  /* 0x0000000104ff7812 */ /* 0x004fe2000782c0ff */
[----:B---3--:R-:W-:-:S05]  /*13af0*/  VIADD R4, R3, 0x1 ;  /* 0x0000000103047836 */ /* 0x008fca0000000000 */
[----:B------:R-:W-:-:S04]  /*13b00*/  ISETP.NE.AND P0, PT, R4, 0x2, PT ;  /* 0x000000020400780c */ /* 0x000fc80003f05270 */
[----:B------:R-:W-:Y:S02]  /*13b10*/  SEL R5, RZ, 0x1, P0 ;  /* 0x00000001ff057807 */ /* 0x000fe40000000000 */
[----:B------:R-:W-:Y:S02]  /*13b20*/  SEL R4, R4, RZ, P0 ;  /* 0x000000ff04047207 */ /* 0x000fe40000000000 */
[----:B----4-:R-:W-:Y:S01]  /*13b30*/  LOP3.LUT R5, R2, R5, RZ, 0x3c, !PT ;  /* 0x0000000502057212 */ /* 0x010fe200078e3cff */
[----:B01----:R-:W-:Y:S06]  /*13b40*/  @!P1 BRA `(.L_x_1595) ;  /* 0x0000000c003c9947 */ /* 0x003fec0003800000 */
        /* <DEDUP_REMOVED lines=25> */
.L_x_1596:
[----:B------:R-:W2:Y:S01]  /*13ce0*/  LDL R2, [R1] ;  /* 0x0000000001027983 */ /* 0x000ea20000100800 */
[----:B------:R-:W-:Y:S01]  /*13cf0*/  BSSY B2, `(.L_x_1597) ;  /* 0x0000005000027945 */ /* 0x000fe20003800000 */
[----:B--2---:R-:W-:Y:S01]  /*13d00*/  IMAD R3, R4, 0x8, R2 ;  /* 0x0000000804037824 */ /* 0x004fe200078e0202 */
[----:B------:R-:W-:-:S04]  /*13d10*/  SHF.L.U32 R2, R5, 0x1f, RZ ;  /* 0x0000001f05027819 */ /* 0x000fc800000006ff */
[----:B------:R-:W1:Y:S02]  /*13d20*/  SYNCS.PHASECHK.TRANS64.TRYWAIT P0, [R3+URZ+0x30840], R2 ;  /* 0x03084002030075a7 */ /* 0x000e64000800017f */
[----:B-1----:R-:W-:Y:S05]  /*13d30*/  @!P0 BRA `(.L_x_1598) ;  /* 0x0000004000f08947 */ /* 0x002fea0003800000 */
.L_x_1699:
[----:B------:R-:W-:Y:S05]  /*13d40*/  BSYNC B2 ;  /* 0x0000000000027941 */ /* 0x000fea0003800000 */
.L_x_1597:
        /* <DEDUP_REMOVED lines=12> */
.L_x_1600:
[----:B------:R-:W-:Y:S05]  /*13e10*/  BSYNC B2 ;  /* 0x0000000000027941 */ /* 0x000fea0003800000 */
.L_x_1599:
        /* <DEDUP_REMOVED lines=13> */
.L_x_1601:
        /* <DEDUP_REMOVED lines=16> */
.L_x_1602:
        /* <DEDUP_REMOVED lines=16> */
.L_x_1603:
        /* <DEDUP_REMOVED lines=16> */
.L_x_1604:
        /* <DEDUP_REMOVED lines=17> */
.L_x_1700:
[----:B------:R-:W-:Y:S05]  /*14300*/  BSYNC B2 ;  /* 0x0000000000027941 */ /* 0x000fea0003800000 */
.L_x_1605:
        /* <DEDUP_REMOVED lines=11> */
.L_x_1608:
[----:B------:R-:W-:Y:S05]  /*143c0*/  BSYNC B2 ;  /* 0x0000000000027941 */ /* 0x000fea0003800000 */
.L_x_1607:
[----:B0-----:R-:W2:Y:S01]  /*143d0*/  LDL.LU R3, [R1+0x4] ;  /* 0x0000040001037983 */ /* 0x001ea20000300800 */
[----:B------:R-:W-:-:S03]  /*143e0*/  R2UR UR10, R11 ;  /* 0x000000000b0a72ca */ /* 0x000fc600000e0000 */
[----:B------:R-:W3:Y:S04]  /*143f0*/  LDL R7, [R1+0x14] ;  /* 0x0000140001077983 */ /* 0x000ee80000100800 */
[----:B------:R-:W3:Y:S04]  /*14400*/  LDL.LU R6, [R1+0x8] ;  /* 0x0000080001067983 */ /* 0x000ee80000300800 */
[----:B------:R-:W2:Y:S01]  /*14410*/  LDL R11, [R1] ;  /* 0x00000000010b7983 */ /* 0x000ea20000100800 */
        /* <DEDUP_REMOVED lines=9> */
.L_x_1609:
        /* <DEDUP_REMOVED lines=15> */
.L_x_1610:
        /* <DEDUP_REMOVED lines=15> */
.L_x_1611:
        /* <DEDUP_REMOVED lines=15> */
.L_x_1612:
        /* <DEDUP_REMOVED lines=12> */
.L_x_1595:
[----:B------:R-:W-:Y:S05]  /*14840*/  BSYNC B1 ;  /* 0x0000000000017941 */ /* 0x000fea0003800000 */
.L_x_1594:
[----:B------:R-:W2:Y:S01]  /*14850*/  LDL R2, [R1+0x18] ;  /* 0x0000180001027983 */ /* 0x000ea20000100800 */
[----:B------:R-:W-:Y:S01]  /*14860*/  VIADD R3, R4, 0x1 ;  /* 0x0000000104037836 */ /* 0x000fe20000000000 */
[----:B------:R-:W-:Y:S01]  /*14870*/  BSSY B1, `(.L_x_1613) ;  /* 0x00000d8000017945 */ /* 0x000fe20003800000 */
[----:B------:R-:W-:-:S03]  /*14880*/  VIADD R6, R0, 0xffffffff ;  /* 0xffffffff00067836 */ /* 0x000fc60000000000 */
        /* <DEDUP_REMOVED lines=9> */
[----:B------:R-:W-:Y:S01]  /*14920*/  IMAD.MOV.U32 R7, RZ, RZ, R6 ;  /* 0x000000ffff077224 */ /* 0x000fe200078e0006 */
[----:B------:R-:W-:-:S04]  /*14930*/  ISETP.NE.U32.AND P0, PT, RZ, UR4, PT ;  /* 0x00000004ff007c0c */ /* 0x000fc8000bf05070 */
[----:B------:R-:W-:-:S13]  /*14940*/  ISETP.NE.AND.EX P0, PT, RZ, UR5, PT, P0 ;  /* 0x00000005ff007c0c */ /* 0x000fda000bf05300 */
[----:B------:R-:W-:Y:S05]  /*14950*/  @!P0 BRA `(.L_x_1615) ;  /* 0x0000000000508947 */ /* 0x000fea0003800000 */
[----:B------:R-:W2:Y:S01]  /*14960*/  LDL R14, [R1+0x1c] ;  /* 0x00001c00010e7983 */ /* 0x000ea20000100800 */
[----:B0-----:R-:W0:Y:S01]  /*14970*/  LDC R8, c[0x0][0x43c] ;  /* 0x00010f00ff087b82 */ /* 0x001e220000000800 */
        /* <DEDUP_REMOVED lines=16> */
[----:B------:R-:W-:-:S06]  /*14a80*/  LEA.HI.X R9, R2, UR5, R3, 0x2, P0 ;  /* 0x0000000502097c11 */ /* 0x000fcc00080f1403 */
[----:B------:R2:W5:Y:S03]  /*14a90*/  LDG.E R9, desc[UR8][R8.64] ;  /* 0x0000000808097981 */ /* 0x000566000c1e1900 */
.L_x_1615:
[----:B------:R-:W3:Y:S01]  /*14aa0*/  LDL R2, [R1] ;  /* 0x0000000001027983 */ /* 0x000ee20000100800 */
[----:B------:R-:W-:Y:S01]  /*14ab0*/  SHF.L.U32 R3, R11, 0x1f, RZ ;  /* 0x0000001f0b037819 */ /* 0x000fe200000006ff */
[----:B------:R-:W-:Y:S01]  /*14ac0*/  BSSY B2, `(.L_x_1616) ;  /* 0x0000004000027945 */ /* 0x000fe20003800000 */
[----:B---3--:R-:W-:-:S04]  /*14ad0*/  IMAD R2, R12, 0x8, R2 ;  /* 0x000000080c027824 */ /* 0x008fc800078e0202 */
[----:B------:R-:W3:Y:S02]  /*14ae0*/  SYNCS.PHASECHK.TRANS64.TRYWAIT P0, [R2+URZ+0x30840], R3 ;  /* 0x03084003020075a7 */ /* 0x000ee4000800017f */
[----:B---3--:R-:W-:Y:S05]  /*14af0*/  @!P0 BRA `(.L_x_1617) ;  /* 0x0000003400a88947 */ /* 0x008fea0003800000 */
.L_x_1701:
[----:B------:R-:W-:Y:S05]  /*14b00*/  BSYNC B2 ;  /* 0x0000000000027941 */ /* 0x000fea0003800000 */
.L_x_1616:
[----:B0-2---:R-:W0:Y:S01]  /*14b10*/  S2R R8, SR_TID.X ;  /* 0x0000000000087919 */ /* 0x005e220000002100 */
        /* <DEDUP_REMOVED lines=9> */
[----:B--2---:R-:W-:Y:S05]  /*14bb0*/  @!P0 BRA `(.L_x_1619) ;  /* 0x0000000000048947 */ /* 0x004fea0003800000 */
[----:B------:R-:W-:Y:S01]  /*14bc0*/  BPT.TRAP 0x1 ;  /* 0x000000040000795c */ /* 0x000fe20000300000 */
.L_x_1619:
[----:B------:R-:W-:Y:S05]  /*14bd0*/  BSYNC B2 ;  /* 0x0000000000027941 */ /* 0x000fea0003800000 */
.L_x_1618:
[----:B------:R-:W2:Y:S04]  /*14be0*/  LDL R8, [R1+0x4] ;  /* 0x0000040001087983 */ /* 0x000ea80000100800 */
[----:B-1----:R-:W4:Y:S04]  /*14bf0*/  LDL R11, [R1] ;  /* 0x00000000010b7983 */ /* 0x002f280000100800 */
        /* <DEDUP_REMOVED lines=8> */
[C---:B--2---:R-:W-:Y:S02]  /*14c80*/  IMAD R3, R8.reuse, 0x8, R10 ;  /* 0x0000000808037824 */ /* 0x044fe400078e020a */
[----:B----4-:R-:W-:Y:S02]  /*14c90*/  IMAD R8, R8, 0x8000, R11 ;  /* 0x0000800008087824 */ /* 0x010fe400078e020b */
[----:B------:R-:W-:-:S02]  /*14ca0*/  VIADD R3, R3, 0x30 ;  /* 0x0000003003037836 */ /* 0x000fc40000000000 */
[----:B---3--:R-:W-:Y:S02]  /*14cb0*/  IMAD R2, R7, 0x40, R2 ;  /* 0x0000004007027824 */ /* 0x008fe400078e0202 */
[----:B------:R-:W-:-:S07]  /*14cc0*/  VIADD R11, R8, 0x20400 ;  /* 0x00020400080b7836 */ /* 0x000fce0000000000 */
.L_x_1620:
        /* <DEDUP_REMOVED lines=16> */
.L_x_1621:
        /* <DEDUP_REMOVED lines=16> */
.L_x_1622:
        /* <DEDUP_REMOVED lines=16> */
.L_x_1623:
        /* <DEDUP_REMOVED lines=15> */
.L_x_1702:
[----:B------:R-:W-:Y:S05]  /*150c0*/  BSYNC B2 ;  /* 0x0000000000027941 */ /* 0x000fea0003800000 */
.L_x_1624:
        /* <DEDUP_REMOVED lines=11> */
.L_x_1627:
[----:B------:R-:W-:Y:S05]  /*15180*/  BSYNC B2 ;  /* 0x0000000000027941 */ /* 0x000fea0003800000 */
.L_x_1626:
[----:B------:R-:W2:Y:S04]  /*15190*/  LDL R8, [R1] ;  /* 0x0000000001087983 */ /* 0x000ea80000100800 */
[----:B0-----:R-:W3:Y:S04]  /*151a0*/  LDL R5, [R1+0x14] ;  /* 0x0000140001057983 */ /* 0x001ee80000100800 */
        /* <DEDUP_REMOVED lines=11> */
.L_x_1628:
        /* <DEDUP_REMOVED lines=15> */
.L_x_1629:
        /* <DEDUP_REMOVED lines=15> */
.L_x_1630:
        /* <DEDUP_REMOVED lines=15> */
.L_x_1631:
        /* <DEDUP_REMOVED lines=12> */
.L_x_1614:
[----:B------:R-:W-:Y:S05]  /*155f0*/  BSYNC B1 ;  /* 0x0000000000017941 */ /* 0x000fea0003800000 */
.L_x_1613:
[----:B------:R-:W3:Y:S01]  /*15600*/  LDL R2, [R1+0x24] ;  /* 0x0000240001027983 */ /* 0x000ee20000100800 */
[----:B------:R-:W-:Y:S01]  /*15610*/  VIADD R0, R0, 0xfffffffe ;  /* 0xfffffffe00007836 */ /* 0x000fe20000000000 */
[----:B---3--:R-:W-:-:S13]  /*15620*/  ISETP.GT.AND P0, PT, R6, R2, PT ;  /* 0x000000020600720c */ /* 0x008fda0003f04270 */
[----:B------:R-:W-:Y:S05]  /*15630*/  @P0 BRA `(.L_x_1632) ;  /* 0xffffffe400140947 */ /* 0x000fea000383ffff */
.L_x_1572:
[----:B------:R-:W-:Y:S05]  /*15640*/  BSYNC B0 ;  /* 0x0000000000007941 */ /* 0x000fea0003800000 */
.L_x_1571:
[----:B------:R-:W3:Y:S01]  /*15650*/  S2R R2, SR_TID.X ;  /* 0x0000000000027919 */ /* 0x000ee20000002100 */
[----:B------:R-:W-:Y:S01]  /*15660*/  BSSY B0, `(.L_x_1633) ;  /* 0x0000011000007945 */ /* 0x000fe20003800000 */
[----:B---3--:R-:W-:-:S04]  /*15670*/  LOP3.LUT R3, R2, 0x7f, RZ, 0xc0, !PT ;  /* 0x0000007f02037812 */ /* 0x008fc800078ec0ff */
[----:B------:R-:W-:-:S13]  /*15680*/  ISETP.NE.AND P0, PT, R3, RZ, PT ;  /* 0x000000ff0300720c */ /* 0x000fda0003f05270 */
[----:B------:R-:W-:Y:S05]  /*15690*/  @P0 BRA `(.L_x_1634) ;  /* 0x0000000000340947 */ /* 0x000fea0003800000 */
[----:B------:R-:W3:Y:S01]  /*156a0*/  S2R R2, SR_LANEID ;  /* 0x0000000000027919 */ /* 0x000ee20000000000 */
[----:B------:R-:W-:Y:S01]  /*156b0*/  VOTEU.ANY UR4, UPT, PT ;  /* 0x0000000000047886 */ /* 0x000fe200038e0100 */
[----:B------:R-:W4:Y:S01]  /*156c0*/  LDC.64 R4, c[0x0][0xc60] ;  /* 0x00031800ff047b82 */ /* 0x000f220000000a00 */
[----:B------:R-:W3:Y:S01]  /*156d0*/  FLO.U32 R0, UR4 ;  /* 0x0000000400007d00 */ /* 0x000ee200080e0000 */
[----:B------:R-:W-:Y:S01]  /*156e0*/  ULDC.64 UR6, c[0x0][0x208] ;  /* 0x0000820000067ab9 */ /* 0x000fe20000000a00 */
[----:B---3--:R-:W-:-:S06]  /*156f0*/  ISETP.EQ.U32.AND P0, PT, R0, R2, PT ;  /* 0x000000020000720c */ /* 0x008fcc0003f02070 */
[----:B------:R-:W4:Y:S07]  /*15700*/  POPC R2, UR4 ;  /* 0x0000000400027d09 */ /* 0x000f2e0008000000 */
[----:B----4-:R-:W3:Y:S04]  /*15710*/  @P0 ATOMG.E.ADD.STRONG.GPU PT, R2, desc[UR6][R4.64], R2 ;  /* 0x00000002040209a8 */ /* 0x010ee800081ee1c6 */
[----:B---3--:R3:W4:Y:S02]  /*15720*/  SHFL.IDX PT, R2, R2, R0, 0x1f ;  /* 0x00001f0002027589 */ /* 0x00872400000e0000 */
[----:B---3--:R-:W3:Y:S02]  /*15730*/  S2R R0, SR_LTMASK ;  /* 0x0000000000007919 */ /* 0x008ee40000003900 */
[----:B---3--:R-:W-:-:S06]  /*15740*/  LOP3.LUT R0, R0, UR4, RZ, 0xc0, !PT ;  /* 0x0000000400007c12 */ /* 0x008fcc000f8ec0ff */
[----:B------:R-:W4:Y:S02]  /*15750*/  POPC R0, R0 ;  /* 0x0000000000007309 */ /* 0x000f240000000000 */
[----:B----4-:R-:W-:-:S07]  /*15760*/  IADD3 R16, R2, UR38, R0 ;  /* 0x0000002602107c10 */ /* 0x010fce000fffe000 */
.L_x_1634:
[----:B------:R-:W-:Y:S05]  /*15770*/  BSYNC B0 ;  /* 0x0000000000007941 */ /* 0x000fea0003800000 */
.L_x_1633:
[----:B------:R-:W3:Y:S01]  /*15780*/  LDL R0, [R1+0x18] ;  /* 0x0000180001007983 */ /* 0x000ee20000100800 */
[----:B------:R-:W-:Y:S01]  /*15790*/  BSSY B0, `(.L_x_1635) ;  /* 0x000005c000007945 */ /* 0x000fe20003800000 */
[----:B---3--:R-:W-:-:S13]  /*157a0*/  LOP3.LUT P0, RZ, R0, 0x1, RZ, 0xc0, !PT ;  /* 0x0000000100ff7812 */ /* 0x008fda000780c0ff */
[----:B------:R-:W-:Y:S05]  /*157b0*/  @!P0 BRA `(.L_x_1636) ;  /* 0x0000000400648947 */ /* 0x000fea0003800000 */
[----:B------:R-:W3:Y:S04]  /*157c0*/  LDL R4, [R1] ;  /* 0x0000000001047983 */ /* 0x000ee80000100800 */
[----:B------:R-:W3:Y:S04]  /*157d0*/  LDL R0, [R1+0x4] ;  /* 0x0000040001007983 */ /* 0x000ee80000100800 */
[----:B------:R-:W4:Y:S01]  /*157e0*/  LDL R2, [R1+0x10] ;  /* 0x0000100001027983 */ /* 0x000f220000100800 */
[----:B------:R-:W-:Y:S01]  /*157f0*/  BSSY B1, `(.L_x_1637) ;  /* 0x0000006000017945 */ /* 0x000fe20003800000 */
[----:B------:R-:W-:Y:S01]  /*15800*/  ISETP.NE.AND P1, PT, R3, RZ, PT ;  /* 0x000000ff0300720c */ /* 0x000fe20003f25270 */
[----:B---3--:R-:W-:Y:S01]  /*15810*/  IMAD R0, R0, 0x8, R4 ;  /* 0x0000000800007824 */ /* 0x008fe200078e0204 */
[----:B----4-:R-:W-:-:S04]  /*15820*/  SHF.L.U32 R2, R2, 0x1f, RZ ;  /* 0x0000001f02027819 */ /* 0x010fc800000006ff */
[----:B------:R-:W3:Y:S02]  /*15830*/  SYNCS.PHASECHK.TRANS64.TRYWAIT P0, [R0+URZ+0x30860], R2 ;  /* 0x03086002000075a7 */ /* 0x000ee4000800017f */
[----:B---3--:R-:W-:Y:S05]  /*15840*/  @!P0 BRA `(.L_x_1638) ;  /* 0x00000028007c8947 */ /* 0x008fea0003800000 */
.L_x_1703:
[----:B------:R-:W-:Y:S05]  /*15850*/  BSYNC B1 ;  /* 0x0000000000017941 */ /* 0x000fea0003800000 */
.L_x_1637:
[----:B------:R-:W-:Y:S04]  /*15860*/  BSSY B1, `(.L_x_1639) ;  /* 0x0000009000017945 */ /* 0x000fe80003800000 */
        /* <DEDUP_REMOVED lines=8> */
.L_x_1640:
[----:B------:R-:W-:Y:S05]  /*158f0*/  BSYNC B1 ;  /* 0x0000000000017941 */ /* 0x000fea0003800000 */
.L_x_1639:
[----:B------:R-:W4:Y:S04]  /*15900*/  LDL.LU R5, [R1+0x14] ;  /* 0x0000140001057983 */ /* 0x000f280000300800 */
[----:B------:R-:W4:Y:S04]  /*15910*/  LDL.LU R3, [R1+0x8] ;  /* 0x0000080001037983 */ /* 0x000f280000300800 */
[----:B------:R-:W5:Y:S04]  /*15920*/  LDL R4, [R1] ;  /* 0x0000000001047983 */ /* 0x000f680000100800 */
[----:B---3--:R-:W5:Y:S01]  /*15930*/  LDL R2, [R1+0x4] ;  /* 0x0000040001027983 */ /* 0x008f620000100800 */
        /* <DEDUP_REMOVED lines=8> */
[----:B-----5:R-:W-:-:S04]  /*159c0*/  IMAD R2, R2, 0x8000, R4 ;  /* 0x0000800002027824 */ /* 0x020fc800078e0204 */
[----:B------:R-:W-:-:S07]  /*159d0*/  VIADD R4, R2, 0x400 ;  /* 0x0000040002047836 */ /* 0x000fce0000000000 */
.L_x_1641:
        /* <DEDUP_REMOVED lines=10> */
[----:B------:R-:W-:Y:S01]  /*15a80*/  PLOP3.LUT P0, PT, PT, PT, PT, 0x80, 0x0 ;  /* 0x000000000000781c */ /* 0x000fe20003f0f070 */
[----:B------:R-:W-:Y:S01]  /*15a90*/  VIADD R4, R2, 0x2400 ;  /* 0x0000240002047836 */ /* 0x000fe20000000000 */
[----:B------:R-:W-:Y:S01]  /*15aa0*/  UMOV UR6, 0x0 ;  /* 0x0000000000067882 */ /* 0x000fe20000000000 */
[----:B------:R-:W-:Y:S01]  /*15ab0*/  UMOV UR7, 0x14f00000 ;  /* 0x14f0000000077882 */ /* 0x000fe20000000000 */
[----:B------:R-:W-:-:S09]  /*15ac0*/  UMOV UR10, 0x40 ;  /* 0x00000040000a7882 */ /* 0x000fd20000000000 */
.L_x_1642:
        /* <DEDUP_REMOVED lines=15> */
.L_x_1643:
        /* <DEDUP_REMOVED lines=15> */
.L_x_1644:
        /* <DEDUP_REMOVED lines=10> */
.L_x_1636:
[----:B------:R-:W-:Y:S05]  /*15d50*/  BSYNC B0 ;  /* 0x0000000000007941 */ /* 0x000fea0003800000 */
.L_x_1635:
[----:B------:R-:W3:Y:S04]  /*15d60*/  LDL.LU R5, [R1+0x4] ;  /* 0x0000040001057983 */ /* 0x000ee80000300800 */
[----:B------:R-:W4:Y:S01]  /*15d70*/  LDL.LU R4, [R1+0x10] ;  /* 0x0000100001047983 */ /* 0x000f220000300800 */
[----:B---3--:R-:W-:-:S05]  /*15d80*/  VIADD R0, R5, 0x1 ;  /* 0x0000000105007836 */ /* 0x008fca0000000000 */
[----:B------:R-:W-:-:S04]  /*15d90*/  ISETP.NE.AND P0, PT, R0, 0x2, PT ;  /* 0x000000020000780c */ /* 0x000fc80003f05270 */
[----:B------:R-:W-:Y:S02]  /*15da0*/  SEL R2, RZ, 0x1, P0 ;  /* 0x00000001ff027807 */ /* 0x000fe40000000000 */
[----:B------:R-:W-:Y:S02]  /*15db0*/  SEL R0, R0, RZ, P0 ;  /* 0x000000ff00007207 */ /* 0x000fe40000000000 */
[----:B----4-:R-:W-:-:S03]  /*15dc0*/  LOP3.LUT R4, R4, R2, RZ, 0x3c, !PT ;  /* 0x0000000204047212 */ /* 0x010fc600078e3cff */
[----:B------:R3:W-:Y:S04]  /*15dd0*/  STL [R1+0x4], R0 ;  /* 0x0000040001007387 */ /* 0x0007e80000100800 */
[----:B------:R3:W-:Y:S02]  /*15de0*/  STL [R1+0x10], R4 ;  /* 0x0000100401007387 */ /* 0x0007e40000100800 */
.L_x_1551:
[----:B------:R-:W-:Y:S05]  /*15df0*/  BSYNC B7 ;  /* 0x0000000000077941 */ /* 0x000fea0003800000 */
.L_x_1549:
[----:B---3--:R-:W3:Y:S02]  /*15e00*/  LDL R0, [R1+0x18] ;  /* 0x0000180001007983 */ /* 0x008ee40000100800 */
[----:B---3--:R-:W-:-:S13]  /*15e10*/  LOP3.LUT P0, RZ, R0, 0x2, RZ, 0xc0, !PT ;  /* 0x0000000200ff7812 */ /* 0x008fda000780c0ff */
[----:B------:R-:W-:Y:S05]  /*15e20*/  @!P0 BRA `(.L_x_1645) ;  /* 0x0000000000288947 */ /* 0x000fea0003800000 */
[----:B------:R-:W-:Y:S05]  /*15e30*/  WARPSYNC.ALL ;  /* 0x0000000000007948 */ /* 0x000fea0003800000 */
[----:B------:R-:W3:Y:S08]  /*15e40*/  S2UR UR5, SR_CgaCtaId ;  /* 0x00000000000579c3 */ /* 0x000ef00000008800 */
[----:B------:R-:W-:Y:S06]  /*15e50*/  BAR.SYNC.DEFER_BLOCKING 0x5, 0x180 ;  /* 0x0146000000007b1d */ /* 0x000fec0000010000 */
[----:B------:R-:W-:-:S02]  /*15e60*/  UMOV UR4, 0x400 ;  /* 0x0000040000047882 */ /* 0x000fc40000000000 */
[----:B---3--:R-:W-:-:S06]  /*15e70*/  ULEA UR4, UR5, UR4, 0x18 ;  /* 0x0000000405047291 */ /* 0x008fcc000f8ec03f */
[----:B------:R-:W-:-:S05]  /*15e80*/  IMAD.U32 R0, RZ, RZ, UR4 ;  /* 0x00000004ff007e24 */ /* 0x000fca000f8e00ff */
[----:B------:R4:W3:Y:S04]  /*15e90*/  LDS.128 R16, [R0+0x308d0] ;  /* 0x0308d00000107984 */ /* 0x0008e80000000c00 */
[----:B------:R4:W-:Y:S01]  /*15ea0*/  STL [R1], R0 ;  /* 0x0000000001007387 */ /* 0x0009e20000100800 */
[----:B------:R-:W-:Y:S06]  /*15eb0*/  BAR.ARV 0x4, 0x180 ;  /* 0x0106000000007b1d */ /* 0x000fec0000002000 */
[----:B------:R-:W-:Y:S05]  /*15ec0*/  BRA `(.L_x_1646) ;  /* 0x0000000800e47947 */ /* 0x000fea0003800000 */
.L_x_1645:
[----:B------:R-:W3:Y:S01]  /*15ed0*/  S2R R0, SR_TID.X ;  /* 0x0000000000007919 */ /* 0x000ee20000002100 */
[----:B------:R-:W-:Y:S01]  /*15ee0*/  UMOV UR4, 0xffffffff ;  /* 0xffffffff00047882 */ /* 0x000fe20000000000 */
[----:B---3--:R-:W-:-:S04]  /*15ef0*/  LOP3.LUT R6, R0, 0x1f, RZ, 0xc0, !PT ;  /* 0x0000001f00067812 */ /* 0x008fc800078ec0ff */
[----:B------:R-:W-:Y:S01]  /*15f00*/  ISETP.NE.AND P0, PT, R6, 0x1f, PT ;  /* 0x0000001f0600780c */ /* 0x000fe20003f05270 */
[----:B------:R-:W-:-:S12]  /*15f10*/  BRA.DIV UR4, `(.L_x_1647) ;  /* 0x0000002204dc7947 */ /* 0x000fd8000b800000 */
[----:B------:R-:W-:Y:S01]  /*15f20*/  IMAD.IADD R5, R19, 0x1, R6 ;  /* 0x0000000113057824 */ /* 0x000fe200078e0206 */
[----:B------:R-:W-:Y:S01]  /*15f30*/  ULDC UR4, c[0x0][0xc3c] ;  /* 0x00030f0000047ab9 */ /* 0x000fe20000000800 */
[----:B------:R-:W-:-:S03]  /*15f40*/  ULDC.64 UR6, c[0x0][0x208] ;  /* 0x0000820000067ab9 */ /* 0x000fc60000000a00 */
[----:B------:R-:W-:-:S13]  /*15f50*/  ISETP.GE.OR P1, PT, R5, UR4, !P0 ;  /* 0x0000000405007c0c */ /* 0x000fda000c726670 */
[----:B------:R-:W3:Y:S02]  /*15f60*/  @!P1 LDC.64 R2, c[0x0][0xc80] ;  /* 0x00032000ff029b82 */ /* 0x000ee40000000a00 */
[----:B---3--:R-:W-:-:S06]  /*15f70*/  @!P1 IMAD.WIDE R2, R5, 0x4, R2 ;  /* 0x0000000405029825 */ /* 0x008fcc00078e0202 */
[----:B------:R3:W4:Y:S01]  /*15f80*/  @!P1 LDG.E R3, desc[UR6][R2.64] ;  /* 0x0000000602039981 */ /* 0x000722000c1e1900 */
[C---:B------:R-:W-:Y:S02]  /*15f90*/  ISETP.GE.U32.AND P2, PT, R6.reuse, 0x2, PT ;  /* 0x000000020600780c */ /* 0x040fe40003f46070 */
[C---:B------:R-:W-:Y:S01]  /*15fa0*/  ISETP.GE.U32.AND P3, PT, R6.reuse, 0x4, PT ;  /* 0x000000040600780c */ /* 0x040fe20003f66070 */
[----:B------:R-:W-:Y:S01]  /*15fb0*/  SHFL.IDX PT, R0, R16, RZ, 0x1f ;  /* 0x00001fff10007589 */ /* 0x000fe200000e0000 */
[C---:B------:R-:W-:Y:S02]  /*15fc0*/  ISETP.GE.U32.AND P4, PT, R6.reuse, 0x8, PT ;  /* 0x000000080600780c */ /* 0x040fe40003f86070 */
[C---:B------:R-:W-:Y:S01]  /*15fd0*/  ISETP.GE.U32.AND P5, PT, R6.reuse, 0x10, PT ;  /* 0x000000100600780c */ /* 0x040fe20003fa6070 */
[----:B---3--:R-:W-:Y:S02]  /*15fe0*/  IMAD.MOV.U32 R2, RZ, RZ, RZ ;  /* 0x000000ffff027224 */ /* 0x008fe400078e00ff */
[----:B----4-:R-:W-:Y:S01]  /*15ff0*/  @!P1 IMAD.MOV.U32 R2, RZ, RZ, R3 ;  /* 0x000000ffff029224 */ /* 0x010fe200078e0003 */
[----:B------:R-:W-:-:S04]  /*16000*/  ISETP.NE.AND P1, PT, R6, RZ, PT ;  /* 0x000000ff0600720c */ /* 0x000fc80003f25270 */
[----:B------:R-:W3:Y:S02]  /*16010*/  SHFL.UP PT, R3, R2, 0x1, RZ ;  /* 0x0420000002037989 */ /* 0x000ee400000e00ff */
[----:B---3--:R-:W-:-:S05]  /*16020*/  SEL R5, R3, RZ, P1 ;  /* 0x000000ff03057207 */ /* 0x008fca0000800000 */
[----:B------:R-:W-:Y:S02]  /*16030*/  IMAD.IADD R3, R2, 0x1, R5 ;  /* 0x0000000102037824 */ /* 0x000fe400078e0205 */
[----:B------:R-:W-:Y:S04]  /*16040*/  SHFL.IDX PT, R5, R16, 0x1, 0x1f ;  /* 0x00201f0010057f89 */ /* 0x000fe800000e0000 */
[----:B------:R-:W3:Y:S02]  /*16050*/  SHFL.UP PT, R4, R3, 0x2, RZ ;  /* 0x0440000003047989 */ /* 0x000ee400000e00ff */
[----:B---3--:R-:W-:-:S05]  /*16060*/  SEL R4, R4, RZ, P2 ;  /* 0x000000ff04047207 */ /* 0x008fca0001000000 */
[----:B------:R-:W-:-:S05]  /*16070*/  IMAD.IADD R3, R3, 0x1, R4 ;  /* 0x0000000103037824 */ /* 0x000fca00078e0204 */
        /* <DEDUP_REMOVED lines=9> */
[----:B------:R3:W4:Y:S02]  /*16110*/  SHFL.IDX PT, R16, R3, 0x1f, 0x1f ;  /* 0x03e01f0003107f89 */ /* 0x00072400000e0000 */
.L_x_1713:
[----:B------:R-:W-:Y:S02]  /*16120*/  ULDC UR4, c[0x0][0xc38] ;  /* 0x00030e0000047ab9 */ /* 0x000fe40000000800 */
[----:B------:R-:W-:-:S04]  /*16130*/  IMAD.U32 R4, RZ, RZ, UR4 ;  /* 0x00000004ff047e24 */ /* 0x000fc8000f8e00ff */
[----:B----4-:R-:W-:-:S04]  /*16140*/  IMAD R16, R16, R4, RZ ;  /* 0x0000000410107224 */ /* 0x010fc800078e02ff */
[----:B------:R-:W-:-:S05]  /*16150*/  IMAD.IADD R5, R5, 0x1, R16 ;  /* 0x0000000105057824 */ /* 0x000fca00078e0210 */
[----:B------:R-:W-:-:S13]  /*16160*/  ISETP.GT.AND P6, PT, R5, R0, PT ;  /* 0x000000000500720c */ /* 0x000fda0003fc4270 */
[----:B------:R-:W-:Y:S05]  /*16170*/  @P6 BRA `(.L_x_1648) ;  /* 0x0000000000a06947 */ /* 0x000fea0003800000 */
.L_x_1653:
[----:B---3--:R-:W3:Y:S01]  /*16180*/  LDC R3, c[0x0][0xc3c] ;  /* 0x00030f00ff037b82 */ /* 0x008ee20000000800 */
[----:B------:R-:W-:-:S05]  /*16190*/  VIADD R19, R19, 0x1f ;  /* 0x0000001f13137836 */ /* 0x000fca0000000000 */
[----:B---3--:R-:W-:-:S13]  /*161a0*/  ISETP.GE.AND P6, PT, R19, R3, PT ;  /* 0x000000031300720c */ /* 0x008fda0003fc6270 */
[----:B------:R-:W-:Y:S05]  /*161b0*/  @P6 BRA `(.L_x_1649) ;  /* 0x0000000400dc6947 */ /* 0x000fea0003800000 */
[----:B------:R-:W3:Y:S01]  /*161c0*/  S2R R2, SR_TID.X ;  /* 0x0000000000027919 */ /* 0x000ee20000002100 */
[----:B------:R-:W-:Y:S01]  /*161d0*/  BSSY B0, `(.L_x_1650) ;  /* 0x000000a000007945 */ /* 0x000fe20003800000 */
[----:B---3--:R-:W-:-:S05]  /*161e0*/  LOP3.LUT R2, R2, 0x1f, RZ, 0xc0, !PT ;  /* 0x0000001f02027812 */ /* 0x008fca00078ec0ff */
[----:B------:R-:W-:Y:S02]  /*161f0*/  IMAD.IADD R4, R19, 0x1, R2 ;  /* 0x0000000113047824 */ /* 0x000fe400078e0202 */
[----:B------:R-:W-:-:S03]  /*16200*/  IMAD.MOV.U32 R2, RZ, RZ, RZ ;  /* 0x000000ffff027224 */ /* 0x000fc600078e00ff */
[----:B------:R-:W-:-:S13]  /*16210*/  ISETP.GE.OR P6, PT, R4, R3, !P0 ;  /* 0x000000030400720c */ /* 0x000fda00047c6670 */
[----:B------:R-:W-:Y:S05]  /*16220*/  @P6 BRA `(.L_x_1651) ;  /* 0x0000000000106947 */ /* 0x000fea0003800000 */
[----:B------:R-:W3:Y:S01]  /*16230*/  LDC.64 R2, c[0x0][0xc80] ;  /* 0x00032000ff027b82 */ /* 0x000ee20000000a00 */
[----:B------:R-:W-:Y:S01]  /*16240*/  ULDC.64 UR4, c[0x0][0x208] ;  /* 0x0000820000047ab9 */ /* 0x000fe20000000a00 */
[----:B---3--:R-:W-:-:S06]  /*16250*/  IMAD.WIDE R2, R4, 0x4, R2 ;  /* 0x0000000404027825 */ /* 0x008fcc00078e0202 */
[----:B------:R3:W5:Y:S02]  /*16260*/  LDG.E R2, desc[UR4][R2.64] ;  /* 0x0000000402027981 */ /* 0x000764000c1e1900 */
.L_x_1651:
[----:B------:R-:W-:Y:S05]  /*16270*/  BSYNC B0 ;  /* 0x0000000000007941 */ /* 0x000fea0003800000 */
.L_x_1650:
[----:B------:R-:W-:-:S03]  /*16280*/  UMOV UR4, 0xffffffff ;  /* 0xffffffff00047882 */ /* 0x000fc60000000000 */
[----:B------:R-:W-:Y:S05]  /*16290*/  BRA.DIV UR4, `(.L_x_1652) ;  /* 0x00000026043c7947 */ /* 0x000fea000b800000 */
[----:B-----5:R-:W3:Y:S02]  /*162a0*/  SHFL.UP PT, R14, R2, 0x1, RZ ;  /* 0x04200000020e7989 */ /* 0x020ee400000e00ff */
        /* <DEDUP_REMOVED lines=15> */
.L_x_1721:
[----:B------:R-:W-:Y:S02]  /*163a0*/  ULDC UR4, c[0x0][0xc38] ;  /* 0x00030e0000047ab9 */ /* 0x000fe40000000800 */
[----:B------:R-:W-:-:S04]  /*163b0*/  IMAD.U32 R4, RZ, RZ, UR4 ;  /* 0x00000004ff047e24 */ /* 0x000fc8000f8e00ff */
[----:B----4-:R-:W-:-:S04]  /*163c0*/  IMAD R16, R16, R4, RZ ;  /* 0x0000000410107224 */ /* 0x010fc800078e02ff */
[----:B------:R-:W-:-:S05]  /*163d0*/  IMAD.IADD R5, R16, 0x1, R5 ;  /* 0x0000000110057824 */ /* 0x000fca00078e0205 */
[----:B------:R-:W-:-:S13]  /*163e0*/  ISETP.GT.AND P6, PT, R5, R0, PT ;  /* 0x000000000500720c */ /* 0x000fda0003fc4270 */
[----:B------:R-:W-:Y:S05]  /*163f0*/  @!P6 BRA `(.L_x_1653) ;  /* 0xfffffffc0060e947 */ /* 0x000fea000383ffff */
.L_x_1648:
[----:B------:R-:W-:Y:S01]  /*16400*/  IMAD.IADD R16, R5, 0x1, -R16 ;  /* 0x0000000105107824 */ /* 0x000fe200078e0a10 */
[----:B------:R-:W-:-:S03]  /*16410*/  UMOV UR4, 0xffffffff ;  /* 0xffffffff00047882 */ /* 0x000fc60000000000 */
[----:B------:R-:W-:-:S05]  /*16420*/  IMAD R5, R3, R4, R16 ;  /* 0x0000000403057224 */ /* 0x000fca00078e0210 */
[----:B------:R-:W-:Y:S01]  /*16430*/  ISETP.GT.AND P6, PT, R5, R0, PT ;  /* 0x000000000500720c */ /* 0x000fe20003fc4270 */
[----:B------:R-:W-:-:S12]  /*16440*/  BRA.DIV UR4, `(.L_x_1654) ;  /* 0x0000002604a47947 */ /* 0x000fd8000b800000 */
[----:B------:R-:W-:-:S04]  /*16450*/  VOTE.ANY R5, PT, !P6 ;  /* 0x0000000000057806 */ /* 0x000fc800070e0100 */
[----:B------:R-:W4:Y:S02]  /*16460*/  POPC R6, R5 ;  /* 0x0000000500067309 */ /* 0x000f240000000000 */
[----:B----4-:R4:W0:Y:S02]  /*16470*/  SHFL.IDX PT, R17, R2, R6, 0x1f ;  /* 0x00001f0602117589 */ /* 0x01082400000e0000 */
.L_x_1725:
[----:B------:R-:W-:Y:S01]  /*16480*/  ISETP.NE.AND P0, PT, R5, RZ, PT ;  /* 0x000000ff0500720c */ /* 0x000fe20003f05270 */
[----:B------:R-:W-:-:S12]  /*16490*/  IMAD.MOV.U32 R5, RZ, RZ, RZ ;  /* 0x000000ffff057224 */ /* 0x000fd800078e00ff */
[----:B------:R-:W-:Y:S05]  /*164a0*/  @!P0 BRA `(.L_x_1655) ;  /* 0x0000000000148947 */ /* 0x000fea0003800000 */
[----:B------:R-:W-:Y:S01]  /*164b0*/  UMOV UR4, 0xffffffff ;  /* 0xffffffff00047882 */ /* 0x000fe20000000000 */
[----:B-1----:R-:W-:Y:S02]  /*164c0*/  VIADD R12, R6, 0xffffffff ;  /* 0xffffffff060c7836 */ /* 0x002fe40000000000 */
[----:B------:R-:W-:Y:S05]  /*164d0*/  BRA.DIV UR4, `(.L_x_1656) ;  /* 0x0000002604c87947 */ /* 0x000fea000b800000 */
[----:B---3--:R1:W3:Y:S02]  /*164e0*/  SHFL.IDX PT, R3, R3, R12, 0x1f ;  /* 0x00001f0c03037589 */ /* 0x0082e400000e0000 */
.L_x_1728:
[----:B---3--:R-:W-:-:S07]  /*164f0*/  IMAD.MOV.U32 R5, RZ, RZ, R3 ;  /* 0x000000ffff057224 */ /* 0x008fce00078e0003 */
.L_x_1655:
[----:B---34-:R-:W3:Y:S01]  /*16500*/  LDC.64 R2, c[0x0][0xc90] ;  /* 0x00032400ff027b82 */ /* 0x018ee20000000a00 */
[----:B------:R-:W-:Y:S01]  /*16510*/  IMAD.IADD R19, R6, 0x1, R19 ;  /* 0x0000000106137824 */ /* 0x000fe200078e0213 */
[----:B------:R-:W-:-:S03]  /*16520*/  ULDC.64 UR4, c[0x0][0x208] ;  /* 0x0000820000047ab9 */ /* 0x000fc60000000a00 */
[----:B---3--:R-:W-:-:S05]  /*16530*/  IMAD.WIDE R2, R19, 0x4, R2 ;  /* 0x0000000413027825 */ /* 0x008fca00078e0202 */
[----:B0-2---:R-:W2:Y:S01]  /*16540*/  LDG.E R7, desc[UR4][R2.64] ;  /* 0x0000000402077981 */ /* 0x005ea2000c1e1900 */
[----:B------:R-:W-:-:S04]  /*16550*/  IMAD R16, R5, R4, R16 ;  /* 0x0000000405107224 */ /* 0x000fc800078e0210 */
[----:B------:R-:W-:Y:S02]  /*16560*/  IMAD.IADD R0, R0, 0x1, -R16 ;  /* 0x0000000100007824 */ /* 0x000fe400078e0a10 */
[----:B--2---:R-:W-:-:S05]  /*16570*/  IMAD R6, R17, R7, RZ ;  /* 0x0000000711067224 */ /* 0x004fca00078e02ff */
[----:B------:R-:W-:-:S04]  /*16580*/  IABS R8, R6 ;  /* 0x0000000600087213 */ /* 0x000fc80000000000 */
[----:B------:R-:W0:Y:S08]  /*16590*/  I2F.RP R2, R8 ;  /* 0x0000000800027306 */ /* 0x000e300000209400 */
        /* <DEDUP_REMOVED lines=9> */
[----:B------:R-:W-:-:S04]  /*16630*/  IMAD.HI.U32 R2, R2, R3, RZ ;  /* 0x0000000302027227 */ /* 0x000fc800078e00ff */
[----:B------:R-:W-:-:S04]  /*16640*/  IMAD.MOV R5, RZ, RZ, -R5 ;  /* 0x000000ffff057224 */ /* 0x000fc800078e0a05 */
        /* <DEDUP_REMOVED lines=11> */
[----:B------:R-:W-:Y:S02]  /*16700*/  IMAD R5, R7, R2, RZ ;  /* 0x0000000207057224 */ /* 0x000fe400078e02ff */
[----:B------:R-:W-:Y:S02]  /*16710*/  IMAD.MOV R2, RZ, RZ, -R2 ;  /* 0x000000ffff027224 */ /* 0x000fe400078e0a02 */
[----:B------:R-:W-:Y:S02]  /*16720*/  IMAD.MOV R3, RZ, RZ, -R5 ;  /* 0x000000ffff037224 */ /* 0x000fe400078e0a05 */
[----:B------:R-:W-:-:S03]  /*16730*/  IMAD R0, R6, R2, R0 ;  /* 0x0000000206007224 */ /* 0x000fc600078e0200 */
[----:B------:R-:W-:-:S04]  /*16740*/  VIADDMNMX R4, R3, R4, R7, PT ;  /* 0x0000000403047246 */ /* 0x000fc80003800107 */
        /* <DEDUP_REMOVED lines=19> */
[C---:B------:R-:W-:Y:S01]  /*16880*/  LOP3.LUT R3, R0.reuse, R4, RZ, 0x3c, !PT ;  /* 0x0000000400037212 */ /* 0x040fe200078e3cff */
[----:B------:R-:W-:-:S03]  /*16890*/  IMAD.IADD R0, R0, 0x1, R5 ;  /* 0x0000000100007824 */ /* 0x000fc600078e0205 */
[----:B------:R-:W-:-:S07]  /*168a0*/  ISETP.GE.AND P2, PT, R3, RZ, PT ;  /* 0x000000ff0300720c */ /* 0x000fce0003f46270 */
[----:B------:R-:W-:-:S06]  /*168b0*/  @P0 VIADD R2, R2, 0x1 ;  /* 0x0000000102020836 */ /* 0x000fcc0000000000 */
[----:B------:R-:W-:Y:S01]  /*168c0*/  @!P2 IMAD.MOV R2, RZ, RZ, -R2 ;  /* 0x000000ffff02a224 */ /* 0x000fe200078e0a02 */
[----:B------:R-:W-:Y:S01]  /*168d0*/  @!P1 LOP3.LUT R2, RZ, R4, RZ, 0x33, !PT ;  /* 0x00000004ff029212 */ /* 0x000fe200078e33ff */
[----:B------:R-:W-:-:S04]  /*168e0*/  IMAD.MOV R4, RZ, RZ, -R4 ;  /* 0x000000ffff047224 */ /* 0x000fc800078e0a04 */
[----:B------:R-:W-:Y:S01]  /*168f0*/  IMAD R18, R2, R4, R0 ;  /* 0x0000000402127224 */ /* 0x000fe200078e0200 */
[----:B------:R-:W-:-:S05]  /*16900*/  LOP3.LUT R2, RZ, R2, RZ, 0x33, !PT ;  /* 0x00000002ff027212 */ /* 0x000fca00078e33ff */
[----:B------:R-:W-:Y:S01]  /*16910*/  IMAD.IADD R17, R17, 0x1, R2 ;  /* 0x0000000111117824 */ /* 0x000fe200078e0202 */
[----:B------:R-:W-:Y:S06]  /*16920*/  BRA `(.L_x_1657) ;  /* 0x00000000001c7947 */ /* 0x000fec0003800000 */
.L_x_1649:
[----:B------:R-:W-:Y:S01]  /*16930*/  UMOV UR4, URZ ;  /* 0x0000003f00047c82 */ /* 0x000fe20008000000 */
[----:B------:R-:W-:Y:S01]  /*16940*/  UMOV UR5, URZ ;  /* 0x0000003f00057c82 */ /* 0x000fe20008000000 */
[----:B------:R-:W-:Y:S01]  /*16950*/  ULDC UR6, c[0x0][0xc3c] ;  /* 0x00030f0000067ab9 */ /* 0x000fe20000000800 */
[----:B------:R-:W-:Y:S02]  /*16960*/  IMAD.MOV.U32 R16, RZ, RZ, R0 ;  /* 0x000000ffff107224 */ /* 0x000fe400078e0000 */
[----:B------:R-:W-:Y:S02]  /*16970*/  IMAD.U32 R17, RZ, RZ, UR4 ;  /* 0x00000004ff117e24 */ /* 0x000fe4000f8e00ff */
[----:B------:R-:W-:Y:S02]  /*16980*/  IMAD.U32 R18, RZ, RZ, UR5 ;  /* 0x00000005ff127e24 */ /* 0x000fe4000f8e00ff */
[----:B------:R-:W-:-:S07]  /*16990*/  IMAD.U32 R19, RZ, RZ, UR6 ;  /* 0x00000006ff137e24 */ /* 0x000fce000f8e00ff */
.L_x_1657:
[----:B------:R3:W4:Y:S01]  /*169a0*/  LDL R3, [R1] ;  /* 0x0000000001037983 */ /* 0x0007220000100800 */
[----:B------:R-:W5:Y:S01]  /*169b0*/  S2R R0, SR_TID.X ;  /* 0x0000000000007919 */ /* 0x000f620000002100 */
[----:B------:R-:W-:Y:S05]  /*169c0*/  WARPSYNC.ALL ;  /* 0x0000000000007948 */ /* 0x000fea0003800000 */
[----:B-----5:R-:W-:Y:S01]  /*169d0*/  LOP3.LUT R0, R0, 0x1f, RZ, 0xc0, !PT ;  /* 0x0000001f00007812 */ /* 0x020fe200078ec0ff */
[----:B------:R-:W-:Y:S03]  /*169e0*/  BAR.SYNC.DEFER_BLOCKING 0x4, 0x180 ;  /* 0x0106000000007b1d */ /* 0x000fe60000010000 */
[----:B------:R-:W-:-:S13]  /*169f0*/  ISETP.NE.AND P0, PT, R0, RZ, PT ;  /* 0x000000ff0000720c */ /* 0x000fda0003f05270 */
[----:B------:R-:W4:Y:S01]  /*16a00*/  @!P0 S2R R0, SR_CgaCtaId ;  /* 0x0000000000008919 */ /* 0x000f220000008800 */
[----:B------:R-:W-:-:S04]  /*16a10*/  @!P0 MOV R2, 0x400 ;  /* 0x0000040000028802 */ /* 0x000fc80000000f00 */
[----:B----4-:R-:W-:-:S05]  /*16a20*/  @!P0 LEA R3, R0, R2, 0x18 ;  /* 0x0000000200038211 */ /* 0x010fca00078ec0ff */
[----:B------:R3:W-:Y:S04]  /*16a30*/  @!P0 STS.128 [R3+0x308d0], R16 ;  /* 0x0308d01003008388 */ /* 0x0007e80000000c00 */
[----:B------:R3:W-:Y:S01]  /*16a40*/  @!P0 STL [R1], R3 ;  /* 0x0000000301008387 */ /* 0x0007e20000100800 */
[----:B------:R-:W-:Y:S06]  /*16a50*/  BAR.ARV 0x5, 0x180 ;  /* 0x0146000000007b1d */ /* 0x000fec0000002000 */
.L_x_1646:
[----:B------:R-:W-:Y:S02]  /*16a60*/  ULDC UR4, c[0x0][0xc3c] ;  /* 0x00030f0000047ab9 */ /* 0x000fe40000000800 */
[----:B---3--:R-:W-:-:S13]  /*16a70*/  ISETP.GE.AND P0, PT, R19, UR4, PT ;  /* 0x0000000413007c0c */ /* 0x008fda000bf06270 */
[----:B------:R-:W-:Y:S05]  /*16a80*/  @!P0 BRA `(.L_x_1658) ;  /* 0xffffff9c00148947 */ /* 0x000fea000383ffff */
[----:B------:R-:W-:Y:S05]  /*16a90*/  BSYNC B8 ;  /* 0x0000000000087941 */ /* 0x000fea0003800000 */
.L_x_1537:
[----:B----4-:R-:W3:Y:S01]  /*16aa0*/  LDL.LU R0, [R1+0x38] ;  /* 0x0000380001007983 */ /* 0x010ee20000300800 */
[----:B------:R-:W-:Y:S01]  /*16ab0*/  BSSY B0, `(.L_x_1659) ;  /* 0x000000b000007945 */ /* 0x000fe20003800000 */
[----:B------:R-:W4:Y:S01]  /*16ac0*/  S2R R5, SR_CgaCtaId ;  /* 0x0000000000057919 */ /* 0x000f220000008800 */
[----:B---3--:R-:W-:-:S05]  /*16ad0*/  VIADD R0, R0, 0x1 ;  /* 0x0000000100007836 */ /* 0x008fca0000000000 */
[----:B0-----:R-:W-:-:S04]  /*16ae0*/  LEA.HI R2, R0, R0, RZ, 0x1 ;  /* 0x0000000000027211 */ /* 0x001fc800078f08ff */
[----:B------:R-:W-:-:S05]  /*16af0*/  LOP3.LUT R3, R2, 0xfffffffe, RZ, 0xc0, !PT ;  /* 0xfffffffe02037812 */ /* 0x000fca00078ec0ff */
[----:B------:R-:W-:Y:S01]  /*16b00*/  IMAD.IADD R3, R0, 0x1, -R3 ;  /* 0x0000000100037824 */ /* 0x000fe200078e0a03 */
[----:B------:R-:W-:-:S04]  /*16b10*/  MOV R0, 0x400 ;  /* 0x0000040000007802 */ /* 0x000fc80000000f00 */
[----:B----4-:R-:W-:Y:S02]  /*16b20*/  LEA R0, R5, R0, 0x18 ;  /* 0x0000000005007211 */ /* 0x010fe400078ec0ff */
[----:B------:R-:W-:-:S04]  /*16b30*/  SHF.L.U32 R3, R3, 0x1f, RZ ;  /* 0x0000001f03037819 */ /* 0x000fc800000006ff */
[----:B------:R-:W0:Y:S02]  /*16b40*/  SYNCS.PHASECHK.TRANS64.TRYWAIT P0, [R0+URZ+0x30820], R3 ;  /* 0x03082003000075a7 */ /* 0x000e24000800017f */
[----:B0-----:R-:W-:Y:S05]  /*16b50*/  @!P0 BRA `(.L_x_1660) ;  /* 0x0000002000508947 */ /* 0x001fea0003800000 */
.L_x_1729:
[----:B------:R-:W-:Y:S05]  /*16b60*/  BSYNC B0 ;  /* 0x0000000000007941 */ /* 0x000fea0003800000 */
.L_x_1659:
[----:B------:R-:W-:-:S03]  /*16b70*/  UMOV UR4, 0xffffffff ;  /* 0xffffffff00047882 */ /* 0x000fc60000000000 */
[----:B------:R-:W-:Y:S05]  /*16b80*/  BRA.DIV UR4, `(.L_x_1661) ;  /* 0x0000002204587947 */ /* 0x000fea000b800000 */
[----:B------:R-:W3:Y:S02]  /*16b90*/  S2R R2, SR_TID.X ;  /* 0x0000000000027919 */ /* 0x000ee40000002100 */
[----:B---3--:R-:W-:-:S04]  /*16ba0*/  SHF.R.U32.HI R2, RZ, 0x5, R2 ;  /* 0x00000005ff027819 */ /* 0x008fc80000011602 */
[----:B------:R-:W-:-:S05]  /*16bb0*/  LOP3.LUT R2, R2, 0x3, RZ, 0xc0, !PT ;  /* 0x0000000302027812 */ /* 0x000fca00078ec0ff */
[----:B------:R3:W4:Y:S02]  /*16bc0*/  SHFL.IDX PT, R14, R2, RZ, 0x1f ;  /* 0x00001fff020e7589 */ /* 0x00072400000e0000 */
.L_x_1732:
[----:B----4-:R-:W-:Y:S01]  /*16bd0*/  ISETP.NE.AND P0, PT, R14, RZ, PT ;  /* 0x000000ff0e00720c */ /* 0x010fe20003f05270 */
[----:B------:R-:W-:-:S12]  /*16be0*/  BSSY B0, `(.L_x_1662) ;  /* 0x0000029000007945 */ /* 0x000fd80003800000 */
[----:B------:R-:W-:Y:S05]  /*16bf0*/  @P0 BRA `(.L_x_1663) ;  /* 0x00000000009c0947 */ /* 0x000fea0003800000 */
[----:B------:R-:W-:-:S03]  /*16c00*/  UMOV UR4, 0xffffffff ;  /* 0xffffffff00047882 */ /* 0x000fc60000000000 */
[----:B------:R-:W-:Y:S05]  /*16c10*/  BRA.DIV UR4, `(.L_x_1664) ;  /* 0x0000002204687947 */ /* 0x000fea000b800000 */
[----:B------:R-:W-:-:S13]  /*16c20*/  ELECT P6, URZ, PT ;  /* 0x00000000003f782f */ /* 0x000fda00038c0000 */
.L_x_1735:
        /* <DEDUP_REMOVED lines=8> */
.L_x_1665:
[----:B0-----:R-:W3:Y:S04]  /*16cb0*/  LDL R3, [R1+0x4] ;  /* 0x0000040001037983 */ /* 0x001ee80000100800 */
[----:B--2---:R-:W2:Y:S01]  /*16cc0*/  LDL.LU R7, [R1+0x10] ;  /* 0x0000100001077983 */ /* 0x004ea20000300800 */
[----:B------:R-:W-:-:S04]  /*16cd0*/  VIADD R2, R0, 0x30840 ;  /* 0x0003084000027836 */ /* 0x000fc80000000000 */
[C---:B---3--:R-:W-:Y:S02]  /*16ce0*/  IMAD R6, R3.reuse, 0x8, R2 ;  /* 0x0000000803067824 */ /* 0x048fe400078e0202 */
[----:B------:R-:W-:Y:S01]  /*16cf0*/  VIADD R3, R3, 0x1 ;  /* 0x0000000103037836 */ /* 0x000fe20000000000 */
[----:B--2---:R-:W-:-:S04]  /*16d00*/  SHF.L.U32 R5, R7, 0x1f, RZ ;  /* 0x0000001f07057819 */ /* 0x004fc800000006ff */
        /* <DEDUP_REMOVED lines=8> */
.L_x_1736:
[----:B------:R-:W2:Y:S02]  /*16d90*/  SYNCS.PHASECHK.TRANS64.TRYWAIT P0, [R7+URZ], R2 ;  /* 0x00000002070075a7 */ /* 0x000ea4000800017f */
[----:B--2---:R-:W-:Y:S05]  /*16da0*/  @!P0 BRA `(.L_x_1667) ;  /* 0x0000002000388947 */ /* 0x004fea0003800000 */
.L_x_1737:
[----:B------:R-:W-:Y:S05]  /*16db0*/  @!P2 BRA `(.L_x_1668) ;  /* 0x000000000004a947 */ /* 0x000fea0003800000 */
[----:B------:R-:W-:Y:S01]  /*16dc0*/  BPT.TRAP 0x1 ;  /* 0x000000040000795c */ /* 0x000fe20000300000 */
.L_x_1668:
[----:B------:R-:W3:Y:S01]  /*16dd0*/  LDL.LU R4, [R1+0x4] ;  /* 0x0000040001047983 */ /* 0x000ee20000300800 */
[----:B------:R-:W-:-:S04]  /*16de0*/  VIADD R0, R0, 0x30860 ;  /* 0x0003086000007836 */ /* 0x000fc80000000000 */
[----:B---3--:R-:W-:-:S04]  /*16df0*/  IMAD R4, R4, 0x8, R0 ;  /* 0x0000000804047824 */ /* 0x008fc800078e0200 */
[----:B------:R-:W3:Y:S02]  /*16e00*/  SYNCS.PHASECHK.TRANS64.TRYWAIT P0, [R4+URZ], R5 ;  /* 0x00000005040075a7 */ /* 0x000ee4000800017f */
[----:B---3--:R-:W-:Y:S05]  /*16e10*/  @!P0 BRA `(.L_x_1669) ;  /* 0x0000002000308947 */ /* 0x008fea0003800000 */
.L_x_1738:
[----:B------:R-:W-:-:S07]  /*16e20*/  IMAD R3, R3, 0x8, R0 ;  /* 0x0000000803037824 */ /* 0x000fce00078e0200 */
.L_x_1670:
[----:B----4-:R4:W0:Y:S02]  /*16e30*/  SYNCS.PHASECHK.TRANS64.TRYWAIT P0, [R3+URZ], R2 ;  /* 0x00000002030075a7 */ /* 0x010824000800017f */
[----:B0-----:R-:W-:Y:S05]  /*16e40*/  @!P0 NANOSLEEP.SYNCS 0x989680 ;  /* 0x009896800000895d */ /* 0x001fea0003900000 */
[----:B------:R-:W0:Y:S02]  /*16e50*/  @!P0 SYNCS.PHASECHK.TRANS64 P0, [R3+URZ], R2 ;  /* 0x00000002030085a7 */ /* 0x000e24000800007f */
[----:B0-----:R-:W-:Y:S05]  /*16e60*/  @!P0 BRA `(.L_x_1670) ;  /* 0xfffffffc00f08947 */ /* 0x001fea000383ffff */
.L_x_1663:
[----:B------:R-:W-:Y:S05]  /*16e70*/  BSYNC B0 ;  /* 0x0000000000007941 */ /* 0x000fea0003800000 */
.L_x_1662:
[----:B------:R-:W-:Y:S05]  /*16e80*/  EXIT ;  /* 0x000000000000794d */ /* 0x000fea0003800000 */
.L_x_1439:
[----:B0-----:R-:W-:-:S04]  /*16e90*/  IMAD.U32 R3, RZ, RZ, UR37 ;  /* 0x00000025ff037e24 */ /* 0x001fc8000f8e00ff */
[----:B------:R0:W1:Y:S03]  /*16ea0*/  SYNCS.PHASECHK.TRANS64.TRYWAIT P1, [R3+URZ+0x30800], R0 ;  /* 0x03080000030075a7 */ /* 0x000066000802017f */
[----:B-1----:R-:W-:Y:S05]  /*16eb0*/  @!P1 NANOSLEEP.SYNCS 0x989680 ;  /* 0x009896800000995d */ /* 0x002fea0003900000 */
[----:B------:R-:W1:Y:S02]  /*16ec0*/  @!P1 SYNCS.PHASECHK.TRANS64 P1, [R3+URZ+0x30800], R0 ;  /* 0x03080000030095a7 */ /* 0x000e64000802007f */
[----:B-1----:R-:W-:Y:S05]  /*16ed0*/  @!P1 BRA `(.L_x_1439) ;  /* 0xfffffffc00ec9947 */ /* 0x002fea000383ffff */
[----:B------:R-:W-:Y:S05]  /*16ee0*/  BRA `(.L_x_1671) ;  /* 0xfffffeac00f07947 */ /* 0x000fea000383ffff */
.L_x_1443:
[----:B-1----:R1:W2:Y:S02]  /*16ef0*/  SYNCS.PHASECHK.TRANS64.TRYWAIT P2, [R5+URZ+0x30830], R0 ;  /* 0x03083000050075a7 */ /* 0x0022a4000804017f */
[----:B--2---:R-:W-:Y:S05]  /*16f00*/  @!P2 NANOSLEEP.SYNCS 0x989680 ;  /* 0x009896800000a95d */ /* 0x004fea0003900000 */
[----:B------:R-:W2:Y:S02]  /*16f10*/  @!P2 SYNCS.PHASECHK.TRANS64 P2, [R5+URZ+0x30830], R0 ;  /* 0x030830000500a5a7 */ /* 0x000ea4000804007f */
[----:B--2---:R-:W-:Y:S05]  /*16f20*/  @!P2 BRA `(.L_x_1443) ;  /* 0xfffffffc00f0a947 */ /* 0x004fea000383ffff */
[----:B------:R-:W-:Y:S05]  /*16f30*/  BRA `(.L_x_1442) ;  /* 0xfffffeb000147947 */ /* 0x000fea000383ffff */
.L_x_1459:
[----:B-1----:R-:W-:-:S04]  /*16f40*/  IMAD.U32 R152, RZ, RZ, UR6 ;  /* 0x00000006ff987e24 */ /* 0x002fc8000f8e00ff */
[----:B------:R1:W2:Y:S03]  /*16f50*/  SYNCS.PHASECHK.TRANS64.TRYWAIT P2, [R152+URZ+0x30830], R21 ;  /* 0x03083015980075a7 */ /* 0x0002a6000804017f */
[----:B--2---:R-:W-:Y:S05]  /*16f60*/  @!P2 NANOSLEEP.SYNCS 0x989680 ;  /* 0x009896800000a95d */ /* 0x004fea0003900000 */
[----:B------:R-:W2:Y:S02]  /*16f70*/  @!P2 SYNCS.PHASECHK.TRANS64 P2, [R152+URZ+0x30830], R21 ;  /* 0x030830159800a5a7 */ /* 0x000ea4000804007f */
[----:B--2---:R-:W-:Y:S05]  /*16f80*/  @!P2 BRA `(.L_x_1459) ;  /* 0xfffffffc00eca947 */ /* 0x004fea000383ffff */
[----:B------:R-:W-:Y:S05]  /*16f90*/  BRA `(.L_x_1458) ;  /* 0xfffffed400e87947 */ /* 0x000fea000383ffff */
.L_x_1463:
[----:B0-----:R-:W-:-:S04]  /*16fa0*/  IMAD.U32 R21, RZ, RZ, UR10 ;  /* 0x0000000aff157e24 */ /* 0x001fc8000f8e00ff */
[----:B------:R0:W2:Y:S03]  /*16fb0*/  SYNCS.PHASECHK.TRANS64.TRYWAIT P2, [R21+URZ+0x30850], R0 ;  /* 0x03085000150075a7 */ /* 0x0000a6000804017f */
[----:B--2---:R-:W-:Y:S05]  /*16fc0*/  @!P2 NANOSLEEP.SYNCS 0x989680 ;  /* 0x009896800000a95d */ /* 0x004fea0003900000 */
[----:B------:R-:W2:Y:S02]  /*16fd0*/  @!P2 SYNCS.PHASECHK.TRANS64 P2, [R21+URZ+0x30850], R0 ;  /* 0x030850001500a5a7 */ /* 0x000ea4000804007f */
[----:B--2---:R-:W-:Y:S05]  /*16fe0*/  @!P2 BRA `(.L_x_1463) ;  /* 0xfffffffc00eca947 */ /* 0x004fea000383ffff */
[----:B------:R-:W-:Y:S05]  /*16ff0*/  BRA `(.L_x_1462) ;  /* 0xfffffee400747947 */ /* 0x000fea000383ffff */
.L_x_1480:
[----:B-1----:R-:W-:-:S04]  /*17000*/  IMAD.U32 R4, RZ, RZ, UR5 ;  /* 0x00000005ff047e24 */ /* 0x002fc8000f8e00ff */
[----:B------:R1:W2:Y:S03]  /*17010*/  SYNCS.PHASECHK.TRANS64.TRYWAIT P2, [R4+URZ+0x30830], R3 ;  /* 0x03083003040075a7 */ /* 0x0002a6000804017f */
[----:B--2---:R-:W-:Y:S05]  /*17020*/  @!P2 NANOSLEEP.SYNCS 0x989680 ;  /* 0x009896800000a95d */ /* 0x004fea0003900000 */
[----:B------:R-:W2:Y:S02]  /*17030*/  @!P2 SYNCS.PHASECHK.TRANS64 P2, [R4+URZ+0x30830], R3 ;  /* 0x030830030400a5a7 */ /* 0x000ea4000804007f */
[----:B--2---:R-:W-:Y:S05]  /*17040*/  @!P2 BRA `(.L_x_1480) ;  /* 0xfffffffc00eca947 */ /* 0x004fea000383ffff */
[----:B------:R-:W-:Y:S05]  /*17050*/  BRA `(.L_x_1479) ;  /* 0xffffff0000587947 */ /* 0x000fea000383ffff */
.L_x_1484:
[----:B01----:R-:W-:-:S04]  /*17060*/  IMAD.U32 R3, RZ, RZ, UR14 ;  /* 0x0000000eff037e24 */ /* 0x003fc8000f8e00ff */
[----:B------:R0:W1:Y:S03]  /*17070*/  SYNCS.PHASECHK.TRANS64.TRYWAIT P2, [R3+URZ+0x30850], R0 ;  /* 0x03085000030075a7 */ /* 0x000066000804017f */
[----:B-1----:R-:W-:Y:S05]  /*17080*/  @!P2 NANOSLEEP.SYNCS 0x989680 ;  /* 0x009896800000a95d */ /* 0x002fea0003900000 */
[----:B------:R-:W1:Y:S02]  /*17090*/  @!P2 SYNCS.PHASECHK.TRANS64 P2, [R3+URZ+0x30850], R0 ;  /* 0x030850000300a5a7 */ /* 0x000e64000804007f */
[----:B-1----:R-:W-:Y:S05]  /*170a0*/  @!P2 BRA `(.L_x_1484) ;  /* 0xfffffffc00eca947 */ /* 0x002fea000383ffff */
[----:B------:R-:W-:Y:S05]  /*170b0*/  BRA `(.L_x_1483) ;  /* 0xffffff0c00e47947 */ /* 0x000fea000383ffff */
.L_x_1490:
[----:B-1----:R-:W-:-:S04]  /*170c0*/  IMAD.U32 R4, RZ, RZ, UR5 ;  /* 0x00000005ff047e24 */ /* 0x002fc8000f8e00ff */
[----:B------:R1:W2:Y:S03]  /*170d0*/  SYNCS.PHASECHK.TRANS64.TRYWAIT P2, [R4+URZ+0x30830], R3 ;  /* 0x03083003040075a7 */ /* 0x0002a6000804017f */
[----:B--2---:R-:W-:Y:S05]  /*170e0*/  @!P2 NANOSLEEP.SYNCS 0x989680 ;  /* 0x009896800000a95d */ /* 0x004fea0003900000 */
[----:B------:R-:W2:Y:S02]  /*170f0*/  @!P2 SYNCS.PHASECHK.TRANS64 P2, [R4+URZ+0x30830], R3 ;  /* 0x030830030400a5a7 */ /* 0x000ea4000804007f */
[----:B--2---:R-:W-:Y:S05]  /*17100*/  @!P2 BRA `(.L_x_1490) ;  /* 0xfffffffc00eca947 */ /* 0x004fea000383ffff */
[----:B------:R-:W-:Y:S05]  /*17110*/  BRA `(.L_x_1489) ;  /* 0xffffff1c00647947 */ /* 0x000fea000383ffff */
.L_x_1494:
[----:B01----:R-:W-:-:S04]  /*17120*/  IMAD.U32 R3, RZ, RZ, UR14 ;  /* 0x0000000eff037e24 */ /* 0x003fc8000f8e00ff */
[----:B------:R0:W1:Y:S03]  /*17130*/  SYNCS.PHASECHK.TRANS64.TRYWAIT P2, [R3+URZ+0x30850], R0 ;  /* 0x03085000030075a7 */ /* 0x000066000804017f */
[----:B-1----:R-:W-:Y:S05]  /*17140*/  @!P2 NANOSLEEP.SYNCS 0x989680 ;  /* 0x009896800000a95d */ /* 0x002fea0003900000 */
[----:B------:R-:W1:Y:S02]  /*17150*/  @!P2 SYNCS.PHASECHK.TRANS64 P2, [R3+URZ+0x30850], R0 ;  /* 0x030850000300a5a7 */ /* 0x000e64000804007f */
[----:B-1----:R-:W-:Y:S05]  /*17160*/  @!P2 BRA `(.L_x_1494) ;  /* 0xfffffffc00eca947 */ /* 0x002fea000383ffff */
[----:B------:R-:W-:Y:S05]  /*17170*/  BRA `(.L_x_1493) ;  /* 0xffffff2800f07947 */ /* 0x000fea000383ffff */
.L_x_1507:
[----:B-1----:R-:W-:-:S04]  /*17180*/  IMAD.U32 R7, RZ, RZ, UR7 ;  /* 0x00000007ff077e24 */ /* 0x002fc8000f8e00ff */
[----:B------:R1:W2:Y:S03]  /*17190*/  SYNCS.PHASECHK.TRANS64.TRYWAIT P0, [R7+URZ+0x30850], R0 ;  /* 0x03085000070075a7 */ /* 0x0002a6000800017f */
[----:B--2---:R-:W-:Y:S05]  /*171a0*/  @!P0 NANOSLEEP.SYNCS 0x989680 ;  /* 0x009896800000895d */ /* 0x004fea0003900000 */
[----:B------:R-:W2:Y:S02]  /*171b0*/  @!P0 SYNCS.PHASECHK.TRANS64 P0, [R7+URZ+0x30850], R0 ;  /* 0x03085000070085a7 */ /* 0x000ea4000800007f */
[----:B--2---:R-:W-:Y:S05]  /*171c0*/  @!P0 BRA `(.L_x_1507) ;  /* 0xfffffffc00ec8947 */ /* 0x004fea000383ffff */
[----:B------:R-:W-:Y:S05]  /*171d0*/  BRA `(.L_x_1506) ;  /* 0xffffff4800f47947 */ /* 0x000fea000383ffff */
.L_x_1557:
        /* <DEDUP_REMOVED lines=11> */
.L_x_1673:
[----:B------:R-:W-:Y:S05]  /*17290*/  BSYNC B0 ;  /* 0x0000000000007941 */ /* 0x000fea0003800000 */
.L_x_1672:
[----:B------:R-:W-:Y:S05]  /*172a0*/  BRA `(.L_x_1674) ;  /* 0xffffffa000d47947 */ /* 0x000fea000383ffff */
.L_x_1559:
[----:B------:R-:W-:Y:S01]  /*172b0*/  BSSY B0, `(.L_x_1675) ;  /* 0x0000006000007945 */ /* 0x000fe20003800000 */
[----:B------:R-:W-:-:S07]  /*172c0*/  IMAD.MOV.U32 R15, RZ, RZ, -0x1 ;  /* 0xffffffffff0f7424 */ /* 0x000fce00078e00ff */
[----:B012-4-:R-:W-:Y:S05]  /*172d0*/  WARPSYNC.COLLECTIVE R15, `(.L_x_1676) ;  /* 0x000000000f0c7348 */ /* 0x017fea0003c00000 */
[----:B------:R-:W-:Y:S02]  /*172e0*/  ELECT P6, UR62, PT ;  /* 0x00000000003e782f */ /* 0x000fe400038c0000 */
[----:B------:R-:W-:Y:S01]  /*172f0*/  MOV R14, UR62 ;  /* 0x0000003e000e7c02 */ /* 0x000fe20008000f00 */
[----:B012-4-:R-:W-:Y:S10]  /*17300*/  ENDCOLLECTIVE ;  /* 0x000000000000791b */ /* 0x017ff40003800000 */
.L_x_1676:
[----:B------:R-:W-:Y:S05]  /*17310*/  BSYNC B0 ;  /* 0x0000000000007941 */ /* 0x000fea0003800000 */
.L_x_1675:
[----:B------:R-:W-:Y:S05]  /*17320*/  BRA `(.L_x_1677) ;  /* 0xffffffa000e07947 */ /* 0x000fea000383ffff */
.L_x_1561:
[----:B0-----:R0:W2:Y:S02]  /*17330*/  SYNCS.PHASECHK.TRANS64.TRYWAIT P0, [R0+URZ+0x30840], R2 ;  /* 0x03084002000075a7 */ /* 0x0010a4000800017f */
[----:B--2---:R-:W-:Y:S05]  /*17340*/  @!P0 NANOSLEEP.SYNCS 0x989680 ;  /* 0x009896800000895d */ /* 0x004fea0003900000 */
[----:B------:R-:W2:Y:S02]  /*17350*/  @!P0 SYNCS.PHASECHK.TRANS64 P0, [R0+URZ+0x30840], R2 ;  /* 0x03084002000085a7 */ /* 0x000ea4000800007f */
[----:B--2---:R-:W-:Y:S05]  /*17360*/  @!P0 BRA `(.L_x_1561) ;  /* 0xfffffffc00f08947 */ /* 0x004fea000383ffff */
[----:B------:R-:W-:Y:S05]  /*17370*/  BRA `(.L_x_1678) ;  /* 0xffffffa4004c7947 */ /* 0x000fea000383ffff */
.L_x_1565:
[----:B------:R-:W2:Y:S01]  /*17380*/  LDL.LU R11, [R1+0x30] ;  /* 0x00003000010b7983 */ /* 0x000ea20000300800 */
[----:B------:R-:W-:Y:S01]  /*17390*/  IMAD.MOV.U32 R13, RZ, RZ, R3 ;  /* 0x000000ffff0d7224 */ /* 0x000fe200078e0003 */
[----:B------:R-:W-:Y:S01]  /*173a0*/  LOP3.LUT R5, R5, 0x7f, RZ, 0xc0, !PT ;  /* 0x0000007f05057812 */ /* 0x000fe200078ec0ff */
[----:B------:R-:W-:Y:S02]  /*173b0*/  IMAD.MOV.U32 R12, RZ, RZ, RZ ;  /* 0x000000ffff0c7224 */ /* 0x000fe400078e00ff */
[----:B------:R-:W-:Y:S01]  /*173c0*/  IMAD.MOV.U32 R15, RZ, RZ, -0x1 ;  /* 0xffffffffff0f7424 */ /* 0x000fe200078e00ff */
[----:B------:R-:W-:-:S05]  /*173d0*/  SHF.R.U32.HI R0, RZ, 0x3, R5 ;  /* 0x00000003ff007819 */ /* 0x000fca0000011605 */
[----:B------:R-:W-:-:S04]  /*173e0*/  IMAD.IADD R0, R0, 0x1, R9 ;  /* 0x0000000100007824 */ /* 0x000fc800078e0209 */
[C---:B------:R-:W-:Y:S02]  /*173f0*/  VIADD R5, R0.reuse, 0x10 ;  /* 0x0000001000057836 */ /* 0x040fe40000000000 */
[----:B------:R-:W-:Y:S02]  /*17400*/  VIADD R9, R0, 0x60 ;  /* 0x0000006000097836 */ /* 0x000fe40000000000 */
[----:B--2---:R-:W-:Y:S02]  /*17410*/  IMAD R2, R11, R7, RZ ;  /* 0x000000070b027224 */ /* 0x004fe400078e02ff */
[----:B------:R-:W-:-:S03]  /*17420*/  IMAD.MOV.U32 R11, RZ, RZ, 0x181f ;  /* 0x0000181fff0b7424 */ /* 0x000fc600078e00ff */
[----:B------:R-:W-:-:S13]  /*17430*/  ISETP.GE.AND P5, PT, R0, R2, PT ;  /* 0x000000020000720c */ /* 0x000fda0003fa6270 */
[----:B-----5:R-:W-:Y:S05]  /*17440*/  WARPSYNC.COLLECTIVE R15, `(.L_x_1679) ;  /* 0x000000000f087348 */ /* 0x020fea0003c00000 */
[----:B------:R0:W1:Y:S02]  /*17450*/  SHFL.IDX P6, R14, R13, R12, R11 ;  /* 0x0000000c0d0e7389 */ /* 0x00006400000c000b */
[----:B01---5:R-:W-:Y:S01]  /*17460*/  ENDCOLLECTIVE ;  /* 0x000000000000791b */ /* 0x023fe20003800000 */
.L_x_1679:
[----:B------:R-:W-:Y:S02]  /*17470*/  IMAD.MOV.U32 R13, RZ, RZ, R4 ;  /* 0x000000ffff0d7224 */ /* 0x000fe400078e0004 */
[----:B------:R-:W-:-:S07]  /*17480*/  IMAD.MOV.U32 R6, RZ, RZ, R14 ;  /* 0x000000ffff067224 */ /* 0x000fce00078e000e */
[----:B------:R-:W-:Y:S05]  /*17490*/  WARPSYNC.COLLECTIVE R15, `(.L_x_1680) ;  /* 0x000000000f087348 */ /* 0x000fea0003c00000 */
[----:B------:R0:W1:Y:S02]  /*174a0*/  SHFL.IDX P6, R14, R13, R12, R11 ;  /* 0x0000000c0d0e7389 */ /* 0x00006400000c000b */
[----:B01----:R-:W-:Y:S01]  /*174b0*/  ENDCOLLECTIVE ;  /* 0x000000000000791b */ /* 0x003fe20003800000 */
.L_x_1680:
        /* <DEDUP_REMOVED lines=21> */
.L_x_1681:
[----:B------:R-:W-:Y:S02]  /*17610*/  IMAD.MOV.U32 R13, RZ, RZ, R4 ;  /* 0x000000ffff0d7224 */ /* 0x000fe400078e0004 */
[----:B------:R-:W-:-:S07]  /*17620*/  IMAD.MOV.U32 R6, RZ, RZ, R14 ;  /* 0x000000ffff067224 */ /* 0x000fce00078e000e */
[----:B------:R-:W-:Y:S05]  /*17630*/  WARPSYNC.COLLECTIVE R15, `(.L_x_1682) ;  /* 0x000000000f087348 */ /* 0x000fea0003c00000 */
[----:B------:R0:W1:Y:S02]  /*17640*/  SHFL.IDX P6, R14, R13, R12, R11 ;  /* 0x0000000c0d0e7389 */ /* 0x00006400000c000b */
[----:B01----:R-:W-:Y:S01]  /*17650*/  ENDCOLLECTIVE ;  /* 0x000000000000791b */ /* 0x003fe20003800000 */
.L_x_1682:
        /* <DEDUP_REMOVED lines=21> */
.L_x_1683:
[----:B------:R-:W-:Y:S02]  /*177b0*/  IMAD.MOV.U32 R13, RZ, RZ, R4 ;  /* 0x000000ffff0d7224 */ /* 0x000fe400078e0004 */
[----:B------:R-:W-:-:S07]  /*177c0*/  IMAD.MOV.U32 R6, RZ, RZ, R14 ;  /* 0x000000ffff067224 */ /* 0x000fce00078e000e */
[----:B------:R-:W-:Y:S05]  /*177d0*/  WARPSYNC.COLLECTIVE R15, `(.L_x_1684) ;  /* 0x000000000f087348 */ /* 0x000fea0003c00000 */
[----:B------:R0:W1:Y:S02]  /*177e0*/  SHFL.IDX P6, R14, R13, R12, R11 ;  /* 0x0000000c0d0e7389 */ /* 0x00006400000c000b */
[----:B01----:R-:W-:Y:S01]  /*177f0*/  ENDCOLLECTIVE ;  /* 0x000000000000791b */ /* 0x003fe20003800000 */
.L_x_1684:
        /* <DEDUP_REMOVED lines=21> */
.L_x_1685:
[----:B------:R-:W-:Y:S02]  /*17950*/  IMAD.MOV.U32 R13, RZ, RZ, R4 ;  /* 0x000000ffff0d7224 */ /* 0x000fe400078e0004 */
[----:B------:R-:W-:-:S07]  /*17960*/  IMAD.MOV.U32 R6, RZ, RZ, R14 ;  /* 0x000000ffff067224 */ /* 0x000fce00078e000e */
[----:B------:R-:W-:Y:S05]  /*17970*/  WARPSYNC.COLLECTIVE R15, `(.L_x_1686) ;  /* 0x000000000f087348 */ /* 0x000fea0003c00000 */
[----:B------:R0:W1:Y:S02]  /*17980*/  SHFL.IDX P6, R14, R13, R12, R11 ;  /* 0x0000000c0d0e7389 */ /* 0x00006400000c000b */
[----:B01----:R-:W-:Y:S01]  /*17990*/  ENDCOLLECTIVE ;  /* 0x000000000000791b */ /* 0x003fe20003800000 */
.L_x_1686:
        /* <DEDUP_REMOVED lines=21> */
.L_x_1687:
[----:B------:R-:W-:Y:S02]  /*17af0*/  IMAD.MOV.U32 R13, RZ, RZ, R4 ;  /* 0x000000ffff0d7224 */ /* 0x000fe400078e0004 */
[----:B------:R-:W-:-:S07]  /*17b00*/  IMAD.MOV.U32 R6, RZ, RZ, R14 ;  /* 0x000000ffff067224 */ /* 0x000fce00078e000e */
[----:B------:R-:W-:Y:S05]  /*17b10*/  WARPSYNC.COLLECTIVE R15, `(.L_x_1688) ;  /* 0x000000000f087348 */ /* 0x000fea0003c00000 */
[----:B------:R0:W1:Y:S02]  /*17b20*/  SHFL.IDX P6, R14, R13, R12, R11 ;  /* 0x0000000c0d0e7389 */ /* 0x00006400000c000b */
[----:B01----:R-:W-:Y:S01]  /*17b30*/  ENDCOLLECTIVE ;  /* 0x000000000000791b */ /* 0x003fe20003800000 */
.L_x_1688:
        /* <DEDUP_REMOVED lines=20> */
.L_x_1689:
[----:B------:R-:W-:Y:S02]  /*17c80*/  IMAD.MOV.U32 R13, RZ, RZ, R4 ;  /* 0x000000ffff0d7224 */ /* 0x000fe400078e0004 */
[----:B------:R-:W-:-:S07]  /*17c90*/  IMAD.MOV.U32 R6, RZ, RZ, R14 ;  /* 0x000000ffff067224 */ /* 0x000fce00078e000e */
[----:B------:R-:W-:Y:S05]  /*17ca0*/  WARPSYNC.COLLECTIVE R15, `(.L_x_1690) ;  /* 0x000000000f087348 */ /* 0x000fea0003c00000 */
[----:B------:R0:W1:Y:S02]  /*17cb0*/  SHFL.IDX P6, R14, R13, R12, R11 ;  /* 0x0000000c0d0e7389 */ /* 0x00006400000c000b */
[----:B01----:R-:W-:Y:S01]  /*17cc0*/  ENDCOLLECTIVE ;  /* 0x000000000000791b */ /* 0x003fe20003800000 */
.L_x_1690:
        /* <DEDUP_REMOVED lines=20> */
.L_x_1691:
[----:B------:R-:W-:Y:S02]  /*17e10*/  IMAD.MOV.U32 R13, RZ, RZ, R4 ;  /* 0x000000ffff0d7224 */ /* 0x000fe400078e0004 */
[----:B------:R-:W-:-:S07]  /*17e20*/  IMAD.MOV.U32 R5, RZ, RZ, R14 ;  /* 0x000000ffff057224 */ /* 0x000fce00078e000e */
[----:B------:R-:W-:Y:S05]  /*17e30*/  WARPSYNC.COLLECTIVE R15, `(.L_x_1692) ;  /* 0x000000000f087348 */ /* 0x000fea0003c00000 */
[----:B------:R0:W1:Y:S02]  /*17e40*/  SHFL.IDX P6, R14, R13, R12, R11 ;  /* 0x0000000c0d0e7389 */ /* 0x00006400000c000b */
[----:B01----:R-:W-:Y:S01]  /*17e50*/  ENDCOLLECTIVE ;  /* 0x000000000000791b */ /* 0x003fe20003800000 */
.L_x_1692:
        /* <DEDUP_REMOVED lines=19> */
.L_x_1693:
[----:B------:R-:W-:Y:S02]  /*17f90*/  IMAD.MOV.U32 R13, RZ, RZ, R4 ;  /* 0x000000ffff0d7224 */ /* 0x000fe400078e0004 */
[----:B------:R-:W-:-:S07]  /*17fa0*/  IMAD.MOV.U32 R5, RZ, RZ, R14 ;  /* 0x000000ffff057224 */ /* 0x000fce00078e000e */
[----:B------:R-:W-:Y:S05]  /*17fb0*/  WARPSYNC.COLLECTIVE R15, `(.L_x_1694) ;  /* 0x000000000f087348 */ /* 0x000fea0003c00000 */
[----:B------:R0:W1:Y:S02]  /*17fc0*/  SHFL.IDX P6, R14, R13, R12, R11 ;  /* 0x0000000c0d0e7389 */ /* 0x00006400000c000b */
[----:B01----:R-:W-:Y:S01]  /*17fd0*/  ENDCOLLECTIVE ;  /* 0x000000000000791b */ /* 0x003fe20003800000 */
.L_x_1694:
[----:B------:R-:W-:Y:S01]  /*17fe0*/  IMAD.MOV.U32 R3, RZ, RZ, R14 ;  /* 0x000000ffff037224 */ /* 0x000fe200078e000e */
[----:B------:R-:W-:Y:S06]  /*17ff0*/  BRA `(.L_x_1695) ;  /* 0xffffffa800287947 */ /* 0x000fec000383ffff */
.L_x_1570:
[----:B0-----:R-:W2:Y:S02]  /*18000*/  LDL R2, [R1] ;  /* 0x0000000001027983 */ /* 0x001ea40000100800 */
[----:B--2---:R0:W1:Y:S02]  /*18010*/  SYNCS.PHASECHK.TRANS64.TRYWAIT P0, [R2+URZ+0x30820], R0 ;  /* 0x03082000020075a7 */ /* 0x004064000800017f */
[----:B-1----:R-:W-:Y:S05]  /*18020*/  @!P0 NANOSLEEP.SYNCS 0x989680 ;  /* 0x009896800000895d */ /* 0x002fea0003900000 */
[----:B------:R-:W1:Y:S02]  /*18030*/  @!P0 SYNCS.PHASECHK.TRANS64 P0, [R2+URZ+0x30820], R0 ;  /* 0x03082000020085a7 */ /* 0x000e64000800007f */
[----:B-1----:R-:W-:Y:S05]  /*18040*/  @!P0 BRA `(.L_x_1570) ;  /* 0xfffffffc00ec8947 */ /* 0x002fea000383ffff */
[----:B------:R-:W-:Y:S05]  /*18050*/  BRA `(.L_x_1696) ;  /* 0xffffffa800a87947 */ /* 0x000fea000383ffff */
.L_x_1579:
[----:B-1----:R1:W2:Y:S02]  /*18060*/  SYNCS.PHASECHK.TRANS64.TRYWAIT P0, [R3+URZ+0x30840], R2 ;  /* 0x03084002030075a7 */ /* 0x0022a4000800017f */
[----:B--2---:R-:W-:Y:S05]  /*18070*/  @!P0 NANOSLEEP.SYNCS 0x989680 ;  /* 0x009896800000895d */ /* 0x004fea0003900000 */
[----:B------:R-:W2:Y:S02]  /*18080*/  @!P0 SYNCS.PHASECHK.TRANS64 P0, [R3+URZ+0x30840], R2 ;  /* 0x03084002030085a7 */ /* 0x000ea4000800007f */
[----:B--2---:R-:W-:Y:S05]  /*18090*/  @!P0 BRA `(.L_x_1579) ;  /* 0xfffffffc00f08947 */ /* 0x004fea000383ffff */
[----:B------:R-:W-:Y:S05]  /*180a0*/  BRA `(.L_x_1697) ;  /* 0xffffffac00787947 */ /* 0x000fea000383ffff */
.L_x_1587:
[----:B0-----:R0:W1:Y:S02]  /*180b0*/  SYNCS.PHASECHK.TRANS64.TRYWAIT P0, [R3+URZ+0x60], R2 ;  /* 0x00006002030075a7 */ /* 0x001064000800017f */
[----:B-1----:R-:W-:Y:S05]  /*180c0*/  @!P0 NANOSLEEP.SYNCS 0x989680 ;  /* 0x009896800000895d */ /* 0x002fea0003900000 */
[----:B------:R-:W1:Y:S02]  /*180d0*/  @!P0 SYNCS.PHASECHK.TRANS64 P0, [R3+URZ+0x60], R2 ;  /* 0x00006002030085a7 */ /* 0x000e64000800007f */
[----:B-1----:R-:W-:Y:S05]  /*180e0*/  @!P0 BRA `(.L_x_1587) ;  /* 0xfffffffc00f08947 */ /* 0x002fea000383ffff */
[----:B------:R-:W-:Y:S05]  /*180f0*/  BRA `(.L_x_1698) ;  /* 0xffffffb000d47947 */ /* 0x000fea000383ffff */
.L_x_1598:
[----:B-1----:R1:W2:Y:S02]  /*18100*/  SYNCS.PHASECHK.TRANS64.TRYWAIT P0, [R3+URZ+0x30840], R2 ;  /* 0x03084002030075a7 */ /* 0x0022a4000800017f */
[----:B--2---:R-:W-:Y:S05]  /*18110*/  @!P0 NANOSLEEP.SYNCS 0x989680 ;  /* 0x009896800000895d */ /* 0x004fea0003900000 */
[----:B------:R-:W2:Y:S02]  /*18120*/  @!P0 SYNCS.PHASECHK.TRANS64 P0, [R3+URZ+0x30840], R2 ;  /* 0x03084002030085a7 */ /* 0x000ea4000800007f */
[----:B--2---:R-:W-:Y:S05]  /*18130*/  @!P0 BRA `(.L_x_1598) ;  /* 0xfffffffc00f08947 */ /* 0x004fea000383ffff */
[----:B------:R-:W-:Y:S05]  /*18140*/  BRA `(.L_x_1699) ;  /* 0xffffffb800fc7947 */ /* 0x000fea000383ffff */
.L_x_1606:
[----:B0-----:R0:W1:Y:S02]  /*18150*/  SYNCS.PHASECHK.TRANS64.TRYWAIT P0, [R2+URZ+0x60], R3 ;  /* 0x00006003020075a7 */ /* 0x001064000800017f */
[----:B-1----:R-:W-:Y:S05]  /*18160*/  @!P0 NANOSLEEP.SYNCS 0x989680 ;  /* 0x009896800000895d */ /* 0x002fea0003900000 */
[----:B------:R-:W1:Y:S02]  /*18170*/  @!P0 SYNCS.PHASECHK.TRANS64 P0, [R2+URZ+0x60], R3 ;  /* 0x00006003020085a7 */ /* 0x000e64000800007f */
[----:B-1----:R-:W-:Y:S05]  /*18180*/  @!P0 BRA `(.L_x_1606) ;  /* 0xfffffffc00f08947 */ /* 0x002fea000383ffff */
[----:B------:R-:W-:Y:S05]  /*18190*/  BRA `(.L_x_1700) ;  /* 0xffffffc000587947 */ /* 0x000fea000383ffff */
.L_x_1617:
[----:B---3--:R3:W4:Y:S02]  /*181a0*/  SYNCS.PHASECHK.TRANS64.TRYWAIT P0, [R2+URZ+0x30840], R3 ;  /* 0x03084003020075a7 */ /* 0x008724000800017f */
[----:B----4-:R-:W-:Y:S05]  /*181b0*/  @!P0 NANOSLEEP.SYNCS 0x989680 ;  /* 0x009896800000895d */ /* 0x010fea0003900000 */
[----:B------:R-:W4:Y:S02]  /*181c0*/  @!P0 SYNCS.PHASECHK.TRANS64 P0, [R2+URZ+0x30840], R3 ;  /* 0x03084003020085a7 */ /* 0x000f24000800007f */
[----:B----4-:R-:W-:Y:S05]  /*181d0*/  @!P0 BRA `(.L_x_1617) ;  /* 0xfffffffc00f08947 */ /* 0x010fea000383ffff */
[----:B------:R-:W-:Y:S05]  /*181e0*/  BRA `(.L_x_1701) ;  /* 0xffffffc800447947 */ /* 0x000fea000383ffff */
.L_x_1625:
[----:B0-----:R0:W1:Y:S02]  /*181f0*/  SYNCS.PHASECHK.TRANS64.TRYWAIT P0, [R2+URZ+0x60], R5 ;  /* 0x00006005020075a7 */ /* 0x001064000800017f */
[----:B-1----:R-:W-:Y:S05]  /*18200*/  @!P0 NANOSLEEP.SYNCS 0x989680 ;  /* 0x009896800000895d */ /* 0x002fea0003900000 */
[----:B------:R-:W1:Y:S02]  /*18210*/  @!P0 SYNCS.PHASECHK.TRANS64 P0, [R2+URZ+0x60], R5 ;  /* 0x00006005020085a7 */ /* 0x000e64000800007f */
[----:B-1----:R-:W-:Y:S05]  /*18220*/  @!P0 BRA `(.L_x_1625) ;  /* 0xfffffffc00f08947 */ /* 0x002fea000383ffff */
[----:B------:R-:W-:Y:S05]  /*18230*/  BRA `(.L_x_1702) ;  /* 0xffffffcc00a07947 */ /* 0x000fea000383ffff */
.L_x_1638:
[----:B---3--:R3:W4:Y:S02]  /*18240*/  SYNCS.PHASECHK.TRANS64.TRYWAIT P0, [R0+URZ+0x30860], R2 ;  /* 0x03086002000075a7 */ /* 0x008724000800017f */
[----:B----4-:R-:W-:Y:S05]  /*18250*/  @!P0 NANOSLEEP.SYNCS 0x989680 ;  /* 0x009896800000895d */ /* 0x010fea0003900000 */
[----:B------:R-:W4:Y:S02]  /*18260*/  @!P0 SYNCS.PHASECHK.TRANS64 P0, [R0+URZ+0x30860], R2 ;  /* 0x03086002000085a7 */ /* 0x000f24000800007f */
[----:B----4-:R-:W-:Y:S05]  /*18270*/  @!P0 BRA `(.L_x_1638) ;  /* 0xfffffffc00f08947 */ /* 0x010fea000383ffff */
[----:B------:R-:W-:Y:S05]  /*18280*/  BRA `(.L_x_1703) ;  /* 0xffffffd400707947 */ /* 0x000fea000383ffff */
.L_x_1647:
[----:B------:R-:W-:Y:S01]  /*18290*/  BSSY B0, `(.L_x_1704) ;  /* 0x0000008000007945 */ /* 0x000fe20003800000 */
[----:B------:R-:W-:Y:S02]  /*182a0*/  IMAD.MOV.U32 R13, RZ, RZ, R16 ;  /* 0x000000ffff0d7224 */ /* 0x000fe400078e0010 */
[----:B-1----:R-:W-:Y:S02]  /*182b0*/  IMAD.MOV.U32 R12, RZ, RZ, RZ ;  /* 0x000000ffff0c7224 */ /* 0x002fe400078e00ff */
[----:B------:R-:W-:Y:S02]  /*182c0*/  IMAD.MOV.U32 R11, RZ, RZ, 0x1f ;  /* 0x0000001fff0b7424 */ /* 0x000fe400078e00ff */
[----:B------:R-:W-:-:S07]  /*182d0*/  IMAD.MOV.U32 R15, RZ, RZ, -0x1 ;  /* 0xffffffffff0f7424 */ /* 0x000fce00078e00ff */
[----:B0-2---:R-:W-:Y:S05]  /*182e0*/  WARPSYNC.COLLECTIVE R15, `(.L_x_1705) ;  /* 0x000000000f087348 */ /* 0x005fea0003c00000 */
[----:B------:R1:W3:Y:S02]  /*182f0*/  SHFL.IDX P6, R14, R13, R12, R11 ;  /* 0x0000000c0d0e7389 */ /* 0x0002e400000c000b */
[----:B0123--:R-:W-:Y:S01]  /*18300*/  ENDCOLLECTIVE ;  /* 0x000000000000791b */ /* 0x00ffe20003800000 */
.L_x_1705:
[----:B------:R-:W-:Y:S05]  /*18310*/  BSYNC B0 ;  /* 0x0000000000007941 */ /* 0x000fea0003800000 */
.L_x_1704:
        /* <DEDUP_REMOVED lines=9> */
.L_x_1706:
        /* <DEDUP_REMOVED lines=19> */
.L_x_1707:
        /* <DEDUP_REMOVED lines=8> */
.L_x_1708:
        /* <DEDUP_REMOVED lines=8> */
.L_x_1709:
        /* <DEDUP_REMOVED lines=8> */
.L_x_1710:
        /* <DEDUP_REMOVED lines=8> */
.L_x_1711:
        /* <DEDUP_REMOVED lines=9> */
.L_x_1712:
[----:B------:R-:W-:Y:S01]  /*18770*/  IMAD.MOV.U32 R16, RZ, RZ, R14 ;  /* 0x000000ffff107224 */ /* 0x000fe200078e000e */
[----:B------:R-:W-:Y:S06]  /*18780*/  BRA `(.L_x_1713) ;  /* 0xffffffd800647947 */ /* 0x000fec000383ffff */
.L_x_1652:
[----:B------:R-:W-:Y:S01]  /*18790*/  BSSY B0, `(.L_x_1714) ;  /* 0x0000008000007945 */ /* 0x000fe20003800000 */
[----:B-----5:R-:W-:Y:S02]  /*187a0*/  IMAD.MOV.U32 R13, RZ, RZ, R2 ;  /* 0x000000ffff0d7224 */ /* 0x020fe400078e0002 */
[----:B-1----:R-:W-:Y:S02]  /*187b0*/  IMAD.MOV.U32 R12, RZ, RZ, 0x1 ;  /* 0x00000001ff0c7424 */ /* 0x002fe400078e00ff */
[----:B------:R-:W-:Y:S02]  /*187c0*/  IMAD.MOV.U32 R11, RZ, RZ, RZ ;  /* 0x000000ffff0b7224 */ /* 0x000fe400078e00ff */
[----:B------:R-:W-:-:S07]  /*187d0*/  IMAD.MOV.U32 R15, RZ, RZ, -0x1 ;  /* 0xffffffffff0f7424 */ /* 0x000fce00078e00ff */
[----:B0-23--:R-:W-:Y:S05]  /*187e0*/  WARPSYNC.COLLECTIVE R15, `(.L_x_1715) ;  /* 0x000000000f087348 */ /* 0x00dfea0003c00000 */
[----:B------:R1:W4:Y:S02]  /*187f0*/  SHFL.UP P6, R14, R13, R12, R11 ;  /* 0x0400000c0d0e7389 */ /* 0x00032400000c000b */
[----:B01234-:R-:W-:Y:S01]  /*18800*/  ENDCOLLECTIVE ;  /* 0x000000000000791b */ /* 0x01ffe20003800000 */
.L_x_1715:
[----:B------:R-:W-:Y:S05]  /*18810*/  BSYNC B0 ;  /* 0x0000000000007941 */ /* 0x000fea0003800000 */
.L_x_1714:
[----:B------:R-:W-:Y:S01]  /*18820*/  SEL R3, R14, RZ, P1 ;  /* 0x000000ff0e037207 */ /* 0x000fe20000800000 */
[----:B------:R-:W-:Y:S02]  /*18830*/  IMAD.MOV.U32 R12, RZ, RZ, 0x2 ;  /* 0x00000002ff0c7424 */ /* 0x000fe400078e00ff */
[----:B------:R-:W-:Y:S02]  /*18840*/  IMAD.MOV.U32 R11, RZ, RZ, RZ ;  /* 0x000000ffff0b7224 */ /* 0x000fe400078e00ff */
[----:B------:R-:W-:Y:S02]  /*18850*/  IMAD.IADD R3, R2, 0x1, R3 ;  /* 0x0000000102037824 */ /* 0x000fe400078e0203 */
[----:B------:R-:W-:Y:S02]  /*18860*/  IMAD.MOV.U32 R15, RZ, RZ, -0x1 ;  /* 0xffffffffff0f7424 */ /* 0x000fe400078e00ff */
[----:B------:R-:W-:-:S07]  /*18870*/  IMAD.MOV.U32 R13, RZ, RZ, R3 ;  /* 0x000000ffff0d7224 */ /* 0x000fce00078e0003 */
[----:B------:R-:W-:Y:S05]  /*18880*/  WARPSYNC.COLLECTIVE R15, `(.L_x_1716) ;  /* 0x000000000f087348 */ /* 0x000fea0003c00000 */
[----:B------:R0:W1:Y:S02]  /*18890*/  SHFL.UP P6, R14, R13, R12, R11 ;  /* 0x0400000c0d0e7389 */ /* 0x00006400000c000b */
[----:B01----:R-:W-:Y:S01]  /*188a0*/  ENDCOLLECTIVE ;  /* 0x000000000000791b */ /* 0x003fe20003800000 */
.L_x_1716:
        /* <DEDUP_REMOVED lines=8> */
.L_x_1717:
        /* <DEDUP_REMOVED lines=8> */
.L_x_1718:
        /* <DEDUP_REMOVED lines=8> */
.L_x_1719:
        /* <DEDUP_REMOVED lines=9> */
.L_x_1720:
[----:B------:R-:W-:Y:S01]  /*18ac0*/  IMAD.MOV.U32 R16, RZ, RZ, R14 ;  /* 0x000000ffff107224 */ /* 0x000fe200078e000e */
[----:B------:R-:W-:Y:S06]  /*18ad0*/  BRA `(.L_x_1721) ;  /* 0xffffffd800307947 */ /* 0x000fec000383ffff */
.L_x_1654:
[----:B------:R-:W-:Y:S01]  /*18ae0*/  BSSY B0, `(.L_x_1722) ;  /* 0x0000006000007945 */ /* 0x000fe20003800000 */
[----:B------:R-:W-:Y:S01]  /*18af0*/  PLOP3.LUT P6, PT, P6, PT, PT, 0x8, 0x0 ;  /* 0x000000000000781c */ /* 0x000fe200037ce170 */
[----:B------:R-:W-:-:S12]  /*18b00*/  IMAD.MOV.U32 R15, RZ, RZ, -0x1 ;  /* 0xffffffffff0f7424 */ /* 0x000fd800078e00ff */
[----:B0123--:R-:W-:Y:S05]  /*18b10*/  WARPSYNC.COLLECTIVE R15, `(.L_x_1723) ;  /* 0x000000000f087348 */ /* 0x00ffea0003c00000 */
[----:B------:R-:W-:Y:S01]  /*18b20*/  VOTE.ANY R14, PT, P6 ;  /* 0x00000000000e7806 */ /* 0x000fe200030e0100 */
[----:B0123--:R-:W-:Y:S06]  /*18b30*/  ENDCOLLECTIVE ;  /* 0x000000000000791b */ /* 0x00ffec0003800000 */
.L_x_1723:
[----:B------:R-:W-:Y:S05]  /*18b40*/  BSYNC B0 ;  /* 0x0000000000007941 */ /* 0x000fea0003800000 */
.L_x_1722:
        /* <DEDUP_REMOVED lines=9> */
.L_x_1724:
[----:B------:R-:W-:Y:S01]  /*18be0*/  IMAD.MOV.U32 R17, RZ, RZ, R14 ;  /* 0x000000ffff117224 */ /* 0x000fe200078e000e */
[----:B------:R-:W-:Y:S06]  /*18bf0*/  BRA `(.L_x_1725) ;  /* 0xffffffd800207947 */ /* 0x000fec000383ffff */
.L_x_1656:
[----:B------:R-:W-:Y:S01]  /*18c00*/  BSSY B0, `(.L_x_1726) ;  /* 0x0000007000007945 */ /* 0x000fe20003800000 */
[----:B------:R-:W-:Y:S02]  /*18c10*/  IMAD.MOV.U32 R13, RZ, RZ, R3 ;  /* 0x000000ffff0d7224 */ /* 0x000fe400078e0003 */
[----:B------:R-:W-:Y:S02]  /*18c20*/  IMAD.MOV.U32 R11, RZ, RZ, 0x1f ;  /* 0x0000001fff0b7424 */ /* 0x000fe400078e00ff */
[----:B------:R-:W-:-:S07]  /*18c30*/  IMAD.MOV.U32 R15, RZ, RZ, -0x1 ;  /* 0xffffffffff0f7424 */ /* 0x000fce00078e00ff */
[----:B0-234-:R-:W-:Y:S05]  /*18c40*/  WARPSYNC.COLLECTIVE R15, `(.L_x_1727) ;  /* 0x000000000f087348 */ /* 0x01dfea0003c00000 */
[----:B------:R1:W0:Y:S02]  /*18c50*/  SHFL.IDX P6, R14, R13, R12, R11 ;  /* 0x0000000c0d0e7389 */ /* 0x00022400000c000b */
[----:B01234-:R-:W-:Y:S01]  /*18c60*/  ENDCOLLECTIVE ;  /* 0x000000000000791b */ /* 0x01ffe20003800000 */
.L_x_1727:
[----:B------:R-:W-:Y:S05]  /*18c70*/  BSYNC B0 ;  /* 0x0000000000007941 */ /* 0x000fea0003800000 */
.L_x_1726:
[----:B------:R-:W-:Y:S01]  /*18c80*/  IMAD.MOV.U32 R3, RZ, RZ, R14 ;  /* 0x000000ffff037224 */ /* 0x000fe200078e000e */
[----:B------:R-:W-:Y:S06]  /*18c90*/  BRA `(.L_x_1728) ;  /* 0xffffffd800147947 */ /* 0x000fec000383ffff */
.L_x_1660:
[----:B0-----:R0:W3:Y:S02]  /*18ca0*/  SYNCS.PHASECHK.TRANS64.TRYWAIT P0, [R0+URZ+0x30820], R3 ;  /* 0x03082003000075a7 */ /* 0x0010e4000800017f */
[----:B---3--:R-:W-:Y:S05]  /*18cb0*/  @!P0 NANOSLEEP.SYNCS 0x989680 ;  /* 0x009896800000895d */ /* 0x008fea0003900000 */
[----:B------:R-:W3:Y:S02]  /*18cc0*/  @!P0 SYNCS.PHASECHK.TRANS64 P0, [R0+URZ+0x30820], R3 ;  /* 0x03082003000085a7 */ /* 0x000ee4000800007f */
[----:B---3--:R-:W-:Y:S05]  /*18cd0*/  @!P0 BRA `(.L_x_1660) ;  /* 0xfffffffc00f08947 */ /* 0x008fea000383ffff */
[----:B------:R-:W-:Y:S05]  /*18ce0*/  BRA `(.L_x_1729) ;  /* 0xffffffdc009c7947 */ /* 0x000fea000383ffff */
.L_x_1661:
[----:B------:R-:W3:Y:S01]  /*18cf0*/  S2R R2, SR_TID.X ;  /* 0x0000000000027919 */ /* 0x000ee20000002100 */
[----:B------:R-:W-:Y:S01]  /*18d00*/  BSSY B0, `(.L_x_1730) ;  /* 0x000000a000007945 */ /* 0x000fe20003800000 */
[----:B-1----:R-:W-:Y:S02]  /*18d10*/  IMAD.MOV.U32 R12, RZ, RZ, RZ ;  /* 0x000000ffff0c7224 */ /* 0x002fe400078e00ff */
[----:B------:R-:W-:Y:S02]  /*18d20*/  IMAD.MOV.U32 R11, RZ, RZ, 0x1f ;  /* 0x0000001fff0b7424 */ /* 0x000fe400078e00ff */
[----:B------:R-:W-:Y:S01]  /*18d30*/  IMAD.MOV.U32 R15, RZ, RZ, -0x1 ;  /* 0xffffffffff0f7424 */ /* 0x000fe200078e00ff */
[----:B---3--:R-:W-:-:S04]  /*18d40*/  SHF.R.U32.HI R2, RZ, 0x5, R2 ;  /* 0x00000005ff027819 */ /* 0x008fc80000011602 */
[----:B------:R-:W-:-:S05]  /*18d50*/  LOP3.LUT R2, R2, 0x3, RZ, 0xc0, !PT ;  /* 0x0000000302027812 */ /* 0x000fca00078ec0ff */
[----:B------:R-:W-:-:S07]  /*18d60*/  IMAD.MOV.U32 R13, RZ, RZ, R2 ;  /* 0x000000ffff0d7224 */ /* 0x000fce00078e0002 */
[----:B0-2---:R-:W-:Y:S05]  /*18d70*/  WARPSYNC.COLLECTIVE R15, `(.L_x_1731) ;  /* 0x000000000f087348 */ /* 0x005fea0003c00000 */
[----:B------:R1:W3:Y:S02]  /*18d80*/  SHFL.IDX P6, R14, R13, R12, R11 ;  /* 0x0000000c0d0e7389 */ /* 0x0002e400000c000b */
[----:B0123--:R-:W-:Y:S01]  /*18d90*/  ENDCOLLECTIVE ;  /* 0x000000000000791b */ /* 0x00ffe20003800000 */
.L_x_1731:
[----:B------:R-:W-:Y:S05]  /*18da0*/  BSYNC B0 ;  /* 0x0000000000007941 */ /* 0x000fea0003800000 */
.L_x_1730:
[----:B------:R-:W-:Y:S05]  /*18db0*/  BRA `(.L_x_1732) ;  /* 0xffffffdc00847947 */ /* 0x000fea000383ffff */
.L_x_1664:
[----:B------:R-:W-:Y:S01]  /*18dc0*/  BSSY B1, `(.L_x_1733) ;  /* 0x0000006000017945 */ /* 0x000fe20003800000 */
[----:B------:R-:W-:-:S07]  /*18dd0*/  IMAD.MOV.U32 R15, RZ, RZ, -0x1 ;  /* 0xffffffffff0f7424 */ /* 0x000fce00078e00ff */
[----:B0123--:R-:W-:Y:S05]  /*18de0*/  WARPSYNC.COLLECTIVE R15, `(.L_x_1734) ;  /* 0x000000000f0c7348 */ /* 0x00ffea0003c00000 */
[----:B------:R-:W-:Y:S02]  /*18df0*/  ELECT P6, UR62, PT ;  /* 0x00000000003e782f */ /* 0x000fe400038c0000 */
[----:B------:R-:W-:Y:S01]  /*18e00*/  MOV R14, UR62 ;  /* 0x0000003e000e7c02 */ /* 0x000fe20008000f00 */
[----:B0123--:R-:W-:Y:S10]  /*18e10*/  ENDCOLLECTIVE ;  /* 0x000000000000791b */ /* 0x00fff40003800000 */
.L_x_1734:
[----:B------:R-:W-:Y:S05]  /*18e20*/  BSYNC B1 ;  /* 0x0000000000017941 */ /* 0x000fea0003800000 */
.L_x_1733:
[----:B------:R-:W-:Y:S05]  /*18e30*/  BRA `(.L_x_1735) ;  /* 0xffffffdc007c7947 */ /* 0x000fea000383ffff */
.L_x_1666:
[----:B0-----:R0:W2:Y:S02]  /*18e40*/  SYNCS.PHASECHK.TRANS64.TRYWAIT P0, [R6+URZ], R5 ;  /* 0x00000005060075a7 */ /* 0x0010a4000800017f */
[----:B--2---:R-:W-:Y:S05]  /*18e50*/  @!P0 NANOSLEEP.SYNCS 0x989680 ;  /* 0x009896800000895d */ /* 0x004fea0003900000 */
[----:B------:R-:W2:Y:S02]  /*18e60*/  @!P0 SYNCS.PHASECHK.TRANS64 P0, [R6+URZ], R5 ;  /* 0x00000005060085a7 */ /* 0x000ea4000800007f */
[----:B--2---:R-:W-:Y:S05]  /*18e70*/  @!P0 BRA `(.L_x_1666) ;  /* 0xfffffffc00f08947 */ /* 0x004fea000383ffff */
[----:B------:R-:W-:Y:S05]  /*18e80*/  BRA `(.L_x_1736) ;  /* 0xffffffdc00c07947 */ /* 0x000fea000383ffff */
.L_x_1667:
[----:B--2---:R2:W3:Y:S02]  /*18e90*/  SYNCS.PHASECHK.TRANS64.TRYWAIT P0, [R7+URZ], R2 ;  /* 0x00000002070075a7 */ /* 0x0044e4000800017f */
[----:B---3--:R-:W-:Y:S05]  /*18ea0*/  @!P0 NANOSLEEP.SYNCS 0x989680 ;  /* 0x009896800000895d */ /* 0x008fea0003900000 */
[----:B------:R-:W3:Y:S02]  /*18eb0*/  @!P0 SYNCS.PHASECHK.TRANS64 P0, [R7+URZ], R2 ;  /* 0x00000002070085a7 */ /* 0x000ee4000800007f */
[----:B---3--:R-:W-:Y:S05]  /*18ec0*/  @!P0 BRA `(.L_x_1667) ;  /* 0xfffffffc00f08947 */ /* 0x008fea000383ffff */
[----:B------:R-:W-:Y:S05]  /*18ed0*/  BRA `(.L_x_1737) ;  /* 0xffffffdc00b47947 */ /* 0x000fea000383ffff */
.L_x_1669:
[----:B---3--:R3:W4:Y:S02]  /*18ee0*/  SYNCS.PHASECHK.TRANS64.TRYWAIT P0, [R4+URZ], R5 ;  /* 0x00000005040075a7 */ /* 0x008724000800017f */
[----:B----4-:R-:W-:Y:S05]  /*18ef0*/  @!P0 NANOSLEEP.SYNCS 0x989680 ;  /* 0x009896800000895d */ /* 0x010fea0003900000 */
[----:B------:R-:W4:Y:S02]  /*18f00*/  @!P0 SYNCS.PHASECHK.TRANS64 P0, [R4+URZ], R5 ;  /* 0x00000005040085a7 */ /* 0x000f24000800007f */
[----:B----4-:R-:W-:Y:S05]  /*18f10*/  @!P0 BRA `(.L_x_1669) ;  /* 0xfffffffc00f08947 */ /* 0x010fea000383ffff */
[----:B------:R-:W-:Y:S05]  /*18f20*/  BRA `(.L_x_1738) ;  /* 0xffffffdc00bc7947 */ /* 0x000fea000383ffff */
.L_x_1739:
        /* <DEDUP_REMOVED lines=13> */
.L_x_15298:


//--------------------- .text._ZN7cutlass13device_kernelIN5flash11enable_sm90INS1_16FlashAttnFwdSm90INS1_25CollectiveMainloopFwdSm90ILi2EN4cute5tupleIJNS5_1CILi1EEES8_S8_EEENS6_IJNS7_ILi128EEENS7_ILi64EEENS7_ILi256EEEEEELi256ENS_10bfloat16_tEfNS_4arch4Sm90ELb0ELb1ELb0ELb1ELb0ELb1ELb0ELb1ELb1ELb1ELb0ELb0EEENS1_21CollectiveEpilogueFwdINS6_IJSA_SC_SB_EEES9_SE_SG_Li256ELb1ELb1ELb0ELb0EEENS1_36VarlenDynamicPersistentTileSchedulerILi128ELi64ELi256ELi128ELb0ELb1ELb1ELb1ELb0ELb1EEEEEEEEEvNT_6ParamsE --------------------------
	.section	.text._ZN7cutlass13device_kernelIN5flash11enable_sm90INS1_16FlashAttnFwdSm90INS1_25CollectiveMainloopFwdSm90ILi2EN4cute5tupleIJNS5_1CILi1EEES8_S8_EEENS6_IJNS7_ILi128EEENS7_ILi64EEENS7_ILi256EEEEEELi256ENS_10bfloat16_tEfNS_4arch4Sm90ELb0ELb1ELb0ELb1ELb0ELb1ELb0ELb1ELb1ELb1ELb0ELb0EEENS1_21CollectiveEpilogueFwdINS6_IJSA_SC_SB_EEES9_SE_SG_Li256ELb1ELb1ELb0ELb0EEENS1_36VarlenDynamicPersistentTileSchedulerILi128ELi64ELi256ELi128ELb0ELb1ELb1ELb1ELb0ELb1EEEEEEEEEvNT_6ParamsE,"ax",@progbits
	.align	128
.text._ZN7cutlass13device_kernelIN5flash11enable_sm90INS1_16FlashAttnFwdSm90INS1_25CollectiveMainloopFwdSm90ILi2EN4cute5tupleIJNS5_1CILi1EEES8_S8_EEENS6_IJNS7_ILi128EEENS7_ILi64EEENS7_ILi256EEEEEELi256ENS_10bfloat16_tEfNS_4arch4Sm90ELb0ELb1ELb0ELb1ELb0ELb1ELb0ELb1ELb1ELb1ELb0ELb0EEENS1_21CollectiveEpilogueFwdINS6_IJSA_SC_SB_EEES9_SE_SG_Li256ELb1ELb1ELb0ELb0EEENS1_36VarlenDynamicPersistentTileSchedulerILi128ELi64ELi256ELi128ELb0ELb1ELb1ELb1ELb0ELb1EEEEEEEEEvNT_6ParamsE:
        .type           _ZN7cutlass13device_kernelIN5flash11enable_sm90INS1_16FlashAttnFwdSm90INS1_25CollectiveMainloopFwdSm90ILi2EN4cute5tupleIJNS5_1CILi1EEES8_S8_EEENS6_IJNS7_ILi128EEENS7_ILi64EEENS7_ILi256EEEEEELi256ENS_10bfloat16_tEfNS_4arch4Sm90ELb0ELb1ELb0ELb1ELb0ELb1ELb0ELb1ELb1ELb1ELb0ELb0EEENS1_21CollectiveEpilogueFwdINS6_IJSA_SC_SB_EEES9_SE_SG_Li256ELb1ELb1ELb0ELb0EEENS1_36VarlenDynamicPersistentTileSchedulerILi128ELi64ELi256ELi128ELb0ELb1ELb1ELb1ELb0ELb1EEEEEEEEEvNT_6ParamsE,@function
        .size           _ZN7cutlass13device_kernelIN5flash11enable_sm90INS1_16FlashAttnFwdSm90INS1_25CollectiveMainloopFwdSm90ILi2EN4cute5tupleIJNS5_1CILi1EEES8_S8_EEENS6_IJNS7_ILi128EEENS7_ILi64EEENS7_ILi256EEEEEELi256ENS_10bfloat16_tEfNS_4arch4Sm90ELb0ELb1ELb0ELb1ELb0ELb1ELb0ELb1ELb1ELb1ELb0ELb0EEENS1_21CollectiveEpilogueFwdINS6_IJSA_SC_SB_EEES9_SE_SG_Li256ELb1ELb1ELb0ELb0EEENS1_36VarlenDynamicPersistentTileSchedulerILi128ELi64ELi256ELi128ELb0ELb1ELb1ELb1ELb0ELb1EEEEEEEEEvNT_6ParamsE,(.L_x_15299 - _ZN7cutlass13device_kernelIN5flash11enable_sm90INS1_16FlashAttnFwdSm90INS1_25CollectiveMainloopFwdSm90ILi2EN4cute5tupleIJNS5_1CILi1EEES8_S8_EEENS6_IJNS7_ILi128EEENS7_ILi64EEENS7_ILi256EEEEEELi256ENS_10bfloat16_tEfNS_4arch4Sm90ELb0ELb1ELb0ELb1ELb0ELb1ELb0ELb1ELb1ELb1ELb0ELb0EEENS1_21CollectiveEpilogueFwdINS6_IJSA_SC_SB_EEES9_SE_SG_Li256ELb1ELb1ELb0ELb0EEENS1_36VarlenDynamicPersistentTileSchedulerILi128ELi64ELi256ELi128ELb0ELb1ELb1ELb1ELb0ELb1EEEEEEEEEvNT_6ParamsE)
        .other          _ZN7cutlass13device_kernelIN5flash11enable_sm90INS1_16FlashAttnFwdSm90INS1_25CollectiveMainloopFwdSm90ILi2EN4cute5tupleIJNS5_1CILi1EEES8_S8_EEENS6_IJNS7_ILi128EEENS7_ILi64EEENS7_ILi256EEEEEELi256ENS_10bfloat16_tEfNS_4arch4Sm90ELb0ELb1ELb0ELb1ELb0ELb1ELb0ELb1ELb1ELb1ELb0ELb0EEENS1_21CollectiveEpilogueFwdINS6_IJSA_SC_SB_EEES9_SE_SG_Li256ELb1ELb1ELb0ELb0EEENS1_36VarlenDynamicPersistentTileSchedulerILi128ELi64ELi256ELi128ELb0ELb1ELb1ELb1ELb0ELb1EEEEEEEEEvNT_6ParamsE,@"STO_CUDA_ENTRY STV_DEFAULT"
_ZN7cutlass13device_kernelIN5flash11enable_sm90INS1_16FlashAttnFwdSm90INS1_25CollectiveMainloopFwdSm90ILi2EN4cute5tupleIJNS5_1CILi1EEES8_S8_EEENS6_IJNS7_ILi128EEENS7_ILi64EEENS7_ILi256EEEEEELi256ENS_10bfloat16_tEfNS_4arch4Sm90ELb0ELb1ELb0ELb1ELb0ELb1ELb0ELb1ELb1ELb1ELb0ELb0EEENS1_21CollectiveEpilogueFwdINS6_IJSA_SC_SB_EEES9_SE_SG_Li256ELb1ELb1ELb0ELb0EEENS1_36VarlenDynamicPersistentTileSchedulerILi128ELi64ELi256ELi128ELb0ELb1ELb1ELb1ELb0ELb1EEEEEEEEEvNT_6ParamsE:
[----:B------:R-:W0:Y:S02]  /*0000*/  LDC R1, c[0x0][0x28] ;  /* 0x00000a00ff017b82 */ /* 0x000e240000000800 */
[----:B0-----:R-:W-:Y:S01]  /*0010*/  VIADD R1, R1, 0xffffff38 ;  /* 0xffffff3801017836 */ /* 0x001fe20000000000 */
[----:B------:R-:W0:Y:S01]  /*0020*/  S2R R4, SR_TID.X ;  /* 0x0000000000047919 */ /* 0x000e220000002100 */
[----:B------:R-:W-:Y:S01]  /*0030*/  ELECT P0, URZ, PT ;  /* 0x00000000003f782f */ /* 0x000fe20003800000 */
[----:B------:R-:W-:Y:S01]  /*0040*/  BSSY B0, `(.L_x_1740) ;  /* 0x0000013000007945 */ /* 0x000fe20003800000 */
[----:B0-----:R-:W-:-:S05]  /*0050*/  SHF.R.U32.HI R0, RZ, 0x5, R4 ;  /* 0x00000005ff007819 */ /* 0x001fca0000011604 */
[----:B------:R-:W0:Y:S02]  /*0060*/  SHFL.IDX PT, R2, R0, RZ, 0x1f ;  /* 0x00001fff00027589 */ /* 0x000e2400000e0000 */
[----:B0-----:R-:W-:-:S13]  /*0070*/  ISETP.EQ.AND P0, PT, R2, RZ, P0 ;  /* 0x000000ff0200720c */ /* 0x001fda0000702270 */
        /* <DEDUP_REMOVED lines=15> */
.L_x_1741:
[----:B------:R-:W-:Y:S05]  /*0170*/  BSYNC B0 ;  /* 0x0000000000007941 */ /* 0x000fea0003800000 */
.L_x_1740:
[----:B------:R-:W-:Y:S01]  /*0180*/  VOTEU.ANY UP0, P0 ;  /* 0x00000000003f7886 */ /* 0x000fe20000000100 */
[----:B------:R-:W0:Y:S01]  /*0190*/  SHFL.IDX PT, R2, R0, RZ, 0x1f ;  /* 0x00001fff00027589 */ /* 0x000e2200000e0000 */
[----:B------:R-:W-:Y:S01]  /*01a0*/  UMOV UR4, 0x80 ;  /* 0x0000008000047882 */ /* 0x000fe20000000000 */
[----:B------:R-:W-:Y:S01]  /*01b0*/  UMOV UR7, 0x100 ;  /* 0x0000010000077882 */ /* 0x000fe20000000000 */
[----:B------:R-:W-:Y:S01]  /*01c0*/  VOTEU.ANY UP1, P0 ;  /* 0x00000000003f7886 */ /* 0x000fe20000020100 */
[----:B------:R-:W1:Y:S01]  /*01d0*/  @UP0 S2UR UR8, SR_CgaCtaId ;  /* 0x00000000000809c3 */ /* 0x000e620000008800 */
[----:B------:R-:W-:Y:S01]  /*01e0*/  @UP0 UMOV UR6, 0x400 ;  /* 0x0000040000060882 */ /* 0x000fe20000000000 */
[----:B------:R-:W-:-:S04]  /*01f0*/  @UP0 UIADD3 UR4, -UR4, 0x100000, URZ ;  /* 0x0010000004040890 */ /* 0x000fc8000fffe13f */
[----:B------:R-:W-:Y:S02]  /*0200*/  @UP0 USHF.L.U32 UR5, UR4, 0xb, URZ ;  /* 0x0000000b04050899 */ /* 0x000fe4000800063f */
[----:B------:R-:W-:Y:S01]  /*0210*/  @UP0 USHF.L.U32 UR4, UR4, 0x1, URZ ;  /* 0x0000000104040899 */ /* 0x000fe2000800063f */
[----:B0-----:R-:W-:Y:S02]  /*0220*/  ISETP.NE.AND P1, PT, R2, RZ, PT ;  /* 0x000000ff0200720c */ /* 0x001fe40003f25270 */
[----:B------:R-:W-:Y:S01]  /*0230*/  SHF.R.U32.HI R2, RZ, 0x7, R4 ;  /* 0x00000007ff027819 */ /* 0x000fe20000011604 */
[----:B-1----:R-:W-:Y:S02]  /*0240*/  @UP0 ULEA UR8, UR8, UR6, 0x18 ;  /* 0x0000000608080291 */ /* 0x002fe4000f8ec03f */
[----:B------:R-:W-:-:S04]  /*0250*/  @UP0 UIADD3 UR6, -UR7, 0x100000, URZ ;  /* 0x0010000007060890 */ /* 0x000fc8000fffe13f */
[----:B------:R-:W-:Y:S02]  /*0260*/  @UP0 USHF.L.U32 UR7, UR6, 0xb, URZ ;  /* 0x0000000b06070899 */ /* 0x000fe4000800063f */
[----:B------:R-:W-:Y:S01]  /*0270*/  @UP0 USHF.L.U32 UR6, UR6, 0x1, URZ ;  /* 0x0000000106060899 */ /* 0x000fe2000800063f */
[----:B------:R-:W-:Y:S01]  /*0280*/  VOTEU.ANY UP0, P0 ;  /* 0x00000000003f7886 */ /* 0x000fe20000000100 */
[----:B------:R-:W0:Y:S04]  /*0290*/  SHFL.IDX PT, R2, R2, RZ, 0x1f ;  /* 0x00001fff02027589 */ /* 0x000e2800000e0000 */
[----:B------:R-:W1:Y:S02]  /*02a0*/  FENCE.VIEW.ASYNC.S ;  /* 0x00000000000073c6 */ /* 0x000e640000000000 */
[----:B-1----:R1:W2:Y:S04]  /*02b0*/  @UP0 SYNCS.EXCH.64 URZ, [UR8+0x30800], UR4 ;  /* 0x03080004083f05b2 */ /* 0x0022a80008000100 */
[----:B------:R1:W3:Y:S01]  /*02c0*/  @UP1 SYNCS.EXCH.64 URZ, [UR8+0x30820], UR6 ;  /* 0x03082006083f15b2 */ /* 0x0002e20008000100 */
[----:B------:R-:W-:Y:S05]  /*02d0*/  @P1 BRA `(.L_x_1742) ;  /* 0x0000000000481947 */ /* 0x000fea0003800000 */
[----:B-1----:R-:W1:Y:S01]  /*02e0*/  S2UR UR5, SR_CgaCtaId ;  /* 0x00000000000579c3 */ /* 0x002e620000008800 */
[----:B------:R-:W-:Y:S01]  /*02f0*/  UMOV UR4, 0x400 ;  /* 0x0000040000047882 */ /* 0x000fe20000000000 */
[----:B------:R-:W-:Y:S01]  /*0300*/  UMOV UR6, 0x1 ;  /* 0x0000000100067882 */ /* 0x000fe20000000000 */
[----:B------:R-:W-:Y:S01]  /*0310*/  UMOV UR7, 0x2 ;  /* 0x0000000200077882 */ /* 0x000fe20000000000 */
[----:B------:R-:W-:Y:S01]  /*0320*/  ELECT P0, URZ, PT ;  /* 0x00000000003f782f */ /* 0x000fe20003800000 */
[----:B-1----:R-:W-:Y:S02]  /*0330*/  ULEA UR8, UR5, UR4, 0x18 ;  /* 0x0000000405087291 */ /* 0x002fe4000f8ec03f */
[----:B------:R-:W-:-:S04]  /*0340*/  UIADD3 UR4, -UR6, 0x100000, URZ ;  /* 0x0010000006047890 */ /* 0x000fc8000fffe13f */
[----:B------:R-:W-:Y:S02]  /*0350*/  USHF.L.U32 UR5, UR4, 0xb, URZ ;  /* 0x0000000b04057899 */ /* 0x000fe4000800063f */
[----:B------:R-:W-:Y:S02]  /*0360*/  USHF.L.U32 UR4, UR4, 0x1, URZ ;  /* 0x0000000104047899 */ /* 0x000fe4000800063f */
[----:B------:R-:W-:-:S04]  /*0370*/  UIADD3 UR6, -UR7, 0x100000, URZ ;  /* 0x0010000007067890 */ /* 0x000fc8000fffe13f */
[----:B------:R-:W-:Y:S02]  /*0380*/  USHF.L.U32 UR7, UR6, 0xb, URZ ;  /* 0x0000000b06077899 */ /* 0x000fe4000800063f */
[----:B------:R-:W-:Y:S01]  /*0390*/  USHF.L.U32 UR6, UR6, 0x1, URZ ;  /* 0x0000000106067899 */ /* 0x000fe2000800063f */
[----:B------:R-:W1:Y:S03]  /*03a0*/  FENCE.VIEW.ASYNC.S ;  /* 0x00000000000073c6 */ /* 0x000e660000000000 */
[----:B-1----:R4:W1:Y:S08]  /*03b0*/  SYNCS.EXCH.64 URZ, [UR8+0x30830], UR4 ;  /* 0x03083004083f75b2 */ /* 0x0028700008000100 */
[----:B------:R4:W0:Y:S01]  /*03c0*/  SYNCS.EXCH.64 URZ, [UR8+0x30840], UR6 ;  /* 0x03084006083f75b2 */ /* 0x0008220008000100 */
[----:B------:R4:W0:Y:S01]  /*03d0*/  SYNCS.EXCH.64 URZ, [UR8+0x30838], UR4 ;  /* 0x03083804083f75b2 */ /* 0x0008220008000100 */
[----:B------:R4:W0:Y:S02]  /*03e0*/  SYNCS.EXCH.64 URZ, [UR8+0x30848], UR6 ;  /* 0x03084806083f75b2 */ /* 0x0008240008000100 */
[----:B----4-:R-:W-:Y:S01]  /*03f0*/  NOP ;  /* 0x0000000000007918 */ /* 0x010fe20000000000 */
.L_x_1742:
[----:B------:R-:W4:Y:S01]  /*0400*/  SHFL.IDX PT, R3, R0, RZ, 0x1f ;  /* 0x00001fff00037589 */ /* 0x000f2200000e0000 */
[----:B------:R-:W-:Y:S01]  /*0410*/  NOP ;  /* 0x0000000000007918 */ /* 0x000fe20000000000 */
[----:B----4-:R-:W-:-:S13]  /*0420*/  ISETP.NE.AND P0, PT, R3, RZ, PT ;  /* 0x000000ff0300720c */ /* 0x010fda0003f05270 */
        /* <DEDUP_REMOVED lines=19> */
.L_x_1743:
[----:B------:R-:W4:Y:S01]  /*0560*/  SHFL.IDX PT, R3, R0, RZ, 0x1f ;  /* 0x00001fff00037589 */ /* 0x000f2200000e0000 */
[----:B------:R-:W-:Y:S01]  /*0570*/  NOP ;  /* 0x0000000000007918 */ /* 0x000fe20000000000 */
[----:B----4-:R-:W-:-:S13]  /*0580*/  ISETP.NE.AND P0, PT, R3, RZ, PT ;  /* 0x000000ff0300720c */ /* 0x010fda0003f05270 */
[----:B------:R-:W-:Y:S05]  /*0590*/  @P0 BRA `(.L_x_1744) ;  /* 0x0000000000380947 */ /* 0x000fea0003800000 */
[----:B-1----:R-:W1:Y:S01]  /*05a0*/  S2UR UR5, SR_CgaCtaId ;  /* 0x00000000000579c3 */ /* 0x002e620000008800 */
[----:B------:R-:W-:Y:S01]  /*05b0*/  UMOV UR4, 0x400 ;  /* 0x0000040000047882 */ /* 0x000fe20000000000 */
[----:B------:R-:W-:Y:S01]  /*05c0*/  UMOV UR7, 0x1 ;  /* 0x0000000100077882 */ /* 0x000fe20000000000 */
[----:B------:R-:W-:Y:S01]  /*05d0*/  ELECT P0, URZ, PT ;  /* 0x00000000003f782f */ /* 0x000fe20003800000 */
[----:B-1----:R-:W-:Y:S02]  /*05e0*/  ULEA UR6, UR5, UR4, 0x18 ;  /* 0x0000000405067291 */ /* 0x002fe4000f8ec03f */
[----:B------:R-:W-:-:S04]  /*05f0*/  UIADD3 UR4, -UR7, 0x100000, URZ ;  /* 0x0010000007047890 */ /* 0x000fc8000fffe13f */
[----:B------:R-:W-:Y:S02]  /*0600*/  USHF.L.U32 UR5, UR4, 0xb, URZ ;  /* 0x0000000b04057899 */ /* 0x000fe4000800063f */
[----:B------:R-:W-:Y:S01]  /*0610*/  USHF.L.U32 UR4, UR4, 0x1, URZ ;  /* 0x0000000104047899 */ /* 0x000fe2000800063f */
[----:B------:R-:W1:Y:S11]  /*0620*/  FENCE.VIEW.ASYNC.S ;  /* 0x00000000000073c6 */ /* 0x000e760000000000 */
[----:B-1----:R4:W1:Y:S01]  /*0630*/  SYNCS.EXCH.64 URZ, [UR6+0x30870], UR4 ;  /* 0x03087004063f75b2 */ /* 0x0028620008000100 */
[----:B------:R4:W0:Y:S01]  /*0640*/  SYNCS.EXCH.64 URZ, [UR6+0x30880], UR4 ;  /* 0x03088004063f75b2 */ /* 0x0008220008000100 */
[----:B------:R4:W0:Y:S01]  /*0650*/  SYNCS.EXCH.64 URZ, [UR6+0x30878], UR4 ;  /* 0x03087804063f75b2 */ /* 0x0008220008000100 */
[----:B------:R4:W0:Y:S02]  /*0660*/  SYNCS.EXCH.64 URZ, [UR6+0x30888], UR4 ;  /* 0x03088804063f75b2 */ /* 0x0008240008000100 */
[----:B----4-:R-:W-:Y:S01]  /*0670*/  NOP ;  /* 0x0000000000007918 */ /* 0x010fe20000000000 */
.L_x_1744:
        /* <DEDUP_REMOVED lines=22> */
.L_x_1745:
        /* <DEDUP_REMOVED lines=22> */
.L_x_1746:
[----:B0-----:R-:W-:Y:S01]  /*0940*/  ISETP.NE.AND P0, PT, R2, RZ, PT ;  /* 0x000000ff0200720c */ /* 0x001fe20003f05270 */
[----:B------:R-:W-:Y:S01]  /*0950*/  IMAD.MOV.U32 R2, RZ, RZ, 0x1 ;  /* 0x00000001ff027424 */ /* 0x000fe200078e00ff */
[----:B------:R-:W-:Y:S01]  /*0960*/  NOP ;  /* 0x0000000000007918 */ /* 0x000fe20000000000 */
[----:B------:R-:W-:Y:S01]  /*0970*/  ULDC.64 UR60, c[0x0][0x208] ;  /* 0x00008200003c7ab9 */ /* 0x000fe20000000a00 */
[----:B------:R-:W-:Y:S02]  /*0980*/  BSSY B9, `(.L_x_1747) ;  /* 0x0002a98000097945 */ /* 0x000fe40003800000 */
[----:B------:R-:W-:-:S05]  /*0990*/  SEL R2, R2, 0x2, !P0 ;  /* 0x0000000202027807 */ /* 0x000fca0004000000 */
[----:B------:R0:W-:Y:S01]  /*09a0*/  STL [R1+0x50], R2 ;  /* 0x0000500201007387 */ /* 0x0001e20000100800 */
[----:B-123--:R-:W-:Y:S06]  /*09b0*/  BAR.SYNC.DEFER_BLOCKING 0x0 ;  /* 0x0000000000007b1d */ /* 0x00efec0000010000 */
[----:B------:R-:W-:Y:S05]  /*09c0*/  @!P0 BRA `(.L_x_1748) ;  /* 0x0000021400448947 */ /* 0x000fea0003800000 */
.L_x_1749:
        /* <DEDUP_REMOVED lines=8> */
[----:B-1----:R-:W-:-:S06]  /*0a50*/  ULEA UR4, UR5, UR4, 0x18 ;  /* 0x0000000405047291 */ /* 0x002fcc000f8ec03f */
[----:B------:R-:W-:Y:S01]  /*0a60*/  IMAD.U32 R16, RZ, RZ, UR4 ;  /* 0x00000004ff107e24 */ /* 0x000fe2000f8e00ff */
[----:B------:R-:W-:-:S04]  /*0a70*/  ULDC UR4, c[0x0][0xc3c] ;  /* 0x00030f0000047ab9 */ /* 0x000fc80000000800 */
[----:B------:R-:W1:Y:S01]  /*0a80*/  LDS.128 R60, [R16+0x308d0] ;  /* 0x0308d000103c7984 */ /* 0x000e620000000c00 */
[----:B------:R-:W-:Y:S06]  /*0a90*/  BAR.ARV 0x4, 0x180 ;  /* 0x0106000000007b1d */ /* 0x000fec0000002000 */
[----:B-1----:R-:W-:-:S13]  /*0aa0*/  ISETP.GE.AND P0, PT, R63, UR4, PT ;  /* 0x000000043f007c0c */ /* 0x002fda000bf06270 */
[----:B------:R-:W-:Y:S05]  /*0ab0*/  @P0 BRA `(.L_x_1750) ;  /* 0x000002a800100947 */ /* 0x000fea0003800000 */
[----:B------:R-:W-:-:S05]  /*0ac0*/  VIADD R4, R4, 0xffffff80 ;  /* 0xffffff8004047836 */ /* 0x000fca0000000000 */
[----:B------:R-:W-:-:S04]  /*0ad0*/  SHF.R.S32.HI R3, RZ, 0x1f, R4 ;  /* 0x0000001fff037819 */ /* 0x000fc80000011404 */
[CC--:B------:R-:W-:Y:S02]  /*0ae0*/  LEA.HI R0, R3.reuse, R4.reuse, RZ, 0x7 ;  /* 0x0000000403007211 */ /* 0x0c0fe400078f38ff */
[CC--:B------:R-:W-:Y:S02]  /*0af0*/  LEA.HI R5, R3.reuse, R4.reuse, RZ, 0x5 ;  /* 0x0000000403057211 */ /* 0x0c0fe400078f28ff */
[----:B------:R-:W-:Y:S02]  /*0b00*/  LOP3.LUT R7, R0, 0xffffff80, RZ, 0xc0, !PT ;  /* 0xffffff8000077812 */ /* 0x000fe400078ec0ff */
[----:B0-----:R-:W-:Y:S01]  /*0b10*/  LEA.HI R2, R3, R4, RZ, 0x4 ;  /* 0x0000000403027211 */ /* 0x001fe200078f20ff */
[----:B------:R-:W-:Y:S01]  /*0b20*/  IMAD.SHL.U32 R6, R5, 0x20, RZ ;  /* 0x0000002005067824 */ /* 0x000fe200078e00ff */
[----:B------:R-:W-:Y:S01]  /*0b30*/  SHF.R.S32.HI R14, RZ, 0x7, R0 ;  /* 0x00000007ff0e7819 */ /* 0x000fe20000011400 */
[----:B------:R-:W-:Y:S01]  /*0b40*/  IMAD.IADD R20, R4, 0x1, -R7 ;  /* 0x0000000104147824 */ /* 0x000fe200078e0a07 */
[----:B------:R-:W-:-:S02]  /*0b50*/  SHF.R.S32.HI R5, RZ, 0x4, R2 ;  /* 0x00000004ff057819 */ /* 0x000fc40000011402 */
[CC--:B------:R-:W-:Y:S02]  /*0b60*/  LEA.HI R218, R3.reuse, R4.reuse, RZ, 0x3 ;  /* 0x0000000403da7211 */ /* 0x0c0fe400078f18ff */
[----:B------:R-:W-:Y:S01]  /*0b70*/  SHF.R.S32.HI R9, RZ, 0x1f, R20 ;  /* 0x0000001fff097819 */ /* 0x000fe20000011414 */
[----:B------:R-:W-:Y:S01]  /*0b80*/  STL [R1+0x88], R20 ;  /* 0x0000881401007387 */ /* 0x000fe20000100800 */
[----:B------:R-:W-:Y:S02]  /*0b90*/  LEA.HI R7, R3, R4, RZ, 0x2 ;  /* 0x0000000403077211 */ /* 0x000fe400078f10ff */
[----:B------:R-:W-:Y:S02]  /*0ba0*/  LEA.HI R10, R9, R20, RZ, 0x2 ;  /* 0x00000014090a7211 */ /* 0x000fe400078f10ff */
[----:B------:R-:W-:Y:S02]  /*0bb0*/  LEA.HI R8, R3, R4, RZ, 0x6 ;  /* 0x0000000403087211 */ /* 0x000fe400078f30ff */
[----:B------:R-:W-:-:S02]  /*0bc0*/  SHF.R.S32.HI R11, RZ, 0x2, R10 ;  /* 0x00000002ff0b7819 */ /* 0x000fc4000001140a */
[----:B------:R-:W-:Y:S01]  /*0bd0*/  SHF.R.S32.HI R12, RZ, 0x1f, R10 ;  /* 0x0000001fff0c7819 */ /* 0x000fe2000001140a */
[----:B------:R-:W-:Y:S01]  /*0be0*/  IMAD.SHL.U32 R8, R8, 0x8, RZ ;  /* 0x0000000808087824 */ /* 0x000fe200078e00ff */
[----:B------:R-:W-:Y:S02]  /*0bf0*/  LOP3.LUT R3, R2, 0x3fffff0, RZ, 0xc0, !PT ;  /* 0x03fffff002037812 */ /* 0x000fe400078ec0ff */
[----:B------:R-:W-:Y:S02]  /*0c00*/  LEA.HI R12, R12, R11, RZ, 0x3 ;  /* 0x0000000b0c0c7211 */ /* 0x000fe400078f18ff */
[----:B------:R-:W-:Y:S01]  /*0c10*/  LEA.HI R2, R2, R5, RZ, 0x1 ;  /* 0x0000000502027211 */ /* 0x000fe200078f08ff */
[----:B------:R-:W-:Y:S01]  /*0c20*/  IMAD.IADD R3, R4, 0x1, -R3 ;  /* 0x0000000104037824 */ /* 0x000fe200078e0a03 */
[----:B------:R-:W-:Y:S02]  /*0c30*/  LOP3.LUT R12, R12, 0xfffffff8, RZ, 0xc0, !PT ;  /* 0xfffffff80c0c7812 */ /* 0x000fe400078ec0ff */
[----:B------:R-:W-:-:S02]  /*0c40*/  LEA.HI R9, R9, R20, RZ, 0x5 ;  /* 0x0000001409097211 */ /* 0x000fc400078f28ff */
[----:B------:R-:W-:Y:S01]  /*0c50*/  LEA.HI R0, R0, R14, RZ, 0x1 ;  /* 0x0000000e00007211 */ /* 0x000fe200078f08ff */
[----:B------:R-:W-:Y:S01]  /*0c60*/  IMAD.IADD R12, R11, 0x1, -R12 ;  /* 0x000000010b0c7824 */ /* 0x000fe200078e0a0c */
[----:B------:R-:W-:Y:S02]  /*0c70*/  LOP3.LUT R13, R7, 0xfffffffc, RZ, 0xc0, !PT ;  /* 0xfffffffc070d7812 */ /* 0x000fe400078ec0ff */
[----:B------:R-:W-:Y:S02]  /*0c80*/  LOP3.LUT R7, R218, 0xfffffff8, RZ, 0xc0, !PT ;  /* 0xfffffff8da077812 */ /* 0x000fe400078ec0ff */
[----:B------:R-:W-:Y:S01]  /*0c90*/  LOP3.LUT R6, R6, 0xfffffc00, RZ, 0xc0, !PT ;  /* 0xfffffc0006067812 */ /* 0x000fe200078ec0ff */
[----:B------:R-:W-:Y:S01]  /*0ca0*/  IMAD.IADD R13, R4, 0x1, -R13 ;  /* 0x00000001040d7824 */ /* 0x000fe200078e0a0d */
[----:B------:R-:W-:Y:S01]  /*0cb0*/  LOP3.LUT R2, R2, 0x1ffffffe, RZ, 0xc0, !PT ;  /* 0x1ffffffe02027812 */ /* 0x000fe200078ec0ff */
[----:B------:R-:W-:Y:S01]  /*0cc0*/  IMAD.IADD R18, R4, 0x1, -R7 ;  /* 0x0000000104127824 */ /* 0x000fe200078e0a07 */
[----:B------:R-:W-:Y:S01]  /*0cd0*/  SHF.R.S32.HI R9, RZ, 0x5, R9 ;  /* 0x00000005ff097819 */ /* 0x000fe20000011409 */
[----:B------:R-:W-:Y:S01]  /*0ce0*/  IMAD R3, R3, 0x40, R6 ;  /* 0x0000004003037824 */ /* 0x000fe200078e0206 */
[----:B------:R-:W-:Y:S01]  /*0cf0*/  LOP3.LUT R0, R0, 0x3fffffe, RZ, 0xc0, !PT ;  /* 0x03fffffe00007812 */ /* 0x000fe200078ec0ff */
[----:B------:R-:W-:Y:S01]  /*0d00*/  IMAD.IADD R2, R5, 0x1, -R2 ;  /* 0x0000000105027824 */ /* 0x000fe200078e0a02 */
[----:B------:R-:W-:Y:S01]  /*0d10*/  SHF.R.S32.HI R218, RZ, 0x3, R218 ;  /* 0x00000003ffda7819 */ /* 0x000fe200000114da */
[----:B------:R-:W-:Y:S01]  /*0d20*/  IMAD R9, R9, 0x10, R12 ;  /* 0x0000001009097824 */ /* 0x000fe200078e020c */
[----:B------:R-:W-:Y:S01]  /*0d30*/  STL [R1+0x54], R18 ;  /* 0x0000541201007387 */ /* 0x000fe20000100800 */
[----:B------:R-:W-:Y:S01]  /*0d40*/  IMAD.IADD R0, R14, 0x1, -R0 ;  /* 0x000000010e007824 */ /* 0x000fe200078e0a00 */
[----:B------:R-:W-:Y:S01]  /*0d50*/  LEA.HI R4, R13, R13, RZ, 0x1 ;  /* 0x0000000d0d047211 */ /* 0x000fe200078f08ff */
[----:B------:R-:W-:Y:S01]  /*0d60*/  VIADD R17, R218, 0x40 ;  /* 0x00000040da117836 */ /* 0x000fe20000000000 */
[----:B------:R0:W-:Y:S01]  /*0d70*/  STL [R1+0xa8], R14 ;  /* 0x0000a80e01007387 */ /* 0x0001e20000100800 */
[----:B------:R-:W-:Y:S01]  /*0d80*/  IMAD R2, R2, 0x8, R3 ;  /* 0x0000000802027824 */ /* 0x000fe200078e0203 */
[----:B------:R-:W-:Y:S01]  /*0d90*/  LOP3.LUT R4, R4, 0x1ffffffe, RZ, 0xc0, !PT ;  /* 0x1ffffffe04047812 */ /* 0x000fe200078ec0ff */
[----:B------:R-:W-:Y:S01]  /*0da0*/  IMAD R12, R0, 0x40, R9 ;  /* 0x00000040000c7824 */ /* 0x000fe200078e0209 */
[----:B------:R-:W-:Y:S01]  /*0db0*/  SHF.R.S32.HI R6, RZ, 0x1f, R17 ;  /* 0x0000001fff067819 */ /* 0x000fe20000011411 */
[----:B------:R-:W-:Y:S01]  /*0dc0*/  IMAD.SHL.U32 R5, R17, 0x40, RZ ;  /* 0x0000004011057824 */ /* 0x000fe200078e00ff */
[----:B------:R1:W-:Y:S01]  /*0dd0*/  STL [R1+0xb0], R2 ;  /* 0x0000b00201007387 */ /* 0x0003e20000100800 */
[----:B------:R-:W-:Y:S01]  /*0de0*/  IMAD.SHL.U32 R200, R18, 0x4, RZ ;  /* 0x0000000412c87824 */ /* 0x000fe200078e00ff */
[----:B------:R-:W-:Y:S01]  /*0df0*/  LEA.HI R6, R6, R17, RZ, 0x3 ;  /* 0x0000001106067211 */ /* 0x000fe200078f18ff */
[----:B------:R-:W-:Y:S01]  /*0e00*/  VIADD R21, R218, 0x20 ;  /* 0x00000020da157836 */ /* 0x000fe20000000000 */
[----:B0-----:R-:W-:Y:S01]  /*0e10*/  LOP3.LUT R14, R8, 0xfffffe00, RZ, 0xc0, !PT ;  /* 0xfffffe00080e7812 */ /* 0x001fe200078ec0ff */
[----:B------:R-:W-:Y:S01]  /*0e20*/  STL [R1+0xac], R12 ;  /* 0x0000ac0c01007387 */ /* 0x000fe20000100800 */
[----:B------:R-:W-:Y:S01]  /*0e30*/  VIADD R15, R218, 0x60 ;  /* 0x00000060da0f7836 */ /* 0x000fe20000000000 */
[----:B------:R-:W-:Y:S01]  /*0e40*/  LOP3.LUT R30, R5, 0x1c0, RZ, 0xc0, !PT ;  /* 0x000001c0051e7812 */ /* 0x000fe200078ec0ff */
[C---:B------:R-:W-:Y:S01]  /*0e50*/  VIADD R235, R200.reuse, 0x40 ;  /* 0x00000040c8eb7836 */ /* 0x040fe20000000000 */
[----:B------:R0:W-:Y:S01]  /*0e60*/  STL [R1+0x3c], R14 ;  /* 0x00003c0e01007387 */ /* 0x0001e20000100800 */
[----:B-1----:R-:W-:Y:S01]  /*0e70*/  SHF.R.S32.HI R2, RZ, 0x1f, R21 ;  /* 0x0000001fff027819 */ /* 0x002fe20000011415 */
[----:B------:R-:W-:Y:S01]  /*0e80*/  IMAD.SHL.U32 R0, R21, 0x40, RZ ;  /* 0x0000004015007824 */ /* 0x000fe200078e00ff */
[----:B------:R-:W-:Y:S01]  /*0e90*/  SHF.R.S32.HI R8, RZ, 0x1f, R15 ;  /* 0x0000001fff087819 */ /* 0x000fe2000001140f */
[----:B------:R-:W2:Y:S01]  /*0ea0*/  LDL.LU R17, [R1+0x50] ;  /* 0x0000500001117983 */ /* 0x000ea20000300800 */
[----:B------:R-:W-:Y:S01]  /*0eb0*/  IMAD.IADD R226, R200, 0x1, R235 ;  /* 0x00000001c8e27824 */ /* 0x000fe200078e02eb */
[----:B------:R-:W-:Y:S01]  /*0ec0*/  LEA.HI R2, R2, R21, RZ, 0x3 ;  /* 0x0000001502027211 */ /* 0x000fe200078f18ff */
[----:B------:R-:W-:Y:S01]  /*0ed0*/  IMAD.SHL.U32 R7, R15, 0x40, RZ ;  /* 0x000000400f077824 */ /* 0x000fe200078e00ff */
[----:B------:R-:W-:Y:S01]  /*0ee0*/  LEA.HI R8, R8, R15, RZ, 0x3 ;  /* 0x0000000f08087211 */ /* 0x000fe200078f18ff */
[----:B------:R-:W-:Y:S01]  /*0ef0*/  IMAD.SHL.U32 R11, R218, 0x40, RZ ;  /* 0x00000040da0b7824 */ /* 0x000fe200078e00ff */
[----:B------:R-:W-:Y:S01]  /*0f00*/  SHF.R.S32.HI R5, RZ, 0x1f, R226 ;  /* 0x0000001fff057819 */ /* 0x000fe200000114e2 */
[----:B------:R-:W-:Y:S01]  /*0f10*/  IMAD.SHL.U32 R2, R2, 0x40, RZ ;  /* 0x0000004002027824 */ /* 0x000fe200078e00ff */
[----:B------:R-:W-:Y:S01]  /*0f20*/  LOP3.LUT R31, R0, 0x1c0, RZ, 0xc0, !PT ;  /* 0x000001c0001f7812 */ /* 0x000fe200078ec0ff */
[----:B------:R-:W-:Y:S01]  /*0f30*/  IMAD.SHL.U32 R8, R8, 0x40, RZ ;  /* 0x0000004008087824 */ /* 0x000fe200078e00ff */
[-C--:B------:R-:W-:Y:S01]  /*0f40*/  LEA.HI R0, R5, R226.reuse, RZ, 0x6 ;  /* 0x000000e205007211 */ /* 0x080fe200078f30ff */
[----:B------:R-:W-:Y:S01]  /*0f50*/  IMAD.IADD R4, R13, 0x1, -R4 ;  /* 0x000000010d047824 */ /* 0x000fe200078e0a04 */
[----:B------:R-:W-:-:S02]  /*0f60*/  LEA.HI R5, R5, R226, RZ, 0x3 ;  /* 0x000000e205057211 */ /* 0x000fc400078f18ff */
[----:B------:R-:W-:Y:S02]  /*0f70*/  LOP3.LUT R29, R7, 0x1c0, RZ, 0xc0, !PT ;  /* 0x000001c0071d7812 */ /* 0x000fe400078ec0ff */
[----:B------:R-:W-:Y:S01]  /*0f80*/  LOP3.LUT R27, R2, 0xfffffe00, RZ, 0xc0, !PT ;  /* 0xfffffe00021b7812 */ /* 0x000fe200078ec0ff */
[----:B------:R-:W-:Y:S01]  /*0f90*/  IMAD.SHL.U32 R2, R0, 0x80, RZ ;  /* 0x0000008000027824 */ /* 0x000fe200078e00ff */
[----:B------:R-:W-:Y:S01]  /*0fa0*/  LOP3.LUT R3, R11, 0x1c0, RZ, 0xc0, !PT ;  /* 0x000001c00b037812 */ /* 0x000fe200078ec0ff */
[----:B------:R-:W-:Y:S01]  /*0fb0*/  IMAD.SHL.U32 R6, R6, 0x40, RZ ;  /* 0x0000004006067824 */ /* 0x000fe200078e00ff */
[----:B------:R-:W-:Y:S02]  /*0fc0*/  LOP3.LUT R23, R8, 0xfffffe00, RZ, 0xc0, !PT ;  /* 0xfffffe0008177812 */ /* 0x000fe400078ec0ff */
[----:B------:R-:W-:Y:S02]  /*0fd0*/  LOP3.LUT R0, R5, 0x38, RZ, 0xc0, !PT ;  /* 0x0000003805007812 */ /* 0x000fe400078ec0ff */
[----:B------:R-:W-:-:S02]  /*0fe0*/  SHF.R.U32.HI R24, RZ, 0x3, R29 ;  /* 0x00000003ff187819 */ /* 0x000fc4000001161d */
[--C-:B------:R-:W-:Y:S01]  /*0ff0*/  LOP3.LUT R8, R29, 0x38, R5.reuse, 0xf8, !PT ;  /* 0x000000381d087812 */ /* 0x100fe200078ef805 */
[----:B------:R-:W-:Y:S01]  /*1000*/  IMAD.SHL.U32 R18, R18, 0x8, RZ ;  /* 0x0000000812127824 */ /* 0x000fe200078e00ff */
[----:B------:R-:W-:Y:S02]  /*1010*/  SHF.R.U32.HI R26, RZ, 0x3, R30 ;  /* 0x00000003ff1a7819 */ /* 0x000fe4000001161e */
[----:B------:R-:W-:Y:S02]  /*1020*/  LOP3.LUT R7, R30, 0x38, R5, 0xf8, !PT ;  /* 0x000000381e077812 */ /* 0x000fe400078ef805 */
[----:B------:R-:W-:Y:S02]  /*1030*/  SHF.R.U32.HI R32, RZ, 0x3, R3 ;  /* 0x00000003ff207819 */ /* 0x000fe40000011603 */
[----:B------:R-:W-:Y:S02]  /*1040*/  LOP3.LUT R0, R0, 0x1c0, R11, 0xf8, !PT ;  /* 0x000001c000007812 */ /* 0x000fe400078ef80b */
[----:B------:R-:W-:-:S02]  /*1050*/  LOP3.LUT R2, R2, 0xffffe000, RZ, 0xc0, !PT ;  /* 0xffffe00002027812 */ /* 0x000fc400078ec0ff */
[----:B------:R-:W-:Y:S02]  /*1060*/  LOP3.LUT R15, R8, R24, RZ, 0x3c, !PT ;  /* 0x00000018080f7212 */ /* 0x000fe400078e3cff */
[----:B------:R-:W-:Y:S02]  /*1070*/  LOP3.LUT R25, R6, 0xfffffe00, RZ, 0xc0, !PT ;  /* 0xfffffe0006197812 */ /* 0x000fe400078ec0ff */
[----:B------:R-:W-:Y:S02]  /*1080*/  SHF.R.U32.HI R28, RZ, 0x3, R31 ;  /* 0x00000003ff1c7819 */ /* 0x000fe4000001161f */
[----:B------:R-:W-:Y:S02]  /*1090*/  LOP3.LUT R6, R31, 0x38, R5, 0xf8, !PT ;  /* 0x000000381f067812 */ /* 0x000fe400078ef805 */
[----:B------:R-:W-:Y:S02]  /*10a0*/  LOP3.LUT R11, R7, R26, RZ, 0x3c, !PT ;  /* 0x0000001a070b7212 */ /* 0x000fe400078e3cff */
[----:B------:R-:W-:-:S02]  /*10b0*/  LOP3.LUT R7, R0, R32, RZ, 0x3c, !PT ;  /* 0x0000002000077212 */ /* 0x000fc400078e3cff */
[----:B------:R-:W-:Y:S01]  /*10c0*/  IADD3 R21, R15, R2, R23 ;  /* 0x000000020f157210 */ /* 0x000fe20007ffe017 */
[----:B------:R-:W-:Y:S01]  /*10d0*/  VIADD R15, R18, 0x80 ;  /* 0x00000080120f7836 */ /* 0x000fe20000000000 */
[----:B------:R-:W-:Y:S01]  /*10e0*/  LOP3.LUT R3, R3, 0x38, R18, 0xf8, !PT ;  /* 0x0000003803037812 */ /* 0x000fe200078ef812 */
[----:B------:R-:W-:Y:S01]  /*10f0*/  STL [R1+0x38], R27 ;  /* 0x0000381b01007387 */ /* 0x000fe20000100800 */
[----:B------:R-:W-:Y:S02]  /*1100*/  LOP3.LUT R9, R6, R28, RZ, 0x3c, !PT ;  /* 0x0000001c06097212 */ /* 0x000fe400078e3cff */
[-C--:B------:R-:W-:Y:S01]  /*1110*/  IADD3 R13, R11, R2.reuse, R25 ;  /* 0x000000020b0d7210 */ /* 0x080fe20007ffe019 */
[----:B------:R-:W-:Y:S01]  /*1120*/  STL [R1+0x84], R25 ;  /* 0x0000841901007387 */ /* 0x000fe20000100800 */
[-C--:B------:R-:W-:Y:S01]  /*1130*/  IADD3 R7, R7, R2.reuse, R14 ;  /* 0x0000000207077210 */ /* 0x080fe20007ffe00e */
[----:B------:R-:W-:Y:S01]  /*1140*/  VIADD R11, R18, 0xc0 ;  /* 0x000000c0120b7836 */ /* 0x000fe20000000000 */
[----:B------:R-:W-:Y:S01]  /*1150*/  LOP3.LUT R229, R10, 0x7ffffffc, RZ, 0xc0, !PT ;  /* 0x7ffffffc0ae57812 */ /* 0x000fe200078ec0ff */
[----:B------:R-:W-:Y:S01]  /*1160*/  STL [R1+0x80], R23 ;  /* 0x0000801701007387 */ /* 0x000fe20000100800 */
[----:B0-----:R-:W-:Y:S01]  /*1170*/  LOP3.LUT R14, R14, R3, R32, 0xf6, !PT ;  /* 0x000000030e0e7212 */ /* 0x001fe200078ef620 */
[----:B------:R-:W-:Y:S01]  /*1180*/  VIADD R237, R200, 0x60 ;  /* 0x00000060c8ed7836 */ /* 0x000fe20000000000 */
[----:B------:R-:W-:Y:S01]  /*1190*/  SHF.R.S32.HI R10, RZ, 0x1f, R235 ;  /* 0x0000001fff0a7819 */ /* 0x000fe200000114eb */
[----:B------:R-:W-:Y:S01]  /*11a0*/  STL [R1+0x64], RZ ;  /* 0x000064ff01007387 */ /* 0x000fe20000100800 */
[----:B------:R-:W-:-:S02]  /*11b0*/  IADD3 R9, R9, R2, R27 ;  /* 0x0000000209097210 */ /* 0x000fc40007ffe01b */
[----:B------:R-:W-:Y:S01]  /*11c0*/  SHF.R.S32.HI R3, RZ, 0x1f, R15 ;  /* 0x0000001fff037819 */ /* 0x000fe2000001140f */
[----:B------:R-:W-:Y:S01]  /*11d0*/  STL [R1], RZ ;  /* 0x000000ff01007387 */ /* 0x000fe20000100800 */
[----:B------:R-:W-:Y:S02]  /*11e0*/  SHF.R.S32.HI R2, RZ, 0x1f, R218 ;  /* 0x0000001fff027819 */ /* 0x000fe400000114da */
[--C-:B------:R-:W-:Y:S01]  /*11f0*/  LOP3.LUT R2, R31, 0x38, R18.reuse, 0xf8, !PT ;  /* 0x000000381f027812 */ /* 0x100fe200078ef812 */
[----:B------:R0:W-:Y:S01]  /*1200*/  STL [R1+0x24], R15 ;  /* 0x0000240f01007387 */ /* 0x0001e20000100800 */
[----:B------:R-:W-:-:S03]  /*1210*/  LOP3.LUT R6, R30, 0x38, R18, 0xf8, !PT ;  /* 0x000000381e067812 */ /* 0x000fc600078ef812 */
[----:B------:R-:W-:Y:S01]  /*1220*/  STL [R1+0x28], R11 ;  /* 0x0000280b01007387 */ /* 0x000fe20000100800 */
[----:B------:R-:W-:-:S03]  /*1230*/  LOP3.LUT R8, R29, 0x38, R18, 0xf8, !PT ;  /* 0x000000381d087812 */ /* 0x000fc600078ef812 */
[----:B------:R-:W-:Y:S01]  /*1240*/  STL [R1+0x50], R14 ;  /* 0x0000500e01007387 */ /* 0x000fe20000100800 */
[----:B0-----:R-:W-:-:S03]  /*1250*/  SHF.R.S32.HI R15, RZ, 0x1f, R237 ;  /* 0x0000001fff0f7819 */ /* 0x001fc600000114ed */
[----:B------:R0:W-:Y:S01]  /*1260*/  STL [R1+0x78], R10 ;  /* 0x0000780a01007387 */ /* 0x0001e20000100800 */
[----:B------:R-:W-:-:S03]  /*1270*/  VIADD R0, R16, 0x10400 ;  /* 0x0001040010007836 */ /* 0x000fc60000000000 */
[----:B------:R1:W-:Y:S01]  /*1280*/  STL [R1+0x70], R3 ;  /* 0x0000700301007387 */ /* 0x0003e20000100800 */
[----:B0-----:R-:W-:Y:S02]  /*1290*/  SHF.R.S32.HI R10, RZ, 0x1f, R11 ;  /* 0x0000001fff0a7819 */ /* 0x001fe4000001140b */
[----:B------:R-:W-:Y:S02]  /*12a0*/  LOP3.LUT R11, R25, R6, R26, 0xf6, !PT ;  /* 0x00000006190b7212 */ /* 0x000fe400078ef61a */
[----:B-1----:R-:W-:Y:S01]  /*12b0*/  LOP3.LUT R3, R27, R2, R28, 0xf6, !PT ;  /* 0x000000021b037212 */ /* 0x002fe200078ef61c */
[----:B------:R0:W-:Y:S02]  /*12c0*/  STL [R1+0x74], R15 ;  /* 0x0000740f01007387 */ /* 0x0001e40000100800 */
[--C-:B------:R-:W-:Y:S02]  /*12d0*/  IMAD R6, R11, 0x2, R0.reuse ;  /* 0x000000020b067824 */ /* 0x100fe400078e0200 */
[----:B------:R-:W-:Y:S01]  /*12e0*/  IMAD R2, R3, 0x2, R0 ;  /* 0x0000000203027824 */ /* 0x000fe200078e0200 */
[----:B------:R-:W-:Y:S01]  /*12f0*/  STL [R1+0x6c], R10 ;  /* 0x00006c0a01007387 */ /* 0x000fe20000100800 */
[----:B0-----:R-:W-:-:S03]  /*1300*/  LOP3.LUT R15, R23, R8, R24, 0xf6, !PT ;  /* 0x00000008170f7212 */ /* 0x001fc600078ef618 */
[----:B------:R0:W-:Y:S01]  /*1310*/  STL [R1+0xa0], R2 ;  /* 0x0000a00201007387 */ /* 0x0001e20000100800 */
[--C-:B------:R-:W-:Y:S02]  /*1320*/  IMAD R8, R9, 0x2, R0.reuse ;  /* 0x0000000209087824 */ /* 0x100fe400078e0200 */
[----:B------:R-:W-:Y:S01]  /*1330*/  IMAD R3, R15, 0x2, R0 ;  /* 0x000000020f037824 */ /* 0x000fe200078e0200 */
[----:B------:R1:W-:Y:S01]  /*1340*/  STL [R1+0x98], R6 ;  /* 0x0000980601007387 */ /* 0x0003e20000100800 */
[----:B0-----:R-:W-:-:S03]  /*1350*/  LOP3.LUT R2, R5, 0xfffffff8, RZ, 0xc0, !PT ;  /* 0xfffffff805027812 */ /* 0x001fc600078ec0ff */
[----:B------:R0:W-:Y:S01]  /*1360*/  STL [R1+0x90], R3 ;  /* 0x0000900301007387 */ /* 0x0001e20000100800 */
[----:B-1----:R-:W-:-:S03]  /*1370*/  IMAD R6, R13, 0x2, R0 ;  /* 0x000000020d067824 */ /* 0x002fc600078e0200 */
[----:B------:R-:W-:Y:S04]  /*1380*/  STL [R1+0x9c], R8 ;  /* 0x00009c0801007387 */ /* 0x000fe80000100800 */
[----:B------:R-:W-:Y:S01]  /*1390*/  STL [R1+0x68], R2 ;  /* 0x0000680201007387 */ /* 0x000fe20000100800 */
[----:B0-----:R-:W-:-:S03]  /*13a0*/  IMAD R3, R21, 0x2, R0 ;  /* 0x0000000215037824 */ /* 0x001fc600078e0200 */
[----:B------:R0:W-:Y:S04]  /*13b0*/  STL [R1+0x94], R6 ;  /* 0x0000940601007387 */ /* 0x0001e80000100800 */
[----:B------:R1:W-:Y:S01]  /*13c0*/  STL [R1+0x8c], R3 ;  /* 0x00008c0301007387 */ /* 0x0003e20000100800 */
[--C-:B0-----:R-:W-:Y:S02]  /*13d0*/  IMAD R6, R7, 0x2, R0.reuse ;  /* 0x0000000207067824 */ /* 0x101fe400078e0200 */
[----:B------:R-:W-:Y:S01]  /*13e0*/  IMAD R0, R14, 0x2, R0 ;  /* 0x000000020e007824 */ /* 0x000fe200078e0200 */
[----:B-1----:R-:W-:Y:S02]  /*13f0*/  SHF.R.S32.HI R3, RZ, 0x3, R5 ;  /* 0x00000003ff037819 */ /* 0x002fe40000011405 */
[----:B------:R-:W-:Y:S01]  /*1400*/  STL [R1+0xa4], R6 ;  /* 0x0000a40601007387 */ /* 0x000fe20000100800 */
[----:B------:R-:W-:-:S03]  /*1410*/  SHF.R.S32.HI R2, RZ, 0x1f, R2 ;  /* 0x0000001fff027819 */ /* 0x000fc60000011402 */
[----:B------:R0:W-:Y:S04]  /*1420*/  STL [R1+0x44], R0 ;  /* 0x0000440001007387 */ /* 0x0001e80000100800 */
[----:B------:R1:W-:Y:S01]  /*1430*/  STL [R1+0x58], R3 ;  /* 0x0000580301007387 */ /* 0x0003e20000100800 */
[----:B0-----:R-:W-:-:S05]  /*1440*/  IMAD R0, R4, 0x8, R12 ;  /* 0x0000000804007824 */ /* 0x001fca00078e020c */
[----:B------:R1:W-:Y:S04]  /*1450*/  STL [R1+0x48], R0 ;  /* 0x0000480001007387 */ /* 0x0003e80000100800 */
[----:B------:R1:W-:Y:S01]  /*1460*/  STL [R1+0x7c], R2 ;  /* 0x00007c0201007387 */ /* 0x0003e20000100800 */
[----:B------:R-:W-:Y:S01]  /*1470*/  IMAD.MOV.U32 R219, RZ, RZ, RZ ;  /* 0x000000ffffdb7224 */ /* 0x000fe200078e00ff */
[----:B------:R-:W-:Y:S01]  /*1480*/  SHF.R.S32.HI R19, RZ, 0x1f, R18 ;  /* 0x0000001fff137819 */ /* 0x000fe20000011412 */
[----:B------:R-:W-:Y:S02]  /*1490*/  IMAD.MOV.U32 R22, RZ, RZ, RZ ;  /* 0x000000ffff167224 */ /* 0x000fe400078e00ff */
[----:B------:R-:W-:Y:S02]  /*14a0*/  VIADD R234, R200, 0x20 ;  /* 0x00000020c8ea7836 */ /* 0x000fe40000000000 */
[----:B------:R-:W-:Y:S01]  /*14b0*/  IMAD.IADD R229, R20, 0x1, -R229 ;  /* 0x0000000114e57824 */ /* 0x000fe200078e0ae5 */
[----:B--2---:R-:W-:Y:S01]  /*14c0*/  LOP3.LUT R233, R17, 0x1, RZ, 0xfc, !PT ;  /* 0x0000000111e97812 */ /* 0x004fe200078efcff */
[----:B-1----:R-:W-:-:S07]  /*14d0*/  IMAD.MOV.U32 R17, RZ, RZ, RZ ;  /* 0x000000ffff117224 */ /* 0x002fce00078e00ff */
.L_x_2039:
[----:B------:R-:W-:Y:S01]  /*14e0*/  ULDC.64 UR4, c[0x0][0xa28] ;  /* 0x00028a0000047ab9 */ /* 0x000fe20000000a00 */
[----:B0-23--:R-:W0:Y:S01]  /*14f0*/  LDC.64 R4, c[0x0][0xa08] ;  /* 0x00028200ff047b82 */ /* 0x00de220000000a00 */
[----:B------:R-:W-:Y:S01]  /*1500*/  ISETP.NE.U32.AND P0, PT, RZ, UR4, PT ;  /* 0x00000004ff007c0c */ /* 0x000fe2000bf05070 */
[----:B------:R-:W-:Y:S01]  /*1510*/  IMAD.MOV.U32 R0, RZ, RZ, RZ ;  /* 0x000000ffff007224 */ /* 0x000fe200078e00ff */
[----:B------:R-:W-:Y:S01]  /*1520*/  ULDC.64 UR6, c[0x0][0xa20] ;  /* 0x0002880000067ab9 */ /* 0x000fe20000000a00 */
[----:B------:R-:W-:Y:S01]  /*1530*/  IMAD.MOV.U32 R26, RZ, RZ, RZ ;  /* 0x000000ffff1a7224 */ /* 0x000fe200078e00ff */
[----:B------:R-:W-:Y:S01]  /*1540*/  ISETP.NE.AND.EX P0, PT, RZ, UR5, PT, P0 ;  /* 0x00000005ff007c0c */ /* 0x000fe2000bf05300 */
[----:B------:R-:W-:Y:S02]  /*1550*/  ULDC.64 UR4, c[0x0][0xa18] ;  /* 0x0002860000047ab9 */ /* 0x000fe40000000a00 */
[----:B------:R-:W-:-:S04]  /*1560*/  ISETP.NE.U32.AND P1, PT, RZ, UR4, PT ;  /* 0x00000004ff007c0c */ /* 0x000fc8000bf25070 */
[----:B------:R-:W-:Y:S01]  /*1570*/  ISETP.NE.AND.EX P1, PT, RZ, UR5, PT, P1 ;  /* 0x00000005ff007c0c */ /* 0x000fe2000bf25310 */
[----:B------:R-:W-:Y:S02]  /*1580*/  ULDC.64 UR4, c[0x0][0xa08] ;  /* 0x0002820000047ab9 */ /* 0x000fe40000000a00 */
[----:B------:R-:W-:-:S03]  /*1590*/  ISETP.NE.U32.AND P3, PT, RZ, UR4, PT ;  /* 0x00000004ff007c0c */ /* 0x000fc6000bf65070 */
[----:B----4-:R-:W1:Y:S01]  /*15a0*/  @P0 LDC.64 R2, c[0x0][0xa28] ;  /* 0x00028a00ff020b82 */ /* 0x010e620000000a00 */
[----:B------:R-:W-:Y:S01]  /*15b0*/  ISETP.NE.AND.EX P3, PT, RZ, UR5, PT, P3 ;  /* 0x00000005ff007c0c */ /* 0x000fe2000bf65330 */
[----:B0-----:R-:W-:-:S06]  /*15c0*/  IMAD.WIDE R8, R63, 0x4, R4 ;  /* 0x000000043f087825 */ /* 0x001fcc00078e0204 */
[----:B------:R-:W0:Y:S01]  /*15d0*/  @P1 LDC.64 R6, c[0x0][0xa18] ;  /* 0x00028600ff061b82 */ /* 0x000e220000000a00 */
[----:B------:R-:W-:Y:S02]  /*15e0*/  ULDC UR4, c[0x0][0x288] ;  /* 0x0000a20000047ab9 */ /* 0x000fe40000000800 */
[----:B------:R-:W-:Y:S01]  /*15f0*/  IMAD.U32 R220, RZ, RZ, UR4 ;  /* 0x00000004ffdc7e24 */ /* 0x000fe2000f8e00ff */
[----:B------:R2:W-:Y:S01]  /*1600*/  STL [R1+0x5c], R62 ;  /* 0x00005c3e01007387 */ /* 0x0005e20000100800 */
[----:B------:R-:W-:-:S03]  /*1610*/  ULDC.64 UR4, c[0x0][0x418] ;  /* 0x0001060000047ab9 */ /* 0x000fc60000000a00 */
[----:B-----5:R2:W5:Y:S01]  /*1620*/  @P3 LDG.E R26, desc[UR60][R8.64] ;  /* 0x0000003c081a3981 */ /* 0x020562000c1e1900 */
[----:B-1----:R-:W-:-:S05]  /*1630*/  @P0 IMAD.WIDE R2, R63, 0x4, R2 ;  /* 0x000000043f020825 */ /* 0x002fca00078e0202 */
[----:B------:R2:W5:Y:S01]  /*1640*/  @P0 LDG.E R0, desc[UR60][R2.64] ;  /* 0x0000003c02000981 */ /* 0x000562000c1e1900 */
[----:B0-----:R-:W-:-:S05]  /*1650*/  @P1 IMAD.WIDE R4, R63, 0x4, R6 ;  /* 0x000000043f041825 */ /* 0x001fca00078e0206 */
[----:B------:R2:W5:Y:S04]  /*1660*/  @P1 LDG.E R220, desc[UR60][R4.64] ;  /* 0x0000003c04dc1981 */ /* 0x000568000c1e1900 */
[----:B------:R2:W-:Y:S01]  /*1670*/  STL [R1+0x60], R63 ;  /* 0x0000603f01007387 */ /* 0x0005e20000100800 */
[----:B------:R-:W-:-:S03]  /*1680*/  UISETP.NE.U32.AND UP0, UPT, UR4, URZ, UPT ;  /* 0x0000003f0400728c */ /* 0x000fc6000bf05070 */
[----:B------:R-:W-:Y:S01]  /*1690*/  ULDC UR4, c[0x0][0x424] ;  /* 0x0001090000047ab9 */ /* 0x000fe20000000800 */
[----:B------:R-:W-:Y:S01]  /*16a0*/  UISETP.NE.AND.EX UP0, UPT, UR5, URZ, UPT, UP0 ;  /* 0x0000003f0500728c */ /* 0x000fe2000bf05300 */
[----:B------:R-:W-:Y:S02]  /*16b0*/  ISETP.NE.U32.AND P2, PT, RZ, UR6, PT ;  /* 0x00000006ff007c0c */ /* 0x000fe4000bf45070 */
[----:B------:R-:W-:Y:S01]  /*16c0*/  ULDC UR5, c[0x0][0x2f0] ;  /* 0x0000bc0000057ab9 */ /* 0x000fe20000000800 */
[----:B------:R-:W-:Y:S01]  /*16d0*/  USEL UR4, UR4, 0x1, UP0 ;  /* 0x0000000104047887 */ /* 0x000fe20008000000 */
[----:B------:R-:W-:-:S03]  /*16e0*/  ISETP.NE.AND.EX P2, PT, RZ, UR7, PT, P2 ;  /* 0x00000007ff007c0c */ /* 0x000fc6000bf45320 */
[----:B------:R-:W-:-:S03]  /*16f0*/  UIMAD UR4, UR4, UR5, URZ ;  /* 0x00000005040472a4 */ /* 0x000fc6000f8e023f */
[----:B------:R-:W-:Y:S01]  /*1700*/  ULDC UR5, c[0x0][0x348] ;  /* 0x0000d20000057ab9 */ /* 0x000fe20000000800 */
[----:B--2---:R-:W-:Y:S08]  /*1710*/  @P1 BRA `(.L_x_1751) ;  /* 0x0000000000241947 */ /* 0x004ff00003800000 */
[----:B------:R-:W-:Y:S02]  /*1720*/  ULDC.64 UR6, c[0x0][0xa00] ;  /* 0x0002800000067ab9 */ /* 0x000fe40000000a00 */
[----:B------:R-:W-:-:S04]  /*1730*/  ISETP.NE.U32.AND P0, PT, RZ, UR6, PT ;  /* 0x00000006ff007c0c */ /* 0x000fc8000bf05070 */
[----:B------:R-:W-:-:S13]  /*1740*/  ISETP.NE.AND.EX P0, PT, RZ, UR7, PT, P0 ;  /* 0x00000007ff007c0c */ /* 0x000fda000bf05300 */
[----:B------:R-:W-:Y:S05]  /*1750*/  @!P0 BRA `(.L_x_1751) ;  /* 0x0000000000148947 */ /* 0x000fea0003800000 */
[----:B------:R-:W0:Y:S02]  /*1760*/  LDC.64 R2, c[0x0][0xa00] ;  /* 0x00028000ff027b82 */ /* 0x000e240000000a00 */
[----:B0-----:R-:W-:-:S05]  /*1770*/  IMAD.WIDE R2, R63, 0x4, R2 ;  /* 0x000000043f027825 */ /* 0x001fca00078e0202 */
[----:B-----5:R-:W2:Y:S04]  /*1780*/  LDG.E R220, desc[UR60][R2.64] ;  /* 0x0000003c02dc7981 */ /* 0x020ea8000c1e1900 */
[----:B------:R-:W2:Y:S02]  /*1790*/  LDG.E R5, desc[UR60][R2.64+0x4] ;  /* 0x0000043c02057981 */ /* 0x000ea4000c1e1900 */
[----:B--2---:R-:W-:-:S07]  /*17a0*/  IMAD.IADD R220, R5, 0x1, -R220 ;  /* 0x0000000105dc7824 */ /* 0x004fce00078e0adc */
.L_x_1751:
[----:B------:R-:W-:Y:S02]  /*17b0*/  IMAD.U32 R2, RZ, RZ, UR5 ;  /* 0x00000005ff027e24 */ /* 0x000fe4000f8e00ff */
[----:B------:R-:W-:Y:S01]  /*17c0*/  IMAD.U32 R27, RZ, RZ, UR4 ;  /* 0x00000004ff1b7e24 */ /* 0x000fe2000f8e00ff */
[----:B------:R-:W-:Y:S06]  /*17d0*/  @!P2 BRA `(.L_x_1752) ;  /* 0x000000000010a947 */ /* 0x000fec0003800000 */
[----:B------:R-:W0:Y:S02]  /*17e0*/  LDC.64 R4, c[0x0][0xa20] ;  /* 0x00028800ff047b82 */ /* 0x000e240000000a00 */
[----:B0-----:R-:W-:-:S05]  /*17f0*/  IMAD.WIDE R4, R63, 0x4, R4 ;  /* 0x000000043f047825 */ /* 0x001fca00078e0204 */
[----:B------:R0:W5:Y:S01]  /*1800*/  LDG.E R27, desc[UR60][R4.64] ;  /* 0x0000003c041b7981 */ /* 0x000162000c1e1900 */
[----:B------:R-:W-:Y:S05]  /*1810*/  BRA `(.L_x_1753) ;  /* 0x0000000000107947 */ /* 0x000fea0003800000 */
.L_x_1752:
[----:B------:R-:W-:Y:S05]  /*1820*/  @!P3 BRA `(.L_x_1753) ;  /* 0x00000000000cb947 */ /* 0x000fea0003800000 */
[----:B------:R-:W2:Y:S04]  /*1830*/  LDG.E R4, desc[UR60][R8.64] ;  /* 0x0000003c08047981 */ /* 0x000ea8000c1e1900 */
[----:B------:R-:W2:Y:S02]  /*1840*/  LDG.E R27, desc[UR60][R8.64+0x4] ;  /* 0x0000043c081b7981 */ /* 0x000ea4000c1e1900 */
[----:B--2---:R-:W-:-:S07]  /*1850*/  IMAD.IADD R27, R27, 0x1, -R4 ;  /* 0x000000011b1b7824 */ /* 0x004fce00078e0a04 */
.L_x_1753:
[----:B------:R-:W-:Y:S01]  /*1860*/  ULDC.64 UR4, c[0x0][0xa10] ;  /* 0x0002840000047ab9 */ /* 0x000fe20000000a00 */
[----:B------:R-:W1:Y:S01]  /*1870*/  LDC R9, c[0x0][0x448] ;  /* 0x00011200ff097b82 */ /* 0x000e620000000800 */
[----:B------:R-:W-:-:S04]  /*1880*/  ISETP.NE.U32.AND P0, PT, RZ, UR4, PT ;  /* 0x00000004ff007c0c */ /* 0x000fc8000bf05070 */
[----:B------:R-:W-:Y:S01]  /*1890*/  ISETP.NE.AND.EX P0, PT, RZ, UR5, PT, P0 ;  /* 0x00000005ff007c0c */ /* 0x000fe2000bf05300 */
[----:B------:R-:W-:Y:S02]  /*18a0*/  ULDC.64 UR4, c[0x0][0xa30] ;  /* 0x00028c0000047ab9 */ /* 0x000fe40000000a00 */
[----:B------:R-:W-:Y:S01]  /*18b0*/  ISETP.NE.U32.AND P1, PT, RZ, UR4, PT ;  /* 0x00000004ff007c0c */ /* 0x000fe2000bf25070 */
[----:B-----5:R-:W-:Y:S01]  /*18c0*/  IMAD.MOV.U32 R23, RZ, RZ, R27 ;  /* 0x000000ffff177224 */ /* 0x020fe200078e001b */
[----:B------:R-:W2:Y:S02]  /*18d0*/  LDC.64 R12, c[0x0][0x9e0] ;  /* 0x00027800ff0c7b82 */ /* 0x000ea40000000a00 */
[----:B------:R-:W-:-:S06]  /*18e0*/  ISETP.NE.AND.EX P1, PT, RZ, UR5, PT, P1 ;  /* 0x00000005ff007c0c */ /* 0x000fcc000bf25310 */
[----:B0-----:R-:W0:Y:S08]  /*18f0*/  @P0 LDC.64 R4, c[0x0][0xa10] ;  /* 0x00028400ff040b82 */ /* 0x001e300000000a00 */
[----:B------:R-:W3:Y:S01]  /*1900*/  @P1 LDC.64 R6, c[0x0][0xa30] ;  /* 0x00028c00ff061b82 */ /* 0x000ee20000000a00 */
[----:B0-----:R-:W-:-:S05]  /*1910*/  @P0 IMAD.WIDE R4, R63, 0x4, R4 ;  /* 0x000000043f040825 */ /* 0x001fca00078e0204 */
[----:B------:R-:W4:Y:S04]  /*1920*/  @P0 LDG.E R3, desc[UR60][R4.64] ;  /* 0x0000003c04030981 */ /* 0x000f28000c1e1900 */
[----:B------:R0:W4:Y:S01]  /*1930*/  @P0 LDG.E R8, desc[UR60][R4.64+0x4] ;  /* 0x0000043c04080981 */ /* 0x000122000c1e1900 */
[----:B---3--:R-:W-:-:S05]  /*1940*/  @P1 IMAD.WIDE R6, R63, 0x4, R6 ;  /* 0x000000043f061825 */ /* 0x008fca00078e0206 */
[----:B------:R3:W5:Y:S01]  /*1950*/  @P1 LDG.E R23, desc[UR60][R6.64] ;  /* 0x0000003c06171981 */ /* 0x000762000c1e1900 */
[----:B-1----:R-:W-:Y:S01]  /*1960*/  ISETP.NE.AND P1, PT, R9, 0x1, PT ;  /* 0x000000010900780c */ /* 0x002fe20003f25270 */
[----:B------:R-:W-:Y:S01]  /*1970*/  IMAD.SHL.U32 R14, R61, 0x80, RZ ;  /* 0x000000803d0e7824 */ /* 0x000fe200078e00ff */
[----:B--2---:R-:W-:Y:S01]  /*1980*/  ISETP.GE.AND P2, PT, R13, 0x1, PT ;  /* 0x000000010d00780c */ /* 0x004fe20003f46270 */
[----:B------:R-:W-:Y:S02]  /*1990*/  IMAD.IADD R11, R27, 0x1, -R0 ;  /* 0x000000011b0b7824 */ /* 0x000fe400078e0a00 */
[----:B------:R-:W-:Y:S01]  /*19a0*/  VIADD R0, R14, 0x7f ;  /* 0x0000007f0e007836 */ /* 0x000fe20000000000 */
[----:B------:R1:W-:Y:S03]  /*19b0*/  STL [R1+0x2c], R14 ;  /* 0x00002c0e01007387 */ /* 0x0003e60000100800 */
[----:B0-----:R-:W-:-:S04]  /*19c0*/  IMAD.MOV.U32 R4, RZ, RZ, R0 ;  /* 0x000000ffff047224 */ /* 0x001fc800078e0000 */
[----:B------:R-:W0:Y:S08]  /*19d0*/  @P1 LDC R9, c[0x0][0x44c] ;  /* 0x00011300ff091b82 */ /* 0x000e300000000800 */
[----:B------:R-:W2:Y:S01]  /*19e0*/  @P1 LDC R10, c[0x0][0x450] ;  /* 0x00011400ff0a1b82 */ /* 0x000ea20000000800 */
[----:B----4-:R-:W-:Y:S02]  /*19f0*/  @P0 IMAD.IADD R2, R8, 0x1, -R3 ;  /* 0x0000000108020824 */ /* 0x010fe400078e0a03 */
[----:B0-----:R-:W-:-:S04]  /*1a00*/  @P1 IMAD.HI.U32 R3, R0, R9, RZ ;  /* 0x0000000900031227 */ /* 0x001fc800078e00ff */
[----:B------:R-:W-:Y:S01]  /*1a10*/  IMAD.IADD R221, R11, 0x1, R2 ;  /* 0x000000010bdd7824 */ /* 0x000fe200078e0202 */
[----:B--2---:R-:W-:-:S03]  /*1a20*/  @P1 SHF.R.U32.HI R4, RZ, R10, R3 ;  /* 0x0000000aff041219 */ /* 0x004fc60000011603 */
[C---:B------:R-:W-:Y:S01]  /*1a30*/  VIADD R0, R221.reuse, 0x3f ;  /* 0x0000003fdd007836 */ /* 0x040fe20000000000 */
[----:B------:R-:W-:-:S04]  /*1a40*/  IADD3 R5, R221, 0x1, -R220 ;  /* 0x00000001dd057810 */ /* 0x000fc80007ffe8dc */
[----:B------:R-:W-:Y:S01]  /*1a50*/  SHF.R.S32.HI R3, RZ, 0x1f, R0 ;  /* 0x0000001fff037819 */ /* 0x000fe20000011400 */
[----:B---3--:R-:W-:-:S03]  /*1a60*/  IMAD.IADD R7, R5, 0x1, R4 ;  /* 0x0000000105077824 */ /* 0x008fc600078e0204 */
[----:B------:R-:W-:Y:S01]  /*1a70*/  LEA.HI R3, R3, R0, RZ, 0x6 ;  /* 0x0000000003037211 */ /* 0x000fe200078f30ff */
[----:B------:R-:W-:-:S03]  /*1a80*/  IMAD.IADD R0, R7, 0x1, R12 ;  /* 0x0000000107007824 */ /* 0x000fc600078e020c */
[----:B------:R-:W-:Y:S01]  /*1a90*/  SHF.R.S32.HI R103, RZ, 0x6, R3 ;  /* 0x00000006ff677819 */ /* 0x000fe20000011403 */
[----:B-1----:R-:W-:Y:S06]  /*1aa0*/  @!P2 BRA `(.L_x_1754) ;  /* 0x000000000048a947 */ /* 0x002fec0003800000 */
        /* <DEDUP_REMOVED lines=11> */
.L_x_1756:
[----:B------:R-:W-:-:S13]  /*1b60*/  ISETP.NE.AND P0, PT, R13, 0x1, PT ;  /* 0x000000010d00780c */ /* 0x000fda0003f05270 */
[----:B------:R-:W0:Y:S02]  /*1b70*/  @P0 LDC.64 R4, c[0x0][0x9e8] ;  /* 0x00027a00ff040b82 */ /* 0x000e240000000a00 */
[----:B0-----:R-:W-:-:S05]  /*1b80*/  @P0 IMAD.HI.U32 R4, R3, R4, RZ ;  /* 0x0000000403040227 */ /* 0x001fca00078e00ff */
[----:B------:R-:W-:-:S07]  /*1b90*/  @P0 SHF.R.U32.HI R3, RZ, R5, R4 ;  /* 0x00000005ff030219 */ /* 0x000fce0000011604 */
.L_x_1757:
[----:B------:R-:W-:Y:S05]  /*1ba0*/  BSYNC B0 ;  /* 0x0000000000007941 */ /* 0x000fea0003800000 */
.L_x_1755:
[----:B------:R-:W-:-:S05]  /*1bb0*/  IMAD R3, R3, R13, R13 ;  /* 0x0000000d03037224 */ /* 0x000fca00078e020d */
[----:B------:R-:W-:-:S07]  /*1bc0*/  VIMNMX R0, R0, R3, PT ;  /* 0x0000000300007248 */ /* 0x000fce0003fe0100 */
.L_x_1754:
[----:B------:R-:W0:Y:S01]  /*1bd0*/  @P1 LDC R4, c[0x0][0x44c] ;  /* 0x00011300ff041b82 */ /* 0x000e220000000800 */
[----:B------:R-:W-:Y:S01]  /*1be0*/  IMAD.MOV.U32 R3, RZ, RZ, R14 ;  /* 0x000000ffff037224 */ /* 0x000fe200078e000e */
[----:B------:R-:W-:Y:S01]  /*1bf0*/  ULDC UR4, c[0x0][0x9dc] ;  /* 0x0002770000047ab9 */ /* 0x000fe20000000800 */
[----:B------:R-:W-:-:S05]  /*1c00*/  IMAD.IADD R106, R221, 0x1, -R220 ;  /* 0x00000001dd6a7824 */ /* 0x000fca00078e0adc */
[----:B------:R-:W1:Y:S01]  /*1c10*/  @P1 LDC R5, c[0x0][0x450] ;  /* 0x00011400ff051b82 */ /* 0x000e620000000800 */
[----:B0-----:R-:W-:-:S05]  /*1c20*/  @P1 IMAD.HI.U32 R4, R14, R4, RZ ;  /* 0x000000040e041227 */ /* 0x001fca00078e00ff */
[----:B-1----:R-:W-:-:S05]  /*1c30*/  @P1 SHF.R.U32.HI R3, RZ, R5, R4 ;  /* 0x00000005ff031219 */ /* 0x002fca0000011604 */
[----:B------:R-:W-:-:S04]  /*1c40*/  IMAD.IADD R3, R106, 0x1, R3 ;  /* 0x000000016a037824 */ /* 0x000fc800078e0203 */
[----:B------:R-:W-:Y:S01]  /*1c50*/  VIADD R4, R3, -UR4 ;  /* 0x8000000403047c36 */ /* 0x000fe20008000000 */
[----:B------:R-:W-:Y:S06]  /*1c60*/  @!P2 BRA `(.L_x_1758) ;  /* 0x000000000044a947 */ /* 0x000fec0003800000 */
[----:B------:R-:W-:Y:S01]  /*1c70*/  ISETP.GT.AND P0, PT, R3, -0x1, PT ;  /* 0xffffffff0300780c */ /* 0x000fe20003f04270 */
[----:B------:R-:W-:-:S12]  /*1c80*/  BSSY B0, `(.L_x_1759) ;  /* 0x000000d000007945 */ /* 0x000fd80003800000 */
        /* <DEDUP_REMOVED lines=8> */
.L_x_1760:
[----:B------:R-:W-:-:S13]  /*1d10*/  ISETP.NE.AND P0, PT, R13, 0x1, PT ;  /* 0x000000010d00780c */ /* 0x000fda0003f05270 */
[----:B------:R-:W0:Y:S02]  /*1d20*/  @P0 LDC.64 R6, c[0x0][0x9e8] ;  /* 0x00027a00ff060b82 */ /* 0x000e240000000a00 */
[----:B0-----:R-:W-:-:S05]  /*1d30*/  @P0 IMAD.HI.U32 R6, R3, R6, RZ ;  /* 0x0000000603060227 */ /* 0x001fca00078e00ff */
[----:B------:R-:W-:-:S07]  /*1d40*/  @P0 SHF.R.U32.HI R3, RZ, R7, R6 ;  /* 0x00000007ff030219 */ /* 0x000fce0000011606 */
.L_x_1761:
[----:B------:R-:W-:Y:S05]  /*1d50*/  BSYNC B0 ;  /* 0x0000000000007941 */ /* 0x000fea0003800000 */
.L_x_1759:
[----:B------:R-:W-:-:S05]  /*1d60*/  IMAD R3, R3, R13, RZ ;  /* 0x0000000d03037224 */ /* 0x000fca00078e02ff */
[----:B------:R-:W-:-:S07]  /*1d70*/  VIMNMX R4, R4, R3, !PT ;  /* 0x0000000304047248 */ /* 0x000fce0007fe0100 */
.L_x_1758:
[----:B------:R-:W-:Y:S01]  /*1d80*/  VIADD R0, R0, 0x3f ;  /* 0x0000003f00007836 */ /* 0x000fe20000000000 */
[----:B------:R-:W-:-:S04]  /*1d90*/  SHF.R.S32.HI R5, RZ, 0x1f, R4 ;  /* 0x0000001fff057819 */ /* 0x000fc80000011404 */
[----:B------:R-:W-:Y:S02]  /*1da0*/  SHF.R.S32.HI R3, RZ, 0x1f, R0 ;  /* 0x0000001fff037819 */ /* 0x000fe40000011400 */
[----:B------:R-:W-:Y:S02]  /*1db0*/  LEA.HI R5, R5, R4, RZ, 0x6 ;  /* 0x0000000405057211 */ /* 0x000fe400078f30ff */
[----:B------:R-:W-:Y:S02]  /*1dc0*/  LEA.HI R3, R3, R0, RZ, 0x6 ;  /* 0x0000000003037211 */ /* 0x000fe400078f30ff */
[----:B------:R-:W-:Y:S02]  /*1dd0*/  SHF.R.S32.HI R5, RZ, 0x6, R5 ;  /* 0x00000006ff057819 */ /* 0x000fe40000011405 */
[----:B------:R-:W-:Y:S02]  /*1de0*/  SHF.R.S32.HI R0, RZ, 0x6, R3 ;  /* 0x00000006ff007819 */ /* 0x000fe40000011403 */
[----:B------:R-:W-:-:S02]  /*1df0*/  VIMNMX R5, RZ, R5, !PT ;  /* 0x00000005ff057248 */ /* 0x000fc40007fe0100 */
[----:B------:R-:W-:-:S03]  /*1e00*/  VIMNMX R0, R103, R0, PT ;  /* 0x0000000067007248 */ /* 0x000fc60003fe0100 */
[--C-:B------:R-:W-:Y:S02]  /*1e10*/  IMAD R5, R5, 0x40, -R11.reuse ;  /* 0x0000004005057824 */ /* 0x100fe400078e0a0b */
[----:B------:R-:W-:-:S03]  /*1e20*/  IMAD R3, R0, 0x40, -R11 ;  /* 0x0000004000037824 */ /* 0x000fc600078e0a0b */
[----:B------:R-:W-:Y:S02]  /*1e30*/  VIMNMX R5, RZ, R5, !PT ;  /* 0x00000005ff057248 */ /* 0x000fe40007fe0100 */
[----:B------:R-:W-:Y:S02]  /*1e40*/  VIMNMX R0, R3, R2, PT ;  /* 0x0000000203007248 */ /* 0x000fe40003fe0100 */
[----:B------:R-:W-:Y:S02]  /*1e50*/  SHF.R.U32.HI R24, RZ, 0x6, R5 ;  /* 0x00000006ff187819 */ /* 0x000fe40000011605 */
[----:B------:R-:W-:-:S03]  /*1e60*/  ISETP.GT.AND P0, PT, R0, R5, PT ;  /* 0x000000050000720c */ /* 0x000fc60003f04270 */
[----:B------:R-:W-:-:S10]  /*1e70*/  IMAD.MOV.U32 R25, RZ, RZ, R24 ;  /* 0x000000ffff197224 */ /* 0x000fd400078e0018 */
[----:B------:R-:W-:-:S05]  /*1e80*/  @P0 VIADD R0, R0, 0x3f ;  /* 0x0000003f00000836 */ /* 0x000fca0000000000 */
[----:B------:R-:W-:-:S04]  /*1e90*/  @P0 SHF.R.S32.HI R3, RZ, 0x1f, R0 ;  /* 0x0000001fff030819 */ /* 0x000fc80000011400 */
[----:B------:R-:W-:-:S04]  /*1ea0*/  @P0 LEA.HI R3, R3, R0, RZ, 0x6 ;  /* 0x0000000003030211 */ /* 0x000fc800078f30ff */
[----:B------:R-:W-:Y:S02]  /*1eb0*/  @P0 SHF.R.S32.HI R25, RZ, 0x6, R3 ;  /* 0x00000006ff190819 */ /* 0x000fe40000011403 */
[----:B------:R-:W-:Y:S02]  /*1ec0*/  PLOP3.LUT P0, PT, PT, PT, PT, 0x80, 0x0 ;  /* 0x000000000000781c */ /* 0x000fe40003f0f070 */
[----:B------:R-:W-:-:S13]  /*1ed0*/  ISETP.GT.AND P1, PT, R25, R24, PT ;  /* 0x000000181900720c */ /* 0x000fda0003f24270 */
[----:B------:R-:W-:Y:S05]  /*1ee0*/  @!P1 BRA `(.L_x_1762) ;  /* 0x0000006800ac9947 */ /* 0x000fea0003800000 */
        /* <DEDUP_REMOVED lines=20> */
.L_x_1764:
[----:B------:R-:W-:Y:S05]  /*2030*/  BSYNC B6 ;  /* 0x0000000000067941 */ /* 0x000fea0003800000 */
.L_x_1763:
        /* <DEDUP_REMOVED lines=20> */
.L_x_1766:
[----:B------:R-:W-:Y:S05]  /*2180*/  BSYNC B6 ;  /* 0x0000000000067941 */ /* 0x000fea0003800000 */
.L_x_1765:
[----:B------:R-:W-:Y:S01]  /*2190*/  ULDC.64 UR4, c[0x0][0x9f8] ;  /* 0x00027e0000047ab9 */ /* 0x000fe20000000a00 */
[----:B------:R-:W2:Y:S01]  /*21a0*/  LDL R30, [R1+0x24] ;  /* 0x00002400011e7983 */ /* 0x000ea20000100800 */
[----:B------:R-:W-:Y:S01]  /*21b0*/  ISETP.NE.U32.AND P0, PT, RZ, UR4, PT ;  /* 0x00000004ff007c0c */ /* 0x000fe2000bf05070 */
[----:B------:R-:W0:Y:S01]  /*21c0*/  LDC.64 R12, c[0x0][0x300] ;  /* 0x0000c000ff0c7b82 */ /* 0x000e220000000a00 */
[----:B------:R-:W-:Y:S01]  /*21d0*/  IMAD.IADD R77, R26, 0x1, R27 ;  /* 0x000000011a4d7824 */ /* 0x000fe200078e021b */
[----:B------:R-:W-:Y:S01]  /*21e0*/  ULDC UR6, c[0x0][0x2f4] ;  /* 0x0000bd0000067ab9 */ /* 0x000fe20000000800 */
[----:B------:R-:W-:Y:S01]  /*21f0*/  ISETP.NE.AND.EX P0, PT, RZ, UR5, PT, P0 ;  /* 0x00000005ff007c0c */ /* 0x000fe2000bf05300 */
[----:B------:R-:W-:Y:S01]  /*2200*/  ULDC.64 UR4, c[0x0][0x330] ;  /* 0x0000cc0000047ab9 */ /* 0x000fe20000000a00 */
[----:B------:R-:W-:Y:S01]  /*2210*/  ULDC.64 UR8, c[0x0][0xa08] ;  /* 0x0002820000087ab9 */ /* 0x000fe20000000a00 */
[----:B------:R-:W3:Y:S02]  /*2220*/  LDL R26, [R1+0x38] ;  /* 0x00003800011a7983 */ /* 0x000ee40000100800 */
[----:B------:R-:W1:Y:S02]  /*2230*/  LDC.64 R20, c[0x0][0x408] ;  /* 0x00010200ff147b82 */ /* 0x000e640000000a00 */
[----:B------:R-:W4:Y:S06]  /*2240*/  LDL R14, [R1+0x3c] ;  /* 0x00003c00010e7983 */ /* 0x000f2c0000100800 */
[----:B------:R-:W0:Y:S08]  /*2250*/  @P0 LDC.64 R4, c[0x0][0x9f8] ;  /* 0x00027e00ff040b82 */ /* 0x000e300000000a00 */
[----:B------:R-:W1:Y:S01]  /*2260*/  LDC.64 R28, c[0x0][0x3f8] ;  /* 0x0000fe00ff1c7b82 */ /* 0x000e620000000a00 */
[----:B------:R-:W-:-:S07]  /*2270*/  SHF.R.S32.HI R32, RZ, 0x1f, R218 ;  /* 0x0000001fff207819 */ /* 0x000fce00000114da */
[----:B------:R-:W1:Y:S01]  /*2280*/  LDC R39, c[0x0][0x3f4] ;  /* 0x0000fd00ff277b82 */ /* 0x000e620000000800 */
[----:B0-----:R-:W-:-:S05]  /*2290*/  @P0 IMAD.WIDE R4, R63, 0x4, R4 ;  /* 0x000000043f040825 */ /* 0x001fca00078e0204 */
[----:B------:R0:W2:Y:S01]  /*22a0*/  @P0 LDG.E R63, desc[UR60][R4.64] ;  /* 0x0000003c043f0981 */ /* 0x0000a2000c1e1900 */
[----:B------:R-:W-:Y:S01]  /*22b0*/  SHF.R.S32.HI R33, RZ, 0x1f, R77 ;  /* 0x0000001fff217819 */ /* 0x000fe2000001144d */
[-C--:B------:R-:W-:Y:S01]  /*22c0*/  IMAD.WIDE.U32 R6, R77, R12.reuse, RZ ;  /* 0x0000000c4d067225 */ /* 0x080fe200078e00ff */
[----:B------:R-:W-:Y:S02]  /*22d0*/  ISETP.GE.AND P2, PT, R226, UR6, PT ;  /* 0x00000006e2007c0c */ /* 0x000fe4000bf46270 */
[----:B------:R-:W-:Y:S01]  /*22e0*/  ISETP.NE.U32.AND P0, PT, RZ, UR8, PT ;  /* 0x00000008ff007c0c */ /* 0x000fe2000bf05070 */
[----:B------:R-:W-:Y:S01]  /*22f0*/  IMAD R0, R33, R12, RZ ;  /* 0x0000000c21007224 */ /* 0x000fe200078e02ff */
[----:B------:R-:W-:Y:S01]  /*2300*/  ISETP.GE.AND P1, PT, R18, UR6, PT ;  /* 0x0000000612007c0c */ /* 0x000fe2000bf26270 */
[----:B------:R-:W-:Y:S01]  /*2310*/  IMAD.WIDE.U32 R8, R62, UR4, R18 ;  /* 0x000000043e087c25 */ /* 0x000fe2000f8e0012 */
[----:B------:R-:W-:Y:S02]  /*2320*/  ISETP.NE.AND.EX P0, PT, RZ, UR9, PT, P0 ;  /* 0x00000009ff007c0c */ /* 0x000fe4000bf05300 */
[----:B------:R-:W-:Y:S01]  /*2330*/  SHF.R.S32.HI R201, RZ, 0x1f, R200 ;  /* 0x0000001fffc97819 */ /* 0x000fe200000114c8 */
[----:B------:R-:W-:Y:S01]  /*2340*/  IMAD R3, R77, R13, R0 ;  /* 0x0000000d4d037224 */ /* 0x000fe200078e0200 */
[----:B------:R-:W-:-:S03]  /*2350*/  SHF.R.S32.HI R0, RZ, 0x1f, R62 ;  /* 0x0000001fff007819 */ /* 0x000fc6000001143e */
[----:B------:R-:W-:Y:S02]  /*2360*/  IMAD.IADD R7, R7, 0x1, R3 ;  /* 0x0000000107077824 */ /* 0x000fe400078e0203 */
[----:B------:R-:W-:-:S04]  /*2370*/  IMAD R3, R0, UR4, RZ ;  /* 0x0000000400037c24 */ /* 0x000fc8000f8e02ff */
[----:B------:R-:W-:Y:S01]  /*2380*/  IMAD R15, R62, UR5, R3 ;  /* 0x000000053e0f7c24 */ /* 0x000fe2000f8e0203 */
[----:B------:R-:W-:Y:S02]  /*2390*/  ULDC.64 UR4, c[0x0][0x308] ;  /* 0x0000c20000047ab9 */ /* 0x000fe40000000a00 */
[----:B------:R-:W-:Y:S01]  /*23a0*/  IMAD R3, R0, UR4, RZ ;  /* 0x0000000400037c24 */ /* 0x000fe2000f8e02ff */
[----:B------:R-:W-:Y:S01]  /*23b0*/  SEL R0, RZ, 0x1, P1 ;  /* 0x00000001ff007807 */ /* 0x000fe20000800000 */
[----:B0-----:R-:W-:-:S04]  /*23c0*/  IMAD.WIDE.U32 R4, R62, UR4, R6 ;  /* 0x000000043e047c25 */ /* 0x001fc8000f8e0006 */
[----:B------:R-:W-:Y:S01]  /*23d0*/  IMAD R11, R62, UR5, R3 ;  /* 0x000000053e0b7c24 */ /* 0x000fe2000f8e0203 */
[----:B------:R-:W-:Y:S01]  /*23e0*/  SEL R3, RZ, 0xffffffff, P2 ;  /* 0xffffffffff037807 */ /* 0x000fe20001000000 */
[----:B------:R-:W-:Y:S01]  /*23f0*/  ULDC.64 UR4, c[0x0][0x310] ;  /* 0x0000c40000047ab9 */ /* 0x000fe20000000a00 */
[----:B------:R-:W-:Y:S02]  /*2400*/  IMAD.IADD R9, R9, 0x1, R15 ;  /* 0x0000000109097824 */ /* 0x000fe400078e020f */
[----:B------:R-:W-:Y:S02]  /*2410*/  IMAD.IADD R5, R5, 0x1, R11 ;  /* 0x0000000105057824 */ /* 0x000fe400078e020b */
[----:B------:R-:W-:-:S05]  /*2420*/  IMAD.SHL.U32 R7, R3, 0x2, RZ ;  /* 0x0000000203077824 */ /* 0x000fca00078e00ff */
[----:B------:R-:W-:Y:S01]  /*2430*/  LOP3.LUT R6, R7, 0x2, R0, 0xe2, !PT ;  /* 0x0000000207067812 */ /* 0x000fe200078ee200 */
[----:B------:R-:W-:Y:S01]  /*2440*/  IMAD R10, R32, R12, RZ ;  /* 0x0000000c200a7224 */ /* 0x000fe200078e02ff */
[----:B--2---:R-:W-:Y:S02]  /*2450*/  SHF.R.S32.HI R3, RZ, 0x1f, R63 ;  /* 0x0000001fff037819 */ /* 0x004fe4000001143f */
[----:B------:R-:W-:Y:S02]  /*2460*/  SEL R63, R63, RZ, !P0 ;  /* 0x000000ff3f3f7207 */ /* 0x000fe40004000000 */
[----:B------:R-:W-:Y:S02]  /*2470*/  SEL R3, R3, RZ, !P0 ;  /* 0x000000ff03037207 */ /* 0x000fe40004000000 */
[----:B------:R-:W-:Y:S01]  /*2480*/  ISETP.GE.AND P0, PT, R30, UR6, PT ;  /* 0x000000061e007c0c */ /* 0x000fe2000bf06270 */
[----:B------:R-:W-:Y:S01]  /*2490*/  IMAD.WIDE.U32 R88, R63, UR4, R4 ;  /* 0x000000043f587c25 */ /* 0x000fe2000f8e0004 */
[----:B------:R-:W2:Y:S03]  /*24a0*/  LDL R30, [R1+0x28] ;  /* 0x00002800011e7983 */ /* 0x000ea60000100800 */
[----:B------:R-:W-:-:S02]  /*24b0*/  IMAD R0, R3, UR4, RZ ;  /* 0x0000000403007c24 */ /* 0x000fc4000f8e02ff */
[----:B------:R-:W-:-:S04]  /*24c0*/  IMAD.WIDE.U32 R4, R218, R12, R18 ;  /* 0x0000000cda047225 */ /* 0x000fc800078e0012 */
[----:B------:R-:W-:Y:S01]  /*24d0*/  IMAD R15, R63, UR5, R0 ;  /* 0x000000053f0f7c24 */ /* 0x000fe2000f8e0200 */
[----:B------:R-:W-:Y:S01]  /*24e0*/  ULDC.64 UR4, c[0x0][0x338] ;  /* 0x0000ce0000047ab9 */ /* 0x000fe20000000a00 */
[----:B-1----:R-:W-:Y:S01]  /*24f0*/  IMAD R0, R32, R20, RZ ;  /* 0x0000001420007224 */ /* 0x002fe200078e02ff */
[----:B------:R-:W-:Y:S01]  /*2500*/  SEL R7, RZ, 0x4, P0 ;  /* 0x00000004ff077807 */ /* 0x000fe20000000000 */
[C---:B------:R-:W-:Y:S02]  /*2510*/  IMAD R27, R218.reuse, R13, R10 ;  /* 0x0000000dda1b7224 */ /* 0x040fe400078e020a */
[----:B------:R-:W-:Y:S02]  /*2520*/  IMAD R11, R218, R21, R0 ;  /* 0x00000015da0b7224 */ /* 0x000fe400078e0200 */
[----:B------:R-:W-:Y:S01]  /*2530*/  IMAD R10, R3, UR4, RZ ;  /* 0x00000004030a7c24 */ /* 0x000fe2000f8e02ff */
[----:B------:R-:W-:Y:S01]  /*2540*/  IADD3 R3, P0, R88, R4, RZ ;  /* 0x0000000458037210 */ /* 0x000fe20007f1e0ff */
[----:B------:R-:W-:Y:S01]  /*2550*/  IMAD.IADD R0, R89, 0x1, R15 ;  /* 0x0000000159007824 */ /* 0x000fe200078e020f */
[----:B------:R-:W-:-:S02]  /*2560*/  ISETP.GE.AND P3, PT, R18, R39, PT ;  /* 0x000000271200720c */ /* 0x000fc40003f66270 */
[----:B------:R-:W-:Y:S02]  /*2570*/  ISETP.GE.AND P2, PT, R226, R39, PT ;  /* 0x00000027e200720c */ /* 0x000fe40003f46270 */
[----:B------:R-:W-:Y:S01]  /*2580*/  IADD3.X R4, R0, R5, R27, P0, !PT ;  /* 0x0000000500047210 */ /* 0x000fe200007fe41b */
[----:B------:R-:W-:Y:S01]  /*2590*/  IMAD R5, R32, R28, RZ ;  /* 0x0000001c20057224 */ /* 0x000fe200078e02ff */
[----:B------:R-:W-:Y:S01]  /*25a0*/  LOP3.LUT R31, R6, R7, RZ, 0xfc, !PT ;  /* 0x00000007061f7212 */ /* 0x000fe200078efcff */
[----:B------:R-:W-:Y:S01]  /*25b0*/  IMAD.WIDE.U32 R86, R63, UR4, R8 ;  /* 0x000000043f567c25 */ /* 0x000fe2000f8e0008 */
[----:B------:R-:W-:-:S03]  /*25c0*/  SEL R7, R39, RZ, P2 ;  /* 0x000000ff27077207 */ /* 0x000fc60001000000 */
[----:B------:R-:W-:Y:S01]  /*25d0*/  IMAD R9, R218, R29, R5 ;  /* 0x0000001dda097224 */ /* 0x000fe200078e0205 */
[----:B------:R-:W-:Y:S01]  /*25e0*/  SEL R5, R39, RZ, P3 ;  /* 0x000000ff27057207 */ /* 0x000fe20001800000 */
[----:B------:R-:W-:Y:S02]  /*25f0*/  IMAD.IADD R7, R226, 0x1, R7 ;  /* 0x00000001e2077824 */ /* 0x000fe400078e0207 */
[----:B------:R-:W-:Y:S02]  /*2600*/  VIADD R34, R218, 0x20 ;  /* 0x00000020da227836 */ /* 0x000fe40000000000 */
[----:B------:R-:W-:Y:S01]  /*2610*/  IMAD.IADD R5, R18, 0x1, R5 ;  /* 0x0000000112057824 */ /* 0x000fe200078e0205 */
[----:B------:R-:W-:Y:S01]  /*2620*/  SHF.R.S32.HI R8, RZ, 0x1f, R7 ;  /* 0x0000001fff087819 */ /* 0x000fe20000011407 */
[----:B------:R-:W-:-:S03]  /*2630*/  IMAD.SHL.U32 R34, R34, 0x40, RZ ;  /* 0x0000004022227824 */ /* 0x000fc600078e00ff */
[----:B------:R-:W-:Y:S01]  /*2640*/  SHF.R.S32.HI R6, RZ, 0x1f, R5 ;  /* 0x0000001fff067819 */ /* 0x000fe20000011405 */
[----:B------:R-:W-:Y:S01]  /*2650*/  IMAD.WIDE.U32 R80, R218, R28, R200 ;  /* 0x0000001cda507225 */ /* 0x000fe200078e00c8 */
[----:B------:R-:W-:-:S03]  /*2660*/  LEA.HI R92, R8, R7, RZ, 0x3 ;  /* 0x00000007085c7211 */ /* 0x000fc600078f18ff */
[----:B------:R-:W-:Y:S01]  /*2670*/  IMAD.WIDE.U32 R78, R218, R28, R18 ;  /* 0x0000001cda4e7225 */ /* 0x000fe200078e0012 */
[----:B------:R-:W-:Y:S02]  /*2680*/  LEA.HI R90, R6, R5, RZ, 0x3 ;  /* 0x00000005065a7211 */ /* 0x000fe400078f18ff */
[----:B------:R-:W-:Y:S01]  /*2690*/  LOP3.LUT R34, R34, 0x1c0, RZ, 0xc0, !PT ;  /* 0x000001c022227812 */ /* 0x000fe200078ec0ff */
[----:B------:R-:W-:Y:S02]  /*26a0*/  VIADD R35, R218, 0x20 ;  /* 0x00000020da237836 */ /* 0x000fe40000000000 */
[----:B------:R-:W-:Y:S02]  /*26b0*/  IMAD.IADD R81, R81, 0x1, R9 ;  /* 0x0000000151517824 */ /* 0x000fe400078e0209 */
[----:B------:R-:W-:Y:S01]  /*26c0*/  IMAD.IADD R79, R9, 0x1, R79 ;  /* 0x00000001094f7824 */ /* 0x000fe200078e024f */
[----:B------:R-:W-:Y:S01]  /*26d0*/  LEA.HI R9, R8, R7, RZ, 0x6 ;  /* 0x0000000708097211 */ /* 0x000fe200078f30ff */
[----:B------:R-:W-:Y:S01]  /*26e0*/  IMAD R63, R63, UR5, R10 ;  /* 0x000000053f3f7c24 */ /* 0x000fe2000f8e020a */
[----:B------:R-:W-:Y:S01]  /*26f0*/  LEA.HI R5, R6, R5, RZ, 0x6 ;  /* 0x0000000506057211 */ /* 0x000fe200078f30ff */
[----:B------:R-:W-:Y:S01]  /*2700*/  IMAD.SHL.U32 R35, R35, 0x40, RZ ;  /* 0x0000004023237824 */ /* 0x000fe200078e00ff */
[----:B------:R-:W-:-:S02]  /*2710*/  LOP3.LUT R8, R34, 0x38, R90, 0xf8, !PT ;  /* 0x0000003822087812 */ /* 0x000fc400078ef85a */
[----:B------:R-:W-:Y:S01]  /*2720*/  LOP3.LUT R10, R34, 0x38, R92, 0xf8, !PT ;  /* 0x00000038220a7812 */ /* 0x000fe200078ef85c */
[----:B------:R-:W-:Y:S01]  /*2730*/  IMAD.SHL.U32 R34, R218, 0x40, RZ ;  /* 0x00000040da227824 */ /* 0x000fe200078e00ff */
[----:B------:R-:W0:Y:S01]  /*2740*/  S2R R104, SR_TID.X ;  /* 0x0000000000687919 */ /* 0x000e220000002100 */
[----:B------:R-:W-:Y:S01]  /*2750*/  LOP3.LUT R35, R35, 0x1c0, RZ, 0xc0, !PT ;  /* 0x000001c023237812 */ /* 0x000fe200078ec0ff */
[----:B------:R-:W-:Y:S01]  /*2760*/  IMAD.SHL.U32 R6, R5, 0x40, RZ ;  /* 0x0000004005067824 */ /* 0x000fe200078e00ff */
[----:B------:R-:W-:Y:S01]  /*2770*/  LOP3.LUT R5, R90, 0x38, RZ, 0xc0, !PT ;  /* 0x000000385a057812 */ /* 0x000fe200078ec0ff */
[----:B------:R-:W-:Y:S01]  /*2780*/  IMAD.SHL.U32 R36, R218, 0x40, RZ ;  /* 0x00000040da247824 */ /* 0x000fe200078e00ff */
[----:B------:R-:W-:Y:S01]  /*2790*/  LOP3.LUT R34, R34, 0x1c0, RZ, 0xc0, !PT ;  /* 0x000001c022227812 */ /* 0x000fe200078ec0ff */
[----:B------:R-:W-:Y:S01]  /*27a0*/  IMAD.WIDE.U32 R84, R218, R20, R200 ;  /* 0x00000014da547225 */ /* 0x000fe200078e00c8 */
[----:B------:R-:W-:-:S03]  /*27b0*/  SHF.R.U32.HI R35, RZ, 0x3, R35 ;  /* 0x00000003ff237819 */ /* 0x000fc60000011623 */
[----:B------:R-:W-:Y:S01]  /*27c0*/  IMAD.WIDE.U32 R82, R218, R20, R18 ;  /* 0x00000014da527225 */ /* 0x000fe200078e0012 */
[----:B------:R-:W-:Y:S02]  /*27d0*/  LOP3.LUT R7, R92, 0x38, RZ, 0xc0, !PT ;  /* 0x000000385c077812 */ /* 0x000fe400078ec0ff */
[----:B------:R-:W-:Y:S01]  /*27e0*/  LOP3.LUT R5, R5, 0x1c0, R36, 0xf8, !PT ;  /* 0x000001c005057812 */ /* 0x000fe200078ef824 */
[----:B------:R-:W-:Y:S01]  /*27f0*/  IMAD.SHL.U32 R9, R9, 0x40, RZ ;  /* 0x0000004009097824 */ /* 0x000fe200078e00ff */
[----:B------:R-:W-:Y:S01]  /*2800*/  SHF.R.U32.HI R34, RZ, 0x3, R34 ;  /* 0x00000003ff227819 */ /* 0x000fe20000011622 */
[----:B------:R-:W-:Y:S02]  /*2810*/  IMAD.IADD R85, R85, 0x1, R11 ;  /* 0x0000000155557824 */ /* 0x000fe400078e020b */
[----:B------:R-:W-:Y:S01]  /*2820*/  IMAD.IADD R83, R11, 0x1, R83 ;  /* 0x000000010b537824 */ /* 0x000fe200078e0253 */
[----:B------:R-:W-:Y:S02]  /*2830*/  LOP3.LUT R11, R8, R35, RZ, 0x3c, !PT ;  /* 0x00000023080b7212 */ /* 0x000fe400078e3cff */
[----:B------:R-:W-:-:S02]  /*2840*/  LOP3.LUT R6, R6, 0xfffff000, RZ, 0xc0, !PT ;  /* 0xfffff00006067812 */ /* 0x000fc400078ec0ff */
[----:B------:R-:W-:Y:S02]  /*2850*/  LOP3.LUT R8, R7, 0x1c0, R36, 0xf8, !PT ;  /* 0x000001c007087812 */ /* 0x000fe400078ef824 */
[----:B------:R-:W-:Y:S02]  /*2860*/  LOP3.LUT R7, R5, R34, RZ, 0x3c, !PT ;  /* 0x0000002205077212 */ /* 0x000fe400078e3cff */
[----:B------:R-:W-:Y:S02]  /*2870*/  LOP3.LUT R9, R9, 0xfffff000, RZ, 0xc0, !PT ;  /* 0xfffff00009097812 */ /* 0x000fe400078ec0ff */
[----:B------:R-:W-:Y:S02]  /*2880*/  LOP3.LUT R10, R10, R35, RZ, 0x3c, !PT ;  /* 0x000000230a0a7212 */ /* 0x000fe400078e3cff */
[----:B-----5:R-:W-:Y:S02]  /*2890*/  SHF.R.S32.HI R27, RZ, 0x1f, R23 ;  /* 0x0000001fff1b7819 */ /* 0x020fe40000011417 */
[----:B---3--:R-:W-:-:S02]  /*28a0*/  IADD3 R5, R11, R6, R26 ;  /* 0x000000060b057210 */ /* 0x008fc40007ffe01a */
[----:B----4-:R-:W-:Y:S02]  /*28b0*/  IADD3 R6, R7, R6, R14 ;  /* 0x0000000607067210 */ /* 0x010fe40007ffe00e */
[----:B------:R-:W-:Y:S01]  /*28c0*/  IADD3 R7, R10, R9, R26 ;  /* 0x000000090a077210 */ /* 0x000fe20007ffe01a */
[----:B------:R-:W-:Y:S01]  /*28d0*/  IMAD R26, R27, R28, RZ ;  /* 0x0000001c1b1a7224 */ /* 0x000fe200078e02ff */
[----:B------:R-:W-:Y:S02]  /*28e0*/  LOP3.LUT R8, R8, R34, RZ, 0x3c, !PT ;  /* 0x0000002208087212 */ /* 0x000fe400078e3cff */
[----:B------:R-:W-:Y:S01]  /*28f0*/  IADD3 R76, P1, R218, R77, RZ ;  /* 0x0000004dda4c7210 */ /* 0x000fe20007f3e0ff */
[C---:B------:R-:W-:Y:S01]  /*2900*/  IMAD R35, R23.reuse, R29, R26 ;  /* 0x0000001d17237224 */ /* 0x040fe200078e021a */
[----:B------:R-:W-:Y:S01]  /*2910*/  IADD3 R8, R8, R9, R14 ;  /* 0x0000000908087210 */ /* 0x000fe20007ffe00e */
[----:B------:R-:W-:-:S04]  /*2920*/  IMAD.WIDE.U32 R80, R23, R28, R80 ;  /* 0x0000001c17507225 */ /* 0x000fc800078e0050 */
[----:B------:R-:W-:Y:S01]  /*2930*/  IMAD.WIDE.U32 R78, R23, R28, R78 ;  /* 0x0000001c174e7225 */ /* 0x000fe200078e004e */
[----:B------:R-:W-:-:S03]  /*2940*/  SHF.R.S32.HI R91, RZ, 0x3, R92 ;  /* 0x00000003ff5b7819 */ /* 0x000fc6000001145c */
[-C--:B------:R-:W-:Y:S02]  /*2950*/  IMAD R14, R27, R20.reuse, RZ ;  /* 0x000000141b0e7224 */ /* 0x080fe400078e02ff */
[----:B------:R-:W-:Y:S02]  /*2960*/  IMAD.X R77, R32, 0x1, R33, P1 ;  /* 0x00000001204d7824 */ /* 0x000fe400008e0621 */
[----:B------:R-:W-:Y:S02]  /*2970*/  IMAD.IADD R33, R81, 0x1, R35 ;  /* 0x0000000151217824 */ /* 0x000fe400078e0223 */
[----:B------:R-:W-:Y:S01]  /*2980*/  IMAD.IADD R34, R35, 0x1, R79 ;  /* 0x0000000123227824 */ /* 0x000fe200078e024f */
[----:B------:R-:W-:Y:S01]  /*2990*/  SHF.R.S32.HI R35, RZ, 0x3, R90 ;  /* 0x00000003ff237819 */ /* 0x000fe2000001145a */
[C---:B------:R-:W-:Y:S01]  /*29a0*/  IMAD R37, R23.reuse, R21, R14 ;  /* 0x0000001517257224 */ /* 0x040fe200078e020e */
[----:B------:R-:W-:Y:S01]  /*29b0*/  LOP3.LUT R90, R90, 0xfffffff8, RZ, 0xc0, !PT ;  /* 0xfffffff85a5a7812 */ /* 0x000fe200078ec0ff */
[----:B------:R-:W-:Y:S01]  /*29c0*/  IMAD.WIDE.U32 R84, R23, R20, R84 ;  /* 0x0000001417547225 */ /* 0x000fe200078e0054 */
[----:B------:R-:W-:-:S02]  /*29d0*/  LOP3.LUT R92, R92, 0xfffffff8, RZ, 0xc0, !PT ;  /* 0xfffffff85c5c7812 */ /* 0x000fc400078ec0ff */
[C---:B------:R-:W-:Y:S01]  /*29e0*/  SHF.L.U64.HI R9, R12.reuse, 0x6, R13 ;  /* 0x000000060c097819 */ /* 0x040fe2000001020d */
[----:B------:R-:W-:Y:S01]  /*29f0*/  IMAD.WIDE.U32 R82, R23, R20, R82 ;  /* 0x0000001417527225 */ /* 0x000fe200078e0052 */
[----:B------:R-:W-:Y:S02]  /*2a00*/  SHF.L.U64.HI R10, R12, 0x5, R13 ;  /* 0x000000050c0a7819 */ /* 0x000fe4000001020d */
[--C-:B------:R-:W-:Y:S01]  /*2a10*/  SHF.L.U64.HI R13, R20, 0x6, R21.reuse ;  /* 0x00000006140d7819 */ /* 0x100fe20000010215 */
[----:B------:R-:W-:Y:S01]  /*2a20*/  IMAD.SHL.U32 R11, R12, 0x40, RZ ;  /* 0x000000400c0b7824 */ /* 0x000fe200078e00ff */
[C---:B------:R-:W-:Y:S01]  /*2a30*/  SHF.L.U64.HI R14, R20.reuse, 0x5, R21 ;  /* 0x00000005140e7819 */ /* 0x040fe20000010215 */
[----:B------:R-:W-:Y:S01]  /*2a40*/  IMAD.SHL.U32 R15, R20, 0x40, RZ ;  /* 0x00000040140f7824 */ /* 0x000fe200078e00ff */
[C-C-:B------:R-:W-:Y:S01]  /*2a50*/  SHF.L.U64.HI R21, R28.reuse, 0x6, R29.reuse ;  /* 0x000000061c157819 */ /* 0x140fe2000001021d */
[C---:B------:R-:W-:Y:S01]  /*2a60*/  IMAD.SHL.U32 R27, R28.reuse, 0x40, RZ ;  /* 0x000000401c1b7824 */ /* 0x040fe200078e00ff */
[----:B------:R-:W-:Y:S01]  /*2a70*/  SHF.L.U64.HI R26, R28, 0x5, R29 ;  /* 0x000000051c1a7819 */ /* 0x000fe2000001021d */
[----:B------:R-:W-:Y:S01]  /*2a80*/  IMAD.SHL.U32 R12, R12, 0x20, RZ ;  /* 0x000000200c0c7824 */ /* 0x000fe200078e00ff */
[----:B0-----:R-:W-:Y:S01]  /*2a90*/  LEA.HI R104, R104, 0x8, RZ, 0x19 ;  /* 0x0000000868687811 */ /* 0x001fe200078fc8ff */
[----:B------:R-:W-:Y:S01]  /*2aa0*/  IMAD.SHL.U32 R20, R20, 0x20, RZ ;  /* 0x0000002014147824 */ /* 0x000fe200078e00ff */
[----:B------:R-:W-:Y:S01]  /*2ab0*/  SHF.R.S32.HI R96, RZ, 0x1f, R90 ;  /* 0x0000001fff607819 */ /* 0x000fe2000001145a */
[----:B------:R-:W-:Y:S01]  /*2ac0*/  IMAD.SHL.U32 R28, R28, 0x20, RZ ;  /* 0x000000201c1c7824 */ /* 0x000fe200078e00ff */
[----:B------:R-:W-:Y:S01]  /*2ad0*/  SHF.R.S32.HI R97, RZ, 0x1f, R92 ;  /* 0x0000001fff617819 */ /* 0x000fe2000001145c */
[----:B------:R-:W-:-:S02]  /*2ae0*/  IMAD.SHL.U32 R29, R39, 0x2, RZ ;  /* 0x00000002271d7824 */ /* 0x000fc400078e00ff */
[----:B------:R-:W-:Y:S02]  /*2af0*/  IMAD.IADD R32, R37, 0x1, R83 ;  /* 0x0000000125207824 */ /* 0x000fe400078e0253 */
[----:B------:R-:W-:Y:S01]  /*2b00*/  IMAD.IADD R98, R87, 0x1, R63 ;  /* 0x0000000157627824 */ /* 0x000fe200078e023f */
[----:B--2---:R-:W-:Y:S01]  /*2b10*/  ISETP.GE.AND P0, PT, R30, UR6, PT ;  /* 0x000000061e007c0c */ /* 0x004fe2000bf06270 */
[----:B------:R-:W-:-:S05]  /*2b20*/  VIADD R30, R218, 0x20 ;  /* 0x00000020da1e7836 */ /* 0x000fca0000000000 */
[----:B------:R-:W-:Y:S02]  /*2b30*/  SHF.R.S32.HI R102, RZ, 0x1f, R30 ;  /* 0x0000001fff667819 */ /* 0x000fe4000001141e */
[----:B------:R-:W-:-:S04]  /*2b40*/  SEL R30, RZ, 0x8, P0 ;  /* 0x00000008ff1e7807 */ /* 0x000fc80000000000 */
[C---:B------:R-:W-:Y:S02]  /*2b50*/  LOP3.LUT R95, R31.reuse, R30, RZ, 0xfc, !PT ;  /* 0x0000001e1f5f7212 */ /* 0x040fe400078efcff */
[----:B------:R-:W-:Y:S01]  /*2b60*/  LOP3.LUT R30, R31, 0x1, RZ, 0xc0, !PT ;  /* 0x000000011f1e7812 */ /* 0x000fe200078ec0ff */
[----:B------:R-:W-:Y:S01]  /*2b70*/  IMAD.IADD R31, R85, 0x1, R37 ;  /* 0x00000001551f7824 */ /* 0x000fe200078e0225 */
[C---:B------:R-:W-:Y:S02]  /*2b80*/  LOP3.LUT R93, R95.reuse, 0x2, RZ, 0xc0, !PT ;  /* 0x000000025f5d7812 */ /* 0x040fe400078ec0ff */
[C---:B------:R-:W-:Y:S02]  /*2b90*/  LOP3.LUT R94, R95.reuse, 0x4, RZ, 0xc0, !PT ;  /* 0x000000045f5e7812 */ /* 0x040fe400078ec0ff */
[----:B------:R-:W-:-:S07]  /*2ba0*/  LOP3.LUT R95, R95, 0x8, RZ, 0xc0, !PT ;  /* 0x000000085f5f7812 */ /* 0x000fce00078ec0ff */
.L_x_1842:
[----:B-1--4-:R-:W2:Y:S01]  /*2bb0*/  LDL R41, [R1+0x50] ;  /* 0x0000500001297983 */ /* 0x012ea20000100800 */
[----:B0-----:R-:W0:Y:S01]  /*2bc0*/  LDC R120, c[0x0][0x3f4] ;  /* 0x0000fd00ff787b82 */ /* 0x001e220000000800 */
[----:B------:R-:W-:Y:S01]  /*2bd0*/  VIADD R40, R25, 0xffffffff ;  /* 0xffffffff19287836 */ /* 0x000fe20000000000 */
[----:B------:R-:W-:Y:S05]  /*2be0*/  YIELD ;  /* 0x0000000000007946 */ /* 0x000fea0003800000 */
[----:B------:R-:W-:Y:S01]  /*2bf0*/  SHF.R.S32.HI R39, RZ, 0x1f, R40 ;  /* 0x0000001fff277819 */ /* 0x000fe20000011428 */
[----:B------:R-:W1:Y:S01]  /*2c00*/  LDC.64 R108, c[0x0][0x2e8] ;  /* 0x0000ba00ff6c7b82 */ /* 0x000e620000000a00 */
[-C--:B------:R-:W-:Y:S01]  /*2c10*/  IMAD R36, R9, R40.reuse, RZ ;  /* 0x0000002809247224 */ /* 0x080fe200078e02ff */
[----:B------:R-:W-:Y:S01]  /*2c20*/  BSSY B0, `(.L_x_1767) ;  /* 0x0000571000007945 */ /* 0x000fe20003800000 */
[----:B------:R-:W-:-:S04]  /*2c30*/  IMAD.WIDE.U32 R112, R11, R40, RZ ;  /* 0x000000280b707225 */ /* 0x000fc800078e00ff */
[----:B------:R-:W-:Y:S01]  /*2c40*/  IMAD R73, R39, R11, R36 ;  /* 0x0000000b27497224 */ /* 0x000fe200078e0224 */
[CC--:B------:R-:W-:Y:S02]  /*2c50*/  IADD3 R37, P0, R3.reuse, R112.reuse, RZ ;  /* 0x0000007003257210 */ /* 0x0c0fe40007f1e0ff */
[----:B------:R-:W-:Y:S01]  /*2c60*/  IADD3 R25, P4, P5, R3, R112, R12 ;  /* 0x0000007003197210 */ /* 0x000fe20007d9e00c */
[----:B------:R-:W-:-:S04]  /*2c70*/  IMAD.IADD R73, R113, 0x1, R73 ;  /* 0x0000000171497824 */ /* 0x000fc800078e0249 */
[----:B------:R-:W-:Y:S01]  /*2c80*/  IMAD.X R38, R73, 0x1, R4, P0 ;  /* 0x0000000149267824 */ /* 0x000fe200000e0604 */
[----:B0-----:R-:W-:Y:S02]  /*2c90*/  ISETP.GE.AND P0, PT, R120, 0x1, PT ;  /* 0x000000017800780c */ /* 0x001fe40003f06270 */
[----:B------:R-:W-:Y:S02]  /*2ca0*/  IADD3.X R36, R4, R73, R10, P4, P5 ;  /* 0x0000004904247210 */ /* 0x000fe400027ea40a */
[-C--:B-1----:R-:W-:Y:S02]  /*2cb0*/  LEA R50, P1, R37, R108.reuse, 0x1 ;  /* 0x0000006c25327211 */ /* 0x082fe400078208ff */
[----:B------:R-:W-:Y:S02]  /*2cc0*/  LEA R48, P6, R25, R108, 0x1 ;  /* 0x0000006c19307211 */ /* 0x000fe400078c08ff */
[----:B------:R-:W-:Y:S02]  /*2cd0*/  LEA.HI.X R51, R37, R109, R38, 0x1, P1 ;  /* 0x0000006d25337211 */ /* 0x000fe400008f0c26 */
[----:B------:R-:W-:-:S02]  /*2ce0*/  ISETP.GT.AND P1, PT, R40, R24, PT ;  /* 0x000000182800720c */ /* 0x000fc40003f24270 */
[----:B------:R-:W-:Y:S01]  /*2cf0*/  LEA.HI.X R49, R25, R109, R36, 0x1, P6 ;  /* 0x0000006d19317211 */ /* 0x000fe200030f0c24 */
[----:B------:R-:W-:Y:S01]  /*2d00*/  IMAD.MOV.U32 R25, RZ, RZ, R40 ;  /* 0x000000ffff197224 */ /* 0x000fe200078e0028 */
[----:B------:R-:W-:Y:S01]  /*2d10*/  P2R R100, PR, RZ, 0x2 ;  /* 0x00000002ff647803 */ /* 0x000fe20000000000 */
[----:B--2---:R-:W-:-:S04]  /*2d20*/  IMAD R101, R17, 0x4000, R41 ;  /* 0x0000400011657824 */ /* 0x004fc800078e0229 */
[----:B------:R-:W-:Y:S01]  /*2d30*/  IMAD R101, R101, 0x2, R16 ;  /* 0x0000000265657824 */ /* 0x000fe200078e0210 */
[----:B------:R-:W-:Y:S06]  /*2d40*/  @!P0 BRA `(.L_x_1768) ;  /* 0x0000005000cc8947 */ /* 0x000fec0003800000 */
[----:B------:R-:W-:Y:S01]  /*2d50*/  ULDC.U8 UR4, c[0x0][0x410] ;  /* 0x0001040000047ab9 */ /* 0x000fe20000000000 */
[-C--:B------:R-:W-:Y:S01]  /*2d60*/  IMAD R36, R21, R40.reuse, RZ ;  /* 0x0000002815247224 */ /* 0x080fe200078e02ff */
[----:B------:R-:W-:Y:S01]  /*2d70*/  ISETP.NE.AND P0, PT, RZ, UR4, PT ;  /* 0x00000004ff007c0c */ /* 0x000fe2000bf05270 */
[-C--:B------:R-:W-:Y:S02]  /*2d80*/  IMAD R38, R13, R40.reuse, RZ ;  /* 0x000000280d267224 */ /* 0x080fe400078e02ff */
        /* <DEDUP_REMOVED lines=25> */
[----:B------:R-:W-:Y:S01]  /*2f20*/  ISETP.GE.AND P5, PT, R200, R120, PT ;  /* 0x00000078c800720c */ /* 0x000fe20003fa6270 */
[----:B------:R-:W-:Y:S01]  /*2f30*/  IMAD.X R38, R99, 0x1, R33, P1 ;  /* 0x0000000163267824 */ /* 0x000fe200008e0621 */
[----:B------:R-:W-:Y:S01]  /*2f40*/  LEA R36, P1, R37, UR4, 0x1 ;  /* 0x0000000425247c11 */ /* 0x000fe2000f8208ff */
[----:B------:R-:W-:Y:S01]  /*2f50*/  IMAD.X R42, R107, 0x1, R31, P4 ;  /* 0x000000016b2a7824 */ /* 0x000fe200020e061f */
[----:B------:R-:W-:-:S02]  /*2f60*/  CS2R R110, SRZ ;  /* 0x00000000006e7805 */ /* 0x000fc4000001ff00 */
[-C--:B------:R-:W-:Y:S02]  /*2f70*/  ISETP.GE.AND P4, PT, R234, R120.reuse, PT ;  /* 0x00000078ea00720c */ /* 0x080fe40003f86270 */
[----:B------:R-:W-:Y:S01]  /*2f80*/  LEA.HI.X R37, R37, UR5, R38, 0x1, P1 ;  /* 0x0000000525257c11 */ /* 0x000fe200088f0c26 */
[----:B------:R-:W-:Y:S02]  /*2f90*/  ULDC.64 UR4, c[0x0][0x400] ;  /* 0x0001000000047ab9 */ /* 0x000fe40000000a00 */
[C---:B------:R-:W-:Y:S02]  /*2fa0*/  LEA R38, P1, R39.reuse, UR4, 0x1 ;  /* 0x0000000427267c11 */ /* 0x040fe4000f8208ff */
[----:B------:R0:W5:Y:S02]  /*2fb0*/  @!P5 LDG.E.64 R108, desc[UR60][R36.64] ;  /* 0x0000003c246cd981 */ /* 0x000164000c1e1b00 */
        /* <DEDUP_REMOVED lines=16> */
.L_x_1771:
[----:B------:R-:W-:Y:S05]  /*30c0*/  BSYNC B1 ;  /* 0x0000000000017941 */ /* 0x000fea0003800000 */
.L_x_1770:
        /* <DEDUP_REMOVED lines=8> */
[----:B------:R-:W-:Y:S01]  /*3150*/  CS2R R54, SRZ ;  /* 0x0000000000367805 */ /* 0x000fe2000001ff00 */
[----:B-----5:R-:W-:Y:S01]  /*3160*/  IMAD.MOV.U32 R112, RZ, RZ, R60 ;  /* 0x000000ffff707224 */ /* 0x020fe200078e003c */
[----:B------:R-:W-:Y:S01]  /*3170*/  CS2R R58, SRZ ;  /* 0x00000000003a7805 */ /* 0x000fe2000001ff00 */
[----:B------:R-:W-:-:S04]  /*3180*/  IMAD.MOV.U32 R113, RZ, RZ, R61 ;  /* 0x000000ffff717224 */ /* 0x000fc800078e003d */
[----:B------:R-:W-:Y:S05]  /*3190*/  @P4 BRA `(.L_x_1773) ;  /* 0x0000000000784947 */ /* 0x000fea0003800000 */
        /* <DEDUP_REMOVED lines=30> */
.L_x_1773:
[----:B------:R-:W-:Y:S05]  /*3380*/  BSYNC B1 ;  /* 0x0000000000017941 */ /* 0x000fea0003800000 */
.L_x_1772:
        /* <DEDUP_REMOVED lines=41> */
[----:B------:R-:W-:Y:S01]  /*3620*/  ISETP.NE.AND P1, PT, R233, 0x3, PT ;  /* 0x00000003e900780c */ /* 0x000fe20003f25270 */
        /* <DEDUP_REMOVED lines=23> */
.L_x_1774:
[----:B------:R-:W2:Y:S01]  /*37a0*/  LDL R36, [R1] ;  /* 0x0000000001247983 */ /* 0x000ea20000100800 */
[----:B------:R-:W-:Y:S01]  /*37b0*/  IMAD R99, R17, 0x8, R16 ;  /* 0x0000000811637824 */ /* 0x000fe200078e0210 */
[----:B------:R-:W-:Y:S01]  /*37c0*/  BSSY B1, `(.L_x_1775) ;  /* 0x0000004000017945 */ /* 0x000fe20003800000 */
[----:B--2---:R-:W-:-:S04]  /*37d0*/  SHF.L.U32 R107, R36, 0x1f, RZ ;  /* 0x0000001f246b7819 */ /* 0x004fc800000006ff */
[----:B------:R-:W0:Y:S02]  /*37e0*/  SYNCS.PHASECHK.TRANS64.TRYWAIT P5, [R99+URZ+0x30890], R107 ;  /* 0x0308906b630075a7 */ /* 0x000e2400080a017f */
[----:B0-----:R-:W-:Y:S05]  /*37f0*/  @!P5 BRA `(.L_x_1776) ;  /* 0x0000027800c8d947 */ /* 0x001fea0003800000 */
.L_x_2237:
[----:B------:R-:W-:Y:S05]  /*3800*/  BSYNC B1 ;  /* 0x0000000000017941 */ /* 0x000fea0003800000 */
.L_x_1775:
        /* <DEDUP_REMOVED lines=30> */
[----:B------:R-:W-:Y:S01]  /*39f0*/  FMUL.FTZ R39, R39, R134 ;  /* 0x0000008627277220 */ /* 0x000fe20000410000 */
[----:B------:R-:W-:Y:S01]  /*3a00*/  LOP3.LUT R36, R36, 0xffff0000, RZ, 0xc0, !PT ;  /* 0xffff000024247812 */ /* 0x000fe200078ec0ff */
[C---:B------:R-:W-:Y:S01]  /*3a10*/  FMUL.FTZ R143, R109.reuse, R140 ;  /* 0x0000008c6d8f7220 */ /* 0x040fe20000410000 */
[----:B------:R-:W-:Y:S01]  /*3a20*/  FMUL.FTZ R109, R109, R136 ;  /* 0x000000886d6d7220 */ /* 0x000fe20000410000 */
        /* <DEDUP_REMOVED lines=21> */
.L_x_1782:
[----:B------:R-:W-:Y:S05]  /*3b80*/  BSYNC B3 ;  /* 0x0000000000037941 */ /* 0x000fea0003800000 */
.L_x_1781:
[----:B--2---:R1:W-:Y:S02]  /*3b90*/  STG.E.128 desc[UR60][R50.64], R36 ;  /* 0x0000002432007986 */ /* 0x0043e4000c101d3c */
.L_x_1780:
[----:B------:R-:W-:Y:S05]  /*3ba0*/  BSYNC B2 ;  /* 0x0000000000027941 */ /* 0x000fea0003800000 */
.L_x_1779:
        /* <DEDUP_REMOVED lines=20> */
[C---:B------:R-:W-:Y:S01]  /*3cf0*/  LOP3.LUT R134, R133.reuse, 0xffff0000, RZ, 0xc0, !PT ;  /* 0xffff000085867812 */ /* 0x040fe200078ec0ff */
        /* <DEDUP_REMOVED lines=32> */
.L_x_1786:
[----:B------:R-:W-:Y:S05]  /*3f00*/  BSYNC B3 ;  /* 0x0000000000037941 */ /* 0x000fea0003800000 */
.L_x_1785:
[----:B--2---:R2:W-:Y:S02]  /*3f10*/  STG.E.128 desc[UR60][R50.64+0x80], R36 ;  /* 0x0000802432007986 */ /* 0x0045e4000c101d3c */
.L_x_1784:
[----:B------:R-:W-:Y:S05]  /*3f20*/  BSYNC B2 ;  /* 0x0000000000027941 */ /* 0x000fea0003800000 */
.L_x_1783:
[----:B------:R-:W-:Y:S01]  /*3f30*/  ISETP.NE.AND P0, PT, R94, RZ, PT ;  /* 0x000000ff5e00720c */ /* 0x000fe20003f05270 */
[----:B------:R-:W-:-:S12]  /*3f40*/  BSSY B2, `(.L_x_1787) ;  /* 0x0000036000027945 */ /* 0x000fd80003800000 */
[----:B------:R-:W-:Y:S05]  /*3f50*/  @!P0 BRA `(.L_x_1788) ;  /* 0x0000000000d08947 */ /* 0x000fea0003800000 */
[----:B-12---:R1:W2:Y:S01]  /*3f60*/  LDS.128 R36, [R101+0x24400] ;  /* 0x0244000065247984 */ /* 0x0062a20000000c00 */
        /* <DEDUP_REMOVED lines=49> */
.L_x_1790:
[----:B------:R-:W-:Y:S05]  /*4280*/  BSYNC B3 ;  /* 0x0000000000037941 */ /* 0x000fea0003800000 */
.L_x_1789:
[----:B--2---:R3:W-:Y:S02]  /*4290*/  STG.E.128 desc[UR60][R50.64+0x100], R36 ;  /* 0x0001002432007986 */ /* 0x0047e4000c101d3c */
.L_x_1788:
[----:B------:R-:W-:Y:S05]  /*42a0*/  BSYNC B2 ;  /* 0x0000000000027941 */ /* 0x000fea0003800000 */
.L_x_1787:
        /* <DEDUP_REMOVED lines=30> */
[----:B------:R-:W-:Y:S01]  /*4490*/  LOP3.LUT R128, R128, 0xffff0000, RZ, 0xc0, !PT ;  /* 0xffff000080807812 */ /* 0x000fe200078ec0ff */
[-C--:B------:R-:W-:Y:S01]  /*44a0*/  FMUL.FTZ R61, R61, R65.reuse ;  /* 0x000000413d3d7220 */ /* 0x080fe20000410000 */
[----:B------:R-:W-:Y:S01]  /*44b0*/  LOP3.LUT R126, R126, 0xffff0000, RZ, 0xc0, !PT ;  /* 0xffff00007e7e7812 */ /* 0x000fe200078ec0ff */
[----:B------:R-:W-:Y:S02]  /*44c0*/  IMAD.U32 R125, R125, 0x10000, RZ ;  /* 0x000100007d7d7824 */ /* 0x000fe400078e00ff */
[C---:B------:R-:W-:Y:S01]  /*44d0*/  FFMA.FTZ R73, R38.reuse, R64, -R73 ;  /* 0x0000004026497223 */ /* 0x040fe20000010849 */
[----:B------:R-:W-:Y:S01]  /*44e0*/  FFMA.FTZ R66, R38, R66, R39 ;  /* 0x0000004226427223 */ /* 0x000fe20000010027 */
[----:B------:R-:W-:Y:S01]  /*44f0*/  FFMA.FTZ R75, R60, R65, -R75 ;  /* 0x000000413c4b7223 */ /* 0x000fe2000001084b */
[----:B------:R-:W-:Y:S01]  /*4500*/  FMUL.FTZ R38, R36, R127 ;  /* 0x0000007f24267220 */ /* 0x000fe20000410000 */
[----:B------:R-:W-:Y:S01]  /*4510*/  FFMA.FTZ R60, R60, R67, R61 ;  /* 0x000000433c3c7223 */ /* 0x000fe2000001003d */
[C---:B------:R-:W-:Y:S01]  /*4520*/  FMUL.FTZ R39, R63.reuse, R128 ;  /* 0x000000803f277220 */ /* 0x040fe20000410000 */
[-C--:B------:R-:W-:Y:S01]  /*4530*/  FMUL.FTZ R36, R36, R125.reuse ;  /* 0x0000007d24247220 */ /* 0x080fe20000410000 */
        /* <DEDUP_REMOVED lines=10> */
[----:B------:R-:W-:-:S07]  /*45e0*/  IMAD.MOV.U32 R38, RZ, RZ, R60 ;  /* 0x000000ffff267224 */ /* 0x000fce00078e003c */
.L_x_1792:
[----:B------:R-:W-:Y:S05]  /*45f0*/  BSYNC B2 ;  /* 0x0000000000027941 */ /* 0x000fea0003800000 */
.L_x_1791:
[----:B--2---:R4:W-:Y:S02]  /*4600*/  STG.E.128 desc[UR60][R50.64+0x180], R36 ;  /* 0x0001802432007986 */ /* 0x0049e4000c101d3c */
.L_x_1778:
[----:B------:R-:W-:Y:S05]  /*4610*/  BSYNC B1 ;  /* 0x0000000000017941 */ /* 0x000fea0003800000 */
.L_x_1777:
        /* <DEDUP_REMOVED lines=54> */
.L_x_1797:
[----:B------:R-:W-:Y:S05]  /*4980*/  BSYNC B2 ;  /* 0x0000000000027941 */ /* 0x000fea0003800000 */
.L_x_1796:
[----:B--2---:R1:W-:Y:S02]  /*4990*/  STG.E.128 desc[UR60][R48.64], R36 ;  /* 0x0000002430007986 */ /* 0x0043e4000c101d3c */
.L_x_1795:
[----:B------:R-:W-:Y:S05]  /*49a0*/  BSYNC B1 ;  /* 0x0000000000017941 */ /* 0x000fea0003800000 */
.L_x_1794:
        /* <DEDUP_REMOVED lines=53> */
.L_x_1801:
[----:B------:R-:W-:Y:S05]  /*4d00*/  BSYNC B2 ;  /* 0x0000000000027941 */ /* 0x000fea0003800000 */
.L_x_1800:
[----:B--2---:R1:W-:Y:S02]  /*4d10*/  STG.E.128 desc[UR60][R48.64+0x80], R36 ;  /* 0x0000802430007986 */ /* 0x0043e4000c101d3c */
.L_x_1799:
[----:B------:R-:W-:Y:S05]  /*4d20*/  BSYNC B1 ;  /* 0x0000000000017941 */ /* 0x000fea0003800000 */
.L_x_1798:
        /* <DEDUP_REMOVED lines=53> */
.L_x_1805:
[----:B------:R-:W-:Y:S05]  /*5080*/  BSYNC B2 ;  /* 0x0000000000027941 */ /* 0x000fea0003800000 */
.L_x_1804:
[----:B--2---:R1:W-:Y:S02]  /*5090*/  STG.E.128 desc[UR60][R48.64+0x100], R36 ;  /* 0x0001002430007986 */ /* 0x0043e4000c101d3c */
.L_x_1803:
[----:B------:R-:W-:Y:S05]  /*50a0*/  BSYNC B1 ;  /* 0x0000000000017941 */ /* 0x000fea0003800000 */
.L_x_1802:
        /* <DEDUP_REMOVED lines=52> */
.L_x_1807:
[----:B------:R-:W-:Y:S05]  /*53f0*/  BSYNC B1 ;  /* 0x0000000000017941 */ /* 0x000fea0003800000 */
.L_x_1806:
[----:B--2---:R1:W-:Y:S01]  /*5400*/  STG.E.128 desc[UR60][R48.64+0x180], R36 ;  /* 0x0001802430007986 */ /* 0x0043e2000c101d3c */
[----:B------:R-:W-:Y:S05]  /*5410*/  BRA `(.L_x_1793) ;  /* 0x0000002c00c47947 */ /* 0x000fea0003800000 */
.L_x_1769:
        /* <DEDUP_REMOVED lines=32> */
[----:B------:R0:W5:Y:S04]  /*5620*/  @!P5 LDG.E.128 R36, desc[UR60][R52.64+0x80] ;  /* 0x0000803c3424d981 */ /* 0x000168000c1e1d00 */
[----:B------:R0:W5:Y:S04]  /*5630*/  @!P1 LDG.E.128 R40, desc[UR60][R52.64] ;  /* 0x0000003c34289981 */ /* 0x000168000c1e1d00 */
[----:B------:R0:W5:Y:S04]  /*5640*/  @!P1 LDG.E.128 R48, desc[UR60][R56.64] ;  /* 0x0000003c38309981 */ /* 0x000168000c1e1d00 */
[----:B------:R0:W5:Y:S02]  /*5650*/  @!P5 LDG.E.128 R44, desc[UR60][R56.64+0x80] ;  /* 0x0000803c382cd981 */ /* 0x000164000c1e1d00 */
.L_x_1809:
[----:B------:R-:W-:Y:S05]  /*5660*/  BSYNC B1 ;  /* 0x0000000000017941 */ /* 0x000fea0003800000 */
.L_x_1808:
        /* <DEDUP_REMOVED lines=25> */
[----:B------:R-:W-:Y:S02]  /*5800*/  LEA R68, P5, R71, UR4, 0x1 ;  /* 0x0000000447447c11 */ /* 0x000fe4000f8a08ff */
        /* <DEDUP_REMOVED lines=11> */
.L_x_1811:
[----:B------:R-:W-:Y:S05]  /*58c0*/  BSYNC B1 ;  /* 0x0000000000017941 */ /* 0x000fea0003800000 */
.L_x_1810:
[----:B0-----:R-:W-:Y:S01]  /*58d0*/  IMAD.MOV.U32 R68, RZ, RZ, R36 ;  /* 0x000000ffff447224 */ /* 0x001fe200078e0024 */
        /* <DEDUP_REMOVED lines=64> */
.L_x_1812:
[----:B------:R-:W2:Y:S01]  /*5ce0*/  LDL R68, [R1] ;  /* 0x0000000001447983 */ /* 0x000ea20000100800 */
[----:B------:R-:W-:Y:S01]  /*5cf0*/  IMAD R99, R17, 0x8, R16 ;  /* 0x0000000811637824 */ /* 0x000fe200078e0210 */
[----:B------:R-:W0:Y:S01]  /*5d00*/  LDC R122, c[0x0][0x2f4] ;  /* 0x0000bd00ff7a7b82 */ /* 0x000e220000000800 */
[----:B------:R-:W-:Y:S07]  /*5d10*/  BSSY B1, `(.L_x_1813) ;  /* 0x0000005000017945 */ /* 0x000fee0003800000 */
[----:B------:R-:W1:Y:S01]  /*5d20*/  LDC.64 R110, c[0x0][0x300] ;  /* 0x0000c000ff6e7b82 */ /* 0x000e620000000a00 */
[----:B--2---:R-:W-:-:S04]  /*5d30*/  SHF.L.U32 R107, R68, 0x1f, RZ ;  /* 0x0000001f446b7819 */ /* 0x004fc800000006ff */
[----:B------:R-:W2:Y:S02]  /*5d40*/  SYNCS.PHASECHK.TRANS64.TRYWAIT P5, [R99+URZ+0x30890], R107 ;  /* 0x0308906b630075a7 */ /* 0x000ea400080a017f */
[----:B012---:R-:W-:Y:S05]  /*5d50*/  @!P5 BRA `(.L_x_1814) ;  /* 0x000002540084d947 */ /* 0x007fea0003800000 */
.L_x_2238:
[----:B------:R-:W-:Y:S05]  /*5d60*/  BSYNC B1 ;  /* 0x0000000000017941 */ /* 0x000fea0003800000 */
.L_x_1813:
[----:B------:R-:W-:Y:S01]  /*5d70*/  BSSY B1, `(.L_x_1815) ;  /* 0x0000117000017945 */ /* 0x000fe20003800000 */
[----:B------:R-:W-:Y:S02]  /*5d80*/  IMAD.IADD R124, R122, 0x1, -R29 ;  /* 0x000000017a7c7824 */ /* 0x000fe400078e0a1d */
[----:B------:R-:W-:Y:S01]  /*5d90*/  IMAD.MOV.U32 R113, RZ, RZ, R73 ;  /* 0x000000ffff717224 */ /* 0x000fe200078e0049 */
[----:B------:R-:W-:Y:S06]  /*5da0*/  @P4 BRA `(.L_x_1816) ;  /* 0x00000010004c4947 */ /* 0x000fec0003800000 */
[----:B------:R-:W-:Y:S01]  /*5db0*/  ISETP.NE.AND P4, PT, R30, RZ, PT ;  /* 0x000000ff1e00720c */ /* 0x000fe20003f85270 */
[-C--:B------:R-:W-:Y:S01]  /*5dc0*/  IMAD.WIDE.U32 R114, R218, R110.reuse, R112 ;  /* 0x0000006eda727225 */ /* 0x080fe200078e0070 */
[----:B------:R-:W-:Y:S01]  /*5dd0*/  SHF.R.S32.HI R68, RZ, 0x1f, R218 ;  /* 0x0000001fff447819 */ /* 0x000fe200000114da */
[----:B------:R-:W-:Y:S04]  /*5de0*/  BSSY B2, `(.L_x_1817) ;  /* 0x0000089000027945 */ /* 0x000fe80003800000 */
[----:B------:R-:W-:-:S04]  /*5df0*/  IMAD R68, R68, R110, RZ ;  /* 0x0000006e44447224 */ /* 0x000fc800078e02ff */
[----:B------:R-:W-:-:S04]  /*5e00*/  IMAD R131, R218, R111, R68 ;  /* 0x0000006fda837224 */ /* 0x000fc800078e0244 */
[----:B------:R-:W-:Y:S01]  /*5e10*/  IMAD.IADD R131, R131, 0x1, R115 ;  /* 0x0000000183837824 */ /* 0x000fe200078e0273 */
[----:B------:R-:W-:Y:S06]  /*5e20*/  @!P4 BRA `(.L_x_1818) ;  /* 0x000000080010c947 */ /* 0x000fec0003800000 */
[----:B------:R-:W2:Y:S01]  /*5e30*/  LDL R75, [R1+0x3c] ;  /* 0x00003c00014b7983 */ /* 0x000ea20000100800 */
[----:B------:R-:W-:Y:S01]  /*5e40*/  SEL R68, R29, R124, !P3 ;  /* 0x0000007c1d447207 */ /* 0x000fe20005800000 */
[----:B------:R-:W-:Y:S01]  /*5e50*/  IMAD.SHL.U32 R116, R218, 0x40, RZ ;  /* 0x00000040da747824 */ /* 0x000fe200078e00ff */
[----:B------:R-:W-:Y:S01]  /*5e60*/  IADD3 R72, P4, P5, R88, R114, R90 ;  /* 0x0000007258487210 */ /* 0x000fe20007d9e05a */
[----:B------:R-:W-:Y:S01]  /*5e70*/  IMAD.SHL.U32 R117, R218, 0x40, RZ ;  /* 0x00000040da757824 */ /* 0x000fe200078e00ff */
[----:B------:R-:W-:Y:S01]  /*5e80*/  SHF.R.S32.HI R69, RZ, 0x1f, R68 ;  /* 0x0000001fff457819 */ /* 0x000fe20000011444 */
[----:B------:R-:W-:Y:S01]  /*5e90*/  BSSY B3, `(.L_x_1819) ;  /* 0x000007b000037945 */ /* 0x000fe20003800000 */
[----:B------:R-:W-:Y:S02]  /*5ea0*/  IADD3.X R74, R0, R131, R96, P4, P5 ;  /* 0x00000083004a7210 */ /* 0x000fe400027ea460 */
[----:B------:R-:W-:Y:S02]  /*5eb0*/  LEA.HI R68, R69, R68, RZ, 0x4 ;  /* 0x0000004445447211 */ /* 0x000fe400078f20ff */
[----:B------:R-:W-:-:S02]  /*5ec0*/  LOP3.LUT R116, R116, 0x1c0, RZ, 0xc0, !PT ;  /* 0x000001c074747812 */ /* 0x000fc400078ec0ff */
[----:B------:R-:W-:Y:S02]  /*5ed0*/  LEA.HI.SX32 R68, R68, R35, 0x1c ;  /* 0x0000002344447211 */ /* 0x000fe400078fe2ff */
[----:B------:R-:W-:Y:S02]  /*5ee0*/  SHF.R.U32.HI R116, RZ, 0x3, R116 ;  /* 0x00000003ff747819 */ /* 0x000fe40000011674 */
[----:B------:R-:W-:Y:S01]  /*5ef0*/  SHF.R.S32.HI R71, RZ, 0x1f, R68 ;  /* 0x0000001fff477819 */ /* 0x000fe20000011444 */
[----:B------:R-:W-:-:S03]  /*5f00*/  IMAD.SHL.U32 R69, R68, 0x8, RZ ;  /* 0x0000000844457824 */ /* 0x000fc600078e00ff */
[----:B------:R-:W-:Y:S02]  /*5f10*/  LEA.HI R71, R71, R68, RZ, 0x3 ;  /* 0x0000004447477211 */ /* 0x000fe400078f18ff */
[----:B------:R-:W-:-:S03]  /*5f20*/  ISETP.GE.AND P4, PT, R69, R122, PT ;  /* 0x0000007a4500720c */ /* 0x000fc60003f86270 */
[----:B------:R-:W-:-:S05]  /*5f30*/  IMAD.SHL.U32 R71, R71, 0x200, RZ ;  /* 0x0000020047477824 */ /* 0x000fca00078e00ff */
[----:B------:R-:W-:-:S05]  /*5f40*/  LOP3.LUT R71, R71, 0x7ffff000, RZ, 0xc0, !PT ;  /* 0x7ffff00047477812 */ /* 0x000fca00078ec0ff */
[--C-:B------:R-:W-:Y:S02]  /*5f50*/  @!P4 SHF.R.S32.HI R70, RZ, 0x1f, R69.reuse ;  /* 0x0000001fff46c819 */ /* 0x100fe40000011445 */
[----:B------:R-:W-:Y:S02]  /*5f60*/  @!P4 IADD3 R73, P5, P6, R88, R114, R69 ;  /* 0x000000725849c210 */ /* 0x000fe40007ebe045 */
[----:B------:R-:W-:Y:S02]  /*5f70*/  LOP3.LUT R69, R69, 0x38, RZ, 0xc0, !PT ;  /* 0x0000003845457812 */ /* 0x000fe400078ec0ff */
[----:B------:R-:W-:Y:S02]  /*5f80*/  @!P4 IADD3.X R70, R0, R131, R70, P5, P6 ;  /* 0x000000830046c210 */ /* 0x000fe40002fec446 */
[----:B------:R-:W-:-:S04]  /*5f90*/  LOP3.LUT R69, R69, 0x1c0, R117, 0xf8, !PT ;  /* 0x000001c045457812 */ /* 0x000fc800078ef875 */
[----:B------:R-:W-:Y:S01]  /*5fa0*/  LOP3.LUT R68, R69, R116, RZ, 0x3c, !PT ;  /* 0x0000007445447212 */ /* 0x000fe200078e3cff */
[----:B------:R-:W-:Y:S01]  /*5fb0*/  IMAD R69, R17, 0x4000, R6 ;  /* 0x0000400011457824 */ /* 0x000fe200078e0206 */
[----:B------:R-:W-:-:S03]  /*5fc0*/  LEA R116, P5, R72, R108, 0x1 ;  /* 0x0000006c48747211 */ /* 0x000fc600078a08ff */
[----:B------:R-:W-:Y:S01]  /*5fd0*/  IMAD R69, R69, 0x2, R16 ;  /* 0x0000000245457824 */ /* 0x000fe200078e0210 */
[----:B------:R-:W-:Y:S02]  /*5fe0*/  LEA.HI.X R117, R72, R109, R74, 0x1, P5 ;  /* 0x0000006d48757211 */ /* 0x000fe400028f0c4a */
[----:B------:R-:W-:-:S04]  /*5ff0*/  @!P4 LEA R118, P5, R73, R108, 0x1 ;  /* 0x0000006c4976c211 */ /* 0x000fc800078a08ff */
[----:B------:R-:W-:Y:S02]  /*6000*/  @!P4 LEA.HI.X R119, R73, R109, R70, 0x1, P5 ;  /* 0x0000006d4977c211 */ /* 0x000fe400028f0c46 */
[----:B------:R-:W-:Y:S02]  /*6010*/  ISETP.GE.AND P5, PT, R18, R120, PT ;  /* 0x000000781200720c */ /* 0x000fe40003fa6270 */
[----:B--2---:R-:W-:-:S05]  /*6020*/  IADD3 R68, R68, R71, R75 ;  /* 0x0000004744447210 */ /* 0x004fca0007ffe04b */
[----:B------:R-:W-:-:S04]  /*6030*/  IMAD R71, R17, 0x4000, R68 ;  /* 0x0000400011477824 */ /* 0x000fc800078e0244 */
[----:B------:R-:W-:Y:S02]  /*6040*/  IMAD R72, R71, 0x2, R16 ;  /* 0x0000000247487824 */ /* 0x000fe400078e0210 */
[----:B------:R-:W1:Y:S04]  /*6050*/  LDS.128 R68, [R69+0x20400] ;  /* 0x0204000045447984 */ /* 0x000e680000000c00 */
[----:B------:R-:W2:Y:S01]  /*6060*/  LDS.128 R72, [R72+0x20400] ;  /* 0x0204000048487984 */ /* 0x000ea20000000c00 */
[----:B------:R-:W-:Y:S05]  /*6070*/  @P5 BRA `(.L_x_1820) ;  /* 0x0000000400705947 */ /* 0x000fea0003800000 */
[----:B------:R-:W-:Y:S01]  /*6080*/  SHF.R.U32.HI R157, RZ, 0x10, R49 ;  /* 0x00000010ff9d7819 */ /* 0x000fe20000011631 */
[----:B--2---:R-:W-:Y:S01]  /*6090*/  IMAD.U32 R152, R75, 0x10000, RZ ;  /* 0x000100004b987824 */ /* 0x004fe200078e00ff */
[----:B------:R-:W-:Y:S01]  /*60a0*/  SHF.R.U32.HI R159, RZ, 0x10, R41 ;  /* 0x00000010ff9f7819 */ /* 0x000fe20000011629 */
[----:B------:R-:W-:Y:S01]  /*60b0*/  IMAD.U32 R155, R73, 0x10000, RZ ;  /* 0x00010000499b7824 */ /* 0x000fe200078e00ff */
[----:B------:R-:W-:Y:S01]  /*60c0*/  SHF.R.U64 R158, R42, 0x10, R43 ;  /* 0x000000102a9e7819 */ /* 0x000fe2000000122b */
[----:B-1----:R-:W-:Y:S01]  /*60d0*/  IMAD.U32 R148, R71, 0x10000, RZ ;  /* 0x0001000047947824 */ /* 0x002fe200078e00ff */
[----:B------:R-:W-:Y:S01]  /*60e0*/  SHF.R.U64 R153, R50, 0x10, R51 ;  /* 0x0000001032997819 */ /* 0x000fe20000001233 */
[----:B------:R-:W-:Y:S01]  /*60f0*/  IMAD.U32 R150, R69, 0x10000, RZ ;  /* 0x0001000045967824 */ /* 0x000fe200078e00ff */
[----:B------:R-:W-:Y:S01]  /*6100*/  PRMT R157, R164, 0x5410, R157 ;  /* 0x00005410a49d7816 */ /* 0x000fe2000000009d */
[----:B------:R-:W-:Y:S01]  /*6110*/  IMAD.U32 R42, R70, 0x10000, RZ ;  /* 0x00010000462a7824 */ /* 0x000fe200078e00ff */
[----:B------:R-:W-:-:S02]  /*6120*/  LOP3.LUT R50, R75, 0xffff0000, RZ, 0xc0, !PT ;  /* 0xffff00004b327812 */ /* 0x000fc400078ec0ff */
[----:B------:R-:W-:Y:S02]  /*6130*/  PRMT R75, R161, 0x5410, R159 ;  /* 0x00005410a14b7816 */ /* 0x000fe4000000009f */
[----:B------:R-:W-:Y:S01]  /*6140*/  SHF.R.U64 R160, R40, 0x10, R41 ;  /* 0x0000001028a07819 */ /* 0x000fe20000001229 */
[----:B------:R-:W-:Y:S01]  /*6150*/  IMAD.U32 R41, R72, 0x10000, RZ ;  /* 0x0001000048297824 */ /* 0x000fe200078e00ff */
[----:B------:R-:W-:Y:S01]  /*6160*/  SHF.R.U64 R149, R48, 0x10, R49 ;  /* 0x0000001030957819 */ /* 0x000fe20000001231 */
[----:B------:R-:W-:Y:S01]  /*6170*/  IMAD.U32 R40, R68, 0x10000, RZ ;  /* 0x0001000044287824 */ /* 0x000fe200078e00ff */
[----:B------:R-:W-:Y:S02]  /*6180*/  SHF.R.U32.HI R154, RZ, 0x10, R51 ;  /* 0x00000010ff9a7819 */ /* 0x000fe40000011633 */
[----:B------:R-:W-:Y:S01]  /*6190*/  PRMT R49, R123, 0x5432, R158 ;  /* 0x000054327b317816 */ /* 0x000fe2000000009e */
[----:B------:R-:W-:Y:S01]  /*61a0*/  IMAD.U32 R158, R157, 0x10000, RZ ;  /* 0x000100009d9e7824 */ /* 0x000fe200078e00ff */
[----:B------:R-:W-:Y:S01]  /*61b0*/  SHF.R.U32.HI R156, RZ, 0x10, R43 ;  /* 0x00000010ff9c7819 */ /* 0x000fe2000001162b */
[----:B------:R-:W-:Y:S01]  /*61c0*/  IMAD.U32 R43, R74, 0x10000, RZ ;  /* 0x000100004a2b7824 */ /* 0x000fe200078e00ff */
[----:B------:R-:W-:-:S02]  /*61d0*/  LOP3.LUT R151, R73, 0xffff0000, RZ, 0xc0, !PT ;  /* 0xffff000049977812 */ /* 0x000fc400078ec0ff */
[----:B------:R-:W-:Y:S01]  /*61e0*/  LOP3.LUT R48, R71, 0xffff0000, RZ, 0xc0, !PT ;  /* 0xffff000047307812 */ /* 0x000fe200078ec0ff */
[----:B------:R-:W-:Y:S01]  /*61f0*/  IMAD.U32 R71, R75, 0x10000, RZ ;  /* 0x000100004b477824 */ /* 0x000fe200078e00ff */
[----:B------:R-:W-:Y:S02]  /*6200*/  LOP3.LUT R51, R69, 0xffff0000, RZ, 0xc0, !PT ;  /* 0xffff000045337812 */ /* 0x000fe400078ec0ff */
[----:B------:R-:W-:Y:S02]  /*6210*/  PRMT R73, R126, 0x5432, R160 ;  /* 0x000054327e497816 */ /* 0x000fe400000000a0 */
[----:B------:R-:W-:Y:S01]  /*6220*/  PRMT R69, R162, 0x5410, R153 ;  /* 0x00005410a2457816 */ /* 0x000fe20000000099 */
[----:B------:R-:W-:Y:S01]  /*6230*/  FMUL.FTZ R153, R155, R158 ;  /* 0x0000009e9b997220 */ /* 0x000fe20000410000 */
[----:B------:R-:W-:Y:S02]  /*6240*/  PRMT R159, R125, 0x5432, R154 ;  /* 0x000054327d9f7816 */ /* 0x000fe4000000009a */
[----:B------:R-:W-:Y:S01]  /*6250*/  LOP3.LUT R160, R157, 0xffff0000, RZ, 0xc0, !PT ;  /* 0xffff00009da07812 */ /* 0x000fe200078ec0ff */
[-C--:B------:R-:W-:Y:S01]  /*6260*/  FMUL.FTZ R157, R155, R71.reuse ;  /* 0x000000479b9d7220 */ /* 0x080fe20000410000 */
[----:B------:R-:W-:Y:S01]  /*6270*/  PRMT R156, R121, 0x5432, R156 ;  /* 0x00005432799c7816 */ /* 0x000fe2000000009c */
[----:B------:R-:W-:Y:S01]  /*6280*/  FFMA.FTZ R71, R150, R71, -R153 ;  /* 0x0000004796477223 */ /* 0x000fe20000010899 */
[----:B------:R-:W-:Y:S01]  /*6290*/  LOP3.LUT R154, R75, 0xffff0000, RZ, 0xc0, !PT ;  /* 0xffff00004b9a7812 */ /* 0x000fe200078ec0ff */
[----:B------:R-:W-:-:S02]  /*62a0*/  IMAD.U32 R155, R159, 0x10000, RZ ;  /* 0x000100009f9b7824 */ /* 0x000fc400078e00ff */
[C---:B------:R-:W-:Y:S01]  /*62b0*/  FMUL.FTZ R162, R151.reuse, R160 ;  /* 0x000000a097a27220 */ /* 0x040fe20000410000 */
[----:B------:R-:W-:Y:S02]  /*62c0*/  IMAD.U32 R153, R156, 0x10000, RZ ;  /* 0x000100009c997824 */ /* 0x000fe400078e00ff */
[----:B------:R-:W-:Y:S01]  /*62d0*/  FFMA.FTZ R75, R150, R158, R157 ;  /* 0x0000009e964b7223 */ /* 0x000fe2000001009d */
[-C--:B------:R-:W-:Y:S01]  /*62e0*/  FMUL.FTZ R158, R151, R154.reuse ;  /* 0x0000009a979e7220 */ /* 0x080fe20000410000 */
[----:B------:R-:W-:Y:S01]  /*62f0*/  FFMA.FTZ R150, R51, R154, -R162 ;  /* 0x0000009a33967223 */ /* 0x000fe200000108a2 */
[C---:B------:R-:W-:Y:S01]  /*6300*/  FMUL.FTZ R151, R152.reuse, R155 ;  /* 0x0000009b98977220 */ /* 0x040fe20000410000 */
[----:B------:R-:W-:Y:S01]  /*6310*/  LOP3.LUT R159, R159, 0xffff0000, RZ, 0xc0, !PT ;  /* 0xffff00009f9f7812 */ /* 0x000fe200078ec0ff */
[-C--:B------:R-:W-:Y:S01]  /*6320*/  FMUL.FTZ R154, R152, R153.reuse ;  /* 0x00000099989a7220 */ /* 0x080fe20000410000 */
[----:B------:R-:W-:Y:S01]  /*6330*/  PRMT R149, R163, 0x5410, R149 ;  /* 0x00005410a3957816 */ /* 0x000fe20000000095 */
[----:B------:R-:W-:Y:S01]  /*6340*/  FFMA.FTZ R152, R51, R160, R158 ;  /* 0x000000a033987223 */ /* 0x000fe2000001009e */
[----:B------:R-:W-:Y:S01]  /*6350*/  FFMA.FTZ R51, R148, R153, -R151 ;  /* 0x0000009994337223 */ /* 0x000fe20000010897 */
[----:B------:R-:W-:Y:S01]  /*6360*/  LOP3.LUT R153, R156, 0xffff0000, RZ, 0xc0, !PT ;  /* 0xffff00009c997812 */ /* 0x000fe200078ec0ff */
[----:B------:R-:W-:Y:S01]  /*6370*/  FFMA.FTZ R148, R148, R155, R154 ;  /* 0x0000009b94947223 */ /* 0x000fe2000001009a */
[----:B------:R-:W-:Y:S01]  /*6380*/  FMUL.FTZ R155, R50, R159 ;  /* 0x0000009f329b7220 */ /* 0x000fe20000410000 */
[----:B------:R-:W-:Y:S01]  /*6390*/  IMAD.U32 R154, R149, 0x10000, RZ ;  /* 0x00010000959a7824 */ /* 0x000fe200078e00ff */
[----:B------:R-:W-:Y:S01]  /*63a0*/  LOP3.LUT R72, R72, 0xffff0000, RZ, 0xc0, !PT ;  /* 0xffff000048487812 */ /* 0x000fe200078ec0ff */
[----:B------:R-:W-:-:S02]  /*63b0*/  IMAD.U32 R151, R73, 0x10000, RZ ;  /* 0x0001000049977824 */ /* 0x000fc400078e00ff */
[-C--:B------:R-:W-:Y:S01]  /*63c0*/  FMUL.FTZ R157, R50, R153.reuse ;  /* 0x00000099329d7220 */ /* 0x080fe20000410000 */
[----:B------:R-:W-:Y:S01]  /*63d0*/  FFMA.FTZ R156, R48, R153, -R155 ;  /* 0x00000099309c7223 */ /* 0x000fe2000001089b */
[-C--:B------:R-:W-:Y:S01]  /*63e0*/  FMUL.FTZ R153, R41, R154.reuse ;  /* 0x0000009a29997220 */ /* 0x080fe20000410000 */
[----:B------:R-:W-:Y:S01]  /*63f0*/  LOP3.LUT R149, R149, 0xffff0000, RZ, 0xc0, !PT ;  /* 0xffff000095957812 */ /* 0x000fe200078ec0ff */
[-C--:B------:R-:W-:Y:S01]  /*6400*/  FMUL.FTZ R41, R41, R151.reuse ;  /* 0x0000009729297220 */ /* 0x080fe20000410000 */
[----:B------:R-:W-:Y:S01]  /*6410*/  LOP3.LUT R68, R68, 0xffff0000, RZ, 0xc0, !PT ;  /* 0xffff000044447812 */ /* 0x000fe200078ec0ff */
[C---:B------:R-:W-:Y:S01]  /*6420*/  FFMA.FTZ R153, R40.reuse, R151, -R153 ;  /* 0x0000009728997223 */ /* 0x040fe20000010899 */
[----:B------:R-:W-:Y:S01]  /*6430*/  LOP3.LUT R73, R73, 0xffff0000, RZ, 0xc0, !PT ;  /* 0xffff000049497812 */ /* 0x000fe200078ec0ff */
[----:B------:R-:W-:Y:S01]  /*6440*/  FFMA.FTZ R154, R40, R154, R41 ;  /* 0x0000009a289a7223 */ /* 0x000fe20000010029 */
[----:B------:R-:W-:Y:S01]  /*6450*/  FMUL.FTZ R155, R72, R149 ;  /* 0x00000095489b7220 */ /* 0x000fe20000410000 */
[----:B------:R-:W-:Y:S01]  /*6460*/  IMAD.U32 R41, R69, 0x10000, RZ ;  /* 0x0001000045297824 */ /* 0x000fe200078e00ff */
[----:B------:R-:W-:Y:S01]  /*6470*/  LOP3.LUT R74, R74, 0xffff0000, RZ, 0xc0, !PT ;  /* 0xffff00004a4a7812 */ /* 0x000fe200078ec0ff */
[----:B------:R-:W-:Y:S01]  /*6480*/  IMAD.U32 R40, R49, 0x10000, RZ ;  /* 0x0001000031287824 */ /* 0x000fe200078e00ff */
[----:B------:R-:W-:Y:S01]  /*6490*/  LOP3.LUT R69, R69, 0xffff0000, RZ, 0xc0, !PT ;  /* 0xffff000045457812 */ /* 0x000fe200078ec0ff */
[----:B------:R-:W-:Y:S01]  /*64a0*/  FFMA.FTZ R157, R48, R159, R157 ;  /* 0x0000009f309d7223 */ /* 0x000fe2000001009d */
[----:B------:R-:W-:Y:S01]  /*64b0*/  LOP3.LUT R49, R49, 0xffff0000, RZ, 0xc0, !PT ;  /* 0xffff000031317812 */ /* 0x000fe200078ec0ff */
[-C--:B------:R-:W-:Y:S01]  /*64c0*/  FMUL.FTZ R151, R72, R73.reuse ;  /* 0x0000004948977220 */ /* 0x080fe20000410000 */
[----:B------:R-:W-:Y:S01]  /*64d0*/  FFMA.FTZ R48, R68, R73, -R155 ;  /* 0x0000004944307223 */ /* 0x000fe2000001089b */
[C---:B------:R-:W-:Y:S01]  /*64e0*/  FMUL.FTZ R73, R43.reuse, R41 ;  /* 0x000000292b497220 */ /* 0x040fe20000410000 */
[-C--:B------:R-:W-:Y:S01]  /*64f0*/  FMUL.FTZ R50, R43, R40.reuse ;  /* 0x000000282b327220 */ /* 0x080fe20000410000 */
[----:B------:R-:W-:Y:S01]  /*6500*/  LOP3.LUT R70, R70, 0xffff0000, RZ, 0xc0, !PT ;  /* 0xffff000046467812 */ /* 0x000fe200078ec0ff */
[C---:B------:R-:W-:Y:S01]  /*6510*/  FMUL.FTZ R43, R74.reuse, R69 ;  /* 0x000000454a2b7220 */ /* 0x040fe20000410000 */
[----:B------:R-:W-:Y:S01]  /*6520*/  FMUL.FTZ R74, R74, R49 ;  /* 0x000000314a4a7220 */ /* 0x000fe20000410000 */
[C---:B------:R-:W-:Y:S01]  /*6530*/  FFMA.FTZ R73, R42.reuse, R40, -R73 ;  /* 0x000000282a497223 */ /* 0x040fe20000010849 */
[----:B------:R-:W-:Y:S01]  /*6540*/  FFMA.FTZ R50, R42, R41, R50 ;  /* 0x000000292a327223 */ /* 0x000fe20000010032 */
[C---:B------:R-:W-:Y:S01]  /*6550*/  FFMA.FTZ R40, R70.reuse, R49, -R43 ;  /* 0x0000003146287223 */ /* 0x040fe2000001082b */
[----:B------:R-:W-:Y:S01]  /*6560*/  FFMA.FTZ R69, R70, R69, R74 ;  /* 0x0000004546457223 */ /* 0x000fe2000001004a */
[----:B------:R-:W-:Y:S01]  /*6570*/  F2FP.BF16.F32.PACK_AB R71, R150, R71 ;  /* 0x000000479647723e */ /* 0x000fe200000010ff */
[----:B------:R-:W-:Y:S01]  /*6580*/  FFMA.FTZ R151, R68, R149, R151 ;  /* 0x0000009544977223 */ /* 0x000fe20000010097 */
[----:B------:R-:W-:-:S02]  /*6590*/  F2FP.BF16.F32.PACK_AB R75, R152, R75 ;  /* 0x0000004b984b723e */ /* 0x000fc400000010ff */
[----:B------:R-:W-:Y:S02]  /*65a0*/  F2FP.BF16.F32.PACK_AB R51, R156, R51 ;  /* 0x000000339c33723e */ /* 0x000fe400000010ff */
        /* <DEDUP_REMOVED lines=8> */
[----:B------:R-:W-:-:S07]  /*6630*/  IMAD.MOV.U32 R75, RZ, RZ, R148 ;  /* 0x000000ffff4b7224 */ /* 0x000fce00078e0094 */
.L_x_1820:
[----:B------:R-:W-:Y:S05]  /*6640*/  BSYNC B3 ;  /* 0x0000000000037941 */ /* 0x000fea0003800000 */
.L_x_1819:
[----:B-1----:R1:W-:Y:S04]  /*6650*/  STG.E.128 desc[UR60][R116.64], R68 ;  /* 0x0000004474007986 */ /* 0x0023e8000c101d3c */
[----:B--2---:R1:W-:Y:S02]  /*6660*/  @!P4 STG.E.128 desc[UR60][R118.64], R72 ;  /* 0x000000487600c986 */ /* 0x0043e4000c101d3c */
.L_x_1818:
[----:B------:R-:W-:Y:S05]  /*6670*/  BSYNC B2 ;  /* 0x0000000000027941 */ /* 0x000fea0003800000 */
.L_x_1817:
[----:B------:R-:W-:-:S13]  /*6680*/  ISETP.NE.AND P4, PT, R93, RZ, PT ;  /* 0x000000ff5d00720c */ /* 0x000fda0003f85270 */
[----:B------:R-:W-:Y:S05]  /*6690*/  @!P4 BRA `(.L_x_1816) ;  /* 0x000000080010c947 */ /* 0x000fea0003800000 */
[----:B------:R-:W2:Y:S01]  /*66a0*/  LDL R50, [R1+0x3c] ;  /* 0x00003c0001327983 */ /* 0x000ea20000100800 */
[----:B------:R-:W-:Y:S01]  /*66b0*/  SEL R40, R29, R124, !P2 ;  /* 0x0000007c1d287207 */ /* 0x000fe20005000000 */
[----:B------:R-:W-:Y:S01]  /*66c0*/  IMAD.SHL.U32 R51, R218, 0x40, RZ ;  /* 0x00000040da337824 */ /* 0x000fe200078e00ff */
[----:B------:R-:W-:Y:S01]  /*66d0*/  IADD3 R48, P4, P5, R88, R114, R92 ;  /* 0x0000007258307210 */ /* 0x000fe20007d9e05c */
[----:B-1----:R-:W-:Y:S01]  /*66e0*/  IMAD.SHL.U32 R68, R218, 0x40, RZ ;  /* 0x00000040da447824 */ /* 0x002fe200078e00ff */
        /* <DEDUP_REMOVED lines=17> */
[----:B------:R-:W-:Y:S02]  /*6800*/  LOP3.LUT R41, R41, 0x1c0, R68, 0xf8, !PT ;  /* 0x000001c029297812 */ /* 0x000fe400078ef844 */
[----:B------:R-:W-:-:S02]  /*6810*/  LEA R68, P5, R48, R108, 0x1 ;  /* 0x0000006c30447211 */ /* 0x000fc400078a08ff */
[----:B------:R-:W-:Y:S01]  /*6820*/  LOP3.LUT R40, R41, R51, RZ, 0x3c, !PT ;  /* 0x0000003329287212 */ /* 0x000fe200078e3cff */
[----:B------:R-:W-:Y:S01]  /*6830*/  IMAD R41, R17, 0x4000, R8 ;  /* 0x0000400011297824 */ /* 0x000fe200078e0208 */
[----:B------:R-:W-:Y:S02]  /*6840*/  LEA.HI.X R69, R48, R109, R49, 0x1, P5 ;  /* 0x0000006d30457211 */ /* 0x000fe400028f0c31 */
[----:B------:R-:W-:Y:S01]  /*6850*/  @!P4 LEA R70, P5, R114, R108, 0x1 ;  /* 0x0000006c7246c211 */ /* 0x000fe200078a08ff */
[----:B------:R-:W-:-:S03]  /*6860*/  IMAD R41, R41, 0x2, R16 ;  /* 0x0000000229297824 */ /* 0x000fc600078e0210 */
        /* <DEDUP_REMOVED lines=8> */
[----:B------:R-:W-:Y:S02]  /*68f0*/  SHF.R.U32.HI R73, RZ, 0x10, R45 ;  /* 0x00000010ff497819 */ /* 0x000fe4000001162d */
[----:B------:R-:W-:Y:S02]  /*6900*/  SHF.R.U32.HI R116, RZ, 0x10, R37 ;  /* 0x00000010ff747819 */ /* 0x000fe40000011625 */
[----:B------:R-:W-:Y:S02]  /*6910*/  PRMT R144, R144, 0x5410, R73 ;  /* 0x0000541090907816 */ /* 0x000fe40000000049 */
[----:B------:R-:W-:Y:S01]  /*6920*/  SHF.R.U64 R72, R44, 0x10, R45 ;  /* 0x000000102c487819 */ /* 0x000fe2000000122d */
[----:B-1----:R-:W-:Y:S01]  /*6930*/  IMAD.U32 R44, R41, 0x10000, RZ ;  /* 0x00010000292c7824 */ /* 0x002fe200078e00ff */
[----:B------:R-:W-:Y:S01]  /*6940*/  PRMT R147, R147, 0x5410, R116 ;  /* 0x0000541093937816 */ /* 0x000fe20000000074 */
[----:B------:R-:W-:Y:S01]  /*6950*/  IMAD.U32 R73, R144, 0x10000, RZ ;  /* 0x0001000090497824 */ /* 0x000fe200078e00ff */
[--C-:B------:R-:W-:Y:S01]  /*6960*/  SHF.R.U64 R114, R38, 0x10, R39.reuse ;  /* 0x0000001026727819 */ /* 0x100fe20000001227 */
[----:B------:R-:W-:Y:S01]  /*6970*/  IMAD.U32 R38, R40, 0x10000, RZ ;  /* 0x0001000028267824 */ /* 0x000fe200078e00ff */
[----:B------:R-:W-:Y:S01]  /*6980*/  SHF.R.U32.HI R75, RZ, 0x10, R39 ;  /* 0x00000010ff4b7819 */ /* 0x000fe20000011627 */
[----:B--2---:R-:W-:Y:S01]  /*6990*/  IMAD.U32 R39, R49, 0x10000, RZ ;  /* 0x0001000031277824 */ /* 0x004fe200078e00ff */
[----:B------:R-:W-:-:S02]  /*69a0*/  SHF.R.U32.HI R115, RZ, 0x10, R47 ;  /* 0x00000010ff737819 */ /* 0x000fc4000001162f */
[----:B------:R-:W-:Y:S01]  /*69b0*/  PRMT R143, R143, 0x5410, R72 ;  /* 0x000054108f8f7816 */ /* 0x000fe20000000048 */
[----:B------:R-:W-:Y:S01]  /*69c0*/  IMAD.U32 R72, R147, 0x10000, RZ ;  /* 0x0001000093487824 */ /* 0x000fe200078e00ff */
[----:B------:R-:W-:Y:S01]  /*69d0*/  PRMT R140, R140, 0x5410, R75 ;  /* 0x000054108c8c7816 */ /* 0x000fe2000000004b */
[-C--:B------:R-:W-:Y:S01]  /*69e0*/  FMUL.FTZ R75, R39, R73.reuse ;  /* 0x00000049274b7220 */ /* 0x080fe20000410000 */
[----:B------:R-:W-:Y:S01]  /*69f0*/  SHF.R.U64 R74, R46, 0x10, R47 ;  /* 0x000000102e4a7819 */ /* 0x000fe2000000122f */
[----:B------:R-:W-:Y:S01]  /*6a00*/  IMAD.U32 R46, R43, 0x10000, RZ ;  /* 0x000100002b2e7824 */ /* 0x000fe200078e00ff */
[----:B------:R-:W-:Y:S01]  /*6a10*/  PRMT R142, R142, 0x5410, R115 ;  /* 0x000054108e8e7816 */ /* 0x000fe20000000073 */
[-C--:B------:R-:W-:Y:S01]  /*6a20*/  FMUL.FTZ R115, R39, R72.reuse ;  /* 0x0000004827737220 */ /* 0x080fe20000410000 */
[----:B------:R-:W-:Y:S01]  /*6a30*/  FFMA.FTZ R39, R44, R72, -R75 ;  /* 0x000000482c277223 */ /* 0x000fe2000001084b */
[----:B------:R-:W-:Y:S01]  /*6a40*/  LOP3.LUT R47, R49, 0xffff0000, RZ, 0xc0, !PT ;  /* 0xffff0000312f7812 */ /* 0x000fe200078ec0ff */
[----:B------:R-:W-:Y:S01]  /*6a50*/  IMAD.U32 R49, R51, 0x10000, RZ ;  /* 0x0001000033317824 */ /* 0x000fe200078e00ff */
[----:B------:R-:W-:Y:S01]  /*6a60*/  LOP3.LUT R144, R144, 0xffff0000, RZ, 0xc0, !PT ;  /* 0xffff000090907812 */ /* 0x000fe200078ec0ff */
[----:B------:R-:W-:Y:S01]  /*6a70*/  FFMA.FTZ R115, R44, R73, R115 ;  /* 0x000000492c737223 */ /* 0x000fe20000010073 */
[----:B------:R-:W-:Y:S01]  /*6a80*/  LOP3.LUT R72, R147, 0xffff0000, RZ, 0xc0, !PT ;  /* 0xffff000093487812 */ /* 0x000fe200078ec0ff */
[----:B------:R-:W-:Y:S01]  /*6a90*/  IMAD.U32 R44, R140, 0x10000, RZ ;  /* 0x000100008c2c7824 */ /* 0x000fe200078e00ff */
[----:B------:R-:W-:Y:S01]  /*6aa0*/  PRMT R141, R141, 0x5410, R74 ;  /* 0x000054108d8d7816 */ /* 0x000fe2000000004a */
[----:B------:R-:W-:Y:S01]  /*6ab0*/  IMAD.U32 R74, R142, 0x10000, RZ ;  /* 0x000100008e4a7824 */ /* 0x000fe200078e00ff */
[----:B------:R-:W-:Y:S01]  /*6ac0*/  SHF.R.U64 R117, R36, 0x10, R37 ;  /* 0x0000001024757819 */ /* 0x000fe20000001225 */
[----:B------:R-:W-:Y:S01]  /*6ad0*/  FMUL.FTZ R116, R47, R72 ;  /* 0x000000482f747220 */ /* 0x000fe20000410000 */
[----:B------:R-:W-:Y:S01]  /*6ae0*/  PRMT R145, R145, 0x5410, R114 ;  /* 0x0000541091917816 */ /* 0x000fe20000000072 */
[----:B------:R-:W-:Y:S01]  /*6af0*/  FMUL.FTZ R114, R47, R144 ;  /* 0x000000902f727220 */ /* 0x000fe20000410000 */
[----:B------:R-:W-:Y:S01]  /*6b00*/  LOP3.LUT R45, R41, 0xffff0000, RZ, 0xc0, !PT ;  /* 0xffff0000292d7812 */ /* 0x000fe200078ec0ff */
[C---:B------:R-:W-:Y:S01]  /*6b10*/  FMUL.FTZ R47, R49.reuse, R74 ;  /* 0x0000004a312f7220 */ /* 0x040fe20000410000 */
[----:B------:R-:W-:Y:S01]  /*6b20*/  FMUL.FTZ R49, R49, R44 ;  /* 0x0000002c31317220 */ /* 0x000fe20000410000 */
[----:B------:R-:W-:Y:S01]  /*6b30*/  PRMT R146, R146, 0x5410, R117 ;  /* 0x0000541092927816 */ /* 0x000fe20000000075 */
[----:B------:R-:W-:-:S02]  /*6b40*/  IMAD.U32 R41, R48, 0x10000, RZ ;  /* 0x0001000030297824 */ /* 0x000fc400078e00ff */
[----:B------:R-:W-:Y:S01]  /*6b50*/  FFMA.FTZ R114, R45, R72, -R114 ;  /* 0x000000482d727223 */ /* 0x000fe20000010872 */
[C---:B------:R-:W-:Y:S01]  /*6b60*/  FFMA.FTZ R72, R46.reuse, R44, -R47 ;  /* 0x0000002c2e487223 */ /* 0x040fe2000001082f */
[----:B------:R-:W-:Y:S01]  /*6b70*/  FFMA.FTZ R74, R46, R74, R49 ;  /* 0x0000004a2e4a7223 */ /* 0x000fe20000010031 */
[----:B------:R-:W-:Y:S01]  /*6b80*/  LOP3.LUT R51, R51, 0xffff0000, RZ, 0xc0, !PT ;  /* 0xffff000033337812 */ /* 0x000fe200078ec0ff */
[----:B------:R-:W-:Y:S01]  /*6b90*/  IMAD.U32 R46, R143, 0x10000, RZ ;  /* 0x000100008f2e7824 */ /* 0x000fe200078e00ff */
[----:B------:R-:W-:Y:S01]  /*6ba0*/  LOP3.LUT R142, R142, 0xffff0000, RZ, 0xc0, !PT ;  /* 0xffff00008e8e7812 */ /* 0x000fe200078ec0ff */
[----:B------:R-:W-:Y:S01]  /*6bb0*/  IMAD.U32 R44, R146, 0x10000, RZ ;  /* 0x00010000922c7824 */ /* 0x000fe200078e00ff */
[----:B------:R-:W-:Y:S01]  /*6bc0*/  LOP3.LUT R140, R140, 0xffff0000, RZ, 0xc0, !PT ;  /* 0xffff00008c8c7812 */ /* 0x000fe200078ec0ff */
[----:B------:R-:W-:Y:S01]  /*6bd0*/  FFMA.FTZ R116, R45, R144, R116 ;  /* 0x000000902d747223 */ /* 0x000fe20000010074 */
[----:B------:R-:W-:Y:S01]  /*6be0*/  LOP3.LUT R43, R43, 0xffff0000, RZ, 0xc0, !PT ;  /* 0xffff00002b2b7812 */ /* 0x000fe200078ec0ff */
[----:B------:R-:W-:Y:S01]  /*6bf0*/  FMUL.FTZ R47, R41, R46 ;  /* 0x0000002e292f7220 */ /* 0x000fe20000410000 */
[----:B------:R-:W-:Y:S01]  /*6c00*/  LOP3.LUT R48, R48, 0xffff0000, RZ, 0xc0, !PT ;  /* 0xffff000030307812 */ /* 0x000fe200078ec0ff */
[C---:B------:R-:W-:Y:S01]  /*6c10*/  FMUL.FTZ R118, R51.reuse, R142 ;  /* 0x0000008e33767220 */ /* 0x040fe20000410000 */
[----:B------:R-:W-:Y:S01]  /*6c20*/  FMUL.FTZ R144, R51, R140 ;  /* 0x0000008c33907220 */ /* 0x000fe20000410000 */
[----:B------:R-:W-:Y:S01]  /*6c30*/  LOP3.LUT R143, R143, 0xffff0000, RZ, 0xc0, !PT ;  /* 0xffff00008f8f7812 */ /* 0x000fe200078ec0ff */
[----:B------:R-:W-:Y:S01]  /*6c40*/  FMUL.FTZ R41, R41, R44 ;  /* 0x0000002c29297220 */ /* 0x000fe20000410000 */
[----:B------:R-:W-:Y:S01]  /*6c50*/  LOP3.LUT R45, R146, 0xffff0000, RZ, 0xc0, !PT ;  /* 0xffff0000922d7812 */ /* 0x000fe200078ec0ff */
[C---:B------:R-:W-:Y:S01]  /*6c60*/  FFMA.FTZ R51, R43.reuse, R140, -R118 ;  /* 0x0000008c2b337223 */ /* 0x040fe20000010876 */
[----:B------:R-:W-:Y:S01]  /*6c70*/  LOP3.LUT R40, R40, 0xffff0000, RZ, 0xc0, !PT ;  /* 0xffff000028287812 */ /* 0x000fe200078ec0ff */
[----:B------:R-:W-:Y:S01]  /*6c80*/  FFMA.FTZ R73, R43, R142, R144 ;  /* 0x0000008e2b497223 */ /* 0x000fe20000010090 */
[----:B------:R-:W-:Y:S01]  /*6c90*/  FFMA.FTZ R46, R38, R46, R41 ;  /* 0x0000002e262e7223 */ /* 0x000fe20000010029 */
[----:B------:R-:W-:-:S02]  /*6ca0*/  IMAD.U32 R37, R50, 0x10000, RZ ;  /* 0x0001000032257824 */ /* 0x000fc400078e00ff */
[----:B------:R-:W-:Y:S01]  /*6cb0*/  FMUL.FTZ R43, R48, R143 ;  /* 0x0000008f302b7220 */ /* 0x000fe20000410000 */
[----:B------:R-:W-:Y:S01]  /*6cc0*/  FFMA.FTZ R47, R38, R44, -R47 ;  /* 0x0000002c262f7223 */ /* 0x000fe2000001082f */
[-C--:B------:R-:W-:Y:S01]  /*6cd0*/  FMUL.FTZ R49, R48, R45.reuse ;  /* 0x0000002d30317220 */ /* 0x080fe20000410000 */
[----:B------:R-:W-:Y:S01]  /*6ce0*/  IMAD.U32 R41, R141, 0x10000, RZ ;  /* 0x000100008d297824 */ /* 0x000fe200078e00ff */
[----:B------:R-:W-:Y:S01]  /*6cf0*/  LOP3.LUT R50, R50, 0xffff0000, RZ, 0xc0, !PT ;  /* 0xffff000032327812 */ /* 0x000fe200078ec0ff */
[----:B------:R-:W-:Y:S01]  /*6d00*/  IMAD.U32 R38, R145, 0x10000, RZ ;  /* 0x0001000091267824 */ /* 0x000fe200078e00ff */
[----:B------:R-:W-:Y:S01]  /*6d10*/  LOP3.LUT R141, R141, 0xffff0000, RZ, 0xc0, !PT ;  /* 0xffff00008d8d7812 */ /* 0x000fe200078ec0ff */
[----:B------:R-:W-:Y:S01]  /*6d20*/  IMAD.U32 R36, R42, 0x10000, RZ ;  /* 0x000100002a247824 */ /* 0x000fe200078e00ff */
[----:B------:R-:W-:Y:S01]  /*6d30*/  LOP3.LUT R145, R145, 0xffff0000, RZ, 0xc0, !PT ;  /* 0xffff000091917812 */ /* 0x000fe200078ec0ff */
[C---:B------:R-:W-:Y:S01]  /*6d40*/  FFMA.FTZ R44, R40.reuse, R45, -R43 ;  /* 0x0000002d282c7223 */ /* 0x040fe2000001082b */
[----:B------:R-:W-:Y:S01]  /*6d50*/  FFMA.FTZ R49, R40, R143, R49 ;  /* 0x0000008f28317223 */ /* 0x000fe20000010031 */
[----:B------:R-:W-:Y:S01]  /*6d60*/  LOP3.LUT R42, R42, 0xffff0000, RZ, 0xc0, !PT ;  /* 0xffff00002a2a7812 */ /* 0x000fe200078ec0ff */
[C---:B------:R-:W-:Y:S01]  /*6d70*/  FMUL.FTZ R43, R37.reuse, R41 ;  /* 0x00000029252b7220 */ /* 0x040fe20000410000 */
[-C--:B------:R-:W-:Y:S01]  /*6d80*/  FMUL.FTZ R40, R37, R38.reuse ;  /* 0x0000002625287220 */ /* 0x080fe20000410000 */
        /* <DEDUP_REMOVED lines=18> */
.L_x_1822:
[----:B------:R-:W-:Y:S05]  /*6eb0*/  BSYNC B2 ;  /* 0x0000000000027941 */ /* 0x000fea0003800000 */
.L_x_1821:
[----:B-1----:R3:W-:Y:S04]  /*6ec0*/  STG.E.128 desc[UR60][R68.64], R40 ;  /* 0x0000002844007986 */ /* 0x0027e8000c101d3c */
[----:B--2---:R3:W-:Y:S02]  /*6ed0*/  @!P4 STG.E.128 desc[UR60][R70.64], R48 ;  /* 0x000000304600c986 */ /* 0x0047e4000c101d3c */
.L_x_1816:
[----:B------:R-:W-:Y:S05]  /*6ee0*/  BSYNC B1 ;  /* 0x0000000000017941 */ /* 0x000fea0003800000 */
.L_x_1815:
[----:B------:R-:W-:Y:S02]  /*6ef0*/  VIADD R37, R218, 0x20 ;  /* 0x00000020da257836 */ /* 0x000fe40000000000 */
[-C--:B------:R-:W-:Y:S02]  /*6f00*/  IMAD R36, R102, R110.reuse, RZ ;  /* 0x0000006e66247224 */ /* 0x080fe400078e02ff */
[----:B------:R-:W-:-:S04]  /*6f10*/  IMAD.WIDE.U32 R112, R37, R110, R112 ;  /* 0x0000006e25707225 */ /* 0x000fc800078e0070 */
[----:B---3--:R-:W-:Y:S01]  /*6f20*/  IMAD R49, R37, R111, R36 ;  /* 0x0000006f25317224 */ /* 0x008fe200078e0224 */
[----:B------:R-:W-:Y:S06]  /*6f30*/  @P0 BRA `(.L_x_1793) ;  /* 0x0000001000fc0947 */ /* 0x000fec0003800000 */
[----:B------:R-:W-:Y:S01]  /*6f40*/  ISETP.NE.AND P0, PT, R30, RZ, PT ;  /* 0x000000ff1e00720c */ /* 0x000fe20003f05270 */
[----:B------:R-:W-:Y:S01]  /*6f50*/  BSSY B1, `(.L_x_1823) ;  /* 0x0000088000017945 */ /* 0x000fe20003800000 */
[----:B------:R-:W-:-:S11]  /*6f60*/  IMAD.IADD R49, R113, 0x1, R49 ;  /* 0x0000000171317824 */ /* 0x000fd600078e0231 */
[----:B------:R-:W-:Y:S05]  /*6f70*/  @!P0 BRA `(.L_x_1824) ;  /* 0x0000000800148947 */ /* 0x000fea0003800000 */
[----:B------:R-:W2:Y:S01]  /*6f80*/  LDL R40, [R1+0x38] ;  /* 0x0000380001287983 */ /* 0x000ea20000100800 */
[----:B------:R-:W-:Y:S01]  /*6f90*/  SEL R36, R29, R124, !P3 ;  /* 0x0000007c1d247207 */ /* 0x000fe20005800000 */
[C---:B------:R-:W-:Y:S01]  /*6fa0*/  VIADD R39, R218.reuse, 0x20 ;  /* 0x00000020da277836 */ /* 0x040fe20000000000 */
[----:B------:R-:W-:Y:S01]  /*6fb0*/  BSSY B2, `(.L_x_1825) ;  /* 0x000007f000027945 */ /* 0x000fe20003800000 */
[----:B------:R-:W-:Y:S01]  /*6fc0*/  VIADD R41, R218, 0x20 ;  /* 0x00000020da297836 */ /* 0x000fe20000000000 */
[----:B------:R-:W-:Y:S01]  /*6fd0*/  SHF.R.S32.HI R37, RZ, 0x1f, R36 ;  /* 0x0000001fff257819 */ /* 0x000fe20000011424 */
[----:B------:R-:W-:Y:S02]  /*6fe0*/  IMAD.SHL.U32 R39, R39, 0x40, RZ ;  /* 0x0000004027277824 */ /* 0x000fe400078e00ff */
[----:B------:R-:W-:Y:S01]  /*6ff0*/  IMAD.SHL.U32 R41, R41, 0x40, RZ ;  /* 0x0000004029297824 */ /* 0x000fe200078e00ff */
[----:B------:R-:W-:Y:S02]  /*7000*/  LEA.HI R36, R37, R36, RZ, 0x4 ;  /* 0x0000002425247211 */ /* 0x000fe400078f20ff */
[----:B------:R-:W-:-:S02]  /*7010*/  LOP3.LUT R39, R39, 0x1c0, RZ, 0xc0, !PT ;  /* 0x000001c027277812 */ /* 0x000fc400078ec0ff */
[----:B------:R-:W-:Y:S02]  /*7020*/  LEA.HI.SX32 R36, R36, R35, 0x1c ;  /* 0x0000002324247211 */ /* 0x000fe400078fe2ff */
[----:B------:R-:W-:Y:S02]  /*7030*/  LOP3.LUT R41, R41, 0x1c0, RZ, 0xc0, !PT ;  /* 0x000001c029297812 */ /* 0x000fe400078ec0ff */
[----:B------:R-:W-:Y:S01]  /*7040*/  SHF.R.S32.HI R37, RZ, 0x1f, R36 ;  /* 0x0000001fff257819 */ /* 0x000fe20000011424 */
[----:B------:R-:W-:Y:S01]  /*7050*/  IMAD.SHL.U32 R47, R36, 0x8, RZ ;  /* 0x00000008242f7824 */ /* 0x000fe200078e00ff */
[----:B------:R-:W-:Y:S02]  /*7060*/  SHF.R.U32.HI R41, RZ, 0x3, R41 ;  /* 0x00000003ff297819 */ /* 0x000fe40000011629 */
[----:B------:R-:W-:Y:S02]  /*7070*/  LEA.HI R38, R37, R36, RZ, 0x3 ;  /* 0x0000002425267211 */ /* 0x000fe400078f18ff */
[----:B------:R-:W-:-:S02]  /*7080*/  LOP3.LUT R36, R39, 0x38, R47, 0xf8, !PT ;  /* 0x0000003827247812 */ /* 0x000fc400078ef82f */
[----:B------:R-:W-:Y:S01]  /*7090*/  IADD3 R37, P4, P5, R88, R112, R90 ;  /* 0x0000007058257210 */ /* 0x000fe20007d9e05a */
[----:B------:R-:W-:Y:S01]  /*70a0*/  IMAD.SHL.U32 R39, R38, 0x200, RZ ;  /* 0x0000020026277824 */ /* 0x000fe200078e00ff */
[----:B------:R-:W-:Y:S02]  /*70b0*/  LOP3.LUT R36, R36, R41, RZ, 0x3c, !PT ;  /* 0x0000002924247212 */ /* 0x000fe400078e3cff */
[----:B------:R-:W-:Y:S02]  /*70c0*/  IADD3.X R38, R0, R49, R96, P4, P5 ;  /* 0x0000003100267210 */ /* 0x000fe400027ea460 */
[----:B------:R-:W-:Y:S02]  /*70d0*/  LOP3.LUT R39, R39, 0x7ffff000, RZ, 0xc0, !PT ;  /* 0x7ffff00027277812 */ /* 0x000fe400078ec0ff */
[----:B------:R-:W-:Y:S02]  /*70e0*/  LEA R44, P4, R37, R108, 0x1 ;  /* 0x0000006c252c7211 */ /* 0x000fe400078808ff */
[----:B------:R-:W-:-:S02]  /*70f0*/  ISETP.GE.AND P0, PT, R47, R122, PT ;  /* 0x0000007a2f00720c */ /* 0x000fc40003f06270 */
[----:B------:R-:W-:Y:S01]  /*7100*/  LEA.HI.X R45, R37, R109, R38, 0x1, P4 ;  /* 0x0000006d252d7211 */ /* 0x000fe200020f0c26 */
[----:B------:R-:W-:-:S04]  /*7110*/  IMAD R37, R17, 0x4000, R5 ;  /* 0x0000400011257824 */ /* 0x000fc800078e0205 */
[----:B------:R-:W-:-:S06]  /*7120*/  IMAD R37, R37, 0x2, R16 ;  /* 0x0000000225257824 */ /* 0x000fcc00078e0210 */
[--C-:B------:R-:W-:Y:S02]  /*7130*/  @!P0 SHF.R.S32.HI R48, RZ, 0x1f, R47.reuse ;  /* 0x0000001fff308819 */ /* 0x100fe4000001142f */
[----:B------:R-:W-:-:S04]  /*7140*/  @!P0 IADD3 R47, P4, P5, R88, R112, R47 ;  /* 0x00000070582f8210 */ /* 0x000fc80007d9e02f */
[----:B------:R-:W-:Y:S02]  /*7150*/  @!P0 IADD3.X R48, R0, R49, R48, P4, P5 ;  /* 0x0000003100308210 */ /* 0x000fe400027ea430 */
[----:B------:R-:W-:Y:S02]  /*7160*/  ISETP.GE.AND P5, PT, R18, R120, PT ;  /* 0x000000781200720c */ /* 0x000fe40003fa6270 */
[----:B------:R-:W-:-:S04]  /*7170*/  @!P0 LEA R46, P4, R47, R108, 0x1 ;  /* 0x0000006c2f2e8211 */ /* 0x000fc800078808ff */
[----:B------:R-:W-:Y:S02]  /*7180*/  @!P0 LEA.HI.X R47, R47, R109, R48, 0x1, P4 ;  /* 0x0000006d2f2f8211 */ /* 0x000fe400020f0c30 */
[----:B--2---:R-:W-:-:S05]  /*7190*/  IADD3 R36, R36, R39, R40 ;  /* 0x0000002724247210 */ /* 0x004fca0007ffe028 */
[----:B------:R-:W-:-:S04]  /*71a0*/  IMAD R39, R17, 0x4000, R36 ;  /* 0x0000400011277824 */ /* 0x000fc800078e0224 */
[----:B------:R-:W-:Y:S02]  /*71b0*/  IMAD R40, R39, 0x2, R16 ;  /* 0x0000000227287824 */ /* 0x000fe400078e0210 */
[----:B------:R-:W2:Y:S04]  /*71c0*/  LDS.128 R36, [R37+0x20400] ;  /* 0x0204000025247984 */ /* 0x000ea80000000c00 */
[----:B------:R-:W3:Y:S01]  /*71d0*/  LDS.128 R40, [R40+0x20400] ;  /* 0x0204000028287984 */ /* 0x000ee20000000c00 */
[----:B------:R-:W-:Y:S05]  /*71e0*/  @P5 BRA `(.L_x_1826) ;  /* 0x00000004006c5947 */ /* 0x000fea0003800000 */
[----:B-1----:R-:W-:Y:S01]  /*71f0*/  SHF.R.U32.HI R74, RZ, 0x10, R57 ;  /* 0x00000010ff4a7819 */ /* 0x002fe20000011639 */
[----:B--2---:R-:W-:Y:S01]  /*7200*/  IMAD.U32 R50, R37, 0x10000, RZ ;  /* 0x0001000025327824 */ /* 0x004fe200078e00ff */
[----:B------:R-:W-:Y:S01]  /*7210*/  SHF.R.U32.HI R70, RZ, 0x10, R65 ;  /* 0x00000010ff467819 */ /* 0x000fe20000011641 */
[----:B------:R-:W-:Y:S01]  /*7220*/  IMAD.U32 R48, R36, 0x10000, RZ ;  /* 0x0001000024307824 */ /* 0x000fe200078e00ff */
[----:B------:R-:W-:Y:S02]  /*7230*/  PRMT R135, R135, 0x5410, R74 ;  /* 0x0000541087877816 */ /* 0x000fe4000000004a */
[----:B------:R-:W-:Y:S02]  /*7240*/  PRMT R139, R139, 0x5410, R70 ;  /* 0x000054108b8b7816 */ /* 0x000fe40000000046 */
[----:B------:R-:W-:Y:S02]  /*7250*/  SHF.R.U32.HI R68, RZ, 0x10, R67 ;  /* 0x00000010ff447819 */ /* 0x000fe40000011643 */
[----:B------:R-:W-:Y:S01]  /*7260*/  SHF.R.U64 R75, R56, 0x10, R57 ;  /* 0x00000010384b7819 */ /* 0x000fe20000001239 */
[----:B---3--:R-:W-:Y:S01]  /*7270*/  IMAD.U32 R57, R41, 0x10000, RZ ;  /* 0x0001000029397824 */ /* 0x008fe200078e00ff */
[----:B------:R-:W-:Y:S01]  /*7280*/  SHF.R.U64 R71, R64, 0x10, R65 ;  /* 0x0000001040477819 */ /* 0x000fe20000001241 */
[----:B------:R-:W-:Y:S01]  /*7290*/  IMAD.U32 R65, R135, 0x10000, RZ ;  /* 0x0001000087417824 */ /* 0x000fe200078e00ff */
[----:B------:R-:W-:Y:S01]  /*72a0*/  SHF.R.U64 R69, R66, 0x10, R67 ;  /* 0x0000001042457819 */ /* 0x000fe20000001243 */
[----:B------:R-:W-:Y:S01]  /*72b0*/  IMAD.U32 R66, R139, 0x10000, RZ ;  /* 0x000100008b427824 */ /* 0x000fe200078e00ff */
[----:B------:R-:W-:-:S02]  /*72c0*/  SHF.R.U32.HI R72, RZ, 0x10, R59 ;  /* 0x00000010ff487819 */ /* 0x000fc4000001163b */
[----:B------:R-:W-:Y:S01]  /*72d0*/  PRMT R137, R137, 0x5410, R68 ;  /* 0x0000541089897816 */ /* 0x000fe20000000044 */
[CC--:B------:R-:W-:Y:S01]  /*72e0*/  FMUL.FTZ R67, R57.reuse, R66.reuse ;  /* 0x0000004239437220 */ /* 0x0c0fe20000410000 */
[----:B------:R-:W-:Y:S01]  /*72f0*/  PRMT R136, R136, 0x5410, R69 ;  /* 0x0000541088887816 */ /* 0x000fe20000000045 */
[-C--:B------:R-:W-:Y:S01]  /*7300*/  FMUL.FTZ R69, R57, R65.reuse ;  /* 0x0000004139457220 */ /* 0x080fe20000410000 */
[----:B------:R-:W-:Y:S01]  /*7310*/  PRMT R133, R133, 0x5410, R72 ;  /* 0x0000541085857816 */ /* 0x000fe20000000048 */
[----:B------:R-:W-:Y:S01]  /*7320*/  IMAD.U32 R57, R137, 0x10000, RZ ;  /* 0x0001000089397824 */ /* 0x000fe200078e00ff */
[----:B------:R-:W-:Y:S01]  /*7330*/  SHF.R.U64 R73, R58, 0x10, R59 ;  /* 0x000000103a497819 */ /* 0x000fe2000000123b */
[----:B------:R-:W-:Y:S02]  /*7340*/  IMAD.U32 R59, R43, 0x10000, RZ ;  /* 0x000100002b3b7824 */ /* 0x000fe400078e00ff */
[C---:B------:R-:W-:Y:S01]  /*7350*/  FFMA.FTZ R67, R50.reuse, R65, -R67 ;  /* 0x0000004132437223 */ /* 0x040fe20000010843 */
[----:B------:R-:W-:Y:S01]  /*7360*/  FFMA.FTZ R69, R50, R66, R69 ;  /* 0x0000004232457223 */ /* 0x000fe20000010045 */
[----:B------:R-:W-:Y:S01]  /*7370*/  LOP3.LUT R58, R41, 0xffff0000, RZ, 0xc0, !PT ;  /* 0xffff0000293a7812 */ /* 0x000fe200078ec0ff */
[----:B------:R-:W-:Y:S01]  /*7380*/  IMAD.U32 R50, R133, 0x10000, RZ ;  /* 0x0001000085327824 */ /* 0x000fe200078e00ff */
[----:B------:R-:W-:Y:S01]  /*7390*/  LOP3.LUT R139, R139, 0xffff0000, RZ, 0xc0, !PT ;  /* 0xffff00008b8b7812 */ /* 0x000fe200078ec0ff */
[C---:B------:R-:W-:Y:S01]  /*73a0*/  IMAD.U32 R41, R40.reuse, 0x10000, RZ ;  /* 0x0001000028297824 */ /* 0x040fe200078e00ff */
[----:B------:R-:W-:Y:S01]  /*73b0*/  LOP3.LUT R56, R40, 0xffff0000, RZ, 0xc0, !PT ;  /* 0xffff000028387812 */ /* 0x000fe200078ec0ff */
[----:B------:R-:W-:Y:S01]  /*73c0*/  IMAD.U32 R40, R39, 0x10000, RZ ;  /* 0x0001000027287824 */ /* 0x000fe200078e00ff */
[----:B------:R-:W-:Y:S01]  /*73d0*/  LOP3.LUT R135, R135, 0xffff0000, RZ, 0xc0, !PT ;  /* 0xffff000087877812 */ /* 0x000fe200078ec0ff */
[C---:B------:R-:W-:Y:S01]  /*73e0*/  FMUL.FTZ R65, R59.reuse, R57 ;  /* 0x000000393b417220 */ /* 0x040fe20000410000 */
[----:B------:R-:W-:Y:S01]  /*73f0*/  PRMT R138, R138, 0x5410, R71 ;  /* 0x000054108a8a7816 */ /* 0x000fe20000000047 */
[-C--:B------:R-:W-:Y:S01]  /*7400*/  FMUL.FTZ R72, R59, R50.reuse ;  /* 0x000000323b487220 */ /* 0x080fe20000410000 */
[----:B------:R-:W-:Y:S01]  /*7410*/  PRMT R134, R134, 0x5410, R75 ;  /* 0x0000541086867816 */ /* 0x000fe2000000004b */
[C---:B------:R-:W-:Y:S01]  /*7420*/  FMUL.FTZ R68, R58.reuse, R139 ;  /* 0x0000008b3a447220 */ /* 0x040fe20000410000 */
[----:B------:R-:W-:Y:S01]  /*7430*/  LOP3.LUT R51, R37, 0xffff0000, RZ, 0xc0, !PT ;  /* 0xffff000025337812 */ /* 0x000fe200078ec0ff */
[----:B------:R-:W-:Y:S01]  /*7440*/  FMUL.FTZ R58, R58, R135 ;  /* 0x000000873a3a7220 */ /* 0x000fe20000410000 */
[----:B------:R-:W-:Y:S01]  /*7450*/  LOP3.LUT R64, R43, 0xffff0000, RZ, 0xc0, !PT ;  /* 0xffff00002b407812 */ /* 0x000fe200078ec0ff */
[----:B------:R-:W-:Y:S01]  /*7460*/  FFMA.FTZ R70, R40, R50, -R65 ;  /* 0x0000003228467223 */ /* 0x000fe20000010841 */
[----:B------:R-:W-:Y:S01]  /*7470*/  LOP3.LUT R137, R137, 0xffff0000, RZ, 0xc0, !PT ;  /* 0xffff000089897812 */ /* 0x000fe200078ec0ff */
[----:B------:R-:W-:Y:S01]  /*7480*/  IMAD.U32 R50, R138, 0x10000, RZ ;  /* 0x000100008a327824 */ /* 0x000fe200078e00ff */
[----:B------:R-:W-:Y:S01]  /*7490*/  LOP3.LUT R133, R133, 0xffff0000, RZ, 0xc0, !PT ;  /* 0xffff000085857812 */ /* 0x000fe200078ec0ff */
[----:B------:R-:W-:Y:S01]  /*74a0*/  FFMA.FTZ R72, R40, R57, R72 ;  /* 0x0000003928487223 */ /* 0x000fe20000010048 */
[----:B------:R-:W-:-:S02]  /*74b0*/  IMAD.U32 R40, R134, 0x10000, RZ ;  /* 0x0001000086287824 */ /* 0x000fc400078e00ff */
[C---:B------:R-:W-:Y:S01]  /*74c0*/  FFMA.FTZ R68, R51.reuse, R135, -R68 ;  /* 0x0000008733447223 */ /* 0x040fe20000010844 */
[----:B------:R-:W-:Y:S01]  /*74d0*/  FFMA.FTZ R66, R51, R139, R58 ;  /* 0x0000008b33427223 */ /* 0x000fe2000001003a */
[----:B------:R-:W-:Y:S01]  /*74e0*/  LOP3.LUT R39, R39, 0xffff0000, RZ, 0xc0, !PT ;  /* 0xffff000027277812 */ /* 0x000fe200078ec0ff */
[----:B------:R-:W-:Y:S01]  /*74f0*/  FMUL.FTZ R58, R64, R137 ;  /* 0x00000089403a7220 */ /* 0x000fe20000410000 */
[C---:B------:R-:W-:Y:S01]  /*7500*/  FMUL.FTZ R51, R41.reuse, R50 ;  /* 0x0000003229337220 */ /* 0x040fe20000410000 */
[----:B------:R-:W-:Y:S01]  /*7510*/  PRMT R132, R132, 0x5410, R73 ;  /* 0x0000541084847816 */ /* 0x000fe20000000049 */
[----:B------:R-:W-:Y:S01]  /*7520*/  FMUL.FTZ R64, R64, R133 ;  /* 0x0000008540407220 */ /* 0x000fe20000410000 */
[-C--:B------:R-:W-:Y:S01]  /*7530*/  FMUL.FTZ R41, R41, R40.reuse ;  /* 0x0000002829297220 */ /* 0x080fe20000410000 */
[----:B------:R-:W-:Y:S01]  /*7540*/  LOP3.LUT R138, R138, 0xffff0000, RZ, 0xc0, !PT ;  /* 0xffff00008a8a7812 */ /* 0x000fe200078ec0ff */
[----:B------:R-:W-:Y:S01]  /*7550*/  FFMA.FTZ R57, R48, R40, -R51 ;  /* 0x0000002830397223 */ /* 0x000fe20000010833 */
[----:B------:R-:W-:-:S02]  /*7560*/  IMAD.U32 R43, R42, 0x10000, RZ ;  /* 0x000100002a2b7824 */ /* 0x000fc400078e00ff */
[C---:B------:R-:W-:Y:S01]  /*7570*/  FFMA.FTZ R133, R39.reuse, R133, -R58 ;  /* 0x0000008527857223 */ /* 0x040fe2000001083a */
[----:B------:R-:W-:Y:S01]  /*7580*/  FFMA.FTZ R137, R39, R137, R64 ;  /* 0x0000008927897223 */ /* 0x000fe20000010040 */
[----:B------:R-:W-:Y:S01]  /*7590*/  IMAD.U32 R40, R136, 0x10000, RZ ;  /* 0x0001000088287824 */ /* 0x000fe200078e00ff */
[----:B------:R-:W-:Y:S01]  /*75a0*/  LOP3.LUT R42, R42, 0xffff0000, RZ, 0xc0, !PT ;  /* 0xffff00002a2a7812 */ /* 0x000fe200078ec0ff */
[----:B------:R-:W-:Y:S01]  /*75b0*/  FFMA.FTZ R48, R48, R50, R41 ;  /* 0x0000003230307223 */ /* 0x000fe20000010029 */
[----:B------:R-:W-:Y:S01]  /*75c0*/  IMAD.U32 R39, R132, 0x10000, RZ ;  /* 0x0001000084277824 */ /* 0x000fe200078e00ff */
[----:B------:R-:W-:Y:S01]  /*75d0*/  LOP3.LUT R51, R136, 0xffff0000, RZ, 0xc0, !PT ;  /* 0xffff000088337812 */ /* 0x000fe200078ec0ff */
[----:B------:R-:W-:Y:S01]  /*75e0*/  FMUL.FTZ R58, R56, R138 ;  /* 0x0000008a383a7220 */ /* 0x000fe20000410000 */
        /* <DEDUP_REMOVED lines=8> */
[-C--:B------:R-:W-:Y:S01]  /*7670*/  FMUL.FTZ R56, R56, R134.reuse ;  /* 0x0000008638387220 */ /* 0x080fe20000410000 */
[C---:B------:R-:W-:Y:S01]  /*7680*/  FFMA.FTZ R58, R37.reuse, R134, -R58 ;  /* 0x00000086253a7223 */ /* 0x040fe2000001083a */
[----:B------:R-:W-:Y:S01]  /*7690*/  FMUL.FTZ R42, R42, R41 ;  /* 0x000000292a2a7220 */ /* 0x000fe20000410000 */
[C---:B------:R-:W-:Y:S01]  /*76a0*/  FFMA.FTZ R59, R36.reuse, R39, -R59 ;  /* 0x00000027243b7223 */ /* 0x040fe2000001083b */
[----:B------:R-:W-:Y:S01]  /*76b0*/  FFMA.FTZ R43, R36, R40, R43 ;  /* 0x00000028242b7223 */ /* 0x000fe2000001002b */
[C---:B------:R-:W-:Y:S01]  /*76c0*/  FFMA.FTZ R36, R38.reuse, R41, -R65 ;  /* 0x0000002926247223 */ /* 0x040fe20000010841 */
[----:B------:R-:W-:Y:S01]  /*76d0*/  FFMA.FTZ R37, R37, R138, R56 ;  /* 0x0000008a25257223 */ /* 0x000fe20000010038 */
        /* <DEDUP_REMOVED lines=11> */
[----:B------:R-:W-:-:S07]  /*7790*/  F2FP.BF16.F32.PACK_AB R39, R133, R70 ;  /* 0x000000468527723e */ /* 0x000fce00000010ff */
.L_x_1826:
[----:B------:R-:W-:Y:S05]  /*77a0*/  BSYNC B2 ;  /* 0x0000000000027941 */ /* 0x000fea0003800000 */
.L_x_1825:
[----:B--2---:R2:W-:Y:S04]  /*77b0*/  STG.E.128 desc[UR60][R44.64], R36 ;  /* 0x000000242c007986 */ /* 0x0045e8000c101d3c */
[----:B---3--:R2:W-:Y:S02]  /*77c0*/  @!P0 STG.E.128 desc[UR60][R46.64], R40 ;  /* 0x000000282e008986 */ /* 0x0085e4000c101d3c */
.L_x_1824:
[----:B------:R-:W-:Y:S05]  /*77d0*/  BSYNC B1 ;  /* 0x0000000000017941 */ /* 0x000fea0003800000 */
.L_x_1823:
[----:B------:R-:W-:-:S13]  /*77e0*/  ISETP.NE.AND P0, PT, R93, RZ, PT ;  /* 0x000000ff5d00720c */ /* 0x000fda0003f05270 */
[----:B------:R-:W-:Y:S05]  /*77f0*/  @!P0 BRA `(.L_x_1793) ;  /* 0x0000000800cc8947 */ /* 0x000fea0003800000 */
[----:B--2---:R-:W2:Y:S01]  /*7800*/  LDL R38, [R1+0x38] ;  /* 0x0000380001267983 */ /* 0x004ea20000100800 */
[----:B------:R-:W-:Y:S01]  /*7810*/  SEL R124, R29, R124, !P2 ;  /* 0x0000007c1d7c7207 */ /* 0x000fe20005000000 */
[----:B------:R-:W-:Y:S01]  /*7820*/  VIADD R39, R218, 0x20 ;  /* 0x00000020da277836 */ /* 0x000fe20000000000 */
[----:B------:R-:W-:Y:S01]  /*7830*/  IADD3 R45, P0, P4, R88, R112, R92 ;  /* 0x00000070582d7210 */ /* 0x000fe20007c1e05c */
[----:B------:R-:W-:Y:S01]  /*7840*/  VIADD R36, R218, 0x20 ;  /* 0x00000020da247836 */ /* 0x000fe20000000000 */
[----:B------:R-:W-:Y:S01]  /*7850*/  SHF.R.S32.HI R37, RZ, 0x1f, R124 ;  /* 0x0000001fff257819 */ /* 0x000fe2000001147c */
[----:B------:R-:W-:Y:S01]  /*7860*/  IMAD.SHL.U32 R39, R39, 0x40, RZ ;  /* 0x0000004027277824 */ /* 0x000fe200078e00ff */
[----:B------:R-:W-:Y:S01]  /*7870*/  IADD3.X R46, R0, R49, R97, P0, P4 ;  /* 0x00000031002e7210 */ /* 0x000fe200007e8461 */
[----:B------:R-:W-:Y:S01]  /*7880*/  IMAD.SHL.U32 R36, R36, 0x40, RZ ;  /* 0x0000004024247824 */ /* 0x000fe200078e00ff */
[----:B------:R-:W-:Y:S01]  /*7890*/  LEA.HI R124, R37, R124, RZ, 0x4 ;  /* 0x0000007c257c7211 */ /* 0x000fe200078f20ff */
[----:B------:R-:W-:Y:S01]  /*78a0*/  BSSY B1, `(.L_x_1827) ;  /* 0x0000073000017945 */ /* 0x000fe20003800000 */
        /* <DEDUP_REMOVED lines=8> */
[----:B------:R-:W-:Y:S01]  /*7930*/  ISETP.GE.AND P4, PT, R226, R120, PT ;  /* 0x00000078e200720c */ /* 0x000fe20003f86270 */
[----:B------:R-:W-:Y:S01]  /*7940*/  IMAD.SHL.U32 R37, R37, 0x200, RZ ;  /* 0x0000020025257824 */ /* 0x000fe200078e00ff */
[----:B------:R-:W-:Y:S02]  /*7950*/  LOP3.LUT R36, R36, R39, RZ, 0x3c, !PT ;  /* 0x0000002724247212 */ /* 0x000fe400078e3cff */
[----:B------:R-:W-:Y:S02]  /*7960*/  LEA R44, P0, R45, R108, 0x1 ;  /* 0x0000006c2d2c7211 */ /* 0x000fe400078008ff */
[----:B------:R-:W-:Y:S02]  /*7970*/  LOP3.LUT R37, R37, 0x7ffff000, RZ, 0xc0, !PT ;  /* 0x7ffff00025257812 */ /* 0x000fe400078ec0ff */
[----:B------:R-:W-:Y:S02]  /*7980*/  LEA.HI.X R45, R45, R109, R46, 0x1, P0 ;  /* 0x0000006d2d2d7211 */ /* 0x000fe400000f0c2e */
[----:B--2---:R-:W-:Y:S01]  /*7990*/  IADD3 R36, R36, R37, R38 ;  /* 0x0000002524247210 */ /* 0x004fe20007ffe026 */
[----:B------:R-:W-:-:S04]  /*79a0*/  IMAD R37, R17, 0x4000, R7 ;  /* 0x0000400011257824 */ /* 0x000fc800078e0207 */
[----:B------:R-:W-:Y:S02]  /*79b0*/  IMAD R39, R17, 0x4000, R36 ;  /* 0x0000400011277824 */ /* 0x000fe400078e0224 */
[--C-:B------:R-:W-:Y:S02]  /*79c0*/  IMAD R37, R37, 0x2, R16.reuse ;  /* 0x0000000225257824 */ /* 0x100fe400078e0210 */
[----:B------:R-:W-:-:S04]  /*79d0*/  IMAD R40, R39, 0x2, R16 ;  /* 0x0000000227287824 */ /* 0x000fc800078e0210 */
[----:B------:R-:W2:Y:S04]  /*79e0*/  LDS.128 R36, [R37+0x20400] ;  /* 0x0204000025247984 */ /* 0x000ea80000000c00 */
[----:B------:R-:W3:Y:S01]  /*79f0*/  LDS.128 R40, [R40+0x20400] ;  /* 0x0204000028287984 */ /* 0x000ee20000000c00 */
[----:B------:R-:W-:Y:S05]  /*7a00*/  @P4 BRA `(.L_x_1828) ;  /* 0x0000000400704947 */ /* 0x000fea0003800000 */
[--C-:B------:R-:W-:Y:S01]  /*7a10*/  SHF.R.U64 R58, R60, 0x10, R61.reuse ;  /* 0x000000103c3a7819 */ /* 0x100fe2000000123d */
[----:B--2---:R-:W-:Y:S01]  /*7a20*/  IMAD.U32 R46, R37, 0x10000, RZ ;  /* 0x00010000252e7824 */ /* 0x004fe200078e00ff */
[----:B------:R-:W-:Y:S01]  /*7a30*/  SHF.R.U32.HI R61, RZ, 0x10, R61 ;  /* 0x00000010ff3d7819 */ /* 0x000fe2000001163d */
[----:B---3--:R-:W-:Y:S01]  /*7a40*/  IMAD.U32 R50, R40, 0x10000, RZ ;  /* 0x0001000028327824 */ /* 0x008fe200078e00ff */
[----:B------:R-:W-:Y:S02]  /*7a50*/  SHF.R.U32.HI R57, RZ, 0x10, R53 ;  /* 0x00000010ff397819 */ /* 0x000fe40000011635 */
[----:B------:R-:W-:Y:S02]  /*7a60*/  PRMT R130, R130, 0x5410, R61 ;  /* 0x0000541082827816 */ /* 0x000fe4000000003d */
[----:B------:R-:W-:Y:S02]  /*7a70*/  PRMT R126, R126, 0x5410, R57 ;  /* 0x000054107e7e7816 */ /* 0x000fe40000000039 */
[----:B-1----:R-:W-:Y:S01]  /*7a80*/  SHF.R.U64 R68, R52, 0x10, R53 ;  /* 0x0000001034447819 */ /* 0x002fe20000001235 */
[C---:B------:R-:W-:Y:S01]  /*7a90*/  IMAD.U32 R52, R41.reuse, 0x10000, RZ ;  /* 0x0001000029347824 */ /* 0x040fe200078e00ff */
[--C-:B------:R-:W-:Y:S01]  /*7aa0*/  SHF.R.U64 R56, R62, 0x10, R63.reuse ;  /* 0x000000103e387819 */ /* 0x100fe2000000123f */
[----:B------:R-:W-:Y:S01]  /*7ab0*/  IMAD.U32 R59, R130, 0x10000, RZ ;  /* 0x00010000823b7824 */ /* 0x000fe200078e00ff */
[----:B------:R-:W-:Y:S01]  /*7ac0*/  SHF.R.U32.HI R63, RZ, 0x10, R63 ;  /* 0x00000010ff3f7819 */ /* 0x000fe2000001163f */
[----:B------:R-:W-:Y:S01]  /*7ad0*/  IMAD.U32 R57, R126, 0x10000, RZ ;  /* 0x000100007e397824 */ /* 0x000fe200078e00ff */
[----:B------:R-:W-:Y:S01]  /*7ae0*/  SHF.R.U32.HI R64, RZ, 0x10, R55 ;  /* 0x00000010ff407819 */ /* 0x000fe20000011637 */
[----:B------:R-:W-:Y:S01]  /*7af0*/  FMUL.FTZ R61, R52, R59 ;  /* 0x0000003b343d7220 */ /* 0x000fe20000410000 */
[----:B------:R-:W-:Y:S01]  /*7b00*/  PRMT R128, R128, 0x5410, R63 ;  /* 0x0000541080807816 */ /* 0x000fe2000000003f */
[-C--:B------:R-:W-:Y:S01]  /*7b10*/  FMUL.FTZ R63, R52, R57.reuse ;  /* 0x00000039343f7220 */ /* 0x080fe20000410000 */
[----:B------:R-:W-:Y:S01]  /*7b20*/  LOP3.LUT R53, R41, 0xffff0000, RZ, 0xc0, !PT ;  /* 0xffff000029357812 */ /* 0x000fe200078ec0ff */
[----:B------:R-:W-:Y:S01]  /*7b30*/  FFMA.FTZ R52, R46, R57, -R61 ;  /* 0x000000392e347223 */ /* 0x000fe2000001083d */
[----:B------:R-:W-:Y:S01]  /*7b40*/  LOP3.LUT R130, R130, 0xffff0000, RZ, 0xc0, !PT ;  /* 0xffff000082827812 */ /* 0x000fe200078ec0ff */
[----:B------:R-:W-:Y:S01]  /*7b50*/  IMAD.U32 R61, R128, 0x10000, RZ ;  /* 0x00010000803d7824 */ /* 0x000fe200078e00ff */
[----:B------:R-:W-:Y:S01]  /*7b60*/  PRMT R123, R123, 0x5410, R64 ;  /* 0x000054107b7b7816 */ /* 0x000fe20000000040 */
[----:B------:R-:W-:Y:S01]  /*7b70*/  FFMA.FTZ R63, R46, R59, R63 ;  /* 0x0000003b2e3f7223 */ /* 0x000fe2000001003f */
[----:B------:R-:W-:Y:S01]  /*7b80*/  LOP3.LUT R126, R126, 0xffff0000, RZ, 0xc0, !PT ;  /* 0xffff00007e7e7812 */ /* 0x000fe200078ec0ff */
[----:B------:R-:W-:Y:S01]  /*7b90*/  FMUL.FTZ R65, R53, R130 ;  /* 0x0000008235417220 */ /* 0x000fe20000410000 */
[----:B------:R-:W-:Y:S01]  /*7ba0*/  SHF.R.U64 R66, R54, 0x10, R55 ;  /* 0x0000001036427819 */ /* 0x000fe20000001237 */
[----:B------:R-:W-:Y:S01]  /*7bb0*/  IMAD.U32 R54, R43, 0x10000, RZ ;  /* 0x000100002b367824 */ /* 0x000fe200078e00ff */
[----:B------:R-:W-:Y:S01]  /*7bc0*/  LOP3.LUT R48, R37, 0xffff0000, RZ, 0xc0, !PT ;  /* 0xffff000025307812 */ /* 0x000fe200078ec0ff */
[----:B------:R-:W-:Y:S01]  /*7bd0*/  IMAD.U32 R57, R123, 0x10000, RZ ;  /* 0x000100007b397824 */ /* 0x000fe200078e00ff */
[----:B------:R-:W-:Y:S01]  /*7be0*/  LOP3.LUT R55, R43, 0xffff0000, RZ, 0xc0, !PT ;  /* 0xffff00002b377812 */ /* 0x000fe200078ec0ff */
[-C--:B------:R-:W-:Y:S01]  /*7bf0*/  FMUL.FTZ R53, R53, R126.reuse ;  /* 0x0000007e35357220 */ /* 0x080fe20000410000 */
[----:B------:R-:W-:Y:S01]  /*7c00*/  LOP3.LUT R128, R128, 0xffff0000, RZ, 0xc0, !PT ;  /* 0xffff000080807812 */ /* 0x000fe200078ec0ff */
[----:B------:R-:W-:Y:S01]  /*7c10*/  FMUL.FTZ R59, R54, R61 ;  /* 0x0000003d363b7220 */ /* 0x000fe20000410000 */
[----:B------:R-:W-:Y:S01]  /*7c20*/  PRMT R129, R129, 0x5410, R58 ;  /* 0x0000541081817816 */ /* 0x000fe2000000003a */
[----:B------:R-:W-:Y:S01]  /*7c30*/  FFMA.FTZ R65, R48, R126, -R65 ;  /* 0x0000007e30417223 */ /* 0x000fe20000010841 */
[----:B------:R-:W-:Y:S01]  /*7c40*/  LOP3.LUT R51, R40, 0xffff0000, RZ, 0xc0, !PT ;  /* 0xffff000028337812 */ /* 0x000fe200078ec0ff */
[C---:B------:R-:W-:Y:S01]  /*7c50*/  IMAD.U32 R40, R39.reuse, 0x10000, RZ ;  /* 0x0001000027287824 */ /* 0x040fe200078e00ff */
[----:B------:R-:W-:Y:S01]  /*7c60*/  LOP3.LUT R41, R39, 0xffff0000, RZ, 0xc0, !PT ;  /* 0xffff000027297812 */ /* 0x000fe200078ec0ff */
[----:B------:R-:W-:Y:S01]  /*7c70*/  FMUL.FTZ R54, R54, R57 ;  /* 0x0000003936367220 */ /* 0x000fe20000410000 */
[----:B------:R-:W-:Y:S01]  /*7c80*/  PRMT R127, R127, 0x5410, R56 ;  /* 0x000054107f7f7816 */ /* 0x000fe20000000038 */
[----:B------:R-:W-:Y:S01]  /*7c90*/  FFMA.FTZ R130, R48, R130, R53 ;  /* 0x0000008230827223 */ /* 0x000fe20000010035 */
[----:B------:R-:W-:Y:S01]  /*7ca0*/  LOP3.LUT R46, R123, 0xffff0000, RZ, 0xc0, !PT ;  /* 0xffff00007b2e7812 */ /* 0x000fe200078ec0ff */
[----:B------:R-:W-:Y:S01]  /*7cb0*/  FMUL.FTZ R56, R55, R128 ;  /* 0x0000008037387220 */ /* 0x000fe20000410000 */
[----:B------:R-:W-:Y:S01]  /*7cc0*/  PRMT R125, R125, 0x5410, R68 ;  /* 0x000054107d7d7816 */ /* 0x000fe20000000044 */
[----:B------:R-:W-:-:S02]  /*7cd0*/  IMAD.U32 R48, R129, 0x10000, RZ ;  /* 0x0001000081307824 */ /* 0x000fc400078e00ff */
[C---:B------:R-:W-:Y:S01]  /*7ce0*/  FFMA.FTZ R59, R40.reuse, R57, -R59 ;  /* 0x00000039283b7223 */ /* 0x040fe2000001083b */
[----:B------:R-:W-:Y:S01]  /*7cf0*/  FFMA.FTZ R54, R40, R61, R54 ;  /* 0x0000003d28367223 */ /* 0x000fe20000010036 */
[-C--:B------:R-:W-:Y:S01]  /*7d00*/  FMUL.FTZ R58, R55, R46.reuse ;  /* 0x0000002e373a7220 */ /* 0x080fe20000410000 */
[----:B------:R-:W-:Y:S01]  /*7d10*/  FFMA.FTZ R56, R41, R46, -R56 ;  /* 0x0000002e29387223 */ /* 0x000fe20000010838 */
[----:B------:R-:W-:Y:S02]  /*7d20*/  IMAD.U32 R37, R36, 0x10000, RZ ;  /* 0x0001000024257824 */ /* 0x000fe400078e00ff */
[----:B------:R-:W-:Y:S01]  /*7d30*/  FMUL.FTZ R46, R50, R48 ;  /* 0x00000030322e7220 */ /* 0x000fe20000410000 */
[----:B------:R-:W-:Y:S01]  /*7d40*/  IMAD.U32 R40, R125, 0x10000, RZ ;  /* 0x000100007d287824 */ /* 0x000fe200078e00ff */
[----:B------:R-:W-:Y:S01]  /*7d50*/  PRMT R121, R121, 0x5410, R66 ;  /* 0x0000541079797816 */ /* 0x000fe20000000042 */
[----:B------:R-:W-:Y:S01]  /*7d60*/  FFMA.FTZ R57, R41, R128, R58 ;  /* 0x0000008029397223 */ /* 0x000fe2000001003a */
[----:B------:R-:W-:Y:S01]  /*7d70*/  LOP3.LUT R129, R129, 0xffff0000, RZ, 0xc0, !PT ;  /* 0xffff000081817812 */ /* 0x000fe200078ec0ff */
[----:B------:R-:W-:Y:S01]  /*7d80*/  FFMA.FTZ R41, R37, R40, -R46 ;  /* 0x0000002825297223 */ /* 0x000fe2000001082e */
[----:B------:R-:W-:-:S02]  /*7d90*/  IMAD.U32 R43, R42, 0x10000, RZ ;  /* 0x000100002a2b7824 */ /* 0x000fc400078e00ff */
[----:B------:R-:W-:Y:S01]  /*7da0*/  FMUL.FTZ R53, R50, R40 ;  /* 0x0000002832357220 */ /* 0x000fe20000410000 */
[----:B------:R-:W-:Y:S01]  /*7db0*/  IMAD.U32 R46, R127, 0x10000, RZ ;  /* 0x000100007f2e7824 */ /* 0x000fe200078e00ff */
[----:B------:R-:W-:Y:S01]  /*7dc0*/  LOP3.LUT R36, R36, 0xffff0000, RZ, 0xc0, !PT ;  /* 0xffff000024247812 */ /* 0x000fe200078ec0ff */
[----:B------:R-:W-:Y:S01]  /*7dd0*/  IMAD.U32 R40, R121, 0x10000, RZ ;  /* 0x0001000079287824 */ /* 0x000fe200078e00ff */
[----:B------:R-:W-:Y:S01]  /*7de0*/  LOP3.LUT R42, R42, 0xffff0000, RZ, 0xc0, !PT ;  /* 0xffff00002a2a7812 */ /* 0x000fe200078ec0ff */
[----:B------:R-:W-:Y:S01]  /*7df0*/  FMUL.FTZ R55, R51, R129 ;  /* 0x0000008133377220 */ /* 0x000fe20000410000 */
[----:B------:R-:W-:Y:S01]  /*7e00*/  LOP3.LUT R125, R125, 0xffff0000, RZ, 0xc0, !PT ;  /* 0xffff00007d7d7812 */ /* 0x000fe200078ec0ff */
[C---:B------:R-:W-:Y:S01]  /*7e10*/  IMAD.U32 R39, R38.reuse, 0x10000, RZ ;  /* 0x0001000026277824 */ /* 0x040fe200078e00ff */
[----:B------:R-:W-:Y:S01]  /*7e20*/  LOP3.LUT R127, R127, 0xffff0000, RZ, 0xc0, !PT ;  /* 0xffff00007f7f7812 */ /* 0x000fe200078ec0ff */
[----:B------:R-:W-:Y:S01]  /*7e30*/  FFMA.FTZ R53, R37, R48, R53 ;  /* 0x0000003025357223 */ /* 0x000fe20000010035 */
[----:B------:R-:W-:Y:S01]  /*7e40*/  LOP3.LUT R121, R121, 0xffff0000, RZ, 0xc0, !PT ;  /* 0xffff000079797812 */ /* 0x000fe200078ec0ff */
[-C--:B------:R-:W-:Y:S01]  /*7e50*/  FMUL.FTZ R51, R51, R125.reuse ;  /* 0x0000007d33337220 */ /* 0x080fe20000410000 */
[----:B------:R-:W-:Y:S01]  /*7e60*/  LOP3.LUT R38, R38, 0xffff0000, RZ, 0xc0, !PT ;  /* 0xffff000026267812 */ /* 0x000fe200078ec0ff */
[----:B------:R-:W-:Y:S01]  /*7e70*/  FFMA.FTZ R48, R36, R125, -R55 ;  /* 0x0000007d24307223 */ /* 0x000fe20000010837 */
[C---:B------:R-:W-:Y:S01]  /*7e80*/  FMUL.FTZ R50, R43.reuse, R46 ;  /* 0x0000002e2b327220 */ /* 0x040fe20000410000 */
[C---:B------:R-:W-:Y:S01]  /*7e90*/  FMUL.FTZ R37, R42.reuse, R127 ;  /* 0x0000007f2a257220 */ /* 0x040fe20000410000 */
[-C--:B------:R-:W-:Y:S01]  /*7ea0*/  FMUL.FTZ R43, R43, R40.reuse ;  /* 0x000000282b2b7220 */ /* 0x080fe20000410000 */
[----:B------:R-:W-:Y:S01]  /*7eb0*/  FMUL.FTZ R42, R42, R121 ;  /* 0x000000792a2a7220 */ /* 0x000fe20000410000 */
        /* <DEDUP_REMOVED lines=17> */
.L_x_1828:
[----:B------:R-:W-:Y:S05]  /*7fd0*/  BSYNC B1 ;  /* 0x0000000000017941 */ /* 0x000fea0003800000 */
.L_x_1827:
[----:B--2---:R2:W-:Y:S01]  /*7fe0*/  STG.E.128 desc[UR60][R44.64], R36 ;  /* 0x000000242c007986 */ /* 0x0045e2000c101d3c */
[----:B------:R-:W-:-:S13]  /*7ff0*/  ISETP.GE.AND P0, PT, R47, R122, PT ;  /* 0x0000007a2f00720c */ /* 0x000fda0003f06270 */
[----:B------:R-:W-:Y:S05]  /*8000*/  @P0 BRA `(.L_x_1793) ;  /* 0x0000000000c80947 */ /* 0x000fea0003800000 */
[--C-:B------:R-:W-:Y:S02]  /*8010*/  IADD3 R112, P0, P4, R88, R112, R47.reuse ;  /* 0x0000007058707210 */ /* 0x100fe40007c1e02f */
[----:B------:R-:W-:-:S04]  /*8020*/  SHF.R.S32.HI R47, RZ, 0x1f, R47 ;  /* 0x0000001fff2f7819 */ /* 0x000fc8000001142f */
[----:B------:R-:W-:Y:S02]  /*8030*/  IADD3.X R49, R0, R49, R47, P0, P4 ;  /* 0x0000003100317210 */ /* 0x000fe400007e842f */
[----:B------:R-:W-:-:S04]  /*8040*/  LEA R108, P0, R112, R108, 0x1 ;  /* 0x0000006c706c7211 */ /* 0x000fc800078008ff */
[----:B------:R-:W-:-:S05]  /*8050*/  LEA.HI.X R109, R112, R109, R49, 0x1, P0 ;  /* 0x0000006d706d7211 */ /* 0x000fca00000f0c31 */
[----:B---3--:R3:W-:Y:S01]  /*8060*/  STG.E.128 desc[UR60][R108.64], R40 ;  /* 0x000000286c007986 */ /* 0x0087e2000c101d3c */
[----:B------:R-:W-:Y:S05]  /*8070*/  BRA `(.L_x_1793) ;  /* 0x0000000000ac7947 */ /* 0x000fea0003800000 */
.L_x_1768:
[----:B------:R-:W-:-:S13]  /*8080*/  ISETP.NE.AND P1, PT, R233, 0x3, PT ;  /* 0x00000003e900780c */ /* 0x000fda0003f25270 */
[----:B------:R-:W-:Y:S05]  /*8090*/  @!P1 BRA `(.L_x_1829) ;  /* 0x0000000000049947 */ /* 0x000fea0003800000 */
[----:B------:R-:W-:Y:S01]  /*80a0*/  BPT.TRAP 0x1 ;  /* 0x000000040000795c */ /* 0x000fe20000300000 */
.L_x_1829:
[----:B------:R-:W2:Y:S01]  /*80b0*/  LDL R36, [R1] ;  /* 0x0000000001247983 */ /* 0x000ea20000100800 */
[----:B------:R-:W-:Y:S01]  /*80c0*/  IMAD R99, R17, 0x8, R16 ;  /* 0x0000000811637824 */ /* 0x000fe200078e0210 */
[----:B------:R-:W-:Y:S01]  /*80d0*/  BSSY B1, `(.L_x_1830) ;  /* 0x0000007000017945 */ /* 0x000fe20003800000 */
[----:B------:R-:W-:-:S05]  /*80e0*/  IMAD R105, R25, -0x40, R2 ;  /* 0xffffffc019697824 */ /* 0x000fca00078e0202 */
[----:B------:R-:W-:-:S04]  /*80f0*/  VIMNMX R105, R105, 0x40, PT ;  /* 0x0000004069697848 */ /* 0x000fc80003fe0100 */
[----:B------:R-:W-:Y:S02]  /*8100*/  ISETP.GE.AND P4, PT, R218, R105, PT ;  /* 0x00000069da00720c */ /* 0x000fe40003f86270 */
[----:B--2---:R-:W-:-:S04]  /*8110*/  SHF.L.U32 R107, R36, 0x1f, RZ ;  /* 0x0000001f246b7819 */ /* 0x004fc800000006ff */
[----:B------:R-:W0:Y:S02]  /*8120*/  SYNCS.PHASECHK.TRANS64.TRYWAIT P0, [R99+URZ+0x30890], R107 ;  /* 0x0308906b630075a7 */ /* 0x000e24000800017f */
[----:B0-----:R-:W-:Y:S05]  /*8130*/  @!P0 BRA `(.L_x_1831) ;  /* 0x0000023000a08947 */ /* 0x001fea0003800000 */
.L_x_2239:
[----:B------:R-:W-:Y:S05]  /*8140*/  BSYNC B1 ;  /* 0x0000000000017941 */ /* 0x000fea0003800000 */
.L_x_1830:
[----:B------:R-:W-:Y:S04]  /*8150*/  BSSY B1, `(.L_x_1832) ;  /* 0x000000e000017945 */ /* 0x000fe80003800000 */
[----:B------:R-:W-:Y:S05]  /*8160*/  @P4 BRA `(.L_x_1833) ;  /* 0x0000000000304947 */ /* 0x000fea0003800000 */
[----:B------:R-:W-:Y:S02]  /*8170*/  ISETP.NE.AND P5, PT, R30, RZ, PT ;  /* 0x000000ff1e00720c */ /* 0x000fe40003fa5270 */
[----:B------:R-:W-:Y:S02]  /*8180*/  ISETP.NE.AND P4, PT, R93, RZ, PT ;  /* 0x000000ff5d00720c */ /* 0x000fe40003f85270 */
[----:B------:R-:W-:-:S09]  /*8190*/  ISETP.NE.AND P0, PT, R94, RZ, PT ;  /* 0x000000ff5e00720c */ /* 0x000fd20003f05270 */
[----:B------:R-:W1:Y:S04]  /*81a0*/  @P5 LDS.128 R36, [R101+0x20400] ;  /* 0x0204000065245984 */ /* 0x000e680000000c00 */
[----:B------:R-:W2:Y:S04]  /*81b0*/  @P0 LDS.128 R40, [R101+0x24400] ;  /* 0x0244000065280984 */ /* 0x000ea80000000c00 */
[----:B-1----:R-:W-:Y:S01]  /*81c0*/  @P5 STG.E.128 desc[UR60][R50.64], R36 ;  /* 0x0000002432005986 */ /* 0x002fe2000c101d3c */
[----:B------:R-:W-:-:S03]  /*81d0*/  ISETP.NE.AND P5, PT, R95, RZ, PT ;  /* 0x000000ff5f00720c */ /* 0x000fc60003fa5270 */
[----:B------:R-:W1:Y:S04]  /*81e0*/  @P4 LDS.128 R36, [R101+0x22400] ;  /* 0x0224000065244984 */ /* 0x000e680000000c00 */
[----:B--2---:R-:W-:Y:S06]  /*81f0*/  @P0 STG.E.128 desc[UR60][R50.64+0x100], R40 ;  /* 0x0001002832000986 */ /* 0x004fec000c101d3c */
[----:B------:R-:W2:Y:S04]  /*8200*/  @P5 LDS.128 R44, [R101+0x26400] ;  /* 0x02640000652c5984 */ /* 0x000ea80000000c00 */
[----:B-1----:R1:W-:Y:S04]  /*8210*/  @P4 STG.E.128 desc[UR60][R50.64+0x80], R36 ;  /* 0x0000802432004986 */ /* 0x0023e8000c101d3c */
[----:B--2---:R1:W-:Y:S02]  /*8220*/  @P5 STG.E.128 desc[UR60][R50.64+0x180], R44 ;  /* 0x0001802c32005986 */ /* 0x0043e4000c101d3c */
.L_x_1833:
[----:B------:R-:W-:Y:S05]  /*8230*/  BSYNC B1 ;  /* 0x0000000000017941 */ /* 0x000fea0003800000 */
.L_x_1832:
[----:B-1----:R-:W-:-:S05]  /*8240*/  VIADD R36, R218, 0x20 ;  /* 0x00000020da247836 */ /* 0x002fca0000000000 */
[----:B------:R-:W-:-:S13]  /*8250*/  ISETP.GE.AND P0, PT, R36, R105, PT ;  /* 0x000000692400720c */ /* 0x000fda0003f06270 */
        /* <DEDUP_REMOVED lines=13> */
.L_x_1793:
[----:B------:R-:W-:Y:S05]  /*8330*/  BSYNC B0 ;  /* 0x0000000000007941 */ /* 0x000fea0003800000 */
.L_x_1767:
[----:B-1234-:R-:W1:Y:S01]  /*8340*/  S2R R36, SR_TID.X ;  /* 0x0000000000247919 */ /* 0x01ee620000002100 */
[----:B------:R-:W-:Y:S01]  /*8350*/  @!PT LDS RZ, [RZ] ;  /* 0x00000000fffff984 */ /* 0x000fe20000000800 */
[----:B------:R-:W-:Y:S01]  /*8360*/  @!PT LDS RZ, [RZ] ;  /* 0x00000000fffff984 */ /* 0x000fe20000000800 */
[----:B------:R-:W-:Y:S01]  /*8370*/  @!PT LDS RZ, [RZ] ;  /* 0x00000000fffff984 */ /* 0x000fe20000000800 */
[----:B------:R-:W-:Y:S01]  /*8380*/  @!PT LDS RZ, [RZ] ;  /* 0x00000000fffff984 */ /* 0x000fe20000000800 */
[----:B------:R2:W-:Y:S06]  /*8390*/  MEMBAR.ALL.CTA ;  /* 0x0000000000007992 */ /* 0x0005ec0000008000 */
[----:B--2---:R-:W2:Y:S01]  /*83a0*/  FENCE.VIEW.ASYNC.S ;  /* 0x00000000000073c6 */ /* 0x004ea20000000000 */
[----:B------:R-:W-:Y:S05]  /*83b0*/  WARPSYNC.ALL ;  /* 0x0000000000007948 */ /* 0x000fea0003800000 */
[----:B------:R-:W-:Y:S01]  /*83c0*/  BSSY B0, `(.L_x_1834) ;  /* 0x0000009000007945 */ /* 0x000fe20003800000 */
[----:B-1----:R-:W-:Y:S01]  /*83d0*/  LOP3.LUT R36, R36, 0x7f, RZ, 0xc0, !PT ;  /* 0x0000007f24247812 */ /* 0x002fe200078ec0ff */
[----:B--2---:R1:W-:Y:S03]  /*83e0*/  BAR.SYNC.DEFER_BLOCKING R104, 0x80 ;  /* 0x000200680000751d */ /* 0x0043e60000010000 */
[----:B------:R-:W-:-:S13]  /*83f0*/  ISETP.NE.AND P0, PT, R36, RZ, PT ;  /* 0x000000ff2400720c */ /* 0x000fda0003f05270 */
[----:B------:R-:W-:-:S05]  /*8400*/  @!P0 VIADD R36, R99, 0x308a0 ;  /* 0x000308a063248836 */ /* 0x000fca0000000000 */
[----:B------:R-:W-:-:S04]  /*8410*/  @!P0 PRMT R36, RZ, 0x654, R36 ;  /* 0x00000654ff248816 */ /* 0x000fc80000000024 */
[----:B------:R1:W-:Y:S01]  /*8420*/  @!P0 SYNCS.ARRIVE.TRANS64.RED.A1T0 RZ, [R36+URZ], RZ ;  /* 0x000000ff24ff89a7 */ /* 0x0003e2000810043f */
[----:B------:R-:W-:Y:S05]  /*8430*/  @!P1 BRA `(.L_x_1835) ;  /* 0x0000000000049947 */ /* 0x000fea0003800000 */
[----:B------:R-:W-:Y:S01]  /*8440*/  BPT.TRAP 0x1 ;  /* 0x000000040000795c */ /* 0x000fe20000300000 */
.L_x_1835:
[----:B------:R-:W-:Y:S05]  /*8450*/  BSYNC B0 ;  /* 0x0000000000007941 */ /* 0x000fea0003800000 */
.L_x_1834:
[----:B------:R-:W2:Y:S01]  /*8460*/  SYNCS.PHASECHK.TRANS64.TRYWAIT P1, [R99+URZ+0x308b0], R107 ;  /* 0x0308b06b630075a7 */ /* 0x000ea2000802017f */
[----:B------:R-:W-:Y:S01]  /*8470*/  ULDC.64 UR38, c[0x0][0x328] ;  /* 0x0000ca0000267ab9 */ /* 0x000fe20000000a00 */
[----:B------:R-:W-:Y:S01]  /*8480*/  ULDC.64 UR36, c[0x0][0x318] ;  /* 0x0000c60000247ab9 */ /* 0x000fe20000000a00 */
[----:B------:R-:W-:Y:S01]  /*8490*/  BSSY B0, `(.L_x_1836) ;  /* 0x0000004000007945 */ /* 0x000fe20003800000 */
[----:B------:R-:W-:Y:S01]  /*84a0*/  ISETP.GE.AND P4, PT, R218, R105, PT ;  /* 0x00000069da00720c */ /* 0x000fe20003f86270 */
[----:B------:R-:W-:Y:S02]  /*84b0*/  IMAD.WIDE R48, R25, 0x40, R76 ;  /* 0x0000004019307825 */ /* 0x000fe400078e024c */
[----:B--2---:R-:W-:Y:S10]  /*84c0*/  @!P1 BRA `(.L_x_1837) ;  /* 0x0000022c00d09947 */ /* 0x004ff40003800000 */
.L_x_2240:
[----:B------:R-:W-:Y:S05]  /*84d0*/  BSYNC B0 ;  /* 0x0000000000007941 */ /* 0x000fea0003800000 */
.L_x_1836:
[----:B------:R-:W-:Y:S04]  /*84e0*/  BSSY B0, `(.L_x_1838) ;  /* 0x0000019000007945 */ /* 0x000fe80003800000 */
[----:B------:R-:W-:Y:S05]  /*84f0*/  @P4 BRA `(.L_x_1839) ;  /* 0x00000000005c4947 */ /* 0x000fea0003800000 */
[----:B------:R-:W3:Y:S01]  /*8500*/  LDL R44, [R1+0x24] ;  /* 0x00002400012c7983 */ /* 0x000ee20000100800 */
[----:B------:R-:W-:-:S03]  /*8510*/  ULDC UR4, c[0x0][0x2f4] ;  /* 0x0000bd0000047ab9 */ /* 0x000fc60000000800 */
[----:B------:R-:W4:Y:S01]  /*8520*/  LDL R42, [R1+0x28] ;  /* 0x00002800012a7983 */ /* 0x000f220000100800 */
[----:B------:R-:W-:Y:S01]  /*8530*/  ISETP.GE.AND P5, PT, R18, UR4, PT ;  /* 0x0000000412007c0c */ /* 0x000fe2000bfa6270 */
[----:B------:R-:W-:Y:S01]  /*8540*/  IMAD R43, R49, UR38, RZ ;  /* 0x00000026312b7c24 */ /* 0x000fe2000f8e02ff */
[----:B------:R-:W-:Y:S01]  /*8550*/  ISETP.GE.AND P4, PT, R226, UR4, PT ;  /* 0x00000004e2007c0c */ /* 0x000fe2000bf86270 */
[----:B------:R-:W-:Y:S02]  /*8560*/  IMAD.MOV.U32 R40, RZ, RZ, R86 ;  /* 0x000000ffff287224 */ /* 0x000fe400078e0056 */
[----:B------:R-:W-:Y:S02]  /*8570*/  IMAD.MOV.U32 R41, RZ, RZ, R98 ;  /* 0x000000ffff297224 */ /* 0x000fe400078e0062 */
[C---:B------:R-:W-:Y:S02]  /*8580*/  IMAD R43, R48.reuse, UR39, R43 ;  /* 0x00000027302b7c24 */ /* 0x040fe4000f8e022b */
[----:B------:R-:W-:-:S04]  /*8590*/  IMAD.WIDE.U32 R40, R48, UR38, R40 ;  /* 0x0000002630287c25 */ /* 0x000fc8000f8e0028 */
[----:B-1----:R-:W1:Y:S01]  /*85a0*/  @!P5 LDS.128 R36, [R101+0x400] ;  /* 0x000400006524d984 */ /* 0x002e620000000c00 */
[----:B------:R-:W-:Y:S01]  /*85b0*/  IMAD.IADD R41, R41, 0x1, R43 ;  /* 0x0000000129297824 */ /* 0x000fe200078e022b */
[----:B------:R-:W-:-:S04]  /*85c0*/  LEA R50, P1, R40, UR36, 0x1 ;  /* 0x0000002428327c11 */ /* 0x000fc8000f8208ff */
[----:B------:R-:W-:-:S05]  /*85d0*/  LEA.HI.X R51, R40, UR37, R41, 0x1, P1 ;  /* 0x0000002528337c11 */ /* 0x000fca00088f0c29 */
[----:B-1----:R-:W-:Y:S04]  /*85e0*/  @!P5 STG.E.128 desc[UR60][R50.64], R36 ;  /* 0x000000243200d986 */ /* 0x002fe8000c101d3c */
[----:B------:R-:W1:Y:S04]  /*85f0*/  @!P4 LDS.128 R36, [R101+0x2400] ;  /* 0x002400006524c984 */ /* 0x000e680000000c00 */
[----:B-1----:R-:W-:Y:S01]  /*8600*/  @!P4 STG.E.128 desc[UR60][R50.64+0x80], R36 ;  /* 0x000080243200c986 */ /* 0x002fe2000c101d3c */
[----:B---3--:R-:W-:Y:S02]  /*8610*/  ISETP.GE.AND P1, PT, R44, UR4, PT ;  /* 0x000000042c007c0c */ /* 0x008fe4000bf26270 */
[----:B----4-:R-:W-:-:S11]  /*8620*/  ISETP.GE.AND P5, PT, R42, UR4, PT ;  /* 0x000000042a007c0c */ /* 0x010fd6000bfa6270 */
[----:B------:R-:W1:Y:S04]  /*8630*/  @!P1 LDS.128 R40, [R101+0x4400] ;  /* 0x0044000065289984 */ /* 0x000e680000000c00 */
[----:B------:R-:W3:Y:S04]  /*8640*/  @!P5 LDS.128 R44, [R101+0x6400] ;  /* 0x00640000652cd984 */ /* 0x000ee80000000c00 */
[----:B-1----:R4:W-:Y:S04]  /*8650*/  @!P1 STG.E.128 desc[UR60][R50.64+0x100], R40 ;  /* 0x0001002832009986 */ /* 0x0029e8000c101d3c */
[----:B---3--:R4:W-:Y:S02]  /*8660*/  @!P5 STG.E.128 desc[UR60][R50.64+0x180], R44 ;  /* 0x0001802c3200d986 */ /* 0x0089e4000c101d3c */
.L_x_1839:
[----:B------:R-:W-:Y:S05]  /*8670*/  BSYNC B0 ;  /* 0x0000000000007941 */ /* 0x000fea0003800000 */
.L_x_1838:
[----:B-1----:R-:W-:Y:S01]  /*8680*/  VIADD R36, R218, 0x20 ;  /* 0x00000020da247836 */ /* 0x002fe20000000000 */
[----:B------:R-:W-:Y:S04]  /*8690*/  BSSY B0, `(.L_x_1840) ;  /* 0x000001c000007945 */ /* 0x000fe80003800000 */
[----:B------:R-:W-:-:S13]  /*86a0*/  ISETP.GE.AND P1, PT, R36, R105, PT ;  /* 0x000000692400720c */ /* 0x000fda0003f26270 */
[----:B------:R-:W-:Y:S05]  /*86b0*/  @P1 BRA `(.L_x_1841) ;  /* 0x0000000000641947 */ /* 0x000fea0003800000 */
[----:B----4-:R-:W3:Y:S01]  /*86c0*/  LDL R44, [R1+0x24] ;  /* 0x00002400012c7983 */ /* 0x010ee20000100800 */
[----:B------:R-:W-:-:S03]  /*86d0*/  ULDC UR4, c[0x0][0x2f4] ;  /* 0x0000bd0000047ab9 */ /* 0x000fc60000000800 */
[----:B------:R-:W4:Y:S01]  /*86e0*/  LDL R42, [R1+0x28] ;  /* 0x00002800012a7983 */ /* 0x000f220000100800 */
[----:B------:R-:W-:Y:S01]  /*86f0*/  ISETP.GE.AND P1, PT, R18, UR4, PT ;  /* 0x0000000412007c0c */ /* 0x000fe2000bf26270 */
[----:B------:R-:W-:Y:S01]  /*8700*/  IMAD.MOV.U32 R40, RZ, RZ, R86 ;  /* 0x000000ffff287224 */ /* 0x000fe200078e0056 */
[----:B------:R-:W-:Y:S01]  /*8710*/  IADD3 R43, P4, R48, 0x20, RZ ;  /* 0x00000020302b7810 */ /* 0x000fe20007f9e0ff */
[----:B------:R-:W-:Y:S01]  /*8720*/  IMAD.MOV.U32 R41, RZ, RZ, R98 ;  /* 0x000000ffff297224 */ /* 0x000fe200078e0062 */
[----:B------:R-:W-:-:S03]  /*8730*/  ISETP.GE.AND P5, PT, R226, UR4, PT ;  /* 0x00000004e2007c0c */ /* 0x000fc6000bfa6270 */
[----:B------:R-:W-:Y:S02]  /*8740*/  IMAD.X R48, RZ, RZ, R49, P4 ;  /* 0x000000ffff307224 */ /* 0x000fe400020e0631 */
[----:B------:R-:W-:-:S04]  /*8750*/  IMAD.WIDE.U32 R40, R43, UR38, R40 ;  /* 0x000000262b287c25 */ /* 0x000fc8000f8e0028 */
[----:B------:R-:W1:Y:S01]  /*8760*/  @!P1 LDS.128 R36, [R101+0x1400] ;  /* 0x0014000065249984 */ /* 0x000e620000000c00 */
[----:B------:R-:W-:-:S04]  /*8770*/  IMAD R48, R48, UR38, RZ ;  /* 0x0000002630307c24 */ /* 0x000fc8000f8e02ff */
[----:B------:R-:W-:Y:S01]  /*8780*/  IMAD R43, R43, UR39, R48 ;  /* 0x000000272b2b7c24 */ /* 0x000fe2000f8e0230 */
[----:B------:R-:W-:-:S03]  /*8790*/  LEA R48, P4, R40, UR36, 0x1 ;  /* 0x0000002428307c11 */ /* 0x000fc6000f8808ff */
[----:B------:R-:W-:-:S05]  /*87a0*/  IMAD.IADD R41, R41, 0x1, R43 ;  /* 0x0000000129297824 */ /* 0x000fca00078e022b */
        /* <DEDUP_REMOVED lines=10> */
.L_x_1841:
[----:B------:R-:W-:Y:S05]  /*8850*/  BSYNC B0 ;  /* 0x0000000000007941 */ /* 0x000fea0003800000 */
.L_x_1840:
[----:B------:R-:W3:Y:S01]  /*8860*/  LDL.LU R37, [R1] ;  /* 0x0000000001257983 */ /* 0x000ee20000300800 */
[----:B------:R-:W-:Y:S01]  /*8870*/  VIADD R17, R17, 0x1 ;  /* 0x0000000111117836 */ /* 0x000fe20000000000 */
[----:B------:R-:W-:Y:S01]  /*8880*/  ISETP.NE.AND P4, PT, R100, RZ, PT ;  /* 0x000000ff6400720c */ /* 0x000fe20003f85270 */
[----:B0-2---:R-:W-:Y:S01]  /*8890*/  @!P0 VIADD R99, R99, 0x308c0 ;  /* 0x000308c063638836 */ /* 0x005fe20000000000 */
[----:B------:R-:W-:Y:S01]  /*88a0*/  @!PT LDS RZ, [RZ] ;  /* 0x00000000fffff984 */ /* 0x000fe20000000800 */
[----:B------:R-:W-:Y:S01]  /*88b0*/  @!PT LDS RZ, [RZ] ;  /* 0x00000000fffff984 */ /* 0x000fe20000000800 */
[----:B------:R-:W-:Y:S01]  /*88c0*/  @!PT LDS RZ, [RZ] ;  /* 0x00000000fffff984 */ /* 0x000fe20000000800 */
[----:B------:R-:W-:Y:S01]  /*88d0*/  @!PT LDS RZ, [RZ] ;  /* 0x00000000fffff984 */ /* 0x000fe20000000800 */
[----:B------:R0:W-:Y:S06]  /*88e0*/  MEMBAR.ALL.CTA ;  /* 0x0000000000007992 */ /* 0x0001ec0000008000 */
[----:B0-----:R-:W0:Y:S02]  /*88f0*/  FENCE.VIEW.ASYNC.S ;  /* 0x00000000000073c6 */ /* 0x001e240000000000 */
[----:B0-----:R0:W-:Y:S01]  /*8900*/  BAR.SYNC.DEFER_BLOCKING R104, 0x80 ;  /* 0x000200680000751d */ /* 0x0011e20000010000 */
[----:B------:R-:W-:-:S02]  /*8910*/  ISETP.NE.AND P1, PT, R17, 0x2, PT ;  /* 0x000000021100780c */ /* 0x000fc40003f25270 */
[----:B------:R-:W-:Y:S02]  /*8920*/  @!P0 PRMT R99, RZ, 0x654, R99 ;  /* 0x00000654ff638816 */ /* 0x000fe40000000063 */
[----:B------:R-:W-:Y:S02]  /*8930*/  SEL R36, RZ, 0x1, P1 ;  /* 0x00000001ff247807 */ /* 0x000fe40000800000 */
[----:B------:R-:W-:Y:S01]  /*8940*/  SEL R17, R17, RZ, P1 ;  /* 0x000000ff11117207 */ /* 0x000fe20000800000 */
[----:B------:R0:W-:Y:S01]  /*8950*/  @!P0 SYNCS.ARRIVE.TRANS64.RED.A1T0 RZ, [R99+URZ], RZ ;  /* 0x000000ff63ff89a7 */ /* 0x0001e2000810043f */
[----:B------:R-:W-:Y:S02]  /*8960*/  PLOP3.LUT P0, PT, PT, PT, PT, 0x8, 0x0 ;  /* 0x000000000000781c */ /* 0x000fe40003f0e170 */
[----:B---3--:R-:W-:-:S05]  /*8970*/  LOP3.LUT R37, R37, R36, RZ, 0x3c, !PT ;  /* 0x0000002425257212 */ /* 0x008fca00078e3cff */
[----:B------:R0:W-:Y:S01]  /*8980*/  STL [R1], R37 ;  /* 0x0000002501007387 */ /* 0x0001e20000100800 */
[----:B------:R-:W-:Y:S05]  /*8990*/  @P4 BRA `(.L_x_1842) ;  /* 0xffffffa000844947 */ /* 0x000fea000383ffff */
.L_x_1762:
[----:B------:R-:W2:Y:S01]  /*89a0*/  LDL R36, [R1+0x2c] ;  /* 0x00002c0001247983 */ /* 0x000ea20000100800 */
[----:B------:R-:W3:Y:S01]  /*89b0*/  LDC R0, c[0x0][0x448] ;  /* 0x00011200ff007b82 */ /* 0x000ee20000000800 */
[----:B------:R-:W-:Y:S01]  /*89c0*/  IADD3 R5, R221, 0x1, -R220 ;  /* 0x00000001dd057810 */ /* 0x000fe20007ffe8dc */
[----:B------:R-:W-:Y:S06]  /*89d0*/  BSSY B0, `(.L_x_1843) ;  /* 0x000000d000007945 */ /* 0x000fec0003800000 */
[----:B------:R-:W1:Y:S01]  /*89e0*/  LDC.64 R6, c[0x0][0x9e0] ;  /* 0x00027800ff067b82 */ /* 0x000e620000000a00 */
[----:B---3--:R-:W-:-:S02]  /*89f0*/  ISETP.NE.AND P1, PT, R0, 0x1, PT ;  /* 0x000000010000780c */ /* 0x008fc40003f25270 */
[----:B-1----:R-:W-:-:S11]  /*8a00*/  ISETP.GE.AND P2, PT, R7, 0x1, PT ;  /* 0x000000010700780c */ /* 0x002fd60003f46270 */
[----:B------:R-:W1:Y:S08]  /*8a10*/  @P1 LDC R3, c[0x0][0x44c] ;  /* 0x00011300ff031b82 */ /* 0x000e700000000800 */
[----:B------:R-:W3:Y:S01]  /*8a20*/  @P1 LDC R2, c[0x0][0x450] ;  /* 0x00011400ff021b82 */ /* 0x000ee20000000800 */
[----:B--2---:R-:W-:-:S04]  /*8a30*/  VIADD R0, R36, 0x7f ;  /* 0x0000007f24007836 */ /* 0x004fc80000000000 */
[----:B-1----:R-:W-:-:S05]  /*8a40*/  @P1 IMAD.HI.U32 R3, R0, R3, RZ ;  /* 0x0000000300031227 */ /* 0x002fca00078e00ff */
[----:B---3--:R-:W-:-:S05]  /*8a50*/  @P1 SHF.R.U32.HI R0, RZ, R2, R3 ;  /* 0x00000002ff001219 */ /* 0x008fca0000011603 */
[----:B------:R-:W-:Y:S01]  /*8a60*/  IMAD.IADD R3, R5, 0x1, R0 ;  /* 0x0000000105037824 */ /* 0x000fe200078e0200 */
[----:B------:R-:W-:Y:S06]  /*8a70*/  @P0 BRA `(.L_x_1844) ;  /* 0x0000000000080947 */ /* 0x000fec0003800000 */
[----:B------:R-:W1:Y:S02]  /*8a80*/  FENCE.VIEW.ASYNC.G ;  /* 0x00000000000073c6 */ /* 0x000e640000000100 */
[----:B-1----:R-:W-:Y:S06]  /*8a90*/  BAR.ARV 0xc, 0x180 ;  /* 0x0306000000007b1d */ /* 0x002fec0000002000 */
.L_x_1844:
[----:B------:R-:W-:Y:S05]  /*8aa0*/  BSYNC B0 ;  /* 0x0000000000007941 */ /* 0x000fea0003800000 */
.L_x_1843:
[----:B------:R-:W-:Y:S01]  /*8ab0*/  IMAD.IADD R0, R3, 0x1, R6 ;  /* 0x0000000103007824 */ /* 0x000fe200078e0206 */
[----:B------:R-:W-:Y:S06]  /*8ac0*/  @!P2 BRA `(.L_x_1845) ;  /* 0x000000000048a947 */ /* 0x000fec0003800000 */
[C---:B------:R-:W-:Y:S01]  /*8ad0*/  ISETP.GT.AND P0, PT, R3.reuse, RZ, PT ;  /* 0x000000ff0300720c */ /* 0x040fe20003f04270 */
[----:B------:R-:W-:Y:S01]  /*8ae0*/  BSSY B0, `(.L_x_1846) ;  /* 0x000000e000007945 */ /* 0x000fe20003800000 */
[----:B------:R-:W-:-:S11]  /*8af0*/  VIADD R2, R3, 0xffffffff ;  /* 0xffffffff03027836 */ /* 0x000fd60000000000 */
[----:B------:R-:W-:Y:S05]  /*8b00*/  @P0 BRA `(.L_x_1847) ;  /* 0x00000000001c0947 */ /* 0x000fea0003800000 */
[----:B------:R-:W-:Y:S01]  /*8b10*/  ISETP.NE.AND P0, PT, R7, 0x1, PT ;  /* 0x000000010700780c */ /* 0x000fe20003f05270 */
[----:B------:R-:W-:-:S12]  /*8b20*/  IMAD.MOV R3, RZ, RZ, -R3 ;  /* 0x000000ffff037224 */ /* 0x000fd800078e0a03 */
[----:B------:R-:W1:Y:S02]  /*8b30*/  @P0 LDC.64 R4, c[0x0][0x9e8] ;  /* 0x00027a00ff040b82 */ /* 0x000e640000000a00 */
[----:B-1----:R-:W-:-:S05]  /*8b40*/  @P0 IMAD.HI.U32 R2, R3, R4, RZ ;  /* 0x0000000403020227 */ /* 0x002fca00078e00ff */
[----:B------:R-:W-:-:S04]  /*8b50*/  @P0 SHF.R.U32.HI R3, RZ, R5, R2 ;  /* 0x00000005ff030219 */ /* 0x000fc80000011602 */
[----:B------:R-:W-:Y:S01]  /*8b60*/  LOP3.LUT R2, RZ, R3, RZ, 0x33, !PT ;  /* 0x00000003ff027212 */ /* 0x000fe200078e33ff */
[----:B------:R-:W-:Y:S06]  /*8b70*/  BRA `(.L_x_1848) ;  /* 0x0000000000107947 */ /* 0x000fec0003800000 */
.L_x_1847:
[----:B------:R-:W-:-:S13]  /*8b80*/  ISETP.NE.AND P0, PT, R7, 0x1, PT ;  /* 0x000000010700780c */ /* 0x000fda0003f05270 */
[----:B------:R-:W1:Y:S02]  /*8b90*/  @P0 LDC.64 R4, c[0x0][0x9e8] ;  /* 0x00027a00ff040b82 */ /* 0x000e640000000a00 */
[----:B-1----:R-:W-:-:S05]  /*8ba0*/  @P0 IMAD.HI.U32 R4, R2, R4, RZ ;  /* 0x0000000402040227 */ /* 0x002fca00078e00ff */
[----:B------:R-:W-:-:S07]  /*8bb0*/  @P0 SHF.R.U32.HI R2, RZ, R5, R4 ;  /* 0x00000005ff020219 */ /* 0x000fce0000011604 */
.L_x_1848:
[----:B------:R-:W-:Y:S05]  /*8bc0*/  BSYNC B0 ;  /* 0x0000000000007941 */ /* 0x000fea0003800000 */
.L_x_1846:
[----:B------:R-:W-:-:S05]  /*8bd0*/  IMAD R3, R2, R7, R7 ;  /* 0x0000000702037224 */ /* 0x000fca00078e0207 */
[----:B------:R-:W-:-:S07]  /*8be0*/  VIMNMX R0, R0, R3, PT ;  /* 0x0000000300007248 */ /* 0x000fce0003fe0100 */
.L_x_1845:
[----:B------:R-:W1:Y:S01]  /*8bf0*/  @P1 LDC R2, c[0x0][0x44c] ;  /* 0x00011300ff021b82 */ /* 0x000e620000000800 */
[----:B------:R-:W-:Y:S01]  /*8c00*/  VIADD R0, R0, 0x3f ;  /* 0x0000003f00007836 */ /* 0x000fe20000000000 */
[----:B------:R-:W-:Y:S01]  /*8c10*/  ULDC UR4, c[0x0][0x9dc] ;  /* 0x0002770000047ab9 */ /* 0x000fe20000000800 */
[----:B------:R-:W-:-:S03]  /*8c20*/  IMAD.MOV.U32 R5, RZ, RZ, R36 ;  /* 0x000000ffff057224 */ /* 0x000fc600078e0024 */
[----:B------:R-:W-:Y:S02]  /*8c30*/  SHF.R.S32.HI R3, RZ, 0x1f, R0 ;  /* 0x0000001fff037819 */ /* 0x000fe40000011400 */
[----:B------:R-:W2:Y:S02]  /*8c40*/  @P1 LDC R9, c[0x0][0x450] ;  /* 0x00011400ff091b82 */ /* 0x000ea40000000800 */
[----:B------:R-:W-:-:S04]  /*8c50*/  LEA.HI R3, R3, R0, RZ, 0x6 ;  /* 0x0000000003037211 */ /* 0x000fc800078f30ff */
[----:B------:R-:W-:-:S04]  /*8c60*/  SHF.R.S32.HI R0, RZ, 0x6, R3 ;  /* 0x00000006ff007819 */ /* 0x000fc80000011403 */
[----:B------:R-:W-:Y:S01]  /*8c70*/  VIMNMX R103, R103, R0, PT ;  /* 0x0000000067677248 */ /* 0x000fe20003fe0100 */
[----:B-1----:R-:W-:-:S05]  /*8c80*/  @P1 IMAD.HI.U32 R2, R36, R2, RZ ;  /* 0x0000000224021227 */ /* 0x002fca00078e00ff */
[----:B--2---:R-:W-:-:S05]  /*8c90*/  @P1 SHF.R.U32.HI R5, RZ, R9, R2 ;  /* 0x00000009ff051219 */ /* 0x004fca0000011602 */
        /* <DEDUP_REMOVED lines=8> */
[----:B------:R-:W1:Y:S02]  /*8d20*/  @P0 LDC.64 R4, c[0x0][0x9e8] ;  /* 0x00027a00ff040b82 */ /* 0x000e640000000a00 */
[----:B-1----:R-:W-:-:S05]  /*8d30*/  @P0 IMAD.HI.U32 R2, R3, R4, RZ ;  /* 0x0000000403020227 */ /* 0x002fca00078e00ff */
[----:B------:R-:W-:-:S04]  /*8d40*/  @P0 SHF.R.U32.HI R3, RZ, R5, R2 ;  /* 0x00000005ff030219 */ /* 0x000fc80000011602 */
[----:B------:R-:W-:Y:S01]  /*8d50*/  LOP3.LUT R2, RZ, R3, RZ, 0x33, !PT ;  /* 0x00000003ff027212 */ /* 0x000fe200078e33ff */
[----:B------:R-:W-:Y:S06]  /*8d60*/  BRA `(.L_x_1852) ;  /* 0x0000000000107947 */ /* 0x000fec0003800000 */
.L_x_1851:
[----:B------:R-:W-:-:S13]  /*8d70*/  ISETP.NE.AND P0, PT, R7, 0x1, PT ;  /* 0x000000010700780c */ /* 0x000fda0003f05270 */
[----:B------:R-:W1:Y:S02]  /*8d80*/  @P0 LDC.64 R4, c[0x0][0x9e8] ;  /* 0x00027a00ff040b82 */ /* 0x000e640000000a00 */
[----:B-1----:R-:W-:-:S05]  /*8d90*/  @P0 IMAD.HI.U32 R4, R2, R4, RZ ;  /* 0x0000000402040227 */ /* 0x002fca00078e00ff */
[----:B------:R-:W-:-:S07]  /*8da0*/  @P0 SHF.R.U32.HI R2, RZ, R5, R4 ;  /* 0x00000005ff020219 */ /* 0x000fce0000011604 */
.L_x_1852:
[----:B------:R-:W-:Y:S05]  /*8db0*/  BSYNC B0 ;  /* 0x0000000000007941 */ /* 0x000fea0003800000 */
.L_x_1850:
[----:B------:R-:W-:-:S05]  /*8dc0*/  IMAD R3, R2, R7, RZ ;  /* 0x0000000702037224 */ /* 0x000fca00078e02ff */
[----:B------:R-:W-:-:S07]  /*8dd0*/  VIMNMX R0, R0, R3, !PT ;  /* 0x0000000300007248 */ /* 0x000fce0007fe0100 */
.L_x_1849:
[----:B------:R-:W-:Y:S02]  /*8de0*/  SHF.R.S32.HI R3, RZ, 0x1f, R0 ;  /* 0x0000001fff037819 */ /* 0x000fe40000011400 */
[----:B------:R-:W-:Y:S02]  /*8df0*/  CS2R R150, SRZ ;  /* 0x0000000000967805 */ /* 0x000fe4000001ff00 */
[----:B------:R-:W-:Y:S02]  /*8e00*/  PLOP3.LUT P0, PT, PT, PT, PT, 0x80, 0x0 ;  /* 0x000000000000781c */ /* 0x000fe40003f0f070 */
[----:B------:R-:W-:Y:S02]  /*8e10*/  CS2R R148, SRZ ;  /* 0x0000000000947805 */ /* 0x000fe4000001ff00 */
[----:B------:R-:W-:Y:S01]  /*8e20*/  LEA.HI R6, R3, R0, RZ, 0x6 ;  /* 0x0000000003067211 */ /* 0x000fe200078f30ff */
[----:B------:R-:W-:Y:S01]  /*8e30*/  IMAD.MOV.U32 R0, RZ, RZ, RZ ;  /* 0x000000ffff007224 */ /* 0x000fe200078e00ff */
[----:B------:R-:W-:-:S02]  /*8e40*/  CS2R R146, SRZ ;  /* 0x0000000000927805 */ /* 0x000fc4000001ff00 */
[----:B------:R-:W-:Y:S02]  /*8e50*/  CS2R R144, SRZ ;  /* 0x0000000000907805 */ /* 0x000fe4000001ff00 */
[----:B------:R-:W-:Y:S02]  /*8e60*/  SHF.R.S32.HI R6, RZ, 0x6, R6 ;  /* 0x00000006ff067819 */ /* 0x000fe40000011406 */
[----:B------:R-:W-:Y:S02]  /*8e70*/  CS2R R142, SRZ ;  /* 0x00000000008e7805 */ /* 0x000fe4000001ff00 */
[----:B------:R-:W-:Y:S02]  /*8e80*/  CS2R R140, SRZ ;  /* 0x00000000008c7805 */ /* 0x000fe4000001ff00 */
[----:B------:R-:W-:Y:S02]  /*8e90*/  CS2R R138, SRZ ;  /* 0x00000000008a7805 */ /* 0x000fe4000001ff00 */
[----:B------:R-:W-:-:S02]  /*8ea0*/  VIMNMX R14, RZ, R6, !PT ;  /* 0x00000006ff0e7248 */ /* 0x000fc40007fe0100 */
[----:B------:R-:W-:Y:S02]  /*8eb0*/  CS2R R136, SRZ ;  /* 0x0000000000887805 */ /* 0x000fe4000001ff00 */
[----:B------:R-:W-:Y:S02]  /*8ec0*/  CS2R R124, SRZ ;  /* 0x00000000007c7805 */ /* 0x000fe4000001ff00 */
[----:B------:R-:W-:Y:S02]  /*8ed0*/  CS2R R120, SRZ ;  /* 0x0000000000787805 */ /* 0x000fe4000001ff00 */
[----:B------:R-:W-:Y:S01]  /*8ee0*/  ISETP.GT.AND P1, PT, R103, R14, PT ;  /* 0x0000000e6700720c */ /* 0x000fe20003f24270 */
[----:B------:R1:W-:Y:S01]  /*8ef0*/  STL [R1+0x4c], R14 ;  /* 0x00004c0e01007387 */ /* 0x0003e20000100800 */
[----:B------:R-:W-:Y:S02]  /*8f00*/  CS2R R132, SRZ ;  /* 0x0000000000847805 */ /* 0x000fe4000001ff00 */
[----:B------:R-:W-:-:S02]  /*8f10*/  CS2R R116, SRZ ;  /* 0x0000000000747805 */ /* 0x000fc4000001ff00 */
[----:B------:R-:W-:Y:S02]  /*8f20*/  CS2R R112, SRZ ;  /* 0x0000000000707805 */ /* 0x000fe4000001ff00 */
[----:B------:R-:W-:Y:S01]  /*8f30*/  CS2R R128, SRZ ;  /* 0x0000000000807805 */ /* 0x000fe2000001ff00 */
[----:B------:R-:W-:Y:S01]  /*8f40*/  IMAD.MOV.U32 R170, RZ, RZ, RZ ;  /* 0x000000ffffaa7224 */ /* 0x000fe200078e00ff */
[----:B------:R-:W-:Y:S02]  /*8f50*/  CS2R R108, SRZ ;  /* 0x00000000006c7805 */ /* 0x000fe4000001ff00 */
[----:B0-----:R-:W-:Y:S02]  /*8f60*/  CS2R R104, SRZ ;  /* 0x0000000000687805 */ /* 0x001fe4000001ff00 */
        /* <DEDUP_REMOVED lines=18> */
[----:B----4-:R-:W-:Y:S02]  /*9090*/  CS2R R46, SRZ ;  /* 0x00000000002e7805 */ /* 0x010fe4000001ff00 */
        /* <DEDUP_REMOVED lines=29> */
[----:B------:R-:W-:Y:S01]  /*9270*/  CS2R R24, SRZ ;  /* 0x0000000000187805 */ /* 0x000fe2000001ff00 */
[----:B-1----:R-:W-:Y:S06]  /*9280*/  @!P1 BRA `(.L_x_1853) ;  /* 0x0000015c00a09947 */ /* 0x002fec0003800000 */
[----:B------:R-:W2:Y:S01]  /*9290*/  LDL R14, [R1+0xa8] ;  /* 0x0000a800010e7983 */ /* 0x000ea20000100800 */
[----:B------:R-:W-:Y:S03]  /*92a0*/  BSSY B6, `(.L_x_1854) ;  /* 0x000001c000067945 */ /* 0x000fe60003800000 */
[----:B--2---:R-:W0:Y:S02]  /*92b0*/  SHFL.IDX PT, R0, R14, RZ, 0x1f ;  /* 0x00001fff0e007589 */ /* 0x004e2400000e0000 */
[----:B0-----:R-:W-:-:S04]  /*92c0*/  LEA.HI R2, R0, R0, RZ, 0x1 ;  /* 0x0000000000027211 */ /* 0x001fc800078f08ff */
[----:B------:R-:W-:Y:S01]  /*92d0*/  LOP3.LUT R3, R2, 0x1e, RZ, 0xc0, !PT ;  /* 0x0000001e02037812 */ /* 0x000fe200078ec0ff */
[----:B------:R-:W-:-:S04]  /*92e0*/  VIADD R2, R16, 0x10400 ;  /* 0x0001040010027836 */ /* 0x000fc80000000000 */
[----:B------:R-:W-:Y:S01]  /*92f0*/  IMAD.IADD R3, R0, 0x1, -R3 ;  /* 0x0000000100037824 */ /* 0x000fe200078e0a03 */
[----:B------:R-:W-:-:S03]  /*9300*/  LOP3.LUT P0, RZ, R2, 0x3ff, RZ, 0xc0, !PT ;  /* 0x000003ff02ff7812 */ /* 0x000fc6000780c0ff */
[----:B------:R-:W-:Y:S01]  /*9310*/  IMAD R3, R3, 0x2000, R2 ;  /* 0x0000200003037824 */ /* 0x000fe200078e0202 */
[----:B------:R-:W-:-:S04]  /*9320*/  P2R R24, PR, RZ, 0x1 ;  /* 0x00000001ff187803 */ /* 0x000fc80000000000 */
[----:B------:R-:W-:-:S04]  /*9330*/  SHF.R.U32.HI R2, RZ, 0x4, R3 ;  /* 0x00000004ff027819 */ /* 0x000fc80000011603 */
[----:B------:R-:W-:Y:S01]  /*9340*/  LOP3.LUT R2, R2, 0x3fff, RZ, 0xc0, !PT ;  /* 0x00003fff02027812 */ /* 0x000fe200078ec0ff */
[----:B------:R-:W-:Y:S06]  /*9350*/  @!P0 BRA `(.L_x_1855) ;  /* 0x0000000000408947 */ /* 0x000fec0003800000 */
        /* <DEDUP_REMOVED lines=16> */
.L_x_1855:
[----:B------:R-:W-:Y:S05]  /*9460*/  BSYNC B6 ;  /* 0x0000000000067941 */ /* 0x000fea0003800000 */
.L_x_1854:
[----:B------:R-:W-:Y:S02]  /*9470*/  ULDC UR4, c[0x0][0x3f4] ;  /* 0x0000fd0000047ab9 */ /* 0x000fe40000000800 */
[----:B------:R-:W-:-:S13]  /*9480*/  ISETP.LT.AND P0, PT, RZ, UR4, PT ;  /* 0x00000004ff007c0c */ /* 0x000fda000bf01270 */
[----:B------:R-:W-:Y:S05]  /*9490*/  @P0 BRA `(.L_x_1856) ;  /* 0x0000000000400947 */ /* 0x000fea0003800000 */
[----:B------:R-:W2:Y:S02]  /*94a0*/  LDL R20, [R1+0x64] ;  /* 0x0000640001147983 */ /* 0x000ea40000100800 */
[----:B--2---:R-:W-:-:S04]  /*94b0*/  LEA.HI R0, R20, R20, RZ, 0x1 ;  /* 0x0000001414007211 */ /* 0x004fc800078f08ff */
        /* <DEDUP_REMOVED lines=8> */
.L_x_1859:
[----:B-1----:R1:W2:Y:S02]  /*9540*/  SYNCS.PHASECHK.TRANS64.TRYWAIT P0, [R16+URZ+0x30800], R3 ;  /* 0x03080003100075a7 */ /* 0x0022a4000800017f */
[----:B--2---:R-:W-:Y:S05]  /*9550*/  @!P0 NANOSLEEP.SYNCS 0x989680 ;  /* 0x009896800000895d */ /* 0x004fea0003900000 */
[----:B------:R-:W2:Y:S02]  /*9560*/  @!P0 SYNCS.PHASECHK.TRANS64 P0, [R16+URZ+0x30800], R3 ;  /* 0x03080003100085a7 */ /* 0x000ea4000800007f */
[----:B--2---:R-:W-:Y:S05]  /*9570*/  @!P0 BRA `(.L_x_1859) ;  /* 0xfffffffc00f08947 */ /* 0x004fea000383ffff */
.L_x_1858:
[----:B------:R-:W-:Y:S05]  /*9580*/  BSYNC B0 ;  /* 0x0000000000007941 */ /* 0x000fea0003800000 */
.L_x_1857:
[----:B------:R-:W-:Y:S05]  /*9590*/  BRA `(.L_x_1860) ;  /* 0x0000009c00b87947 */ /* 0x000fea0003800000 */
.L_x_1856:
[----:B------:R-:W-:Y:S01]  /*95a0*/  ISETP.NE.AND P0, PT, R24, RZ, PT ;  /* 0x000000ff1800720c */ /* 0x000fe20003f05270 */
[----:B------:R-:W-:Y:S01]  /*95b0*/  ULDC.64 UR4, c[0x0][0x3f8] ;  /* 0x0000fe0000047ab9 */ /* 0x000fe20000000a00 */
[----:B-----5:R-:W-:Y:S01]  /*95c0*/  SHF.R.S32.HI R0, RZ, 0x1f, R23 ;  /* 0x0000001fff007819 */ /* 0x020fe20000011417 */
[----:B------:R-:W-:Y:S01]  /*95d0*/  ULDC.64 UR6, c[0x0][0x408] ;  /* 0x0001020000067ab9 */ /* 0x000fe20000000a00 */
[----:B------:R-:W-:Y:S01]  /*95e0*/  IMAD.WIDE.U32 R24, R23, UR4, RZ ;  /* 0x0000000417187c25 */ /* 0x000fe2000f8e00ff */
[----:B------:R-:W-:Y:S03]  /*95f0*/  BSSY B6, `(.L_x_1861) ;  /* 0x0000019000067945 */ /* 0x000fe60003800000 */
[C---:B------:R-:W-:Y:S02]  /*9600*/  IMAD R4, R0.reuse, UR4, RZ ;  /* 0x0000000400047c24 */ /* 0x040fe4000f8e02ff */
[----:B------:R-:W-:-:S02]  /*9610*/  IMAD R0, R0, UR6, RZ ;  /* 0x0000000600007c24 */ /* 0x000fc4000f8e02ff */
[C---:B------:R-:W-:Y:S02]  /*9620*/  IMAD R3, R23.reuse, UR5, R4 ;  /* 0x0000000517037c24 */ /* 0x040fe4000f8e0204 */
[C---:B------:R-:W-:Y:S02]  /*9630*/  IMAD R29, R23.reuse, UR7, R0 ;  /* 0x00000007171d7c24 */ /* 0x040fe4000f8e0200 */
[----:B------:R-:W-:-:S04]  /*9640*/  IMAD.WIDE.U32 R26, R23, UR6, RZ ;  /* 0x00000006171a7c25 */ /* 0x000fc8000f8e00ff */
[----:B------:R-:W-:Y:S02]  /*9650*/  IMAD.IADD R23, R3, 0x1, R25 ;  /* 0x0000000103177824 */ /* 0x000fe400078e0219 */
[----:B------:R-:W-:Y:S01]  /*9660*/  IMAD.IADD R29, R29, 0x1, R27 ;  /* 0x000000011d1d7824 */ /* 0x000fe200078e021b */
        /* <DEDUP_REMOVED lines=17> */
.L_x_1862:
[----:B------:R-:W-:Y:S05]  /*9780*/  BSYNC B6 ;  /* 0x0000000000067941 */ /* 0x000fea0003800000 */
.L_x_1861:
[----:B------:R-:W2:Y:S01]  /*9790*/  LDL R120, [R1+0x2c] ;  /* 0x00002c0001787983 */ /* 0x000ea20000100800 */
[----:B------:R-:W-:-:S03]  /*97a0*/  ULDC.U8 UR4, c[0x0][0x410] ;  /* 0x0001040000047ab9 */ /* 0x000fc60000000000 */
[----:B------:R-:W3:Y:S01]  /*97b0*/  LDL R20, [R1+0x54] ;  /* 0x0000540001147983 */ /* 0x000ee20000100800 */
[----:B------:R-:W-:Y:S01]  /*97c0*/  ISETP.NE.AND P0, PT, RZ, UR4, PT ;  /* 0x00000004ff007c0c */ /* 0x000fe2000bf05270 */
[----:B------:R-:W-:Y:S01]  /*97d0*/  BSSY B0, `(.L_x_1863) ;  /* 0x00009c2000007945 */ /* 0x000fe20003800000 */
[----:B--2---:R-:W-:-:S04]  /*97e0*/  IMAD.IADD R10, R218, 0x1, R120 ;  /* 0x00000001da0a7824 */ /* 0x004fc800078e0278 */
[----:B---3--:R-:W-:-:S07]  /*97f0*/  IMAD R3, R20, 0x20, R10 ;  /* 0x0000002014037824 */ /* 0x008fce00078e020a */
[----:B------:R-:W-:Y:S05]  /*9800*/  @!P0 BRA `(.L_x_1864) ;  /* 0x0000004c00508947 */ /* 0x000fea0003800000 */
[----:B------:R-:W0:Y:S01]  /*9810*/  LDC R99, c[0x0][0x448] ;  /* 0x00011200ff637b82 */ /* 0x000e220000000800 */
[----:B------:R-:W-:Y:S01]  /*9820*/  ULDC.64 UR4, c[0x0][0x3f8] ;  /* 0x0000fe0000047ab9 */ /* 0x000fe20000000a00 */
[----:B------:R-:W-:Y:S01]  /*9830*/  ULDC.64 UR6, c[0x0][0x408] ;  /* 0x0001020000067ab9 */ /* 0x000fe20000000a00 */
[----:B------:R-:W-:Y:S01]  /*9840*/  IMAD.MOV.U32 R6, RZ, RZ, R24 ;  /* 0x000000ffff067224 */ /* 0x000fe200078e0018 */
[----:B------:R-:W-:Y:S01]  /*9850*/  SHF.R.S32.HI R79, RZ, 0x1f, R234 ;  /* 0x0000001fff4f7819 */ /* 0x000fe200000114ea */
[----:B------:R-:W-:Y:S02]  /*9860*/  IMAD.MOV.U32 R7, RZ, RZ, R23 ;  /* 0x000000ffff077224 */ /* 0x000fe400078e0017 */
[----:B------:R-:W-:Y:S01]  /*9870*/  IMAD.MOV.U32 R4, RZ, RZ, R26 ;  /* 0x000000ffff047224 */ /* 0x000fe200078e001a */
[----:B0-----:R-:W-:-:S13]  /*9880*/  ISETP.NE.AND P0, PT, R99, 0x1, PT ;  /* 0x000000016300780c */ /* 0x001fda0003f05270 */
[----:B------:R-:W0:Y:S08]  /*9890*/  @P0 LDC R0, c[0x0][0x44c] ;  /* 0x00011300ff000b82 */ /* 0x000e300000000800 */
[----:B------:R-:W1:Y:S01]  /*98a0*/  @P0 LDC R5, c[0x0][0x450] ;  /* 0x00011400ff050b82 */ /* 0x000e620000000800 */
[----:B0-----:R-:W-:-:S05]  /*98b0*/  @P0 IMAD.HI.U32 R0, R3, R0, RZ ;  /* 0x0000000003000227 */ /* 0x001fca00078e00ff */
[----:B-1----:R-:W-:Y:S01]  /*98c0*/  @P0 SHF.R.U32.HI R3, RZ, R5, R0 ;  /* 0x00000005ff030219 */ /* 0x002fe20000011600 */
[----:B------:R-:W-:-:S03]  /*98d0*/  IMAD.MOV.U32 R5, RZ, RZ, R29 ;  /* 0x000000ffff057224 */ /* 0x000fc600078e001d */
[----:B------:R-:W-:Y:S01]  /*98e0*/  SHF.R.S32.HI R0, RZ, 0x1f, R3 ;  /* 0x0000001fff007819 */ /* 0x000fe20000011403 */
[----:B------:R-:W-:-:S04]  /*98f0*/  IMAD.WIDE.U32 R6, R3, UR4, R6 ;  /* 0x0000000403067c25 */ /* 0x000fc8000f8e0006 */
[C---:B------:R-:W-:Y:S02]  /*9900*/  IMAD R8, R0.reuse, UR4, RZ ;  /* 0x0000000400087c24 */ /* 0x040fe4000f8e02ff */
[----:B------:R-:W-:Y:S02]  /*9910*/  IMAD R0, R0, UR6, RZ ;  /* 0x0000000600007c24 */ /* 0x000fe4000f8e02ff */
[C---:B------:R-:W-:Y:S01]  /*9920*/  IMAD R9, R3.reuse, UR5, R8 ;  /* 0x0000000503097c24 */ /* 0x040fe2000f8e0208 */
[----:B------:R-:W-:Y:S01]  /*9930*/  ULDC.64 UR4, c[0x0][0x3e8] ;  /* 0x0000fa0000047ab9 */ /* 0x000fe20000000a00 */
[----:B------:R-:W-:-:S04]  /*9940*/  IMAD.WIDE.U32 R4, R3, UR6, R4 ;  /* 0x0000000603047c25 */ /* 0x000fc8000f8e0004 */
[----:B------:R-:W-:Y:S01]  /*9950*/  IMAD R11, R3, UR7, R0 ;  /* 0x00000007030b7c24 */ /* 0x000fe2000f8e0200 */
[----:B------:R-:W-:Y:S01]  /*9960*/  ULDC.64 UR6, c[0x0][0x400] ;  /* 0x0001000000067ab9 */ /* 0x000fe20000000a00 */
[----:B------:R-:W-:Y:S01]  /*9970*/  IMAD.IADD R9, R7, 0x1, R9 ;  /* 0x0000000107097824 */ /* 0x000fe200078e0209 */
[----:B------:R-:W-:Y:S01]  /*9980*/  LEA R3, P0, R6, UR4, 0x1 ;  /* 0x0000000406037c11 */ /* 0x000fe2000f8008ff */
[----:B------:R-:W-:Y:S01]  /*9990*/  IMAD.IADD R7, R5, 0x1, R11 ;  /* 0x0000000105077824 */ /* 0x000fe200078e020b */
[----:B------:R-:W-:Y:S01]  /*99a0*/  LEA R0, P1, R4, UR6, 0x1 ;  /* 0x0000000604007c11 */ /* 0x000fe2000f8208ff */
[----:B------:R-:W-:Y:S01]  /*99b0*/  UMOV UR4, 0xffffffff ;  /* 0xffffffff00047882 */ /* 0x000fe20000000000 */
[----:B------:R-:W-:Y:S02]  /*99c0*/  LEA.HI.X R6, R6, UR5, R9, 0x1, P0 ;  /* 0x0000000506067c11 */ /* 0x000fe400080f0c09 */
[----:B------:R-:W-:Y:S01]  /*99d0*/  LEA.HI.X R7, R4, UR7, R7, 0x1, P1 ;  /* 0x0000000704077c11 */ /* 0x000fe200088f0c07 */
[----:B------:R-:W-:Y:S08]  /*99e0*/  BRA.DIV UR4, `(.L_x_1865) ;  /* 0x0000021a049c7947 */ /* 0x000ff0000b800000 */
[----:B------:R0:W1:Y:S04]  /*99f0*/  SHFL.IDX PT, R5, R6, RZ, 0x181f ;  /* 0x00181fff06057589 */ /* 0x00006800000e0000 */
[----:B------:R0:W2:Y:S04]  /*9a00*/  SHFL.IDX PT, R4, R3, RZ, 0x181f ;  /* 0x00181fff03047589 */ /* 0x0000a800000e0000 */
[----:B------:R0:W3:Y:S04]  /*9a10*/  SHFL.IDX PT, R9, R7, RZ, 0x181f ;  /* 0x00181fff07097589 */ /* 0x0000e800000e0000 */
[----:B------:R0:W4:Y:S02]  /*9a20*/  SHFL.IDX PT, R14, R0, RZ, 0x181f ;  /* 0x00181fff000e7589 */ /* 0x00012400000e0000 */
.L_x_2246:
[----:B------:R-:W-:Y:S01]  /*9a30*/  IMAD R99, R220, R99, RZ ;  /* 0x00000063dc637224 */ /* 0x000fe200078e02ff */
        /* <DEDUP_REMOVED lines=8> */
[----:B------:R-:W-:Y:S02]  /*9ac0*/  CS2R R70, SRZ ;  /* 0x0000000000467805 */ /* 0x000fe4000001ff00 */
[----:B------:R-:W-:-:S03]  /*9ad0*/  CS2R R74, SRZ ;  /* 0x00000000004a7805 */ /* 0x000fc6000001ff00 */
[----:B------:R-:W-:Y:S05]  /*9ae0*/  @P0 BRA `(.L_x_1867) ;  /* 0x0000000000b00947 */ /* 0x000fea0003800000 */
[----:B------:R-:W3:Y:S01]  /*9af0*/  LDL R8, [R1+0x78] ;  /* 0x0000780001087983 */ /* 0x000ee20000100800 */
[----:B------:R-:W-:-:S03]  /*9b00*/  ULDC UR4, c[0x0][0x3f4] ;  /* 0x0000fd0000047ab9 */ /* 0x000fc60000000800 */
[----:B------:R-:W3:Y:S01]  /*9b10*/  LDL R11, [R1+0x74] ;  /* 0x00007400010b7983 */ /* 0x000ee20000100800 */
[----:B------:R-:W-:Y:S02]  /*9b20*/  ISETP.GE.AND P2, PT, R234, UR4, PT ;  /* 0x00000004ea007c0c */ /* 0x000fe4000bf46270 */
[----:B------:R-:W-:Y:S02]  /*9b30*/  CS2R R76, SRZ ;  /* 0x00000000004c7805 */ /* 0x000fe4000001ff00 */
[----:B------:R-:W-:Y:S02]  /*9b40*/  ISETP.GE.AND P1, PT, R235, UR4, PT ;  /* 0x00000004eb007c0c */ /* 0x000fe4000bf26270 */
[----:B------:R-:W-:Y:S02]  /*9b50*/  CS2R R74, SRZ ;  /* 0x00000000004a7805 */ /* 0x000fe4000001ff00 */
[----:B------:R-:W-:Y:S02]  /*9b60*/  ISETP.GE.AND P0, PT, R237, UR4, PT ;  /* 0x00000004ed007c0c */ /* 0x000fe4000bf06270 */
[----:B------:R-:W-:-:S03]  /*9b70*/  ISETP.GE.AND P3, PT, R200, UR4, PT ;  /* 0x00000004c8007c0c */ /* 0x000fc6000bf66270 */
[C---:B------:R-:W-:Y:S01]  /*9b80*/  @!P2 IMAD.SHL.U32 R27, R234.reuse, 0x2, RZ ;  /* 0x00000002ea1ba824 */ /* 0x040fe200078e00ff */
[----:B------:R-:W-:-:S03]  /*9b90*/  @!P2 SHF.L.U64.HI R34, R234, 0x1, R79 ;  /* 0x00000001ea22a819 */ /* 0x000fc6000001024f */
[----:B------:R-:W-:-:S04]  /*9ba0*/  @!P1 IMAD.SHL.U32 R31, R235, 0x2, RZ ;  /* 0x00000002eb1f9824 */ /* 0x000fc800078e00ff */
[----:B------:R-:W-:Y:S01]  /*9bb0*/  @!P0 IMAD.SHL.U32 R15, R237, 0x2, RZ ;  /* 0x00000002ed0f8824 */ /* 0x000fe200078e00ff */
[-C--:B--2---:R-:W-:Y:S01]  /*9bc0*/  @!P2 IADD3 R24, P4, R4, R27.reuse, RZ ;  /* 0x0000001b0418a210 */ /* 0x084fe20007f9e0ff */
[----:B-1----:R-:W-:Y:S01]  /*9bd0*/  @!P3 IMAD.WIDE R12, R200, 0x2, R4 ;  /* 0x00000002c80cb825 */ /* 0x002fe200078e0204 */
[----:B----4-:R-:W-:Y:S02]  /*9be0*/  @!P2 IADD3 R26, P6, R14, R27, RZ ;  /* 0x0000001b0e1aa210 */ /* 0x010fe40007fde0ff */
[-C--:B------:R-:W-:Y:S01]  /*9bf0*/  @!P1 IADD3 R28, P5, R4, R31.reuse, RZ ;  /* 0x0000001f041c9210 */ /* 0x080fe20007fbe0ff */
[--C-:B------:R-:W-:Y:S01]  /*9c00*/  @!P2 IMAD.X R25, R5, 0x1, R34.reuse, P4 ;  /* 0x000000010519a824 */ /* 0x100fe200020e0622 */
[----:B------:R-:W-:Y:S01]  /*9c10*/  @!P1 IADD3 R30, P4, R14, R31, RZ ;  /* 0x0000001f0e1e9210 */ /* 0x000fe20007f9e0ff */
[----:B---3--:R-:W-:Y:S01]  /*9c20*/  @!P2 IMAD.X R27, R9, 0x1, R34, P6 ;  /* 0x00000001091ba824 */ /* 0x008fe200030e0622 */
[----:B------:R-:W-:Y:S02]  /*9c30*/  @!P0 IADD3 R4, P6, R4, R15, RZ ;  /* 0x0000000f04048210 */ /* 0x000fe40007fde0ff */
[----:B------:R-:W-:-:S02]  /*9c40*/  CS2R R72, SRZ ;  /* 0x0000000000487805 */ /* 0x000fc4000001ff00 */
[----:B------:R-:W-:Y:S02]  /*9c50*/  CS2R R70, SRZ ;  /* 0x0000000000467805 */ /* 0x000fe4000001ff00 */
[----:B------:R-:W-:Y:S02]  /*9c60*/  CS2R R68, SRZ ;  /* 0x0000000000447805 */ /* 0x000fe4000001ff00 */
[----:B------:R-:W-:Y:S02]  /*9c70*/  CS2R R66, SRZ ;  /* 0x0000000000427805 */ /* 0x000fe4000001ff00 */
[----:B------:R-:W-:Y:S02]  /*9c80*/  CS2R R60, SRZ ;  /* 0x00000000003c7805 */ /* 0x000fe4000001ff00 */
[----:B------:R-:W-:Y:S01]  /*9c90*/  CS2R R58, SRZ ;  /* 0x00000000003a7805 */ /* 0x000fe2000001ff00 */
[----:B------:R1:W5:Y:S04]  /*9ca0*/  @!P3 LD.E.64 R76, desc[UR60][R12.64] ;  /* 0x0000003c0c4cb980 */ /* 0x000368000c101b00 */
[----:B------:R1:W5:Y:S04]  /*9cb0*/  @!P2 LD.E.64 R72, desc[UR60][R24.64] ;  /* 0x0000003c1848a980 */ /* 0x000368000c101b00 */
[----:B------:R1:W5:Y:S01]  /*9cc0*/  @!P2 LD.E.64 R70, desc[UR60][R26.64] ;  /* 0x0000003c1a46a980 */ /* 0x000362000c101b00 */
[----:B------:R-:W-:Y:S01]  /*9cd0*/  @!P1 SHF.L.U64.HI R32, R235, 0x1, R8 ;  /* 0x00000001eb209819 */ /* 0x000fe20000010208 */
[----:B------:R-:W-:-:S04]  /*9ce0*/  @!P3 IMAD.MOV.U32 R8, RZ, RZ, R14 ;  /* 0x000000ffff08b224 */ /* 0x000fc800078e000e */
[----:B------:R-:W-:Y:S01]  /*9cf0*/  @!P3 IMAD.WIDE R20, R200, 0x2, R8 ;  /* 0x00000002c814b825 */ /* 0x000fe200078e0208 */
[----:B------:R-:W-:-:S03]  /*9d00*/  @!P0 SHF.L.U64.HI R8, R237, 0x1, R11 ;  /* 0x00000001ed088819 */ /* 0x000fc6000001020b */
[--C-:B------:R-:W-:Y:S01]  /*9d10*/  @!P1 IMAD.X R29, R5, 0x1, R32.reuse, P5 ;  /* 0x00000001051d9824 */ /* 0x100fe200028e0620 */
[----:B------:R-:W-:Y:S01]  /*9d20*/  @!P0 IADD3 R14, P5, R14, R15, RZ ;  /* 0x0000000f0e0e8210 */ /* 0x000fe20007fbe0ff */
[----:B------:R-:W-:Y:S01]  /*9d30*/  @!P1 IMAD.X R31, R9, 0x1, R32, P4 ;  /* 0x00000001091f9824 */ /* 0x000fe200020e0620 */
[----:B------:R1:W5:Y:S01]  /*9d40*/  @!P3 LD.E.64 R74, desc[UR60][R20.64] ;  /* 0x0000003c144ab980 */ /* 0x000362000c101b00 */
[--C-:B------:R-:W-:Y:S02]  /*9d50*/  @!P0 IMAD.X R5, R5, 0x1, R8.reuse, P6 ;  /* 0x0000000105058824 */ /* 0x100fe400030e0608 */
[----:B------:R-:W-:Y:S01]  /*9d60*/  @!P0 IMAD.X R15, R9, 0x1, R8, P5 ;  /* 0x00000001090f8824 */ /* 0x000fe200028e0608 */
[----:B------:R1:W5:Y:S04]  /*9d70*/  @!P1 LD.E.64 R68, desc[UR60][R28.64] ;  /* 0x0000003c1c449980 */ /* 0x000368000c101b00 */
[----:B------:R1:W5:Y:S04]  /*9d80*/  @!P1 LD.E.64 R66, desc[UR60][R30.64] ;  /* 0x0000003c1e429980 */ /* 0x000368000c101b00 */
[----:B------:R1:W5:Y:S04]  /*9d90*/  @!P0 LD.E.64 R60, desc[UR60][R4.64] ;  /* 0x0000003c043c8980 */ /* 0x000368000c101b00 */
[----:B------:R1:W5:Y:S02]  /*9da0*/  @!P0 LD.E.64 R58, desc[UR60][R14.64] ;  /* 0x0000003c0e3a8980 */ /* 0x000364000c101b00 */
.L_x_1867:
[----:B------:R-:W-:Y:S05]  /*9db0*/  BSYNC B1 ;  /* 0x0000000000017941 */ /* 0x000fea0003800000 */
.L_x_1866:
[----:B-12--5:R-:W-:Y:S01]  /*9dc0*/  IMAD.MOV.U32 R4, RZ, RZ, R60 ;  /* 0x000000ffff047224 */ /* 0x026fe200078e003c */
[----:B------:R-:W-:Y:S01]  /*9dd0*/  UMOV UR4, 0xffffffff ;  /* 0xffffffff00047882 */ /* 0x000fe20000000000 */
[----:B------:R-:W-:Y:S01]  /*9de0*/  IMAD.MOV.U32 R5, RZ, RZ, R61 ;  /* 0x000000ffff057224 */ /* 0x000fe200078e003d */
[----:B------:R-:W-:Y:S01]  /*9df0*/  CS2R R46, SRZ ;  /* 0x00000000002e7805 */ /* 0x000fe2000001ff00 */
[----:B------:R-:W-:Y:S01]  /*9e00*/  IMAD.MOV.U32 R8, RZ, RZ, R68 ;  /* 0x000000ffff087224 */ /* 0x000fe200078e0044 */
[----:B------:R-:W-:Y:S01]  /*9e10*/  PRMT R126, R4, 0x7610, R126 ;  /* 0x00007610047e7816 */ /* 0x000fe2000000007e */
[----:B---3--:R-:W-:Y:S01]  /*9e20*/  IMAD.MOV.U32 R9, RZ, RZ, R69 ;  /* 0x000000ffff097224 */ /* 0x008fe200078e0045 */
        /* <DEDUP_REMOVED lines=26> */
[----:B------:R-:W-:Y:S01]  /*9fd0*/  PRMT R138, R9, 0x7610, R138 ;  /* 0x00007610098a7816 */ /* 0x000fe2000000008a */
[----:B------:R-:W-:Y:S06]  /*9fe0*/  BRA.DIV UR4, `(.L_x_1868) ;  /* 0x00000216048c7947 */ /* 0x000fec000b800000 */
[----:B------:R1:W2:Y:S04]  /*9ff0*/  SHFL.IDX PT, R5, R6, 0x1, 0x181f ;  /* 0x00381f0006057f89 */ /* 0x0002a800000e0000 */
[----:B------:R1:W3:Y:S04]  /*a000*/  SHFL.IDX PT, R4, R3, 0x1, 0x181f ;  /* 0x00381f0003047f89 */ /* 0x0002e800000e0000 */
[----:B------:R1:W0:Y:S04]  /*a010*/  SHFL.IDX PT, R9, R7, 0x1, 0x181f ;  /* 0x00381f0007097f89 */ /* 0x00022800000e0000 */
[----:B----4-:R1:W4:Y:S02]  /*a020*/  SHFL.IDX PT, R14, R0, 0x1, 0x181f ;  /* 0x00381f00000e7f89 */ /* 0x01032400000e0000 */
.L_x_2252:
[----:B------:R-:W-:Y:S01]  /*a030*/  VIADD R8, R10, 0x20 ;  /* 0x000000200a087836 */ /* 0x000fe20000000000 */
        /* <DEDUP_REMOVED lines=8> */
[----:B------:R-:W-:-:S05]  /*a0c0*/  CS2R R64, SRZ ;  /* 0x0000000000407805 */ /* 0x000fca000001ff00 */
[----:B------:R-:W-:Y:S05]  /*a0d0*/  @P0 BRA `(.L_x_1870) ;  /* 0x0000000000b00947 */ /* 0x000fea0003800000 */
[----:B------:R-:W2:Y:S01]  /*a0e0*/  LDL R12, [R1+0x78] ;  /* 0x00007800010c7983 */ /* 0x000ea20000100800 */
[----:B------:R-:W-:-:S03]  /*a0f0*/  ULDC UR4, c[0x0][0x3f4] ;  /* 0x0000fd0000047ab9 */ /* 0x000fc60000000800 */
[----:B------:R-:W2:Y:S01]  /*a100*/  LDL R11, [R1+0x74] ;  /* 0x00007400010b7983 */ /* 0x000ea20000100800 */
        /* <DEDUP_REMOVED lines=10> */
[-C--:B---3--:R-:W-:Y:S01]  /*a1b0*/  @!P2 IADD3 R26, P4, R4, R25.reuse, RZ ;  /* 0x00000019041aa210 */ /* 0x088fe20007f9e0ff */
[----:B----4-:R-:W-:Y:S01]  /*a1c0*/  @!P3 IMAD.MOV.U32 R8, RZ, RZ, R14 ;  /* 0x000000ffff08b224 */ /* 0x010fe200078e000e */
[----:B------:R-:W-:Y:S01]  /*a1d0*/  @!P2 IADD3 R24, P6, R14, R25, RZ ;  /* 0x000000190e18a210 */ /* 0x000fe20007fde0ff */
[----:B--2---:R-:W-:Y:S01]  /*a1e0*/  @!P3 IMAD.WIDE R28, R200, 0x2, R4 ;  /* 0x00000002c81cb825 */ /* 0x004fe200078e0204 */
[----:B------:R-:W-:-:S03]  /*a1f0*/  @!P1 IADD3 R20, P5, R4, R13, RZ ;  /* 0x0000000d04149210 */ /* 0x000fc60007fbe0ff */
[----:B------:R-:W-:Y:S01]  /*a200*/  @!P2 IMAD.X R27, R5, 0x1, R32, P4 ;  /* 0x00000001051ba824 */ /* 0x000fe200020e0620 */
[----:B------:R-:W-:Y:S01]  /*a210*/  CS2R R54, SRZ ;  /* 0x0000000000367805 */ /* 0x000fe2000001ff00 */
[----:B0-----:R-:W-:Y:S01]  /*a220*/  @!P3 IMAD.WIDE R30, R200, 0x2, R8 ;  /* 0x00000002c81eb825 */ /* 0x001fe200078e0208 */
[----:B------:R-:W-:Y:S02]  /*a230*/  CS2R R56, SRZ ;  /* 0x0000000000387805 */ /* 0x000fe4000001ff00 */
[----:B------:R-:W-:Y:S02]  /*a240*/  CS2R R50, SRZ ;  /* 0x0000000000327805 */ /* 0x000fe4000001ff00 */
[----:B------:R-:W-:Y:S01]  /*a250*/  CS2R R52, SRZ ;  /* 0x0000000000347805 */ /* 0x000fe2000001ff00 */
[----:B------:R-:W-:Y:S01]  /*a260*/  @!P2 IMAD.X R25, R9, 0x1, R32, P6 ;  /* 0x000000010919a824 */ /* 0x000fe200030e0620 */
[----:B------:R-:W-:Y:S02]  /*a270*/  @!P0 IADD3 R4, P6, R4, R15, RZ ;  /* 0x0000000f04048210 */ /* 0x000fe40007fde0ff */
[----:B------:R-:W-:-:S02]  /*a280*/  CS2R R46, SRZ ;  /* 0x00000000002e7805 */ /* 0x000fc4000001ff00 */
[----:B------:R-:W-:Y:S01]  /*a290*/  CS2R R48, SRZ ;  /* 0x0000000000307805 */ /* 0x000fe2000001ff00 */
[----:B------:R0:W5:Y:S04]  /*a2a0*/  @!P3 LD.E.64 R62, desc[UR60][R28.64] ;  /* 0x0000003c1c3eb980 */ /* 0x000168000c101b00 */
[----:B------:R0:W5:Y:S04]  /*a2b0*/  @!P3 LD.E.64 R64, desc[UR60][R30.64] ;  /* 0x0000003c1e40b980 */ /* 0x000168000c101b00 */
[----:B------:R0:W5:Y:S04]  /*a2c0*/  @!P2 LD.E.64 R54, desc[UR60][R26.64] ;  /* 0x0000003c1a36a980 */ /* 0x000168000c101b00 */
[----:B------:R0:W5:Y:S01]  /*a2d0*/  @!P2 LD.E.64 R56, desc[UR60][R24.64] ;  /* 0x0000003c1838a980 */ /* 0x000162000c101b00 */
[----:B------:R-:W-:-:S02]  /*a2e0*/  @!P1 SHF.L.U64.HI R34, R235, 0x1, R12 ;  /* 0x00000001eb229819 */ /* 0x000fc4000001020c */
[C---:B------:R-:W-:Y:S02]  /*a2f0*/  @!P1 IADD3 R12, P4, R14.reuse, R13, RZ ;  /* 0x0000000d0e0c9210 */ /* 0x040fe40007f9e0ff */
[----:B------:R-:W-:Y:S01]  /*a300*/  @!P0 SHF.L.U64.HI R8, R237, 0x1, R11 ;  /* 0x00000001ed088819 */ /* 0x000fe2000001020b */
[--C-:B------:R-:W-:Y:S01]  /*a310*/  @!P1 IMAD.X R21, R5, 0x1, R34.reuse, P5 ;  /* 0x0000000105159824 */ /* 0x100fe200028e0622 */
[----:B------:R-:W-:Y:S01]  /*a320*/  @!P0 IADD3 R14, P5, R14, R15, RZ ;  /* 0x0000000f0e0e8210 */ /* 0x000fe20007fbe0ff */
[----:B------:R-:W-:Y:S02]  /*a330*/  @!P1 IMAD.X R13, R9, 0x1, R34, P4 ;  /* 0x00000001090d9824 */ /* 0x000fe400020e0622 */
[--C-:B------:R-:W-:Y:S01]  /*a340*/  @!P0 IMAD.X R5, R5, 0x1, R8.reuse, P6 ;  /* 0x0000000105058824 */ /* 0x100fe200030e0608 */
[----:B------:R0:W5:Y:S01]  /*a350*/  @!P1 LD.E.64 R50, desc[UR60][R20.64] ;  /* 0x0000003c14329980 */ /* 0x000162000c101b00 */
[----:B------:R-:W-:-:S03]  /*a360*/  @!P0 IMAD.X R15, R9, 0x1, R8, P5 ;  /* 0x00000001090f8824 */ /* 0x000fc600028e0608 */
[----:B------:R0:W5:Y:S04]  /*a370*/  @!P1 LD.E.64 R52, desc[UR60][R12.64] ;  /* 0x0000003c0c349980 */ /* 0x000168000c101b00 */
[----:B------:R0:W5:Y:S04]  /*a380*/  @!P0 LD.E.64 R46, desc[UR60][R4.64] ;  /* 0x0000003c042e8980 */ /* 0x000168000c101b00 */
[----:B------:R0:W5:Y:S02]  /*a390*/  @!P0 LD.E.64 R48, desc[UR60][R14.64] ;  /* 0x0000003c0e308980 */ /* 0x000164000c101b00 */
.L_x_1870:
[----:B------:R-:W-:Y:S05]  /*a3a0*/  BSYNC B1 ;  /* 0x0000000000017941 */ /* 0x000fea0003800000 */
.L_x_1869:
[----:B0--3-5:R-:W-:Y:S01]  /*a3b0*/  IMAD.MOV.U32 R4, RZ, RZ, R46 ;  /* 0x000000ffff047224 */ /* 0x029fe200078e002e */
[----:B------:R-:W-:Y:S01]  /*a3c0*/  UMOV UR4, 0xffffffff ;  /* 0xffffffff00047882 */ /* 0x000fe20000000000 */
[----:B--2---:R-:W-:Y:S02]  /*a3d0*/  IMAD.MOV.U32 R5, RZ, RZ, R47 ;  /* 0x000000ffff057224 */ /* 0x004fe400078e002f */
        /* <DEDUP_REMOVED lines=34> */
[----:B----4-:R4:W0:Y:S02]  /*a600*/  SHFL.IDX PT, R14, R0, 0x2, 0x181f ;  /* 0x00581f00000e7f89 */ /* 0x01082400000e0000 */
.L_x_2258:
        /* <DEDUP_REMOVED lines=12> */
[----:B------:R-:W4:Y:S01]  /*a6d0*/  LDL R12, [R1+0x78] ;  /* 0x00007800010c7983 */ /* 0x000f220000100800 */
[----:B------:R-:W-:-:S03]  /*a6e0*/  ULDC UR4, c[0x0][0x3f4] ;  /* 0x0000fd0000047ab9 */ /* 0x000fc60000000800 */
[----:B------:R-:W4:Y:S01]  /*a6f0*/  LDL R11, [R1+0x74] ;  /* 0x00007400010b7983 */ /* 0x000f220000100800 */
        /* <DEDUP_REMOVED lines=9> */
[----:B0-----:R-:W-:Y:S01]  /*a790*/  @!P3 IMAD.MOV.U32 R8, RZ, RZ, R14 ;  /* 0x000000ffff08b224 */ /* 0x001fe200078e000e */
[-C--:B---3--:R-:W-:Y:S01]  /*a7a0*/  @!P2 IADD3 R30, P4, R4, R25.reuse, RZ ;  /* 0x00000019041ea210 */ /* 0x088fe20007f9e0ff */
[----:B------:R-:W-:Y:S01]  /*a7b0*/  @!P0 IMAD.SHL.U32 R15, R237, 0x2, RZ ;  /* 0x00000002ed0f8824 */ /* 0x000fe200078e00ff */
[----:B------:R-:W-:Y:S01]  /*a7c0*/  @!P2 IADD3 R24, P6, R14, R25, RZ ;  /* 0x000000190e18a210 */ /* 0x000fe20007fde0ff */
[----:B--2---:R-:W-:Y:S01]  /*a7d0*/  @!P3 IMAD.WIDE R26, R200, 0x2, R4 ;  /* 0x00000002c81ab825 */ /* 0x004fe200078e0204 */
[----:B------:R-:W-:-:S03]  /*a7e0*/  @!P1 IADD3 R20, P5, R4, R13, RZ ;  /* 0x0000000d04149210 */ /* 0x000fc60007fbe0ff */
[----:B------:R-:W-:Y:S01]  /*a7f0*/  @!P2 IMAD.X R31, R5, 0x1, R32, P4 ;  /* 0x00000001051fa824 */ /* 0x000fe200020e0620 */
[----:B------:R0:W5:Y:S01]  /*a800*/  @!P3 LD.E.64 R42, desc[UR60][R26.64] ;  /* 0x0000003c1a2ab980 */ /* 0x000162000c101b00 */
[----:B------:R-:W-:-:S04]  /*a810*/  @!P3 IMAD.WIDE R28, R200, 0x2, R8 ;  /* 0x00000002c81cb825 */ /* 0x000fc800078e0208 */
[----:B------:R-:W-:Y:S01]  /*a820*/  @!P2 IMAD.X R25, R9, 0x1, R32, P6 ;  /* 0x000000010919a824 */ /* 0x000fe200030e0620 */
[----:B------:R-:W-:Y:S01]  /*a830*/  @!P0 IADD3 R4, P6, R4, R15, RZ ;  /* 0x0000000f04048210 */ /* 0x000fe20007fde0ff */
[----:B------:R2:W5:Y:S01]  /*a840*/  @!P3 LD.E.64 R44, desc[UR60][R28.64] ;  /* 0x0000003c1c2cb980 */ /* 0x000562000c101b00 */
[----:B------:R-:W-:Y:S02]  /*a850*/  CS2R R38, SRZ ;  /* 0x0000000000267805 */ /* 0x000fe4000001ff00 */
[----:B------:R-:W-:Y:S02]  /*a860*/  CS2R R40, SRZ ;  /* 0x0000000000287805 */ /* 0x000fe4000001ff00 */
[----:B------:R-:W-:Y:S02]  /*a870*/  CS2R R36, SRZ ;  /* 0x0000000000247805 */ /* 0x000fe4000001ff00 */
[----:B0-----:R-:W-:Y:S01]  /*a880*/  CS2R R26, SRZ ;  /* 0x00000000001a7805 */ /* 0x001fe2000001ff00 */
[----:B------:R0:W5:Y:S01]  /*a890*/  @!P2 LD.E.64 R38, desc[UR60][R30.64] ;  /* 0x0000003c1e26a980 */ /* 0x000162000c101b00 */
[----:B--2---:R-:W-:-:S03]  /*a8a0*/  CS2R R28, SRZ ;  /* 0x00000000001c7805 */ /* 0x004fc6000001ff00 */
[----:B------:R0:W5:Y:S01]  /*a8b0*/  @!P2 LD.E.64 R40, desc[UR60][R24.64] ;  /* 0x0000003c1828a980 */ /* 0x000162000c101b00 */
[----:B----4-:R-:W-:Y:S02]  /*a8c0*/  @!P1 SHF.L.U64.HI R34, R235, 0x1, R12 ;  /* 0x00000001eb229819 */ /* 0x010fe4000001020c */
[C---:B------:R-:W-:Y:S02]  /*a8d0*/  @!P1 IADD3 R12, P4, R14.reuse, R13, RZ ;  /* 0x0000000d0e0c9210 */ /* 0x040fe40007f9e0ff */
[----:B------:R-:W-:Y:S01]  /*a8e0*/  @!P0 SHF.L.U64.HI R8, R237, 0x1, R11 ;  /* 0x00000001ed088819 */ /* 0x000fe2000001020b */
[--C-:B------:R-:W-:Y:S01]  /*a8f0*/  @!P1 IMAD.X R21, R5, 0x1, R34.reuse, P5 ;  /* 0x0000000105159824 */ /* 0x100fe200028e0622 */
[----:B------:R-:W-:Y:S01]  /*a900*/  @!P0 IADD3 R14, P5, R14, R15, RZ ;  /* 0x0000000f0e0e8210 */ /* 0x000fe20007fbe0ff */
[----:B------:R-:W-:Y:S01]  /*a910*/  @!P1 IMAD.X R13, R9, 0x1, R34, P4 ;  /* 0x00000001090d9824 */ /* 0x000fe200020e0622 */
[----:B------:R-:W-:Y:S01]  /*a920*/  CS2R R34, SRZ ;  /* 0x0000000000227805 */ /* 0x000fe2000001ff00 */
[----:B------:R-:W-:-:S02]  /*a930*/  @!P0 IMAD.X R5, R5, 0x1, R8, P6 ;  /* 0x0000000105058824 */ /* 0x000fc400030e0608 */
[----:B------:R-:W-:Y:S01]  /*a940*/  @!P0 IMAD.X R15, R9, 0x1, R8, P5 ;  /* 0x00000001090f8824 */ /* 0x000fe200028e0608 */
[----:B------:R0:W5:Y:S04]  /*a950*/  @!P1 LD.E.64 R36, desc[UR60][R12.64] ;  /* 0x0000003c0c249980 */ /* 0x000168000c101b00 */
[----:B------:R0:W5:Y:S04]  /*a960*/  @!P1 LD.E.64 R34, desc[UR60][R20.64] ;  /* 0x0000003c14229980 */ /* 0x000168000c101b00 */
[----:B------:R0:W5:Y:S04]  /*a970*/  @!P0 LD.E.64 R28, desc[UR60][R4.64] ;  /* 0x0000003c041c8980 */ /* 0x000168000c101b00 */
[----:B------:R0:W5:Y:S02]  /*a980*/  @!P0 LD.E.64 R26, desc[UR60][R14.64] ;  /* 0x0000003c0e1a8980 */ /* 0x000164000c101b00 */
.L_x_1873:
[----:B------:R-:W-:Y:S05]  /*a990*/  BSYNC B1 ;  /* 0x0000000000017941 */ /* 0x000fea0003800000 */
.L_x_1872:
        /* <DEDUP_REMOVED lines=33> */
[----:B------:R-:W-:Y:S01]  /*abb0*/  PRMT R117, R9, 0x7610, R117 ;  /* 0x0000761009757816 */ /* 0x000fe20000000075 */
[----:B------:R-:W-:Y:S06]  /*abc0*/  BRA.DIV UR4, `(.L_x_1874) ;  /* 0x0000020e04747947 */ /* 0x000fec000b800000 */
[----:B------:R0:W2:Y:S04]  /*abd0*/  SHFL.IDX PT, R9, R6, 0x3, 0x181f ;  /* 0x00781f0006097f89 */ /* 0x0000a800000e0000 */
[----:B------:R0:W3:Y:S04]  /*abe0*/  SHFL.IDX PT, R8, R3, 0x3, 0x181f ;  /* 0x00781f0003087f89 */ /* 0x0000e800000e0000 */
[----:B------:R0:W0:Y:S04]  /*abf0*/  SHFL.IDX PT, R23, R7, 0x3, 0x181f ;  /* 0x00781f0007177f89 */ /* 0x00002800000e0000 */
[----:B-1--4-:R-:W1:Y:S02]  /*ac00*/  SHFL.IDX PT, R0, R0, 0x3, 0x181f ;  /* 0x00781f0000007f89 */ /* 0x012e6400000e0000 */
.L_x_2264:
[----:B0-----:R-:W4:Y:S01]  /*ac10*/  LDL R6, [R1+0x64] ;  /* 0x0000640001067983 */ /* 0x001f220000100800 */
        /* <DEDUP_REMOVED lines=9> */
[----:B----4-:R-:W-:-:S04]  /*acb0*/  LEA.HI R3, R6, R6, RZ, 0x1 ;  /* 0x0000000606037211 */ /* 0x010fc800078f08ff */
[----:B------:R-:W-:-:S05]  /*acc0*/  LOP3.LUT R3, R3, 0xfffffffe, RZ, 0xc0, !PT ;  /* 0xfffffffe03037812 */ /* 0x000fca00078ec0ff */
[----:B------:R-:W-:Y:S01]  /*acd0*/  IMAD.IADD R3, R6, 0x1, -R3 ;  /* 0x0000000106037824 */ /* 0x000fe200078e0a03 */
[----:B------:R-:W-:-:S04]  /*ace0*/  CS2R R6, SRZ ;  /* 0x0000000000067805 */ /* 0x000fc8000001ff00 */
[----:B------:R-:W-:Y:S01]  /*acf0*/  SHF.L.U32 R121, R3, 0x1f, RZ ;  /* 0x0000001f03797819 */ /* 0x000fe200000006ff */
[----:B------:R-:W-:Y:S06]  /*ad00*/  @P0 BRA `(.L_x_1876) ;  /* 0x0000000000b40947 */ /* 0x000fec0003800000 */
        /* <DEDUP_REMOVED lines=10> */
[----:B------:R-:W-:-:S07]  /*adb0*/  @!P2 SHF.L.U64.HI R12, R234, 0x1, R79 ;  /* 0x00000001ea0ca819 */ /* 0x000fce000001024f */
[----:B------:R-:W-:Y:S01]  /*adc0*/  @!P0 IMAD.SHL.U32 R85, R237, 0x2, RZ ;  /* 0x00000002ed558824 */ /* 0x000fe200078e00ff */
[-C--:B---3--:R-:W-:Y:S01]  /*add0*/  @!P2 IADD3 R82, P4, R8, R81.reuse, RZ ;  /* 0x000000510852a210 */ /* 0x088fe20007f9e0ff */
[----:B-1----:R-:W-:Y:S01]  /*ade0*/  @!P3 IMAD.MOV.U32 R6, RZ, RZ, R0 ;  /* 0x000000ffff06b224 */ /* 0x002fe200078e0000 */
[----:B------:R-:W-:Y:S01]  /*adf0*/  @!P2 IADD3 R80, P6, R0, R81, RZ ;  /* 0x000000510050a210 */ /* 0x000fe20007fde0ff */
[----:B------:R-:W-:Y:S02]  /*ae00*/  @!P3 IMAD.MOV.U32 R7, RZ, RZ, R23 ;  /* 0x000000ffff07b224 */ /* 0x000fe400078e0017 */
[----:B--2---:R-:W-:Y:S02]  /*ae10*/  @!P2 IMAD.X R83, R9, 0x1, R12, P4 ;  /* 0x000000010953a824 */ /* 0x004fe400020e060c */
[----:B------:R-:W-:-:S04]  /*ae20*/  @!P3 IMAD.WIDE R4, R200, 0x2, R8 ;  /* 0x00000002c804b825 */ /* 0x000fc800078e0208 */
[----:B------:R-:W-:Y:S01]  /*ae30*/  @!P3 IMAD.WIDE R6, R200, 0x2, R6 ;  /* 0x00000002c806b825 */ /* 0x000fe200078e0206 */
[----:B------:R0:W5:Y:S03]  /*ae40*/  @!P3 LD.E.64 R30, desc[UR60][R4.64] ;  /* 0x0000003c041eb980 */ /* 0x000166000c101b00 */
[----:B------:R-:W-:Y:S01]  /*ae50*/  @!P2 IMAD.X R81, R23, 0x1, R12, P6 ;  /* 0x000000011751a824 */ /* 0x000fe200030e060c */
[----:B------:R1:W5:Y:S01]  /*ae60*/  @!P3 LD.E.64 R32, desc[UR60][R6.64] ;  /* 0x0000003c0620b980 */ /* 0x000362000c101b00 */
[----:B------:R-:W-:Y:S02]  /*ae70*/  CS2R R20, SRZ ;  /* 0x0000000000147805 */ /* 0x000fe4000001ff00 */
[----:B------:R-:W-:Y:S02]  /*ae80*/  CS2R R24, SRZ ;  /* 0x0000000000187805 */ /* 0x000fe4000001ff00 */
[----:B------:R-:W-:-:S02]  /*ae90*/  CS2R R12, SRZ ;  /* 0x00000000000c7805 */ /* 0x000fc4000001ff00 */
[----:B0-----:R-:W-:Y:S01]  /*aea0*/  CS2R R4, SRZ ;  /* 0x0000000000047805 */ /* 0x001fe2000001ff00 */
[----:B------:R0:W5:Y:S01]  /*aeb0*/  @!P2 LD.E.64 R20, desc[UR60][R82.64] ;  /* 0x0000003c5214a980 */ /* 0x000162000c101b00 */
[----:B-1----:R-:W-:-:S03]  /*aec0*/  CS2R R6, SRZ ;  /* 0x0000000000067805 */ /* 0x002fc6000001ff00 */
[----:B------:R0:W5:Y:S01]  /*aed0*/  @!P2 LD.E.64 R24, desc[UR60][R80.64] ;  /* 0x0000003c5018a980 */ /* 0x000162000c101b00 */
[C---:B----4-:R-:W-:Y:S01]  /*aee0*/  @!P1 SHF.L.U64.HI R14, R235.reuse, 0x1, R11 ;  /* 0x00000001eb0e9819 */ /* 0x050fe2000001020b */
[----:B------:R-:W-:-:S05]  /*aef0*/  @!P1 IMAD.SHL.U32 R11, R235, 0x2, RZ ;  /* 0x00000002eb0b9824 */ /* 0x000fca00078e00ff */
[-C--:B------:R-:W-:Y:S02]  /*af00*/  @!P1 IADD3 R78, P5, R8, R11.reuse, RZ ;  /* 0x0000000b084e9210 */ /* 0x080fe40007fbe0ff */
[----:B------:R-:W-:Y:S02]  /*af10*/  @!P1 IADD3 R10, P4, R0, R11, RZ ;  /* 0x0000000b000a9210 */ /* 0x000fe40007f9e0ff */
[-C--:B------:R-:W-:Y:S01]  /*af20*/  @!P0 IADD3 R8, P6, R8, R85.reuse, RZ ;  /* 0x0000005508088210 */ /* 0x080fe20007fde0ff */
[--C-:B------:R-:W-:Y:S01]  /*af30*/  @!P1 IMAD.X R79, R9, 0x1, R14.reuse, P5 ;  /* 0x00000001094f9824 */ /* 0x100fe200028e060e */
[----:B------:R-:W-:Y:S02]  /*af40*/  @!P0 IADD3 R84, P5, R0, R85, RZ ;  /* 0x0000005500548210 */ /* 0x000fe40007fbe0ff */
[----:B------:R-:W-:Y:S01]  /*af50*/  @!P0 SHF.L.U64.HI R0, R237, 0x1, R109 ;  /* 0x00000001ed008819 */ /* 0x000fe2000001026d */
[----:B------:R-:W-:Y:S01]  /*af60*/  @!P1 IMAD.X R11, R23, 0x1, R14, P4 ;  /* 0x00000001170b9824 */ /* 0x000fe200020e060e */
[----:B------:R-:W-:Y:S01]  /*af70*/  CS2R R14, SRZ ;  /* 0x00000000000e7805 */ /* 0x000fe2000001ff00 */
[----:B------:R0:W5:Y:S02]  /*af80*/  @!P1 LD.E.64 R12, desc[UR60][R78.64] ;  /* 0x0000003c4e0c9980 */ /* 0x000164000c101b00 */
[----:B------:R-:W-:-:S02]  /*af90*/  @!P0 IMAD.X R9, R9, 0x1, R0, P6 ;  /* 0x0000000109098824 */ /* 0x000fc400030e0600 */
[----:B------:R-:W-:Y:S01]  /*afa0*/  @!P0 IMAD.X R85, R23, 0x1, R0, P5 ;  /* 0x0000000117558824 */ /* 0x000fe200028e0600 */
[----:B------:R0:W5:Y:S04]  /*afb0*/  @!P1 LD.E.64 R14, desc[UR60][R10.64] ;  /* 0x0000003c0a0e9980 */ /* 0x000168000c101b00 */
[----:B------:R0:W5:Y:S04]  /*afc0*/  @!P0 LD.E.64 R4, desc[UR60][R8.64] ;  /* 0x0000003c08048980 */ /* 0x000168000c101b00 */
[----:B------:R0:W5:Y:S02]  /*afd0*/  @!P0 LD.E.64 R6, desc[UR60][R84.64] ;  /* 0x0000003c54068980 */ /* 0x000164000c101b00 */
.L_x_1876:
[----:B------:R-:W-:Y:S05]  /*afe0*/  BSYNC B1 ;  /* 0x0000000000017941 */ /* 0x000fea0003800000 */
.L_x_1875:
[----:B------:R-:W4:Y:S01]  /*aff0*/  SYNCS.PHASECHK.TRANS64.TRYWAIT P0, [R16+URZ+0x30800], R121 ;  /* 0x03080079100075a7 */ /* 0x000f22000800017f */
[----:B0--3-5:R-:W-:Y:S01]  /*b000*/  IMAD.MOV.U32 R8, RZ, RZ, R12 ;  /* 0x000000ffff087224 */ /* 0x029fe200078e000c */
[----:B------:R-:W-:Y:S01]  /*b010*/  BSSY B1, `(.L_x_1877) ;  /* 0x0000020000017945 */ /* 0x000fe20003800000 */
        /* <DEDUP_REMOVED lines=20> */
[----:B------:R-:W-:Y:S01]  /*b160*/  VIADDMNMX R3, R99, -R120, 0x80, PT ;  /* 0x0000008063037446 */ /* 0x000fe20003800978 */
[----:B------:R-:W-:Y:S01]  /*b170*/  IMAD.MOV.U32 R11, RZ, RZ, R25 ;  /* 0x000000ffff0b7224 */ /* 0x000fe200078e0019 */
[----:B------:R-:W-:Y:S01]  /*b180*/  PRMT R83, R8, 0x7610, R83 ;  /* 0x0000761008537816 */ /* 0x000fe20000000053 */
[----:B-1----:R-:W-:Y:S01]  /*b190*/  IMAD.MOV.U32 R0, RZ, RZ, R4 ;  /* 0x000000ffff007224 */ /* 0x002fe200078e0004 */
[----:B------:R-:W-:Y:S01]  /*b1a0*/  PRMT R82, R9, 0x7610, R82 ;  /* 0x0000761009527816 */ /* 0x000fe20000000052 */
[----:B------:R-:W-:Y:S01]  /*b1b0*/  IMAD.MOV.U32 R8, RZ, RZ, R32 ;  /* 0x000000ffff087224 */ /* 0x000fe200078e0020 */
[----:B------:R-:W-:Y:S01]  /*b1c0*/  ISETP.GE.AND P1, PT, R218, R3, PT ;  /* 0x00000003da00720c */ /* 0x000fe20003f26270 */
[----:B------:R-:W-:Y:S01]  /*b1d0*/  IMAD.MOV.U32 R9, RZ, RZ, R33 ;  /* 0x000000ffff097224 */ /* 0x000fe200078e0021 */
[----:B------:R-:W-:-:S02]  /*b1e0*/  PRMT R99, R10, 0x7610, R99 ;  /* 0x000076100a637816 */ /* 0x000fc40000000063 */
[----:B------:R-:W-:Y:S01]  /*b1f0*/  PRMT R109, R11, 0x7610, R109 ;  /* 0x000076100b6d7816 */ /* 0x000fe2000000006d */
[----:B----4-:R-:W-:Y:S08]  /*b200*/  @!P0 BRA `(.L_x_1878) ;  /* 0x0000020800588947 */ /* 0x010ff00003800000 */
.L_x_2265:
[----:B------:R-:W-:Y:S05]  /*b210*/  BSYNC B1 ;  /* 0x0000000000017941 */ /* 0x000fea0003800000 */
.L_x_1877:
[----:B------:R-:W-:Y:S01]  /*b220*/  BSSY B1, `(.L_x_1879) ;  /* 0x00000cc000017945 */ /* 0x000fe20003800000 */
[----:B------:R-:W-:Y:S02]  /*b230*/  PRMT R120, R8, 0x7610, R120 ;  /* 0x0000761008787816 */ /* 0x000fe40000000078 */
[----:B0-----:R-:W-:Y:S01]  /*b240*/  PRMT R121, R9, 0x7610, R121 ;  /* 0x0000761009797816 */ /* 0x001fe20000000079 */
[----:B------:R-:W-:Y:S06]  /*b250*/  @P1 BRA `(.L_x_1880) ;  /* 0x0000000c00201947 */ /* 0x000fec0003800000 */
[----:B------:R0:W5:Y:S01]  /*b260*/  LDL R146, [R1+0x44] ;  /* 0x0000440001927983 */ /* 0x0001620000100800 */
[----:B------:R-:W1:Y:S01]  /*b270*/  LDC R8, c[0x0][0x3f4] ;  /* 0x0000fd00ff087b82 */ /* 0x000e620000000800 */
[----:B------:R-:W-:Y:S01]  /*b280*/  BSSY B2, `(.L_x_1881) ;  /* 0x0000034000027945 */ /* 0x000fe20003800000 */
[-C--:B-1----:R-:W-:Y:S02]  /*b290*/  ISETP.GE.AND P0, PT, R200, R8.reuse, PT ;  /* 0x00000008c800720c */ /* 0x082fe40003f06270 */
[-C--:B------:R-:W-:Y:S02]  /*b2a0*/  ISETP.GE.AND P1, PT, R234, R8.reuse, PT ;  /* 0x00000008ea00720c */ /* 0x080fe40003f26270 */
[-C--:B------:R-:W-:Y:S02]  /*b2b0*/  ISETP.GE.AND P2, PT, R235, R8.reuse, PT ;  /* 0x00000008eb00720c */ /* 0x080fe40003f46270 */
[----:B------:R-:W-:-:S07]  /*b2c0*/  ISETP.GE.AND P3, PT, R237, R8, PT ;  /* 0x00000008ed00720c */ /* 0x000fce0003f66270 */
[----:B0-----:R-:W-:Y:S06]  /*b2d0*/  @P0 BRA `(.L_x_1882) ;  /* 0x0000000000b80947 */ /* 0x001fec0003800000 */
[----:B-----5:R-:W0:Y:S01]  /*b2e0*/  LDS.128 R8, [R146] ;  /* 0x0000000092087984 */ /* 0x020e220000000c00 */
[----:B------:R-:W-:Y:S02]  /*b2f0*/  SHF.R.U64 R74, R74, 0x10, R75 ;  /* 0x000000104a4a7819 */ /* 0x000fe4000000124b */
[----:B------:R-:W-:Y:S02]  /*b300*/  SHF.R.U64 R76, R76, 0x10, R77 ;  /* 0x000000104c4c7819 */ /* 0x000fe4000000124d */
[----:B------:R-:W-:Y:S02]  /*b310*/  SHF.R.U32.HI R75, RZ, 0x10, R75 ;  /* 0x00000010ff4b7819 */ /* 0x000fe4000001164b */
[----:B------:R-:W-:Y:S02]  /*b320*/  SHF.R.U32.HI R77, RZ, 0x10, R77 ;  /* 0x00000010ff4d7819 */ /* 0x000fe4000001164d */
[----:B------:R-:W-:Y:S02]  /*b330*/  PRMT R142, R138, 0x5410, R75 ;  /* 0x000054108a8e7816 */ /* 0x000fe4000000004b */
[----:B------:R-:W-:-:S02]  /*b340*/  PRMT R140, R140, 0x5410, R77 ;  /* 0x000054108c8c7816 */ /* 0x000fc4000000004d */
[----:B------:R-:W-:Y:S01]  /*b350*/  PRMT R139, R139, 0x5410, R74 ;  /* 0x000054108b8b7816 */ /* 0x000fe2000000004a */
[C---:B------:R-:W-:Y:S01]  /*b360*/  IMAD.U32 R143, R142.reuse, 0x10000, RZ ;  /* 0x000100008e8f7824 */ /* 0x040fe200078e00ff */
[----:B------:R-:W-:Y:S01]  /*b370*/  LOP3.LUT R142, R142, 0xffff0000, RZ, 0xc0, !PT ;  /* 0xffff00008e8e7812 */ /* 0x000fe200078ec0ff */
[C---:B------:R-:W-:Y:S01]  /*b380*/  IMAD.U32 R138, R140.reuse, 0x10000, RZ ;  /* 0x000100008c8a7824 */ /* 0x040fe200078e00ff */
[----:B------:R-:W-:Y:S02]  /*b390*/  PRMT R141, R141, 0x5410, R76 ;  /* 0x000054108d8d7816 */ /* 0x000fe4000000004c */
[----:B------:R-:W-:Y:S02]  /*b3a0*/  LOP3.LUT R140, R140, 0xffff0000, RZ, 0xc0, !PT ;  /* 0xffff00008c8c7812 */ /* 0x000fe400078ec0ff */
[C---:B0-----:R-:W-:Y:S01]  /*b3b0*/  LOP3.LUT R75, R10.reuse, 0xffff0000, RZ, 0xc0, !PT ;  /* 0xffff00000a4b7812 */ /* 0x041fe200078ec0ff */
[----:B------:R-:W-:Y:S01]  /*b3c0*/  IMAD.U32 R74, R10, 0x10000, RZ ;  /* 0x000100000a4a7824 */ /* 0x000fe200078e00ff */
[C---:B------:R-:W-:Y:S01]  /*b3d0*/  LOP3.LUT R77, R11.reuse, 0xffff0000, RZ, 0xc0, !PT ;  /* 0xffff00000b4d7812 */ /* 0x040fe200078ec0ff */
[----:B------:R-:W-:-:S02]  /*b3e0*/  IMAD.U32 R76, R11, 0x10000, RZ ;  /* 0x000100000b4c7824 */ /* 0x000fc400078e00ff */
[CC--:B------:R-:W-:Y:S01]  /*b3f0*/  FMUL.FTZ R145, R75.reuse, R143.reuse ;  /* 0x0000008f4b917220 */ /* 0x0c0fe20000410000 */
[----:B------:R-:W-:Y:S01]  /*b400*/  FMUL.FTZ R144, R75, R138 ;  /* 0x0000008a4b907220 */ /* 0x000fe20000410000 */
[----:B------:R-:W-:Y:S01]  /*b410*/  FMUL.FTZ R75, R77, R142 ;  /* 0x0000008e4d4b7220 */ /* 0x000fe20000410000 */
[----:B------:R-:W-:Y:S02]  /*b420*/  IMAD.U32 R10, R8, 0x10000, RZ ;  /* 0x00010000080a7824 */ /* 0x000fe400078e00ff */
[C---:B------:R-:W-:Y:S01]  /*b430*/  FFMA.FTZ R145, R74.reuse, R138, -R145 ;  /* 0x0000008a4a917223 */ /* 0x040fe20000010891 */
[----:B------:R-:W-:Y:S02]  /*b440*/  IMAD.U32 R11, R9, 0x10000, RZ ;  /* 0x00010000090b7824 */ /* 0x000fe400078e00ff */
[----:B------:R-:W-:Y:S01]  /*b450*/  FFMA.FTZ R144, R74, R143, R144 ;  /* 0x0000008f4a907223 */ /* 0x000fe20000010090 */
[----:B------:R-:W-:Y:S01]  /*b460*/  LOP3.LUT R8, R8, 0xffff0000, RZ, 0xc0, !PT ;  /* 0xffff000008087812 */ /* 0x000fe200078ec0ff */
[-C--:B------:R-:W-:Y:S01]  /*b470*/  FMUL.FTZ R147, R77, R140.reuse ;  /* 0x0000008c4d937220 */ /* 0x080fe20000410000 */
        /* <DEDUP_REMOVED lines=10> */
[-C--:B------:R-:W-:Y:S01]  /*b520*/  FMUL.FTZ R141, R9, R74.reuse ;  /* 0x0000004a098d7220 */ /* 0x080fe20000410000 */
[C---:B------:R-:W-:Y:S01]  /*b530*/  FFMA.FTZ R8, R10.reuse, R75, -R139 ;  /* 0x0000004b0a087223 */ /* 0x040fe2000001088b */
[C---:B------:R-:W-:Y:S01]  /*b540*/  FFMA.FTZ R9, R11.reuse, R74, -R140 ;  /* 0x0000004a0b097223 */ /* 0x040fe2000001088c */
[----:B------:R-:W-:Y:S01]  /*b550*/  FFMA.FTZ R77, R10, R77, R76 ;  /* 0x0000004d0a4d7223 */ /* 0x000fe2000001004c */
[----:B------:R-:W-:Y:S01]  /*b560*/  FFMA.FTZ R138, R11, R138, R141 ;  /* 0x0000008a0b8a7223 */ /* 0x000fe2000001008d */
[----:B------:R-:W-:Y:S02]  /*b570*/  F2FP.BF16.F32.PACK_AB R10, R144, R145 ;  /* 0x00000091900a723e */ /* 0x000fe400000010ff */
[----:B------:R-:W-:-:S02]  /*b580*/  F2FP.BF16.F32.PACK_AB R11, R142, R143 ;  /* 0x0000008f8e0b723e */ /* 0x000fc400000010ff */
[----:B------:R-:W-:Y:S02]  /*b590*/  F2FP.BF16.F32.PACK_AB R8, R77, R8 ;  /* 0x000000084d08723e */ /* 0x000fe400000010ff */
[----:B------:R-:W-:-:S05]  /*b5a0*/  F2FP.BF16.F32.PACK_AB R9, R138, R9 ;  /* 0x000000098a09723e */ /* 0x000fca00000010ff */
[----:B------:R0:W-:Y:S02]  /*b5b0*/  STS.128 [R146], R8 ;  /* 0x0000000892007388 */ /* 0x0001e40000000c00 */
.L_x_1882:
[----:B------:R-:W-:Y:S05]  /*b5c0*/  BSYNC B2 ;  /* 0x0000000000027941 */ /* 0x000fea0003800000 */
.L_x_1881:
[----:B------:R-:W-:Y:S04]  /*b5d0*/  BSSY B2, `(.L_x_1883) ;  /* 0x0000030000027945 */ /* 0x000fe80003800000 */
[----:B------:R-:W-:Y:S05]  /*b5e0*/  @P1 BRA `(.L_x_1884) ;  /* 0x0000000000b81947 */ /* 0x000fea0003800000 */
[----:B0----5:R-:W0:Y:S01]  /*b5f0*/  LDS.128 R8, [R146+0x4000] ;  /* 0x0040000092087984 */ /* 0x021e220000000c00 */
[--C-:B------:R-:W-:Y:S02]  /*b600*/  SHF.R.U64 R75, R72, 0x10, R73.reuse ;  /* 0x00000010484b7819 */ /* 0x100fe40000001249 */
[----:B------:R-:W-:Y:S02]  /*b610*/  SHF.R.U32.HI R72, RZ, 0x10, R73 ;  /* 0x00000010ff487819 */ /* 0x000fe40000011649 */
[--C-:B------:R-:W-:Y:S02]  /*b620*/  SHF.R.U64 R73, R70, 0x10, R71.reuse ;  /* 0x0000001046497819 */ /* 0x100fe40000001247 */
[----:B------:R-:W-:Y:S02]  /*b630*/  SHF.R.U32.HI R70, RZ, 0x10, R71 ;  /* 0x00000010ff467819 */ /* 0x000fe40000011647 */
[----:B------:R-:W-:Y:S02]  /*b640*/  PRMT R135, R135, 0x5410, R72 ;  /* 0x0000541087877816 */ /* 0x000fe40000000048 */
[----:B------:R-:W-:-:S02]  /*b650*/  PRMT R137, R137, 0x5410, R70 ;  /* 0x0000541089897816 */ /* 0x000fc40000000046 */
[----:B------:R-:W-:Y:S01]  /*b660*/  PRMT R134, R134, 0x5410, R75 ;  /* 0x0000541086867816 */ /* 0x000fe2000000004b */
[----:B------:R-:W-:Y:S01]  /*b670*/  IMAD.U32 R74, R135, 0x10000, RZ ;  /* 0x00010000874a7824 */ /* 0x000fe200078e00ff */
[----:B------:R-:W-:Y:S01]  /*b680*/  PRMT R136, R136, 0x5410, R73 ;  /* 0x0000541088887816 */ /* 0x000fe20000000049 */
[C---:B------:R-:W-:Y:S01]  /*b690*/  IMAD.U32 R75, R137.reuse, 0x10000, RZ ;  /* 0x00010000894b7824 */ /* 0x040fe200078e00ff */
[----:B------:R-:W-:Y:S02]  /*b6a0*/  LOP3.LUT R137, R137, 0xffff0000, RZ, 0xc0, !PT ;  /* 0xffff000089897812 */ /* 0x000fe400078ec0ff */
[----:B------:R-:W-:Y:S02]  /*b6b0*/  LOP3.LUT R135, R135, 0xffff0000, RZ, 0xc0, !PT ;  /* 0xffff000087877812 */ /* 0x000fe400078ec0ff */
[C---:B0-----:R-:W-:Y:S01]  /*b6c0*/  LOP3.LUT R71, R10.reuse, 0xffff0000, RZ, 0xc0, !PT ;  /* 0xffff00000a477812 */ /* 0x041fe200078ec0ff */
[----:B------:R-:W-:Y:S01]  /*b6d0*/  IMAD.U32 R70, R10, 0x10000, RZ ;  /* 0x000100000a467824 */ /* 0x000fe200078e00ff */
[C---:B------:R-:W-:Y:S01]  /*b6e0*/  LOP3.LUT R73, R11.reuse, 0xffff0000, RZ, 0xc0, !PT ;  /* 0xffff00000b497812 */ /* 0x040fe200078ec0ff */
[----:B------:R-:W-:-:S02]  /*b6f0*/  IMAD.U32 R72, R11, 0x10000, RZ ;  /* 0x000100000b487824 */ /* 0x000fc400078e00ff */
[CC--:B------:R-:W-:Y:S01]  /*b700*/  FMUL.FTZ R76, R71.reuse, R74.reuse ;  /* 0x0000004a474c7220 */ /* 0x0c0fe20000410000 */
[----:B------:R-:W-:Y:S01]  /*b710*/  FMUL.FTZ R77, R71, R75 ;  /* 0x0000004b474d7220 */ /* 0x000fe20000410000 */
[C---:B------:R-:W-:Y:S01]  /*b720*/  FMUL.FTZ R71, R73.reuse, R137 ;  /* 0x0000008949477220 */ /* 0x040fe20000410000 */
[----:B------:R-:W-:Y:S02]  /*b730*/  IMAD.U32 R10, R8, 0x10000, RZ ;  /* 0x00010000080a7824 */ /* 0x000fe400078e00ff */
[----:B------:R-:W-:Y:S01]  /*b740*/  FFMA.FTZ R139, R70, R75, R76 ;  /* 0x0000004b468b7223 */ /* 0x000fe2000001004c */
[-C--:B------:R-:W-:Y:S01]  /*b750*/  FMUL.FTZ R75, R73, R135.reuse ;  /* 0x00000087494b7220 */ /* 0x080fe20000410000 */
[----:B------:R-:W-:Y:S01]  /*b760*/  FFMA.FTZ R135, R72, R135, -R71 ;  /* 0x0000008748877223 */ /* 0x000fe20000010847 */
[C---:B------:R-:W-:Y:S01]  /*b770*/  IMAD.U32 R11, R9.reuse, 0x10000, RZ ;  /* 0x00010000090b7824 */ /* 0x040fe200078e00ff */
[----:B------:R-:W-:Y:S01]  /*b780*/  LOP3.LUT R8, R8, 0xffff0000, RZ, 0xc0, !PT ;  /* 0xffff000008087812 */ /* 0x000fe200078ec0ff */
[----:B------:R-:W-:Y:S01]  /*b790*/  IMAD.U32 R73, R136, 0x10000, RZ ;  /* 0x0001000088497824 */ /* 0x000fe200078e00ff */
[----:B------:R-:W-:Y:S01]  /*b7a0*/  LOP3.LUT R9, R9, 0xffff0000, RZ, 0xc0, !PT ;  /* 0xffff000009097812 */ /* 0x000fe200078ec0ff */
[----:B------:R-:W-:Y:S01]  /*b7b0*/  IMAD.U32 R71, R134, 0x10000, RZ ;  /* 0x0001000086477824 */ /* 0x000fe200078e00ff */
[----:B------:R-:W-:Y:S01]  /*b7c0*/  LOP3.LUT R136, R136, 0xffff0000, RZ, 0xc0, !PT ;  /* 0xffff000088887812 */ /* 0x000fe200078ec0ff */
[----:B------:R-:W-:Y:S01]  /*b7d0*/  FFMA.FTZ R74, R70, R74, -R77 ;  /* 0x0000004a464a7223 */ /* 0x000fe2000001084d */
[----:B------:R-:W-:Y:S01]  /*b7e0*/  LOP3.LUT R134, R134, 0xffff0000, RZ, 0xc0, !PT ;  /* 0xffff000086867812 */ /* 0x000fe200078ec0ff */
        /* <DEDUP_REMOVED lines=14> */
.L_x_1884:
[----:B------:R-:W-:Y:S05]  /*b8d0*/  BSYNC B2 ;  /* 0x0000000000027941 */ /* 0x000fea0003800000 */
.L_x_1883:
[----:B------:R-:W-:Y:S04]  /*b8e0*/  BSSY B2, `(.L_x_1885) ;  /* 0x0000030000027945 */ /* 0x000fe80003800000 */
[----:B------:R-:W-:Y:S05]  /*b8f0*/  @P2 BRA `(.L_x_1886) ;  /* 0x0000000000b82947 */ /* 0x000fea0003800000 */
[----:B01---5:R-:W0:Y:S01]  /*b900*/  LDS.128 R8, [R146+0x8000] ;  /* 0x0080000092087984 */ /* 0x023e220000000c00 */
        /* <DEDUP_REMOVED lines=45> */
.L_x_1886:
[----:B------:R-:W-:Y:S05]  /*bbe0*/  BSYNC B2 ;  /* 0x0000000000027941 */ /* 0x000fea0003800000 */
.L_x_1885:
[----:B------:R-:W-:Y:S05]  /*bbf0*/  @P3 BRA `(.L_x_1880) ;  /* 0x0000000000b83947 */ /* 0x000fea0003800000 */
[----:B012--5:R-:W0:Y:S01]  /*bc00*/  LDS.128 R8, [R146+0xc000] ;  /* 0x00c0000092087984 */ /* 0x027e220000000c00 */
        /* <DEDUP_REMOVED lines=45> */
.L_x_1880:
[----:B------:R-:W-:Y:S05]  /*bee0*/  BSYNC B1 ;  /* 0x0000000000017941 */ /* 0x000fea0003800000 */
.L_x_1879:
[----:B0123--:R-:W-:Y:S01]  /*bef0*/  VIADD R8, R218, 0x20 ;  /* 0x00000020da087836 */ /* 0x00ffe20000000000 */
[----:B------:R-:W-:Y:S04]  /*bf00*/  BSSY B1, `(.L_x_1887) ;  /* 0x00000cb000017945 */ /* 0x000fe80003800000 */
[----:B------:R-:W-:-:S13]  /*bf10*/  ISETP.GE.AND P0, PT, R8, R3, PT ;  /* 0x000000030800720c */ /* 0x000fda0003f06270 */
[----:B------:R-:W-:Y:S05]  /*bf20*/  @P0 BRA `(.L_x_1888) ;  /* 0x0000000c00200947 */ /* 0x000fea0003800000 */
        /* <DEDUP_REMOVED lines=8> */
[----:B-----5:R-:W0:Y:S01]  /*bfb0*/  LDS.128 R8, [R66+0x1000] ;  /* 0x0010000042087984 */ /* 0x020e220000000c00 */
[----:B------:R-:W-:Y:S02]  /*bfc0*/  SHF.R.U64 R61, R62, 0x10, R63 ;  /* 0x000000103e3d7819 */ /* 0x000fe4000000123f */
[----:B------:R-:W-:Y:S02]  /*bfd0*/  SHF.R.U64 R59, R64, 0x10, R65 ;  /* 0x00000010403b7819 */ /* 0x000fe40000001241 */
[----:B------:R-:W-:Y:S02]  /*bfe0*/  SHF.R.U32.HI R62, RZ, 0x10, R63 ;  /* 0x00000010ff3e7819 */ /* 0x000fe4000001163f */
        /* <DEDUP_REMOVED lines=42> */
.L_x_1890:
[----:B------:R-:W-:Y:S05]  /*c290*/  BSYNC B2 ;  /* 0x0000000000027941 */ /* 0x000fea0003800000 */
.L_x_1889:
        /* <DEDUP_REMOVED lines=48> */
.L_x_1892:
[----:B------:R-:W-:Y:S05]  /*c5a0*/  BSYNC B2 ;  /* 0x0000000000027941 */ /* 0x000fea0003800000 */
.L_x_1891:
[----:B------:R-:W-:Y:S04]  /*c5b0*/  BSSY B2, `(.L_x_1893) ;  /* 0x0000030000027945 */ /* 0x000fe80003800000 */
[----:B------:R-:W-:Y:S05]  /*c5c0*/  @P2 BRA `(.L_x_1894) ;  /* 0x0000000000b82947 */ /* 0x000fea0003800000 */
[----:B01---5:R-:W0:Y:S01]  /*c5d0*/  LDS.128 R8, [R66+0x9000] ;  /* 0x0090000042087984 */ /* 0x023e220000000c00 */
        /* <DEDUP_REMOVED lines=16> */
[C---:B------:R-:W-:Y:S01]  /*c6e0*/  FMUL.FTZ R58, R51.reuse, R54 ;  /* 0x00000036333a7220 */ /* 0x040fe20000410000 */
[-C--:B------:R-:W-:Y:S01]  /*c6f0*/  FMUL.FTZ R57, R51, R55.reuse ;  /* 0x0000003733397220 */ /* 0x080fe20000410000 */
[C---:B------:R-:W-:Y:S01]  /*c700*/  FMUL.FTZ R51, R53.reuse, R102 ;  /* 0x0000006635337220 */ /* 0x040fe20000410000 */
[----:B------:R-:W-:Y:S02]  /*c710*/  IMAD.U32 R10, R8, 0x10000, RZ ;  /* 0x00010000080a7824 */ /* 0x000fe400078e00ff */
[----:B------:R-:W-:Y:S01]  /*c720*/  FFMA.FTZ R59, R50, R55, R58 ;  /* 0x00000037323b7223 */ /* 0x000fe2000001003a */
[-C--:B------:R-:W-:Y:S01]  /*c730*/  FMUL.FTZ R55, R53, R100.reuse ;  /* 0x0000006435377220 */ /* 0x080fe20000410000 */
[----:B------:R-:W-:Y:S01]  /*c740*/  FFMA.FTZ R100, R52, R100, -R51 ;  /* 0x0000006434647223 */ /* 0x000fe20000010833 */
[----:B------:R-:W-:Y:S02]  /*c750*/  IMAD.U32 R11, R9, 0x10000, RZ ;  /* 0x00010000090b7824 */ /* 0x000fe400078e00ff */
[----:B------:R-:W-:Y:S01]  /*c760*/  FFMA.FTZ R56, R50, R54, -R57 ;  /* 0x0000003632387223 */ /* 0x000fe20000010839 */
        /* <DEDUP_REMOVED lines=8> */
[----:B------:R-:W-:-:S02]  /*c7f0*/  FMUL.FTZ R52, R8, R51 ;  /* 0x0000003308347220 */ /* 0x000fc40000410000 */
[C---:B------:R-:W-:Y:S01]  /*c800*/  FMUL.FTZ R54, R9.reuse, R50 ;  /* 0x0000003209367220 */ /* 0x040fe20000410000 */
[C---:B------:R-:W-:Y:S01]  /*c810*/  FFMA.FTZ R8, R10.reuse, R51, -R55 ;  /* 0x000000330a087223 */ /* 0x040fe20000010837 */
[-C--:B------:R-:W-:Y:S01]  /*c820*/  FMUL.FTZ R57, R9, R98.reuse ;  /* 0x0000006209397220 */ /* 0x080fe20000410000 */
[----:B------:R-:W-:Y:S01]  /*c830*/  FFMA.FTZ R53, R10, R53, R52 ;  /* 0x000000350a357223 */ /* 0x000fe20000010034 */
[----:B------:R-:W-:Y:S01]  /*c840*/  FFMA.FTZ R9, R11, R98, -R54 ;  /* 0x000000620b097223 */ /* 0x000fe20000010836 */
[----:B------:R-:W-:Y:S01]  /*c850*/  F2FP.BF16.F32.PACK_AB R10, R59, R56 ;  /* 0x000000383b0a723e */ /* 0x000fe200000010ff */
[----:B------:R-:W-:Y:S01]  /*c860*/  FFMA.FTZ R50, R11, R50, R57 ;  /* 0x000000320b327223 */ /* 0x000fe20000010039 */
[----:B------:R-:W-:Y:S02]  /*c870*/  F2FP.BF16.F32.PACK_AB R11, R61, R100 ;  /* 0x000000643d0b723e */ /* 0x000fe400000010ff */
[----:B------:R-:W-:Y:S02]  /*c880*/  F2FP.BF16.F32.PACK_AB R8, R53, R8 ;  /* 0x000000083508723e */ /* 0x000fe400000010ff */
[----:B------:R-:W-:-:S05]  /*c890*/  F2FP.BF16.F32.PACK_AB R9, R50, R9 ;  /* 0x000000093209723e */ /* 0x000fca00000010ff */
[----:B------:R2:W-:Y:S02]  /*c8a0*/  STS.128 [R66+0x9000], R8 ;  /* 0x0090000842007388 */ /* 0x0005e40000000c00 */
.L_x_1894:
[----:B------:R-:W-:Y:S05]  /*c8b0*/  BSYNC B2 ;  /* 0x0000000000027941 */ /* 0x000fea0003800000 */
.L_x_1893:
[----:B------:R-:W-:Y:S05]  /*c8c0*/  @P3 BRA `(.L_x_1888) ;  /* 0x0000000000b83947 */ /* 0x000fea0003800000 */
[----:B012--5:R-:W0:Y:S01]  /*c8d0*/  LDS.128 R8, [R66+0xd000] ;  /* 0x00d0000042087984 */ /* 0x027e220000000c00 */
        /* <DEDUP_REMOVED lines=18> */
[----:B------:R-:W-:Y:S01]  /*ca00*/  FMUL.FTZ R47, R49, R94 ;  /* 0x0000005e312f7220 */ /* 0x000fe20000410000 */
[----:B------:R-:W-:Y:S02]  /*ca10*/  IMAD.U32 R10, R8, 0x10000, RZ ;  /* 0x00010000080a7824 */ /* 0x000fe400078e00ff */
[C---:B------:R-:W-:Y:S01]  /*ca20*/  FFMA.FTZ R55, R46.reuse, R51, R52 ;  /* 0x000000332e377223 */ /* 0x040fe20000010034 */
[----:B------:R-:W-:Y:S02]  /*ca30*/  IMAD.U32 R11, R9, 0x10000, RZ ;  /* 0x00010000090b7824 */ /* 0x000fe400078e00ff */
[----:B------:R-:W-:Y:S01]  /*ca40*/  FFMA.FTZ R54, R46, R50, -R53 ;  /* 0x000000322e367223 */ /* 0x000fe20000010835 */
[-C--:B------:R-:W-:Y:S01]  /*ca50*/  FMUL.FTZ R51, R49, R96.reuse ;  /* 0x0000006031337220 */ /* 0x080fe20000410000 */
[----:B------:R-:W-:Y:S01]  /*ca60*/  LOP3.LUT R8, R8, 0xffff0000, RZ, 0xc0, !PT ;  /* 0xffff000008087812 */ /* 0x000fe200078ec0ff */
[C---:B------:R-:W-:Y:S01]  /*ca70*/  FFMA.FTZ R96, R48.reuse, R96, -R47 ;  /* 0x0000006030607223 */ /* 0x040fe2000001082f */
[----:B------:R-:W-:Y:S01]  /*ca80*/  LOP3.LUT R9, R9, 0xffff0000, RZ, 0xc0, !PT ;  /* 0xffff000009097812 */ /* 0x000fe200078ec0ff */
[C---:B------:R-:W-:Y:S01]  /*ca90*/  IMAD.U32 R49, R95.reuse, 0x10000, RZ ;  /* 0x000100005f317824 */ /* 0x040fe200078e00ff */
[----:B------:R-:W-:Y:S01]  /*caa0*/  LOP3.LUT R50, R95, 0xffff0000, RZ, 0xc0, !PT ;  /* 0xffff00005f327812 */ /* 0x000fe200078ec0ff */
[C---:B------:R-:W-:Y:S01]  /*cab0*/  IMAD.U32 R47, R97.reuse, 0x10000, RZ ;  /* 0x00010000612f7824 */ /* 0x040fe200078e00ff */
        /* <DEDUP_REMOVED lines=15> */
.L_x_1888:
[----:B------:R-:W-:Y:S05]  /*cbb0*/  BSYNC B1 ;  /* 0x0000000000017941 */ /* 0x000fea0003800000 */
.L_x_1887:
        /* <DEDUP_REMOVED lines=58> */
.L_x_1898:
[----:B------:R-:W-:Y:S05]  /*cf60*/  BSYNC B2 ;  /* 0x0000000000027941 */ /* 0x000fea0003800000 */
.L_x_1897:
[----:B------:R-:W-:Y:S04]  /*cf70*/  BSSY B2, `(.L_x_1899) ;  /* 0x0000030000027945 */ /* 0x000fe80003800000 */
[----:B------:R-:W-:Y:S05]  /*cf80*/  @P1 BRA `(.L_x_1900) ;  /* 0x0000000000b81947 */ /* 0x000fea0003800000 */
[----:B0----5:R-:W0:Y:S01]  /*cf90*/  LDS.128 R8, [R50+0x6000] ;  /* 0x0060000032087984 */ /* 0x021e220000000c00 */
        /* <DEDUP_REMOVED lines=45> */
.L_x_1900:
[----:B------:R-:W-:Y:S05]  /*d270*/  BSYNC B2 ;  /* 0x0000000000027941 */ /* 0x000fea0003800000 */
.L_x_1899:
        /* <DEDUP_REMOVED lines=48> */
.L_x_1902:
[----:B------:R-:W-:Y:S05]  /*d580*/  BSYNC B2 ;  /* 0x0000000000027941 */ /* 0x000fea0003800000 */
.L_x_1901:
        /* <DEDUP_REMOVED lines=47> */
.L_x_1896:
[----:B------:R-:W-:Y:S05]  /*d880*/  BSYNC B1 ;  /* 0x0000000000017941 */ /* 0x000fea0003800000 */
.L_x_1895:
[----:B0123--:R-:W-:-:S05]  /*d890*/  VIADD R8, R218, 0x60 ;  /* 0x00000060da087836 */ /* 0x00ffca0000000000 */
        /* <DEDUP_REMOVED lines=21> */
[----:B------:R-:W-:Y:S02]  /*d9f0*/  LOP3.LUT R119, R119, 0xffff0000, RZ, 0xc0, !PT ;  /* 0xffff000077777812 */ /* 0x000fe400078ec0ff */
[----:B------:R-:W-:Y:S02]  /*da00*/  PRMT R120, R120, 0x5410, R3 ;  /* 0x0000541078787816 */ /* 0x000fe40000000003 */
[C---:B0-----:R-:W-:Y:S01]  /*da10*/  LOP3.LUT R27, R10.reuse, 0xffff0000, RZ, 0xc0, !PT ;  /* 0xffff00000a1b7812 */ /* 0x041fe200078ec0ff */
[C---:B------:R-:W-:Y:S01]  /*da20*/  IMAD.U32 R28, R11.reuse, 0x10000, RZ ;  /* 0x000100000b1c7824 */ /* 0x040fe200078e00ff */
[----:B------:R-:W-:Y:S01]  /*da30*/  LOP3.LUT R11, R11, 0xffff0000, RZ, 0xc0, !PT ;  /* 0xffff00000b0b7812 */ /* 0x000fe200078ec0ff */
[----:B------:R-:W-:-:S02]  /*da40*/  IMAD.U32 R26, R10, 0x10000, RZ ;  /* 0x000100000a1a7824 */ /* 0x000fc400078e00ff */
[CC--:B------:R-:W-:Y:S01]  /*da50*/  FMUL.FTZ R31, R27.reuse, R30.reuse ;  /* 0x0000001e1b1f7220 */ /* 0x0c0fe20000410000 */
[----:B------:R-:W-:Y:S01]  /*da60*/  FMUL.FTZ R27, R27, R29 ;  /* 0x0000001d1b1b7220 */ /* 0x000fe20000410000 */
[C---:B------:R-:W-:Y:S01]  /*da70*/  FMUL.FTZ R35, R11.reuse, R121 ;  /* 0x000000790b237220 */ /* 0x040fe20000410000 */
[----:B------:R-:W-:Y:S02]  /*da80*/  IMAD.U32 R3, R8, 0x10000, RZ ;  /* 0x0001000008037824 */ /* 0x000fe400078e00ff */
[C---:B------:R-:W-:Y:S01]  /*da90*/  FFMA.FTZ R32, R26.reuse, R29, -R31 ;  /* 0x0000001d1a207223 */ /* 0x040fe2000001081f */
[----:B------:R-:W-:Y:S01]  /*daa0*/  FFMA.FTZ R33, R26, R30, R27 ;  /* 0x0000001e1a217223 */ /* 0x000fe2000001001b */
[-C--:B------:R-:W-:Y:S01]  /*dab0*/  FMUL.FTZ R27, R11, R119.reuse ;  /* 0x000000770b1b7220 */ /* 0x080fe20000410000 */
        /* <DEDUP_REMOVED lines=22> */
.L_x_1905:
[----:B------:R-:W-:Y:S05]  /*dc20*/  BSYNC B1 ;  /* 0x0000000000017941 */ /* 0x000fea0003800000 */
.L_x_1904:
[----:B------:R-:W-:Y:S04]  /*dc30*/  BSSY B1, `(.L_x_1906) ;  /* 0x0000030000017945 */ /* 0x000fe80003800000 */
[----:B------:R-:W-:Y:S05]  /*dc40*/  @P1 BRA `(.L_x_1907) ;  /* 0x0000000000b81947 */ /* 0x000fea0003800000 */
[----:B0----5:R-:W0:Y:S01]  /*dc50*/  LDS.128 R8, [R34+0x7000] ;  /* 0x0070000022087984 */ /* 0x021e220000000c00 */
[----:B------:R-:W-:Y:S02]  /*dc60*/  SHF.R.U64 R3, R20, 0x10, R21 ;  /* 0x0000001014037819 */ /* 0x000fe40000001215 */
[--C-:B------:R-:W-:Y:S02]  /*dc70*/  SHF.R.U64 R20, R24, 0x10, R25.reuse ;  /* 0x0000001018147819 */ /* 0x100fe40000001219 */
        /* <DEDUP_REMOVED lines=21> */
[----:B------:R-:W-:Y:S01]  /*ddd0*/  IMAD.U32 R10, R9, 0x10000, RZ ;  /* 0x00010000090a7824 */ /* 0x000fe200078e00ff */
        /* <DEDUP_REMOVED lines=21> */
.L_x_1907:
[----:B------:R-:W-:Y:S05]  /*df30*/  BSYNC B1 ;  /* 0x0000000000017941 */ /* 0x000fea0003800000 */
.L_x_1906:
[----:B------:R-:W-:Y:S04]  /*df40*/  BSSY B1, `(.L_x_1908) ;  /* 0x0000030000017945 */ /* 0x000fe80003800000 */
[----:B------:R-:W-:Y:S05]  /*df50*/  @P2 BRA `(.L_x_1909) ;  /* 0x0000000000b82947 */ /* 0x000fea0003800000 */
[----:B01---5:R-:W0:Y:S01]  /*df60*/  LDS.128 R8, [R34+0xb000] ;  /* 0x00b0000022087984 */ /* 0x023e220000000c00 */
[----:B------:R-:W-:Y:S02]  /*df70*/  SHF.R.U64 R20, R12, 0x10, R13 ;  /* 0x000000100c147819 */ /* 0x000fe4000000120d */
[--C-:B------:R-:W-:Y:S02]  /*df80*/  SHF.R.U64 R12, R14, 0x10, R15.reuse ;  /* 0x000000100e0c7819 */ /* 0x100fe4000000120f */
[----:B------:R-:W-:Y:S02]  /*df90*/  SHF.R.U32.HI R15, RZ, 0x10, R15 ;  /* 0x00000010ff0f7819 */ /* 0x000fe4000001160f */
[----:B------:R-:W-:Y:S02]  /*dfa0*/  SHF.R.U32.HI R13, RZ, 0x10, R13 ;  /* 0x00000010ff0d7819 */ /* 0x000fe4000001160d */
[----:B------:R-:W-:Y:S02]  /*dfb0*/  PRMT R82, R82, 0x5410, R15 ;  /* 0x0000541052527816 */ /* 0x000fe4000000000f */
[----:B------:R-:W-:-:S02]  /*dfc0*/  PRMT R80, R80, 0x5410, R13 ;  /* 0x0000541050507816 */ /* 0x000fc4000000000d */
[----:B------:R-:W-:Y:S01]  /*dfd0*/  PRMT R81, R81, 0x5410, R20 ;  /* 0x0000541051517816 */ /* 0x000fe20000000014 */
[----:B------:R-:W-:Y:S01]  /*dfe0*/  IMAD.U32 R20, R82, 0x10000, RZ ;  /* 0x0001000052147824 */ /* 0x000fe200078e00ff */
[----:B------:R-:W-:Y:S01]  /*dff0*/  PRMT R83, R83, 0x5410, R12 ;  /* 0x0000541053537816 */ /* 0x000fe2000000000c */
[----:B------:R-:W-:Y:S01]  /*e000*/  IMAD.U32 R15, R80, 0x10000, RZ ;  /* 0x00010000500f7824 */ /* 0x000fe200078e00ff */
[----:B------:R-:W-:Y:S02]  /*e010*/  LOP3.LUT R82, R82, 0xffff0000, RZ, 0xc0, !PT ;  /* 0xffff000052527812 */ /* 0x000fe400078ec0ff */
[----:B------:R-:W-:Y:S02]  /*e020*/  LOP3.LUT R80, R80, 0xffff0000, RZ, 0xc0, !PT ;  /* 0xffff000050507812 */ /* 0x000fe400078ec0ff */
[C---:B0-----:R-:W-:Y:S01]  /*e030*/  LOP3.LUT R13, R10.reuse, 0xffff0000, RZ, 0xc0, !PT ;  /* 0xffff00000a0d7812 */ /* 0x041fe200078ec0ff */
[C---:B------:R-:W-:Y:S01]  /*e040*/  IMAD.U32 R14, R11.reuse, 0x10000, RZ ;  /* 0x000100000b0e7824 */ /* 0x040fe200078e00ff */
[----:B------:R-:W-:Y:S01]  /*e050*/  LOP3.LUT R11, R11, 0xffff0000, RZ, 0xc0, !PT ;  /* 0xffff00000b0b7812 */ /* 0x000fe200078ec0ff */
[----:B------:R-:W-:-:S02]  /*e060*/  IMAD.U32 R12, R10, 0x10000, RZ ;  /* 0x000100000a0c7824 */ /* 0x000fc400078e00ff */
[C---:B------:R-:W-:Y:S01]  /*e070*/  FMUL.FTZ R21, R13.reuse, R20 ;  /* 0x000000140d157220 */ /* 0x040fe20000410000 */
[-C--:B------:R-:W-:Y:S01]  /*e080*/  FMUL.FTZ R13, R13, R15.reuse ;  /* 0x0000000f0d0d7220 */ /* 0x080fe20000410000 */
        /* <DEDUP_REMOVED lines=12> */
[----:B------:R-:W-:Y:S01]  /*e150*/  LOP3.LUT R81, R81, 0xffff0000, RZ, 0xc0, !PT ;  /* 0xffff000051517812 */ /* 0x000fe200078ec0ff */
[----:B------:R-:W-:Y:S01]  /*e160*/  FFMA.FTZ R82, R14, R82, R13 ;  /* 0x000000520e527223 */ /* 0x000fe2000001000d */
[CC--:B------:R-:W-:Y:S01]  /*e170*/  FMUL.FTZ R14, R8.reuse, R12.reuse ;  /* 0x0000000c080e7220 */ /* 0x0c0fe20000410000 */
        /* <DEDUP_REMOVED lines=12> */
.L_x_1909:
[----:B------:R-:W-:Y:S05]  /*e240*/  BSYNC B1 ;  /* 0x0000000000017941 */ /* 0x000fea0003800000 */
.L_x_1908:
        /* <DEDUP_REMOVED lines=10> */
[----:B------:R-:W-:Y:S02]  /*e2f0*/  LOP3.LUT R79, R79, 0xffff0000, RZ, 0xc0, !PT ;  /* 0xffff00004f4f7812 */ /* 0x000fe400078ec0ff */
[----:B------:R-:W-:Y:S01]  /*e300*/  PRMT R78, R78, 0x5410, R3 ;  /* 0x000054104e4e7816 */ /* 0x000fe20000000003 */
[C---:B0-----:R-:W-:Y:S01]  /*e310*/  IMAD.U32 R5, R10.reuse, 0x10000, RZ ;  /* 0x000100000a057824 */ /* 0x041fe200078e00ff */
[----:B------:R-:W-:Y:S01]  /*e320*/  LOP3.LUT R6, R10, 0xffff0000, RZ, 0xc0, !PT ;  /* 0xffff00000a067812 */ /* 0x000fe200078ec0ff */
[C---:B------:R-:W-:Y:S01]  /*e330*/  IMAD.U32 R7, R11.reuse, 0x10000, RZ ;  /* 0x000100000b077824 */ /* 0x040fe200078e00ff */
[----:B------:R-:W-:Y:S01]  /*e340*/  LOP3.LUT R10, R11, 0xffff0000, RZ, 0xc0, !PT ;  /* 0xffff00000b0a7812 */ /* 0x000fe200078ec0ff */
[C---:B------:R-:W-:Y:S01]  /*e350*/  IMAD.U32 R11, R23.reuse, 0x10000, RZ ;  /* 0x00010000170b7824 */ /* 0x040fe200078e00ff */
[----:B------:R-:W-:Y:S01]  /*e360*/  LOP3.LUT R23, R23, 0xffff0000, RZ, 0xc0, !PT ;  /* 0xffff000017177812 */ /* 0x000fe200078ec0ff */
[----:B------:R-:W-:Y:S01]  /*e370*/  FMUL.FTZ R14, R6, R13 ;  /* 0x0000000d060e7220 */ /* 0x000fe20000410000 */
[----:B------:R-:W-:-:S02]  /*e380*/  IMAD.U32 R0, R8, 0x10000, RZ ;  /* 0x0001000008007824 */ /* 0x000fc400078e00ff */
[----:B------:R-:W-:Y:S01]  /*e390*/  FMUL.FTZ R6, R6, R11 ;  /* 0x0000000b06067220 */ /* 0x000fe20000410000 */
[----:B------:R-:W-:Y:S01]  /*e3a0*/  FMUL.FTZ R20, R10, R79 ;  /* 0x0000004f0a147220 */ /* 0x000fe20000410000 */
[----:B------:R-:W-:Y:S01]  /*e3b0*/  LOP3.LUT R3, R8, 0xffff0000, RZ, 0xc0, !PT ;  /* 0xffff000008037812 */ /* 0x000fe200078ec0ff */
[C---:B------:R-:W-:Y:S01]  /*e3c0*/  FFMA.FTZ R14, R5.reuse, R11, -R14 ;  /* 0x0000000b050e7223 */ /* 0x040fe2000001080e */
[----:B------:R-:W-:Y:S01]  /*e3d0*/  FFMA.FTZ R15, R5, R13, R6 ;  /* 0x0000000d050f7223 */ /* 0x000fe20000010006 */
[-C--:B------:R-:W-:Y:S01]  /*e3e0*/  FMUL.FTZ R10, R10, R23.reuse ;  /* 0x000000170a0a7220 */ /* 0x080fe20000410000 */
[C---:B------:R-:W-:Y:S01]  /*e3f0*/  IMAD.U32 R4, R9.reuse, 0x10000, RZ ;  /* 0x0001000009047824 */ /* 0x040fe200078e00ff */
[----:B------:R-:W-:Y:S01]  /*e400*/  LOP3.LUT R8, R9, 0xffff0000, RZ, 0xc0, !PT ;  /* 0xffff000009087812 */ /* 0x000fe200078ec0ff */
[C---:B------:R-:W-:Y:S01]  /*e410*/  IMAD.U32 R6, R78.reuse, 0x10000, RZ ;  /* 0x000100004e067824 */ /* 0x040fe200078e00ff */
[----:B------:R-:W-:Y:S01]  /*e420*/  LOP3.LUT R11, R78, 0xffff0000, RZ, 0xc0, !PT ;  /* 0xffff00004e0b7812 */ /* 0x000fe200078ec0ff */
[C---:B------:R-:W-:Y:S01]  /*e430*/  IMAD.U32 R5, R12.reuse, 0x10000, RZ ;  /* 0x000100000c057824 */ /* 0x040fe200078e00ff */
[----:B------:R-:W-:Y:S01]  /*e440*/  LOP3.LUT R9, R12, 0xffff0000, RZ, 0xc0, !PT ;  /* 0xffff00000c097812 */ /* 0x000fe200078ec0ff */
[C---:B------:R-:W-:Y:S01]  /*e450*/  FFMA.FTZ R20, R7.reuse, R23, -R20 ;  /* 0x0000001707147223 */ /* 0x040fe20000010814 */
        /* <DEDUP_REMOVED lines=13> */
[----:B------:R3:W-:Y:S01]  /*e530*/  STS.128 [R34+0xf000], R4 ;  /* 0x00f0000422007388 */ /* 0x0007e20000000c00 */
[----:B------:R-:W-:Y:S05]  /*e540*/  BRA `(.L_x_1903) ;  /* 0x0000004c00a87947 */ /* 0x000fea0003800000 */
.L_x_1864:
[----:B------:R-:W0:Y:S01]  /*e550*/  LDC R83, c[0x0][0x448] ;  /* 0x00011200ff537b82 */ /* 0x000e220000000800 */
[----:B------:R-:W-:Y:S01]  /*e560*/  ULDC.64 UR4, c[0x0][0x3f8] ;  /* 0x0000fe0000047ab9 */ /* 0x000fe20000000a00 */
[----:B------:R-:W-:Y:S01]  /*e570*/  ULDC.64 UR6, c[0x0][0x408] ;  /* 0x0001020000067ab9 */ /* 0x000fe20000000a00 */
[----:B------:R-:W-:Y:S02]  /*e580*/  IMAD.MOV.U32 R25, RZ, RZ, R23 ;  /* 0x000000ffff197224 */ /* 0x000fe400078e0017 */
[----:B------:R-:W-:Y:S01]  /*e590*/  IMAD.MOV.U32 R27, RZ, RZ, R29 ;  /* 0x000000ffff1b7224 */ /* 0x000fe200078e001d */
[----:B0-----:R-:W-:-:S13]  /*e5a0*/  ISETP.NE.AND P0, PT, R83, 0x1, PT ;  /* 0x000000015300780c */ /* 0x001fda0003f05270 */
[----:B------:R-:W0:Y:S08]  /*e5b0*/  @P0 LDC R0, c[0x0][0x44c] ;  /* 0x00011300ff000b82 */ /* 0x000e300000000800 */
[----:B------:R-:W1:Y:S01]  /*e5c0*/  @P0 LDC R5, c[0x0][0x450] ;  /* 0x00011400ff050b82 */ /* 0x000e620000000800 */
[----:B0-----:R-:W-:-:S05]  /*e5d0*/  @P0 IMAD.HI.U32 R0, R3, R0, RZ ;  /* 0x0000000003000227 */ /* 0x001fca00078e00ff */
[----:B-1----:R-:W-:-:S04]  /*e5e0*/  @P0 SHF.R.U32.HI R3, RZ, R5, R0 ;  /* 0x00000005ff030219 */ /* 0x002fc80000011600 */
        /* <DEDUP_REMOVED lines=21> */
.L_x_2271:
        /* <DEDUP_REMOVED lines=13> */
[----:B------:R-:W-:Y:S01]  /*e810*/  ULDC UR4, c[0x0][0x3f4] ;  /* 0x0000fd0000047ab9 */ /* 0x000fe20000000800 */
[----:B--2---:R-:W-:Y:S01]  /*e820*/  IMAD.MOV.U32 R12, RZ, RZ, R4 ;  /* 0x000000ffff0c7224 */ /* 0x004fe200078e0004 */
[----:B------:R-:W-:Y:S01]  /*e830*/  ISETP.GE.AND P2, PT, R18, UR4, PT ;  /* 0x0000000412007c0c */ /* 0x000fe2000bf46270 */
[----:B-1----:R-:W-:Y:S01]  /*e840*/  IMAD.MOV.U32 R13, RZ, RZ, R5 ;  /* 0x000000ffff0d7224 */ /* 0x002fe200078e0005 */
[----:B------:R-:W-:Y:S02]  /*e850*/  ISETP.GE.AND P3, PT, R226, UR4, PT ;  /* 0x00000004e2007c0c */ /* 0x000fe4000bf66270 */
[----:B------:R-:W-:Y:S02]  /*e860*/  CS2R R56, SRZ ;  /* 0x0000000000387805 */ /* 0x000fe4000001ff00 */
[----:B------:R-:W-:-:S07]  /*e870*/  CS2R R58, SRZ ;  /* 0x00000000003a7805 */ /* 0x000fce000001ff00 */
[C---:B------:R-:W-:Y:S01]  /*e880*/  @!P2 IMAD.SHL.U32 R15, R18.reuse, 0x2, RZ ;  /* 0x00000002120fa824 */ /* 0x040fe200078e00ff */
[----:B------:R-:W-:-:S04]  /*e890*/  @!P2 SHF.L.U64.HI R20, R18, 0x1, R19 ;  /* 0x000000011214a819 */ /* 0x000fc80000010213 */
[----:B------:R-:W-:Y:S02]  /*e8a0*/  @!P2 IADD3 R4, P0, R4, R15, RZ ;  /* 0x0000000f0404a210 */ /* 0x000fe40007f1e0ff */
[----:B------:R-:W-:Y:S02]  /*e8b0*/  CS2R R70, SRZ ;  /* 0x0000000000467805 */ /* 0x000fe4000001ff00 */
[----:B------:R-:W-:Y:S02]  /*e8c0*/  CS2R R68, SRZ ;  /* 0x0000000000447805 */ /* 0x000fe4000001ff00 */
[----:B------:R-:W-:Y:S02]  /*e8d0*/  CS2R R60, SRZ ;  /* 0x00000000003c7805 */ /* 0x000fe4000001ff00 */
[----:B------:R-:W-:Y:S02]  /*e8e0*/  CS2R R62, SRZ ;  /* 0x00000000003e7805 */ /* 0x000fe4000001ff00 */
[----:B------:R-:W-:-:S02]  /*e8f0*/  CS2R R66, SRZ ;  /* 0x0000000000427805 */ /* 0x000fc4000001ff00 */
[----:B------:R-:W-:Y:S01]  /*e900*/  CS2R R64, SRZ ;  /* 0x0000000000407805 */ /* 0x000fe2000001ff00 */
[----:B------:R-:W-:-:S05]  /*e910*/  @!P2 IMAD.X R5, R5, 0x1, R20, P0 ;  /* 0x000000010505a824 */ /* 0x000fca00000e0614 */
[----:B------:R1:W5:Y:S01]  /*e920*/  @!P2 LD.E.128 R60, desc[UR60][R4.64] ;  /* 0x0000003c043ca980 */ /* 0x000362000c101d00 */
[----:B---3--:R-:W-:Y:S01]  /*e930*/  @!P3 IMAD.SHL.U32 R11, R8, 0x8, RZ ;  /* 0x00000008080bb824 */ /* 0x008fe200078e00ff */
[----:B----4-:R-:W-:Y:S01]  /*e940*/  @!P2 IADD3 R8, P1, R14, R15, RZ ;  /* 0x0000000f0e08a210 */ /* 0x010fe20007f3e0ff */
[----:B------:R-:W-:Y:S02]  /*e950*/  IMAD.MOV.U32 R15, RZ, RZ, R9 ;  /* 0x000000ffff0f7224 */ /* 0x000fe400078e0009 */
[----:B------:R-:W-:-:S04]  /*e960*/  @!P3 IMAD.WIDE R12, R11, 0x2, R12 ;  /* 0x000000020b0cb825 */ /* 0x000fc800078e020c */
[----:B------:R-:W-:Y:S01]  /*e970*/  @!P3 IMAD.WIDE R14, R11, 0x2, R14 ;  /* 0x000000020b0eb825 */ /* 0x000fe200078e020e */
[----:B------:R1:W5:Y:S03]  /*e980*/  @!P3 LD.E.128 R56, desc[UR60][R12.64] ;  /* 0x0000003c0c38b980 */ /* 0x000366000c101d00 */
[----:B------:R-:W-:Y:S01]  /*e990*/  @!P2 IMAD.X R9, R9, 0x1, R20, P1 ;  /* 0x000000010909a824 */ /* 0x000fe200008e0614 */
[----:B------:R1:W5:Y:S04]  /*e9a0*/  @!P3 LD.E.128 R68, desc[UR60][R14.64] ;  /* 0x0000003c0e44b980 */ /* 0x000368000c101d00 */
[----:B------:R1:W5:Y:S02]  /*e9b0*/  @!P2 LD.E.128 R64, desc[UR60][R8.64] ;  /* 0x0000003c0840a980 */ /* 0x000364000c101d00 */
.L_x_1912:
[----:B------:R-:W-:Y:S05]  /*e9c0*/  BSYNC B1 ;  /* 0x0000000000017941 */ /* 0x000fea0003800000 */
.L_x_1911:
        /* <DEDUP_REMOVED lines=39> */
.L_x_2277:
        /* <DEDUP_REMOVED lines=11> */
[----:B------:R-:W4:Y:S01]  /*ecf0*/  LDL R15, [R1+0x58] ;  /* 0x00005800010f7983 */ /* 0x000f220000100800 */
[----:B------:R-:W-:Y:S01]  /*ed00*/  ULDC UR4, c[0x0][0x3f4] ;  /* 0x0000fd0000047ab9 */ /* 0x000fe20000000800 */
[----:B---3--:R-:W-:Y:S01]  /*ed10*/  IMAD.MOV.U32 R12, RZ, RZ, R4 ;  /* 0x000000ffff0c7224 */ /* 0x008fe200078e0004 */
[----:B------:R-:W-:Y:S01]  /*ed20*/  ISETP.GE.AND P2, PT, R18, UR4, PT ;  /* 0x0000000412007c0c */ /* 0x000fe2000bf46270 */
[----:B--2---:R-:W-:Y:S01]  /*ed30*/  IMAD.MOV.U32 R13, RZ, RZ, R5 ;  /* 0x000000ffff0d7224 */ /* 0x004fe200078e0005 */
[----:B------:R-:W-:Y:S02]  /*ed40*/  ISETP.GE.AND P3, PT, R226, UR4, PT ;  /* 0x00000004e2007c0c */ /* 0x000fe4000bf66270 */
[----:B------:R-:W-:Y:S02]  /*ed50*/  CS2R R40, SRZ ;  /* 0x0000000000287805 */ /* 0x000fe4000001ff00 */
[----:B------:R-:W-:-:S07]  /*ed60*/  CS2R R42, SRZ ;  /* 0x00000000002a7805 */ /* 0x000fce000001ff00 */
[C---:B------:R-:W-:Y:S01]  /*ed70*/  @!P2 IMAD.SHL.U32 R11, R18.reuse, 0x2, RZ ;  /* 0x00000002120ba824 */ /* 0x040fe200078e00ff */
[----:B------:R-:W-:-:S04]  /*ed80*/  @!P2 SHF.L.U64.HI R20, R18, 0x1, R19 ;  /* 0x000000011214a819 */ /* 0x000fc80000010213 */
[-C--:B------:R-:W-:Y:S02]  /*ed90*/  @!P2 IADD3 R4, P0, R4, R11.reuse, RZ ;  /* 0x0000000b0404a210 */ /* 0x080fe40007f1e0ff */
[----:B----4-:R-:W-:Y:S02]  /*eda0*/  @!P2 IADD3 R8, P1, R14, R11, RZ ;  /* 0x0000000b0e08a210 */ /* 0x010fe40007f3e0ff */
[----:B------:R-:W-:Y:S02]  /*edb0*/  CS2R R54, SRZ ;  /* 0x0000000000367805 */ /* 0x000fe4000001ff00 */
[----:B------:R-:W-:Y:S02]  /*edc0*/  CS2R R52, SRZ ;  /* 0x0000000000347805 */ /* 0x000fe4000001ff00 */
[----:B------:R-:W-:Y:S02]  /*edd0*/  CS2R R44, SRZ ;  /* 0x00000000002c7805 */ /* 0x000fe4000001ff00 */
[----:B------:R-:W-:-:S02]  /*ede0*/  CS2R R46, SRZ ;  /* 0x00000000002e7805 */ /* 0x000fc4000001ff00 */
[----:B------:R-:W-:Y:S02]  /*edf0*/  CS2R R50, SRZ ;  /* 0x0000000000327805 */ /* 0x000fe4000001ff00 */
[----:B------:R-:W-:Y:S01]  /*ee00*/  CS2R R48, SRZ ;  /* 0x0000000000307805 */ /* 0x000fe2000001ff00 */
[----:B------:R-:W-:-:S05]  /*ee10*/  @!P2 IMAD.X R5, R5, 0x1, R20, P0 ;  /* 0x000000010505a824 */ /* 0x000fca00000e0614 */
[----:B------:R2:W5:Y:S01]  /*ee20*/  @!P2 LD.E.128 R44, desc[UR60][R4.64] ;  /* 0x0000003c042ca980 */ /* 0x000562000c101d00 */
[----:B------:R-:W-:Y:S02]  /*ee30*/  @!P3 IMAD.SHL.U32 R21, R15, 0x8, RZ ;  /* 0x000000080f15b824 */ /* 0x000fe400078e00ff */
[----:B0-----:R-:W-:Y:S02]  /*ee40*/  IMAD.MOV.U32 R15, RZ, RZ, R9 ;  /* 0x000000ffff0f7224 */ /* 0x001fe400078e0009 */
[----:B------:R-:W-:-:S04]  /*ee50*/  @!P3 IMAD.WIDE R12, R21, 0x2, R12 ;  /* 0x00000002150cb825 */ /* 0x000fc800078e020c */
[----:B------:R-:W-:Y:S01]  /*ee60*/  @!P3 IMAD.WIDE R14, R21, 0x2, R14 ;  /* 0x00000002150eb825 */ /* 0x000fe200078e020e */
[----:B------:R2:W5:Y:S03]  /*ee70*/  @!P3 LD.E.128 R40, desc[UR60][R12.64] ;  /* 0x0000003c0c28b980 */ /* 0x000566000c101d00 */
[----:B------:R-:W-:Y:S01]  /*ee80*/  @!P2 IMAD.X R9, R9, 0x1, R20, P1 ;  /* 0x000000010909a824 */ /* 0x000fe200008e0614 */
[----:B------:R2:W5:Y:S04]  /*ee90*/  @!P3 LD.E.128 R52, desc[UR60][R14.64] ;  /* 0x0000003c0e34b980 */ /* 0x000568000c101d00 */
[----:B------:R2:W5:Y:S02]  /*eea0*/  @!P2 LD.E.128 R48, desc[UR60][R8.64] ;  /* 0x0000003c0830a980 */ /* 0x000564000c101d00 */
.L_x_1915:
[----:B------:R-:W-:Y:S05]  /*eeb0*/  BSYNC B1 ;  /* 0x0000000000017941 */ /* 0x000fea0003800000 */
.L_x_1914:
[----:B--23-5:R-:W-:Y:S01]  /*eec0*/  IMAD.MOV.U32 R4, RZ, RZ, R54 ;  /* 0x000000ffff047224 */ /* 0x02cfe200078e0036 */
[----:B------:R-:W-:Y:S01]  /*eed0*/  UMOV UR4, 0xffffffff ;  /* 0xffffffff00047882 */ /* 0x000fe20000000000 */
[----:B------:R-:W-:Y:S02]  /*eee0*/  IMAD.MOV.U32 R5, RZ, RZ, R55 ;  /* 0x000000ffff057224 */ /* 0x000fe400078e0037 */
[----:B------:R-:W-:Y:S01]  /*eef0*/  IMAD.MOV.U32 R8, RZ, RZ, R52 ;  /* 0x000000ffff087224 */ /* 0x000fe200078e0034 */
[----:B------:R-:W-:Y:S01]  /*ef00*/  PRMT R105, R4, 0x7610, R105 ;  /* 0x0000761004697816 */ /* 0x000fe20000000069 */
        /* <DEDUP_REMOVED lines=33> */
.L_x_2283:
        /* <DEDUP_REMOVED lines=23> */
[----:B0-----:R-:W-:Y:S02]  /*f290*/  @!P2 IADD3 R8, P1, R14, R11, RZ ;  /* 0x0000000b0e08a210 */ /* 0x001fe40007f3e0ff */
[----:B------:R-:W-:Y:S02]  /*f2a0*/  CS2R R36, SRZ ;  /* 0x0000000000247805 */ /* 0x000fe4000001ff00 */
[----:B------:R-:W-:Y:S01]  /*f2b0*/  CS2R R38, SRZ ;  /* 0x0000000000267805 */ /* 0x000fe2000001ff00 */
[----:B------:R-:W-:Y:S01]  /*f2c0*/  @!P2 IMAD.X R5, R5, 0x1, R28, P0 ;  /* 0x000000010505a824 */ /* 0x000fe200000e061c */
[----:B------:R-:W-:Y:S02]  /*f2d0*/  CS2R R30, SRZ ;  /* 0x00000000001e7805 */ /* 0x000fe4000001ff00 */
[----:B------:R-:W-:-:S02]  /*f2e0*/  CS2R R34, SRZ ;  /* 0x0000000000227805 */ /* 0x000fc4000001ff00 */
[----:B------:R-:W-:Y:S01]  /*f2f0*/  CS2R R32, SRZ ;  /* 0x0000000000207805 */ /* 0x000fe2000001ff00 */
[----:B----4-:R-:W-:Y:S02]  /*f300*/  @!P3 IMAD.SHL.U32 R23, R15, 0x8, RZ ;  /* 0x000000080f17b824 */ /* 0x010fe400078e00ff */
[----:B------:R-:W-:Y:S02]  /*f310*/  IMAD.MOV.U32 R15, RZ, RZ, R9 ;  /* 0x000000ffff0f7224 */ /* 0x000fe400078e0009 */
[----:B------:R-:W-:Y:S01]  /*f320*/  @!P2 IMAD.X R9, R9, 0x1, R28, P1 ;  /* 0x000000010909a824 */ /* 0x000fe200008e061c */
[----:B------:R-:W-:Y:S01]  /*f330*/  CS2R R28, SRZ ;  /* 0x00000000001c7805 */ /* 0x000fe2000001ff00 */
[----:B------:R-:W-:-:S03]  /*f340*/  @!P3 IMAD.WIDE R20, R23, 0x2, R12 ;  /* 0x000000021714b825 */ /* 0x000fc600078e020c */
[----:B------:R0:W5:Y:S01]  /*f350*/  @!P2 LD.E.128 R32, desc[UR60][R8.64] ;  /* 0x0000003c0820a980 */ /* 0x000162000c101d00 */
[----:B------:R-:W-:-:S03]  /*f360*/  @!P3 IMAD.WIDE R12, R23, 0x2, R14 ;  /* 0x00000002170cb825 */ /* 0x000fc600078e020e */
[----:B------:R0:W5:Y:S04]  /*f370*/  @!P3 LD.E.128 R24, desc[UR60][R20.64] ;  /* 0x0000003c1418b980 */ /* 0x000168000c101d00 */
[----:B------:R0:W5:Y:S04]  /*f380*/  @!P3 LD.E.128 R36, desc[UR60][R12.64] ;  /* 0x0000003c0c24b980 */ /* 0x000168000c101d00 */
[----:B------:R0:W5:Y:S02]  /*f390*/  @!P2 LD.E.128 R28, desc[UR60][R4.64] ;  /* 0x0000003c041ca980 */ /* 0x000164000c101d00 */
.L_x_1918:
[----:B------:R-:W-:Y:S05]  /*f3a0*/  BSYNC B1 ;  /* 0x0000000000017941 */ /* 0x000fea0003800000 */
.L_x_1917:
        /* <DEDUP_REMOVED lines=39> */
.L_x_2289:
[----:B------:R-:W4:Y:S01]  /*f620*/  LDL R12, [R1+0x64] ;  /* 0x00006400010c7983 */ /* 0x000f220000100800 */
[----:B------:R-:W-:Y:S01]  /*f630*/  VIADD R10, R10, 0x60 ;  /* 0x000000600a0a7836 */ /* 0x000fe20000000000 */
[----:B------:R-:W-:Y:S01]  /*f640*/  BSSY B1, `(.L_x_1920) ;  /* 0x000002b000017945 */ /* 0x000fe20003800000 */
[----:B0-----:R-:W-:Y:S02]  /*f650*/  CS2R R6, SRZ ;  /* 0x0000000000067805 */ /* 0x001fe4000001ff00 */
        /* <DEDUP_REMOVED lines=26> */
[----:B------:R-:W-:Y:S01]  /*f800*/  CS2R R14, SRZ ;  /* 0x00000000000e7805 */ /* 0x000fe2000001ff00 */
[----:B------:R-:W-:-:S05]  /*f810*/  @!P2 IMAD.X R21, R21, 0x1, R6, P0 ;  /* 0x000000011515a824 */ /* 0x000fca00000e0606 */
[----:B------:R0:W5:Y:S01]  /*f820*/  @!P2 LD.E.128 R12, desc[UR60][R20.64] ;  /* 0x0000003c140ca980 */ /* 0x000162000c101d00 */
[----:B----4-:R-:W-:Y:S01]  /*f830*/  @!P3 IMAD.SHL.U32 R79, R76, 0x8, RZ ;  /* 0x000000084c4fb824 */ /* 0x010fe200078e00ff */
[----:B-1----:R-:W-:-:S03]  /*f840*/  @!P2 IADD3 R76, P1, R0, R77, RZ ;  /* 0x0000004d004ca210 */ /* 0x002fc60007f3e0ff */
[----:B------:R-:W-:-:S04]  /*f850*/  @!P3 IMAD.WIDE R80, R79, 0x2, R4 ;  /* 0x000000024f50b825 */ /* 0x000fc800078e0204 */
[----:B------:R-:W-:Y:S01]  /*f860*/  IMAD.MOV.U32 R4, RZ, RZ, R0 ;  /* 0x000000ffff047224 */ /* 0x000fe200078e0000 */
[----:B------:R0:W5:Y:S01]  /*f870*/  @!P3 LD.E.128 R72, desc[UR60][R80.64] ;  /* 0x0000003c5048b980 */ /* 0x000162000c101d00 */
[----:B------:R-:W-:Y:S02]  /*f880*/  IMAD.MOV.U32 R5, RZ, RZ, R23 ;  /* 0x000000ffff057224 */ /* 0x000fe400078e0017 */
[----:B------:R-:W-:Y:S01]  /*f890*/  @!P2 IMAD.X R77, R23, 0x1, R6, P1 ;  /* 0x00000001174da824 */ /* 0x000fe200008e0606 */
[----:B------:R-:W-:Y:S01]  /*f8a0*/  CS2R R6, SRZ ;  /* 0x0000000000067805 */ /* 0x000fe2000001ff00 */
[----:B------:R-:W-:Y:S01]  /*f8b0*/  @!P3 IMAD.WIDE R78, R79, 0x2, R4 ;  /* 0x000000024f4eb825 */ /* 0x000fe200078e0204 */
[----:B------:R-:W-:-:S04]  /*f8c0*/  CS2R R4, SRZ ;  /* 0x0000000000047805 */ /* 0x000fc8000001ff00 */
[----:B------:R0:W5:Y:S04]  /*f8d0*/  @!P3 LD.E.128 R8, desc[UR60][R78.64] ;  /* 0x0000003c4e08b980 */ /* 0x000168000c101d00 */
[----:B------:R0:W5:Y:S02]  /*f8e0*/  @!P2 LD.E.128 R4, desc[UR60][R76.64] ;  /* 0x0000003c4c04a980 */ /* 0x000164000c101d00 */
.L_x_1921:
[----:B------:R-:W-:Y:S05]  /*f8f0*/  BSYNC B1 ;  /* 0x0000000000017941 */ /* 0x000fea0003800000 */
.L_x_1920:
[----:B0-----:R-:W4:Y:S01]  /*f900*/  LDL R78, [R1+0x2c] ;  /* 0x00002c00014e7983 */ /* 0x001f220000100800 */
[----:B------:R-:W0:Y:S01]  /*f910*/  SYNCS.PHASECHK.TRANS64.TRYWAIT P0, [R16+URZ+0x30800], R139 ;  /* 0x0308008b100075a7 */ /* 0x000e22000800017f */
[----:B-1---5:R-:W-:Y:S01]  /*f920*/  IMAD.MOV.U32 R0, RZ, RZ, R4 ;  /* 0x000000ffff007224 */ /* 0x022fe200078e0004 */
[----:B------:R-:W-:Y:S01]  /*f930*/  BSSY B1, `(.L_x_1922) ;  /* 0x000001e000017945 */ /* 0x000fe20003800000 */
[----:B------:R-:W-:Y:S02]  /*f940*/  IMAD.MOV.U32 R3, RZ, RZ, R5 ;  /* 0x000000ffff037224 */ /* 0x000fe400078e0005 */
        /* <DEDUP_REMOVED lines=18> */
[----:B--2---:R-:W-:Y:S01]  /*fa70*/  IMAD.MOV.U32 R21, RZ, RZ, R10 ;  /* 0x000000ffff157224 */ /* 0x004fe200078e000a */
[----:B------:R-:W-:Y:S01]  /*fa80*/  PRMT R85, R79, 0x7610, R85 ;  /* 0x000076104f557816 */ /* 0x000fe20000000055 */
[----:B------:R-:W-:-:S02]  /*fa90*/  IMAD.MOV.U32 R23, RZ, RZ, R11 ;  /* 0x000000ffff177224 */ /* 0x000fc400078e000b */
[----:B------:R-:W-:Y:S02]  /*faa0*/  IMAD.MOV.U32 R76, RZ, RZ, R74 ;  /* 0x000000ffff4c7224 */ /* 0x000fe400078e004a */
[----:B------:R-:W-:Y:S01]  /*fab0*/  IMAD.MOV.U32 R77, RZ, RZ, R75 ;  /* 0x000000ffff4d7224 */ /* 0x000fe200078e004b */
[----:B----4-:R-:W-:Y:S01]  /*fac0*/  VIADDMNMX R3, R83, -R78, 0x80, PT ;  /* 0x0000008053037446 */ /* 0x010fe2000380094e */
[----:B------:R-:W-:-:S03]  /*fad0*/  IMAD.MOV.U32 R78, RZ, RZ, R72 ;  /* 0x000000ffff4e7224 */ /* 0x000fc600078e0048 */
[----:B------:R-:W-:Y:S02]  /*fae0*/  ISETP.GE.AND P1, PT, R218, R3, PT ;  /* 0x00000003da00720c */ /* 0x000fe40003f26270 */
[----:B------:R-:W-:Y:S01]  /*faf0*/  PRMT R84, R78, 0x7610, R84 ;  /* 0x000076104e547816 */ /* 0x000fe20000000054 */
[----:B0-----:R-:W-:Y:S10]  /*fb00*/  @!P0 BRA `(.L_x_1923) ;  /* 0x000001c400f08947 */ /* 0x001ff40003800000 */
.L_x_2290:
[----:B------:R-:W-:Y:S05]  /*fb10*/  BSYNC B1 ;  /* 0x0000000000017941 */ /* 0x000fea0003800000 */
.L_x_1922:
[----:B------:R-:W-:Y:S01]  /*fb20*/  BSSY B1, `(.L_x_1924) ;  /* 0x00000e2000017945 */ /* 0x000fe20003800000 */
[----:B------:R-:W-:Y:S02]  /*fb30*/  PRMT R86, R76, 0x7610, R86 ;  /* 0x000076104c567816 */ /* 0x000fe40000000056 */
[----:B------:R-:W-:Y:S01]  /*fb40*/  PRMT R87, R77, 0x7610, R87 ;  /* 0x000076104d577816 */ /* 0x000fe20000000057 */
[----:B------:R-:W-:Y:S06]  /*fb50*/  @P1 BRA `(.L_x_1925) ;  /* 0x0000000c00781947 */ /* 0x000fec0003800000 */
[----:B------:R1:W5:Y:S01]  /*fb60*/  LDL R154, [R1+0x3c] ;  /* 0x00003c00019a7983 */ /* 0x0003620000100800 */
[----:B0-----:R-:W0:Y:S01]  /*fb70*/  LDC R139, c[0x0][0x3f4] ;  /* 0x0000fd00ff8b7b82 */ /* 0x001e220000000800 */
[C---:B------:R-:W-:Y:S01]  /*fb80*/  IMAD.SHL.U32 R155, R218.reuse, 0x40, RZ ;  /* 0x00000040da9b7824 */ /* 0x040fe200078e00ff */
[----:B------:R-:W-:Y:S01]  /*fb90*/  BSSY B2, `(.L_x_1926) ;  /* 0x0000070000027945 */ /* 0x000fe20003800000 */
[----:B------:R-:W-:-:S03]  /*fba0*/  IMAD.SHL.U32 R156, R218, 0x40, RZ ;  /* 0x00000040da9c7824 */ /* 0x000fc600078e00ff */
[----:B------:R-:W-:-:S04]  /*fbb0*/  LOP3.LUT R155, R155, 0x1c0, RZ, 0xc0, !PT ;  /* 0x000001c09b9b7812 */ /* 0x000fc800078ec0ff */
[----:B------:R-:W-:Y:S02]  /*fbc0*/  SHF.R.U32.HI R155, RZ, 0x3, R155 ;  /* 0x00000003ff9b7819 */ /* 0x000fe4000001169b */
[-C--:B0-----:R-:W-:Y:S02]  /*fbd0*/  ISETP.GE.AND P0, PT, R18, R139.reuse, PT ;  /* 0x0000008b1200720c */ /* 0x081fe40003f06270 */
[----:B------:R-:W-:-:S11]  /*fbe0*/  ISETP.GE.AND P1, PT, R226, R139, PT ;  /* 0x0000008be200720c */ /* 0x000fd60003f26270 */
[----:B-1----:R-:W-:Y:S05]  /*fbf0*/  @P0 BRA `(.L_x_1927) ;  /* 0x0000000400a40947 */ /* 0x002fea0003800000 */
[----:B------:R-:W2:Y:S04]  /*fc00*/  LDL R78, [R1+0x54] ;  /* 0x00005400014e7983 */ /* 0x000ea80000100800 */
[----:B------:R-:W3:Y:S01]  /*fc10*/  LDL R157, [R1+0x44] ;  /* 0x00004400019d7983 */ /* 0x000ee20000100800 */
[--C-:B------:R-:W-:Y:S02]  /*fc20*/  SHF.R.U64 R142, R60, 0x10, R61.reuse ;  /* 0x000000103c8e7819 */ /* 0x100fe4000000123d */
[----:B------:R-:W-:Y:S02]  /*fc30*/  SHF.R.U32.HI R145, RZ, 0x10, R61 ;  /* 0x00000010ff917819 */ /* 0x000fe4000001163d */
[--C-:B------:R-:W-:Y:S02]  /*fc40*/  SHF.R.U64 R60, R62, 0x10, R63.reuse ;  /* 0x000000103e3c7819 */ /* 0x100fe4000000123f */
[----:B------:R-:W-:-:S02]  /*fc50*/  SHF.R.U32.HI R61, RZ, 0x10, R63 ;  /* 0x00000010ff3d7819 */ /* 0x000fc4000001163f */
[----:B------:R-:W-:Y:S02]  /*fc60*/  SHF.R.U64 R63, R64, 0x10, R65 ;  /* 0x00000010403f7819 */ /* 0x000fe40000001241 */
[----:B------:R-:W-:Y:S02]  /*fc70*/  PRMT R141, R141, 0x5410, R142 ;  /* 0x000054108d8d7816 */ /* 0x000fe4000000008e */
[----:B------:R-:W-:Y:S02]  /*fc80*/  PRMT R150, R140, 0x5410, R63 ;  /* 0x000054108c967816 */ /* 0x000fe4000000003f */
[--C-:B------:R-:W-:Y:S02]  /*fc90*/  SHF.R.U64 R62, R66, 0x10, R67.reuse ;  /* 0x00000010423e7819 */ /* 0x100fe40000001243 */
[----:B------:R-:W-:Y:S02]  /*fca0*/  SHF.R.U32.HI R67, RZ, 0x10, R67 ;  /* 0x00000010ff437819 */ /* 0x000fe40000011643 */
[----:B------:R-:W-:-:S02]  /*fcb0*/  PRMT R66, R88, 0x5432, R145 ;  /* 0x0000543258427816 */ /* 0x000fc40000000091 */
[----:B------:R-:W-:Y:S02]  /*fcc0*/  SHF.R.U32.HI R64, RZ, 0x10, R65 ;  /* 0x00000010ff407819 */ /* 0x000fe40000011641 */
[----:B------:R-:W-:Y:S02]  /*fcd0*/  PRMT R65, R85, 0x5432, R62 ;  /* 0x0000543255417816 */ /* 0x000fe4000000003e */
[----:B------:R-:W-:Y:S02]  /*fce0*/  PRMT R62, R84, 0x5432, R67 ;  /* 0x00005432543e7816 */ /* 0x000fe40000000043 */
[----:B------:R-:W-:Y:S02]  /*fcf0*/  PRMT R61, R86, 0x5432, R61 ;  /* 0x00005432563d7816 */ /* 0x000fe4000000003d */
[----:B------:R-:W-:Y:S01]  /*fd00*/  PRMT R143, R143, 0x5410, R64 ;  /* 0x000054108f8f7816 */ /* 0x000fe20000000040 */
[----:B------:R-:W-:Y:S01]  /*fd10*/  IMAD.U32 R152, R62, 0x10000, RZ ;  /* 0x000100003e987824 */ /* 0x000fe200078e00ff */
[----:B------:R-:W-:-:S03]  /*fd20*/  PRMT R60, R87, 0x5432, R60 ;  /* 0x00005432573c7816 */ /* 0x000fc6000000003c */
[----:B------:R-:W-:Y:S01]  /*fd30*/  IMAD.U32 R151, R143, 0x10000, RZ ;  /* 0x000100008f977824 */ /* 0x000fe200078e00ff */
[----:B--2---:R-:W-:-:S04]  /*fd40*/  LEA.HI R76, R139, R78, RZ, 0x1d ;  /* 0x0000004e8b4c7211 */ /* 0x004fc800078fe8ff */
        /* <DEDUP_REMOVED lines=8> */
[----:B-----5:R-:W-:Y:S02]  /*fdd0*/  IADD3 R81, R76, R79, R154 ;  /* 0x0000004f4c517210 */ /* 0x020fe40007ffe09a */
[----:B---3--:R-:W0:Y:S03]  /*fde0*/  LDS.128 R76, [R157] ;  /* 0x000000009d4c7984 */ /* 0x008e260000000c00 */
[----:B------:R-:W-:-:S05]  /*fdf0*/  IMAD R138, R81, 0x2, R16 ;  /* 0x00000002518a7824 */ /* 0x000fca00078e0210 */
[----:B------:R-:W1:Y:S01]  /*fe00*/  LDS.128 R80, [R138+0x10400] ;  /* 0x010400008a507984 */ /* 0x000e620000000c00 */
[----:B0-----:R-:W-:Y:S01]  /*fe10*/  IMAD.U32 R140, R76, 0x10000, RZ ;  /* 0x000100004c8c7824 */ /* 0x001fe200078e00ff */
[C---:B------:R-:W-:Y:S01]  /*fe20*/  LOP3.LUT R63, R78.reuse, 0xffff0000, RZ, 0xc0, !PT ;  /* 0xffff00004e3f7812 */ /* 0x040fe200078ec0ff */
[----:B------:R-:W-:Y:S01]  /*fe30*/  IMAD.U32 R64, R78, 0x10000, RZ ;  /* 0x000100004e407824 */ /* 0x000fe200078e00ff */
        /* <DEDUP_REMOVED lines=9> */
[----:B------:R-:W-:Y:S01]  /*fed0*/  IMAD.U32 R81, R150, 0x10000, RZ ;  /* 0x0001000096517824 */ /* 0x000fe200078e00ff */
[----:B------:R-:W-:Y:S01]  /*fee0*/  LOP3.LUT R76, R82, 0xffff0000, RZ, 0xc0, !PT ;  /* 0xffff0000524c7812 */ /* 0x000fe200078ec0ff */
[----:B------:R-:W-:Y:S01]  /*fef0*/  IMAD.U32 R80, R141, 0x10000, RZ ;  /* 0x000100008d507824 */ /* 0x000fe200078e00ff */
[----:B------:R-:W-:Y:S01]  /*ff00*/  LOP3.LUT R150, R150, 0xffff0000, RZ, 0xc0, !PT ;  /* 0xffff000096967812 */ /* 0x000fe200078ec0ff */
[----:B------:R-:W-:Y:S01]  /*ff10*/  FMUL.FTZ R153, R145, R81 ;  /* 0x0000005191997220 */ /* 0x000fe20000410000 */
[----:B------:R-:W-:-:S02]  /*ff20*/  IMAD.U32 R149, R83, 0x10000, RZ ;  /* 0x0001000053957824 */ /* 0x000fc400078e00ff */
[-C--:B------:R-:W-:Y:S01]  /*ff30*/  FMUL.FTZ R145, R145, R80.reuse ;  /* 0x0000005091917220 */ /* 0x080fe20000410000 */
[----:B------:R-:W-:Y:S02]  /*ff40*/  IMAD.U32 R79, R82, 0x10000, RZ ;  /* 0x00010000524f7824 */ /* 0x000fe400078e00ff */
[C---:B------:R-:W-:Y:S01]  /*ff50*/  FFMA.FTZ R80, R140.reuse, R80, -R153 ;  /* 0x000000508c507223 */ /* 0x040fe20000010899 */
[----:B------:R-:W-:Y:S01]  /*ff60*/  LOP3.LUT R82, R83, 0xffff0000, RZ, 0xc0, !PT ;  /* 0xffff000053527812 */ /* 0x000fe200078ec0ff */
[----:B------:R-:W-:Y:S01]  /*ff70*/  FFMA.FTZ R81, R140, R81, R145 ;  /* 0x000000518c517223 */ /* 0x000fe20000010091 */
[----:B------:R-:W-:Y:S02]  /*ff80*/  IMAD.U32 R140, R61, 0x10000, RZ ;  /* 0x000100003d8c7824 */ /* 0x000fe400078e00ff */
[----:B------:R-:W-:Y:S01]  /*ff90*/  FMUL.FTZ R145, R149, R152 ;  /* 0x0000009895917220 */ /* 0x000fe20000410000 */
[----:B------:R-:W-:Y:S02]  /*ffa0*/  IMAD.U32 R83, R66, 0x10000, RZ ;  /* 0x0001000042537824 */ /* 0x000fe400078e00ff */
[----:B------:R-:W-:Y:S01]  /*ffb0*/  FMUL.FTZ R153, R147, R151 ;  /* 0x0000009793997220 */ /* 0x000fe20000410000 */
[-C--:B------:R-:W-:Y:S01]  /*ffc0*/  FMUL.FTZ R149, R149, R140.reuse ;  /* 0x0000008c95957220 */ /* 0x080fe20000410000 */
[C---:B------:R-:W-:Y:S01]  /*ffd0*/  FFMA.FTZ R140, R144.reuse, R140, -R145 ;  /* 0x0000008c908c7223 */ /* 0x040fe20000010891 */
[----:B------:R-:W-:Y:S01]  /*ffe0*/  LOP3.LUT R145, R141, 0xffff0000, RZ, 0xc0, !PT ;  /* 0xffff00008d917812 */ /* 0x000fe200078ec0ff */
[-C--:B------:R-:W-:Y:S01]  /*fff0*/  FMUL.FTZ R147, R147, R83.reuse ;  /* 0x0000005393937220 */ /* 0x080fe20000410000 */
[----:B------:R-:W-:Y:S01]  /*10000*/  FFMA.FTZ R141, R144, R152, R149 ;  /* 0x00000098908d7223 */ /* 0x000fe20000010095 */
[----:B------:R-:W-:Y:S01]  /*10010*/  FMUL.FTZ R152, R146, R150 ;  /* 0x0000009692987220 */ /* 0x000fe20000410000 */
[C---:B------:R-:W-:Y:S01]  /*10020*/  FFMA.FTZ R83, R142.reuse, R83, -R153 ;  /* 0x000000538e537223 */ /* 0x040fe20000010899 */
[----:B------:R-:W-:Y:S01]  /*10030*/  FFMA.FTZ R142, R142, R151, R147 ;  /* 0x000000978e8e7223 */ /* 0x000fe20000010093 */
[-C--:B------:R-:W-:Y:S01]  /*10040*/  FMUL.FTZ R146, R146, R145.reuse ;  /* 0x0000009192927220 */ /* 0x080fe20000410000 */
[----:B------:R-:W-:Y:S01]  /*10050*/  FFMA.FTZ R147, R67, R145, -R152 ;  /* 0x0000009143937223 */ /* 0x000fe20000010898 */
[----:B------:R-:W-:Y:S01]  /*10060*/  IMAD.U32 R145, R65, 0x10000, RZ ;  /* 0x0001000041917824 */ /* 0x000fe200078e00ff */
[----:B------:R-:W-:Y:S01]  /*10070*/  LOP3.LUT R144, R143, 0xffff0000, RZ, 0xc0, !PT ;  /* 0xffff00008f907812 */ /* 0x000fe200078ec0ff */
[----:B------:R-:W-:-:S02]  /*10080*/  IMAD.U32 R143, R60, 0x10000, RZ ;  /* 0x000100003c8f7824 */ /* 0x000fc400078e00ff */
[----:B------:R-:W-:Y:S01]  /*10090*/  FFMA.FTZ R146, R67, R150, R146 ;  /* 0x0000009643927223 */ /* 0x000fe20000010092 */
[----:B------:R-:W-:Y:S01]  /*100a0*/  LOP3.LUT R66, R66, 0xffff0000, RZ, 0xc0, !PT ;  /* 0xffff000042427812 */ /* 0x000fe200078ec0ff */
[C---:B------:R-:W-:Y:S01]  /*100b0*/  FMUL.FTZ R67, R79.reuse, R145 ;  /* 0x000000914f437220 */ /* 0x040fe20000410000 */
[-C--:B------:R-:W-:Y:S01]  /*100c0*/  FMUL.FTZ R79, R79, R143.reuse ;  /* 0x0000008f4f4f7220 */ /* 0x080fe20000410000 */
[----:B------:R-:W-:Y:S01]  /*100d0*/  LOP3.LUT R65, R65, 0xffff0000, RZ, 0xc0, !PT ;  /* 0xffff000041417812 */ /* 0x000fe200078ec0ff */
[----:B------:R-:W-:Y:S01]  /*100e0*/  FMUL.FTZ R152, R148, R144 ;  /* 0x0000009094987220 */ /* 0x000fe20000410000 */
[----:B------:R-:W-:Y:S01]  /*100f0*/  FFMA.FTZ R143, R64, R143, -R67 ;  /* 0x0000008f408f7223 */ /* 0x000fe20000010843 */
[----:B------:R-:W-:Y:S01]  /*10100*/  LOP3.LUT R60, R60, 0xffff0000, RZ, 0xc0, !PT ;  /* 0xffff00003c3c7812 */ /* 0x000fe200078ec0ff */
[-C--:B------:R-:W-:Y:S01]  /*10110*/  FMUL.FTZ R149, R148, R66.reuse ;  /* 0x0000004294957220 */ /* 0x080fe20000410000 */
[----:B------:R-:W-:Y:S01]  /*10120*/  LOP3.LUT R67, R62, 0xffff0000, RZ, 0xc0, !PT ;  /* 0xffff00003e437812 */ /* 0x000fe200078ec0ff */
[C---:B------:R-:W-:Y:S01]  /*10130*/  FMUL.FTZ R62, R76.reuse, R65 ;  /* 0x000000414c3e7220 */ /* 0x040fe20000410000 */
[----:B------:R-:W-:Y:S01]  /*10140*/  LOP3.LUT R61, R61, 0xffff0000, RZ, 0xc0, !PT ;  /* 0xffff00003d3d7812 */ /* 0x000fe200078ec0ff */
[C---:B------:R-:W-:Y:S01]  /*10150*/  FFMA.FTZ R152, R77.reuse, R66, -R152 ;  /* 0x000000424d987223 */ /* 0x040fe20000010898 */
[----:B------:R-:W-:Y:S01]  /*10160*/  FFMA.FTZ R149, R77, R144, R149 ;  /* 0x000000904d957223 */ /* 0x000fe20000010095 */
[-C--:B------:R-:W-:Y:S01]  /*10170*/  FMUL.FTZ R76, R76, R60.reuse ;  /* 0x0000003c4c4c7220 */ /* 0x080fe20000410000 */
[C---:B------:R-:W-:Y:S01]  /*10180*/  FMUL.FTZ R77, R82.reuse, R67 ;  /* 0x00000043524d7220 */ /* 0x040fe20000410000 */
[----:B------:R-:W-:Y:S01]  /*10190*/  FMUL.FTZ R82, R82, R61 ;  /* 0x0000003d52527220 */ /* 0x000fe20000410000 */
[C---:B------:R-:W-:Y:S01]  /*101a0*/  FFMA.FTZ R62, R63.reuse, R60, -R62 ;  /* 0x0000003c3f3e7223 */ /* 0x040fe2000001083e */
[----:B------:R-:W-:Y:S01]  /*101b0*/  FFMA.FTZ R66, R64, R145, R79 ;  /* 0x0000009140427223 */ /* 0x000fe2000001004f */
[----:B------:R-:W-:Y:S01]  /*101c0*/  FFMA.FTZ R63, R63, R65, R76 ;  /* 0x000000413f3f7223 */ /* 0x000fe2000001004c */
[C---:B------:R-:W-:Y:S01]  /*101d0*/  FFMA.FTZ R77, R78.reuse, R61, -R77 ;  /* 0x0000003d4e4d7223 */ /* 0x040fe2000001084d */
        /* <DEDUP_REMOVED lines=8> */
[----:B------:R0:W-:Y:S01]  /*10260*/  STS.128 [R157], R60 ;  /* 0x0000003c9d007388 */ /* 0x0001e20000000c00 */
[----:B------:R-:W-:-:S05]  /*10270*/  F2FP.BF16.F32.PACK_AB R67, R82, R141 ;  /* 0x0000008d5243723e */ /* 0x000fca00000010ff */
[----:B------:R0:W-:Y:S02]  /*10280*/  STS.128 [R138+0x10400], R64 ;  /* 0x010400408a007388 */ /* 0x0001e40000000c00 */
.L_x_1927:
[----:B------:R-:W-:Y:S05]  /*10290*/  BSYNC B2 ;  /* 0x0000000000027941 */ /* 0x000fea0003800000 */
.L_x_1926:
[----:B------:R-:W-:Y:S05]  /*102a0*/  @P1 BRA `(.L_x_1925) ;  /* 0x0000000400a41947 */ /* 0x000fea0003800000 */
[----:B0-----:R-:W2:Y:S04]  /*102b0*/  LDL R60, [R1+0x58] ;  /* 0x00005800013c7983 */ /* 0x001ea80000100800 */
[----:B------:R-:W3:Y:S01]  /*102c0*/  LDL R77, [R1+0xa4] ;  /* 0x0000a400014d7983 */ /* 0x000ee20000100800 */
[----:B------:R-:W-:Y:S02]  /*102d0*/  SHF.R.U64 R80, R56, 0x10, R57 ;  /* 0x0000001038507819 */ /* 0x000fe40000001239 */
[----:B------:R-:W-:Y:S02]  /*102e0*/  SHF.R.U64 R78, R58, 0x10, R59 ;  /* 0x000000103a4e7819 */ /* 0x000fe4000000123b */
[----:B------:R-:W-:Y:S02]  /*102f0*/  SHF.R.U32.HI R57, RZ, 0x10, R57 ;  /* 0x00000010ff397819 */ /* 0x000fe40000011639 */
[----:B------:R-:W-:-:S02]  /*10300*/  SHF.R.U64 R58, R68, 0x10, R69 ;  /* 0x00000010443a7819 */ /* 0x000fc40000001245 */
[----:B------:R-:W-:Y:S02]  /*10310*/  SHF.R.U32.HI R59, RZ, 0x10, R59 ;  /* 0x00000010ff3b7819 */ /* 0x000fe4000001163b */
[----:B------:R-:W-:Y:S02]  /*10320*/  SHF.R.U64 R56, R70, 0x10, R71 ;  /* 0x0000001046387819 */ /* 0x000fe40000001247 */
[----:B------:R-:W-:Y:S02]  /*10330*/  PRMT R136, R136, 0x5410, R57 ;  /* 0x0000541088887816 */ /* 0x000fe40000000039 */
[----:B------:R-:W-:Y:S02]  /*10340*/  PRMT R131, R131, 0x5410, R58 ;  /* 0x0000541083837816 */ /* 0x000fe4000000003a */
[----:B------:R-:W-:Y:S02]  /*10350*/  PRMT R134, R134, 0x5410, R59 ;  /* 0x0000541086867816 */ /* 0x000fe4000000003b */
[----:B------:R-:W-:-:S02]  /*10360*/  PRMT R133, R133, 0x5410, R56 ;  /* 0x0000541085857816 */ /* 0x000fc40000000038 */
[----:B------:R-:W-:Y:S02]  /*10370*/  SHF.R.U32.HI R69, RZ, 0x10, R69 ;  /* 0x00000010ff457819 */ /* 0x000fe40000011645 */
[----:B------:R-:W-:Y:S01]  /*10380*/  PRMT R135, R135, 0x5410, R80 ;  /* 0x0000541087877816 */ /* 0x000fe20000000050 */
[----:B------:R-:W-:Y:S01]  /*10390*/  IMAD.U32 R80, R131, 0x10000, RZ ;  /* 0x0001000083507824 */ /* 0x000fe200078e00ff */
[----:B------:R-:W-:Y:S02]  /*103a0*/  SHF.R.U32.HI R71, RZ, 0x10, R71 ;  /* 0x00000010ff477819 */ /* 0x000fe40000011647 */
[----:B------:R-:W-:Y:S01]  /*103b0*/  PRMT R137, R137, 0x5410, R78 ;  /* 0x0000541089897816 */ /* 0x000fe2000000004e */
[----:B------:R-:W-:Y:S01]  /*103c0*/  IMAD.U32 R78, R135, 0x10000, RZ ;  /* 0x00010000874e7824 */ /* 0x000fe200078e00ff */
[----:B------:R-:W-:Y:S02]  /*103d0*/  PRMT R130, R130, 0x5410, R69 ;  /* 0x0000541082827816 */ /* 0x000fe40000000045 */
[----:B------:R-:W-:-:S02]  /*103e0*/  PRMT R132, R132, 0x5410, R71 ;  /* 0x0000541084847816 */ /* 0x000fc40000000047 */
[----:B------:R-:W-:Y:S01]  /*103f0*/  LOP3.LUT R131, R131, 0xffff0000, RZ, 0xc0, !PT ;  /* 0xffff000083837812 */ /* 0x000fe200078ec0ff */
[C---:B------:R-:W-:Y:S01]  /*10400*/  IMAD.U32 R82, R130.reuse, 0x10000, RZ ;  /* 0x0001000082527824 */ /* 0x040fe200078e00ff */
[----:B------:R-:W-:Y:S02]  /*10410*/  LOP3.LUT R135, R135, 0xffff0000, RZ, 0xc0, !PT ;  /* 0xffff000087877812 */ /* 0x000fe400078ec0ff */
[----:B------:R-:W-:Y:S02]  /*10420*/  LOP3.LUT R130, R130, 0xffff0000, RZ, 0xc0, !PT ;  /* 0xffff000082827812 */ /* 0x000fe400078ec0ff */
        /* <DEDUP_REMOVED lines=30> */
[----:B------:R-:W-:Y:S02]  /*10610*/  IMAD.U32 R78, R136, 0x10000, RZ ;  /* 0x00010000884e7824 */ /* 0x000fe400078e00ff */
[----:B------:R-:W-:Y:S01]  /*10620*/  FFMA.FTZ R140, R57, R80, R140 ;  /* 0x00000050398c7223 */ /* 0x000fe2000001008c */
[----:B------:R-:W-:Y:S01]  /*10630*/  IMAD.U32 R63, R132, 0x10000, RZ ;  /* 0x00010000843f7824 */ /* 0x000fe200078e00ff */
[----:B------:R-:W-:Y:S01]  /*10640*/  LOP3.LUT R67, R67, 0xffff0000, RZ, 0xc0, !PT ;  /* 0xffff000043437812 */ /* 0x000fe200078ec0ff */
[----:B------:R-:W-:Y:S02]  /*10650*/  IMAD.U32 R57, R134, 0x10000, RZ ;  /* 0x0001000086397824 */ /* 0x000fe400078e00ff */
[-C--:B------:R-:W-:Y:S01]  /*10660*/  FMUL.FTZ R80, R69, R78.reuse ;  /* 0x0000004e45507220 */ /* 0x080fe20000410000 */
[----:B------:R-:W-:Y:S01]  /*10670*/  FMUL.FTZ R69, R71, R63 ;  /* 0x0000003f47457220 */ /* 0x000fe20000410000 */
[----:B------:R-:W-:Y:S01]  /*10680*/  FFMA.FTZ R142, R59, R78, -R142 ;  /* 0x0000004e3b8e7223 */ /* 0x000fe2000001088e */
[-C--:B------:R-:W-:Y:S01]  /*10690*/  FMUL.FTZ R78, R71, R57.reuse ;  /* 0x00000039474e7220 */ /* 0x080fe20000410000 */
[----:B------:R-:W-:Y:S01]  /*106a0*/  FFMA.FTZ R80, R59, R82, R80 ;  /* 0x000000523b507223 */ /* 0x000fe20000010050 */
[----:B------:R-:W-:Y:S01]  /*106b0*/  FFMA.FTZ R71, R68, R57, -R69 ;  /* 0x0000003944477223 */ /* 0x000fe20000010845 */
[----:B------:R-:W-:Y:S01]  /*106c0*/  FMUL.FTZ R57, R64, R131 ;  /* 0x0000008340397220 */ /* 0x000fe20000410000 */
[----:B------:R-:W-:Y:S01]  /*106d0*/  FFMA.FTZ R78, R68, R63, R78 ;  /* 0x0000003f444e7223 */ /* 0x000fe2000001004e */
[----:B------:R-:W-:Y:S01]  /*106e0*/  FMUL.FTZ R63, R64, R135 ;  /* 0x00000087403f7220 */ /* 0x000fe20000410000 */
[----:B------:R-:W-:-:S02]  /*106f0*/  IMAD.U32 R70, R66, 0x10000, RZ ;  /* 0x0001000042467824 */ /* 0x000fc400078e00ff */
[C---:B------:R-:W-:Y:S01]  /*10700*/  FFMA.FTZ R135, R58.reuse, R135, -R57 ;  /* 0x000000873a877223 */ /* 0x040fe20000010839 */
[----:B------:R-:W-:Y:S02]  /*10710*/  IMAD.U32 R59, R133, 0x10000, RZ ;  /* 0x00010000853b7824 */ /* 0x000fe400078e00ff */
[----:B------:R-:W-:Y:S01]  /*10720*/  FFMA.FTZ R63, R58, R131, R63 ;  /* 0x000000833a3f7223 */ /* 0x000fe2000001003f */
[----:B------:R-:W-:Y:S01]  /*10730*/  IMAD.U32 R57, R137, 0x10000, RZ ;  /* 0x0001000089397824 */ /* 0x000fe200078e00ff */
[----:B------:R-:W-:Y:S01]  /*10740*/  LOP3.LUT R66, R66, 0xffff0000, RZ, 0xc0, !PT ;  /* 0xffff000042427812 */ /* 0x000fe200078ec0ff */
[C---:B------:R-:W-:Y:S01]  /*10750*/  FMUL.FTZ R58, R70.reuse, R59 ;  /* 0x0000003b463a7220 */ /* 0x040fe20000410000 */
[----:B------:R-:W-:Y:S01]  /*10760*/  LOP3.LUT R133, R133, 0xffff0000, RZ, 0xc0, !PT ;  /* 0xffff000085857812 */ /* 0x000fe200078ec0ff */
[-C--:B------:R-:W-:Y:S01]  /*10770*/  FMUL.FTZ R70, R70, R57.reuse ;  /* 0x0000003946467220 */ /* 0x080fe20000410000 */
[----:B------:R-:W-:Y:S01]  /*10780*/  LOP3.LUT R132, R132, 0xffff0000, RZ, 0xc0, !PT ;  /* 0xffff000084847812 */ /* 0x000fe200078ec0ff */
[C---:B------:R-:W-:Y:S01]  /*10790*/  FFMA.FTZ R58, R61.reuse, R57, -R58 ;  /* 0x000000393d3a7223 */ /* 0x040fe2000001083a */
[----:B------:R-:W-:Y:S01]  /*107a0*/  LOP3.LUT R136, R136, 0xffff0000, RZ, 0xc0, !PT ;  /* 0xffff000088887812 */ /* 0x000fe200078ec0ff */
[----:B------:R-:W-:Y:S01]  /*107b0*/  FFMA.FTZ R70, R61, R59, R70 ;  /* 0x0000003b3d467223 */ /* 0x000fe20000010046 */
[----:B------:R-:W-:Y:S01]  /*107c0*/  LOP3.LUT R137, R137, 0xffff0000, RZ, 0xc0, !PT ;  /* 0xffff000089897812 */ /* 0x000fe200078ec0ff */
[----:B------:R-:W-:Y:S01]  /*107d0*/  FMUL.FTZ R69, R65, R130 ;  /* 0x0000008241457220 */ /* 0x000fe20000410000 */
[----:B------:R-:W-:Y:S01]  /*107e0*/  LOP3.LUT R134, R134, 0xffff0000, RZ, 0xc0, !PT ;  /* 0xffff000086867812 */ /* 0x000fe200078ec0ff */
[C---:B------:R-:W-:Y:S01]  /*107f0*/  FMUL.FTZ R57, R66.reuse, R133 ;  /* 0x0000008542397220 */ /* 0x040fe20000410000 */
[----:B------:R-:W-:Y:S01]  /*10800*/  FMUL.FTZ R59, R67, R132 ;  /* 0x00000084433b7220 */ /* 0x000fe20000410000 */
[----:B------:R-:W-:Y:S01]  /*10810*/  FMUL.FTZ R65, R65, R136 ;  /* 0x0000008841417220 */ /* 0x000fe20000410000 */
[-C--:B------:R-:W-:Y:S01]  /*10820*/  FMUL.FTZ R66, R66, R137.reuse ;  /* 0x0000008942427220 */ /* 0x080fe20000410000 */
[----:B------:R-:W-:Y:S01]  /*10830*/  FMUL.FTZ R67, R67, R134 ;  /* 0x0000008643437220 */ /* 0x000fe20000410000 */
[----:B------:R-:W-:Y:S01]  /*10840*/  FFMA.FTZ R69, R60, R136, -R69 ;  /* 0x000000883c457223 */ /* 0x000fe20000010845 */
[----:B------:R-:W-:Y:S01]  /*10850*/  FFMA.FTZ R137, R56, R137, -R57 ;  /* 0x0000008938897223 */ /* 0x000fe20000010839 */
[----:B------:R-:W-:Y:S01]  /*10860*/  FFMA.FTZ R134, R62, R134, -R59 ;  /* 0x000000863e867223 */ /* 0x000fe2000001083b */
        /* <DEDUP_REMOVED lines=13> */
.L_x_1925:
[----:B------:R-:W-:Y:S05]  /*10940*/  BSYNC B1 ;  /* 0x0000000000017941 */ /* 0x000fea0003800000 */
.L_x_1924:
[----:B-1----:R-:W-:Y:S01]  /*10950*/  VIADD R56, R218, 0x20 ;  /* 0x00000020da387836 */ /* 0x002fe20000000000 */
[----:B------:R-:W-:Y:S04]  /*10960*/  BSSY B1, `(.L_x_1928) ;  /* 0x00000e2000017945 */ /* 0x000fe80003800000 */
[----:B------:R-:W-:-:S13]  /*10970*/  ISETP.GE.AND P0, PT, R56, R3, PT ;  /* 0x000000033800720c */ /* 0x000fda0003f06270 */
[----:B------:R-:W-:Y:S05]  /*10980*/  @P0 BRA `(.L_x_1929) ;  /* 0x0000000c007c0947 */ /* 0x000fea0003800000 */
[----:B------:R1:W5:Y:S01]  /*10990*/  LDL R70, [R1+0x38] ;  /* 0x0000380001467983 */ /* 0x0003620000100800 */
[----:B0-----:R-:W0:Y:S01]  /*109a0*/  LDC R65, c[0x0][0x3f4] ;  /* 0x0000fd00ff417b82 */ /* 0x001e220000000800 */
        /* <DEDUP_REMOVED lines=15> */
[----:B------:R-:W-:Y:S02]  /*10aa0*/  SHF.R.U64 R47, R48, 0x10, R49 ;  /* 0x00000010302f7819 */ /* 0x000fe40000001231 */
[----:B------:R-:W-:-:S02]  /*10ab0*/  SHF.R.U64 R69, R44, 0x10, R45 ;  /* 0x000000102c457819 */ /* 0x000fc4000000122d */
[----:B------:R-:W-:Y:S02]  /*10ac0*/  SHF.R.U32.HI R44, RZ, 0x10, R45 ;  /* 0x00000010ff2c7819 */ /* 0x000fe4000001162d */
[----:B------:R-:W-:Y:S02]  /*10ad0*/  SHF.R.U64 R45, R50, 0x10, R51 ;  /* 0x00000010322d7819 */ /* 0x000fe40000001233 */
[----:B------:R-:W-:Y:S02]  /*10ae0*/  SHF.R.U32.HI R48, RZ, 0x10, R49 ;  /* 0x00000010ff307819 */ /* 0x000fe40000011631 */
[----:B------:R-:W-:Y:S02]  /*10af0*/  SHF.R.U32.HI R50, RZ, 0x10, R51 ;  /* 0x00000010ff327819 */ /* 0x000fe40000011633 */
[----:B------:R-:W-:Y:S02]  /*10b00*/  PRMT R124, R124, 0x5410, R47 ;  /* 0x000054107c7c7816 */ /* 0x000fe4000000002f */
[----:B------:R-:W-:-:S02]  /*10b10*/  PRMT R126, R126, 0x5410, R69 ;  /* 0x000054107e7e7816 */ /* 0x000fc40000000045 */
[----:B------:R-:W-:Y:S01]  /*10b20*/  PRMT R127, R127, 0x5410, R44 ;  /* 0x000054107f7f7816 */ /* 0x000fe2000000002c */
[----:B------:R-:W-:Y:S01]  /*10b30*/  IMAD.U32 R69, R124, 0x10000, RZ ;  /* 0x000100007c457824 */ /* 0x000fe200078e00ff */
[----:B------:R-:W-:Y:S02]  /*10b40*/  PRMT R122, R122, 0x5410, R45 ;  /* 0x000054107a7a7816 */ /* 0x000fe4000000002d */
[----:B------:R-:W-:Y:S02]  /*10b50*/  PRMT R129, R129, 0x5410, R46 ;  /* 0x0000541081817816 */ /* 0x000fe4000000002e */
[----:B------:R-:W-:Y:S02]  /*10b60*/  PRMT R125, R125, 0x5410, R48 ;  /* 0x000054107d7d7816 */ /* 0x000fe40000000030 */
[----:B------:R-:W-:Y:S02]  /*10b70*/  PRMT R123, R123, 0x5410, R50 ;  /* 0x000054107b7b7816 */ /* 0x000fe40000000032 */
[----:B------:R-:W-:Y:S01]  /*10b80*/  PRMT R128, R128, 0x5410, R67 ;  /* 0x0000541080807816 */ /* 0x000fe20000000043 */
[----:B------:R-:W-:Y:S01]  /*10b90*/  IMAD.U32 R67, R126, 0x10000, RZ ;  /* 0x000100007e437824 */ /* 0x000fe200078e00ff */
[----:B------:R-:W-:-:S02]  /*10ba0*/  LOP3.LUT R124, R124, 0xffff0000, RZ, 0xc0, !PT ;  /* 0xffff00007c7c7812 */ /* 0x000fc400078ec0ff */
[----:B------:R-:W-:Y:S02]  /*10bb0*/  LOP3.LUT R126, R126, 0xffff0000, RZ, 0xc0, !PT ;  /* 0xffff00007e7e7812 */ /* 0x000fe400078ec0ff */
[----:B--2---:R-:W-:-:S04]  /*10bc0*/  LEA.HI R56, R65, R56, RZ, 0x1d ;  /* 0x0000003841387211 */ /* 0x004fc800078fe8ff */
[----:B------:R-:W-:Y:S01]  /*10bd0*/  SHF.R.S32.HI R59, RZ, 0x1f, R56 ;  /* 0x0000001fff3b7819 */ /* 0x000fe20000011438 */
[----:B------:R-:W-:-:S03]  /*10be0*/  IMAD.SHL.U32 R57, R56, 0x8, RZ ;  /* 0x0000000838397824 */ /* 0x000fc600078e00ff */
[----:B------:R-:W-:Y:S02]  /*10bf0*/  LEA.HI R59, R59, R56, RZ, 0x3 ;  /* 0x000000383b3b7211 */ /* 0x000fe400078f18ff */
[----:B------:R-:W-:-:S03]  /*10c00*/  LOP3.LUT R56, R78, 0x38, R57, 0xf8, !PT ;  /* 0x000000384e387812 */ /* 0x000fc600078ef839 */
[----:B------:R-:W-:Y:S01]  /*10c10*/  IMAD.SHL.U32 R59, R59, 0x400, RZ ;  /* 0x000004003b3b7824 */ /* 0x000fe200078e00ff */
[----:B------:R-:W-:-:S04]  /*10c20*/  LOP3.LUT R56, R56, R76, RZ, 0x3c, !PT ;  /* 0x0000004c38387212 */ /* 0x000fc800078e3cff */
        /* <DEDUP_REMOVED lines=17> */
[C---:B------:R-:W-:Y:S01]  /*10d40*/  IMAD.U32 R59, R62.reuse, 0x10000, RZ ;  /* 0x000100003e3b7824 */ /* 0x040fe200078e00ff */
[----:B------:R-:W-:Y:S01]  /*10d50*/  LOP3.LUT R61, R62, 0xffff0000, RZ, 0xc0, !PT ;  /* 0xffff00003e3d7812 */ /* 0x000fe200078ec0ff */
[C---:B------:R-:W-:Y:S01]  /*10d60*/  IMAD.U32 R66, R63.reuse, 0x10000, RZ ;  /* 0x000100003f427824 */ /* 0x040fe200078e00ff */
[----:B------:R-:W-:Y:S01]  /*10d70*/  LOP3.LUT R62, R63, 0xffff0000, RZ, 0xc0, !PT ;  /* 0xffff00003f3e7812 */ /* 0x000fe200078ec0ff */
[----:B------:R-:W-:Y:S01]  /*10d80*/  FMUL.FTZ R71, R50, R69 ;  /* 0x0000004532477220 */ /* 0x000fe20000410000 */
[----:B------:R-:W-:-:S02]  /*10d90*/  IMAD.U32 R63, R125, 0x10000, RZ ;  /* 0x000100007d3f7824 */ /* 0x000fc400078e00ff */
[-C--:B------:R-:W-:Y:S01]  /*10da0*/  FMUL.FTZ R77, R50, R67.reuse ;  /* 0x00000043324d7220 */ /* 0x080fe20000410000 */
[----:B------:R-:W-:Y:S02]  /*10db0*/  IMAD.U32 R50, R127, 0x10000, RZ ;  /* 0x000100007f327824 */ /* 0x000fe400078e00ff */
[C---:B------:R-:W-:Y:S01]  /*10dc0*/  FFMA.FTZ R71, R44.reuse, R67, -R71 ;  /* 0x000000432c477223 */ /* 0x040fe20000010847 */
[----:B------:R-:W-:Y:S01]  /*10dd0*/  FMUL.FTZ R79, R57, R63 ;  /* 0x0000003f394f7220 */ /* 0x000fe20000410000 */
[----:B------:R-:W-:Y:S02]  /*10de0*/  IMAD.U32 R67, R123, 0x10000, RZ ;  /* 0x000100007b437824 */ /* 0x000fe400078e00ff */
[----:B------:R-:W-:Y:S01]  /*10df0*/  FFMA.FTZ R77, R44, R69, R77 ;  /* 0x000000452c4d7223 */ /* 0x000fe2000001004d */
[-C--:B------:R-:W-:Y:S01]  /*10e00*/  FMUL.FTZ R57, R57, R50.reuse ;  /* 0x0000003239397220 */ /* 0x080fe20000410000 */
[----:B------:R-:W-:Y:S01]  /*10e10*/  FFMA.FTZ R79, R46, R50, -R79 ;  /* 0x000000322e4f7223 */ /* 0x000fe2000001084f */
[----:B------:R-:W-:-:S02]  /*10e20*/  IMAD.U32 R44, R129, 0x10000, RZ ;  /* 0x00010000812c7824 */ /* 0x000fc400078e00ff */
[----:B------:R-:W-:Y:S01]  /*10e30*/  FMUL.FTZ R50, R66, R67 ;  /* 0x0000004342327220 */ /* 0x000fe20000410000 */
[----:B------:R-:W-:Y:S01]  /*10e40*/  FFMA.FTZ R57, R46, R63, R57 ;  /* 0x0000003f2e397223 */ /* 0x000fe20000010039 */
[----:B------:R-:W-:Y:S01]  /*10e50*/  LOP3.LUT R127, R127, 0xffff0000, RZ, 0xc0, !PT ;  /* 0xffff00007f7f7812 */ /* 0x000fe200078ec0ff */
[-C--:B------:R-:W-:Y:S01]  /*10e60*/  FMUL.FTZ R66, R66, R44.reuse ;  /* 0x0000002c42427220 */ /* 0x080fe20000410000 */
[----:B------:R-:W-:Y:S01]  /*10e70*/  FFMA.FTZ R63, R49, R44, -R50 ;  /* 0x0000002c313f7223 */ /* 0x000fe20000010832 */
[----:B------:R-:W-:Y:S01]  /*10e80*/  LOP3.LUT R125, R125, 0xffff0000, RZ, 0xc0, !PT ;  /* 0xffff00007d7d7812 */ /* 0x000fe200078ec0ff */
[----:B------:R-:W-:Y:S01]  /*10e90*/  FMUL.FTZ R44, R51, R124 ;  /* 0x0000007c332c7220 */ /* 0x000fe20000410000 */
[----:B------:R-:W-:Y:S01]  /*10ea0*/  FFMA.FTZ R67, R49, R67, R66 ;  /* 0x0000004331437223 */ /* 0x000fe20000010042 */
[-C--:B------:R-:W-:Y:S01]  /*10eb0*/  FMUL.FTZ R50, R51, R126.reuse ;  /* 0x0000007e33327220 */ /* 0x080fe20000410000 */
[----:B------:R-:W-:Y:S02]  /*10ec0*/  IMAD.U32 R46, R122, 0x10000, RZ ;  /* 0x000100007a2e7824 */ /* 0x000fe400078e00ff */
[----:B------:R-:W-:Y:S01]  /*10ed0*/  FFMA.FTZ R126, R45, R126, -R44 ;  /* 0x0000007e2d7e7223 */ /* 0x000fe2000001082c */
[C---:B------:R-:W-:Y:S01]  /*10ee0*/  FMUL.FTZ R49, R60.reuse, R125 ;  /* 0x0000007d3c317220 */ /* 0x040fe20000410000 */
[-C--:B------:R-:W-:Y:S01]  /*10ef0*/  FMUL.FTZ R66, R60, R127.reuse ;  /* 0x0000007f3c427220 */ /* 0x080fe20000410000 */
[----:B------:R-:W-:Y:S01]  /*10f00*/  IMAD.U32 R44, R128, 0x10000, RZ ;  /* 0x00010000802c7824 */ /* 0x000fe200078e00ff */
[----:B------:R-:W-:Y:S01]  /*10f10*/  LOP3.LUT R122, R122, 0xffff0000, RZ, 0xc0, !PT ;  /* 0xffff00007a7a7812 */ /* 0x000fe200078ec0ff */
[----:B------:R-:W-:Y:S01]  /*10f20*/  FMUL.FTZ R68, R59, R46 ;  /* 0x0000002e3b447220 */ /* 0x000fe20000410000 */
[----:B------:R-:W-:Y:S01]  /*10f30*/  LOP3.LUT R123, R123, 0xffff0000, RZ, 0xc0, !PT ;  /* 0xffff00007b7b7812 */ /* 0x000fe200078ec0ff */
[----:B------:R-:W-:Y:S01]  /*10f40*/  FFMA.FTZ R60, R56, R127, -R49 ;  /* 0x0000007f383c7223 */ /* 0x000fe20000010831 */
[----:B------:R-:W-:Y:S01]  /*10f50*/  LOP3.LUT R128, R128, 0xffff0000, RZ, 0xc0, !PT ;  /* 0xffff000080807812 */ /* 0x000fe200078ec0ff */
[----:B------:R-:W-:Y:S01]  /*10f60*/  FFMA.FTZ R66, R56, R125, R66 ;  /* 0x0000007d38427223 */ /* 0x000fe20000010042 */
[----:B------:R-:W-:Y:S01]  /*10f70*/  LOP3.LUT R129, R129, 0xffff0000, RZ, 0xc0, !PT ;  /* 0xffff000081817812 */ /* 0x000fe200078ec0ff */
[----:B------:R-:W-:Y:S01]  /*10f80*/  FFMA.FTZ R50, R45, R124, R50 ;  /* 0x0000007c2d327223 */ /* 0x000fe20000010032 */
[----:B------:R-:W-:Y:S01]  /*10f90*/  FMUL.FTZ R56, R59, R44 ;  /* 0x0000002c3b387220 */ /* 0x000fe20000410000 */
[----:B------:R-:W-:Y:S01]  /*10fa0*/  FMUL.FTZ R45, R61, R122 ;  /* 0x0000007a3d2d7220 */ /* 0x000fe20000410000 */
[----:B------:R-:W-:Y:S01]  /*10fb0*/  FFMA.FTZ R68, R47, R44, -R68 ;  /* 0x0000002c2f447223 */ /* 0x000fe20000010844 */
[C---:B------:R-:W-:Y:S01]  /*10fc0*/  FMUL.FTZ R49, R62.reuse, R123 ;  /* 0x0000007b3e317220 */ /* 0x040fe20000410000 */
[----:B------:R-:W-:Y:S01]  /*10fd0*/  FMUL.FTZ R61, R61, R128 ;  /* 0x000000803d3d7220 */ /* 0x000fe20000410000 */
[-C--:B------:R-:W-:Y:S01]  /*10fe0*/  FMUL.FTZ R44, R62, R129.reuse ;  /* 0x000000813e2c7220 */ /* 0x080fe20000410000 */
[----:B------:R-:W-:Y:S01]  /*10ff0*/  FFMA.FTZ R56, R47, R46, R56 ;  /* 0x0000002e2f387223 */ /* 0x000fe20000010038 */
[----:B------:R-:W-:Y:S01]  /*11000*/  FFMA.FTZ R47, R48, R128, -R45 ;  /* 0x00000080302f7223 */ /* 0x000fe2000001082d */
[----:B------:R-:W-:Y:S01]  /*11010*/  FFMA.FTZ R62, R58, R129, -R49 ;  /* 0x000000813a3e7223 */ /* 0x000fe20000010831 */
        /* <DEDUP_REMOVED lines=12> */
.L_x_1931:
[----:B------:R-:W-:Y:S05]  /*110e0*/  BSYNC B2 ;  /* 0x0000000000027941 */ /* 0x000fea0003800000 */
.L_x_1930:
[----:B------:R-:W-:Y:S05]  /*110f0*/  @P1 BRA `(.L_x_1929) ;  /* 0x0000000400a01947 */ /* 0x000fea0003800000 */
[----:B0-----:R-:W2:Y:S04]  /*11100*/  LDL R44, [R1+0x58] ;  /* 0x00005800012c7983 */ /* 0x001ea80000100800 */
[----:B------:R-:W3:Y:S01]  /*11110*/  LDL R64, [R1+0x9c] ;  /* 0x00009c0001407983 */ /* 0x000ee20000100800 */
[--C-:B------:R-:W-:Y:S02]  /*11120*/  SHF.R.U64 R59, R40, 0x10, R41.reuse ;  /* 0x00000010283b7819 */ /* 0x100fe40000001229 */
[----:B------:R-:W-:Y:S02]  /*11130*/  SHF.R.U32.HI R58, RZ, 0x10, R41 ;  /* 0x00000010ff3a7819 */ /* 0x000fe40000011629 */
[----:B------:R-:W-:Y:S02]  /*11140*/  SHF.R.U64 R57, R42, 0x10, R43 ;  /* 0x000000102a397819 */ /* 0x000fe4000000122b */
[----:B------:R-:W-:-:S02]  /*11150*/  SHF.R.U64 R41, R52, 0x10, R53 ;  /* 0x0000001034297819 */ /* 0x000fc40000001235 */
[----:B------:R-:W-:Y:S02]  /*11160*/  SHF.R.U64 R40, R54, 0x10, R55 ;  /* 0x0000001036287819 */ /* 0x000fe40000001237 */
[----:B------:R-:W-:Y:S02]  /*11170*/  SHF.R.U32.HI R42, RZ, 0x10, R43 ;  /* 0x00000010ff2a7819 */ /* 0x000fe4000001162b */
[----:B------:R-:W-:Y:S02]  /*11180*/  SHF.R.U32.HI R52, RZ, 0x10, R53 ;  /* 0x00000010ff347819 */ /* 0x000fe40000011635 */
[----:B------:R-:W-:Y:S02]  /*11190*/  PRMT R108, R108, 0x5410, R41 ;  /* 0x000054106c6c7816 */ /* 0x000fe40000000029 */
[----:B------:R-:W-:Y:S02]  /*111a0*/  PRMT R105, R105, 0x5410, R40 ;  /* 0x0000541069697816 */ /* 0x000fe40000000028 */
[----:B------:R-:W-:-:S02]  /*111b0*/  PRMT R113, R113, 0x5410, R42 ;  /* 0x0000541071717816 */ /* 0x000fc4000000002a */
[----:B------:R-:W-:Y:S02]  /*111c0*/  PRMT R110, R110, 0x5410, R59 ;  /* 0x000054106e6e7816 */ /* 0x000fe4000000003b */
[----:B------:R-:W-:Y:S02]  /*111d0*/  PRMT R109, R109, 0x5410, R52 ;  /* 0x000054106d6d7816 */ /* 0x000fe40000000034 */
[----:B------:R-:W-:Y:S01]  /*111e0*/  PRMT R111, R111, 0x5410, R58 ;  /* 0x000054106f6f7816 */ /* 0x000fe2000000003a */
[----:B------:R-:W-:Y:S01]  /*111f0*/  IMAD.U32 R58, R108, 0x10000, RZ ;  /* 0x000100006c3a7824 */ /* 0x000fe200078e00ff */
[----:B------:R-:W-:Y:S01]  /*11200*/  SHF.R.U32.HI R54, RZ, 0x10, R55 ;  /* 0x00000010ff367819 */ /* 0x000fe20000011637 */
[----:B------:R-:W-:Y:S01]  /*11210*/  IMAD.U32 R59, R109, 0x10000, RZ ;  /* 0x000100006d3b7824 */ /* 0x000fe200078e00ff */
[----:B------:R-:W-:Y:S01]  /*11220*/  PRMT R112, R112, 0x5410, R57 ;  /* 0x0000541070707816 */ /* 0x000fe20000000039 */
[----:B------:R-:W-:Y:S01]  /*11230*/  IMAD.U32 R57, R110, 0x10000, RZ ;  /* 0x000100006e397824 */ /* 0x000fe200078e00ff */
[----:B------:R-:W-:-:S02]  /*11240*/  PRMT R107, R107, 0x5410, R54 ;  /* 0x000054106b6b7816 */ /* 0x000fc40000000036 */
[----:B------:R-:W-:Y:S02]  /*11250*/  LOP3.LUT R108, R108, 0xffff0000, RZ, 0xc0, !PT ;  /* 0xffff00006c6c7812 */ /* 0x000fe400078ec0ff */
[----:B------:R-:W-:Y:S02]  /*11260*/  LOP3.LUT R110, R110, 0xffff0000, RZ, 0xc0, !PT ;  /* 0xffff00006e6e7812 */ /* 0x000fe400078ec0ff */
        /* <DEDUP_REMOVED lines=32> */
[----:B------:R-:W-:Y:S02]  /*11470*/  IMAD.U32 R57, R107, 0x10000, RZ ;  /* 0x000100006b397824 */ /* 0x000fe400078e00ff */
[-C--:B------:R-:W-:Y:S01]  /*11480*/  FMUL.FTZ R53, R53, R47.reuse ;  /* 0x0000002f35357220 */ /* 0x080fe20000410000 */
[----:B------:R-:W-:Y:S02]  /*11490*/  IMAD.U32 R40, R113, 0x10000, RZ ;  /* 0x0001000071287824 */ /* 0x000fe400078e00ff */
[C---:B------:R-:W-:Y:S01]  /*114a0*/  FFMA.FTZ R65, R42.reuse, R47, -R65 ;  /* 0x0000002f2a417223 */ /* 0x040fe20000010841 */
[C---:B------:R-:W-:Y:S01]  /*114b0*/  FMUL.FTZ R47, R55.reuse, R57 ;  /* 0x00000039372f7220 */ /* 0x040fe20000410000 */
[----:B------:R-:W-:Y:S01]  /*114c0*/  FFMA.FTZ R53, R42, R59, R53 ;  /* 0x0000003b2a357223 */ /* 0x000fe20000010035 */
[----:B------:R-:W-:Y:S01]  /*114d0*/  FMUL.FTZ R58, R55, R40 ;  /* 0x00000028373a7220 */ /* 0x000fe20000410000 */
[----:B------:R-:W-:-:S02]  /*114e0*/  IMAD.U32 R54, R50, 0x10000, RZ ;  /* 0x0001000032367824 */ /* 0x000fc400078e00ff */
[----:B------:R-:W-:Y:S01]  /*114f0*/  FFMA.FTZ R55, R52, R40, -R47 ;  /* 0x0000002834377223 */ /* 0x000fe2000001082f */
[C---:B------:R-:W-:Y:S01]  /*11500*/  FMUL.FTZ R40, R48.reuse, R108 ;  /* 0x0000006c30287220 */ /* 0x040fe20000410000 */
[----:B------:R-:W-:Y:S02]  /*11510*/  IMAD.U32 R42, R105, 0x10000, RZ ;  /* 0x00010000692a7824 */ /* 0x000fe400078e00ff */
[-C--:B------:R-:W-:Y:S01]  /*11520*/  FMUL.FTZ R48, R48, R110.reuse ;  /* 0x0000006e30307220 */ /* 0x080fe20000410000 */
[----:B------:R-:W-:Y:S01]  /*11530*/  LOP3.LUT R50, R50, 0xffff0000, RZ, 0xc0, !PT ;  /* 0xffff000032327812 */ /* 0x000fe200078ec0ff */
[----:B------:R-:W-:Y:S01]  /*11540*/  FFMA.FTZ R110, R41, R110, -R40 ;  /* 0x0000006e296e7223 */ /* 0x000fe20000010828 */
[----:B------:R-:W-:Y:S02]  /*11550*/  IMAD.U32 R40, R112, 0x10000, RZ ;  /* 0x0001000070287824 */ /* 0x000fe400078e00ff */
[----:B------:R-:W-:Y:S01]  /*11560*/  FMUL.FTZ R60, R54, R42 ;  /* 0x0000002a363c7220 */ /* 0x000fe20000410000 */
[----:B------:R-:W-:Y:S01]  /*11570*/  LOP3.LUT R105, R105, 0xffff0000, RZ, 0xc0, !PT ;  /* 0xffff000069697812 */ /* 0x000fe200078ec0ff */
[----:B------:R-:W-:Y:S01]  /*11580*/  FFMA.FTZ R48, R41, R108, R48 ;  /* 0x0000006c29307223 */ /* 0x000fe20000010030 */
[----:B------:R-:W-:Y:S01]  /*11590*/  LOP3.LUT R112, R112, 0xffff0000, RZ, 0xc0, !PT ;  /* 0xffff000070707812 */ /* 0x000fe200078ec0ff */
[-C--:B------:R-:W-:Y:S01]  /*115a0*/  FMUL.FTZ R54, R54, R40.reuse ;  /* 0x0000002836367220 */ /* 0x080fe20000410000 */
[----:B------:R-:W-:Y:S01]  /*115b0*/  LOP3.LUT R51, R51, 0xffff0000, RZ, 0xc0, !PT ;  /* 0xffff000033337812 */ /* 0x000fe200078ec0ff */
[----:B------:R-:W-:Y:S01]  /*115c0*/  FFMA.FTZ R60, R43, R40, -R60 ;  /* 0x000000282b3c7223 */ /* 0x000fe2000001083c */
[----:B------:R-:W-:Y:S01]  /*115d0*/  LOP3.LUT R107, R107, 0xffff0000, RZ, 0xc0, !PT ;  /* 0xffff00006b6b7812 */ /* 0x000fe200078ec0ff */
[C---:B------:R-:W-:Y:S01]  /*115e0*/  FMUL.FTZ R40, R50.reuse, R105 ;  /* 0x0000006932287220 */ /* 0x040fe20000410000 */
[----:B------:R-:W-:Y:S01]  /*115f0*/  LOP3.LUT R111, R111, 0xffff0000, RZ, 0xc0, !PT ;  /* 0xffff00006f6f7812 */ /* 0x000fe200078ec0ff */
[----:B------:R-:W-:Y:S01]  /*11600*/  FMUL.FTZ R50, R50, R112 ;  /* 0x0000007032327220 */ /* 0x000fe20000410000 */
[----:B------:R-:W-:Y:S01]  /*11610*/  LOP3.LUT R113, R113, 0xffff0000, RZ, 0xc0, !PT ;  /* 0xffff000071717812 */ /* 0x000fe200078ec0ff */
[----:B------:R-:W-:Y:S01]  /*11620*/  FFMA.FTZ R57, R52, R57, R58 ;  /* 0x0000003934397223 */ /* 0x000fe2000001003a */
[----:B------:R-:W-:Y:S01]  /*11630*/  FMUL.FTZ R47, R49, R109 ;  /* 0x0000006d312f7220 */ /* 0x000fe20000410000 */
[----:B------:R-:W-:Y:S01]  /*11640*/  FFMA.FTZ R54, R43, R42, R54 ;  /* 0x0000002a2b367223 */ /* 0x000fe20000010036 */
[----:B------:R-:W-:Y:S01]  /*11650*/  FMUL.FTZ R41, R51, R107 ;  /* 0x0000006b33297220 */ /* 0x000fe20000410000 */
[----:B------:R-:W-:Y:S01]  /*11660*/  FMUL.FTZ R58, R49, R111 ;  /* 0x0000006f313a7220 */ /* 0x000fe20000410000 */
[----:B------:R-:W-:Y:S01]  /*11670*/  FMUL.FTZ R42, R51, R113 ;  /* 0x00000071332a7220 */ /* 0x000fe20000410000 */
[C---:B------:R-:W-:Y:S01]  /*11680*/  FFMA.FTZ R43, R45.reuse, R112, -R40 ;  /* 0x000000702d2b7223 */ /* 0x040fe20000010828 */
        /* <DEDUP_REMOVED lines=15> */
.L_x_1929:
[----:B------:R-:W-:Y:S05]  /*11780*/  BSYNC B1 ;  /* 0x0000000000017941 */ /* 0x000fea0003800000 */
.L_x_1928:
        /* <DEDUP_REMOVED lines=121> */
.L_x_1935:
[----:B------:R-:W-:Y:S05]  /*11f20*/  BSYNC B2 ;  /* 0x0000000000027941 */ /* 0x000fea0003800000 */
.L_x_1934:
[----:B------:R-:W-:Y:S05]  /*11f30*/  @P1 BRA `(.L_x_1933) ;  /* 0x0000000400a01947 */ /* 0x000fea0003800000 */
[----:B0-----:R-:W2:Y:S04]  /*11f40*/  LDL R28, [R1+0x58] ;  /* 0x00005800011c7983 */ /* 0x001ea80000100800 */
[----:B------:R-:W3:Y:S01]  /*11f50*/  LDL R48, [R1+0x94] ;  /* 0x0000940001307983 */ /* 0x000ee20000100800 */
[----:B------:R-:W-:Y:S02]  /*11f60*/  SHF.R.U64 R43, R24, 0x10, R25 ;  /* 0x00000010182b7819 */ /* 0x000fe40000001219 */
[----:B------:R-:W-:Y:S02]  /*11f70*/  SHF.R.U64 R41, R26, 0x10, R27 ;  /* 0x000000101a297819 */ /* 0x000fe4000000121b */
[----:B------:R-:W-:Y:S02]  /*11f80*/  SHF.R.U32.HI R24, RZ, 0x10, R25 ;  /* 0x00000010ff187819 */ /* 0x000fe40000011619 */
[----:B------:R-:W-:-:S02]  /*11f90*/  SHF.R.U32.HI R26, RZ, 0x10, R27 ;  /* 0x00000010ff1a7819 */ /* 0x000fc4000001161b */
[----:B------:R-:W-:Y:S02]  /*11fa0*/  SHF.R.U64 R27, R36, 0x10, R37 ;  /* 0x00000010241b7819 */ /* 0x000fe40000001225 */
[----:B------:R-:W-:Y:S02]  /*11fb0*/  SHF.R.U64 R25, R38, 0x10, R39 ;  /* 0x0000001026197819 */ /* 0x000fe40000001227 */
[----:B------:R-:W-:Y:S02]  /*11fc0*/  SHF.R.U32.HI R36, RZ, 0x10, R37 ;  /* 0x00000010ff247819 */ /* 0x000fe40000011625 */
[----:B------:R-:W-:Y:S02]  /*11fd0*/  PRMT R93, R93, 0x5410, R24 ;  /* 0x000054105d5d7816 */ /* 0x000fe40000000018 */
[----:B------:R-:W-:Y:S02]  /*11fe0*/  PRMT R88, R88, 0x5410, R27 ;  /* 0x0000541058587816 */ /* 0x000fe4000000001b */
[----:B------:R-:W-:-:S02]  /*11ff0*/  PRMT R90, R90, 0x5410, R25 ;  /* 0x000054105a5a7816 */ /* 0x000fc40000000019 */
[----:B------:R-:W-:Y:S01]  /*12000*/  PRMT R95, R95, 0x5410, R26 ;  /* 0x000054105f5f7816 */ /* 0x000fe2000000001a */
[----:B------:R-:W-:Y:S01]  /*12010*/  IMAD.U32 R42, R88, 0x10000, RZ ;  /* 0x00010000582a7824 */ /* 0x000fe200078e00ff */
[----:B------:R-:W-:Y:S02]  /*12020*/  PRMT R92, R92, 0x5410, R43 ;  /* 0x000054105c5c7816 */ /* 0x000fe4000000002b */
[----:B------:R-:W-:Y:S02]  /*12030*/  PRMT R89, R89, 0x5410, R36 ;  /* 0x0000541059597816 */ /* 0x000fe40000000024 */
[----:B------:R-:W-:Y:S02]  /*12040*/  SHF.R.U32.HI R38, RZ, 0x10, R39 ;  /* 0x00000010ff267819 */ /* 0x000fe40000011627 */
[----:B------:R-:W-:Y:S01]  /*12050*/  PRMT R94, R94, 0x5410, R41 ;  /* 0x000054105e5e7816 */ /* 0x000fe20000000029 */
[----:B------:R-:W-:Y:S01]  /*12060*/  IMAD.U32 R41, R92, 0x10000, RZ ;  /* 0x000100005c297824 */ /* 0x000fe200078e00ff */
[----:B------:R-:W-:Y:S01]  /*12070*/  PRMT R91, R91, 0x5410, R38 ;  /* 0x000054105b5b7816 */ /* 0x000fe20000000026 */
[----:B------:R-:W-:Y:S01]  /*12080*/  IMAD.U32 R43, R89, 0x10000, RZ ;  /* 0x00010000592b7824 */ /* 0x000fe200078e00ff */
[----:B------:R-:W-:-:S02]  /*12090*/  LOP3.LUT R88, R88, 0xffff0000, RZ, 0xc0, !PT ;  /* 0xffff000058587812 */ /* 0x000fc400078ec0ff */
        /* <DEDUP_REMOVED lines=43> */
[-C--:B------:R-:W-:Y:S01]  /*12350*/  FMUL.FTZ R32, R32, R92.reuse ;  /* 0x0000005c20207220 */ /* 0x080fe20000410000 */
[----:B------:R-:W-:Y:S01]  /*12360*/  IMAD.U32 R26, R90, 0x10000, RZ ;  /* 0x000100005a1a7824 */ /* 0x000fe200078e00ff */
[----:B------:R-:W-:Y:S01]  /*12370*/  LOP3.LUT R34, R34, 0xffff0000, RZ, 0xc0, !PT ;  /* 0xffff000022227812 */ /* 0x000fe200078ec0ff */
[----:B------:R-:W-:Y:S01]  /*12380*/  FFMA.FTZ R92, R25, R92, -R24 ;  /* 0x0000005c195c7223 */ /* 0x000fe20000010818 */
[----:B------:R-:W-:Y:S01]  /*12390*/  IMAD.U32 R24, R94, 0x10000, RZ ;  /* 0x000100005e187824 */ /* 0x000fe200078e00ff */
[----:B------:R-:W-:Y:S01]  /*123a0*/  LOP3.LUT R93, R93, 0xffff0000, RZ, 0xc0, !PT ;  /* 0xffff00005d5d7812 */ /* 0x000fe200078ec0ff */
[----:B------:R-:W-:Y:S01]  /*123b0*/  FMUL.FTZ R44, R38, R26 ;  /* 0x0000001a262c7220 */ /* 0x000fe20000410000 */
[----:B------:R-:W-:Y:S01]  /*123c0*/  LOP3.LUT R90, R90, 0xffff0000, RZ, 0xc0, !PT ;  /* 0xffff00005a5a7812 */ /* 0x000fe200078ec0ff */
[-C--:B------:R-:W-:Y:S01]  /*123d0*/  FMUL.FTZ R38, R38, R24.reuse ;  /* 0x0000001826267220 */ /* 0x080fe20000410000 */
[----:B------:R-:W-:Y:S01]  /*123e0*/  LOP3.LUT R35, R35, 0xffff0000, RZ, 0xc0, !PT ;  /* 0xffff000023237812 */ /* 0x000fe200078ec0ff */
[----:B------:R-:W-:Y:S01]  /*123f0*/  FFMA.FTZ R41, R36, R41, R42 ;  /* 0x0000002924297223 */ /* 0x000fe2000001002a */
[----:B------:R-:W-:Y:S01]  /*12400*/  LOP3.LUT R94, R94, 0xffff0000, RZ, 0xc0, !PT ;  /* 0xffff00005e5e7812 */ /* 0x000fe200078ec0ff */
[----:B------:R-:W-:Y:S01]  /*12410*/  FFMA.FTZ R44, R27, R24, -R44 ;  /* 0x000000181b2c7223 */ /* 0x000fe2000001082c */
[----:B------:R-:W-:Y:S01]  /*12420*/  LOP3.LUT R91, R91, 0xffff0000, RZ, 0xc0, !PT ;  /* 0xffff00005b5b7812 */ /* 0x000fe200078ec0ff */
[----:B------:R-:W-:Y:S01]  /*12430*/  FMUL.FTZ R31, R33, R89 ;  /* 0x00000059211f7220 */ /* 0x000fe20000410000 */
[----:B------:R-:W-:Y:S01]  /*12440*/  LOP3.LUT R95, R95, 0xffff0000, RZ, 0xc0, !PT ;  /* 0xffff00005f5f7812 */ /* 0x000fe200078ec0ff */
[----:B------:R-:W-:Y:S01]  /*12450*/  FMUL.FTZ R42, R33, R93 ;  /* 0x0000005d212a7220 */ /* 0x000fe20000410000 */
[----:B------:R-:W-:Y:S01]  /*12460*/  FFMA.FTZ R32, R25, R88, R32 ;  /* 0x0000005819207223 */ /* 0x000fe20000010020 */
[C---:B------:R-:W-:Y:S01]  /*12470*/  FMUL.FTZ R24, R34.reuse, R90 ;  /* 0x0000005a22187220 */ /* 0x040fe20000410000 */
[----:B------:R-:W-:Y:S01]  /*12480*/  FFMA.FTZ R38, R27, R26, R38 ;  /* 0x0000001a1b267223 */ /* 0x000fe20000010026 */
[-C--:B------:R-:W-:Y:S01]  /*12490*/  FMUL.FTZ R25, R34, R94.reuse ;  /* 0x0000005e22197220 */ /* 0x080fe20000410000 */
[C---:B------:R-:W-:Y:S01]  /*124a0*/  FMUL.FTZ R33, R35.reuse, R91 ;  /* 0x0000005b23217220 */ /* 0x040fe20000410000 */
[----:B------:R-:W-:Y:S01]  /*124b0*/  FMUL.FTZ R26, R35, R95 ;  /* 0x0000005f231a7220 */ /* 0x000fe20000410000 */
[----:B------:R-:W-:Y:S01]  /*124c0*/  FFMA.FTZ R36, R28, R93, -R31 ;  /* 0x0000005d1c247223 */ /* 0x000fe2000001081f */
[C---:B------:R-:W-:Y:S01]  /*124d0*/  FFMA.FTZ R27, R29.reuse, R94, -R24 ;  /* 0x0000005e1d1b7223 */ /* 0x040fe20000010818 */
[----:B------:R-:W-:Y:S01]  /*124e0*/  FFMA.FTZ R31, R29, R90, R25 ;  /* 0x0000005a1d1f7223 */ /* 0x000fe20000010019 */
        /* <DEDUP_REMOVED lines=13> */
.L_x_1933:
[----:B------:R-:W-:Y:S05]  /*125c0*/  BSYNC B1 ;  /* 0x0000000000017941 */ /* 0x000fea0003800000 */
.L_x_1932:
[----:B-1----:R-:W-:-:S05]  /*125d0*/  VIADD R24, R218, 0x60 ;  /* 0x00000060da187836 */ /* 0x002fca0000000000 */
        /* <DEDUP_REMOVED lines=15> */
[----:B------:R-:W2:Y:S04]  /*126d0*/  LDL R24, [R1+0x54] ;  /* 0x0000540001187983 */ /* 0x000ea80000100800 */
[----:B------:R-:W3:Y:S01]  /*126e0*/  LDL R36, [R1+0x90] ;  /* 0x0000900001247983 */ /* 0x000ee20000100800 */
[--C-:B0-----:R-:W-:Y:S02]  /*126f0*/  SHF.R.U64 R35, R12, 0x10, R13.reuse ;  /* 0x000000100c237819 */ /* 0x101fe4000000120d */
[----:B------:R-:W-:Y:S02]  /*12700*/  SHF.R.U32.HI R12, RZ, 0x10, R13 ;  /* 0x00000010ff0c7819 */ /* 0x000fe4000001160d */
[--C-:B------:R-:W-:Y:S02]  /*12710*/  SHF.R.U64 R13, R4, 0x10, R5.reuse ;  /* 0x00000010040d7819 */ /* 0x100fe40000001205 */
[----:B------:R-:W-:-:S02]  /*12720*/  SHF.R.U32.HI R4, RZ, 0x10, R5 ;  /* 0x00000010ff047819 */ /* 0x000fc40000011605 */
        /* <DEDUP_REMOVED lines=64> */
[C---:B------:R-:W-:Y:S01]  /*12b30*/  FMUL.FTZ R32, R28.reuse, R101 ;  /* 0x000000651c207220 */ /* 0x040fe20000410000 */
[----:B------:R-:W-:Y:S01]  /*12b40*/  FFMA.FTZ R100, R5, R100, -R4 ;  /* 0x0000006405647223 */ /* 0x000fe20000010804 */
[----:B------:R-:W-:Y:S01]  /*12b50*/  FMUL.FTZ R13, R28, R97 ;  /* 0x000000611c0d7220 */ /* 0x000fe20000410000 */
[----:B------:R-:W-:-:S02]  /*12b60*/  IMAD.U32 R6, R98, 0x10000, RZ ;  /* 0x0001000062067824 */ /* 0x000fc400078e00ff */
[----:B------:R-:W-:Y:S01]  /*12b70*/  FFMA.FTZ R32, R24, R97, R32 ;  /* 0x0000006118207223 */ /* 0x000fe20000010020 */
[----:B------:R-:W-:Y:S02]  /*12b80*/  IMAD.U32 R4, R102, 0x10000, RZ ;  /* 0x0001000066047824 */ /* 0x000fe400078e00ff */
[----:B------:R-:W-:Y:S01]  /*12b90*/  FFMA.FTZ R28, R24, R101, -R13 ;  /* 0x00000065181c7223 */ /* 0x000fe2000001080d */
[C---:B------:R-:W-:Y:S01]  /*12ba0*/  FMUL.FTZ R34, R27.reuse, R6 ;  /* 0x000000061b227220 */ /* 0x040fe20000410000 */
[----:B------:R-:W-:Y:S01]  /*12bb0*/  LOP3.LUT R98, R98, 0xffff0000, RZ, 0xc0, !PT ;  /* 0xffff000062627812 */ /* 0x000fe200078ec0ff */
[----:B------:R-:W-:Y:S01]  /*12bc0*/  FMUL.FTZ R24, R27, R4 ;  /* 0x000000041b187220 */ /* 0x000fe20000410000 */
[----:B------:R-:W-:Y:S01]  /*12bd0*/  FFMA.FTZ R14, R5, R96, R14 ;  /* 0x00000060050e7223 */ /* 0x000fe2000001000e */
[----:B------:R-:W-:Y:S01]  /*12be0*/  LOP3.LUT R99, R99, 0xffff0000, RZ, 0xc0, !PT ;  /* 0xffff000063637812 */ /* 0x000fe200078ec0ff */
[C---:B------:R-:W-:Y:S01]  /*12bf0*/  FFMA.FTZ R34, R7.reuse, R4, -R34 ;  /* 0x0000000407227223 */ /* 0x040fe20000010822 */
[----:B------:R-:W-:Y:S01]  /*12c00*/  LOP3.LUT R102, R102, 0xffff0000, RZ, 0xc0, !PT ;  /* 0xffff000066667812 */ /* 0x000fe200078ec0ff */
[----:B------:R-:W-:Y:S01]  /*12c10*/  FFMA.FTZ R24, R7, R6, R24 ;  /* 0x0000000607187223 */ /* 0x000fe20000010018 */
[----:B------:R-:W-:Y:S01]  /*12c20*/  LOP3.LUT R5, R104, 0xffff0000, RZ, 0xc0, !PT ;  /* 0xffff000068057812 */ /* 0x000fe200078ec0ff */
[C---:B------:R-:W-:Y:S01]  /*12c30*/  FMUL.FTZ R7, R29.reuse, R98 ;  /* 0x000000621d077220 */ /* 0x040fe20000410000 */
[----:B------:R-:W-:Y:S01]  /*12c40*/  FMUL.FTZ R13, R30, R99 ;  /* 0x000000631e0d7220 */ /* 0x000fe20000410000 */
[----:B------:R-:W-:-:S02]  /*12c50*/  FMUL.FTZ R29, R29, R102 ;  /* 0x000000661d1d7220 */ /* 0x000fc40000410000 */
[-C--:B------:R-:W-:Y:S01]  /*12c60*/  FMUL.FTZ R4, R30, R5.reuse ;  /* 0x000000051e047220 */ /* 0x080fe20000410000 */
        /* <DEDUP_REMOVED lines=9> */
[----:B------:R-:W-:Y:S02]  /*12d00*/  F2FP.BF16.F32.PACK_AB R13, R32, R25 ;  /* 0x00000019200d723e */ /* 0x000fe400000010ff */
[----:B------:R-:W-:Y:S01]  /*12d10*/  F2FP.BF16.F32.PACK_AB R14, R29, R24 ;  /* 0x000000181d0e723e */ /* 0x000fe200000010ff */
[----:B------:R1:W-:Y:S01]  /*12d20*/  STS.128 [R36], R4 ;  /* 0x0000000424007388 */ /* 0x0003e20000000c00 */
[----:B------:R-:W-:-:S05]  /*12d30*/  F2FP.BF16.F32.PACK_AB R15, R26, R33 ;  /* 0x000000211a0f723e */ /* 0x000fca00000010ff */
[----:B------:R1:W-:Y:S02]  /*12d40*/  STS.128 [R3+0x10400], R12 ;  /* 0x0104000c03007388 */ /* 0x0003e40000000c00 */
.L_x_1937:
[----:B------:R-:W-:Y:S05]  /*12d50*/  BSYNC B1 ;  /* 0x0000000000017941 */ /* 0x000fea0003800000 */
.L_x_1936:
[----:B------:R-:W-:Y:S05]  /*12d60*/  @P1 BRA `(.L_x_1903) ;  /* 0x0000000400a01947 */ /* 0x000fea0003800000 */
[----:B-1----:R-:W2:Y:S04]  /*12d70*/  LDL R3, [R1+0x58] ;  /* 0x0000580001037983 */ /* 0x002ea80000100800 */
[----:B------:R-:W3:Y:S01]  /*12d80*/  LDL R36, [R1+0x8c] ;  /* 0x00008c0001247983 */ /* 0x000ee20000100800 */
[----:B------:R-:W-:Y:S02]  /*12d90*/  SHF.R.U64 R25, R8, 0x10, R9 ;  /* 0x0000001008197819 */ /* 0x000fe40000001209 */
[----:B0-----:R-:W-:Y:S02]  /*12da0*/  SHF.R.U64 R31, R72, 0x10, R73 ;  /* 0x00000010481f7819 */ /* 0x001fe40000001249 */
[----:B------:R-:W-:Y:S02]  /*12db0*/  SHF.R.U32.HI R27, RZ, 0x10, R9 ;  /* 0x00000010ff1b7819 */ /* 0x000fe40000011609 */
[----:B------:R-:W-:-:S02]  /*12dc0*/  PRMT R25, R0, 0x5410, R25 ;  /* 0x0000541000197816 */ /* 0x000fc40000000019 */
[----:B------:R-:W-:Y:S02]  /*12dd0*/  PRMT R84, R84, 0x5410, R31 ;  /* 0x0000541054547816 */ /* 0x000fe4000000001f */
[----:B------:R-:W-:Y:S01]  /*12de0*/  SHF.R.U32.HI R72, RZ, 0x10, R73 ;  /* 0x00000010ff487819 */ /* 0x000fe20000011649 */
[----:B------:R-:W-:Y:S01]  /*12df0*/  IMAD.U32 R26, R25, 0x10000, RZ ;  /* 0x00010000191a7824 */ /* 0x000fe200078e00ff */
[----:B------:R-:W-:Y:S01]  /*12e00*/  SHF.R.U64 R29, R74, 0x10, R75 ;  /* 0x000000104a1d7819 */ /* 0x000fe2000000124b */
[----:B------:R-:W-:Y:S01]  /*12e10*/  IMAD.U32 R24, R84, 0x10000, RZ ;  /* 0x0001000054187824 */ /* 0x000fe200078e00ff */
[--C-:B------:R-:W-:Y:S02]  /*12e20*/  SHF.R.U64 R28, R10, 0x10, R11.reuse ;  /* 0x000000100a1c7819 */ /* 0x100fe4000000120b */
[----:B------:R-:W-:Y:S02]  /*12e30*/  SHF.R.U32.HI R30, RZ, 0x10, R11 ;  /* 0x00000010ff1e7819 */ /* 0x000fe4000001160b */
[----:B------:R-:W-:-:S02]  /*12e40*/  PRMT R27, R20, 0x5410, R27 ;  /* 0x00005410141b7816 */ /* 0x000fc4000000001b */
[----:B------:R-:W-:Y:S02]  /*12e50*/  SHF.R.U32.HI R74, RZ, 0x10, R75 ;  /* 0x00000010ff4a7819 */ /* 0x000fe4000001164b */
[----:B------:R-:W-:Y:S02]  /*12e60*/  PRMT R85, R85, 0x5410, R72 ;  /* 0x0000541055557816 */ /* 0x000fe40000000048 */
[----:B------:R-:W-:Y:S01]  /*12e70*/  PRMT R86, R86, 0x5410, R29 ;  /* 0x0000541056567816 */ /* 0x000fe2000000001d */
[----:B------:R-:W-:Y:S01]  /*12e80*/  IMAD.U32 R29, R27, 0x10000, RZ ;  /* 0x000100001b1d7824 */ /* 0x000fe200078e00ff */
[----:B------:R-:W-:Y:S02]  /*12e90*/  PRMT R30, R23, 0x5410, R30 ;  /* 0x00005410171e7816 */ /* 0x000fe4000000001e */
[----:B------:R-:W-:Y:S02]  /*12ea0*/  PRMT R87, R87, 0x5410, R74 ;  /* 0x0000541057577816 */ /* 0x000fe4000000004a */
[----:B------:R-:W-:-:S02]  /*12eb0*/  LOP3.LUT R25, R25, 0xffff0000, RZ, 0xc0, !PT ;  /* 0xffff000019197812 */ /* 0x000fc400078ec0ff */
[----:B------:R-:W-:Y:S02]  /*12ec0*/  PRMT R28, R21, 0x5410, R28 ;  /* 0x00005410151c7816 */ /* 0x000fe4000000001c */
        /* <DEDUP_REMOVED lines=40> */
[----:B------:R-:W-:Y:S01]  /*13150*/  LOP3.LUT R11, R84, 0xffff0000, RZ, 0xc0, !PT ;  /* 0xffff0000540b7812 */ /* 0x000fe200078ec0ff */
[----:B------:R-:W-:Y:S01]  /*13160*/  FFMA.FTZ R34, R10, R24, R23 ;  /* 0x000000180a227223 */ /* 0x000fe20000010017 */
[----:B------:R-:W-:Y:S01]  /*13170*/  LOP3.LUT R10, R27, 0xffff0000, RZ, 0xc0, !PT ;  /* 0xffff00001b0a7812 */ /* 0x000fe200078ec0ff */
[C---:B------:R-:W-:Y:S01]  /*13180*/  FMUL.FTZ R23, R12.reuse, R25 ;  /* 0x000000190c177220 */ /* 0x040fe20000410000 */
[----:B------:R-:W-:Y:S01]  /*13190*/  LOP3.LUT R0, R85, 0xffff0000, RZ, 0xc0, !PT ;  /* 0xffff000055007812 */ /* 0x000fe200078ec0ff */
[----:B------:R-:W-:Y:S01]  /*131a0*/  FMUL.FTZ R27, R12, R11 ;  /* 0x0000000b0c1b7220 */ /* 0x000fe20000410000 */
[----:B------:R-:W-:Y:S02]  /*131b0*/  IMAD.U32 R12, R28, 0x10000, RZ ;  /* 0x000100001c0c7824 */ /* 0x000fe400078e00ff */
[----:B------:R-:W-:Y:S01]  /*131c0*/  FMUL.FTZ R26, R13, R10 ;  /* 0x0000000a0d1a7220 */ /* 0x000fe20000410000 */
[----:B------:R-:W-:-:S02]  /*131d0*/  IMAD.U32 R8, R86, 0x10000, RZ ;  /* 0x0001000056087824 */ /* 0x000fc400078e00ff */
[----:B------:R-:W-:Y:S01]  /*131e0*/  FMUL.FTZ R13, R13, R0 ;  /* 0x000000000d0d7220 */ /* 0x000fe20000410000 */
[C---:B------:R-:W-:Y:S01]  /*131f0*/  FFMA.FTZ R20, R4.reuse, R11, -R23 ;  /* 0x0000000b04147223 */ /* 0x040fe20000010817 */
[----:B------:R-:W-:Y:S01]  /*13200*/  FFMA.FTZ R24, R4, R25, R27 ;  /* 0x0000001904187223 */ /* 0x000fe2000001001b */
[----:B------:R-:W-:Y:S01]  /*13210*/  LOP3.LUT R14, R14, 0xffff0000, RZ, 0xc0, !PT ;  /* 0xffff00000e0e7812 */ /* 0x000fe200078ec0ff */
[----:B------:R-:W-:Y:S01]  /*13220*/  FMUL.FTZ R4, R21, R12 ;  /* 0x0000000c15047220 */ /* 0x000fe20000410000 */
[C---:B------:R-:W-:Y:S01]  /*13230*/  FFMA.FTZ R26, R5.reuse, R0, -R26 ;  /* 0x00000000051a7223 */ /* 0x040fe2000001081a */
[----:B------:R-:W-:Y:S01]  /*13240*/  FFMA.FTZ R10, R5, R10, R13 ;  /* 0x0000000a050a7223 */ /* 0x000fe2000001000d */
[-C--:B------:R-:W-:Y:S01]  /*13250*/  FMUL.FTZ R32, R21, R8.reuse ;  /* 0x0000000815207220 */ /* 0x080fe20000410000 */
[----:B------:R-:W-:Y:S01]  /*13260*/  LOP3.LUT R11, R28, 0xffff0000, RZ, 0xc0, !PT ;  /* 0xffff00001c0b7812 */ /* 0x000fe200078ec0ff */
[----:B------:R-:W-:Y:S01]  /*13270*/  FFMA.FTZ R13, R9, R8, -R4 ;  /* 0x00000008090d7223 */ /* 0x000fe20000010804 */
[----:B------:R-:W-:Y:S01]  /*13280*/  LOP3.LUT R15, R15, 0xffff0000, RZ, 0xc0, !PT ;  /* 0xffff00000f0f7812 */ /* 0x000fe200078ec0ff */
[----:B------:R-:W-:Y:S01]  /*13290*/  FFMA.FTZ R32, R9, R12, R32 ;  /* 0x0000000c09207223 */ /* 0x000fe20000010020 */
[----:B------:R-:W-:Y:S01]  /*132a0*/  LOP3.LUT R5, R86, 0xffff0000, RZ, 0xc0, !PT ;  /* 0xffff000056057812 */ /* 0x000fe200078ec0ff */
[----:B------:R-:W-:Y:S01]  /*132b0*/  FMUL.FTZ R9, R14, R11 ;  /* 0x0000000b0e097220 */ /* 0x000fe20000410000 */
[----:B------:R-:W-:-:S02]  /*132c0*/  LOP3.LUT R30, R30, 0xffff0000, RZ, 0xc0, !PT ;  /* 0xffff00001e1e7812 */ /* 0x000fc400078ec0ff */
[----:B------:R-:W-:Y:S01]  /*132d0*/  LOP3.LUT R0, R87, 0xffff0000, RZ, 0xc0, !PT ;  /* 0xffff000057007812 */ /* 0x000fe200078ec0ff */
[-C--:B------:R-:W-:Y:S01]  /*132e0*/  FMUL.FTZ R14, R14, R5.reuse ;  /* 0x000000050e0e7220 */ /* 0x080fe20000410000 */
[----:B------:R-:W-:Y:S01]  /*132f0*/  FFMA.FTZ R12, R6, R5, -R9 ;  /* 0x00000005060c7223 */ /* 0x000fe20000010809 */
[C---:B------:R-:W-:Y:S01]  /*13300*/  FMUL.FTZ R4, R15.reuse, R30 ;  /* 0x0000001e0f047220 */ /* 0x040fe20000410000 */
[----:B------:R-:W-:Y:S01]  /*13310*/  F2FP.BF16.F32.PACK_AB R9, R10, R37 ;  /* 0x000000250a09723e */ /* 0x000fe200000010ff */
[-C--:B------:R-:W-:Y:S01]  /*13320*/  FMUL.FTZ R15, R15, R0.reuse ;  /* 0x000000000f0f7220 */ /* 0x080fe20000410000 */
        /* <DEDUP_REMOVED lines=8> */
[----:B------:R-:W-:Y:S02]  /*133b0*/  F2FP.BF16.F32.PACK_AB R8, R24, R33 ;  /* 0x000000211808723e */ /* 0x000fe400000010ff */
[----:B------:R-:W-:Y:S01]  /*133c0*/  F2FP.BF16.F32.PACK_AB R11, R15, R34 ;  /* 0x000000220f0b723e */ /* 0x000fe200000010ff */
[----:B------:R2:W-:Y:S04]  /*133d0*/  STS.128 [R36], R4 ;  /* 0x0000000424007388 */ /* 0x0005e80000000c00 */
[----:B------:R2:W-:Y:S02]  /*133e0*/  STS.128 [R3+0x10400], R8 ;  /* 0x0104000803007388 */ /* 0x0005e40000000c00 */
.L_x_1903:
[----:B------:R-:W-:Y:S05]  /*133f0*/  BSYNC B0 ;  /* 0x0000000000007941 */ /* 0x000fea0003800000 */
.L_x_1863:
[----:B------:R-:W-:Y:S01]  /*13400*/  @!PT LDS RZ, [RZ] ;  /* 0x00000000fffff984 */ /* 0x000fe20000000800 */
[----:B------:R-:W-:Y:S01]  /*13410*/  @!PT LDS RZ, [RZ] ;  /* 0x00000000fffff984 */ /* 0x000fe20000000800 */
[----:B------:R-:W-:Y:S01]  /*13420*/  @!PT LDS RZ, [RZ] ;  /* 0x00000000fffff984 */ /* 0x000fe20000000800 */
[----:B------:R-:W-:Y:S01]  /*13430*/  @!PT LDS RZ, [RZ] ;  /* 0x00000000fffff984 */ /* 0x000fe20000000800 */
[----:B------:R4:W-:Y:S06]  /*13440*/  MEMBAR.ALL.CTA ;  /* 0x0000000000007992 */ /* 0x0009ec0000008000 */
[----:B----4-:R-:W4:Y:S01]  /*13450*/  FENCE.VIEW.ASYNC.S ;  /* 0x00000000000073c6 */ /* 0x010f220000000000 */
[----:B------:R-:W-:Y:S05]  /*13460*/  WARPSYNC.ALL ;  /* 0x0000000000007948 */ /* 0x000fea0003800000 */
[----:B----4-:R-:W-:Y:S06]  /*13470*/  BAR.SYNC.DEFER_BLOCKING 0xd, 0x100 ;  /* 0x0344000000007b1d */ /* 0x010fec0000010000 */
.L_x_1860:
[----:B------:R-:W-:-:S13]  /*13480*/  ISETP.NE.AND P0, PT, R233, 0x3, PT ;  /* 0x00000003e900780c */ /* 0x000fda0003f05270 */
[----:B------:R-:W-:Y:S05]  /*13490*/  @!P0 BRA `(.L_x_1938) ;  /* 0x0000000000048947 */ /* 0x000fea0003800000 */
[----:B------:R-:W-:Y:S01]  /*134a0*/  BPT.TRAP 0x1 ;  /* 0x000000040000795c */ /* 0x000fe20000300000 */
.L_x_1938:
[----:B-123--:R-:W-:Y:S01]  /*134b0*/  IMAD R5, R22, 0x8, R16 ;  /* 0x0000000816057824 */ /* 0x00efe200078e0210 */
[----:B------:R-:W-:-:S04]  /*134c0*/  SHF.L.U32 R0, R219, 0x1f, RZ ;  /* 0x0000001fdb007819 */ /* 0x000fc800000006ff */
[----:B------:R1:W2:Y:S01]  /*134d0*/  SYNCS.PHASECHK.TRANS64.TRYWAIT P2, [R5+URZ+0x30830], R0 ;  /* 0x03083000050075a7 */ /* 0x0002a2000804017f */
[----:B------:R-:W-:Y:S05]  /*134e0*/  @!P0 BRA `(.L_x_1939) ;  /* 0x0000000000048947 */ /* 0x000fea0003800000 */
[----:B------:R-:W-:Y:S01]  /*134f0*/  BPT.TRAP 0x1 ;  /* 0x000000040000795c */ /* 0x000fe20000300000 */
.L_x_1939:
[----:B0-----:R-:W0:Y:S02]  /*13500*/  S2R R3, SR_TID.X ;  /* 0x0000000000037919 */ /* 0x001e240000002100 */
[----:B0-----:R-:W-:-:S04]  /*13510*/  LOP3.LUT R3, R3, 0x7f, RZ, 0xc0, !PT ;  /* 0x0000007f03037812 */ /* 0x001fc800078ec0ff */
[----:B------:R-:W-:Y:S01]  /*13520*/  ISETP.NE.AND P1, PT, R3, RZ, PT ;  /* 0x000000ff0300720c */ /* 0x000fe20003f25270 */
[----:B--2---:R-:W-:-:S12]  /*13530*/  @P2 BRA `(.L_x_1940) ;  /* 0x0000000000082947 */ /* 0x004fd80003800000 */
[----:B------:R-:W0:Y:S02]  /*13540*/  SYNCS.PHASECHK.TRANS64.TRYWAIT P2, [R5+URZ+0x30830], R0 ;  /* 0x03083000050075a7 */ /* 0x000e24000804017f */
[----:B0-----:R-:W-:Y:S05]  /*13550*/  @!P2 BRA `(.L_x_1941) ;  /* 0x0000018c0070a947 */ /* 0x001fea0003800000 */
.L_x_1940:
[----:B------:R-:W-:Y:S05]  /*13560*/  WARPSYNC.ALL ;  /* 0x0000000000007948 */ /* 0x000fea0003800000 */
[----:B01----:R-:W-:Y:S01]  /*13570*/  VIADD R0, R16, 0x20400 ;  /* 0x0002040010007836 */ /* 0x003fe20000000000 */
[----:B------:R-:W-:Y:S01]  /*13580*/  LOP3.LUT R6, R2, 0x10000, RZ, 0xfc, !PT ;  /* 0x0001000002067812 */ /* 0x000fe200078efcff */
[----:B------:R-:W-:Y:S02]  /*13590*/  IMAD.MOV.U32 R7, RZ, RZ, 0x40000040 ;  /* 0x40000040ff077424 */ /* 0x000fe400078e00ff */
[----:B------:R-:W-:Y:S01]  /*135a0*/  IMAD.MOV.U32 R3, RZ, RZ, 0x40000040 ;  /* 0x40000040ff037424 */ /* 0x000fe200078e00ff */
[----:B------:R-:W-:Y:S01]  /*135b0*/  SHF.R.U32.HI R0, RZ, 0x4, R0 ;  /* 0x00000004ff007819 */ /* 0x000fe20000011600 */
[----:B-----5:R-:W-:Y:S01]  /*135c0*/  WARPGROUP.ARRIVE ;  /* 0x00000000000079c5 */ /* 0x020fe20000000000 */
[----:B------:R-:W-:Y:S01]  /*135d0*/  IMAD.MOV.U32 R225, RZ, RZ, 0x40000040 ;  /* 0x40000040ffe17424 */ /* 0x000fe200078e00ff */
[----:B------:R-:W0:Y:S01]  /*135e0*/  LDC.64 R56, c[0x0][0x9e0] ;  /* 0x00027800ff387b82 */ /* 0x000e220000000a00 */
[----:B------:R-:W-:-:S04]  /*135f0*/  LOP3.LUT R0, R0, 0x3fff, RZ, 0xc0, !PT ;  /* 0x00003fff00007812 */ /* 0x000fc800078ec0ff */
[----:B------:R-:W-:Y:S02]  /*13600*/  LOP3.LUT R4, R0, 0x10000, RZ, 0xfc, !PT ;  /* 0x0001000000047812 */ /* 0x000fe400078efcff */
[C---:B------:R-:W-:Y:S01]  /*13610*/  R2UR UR4, R6.reuse ;  /* 0x00000000060472ca */ /* 0x040fe200000e0000 */
[----:B------:R-:W-:Y:S01]  /*13620*/  VIADD R224, R6, 0x2 ;  /* 0x0000000206e07836 */ /* 0x000fe20000000000 */
[----:B------:R-:W-:Y:S01]  /*13630*/  R2UR UR5, R7 ;  /* 0x00000000070572ca */ /* 0x000fe200000e0000 */
[----:B------:R-:W-:Y:S01]  /*13640*/  IMAD R2, R22, 0x800, R4 ;  /* 0x0000080016027824 */ /* 0x000fe200078e0204 */
[----:B------:R-:W-:Y:S01]  /*13650*/  R2UR UR7, R3 ;  /* 0x00000000030772ca */ /* 0x000fe200000e0000 */
[----:B------:R-:W-:Y:S01]  /*13660*/  IMAD.MOV.U32 R9, RZ, RZ, 0x40000040 ;  /* 0x40000040ff097424 */ /* 0x000fe200078e00ff */
[----:B------:R1:W-:Y:S01]  /*13670*/  STL [R1+0x20], R4 ;  /* 0x0000200401007387 */ /* 0x0003e20000100800 */
[----:B------:R-:W-:Y:S01]  /*13680*/  VIADD R222, R6, 0x4 ;  /* 0x0000000406de7836 */ /* 0x000fe20000000000 */
[C---:B------:R-:W-:Y:S01]  /*13690*/  R2UR UR6, R2.reuse ;  /* 0x00000000020672ca */ /* 0x040fe200000e0000 */
[----:B------:R-:W-:Y:S01]  /*136a0*/  VIADD R8, R2, 0x2 ;  /* 0x0000000202087836 */ /* 0x000fe20000000000 */
[----:B------:R-:W2:Y:S01]  /*136b0*/  LDL R79, [R1+0x2c] ;  /* 0x00002c00014f7983 */ /* 0x000ea20000100800 */
[----:B------:R-:W-:Y:S01]  /*136c0*/  IMAD.MOV.U32 R223, RZ, RZ, 0x40000040 ;  /* 0x40000040ffdf7424 */ /* 0x000fe200078e00ff */
[----:B------:R-:W3:Y:S01]  /*136d0*/  LDC R0, c[0x0][0x448] ;  /* 0x00011200ff007b82 */ /* 0x000ee20000000800 */
[----:B------:R-:W-:-:S02]  /*136e0*/  VIADD R216, R6, 0x6 ;  /* 0x0000000606d87836 */ /* 0x000fc40000000000 */
[----:B------:R-:W-:Y:S01]  /*136f0*/  IMAD.MOV.U32 R217, RZ, RZ, 0x40000040 ;  /* 0x40000040ffd97424 */ /* 0x000fe200078e00ff */
[----:B-1----:R-:W2:Y:S05]  /*13700*/  LDL R4, [R1+0x48] ;  /* 0x0000480001047983 */ /* 0x002eaa0000100800 */
[----:B------:R-:W-:Y:S01]  /*13710*/  HGMMA.64x64x16.F32.BF16 R24, gdesc[UR4], RZ, !UPT, gsb0 ;  /* 0x00e00000041879f0 */ /* 0x000fe2000c0018ff */
[----:B------:R-:W-:Y:S02]  /*13720*/  R2UR UR4, R224 ;  /* 0x00000000e00472ca */ /* 0x000fe400000e0000 */
[----:B------:R-:W-:Y:S02]  /*13730*/  R2UR UR5, R225 ;  /* 0x00000000e10572ca */ /* 0x000fe400000e0000 */
[----:B------:R-:W-:-:S02]  /*13740*/  R2UR UR6, R8 ;  /* 0x00000000080672ca */ /* 0x000fc400000e0000 */
[----:B------:R-:W-:Y:S01]  /*13750*/  R2UR UR7, R9 ;  /* 0x00000000090772ca */ /* 0x000fe200000e0000 */
[----:B------:R-:W-:Y:S02]  /*13760*/  WARPGROUP.DEPBAR.LE gsb0, 0x0 ;  /* 0x00008000000079c5 */ /* 0x000fe40000010000 */
[----:B------:R-:W-:-:S10]  /*13770*/  WARPGROUP.ARRIVE ;  /* 0x00000000000079c5 */ /* 0x000fd40000000000 */
[----:B------:R-:W-:Y:S01]  /*13780*/  HGMMA.64x64x16.F32.BF16 R24, gdesc[UR4], R24, gsb0 ;  /* 0x00e00000041879f0 */ /* 0x000fe20008001818 */
[----:B------:R-:W-:Y:S02]  /*13790*/  VIADD R8, R2, 0x4 ;  /* 0x0000000402087836 */ /* 0x000fe40000000000 */
[----:B------:R-:W-:Y:S01]  /*137a0*/  IMAD.MOV.U32 R9, RZ, RZ, 0x40000040 ;  /* 0x40000040ff097424 */ /* 0x000fe200078e00ff */
[----:B------:R-:W-:Y:S02]  /*137b0*/  R2UR UR4, R222 ;  /* 0x00000000de0472ca */ /* 0x000fe400000e0000 */
[----:B------:R-:W-:Y:S02]  /*137c0*/  R2UR UR5, R223 ;  /* 0x00000000df0572ca */ /* 0x000fe400000e0000 */
[----:B------:R-:W-:Y:S02]  /*137d0*/  R2UR UR6, R8 ;  /* 0x00000000080672ca */ /* 0x000fe400000e0000 */
[----:B------:R-:W-:Y:S01]  /*137e0*/  R2UR UR7, R9 ;  /* 0x00000000090772ca */ /* 0x000fe200000e0000 */
[----:B------:R-:W-:-:S02]  /*137f0*/  WARPGROUP.DEPBAR.LE gsb0, 0x0 ;  /* 0x00008000000079c5 */ /* 0x000fc40000010000 */
        /* <DEDUP_REMOVED lines=12> */
[----:B------:R-:W-:Y:S02]  /*138c0*/  VIADD R8, R2, 0x200 ;  /* 0x0000020002087836 */ /* 0x000fe40000000000 */
[----:B------:R-:W-:Y:S02]  /*138d0*/  IMAD.MOV.U32 R215, RZ, RZ, 0x40000040 ;  /* 0x40000040ffd77424 */ /* 0x000fe400078e00ff */
[----:B------:R-:W-:Y:S01]  /*138e0*/  IMAD.MOV.U32 R9, RZ, RZ, 0x40000040 ;  /* 0x40000040ff097424 */ /* 0x000fe200078e00ff */
[----:B------:R-:W-:Y:S02]  /*138f0*/  R2UR UR4, R214 ;  /* 0x00000000d60472ca */ /* 0x000fe400000e0000 */
[----:B------:R-:W-:-:S02]  /*13900*/  R2UR UR5, R215 ;  /* 0x00000000d70572ca */ /* 0x000fc400000e0000 */
[----:B------:R-:W-:Y:S02]  /*13910*/  R2UR UR6, R8 ;  /* 0x00000000080672ca */ /* 0x000fe400000e0000 */
[----:B------:R-:W-:Y:S01]  /*13920*/  R2UR UR7, R9 ;  /* 0x00000000090772ca */ /* 0x000fe200000e0000 */
[----:B------:R-:W-:Y:S02]  /*13930*/  WARPGROUP.DEPBAR.LE gsb0, 0x0 ;  /* 0x00008000000079c5 */ /* 0x000fe40000010000 */
        /* <DEDUP_REMOVED lines=119> */
[----:B------:R-:W-:Y:S02]  /*140b0*/  R2UR UR5, R9 ;  /* 0x00000000090572ca */ /* 0x000fe400000e0000 */
[----:B---3--:R-:W-:-:S13]  /*140c0*/  ISETP.NE.AND P2, PT, R0, 0x1, PT ;  /* 0x000000010000780c */ /* 0x008fda0003f45270 */
[----:B------:R-:W1:Y:S08]  /*140d0*/  @P2 LDC R3, c[0x0][0x44c] ;  /* 0x00011300ff032b82 */ /* 0x000e700000000800 */
[----:B------:R-:W3:Y:S01]  /*140e0*/  @P2 LDC R23, c[0x0][0x450] ;  /* 0x00011400ff172b82 */ /* 0x000ee20000000800 */
[----:B------:R-:W-:Y:S02]  /*140f0*/  WARPGROUP.DEPBAR.LE gsb0, 0x0 ;  /* 0x00008000000079c5 */ /* 0x000fe40000010000 */
[----:B------:R-:W-:-:S06]  /*14100*/  WARPGROUP.ARRIVE ;  /* 0x00000000000079c5 */ /* 0x000fcc0000000000 */
[----:B------:R-:W-:Y:S01]  /*14110*/  HGMMA.64x64x16.F32.BF16 R24, gdesc[UR4], R24, gsb0 ;  /* 0x00e00000041879f0 */ /* 0x000fe20008001818 */
[----:B--2---:R-:W-:Y:S01]  /*14120*/  IMAD.IADD R0, R4, 0x1, R79 ;  /* 0x0000000104007824 */ /* 0x004fe200078e024f */
[----:B------:R-:W-:-:S03]  /*14130*/  ULDC UR4, c[0x0][0x9dc] ;  /* 0x0002770000047ab9 */ /* 0x000fc60000000800 */
[----:B-1----:R-:W-:-:S04]  /*14140*/  @P2 IMAD.HI.U32 R2, R0, R3, RZ ;  /* 0x0000000300022227 */ /* 0x002fc800078e00ff */
[----:B------:R-:W-:Y:S01]  /*14150*/  IMAD.MOV.U32 R3, RZ, RZ, R0 ;  /* 0x000000ffff037224 */ /* 0x000fe200078e0000 */
[----:B---3--:R-:W-:Y:S01]  /*14160*/  @P2 SHF.R.U32.HI R3, RZ, R23, R2 ;  /* 0x00000017ff032219 */ /* 0x008fe20000011602 */
[----:B------:R-:W-:-:S04]  /*14170*/  IMAD.MOV.U32 R2, RZ, RZ, -0x40 ;  /* 0xffffffc0ff027424 */ /* 0x000fc800078e00ff */
[----:B------:R-:W1:Y:S01]  /*14180*/  SHFL.IDX PT, R58, R3, RZ, 0x1c1f ;  /* 0x001c1fff033a7589 */ /* 0x000e6200000e0000 */
[----:B------:R-:W-:Y:S02]  /*14190*/  IMAD R66, R103, R2, 0x40 ;  /* 0x0000004067427424 */ /* 0x000fe400078e0202 */
[----:B------:R-:W-:Y:S02]  /*141a0*/  @!P1 VIADD R0, R5, 0x30840 ;  /* 0x0003084005009836 */ /* 0x000fe40000000000 */
[----:B------:R-:W-:Y:S01]  /*141b0*/  VIADD R2, R66, 0x1 ;  /* 0x0000000142027836 */ /* 0x000fe20000000000 */
[----:B0-----:R-:W-:Y:S01]  /*141c0*/  ISETP.GE.AND P3, PT, R57, 0x1, PT ;  /* 0x000000013900780c */ /* 0x001fe20003f66270 */
[----:B------:R-:W-:Y:S01]  /*141d0*/  IMAD.U32 R232, RZ, RZ, UR4 ;  /* 0x00000004ffe87e24 */ /* 0x000fe2000f8e00ff */
[----:B------:R-:W-:Y:S01]  /*141e0*/  @!P1 PRMT R0, RZ, 0x654, R0 ;  /* 0x00000654ff009816 */ /* 0x000fe20000000000 */
[----:B------:R-:W-:-:S03]  /*141f0*/  IMAD R2, R229, -0x2, R2 ;  /* 0xfffffffee5027824 */ /* 0x000fc600078e0202 */
[----:B------:R-:W-:Y:S02]  /*14200*/  LOP3.LUT R4, RZ, R232, RZ, 0x33, !PT ;  /* 0x000000e8ff047212 */ /* 0x000fe400078e33ff */
[----:B------:R-:W-:-:S05]  /*14210*/  IADD3 R5, -R220, R2, R221 ;  /* 0x00000002dc057210 */ /* 0x000fca0007ffe1dd */
[C---:B------:R-:W-:Y:S02]  /*14220*/  IMAD.IADD R61, R5.reuse, 0x1, R56 ;  /* 0x00000001053d7824 */ /* 0x040fe400078e0238 */
[----:B------:R-:W-:Y:S01]  /*14230*/  IMAD.IADD R63, R5, 0x1, R4 ;  /* 0x00000001053f7824 */ /* 0x000fe200078e0204 */
[----:B------:R-:W-:-:S03]  /*14240*/  LEA R59, R103, 0xffffffc0, 0x6 ;  /* 0xffffffc0673b7811 */ /* 0x000fc600078e30ff */
[----:B-1----:R-:W-:Y:S01]  /*14250*/  IMAD.IADD R5, R63, 0x1, R58 ;  /* 0x000000013f057824 */ /* 0x002fe200078e023a */
[----:B------:R-:W-:Y:S02]  /*14260*/  WARPGROUP.DEPBAR.LE gsb0, 0x0 ;  /* 0x00008000000079c5 */ /* 0x000fe40000010000 */
[----:B------:R0:W-:Y:S02]  /*14270*/  @!P1 SYNCS.ARRIVE.TRANS64.RED.A1T0 RZ, [R0+URZ], RZ ;  /* 0x000000ff00ff99a7 */ /* 0x0001e4000810043f */
[----:B0-----:R-:W-:-:S04]  /*14280*/  IMAD.IADD R0, R221, 0x1, R66 ;  /* 0x00000001dd007824 */ /* 0x001fc800078e0242 */
[----:B------:R-:W-:-:S05]  /*14290*/  IMAD R76, R229, -0x2, R0 ;  /* 0xfffffffee54c7824 */ /* 0x000fca00078e0200 */
[----:B------:R-:W-:Y:S01]  /*142a0*/  VIADDMNMX R0, R58, R61, R76, PT ;  /* 0x0000003d3a007246 */ /* 0x000fe2000380014c */
[----:B------:R-:W-:Y:S06]  /*142b0*/  @!P3 BRA `(.L_x_1942) ;  /* 0x000000000050b947 */ /* 0x000fec0003800000 */
[----:B------:R-:W-:Y:S01]  /*142c0*/  IADD3 R2, -R220, R221, R58 ;  /* 0x000000dddc027210 */ /* 0x000fe20007ffe13a */
[----:B------:R-:W-:Y:S03]  /*142d0*/  BSSY B0, `(.L_x_1943) ;  /* 0x000000e000007945 */ /* 0x000fe60003800000 */
        /* <DEDUP_REMOVED lines=9> */
.L_x_1944:
[----:B------:R-:W-:-:S13]  /*14370*/  ISETP.NE.AND P4, PT, R57, 0x1, PT ;  /* 0x000000013900780c */ /* 0x000fda0003f85270 */
[----:B------:R-:W0:Y:S02]  /*14380*/  @P4 LDC.64 R64, c[0x0][0x9e8] ;  /* 0x00027a00ff404b82 */ /* 0x000e240000000a00 */
[----:B0-----:R-:W-:-:S05]  /*14390*/  @P4 IMAD.HI.U32 R4, R2, R64, RZ ;  /* 0x0000004002044227 */ /* 0x001fca00078e00ff */
[----:B------:R-:W-:-:S07]  /*143a0*/  @P4 SHF.R.U32.HI R2, RZ, R65, R4 ;  /* 0x00000041ff024219 */ /* 0x000fce0000011604 */
.L_x_1945:
[----:B------:R-:W-:Y:S05]  /*143b0*/  BSYNC B0 ;  /* 0x0000000000007941 */ /* 0x000fea0003800000 */
.L_x_1943:
[----:B------:R-:W-:-:S04]  /*143c0*/  IMAD R2, R2, R57, -R59 ;  /* 0x0000003902027224 */ /* 0x000fc800078e0a3b */
[----:B------:R-:W-:-:S05]  /*143d0*/  IMAD R2, R229, -0x2, R2 ;  /* 0xfffffffee5027824 */ /* 0x000fca00078e0202 */
[----:B------:R-:W-:Y:S02]  /*143e0*/  VIMNMX R5, R5, R2, !PT ;  /* 0x0000000205057248 */ /* 0x000fe40007fe0100 */
[----:B------:R-:W-:-:S07]  /*143f0*/  VIADDMNMX R0, R2, R57, R0, PT ;  /* 0x0000003902007246 */ /* 0x000fce0003800100 */
.L_x_1942:
[C---:B------:R-:W-:Y:S02]  /*14400*/  ISETP.GE.AND P4, PT, R66.reuse, 0x2, PT ;  /* 0x000000024200780c */ /* 0x040fe40003f86270 */
[----:B------:R-:W-:Y:S02]  /*14410*/  ISETP.GE.AND P6, PT, R66, 0x9, PT ;  /* 0x000000094200780c */ /* 0x000fe40003fc6270 */
[----:B------:R-:W-:Y:S02]  /*14420*/  ISETP.GT.AND P5, PT, R5, 0x1, !P4 ;  /* 0x000000010500780c */ /* 0x000fe400067a4270 */
[----:B------:R-:W-:Y:S02]  /*14430*/  P2R R65, PR, RZ, 0x40 ;  /* 0x00000040ff417803 */ /* 0x000fe40000000000 */
[----:B------:R-:W-:-:S04]  /*14440*/  ISETP.LT.OR P5, PT, R0, 0x2, P5 ;  /* 0x000000020000780c */ /* 0x000fc80002fa1670 */
[----:B------:R-:W-:Y:S02]  /*14450*/  FSEL R82, R25, -INF , !P5 ;  /* 0xff80000019527808 */ /* 0x000fe40006800000 */
[----:B------:R-:W-:Y:S02]  /*14460*/  ISETP.GT.AND P5, PT, R5, 0x8, !P6 ;  /* 0x000000080500780c */ /* 0x000fe400077a4270 */
[----:B------:R-:W-:Y:S02]  /*14470*/  ISETP.GE.AND P6, PT, R66, 0xa, PT ;  /* 0x0000000a4200780c */ /* 0x000fe40003fc6270 */
[----:B------:R-:W-:Y:S02]  /*14480*/  ISETP.LT.OR P5, PT, R0, 0x9, P5 ;  /* 0x000000090000780c */ /* 0x000fe40002fa1670 */
[----:B------:R-:W-:Y:S02]  /*14490*/  P2R R67, PR, RZ, 0x40 ;  /* 0x00000040ff437803 */ /* 0x000fe40000000000 */
[----:B------:R-:W-:-:S02]  /*144a0*/  FSEL R74, R28, -INF , !P5 ;  /* 0xff8000001c4a7808 */ /* 0x000fc40006800000 */
[----:B------:R-:W-:Y:S02]  /*144b0*/  ISETP.GT.AND P5, PT, R5, 0x9, !P6 ;  /* 0x000000090500780c */ /* 0x000fe400077a4270 */
[----:B------:R-:W-:Y:S02]  /*144c0*/  ISETP.GE.AND P6, PT, R66, 0x11, PT ;  /* 0x000000114200780c */ /* 0x000fe40003fc6270 */
[----:B------:R-:W-:-:S04]  /*144d0*/  ISETP.LT.OR P5, PT, R0, 0xa, P5 ;  /* 0x0000000a0000780c */ /* 0x000fc80002fa1670 */
        /* <DEDUP_REMOVED lines=61> */
[----:B------:R-:W-:-:S04]  /*148b0*/  ISETP.GT.AND P6, PT, R5, 0x39, !P6 ;  /* 0x000000390500780c */ /* 0x000fc800077c4270 */
[----:B------:R-:W-:Y:S02]  /*148c0*/  ISETP.LT.OR P6, PT, R0, 0x3a, P6 ;  /* 0x0000003a0000780c */ /* 0x000fe400037c1670 */
[----:B------:R-:W0:Y:S02]  /*148d0*/  SHFL.IDX PT, R0, R3, 0x1, 0x1c1f ;  /* 0x003c1f0003007f89 */ /* 0x000e2400000e0000 */
[----:B------:R-:W-:Y:S02]  /*148e0*/  FSEL R24, R53, -INF , !P6 ;  /* 0xff80000035187808 */ /* 0x000fe40007000000 */
[----:B0-----:R-:W-:Y:S01]  /*148f0*/  VIADDMNMX R76, R0, R61, R76, PT ;  /* 0x0000003d004c7246 */ /* 0x001fe2000380014c */
[----:B------:R-:W-:Y:S01]  /*14900*/  IMAD.IADD R23, R63, 0x1, R0 ;  /* 0x000000013f177824 */ /* 0x000fe200078e0200 */
        /* <DEDUP_REMOVED lines=12> */
.L_x_1948:
[----:B------:R-:W-:-:S13]  /*149d0*/  ISETP.NE.AND P6, PT, R57, 0x1, PT ;  /* 0x000000013900780c */ /* 0x000fda0003fc5270 */
[----:B------:R-:W0:Y:S02]  /*149e0*/  @P6 LDC.64 R32, c[0x0][0x9e8] ;  /* 0x00027a00ff206b82 */ /* 0x000e240000000a00 */
[----:B0-----:R-:W-:-:S05]  /*149f0*/  @P6 IMAD.HI.U32 R32, R0, R32, RZ ;  /* 0x0000002000206227 */ /* 0x001fca00078e00ff */
[----:B------:R-:W-:-:S07]  /*14a00*/  @P6 SHF.R.U32.HI R0, RZ, R33, R32 ;  /* 0x00000021ff006219 */ /* 0x000fce0000011620 */
.L_x_1949:
[----:B------:R-:W-:Y:S05]  /*14a10*/  BSYNC B0 ;  /* 0x0000000000007941 */ /* 0x000fea0003800000 */
.L_x_1947:
[----:B------:R-:W-:-:S04]  /*14a20*/  IMAD R0, R0, R57, -R59 ;  /* 0x0000003900007224 */ /* 0x000fc800078e0a3b */
[----:B------:R-:W-:-:S05]  /*14a30*/  IMAD R0, R229, -0x2, R0 ;  /* 0xfffffffee5007824 */ /* 0x000fca00078e0200 */
[----:B------:R-:W-:Y:S02]  /*14a40*/  VIMNMX R23, R23, R0, !PT ;  /* 0x0000000017177248 */ /* 0x000fe40007fe0100 */
[----:B------:R-:W-:-:S07]  /*14a50*/  VIADDMNMX R76, R0, R57, R76, PT ;  /* 0x00000039004c7246 */ /* 0x000fce000380014c */
.L_x_1946:
[----:B------:R-:W-:Y:S01]  /*14a60*/  ISETP.GT.AND P4, PT, R23, 0x1, !P4 ;  /* 0x000000011700780c */ /* 0x000fe20006784270 */
[----:B------:R-:W-:Y:S01]  /*14a70*/  ULDC UR4, c[0x0][0x988] ;  /* 0x0002620000047ab9 */ /* 0x000fe20000000800 */
[----:B------:R-:W-:Y:S02]  /*14a80*/  ISETP.NE.AND P6, PT, R65, RZ, PT ;  /* 0x000000ff4100720c */ /* 0x000fe40003fc5270 */
[----:B------:R-:W-:Y:S02]  /*14a90*/  ISETP.LT.OR P4, PT, R76, 0x2, P4 ;  /* 0x000000024c00780c */ /* 0x000fe40002781670 */
[----:B------:R-:W-:Y:S02]  /*14aa0*/  FMNMX.FTZ R3, R80, R82, !PT ;  /* 0x0000005250037209 */ /* 0x000fe40007810000 */
[----:B------:R-:W-:Y:S02]  /*14ab0*/  FSEL R32, R27, -INF , !P4 ;  /* 0xff8000001b207808 */ /* 0x000fe40006000000 */
        /* <DEDUP_REMOVED lines=20> */
[----:B------:R-:W-:Y:S02]  /*14c00*/  FMNMX.FTZ R3, R44, R3, !PT ;  /* 0x000000032c037209 */ /* 0x000fe40007810000 */
[----:B------:R-:W-:Y:S02]  /*14c10*/  ISETP.GT.AND P4, PT, R23, 0x11, !P4 ;  /* 0x000000111700780c */ /* 0x000fe40006784270 */
[----:B------:R-:W-:Y:S02]  /*14c20*/  FMNMX.FTZ R3, R4, R3, !PT ;  /* 0x0000000304037209 */ /* 0x000fe40007810000 */
[----:B------:R-:W-:Y:S02]  /*14c30*/  ISETP.LT.OR P4, PT, R76, 0x12, P4 ;  /* 0x000000124c00780c */ /* 0x000fe40002781670 */
[----:B------:R-:W-:-:S02]  /*14c40*/  FMNMX.FTZ R3, R48, R3, !PT ;  /* 0x0000000330037209 */ /* 0x000fc40007810000 */
[----:B------:R-:W-:Y:S02]  /*14c50*/  FSEL R70, R35, -INF , !P4 ;  /* 0xff80000023467808 */ /* 0x000fe40006000000 */
[----:B------:R-:W-:Y:S02]  /*14c60*/  ISETP.NE.AND P4, PT, R71, RZ, PT ;  /* 0x000000ff4700720c */ /* 0x000fe40003f85270 */
[----:B------:R-:W-:Y:S02]  /*14c70*/  FMNMX.FTZ R3, R2, R3, !PT ;  /* 0x0000000302037209 */ /* 0x000fe40007810000 */
[----:B------:R-:W-:Y:S02]  /*14c80*/  ISETP.GT.AND P4, PT, R23, 0x18, !P4 ;  /* 0x000000181700780c */ /* 0x000fe40006784270 */
[----:B------:R-:W-:Y:S02]  /*14c90*/  FMNMX.FTZ R3, R52, R3, !PT ;  /* 0x0000000334037209 */ /* 0x000fe40007810000 */
[----:B------:R-:W-:-:S02]  /*14ca0*/  ISETP.LT.OR P4, PT, R76, 0x19, P4 ;  /* 0x000000194c00780c */ /* 0x000fc40002781670 */
[----:B------:R-:W-:Y:S01]  /*14cb0*/  FMNMX.FTZ R27, R24, R3, !PT ;  /* 0x00000003181b7209 */ /* 0x000fe20007810000 */
[----:B------:R-:W-:Y:S01]  /*14cc0*/  IMAD.U32 R3, RZ, RZ, UR4 ;  /* 0x00000004ff037e24 */ /* 0x000fe2000f8e00ff */
[----:B------:R-:W-:Y:S02]  /*14cd0*/  FSEL R38, R38, -INF , !P4 ;  /* 0xff80000026267808 */ /* 0x000fe40006000000 */
[----:B------:R-:W-:Y:S01]  /*14ce0*/  ISETP.NE.AND P4, PT, R72, RZ, PT ;  /* 0x000000ff4800720c */ /* 0x000fe20003f85270 */
[----:B------:R-:W0:Y:S01]  /*14cf0*/  SHFL.BFLY PT, R78, R27, 0x2, 0x1f ;  /* 0x0c401f001b4e7f89 */ /* 0x000e2200000e0000 */
[----:B------:R-:W-:Y:S02]  /*14d00*/  ISETP.NE.AND P6, PT, R25, RZ, PT ;  /* 0x000000ff1900720c */ /* 0x000fe40003fc5270 */
[C---:B------:R-:W-:Y:S02]  /*14d10*/  ISETP.GT.AND P4, PT, R23.reuse, 0x19, !P4 ;  /* 0x000000191700780c */ /* 0x040fe40006784270 */
[----:B------:R-:W-:-:S02]  /*14d20*/  ISETP.GT.AND P5, PT, R23, 0x38, !P5 ;  /* 0x000000381700780c */ /* 0x000fc40006fa4270 */
[C---:B------:R-:W-:Y:S02]  /*14d30*/  ISETP.LT.OR P4, PT, R76.reuse, 0x1a, P4 ;  /* 0x0000001a4c00780c */ /* 0x040fe40002781670 */
[----:B------:R-:W-:Y:S02]  /*14d40*/  ISETP.LT.OR P5, PT, R76, 0x39, P5 ;  /* 0x000000394c00780c */ /* 0x000fe40002fa1670 */
[----:B------:R-:W-:Y:S02]  /*14d50*/  FSEL R72, R39, -INF , !P4 ;  /* 0xff80000027487808 */ /* 0x000fe40006000000 */
[----:B------:R-:W-:Y:S02]  /*14d60*/  ISETP.NE.AND P4, PT, R37, RZ, PT ;  /* 0x000000ff2500720c */ /* 0x000fe40003f85270 */
[----:B------:R-:W-:Y:S02]  /*14d70*/  FSEL R54, R54, -INF , !P5 ;  /* 0xff80000036367808 */ /* 0x000fe40006800000 */
[----:B------:R-:W-:-:S04]  /*14d80*/  ISETP.GT.AND P4, PT, R23, 0x20, !P4 ;  /* 0x000000201700780c */ /* 0x000fc80006784270 */
[----:B------:R-:W-:Y:S02]  /*14d90*/  ISETP.LT.OR P4, PT, R76, 0x21, P4 ;  /* 0x000000214c00780c */ /* 0x000fe40002781670 */
[----:B0-----:R-:W-:Y:S02]  /*14da0*/  FMNMX.FTZ R78, R27, R78, !PT ;  /* 0x0000004e1b4e7209 */ /* 0x001fe40007810000 */
[----:B------:R-:W-:Y:S02]  /*14db0*/  FSEL R42, R42, -INF , !P4 ;  /* 0xff8000002a2a7808 */ /* 0x000fe40006000000 */
[----:B------:R-:W-:Y:S01]  /*14dc0*/  ISETP.NE.AND P4, PT, R73, RZ, PT ;  /* 0x000000ff4900720c */ /* 0x000fe20003f85270 */
[----:B------:R-:W0:Y:S03]  /*14dd0*/  SHFL.BFLY PT, R5, R78, 0x1, 0x1f ;  /* 0x0c201f004e057f89 */ /* 0x000e2600000e0000 */
[----:B------:R-:W-:-:S04]  /*14de0*/  ISETP.GT.AND P4, PT, R23, 0x21, !P4 ;  /* 0x000000211700780c */ /* 0x000fc80006784270 */
[----:B------:R-:W-:-:S04]  /*14df0*/  ISETP.LT.OR P4, PT, R76, 0x22, P4 ;  /* 0x000000224c00780c */ /* 0x000fc80002781670 */
[----:B------:R-:W-:Y:S02]  /*14e00*/  FSEL R30, R43, -INF , !P4 ;  /* 0xff8000002b1e7808 */ /* 0x000fe40006000000 */
[----:B------:R-:W-:-:S04]  /*14e10*/  ISETP.NE.AND P4, PT, R41, RZ, PT ;  /* 0x000000ff2900720c */ /* 0x000fc80003f85270 */
[----:B------:R-:W-:-:S04]  /*14e20*/  ISETP.GT.AND P4, PT, R23, 0x28, !P4 ;  /* 0x000000281700780c */ /* 0x000fc80006784270 */
[----:B------:R-:W-:Y:S02]  /*14e30*/  ISETP.LT.OR P4, PT, R76, 0x29, P4 ;  /* 0x000000294c00780c */ /* 0x000fe40002781670 */
[----:B0-----:R-:W-:Y:S02]  /*14e40*/  FMNMX.FTZ R5, R78, R5, !PT ;  /* 0x000000054e057209 */ /* 0x001fe40007810000 */
[----:B------:R-:W-:Y:S02]  /*14e50*/  FSEL R46, R46, -INF , !P4 ;  /* 0xff8000002e2e7808 */ /* 0x000fe40006000000 */
[----:B------:R-:W-:Y:S01]  /*14e60*/  ISETP.NE.AND P4, PT, R75, RZ, PT ;  /* 0x000000ff4b00720c */ /* 0x000fe20003f85270 */
[----:B------:R-:W-:-:S03]  /*14e70*/  FMUL.FTZ R25, R5, R3 ;  /* 0x0000000305197220 */ /* 0x000fc60000410000 */
[----:B------:R-:W-:-:S04]  /*14e80*/  ISETP.GT.AND P4, PT, R23, 0x29, !P4 ;  /* 0x000000291700780c */ /* 0x000fc80006784270 */
[----:B------:R-:W-:-:S04]  /*14e90*/  ISETP.LT.OR P4, PT, R76, 0x2a, P4 ;  /* 0x0000002a4c00780c */ /* 0x000fc80002781670 */
[----:B------:R-:W-:Y:S02]  /*14ea0*/  FSEL R0, R47, -INF , !P4 ;  /* 0xff8000002f007808 */ /* 0x000fe40006000000 */
[----:B------:R-:W-:Y:S01]  /*14eb0*/  ISETP.NE.AND P4, PT, R45, RZ, PT ;  /* 0x000000ff2d00720c */ /* 0x000fe20003f85270 */
[----:B------:R-:W0:Y:S01]  /*14ec0*/  @P2 LDC R47, c[0x0][0x450] ;  /* 0x00011400ff2f2b82 */ /* 0x000e220000000800 */
[----:B------:R-:W-:Y:S02]  /*14ed0*/  IMAD.MOV.U32 R45, RZ, RZ, R79 ;  /* 0x000000ffff2d7224 */ /* 0x000fe400078e004f */
[----:B------:R-:W-:-:S04]  /*14ee0*/  ISETP.GT.AND P4, PT, R23, 0x30, !P4 ;  /* 0x000000301700780c */ /* 0x000fc80006784270 */
[----:B------:R-:W-:-:S04]  /*14ef0*/  ISETP.LT.OR P4, PT, R76, 0x31, P4 ;  /* 0x000000314c00780c */ /* 0x000fc80002781670 */
[----:B------:R-:W-:Y:S02]  /*14f00*/  FSEL R50, R50, -INF , !P4 ;  /* 0xff80000032327808 */ /* 0x000fe40006000000 */
[----:B------:R-:W-:Y:S02]  /*14f10*/  ISETP.GT.AND P4, PT, R23, RZ, !P6 ;  /* 0x000000ff1700720c */ /* 0x000fe40007784270 */
[----:B------:R-:W-:Y:S02]  /*14f20*/  ISETP.NE.AND P6, PT, R49, RZ, PT ;  /* 0x000000ff3100720c */ /* 0x000fe40003fc5270 */
[----:B------:R-:W-:Y:S02]  /*14f30*/  ISETP.LT.OR P4, PT, R76, 0x1, P4 ;  /* 0x000000014c00780c */ /* 0x000fe40002781670 */
[----:B------:R-:W-:Y:S02]  /*14f40*/  ISETP.GT.AND P6, PT, R23, 0x39, !P6 ;  /* 0x000000391700780c */ /* 0x000fe400077c4270 */
[----:B------:R-:W-:-:S02]  /*14f50*/  FSEL R26, R26, -INF , !P4 ;  /* 0xff8000001a1a7808 */ /* 0x000fc40006000000 */
[----:B------:R-:W-:Y:S02]  /*14f60*/  FSETP.NEU.FTZ.AND P4, PT, R5, -INF , PT ;  /* 0xff8000000500780b */ /* 0x000fe40003f9d000 */
[----:B------:R-:W-:Y:S02]  /*14f70*/  ISETP.LT.OR P6, PT, R76, 0x3a, P6 ;  /* 0x0000003a4c00780c */ /* 0x000fe400037c1670 */
[----:B------:R-:W-:Y:S02]  /*14f80*/  FSEL R29, R25, RZ, P4 ;  /* 0x000000ff191d7208 */ /* 0x000fe40002000000 */
[----:B------:R-:W-:Y:S02]  /*14f90*/  FMNMX.FTZ R25, R26, R32, !PT ;  /* 0x000000201a197209 */ /* 0x000fe40007810000 */
[----:B------:R-:W-:Y:S01]  /*14fa0*/  ISETP.NE.AND P4, PT, R77, RZ, PT ;  /* 0x000000ff4d00720c */ /* 0x000fe20003f85270 */
[--C-:B------:R-:W-:Y:S01]  /*14fb0*/  FFMA.FTZ R31, R64, R3, -R29.reuse ;  /* 0x00000003401f7223 */ /* 0x100fe2000001081d */
[----:B------:R-:W-:Y:S01]  /*14fc0*/  FMNMX.FTZ R25, R66, R25, !PT ;  /* 0x0000001942197209 */ /* 0x000fe20007810000 */
[-CC-:B------:R-:W-:Y:S01]  /*14fd0*/  FFMA.FTZ R37, R4, R3.reuse, -R29.reuse ;  /* 0x0000000304257223 */ /* 0x180fe2000001081d */
[----:B------:R-:W-:Y:S01]  /*14fe0*/  ISETP.GT.AND P4, PT, R23, 0x31, !P4 ;  /* 0x000000311700780c */ /* 0x000fe20006784270 */
[--C-:B------:R-:W-:Y:S01]  /*14ff0*/  FFMA.FTZ R23, R82, R3, -R29.reuse ;  /* 0x0000000352177223 */ /* 0x100fe2000001081d */
[----:B------:R-:W-:Y:S01]  /*15000*/  FMNMX.FTZ R25, R68, R25, !PT ;  /* 0x0000001944197209 */ /* 0x000fe20007810000 */
[--C-:B------:R-:W-:Y:S01]  /*15010*/  FFMA.FTZ R27, R80, R3, -R29.reuse ;  /* 0x00000003501b7223 */ /* 0x100fe2000001081d */
[----:B------:R-:W-:Y:S01]  /*15020*/  ISETP.LT.OR P4, PT, R76, 0x32, P4 ;  /* 0x000000324c00780c */ /* 0x000fe20002781670 */
[----:B------:R-:W-:Y:S01]  /*15030*/  MUFU.EX2 R196, R23 ;  /* 0x0000001700c47308 */ /* 0x000fe20000000800 */
[----:B------:R-:W-:Y:S01]  /*15040*/  FMNMX.FTZ R25, R34, R25, !PT ;  /* 0x0000001922197209 */ /* 0x000fe20007810000 */
[-CC-:B------:R-:W-:Y:S01]  /*15050*/  FFMA.FTZ R74, R74, R3.reuse, -R29.reuse ;  /* 0x000000034a4a7223 */ /* 0x180fe2000001081d */
[----:B------:R-:W-:Y:S01]  /*15060*/  FSEL R78, R51, -INF , !P4 ;  /* 0xff800000334e7808 */ /* 0x000fe20006000000 */
[--C-:B------:R-:W-:Y:S01]  /*15070*/  FFMA.FTZ R62, R62, R3, -R29.reuse ;  /* 0x000000033e3e7223 */ /* 0x100fe2000001081d */
[----:B------:R-:W-:Y:S01]  /*15080*/  FMNMX.FTZ R25, R70, R25, !PT ;  /* 0x0000001946197209 */ /* 0x000fe20007810000 */
[-CC-:B------:R-:W-:Y:S01]  /*15090*/  FFMA.FTZ R60, R60, R3.reuse, -R29.reuse ;  /* 0x000000033c3c7223 */ /* 0x180fe2000001081d */
[----:B------:R-:W-:Y:S01]  /*150a0*/  FSEL R76, R55, -INF , !P6 ;  /* 0xff800000374c7808 */ /* 0x000fe20007000000 */
[--C-:B------:R-:W-:Y:S01]  /*150b0*/  FFMA.FTZ R58, R58, R3, -R29.reuse ;  /* 0x000000033a3a7223 */ /* 0x100fe2000001081d */
[----:B------:R-:W-:Y:S01]  /*150c0*/  FMNMX.FTZ R25, R38, R25, !PT ;  /* 0x0000001926197209 */ /* 0x000fe20007810000 */
[-CC-:B------:R-:W-:Y:S01]  /*150d0*/  FFMA.FTZ R36, R36, R3.reuse, -R29.reuse ;  /* 0x0000000324247223 */ /* 0x180fe2000001081d */
[-CC-:B------:R-:W-:Y:S01]  /*150e0*/  FFMA.FTZ R40, R40, R3.reuse, -R29.reuse ;  /* 0x0000000328287223 */ /* 0x180fe2000001081d */
[--C-:B------:R-:W-:Y:S01]  /*150f0*/  FFMA.FTZ R28, R28, R3, -R29.reuse ;  /* 0x000000031c1c7223 */ /* 0x100fe2000001081d */
[----:B------:R-:W-:Y:S01]  /*15100*/  FMNMX.FTZ R25, R72, R25, !PT ;  /* 0x0000001948197209 */ /* 0x000fe20007810000 */
[-CC-:B------:R-:W-:Y:S01]  /*15110*/  FFMA.FTZ R44, R44, R3.reuse, -R29.reuse ;  /* 0x000000032c2c7223 */ /* 0x180fe2000001081d */
[-CC-:B------:R-:W-:Y:S01]  /*15120*/  FFMA.FTZ R48, R48, R3.reuse, -R29.reuse ;  /* 0x0000000330307223 */ /* 0x180fe2000001081d */
[--C-:B------:R-:W-:Y:S01]  /*15130*/  FFMA.FTZ R2, R2, R3, -R29.reuse ;  /* 0x0000000302027223 */ /* 0x100fe2000001081d */
[----:B------:R-:W-:Y:S01]  /*15140*/  FMNMX.FTZ R25, R42, R25, !PT ;  /* 0x000000192a197209 */ /* 0x000fe20007810000 */
[-CC-:B------:R-:W-:Y:S01]  /*15150*/  FFMA.FTZ R52, R52, R3.reuse, -R29.reuse ;  /* 0x0000000334347223 */ /* 0x180fe2000001081d */
[----:B------:R-:W-:Y:S01]  /*15160*/  FFMA.FTZ R24, R24, R3, -R29 ;  /* 0x0000000318187223 */ /* 0x000fe2000001081d */
[----:B------:R-:W1:Y:S01]  /*15170*/  MUFU.EX2 R27, R27 ;  /* 0x0000001b001b7308 */ /* 0x000e620000000800 */
[----:B------:R-:W-:-:S04]  /*15180*/  FMNMX.FTZ R25, R30, R25, !PT ;  /* 0x000000191e197209 */ /* 0x000fc80007810000 */
[----:B------:R-:W-:-:S03]  /*15190*/  FMNMX.FTZ R25, R46, R25, !PT ;  /* 0x000000192e197209 */ /* 0x000fc60007810000 */
[----:B------:R-:W-:Y:S01]  /*151a0*/  MUFU.EX2 R74, R74 ;  /* 0x0000004a004a7308 */ /* 0x000fe20000000800 */
[----:B------:R-:W-:-:S04]  /*151b0*/  FMNMX.FTZ R25, R0, R25, !PT ;  /* 0x0000001900197209 */ /* 0x000fc80007810000 */
[----:B------:R-:W-:-:S03]  /*151c0*/  FMNMX.FTZ R25, R50, R25, !PT ;  /* 0x0000001932197209 */ /* 0x000fc60007810000 */
[----:B------:R-:W2:Y:S01]  /*151d0*/  MUFU.EX2 R31, R31 ;  /* 0x0000001f001f7308 */ /* 0x000ea20000000800 */
[----:B------:R-:W-:Y:S01]  /*151e0*/  FMNMX.FTZ R25, R78, R25, !PT ;  /* 0x000000194e197209 */ /* 0x000fe20007810000 */
[----:B-1----:R-:W-:Y:S01]  /*151f0*/  FADD.FTZ R41, R27, R196 ;  /* 0x000000c41b297221 */ /* 0x002fe20000010000 */
[----:B------:R-:W-:Y:S02]  /*15200*/  F2FP.BF16.F32.PACK_AB R196, R196, R27 ;  /* 0x0000001bc4c4723e */ /* 0x000fe400000010ff */
[----:B------:R-:W-:-:S03]  /*15210*/  FMNMX.FTZ R25, R54, R25, !PT ;  /* 0x0000001936197209 */ /* 0x000fc60007810000 */
[----:B------:R-:W-:Y:S01]  /*15220*/  MUFU.EX2 R62, R62 ;  /* 0x0000003e003e7308 */ /* 0x000fe20000000800 */
[----:B------:R-:W-:-:S05]  /*15230*/  FMNMX.FTZ R25, R76, R25, !PT ;  /* 0x000000194c197209 */ /* 0x000fca0007810000 */
[----:B------:R-:W1:Y:S02]  /*15240*/  SHFL.BFLY PT, R64, R25, 0x2, 0x1f ;  /* 0x0c401f0019407f89 */ /* 0x000e6400000e0000 */
[----:B------:R-:W3:Y:S01]  /*15250*/  MUFU.EX2 R33, R60 ;  /* 0x0000003c00217308 */ /* 0x000ee20000000800 */
[----:B--2---:R-:W-:-:S07]  /*15260*/  F2FP.BF16.F32.PACK_AB R198, R31, R74 ;  /* 0x0000004a1fc6723e */ /* 0x004fce00000010ff */
[----:B------:R-:W-:Y:S08]  /*15270*/  MUFU.EX2 R58, R58 ;  /* 0x0000003a003a7308 */ /* 0x000ff00000000800 */
[----:B------:R2:W-:Y:S01]  /*15280*/  MUFU.EX2 R39, R2 ;  /* 0x0000000200277308 */ /* 0x0005e20000000800 */
[----:B---3--:R-:W-:Y:S02]  /*15290*/  F2FP.BF16.F32.PACK_AB R192, R33, R62 ;  /* 0x0000003e21c0723e */ /* 0x008fe400000010ff */
[----:B-1----:R-:W-:-:S05]  /*152a0*/  FMNMX.FTZ R64, R25, R64, !PT ;  /* 0x0000004019407209 */ /* 0x002fca0007810000 */
[----:B------:R-:W1:Y:S01]  /*152b0*/  MUFU.EX2 R35, R36 ;  /* 0x0000002400237308 */ /* 0x000e620000000800 */
[----:B--2---:R-:W-:Y:S01]  /*152c0*/  FADD.FTZ R2, R74, R41 ;  /* 0x000000294a027221 */ /* 0x004fe20000010000 */
[----:B------:R-:W2:Y:S03]  /*152d0*/  SHFL.BFLY PT, R23, R64, 0x1, 0x1f ;  /* 0x0c201f0040177f89 */ /* 0x000ea600000e0000 */
[----:B------:R-:W-:-:S03]  /*152e0*/  FADD.FTZ R43, R31, R2 ;  /* 0x000000021f2b7221 */ /* 0x000fc60000010000 */
[----:B------:R-:W-:Y:S08]  /*152f0*/  MUFU.EX2 R40, R40 ;  /* 0x0000002800287308 */ /* 0x000ff00000000800 */
[----:B------:R3:W4:Y:S01]  /*15300*/  MUFU.EX2 R25, R28 ;  /* 0x0000001c00197308 */ /* 0x0007220000000800 */
[----:B-1----:R-:W-:-:S07]  /*15310*/  F2FP.BF16.F32.PACK_AB R194, R35, R58 ;  /* 0x0000003a23c2723e */ /* 0x002fce00000010ff */
[----:B------:R-:W-:Y:S01]  /*15320*/  MUFU.EX2 R44, R44 ;  /* 0x0000002c002c7308 */ /* 0x000fe20000000800 */
[----:B---3--:R-:W1:Y:S01]  /*15330*/  @P2 LDC R28, c[0x0][0x44c] ;  /* 0x00011300ff1c2b82 */ /* 0x008e620000000800 */
[----:B--2---:R-:W-:-:S04]  /*15340*/  FMNMX.FTZ R4, R64, R23, !PT ;  /* 0x0000001740047209 */ /* 0x004fc80007810000 */
[C---:B------:R-:W-:Y:S01]  /*15350*/  FSETP.NEU.FTZ.AND P4, PT, R4.reuse, -INF , PT ;  /* 0xff8000000400780b */ /* 0x040fe20003f9d000 */
[----:B------:R-:W-:Y:S01]  /*15360*/  FMUL.FTZ R23, R4, R3 ;  /* 0x0000000304177220 */ /* 0x000fe20000410000 */
[----:B------:R-:W2:Y:S01]  /*15370*/  MUFU.EX2 R37, R37 ;  /* 0x0000002500257308 */ /* 0x000ea20000000800 */
[----:B----4-:R-:W-:-:S03]  /*15380*/  F2FP.BF16.F32.PACK_AB R188, R25, R40 ;  /* 0x0000002819bc723e */ /* 0x010fc600000010ff */
[----:B------:R-:W-:-:S04]  /*15390*/  FSEL R29, R23, RZ, P4 ;  /* 0x000000ff171d7208 */ /* 0x000fc80002000000 */
[----:B------:R3:W-:Y:S01]  /*153a0*/  MUFU.EX2 R23, R24 ;  /* 0x0000001800177308 */ /* 0x0007e20000000800 */
[-CC-:B------:R-:W-:Y:S01]  /*153b0*/  FFMA.FTZ R26, R26, R3.reuse, -R29.reuse ;  /* 0x000000031a1a7223 */ /* 0x180fe2000001081d */
[-CC-:B------:R-:W-:Y:S01]  /*153c0*/  FFMA.FTZ R32, R32, R3.reuse, -R29.reuse ;  /* 0x0000000320207223 */ /* 0x180fe2000001081d */
[-CC-:B------:R-:W-:Y:S01]  /*153d0*/  FFMA.FTZ R66, R66, R3.reuse, -R29.reuse ;  /* 0x0000000342427223 */ /* 0x180fe2000001081d */
[-CC-:B------:R-:W-:Y:S01]  /*153e0*/  FFMA.FTZ R68, R68, R3.reuse, -R29.reuse ;  /* 0x0000000344447223 */ /* 0x180fe2000001081d */
[-CC-:B------:R-:W-:Y:S01]  /*153f0*/  FFMA.FTZ R34, R34, R3.reuse, -R29.reuse ;  /* 0x0000000322227223 */ /* 0x180fe2000001081d */
[-CC-:B------:R-:W-:Y:S01]  /*15400*/  FFMA.FTZ R70, R70, R3.reuse, -R29.reuse ;  /* 0x0000000346467223 */ /* 0x180fe2000001081d */
[-CC-:B------:R-:W-:Y:S01]  /*15410*/  FFMA.FTZ R38, R38, R3.reuse, -R29.reuse ;  /* 0x0000000326267223 */ /* 0x180fe2000001081d */
[----:B------:R-:W-:Y:S01]  /*15420*/  MUFU.EX2 R26, R26 ;  /* 0x0000001a001a7308 */ /* 0x000fe20000000800 */
[-C--:B------:R-:W-:Y:S01]  /*15430*/  FFMA.FTZ R72, R72, R3.reuse, -R29 ;  /* 0x0000000348487223 */ /* 0x080fe2000001081d */
[----:B---3--:R-:W-:Y:S01]  /*15440*/  FADD.FTZ R24, R62, R43 ;  /* 0x0000002b3e187221 */ /* 0x008fe20000010000 */
[-CC-:B------:R-:W-:Y:S01]  /*15450*/  FFMA.FTZ R42, R42, R3.reuse, -R29.reuse ;  /* 0x000000032a2a7223 */ /* 0x180fe2000001081d */
[-CC-:B------:R-:W-:Y:S01]  /*15460*/  FFMA.FTZ R30, R30, R3.reuse, -R29.reuse ;  /* 0x000000031e1e7223 */ /* 0x180fe2000001081d */
[-CC-:B------:R-:W-:Y:S01]  /*15470*/  FFMA.FTZ R46, R46, R3.reuse, -R29.reuse ;  /* 0x000000032e2e7223 */ /* 0x180fe2000001081d */
[----:B------:R-:W-:Y:S01]  /*15480*/  FADD.FTZ R43, R33, R24 ;  /* 0x00000018212b7221 */ /* 0x000fe20000010000 */
[-CC-:B------:R-:W-:Y:S01]  /*15490*/  FFMA.FTZ R0, R0, R3.reuse, -R29.reuse ;  /* 0x0000000300007223 */ /* 0x180fe2000001081d */
[----:B------:R-:W3:Y:S01]  /*154a0*/  MUFU.EX2 R197, R32 ;  /* 0x0000002000c57308 */ /* 0x000ee20000000800 */
[-C--:B------:R-:W-:Y:S01]  /*154b0*/  FFMA.FTZ R50, R50, R3.reuse, -R29 ;  /* 0x0000000332327223 */ /* 0x080fe2000001081d */
[----:B------:R-:W-:Y:S01]  /*154c0*/  FADD.FTZ R24, R58, R43 ;  /* 0x0000002b3a187221 */ /* 0x000fe20000010000 */
[-CC-:B------:R-:W-:Y:S01]  /*154d0*/  FFMA.FTZ R78, R78, R3.reuse, -R29.reuse ;  /* 0x000000034e4e7223 */ /* 0x180fe2000001081d */
[-CC-:B------:R-:W-:Y:S01]  /*154e0*/  FFMA.FTZ R54, R54, R3.reuse, -R29.reuse ;  /* 0x0000000336367223 */ /* 0x180fe2000001081d */
[----:B------:R-:W-:Y:S01]  /*154f0*/  FFMA.FTZ R29, R76, R3, -R29 ;  /* 0x000000034c1d7223 */ /* 0x000fe2000001081d */
[----:B------:R-:W-:Y:S01]  /*15500*/  FADD.FTZ R43, R35, R24 ;  /* 0x00000018232b7221 */ /* 0x000fe20000010000 */
[----:B-1----:R-:W-:Y:S01]  /*15510*/  @P2 IMAD.HI.U32 R28, R79, R28, RZ ;  /* 0x0000001c4f1c2227 */ /* 0x002fe200078e00ff */
[----:B------:R-:W1:Y:S01]  /*15520*/  MUFU.EX2 R66, R66 ;  /* 0x0000004200427308 */ /* 0x000e620000000800 */
[----:B--2---:R-:W-:-:S03]  /*15530*/  F2FP.BF16.F32.PACK_AB R190, R37, R44 ;  /* 0x0000002c25be723e */ /* 0x004fc600000010ff */
[----:B0-----:R-:W-:-:S04]  /*15540*/  @P2 SHF.R.U32.HI R45, RZ, R47, R28 ;  /* 0x0000002fff2d2219 */ /* 0x001fc8000001161c */
[----:B------:R-:W0:Y:S01]  /*15550*/  MUFU.EX2 R199, R68 ;  /* 0x0000004400c77308 */ /* 0x000e220000000800 */
[----:B---3--:R-:W-:Y:S01]  /*15560*/  FADD.FTZ R41, R26, R197 ;  /* 0x000000c51a297221 */ /* 0x008fe20000010000 */
[----:B------:R-:W-:-:S06]  /*15570*/  F2FP.BF16.F32.PACK_AB R197, R197, R26 ;  /* 0x0000001ac5c5723e */ /* 0x000fcc00000010ff */
[----:B------:R-:W2:Y:S01]  /*15580*/  MUFU.EX2 R34, R34 ;  /* 0x0000002200227308 */ /* 0x000ea20000000800 */
[----:B-1----:R-:W-:-:S07]  /*15590*/  FADD.FTZ R2, R66, R41 ;  /* 0x0000002942027221 */ /* 0x002fce0000010000 */
[----:B------:R-:W1:Y:S01]  /*155a0*/  MUFU.EX2 R193, R70 ;  /* 0x0000004600c17308 */ /* 0x000e620000000800 */
[C---:B0-----:R-:W-:Y:S01]  /*155b0*/  FADD.FTZ R41, R199.reuse, R2 ;  /* 0x00000002c7297221 */ /* 0x041fe20000010000 */
[----:B------:R-:W-:-:S06]  /*155c0*/  F2FP.BF16.F32.PACK_AB R199, R199, R66 ;  /* 0x00000042c7c7723e */ /* 0x000fcc00000010ff */
[----:B------:R-:W-:Y:S01]  /*155d0*/  MUFU.EX2 R38, R38 ;  /* 0x0000002600267308 */ /* 0x000fe20000000800 */
[----:B--2---:R-:W-:-:S07]  /*155e0*/  FADD.FTZ R2, R34, R41 ;  /* 0x0000002922027221 */ /* 0x004fce0000010000 */
[----:B------:R-:W-:Y:S01]  /*155f0*/  MUFU.EX2 R195, R72 ;  /* 0x0000004800c37308 */ /* 0x000fe20000000800 */
[C---:B-1----:R-:W-:Y:S01]  /*15600*/  FADD.FTZ R41, R193.reuse, R2 ;  /* 0x00000002c1297221 */ /* 0x042fe20000010000 */
[----:B------:R-:W-:Y:S01]  /*15610*/  FADD.FTZ R2, R40, R43 ;  /* 0x0000002b28027221 */ /* 0x000fe20000010000 */
[----:B------:R-:W-:-:S03]  /*15620*/  F2FP.BF16.F32.PACK_AB R193, R193, R34 ;  /* 0x00000022c1c1723e */ /* 0x000fc600000010ff */
[----:B------:R-:W-:Y:S02]  /*15630*/  FADD.FTZ R43, R25, R2 ;  /* 0x00000002192b7221 */ /* 0x000fe40000010000 */
[----:B------:R-:W-:Y:S02]  /*15640*/  MUFU.EX2 R42, R42 ;  /* 0x0000002a002a7308 */ /* 0x000fe40000000800 */
[----:B------:R-:W-:Y:S01]  /*15650*/  FADD.FTZ R2, R44, R43 ;  /* 0x0000002b2c027221 */ /* 0x000fe20000010000 */
[----:B------:R-:W-:-:S04]  /*15660*/  IMAD.IADD R43, R106, 0x1, R45 ;  /* 0x000000016a2b7824 */ /* 0x000fc800078e022d */
[----:B------:R-:W-:Y:S01]  /*15670*/  IMAD.IADD R56, R43, 0x1, R56 ;  /* 0x000000012b387824 */ /* 0x000fe200078e0238 */
[----:B------:R-:W-:Y:S08]  /*15680*/  MUFU.EX2 R189, R30 ;  /* 0x0000001e00bd7308 */ /* 0x000ff00000000800 */
[----:B------:R-:W0:Y:S08]  /*15690*/  MUFU.EX2 R48, R48 ;  /* 0x0000003000307308 */ /* 0x000e300000000800 */
[----:B------:R-:W1:Y:S08]  /*156a0*/  MUFU.EX2 R46, R46 ;  /* 0x0000002e002e7308 */ /* 0x000e700000000800 */
[----:B------:R2:W-:Y:S01]  /*156b0*/  MUFU.EX2 R191, R0 ;  /* 0x0000000000bf7308 */ /* 0x0005e20000000800 */
[----:B0-----:R-:W-:-:S07]  /*156c0*/  F2FP.BF16.F32.PACK_AB R184, R39, R48 ;  /* 0x0000003027b8723e */ /* 0x001fce00000010ff */
[----:B------:R-:W0:Y:S01]  /*156d0*/  MUFU.EX2 R52, R52 ;  /* 0x0000003400347308 */ /* 0x000e220000000800 */
[----:B--2---:R-:W-:-:S04]  /*156e0*/  FADD.FTZ R0, R38, R41 ;  /* 0x0000002926007221 */ /* 0x004fc80000010000 */
[C---:B------:R-:W-:Y:S01]  /*156f0*/  FADD.FTZ R41, R195.reuse, R0 ;  /* 0x00000000c3297221 */ /* 0x040fe20000010000 */
[----:B------:R-:W-:Y:S02]  /*15700*/  F2FP.BF16.F32.PACK_AB R195, R195, R38 ;  /* 0x00000026c3c3723e */ /* 0x000fe400000010ff */
[----:B------:R-:W2:Y:S01]  /*15710*/  MUFU.EX2 R50, R50 ;  /* 0x0000003200327308 */ /* 0x000ea20000000800 */
[----:B------:R-:W-:Y:S01]  /*15720*/  FADD.FTZ R0, R42, R41 ;  /* 0x000000292a007221 */ /* 0x000fe20000010000 */
[----:B------:R-:W-:-:S03]  /*15730*/  FADD.FTZ R41, R37, R2 ;  /* 0x0000000225297221 */ /* 0x000fc60000010000 */
[C---:B------:R-:W-:Y:S01]  /*15740*/  FADD.FTZ R27, R189.reuse, R0 ;  /* 0x00000000bd1b7221 */ /* 0x040fe20000010000 */
[----:B------:R-:W-:Y:S01]  /*15750*/  FADD.FTZ R2, R48, R41 ;  /* 0x0000002930027221 */ /* 0x000fe20000010000 */
[----:B------:R-:W-:Y:S01]  /*15760*/  F2FP.BF16.F32.PACK_AB R189, R189, R42 ;  /* 0x0000002abdbd723e */ /* 0x000fe200000010ff */
[----:B------:R-:W3:Y:S01]  /*15770*/  MUFU.EX2 R185, R78 ;  /* 0x0000004e00b97308 */ /* 0x000ee20000000800 */
[----:B-1----:R-:W-:Y:S01]  /*15780*/  FADD.FTZ R0, R46, R27 ;  /* 0x0000001b2e007221 */ /* 0x002fe20000010000 */
[----:B------:R-:W-:Y:S01]  /*15790*/  FADD.FTZ R27, R39, R2 ;  /* 0x00000002271b7221 */ /* 0x000fe20000010000 */
[----:B0-----:R-:W-:Y:S02]  /*157a0*/  F2FP.BF16.F32.PACK_AB R186, R23, R52 ;  /* 0x0000003417ba723e */ /* 0x001fe400000010ff */
[C---:B------:R-:W-:Y:S01]  /*157b0*/  FADD.FTZ R25, R191.reuse, R0 ;  /* 0x00000000bf197221 */ /* 0x040fe20000010000 */
[----:B------:R-:W-:Y:S01]  /*157c0*/  FADD.FTZ R228, R52, R27 ;  /* 0x0000001b34e47221 */ /* 0x000fe20000010000 */
[----:B------:R-:W-:Y:S01]  /*157d0*/  F2FP.BF16.F32.PACK_AB R191, R191, R46 ;  /* 0x0000002ebfbf723e */ /* 0x000fe200000010ff */
[----:B------:R-:W0:Y:S01]  /*157e0*/  MUFU.EX2 R54, R54 ;  /* 0x0000003600367308 */ /* 0x000e220000000800 */
[----:B--2---:R-:W-:Y:S01]  /*157f0*/  FADD.FTZ R0, R50, R25 ;  /* 0x0000001932007221 */ /* 0x004fe20000010000 */
[----:B------:R-:W-:-:S06]  /*15800*/  FADD.FTZ R228, R23, R228 ;  /* 0x000000e417e47221 */ /* 0x000fcc0000010000 */
[----:B------:R-:W1:Y:S01]  /*15810*/  MUFU.EX2 R29, R29 ;  /* 0x0000001d001d7308 */ /* 0x000e620000000800 */
[C---:B---3--:R-:W-:Y:S01]  /*15820*/  FADD.FTZ R23, R185.reuse, R0 ;  /* 0x00000000b9177221 */ /* 0x048fe20000010000 */
[----:B------:R-:W-:-:S03]  /*15830*/  F2FP.BF16.F32.PACK_AB R185, R185, R50 ;  /* 0x00000032b9b9723e */ /* 0x000fc600000010ff */
[----:B0-----:R-:W-:Y:S01]  /*15840*/  FADD.FTZ R0, R54, R23 ;  /* 0x0000001736007221 */ /* 0x001fe20000010000 */
[----:B------:R-:W-:-:S03]  /*15850*/  VIADD R23, R103, 0xfffffffe ;  /* 0xfffffffe67177836 */ /* 0x000fc60000000000 */
[C---:B-1----:R-:W-:Y:S01]  /*15860*/  FADD.FTZ R227, R29.reuse, R0 ;  /* 0x000000001de37221 */ /* 0x042fe20000010000 */
[----:B------:R-:W-:Y:S01]  /*15870*/  F2FP.BF16.F32.PACK_AB R187, R29, R54 ;  /* 0x000000361dbb723e */ /* 0x000fe200000010ff */
[----:B------:R-:W-:Y:S06]  /*15880*/  @!P3 BRA `(.L_x_1950) ;  /* 0x000000000048b947 */ /* 0x000fec0003800000 */
        /* <DEDUP_REMOVED lines=11> */
.L_x_1952:
[----:B------:R-:W-:-:S13]  /*15940*/  ISETP.NE.AND P4, PT, R57, 0x1, PT ;  /* 0x000000013900780c */ /* 0x000fda0003f85270 */
[----:B------:R-:W0:Y:S02]  /*15950*/  @P4 LDC.64 R24, c[0x0][0x9e8] ;  /* 0x00027a00ff184b82 */ /* 0x000e240000000a00 */
[----:B0-----:R-:W-:-:S05]  /*15960*/  @P4 IMAD.HI.U32 R2, R0, R24, RZ ;  /* 0x0000001800024227 */ /* 0x001fca00078e00ff */
[----:B------:R-:W-:-:S07]  /*15970*/  @P4 SHF.R.U32.HI R0, RZ, R25, R2 ;  /* 0x00000019ff004219 */ /* 0x000fce0000011602 */
.L_x_1953:
[----:B------:R-:W-:Y:S05]  /*15980*/  BSYNC B0 ;  /* 0x0000000000007941 */ /* 0x000fea0003800000 */
.L_x_1951:
[----:B------:R-:W-:-:S05]  /*15990*/  IMAD R57, R0, R57, R57 ;  /* 0x0000003900397224 */ /* 0x000fca00078e0239 */
[----:B------:R-:W-:-:S07]  /*159a0*/  VIMNMX R56, R56, R57, PT ;  /* 0x0000003938387248 */ /* 0x000fce0003fe0100 */
.L_x_1950:
[----:B------:R-:W2:Y:S01]  /*159b0*/  LDL R24, [R1+0x4c] ;  /* 0x00004c0001187983 */ /* 0x000ea20000100800 */
[----:B------:R-:W-:Y:S01]  /*159c0*/  SHF.R.S32.HI R25, RZ, 0x1f, R56 ;  /* 0x0000001fff197819 */ /* 0x000fe20000011438 */
[----:B------:R-:W-:Y:S01]  /*159d0*/  BSSY B0, `(.L_x_1954) ;  /* 0x0000313000007945 */ /* 0x000fe20003800000 */
[----:B------:R-:W-:Y:S01]  /*159e0*/  IMAD.MOV.U32 R2, RZ, RZ, 0x3f800000 ;  /* 0x3f800000ff027424 */ /* 0x000fe200078e00ff */
[----:B------:R-:W-:Y:S02]  /*159f0*/  CS2R R150, SRZ ;  /* 0x0000000000967805 */ /* 0x000fe4000001ff00 */
[----:B------:R-:W-:Y:S01]  /*15a00*/  LEA.HI R25, R25, R56, RZ, 0x6 ;  /* 0x0000003819197211 */ /* 0x000fe200078f30ff */
[----:B------:R-:W-:Y:S01]  /*15a10*/  IMAD.MOV.U32 R0, RZ, RZ, 0x3f800000 ;  /* 0x3f800000ff007424 */ /* 0x000fe200078e00ff */
[----:B------:R-:W-:Y:S02]  /*15a20*/  CS2R R148, SRZ ;  /* 0x0000000000947805 */ /* 0x000fe4000001ff00 */
[----:B------:R-:W-:-:S02]  /*15a30*/  CS2R R146, SRZ ;  /* 0x0000000000927805 */ /* 0x000fc4000001ff00 */
[----:B------:R-:W-:Y:S02]  /*15a40*/  SHF.R.S32.HI R25, RZ, 0x6, R25 ;  /* 0x00000006ff197819 */ /* 0x000fe40000011419 */
        /* <DEDUP_REMOVED lines=60> */
[----:B--2---:R-:W-:-:S04]  /*15e10*/  VIMNMX R24, R24, R25, !PT ;  /* 0x0000001918187248 */ /* 0x004fc80007fe0100 */
[----:B------:R-:W-:Y:S01]  /*15e20*/  ISETP.GE.AND P4, PT, R23, R24, PT ;  /* 0x000000181700720c */ /* 0x000fe20003f86270 */
[----:B------:R0:W-:Y:S02]  /*15e30*/  STL [R1+0x1c], R24 ;  /* 0x00001c1801007387 */ /* 0x0001e40000100800 */
[----:B0-----:R-:W-:-:S10]  /*15e40*/  CS2R R24, SRZ ;  /* 0x0000000000187805 */ /* 0x001fd4000001ff00 */
[----:B------:R-:W-:Y:S05]  /*15e50*/  @!P4 BRA `(.L_x_1955) ;  /* 0x0000002c0028c947 */ /* 0x000fea0003800000 */
[----:B------:R-:W-:Y:S01]  /*15e60*/  BSSY B1, `(.L_x_1956) ;  /* 0x00002c5000017945 */ /* 0x000fe20003800000 */
[----:B------:R-:W-:Y:S02]  /*15e70*/  IMAD.MOV.U32 R2, RZ, RZ, 0x3f800000 ;  /* 0x3f800000ff027424 */ /* 0x000fe400078e00ff */
[----:B------:R-:W-:-:S07]  /*15e80*/  IMAD.MOV.U32 R151, RZ, RZ, RZ ;  /* 0x000000ffff977224 */ /* 0x000fce00078e00ff */
.L_x_1975:
[----:B------:R-:W-:-:S05]  /*15e90*/  VIADD R231, R22, 0x1 ;  /* 0x0000000116e77836 */ /* 0x000fca0000000000 */
[----:B------:R-:W-:-:S04]  /*15ea0*/  ISETP.NE.AND P4, PT, R231, 0x2, PT ;  /* 0x00000002e700780c */ /* 0x000fc80003f85270 */
[----:B------:R-:W-:Y:S02]  /*15eb0*/  SEL R230, RZ, 0x1, P4 ;  /* 0x00000001ffe67807 */ /* 0x000fe40002000000 */
[----:B------:R-:W-:Y:S02]  /*15ec0*/  SEL R231, R231, RZ, P4 ;  /* 0x000000ffe7e77207 */ /* 0x000fe40002000000 */
[----:B------:R-:W-:Y:S01]  /*15ed0*/  LOP3.LUT R230, R219, R230, RZ, 0x3c, !PT ;  /* 0x000000e6dbe67212 */ /* 0x000fe200078e3cff */
[----:B------:R-:W-:Y:S06]  /*15ee0*/  @!P0 BRA `(.L_x_1957) ;  /* 0x0000000000048947 */ /* 0x000fec0003800000 */
[----:B------:R-:W-:Y:S01]  /*15ef0*/  BPT.TRAP 0x1 ;  /* 0x000000040000795c */ /* 0x000fe20000300000 */
.L_x_1957:
[----:B------:R-:W-:Y:S01]  /*15f00*/  IMAD R232, R231, 0x8, R16 ;  /* 0x00000008e7e87824 */ /* 0x000fe200078e0210 */
[----:B------:R-:W-:-:S04]  /*15f10*/  SHF.L.U32 R153, R230, 0x1f, RZ ;  /* 0x0000001fe6997819 */ /* 0x000fc800000006ff */
[----:B------:R0:W1:Y:S01]  /*15f20*/  SYNCS.PHASECHK.TRANS64.TRYWAIT P4, [R232+URZ+0x30830], R153 ;  /* 0x03083099e80075a7 */ /* 0x000062000808017f */
[----:B------:R-:W-:Y:S05]  /*15f30*/  @!P0 BRA `(.L_x_1958) ;  /* 0x0000000000048947 */ /* 0x000fea0003800000 */
[----:B------:R-:W-:Y:S01]  /*15f40*/  BPT.TRAP 0x1 ;  /* 0x000000040000795c */ /* 0x000fe20000300000 */
.L_x_1958:
[----:B------:R-:W2:Y:S01]  /*15f50*/  LDL R3, [R1+0x20] ;  /* 0x0000200001037983 */ /* 0x000ea20000100800 */
[----:B------:R-:W-:Y:S01]  /*15f60*/  BSSY B2, `(.L_x_1959) ;  /* 0x0000007000027945 */ /* 0x000fe20003800000 */
[----:B--2---:R-:W-:-:S04]  /*15f70*/  IMAD R152, R231, 0x800, R3 ;  /* 0x00000800e7987824 */ /* 0x004fc800078e0203 */
[C---:B------:R-:W-:Y:S02]  /*15f80*/  VIADD R154, R152.reuse, 0x2 ;  /* 0x00000002989a7836 */ /* 0x040fe40000000000 */
[----:B------:R-:W-:Y:S01]  /*15f90*/  VIADD R3, R152, 0x4 ;  /* 0x0000000498037836 */ /* 0x000fe20000000000 */
[----:B-1----:R-:W-:Y:S06]  /*15fa0*/  @P4 BRA `(.L_x_1960) ;  /* 0x0000000000084947 */ /* 0x002fec0003800000 */
[----:B------:R-:W1:Y:S02]  /*15fb0*/  SYNCS.PHASECHK.TRANS64.TRYWAIT P4, [R232+URZ+0x30830], R153 ;  /* 0x03083099e80075a7 */ /* 0x000e64000808017f */
[----:B-1----:R-:W-:Y:S05]  /*15fc0*/  @!P4 BRA `(.L_x_1961) ;  /* 0x0000016000e8c947 */ /* 0x002fea0003800000 */
.L_x_1960:
[----:B------:R-:W-:Y:S05]  /*15fd0*/  BSYNC B2 ;  /* 0x0000000000027941 */ /* 0x000fea0003800000 */
.L_x_1959:
[----:B------:R-:W-:Y:S01]  /*15fe0*/  R2UR UR4, R154 ;  /* 0x000000009a0472ca */ /* 0x000fe200000e0000 */
[----:B------:R-:W-:Y:S01]  /*15ff0*/  IMAD.MOV.U32 R154, RZ, RZ, R3 ;  /* 0x000000ffff9a7224 */ /* 0x000fe200078e0003 */
[----:B------:R-:W-:Y:S01]  /*16000*/  STL [R1+0xc0], R17 ;  /* 0x0000c01101007387 */ /* 0x000fe20000100800 */
[----:B------:R-:W-:Y:S02]  /*16010*/  IMAD.MOV.U32 R155, RZ, RZ, 0x40000040 ;  /* 0x40000040ff9b7424 */ /* 0x000fe400078e00ff */
[-C--:B------:R-:W-:Y:S01]  /*16020*/  FMUL.FTZ R24, R24, R0.reuse ;  /* 0x0000000018187220 */ /* 0x080fe20000410000 */
[C---:B------:R-:W-:Y:S01]  /*16030*/  VIADD R156, R152.reuse, 0x6 ;  /* 0x00000006989c7836 */ /* 0x040fe20000000000 */
[----:B------:R2:W-:Y:S01]  /*16040*/  STL [R1+0xbc], R16 ;  /* 0x0000bc1001007387 */ /* 0x0005e20000100800 */
[----:B------:R-:W-:Y:S01]  /*16050*/  VIADD R158, R152, 0x204 ;  /* 0x00000204989e7836 */ /* 0x000fe20000000000 */
[C---:B------:R-:W-:Y:S01]  /*16060*/  R2UR UR5, R155.reuse ;  /* 0x000000009b0572ca */ /* 0x040fe200000e0000 */
[----:B01----:R-:W-:Y:S01]  /*16070*/  IMAD.MOV.U32 R153, RZ, RZ, 0x40000040 ;  /* 0x40000040ff997424 */ /* 0x003fe200078e00ff */
[----:B------:R-:W-:Y:S01]  /*16080*/  STL [R1+0xb8], R5 ;  /* 0x0000b80501007387 */ /* 0x000fe20000100800 */
[----:B------:R-:W-:Y:S01]  /*16090*/  R2UR UR58, R156 ;  /* 0x000000009c3a72ca */ /* 0x000fe200000e0000 */
[----:B------:R-:W-:Y:S01]  /*160a0*/  VIADD R156, R152, 0x202 ;  /* 0x00000202989c7836 */ /* 0x000fe20000000000 */
[----:B------:R-:W-:Y:S01]  /*160b0*/  R2UR UR14, R158 ;  /* 0x000000009e0e72ca */ /* 0x000fe200000e0000 */
[----:B------:R0:W-:Y:S01]  /*160c0*/  STL [R1+0xb4], R4 ;  /* 0x0000b40401007387 */ /* 0x0001e20000100800 */
[----:B------:R-:W-:Y:S01]  /*160d0*/  VIADD R158, R152, 0x400 ;  /* 0x00000400989e7836 */ /* 0x000fe20000000000 */
[----:B--2---:R-:W-:Y:S01]  /*160e0*/  MOV R16, UR38 ;  /* 0x0000002600107c02 */ /* 0x004fe20008000f00 */
[----:B------:R-:W-:Y:S01]  /*160f0*/  IMAD.MOV.U32 R157, RZ, RZ, 0x40000040 ;  /* 0x40000040ff9d7424 */ /* 0x000fe200078e00ff */
[----:B------:R-:W-:Y:S01]  /*16100*/  R2UR UR38, R154 ;  /* 0x000000009a2672ca */ /* 0x000fe200000e0000 */
[----:B------:R-:W-:Y:S01]  /*16110*/  VIADD R154, R152, 0x200 ;  /* 0x00000200989a7836 */ /* 0x000fe20000000000 */
[----:B------:R-:W-:Y:S01]  /*16120*/  R2UR UR10, R156 ;  /* 0x000000009c0a72ca */ /* 0x000fe200000e0000 */
[----:B------:R-:W-:Y:S01]  /*16130*/  VIADD R156, R152, 0x402 ;  /* 0x00000402989c7836 */ /* 0x000fe20000000000 */
[----:B------:R-:W-:Y:S01]  /*16140*/  R2UR UR22, R158 ;  /* 0x000000009e1672ca */ /* 0x000fe200000e0000 */
[----:B------:R-:W-:Y:S01]  /*16150*/  VIADD R158, R152, 0x406 ;  /* 0x00000406989e7836 */ /* 0x000fe20000000000 */
[----:B0-----:R-:W-:Y:S01]  /*16160*/  MOV R4, UR39 ;  /* 0x0000002700047c02 */ /* 0x001fe20008000f00 */
[----:B------:R-:W-:Y:S01]  /*16170*/  IMAD.MOV.U32 R159, RZ, RZ, 0x40000040 ;  /* 0x40000040ff9f7424 */ /* 0x000fe200078e00ff */
[----:B------:R-:W-:Y:S01]  /*16180*/  R2UR UR6, R154 ;  /* 0x000000009a0672ca */ /* 0x000fe200000e0000 */
[----:B------:R-:W-:Y:S01]  /*16190*/  VIADD R154, R152, 0x206 ;  /* 0x00000206989a7836 */ /* 0x000fe20000000000 */
[----:B------:R-:W-:Y:S01]  /*161a0*/  R2UR UR39, R155 ;  /* 0x000000009b2772ca */ /* 0x000fe200000e0000 */
[----:B------:R0:W-:Y:S01]  /*161b0*/  STL [R1+0x18], R4 ;  /* 0x0000180401007387 */ /* 0x0001e20000100800 */
[----:B------:R-:W-:Y:S01]  /*161c0*/  MOV R5, UR37 ;  /* 0x0000002500057c02 */ /* 0x000fe20008000f00 */
[-C--:B------:R-:W-:Y:S01]  /*161d0*/  FMUL.FTZ R25, R25, R0.reuse ;  /* 0x0000000019197220 */ /* 0x080fe20000410000 */
[----:B------:R-:W-:Y:S01]  /*161e0*/  R2UR UR18, R154 ;  /* 0x000000009a1272ca */ /* 0x000fe200000e0000 */
[----:B------:R-:W-:Y:S01]  /*161f0*/  VIADD R154, R152, 0x404 ;  /* 0x00000404989a7836 */ /* 0x000fe20000000000 */
[----:B------:R-:W-:Y:S01]  /*16200*/  MOV R3, UR38 ;  /* 0x0000002600037c02 */ /* 0x000fe20008000f00 */
[----:B------:R-:W-:Y:S01]  /*16210*/  UMOV UR38, UR4 ;  /* 0x0000000400267c82 */ /* 0x000fe20008000000 */
[----:B------:R-:W-:Y:S01]  /*16220*/  R2UR UR26, R156 ;  /* 0x000000009c1a72ca */ /* 0x000fe200000e0000 */
[----:B------:R-:W-:Y:S01]  /*16230*/  VIADD R156, R152, 0x604 ;  /* 0x00000604989c7836 */ /* 0x000fe20000000000 */
[----:B------:R-:W-:Y:S01]  /*16240*/  R2UR UR30, R154 ;  /* 0x000000009a1e72ca */ /* 0x000fe200000e0000 */
[----:B------:R-:W-:Y:S01]  /*16250*/  VIADD R154, R152, 0x600 ;  /* 0x00000600989a7836 */ /* 0x000fe20000000000 */
[----:B0-----:R-:W-:Y:S01]  /*16260*/  MOV R4, UR36 ;  /* 0x0000002400047c02 */ /* 0x001fe20008000f00 */
[-C--:B------:R-:W-:Y:S01]  /*16270*/  FMUL.FTZ R28, R28, R0.reuse ;  /* 0x000000001c1c7220 */ /* 0x080fe20000410000 */
[----:B------:R-:W-:Y:S01]  /*16280*/  MOV R236, UR39 ;  /* 0x0000002700ec7c02 */ /* 0x000fe20008000f00 */
[----:B------:R-:W-:Y:S01]  /*16290*/  UMOV UR39, UR5 ;  /* 0x0000000500277c82 */ /* 0x000fe20008000000 */
[----:B------:R-:W-:Y:S01]  /*162a0*/  MOV R17, UR38 ;  /* 0x0000002600117c02 */ /* 0x000fe20008000f00 */
[-C--:B------:R-:W-:Y:S01]  /*162b0*/  FMUL.FTZ R29, R29, R0.reuse ;  /* 0x000000001d1d7220 */ /* 0x080fe20000410000 */
[----:B------:R-:W-:Y:S01]  /*162c0*/  MOV R160, UR39 ;  /* 0x0000002700a07c02 */ /* 0x000fe20008000f00 */
[-C--:B------:R-:W-:Y:S01]  /*162d0*/  FMUL.FTZ R32, R32, R0.reuse ;  /* 0x0000000020207220 */ /* 0x080fe20000410000 */
[----:B------:R-:W-:Y:S01]  /*162e0*/  R2UR UR34, R158 ;  /* 0x000000009e2272ca */ /* 0x000fe200000e0000 */
[----:B------:R-:W-:Y:S01]  /*162f0*/  VIADD R158, R152, 0x602 ;  /* 0x00000602989e7836 */ /* 0x000fe20000000000 */
[----:B------:R-:W-:Y:S01]  /*16300*/  R2UR UR42, R154 ;  /* 0x000000009a2a72ca */ /* 0x000fe200000e0000 */
[C---:B------:R-:W-:Y:S01]  /*16310*/  VIADD R154, R152.reuse, 0x606 ;  /* 0x00000606989a7836 */ /* 0x040fe20000000000 */
[----:B------:R-:W-:Y:S01]  /*16320*/  R2UR UR38, R152 ;  /* 0x00000000982672ca */ /* 0x000fe200000e0000 */
[-C--:B------:R-:W-:Y:S01]  /*16330*/  FMUL.FTZ R33, R33, R0.reuse ;  /* 0x0000000021217220 */ /* 0x080fe20000410000 */
[----:B------:R-:W-:Y:S01]  /*16340*/  R2UR UR39, R153 ;  /* 0x00000000992772ca */ /* 0x000fe200000e0000 */
[-C--:B------:R-:W-:Y:S01]  /*16350*/  FMUL.FTZ R36, R36, R0.reuse ;  /* 0x0000000024247220 */ /* 0x080fe20000410000 */
[----:B------:R-:W-:Y:S01]  /*16360*/  R2UR UR36, R6 ;  /* 0x00000000062472ca */ /* 0x000fe200000e0000 */
[----:B------:R-:W-:Y:S01]  /*16370*/  FMUL.FTZ R37, R37, R0 ;  /* 0x0000000025257220 */ /* 0x000fe20000410000 */
[----:B------:R-:W-:Y:S01]  /*16380*/  R2UR UR37, R7 ;  /* 0x00000000072572ca */ /* 0x000fe200000e0000 */
        /* <DEDUP_REMOVED lines=64> */
[----:B------:R-:W-:Y:S01]  /*16790*/  R2UR UR59, R157 ;  /* 0x000000009d3b72ca */ /* 0x000fe200000e0000 */
[----:B------:R-:W-:Y:S01]  /*167a0*/  IMAD.MOV.U32 R2, RZ, RZ, R160 ;  /* 0x000000ffff027224 */ /* 0x000fe200078e00a0 */
[----:B------:R-:W-:Y:S01]  /*167b0*/  R2UR UR7, R155 ;  /* 0x000000009b0772ca */ /* 0x000fe200000e0000 */
[-C--:B------:R-:W-:Y:S01]  /*167c0*/  FMUL.FTZ R40, R40, R0.reuse ;  /* 0x0000000028287220 */ /* 0x080fe20000410000 */
        /* <DEDUP_REMOVED lines=28> */
[----:B------:R-:W-:Y:S01]  /*16990*/  WARPGROUP.ARRIVE ;  /* 0x00000000000079c5 */ /* 0x000fe20000000000 */
[-C--:B------:R-:W-:Y:S01]  /*169a0*/  FMUL.FTZ R69, R69, R0.reuse ;  /* 0x0000000045457220 */ /* 0x080fe20000410000 */
[-C--:B------:R-:W-:Y:S01]  /*169b0*/  FMUL.FTZ R72, R72, R0.reuse ;  /* 0x0000000048487220 */ /* 0x080fe20000410000 */
[-C--:B------:R-:W-:Y:S01]  /*169c0*/  FMUL.FTZ R73, R73, R0.reuse ;  /* 0x0000000049497220 */ /* 0x080fe20000410000 */
[-C--:B------:R-:W-:Y:S01]  /*169d0*/  FMUL.FTZ R76, R76, R0.reuse ;  /* 0x000000004c4c7220 */ /* 0x080fe20000410000 */
[-C--:B------:R-:W-:Y:S01]  /*169e0*/  FMUL.FTZ R77, R77, R0.reuse ;  /* 0x000000004d4d7220 */ /* 0x080fe20000410000 */
[----:B------:R-:W-:Y:S01]  /*169f0*/  HGMMA.64x64x16.F32.BF16 R152, gdesc[UR36], RZ, !UPT, gsb0 ;  /* 0x00e00000249879f0 */ /* 0x000fe2000c0018ff */
        /* <DEDUP_REMOVED lines=41> */
[----:B------:R-:W2:Y:S01]  /*16c90*/  LDL.LU R0, [R1+0x18] ;  /* 0x0000180001007983 */ /* 0x000ea20000300800 */
[----:B------:R-:W-:-:S02]  /*16ca0*/  R2UR UR57, R217 ;  /* 0x00000000d93972ca */ /* 0x000fc400000e0000 */
[----:B------:R-:W-:Y:S01]  /*16cb0*/  R2UR UR4, R214 ;  /* 0x00000000d60472ca */ /* 0x000fe200000e0000 */
[----:B------:R0:W5:Y:S01]  /*16cc0*/  LDL.LU R17, [R1+0xc0] ;  /* 0x0000c00001117983 */ /* 0x0001620000300800 */
[----:B------:R-:W-:Y:S02]  /*16cd0*/  WARPGROUP.DEPBAR.LE gsb0, 0x0 ;  /* 0x00008000000079c5 */ /* 0x000fe40000010000 */
[----:B------:R-:W-:-:S06]  /*16ce0*/  WARPGROUP.ARRIVE ;  /* 0x00000000000079c5 */ /* 0x000fcc0000000000 */
[----:B------:R-:W-:Y:S01]  /*16cf0*/  HGMMA.64x64x16.F32.BF16 R152, gdesc[UR36], R152, gsb0 ;  /* 0x00e00000249879f0 */ /* 0x000fe20008001898 */
[----:B------:R-:W-:Y:S02]  /*16d00*/  R2UR UR39, R236 ;  /* 0x00000000ec2772ca */ /* 0x000fe400000e0000 */
[----:B------:R-:W-:Y:S02]  /*16d10*/  R2UR UR38, R3 ;  /* 0x00000000032672ca */ /* 0x000fe400000e0000 */
[----:B------:R-:W-:Y:S02]  /*16d20*/  R2UR UR36, R222 ;  /* 0x00000000de2472ca */ /* 0x000fe400000e0000 */
[----:B------:R-:W-:Y:S01]  /*16d30*/  R2UR UR37, R223 ;  /* 0x00000000df2572ca */ /* 0x000fe200000e0000 */
[----:B------:R-:W-:Y:S02]  /*16d40*/  WARPGROUP.DEPBAR.LE gsb0, 0x0 ;  /* 0x00008000000079c5 */ /* 0x000fe40000010000 */
[----:B------:R-:W-:-:S10]  /*16d50*/  WARPGROUP.ARRIVE ;  /* 0x00000000000079c5 */ /* 0x000fd40000000000 */
[----:B------:R-:W-:Y:S03]  /*16d60*/  HGMMA.64x64x16.F32.BF16 R152, gdesc[UR36], R152, gsb0 ;  /* 0x00e00000249879f0 */ /* 0x000fe60008001898 */
[----:B------:R-:W-:Y:S02]  /*16d70*/  WARPGROUP.DEPBAR.LE gsb0, 0x0 ;  /* 0x00008000000079c5 */ /* 0x000fe40000010000 */
[----:B------:R-:W-:-:S06]  /*16d80*/  WARPGROUP.ARRIVE ;  /* 0x00000000000079c5 */ /* 0x000fcc0000000000 */
[----:B------:R-:W-:Y:S01]  /*16d90*/  HGMMA.64x64x16.F32.BF16 R152, gdesc[UR56], R152, gsb0 ;  /* 0x00e00000389879f0 */ /* 0x000fe20008001898 */
[----:B------:R-:W-:Y:S02]  /*16da0*/  R2UR UR5, R215 ;  /* 0x00000000d70572ca */ /* 0x000fe400000e0000 */
[----:B------:R-:W-:Y:S02]  /*16db0*/  WARPGROUP.DEPBAR.LE gsb0, 0x0 ;  /* 0x00008000000079c5 */ /* 0x000fe40000010000 */
[----:B------:R-:W-:-:S09]  /*16dc0*/  WARPGROUP.ARRIVE ;  /* 0x00000000000079c5 */ /* 0x000fd20000000000 */
[----:B------:R-:W-:Y:S01]  /*16dd0*/  HGMMA.64x64x16.F32.BF16 R152, gdesc[UR4], R152, gsb0 ;  /* 0x00e00000049879f0 */ /* 0x000fe20008001898 */
[----:B------:R-:W-:Y:S02]  /*16de0*/  R2UR UR8, R212 ;  /* 0x00000000d40872ca */ /* 0x000fe400000e0000 */
[----:B------:R-:W-:Y:S01]  /*16df0*/  R2UR UR9, R213 ;  /* 0x00000000d50972ca */ /* 0x000fe200000e0000 */
[----:B------:R-:W-:Y:S02]  /*16e00*/  WARPGROUP.DEPBAR.LE gsb0, 0x0 ;  /* 0x00008000000079c5 */ /* 0x000fe40000010000 */
[----:B------:R-:W-:-:S10]  /*16e10*/  WARPGROUP.ARRIVE ;  /* 0x00000000000079c5 */ /* 0x000fd40000000000 */
        /* <DEDUP_REMOVED lines=32> */
[----:B------:R-:W-:Y:S02]  /*17020*/  R2UR UR41, R15 ;  /* 0x000000000f2972ca */ /* 0x000fe400000e0000 */
[----:B------:R-:W-:Y:S02]  /*17030*/  R2UR UR38, R16 ;  /* 0x00000000102672ca */ /* 0x000fe400000e0000 */
[----:B------:R0:W5:Y:S01]  /*17040*/  LDL.LU R16, [R1+0xbc] ;  /* 0x0000bc0001107983 */ /* 0x0001620000300800 */
[----:B------:R-:W-:Y:S02]  /*17050*/  R2UR UR37, R5 ;  /* 0x00000000052572ca */ /* 0x000fe400000e0000 */
[----:B------:R-:W-:Y:S01]  /*17060*/  R2UR UR36, R4 ;  /* 0x00000000042472ca */ /* 0x000fe200000e0000 */
[----:B------:R0:W5:Y:S04]  /*17070*/  LDL.LU R5, [R1+0xb8] ;  /* 0x0000b80001057983 */ /* 0x0001680000300800 */
[----:B------:R0:W5:Y:S01]  /*17080*/  LDL.LU R4, [R1+0xb4] ;  /* 0x0000b40001047983 */ /* 0x0001620000300800 */
[----:B------:R-:W-:-:S02]  /*17090*/  WARPGROUP.DEPBAR.LE gsb0, 0x0 ;  /* 0x00008000000079c5 */ /* 0x000fc40000010000 */
[----:B------:R-:W-:-:S06]  /*170a0*/  WARPGROUP.ARRIVE ;  /* 0x00000000000079c5 */ /* 0x000fcc0000000000 */
        /* <DEDUP_REMOVED lines=16> */
[----:B--2---:R-:W-:Y:S02]  /*171b0*/  R2UR UR39, R0 ;  /* 0x00000000002772ca */ /* 0x004fe400000e0000 */
[----:B------:R-:W-:Y:S02]  /*171c0*/  WARPGROUP.DEPBAR.LE gsb0, 0x0 ;  /* 0x00008000000079c5 */ /* 0x000fe40000010000 */
[----:B0-----:R-:W-:Y:S11]  /*171d0*/  @!P0 BRA `(.L_x_1962) ;  /* 0x0000000000048947 */ /* 0x001ff60003800000 */
[----:B------:R-:W-:Y:S01]  /*171e0*/  BPT.TRAP 0x1 ;  /* 0x000000040000795c */ /* 0x000fe20000300000 */
.L_x_1962:
[----:B------:R-:W-:Y:S01]  /*171f0*/  SHF.L.U32 R2, R219, 0x1f, RZ ;  /* 0x0000001fdb027819 */ /* 0x000fe200000006ff */
[----:B-----5:R-:W-:-:S04]  /*17200*/  IMAD R0, R22, 0x8, R16 ;  /* 0x0000000816007824 */ /* 0x020fc800078e0210 */
[----:B------:R0:W1:Y:S01]  /*17210*/  SYNCS.PHASECHK.TRANS64.TRYWAIT P4, [R0+URZ+0x30850], R2 ;  /* 0x03085002000075a7 */ /* 0x000062000808017f */
[----:B------:R-:W-:Y:S05]  /*17220*/  @!P0 BRA `(.L_x_1963) ;  /* 0x0000000000048947 */ /* 0x000fea0003800000 */
[----:B------:R-:W-:Y:S01]  /*17230*/  BPT.TRAP 0x1 ;  /* 0x000000040000795c */ /* 0x000fe20000300000 */
.L_x_1963:
[----:B------:R-:W-:Y:S04]  /*17240*/  BSSY B2, `(.L_x_1964) ;  /* 0x0000004000027945 */ /* 0x000fe80003800000 */
[----:B-1----:R-:W-:Y:S05]  /*17250*/  @P4 BRA `(.L_x_1965) ;  /* 0x0000000000084947 */ /* 0x002fea0003800000 */
[----:B------:R-:W1:Y:S02]  /*17260*/  SYNCS.PHASECHK.TRANS64.TRYWAIT P4, [R0+URZ+0x30850], R2 ;  /* 0x03085002000075a7 */ /* 0x000e64000808017f */
[----:B-1----:R-:W-:Y:S05]  /*17270*/  @!P4 BRA `(.L_x_1966) ;  /* 0x000001500050c947 */ /* 0x002fea0003800000 */
.L_x_1965:
[----:B------:R-:W-:Y:S05]  /*17280*/  BSYNC B2 ;  /* 0x0000000000027941 */ /* 0x000fea0003800000 */
.L_x_1964:
[----:B01----:R-:W-:Y:S01]  /*17290*/  VIADD R2, R16, 0x400 ;  /* 0x0000040010027836 */ /* 0x003fe20000000000 */
[----:B------:R-:W2:Y:S01]  /*172a0*/  LDL R219, [R1+0x48] ;  /* 0x0000480001db7983 */ /* 0x000ea20000100800 */
[----:B------:R-:W-:Y:S01]  /*172b0*/  IMAD.MOV.U32 R3, RZ, RZ, 0x40000040 ;  /* 0x40000040ff037424 */ /* 0x000fe200078e00ff */
[----:B------:R-:W-:Y:S01]  /*172c0*/  WARPGROUP.ARRIVE ;  /* 0x00000000000079c5 */ /* 0x000fe20000000000 */
[----:B------:R-:W-:Y:S01]  /*172d0*/  @!P1 VIADD R232, R232, 0x30840 ;  /* 0x00030840e8e89836 */ /* 0x000fe20000000000 */
[----:B------:R-:W-:Y:S01]  /*172e0*/  SHF.R.U32.HI R2, RZ, 0x4, R2 ;  /* 0x00000004ff027819 */ /* 0x000fe20000011602 */
[----:B------:R-:W-:-:S03]  /*172f0*/  ULDC UR4, c[0x0][0x9dc] ;  /* 0x0002770000047ab9 */ /* 0x000fc60000000800 */
[----:B------:R-:W-:-:S04]  /*17300*/  LOP3.LUT R2, R2, 0x3fff, RZ, 0xc0, !PT ;  /* 0x00003fff02027812 */ /* 0x000fc800078ec0ff */
[----:B------:R-:W-:-:S05]  /*17310*/  LOP3.LUT R2, R2, 0x2000000, RZ, 0xfc, !PT ;  /* 0x0200000002027812 */ /* 0x000fca00078efcff */
[----:B------:R-:W-:Y:S01]  /*17320*/  IMAD R2, R22, 0x800, R2 ;  /* 0x0000080016027824 */ /* 0x000fe200078e0202 */
[----:B------:R-:W-:Y:S01]  /*17330*/  R2UR UR7, R3 ;  /* 0x00000000030772ca */ /* 0x000fe200000e0000 */
[----:B------:R-:W2:Y:S01]  /*17340*/  LDL R22, [R1+0x2c] ;  /* 0x00002c0001167983 */ /* 0x000ea20000100800 */
[----:B------:R-:W-:Y:S01]  /*17350*/  IMAD.MOV.U32 R3, RZ, RZ, 0x40000040 ;  /* 0x40000040ff037424 */ /* 0x000fe200078e00ff */
[----:B------:R-:W-:Y:S02]  /*17360*/  @!P1 PRMT R232, RZ, 0x654, R232 ;  /* 0x00000654ffe89816 */ /* 0x000fe400000000e8 */
[----:B------:R-:W-:-:S13]  /*17370*/  R2UR UR6, R2 ;  /* 0x00000000020672ca */ /* 0x000fda00000e0000 */
[----:B------:R-:W-:Y:S03]  /*17380*/  HGMMA.64x256x16.F32.BF16 R24, R196, gdesc[UR4].tnspB, R24, gsb0 ;  /* 0x43e00004c4187df0 */ /* 0x000fe60008001818 */
[----:B------:R-:W-:Y:S02]  /*17390*/  WARPGROUP.DEPBAR.LE gsb0, 0x0 ;  /* 0x00008000000079c5 */ /* 0x000fe40000010000 */
[----:B------:R-:W-:Y:S01]  /*173a0*/  VIADD R196, R2, 0x80 ;  /* 0x0000008002c47836 */ /* 0x000fe20000000000 */
[----:B------:R-:W-:Y:S01]  /*173b0*/  WARPGROUP.ARRIVE ;  /* 0x00000000000079c5 */ /* 0x000fe20000000000 */
[----:B------:R-:W-:-:S03]  /*173c0*/  IMAD.MOV.U32 R197, RZ, RZ, 0x40000040 ;  /* 0x40000040ffc57424 */ /* 0x000fc600078e00ff */
[----:B------:R-:W-:Y:S02]  /*173d0*/  R2UR UR6, R196 ;  /* 0x00000000c40672ca */ /* 0x000fe400000e0000 */
[----:B------:R-:W-:-:S15]  /*173e0*/  R2UR UR7, R197 ;  /* 0x00000000c50772ca */ /* 0x000fde00000e0000 */
[----:B------:R-:W-:-:S01]  /*173f0*/  NOP ;  /* 0x0000000000007918 */ /* 0x000fc20000000000 */
[----:B------:R-:W-:Y:S03]  /*17400*/  HGMMA.64x256x16.F32.BF16 R24, R192, gdesc[UR4].tnspB, R24, gsb0 ;  /* 0x43e00004c0187df0 */ /* 0x000fe60008001818 */
[----:B------:R-:W-:Y:S02]  /*17410*/  WARPGROUP.DEPBAR.LE gsb0, 0x0 ;  /* 0x00008000000079c5 */ /* 0x000fe40000010000 */
[C---:B------:R-:W-:Y:S01]  /*17420*/  VIADD R192, R2.reuse, 0x100 ;  /* 0x0000010002c07836 */ /* 0x040fe20000000000 */
[----:B------:R-:W-:Y:S01]  /*17430*/  WARPGROUP.ARRIVE ;  /* 0x00000000000079c5 */ /* 0x000fe20000000000 */
[----:B------:R-:W-:Y:S02]  /*17440*/  IMAD.MOV.U32 R193, RZ, RZ, 0x40000040 ;  /* 0x40000040ffc17424 */ /* 0x000fe400078e00ff */
[----:B------:R-:W-:Y:S01]  /*17450*/  VIADD R2, R2, 0x180 ;  /* 0x0000018002027836 */ /* 0x000fe20000000000 */
[----:B------:R-:W-:-:S02]  /*17460*/  R2UR UR6, R192 ;  /* 0x00000000c00672ca */ /* 0x000fc400000e0000 */
[----:B------:R-:W-:-:S15]  /*17470*/  R2UR UR7, R193 ;  /* 0x00000000c10772ca */ /* 0x000fde00000e0000 */
[----:B------:R-:W-:-:S01]  /*17480*/  NOP ;  /* 0x0000000000007918 */ /* 0x000fc20000000000 */
[----:B------:R-:W-:Y:S01]  /*17490*/  HGMMA.64x256x16.F32.BF16 R24, R188, gdesc[UR4].tnspB, R24, gsb0 ;  /* 0x43e00004bc187df0 */ /* 0x000fe20008001818 */
[----:B------:R-:W-:Y:S02]  /*174a0*/  R2UR UR6, R2 ;  /* 0x00000000020672ca */ /* 0x000fe400000e0000 */
[----:B------:R-:W-:Y:S01]  /*174b0*/  R2UR UR7, R3 ;  /* 0x00000000030772ca */ /* 0x000fe200000e0000 */
[----:B------:R-:W0:Y:S08]  /*174c0*/  @P2 LDC R2, c[0x0][0x450] ;  /* 0x00011400ff022b82 */ /* 0x000e300000000800 */
[----:B------:R-:W1:Y:S01]  /*174d0*/  @P2 LDC R3, c[0x0][0x44c] ;  /* 0x00011300ff032b82 */ /* 0x000e620000000800 */
[----:B------:R-:W-:-:S02]  /*174e0*/  WARPGROUP.DEPBAR.LE gsb0, 0x0 ;  /* 0x00008000000079c5 */ /* 0x000fc40000010000 */
[----:B------:R-:W-:-:S13]  /*174f0*/  WARPGROUP.ARRIVE ;  /* 0x00000000000079c5 */ /* 0x000fda0000000000 */
[----:B------:R-:W-:Y:S03]  /*17500*/  HGMMA.64x256x16.F32.BF16 R24, R184, gdesc[UR4].tnspB, R24, gsb0 ;  /* 0x43e00004b8187df0 */ /* 0x000fe60008001818 */
[----:B------:R-:W-:Y:S02]  /*17510*/  WARPGROUP.DEPBAR.LE gsb0, 0x0 ;  /* 0x00008000000079c5 */ /* 0x000fe40000010000 */
[----:B--2---:R-:W-:Y:S01]  /*17520*/  IMAD.IADD R184, R219, 0x1, R22 ;  /* 0x00000001dbb87824 */ /* 0x004fe200078e0216 */
[----:B------:R2:W-:Y:S01]  /*17530*/  @!P1 SYNCS.ARRIVE.TRANS64.RED.A1T0 RZ, [R232+URZ], RZ ;  /* 0x000000ffe8ff99a7 */ /* 0x0005e2000810043f */
[----:B------:R-:W-:Y:S02]  /*17540*/  IMAD.SHL.U32 R22, R23, 0x40, RZ ;  /* 0x0000004017167824 */ /* 0x000fe400078e00ff */
[----:B-1----:R-:W-:-:S03]  /*17550*/  @P2 IMAD.HI.U32 R3, R184, R3, RZ ;  /* 0x00000003b8032227 */ /* 0x002fc600078e00ff */
[----:B------:R-:W-:Y:S02]  /*17560*/  IADD3 R187, -R22, 0x1, RZ ;  /* 0x0000000116bb7810 */ /* 0x000fe40007ffe1ff */
[----:B0-----:R-:W-:Y:S01]  /*17570*/  @P2 SHF.R.U32.HI R184, RZ, R2, R3 ;  /* 0x00000002ffb82219 */ /* 0x001fe20000011603 */
[----:B--2---:R-:W-:Y:S01]  /*17580*/  IMAD.U32 R232, RZ, RZ, UR4 ;  /* 0x00000004ffe87e24 */ /* 0x004fe2000f8e00ff */
[----:B------:R-:W-:Y:S01]  /*17590*/  ULDC UR4, c[0x0][0x9e0] ;  /* 0x0002780000047ab9 */ /* 0x000fe20000000800 */
[----:B------:R-:W-:Y:S02]  /*175a0*/  IMAD R187, R229, -0x2, R187 ;  /* 0xfffffffee5bb7824 */ /* 0x000fe400078e02bb */
[----:B------:R-:W0:Y:S01]  /*175b0*/  SHFL.IDX PT, R189, R184, RZ, 0x1c1f ;  /* 0x001c1fffb8bd7589 */ /* 0x000e2200000e0000 */
[----:B------:R-:W-:Y:S02]  /*175c0*/  LOP3.LUT R188, RZ, R232, RZ, 0x33, !PT ;  /* 0x000000e8ffbc7212 */ /* 0x000fe400078e33ff */
[----:B------:R-:W-:-:S05]  /*175d0*/  IADD3 R187, -R220, R187, R221 ;  /* 0x000000bbdcbb7210 */ /* 0x000fca0007ffe1dd */
[----:B------:R-:W-:Y:S02]  /*175e0*/  IMAD.IADD R188, R188, 0x1, R187 ;  /* 0x00000001bcbc7824 */ /* 0x000fe400078e02bb */
[----:B------:R-:W-:-:S04]  /*175f0*/  VIADD R187, R187, UR4 ;  /* 0x00000004bbbb7c36 */ /* 0x000fc80008000000 */
[--C-:B0-----:R-:W-:Y:S02]  /*17600*/  IMAD.IADD R186, R187, 0x1, R189.reuse ;  /* 0x00000001bbba7824 */ /* 0x101fe400078e02bd */
[----:B------:R-:W-:Y:S01]  /*17610*/  IMAD.IADD R185, R188, 0x1, R189 ;  /* 0x00000001bcb97824 */ /* 0x000fe200078e02bd */
[----:B------:R-:W-:Y:S06]  /*17620*/  @!P3 BRA `(.L_x_1967) ;  /* 0x000000000060b947 */ /* 0x000fec0003800000 */
[----:B------:R-:W-:Y:S01]  /*17630*/  IADD3 R189, -R220, R221, R189 ;  /* 0x000000dddcbd7210 */ /* 0x000fe20007ffe1bd */
[----:B------:R-:W-:Y:S03]  /*17640*/  BSSY B2, `(.L_x_1968) ;  /* 0x0000012000027945 */ /* 0x000fe60003800000 */
[----:B------:R-:W-:-:S13]  /*17650*/  ISETP.GT.AND P4, PT, R189, -0x1, PT ;  /* 0xffffffffbd00780c */ /* 0x000fda0003f84270 */
[----:B------:R-:W-:Y:S05]  /*17660*/  @P4 BRA `(.L_x_1969) ;  /* 0x0000000000244947 */ /* 0x000fea0003800000 */
[----:B------:R-:W-:Y:S01]  /*17670*/  ULDC UR4, c[0x0][0x9e4] ;  /* 0x0002790000047ab9 */ /* 0x000fe20000000800 */
[----:B------:R-:W-:Y:S01]  /*17680*/  LOP3.LUT R189, RZ, R189, RZ, 0x33, !PT ;  /* 0x000000bdffbd7212 */ /* 0x000fe200078e33ff */
[----:B------:R-:W-:-:S05]  /*17690*/  IMAD.U32 R190, RZ, RZ, UR4 ;  /* 0x00000004ffbe7e24 */ /* 0x000fca000f8e00ff */
[----:B------:R-:W-:-:S13]  /*176a0*/  ISETP.NE.AND P4, PT, R190, 0x1, PT ;  /* 0x00000001be00780c */ /* 0x000fda0003f85270 */
[----:B------:R-:W0:Y:S02]  /*176b0*/  @P4 LDC.64 R2, c[0x0][0x9e8] ;  /* 0x00027a00ff024b82 */ /* 0x000e240000000a00 */
[----:B0-----:R-:W-:-:S05]  /*176c0*/  @P4 IMAD.HI.U32 R2, R189, R2, RZ ;  /* 0x00000002bd024227 */ /* 0x001fca00078e00ff */
[----:B------:R-:W-:-:S04]  /*176d0*/  @P4 SHF.R.U32.HI R189, RZ, R3, R2 ;  /* 0x00000003ffbd4219 */ /* 0x000fc80000011602 */
[----:B------:R-:W-:Y:S01]  /*176e0*/  LOP3.LUT R189, RZ, R189, RZ, 0x33, !PT ;  /* 0x000000bdffbd7212 */ /* 0x000fe200078e33ff */
[----:B------:R-:W-:Y:S06]  /*176f0*/  BRA `(.L_x_1970) ;  /* 0x0000000000187947 */ /* 0x000fec0003800000 */
.L_x_1969:
[----:B------:R-:W-:Y:S02]  /*17700*/  ULDC UR4, c[0x0][0x9e4] ;  /* 0x0002790000047ab9 */ /* 0x000fe40000000800 */
[----:B------:R-:W-:-:S05]  /*17710*/  IMAD.U32 R190, RZ, RZ, UR4 ;  /* 0x00000004ffbe7e24 */ /* 0x000fca000f8e00ff */
[----:B------:R-:W-:-:S13]  /*17720*/  ISETP.NE.AND P4, PT, R190, 0x1, PT ;  /* 0x00000001be00780c */ /* 0x000fda0003f85270 */
[----:B------:R-:W0:Y:S02]  /*17730*/  @P4 LDC.64 R2, c[0x0][0x9e8] ;  /* 0x00027a00ff024b82 */ /* 0x000e240000000a00 */
[----:B0-----:R-:W-:-:S05]  /*17740*/  @P4 IMAD.HI.U32 R2, R189, R2, RZ ;  /* 0x00000002bd024227 */ /* 0x001fca00078e00ff */
[----:B------:R-:W-:-:S07]  /*17750*/  @P4 SHF.R.U32.HI R189, RZ, R3, R2 ;  /* 0x00000003ffbd4219 */ /* 0x000fce0000011602 */
.L_x_1970:
[----:B------:R-:W-:Y:S05]  /*17760*/  BSYNC B2 ;  /* 0x0000000000027941 */ /* 0x000fea0003800000 */
.L_x_1968:
[----:B------:R-:W-:-:S04]  /*17770*/  IMAD R189, R189, R190, -R22 ;  /* 0x000000bebdbd7224 */ /* 0x000fc800078e0a16 */
[----:B------:R-:W-:-:S05]  /*17780*/  IMAD R189, R229, -0x2, R189 ;  /* 0xfffffffee5bd7824 */ /* 0x000fca00078e02bd */
[----:B------:R-:W-:Y:S02]  /*17790*/  VIMNMX R185, R185, R189, !PT ;  /* 0x000000bdb9b97248 */ /* 0x000fe40007fe0100 */
[----:B------:R-:W-:-:S07]  /*177a0*/  VIADDMNMX R186, R189, R190, R186, PT ;  /* 0x000000bebdba7246 */ /* 0x000fce00038001ba */
.L_x_1967:
        /* <DEDUP_REMOVED lines=66> */
.L_x_1973:
[----:B------:R-:W-:Y:S02]  /*17bd0*/  ULDC UR4, c[0x0][0x9e4] ;  /* 0x0002790000047ab9 */ /* 0x000fe40000000800 */
[----:B------:R-:W-:-:S05]  /*17be0*/  IMAD.U32 R165, RZ, RZ, UR4 ;  /* 0x00000004ffa57e24 */ /* 0x000fca000f8e00ff */
[----:B------:R-:W-:-:S13]  /*17bf0*/  ISETP.NE.AND P5, PT, R165, 0x1, PT ;  /* 0x00000001a500780c */ /* 0x000fda0003fa5270 */
[----:B------:R-:W0:Y:S02]  /*17c00*/  @P5 LDC.64 R2, c[0x0][0x9e8] ;  /* 0x00027a00ff025b82 */ /* 0x000e240000000a00 */
[----:B0-----:R-:W-:-:S05]  /*17c10*/  @P5 IMAD.HI.U32 R2, R184, R2, RZ ;  /* 0x00000002b8025227 */ /* 0x001fca00078e00ff */
[----:B------:R-:W-:-:S07]  /*17c20*/  @P5 SHF.R.U32.HI R184, RZ, R3, R2 ;  /* 0x00000003ffb85219 */ /* 0x000fce0000011602 */
.L_x_1974:
[----:B------:R-:W-:Y:S05]  /*17c30*/  BSYNC B2 ;  /* 0x0000000000027941 */ /* 0x000fea0003800000 */
.L_x_1972:
[----:B------:R-:W-:-:S04]  /*17c40*/  IMAD R22, R184, R165, -R22 ;  /* 0x000000a5b8167224 */ /* 0x000fc800078e0a16 */
[----:B------:R-:W-:-:S05]  /*17c50*/  IMAD R22, R229, -0x2, R22 ;  /* 0xfffffffee5167824 */ /* 0x000fca00078e0216 */
[----:B------:R-:W-:Y:S02]  /*17c60*/  VIMNMX R188, R188, R22, !PT ;  /* 0x00000016bcbc7248 */ /* 0x000fe40007fe0100 */
[----:B------:R-:W-:-:S07]  /*17c70*/  VIADDMNMX R187, R22, R165, R187, PT ;  /* 0x000000a516bb7246 */ /* 0x000fce00038001bb */
.L_x_1971:
[----:B------:R-:W-:Y:S01]  /*17c80*/  @!P1 VIADD R0, R0, 0x30860 ;  /* 0x0003086000009836 */ /* 0x000fe20000000000 */
[----:B------:R-:W2:Y:S01]  /*17c90*/  LDL R219, [R1+0x1c] ;  /* 0x00001c0001db7983 */ /* 0x000ea20000100800 */
[----:B------:R-:W-:Y:S02]  /*17ca0*/  ULDC UR4, c[0x0][0x988] ;  /* 0x0002620000047ab9 */ /* 0x000fe40000000800 */
[----:B------:R-:W-:Y:S01]  /*17cb0*/  IMAD.U32 R3, RZ, RZ, UR4 ;  /* 0x00000004ff037e24 */ /* 0x000fe2000f8e00ff */
[----:B------:R-:W-:-:S04]  /*17cc0*/  @!P1 PRMT R0, RZ, 0x654, R0 ;  /* 0x00000654ff009816 */ /* 0x000fc80000000000 */
[----:B------:R0:W-:Y:S02]  /*17cd0*/  @!P1 SYNCS.ARRIVE.TRANS64.RED.A1T0 RZ, [R0+URZ], RZ ;  /* 0x000000ff00ff99a7 */ /* 0x0001e4000810043f */
[----:B0-----:R-:W-:-:S04]  /*17ce0*/  FMNMX.FTZ R0, R152, R5, !PT ;  /* 0x0000000598007209 */ /* 0x001fc80007810000 */
        /* <DEDUP_REMOVED lines=18> */
[----:B0-----:R-:W-:-:S04]  /*17e10*/  FMNMX.FTZ R165, R2, R165, !PT ;  /* 0x000000a502a57209 */ /* 0x001fc80007810000 */
[C---:B------:R-:W-:Y:S01]  /*17e20*/  FSETP.NEU.FTZ.AND P5, PT, R165.reuse, -INF , PT ;  /* 0xff800000a500780b */ /* 0x040fe20003fbd000 */
[----:B------:R-:W-:-:S03]  /*17e30*/  FMUL.FTZ R0, R165, R3 ;  /* 0x00000003a5007220 */ /* 0x000fc60000410000 */
[----:B------:R-:W-:Y:S02]  /*17e40*/  FSEL R2, R165, RZ, P5 ;  /* 0x000000ffa5027208 */ /* 0x000fe40002800000 */
[----:B------:R-:W-:Y:S02]  /*17e50*/  FSEL R0, R0, RZ, P5 ;  /* 0x000000ff00007208 */ /* 0x000fe40002800000 */
[----:B------:R-:W-:Y:S01]  /*17e60*/  ISETP.GT.AND P5, PT, R188, 0x1, P4 ;  /* 0x00000001bc00780c */ /* 0x000fe200027a4270 */
[----:B------:R-:W-:Y:S02]  /*17e70*/  FADD.FTZ R2, -R2, R5 ;  /* 0x0000000502027221 */ /* 0x000fe40000010100 */
[-CC-:B------:R-:W-:Y:S01]  /*17e80*/  FFMA.FTZ R152, R152, R3.reuse, -R0.reuse ;  /* 0x0000000398987223 */ /* 0x180fe20000010800 */
[----:B------:R-:W-:Y:S01]  /*17e90*/  ISETP.LT.OR P6, PT, R187, 0x2, P5 ;  /* 0x00000002bb00780c */ /* 0x000fe20002fc1670 */
[-CC-:B------:R-:W-:Y:S01]  /*17ea0*/  FFMA.FTZ R153, R153, R3.reuse, -R0.reuse ;  /* 0x0000000399997223 */ /* 0x180fe20000010800 */
[----:B------:R-:W-:Y:S01]  /*17eb0*/  ISETP.GT.AND P5, PT, R188, 0x8, P4 ;  /* 0x00000008bc00780c */ /* 0x000fe200027a4270 */
[-C--:B------:R-:W-:Y:S01]  /*17ec0*/  FMUL.FTZ R2, R2, R3.reuse ;  /* 0x0000000302027220 */ /* 0x080fe20000410000 */
[----:B------:R-:W-:Y:S01]  /*17ed0*/  FSEL R155, R155, -INF , !P6 ;  /* 0xff8000009b9b7808 */ /* 0x000fe20007000000 */
[-CC-:B------:R-:W-:Y:S01]  /*17ee0*/  FFMA.FTZ R156, R156, R3.reuse, -R0.reuse ;  /* 0x000000039c9c7223 */ /* 0x180fe20000010800 */
[----:B------:R-:W-:Y:S01]  /*17ef0*/  ISETP.GT.AND P6, PT, R188, 0x9, P4 ;  /* 0x00000009bc00780c */ /* 0x000fe200027c4270 */
[-CC-:B------:R-:W-:Y:S01]  /*17f00*/  FFMA.FTZ R157, R157, R3.reuse, -R0.reuse ;  /* 0x000000039d9d7223 */ /* 0x180fe20000010800 */
[C---:B------:R-:W-:Y:S01]  /*17f10*/  ISETP.LT.OR P5, PT, R187.reuse, 0x9, P5 ;  /* 0x00000009bb00780c */ /* 0x040fe20002fa1670 */
[-CC-:B------:R-:W-:Y:S01]  /*17f20*/  FFMA.FTZ R160, R160, R3.reuse, -R0.reuse ;  /* 0x00000003a0a07223 */ /* 0x180fe20000010800 */
[----:B------:R-:W-:Y:S01]  /*17f30*/  ISETP.LT.OR P6, PT, R187, 0xa, P6 ;  /* 0x0000000abb00780c */ /* 0x000fe200037c1670 */
[-CC-:B------:R-:W-:Y:S01]  /*17f40*/  FFMA.FTZ R161, R161, R3.reuse, -R0.reuse ;  /* 0x00000003a1a17223 */ /* 0x180fe20000010800 */
[----:B------:R-:W-:Y:S01]  /*17f50*/  FSEL R158, R158, -INF , !P5 ;  /* 0xff8000009e9e7808 */ /* 0x000fe20006800000 */
[-CC-:B------:R-:W-:Y:S01]  /*17f60*/  FFMA.FTZ R164, R164, R3.reuse, -R0.reuse ;  /* 0x00000003a4a47223 */ /* 0x180fe20000010800 */
[----:B------:R-:W-:Y:S01]  /*17f70*/  FSEL R159, R159, -INF , !P6 ;  /* 0xff8000009f9f7808 */ /* 0x000fe20007000000 */
[-CC-:B------:R-:W-:Y:S01]  /*17f80*/  FFMA.FTZ R189, R189, R3.reuse, -R0.reuse ;  /* 0x00000003bdbd7223 */ /* 0x180fe20000010800 */
[----:B------:R-:W-:Y:S01]  /*17f90*/  ISETP.GT.AND P6, PT, R188, 0x11, P4 ;  /* 0x00000011bc00780c */ /* 0x000fe200027c4270 */
        /* <DEDUP_REMOVED lines=9> */
[----:B------:R-:W-:Y:S01]  /*18030*/  ISETP.GT.AND P6, PT, R188, 0x19, P4 ;  /* 0x00000019bc00780c */ /* 0x000fe200027c4270 */
[-CC-:B------:R-:W-:Y:S01]  /*18040*/  FFMA.FTZ R177, R177, R3.reuse, -R0.reuse ;  /* 0x00000003b1b17223 */ /* 0x180fe20000010800 */
[----:B------:R-:W-:Y:S01]  /*18050*/  FSEL R162, R162, -INF , !P5 ;  /* 0xff800000a2a27808 */ /* 0x000fe20006800000 */
[-CC-:B------:R-:W-:Y:S01]  /*18060*/  FFMA.FTZ R180, R180, R3.reuse, -R0.reuse ;  /* 0x00000003b4b47223 */ /* 0x180fe20000010800 */
[----:B------:R-:W-:Y:S01]  /*18070*/  ISETP.LT.OR P6, PT, R187, 0x1a, P6 ;  /* 0x0000001abb00780c */ /* 0x000fe200037c1670 */
[----:B------:R-:W-:Y:S01]  /*18080*/  FFMA.FTZ R181, R181, R3, -R0 ;  /* 0x00000003b5b57223 */ /* 0x000fe20000010800 */
[----:B------:R-:W-:Y:S01]  /*18090*/  ISETP.GT.AND P5, PT, R188, 0x18, P4 ;  /* 0x00000018bc00780c */ /* 0x000fe200027a4270 */
[----:B------:R-:W-:Y:S01]  /*180a0*/  MUFU.EX2 R152, R152 ;  /* 0x0000009800987308 */ /* 0x000fe20000000800 */
[----:B------:R-:W-:-:S02]  /*180b0*/  FSEL R167, R167, -INF , !P6 ;  /* 0xff800000a7a77808 */ /* 0x000fc40007000000 */
[----:B------:R-:W-:Y:S02]  /*180c0*/  ISETP.GT.AND P6, PT, R188, 0x21, P4 ;  /* 0x00000021bc00780c */ /* 0x000fe400027c4270 */
[C---:B------:R-:W-:Y:S02]  /*180d0*/  ISETP.LT.OR P5, PT, R187.reuse, 0x19, P5 ;  /* 0x00000019bb00780c */ /* 0x040fe40002fa1670 */
[----:B------:R-:W-:Y:S01]  /*180e0*/  ISETP.LT.OR P6, PT, R187, 0x22, P6 ;  /* 0x00000022bb00780c */ /* 0x000fe200037c1670 */
[----:B------:R-:W0:Y:S01]  /*180f0*/  MUFU.EX2 R0, R2 ;  /* 0x0000000200007308 */ /* 0x000e220000000800 */
[----:B------:R-:W-:Y:S02]  /*18100*/  FSEL R166, R166, -INF , !P5 ;  /* 0xff800000a6a67808 */ /* 0x000fe40006800000 */
[----:B------:R-:W-:Y:S02]  /*18110*/  FSEL R171, R171, -INF , !P6 ;  /* 0xff800000abab7808 */ /* 0x000fe40007000000 */
[----:B------:R-:W-:-:S02]  /*18120*/  ISETP.GT.AND P6, PT, R188, 0x29, P4 ;  /* 0x00000029bc00780c */ /* 0x000fc400027c4270 */
[C---:B------:R-:W-:Y:S01]  /*18130*/  ISETP.GT.AND P5, PT, R188.reuse, 0x20, P4 ;  /* 0x00000020bc00780c */ /* 0x040fe200027a4270 */
[----:B------:R-:W1:Y:S01]  /*18140*/  MUFU.EX2 R153, R153 ;  /* 0x0000009900997308 */ /* 0x000e620000000800 */
[C---:B------:R-:W-:Y:S02]  /*18150*/  ISETP.LT.OR P6, PT, R187.reuse, 0x2a, P6 ;  /* 0x0000002abb00780c */ /* 0x040fe400037c1670 */
[----:B------:R-:W-:Y:S02]  /*18160*/  ISETP.LT.OR P5, PT, R187, 0x21, P5 ;  /* 0x00000021bb00780c */ /* 0x000fe40002fa1670 */
[----:B------:R-:W-:Y:S02]  /*18170*/  FSEL R175, R175, -INF , !P6 ;  /* 0xff800000afaf7808 */ /* 0x000fe40007000000 */
[----:B------:R-:W-:Y:S01]  /*18180*/  ISETP.GT.AND P6, PT, R188, RZ, P4 ;  /* 0x000000ffbc00720c */ /* 0x000fe200027c4270 */
[----:B------:R-:W3:Y:S01]  /*18190*/  MUFU.EX2 R156, R156 ;  /* 0x0000009c009c7308 */ /* 0x000ee20000000800 */
[----:B------:R-:W-:Y:S01]  /*181a0*/  FSEL R170, R170, -INF , !P5 ;  /* 0xff800000aaaa7808 */ /* 0x000fe20006800000 */
[----:B0-----:R-:W-:Y:S01]  /*181b0*/  FFMA.FTZ R2, R0, R228, R152 ;  /* 0x000000e400027223 */ /* 0x001fe20000010098 */
[----:B------:R-:W-:-:S02]  /*181c0*/  ISETP.LT.OR P6, PT, R187, 0x1, P6 ;  /* 0x00000001bb00780c */ /* 0x000fc400037c1670 */
[----:B------:R-:W-:Y:S02]  /*181d0*/  ISETP.GT.AND P5, PT, R188, 0x28, P4 ;  /* 0x00000028bc00780c */ /* 0x000fe400027a4270 */
[----:B------:R-:W-:Y:S01]  /*181e0*/  FSEL R154, R154, -INF , !P6 ;  /* 0xff8000009a9a7808 */ /* 0x000fe20007000000 */
[----:B------:R-:W0:Y:S01]  /*181f0*/  MUFU.EX2 R157, R157 ;  /* 0x0000009d009d7308 */ /* 0x000e220000000800 */
[----:B------:R-:W-:Y:S01]  /*18200*/  ISETP.LT.OR P5, PT, R187, 0x29, P5 ;  /* 0x00000029bb00780c */ /* 0x000fe20002fa1670 */
[----:B-1----:R-:W-:Y:S01]  /*18210*/  FADD.FTZ R2, R153, R2 ;  /* 0x0000000299027221 */ /* 0x002fe20000010000 */
[----:B------:R-:W-:Y:S02]  /*18220*/  FMNMX.FTZ R5, R154, R4, !PT ;  /* 0x000000049a057209 */ /* 0x000fe40007810000 */
[----:B------:R-:W-:Y:S02]  /*18230*/  FSEL R174, R174, -INF , !P5 ;  /* 0xff800000aeae7808 */ /* 0x000fe40006800000 */
[----:B------:R-:W-:Y:S01]  /*18240*/  FMNMX.FTZ R5, R155, R5, !PT ;  /* 0x000000059b057209 */ /* 0x000fe20007810000 */
[----:B------:R-:W1:Y:S01]  /*18250*/  MUFU.EX2 R160, R160 ;  /* 0x000000a000a07308 */ /* 0x000e620000000800 */
[----:B------:R-:W-:Y:S01]  /*18260*/  ISETP.GT.AND P5, PT, R188, 0x30, P4 ;  /* 0x00000030bc00780c */ /* 0x000fe200027a4270 */
[----:B---3--:R-:W-:Y:S01]  /*18270*/  FADD.FTZ R2, R156, R2 ;  /* 0x000000029c027221 */ /* 0x008fe20000010000 */
[----:B------:R-:W-:-:S02]  /*18280*/  FMNMX.FTZ R5, R158, R5, !PT ;  /* 0x000000059e057209 */ /* 0x000fc40007810000 */
[----:B------:R-:W-:Y:S02]  /*18290*/  ISETP.LT.OR P5, PT, R187, 0x31, P5 ;  /* 0x00000031bb00780c */ /* 0x000fe40002fa1670 */
[----:B------:R-:W-:Y:S01]  /*182a0*/  FMNMX.FTZ R5, R159, R5, !PT ;  /* 0x000000059f057209 */ /* 0x000fe20007810000 */
[----:B------:R-:W3:Y:S01]  /*182b0*/  MUFU.EX2 R161, R161 ;  /* 0x000000a100a17308 */ /* 0x000ee20000000800 */
[----:B------:R-:W-:Y:S01]  /*182c0*/  FSEL R178, R178, -INF , !P5 ;  /* 0xff800000b2b27808 */ /* 0x000fe20006800000 */
[----:B0-----:R-:W-:Y:S01]  /*182d0*/  FADD.FTZ R2, R157, R2 ;  /* 0x000000029d027221 */ /* 0x001fe20000010000 */
[----:B------:R-:W-:Y:S02]  /*182e0*/  FMNMX.FTZ R5, R162, R5, !PT ;  /* 0x00000005a2057209 */ /* 0x000fe40007810000 */
[C---:B------:R-:W-:Y:S02]  /*182f0*/  ISETP.GT.AND P5, PT, R188.reuse, 0x31, P4 ;  /* 0x00000031bc00780c */ /* 0x040fe400027a4270 */
[----:B------:R-:W-:Y:S01]  /*18300*/  FMNMX.FTZ R5, R163, R5, !PT ;  /* 0x00000005a3057209 */ /* 0x000fe20007810000 */
[----:B------:R-:W-:Y:S01]  /*18310*/  MUFU.EX2 R164, R164 ;  /* 0x000000a400a47308 */ /* 0x000fe20000000800 */
[----:B------:R-:W-:Y:S01]  /*18320*/  ISETP.GT.AND P6, PT, R188, 0x38, P4 ;  /* 0x00000038bc00780c */ /* 0x000fe200027c4270 */
[----:B-1----:R-:W-:Y:S01]  /*18330*/  FADD.FTZ R2, R160, R2 ;  /* 0x00000002a0027221 */ /* 0x002fe20000010000 */
[----:B------:R-:W-:-:S02]  /*18340*/  FMNMX.FTZ R5, R166, R5, !PT ;  /* 0x00000005a6057209 */ /* 0x000fc40007810000 */
[----:B------:R-:W-:Y:S02]  /*18350*/  ISETP.LT.OR P5, PT, R187, 0x32, P5 ;  /* 0x00000032bb00780c */ /* 0x000fe40002fa1670 */
[----:B------:R-:W-:Y:S01]  /*18360*/  FMNMX.FTZ R5, R167, R5, !PT ;  /* 0x00000005a7057209 */ /* 0x000fe20007810000 */
[----:B------:R-:W0:Y:S01]  /*18370*/  MUFU.EX2 R189, R189 ;  /* 0x000000bd00bd7308 */ /* 0x000e220000000800 */
[----:B------:R-:W-:Y:S01]  /*18380*/  ISETP.GT.AND P4, PT, R188, 0x39, P4 ;  /* 0x00000039bc00780c */ /* 0x000fe20002784270 */
[----:B---3--:R-:W-:Y:S01]  /*18390*/  FADD.FTZ R2, R161, R2 ;  /* 0x00000002a1027221 */ /* 0x008fe20000010000 */
[----:B------:R-:W-:Y:S02]  /*183a0*/  FMNMX.FTZ R5, R170, R5, !PT ;  /* 0x00000005aa057209 */ /* 0x000fe40007810000 */
[----:B------:R-:W-:Y:S02]  /*183b0*/  ISETP.LT.OR P6, PT, R187, 0x39, P6 ;  /* 0x00000039bb00780c */ /* 0x000fe400037c1670 */
[----:B------:R-:W-:Y:S01]  /*183c0*/  FMNMX.FTZ R5, R171, R5, !PT ;  /* 0x00000005ab057209 */ /* 0x000fe20007810000 */
[----:B------:R-:W-:Y:S01]  /*183d0*/  MUFU.EX2 R168, R168 ;  /* 0x000000a800a87308 */ /* 0x000fe20000000800 */
[----:B------:R-:W-:-:S02]  /*183e0*/  FSEL R179, R179, -INF , !P5 ;  /* 0xff800000b3b37808 */ /* 0x000fc40006800000 */
[----:B------:R-:W-:Y:S02]  /*183f0*/  FMNMX.FTZ R5, R174, R5, !PT ;  /* 0x00000005ae057209 */ /* 0x000fe40007810000 */
[----:B------:R-:W-:Y:S02]  /*18400*/  ISETP.LT.OR P4, PT, R187, 0x3a, P4 ;  /* 0x0000003abb00780c */ /* 0x000fe40002781670 */
[----:B------:R-:W-:Y:S01]  /*18410*/  FMNMX.FTZ R5, R175, R5, !PT ;  /* 0x00000005af057209 */ /* 0x000fe20007810000 */
[----:B------:R-:W1:Y:S01]  /*18420*/  MUFU.EX2 R169, R169 ;  /* 0x000000a900a97308 */ /* 0x000e620000000800 */
[----:B------:R-:W-:Y:S02]  /*18430*/  FSEL R182, R182, -INF , !P6 ;  /* 0xff800000b6b67808 */ /* 0x000fe40007000000 */
[----:B------:R-:W-:Y:S02]  /*18440*/  FMNMX.FTZ R5, R178, R5, !PT ;  /* 0x00000005b2057209 */ /* 0x000fe40007810000 */
[----:B------:R-:W-:-:S02]  /*18450*/  FSEL R183, R183, -INF , !P4 ;  /* 0xff800000b7b77808 */ /* 0x000fc40006000000 */
[----:B------:R-:W-:Y:S01]  /*18460*/  FMNMX.FTZ R5, R179, R5, !PT ;  /* 0x00000005b3057209 */ /* 0x000fe20007810000 */
[----:B------:R-:W-:Y:S01]  /*18470*/  MUFU.EX2 R172, R172 ;  /* 0x000000ac00ac7308 */ /* 0x000fe20000000800 */
[----:B------:R-:W-:Y:S02]  /*18480*/  F2FP.BF16.F32.PACK_AB R196, R153, R152 ;  /* 0x0000009899c4723e */ /* 0x000fe400000010ff */
[----:B------:R-:W-:Y:S02]  /*18490*/  FMNMX.FTZ R5, R182, R5, !PT ;  /* 0x00000005b6057209 */ /* 0x000fe40007810000 */
[----:B0-----:R-:W-:Y:S02]  /*184a0*/  F2FP.BF16.F32.PACK_AB R194, R189, R164 ;  /* 0x000000a4bdc2723e */ /* 0x001fe400000010ff */
[----:B------:R-:W-:Y:S01]  /*184b0*/  FMNMX.FTZ R5, R183, R5, !PT ;  /* 0x00000005b7057209 */ /* 0x000fe20007810000 */
[----:B------:R-:W0:Y:S01]  /*184c0*/  MUFU.EX2 R173, R173 ;  /* 0x000000ad00ad7308 */ /* 0x000e220000000800 */
[----:B------:R-:W-:-:S02]  /*184d0*/  F2FP.BF16.F32.PACK_AB R198, R157, R156 ;  /* 0x0000009c9dc6723e */ /* 0x000fc400000010ff */
[----:B------:R-:W-:Y:S01]  /*184e0*/  F2FP.BF16.F32.PACK_AB R192, R161, R160 ;  /* 0x000000a0a1c0723e */ /* 0x000fe200000010ff */
[----:B------:R-:W3:Y:S01]  /*184f0*/  SHFL.BFLY PT, R22, R5, 0x2, 0x1f ;  /* 0x0c401f0005167f89 */ /* 0x000ee200000e0000 */
[----:B-1----:R-:W-:-:S03]  /*18500*/  F2FP.BF16.F32.PACK_AB R188, R169, R168 ;  /* 0x000000a8a9bc723e */ /* 0x002fc600000010ff */
[----:B------:R-:W-:Y:S08]  /*18510*/  MUFU.EX2 R176, R176 ;  /* 0x000000b000b07308 */ /* 0x000ff00000000800 */
[----:B------:R-:W1:Y:S01]  /*18520*/  MUFU.EX2 R177, R177 ;  /* 0x000000b100b17308 */ /* 0x000e620000000800 */
[----:B0-----:R-:W-:-:S07]  /*18530*/  F2FP.BF16.F32.PACK_AB R190, R173, R172 ;  /* 0x000000acadbe723e */ /* 0x001fce00000010ff */
[----:B------:R-:W-:Y:S01]  /*18540*/  MUFU.EX2 R180, R180 ;  /* 0x000000b400b47308 */ /* 0x000fe20000000800 */
[----:B---3--:R-:W-:-:S07]  /*18550*/  FMNMX.FTZ R5, R5, R22, !PT ;  /* 0x0000001605057209 */ /* 0x008fce0007810000 */
[----:B------:R-:W0:Y:S01]  /*18560*/  MUFU.EX2 R181, R181 ;  /* 0x000000b500b57308 */ /* 0x000e220000000800 */
[----:B------:R-:W3:Y:S01]  /*18570*/  SHFL.BFLY PT, R152, R5, 0x1, 0x1f ;  /* 0x0c201f0005987f89 */ /* 0x000ee200000e0000 */
[----:B-1----:R-:W-:Y:S02]  /*18580*/  F2FP.BF16.F32.PACK_AB R184, R177, R176 ;  /* 0x000000b0b1b8723e */ /* 0x002fe400000010ff */
[----:B0-----:R-:W-:Y:S02]  /*18590*/  F2FP.BF16.F32.PACK_AB R186, R181, R180 ;  /* 0x000000b4b5ba723e */ /* 0x001fe400000010ff */
[----:B---3--:R-:W-:-:S04]  /*185a0*/  FMNMX.FTZ R152, R5, R152, !PT ;  /* 0x0000009805987209 */ /* 0x008fc80007810000 */
[C---:B------:R-:W-:Y:S01]  /*185b0*/  FSETP.NEU.FTZ.AND P4, PT, R152.reuse, -INF , PT ;  /* 0xff8000009800780b */ /* 0x040fe20003f9d000 */
[----:B------:R-:W-:-:S03]  /*185c0*/  FMUL.FTZ R5, R152, R3 ;  /* 0x0000000398057220 */ /* 0x000fc60000410000 */
[----:B------:R-:W-:Y:S02]  /*185d0*/  FSEL R22, R152, RZ, P4 ;  /* 0x000000ff98167208 */ /* 0x000fe40002000000 */
[----:B------:R-:W-:Y:S02]  /*185e0*/  FSEL R5, R5, RZ, P4 ;  /* 0x000000ff05057208 */ /* 0x000fe40002000000 */
[----:B--2---:R-:W-:Y:S01]  /*185f0*/  ISETP.GT.AND P4, PT, R23, R219, PT ;  /* 0x000000db1700720c */ /* 0x004fe20003f84270 */
[----:B------:R-:W-:Y:S01]  /*18600*/  FADD.FTZ R22, -R22, R4 ;  /* 0x0000000416167221 */ /* 0x000fe20000010100 */
[----:B------:R-:W-:Y:S01]  /*18610*/  FADD.FTZ R4, R164, R2 ;  /* 0x00000002a4047221 */ /* 0x000fe20000010000 */
[-CC-:B------:R-:W-:Y:S01]  /*18620*/  FFMA.FTZ R154, R154, R3.reuse, -R5.reuse ;  /* 0x000000039a9a7223 */ /* 0x180fe20000010805 */
[-CC-:B------:R-:W-:Y:S01]  /*18630*/  FFMA.FTZ R155, R155, R3.reuse, -R5.reuse ;  /* 0x000000039b9b7223 */ /* 0x180fe20000010805 */
[-C--:B------:R-:W-:Y:S01]  /*18640*/  FMUL.FTZ R22, R22, R3.reuse ;  /* 0x0000000316167220 */ /* 0x080fe20000410000 */
[-CC-:B------:R-:W-:Y:S01]  /*18650*/  FFMA.FTZ R158, R158, R3.reuse, -R5.reuse ;  /* 0x000000039e9e7223 */ /* 0x180fe20000010805 */
[-CC-:B------:R-:W-:Y:S01]  /*18660*/  FFMA.FTZ R159, R159, R3.reuse, -R5.reuse ;  /* 0x000000039f9f7223 */ /* 0x180fe20000010805 */
[-CC-:B------:R-:W-:Y:S01]  /*18670*/  FFMA.FTZ R162, R162, R3.reuse, -R5.reuse ;  /* 0x00000003a2a27223 */ /* 0x180fe20000010805 */
[----:B------:R-:W-:Y:S01]  /*18680*/  MUFU.EX2 R154, R154 ;  /* 0x0000009a009a7308 */ /* 0x000fe20000000800 */
[-CC-:B------:R-:W-:Y:S01]  /*18690*/  FFMA.FTZ R163, R163, R3.reuse, -R5.reuse ;  /* 0x00000003a3a37223 */ /* 0x180fe20000010805 */
[-CC-:B------:R-:W-:Y:S01]  /*186a0*/  FFMA.FTZ R166, R166, R3.reuse, -R5.reuse ;  /* 0x00000003a6a67223 */ /* 0x180fe20000010805 */
[-CC-:B------:R-:W-:Y:S01]  /*186b0*/  FFMA.FTZ R167, R167, R3.reuse, -R5.reuse ;  /* 0x00000003a7a77223 */ /* 0x180fe20000010805 */
[-CC-:B------:R-:W-:Y:S01]  /*186c0*/  FFMA.FTZ R170, R170, R3.reuse, -R5.reuse ;  /* 0x00000003aaaa7223 */ /* 0x180fe20000010805 */
[-CC-:B------:R-:W-:Y:S01]  /*186d0*/  FFMA.FTZ R171, R171, R3.reuse, -R5.reuse ;  /* 0x00000003abab7223 */ /* 0x180fe20000010805 */
[-CC-:B------:R-:W-:Y:S01]  /*186e0*/  FFMA.FTZ R174, R174, R3.reuse, -R5.reuse ;  /* 0x00000003aeae7223 */ /* 0x180fe20000010805 */
[-CC-:B------:R-:W-:Y:S01]  /*186f0*/  FFMA.FTZ R175, R175, R3.reuse, -R5.reuse ;  /* 0x00000003afaf7223 */ /* 0x180fe20000010805 */
[----:B------:R0:W1:Y:S01]  /*18700*/  MUFU.EX2 R2, R22 ;  /* 0x0000001600027308 */ /* 0x0000620000000800 */
[-CC-:B------:R-:W-:Y:S01]  /*18710*/  FFMA.FTZ R178, R178, R3.reuse, -R5.reuse ;  /* 0x00000003b2b27223 */ /* 0x180fe20000010805 */
[----:B------:R-:W-:Y:S01]  /*18720*/  FADD.FTZ R4, R189, R4 ;  /* 0x00000004bd047221 */ /* 0x000fe20000010000 */
[-CC-:B------:R-:W-:Y:S01]  /*18730*/  FFMA.FTZ R179, R179, R3.reuse, -R5.reuse ;  /* 0x00000003b3b37223 */ /* 0x180fe20000010805 */
[-CC-:B------:R-:W-:Y:S01]  /*18740*/  FFMA.FTZ R182, R182, R3.reuse, -R5.reuse ;  /* 0x00000003b6b67223 */ /* 0x180fe20000010805 */
[----:B------:R-:W-:Y:S01]  /*18750*/  FFMA.FTZ R5, R183, R3, -R5 ;  /* 0x00000003b7057223 */ /* 0x000fe20000010805 */
[----:B------:R-:W-:Y:S01]  /*18760*/  FADD.FTZ R4, R168, R4 ;  /* 0x00000004a8047221 */ /* 0x000fe20000010000 */
[----:B------:R-:W-:Y:S01]  /*18770*/  VIADD R23, R23, 0xffffffff ;  /* 0xffffffff17177836 */ /* 0x000fe20000000000 */
[----:B------:R-:W2:Y:S01]  /*18780*/  MUFU.EX2 R155, R155 ;  /* 0x0000009b009b7308 */ /* 0x000ea20000000800 */
[----:B------:R-:W-:-:S02]  /*18790*/  IMAD.MOV.U32 R219, RZ, RZ, R230 ;  /* 0x000000ffffdb7224 */ /* 0x000fc400078e00e6 */
[----:B------:R-:W-:Y:S01]  /*187a0*/  FADD.FTZ R4, R169, R4 ;  /* 0x00000004a9047221 */ /* 0x000fe20000010000 */
[----:B0-----:R-:W-:-:S03]  /*187b0*/  IMAD.MOV.U32 R22, RZ, RZ, R231 ;  /* 0x000000ffff167224 */ /* 0x001fc600078e00e7 */
[----:B------:R-:W-:Y:S01]  /*187c0*/  FADD.FTZ R4, R172, R4 ;  /* 0x00000004ac047221 */ /* 0x000fe20000010000 */
[----:B------:R-:W0:Y:S01]  /*187d0*/  MUFU.EX2 R158, R158 ;  /* 0x0000009e009e7308 */ /* 0x000e220000000800 */
[----:B-1----:R-:W-:Y:S02]  /*187e0*/  FFMA.FTZ R227, R2, R227, R154 ;  /* 0x000000e302e37223 */ /* 0x002fe4000001009a */
[----:B------:R-:W-:-:S04]  /*187f0*/  FADD.FTZ R4, R173, R4 ;  /* 0x00000004ad047221 */ /* 0x000fc80000010000 */
[----:B------:R-:W-:Y:S01]  /*18800*/  FADD.FTZ R4, R176, R4 ;  /* 0x00000004b0047221 */ /* 0x000fe20000010000 */
[----:B------:R-:W1:Y:S01]  /*18810*/  MUFU.EX2 R159, R159 ;  /* 0x0000009f009f7308 */ /* 0x000e620000000800 */
[----:B--2---:R-:W-:Y:S02]  /*18820*/  FADD.FTZ R227, R155, R227 ;  /* 0x000000e39be37221 */ /* 0x004fe40000010000 */
[----:B------:R-:W-:Y:S01]  /*18830*/  FADD.FTZ R4, R177, R4 ;  /* 0x00000004b1047221 */ /* 0x000fe20000010000 */
[----:B------:R-:W-:-:S03]  /*18840*/  F2FP.BF16.F32.PACK_AB R197, R155, R154 ;  /* 0x0000009a9bc5723e */ /* 0x000fc600000010ff */
[----:B------:R-:W-:Y:S01]  /*18850*/  FADD.FTZ R4, R180, R4 ;  /* 0x00000004b4047221 */ /* 0x000fe20000010000 */
[----:B------:R-:W2:Y:S01]  /*18860*/  MUFU.EX2 R162, R162 ;  /* 0x000000a200a27308 */ /* 0x000ea20000000800 */
[----:B0-----:R-:W-:Y:S02]  /*18870*/  FADD.FTZ R227, R158, R227 ;  /* 0x000000e39ee37221 */ /* 0x001fe40000010000 */
[----:B------:R-:W-:Y:S01]  /*18880*/  FADD.FTZ R228, R181, R4 ;  /* 0x00000004b5e47221 */ /* 0x000fe20000010000 */
[----:B------:R-:W-:-:S04]  /*18890*/  IMAD.MOV.U32 R4, RZ, RZ, R152 ;  /* 0x000000ffff047224 */ /* 0x000fc800078e0098 */
[----:B------:R-:W0:Y:S01]  /*188a0*/  MUFU.EX2 R163, R163 ;  /* 0x000000a300a37308 */ /* 0x000e220000000800 */
[C---:B-1----:R-:W-:Y:S01]  /*188b0*/  FADD.FTZ R227, R159.reuse, R227 ;  /* 0x000000e39fe37221 */ /* 0x042fe20000010000 */
[----:B------:R-:W-:-:S06]  /*188c0*/  F2FP.BF16.F32.PACK_AB R199, R159, R158 ;  /* 0x0000009e9fc7723e */ /* 0x000fcc00000010ff */
        /* <DEDUP_REMOVED lines=24> */
[----:B------:R-:W-:-:S03]  /*18a50*/  F2FP.BF16.F32.PACK_AB R185, R179, R178 ;  /* 0x000000b2b3b9723e */ /* 0x000fc600000010ff */
[----:B0-----:R-:W-:-:S04]  /*18a60*/  FADD.FTZ R227, R182, R227 ;  /* 0x000000e3b6e37221 */ /* 0x001fc80000010000 */
[C---:B-1----:R-:W-:Y:S01]  /*18a70*/  FADD.FTZ R227, R5.reuse, R227 ;  /* 0x000000e305e37221 */ /* 0x042fe20000010000 */
[----:B------:R-:W-:Y:S01]  /*18a80*/  F2FP.BF16.F32.PACK_AB R187, R5, R182 ;  /* 0x000000b605bb723e */ /* 0x000fe200000010ff */
[----:B------:R-:W-:Y:S01]  /*18a90*/  IMAD.MOV.U32 R5, RZ, RZ, R165 ;  /* 0x000000ffff057224 */ /* 0x000fe200078e00a5 */
[----:B------:R-:W-:Y:S06]  /*18aa0*/  @P4 BRA `(.L_x_1975) ;  /* 0xffffffd000f84947 */ /* 0x000fec000383ffff */
[----:B------:R-:W-:Y:S05]  /*18ab0*/  BSYNC B1 ;  /* 0x0000000000017941 */ /* 0x000fea0003800000 */
.L_x_1956:
[----:B------:R-:W-:Y:S02]  /*18ac0*/  IMAD.MOV.U32 R4, RZ, RZ, R152 ;  /* 0x000000ffff047224 */ /* 0x000fe400078e0098 */
[----:B------:R-:W-:Y:S02]  /*18ad0*/  IMAD.MOV.U32 R5, RZ, RZ, R165 ;  /* 0x000000ffff057224 */ /* 0x000fe400078e00a5 */
[----:B------:R-:W-:Y:S02]  /*18ae0*/  IMAD.MOV.U32 R22, RZ, RZ, R231 ;  /* 0x000000ffff167224 */ /* 0x000fe400078e00e7 */
[----:B------:R-:W-:-:S07]  /*18af0*/  IMAD.MOV.U32 R219, RZ, RZ, R230 ;  /* 0x000000ffffdb7224 */ /* 0x000fce00078e00e6 */
.L_x_1955:
[----:B------:R-:W-:Y:S05]  /*18b00*/  BSYNC B0 ;  /* 0x0000000000007941 */ /* 0x000fea0003800000 */
.L_x_1954:
[----:B------:R-:W2:Y:S01]  /*18b10*/  LDL R153, [R1+0x2c] ;  /* 0x00002c0001997983 */ /* 0x000ea20000100800 */
[----:B------:R-:W0:Y:S08]  /*18b20*/  LDC R152, c[0x0][0x448] ;  /* 0x00011200ff987b82 */ /* 0x000e300000000800 */
[----:B------:R-:W1:Y:S01]  /*18b30*/  LDC R155, c[0x0][0x9e4] ;  /* 0x00027900ff9b7b82 */ /* 0x000e620000000800 */
[----:B0-----:R-:W-:-:S02]  /*18b40*/  ISETP.NE.AND P5, PT, R152, 0x1, PT ;  /* 0x000000019800780c */ /* 0x001fc40003fa5270 */
[----:B-1----:R-:W-:-:S11]  /*18b50*/  ISETP.GE.AND P6, PT, R155, 0x1, PT ;  /* 0x000000019b00780c */ /* 0x002fd60003fc6270 */
[----:B------:R-:W0:Y:S08]  /*18b60*/  @P5 LDC R154, c[0x0][0x44c] ;  /* 0x00011300ff9a5b82 */ /* 0x000e300000000800 */
[----:B------:R-:W1:Y:S01]  /*18b70*/  @P5 LDC R152, c[0x0][0x450] ;  /* 0x00011400ff985b82 */ /* 0x000e620000000800 */
[----:B--2---:R-:W-:-:S04]  /*18b80*/  VIADD R153, R153, 0x7f ;  /* 0x0000007f99997836 */ /* 0x004fc80000000000 */
[----:B0-----:R-:W-:-:S05]  /*18b90*/  @P5 IMAD.HI.U32 R154, R153, R154, RZ ;  /* 0x0000009a999a5227 */ /* 0x001fca00078e00ff */
[----:B-1----:R-:W-:Y:S02]  /*18ba0*/  @P5 SHF.R.U32.HI R153, RZ, R152, R154 ;  /* 0x00000098ff995219 */ /* 0x002fe4000001169a */
[----:B------:R-:W-:-:S05]  /*18bb0*/  IADD3 R152, R221, 0x1, -R220 ;  /* 0x00000001dd987810 */ /* 0x000fca0007ffe8dc */
[----:B------:R-:W-:-:S04]  /*18bc0*/  IMAD.IADD R153, R152, 0x1, R153 ;  /* 0x0000000198997824 */ /* 0x000fc800078e0299 */
[----:B------:R-:W-:Y:S01]  /*18bd0*/  IMAD.IADD R232, R153, 0x1, -R232 ;  /* 0x0000000199e87824 */ /* 0x000fe200078e0ae8 */
[----:B------:R-:W-:Y:S06]  /*18be0*/  @!P6 BRA `(.L_x_1976) ;  /* 0x000000000048e947 */ /* 0x000fec0003800000 */
[----:B------:R-:W-:Y:S01]  /*18bf0*/  IMAD.MOV.U32 R154, RZ, RZ, R153 ;  /* 0x000000ffff9a7224 */ /* 0x000fe200078e0099 */
[----:B------:R-:W-:Y:S04]  /*18c00*/  BSSY B0, `(.L_x_1977) ;  /* 0x000000e000007945 */ /* 0x000fe80003800000 */
        /* <DEDUP_REMOVED lines=9> */
.L_x_1978:
[----:B------:R-:W-:-:S13]  /*18ca0*/  ISETP.NE.AND P2, PT, R155, 0x1, PT ;  /* 0x000000019b00780c */ /* 0x000fda0003f45270 */
[----:B------:R-:W0:Y:S02]  /*18cb0*/  @P2 LDC.64 R152, c[0x0][0x9e8] ;  /* 0x00027a00ff982b82 */ /* 0x000e240000000a00 */
[----:B0-----:R-:W-:-:S05]  /*18cc0*/  @P2 IMAD.HI.U32 R152, R154, R152, RZ ;  /* 0x000000989a982227 */ /* 0x001fca00078e00ff */
[----:B------:R-:W-:-:S07]  /*18cd0*/  @P2 SHF.R.U32.HI R154, RZ, R153, R152 ;  /* 0x00000099ff9a2219 */ /* 0x000fce0000011698 */
.L_x_1979:
[----:B------:R-:W-:Y:S05]  /*18ce0*/  BSYNC B0 ;  /* 0x0000000000007941 */ /* 0x000fea0003800000 */
.L_x_1977:
[----:B------:R-:W-:-:S05]  /*18cf0*/  IMAD R154, R154, R155, RZ ;  /* 0x0000009b9a9a7224 */ /* 0x000fca00078e02ff */
[----:B------:R-:W-:-:S07]  /*18d00*/  VIMNMX R232, R232, R154, !PT ;  /* 0x0000009ae8e87248 */ /* 0x000fce0007fe0100 */
.L_x_1976:
[----:B------:R-:W2:Y:S01]  /*18d10*/  LDL R153, [R1+0x4c] ;  /* 0x00004c0001997983 */ /* 0x000ea20000100800 */
[----:B------:R-:W-:Y:S01]  /*18d20*/  VIADD R232, R232, 0x3f ;  /* 0x0000003fe8e87836 */ /* 0x000fe20000000000 */
[----:B------:R-:W-:Y:S04]  /*18d30*/  BSSY B0, `(.L_x_1980) ;  /* 0x0000222000007945 */ /* 0x000fe80003800000 */
[----:B------:R-:W-:-:S04]  /*18d40*/  SHF.R.S32.HI R152, RZ, 0x1f, R232 ;  /* 0x0000001fff987819 */ /* 0x000fc800000114e8 */
[----:B------:R-:W-:-:S04]  /*18d50*/  LEA.HI R152, R152, R232, RZ, 0x6 ;  /* 0x000000e898987211 */ /* 0x000fc800078f30ff */
[----:B------:R-:W-:-:S04]  /*18d60*/  SHF.R.S32.HI R152, RZ, 0x6, R152 ;  /* 0x00000006ff987819 */ /* 0x000fc80000011498 */
[----:B--2---:R-:W-:-:S04]  /*18d70*/  VIMNMX R153, R153, R152, !PT ;  /* 0x0000009899997248 */ /* 0x004fc80007fe0100 */
[----:B------:R-:W-:Y:S01]  /*18d80*/  ISETP.GE.AND P2, PT, R23, R153, PT ;  /* 0x000000991700720c */ /* 0x000fe20003f46270 */
[----:B------:R0:W-:-:S12]  /*18d90*/  STL [R1+0x34], R153 ;  /* 0x0000349901007387 */ /* 0x0001d80000100800 */
[----:B0-----:R-:W-:Y:S05]  /*18da0*/  @!P2 BRA `(.L_x_1981) ;  /* 0x000000200068a947 */ /* 0x001fea0003800000 */
[----:B------:R-:W-:Y:S01]  /*18db0*/  BSSY B1, `(.L_x_1982) ;  /* 0x0000218000017945 */ /* 0x000fe20003800000 */
[----:B------:R-:W-:Y:S02]  /*18dc0*/  IMAD.MOV.U32 R232, RZ, RZ, R23 ;  /* 0x000000ffffe87224 */ /* 0x000fe400078e0017 */
[----:B------:R-:W-:Y:S02]  /*18dd0*/  IMAD.MOV.U32 R231, RZ, RZ, R4 ;  /* 0x000000ffffe77224 */ /* 0x000fe400078e0004 */
[----:B------:R-:W-:Y:S02]  /*18de0*/  IMAD.MOV.U32 R230, RZ, RZ, R5 ;  /* 0x000000ffffe67224 */ /* 0x000fe400078e0005 */
[----:B------:R-:W-:Y:S02]  /*18df0*/  IMAD.MOV.U32 R23, RZ, RZ, R219 ;  /* 0x000000ffff177224 */ /* 0x000fe400078e00db */
[----:B------:R-:W-:-:S07]  /*18e00*/  IMAD.MOV.U32 R236, RZ, RZ, R22 ;  /* 0x000000ffffec7224 */ /* 0x000fce00078e0016 */
.L_x_1993:
[----:B------:R-:W-:-:S05]  /*18e10*/  VIADD R22, R236, 0x1 ;  /* 0x00000001ec167836 */ /* 0x000fca0000000000 */
[----:B------:R-:W-:-:S04]  /*18e20*/  ISETP.NE.AND P2, PT, R22, 0x2, PT ;  /* 0x000000021600780c */ /* 0x000fc80003f45270 */
[----:B------:R-:W-:Y:S02]  /*18e30*/  SEL R219, RZ, 0x1, P2 ;  /* 0x00000001ffdb7807 */ /* 0x000fe40001000000 */
[----:B------:R-:W-:Y:S02]  /*18e40*/  SEL R22, R22, RZ, P2 ;  /* 0x000000ff16167207 */ /* 0x000fe40001000000 */
[----:B------:R-:W-:Y:S01]  /*18e50*/  LOP3.LUT R219, R23, R219, RZ, 0x3c, !PT ;  /* 0x000000db17db7212 */ /* 0x000fe200078e3cff */
[----:B------:R-:W-:Y:S06]  /*18e60*/  @!P0 BRA `(.L_x_1983) ;  /* 0x0000000000048947 */ /* 0x000fec0003800000 */
[----:B------:R-:W-:Y:S01]  /*18e70*/  BPT.TRAP 0x1 ;  /* 0x000000040000795c */ /* 0x000fe20000300000 */
.L_x_1983:
[----:B------:R-:W-:Y:S01]  /*18e80*/  IMAD R5, R22, 0x8, R16 ;  /* 0x0000000816057824 */ /* 0x000fe200078e0210 */
[----:B------:R-:W-:-:S04]  /*18e90*/  SHF.L.U32 R153, R219, 0x1f, RZ ;  /* 0x0000001fdb997819 */ /* 0x000fc800000006ff */
[----:B------:R0:W1:Y:S01]  /*18ea0*/  SYNCS.PHASECHK.TRANS64.TRYWAIT P2, [R5+URZ+0x30830], R153 ;  /* 0x03083099050075a7 */ /* 0x000062000804017f */
[----:B------:R-:W-:Y:S05]  /*18eb0*/  @!P0 BRA `(.L_x_1984) ;  /* 0x0000000000048947 */ /* 0x000fea0003800000 */
[----:B------:R-:W-:Y:S01]  /*18ec0*/  BPT.TRAP 0x1 ;  /* 0x000000040000795c */ /* 0x000fe20000300000 */
.L_x_1984:
        /* <DEDUP_REMOVED lines=8> */
.L_x_1986:
[----:B------:R-:W-:Y:S05]  /*18f50*/  BSYNC B2 ;  /* 0x0000000000027941 */ /* 0x000fea0003800000 */
.L_x_1985:
[----:B------:R-:W-:Y:S01]  /*18f60*/  R2UR UR4, R152 ;  /* 0x00000000980472ca */ /* 0x000fe200000e0000 */
[----:B------:R-:W-:Y:S01]  /*18f70*/  IMAD.MOV.U32 R152, RZ, RZ, R3 ;  /* 0x000000ffff987224 */ /* 0x000fe200078e0003 */
[----:B------:R2:W-:Y:S01]  /*18f80*/  STL [R1+0xbc], R18 ;  /* 0x0000bc1201007387 */ /* 0x0005e20000100800 */
[----:B01----:R-:W-:Y:S01]  /*18f90*/  IMAD.MOV.U32 R153, RZ, RZ, 0x40000040 ;  /* 0x40000040ff997424 */ /* 0x003fe200078e00ff */
[----:B------:R-:W-:Y:S01]  /*18fa0*/  MOV R161, UR39 ;  /* 0x0000002700a17c02 */ /* 0x000fe20008000f00 */
[C---:B------:R-:W-:Y:S01]  /*18fb0*/  VIADD R154, R4.reuse, 0x6 ;  /* 0x00000006049a7836 */ /* 0x040fe20000000000 */
[----:B------:R0:W-:Y:S01]  /*18fc0*/  STL [R1+0xb8], R17 ;  /* 0x0000b81101007387 */ /* 0x0001e20000100800 */
[----:B------:R-:W-:Y:S01]  /*18fd0*/  VIADD R156, R4, 0x204 ;  /* 0x00000204049c7836 */ /* 0x000fe20000000000 */
[C---:B------:R-:W-:Y:S01]  /*18fe0*/  R2UR UR39, R153.reuse ;  /* 0x00000000992772ca */ /* 0x040fe200000e0000 */
[----:B------:R-:W-:Y:S01]  /*18ff0*/  IMAD.MOV.U32 R5, RZ, RZ, 0x40000040 ;  /* 0x40000040ff057424 */ /* 0x000fe200078e00ff */
[----:B------:R-:W-:Y:S01]  /*19000*/  R2UR UR5, R153 ;  /* 0x00000000990572ca */ /* 0x000fe200000e0000 */
[----:B------:R1:W-:Y:S01]  /*19010*/  STL [R1+0xb4], R16 ;  /* 0x0000b41001007387 */ /* 0x0003e20000100800 */
        /* <DEDUP_REMOVED lines=16> */
[----:B------:R-:W-:Y:S01]  /*19120*/  MOV R159, UR39 ;  /* 0x00000027009f7c02 */ /* 0x000fe20008000f00 */
[----:B------:R-:W-:Y:S01]  /*19130*/  UMOV UR39, UR5 ;  /* 0x0000000500277c82 */ /* 0x000fe20008000000 */
[----:B------:R-:W-:Y:S01]  /*19140*/  MOV R3, UR38 ;  /* 0x0000002600037c02 */ /* 0x000fe20008000f00 */
[----:B------:R-:W-:Y:S01]  /*19150*/  UMOV UR38, UR4 ;  /* 0x0000000400267c82 */ /* 0x000fe20008000000 */
[----:B------:R-:W-:Y:S01]  /*19160*/  R2UR UR30, R152 ;  /* 0x00000000981e72ca */ /* 0x000fe200000e0000 */
[----:B------:R-:W-:Y:S01]  /*19170*/  VIADD R152, R4, 0x600 ;  /* 0x0000060004987836 */ /* 0x000fe20000000000 */
[----:B0-----:R-:W-:Y:S01]  /*19180*/  MOV R17, UR37 ;  /* 0x0000002500117c02 */ /* 0x001fe20008000f00 */
[----:B------:R-:W-:Y:S01]  /*19190*/  IMAD.MOV.U32 R157, RZ, RZ, 0x40000040 ;  /* 0x40000040ff9d7424 */ /* 0x000fe200078e00ff */
[----:B-1----:R-:W-:Y:S01]  /*191a0*/  MOV R16, UR36 ;  /* 0x0000002400107c02 */ /* 0x002fe20008000f00 */
[-C--:B------:R-:W-:Y:S01]  /*191b0*/  FMUL.FTZ R24, R24, R0.reuse ;  /* 0x0000000018187220 */ /* 0x080fe20000410000 */
[----:B------:R-:W-:Y:S01]  /*191c0*/  MOV R158, UR39 ;  /* 0x00000027009e7c02 */ /* 0x000fe20008000f00 */
[-C--:B------:R-:W-:Y:S01]  /*191d0*/  FMUL.FTZ R25, R25, R0.reuse ;  /* 0x0000000019197220 */ /* 0x080fe20000410000 */
[----:B------:R-:W-:Y:S01]  /*191e0*/  MOV R160, UR38 ;  /* 0x0000002600a07c02 */ /* 0x000fe20008000f00 */
[-C--:B------:R-:W-:Y:S01]  /*191f0*/  FMUL.FTZ R28, R28, R0.reuse ;  /* 0x000000001c1c7220 */ /* 0x080fe20000410000 */
[----:B------:R-:W-:Y:S01]  /*19200*/  R2UR UR26, R154 ;  /* 0x000000009a1a72ca */ /* 0x000fe200000e0000 */
[----:B------:R-:W-:Y:S01]  /*19210*/  VIADD R154, R4, 0x604 ;  /* 0x00000604049a7836 */ /* 0x000fe20000000000 */
        /* <DEDUP_REMOVED lines=136> */
[----:B------:R-:W-:Y:S01]  /*19aa0*/  IMAD.MOV.U32 R4, RZ, RZ, R160 ;  /* 0x000000ffff047224 */ /* 0x000fe200078e00a0 */
[----:B------:R-:W-:Y:S01]  /*19ab0*/  R2UR UR11, R155 ;  /* 0x000000009b0b72ca */ /* 0x000fe200000e0000 */
[----:B------:R-:W-:Y:S01]  /*19ac0*/  IMAD.MOV.U32 R5, RZ, RZ, R159 ;  /* 0x000000ffff057224 */ /* 0x000fe200078e009f */
[----:B------:R-:W-:Y:S01]  /*19ad0*/  R2UR UR15, R157 ;  /* 0x000000009d0f72ca */ /* 0x000fe200000e0000 */
[----:B------:R-:W-:Y:S01]  /*19ae0*/  IMAD.MOV.U32 R2, RZ, RZ, R158 ;  /* 0x000000ffff027224 */ /* 0x000fe200078e009e */
[----:B------:R-:W-:-:S02]  /*19af0*/  R2UR UR19, R153 ;  /* 0x00000000991372ca */ /* 0x000fc400000e0000 */
[----:B------:R-:W-:Y:S02]  /*19b00*/  R2UR UR23, R157 ;  /* 0x000000009d1772ca */ /* 0x000fe400000e0000 */
[----:B------:R-:W-:Y:S02]  /*19b10*/  R2UR UR27, R155 ;  /* 0x000000009b1b72ca */ /* 0x000fe400000e0000 */
[----:B------:R-:W-:Y:S02]  /*19b20*/  R2UR UR31, R153 ;  /* 0x00000000991f72ca */ /* 0x000fe400000e0000 */
[----:B------:R-:W-:Y:S02]  /*19b30*/  R2UR UR35, R157 ;  /* 0x000000009d2372ca */ /* 0x000fe400000e0000 */
[----:B------:R-:W-:Y:S02]  /*19b40*/  R2UR UR43, R153 ;  /* 0x00000000992b72ca */ /* 0x000fe400000e0000 */
[----:B------:R-:W-:-:S02]  /*19b50*/  R2UR UR46, R156 ;  /* 0x000000009c2e72ca */ /* 0x000fc400000e0000 */
[----:B------:R-:W-:Y:S02]  /*19b60*/  R2UR UR47, R157 ;  /* 0x000000009d2f72ca */ /* 0x000fe400000e0000 */
[----:B------:R-:W-:Y:S02]  /*19b70*/  R2UR UR50, R154 ;  /* 0x000000009a3272ca */ /* 0x000fe400000e0000 */
[----:B------:R-:W-:Y:S02]  /*19b80*/  R2UR UR51, R155 ;  /* 0x000000009b3372ca */ /* 0x000fe400000e0000 */
[----:B------:R-:W-:Y:S02]  /*19b90*/  R2UR UR54, R152 ;  /* 0x00000000983672ca */ /* 0x000fe400000e0000 */
[----:B------:R-:W-:Y:S02]  /*19ba0*/  R2UR UR55, R153 ;  /* 0x00000000993772ca */ /* 0x000fe400000e0000 */
[----:B------:R-:W-:-:S06]  /*19bb0*/  WARPGROUP.ARRIVE ;  /* 0x00000000000079c5 */ /* 0x000fcc0000000000 */
[----:B------:R-:W-:Y:S01]  /*19bc0*/  HGMMA.64x64x16.F32.BF16 R152, gdesc[UR36], RZ, !UPT, gsb0 ;  /* 0x00e00000249879f0 */ /* 0x000fe2000c0018ff */
[----:B------:R-:W-:Y:S02]  /*19bd0*/  R2UR UR39, R2 ;  /* 0x00000000022772ca */ /* 0x000fe400000e0000 */
[----:B------:R-:W-:Y:S02]  /*19be0*/  R2UR UR38, R4 ;  /* 0x00000000042672ca */ /* 0x000fe400000e0000 */
        /* <DEDUP_REMOVED lines=33> */
[----:B------:R0:W5:Y:S01]  /*19e00*/  LDL.LU R18, [R1+0xbc] ;  /* 0x0000bc0001127983 */ /* 0x0001620000300800 */
[----:B------:R-:W-:Y:S02]  /*19e10*/  R2UR UR37, R17 ;  /* 0x00000000112572ca */ /* 0x000fe400000e0000 */
[----:B------:R-:W-:Y:S01]  /*19e20*/  R2UR UR36, R16 ;  /* 0x00000000102472ca */ /* 0x000fe200000e0000 */
[----:B------:R0:W5:Y:S01]  /*19e30*/  LDL.LU R17, [R1+0xb8] ;  /* 0x0000b80001117983 */ /* 0x0001620000300800 */
[----:B------:R-:W-:-:S02]  /*19e40*/  R2UR UR44, R12 ;  /* 0x000000000c2c72ca */ /* 0x000fc400000e0000 */
[----:B------:R-:W-:Y:S01]  /*19e50*/  R2UR UR45, R13 ;  /* 0x000000000d2d72ca */ /* 0x000fe200000e0000 */
[----:B------:R0:W5:Y:S01]  /*19e60*/  LDL.LU R16, [R1+0xb4] ;  /* 0x0000b40001107983 */ /* 0x0001620000300800 */
[----:B------:R-:W-:Y:S02]  /*19e70*/  R2UR UR48, R10 ;  /* 0x000000000a3072ca */ /* 0x000fe400000e0000 */
[----:B------:R-:W-:Y:S02]  /*19e80*/  R2UR UR49, R11 ;  /* 0x000000000b3172ca */ /* 0x000fe400000e0000 */
[----:B------:R-:W-:Y:S02]  /*19e90*/  R2UR UR52, R8 ;  /* 0x00000000083472ca */ /* 0x000fe400000e0000 */
[----:B------:R-:W-:Y:S02]  /*19ea0*/  R2UR UR53, R9 ;  /* 0x00000000093572ca */ /* 0x000fe400000e0000 */
[----:B------:R-:W-:Y:S01]  /*19eb0*/  R2UR UR39, R0 ;  /* 0x00000000002772ca */ /* 0x000fe200000e0000 */
[----:B------:R-:W-:-:S02]  /*19ec0*/  WARPGROUP.DEPBAR.LE gsb0, 0x0 ;  /* 0x00008000000079c5 */ /* 0x000fc40000010000 */
        /* <DEDUP_REMOVED lines=39> */
[----:B0-----:R-:W-:Y:S05]  /*1a140*/  @!P0 BRA `(.L_x_1988) ;  /* 0x0000000000048947 */ /* 0x001fea0003800000 */
[----:B------:R-:W-:Y:S01]  /*1a150*/  BPT.TRAP 0x1 ;  /* 0x000000040000795c */ /* 0x000fe20000300000 */
.L_x_1988:
[----:B------:R-:W-:Y:S01]  /*1a160*/  SHF.L.U32 R0, R23, 0x1f, RZ ;  /* 0x0000001f17007819 */ /* 0x000fe200000006ff */
[----:B-----5:R-:W-:-:S04]  /*1a170*/  IMAD R23, R236, 0x8, R16 ;  /* 0x00000008ec177824 */ /* 0x020fc800078e0210 */
[----:B------:R0:W1:Y:S01]  /*1a180*/  SYNCS.PHASECHK.TRANS64.TRYWAIT P2, [R23+URZ+0x30850], R0 ;  /* 0x03085000170075a7 */ /* 0x000062000804017f */
[----:B------:R-:W-:Y:S05]  /*1a190*/  @!P0 BRA `(.L_x_1989) ;  /* 0x0000000000048947 */ /* 0x000fea0003800000 */
[----:B------:R-:W-:Y:S01]  /*1a1a0*/  BPT.TRAP 0x1 ;  /* 0x000000040000795c */ /* 0x000fe20000300000 */
.L_x_1989:
[----:B------:R-:W-:Y:S04]  /*1a1b0*/  BSSY B2, `(.L_x_1990) ;  /* 0x0000004000027945 */ /* 0x000fe80003800000 */
[----:B-1----:R-:W-:Y:S05]  /*1a1c0*/  @P2 BRA `(.L_x_1991) ;  /* 0x0000000000082947 */ /* 0x002fea0003800000 */
[----:B------:R-:W1:Y:S02]  /*1a1d0*/  SYNCS.PHASECHK.TRANS64.TRYWAIT P2, [R23+URZ+0x30850], R0 ;  /* 0x03085000170075a7 */ /* 0x000e64000804017f */
[----:B-1----:R-:W-:Y:S05]  /*1a1e0*/  @!P2 BRA `(.L_x_1992) ;  /* 0x00000120009ca947 */ /* 0x002fea0003800000 */
.L_x_1991:
[----:B------:R-:W-:Y:S05]  /*1a1f0*/  BSYNC B2 ;  /* 0x0000000000027941 */ /* 0x000fea0003800000 */
.L_x_1990:
[----:B01----:R-:W-:Y:S01]  /*1a200*/  VIADD R0, R16, 0x400 ;  /* 0x0000040010007836 */ /* 0x003fe20000000000 */
[----:B------:R-:W-:Y:S01]  /*1a210*/  WARPGROUP.ARRIVE ;  /* 0x00000000000079c5 */ /* 0x000fe20000000000 */
[----:B------:R-:W-:Y:S01]  /*1a220*/  IMAD.MOV.U32 R3, RZ, RZ, 0x40000040 ;  /* 0x40000040ff037424 */ /* 0x000fe200078e00ff */
[----:B------:R-:W-:Y:S01]  /*1a230*/  ULDC UR4, c[0x0][0x988] ;  /* 0x0002620000047ab9 */ /* 0x000fe20000000800 */
[----:B------:R-:W-:Y:S01]  /*1a240*/  IMAD.MOV.U32 R5, RZ, RZ, 0x40000040 ;  /* 0x40000040ff057424 */ /* 0x000fe200078e00ff */
[----:B------:R-:W-:Y:S02]  /*1a250*/  SHF.R.U32.HI R0, RZ, 0x4, R0 ;  /* 0x00000004ff007819 */ /* 0x000fe40000011600 */
[----:B------:R-:W-:Y:S01]  /*1a260*/  R2UR UR7, R3 ;  /* 0x00000000030772ca */ /* 0x000fe200000e0000 */
[----:B------:R-:W-:Y:S01]  /*1a270*/  IMAD.MOV.U32 R3, RZ, RZ, 0x40000040 ;  /* 0x40000040ff037424 */ /* 0x000fe200078e00ff */
[----:B------:R-:W-:-:S04]  /*1a280*/  LOP3.LUT R0, R0, 0x3fff, RZ, 0xc0, !PT ;  /* 0x00003fff00007812 */ /* 0x000fc800078ec0ff */
[----:B------:R-:W-:-:S05]  /*1a290*/  LOP3.LUT R0, R0, 0x2000000, RZ, 0xfc, !PT ;  /* 0x0200000000007812 */ /* 0x000fca00078efcff */
        /* <DEDUP_REMOVED lines=12> */
[----:B------:R-:W-:Y:S01]  /*1a360*/  FMNMX.FTZ R0, R160, R0, !PT ;  /* 0x00000000a0007209 */ /* 0x000fe20007810000 */
[----:B------:R-:W-:-:S03]  /*1a370*/  VIADD R2, R2, 0x180 ;  /* 0x0000018002027836 */ /* 0x000fc60000000000 */
        /* <DEDUP_REMOVED lines=14> */
[----:B------:R-:W-:Y:S02]  /*1a460*/  R2UR UR6, R4 ;  /* 0x00000000040672ca */ /* 0x000fe400000e0000 */
[----:B------:R-:W-:Y:S01]  /*1a470*/  R2UR UR7, R5 ;  /* 0x00000000050772ca */ /* 0x000fe200000e0000 */
[----:B------:R-:W0:Y:S01]  /*1a480*/  SHFL.BFLY PT, R4, R0, 0x2, 0x1f ;  /* 0x0c401f0000047f89 */ /* 0x000e2200000e0000 */
[----:B------:R-:W-:Y:S02]  /*1a490*/  WARPGROUP.DEPBAR.LE gsb0, 0x0 ;  /* 0x00008000000079c5 */ /* 0x000fe40000010000 */
[----:B------:R-:W-:-:S15]  /*1a4a0*/  WARPGROUP.ARRIVE ;  /* 0x00000000000079c5 */ /* 0x000fde0000000000 */
[----:B------:R-:W-:-:S06]  /*1a4b0*/  NOP ;  /* 0x0000000000007918 */ /* 0x000fcc0000000000 */
[----:B------:R-:W-:Y:S01]  /*1a4c0*/  HGMMA.64x256x16.F32.BF16 R24, R188, gdesc[UR4].tnspB, R24, gsb0 ;  /* 0x43e00004bc187df0 */ /* 0x000fe20008001818 */
[----:B------:R-:W-:Y:S02]  /*1a4d0*/  R2UR UR6, R2 ;  /* 0x00000000020672ca */ /* 0x000fe400000e0000 */
[----:B------:R-:W-:Y:S01]  /*1a4e0*/  R2UR UR7, R3 ;  /* 0x00000000030772ca */ /* 0x000fe200000e0000 */
[----:B------:R-:W-:Y:S02]  /*1a4f0*/  WARPGROUP.DEPBAR.LE gsb0, 0x0 ;  /* 0x00008000000079c5 */ /* 0x000fe40000010000 */
[----:B------:R-:W-:-:S15]  /*1a500*/  WARPGROUP.ARRIVE ;  /* 0x00000000000079c5 */ /* 0x000fde0000000000 */
[----:B------:R-:W-:-:S07]  /*1a510*/  NOP ;  /* 0x0000000000007918 */ /* 0x000fce0000000000 */
[----:B------:R-:W-:Y:S01]  /*1a520*/  HGMMA.64x256x16.F32.BF16 R24, R184, gdesc[UR4].tnspB, R24, gsb0 ;  /* 0x43e00004b8187df0 */ /* 0x000fe20008001818 */
[----:B0-----:R-:W-:Y:S02]  /*1a530*/  FMNMX.FTZ R4, R0, R4, !PT ;  /* 0x0000000400047209 */ /* 0x001fe40007810000 */
        /* <DEDUP_REMOVED lines=9> */
[----:B------:R-:W-:-:S04]  /*1a5d0*/  FMNMX.FTZ R4, R167, R0, !PT ;  /* 0x00000000a7047209 */ /* 0x000fc80007810000 */
[----:B------:R-:W-:-:S04]  /*1a5e0*/  FMNMX.FTZ R4, R170, R4, !PT ;  /* 0x00000004aa047209 */ /* 0x000fc80007810000 */
[----:B------:R-:W-:-:S04]  /*1a5f0*/  FMNMX.FTZ R4, R171, R4, !PT ;  /* 0x00000004ab047209 */ /* 0x000fc80007810000 */
[----:B------:R-:W-:-:S04]  /*1a600*/  FMNMX.FTZ R4, R174, R4, !PT ;  /* 0x00000004ae047209 */ /* 0x000fc80007810000 */
[----:B------:R-:W-:Y:S01]  /*1a610*/  FMNMX.FTZ R4, R175, R4, !PT ;  /* 0x00000004af047209 */ /* 0x000fe20007810000 */
[----:B------:R-:W-:-:S03]  /*1a620*/  FADD.FTZ R2, -R5, R230 ;  /* 0x000000e605027221 */ /* 0x000fc60000010100 */
[----:B------:R-:W-:Y:S01]  /*1a630*/  FMNMX.FTZ R4, R178, R4, !PT ;  /* 0x00000004b2047209 */ /* 0x000fe20007810000 */
[----:B------:R-:W-:-:S03]  /*1a640*/  IMAD.U32 R3, RZ, RZ, UR4 ;  /* 0x00000004ff037e24 */ /* 0x000fc6000f8e00ff */
[----:B------:R-:W-:Y:S01]  /*1a650*/  FMNMX.FTZ R4, R179, R4, !PT ;  /* 0x00000004b3047209 */ /* 0x000fe20007810000 */
[----:B------:R-:W-:-:S03]  /*1a660*/  FMUL.FTZ R2, R2, R3 ;  /* 0x0000000302027220 */ /* 0x000fc60000410000 */
[----:B------:R-:W-:Y:S01]  /*1a670*/  FMNMX.FTZ R4, R182, R4, !PT ;  /* 0x00000004b6047209 */ /* 0x000fe20007810000 */
[----:B------:R0:W-:Y:S03]  /*1a680*/  MUFU.EX2 R0, R2 ;  /* 0x0000000200007308 */ /* 0x0001e60000000800 */
[----:B------:R-:W-:Y:S01]  /*1a690*/  FMNMX.FTZ R4, R183, R4, !PT ;  /* 0x00000004b7047209 */ /* 0x000fe20007810000 */
[-C--:B0-----:R-:W-:Y:S01]  /*1a6a0*/  FMUL.FTZ R2, R5, R3.reuse ;  /* 0x0000000305027220 */ /* 0x081fe20000410000 */
[----:B------:R-:W-:Y:S02]  /*1a6b0*/  WARPGROUP.DEPBAR.LE gsb0, 0x0 ;  /* 0x00008000000079c5 */ /* 0x000fe40000010000 */
[----:B------:R-:W2:Y:S01]  /*1a6c0*/  LDL R187, [R1+0x34] ;  /* 0x0000340001bb7983 */ /* 0x000ea20000100800 */
[-CC-:B------:R-:W-:Y:S01]  /*1a6d0*/  FFMA.FTZ R185, R157, R3.reuse, -R2.reuse ;  /* 0x000000039db97223 */ /* 0x180fe20000010802 */
[-CC-:B------:R-:W-:Y:S01]  /*1a6e0*/  FFMA.FTZ R194, R164, R3.reuse, -R2.reuse ;  /* 0x00000003a4c27223 */ /* 0x180fe20000010802 */
[-CC-:B------:R-:W-:Y:S01]  /*1a6f0*/  FFMA.FTZ R196, R152, R3.reuse, -R2.reuse ;  /* 0x0000000398c47223 */ /* 0x180fe20000010802 */
[----:B------:R-:W0:Y:S01]  /*1a700*/  SHFL.BFLY PT, R157, R4, 0x2, 0x1f ;  /* 0x0c401f00049d7f89 */ /* 0x000e2200000e0000 */
        /* <DEDUP_REMOVED lines=11> */
[----:B------:R-:W1:Y:S01]  /*1a7c0*/  MUFU.EX2 R196, R196 ;  /* 0x000000c400c47308 */ /* 0x000e620000000800 */
[----:B------:R-:W-:-:S02]  /*1a7d0*/  @!P1 VIADD R23, R23, 0x30860 ;  /* 0x0003086017179836 */ /* 0x000fc40000000000 */
[----:B------:R-:W-:Y:S02]  /*1a7e0*/  IMAD.MOV.U32 R236, RZ, RZ, R22 ;  /* 0x000000ffffec7224 */ /* 0x000fe400078e0016 */
[----:B------:R-:W-:-:S03]  /*1a7f0*/  IMAD.MOV.U32 R230, RZ, RZ, R5 ;  /* 0x000000ffffe67224 */ /* 0x000fc600078e0005 */
[----:B------:R-:W3:Y:S01]  /*1a800*/  MUFU.EX2 R152, R152 ;  /* 0x0000009800987308 */ /* 0x000ee20000000800 */
[----:B0-----:R-:W-:Y:S01]  /*1a810*/  FMNMX.FTZ R4, R4, R157, !PT ;  /* 0x0000009d04047209 */ /* 0x001fe20007810000 */
[----:B------:R-:W-:-:S06]  /*1a820*/  FFMA.FTZ R157, R169, R3, -R2 ;  /* 0x00000003a99d7223 */ /* 0x000fcc0000010802 */
[----:B------:R-:W0:Y:S01]  /*1a830*/  MUFU.EX2 R198, R198 ;  /* 0x000000c600c67308 */ /* 0x000e220000000800 */
[----:B------:R-:W4:Y:S07]  /*1a840*/  SHFL.BFLY PT, R164, R4, 0x1, 0x1f ;  /* 0x0c201f0004a47f89 */ /* 0x000f2e00000e0000 */
[----:B------:R-:W5:Y:S08]  /*1a850*/  MUFU.EX2 R185, R185 ;  /* 0x000000b900b97308 */ /* 0x000f700000000800 */
[----:B------:R-:W5:Y:S08]  /*1a860*/  MUFU.EX2 R192, R192 ;  /* 0x000000c000c07308 */ /* 0x000f700000000800 */
[----:B------:R-:W5:Y:S01]  /*1a870*/  MUFU.EX2 R153, R153 ;  /* 0x0000009900997308 */ /* 0x000f620000000800 */
[----:B----4-:R-:W-:Y:S01]  /*1a880*/  FMNMX.FTZ R4, R4, R164, !PT ;  /* 0x000000a404047209 */ /* 0x010fe20007810000 */
[----:B------:R-:W-:-:S04]  /*1a890*/  FFMA.FTZ R164, R181, R3, -R2 ;  /* 0x00000003b5a47223 */ /* 0x000fc80000010802 */
[C---:B------:R-:W-:Y:S01]  /*1a8a0*/  FADD.FTZ R2, -R4.reuse, R231 ;  /* 0x000000e704027221 */ /* 0x040fe20000010100 */
[-C--:B------:R-:W-:Y:S01]  /*1a8b0*/  FMUL.FTZ R165, R4, R3.reuse ;  /* 0x0000000304a57220 */ /* 0x080fe20000410000 */
[----:B------:R-:W-:Y:S01]  /*1a8c0*/  MUFU.EX2 R194, R194 ;  /* 0x000000c200c27308 */ /* 0x000fe20000000800 */
[----:B------:R-:W-:Y:S02]  /*1a8d0*/  IMAD.MOV.U32 R231, RZ, RZ, R4 ;  /* 0x000000ffffe77224 */ /* 0x000fe400078e0004 */
[-C--:B------:R-:W-:Y:S01]  /*1a8e0*/  FMUL.FTZ R2, R2, R3.reuse ;  /* 0x0000000302027220 */ /* 0x080fe20000410000 */
[-CC-:B------:R-:W-:Y:S01]  /*1a8f0*/  FFMA.FTZ R197, R154, R3.reuse, -R165.reuse ;  /* 0x000000039ac57223 */ /* 0x180fe200000108a5 */
[-CC-:B------:R-:W-:Y:S01]  /*1a900*/  FFMA.FTZ R154, R155, R3.reuse, -R165.reuse ;  /* 0x000000039b9a7223 */ /* 0x180fe200000108a5 */
[-CC-:B------:R-:W-:Y:S01]  /*1a910*/  FFMA.FTZ R199, R158, R3.reuse, -R165.reuse ;  /* 0x000000039ec77223 */ /* 0x180fe200000108a5 */
[-CC-:B------:R-:W-:Y:S01]  /*1a920*/  FFMA.FTZ R155, R159, R3.reuse, -R165.reuse ;  /* 0x000000039f9b7223 */ /* 0x180fe200000108a5 */
[----:B------:R-:W-:Y:S01]  /*1a930*/  FFMA.FTZ R193, R162, R3, -R165 ;  /* 0x00000003a2c17223 */ /* 0x000fe200000108a5 */
[----:B------:R-:W-:Y:S01]  /*1a940*/  MUFU.EX2 R2, R2 ;  /* 0x0000000200027308 */ /* 0x000fe20000000800 */
[----:B------:R-:W-:-:S02]  /*1a950*/  @!P1 IMAD R158, R22, 0x8, R16 ;  /* 0x00000008169e9824 */ /* 0x000fc400078e0210 */
[-CC-:B------:R-:W-:Y:S01]  /*1a960*/  FFMA.FTZ R163, R163, R3.reuse, -R165.reuse ;  /* 0x00000003a3a37223 */ /* 0x180fe200000108a5 */
[----:B-1----:R-:W-:Y:S01]  /*1a970*/  FFMA.FTZ R162, R0, R228, R196 ;  /* 0x000000e400a27223 */ /* 0x002fe200000100c4 */
[-CC-:B------:R-:W-:Y:S01]  /*1a980*/  FFMA.FTZ R195, R166, R3.reuse, -R165.reuse ;  /* 0x00000003a6c37223 */ /* 0x180fe200000108a5 */
[----:B------:R-:W-:Y:S02]  /*1a990*/  @!P1 VIADD R159, R158, 0x30840 ;  /* 0x000308409e9f9836 */ /* 0x000fe40000000000 */
[-CC-:B------:R-:W-:Y:S01]  /*1a9a0*/  FFMA.FTZ R167, R167, R3.reuse, -R165.reuse ;  /* 0x00000003a7a77223 */ /* 0x180fe200000108a5 */
[----:B---3--:R-:W-:Y:S01]  /*1a9b0*/  FADD.FTZ R162, R152, R162 ;  /* 0x000000a298a27221 */ /* 0x008fe20000010000 */
[----:B------:R-:W1:Y:S01]  /*1a9c0*/  MUFU.EX2 R197, R197 ;  /* 0x000000c500c57308 */ /* 0x000e620000000800 */
[-C--:B------:R-:W-:Y:S01]  /*1a9d0*/  FFMA.FTZ R189, R170, R3.reuse, -R165 ;  /* 0x00000003aabd7223 */ /* 0x080fe200000108a5 */
[----:B------:R-:W-:Y:S01]  /*1a9e0*/  @!P1 PRMT R159, RZ, 0x654, R159 ;  /* 0x00000654ff9f9816 */ /* 0x000fe2000000009f */
[----:B0-----:R-:W-:Y:S01]  /*1a9f0*/  FADD.FTZ R162, R198, R162 ;  /* 0x000000a2c6a27221 */ /* 0x001fe20000010000 */
[----:B------:R-:W-:Y:S01]  /*1aa00*/  F2FP.BF16.F32.PACK_AB R196, R152, R196 ;  /* 0x000000c498c4723e */ /* 0x000fe200000010ff */
[-CC-:B------:R-:W-:Y:S01]  /*1aa10*/  FFMA.FTZ R174, R174, R3.reuse, -R165.reuse ;  /* 0x00000003aeae7223 */ /* 0x180fe200000108a5 */
[----:B------:R0:W-:Y:S01]  /*1aa20*/  @!P1 SYNCS.ARRIVE.TRANS64.RED.A1T0 RZ, [R159+URZ], RZ ;  /* 0x000000ff9fff99a7 */ /* 0x0001e2000810043f */
[----:B-----5:R-:W-:Y:S01]  /*1aa30*/  FADD.FTZ R162, R185, R162 ;  /* 0x000000a2b9a27221 */ /* 0x020fe20000010000 */
[----:B------:R-:W3:Y:S01]  /*1aa40*/  MUFU.EX2 R154, R154 ;  /* 0x0000009a009a7308 */ /* 0x000ee20000000800 */
[-CC-:B------:R-:W-:Y:S01]  /*1aa50*/  FFMA.FTZ R175, R175, R3.reuse, -R165.reuse ;  /* 0x00000003afaf7223 */ /* 0x180fe200000108a5 */
[-CC-:B------:R-:W-:Y:S01]  /*1aa60*/  FFMA.FTZ R178, R178, R3.reuse, -R165.reuse ;  /* 0x00000003b2b27223 */ /* 0x180fe200000108a5 */
[----:B------:R-:W-:Y:S01]  /*1aa70*/  FADD.FTZ R152, R192, R162 ;  /* 0x000000a2c0987221 */ /* 0x000fe20000010000 */
[-CC-:B------:R-:W-:Y:S01]  /*1aa80*/  FFMA.FTZ R179, R179, R3.reuse, -R165.reuse ;  /* 0x00000003b3b37223 */ /* 0x180fe200000108a5 */
[----:B------:R-:W-:Y:S01]  /*1aa90*/  FFMA.FTZ R182, R182, R3, -R165 ;  /* 0x00000003b6b67223 */ /* 0x000fe200000108a5 */
[----:B0-----:R-:W-:Y:S01]  /*1aaa0*/  @!P1 PRMT R159, RZ, 0x654, R23 ;  /* 0x00000654ff9f9816 */ /* 0x001fe20000000017 */
[----:B------:R-:W-:Y:S01]  /*1aab0*/  FADD.FTZ R152, R153, R152 ;  /* 0x0000009899987221 */ /* 0x000fe20000010000 */
[----:B------:R-:W0:Y:S01]  /*1aac0*/  MUFU.EX2 R199, R199 ;  /* 0x000000c700c77308 */ /* 0x000e220000000800 */
[----:B-1----:R-:W-:Y:S01]  /*1aad0*/  FFMA.FTZ R227, R2, R227, R197 ;  /* 0x000000e302e37223 */ /* 0x002fe200000100c5 */
[----:B------:R1:W-:Y:S01]  /*1aae0*/  @!P1 SYNCS.ARRIVE.TRANS64.RED.A1T0 RZ, [R159+URZ], RZ ;  /* 0x000000ff9fff99a7 */ /* 0x0003e2000810043f */
[----:B------:R-:W-:Y:S01]  /*1aaf0*/  FADD.FTZ R152, R194, R152 ;  /* 0x00000098c2987221 */ /* 0x000fe20000010000 */
[----:B------:R-:W-:-:S02]  /*1ab00*/  F2FP.BF16.F32.PACK_AB R198, R185, R198 ;  /* 0x000000c6b9c6723e */ /* 0x000fc400000010ff */
[----:B------:R-:W-:Y:S02]  /*1ab10*/  F2FP.BF16.F32.PACK_AB R192, R153, R192 ;  /* 0x000000c099c0723e */ /* 0x000fe400000010ff */
[----:B------:R-:W4:Y:S01]  /*1ab20*/  MUFU.EX2 R155, R155 ;  /* 0x0000009b009b7308 */ /* 0x000f220000000800 */
[C---:B---3--:R-:W-:Y:S01]  /*1ab30*/  FADD.FTZ R227, R154.reuse, R227 ;  /* 0x000000e39ae37221 */ /* 0x048fe20000010000 */
[-CC-:B-1----:R-:W-:Y:S01]  /*1ab40*/  FFMA.FTZ R159, R171, R3.reuse, -R165.reuse ;  /* 0x00000003ab9f7223 */ /* 0x182fe200000108a5 */
[----:B------:R-:W-:Y:S01]  /*1ab50*/  FFMA.FTZ R165, R183, R3, -R165 ;  /* 0x00000003b7a57223 */ /* 0x000fe200000108a5 */
[----:B------:R-:W-:-:S04]  /*1ab60*/  F2FP.BF16.F32.PACK_AB R197, R154, R197 ;  /* 0x000000c59ac5723e */ /* 0x000fc800000010ff */
[----:B------:R-:W1:Y:S01]  /*1ab70*/  MUFU.EX2 R193, R193 ;  /* 0x000000c100c17308 */ /* 0x000e620000000800 */
[----:B0-----:R-:W-:-:S07]  /*1ab80*/  FADD.FTZ R227, R199, R227 ;  /* 0x000000e3c7e37221 */ /* 0x001fce0000010000 */
[----:B------:R-:W0:Y:S01]  /*1ab90*/  MUFU.EX2 R158, R163 ;  /* 0x000000a3009e7308 */ /* 0x000e220000000800 */
[C---:B----4-:R-:W-:Y:S01]  /*1aba0*/  FADD.FTZ R227, R155.reuse, R227 ;  /* 0x000000e39be37221 */ /* 0x050fe20000010000 */
[----:B------:R-:W-:-:S06]  /*1abb0*/  F2FP.BF16.F32.PACK_AB R199, R155, R199 ;  /* 0x000000c79bc7723e */ /* 0x000fcc00000010ff */
[----:B------:R-:W3:Y:S01]  /*1abc0*/  MUFU.EX2 R195, R195 ;  /* 0x000000c300c37308 */ /* 0x000ee20000000800 */
[----:B-1----:R-:W-:-:S07]  /*1abd0*/  FADD.FTZ R162, R193, R227 ;  /* 0x000000e3c1a27221 */ /* 0x002fce0000010000 */
[----:B------:R-:W1:Y:S01]  /*1abe0*/  MUFU.EX2 R156, R156 ;  /* 0x0000009c009c7308 */ /* 0x000e620000000800 */
[C---:B0-----:R-:W-:Y:S01]  /*1abf0*/  FADD.FTZ R162, R158.reuse, R162 ;  /* 0x000000a29ea27221 */ /* 0x041fe20000010000 */
[----:B------:R-:W-:-:S06]  /*1ac00*/  F2FP.BF16.F32.PACK_AB R193, R158, R193 ;  /* 0x000000c19ec1723e */ /* 0x000fcc00000010ff */
[----:B------:R-:W0:Y:S01]  /*1ac10*/  MUFU.EX2 R23, R167 ;  /* 0x000000a700177308 */ /* 0x000e220000000800 */
[----:B---3--:R-:W-:-:S07]  /*1ac20*/  FADD.FTZ R162, R195, R162 ;  /* 0x000000a2c3a27221 */ /* 0x008fce0000010000 */
[----:B------:R-:W3:Y:S01]  /*1ac30*/  MUFU.EX2 R188, R188 ;  /* 0x000000bc00bc7308 */ /* 0x000ee20000000800 */
[C---:B-1----:R-:W-:Y:S01]  /*1ac40*/  FADD.FTZ R152, R156.reuse, R152 ;  /* 0x000000989c987221 */ /* 0x042fe20000010000 */
[----:B------:R-:W-:-:S06]  /*1ac50*/  F2FP.BF16.F32.PACK_AB R194, R156, R194 ;  /* 0x000000c29cc2723e */ /* 0x000fcc00000010ff */
[----:B------:R-:W1:Y:S01]  /*1ac60*/  MUFU.EX2 R189, R189 ;  /* 0x000000bd00bd7308 */ /* 0x000e620000000800 */
[C---:B0-----:R-:W-:Y:S01]  /*1ac70*/  FADD.FTZ R162, R23.reuse, R162 ;  /* 0x000000a217a27221 */ /* 0x041fe20000010000 */
[----:B------:R-:W-:Y:S01]  /*1ac80*/  F2FP.BF16.F32.PACK_AB R195, R23, R195 ;  /* 0x000000c317c3723e */ /* 0x000fe200000010ff */
[----:B------:R-:W-:-:S05]  /*1ac90*/  IMAD.MOV.U32 R23, RZ, RZ, R219 ;  /* 0x000000ffff177224 */ /* 0x000fca00078e00db */
[----:B------:R-:W0:Y:S01]  /*1aca0*/  MUFU.EX2 R157, R157 ;  /* 0x0000009d009d7308 */ /* 0x000e220000000800 */
[----:B---3--:R-:W-:-:S07]  /*1acb0*/  FADD.FTZ R152, R188, R152 ;  /* 0x00000098bc987221 */ /* 0x008fce0000010000 */
[----:B------:R-:W3:Y:S01]  /*1acc0*/  MUFU.EX2 R159, R159 ;  /* 0x0000009f009f7308 */ /* 0x000ee20000000800 */
[----:B-1----:R-:W-:-:S07]  /*1acd0*/  FADD.FTZ R162, R189, R162 ;  /* 0x000000a2bda27221 */ /* 0x002fce0000010000 */
[----:B------:R-:W1:Y:S01]  /*1ace0*/  MUFU.EX2 R190, R190 ;  /* 0x000000be00be7308 */ /* 0x000e620000000800 */
[C---:B0-----:R-:W-:Y:S01]  /*1acf0*/  FADD.FTZ R152, R157.reuse, R152 ;  /* 0x000000989d987221 */ /* 0x041fe20000010000 */
[----:B------:R-:W-:-:S06]  /*1ad00*/  F2FP.BF16.F32.PACK_AB R188, R157, R188 ;  /* 0x000000bc9dbc723e */ /* 0x000fcc00000010ff */
[----:B------:R-:W0:Y:S01]  /*1ad10*/  MUFU.EX2 R174, R174 ;  /* 0x000000ae00ae7308 */ /* 0x000e220000000800 */
[C---:B---3--:R-:W-:Y:S01]  /*1ad20*/  FADD.FTZ R162, R159.reuse, R162 ;  /* 0x000000a29fa27221 */ /* 0x048fe20000010000 */
[----:B------:R-:W-:-:S06]  /*1ad30*/  F2FP.BF16.F32.PACK_AB R189, R159, R189 ;  /* 0x000000bd9fbd723e */ /* 0x000fcc00000010ff */
[----:B------:R-:W3:Y:S01]  /*1ad40*/  MUFU.EX2 R160, R160 ;  /* 0x000000a000a07308 */ /* 0x000ee20000000800 */
[----:B-1----:R-:W-:-:S07]  /*1ad50*/  FADD.FTZ R152, R190, R152 ;  /* 0x00000098be987221 */ /* 0x002fce0000010000 */
[----:B------:R-:W1:Y:S01]  /*1ad60*/  MUFU.EX2 R175, R175 ;  /* 0x000000af00af7308 */ /* 0x000e620000000800 */
[----:B0-----:R-:W-:-:S07]  /*1ad70*/  FADD.FTZ R162, R174, R162 ;  /* 0x000000a2aea27221 */ /* 0x001fce0000010000 */
[----:B------:R-:W0:Y:S01]  /*1ad80*/  MUFU.EX2 R184, R184 ;  /* 0x000000b800b87308 */ /* 0x000e220000000800 */
[C---:B---3--:R-:W-:Y:S01]  /*1ad90*/  FADD.FTZ R152, R160.reuse, R152 ;  /* 0x00000098a0987221 */ /* 0x048fe20000010000 */
[----:B------:R-:W-:-:S06]  /*1ada0*/  F2FP.BF16.F32.PACK_AB R190, R160, R190 ;  /* 0x000000bea0be723e */ /* 0x000fcc00000010ff */
[----:B------:R-:W3:Y:S01]  /*1adb0*/  MUFU.EX2 R178, R178 ;  /* 0x000000b200b27308 */ /* 0x000ee20000000800 */
[C---:B-1----:R-:W-:Y:S01]  /*1adc0*/  FADD.FTZ R162, R175.reuse, R162 ;  /* 0x000000a2afa27221 */ /* 0x042fe20000010000 */
[----:B------:R-:W-:-:S06]  /*1add0*/  F2FP.BF16.F32.PACK_AB R191, R175, R174 ;  /* 0x000000aeafbf723e */ /* 0x000fcc00000010ff */
[----:B------:R-:W1:Y:S01]  /*1ade0*/  MUFU.EX2 R161, R161 ;  /* 0x000000a100a17308 */ /* 0x000e620000000800 */
[----:B0-----:R-:W-:-:S07]  /*1adf0*/  FADD.FTZ R152, R184, R152 ;  /* 0x00000098b8987221 */ /* 0x001fce0000010000 */
[----:B------:R-:W0:Y:S01]  /*1ae00*/  MUFU.EX2 R179, R179 ;  /* 0x000000b300b37308 */ /* 0x000e220000000800 */
[----:B---3--:R-:W-:-:S07]  /*1ae10*/  FADD.FTZ R162, R178, R162 ;  /* 0x000000a2b2a27221 */ /* 0x008fce0000010000 */
[----:B------:R-:W3:Y:S01]  /*1ae20*/  MUFU.EX2 R186, R186 ;  /* 0x000000ba00ba7308 */ /* 0x000ee20000000800 */
[C---:B-1----:R-:W-:Y:S01]  /*1ae30*/  FADD.FTZ R152, R161.reuse, R152 ;  /* 0x00000098a1987221 */ /* 0x042fe20000010000 */
[----:B------:R-:W-:-:S06]  /*1ae40*/  F2FP.BF16.F32.PACK_AB R184, R161, R184 ;  /* 0x000000b8a1b8723e */ /* 0x000fcc00000010ff */
[----:B------:R-:W1:Y:S01]  /*1ae50*/  MUFU.EX2 R182, R182 ;  /* 0x000000b600b67308 */ /* 0x000e620000000800 */
[C---:B0-----:R-:W-:Y:S01]  /*1ae60*/  FADD.FTZ R162, R179.reuse, R162 ;  /* 0x000000a2b3a27221 */ /* 0x041fe20000010000 */
[----:B------:R-:W-:-:S06]  /*1ae70*/  F2FP.BF16.F32.PACK_AB R185, R179, R178 ;  /* 0x000000b2b3b9723e */ /* 0x000fcc00000010ff */
[----:B------:R-:W0:Y:S01]  /*1ae80*/  MUFU.EX2 R164, R164 ;  /* 0x000000a400a47308 */ /* 0x000e220000000800 */
[----:B---3--:R-:W-:-:S07]  /*1ae90*/  FADD.FTZ R152, R186, R152 ;  /* 0x00000098ba987221 */ /* 0x008fce0000010000 */
[----:B------:R-:W3:Y:S01]  /*1aea0*/  MUFU.EX2 R165, R165 ;  /* 0x000000a500a57308 */ /* 0x000ee20000000800 */
[----:B-1----:R-:W-:Y:S01]  /*1aeb0*/  FADD.FTZ R162, R182, R162 ;  /* 0x000000a2b6a27221 */ /* 0x002fe20000010000 */
[C---:B0-----:R-:W-:Y:S01]  /*1aec0*/  FADD.FTZ R228, R164.reuse, R152 ;  /* 0x00000098a4e47221 */ /* 0x041fe20000010000 */
[----:B------:R-:W-:Y:S02]  /*1aed0*/  F2FP.BF16.F32.PACK_AB R186, R164, R186 ;  /* 0x000000baa4ba723e */ /* 0x000fe400000010ff */
[C---:B---3--:R-:W-:Y:S01]  /*1aee0*/  FADD.FTZ R227, R165.reuse, R162 ;  /* 0x000000a2a5e37221 */ /* 0x048fe20000010000 */
[C---:B--2---:R-:W-:Y:S01]  /*1aef0*/  ISETP.GT.AND P2, PT, R232.reuse, R187, PT ;  /* 0x000000bbe800720c */ /* 0x044fe20003f44270 */
[----:B------:R-:W-:Y:S01]  /*1af00*/  VIADD R232, R232, 0xffffffff ;  /* 0xffffffffe8e87836 */ /* 0x000fe20000000000 */
[----:B------:R-:W-:-:S11]  /*1af10*/  F2FP.BF16.F32.PACK_AB R187, R165, R182 ;  /* 0x000000b6a5bb723e */ /* 0x000fd600000010ff */
[----:B------:R-:W-:Y:S05]  /*1af20*/  @P2 BRA `(.L_x_1993) ;  /* 0xffffffdc00b82947 */ /* 0x000fea000383ffff */
[----:B------:R-:W-:Y:S05]  /*1af30*/  BSYNC B1 ;  /* 0x0000000000017941 */ /* 0x000fea0003800000 */
.L_x_1982:
[----:B------:R-:W-:-:S07]  /*1af40*/  IMAD.MOV.U32 R23, RZ, RZ, R232 ;  /* 0x000000ffff177224 */ /* 0x000fce00078e00e8 */
.L_x_1981:
[----:B------:R-:W-:Y:S05]  /*1af50*/  BSYNC B0 ;  /* 0x0000000000007941 */ /* 0x000fea0003800000 */
.L_x_1980:
[----:B------:R-:W2:Y:S01]  /*1af60*/  LDL R152, [R1+0x4c] ;  /* 0x00004c0001987983 */ /* 0x000ea20000100800 */
[----:B------:R-:W-:Y:S01]  /*1af70*/  BSSY B0, `(.L_x_1994) ;  /* 0x00002c7000007945 */ /* 0x000fe20003800000 */
[----:B--2---:R-:W-:-:S13]  /*1af80*/  ISETP.GE.AND P2, PT, R23, R152, PT ;  /* 0x000000981700720c */ /* 0x004fda0003f46270 */
[----:B------:R-:W-:Y:S05]  /*1af90*/  @!P2 BRA `(.L_x_1995) ;  /* 0x0000002c0010a947 */ /* 0x000fea0003800000 */
[----:B------:R-:W-:Y:S02]  /*1afa0*/  IMAD.MOV.U32 R230, RZ, RZ, R4 ;  /* 0x000000ffffe67224 */ /* 0x000fe400078e0004 */
[----:B------:R-:W-:Y:S02]  /*1afb0*/  IMAD.MOV.U32 R231, RZ, RZ, R5 ;  /* 0x000000ffffe77224 */ /* 0x000fe400078e0005 */
[----:B------:R-:W-:Y:S02]  /*1afc0*/  IMAD.MOV.U32 R236, RZ, RZ, R219 ;  /* 0x000000ffffec7224 */ /* 0x000fe400078e00db */
[----:B------:R-:W-:-:S07]  /*1afd0*/  IMAD.MOV.U32 R232, RZ, RZ, R22 ;  /* 0x000000ffffe87224 */ /* 0x000fce00078e0016 */
.L_x_2014:
[----:B------:R-:W-:-:S05]  /*1afe0*/  VIADD R22, R232, 0x1 ;  /* 0x00000001e8167836 */ /* 0x000fca0000000000 */
[----:B------:R-:W-:-:S04]  /*1aff0*/  ISETP.NE.AND P2, PT, R22, 0x2, PT ;  /* 0x000000021600780c */ /* 0x000fc80003f45270 */
[----:B------:R-:W-:Y:S02]  /*1b000*/  SEL R219, RZ, 0x1, P2 ;  /* 0x00000001ffdb7807 */ /* 0x000fe40001000000 */
[----:B------:R-:W-:Y:S02]  /*1b010*/  SEL R22, R22, RZ, P2 ;  /* 0x000000ff16167207 */ /* 0x000fe40001000000 */
[----:B------:R-:W-:Y:S01]  /*1b020*/  LOP3.LUT R219, R236, R219, RZ, 0x3c, !PT ;  /* 0x000000dbecdb7212 */ /* 0x000fe200078e3cff */
[----:B------:R-:W-:Y:S06]  /*1b030*/  @!P0 BRA `(.L_x_1996) ;  /* 0x0000000000048947 */ /* 0x000fec0003800000 */
[----:B------:R-:W-:Y:S01]  /*1b040*/  BPT.TRAP 0x1 ;  /* 0x000000040000795c */ /* 0x000fe20000300000 */
.L_x_1996:
[----:B------:R-:W-:Y:S01]  /*1b050*/  IMAD R5, R22, 0x8, R16 ;  /* 0x0000000816057824 */ /* 0x000fe200078e0210 */
[----:B------:R-:W-:-:S04]  /*1b060*/  SHF.L.U32 R153, R219, 0x1f, RZ ;  /* 0x0000001fdb997819 */ /* 0x000fc800000006ff */
[----:B------:R0:W1:Y:S01]  /*1b070*/  SYNCS.PHASECHK.TRANS64.TRYWAIT P2, [R5+URZ+0x30830], R153 ;  /* 0x03083099050075a7 */ /* 0x000062000804017f */
[----:B------:R-:W-:Y:S05]  /*1b080*/  @!P0 BRA `(.L_x_1997) ;  /* 0x0000000000048947 */ /* 0x000fea0003800000 */
[----:B------:R-:W-:Y:S01]  /*1b090*/  BPT.TRAP 0x1 ;  /* 0x000000040000795c */ /* 0x000fe20000300000 */
.L_x_1997:
        /* <DEDUP_REMOVED lines=8> */
.L_x_1999:
[----:B------:R-:W-:Y:S05]  /*1b120*/  BSYNC B1 ;  /* 0x0000000000017941 */ /* 0x000fea0003800000 */
.L_x_1998:
        /* <DEDUP_REMOVED lines=288> */
.L_x_2001:
[----:B------:R-:W-:Y:S01]  /*1c330*/  SHF.L.U32 R2, R236, 0x1f, RZ ;  /* 0x0000001fec027819 */ /* 0x000fe200000006ff */
[----:B-----5:R-:W-:-:S04]  /*1c340*/  IMAD R0, R232, 0x8, R16 ;  /* 0x00000008e8007824 */ /* 0x020fc800078e0210 */
[----:B------:R0:W1:Y:S01]  /*1c350*/  SYNCS.PHASECHK.TRANS64.TRYWAIT P2, [R0+URZ+0x30850], R2 ;  /* 0x03085002000075a7 */ /* 0x000062000804017f */
[----:B------:R-:W-:Y:S05]  /*1c360*/  @!P0 BRA `(.L_x_2002) ;  /* 0x0000000000048947 */ /* 0x000fea0003800000 */
[----:B------:R-:W-:Y:S01]  /*1c370*/  BPT.TRAP 0x1 ;  /* 0x000000040000795c */ /* 0x000fe20000300000 */
.L_x_2002:
[----:B------:R-:W-:Y:S04]  /*1c380*/  BSSY B1, `(.L_x_2003) ;  /* 0x0000004000017945 */ /* 0x000fe80003800000 */
[----:B-1----:R-:W-:Y:S05]  /*1c390*/  @P2 BRA `(.L_x_2004) ;  /* 0x0000000000082947 */ /* 0x002fea0003800000 */
[----:B------:R-:W1:Y:S02]  /*1c3a0*/  SYNCS.PHASECHK.TRANS64.TRYWAIT P2, [R0+URZ+0x30850], R2 ;  /* 0x03085002000075a7 */ /* 0x000e64000804017f */
[----:B-1----:R-:W-:Y:S05]  /*1c3b0*/  @!P2 BRA `(.L_x_2005) ;  /* 0x000001000050a947 */ /* 0x002fea0003800000 */
.L_x_2004:
[----:B------:R-:W-:Y:S05]  /*1c3c0*/  BSYNC B1 ;  /* 0x0000000000017941 */ /* 0x000fea0003800000 */
.L_x_2003:
[----:B01----:R-:W-:Y:S02]  /*1c3d0*/  VIADD R2, R16, 0x400 ;  /* 0x0000040010027836 */ /* 0x003fe40000000000 */
[----:B------:R-:W-:Y:S01]  /*1c3e0*/  IMAD.MOV.U32 R3, RZ, RZ, 0x40000040 ;  /* 0x40000040ff037424 */ /* 0x000fe200078e00ff */
[----:B------:R-:W-:Y:S01]  /*1c3f0*/  WARPGROUP.ARRIVE ;  /* 0x00000000000079c5 */ /* 0x000fe20000000000 */
[----:B------:R-:W-:Y:S01]  /*1c400*/  IMAD.MOV.U32 R5, RZ, RZ, 0x40000040 ;  /* 0x40000040ff057424 */ /* 0x000fe200078e00ff */
[----:B------:R-:W-:Y:S01]  /*1c410*/  SHF.R.U32.HI R2, RZ, 0x4, R2 ;  /* 0x00000004ff027819 */ /* 0x000fe20000011602 */
[----:B------:R-:W-:Y:S01]  /*1c420*/  ULDC UR4, c[0x0][0x9dc] ;  /* 0x0002770000047ab9 */ /* 0x000fe20000000800 */
[----:B------:R-:W-:Y:S02]  /*1c430*/  ULDC UR5, c[0x0][0x9e0] ;  /* 0x0002780000057ab9 */ /* 0x000fe40000000800 */
[----:B------:R-:W-:-:S04]  /*1c440*/  LOP3.LUT R2, R2, 0x3fff, RZ, 0xc0, !PT ;  /* 0x00003fff02027812 */ /* 0x000fc800078ec0ff */
[----:B------:R-:W-:-:S05]  /*1c450*/  LOP3.LUT R2, R2, 0x2000000, RZ, 0xfc, !PT ;  /* 0x0200000002027812 */ /* 0x000fca00078efcff */
[----:B------:R-:W-:Y:S01]  /*1c460*/  IMAD R2, R232, 0x800, R2 ;  /* 0x00000800e8027824 */ /* 0x000fe200078e0202 */
[----:B------:R-:W-:Y:S01]  /*1c470*/  R2UR UR7, R3 ;  /* 0x00000000030772ca */ /* 0x000fe200000e0000 */
[----:B------:R-:W2:Y:S03]  /*1c480*/  LDL R232, [R1+0x48] ;  /* 0x0000480001e87983 */ /* 0x000ea60000100800 */
[----:B------:R-:W-:-:S13]  /*1c490*/  R2UR UR6, R2 ;  /* 0x00000000020672ca */ /* 0x000fda00000e0000 */
[----:B------:R-:W-:Y:S01]  /*1c4a0*/  HGMMA.64x256x16.F32.BF16 R24, R196, gdesc[UR4].tnspB, R24, gsb0 ;  /* 0x43e00004c4187df0 */ /* 0x000fe20008001818 */
[----:B------:R-:W-:Y:S01]  /*1c4b0*/  VIADD R4, R2, 0x80 ;  /* 0x0000008002047836 */ /* 0x000fe20000000000 */
[----:B------:R-:W-:-:S04]  /*1c4c0*/  R2UR UR7, R5 ;  /* 0x00000000050772ca */ /* 0x000fc800000e0000 */
[----:B------:R-:W-:Y:S01]  /*1c4d0*/  R2UR UR6, R4 ;  /* 0x00000000040672ca */ /* 0x000fe200000e0000 */
[C---:B------:R-:W-:Y:S02]  /*1c4e0*/  VIADD R4, R2.reuse, 0x100 ;  /* 0x0000010002047836 */ /* 0x040fe40000000000 */
[----:B------:R-:W-:Y:S01]  /*1c4f0*/  IMAD.MOV.U32 R5, RZ, RZ, 0x40000040 ;  /* 0x40000040ff057424 */ /* 0x000fe200078e00ff */
[----:B------:R-:W-:Y:S02]  /*1c500*/  WARPGROUP.DEPBAR.LE gsb0, 0x0 ;  /* 0x00008000000079c5 */ /* 0x000fe40000010000 */
[----:B------:R-:W-:Y:S01]  /*1c510*/  WARPGROUP.ARRIVE ;  /* 0x00000000000079c5 */ /* 0x000fe20000000000 */
[----:B------:R-:W2:Y:S01]  /*1c520*/  LDL R199, [R1+0x2c] ;  /* 0x00002c0001c77983 */ /* 0x000ea20000100800 */
[----:B------:R-:W-:Y:S01]  /*1c530*/  VIADD R2, R2, 0x180 ;  /* 0x0000018002027836 */ /* 0x000fe20000000000 */
[----:B------:R-:W-:Y:S01]  /*1c540*/  ULOP3.LUT UR4, URZ, UR4, URZ, 0x33, !UPT ;  /* 0x000000043f047292 */ /* 0x000fe2000f8e333f */
[----:B------:R-:W-:-:S12]  /*1c550*/  IMAD.MOV.U32 R3, RZ, RZ, 0x40000040 ;  /* 0x40000040ff037424 */ /* 0x000fd800078e00ff */
[----:B------:R-:W-:Y:S01]  /*1c560*/  HGMMA.64x256x16.F32.BF16 R24, R192, gdesc[UR4].tnspB, R24, gsb0 ;  /* 0x43e00004c0187df0 */ /* 0x000fe20008001818 */
[----:B------:R-:W-:Y:S01]  /*1c570*/  R2UR UR6, R4 ;  /* 0x00000000040672ca */ /* 0x000fe200000e0000 */
[----:B------:R-:W-:Y:S01]  /*1c580*/  IMAD.SHL.U32 R4, R23, 0x40, RZ ;  /* 0x0000004017047824 */ /* 0x000fe200078e00ff */
[----:B------:R-:W-:Y:S01]  /*1c590*/  R2UR UR7, R5 ;  /* 0x00000000050772ca */ /* 0x000fe200000e0000 */
[----:B------:R-:W-:Y:S02]  /*1c5a0*/  WARPGROUP.DEPBAR.LE gsb0, 0x0 ;  /* 0x00008000000079c5 */ /* 0x000fe40000010000 */
[----:B------:R-:W-:-:S15]  /*1c5b0*/  WARPGROUP.ARRIVE ;  /* 0x00000000000079c5 */ /* 0x000fde0000000000 */
[----:B------:R-:W-:-:S07]  /*1c5c0*/  NOP ;  /* 0x0000000000007918 */ /* 0x000fce0000000000 */
[----:B------:R-:W-:Y:S01]  /*1c5d0*/  HGMMA.64x256x16.F32.BF16 R24, R188, gdesc[UR4].tnspB, R24, gsb0 ;  /* 0x43e00004bc187df0 */ /* 0x000fe20008001818 */
[----:B------:R-:W-:Y:S02]  /*1c5e0*/  R2UR UR6, R2 ;  /* 0x00000000020672ca */ /* 0x000fe400000e0000 */
[----:B------:R-:W-:Y:S01]  /*1c5f0*/  R2UR UR7, R3 ;  /* 0x00000000030772ca */ /* 0x000fe200000e0000 */
[----:B------:R-:W0:Y:S08]  /*1c600*/  @P5 LDC R2, c[0x0][0x450] ;  /* 0x00011400ff025b82 */ /* 0x000e300000000800 */
[----:B------:R-:W1:Y:S01]  /*1c610*/  @P5 LDC R3, c[0x0][0x44c] ;  /* 0x00011300ff035b82 */ /* 0x000e620000000800 */
[----:B--2---:R-:W-:-:S04]  /*1c620*/  IMAD.IADD R5, R232, 0x1, R199 ;  /* 0x00000001e8057824 */ /* 0x004fc800078e02c7 */
[----:B-1----:R-:W-:-:S05]  /*1c630*/  @P5 IMAD.HI.U32 R3, R5, R3, RZ ;  /* 0x0000000305035227 */ /* 0x002fca00078e00ff */
[----:B0-----:R-:W-:Y:S01]  /*1c640*/  @P5 SHF.R.U32.HI R5, RZ, R2, R3 ;  /* 0x00000002ff055219 */ /* 0x001fe20000011603 */
[----:B------:R-:W-:-:S04]  /*1c650*/  @!P1 IMAD R2, R22, 0x8, R16 ;  /* 0x0000000816029824 */ /* 0x000fc800078e0210 */
[----:B------:R-:W-:-:S05]  /*1c660*/  @!P1 VIADD R2, R2, 0x30840 ;  /* 0x0003084002029836 */ /* 0x000fca0000000000 */
[----:B------:R-:W-:Y:S01]  /*1c670*/  @!P1 PRMT R2, RZ, 0x654, R2 ;  /* 0x00000654ff029816 */ /* 0x000fe20000000002 */
[----:B------:R-:W-:Y:S02]  /*1c680*/  WARPGROUP.DEPBAR.LE gsb0, 0x0 ;  /* 0x00008000000079c5 */ /* 0x000fe40000010000 */
[----:B------:R-:W-:Y:S01]  /*1c690*/  WARPGROUP.ARRIVE ;  /* 0x00000000000079c5 */ /* 0x000fe20000000000 */
[----:B------:R-:W0:Y:S05]  /*1c6a0*/  SHFL.IDX PT, R188, R5, RZ, 0x1c1f ;  /* 0x001c1fff05bc7589 */ /* 0x000e2a00000e0000 */
[----:B------:R-:W-:Y:S03]  /*1c6b0*/  HGMMA.64x256x16.F32.BF16 R24, R184, gdesc[UR4].tnspB, R24, gsb0 ;  /* 0x43e00004b8187df0 */ /* 0x000fe60008001818 */
[----:B------:R-:W-:-:S02]  /*1c6c0*/  WARPGROUP.DEPBAR.LE gsb0, 0x0 ;  /* 0x00008000000079c5 */ /* 0x000fc40000010000 */
[----:B------:R1:W-:Y:S02]  /*1c6d0*/  @!P1 SYNCS.ARRIVE.TRANS64.RED.A1T0 RZ, [R2+URZ], RZ ;  /* 0x000000ff02ff99a7 */ /* 0x0003e4000810043f */
[----:B-1----:R-:W-:-:S05]  /*1c6e0*/  IADD3 R2, -R4, 0x1, RZ ;  /* 0x0000000104027810 */ /* 0x002fca0007ffe1ff */
[----:B------:R-:W-:-:S05]  /*1c6f0*/  IMAD R2, R229, -0x2, R2 ;  /* 0xfffffffee5027824 */ /* 0x000fca00078e0202 */
[----:B------:R-:W-:-:S05]  /*1c700*/  IADD3 R186, -R220, R2, R221 ;  /* 0x00000002dcba7210 */ /* 0x000fca0007ffe1dd */
[C---:B------:R-:W-:Y:S02]  /*1c710*/  VIADD R187, R186.reuse, UR5 ;  /* 0x00000005babb7c36 */ /* 0x040fe40008000000 */
[----:B------:R-:W-:Y:S02]  /*1c720*/  VIADD R186, R186, UR4 ;  /* 0x00000004baba7c36 */ /* 0x000fe40008000000 */
        /* <DEDUP_REMOVED lines=16> */
.L_x_2008:
[----:B------:R-:W-:Y:S02]  /*1c830*/  ULDC UR4, c[0x0][0x9e4] ;  /* 0x0002790000047ab9 */ /* 0x000fe40000000800 */
[----:B------:R-:W-:-:S05]  /*1c840*/  IMAD.U32 R189, RZ, RZ, UR4 ;  /* 0x00000004ffbd7e24 */ /* 0x000fca000f8e00ff */
[----:B------:R-:W-:-:S13]  /*1c850*/  ISETP.NE.AND P2, PT, R189, 0x1, PT ;  /* 0x00000001bd00780c */ /* 0x000fda0003f45270 */
[----:B------:R-:W0:Y:S02]  /*1c860*/  @P2 LDC.64 R2, c[0x0][0x9e8] ;  /* 0x00027a00ff022b82 */ /* 0x000e240000000a00 */
[----:B0-----:R-:W-:-:S05]  /*1c870*/  @P2 IMAD.HI.U32 R2, R188, R2, RZ ;  /* 0x00000002bc022227 */ /* 0x001fca00078e00ff */
[----:B------:R-:W-:-:S07]  /*1c880*/  @P2 SHF.R.U32.HI R188, RZ, R3, R2 ;  /* 0x00000003ffbc2219 */ /* 0x000fce0000011602 */
.L_x_2009:
[----:B------:R-:W-:Y:S05]  /*1c890*/  BSYNC B1 ;  /* 0x0000000000017941 */ /* 0x000fea0003800000 */
.L_x_2007:
[----:B------:R-:W-:-:S04]  /*1c8a0*/  IMAD R188, R188, R189, -R4 ;  /* 0x000000bdbcbc7224 */ /* 0x000fc800078e0a04 */
[----:B------:R-:W-:-:S05]  /*1c8b0*/  IMAD R188, R229, -0x2, R188 ;  /* 0xfffffffee5bc7824 */ /* 0x000fca00078e02bc */
[----:B------:R-:W-:Y:S02]  /*1c8c0*/  VIMNMX R184, R184, R188, !PT ;  /* 0x000000bcb8b87248 */ /* 0x000fe40007fe0100 */
[----:B------:R-:W-:-:S07]  /*1c8d0*/  VIADDMNMX R185, R188, R189, R185, PT ;  /* 0x000000bdbcb97246 */ /* 0x000fce00038001b9 */
.L_x_2006:
        /* <DEDUP_REMOVED lines=66> */
.L_x_2012:
[----:B------:R-:W-:Y:S02]  /*1cd00*/  ULDC UR4, c[0x0][0x9e4] ;  /* 0x0002790000047ab9 */ /* 0x000fe40000000800 */
[----:B------:R-:W-:-:S05]  /*1cd10*/  IMAD.U32 R184, RZ, RZ, UR4 ;  /* 0x00000004ffb87e24 */ /* 0x000fca000f8e00ff */
[----:B------:R-:W-:-:S13]  /*1cd20*/  ISETP.NE.AND P3, PT, R184, 0x1, PT ;  /* 0x00000001b800780c */ /* 0x000fda0003f65270 */
[----:B------:R-:W0:Y:S02]  /*1cd30*/  @P3 LDC.64 R2, c[0x0][0x9e8] ;  /* 0x00027a00ff023b82 */ /* 0x000e240000000a00 */
[----:B0-----:R-:W-:-:S05]  /*1cd40*/  @P3 IMAD.HI.U32 R2, R5, R2, RZ ;  /* 0x0000000205023227 */ /* 0x001fca00078e00ff */
[----:B------:R-:W-:-:S07]  /*1cd50*/  @P3 SHF.R.U32.HI R5, RZ, R3, R2 ;  /* 0x00000003ff053219 */ /* 0x000fce0000011602 */
.L_x_2013:
[----:B------:R-:W-:Y:S05]  /*1cd60*/  BSYNC B1 ;  /* 0x0000000000017941 */ /* 0x000fea0003800000 */
.L_x_2011:
[----:B------:R-:W-:-:S04]  /*1cd70*/  IMAD R4, R5, R184, -R4 ;  /* 0x000000b805047224 */ /* 0x000fc800078e0a04 */
[----:B------:R-:W-:-:S05]  /*1cd80*/  IMAD R4, R229, -0x2, R4 ;  /* 0xfffffffee5047824 */ /* 0x000fca00078e0204 */
[----:B------:R-:W-:Y:S02]  /*1cd90*/  VIMNMX R186, R186, R4, !PT ;  /* 0x00000004baba7248 */ /* 0x000fe40007fe0100 */
[----:B------:R-:W-:-:S07]  /*1cda0*/  VIADDMNMX R187, R4, R184, R187, PT ;  /* 0x000000b804bb7246 */ /* 0x000fce00038001bb */
.L_x_2010:
[----:B------:R-:W-:Y:S01]  /*1cdb0*/  @!P1 VIADD R0, R0, 0x30860 ;  /* 0x0003086000009836 */ /* 0x000fe20000000000 */
[----:B------:R-:W2:Y:S01]  /*1cdc0*/  LDL R232, [R1+0x4c] ;  /* 0x00004c0001e87983 */ /* 0x000ea20000100800 */
[----:B------:R-:W-:Y:S01]  /*1cdd0*/  ULDC UR4, c[0x0][0x988] ;  /* 0x0002620000047ab9 */ /* 0x000fe20000000800 */
[----:B------:R-:W-:Y:S02]  /*1cde0*/  IMAD.MOV.U32 R236, RZ, RZ, R219 ;  /* 0x000000ffffec7224 */ /* 0x000fe400078e00db */
[----:B------:R-:W-:Y:S01]  /*1cdf0*/  @!P1 PRMT R0, RZ, 0x654, R0 ;  /* 0x00000654ff009816 */ /* 0x000fe20000000000 */
[----:B------:R-:W-:-:S03]  /*1ce00*/  IMAD.U32 R3, RZ, RZ, UR4 ;  /* 0x00000004ff037e24 */ /* 0x000fc6000f8e00ff */
        /* <DEDUP_REMOVED lines=26> */
[----:B------:R-:W-:Y:S01]  /*1cfb0*/  FADD.FTZ R2, -R2, R231 ;  /* 0x000000e702027221 */ /* 0x000fe20000010100 */
[----:B------:R-:W-:Y:S02]  /*1cfc0*/  IMAD.MOV.U32 R231, RZ, RZ, R5 ;  /* 0x000000ffffe77224 */ /* 0x000fe400078e0005 */
        /* <DEDUP_REMOVED lines=73> */
[----:B------:R-:W0:Y:S01]  /*1d460*/  MUFU.EX2 R164, R164 ;  /* 0x000000a400a47308 */ /* 0x000e220000000800 */
[----:B------:R-:W-:Y:S01]  /*1d470*/  ISETP.GT.AND P4, PT, R186, 0x38, P2 ;  /* 0x00000038ba00780c */ /* 0x000fe20001784270 */
[----:B-1----:R-:W-:Y:S01]  /*1d480*/  FADD.FTZ R2, R160, R2 ;  /* 0x00000002a0027221 */ /* 0x002fe20000010000 */
[----:B------:R-:W-:-:S02]  /*1d490*/  FMNMX.FTZ R4, R166, R4, !PT ;  /* 0x00000004a6047209 */ /* 0x000fc40007810000 */
[----:B------:R-:W-:Y:S02]  /*1d4a0*/  ISETP.LT.OR P3, PT, R187, 0x32, P3 ;  /* 0x00000032bb00780c */ /* 0x000fe40001f61670 */
[----:B------:R-:W-:Y:S01]  /*1d4b0*/  FMNMX.FTZ R4, R167, R4, !PT ;  /* 0x00000004a7047209 */ /* 0x000fe20007810000 */
[----:B------:R-:W1:Y:S01]  /*1d4c0*/  MUFU.EX2 R165, R165 ;  /* 0x000000a500a57308 */ /* 0x000e620000000800 */
[----:B------:R-:W-:Y:S01]  /*1d4d0*/  ISETP.GT.AND P2, PT, R186, 0x39, P2 ;  /* 0x00000039ba00780c */ /* 0x000fe20001744270 */
[----:B---3--:R-:W-:Y:S01]  /*1d4e0*/  FADD.FTZ R2, R161, R2 ;  /* 0x00000002a1027221 */ /* 0x008fe20000010000 */
[----:B------:R-:W-:Y:S02]  /*1d4f0*/  FMNMX.FTZ R4, R170, R4, !PT ;  /* 0x00000004aa047209 */ /* 0x000fe40007810000 */
[----:B------:R-:W-:Y:S02]  /*1d500*/  ISETP.LT.OR P4, PT, R187, 0x39, P4 ;  /* 0x00000039bb00780c */ /* 0x000fe40002781670 */
[----:B------:R-:W-:Y:S01]  /*1d510*/  FMNMX.FTZ R4, R171, R4, !PT ;  /* 0x00000004ab047209 */ /* 0x000fe20007810000 */
[----:B------:R-:W3:Y:S01]  /*1d520*/  MUFU.EX2 R168, R168 ;  /* 0x000000a800a87308 */ /* 0x000ee20000000800 */
[----:B------:R-:W-:Y:S01]  /*1d530*/  FSEL R179, R179, -INF , !P3 ;  /* 0xff800000b3b37808 */ /* 0x000fe20005800000 */
[----:B0-----:R-:W-:Y:S01]  /*1d540*/  FADD.FTZ R2, R164, R2 ;  /* 0x00000002a4027221 */ /* 0x001fe20000010000 */
[----:B------:R-:W-:-:S02]  /*1d550*/  FMNMX.FTZ R4, R174, R4, !PT ;  /* 0x00000004ae047209 */ /* 0x000fc40007810000 */
[----:B------:R-:W-:Y:S02]  /*1d560*/  ISETP.LT.OR P2, PT, R187, 0x3a, P2 ;  /* 0x0000003abb00780c */ /* 0x000fe40001741670 */
[----:B------:R-:W-:Y:S01]  /*1d570*/  FMNMX.FTZ R4, R175, R4, !PT ;  /* 0x00000004af047209 */ /* 0x000fe20007810000 */
[----:B------:R-:W0:Y:S01]  /*1d580*/  MUFU.EX2 R169, R169 ;  /* 0x000000a900a97308 */ /* 0x000e220000000800 */
[----:B------:R-:W-:Y:S01]  /*1d590*/  FSEL R182, R182, -INF , !P4 ;  /* 0xff800000b6b67808 */ /* 0x000fe20006000000 */
[----:B-1----:R-:W-:Y:S01]  /*1d5a0*/  FADD.FTZ R2, R165, R2 ;  /* 0x00000002a5027221 */ /* 0x002fe20000010000 */
[----:B------:R-:W-:Y:S02]  /*1d5b0*/  FMNMX.FTZ R4, R178, R4, !PT ;  /* 0x00000004b2047209 */ /* 0x000fe40007810000 */
[----:B------:R-:W-:Y:S02]  /*1d5c0*/  FSEL R183, R183, -INF , !P2 ;  /* 0xff800000b7b77808 */ /* 0x000fe40005000000 */
[----:B------:R-:W-:Y:S01]  /*1d5d0*/  FMNMX.FTZ R4, R179, R4, !PT ;  /* 0x00000004b3047209 */ /* 0x000fe20007810000 */
[----:B------:R-:W1:Y:S01]  /*1d5e0*/  MUFU.EX2 R172, R172 ;  /* 0x000000ac00ac7308 */ /* 0x000e620000000800 */
[----:B------:R-:W-:-:S02]  /*1d5f0*/  F2FP.BF16.F32.PACK_AB R196, R153, R152 ;  /* 0x0000009899c4723e */ /* 0x000fc400000010ff */
[----:B------:R-:W-:Y:S02]  /*1d600*/  FMNMX.FTZ R4, R182, R4, !PT ;  /* 0x00000004b6047209 */ /* 0x000fe40007810000 */
[----:B------:R-:W-:Y:S01]  /*1d610*/  F2FP.BF16.F32.PACK_AB R198, R157, R156 ;  /* 0x0000009c9dc6723e */ /* 0x000fe200000010ff */
[----:B---3--:R-:W-:Y:S01]  /*1d620*/  FADD.FTZ R156, R168, R2 ;  /* 0x00000002a89c7221 */ /* 0x008fe20000010000 */
[----:B------:R-:W-:Y:S01]  /*1d630*/  FMNMX.FTZ R152, R183, R4, !PT ;  /* 0x00000004b7987209 */ /* 0x000fe20007810000 */
[----:B------:R-:W3:Y:S01]  /*1d640*/  MUFU.EX2 R173, R173 ;  /* 0x000000ad00ad7308 */ /* 0x000ee20000000800 */
[----:B------:R-:W-:Y:S01]  /*1d650*/  F2FP.BF16.F32.PACK_AB R192, R161, R160 ;  /* 0x000000a0a1c0723e */ /* 0x000fe200000010ff */
[----:B0-----:R-:W-:Y:S01]  /*1d660*/  FADD.FTZ R156, R169, R156 ;  /* 0x0000009ca99c7221 */ /* 0x001fe20000010000 */
[----:B------:R-:W-:Y:S01]  /*1d670*/  F2FP.BF16.F32.PACK_AB R194, R165, R164 ;  /* 0x000000a4a5c2723e */ /* 0x000fe200000010ff */
[----:B------:R-:W0:Y:S01]  /*1d680*/  SHFL.BFLY PT, R4, R152, 0x2, 0x1f ;  /* 0x0c401f0098047f89 */ /* 0x000e2200000e0000 */
[----:B------:R-:W-:-:S03]  /*1d690*/  F2FP.BF16.F32.PACK_AB R188, R169, R168 ;  /* 0x000000a8a9bc723e */ /* 0x000fc600000010ff */
[----:B------:R-:W-:Y:S01]  /*1d6a0*/  MUFU.EX2 R176, R176 ;  /* 0x000000b000b07308 */ /* 0x000fe20000000800 */
[----:B-1----:R-:W-:-:S07]  /*1d6b0*/  FADD.FTZ R156, R172, R156 ;  /* 0x0000009cac9c7221 */ /* 0x002fce0000010000 */
[----:B------:R-:W1:Y:S01]  /*1d6c0*/  MUFU.EX2 R177, R177 ;  /* 0x000000b100b17308 */ /* 0x000e620000000800 */
[C---:B---3--:R-:W-:Y:S01]  /*1d6d0*/  FADD.FTZ R156, R173.reuse, R156 ;  /* 0x0000009cad9c7221 */ /* 0x048fe20000010000 */
[----:B------:R-:W-:-:S06]  /*1d6e0*/  F2FP.BF16.F32.PACK_AB R190, R173, R172 ;  /* 0x000000acadbe723e */ /* 0x000fcc00000010ff */
[----:B------:R-:W-:Y:S01]  /*1d6f0*/  MUFU.EX2 R180, R180 ;  /* 0x000000b400b47308 */ /* 0x000fe20000000800 */
[----:B0-----:R-:W-:-:S07]  /*1d700*/  FMNMX.FTZ R152, R152, R4, !PT ;  /* 0x0000000498987209 */ /* 0x001fce0007810000 */
        /* <DEDUP_REMOVED lines=11> */
[----:B------:R-:W-:Y:S02]  /*1d7c0*/  VIADD R23, R23, 0xffffffff ;  /* 0xffffffff17177836 */ /* 0x000fe40000000000 */
        /* <DEDUP_REMOVED lines=16> */
[-CC-:B------:R-:W-:Y:S01]  /*1d8d0*/  FFMA.FTZ R179, R179, R3.reuse, -R152.reuse ;  /* 0x00000003b3b37223 */ /* 0x180fe20000010898 */
[-CC-:B------:R-:W-:Y:S01]  /*1d8e0*/  FFMA.FTZ R182, R182, R3.reuse, -R152.reuse ;  /* 0x00000003b6b67223 */ /* 0x180fe20000010898 */
[----:B------:R-:W-:Y:S01]  /*1d8f0*/  FFMA.FTZ R152, R183, R3, -R152 ;  /* 0x00000003b7987223 */ /* 0x000fe20000010898 */
[----:B------:R-:W-:-:S02]  /*1d900*/  IMAD.MOV.U32 R232, RZ, RZ, R22 ;  /* 0x000000ffffe87224 */ /* 0x000fc400078e0016 */
[----:B------:R-:W-:Y:S01]  /*1d910*/  IMAD.MOV.U32 R230, RZ, RZ, R4 ;  /* 0x000000ffffe67224 */ /* 0x000fe200078e0004 */
[----:B------:R-:W2:Y:S01]  /*1d920*/  MUFU.EX2 R155, R155 ;  /* 0x0000009b009b7308 */ /* 0x000ea20000000800 */
[----:B0-----:R-:W-:-:S04]  /*1d930*/  FADD.FTZ R153, R176, R156 ;  /* 0x0000009cb0997221 */ /* 0x001fc80000010000 */
[----:B------:R-:W-:-:S03]  /*1d940*/  FADD.FTZ R153, R177, R153 ;  /* 0x00000099b1997221 */ /* 0x000fc60000010000 */
[----:B------:R-:W0:Y:S01]  /*1d950*/  MUFU.EX2 R158, R158 ;  /* 0x0000009e009e7308 */ /* 0x000e220000000800 */
[----:B-1----:R-:W-:Y:S01]  /*1d960*/  FFMA.FTZ R227, R2, R227, R154 ;  /* 0x000000e302e37223 */ /* 0x002fe2000001009a */
[----:B------:R-:W-:-:S04]  /*1d970*/  FADD.FTZ R153, R180, R153 ;  /* 0x00000099b4997221 */ /* 0x000fc80000010000 */
[----:B------:R-:W-:Y:S02]  /*1d980*/  FADD.FTZ R228, R181, R153 ;  /* 0x00000099b5e47221 */ /* 0x000fe40000010000 */
        /* <DEDUP_REMOVED lines=36> */
[----:B------:R-:W-:Y:S06]  /*1dbd0*/  @P2 BRA `(.L_x_2014) ;  /* 0xffffffd400002947 */ /* 0x000fec000383ffff */
.L_x_1995:
[----:B------:R-:W-:Y:S05]  /*1dbe0*/  BSYNC B0 ;  /* 0x0000000000007941 */ /* 0x000fea0003800000 */
.L_x_1994:
        /* <DEDUP_REMOVED lines=131> */
.L_x_2015:
[----:B------:R-:W-:Y:S01]  /*1e420*/  IMAD R0, R22, 0x8, R16 ;  /* 0x0000000816007824 */ /* 0x000fe200078e0210 */
[----:B------:R-:W-:-:S04]  /*1e430*/  SHF.L.U32 R7, R219, 0x1f, RZ ;  /* 0x0000001fdb077819 */ /* 0x000fc800000006ff */
[----:B------:R0:W1:Y:S01]  /*1e440*/  SYNCS.PHASECHK.TRANS64.TRYWAIT P2, [R0+URZ+0x30850], R7 ;  /* 0x03085007000075a7 */ /* 0x000062000804017f */
[----:B------:R-:W-:Y:S05]  /*1e450*/  @!P0 BRA `(.L_x_2016) ;  /* 0x0000000000048947 */ /* 0x000fea0003800000 */
[----:B------:R-:W-:Y:S01]  /*1e460*/  BPT.TRAP 0x1 ;  /* 0x000000040000795c */ /* 0x000fe20000300000 */
.L_x_2016:
        /* <DEDUP_REMOVED lines=9> */
.L_x_2018:
[----:B------:R-:W-:Y:S05]  /*1e500*/  BSYNC B0 ;  /* 0x0000000000007941 */ /* 0x000fea0003800000 */
.L_x_2017:
[----:B------:R-:W-:Y:S01]  /*1e510*/  IMAD.MOV.U32 R6, RZ, RZ, R2 ;  /* 0x000000ffff067224 */ /* 0x000fe200078e0002 */
[----:B------:R-:W2:Y:S01]  /*1e520*/  LDL.LU R15, [R1+0x64] ;  /* 0x00006400010f7983 */ /* 0x000ea20000300800 */
[----:B01----:R-:W-:Y:S01]  /*1e530*/  IMAD.MOV.U32 R7, RZ, RZ, 0x40000040 ;  /* 0x40000040ff077424 */ /* 0x003fe200078e00ff */
[----:B------:R-:W-:Y:S01]  /*1e540*/  WARPGROUP.ARRIVE ;  /* 0x00000000000079c5 */ /* 0x000fe20000000000 */
        /* <DEDUP_REMOVED lines=8> */
[----:B------:R-:W-:Y:S02]  /*1e5d0*/  SEL R22, R22, RZ, P2 ;  /* 0x000000ff16167207 */ /* 0x000fe40001000000 */
        /* <DEDUP_REMOVED lines=13> */
[----:B------:R-:W-:Y:S02]  /*1e6b0*/  IMAD.MOV.U32 R7, RZ, RZ, 0x40000040 ;  /* 0x40000040ff077424 */ /* 0x000fe400078e00ff */
[----:B--2---:R-:W-:-:S05]  /*1e6c0*/  VIADD R15, R15, 0x1 ;  /* 0x000000010f0f7836 */ /* 0x004fca0000000000 */
[----:B------:R-:W-:Y:S01]  /*1e6d0*/  STL [R1+0x64], R15 ;  /* 0x0000640f01007387 */ /* 0x000fe20000100800 */
[----:B------:R-:W-:Y:S02]  /*1e6e0*/  WARPGROUP.DEPBAR.LE gsb0, 0x0 ;  /* 0x00008000000079c5 */ /* 0x000fe40000010000 */
[----:B------:R-:W-:-:S14]  /*1e6f0*/  WARPGROUP.ARRIVE ;  /* 0x00000000000079c5 */ /* 0x000fdc0000000000 */
[----:B------:R-:W-:Y:S01]  /*1e700*/  HGMMA.64x256x16.F32.BF16 R24, R188, gdesc[UR4].tnspB, R24, gsb0 ;  /* 0x43e00004bc187df0 */ /* 0x000fe20008001818 */
[----:B------:R-:W-:Y:S02]  /*1e710*/  R2UR UR6, R6 ;  /* 0x00000000060672ca */ /* 0x000fe400000e0000 */
[----:B------:R-:W-:Y:S01]  /*1e720*/  R2UR UR7, R7 ;  /* 0x00000000070772ca */ /* 0x000fe200000e0000 */
[----:B------:R-:W0:Y:S04]  /*1e730*/  SHFL.BFLY PT, R6, R227, 0x2, 0x1f ;  /* 0x0c401f00e3067f89 */ /* 0x000e2800000e0000 */
[----:B------:R-:W1:Y:S01]  /*1e740*/  SHFL.BFLY PT, R7, R228, 0x2, 0x1f ;  /* 0x0c401f00e4077f89 */ /* 0x000e6200000e0000 */
[----:B0-----:R-:W-:Y:S01]  /*1e750*/  FADD.FTZ R6, R6, R227 ;  /* 0x000000e306067221 */ /* 0x001fe20000010000 */
[----:B-1----:R-:W-:-:S04]  /*1e760*/  FADD.FTZ R2, R7, R228 ;  /* 0x000000e407027221 */ /* 0x002fc80000010000 */
[----:B------:R-:W0:Y:S04]  /*1e770*/  SHFL.BFLY PT, R9, R6, 0x1, 0x1f ;  /* 0x0c201f0006097f89 */ /* 0x000e2800000e0000 */
[----:B------:R-:W1:Y:S01]  /*1e780*/  SHFL.BFLY PT, R7, R2, 0x1, 0x1f ;  /* 0x0c201f0002077f89 */ /* 0x000e6200000e0000 */
[----:B0-----:R-:W-:Y:S01]  /*1e790*/  FADD.FTZ R13, R6, R9 ;  /* 0x00000009060d7221 */ /* 0x001fe20000010000 */
[----:B-1----:R-:W-:-:S04]  /*1e7a0*/  FADD.FTZ R12, R2, R7 ;  /* 0x00000007020c7221 */ /* 0x002fc80000010000 */
[----:B------:R-:W-:Y:S02]  /*1e7b0*/  FSETP.NE.FTZ.AND P3, PT, R13, RZ, PT ;  /* 0x000000ff0d00720b */ /* 0x000fe40003f75000 */
[----:B------:R-:W-:Y:S02]  /*1e7c0*/  CS2R R6, SRZ ;  /* 0x0000000000067805 */ /* 0x000fe4000001ff00 */
[----:B------:R-:W-:Y:S02]  /*1e7d0*/  SEL R2, RZ, 0x1, P2 ;  /* 0x00000001ff027807 */ /* 0x000fe40001000000 */
[----:B------:R-:W-:Y:S02]  /*1e7e0*/  FSETP.NE.FTZ.AND P0, PT, R12, RZ, PT ;  /* 0x000000ff0c00720b */ /* 0x000fe40003f15000 */
[----:B------:R-:W-:Y:S01]  /*1e7f0*/  LOP3.LUT R219, R219, R2, RZ, 0x3c, !PT ;  /* 0x00000002dbdb7212 */ /* 0x000fe200078e3cff */
[----:B------:R-:W-:-:S04]  /*1e800*/  IMAD.MOV.U32 R2, RZ, RZ, -0x800000 ;  /* 0xff800000ff027424 */ /* 0x000fc800078e00ff */
[----:B------:R-:W0:Y:S01]  /*1e810*/  @P3 MUFU.LG2 R10, R13 ;  /* 0x0000000d000a3308 */ /* 0x000e220000000c00 */
[----:B------:R-:W-:-:S05]  /*1e820*/  @P3 FMUL.FTZ R14, R3, 0.69314718246459960938 ;  /* 0x3f317218030e3820 */ /* 0x000fca0000410000 */
[----:B------:R-:W-:Y:S02]  /*1e830*/  @P0 FMUL.FTZ R8, R3, 0.69314718246459960938 ;  /* 0x3f31721803080820 */ /* 0x000fe40000410000 */
[----:B------:R-:W1:Y:S08]  /*1e840*/  @P0 MUFU.LG2 R9, R12 ;  /* 0x0000000c00090308 */ /* 0x000e700000000c00 */
[----:B------:R-:W2:Y:S01]  /*1e850*/  @P0 MUFU.RCP R7, R12 ;  /* 0x0000000c00070308 */ /* 0x000ea20000001000 */
[----:B0-----:R-:W-:-:S04]  /*1e860*/  @P3 FMUL.FTZ R3, R10, 0.69314718246459960938 ;  /* 0x3f3172180a033820 */ /* 0x001fc80000410000 */
[----:B------:R-:W-:-:S03]  /*1e870*/  @P3 FFMA.FTZ R2, R14, R4, R3 ;  /* 0x000000040e023223 */ /* 0x000fc60000010003 */
[----:B------:R-:W0:Y:S01]  /*1e880*/  @P3 MUFU.RCP R6, R13 ;  /* 0x0000000d00063308 */ /* 0x000e220000001000 */
[----:B-1----:R-:W-:-:S04]  /*1e890*/  @P0 FMUL.FTZ R9, R9, 0.69314718246459960938 ;  /* 0x3f31721809090820 */ /* 0x002fc80000410000 */
[----:B------:R-:W-:Y:S01]  /*1e8a0*/  @P0 FFMA.FTZ R0, R8, R5, R9 ;  /* 0x0000000508000223 */ /* 0x000fe20000010009 */
[----:B------:R-:W-:Y:S01]  /*1e8b0*/  PLOP3.LUT P0, PT, PT, PT, PT, 0x8, 0x0 ;  /* 0x000000000000781c */ /* 0x000fe20003f0e170 */
[----:B------:R-:W-:Y:S02]  /*1e8c0*/  WARPGROUP.DEPBAR.LE gsb0, 0x0 ;  /* 0x00008000000079c5 */ /* 0x000fe40000010000 */
[----:B------:R-:W-:-:S06]  /*1e8d0*/  WARPGROUP.ARRIVE ;  /* 0x00000000000079c5 */ /* 0x000fcc0000000000 */
        /* <DEDUP_REMOVED lines=67> */
[-C--:B0-----:R-:W-:Y:S01]  /*1ed10*/  FMUL.FTZ R12, R35, R6.reuse ;  /* 0x00000006230c7220 */ /* 0x081fe20000410000 */
        /* <DEDUP_REMOVED lines=63> */
.L_x_1853:
        /* <DEDUP_REMOVED lines=9> */
[----:B------:R-:W2:Y:S01]  /*1f1a0*/  LDL R6, [R1+0xb0] ;  /* 0x0000b00001067983 */ /* 0x000ea20000100800 */
[----:B------:R-:W-:-:S03]  /*1f1b0*/  ULDC.64 UR4, c[0x0][0xc00] ;  /* 0x0003000000047ab9 */ /* 0x000fc60000000a00 */
[----:B------:R-:W3:Y:S01]  /*1f1c0*/  LDL R171, [R1+0x60] ;  /* 0x0000600001ab7983 */ /* 0x000ee20000100800 */
[----:B------:R-:W4:Y:S01]  /*1f1d0*/  S2R R15, SR_SWINHI ;  /* 0x00000000000f7919 */ /* 0x000f220000002f00 */
[----:B------:R-:W-:Y:S02]  /*1f1e0*/  MOV R20, R16 ;  /* 0x0000001000147202 */ /* 0x000fe40000000f00 */
[----:B----4-:R-:W-:Y:S02]  /*1f1f0*/  MOV R21, R15 ;  /* 0x0000000f00157202 */ /* 0x010fe40000000f00 */
        /* <DEDUP_REMOVED lines=18> */
[----:B------:R-:W4:Y:S01]  /*1f320*/  LDC R3, c[0x0][0xbe8] ;  /* 0x0002fa00ff037b82 */ /* 0x000f220000000800 */
        /* <DEDUP_REMOVED lines=15> */
[----:B------:R-:W-:Y:S01]  /*1f420*/  F2FP.BF16.F32.PACK_AB R147, R151, R150 ;  /* 0x000000969793723e */ /* 0x000fe200000010ff */
        /* <DEDUP_REMOVED lines=9> */
[C---:B------:R-:W-:Y:S02]  /*1f4c0*/  IADD3 R115, P3, R126.reuse, 0x4000, RZ ;  /* 0x000040007e737810 */ /* 0x040fe40007f7e0ff */
[C---:B------:R-:W-:Y:S02]  /*1f4d0*/  IADD3 R123, P1, R126.reuse, 0x20, RZ ;  /* 0x000000207e7b7810 */ /* 0x040fe40007f3e0ff */
[----:B------:R-:W-:Y:S02]  /*1f4e0*/  IADD3 R99, P0, R126, 0x8020, RZ ;  /* 0x000080207e637810 */ /* 0x000fe40007f1e0ff */
[----:B------:R-:W-:Y:S01]  /*1f4f0*/  LOP3.LUT R118, R118, R119, RZ, 0x3c, !PT ;  /* 0x0000007776767212 */ /* 0x000fe200078e3cff */
[----:B------:R-:W-:Y:S01]  /*1f500*/  IMAD.X R119, RZ, RZ, R127, P4 ;  /* 0x000000ffff777224 */ /* 0x000fe200020e067f */
[----:B------:R-:W-:-:S02]  /*1f510*/  LOP3.LUT R114, R115, 0x380, RZ, 0xc0, !PT ;  /* 0x0000038073727812 */ /* 0x000fc400078ec0ff */
[----:B------:R-:W-:Y:S02]  /*1f520*/  LOP3.LUT R122, R123, 0x380, RZ, 0xc0, !PT ;  /* 0x000003807b7a7812 */ /* 0x000fe400078ec0ff */
[C---:B-----5:R-:W-:Y:S02]  /*1f530*/  IADD3 R23, P4, R126.reuse, 0x8040, RZ ;  /* 0x000080407e177810 */ /* 0x060fe40007f9e0ff */
[----:B------:R-:W-:Y:S02]  /*1f540*/  LOP3.LUT R98, R99, 0x380, RZ, 0xc0, !PT ;  /* 0x0000038063627812 */ /* 0x000fe400078ec0ff */
[----:B------:R-:W-:Y:S02]  /*1f550*/  LOP3.LUT R27, R126, 0x380, RZ, 0xc0, !PT ;  /* 0x000003807e1b7812 */ /* 0x000fe400078ec0ff */
[----:B------:R-:W-:Y:S02]  /*1f560*/  SHF.R.U64 R114, R114, 0x3, RZ ;  /* 0x0000000372727819 */ /* 0x000fe400000012ff */
[----:B------:R-:W-:-:S02]  /*1f570*/  SHF.R.U64 R122, R122, 0x3, RZ ;  /* 0x000000037a7a7819 */ /* 0x000fc400000012ff */
[----:B------:R-:W-:Y:S02]  /*1f580*/  LOP3.LUT R30, R23, 0x380, RZ, 0xc0, !PT ;  /* 0x00000380171e7812 */ /* 0x000fe400078ec0ff */
[----:B------:R-:W-:Y:S02]  /*1f590*/  SHF.R.U64 R98, R98, 0x3, RZ ;  /* 0x0000000362627819 */ /* 0x000fe400000012ff */
[----:B------:R-:W-:Y:S02]  /*1f5a0*/  SHF.R.U64 R27, R27, 0x3, RZ ;  /* 0x000000031b1b7819 */ /* 0x000fe400000012ff */
[----:B------:R-:W-:Y:S01]  /*1f5b0*/  LOP3.LUT R114, R114, R115, RZ, 0x3c, !PT ;  /* 0x0000007372727212 */ /* 0x000fe200078e3cff */
[--C-:B------:R-:W-:Y:S01]  /*1f5c0*/  IMAD.X R115, RZ, RZ, R127.reuse, P3 ;  /* 0x000000ffff737224 */ /* 0x100fe200018e067f */
[----:B------:R-:W-:Y:S02]  /*1f5d0*/  IADD3 R107, P2, R126, 0x4060, RZ ;  /* 0x000040607e6b7810 */ /* 0x000fe40007f5e0ff */
[----:B------:R-:W-:Y:S01]  /*1f5e0*/  LOP3.LUT R122, R122, R123, RZ, 0x3c, !PT ;  /* 0x0000007b7a7a7212 */ /* 0x000fe200078e3cff */
[----:B------:R-:W-:Y:S01]  /*1f5f0*/  IMAD.X R123, RZ, RZ, R127, P1 ;  /* 0x000000ffff7b7224 */ /* 0x000fe200008e067f */
[----:B------:R-:W-:-:S02]  /*1f600*/  SHF.R.U64 R30, R30, 0x3, RZ ;  /* 0x000000031e1e7819 */ /* 0x000fc400000012ff */
[----:B------:R-:W-:Y:S02]  /*1f610*/  LOP3.LUT R98, R98, R99, RZ, 0x3c, !PT ;  /* 0x0000006362627212 */ /* 0x000fe400078e3cff */
[C---:B------:R-:W-:Y:S02]  /*1f620*/  IADD3 R95, P6, R126.reuse, 0x4020, RZ ;  /* 0x000040207e5f7810 */ /* 0x040fe40007fde0ff */
[C---:B------:R-:W-:Y:S02]  /*1f630*/  IADD3 R111, P5, R126.reuse, 0x4040, RZ ;  /* 0x000040407e6f7810 */ /* 0x040fe40007fbe0ff */
[----:B------:R-:W-:Y:S01]  /*1f640*/  LOP3.LUT R26, R27, R126, RZ, 0x3c, !PT ;  /* 0x0000007e1b1a7212 */ /* 0x000fe200078e3cff */
[----:B------:R-:W-:Y:S01]  /*1f650*/  IMAD.MOV.U32 R27, RZ, RZ, R127 ;  /* 0x000000ffff1b7224 */ /* 0x000fe200078e007f */
[C---:B------:R-:W-:Y:S02]  /*1f660*/  IADD3 R99, P3, R126.reuse, 0x8060, RZ ;  /* 0x000080607e637810 */ /* 0x040fe40007f7e0ff */
[----:B------:R-:W-:-:S02]  /*1f670*/  IADD3 R103, P1, R126, 0x8000, RZ ;  /* 0x000080007e677810 */ /* 0x000fc40007f3e0ff */
[----:B------:R-:W-:Y:S02]  /*1f680*/  LOP3.LUT R106, R107, 0x380, RZ, 0xc0, !PT ;  /* 0x000003806b6a7812 */ /* 0x000fe400078ec0ff */
[----:B------:R-:W-:Y:S02]  /*1f690*/  LOP3.LUT R30, R30, R23, RZ, 0x3c, !PT ;  /* 0x000000171e1e7212 */ /* 0x000fe400078e3cff */
[----:B------:R-:W-:Y:S02]  /*1f6a0*/  LOP3.LUT R94, R95, 0x380, RZ, 0xc0, !PT ;  /* 0x000003805f5e7812 */ /* 0x000fe400078ec0ff */
[----:B------:R-:W-:Y:S02]  /*1f6b0*/  LOP3.LUT R110, R111, 0x380, RZ, 0xc0, !PT ;  /* 0x000003806f6e7812 */ /* 0x000fe400078ec0ff */
[----:B------:R-:W-:Y:S02]  /*1f6c0*/  LOP3.LUT R23, R99, 0x380, RZ, 0xc0, !PT ;  /* 0x0000038063177812 */ /* 0x000fe400078ec0ff */
[----:B------:R-:W-:-:S02]  /*1f6d0*/  LOP3.LUT R102, R103, 0x380, RZ, 0xc0, !PT ;  /* 0x0000038067667812 */ /* 0x000fc400078ec0ff */
[----:B------:R-:W-:Y:S02]  /*1f6e0*/  SHF.R.U64 R106, R106, 0x3, RZ ;  /* 0x000000036a6a7819 */ /* 0x000fe400000012ff */
[----:B------:R-:W-:Y:S02]  /*1f6f0*/  MOV R6, R26 ;  /* 0x0000001a00067202 */ /* 0x000fe40000000f00 */
[----:B------:R-:W-:Y:S02]  /*1f700*/  F2FP.BF16.F32.PACK_AB R26, R29, R28 ;  /* 0x0000001c1d1a723e */ /* 0x000fe400000010ff */
[----:B------:R-:W-:Y:S02]  /*1f710*/  SHF.R.U64 R94, R94, 0x3, RZ ;  /* 0x000000035e5e7819 */ /* 0x000fe400000012ff */
[----:B------:R-:W-:Y:S02]  /*1f720*/  SHF.R.U64 R110, R110, 0x3, RZ ;  /* 0x000000036e6e7819 */ /* 0x000fe400000012ff */
[----:B------:R-:W-:-:S02]  /*1f730*/  SHF.R.U64 R28, R23, 0x3, RZ ;  /* 0x00000003171c7819 */ /* 0x000fc400000012ff */
        /* <DEDUP_REMOVED lines=10> */
[----:B------:R-:W-:Y:S01]  /*1f7e0*/  LOP3.LUT R102, R102, R103, RZ, 0x3c, !PT ;  /* 0x0000006766667212 */ /* 0x000fe200078e3cff */
[----:B------:R-:W-:Y:S01]  /*1f7f0*/  IMAD.X R103, RZ, RZ, R127, P1 ;  /* 0x000000ffff677224 */ /* 0x000fe200008e067f */
[C---:B------:R-:W-:Y:S02]  /*1f800*/  IADD3 R131, P6, R126.reuse, 0xc000, RZ ;  /* 0x0000c0007e837810 */ /* 0x040fe40007fde0ff */
[C---:B------:R-:W-:Y:S02]  /*1f810*/  IADD3 R135, P5, R126.reuse, 0xc020, RZ ;  /* 0x0000c0207e877810 */ /* 0x040fe40007fbe0ff */
[----:B------:R-:W-:Y:S01]  /*1f820*/  F2FP.BF16.F32.PACK_AB R27, R31, R13 ;  /* 0x0000000d1f1b723e */ /* 0x000fe200000010ff */
[----:B------:R-:W-:Y:S01]  /*1f830*/  BAR.SYNC.DEFER_BLOCKING 0x1, 0x100 ;  /* 0x0044000000007b1d */ /* 0x000fe20000010000 */
[----:B------:R-:W-:Y:S02]  /*1f840*/  ISETP.NE.U32.AND P0, PT, RZ, UR4, PT ;  /* 0x00000004ff007c0c */ /* 0x000fe4000bf05070 */
[----:B------:R-:W-:-:S02]  /*1f850*/  IADD3 R126, P1, R126, 0xc060, RZ ;  /* 0x0000c0607e7e7810 */ /* 0x000fc40007f3e0ff */
[----:B------:R-:W-:Y:S02]  /*1f860*/  LOP3.LUT R13, R23, 0x380, RZ, 0xc0, !PT ;  /* 0x00000380170d7812 */ /* 0x000fe400078ec0ff */
[----:B------:R-:W-:Y:S01]  /*1f870*/  ISETP.NE.AND.EX P0, PT, RZ, UR5, PT, P0 ;  /* 0x00000005ff007c0c */ /* 0x000fe2000bf05300 */
[----:B------:R-:W-:Y:S01]  /*1f880*/  ULDC.64 UR4, c[0x0][0xc08] ;  /* 0x0003020000047ab9 */ /* 0x000fe20000000a00 */
[----:B-1----:R-:W-:Y:S02]  /*1f890*/  LOP3.LUT R60, R126, 0x380, RZ, 0xc0, !PT ;  /* 0x000003807e3c7812 */ /* 0x002fe400078ec0ff */
[----:B------:R-:W-:Y:S02]  /*1f8a0*/  LOP3.LUT R130, R131, 0x380, RZ, 0xc0, !PT ;  /* 0x0000038083827812 */ /* 0x000fe400078ec0ff */
[----:B------:R-:W-:Y:S02]  /*1f8b0*/  LOP3.LUT R134, R135, 0x380, RZ, 0xc0, !PT ;  /* 0x0000038087867812 */ /* 0x000fe400078ec0ff */
[----:B------:R-:W-:-:S02]  /*1f8c0*/  MOV R122, R122 ;  /* 0x0000007a007a7202 */ /* 0x000fc40000000f00 */
[----:B------:R-:W-:Y:S01]  /*1f8d0*/  MOV R14, R14 ;  /* 0x0000000e000e7202 */ /* 0x000fe20000000f00 */
[--C-:B------:R-:W-:Y:S01]  /*1f8e0*/  IMAD.X R31, RZ, RZ, R127.reuse, P4 ;  /* 0x000000ffff1f7224 */ /* 0x100fe200020e067f */
[----:B------:R-:W-:Y:S01]  /*1f8f0*/  SHF.R.U64 R130, R130, 0x3, RZ ;  /* 0x0000000382827819 */ /* 0x000fe200000012ff */
[----:B------:R1:W-:Y:S01]  /*1f900*/  STSM.16.M88.4 [R6], R24 ;  /* 0x0000001806007844 */ /* 0x0003e20000000200 */
[--C-:B------:R-:W-:Y:S01]  /*1f910*/  IMAD.X R29, RZ, RZ, R127.reuse, P3 ;  /* 0x000000ffff1d7224 */ /* 0x100fe200018e067f */
[----:B------:R-:W-:Y:S02]  /*1f920*/  MOV R118, R118 ;  /* 0x0000007600767202 */ /* 0x000fe40000000f00 */
[----:B------:R-:W-:Y:S01]  /*1f930*/  SHF.R.U64 R134, R134, 0x3, RZ ;  /* 0x0000000386867819 */ /* 0x000fe200000012ff */
[----:B------:R-:W-:Y:S01]  /*1f940*/  STSM.16.M88.4 [R122], R32 ;  /* 0x000000207a007844 */ /* 0x000fe20000000200 */
[----:B------:R-:W-:Y:S02]  /*1f950*/  MOV R114, R114 ;  /* 0x0000007200727202 */ /* 0x000fe40000000f00 */
[----:B------:R-:W-:Y:S01]  /*1f960*/  MOV R95, R94 ;  /* 0x0000005e005f7202 */ /* 0x000fe20000000f00 */
[----:B------:R2:W-:Y:S01]  /*1f970*/  STSM.16.M88.4 [R14], R40 ;  /* 0x000000280e007844 */ /* 0x0005e20000000200 */
[----:B-1----:R-:W-:Y:S01]  /*1f980*/  SHF.R.U64 R6, R13, 0x3, RZ ;  /* 0x000000030d067819 */ /* 0x002fe200000012ff */
[----:B------:R-:W-:Y:S01]  /*1f990*/  IMAD.X R25, RZ, RZ, R127, P2 ;  /* 0x000000ffff197224 */ /* 0x000fe200010e067f */
[----:B------:R-:W-:-:S02]  /*1f9a0*/  ISETP.NE.U32.AND P2, PT, RZ, UR4, PT ;  /* 0x00000004ff007c0c */ /* 0x000fc4000bf45070 */
[----:B------:R-:W-:Y:S02]  /*1f9b0*/  SHF.R.U64 R13, R60, 0x3, RZ ;  /* 0x000000033c0d7819 */ /* 0x000fe400000012ff */
[----:B------:R-:W-:Y:S02]  /*1f9c0*/  LOP3.LUT R24, R6, R23, RZ, 0x3c, !PT ;  /* 0x0000001706187212 */ /* 0x000fe400078e3cff */
[----:B------:R-:W-:Y:S02]  /*1f9d0*/  ISETP.NE.AND.EX P2, PT, RZ, UR5, PT, P2 ;  /* 0x00000005ff007c0c */ /* 0x000fe4000bf45320 */
[----:B------:R-:W-:Y:S02]  /*1f9e0*/  F2FP.BF16.F32.PACK_AB R6, R69, R155 ;  /* 0x0000009b4506723e */ /* 0x000fe400000010ff */
[----:B------:R-:W-:Y:S02]  /*1f9f0*/  LOP3.LUT R126, R13, R126, RZ, 0x3c, !PT ;  /* 0x0000007e0d7e7212 */ /* 0x000fe400078e3cff */
[----:B------:R-:W-:Y:S01]  /*1fa00*/  MOV R110, R110 ;  /* 0x0000006e006e7202 */ /* 0x000fe20000000f00 */
[----:B------:R-:W-:Y:S01]  /*1fa10*/  STSM.16.M88.4 [R118], R48 ;  /* 0x0000003076007844 */ /* 0x000fe20000000200 */
[----:B------:R-:W-:Y:S01]  /*1fa20*/  LOP3.LUT R130, R130, R131, RZ, 0x3c, !PT ;  /* 0x0000008382827212 */ /* 0x000fe200078e3cff */
[----:B------:R-:W-:Y:S01]  /*1fa30*/  IMAD.X R131, RZ, RZ, R127, P6 ;  /* 0x000000ffff837224 */ /* 0x000fe200030e067f */
[----:B------:R-:W-:-:S02]  /*1fa40*/  MOV R106, R106 ;  /* 0x0000006a006a7202 */ /* 0x000fc40000000f00 */
[----:B------:R-:W-:Y:S02]  /*1fa50*/  MOV R23, R24 ;  /* 0x0000001800177202 */ /* 0x000fe40000000f00 */
[----:B------:R-:W-:Y:S02]  /*1fa60*/  F2FP.BF16.F32.PACK_AB R13, R83, R82 ;  /* 0x00000052530d723e */ /* 0x000fe400000010ff */
[----:B--2---:R-:W-:Y:S02]  /*1fa70*/  F2FP.BF16.F32.PACK_AB R14, R85, R159 ;  /* 0x0000009f550e723e */ /* 0x004fe400000010ff */
[----:B------:R-:W-:Y:S01]  /*1fa80*/  F2FP.BF16.F32.PACK_AB R15, R87, R86 ;  /* 0x00000056570f723e */ /* 0x000fe200000010ff */
[----:B------:R-:W-:Y:S01]  /*1fa90*/  STSM.16.M88.4 [R114], R56 ;  /* 0x0000003872007844 */ /* 0x000fe20000000200 */
[----:B------:R-:W-:Y:S01]  /*1faa0*/  LOP3.LUT R134, R134, R135, RZ, 0x3c, !PT ;  /* 0x0000008786867212 */ /* 0x000fe200078e3cff */
[----:B------:R-:W-:Y:S01]  /*1fab0*/  IMAD.X R135, RZ, RZ, R127, P5 ;  /* 0x000000ffff877224 */ /* 0x000fe200028e067f */
[----:B------:R-:W-:-:S02]  /*1fac0*/  MOV R102, R102 ;  /* 0x0000006600667202 */ /* 0x000fc40000000f00 */
[----:B------:R-:W-:Y:S02]  /*1fad0*/  MOV R60, R30 ;  /* 0x0000001e003c7202 */ /* 0x000fe40000000f00 */
        /* <DEDUP_REMOVED lines=10> */
[----:B------:R-:W-:Y:S01]  /*1fb80*/  F2FP.BF16.F32.PACK_AB R31, R68, R67 ;  /* 0x00000043441f723e */ /* 0x000fe200000010ff */
[----:B------:R-:W-:Y:S01]  /*1fb90*/  IMAD.X R127, RZ, RZ, R127, P1 ;  /* 0x000000ffff7f7224 */ /* 0x000fe200008e067f */
[----:B------:R-:W-:Y:S01]  /*1fba0*/  F2FP.BF16.F32.PACK_AB R32, R105, R164 ;  /* 0x000000a46920723e */ /* 0x000fe200000010ff */
[----:B------:R2:W-:Y:S01]  /*1fbb0*/  STSM.16.M88.4 [R110], R8 ;  /* 0x000000086e007844 */ /* 0x0005e20000000200 */
[----:B------:R-:W-:-:S02]  /*1fbc0*/  F2FP.BF16.F32.PACK_AB R33, R72, R71 ;  /* 0x000000474821723e */ /* 0x000fc400000010ff */
[----:B------:R-:W-:Y:S02]  /*1fbd0*/  F2FP.BF16.F32.PACK_AB R34, R109, R165 ;  /* 0x000000a56d22723e */ /* 0x000fe400000010ff */
[----:B------:R-:W-:Y:S01]  /*1fbe0*/  F2FP.BF16.F32.PACK_AB R35, R76, R75 ;  /* 0x0000004b4c23723e */ /* 0x000fe200000010ff */
[----:B------:R0:W-:Y:S01]  /*1fbf0*/  STSM.16.M88.4 [R106], R12 ;  /* 0x0000000c6a007844 */ /* 0x0001e20000000200 */
[----:B-1----:R-:W-:Y:S02]  /*1fc00*/  F2FP.BF16.F32.PACK_AB R4, R113, R166 ;  /* 0x000000a67104723e */ /* 0x002fe400000010ff */
[----:B------:R-:W-:Y:S02]  /*1fc10*/  F2FP.BF16.F32.PACK_AB R5, R84, R80 ;  /* 0x000000505405723e */ /* 0x000fe400000010ff */
[----:B------:R-:W-:Y:S02]  /*1fc20*/  F2FP.BF16.F32.PACK_AB R6, R117, R167 ;  /* 0x000000a77506723e */ /* 0x000fe400000010ff */
[----:B------:R-:W-:Y:S01]  /*1fc30*/  F2FP.BF16.F32.PACK_AB R7, R92, R88 ;  /* 0x000000585c07723e */ /* 0x000fe200000010ff */
[----:B------:R1:W-:Y:S01]  /*1fc40*/  STSM.16.M88.4 [R102], R24 ;  /* 0x0000001866007844 */ /* 0x0003e20000000200 */
[----:B------:R-:W-:-:S02]  /*1fc50*/  MOV R130, R130 ;  /* 0x0000008200827202 */ /* 0x000fc40000000f00 */
[----:B--2---:R-:W-:Y:S01]  /*1fc60*/  F2FP.BF16.F32.PACK_AB R8, R121, R168 ;  /* 0x000000a87908723e */ /* 0x004fe200000010ff */
[----:B------:R-:W-:Y:S01]  /*1fc70*/  STSM.16.M88.4 [R98], R28 ;  /* 0x0000001c62007844 */ /* 0x000fe20000000200 */
[----:B------:R-:W-:Y:S02]  /*1fc80*/  F2FP.BF16.F32.PACK_AB R9, R100, R96 ;  /* 0x000000606409723e */ /* 0x000fe400000010ff */
[----:B------:R-:W-:Y:S02]  /*1fc90*/  F2FP.BF16.F32.PACK_AB R10, R125, R169 ;  /* 0x000000a97d0a723e */ /* 0x000fe400000010ff */
[----:B------:R-:W-:Y:S01]  /*1fca0*/  F2FP.BF16.F32.PACK_AB R11, R108, R104 ;  /* 0x000000686c0b723e */ /* 0x000fe200000010ff */
[----:B------:R-:W-:Y:S01]  /*1fcb0*/  STSM.16.M88.4 [R60], R32 ;  /* 0x000000203c007844 */ /* 0x000fe20000000200 */
[----:B------:R-:W-:Y:S02]  /*1fcc0*/  MOV R134, R134 ;  /* 0x0000008600867202 */ /* 0x000fe40000000f00 */
[----:B0-----:R-:W-:-:S02]  /*1fcd0*/  F2FP.BF16.F32.PACK_AB R12, R129, R170 ;  /* 0x000000aa810c723e */ /* 0x001fc400000010ff */
[----:B------:R-:W-:Y:S02]  /*1fce0*/  F2FP.BF16.F32.PACK_AB R13, R116, R112 ;  /* 0x00000070740d723e */ /* 0x000fe400000010ff */
[----:B------:R-:W-:Y:S02]  /*1fcf0*/  F2FP.BF16.F32.PACK_AB R14, R133, R132 ;  /* 0x00000084850e723e */ /* 0x000fe400000010ff */
[----:B------:R-:W-:Y:S01]  /*1fd00*/  F2FP.BF16.F32.PACK_AB R15, R124, R120 ;  /* 0x000000787c0f723e */ /* 0x000fe200000010ff */
[----:B------:R0:W-:Y:S01]  /*1fd10*/  STSM.16.M88.4 [R94], R4 ;  /* 0x000000045e007844 */ /* 0x0001e20000000200 */
[----:B------:R-:W-:Y:S01]  /*1fd20*/  MOV R126, R126 ;  /* 0x0000007e007e7202 */ /* 0x000fe20000000f00 */
[----:B-1----:R-:W3:Y:S02]  /*1fd30*/  LDC.64 R24, c[0x0][0xc00] ;  /* 0x00030000ff187b82 */ /* 0x002ee40000000a00 */
[----:B------:R1:W-:Y:S04]  /*1fd40*/  STSM.16.M88.4 [R130], R8 ;  /* 0x0000000882007844 */ /* 0x0003e80000000200 */
[----:B------:R2:W-:Y:S04]  /*1fd50*/  STSM.16.M88.4 [R134], R12 ;  /* 0x0000000c86007844 */ /* 0x0005e80000000200 */
[----:B------:R2:W-:Y:S01]  /*1fd60*/  STSM.16.M88.4 [R23], R136 ;  /* 0x0000008817007844 */ /* 0x0005e20000000200 */
[----:B0-----:R-:W0:Y:S03]  /*1fd70*/  @P2 LDC.64 R4, c[0x0][0xc08] ;  /* 0x00030200ff042b82 */ /* 0x001e260000000a00 */
[----:B------:R2:W-:Y:S01]  /*1fd80*/  STSM.16.M88.4 [R126], R144 ;  /* 0x000000907e007844 */ /* 0x0005e20000000200 */
[----:B------:R-:W-:Y:S01]  /*1fd90*/  ULDC UR4, c[0x0][0xa88] ;  /* 0x0002a20000047ab9 */ /* 0x000fe20000000800 */
[----:B------:R-:W-:-:S02]  /*1fda0*/  IMAD.MOV.U32 R80, RZ, RZ, RZ ;  /* 0x000000ffff507224 */ /* 0x000fc400078e00ff */
[----:B------:R-:W-:Y:S02]  /*1fdb0*/  IMAD.U32 R6, RZ, RZ, UR4 ;  /* 0x00000004ff067e24 */ /* 0x000fe4000f8e00ff */
[C---:B---3--:R-:W-:Y:S01]  /*1fdc0*/  IMAD.WIDE R24, R171.reuse, 0x4, R24 ;  /* 0x00000004ab187825 */ /* 0x048fe200078e0218 */
[----:B------:R-:W-:Y:S03]  /*1fdd0*/  BAR.SYNC.DEFER_BLOCKING 0x1, 0x100 ;  /* 0x0044000000007b1d */ /* 0x000fe60000010000 */
[----:B0-----:R-:W-:-:S03]  /*1fde0*/  @P2 IMAD.WIDE R4, R171, 0x4, R4 ;  /* 0x00000004ab042825 */ /* 0x001fc600078e0204 */
[----:B------:R2:W5:Y:S04]  /*1fdf0*/  @P0 LDG.E R80, desc[UR60][R24.64] ;  /* 0x0000003c18500981 */ /* 0x000568000c1e1900 */
[----:B------:R2:W5:Y:S01]  /*1fe00*/  @P2 LDG.E R6, desc[UR60][R4.64] ;  /* 0x0000003c04062981 */ /* 0x000562000c1e1900 */
[----:B----4-:R-:W-:-:S13]  /*1fe10*/  ISETP.NE.AND P1, PT, R3, 0x1, PT ;  /* 0x000000010300780c */ /* 0x010fda0003f25270 */
[----:B-1----:R-:W0:Y:S08]  /*1fe20*/  @P1 LDC R8, c[0x0][0xbec] ;  /* 0x0002fb00ff081b82 */ /* 0x002e300000000800 */
[----:B------:R-:W1:Y:S01]  /*1fe30*/  @P1 LDC R9, c[0x0][0xbf0] ;  /* 0x0002fc00ff091b82 */ /* 0x000e620000000800 */
[----:B--2---:R-:W-:Y:S05]  /*1fe40*/  @P2 BRA `(.L_x_2022) ;  /* 0x0000000000102947 */ /* 0x004fea0003800000 */
[----:B------:R-:W-:Y:S05]  /*1fe50*/  @!P0 BRA `(.L_x_2022) ;  /* 0x00000000000c8947 */ /* 0x000fea0003800000 */
[----:B------:R-:W2:Y:S04]  /*1fe60*/  LDG.E R5, desc[UR60][R24.64] ;  /* 0x0000003c18057981 */ /* 0x000ea8000c1e1900 */
[----:B-----5:R-:W2:Y:S02]  /*1fe70*/  LDG.E R6, desc[UR60][R24.64+0x4] ;  /* 0x0000043c18067981 */ /* 0x020ea4000c1e1900 */
[----:B--2---:R-:W-:-:S07]  /*1fe80*/  IMAD.IADD R6, R6, 0x1, -R5 ;  /* 0x0000000106067824 */ /* 0x004fce00078e0a05 */
.L_x_2022:
[----:B------:R-:W2:Y:S01]  /*1fe90*/  LDL R4, [R1+0x48] ;  /* 0x0000480001047983 */ /* 0x000ea20000100800 */
[----:B------:R-:W-:-:S03]  /*1fea0*/  ULDC.64 UR4, c[0x0][0xb90] ;  /* 0x0002e40000047ab9 */ /* 0x000fc60000000a00 */
[----:B------:R-:W3:Y:S01]  /*1feb0*/  LDL R88, [R1+0x54] ;  /* 0x0000540001587983 */ /* 0x000ee20000100800 */
[----:B-----5:R-:W-:Y:S01]  /*1fec0*/  SHF.R.S32.HI R81, RZ, 0x1f, R80 ;  /* 0x0000001fff517819 */ /* 0x020fe20000011450 */
[----:B------:R-:W-:Y:S01]  /*1fed0*/  IMAD.SHL.U32 R10, R218, 0x40, RZ ;  /* 0x00000040da0a7824 */ /* 0x000fe200078e00ff */
[----:B------:R-:W-:Y:S01]  /*1fee0*/  SHF.R.S32.HI R23, RZ, 0x1f, R171 ;  /* 0x0000001fff177819 */ /* 0x000fe200000114ab */
[----:B------:R-:W4:Y:S01]  /*1fef0*/  LDL.LU R86, [R1+0x5c] ;  /* 0x00005c0001567983 */ /* 0x000f220000300800 */
[----:B------:R-:W-:Y:S01]  /*1ff00*/  SEL R60, R171, RZ, !P0 ;  /* 0x000000ffab3c7207 */ /* 0x000fe20004000000 */
[----:B------:R-:W-:Y:S01]  /*1ff10*/  IMAD R83, R6, R3, RZ ;  /* 0x0000000306537224 */ /* 0x000fe200078e02ff */
[----:B------:R-:W3:Y:S01]  /*1ff20*/  @P1 LDC R85, c[0x0][0xbec] ;  /* 0x0002fb00ff551b82 */ /* 0x000ee20000000800 */
[----:B------:R-:W2:Y:S01]  /*1ff30*/  LDL.LU R84, [R1+0x2c] ;  /* 0x00002c0001547983 */ /* 0x000ea20000300800 */
[----:B------:R-:W-:-:S03]  /*1ff40*/  SEL R23, R23, RZ, !P0 ;  /* 0x000000ff17177207 */ /* 0x000fc60004000000 */
[----:B------:R-:W3:Y:S03]  /*1ff50*/  LDL R14, [R1+0xac] ;  /* 0x0000ac00010e7983 */ /* 0x000ee60000100800 */
[----:B------:R-:W3:Y:S01]  /*1ff60*/  @P1 LDC R87, c[0x0][0xbf0] ;  /* 0x0002fc00ff571b82 */ /* 0x000ee20000000800 */
[----:B------:R-:W3:Y:S04]  /*1ff70*/  LDL R26, [R1+0x88] ;  /* 0x00008800011a7983 */ /* 0x000ee80000100800 */
[----:B------:R-:W5:Y:S04]  /*1ff80*/  LDL R89, [R1+0x24] ;  /* 0x0000240001597983 */ /* 0x000f680000100800 */
[----:B------:R-:W5:Y:S04]  /*1ff90*/  LDL R92, [R1+0x7c] ;  /* 0x00007c00015c7983 */ /* 0x000f680000100800 */
[----:B------:R-:W5:Y:S04]  /*1ffa0*/  LDL R91, [R1+0x68] ;  /* 0x00006800015b7983 */ /* 0x000f680000100800 */
[----:B------:R-:W5:Y:S01]  /*1ffb0*/  LDL R90, [R1+0x70] ;  /* 0x00007000015a7983 */ /* 0x000f620000100800 */
[----:B----4-:R-:W-:Y:S01]  /*1ffc0*/  SHF.R.S32.HI R82, RZ, 0x1f, R86 ;  /* 0x0000001fff527819 */ /* 0x010fe20000011456 */
[----:B--2---:R-:W-:-:S04]  /*1ffd0*/  IMAD.IADD R13, R4, 0x1, R84 ;  /* 0x00000001040d7824 */ /* 0x004fc800078e0254 */
[----:B------:R-:W-:Y:S02]  /*1ffe0*/  IMAD R4, R82, UR4, RZ ;  /* 0x0000000452047c24 */ /* 0x000fe4000f8e02ff */
[----:B0-----:R-:W-:-:S04]  /*1fff0*/  @P1 IMAD.HI.U32 R8, R13, R8, RZ ;  /* 0x000000080d081227 */ /* 0x001fc800078e00ff */
[----:B------:R-:W-:Y:S01]  /*20000*/  IMAD.MOV.U32 R7, RZ, RZ, R13 ;  /* 0x000000ffff077224 */ /* 0x000fe200078e000d */
[----:B-1----:R-:W-:Y:S01]  /*20010*/  @P1 SHF.R.U32.HI R7, RZ, R9, R8 ;  /* 0x00000009ff071219 */ /* 0x002fe20000011608 */
[C---:B------:R-:W-:Y:S02]  /*20020*/  IMAD R11, R86.reuse, UR5, R4 ;  /* 0x00000005560b7c24 */ /* 0x040fe4000f8e0204 */
[----:B------:R-:W-:Y:S01]  /*20030*/  IMAD.WIDE.U32 R4, R86, UR4, R80 ;  /* 0x0000000456047c25 */ /* 0x000fe2000f8e0050 */
[----:B------:R-:W-:-:S03]  /*20040*/  ULDC.64 UR4, c[0x0][0xb98] ;  /* 0x0002e60000047ab9 */ /* 0x000fc60000000a00 */
[----:B---3--:R-:W-:Y:S02]  /*20050*/  IMAD R9, R88, 0x8, R10 ;  /* 0x0000000858097824 */ /* 0x008fe400078e020a */
[----:B------:R-:W-:Y:S02]  /*20060*/  IMAD.IADD R5, R5, 0x1, R11 ;  /* 0x0000000105057824 */ /* 0x000fe400078e020b */
[----:B------:R-:W-:Y:S02]  /*20070*/  IMAD.MOV R8, RZ, RZ, -R7 ;  /* 0x000000ffff087224 */ /* 0x000fe400078e0a07 */
[----:B------:R-:W-:Y:S02]  /*20080*/  IMAD R11, R23, UR4, RZ ;  /* 0x00000004170b7c24 */ /* 0x000fe4000f8e02ff */
[----:B------:R-:W-:-:S04]  /*20090*/  IMAD.WIDE.U32 R4, R60, UR4, R4 ;  /* 0x000000043c047c25 */ /* 0x000fc8000f8e0004 */
[----:B------:R-:W-:-:S04]  /*200a0*/  IMAD.WIDE R20, R9, 0x2, R20 ;  /* 0x0000000209147825 */ /* 0x000fc800078e0214 */
        /* <DEDUP_REMOVED lines=13> */
[----:B------:R-:W-:Y:S02]  /*20180*/  LEA.HI.X R11, R4, UR5, R5, 0x2, P0 ;  /* 0x00000005040b7c11 */ /* 0x000fe400080f1405 */
[C---:B------:R-:W-:Y:S02]  /*20190*/  IADD3 R33, P2, R20.reuse, 0x5000, RZ ;  /* 0x0000500014217810 */ /* 0x040fe40007f5e0ff */
[C---:B------:R-:W-:Y:S02]  /*201a0*/  IADD3 R29, P3, R20.reuse, 0x4000, RZ ;  /* 0x00004000141d7810 */ /* 0x040fe40007f7e0ff */
[C---:B------:R-:W-:Y:S02]  /*201b0*/  IADD3 R13, P4, R20.reuse, 0x2000, RZ ;  /* 0x00002000140d7810 */ /* 0x040fe40007f9e0ff */
[C---:B------:R-:W-:Y:S01]  /*201c0*/  IADD3 R15, P5, R20.reuse, 0x1000, RZ ;  /* 0x00001000140f7810 */ /* 0x040fe20007fbe0ff */
[----:B------:R-:W-:Y:S01]  /*201d0*/  SHFL.IDX PT, R50, R10, RZ, 0x1c1f ;  /* 0x001c1fff0a327589 */ /* 0x000fe200000e0000 */
[----:B------:R-:W-:Y:S01]  /*201e0*/  IADD3 R25, P0, R20, 0x3000, RZ ;  /* 0x0000300014197810 */ /* 0x000fe20007f1e0ff */
[----:B------:R-:W-:Y:S01]  /*201f0*/  IMAD.IADD R14, R14, 0x1, R84 ;  /* 0x000000010e0e7824 */ /* 0x000fe200078e0254 */
[----:B------:R-:W-:Y:S01]  /*20200*/  IADD3 R37, P6, R20, 0x6000, RZ ;  /* 0x0000600014257810 */ /* 0x000fe20007fde0ff */
[----:B------:R-:W-:Y:S01]  /*20210*/  SHFL.IDX PT, R54, R10, 0x1, 0x1c1f ;  /* 0x003c1f000a367f89 */ /* 0x000fe200000e0000 */
[----:B------:R-:W-:Y:S01]  /*20220*/  LOP3.LUT R24, R25, 0x380, RZ, 0xc0, !PT ;  /* 0x0000038019187812 */ /* 0x000fe200078ec0ff */
[----:B------:R-:W-:Y:S01]  /*20230*/  ULDC.64 UR4, c[0x0][0xaa0] ;  /* 0x0002a80000047ab9 */ /* 0x000fe20000000a00 */
[----:B------:R-:W-:-:S02]  /*20240*/  LOP3.LUT R32, R33, 0x380, RZ, 0xc0, !PT ;  /* 0x0000038021207812 */ /* 0x000fc400078ec0ff */
[----:B------:R-:W-:Y:S02]  /*20250*/  SHF.R.U64 R24, R24, 0x3, RZ ;  /* 0x0000000318187819 */ /* 0x000fe400000012ff */
[----:B------:R-:W-:Y:S02]  /*20260*/  LOP3.LUT R28, R29, 0x380, RZ, 0xc0, !PT ;  /* 0x000003801d1c7812 */ /* 0x000fe400078ec0ff */
[----:B------:R-:W-:Y:S02]  /*20270*/  LOP3.LUT R12, R13, 0x380, RZ, 0xc0, !PT ;  /* 0x000003800d0c7812 */ /* 0x000fe400078ec0ff */
[----:B------:R-:W-:Y:S02]  /*20280*/  SHF.R.U64 R32, R32, 0x3, RZ ;  /* 0x0000000320207819 */ /* 0x000fe400000012ff */
[----:B------:R-:W-:Y:S01]  /*20290*/  LOP3.LUT R24, R24, R25, RZ, 0x3c, !PT ;  /* 0x0000001918187212 */ /* 0x000fe200078e3cff */
[----:B------:R-:W-:Y:S01]  /*202a0*/  IMAD.X R25, RZ, RZ, R21, P0 ;  /* 0x000000ffff197224 */ /* 0x000fe200000e0615 */
[----:B------:R-:W-:-:S02]  /*202b0*/  SHF.R.U64 R28, R28, 0x3, RZ ;  /* 0x000000031c1c7819 */ /* 0x000fc400000012ff */
[----:B------:R-:W-:Y:S02]  /*202c0*/  SHF.R.U64 R12, R12, 0x3, RZ ;  /* 0x000000030c0c7819 */ /* 0x000fe400000012ff */
[----:B------:R-:W-:Y:S02]  /*202d0*/  IADD3 R49, P0, R20, 0x9000, RZ ;  /* 0x0000900014317810 */ /* 0x000fe40007f1e0ff */
[----:B------:R-:W-:Y:S01]  /*202e0*/  LOP3.LUT R32, R32, R33, RZ, 0x3c, !PT ;  /* 0x0000002120207212 */ /* 0x000fe200078e3cff */
[--C-:B------:R-:W-:Y:S01]  /*202f0*/  IMAD.X R33, RZ, RZ, R21.reuse, P2 ;  /* 0x000000ffff217224 */ /* 0x100fe200010e0615 */
[----:B------:R-:W-:Y:S01]  /*20300*/  LOP3.LUT R28, R28, R29, RZ, 0x3c, !PT ;  /* 0x0000001d1c1c7212 */ /* 0x000fe200078e3cff */
[--C-:B------:R-:W-:Y:S01]  /*20310*/  IMAD.X R29, RZ, RZ, R21.reuse, P3 ;  /* 0x000000ffff1d7224 */ /* 0x100fe200018e0615 */
[----:B------:R-:W-:Y:S01]  /*20320*/  LOP3.LUT R12, R12, R13, RZ, 0x3c, !PT ;  /* 0x0000000d0c0c7212 */ /* 0x000fe200078e3cff */
[--C-:B------:R-:W-:Y:S01]  /*20330*/  IMAD.X R9, RZ, RZ, R21.reuse, P5 ;  /* 0x000000ffff097224 */ /* 0x100fe200028e0615 */
[----:B------:R-:W-:Y:S01]  /*20340*/  LOP3.LUT R48, R49, 0x380, RZ, 0xc0, !PT ;  /* 0x0000038031307812 */ /* 0x000fe200078ec0ff */
[----:B------:R-:W-:Y:S01]  /*20350*/  IMAD.X R13, RZ, RZ, R21, P4 ;  /* 0x000000ffff0d7224 */ /* 0x000fe200020e0615 */
[----:B------:R-:W-:-:S02]  /*20360*/  IADD3 R57, P2, R20, 0xb000, RZ ;  /* 0x0000b00014397810 */ /* 0x000fc40007f5e0ff */
[C---:B------:R-:W-:Y:S01]  /*20370*/  IADD3 R53, P3, R20.reuse, 0xa000, RZ ;  /* 0x0000a00014357810 */ /* 0x040fe20007f7e0ff */
[----:B------:R-:W0:Y:S01]  /*20380*/  SHFL.IDX PT, R51, R11, RZ, 0x1c1f ;  /* 0x001c1fff0b337589 */ /* 0x000e2200000e0000 */
[C---:B------:R-:W-:Y:S02]  /*20390*/  IADD3 R41, P5, R20.reuse, 0x7000, RZ ;  /* 0x0000700014297810 */ /* 0x040fe40007fbe0ff */
[----:B------:R-:W-:Y:S01]  /*203a0*/  IADD3 R45, P4, R20, 0x8000, RZ ;  /* 0x00008000142d7810 */ /* 0x000fe20007f9e0ff */
[----:B------:R-:W1:Y:S01]  /*203b0*/  SHFL.IDX PT, R55, R11, 0x1, 0x1c1f ;  /* 0x003c1f000b377f89 */ /* 0x000e6200000e0000 */
[----:B------:R-:W-:Y:S02]  /*203c0*/  SHF.R.U64 R48, R48, 0x3, RZ ;  /* 0x0000000330307819 */ /* 0x000fe400000012ff */
[----:B------:R-:W-:Y:S02]  /*203d0*/  LOP3.LUT R56, R57, 0x380, RZ, 0xc0, !PT ;  /* 0x0000038039387812 */ /* 0x000fe400078ec0ff */
[----:B------:R-:W-:-:S02]  /*203e0*/  LOP3.LUT R52, R53, 0x380, RZ, 0xc0, !PT ;  /* 0x0000038035347812 */ /* 0x000fc400078ec0ff */
[----:B------:R-:W-:Y:S02]  /*203f0*/  LOP3.LUT R36, R37, 0x380, RZ, 0xc0, !PT ;  /* 0x0000038025247812 */ /* 0x000fe400078ec0ff */
[----:B------:R-:W-:Y:S02]  /*20400*/  LOP3.LUT R40, R41, 0x380, RZ, 0xc0, !PT ;  /* 0x0000038029287812 */ /* 0x000fe400078ec0ff */
[----:B------:R-:W-:Y:S02]  /*20410*/  LOP3.LUT R44, R45, 0x380, RZ, 0xc0, !PT ;  /* 0x000003802d2c7812 */ /* 0x000fe400078ec0ff */
[----:B------:R-:W-:Y:S01]  /*20420*/  LOP3.LUT R48, R48, R49, RZ, 0x3c, !PT ;  /* 0x0000003130307212 */ /* 0x000fe200078e3cff */
[----:B------:R-:W-:Y:S01]  /*20430*/  IMAD.X R49, RZ, RZ, R21, P0 ;  /* 0x000000ffff317224 */ /* 0x000fe200000e0615 */
[----:B------:R-:W-:Y:S01]  /*20440*/  SHF.R.U64 R56, R56, 0x3, RZ ;  /* 0x0000000338387819 */ /* 0x000fe200000012ff */
[----:B------:R-:W-:Y:S01]  /*20450*/  VIADD R4, R14, 0x8 ;  /* 0x000000080e047836 */ /* 0x000fe20000000000 */
[----:B------:R-:W-:-:S02]  /*20460*/  SHF.R.U64 R52, R52, 0x3, RZ ;  /* 0x0000000334347819 */ /* 0x000fc400000012ff */
[----:B------:R-:W-:Y:S02]  /*20470*/  SHF.R.U64 R36, R36, 0x3, RZ ;  /* 0x0000000324247819 */ /* 0x000fe400000012ff */
[----:B------:R-:W-:Y:S02]  /*20480*/  SHF.R.U64 R40, R40, 0x3, RZ ;  /* 0x0000000328287819 */ /* 0x000fe400000012ff */
[----:B------:R-:W-:Y:S02]  /*20490*/  SHF.R.U64 R44, R44, 0x3, RZ ;  /* 0x000000032c2c7819 */ /* 0x000fe400000012ff */
[----:B------:R-:W-:Y:S02]  /*204a0*/  LOP3.LUT P0, RZ, R26, 0x3, RZ, 0xc0, !PT ;  /* 0x000000031aff7812 */ /* 0x000fe4000780c0ff */
[----:B------:R-:W-:Y:S01]  /*204b0*/  LOP3.LUT R56, R56, R57, RZ, 0x3c, !PT ;  /* 0x0000003938387212 */ /* 0x000fe200078e3cff */
[--C-:B------:R-:W-:Y:S01]  /*204c0*/  IMAD.X R57, RZ, RZ, R21.reuse, P2 ;  /* 0x000000ffff397224 */ /* 0x100fe200010e0615 */
        /* <DEDUP_REMOVED lines=8> */
[----:B------:R-:W-:-:S02]  /*20550*/  ISETP.GE.OR P2, PT, R14, R83, P0 ;  /* 0x000000530e00720c */ /* 0x000fc40000746670 */
[----:B------:R-:W-:Y:S02]  /*20560*/  IADD3 R5, P3, R20, 0xf000, RZ ;  /* 0x0000f00014057810 */ /* 0x000fe40007f7e0ff */
[----:B------:R-:W-:Y:S02]  /*20570*/  ISETP.GE.OR P0, PT, R4, R83, P0 ;  /* 0x000000530400720c */ /* 0x000fe40000706670 */
[C---:B------:R-:W-:Y:S02]  /*20580*/  IADD3 R65, P6, R20.reuse, 0xc000, RZ ;  /* 0x0000c00014417810 */ /* 0x040fe40007fde0ff */
[C---:B------:R-:W-:Y:S02]  /*20590*/  IADD3 R69, P5, R20.reuse, 0xd000, RZ ;  /* 0x0000d00014457810 */ /* 0x040fe40007fbe0ff */
[C---:B------:R-:W-:Y:S02]  /*205a0*/  IADD3 R73, P4, R20.reuse, 0xe000, RZ ;  /* 0x0000e00014497810 */ /* 0x040fe40007f9e0ff */
[----:B------:R-:W-:-:S02]  /*205b0*/  LOP3.LUT R7, R20, 0x380, RZ, 0xc0, !PT ;  /* 0x0000038014077812 */ /* 0x000fc400078ec0ff */
[----:B------:R-:W-:Y:S02]  /*205c0*/  LOP3.LUT R4, R5, 0x380, RZ, 0xc0, !PT ;  /* 0x0000038005047812 */ /* 0x000fe400078ec0ff */
[----:B------:R-:W-:Y:S02]  /*205d0*/  LOP3.LUT R64, R65, 0x380, RZ, 0xc0, !PT ;  /* 0x0000038041407812 */ /* 0x000fe400078ec0ff */
[----:B------:R-:W-:Y:S02]  /*205e0*/  LOP3.LUT R68, R69, 0x380, RZ, 0xc0, !PT ;  /* 0x0000038045447812 */ /* 0x000fe400078ec0ff */
[----:B------:R-:W-:Y:S02]  /*205f0*/  LOP3.LUT R72, R73, 0x380, RZ, 0xc0, !PT ;  /* 0x0000038049487812 */ /* 0x000fe400078ec0ff */
[----:B------:R-:W-:Y:S02]  /*20600*/  SHF.R.U64 R7, R7, 0x3, RZ ;  /* 0x0000000307077819 */ /* 0x000fe400000012ff */
[----:B------:R-:W-:-:S02]  /*20610*/  SHF.R.U64 R4, R4, 0x3, RZ ;  /* 0x0000000304047819 */ /* 0x000fc400000012ff */
[----:B------:R-:W-:Y:S02]  /*20620*/  SHF.R.U64 R64, R64, 0x3, RZ ;  /* 0x0000000340407819 */ /* 0x000fe400000012ff */
[----:B------:R-:W-:Y:S02]  /*20630*/  SHF.R.U64 R68, R68, 0x3, RZ ;  /* 0x0000000344447819 */ /* 0x000fe400000012ff */
[----:B------:R-:W-:Y:S02]  /*20640*/  SHF.R.U64 R72, R72, 0x3, RZ ;  /* 0x0000000348487819 */ /* 0x000fe400000012ff */
[----:B------:R-:W-:Y:S01]  /*20650*/  LOP3.LUT R20, R7, R20, RZ, 0x3c, !PT ;  /* 0x0000001407147212 */ /* 0x000fe200078e3cff */
[----:B0-----:R0:W-:Y:S01]  /*20660*/  @!P2 ST.E desc[UR60][R50.64], R0 ;  /* 0x000000003200a985 */ /* 0x0011e2000c10193c */
[----:B------:R-:W-:Y:S01]  /*20670*/  LOP3.LUT R64, R64, R65, RZ, 0x3c, !PT ;  /* 0x0000004140407212 */ /* 0x000fe200078e3cff */
[--C-:B------:R-:W-:Y:S01]  /*20680*/  IMAD.X R65, RZ, RZ, R21.reuse, P6 ;  /* 0x000000ffff417224 */ /* 0x100fe200030e0615 */
[----:B------:R-:W-:Y:S01]  /*20690*/  LOP3.LUT R68, R68, R69, RZ, 0x3c, !PT ;  /* 0x0000004544447212 */ /* 0x000fe200078e3cff */
[----:B-1----:R1:W-:Y:S01]  /*206a0*/  @!P0 ST.E desc[UR60][R54.64], R2 ;  /* 0x0000000236008985 */ /* 0x0023e2000c10193c */
[----:B------:R-:W-:Y:S01]  /*206b0*/  LOP3.LUT R72, R72, R73, RZ, 0x3c, !PT ;  /* 0x0000004948487212 */ /* 0x000fe200078e3cff */
[--C-:B------:R-:W-:Y:S01]  /*206c0*/  IMAD.X R69, RZ, RZ, R21.reuse, P5 ;  /* 0x000000ffff457224 */ /* 0x100fe200028e0615 */
[----:B------:R-:W-:Y:S01]  /*206d0*/  LOP3.LUT R76, R4, R5, RZ, 0x3c, !PT ;  /* 0x00000005044c7212 */ /* 0x000fe200078e3cff */
[--C-:B------:R-:W-:Y:S01]  /*206e0*/  IMAD.X R73, RZ, RZ, R21.reuse, P4 ;  /* 0x000000ffff497224 */ /* 0x100fe200020e0615 */
[----:B------:R2:W5:Y:S01]  /*206f0*/  LD.E.128 R4, desc[UR60][R20.64] ;  /* 0x0000003c14047980 */ /* 0x000562000c101d00 */
[----:B------:R-:W-:-:S02]  /*20700*/  IMAD.X R77, RZ, RZ, R21, P3 ;  /* 0x000000ffff4d7224 */ /* 0x000fc400018e0615 */
[----:B0-----:R-:W-:Y:S01]  /*20710*/  IMAD R0, R88, 0x20, R218 ;  /* 0x0000002058007824 */ /* 0x001fe200078e02da */
[----:B------:R-:W-:Y:S01]  /*20720*/  LOP3.LUT R8, R15, 0x380, RZ, 0xc0, !PT ;  /* 0x000003800f087812 */ /* 0x000fe200078ec0ff */
[----:B------:R0:W5:Y:S04]  /*20730*/  LDL R88, [R1+0x6c] ;  /* 0x00006c0001587983 */ /* 0x0001680000100800 */
[----:B------:R-:W5:Y:S01]  /*20740*/  LD.E.128 R24, desc[UR60][R24.64] ;  /* 0x0000003c18187980 */ /* 0x000f62000c101d00 */
[----:B--2---:R-:W-:-:S03]  /*20750*/  IMAD R21, R81, UR4, RZ ;  /* 0x0000000451157c24 */ /* 0x004fc6000f8e02ff */
[----:B------:R-:W5:Y:S01]  /*20760*/  LD.E.128 R28, desc[UR60][R28.64] ;  /* 0x0000003c1c1c7980 */ /* 0x000f62000c101d00 */
[C---:B------:R-:W-:Y:S02]  /*20770*/  IMAD R81, R80.reuse, UR5, R21 ;  /* 0x0000000550517c24 */ /* 0x040fe4000f8e0215 */
[----:B------:R-:W-:Y:S01]  /*20780*/  IMAD.WIDE.U32 R20, R80, UR4, RZ ;  /* 0x0000000450147c25 */ /* 0x000fe2000f8e00ff */
[----:B------:R-:W-:Y:S01]  /*20790*/  ULDC.64 UR4, c[0x0][0xae8] ;  /* 0x0002ba0000047ab9 */ /* 0x000fe20000000a00 */
[----:B------:R-:W5:Y:S02]  /*207a0*/  LD.E.128 R32, desc[UR60][R32.64] ;  /* 0x0000003c20207980 */ /* 0x000f64000c101d00 */
[----:B------:R-:W-:Y:S02]  /*207b0*/  IMAD.IADD R21, R21, 0x1, R81 ;  /* 0x0000000115157824 */ /* 0x000fe400078e0251 */
[----:B------:R-:W-:Y:S01]  /*207c0*/  IMAD R82, R82, UR4, RZ ;  /* 0x0000000452527c24 */ /* 0x000fe2000f8e02ff */
[----:B------:R-:W5:Y:S01]  /*207d0*/  LD.E.128 R36, desc[UR60][R36.64] ;  /* 0x0000003c24247980 */ /* 0x000f62000c101d00 */
[----:B------:R-:W-:-:S03]  /*207e0*/  IMAD.WIDE.U32 R20, R86, UR4, R20 ;  /* 0x0000000456147c25 */ /* 0x000fc6000f8e0014 */
[----:B------:R-:W5:Y:S01]  /*207f0*/  LD.E.128 R40, desc[UR60][R40.64] ;  /* 0x0000003c28287980 */ /* 0x000f62000c101d00 */
[----:B------:R-:W-:Y:S01]  /*20800*/  IMAD R81, R86, UR5, R82 ;  /* 0x0000000556517c24 */ /* 0x000fe2000f8e0252 */
[----:B------:R-:W-:Y:S02]  /*20810*/  ULDC.64 UR4, c[0x0][0xaf0] ;  /* 0x0002bc0000047ab9 */ /* 0x000fe40000000a00 */
[----:B------:R0:W5:Y:S01]  /*20820*/  LDL R86, [R1+0x28] ;  /* 0x0000280001567983 */ /* 0x0001620000100800 */
[----:B------:R-:W-:-:S03]  /*20830*/  IMAD.IADD R80, R84, 0x1, R0 ;  /* 0x0000000154507824 */ /* 0x000fc600078e0200 */
[----:B------:R-:W5:Y:S01]  /*20840*/  LD.E.128 R44, desc[UR60][R44.64] ;  /* 0x0000003c2c2c7980 */ /* 0x000f62000c101d00 */
[----:B------:R-:W-:-:S03]  /*20850*/  @P1 IMAD.HI.U32 R0, R80, R85, RZ ;  /* 0x0000005550001227 */ /* 0x000fc600078e00ff */
[----:B------:R-:W5:Y:S01]  /*20860*/  LD.E.128 R48, desc[UR60][R48.64] ;  /* 0x0000003c30307980 */ /* 0x000f62000c101d00 */
[----:B------:R-:W-:Y:S02]  /*20870*/  IMAD.IADD R21, R21, 0x1, R81 ;  /* 0x0000000115157824 */ /* 0x000fe400078e0251 */
[----:B------:R-:W-:Y:S01]  /*20880*/  IMAD.MOV.U32 R81, RZ, RZ, R80 ;  /* 0x000000ffff517224 */ /* 0x000fe200078e0050 */
[----:B------:R-:W-:Y:S01]  /*20890*/  @P1 SHF.R.U32.HI R81, RZ, R87, R0 ;  /* 0x00000057ff511219 */ /* 0x000fe20000011600 */
[----:B------:R-:W-:Y:S01]  /*208a0*/  IMAD R23, R23, UR4, RZ ;  /* 0x0000000417177c24 */ /* 0x000fe2000f8e02ff */
[----:B------:R-:W-:Y:S01]  /*208b0*/  SHF.R.U64 R8, R8, 0x3, RZ ;  /* 0x0000000308087819 */ /* 0x000fe200000012ff */
[C---:B------:R-:W-:Y:S01]  /*208c0*/  IMAD.WIDE.U32 R20, R60.reuse, UR4, R20 ;  /* 0x000000043c147c25 */ /* 0x040fe2000f8e0014 */
[----:B------:R-:W-:Y:S01]  /*208d0*/  SHF.R.S32.HI R0, RZ, 0x1f, R81 ;  /* 0x0000001fff007819 */ /* 0x000fe20000011451 */
[----:B-1----:R-:W5:Y:S02]  /*208e0*/  LD.E.128 R52, desc[UR60][R52.64] ;  /* 0x0000003c34347980 */ /* 0x002f64000c101d00 */
[----:B------:R-:W-:Y:S01]  /*208f0*/  IMAD R23, R60, UR5, R23 ;  /* 0x000000053c177c24 */ /* 0x000fe2000f8e0217 */
[----:B------:R-:W-:Y:S01]  /*20900*/  LOP3.LUT R8, R8, R15, RZ, 0x3c, !PT ;  /* 0x0000000f08087212 */ /* 0x000fe200078e3cff */
[----:B------:R-:W-:Y:S01]  /*20910*/  IMAD.MOV R2, RZ, RZ, -R81 ;  /* 0x000000ffff027224 */ /* 0x000fe200078e0a51 */
[----:B------:R-:W-:Y:S01]  /*20920*/  ULDC.64 UR4, c[0x0][0xae0] ;  /* 0x0002b80000047ab9 */ /* 0x000fe20000000a00 */
[----:B------:R-:W-:Y:S01]  /*20930*/  IMAD.IADD R21, R21, 0x1, R23 ;  /* 0x0000000115157824 */ /* 0x000fe200078e0217 */
[----:B------:R-:W5:Y:S01]  /*20940*/  LD.E.128 R12, desc[UR60][R12.64] ;  /* 0x0000003c0c0c7980 */ /* 0x000f62000c101d00 */
[----:B------:R-:W-:-:S02]  /*20950*/  IMAD R0, R0, UR4, RZ ;  /* 0x0000000400007c24 */ /* 0x000fc4000f8e02ff */
[----:B------:R-:W-:Y:S01]  /*20960*/  IMAD R23, R3, R2, R80 ;  /* 0x0000000203177224 */ /* 0x000fe200078e0250 */
[----:B------:R-:W5:Y:S01]  /*20970*/  LD.E.128 R8, desc[UR60][R8.64] ;  /* 0x0000003c08087980 */ /* 0x000f62000c101d00 */
[----:B------:R-:W-:-:S03]  /*20980*/  IMAD R85, R81, UR5, R0 ;  /* 0x0000000551557c24 */ /* 0x000fc6000f8e0200 */
[----:B------:R-:W5:Y:S01]  /*20990*/  LD.E.128 R56, desc[UR60][R56.64] ;  /* 0x0000003c38387980 */ /* 0x000f62000c101d00 */
[----:B------:R-:W-:-:S03]  /*209a0*/  SHF.R.S32.HI R0, RZ, 0x1f, R23 ;  /* 0x0000001fff007819 */ /* 0x000fc60000011417 */
[----:B------:R-:W5:Y:S01]  /*209b0*/  LD.E.128 R64, desc[UR60][R64.64] ;  /* 0x0000003c40407980 */ /* 0x000f62000c101d00 */
[----:B------:R-:W-:Y:S01]  /*209c0*/  IMAD.WIDE.U32 R2, R81, UR4, R20 ;  /* 0x0000000451027c25 */ /* 0x000fe2000f8e0014 */
[----:B------:R-:W-:Y:S02]  /*209d0*/  ULDC.64 UR4, c[0x0][0xad8] ;  /* 0x0002b60000047ab9 */ /* 0x000fe40000000a00 */
[----:B------:R-:W5:Y:S04]  /*209e0*/  LD.E.128 R68, desc[UR60][R68.64] ;  /* 0x0000003c44447980 */ /* 0x000f68000c101d00 */
[----:B------:R-:W5:Y:S04]  /*209f0*/  LD.E.128 R72, desc[UR60][R72.64] ;  /* 0x0000003c48487980 */ /* 0x000f68000c101d00 */
[----:B------:R-:W5:Y:S01]  /*20a00*/  LD.E.128 R76, desc[UR60][R76.64] ;  /* 0x0000003c4c4c7980 */ /* 0x000f62000c101d00 */
[----:B------:R-:W-:Y:S01]  /*20a10*/  @!PT LDS RZ, [RZ] ;  /* 0x00000000fffff984 */ /* 0x000fe20000000800 */
[----:B------:R-:W-:Y:S01]  /*20a20*/  @!PT LDS RZ, [RZ] ;  /* 0x00000000fffff984 */ /* 0x000fe20000000800 */
[----:B------:R-:W-:Y:S01]  /*20a30*/  @!PT LDS RZ, [RZ] ;  /* 0x00000000fffff984 */ /* 0x000fe20000000800 */
[----:B------:R-:W-:Y:S01]  /*20a40*/  @!PT LDS RZ, [RZ] ;  /* 0x00000000fffff984 */ /* 0x000fe20000000800 */
[----:B------:R1:W-:Y:S06]  /*20a50*/  MEMBAR.ALL.CTA ;  /* 0x0000000000007992 */ /* 0x0003ec0000008000 */
[----:B-1----:R-:W1:Y:S01]  /*20a60*/  FENCE.VIEW.ASYNC.S ;  /* 0x00000000000073c6 */ /* 0x002e620000000000 */
[----:B------:R-:W-:-:S02]  /*20a70*/  IMAD.IADD R82, R218, 0x1, R84 ;  /* 0x00000001da527824 */ /* 0x000fc400078e0254 */
[----:B------:R-:W-:Y:S02]  /*20a80*/  IMAD.IADD R3, R3, 0x1, R85 ;  /* 0x0000000103037824 */ /* 0x000fe400078e0255 */
[----:B------:R-:W-:Y:S02]  /*20a90*/  IMAD R20, R0, UR4, RZ ;  /* 0x0000000400147c24 */ /* 0x000fe4000f8e02ff */
[C---:B------:R-:W-:Y:S02]  /*20aa0*/  VIADD R0, R82.reuse, 0x20 ;  /* 0x0000002052007836 */ /* 0x040fe40000000000 */
[C---:B------:R-:W-:Y:S02]  /*20ab0*/  IMAD R21, R23.reuse, UR5, R20 ;  /* 0x0000000517157c24 */ /* 0x040fe4000f8e0214 */
[----:B------:R-:W-:Y:S01]  /*20ac0*/  IMAD.WIDE.U32 R2, R23, UR4, R2 ;  /* 0x0000000417027c25 */ /* 0x000fe2000f8e0002 */
[-C--:B------:R-:W-:Y:S01]  /*20ad0*/  ISETP.GE.AND P2, PT, R82, R83.reuse, PT ;  /* 0x000000535200720c */ /* 0x080fe20003f46270 */
[----:B------:R-:W-:Y:S01]  /*20ae0*/  ULDC.64 UR4, c[0x0][0xa80] ;  /* 0x0002a00000047ab9 */ /* 0x000fe20000000a00 */
[----:B------:R-:W-:Y:S01]  /*20af0*/  ISETP.GE.AND P1, PT, R0, R83, PT ;  /* 0x000000530000720c */ /* 0x000fe20003f26270 */
[----:B------:R-:W-:Y:S01]  /*20b00*/  IMAD.IADD R3, R3, 0x1, R21 ;  /* 0x0000000103037824 */ /* 0x000fe200078e0215 */
[----:B------:R-:W-:Y:S01]  /*20b10*/  LEA R23, P3, R2, UR4, 0x1 ;  /* 0x0000000402177c11 */ /* 0x000fe2000f8608ff */
[----:B------:R-:W-:-:S03]  /*20b20*/  VIADD R0, R16, 0x30820 ;  /* 0x0003082010007836 */ /* 0x000fc60000000000 */
[----:B------:R-:W-:Y:S02]  /*20b30*/  LEA.HI.X R60, R2, UR5, R3, 0x1, P3 ;  /* 0x00000005023c7c11 */ /* 0x000fe400098f0c03 */
[----:B------:R-:W-:Y:S01]  /*20b40*/  PRMT R0, RZ, 0x654, R0 ;  /* 0x00000654ff007816 */ /* 0x000fe20000000000 */
[----:B------:R-:W-:Y:S01]  /*20b50*/  VIADD R20, R82, 0x40 ;  /* 0x0000004052147836 */ /* 0x000fe20000000000 */
[----:B-1----:R0:W1:Y:S01]  /*20b60*/  SHFL.IDX PT, R87, R23, RZ, 0x181f ;  /* 0x00181fff17577589 */ /* 0x00206200000e0000 */
[----:B------:R-:W-:Y:S01]  /*20b70*/  BSSY B1, `(.L_x_2023) ;  /* 0x0000016000017945 */ /* 0x000fe20003800000 */
[----:B------:R0:W-:Y:S02]  /*20b80*/  SYNCS.ARRIVE.TRANS64.RED.A1T0 RZ, [R0+URZ], RZ ;  /* 0x000000ff00ff79a7 */ /* 0x0001e4000810043f */
[----:B------:R0:W2:Y:S01]  /*20b90*/  SHFL.IDX PT, R85, R60, RZ, 0x181f ;  /* 0x00181fff3c557589 */ /* 0x0000a200000e0000 */
[----:B------:R-:W-:Y:S01]  /*20ba0*/  ISETP.GE.AND P0, PT, R20, R83, PT ;  /* 0x000000531400720c */ /* 0x000fe20003f06270 */
[----:B------:R-:W-:-:S12]  /*20bb0*/  @P2 BRA `(.L_x_2024) ;  /* 0x0000000000442947 */ /* 0x000fd80003800000 */
[----:B------:R-:W-:Y:S02]  /*20bc0*/  ULDC UR4, c[0x0][0xac8] ;  /* 0x0002b20000047ab9 */ /* 0x000fe40000000800 */
[----:B------:R-:W-:Y:S02]  /*20bd0*/  ISETP.GE.AND P5, PT, R18, UR4, PT ;  /* 0x0000000412007c0c */ /* 0x000fe4000bfa6270 */
[----:B------:R-:W-:Y:S02]  /*20be0*/  ISETP.GE.AND P4, PT, R226, UR4, PT ;  /* 0x00000004e2007c0c */ /* 0x000fe4000bf86270 */
[----:B-----5:R-:W-:Y:S02]  /*20bf0*/  ISETP.GE.AND P3, PT, R89, UR4, PT ;  /* 0x0000000459007c0c */ /* 0x020fe4000bf66270 */
[----:B------:R-:W-:-:S07]  /*20c00*/  ISETP.GE.AND P2, PT, R86, UR4, PT ;  /* 0x0000000456007c0c */ /* 0x000fce000bf46270 */
[----:B-1----:R-:W-:-:S04]  /*20c10*/  @!P5 LEA R2, P6, R18, R87, 0x1 ;  /* 0x000000571202d211 */ /* 0x002fc800078c08ff */
[----:B--2---:R-:W-:Y:S02]  /*20c20*/  @!P5 LEA.HI.X R3, R18, R85, R19, 0x1, P6 ;  /* 0x000000551203d211 */ /* 0x004fe400030f0c13 */
[----:B------:R-:W-:-:S03]  /*20c30*/  @!P4 LEA R20, P6, R91, R87, 0x1 ;  /* 0x000000575b14c211 */ /* 0x000fc600078c08ff */
[----:B------:R3:W-:Y:S01]  /*20c40*/  @!P5 ST.E.128 desc[UR60][R2.64], R4 ;  /* 0x000000040200d985 */ /* 0x0007e2000c101d3c */
        /* <DEDUP_REMOVED lines=8> */
.L_x_2024:
[----:B------:R-:W-:Y:S05]  /*20cd0*/  BSYNC B1 ;  /* 0x0000000000017941 */ /* 0x000fea0003800000 */
.L_x_2023:
[----:B---3--:R3:W4:Y:S01]  /*20ce0*/  SHFL.IDX PT, R21, R60, 0x1, 0x181f ;  /* 0x00381f003c157f89 */ /* 0x00872200000e0000 */
[----:B------:R-:W-:Y:S03]  /*20cf0*/  BSSY B1, `(.L_x_2025) ;  /* 0x0000014000017945 */ /* 0x000fe60003800000 */
[----:B-----5:R3:W0:Y:S01]  /*20d00*/  SHFL.IDX PT, R7, R23, 0x1, 0x181f ;  /* 0x00381f0017077f89 */ /* 0x02062200000e0000 */
[----:B------:R-:W-:Y:S05]  /*20d10*/  @P1 BRA `(.L_x_2026) ;  /* 0x0000000000441947 */ /* 0x000fea0003800000 */
[----:B------:R-:W-:Y:S02]  /*20d20*/  ULDC UR4, c[0x0][0xac8] ;  /* 0x0002b20000047ab9 */ /* 0x000fe40000000800 */
[----:B------:R-:W-:Y:S02]  /*20d30*/  ISETP.GE.AND P4, PT, R18, UR4, PT ;  /* 0x0000000412007c0c */ /* 0x000fe4000bf86270 */
[----:B------:R-:W-:Y:S02]  /*20d40*/  ISETP.GE.AND P3, PT, R226, UR4, PT ;  /* 0x00000004e2007c0c */ /* 0x000fe4000bf66270 */
[----:B------:R-:W-:Y:S02]  /*20d50*/  ISETP.GE.AND P2, PT, R89, UR4, PT ;  /* 0x0000000459007c0c */ /* 0x000fe4000bf46270 */
[----:B------:R-:W-:-:S07]  /*20d60*/  ISETP.GE.AND P1, PT, R86, UR4, PT ;  /* 0x0000000456007c0c */ /* 0x000fce000bf26270 */
[CC--:B0-----:R-:W-:Y:S02]  /*20d70*/  @!P4 LEA R2, P6, R18.reuse, R7.reuse, 0x1 ;  /* 0x000000071202c211 */ /* 0x0c1fe400078c08ff */
[----:B------:R-:W-:Y:S02]  /*20d80*/  @!P3 LEA R4, P5, R91, R7, 0x1 ;  /* 0x000000075b04b211 */ /* 0x000fe400078a08ff */
        /* <DEDUP_REMOVED lines=10> */
.L_x_2026:
[----:B------:R-:W-:Y:S05]  /*20e30*/  BSYNC B1 ;  /* 0x0000000000017941 */ /* 0x000fea0003800000 */
.L_x_2025:
[----:B0-----:R0:W0:Y:S01]  /*20e40*/  SHFL.IDX PT, R9, R60, 0x2, 0x181f ;  /* 0x00581f003c097f89 */ /* 0x00102200000e0000 */
[----:B------:R-:W-:Y:S03]  /*20e50*/  BSSY B1, `(.L_x_2027) ;  /* 0x0000014000017945 */ /* 0x000fe60003800000 */
[----:B------:R0:W0:Y:S01]  /*20e60*/  SHFL.IDX PT, R5, R23, 0x2, 0x181f ;  /* 0x00581f0017057f89 */ /* 0x00002200000e0000 */
[----:B------:R-:W-:Y:S05]  /*20e70*/  @P0 BRA `(.L_x_2028) ;  /* 0x0000000000440947 */ /* 0x000fea0003800000 */
[----:B------:R-:W-:Y:S02]  /*20e80*/  ULDC UR4, c[0x0][0xac8] ;  /* 0x0002b20000047ab9 */ /* 0x000fe40000000800 */
[----:B------:R-:W-:Y:S02]  /*20e90*/  ISETP.GE.AND P3, PT, R18, UR4, PT ;  /* 0x0000000412007c0c */ /* 0x000fe4000bf66270 */
[----:B------:R-:W-:Y:S02]  /*20ea0*/  ISETP.GE.AND P2, PT, R226, UR4, PT ;  /* 0x00000004e2007c0c */ /* 0x000fe4000bf46270 */
[----:B------:R-:W-:Y:S02]  /*20eb0*/  ISETP.GE.AND P1, PT, R89, UR4, PT ;  /* 0x0000000459007c0c */ /* 0x000fe4000bf26270 */
[----:B------:R-:W-:-:S07]  /*20ec0*/  ISETP.GE.AND P0, PT, R86, UR4, PT ;  /* 0x0000000456007c0c */ /* 0x000fce000bf06270 */
[CC--:B0-----:R-:W-:Y:S02]  /*20ed0*/  @!P3 LEA R2, P6, R18.reuse, R5.reuse, 0x1 ;  /* 0x000000051202b211 */ /* 0x0c1fe400078c08ff */
[-C--:B------:R-:W-:Y:S02]  /*20ee0*/  @!P2 LEA R4, P5, R91, R5.reuse, 0x1 ;  /* 0x000000055b04a211 */ /* 0x080fe400078a08ff */
[----:B------:R-:W-:Y:S02]  /*20ef0*/  @!P1 LEA R6, P4, R89, R5, 0x1 ;  /* 0x0000000559069211 */ /* 0x000fe400078808ff */
[----:B------:R-:W-:Y:S02]  /*20f00*/  @!P3 LEA.HI.X R3, R18, R9, R19, 0x1, P6 ;  /* 0x000000091203b211 */ /* 0x000fe400030f0c13 */
        /* <DEDUP_REMOVED lines=8> */
.L_x_2028:
[----:B------:R-:W-:Y:S05]  /*20f90*/  BSYNC B1 ;  /* 0x0000000000017941 */ /* 0x000fea0003800000 */
.L_x_2027:
[----:B------:R-:W-:Y:S01]  /*20fa0*/  VIADD R0, R82, 0x60 ;  /* 0x0000006052007836 */ /* 0x000fe20000000000 */
[----:B0-----:R0:W0:Y:S04]  /*20fb0*/  SHFL.IDX PT, R9, R60, 0x3, 0x181f ;  /* 0x00781f003c097f89 */ /* 0x00102800000e0000 */
[----:B------:R-:W-:Y:S01]  /*20fc0*/  ISETP.GE.AND P0, PT, R0, R83, PT ;  /* 0x000000530000720c */ /* 0x000fe20003f06270 */
[----:B---3--:R-:W3:-:S12]  /*20fd0*/  SHFL.IDX PT, R23, R23, 0x3, 0x181f ;  /* 0x00781f0017177f89 */ /* 0x008ed800000e0000 */
[----:B------:R-:W-:Y:S05]  /*20fe0*/  @P0 BRA `(.L_x_2029) ;  /* 0x0000000c00a80947 */ /* 0x000fea0003800000 */
[----:B------:R-:W-:Y:S02]  /*20ff0*/  ULDC UR4, c[0x0][0xac8] ;  /* 0x0002b20000047ab9 */ /* 0x000fe40000000800 */
[----:B------:R-:W-:Y:S02]  /*21000*/  ISETP.GE.AND P3, PT, R18, UR4, PT ;  /* 0x0000000412007c0c */ /* 0x000fe4000bf66270 */
[----:B------:R-:W-:Y:S02]  /*21010*/  ISETP.GE.AND P4, PT, R226, UR4, PT ;  /* 0x00000004e2007c0c */ /* 0x000fe4000bf86270 */
[----:B------:R-:W-:-:S09]  /*21020*/  ISETP.GE.AND P5, PT, R89, UR4, PT ;  /* 0x0000000459007c0c */ /* 0x000fd2000bfa6270 */
[CC--:B---3--:R-:W-:Y:S02]  /*21030*/  @!P3 LEA R2, P0, R18.reuse, R23.reuse, 0x1 ;  /* 0x000000171202b211 */ /* 0x0c8fe400078008ff */
[-C--:B------:R-:W-:Y:S02]  /*21040*/  @!P4 LEA R4, P1, R91, R23.reuse, 0x1 ;  /* 0x000000175b04c211 */ /* 0x080fe400078208ff */
[----:B------:R-:W-:Y:S02]  /*21050*/  @!P5 LEA R6, P2, R89, R23, 0x1 ;  /* 0x000000175906d211 */ /* 0x000fe400078408ff */
[-C--:B0-----:R-:W-:Y:S02]  /*21060*/  @!P3 LEA.HI.X R3, R18, R9.reuse, R19, 0x1, P0 ;  /* 0x000000091203b211 */ /* 0x081fe400000f0c13 */
[-C--:B------:R-:W-:Y:S02]  /*21070*/  @!P4 LEA.HI.X R5, R91, R9.reuse, R92, 0x1, P1 ;  /* 0x000000095b05c211 */ /* 0x080fe400008f0c5c */
[----:B------:R-:W-:Y:S01]  /*21080*/  @!P5 LEA.HI.X R7, R89, R9, R90, 0x1, P2 ;  /* 0x000000095907d211 */ /* 0x000fe200010f0c5a */
[----:B------:R0:W-:Y:S01]  /*21090*/  @!P3 ST.E.128 desc[UR60][R2.64], R24 ;  /* 0x000000180200b985 */ /* 0x0001e2000c101d3c */
[----:B------:R-:W-:-:S03]  /*210a0*/  ISETP.GE.AND P0, PT, R86, UR4, PT ;  /* 0x0000000456007c0c */ /* 0x000fc6000bf06270 */
[----:B------:R0:W-:Y:S04]  /*210b0*/  @!P4 ST.E.128 desc[UR60][R4.64], R40 ;  /* 0x000000280400c985 */ /* 0x0001e8000c101d3c */
[----:B------:R0:W-:Y:S06]  /*210c0*/  @!P5 ST.E.128 desc[UR60][R6.64], R56 ;  /* 0x000000380600d985 */ /* 0x0001ec000c101d3c */
[----:B------:R-:W-:Y:S05]  /*210d0*/  @P0 BRA `(.L_x_2029) ;  /* 0x0000000c006c0947 */ /* 0x000fea0003800000 */
[----:B0-----:R-:W-:-:S04]  /*210e0*/  LEA R2, P0, R86, R23, 0x1 ;  /* 0x0000001756027211 */ /* 0x001fc800078008ff */
[----:B------:R-:W-:-:S05]  /*210f0*/  LEA.HI.X R3, R86, R9, R88, 0x1, P0 ;  /* 0x0000000956037211 */ /* 0x000fca00000f0c58 */
[----:B------:R0:W-:Y:S01]  /*21100*/  ST.E.128 desc[UR60][R2.64], R76 ;  /* 0x0000004c02007985 */ /* 0x0001e2000c101d3c */
[----:B------:R-:W-:Y:S05]  /*21110*/  BRA `(.L_x_2029) ;  /* 0x0000000c005c7947 */ /* 0x000fea0003800000 */
.L_x_2021:
[----:B------:R-:W2:Y:S01]  /*21120*/  LDL R9, [R1+0x60] ;  /* 0x0000600001097983 */ /* 0x000ea20000100800 */
[----:B------:R-:W-:Y:S01]  /*21130*/  ULDC.64 UR4, c[0x0][0xc00] ;  /* 0x0003000000047ab9 */ /* 0x000fe20000000a00 */
[----:B------:R-:W2:Y:S01]  /*21140*/  LDC.64 R2, c[0x0][0xc00] ;  /* 0x00030000ff027b82 */ /* 0x000ea20000000a00 */
[----:B------:R-:W-:Y:S01]  /*21150*/  ISETP.NE.U32.AND P0, PT, RZ, UR4, PT ;  /* 0x00000004ff007c0c */ /* 0x000fe2000bf05070 */
[----:B------:R-:W-:-:S03]  /*21160*/  IMAD.MOV.U32 R6, RZ, RZ, RZ ;  /* 0x000000ffff067224 */ /* 0x000fc600078e00ff */
[----:B------:R-:W-:Y:S01]  /*21170*/  ISETP.NE.AND.EX P0, PT, RZ, UR5, PT, P0 ;  /* 0x00000005ff007c0c */ /* 0x000fe2000bf05300 */
[----:B------:R-:W-:Y:S02]  /*21180*/  ULDC.64 UR4, c[0x0][0xc08] ;  /* 0x0003020000047ab9 */ /* 0x000fe40000000a00 */
[----:B------:R-:W-:Y:S01]  /*21190*/  ISETP.NE.U32.AND P1, PT, RZ, UR4, PT ;  /* 0x00000004ff007c0c */ /* 0x000fe2000bf25070 */
[----:B-----5:R-:W3:Y:S03]  /*211a0*/  LDC R23, c[0x0][0xbe8] ;  /* 0x0002fa00ff177b82 */ /* 0x020ee60000000800 */
[----:B------:R-:W-:-:S13]  /*211b0*/  ISETP.NE.AND.EX P1, PT, RZ, UR5, PT, P1 ;  /* 0x00000005ff007c0c */ /* 0x000fda000bf25310 */
[----:B------:R-:W4:Y:S01]  /*211c0*/  @P1 LDC.64 R4, c[0x0][0xc08] ;  /* 0x00030200ff041b82 */ /* 0x000f220000000a00 */
[----:B------:R-:W-:Y:S02]  /*211d0*/  ULDC UR4, c[0x0][0xa88] ;  /* 0x0002a20000047ab9 */ /* 0x000fe40000000800 */
[----:B------:R-:W-:Y:S01]  /*211e0*/  IMAD.U32 R0, RZ, RZ, UR4 ;  /* 0x00000004ff007e24 */ /* 0x000fe2000f8e00ff */
[----:B------:R-:W0:Y:S01]  /*211f0*/  S2R R8, SR_TID.X ;  /* 0x0000000000087919 */ /* 0x000e220000002100 */
[----:B--2---:R-:W-:-:S04]  /*21200*/  IMAD.WIDE R2, R9, 0x4, R2 ;  /* 0x0000000409027825 */ /* 0x004fc800078e0202 */
[----:B----4-:R-:W-:Y:S01]  /*21210*/  @P1 IMAD.WIDE R4, R9, 0x4, R4 ;  /* 0x0000000409041825 */ /* 0x010fe200078e0204 */
[----:B------:R2:W5:Y:S04]  /*21220*/  @P0 LDG.E R6, desc[UR60][R2.64] ;  /* 0x0000003c02060981 */ /* 0x000568000c1e1900 */
[----:B------:R2:W5:Y:S01]  /*21230*/  @P1 LDG.E R0, desc[UR60][R4.64] ;  /* 0x0000003c04001981 */ /* 0x000562000c1e1900 */
[----:B---3--:R-:W-:Y:S01]  /*21240*/  ISETP.NE.AND P2, PT, R23, 0x1, PT ;  /* 0x000000011700780c */ /* 0x008fe20003f45270 */
[----:B0-----:R-:W-:-:S05]  /*21250*/  VIADD R7, R8, 0xffffff80 ;  /* 0xffffff8008077836 */ /* 0x001fca0000000000 */
[----:B------:R-:W-:Y:S02]  /*21260*/  ISETP.GE.AND P3, PT, R7, 0x80, PT ;  /* 0x000000800700780c */ /* 0x000fe40003f66270 */
[----:B------:R-:W-:-:S05]  /*21270*/  SHF.R.S32.HI R7, RZ, 0x1f, R9 ;  /* 0x0000001fff077819 */ /* 0x000fca0000011409 */
[----:B------:R-:W0:Y:S08]  /*21280*/  @P2 LDC R14, c[0x0][0xbec] ;  /* 0x0002fb00ff0e2b82 */ /* 0x000e300000000800 */
[----:B------:R-:W3:Y:S01]  /*21290*/  @P2 LDC R25, c[0x0][0xbf0] ;  /* 0x0002fc00ff192b82 */ /* 0x000ee20000000800 */
[----:B--2---:R-:W-:Y:S05]  /*212a0*/  @P1 BRA `(.L_x_2030) ;  /* 0x0000000000101947 */ /* 0x004fea0003800000 */
[----:B------:R-:W-:Y:S05]  /*212b0*/  @!P0 BRA `(.L_x_2030) ;  /* 0x00000000000c8947 */ /* 0x000fea0003800000 */
[----:B------:R-:W2:Y:S04]  /*212c0*/  LDG.E R5, desc[UR60][R2.64] ;  /* 0x0000003c02057981 */ /* 0x000ea8000c1e1900 */
[----:B-----5:R-:W2:Y:S02]  /*212d0*/  LDG.E R0, desc[UR60][R2.64+0x4] ;  /* 0x0000043c02007981 */ /* 0x020ea4000c1e1900 */
[----:B--2---:R-:W-:-:S07]  /*212e0*/  IMAD.IADD R0, R0, 0x1, -R5 ;  /* 0x0000000100007824 */ /* 0x004fce00078e0a05 */
.L_x_2030:
[----:B------:R-:W2:Y:S04]  /*212f0*/  LDL R24, [R1+0x5c] ;  /* 0x00005c0001187983 */ /* 0x000ea80000100800 */
[----:B------:R4:W5:Y:S01]  /*21300*/  LDL R26, [R1+0x2c] ;  /* 0x00002c00011a7983 */ /* 0x0009620000100800 */
[----:B------:R-:W-:Y:S01]  /*21310*/  BSSY B1, `(.L_x_2031) ;  /* 0x000002c000017945 */ /* 0x000fe20003800000 */
[----:B------:R-:W-:Y:S02]  /*21320*/  SEL R13, R9, RZ, !P0 ;  /* 0x000000ff090d7207 */ /* 0x000fe40004000000 */
[----:B------:R-:W-:Y:S02]  /*21330*/  SEL R12, R7, RZ, !P0 ;  /* 0x000000ff070c7207 */ /* 0x000fe40004000000 */
[----:B-----5:R-:W-:-:S02]  /*21340*/  SHF.R.S32.HI R11, RZ, 0x1f, R6 ;  /* 0x0000001fff0b7819 */ /* 0x020fc40000011406 */
[----:B--2---:R-:W-:Y:S01]  /*21350*/  SHF.R.S32.HI R10, RZ, 0x1f, R24 ;  /* 0x0000001fff0a7819 */ /* 0x004fe20000011418 */
[----:B----4-:R-:W-:Y:S06]  /*21360*/  @P3 BRA `(.L_x_2032) ;  /* 0x0000000000983947 */ /* 0x010fec0003800000 */
[----:B------:R-:W2:Y:S01]  /*21370*/  LDC R9, c[0x0][0xbe8] ;  /* 0x0002fa00ff097b82 */ /* 0x000ea20000000800 */
[----:B------:R-:W-:Y:S01]  /*21380*/  IADD3 R8, R26, -0x80, R8 ;  /* 0xffffff801a087810 */ /* 0x000fe20007ffe008 */
[----:B--2---:R-:W-:-:S05]  /*21390*/  IMAD R2, R0, R9, RZ ;  /* 0x0000000900027224 */ /* 0x004fca00078e02ff */
[----:B------:R-:W-:-:S13]  /*213a0*/  ISETP.GE.AND P0, PT, R8, R2, PT ;  /* 0x000000020800720c */ /* 0x000fda0003f06270 */
[----:B------:R-:W-:Y:S05]  /*213b0*/  @P0 BRA `(.L_x_2032) ;  /* 0x0000000000840947 */ /* 0x000fea0003800000 */
[----:B------:R-:W-:Y:S01]  /*213c0*/  ISETP.NE.AND P0, PT, R9, 0x1, PT ;  /* 0x000000010900780c */ /* 0x000fe20003f05270 */
[----:B------:R-:W-:Y:S01]  /*213d0*/  ULDC.64 UR4, c[0x0][0xb90] ;  /* 0x0002e40000047ab9 */ /* 0x000fe20000000a00 */
[----:B------:R-:W-:Y:S02]  /*213e0*/  IMAD.MOV.U32 R2, RZ, RZ, R6 ;  /* 0x000000ffff027224 */ /* 0x000fe400078e0006 */
[----:B------:R-:W-:Y:S02]  /*213f0*/  IMAD R7, R10, UR4, RZ ;  /* 0x000000040a077c24 */ /* 0x000fe4000f8e02ff */
[----:B------:R-:W-:Y:S02]  /*21400*/  IMAD.MOV.U32 R3, RZ, RZ, R11 ;  /* 0x000000ffff037224 */ /* 0x000fe400078e000b */
[----:B------:R-:W-:Y:S02]  /*21410*/  IMAD.MOV.U32 R5, RZ, RZ, R8 ;  /* 0x000000ffff057224 */ /* 0x000fe400078e0008 */
[----:B------:R-:W-:-:S03]  /*21420*/  IMAD.WIDE.U32 R2, R24, UR4, R2 ;  /* 0x0000000418027c25 */ /* 0x000fc6000f8e0002 */
[----:B------:R-:W2:Y:S01]  /*21430*/  @P0 LDC R15, c[0x0][0xbec] ;  /* 0x0002fb00ff0f0b82 */ /* 0x000ea20000000800 */
[----:B------:R-:W-:Y:S01]  /*21440*/  IMAD R7, R24, UR5, R7 ;  /* 0x0000000518077c24 */ /* 0x000fe2000f8e0207 */
[----:B------:R-:W-:-:S03]  /*21450*/  ULDC.64 UR4, c[0x0][0xb98] ;  /* 0x0002e60000047ab9 */ /* 0x000fc60000000a00 */
[----:B------:R-:W-:-:S03]  /*21460*/  IMAD.IADD R3, R3, 0x1, R7 ;  /* 0x0000000103037824 */ /* 0x000fc600078e0207 */
[----:B------:R-:W4:Y:S01]  /*21470*/  @P0 LDC R21, c[0x0][0xbf0] ;  /* 0x0002fc00ff150b82 */ /* 0x000f220000000800 */
[----:B------:R-:W-:-:S04]  /*21480*/  IMAD.WIDE.U32 R2, R13, UR4, R2 ;  /* 0x000000040d027c25 */ /* 0x000fc8000f8e0002 */
[----:B--2---:R-:W-:-:S05]  /*21490*/  @P0 IMAD.HI.U32 R4, R8, R15, RZ ;  /* 0x0000000f08040227 */ /* 0x004fca00078e00ff */
[----:B----4-:R-:W-:Y:S01]  /*214a0*/  @P0 SHF.R.U32.HI R5, RZ, R21, R4 ;  /* 0x00000015ff050219 */ /* 0x010fe20000011604 */
[----:B------:R-:W-:-:S03]  /*214b0*/  IMAD R4, R12, UR4, RZ ;  /* 0x000000040c047c24 */ /* 0x000fc6000f8e02ff */
[----:B------:R-:W-:Y:S01]  /*214c0*/  IADD3 R2, P0, R5, R2, RZ ;  /* 0x0000000205027210 */ /* 0x000fe20007f1e0ff */
[----:B------:R-:W-:-:S04]  /*214d0*/  IMAD.MOV R7, RZ, RZ, -R5 ;  /* 0x000000ffff077224 */ /* 0x000fc800078e0a05 */
[----:B------:R-:W-:Y:S01]  /*214e0*/  IMAD R7, R9, R7, R8 ;  /* 0x0000000709077224 */ /* 0x000fe200078e0208 */
[----:B------:R-:W-:Y:S01]  /*214f0*/  SHF.R.S32.HI R9, RZ, 0x1f, R5 ;  /* 0x0000001fff097819 */ /* 0x000fe20000011405 */
[----:B------:R-:W-:Y:S01]  /*21500*/  IMAD R8, R13, UR5, R4 ;  /* 0x000000050d087c24 */ /* 0x000fe2000f8e0204 */
[----:B------:R-:W-:Y:S02]  /*21510*/  ULDC.64 UR4, c[0x0][0xb88] ;  /* 0x0002e20000047ab9 */ /* 0x000fe40000000a00 */
        /* <DEDUP_REMOVED lines=11> */
.L_x_2032:
[----:B------:R-:W-:Y:S05]  /*215d0*/  BSYNC B1 ;  /* 0x0000000000017941 */ /* 0x000fea0003800000 */
.L_x_2031:
[----:B--2---:R-:W2:Y:S01]  /*215e0*/  LDL R4, [R1+0x54] ;  /* 0x0000540001047983 */ /* 0x004ea20000100800 */
[----:B------:R-:W-:-:S03]  /*215f0*/  ULDC.64 UR4, c[0x0][0xaa0] ;  /* 0x0002a80000047ab9 */ /* 0x000fc60000000a00 */
[----:B------:R-:W4:Y:S04]  /*21600*/  LDL R8, [R1+0x70] ;  /* 0x0000700001087983 */ /* 0x000f280000100800 */
[----:B------:R0:W5:Y:S04]  /*21610*/  LDL R15, [R1+0x28] ;  /* 0x00002800010f7983 */ /* 0x0001680000100800 */
[----:B------:R0:W5:Y:S04]  /*21620*/  LDL R20, [R1+0x6c] ;  /* 0x00006c0001147983 */ /* 0x0001680000100800 */
[----:B------:R0:W5:Y:S01]  /*21630*/  LDL R21, [R1+0x24] ;  /* 0x0000240001157983 */ /* 0x0001620000100800 */
[----:B------:R-:W-:-:S04]  /*21640*/  IMAD R3, R11, UR4, RZ ;  /* 0x000000040b037c24 */ /* 0x000fc8000f8e02ff */
[C---:B------:R-:W-:Y:S02]  /*21650*/  IMAD R5, R6.reuse, UR5, R3 ;  /* 0x0000000506057c24 */ /* 0x040fe4000f8e0203 */
[----:B------:R-:W-:Y:S01]  /*21660*/  IMAD.WIDE.U32 R2, R6, UR4, RZ ;  /* 0x0000000406027c25 */ /* 0x000fe2000f8e00ff */
[----:B------:R-:W-:-:S03]  /*21670*/  ULDC.64 UR4, c[0x0][0xae8] ;  /* 0x0002ba0000047ab9 */ /* 0x000fc60000000a00 */
[----:B------:R-:W-:Y:S02]  /*21680*/  IMAD.IADD R3, R3, 0x1, R5 ;  /* 0x0000000103037824 */ /* 0x000fe400078e0205 */
[----:B------:R-:W-:Y:S02]  /*21690*/  IMAD R6, R10, UR4, RZ ;  /* 0x000000040a067c24 */ /* 0x000fe4000f8e02ff */
[----:B------:R-:W-:-:S04]  /*216a0*/  IMAD.WIDE.U32 R2, R24, UR4, R2 ;  /* 0x0000000418027c25 */ /* 0x000fc8000f8e0002 */
[----:B------:R-:W-:Y:S01]  /*216b0*/  IMAD R7, R24, UR5, R6 ;  /* 0x0000000518077c24 */ /* 0x000fe2000f8e0206 */
[----:B------:R-:W-:Y:S01]  /*216c0*/  ULDC.64 UR4, c[0x0][0xaf0] ;  /* 0x0002bc0000047ab9 */ /* 0x000fe20000000a00 */
[----:B--2---:R-:W-:-:S04]  /*216d0*/  IMAD R4, R4, 0x20, R218 ;  /* 0x0000002004047824 */ /* 0x004fc800078e02da */
[----:B------:R-:W-:-:S04]  /*216e0*/  IMAD.IADD R9, R26, 0x1, R4 ;  /* 0x000000011a097824 */ /* 0x000fc800078e0204 */
[----:B0-----:R-:W-:Y:S02]  /*216f0*/  @P2 IMAD.HI.U32 R4, R9, R14, RZ ;  /* 0x0000000e09042227 */ /* 0x001fe400078e00ff */
[----:B------:R0:W5:Y:S02]  /*21700*/  LDL R14, [R1+0x58] ;  /* 0x00005800010e7983 */ /* 0x0001640000100800 */
[----:B------:R-:W-:Y:S01]  /*21710*/  IMAD.MOV.U32 R5, RZ, RZ, R9 ;  /* 0x000000ffff057224 */ /* 0x000fe200078e0009 */
[----:B---3--:R-:W-:Y:S01]  /*21720*/  @P2 SHF.R.U32.HI R5, RZ, R25, R4 ;  /* 0x00000019ff052219 */ /* 0x008fe20000011604 */
[----:B------:R-:W-:Y:S02]  /*21730*/  IMAD R6, R12, UR4, RZ ;  /* 0x000000040c067c24 */ /* 0x000fe4000f8e02ff */
[----:B------:R-:W-:Y:S01]  /*21740*/  IMAD.IADD R3, R3, 0x1, R7 ;  /* 0x0000000103037824 */ /* 0x000fe200078e0207 */
[----:B------:R-:W-:Y:S01]  /*21750*/  SHF.R.S32.HI R4, RZ, 0x1f, R5 ;  /* 0x0000001fff047819 */ /* 0x000fe20000011405 */
[----:B------:R-:W-:-:S02]  /*21760*/  IMAD R7, R13, UR5, R6 ;  /* 0x000000050d077c24 */ /* 0x000fc4000f8e0206 */
        /* <DEDUP_REMOVED lines=10> */
[----:B------:R-:W-:Y:S02]  /*21810*/  IMAD.IADD R3, R3, 0x1, R9 ;  /* 0x0000000103037824 */ /* 0x000fe400078e0209 */
[----:B------:R-:W-:Y:S02]  /*21820*/  IMAD R4, R4, UR4, RZ ;  /* 0x0000000404047c24 */ /* 0x000fe4000f8e02ff */
[----:B------:R-:W-:Y:S02]  /*21830*/  IMAD.IADD R6, R218, 0x1, R26 ;  /* 0x00000001da067824 */ /* 0x000fe400078e021a */
        /* <DEDUP_REMOVED lines=11> */
[----:B------:R0:W2:Y:S01]  /*218f0*/  SHFL.IDX PT, R2, R4, RZ, 0x181f ;  /* 0x00181fff04027589 */ /* 0x0000a200000e0000 */
[----:B------:R-:W-:Y:S03]  /*21900*/  BSSY B1, `(.L_x_2033) ;  /* 0x0000016000017945 */ /* 0x000fe60003800000 */
[----:B------:R0:W3:Y:S01]  /*21910*/  SHFL.IDX PT, R3, R5, RZ, 0x181f ;  /* 0x00181fff05037589 */ /* 0x0000e200000e0000 */
[----:B----4-:R-:W-:Y:S01]  /*21920*/  IMAD.MOV.U32 R24, RZ, RZ, R8 ;  /* 0x000000ffff187224 */ /* 0x010fe200078e0008 */
[----:B------:R-:W-:Y:S01]  /*21930*/  ISETP.GE.AND P0, PT, R0, R23, PT ;  /* 0x000000170000720c */ /* 0x000fe20003f06270 */
[----:B------:R-:W-:-:S12]  /*21940*/  @P2 BRA `(.L_x_2034) ;  /* 0x0000000000442947 */ /* 0x000fd80003800000 */
[----:B------:R-:W-:Y:S02]  /*21950*/  ULDC UR4, c[0x0][0xac8] ;  /* 0x0002b20000047ab9 */ /* 0x000fe40000000800 */
[----:B------:R-:W-:Y:S02]  /*21960*/  ISETP.GE.AND P5, PT, R18, UR4, PT ;  /* 0x0000000412007c0c */ /* 0x000fe4000bfa6270 */
[----:B-----5:R-:W-:Y:S02]  /*21970*/  ISETP.GE.AND P3, PT, R21, UR4, PT ;  /* 0x0000000415007c0c */ /* 0x020fe4000bf66270 */
[----:B------:R-:W-:Y:S02]  /*21980*/  ISETP.GE.AND P2, PT, R15, UR4, PT ;  /* 0x000000040f007c0c */ /* 0x000fe4000bf46270 */
[----:B------:R-:W-:-:S07]  /*21990*/  ISETP.GE.AND P4, PT, R226, UR4, PT ;  /* 0x00000004e2007c0c */ /* 0x000fce000bf86270 */
[----:B--2---:R-:W-:-:S04]  /*219a0*/  @!P5 LEA R8, P6, R18, R2, 0x1 ;  /* 0x000000021208d211 */ /* 0x004fc800078c08ff */
[-C--:B---3--:R-:W-:Y:S02]  /*219b0*/  @!P5 LEA.HI.X R9, R18, R3.reuse, R19, 0x1, P6 ;  /* 0x000000031209d211 */ /* 0x088fe400030f0c13 */
[CC--:B------:R-:W-:Y:S01]  /*219c0*/  @!P3 LEA R10, P6, R21.reuse, R2.reuse, 0x1 ;  /* 0x00000002150ab211 */ /* 0x0c0fe200078c08ff */
        /* <DEDUP_REMOVED lines=9> */
.L_x_2034:
[----:B------:R-:W-:Y:S05]  /*21a60*/  BSYNC B1 ;  /* 0x0000000000017941 */ /* 0x000fea0003800000 */
.L_x_2033:
[----:B---34-:R3:W4:Y:S01]  /*21a70*/  SHFL.IDX PT, R3, R5, 0x1, 0x181f ;  /* 0x00381f0005037f89 */ /* 0x01872200000e0000 */
[----:B------:R-:W-:Y:S03]  /*21a80*/  BSSY B1, `(.L_x_2035) ;  /* 0x0000014000017945 */ /* 0x000fe60003800000 */
[----:B--2---:R3:W2:Y:S01]  /*21a90*/  SHFL.IDX PT, R2, R4, 0x1, 0x181f ;  /* 0x00381f0004027f89 */ /* 0x0046a200000e0000 */
[----:B------:R-:W-:Y:S05]  /*21aa0*/  @P1 BRA `(.L_x_2036) ;  /* 0x0000000000441947 */ /* 0x000fea0003800000 */
[----:B------:R-:W-:Y:S02]  /*21ab0*/  ULDC UR4, c[0x0][0xac8] ;  /* 0x0002b20000047ab9 */ /* 0x000fe40000000800 */
[----:B------:R-:W-:Y:S02]  /*21ac0*/  ISETP.GE.AND P4, PT, R18, UR4, PT ;  /* 0x0000000412007c0c */ /* 0x000fe4000bf86270 */
[----:B-----5:R-:W-:Y:S02]  /*21ad0*/  ISETP.GE.AND P2, PT, R21, UR4, PT ;  /* 0x0000000415007c0c */ /* 0x020fe4000bf46270 */
[----:B------:R-:W-:Y:S02]  /*21ae0*/  ISETP.GE.AND P1, PT, R15, UR4, PT ;  /* 0x000000040f007c0c */ /* 0x000fe4000bf26270 */
[----:B------:R-:W-:-:S07]  /*21af0*/  ISETP.GE.AND P3, PT, R226, UR4, PT ;  /* 0x00000004e2007c0c */ /* 0x000fce000bf66270 */
[CC--:B--2---:R-:W-:Y:S02]  /*21b00*/  @!P4 LEA R8, P6, R18.reuse, R2.reuse, 0x1 ;  /* 0x000000021208c211 */ /* 0x0c4fe400078c08ff */
[-C--:B------:R-:W-:Y:S02]  /*21b10*/  @!P2 LEA R10, P5, R21, R2.reuse, 0x1 ;  /* 0x00000002150aa211 */ /* 0x080fe400078a08ff */
[-C--:B----4-:R-:W-:Y:S02]  /*21b20*/  @!P4 LEA.HI.X R9, R18, R3.reuse, R19, 0x1, P6 ;  /* 0x000000031209c211 */ /* 0x090fe400030f0c13 */
[----:B------:R-:W-:Y:S01]  /*21b30*/  @!P1 LEA R12, P6, R15, R2, 0x1 ;  /* 0x000000020f0c9211 */ /* 0x000fe200078c08ff */
        /* <DEDUP_REMOVED lines=8> */
.L_x_2036:
[----:B------:R-:W-:Y:S05]  /*21bc0*/  BSYNC B1 ;  /* 0x0000000000017941 */ /* 0x000fea0003800000 */
.L_x_2035:
[----:B--2-4-:R2:W4:Y:S01]  /*21bd0*/  SHFL.IDX PT, R3, R5, 0x2, 0x181f ;  /* 0x00581f0005037f89 */ /* 0x01452200000e0000 */
[----:B------:R-:W-:Y:S03]  /*21be0*/  BSSY B1, `(.L_x_2037) ;  /* 0x0000014000017945 */ /* 0x000fe60003800000 */
[----:B------:R2:W0:Y:S01]  /*21bf0*/  SHFL.IDX PT, R2, R4, 0x2, 0x181f ;  /* 0x00581f0004027f89 */ /* 0x00042200000e0000 */
[----:B------:R-:W-:Y:S05]  /*21c00*/  @P0 BRA `(.L_x_2038) ;  /* 0x0000000000440947 */ /* 0x000fea0003800000 */
[----:B------:R-:W-:Y:S02]  /*21c10*/  ULDC UR4, c[0x0][0xac8] ;  /* 0x0002b20000047ab9 */ /* 0x000fe40000000800 */
[----:B------:R-:W-:Y:S02]  /*21c20*/  ISETP.GE.AND P3, PT, R18, UR4, PT ;  /* 0x0000000412007c0c */ /* 0x000fe4000bf66270 */
[----:B-----5:R-:W-:Y:S02]  /*21c30*/  ISETP.GE.AND P5, PT, R21, UR4, PT ;  /* 0x0000000415007c0c */ /* 0x020fe4000bfa6270 */
[----:B------:R-:W-:Y:S02]  /*21c40*/  ISETP.GE.AND P6, PT, R15, UR4, PT ;  /* 0x000000040f007c0c */ /* 0x000fe4000bfc6270 */
[----:B------:R-:W-:-:S07]  /*21c50*/  ISETP.GE.AND P4, PT, R226, UR4, PT ;  /* 0x00000004e2007c0c */ /* 0x000fce000bf86270 */
[-C--:B0-----:R-:W-:Y:S02]  /*21c60*/  @!P3 LEA R8, P0, R18, R2.reuse, 0x1 ;  /* 0x000000021208b211 */ /* 0x081fe400078008ff */
[-C--:B------:R-:W-:Y:S02]  /*21c70*/  @!P5 LEA R10, P1, R21, R2.reuse, 0x1 ;  /* 0x00000002150ad211 */ /* 0x080fe400078208ff */
[----:B------:R-:W-:Y:S02]  /*21c80*/  @!P6 LEA R12, P2, R15, R2, 0x1 ;  /* 0x000000020f0ce211 */ /* 0x000fe400078408ff */
        /* <DEDUP_REMOVED lines=9> */
.L_x_2038:
[----:B------:R-:W-:Y:S05]  /*21d20*/  BSYNC B1 ;  /* 0x0000000000017941 */ /* 0x000fea0003800000 */
.L_x_2037:
[----:B------:R-:W-:Y:S01]  /*21d30*/  VIADD R0, R6, 0x60 ;  /* 0x0000006006007836 */ /* 0x000fe20000000000 */
[----:B0---4-:R0:W4:Y:S04]  /*21d40*/  SHFL.IDX PT, R3, R5, 0x3, 0x181f ;  /* 0x00781f0005037f89 */ /* 0x01112800000e0000 */
[----:B------:R-:W-:Y:S01]  /*21d50*/  ISETP.GE.AND P0, PT, R0, R23, PT ;  /* 0x000000170000720c */ /* 0x000fe20003f06270 */
[----:B------:R0:W0:-:S12]  /*21d60*/  SHFL.IDX PT, R2, R4, 0x3, 0x181f ;  /* 0x00781f0004027f89 */ /* 0x00001800000e0000 */
        /* <DEDUP_REMOVED lines=18> */
.L_x_2029:
[----:B------:R-:W-:Y:S05]  /*21e90*/  BSYNC B0 ;  /* 0x0000000000007941 */ /* 0x000fea0003800000 */
.L_x_2020:
[----:B------:R-:W-:Y:S02]  /*21ea0*/  ULDC UR4, c[0x0][0xc3c] ;  /* 0x00030f0000047ab9 */ /* 0x000fe40000000800 */
[----:B-1----:R-:W-:-:S13]  /*21eb0*/  ISETP.GE.AND P0, PT, R63, UR4, PT ;  /* 0x000000043f007c0c */ /* 0x002fda000bf06270 */
[----:B------:R-:W-:Y:S05]  /*21ec0*/  @!P0 BRA `(.L_x_2039) ;  /* 0xfffffdf400848947 */ /* 0x000fea000383ffff */
[----:B------:R-:W-:Y:S05]  /*21ed0*/  BRA `(.L_x_1750) ;  /* 0x0000009400087947 */ /* 0x000fea0003800000 */
.L_x_1748:
        /* <DEDUP_REMOVED lines=18> */
.L_x_2040:
[----:B------:R-:W-:Y:S01]  /*22000*/  LOP3.LUT R0, R4, 0x1f, RZ, 0xc0, !PT ;  /* 0x0000001f04007812 */ /* 0x000fe200078ec0ff */
[----:B------:R-:W-:Y:S01]  /*22010*/  ULDC UR4, c[0x0][0xc3c] ;  /* 0x00030f0000047ab9 */ /* 0x000fe20000000800 */
[----:B------:R-:W1:Y:S01]  /*22020*/  S2UR UR6, SR_CTAID.X ;  /* 0x00000000000679c3 */ /* 0x000e620000002500 */
[----:B------:R-:W-:Y:S01]  /*22030*/  ULDC UR5, c[0x0][0xc38] ;  /* 0x00030e0000057ab9 */ /* 0x000fe20000000800 */
[----:B------:R-:W-:-:S04]  /*22040*/  ISETP.NE.AND P0, PT, R0, 0x1f, PT ;  /* 0x0000001f0000780c */ /* 0x000fc80003f05270 */
[----:B------:R-:W-:-:S13]  /*22050*/  ISETP.GE.OR P1, PT, R0, UR4, !P0 ;  /* 0x0000000400007c0c */ /* 0x000fda000c726670 */
[----:B0-----:R-:W0:Y:S02]  /*22060*/  @!P1 LDC.64 R2, c[0x0][0xc80] ;  /* 0x00032000ff029b82 */ /* 0x001e240000000a00 */
[----:B0-----:R-:W-:-:S05]  /*22070*/  @!P1 IMAD.WIDE.U32 R2, R0, 0x4, R2 ;  /* 0x0000000400029825 */ /* 0x001fca00078e0002 */
[----:B------:R-:W2:Y:S01]  /*22080*/  @!P1 LDG.E R6, desc[UR60][R2.64] ;  /* 0x0000003c02069981 */ /* 0x000ea2000c1e1900 */
[C---:B------:R-:W-:Y:S01]  /*22090*/  ISETP.NE.AND P1, PT, R0.reuse, RZ, PT ;  /* 0x000000ff0000720c */ /* 0x040fe20003f25270 */
[----:B------:R-:W-:Y:S01]  /*220a0*/  UMOV UR4, URZ ;  /* 0x0000003f00047c82 */ /* 0x000fe20008000000 */
[C---:B------:R-:W-:Y:S01]  /*220b0*/  ISETP.GE.U32.AND P2, PT, R0.reuse, 0x2, PT ;  /* 0x000000020000780c */ /* 0x040fe20003f46070 */
[----:B------:R-:W-:Y:S01]  /*220c0*/  IMAD.MOV.U32 R16, RZ, RZ, RZ ;  /* 0x000000ffff107224 */ /* 0x000fe200078e00ff */
[C---:B------:R-:W-:Y:S02]  /*220d0*/  ISETP.GE.U32.AND P3, PT, R0.reuse, 0x4, PT ;  /* 0x000000040000780c */ /* 0x040fe40003f66070 */
[C---:B------:R-:W-:Y:S02]  /*220e0*/  ISETP.GE.U32.AND P4, PT, R0.reuse, 0x8, PT ;  /* 0x000000080000780c */ /* 0x040fe40003f86070 */
[----:B------:R-:W-:Y:S01]  /*220f0*/  ISETP.GE.U32.AND P5, PT, R0, 0x10, PT ;  /* 0x000000100000780c */ /* 0x000fe20003fa6070 */
[----:B--2---:R-:W0:Y:S02]  /*22100*/  SHFL.UP PT, R5, R6, 0x1, RZ ;  /* 0x0420000006057989 */ /* 0x004e2400000e00ff */
        /* <DEDUP_REMOVED lines=16> */
[----:B------:R-:W-:Y:S01]  /*22210*/  IMAD.MOV.U32 R8, RZ, RZ, R7 ;  /* 0x000000ffff087224 */ /* 0x000fe200078e0007 */
[----:B-1----:R-:W-:-:S13]  /*22220*/  ISETP.GT.AND P6, PT, R7, UR6, PT ;  /* 0x0000000607007c0c */ /* 0x002fda000bfc4270 */
[----:B------:R-:W-:Y:S05]  /*22230*/  @P6 BRA `(.L_x_2042) ;  /* 0x00000000009c6947 */ /* 0x000fea0003800000 */
[----:B------:R-:W0:Y:S01]  /*22240*/  LDC R5, c[0x0][0xc3c] ;  /* 0x00030f00ff057b82 */ /* 0x000e220000000800 */
[----:B------:R-:W-:Y:S01]  /*22250*/  IMAD.MOV.U32 R7, RZ, RZ, R8 ;  /* 0x000000ffff077224 */ /* 0x000fe200078e0008 */
[----:B------:R-:W-:Y:S01]  /*22260*/  UMOV UR4, URZ ;  /* 0x0000003f00047c82 */ /* 0x000fe20008000000 */
[----:B------:R-:W-:Y:S01]  /*22270*/  ULDC UR7, c[0x0][0xc3c] ;  /* 0x00030f0000077ab9 */ /* 0x000fe20000000800 */
[----:B------:R-:W-:-:S05]  /*22280*/  ULDC UR5, c[0x0][0xc38] ;  /* 0x00030e0000057ab9 */ /* 0x000fca0000000800 */
.L_x_2046:
        /* <DEDUP_REMOVED lines=9> */
[----:B------:R-:W0:Y:S02]  /*22320*/  LDC.64 R2, c[0x0][0xc80] ;  /* 0x00032000ff027b82 */ /* 0x000e240000000a00 */
[----:B0-----:R-:W-:-:S05]  /*22330*/  IMAD.WIDE R2, R8, 0x4, R2 ;  /* 0x0000000408027825 */ /* 0x001fca00078e0202 */
[----:B------:R0:W5:Y:S02]  /*22340*/  LDG.E R6, desc[UR60][R2.64] ;  /* 0x0000003c02067981 */ /* 0x000164000c1e1900 */
.L_x_2045:
[----:B------:R-:W-:Y:S05]  /*22350*/  BSYNC B0 ;  /* 0x0000000000007941 */ /* 0x000fea0003800000 */
.L_x_2044:
        /* <DEDUP_REMOVED lines=21> */
.L_x_2042:
[----:B------:R-:W-:-:S04]  /*224b0*/  IMAD.IADD R8, R7, 0x1, -R8 ;  /* 0x0000000107087824 */ /* 0x000fc800078e0a08 */
        /* <DEDUP_REMOVED lines=17> */
[----:B------:R-:W-:-:S06]  /*225d0*/  VIADD R16, R7, 0xffffffff ;  /* 0xffffffff07107836 */ /* 0x000fcc0000000000 */
[----:B------:R2:W3:Y:S02]  /*225e0*/  SHFL.IDX PT, R16, R5, R16, 0x1f ;  /* 0x00001f1005107589 */ /* 0x0004e400000e0000 */
.L_x_2047:
[----:B-12---:R-:W-:Y:S01]  /*225f0*/  IMAD.MOV R5, RZ, RZ, -R3 ;  /* 0x000000ffff057224 */ /* 0x006fe200078e0a03 */
[----:B------:R-:W-:Y:S01]  /*22600*/  IABS R7, R9 ;  /* 0x0000000900077213 */ /* 0x000fe20000000000 */
        /* <DEDUP_REMOVED lines=23> */
[----:B------:R-:W-:Y:S01]  /*22780*/  VIADDMNMX R11, R10, UR5, R11, PT ;  /* 0x000000050a0b7c46 */ /* 0x000fe2000b80010b */
[----:B------:R-:W-:-:S03]  /*22790*/  IMAD.IADD R5, R8, 0x1, R5 ;  /* 0x0000000108057824 */ /* 0x000fc600078e0205 */
[----:B------:R-:W-:-:S04]  /*227a0*/  IABS R7, R11 ;  /* 0x0000000b00077213 */ /* 0x000fc80000000000 */
[----:B------:R-:W1:Y:S08]  /*227b0*/  I2F.RP R10, R7 ;  /* 0x00000007000a7306 */ /* 0x000e700000209400 */
[----:B-1----:R-:W1:Y:S02]  /*227c0*/  MUFU.RCP R10, R10 ;  /* 0x0000000a000a7308 */ /* 0x002e640000001000 */
[----:B-1----:R-:W-:Y:S01]  /*227d0*/  VIADD R3, R10, 0xffffffe ;  /* 0x0ffffffe0a037836 */ /* 0x002fe20000000000 */
[----:B------:R-:W-:-:S05]  /*227e0*/  IABS R10, R11 ;  /* 0x0000000b000a7213 */ /* 0x000fca0000000000 */
[----:B------:R-:W1:Y:S01]  /*227f0*/  F2I.FTZ.U32.TRUNC.NTZ R3, R3 ;  /* 0x0000000300037305 */ /* 0x000e62000021f000 */
[----:B------:R-:W-:Y:S02]  /*22800*/  IMAD.MOV R10, RZ, RZ, -R10 ;  /* 0x000000ffff0a7224 */ /* 0x000fe400078e0a0a */
[----:B-1----:R-:W-:-:S04]  /*22810*/  IMAD.MOV R2, RZ, RZ, -R3 ;  /* 0x000000ffff027224 */ /* 0x002fc800078e0a03 */
[----:B------:R-:W-:Y:S02]  /*22820*/  IMAD R9, R2, R7, RZ ;  /* 0x0000000702097224 */ /* 0x000fe400078e02ff */
[----:B------:R-:W-:-:S04]  /*22830*/  IMAD.MOV.U32 R2, RZ, RZ, RZ ;  /* 0x000000ffff027224 */ /* 0x000fc800078e00ff */
[----:B------:R-:W-:Y:S01]  /*22840*/  IMAD.HI.U32 R2, R3, R9, R2 ;  /* 0x0000000903027227 */ /* 0x000fe200078e0002 */
[----:B------:R-:W-:Y:S02]  /*22850*/  IABS R9, R8 ;  /* 0x0000000800097213 */ /* 0x000fe40000000000 */
[----:B------:R-:W-:-:S03]  /*22860*/  LOP3.LUT R3, R8, R11, RZ, 0x3c, !PT ;  /* 0x0000000b08037212 */ /* 0x000fc600078e3cff */
[----:B------:R-:W-:Y:S01]  /*22870*/  IMAD.HI.U32 R2, R2, R9, RZ ;  /* 0x0000000902027227 */ /* 0x000fe200078e00ff */
[----:B------:R-:W-:-:S03]  /*22880*/  ISETP.GE.AND P2, PT, R3, RZ, PT ;  /* 0x000000ff0300720c */ /* 0x000fc60003f46270 */
        /* <DEDUP_REMOVED lines=14> */
.L_x_2043:
[----:B------:R-:W-:Y:S02]  /*22970*/  IMAD.MOV.U32 R17, RZ, RZ, RZ ;  /* 0x000000ffff117224 */ /* 0x000fe400078e00ff */
[----:B------:R-:W-:Y:S02]  /*22980*/  IMAD.U32 R16, RZ, RZ, UR6 ;  /* 0x00000006ff107e24 */ /* 0x000fe4000f8e00ff */
[----:B------:R-:W-:-:S07]  /*22990*/  IMAD.MOV.U32 R18, RZ, RZ, RZ ;  /* 0x000000ffff127224 */ /* 0x000fce00078e00ff */
.L_x_2048:
[----:B------:R-:W-:-:S13]  /*229a0*/  ISETP.NE.AND P0, PT, R0, RZ, PT ;  /* 0x000000ff0000720c */ /* 0x000fda0003f05270 */
[----:B------:R-:W1:Y:S01]  /*229b0*/  @!P0 S2R R3, SR_CgaCtaId ;  /* 0x0000000000038919 */ /* 0x000e620000008800 */
[----:B------:R-:W-:-:S04]  /*229c0*/  @!P0 MOV R0, 0x400 ;  /* 0x0000040000008802 */ /* 0x000fc80000000f00 */
[----:B-1----:R-:W-:-:S05]  /*229d0*/  @!P0 LEA R0, R3, R0, 0x18 ;  /* 0x0000000003008211 */ /* 0x002fca00078ec0ff */
[----:B------:R1:W-:Y:S01]  /*229e0*/  @!P0 STS.128 [R0+0x308d0], R16 ;  /* 0x0308d01000008388 */ /* 0x0003e20000000c00 */
[----:B------:R-:W-:Y:S06]  /*229f0*/  BAR.ARV 0x5, 0x180 ;  /* 0x0146000000007b1d */ /* 0x000fec0000002000 */
.L_x_2041:
[----:B-1----:R-:W-:Y:S01]  /*22a00*/  IMAD.MOV.U32 R0, RZ, RZ, 0x1 ;  /* 0x00000001ff007424 */ /* 0x002fe200078e00ff */
[----:B------:R1:W-:Y:S01]  /*22a10*/  STL [R1+0x8], RZ ;  /* 0x000008ff01007387 */ /* 0x0003e20000100800 */
[----:B------:R-:W-:Y:S02]  /*22a20*/  ULDC UR4, c[0x0][0xc3c] ;  /* 0x00030f0000047ab9 */ /* 0x000fe40000000800 */
[----:B--2---:R-:W-:Y:S01]  /*22a30*/  ISETP.GE.AND P0, PT, R19, UR4, PT ;  /* 0x0000000413007c0c */ /* 0x004fe2000bf06270 */
[----:B------:R1:W-:Y:S04]  /*22a40*/  STL [R1+0x14], R0 ;  /* 0x0000140001007387 */ /* 0x0003e80000100800 */
[----:B------:R1:W-:Y:S08]  /*22a50*/  STL [R1+0x54], RZ ;  /* 0x000054ff01007387 */ /* 0x0003f00000100800 */
[----:B-1----:R-:W-:Y:S05]  /*22a60*/  @P0 BRA `(.L_x_2049) ;  /* 0x00000084003c0947 */ /* 0x002fea0003800000 */
[----:B------:R-:W2:Y:S04]  /*22a70*/  LDL.LU R6, [R1+0x4] ;  /* 0x0000040001067983 */ /* 0x000ea80000300800 */
[----:B------:R-:W3:Y:S01]  /*22a80*/  LDL R5, [R1+0x50] ;  /* 0x0000500001057983 */ /* 0x000ee20000100800 */
[C---:B------:R-:W-:Y:S01]  /*22a90*/  IMAD.SHL.U32 R0, R4.reuse, 0x8, RZ ;  /* 0x0000000804007824 */ /* 0x040fe200078e00ff */
[----:B------:R-:W-:Y:S01]  /*22aa0*/  LOP3.LUT R8, R4, 0x7f, RZ, 0xc0, !PT ;  /* 0x0000007f04087812 */ /* 0x000fe200078ec0ff */
[----:B------:R-:W1:Y:S01]  /*22ab0*/  S2UR UR5, SR_CgaCtaId ;  /* 0x00000000000579c3 */ /* 0x000e620000008800 */
[----:B------:R-:W-:Y:S01]  /*22ac0*/  UMOV UR4, 0x400 ;  /* 0x0000040000047882 */ /* 0x000fe20000000000 */
[----:B------:R-:W-:Y:S01]  /*22ad0*/  BSSY B8, `(.L_x_2049) ;  /* 0x0000848000087945 */ /* 0x000fe20003800000 */
[----:B------:R-:W-:Y:S01]  /*22ae0*/  LOP3.LUT R3, R0, 0x1f8, RZ, 0xc0, !PT ;  /* 0x000001f800037812 */ /* 0x000fe200078ec0ff */
[C---:B0-----:R-:W-:Y:S01]  /*22af0*/  IMAD.SHL.U32 R2, R8.reuse, 0x8, RZ ;  /* 0x0000000808027824 */ /* 0x041fe200078e00ff */
[----:B------:R-:W-:Y:S01]  /*22b00*/  ISETP.NE.AND P1, PT, R8, RZ, PT ;  /* 0x000000ff0800720c */ /* 0x000fe20003f25270 */
[----:B------:R-:W-:Y:S01]  /*22b10*/  ULDC.64 UR38, c[0x0][0x198] ;  /* 0x0000660000267ab9 */ /* 0x000fe20000000a00 */
[----:B------:R-:W-:Y:S01]  /*22b20*/  LOP3.LUT R3, R3, 0x38, R4, 0x78, !PT ;  /* 0x0000003803037812 */ /* 0x000fe200078e7804 */
[----:B------:R-:W-:Y:S01]  /*22b30*/  ULDC UR36, c[0x0][0xc] ;  /* 0x0000030000247ab9 */ /* 0x000fe20000000800 */
[----:B------:R-:W-:-:S02]  /*22b40*/  SHF.R.U32.HI R7, RZ, 0x3, R8 ;  /* 0x00000003ff077819 */ /* 0x000fc40000011608 */
[----:B------:R-:W-:Y:S02]  /*22b50*/  LOP3.LUT R2, R3, 0x200, R2, 0xf8, !PT ;  /* 0x0000020003027812 */ /* 0x000fe400078ef802 */
[C---:B------:R-:W-:Y:S01]  /*22b60*/  LOP3.LUT P0, R3, R4.reuse, 0x1f, RZ, 0xc0, !PT ;  /* 0x0000001f04037812 */ /* 0x040fe2000780c0ff */
[----:B------:R-:W-:Y:S01]  /*22b70*/  IMAD.SHL.U32 R4, R4, 0x10, RZ ;  /* 0x0000001004047824 */ /* 0x000fe200078e00ff */
[----:B------:R-:W-:-:S03]  /*22b80*/  LOP3.LUT R0, R0, 0x38, RZ, 0xc0, !PT ;  /* 0x0000003800007812 */ /* 0x000fc600078ec0ff */
[----:B------:R0:W-:Y:S01]  /*22b90*/  STL [R1+0x2c], R3 ;  /* 0x00002c0301007387 */ /* 0x0001e20000100800 */
[----:B------:R-:W-:Y:S01]  /*22ba0*/  LOP3.LUT R4, R7, 0x70, R4, 0xf8, !PT ;  /* 0x0000007007047812 */ /* 0x000fe200078ef804 */
[----:B------:R-:W-:Y:S01]  /*22bb0*/  IMAD.MOV.U32 R4, RZ, RZ, 0x1 ;  /* 0x00000001ff047424 */ /* 0x000fe200078e00ff */
[----:B-1----:R-:W-:-:S06]  /*22bc0*/  ULEA UR4, UR5, UR4, 0x18 ;  /* 0x0000000405047291 */ /* 0x002fcc000f8ec03f */
[----:B0-----:R-:W-:-:S04]  /*22bd0*/  IMAD.U32 R3, RZ, RZ, UR4 ;  /* 0x00000004ff037e24 */ /* 0x001fc8000f8e00ff */
[----:B------:R-:W-:Y:S01]  /*22be0*/  IMAD R2, R2, 0x2, R3 ;  /* 0x0000000202027824 */ /* 0x000fe200078e0203 */
[----:B------:R-:W-:Y:S04]  /*22bf0*/  STL [R1], R3 ;  /* 0x0000000301007387 */ /* 0x000fe80000100800 */
[----:B------:R0:W-:Y:S02]  /*22c00*/  STL [R1+0x28], R2 ;  /* 0x0000280201007387 */ /* 0x0001e40000100800 */
[----:B0-----:R-:W-:Y:S01]  /*22c10*/  IMAD.MOV.U32 R2, RZ, RZ, 0x1 ;  /* 0x00000001ff027424 */ /* 0x001fe200078e00ff */
[----:B--2---:R-:W-:-:S04]  /*22c20*/  LOP3.LUT R6, R6, 0xfffffffd, RZ, 0xc0, !PT ;  /* 0xfffffffd06067812 */ /* 0x004fc800078ec0ff */
[----:B------:R-:W-:Y:S02]  /*22c30*/  @P1 LOP3.LUT R6, R6, 0x2, RZ, 0xfc, !PT ;  /* 0x0000000206061812 */ /* 0x000fe400078efcff */
[----:B---3--:R-:W-:Y:S02]  /*22c40*/  LOP3.LUT R3, R5, 0x2, RZ, 0xfc, !PT ;  /* 0x0000000205037812 */ /* 0x008fe400078efcff */
[----:B------:R-:W-:-:S03]  /*22c50*/  LOP3.LUT R6, R6, 0xfffffffe, RZ, 0xc0, !PT ;  /* 0xfffffffe06067812 */ /* 0x000fc600078ec0ff */
[----:B------:R0:W-:Y:S01]  /*22c60*/  STL [R1+0x40], R3 ;  /* 0x0000400301007387 */ /* 0x0001e20000100800 */
[----:B------:R-:W-:Y:S02]  /*22c70*/  @P0 LOP3.LUT R6, R6, 0x1, RZ, 0xfc, !PT ;  /* 0x0000000106060812 */ /* 0x000fe400078efcff */
[----:B------:R-:W-:Y:S02]  /*22c80*/  ISETP.NE.OR P0, PT, R8, RZ, !P0 ;  /* 0x000000ff0800720c */ /* 0x000fe40004705670 */
[----:B------:R-:W-:Y:S02]  /*22c90*/  LOP3.LUT R6, R6, 0xfffffff7, RZ, 0xc0, !PT ;  /* 0xfffffff706067812 */ /* 0x000fe400078ec0ff */
[----:B0-----:R-:W-:-:S09]  /*22ca0*/  LOP3.LUT R3, R0, 0x40, RZ, 0xfc, !PT ;  /* 0x0000004000037812 */ /* 0x001fd200078efcff */
[----:B------:R-:W-:-:S05]  /*22cb0*/  @P0 LOP3.LUT R6, R6, 0x8, RZ, 0xfc, !PT ;  /* 0x0000000806060812 */ /* 0x000fca00078efcff */
[----:B------:R-:W-:Y:S04]  /*22cc0*/  STL [R1+0x4], R6 ;  /* 0x0000040601007387 */ /* 0x000fe80000100800 */
[----:B------:R-:W-:Y:S04]  /*22cd0*/  STL [R1+0x54], RZ ;  /* 0x000054ff01007387 */ /* 0x000fe80000100800 */
[----:B------:R0:W-:Y:S04]  /*22ce0*/  STL [R1+0x20], R2 ;  /* 0x0000200201007387 */ /* 0x0001e80000100800 */
[----:B------:R1:W-:Y:S04]  /*22cf0*/  STL [R1+0x1c], RZ ;  /* 0x00001cff01007387 */ /* 0x0003e80000100800 */
[----:B------:R1:W-:Y:S01]  /*22d00*/  STL [R1+0x8], RZ ;  /* 0x000008ff01007387 */ /* 0x0003e20000100800 */
[----:B0-----:R-:W-:-:S03]  /*22d10*/  LOP3.LUT R2, R0, 0x80, RZ, 0xfc, !PT ;  /* 0x0000008000027812 */ /* 0x001fc600078efcff */
[----:B------:R1:W-:Y:S01]  /*22d20*/  STL [R1+0x14], R4 ;  /* 0x0000140401007387 */ /* 0x0003e20000100800 */
[----:B------:R-:W-:-:S07]  /*22d30*/  LOP3.LUT R0, R0, 0xc0, RZ, 0xfc, !PT ;  /* 0x000000c000007812 */ /* 0x000fce00078efcff */
.L_x_2226:
[----:B0-----:R-:W0:Y:S01]  /*22d40*/  LDC.64 R12, c[0x0][0xa00] ;  /* 0x00028000ff0c7b82 */ /* 0x001e220000000a00 */
[----:B------:R-:W-:Y:S05]  /*22d50*/  YIELD ;  /* 0x0000000000007946 */ /* 0x000fea0003800000 */
[----:B------:R-:W-:Y:S01]  /*22d60*/  ULDC.64 UR4, c[0x0][0xa28] ;  /* 0x00028a0000047ab9 */ /* 0x000fe20000000a00 */
[----:B------:R-:W-:Y:S02]  /*22d70*/  CS2R R6, SRZ ;  /* 0x0000000000067805 */ /* 0x000fe4000001ff00 */
[----:B------:R-:W-:Y:S01]  /*22d80*/  ISETP.NE.U32.AND P0, PT, RZ, UR4, PT ;  /* 0x00000004ff007c0c */ /* 0x000fe2000bf05070 */
[----:B------:R-:W-:Y:S01]  /*22d90*/  ULDC.64 UR8, c[0x0][0xa18] ;  /* 0x0002860000087ab9 */ /* 0x000fe20000000a00 */
[----:B------:R-:W-:Y:S01]  /*22da0*/  IMAD.MOV.U32 R0, RZ, RZ, RZ ;  /* 0x000000ffff007224 */ /* 0x000fe200078e00ff */
[----:B-1----:R-:W1:Y:S01]  /*22db0*/  LDC.64 R4, c[0x0][0xa08] ;  /* 0x00028200ff047b82 */ /* 0x002e620000000a00 */
[----:B------:R-:W-:Y:S01]  /*22dc0*/  ISETP.NE.AND.EX P0, PT, RZ, UR5, PT, P0 ;  /* 0x00000005ff007c0c */ /* 0x000fe2000bf05300 */
[----:B------:R-:W-:Y:S01]  /*22dd0*/  ULDC.64 UR4, c[0x0][0xa00] ;  /* 0x0002800000047ab9 */ /* 0x000fe20000000a00 */
[----:B------:R-:W-:Y:S01]  /*22de0*/  ULDC.64 UR6, c[0x0][0xa08] ;  /* 0x0002820000067ab9 */ /* 0x000fe20000000a00 */
[----:B------:R-:W-:-:S04]  /*22df0*/  ISETP.NE.U32.AND P1, PT, RZ, UR4, PT ;  /* 0x00000004ff007c0c */ /* 0x000fc8000bf25070 */
[----:B------:R-:W-:Y:S01]  /*22e00*/  ISETP.NE.AND.EX P1, PT, RZ, UR5, PT, P1 ;  /* 0x00000005ff007c0c */ /* 0x000fe2000bf25310 */
[----:B------:R-:W-:Y:S01]  /*22e10*/  ULDC.64 UR4, c[0x0][0xa10] ;  /* 0x0002840000047ab9 */ /* 0x000fe20000000a00 */
[----:B0-----:R-:W-:-:S04]  /*22e20*/  IMAD.WIDE R12, R19, 0x4, R12 ;  /* 0x00000004130c7825 */ /* 0x001fc800078e020c */
[----:B---3--:R-:W0:Y:S07]  /*22e30*/  @P0 LDC.64 R2, c[0x0][0xa28] ;  /* 0x00028a00ff020b82 */ /* 0x008e2e0000000a00 */
[----:B------:R-:W2:Y:S01]  /*22e40*/  @P1 LDG.E R6, desc[UR60][R12.64] ;  /* 0x0000003c0c061981 */ /* 0x000ea2000c1e1900 */
[----:B------:R-:W-:-:S04]  /*22e50*/  ISETP.NE.U32.AND P3, PT, RZ, UR8, PT ;  /* 0x00000008ff007c0c */ /* 0x000fc8000bf65070 */
[----:B------:R-:W-:Y:S01]  /*22e60*/  ISETP.NE.AND.EX P3, PT, RZ, UR9, PT, P3 ;  /* 0x00000009ff007c0c */ /* 0x000fe2000bf65330 */
[----:B0-----:R-:W-:-:S12]  /*22e70*/  @P0 IMAD.WIDE R2, R19, 0x4, R2 ;  /* 0x0000000413020825 */ /* 0x001fd800078e0202 */
[----:B-----5:R-:W0:Y:S01]  /*22e80*/  @P3 LDC.64 R8, c[0x0][0xa18] ;  /* 0x00028600ff083b82 */ /* 0x020e220000000a00 */
[----:B------:R3:W5:Y:S01]  /*22e90*/  @P0 LDG.E R0, desc[UR60][R2.64] ;  /* 0x0000003c02000981 */ /* 0x000762000c1e1900 */
[----:B------:R-:W-:Y:S01]  /*22ea0*/  ISETP.NE.U32.AND P2, PT, RZ, UR6, PT ;  /* 0x00000006ff007c0c */ /* 0x000fe2000bf45070 */
[----:B------:R-:W-:Y:S01]  /*22eb0*/  IMAD.MOV.U32 R10, RZ, RZ, RZ ;  /* 0x000000ffff0a7224 */ /* 0x000fe200078e00ff */
[----:B------:R-:W-:Y:S01]  /*22ec0*/  ISETP.NE.U32.AND P0, PT, RZ, UR4, PT ;  /* 0x00000004ff007c0c */ /* 0x000fe2000bf05070 */
[----:B-1----:R-:W-:-:S03]  /*22ed0*/  IMAD.WIDE R4, R19, 0x4, R4 ;  /* 0x0000000413047825 */ /* 0x002fc600078e0204 */
[----:B---3--:R-:W1:Y:S01]  /*22ee0*/  LDC.64 R2, c[0x0][0xa10] ;  /* 0x00028400ff027b82 */ /* 0x008e620000000a00 */
[----:B------:R-:W-:Y:S01]  /*22ef0*/  ULDC UR4, c[0x0][0x288] ;  /* 0x0000a20000047ab9 */ /* 0x000fe20000000800 */
[----:B------:R-:W-:Y:S02]  /*22f00*/  ISETP.NE.AND.EX P2, PT, RZ, UR7, PT, P2 ;  /* 0x00000007ff007c0c */ /* 0x000fe4000bf45320 */
[----:B------:R-:W-:Y:S01]  /*22f10*/  ISETP.NE.AND.EX P0, PT, RZ, UR5, PT, P0 ;  /* 0x00000005ff007c0c */ /* 0x000fe2000bf05300 */
[----:B0-----:R-:W-:-:S10]  /*22f20*/  @P3 IMAD.WIDE R8, R19, 0x4, R8 ;  /* 0x0000000413083825 */ /* 0x001fd400078e0208 */
[----:B------:R-:W5:Y:S01]  /*22f30*/  @P2 LDG.E R7, desc[UR60][R4.64] ;  /* 0x0000003c04072981 */ /* 0x000f62000c1e1900 */
[----:B-1----:R-:W-:-:S05]  /*22f40*/  IMAD.WIDE R2, R19, 0x4, R2 ;  /* 0x0000000413027825 */ /* 0x002fca00078e0202 */
        /* <DEDUP_REMOVED lines=12> */
[----:B0-----:R-:W-:Y:S01]  /*23010*/  IMAD.U32 R9, RZ, RZ, UR5 ;  /* 0x00000005ff097e24 */ /* 0x001fe2000f8e00ff */
[----:B--2---:R0:W-:Y:S01]  /*23020*/  STL [R1+0x3c], R6 ;  /* 0x00003c0601007387 */ /* 0x0041e20000100800 */
[----:B------:R-:W-:Y:S02]  /*23030*/  IMAD.MOV.U32 R11, RZ, RZ, R6 ;  /* 0x000000ffff0b7224 */ /* 0x000fe400078e0006 */
[----:B0-----:R-:W-:Y:S01]  /*23040*/  IMAD.U32 R6, RZ, RZ, UR4 ;  /* 0x00000004ff067e24 */ /* 0x001fe2000f8e00ff */
[----:B------:R-:W-:Y:S06]  /*23050*/  @P3 BRA `(.L_x_2050) ;  /* 0x0000000000143947 */ /* 0x000fec0003800000 */
[----:B------:R-:W-:Y:S05]  /*23060*/  @!P1 BRA `(.L_x_2050) ;  /* 0x0000000000109947 */ /* 0x000fea0003800000 */
[----:B------:R-:W2:Y:S04]  /*23070*/  LDG.E R8, desc[UR60][R12.64] ;  /* 0x0000003c0c087981 */ /* 0x000ea8000c1e1900 */
[----:B------:R-:W2:Y:S02]  /*23080*/  LDG.E R12, desc[UR60][R12.64+0x4] ;  /* 0x0000043c0c0c7981 */ /* 0x000ea4000c1e1900 */
[----:B--2---:R-:W-:-:S05]  /*23090*/  IMAD.IADD R11, R12, 0x1, -R8 ;  /* 0x000000010c0b7824 */ /* 0x004fca00078e0a08 */
[----:B------:R0:W-:Y:S02]  /*230a0*/  STL [R1+0x3c], R11 ;  /* 0x00003c0b01007387 */ /* 0x0001e40000100800 */
.L_x_2050:
[----:B-----5:R-:W-:Y:S01]  /*230b0*/  IMAD.IADD R7, R7, 0x1, R0 ;  /* 0x0000000107077824 */ /* 0x020fe200078e0200 */
[----:B------:R-:W-:Y:S02]  /*230c0*/  ULDC.64 UR4, c[0x0][0xa20] ;  /* 0x0002880000047ab9 */ /* 0x000fe40000000a00 */
[----:B------:R-:W-:Y:S02]  /*230d0*/  ISETP.NE.U32.AND P1, PT, RZ, UR4, PT ;  /* 0x00000004ff007c0c */ /* 0x000fe4000bf25070 */
[----:B------:R1:W-:Y:S02]  /*230e0*/  STL [R1+0x18], R7 ;  /* 0x0000180701007387 */ /* 0x0003e40000100800 */
[----:B------:R-:W-:-:S13]  /*230f0*/  ISETP.NE.AND.EX P1, PT, RZ, UR5, PT, P1 ;  /* 0x00000005ff007c0c */ /* 0x000fda000bf25310 */
[----:B-1----:R-:W-:Y:S05]  /*23100*/  @!P1 BRA `(.L_x_2051) ;  /* 0x0000000000109947 */ /* 0x002fea0003800000 */
[----:B------:R-:W1:Y:S02]  /*23110*/  LDC.64 R6, c[0x0][0xa20] ;  /* 0x00028800ff067b82 */ /* 0x000e640000000a00 */
[----:B-1----:R-:W-:-:S06]  /*23120*/  IMAD.WIDE R6, R19, 0x4, R6 ;  /* 0x0000000413067825 */ /* 0x002fcc00078e0206 */
[----:B------:R1:W5:Y:S01]  /*23130*/  LDG.E R6, desc[UR60][R6.64] ;  /* 0x0000003c06067981 */ /* 0x000362000c1e1900 */
[----:B------:R-:W-:Y:S05]  /*23140*/  BRA `(.L_x_2052) ;  /* 0x0000000000107947 */ /* 0x000fea0003800000 */
.L_x_2051:
[----:B------:R-:W-:Y:S05]  /*23150*/  @!P2 BRA `(.L_x_2052) ;  /* 0x00000000000ca947 */ /* 0x000fea0003800000 */
[----:B------:R-:W2:Y:S04]  /*23160*/  LDG.E R6, desc[UR60][R4.64] ;  /* 0x0000003c04067981 */ /* 0x000ea8000c1e1900 */
[----:B------:R-:W2:Y:S02]  /*23170*/  LDG.E R4, desc[UR60][R4.64+0x4] ;  /* 0x0000043c04047981 */ /* 0x000ea4000c1e1900 */
[----:B--2---:R-:W-:-:S07]  /*23180*/  IMAD.IADD R6, R4, 0x1, -R6 ;  /* 0x0000000104067824 */ /* 0x004fce00078e0a06 */
.L_x_2052:
[----:B------:R-:W2:Y:S04]  /*23190*/  @P0 LDG.E R4, desc[UR60][R2.64] ;  /* 0x0000003c02040981 */ /* 0x000ea8000c1e1900 */
[----:B------:R3:W2:Y:S01]  /*231a0*/  @P0 LDG.E R2, desc[UR60][R2.64+0x4] ;  /* 0x0000043c02020981 */ /* 0x0006a2000c1e1900 */
[----:B------:R-:W-:Y:S02]  /*231b0*/  IMAD.SHL.U32 R12, R17, 0x80, RZ ;  /* 0x00000080110c7824 */ /* 0x000fe400078e00ff */
[----:B-----5:R-:W-:Y:S02]  /*231c0*/  IMAD.IADD R8, R6, 0x1, -R0 ;  /* 0x0000000106087824 */ /* 0x020fe400078e0a00 */
[----:B------:R-:W-:Y:S01]  /*231d0*/  VIADD R6, R12, 0x7f ;  /* 0x0000007f0c067836 */ /* 0x000fe20000000000 */
[----:B------:R4:W-:Y:S01]  /*231e0*/  STL [R1+0x34], R12 ;  /* 0x0000340c01007387 */ /* 0x0009e20000100800 */
[----:B---3--:R-:W3:Y:S02]  /*231f0*/  LDC R3, c[0x0][0x448] ;  /* 0x00011200ff037b82 */ /* 0x008ee40000000800 */
[----:B---3--:R-:W-:-:S13]  /*23200*/  ISETP.NE.AND P1, PT, R3, 0x1, PT ;  /* 0x000000010300780c */ /* 0x008fda0003f25270 */
[----:B------:R-:W3:Y:S08]  /*23210*/  @P1 LDC R3, c[0x0][0x44c] ;  /* 0x00011300ff031b82 */ /* 0x000ef00000000800 */
[----:B------:R-:W0:Y:S01]  /*23220*/  @P1 LDC R5, c[0x0][0x450] ;  /* 0x00011400ff051b82 */ /* 0x000e220000000800 */
[----:B---3--:R-:W-:-:S05]  /*23230*/  @P1 IMAD.HI.U32 R0, R6, R3, RZ ;  /* 0x0000000306001227 */ /* 0x008fca00078e00ff */
[----:B0-----:R-:W-:Y:S01]  /*23240*/  @P1 SHF.R.U32.HI R6, RZ, R5, R0 ;  /* 0x00000005ff061219 */ /* 0x001fe20000011600 */
[----:B--2---:R-:W-:-:S04]  /*23250*/  @P0 IMAD.IADD R9, R2, 0x1, -R4 ;  /* 0x0000000102090824 */ /* 0x004fc800078e0a04 */
[----:B------:R-:W-:-:S04]  /*23260*/  IMAD.IADD R0, R8, 0x1, R9 ;  /* 0x0000000108007824 */ /* 0x000fc800078e0209 */
[C---:B------:R-:W-:Y:S01]  /*23270*/  VIADD R2, R0.reuse, 0x3f ;  /* 0x0000003f00027836 */ /* 0x040fe20000000000 */
[----:B------:R-:W-:-:S04]  /*23280*/  IADD3 R17, R0, 0x1, -R11 ;  /* 0x0000000100117810 */ /* 0x000fc80007ffe80b */
[----:B------:R-:W-:Y:S01]  /*23290*/  SHF.R.S32.HI R3, RZ, 0x1f, R2 ;  /* 0x0000001fff037819 */ /* 0x000fe20000011402 */
[----:B------:R-:W-:-:S03]  /*232a0*/  IMAD.IADD R6, R17, 0x1, R6 ;  /* 0x0000000111067824 */ /* 0x000fc600078e0206 */
[----:B------:R-:W-:Y:S02]  /*232b0*/  LEA.HI R21, R3, R2, RZ, 0x6 ;  /* 0x0000000203157211 */ /* 0x000fe400078f30ff */
[----:B------:R-:W0:Y:S02]  /*232c0*/  LDC.64 R2, c[0x0][0x9e0] ;  /* 0x00027800ff027b82 */ /* 0x000e240000000a00 */
[----:B------:R-:W-:Y:S02]  /*232d0*/  SHF.R.S32.HI R21, RZ, 0x6, R21 ;  /* 0x00000006ff157819 */ /* 0x000fe40000011415 */
[----:B0-----:R-:W-:Y:S01]  /*232e0*/  ISETP.GE.AND P2, PT, R3, 0x1, PT ;  /* 0x000000010300780c */ /* 0x001fe20003f46270 */
[----:B-1----:R-:W-:-:S12]  /*232f0*/  IMAD.IADD R7, R6, 0x1, R2 ;  /* 0x0000000106077824 */ /* 0x002fd800078e0202 */
        /* <DEDUP_REMOVED lines=12> */
.L_x_2055:
[----:B------:R-:W-:-:S13]  /*233c0*/  ISETP.NE.AND P3, PT, R3, 0x1, PT ;  /* 0x000000010300780c */ /* 0x000fda0003f65270 */
[----:B------:R-:W0:Y:S02]  /*233d0*/  @P3 LDC.64 R4, c[0x0][0x9e8] ;  /* 0x00027a00ff043b82 */ /* 0x000e240000000a00 */
[----:B0-----:R-:W-:-:S05]  /*233e0*/  @P3 IMAD.HI.U32 R4, R2, R4, RZ ;  /* 0x0000000402043227 */ /* 0x001fca00078e00ff */
[----:B------:R-:W-:-:S07]  /*233f0*/  @P3 SHF.R.U32.HI R2, RZ, R5, R4 ;  /* 0x00000005ff023219 */ /* 0x000fce0000011604 */
.L_x_2056:
[----:B------:R-:W-:Y:S05]  /*23400*/  BSYNC B0 ;  /* 0x0000000000007941 */ /* 0x000fea0003800000 */
.L_x_2054:
[----:B------:R-:W-:-:S05]  /*23410*/  IMAD R2, R2, R3, R3 ;  /* 0x0000000302027224 */ /* 0x000fca00078e0203 */
[----:B------:R-:W-:-:S07]  /*23420*/  VIMNMX R7, R7, R2, PT ;  /* 0x0000000207077248 */ /* 0x000fce0003fe0100 */
.L_x_2053:
        /* <DEDUP_REMOVED lines=20> */
.L_x_2059:
[----:B------:R-:W-:-:S13]  /*23570*/  ISETP.NE.AND P1, PT, R3, 0x1, PT ;  /* 0x000000010300780c */ /* 0x000fda0003f25270 */
[----:B------:R-:W0:Y:S02]  /*23580*/  @P1 LDC.64 R4, c[0x0][0x9e8] ;  /* 0x00027a00ff041b82 */ /* 0x000e240000000a00 */
[----:B0-----:R-:W-:-:S05]  /*23590*/  @P1 IMAD.HI.U32 R4, R2, R4, RZ ;  /* 0x0000000402041227 */ /* 0x001fca00078e00ff */
[----:B------:R-:W-:-:S07]  /*235a0*/  @P1 SHF.R.U32.HI R2, RZ, R5, R4 ;  /* 0x00000005ff021219 */ /* 0x000fce0000011604 */
.L_x_2060:
[----:B------:R-:W-:Y:S05]  /*235b0*/  BSYNC B0 ;  /* 0x0000000000007941 */ /* 0x000fea0003800000 */
.L_x_2058:
[----:B------:R-:W-:-:S05]  /*235c0*/  IMAD R2, R2, R3, RZ ;  /* 0x0000000302027224 */ /* 0x000fca00078e02ff */
[----:B------:R-:W-:-:S07]  /*235d0*/  VIMNMX R0, R0, R2, !PT ;  /* 0x0000000200007248 */ /* 0x000fce0007fe0100 */
.L_x_2057:
[----:B------:R-:W-:Y:S01]  /*235e0*/  VIADD R7, R7, 0x3f ;  /* 0x0000003f07077836 */ /* 0x000fe20000000000 */
[----:B------:R-:W-:Y:S01]  /*235f0*/  BSSY B0, `(.L_x_2061) ;  /* 0x00001a8000007945 */ /* 0x000fe20003800000 */
[----:B------:R-:W-:-:S03]  /*23600*/  PLOP3.LUT P5, PT, PT, PT, PT, 0x80, 0x0 ;  /* 0x000000000000781c */ /* 0x000fc60003faf070 */
[----:B------:R-:W-:-:S04]  /*23610*/  SHF.R.S32.HI R2, RZ, 0x1f, R7 ;  /* 0x0000001fff027819 */ /* 0x000fc80000011407 */
[----:B------:R-:W-:Y:S02]  /*23620*/  LEA.HI R3, R2, R7, RZ, 0x6 ;  /* 0x0000000702037211 */ /* 0x000fe400078f30ff */
[----:B------:R-:W-:Y:S02]  /*23630*/  SHF.R.S32.HI R2, RZ, 0x1f, R0 ;  /* 0x0000001fff027819 */ /* 0x000fe40000011400 */
[----:B------:R-:W-:Y:S02]  /*23640*/  SHF.R.S32.HI R3, RZ, 0x6, R3 ;  /* 0x00000006ff037819 */ /* 0x000fe40000011403 */
[----:B------:R-:W-:-:S04]  /*23650*/  LEA.HI R0, R2, R0, RZ, 0x6 ;  /* 0x0000000002007211 */ /* 0x000fc800078f30ff */
[----:B------:R-:W-:-:S04]  /*23660*/  SHF.R.S32.HI R0, RZ, 0x6, R0 ;  /* 0x00000006ff007819 */ /* 0x000fc80000011400 */
[----:B------:R-:W-:Y:S02]  /*23670*/  VIMNMX R2, RZ, R0, !PT ;  /* 0x00000000ff027248 */ /* 0x000fe40007fe0100 */
[----:B------:R-:W-:-:S03]  /*23680*/  VIMNMX R0, R21, R3, PT ;  /* 0x0000000315007248 */ /* 0x000fc60003fe0100 */
[--C-:B------:R-:W-:Y:S02]  /*23690*/  IMAD R2, R2, 0x40, -R8.reuse ;  /* 0x0000004002027824 */ /* 0x100fe400078e0a08 */
[----:B------:R-:W-:-:S03]  /*236a0*/  IMAD R0, R0, 0x40, -R8 ;  /* 0x0000004000007824 */ /* 0x000fc600078e0a08 */
[----:B------:R-:W-:Y:S02]  /*236b0*/  VIMNMX R2, RZ, R2, !PT ;  /* 0x00000002ff027248 */ /* 0x000fe40007fe0100 */
[----:B------:R-:W-:-:S04]  /*236c0*/  VIMNMX R0, R0, R9, PT ;  /* 0x0000000900007248 */ /* 0x000fc80003fe0100 */
[----:B------:R-:W-:Y:S02]  /*236d0*/  ISETP.GT.AND P1, PT, R0, R2, PT ;  /* 0x000000020000720c */ /* 0x000fe40003f24270 */
[----:B------:R-:W-:-:S11]  /*236e0*/  SHF.R.U32.HI R2, RZ, 0x6, R2 ;  /* 0x00000006ff027819 */ /* 0x000fd60000011602 */
[----:B------:R-:W-:-:S05]  /*236f0*/  @P1 VIADD R0, R0, 0x3f ;  /* 0x0000003f00001836 */ /* 0x000fca0000000000 */
[----:B------:R-:W-:-:S04]  /*23700*/  @P1 SHF.R.S32.HI R3, RZ, 0x1f, R0 ;  /* 0x0000001fff031819 */ /* 0x000fc80000011400 */
[----:B------:R-:W-:Y:S01]  /*23710*/  @P1 LEA.HI R0, R3, R0, RZ, 0x6 ;  /* 0x0000000003001211 */ /* 0x000fe200078f30ff */
[----:B------:R-:W-:-:S03]  /*23720*/  IMAD.MOV.U32 R3, RZ, RZ, R2 ;  /* 0x000000ffff037224 */ /* 0x000fc600078e0002 */
[----:B------:R-:W-:-:S04]  /*23730*/  @P1 SHF.R.S32.HI R3, RZ, 0x6, R0 ;  /* 0x00000006ff031819 */ /* 0x000fc80000011400 */
        /* <DEDUP_REMOVED lines=9> */
.L_x_2293:
[----:B-1----:R-:W-:Y:S02]  /*237d0*/  ISETP.NE.AND P0, PT, R14, RZ, PT ;  /* 0x000000ff0e00720c */ /* 0x002fe40003f05270 */
[----:B------:R-:W-:-:S11]  /*237e0*/  PLOP3.LUT P2, PT, PT, PT, PT, 0x8, 0x0 ;  /* 0x000000000000781c */ /* 0x000fd60003f4e170 */
[----:B------:R-:W-:Y:S05]  /*237f0*/  @P0 BRA `(.L_x_2064) ;  /* 0x00000000000c0947 */ /* 0x000fea0003800000 */
[----:B------:R-:W-:-:S03]  /*23800*/  UMOV UR4, 0xffffffff ;  /* 0xffffffff00047882 */ /* 0x000fc60000000000 */
[----:B------:R-:W-:Y:S05]  /*23810*/  BRA.DIV UR4, `(.L_x_2065) ;  /* 0x0000008e04947947 */ /* 0x000fea000b800000 */
[----:B------:R-:W-:-:S13]  /*23820*/  ELECT P2, URZ, PT ;  /* 0x00000000003f782f */ /* 0x000fda0003840000 */
.L_x_2064:
[----:B0-----:R-:W2:Y:S04]  /*23830*/  LDL R4, [R1+0x54] ;  /* 0x0000540001047983 */ /* 0x001ea80000100800 */
[----:B------:R-:W3:Y:S01]  /*23840*/  LDL R6, [R1] ;  /* 0x0000000001067983 */ /* 0x000ee20000100800 */
        /* <DEDUP_REMOVED lines=8> */
.L_x_2296:
[----:B------:R-:W-:Y:S05]  /*238d0*/  BSYNC B1 ;  /* 0x0000000000017941 */ /* 0x000fea0003800000 */
.L_x_2066:
[----:B------:R-:W-:Y:S04]  /*238e0*/  BSSY B1, `(.L_x_2068) ;  /* 0x00000b0000017945 */ /* 0x000fe80003800000 */
[----:B------:R-:W-:Y:S05]  /*238f0*/  @!P2 BRA `(.L_x_2069) ;  /* 0x0000000800b8a947 */ /* 0x000fea0003800000 */
[----:B------:R-:W2:Y:S04]  /*23900*/  LDL R8, [R1] ;  /* 0x0000000001087983 */ /* 0x000ea80000100800 */
        /* <DEDUP_REMOVED lines=10> */
.L_x_2297:
[----:B------:R-:W-:Y:S05]  /*239b0*/  BSYNC B2 ;  /* 0x0000000000027941 */ /* 0x000fea0003800000 */
.L_x_2070:
        /* <DEDUP_REMOVED lines=8> */
.L_x_2073:
[----:B------:R-:W-:Y:S05]  /*23a40*/  BSYNC B2 ;  /* 0x0000000000027941 */ /* 0x000fea0003800000 */
.L_x_2072:
[----:B------:R-:W2:Y:S04]  /*23a50*/  LDL R7, [R1] ;  /* 0x0000000001077983 */ /* 0x000ea80000100800 */
        /* <DEDUP_REMOVED lines=11> */
[----:B------:R-:W-:Y:S02]  /*23b10*/  IMAD.SHL.U32 R11, R4, 0x4000, RZ ;  /* 0x00004000040b7824 */ /* 0x000fe400078e00ff */
[----:B------:R-:W-:Y:S02]  /*23b20*/  VIADD R4, R6, 0x30890 ;  /* 0x0003089006047836 */ /* 0x000fe40000000000 */
[----:B------:R-:W-:-:S07]  /*23b30*/  VIADD R7, R8, 0x20400 ;  /* 0x0002040008077836 */ /* 0x000fce0000000000 */
.L_x_2074:
        /* <DEDUP_REMOVED lines=16> */
.L_x_2075:
        /* <DEDUP_REMOVED lines=16> */
.L_x_2076:
        /* <DEDUP_REMOVED lines=16> */
.L_x_2077:
        /* <DEDUP_REMOVED lines=13> */
.L_x_2298:
[----:B------:R-:W-:Y:S05]  /*23f10*/  BSYNC B2 ;  /* 0x0000000000027941 */ /* 0x000fea0003800000 */
.L_x_2078:
[----:B------:R-:W-:Y:S01]  /*23f20*/  BSSY B2, `(.L_x_2080) ;  /* 0x000000a000027945 */ /* 0x000fe20003800000 */
[----:B------:R-:W-:Y:S02]  /*23f30*/  IMAD.MOV.U32 R8, RZ, RZ, 0x0 ;  /* 0x00000000ff087424 */ /* 0x000fe400078e00ff */
[----:B01----:R-:W-:Y:S01]  /*23f40*/  IMAD.MOV.U32 R9, RZ, RZ, 0x12f00000 ;  /* 0x12f00000ff097424 */ /* 0x003fe200078e00ff */
[----:B------:R-:W-:Y:S06]  /*23f50*/  @P4 BRA `(.L_x_2081) ;  /* 0x0000000000184947 */ /* 0x000fec0003800000 */
[----:B------:R-:W2:Y:S02]  /*23f60*/  LDL R4, [R1+0x4] ;  /* 0x0000040001047983 */ /* 0x000ea40000100800 */
[----:B--2---:R-:W-:Y:S01]  /*23f70*/  LOP3.LUT P0, RZ, R4, 0x1, RZ, 0xc0, !PT ;  /* 0x0000000104ff7812 */ /* 0x004fe2000780c0ff */
[----:B------:R-:W-:-:S04]  /*23f80*/  IMAD.MOV.U32 R4, RZ, RZ, 0x8000 ;  /* 0x00008000ff047424 */ /* 0x000fc800078e00ff */
[----:B------:R0:W-:Y:S08]  /*23f90*/  SYNCS.ARRIVE.TRANS64 RZ, [R6+URZ+0x308b0], R4 ;  /* 0x0308b00406ff79a7 */ /* 0x0001f0000800003f */
[----:B------:R-:W-:Y:S05]  /*23fa0*/  @!P0 BRA `(.L_x_2081) ;  /* 0x0000000000048947 */ /* 0x000fea0003800000 */
[----:B------:R-:W-:Y:S01]  /*23fb0*/  BPT.TRAP 0x1 ;  /* 0x000000040000795c */ /* 0x000fe20000300000 */
.L_x_2081:
[----:B------:R-:W-:Y:S05]  /*23fc0*/  BSYNC B2 ;  /* 0x0000000000027941 */ /* 0x000fea0003800000 */
.L_x_2080:
[----:B0-----:R-:W2:Y:S01]  /*23fd0*/  LDL R4, [R1] ;  /* 0x0000000001047983 */ /* 0x001ea20000100800 */
[----:B------:R-:W-:Y:S01]  /*23fe0*/  R2UR UR10, R12 ;  /* 0x000000000c0a72ca */ /* 0x000fe200000e0000 */
[----:B------:R-:W-:Y:S01]  /*23ff0*/  UIADD3 UR4, UP0, UR38, 0x670, URZ ;  /* 0x0000067026047890 */ /* 0x000fe2000ff1e03f */
[----:B------:R-:W-:Y:S01]  /*24000*/  R2UR UR6, R8 ;  /* 0x00000000080672ca */ /* 0x000fe200000e0000 */
[----:B------:R-:W-:Y:S01]  /*24010*/  VIADD R6, R6, 0x308b0 ;  /* 0x000308b006067836 */ /* 0x000fe20000000000 */
[----:B------:R-:W-:Y:S01]  /*24020*/  R2UR UR7, R9 ;  /* 0x00000000090772ca */ /* 0x000fe200000e0000 */
[----:B------:R-:W-:Y:S01]  /*24030*/  UIADD3.X UR5, URZ, UR39, URZ, UP0, !UPT ;  /* 0x000000273f057290 */ /* 0x000fe200087fe43f */
[----:B------:R-:W-:Y:S01]  /*24040*/  PLOP3.LUT P0, PT, PT, PT, PT, 0x80, 0x0 ;  /* 0x000000000000781c */ /* 0x000fe20003f0f070 */
[----:B--2---:R-:W-:-:S04]  /*24050*/  IMAD R4, R11, 0x2, R4 ;  /* 0x000000020b047824 */ /* 0x004fc800078e0204 */
[----:B------:R-:W-:-:S08]  /*24060*/  VIADD R7, R4, 0x400 ;  /* 0x0000040004077836 */ /* 0x000fd00000000000 */
.L_x_2082:
        /* <DEDUP_REMOVED lines=15> */
.L_x_2083:
        /* <DEDUP_REMOVED lines=15> */
.L_x_2084:
        /* <DEDUP_REMOVED lines=15> */
.L_x_2085:
        /* <DEDUP_REMOVED lines=10> */
.L_x_2069:
[----:B------:R-:W-:Y:S05]  /*243e0*/  BSYNC B1 ;  /* 0x0000000000017941 */ /* 0x000fea0003800000 */
.L_x_2068:
[----:B------:R-:W0:Y:S04]  /*243f0*/  LDL.LU R8, [R1+0x1c] ;  /* 0x00001c0001087983 */ /* 0x000e280000300800 */
[----:B------:R-:W2:Y:S01]  /*24400*/  LDL.LU R7, [R1+0x20] ;  /* 0x0000200001077983 */ /* 0x000ea20000300800 */
[----:B------:R-:W-:Y:S01]  /*24410*/  PLOP3.LUT P5, PT, PT, PT, PT, 0x8, 0x0 ;  /* 0x000000000000781c */ /* 0x000fe20003fae170 */
[----:B0-----:R-:W-:Y:S02]  /*24420*/  VIADD R4, R8, 0x1 ;  /* 0x0000000108047836 */ /* 0x001fe40000000000 */
[----:B------:R-:W-:-:S03]  /*24430*/  VIADD R8, R3, 0xfffffffe ;  /* 0xfffffffe03087836 */ /* 0x000fc60000000000 */
[----:B------:R-:W-:-:S04]  /*24440*/  ISETP.NE.AND P0, PT, R4, 0x2, PT ;  /* 0x000000020400780c */ /* 0x000fc80003f05270 */
[----:B------:R-:W-:Y:S02]  /*24450*/  SEL R5, RZ, 0x1, P0 ;  /* 0x00000001ff057807 */ /* 0x000fe40000000000 */
[----:B------:R-:W-:Y:S02]  /*24460*/  SEL R3, R4, RZ, P0 ;  /* 0x000000ff04037207 */ /* 0x000fe40000000000 */
[----:B--2---:R-:W-:Y:S02]  /*24470*/  LOP3.LUT R7, R7, R5, RZ, 0x3c, !PT ;  /* 0x0000000507077212 */ /* 0x004fe400078e3cff */
[----:B------:R-:W-:-:S03]  /*24480*/  ISETP.GE.AND P0, PT, R8, R2, PT ;  /* 0x000000020800720c */ /* 0x000fc60003f06270 */
[----:B------:R0:W-:Y:S04]  /*24490*/  STL [R1+0x20], R7 ;  /* 0x0000200701007387 */ /* 0x0001e80000100800 */
[----:B------:R0:W-:Y:S06]  /*244a0*/  STL [R1+0x1c], R3 ;  /* 0x00001c0301007387 */ /* 0x0001ec0000100800 */
[----:B------:R-:W-:Y:S05]  /*244b0*/  @!P0 BRA `(.L_x_2062) ;  /* 0x0000000800ec8947 */ /* 0x000fea0003800000 */
.L_x_2104:
[----:B------:R-:W-:Y:S05]  /*244c0*/  YIELD ;  /* 0x0000000000007946 */ /* 0x000fea0003800000 */
[----:B------:R-:W-:Y:S04]  /*244d0*/  BSSY B1, `(.L_x_2086) ;  /* 0x00000ad000017945 */ /* 0x000fe80003800000 */
[----:B-1----:R-:W-:Y:S05]  /*244e0*/  @!P2 BRA `(.L_x_2087) ;  /* 0x0000000800aca947 */ /* 0x002fea0003800000 */
        /* <DEDUP_REMOVED lines=11> */
.L_x_2299:
[----:B------:R-:W-:Y:S05]  /*245a0*/  BSYNC B2 ;  /* 0x0000000000027941 */ /* 0x000fea0003800000 */
.L_x_2088:
        /* <DEDUP_REMOVED lines=8> */
.L_x_2091:
[----:B------:R-:W-:Y:S05]  /*24630*/  BSYNC B2 ;  /* 0x0000000000027941 */ /* 0x000fea0003800000 */
.L_x_2090:
[----:B------:R-:W2:Y:S04]  /*24640*/  LDL R4, [R1] ;  /* 0x0000000001047983 */ /* 0x000ea80000100800 */
        /* <DEDUP_REMOVED lines=12> */
.L_x_2092:
        /* <DEDUP_REMOVED lines=12> */
[----:B------:R-:W-:Y:S01]  /*247d0*/  UMOV UR6, 0x0 ;  /* 0x0000000000067882 */ /* 0x000fe20000000000 */
[----:B------:R-:W-:Y:S02]  /*247e0*/  UMOV UR7, 0x12f00000 ;  /* 0x12f0000000077882 */ /* 0x000fe40000000000 */
[----:B------:R-:W-:Y:S01]  /*247f0*/  R2UR UR10, R9 ;  /* 0x00000000090a72ca */ /* 0x000fe200000e0000 */
[----:B------:R-:W-:-:S14]  /*24800*/  VIADD R9, R5, 0x22400 ;  /* 0x0002240005097836 */ /* 0x000fdc0000000000 */
.L_x_2093:
        /* <DEDUP_REMOVED lines=16> */
.L_x_2094:
        /* <DEDUP_REMOVED lines=16> */
.L_x_2095:
        /* <DEDUP_REMOVED lines=13> */
.L_x_2300:
[----:B------:R-:W-:Y:S05]  /*24ae0*/  BSYNC B2 ;  /* 0x0000000000027941 */ /* 0x000fea0003800000 */
.L_x_2096:
        /* <DEDUP_REMOVED lines=10> */
.L_x_2099:
[----:B------:R-:W-:Y:S05]  /*24b90*/  BSYNC B2 ;  /* 0x0000000000027941 */ /* 0x000fea0003800000 */
.L_x_2098:
        /* <DEDUP_REMOVED lines=8> */
.L_x_2100:
        /* <DEDUP_REMOVED lines=11> */
[----:B------:R-:W-:Y:S01]  /*24cd0*/  R2UR UR6, R12 ;  /* 0x000000000c0672ca */ /* 0x000fe200000e0000 */
[----:B------:R-:W-:Y:S01]  /*24ce0*/  VIADD R3, R5, 0x2400 ;  /* 0x0000240005037836 */ /* 0x000fe20000000000 */
[----:B------:R-:W-:Y:S02]  /*24cf0*/  R2UR UR7, R13 ;  /* 0x000000000d0772ca */ /* 0x000fe400000e0000 */
[----:B------:R-:W-:Y:S02]  /*24d00*/  R2UR UR10, R6 ;  /* 0x00000000060a72ca */ /* 0x000fe400000e0000 */
[----:B------:R-:W-:-:S13]  /*24d10*/  PLOP3.LUT P0, PT, PT, PT, PT, 0x80, 0x0 ;  /* 0x000000000000781c */ /* 0x000fda0003f0f070 */
.L_x_2101:
        /* <DEDUP_REMOVED lines=15> */
.L_x_2102:
        /* <DEDUP_REMOVED lines=15> */
.L_x_2103:
        /* <DEDUP_REMOVED lines=10> */
.L_x_2087:
[----:B------:R-:W-:Y:S05]  /*24fa0*/  BSYNC B1 ;  /* 0x0000000000017941 */ /* 0x000fea0003800000 */
.L_x_2086:
[----:B0-----:R-:W2:Y:S04]  /*24fb0*/  LDL.LU R3, [R1+0x1c] ;  /* 0x00001c0001037983 */ /* 0x001ea80000300800 */
[----:B------:R-:W3:Y:S01]  /*24fc0*/  LDL.LU R6, [R1+0x20] ;  /* 0x0000200001067983 */ /* 0x000ee20000300800 */
[----:B--2---:R-:W-:-:S05]  /*24fd0*/  VIADD R3, R3, 0x1 ;  /* 0x0000000103037836 */ /* 0x004fca0000000000 */
[----:B------:R-:W-:-:S04]  /*24fe0*/  ISETP.NE.AND P0, PT, R3, 0x2, PT ;  /* 0x000000020300780c */ /* 0x000fc80003f05270 */
[----:B------:R-:W-:Y:S02]  /*24ff0*/  SEL R4, RZ, 0x1, P0 ;  /* 0x00000001ff047807 */ /* 0x000fe40000000000 */
[----:B------:R-:W-:Y:S02]  /*25000*/  SEL R3, R3, RZ, P0 ;  /* 0x000000ff03037207 */ /* 0x000fe40000000000 */
[----:B---3--:R-:W-:Y:S02]  /*25010*/  LOP3.LUT R6, R6, R4, RZ, 0x3c, !PT ;  /* 0x0000000406067212 */ /* 0x008fe400078e3cff */
[C---:B------:R-:W-:Y:S01]  /*25020*/  ISETP.GT.AND P0, PT, R8.reuse, R2, PT ;  /* 0x000000020800720c */ /* 0x040fe20003f04270 */
[----:B------:R-:W-:Y:S02]  /*25030*/  VIADD R8, R8, 0xffffffff ;  /* 0xffffffff08087836 */ /* 0x000fe40000000000 */
[----:B------:R1:W-:Y:S04]  /*25040*/  STL [R1+0x20], R6 ;  /* 0x0000200601007387 */ /* 0x0003e80000100800 */
[----:B------:R1:W-:Y:S06]  /*25050*/  STL [R1+0x1c], R3 ;  /* 0x00001c0301007387 */ /* 0x0003ec0000100800 */
[----:B------:R-:W-:Y:S05]  /*25060*/  @P0 BRA `(.L_x_2104) ;  /* 0xfffffff400140947 */ /* 0x000fea000383ffff */
.L_x_2062:
[----:B------:R-:W-:Y:S05]  /*25070*/  BSYNC B0 ;  /* 0x0000000000007941 */ /* 0x000fea0003800000 */
.L_x_2061:
[----:B0-----:R-:W2:Y:S01]  /*25080*/  LDL R7, [R1+0x34] ;  /* 0x0000340001077983 */ /* 0x001ea20000100800 */
[----:B------:R-:W0:Y:S01]  /*25090*/  LDC R0, c[0x0][0x448] ;  /* 0x00011200ff007b82 */ /* 0x000e220000000800 */
[----:B------:R-:W-:Y:S07]  /*250a0*/  @!P5 WARPSYNC.ALL ;  /* 0x000000000000d948 */ /* 0x000fee0003800000 */
[----:B------:R-:W-:Y:S01]  /*250b0*/  @!P5 BAR.SYNC.DEFER_BLOCKING 0xc, 0x180 ;  /* 0x030600000000db1d */ /* 0x000fe20000010000 */
[----:B0-----:R-:W-:-:S13]  /*250c0*/  ISETP.NE.AND P0, PT, R0, 0x1, PT ;  /* 0x000000010000780c */ /* 0x001fda0003f05270 */
[----:B------:R-:W0:Y:S08]  /*250d0*/  @P0 LDC R2, c[0x0][0x44c] ;  /* 0x00011300ff020b82 */ /* 0x000e300000000800 */
[----:B-1----:R-:W1:Y:S01]  /*250e0*/  @P0 LDC R3, c[0x0][0x450] ;  /* 0x00011400ff030b82 */ /* 0x002e620000000800 */
[----:B--2---:R-:W-:-:S04]  /*250f0*/  VIADD R0, R7, 0x7f ;  /* 0x0000007f07007836 */ /* 0x004fc80000000000 */
[----:B0-----:R-:W-:-:S05]  /*25100*/  @P0 IMAD.HI.U32 R2, R0, R2, RZ ;  /* 0x0000000200020227 */ /* 0x001fca00078e00ff */
[----:B-1----:R-:W-:Y:S02]  /*25110*/  @P0 SHF.R.U32.HI R0, RZ, R3, R2 ;  /* 0x00000003ff000219 */ /* 0x002fe40000011602 */
[----:B------:R-:W0:Y:S03]  /*25120*/  LDC.64 R2, c[0x0][0x9e0] ;  /* 0x00027800ff027b82 */ /* 0x000e260000000a00 */
[----:B------:R-:W-:Y:S01]  /*25130*/  IMAD.IADD R0, R17, 0x1, R0 ;  /* 0x0000000111007824 */ /* 0x000fe200078e0200 */
[----:B0-----:R-:W-:-:S03]  /*25140*/  ISETP.GE.AND P1, PT, R3, 0x1, PT ;  /* 0x000000010300780c */ /* 0x001fc60003f26270 */
[----:B------:R-:W-:-:S10]  /*25150*/  IMAD.IADD R2, R0, 0x1, R2 ;  /* 0x0000000100027824 */ /* 0x000fd400078e0202 */
[----:B------:R-:W-:Y:S05]  /*25160*/  @!P1 BRA `(.L_x_2105) ;  /* 0x0000000000489947 */ /* 0x000fea0003800000 */
        /* <DEDUP_REMOVED lines=11> */
.L_x_2107:
[----:B------:R-:W-:-:S13]  /*25220*/  ISETP.NE.AND P2, PT, R3, 0x1, PT ;  /* 0x000000010300780c */ /* 0x000fda0003f45270 */
[----:B------:R-:W0:Y:S02]  /*25230*/  @P2 LDC.64 R4, c[0x0][0x9e8] ;  /* 0x00027a00ff042b82 */ /* 0x000e240000000a00 */
[----:B0-----:R-:W-:-:S05]  /*25240*/  @P2 IMAD.HI.U32 R4, R6, R4, RZ ;  /* 0x0000000406042227 */ /* 0x001fca00078e00ff */
[----:B------:R-:W-:-:S07]  /*25250*/  @P2 SHF.R.U32.HI R6, RZ, R5, R4 ;  /* 0x00000005ff062219 */ /* 0x000fce0000011604 */
.L_x_2108:
[----:B------:R-:W-:Y:S05]  /*25260*/  BSYNC B0 ;  /* 0x0000000000007941 */ /* 0x000fea0003800000 */
.L_x_2106:
[----:B------:R-:W-:-:S05]  /*25270*/  IMAD R6, R6, R3, R3 ;  /* 0x0000000306067224 */ /* 0x000fca00078e0203 */
[----:B------:R-:W-:-:S07]  /*25280*/  VIMNMX R2, R2, R6, PT ;  /* 0x0000000602027248 */ /* 0x000fce0003fe0100 */
.L_x_2105:
[----:B------:R-:W-:Y:S01]  /*25290*/  VIADD R2, R2, 0x3f ;  /* 0x0000003f02027836 */ /* 0x000fe20000000000 */
[----:B------:R-:W0:Y:S01]  /*252a0*/  @P0 LDC R4, c[0x0][0x450] ;  /* 0x00011400ff040b82 */ /* 0x000e220000000800 */
[----:B------:R-:W-:-:S03]  /*252b0*/  ULDC UR4, c[0x0][0x9dc] ;  /* 0x0002770000047ab9 */ /* 0x000fc60000000800 */
[----:B------:R-:W-:-:S04]  /*252c0*/  SHF.R.S32.HI R0, RZ, 0x1f, R2 ;  /* 0x0000001fff007819 */ /* 0x000fc80000011402 */
[----:B------:R-:W-:Y:S02]  /*252d0*/  LEA.HI R0, R0, R2, RZ, 0x6 ;  /* 0x0000000200007211 */ /* 0x000fe400078f30ff */
[----:B------:R-:W1:Y:S02]  /*252e0*/  @P0 LDC R2, c[0x0][0x44c] ;  /* 0x00011300ff020b82 */ /* 0x000e640000000800 */
[----:B------:R-:W-:-:S04]  /*252f0*/  SHF.R.S32.HI R0, RZ, 0x6, R0 ;  /* 0x00000006ff007819 */ /* 0x000fc80000011400 */
[----:B------:R-:W-:Y:S01]  /*25300*/  VIMNMX R6, R21, R0, PT ;  /* 0x0000000015067248 */ /* 0x000fe20003fe0100 */
[----:B------:R-:W-:-:S04]  /*25310*/  IMAD.MOV.U32 R0, RZ, RZ, R7 ;  /* 0x000000ffff007224 */ /* 0x000fc800078e0007 */
[----:B------:R2:W-:Y:S01]  /*25320*/  STL [R1+0x38], R6 ;  /* 0x0000380601007387 */ /* 0x0005e20000100800 */
[----:B-1----:R-:W-:-:S05]  /*25330*/  @P0 IMAD.HI.U32 R2, R7, R2, RZ ;  /* 0x0000000207020227 */ /* 0x002fca00078e00ff */
[----:B0-----:R-:W-:-:S05]  /*25340*/  @P0 SHF.R.U32.HI R0, RZ, R4, R2 ;  /* 0x00000004ff000219 */ /* 0x001fca0000011602 */
[----:B------:R-:W-:-:S04]  /*25350*/  IMAD.IADD R2, R20, 0x1, R0 ;  /* 0x0000000114027824 */ /* 0x000fc800078e0200 */
[----:B------:R-:W-:Y:S01]  /*25360*/  VIADD R0, R2, -UR4 ;  /* 0x8000000402007c36 */ /* 0x000fe20008000000 */
[----:B--2---:R-:W-:Y:S06]  /*25370*/  @!P1 BRA `(.L_x_2109) ;  /* 0x0000000000449947 */ /* 0x004fec0003800000 */
        /* <DEDUP_REMOVED lines=10> */
.L_x_2111:
[----:B------:R-:W-:-:S13]  /*25420*/  ISETP.NE.AND P0, PT, R3, 0x1, PT ;  /* 0x000000010300780c */ /* 0x000fda0003f05270 */
[----:B------:R-:W0:Y:S02]  /*25430*/  @P0 LDC.64 R4, c[0x0][0x9e8] ;  /* 0x00027a00ff040b82 */ /* 0x000e240000000a00 */
[----:B0-----:R-:W-:-:S05]  /*25440*/  @P0 IMAD.HI.U32 R4, R2, R4, RZ ;  /* 0x0000000402040227 */ /* 0x001fca00078e00ff */
[----:B------:R-:W-:-:S07]  /*25450*/  @P0 SHF.R.U32.HI R2, RZ, R5, R4 ;  /* 0x00000005ff020219 */ /* 0x000fce0000011604 */
.L_x_2112:
[----:B------:R-:W-:Y:S05]  /*25460*/  BSYNC B0 ;  /* 0x0000000000007941 */ /* 0x000fea0003800000 */
.L_x_2110:
[----:B------:R-:W-:-:S05]  /*25470*/  IMAD R2, R2, R3, RZ ;  /* 0x0000000302027224 */ /* 0x000fca00078e02ff */
[----:B------:R-:W-:-:S07]  /*25480*/  VIMNMX R0, R0, R2, !PT ;  /* 0x0000000200007248 */ /* 0x000fce0007fe0100 */
.L_x_2109:
[----:B------:R-:W-:Y:S01]  /*25490*/  SHF.R.S32.HI R2, RZ, 0x1f, R0 ;  /* 0x0000001fff027819 */ /* 0x000fe20000011400 */
[----:B------:R-:W-:Y:S03]  /*254a0*/  BSSY B7, `(.L_x_2113) ;  /* 0x00004e4000077945 */ /* 0x000fe60003800000 */
[----:B------:R-:W-:-:S04]  /*254b0*/  LEA.HI R2, R2, R0, RZ, 0x6 ;  /* 0x0000000002027211 */ /* 0x000fc800078f30ff */
[----:B------:R-:W-:-:S04]  /*254c0*/  SHF.R.S32.HI R2, RZ, 0x6, R2 ;  /* 0x00000006ff027819 */ /* 0x000fc80000011402 */
[----:B------:R-:W-:-:S04]  /*254d0*/  VIMNMX R3, RZ, R2, !PT ;  /* 0x00000002ff037248 */ /* 0x000fc80007fe0100 */
[----:B------:R-:W-:Y:S01]  /*254e0*/  ISETP.GT.AND P0, PT, R6, R3, PT ;  /* 0x000000030600720c */ /* 0x000fe20003f04270 */
[----:B------:R0:W-:-:S12]  /*254f0*/  STL [R1+0x30], R3 ;  /* 0x0000300301007387 */ /* 0x0001d80000100800 */
[----:B0-----:R-:W-:Y:S05]  /*25500*/  @P0 BRA `(.L_x_2114) ;  /* 0x0000000000440947 */ /* 0x001fea0003800000 */
[----:B------:R-:W0:Y:S02]  /*25510*/  S2R R3, SR_TID.X ;  /* 0x0000000000037919 */ /* 0x000e240000002100 */
[----:B0-----:R-:W-:-:S04]  /*25520*/  LOP3.LUT R3, R3, 0x7f, RZ, 0xc0, !PT ;  /* 0x0000007f03037812 */ /* 0x001fc800078ec0ff */
[----:B------:R-:W-:-:S13]  /*25530*/  ISETP.NE.AND P1, PT, R3, RZ, PT ;  /* 0x000000ff0300720c */ /* 0x000fda0003f25270 */
[----:B------:R-:W-:Y:S05]  /*25540*/  @P1 BRA `(.L_x_2115) ;  /* 0x0000004c00641947 */ /* 0x000fea0003800000 */
[----:B------:R-:W0:Y:S01]  /*25550*/  S2R R2, SR_LANEID ;  /* 0x0000000000027919 */ /* 0x000e220000000000 */
[----:B------:R-:W-:Y:S01]  /*25560*/  VOTEU.ANY UR4, UPT, PT ;  /* 0x0000000000047886 */ /* 0x000fe200038e0100 */
[----:B------:R-:W1:Y:S01]  /*25570*/  LDC.64 R4, c[0x0][0xc60] ;  /* 0x00031800ff047b82 */ /* 0x000e620000000a00 */
[----:B------:R-:W0:Y:S02]  /*25580*/  FLO.U32 R0, UR4 ;  /* 0x0000000400007d00 */ /* 0x000e2400080e0000 */
[----:B0-----:R-:W-:-:S06]  /*25590*/  ISETP.EQ.U32.AND P0, PT, R0, R2, PT ;  /* 0x000000020000720c */ /* 0x001fcc0003f02070 */
[----:B------:R-:W1:Y:S07]  /*255a0*/  POPC R2, UR4 ;  /* 0x0000000400027d09 */ /* 0x000e6e0008000000 */
[----:B-1----:R-:W2:Y:S04]  /*255b0*/  @P0 ATOMG.E.ADD.STRONG.GPU PT, R2, desc[UR60][R4.64], R2 ;  /* 0x00000002040209a8 */ /* 0x002ea800081ee1fc */
[----:B--2---:R0:W1:Y:S02]  /*255c0*/  SHFL.IDX PT, R2, R2, R0, 0x1f ;  /* 0x00001f0002027589 */ /* 0x00406400000e0000 */
[----:B0-----:R-:W0:Y:S02]  /*255d0*/  S2R R0, SR_LTMASK ;  /* 0x0000000000007919 */ /* 0x001e240000003900 */
[----:B0-----:R-:W-:-:S06]  /*255e0*/  LOP3.LUT R0, R0, UR4, RZ, 0xc0, !PT ;  /* 0x0000000400007c12 */ /* 0x001fcc000f8ec0ff */
[----:B------:R-:W1:Y:S02]  /*255f0*/  POPC R0, R0 ;  /* 0x0000000000007309 */ /* 0x000e640000000000 */
[----:B-1----:R-:W-:Y:S01]  /*25600*/  IADD3 R16, R2, UR36, R0 ;  /* 0x0000002402107c10 */ /* 0x002fe2000fffe000 */
[----:B------:R-:W-:Y:S06]  /*25610*/  BRA `(.L_x_2115) ;  /* 0x0000004c00307947 */ /* 0x000fec0003800000 */
.L_x_2114:
[----:B------:R-:W2:Y:S01]  /*25620*/  LDL R17, [R1] ;  /* 0x0000000001117983 */ /* 0x000ea20000100800 */
        /* <DEDUP_REMOVED lines=20> */
.L_x_2117:
[----:B------:R-:W-:Y:S05]  /*25770*/  BSYNC B6 ;  /* 0x0000000000067941 */ /* 0x000fea0003800000 */
.L_x_2116:
        /* <DEDUP_REMOVED lines=20> */
.L_x_2120:
        /* <DEDUP_REMOVED lines=15> */
.L_x_2119:
[----:B------:R-:W-:Y:S05]  /*259b0*/  BSYNC B6 ;  /* 0x0000000000067941 */ /* 0x000fea0003800000 */
.L_x_2118:
[----:B------:R-:W-:Y:S01]  /*259c0*/  ULDC.64 UR4, c[0x0][0x9f8] ;  /* 0x00027e0000047ab9 */ /* 0x000fe20000000a00 */
[----:B------:R-:W2:Y:S01]  /*259d0*/  LDL R17, [R1+0x38] ;  /* 0x0000380001117983 */ /* 0x000ea20000100800 */
[----:B------:R-:W-:Y:S01]  /*259e0*/  ISETP.NE.U32.AND P0, PT, RZ, UR4, PT ;  /* 0x00000004ff007c0c */ /* 0x000fe2000bf05070 */
[----:B------:R-:W-:-:S03]  /*259f0*/  IMAD.MOV.U32 R7, RZ, RZ, R19 ;  /* 0x000000ffff077224 */ /* 0x000fc600078e0013 */
[----:B------:R-:W-:Y:S01]  /*25a00*/  ISETP.NE.AND.EX P0, PT, RZ, UR5, PT, P0 ;  /* 0x00000005ff007c0c */ /* 0x000fe2000bf05300 */
[----:B------:R-:W-:-:S12]  /*25a10*/  ULDC.64 UR4, c[0x0][0xa08] ;  /* 0x0002820000047ab9 */ /* 0x000fd80000000a00 */
[----:B------:R-:W0:Y:S02]  /*25a20*/  @P0 LDC.64 R2, c[0x0][0x9f8] ;  /* 0x00027e00ff020b82 */ /* 0x000e240000000a00 */
[----:B0-----:R-:W-:-:S05]  /*25a30*/  @P0 IMAD.WIDE R2, R19, 0x4, R2 ;  /* 0x0000000413020825 */ /* 0x001fca00078e0202 */
[----:B------:R0:W3:Y:S02]  /*25a40*/  @P0 LDG.E R7, desc[UR60][R2.64] ;  /* 0x0000003c02070981 */ /* 0x0000e4000c1e1900 */
[----:B0-----:R-:W0:Y:S02]  /*25a50*/  LDC.64 R2, c[0x0][0x418] ;  /* 0x00010600ff027b82 */ /* 0x001e240000000a00 */
[----:B0-----:R-:W-:Y:S01]  /*25a60*/  LOP3.LUT P0, RZ, R2, UR4, RZ, 0xfc, !PT ;  /* 0x0000000402ff7c12 */ /* 0x001fe2000f80fcff */
[----:B------:R-:W-:-:S03]  /*25a70*/  UMOV UR4, 0xffffffff ;  /* 0xffffffff00047882 */ /* 0x000fc60000000000 */
[----:B------:R-:W-:Y:S01]  /*25a80*/  LOP3.LUT P0, RZ, R3, UR5, RZ, 0xfc, P0 ;  /* 0x0000000503ff7c12 */ /* 0x000fe2000800fcff */
[----:B--2---:R-:W-:Y:S01]  /*25a90*/  VIADD R0, R17, 0xffffffff ;  /* 0xffffffff11007836 */ /* 0x004fe20000000000 */
[----:B---3--:R-:W-:Y:S01]  /*25aa0*/  SHF.R.S32.HI R8, RZ, 0x1f, R7 ;  /* 0x0000001fff087819 */ /* 0x008fe20000011407 */
[----:B------:R0:W-:Y:S01]  /*25ab0*/  STL [R1+0x10], R7 ;  /* 0x0000100701007387 */ /* 0x0001e20000100800 */
[----:B------:R-:W-:-:S03]  /*25ac0*/  SEL R17, R7, RZ, !P0 ;  /* 0x000000ff07117207 */ /* 0x000fc60004000000 */
[----:B------:R0:W-:Y:S01]  /*25ad0*/  STL [R1+0x24], R8 ;  /* 0x0000240801007387 */ /* 0x0001e20000100800 */
[----:B------:R-:W-:Y:S05]  /*25ae0*/  BRA.DIV UR4, `(.L_x_2121) ;  /* 0x0000006e046c7947 */ /* 0x000fea000b800000 */
[----:B------:R-:W1:Y:S02]  /*25af0*/  S2R R4, SR_TID.X ;  /* 0x0000000000047919 */ /* 0x000e640000002100 */
[----:B-1----:R-:W-:-:S04]  /*25b00*/  SHF.R.U32.HI R4, RZ, 0x5, R4 ;  /* 0x00000005ff047819 */ /* 0x002fc80000011604 */
[----:B------:R-:W-:-:S05]  /*25b10*/  LOP3.LUT R4, R4, 0x3, RZ, 0xc0, !PT ;  /* 0x0000000304047812 */ /* 0x000fca00078ec0ff */
[----:B------:R1:W2:Y:S02]  /*25b20*/  SHFL.IDX PT, R14, R4, RZ, 0x1f ;  /* 0x00001fff040e7589 */ /* 0x0002a400000e0000 */
.L_x_2303:
[----:B-1----:R-:W3:Y:S01]  /*25b30*/  LDL.LU R4, [R1+0x4] ;  /* 0x0000040001047983 */ /* 0x002ee20000300800 */
[----:B------:R-:W-:Y:S02]  /*25b40*/  PLOP3.LUT P1, PT, PT, PT, PT, 0x8, 0x0 ;  /* 0x000000000000781c */ /* 0x000fe40003f2e170 */
[----:B--2---:R-:W-:Y:S01]  /*25b50*/  ISETP.NE.AND P0, PT, R14, RZ, PT ;  /* 0x000000ff0e00720c */ /* 0x004fe20003f05270 */
        /* <DEDUP_REMOVED lines=8> */
.L_x_2306:
[----:B------:R-:W-:Y:S05]  /*25be0*/  @!P6 BRA `(.L_x_2122) ;  /* 0x000000040040e947 */ /* 0x000fea0003800000 */
[----:B------:R-:W-:-:S04]  /*25bf0*/  ISETP.NE.U32.AND P0, PT, R2, RZ, PT ;  /* 0x000000ff0200720c */ /* 0x000fc80003f05070 */
[----:B------:R-:W-:-:S13]  /*25c00*/  ISETP.NE.AND.EX P0, PT, R3, RZ, PT, P0 ;  /* 0x000000ff0300720c */ /* 0x000fda0003f05300 */
[----:B------:R-:W-:Y:S05]  /*25c10*/  @!P0 BRA `(.L_x_2124) ;  /* 0x0000000000508947 */ /* 0x000fea0003800000 */
[----:B------:R-:W2:Y:S01]  /*25c20*/  LDC R6, c[0x0][0x43c] ;  /* 0x00010f00ff067b82 */ /* 0x000ea20000000800 */
[----:B------:R-:W-:Y:S01]  /*25c30*/  IMAD.MOV.U32 R9, RZ, RZ, R0 ;  /* 0x000000ffff097224 */ /* 0x000fe200078e0000 */
[----:B------:R-:W-:-:S03]  /*25c40*/  ULDC.64 UR4, c[0x0][0x428] ;  /* 0x00010a0000047ab9 */ /* 0x000fc60000000a00 */
[----:B-1----:R-:W-:Y:S01]  /*25c50*/  IMAD.MOV.U32 R0, RZ, RZ, R9 ;  /* 0x000000ffff007224 */ /* 0x002fe200078e0009 */
[----:B--2---:R-:W-:-:S13]  /*25c60*/  ISETP.NE.AND P0, PT, R6, 0x1, PT ;  /* 0x000000010600780c */ /* 0x004fda0003f05270 */
        /* <DEDUP_REMOVED lines=15> */
.L_x_2124:
[----:B0-----:R-:W3:Y:S04]  /*25d60*/  LDL R7, [R1] ;  /* 0x0000000001077983 */ /* 0x001ee80000100800 */
[----:B-1----:R-:W3:Y:S04]  /*25d70*/  LDL R0, [R1+0x8] ;  /* 0x0000080001007983 */ /* 0x002ee80000100800 */
[----:B--2---:R-:W2:Y:S01]  /*25d80*/  LDL R2, [R1+0x14] ;  /* 0x0000140001027983 */ /* 0x004ea20000100800 */
[----:B---3--:R-:W-:Y:S01]  /*25d90*/  IMAD R0, R0, 0x8, R7 ;  /* 0x0000000800007824 */ /* 0x008fe200078e0207 */
[----:B--2---:R-:W-:-:S04]  /*25da0*/  SHF.L.U32 R2, R2, 0x1f, RZ ;  /* 0x0000001f02027819 */ /* 0x004fc800000006ff */
[----:B------:R-:W0:Y:S02]  /*25db0*/  SYNCS.PHASECHK.TRANS64.TRYWAIT P0, [R0+URZ+0x30840], R2 ;  /* 0x03084002000075a7 */ /* 0x000e24000800017f */
[----:B0-----:R-:W-:Y:S05]  /*25dc0*/  @!P0 BRA `(.L_x_2125) ;  /* 0x0000006c00088947 */ /* 0x001fea0003800000 */
.L_x_2307:
        /* <DEDUP_REMOVED lines=10> */
.L_x_2126:
[----:B------:R-:W2:Y:S04]  /*25e70*/  LDL R5, [R1] ;  /* 0x0000000001057983 */ /* 0x000ea80000100800 */
[----:B------:R-:W2:Y:S04]  /*25e80*/  LDL R4, [R1+0x8] ;  /* 0x0000080001047983 */ /* 0x000ea80000100800 */
[----:B------:R-:W3:Y:S04]  /*25e90*/  LDL R6, [R1+0xc] ;  /* 0x00000c0001067983 */ /* 0x000ee80000100800 */
[----:B01----:R-:W4:Y:S01]  /*25ea0*/  LDL R2, [R1+0x18] ;  /* 0x0000180001027983 */ /* 0x003f220000100800 */
[----:B------:R-:W-:Y:S01]  /*25eb0*/  R2UR UR9, R0 ;  /* 0x00000000000972ca */ /* 0x000fe200000e0000 */
[----:B------:R-:W-:Y:S01]  /*25ec0*/  UIADD3 UR4, UP0, UR38, 0x370, URZ ;  /* 0x0000037026047890 */ /* 0x000fe2000ff1e03f */
[----:B------:R-:W-:-:S02]  /*25ed0*/  R2UR UR12, R18 ;  /* 0x00000000120c72ca */ /* 0x000fc400000e0000 */
[----:B-----5:R-:W-:Y:S02]  /*25ee0*/  R2UR UR13, R17 ;  /* 0x00000000110d72ca */ /* 0x020fe400000e0000 */
[----:B------:R-:W-:-:S07]  /*25ef0*/  PLOP3.LUT P0, PT, PT, PT, PT, 0x80, 0x0 ;  /* 0x000000000000781c */ /* 0x000fce0003f0f070 */
[----:B------:R-:W-:Y:S01]  /*25f00*/  UIADD3 UR9, UR9, 0x30830, URZ ;  /* 0x0003083009097890 */ /* 0x000fe2000fffe03f */
[----:B------:R-:W-:Y:S01]  /*25f10*/  UMOV UR10, URZ ;  /* 0x0000003f000a7c82 */ /* 0x000fe20008000000 */
[----:B------:R-:W-:Y:S01]  /*25f20*/  UMOV UR6, 0x0 ;  /* 0x0000000000067882 */ /* 0x000fe20000000000 */
[----:B------:R-:W-:Y:S01]  /*25f30*/  UMOV UR7, 0x14f00000 ;  /* 0x14f0000000077882 */ /* 0x000fe20000000000 */
[----:B------:R-:W-:Y:S01]  /*25f40*/  UMOV UR17, 0x40 ;  /* 0x0000004000117882 */ /* 0x000fe20000000000 */
[----:B------:R-:W-:-:S04]  /*25f50*/  LOP3.LUT R3, R3, 0xfffffffb, RZ, 0xc0, !PT ;  /* 0xfffffffb03037812 */ /* 0x000fc800078ec0ff */
[----:B------:R-:W-:-:S05]  /*25f60*/  @P0 LOP3.LUT R3, R3, 0x4, RZ, 0xfc, !PT ;  /* 0x0000000403030812 */ /* 0x000fca00078efcff */
[----:B------:R0:W-:Y:S01]  /*25f70*/  STL [R1+0x4], R3 ;  /* 0x0000040301007387 */ /* 0x0001e20000100800 */
[----:B--2---:R-:W-:Y:S01]  /*25f80*/  IMAD R0, R4, 0x8000, R5 ;  /* 0x0000800004007824 */ /* 0x004fe200078e0205 */
[----:B---3--:R-:W-:-:S04]  /*25f90*/  R2UR UR11, R6 ;  /* 0x00000000060b72ca */ /* 0x008fc800000e0000 */
[----:B------:R-:W-:Y:S02]  /*25fa0*/  R2UR UR14, R0 ;  /* 0x00000000000e72ca */ /* 0x000fe400000e0000 */
[----:B----4-:R-:W-:-:S11]  /*25fb0*/  R2UR UR5, R2 ;  /* 0x00000000020572ca */ /* 0x010fd600000e0000 */
[----:B------:R-:W-:Y:S02]  /*25fc0*/  UIADD3 UR8, UR14, 0x20400, URZ ;  /* 0x000204000e087890 */ /* 0x000fe4000fffe03f */
[----:B------:R-:W-:Y:S02]  /*25fd0*/  ULEA UR11, UR11, UR5, 0x6 ;  /* 0x000000050b0b7291 */ /* 0x000fe4000f8e303f */
[----:B------:R-:W-:Y:S02]  /*25fe0*/  UIADD3.X UR5, URZ, UR39, URZ, UP0, !UPT ;  /* 0x000000273f057290 */ /* 0x000fe400087fe43f */
[----:B------:R-:W-:Y:S02]  /*25ff0*/  UIADD3 UR15, UR14, 0x22400, URZ ;  /* 0x000224000e0f7890 */ /* 0x000fe4000fffe03f */
[----:B------:R-:W-:Y:S02]  /*26000*/  UIADD3 UR16, UR14, 0x24400, URZ ;  /* 0x000244000e107890 */ /* 0x000fe4000fffe03f */
[----:B------:R-:W-:-:S03]  /*26010*/  UIADD3 UR14, UR14, 0x26400, URZ ;  /* 0x000264000e0e7890 */ /* 0x000fc6000fffe03f */
[----:B------:R1:W-:Y:S02]  /*26020*/  UTMALDG.4D [UR8], [UR4], desc[UR6] ;  /* 0x00000608040075b4 */ /* 0x0003e40008019000 */
[----:B-1----:R-:W-:Y:S01]  /*26030*/  UMOV UR8, UR15 ;  /* 0x0000000f00087c82 */ /* 0x002fe20008000000 */
[----:B------:R-:W-:Y:S01]  /*26040*/  UMOV UR10, UR17 ;  /* 0x00000011000a7c82 */ /* 0x000fe20008000000 */
[----:B------:R-:W-:Y:S01]  /*26050*/  UMOV UR15, 0x80 ;  /* 0x00000080000f7882 */ /* 0x000fe20000000000 */
        /* <DEDUP_REMOVED lines=8> */
[----:B0-----:R-:W-:Y:S01]  /*260e0*/  NOP ;  /* 0x0000000000007918 */ /* 0x001fe20000000000 */
.L_x_2122:
[----:B-1----:R-:W2:Y:S04]  /*260f0*/  LDL R4, [R1] ;  /* 0x0000000001047983 */ /* 0x002ea80000100800 */
[----:B------:R-:W3:Y:S01]  /*26100*/  LDL.LU R3, [R1+0x44] ;  /* 0x0000440001037983 */ /* 0x000ee20000300800 */
[----:B------:R-:W-:Y:S05]  /*26110*/  WARPSYNC.ALL ;  /* 0x0000000000007948 */ /* 0x000fea0003800000 */
[----:B------:R-:W-:Y:S01]  /*26120*/  ULDC.64 UR4, c[0x0][0x298] ;  /* 0x0000a60000047ab9 */ /* 0x000fe20000000a00 */
[----:B------:R-:W-:Y:S01]  /*26130*/  BSSY B6, `(.L_x_2127) ;  /* 0x000001c000067945 */ /* 0x000fe20003800000 */
[----:B------:R-:W-:Y:S01]  /*26140*/  BAR.SYNC.DEFER_BLOCKING 0x8, 0x180 ;  /* 0x0206000000007b1d */ /* 0x000fe20000010000 */
[----:B---3--:R-:W-:-:S05]  /*26150*/  SHF.R.S32.HI R0, RZ, 0x1f, R3 ;  /* 0x0000001fff007819 */ /* 0x008fca0000011403 */
[----:B------:R-:W-:Y:S02]  /*26160*/  IMAD R2, R0, UR4, RZ ;  /* 0x0000000400027c24 */ /* 0x000fe4000f8e02ff */
[----:B--2---:R-:W-:Y:S02]  /*26170*/  VIADD R0, R4, 0x10400 ;  /* 0x0001040004007836 */ /* 0x004fe40000000000 */
[C---:B------:R-:W-:Y:S02]  /*26180*/  IMAD R2, R3.reuse, UR5, R2 ;  /* 0x0000000503027c24 */ /* 0x040fe4000f8e0202 */
[----:B------:R-:W-:Y:S01]  /*26190*/  IMAD.WIDE.U32 R4, R3, UR4, RZ ;  /* 0x0000000403047c25 */ /* 0x000fe2000f8e00ff */
[----:B------:R-:W-:-:S03]  /*261a0*/  LOP3.LUT P0, RZ, R0, 0x3ff, RZ, 0xc0, !PT ;  /* 0x000003ff00ff7812 */ /* 0x000fc6000780c0ff */
[----:B------:R-:W-:Y:S01]  /*261b0*/  IMAD.IADD R0, R5, 0x1, R2 ;  /* 0x0000000105007824 */ /* 0x000fe200078e0202 */
[----:B------:R1:W-:Y:S04]  /*261c0*/  STL.64 [R1+0x48], R4 ;  /* 0x0000480401007387 */ /* 0x0003e80000100a00 */
[----:B------:R1:W-:Y:S05]  /*261d0*/  STL [R1+0x44], R0 ;  /* 0x0000440001007387 */ /* 0x0003ea0000100800 */
        /* <DEDUP_REMOVED lines=17> */
.L_x_2128:
[----:B------:R-:W-:Y:S05]  /*262f0*/  BSYNC B6 ;  /* 0x0000000000067941 */ /* 0x000fea0003800000 */
.L_x_2127:
[----:B-1----:R-:W2:Y:S01]  /*26300*/  LDL.LU R0, [R1+0x44] ;  /* 0x0000440001007983 */ /* 0x002ea20000300800 */
[----:B0-----:R-:W0:Y:S01]  /*26310*/  LDC R7, c[0x0][0x448] ;  /* 0x00011200ff077b82 */ /* 0x001e220000000800 */
[----:B------:R-:W-:Y:S02]  /*26320*/  ULDC.64 UR4, c[0x0][0x2d8] ;  /* 0x0000b60000047ab9 */ /* 0x000fe40000000a00 */
[----:B------:R-:W2:Y:S04]  /*26330*/  LDL.LU.64 R2, [R1+0x48] ;  /* 0x0000480001027983 */ /* 0x000ea80000300a00 */
[----:B------:R-:W3:Y:S01]  /*26340*/  LDL R11, [R1+0x34] ;  /* 0x00003400010b7983 */ /* 0x000ee20000100800 */
[----:B------:R-:W1:Y:S01]  /*26350*/  S2R R5, SR_TID.X ;  /* 0x0000000000057919 */ /* 0x000e620000002100 */
[----:B------:R-:W4:Y:S01]  /*26360*/  S2R R8, SR_TID.X ;  /* 0x0000000000087919 */ /* 0x000f220000002100 */
[----:B-1----:R-:W-:-:S04]  /*26370*/  LOP3.LUT R5, R5, 0x7f, RZ, 0xc0, !PT ;  /* 0x0000007f05057812 */ /* 0x002fc800078ec0ff */
[----:B------:R-:W-:Y:S01]  /*26380*/  SHF.R.U32.HI R5, RZ, 0x3, R5 ;  /* 0x00000003ff057819 */ /* 0x000fe20000011605 */
[----:B----4-:R-:W-:-:S05]  /*26390*/  IMAD.SHL.U32 R8, R8, 0x10, RZ ;  /* 0x0000001008087824 */ /* 0x010fca00078e00ff */
[----:B------:R-:W-:Y:S01]  /*263a0*/  LOP3.LUT R8, R5, 0x70, R8, 0xf8, !PT ;  /* 0x0000007005087812 */ /* 0x000fe200078ef808 */
[----:B------:R-:W1:Y:S01]  /*263b0*/  S2R R9, SR_TID.X ;  /* 0x0000000000097919 */ /* 0x000e620000002100 */
[----:B------:R-:W4:Y:S01]  /*263c0*/  S2R R10, SR_TID.X ;  /* 0x00000000000a7919 */ /* 0x000f220000002100 */
[----:B-1----:R-:W-:-:S05]  /*263d0*/  IMAD.SHL.U32 R9, R9, 0x8, RZ ;  /* 0x0000000809097824 */ /* 0x002fca00078e00ff */
[----:B------:R-:W-:-:S04]  /*263e0*/  LOP3.LUT R9, R9, 0x38, RZ, 0xc0, !PT ;  /* 0x0000003809097812 */ /* 0x000fc800078ec0ff */
[C---:B------:R-:W-:Y:S02]  /*263f0*/  LOP3.LUT R13, R9.reuse, 0x40, RZ, 0xfc, !PT ;  /* 0x00000040090d7812 */ /* 0x040fe400078efcff */
[C---:B------:R-:W-:Y:S02]  /*26400*/  LOP3.LUT R12, R9.reuse, 0x80, RZ, 0xfc, !PT ;  /* 0x00000080090c7812 */ /* 0x040fe400078efcff */
[----:B------:R-:W-:Y:S02]  /*26410*/  LOP3.LUT R9, R9, 0xc0, RZ, 0xfc, !PT ;  /* 0x000000c009097812 */ /* 0x000fe400078efcff */
[----:B----4-:R-:W-:-:S04]  /*26420*/  LOP3.LUT R10, R10, 0x7f, RZ, 0xc0, !PT ;  /* 0x0000007f0a0a7812 */ /* 0x010fc800078ec0ff */
[----:B------:R-:W-:Y:S01]  /*26430*/  SHF.R.U32.HI R10, RZ, 0x3, R10 ;  /* 0x00000003ff0a7819 */ /* 0x000fe2000001160a */
[----:B--2---:R-:W-:Y:S01]  /*26440*/  IMAD.MOV.U32 R3, RZ, RZ, R0 ;  /* 0x000000ffff037224 */ /* 0x004fe200078e0000 */
[----:B------:R-:W-:-:S05]  /*26450*/  SHF.R.S32.HI R0, RZ, 0x1f, R18 ;  /* 0x0000001fff007819 */ /* 0x000fca0000011412 */
[----:B------:R-:W-:Y:S02]  /*26460*/  IMAD R0, R0, UR4, RZ ;  /* 0x0000000400007c24 */ /* 0x000fe4000f8e02ff */
[----:B------:R-:W-:-:S04]  /*26470*/  IMAD.WIDE.U32 R2, R18, UR4, R2 ;  /* 0x0000000412027c25 */ /* 0x000fc8000f8e0002 */
[----:B------:R-:W-:Y:S01]  /*26480*/  IMAD R0, R18, UR5, R0 ;  /* 0x0000000512007c24 */ /* 0x000fe2000f8e0200 */
[----:B------:R-:W-:Y:S02]  /*26490*/  ULDC.64 UR4, c[0x0][0xa00] ;  /* 0x0002800000047ab9 */ /* 0x000fe40000000a00 */
[----:B------:R-:W-:Y:S01]  /*264a0*/  ISETP.NE.U32.AND P0, PT, RZ, UR4, PT ;  /* 0x00000004ff007c0c */ /* 0x000fe2000bf05070 */
[----:B------:R-:W-:Y:S01]  /*264b0*/  IMAD.IADD R3, R3, 0x1, R0 ;  /* 0x0000000103037824 */ /* 0x000fe200078e0200 */
[----:B------:R-:W-:Y:S02]  /*264c0*/  SHF.R.S32.HI R0, RZ, 0x1f, R19 ;  /* 0x0000001fff007819 */ /* 0x000fe40000011413 */
        /* <DEDUP_REMOVED lines=11> */
[----:B---3--:R-:W-:Y:S02]  /*26580*/  IMAD.IADD R4, R8, 0x1, R11 ;  /* 0x0000000108047824 */ /* 0x008fe400078e020b */
[----:B------:R-:W-:Y:S02]  /*26590*/  IMAD.IADD R3, R3, 0x1, R0 ;  /* 0x0000000103037824 */ /* 0x000fe400078e0200 */
[----:B0-----:R-:W-:-:S04]  /*265a0*/  @P0 IMAD.HI.U32 R5, R4, R5, RZ ;  /* 0x0000000504050227 */ /* 0x001fc800078e00ff */
[----:B------:R-:W-:Y:S01]  /*265b0*/  IMAD.MOV.U32 R0, RZ, RZ, R4 ;  /* 0x000000ffff007224 */ /* 0x000fe200078e0004 */
[----:B-1----:R-:W-:Y:S01]  /*265c0*/  @P0 SHF.R.U32.HI R0, RZ, R6, R5 ;  /* 0x00000006ff000219 */ /* 0x002fe20000011605 */
[----:B------:R-:W0:Y:S04]  /*265d0*/  S2R R8, SR_TID.X ;  /* 0x0000000000087919 */ /* 0x000e280000002100 */
        /* <DEDUP_REMOVED lines=8> */
[----:B------:R-:W-:-:S05]  /*26660*/  SHF.R.S32.HI R0, RZ, 0x1f, R4 ;  /* 0x0000001fff007819 */ /* 0x000fca0000011404 */
[----:B------:R-:W-:Y:S02]  /*26670*/  IMAD R0, R0, UR4, RZ ;  /* 0x0000000400007c24 */ /* 0x000fe4000f8e02ff */
[----:B------:R-:W-:-:S04]  /*26680*/  IMAD.WIDE.U32 R2, R4, UR4, R2 ;  /* 0x0000000404027c25 */ /* 0x000fc8000f8e0002 */
[----:B------:R-:W-:Y:S01]  /*26690*/  IMAD R4, R4, UR5, R0 ;  /* 0x0000000504047c24 */ /* 0x000fe2000f8e0200 */
[----:B------:R-:W-:Y:S01]  /*266a0*/  ULDC.64 UR4, c[0x0][0x280] ;  /* 0x0000a00000047ab9 */ /* 0x000fe20000000a00 */
[----:B0-----:R-:W-:Y:S02]  /*266b0*/  IMAD.SHL.U32 R8, R8, 0x8, RZ ;  /* 0x0000000808087824 */ /* 0x001fe400078e00ff */
[----:B------:R-:W-:Y:S01]  /*266c0*/  IMAD.IADD R3, R3, 0x1, R4 ;  /* 0x0000000103037824 */ /* 0x000fe200078e0204 */
[----:B------:R-:W-:Y:S01]  /*266d0*/  LEA R4, P0, R2, UR4, 0x1 ;  /* 0x0000000402047c11 */ /* 0x000fe2000f8008ff */
[----:B------:R-:W-:Y:S01]  /*266e0*/  ULDC UR4, c[0x0][0x2b8] ;  /* 0x0000ae0000047ab9 */ /* 0x000fe20000000800 */
[----:B------:R-:W-:Y:S02]  /*266f0*/  LOP3.LUT R8, R8, 0x38, RZ, 0xc0, !PT ;  /* 0x0000003808087812 */ /* 0x000fe400078ec0ff */
[----:B------:R-:W-:Y:S01]  /*26700*/  LEA.HI.X R3, R2, UR5, R3, 0x1, P0 ;  /* 0x0000000502037c11 */ /* 0x000fe200080f0c03 */
[----:B------:R-:W-:Y:S01]  /*26710*/  UMOV UR5, 0xffffffff ;  /* 0xffffffff00057882 */ /* 0x000fe20000000000 */
[----:B------:R-:W-:-:S02]  /*26720*/  ISETP.GE.AND P4, PT, R8, UR4, PT ;  /* 0x0000000408007c0c */ /* 0x000fc4000bf86270 */
[----:B------:R-:W-:Y:S02]  /*26730*/  ISETP.GE.AND P3, PT, R13, UR4, PT ;  /* 0x000000040d007c0c */ /* 0x000fe4000bf66270 */
[----:B------:R-:W-:Y:S02]  /*26740*/  ISETP.GE.AND P0, PT, R12, UR4, PT ;  /* 0x000000040c007c0c */ /* 0x000fe4000bf06270 */
[----:B------:R-:W-:Y:S01]  /*26750*/  ISETP.GE.AND P1, PT, R9, UR4, PT ;  /* 0x0000000409007c0c */ /* 0x000fe2000bf26270 */
[----:B------:R-:W-:-:S12]  /*26760*/  BRA.DIV UR5, `(.L_x_2129) ;  /* 0x0000006205b47947 */ /* 0x000fd8000b800000 */
[----:B------:R-:W2:Y:S04]  /*26770*/  LDL.LU R6, [R1+0x3c] ;  /* 0x00003c0001067983 */ /* 0x000ea80000300800 */
[----:B------:R-:W3:Y:S04]  /*26780*/  LDL.LU R11, [R1+0x34] ;  /* 0x00003400010b7983 */ /* 0x000ee80000300800 */
[----:B------:R-:W4:Y:S04]  /*26790*/  LDL R9, [R1+0x28] ;  /* 0x0000280001097983 */ /* 0x000f280000100800 */
[----:B------:R-:W-:Y:S01]  /*267a0*/  SHFL.IDX PT, R5, R4, 0x1, 0x181f ;  /* 0x00381f0004057f89 */ /* 0x000fe200000e0000 */
[----:B--2---:R-:W-:-:S03]  /*267b0*/  IMAD R2, R6, R7, RZ ;  /* 0x0000000706027224 */ /* 0x004fc600078e02ff */
[----:B------:R-:W0:Y:S01]  /*267c0*/  SHFL.IDX PT, R7, R4, RZ, 0x181f ;  /* 0x00181fff04077589 */ /* 0x000e2200000e0000 */
[----:B---3--:R-:W-:-:S03]  /*267d0*/  IMAD.IADD R0, R10, 0x1, R11 ;  /* 0x000000010a007824 */ /* 0x008fc600078e020b */
[----:B------:R-:W1:Y:S02]  /*267e0*/  SHFL.IDX PT, R6, R3, RZ, 0x181f ;  /* 0x00181fff03067589 */ /* 0x000e6400000e0000 */
[----:B------:R-:W-:-:S13]  /*267f0*/  ISETP.GE.AND P2, PT, R0, R2, PT ;  /* 0x000000020000720c */ /* 0x000fda0003f46270 */
[----:B0-----:R-:W-:-:S05]  /*26800*/  @!P2 LEA R7, P5, R8, R7, 0x1 ;  /* 0x000000070807a211 */ /* 0x001fca00078a08ff */
[----:B-1----:R-:W-:-:S05]  /*26810*/  @!P2 IMAD.X R6, RZ, RZ, R6, P5 ;  /* 0x000000ffff06a224 */ /* 0x002fca00028e0606 */
[----:B------:R-:W-:-:S04]  /*26820*/  @!P2 LOP3.LUT R7, R7, R6, RZ, 0x3c, !PT ;  /* 0x000000060707a212 */ /* 0x000fc800078e3cff */
[----:B------:R-:W-:-:S04]  /*26830*/  @!P2 LOP3.LUT R6, R7, R6, RZ, 0x3c, !PT ;  /* 0x000000060706a212 */ /* 0x000fc800078e3cff */
[----:B------:R-:W-:-:S05]  /*26840*/  @!P2 LOP3.LUT R7, R7, R6, RZ, 0x3c, !PT ;  /* 0x000000060707a212 */ /* 0x000fca00078e3cff */
[----:B----4-:R-:W-:Y:S04]  /*26850*/  @!P2 LDGSTS.E.BYPASS.LTC128B.128 [R9+0x10400], desc[UR60][R6.64], !P4 ;  /* 0x104000000609afae */ /* 0x010fe8000e101d7c */
        /* <DEDUP_REMOVED lines=70> */
[----:B------:R1:W2:Y:S04]  /*26cc0*/  SHFL.IDX PT, R5, R3, 0x7, 0x181f ;  /* 0x00f81f0003057f89 */ /* 0x0002a800000e0000 */
[----:B------:R1:W-:Y:S04]  /*26cd0*/  @!P2 LDGSTS.E.BYPASS.LTC128B.128 [R9+0x13400], desc[UR60][R6.64], !P4 ;  /* 0x134000000609afae */ /* 0x0003e8000e101d7c */
[----:B------:R1:W-:Y:S04]  /*26ce0*/  @!P2 LDGSTS.E.BYPASS.LTC128B.128 [R9+0x17400], desc[UR60][R6.64+0x80], !P3 ;  /* 0x174000800609afae */ /* 0x0003e8000d901d7c */
[----:B------:R1:W-:Y:S04]  /*26cf0*/  @!P2 LDGSTS.E.BYPASS.LTC128B.128 [R9+0x1b400], desc[UR60][R6.64+0x100], !P0 ;  /* 0x1b4001000609afae */ /* 0x0003e8000c101d7c */
[----:B------:R1:W-:Y:S04]  /*26d00*/  @!P2 LDGSTS.E.BYPASS.LTC128B.128 [R9+0x1f400], desc[UR60][R6.64+0x180], !P1 ;  /* 0x1f4001800609afae */ /* 0x0003e8000c901d7c */
[----:B------:R1:W3:Y:S02]  /*26d10*/  SHFL.IDX PT, R3, R4, 0x7, 0x181f ;  /* 0x00f81f0004037f89 */ /* 0x0002e400000e0000 */
.L_x_2324:
[----:B------:R-:W-:Y:S01]  /*26d20*/  VIADD R0, R0, 0x70 ;  /* 0x0000007000007836 */ /* 0x000fe20000000000 */
[----:B------:R-:W-:Y:S04]  /*26d30*/  BSSY B0, `(.L_x_2130) ;  /* 0x000000d000007945 */ /* 0x000fe80003800000 */
[----:B------:R-:W-:-:S13]  /*26d40*/  ISETP.GE.AND P2, PT, R0, R2, PT ;  /* 0x000000020000720c */ /* 0x000fda0003f46270 */
[----:B------:R-:W-:Y:S05]  /*26d50*/  @P2 BRA `(.L_x_2131) ;  /* 0x0000000000282947 */ /* 0x000fea0003800000 */
[----:B-1----:R-:W4:Y:S01]  /*26d60*/  LDL R4, [R1+0x28] ;  /* 0x0000280001047983 */ /* 0x002f220000100800 */
[----:B---3--:R-:W-:-:S05]  /*26d70*/  LEA R2, P2, R8, R3, 0x1 ;  /* 0x0000000308027211 */ /* 0x008fca00078408ff */
[----:B--2---:R-:W-:-:S05]  /*26d80*/  IMAD.X R3, RZ, RZ, R5, P2 ;  /* 0x000000ffff037224 */ /* 0x004fca00010e0605 */
[----:B------:R-:W-:Y:S01]  /*26d90*/  @!PT LDS RZ, [RZ] ;  /* 0x00000000fffff984 */ /* 0x000fe20000000800 */
[----:B------:R-:W-:Y:S01]  /*26da0*/  @!PT LDS RZ, [RZ] ;  /* 0x00000000fffff984 */ /* 0x000fe20000000800 */
[----:B------:R-:W-:Y:S01]  /*26db0*/  @!PT LDS RZ, [RZ] ;  /* 0x00000000fffff984 */ /* 0x000fe20000000800 */
[----:B----4-:R4:W-:Y:S04]  /*26dc0*/  LDGSTS.E.BYPASS.LTC128B.128 [R4+0x13c00], desc[UR60][R2.64], !P4 ;  /* 0x13c0000002047fae */ /* 0x0109e8000e101d7c */
[----:B------:R4:W-:Y:S04]  /*26dd0*/  LDGSTS.E.BYPASS.LTC128B.128 [R4+0x17c00], desc[UR60][R2.64+0x80], !P3 ;  /* 0x17c0008002047fae */ /* 0x0009e8000d901d7c */
[----:B------:R4:W-:Y:S04]  /*26de0*/  LDGSTS.E.BYPASS.LTC128B.128 [R4+0x1bc00], desc[UR60][R2.64+0x100], !P0 ;  /* 0x1bc0010002047fae */ /* 0x0009e8000c101d7c */
[----:B------:R4:W-:Y:S02]  /*26df0*/  LDGSTS.E.BYPASS.LTC128B.128 [R4+0x1fc00], desc[UR60][R2.64+0x180], !P1 ;  /* 0x1fc0018002047fae */ /* 0x0009e4000c901d7c */
.L_x_2131:
[----:B------:R-:W-:Y:S05]  /*26e00*/  BSYNC B0 ;  /* 0x0000000000007941 */ /* 0x000fea0003800000 */
.L_x_2130:
[----:B------:R0:W5:Y:S01]  /*26e10*/  LDL R8, [R1] ;  /* 0x0000000001087983 */ /* 0x0001620000100800 */
[----:B------:R-:W-:Y:S01]  /*26e20*/  PLOP3.LUT P0, PT, PT, PT, PT, 0x80, 0x0 ;  /* 0x000000000000781c */ /* 0x000fe20003f0f070 */
[----:B------:R-:W-:-:S12]  /*26e30*/  NOP ;  /* 0x0000000000007918 */ /* 0x000fd80000000000 */
.L_x_2132:
[----:B----4-:R-:W4:Y:S01]  /*26e40*/  LDL R2, [R1] ;  /* 0x0000000001027983 */ /* 0x010f220000100800 */
[----:B------:R-:W-:Y:S02]  /*26e50*/  PLOP3.LUT P1, PT, P1, P0, PT, 0xa2, 0x0 ;  /* 0x000000000000781c */ /* 0x000fe40000f21472 */
[----:B----4-:R-:W-:-:S08]  /*26e60*/  @P0 R2UR P1, UR4, R2 ;  /* 0x00000000020402ca */ /* 0x010fd00000020000 */
[----:B------:R-:W-:-:S05]  /*26e70*/  @P0 PLOP3.LUT P0, PT, P1, PT, PT, 0x80, 0x0 ;  /* 0x000000000000081c */ /* 0x000fca0000f0f070 */
[----:B------:R-:W-:Y:S01]  /*26e80*/  @!P1 SYNCS.ARRIVE.TRANS64.RED.A0T1 RZ, [UR4+0x30800], RZ ;  /* 0x030800ffffff99a7 */ /* 0x000fe20008200404 */
[----:B------:R-:W-:Y:S07]  /*26e90*/  @!P1 ARRIVES.LDGSTSBAR.64.TRANSCNT [UR4+0x30800] ;  /* 0x03080000ff0099b0 */ /* 0x000fee0008000a84 */
[----:B------:R-:W-:Y:S05]  /*26ea0*/  @P0 BRA.U.ANY `(.L_x_2132) ;  /* 0xfffffffd00e40947 */ /* 0x000fea000393ffff */
[----:B-1-3--:R-:W3:Y:S02]  /*26eb0*/  LDL.LU R3, [R1+0x54] ;  /* 0x0000540001037983 */ /* 0x00aee40000300800 */
[----:B---3--:R-:W-:-:S05]  /*26ec0*/  VIADD R3, R3, 0x1 ;  /* 0x0000000103037836 */ /* 0x008fca0000000000 */
        /* <DEDUP_REMOVED lines=8> */
[----:B------:R-:W3:Y:S03]  /*26f50*/  SYNCS.PHASECHK.TRANS64.TRYWAIT P0, [R2+URZ+0x30820], R0 ;  /* 0x03082000020075a7 */ /* 0x000ee6000800017f */
[----:B-1-3--:R-:W-:Y:S05]  /*26f60*/  @!P0 BRA `(.L_x_2134) ;  /* 0x0000006400ac8947 */ /* 0x00afea0003800000 */
.L_x_2325:
[----:B------:R-:W-:Y:S05]  /*26f70*/  BSYNC B0 ;  /* 0x0000000000007941 */ /* 0x000fea0003800000 */
.L_x_2133:
[----:B------:R-:W3:Y:S04]  /*26f80*/  LDL R3, [R1+0x38] ;  /* 0x0000380001037983 */ /* 0x000ee80000100800 */
[----:B-1----:R-:W4:Y:S01]  /*26f90*/  LDL R2, [R1+0x30] ;  /* 0x0000300001027983 */ /* 0x002f220000100800 */
[----:B------:R-:W-:Y:S01]  /*26fa0*/  BSSY B0, `(.L_x_2135) ;  /* 0x00002b5000007945 */ /* 0x000fe20003800000 */
[----:B---3--:R-:W-:-:S05]  /*26fb0*/  VIADD R0, R3, 0xfffffffe ;  /* 0xfffffffe03007836 */ /* 0x008fca0000000000 */
[----:B----4-:R-:W-:-:S13]  /*26fc0*/  ISETP.GE.AND P0, PT, R0, R2, PT ;  /* 0x000000020000720c */ /* 0x010fda0003f06270 */
[----:B------:R-:W-:Y:S05]  /*26fd0*/  @!P0 BRA `(.L_x_2136) ;  /* 0x0000002800c48947 */ /* 0x000fea0003800000 */
[----:B-----5:R-:W-:Y:S01]  /*26fe0*/  IMAD.MOV R8, RZ, RZ, -R3 ;  /* 0x000000ffff087224 */ /* 0x020fe200078e0a03 */
[----:B------:R-:W-:Y:S01]  /*26ff0*/  LOP3.LUT R2, RZ, R2, RZ, 0x33, !PT ;  /* 0x00000002ff027212 */ /* 0x000fe200078e33ff */
[----:B------:R-:W-:Y:S03]  /*27000*/  BSSY B2, `(.L_x_2137) ;  /* 0x00000e8000027945 */ /* 0x000fe60003800000 */
[----:B------:R-:W-:-:S05]  /*27010*/  VIADDMNMX R8, R8, 0x1, R2, !PT ;  /* 0x0000000108087846 */ /* 0x000fca0007800102 */
[----:B------:R-:W-:-:S05]  /*27020*/  IMAD.IADD R2, R3, 0x1, R8 ;  /* 0x0000000103027824 */ /* 0x000fca00078e0208 */
[----:B------:R-:W-:-:S04]  /*27030*/  LOP3.LUT R2, R2, 0x1, RZ, 0xc0, !PT ;  /* 0x0000000102027812 */ /* 0x000fc800078ec0ff */
[----:B------:R-:W-:-:S13]  /*27040*/  ISETP.NE.U32.AND P0, PT, R2, 0x1, PT ;  /* 0x000000010200780c */ /* 0x000fda0003f05070 */
[----:B------:R-:W-:Y:S05]  /*27050*/  @P0 BRA `(.L_x_2138) ;  /* 0x0000000c00880947 */ /* 0x000fea0003800000 */
[----:B--2---:R-:W2:Y:S04]  /*27060*/  LDL R5, [R1+0x4] ;  /* 0x0000040001057983 */ /* 0x004ea80000100800 */
[----:B------:R-:W0:Y:S04]  /*27070*/  LDL R4, [R1+0x8] ;  /* 0x0000080001047983 */ /* 0x000e280000100800 */
[----:B------:R-:W3:Y:S01]  /*27080*/  LDL R3, [R1+0x14] ;  /* 0x0000140001037983 */ /* 0x000ee20000100800 */
[----:B------:R-:W-:Y:S01]  /*27090*/  BSSY B1, `(.L_x_2139) ;  /* 0x00000da000017945 */ /* 0x000fe20003800000 */
[----:B--2---:R-:W-:Y:S01]  /*270a0*/  LOP3.LUT P1, RZ, R5, 0x4, RZ, 0xc0, !PT ;  /* 0x0000000405ff7812 */ /* 0x004fe2000782c0ff */
[----:B0-----:R-:W-:-:S05]  /*270b0*/  VIADD R7, R4, 0x1 ;  /* 0x0000000104077836 */ /* 0x001fca0000000000 */
[----:B------:R-:W-:-:S04]  /*270c0*/  ISETP.NE.AND P0, PT, R7, 0x2, PT ;  /* 0x000000020700780c */ /* 0x000fc80003f05270 */
[----:B------:R-:W-:Y:S02]  /*270d0*/  SEL R9, RZ, 0x1, P0 ;  /* 0x00000001ff097807 */ /* 0x000fe40000000000 */
[----:B------:R-:W-:Y:S02]  /*270e0*/  SEL R7, R7, RZ, P0 ;  /* 0x000000ff07077207 */ /* 0x000fe40000000000 */
[----:B---3--:R-:W-:Y:S01]  /*270f0*/  LOP3.LUT R9, R3, R9, RZ, 0x3c, !PT ;  /* 0x0000000903097212 */ /* 0x008fe200078e3cff */
        /* <DEDUP_REMOVED lines=25> */
.L_x_2141:
[----:B------:R-:W2:Y:S01]  /*27290*/  LDL R2, [R1] ;  /* 0x0000000001027983 */ /* 0x000ea20000100800 */
[----:B------:R-:W-:Y:S01]  /*272a0*/  BSSY B3, `(.L_x_2142) ;  /* 0x0000005000037945 */ /* 0x000fe20003800000 */
[----:B--2---:R-:W-:Y:S01]  /*272b0*/  IMAD R3, R7, 0x8, R2 ;  /* 0x0000000807037824 */ /* 0x004fe200078e0202 */
[----:B------:R-:W-:-:S04]  /*272c0*/  SHF.L.U32 R2, R9, 0x1f, RZ ;  /* 0x0000001f09027819 */ /* 0x000fc800000006ff */
[----:B------:R-:W1:Y:S02]  /*272d0*/  SYNCS.PHASECHK.TRANS64.TRYWAIT P0, [R3+URZ+0x30840], R2 ;  /* 0x03084002030075a7 */ /* 0x000e64000800017f */
[----:B-1----:R-:W-:Y:S05]  /*272e0*/  @!P0 BRA `(.L_x_2143) ;  /* 0x0000006000e48947 */ /* 0x002fea0003800000 */
.L_x_2326:
[----:B------:R-:W-:Y:S05]  /*272f0*/  BSYNC B3 ;  /* 0x0000000000037941 */ /* 0x000fea0003800000 */
.L_x_2142:
[----:B0-----:R-:W0:Y:S01]  /*27300*/  S2R R5, SR_TID.X ;  /* 0x0000000000057919 */ /* 0x001e220000002100 */
[----:B------:R-:W-:Y:S01]  /*27310*/  BSSY B3, `(.L_x_2144) ;  /* 0x000000a000037945 */ /* 0x000fe20003800000 */
[----:B0-----:R-:W-:-:S04]  /*27320*/  LOP3.LUT R5, R5, 0x7f, RZ, 0xc0, !PT ;  /* 0x0000007f05057812 */ /* 0x001fc800078ec0ff */
[----:B------:R-:W-:-:S13]  /*27330*/  ISETP.NE.AND P0, PT, R5, RZ, PT ;  /* 0x000000ff0500720c */ /* 0x000fda0003f05270 */
[----:B------:R-:W-:Y:S05]  /*27340*/  @P0 BRA `(.L_x_2145) ;  /* 0x0000000000180947 */ /* 0x000fea0003800000 */
[----:B------:R-:W2:Y:S01]  /*27350*/  LDL R5, [R1+0x4] ;  /* 0x0000040001057983 */ /* 0x000ea20000100800 */
[----:B-1----:R-:W-:-:S04]  /*27360*/  IMAD.MOV.U32 R2, RZ, RZ, 0x8000 ;  /* 0x00008000ff027424 */ /* 0x002fc800078e00ff */
[----:B------:R0:W-:Y:S01]  /*27370*/  SYNCS.ARRIVE.TRANS64 RZ, [R3+URZ+0x30830], R2 ;  /* 0x0308300203ff79a7 */ /* 0x0001e2000800003f */
[----:B--2---:R-:W-:-:S13]  /*27380*/  LOP3.LUT P1, RZ, R5, 0x1, RZ, 0xc0, !PT ;  /* 0x0000000105ff7812 */ /* 0x004fda000782c0ff */
[----:B0-----:R-:W-:Y:S05]  /*27390*/  @!P1 BRA `(.L_x_2145) ;  /* 0x0000000000049947 */ /* 0x001fea0003800000 */
[----:B------:R-:W-:Y:S01]  /*273a0*/  BPT.TRAP 0x1 ;  /* 0x000000040000795c */ /* 0x000fe20000300000 */
.L_x_2145:
[----:B------:R-:W-:Y:S05]  /*273b0*/  BSYNC B3 ;  /* 0x0000000000037941 */ /* 0x000fea0003800000 */
.L_x_2144:
        /* <DEDUP_REMOVED lines=13> */
.L_x_2146:
        /* <DEDUP_REMOVED lines=16> */
.L_x_2147:
        /* <DEDUP_REMOVED lines=16> */
.L_x_2148:
        /* <DEDUP_REMOVED lines=16> */
.L_x_2149:
        /* <DEDUP_REMOVED lines=11> */
[----:B------:R-:W3:Y:S04]  /*27840*/  LDL R14, [R1] ;  /* 0x00000000010e7983 */ /* 0x000ee80000100800 */
[----:B------:R-:W3:Y:S01]  /*27850*/  LDL R6, [R1+0x8] ;  /* 0x0000080001067983 */ /* 0x000ee20000100800 */
[----:B------:R-:W-:Y:S01]  /*27860*/  BSSY B3, `(.L_x_2150) ;  /* 0x0000005000037945 */ /* 0x000fe20003800000 */
[----:B--2---:R-:W-:Y:S01]  /*27870*/  SHF.L.U32 R3, R15, 0x1f, RZ ;  /* 0x0000001f0f037819 */ /* 0x004fe200000006ff */
[----:B---3--:R-:W-:-:S04]  /*27880*/  IMAD R2, R6, 0x8, R14 ;  /* 0x0000000806027824 */ /* 0x008fc800078e020e */
[----:B------:R-:W0:Y:S02]  /*27890*/  SYNCS.PHASECHK.TRANS64.TRYWAIT P0, [R2+URZ+0x30860], R3 ;  /* 0x03086003020075a7 */ /* 0x000e24000800017f */
[----:B0-----:R-:W-:Y:S05]  /*278a0*/  @!P0 BRA `(.L_x_2151) ;  /* 0x0000005c00888947 */ /* 0x001fea0003800000 */
.L_x_2327:
[----:B------:R-:W-:Y:S05]  /*278b0*/  BSYNC B3 ;  /* 0x0000000000037941 */ /* 0x000fea0003800000 */
.L_x_2150:
[----:B------:R-:W2:Y:S01]  /*278c0*/  LDL R5, [R1+0x40] ;  /* 0x0000400001057983 */ /* 0x000ea20000100800 */
[----:B------:R-:W1:Y:S02]  /*278d0*/  S2R R6, SR_TID.X ;  /* 0x0000000000067919 */ /* 0x000e640000002100 */
[----:B-1----:R-:W-:-:S04]  /*278e0*/  LOP3.LUT R6, R6, 0x7f, RZ, 0xc0, !PT ;  /* 0x0000007f06067812 */ /* 0x002fc800078ec0ff */
[----:B------:R-:W-:-:S13]  /*278f0*/  ISETP.NE.AND P0, PT, R6, RZ, PT ;  /* 0x000000ff0600720c */ /* 0x000fda0003f05270 */
[----:B0-----:R-:W-:-:S04]  /*27900*/  @!P0 IMAD.MOV.U32 R3, RZ, RZ, 0x8000 ;  /* 0x00008000ff038424 */ /* 0x001fc800078e00ff */
[----:B------:R2:W-:Y:S02]  /*27910*/  @!P0 SYNCS.ARRIVE.TRANS64 RZ, [R2+URZ+0x30850], R3 ;  /* 0x0308500302ff89a7 */ /* 0x0005e4000800003f */
[----:B--2---:R-:W-:-:S04]  /*27920*/  PRMT R3, R5, 0x9910, RZ ;  /* 0x0000991005037816 */ /* 0x004fc800000000ff */
[----:B------:R-:W-:-:S13]  /*27930*/  ISETP.NE.AND P0, PT, R3, 0x2, PT ;  /* 0x000000020300780c */ /* 0x000fda0003f05270 */
[----:B------:R-:W-:Y:S05]  /*27940*/  @P0 BRA `(.L_x_2152) ;  /* 0x0000000000040947 */ /* 0x000fea0003800000 */
[----:B------:R-:W-:Y:S01]  /*27950*/  BPT.TRAP 0x1 ;  /* 0x000000040000795c */ /* 0x000fe20000300000 */
.L_x_2152:
[----:B------:R-:W2:Y:S01]  /*27960*/  LDL R3, [R1+0x4] ;  /* 0x0000040001037983 */ /* 0x000ea20000100800 */
[----:B------:R-:W-:Y:S01]  /*27970*/  BSSY B3, `(.L_x_2153) ;  /* 0x0000004000037945 */ /* 0x000fe20003800000 */
[----:B--2---:R-:W-:-:S13]  /*27980*/  LOP3.LUT P0, RZ, R3, 0x8, RZ, 0xc0, !PT ;  /* 0x0000000803ff7812 */ /* 0x004fda000780c0ff */
[----:B------:R-:W-:Y:S05]  /*27990*/  @P0 BRA `(.L_x_2154) ;  /* 0x0000000000040947 */ /* 0x000fea0003800000 */
[----:B------:R-:W-:Y:S01]  /*279a0*/  BPT.TRAP 0x1 ;  /* 0x000000040000795c */ /* 0x000fe20000300000 */
.L_x_2154:
[----:B------:R-:W-:Y:S05]  /*279b0*/  BSYNC B3 ;  /* 0x0000000000037941 */ /* 0x000fea0003800000 */
.L_x_2153:
[----:B------:R-:W2:Y:S04]  /*279c0*/  LDL R14, [R1] ;  /* 0x00000000010e7983 */ /* 0x000ea80000100800 */
        /* <DEDUP_REMOVED lines=13> */
.L_x_2155:
        /* <DEDUP_REMOVED lines=12> */
[----:B------:R-:W-:Y:S01]  /*27b60*/  PLOP3.LUT P0, PT, PT, PT, PT, 0x80, 0x0 ;  /* 0x000000000000781c */ /* 0x000fe20003f0f070 */
[----:B------:R-:W-:Y:S01]  /*27b70*/  UMOV UR6, 0x0 ;  /* 0x0000000000067882 */ /* 0x000fe20000000000 */
[----:B------:R-:W-:-:S11]  /*27b80*/  UMOV UR7, 0x14f00000 ;  /* 0x14f0000000077882 */ /* 0x000fd60000000000 */
.L_x_2156:
        /* <DEDUP_REMOVED lines=15> */
.L_x_2157:
        /* <DEDUP_REMOVED lines=15> */
.L_x_2158:
        /* <DEDUP_REMOVED lines=12> */
.L_x_2140:
[----:B------:R-:W-:Y:S05]  /*27e30*/  BSYNC B1 ;  /* 0x0000000000017941 */ /* 0x000fea0003800000 */
.L_x_2139:
[----:B0-----:R-:W2:Y:S04]  /*27e40*/  LDL R0, [R1+0x38] ;  /* 0x0000380001007983 */ /* 0x001ea80000100800 */
[----:B------:R1:W-:Y:S04]  /*27e50*/  STL [R1+0x8], R7 ;  /* 0x0000080701007387 */ /* 0x0003e80000100800 */
[----:B------:R1:W-:Y:S02]  /*27e60*/  STL [R1+0x14], R9 ;  /* 0x0000140901007387 */ /* 0x0003e40000100800 */
[----:B-12---:R-:W-:-:S07]  /*27e70*/  VIADD R0, R0, 0xfffffffd ;  /* 0xfffffffd00007836 */ /* 0x006fce0000000000 */
.L_x_2138:
[----:B------:R-:W-:Y:S05]  /*27e80*/  BSYNC B2 ;  /* 0x0000000000027941 */ /* 0x000fea0003800000 */
.L_x_2137:
[----:B------:R-:W3:Y:S01]  /*27e90*/  LDL.LU R2, [R1+0x38] ;  /* 0x0000380001027983 */ /* 0x000ee20000300800 */
[----:B------:R-:W-:Y:S01]  /*27ea0*/  VIADD R8, R8, 0xfffffffe ;  /* 0xfffffffe08087836 */ /* 0x000fe20000000000 */
[----:B---3--:R-:W-:-:S04]  /*27eb0*/  LOP3.LUT R2, RZ, R2, RZ, 0x33, !PT ;  /* 0x00000002ff027212 */ /* 0x008fc800078e33ff */
[----:B------:R-:W-:-:S13]  /*27ec0*/  ISETP.NE.AND P0, PT, R8, R2, PT ;  /* 0x000000020800720c */ /* 0x000fda0003f05270 */
[----:B------:R-:W-:Y:S05]  /*27ed0*/  @!P0 BRA `(.L_x_2136) ;  /* 0x0000001c00048947 */ /* 0x000fea0003800000 */
[----:B0-----:R-:W-:-:S07]  /*27ee0*/  IMAD.MOV.U32 R9, RZ, RZ, R17 ;  /* 0x000000ffff097224 */ /* 0x001fce00078e0011 */
.L_x_2199:
[----:B------:R-:W3:Y:S04]  /*27ef0*/  LDL R4, [R1+0x4] ;  /* 0x0000040001047983 */ /* 0x000ee80000100800 */
[----:B------:R-:W4:Y:S04]  /*27f00*/  LDL R3, [R1+0x8] ;  /* 0x0000080001037983 */ /* 0x000f280000100800 */
[----:B------:R-:W5:Y:S01]  /*27f10*/  LDL R2, [R1+0x14] ;  /* 0x0000140001027983 */ /* 0x000f620000100800 */
[----:B------:R-:W-:Y:S05]  /*27f20*/  YIELD ;  /* 0x0000000000007946 */ /* 0x000fea0003800000 */
[----:B------:R-:W-:Y:S01]  /*27f30*/  BSSY B1, `(.L_x_2159) ;  /* 0x00000da000017945 */ /* 0x000fe20003800000 */
[----:B---3--:R-:W-:Y:S01]  /*27f40*/  LOP3.LUT P1, RZ, R4, 0x4, RZ, 0xc0, !PT ;  /* 0x0000000404ff7812 */ /* 0x008fe2000782c0ff */
[----:B----4-:R-:W-:-:S05]  /*27f50*/  VIADD R4, R3, 0x1 ;  /* 0x0000000103047836 */ /* 0x010fca0000000000 */
[----:B------:R-:W-:-:S04]  /*27f60*/  ISETP.NE.AND P0, PT, R4, 0x2, PT ;  /* 0x000000020400780c */ /* 0x000fc80003f05270 */
[----:B--2---:R-:W-:Y:S02]  /*27f70*/  SEL R5, RZ, 0x1, P0 ;  /* 0x00000001ff057807 */ /* 0x004fe40000000000 */
[----:B------:R-:W-:Y:S02]  /*27f80*/  SEL R4, R4, RZ, P0 ;  /* 0x000000ff04047207 */ /* 0x000fe40000000000 */
[----:B-----5:R-:W-:Y:S01]  /*27f90*/  LOP3.LUT R5, R2, R5, RZ, 0x3c, !PT ;  /* 0x0000000502057212 */ /* 0x020fe200078e3cff */
        /* <DEDUP_REMOVED lines=25> */
.L_x_2161:
[----:B------:R-:W2:Y:S01]  /*28130*/  LDL R2, [R1] ;  /* 0x0000000001027983 */ /* 0x000ea20000100800 */
[----:B------:R-:W-:Y:S01]  /*28140*/  BSSY B2, `(.L_x_2162) ;  /* 0x0000005000027945 */ /* 0x000fe20003800000 */
[----:B--2---:R-:W-:Y:S01]  /*28150*/  IMAD R3, R4, 0x8, R2 ;  /* 0x0000000804037824 */ /* 0x004fe200078e0202 */
[----:B------:R-:W-:-:S04]  /*28160*/  SHF.L.U32 R2, R5, 0x1f, RZ ;  /* 0x0000001f05027819 */ /* 0x000fc800000006ff */
[----:B------:R-:W1:Y:S02]  /*28170*/  SYNCS.PHASECHK.TRANS64.TRYWAIT P0, [R3+URZ+0x30840], R2 ;  /* 0x03084002030075a7 */ /* 0x000e64000800017f */
[----:B-1----:R-:W-:Y:S05]  /*28180*/  @!P0 BRA `(.L_x_2163) ;  /* 0x0000005400648947 */ /* 0x002fea0003800000 */
.L_x_2328:
[----:B------:R-:W-:Y:S05]  /*28190*/  BSYNC B2 ;  /* 0x0000000000027941 */ /* 0x000fea0003800000 */
.L_x_2162:
[----:B------:R-:W2:Y:S01]  /*281a0*/  S2R R7, SR_TID.X ;  /* 0x0000000000077919 */ /* 0x000ea20000002100 */
[----:B------:R-:W-:Y:S01]  /*281b0*/  BSSY B2, `(.L_x_2164) ;  /* 0x000000a000027945 */ /* 0x000fe20003800000 */
[----:B--2---:R-:W-:-:S04]  /*281c0*/  LOP3.LUT R7, R7, 0x7f, RZ, 0xc0, !PT ;  /* 0x0000007f07077812 */ /* 0x004fc800078ec0ff */
[----:B------:R-:W-:-:S13]  /*281d0*/  ISETP.NE.AND P0, PT, R7, RZ, PT ;  /* 0x000000ff0700720c */ /* 0x000fda0003f05270 */
[----:B------:R-:W-:Y:S05]  /*281e0*/  @P0 BRA `(.L_x_2165) ;  /* 0x0000000000180947 */ /* 0x000fea0003800000 */
[----:B------:R-:W2:Y:S01]  /*281f0*/  LDL R7, [R1+0x4] ;  /* 0x0000040001077983 */ /* 0x000ea20000100800 */
[----:B-1----:R-:W-:-:S04]  /*28200*/  IMAD.MOV.U32 R2, RZ, RZ, 0x8000 ;  /* 0x00008000ff027424 */ /* 0x002fc800078e00ff */
[----:B------:R3:W-:Y:S01]  /*28210*/  SYNCS.ARRIVE.TRANS64 RZ, [R3+URZ+0x30830], R2 ;  /* 0x0308300203ff79a7 */ /* 0x0007e2000800003f */
[----:B--2---:R-:W-:-:S13]  /*28220*/  LOP3.LUT P1, RZ, R7, 0x1, RZ, 0xc0, !PT ;  /* 0x0000000107ff7812 */ /* 0x004fda000782c0ff */
[----:B---3--:R-:W-:Y:S05]  /*28230*/  @!P1 BRA `(.L_x_2165) ;  /* 0x0000000000049947 */ /* 0x008fea0003800000 */
[----:B------:R-:W-:Y:S01]  /*28240*/  BPT.TRAP 0x1 ;  /* 0x000000040000795c */ /* 0x000fe20000300000 */
.L_x_2165:
[----:B------:R-:W-:Y:S05]  /*28250*/  BSYNC B2 ;  /* 0x0000000000027941 */ /* 0x000fea0003800000 */
.L_x_2164:
        /* <DEDUP_REMOVED lines=12> */
[----:B0-----:R-:W-:-:S08]  /*28320*/  VIADD R8, R7, 0x20400 ;  /* 0x0002040007087836 */ /* 0x001fd00000000000 */
.L_x_2166:
        /* <DEDUP_REMOVED lines=16> */
.L_x_2167:
        /* <DEDUP_REMOVED lines=16> */
.L_x_2168:
        /* <DEDUP_REMOVED lines=16> */
.L_x_2169:
        /* <DEDUP_REMOVED lines=18> */
.L_x_2329:
[----:B------:R-:W-:Y:S05]  /*28750*/  BSYNC B2 ;  /* 0x0000000000027941 */ /* 0x000fea0003800000 */
.L_x_2170:
        /* <DEDUP_REMOVED lines=10> */
.L_x_2172:
[----:B------:R-:W2:Y:S01]  /*28800*/  LDL R3, [R1+0x4] ;  /* 0x0000040001037983 */ /* 0x000ea20000100800 */
[----:B------:R-:W-:Y:S01]  /*28810*/  BSSY B2, `(.L_x_2173) ;  /* 0x0000004000027945 */ /* 0x000fe20003800000 */
[----:B--2---:R-:W-:-:S13]  /*28820*/  LOP3.LUT P0, RZ, R3, 0x8, RZ, 0xc0, !PT ;  /* 0x0000000803ff7812 */ /* 0x004fda000780c0ff */
[----:B------:R-:W-:Y:S05]  /*28830*/  @P0 BRA `(.L_x_2174) ;  /* 0x0000000000040947 */ /* 0x000fea0003800000 */
[----:B------:R-:W-:Y:S01]  /*28840*/  BPT.TRAP 0x1 ;  /* 0x000000040000795c */ /* 0x000fe20000300000 */
.L_x_2174:
[----:B------:R-:W-:Y:S05]  /*28850*/  BSYNC B2 ;  /* 0x0000000000027941 */ /* 0x000fea0003800000 */
.L_x_2173:
        /* <DEDUP_REMOVED lines=14> */
.L_x_2175:
        /* <DEDUP_REMOVED lines=15> */
.L_x_2176:
        /* <DEDUP_REMOVED lines=15> */
.L_x_2177:
        /* <DEDUP_REMOVED lines=15> */
.L_x_2178:
        /* <DEDUP_REMOVED lines=12> */
.L_x_2160:
[----:B------:R-:W-:Y:S05]  /*28cd0*/  BSYNC B1 ;  /* 0x0000000000017941 */ /* 0x000fea0003800000 */
.L_x_2159:
[----:B------:R-:W2:Y:S01]  /*28ce0*/  LDL R2, [R1+0x4] ;  /* 0x0000040001027983 */ /* 0x000ea20000100800 */
[----:B------:R-:W-:Y:S01]  /*28cf0*/  VIADD R3, R4, 0x1 ;  /* 0x0000000104037836 */ /* 0x000fe20000000000 */
[----:B------:R-:W-:Y:S01]  /*28d00*/  BSSY B1, `(.L_x_2179) ;  /* 0x00000da000017945 */ /* 0x000fe20003800000 */
[----:B0-----:R-:W-:-:S03]  /*28d10*/  VIADD R6, R0, 0xffffffff ;  /* 0xffffffff00067836 */ /* 0x001fc60000000000 */
        /* <DEDUP_REMOVED lines=32> */
.L_x_2181:
[----:B------:R-:W2:Y:S01]  /*28f20*/  LDL R2, [R1] ;  /* 0x0000000001027983 */ /* 0x000ea20000100800 */
[----:B------:R-:W-:Y:S01]  /*28f30*/  BSSY B2, `(.L_x_2182) ;  /* 0x0000005000027945 */ /* 0x000fe20003800000 */
[----:B--2---:R-:W-:Y:S01]  /*28f40*/  IMAD R3, R11, 0x8, R2 ;  /* 0x000000080b037824 */ /* 0x004fe200078e0202 */
[----:B------:R-:W-:-:S04]  /*28f50*/  SHF.L.U32 R2, R10, 0x1f, RZ ;  /* 0x0000001f0a027819 */ /* 0x000fc800000006ff */
[----:B------:R-:W2:Y:S02]  /*28f60*/  SYNCS.PHASECHK.TRANS64.TRYWAIT P0, [R3+URZ+0x30840], R2 ;  /* 0x03084002030075a7 */ /* 0x000ea4000800017f */
[----:B--2---:R-:W-:Y:S05]  /*28f70*/  @!P0 BRA `(.L_x_2183) ;  /* 0x0000004800108947 */ /* 0x004fea0003800000 */
.L_x_2330:
[----:B------:R-:W-:Y:S05]  /*28f80*/  BSYNC B2 ;  /* 0x0000000000027941 */ /* 0x000fea0003800000 */
.L_x_2182:
[----:B-1----:R-:W1:Y:S01]  /*28f90*/  S2R R8, SR_TID.X ;  /* 0x0000000000087919 */ /* 0x002e620000002100 */
[----:B------:R-:W-:Y:S01]  /*28fa0*/  BSSY B2, `(.L_x_2184) ;  /* 0x000000a000027945 */ /* 0x000fe20003800000 */
[----:B-1----:R-:W-:-:S04]  /*28fb0*/  LOP3.LUT R8, R8, 0x7f, RZ, 0xc0, !PT ;  /* 0x0000007f08087812 */ /* 0x002fc800078ec0ff */
[----:B------:R-:W-:-:S13]  /*28fc0*/  ISETP.NE.AND P0, PT, R8, RZ, PT ;  /* 0x000000ff0800720c */ /* 0x000fda0003f05270 */
[----:B------:R-:W-:Y:S05]  /*28fd0*/  @P0 BRA `(.L_x_2185) ;  /* 0x0000000000180947 */ /* 0x000fea0003800000 */
[----:B------:R-:W3:Y:S01]  /*28fe0*/  LDL R8, [R1+0x4] ;  /* 0x0000040001087983 */ /* 0x000ee20000100800 */
[----:B--2---:R-:W-:-:S04]  /*28ff0*/  IMAD.MOV.U32 R2, RZ, RZ, 0x8000 ;  /* 0x00008000ff027424 */ /* 0x004fc800078e00ff */
[----:B------:R1:W-:Y:S01]  /*29000*/  SYNCS.ARRIVE.TRANS64 RZ, [R3+URZ+0x30830], R2 ;  /* 0x0308300203ff79a7 */ /* 0x0003e2000800003f */
[----:B---3--:R-:W-:-:S13]  /*29010*/  LOP3.LUT P1, RZ, R8, 0x1, RZ, 0xc0, !PT ;  /* 0x0000000108ff7812 */ /* 0x008fda000782c0ff */
[----:B-1----:R-:W-:Y:S05]  /*29020*/  @!P1 BRA `(.L_x_2185) ;  /* 0x0000000000049947 */ /* 0x002fea0003800000 */
[----:B------:R-:W-:Y:S01]  /*29030*/  BPT.TRAP 0x1 ;  /* 0x000000040000795c */ /* 0x000fe20000300000 */
.L_x_2185:
[----:B------:R-:W-:Y:S05]  /*29040*/  BSYNC B2 ;  /* 0x0000000000027941 */ /* 0x000fea0003800000 */
.L_x_2184:
[----:B0-----:R-:W3:Y:S04]  /*29050*/  LDL R10, [R1] ;  /* 0x00000000010a7983 */ /* 0x001ee80000100800 */
        /* <DEDUP_REMOVED lines=13> */
.L_x_2186:
        /* <DEDUP_REMOVED lines=16> */
.L_x_2187:
        /* <DEDUP_REMOVED lines=16> */
.L_x_2188:
        /* <DEDUP_REMOVED lines=16> */
.L_x_2189:
        /* <DEDUP_REMOVED lines=10> */
[----:B------:R-:W2:Y:S01]  /*294d0*/  LDL R14, [R1] ;  /* 0x00000000010e7983 */ /* 0x000ea20000100800 */
[----:B------:R-:W-:Y:S01]  /*294e0*/  SHF.L.U32 R5, R5, 0x1f, RZ ;  /* 0x0000001f05057819 */ /* 0x000fe200000006ff */
[----:B------:R-:W-:Y:S01]  /*294f0*/  BSSY B2, `(.L_x_2190) ;  /* 0x0000004000027945 */ /* 0x000fe20003800000 */
[----:B--2---:R-:W-:-:S04]  /*29500*/  IMAD R2, R4, 0x8, R14 ;  /* 0x0000000804027824 */ /* 0x004fc800078e020e */
[----:B------:R-:W0:Y:S02]  /*29510*/  SYNCS.PHASECHK.TRANS64.TRYWAIT P0, [R2+URZ+0x30860], R5 ;  /* 0x03086005020075a7 */ /* 0x000e24000800017f */
[----:B0-----:R-:W-:Y:S05]  /*29520*/  @!P0 BRA `(.L_x_2191) ;  /* 0x0000004000b88947 */ /* 0x001fea0003800000 */
.L_x_2331:
[----:B------:R-:W-:Y:S05]  /*29530*/  BSYNC B2 ;  /* 0x0000000000027941 */ /* 0x000fea0003800000 */
.L_x_2190:
[----:B------:R-:W2:Y:S01]  /*29540*/  LDL R8, [R1+0x40] ;  /* 0x0000400001087983 */ /* 0x000ea20000100800 */
[----:B------:R-:W1:Y:S02]  /*29550*/  S2R R3, SR_TID.X ;  /* 0x0000000000037919 */ /* 0x000e640000002100 */
[----:B-1----:R-:W-:-:S04]  /*29560*/  LOP3.LUT R3, R3, 0x7f, RZ, 0xc0, !PT ;  /* 0x0000007f03037812 */ /* 0x002fc800078ec0ff */
[----:B------:R-:W-:-:S13]  /*29570*/  ISETP.NE.AND P0, PT, R3, RZ, PT ;  /* 0x000000ff0300720c */ /* 0x000fda0003f05270 */
[----:B------:R-:W-:-:S04]  /*29580*/  @!P0 IMAD.MOV.U32 R3, RZ, RZ, 0x8000 ;  /* 0x00008000ff038424 */ /* 0x000fc800078e00ff */
[----:B------:R2:W-:Y:S02]  /*29590*/  @!P0 SYNCS.ARRIVE.TRANS64 RZ, [R2+URZ+0x30850], R3 ;  /* 0x0308500302ff89a7 */ /* 0x0005e4000800003f */
[----:B--2---:R-:W-:-:S04]  /*295a0*/  PRMT R3, R8, 0x9910, RZ ;  /* 0x0000991008037816 */ /* 0x004fc800000000ff */
[----:B------:R-:W-:-:S13]  /*295b0*/  ISETP.NE.AND P0, PT, R3, 0x2, PT ;  /* 0x000000020300780c */ /* 0x000fda0003f05270 */
[----:B------:R-:W-:Y:S05]  /*295c0*/  @P0 BRA `(.L_x_2192) ;  /* 0x0000000000040947 */ /* 0x000fea0003800000 */
[----:B------:R-:W-:Y:S01]  /*295d0*/  BPT.TRAP 0x1 ;  /* 0x000000040000795c */ /* 0x000fe20000300000 */
.L_x_2192:
[----:B------:R-:W2:Y:S01]  /*295e0*/  LDL R3, [R1+0x4] ;  /* 0x0000040001037983 */ /* 0x000ea20000100800 */
[----:B------:R-:W-:Y:S01]  /*295f0*/  BSSY B2, `(.L_x_2193) ;  /* 0x0000004000027945 */ /* 0x000fe20003800000 */
[----:B--2---:R-:W-:-:S13]  /*29600*/  LOP3.LUT P0, RZ, R3, 0x8, RZ, 0xc0, !PT ;  /* 0x0000000803ff7812 */ /* 0x004fda000780c0ff */
[----:B------:R-:W-:Y:S05]  /*29610*/  @P0 BRA `(.L_x_2194) ;  /* 0x0000000000040947 */ /* 0x000fea0003800000 */
[----:B------:R-:W-:Y:S01]  /*29620*/  BPT.TRAP 0x1 ;  /* 0x000000040000795c */ /* 0x000fe20000300000 */
.L_x_2194:
[----:B------:R-:W-:Y:S05]  /*29630*/  BSYNC B2 ;  /* 0x0000000000027941 */ /* 0x000fea0003800000 */
.L_x_2193:
[----:B------:R-:W2:Y:S04]  /*29640*/  LDL R8, [R1] ;  /* 0x0000000001087983 */ /* 0x000ea80000100800 */
[----:B0-----:R-:W3:Y:S04]  /*29650*/  LDL R5, [R1+0x18] ;  /* 0x0000180001057983 */ /* 0x001ee80000100800 */
        /* <DEDUP_REMOVED lines=11> */
.L_x_2195:
        /* <DEDUP_REMOVED lines=15> */
.L_x_2196:
        /* <DEDUP_REMOVED lines=15> */
.L_x_2197:
        /* <DEDUP_REMOVED lines=15> */
.L_x_2198:
        /* <DEDUP_REMOVED lines=12> */
.L_x_2180:
[----:B------:R-:W-:Y:S05]  /*29aa0*/  BSYNC B1 ;  /* 0x0000000000017941 */ /* 0x000fea0003800000 */
.L_x_2179:
[----:B------:R-:W2:Y:S01]  /*29ab0*/  LDL R2, [R1+0x30] ;  /* 0x0000300001027983 */ /* 0x000ea20000100800 */
[----:B------:R-:W-:Y:S01]  /*29ac0*/  VIADD R0, R0, 0xfffffffe ;  /* 0xfffffffe00007836 */ /* 0x000fe20000000000 */
[----:B--2---:R-:W-:-:S13]  /*29ad0*/  ISETP.GT.AND P0, PT, R6, R2, PT ;  /* 0x000000020600720c */ /* 0x004fda0003f04270 */
[----:B------:R-:W-:Y:S05]  /*29ae0*/  @P0 BRA `(.L_x_2199) ;  /* 0xffffffe400000947 */ /* 0x000fea000383ffff */
.L_x_2136:
[----:B------:R-:W-:Y:S05]  /*29af0*/  BSYNC B0 ;  /* 0x0000000000007941 */ /* 0x000fea0003800000 */
.L_x_2135:
[----:B------:R-:W3:Y:S01]  /*29b00*/  S2R R2, SR_TID.X ;  /* 0x0000000000027919 */ /* 0x000ee20000002100 */
[----:B------:R-:W-:Y:S01]  /*29b10*/  BSSY B0, `(.L_x_2200) ;  /* 0x0000010000007945 */ /* 0x000fe20003800000 */
[----:B---3--:R-:W-:-:S04]  /*29b20*/  LOP3.LUT R2, R2, 0x7f, RZ, 0xc0, !PT ;  /* 0x0000007f02027812 */ /* 0x008fc800078ec0ff */
[----:B------:R-:W-:-:S13]  /*29b30*/  ISETP.NE.AND P0, PT, R2, RZ, PT ;  /* 0x000000ff0200720c */ /* 0x000fda0003f05270 */
[----:B------:R-:W-:Y:S05]  /*29b40*/  @P0 BRA `(.L_x_2201) ;  /* 0x0000000000300947 */ /* 0x000fea0003800000 */
[----:B------:R-:W3:Y:S01]  /*29b50*/  S2R R2, SR_LANEID ;  /* 0x0000000000027919 */ /* 0x000ee20000000000 */
[----:B------:R-:W-:Y:S01]  /*29b60*/  VOTEU.ANY UR4, UPT, PT ;  /* 0x0000000000047886 */ /* 0x000fe200038e0100 */
[----:B--2---:R-:W2:Y:S01]  /*29b70*/  LDC.64 R4, c[0x0][0xc60] ;  /* 0x00031800ff047b82 */ /* 0x004ea20000000a00 */
[----:B------:R-:W3:Y:S02]  /*29b80*/  FLO.U32 R0, UR4 ;  /* 0x0000000400007d00 */ /* 0x000ee400080e0000 */
[----:B---3--:R-:W-:-:S06]  /*29b90*/  ISETP.EQ.U32.AND P0, PT, R0, R2, PT ;  /* 0x000000020000720c */ /* 0x008fcc0003f02070 */
[----:B------:R-:W2:Y:S07]  /*29ba0*/  POPC R2, UR4 ;  /* 0x0000000400027d09 */ /* 0x000eae0008000000 */
[----:B--2---:R-:W2:Y:S04]  /*29bb0*/  @P0 ATOMG.E.ADD.STRONG.GPU PT, R2, desc[UR60][R4.64], R2 ;  /* 0x00000002040209a8 */ /* 0x004ea800081ee1fc */
[----:B--2---:R2:W3:Y:S02]  /*29bc0*/  SHFL.IDX PT, R2, R2, R0, 0x1f ;  /* 0x00001f0002027589 */ /* 0x0044e400000e0000 */
[----:B--2---:R-:W2:Y:S02]  /*29bd0*/  S2R R0, SR_LTMASK ;  /* 0x0000000000007919 */ /* 0x004ea40000003900 */
[----:B--2---:R-:W-:-:S06]  /*29be0*/  LOP3.LUT R0, R0, UR4, RZ, 0xc0, !PT ;  /* 0x0000000400007c12 */ /* 0x004fcc000f8ec0ff */
[----:B------:R-:W3:Y:S02]  /*29bf0*/  POPC R0, R0 ;  /* 0x0000000000007309 */ /* 0x000ee40000000000 */
[----:B---3--:R-:W-:-:S07]  /*29c00*/  IADD3 R16, R2, UR36, R0 ;  /* 0x0000002402107c10 */ /* 0x008fce000fffe000 */
.L_x_2201:
[----:B------:R-:W-:Y:S05]  /*29c10*/  BSYNC B0 ;  /* 0x0000000000007941 */ /* 0x000fea0003800000 */
.L_x_2200:
        /* <DEDUP_REMOVED lines=8> */
[----:B---3--:R-:W-:Y:S01]  /*29ca0*/  IMAD R0, R0, 0x8, R3 ;  /* 0x0000000800007824 */ /* 0x008fe200078e0203 */
[----:B----4-:R-:W-:-:S04]  /*29cb0*/  SHF.L.U32 R2, R2, 0x1f, RZ ;  /* 0x0000001f02027819 */ /* 0x010fc800000006ff */
[----:B------:R-:W3:Y:S02]  /*29cc0*/  SYNCS.PHASECHK.TRANS64.TRYWAIT P0, [R0+URZ+0x30860], R2 ;  /* 0x03086002000075a7 */ /* 0x000ee4000800017f */
[----:B---3--:R-:W-:Y:S05]  /*29cd0*/  @!P0 BRA `(.L_x_2205) ;  /* 0x0000003800e08947 */ /* 0x008fea0003800000 */
.L_x_2332:
[----:B------:R-:W-:Y:S05]  /*29ce0*/  BSYNC B1 ;  /* 0x0000000000017941 */ /* 0x000fea0003800000 */
.L_x_2204:
[----:B------:R-:W4:Y:S01]  /*29cf0*/  LDL R3, [R1+0x40] ;  /* 0x0000400001037983 */ /* 0x000f220000100800 */
[----:B------:R-:W0:Y:S02]  /*29d00*/  S2R R4, SR_TID.X ;  /* 0x0000000000047919 */ /* 0x000e240000002100 */
[----:B0-----:R-:W-:-:S04]  /*29d10*/  LOP3.LUT R4, R4, 0x7f, RZ, 0xc0, !PT ;  /* 0x0000007f04047812 */ /* 0x001fc800078ec0ff */
[----:B------:R-:W-:-:S13]  /*29d20*/  ISETP.NE.AND P0, PT, R4, RZ, PT ;  /* 0x000000ff0400720c */ /* 0x000fda0003f05270 */
[----:B---3--:R-:W-:-:S04]  /*29d30*/  @!P0 IMAD.MOV.U32 R2, RZ, RZ, 0x8000 ;  /* 0x00008000ff028424 */ /* 0x008fc800078e00ff */
[----:B------:R4:W-:Y:S02]  /*29d40*/  @!P0 SYNCS.ARRIVE.TRANS64 RZ, [R0+URZ+0x30850], R2 ;  /* 0x0308500200ff89a7 */ /* 0x0009e4000800003f */
[----:B----4-:R-:W-:-:S04]  /*29d50*/  PRMT R2, R3, 0x9910, RZ ;  /* 0x0000991003027816 */ /* 0x010fc800000000ff */
[----:B------:R-:W-:-:S13]  /*29d60*/  ISETP.NE.AND P0, PT, R2, 0x2, PT ;  /* 0x000000020200780c */ /* 0x000fda0003f05270 */
[----:B------:R-:W-:Y:S05]  /*29d70*/  @P0 BRA `(.L_x_2206) ;  /* 0x0000000000040947 */ /* 0x000fea0003800000 */
[----:B------:R-:W-:Y:S01]  /*29d80*/  BPT.TRAP 0x1 ;  /* 0x000000040000795c */ /* 0x000fe20000300000 */
.L_x_2206:
[----:B------:R-:W3:Y:S01]  /*29d90*/  LDL R2, [R1+0x4] ;  /* 0x0000040001027983 */ /* 0x000ee20000100800 */
[----:B------:R-:W-:Y:S01]  /*29da0*/  BSSY B1, `(.L_x_2207) ;  /* 0x0000004000017945 */ /* 0x000fe20003800000 */
[----:B---3--:R-:W-:-:S13]  /*29db0*/  LOP3.LUT P0, RZ, R2, 0x8, RZ, 0xc0, !PT ;  /* 0x0000000802ff7812 */ /* 0x008fda000780c0ff */
[----:B------:R-:W-:Y:S05]  /*29dc0*/  @P0 BRA `(.L_x_2208) ;  /* 0x0000000000040947 */ /* 0x000fea0003800000 */
[----:B------:R-:W-:Y:S01]  /*29dd0*/  BPT.TRAP 0x1 ;  /* 0x000000040000795c */ /* 0x000fe20000300000 */
.L_x_2208:
[----:B------:R-:W-:Y:S05]  /*29de0*/  BSYNC B1 ;  /* 0x0000000000017941 */ /* 0x000fea0003800000 */
.L_x_2207:
[----:B--2---:R-:W2:Y:S04]  /*29df0*/  LDL.LU R5, [R1+0x18] ;  /* 0x0000180001057983 */ /* 0x004ea80000300800 */
[----:B------:R-:W2:Y:S04]  /*29e00*/  LDL.LU R3, [R1+0xc] ;  /* 0x00000c0001037983 */ /* 0x000ea80000300800 */
[----:B------:R-:W3:Y:S04]  /*29e10*/  LDL R4, [R1] ;  /* 0x0000000001047983 */ /* 0x000ee80000100800 */
        /* <DEDUP_REMOVED lines=9> */
[----:B---3--:R-:W-:-:S04]  /*29eb0*/  IMAD R2, R2, 0x8000, R4 ;  /* 0x0000800002027824 */ /* 0x008fc800078e0204 */
[----:B------:R-:W-:-:S07]  /*29ec0*/  VIADD R4, R2, 0x400 ;  /* 0x0000040002047836 */ /* 0x000fce0000000000 */
.L_x_2209:
        /* <DEDUP_REMOVED lines=15> */
.L_x_2210:
        /* <DEDUP_REMOVED lines=15> */
.L_x_2211:
        /* <DEDUP_REMOVED lines=15> */
.L_x_2212:
        /* <DEDUP_REMOVED lines=10> */
.L_x_2203:
[----:B------:R-:W-:Y:S05]  /*2a240*/  BSYNC B0 ;  /* 0x0000000000007941 */ /* 0x000fea0003800000 */
.L_x_2202:
[----:B--2---:R-:W2:Y:S04]  /*2a250*/  LDL.LU R5, [R1+0x8] ;  /* 0x0000080001057983 */ /* 0x004ea80000300800 */
        /* <DEDUP_REMOVED lines=8> */
.L_x_2115:
[----:B------:R-:W-:Y:S05]  /*2a2e0*/  BSYNC B7 ;  /* 0x0000000000077941 */ /* 0x000fea0003800000 */
.L_x_2113:
[----:B01----:R-:W3:Y:S02]  /*2a2f0*/  LDL R7, [R1+0x4] ;  /* 0x0000040001077983 */ /* 0x003ee40000100800 */
[----:B---3--:R-:W-:-:S13]  /*2a300*/  LOP3.LUT P0, RZ, R7, 0x10, RZ, 0xc0, !PT ;  /* 0x0000001007ff7812 */ /* 0x008fda000780c0ff */
[----:B------:R-:W-:Y:S05]  /*2a310*/  @!P0 BRA `(.L_x_2213) ;  /* 0x0000000000288947 */ /* 0x000fea0003800000 */
[----:B------:R-:W-:Y:S05]  /*2a320*/  WARPSYNC.ALL ;  /* 0x0000000000007948 */ /* 0x000fea0003800000 */
[----:B------:R-:W0:Y:S08]  /*2a330*/  S2UR UR5, SR_CgaCtaId ;  /* 0x00000000000579c3 */ /* 0x000e300000008800 */
[----:B------:R-:W-:Y:S06]  /*2a340*/  BAR.SYNC.DEFER_BLOCKING 0x5, 0x180 ;  /* 0x0146000000007b1d */ /* 0x000fec0000010000 */
[----:B------:R-:W-:-:S02]  /*2a350*/  UMOV UR4, 0x400 ;  /* 0x0000040000047882 */ /* 0x000fc40000000000 */
[----:B0-----:R-:W-:-:S06]  /*2a360*/  ULEA UR4, UR5, UR4, 0x18 ;  /* 0x0000000405047291 */ /* 0x001fcc000f8ec03f */
[----:B--2---:R-:W-:-:S05]  /*2a370*/  IMAD.U32 R0, RZ, RZ, UR4 ;  /* 0x00000004ff007e24 */ /* 0x004fca000f8e00ff */
[----:B------:R0:W1:Y:S04]  /*2a380*/  LDS.128 R16, [R0+0x308d0] ;  /* 0x0308d00000107984 */ /* 0x0000680000000c00 */
[----:B------:R0:W-:Y:S01]  /*2a390*/  STL [R1], R0 ;  /* 0x0000000001007387 */ /* 0x0001e20000100800 */
[----:B------:R-:W-:Y:S06]  /*2a3a0*/  BAR.ARV 0x4, 0x180 ;  /* 0x0106000000007b1d */ /* 0x000fec0000002000 */
[----:B------:R-:W-:Y:S05]  /*2a3b0*/  BRA `(.L_x_2214) ;  /* 0x0000000800d87947 */ /* 0x000fea0003800000 */
.L_x_2213:
[----:B------:R-:W3:Y:S01]  /*2a3c0*/  LDL R6, [R1+0x2c] ;  /* 0x00002c0001067983 */ /* 0x000ee20000100800 */
[----:B------:R-:W-:Y:S01]  /*2a3d0*/  UMOV UR4, 0xffffffff ;  /* 0xffffffff00047882 */ /* 0x000fe20000000000 */
[----:B---3--:R-:W-:Y:S02]  /*2a3e0*/  ISETP.NE.AND P5, PT, R6, 0x1f, PT ;  /* 0x0000001f0600780c */ /* 0x008fe40003fa5270 */
[----:B------:R-:W-:Y:S11]  /*2a3f0*/  BRA.DIV UR4, `(.L_x_2215) ;  /* 0x00000036042c7947 */ /* 0x000ff6000b800000 */
[----:B--2---:R-:W-:Y:S01]  /*2a400*/  IMAD.IADD R0, R19, 0x1, R6 ;  /* 0x0000000113007824 */ /* 0x004fe200078e0206 */
[----:B------:R-:W-:Y:S01]  /*2a410*/  ULDC UR4, c[0x0][0xc3c] ;  /* 0x00030f0000047ab9 */ /* 0x000fe20000000800 */
[----:B------:R-:W-:-:S03]  /*2a420*/  LOP3.LUT P4, RZ, R7, 0x1, RZ, 0xc0, !PT ;  /* 0x0000000107ff7812 */ /* 0x000fc6000788c0ff */
[----:B------:R-:W-:-:S13]  /*2a430*/  ISETP.GE.OR P0, PT, R0, UR4, !P5 ;  /* 0x0000000400007c0c */ /* 0x000fda000ef06670 */
[----:B------:R-:W0:Y:S02]  /*2a440*/  @!P0 LDC.64 R2, c[0x0][0xc80] ;  /* 0x00032000ff028b82 */ /* 0x000e240000000a00 */
        /* <DEDUP_REMOVED lines=26> */
.L_x_2342:
[----:B------:R-:W-:Y:S02]  /*2a5f0*/  ULDC UR4, c[0x0][0xc38] ;  /* 0x00030e0000047ab9 */ /* 0x000fe40000000800 */
[----:B------:R-:W-:-:S04]  /*2a600*/  IMAD.U32 R4, RZ, RZ, UR4 ;  /* 0x00000004ff047e24 */ /* 0x000fc8000f8e00ff */
[----:B-1----:R-:W-:-:S04]  /*2a610*/  IMAD R16, R16, R4, RZ ;  /* 0x0000000410107224 */ /* 0x002fc800078e02ff */
[----:B------:R-:W-:-:S05]  /*2a620*/  IMAD.IADD R5, R5, 0x1, R16 ;  /* 0x0000000105057824 */ /* 0x000fca00078e0210 */
[----:B------:R-:W-:-:S13]  /*2a630*/  ISETP.GT.AND P4, PT, R5, R0, PT ;  /* 0x000000000500720c */ /* 0x000fda0003f84270 */
[----:B------:R-:W-:Y:S05]  /*2a640*/  @P4 BRA `(.L_x_2216) ;  /* 0x0000000000a04947 */ /* 0x000fea0003800000 */
.L_x_2221:
[----:B------:R-:W1:Y:S01]  /*2a650*/  LDC R2, c[0x0][0xc3c] ;  /* 0x00030f00ff027b82 */ /* 0x000e620000000800 */
[----:B------:R-:W-:-:S05]  /*2a660*/  VIADD R19, R19, 0x1f ;  /* 0x0000001f13137836 */ /* 0x000fca0000000000 */
[----:B-1----:R-:W-:-:S13]  /*2a670*/  ISETP.GE.AND P4, PT, R19, R2, PT ;  /* 0x000000021300720c */ /* 0x002fda0003f86270 */
[----:B------:R-:W-:Y:S05]  /*2a680*/  @P4 BRA `(.L_x_2217) ;  /* 0x0000000400dc4947 */ /* 0x000fea0003800000 */
[----:B0-----:R-:W2:Y:S01]  /*2a690*/  LDL R3, [R1+0x2c] ;  /* 0x00002c0001037983 */ /* 0x001ea20000100800 */
[----:B------:R-:W-:Y:S01]  /*2a6a0*/  BSSY B0, `(.L_x_2218) ;  /* 0x0000008000007945 */ /* 0x000fe20003800000 */
[----:B--2---:R-:W-:-:S05]  /*2a6b0*/  IMAD.IADD R4, R19, 0x1, R3 ;  /* 0x0000000113047824 */ /* 0x004fca00078e0203 */
[----:B------:R-:W-:Y:S01]  /*2a6c0*/  ISETP.GE.OR P4, PT, R4, R2, !P5 ;  /* 0x000000020400720c */ /* 0x000fe20006f86670 */
[----:B------:R-:W-:-:S12]  /*2a6d0*/  IMAD.MOV.U32 R2, RZ, RZ, RZ ;  /* 0x000000ffff027224 */ /* 0x000fd800078e00ff */
[----:B------:R-:W-:Y:S05]  /*2a6e0*/  @P4 BRA `(.L_x_2219) ;  /* 0x00000000000c4947 */ /* 0x000fea0003800000 */
[----:B------:R-:W0:Y:S02]  /*2a6f0*/  LDC.64 R2, c[0x0][0xc80] ;  /* 0x00032000ff027b82 */ /* 0x000e240000000a00 */
[----:B0-----:R-:W-:-:S06]  /*2a700*/  IMAD.WIDE R2, R4, 0x4, R2 ;  /* 0x0000000404027825 */ /* 0x001fcc00078e0202 */
[----:B------:R0:W5:Y:S02]  /*2a710*/  LDG.E R2, desc[UR60][R2.64] ;  /* 0x0000003c02027981 */ /* 0x000164000c1e1900 */
.L_x_2219:
[----:B------:R-:W-:Y:S05]  /*2a720*/  BSYNC B0 ;  /* 0x0000000000007941 */ /* 0x000fea0003800000 */
.L_x_2218:
[----:B------:R-:W-:-:S03]  /*2a730*/  UMOV UR4, 0xffffffff ;  /* 0xffffffff00047882 */ /* 0x000fc60000000000 */
[----:B------:R-:W-:Y:S05]  /*2a740*/  BRA.DIV UR4, `(.L_x_2220) ;  /* 0x0000003604947947 */ /* 0x000fea000b800000 */
[----:B------:R-:W2:Y:S04]  /*2a750*/  LDL R4, [R1+0x4] ;  /* 0x0000040001047983 */ /* 0x000ea80000100800 */
[----:B0----5:R-:W0:Y:S01]  /*2a760*/  SHFL.UP PT, R3, R2, 0x1, RZ ;  /* 0x0420000002037989 */ /* 0x021e2200000e00ff */
[----:B--2---:R-:W-:-:S04]  /*2a770*/  LOP3.LUT P4, RZ, R4, 0x1, RZ, 0xc0, !PT ;  /* 0x0000000104ff7812 */ /* 0x004fc8000788c0ff */
        /* <DEDUP_REMOVED lines=15> */
.L_x_2350:
[----:B------:R-:W-:Y:S02]  /*2a870*/  ULDC UR4, c[0x0][0xc38] ;  /* 0x00030e0000047ab9 */ /* 0x000fe40000000800 */
[----:B------:R-:W-:-:S04]  /*2a880*/  IMAD.U32 R4, RZ, RZ, UR4 ;  /* 0x00000004ff047e24 */ /* 0x000fc8000f8e00ff */
[----:B-1----:R-:W-:-:S04]  /*2a890*/  IMAD R16, R16, R4, RZ ;  /* 0x0000000410107224 */ /* 0x002fc800078e02ff */
[----:B------:R-:W-:-:S05]  /*2a8a0*/  IMAD.IADD R5, R16, 0x1, R5 ;  /* 0x0000000110057824 */ /* 0x000fca00078e0205 */
[----:B------:R-:W-:-:S13]  /*2a8b0*/  ISETP.GT.AND P4, PT, R5, R0, PT ;  /* 0x000000000500720c */ /* 0x000fda0003f84270 */
[----:B------:R-:W-:Y:S05]  /*2a8c0*/  @!P4 BRA `(.L_x_2221) ;  /* 0xfffffffc0060c947 */ /* 0x000fea000383ffff */
.L_x_2216:
        /* <DEDUP_REMOVED lines=8> */
.L_x_2354:
[----:B------:R-:W-:Y:S01]  /*2a950*/  ISETP.NE.AND P0, PT, R5, RZ, PT ;  /* 0x000000ff0500720c */ /* 0x000fe20003f05270 */
[----:B------:R-:W-:-:S12]  /*2a960*/  IMAD.MOV.U32 R7, RZ, RZ, RZ ;  /* 0x000000ffff077224 */ /* 0x000fd800078e00ff */
[----:B------:R-:W-:Y:S05]  /*2a970*/  @!P0 BRA `(.L_x_2223) ;  /* 0x0000000000148947 */ /* 0x000fea0003800000 */
[----:B------:R-:W-:Y:S01]  /*2a980*/  UMOV UR4, 0xffffffff ;  /* 0xffffffff00047882 */ /* 0x000fe20000000000 */
[----:B------:R-:W-:Y:S02]  /*2a990*/  VIADD R12, R6, 0xffffffff ;  /* 0xffffffff060c7836 */ /* 0x000fe40000000000 */
[----:B------:R-:W-:Y:S05]  /*2a9a0*/  BRA.DIV UR4, `(.L_x_2224) ;  /* 0x0000003a04247947 */ /* 0x000fea000b800000 */
[----:B0-----:R0:W3:Y:S02]  /*2a9b0*/  SHFL.IDX PT, R3, R3, R12, 0x1f ;  /* 0x00001f0c03037589 */ /* 0x0010e400000e0000 */
.L_x_2357:
[----:B---3--:R-:W-:-:S07]  /*2a9c0*/  IMAD.MOV.U32 R7, RZ, RZ, R3 ;  /* 0x000000ffff077224 */ /* 0x008fce00078e0003 */
.L_x_2223:
[----:B01----:R-:W0:Y:S01]  /*2a9d0*/  LDC.64 R2, c[0x0][0xc90] ;  /* 0x00032400ff027b82 */ /* 0x003e220000000a00 */
[----:B------:R-:W-:-:S04]  /*2a9e0*/  IMAD.IADD R19, R6, 0x1, R19 ;  /* 0x0000000106137824 */ /* 0x000fc800078e0213 */
[----:B0-----:R-:W-:-:S05]  /*2a9f0*/  IMAD.WIDE R2, R19, 0x4, R2 ;  /* 0x0000000413027825 */ /* 0x001fca00078e0202 */
[----:B------:R-:W2:Y:S01]  /*2aa00*/  LDG.E R6, desc[UR60][R2.64] ;  /* 0x0000003c02067981 */ /* 0x000ea2000c1e1900 */
[----:B------:R-:W-:-:S04]  /*2aa10*/  IMAD R16, R7, R4, R16 ;  /* 0x0000000407107224 */ /* 0x000fc800078e0210 */
[----:B------:R-:W-:Y:S02]  /*2aa20*/  IMAD.IADD R0, R0, 0x1, -R16 ;  /* 0x0000000100007824 */ /* 0x000fe400078e0a10 */
[----:B--2---:R-:W-:-:S05]  /*2aa30*/  IMAD R5, R17, R6, RZ ;  /* 0x0000000611057224 */ /* 0x004fca00078e02ff */
[----:B-----5:R-:W-:-:S04]  /*2aa40*/  IABS R8, R5 ;  /* 0x0000000500087213 */ /* 0x020fc80000000000 */
        /* <DEDUP_REMOVED lines=59> */
.L_x_2217:
[----:B------:R-:W-:Y:S01]  /*2ae00*/  UMOV UR4, URZ ;  /* 0x0000003f00047c82 */ /* 0x000fe20008000000 */
[----:B------:R-:W-:Y:S01]  /*2ae10*/  UMOV UR5, URZ ;  /* 0x0000003f00057c82 */ /* 0x000fe20008000000 */
[----:B------:R-:W-:Y:S01]  /*2ae20*/  ULDC UR6, c[0x0][0xc3c] ;  /* 0x00030f0000067ab9 */ /* 0x000fe20000000800 */
[----:B------:R-:W-:Y:S02]  /*2ae30*/  IMAD.MOV.U32 R16, RZ, RZ, R0 ;  /* 0x000000ffff107224 */ /* 0x000fe400078e0000 */
[----:B------:R-:W-:Y:S02]  /*2ae40*/  IMAD.U32 R17, RZ, RZ, UR4 ;  /* 0x00000004ff117e24 */ /* 0x000fe4000f8e00ff */
[----:B------:R-:W-:Y:S02]  /*2ae50*/  IMAD.U32 R18, RZ, RZ, UR5 ;  /* 0x00000005ff127e24 */ /* 0x000fe4000f8e00ff */
[----:B------:R-:W-:-:S07]  /*2ae60*/  IMAD.U32 R19, RZ, RZ, UR6 ;  /* 0x00000006ff137e24 */ /* 0x000fce000f8e00ff */
.L_x_2225:
[----:B------:R-:W2:Y:S04]  /*2ae70*/  LDL R0, [R1+0x2c] ;  /* 0x00002c0001007983 */ /* 0x000ea80000100800 */
[----:B0-----:R3:W4:Y:S01]  /*2ae80*/  LDL R3, [R1] ;  /* 0x0000000001037983 */ /* 0x0017220000100800 */
[----:B------:R-:W-:Y:S05]  /*2ae90*/  WARPSYNC.ALL ;  /* 0x0000000000007948 */ /* 0x000fea0003800000 */
[----:B------:R-:W-:Y:S01]  /*2aea0*/  BAR.SYNC.DEFER_BLOCKING 0x4, 0x180 ;  /* 0x0106000000007b1d */ /* 0x000fe20000010000 */
[----:B--2---:R-:W-:-:S13]  /*2aeb0*/  ISETP.NE.AND P0, PT, R0, RZ, PT ;  /* 0x000000ff0000720c */ /* 0x004fda0003f05270 */
[----:B------:R-:W4:Y:S01]  /*2aec0*/  @!P0 S2R R0, SR_CgaCtaId ;  /* 0x0000000000008919 */ /* 0x000f220000008800 */
[----:B------:R-:W-:-:S04]  /*2aed0*/  @!P0 MOV R2, 0x400 ;  /* 0x0000040000028802 */ /* 0x000fc80000000f00 */
[----:B----4-:R-:W-:-:S05]  /*2aee0*/  @!P0 LEA R3, R0, R2, 0x18 ;  /* 0x0000000200038211 */ /* 0x010fca00078ec0ff */
[----:B------:R3:W-:Y:S04]  /*2aef0*/  @!P0 STS.128 [R3+0x308d0], R16 ;  /* 0x0308d01003008388 */ /* 0x0007e80000000c00 */
[----:B------:R3:W-:Y:S01]  /*2af00*/  @!P0 STL [R1], R3 ;  /* 0x0000000301008387 */ /* 0x0007e20000100800 */
[----:B------:R-:W-:Y:S06]  /*2af10*/  BAR.ARV 0x5, 0x180 ;  /* 0x0146000000007b1d */ /* 0x000fec0000002000 */
.L_x_2214:
[----:B------:R-:W-:Y:S02]  /*2af20*/  ULDC UR4, c[0x0][0xc3c] ;  /* 0x00030f0000047ab9 */ /* 0x000fe40000000800 */
[----:B-1----:R-:W-:-:S13]  /*2af30*/  ISETP.GE.AND P0, PT, R19, UR4, PT ;  /* 0x0000000413007c0c */ /* 0x002fda000bf06270 */
[----:B------:R-:W-:Y:S05]  /*2af40*/  @!P0 BRA `(.L_x_2226) ;  /* 0xffffff7c007c8947 */ /* 0x000fea000383ffff */
[----:B------:R-:W-:Y:S05]  /*2af50*/  BSYNC B8 ;  /* 0x0000000000087941 */ /* 0x000fea0003800000 */
.L_x_2049:
[----:B0-----:R-:W2:Y:S01]  /*2af60*/  LDL.LU R0, [R1+0x54] ;  /* 0x0000540001007983 */ /* 0x001ea20000300800 */
[----:B------:R-:W-:Y:S01]  /*2af70*/  BSSY B0, `(.L_x_2227) ;  /* 0x000000b000007945 */ /* 0x000fe20003800000 */
[----:B------:R-:W0:Y:S01]  /*2af80*/  S2R R5, SR_CgaCtaId ;  /* 0x0000000000057919 */ /* 0x000e220000008800 */
[----:B--2---:R-:W-:-:S05]  /*2af90*/  VIADD R0, R0, 0x1 ;  /* 0x0000000100007836 */ /* 0x004fca0000000000 */
[----:B------:R-:W-:-:S04]  /*2afa0*/  LEA.HI R2, R0, R0, RZ, 0x1 ;  /* 0x0000000000027211 */ /* 0x000fc800078f08ff */
[----:B---3--:R-:W-:-:S05]  /*2afb0*/  LOP3.LUT R3, R2, 0xfffffffe, RZ, 0xc0, !PT ;  /* 0xfffffffe02037812 */ /* 0x008fca00078ec0ff */
[----:B------:R-:W-:Y:S01]  /*2afc0*/  IMAD.IADD R3, R0, 0x1, -R3 ;  /* 0x0000000100037824 */ /* 0x000fe200078e0a03 */
[----:B------:R-:W-:-:S04]  /*2afd0*/  MOV R0, 0x400 ;  /* 0x0000040000007802 */ /* 0x000fc80000000f00 */
[----:B0-----:R-:W-:Y:S02]  /*2afe0*/  LEA R0, R5, R0, 0x18 ;  /* 0x0000000005007211 */ /* 0x001fe400078ec0ff */
[----:B------:R-:W-:-:S04]  /*2aff0*/  SHF.L.U32 R3, R3, 0x1f, RZ ;  /* 0x0000001f03037819 */ /* 0x000fc800000006ff */
[----:B------:R-:W0:Y:S02]  /*2b000*/  SYNCS.PHASECHK.TRANS64.TRYWAIT P0, [R0+URZ+0x30820], R3 ;  /* 0x03082003000075a7 */ /* 0x000e24000800017f */
[----:B0-----:R-:W-:Y:S05]  /*2b010*/  @!P0 BRA `(.L_x_2228) ;  /* 0x0000003000b08947 */ /* 0x001fea0003800000 */
.L_x_2358:
[----:B------:R-:W-:Y:S05]  /*2b020*/  BSYNC B0 ;  /* 0x0000000000007941 */ /* 0x000fea0003800000 */
.L_x_2227:
[----:B------:R-:W-:-:S03]  /*2b030*/  UMOV UR4, 0xffffffff ;  /* 0xffffffff00047882 */ /* 0x000fc60000000000 */
[----:B------:R-:W-:Y:S05]  /*2b040*/  BRA.DIV UR4, `(.L_x_2229) ;  /* 0x0000003204b87947 */ /* 0x000fea000b800000 */
[----:B------:R-:W1:Y:S02]  /*2b050*/  S2R R2, SR_TID.X ;  /* 0x0000000000027919 */ /* 0x000e640000002100 */
[----:B-1----:R-:W-:-:S04]  /*2b060*/  SHF.R.U32.HI R2, RZ, 0x5, R2 ;  /* 0x00000005ff027819 */ /* 0x002fc80000011602 */
[----:B------:R-:W-:-:S05]  /*2b070*/  LOP3.LUT R2, R2, 0x3, RZ, 0xc0, !PT ;  /* 0x0000000302027812 */ /* 0x000fca00078ec0ff */
[----:B------:R1:W2:Y:S02]  /*2b080*/  SHFL.IDX PT, R14, R2, RZ, 0x1f ;  /* 0x00001fff020e7589 */ /* 0x0002a400000e0000 */
.L_x_2361:
[----:B--2---:R-:W-:-:S13]  /*2b090*/  ISETP.NE.AND P0, PT, R14, RZ, PT ;  /* 0x000000ff0e00720c */ /* 0x004fda0003f05270 */
[----:B------:R-:W-:Y:S05]  /*2b0a0*/  @P0 BRA `(.L_x_1750) ;  /* 0x0000000000940947 */ /* 0x000fea0003800000 */
[----:B------:R-:W-:-:S03]  /*2b0b0*/  UMOV UR4, 0xffffffff ;  /* 0xffffffff00047882 */ /* 0x000fc60000000000 */
[----:B------:R-:W-:Y:S05]  /*2b0c0*/  BRA.DIV UR4, `(.L_x_2230) ;  /* 0x0000003204cc7947 */ /* 0x000fea000b800000 */
[----:B------:R-:W-:-:S13]  /*2b0d0*/  ELECT P6, URZ, PT ;  /* 0x00000000003f782f */ /* 0x000fda00038c0000 */
.L_x_2364:
[----:B------:R-:W-:Y:S05]  /*2b0e0*/  @!P6 BRA `(.L_x_1750) ;  /* 0x000000000084e947 */ /* 0x000fea0003800000 */
[----:B-1----:R-:W2:Y:S02]  /*2b0f0*/  LDL.LU R2, [R1+0x50] ;  /* 0x0000500001027983 */ /* 0x002ea40000300800 */
[----:B--2---:R-:W-:-:S04]  /*2b100*/  LOP3.LUT R2, R2, 0x2, RZ, 0xfc, !PT ;  /* 0x0000000202027812 */ /* 0x004fc800078efcff */
[----:B------:R-:W-:-:S13]  /*2b110*/  ISETP.NE.AND P2, PT, R2, 0x3, PT ;  /* 0x000000030200780c */ /* 0x000fda0003f45270 */
[----:B------:R-:W-:Y:S05]  /*2b120*/  @!P2 BRA `(.L_x_2231) ;  /* 0x000000000004a947 */ /* 0x000fea0003800000 */
[----:B------:R-:W-:Y:S01]  /*2b130*/  BPT.TRAP 0x1 ;  /* 0x000000040000795c */ /* 0x000fe20000300000 */
.L_x_2231:
        /* <DEDUP_REMOVED lines=14> */
.L_x_2365:
[----:B------:R-:W1:Y:S02]  /*2b220*/  SYNCS.PHASECHK.TRANS64.TRYWAIT P0, [R7+URZ], R2 ;  /* 0x00000002070075a7 */ /* 0x000e64000800017f */
[----:B-1----:R-:W-:Y:S05]  /*2b230*/  @!P0 BRA `(.L_x_2233) ;  /* 0x0000003000a48947 */ /* 0x002fea0003800000 */
.L_x_2366:
[----:B------:R-:W-:Y:S05]  /*2b240*/  @!P2 BRA `(.L_x_2234) ;  /* 0x000000000004a947 */ /* 0x000fea0003800000 */
[----:B------:R-:W-:Y:S01]  /*2b250*/  BPT.TRAP 0x1 ;  /* 0x000000040000795c */ /* 0x000fe20000300000 */
.L_x_2234:
[----:B------:R-:W2:Y:S01]  /*2b260*/  LDL.LU R4, [R1+0x8] ;  /* 0x0000080001047983 */ /* 0x000ea20000300800 */
[----:B------:R-:W-:-:S04]  /*2b270*/  VIADD R0, R0, 0x30860 ;  /* 0x0003086000007836 */ /* 0x000fc80000000000 */
[----:B--2---:R-:W-:-:S04]  /*2b280*/  IMAD R4, R4, 0x8, R0 ;  /* 0x0000000804047824 */ /* 0x004fc800078e0200 */
[----:B------:R-:W2:Y:S02]  /*2b290*/  SYNCS.PHASECHK.TRANS64.TRYWAIT P0, [R4+URZ], R5 ;  /* 0x00000005040075a7 */ /* 0x000ea4000800017f */
[----:B--2---:R-:W-:Y:S05]  /*2b2a0*/  @!P0 BRA `(.L_x_2235) ;  /* 0x00000030009c8947 */ /* 0x004fea0003800000 */
.L_x_2367:
[----:B------:R-:W-:-:S07]  /*2b2b0*/  IMAD R3, R3, 0x8, R0 ;  /* 0x0000000803037824 */ /* 0x000fce00078e0200 */
.L_x_2236:
[----:B---3--:R3:W4:Y:S02]  /*2b2c0*/  SYNCS.PHASECHK.TRANS64.TRYWAIT P0, [R3+URZ], R2 ;  /* 0x00000002030075a7 */ /* 0x008724000800017f */
[----:B----4-:R-:W-:Y:S05]  /*2b2d0*/  @!P0 NANOSLEEP.SYNCS 0x989680 ;  /* 0x009896800000895d */ /* 0x010fea0003900000 */
[----:B------:R-:W4:Y:S02]  /*2b2e0*/  @!P0 SYNCS.PHASECHK.TRANS64 P0, [R3+URZ], R2 ;  /* 0x00000002030085a7 */ /* 0x000f24000800007f */
[----:B----4-:R-:W-:Y:S05]  /*2b2f0*/  @!P0 BRA `(.L_x_2236) ;  /* 0xfffffffc00f08947 */ /* 0x010fea000383ffff */
.L_x_1750:
[----:B------:R-:W-:Y:S05]  /*2b300*/  BSYNC B9 ;  /* 0x0000000000097941 */ /* 0x000fea0003800000 */
.L_x_1747:
[----:B------:R-:W-:Y:S05]  /*2b310*/  EXIT ;  /* 0x000000000000794d */ /* 0x000fea0003800000 */
.L_x_1776:
[----:B0-----:R0:W1:Y:S02]  /*2b320*/  SYNCS.PHASECHK.TRANS64.TRYWAIT P5, [R99+URZ+0x30890], R107 ;  /* 0x0308906b630075a7 */ /* 0x00106400080a017f */
[----:B-1----:R-:W-:Y:S05]  /*2b330*/  @!P5 NANOSLEEP.SYNCS 0x989680 ;  /* 0x009896800000d95d */ /* 0x002fea0003900000 */
[----:B------:R-:W1:Y:S02]  /*2b340*/  @!P5 SYNCS.PHASECHK.TRANS64 P5, [R99+URZ+0x30890], R107 ;  /* 0x0308906b6300d5a7 */ /* 0x000e6400080a007f */
[----:B-1----:R-:W-:Y:S05]  /*2b350*/  @!P5 BRA `(.L_x_1776) ;  /* 0xfffffffc00f0d947 */ /* 0x002fea000383ffff */
[----:B------:R-:W-:Y:S05]  /*2b360*/  BRA `(.L_x_2237) ;  /* 0xfffffd8400247947 */ /* 0x000fea000383ffff */
.L_x_1814:
[----:B0-----:R0:W1:Y:S02]  /*2b370*/  SYNCS.PHASECHK.TRANS64.TRYWAIT P5, [R99+URZ+0x30890], R107 ;  /* 0x0308906b630075a7 */ /* 0x00106400080a017f */
[----:B-1----:R-:W-:Y:S05]  /*2b380*/  @!P5 NANOSLEEP.SYNCS 0x989680 ;  /* 0x009896800000d95d */ /* 0x002fea0003900000 */
[----:B------:R-:W1:Y:S02]  /*2b390*/  @!P5 SYNCS.PHASECHK.TRANS64 P5, [R99+URZ+0x30890], R107 ;  /* 0x0308906b6300d5a7 */ /* 0x000e6400080a007f */
[----:B-1----:R-:W-:Y:S05]  /*2b3a0*/  @!P5 BRA `(.L_x_1814) ;  /* 0xfffffffc00f0d947 */ /* 0x002fea000383ffff */
[----:B------:R-:W-:Y:S05]  /*2b3b0*/  BRA `(.L_x_2238) ;  /* 0xfffffda800687947 */ /* 0x000fea000383ffff */
.L_x_1831:
[----:B0-----:R0:W1:Y:S02]  /*2b3c0*/  SYNCS.PHASECHK.TRANS64.TRYWAIT P0, [R99+URZ+0x30890], R107 ;  /* 0x0308906b630075a7 */ /* 0x001064000800017f */
[----:B-1----:R-:W-:Y:S05]  /*2b3d0*/  @!P0 NANOSLEEP.SYNCS 0x989680 ;  /* 0x009896800000895d */ /* 0x002fea0003900000 */
[----:B------:R-:W1:Y:S02]  /*2b3e0*/  @!P0 SYNCS.PHASECHK.TRANS64 P0, [R99+URZ+0x30890], R107 ;  /* 0x0308906b630085a7 */ /* 0x000e64000800007f */
[----:B-1----:R-:W-:Y:S05]  /*2b3f0*/  @!P0 BRA `(.L_x_1831) ;  /* 0xfffffffc00f08947 */ /* 0x002fea000383ffff */
[----:B------:R-:W-:Y:S05]  /*2b400*/  BRA `(.L_x_2239) ;  /* 0xfffffdcc004c7947 */ /* 0x000fea000383ffff */
.L_x_1837:
[----:B--2---:R2:W3:Y:S02]  /*2b410*/  SYNCS.PHASECHK.TRANS64.TRYWAIT P1, [R99+URZ+0x308b0], R107 ;  /* 0x0308b06b630075a7 */ /* 0x0044e4000802017f */
[----:B---3--:R-:W-:Y:S05]  /*2b420*/  @!P1 NANOSLEEP.SYNCS 0x989680 ;  /* 0x009896800000995d */ /* 0x008fea0003900000 */
[----:B------:R-:W3:Y:S02]  /*2b430*/  @!P1 SYNCS.PHASECHK.TRANS64 P1, [R99+URZ+0x308b0], R107 ;  /* 0x0308b06b630095a7 */ /* 0x000ee4000802007f */
[----:B---3--:R-:W-:Y:S05]  /*2b440*/  @!P1 BRA `(.L_x_1837) ;  /* 0xfffffffc00f09947 */ /* 0x008fea000383ffff */
[----:B------:R-:W-:Y:S05]  /*2b450*/  BRA `(.L_x_2240) ;  /* 0xfffffdd0001c7947 */ /* 0x000fea000383ffff */
.L_x_1865:
        /* <DEDUP_REMOVED lines=8> */
.L_x_2242:
[----:B------:R-:W-:Y:S05]  /*2b4e0*/  BSYNC B1 ;  /* 0x0000000000017941 */ /* 0x000fea0003800000 */
.L_x_2241:
        /* <DEDUP_REMOVED lines=8> */
.L_x_2243:
[----:B------:R-:W-:Y:S02]  /*2b570*/  IMAD.MOV.U32 R13, RZ, RZ, R7 ;  /* 0x000000ffff0d7224 */ /* 0x000fe400078e0007 */
[----:B------:R-:W-:-:S07]  /*2b580*/  IMAD.MOV.U32 R4, RZ, RZ, R14 ;  /* 0x000000ffff047224 */ /* 0x000fce00078e000e */
[----:B------:R-:W-:Y:S05]  /*2b590*/  WARPSYNC.COLLECTIVE R15, `(.L_x_2244) ;  /* 0x000000000f087348 */ /* 0x000fea0003c00000 */
[----:B------:R0:W1:Y:S02]  /*2b5a0*/  SHFL.IDX P6, R14, R13, R12, R11 ;  /* 0x0000000c0d0e7389 */ /* 0x00006400000c000b */
[----:B01----:R-:W-:Y:S01]  /*2b5b0*/  ENDCOLLECTIVE ;  /* 0x000000000000791b */ /* 0x003fe20003800000 */
.L_x_2244:
[----:B------:R-:W-:Y:S02]  /*2b5c0*/  IMAD.MOV.U32 R13, RZ, RZ, R0 ;  /* 0x000000ffff0d7224 */ /* 0x000fe400078e0000 */
[----:B------:R-:W-:-:S07]  /*2b5d0*/  IMAD.MOV.U32 R9, RZ, RZ, R14 ;  /* 0x000000ffff097224 */ /* 0x000fce00078e000e */
[----:B------:R-:W-:Y:S05]  /*2b5e0*/  WARPSYNC.COLLECTIVE R15, `(.L_x_2245) ;  /* 0x000000000f087348 */ /* 0x000fea0003c00000 */
[----:B------:R0:W1:Y:S02]  /*2b5f0*/  SHFL.IDX P6, R14, R13, R12, R11 ;  /* 0x0000000c0d0e7389 */ /* 0x00006400000c000b */
[----:B01----:R-:W-:Y:S01]  /*2b600*/  ENDCOLLECTIVE ;  /* 0x000000000000791b */ /* 0x003fe20003800000 */
.L_x_2245:
[----:B------:R-:W-:Y:S05]  /*2b610*/  BRA `(.L_x_2246) ;  /* 0xfffffde400047947 */ /* 0x000fea000383ffff */
.L_x_1868:
[----:B------:R-:W-:Y:S01]  /*2b620*/  BSSY B1, `(.L_x_2247) ;  /* 0x0000008000017945 */ /* 0x000fe20003800000 */
[----:B------:R-:W-:Y:S02]  /*2b630*/  IMAD.MOV.U32 R13, RZ, RZ, R6 ;  /* 0x000000ffff0d7224 */ /* 0x000fe400078e0006 */
[----:B------:R-:W-:Y:S02]  /*2b640*/  IMAD.MOV.U32 R12, RZ, RZ, 0x1 ;  /* 0x00000001ff0c7424 */ /* 0x000fe400078e00ff */
[----:B------:R-:W-:Y:S02]  /*2b650*/  IMAD.MOV.U32 R11, RZ, RZ, 0x181f ;  /* 0x0000181fff0b7424 */ /* 0x000fe400078e00ff */
[----:B------:R-:W-:-:S07]  /*2b660*/  IMAD.MOV.U32 R15, RZ, RZ, -0x1 ;  /* 0xffffffffff0f7424 */ /* 0x000fce00078e00ff */
[----:B0---4-:R-:W-:Y:S05]  /*2b670*/  WARPSYNC.COLLECTIVE R15, `(.L_x_2248) ;  /* 0x000000000f087348 */ /* 0x011fea0003c00000 */
[----:B----4-:R1:W2:Y:S02]  /*2b680*/  SHFL.IDX P6, R14, R13, R12, R11 ;  /* 0x0000000c0d0e7389 */ /* 0x0102a400000c000b */
[----:B012---:R-:W-:Y:S01]  /*2b690*/  ENDCOLLECTIVE ;  /* 0x000000000000791b */ /* 0x007fe20003800000 */
.L_x_2248:
[----:B------:R-:W-:Y:S05]  /*2b6a0*/  BSYNC B1 ;  /* 0x0000000000017941 */ /* 0x000fea0003800000 */
.L_x_2247:
[----:B------:R-:W-:Y:S02]  /*2b6b0*/  IMAD.MOV.U32 R13, RZ, RZ, R3 ;  /* 0x000000ffff0d7224 */ /* 0x000fe400078e0003 */
[----:B------:R-:W-:Y:S02]  /*2b6c0*/  IMAD.MOV.U32 R12, RZ, RZ, 0x1 ;  /* 0x00000001ff0c7424 */ /* 0x000fe400078e00ff */
[----:B------:R-:W-:Y:S02]  /*2b6d0*/  IMAD.MOV.U32 R11, RZ, RZ, 0x181f ;  /* 0x0000181fff0b7424 */ /* 0x000fe400078e00ff */
[----:B------:R-:W-:Y:S02]  /*2b6e0*/  IMAD.MOV.U32 R15, RZ, RZ, -0x1 ;  /* 0xffffffffff0f7424 */ /* 0x000fe400078e00ff */
[----:B------:R-:W-:-:S07]  /*2b6f0*/  IMAD.MOV.U32 R5, RZ, RZ, R14 ;  /* 0x000000ffff057224 */ /* 0x000fce00078e000e */
[----:B------:R-:W-:Y:S05]  /*2b700*/  WARPSYNC.COLLECTIVE R15, `(.L_x_2249) ;  /* 0x000000000f087348 */ /* 0x000fea0003c00000 */
[----:B------:R0:W1:Y:S02]  /*2b710*/  SHFL.IDX P6, R14, R13, R12, R11 ;  /* 0x0000000c0d0e7389 */ /* 0x00006400000c000b */
[----:B01----:R-:W-:Y:S01]  /*2b720*/  ENDCOLLECTIVE ;  /* 0x000000000000791b */ /* 0x003fe20003800000 */
.L_x_2249:
[----:B------:R-:W-:Y:S02]  /*2b730*/  IMAD.MOV.U32 R13, RZ, RZ, R7 ;  /* 0x000000ffff0d7224 */ /* 0x000fe400078e0007 */
[----:B------:R-:W-:-:S07]  /*2b740*/  IMAD.MOV.U32 R4, RZ, RZ, R14 ;  /* 0x000000ffff047224 */ /* 0x000fce00078e000e */
[----:B------:R-:W-:Y:S05]  /*2b750*/  WARPSYNC.COLLECTIVE R15, `(.L_x_2250) ;  /* 0x000000000f087348 */ /* 0x000fea0003c00000 */
[----:B------:R0:W1:Y:S02]  /*2b760*/  SHFL.IDX P6, R14, R13, R12, R11 ;  /* 0x0000000c0d0e7389 */ /* 0x00006400000c000b */
[----:B01----:R-:W-:Y:S01]  /*2b770*/  ENDCOLLECTIVE ;  /* 0x000000000000791b */ /* 0x003fe20003800000 */
.L_x_2250:
[----:B------:R-:W-:Y:S02]  /*2b780*/  IMAD.MOV.U32 R13, RZ, RZ, R0 ;  /* 0x000000ffff0d7224 */ /* 0x000fe400078e0000 */
[----:B------:R-:W-:-:S07]  /*2b790*/  IMAD.MOV.U32 R9, RZ, RZ, R14 ;  /* 0x000000ffff097224 */ /* 0x000fce00078e000e */
[----:B------:R-:W-:Y:S05]  /*2b7a0*/  WARPSYNC.COLLECTIVE R15, `(.L_x_2251) ;  /* 0x000000000f087348 */ /* 0x000fea0003c00000 */
[----:B------:R0:W1:Y:S02]  /*2b7b0*/  SHFL.IDX P6, R14, R13, R12, R11 ;  /* 0x0000000c0d0e7389 */ /* 0x00006400000c000b */
[----:B01----:R-:W-:Y:S01]  /*2b7c0*/  ENDCOLLECTIVE ;  /* 0x000000000000791b */ /* 0x003fe20003800000 */
.L_x_2251:
[----:B------:R-:W-:Y:S05]  /*2b7d0*/  BRA `(.L_x_2252) ;  /* 0xfffffde800147947 */ /* 0x000fea000383ffff */
.L_x_1871:
[----:B------:R-:W-:Y:S01]  /*2b7e0*/  BSSY B1, `(.L_x_2253) ;  /* 0x0000008000017945 */ /* 0x000fe20003800000 */
[----:B------:R-:W-:Y:S02]  /*2b7f0*/  IMAD.MOV.U32 R13, RZ, RZ, R6 ;  /* 0x000000ffff0d7224 */ /* 0x000fe400078e0006 */
[----:B------:R-:W-:Y:S02]  /*2b800*/  IMAD.MOV.U32 R12, RZ, RZ, 0x2 ;  /* 0x00000002ff0c7424 */ /* 0x000fe400078e00ff */
[----:B------:R-:W-:Y:S02]  /*2b810*/  IMAD.MOV.U32 R11, RZ, RZ, 0x181f ;  /* 0x0000181fff0b7424 */ /* 0x000fe400078e00ff */
[----:B------:R-:W-:-:S07]  /*2b820*/  IMAD.MOV.U32 R15, RZ, RZ, -0x1 ;  /* 0xffffffffff0f7424 */ /* 0x000fce00078e00ff */
[----:B-1--4-:R-:W-:Y:S05]  /*2b830*/  WARPSYNC.COLLECTIVE R15, `(.L_x_2254) ;  /* 0x000000000f087348 */ /* 0x012fea0003c00000 */
[----:B----4-:R0:W2:Y:S02]  /*2b840*/  SHFL.IDX P6, R14, R13, R12, R11 ;  /* 0x0000000c0d0e7389 */ /* 0x0100a400000c000b */
[----:B012---:R-:W-:Y:S01]  /*2b850*/  ENDCOLLECTIVE ;  /* 0x000000000000791b */ /* 0x007fe20003800000 */
.L_x_2254:
[----:B------:R-:W-:Y:S05]  /*2b860*/  BSYNC B1 ;  /* 0x0000000000017941 */ /* 0x000fea0003800000 */
.L_x_2253:
        /* <DEDUP_REMOVED lines=8> */
.L_x_2255:
[----:B------:R-:W-:Y:S02]  /*2b8f0*/  IMAD.MOV.U32 R13, RZ, RZ, R7 ;  /* 0x000000ffff0d7224 */ /* 0x000fe400078e0007 */
[----:B------:R-:W-:-:S07]  /*2b900*/  IMAD.MOV.U32 R4, RZ, RZ, R14 ;  /* 0x000000ffff047224 */ /* 0x000fce00078e000e */
[----:B------:R-:W-:Y:S05]  /*2b910*/  WARPSYNC.COLLECTIVE R15, `(.L_x_2256) ;  /* 0x000000000f087348 */ /* 0x000fea0003c00000 */
[----:B------:R0:W1:Y:S02]  /*2b920*/  SHFL.IDX P6, R14, R13, R12, R11 ;  /* 0x0000000c0d0e7389 */ /* 0x00006400000c000b */
[----:B01----:R-:W-:Y:S01]  /*2b930*/  ENDCOLLECTIVE ;  /* 0x000000000000791b */ /* 0x003fe20003800000 */
.L_x_2256:
[----:B------:R-:W-:Y:S02]  /*2b940*/  IMAD.MOV.U32 R13, RZ, RZ, R0 ;  /* 0x000000ffff0d7224 */ /* 0x000fe400078e0000 */
[----:B------:R-:W-:-:S07]  /*2b950*/  IMAD.MOV.U32 R9, RZ, RZ, R14 ;  /* 0x000000ffff097224 */ /* 0x000fce00078e000e */
[----:B------:R-:W-:Y:S05]  /*2b960*/  WARPSYNC.COLLECTIVE R15, `(.L_x_2257) ;  /* 0x000000000f087348 */ /* 0x000fea0003c00000 */
[----:B------:R0:W1:Y:S02]  /*2b970*/  SHFL.IDX P6, R14, R13, R12, R11 ;  /* 0x0000000c0d0e7389 */ /* 0x00006400000c000b */
[----:B01----:R-:W-:Y:S01]  /*2b980*/  ENDCOLLECTIVE ;  /* 0x000000000000791b */ /* 0x003fe20003800000 */
.L_x_2257:
[----:B------:R-:W-:Y:S05]  /*2b990*/  BRA `(.L_x_2258) ;  /* 0xfffffdec001c7947 */ /* 0x000fea000383ffff */
.L_x_1874:
[----:B------:R-:W-:Y:S01]  /*2b9a0*/  BSSY B1, `(.L_x_2259) ;  /* 0x0000008000017945 */ /* 0x000fe20003800000 */
[----:B------:R-:W-:Y:S02]  /*2b9b0*/  IMAD.MOV.U32 R13, RZ, RZ, R6 ;  /* 0x000000ffff0d7224 */ /* 0x000fe400078e0006 */
[----:B------:R-:W-:Y:S02]  /*2b9c0*/  IMAD.MOV.U32 R12, RZ, RZ, 0x3 ;  /* 0x00000003ff0c7424 */ /* 0x000fe400078e00ff */
[----:B------:R-:W-:Y:S02]  /*2b9d0*/  IMAD.MOV.U32 R11, RZ, RZ, 0x181f ;  /* 0x0000181fff0b7424 */ /* 0x000fe400078e00ff */
[----:B------:R-:W-:-:S07]  /*2b9e0*/  IMAD.MOV.U32 R15, RZ, RZ, -0x1 ;  /* 0xffffffffff0f7424 */ /* 0x000fce00078e00ff */
[----:B-1--4-:R-:W-:Y:S05]  /*2b9f0*/  WARPSYNC.COLLECTIVE R15, `(.L_x_2260) ;  /* 0x000000000f087348 */ /* 0x012fea0003c00000 */
[----:B------:R0:W2:Y:S02]  /*2ba00*/  SHFL.IDX P6, R14, R13, R12, R11 ;  /* 0x0000000c0d0e7389 */ /* 0x0000a400000c000b */
[----:B012-4-:R-:W-:Y:S01]  /*2ba10*/  ENDCOLLECTIVE ;  /* 0x000000000000791b */ /* 0x017fe20003800000 */
.L_x_2260:
[----:B------:R-:W-:Y:S05]  /*2ba20*/  BSYNC B1 ;  /* 0x0000000000017941 */ /* 0x000fea0003800000 */
.L_x_2259:
        /* <DEDUP_REMOVED lines=8> */
.L_x_2261:
[----:B------:R-:W-:Y:S02]  /*2bab0*/  IMAD.MOV.U32 R13, RZ, RZ, R7 ;  /* 0x000000ffff0d7224 */ /* 0x000fe400078e0007 */
[----:B------:R-:W-:-:S07]  /*2bac0*/  IMAD.MOV.U32 R8, RZ, RZ, R14 ;  /* 0x000000ffff087224 */ /* 0x000fce00078e000e */
[----:B------:R-:W-:Y:S05]  /*2bad0*/  WARPSYNC.COLLECTIVE R15, `(.L_x_2262) ;  /* 0x000000000f087348 */ /* 0x000fea0003c00000 */
[----:B------:R0:W1:Y:S02]  /*2bae0*/  SHFL.IDX P6, R14, R13, R12, R11 ;  /* 0x0000000c0d0e7389 */ /* 0x00006400000c000b */
[----:B01----:R-:W-:Y:S01]  /*2baf0*/  ENDCOLLECTIVE ;  /* 0x000000000000791b */ /* 0x003fe20003800000 */
.L_x_2262:
[----:B------:R-:W-:Y:S02]  /*2bb00*/  IMAD.MOV.U32 R13, RZ, RZ, R0 ;  /* 0x000000ffff0d7224 */ /* 0x000fe400078e0000 */
[----:B------:R-:W-:-:S07]  /*2bb10*/  IMAD.MOV.U32 R23, RZ, RZ, R14 ;  /* 0x000000ffff177224 */ /* 0x000fce00078e000e */
[----:B------:R-:W-:Y:S05]  /*2bb20*/  WARPSYNC.COLLECTIVE R15, `(.L_x_2263) ;  /* 0x000000000f087348 */ /* 0x000fea0003c00000 */
[----:B------:R0:W1:Y:S02]  /*2bb30*/  SHFL.IDX P6, R14, R13, R12, R11 ;  /* 0x0000000c0d0e7389 */ /* 0x00006400000c000b */
[----:B01----:R-:W-:Y:S01]  /*2bb40*/  ENDCOLLECTIVE ;  /* 0x000000000000791b */ /* 0x003fe20003800000 */
.L_x_2263:
[----:B------:R-:W-:Y:S01]  /*2bb50*/  IMAD.MOV.U32 R0, RZ, RZ, R14 ;  /* 0x000000ffff007224 */ /* 0x000fe200078e000e */
[----:B------:R-:W-:Y:S06]  /*2bb60*/  BRA `(.L_x_2264) ;  /* 0xfffffdf000287947 */ /* 0x000fec000383ffff */
.L_x_1878:
[----:B0-----:R0:W1:Y:S02]  /*2bb70*/  SYNCS.PHASECHK.TRANS64.TRYWAIT P0, [R16+URZ+0x30800], R121 ;  /* 0x03080079100075a7 */ /* 0x001064000800017f */
[----:B-1----:R-:W-:Y:S05]  /*2bb80*/  @!P0 NANOSLEEP.SYNCS 0x989680 ;  /* 0x009896800000895d */ /* 0x002fea0003900000 */
[----:B------:R-:W1:Y:S02]  /*2bb90*/  @!P0 SYNCS.PHASECHK.TRANS64 P0, [R16+URZ+0x30800], R121 ;  /* 0x03080079100085a7 */ /* 0x000e64000800007f */
[----:B-1----:R-:W-:Y:S05]  /*2bba0*/  @!P0 BRA `(.L_x_1878) ;  /* 0xfffffffc00f08947 */ /* 0x002fea000383ffff */
[----:B------:R-:W-:Y:S05]  /*2bbb0*/  BRA `(.L_x_2265) ;  /* 0xfffffdf400947947 */ /* 0x000fea000383ffff */
.L_x_1910:
        /* <DEDUP_REMOVED lines=8> */
.L_x_2267:
[----:B------:R-:W-:Y:S05]  /*2bc40*/  BSYNC B1 ;  /* 0x0000000000017941 */ /* 0x000fea0003800000 */
.L_x_2266:
        /* <DEDUP_REMOVED lines=8> */
.L_x_2268:
[----:B------:R-:W-:Y:S02]  /*2bcd0*/  IMAD.MOV.U32 R13, RZ, RZ, R7 ;  /* 0x000000ffff0d7224 */ /* 0x000fe400078e0007 */
[----:B------:R-:W-:-:S07]  /*2bce0*/  IMAD.MOV.U32 R4, RZ, RZ, R14 ;  /* 0x000000ffff047224 */ /* 0x000fce00078e000e */
[----:B------:R-:W-:Y:S05]  /*2bcf0*/  WARPSYNC.COLLECTIVE R15, `(.L_x_2269) ;  /* 0x000000000f087348 */ /* 0x000fea0003c00000 */
[----:B------:R0:W1:Y:S02]  /*2bd00*/  SHFL.IDX P6, R14, R13, R12, R11 ;  /* 0x0000000c0d0e7389 */ /* 0x00006400000c000b */
[----:B01----:R-:W-:Y:S01]  /*2bd10*/  ENDCOLLECTIVE ;  /* 0x000000000000791b */ /* 0x003fe20003800000 */
.L_x_2269:
[----:B------:R-:W-:Y:S02]  /*2bd20*/  IMAD.MOV.U32 R13, RZ, RZ, R0 ;  /* 0x000000ffff0d7224 */ /* 0x000fe400078e0000 */
[----:B------:R-:W-:-:S07]  /*2bd30*/  IMAD.MOV.U32 R9, RZ, RZ, R14 ;  /* 0x000000ffff097224 */ /* 0x000fce00078e000e */
[----:B------:R-:W-:Y:S05]  /*2bd40*/  WARPSYNC.COLLECTIVE R15, `(.L_x_2270) ;  /* 0x000000000f087348 */ /* 0x000fea0003c00000 */
[----:B------:R0:W1:Y:S02]  /*2bd50*/  SHFL.IDX P6, R14, R13, R12, R11 ;  /* 0x0000000c0d0e7389 */ /* 0x00006400000c000b */
[----:B01----:R-:W-:Y:S01]  /*2bd60*/  ENDCOLLECTIVE ;  /* 0x000000000000791b */ /* 0x003fe20003800000 */
.L_x_2270:
[----:B------:R-:W-:Y:S05]  /*2bd70*/  BRA `(.L_x_2271) ;  /* 0xfffffe2800707947 */ /* 0x000fea000383ffff */
.L_x_1913:
        /* <DEDUP_REMOVED lines=8> */
.L_x_2273:
[----:B------:R-:W-:Y:S05]  /*2be00*/  BSYNC B1 ;  /* 0x0000000000017941 */ /* 0x000fea0003800000 */
.L_x_2272:
        /* <DEDUP_REMOVED lines=8> */
.L_x_2274:
[----:B------:R-:W-:Y:S02]  /*2be90*/  IMAD.MOV.U32 R13, RZ, RZ, R7 ;  /* 0x000000ffff0d7224 */ /* 0x000fe400078e0007 */
[----:B------:R-:W-:-:S07]  /*2bea0*/  IMAD.MOV.U32 R4, RZ, RZ, R14 ;  /* 0x000000ffff047224 */ /* 0x000fce00078e000e */
[----:B------:R-:W-:Y:S05]  /*2beb0*/  WARPSYNC.COLLECTIVE R15, `(.L_x_2275) ;  /* 0x000000000f087348 */ /* 0x000fea0003c00000 */
[----:B------:R0:W1:Y:S02]  /*2bec0*/  SHFL.IDX P6, R14, R13, R12, R11 ;  /* 0x0000000c0d0e7389 */ /* 0x00006400000c000b */
[----:B01----:R-:W-:Y:S01]  /*2bed0*/  ENDCOLLECTIVE ;  /* 0x000000000000791b */ /* 0x003fe20003800000 */
.L_x_2275:
[----:B------:R-:W-:Y:S02]  /*2bee0*/  IMAD.MOV.U32 R13, RZ, RZ, R0 ;  /* 0x000000ffff0d7224 */ /* 0x000fe400078e0000 */
[----:B------:R-:W-:-:S07]  /*2bef0*/  IMAD.MOV.U32 R9, RZ, RZ, R14 ;  /* 0x000000ffff097224 */ /* 0x000fce00078e000e */
[----:B------:R-:W-:Y:S05]  /*2bf00*/  WARPSYNC.COLLECTIVE R15, `(.L_x_2276) ;  /* 0x000000000f087348 */ /* 0x000fea0003c00000 */
[----:B------:R0:W1:Y:S02]  /*2bf10*/  SHFL.IDX P6, R14, R13, R12, R11 ;  /* 0x0000000c0d0e7389 */ /* 0x00006400000c000b */
[----:B01----:R-:W-:Y:S01]  /*2bf20*/  ENDCOLLECTIVE ;  /* 0x000000000000791b */ /* 0x003fe20003800000 */
.L_x_2276:
[----:B------:R-:W-:Y:S05]  /*2bf30*/  BRA `(.L_x_2277) ;  /* 0xfffffe2c00407947 */ /* 0x000fea000383ffff */
.L_x_1916:
        /* <DEDUP_REMOVED lines=8> */
.L_x_2279:
[----:B------:R-:W-:Y:S05]  /*2bfc0*/  BSYNC B1 ;  /* 0x0000000000017941 */ /* 0x000fea0003800000 */
.L_x_2278:
        /* <DEDUP_REMOVED lines=8> */
.L_x_2280:
[----:B------:R-:W-:Y:S02]  /*2c050*/  IMAD.MOV.U32 R13, RZ, RZ, R7 ;  /* 0x000000ffff0d7224 */ /* 0x000fe400078e0007 */
[----:B------:R-:W-:-:S07]  /*2c060*/  IMAD.MOV.U32 R4, RZ, RZ, R14 ;  /* 0x000000ffff047224 */ /* 0x000fce00078e000e */
[----:B------:R-:W-:Y:S05]  /*2c070*/  WARPSYNC.COLLECTIVE R15, `(.L_x_2281) ;  /* 0x000000000f087348 */ /* 0x000fea0003c00000 */
[----:B------:R0:W1:Y:S02]  /*2c080*/  SHFL.IDX P6, R14, R13, R12, R11 ;  /* 0x0000000c0d0e7389 */ /* 0x00006400000c000b */
[----:B01----:R-:W-:Y:S01]  /*2c090*/  ENDCOLLECTIVE ;  /* 0x000000000000791b */ /* 0x003fe20003800000 */
.L_x_2281:
[----:B------:R-:W-:Y:S02]  /*2c0a0*/  IMAD.MOV.U32 R13, RZ, RZ, R0 ;  /* 0x000000ffff0d7224 */ /* 0x000fe400078e0000 */
[----:B------:R-:W-:-:S07]  /*2c0b0*/  IMAD.MOV.U32 R9, RZ, RZ, R14 ;  /* 0x000000ffff097224 */ /* 0x000fce00078e000e */
[----:B------:R-:W-:Y:S05]  /*2c0c0*/  WARPSYNC.COLLECTIVE R15, `(.L_x_2282) ;  /* 0x000000000f087348 */ /* 0x000fea0003c00000 */
[----:B------:R0:W1:Y:S02]  /*2c0d0*/  SHFL.IDX P6, R14, R13, R12, R11 ;  /* 0x0000000c0d0e7389 */ /* 0x00006400000c000b */
[----:B01----:R-:W-:Y:S01]  /*2c0e0*/  ENDCOLLECTIVE ;  /* 0x000000000000791b */ /* 0x003fe20003800000 */
.L_x_2282:
[----:B------:R-:W-:Y:S05]  /*2c0f0*/  BRA `(.L_x_2283) ;  /* 0xfffffe3000087947 */ /* 0x000fea000383ffff */
.L_x_1919:
        /* <DEDUP_REMOVED lines=8> */
.L_x_2285:
[----:B------:R-:W-:Y:S05]  /*2c180*/  BSYNC B1 ;  /* 0x0000000000017941 */ /* 0x000fea0003800000 */
.L_x_2284:
        /* <DEDUP_REMOVED lines=8> */
.L_x_2286:
[----:B------:R-:W-:Y:S02]  /*2c210*/  IMAD.MOV.U32 R13, RZ, RZ, R7 ;  /* 0x000000ffff0d7224 */ /* 0x000fe400078e0007 */
[----:B------:R-:W-:-:S07]  /*2c220*/  IMAD.MOV.U32 R20, RZ, RZ, R14 ;  /* 0x000000ffff147224 */ /* 0x000fce00078e000e */
[----:B------:R-:W-:Y:S05]  /*2c230*/  WARPSYNC.COLLECTIVE R15, `(.L_x_2287) ;  /* 0x000000000f087348 */ /* 0x000fea0003c00000 */
[----:B------:R0:W1:Y:S02]  /*2c240*/  SHFL.IDX P6, R14, R13, R12, R11 ;  /* 0x0000000c0d0e7389 */ /* 0x00006400000c000b */
[----:B01----:R-:W-:Y:S01]  /*2c250*/  ENDCOLLECTIVE ;  /* 0x000000000000791b */ /* 0x003fe20003800000 */
.L_x_2287:
[----:B------:R-:W-:Y:S02]  /*2c260*/  IMAD.MOV.U32 R13, RZ, RZ, R0 ;  /* 0x000000ffff0d7224 */ /* 0x000fe400078e0000 */
[----:B------:R-:W-:-:S07]  /*2c270*/  IMAD.MOV.U32 R23, RZ, RZ, R14 ;  /* 0x000000ffff177224 */ /* 0x000fce00078e000e */
[----:B------:R-:W-:Y:S05]  /*2c280*/  WARPSYNC.COLLECTIVE R15, `(.L_x_2288) ;  /* 0x000000000f087348 */ /* 0x000fea0003c00000 */
[----:B------:R0:W1:Y:S02]  /*2c290*/  SHFL.IDX P6, R14, R13, R12, R11 ;  /* 0x0000000c0d0e7389 */ /* 0x00006400000c000b */
[----:B01----:R-:W-:Y:S01]  /*2c2a0*/  ENDCOLLECTIVE ;  /* 0x000000000000791b */ /* 0x003fe20003800000 */
.L_x_2288:
[----:B------:R-:W-:Y:S01]  /*2c2b0*/  IMAD.MOV.U32 R0, RZ, RZ, R14 ;  /* 0x000000ffff007224 */ /* 0x000fe200078e000e */
[----:B------:R-:W-:Y:S06]  /*2c2c0*/  BRA `(.L_x_2289) ;  /* 0xfffffe3000d47947 */ /* 0x000fec000383ffff */
.L_x_1923:
[----:B0-----:R0:W1:Y:S02]  /*2c2d0*/  SYNCS.PHASECHK.TRANS64.TRYWAIT P0, [R16+URZ+0x30800], R139 ;  /* 0x0308008b100075a7 */ /* 0x001064000800017f */
[----:B-1----:R-:W-:Y:S05]  /*2c2e0*/  @!P0 NANOSLEEP.SYNCS 0x989680 ;  /* 0x009896800000895d */ /* 0x002fea0003900000 */
[----:B------:R-:W1:Y:S02]  /*2c2f0*/  @!P0 SYNCS.PHASECHK.TRANS64 P0, [R16+URZ+0x30800], R139 ;  /* 0x0308008b100085a7 */ /* 0x000e64000800007f */
[----:B-1----:R-:W-:Y:S05]  /*2c300*/  @!P0 BRA `(.L_x_1923) ;  /* 0xfffffffc00f08947 */ /* 0x002fea000383ffff */
[----:B------:R-:W-:Y:S05]  /*2c310*/  BRA `(.L_x_2290) ;  /* 0xfffffe3400fc7947 */ /* 0x000fea000383ffff */
.L_x_1941:
[----:B0-----:R0:W2:Y:S02]  /*2c320*/  SYNCS.PHASECHK.TRANS64.TRYWAIT P2, [R5+URZ+0x30830], R0 ;  /* 0x03083000050075a7 */ /* 0x0010a4000804017f */
[----:B--2---:R-:W-:Y:S05]  /*2c330*/  @!P2 NANOSLEEP.SYNCS 0x989680 ;  /* 0x009896800000a95d */ /* 0x004fea0003900000 */
[----:B------:R-:W2:Y:S02]  /*2c340*/  @!P2 SYNCS.PHASECHK.TRANS64 P2, [R5+URZ+0x30830], R0 ;  /* 0x030830000500a5a7 */ /* 0x000ea4000804007f */
[----:B--2---:R-:W-:Y:S05]  /*2c350*/  @!P2 BRA `(.L_x_1941) ;  /* 0xfffffffc00f0a947 */ /* 0x004fea000383ffff */
[----:B------:R-:W-:Y:S05]  /*2c360*/  BRA `(.L_x_1940) ;  /* 0xfffffe70007c7947 */ /* 0x000fea000383ffff */
.L_x_1961:
[----:B-1----:R1:W2:Y:S02]  /*2c370*/  SYNCS.PHASECHK.TRANS64.TRYWAIT P4, [R232+URZ+0x30830], R153 ;  /* 0x03083099e80075a7 */ /* 0x0022a4000808017f */
[----:B--2---:R-:W-:Y:S05]  /*2c380*/  @!P4 NANOSLEEP.SYNCS 0x989680 ;  /* 0x009896800000c95d */ /* 0x004fea0003900000 */
[----:B------:R-:W2:Y:S02]  /*2c390*/  @!P4 SYNCS.PHASECHK.TRANS64 P4, [R232+URZ+0x30830], R153 ;  /* 0x03083099e800c5a7 */ /* 0x000ea4000808007f */
[----:B--2---:R-:W-:Y:S05]  /*2c3a0*/  @!P4 BRA `(.L_x_1961) ;  /* 0xfffffffc00f0c947 */ /* 0x004fea000383ffff */
[----:B------:R-:W-:Y:S05]  /*2c3b0*/  BRA `(.L_x_1960) ;  /* 0xfffffe9c00047947 */ /* 0x000fea000383ffff */
.L_x_1966:
[----:B-1----:R1:W2:Y:S02]  /*2c3c0*/  SYNCS.PHASECHK.TRANS64.TRYWAIT P4, [R0+URZ+0x30850], R2 ;  /* 0x03085002000075a7 */ /* 0x0022a4000808017f */
[----:B--2---:R-:W-:Y:S05]  /*2c3d0*/  @!P4 NANOSLEEP.SYNCS 0x989680 ;  /* 0x009896800000c95d */ /* 0x004fea0003900000 */
[----:B------:R-:W2:Y:S02]  /*2c3e0*/  @!P4 SYNCS.PHASECHK.TRANS64 P4, [R0+URZ+0x30850], R2 ;  /* 0x030850020000c5a7 */ /* 0x000ea4000808007f */
[----:B--2---:R-:W-:Y:S05]  /*2c3f0*/  @!P4 BRA `(.L_x_1966) ;  /* 0xfffffffc00f0c947 */ /* 0x004fea000383ffff */
[----:B------:R-:W-:Y:S05]  /*2c400*/  BRA `(.L_x_1965) ;  /* 0xfffffeac009c7947 */ /* 0x000fea000383ffff */
.L_x_1987:
[----:B-1----:R1:W2:Y:S02]  /*2c410*/  SYNCS.PHASECHK.TRANS64.TRYWAIT P2, [R5+URZ+0x30830], R153 ;  /* 0x03083099050075a7 */ /* 0x0022a4000804017f */
[----:B--2---:R-:W-:Y:S05]  /*2c420*/  @!P2 NANOSLEEP.SYNCS 0x989680 ;  /* 0x009896800000a95d */ /* 0x004fea0003900000 */
[----:B------:R-:W2:Y:S02]  /*2c430*/  @!P2 SYNCS.PHASECHK.TRANS64 P2, [R5+URZ+0x30830], R153 ;  /* 0x030830990500a5a7 */ /* 0x000ea4000804007f */
[----:B--2---:R-:W-:Y:S05]  /*2c440*/  @!P2 BRA `(.L_x_1987) ;  /* 0xfffffffc00f0a947 */ /* 0x004fea000383ffff */
[----:B------:R-:W-:Y:S05]  /*2c450*/  BRA `(.L_x_1986) ;  /* 0xfffffec800bc7947 */ /* 0x000fea000383ffff */
.L_x_1992:
[----:B-1----:R1:W2:Y:S02]  /*2c460*/  SYNCS.PHASECHK.TRANS64.TRYWAIT P2, [R23+URZ+0x30850], R0 ;  /* 0x03085000170075a7 */ /* 0x0022a4000804017f */
[----:B--2---:R-:W-:Y:S05]  /*2c470*/  @!P2 NANOSLEEP.SYNCS 0x989680 ;  /* 0x009896800000a95d */ /* 0x004fea0003900000 */
[----:B------:R-:W2:Y:S02]  /*2c480*/  @!P2 SYNCS.PHASECHK.TRANS64 P2, [R23+URZ+0x30850], R0 ;  /* 0x030850001700a5a7 */ /* 0x000ea4000804007f */
[----:B--2---:R-:W-:Y:S05]  /*2c490*/  @!P2 BRA `(.L_x_1992) ;  /* 0xfffffffc00f0a947 */ /* 0x004fea000383ffff */
[----:B------:R-:W-:Y:S05]  /*2c4a0*/  BRA `(.L_x_1991) ;  /* 0xfffffedc00507947 */ /* 0x000fea000383ffff */
.L_x_2000:
[----:B-1----:R1:W2:Y:S02]  /*2c4b0*/  SYNCS.PHASECHK.TRANS64.TRYWAIT P2, [R5+URZ+0x30830], R153 ;  /* 0x03083099050075a7 */ /* 0x0022a4000804017f */
[----:B--2---:R-:W-:Y:S05]  /*2c4c0*/  @!P2 NANOSLEEP.SYNCS 0x989680 ;  /* 0x009896800000a95d */ /* 0x004fea0003900000 */
[----:B------:R-:W2:Y:S02]  /*2c4d0*/  @!P2 SYNCS.PHASECHK.TRANS64 P2, [R5+URZ+0x30830], R153 ;  /* 0x030830990500a5a7 */ /* 0x000ea4000804007f */
[----:B--2---:R-:W-:Y:S05]  /*2c4e0*/  @!P2 BRA `(.L_x_2000) ;  /* 0xfffffffc00f0a947 */ /* 0x004fea000383ffff */
[----:B------:R-:W-:Y:S05]  /*2c4f0*/  BRA `(.L_x_1999) ;  /* 0xfffffeec00087947 */ /* 0x000fea000383ffff */
.L_x_2005:
[----:B-1----:R1:W2:Y:S02]  /*2c500*/  SYNCS.PHASECHK.TRANS64.TRYWAIT P2, [R0+URZ+0x30850], R2 ;  /* 0x03085002000075a7 */ /* 0x0022a4000804017f */
[----:B--2---:R-:W-:Y:S05]  /*2c510*/  @!P2 NANOSLEEP.SYNCS 0x989680 ;  /* 0x009896800000a95d */ /* 0x004fea0003900000 */
[----:B------:R-:W2:Y:S02]  /*2c520*/  @!P2 SYNCS.PHASECHK.TRANS64 P2, [R0+URZ+0x30850], R2 ;  /* 0x030850020000a5a7 */ /* 0x000ea4000804007f */
[----:B--2---:R-:W-:Y:S05]  /*2c530*/  @!P2 BRA `(.L_x_2005) ;  /* 0xfffffffc00f0a947 */ /* 0x004fea000383ffff */
[----:B------:R-:W-:Y:S05]  /*2c540*/  BRA `(.L_x_2004) ;  /* 0xfffffefc009c7947 */ /* 0x000fea000383ffff */
.L_x_2019:
[----:B-1----:R1:W2:Y:S02]  /*2c550*/  SYNCS.PHASECHK.TRANS64.TRYWAIT P0, [R0+URZ+0x30850], R7 ;  /* 0x03085007000075a7 */ /* 0x0022a4000800017f */
[----:B--2---:R-:W-:Y:S05]  /*2c560*/  @!P0 NANOSLEEP.SYNCS 0x989680 ;  /* 0x009896800000895d */ /* 0x004fea0003900000 */
[----:B------:R-:W2:Y:S02]  /*2c570*/  @!P0 SYNCS.PHASECHK.TRANS64 P0, [R0+URZ+0x30850], R7 ;  /* 0x03085007000085a7 */ /* 0x000ea4000800007f */
[----:B--2---:R-:W-:Y:S05]  /*2c580*/  @!P0 BRA `(.L_x_2019) ;  /* 0xfffffffc00f08947 */ /* 0x004fea000383ffff */
[----:B------:R-:W-:Y:S05]  /*2c590*/  BRA `(.L_x_2018) ;  /* 0xffffff1c00d87947 */ /* 0x000fea000383ffff */
.L_x_2063:
        /* <DEDUP_REMOVED lines=11> */
.L_x_2292:
[----:B------:R-:W-:Y:S05]  /*2c650*/  BSYNC B1 ;  /* 0x0000000000017941 */ /* 0x000fea0003800000 */
.L_x_2291:
[----:B------:R-:W-:Y:S05]  /*2c660*/  BRA `(.L_x_2293) ;  /* 0xffffff7000587947 */ /* 0x000fea000383ffff */
.L_x_2065:
[----:B------:R-:W-:Y:S01]  /*2c670*/  BSSY B1, `(.L_x_2294) ;  /* 0x0000006000017945 */ /* 0x000fe20003800000 */
[----:B------:R-:W-:-:S07]  /*2c680*/  IMAD.MOV.U32 R15, RZ, RZ, -0x1 ;  /* 0xffffffffff0f7424 */ /* 0x000fce00078e00ff */
[----:B0-----:R-:W-:Y:S05]  /*2c690*/  WARPSYNC.COLLECTIVE R15, `(.L_x_2295) ;  /* 0x000000000f0c7348 */ /* 0x001fea0003c00000 */
[----:B------:R-:W-:Y:S02]  /*2c6a0*/  ELECT P6, UR62, PT ;  /* 0x00000000003e782f */ /* 0x000fe400038c0000 */
[----:B------:R-:W-:Y:S01]  /*2c6b0*/  MOV R14, UR62 ;  /* 0x0000003e000e7c02 */ /* 0x000fe20008000f00 */
[----:B0-----:R-:W-:Y:S10]  /*2c6c0*/  ENDCOLLECTIVE ;  /* 0x000000000000791b */ /* 0x001ff40003800000 */
.L_x_2295:
[----:B------:R-:W-:Y:S05]  /*2c6d0*/  BSYNC B1 ;  /* 0x0000000000017941 */ /* 0x000fea0003800000 */
.L_x_2294:
[----:B------:R-:W-:Y:S01]  /*2c6e0*/  PLOP3.LUT P2, PT, P6, PT, PT, 0x80, 0x0 ;  /* 0x000000000000781c */ /* 0x000fe2000374f070 */
[----:B------:R-:W-:-:S12]  /*2c6f0*/  BRA `(.L_x_2064) ;  /* 0xffffff70004c7947 */ /* 0x000fd8000383ffff */
.L_x_2067:
[----:B0-----:R-:W2:Y:S02]  /*2c700*/  LDL R5, [R1] ;  /* 0x0000000001057983 */ /* 0x001ea40000100800 */
[----:B--2---:R0:W1:Y:S02]  /*2c710*/  SYNCS.PHASECHK.TRANS64.TRYWAIT P0, [R5+URZ+0x30820], R4 ;  /* 0x03082004050075a7 */ /* 0x004064000800017f */
[----:B-1----:R-:W-:Y:S05]  /*2c720*/  @!P0 NANOSLEEP.SYNCS 0x989680 ;  /* 0x009896800000895d */ /* 0x002fea0003900000 */
[----:B------:R-:W1:Y:S02]  /*2c730*/  @!P0 SYNCS.PHASECHK.TRANS64 P0, [R5+URZ+0x30820], R4 ;  /* 0x03082004050085a7 */ /* 0x000e64000800007f */
[----:B-1----:R-:W-:Y:S05]  /*2c740*/  @!P0 BRA `(.L_x_2067) ;  /* 0xfffffffc00ec8947 */ /* 0x002fea000383ffff */
[----:B------:R-:W-:Y:S05]  /*2c750*/  BRA `(.L_x_2296) ;  /* 0xffffff70005c7947 */ /* 0x000fea000383ffff */
.L_x_2071:
[----:B0-----:R0:W1:Y:S02]  /*2c760*/  SYNCS.PHASECHK.TRANS64.TRYWAIT P0, [R6+URZ+0x308a0], R9 ;  /* 0x0308a009060075a7 */ /* 0x001064000800017f */
[----:B-1----:R-:W-:Y:S05]  /*2c770*/  @!P0 NANOSLEEP.SYNCS 0x989680 ;  /* 0x009896800000895d */ /* 0x002fea0003900000 */
[----:B------:R-:W1:Y:S02]  /*2c780*/  @!P0 SYNCS.PHASECHK.TRANS64 P0, [R6+URZ+0x308a0], R9 ;  /* 0x0308a009060085a7 */ /* 0x000e64000800007f */
[----:B-1----:R-:W-:Y:S05]  /*2c790*/  @!P0 BRA `(.L_x_2071) ;  /* 0xfffffffc00f08947 */ /* 0x002fea000383ffff */
[----:B------:R-:W-:Y:S05]  /*2c7a0*/  BRA `(.L_x_2297) ;  /* 0xffffff7000807947 */ /* 0x000fea000383ffff */
.L_x_2079:
[----:B-1----:R1:W2:Y:S02]  /*2c7b0*/  SYNCS.PHASECHK.TRANS64.TRYWAIT P0, [R6+URZ+0x308c0], R9 ;  /* 0x0308c009060075a7 */ /* 0x0022a4000800017f */
[----:B--2---:R-:W-:Y:S05]  /*2c7c0*/  @!P0 NANOSLEEP.SYNCS 0x989680 ;  /* 0x009896800000895d */ /* 0x004fea0003900000 */
[----:B------:R-:W2:Y:S02]  /*2c7d0*/  @!P0 SYNCS.PHASECHK.TRANS64 P0, [R6+URZ+0x308c0], R9 ;  /* 0x0308c009060085a7 */ /* 0x000ea4000800007f */
[----:B--2---:R-:W-:Y:S05]  /*2c7e0*/  @!P0 BRA `(.L_x_2079) ;  /* 0xfffffffc00f08947 */ /* 0x004fea000383ffff */
[----:B------:R-:W-:Y:S05]  /*2c7f0*/  BRA `(.L_x_2298) ;  /* 0xffffff7400c47947 */ /* 0x000fea000383ffff */
.L_x_2089:
[----:B0-----:R0:W1:Y:S02]  /*2c800*/  SYNCS.PHASECHK.TRANS64.TRYWAIT P0, [R7+URZ+0x308a0], R6 ;  /* 0x0308a006070075a7 */ /* 0x001064000800017f */
[----:B-1----:R-:W-:Y:S05]  /*2c810*/  @!P0 NANOSLEEP.SYNCS 0x989680 ;  /* 0x009896800000895d */ /* 0x002fea0003900000 */
[----:B------:R-:W1:Y:S02]  /*2c820*/  @!P0 SYNCS.PHASECHK.TRANS64 P0, [R7+URZ+0x308a0], R6 ;  /* 0x0308a006070085a7 */ /* 0x000e64000800007f */
[----:B-1----:R-:W-:Y:S05]  /*2c830*/  @!P0 BRA `(.L_x_2089) ;  /* 0xfffffffc00f08947 */ /* 0x002fea000383ffff */
[----:B------:R-:W-:Y:S05]  /*2c840*/  BRA `(.L_x_2299) ;  /* 0xffffff7c00547947 */ /* 0x000fea000383ffff */
.L_x_2097:
[----:B-1----:R1:W2:Y:S02]  /*2c850*/  SYNCS.PHASECHK.TRANS64.TRYWAIT P0, [R7+URZ+0x308c0], R6 ;  /* 0x0308c006070075a7 */ /* 0x0022a4000800017f */
[----:B--2---:R-:W-:Y:S05]  /*2c860*/  @!P0 NANOSLEEP.SYNCS 0x989680 ;  /* 0x009896800000895d */ /* 0x004fea0003900000 */
[----:B------:R-:W2:Y:S02]  /*2c870*/  @!P0 SYNCS.PHASECHK.TRANS64 P0, [R7+URZ+0x308c0], R6 ;  /* 0x0308c006070085a7 */ /* 0x000ea4000800007f */
[----:B--2---:R-:W-:Y:S05]  /*2c880*/  @!P0 BRA `(.L_x_2097) ;  /* 0xfffffffc00f08947 */ /* 0x004fea000383ffff */
[----:B------:R-:W-:Y:S05]  /*2c890*/  BRA `(.L_x_2300) ;  /* 0xffffff8000907947 */ /* 0x000fea000383ffff */
.L_x_2121:
        /* <DEDUP_REMOVED lines=11> */
.L_x_2302:
[----:B------:R-:W-:Y:S05]  /*2c950*/  BSYNC B0 ;  /* 0x0000000000007941 */ /* 0x000fea0003800000 */
.L_x_2301:
[----:B------:R-:W-:Y:S05]  /*2c960*/  BRA `(.L_x_2303) ;  /* 0xffffff9000707947 */ /* 0x000fea000383ffff */
.L_x_2123:
[----:B------:R-:W-:Y:S01]  /*2c970*/  BSSY B0, `(.L_x_2304) ;  /* 0x0000006000007945 */ /* 0x000fe20003800000 */
[----:B------:R-:W-:-:S07]  /*2c980*/  IMAD.MOV.U32 R15, RZ, RZ, -0x1 ;  /* 0xffffffffff0f7424 */ /* 0x000fce00078e00ff */
[----:B01----:R-:W-:Y:S05]  /*2c990*/  WARPSYNC.COLLECTIVE R15, `(.L_x_2305) ;  /* 0x000000000f0c7348 */ /* 0x003fea0003c00000 */
[----:B------:R-:W-:Y:S02]  /*2c9a0*/  ELECT P6, UR62, PT ;  /* 0x00000000003e782f */ /* 0x000fe400038c0000 */
[----:B------:R-:W-:Y:S01]  /*2c9b0*/  MOV R14, UR62 ;  /* 0x0000003e000e7c02 */ /* 0x000fe20008000f00 */
[----:B01----:R-:W-:Y:S10]  /*2c9c0*/  ENDCOLLECTIVE ;  /* 0x000000000000791b */ /* 0x003ff40003800000 */
.L_x_2305:
[----:B------:R-:W-:Y:S05]  /*2c9d0*/  BSYNC B0 ;  /* 0x0000000000007941 */ /* 0x000fea0003800000 */
.L_x_2304:
[----:B------:R-:W-:Y:S05]  /*2c9e0*/  BRA `(.L_x_2306) ;  /* 0xffffff90007c7947 */ /* 0x000fea000383ffff */
.L_x_2125:
[----:B0-----:R0:W1:Y:S02]  /*2c9f0*/  SYNCS.PHASECHK.TRANS64.TRYWAIT P0, [R0+URZ+0x30840], R2 ;  /* 0x03084002000075a7 */ /* 0x001064000800017f */
[----:B-1----:R-:W-:Y:S05]  /*2ca00*/  @!P0 NANOSLEEP.SYNCS 0x989680 ;  /* 0x009896800000895d */ /* 0x002fea0003900000 */
[----:B------:R-:W1:Y:S02]  /*2ca10*/  @!P0 SYNCS.PHASECHK.TRANS64 P0, [R0+URZ+0x30840], R2 ;  /* 0x03084002000085a7 */ /* 0x000e64000800007f */
[----:B-1----:R-:W-:Y:S05]  /*2ca20*/  @!P0 BRA `(.L_x_2125) ;  /* 0xfffffffc00f08947 */ /* 0x002fea000383ffff */
[----:B------:R-:W-:Y:S05]  /*2ca30*/  BRA `(.L_x_2307) ;  /* 0xffffff9000e47947 */ /* 0x000fea000383ffff */
.L_x_2129:
[----:B------:R0:W5:Y:S01]  /*2ca40*/  LDL.LU R9, [R1+0x3c] ;  /* 0x00003c0001097983 */ /* 0x0001620000300800 */
[----:B------:R-:W-:Y:S02]  /*2ca50*/  IMAD.MOV.U32 R5, RZ, RZ, R11 ;  /* 0x000000ffff057224 */ /* 0x000fe400078e000b */
[----:B------:R-:W-:Y:S02]  /*2ca60*/  IMAD.MOV.U32 R13, RZ, RZ, R3 ;  /* 0x000000ffff0d7224 */ /* 0x000fe400078e0003 */
[----:B------:R-:W-:Y:S02]  /*2ca70*/  IMAD.MOV.U32 R12, RZ, RZ, RZ ;  /* 0x000000ffff0c7224 */ /* 0x000fe400078e00ff */
[----:B------:R-:W-:Y:S02]  /*2ca80*/  IMAD.MOV.U32 R11, RZ, RZ, 0x181f ;  /* 0x0000181fff0b7424 */ /* 0x000fe400078e00ff */
[----:B0-----:R-:W-:-:S07]  /*2ca90*/  IMAD.MOV.U32 R15, RZ, RZ, -0x1 ;  /* 0xffffffffff0f7424 */ /* 0x001fce00078e00ff */
[----:B-----5:R-:W-:Y:S05]  /*2caa0*/  WARPSYNC.COLLECTIVE R15, `(.L_x_2308) ;  /* 0x000000000f087348 */ /* 0x020fea0003c00000 */
[----:B------:R0:W1:Y:S02]  /*2cab0*/  SHFL.IDX P6, R14, R13, R12, R11 ;  /* 0x0000000c0d0e7389 */ /* 0x00006400000c000b */
[----:B01---5:R-:W-:Y:S01]  /*2cac0*/  ENDCOLLECTIVE ;  /* 0x000000000000791b */ /* 0x023fe20003800000 */
.L_x_2308:
[----:B------:R-:W-:Y:S02]  /*2cad0*/  IMAD.MOV.U32 R13, RZ, RZ, R4 ;  /* 0x000000ffff0d7224 */ /* 0x000fe400078e0004 */
[----:B------:R-:W-:-:S07]  /*2cae0*/  IMAD.MOV.U32 R6, RZ, RZ, R14 ;  /* 0x000000ffff067224 */ /* 0x000fce00078e000e */
[----:B------:R-:W-:Y:S05]  /*2caf0*/  WARPSYNC.COLLECTIVE R15, `(.L_x_2309) ;  /* 0x000000000f087348 */ /* 0x000fea0003c00000 */
[----:B------:R0:W1:Y:S02]  /*2cb00*/  SHFL.IDX P6, R14, R13, R12, R11 ;  /* 0x0000000c0d0e7389 */ /* 0x00006400000c000b */
[----:B01----:R-:W-:Y:S01]  /*2cb10*/  ENDCOLLECTIVE ;  /* 0x000000000000791b */ /* 0x003fe20003800000 */
.L_x_2309:
[----:B------:R-:W-:Y:S02]  /*2cb20*/  IMAD R2, R9, R7, RZ ;  /* 0x0000000709027224 */ /* 0x000fe400078e02ff */
[----:B------:R0:W5:Y:S01]  /*2cb30*/  LDL R9, [R1+0x28] ;  /* 0x0000280001097983 */ /* 0x0001620000100800 */
[----:B------:R-:W-:Y:S02]  /*2cb40*/  IMAD.IADD R0, R10, 0x1, R5 ;  /* 0x000000010a007824 */ /* 0x000fe400078e0205 */
[----:B------:R-:W-:Y:S02]  /*2cb50*/  IMAD.MOV.U32 R7, RZ, RZ, R14 ;  /* 0x000000ffff077224 */ /* 0x000fe400078e000e */
[----:B------:R-:W-:Y:S01]  /*2cb60*/  IMAD.MOV.U32 R13, RZ, RZ, R3 ;  /* 0x000000ffff0d7224 */ /* 0x000fe200078e0003 */
[C---:B------:R-:W-:Y:S01]  /*2cb70*/  ISETP.GE.AND P2, PT, R0.reuse, R2, PT ;  /* 0x000000020000720c */ /* 0x040fe20003f46270 */
[----:B------:R-:W-:Y:S02]  /*2cb80*/  IMAD.MOV.U32 R12, RZ, RZ, 0x1 ;  /* 0x00000001ff0c7424 */ /* 0x000fe400078e00ff */
[----:B0-----:R-:W-:-:S10]  /*2cb90*/  VIADD R5, R0, 0x10 ;  /* 0x0000001000057836 */ /* 0x001fd40000000000 */
[----:B-----5:R-:W-:Y:S05]  /*2cba0*/  WARPSYNC.COLLECTIVE R15, `(.L_x_2310) ;  /* 0x000000000f087348 */ /* 0x020fea0003c00000 */
[----:B------:R0:W1:Y:S02]  /*2cbb0*/  SHFL.IDX P6, R14, R13, R12, R11 ;  /* 0x0000000c0d0e7389 */ /* 0x00006400000c000b */
[----:B01---5:R-:W-:Y:S01]  /*2cbc0*/  ENDCOLLECTIVE ;  /* 0x000000000000791b */ /* 0x023fe20003800000 */
.L_x_2310:
[----:B------:R-:W-:-:S05]  /*2cbd0*/  @!P2 LEA R7, P5, R8, R7, 0x1 ;  /* 0x000000070807a211 */ /* 0x000fca00078a08ff */
[----:B------:R-:W-:Y:S02]  /*2cbe0*/  @!P2 IMAD.X R6, RZ, RZ, R6, P5 ;  /* 0x000000ffff06a224 */ /* 0x000fe400028e0606 */
[----:B------:R-:W-:-:S03]  /*2cbf0*/  IMAD.MOV.U32 R13, RZ, RZ, R4 ;  /* 0x000000ffff0d7224 */ /* 0x000fc600078e0004 */
[----:B------:R-:W-:-:S04]  /*2cc00*/  @!P2 LOP3.LUT R7, R7, R6, RZ, 0x3c, !PT ;  /* 0x000000060707a212 */ /* 0x000fc800078e3cff */
[----:B------:R-:W-:-:S04]  /*2cc10*/  @!P2 LOP3.LUT R6, R7, R6, RZ, 0x3c, !PT ;  /* 0x000000060706a212 */ /* 0x000fc800078e3cff */
[----:B------:R-:W-:-:S05]  /*2cc20*/  @!P2 LOP3.LUT R7, R7, R6, RZ, 0x3c, !PT ;  /* 0x000000060707a212 */ /* 0x000fca00078e3cff */
[----:B------:R-:W-:Y:S01]  /*2cc30*/  @!PT LDS RZ, [RZ] ;  /* 0x00000000fffff984 */ /* 0x000fe20000000800 */
[----:B------:R-:W-:Y:S01]  /*2cc40*/  @!PT LDS RZ, [RZ] ;  /* 0x00000000fffff984 */ /* 0x000fe20000000800 */
[----:B------:R-:W-:Y:S01]  /*2cc50*/  @!PT LDS RZ, [RZ] ;  /* 0x00000000fffff984 */ /* 0x000fe20000000800 */
[----:B------:R-:W-:Y:S04]  /*2cc60*/  @!P2 LDGSTS.E.BYPASS.LTC128B.128 [R9+0x10400], desc[UR60][R6.64], !P4 ;  /* 0x104000000609afae */ /* 0x000fe8000e101d7c */
[----:B------:R-:W-:Y:S04]  /*2cc70*/  @!P2 LDGSTS.E.BYPASS.LTC128B.128 [R9+0x14400], desc[UR60][R6.64+0x80], !P3 ;  /* 0x144000800609afae */ /* 0x000fe8000d901d7c */
[----:B------:R-:W-:Y:S04]  /*2cc80*/  @!P2 LDGSTS.E.BYPASS.LTC128B.128 [R9+0x18400], desc[UR60][R6.64+0x100], !P0 ;  /* 0x184001000609afae */ /* 0x000fe8000c101d7c */
[----:B------:R0:W-:Y:S01]  /*2cc90*/  @!P2 LDGSTS.E.BYPASS.LTC128B.128 [R9+0x1c400], desc[UR60][R6.64+0x180], !P1 ;  /* 0x1c4001800609afae */ /* 0x0001e2000c901d7c */
[----:B------:R-:W-:Y:S01]  /*2cca0*/  ISETP.GE.AND P2, PT, R5, R2, PT ;  /* 0x000000020500720c */ /* 0x000fe20003f46270 */
[----:B0-----:R-:W-:-:S12]  /*2ccb0*/  IMAD.MOV.U32 R7, RZ, RZ, R14 ;  /* 0x000000ffff077224 */ /* 0x001fd800078e000e */
[----:B------:R-:W-:Y:S05]  /*2ccc0*/  WARPSYNC.COLLECTIVE R15, `(.L_x_2311) ;  /* 0x000000000f087348 */ /* 0x000fea0003c00000 */
[----:B------:R0:W1:Y:S02]  /*2ccd0*/  SHFL.IDX P6, R14, R13, R12, R11 ;  /* 0x0000000c0d0e7389 */ /* 0x00006400000c000b */
[----:B01----:R-:W-:Y:S01]  /*2cce0*/  ENDCOLLECTIVE ;  /* 0x000000000000791b */ /* 0x003fe20003800000 */
.L_x_2311:
[----:B------:R-:W-:Y:S02]  /*2ccf0*/  IMAD.MOV.U32 R13, RZ, RZ, R3 ;  /* 0x000000ffff0d7224 */ /* 0x000fe400078e0003 */
[----:B------:R-:W-:Y:S02]  /*2cd00*/  IMAD.MOV.U32 R12, RZ, RZ, 0x2 ;  /* 0x00000002ff0c7424 */ /* 0x000fe400078e00ff */
[----:B------:R-:W-:-:S07]  /*2cd10*/  IMAD.MOV.U32 R5, RZ, RZ, R14 ;  /* 0x000000ffff057224 */ /* 0x000fce00078e000e */
[----:B------:R-:W-:Y:S05]  /*2cd20*/  WARPSYNC.COLLECTIVE R15, `(.L_x_2312) ;  /* 0x000000000f087348 */ /* 0x000fea0003c00000 */
[----:B------:R0:W1:Y:S02]  /*2cd30*/  SHFL.IDX P6, R14, R13, R12, R11 ;  /* 0x0000000c0d0e7389 */ /* 0x00006400000c000b */
[----:B01----:R-:W-:Y:S01]  /*2cd40*/  ENDCOLLECTIVE ;  /* 0x000000000000791b */ /* 0x003fe20003800000 */
.L_x_2312:
[----:B------:R-:W-:-:S05]  /*2cd50*/  @!P2 LEA R5, P5, R8, R5, 0x1 ;  /* 0x000000050805a211 */ /* 0x000fca00078a08ff */
[----:B------:R-:W-:-:S04]  /*2cd60*/  @!P2 IMAD.X R6, RZ, RZ, R7, P5 ;  /* 0x000000ffff06a224 */ /* 0x000fc800028e0607 */
[----:B------:R-:W-:Y:S02]  /*2cd70*/  @!P2 IMAD.MOV.U32 R7, RZ, RZ, R6 ;  /* 0x000000ffff07a224 */ /* 0x000fe400078e0006 */
[----:B------:R-:W-:Y:S02]  /*2cd80*/  @!P2 IMAD.MOV.U32 R6, RZ, RZ, R5 ;  /* 0x000000ffff06a224 */ /* 0x000fe400078e0005 */
[----:B------:R-:W-:Y:S02]  /*2cd90*/  IMAD.MOV.U32 R13, RZ, RZ, R4 ;  /* 0x000000ffff0d7224 */ /* 0x000fe400078e0004 */
[----:B------:R-:W-:Y:S01]  /*2cda0*/  VIADD R5, R0, 0x20 ;  /* 0x0000002000057836 */ /* 0x000fe20000000000 */
        /* <DEDUP_REMOVED lines=12> */
.L_x_2313:
[----:B------:R-:W-:Y:S02]  /*2ce70*/  IMAD.MOV.U32 R13, RZ, RZ, R3 ;  /* 0x000000ffff0d7224 */ /* 0x000fe400078e0003 */
[----:B------:R-:W-:Y:S02]  /*2ce80*/  IMAD.MOV.U32 R12, RZ, RZ, 0x3 ;  /* 0x00000003ff0c7424 */ /* 0x000fe400078e00ff */
[----:B------:R-:W-:-:S07]  /*2ce90*/  IMAD.MOV.U32 R5, RZ, RZ, R14 ;  /* 0x000000ffff057224 */ /* 0x000fce00078e000e */
[----:B------:R-:W-:Y:S05]  /*2cea0*/  WARPSYNC.COLLECTIVE R15, `(.L_x_2314) ;  /* 0x000000000f087348 */ /* 0x000fea0003c00000 */
[----:B------:R0:W1:Y:S02]  /*2ceb0*/  SHFL.IDX P6, R14, R13, R12, R11 ;  /* 0x0000000c0d0e7389 */ /* 0x00006400000c000b */
[----:B01----:R-:W-:Y:S01]  /*2cec0*/  ENDCOLLECTIVE ;  /* 0x000000000000791b */ /* 0x003fe20003800000 */
.L_x_2314:
        /* <DEDUP_REMOVED lines=18> */
.L_x_2315:
[----:B------:R-:W-:Y:S02]  /*2cff0*/  IMAD.MOV.U32 R13, RZ, RZ, R3 ;  /* 0x000000ffff0d7224 */ /* 0x000fe400078e0003 */
[----:B------:R-:W-:Y:S02]  /*2d000*/  IMAD.MOV.U32 R12, RZ, RZ, 0x4 ;  /* 0x00000004ff0c7424 */ /* 0x000fe400078e00ff */
[----:B------:R-:W-:-:S07]  /*2d010*/  IMAD.MOV.U32 R5, RZ, RZ, R14 ;  /* 0x000000ffff057224 */ /* 0x000fce00078e000e */
[----:B------:R-:W-:Y:S05]  /*2d020*/  WARPSYNC.COLLECTIVE R15, `(.L_x_2316) ;  /* 0x000000000f087348 */ /* 0x000fea0003c00000 */
[----:B------:R0:W1:Y:S02]  /*2d030*/  SHFL.IDX P6, R14, R13, R12, R11 ;  /* 0x0000000c0d0e7389 */ /* 0x00006400000c000b */
[----:B01----:R-:W-:Y:S01]  /*2d040*/  ENDCOLLECTIVE ;  /* 0x000000000000791b */ /* 0x003fe20003800000 */
.L_x_2316:
        /* <DEDUP_REMOVED lines=18> */
.L_x_2317:
[----:B------:R-:W-:Y:S02]  /*2d170*/  IMAD.MOV.U32 R13, RZ, RZ, R3 ;  /* 0x000000ffff0d7224 */ /* 0x000fe400078e0003 */
[----:B------:R-:W-:Y:S02]  /*2d180*/  IMAD.MOV.U32 R12, RZ, RZ, 0x5 ;  /* 0x00000005ff0c7424 */ /* 0x000fe400078e00ff */
[----:B------:R-:W-:-:S07]  /*2d190*/  IMAD.MOV.U32 R5, RZ, RZ, R14 ;  /* 0x000000ffff057224 */ /* 0x000fce00078e000e */
[----:B------:R-:W-:Y:S05]  /*2d1a0*/  WARPSYNC.COLLECTIVE R15, `(.L_x_2318) ;  /* 0x000000000f087348 */ /* 0x000fea0003c00000 */
[----:B------:R0:W1:Y:S02]  /*2d1b0*/  SHFL.IDX P6, R14, R13, R12, R11 ;  /* 0x0000000c0d0e7389 */ /* 0x00006400000c000b */
[----:B01----:R-:W-:Y:S01]  /*2d1c0*/  ENDCOLLECTIVE ;  /* 0x000000000000791b */ /* 0x003fe20003800000 */
.L_x_2318:
        /* <DEDUP_REMOVED lines=18> */
.L_x_2319:
[----:B------:R-:W-:Y:S02]  /*2d2f0*/  IMAD.MOV.U32 R13, RZ, RZ, R3 ;  /* 0x000000ffff0d7224 */ /* 0x000fe400078e0003 */
[----:B------:R-:W-:Y:S02]  /*2d300*/  IMAD.MOV.U32 R12, RZ, RZ, 0x6 ;  /* 0x00000006ff0c7424 */ /* 0x000fe400078e00ff */
[----:B------:R-:W-:-:S07]  /*2d310*/  IMAD.MOV.U32 R5, RZ, RZ, R14 ;  /* 0x000000ffff057224 */ /* 0x000fce00078e000e */
[----:B------:R-:W-:Y:S05]  /*2d320*/  WARPSYNC.COLLECTIVE R15, `(.L_x_2320) ;  /* 0x000000000f087348 */ /* 0x000fea0003c00000 */
[----:B------:R0:W1:Y:S02]  /*2d330*/  SHFL.IDX P6, R14, R13, R12, R11 ;  /* 0x0000000c0d0e7389 */ /* 0x00006400000c000b */
[----:B01----:R-:W-:Y:S01]  /*2d340*/  ENDCOLLECTIVE ;  /* 0x000000000000791b */ /* 0x003fe20003800000 */
.L_x_2320:
        /* <DEDUP_REMOVED lines=18> */
.L_x_2321:
[----:B------:R-:W-:Y:S02]  /*2d470*/  IMAD.MOV.U32 R13, RZ, RZ, R3 ;  /* 0x000000ffff0d7224 */ /* 0x000fe400078e0003 */
[----:B------:R-:W-:Y:S02]  /*2d480*/  IMAD.MOV.U32 R12, RZ, RZ, 0x7 ;  /* 0x00000007ff0c7424 */ /* 0x000fe400078e00ff */
[----:B------:R-:W-:-:S07]  /*2d490*/  IMAD.MOV.U32 R5, RZ, RZ, R14 ;  /* 0x000000ffff057224 */ /* 0x000fce00078e000e */
[----:B------:R-:W-:Y:S05]  /*2d4a0*/  WARPSYNC.COLLECTIVE R15, `(.L_x_2322) ;  /* 0x000000000f087348 */ /* 0x000fea0003c00000 */
[----:B------:R0:W1:Y:S02]  /*2d4b0*/  SHFL.IDX P6, R14, R13, R12, R11 ;  /* 0x0000000c0d0e7389 */ /* 0x00006400000c000b */
[----:B01----:R-:W-:Y:S01]  /*2d4c0*/  ENDCOLLECTIVE ;  /* 0x000000000000791b */ /* 0x003fe20003800000 */
.L_x_2322:
[----:B------:R-:W-:-:S05]  /*2d4d0*/  @!P2 LEA R5, P5, R8, R5, 0x1 ;  /* 0x000000050805a211 */ /* 0x000fca00078a08ff */
[----:B------:R-:W-:-:S04]  /*2d4e0*/  @!P2 IMAD.X R6, RZ, RZ, R7, P5 ;  /* 0x000000ffff06a224 */ /* 0x000fc800028e0607 */
[----:B------:R-:W-:Y:S02]  /*2d4f0*/  @!P2 IMAD.MOV.U32 R7, RZ, RZ, R6 ;  /* 0x000000ffff07a224 */ /* 0x000fe400078e0006 */
[----:B------:R-:W-:Y:S02]  /*2d500*/  IMAD.MOV.U32 R13, RZ, RZ, R4 ;  /* 0x000000ffff0d7224 */ /* 0x000fe400078e0004 */
[----:B------:R-:W-:-:S05]  /*2d510*/  @!P2 IMAD.MOV.U32 R6, RZ, RZ, R5 ;  /* 0x000000ffff06a224 */ /* 0x000fca00078e0005 */
[----:B------:R-:W-:Y:S01]  /*2d520*/  @!PT LDS RZ, [RZ] ;  /* 0x00000000fffff984 */ /* 0x000fe20000000800 */
[----:B------:R-:W-:Y:S01]  /*2d530*/  @!PT LDS RZ, [RZ] ;  /* 0x00000000fffff984 */ /* 0x000fe20000000800 */
[----:B------:R-:W-:Y:S01]  /*2d540*/  @!PT LDS RZ, [RZ] ;  /* 0x00000000fffff984 */ /* 0x000fe20000000800 */
[----:B------:R0:W-:Y:S01]  /*2d550*/  @!P2 LDGSTS.E.BYPASS.LTC128B.128 [R9+0x13400], desc[UR60][R6.64], !P4 ;  /* 0x134000000609afae */ /* 0x0001e2000e101d7c */
[----:B------:R-:W-:-:S03]  /*2d560*/  IMAD.MOV.U32 R5, RZ, RZ, R14 ;  /* 0x000000ffff057224 */ /* 0x000fc600078e000e */
[----:B------:R0:W-:Y:S04]  /*2d570*/  @!P2 LDGSTS.E.BYPASS.LTC128B.128 [R9+0x17400], desc[UR60][R6.64+0x80], !P3 ;  /* 0x174000800609afae */ /* 0x0001e8000d901d7c */
[----:B0-----:R-:W-:Y:S05]  /*2d580*/  WARPSYNC.COLLECTIVE R15, `(.L_x_2323) ;  /* 0x000000000f087348 */ /* 0x001fea0003c00000 */
[----:B------:R1:W2:Y:S02]  /*2d590*/  SHFL.IDX P6, R14, R13, R12, R11 ;  /* 0x0000000c0d0e7389 */ /* 0x0002a400000c000b */
[----:B012---:R-:W-:Y:S01]  /*2d5a0*/  ENDCOLLECTIVE ;  /* 0x000000000000791b */ /* 0x007fe20003800000 */
.L_x_2323:
[----:B------:R-:W-:Y:S01]  /*2d5b0*/  @!PT LDS RZ, [RZ] ;  /* 0x00000000fffff984 */ /* 0x000fe20000000800 */
[----:B------:R-:W-:Y:S01]  /*2d5c0*/  @!PT LDS RZ, [RZ] ;  /* 0x00000000fffff984 */ /* 0x000fe20000000800 */
[----:B------:R-:W-:Y:S01]  /*2d5d0*/  @!PT LDS RZ, [RZ] ;  /* 0x00000000fffff984 */ /* 0x000fe20000000800 */
[----:B------:R0:W-:Y:S04]  /*2d5e0*/  @!P2 LDGSTS.E.BYPASS.LTC128B.128 [R9+0x1b400], desc[UR60][R6.64+0x100], !P0 ;  /* 0x1b4001000609afae */ /* 0x0001e8000c101d7c */
[----:B------:R0:W-:Y:S01]  /*2d5f0*/  @!P2 LDGSTS.E.BYPASS.LTC128B.128 [R9+0x1f400], desc[UR60][R6.64+0x180], !P1 ;  /* 0x1f4001800609afae */ /* 0x0001e2000c901d7c */
[----:B------:R-:W-:Y:S01]  /*2d600*/  IMAD.MOV.U32 R3, RZ, RZ, R14 ;  /* 0x000000ffff037224 */ /* 0x000fe200078e000e */
[----:B------:R-:W-:Y:S06]  /*2d610*/  BRA `(.L_x_2324) ;  /* 0xffffff9400c07947 */ /* 0x000fec000383ffff */
.L_x_2134:
[----:B-1----:R-:W3:Y:S02]  /*2d620*/  LDL R2, [R1] ;  /* 0x0000000001027983 */ /* 0x002ee40000100800 */
[----:B---3--:R1:W3:Y:S02]  /*2d630*/  SYNCS.PHASECHK.TRANS64.TRYWAIT P0, [R2+URZ+0x30820], R0 ;  /* 0x03082000020075a7 */ /* 0x0082e4000800017f */
[----:B---3--:R-:W-:Y:S05]  /*2d640*/  @!P0 NANOSLEEP.SYNCS 0x989680 ;  /* 0x009896800000895d */ /* 0x008fea0003900000 */
[----:B------:R-:W3:Y:S02]  /*2d650*/  @!P0 SYNCS.PHASECHK.TRANS64 P0, [R2+URZ+0x30820], R0 ;  /* 0x03082000020085a7 */ /* 0x000ee4000800007f */
[----:B---3--:R-:W-:Y:S05]  /*2d660*/  @!P0 BRA `(.L_x_2134) ;  /* 0xfffffffc00ec8947 */ /* 0x008fea000383ffff */
[----:B------:R-:W-:Y:S05]  /*2d670*/  BRA `(.L_x_2325) ;  /* 0xffffff98003c7947 */ /* 0x000fea000383ffff */
.L_x_2143:
[----:B-1----:R1:W2:Y:S02]  /*2d680*/  SYNCS.PHASECHK.TRANS64.TRYWAIT P0, [R3+URZ+0x30840], R2 ;  /* 0x03084002030075a7 */ /* 0x0022a4000800017f */
[----:B--2---:R-:W-:Y:S05]  /*2d690*/  @!P0 NANOSLEEP.SYNCS 0x989680 ;  /* 0x009896800000895d */ /* 0x004fea0003900000 */
[----:B------:R-:W2:Y:S02]  /*2d6a0*/  @!P0 SYNCS.PHASECHK.TRANS64 P0, [R3+URZ+0x30840], R2 ;  /* 0x03084002030085a7 */ /* 0x000ea4000800007f */
[----:B--2---:R-:W-:Y:S05]  /*2d6b0*/  @!P0 BRA `(.L_x_2143) ;  /* 0xfffffffc00f08947 */ /* 0x004fea000383ffff */
[----:B------:R-:W-:Y:S05]  /*2d6c0*/  BRA `(.L_x_2326) ;  /* 0xffffff9c00087947 */ /* 0x000fea000383ffff */
.L_x_2151:
[----:B0-----:R0:W1:Y:S02]  /*2d6d0*/  SYNCS.PHASECHK.TRANS64.TRYWAIT P0, [R2+URZ+0x30860], R3 ;  /* 0x03086003020075a7 */ /* 0x001064000800017f */
[----:B-1----:R-:W-:Y:S05]  /*2d6e0*/  @!P0 NANOSLEEP.SYNCS 0x989680 ;  /* 0x009896800000895d */ /* 0x002fea0003900000 */
[----:B------:R-:W1:Y:S02]  /*2d6f0*/  @!P0 SYNCS.PHASECHK.TRANS64 P0, [R2+URZ+0x30860], R3 ;  /* 0x03086003020085a7 */ /* 0x000e64000800007f */
[----:B-1----:R-:W-:Y:S05]  /*2d700*/  @!P0 BRA `(.L_x_2151) ;  /* 0xfffffffc00f08947 */ /* 0x002fea000383ffff */
[----:B------:R-:W-:Y:S05]  /*2d710*/  BRA `(.L_x_2327) ;  /* 0xffffffa000647947 */ /* 0x000fea000383ffff */
.L_x_2163:
[----:B-1----:R1:W2:Y:S02]  /*2d720*/  SYNCS.PHASECHK.TRANS64.TRYWAIT P0, [R3+URZ+0x30840], R2 ;  /* 0x03084002030075a7 */ /* 0x0022a4000800017f */
[----:B--2---:R-:W-:Y:S05]  /*2d730*/  @!P0 NANOSLEEP.SYNCS 0x989680 ;  /* 0x009896800000895d */ /* 0x004fea0003900000 */
[----:B------:R-:W2:Y:S02]  /*2d740*/  @!P0 SYNCS.PHASECHK.TRANS64 P0, [R3+URZ+0x30840], R2 ;  /* 0x03084002030085a7 */ /* 0x000ea4000800007f */
[----:B--2---:R-:W-:Y:S05]  /*2d750*/  @!P0 BRA `(.L_x_2163) ;  /* 0xfffffffc00f08947 */ /* 0x004fea000383ffff */
[----:B------:R-:W-:Y:S05]  /*2d760*/  BRA `(.L_x_2328) ;  /* 0xffffffa800887947 */ /* 0x000fea000383ffff */
.L_x_2171:
[----:B0-----:R0:W1:Y:S02]  /*2d770*/  SYNCS.PHASECHK.TRANS64.TRYWAIT P0, [R2+URZ+0x30860], R3 ;  /* 0x03086003020075a7 */ /* 0x001064000800017f */
[----:B-1----:R-:W-:Y:S05]  /*2d780*/  @!P0 NANOSLEEP.SYNCS 0x989680 ;  /* 0x009896800000895d */ /* 0x002fea0003900000 */
[----:B------:R-:W1:Y:S02]  /*2d790*/  @!P0 SYNCS.PHASECHK.TRANS64 P0, [R2+URZ+0x30860], R3 ;  /* 0x03086003020085a7 */ /* 0x000e64000800007f */
[----:B-1----:R-:W-:Y:S05]  /*2d7a0*/  @!P0 BRA `(.L_x_2171) ;  /* 0xfffffffc00f08947 */ /* 0x002fea000383ffff */
[----:B------:R-:W-:Y:S05]  /*2d7b0*/  BRA `(.L_x_2329) ;  /* 0xffffffac00e47947 */ /* 0x000fea000383ffff */
.L_x_2183:
[----:B--2---:R2:W3:Y:S02]  /*2d7c0*/  SYNCS.PHASECHK.TRANS64.TRYWAIT P0, [R3+URZ+0x30840], R2 ;  /* 0x03084002030075a7 */ /* 0x0044e4000800017f */
[----:B---3--:R-:W-:Y:S05]  /*2d7d0*/  @!P0 NANOSLEEP.SYNCS 0x989680 ;  /* 0x009896800000895d */ /* 0x008fea0003900000 */
[----:B------:R-:W3:Y:S02]  /*2d7e0*/  @!P0 SYNCS.PHASECHK.TRANS64 P0, [R3+URZ+0x30840], R2 ;  /* 0x03084002030085a7 */ /* 0x000ee4000800007f */
[----:B---3--:R-:W-:Y:S05]  /*2d7f0*/  @!P0 BRA `(.L_x_2183) ;  /* 0xfffffffc00f08947 */ /* 0x008fea000383ffff */
[----:B------:R-:W-:Y:S05]  /*2d800*/  BRA `(.L_x_2330) ;  /* 0xffffffb400dc7947 */ /* 0x000fea000383ffff */
.L_x_2191:
[----:B0-----:R0:W1:Y:S02]  /*2d810*/  SYNCS.PHASECHK.TRANS64.TRYWAIT P0, [R2+URZ+0x30860], R5 ;  /* 0x03086005020075a7 */ /* 0x001064000800017f */
[----:B-1----:R-:W-:Y:S05]  /*2d820*/  @!P0 NANOSLEEP.SYNCS 0x989680 ;  /* 0x009896800000895d */ /* 0x002fea0003900000 */
[----:B------:R-:W1:Y:S02]  /*2d830*/  @!P0 SYNCS.PHASECHK.TRANS64 P0, [R2+URZ+0x30860], R5 ;  /* 0x03086005020085a7 */ /* 0x000e64000800007f */
[----:B-1----:R-:W-:Y:S05]  /*2d840*/  @!P0 BRA `(.L_x_2191) ;  /* 0xfffffffc00f08947 */ /* 0x002fea000383ffff */
[----:B------:R-:W-:Y:S05]  /*2d850*/  BRA `(.L_x_2331) ;  /* 0xffffffbc00347947 */ /* 0x000fea000383ffff */
.L_x_2205:
[----:B---3--:R3:W4:Y:S02]  /*2d860*/  SYNCS.PHASECHK.TRANS64.TRYWAIT P0, [R0+URZ+0x30860], R2 ;  /* 0x03086002000075a7 */ /* 0x008724000800017f */
[----:B----4-:R-:W-:Y:S05]  /*2d870*/  @!P0 NANOSLEEP.SYNCS 0x989680 ;  /* 0x009896800000895d */ /* 0x010fea0003900000 */
[----:B------:R-:W4:Y:S02]  /*2d880*/  @!P0 SYNCS.PHASECHK.TRANS64 P0, [R0+URZ+0x30860], R2 ;  /* 0x03086002000085a7 */ /* 0x000f24000800007f */
[----:B----4-:R-:W-:Y:S05]  /*2d890*/  @!P0 BRA `(.L_x_2205) ;  /* 0xfffffffc00f08947 */ /* 0x010fea000383ffff */
[----:B------:R-:W-:Y:S05]  /*2d8a0*/  BRA `(.L_x_2332) ;  /* 0xffffffc4000c7947 */ /* 0x000fea000383ffff */
.L_x_2215:
[----:B------:R-:W-:Y:S01]  /*2d8b0*/  BSSY B0, `(.L_x_2333) ;  /* 0x0000008000007945 */ /* 0x000fe20003800000 */
[----:B------:R-:W-:Y:S02]  /*2d8c0*/  IMAD.MOV.U32 R13, RZ, RZ, R16 ;  /* 0x000000ffff0d7224 */ /* 0x000fe400078e0010 */
[----:B------:R-:W-:Y:S02]  /*2d8d0*/  IMAD.MOV.U32 R12, RZ, RZ, RZ ;  /* 0x000000ffff0c7224 */ /* 0x000fe400078e00ff */
[----:B------:R-:W-:Y:S02]  /*2d8e0*/  IMAD.MOV.U32 R11, RZ, RZ, 0x1f ;  /* 0x0000001fff0b7424 */ /* 0x000fe400078e00ff */
[----:B------:R-:W-:-:S07]  /*2d8f0*/  IMAD.MOV.U32 R15, RZ, RZ, -0x1 ;  /* 0xffffffffff0f7424 */ /* 0x000fce00078e00ff */
[----:B--2--5:R-:W-:Y:S05]  /*2d900*/  WARPSYNC.COLLECTIVE R15, `(.L_x_2334) ;  /* 0x000000000f087348 */ /* 0x024fea0003c00000 */
[----:B------:R0:W1:Y:S02]  /*2d910*/  SHFL.IDX P6, R14, R13, R12, R11 ;  /* 0x0000000c0d0e7389 */ /* 0x00006400000c000b */
[----:B012--5:R-:W-:Y:S01]  /*2d920*/  ENDCOLLECTIVE ;  /* 0x000000000000791b */ /* 0x027fe20003800000 */
.L_x_2334:
[----:B------:R-:W-:Y:S05]  /*2d930*/  BSYNC B0 ;  /* 0x0000000000007941 */ /* 0x000fea0003800000 */
.L_x_2333:
        /* <DEDUP_REMOVED lines=10> */
.L_x_2335:
[----:B------:R-:W-:Y:S02]  /*2d9e0*/  ULDC UR4, c[0x0][0xc3c] ;  /* 0x00030f0000047ab9 */ /* 0x000fe40000000800 */
        /* <DEDUP_REMOVED lines=15> */
.L_x_2336:
        /* <DEDUP_REMOVED lines=9> */
.L_x_2337:
        /* <DEDUP_REMOVED lines=8> */
.L_x_2338:
        /* <DEDUP_REMOVED lines=8> */
.L_x_2339:
        /* <DEDUP_REMOVED lines=8> */
.L_x_2340:
        /* <DEDUP_REMOVED lines=9> */
.L_x_2341:
[----:B------:R-:W-:Y:S01]  /*2dd80*/  IMAD.MOV.U32 R16, RZ, RZ, R14 ;  /* 0x000000ffff107224 */ /* 0x000fe200078e000e */
[----:B------:R-:W-:Y:S06]  /*2dd90*/  BRA `(.L_x_2342) ;  /* 0xffffffc800147947 */ /* 0x000fec000383ffff */
.L_x_2220:
[----:B------:R-:W-:Y:S01]  /*2dda0*/  BSSY B0, `(.L_x_2343) ;  /* 0x0000008000007945 */ /* 0x000fe20003800000 */
[----:B-----5:R-:W-:Y:S02]  /*2ddb0*/  IMAD.MOV.U32 R13, RZ, RZ, R2 ;  /* 0x000000ffff0d7224 */ /* 0x020fe400078e0002 */
[----:B------:R-:W-:Y:S02]  /*2ddc0*/  IMAD.MOV.U32 R12, RZ, RZ, 0x1 ;  /* 0x00000001ff0c7424 */ /* 0x000fe400078e00ff */
[----:B------:R-:W-:Y:S02]  /*2ddd0*/  IMAD.MOV.U32 R11, RZ, RZ, RZ ;  /* 0x000000ffff0b7224 */ /* 0x000fe400078e00ff */
[----:B------:R-:W-:-:S07]  /*2dde0*/  IMAD.MOV.U32 R15, RZ, RZ, -0x1 ;  /* 0xffffffffff0f7424 */ /* 0x000fce00078e00ff */
[----:B0-----:R-:W-:Y:S05]  /*2ddf0*/  WARPSYNC.COLLECTIVE R15, `(.L_x_2344) ;  /* 0x000000000f087348 */ /* 0x001fea0003c00000 */
[----:B------:R1:W2:Y:S02]  /*2de00*/  SHFL.UP P6, R14, R13, R12, R11 ;  /* 0x0400000c0d0e7389 */ /* 0x0002a400000c000b */
[----:B012---:R-:W-:Y:S01]  /*2de10*/  ENDCOLLECTIVE ;  /* 0x000000000000791b */ /* 0x007fe20003800000 */
.L_x_2344:
[----:B------:R-:W-:Y:S05]  /*2de20*/  BSYNC B0 ;  /* 0x0000000000007941 */ /* 0x000fea0003800000 */
.L_x_2343:
        /* <DEDUP_REMOVED lines=12> */
.L_x_2345:
        /* <DEDUP_REMOVED lines=8> */
.L_x_2346:
        /* <DEDUP_REMOVED lines=8> */
.L_x_2347:
        /* <DEDUP_REMOVED lines=8> */
.L_x_2348:
        /* <DEDUP_REMOVED lines=9> */
.L_x_2349:
[----:B------:R-:W-:Y:S01]  /*2e100*/  IMAD.MOV.U32 R16, RZ, RZ, R14 ;  /* 0x000000ffff107224 */ /* 0x000fe200078e000e */
[----:B------:R-:W-:Y:S06]  /*2e110*/  BRA `(.L_x_2350) ;  /* 0xffffffc400d47947 */ /* 0x000fec000383ffff */
.L_x_2222:
[----:B------:R-:W-:Y:S01]  /*2e120*/  BSSY B0, `(.L_x_2351) ;  /* 0x0000006000007945 */ /* 0x000fe20003800000 */
[----:B------:R-:W-:Y:S01]  /*2e130*/  PLOP3.LUT P6, PT, P6, PT, PT, 0x8, 0x0 ;  /* 0x000000000000781c */ /* 0x000fe200037ce170 */
[----:B------:R-:W-:-:S12]  /*2e140*/  IMAD.MOV.U32 R15, RZ, RZ, -0x1 ;  /* 0xffffffffff0f7424 */ /* 0x000fd800078e00ff */
[----:B0----5:R-:W-:Y:S05]  /*2e150*/  WARPSYNC.COLLECTIVE R15, `(.L_x_2352) ;  /* 0x000000000f087348 */ /* 0x021fea0003c00000 */
[----:B------:R-:W-:Y:S01]  /*2e160*/  VOTE.ANY R14, PT, P6 ;  /* 0x00000000000e7806 */ /* 0x000fe200030e0100 */
[----:B0----5:R-:W-:Y:S06]  /*2e170*/  ENDCOLLECTIVE ;  /* 0x000000000000791b */ /* 0x021fec0003800000 */
.L_x_2352:
[----:B------:R-:W-:Y:S05]  /*2e180*/  BSYNC B0 ;  /* 0x0000000000007941 */ /* 0x000fea0003800000 */
.L_x_2351:
        /* <DEDUP_REMOVED lines=9> */
.L_x_2353:
[----:B------:R-:W-:Y:S01]  /*2e220*/  IMAD.MOV.U32 R17, RZ, RZ, R14 ;  /* 0x000000ffff117224 */ /* 0x000fe200078e000e */
[----:B------:R-:W-:Y:S06]  /*2e230*/  BRA `(.L_x_2354) ;  /* 0xffffffc400c47947 */ /* 0x000fec000383ffff */
.L_x_2224:
[----:B------:R-:W-:Y:S01]  /*2e240*/  BSSY B0, `(.L_x_2355) ;  /* 0x0000007000007945 */ /* 0x000fe20003800000 */
[----:B------:R-:W-:Y:S02]  /*2e250*/  IMAD.MOV.U32 R13, RZ, RZ, R3 ;  /* 0x000000ffff0d7224 */ /* 0x000fe400078e0003 */
[----:B------:R-:W-:Y:S02]  /*2e260*/  IMAD.MOV.U32 R11, RZ, RZ, 0x1f ;  /* 0x0000001fff0b7424 */ /* 0x000fe400078e00ff */
[----:B------:R-:W-:-:S07]  /*2e270*/  IMAD.MOV.U32 R15, RZ, RZ, -0x1 ;  /* 0xffffffffff0f7424 */ /* 0x000fce00078e00ff */
[----:B012--5:R-:W-:Y:S05]  /*2e280*/  WARPSYNC.COLLECTIVE R15, `(.L_x_2356) ;  /* 0x000000000f087348 */ /* 0x027fea0003c00000 */
[----:B------:R3:W4:Y:S02]  /*2e290*/  SHFL.IDX P6, R14, R13, R12, R11 ;  /* 0x0000000c0d0e7389 */ /* 0x00072400000c000b */
[----:B012345:R-:W-:Y:S01]  /*2e2a0*/  ENDCOLLECTIVE ;  /* 0x000000000000791b */ /* 0x03ffe20003800000 */
.L_x_2356:
[----:B------:R-:W-:Y:S05]  /*2e2b0*/  BSYNC B0 ;  /* 0x0000000000007941 */ /* 0x000fea0003800000 */
.L_x_2355:
[----:B------:R-:W-:Y:S01]  /*2e2c0*/  IMAD.MOV.U32 R3, RZ, RZ, R14 ;  /* 0x000000ffff037224 */ /* 0x000fe200078e000e */
[----:B------:R-:W-:Y:S06]  /*2e2d0*/  BRA `(.L_x_2357) ;  /* 0xffffffc400b87947 */ /* 0x000fec000383ffff */
.L_x_2228:
[----:B0-----:R0:W1:Y:S02]  /*2e2e0*/  SYNCS.PHASECHK.TRANS64.TRYWAIT P0, [R0+URZ+0x30820], R3 ;  /* 0x03082003000075a7 */ /* 0x001064000800017f */
[----:B-1----:R-:W-:Y:S05]  /*2e2f0*/  @!P0 NANOSLEEP.SYNCS 0x989680 ;  /* 0x009896800000895d */ /* 0x002fea0003900000 */
[----:B------:R-:W1:Y:S02]  /*2e300*/  @!P0 SYNCS.PHASECHK.TRANS64 P0, [R0+URZ+0x30820], R3 ;  /* 0x03082003000085a7 */ /* 0x000e64000800007f */
[----:B-1----:R-:W-:Y:S05]  /*2e310*/  @!P0 BRA `(.L_x_2228) ;  /* 0xfffffffc00f08947 */ /* 0x002fea000383ffff */
[----:B------:R-:W-:Y:S05]  /*2e320*/  BRA `(.L_x_2358) ;  /* 0xffffffcc003c7947 */ /* 0x000fea000383ffff */
.L_x_2229:
        /* <DEDUP_REMOVED lines=8> */
[----:B0----5:R-:W-:Y:S05]  /*2e3b0*/  WARPSYNC.COLLECTIVE R15, `(.L_x_2360) ;  /* 0x000000000f087348 */ /* 0x021fea0003c00000 */
[----:B------:R1:W2:Y:S02]  /*2e3c0*/  SHFL.IDX P6, R14, R13, R12, R11 ;  /* 0x0000000c0d0e7389 */ /* 0x0002a400000c000b */
[----:B012--5:R-:W-:Y:S01]  /*2e3d0*/  ENDCOLLECTIVE ;  /* 0x000000000000791b */ /* 0x027fe20003800000 */
.L_x_2360:
[----:B------:R-:W-:Y:S05]  /*2e3e0*/  BSYNC B0 ;  /* 0x0000000000007941 */ /* 0x000fea0003800000 */
.L_x_2359:
[----:B------:R-:W-:Y:S05]  /*2e3f0*/  BRA `(.L_x_2361) ;  /* 0xffffffcc00247947 */ /* 0x000fea000383ffff */
.L_x_2230:
[----:B------:R-:W-:Y:S01]  /*2e400*/  BSSY B0, `(.L_x_2362) ;  /* 0x0000006000007945 */ /* 0x000fe20003800000 */
[----:B------:R-:W-:-:S07]  /*2e410*/  IMAD.MOV.U32 R15, RZ, RZ, -0x1 ;  /* 0xffffffffff0f7424 */ /* 0x000fce00078e00ff */
[----:B01---5:R-:W-:Y:S05]  /*2e420*/  WARPSYNC.COLLECTIVE R15, `(.L_x_2363) ;  /* 0x000000000f0c7348 */ /* 0x023fea0003c00000 */
[----:B------:R-:W-:Y:S02]  /*2e430*/  ELECT P6, UR62, PT ;  /* 0x00000000003e782f */ /* 0x000fe400038c0000 */
[----:B------:R-:W-:Y:S01]  /*2e440*/  MOV R14, UR62 ;  /* 0x0000003e000e7c02 */ /* 0x000fe20008000f00 */
[----:B01---5:R-:W-:Y:S10]  /*2e450*/  ENDCOLLECTIVE ;  /* 0x000000000000791b */ /* 0x023ff40003800000 */
.L_x_2363:
[----:B------:R-:W-:Y:S05]  /*2e460*/  BSYNC B0 ;  /* 0x0000000000007941 */ /* 0x000fea0003800000 */
.L_x_2362:
[----:B------:R-:W-:Y:S05]  /*2e470*/  BRA `(.L_x_2364) ;  /* 0xffffffcc00187947 */ /* 0x000fea000383ffff */
.L_x_2232:
[----:B0-----:R0:W1:Y:S02]  /*2e480*/  SYNCS.PHASECHK.TRANS64.TRYWAIT P0, [R6+URZ], R5 ;  /* 0x00000005060075a7 */ /* 0x001064000800017f */
[----:B-1----:R-:W-:Y:S05]  /*2e490*/  @!P0 NANOSLEEP.SYNCS 0x989680 ;  /* 0x009896800000895d */ /* 0x002fea0003900000 */
[----:B------:R-:W1:Y:S02]  /*2e4a0*/  @!P0 SYNCS.PHASECHK.TRANS64 P0, [R6+URZ], R5 ;  /* 0x00000005060085a7 */ /* 0x000e64000800007f */
[----:B-1----:R-:W-:Y:S05]  /*2e4b0*/  @!P0 BRA `(.L_x_2232) ;  /* 0xfffffffc00f08947 */ /* 0x002fea000383ffff */
[----:B------:R-:W-:Y:S05]  /*2e4c0*/  BRA `(.L_x_2365) ;  /* 0xffffffcc00547947 */ /* 0x000fea000383ffff */
.L_x_2233:
[----:B-1----:R1:W2:Y:S02]  /*2e4d0*/  SYNCS.PHASECHK.TRANS64.TRYWAIT P0, [R7+URZ], R2 ;  /* 0x00000002070075a7 */ /* 0x0022a4000800017f */
[----:B--2---:R-:W-:Y:S05]  /*2e4e0*/  @!P0 NANOSLEEP.SYNCS 0x989680 ;  /* 0x009896800000895d */ /* 0x004fea0003900000 */
[----:B------:R-:W2:Y:S02]  /*2e4f0*/  @!P0 SYNCS.PHASECHK.TRANS64 P0, [R7+URZ], R2 ;  /* 0x00000002070085a7 */ /* 0x000ea4000800007f */
[----:B--2---:R-:W-:Y:S05]  /*2e500*/  @!P0 BRA `(.L_x_2233) ;  /* 0xfffffffc00f08947 */ /* 0x004fea000383ffff */
[----:B------:R-:W-:Y:S05]  /*2e510*/  BRA `(.L_x_2366) ;  /* 0xffffffcc00487947 */ /* 0x000fea000383ffff */
.L_x_2235:
[----:B--2---:R2:W3:Y:S02]  /*2e520*/  SYNCS.PHASECHK.TRANS64.TRYWAIT P0, [R4+URZ], R5 ;  /* 0x00000005040075a7 */ /* 0x0044e4000800017f */
[----:B---3--:R-:W-:Y:S05]  /*2e530*/  @!P0 NANOSLEEP.SYNCS 0x989680 ;  /* 0x009896800000895d */ /* 0x008fea0003900000 */
[----:B------:R-:W3:Y:S02]  /*2e540*/  @!P0 SYNCS.PHASECHK.TRANS64 P0, [R4+URZ], R5 ;  /* 0x00000005040085a7 */ /* 0x000ee4000800007f */
[----:B---3--:R-:W-:Y:S05]  /*2e550*/  @!P0 BRA `(.L_x_2235) ;  /* 0xfffffffc00f08947 */ /* 0x008fea000383ffff */
[----:B------:R-:W-:Y:S05]  /*2e560*/  BRA `(.L_x_2367) ;  /* 0xffffffcc00507947 */ /* 0x000fea000383ffff */
.L_x_2368:
        /* <DEDUP_REMOVED lines=9> */
.L_x_15299:


//--------------------- .text._ZN7cutlass13device_kernelIN5flash11enable_sm90INS1_16FlashAttnFwdSm90INS1_25CollectiveMainloopFwdSm90ILi2EN4cute5tupleIJNS5_1CILi1EEES8_S8_EEENS6_IJNS7_ILi128EEENS7_ILi80EEENS7_ILi256EEEEEELi256ENS_10bfloat16_tEfNS_4arch4Sm90ELb1ELb0ELb0ELb0ELb0ELb0ELb0ELb1ELb1ELb1ELb0ELb0EEENS1_21CollectiveEpilogueFwdINS6_IJSA_SC_SB_EEES9_SE_SG_Li256ELb0ELb1ELb0ELb0EEENS1_30DynamicPersistentTileSchedulerILi256ELi128ELb0ELb1ELb1EEEEEEEEEvNT_6ParamsE --------------------------
	.section	.text._ZN7cutlass13device_kernelIN5flash11enable_sm90INS1_16FlashAttnFwdSm90INS1_25CollectiveMainloopFwdSm90ILi2EN4cute5tupleIJNS5_1CILi1EEES8_S8_EEENS6_IJNS7_ILi128EEENS7_ILi80EEENS7_ILi256EEEEEELi256ENS_10bfloat16_tEfNS_4arch4Sm90ELb1ELb0ELb0ELb0ELb0ELb0ELb0ELb1ELb1ELb1ELb0ELb0EEENS1_21CollectiveEpilogueFwdINS6_IJSA_SC_SB_EEES9_SE_SG_Li256ELb0ELb1ELb0ELb0EEENS1_30DynamicPersistentTileSchedulerILi256ELi128ELb0ELb1ELb1EEEEEEEEEvNT_6ParamsE,"ax",@progbits
	.align	128
.text._ZN7cutlass13device_kernelIN5flash11enable_sm90INS1_16FlashAttnFwdSm90INS1_25CollectiveMainloopFwdSm90ILi2EN4cute5tupleIJNS5_1CILi1EEES8_S8_EEENS6_IJNS7_ILi128EEENS7_ILi80EEENS7_ILi256EEEEEELi256ENS_10bfloat16_tEfNS_4arch4Sm90ELb1ELb0ELb0ELb0ELb0ELb0ELb0ELb1ELb1ELb1ELb0ELb0EEENS1_21CollectiveEpilogueFwdINS6_IJSA_SC_SB_EEES9_SE_SG_Li256ELb0ELb1ELb0ELb0EEENS1_30DynamicPersistentTileSchedulerILi256ELi128ELb0ELb1ELb1EEEEEEEEEvNT_6ParamsE:
        .type           _ZN7cutlass13device_kernelIN5flash11enable_sm90INS1_16FlashAttnFwdSm90INS1_25CollectiveMainloopFwdSm90ILi2EN4cute5tupleIJNS5_1CILi1EEES8_S8_EEENS6_IJNS7_ILi128EEENS7_ILi80EEENS7_ILi256EEEEEELi256ENS_10bfloat16_tEfNS_4arch4Sm90ELb1ELb0ELb0ELb0ELb0ELb0ELb0ELb1ELb1ELb1ELb0ELb0EEENS1_21CollectiveEpilogueFwdINS6_IJSA_SC_SB_EEES9_SE_SG_Li256ELb0ELb1ELb0ELb0EEENS1_30DynamicPersistentTileSchedulerILi256ELi128ELb0ELb1ELb1EEEEEEEEEvNT_6ParamsE,@function
        .size           _ZN7cutlass13device_kernelIN5flash11enable_sm90INS1_16FlashAttnFwdSm90INS1_25CollectiveMainloopFwdSm90ILi2EN4cute5tupleIJNS5_1CILi1EEES8_S8_EEENS6_IJNS7_ILi128EEENS7_ILi80EEENS7_ILi256EEEEEELi256ENS_10bfloat16_tEfNS_4arch4Sm90ELb1ELb0ELb0ELb0ELb0ELb0ELb0ELb1ELb1ELb1ELb0ELb0EEENS1_21CollectiveEpilogueFwdINS6_IJSA_SC_SB_EEES9_SE_SG_Li256ELb0ELb1ELb0ELb0EEENS1_30DynamicPersistentTileSchedulerILi256ELi128ELb0ELb1ELb1EEEEEEEEEvNT_6ParamsE,(.L_x_15300 - _ZN7cutlass13device_kernelIN5flash11enable_sm90INS1_16FlashAttnFwdSm90INS1_25CollectiveMainloopFwdSm90ILi2EN4cute5tupleIJNS5_1CILi1EEES8_S8_EEENS6_IJNS7_ILi128EEENS7_ILi80EEENS7_ILi256EEEEEELi256ENS_10bfloat16_tEfNS_4arch4Sm90ELb1ELb0ELb0ELb0ELb0ELb0ELb0ELb1ELb1ELb1ELb0ELb0EEENS1_21CollectiveEpilogueFwdINS6_IJSA_SC_SB_EEES9_SE_SG_Li256ELb0ELb1ELb0ELb0EEENS1_30DynamicPersistentTileSchedulerILi256ELi128ELb0ELb1ELb1EEEEEEEEEvNT_6ParamsE)
        .other          _ZN7cutlass13device_kernelIN5flash11enable_sm90INS1_16FlashAttnFwdSm90INS1_25CollectiveMainloopFwdSm90ILi2EN4cute5tupleIJNS5_1CILi1EEES8_S8_EEENS6_IJNS7_ILi128EEENS7_ILi80EEENS7_ILi256EEEEEELi256ENS_10bfloat16_tEfNS_4arch4Sm90ELb1ELb0ELb0ELb0ELb0ELb0ELb0ELb1ELb1ELb1ELb0ELb0EEENS1_21CollectiveEpilogueFwdINS6_IJSA_SC_SB_EEES9_SE_SG_Li256ELb0ELb1ELb0ELb0EEENS1_30DynamicPersistentTileSchedulerILi256ELi128ELb0ELb1ELb1EEEEEEEEEvNT_6ParamsE,@"STO_CUDA_ENTRY STV_DEFAULT"
_ZN7cutlass13device_kernelIN5flash11enable_sm90INS1_16FlashAttnFwdSm90INS1_25CollectiveMainloopFwdSm90ILi2EN4cute5tupleIJNS5_1CILi1EEES8_S8_EEENS6_IJNS7_ILi128EEENS7_ILi80EEENS7_ILi256EEEEEELi256ENS_10bfloat16_tEfNS_4arch4Sm90ELb1ELb0ELb0ELb0ELb0ELb0ELb0ELb1ELb1ELb1ELb0ELb0EEENS1_21CollectiveEpilogueFwdINS6_IJSA_SC_SB_EEES9_SE_SG_Li256ELb0ELb1ELb0ELb0EEENS1_30DynamicPersistentTileSchedulerILi256ELi128ELb0ELb1ELb1EEEEEEEEEvNT_6ParamsE:
        /* <DEDUP_REMOVED lines=18> */
.L_x_2370:
[----:B------:R-:W-:Y:S05]  /*0120*/  BSYNC B0 ;  /* 0x0000000000007941 */ /* 0x000fea0003800000 */
.L_x_2369:
        /* <DEDUP_REMOVED lines=41> */
.L_x_2371:
        /* <DEDUP_REMOVED lines=22> */
.L_x_2372:
        /* <DEDUP_REMOVED lines=18> */
.L_x_2373:
        /* <DEDUP_REMOVED lines=22> */
.L_x_2374:
        /* <DEDUP_REMOVED lines=22> */
.L_x_2375:
        /* <DEDUP_REMOVED lines=8> */
.L_x_2377:
        /* <DEDUP_REMOVED lines=12> */
[----:B0-----:R-:W0:Y:S02]  /*0a40*/  S2R R2, SR_TID.X ;  /* 0x0000000000027919 */ /* 0x001e240000002100 */
[----:B0-----:R-:W-:Y:S01]  /*0a50*/  VIADD R230, R2, 0xffffff80 ;  /* 0xffffff8002e67836 */ /* 0x001fe20000000000 */
[----:B--2---:R-:W-:-:S04]  /*0a60*/  R2UR UR5, R3 ;  /* 0x00000000030572ca */ /* 0x004fc800000e0000 */
[----:B------:R-:W-:-:S04]  /*0a70*/  SHF.R.S32.HI R3, RZ, 0x1f, R230 ;  /* 0x0000001fff037819 */ /* 0x000fc800000114e6 */
[CC--:B------:R-:W-:Y:S02]  /*0a80*/  LEA.HI R5, R3.reuse, R230.reuse, RZ, 0x7 ;  /* 0x000000e603057211 */ /* 0x0c0fe400078f38ff */
[-C--:B------:R-:W-:Y:S02]  /*0a90*/  LEA.HI R0, R3, R230.reuse, RZ, 0x4 ;  /* 0x000000e603007211 */ /* 0x080fe400078f20ff */
[----:B------:R-:W-:Y:S02]  /*0aa0*/  LOP3.LUT R221, R5, 0xffffff80, RZ, 0xc0, !PT ;  /* 0xffffff8005dd7812 */ /* 0x000fe400078ec0ff */
[----:B------:R-:W-:Y:S01]  /*0ab0*/  SHF.R.S32.HI R9, RZ, 0x4, R0 ;  /* 0x00000004ff097819 */ /* 0x000fe20000011400 */
[----:B------:R-:W-:Y:S01]  /*0ac0*/  ULOP3.LUT UR6, UR5, 0x1, URZ, 0xfc, !UPT ;  /* 0x0000000105067892 */ /* 0x000fe2000f8efc3f */
[CC--:B------:R-:W-:Y:S01]  /*0ad0*/  LEA.HI R2, R3.reuse, R230.reuse, RZ, 0x5 ;  /* 0x000000e603027211 */ /* 0x0c0fe200078f28ff */
[----:B------:R-:W-:Y:S01]  /*0ae0*/  IMAD.IADD R221, R230, 0x1, -R221 ;  /* 0x00000001e6dd7824 */ /* 0x000fe200078e0add */
[C---:B------:R-:W-:Y:S01]  /*0af0*/  LOP3.LUT R7, R0.reuse, 0x3fffff0, RZ, 0xc0, !PT ;  /* 0x03fffff000077812 */ /* 0x040fe200078ec0ff */
[----:B------:R-:W-:Y:S01]  /*0b00*/  UMOV UR5, URZ ;  /* 0x0000003f00057c82 */ /* 0x000fe20008000000 */
[----:B------:R-:W-:Y:S01]  /*0b10*/  LEA.HI R0, R0, R9, RZ, 0x1 ;  /* 0x0000000900007211 */ /* 0x000fe200078f08ff */
[----:B------:R-:W-:Y:S01]  /*0b20*/  IMAD.SHL.U32 R2, R2, 0x20, RZ ;  /* 0x0000002002027824 */ /* 0x000fe200078e00ff */
[----:B------:R-:W-:Y:S01]  /*0b30*/  SHF.R.S32.HI R4, RZ, 0x1f, R221 ;  /* 0x0000001fff047819 */ /* 0x000fe200000114dd */
[----:B------:R-:W-:Y:S01]  /*0b40*/  IMAD.IADD R7, R230, 0x1, -R7 ;  /* 0x00000001e6077824 */ /* 0x000fe200078e0a07 */
[----:B------:R-:W-:Y:S01]  /*0b50*/  LOP3.LUT R0, R0, 0x1ffffffe, RZ, 0xc0, !PT ;  /* 0x1ffffffe00007812 */ /* 0x000fe200078ec0ff */
[----:B------:R-:W-:Y:S01]  /*0b60*/  IMAD.U32 R225, RZ, RZ, UR6 ;  /* 0x00000006ffe17e24 */ /* 0x000fe2000f8e00ff */
[----:B------:R-:W-:Y:S01]  /*0b70*/  LEA.HI R6, R4, R221, RZ, 0x2 ;  /* 0x000000dd04067211 */ /* 0x000fe200078f10ff */
[----:B------:R-:W-:Y:S01]  /*0b80*/  IMAD.U32 R220, RZ, RZ, UR5 ;  /* 0x00000005ffdc7e24 */ /* 0x000fe2000f8e00ff */
[----:B------:R-:W-:Y:S01]  /*0b90*/  LEA.HI R10, R3, R230, RZ, 0x2 ;  /* 0x000000e6030a7211 */ /* 0x000fe200078f10ff */
[----:B------:R-:W-:Y:S01]  /*0ba0*/  IMAD.IADD R0, R9, 0x1, -R0 ;  /* 0x0000000109007824 */ /* 0x000fe200078e0a00 */
[--C-:B------:R-:W-:Y:S01]  /*0bb0*/  SHF.R.S32.HI R8, RZ, 0x2, R6.reuse ;  /* 0x00000002ff087819 */ /* 0x100fe20000011406 */
[----:B------:R-:W-:Y:S01]  /*0bc0*/  IMAD.U32 R16, RZ, RZ, UR5 ;  /* 0x00000005ff107e24 */ /* 0x000fe2000f8e00ff */
[----:B------:R-:W-:-:S02]  /*0bd0*/  SHF.R.S32.HI R11, RZ, 0x1f, R6 ;  /* 0x0000001fff0b7819 */ /* 0x000fc40000011406 */
[----:B------:R-:W-:Y:S02]  /*0be0*/  SHF.R.S32.HI R222, RZ, 0x7, R5 ;  /* 0x00000007ffde7819 */ /* 0x000fe40000011405 */
[----:B------:R-:W-:Y:S02]  /*0bf0*/  LOP3.LUT R2, R2, 0xfffffc00, RZ, 0xc0, !PT ;  /* 0xfffffc0002027812 */ /* 0x000fe400078ec0ff */
[----:B------:R-:W-:Y:S02]  /*0c00*/  LOP3.LUT R9, R10, 0xfffffffc, RZ, 0xc0, !PT ;  /* 0xfffffffc0a097812 */ /* 0x000fe400078ec0ff */
[----:B------:R-:W-:Y:S01]  /*0c10*/  LEA.HI R11, R11, R8, RZ, 0x3 ;  /* 0x000000080b0b7211 */ /* 0x000fe200078f18ff */
[----:B------:R-:W-:Y:S01]  /*0c20*/  IMAD R7, R7, 0x40, R2 ;  /* 0x0000004007077824 */ /* 0x000fe200078e0202 */
[----:B------:R-:W-:Y:S01]  /*0c30*/  LEA.HI R5, R5, R222, RZ, 0x1 ;  /* 0x000000de05057211 */ /* 0x000fe200078f08ff */
[----:B------:R-:W-:Y:S01]  /*0c40*/  IMAD.IADD R2, R230, 0x1, -R9 ;  /* 0x00000001e6027824 */ /* 0x000fe200078e0a09 */
[----:B------:R-:W-:Y:S01]  /*0c50*/  LEA.HI R3, R3, R230, RZ, 0x3 ;  /* 0x000000e603037211 */ /* 0x000fe200078f18ff */
[----:B------:R-:W-:Y:S01]  /*0c60*/  IMAD R224, R0, 0x8, R7 ;  /* 0x0000000800e07824 */ /* 0x000fe200078e0207 */
[----:B------:R-:W-:-:S02]  /*0c70*/  LOP3.LUT R11, R11, 0xfffffff8, RZ, 0xc0, !PT ;  /* 0xfffffff80b0b7812 */ /* 0x000fc400078ec0ff */
[----:B------:R-:W-:Y:S02]  /*0c80*/  LEA.HI R4, R4, R221, RZ, 0x5 ;  /* 0x000000dd04047211 */ /* 0x000fe400078f28ff */
[----:B------:R-:W-:Y:S01]  /*0c90*/  LOP3.LUT R9, R5, 0x3fffffe, RZ, 0xc0, !PT ;  /* 0x03fffffe05097812 */ /* 0x000fe200078ec0ff */
[----:B------:R-:W-:Y:S01]  /*0ca0*/  IMAD.IADD R11, R8, 0x1, -R11 ;  /* 0x00000001080b7824 */ /* 0x000fe200078e0a0b */
[----:B------:R-:W-:Y:S02]  /*0cb0*/  LOP3.LUT R5, R3, 0xfffffff8, RZ, 0xc0, !PT ;  /* 0xfffffff803057812 */ /* 0x000fe400078ec0ff */
[----:B------:R-:W-:Y:S01]  /*0cc0*/  SHF.R.S32.HI R4, RZ, 0x5, R4 ;  /* 0x00000005ff047819 */ /* 0x000fe20000011404 */
[----:B------:R-:W-:Y:S01]  /*0cd0*/  IMAD.IADD R9, R222, 0x1, -R9 ;  /* 0x00000001de097824 */ /* 0x000fe200078e0a09 */
[----:B------:R-:W-:Y:S01]  /*0ce0*/  LEA.HI R8, R2, R2, RZ, 0x1 ;  /* 0x0000000202087211 */ /* 0x000fe200078f08ff */
[----:B------:R-:W-:Y:S01]  /*0cf0*/  IMAD.IADD R216, R230, 0x1, -R5 ;  /* 0x00000001e6d87824 */ /* 0x000fe200078e0a05 */
[----:B------:R-:W-:Y:S01]  /*0d00*/  LOP3.LUT R6, R6, 0x7ffffffc, RZ, 0xc0, !PT ;  /* 0x7ffffffc06067812 */ /* 0x000fe200078ec0ff */
[----:B------:R-:W-:Y:S01]  /*0d10*/  IMAD R4, R4, 0x10, R11 ;  /* 0x0000001004047824 */ /* 0x000fe200078e020b */
[----:B------:R-:W-:Y:S01]  /*0d20*/  LOP3.LUT R11, R8, 0x1ffffffe, RZ, 0xc0, !PT ;  /* 0x1ffffffe080b7812 */ /* 0x000fe200078ec0ff */
[----:B------:R-:W-:Y:S01]  /*0d30*/  IMAD.SHL.U32 R18, R216, 0x8, RZ ;  /* 0x00000008d8127824 */ /* 0x000fe200078e00ff */
[----:B------:R-:W-:Y:S01]  /*0d40*/  SHF.R.S32.HI R219, RZ, 0x3, R3 ;  /* 0x00000003ffdb7819 */ /* 0x000fe20000011403 */
[----:B------:R-:W-:-:S02]  /*0d50*/  IMAD R223, R9, 0x40, R4 ;  /* 0x0000004009df7824 */ /* 0x000fc400078e0204 */
[C---:B------:R-:W-:Y:S01]  /*0d60*/  VIADD R214, R18.reuse, 0x40 ;  /* 0x0000004012d67836 */ /* 0x040fe20000000000 */
[----:B------:R-:W-:Y:S01]  /*0d70*/  SHF.R.S32.HI R229, RZ, 0x1f, R18 ;  /* 0x0000001fffe57819 */ /* 0x000fe20000011412 */
[C---:B------:R-:W-:Y:S02]  /*0d80*/  VIADD R213, R18.reuse, 0x80 ;  /* 0x0000008012d57836 */ /* 0x040fe40000000000 */
[----:B------:R-:W-:Y:S01]  /*0d90*/  VIADD R215, R18, 0xc0 ;  /* 0x000000c012d77836 */ /* 0x000fe20000000000 */
[----:B------:R-:W-:Y:S01]  /*0da0*/  SHF.R.S32.HI R228, RZ, 0x1f, R214 ;  /* 0x0000001fffe47819 */ /* 0x000fe200000114d6 */
[----:B------:R-:W-:Y:S01]  /*0db0*/  IMAD.IADD R212, R2, 0x1, -R11 ;  /* 0x0000000102d47824 */ /* 0x000fe200078e0a0b */
[----:B------:R-:W-:Y:S01]  /*0dc0*/  SHF.R.S32.HI R227, RZ, 0x1f, R213 ;  /* 0x0000001fffe37819 */ /* 0x000fe200000114d5 */
[----:B------:R-:W-:Y:S01]  /*0dd0*/  IMAD.IADD R23, R221, 0x1, -R6 ;  /* 0x00000001dd177824 */ /* 0x000fe200078e0a06 */
[----:B------:R-:W-:Y:S01]  /*0de0*/  SHF.R.S32.HI R226, RZ, 0x1f, R215 ;  /* 0x0000001fffe27819 */ /* 0x000fe200000114d7 */
[----:B------:R-:W-:-:S07]  /*0df0*/  IMAD R212, R212, 0x8, R223 ;  /* 0x00000008d4d47824 */ /* 0x000fce00078e02df */
.L_x_2428:
        /* <DEDUP_REMOVED lines=21> */
.L_x_2378:
[----:B------:R-:W-:Y:S01]  /*0f50*/  ULDC UR8, c[0x0][0xc54] ;  /* 0x0003150000087ab9 */ /* 0x000fe20000000800 */
[----:B------:R-:W-:Y:S01]  /*0f60*/  UMOV UR4, UR9 ;  /* 0x0000000900047c82 */ /* 0x000fe20008000000 */
[----:B------:R-:W-:-:S11]  /*0f70*/  UISETP.NE.AND UP0, UPT, UR8, 0x1, UPT ;  /* 0x000000010800788c */ /* 0x000fd6000bf05270 */
[----:B------:R-:W-:Y:S02]  /*0f80*/  @UP0 ULDC.64 UR10, c[0x0][0xc58] ;  /* 0x00031600000a0ab9 */ /* 0x000fe40000000a00 */
[----:B------:R-:W-:-:S04]  /*0f90*/  UIMAD.WIDE.U32 UR6, UR9, UR10, URZ ;  /* 0x0000000a090672a5 */ /* 0x000fc8000f8e003f */
[----:B------:R-:W-:-:S04]  /*0fa0*/  @UP0 USHF.R.U32.HI UR4, URZ, UR11, UR7 ;  /* 0x0000000b3f040299 */ /* 0x000fc80008011607 */
[----:B------:R-:W-:-:S12]  /*0fb0*/  UIMAD UR6, UR4, UR8, URZ ;  /* 0x00000008040672a4 */ /* 0x000fd8000f8e023f */
.L_x_2379:
[----:B------:R-:W-:Y:S01]  /*0fc0*/  ULDC.64 UR10, c[0x0][0x418] ;  /* 0x00010600000a7ab9 */ /* 0x000fe20000000a00 */
[----:B------:R-:W-:Y:S01]  /*0fd0*/  ULOP3.LUT UR4, URZ, UR4, URZ, 0x33, !UPT ;  /* 0x000000043f047292 */ /* 0x000fe2000f8e333f */
[----:B------:R-:W-:Y:S01]  /*0fe0*/  PLOP3.LUT P0, PT, PT, PT, PT, 0x80, 0x0 ;  /* 0x000000000000781c */ /* 0x000fe20003f0f070 */
[----:B------:R-:W-:Y:S01]  /*0ff0*/  UISETP.NE.U32.AND UP0, UPT, UR10, URZ, UPT ;  /* 0x0000003f0a00728c */ /* 0x000fe2000bf05070 */
[----:B------:R-:W-:Y:S01]  /*1000*/  CS2R R2, SRZ ;  /* 0x0000000000027805 */ /* 0x000fe2000001ff00 */
[----:B------:R-:W-:Y:S01]  /*1010*/  UIADD3 UR10, UR9, -UR6, URZ ;  /* 0x80000006090a7290 */ /* 0x000fe2000fffe03f */
[----:B------:R-:W-:Y:S01]  /*1020*/  IMAD.MOV.U32 R0, RZ, RZ, RZ ;  /* 0x000000ffff007224 */ /* 0x000fe200078e00ff */
[----:B------:R-:W-:Y:S01]  /*1030*/  ULDC UR7, c[0x0][0x448] ;  /* 0x0001120000077ab9 */ /* 0x000fe20000000800 */
[----:B------:R-:W-:Y:S01]  /*1040*/  ULDC UR6, c[0x0][0xc3c] ;  /* 0x00030f0000067ab9 */ /* 0x000fe20000000800 */
[----:B------:R-:W-:Y:S01]  /*1050*/  UISETP.NE.AND UP2, UPT, UR7, 0x1, UPT ;  /* 0x000000010700788c */ /* 0x000fe2000bf45270 */
[----:B------:R-:W-:Y:S01]  /*1060*/  CS2R R176, SRZ ;  /* 0x0000000000b07805 */ /* 0x000fe2000001ff00 */
[----:B------:R-:W-:Y:S01]  /*1070*/  UIADD3 UR4, UR4, UR6, URZ ;  /* 0x0000000604047290 */ /* 0x000fe2000fffe03f */
[----:B------:R-:W-:Y:S01]  /*1080*/  CS2R R174, SRZ ;  /* 0x0000000000ae7805 */ /* 0x000fe2000001ff00 */
[----:B------:R-:W-:Y:S01]  /*1090*/  UISETP.NE.AND.EX UP0, UPT, UR11, URZ, UPT, UP0 ;  /* 0x0000003f0b00728c */ /* 0x000fe2000bf05300 */
[----:B------:R-:W-:Y:S01]  /*10a0*/  CS2R R148, SRZ ;  /* 0x0000000000947805 */ /* 0x000fe2000001ff00 */
[----:B------:R-:W-:Y:S01]  /*10b0*/  USHF.L.U32 UR14, UR4, 0x7, URZ ;  /* 0x00000007040e7899 */ /* 0x000fe2000800063f */
[----:B------:R-:W-:Y:S01]  /*10c0*/  CS2R R172, SRZ ;  /* 0x0000000000ac7805 */ /* 0x000fe2000001ff00 */
[----:B------:R-:W-:Y:S01]  /*10d0*/  ULDC UR9, c[0x0][0x424] ;  /* 0x0001090000097ab9 */ /* 0x000fe20000000800 */
[----:B------:R-:W-:Y:S01]  /*10e0*/  ULDC UR8, c[0x0][0x288] ;  /* 0x0000a20000087ab9 */ /* 0x000fe20000000800 */
[----:B------:R-:W-:Y:S01]  /*10f0*/  UIADD3 UR4, UR14, 0x7f, URZ ;  /* 0x0000007f0e047890 */ /* 0x000fe2000fffe03f */
[----:B------:R-:W-:Y:S01]  /*1100*/  CS2R R144, SRZ ;  /* 0x0000000000907805 */ /* 0x000fe2000001ff00 */
[----:B------:R-:W-:Y:S01]  /*1110*/  @UP2 ULDC UR6, c[0x0][0x44c] ;  /* 0x0001130000062ab9 */ /* 0x000fe20000000800 */
[----:B------:R-:W-:Y:S01]  /*1120*/  IMAD.U32 R22, RZ, RZ, UR14 ;  /* 0x0000000eff167e24 */ /* 0x000fe2000f8e00ff */
[----:B------:R-:W-:Y:S01]  /*1130*/  UIADD3 UR8, -UR8, 0x50, URZ ;  /* 0x0000005008087890 */ /* 0x000fe2000fffe13f */
[----:B------:R-:W-:Y:S01]  /*1140*/  CS2R R120, SRZ ;  /* 0x0000000000787805 */ /* 0x000fe2000001ff00 */
[----:B------:R-:W-:Y:S01]  /*1150*/  UIMAD.WIDE.U32 UR6, UR4, UR6, URZ ;  /* 0x00000006040672a5 */ /* 0x000fe2000f8e003f */
[----:B------:R-:W-:Y:S01]  /*1160*/  CS2R R140, SRZ ;  /* 0x00000000008c7805 */ /* 0x000fe2000001ff00 */
[----:B------:R-:W-:Y:S01]  /*1170*/  USEL UR14, UR9, 0x1, UP0 ;  /* 0x00000001090e7887 */ /* 0x000fe20008000000 */
[----:B------:R-:W-:Y:S01]  /*1180*/  CS2R R116, SRZ ;  /* 0x0000000000747805 */ /* 0x000fe2000001ff00 */
[----:B------:R-:W-:Y:S01]  /*1190*/  ULDC UR12, c[0x0][0x2f0] ;  /* 0x0000bc00000c7ab9 */ /* 0x000fe20000000800 */
[----:B------:R-:W-:Y:S01]  /*11a0*/  @UP2 ULDC UR9, c[0x0][0x450] ;  /* 0x0001140000092ab9 */ /* 0x000fe20000000800 */
[----:B------:R-:W-:Y:S01]  /*11b0*/  UIMAD UR8, UR14, UR12, UR8 ;  /* 0x0000000c0e0872a4 */ /* 0x000fe2000f8e0208 */
[----:B------:R-:W-:Y:S01]  /*11c0*/  CS2R R112, SRZ ;  /* 0x0000000000707805 */ /* 0x000fe2000001ff00 */
[----:B------:R-:W-:Y:S01]  /*11d0*/  @UP2 USHF.R.U32.HI UR4, URZ, UR9, UR7 ;  /* 0x000000093f042299 */ /* 0x000fe20008011607 */
[----:B------:R-:W-:Y:S01]  /*11e0*/  IMAD.U32 R19, RZ, RZ, UR14 ;  /* 0x0000000eff137e24 */ /* 0x000fe2000f8e00ff */
[----:B------:R-:W-:Y:S01]  /*11f0*/  UIMAD UR6, UR14, UR12, 0x4f ;  /* 0x0000004f0e0674a4 */ /* 0x000fe2000f8e020c */
[----:B------:R-:W-:Y:S01]  /*1200*/  CS2R R136, SRZ ;  /* 0x0000000000887805 */ /* 0x000fe2000001ff00 */
[----:B------:R-:W-:Y:S01]  /*1210*/  UIADD3 UR8, UR8, UR4, URZ ;  /* 0x0000000408087290 */ /* 0x000fe2000fffe03f */
[----:B------:R-:W-:Y:S01]  /*1220*/  CS2R R108, SRZ ;  /* 0x00000000006c7805 */ /* 0x000fe2000001ff00 */
[----:B------:R-:W-:Y:S01]  /*1230*/  UIMAD.WIDE UR6, UR6, 0x66666667, URZ ;  /* 0x66666667060678a5 */ /* 0x000fe2000f8e023f */
[----:B------:R-:W-:Y:S01]  /*1240*/  CS2R R104, SRZ ;  /* 0x0000000000687805 */ /* 0x000fe2000001ff00 */
[----:B------:R-:W-:Y:S01]  /*1250*/  UIMAD.WIDE UR8, UR8, 0x66666667, URZ ;  /* 0x66666667080878a5 */ /* 0x000fe2000f8e023f */
[----:B------:R-:W-:Y:S01]  /*1260*/  CS2R R132, SRZ ;  /* 0x0000000000847805 */ /* 0x000fe2000001ff00 */
[----:B------:R-:W-:Y:S01]  /*1270*/  ULDC UR13, c[0x0][0xc54] ;  /* 0x00031500000d7ab9 */ /* 0x000fe20000000800 */
[----:B------:R-:W-:Y:S01]  /*1280*/  USHF.R.U32.HI UR4, URZ, 0x1f, UR7 ;  /* 0x0000001f3f047899 */ /* 0x000fe20008011607 */
[----:B------:R-:W-:Y:S01]  /*1290*/  CS2R R100, SRZ ;  /* 0x0000000000647805 */ /* 0x000fe2000001ff00 */
[----:B------:R-:W-:Y:S01]  /*12a0*/  UIMAD UR12, UR5, UR13, UR10 ;  /* 0x0000000d050c72a4 */ /* 0x000fe2000f8e020a */
[----:B------:R-:W-:Y:S01]  /*12b0*/  CS2R R96, SRZ ;  /* 0x0000000000607805 */ /* 0x000fe2000001ff00 */
[----:B------:R-:W-:Y:S01]  /*12c0*/  USHF.R.U32.HI UR5, URZ, 0x1f, UR9 ;  /* 0x0000001f3f057899 */ /* 0x000fe20008011609 */
[----:B------:R-:W-:Y:S01]  /*12d0*/  CS2R R128, SRZ ;  /* 0x0000000000807805 */ /* 0x000fe2000001ff00 */
[----:B------:R-:W-:Y:S01]  /*12e0*/  ULDC UR11, c[0x0][0xc48] ;  /* 0x00031200000b7ab9 */ /* 0x000fe20000000800 */
[----:B------:R-:W-:Y:S01]  /*12f0*/  ULEA.HI.SX32 UR7, UR7, UR4, 0x1b ;  /* 0x0000000407077291 */ /* 0x000fe2000f8fda3f */
[----:B------:R-:W-:Y:S01]  /*1300*/  CS2R R92, SRZ ;  /* 0x00000000005c7805 */ /* 0x000fe2000001ff00 */
[----:B------:R-:W-:Y:S01]  /*1310*/  UISETP.NE.AND UP1, UPT, UR11, 0x1, UPT ;  /* 0x000000010b00788c */ /* 0x000fe2000bf25270 */
[----:B------:R-:W-:Y:S01]  /*1320*/  CS2R R88, SRZ ;  /* 0x0000000000587805 */ /* 0x000fe2000001ff00 */
[----:B------:R-:W-:Y:S01]  /*1330*/  ULEA.HI.SX32 UR9, UR9, UR5, 0x1b ;  /* 0x0000000509097291 */ /* 0x000fe2000f8fda3f */
[----:B------:R-:W-:Y:S01]  /*1340*/  CS2R R124, SRZ ;  /* 0x00000000007c7805 */ /* 0x000fe2000001ff00 */
[----:B------:R-:W-:Y:S01]  /*1350*/  UMOV UR14, UR12 ;  /* 0x0000000c000e7c82 */ /* 0x000fe20008000000 */
[----:B------:R-:W-:Y:S01]  /*1360*/  CS2R R84, SRZ ;  /* 0x0000000000547805 */ /* 0x000fe2000001ff00 */
[----:B------:R-:W-:Y:S01]  /*1370*/  UISETP.LT.AND UP0, UPT, UR7, UR9, UPT ;  /* 0x000000090700728c */ /* 0x000fe2000bf01270 */
[----:B------:R-:W-:Y:S01]  /*1380*/  CS2R R80, SRZ ;  /* 0x0000000000507805 */ /* 0x000fe2000001ff00 */
[----:B------:R-:W-:Y:S01]  /*1390*/  IMAD.MOV.U32 R198, RZ, RZ, RZ ;  /* 0x000000ffffc67224 */ /* 0x000fe200078e00ff */
[----:B------:R-:W-:Y:S01]  /*13a0*/  CS2R R76, SRZ ;  /* 0x00000000004c7805 */ /* 0x000fe2000001ff00 */
[----:B------:R-:W-:Y:S01]  /*13b0*/  USEL UR61, UR7, UR9, UP0 ;  /* 0x00000009073d7287 */ /* 0x000fe20008000000 */
[----:B------:R-:W-:Y:S01]  /*13c0*/  CS2R R72, SRZ ;  /* 0x0000000000487805 */ /* 0x000fe2000001ff00 */
[----:B------:R-:W-:Y:S01]  /*13d0*/  @UP1 ULDC UR10, c[0x0][0xc4c] ;  /* 0x00031300000a1ab9 */ /* 0x000fe20000000800 */
[----:B------:R-:W-:Y:S01]  /*13e0*/  @UP1 ULDC UR6, c[0x0][0xc50] ;  /* 0x0003140000061ab9 */ /* 0x000fe20000000800 */
[----:B------:R-:W-:Y:S01]  /*13f0*/  UIMAD.WIDE.U32 UR4, UR12, UR10, URZ ;  /* 0x0000000a0c0472a5 */ /* 0x000fe2000f8e003f */
[----:B------:R-:W-:Y:S01]  /*1400*/  CS2R R196, SRZ ;  /* 0x0000000000c47805 */ /* 0x000fe2000001ff00 */
[----:B------:R-:W-:Y:S01]  /*1410*/  UISETP.GE.AND UP0, UPT, UR61, 0x1, UPT ;  /* 0x000000013d00788c */ /* 0x000fe2000bf06270 */
[----:B------:R-:W-:Y:S01]  /*1420*/  CS2R R68, SRZ ;  /* 0x0000000000447805 */ /* 0x000fe2000001ff00 */
[----:B------:R-:W-:Y:S01]  /*1430*/  @UP1 USHF.R.U32.HI UR14, URZ, UR6, UR5 ;  /* 0x000000063f0e1299 */ /* 0x000fe20008011605 */
[----:B------:R-:W-:-:S02]  /*1440*/  CS2R R64, SRZ ;  /* 0x0000000000407805 */ /* 0x000fc4000001ff00 */
[----:B------:R-:W-:Y:S02]  /*1450*/  CS2R R60, SRZ ;  /* 0x00000000003c7805 */ /* 0x000fe4000001ff00 */
[----:B------:R-:W-:Y:S02]  /*1460*/  CS2R R56, SRZ ;  /* 0x0000000000387805 */ /* 0x000fe4000001ff00 */
[----:B------:R-:W-:Y:S01]  /*1470*/  PLOP3.LUT P1, PT, PT, PT, UP0, 0x80, 0x0 ;  /* 0x000000000000781c */ /* 0x000fe20003f2f008 */
[----:B------:R-:W-:Y:S02]  /*1480*/  UIADD3 UR4, -UR14, URZ, URZ ;  /* 0x0000003f0e047290 */ /* 0x000fe4000fffe13f */
[----:B------:R-:W-:Y:S01]  /*1490*/  IMAD.U32 R218, RZ, RZ, UR14 ;  /* 0x0000000effda7e24 */ /* 0x000fe2000f8e00ff */
[----:B------:R-:W-:Y:S02]  /*14a0*/  CS2R R194, SRZ ;  /* 0x0000000000c27805 */ /* 0x000fe4000001ff00 */
[----:B------:R-:W-:Y:S01]  /*14b0*/  CS2R R52, SRZ ;  /* 0x0000000000347805 */ /* 0x000fe2000001ff00 */
[----:B------:R-:W-:Y:S01]  /*14c0*/  UIMAD UR4, UR11, UR4, UR12 ;  /* 0x000000040b0472a4 */ /* 0x000fe2000f8e020c */
        /* <DEDUP_REMOVED lines=30> */
[----:B------:R-:W-:Y:S01]  /*16b0*/  CS2R R26, SRZ ;  /* 0x00000000001a7805 */ /* 0x000fe2000001ff00 */
[----:B------:R-:W-:Y:S01]  /*16c0*/  IMAD.MOV.U32 R30, RZ, RZ, RZ ;  /* 0x000000ffff1e7224 */ /* 0x000fe200078e00ff */
[----:B------:R-:W-:Y:S01]  /*16d0*/  CS2R R28, SRZ ;  /* 0x00000000001c7805 */ /* 0x000fe2000001ff00 */
[----:B------:R-:W-:Y:S01]  /*16e0*/  IMAD.MOV.U32 R17, RZ, RZ, RZ ;  /* 0x000000ffff117224 */ /* 0x000fe200078e00ff */
[----:B------:R-:W-:Y:S01]  /*16f0*/  CS2R R24, SRZ ;  /* 0x0000000000187805 */ /* 0x000fe2000001ff00 */
[----:B------:R-:W-:Y:S06]  /*1700*/  @!P1 BRA `(.L_x_2380) ;  /* 0x000000cc003c9947 */ /* 0x000fec0003800000 */
[----:B------:R-:W0:Y:S01]  /*1710*/  SHFL.IDX PT, R0, R222, RZ, 0x1f ;  /* 0x00001fffde007589 */ /* 0x000e2200000e0000 */
[----:B------:R-:W1:Y:S01]  /*1720*/  S2UR UR7, SR_CgaCtaId ;  /* 0x00000000000779c3 */ /* 0x000e620000008800 */
[----:B------:R-:W-:Y:S01]  /*1730*/  UMOV UR6, 0x400 ;  /* 0x0000040000067882 */ /* 0x000fe20000000000 */
[----:B0-----:R-:W-:Y:S01]  /*1740*/  R2UR UR4, R0 ;  /* 0x00000000000472ca */ /* 0x001fe200000e0000 */
[----:B-1----:R-:W-:-:S04]  /*1750*/  ULEA UR8, UR7, UR6, 0x18 ;  /* 0x0000000607087291 */ /* 0x002fc8000f8ec03f */
[----:B------:R-:W-:Y:S02]  /*1760*/  UIADD3 UR6, UR8, 0x14400, URZ ;  /* 0x0001440008067890 */ /* 0x000fe4000fffe03f */
[----:B------:R-:W-:Y:S02]  /*1770*/  IMAD.U32 R17, RZ, RZ, UR8 ;  /* 0x00000008ff117e24 */ /* 0x000fe4000f8e00ff */
        /* <DEDUP_REMOVED lines=25> */
.L_x_2381:
[----:B------:R-:W-:Y:S02]  /*1910*/  R2UR UR7, R220 ;  /* 0x00000000dc0772ca */ /* 0x000fe400000e0000 */
[----:B------:R-:W-:Y:S02]  /*1920*/  R2UR UR6, R17 ;  /* 0x00000000110672ca */ /* 0x000fe400000e0000 */
[----:B------:R-:W-:-:S09]  /*1930*/  R2UR UR5, R225 ;  /* 0x00000000e10572ca */ /* 0x000fd200000e0000 */
[----:B------:R-:W-:-:S04]  /*1940*/  ULEA.HI UR4, UR7, UR7, URZ, 0x1 ;  /* 0x0000000707047291 */ /* 0x000fc8000f8f083f */
[----:B------:R-:W-:Y:S01]  /*1950*/  ULOP3.LUT UR4, UR4, 0xfffffffe, URZ, 0xc0, !UPT ;  /* 0xfffffffe04047892 */ /* 0x000fe2000f8ec03f */
[----:B------:R-:W-:-:S03]  /*1960*/  IMAD.U32 R2, RZ, RZ, UR5 ;  /* 0x00000005ff027e24 */ /* 0x000fc6000f8e00ff */
[----:B------:R-:W-:Y:S02]  /*1970*/  UIADD3 UR4, UR7, -UR4, URZ ;  /* 0x8000000407047290 */ /* 0x000fe4000fffe03f */
[----:B------:R-:W-:-:S04]  /*1980*/  ISETP.NE.AND P0, PT, R2, 0x3, PT ;  /* 0x000000030200780c */ /* 0x000fc80003f05270 */
[----:B------:R-:W-:-:S05]  /*1990*/  IMAD.U32 R0, RZ, RZ, UR4 ;  /* 0x00000004ff007e24 */ /* 0x000fca000f8e00ff */
[----:B------:R-:W-:-:S04]  /*19a0*/  SHF.L.U32 R0, R0, 0x1f, RZ ;  /* 0x0000001f00007819 */ /* 0x000fc800000006ff */
[----:B------:R-:W0:Y:S02]  /*19b0*/  SYNCS.PHASECHK.TRANS64.TRYWAIT P1, [UR6+0x38800], R0 ;  /* 0x03880000ff0075a7 */ /* 0x000e240008020146 */
[----:B0-----:R-:W-:Y:S05]  /*19c0*/  @!P1 BRA `(.L_x_2382) ;  /* 0x0000014800c49947 */ /* 0x001fea0003800000 */
.L_x_2543:
[----:B------:R-:W-:Y:S05]  /*19d0*/  @!P0 BRA `(.L_x_2383) ;  /* 0x0000000000048947 */ /* 0x000fea0003800000 */
[----:B------:R-:W-:Y:S01]  /*19e0*/  BPT.TRAP 0x1 ;  /* 0x000000040000795c */ /* 0x000fe20000300000 */
.L_x_2383:
[----:B------:R-:W-:Y:S01]  /*19f0*/  R2UR UR5, R16 ;  /* 0x00000000100572ca */ /* 0x000fe200000e0000 */
[----:B0-----:R-:W-:Y:S01]  /*1a00*/  IMAD.U32 R0, RZ, RZ, UR60 ;  /* 0x0000003cff007e24 */ /* 0x001fe2000f8e00ff */
[----:B------:R-:W-:-:S11]  /*1a10*/  R2UR UR4, R17 ;  /* 0x00000000110472ca */ /* 0x000fd600000e0000 */
[----:B------:R-:W-:Y:S02]  /*1a20*/  IMAD.U32 R3, RZ, RZ, UR5 ;  /* 0x00000005ff037e24 */ /* 0x000fe4000f8e00ff */
[----:B------:R-:W-:-:S03]  /*1a30*/  LEA R0, R0, UR4, 0x3 ;  /* 0x0000000400007c11 */ /* 0x000fc6000f8e18ff */
[----:B------:R-:W-:-:S04]  /*1a40*/  SHF.L.U32 R3, R3, 0x1f, RZ ;  /* 0x0000001f03037819 */ /* 0x000fc800000006ff */
[----:B------:R0:W1:Y:S01]  /*1a50*/  SYNCS.PHASECHK.TRANS64.TRYWAIT P2, [R0+URZ+0x38830], R3 ;  /* 0x03883003000075a7 */ /* 0x000062000804017f */
[----:B------:R-:W-:Y:S05]  /*1a60*/  @!P0 BRA `(.L_x_2384) ;  /* 0x0000000000048947 */ /* 0x000fea0003800000 */
[----:B------:R-:W-:Y:S01]  /*1a70*/  BPT.TRAP 0x1 ;  /* 0x000000040000795c */ /* 0x000fe20000300000 */
.L_x_2384:
[----:B------:R-:W2:Y:S02]  /*1a80*/  S2R R2, SR_TID.X ;  /* 0x0000000000027919 */ /* 0x000ea40000002100 */
[----:B--2---:R-:W-:Y:S01]  /*1a90*/  LOP3.LUT P1, RZ, R2, 0x7f, RZ, 0xc0, !PT ;  /* 0x0000007f02ff7812 */ /* 0x004fe2000782c0ff */
[----:B-1----:R-:W-:-:S12]  /*1aa0*/  @P2 BRA `(.L_x_2385) ;  /* 0x0000000000082947 */ /* 0x002fd80003800000 */
[----:B------:R-:W1:Y:S02]  /*1ab0*/  SYNCS.PHASECHK.TRANS64.TRYWAIT P2, [R0+URZ+0x38830], R3 ;  /* 0x03883003000075a7 */ /* 0x000e64000804017f */
[----:B-1----:R-:W-:Y:S05]  /*1ac0*/  @!P2 BRA `(.L_x_2386) ;  /* 0x0000014800a0a947 */ /* 0x002fea0003800000 */
.L_x_2385:
[----:B------:R-:W-:Y:S05]  /*1ad0*/  WARPSYNC.ALL ;  /* 0x0000000000007948 */ /* 0x000fea0003800000 */
[----:B------:R-:W-:Y:S01]  /*1ae0*/  R2UR UR4, R17 ;  /* 0x00000000110472ca */ /* 0x000fe200000e0000 */
[----:B------:R-:W-:Y:S01]  /*1af0*/  ULOP3.LUT UR5, UR36, 0x10000, URZ, 0xfc, !UPT ;  /* 0x0001000024057892 */ /* 0x000fe2000f8efc3f */
[----:B------:R-:W-:Y:S01]  /*1b00*/  WARPGROUP.ARRIVE ;  /* 0x00000000000079c5 */ /* 0x000fe20000000000 */
[----:B------:R-:W-:Y:S01]  /*1b10*/  UMOV UR9, 0x40000040 ;  /* 0x4000004000097882 */ /* 0x000fe20000000000 */
[----:B------:R-:W-:Y:S01]  /*1b20*/  UMOV UR11, 0x40000040 ;  /* 0x40000040000b7882 */ /* 0x000fe20000000000 */
[----:B------:R-:W-:Y:S01]  /*1b30*/  UMOV UR15, UR9 ;  /* 0x00000009000f7c82 */ /* 0x000fe20008000000 */
[----:B------:R-:W-:Y:S01]  /*1b40*/  IMAD.U32 R13, RZ, RZ, UR9 ;  /* 0x00000009ff0d7e24 */ /* 0x000fe2000f8e00ff */
[----:B------:R-:W-:Y:S01]  /*1b50*/  UIADD3 UR7, UR5, 0x2, URZ ;  /* 0x0000000205077890 */ /* 0x000fe2000fffe03f */
[----:B01----:R-:W-:Y:S01]  /*1b60*/  @!P1 VIADD R0, R0, 0x38840 ;  /* 0x0003884000009836 */ /* 0x003fe20000000000 */
[----:B------:R-:W-:Y:S01]  /*1b70*/  UMOV UR8, UR5 ;  /* 0x0000000500087c82 */ /* 0x000fe20008000000 */
[----:B------:R-:W-:Y:S01]  /*1b80*/  UMOV UR17, 0x40000040 ;  /* 0x4000004000117882 */ /* 0x000fe20000000000 */
[----:B------:R-:W-:Y:S01]  /*1b90*/  UMOV UR14, UR8 ;  /* 0x00000008000e7c82 */ /* 0x000fe20008000000 */
[----:B------:R-:W-:Y:S01]  /*1ba0*/  IMAD.U32 R12, RZ, RZ, UR8 ;  /* 0x00000008ff0c7e24 */ /* 0x000fe2000f8e00ff */
[----:B------:R-:W-:Y:S01]  /*1bb0*/  UIADD3 UR4, UR4, 0x24400, URZ ;  /* 0x0002440004047890 */ /* 0x000fe2000fffe03f */
[----:B------:R-:W-:Y:S01]  /*1bc0*/  IMAD.U32 R11, RZ, RZ, UR17 ;  /* 0x00000011ff0b7e24 */ /* 0x000fe2000f8e00ff */
[----:B------:R-:W-:Y:S01]  /*1bd0*/  UMOV UR16, UR7 ;  /* 0x0000000700107c82 */ /* 0x000fe20008000000 */
[----:B------:R-:W-:Y:S01]  /*1be0*/  UMOV UR19, 0x40000040 ;  /* 0x4000004000137882 */ /* 0x000fe20000000000 */
[----:B------:R-:W-:Y:S01]  /*1bf0*/  USHF.R.U32.HI UR4, URZ, 0x4, UR4 ;  /* 0x000000043f047899 */ /* 0x000fe20008011604 */
[----:B------:R-:W-:Y:S01]  /*1c00*/  IMAD.U32 R10, RZ, RZ, UR16 ;  /* 0x00000010ff0a7e24 */ /* 0x000fe2000f8e00ff */
[----:B------:R-:W-:Y:S01]  /*1c10*/  UIADD3 UR7, UR5, 0x4, URZ ;  /* 0x0000000405077890 */ /* 0x000fe2000fffe03f */
[----:B------:R-:W-:Y:S01]  /*1c20*/  @!P1 PRMT R0, RZ, 0x654, R0 ;  /* 0x00000654ff009816 */ /* 0x000fe20000000000 */
[----:B------:R-:W-:Y:S01]  /*1c30*/  ULOP3.LUT UR4, UR4, 0x3fff, URZ, 0xc0, !UPT ;  /* 0x00003fff04047892 */ /* 0x000fe2000f8ec03f */
[----:B------:R-:W-:Y:S01]  /*1c40*/  CS2R R150, SRZ ;  /* 0x0000000000967805 */ /* 0x000fe2000001ff00 */
[----:B------:R-:W-:Y:S01]  /*1c50*/  UMOV UR13, 0x40000040 ;  /* 0x40000040000d7882 */ /* 0x000fe20000000000 */
[----:B------:R-:W-:Y:S01]  /*1c60*/  UIADD3 UR20, UR5, 0x404, URZ ;  /* 0x0000040405147890 */ /* 0x000fe2000fffe03f */
[----:B------:R-:W-:Y:S01]  /*1c70*/  CS2R R148, SRZ ;  /* 0x0000000000947805 */ /* 0x000fe2000001ff00 */
[----:B------:R-:W-:Y:S01]  /*1c80*/  ULOP3.LUT UR6, UR4, 0x10000, URZ, 0xfc, !UPT ;  /* 0x0001000004067892 */ /* 0x000fe2000f8efc3f */
[----:B------:R-:W-:Y:S01]  /*1c90*/  CS2R R146, SRZ ;  /* 0x0000000000927805 */ /* 0x000fe2000001ff00 */
[----:B------:R-:W-:Y:S01]  /*1ca0*/  UMOV UR21, 0x40000040 ;  /* 0x4000004000157882 */ /* 0x000fe20000000000 */
[----:B------:R-:W-:Y:S01]  /*1cb0*/  UMOV UR23, 0x40000040 ;  /* 0x4000004000177882 */ /* 0x000fe20000000000 */
[----:B------:R-:W-:Y:S01]  /*1cc0*/  UIMAD UR4, UR60, 0xa00, UR6 ;  /* 0x00000a003c0478a4 */ /* 0x000fe2000f8e0206 */
[----:B------:R-:W-:Y:S01]  /*1cd0*/  CS2R R144, SRZ ;  /* 0x0000000000907805 */ /* 0x000fe2000001ff00 */
[----:B------:R-:W-:Y:S01]  /*1ce0*/  IMAD.U32 R15, RZ, RZ, UR6 ;  /* 0x00000006ff0f7e24 */ /* 0x000fe2000f8e00ff */
[----:B------:R-:W-:Y:S01]  /*1cf0*/  UIADD3 UR24, UR5, 0x406, URZ ;  /* 0x0000040605187890 */ /* 0x000fe2000fffe03f */
[----:B------:R-:W-:Y:S01]  /*1d00*/  CS2R R142, SRZ ;  /* 0x00000000008e7805 */ /* 0x000fe2000001ff00 */
[----:B------:R-:W-:Y:S01]  /*1d10*/  UIADD3 UR6, UR4, 0x200, URZ ;  /* 0x0000020004067890 */ /* 0x000fe2000fffe03f */
[----:B------:R-:W-:Y:S01]  /*1d20*/  CS2R R140, SRZ ;  /* 0x00000000008c7805 */ /* 0x000fe2000001ff00 */
[----:B------:R-:W-:Y:S01]  /*1d30*/  UMOV UR10, UR4 ;  /* 0x00000004000a7c82 */ /* 0x000fe20008000000 */
[----:B------:R-:W-:Y:S01]  /*1d40*/  UIADD3 UR12, UR4, 0x2, URZ ;  /* 0x00000002040c7890 */ /* 0x000fe2000fffe03f */
[----:B------:R-:W-:Y:S01]  /*1d50*/  HGMMA.64x16x16.F32.BF16 R56, gdesc[UR8], RZ, !UPT, gsb0 ;  /* 0x00200000083879f0 */ /* 0x000fe2000c0018ff */
[----:B------:R-:W-:Y:S01]  /*1d60*/  UIADD3 UR10, UR4, 0x80, URZ ;  /* 0x00000080040a7890 */ /* 0x000fe2000fffe03f */
[----:B------:R-:W-:Y:S01]  /*1d70*/  CS2R R138, SRZ ;  /* 0x00000000008a7805 */ /* 0x000fe2000001ff00 */
[----:B------:R-:W-:Y:S01]  /*1d80*/  UMOV UR8, UR14 ;  /* 0x0000000e00087c82 */ /* 0x000fe20008000000 */
[----:B------:R-:W-:Y:S01]  /*1d90*/  UMOV UR9, UR15 ;  /* 0x0000000f00097c82 */ /* 0x000fe20008000000 */
[----:B------:R-:W-:Y:S01]  /*1da0*/  UMOV UR11, 0x40000040 ;  /* 0x40000040000b7882 */ /* 0x000fe20000000000 */
[----:B------:R-:W-:Y:S01]  /*1db0*/  UMOV UR18, UR12 ;  /* 0x0000000c00127c82 */ /* 0x000fe20008000000 */
[----:B------:R-:W-:Y:S01]  /*1dc0*/  UIADD3 UR12, UR4, 0x4, URZ ;  /* 0x00000004040c7890 */ /* 0x000fe2000fffe03f */
[----:B------:R-:W-:Y:S01]  /*1dd0*/  CS2R R136, SRZ ;  /* 0x0000000000887805 */ /* 0x000fe2000001ff00 */
[----:B------:R-:W-:Y:S01]  /*1de0*/  UIADD3 UR22, UR4, 0x284, URZ ;  /* 0x0000028404167890 */ /* 0x000fe2000fffe03f */
[----:B------:R-:W-:Y:S01]  /*1df0*/  CS2R R134, SRZ ;  /* 0x0000000000867805 */ /* 0x000fe2000001ff00 */
[----:B------:R-:W-:Y:S01]  /*1e00*/  UIADD3 UR26, UR4, 0x286, URZ ;  /* 0x00000286041a7890 */ /* 0x000fe2000fffe03f */
[----:B------:R-:W-:Y:S01]  /*1e10*/  CS2R R132, SRZ ;  /* 0x0000000000847805 */ /* 0x000fe2000001ff00 */
[----:B------:R-:W-:Y:S01]  /*1e20*/  UMOV UR25, 0x40000040 ;  /* 0x4000004000197882 */ /* 0x000fe20000000000 */
[----:B------:R-:W-:Y:S01]  /*1e30*/  UMOV UR27, 0x40000040 ;  /* 0x40000040001b7882 */ /* 0x000fe20000000000 */
        /* <DEDUP_REMOVED lines=37> */
[----:B------:R-:W-:-:S02]  /*2090*/  WARPGROUP.DEPBAR.LE gsb0, 0x0 ;  /* 0x00008000000079c5 */ /* 0x000fc40000010000 */
[----:B------:R-:W-:Y:S01]  /*20a0*/  WARPGROUP.ARRIVE ;  /* 0x00000000000079c5 */ /* 0x000fe20000000000 */
[----:B------:R-:W-:Y:S01]  /*20b0*/  UIADD3 UR54, UR4, 0x784, URZ ;  /* 0x0000078404367890 */ /* 0x000fe2000fffe03f */
[----:B------:R-:W-:Y:S01]  /*20c0*/  CS2R R106, SRZ ;  /* 0x00000000006a7805 */ /* 0x000fe2000001ff00 */
[----:B------:R-:W-:Y:S01]  /*20d0*/  UMOV UR53, 0x40000040 ;  /* 0x4000004000357882 */ /* 0x000fe20000000000 */
[----:B------:R-:W-:Y:S01]  /*20e0*/  UMOV UR55, 0x40000040 ;  /* 0x4000004000377882 */ /* 0x000fe20000000000 */
[----:B------:R-:W-:Y:S01]  /*20f0*/  UMOV UR57, 0x40000040 ;  /* 0x4000004000397882 */ /* 0x000fe20000000000 */
[----:B------:R-:W-:Y:S01]  /*2100*/  HGMMA.64x16x16.F32.BF16 R48, gdesc[UR8], RZ, !UPT, gsb0 ;  /* 0x00200000083079f0 */ /* 0x000fe2000c0018ff */
[----:B------:R-:W-:Y:S01]  /*2110*/  UIADD3 UR10, UR4, 0x100, URZ ;  /* 0x00000100040a7890 */ /* 0x000fe2000fffe03f */
[----:B------:R-:W-:Y:S01]  /*2120*/  IMAD.U32 R7, RZ, RZ, UR57 ;  /* 0x00000039ff077e24 */ /* 0x000fe2000f8e00ff */
[----:B------:R-:W-:Y:S01]  /*2130*/  UMOV UR8, UR14 ;  /* 0x0000000e00087c82 */ /* 0x000fe20008000000 */
[----:B------:R-:W-:Y:S01]  /*2140*/  UMOV UR9, UR15 ;  /* 0x0000000f00097c82 */ /* 0x000fe20008000000 */
[----:B------:R-:W-:Y:S01]  /*2150*/  UMOV UR11, 0x40000040 ;  /* 0x40000040000b7882 */ /* 0x000fe20000000000 */
[----:B------:R-:W-:Y:S01]  /*2160*/  UMOV UR59, 0x40000040 ;  /* 0x40000040003b7882 */ /* 0x000fe20000000000 */
        /* <DEDUP_REMOVED lines=153> */
[----:B------:R-:W-:Y:S01]  /*2b00*/  ULDC UR10, c[0x0][0x2f0] ;  /* 0x0000bc00000a7ab9 */ /* 0x000fe20000000800 */
[----:B------:R-:W-:Y:S01]  /*2b10*/  ULDC UR11, c[0x0][0x288] ;  /* 0x0000a200000b7ab9 */ /* 0x000fe20000000800 */
[----:B------:R-:W-:Y:S01]  /*2b20*/  IMAD.U32 R20, RZ, RZ, UR10 ;  /* 0x0000000aff147e24 */ /* 0x000fe2000f8e00ff */
        /* <DEDUP_REMOVED lines=24> */
[----:B------:R-:W-:Y:S01]  /*2cb0*/  R2UR UR15, R19 ;  /* 0x00000000130f72ca */ /* 0x000fe200000e0000 */
[----:B------:R-:W-:-:S06]  /*2cc0*/  UIADD3 UR14, UR61, -0x2, URZ ;  /* 0xfffffffe3d0e7890 */ /* 0x000fcc000fffe03f */
        /* <DEDUP_REMOVED lines=26> */
[----:B------:R-:W-:Y:S01]  /*2e70*/  VIADD R2, R212, UR19 ;  /* 0x00000013d4027c36 */ /* 0x000fe20008000000 */
        /* <DEDUP_REMOVED lines=189> */
[----:B------:R-:W-:Y:S02]  /*3a50*/  ULDC UR6, c[0x0][0x448] ;  /* 0x0001120000067ab9 */ /* 0x000fe40000000800 */
[----:B------:R-:W-:Y:S02]  /*3a60*/  UISETP.NE.AND UP0, UPT, UR6, 0x1, UPT ;  /* 0x000000010600788c */ /* 0x000fe4000bf05270 */
[----:B------:R-:W-:Y:S02]  /*3a70*/  UIADD3 UR6, UR5, 0xc06, URZ ;  /* 0x00000c0605067890 */ /* 0x000fe4000fffe03f */
[----:B------:R-:W-:Y:S02]  /*3a80*/  UIADD3 UR5, UR4, 0x984, URZ ;  /* 0x0000098404057890 */ /* 0x000fe4000fffe03f */
[----:B------:R-:W-:-:S03]  /*3a90*/  PLOP3.LUT P2, PT, PT, PT, UP0, 0x80, 0x0 ;  /* 0x000000000000781c */ /* 0x000fc60003f4f008 */
[----:B------:R-:W-:Y:S01]  /*3aa0*/  UMOV UR56, UR6 ;  /* 0x0000000600387c82 */ /* 0x000fe20008000000 */
[----:B------:R-:W-:Y:S01]  /*3ab0*/  UIMAD UR6, UR61, -0x50, URZ ;  /* 0xffffffb03d0678a4 */ /* 0x000fe2000f8e023f */
        /* <DEDUP_REMOVED lines=25> */
[----:B------:R-:W-:Y:S02]  /*3c50*/  @UP0 ULDC UR5, c[0x0][0x44c] ;  /* 0x0001130000050ab9 */ /* 0x000fe40000000800 */
[----:B------:R-:W-:Y:S01]  /*3c60*/  @P2 IMAD.HI.U32 R3, R2, UR5, RZ ;  /* 0x0000000502032c27 */ /* 0x000fe2000f8e00ff */
[----:B------:R-:W-:-:S04]  /*3c70*/  @UP0 ULDC UR5, c[0x0][0x450] ;  /* 0x0001140000050ab9 */ /* 0x000fc80000000800 */
[----:B------:R-:W-:Y:S01]  /*3c80*/  @P2 SHF.R.U32.HI R2, RZ, UR5, R3 ;  /* 0x00000005ff022c19 */ /* 0x000fe20008011603 */
[----:B------:R-:W-:Y:S02]  /*3c90*/  UIMAD UR5, UR15, UR10, UR6 ;  /* 0x0000000a0f0572a4 */ /* 0x000fe4000f8e0206 */
[----:B------:R-:W-:Y:S02]  /*3ca0*/  UIADD3 UR6, UR6, 0x51, URZ ;  /* 0x0000005106067890 */ /* 0x000fe4000fffe03f */
[----:B------:R-:W0:Y:S01]  /*3cb0*/  SHFL.IDX PT, R5, R2, 0x1, 0x1c1f ;  /* 0x003c1f0002057f89 */ /* 0x000e2200000e0000 */
[----:B------:R-:W-:Y:S02]  /*3cc0*/  UIADD3 UR5, UR5, 0x50, URZ ;  /* 0x0000005005057890 */ /* 0x000fe4000fffe03f */
[----:B------:R-:W-:Y:S01]  /*3cd0*/  UIMAD UR10, UR15, UR10, -UR11 ;  /* 0x0000000a0f0a72a4 */ /* 0x000fe2000f8e0a0b */
[----:B------:R-:W-:Y:S01]  /*3ce0*/  IMAD.U32 R4, RZ, RZ, UR6 ;  /* 0x00000006ff047e24 */ /* 0x000fe2000f8e00ff */
[----:B------:R-:W-:Y:S01]  /*3cf0*/  UIADD3 UR6, UR4, 0x986, URZ ;  /* 0x0000098604067890 */ /* 0x000fe2000fffe03f */
[----:B------:R-:W1:Y:S01]  /*3d00*/  SHFL.IDX PT, R2, R2, RZ, 0x1c1f ;  /* 0x001c1fff02027589 */ /* 0x000e6200000e0000 */
[----:B------:R-:W-:Y:S01]  /*3d10*/  IMAD.U32 R14, RZ, RZ, UR5 ;  /* 0x00000005ff0e7e24 */ /* 0x000fe2000f8e00ff */
[----:B------:R-:W-:Y:S01]  /*3d20*/  UMOV UR5, UR23 ;  /* 0x0000001700057c82 */ /* 0x000fe20008000000 */
[----:B------:R-:W-:-:S04]  /*3d30*/  IMAD R3, R23, -0x2, R4 ;  /* 0xfffffffe17037824 */ /* 0x000fc800078e0204 */
[----:B------:R-:W-:Y:S02]  /*3d40*/  IMAD R4, R20, UR15, R3 ;  /* 0x0000000f14047c24 */ /* 0x000fe4000f8e0203 */
[----:B------:R-:W-:-:S03]  /*3d50*/  IMAD R3, R23, -0x2, R14 ;  /* 0xfffffffe17037824 */ /* 0x000fc600078e020e */
[----:B0-----:R-:W-:Y:S01]  /*3d60*/  IADD3 R14, R5, -UR11, R4 ;  /* 0x8000000b050e7c10 */ /* 0x001fe2000fffe004 */
[----:B------:R-:W-:Y:S01]  /*3d70*/  VIADD R4, R4, -UR11 ;  /* 0x8000000b04047c36 */ /* 0x000fe20008000000 */
[----:B------:R-:W-:Y:S02]  /*3d80*/  @UP0 ULDC UR11, c[0x0][0x450] ;  /* 0x00011400000b0ab9 */ /* 0x000fe40000000800 */
[----:B------:R-:W-:Y:S02]  /*3d90*/  VIMNMX R14, R3, R14, PT ;  /* 0x0000000e030e7248 */ /* 0x000fe40003fe0100 */
[----:B-1----:R-:W-:Y:S02]  /*3da0*/  VIADDMNMX R3, R2, R4, R3, PT ;  /* 0x0000000402037246 */ /* 0x002fe40003800103 */
[C---:B------:R-:W-:Y:S02]  /*3db0*/  ISETP.GT.AND P3, PT, R14.reuse, RZ, PT ;  /* 0x000000ff0e00720c */ /* 0x040fe40003f64270 */
[----:B------:R-:W-:-:S02]  /*3dc0*/  ISETP.GT.AND P4, PT, R14, 0x1, PT ;  /* 0x000000010e00780c */ /* 0x000fc40003f84270 */
[----:B------:R-:W-:Y:S01]  /*3dd0*/  ISETP.GT.AND P5, PT, R14, 0x8, PT ;  /* 0x000000080e00780c */ /* 0x000fe20003fa4270 */
        /* <DEDUP_REMOVED lines=14> */
[----:B------:R-:W-:Y:S01]  /*3ec0*/  ISETP.GT.AND P3, PT, R14, 0x9, PT ;  /* 0x000000090e00780c */ /* 0x000fe20003f64270 */
[----:B------:R-:W-:Y:S01]  /*3ed0*/  HGMMA.64x16x16.F32.BF16 R48, gdesc[UR56], R48, gsb0 ;  /* 0x00200000383079f0 */ /* 0x000fe20008001830 */
[----:B------:R-:W-:Y:S01]  /*3ee0*/  UIADD3 UR58, UR4, 0x886, URZ ;  /* 0x00000886043a7890 */ /* 0x000fe2000fffe03f */
[----:B------:R-:W-:Y:S01]  /*3ef0*/  FSEL R62, R62, -INF , P5 ;  /* 0xff8000003e3e7808 */ /* 0x000fe20002800000 */
[----:B------:R-:W-:Y:S01]  /*3f00*/  UMOV UR56, UR22 ;  /* 0x0000001600387c82 */ /* 0x000fe20008000000 */
[----:B------:R-:W-:Y:S01]  /*3f10*/  UMOV UR57, UR23 ;  /* 0x0000001700397c82 */ /* 0x000fe20008000000 */
[----:B------:R-:W-:Y:S01]  /*3f20*/  UMOV UR59, 0x40000040 ;  /* 0x40000040003b7882 */ /* 0x000fe20000000000 */
[----:B------:R-:W-:Y:S02]  /*3f30*/  FMNMX.FTZ R5, R58, R59, !PT ;  /* 0x0000003b3a057209 */ /* 0x000fe40007810000 */
[----:B------:R-:W-:Y:S02]  /*3f40*/  ISETP.GT.AND P4, PT, R14, 0x10, PT ;  /* 0x000000100e00780c */ /* 0x000fe40003f84270 */
[----:B------:R-:W-:-:S02]  /*3f50*/  FSEL R63, R63, -INF , P3 ;  /* 0xff8000003f3f7808 */ /* 0x000fc40001800000 */
[----:B------:R-:W-:Y:S02]  /*3f60*/  FMNMX.FTZ R20, R62, R5, !PT ;  /* 0x000000053e147209 */ /* 0x000fe40007810000 */
[----:B------:R-:W-:Y:S02]  /*3f70*/  ISETP.GT.AND P3, PT, R14, 0x11, PT ;  /* 0x000000110e00780c */ /* 0x000fe40003f64270 */
[----:B------:R-:W-:Y:S02]  /*3f80*/  FMNMX.FTZ R5, R63, R20, !PT ;  /* 0x000000143f057209 */ /* 0x000fe40007810000 */
[----:B------:R-:W-:-:S04]  /*3f90*/  ISETP.GT.AND P5, PT, R3, 0x8, PT ;  /* 0x000000080300780c */ /* 0x000fc80003fa4270 */
[----:B------:R-:W-:Y:S02]  /*3fa0*/  FSEL R60, R60, -INF , P5 ;  /* 0xff8000003c3c7808 */ /* 0x000fe40002800000 */
[----:B------:R-:W-:Y:S01]  /*3fb0*/  ISETP.GT.AND P5, PT, R3, 0x18, PT ;  /* 0x000000180300780c */ /* 0x000fe20003fa4270 */
[----:B------:R-:W-:Y:S02]  /*3fc0*/  WARPGROUP.DEPBAR.LE gsb0, 0x0 ;  /* 0x00008000000079c5 */ /* 0x000fe40000010000 */
[----:B------:R-:W-:Y:S01]  /*3fd0*/  WARPGROUP.ARRIVE ;  /* 0x00000000000079c5 */ /* 0x000fe20000000000 */
[----:B------:R-:W-:Y:S02]  /*3fe0*/  FSEL R50, R50, -INF , P4 ;  /* 0xff80000032327808 */ /* 0x000fe40002000000 */
[----:B------:R-:W-:Y:S02]  /*3ff0*/  ISETP.GT.AND P4, PT, R14, 0x18, PT ;  /* 0x000000180e00780c */ /* 0x000fe40003f84270 */
[----:B------:R-:W-:Y:S01]  /*4000*/  FSEL R51, R51, -INF , P3 ;  /* 0xff80000033337808 */ /* 0x000fe20001800000 */
[----:B------:R-:W-:Y:S01]  /*4010*/  HGMMA.64x16x16.F32.BF16 R40, gdesc[UR56], R40, gsb0 ;  /* 0x00200000382879f0 */ /* 0x000fe20008001828 */
[----:B------:R-:W-:Y:S01]  /*4020*/  UIADD3 UR58, UR4, 0x906, URZ ;  /* 0x00000906043a7890 */ /* 0x000fe2000fffe03f */
[----:B------:R-:W-:Y:S01]  /*4030*/  FMNMX.FTZ R20, R50, R5, !PT ;  /* 0x0000000532147209 */ /* 0x000fe20007810000 */
[----:B------:R-:W-:Y:S01]  /*4040*/  UMOV UR56, UR22 ;  /* 0x0000001600387c82 */ /* 0x000fe20008000000 */
[----:B------:R-:W-:Y:S01]  /*4050*/  UMOV UR57, UR23 ;  /* 0x0000001700397c82 */ /* 0x000fe20008000000 */
[----:B------:R-:W-:Y:S01]  /*4060*/  UMOV UR59, 0x40000040 ;  /* 0x40000040003b7882 */ /* 0x000fe20000000000 */
[----:B------:R-:W-:Y:S01]  /*4070*/  UMOV UR4, UR22 ;  /* 0x0000001600047c82 */ /* 0x000fe20008000000 */
[----:B------:R-:W-:-:S02]  /*4080*/  ISETP.GT.AND P3, PT, R14, 0x19, PT ;  /* 0x000000190e00780c */ /* 0x000fc40003f64270 */
[----:B------:R-:W-:Y:S02]  /*4090*/  FSEL R54, R54, -INF , P4 ;  /* 0xff80000036367808 */ /* 0x000fe40002000000 */
[----:B------:R-:W-:Y:S02]  /*40a0*/  FMNMX.FTZ R5, R51, R20, !PT ;  /* 0x0000001433057209 */ /* 0x000fe40007810000 */
[----:B------:R-:W-:Y:S02]  /*40b0*/  ISETP.GT.AND P4, PT, R14, 0x20, PT ;  /* 0x000000200e00780c */ /* 0x000fe40003f84270 */
[----:B------:R-:W-:Y:S02]  /*40c0*/  FSEL R55, R55, -INF , P3 ;  /* 0xff80000037377808 */ /* 0x000fe40001800000 */
[----:B------:R-:W-:Y:S02]  /*40d0*/  FMNMX.FTZ R20, R54, R5, !PT ;  /* 0x0000000536147209 */ /* 0x000fe40007810000 */
[----:B------:R-:W-:-:S02]  /*40e0*/  ISETP.GT.AND P3, PT, R14, 0x21, PT ;  /* 0x000000210e00780c */ /* 0x000fc40003f64270 */
[----:B------:R-:W-:Y:S02]  /*40f0*/  FMNMX.FTZ R5, R55, R20, !PT ;  /* 0x0000001437057209 */ /* 0x000fe40007810000 */
[----:B------:R-:W-:Y:S01]  /*4100*/  FSEL R52, R52, -INF , P5 ;  /* 0xff80000034347808 */ /* 0x000fe20002800000 */
[----:B------:R-:W-:Y:S02]  /*4110*/  WARPGROUP.DEPBAR.LE gsb0, 0x0 ;  /* 0x00008000000079c5 */ /* 0x000fe40000010000 */
[----:B------:R-:W-:Y:S01]  /*4120*/  WARPGROUP.ARRIVE ;  /* 0x00000000000079c5 */ /* 0x000fe20000000000 */
[----:B------:R-:W-:Y:S02]  /*4130*/  FSEL R42, R42, -INF , P4 ;  /* 0xff8000002a2a7808 */ /* 0x000fe40002000000 */
[----:B------:R-:W-:Y:S02]  /*4140*/  ISETP.GT.AND P4, PT, R14, 0x28, PT ;  /* 0x000000280e00780c */ /* 0x000fe40003f84270 */
[----:B------:R-:W-:Y:S01]  /*4150*/  FSEL R43, R43, -INF , P3 ;  /* 0xff8000002b2b7808 */ /* 0x000fe20001800000 */
[----:B------:R-:W-:Y:S01]  /*4160*/  HGMMA.64x16x16.F32.BF16 R32, gdesc[UR56], R32, gsb0 ;  /* 0x00200000382079f0 */ /* 0x000fe20008001820 */
[----:B------:R-:W-:-:S02]  /*4170*/  FMNMX.FTZ R20, R42, R5, !PT ;  /* 0x000000052a147209 */ /* 0x000fc40007810000 */
[----:B------:R-:W-:Y:S02]  /*4180*/  ISETP.GT.AND P3, PT, R14, 0x29, PT ;  /* 0x000000290e00780c */ /* 0x000fe40003f64270 */
[----:B------:R-:W-:Y:S02]  /*4190*/  FSEL R46, R46, -INF , P4 ;  /* 0xff8000002e2e7808 */ /* 0x000fe40002000000 */
[----:B------:R-:W-:Y:S02]  /*41a0*/  FMNMX.FTZ R5, R43, R20, !PT ;  /* 0x000000142b057209 */ /* 0x000fe40007810000 */
[----:B------:R-:W-:Y:S02]  /*41b0*/  ISETP.GT.AND P4, PT, R14, 0x30, PT ;  /* 0x000000300e00780c */ /* 0x000fe40003f84270 */
[----:B------:R-:W-:Y:S02]  /*41c0*/  FSEL R47, R47, -INF , P3 ;  /* 0xff8000002f2f7808 */ /* 0x000fe40001800000 */
[----:B------:R-:W-:-:S02]  /*41d0*/  FMNMX.FTZ R20, R46, R5, !PT ;  /* 0x000000052e147209 */ /* 0x000fc40007810000 */
[----:B------:R-:W-:Y:S02]  /*41e0*/  ISETP.GT.AND P3, PT, R14, 0x31, PT ;  /* 0x000000310e00780c */ /* 0x000fe40003f64270 */
[----:B------:R-:W-:Y:S01]  /*41f0*/  FMNMX.FTZ R5, R47, R20, !PT ;  /* 0x000000142f057209 */ /* 0x000fe20007810000 */
[----:B------:R-:W-:Y:S02]  /*4200*/  WARPGROUP.DEPBAR.LE gsb0, 0x0 ;  /* 0x00008000000079c5 */ /* 0x000fe40000010000 */
[----:B------:R-:W-:Y:S01]  /*4210*/  WARPGROUP.ARRIVE ;  /* 0x00000000000079c5 */ /* 0x000fe20000000000 */
[----:B------:R-:W-:Y:S02]  /*4220*/  FSEL R34, R34, -INF , P4 ;  /* 0xff80000022227808 */ /* 0x000fe40002000000 */
[----:B------:R-:W-:Y:S02]  /*4230*/  ISETP.GT.AND P4, PT, R14, 0x38, PT ;  /* 0x000000380e00780c */ /* 0x000fe40003f84270 */
[----:B------:R-:W-:Y:S01]  /*4240*/  FSEL R35, R35, -INF , P3 ;  /* 0xff80000023237808 */ /* 0x000fe20001800000 */
[----:B------:R-:W-:Y:S01]  /*4250*/  HGMMA.64x16x16.F32.BF16 R24, gdesc[UR4], R24, gsb0 ;  /* 0x00200000041879f0 */ /* 0x000fe20008001818 */
[----:B------:R-:W-:Y:S01]  /*4260*/  FMNMX.FTZ R20, R34, R5, !PT ;  /* 0x0000000522147209 */ /* 0x000fe20007810000 */
[----:B------:R-:W-:Y:S01]  /*4270*/  ULDC UR5, c[0x0][0x988] ;  /* 0x0002620000057ab9 */ /* 0x000fe20000000800 */
[----:B------:R-:W-:Y:S01]  /*4280*/  ISETP.GT.AND P3, PT, R14, 0x39, PT ;  /* 0x000000390e00780c */ /* 0x000fe20003f64270 */
[----:B------:R-:W-:Y:S01]  /*4290*/  @UP0 ULDC UR6, c[0x0][0x44c] ;  /* 0x0001130000060ab9 */ /* 0x000fe20000000800 */
[----:B------:R-:W-:Y:S01]  /*42a0*/  FSEL R38, R38, -INF , P4 ;  /* 0xff80000026267808 */ /* 0x000fe20002000000 */
[----:B------:R-:W-:Y:S01]  /*42b0*/  UIMAD.WIDE.U32 UR6, UR19, UR6, URZ ;  /* 0x00000006130672a5 */ /* 0x000fe2000f8e003f */
[----:B------:R-:W-:Y:S01]  /*42c0*/  FMNMX.FTZ R5, R35, R20, !PT ;  /* 0x0000001423057209 */ /* 0x000fe20007810000 */
[----:B------:R-:W-:Y:S01]  /*42d0*/  UMOV UR4, UR19 ;  /* 0x0000001300047c82 */ /* 0x000fe20008000000 */
[----:B------:R-:W-:Y:S01]  /*42e0*/  ISETP.GT.AND P4, PT, R14, 0x40, PT ;  /* 0x000000400e00780c */ /* 0x000fe20003f84270 */
[----:B------:R-:W-:Y:S01]  /*42f0*/  @UP0 USHF.R.U32.HI UR4, URZ, UR11, UR7 ;  /* 0x0000000b3f040299 */ /* 0x000fe20008011607 */
[----:B------:R-:W-:-:S02]  /*4300*/  FSEL R39, R39, -INF , P3 ;  /* 0xff80000027277808 */ /* 0x000fc40001800000 */
[----:B------:R-:W-:Y:S01]  /*4310*/  FMNMX.FTZ R20, R38, R5, !PT ;  /* 0x0000000526147209 */ /* 0x000fe20007810000 */
[----:B------:R-:W-:Y:S01]  /*4320*/  UIADD3 UR6, UR10, UR4, URZ ;  /* 0x000000040a067290 */ /* 0x000fe2000fffe03f */
[----:B------:R-:W-:Y:S02]  /*4330*/  ISETP.GT.AND P3, PT, R14, 0x41, PT ;  /* 0x000000410e00780c */ /* 0x000fe40003f64270 */
[----:B------:R-:W-:Y:S01]  /*4340*/  FMNMX.FTZ R5, R39, R20, !PT ;  /* 0x0000001427057209 */ /* 0x000fe20007810000 */
[----:B------:R-:W-:-:S04]  /*4350*/  UIMAD.WIDE UR6, UR6, 0x66666667, URZ ;  /* 0x66666667060678a5 */ /* 0x000fc8000f8e023f */
[----:B------:R-:W-:-:S04]  /*4360*/  USHF.R.U32.HI UR4, URZ, 0x1f, UR7 ;  /* 0x0000001f3f047899 */ /* 0x000fc80008011607 */
[----:B------:R-:W-:-:S04]  /*4370*/  ULEA.HI.SX32 UR4, UR7, UR4, 0x1b ;  /* 0x0000000407047291 */ /* 0x000fc8000f8fda3f */
[----:B------:R-:W-:-:S04]  /*4380*/  UISETP.LT.AND UP1, UPT, URZ, UR4, UPT ;  /* 0x000000043f00728c */ /* 0x000fc8000bf21270 */
[----:B------:R-:W-:-:S04]  /*4390*/  USEL UR15, URZ, UR4, !UP1 ;  /* 0x000000043f0f7287 */ /* 0x000fc8000c800000 */
[----:B------:R-:W-:Y:S02]  /*43a0*/  UISETP.GE.AND UP1, UPT, UR14, UR15, UPT ;  /* 0x0000000f0e00728c */ /* 0x000fe4000bf26270 */
[----:B------:R-:W-:Y:S01]  /*43b0*/  IMAD.U32 R231, RZ, RZ, UR15 ;  /* 0x0000000fffe77e24 */ /* 0x000fe2000f8e00ff */
[----:B------:R-:W-:Y:S02]  /*43c0*/  WARPGROUP.DEPBAR.LE gsb0, 0x0 ;  /* 0x00008000000079c5 */ /* 0x000fe40000010000 */
[----:B------:R-:W-:Y:S01]  /*43d0*/  FSEL R26, R26, -INF , P4 ;  /* 0xff8000001a1a7808 */ /* 0x000fe20002000000 */
[----:B------:R0:W-:Y:S01]  /*43e0*/  @!P1 SYNCS.ARRIVE.TRANS64.RED.A1T0 RZ, [R0+URZ], RZ ;  /* 0x000000ff00ff99a7 */ /* 0x0001e2000810043f */
[----:B------:R-:W-:Y:S02]  /*43f0*/  ISETP.GT.AND P4, PT, R14, 0x48, PT ;  /* 0x000000480e00780c */ /* 0x000fe40003f84270 */
[----:B------:R-:W-:Y:S02]  /*4400*/  FSEL R27, R27, -INF , P3 ;  /* 0xff8000001b1b7808 */ /* 0x000fe40001800000 */
[----:B------:R-:W-:-:S02]  /*4410*/  FMNMX.FTZ R20, R26, R5, !PT ;  /* 0x000000051a147209 */ /* 0x000fc40007810000 */
[----:B------:R-:W-:Y:S02]  /*4420*/  ISETP.GT.AND P3, PT, R14, 0x49, PT ;  /* 0x000000490e00780c */ /* 0x000fe40003f64270 */
[----:B------:R-:W-:Y:S02]  /*4430*/  FSEL R30, R30, -INF , P4 ;  /* 0xff8000001e1e7808 */ /* 0x000fe40002000000 */
[----:B------:R-:W-:Y:S02]  /*4440*/  FMNMX.FTZ R5, R27, R20, !PT ;  /* 0x000000141b057209 */ /* 0x000fe40007810000 */
[----:B------:R-:W-:Y:S02]  /*4450*/  FSEL R31, R31, -INF , P3 ;  /* 0xff8000001f1f7808 */ /* 0x000fe40001800000 */
[----:B------:R-:W-:Y:S02]  /*4460*/  FMNMX.FTZ R14, R30, R5, !PT ;  /* 0x000000051e0e7209 */ /* 0x000fe40007810000 */
[----:B------:R-:W-:-:S02]  /*4470*/  ISETP.GT.AND P3, PT, R3, RZ, PT ;  /* 0x000000ff0300720c */ /* 0x000fc40003f64270 */
[----:B------:R-:W-:Y:S02]  /*4480*/  FMNMX.FTZ R14, R31, R14, !PT ;  /* 0x0000000e1f0e7209 */ /* 0x000fe40007810000 */
[----:B------:R-:W-:Y:S02]  /*4490*/  ISETP.GT.AND P4, PT, R3, 0x1, PT ;  /* 0x000000010300780c */ /* 0x000fe40003f84270 */
[----:B------:R-:W-:Y:S01]  /*44a0*/  FSEL R56, R56, -INF , P3 ;  /* 0xff80000038387808 */ /* 0x000fe20001800000 */
[----:B------:R-:W1:Y:S01]  /*44b0*/  SHFL.BFLY PT, R5, R14, 0x2, 0x1f ;  /* 0x0c401f000e057f89 */ /* 0x000e6200000e0000 */
[----:B------:R-:W-:Y:S02]  /*44c0*/  FSEL R57, R57, -INF , P4 ;  /* 0xff80000039397808 */ /* 0x000fe40002000000 */
[C---:B------:R-:W-:Y:S02]  /*44d0*/  ISETP.GT.AND P3, PT, R3.reuse, 0x9, PT ;  /* 0x000000090300780c */ /* 0x040fe40003f64270 */
[----:B------:R-:W-:-:S02]  /*44e0*/  ISETP.GT.AND P4, PT, R3, 0x11, PT ;  /* 0x000000110300780c */ /* 0x000fc40003f84270 */
[----:B------:R-:W-:Y:S02]  /*44f0*/  FSEL R61, R61, -INF , P3 ;  /* 0xff8000003d3d7808 */ /* 0x000fe40001800000 */
[----:B------:R-:W-:Y:S02]  /*4500*/  ISETP.GT.AND P3, PT, R3, 0x10, PT ;  /* 0x000000100300780c */ /* 0x000fe40003f64270 */
[----:B------:R-:W-:Y:S02]  /*4510*/  FSEL R49, R49, -INF , P4 ;  /* 0xff80000031317808 */ /* 0x000fe40002000000 */
[----:B------:R-:W-:Y:S02]  /*4520*/  FSEL R48, R48, -INF , P3 ;  /* 0xff80000030307808 */ /* 0x000fe40001800000 */
[C---:B------:R-:W-:Y:S02]  /*4530*/  ISETP.GT.AND P3, PT, R3.reuse, 0x19, PT ;  /* 0x000000190300780c */ /* 0x040fe40003f64270 */
[----:B------:R-:W-:-:S02]  /*4540*/  ISETP.GT.AND P4, PT, R3, 0x20, PT ;  /* 0x000000200300780c */ /* 0x000fc40003f84270 */
[----:B------:R-:W-:Y:S02]  /*4550*/  FSEL R53, R53, -INF , P3 ;  /* 0xff80000035357808 */ /* 0x000fe40001800000 */
[C---:B------:R-:W-:Y:S02]  /*4560*/  ISETP.GT.AND P3, PT, R3.reuse, 0x21, PT ;  /* 0x000000210300780c */ /* 0x040fe40003f64270 */
[----:B------:R-:W-:Y:S02]  /*4570*/  FSEL R40, R40, -INF , P4 ;  /* 0xff80000028287808 */ /* 0x000fe40002000000 */
[----:B-1----:R-:W-:Y:S02]  /*4580*/  FMNMX.FTZ R20, R14, R5, !PT ;  /* 0x000000050e147209 */ /* 0x002fe40007810000 */
[----:B------:R-:W-:Y:S02]  /*4590*/  FMNMX.FTZ R5, R56, R57, !PT ;  /* 0x0000003938057209 */ /* 0x000fe40007810000 */
[----:B------:R-:W-:Y:S01]  /*45a0*/  ISETP.GT.AND P4, PT, R3, 0x28, PT ;  /* 0x000000280300780c */ /* 0x000fe20003f84270 */
[----:B------:R-:W1:Y:S01]  /*45b0*/  SHFL.BFLY PT, R21, R20, 0x1, 0x1f ;  /* 0x0c201f0014157f89 */ /* 0x000e6200000e0000 */
[----:B------:R-:W-:-:S02]  /*45c0*/  FMNMX.FTZ R2, R60, R5, !PT ;  /* 0x000000053c027209 */ /* 0x000fc40007810000 */
[----:B------:R-:W-:Y:S02]  /*45d0*/  FSEL R41, R41, -INF , P3 ;  /* 0xff80000029297808 */ /* 0x000fe40001800000 */
[----:B------:R-:W-:Y:S02]  /*45e0*/  FMNMX.FTZ R5, R61, R2, !PT ;  /* 0x000000023d057209 */ /* 0x000fe40007810000 */
[----:B------:R-:W-:Y:S02]  /*45f0*/  ISETP.GT.AND P3, PT, R3, 0x29, PT ;  /* 0x000000290300780c */ /* 0x000fe40003f64270 */
[----:B------:R-:W-:Y:S02]  /*4600*/  FMNMX.FTZ R2, R48, R5, !PT ;  /* 0x0000000530027209 */ /* 0x000fe40007810000 */
[----:B------:R-:W-:Y:S02]  /*4610*/  FSEL R44, R44, -INF , P4 ;  /* 0xff8000002c2c7808 */ /* 0x000fe40002000000 */
[----:B------:R-:W-:-:S02]  /*4620*/  FMNMX.FTZ R5, R49, R2, !PT ;  /* 0x0000000231057209 */ /* 0x000fc40007810000 */
[----:B------:R-:W-:Y:S02]  /*4630*/  FSEL R45, R45, -INF , P3 ;  /* 0xff8000002d2d7808 */ /* 0x000fe40001800000 */
[----:B------:R-:W-:Y:S02]  /*4640*/  FMNMX.FTZ R2, R52, R5, !PT ;  /* 0x0000000534027209 */ /* 0x000fe40007810000 */
[----:B------:R-:W-:Y:S02]  /*4650*/  ISETP.GT.AND P3, PT, R3, 0x30, PT ;  /* 0x000000300300780c */ /* 0x000fe40003f64270 */
[----:B------:R-:W-:Y:S02]  /*4660*/  FMNMX.FTZ R5, R53, R2, !PT ;  /* 0x0000000235057209 */ /* 0x000fe40007810000 */
[----:B------:R-:W-:Y:S02]  /*4670*/  ISETP.GT.AND P4, PT, R3, 0x31, PT ;  /* 0x000000310300780c */ /* 0x000fe40003f84270 */
[----:B------:R-:W-:-:S02]  /*4680*/  FMNMX.FTZ R2, R40, R5, !PT ;  /* 0x0000000528027209 */ /* 0x000fc40007810000 */
[----:B------:R-:W-:Y:S02]  /*4690*/  FSEL R32, R32, -INF , P3 ;  /* 0xff80000020207808 */ /* 0x000fe40001800000 */
[----:B------:R-:W-:Y:S02]  /*46a0*/  FMNMX.FTZ R5, R41, R2, !PT ;  /* 0x0000000229057209 */ /* 0x000fe40007810000 */
[----:B------:R-:W-:Y:S02]  /*46b0*/  ISETP.GT.AND P3, PT, R3, 0x38, PT ;  /* 0x000000380300780c */ /* 0x000fe40003f64270 */
[----:B------:R-:W-:Y:S02]  /*46c0*/  FMNMX.FTZ R2, R44, R5, !PT ;  /* 0x000000052c027209 */ /* 0x000fe40007810000 */
[----:B------:R-:W-:Y:S02]  /*46d0*/  FSEL R33, R33, -INF , P4 ;  /* 0xff80000021217808 */ /* 0x000fe40002000000 */
[----:B------:R-:W-:-:S02]  /*46e0*/  FMNMX.FTZ R5, R45, R2, !PT ;  /* 0x000000022d057209 */ /* 0x000fc40007810000 */
[----:B------:R-:W-:Y:S02]  /*46f0*/  ISETP.GT.AND P4, PT, R3, 0x39, PT ;  /* 0x000000390300780c */ /* 0x000fe40003f84270 */
[----:B------:R-:W-:Y:S02]  /*4700*/  FMNMX.FTZ R2, R32, R5, !PT ;  /* 0x0000000520027209 */ /* 0x000fe40007810000 */
[----:B------:R-:W-:Y:S02]  /*4710*/  FSEL R36, R36, -INF , P3 ;  /* 0xff80000024247808 */ /* 0x000fe40001800000 */
[----:B------:R-:W-:Y:S02]  /*4720*/  FMNMX.FTZ R5, R33, R2, !PT ;  /* 0x0000000221057209 */ /* 0x000fe40007810000 */
[----:B------:R-:W-:Y:S02]  /*4730*/  FSEL R37, R37, -INF , P4 ;  /* 0xff80000025257808 */ /* 0x000fe40002000000 */
[----:B------:R-:W-:-:S02]  /*4740*/  ISETP.GT.AND P3, PT, R3, 0x40, PT ;  /* 0x000000400300780c */ /* 0x000fc40003f64270 */
[----:B------:R-:W-:Y:S02]  /*4750*/  FMNMX.FTZ R2, R36, R5, !PT ;  /* 0x0000000524027209 */ /* 0x000fe40007810000 */
[----:B------:R-:W-:Y:S02]  /*4760*/  ISETP.GT.AND P4, PT, R3, 0x41, PT ;  /* 0x000000410300780c */ /* 0x000fe40003f84270 */
[----:B------:R-:W-:Y:S02]  /*4770*/  FSEL R24, R24, -INF , P3 ;  /* 0xff80000018187808 */ /* 0x000fe40001800000 */
[----:B------:R-:W-:Y:S02]  /*4780*/  FMNMX.FTZ R5, R37, R2, !PT ;  /* 0x0000000225057209 */ /* 0x000fe40007810000 */
[----:B------:R-:W-:Y:S02]  /*4790*/  ISETP.GT.AND P3, PT, R3, 0x48, PT ;  /* 0x000000480300780c */ /* 0x000fe40003f64270 */
[----:B------:R-:W-:-:S02]  /*47a0*/  FSEL R25, R25, -INF , P4 ;  /* 0xff80000019197808 */ /* 0x000fc40002000000 */
[----:B------:R-:W-:Y:S02]  /*47b0*/  FMNMX.FTZ R2, R24, R5, !PT ;  /* 0x0000000518027209 */ /* 0x000fe40007810000 */
[----:B------:R-:W-:Y:S02]  /*47c0*/  ISETP.GT.AND P4, PT, R3, 0x49, PT ;  /* 0x000000490300780c */ /* 0x000fe40003f84270 */
[----:B------:R-:W-:Y:S02]  /*47d0*/  FSEL R28, R28, -INF , P3 ;  /* 0xff8000001c1c7808 */ /* 0x000fe40001800000 */
[----:B------:R-:W-:Y:S02]  /*47e0*/  FMNMX.FTZ R3, R25, R2, !PT ;  /* 0x0000000219037209 */ /* 0x000fe40007810000 */
[----:B------:R-:W-:Y:S02]  /*47f0*/  FSEL R29, R29, -INF , P4 ;  /* 0xff8000001d1d7808 */ /* 0x000fe40002000000 */
[----:B------:R-:W-:-:S02]  /*4800*/  FMNMX.FTZ R2, R28, R3, !PT ;  /* 0x000000031c027209 */ /* 0x000fc40007810000 */
[----:B-1----:R-:W-:Y:S02]  /*4810*/  FMNMX.FTZ R4, R20, R21, !PT ;  /* 0x0000001514047209 */ /* 0x002fe40007810000 */
[----:B------:R-:W-:Y:S02]  /*4820*/  FMNMX.FTZ R2, R29, R2, !PT ;  /* 0x000000021d027209 */ /* 0x000fe40007810000 */
[C---:B------:R-:W-:Y:S01]  /*4830*/  FSETP.NEU.FTZ.AND P6, PT, R4.reuse, -INF , PT ;  /* 0xff8000000400780b */ /* 0x040fe20003fdd000 */
[----:B------:R-:W-:Y:S02]  /*4840*/  FMUL.FTZ R14, R4, UR5 ;  /* 0x00000005040e7c20 */ /* 0x000fe40008410000 */
[----:B------:R-:W1:Y:S03]  /*4850*/  SHFL.BFLY PT, R3, R2, 0x2, 0x1f ;  /* 0x0c401f0002037f89 */ /* 0x000e6600000e0000 */
[----:B------:R-:W-:-:S05]  /*4860*/  FSEL R14, R14, RZ, P6 ;  /* 0x000000ff0e0e7208 */ /* 0x000fca0003000000 */
        /* <DEDUP_REMOVED lines=14> */
[----:B------:R-:W2:Y:S01]  /*4950*/  MUFU.EX2 R59, R59 ;  /* 0x0000003b003b7308 */ /* 0x000ea20000000800 */
[--C-:B------:R-:W-:Y:S01]  /*4960*/  FFMA.FTZ R35, R35, UR5, -R14.reuse ;  /* 0x0000000523237c23 */ /* 0x100fe2000801080e */
[----:B-1----:R-:W-:Y:S01]  /*4970*/  FMNMX.FTZ R5, R2, R3, !PT ;  /* 0x0000000302057209 */ /* 0x002fe20007810000 */
[--C-:B------:R-:W-:Y:S01]  /*4980*/  FFMA.FTZ R38, R38, UR5, -R14.reuse ;  /* 0x0000000526267c23 */ /* 0x100fe2000801080e */
[--C-:B------:R-:W-:Y:S01]  /*4990*/  FFMA.FTZ R39, R39, UR5, -R14.reuse ;  /* 0x0000000527277c23 */ /* 0x100fe2000801080e */
[--C-:B------:R-:W-:Y:S01]  /*49a0*/  FFMA.FTZ R26, R26, UR5, -R14.reuse ;  /* 0x000000051a1a7c23 */ /* 0x100fe2000801080e */
[--C-:B------:R-:W-:Y:S01]  /*49b0*/  FFMA.FTZ R27, R27, UR5, -R14.reuse ;  /* 0x000000051b1b7c23 */ /* 0x100fe2000801080e */
[----:B------:R-:W1:Y:S01]  /*49c0*/  SHFL.BFLY PT, R2, R5, 0x1, 0x1f ;  /* 0x0c201f0005027f89 */ /* 0x000e6200000e0000 */
[----:B------:R-:W-:Y:S01]  /*49d0*/  MUFU.EX2 R62, R62 ;  /* 0x0000003e003e7308 */ /* 0x000fe20000000800 */
[--C-:B------:R-:W-:Y:S01]  /*49e0*/  FFMA.FTZ R30, R30, UR5, -R14.reuse ;  /* 0x000000051e1e7c23 */ /* 0x100fe2000801080e */
[----:B------:R-:W-:-:S06]  /*49f0*/  FFMA.FTZ R14, R31, UR5, -R14 ;  /* 0x000000051f0e7c23 */ /* 0x000fcc000801080e */
[----:B------:R-:W3:Y:S01]  /*4a00*/  MUFU.EX2 R63, R63 ;  /* 0x0000003f003f7308 */ /* 0x000ee20000000800 */
[----:B--2---:R-:W-:-:S07]  /*4a10*/  F2FP.BF16.F32.PACK_AB R209, R59, R58 ;  /* 0x0000003a3bd1723e */ /* 0x004fce00000010ff */
[----:B------:R-:W2:Y:S01]  /*4a20*/  MUFU.EX2 R50, R50 ;  /* 0x0000003200327308 */ /* 0x000ea20000000800 */
[----:B-1----:R-:W-:-:S07]  /*4a30*/  FMNMX.FTZ R3, R5, R2, !PT ;  /* 0x0000000205037209 */ /* 0x002fce0007810000 */
[----:B------:R-:W1:Y:S01]  /*4a40*/  MUFU.EX2 R51, R51 ;  /* 0x0000003300337308 */ /* 0x000e620000000800 */
[----:B------:R-:W-:Y:S01]  /*4a50*/  FADD.FTZ R5, R58, R59 ;  /* 0x0000003b3a057221 */ /* 0x000fe20000010000 */
[----:B---3--:R-:W-:Y:S02]  /*4a60*/  F2FP.BF16.F32.PACK_AB R211, R63, R62 ;  /* 0x0000003e3fd3723e */ /* 0x008fe400000010ff */
[----:B------:R-:W-:Y:S01]  /*4a70*/  CS2R R58, SRZ ;  /* 0x00000000003a7805 */ /* 0x000fe2000001ff00 */
[C---:B------:R-:W-:Y:S01]  /*4a80*/  FMUL.FTZ R2, R3.reuse, UR5 ;  /* 0x0000000503027c20 */ /* 0x040fe20008410000 */
[----:B------:R-:W-:Y:S02]  /*4a90*/  FSETP.NEU.FTZ.AND P3, PT, R3, -INF , PT ;  /* 0xff8000000300780b */ /* 0x000fe40003f7d000 */
[----:B------:R-:W3:Y:S02]  /*4aa0*/  MUFU.EX2 R54, R54 ;  /* 0x0000003600367308 */ /* 0x000ee40000000800 */
[----:B------:R-:W-:-:S02]  /*4ab0*/  FSEL R2, R2, RZ, P3 ;  /* 0x000000ff02027208 */ /* 0x000fc40001800000 */
[----:B------:R-:W-:-:S03]  /*4ac0*/  PLOP3.LUT P3, PT, PT, PT, UP1, 0x80, 0x0 ;  /* 0x000000000000781c */ /* 0x000fc60003f6f018 */
[--C-:B------:R-:W-:Y:S01]  /*4ad0*/  FFMA.FTZ R56, R56, UR5, -R2.reuse ;  /* 0x0000000538387c23 */ /* 0x100fe20008010802 */
        /* <DEDUP_REMOVED lines=12> */
[----:B----4-:R-:W-:Y:S01]  /*4ba0*/  FADD.FTZ R14, R62, R5 ;  /* 0x000000053e0e7221 */ /* 0x010fe20000010000 */
[--C-:B------:R-:W-:Y:S01]  /*4bb0*/  FFMA.FTZ R45, R45, UR5, -R2.reuse ;  /* 0x000000052d2d7c23 */ /* 0x100fe20008010802 */
[--C-:B------:R-:W-:Y:S01]  /*4bc0*/  FFMA.FTZ R32, R32, UR5, -R2.reuse ;  /* 0x0000000520207c23 */ /* 0x100fe20008010802 */
[----:B------:R-:W-:Y:S01]  /*4bd0*/  FFMA.FTZ R33, R33, UR5, -R2 ;  /* 0x0000000521217c23 */ /* 0x000fe20008010802 */
[----:B------:R-:W-:Y:S01]  /*4be0*/  FADD.FTZ R5, R63, R14 ;  /* 0x0000000e3f057221 */ /* 0x000fe20000010000 */
[--C-:B------:R-:W-:Y:S01]  /*4bf0*/  FFMA.FTZ R36, R36, UR5, -R2.reuse ;  /* 0x0000000524247c23 */ /* 0x100fe20008010802 */
[--C-:B------:R-:W-:Y:S01]  /*4c00*/  FFMA.FTZ R37, R37, UR5, -R2.reuse ;  /* 0x0000000525257c23 */ /* 0x100fe20008010802 */
[----:B------:R-:W4:Y:S01]  /*4c10*/  MUFU.EX2 R57, R57 ;  /* 0x0000003900397308 */ /* 0x000f220000000800 */
[----:B--2---:R-:W-:Y:S01]  /*4c20*/  FADD.FTZ R14, R50, R5 ;  /* 0x00000005320e7221 */ /* 0x004fe20000010000 */
[--C-:B------:R-:W-:Y:S01]  /*4c30*/  FFMA.FTZ R24, R24, UR5, -R2.reuse ;  /* 0x0000000518187c23 */ /* 0x100fe20008010802 */
[--C-:B------:R-:W-:Y:S01]  /*4c40*/  FFMA.FTZ R25, R25, UR5, -R2.reuse ;  /* 0x0000000519197c23 */ /* 0x100fe20008010802 */
[----:B------:R-:W-:Y:S01]  /*4c50*/  FFMA.FTZ R28, R28, UR5, -R2 ;  /* 0x000000051c1c7c23 */ /* 0x000fe20008010802 */
[----:B-1----:R-:W-:Y:S01]  /*4c60*/  FADD.FTZ R21, R51, R14 ;  /* 0x0000000e33157221 */ /* 0x002fe20000010000 */
[----:B------:R-:W-:Y:S01]  /*4c70*/  FFMA.FTZ R2, R29, UR5, -R2 ;  /* 0x000000051d027c23 */ /* 0x000fe20008010802 */
[----:B------:R-:W-:Y:S01]  /*4c80*/  F2FP.BF16.F32.PACK_AB R205, R51, R50 ;  /* 0x0000003233cd723e */ /* 0x000fe200000010ff */
[----:B------:R-:W1:Y:S01]  /*4c90*/  MUFU.EX2 R60, R60 ;  /* 0x0000003c003c7308 */ /* 0x000e620000000800 */
[----:B---3--:R-:W-:Y:S01]  /*4ca0*/  FADD.FTZ R20, R54, R21 ;  /* 0x0000001536147221 */ /* 0x008fe20000010000 */
[----:B------:R-:W-:-:S02]  /*4cb0*/  CS2R R62, SRZ ;  /* 0x00000000003e7805 */ /* 0x000fc4000001ff00 */
[----:B------:R-:W-:-:S04]  /*4cc0*/  CS2R R50, SRZ ;  /* 0x0000000000327805 */ /* 0x000fc8000001ff00 */
[----:B------:R-:W2:Y:S01]  /*4cd0*/  MUFU.EX2 R55, R55 ;  /* 0x0000003700377308 */ /* 0x000ea20000000800 */
[----:B----4-:R-:W-:Y:S01]  /*4ce0*/  FADD.FTZ R5, R56, R57 ;  /* 0x0000003938057221 */ /* 0x010fe20000010000 */
[----:B------:R-:W-:Y:S02]  /*4cf0*/  F2FP.BF16.F32.PACK_AB R208, R57, R56 ;  /* 0x0000003839d0723e */ /* 0x000fe400000010ff */
[----:B------:R-:W-:-:S04]  /*4d00*/  CS2R R56, SRZ ;  /* 0x0000000000387805 */ /* 0x000fc8000001ff00 */
[----:B------:R-:W3:Y:S01]  /*4d10*/  MUFU.EX2 R61, R61 ;  /* 0x0000003d003d7308 */ /* 0x000ee20000000800 */
[----:B-1----:R-:W-:-:S07]  /*4d20*/  FADD.FTZ R14, R60, R5 ;  /* 0x000000053c0e7221 */ /* 0x002fce0000010000 */
[----:B------:R-:W1:Y:S01]  /*4d30*/  MUFU.EX2 R42, R42 ;  /* 0x0000002a002a7308 */ /* 0x000e620000000800 */
[C---:B--2---:R-:W-:Y:S01]  /*4d40*/  FADD.FTZ R21, R55.reuse, R20 ;  /* 0x0000001437157221 */ /* 0x044fe20000010000 */
[----:B------:R-:W-:Y:S02]  /*4d50*/  F2FP.BF16.F32.PACK_AB R207, R55, R54 ;  /* 0x0000003637cf723e */ /* 0x000fe400000010ff */
[----:B------:R-:W-:-:S04]  /*4d60*/  CS2R R54, SRZ ;  /* 0x0000000000367805 */ /* 0x000fc8000001ff00 */
[----:B------:R-:W2:Y:S01]  /*4d70*/  MUFU.EX2 R48, R48 ;  /* 0x0000003000307308 */ /* 0x000ea20000000800 */
[C---:B---3--:R-:W-:Y:S01]  /*4d80*/  FADD.FTZ R5, R61.reuse, R14 ;  /* 0x0000000e3d057221 */ /* 0x048fe20000010000 */
[----:B------:R-:W-:Y:S02]  /*4d90*/  F2FP.BF16.F32.PACK_AB R210, R61, R60 ;  /* 0x0000003c3dd2723e */ /* 0x000fe400000010ff */
[----:B------:R-:W-:-:S04]  /*4da0*/  CS2R R60, SRZ ;  /* 0x00000000003c7805 */ /* 0x000fc8000001ff00 */
[----:B------:R-:W3:Y:S01]  /*4db0*/  MUFU.EX2 R43, R43 ;  /* 0x0000002b002b7308 */ /* 0x000ee20000000800 */
[----:B-1----:R-:W-:-:S07]  /*4dc0*/  FADD.FTZ R20, R42, R21 ;  /* 0x000000152a147221 */ /* 0x002fce0000010000 */
[----:B------:R-:W1:Y:S01]  /*4dd0*/  MUFU.EX2 R49, R49 ;  /* 0x0000003100317308 */ /* 0x000e620000000800 */
[----:B--2---:R-:W-:-:S07]  /*4de0*/  FADD.FTZ R14, R48, R5 ;  /* 0x00000005300e7221 */ /* 0x004fce0000010000 */
[----:B------:R-:W0:Y:S01]  /*4df0*/  MUFU.EX2 R46, R46 ;  /* 0x0000002e002e7308 */ /* 0x000e220000000800 */
[C---:B---3--:R-:W-:Y:S01]  /*4e00*/  FADD.FTZ R21, R43.reuse, R20 ;  /* 0x000000142b157221 */ /* 0x048fe20000010000 */
[----:B------:R-:W-:Y:S02]  /*4e10*/  F2FP.BF16.F32.PACK_AB R201, R43, R42 ;  /* 0x0000002a2bc9723e */ /* 0x000fe400000010ff */
[----:B------:R-:W-:-:S04]  /*4e20*/  CS2R R42, SRZ ;  /* 0x00000000002a7805 */ /* 0x000fc8000001ff00 */
[----:B------:R-:W2:Y:S01]  /*4e30*/  MUFU.EX2 R52, R52 ;  /* 0x0000003400347308 */ /* 0x000ea20000000800 */
[C---:B-1----:R-:W-:Y:S01]  /*4e40*/  FADD.FTZ R5, R49.reuse, R14 ;  /* 0x0000000e31057221 */ /* 0x042fe20000010000 */
[----:B------:R-:W-:Y:S02]  /*4e50*/  F2FP.BF16.F32.PACK_AB R204, R49, R48 ;  /* 0x0000003031cc723e */ /* 0x000fe400000010ff */
[----:B------:R-:W-:-:S04]  /*4e60*/  CS2R R48, SRZ ;  /* 0x0000000000307805 */ /* 0x000fc8000001ff00 */
[----:B------:R-:W1:Y:S01]  /*4e70*/  MUFU.EX2 R47, R47 ;  /* 0x0000002f002f7308 */ /* 0x000e620000000800 */
[----:B0-----:R-:W-:-:S07]  /*4e80*/  FADD.FTZ R0, R46, R21 ;  /* 0x000000152e007221 */ /* 0x001fce0000010000 */
[----:B------:R-:W0:Y:S01]  /*4e90*/  MUFU.EX2 R53, R53 ;  /* 0x0000003500357308 */ /* 0x000e220000000800 */
[----:B--2---:R-:W-:-:S07]  /*4ea0*/  FADD.FTZ R14, R52, R5 ;  /* 0x00000005340e7221 */ /* 0x004fce0000010000 */
[----:B------:R-:W2:Y:S01]  /*4eb0*/  MUFU.EX2 R34, R34 ;  /* 0x0000002200227308 */ /* 0x000ea20000000800 */
[C---:B-1----:R-:W-:Y:S01]  /*4ec0*/  FADD.FTZ R21, R47.reuse, R0 ;  /* 0x000000002f157221 */ /* 0x042fe20000010000 */
[----:B------:R-:W-:Y:S02]  /*4ed0*/  F2FP.BF16.F32.PACK_AB R203, R47, R46 ;  /* 0x0000002e2fcb723e */ /* 0x000fe400000010ff */
[----:B------:R-:W-:-:S04]  /*4ee0*/  CS2R R46, SRZ ;  /* 0x00000000002e7805 */ /* 0x000fc8000001ff00 */
[----:B------:R-:W1:Y:S01]  /*4ef0*/  MUFU.EX2 R40, R40 ;  /* 0x0000002800287308 */ /* 0x000e620000000800 */
[C---:B0-----:R-:W-:Y:S01]  /*4f00*/  FADD.FTZ R5, R53.reuse, R14 ;  /* 0x0000000e35057221 */ /* 0x041fe20000010000 */
[----:B------:R-:W-:Y:S02]  /*4f10*/  F2FP.BF16.F32.PACK_AB R206, R53, R52 ;  /* 0x0000003435ce723e */ /* 0x000fe400000010ff */
[----:B------:R-:W-:-:S04]  /*4f20*/  CS2R R52, SRZ ;  /* 0x0000000000347805 */ /* 0x000fc8000001ff00 */
[----:B------:R-:W0:Y:S01]  /*4f30*/  MUFU.EX2 R35, R35 ;  /* 0x0000002300237308 */ /* 0x000e220000000800 */
[----:B--2---:R-:W-:-:S07]  /*4f40*/  FADD.FTZ R14, R34, R21 ;  /* 0x00000015220e7221 */ /* 0x004fce0000010000 */
[----:B------:R-:W2:Y:S01]  /*4f50*/  MUFU.EX2 R41, R41 ;  /* 0x0000002900297308 */ /* 0x000ea20000000800 */
[----:B-1----:R-:W-:-:S07]  /*4f60*/  FADD.FTZ R0, R40, R5 ;  /* 0x0000000528007221 */ /* 0x002fce0000010000 */
[----:B------:R-:W1:Y:S01]  /*4f70*/  MUFU.EX2 R38, R38 ;  /* 0x0000002600267308 */ /* 0x000e620000000800 */
[C---:B0-----:R-:W-:Y:S01]  /*4f80*/  FADD.FTZ R21, R35.reuse, R14 ;  /* 0x0000000e23157221 */ /* 0x041fe20000010000 */
[----:B------:R-:W-:Y:S02]  /*4f90*/  F2FP.BF16.F32.PACK_AB R197, R35, R34 ;  /* 0x0000002223c5723e */ /* 0x000fe400000010ff */
[----:B------:R-:W-:-:S04]  /*4fa0*/  CS2R R34, SRZ ;  /* 0x0000000000227805 */ /* 0x000fc8000001ff00 */
[----:B------:R-:W0:Y:S01]  /*4fb0*/  MUFU.EX2 R44, R44 ;  /* 0x0000002c002c7308 */ /* 0x000e220000000800 */
[C---:B--2---:R-:W-:Y:S01]  /*4fc0*/  FADD.FTZ R5, R41.reuse, R0 ;  /* 0x0000000029057221 */ /* 0x044fe20000010000 */
[----:B------:R-:W-:Y:S02]  /*4fd0*/  F2FP.BF16.F32.PACK_AB R200, R41, R40 ;  /* 0x0000002829c8723e */ /* 0x000fe400000010ff */
[----:B------:R-:W-:-:S04]  /*4fe0*/  CS2R R40, SRZ ;  /* 0x0000000000287805 */ /* 0x000fc8000001ff00 */
[----:B------:R-:W2:Y:S01]  /*4ff0*/  MUFU.EX2 R39, R39 ;  /* 0x0000002700277308 */ /* 0x000ea20000000800 */
[----:B-1----:R-:W-:-:S07]  /*5000*/  FADD.FTZ R14, R38, R21 ;  /* 0x00000015260e7221 */ /* 0x002fce0000010000 */
[----:B------:R-:W1:Y:S01]  /*5010*/  MUFU.EX2 R45, R45 ;  /* 0x0000002d002d7308 */ /* 0x000e620000000800 */
[----:B0-----:R-:W-:-:S07]  /*5020*/  FADD.FTZ R0, R44, R5 ;  /* 0x000000052c007221 */ /* 0x001fce0000010000 */
[----:B------:R-:W0:Y:S01]  /*5030*/  MUFU.EX2 R26, R26 ;  /* 0x0000001a001a7308 */ /* 0x000e220000000800 */
[C---:B--2---:R-:W-:Y:S01]  /*5040*/  FADD.FTZ R21, R39.reuse, R14 ;  /* 0x0000000e27157221 */ /* 0x044fe20000010000 */
        /* <DEDUP_REMOVED lines=12> */
[----:B------:R-:W-:-:S06]  /*5110*/  F2FP.BF16.F32.PACK_AB R193, R27, R26 ;  /* 0x0000001a1bc1723e */ /* 0x000fcc00000010ff */
[----:B------:R-:W1:Y:S01]  /*5120*/  MUFU.EX2 R30, R30 ;  /* 0x0000001e001e7308 */ /* 0x000e620000000800 */
[C---:B0-----:R-:W-:Y:S01]  /*5130*/  FADD.FTZ R5, R33.reuse, R0 ;  /* 0x0000000021057221 */ /* 0x041fe20000010000 */
[----:B------:R-:W-:Y:S02]  /*5140*/  F2FP.BF16.F32.PACK_AB R196, R33, R32 ;  /* 0x0000002021c4723e */ /* 0x000fe400000010ff */
[----:B------:R-:W-:-:S04]  /*5150*/  CS2R R32, SRZ ;  /* 0x0000000000207805 */ /* 0x000fc8000001ff00 */
[----:B------:R-:W0:Y:S01]  /*5160*/  MUFU.EX2 R37, R37 ;  /* 0x0000002500257308 */ /* 0x000e220000000800 */
[----:B--2---:R-:W-:-:S07]  /*5170*/  FADD.FTZ R0, R36, R5 ;  /* 0x0000000524007221 */ /* 0x004fce0000010000 */
[----:B------:R-:W2:Y:S01]  /*5180*/  MUFU.EX2 R24, R24 ;  /* 0x0000001800187308 */ /* 0x000ea20000000800 */
[----:B-1----:R-:W-:-:S04]  /*5190*/  FADD.FTZ R14, R30, R21 ;  /* 0x000000151e0e7221 */ /* 0x002fc80000010000 */
[C---:B------:R-:W-:Y:S01]  /*51a0*/  FADD.FTZ R5, R195.reuse, R14 ;  /* 0x0000000ec3057221 */ /* 0x040fe20000010000 */
[----:B------:R-:W-:Y:S02]  /*51b0*/  F2FP.BF16.F32.PACK_AB R195, R195, R30 ;  /* 0x0000001ec3c3723e */ /* 0x000fe400000010ff */
[----:B------:R-:W-:Y:S01]  /*51c0*/  CS2R R30, SRZ ;  /* 0x00000000001e7805 */ /* 0x000fe2000001ff00 */
[----:B------:R-:W1:Y:S01]  /*51d0*/  MUFU.EX2 R25, R25 ;  /* 0x0000001900197308 */ /* 0x000e620000000800 */
[C---:B0-----:R-:W-:Y:S01]  /*51e0*/  FADD.FTZ R29, R37.reuse, R0 ;  /* 0x00000000251d7221 */ /* 0x041fe20000010000 */
[----:B------:R-:W-:Y:S02]  /*51f0*/  F2FP.BF16.F32.PACK_AB R198, R37, R36 ;  /* 0x0000002425c6723e */ /* 0x000fe400000010ff */
[----:B------:R-:W-:-:S04]  /*5200*/  CS2R R36, SRZ ;  /* 0x0000000000247805 */ /* 0x000fc8000001ff00 */
[----:B------:R-:W0:Y:S01]  /*5210*/  MUFU.EX2 R28, R28 ;  /* 0x0000001c001c7308 */ /* 0x000e220000000800 */
[----:B--2---:R-:W-:-:S07]  /*5220*/  FADD.FTZ R0, R24, R29 ;  /* 0x0000001d18007221 */ /* 0x004fce0000010000 */
[----:B------:R2:W3:Y:S01]  /*5230*/  MUFU.EX2 R21, R2 ;  /* 0x0000000200157308 */ /* 0x0004e20000000800 */
[C---:B-1----:R-:W-:Y:S01]  /*5240*/  FADD.FTZ R27, R25.reuse, R0 ;  /* 0x00000000191b7221 */ /* 0x042fe20000010000 */
[----:B------:R-:W-:Y:S01]  /*5250*/  F2FP.BF16.F32.PACK_AB R192, R25, R24 ;  /* 0x0000001819c0723e */ /* 0x000fe200000010ff */
[----:B------:R-:W-:Y:S01]  /*5260*/  IMAD.MOV.U32 R0, RZ, RZ, 0x3f800000 ;  /* 0x3f800000ff007424 */ /* 0x000fe200078e00ff */
[----:B------:R-:W-:Y:S01]  /*5270*/  CS2R R24, SRZ ;  /* 0x0000000000187805 */ /* 0x000fe2000001ff00 */
[----:B0-----:R-:W-:Y:S01]  /*5280*/  FADD.FTZ R14, R28, R27 ;  /* 0x0000001b1c0e7221 */ /* 0x001fe20000010000 */
[----:B--2---:R-:W-:Y:S01]  /*5290*/  IMAD.MOV.U32 R2, RZ, RZ, 0x3f800000 ;  /* 0x3f800000ff027424 */ /* 0x004fe200078e00ff */
[----:B------:R-:W-:Y:S02]  /*52a0*/  CS2R R26, SRZ ;  /* 0x00000000001a7805 */ /* 0x000fe4000001ff00 */
[C---:B---3--:R-:W-:Y:S01]  /*52b0*/  F2FP.BF16.F32.PACK_AB R194, R21.reuse, R28 ;  /* 0x0000001c15c2723e */ /* 0x048fe200000010ff */
[----:B------:R-:W-:Y:S01]  /*52c0*/  FADD.FTZ R14, R21, R14 ;  /* 0x0000000e150e7221 */ /* 0x000fe20000010000 */
[----:B------:R-:W-:Y:S01]  /*52d0*/  CS2R R28, SRZ ;  /* 0x00000000001c7805 */ /* 0x000fe2000001ff00 */
[----:B------:R-:W-:Y:S06]  /*52e0*/  @!P3 BRA `(.L_x_2387) ;  /* 0x000000400044b947 */ /* 0x000fec0003800000 */
[----:B------:R-:W-:Y:S01]  /*52f0*/  R2UR UR5, R232 ;  /* 0x00000000e80572ca */ /* 0x000fe200000e0000 */
[----:B------:R-:W-:Y:S01]  /*5300*/  IMAD.MOV.U32 R21, RZ, RZ, R4 ;  /* 0x000000ffff157224 */ /* 0x000fe200078e0004 */
[----:B------:R-:W-:Y:S01]  /*5310*/  R2UR UR4, R16 ;  /* 0x00000000100472ca */ /* 0x000fe200000e0000 */
[----:B------:R-:W-:Y:S01]  /*5320*/  IMAD.MOV.U32 R20, RZ, RZ, R3 ;  /* 0x000000ffff147224 */ /* 0x000fe200078e0003 */
[----:B------:R-:W-:Y:S01]  /*5330*/  UMOV UR61, UR60 ;  /* 0x0000003c003d7c82 */ /* 0x000fe20008000000 */
[----:B------:R-:W-:Y:S02]  /*5340*/  IMAD.MOV.U32 R2, RZ, RZ, 0x3f800000 ;  /* 0x3f800000ff027424 */ /* 0x000fe400078e00ff */
[----:B------:R-:W-:-:S06]  /*5350*/  IMAD.MOV.U32 R151, RZ, RZ, RZ ;  /* 0x000000ffff977224 */ /* 0x000fcc00078e00ff */
[----:B------:R-:W-:Y:S02]  /*5360*/  IMAD.U32 R233, RZ, RZ, UR5 ;  /* 0x00000005ffe97e24 */ /* 0x000fe4000f8e00ff */
[----:B------:R-:W-:-:S07]  /*5370*/  IMAD.U32 R234, RZ, RZ, UR4 ;  /* 0x00000004ffea7e24 */ /* 0x000fce000f8e00ff */
.L_x_2396:
        /* <DEDUP_REMOVED lines=9> */
.L_x_2388:
[----:B------:R-:W-:Y:S02]  /*5410*/  R2UR UR4, R17 ;  /* 0x00000000110472ca */ /* 0x000fe400000e0000 */
[----:B------:R-:W-:-:S11]  /*5420*/  R2UR UR5, R16 ;  /* 0x00000000100572ca */ /* 0x000fd600000e0000 */
[----:B------:R-:W-:Y:S02]  /*5430*/  ULEA UR4, UR60, UR4, 0x3 ;  /* 0x000000043c047291 */ /* 0x000fe4000f8e183f */
[----:B------:R-:W-:-:S04]  /*5440*/  IMAD.U32 R3, RZ, RZ, UR5 ;  /* 0x00000005ff037e24 */ /* 0x000fc8000f8e00ff */
[----:B------:R-:W-:Y:S01]  /*5450*/  IMAD.U32 R232, RZ, RZ, UR4 ;  /* 0x00000004ffe87e24 */ /* 0x000fe2000f8e00ff */
[----:B------:R-:W-:-:S04]  /*5460*/  SHF.L.U32 R3, R3, 0x1f, RZ ;  /* 0x0000001f03037819 */ /* 0x000fc800000006ff */
[----:B------:R0:W1:Y:S01]  /*5470*/  SYNCS.PHASECHK.TRANS64.TRYWAIT P3, [UR4+0x38830], R3 ;  /* 0x03883003ff0075a7 */ /* 0x0000620008060144 */
[----:B------:R-:W-:Y:S05]  /*5480*/  @!P0 BRA `(.L_x_2389) ;  /* 0x0000000000048947 */ /* 0x000fea0003800000 */
[----:B------:R-:W-:Y:S01]  /*5490*/  BPT.TRAP 0x1 ;  /* 0x000000040000795c */ /* 0x000fe20000300000 */
.L_x_2389:
[----:B-1----:R-:W-:Y:S05]  /*54a0*/  @P3 BRA `(.L_x_2390) ;  /* 0x00000000000c3947 */ /* 0x002fea0003800000 */
[----:B------:R-:W-:-:S13]  /*54b0*/  R2UR UR4, R232 ;  /* 0x00000000e80472ca */ /* 0x000fda00000e0000 */
[----:B------:R-:W1:Y:S02]  /*54c0*/  SYNCS.PHASECHK.TRANS64.TRYWAIT P3, [UR4+0x38830], R3 ;  /* 0x03883003ff0075a7 */ /* 0x000e640008060144 */
[----:B-1----:R-:W-:Y:S05]  /*54d0*/  @!P3 BRA `(.L_x_2391) ;  /* 0x000001100030b947 */ /* 0x002fea0003800000 */
.L_x_2390:
        /* <DEDUP_REMOVED lines=643> */
.L_x_2392:
        /* <DEDUP_REMOVED lines=8> */
.L_x_2393:
[----:B---3--:R-:W-:Y:S05]  /*7d90*/  @P3 BRA `(.L_x_2394) ;  /* 0x0000000000083947 */ /* 0x008fea0003800000 */
[----:B------:R-:W3:Y:S02]  /*7da0*/  SYNCS.PHASECHK.TRANS64.TRYWAIT P3, [UR4+0x38850], R0 ;  /* 0x03885000ff0075a7 */ /* 0x000ee40008060144 */
[----:B---3--:R-:W-:Y:S05]  /*7db0*/  @!P3 BRA `(.L_x_2395) ;  /* 0x000000e80014b947 */ /* 0x008fea0003800000 */
.L_x_2394:
[----:B------:R-:W-:Y:S01]  /*7dc0*/  R2UR UR5, R17 ;  /* 0x00000000110572ca */ /* 0x000fe200000e0000 */
[----:B------:R-:W-:Y:S01]  /*7dd0*/  WARPGROUP.ARRIVE ;  /* 0x00000000000079c5 */ /* 0x000fe20000000000 */
[----:B------:R-:W-:Y:S01]  /*7de0*/  UMOV UR7, 0x40000040 ;  /* 0x4000004000077882 */ /* 0x000fe20000000000 */
[----:B------:R-:W-:Y:S02]  /*7df0*/  R2UR UR14, R22 ;  /* 0x00000000160e72ca */ /* 0x000fe400000e0000 */
[----:B------:R-:W-:Y:S02]  /*7e00*/  R2UR UR11, R233 ;  /* 0x00000000e90b72ca */ /* 0x000fe400000e0000 */
[----:B------:R-:W-:-:S06]  /*7e10*/  R2UR UR15, R19 ;  /* 0x00000000130f72ca */ /* 0x000fcc00000e0000 */
[----:B------:R-:W-:-:S03]  /*7e20*/  UIADD3 UR5, UR5, 0x400, URZ ;  /* 0x0000040005057890 */ /* 0x000fc6000fffe03f */
[----:B01----:R-:W-:Y:S01]  /*7e30*/  VIADD R3, R212, UR14 ;  /* 0x0000000ed4037c36 */ /* 0x003fe20008000000 */
[----:B------:R-:W-:Y:S01]  /*7e40*/  USHF.R.U32.HI UR5, URZ, 0x4, UR5 ;  /* 0x000000043f057899 */ /* 0x000fe20008011605 */
[----:B------:R-:W-:-:S03]  /*7e50*/  ULDC UR14, c[0x0][0x288] ;  /* 0x0000a200000e7ab9 */ /* 0x000fc60000000800 */
[----:B------:R-:W-:-:S04]  /*7e60*/  ULOP3.LUT UR5, UR5, 0x3fff, URZ, 0xc0, !UPT ;  /* 0x00003fff05057892 */ /* 0x000fc8000f8ec03f */
[----:B------:R-:W-:-:S04]  /*7e70*/  ULOP3.LUT UR5, UR5, 0x2800000, URZ, 0xfc, !UPT ;  /* 0x0280000005057892 */ /* 0x000fc8000f8efc3f */
[----:B------:R-:W-:-:S03]  /*7e80*/  UIMAD UR10, UR61, 0xa00, UR5 ;  /* 0x00000a003d0a78a4 */ /* 0x000fc6000f8e0205 */
[----:B------:R-:W-:Y:S01]  /*7e90*/  @UP0 ULDC UR5, c[0x0][0x44c] ;  /* 0x0001130000050ab9 */ /* 0x000fe20000000800 */
[----:B------:R-:W-:Y:S01]  /*7ea0*/  UMOV UR61, UR60 ;  /* 0x0000003c003d7c82 */ /* 0x000fe20008000000 */
[----:B--2---:R-:W-:Y:S01]  /*7eb0*/  @P2 IMAD.HI.U32 R0, R3, UR5, RZ ;  /* 0x0000000503002c27 */ /* 0x004fe2000f8e00ff */
[----:B------:R-:W-:Y:S01]  /*7ec0*/  @UP0 ULDC UR5, c[0x0][0x450] ;  /* 0x0001140000050ab9 */ /* 0x000fe20000000800 */
[----:B------:R-:W-:Y:S02]  /*7ed0*/  UMOV UR6, UR10 ;  /* 0x0000000a00067c82 */ /* 0x000fe40008000000 */
[----:B------:R-:W-:Y:S01]  /*7ee0*/  HGMMA.64x256x16.F32.BF16 R24, R208, gdesc[UR4].tnspB, R24, gsb0 ;  /* 0x43e00004d0187df0 */ /* 0x000fe20008001818 */
[----:B------:R-:W-:Y:S01]  /*7ef0*/  UIADD3 UR6, UR10, 0x80, URZ ;  /* 0x000000800a067890 */ /* 0x000fe2000fffe03f */
[----:B------:R-:W-:Y:S01]  /*7f00*/  @P2 SHF.R.U32.HI R3, RZ, UR5, R0 ;  /* 0x00000005ff032c19 */ /* 0x000fe20008011600 */
[----:B------:R-:W-:Y:S01]  /*7f10*/  UMOV UR7, 0x40000040 ;  /* 0x4000004000077882 */ /* 0x000fe20000000000 */
[----:B------:R-:W-:Y:S01]  /*7f20*/  UMOV UR5, 0x1 ;  /* 0x0000000100057882 */ /* 0x000fe20000000000 */
[----:B------:R-:W-:Y:S01]  /*7f30*/  IMAD.MOV.U32 R0, RZ, RZ, -0x2 ;  /* 0xfffffffeff007424 */ /* 0x000fe200078e00ff */
[----:B------:R-:W-:-:S06]  /*7f40*/  UIMAD UR5, UR11, -0x50, UR5 ;  /* 0xffffffb00b0578a4 */ /* 0x000fcc000f8e0205 */
[----:B------:R-:W-:Y:S01]  /*7f50*/  IMAD R0, R23, R0, UR5 ;  /* 0x0000000517007e24 */ /* 0x000fe2000f8e0200 */
[----:B------:R-:W-:Y:S01]  /*7f60*/  ULDC UR5, c[0x0][0x988] ;  /* 0x0002620000057ab9 */ /* 0x000fe20000000800 */
[----:B------:R-:W-:Y:S02]  /*7f70*/  WARPGROUP.DEPBAR.LE gsb0, 0x0 ;  /* 0x00008000000079c5 */ /* 0x000fe40000010000 */
[----:B------:R-:W-:-:S12]  /*7f80*/  WARPGROUP.ARRIVE ;  /* 0x00000000000079c5 */ /* 0x000fd80000000000 */
        /* <DEDUP_REMOVED lines=11> */
[----:B------:R-:W0:Y:S01]  /*8040*/  LDC R203, c[0x0][0x2f0] ;  /* 0x0000bc00ffcb7b82 */ /* 0x000e220000000800 */
[----:B------:R-:W1:-:S15]  /*8050*/  SHFL.IDX PT, R201, R3, 0x1, 0x1c1f ;  /* 0x003c1f0003c97f89 */ /* 0x000e5e00000e0000 */
[----:B------:R-:W-:-:S06]  /*8060*/  NOP ;  /* 0x0000000000007918 */ /* 0x000fcc0000000000 */
[----:B------:R-:W-:Y:S01]  /*8070*/  HGMMA.64x256x16.F32.BF16 R24, R196, gdesc[UR4].tnspB, R24, gsb0 ;  /* 0x43e00004c4187df0 */ /* 0x000fe20008001818 */
[----:B------:R-:W2:Y:S01]  /*8080*/  SHFL.IDX PT, R3, R3, RZ, 0x1c1f ;  /* 0x001c1fff03037589 */ /* 0x000ea200000e0000 */
[----:B------:R-:W-:Y:S01]  /*8090*/  UIADD3 UR6, UR10, 0x200, URZ ;  /* 0x000002000a067890 */ /* 0x000fe2000fffe03f */
[----:B------:R-:W-:Y:S01]  /*80a0*/  UMOV UR7, 0x40000040 ;  /* 0x4000004000077882 */ /* 0x000fe20000000000 */
[----:B0-----:R-:W-:-:S05]  /*80b0*/  IMAD R0, R203, UR15, R0 ;  /* 0x0000000fcb007c24 */ /* 0x001fca000f8e0200 */
[--C-:B-1----:R-:W-:Y:S02]  /*80c0*/  IADD3 R2, R201, -UR14, R0.reuse ;  /* 0x8000000ec9027c10 */ /* 0x102fe4000fffe000 */
[----:B--2---:R-:W-:Y:S02]  /*80d0*/  IADD3 R0, R3, -UR14, R0 ;  /* 0x8000000e03007c10 */ /* 0x004fe4000fffe000 */
[C---:B------:R-:W-:Y:S02]  /*80e0*/  ISETP.GT.AND P3, PT, R2.reuse, RZ, PT ;  /* 0x000000ff0200720c */ /* 0x040fe40003f64270 */
[----:B------:R-:W-:Y:S02]  /*80f0*/  ISETP.GT.AND P4, PT, R2, 0x1, PT ;  /* 0x000000010200780c */ /* 0x000fe40003f84270 */
[----:B------:R-:W-:Y:S02]  /*8100*/  FSEL R186, R186, -INF , P3 ;  /* 0xff800000baba7808 */ /* 0x000fe40001800000 */
[----:B------:R-:W-:-:S02]  /*8110*/  ISETP.GT.AND P3, PT, R2, 0x8, PT ;  /* 0x000000080200780c */ /* 0x000fc40003f64270 */
[----:B------:R-:W-:Y:S02]  /*8120*/  FSEL R187, R187, -INF , P4 ;  /* 0xff800000bbbb7808 */ /* 0x000fe40002000000 */
[----:B------:R-:W-:Y:S02]  /*8130*/  FMNMX.FTZ R4, R186, R21, !PT ;  /* 0x00000015ba047209 */ /* 0x000fe40007810000 */
[----:B------:R-:W-:Y:S02]  /*8140*/  ISETP.GT.AND P4, PT, R2, 0x9, PT ;  /* 0x000000090200780c */ /* 0x000fe40003f84270 */
[----:B------:R-:W-:Y:S02]  /*8150*/  FSEL R190, R190, -INF , P3 ;  /* 0xff800000bebe7808 */ /* 0x000fe40001800000 */
[----:B------:R-:W-:Y:S02]  /*8160*/  FMNMX.FTZ R201, R187, R4, !PT ;  /* 0x00000004bbc97209 */ /* 0x000fe40007810000 */
        /* <DEDUP_REMOVED lines=48> */
[----:B------:R-:W-:-:S02]  /*8470*/  FSEL R159, R159, -INF , P4 ;  /* 0xff8000009f9f7808 */ /* 0x000fc40002000000 */
[----:B------:R-:W-:Y:S02]  /*8480*/  FMNMX.FTZ R2, R158, R201, !PT ;  /* 0x000000c99e027209 */ /* 0x000fe40007810000 */
[C---:B------:R-:W-:Y:S02]  /*8490*/  ISETP.GT.AND P3, PT, R0.reuse, RZ, PT ;  /* 0x000000ff0000720c */ /* 0x040fe40003f64270 */
[----:B------:R-:W-:Y:S02]  /*84a0*/  FMNMX.FTZ R2, R159, R2, !PT ;  /* 0x000000029f027209 */ /* 0x000fe40007810000 */
[C---:B------:R-:W-:Y:S02]  /*84b0*/  ISETP.GT.AND P4, PT, R0.reuse, 0x1, PT ;  /* 0x000000010000780c */ /* 0x040fe40003f84270 */
[----:B------:R-:W-:Y:S01]  /*84c0*/  ISETP.GT.AND P5, PT, R0, 0x8, PT ;  /* 0x000000080000780c */ /* 0x000fe20003fa4270 */
[----:B------:R-:W0:Y:S01]  /*84d0*/  SHFL.BFLY PT, R201, R2, 0x2, 0x1f ;  /* 0x0c401f0002c97f89 */ /* 0x000e2200000e0000 */
[----:B------:R-:W-:-:S02]  /*84e0*/  FSEL R185, R185, -INF , P4 ;  /* 0xff800000b9b97808 */ /* 0x000fc40002000000 */
[----:B------:R-:W-:Y:S02]  /*84f0*/  FSEL R188, R188, -INF , P5 ;  /* 0xff800000bcbc7808 */ /* 0x000fe40002800000 */
[C---:B------:R-:W-:Y:S02]  /*8500*/  ISETP.GT.AND P4, PT, R0.reuse, 0x11, PT ;  /* 0x000000110000780c */ /* 0x040fe40003f84270 */
[C---:B------:R-:W-:Y:S02]  /*8510*/  ISETP.GT.AND P5, PT, R0.reuse, 0x19, PT ;  /* 0x000000190000780c */ /* 0x040fe40003fa4270 */
[----:B------:R-:W-:Y:S02]  /*8520*/  FSEL R177, R177, -INF , P4 ;  /* 0xff800000b1b17808 */ /* 0x000fe40002000000 */
[----:B------:R-:W-:Y:S02]  /*8530*/  FSEL R181, R181, -INF , P5 ;  /* 0xff800000b5b57808 */ /* 0x000fe40002800000 */
[----:B------:R-:W-:-:S02]  /*8540*/  ISETP.GT.AND P4, PT, R0, 0x20, PT ;  /* 0x000000200000780c */ /* 0x000fc40003f84270 */
[----:B------:R-:W-:Y:S02]  /*8550*/  ISETP.GT.AND P5, PT, R0, 0x21, PT ;  /* 0x000000210000780c */ /* 0x000fe40003fa4270 */
[----:B------:R-:W-:Y:S02]  /*8560*/  R2UR UR14, R232 ;  /* 0x00000000e80e72ca */ /* 0x000fe400000e0000 */
[----:B------:R-:W-:Y:S02]  /*8570*/  FSEL R169, R169, -INF , P5 ;  /* 0xff800000a9a97808 */ /* 0x000fe40002800000 */
[----:B------:R-:W-:Y:S02]  /*8580*/  ISETP.GT.AND P5, PT, R0, 0x29, PT ;  /* 0x000000290000780c */ /* 0x000fe40003fa4270 */
[----:B0-----:R-:W-:Y:S02]  /*8590*/  FMNMX.FTZ R4, R2, R201, !PT ;  /* 0x000000c902047209 */ /* 0x001fe40007810000 */
[----:B------:R-:W-:-:S02]  /*85a0*/  FSEL R201, R184, -INF , P3 ;  /* 0xff800000b8c97808 */ /* 0x000fc40001800000 */
[C---:B------:R-:W-:Y:S01]  /*85b0*/  ISETP.GT.AND P3, PT, R0.reuse, 0x9, PT ;  /* 0x000000090000780c */ /* 0x040fe20003f64270 */
[----:B------:R-:W0:Y:S01]  /*85c0*/  SHFL.BFLY PT, R203, R4, 0x1, 0x1f ;  /* 0x0c201f0004cb7f89 */ /* 0x000e2200000e0000 */
[----:B------:R-:W-:Y:S02]  /*85d0*/  FMNMX.FTZ R2, R201, R20, !PT ;  /* 0x00000014c9027209 */ /* 0x000fe40007810000 */
[----:B------:R-:W-:Y:S02]  /*85e0*/  FSEL R189, R189, -INF , P3 ;  /* 0xff800000bdbd7808 */ /* 0x000fe40001800000 */
        /* <DEDUP_REMOVED lines=11> */
[----:B0-----:R-:W-:Y:S02]  /*86a0*/  FMNMX.FTZ R4, R4, R203, !PT ;  /* 0x000000cb04047209 */ /* 0x001fe40007810000 */
[----:B------:R-:W-:Y:S02]  /*86b0*/  FMNMX.FTZ R3, R181, R184, !PT ;  /* 0x000000b8b5037209 */ /* 0x000fe40007810000 */
[----:B------:R-:W-:Y:S01]  /*86c0*/  ISETP.GT.AND P3, PT, R0, 0x28, PT ;  /* 0x000000280000780c */ /* 0x000fe20003f64270 */
[----:B------:R-:W-:Y:S01]  /*86d0*/  FMUL.FTZ R168, R4, UR5 ;  /* 0x0000000504a87c20 */ /* 0x000fe20008410000 */
[----:B------:R-:W-:-:S02]  /*86e0*/  FMNMX.FTZ R184, R2, R3, !PT ;  /* 0x0000000302b87209 */ /* 0x000fc40007810000 */
[----:B------:R-:W-:Y:S02]  /*86f0*/  FSEL R172, R172, -INF , P3 ;  /* 0xff800000acac7808 */ /* 0x000fe40001800000 */
[----:B------:R-:W-:Y:S02]  /*8700*/  FMNMX.FTZ R3, R169, R184, !PT ;  /* 0x000000b8a9037209 */ /* 0x000fe40007810000 */
[----:B------:R-:W-:Y:S02]  /*8710*/  FSETP.NEU.FTZ.AND P4, PT, R4, -INF , PT ;  /* 0xff8000000400780b */ /* 0x000fe40003f9d000 */
[----:B------:R-:W-:Y:S02]  /*8720*/  FSEL R173, R173, -INF , P5 ;  /* 0xff800000adad7808 */ /* 0x000fe40002800000 */
[----:B------:R-:W-:Y:S02]  /*8730*/  ISETP.GT.AND P3, PT, R0, 0x30, PT ;  /* 0x000000300000780c */ /* 0x000fe40003f64270 */
[----:B------:R-:W-:-:S02]  /*8740*/  FMNMX.FTZ R184, R172, R3, !PT ;  /* 0x00000003acb87209 */ /* 0x000fc40007810000 */
[----:B------:R-:W-:Y:S02]  /*8750*/  FSEL R168, R168, RZ, P4 ;  /* 0x000000ffa8a87208 */ /* 0x000fe40002000000 */
[----:B------:R-:W-:Y:S02]  /*8760*/  ISETP.GT.AND P5, PT, R0, 0x31, PT ;  /* 0x000000310000780c */ /* 0x000fe40003fa4270 */
[----:B------:R-:W-:Y:S01]  /*8770*/  FSEL R160, R160, -INF , P3 ;  /* 0xff800000a0a07808 */ /* 0x000fe20001800000 */
[--C-:B------:R-:W-:Y:S01]  /*8780*/  FFMA.FTZ R209, R186, UR5, -R168.reuse ;  /* 0x00000005bad17c23 */ /* 0x100fe200080108a8 */
[----:B------:R-:W-:Y:S01]  /*8790*/  FMNMX.FTZ R3, R173, R184, !PT ;  /* 0x000000b8ad037209 */ /* 0x000fe20007810000 */
[--C-:B------:R-:W-:Y:S01]  /*87a0*/  FFMA.FTZ R184, R187, UR5, -R168.reuse ;  /* 0x00000005bbb87c23 */ /* 0x100fe200080108a8 */
[----:B------:R-:W-:Y:S01]  /*87b0*/  ISETP.GT.AND P3, PT, R0, 0x38, PT ;  /* 0x000000380000780c */ /* 0x000fe20003f64270 */
[--C-:B------:R-:W-:Y:S01]  /*87c0*/  FFMA.FTZ R211, R190, UR5, -R168.reuse ;  /* 0x00000005bed37c23 */ /* 0x100fe200080108a8 */
[----:B------:R-:W-:Y:S01]  /*87d0*/  FSEL R161, R161, -INF , P5 ;  /* 0xff800000a1a17808 */ /* 0x000fe20002800000 */
[--C-:B------:R-:W-:Y:S01]  /*87e0*/  FFMA.FTZ R190, R191, UR5, -R168.reuse ;  /* 0x00000005bfbe7c23 */ /* 0x100fe200080108a8 */
[----:B------:R-:W-:Y:S01]  /*87f0*/  FMNMX.FTZ R186, R160, R3, !PT ;  /* 0x00000003a0ba7209 */ /* 0x000fe20007810000 */
[--C-:B------:R-:W-:Y:S01]  /*8800*/  FFMA.FTZ R203, R174, UR5, -R168.reuse ;  /* 0x00000005aecb7c23 */ /* 0x100fe200080108a8 */
[----:B------:R-:W-:Y:S01]  /*8810*/  ISETP.GT.AND P5, PT, R0, 0x39, PT ;  /* 0x000000390000780c */ /* 0x000fe20003fa4270 */
[----:B------:R-:W-:Y:S01]  /*8820*/  MUFU.EX2 R209, R209 ;  /* 0x000000d100d17308 */ /* 0x000fe20000000800 */
[----:B------:R-:W-:Y:S01]  /*8830*/  FSEL R164, R164, -INF , P3 ;  /* 0xff800000a4a47808 */ /* 0x000fe20001800000 */
[--C-:B------:R-:W-:Y:S01]  /*8840*/  FFMA.FTZ R205, R178, UR5, -R168.reuse ;  /* 0x00000005b2cd7c23 */ /* 0x100fe200080108a8 */
[----:B------:R-:W-:Y:S01]  /*8850*/  FMNMX.FTZ R3, R161, R186, !PT ;  /* 0x000000baa1037209 */ /* 0x000fe20007810000 */
[--C-:B------:R-:W-:Y:S01]  /*8860*/  FFMA.FTZ R207, R182, UR5, -R168.reuse ;  /* 0x00000005b6cf7c23 */ /* 0x100fe200080108a8 */
[----:B------:R-:W-:Y:S01]  /*8870*/  FSEL R165, R165, -INF , P5 ;  /* 0xff800000a5a57808 */ /* 0x000fe20002800000 */
[--C-:B------:R-:W-:Y:S01]  /*8880*/  FFMA.FTZ R178, R183, UR5, -R168.reuse ;  /* 0x00000005b7b27c23 */ /* 0x100fe200080108a8 */
[----:B------:R-:W-:Y:S01]  /*8890*/  ISETP.GT.AND P3, PT, R0, 0x40, PT ;  /* 0x000000400000780c */ /* 0x000fe20003f64270 */
[----:B------:R-:W-:Y:S01]  /*88a0*/  MUFU.EX2 R184, R184 ;  /* 0x000000b800b87308 */ /* 0x000fe20000000800 */
[----:B------:R-:W-:Y:S01]  /*88b0*/  FMNMX.FTZ R186, R164, R3, !PT ;  /* 0x00000003a4ba7209 */ /* 0x000fe20007810000 */
[--C-:B------:R-:W-:Y:S01]  /*88c0*/  FFMA.FTZ R154, R154, UR5, -R168.reuse ;  /* 0x000000059a9a7c23 */ /* 0x100fe200080108a8 */
[----:B------:R-:W-:Y:S01]  /*88d0*/  ISETP.GT.AND P5, PT, R0, 0x41, PT ;  /* 0x000000410000780c */ /* 0x000fe20003fa4270 */
[--C-:B------:R-:W-:Y:S01]  /*88e0*/  FFMA.FTZ R155, R155, UR5, -R168.reuse ;  /* 0x000000059b9b7c23 */ /* 0x100fe200080108a8 */
[----:B------:R-:W-:Y:S01]  /*88f0*/  FSEL R152, R152, -INF , P3 ;  /* 0xff80000098987808 */ /* 0x000fe20001800000 */
[--C-:B------:R-:W-:Y:S01]  /*8900*/  FFMA.FTZ R158, R158, UR5, -R168.reuse ;  /* 0x000000059e9e7c23 */ /* 0x100fe200080108a8 */
[----:B------:R-:W-:Y:S01]  /*8910*/  FMNMX.FTZ R3, R165, R186, !PT ;  /* 0x000000baa5037209 */ /* 0x000fe20007810000 */
[----:B------:R-:W-:Y:S01]  /*8920*/  MUFU.EX2 R211, R211 ;  /* 0x000000d300d37308 */ /* 0x000fe20000000800 */
[----:B------:R-:W-:Y:S01]  /*8930*/  ISETP.GT.AND P3, PT, R0, 0x48, PT ;  /* 0x000000480000780c */ /* 0x000fe20003f64270 */
[----:B------:R-:W-:Y:S01]  /*8940*/  FFMA.FTZ R159, R159, UR5, -R168 ;  /* 0x000000059f9f7c23 */ /* 0x000fe200080108a8 */
[----:B------:R-:W-:-:S02]  /*8950*/  FSEL R153, R153, -INF , P5 ;  /* 0xff80000099997808 */ /* 0x000fc40002800000 */
[----:B------:R-:W-:Y:S02]  /*8960*/  FMNMX.FTZ R186, R152, R3, !PT ;  /* 0x0000000398ba7209 */ /* 0x000fe40007810000 */
[----:B------:R-:W-:Y:S01]  /*8970*/  ISETP.GT.AND P5, PT, R0, 0x49, PT ;  /* 0x000000490000780c */ /* 0x000fe20003fa4270 */
[----:B------:R-:W-:Y:S01]  /*8980*/  MUFU.EX2 R190, R190 ;  /* 0x000000be00be7308 */ /* 0x000fe20000000800 */
[----:B------:R-:W-:Y:S01]  /*8990*/  FSEL R187, R156, -INF , P3 ;  /* 0xff8000009cbb7808 */ /* 0x000fe20001800000 */
[----:B------:R-:W-:Y:S02]  /*89a0*/  WARPGROUP.DEPBAR.LE gsb0, 0x0 ;  /* 0x00008000000079c5 */ /* 0x000fe40000010000 */
[----:B------:R-:W-:Y:S01]  /*89b0*/  WARPGROUP.ARRIVE ;  /* 0x00000000000079c5 */ /* 0x000fe20000000000 */
[----:B------:R-:W-:Y:S01]  /*89c0*/  FMNMX.FTZ R186, R153, R186, !PT ;  /* 0x000000ba99ba7209 */ /* 0x000fe20007810000 */
[--C-:B------:R-:W-:Y:S01]  /*89d0*/  FFMA.FTZ R197, R162, UR5, -R168.reuse ;  /* 0x00000005a2c57c23 */ /* 0x100fe200080108a8 */
[----:B------:R-:W-:Y:S01]  /*89e0*/  FSEL R191, R157, -INF , P5 ;  /* 0xff8000009dbf7808 */ /* 0x000fe20002800000 */
[--C-:B------:R-:W-:Y:S01]  /*89f0*/  FFMA.FTZ R157, R171, UR5, -R168.reuse ;  /* 0x00000005ab9d7c23 */ /* 0x100fe200080108a8 */
[----:B------:R-:W-:Y:S01]  /*8a00*/  FMNMX.FTZ R186, R187, R186, !PT ;  /* 0x000000babbba7209 */ /* 0x000fe20007810000 */
[----:B------:R-:W-:Y:S01]  /*8a10*/  HGMMA.64x256x16.F32.BF16 R24, R192, gdesc[UR4].tnspB, R24, gsb0 ;  /* 0x43e00004c0187df0 */ /* 0x000fe20008001818 */
[--C-:B------:R-:W-:Y:S01]  /*8a20*/  FFMA.FTZ R162, R163, UR5, -R168.reuse ;  /* 0x00000005a3a27c23 */ /* 0x100fe200080108a8 */
[--C-:B------:R-:W-:Y:S01]  /*8a30*/  FFMA.FTZ R199, R166, UR5, -R168.reuse ;  /* 0x00000005a6c77c23 */ /* 0x100fe200080108a8 */
[----:B------:R-:W-:Y:S01]  /*8a40*/  FMNMX.FTZ R0, R191, R186, !PT ;  /* 0x000000babf007209 */ /* 0x000fe20007810000 */
[--C-:B------:R-:W-:Y:S01]  /*8a50*/  FFMA.FTZ R166, R167, UR5, -R168.reuse ;  /* 0x00000005a7a67c23 */ /* 0x100fe200080108a8 */
[--C-:B------:R-:W-:Y:S01]  /*8a60*/  FFMA.FTZ R156, R170, UR5, -R168.reuse ;  /* 0x00000005aa9c7c23 */ /* 0x100fe200080108a8 */
[--C-:B------:R-:W-:Y:S01]  /*8a70*/  FFMA.FTZ R170, R175, UR5, -R168.reuse ;  /* 0x00000005afaa7c23 */ /* 0x100fe200080108a8 */
[----:B------:R-:W-:Y:S01]  /*8a80*/  FFMA.FTZ R186, R179, UR5, -R168 ;  /* 0x00000005b3ba7c23 */ /* 0x000fe200080108a8 */
[----:B------:R-:W0:Y:S01]  /*8a90*/  SHFL.BFLY PT, R3, R0, 0x2, 0x1f ;  /* 0x0c401f0000037f89 */ /* 0x000e2200000e0000 */
[----:B------:R-:W-:Y:S01]  /*8aa0*/  MUFU.EX2 R205, R205 ;  /* 0x000000cd00cd7308 */ /* 0x000fe20000000800 */
[----:B------:R-:W-:-:S07]  /*8ab0*/  R2UR UR6, R231 ;  /* 0x00000000e70672ca */ /* 0x000fce00000e0000 */
[----:B------:R-:W-:Y:S06]  /*8ac0*/  MUFU.EX2 R186, R186 ;  /* 0x000000ba00ba7308 */ /* 0x000fec0000000800 */
[----:B------:R-:W-:Y:S01]  /*8ad0*/  UISETP.GT.AND UP1, UPT, UR11, UR6, UPT ;  /* 0x000000060b00728c */ /* 0x000fe2000bf24270 */
[----:B------:R-:W-:Y:S01]  /*8ae0*/  R2UR UR6, R16 ;  /* 0x00000000100672ca */ /* 0x000fe200000e0000 */
[----:B------:R-:W-:Y:S01]  /*8af0*/  MUFU.EX2 R207, R207 ;  /* 0x000000cf00cf7308 */ /* 0x000fe20000000800 */
[----:B0-----:R-:W-:-:S07]  /*8b00*/  FMNMX.FTZ R171, R0, R3, !PT ;  /* 0x0000000300ab7209 */ /* 0x001fce0007810000 */
[----:B------:R-:W-:Y:S01]  /*8b10*/  MUFU.EX2 R178, R178 ;  /* 0x000000b200b27308 */ /* 0x000fe20000000800 */
[----:B------:R-:W0:Y:S03]  /*8b20*/  SHFL.BFLY PT, R0, R171, 0x1, 0x1f ;  /* 0x0c201f00ab007f89 */ /* 0x000e2600000e0000 */
[----:B------:R-:W-:-:S04]  /*8b30*/  IMAD.U32 R234, RZ, RZ, UR6 ;  /* 0x00000006ffea7e24 */ /* 0x000fc8000f8e00ff */
[----:B------:R-:W-:Y:S08]  /*8b40*/  MUFU.EX2 R156, R156 ;  /* 0x0000009c009c7308 */ /* 0x000ff00000000800 */
[----:B------:R-:W-:Y:S08]  /*8b50*/  MUFU.EX2 R157, R157 ;  /* 0x0000009d009d7308 */ /* 0x000ff00000000800 */
[----:B------:R-:W-:Y:S01]  /*8b60*/  MUFU.EX2 R203, R203 ;  /* 0x000000cb00cb7308 */ /* 0x000fe20000000800 */
[----:B0-----:R-:W-:-:S02]  /*8b70*/  FMNMX.FTZ R3, R171, R0, !PT ;  /* 0x00000000ab037209 */ /* 0x001fc40007810000 */
[----:B------:R-:W-:Y:S02]  /*8b80*/  FSEL R0, R4, RZ, P4 ;  /* 0x000000ff04007208 */ /* 0x000fe40002000000 */
[C---:B------:R-:W-:Y:S01]  /*8b90*/  FSETP.NEU.FTZ.AND P3, PT, R3.reuse, -INF , PT ;  /* 0xff8000000300780b */ /* 0x040fe20003f7d000 */
[C---:B------:R-:W-:Y:S02]  /*8ba0*/  FMUL.FTZ R174, R3.reuse, UR5 ;  /* 0x0000000503ae7c20 */ /* 0x040fe40008410000 */
[----:B------:R-:W-:Y:S01]  /*8bb0*/  MUFU.EX2 R170, R170 ;  /* 0x000000aa00aa7308 */ /* 0x000fe20000000800 */
[----:B------:R-:W-:Y:S01]  /*8bc0*/  FADD.FTZ R0, -R0, R21 ;  /* 0x0000001500007221 */ /* 0x000fe20000010100 */
[----:B------:R-:W-:Y:S02]  /*8bd0*/  FSEL R21, R3, RZ, P3 ;  /* 0x000000ff03157208 */ /* 0x000fe40001800000 */
[----:B------:R-:W-:Y:S02]  /*8be0*/  FSEL R174, R174, RZ, P3 ;  /* 0x000000ffaeae7208 */ /* 0x000fe40001800000 */
[----:B------:R-:W-:Y:S01]  /*8bf0*/  PLOP3.LUT P3, PT, PT, PT, UP1, 0x80, 0x0 ;  /* 0x000000000000781c */ /* 0x000fe20003f6f018 */
[----:B------:R-:W-:Y:S01]  /*8c00*/  FADD.FTZ R21, -R21, R20 ;  /* 0x0000001415157221 */ /* 0x000fe20000010100 */
[----:B------:R-:W-:-:S02]  /*8c10*/  IMAD.U32 R20, RZ, RZ, UR14 ;  /* 0x0000000eff147e24 */ /* 0x000fc4000f8e00ff */
[--C-:B------:R-:W-:Y:S01]  /*8c20*/  FFMA.FTZ R200, R2, UR5, -R174.reuse ;  /* 0x0000000502c87c23 */ /* 0x100fe200080108ae */
[----:B------:R-:W-:Y:S01]  /*8c30*/  FMUL.FTZ R2, R0, UR5 ;  /* 0x0000000500027c20 */ /* 0x000fe20008410000 */
[--C-:B------:R-:W-:Y:S01]  /*8c40*/  FFMA.FTZ R163, R201, UR5, -R174.reuse ;  /* 0x00000005c9a37c23 */ /* 0x100fe200080108ae */
[----:B------:R-:W-:Y:S01]  /*8c50*/  FMUL.FTZ R0, R21, UR5 ;  /* 0x0000000515007c20 */ /* 0x000fe20008410000 */
[--C-:B------:R-:W-:Y:S01]  /*8c60*/  FFMA.FTZ R208, R185, UR5, -R174.reuse ;  /* 0x00000005b9d07c23 */ /* 0x100fe200080108ae */
[--C-:B------:R-:W-:Y:S01]  /*8c70*/  FFMA.FTZ R210, R188, UR5, -R174.reuse ;  /* 0x00000005bcd27c23 */ /* 0x100fe200080108ae */
[--C-:B------:R-:W-:Y:S01]  /*8c80*/  FFMA.FTZ R167, R189, UR5, -R174.reuse ;  /* 0x00000005bda77c23 */ /* 0x100fe200080108ae */
[----:B------:R-:W0:Y:S01]  /*8c90*/  MUFU.EX2 R2, R2 ;  /* 0x0000000200027308 */ /* 0x000e220000000800 */
[--C-:B------:R-:W-:Y:S01]  /*8ca0*/  FFMA.FTZ R204, R176, UR5, -R174.reuse ;  /* 0x00000005b0cc7c23 */ /* 0x100fe200080108ae */
[----:B------:R-:W-:Y:S01]  /*8cb0*/  FFMA.FTZ R175, R177, UR5, -R174 ;  /* 0x00000005b1af7c23 */ /* 0x000fe200080108ae */
[----:B------:R-:W-:-:S02]  /*8cc0*/  @!P1 VIADD R20, R20, 0x38840 ;  /* 0x0003884014149836 */ /* 0x000fc40000000000 */
[--C-:B------:R-:W-:Y:S01]  /*8cd0*/  FFMA.FTZ R21, R173, UR5, -R174.reuse ;  /* 0x00000005ad157c23 */ /* 0x100fe200080108ae */
[--C-:B------:R-:W-:Y:S01]  /*8ce0*/  FFMA.FTZ R206, R180, UR5, -R174.reuse ;  /* 0x00000005b4ce7c23 */ /* 0x100fe200080108ae */
[----:B------:R-:W-:Y:S01]  /*8cf0*/  FFMA.FTZ R202, R172, UR5, -R174 ;  /* 0x00000005acca7c23 */ /* 0x000fe200080108ae */
[----:B------:R-:W-:Y:S01]  /*8d00*/  IMAD.U32 R172, RZ, RZ, UR4 ;  /* 0x00000004ffac7e24 */ /* 0x000fe2000f8e00ff */
[----:B------:R-:W-:Y:S01]  /*8d10*/  MUFU.EX2 R163, R163 ;  /* 0x000000a300a37308 */ /* 0x000fe20000000800 */
[----:B------:R-:W-:Y:S01]  /*8d20*/  @!P1 PRMT R20, RZ, 0x654, R20 ;  /* 0x00000654ff149816 */ /* 0x000fe20000000014 */
[--C-:B------:R-:W-:Y:S01]  /*8d30*/  FFMA.FTZ R171, R181, UR5, -R174.reuse ;  /* 0x00000005b5ab7c23 */ /* 0x100fe200080108ae */
[--C-:B------:R-:W-:Y:S01]  /*8d40*/  FFMA.FTZ R196, R160, UR5, -R174.reuse ;  /* 0x00000005a0c47c23 */ /* 0x100fe200080108ae */
[----:B------:R-:W-:Y:S02]  /*8d50*/  @!P1 VIADD R160, R172, 0x38860 ;  /* 0x00038860aca09836 */ /* 0x000fe40000000000 */
[--C-:B------:R-:W-:Y:S01]  /*8d60*/  FFMA.FTZ R161, R161, UR5, -R174.reuse ;  /* 0x00000005a1a17c23 */ /* 0x100fe200080108ae */
[--C-:B------:R-:W-:Y:S01]  /*8d70*/  FFMA.FTZ R169, R169, UR5, -R174.reuse ;  /* 0x00000005a9a97c23 */ /* 0x100fe200080108ae */
[----:B------:R-:W-:Y:S01]  /*8d80*/  FFMA.FTZ R198, R164, UR5, -R174 ;  /* 0x00000005a4c67c23 */ /* 0x000fe200080108ae */
[----:B------:R-:W1:Y:S01]  /*8d90*/  MUFU.EX2 R0, R0 ;  /* 0x0000000000007308 */ /* 0x000e620000000800 */
[----:B0-----:R-:W-:Y:S01]  /*8da0*/  FFMA.FTZ R177, R2, R5, R209 ;  /* 0x0000000502b17223 */ /* 0x001fe200000100d1 */
[----:B------:R-:W-:Y:S01]  /*8db0*/  @!P1 PRMT R160, RZ, 0x654, R160 ;  /* 0x00000654ffa09816 */ /* 0x000fe200000000a0 */
[--C-:B------:R-:W-:Y:S01]  /*8dc0*/  FFMA.FTZ R165, R165, UR5, -R174.reuse ;  /* 0x00000005a5a57c23 */ /* 0x100fe200080108ae */
[----:B------:R-:W-:Y:S01]  /*8dd0*/  F2FP.BF16.F32.PACK_AB R201, R157, R156 ;  /* 0x0000009c9dc9723e */ /* 0x000fe200000010ff */
[----:B------:R-:W-:Y:S01]  /*8de0*/  FFMA.FTZ R187, R187, UR5, -R174 ;  /* 0x00000005bbbb7c23 */ /* 0x000fe200080108ae */
[----:B------:R-:W-:Y:S01]  /*8df0*/  UIADD3 UR4, UR11, -0x1, URZ ;  /* 0xffffffff0b047890 */ /* 0x000fe2000fffe03f */
[----:B------:R-:W-:Y:S01]  /*8e00*/  F2FP.BF16.F32.PACK_AB R209, R184, R209 ;  /* 0x000000d1b8d1723e */ /* 0x000fe200000010ff */
[----:B------:R-:W0:Y:S04]  /*8e10*/  MUFU.EX2 R208, R208 ;  /* 0x000000d000d07308 */ /* 0x000e280000000800 */
[----:B------:R-:W-:-:S04]  /*8e20*/  IMAD.U32 R233, RZ, RZ, UR4 ;  /* 0x00000004ffe97e24 */ /* 0x000fc8000f8e00ff */
[----:B------:R-:W-:Y:S01]  /*8e30*/  MUFU.EX2 R210, R210 ;  /* 0x000000d200d27308 */ /* 0x000fe20000000800 */
[----:B-1----:R-:W-:Y:S01]  /*8e40*/  FFMA.FTZ R173, R0, R14, R163 ;  /* 0x0000000e00ad7223 */ /* 0x002fe200000100a3 */
[----:B------:R-:W-:-:S06]  /*8e50*/  FADD.FTZ R14, R184, R177 ;  /* 0x000000b1b80e7221 */ /* 0x000fcc0000010000 */
[----:B------:R-:W-:Y:S01]  /*8e60*/  MUFU.EX2 R167, R167 ;  /* 0x000000a700a77308 */ /* 0x000fe20000000800 */
[C---:B0-----:R-:W-:Y:S01]  /*8e70*/  FADD.FTZ R173, R208.reuse, R173 ;  /* 0x000000add0ad7221 */ /* 0x041fe20000010000 */
[----:B------:R-:W-:-:S06]  /*8e80*/  F2FP.BF16.F32.PACK_AB R208, R208, R163 ;  /* 0x000000a3d0d0723e */ /* 0x000fcc00000010ff */
        /* <DEDUP_REMOVED lines=16> */
[----:B------:R-:W0:Y:S08]  /*8f90*/  MUFU.EX2 R155, R155 ;  /* 0x0000009b009b7308 */ /* 0x000e300000000800 */
[----:B------:R-:W-:Y:S01]  /*8fa0*/  MUFU.EX2 R158, R158 ;  /* 0x0000009e009e7308 */ /* 0x000fe20000000800 */
[----:B------:R-:W-:-:S02]  /*8fb0*/  WARPGROUP.DEPBAR.LE gsb0, 0x0 ;  /* 0x00008000000079c5 */ /* 0x000fc40000010000 */
[----:B------:R1:W-:Y:S01]  /*8fc0*/  @!P1 SYNCS.ARRIVE.TRANS64.RED.A1T0 RZ, [R20+URZ], RZ ;  /* 0x000000ff14ff99a7 */ /* 0x0003e2000810043f */
[----:B------:R-:W-:-:S04]  /*8fd0*/  FFMA.FTZ R192, R152, UR5, -R174 ;  /* 0x0000000598c07c23 */ /* 0x000fc800080108ae */
[----:B------:R-:W-:Y:S01]  /*8fe0*/  MUFU.EX2 R194, R187 ;  /* 0x000000bb00c27308 */ /* 0x000fe20000000800 */
[----:B0-----:R-:W-:Y:S01]  /*8ff0*/  F2FP.BF16.F32.PACK_AB R193, R155, R154 ;  /* 0x0000009a9bc1723e */ /* 0x001fe200000010ff */
[----:B-1----:R-:W-:Y:S01]  /*9000*/  FADD.FTZ R20, R210, R173 ;  /* 0x000000add2147221 */ /* 0x002fe20000010000 */
[----:B------:R-:W-:Y:S01]  /*9010*/  FADD.FTZ R173, R211, R14 ;  /* 0x0000000ed3ad7221 */ /* 0x000fe20000010000 */
[----:B------:R0:W-:Y:S01]  /*9020*/  @!P1 SYNCS.ARRIVE.TRANS64.RED.A1T0 RZ, [R160+URZ], RZ ;  /* 0x000000ffa0ff99a7 */ /* 0x0001e2000810043f */
[----:B------:R-:W-:Y:S01]  /*9030*/  FFMA.FTZ R14, R153, UR5, -R174 ;  /* 0x00000005990e7c23 */ /* 0x000fe200080108ae */
[----:B------:R-:W-:Y:S01]  /*9040*/  FADD.FTZ R177, R167, R20 ;  /* 0x00000014a7b17221 */ /* 0x000fe20000010000 */
[C---:B------:R-:W-:Y:S01]  /*9050*/  FADD.FTZ R20, R190.reuse, R173 ;  /* 0x000000adbe147221 */ /* 0x040fe20000010000 */
[----:B------:R-:W1:Y:S01]  /*9060*/  MUFU.EX2 R153, R165 ;  /* 0x000000a500997308 */ /* 0x000e620000000800 */
[----:B------:R-:W-:Y:S01]  /*9070*/  FFMA.FTZ R174, R191, UR5, -R174 ;  /* 0x00000005bfae7c23 */ /* 0x000fe200080108ae */
[----:B------:R-:W-:Y:S01]  /*9080*/  F2FP.BF16.F32.PACK_AB R211, R190, R211 ;  /* 0x000000d3bed3723e */ /* 0x000fe200000010ff */
[----:B------:R-:W-:Y:S01]  /*9090*/  FADD.FTZ R161, R205, R20 ;  /* 0x00000014cda17221 */ /* 0x000fe20000010000 */
[----:B0-----:R-:W-:Y:S01]  /*90a0*/  FADD.FTZ R160, R204, R177 ;  /* 0x000000b1cca07221 */ /* 0x001fe20000010000 */
[----:B------:R-:W-:-:S02]  /*90b0*/  F2FP.BF16.F32.PACK_AB R210, R167, R210 ;  /* 0x000000d2a7d2723e */ /* 0x000fc400000010ff */
[----:B------:R-:W-:Y:S01]  /*90c0*/  FADD.FTZ R20, R186, R161 ;  /* 0x000000a1ba147221 */ /* 0x000fe20000010000 */
[C---:B------:R-:W-:Y:S01]  /*90d0*/  FADD.FTZ R173, R175.reuse, R160 ;  /* 0x000000a0afad7221 */ /* 0x040fe20000010000 */
[----:B------:R-:W0:Y:S01]  /*90e0*/  MUFU.EX2 R192, R192 ;  /* 0x000000c000c07308 */ /* 0x000e220000000800 */
[----:B------:R-:W-:Y:S01]  /*90f0*/  F2FP.BF16.F32.PACK_AB R204, R175, R204 ;  /* 0x000000ccafcc723e */ /* 0x000fe200000010ff */
[----:B------:R-:W-:Y:S01]  /*9100*/  FADD.FTZ R161, R207, R20 ;  /* 0x00000014cfa17221 */ /* 0x000fe20000010000 */
[----:B------:R-:W-:Y:S01]  /*9110*/  FADD.FTZ R152, R206, R173 ;  /* 0x000000adce987221 */ /* 0x000fe20000010000 */
[----:B------:R-:W-:Y:S02]  /*9120*/  F2FP.BF16.F32.PACK_AB R205, R186, R205 ;  /* 0x000000cdbacd723e */ /* 0x000fe400000010ff */
[----:B------:R-:W-:Y:S01]  /*9130*/  FADD.FTZ R161, R178, R161 ;  /* 0x000000a1b2a17221 */ /* 0x000fe20000010000 */
[C---:B------:R-:W-:Y:S01]  /*9140*/  FADD.FTZ R173, R171.reuse, R152 ;  /* 0x00000098abad7221 */ /* 0x040fe20000010000 */
[----:B------:R2:W3:Y:S01]  /*9150*/  MUFU.EX2 R160, R14 ;  /* 0x0000000e00a07308 */ /* 0x0004e20000000800 */
[----:B------:R-:W-:Y:S01]  /*9160*/  F2FP.BF16.F32.PACK_AB R206, R171, R206 ;  /* 0x000000ceabce723e */ /* 0x000fe200000010ff */
[----:B------:R-:W-:Y:S01]  /*9170*/  FADD.FTZ R152, R156, R161 ;  /* 0x000000a19c987221 */ /* 0x000fe20000010000 */
[----:B------:R-:W-:Y:S01]  /*9180*/  FADD.FTZ R20, R200, R173 ;  /* 0x000000adc8147221 */ /* 0x000fe20000010000 */
[----:B------:R-:W-:-:S02]  /*9190*/  F2FP.BF16.F32.PACK_AB R207, R178, R207 ;  /* 0x000000cfb2cf723e */ /* 0x000fc400000010ff */
[----:B------:R-:W-:Y:S01]  /*91a0*/  FADD.FTZ R152, R157, R152 ;  /* 0x000000989d987221 */ /* 0x000fe20000010000 */
[C---:B------:R-:W-:Y:S01]  /*91b0*/  FADD.FTZ R161, R169.reuse, R20 ;  /* 0x00000014a9a17221 */ /* 0x040fe20000010000 */
[----:B------:R-:W-:Y:S01]  /*91c0*/  MUFU.EX2 R174, R174 ;  /* 0x000000ae00ae7308 */ /* 0x000fe20000000800 */
[----:B------:R-:W-:Y:S02]  /*91d0*/  F2FP.BF16.F32.PACK_AB R200, R169, R200 ;  /* 0x000000c8a9c8723e */ /* 0x000fe400000010ff */
[----:B------:R-:W-:Y:S01]  /*91e0*/  FADD.FTZ R20, R202, R161 ;  /* 0x000000a1ca147221 */ /* 0x000fe20000010000 */
[----:B------:R-:W-:Y:S01]  /*91f0*/  FADD.FTZ R161, R203, R152 ;  /* 0x00000098cba17221 */ /* 0x000fe20000010000 */
[C---:B------:R-:W-:Y:S02]  /*9200*/  F2FP.BF16.F32.PACK_AB R202, R21.reuse, R202 ;  /* 0x000000ca15ca723e */ /* 0x040fe400000010ff */
[----:B------:R-:W-:Y:S01]  /*9210*/  FADD.FTZ R163, R21, R20 ;  /* 0x0000001415a37221 */ /* 0x000fe20000010000 */
[C---:B------:R-:W-:Y:S01]  /*9220*/  FADD.FTZ R20, R170.reuse, R161 ;  /* 0x000000a1aa147221 */ /* 0x040fe20000010000 */
[----:B------:R-:W4:Y:S01]  /*9230*/  MUFU.EX2 R159, R159 ;  /* 0x0000009f009f7308 */ /* 0x000f220000000800 */
[----:B------:R-:W-:Y:S01]  /*9240*/  F2FP.BF16.F32.PACK_AB R203, R170, R203 ;  /* 0x000000cbaacb723e */ /* 0x000fe200000010ff */
[----:B------:R-:W-:Y:S01]  /*9250*/  FADD.FTZ R152, R196, R163 ;  /* 0x000000a3c4987221 */ /* 0x000fe20000010000 */
[----:B------:R-:W-:Y:S01]  /*9260*/  FADD.FTZ R157, R197, R20 ;  /* 0x00000014c59d7221 */ /* 0x000fe20000010000 */
[----:B------:R-:W-:-:S02]  /*9270*/  F2FP.BF16.F32.PACK_AB R196, R5, R196 ;  /* 0x000000c405c4723e */ /* 0x000fc400000010ff */
[----:B------:R-:W-:Y:S01]  /*9280*/  FADD.FTZ R161, R5, R152 ;  /* 0x0000009805a17221 */ /* 0x000fe20000010000 */
[C---:B--2---:R-:W-:Y:S01]  /*9290*/  FADD.FTZ R14, R162.reuse, R157 ;  /* 0x0000009da20e7221 */ /* 0x044fe20000010000 */
[----:B------:R-:W-:Y:S02]  /*92a0*/  F2FP.BF16.F32.PACK_AB R197, R162, R197 ;  /* 0x000000c5a2c5723e */ /* 0x000fe400000010ff */
[----:B------:R-:W-:Y:S01]  /*92b0*/  FADD.FTZ R20, R198, R161 ;  /* 0x000000a1c6147221 */ /* 0x000fe20000010000 */
[----:B------:R-:W-:Y:S01]  /*92c0*/  FADD.FTZ R5, R199, R14 ;  /* 0x0000000ec7057221 */ /* 0x000fe20000010000 */
[C---:B-1----:R-:W-:Y:S02]  /*92d0*/  F2FP.BF16.F32.PACK_AB R198, R153.reuse, R198 ;  /* 0x000000c699c6723e */ /* 0x042fe400000010ff */
[----:B------:R-:W-:Y:S01]  /*92e0*/  FADD.FTZ R21, R153, R20 ;  /* 0x0000001499157221 */ /* 0x000fe20000010000 */
[C---:B------:R-:W-:Y:S01]  /*92f0*/  FADD.FTZ R5, R166.reuse, R5 ;  /* 0x00000005a6057221 */ /* 0x040fe20000010000 */
[----:B------:R-:W-:Y:S01]  /*9300*/  F2FP.BF16.F32.PACK_AB R199, R166, R199 ;  /* 0x000000c7a6c7723e */ /* 0x000fe200000010ff */
[----:B------:R-:W-:-:S02]  /*9310*/  IMAD.MOV.U32 R20, RZ, RZ, R3 ;  /* 0x000000ffff147224 */ /* 0x000fc400078e0003 */
[----:B0-----:R-:W-:Y:S01]  /*9320*/  FADD.FTZ R21, R192, R21 ;  /* 0x00000015c0157221 */ /* 0x001fe20000010000 */
[----:B------:R-:W-:Y:S01]  /*9330*/  FADD.FTZ R14, R154, R5 ;  /* 0x000000059a0e7221 */ /* 0x000fe20000010000 */
[C---:B---3--:R-:W-:Y:S02]  /*9340*/  F2FP.BF16.F32.PACK_AB R192, R160.reuse, R192 ;  /* 0x000000c0a0c0723e */ /* 0x048fe400000010ff */
[----:B------:R-:W-:Y:S01]  /*9350*/  FADD.FTZ R21, R160, R21 ;  /* 0x00000015a0157221 */ /* 0x000fe20000010000 */
[----:B------:R-:W-:Y:S01]  /*9360*/  FADD.FTZ R5, R155, R14 ;  /* 0x0000000e9b057221 */ /* 0x000fe20000010000 */
[----:B----4-:R-:W-:Y:S02]  /*9370*/  F2FP.BF16.F32.PACK_AB R195, R159, R158 ;  /* 0x0000009e9fc3723e */ /* 0x010fe400000010ff */
[----:B------:R-:W-:Y:S01]  /*9380*/  FADD.FTZ R21, R194, R21 ;  /* 0x00000015c2157221 */ /* 0x000fe20000010000 */
[----:B------:R-:W-:Y:S01]  /*9390*/  FADD.FTZ R5, R158, R5 ;  /* 0x000000059e057221 */ /* 0x000fe20000010000 */
[----:B------:R-:W-:-:S02]  /*93a0*/  F2FP.BF16.F32.PACK_AB R194, R174, R194 ;  /* 0x000000c2aec2723e */ /* 0x000fc400000010ff */
[----:B------:R-:W-:Y:S01]  /*93b0*/  FADD.FTZ R14, R174, R21 ;  /* 0x00000015ae0e7221 */ /* 0x000fe20000010000 */
[----:B------:R-:W-:Y:S01]  /*93c0*/  FADD.FTZ R5, R159, R5 ;  /* 0x000000059f057221 */ /* 0x000fe20000010000 */
[----:B------:R-:W-:Y:S01]  /*93d0*/  IMAD.MOV.U32 R21, RZ, RZ, R4 ;  /* 0x000000ffff157224 */ /* 0x000fe200078e0004 */
[----:B------:R-:W-:Y:S06]  /*93e0*/  @P3 BRA `(.L_x_2396) ;  /* 0xffffffbc00e43947 */ /* 0x000fec000383ffff */
[----:B------:R-:W-:-:S07]  /*93f0*/  IMAD.U32 R232, RZ, RZ, UR4 ;  /* 0x00000004ffe87e24 */ /* 0x000fce000f8e00ff */
.L_x_2387:
[----:B------:R-:W-:-:S13]  /*9400*/  R2UR UR4, R232 ;  /* 0x00000000e80472ca */ /* 0x000fda00000e0000 */
[----:B------:R-:W-:-:S13]  /*9410*/  ISETP.LE.AND P2, PT, RZ, UR4, PT ;  /* 0x00000004ff007c0c */ /* 0x000fda000bf43270 */
[----:B------:R-:W-:Y:S05]  /*9420*/  @!P2 BRA `(.L_x_2397) ;  /* 0x000000380084a947 */ /* 0x000fea0003800000 */
[----:B------:R-:W-:Y:S01]  /*9430*/  R2UR UR4, R16 ;  /* 0x00000000100472ca */ /* 0x000fe200000e0000 */
[----:B------:R-:W-:Y:S01]  /*9440*/  IMAD.MOV.U32 R19, RZ, RZ, R4 ;  /* 0x000000ffff137224 */ /* 0x000fe200078e0004 */
[----:B------:R-:W-:Y:S01]  /*9450*/  UMOV UR61, UR60 ;  /* 0x0000003c003d7c82 */ /* 0x000fe20008000000 */
[----:B------:R-:W-:-:S10]  /*9460*/  IMAD.MOV.U32 R20, RZ, RZ, R3 ;  /* 0x000000ffff147224 */ /* 0x000fd400078e0003 */
[----:B------:R-:W-:-:S07]  /*9470*/  IMAD.U32 R21, RZ, RZ, UR4 ;  /* 0x00000004ff157e24 */ /* 0x000fce000f8e00ff */
.L_x_2406:
        /* <DEDUP_REMOVED lines=9> */
.L_x_2398:
[----:B------:R-:W-:Y:S02]  /*9510*/  R2UR UR4, R17 ;  /* 0x00000000110472ca */ /* 0x000fe400000e0000 */
[----:B------:R-:W-:-:S11]  /*9520*/  R2UR UR5, R16 ;  /* 0x00000000100572ca */ /* 0x000fd600000e0000 */
[----:B------:R-:W-:Y:S02]  /*9530*/  ULEA UR4, UR60, UR4, 0x3 ;  /* 0x000000043c047291 */ /* 0x000fe4000f8e183f */
[----:B------:R-:W-:-:S05]  /*9540*/  IMAD.U32 R3, RZ, RZ, UR5 ;  /* 0x00000005ff037e24 */ /* 0x000fca000f8e00ff */
[----:B------:R-:W-:-:S04]  /*9550*/  SHF.L.U32 R3, R3, 0x1f, RZ ;  /* 0x0000001f03037819 */ /* 0x000fc800000006ff */
[----:B------:R0:W1:Y:S01]  /*9560*/  SYNCS.PHASECHK.TRANS64.TRYWAIT P2, [UR4+0x38830], R3 ;  /* 0x03883003ff0075a7 */ /* 0x0000620008040144 */
[----:B------:R-:W-:Y:S05]  /*9570*/  @!P0 BRA `(.L_x_2399) ;  /* 0x0000000000048947 */ /* 0x000fea0003800000 */
[----:B------:R-:W-:Y:S01]  /*9580*/  BPT.TRAP 0x1 ;  /* 0x000000040000795c */ /* 0x000fe20000300000 */
.L_x_2399:
[----:B-1----:R-:W-:Y:S05]  /*9590*/  @P2 BRA `(.L_x_2400) ;  /* 0x0000000000082947 */ /* 0x002fea0003800000 */
[----:B------:R-:W1:Y:S02]  /*95a0*/  SYNCS.PHASECHK.TRANS64.TRYWAIT P2, [UR4+0x38830], R3 ;  /* 0x03883003ff0075a7 */ /* 0x000e640008040144 */
[----:B-1----:R-:W-:Y:S05]  /*95b0*/  @!P2 BRA `(.L_x_2401) ;  /* 0x000000d0002ca947 */ /* 0x002fea0003800000 */
.L_x_2400:
        /* <DEDUP_REMOVED lines=643> */
.L_x_2402:
        /* <DEDUP_REMOVED lines=8> */
.L_x_2403:
[----:B---3--:R-:W-:Y:S05]  /*be70*/  @P2 BRA `(.L_x_2404) ;  /* 0x0000000000082947 */ /* 0x008fea0003800000 */
[----:B------:R-:W3:Y:S02]  /*be80*/  SYNCS.PHASECHK.TRANS64.TRYWAIT P2, [UR4+0x38850], R0 ;  /* 0x03885000ff0075a7 */ /* 0x000ee40008040144 */
[----:B---3--:R-:W-:Y:S05]  /*be90*/  @!P2 BRA `(.L_x_2405) ;  /* 0x000000a8000ca947 */ /* 0x008fea0003800000 */
.L_x_2404:
[----:B------:R-:W-:Y:S01]  /*bea0*/  R2UR UR11, R17 ;  /* 0x00000000110b72ca */ /* 0x000fe200000e0000 */
[----:B------:R-:W-:Y:S01]  /*beb0*/  WARPGROUP.ARRIVE ;  /* 0x00000000000079c5 */ /* 0x000fe20000000000 */
[----:B------:R-:W-:Y:S01]  /*bec0*/  UMOV UR7, 0x40000040 ;  /* 0x4000004000077882 */ /* 0x000fe20000000000 */
[----:B0-2---:R-:W-:Y:S01]  /*bed0*/  FMNMX.FTZ R0, R184, R20, !PT ;  /* 0x00000014b8007209 */ /* 0x005fe20007810000 */
[----:B------:R-:W-:-:S03]  /*bee0*/  ULDC UR14, c[0x0][0x988] ;  /* 0x00026200000e7ab9 */ /* 0x000fc60000000800 */
        /* <DEDUP_REMOVED lines=12> */
[----:B------:R-:W-:Y:S01]  /*bfb0*/  UMOV UR5, UR14 ;  /* 0x0000000e00057c82 */ /* 0x000fe20008000000 */
[----:B------:R-:W-:-:S02]  /*bfc0*/  UMOV UR61, UR60 ;  /* 0x0000003c003d7c82 */ /* 0x000fc40008000000 */
        /* <DEDUP_REMOVED lines=18> */
[----:B------:R-:W-:Y:S01]  /*c0f0*/  FMNMX.FTZ R21, R187, R0, !PT ;  /* 0x00000000bb157209 */ /* 0x000fe20007810000 */
        /* <DEDUP_REMOVED lines=18> */
[----:B------:R-:W-:Y:S01]  /*c220*/  UMOV UR7, 0x40000040 ;  /* 0x4000004000077882 */ /* 0x000fe20000000000 */
[----:B0-----:R-:W-:-:S05]  /*c230*/  FMNMX.FTZ R3, R200, R3, !PT ;  /* 0x00000003c8037209 */ /* 0x001fca0007810000 */
[C---:B------:R-:W-:Y:S01]  /*c240*/  FADD.FTZ R4, -R3.reuse, R20 ;  /* 0x0000001403047221 */ /* 0x040fe20000010100 */
[----:B------:R-:W-:-:S03]  /*c250*/  FMUL.FTZ R2, R3, UR5 ;  /* 0x0000000503027c20 */ /* 0x000fc60008410000 */
[----:B------:R-:W-:Y:S01]  /*c260*/  FMUL.FTZ R0, R4, UR5 ;  /* 0x0000000504007c20 */ /* 0x000fe20008410000 */
        /* <DEDUP_REMOVED lines=18> */
[----:B------:R-:W-:Y:S01]  /*c390*/  FFMA.FTZ R157, R157, UR5, -R2 ;  /* 0x000000059d9d7c23 */ /* 0x000fe20008010802 */
[----:B------:R-:W-:Y:S01]  /*c3a0*/  MUFU.EX2 R0, R0 ;  /* 0x0000000000007308 */ /* 0x000fe20000000800 */
[----:B------:R-:W-:-:S04]  /*c3b0*/  IMAD.U32 R165, RZ, RZ, UR4 ;  /* 0x00000004ffa57e24 */ /* 0x000fc8000f8e00ff */
[----:B------:R-:W-:-:S03]  /*c3c0*/  @!P1 VIADD R165, R165, 0x38860 ;  /* 0x00038860a5a59836 */ /* 0x000fc60000000000 */
[----:B------:R-:W-:Y:S02]  /*c3d0*/  MUFU.EX2 R21, R184 ;  /* 0x000000b800157308 */ /* 0x000fe40000000800 */
[----:B------:R-:W-:-:S06]  /*c3e0*/  @!P1 PRMT R165, RZ, 0x654, R165 ;  /* 0x00000654ffa59816 */ /* 0x000fcc00000000a5 */
        /* <DEDUP_REMOVED lines=16> */
[----:B------:R-:W-:Y:S02]  /*c4f0*/  FFMA.FTZ R198, R164, UR5, -R2 ;  /* 0x00000005a4c67c23 */ /* 0x000fe40008010802 */
[----:B------:R-:W-:Y:S01]  /*c500*/  FMNMX.FTZ R4, R182, R197, !PT ;  /* 0x000000c5b6047209 */ /* 0x000fe20007810000 */
[----:B------:R-:W-:Y:S01]  /*c510*/  HGMMA.64x256x16.F32.BF16 R24, R192, gdesc[UR4].tnspB, R24, gsb0 ;  /* 0x43e00004c0187df0 */ /* 0x000fe20008001818 */
[----:B------:R-:W-:Y:S01]  /*c520*/  R2UR UR6, R232 ;  /* 0x00000000e80672ca */ /* 0x000fe200000e0000 */
[----:B------:R-:W-:Y:S01]  /*c530*/  MUFU.EX2 R196, R196 ;  /* 0x000000c400c47308 */ /* 0x000fe20000000800 */
[----:B------:R-:W-:-:S04]  /*c540*/  FMNMX.FTZ R185, R183, R4, !PT ;  /* 0x00000004b7b97209 */ /* 0x000fc80007810000 */
[----:B------:R-:W-:-:S03]  /*c550*/  FMNMX.FTZ R4, R170, R185, !PT ;  /* 0x000000b9aa047209 */ /* 0x000fc60007810000 */
[----:B------:R-:W-:Y:S01]  /*c560*/  MUFU.EX2 R198, R198 ;  /* 0x000000c600c67308 */ /* 0x000fe20000000800 */
[----:B------:R-:W-:-:S03]  /*c570*/  FMNMX.FTZ R185, R171, R4, !PT ;  /* 0x00000004abb97209 */ /* 0x000fc60007810000 */
[----:B------:R-:W-:Y:S01]  /*c580*/  UIADD3 UR4, UR6, -0x1, URZ ;  /* 0xffffffff06047890 */ /* 0x000fe2000fffe03f */
[----:B------:R-:W-:Y:S02]  /*c590*/  FMNMX.FTZ R4, R174, R185, !PT ;  /* 0x000000b9ae047209 */ /* 0x000fe40007810000 */
[----:B------:R-:W-:Y:S02]  /*c5a0*/  ISETP.LT.AND P2, PT, RZ, UR6, PT ;  /* 0x00000006ff007c0c */ /* 0x000fe4000bf41270 */
[----:B------:R-:W-:Y:S01]  /*c5b0*/  FMNMX.FTZ R185, R175, R4, !PT ;  /* 0x00000004afb97209 */ /* 0x000fe20007810000 */
[----:B------:R-:W-:Y:S01]  /*c5c0*/  IMAD.U32 R232, RZ, RZ, UR4 ;  /* 0x00000004ffe87e24 */ /* 0x000fe2000f8e00ff */
[----:B------:R-:W-:Y:S02]  /*c5d0*/  R2UR UR6, R16 ;  /* 0x00000000100672ca */ /* 0x000fe400000e0000 */
[----:B------:R-:W-:-:S04]  /*c5e0*/  FMNMX.FTZ R4, R162, R185, !PT ;  /* 0x000000b9a2047209 */ /* 0x000fc80007810000 */
[----:B------:R-:W-:-:S04]  /*c5f0*/  FMNMX.FTZ R185, R163, R4, !PT ;  /* 0x00000004a3b97209 */ /* 0x000fc80007810000 */
[----:B------:R-:W-:-:S04]  /*c600*/  FMNMX.FTZ R4, R166, R185, !PT ;  /* 0x000000b9a6047209 */ /* 0x000fc80007810000 */
[----:B------:R-:W-:-:S04]  /*c610*/  FMNMX.FTZ R185, R167, R4, !PT ;  /* 0x00000004a7b97209 */ /* 0x000fc80007810000 */
[----:B------:R-:W-:-:S04]  /*c620*/  FMNMX.FTZ R4, R154, R185, !PT ;  /* 0x000000b99a047209 */ /* 0x000fc80007810000 */
[----:B------:R-:W-:-:S04]  /*c630*/  FMNMX.FTZ R185, R155, R4, !PT ;  /* 0x000000049bb97209 */ /* 0x000fc80007810000 */
[----:B------:R-:W-:Y:S02]  /*c640*/  FMNMX.FTZ R4, R158, R185, !PT ;  /* 0x000000b99e047209 */ /* 0x000fe40007810000 */
[----:B------:R0:W-:Y:S02]  /*c650*/  MUFU.EX2 R185, R20 ;  /* 0x0000001400b97308 */ /* 0x0001e40000000800 */
[----:B------:R-:W-:-:S05]  /*c660*/  FMNMX.FTZ R4, R159, R4, !PT ;  /* 0x000000049f047209 */ /* 0x000fca0007810000 */
[----:B------:R-:W1:Y:S01]  /*c670*/  SHFL.BFLY PT, R181, R4, 0x2, 0x1f ;  /* 0x0c401f0004b57f89 */ /* 0x000e6200000e0000 */
[--C-:B0-----:R-:W-:Y:S01]  /*c680*/  FFMA.FTZ R20, R152, UR5, -R2.reuse ;  /* 0x0000000598147c23 */ /* 0x101fe20008010802 */
[----:B------:R-:W-:-:S05]  /*c690*/  FFMA.FTZ R152, R156, UR5, -R2 ;  /* 0x000000059c987c23 */ /* 0x000fca0008010802 */
[----:B------:R-:W-:Y:S08]  /*c6a0*/  MUFU.EX2 R20, R20 ;  /* 0x0000001400147308 */ /* 0x000ff00000000800 */
[----:B------:R-:W-:Y:S01]  /*c6b0*/  MUFU.EX2 R152, R152 ;  /* 0x0000009800987308 */ /* 0x000fe20000000800 */
[----:B-1----:R-:W-:-:S07]  /*c6c0*/  FMNMX.FTZ R160, R4, R181, !PT ;  /* 0x000000b504a07209 */ /* 0x002fce0007810000 */
[----:B------:R-:W-:Y:S01]  /*c6d0*/  MUFU.EX2 R181, R168 ;  /* 0x000000a800b57308 */ /* 0x000fe20000000800 */
        /* <DEDUP_REMOVED lines=16> */
[--C-:B------:R-:W-:Y:S01]  /*c7e0*/  FFMA.FTZ R172, R183, UR5, -R156.reuse ;  /* 0x00000005b7ac7c23 */ /* 0x100fe2000801089c */
[----:B------:R-:W-:Y:S01]  /*c7f0*/  @!P1 LEA R157, R157, UR11, 0x3 ;  /* 0x0000000b9d9d9c11 */ /* 0x000fe2000f8e18ff */
[--C-:B------:R-:W-:Y:S01]  /*c800*/  FFMA.FTZ R201, R170, UR5, -R156.reuse ;  /* 0x00000005aac97c23 */ /* 0x100fe2000801089c */
[----:B------:R-:W0:Y:S01]  /*c810*/  MUFU.EX2 R209, R209 ;  /* 0x000000d100d17308 */ /* 0x000e220000000800 */
[--C-:B------:R-:W-:Y:S01]  /*c820*/  FFMA.FTZ R170, R171, UR5, -R156.reuse ;  /* 0x00000005abaa7c23 */ /* 0x100fe2000801089c */
[--C-:B------:R-:W-:Y:S01]  /*c830*/  FFMA.FTZ R199, R166, UR5, -R156.reuse ;  /* 0x00000005a6c77c23 */ /* 0x100fe2000801089c */
[----:B------:R-:W-:Y:S02]  /*c840*/  @!P1 VIADD R157, R157, 0x38840 ;  /* 0x000388409d9d9836 */ /* 0x000fe40000000000 */
[--C-:B------:R-:W-:Y:S01]  /*c850*/  FFMA.FTZ R203, R174, UR5, -R156.reuse ;  /* 0x00000005aecb7c23 */ /* 0x100fe2000801089c */
[--C-:B------:R-:W-:Y:S01]  /*c860*/  FFMA.FTZ R174, R175, UR5, -R156.reuse ;  /* 0x00000005afae7c23 */ /* 0x100fe2000801089c */
[--C-:B------:R-:W-:Y:S01]  /*c870*/  FFMA.FTZ R167, R167, UR5, -R156.reuse ;  /* 0x00000005a7a77c23 */ /* 0x100fe2000801089c */
[--C-:B------:R-:W-:Y:S01]  /*c880*/  FFMA.FTZ R155, R155, UR5, -R156.reuse ;  /* 0x000000059b9b7c23 */ /* 0x100fe2000801089c */
[----:B------:R-:W1:Y:S01]  /*c890*/  MUFU.EX2 R160, R160 ;  /* 0x000000a000a07308 */ /* 0x000e620000000800 */
[----:B------:R-:W-:Y:S01]  /*c8a0*/  @!P1 PRMT R157, RZ, 0x654, R157 ;  /* 0x00000654ff9d9816 */ /* 0x000fe2000000009d */
[----:B------:R-:W-:-:S06]  /*c8b0*/  FFMA.FTZ R158, R158, UR5, -R156 ;  /* 0x000000059e9e7c23 */ /* 0x000fcc000801089c */
[----:B------:R-:W2:Y:S01]  /*c8c0*/  MUFU.EX2 R211, R211 ;  /* 0x000000d300d37308 */ /* 0x000ea20000000800 */
[----:B0-----:R-:W-:-:S07]  /*c8d0*/  FFMA.FTZ R5, R2, R5, R209 ;  /* 0x0000000502057223 */ /* 0x001fce00000100d1 */
        /* <DEDUP_REMOVED lines=11> */
[----:B--2---:R-:W-:-:S07]  /*c990*/  F2FP.BF16.F32.PACK_AB R205, R168, R205 ;  /* 0x000000cda8cd723e */ /* 0x004fce00000010ff */
[----:B------:R-:W2:Y:S08]  /*c9a0*/  MUFU.EX2 R201, R201 ;  /* 0x000000c900c97308 */ /* 0x000eb00000000800 */
[----:B------:R-:W3:Y:S08]  /*c9b0*/  MUFU.EX2 R170, R170 ;  /* 0x000000aa00aa7308 */ /* 0x000ef00000000800 */
[----:B------:R-:W4:Y:S08]  /*c9c0*/  MUFU.EX2 R203, R203 ;  /* 0x000000cb00cb7308 */ /* 0x000f300000000800 */
[----:B------:R-:W5:Y:S08]  /*c9d0*/  MUFU.EX2 R174, R174 ;  /* 0x000000ae00ae7308 */ /* 0x000f700000000800 */
[----:B------:R-:W5:Y:S08]  /*c9e0*/  MUFU.EX2 R197, R197 ;  /* 0x000000c500c57308 */ /* 0x000f700000000800 */
[----:B------:R-:W-:Y:S08]  /*c9f0*/  MUFU.EX2 R199, R199 ;  /* 0x000000c700c77308 */ /* 0x000ff00000000800 */
[----:B------:R-:W-:Y:S01]  /*ca00*/  MUFU.EX2 R155, R155 ;  /* 0x0000009b009b7308 */ /* 0x000fe20000000800 */
[----:B------:R-:W-:-:S02]  /*ca10*/  WARPGROUP.DEPBAR.LE gsb0, 0x0 ;  /* 0x00008000000079c5 */ /* 0x000fc40000010000 */
[----:B------:R1:W-:Y:S01]  /*ca20*/  @!P1 SYNCS.ARRIVE.TRANS64.RED.A1T0 RZ, [R157+URZ], RZ ;  /* 0x000000ff9dff99a7 */ /* 0x0003e2000810043f */
[----:B------:R-:W-:Y:S01]  /*ca30*/  FFMA.FTZ R193, R154, UR5, -R156 ;  /* 0x000000059ac17c23 */ /* 0x000fe2000801089c */
[----:B------:R-:W-:-:S03]  /*ca40*/  FADD.FTZ R154, R168, R5 ;  /* 0x00000005a89a7221 */ /* 0x000fc60000010000 */
[----:B------:R-:W-:Y:S01]  /*ca50*/  MUFU.EX2 R195, R158 ;  /* 0x0000009e00c37308 */ /* 0x000fe20000000800 */
[----:B------:R-:W-:Y:S01]  /*ca60*/  F2FP.BF16.F32.PACK_AB R192, R153, R20 ;  /* 0x0000001499c0723e */ /* 0x000fe200000010ff */
[----:B0-----:R-:W-:Y:S01]  /*ca70*/  FADD.FTZ R5, R207, R154 ;  /* 0x0000009acf057221 */ /* 0x001fe20000010000 */
[----:B------:R-:W-:Y:S01]  /*ca80*/  F2FP.BF16.F32.PACK_AB R194, R19, R152 ;  /* 0x0000009813c2723e */ /* 0x000fe200000010ff */
[----:B-1----:R-:W-:Y:S01]  /*ca90*/  FFMA.FTZ R157, R0, R14, R21 ;  /* 0x0000000e009d7223 */ /* 0x002fe20000010015 */
[--C-:B------:R-:W-:Y:S01]  /*caa0*/  FFMA.FTZ R14, R163, UR5, -R156.reuse ;  /* 0x00000005a30e7c23 */ /* 0x100fe2000801089c */
[----:B------:R-:W-:Y:S02]  /*cab0*/  FFMA.FTZ R156, R159, UR5, -R156 ;  /* 0x000000059f9c7c23 */ /* 0x000fe4000801089c */
[----:B------:R-:W-:Y:S01]  /*cac0*/  MUFU.EX2 R154, R167 ;  /* 0x000000a7009a7308 */ /* 0x000fe20000000800 */
[C---:B------:R-:W-:Y:S01]  /*cad0*/  FADD.FTZ R157, R208.reuse, R157 ;  /* 0x0000009dd09d7221 */ /* 0x040fe20000010000 */
[----:B------:R-:W-:Y:S01]  /*cae0*/  F2FP.BF16.F32.PACK_AB R208, R208, R21 ;  /* 0x00000015d0d0723e */ /* 0x000fe200000010ff */
[----:B------:R0:W-:Y:S01]  /*caf0*/  @!P1 SYNCS.ARRIVE.TRANS64.RED.A1T0 RZ, [R165+URZ], RZ ;  /* 0x000000ffa5ff99a7 */ /* 0x0001e2000810043f */
[----:B------:R-:W-:Y:S01]  /*cb00*/  F2FP.BF16.F32.PACK_AB R207, R172, R207 ;  /* 0x000000cfaccf723e */ /* 0x000fe200000010ff */
[----:B------:R-:W-:Y:S01]  /*cb10*/  FADD.FTZ R176, R210, R157 ;  /* 0x0000009dd2b07221 */ /* 0x000fe20000010000 */
[----:B------:R-:W-:-:S02]  /*cb20*/  F2FP.BF16.F32.PACK_AB R210, R189, R210 ;  /* 0x000000d2bdd2723e */ /* 0x000fc400000010ff */
[----:B------:R-:W1:Y:S01]  /*cb30*/  MUFU.EX2 R14, R14 ;  /* 0x0000000e000e7308 */ /* 0x000e620000000800 */
[----:B------:R-:W-:-:S04]  /*cb40*/  FADD.FTZ R157, R189, R176 ;  /* 0x000000b0bd9d7221 */ /* 0x000fc80000010000 */
[----:B------:R-:W-:Y:S01]  /*cb50*/  FADD.FTZ R166, R204, R157 ;  /* 0x0000009dcca67221 */ /* 0x000fe20000010000 */
[C---:B------:R-:W-:Y:S02]  /*cb60*/  F2FP.BF16.F32.PACK_AB R204, R177.reuse, R204 ;  /* 0x000000ccb1cc723e */ /* 0x040fe400000010ff */
[----:B------:R-:W0:Y:S01]  /*cb70*/  MUFU.EX2 R193, R193 ;  /* 0x000000c100c17308 */ /* 0x000e220000000800 */
[----:B------:R-:W-:-:S04]  /*cb80*/  FADD.FTZ R157, R177, R166 ;  /* 0x000000a6b19d7221 */ /* 0x000fc80000010000 */
[----:B------:R-:W-:Y:S01]  /*cb90*/  FADD.FTZ R162, R206, R157 ;  /* 0x0000009dcea27221 */ /* 0x000fe20000010000 */
[C---:B------:R-:W-:Y:S02]  /*cba0*/  F2FP.BF16.F32.PACK_AB R206, R185.reuse, R206 ;  /* 0x000000ceb9ce723e */ /* 0x040fe400000010ff */
[----:B------:R-:W0:Y:S01]  /*cbb0*/  MUFU.EX2 R156, R156 ;  /* 0x0000009c009c7308 */ /* 0x000e220000000800 */
[----:B------:R-:W-:Y:S01]  /*cbc0*/  FADD.FTZ R21, R185, R162 ;  /* 0x000000a2b9157221 */ /* 0x000fe20000010000 */
[----:B------:R-:W-:-:S03]  /*cbd0*/  FADD.FTZ R162, R172, R5 ;  /* 0x00000005aca27221 */ /* 0x000fc60000010000 */
[----:B------:R-:W-:Y:S01]  /*cbe0*/  FADD.FTZ R166, R200, R21 ;  /* 0x00000015c8a67221 */ /* 0x000fe20000010000 */
[----:B--2---:R-:W-:Y:S01]  /*cbf0*/  FADD.FTZ R5, R201, R162 ;  /* 0x000000a2c9057221 */ /* 0x004fe20000010000 */
[C---:B------:R-:W-:Y:S02]  /*cc00*/  F2FP.BF16.F32.PACK_AB R200, R169.reuse, R200 ;  /* 0x000000c8a9c8723e */ /* 0x040fe400000010ff */
[----:B------:R-:W-:Y:S01]  /*cc10*/  FADD.FTZ R21, R169, R166 ;  /* 0x000000a6a9157221 */ /* 0x000fe20000010000 */
[C---:B---3--:R-:W-:Y:S01]  /*cc20*/  FADD.FTZ R160, R170.reuse, R5 ;  /* 0x00000005aaa07221 */ /* 0x048fe20000010000 */
[----:B------:R-:W-:Y:S02]  /*cc30*/  F2FP.BF16.F32.PACK_AB R201, R170, R201 ;  /* 0x000000c9aac9723e */ /* 0x000fe400000010ff */
[----:B------:R-:W-:Y:S01]  /*cc40*/  FADD.FTZ R162, R202, R21 ;  /* 0x00000015caa27221 */ /* 0x000fe20000010000 */
[----:B----4-:R-:W-:Y:S01]  /*cc50*/  FADD.FTZ R5, R203, R160 ;  /* 0x000000a0cb057221 */ /* 0x010fe20000010000 */
[----:B------:R-:W-:-:S02]  /*cc60*/  F2FP.BF16.F32.PACK_AB R202, R173, R202 ;  /* 0x000000caadca723e */ /* 0x000fc400000010ff */
[----:B------:R-:W-:Y:S01]  /*cc70*/  FADD.FTZ R21, R173, R162 ;  /* 0x000000a2ad157221 */ /* 0x000fe20000010000 */
[C---:B-----5:R-:W-:Y:S01]  /*cc80*/  FADD.FTZ R160, R174.reuse, R5 ;  /* 0x00000005aea07221 */ /* 0x060fe20000010000 */
[----:B------:R-:W-:Y:S02]  /*cc90*/  F2FP.BF16.F32.PACK_AB R203, R174, R203 ;  /* 0x000000cbaecb723e */ /* 0x000fe400000010ff */
[----:B------:R-:W-:Y:S01]  /*cca0*/  FADD.FTZ R162, R196, R21 ;  /* 0x00000015c4a27221 */ /* 0x000fe20000010000 */
[----:B------:R-:W-:Y:S01]  /*ccb0*/  FADD.FTZ R5, R197, R160 ;  /* 0x000000a0c5057221 */ /* 0x000fe20000010000 */
[C---:B-1----:R-:W-:Y:S02]  /*ccc0*/  F2FP.BF16.F32.PACK_AB R197, R14.reuse, R197 ;  /* 0x000000c50ec5723e */ /* 0x042fe400000010ff */
[C---:B------:R-:W-:Y:S01]  /*ccd0*/  FADD.FTZ R21, R181.reuse, R162 ;  /* 0x000000a2b5157221 */ /* 0x040fe20000010000 */
[----:B------:R-:W-:Y:S01]  /*cce0*/  FADD.FTZ R160, R14, R5 ;  /* 0x000000050ea07221 */ /* 0x000fe20000010000 */
[----:B------:R-:W-:-:S02]  /*ccf0*/  F2FP.BF16.F32.PACK_AB R196, R181, R196 ;  /* 0x000000c4b5c4723e */ /* 0x000fc400000010ff */
[----:B------:R-:W-:Y:S01]  /*cd00*/  FADD.FTZ R162, R198, R21 ;  /* 0x00000015c6a27221 */ /* 0x000fe20000010000 */
[----:B------:R-:W-:Y:S01]  /*cd10*/  FADD.FTZ R5, R199, R160 ;  /* 0x000000a0c7057221 */ /* 0x000fe20000010000 */
[C---:B------:R-:W-:Y:S02]  /*cd20*/  F2FP.BF16.F32.PACK_AB R198, R161.reuse, R198 ;  /* 0x000000c6a1c6723e */ /* 0x040fe400000010ff */
[----:B------:R-:W-:Y:S01]  /*cd30*/  FADD.FTZ R21, R161, R162 ;  /* 0x000000a2a1157221 */ /* 0x000fe20000010000 */
[C---:B------:R-:W-:Y:S01]  /*cd40*/  FADD.FTZ R160, R154.reuse, R5 ;  /* 0x000000059aa07221 */ /* 0x040fe20000010000 */
[----:B------:R-:W-:Y:S02]  /*cd50*/  F2FP.BF16.F32.PACK_AB R199, R154, R199 ;  /* 0x000000c79ac7723e */ /* 0x000fe400000010ff */
[----:B------:R-:W-:Y:S01]  /*cd60*/  FADD.FTZ R14, R20, R21 ;  /* 0x00000015140e7221 */ /* 0x000fe20000010000 */
[----:B0-----:R-:W-:Y:S01]  /*cd70*/  FADD.FTZ R160, R193, R160 ;  /* 0x000000a0c1a07221 */ /* 0x001fe20000010000 */
[----:B------:R-:W-:Y:S01]  /*cd80*/  IMAD.U32 R21, RZ, RZ, UR6 ;  /* 0x00000006ff157e24 */ /* 0x000fe2000f8e00ff */
[----:B------:R-:W-:Y:S01]  /*cd90*/  F2FP.BF16.F32.PACK_AB R193, R155, R193 ;  /* 0x000000c19bc1723e */ /* 0x000fe200000010ff */
[----:B------:R-:W-:Y:S01]  /*cda0*/  FADD.FTZ R5, R153, R14 ;  /* 0x0000000e99057221 */ /* 0x000fe20000010000 */
[----:B------:R-:W-:Y:S01]  /*cdb0*/  FADD.FTZ R160, R155, R160 ;  /* 0x000000a09ba07221 */ /* 0x000fe20000010000 */
[----:B------:R-:W-:-:S02]  /*cdc0*/  IMAD.MOV.U32 R20, RZ, RZ, R3 ;  /* 0x000000ffff147224 */ /* 0x000fc400078e0003 */
[----:B------:R-:W-:Y:S01]  /*cdd0*/  FADD.FTZ R14, R152, R5 ;  /* 0x00000005980e7221 */ /* 0x000fe20000010000 */
[----:B------:R-:W-:Y:S01]  /*cde0*/  FADD.FTZ R160, R195, R160 ;  /* 0x000000a0c3a07221 */ /* 0x000fe20000010000 */
[C---:B------:R-:W-:Y:S02]  /*cdf0*/  F2FP.BF16.F32.PACK_AB R195, R156.reuse, R195 ;  /* 0x000000c39cc3723e */ /* 0x040fe400000010ff */
[----:B------:R-:W-:Y:S01]  /*ce00*/  FADD.FTZ R14, R19, R14 ;  /* 0x0000000e130e7221 */ /* 0x000fe20000010000 */
[----:B------:R-:W-:Y:S01]  /*ce10*/  FADD.FTZ R5, R156, R160 ;  /* 0x000000a09c057221 */ /* 0x000fe20000010000 */
[----:B------:R-:W-:Y:S01]  /*ce20*/  IMAD.MOV.U32 R19, RZ, RZ, R4 ;  /* 0x000000ffff137224 */ /* 0x000fe200078e0004 */
[----:B------:R-:W-:Y:S06]  /*ce30*/  @P2 BRA `(.L_x_2406) ;  /* 0xffffffc400902947 */ /* 0x000fec000383ffff */
.L_x_2397:
        /* <DEDUP_REMOVED lines=131> */
.L_x_2407:
        /* <DEDUP_REMOVED lines=8> */
.L_x_2408:
[----:B-1----:R-:W-:Y:S05]  /*d6f0*/  @P2 BRA `(.L_x_2409) ;  /* 0x0000000000082947 */ /* 0x002fea0003800000 */
[----:B------:R-:W1:Y:S02]  /*d700*/  SYNCS.PHASECHK.TRANS64.TRYWAIT P0, [UR7+0x38850], R0 ;  /* 0x03885000ff0075a7 */ /* 0x000e640008000147 */
[----:B-1----:R-:W-:Y:S05]  /*d710*/  @!P0 BRA `(.L_x_2410) ;  /* 0x0000009000048947 */ /* 0x002fea0003800000 */
.L_x_2409:
[----:B------:R-:W-:Y:S01]  /*d720*/  R2UR UR4, R17 ;  /* 0x00000000110472ca */ /* 0x000fe200000e0000 */
[----:B------:R-:W-:Y:S01]  /*d730*/  WARPGROUP.ARRIVE ;  /* 0x00000000000079c5 */ /* 0x000fe20000000000 */
[----:B------:R-:W-:Y:S01]  /*d740*/  UMOV UR11, 0x40000040 ;  /* 0x40000040000b7882 */ /* 0x000fe20000000000 */
[----:B01----:R-:W0:Y:S01]  /*d750*/  SHFL.BFLY PT, R0, R5, 0x2, 0x1f ;  /* 0x0c401f0005007f89 */ /* 0x003e2200000e0000 */
[----:B------:R-:W-:Y:S01]  /*d760*/  IMAD.U32 R13, RZ, RZ, UR7 ;  /* 0x00000007ff0d7e24 */ /* 0x000fe2000f8e00ff */
[----:B------:R-:W-:Y:S01]  /*d770*/  R2UR UR9, R220 ;  /* 0x00000000dc0972ca */ /* 0x000fe200000e0000 */
[----:B------:R-:W-:Y:S01]  /*d780*/  IMAD.MOV.U32 R6, RZ, RZ, RZ ;  /* 0x000000ffff067224 */ /* 0x000fe200078e00ff */
[----:B------:R-:W1:Y:S01]  /*d790*/  SHFL.BFLY PT, R7, R14, 0x2, 0x1f ;  /* 0x0c401f000e077f89 */ /* 0x000e6200000e0000 */
[----:B------:R-:W-:Y:S01]  /*d7a0*/  R2UR UR8, R16 ;  /* 0x00000000100872ca */ /* 0x000fe200000e0000 */
[----:B------:R-:W-:-:S04]  /*d7b0*/  IMAD.U32 R8, RZ, RZ, UR5 ;  /* 0x00000005ff087e24 */ /* 0x000fc8000f8e00ff */
[----:B------:R-:W-:-:S04]  /*d7c0*/  UIADD3 UR4, UR4, 0x400, URZ ;  /* 0x0000040004047890 */ /* 0x000fc8000fffe03f */
[----:B------:R-:W-:Y:S02]  /*d7d0*/  USHF.R.U32.HI UR4, URZ, 0x4, UR4 ;  /* 0x000000043f047899 */ /* 0x000fe40008011604 */
[----:B------:R-:W-:Y:S02]  /*d7e0*/  UIADD3 UR9, UR9, 0x1, URZ ;  /* 0x0000000109097890 */ /* 0x000fe4000fffe03f */
[----:B------:R-:W-:-:S04]  /*d7f0*/  ULOP3.LUT UR4, UR4, 0x3fff, URZ, 0xc0, !UPT ;  /* 0x00003fff04047892 */ /* 0x000fc8000f8ec03f */
[----:B------:R-:W-:Y:S01]  /*d800*/  ULOP3.LUT UR4, UR4, 0x2800000, URZ, 0xfc, !UPT ;  /* 0x0280000004047892 */ /* 0x000fe2000f8efc3f */
[----:B------:R-:W-:Y:S02]  /*d810*/  IMAD.U32 R220, RZ, RZ, UR9 ;  /* 0x00000009ffdc7e24 */ /* 0x000fe4000f8e00ff */
[----:B0-----:R-:W-:Y:S01]  /*d820*/  FADD.FTZ R2, R0, R5 ;  /* 0x0000000500027221 */ /* 0x001fe20000010000 */
[----:B------:R-:W-:Y:S01]  /*d830*/  IMAD.MOV.U32 R5, RZ, RZ, RZ ;  /* 0x000000ffff057224 */ /* 0x000fe200078e00ff */
[----:B------:R-:W-:Y:S01]  /*d840*/  UIMAD UR4, UR60, 0xa00, UR4 ;  /* 0x00000a003c0478a4 */ /* 0x000fe2000f8e0204 */
[----:B-1----:R-:W-:Y:S02]  /*d850*/  FADD.FTZ R7, R7, R14 ;  /* 0x0000000e07077221 */ /* 0x002fe40000010000 */
[----:B------:R-:W0:Y:S01]  /*d860*/  SHFL.BFLY PT, R9, R2, 0x1, 0x1f ;  /* 0x0c201f0002097f89 */ /* 0x000e2200000e0000 */
[----:B------:R-:W-:Y:S01]  /*d870*/  UIADD3 UR6, UR4, 0x80, URZ ;  /* 0x0000008004067890 */ /* 0x000fe2000fffe03f */
[----:B------:R-:W-:Y:S01]  /*d880*/  IMAD.U32 R14, RZ, RZ, UR5 ;  /* 0x00000005ff0e7e24 */ /* 0x000fe2000f8e00ff */
[----:B------:R-:W-:Y:S01]  /*d890*/  UIADD3 UR60, UR60, 0x1, URZ ;  /* 0x000000013c3c7890 */ /* 0x000fe2000fffe03f */
[----:B------:R-:W1:Y:S01]  /*d8a0*/  SHFL.BFLY PT, R0, R7, 0x1, 0x1f ;  /* 0x0c201f0007007f89 */ /* 0x000e6200000e0000 */
[----:B------:R-:W-:-:S02]  /*d8b0*/  UMOV UR10, UR4 ;  /* 0x00000004000a7c82 */ /* 0x000fc40008000000 */
[----:B------:R-:W-:Y:S01]  /*d8c0*/  HGMMA.64x256x16.F32.BF16 R24, R208, gdesc[UR8].tnspB, R24, gsb0 ;  /* 0x43e00008d0187df0 */ /* 0x000fe20008001818 */
[----:B------:R-:W-:Y:S01]  /*d8d0*/  UMOV UR10, UR6 ;  /* 0x00000006000a7c82 */ /* 0x000fe20008000000 */
[----:B------:R-:W-:Y:S01]  /*d8e0*/  UMOV UR11, 0x40000040 ;  /* 0x40000040000b7882 */ /* 0x000fe20000000000 */
[----:B------:R-:W-:Y:S02]  /*d8f0*/  UIADD3 UR6, UR4, 0x100, URZ ;  /* 0x0000010004067890 */ /* 0x000fe4000fffe03f */
[----:B------:R-:W-:-:S04]  /*d900*/  UISETP.NE.AND UP0, UPT, UR60, 0x2, UPT ;  /* 0x000000023c00788c */ /* 0x000fc8000bf05270 */
[----:B------:R-:W-:Y:S01]  /*d910*/  USEL UR60, UR60, URZ, UP0 ;  /* 0x0000003f3c3c7287 */ /* 0x000fe20008000000 */
[----:B0-----:R-:W-:Y:S01]  /*d920*/  FADD.FTZ R12, R2, R9 ;  /* 0x00000009020c7221 */ /* 0x001fe20000010000 */
[----:B------:R-:W-:Y:S02]  /*d930*/  IMAD.MOV.U32 R2, RZ, RZ, -0x800000 ;  /* 0xff800000ff027424 */ /* 0x000fe400078e00ff */
[----:B-1----:R-:W-:Y:S02]  /*d940*/  FADD.FTZ R11, R7, R0 ;  /* 0x00000000070b7221 */ /* 0x002fe40000010000 */
[----:B------:R-:W-:Y:S01]  /*d950*/  FSETP.NE.FTZ.AND P2, PT, R12, RZ, PT ;  /* 0x000000ff0c00720b */ /* 0x000fe20003f55000 */
[----:B------:R-:W-:Y:S02]  /*d960*/  IMAD.MOV.U32 R0, RZ, RZ, -0x800000 ;  /* 0xff800000ff007424 */ /* 0x000fe400078e00ff */
[----:B------:R-:W-:-:S10]  /*d970*/  FSETP.NE.FTZ.AND P0, PT, R11, RZ, PT ;  /* 0x000000ff0b00720b */ /* 0x000fd40003f15000 */
[----:B------:R-:W0:Y:S01]  /*d980*/  @P2 MUFU.LG2 R10, R12 ;  /* 0x0000000c000a2308 */ /* 0x000e220000000c00 */
[----:B------:R-:W-:Y:S02]  /*d990*/  @P2 FMUL.FTZ R14, R14, 0.69314718246459960938 ;  /* 0x3f3172180e0e2820 */ /* 0x000fe40000410000 */
[----:B------:R-:W-:-:S05]  /*d9a0*/  @P0 FMUL.FTZ R8, R8, 0.69314718246459960938 ;  /* 0x3f31721808080820 */ /* 0x000fca0000410000 */
[----:B------:R-:W1:Y:S08]  /*d9b0*/  @P0 MUFU.LG2 R9, R11 ;  /* 0x0000000b00090308 */ /* 0x000e700000000c00 */
[----:B------:R-:W2:Y:S01]  /*d9c0*/  @P0 MUFU.RCP R6, R11 ;  /* 0x0000000b00060308 */ /* 0x000ea20000001000 */
[----:B0-----:R-:W-:Y:S01]  /*d9d0*/  @P2 FMUL.FTZ R7, R10, 0.69314718246459960938 ;  /* 0x3f3172180a072820 */ /* 0x001fe20000410000 */
[----:B------:R-:W-:-:S03]  /*d9e0*/  @!P1 VIADD R10, R13, 0x38860 ;  /* 0x000388600d0a9836 */ /* 0x000fc60000000000 */
[----:B------:R-:W-:Y:S02]  /*d9f0*/  @P2 FFMA.FTZ R2, R14, R4, R7 ;  /* 0x000000040e022223 */ /* 0x000fe40000010007 */
[----:B------:R-:W-:Y:S01]  /*da00*/  @!P1 PRMT R10, RZ, 0x654, R10 ;  /* 0x00000654ff0a9816 */ /* 0x000fe2000000000a */
[----:B------:R-:W0:Y:S01]  /*da10*/  @P2 MUFU.RCP R5, R12 ;  /* 0x0000000c00052308 */ /* 0x000e220000001000 */
        /* <DEDUP_REMOVED lines=8> */
[----:B------:R-:W-:Y:S02]  /*daa0*/  UIADD3 UR6, UR4, 0x180, URZ ;  /* 0x0000018004067890 */ /* 0x000fe4000fffe03f */
[----:B------:R-:W-:Y:S01]  /*dab0*/  UIADD3 UR4, UR4, 0x200, URZ ;  /* 0x0000020004047890 */ /* 0x000fe2000fffe03f */
[----:B------:R-:W-:Y:S02]  /*dac0*/  WARPGROUP.DEPBAR.LE gsb0, 0x0 ;  /* 0x00008000000079c5 */ /* 0x000fe40000010000 */
[----:B------:R-:W-:-:S15]  /*dad0*/  WARPGROUP.ARRIVE ;  /* 0x00000000000079c5 */ /* 0x000fde0000000000 */
[----:B------:R-:W-:-:S05]  /*dae0*/  NOP ;  /* 0x0000000000007918 */ /* 0x000fca0000000000 */
        /* <DEDUP_REMOVED lines=10> */
[----:B------:R-:W-:-:S06]  /*db90*/  ULOP3.LUT UR8, UR8, UR4, URZ, 0x3c, !UPT ;  /* 0x0000000408087292 */ /* 0x000fcc000f8e3c3f */
[----:B------:R-:W-:Y:S01]  /*dba0*/  IMAD.U32 R16, RZ, RZ, UR8 ;  /* 0x00000008ff107e24 */ /* 0x000fe2000f8e00ff */
[----:B------:R-:W-:Y:S02]  /*dbb0*/  WARPGROUP.DEPBAR.LE gsb0, 0x0 ;  /* 0x00008000000079c5 */ /* 0x000fe40000010000 */
[----:B------:R-:W-:-:S12]  /*dbc0*/  WARPGROUP.ARRIVE ;  /* 0x00000000000079c5 */ /* 0x000fd80000000000 */
        /* <DEDUP_REMOVED lines=130> */
[----:B-1----:R-:W-:-:S07]  /*e3f0*/  FMUL.FTZ R177, R151, R5 ;  /* 0x0000000597b17220 */ /* 0x002fce0000410000 */
.L_x_2380:
        /* <DEDUP_REMOVED lines=10> */
[----:B------:R-:W-:Y:S01]  /*e4a0*/  IMAD R5, R219, 0x40, R18 ;  /* 0x00000040db057824 */ /* 0x000fe200078e0212 */
[----:B------:R-:W-:Y:S01]  /*e4b0*/  R2UR UR13, R22 ;  /* 0x00000000160d72ca */ /* 0x000fe200000e0000 */
[----:B------:R-:W-:Y:S01]  /*e4c0*/  ULDC.64 UR8, c[0x0][0xb90] ;  /* 0x0002e40000087ab9 */ /* 0x000fe20000000a00 */
[----:B------:R-:W-:Y:S01]  /*e4d0*/  F2FP.BF16.F32.PACK_AB R24, R25, R24 ;  /* 0x000000181918723e */ /* 0x000fe200000010ff */
[----:B------:R-:W-:Y:S01]  /*e4e0*/  ULDC.64 UR16, c[0x0][0x208] ;  /* 0x0000820000107ab9 */ /* 0x000fe20000000a00 */
[----:B------:R-:W-:Y:S02]  /*e4f0*/  F2FP.BF16.F32.PACK_AB R25, R17, R26 ;  /* 0x0000001a1119723e */ /* 0x000fe400000010ff */
[----:B------:R-:W-:Y:S02]  /*e500*/  F2FP.BF16.F32.PACK_AB R26, R29, R28 ;  /* 0x0000001c1d1a723e */ /* 0x000fe400000010ff */
[----:B------:R-:W-:-:S02]  /*e510*/  F2FP.BF16.F32.PACK_AB R27, R27, R30 ;  /* 0x0000001e1b1b723e */ /* 0x000fc400000010ff */
[----:B------:R-:W-:Y:S02]  /*e520*/  R2UR UR11, R217 ;  /* 0x00000000d90b72ca */ /* 0x000fe400000e0000 */
[----:B------:R-:W-:Y:S02]  /*e530*/  R2UR UR14, R218 ;  /* 0x00000000da0e72ca */ /* 0x000fe400000e0000 */
[----:B------:R-:W-:Y:S02]  /*e540*/  F2FP.BF16.F32.PACK_AB R32, R33, R32 ;  /* 0x000000202120723e */ /* 0x000fe400000010ff */
[----:B------:R-:W-:Y:S02]  /*e550*/  F2FP.BF16.F32.PACK_AB R33, R35, R34 ;  /* 0x000000222321723e */ /* 0x000fe400000010ff */
[----:B------:R-:W-:Y:S01]  /*e560*/  F2FP.BF16.F32.PACK_AB R34, R37, R176 ;  /* 0x000000b02522723e */ /* 0x000fe200000010ff */
[----:B------:R-:W-:Y:S01]  /*e570*/  VIADD R37, R212, UR13 ;  /* 0x0000000dd4257c36 */ /* 0x000fe20008000000 */
[----:B------:R-:W-:-:S02]  /*e580*/  F2FP.BF16.F32.PACK_AB R35, R39, R38 ;  /* 0x000000262723723e */ /* 0x000fc400000010ff */
[----:B------:R-:W-:Y:S01]  /*e590*/  F2FP.BF16.F32.PACK_AB R173, R174, R173 ;  /* 0x000000adaead723e */ /* 0x000fe200000010ff */
[----:B------:R-:W-:Y:S01]  /*e5a0*/  USHF.R.S32.HI UR10, URZ, 0x1f, UR11 ;  /* 0x0000001f3f0a7899 */ /* 0x000fe2000801140b */
[----:B------:R-:W-:Y:S01]  /*e5b0*/  F2FP.BF16.F32.PACK_AB R174, R149, R148 ;  /* 0x0000009495ae723e */ /* 0x000fe200000010ff */
[----:B------:R-:W-:Y:S01]  /*e5c0*/  UIMAD.WIDE.U32 UR6, UR11, UR8, URZ ;  /* 0x000000080b0672a5 */ /* 0x000fe2000f8e003f */
[----:B------:R-:W-:Y:S01]  /*e5d0*/  F2FP.BF16.F32.PACK_AB R175, R177, R175 ;  /* 0x000000afb1af723e */ /* 0x000fe200000010ff */
[----:B------:R-:W-:Y:S02]  /*e5e0*/  UIMAD UR5, UR10, UR8, URZ ;  /* 0x000000080a0572a4 */ /* 0x000fe4000f8e023f */
[----:B------:R-:W-:Y:S01]  /*e5f0*/  USHF.R.S32.HI UR12, URZ, 0x1f, UR14 ;  /* 0x0000001f3f0c7899 */ /* 0x000fe2000801140e */
[----:B------:R-:W-:Y:S02]  /*e600*/  MOV R168, R199 ;  /* 0x000000c700a87202 */ /* 0x000fe40000000f00 */
[----:B0-----:R-:W-:Y:S01]  /*e610*/  MOV R169, R4 ;  /* 0x0000000400a97202 */ /* 0x001fe20000000f00 */
[----:B------:R-:W-:-:S03]  /*e620*/  UIMAD UR5, UR11, UR9, UR5 ;  /* 0x000000090b0572a4 */ /* 0x000fc6000f8e0205 */
[----:B------:R-:W-:Y:S01]  /*e630*/  ULDC.64 UR8, c[0x0][0xb98] ;  /* 0x0002e60000087ab9 */ /* 0x000fe20000000a00 */
[--C-:B------:R-:W-:Y:S01]  /*e640*/  IMAD.WIDE R20, R224, 0x2, R168.reuse ;  /* 0x00000002e0147825 */ /* 0x100fe200078e02a8 */
[----:B------:R-:W-:Y:S02]  /*e650*/  UIADD3 UR7, UR7, UR5, URZ ;  /* 0x0000000507077290 */ /* 0x000fe4000fffe03f */
[----:B------:R-:W-:Y:S01]  /*e660*/  UIMAD UR5, UR12, UR8, URZ ;  /* 0x000000080c0572a4 */ /* 0x000fe2000f8e023f */
[----:B------:R-:W-:Y:S01]  /*e670*/  IMAD.WIDE R168, R5, 0x2, R168 ;  /* 0x0000000205a87825 */ /* 0x000fe200078e02a8 */
[C---:B------:R-:W-:Y:S01]  /*e680*/  IADD3 R119, P6, R20.reuse, 0xc000, RZ ;  /* 0x0000c00014777810 */ /* 0x040fe20007fde0ff */
[----:B------:R-:W-:Y:S01]  /*e690*/  UIMAD.WIDE.U32 UR6, UR14, UR8, UR6 ;  /* 0x000000080e0672a5 */ /* 0x000fe2000f8e0006 */
[C---:B------:R-:W-:Y:S01]  /*e6a0*/  IADD3 R7, P3, R20.reuse, 0xc060, RZ ;  /* 0x0000c06014077810 */ /* 0x040fe20007f7e0ff */
[----:B------:R-:W-:Y:S01]  /*e6b0*/  UIMAD UR5, UR14, UR9, UR5 ;  /* 0x000000090e0572a4 */ /* 0x000fe2000f8e0205 */
[C---:B------:R-:W-:Y:S01]  /*e6c0*/  IADD3 R111, P2, R20.reuse, 0x8040, RZ ;  /* 0x00008040146f7810 */ /* 0x040fe20007f5e0ff */
[--C-:B------:R-:W-:Y:S01]  /*e6d0*/  IMAD.X R11, RZ, RZ, R21.reuse, P6 ;  /* 0x000000ffff0b7224 */ /* 0x100fe200030e0615 */
[----:B------:R-:W-:Y:S01]  /*e6e0*/  LOP3.LUT R171, R20, 0x380, RZ, 0xc0, !PT ;  /* 0x0000038014ab7812 */ /* 0x000fe200078ec0ff */
[--C-:B------:R-:W-:Y:S01]  /*e6f0*/  IMAD.X R5, RZ, RZ, R21.reuse, P3 ;  /* 0x000000ffff057224 */ /* 0x100fe200018e0615 */
[----:B------:R-:W-:Y:S01]  /*e700*/  LOP3.LUT R10, R119, 0x380, RZ, 0xc0, !PT ;  /* 0x00000380770a7812 */ /* 0x000fe200078ec0ff */
[----:B------:R-:W-:Y:S01]  /*e710*/  IMAD.X R153, RZ, RZ, R21, P2 ;  /* 0x000000ffff997224 */ /* 0x000fe200010e0615 */
[----:B------:R-:W-:Y:S01]  /*e720*/  LOP3.LUT R4, R7, 0x380, RZ, 0xc0, !PT ;  /* 0x0000038007047812 */ /* 0x000fe200078ec0ff */
[----:B------:R-:W-:Y:S01]  /*e730*/  ULDC.64 UR8, c[0x0][0xae8] ;  /* 0x0002ba0000087ab9 */ /* 0x000fe20000000a00 */
[----:B------:R-:W-:-:S02]  /*e740*/  SHF.R.U64 R171, R171, 0x3, RZ ;  /* 0x00000003abab7819 */ /* 0x000fc400000012ff */
[----:B------:R-:W-:Y:S02]  /*e750*/  IADD3 R12, P2, R20, 0x4000, RZ ;  /* 0x00004000140c7810 */ /* 0x000fe40007f5e0ff */
[----:B------:R-:W-:Y:S02]  /*e760*/  SHF.R.U64 R10, R10, 0x3, RZ ;  /* 0x000000030a0a7819 */ /* 0x000fe400000012ff */
[----:B------:R-:W-:Y:S01]  /*e770*/  SHF.R.U64 R4, R4, 0x3, RZ ;  /* 0x0000000304047819 */ /* 0x000fe200000012ff */
[----:B------:R-:W-:Y:S01]  /*e780*/  IMAD.X R13, RZ, RZ, R21, P2 ;  /* 0x000000ffff0d7224 */ /* 0x000fe200010e0615 */
[C---:B------:R-:W-:Y:S02]  /*e790*/  IADD3 R127, P4, R20.reuse, 0xc040, RZ ;  /* 0x0000c040147f7810 */ /* 0x040fe40007f9e0ff */
[C---:B------:R-:W-:Y:S02]  /*e7a0*/  IADD3 R123, P5, R20.reuse, 0xc020, RZ ;  /* 0x0000c020147b7810 */ /* 0x040fe40007fbe0ff */
[----:B------:R-:W-:-:S02]  /*e7b0*/  IADD3 R115, P0, R20, 0x8060, RZ ;  /* 0x0000806014737810 */ /* 0x000fc40007f1e0ff */
[C---:B------:R-:W-:Y:S01]  /*e7c0*/  IADD3 R31, P1, R20.reuse, 0x20, RZ ;  /* 0x00000020141f7810 */ /* 0x040fe20007f3e0ff */
[--C-:B------:R-:W-:Y:S01]  /*e7d0*/  IMAD.X R9, RZ, RZ, R21.reuse, P5 ;  /* 0x000000ffff097224 */ /* 0x100fe200028e0615 */
[----:B------:R-:W-:Y:S01]  /*e7e0*/  IADD3 R107, P3, R20, 0x8020, RZ ;  /* 0x00008020146b7810 */ /* 0x000fe20007f7e0ff */
[--C-:B------:R-:W-:Y:S01]  /*e7f0*/  IMAD.X R15, RZ, RZ, R21.reuse, P0 ;  /* 0x000000ffff0f7224 */ /* 0x100fe200000e0615 */
[----:B------:R-:W-:Y:S01]  /*e800*/  LOP3.LUT R170, R171, R20, RZ, 0x3c, !PT ;  /* 0x00000014abaa7212 */ /* 0x000fe200078e3cff */
[--C-:B------:R-:W-:Y:S01]  /*e810*/  IMAD.MOV.U32 R171, RZ, RZ, R21.reuse ;  /* 0x000000ffffab7224 */ /* 0x100fe200078e0015 */
[----:B------:R-:W-:Y:S01]  /*e820*/  LOP3.LUT R10, R10, R119, RZ, 0x3c, !PT ;  /* 0x000000770a0a7212 */ /* 0x000fe200078e3cff */
[--C-:B------:R-:W-:Y:S01]  /*e830*/  IMAD.X R151, RZ, RZ, R21.reuse, P1 ;  /* 0x000000ffff977224 */ /* 0x100fe200008e0615 */
[----:B------:R-:W-:Y:S01]  /*e840*/  LOP3.LUT R4, R4, R7, RZ, 0x3c, !PT ;  /* 0x0000000704047212 */ /* 0x000fe200078e3cff */
[--C-:B------:R-:W-:Y:S01]  /*e850*/  IMAD.X R7, RZ, RZ, R21.reuse, P4 ;  /* 0x000000ffff077224 */ /* 0x100fe200020e0615 */
[----:B------:R-:W-:Y:S01]  /*e860*/  IADD3 R119, P2, R168, 0x7000, RZ ;  /* 0x00007000a8777810 */ /* 0x000fe20007f5e0ff */
        /* <DEDUP_REMOVED lines=11> */
[----:B------:R-:W-:Y:S01]  /*e920*/  MOV R171, R170 ;  /* 0x000000aa00ab7202 */ /* 0x000fe20000000f00 */
[--C-:B------:R-:W-:Y:S01]  /*e930*/  IMAD.X R165, RZ, RZ, R21.reuse, P1 ;  /* 0x000000ffffa57224 */ /* 0x100fe200008e0615 */
[----:B------:R-:W-:Y:S01]  /*e940*/  LOP3.LUT R118, R119, 0x380, RZ, 0xc0, !PT ;  /* 0x0000038077767812 */ /* 0x000fe200078ec0ff */
[----:B------:R-:W0:Y:S01]  /*e950*/  LDC R170, c[0x0][0xbe8] ;  /* 0x0002fa00ffaa7b82 */ /* 0x000e220000000800 */
[----:B------:R-:W-:Y:S01]  /*e960*/  IMAD.X R167, RZ, RZ, R21, P3 ;  /* 0x000000ffffa77224 */ /* 0x000fe200018e0615 */
[----:B------:R-:W-:-:S06]  /*e970*/  LOP3.LUT R21, R102, 0x380, RZ, 0xc0, !PT ;  /* 0x0000038066157812 */ /* 0x000fcc00078ec0ff */
[----:B------:R-:W-:Y:S01]  /*e980*/  BAR.SYNC.DEFER_BLOCKING 0x1, 0x100 ;  /* 0x0044000000007b1d */ /* 0x000fe20000010000 */
[----:B------:R-:W-:Y:S02]  /*e990*/  SHF.R.U64 R118, R118, 0x3, RZ ;  /* 0x0000000376767819 */ /* 0x000fe400000012ff */
[----:B------:R-:W-:Y:S02]  /*e9a0*/  LOP3.LUT R20, R31, 0x380, RZ, 0xc0, !PT ;  /* 0x000003801f147812 */ /* 0x000fe400078ec0ff */
[----:B------:R-:W-:Y:S02]  /*e9b0*/  SHF.R.U64 R21, R21, 0x3, RZ ;  /* 0x0000000315157819 */ /* 0x000fe400000012ff */
[----:B------:R-:W-:Y:S01]  /*e9c0*/  LOP3.LUT R118, R118, R119, RZ, 0x3c, !PT ;  /* 0x0000007776767212 */ /* 0x000fe200078e3cff */
[----:B------:R-:W-:Y:S01]  /*e9d0*/  IMAD.X R119, RZ, RZ, R169, P2 ;  /* 0x000000ffff777224 */ /* 0x000fe200010e06a9 */
[----:B------:R-:W-:Y:S02]  /*e9e0*/  IADD3 R147, P2, R168, 0xe000, RZ ;  /* 0x0000e000a8937810 */ /* 0x000fe40007f5e0ff */
[----:B------:R-:W-:-:S02]  /*e9f0*/  SHF.R.U64 R20, R20, 0x3, RZ ;  /* 0x0000000314147819 */ /* 0x000fc400000012ff */
[----:B------:R-:W-:Y:S02]  /*ea00*/  LOP3.LUT R156, R21, R102, RZ, 0x3c, !PT ;  /* 0x00000066159c7212 */ /* 0x000fe400078e3cff */
[----:B------:R-:W-:Y:S02]  /*ea10*/  LOP3.LUT R21, R22, 0x380, RZ, 0xc0, !PT ;  /* 0x0000038016157812 */ /* 0x000fe400078ec0ff */
[----:B------:R-:W-:Y:S02]  /*ea20*/  LOP3.LUT R146, R147, 0x380, RZ, 0xc0, !PT ;  /* 0x0000038093927812 */ /* 0x000fe400078ec0ff */
[----:B------:R-:W-:Y:S02]  /*ea30*/  LOP3.LUT R150, R20, R31, RZ, 0x3c, !PT ;  /* 0x0000001f14967212 */ /* 0x000fe400078e3cff */
[----:B------:R-:W-:Y:S02]  /*ea40*/  LOP3.LUT R20, R99, 0x380, RZ, 0xc0, !PT ;  /* 0x0000038063147812 */ /* 0x000fe400078ec0ff */
[----:B------:R-:W-:Y:S01]  /*ea50*/  SHF.R.U64 R21, R21, 0x3, RZ ;  /* 0x0000000315157819 */ /* 0x000fe200000012ff */
[----:B------:R1:W-:Y:S01]  /*ea60*/  STSM.16.M88.4 [R171], R24 ;  /* 0x00000018ab007844 */ /* 0x0003e20000000200 */
[----:B------:R-:W-:-:S02]  /*ea70*/  SHF.R.U64 R146, R146, 0x3, RZ ;  /* 0x0000000392927819 */ /* 0x000fc400000012ff */
[----:B------:R-:W-:Y:S02]  /*ea80*/  SHF.R.U64 R20, R20, 0x3, RZ ;  /* 0x0000000314147819 */ /* 0x000fe400000012ff */
[----:B------:R-:W-:Y:S02]  /*ea90*/  LOP3.LUT R164, R21, R22, RZ, 0x3c, !PT ;  /* 0x0000001615a47212 */ /* 0x000fe400078e3cff */
[----:B------:R-:W-:Y:S02]  /*eaa0*/  IADD3 R21, P3, R168, 0x1000, RZ ;  /* 0x00001000a8157810 */ /* 0x000fe40007f7e0ff */
[----:B------:R-:W-:Y:S01]  /*eab0*/  LOP3.LUT R146, R146, R147, RZ, 0x3c, !PT ;  /* 0x0000009392927212 */ /* 0x000fe200078e3cff */
[----:B------:R-:W-:Y:S01]  /*eac0*/  IMAD.X R147, RZ, RZ, R169, P2 ;  /* 0x000000ffff937224 */ /* 0x000fe200010e06a9 */
[----:B0-----:R-:W-:Y:S02]  /*ead0*/  ISETP.NE.AND P2, PT, R170, 0x1, PT ;  /* 0x00000001aa00780c */ /* 0x001fe40003f45270 */
[----:B------:R-:W-:-:S02]  /*eae0*/  LOP3.LUT R160, R20, R99, RZ, 0x3c, !PT ;  /* 0x0000006314a07212 */ /* 0x000fc400078e3cff */
[----:B------:R-:W-:Y:S02]  /*eaf0*/  LOP3.LUT R20, R21, 0x380, RZ, 0xc0, !PT ;  /* 0x0000038015147812 */ /* 0x000fe400078ec0ff */
[----:B------:R-:W-:Y:S02]  /*eb00*/  LOP3.LUT R8, R123, 0x380, RZ, 0xc0, !PT ;  /* 0x000003807b087812 */ /* 0x000fe400078ec0ff */
[----:B------:R-:W-:Y:S02]  /*eb10*/  LOP3.LUT R14, R115, 0x380, RZ, 0xc0, !PT ;  /* 0x00000380730e7812 */ /* 0x000fe400078ec0ff */
[----:B------:R-:W-:Y:S02]  /*eb20*/  LOP3.LUT R110, R111, 0x380, RZ, 0xc0, !PT ;  /* 0x000003806f6e7812 */ /* 0x000fe400078ec0ff */
[----:B------:R-:W-:Y:S01]  /*eb30*/  LOP3.LUT R106, R107, 0x380, RZ, 0xc0, !PT ;  /* 0x000003806b6a7812 */ /* 0x000fe200078ec0ff */
[----:B-1----:R-:W0:Y:S01]  /*eb40*/  @P2 LDC R24, c[0x0][0xbec] ;  /* 0x0002fb00ff182b82 */ /* 0x002e220000000800 */
[----:B------:R-:W-:-:S02]  /*eb50*/  LOP3.LUT R102, R103, 0x380, RZ, 0xc0, !PT ;  /* 0x0000038067667812 */ /* 0x000fc400078ec0ff */
[----:B------:R-:W-:Y:S02]  /*eb60*/  SHF.R.U64 R20, R20, 0x3, RZ ;  /* 0x0000000314147819 */ /* 0x000fe400000012ff */
[----:B------:R-:W-:Y:S02]  /*eb70*/  SHF.R.U64 R8, R8, 0x3, RZ ;  /* 0x0000000308087819 */ /* 0x000fe400000012ff */
[----:B------:R-:W-:Y:S01]  /*eb80*/  SHF.R.U64 R14, R14, 0x3, RZ ;  /* 0x000000030e0e7819 */ /* 0x000fe200000012ff */
[----:B------:R-:W1:Y:S01]  /*eb90*/  @P2 LDC R27, c[0x0][0xbf0] ;  /* 0x0002fc00ff1b2b82 */ /* 0x000e620000000800 */
[----:B------:R-:W-:Y:S02]  /*eba0*/  SHF.R.U64 R110, R110, 0x3, RZ ;  /* 0x000000036e6e7819 */ /* 0x000fe400000012ff */
[----:B------:R-:W-:Y:S02]  /*ebb0*/  SHF.R.U64 R106, R106, 0x3, RZ ;  /* 0x000000036a6a7819 */ /* 0x000fe400000012ff */
[----:B------:R-:W-:-:S02]  /*ebc0*/  LOP3.LUT R31, R98, 0x380, RZ, 0xc0, !PT ;  /* 0x00000380621f7812 */ /* 0x000fc400078ec0ff */
[----:B------:R-:W-:Y:S02]  /*ebd0*/  SHF.R.U64 R102, R102, 0x3, RZ ;  /* 0x0000000366667819 */ /* 0x000fe400000012ff */
[----:B------:R-:W-:Y:S01]  /*ebe0*/  LOP3.LUT R20, R20, R21, RZ, 0x3c, !PT ;  /* 0x0000001514147212 */ /* 0x000fe200078e3cff */
[----:B------:R-:W-:Y:S01]  /*ebf0*/  IMAD.X R21, RZ, RZ, R169, P3 ;  /* 0x000000ffff157224 */ /* 0x000fe200018e06a9 */
[----:B------:R-:W-:Y:S02]  /*ec00*/  LOP3.LUT R8, R8, R123, RZ, 0x3c, !PT ;  /* 0x0000007b08087212 */ /* 0x000fe400078e3cff */
[----:B------:R-:W-:Y:S02]  /*ec10*/  LOP3.LUT R14, R14, R115, RZ, 0x3c, !PT ;  /* 0x000000730e0e7212 */ /* 0x000fe400078e3cff */
[----:B------:R-:W-:Y:S01]  /*ec20*/  LOP3.LUT R152, R110, R111, RZ, 0x3c, !PT ;  /* 0x0000006f6e987212 */ /* 0x000fe200078e3cff */
[----:B0-----:R-:W-:Y:S01]  /*ec30*/  @P2 IMAD.HI.U32 R24, R37, R24, RZ ;  /* 0x0000001825182227 */ /* 0x001fe200078e00ff */
[----:B------:R-:W-:-:S02]  /*ec40*/  LOP3.LUT R154, R106, R107, RZ, 0x3c, !PT ;  /* 0x0000006b6a9a7212 */ /* 0x000fc400078e3cff */
[----:B------:R-:W-:Y:S02]  /*ec50*/  SHF.R.U64 R31, R31, 0x3, RZ ;  /* 0x000000031f1f7819 */ /* 0x000fe400000012ff */
[----:B------:R-:W-:Y:S02]  /*ec60*/  LOP3.LUT R158, R102, R103, RZ, 0x3c, !PT ;  /* 0x00000067669e7212 */ /* 0x000fe400078e3cff */
[C---:B------:R-:W-:Y:S02]  /*ec70*/  IADD3 R123, P3, R168.reuse, 0x8000, RZ ;  /* 0x00008000a87b7810 */ /* 0x040fe40007f7e0ff */
[C---:B------:R-:W-:Y:S02]  /*ec80*/  IADD3 R99, P4, R168.reuse, 0x2000, RZ ;  /* 0x00002000a8637810 */ /* 0x040fe40007f9e0ff */
[C---:B------:R-:W-:Y:S02]  /*ec90*/  IADD3 R103, P5, R168.reuse, 0x3000, RZ ;  /* 0x00003000a8677810 */ /* 0x040fe40007fbe0ff */
[----:B------:R-:W-:-:S02]  /*eca0*/  IADD3 R107, P6, R168, 0x4000, RZ ;  /* 0x00004000a86b7810 */ /* 0x000fc40007fde0ff */
[C---:B------:R-:W-:Y:S02]  /*ecb0*/  IADD3 R111, P0, R168.reuse, 0x5000, RZ ;  /* 0x00005000a86f7810 */ /* 0x040fe40007f1e0ff */
[----:B------:R-:W-:Y:S02]  /*ecc0*/  IADD3 R115, P1, R168, 0x6000, RZ ;  /* 0x00006000a8737810 */ /* 0x000fe40007f3e0ff */
[----:B------:R-:W-:Y:S02]  /*ecd0*/  LOP3.LUT R162, R31, R98, RZ, 0x3c, !PT ;  /* 0x000000621fa27212 */ /* 0x000fe400078e3cff */
[----:B------:R-:W-:Y:S02]  /*ece0*/  LOP3.LUT R122, R123, 0x380, RZ, 0xc0, !PT ;  /* 0x000003807b7a7812 */ /* 0x000fe400078ec0ff */
[----:B------:R-:W-:Y:S02]  /*ecf0*/  LOP3.LUT R22, R19, 0x380, RZ, 0xc0, !PT ;  /* 0x0000038013167812 */ /* 0x000fe400078ec0ff */
[----:B------:R-:W-:-:S02]  /*ed00*/  LOP3.LUT R98, R99, 0x380, RZ, 0xc0, !PT ;  /* 0x0000038063627812 */ /* 0x000fc400078ec0ff */
[----:B------:R-:W-:Y:S02]  /*ed10*/  LOP3.LUT R102, R103, 0x380, RZ, 0xc0, !PT ;  /* 0x0000038067667812 */ /* 0x000fe400078ec0ff */
[----:B------:R-:W-:Y:S02]  /*ed20*/  LOP3.LUT R106, R107, 0x380, RZ, 0xc0, !PT ;  /* 0x000003806b6a7812 */ /* 0x000fe400078ec0ff */
[----:B------:R-:W-:Y:S02]  /*ed30*/  LOP3.LUT R110, R111, 0x380, RZ, 0xc0, !PT ;  /* 0x000003806f6e7812 */ /* 0x000fe400078ec0ff */
[----:B------:R-:W-:Y:S02]  /*ed40*/  LOP3.LUT R114, R115, 0x380, RZ, 0xc0, !PT ;  /* 0x0000038073727812 */ /* 0x000fe400078ec0ff */
[----:B------:R-:W-:Y:S02]  /*ed50*/  LOP3.LUT R6, R127, 0x380, RZ, 0xc0, !PT ;  /* 0x000003807f067812 */ /* 0x000fe400078ec0ff */
[----:B------:R-:W-:-:S02]  /*ed60*/  SHF.R.U64 R122, R122, 0x3, RZ ;  /* 0x000000037a7a7819 */ /* 0x000fc400000012ff */
[----:B------:R-:W-:Y:S02]  /*ed70*/  SHF.R.U64 R22, R22, 0x3, RZ ;  /* 0x0000000316167819 */ /* 0x000fe400000012ff */
[----:B------:R-:W-:Y:S02]  /*ed80*/  SHF.R.U64 R98, R98, 0x3, RZ ;  /* 0x0000000362627819 */ /* 0x000fe400000012ff */
[----:B------:R-:W-:Y:S02]  /*ed90*/  SHF.R.U64 R102, R102, 0x3, RZ ;  /* 0x0000000366667819 */ /* 0x000fe400000012ff */
[----:B------:R-:W-:Y:S02]  /*eda0*/  SHF.R.U64 R106, R106, 0x3, RZ ;  /* 0x000000036a6a7819 */ /* 0x000fe400000012ff */
[----:B------:R-:W-:Y:S02]  /*edb0*/  SHF.R.U64 R110, R110, 0x3, RZ ;  /* 0x000000036e6e7819 */ /* 0x000fe400000012ff */
[----:B------:R-:W-:-:S02]  /*edc0*/  SHF.R.U64 R114, R114, 0x3, RZ ;  /* 0x0000000372727819 */ /* 0x000fc400000012ff */
[----:B------:R-:W-:Y:S02]  /*edd0*/  SHF.R.U64 R6, R6, 0x3, RZ ;  /* 0x0000000306067819 */ /* 0x000fe400000012ff */
[----:B------:R-:W-:Y:S01]  /*ede0*/  LOP3.LUT R122, R122, R123, RZ, 0x3c, !PT ;  /* 0x0000007b7a7a7212 */ /* 0x000fe200078e3cff */
[--C-:B------:R-:W-:Y:S01]  /*edf0*/  IMAD.X R123, RZ, RZ, R169.reuse, P3 ;  /* 0x000000ffff7b7224 */ /* 0x100fe200018e06a9 */
[----:B------:R-:W-:Y:S02]  /*ee00*/  LOP3.LUT R166, R22, R19, RZ, 0x3c, !PT ;  /* 0x0000001316a67212 */ /* 0x000fe400078e3cff */
        /* <DEDUP_REMOVED lines=10> */
[----:B------:R-:W-:-:S02]  /*eeb0*/  LOP3.LUT R6, R6, R127, RZ, 0x3c, !PT ;  /* 0x0000007f06067212 */ /* 0x000fc400078e3cff */
[C---:B------:R-:W-:Y:S02]  /*eec0*/  IADD3 R22, P3, R168.reuse, 0xf000, RZ ;  /* 0x0000f000a8167810 */ /* 0x040fe40007f7e0ff */
[C---:B------:R-:W-:Y:S02]  /*eed0*/  IADD3 R127, P4, R168.reuse, 0x9000, RZ ;  /* 0x00009000a87f7810 */ /* 0x040fe40007f9e0ff */
[C---:B------:R-:W-:Y:S02]  /*eee0*/  IADD3 R131, P5, R168.reuse, 0xa000, RZ ;  /* 0x0000a000a8837810 */ /* 0x040fe40007fbe0ff */
[C---:B------:R-:W-:Y:S02]  /*eef0*/  IADD3 R135, P6, R168.reuse, 0xb000, RZ ;  /* 0x0000b000a8877810 */ /* 0x040fe40007fde0ff */
[C---:B------:R-:W-:Y:S02]  /*ef00*/  IADD3 R139, P0, R168.reuse, 0xc000, RZ ;  /* 0x0000c000a88b7810 */ /* 0x040fe40007f1e0ff */
[----:B------:R-:W-:-:S02]  /*ef10*/  IADD3 R143, P1, R168, 0xd000, RZ ;  /* 0x0000d000a88f7810 */ /* 0x000fc40007f3e0ff */
[----:B------:R-:W-:Y:S02]  /*ef20*/  LOP3.LUT R31, R12, 0x380, RZ, 0xc0, !PT ;  /* 0x000003800c1f7812 */ /* 0x000fe400078ec0ff */
[----:B------:R-:W-:Y:S02]  /*ef30*/  LOP3.LUT R17, R22, 0x380, RZ, 0xc0, !PT ;  /* 0x0000038016117812 */ /* 0x000fe400078ec0ff */
[----:B------:R-:W-:Y:S02]  /*ef40*/  LOP3.LUT R126, R127, 0x380, RZ, 0xc0, !PT ;  /* 0x000003807f7e7812 */ /* 0x000fe400078ec0ff */
[----:B------:R-:W-:Y:S02]  /*ef50*/  LOP3.LUT R130, R131, 0x380, RZ, 0xc0, !PT ;  /* 0x0000038083827812 */ /* 0x000fe400078ec0ff */
[----:B------:R-:W-:Y:S02]  /*ef60*/  LOP3.LUT R134, R135, 0x380, RZ, 0xc0, !PT ;  /* 0x0000038087867812 */ /* 0x000fe400078ec0ff */
[----:B------:R-:W-:-:S02]  /*ef70*/  LOP3.LUT R138, R139, 0x380, RZ, 0xc0, !PT ;  /* 0x000003808b8a7812 */ /* 0x000fc400078ec0ff */
[----:B------:R-:W-:Y:S02]  /*ef80*/  LOP3.LUT R142, R143, 0x380, RZ, 0xc0, !PT ;  /* 0x000003808f8e7812 */ /* 0x000fe400078ec0ff */
[----:B------:R-:W-:Y:S02]  /*ef90*/  LOP3.LUT R29, R168, 0x380, RZ, 0xc0, !PT ;  /* 0x00000380a81d7812 */ /* 0x000fe400078ec0ff */
[----:B------:R-:W-:Y:S02]  /*efa0*/  SHF.R.U64 R31, R31, 0x3, RZ ;  /* 0x000000031f1f7819 */ /* 0x000fe400000012ff */
[----:B------:R-:W-:Y:S02]  /*efb0*/  SHF.R.U64 R17, R17, 0x3, RZ ;  /* 0x0000000311117819 */ /* 0x000fe400000012ff */
[----:B------:R-:W-:Y:S02]  /*efc0*/  SHF.R.U64 R126, R126, 0x3, RZ ;  /* 0x000000037e7e7819 */ /* 0x000fe400000012ff */
[----:B------:R-:W-:-:S02]  /*efd0*/  SHF.R.U64 R130, R130, 0x3, RZ ;  /* 0x0000000382827819 */ /* 0x000fc400000012ff */
[----:B------:R-:W-:Y:S02]  /*efe0*/  SHF.R.U64 R134, R134, 0x3, RZ ;  /* 0x0000000386867819 */ /* 0x000fe400000012ff */
[----:B------:R-:W-:Y:S02]  /*eff0*/  SHF.R.U64 R138, R138, 0x3, RZ ;  /* 0x000000038a8a7819 */ /* 0x000fe400000012ff */
[----:B------:R-:W-:Y:S02]  /*f000*/  SHF.R.U64 R142, R142, 0x3, RZ ;  /* 0x000000038e8e7819 */ /* 0x000fe400000012ff */
[----:B------:R-:W-:Y:S02]  /*f010*/  SHF.R.U64 R29, R29, 0x3, RZ ;  /* 0x000000031d1d7819 */ /* 0x000fe400000012ff */
[----:B------:R-:W-:Y:S02]  /*f020*/  MOV R150, R150 ;  /* 0x0000009600967202 */ /* 0x000fe40000000f00 */
[----:B------:R-:W-:Y:S01]  /*f030*/  LOP3.LUT R12, R31, R12, RZ, 0x3c, !PT ;  /* 0x0000000c1f0c7212 */ /* 0x000fe200078e3cff */
[--C-:B------:R-:W-:Y:S01]  /*f040*/  IMAD.X R31, RZ, RZ, R169.reuse, P3 ;  /* 0x000000ffff1f7224 */ /* 0x100fe200018e06a9 */
[----:B------:R-:W-:Y:S01]  /*f050*/  LOP3.LUT R30, R17, R22, RZ, 0x3c, !PT ;  /* 0x00000016111e7212 */ /* 0x000fe200078e3cff */
[----:B------:R0:W-:Y:S01]  /*f060*/  STSM.16.M88.4 [R150], R32 ;  /* 0x0000002096007844 */ /* 0x0001e20000000200 */
        /* <DEDUP_REMOVED lines=13> */
[----:B------:R-:W-:Y:S01]  /*f140*/  MOV R17, R6 ;  /* 0x0000000600117202 */ /* 0x000fe20000000f00 */
[----:B0-----:R-:W-:Y:S01]  /*f150*/  IMAD.MOV.U32 R32, RZ, RZ, R37 ;  /* 0x000000ffff207224 */ /* 0x001fe200078e0025 */
[----:B------:R-:W-:Y:S02]  /*f160*/  MOV R22, R8 ;  /* 0x0000000800167202 */ /* 0x000fe40000000f00 */
[----:B------:R-:W-:Y:S02]  /*f170*/  MOV R168, R10 ;  /* 0x0000000a00a87202 */ /* 0x000fe40000000f00 */
[----:B------:R-:W-:Y:S02]  /*f180*/  MOV R160, R160 ;  /* 0x000000a000a07202 */ /* 0x000fe40000000f00 */
[----:B------:R-:W-:Y:S02]  /*f190*/  F2FP.BF16.F32.PACK_AB R4, R41, R178 ;  /* 0x000000b22904723e */ /* 0x000fe400000010ff */
[----:B------:R-:W-:-:S02]  /*f1a0*/  F2FP.BF16.F32.PACK_AB R5, R43, R42 ;  /* 0x0000002a2b05723e */ /* 0x000fc400000010ff */
[----:B------:R-:W-:Y:S02]  /*f1b0*/  F2FP.BF16.F32.PACK_AB R6, R45, R179 ;  /* 0x000000b32d06723e */ /* 0x000fe400000010ff */
[----:B------:R-:W-:Y:S02]  /*f1c0*/  F2FP.BF16.F32.PACK_AB R7, R47, R46 ;  /* 0x0000002e2f07723e */ /* 0x000fe400000010ff */
[----:B------:R-:W-:Y:S02]  /*f1d0*/  MOV R169, R14 ;  /* 0x0000000e00a97202 */ /* 0x000fe40000000f00 */
[----:B------:R-:W-:Y:S01]  /*f1e0*/  MOV R166, R166 ;  /* 0x000000a600a67202 */ /* 0x000fe20000000f00 */
[----:B------:R0:W-:Y:S01]  /*f1f0*/  STSM.16.M88.4 [R160], R4 ;  /* 0x00000004a0007844 */ /* 0x0001e20000000200 */
[----:B------:R-:W-:Y:S02]  /*f200*/  F2FP.BF16.F32.PACK_AB R8, R49, R180 ;  /* 0x000000b43108723e */ /* 0x000fe400000010ff */
[----:B------:R-:W-:-:S02]  /*f210*/  F2FP.BF16.F32.PACK_AB R9, R51, R50 ;  /* 0x000000323309723e */ /* 0x000fc400000010ff */
[----:B------:R-:W-:Y:S02]  /*f220*/  F2FP.BF16.F32.PACK_AB R10, R53, R181 ;  /* 0x000000b5350a723e */ /* 0x000fe400000010ff */
[----:B------:R-:W-:Y:S02]  /*f230*/  F2FP.BF16.F32.PACK_AB R11, R55, R54 ;  /* 0x00000036370b723e */ /* 0x000fe400000010ff */
[----:B------:R-:W-:Y:S02]  /*f240*/  MOV R25, R12 ;  /* 0x0000000c00197202 */ /* 0x000fe40000000f00 */
[----:B------:R-:W-:Y:S01]  /*f250*/  F2FP.BF16.F32.PACK_AB R12, R57, R182 ;  /* 0x000000b6390c723e */ /* 0x000fe200000010ff */
[----:B------:R2:W-:Y:S01]  /*f260*/  STSM.16.M88.4 [R166], R8 ;  /* 0x00000008a6007844 */ /* 0x0005e20000000200 */
[----:B------:R-:W-:Y:S02]  /*f270*/  F2FP.BF16.F32.PACK_AB R13, R59, R58 ;  /* 0x0000003a3b0d723e */ /* 0x000fe400000010ff */
[----:B------:R-:W-:-:S02]  /*f280*/  F2FP.BF16.F32.PACK_AB R14, R61, R183 ;  /* 0x000000b73d0e723e */ /* 0x000fc400000010ff */
[----:B------:R-:W-:Y:S02]  /*f290*/  F2FP.BF16.F32.PACK_AB R15, R63, R62 ;  /* 0x0000003e3f0f723e */ /* 0x000fe400000010ff */
[----:B-1----:R-:W-:Y:S02]  /*f2a0*/  @P2 SHF.R.U32.HI R32, RZ, R27, R24 ;  /* 0x0000001bff202219 */ /* 0x002fe40000011618 */
[----:B------:R-:W-:Y:S01]  /*f2b0*/  MOV R164, R164 ;  /* 0x000000a400a47202 */ /* 0x000fe20000000f00 */
[----:B------:R1:W-:Y:S01]  /*f2c0*/  STSM.16.M88.4 [R25], R12 ;  /* 0x0000000c19007844 */ /* 0x0003e20000000200 */
[----:B0-----:R-:W-:Y:S01]  /*f2d0*/  F2FP.BF16.F32.PACK_AB R4, R65, R184 ;  /* 0x000000b84104723e */ /* 0x001fe200000010ff */
[----:B------:R-:W-:Y:S01]  /*f2e0*/  IMAD.MOV R33, RZ, RZ, -R32 ;  /* 0x000000ffff217224 */ /* 0x000fe200078e0a20 */
[----:B------:R-:W-:Y:S02]  /*f2f0*/  F2FP.BF16.F32.PACK_AB R5, R67, R66 ;  /* 0x000000424305723e */ /* 0x000fe400000010ff */
[----:B------:R-:W-:Y:S01]  /*f300*/  F2FP.BF16.F32.PACK_AB R6, R69, R185 ;  /* 0x000000b94506723e */ /* 0x000fe200000010ff */
[----:B------:R-:W-:Y:S01]  /*f310*/  IMAD R33, R170, R33, R37 ;  /* 0x00000021aa217224 */ /* 0x000fe200078e0225 */
[----:B------:R-:W-:-:S02]  /*f320*/  F2FP.BF16.F32.PACK_AB R7, R71, R70 ;  /* 0x000000464707723e */ /* 0x000fc400000010ff */
[----:B------:R-:W-:Y:S02]  /*f330*/  MOV R162, R162 ;  /* 0x000000a200a27202 */ /* 0x000fe40000000f00 */
[----:B--2---:R-:W-:Y:S01]  /*f340*/  F2FP.BF16.F32.PACK_AB R8, R73, R186 ;  /* 0x000000ba4908723e */ /* 0x004fe200000010ff */
[----:B------:R0:W-:Y:S01]  /*f350*/  STSM.16.M88.4 [R164], R4 ;  /* 0x00000004a4007844 */ /* 0x0001e20000000200 */
[----:B------:R-:W-:Y:S02]  /*f360*/  F2FP.BF16.F32.PACK_AB R9, R75, R74 ;  /* 0x0000004a4b09723e */ /* 0x000fe400000010ff */
[----:B------:R-:W-:Y:S02]  /*f370*/  F2FP.BF16.F32.PACK_AB R10, R77, R187 ;  /* 0x000000bb4d0a723e */ /* 0x000fe400000010ff */
[----:B------:R-:W-:Y:S02]  /*f380*/  F2FP.BF16.F32.PACK_AB R11, R79, R78 ;  /* 0x0000004e4f0b723e */ /* 0x000fe400000010ff */
[----:B------:R-:W-:-:S02]  /*f390*/  MOV R158, R158 ;  /* 0x0000009e009e7202 */ /* 0x000fc40000000f00 */
[----:B-1----:R-:W-:Y:S01]  /*f3a0*/  F2FP.BF16.F32.PACK_AB R12, R81, R188 ;  /* 0x000000bc510c723e */ /* 0x002fe200000010ff */
[----:B------:R1:W-:Y:S01]  /*f3b0*/  STSM.16.M88.4 [R162], R8 ;  /* 0x00000008a2007844 */ /* 0x0003e20000000200 */
[----:B------:R-:W-:Y:S02]  /*f3c0*/  F2FP.BF16.F32.PACK_AB R13, R83, R82 ;  /* 0x00000052530d723e */ /* 0x000fe400000010ff */
[----:B------:R-:W-:Y:S02]  /*f3d0*/  F2FP.BF16.F32.PACK_AB R14, R85, R189 ;  /* 0x000000bd550e723e */ /* 0x000fe400000010ff */
[----:B------:R-:W-:Y:S02]  /*f3e0*/  F2FP.BF16.F32.PACK_AB R15, R87, R86 ;  /* 0x00000056570f723e */ /* 0x000fe400000010ff */
[----:B0-----:R-:W-:Y:S02]  /*f3f0*/  F2FP.BF16.F32.PACK_AB R5, R36, R3 ;  /* 0x000000032405723e */ /* 0x001fe400000010ff */
[----:B------:R-:W-:Y:S01]  /*f400*/  SHF.R.S32.HI R3, RZ, 0x1f, R33 ;  /* 0x0000001fff037819 */ /* 0x000fe20000011421 */
[----:B------:R0:W-:Y:S01]  /*f410*/  STSM.16.M88.4 [R158], R12 ;  /* 0x0000000c9e007844 */ /* 0x0001e20000000200 */
[----:B------:R-:W-:-:S02]  /*f420*/  MOV R156, R156 ;  /* 0x0000009c009c7202 */ /* 0x000fc40000000f00 */
[----:B------:R-:W-:Y:S02]  /*f430*/  F2FP.BF16.F32.PACK_AB R24, R89, R190 ;  /* 0x000000be5918723e */ /* 0x000fe400000010ff */
[----:B------:R-:W-:Y:S01]  /*f440*/  F2FP.BF16.F32.PACK_AB R25, R91, R90 ;  /* 0x0000005a5b19723e */ /* 0x000fe200000010ff */
[----:B-1----:R-:W-:Y:S01]  /*f450*/  IMAD.U32 R9, RZ, RZ, UR5 ;  /* 0x00000005ff097e24 */ /* 0x002fe2000f8e00ff */
[----:B------:R-:W-:Y:S01]  /*f460*/  SHF.R.S32.HI R8, RZ, 0x1f, R32 ;  /* 0x0000001fff087819 */ /* 0x000fe20000011420 */
[----:B------:R-:W-:Y:S01]  /*f470*/  ULDC UR5, c[0x0][0xa88] ;  /* 0x0002a20000057ab9 */ /* 0x000fe20000000800 */
[----:B------:R-:W-:Y:S02]  /*f480*/  F2FP.BF16.F32.PACK_AB R26, R93, R191 ;  /* 0x000000bf5d1a723e */ /* 0x000fe400000010ff */
[----:B------:R-:W-:Y:S02]  /*f490*/  F2FP.BF16.F32.PACK_AB R27, R95, R94 ;  /* 0x0000005e5f1b723e */ /* 0x000fe400000010ff */
[----:B------:R-:W-:-:S02]  /*f4a0*/  MOV R154, R154 ;  /* 0x0000009a009a7202 */ /* 0x000fc40000000f00 */
[----:B------:R-:W-:Y:S01]  /*f4b0*/  F2FP.BF16.F32.PACK_AB R4, R97, R192 ;  /* 0x000000c06104723e */ /* 0x000fe200000010ff */
[----:B------:R1:W-:Y:S01]  /*f4c0*/  STSM.16.M88.4 [R156], R24 ;  /* 0x000000189c007844 */ /* 0x0003e20000000200 */
[----:B0-----:R-:W-:Y:S01]  /*f4d0*/  IADD3 R12, P0, R32, UR6, RZ ;  /* 0x00000006200c7c10 */ /* 0x001fe2000ff1e0ff */
[----:B------:R-:W-:Y:S01]  /*f4e0*/  VIADD R14, R223, UR13 ;  /* 0x0000000ddf0e7c36 */ /* 0x000fe20008000000 */
[----:B------:R-:W-:Y:S02]  /*f4f0*/  F2FP.BF16.F32.PACK_AB R6, R101, R193 ;  /* 0x000000c16506723e */ /* 0x000fe400000010ff */
[----:B------:R-:W-:Y:S01]  /*f500*/  IADD3.X R13, R8, UR7, R9, P0, !PT ;  /* 0x00000007080d7c10 */ /* 0x000fe200087fe409 */
[----:B------:R-:W-:Y:S01]  /*f510*/  ULDC.64 UR6, c[0x0][0xb88] ;  /* 0x0002e20000067ab9 */ /* 0x000fe20000000a00 */
[----:B------:R-:W-:Y:S01]  /*f520*/  F2FP.BF16.F32.PACK_AB R7, R44, R40 ;  /* 0x000000282c07723e */ /* 0x000fe200000010ff */
[----:B------:R-:W-:Y:S01]  /*f530*/  IMAD R8, R3, UR6, RZ ;  /* 0x0000000603087c24 */ /* 0x000fe2000f8e02ff */
[----:B------:R-:W-:Y:S01]  /*f540*/  LOP3.LUT P0, RZ, R221, 0x3, RZ, 0xc0, !PT ;  /* 0x00000003ddff7812 */ /* 0x000fe2000780c0ff */
[C---:B------:R-:W-:Y:S01]  /*f550*/  IMAD.WIDE.U32 R12, R33.reuse, UR6, R12 ;  /* 0x00000006210c7c25 */ /* 0x040fe2000f8e000c */
[----:B------:R-:W-:Y:S01]  /*f560*/  MOV R152, R152 ;  /* 0x0000009800987202 */ /* 0x000fe20000000f00 */
[----:B------:R0:W-:Y:S01]  /*f570*/  STSM.16.M88.4 [R154], R4 ;  /* 0x000000049a007844 */ /* 0x0001e20000000200 */
[----:B------:R-:W-:Y:S01]  /*f580*/  F2FP.BF16.F32.PACK_AB R9, R52, R48 ;  /* 0x000000303409723e */ /* 0x000fe200000010ff */
[----:B------:R-:W-:Y:S01]  /*f590*/  IMAD R33, R33, UR7, R8 ;  /* 0x0000000721217c24 */ /* 0x000fe2000f8e0208 */
[----:B------:R-:W-:Y:S01]  /*f5a0*/  ULDC.64 UR6, c[0x0][0xb50] ;  /* 0x0002d40000067ab9 */ /* 0x000fe20000000a00 */
[----:B------:R-:W-:Y:S01]  /*f5b0*/  IMAD R3, R170, UR5, RZ ;  /* 0x00000005aa037c24 */ /* 0x000fe2000f8e02ff */
[----:B-1----:R-:W-:-:S02]  /*f5c0*/  LEA R26, P3, R12, UR6, 0x2 ;  /* 0x000000060c1a7c11 */ /* 0x002fc4000f8610ff */
[----:B------:R-:W-:Y:S02]  /*f5d0*/  F2FP.BF16.F32.PACK_AB R8, R105, R194 ;  /* 0x000000c26908723e */ /* 0x000fe400000010ff */
[----:B------:R-:W-:Y:S01]  /*f5e0*/  F2FP.BF16.F32.PACK_AB R10, R109, R195 ;  /* 0x000000c36d0a723e */ /* 0x000fe200000010ff */
[----:B------:R-:W-:Y:S01]  /*f5f0*/  SHFL.IDX PT, R40, R26, RZ, 0x1c1f ;  /* 0x001c1fff1a287589 */ /* 0x000fe200000e0000 */
[----:B------:R-:W-:Y:S02]  /*f600*/  F2FP.BF16.F32.PACK_AB R11, R60, R56 ;  /* 0x000000383c0b723e */ /* 0x000fe400000010ff */
[----:B------:R-:W-:Y:S01]  /*f610*/  ISETP.GE.OR P1, PT, R14, R3, P0 ;  /* 0x000000030e00720c */ /* 0x000fe20000726670 */
[----:B------:R-:W-:Y:S01]  /*f620*/  SHFL.IDX PT, R42, R26, 0x1, 0x1c1f ;  /* 0x003c1f001a2a7f89 */ /* 0x000fe200000e0000 */
[----:B------:R-:W-:Y:S01]  /*f630*/  F2FP.BF16.F32.PACK_AB R15, R108, R104 ;  /* 0x000000686c0f723e */ /* 0x000fe200000010ff */
[----:B0-----:R-:W-:Y:S01]  /*f640*/  IMAD.IADD R5, R13, 0x1, R33 ;  /* 0x000000010d057824 */ /* 0x001fe200078e0221 */
[----:B------:R-:W-:Y:S01]  /*f650*/  F2FP.BF16.F32.PACK_AB R6, R117, R197 ;  /* 0x000000c57506723e */ /* 0x000fe200000010ff */
[----:B------:R-:W-:Y:S01]  /*f660*/  VIADD R4, R14, 0x8 ;  /* 0x000000080e047836 */ /* 0x000fe20000000000 */
[----:B------:R0:W-:Y:S01]  /*f670*/  STSM.16.M88.4 [R152], R8 ;  /* 0x0000000898007844 */ /* 0x0001e20000000200 */
[----:B------:R-:W-:-:S02]  /*f680*/  F2FP.BF16.F32.PACK_AB R7, R76, R72 ;  /* 0x000000484c07723e */ /* 0x000fc400000010ff */
[----:B------:R-:W-:Y:S02]  /*f690*/  LEA.HI.X R27, R12, UR7, R5, 0x2, P3 ;  /* 0x000000070c1b7c11 */ /* 0x000fe400098f1405 */
[----:B------:R-:W-:Y:S02]  /*f6a0*/  ISETP.GE.OR P0, PT, R4, R3, P0 ;  /* 0x000000030400720c */ /* 0x000fe40000706670 */
[----:B------:R-:W-:Y:S01]  /*f6b0*/  F2FP.BF16.F32.PACK_AB R4, R113, R196 ;  /* 0x000000c47104723e */ /* 0x000fe200000010ff */
[----:B------:R-:W1:Y:S01]  /*f6c0*/  SHFL.IDX PT, R41, R27, RZ, 0x1c1f ;  /* 0x001c1fff1b297589 */ /* 0x000e6200000e0000 */
[----:B------:R-:W-:Y:S02]  /*f6d0*/  F2FP.BF16.F32.PACK_AB R5, R68, R64 ;  /* 0x000000404405723e */ /* 0x000fe400000010ff */
[----:B------:R-:W-:Y:S01]  /*f6e0*/  F2FP.BF16.F32.PACK_AB R12, R129, R128 ;  /* 0x00000080810c723e */ /* 0x000fe200000010ff */
[----:B------:R2:W3:Y:S01]  /*f6f0*/  SHFL.IDX PT, R43, R27, 0x1, 0x1c1f ;  /* 0x003c1f001b2b7f89 */ /* 0x0004e200000e0000 */
[----:B------:R-:W-:-:S02]  /*f700*/  F2FP.BF16.F32.PACK_AB R13, R100, R96 ;  /* 0x00000060640d723e */ /* 0x000fc400000010ff */
[----:B------:R-:W-:Y:S01]  /*f710*/  F2FP.BF16.F32.PACK_AB R14, R133, R132 ;  /* 0x00000084850e723e */ /* 0x000fe200000010ff */
[----:B------:R4:W-:Y:S01]  /*f720*/  STSM.16.M88.4 [R169], R4 ;  /* 0x00000004a9007844 */ /* 0x0009e20000000200 */
[----:B0-----:R-:W-:Y:S02]  /*f730*/  F2FP.BF16.F32.PACK_AB R8, R121, R198 ;  /* 0x000000c67908723e */ /* 0x001fe400000010ff */
[----:B------:R-:W-:Y:S02]  /*f740*/  F2FP.BF16.F32.PACK_AB R9, R84, R80 ;  /* 0x000000505409723e */ /* 0x000fe400000010ff */
[----:B------:R-:W-:Y:S02]  /*f750*/  F2FP.BF16.F32.PACK_AB R10, R125, R124 ;  /* 0x0000007c7d0a723e */ /* 0x000fe400000010ff */
[----:B------:R-:W-:Y:S02]  /*f760*/  F2FP.BF16.F32.PACK_AB R11, R92, R88 ;  /* 0x000000585c0b723e */ /* 0x000fe400000010ff */
[----:B------:R-:W-:-:S02]  /*f770*/  F2FP.BF16.F32.PACK_AB R24, R137, R136 ;  /* 0x000000888918723e */ /* 0x000fc400000010ff */
[----:B------:R-:W-:Y:S01]  /*f780*/  F2FP.BF16.F32.PACK_AB R25, R116, R112 ;  /* 0x000000707419723e */ /* 0x000fe200000010ff */
[----:B------:R0:W-:Y:S01]  /*f790*/  STSM.16.M88.4 [R168], R8 ;  /* 0x00000008a8007844 */ /* 0x0001e20000000200 */
[----:B------:R-:W-:Y:S02]  /*f7a0*/  F2FP.BF16.F32.PACK_AB R26, R141, R140 ;  /* 0x0000008c8d1a723e */ /* 0x000fe400000010ff */
[----:B--2---:R-:W-:Y:S01]  /*f7b0*/  F2FP.BF16.F32.PACK_AB R27, R172, R120 ;  /* 0x00000078ac1b723e */ /* 0x004fe200000010ff */
[----:B------:R-:W-:Y:S01]  /*f7c0*/  STSM.16.M88.4 [R22], R12 ;  /* 0x0000000c16007844 */ /* 0x000fe20000000200 */
[----:B------:R-:W-:Y:S01]  /*f7d0*/  F2FP.BF16.F32.PACK_AB R172, R145, R144 ;  /* 0x0000009091ac723e */ /* 0x000fe200000010ff */
[----:B----4-:R-:W2:Y:S02]  /*f7e0*/  @P2 LDC R5, c[0x0][0xbec] ;  /* 0x0002fb00ff052b82 */ /* 0x010ea40000000800 */
[----:B------:R-:W-:Y:S04]  /*f7f0*/  STSM.16.M88.4 [R17], R24 ;  /* 0x0000001811007844 */ /* 0x000fe80000000200 */
[----:B------:R-:W-:Y:S02]  /*f800*/  STSM.16.M88.4 [R19], R172 ;  /* 0x000000ac13007844 */ /* 0x000fe40000000200 */
[----:B------:R-:W-:Y:S08]  /*f810*/  BAR.SYNC.DEFER_BLOCKING 0x1, 0x100 ;  /* 0x0044000000007b1d */ /* 0x000ff00000010000 */
[----:B0-----:R-:W0:Y:S01]  /*f820*/  @P2 LDC R9, c[0x0][0xbf0] ;  /* 0x0002fc00ff092b82 */ /* 0x001e220000000800 */
[----:B------:R-:W-:-:S02]  /*f830*/  UIMAD UR5, UR10, UR8, URZ ;  /* 0x000000080a0572a4 */ /* 0x000fc4000f8e023f */
[----:B------:R-:W-:Y:S02]  /*f840*/  UIMAD.WIDE.U32 UR6, UR11, UR8, URZ ;  /* 0x000000080b0672a5 */ /* 0x000fe4000f8e003f */
[----:B------:R-:W-:-:S03]  /*f850*/  UIMAD UR5, UR11, UR9, UR5 ;  /* 0x000000090b0572a4 */ /* 0x000fc6000f8e0205 */
[----:B------:R-:W-:Y:S01]  /*f860*/  ULDC.64 UR10, c[0x0][0xaf0] ;  /* 0x0002bc00000a7ab9 */ /* 0x000fe20000000a00 */
[----:B-1----:R1:W-:Y:S04]  /*f870*/  @!P1 ST.E desc[UR16][R40.64], R0 ;  /* 0x0000000028009985 */ /* 0x0023e8000c101910 */
[----:B---3--:R3:W-:Y:S01]  /*f880*/  @!P0 ST.E desc[UR16][R42.64], R2 ;  /* 0x000000022a008985 */ /* 0x0087e2000c101910 */
[----:B------:R-:W-:Y:S02]  /*f890*/  UIMAD UR8, UR12, UR10, URZ ;  /* 0x0000000a0c0872a4 */ /* 0x000fe4000f8e023f */
[----:B------:R-:W-:Y:S01]  /*f8a0*/  UIADD3 UR7, UR7, UR5, URZ ;  /* 0x0000000507077290 */ /* 0x000fe2000fffe03f */
[----:B------:R4:W5:Y:S01]  /*f8b0*/  LD.E.128 R32, desc[UR16][R28.64] ;  /* 0x000000101c207980 */ /* 0x000962000c101d00 */
[----:B-1----:R-:W-:-:S03]  /*f8c0*/  IMAD R0, R216, 0x20, R219 ;  /* 0x00000020d8007824 */ /* 0x002fc600078e02db */
[----:B------:R4:W5:Y:S01]  /*f8d0*/  LD.E.128 R36, desc[UR16][R20.64] ;  /* 0x0000001014247980 */ /* 0x000962000c101d00 */
[----:B---3--:R-:W-:Y:S01]  /*f8e0*/  VIADD R2, R0, UR13 ;  /* 0x0000000d00027c36 */ /* 0x008fe20008000000 */
[----:B------:R-:W-:Y:S02]  /*f8f0*/  UIMAD UR5, UR14, UR11, UR8 ;  /* 0x0000000b0e0572a4 */ /* 0x000fe4000f8e0208 */
[----:B------:R-:W5:Y:S01]  /*f900*/  LD.E.128 R96, desc[UR16][R98.64] ;  /* 0x0000001062607980 */ /* 0x000f62000c101d00 */
[----:B--2---:R-:W-:Y:S01]  /*f910*/  @P2 IMAD.HI.U32 R0, R2, R5, RZ ;  /* 0x0000000502002227 */ /* 0x004fe200078e00ff */
[----:B------:R-:W-:Y:S02]  /*f920*/  UIMAD.WIDE.U32 UR6, UR14, UR10, UR6 ;  /* 0x0000000a0e0672a5 */ /* 0x000fe4000f8e0006 */
[----:B------:R-:W5:Y:S01]  /*f930*/  LD.E.128 R100, desc[UR16][R102.64] ;  /* 0x0000001066647980 */ /* 0x000f62000c101d00 */
[----:B------:R-:W-:Y:S01]  /*f940*/  ULDC.64 UR8, c[0x0][0xae0] ;  /* 0x0002b80000087ab9 */ /* 0x000fe20000000a00 */
[----:B------:R-:W-:Y:S01]  /*f950*/  IMAD.MOV.U32 R7, RZ, RZ, R2 ;  /* 0x000000ffff077224 */ /* 0x000fe200078e0002 */
[----:B0-----:R-:W-:Y:S01]  /*f960*/  @P2 SHF.R.U32.HI R7, RZ, R9, R0 ;  /* 0x00000009ff072219 */ /* 0x001fe20000011600 */
[----:B------:R-:W-:Y:S01]  /*f970*/  UIADD3 UR5, UR7, UR5, URZ ;  /* 0x0000000507057290 */ /* 0x000fe2000fffe03f */
[----:B------:R-:W5:Y:S02]  /*f980*/  LD.E.128 R104, desc[UR16][R106.64] ;  /* 0x000000106a687980 */ /* 0x000f64000c101d00 */
[--C-:B------:R-:W-:Y:S01]  /*f990*/  SHF.R.S32.HI R0, RZ, 0x1f, R7.reuse ;  /* 0x0000001fff007819 */ /* 0x100fe20000011407 */
[----:B------:R-:W-:Y:S01]  /*f9a0*/  IMAD.MOV R9, RZ, RZ, -R7 ;  /* 0x000000ffff097224 */ /* 0x000fe200078e0a07 */
[----:B------:R-:W5:Y:S01]  /*f9b0*/  LD.E.128 R108, desc[UR16][R110.64] ;  /* 0x000000106e6c7980 */ /* 0x000f62000c101d00 */
[----:B------:R-:W-:-:S02]  /*f9c0*/  IMAD.U32 R5, RZ, RZ, UR7 ;  /* 0x00000007ff057e24 */ /* 0x000fc4000f8e00ff */
        /* <DEDUP_REMOVED lines=39> */
[----:B0-----:R4:W0:Y:S01]  /*fc40*/  SHFL.IDX PT, R10, R2, RZ, 0x181f ;  /* 0x00181fff020a7589 */ /* 0x00182200000e0000 */
[----:B------:R-:W-:-:S02]  /*fc50*/  PRMT R199, RZ, 0x654, R199 ;  /* 0x00000654ffc77816 */ /* 0x000fc400000000c7 */
[----:B------:R-:W-:Y:S02]  /*fc60*/  ISETP.GE.AND P0, PT, R0, R3, PT ;  /* 0x000000030000720c */ /* 0x000fe40003f06270 */
[----:B------:R4:W1:Y:S01]  /*fc70*/  SHFL.IDX PT, R0, R12, RZ, 0x181f ;  /* 0x00181fff0c007589 */ /* 0x00086200000e0000 */
        /* <DEDUP_REMOVED lines=20> */
.L_x_2414:
[----:B------:R-:W-:Y:S05]  /*fdc0*/  BSYNC B1 ;  /* 0x0000000000017941 */ /* 0x000fea0003800000 */
.L_x_2413:
[----:B-1----:R1:W3:Y:S01]  /*fdd0*/  SHFL.IDX PT, R0, R12, 0x1, 0x181f ;  /* 0x00381f000c007f89 */ /* 0x0022e200000e0000 */
[----:B------:R-:W-:Y:S03]  /*fde0*/  BSSY B1, `(.L_x_2415) ;  /* 0x0000015000017945 */ /* 0x000fe60003800000 */
[----:B0-2---:R1:W0:Y:S01]  /*fdf0*/  SHFL.IDX PT, R10, R2, 0x1, 0x181f ;  /* 0x00381f00020a7f89 */ /* 0x00522200000e0000 */
        /* <DEDUP_REMOVED lines=8> */
[----:B------:R-:W-:Y:S02]  /*fe80*/  @!P3 LEA R6, P5, R214, R10, 0x1 ;  /* 0x0000000ad606b211 */ /* 0x000fe400078a08ff */
[----:B---3--:R-:W-:Y:S02]  /*fe90*/  @!P4 LEA.HI.X R5, R18, R0, R229, 0x1, P6 ;  /* 0x000000001205c211 */ /* 0x008fe400030f0ce5 */
[----:B------:R-:W-:Y:S02]  /*fea0*/  @!P2 LEA R8, P6, R213, R10, 0x1 ;  /* 0x0000000ad508a211 */ /* 0x000fe400078c08ff */
[----:B------:R-:W-:Y:S01]  /*feb0*/  @!P3 LEA.HI.X R7, R214, R0, R228, 0x1, P5 ;  /* 0x00000000d607b211 */ /* 0x000fe200028f0ce4 */
[----:B-----5:R2:W-:Y:S01]  /*fec0*/  @!P4 ST.E.128 desc[UR6][R4.64], R36 ;  /* 0x000000240400c985 */ /* 0x0205e2000c101d06 */
[----:B------:R-:W-:-:S02]  /*fed0*/  @!P1 LEA R10, P5, R215, R10, 0x1 ;  /* 0x0000000ad70a9211 */ /* 0x000fc400078a08ff */
[-C--:B------:R-:W-:Y:S01]  /*fee0*/  @!P2 LEA.HI.X R9, R213, R0.reuse, R227, 0x1, P6 ;  /* 0x00000000d509a211 */ /* 0x080fe200030f0ce3 */
[----:B------:R2:W-:Y:S01]  /*fef0*/  @!P3 ST.E.128 desc[UR6][R6.64], R108 ;  /* 0x0000006c0600b985 */ /* 0x0005e2000c101d06 */
[----:B------:R-:W-:-:S03]  /*ff00*/  @!P1 LEA.HI.X R11, R215, R0, R226, 0x1, P5 ;  /* 0x00000000d70b9211 */ /* 0x000fc600028f0ce2 */
[----:B------:R2:W-:Y:S04]  /*ff10*/  @!P2 ST.E.128 desc[UR6][R8.64], R124 ;  /* 0x0000007c0800a985 */ /* 0x0005e8000c101d06 */
[----:B------:R2:W-:Y:S02]  /*ff20*/  @!P1 ST.E.128 desc[UR6][R10.64], R140 ;  /* 0x0000008c0a009985 */ /* 0x0005e4000c101d06 */
.L_x_2416:
[----:B------:R-:W-:Y:S05]  /*ff30*/  BSYNC B1 ;  /* 0x0000000000017941 */ /* 0x000fea0003800000 */
.L_x_2415:
[----:B---3--:R3:W1:Y:S01]  /*ff40*/  SHFL.IDX PT, R0, R12, 0x2, 0x181f ;  /* 0x00581f000c007f89 */ /* 0x00866200000e0000 */
        /* <DEDUP_REMOVED lines=12> */
[----:B-1----:R-:W-:Y:S02]  /*10010*/  @!P3 LEA.HI.X R5, R18, R0, R229, 0x1, P6 ;  /* 0x000000001205b211 */ /* 0x002fe400030f0ce5 */
[----:B------:R-:W-:Y:S02]  /*10020*/  @!P0 LEA R10, P6, R215, R10, 0x1 ;  /* 0x0000000ad70a8211 */ /* 0x000fe400078c08ff */
[-C--:B------:R-:W-:Y:S01]  /*10030*/  @!P2 LEA.HI.X R7, R214, R0.reuse, R228, 0x1, P5 ;  /* 0x00000000d607a211 */ /* 0x080fe200028f0ce4 */
[----:B-----5:R2:W-:Y:S01]  /*10040*/  @!P3 ST.E.128 desc[UR6][R4.64], R96 ;  /* 0x000000600400b985 */ /* 0x0205e2000c101d06 */
[----:B------:R-:W-:-:S02]  /*10050*/  @!P1 LEA.HI.X R9, R213, R0, R227, 0x1, P4 ;  /* 0x00000000d5099211 */ /* 0x000fc400020f0ce3 */
[----:B------:R-:W-:Y:S01]  /*10060*/  @!P0 LEA.HI.X R11, R215, R0, R226, 0x1, P6 ;  /* 0x00000000d70b8211 */ /* 0x000fe200030f0ce2 */
[----:B------:R2:W-:Y:S04]  /*10070*/  @!P2 ST.E.128 desc[UR6][R6.64], R112 ;  /* 0x000000700600a985 */ /* 0x0005e8000c101d06 */
[----:B------:R2:W-:Y:S04]  /*10080*/  @!P1 ST.E.128 desc[UR6][R8.64], R128 ;  /* 0x0000008008009985 */ /* 0x0005e8000c101d06 */
[----:B------:R2:W-:Y:S02]  /*10090*/  @!P0 ST.E.128 desc[UR6][R10.64], R144 ;  /* 0x000000900a008985 */ /* 0x0005e4000c101d06 */
.L_x_2418:
[----:B------:R-:W-:Y:S05]  /*100a0*/  BSYNC B1 ;  /* 0x0000000000017941 */ /* 0x000fea0003800000 */
.L_x_2417:
[----:B-1----:R-:W-:Y:S01]  /*100b0*/  VIADD R0, R14, 0x60 ;  /* 0x000000600e007836 */ /* 0x002fe20000000000 */
[----:B---34-:R-:W3:Y:S04]  /*100c0*/  SHFL.IDX PT, R12, R12, 0x3, 0x181f ;  /* 0x00781f000c0c7f89 */ /* 0x018ee800000e0000 */
[----:B------:R-:W-:Y:S01]  /*100d0*/  ISETP.GE.AND P0, PT, R0, R3, PT ;  /* 0x000000030000720c */ /* 0x000fe20003f06270 */
[----:B--2---:R4:W1:-:S12]  /*100e0*/  SHFL.IDX PT, R8, R2, 0x3, 0x181f ;  /* 0x00781f0002087f89 */ /* 0x00485800000e0000 */
[----:B----4-:R-:W-:Y:S05]  /*100f0*/  @P0 BRA `(.L_x_2419) ;  /* 0x0000000c005c0947 */ /* 0x010fea0003800000 */
[----:B------:R-:W-:Y:S01]  /*10100*/  ULDC UR5, c[0x0][0xac8] ;  /* 0x0002b20000057ab9 */ /* 0x000fe20000000800 */
[----:B------:R-:W-:Y:S01]  /*10110*/  ULDC.64 UR6, c[0x0][0x208] ;  /* 0x0000820000067ab9 */ /* 0x000fe20000000a00 */
[----:B------:R-:W-:Y:S02]  /*10120*/  ISETP.GE.AND P3, PT, R18, UR5, PT ;  /* 0x0000000512007c0c */ /* 0x000fe4000bf66270 */
[----:B------:R-:W-:Y:S02]  /*10130*/  ISETP.GE.AND P4, PT, R214, UR5, PT ;  /* 0x00000005d6007c0c */ /* 0x000fe4000bf86270 */
[----:B------:R-:W-:-:S09]  /*10140*/  ISETP.GE.AND P5, PT, R213, UR5, PT ;  /* 0x00000005d5007c0c */ /* 0x000fd2000bfa6270 */
[-C--:B-1----:R-:W-:Y:S02]  /*10150*/  @!P3 LEA R2, P0, R18, R8.reuse, 0x1 ;  /* 0x000000081202b211 */ /* 0x082fe400078008ff */
[----:B------:R-:W-:Y:S02]  /*10160*/  @!P4 LEA R4, P1, R214, R8, 0x1 ;  /* 0x00000008d604c211 */ /* 0x000fe400078208ff */
[----:B---3--:R-:W-:Y:S02]  /*10170*/  @!P3 LEA.HI.X R3, R18, R12, R229, 0x1, P0 ;  /* 0x0000000c1203b211 */ /* 0x008fe400000f0ce5 */
[----:B------:R-:W-:Y:S02]  /*10180*/  ISETP.GE.AND P0, PT, R215, UR5, PT ;  /* 0x00000005d7007c0c */ /* 0x000fe4000bf06270 */
[----:B------:R-:W-:Y:S01]  /*10190*/  @!P5 LEA R6, P2, R213, R8, 0x1 ;  /* 0x00000008d506d211 */ /* 0x000fe200078408ff */
[----:B-----5:R4:W-:Y:S01]  /*101a0*/  @!P3 ST.E.128 desc[UR6][R2.64], R100 ;  /* 0x000000640200b985 */ /* 0x0209e2000c101d06 */
        /* <DEDUP_REMOVED lines=10> */
.L_x_2412:
        /* <DEDUP_REMOVED lines=14> */
[----:B------:R-:W-:-:S13]  /*10330*/  R2UR UR5, R22 ;  /* 0x00000000160572ca */ /* 0x000fda00000e0000 */
        /* <DEDUP_REMOVED lines=41> */
.L_x_2421:
[----:B------:R-:W-:Y:S05]  /*105d0*/  BSYNC B1 ;  /* 0x0000000000017941 */ /* 0x000fea0003800000 */
.L_x_2420:
[----:B------:R-:W-:Y:S01]  /*105e0*/  R2UR UR12, R22 ;  /* 0x00000000160c72ca */ /* 0x000fe200000e0000 */
[----:B------:R-:W-:Y:S01]  /*105f0*/  ULDC.64 UR10, c[0x0][0xae8] ;  /* 0x0002ba00000a7ab9 */ /* 0x000fe20000000a00 */
[----:B------:R-:W-:Y:S01]  /*10600*/  R2UR UR14, R217 ;  /* 0x00000000d90e72ca */ /* 0x000fe200000e0000 */
[----:B------:R-:W-:Y:S01]  /*10610*/  UIMAD UR5, UR8, UR10, URZ ;  /* 0x0000000a080572a4 */ /* 0x000fe2000f8e023f */
[----:B------:R-:W-:Y:S01]  /*10620*/  R2UR UR13, R218 ;  /* 0x00000000da0d72ca */ /* 0x000fe200000e0000 */
[----:B------:R-:W-:Y:S08]  /*10630*/  BSSY B1, `(.L_x_2422) ;  /* 0x000003e000017945 */ /* 0x000ff00003800000 */
[----:B------:R-:W-:-:S02]  /*10640*/  VIADD R6, R6, UR12 ;  /* 0x0000000c06067c36 */ /* 0x000fc40008000000 */
[----:B------:R-:W-:Y:S02]  /*10650*/  UIMAD.WIDE.U32 UR6, UR14, UR10, URZ ;  /* 0x0000000a0e0672a5 */ /* 0x000fe4000f8e003f */
[----:B------:R-:W-:Y:S01]  /*10660*/  UIMAD UR5, UR14, UR11, UR5 ;  /* 0x0000000b0e0572a4 */ /* 0x000fe2000f8e0205 */
[----:B0-----:R-:W-:Y:S02]  /*10670*/  @P1 IMAD.HI.U32 R0, R6, R9, RZ ;  /* 0x0000000906001227 */ /* 0x001fe400078e00ff */
[----:B------:R-:W-:Y:S01]  /*10680*/  ULDC.64 UR10, c[0x0][0xaf0] ;  /* 0x0002bc00000a7ab9 */ /* 0x000fe20000000a00 */
[----:B------:R-:W-:Y:S01]  /*10690*/  UIADD3 UR7, UR7, UR5, URZ ;  /* 0x0000000507077290 */ /* 0x000fe2000fffe03f */
[----:B--2---:R-:W-:Y:S01]  /*106a0*/  IMAD.MOV.U32 R5, RZ, RZ, R6 ;  /* 0x000000ffff057224 */ /* 0x004fe200078e0006 */
[----:B------:R-:W-:Y:S01]  /*106b0*/  UIMAD UR5, UR9, UR10, URZ ;  /* 0x0000000a090572a4 */ /* 0x000fe2000f8e023f */
[----:B-1----:R-:W-:Y:S01]  /*106c0*/  @P1 SHF.R.U32.HI R5, RZ, R11, R0 ;  /* 0x0000000bff051219 */ /* 0x002fe20000011600 */
[----:B------:R-:W-:-:S02]  /*106d0*/  UIMAD.WIDE.U32 UR6, UR13, UR10, UR6 ;  /* 0x0000000a0d0672a5 */ /* 0x000fc4000f8e0006 */
[----:B------:R-:W-:Y:S01]  /*106e0*/  UIMAD UR5, UR13, UR11, UR5 ;  /* 0x0000000b0d0572a4 */ /* 0x000fe2000f8e0205 */
[--C-:B------:R-:W-:Y:S01]  /*106f0*/  SHF.R.S32.HI R0, RZ, 0x1f, R5.reuse ;  /* 0x0000001fff007819 */ /* 0x100fe20000011405 */
[----:B------:R-:W-:Y:S01]  /*10700*/  IMAD.MOV R7, RZ, RZ, -R5 ;  /* 0x000000ffff077224 */ /* 0x000fe200078e0a05 */
[----:B------:R-:W-:Y:S01]  /*10710*/  ULDC.64 UR8, c[0x0][0xae0] ;  /* 0x0002b80000087ab9 */ /* 0x000fe20000000a00 */
[----:B------:R-:W-:Y:S02]  /*10720*/  UIADD3 UR5, UR7, UR5, URZ ;  /* 0x0000000507057290 */ /* 0x000fe4000fffe03f */
[----:B------:R-:W-:Y:S02]  /*10730*/  IMAD.U32 R3, RZ, RZ, UR7 ;  /* 0x00000007ff037e24 */ /* 0x000fe4000f8e00ff */
[----:B------:R-:W-:Y:S02]  /*10740*/  IMAD R0, R0, UR8, RZ ;  /* 0x0000000800007c24 */ /* 0x000fe4000f8e02ff */
[----:B------:R-:W-:-:S02]  /*10750*/  IMAD R7, R8, R7, R6 ;  /* 0x0000000708077224 */ /* 0x000fc400078e0206 */
        /* <DEDUP_REMOVED lines=9> */
[----:B------:R-:W-:Y:S02]  /*107f0*/  VIADD R6, R219, UR12 ;  /* 0x0000000cdb067c36 */ /* 0x000fe40008000000 */
        /* <DEDUP_REMOVED lines=33> */
.L_x_2423:
[----:B------:R-:W-:Y:S05]  /*10a10*/  BSYNC B1 ;  /* 0x0000000000017941 */ /* 0x000fea0003800000 */
.L_x_2422:
        /* <DEDUP_REMOVED lines=22> */
.L_x_2425:
[----:B------:R-:W-:Y:S05]  /*10b80*/  BSYNC B1 ;  /* 0x0000000000017941 */ /* 0x000fea0003800000 */
.L_x_2424:
        /* <DEDUP_REMOVED lines=22> */
.L_x_2427:
[----:B------:R-:W-:Y:S05]  /*10cf0*/  BSYNC B1 ;  /* 0x0000000000017941 */ /* 0x000fea0003800000 */
.L_x_2426:
        /* <DEDUP_REMOVED lines=23> */
.L_x_2419:
[----:B------:R-:W-:Y:S05]  /*10e70*/  BSYNC B0 ;  /* 0x0000000000007941 */ /* 0x000fea0003800000 */
.L_x_2411:
[----:B------:R-:W-:Y:S02]  /*10e80*/  ULDC UR5, c[0x0][0xc38] ;  /* 0x00030e0000057ab9 */ /* 0x000fe40000000800 */
[----:B------:R-:W-:-:S06]  /*10e90*/  UISETP.GE.AND UP0, UPT, UR4, UR5, UPT ;  /* 0x000000050400728c */ /* 0x000fcc000bf06270 */
[----:B------:R-:W-:-:S13]  /*10ea0*/  PLOP3.LUT P0, PT, PT, PT, UP0, 0x80, 0x0 ;  /* 0x000000000000781c */ /* 0x000fda0003f0f008 */
[----:B------:R-:W-:Y:S05]  /*10eb0*/  @!P0 BRA `(.L_x_2428) ;  /* 0xfffffefc00d08947 */ /* 0x000fea000383ffff */
[----:B------:R-:W-:Y:S05]  /*10ec0*/  EXIT ;  /* 0x000000000000794d */ /* 0x000fea0003800000 */
.L_x_2376:
[----:B------:R-:W-:-:S08]  /*10ed0*/  NOP ;  /* 0x0000000000007918 */ /* 0x000fd00000000000 */
[----:B0-----:R-:W0:-:S00]  /*10ee0*/  USETMAXREG.DEALLOC.CTAPOOL 0x18 ;  /* 0x00000018000079c8 */ /* 0x001e0000080e0500 */
[----:B0-----:R-:W-:-:S06]  /*10ef0*/  LOP3.LUT R0, R0, 0x3, RZ, 0xc0, !PT ;  /* 0x0000000300007812 */ /* 0x001fcc00078ec0ff */
[----:B------:R-:W0:Y:S01]  /*10f00*/  S2UR UR6, SR_CTAID.X ;  /* 0x00000000000679c3 */ /* 0x000e220000002500 */
[----:B------:R-:W-:Y:S01]  /*10f10*/  IMAD.MOV.U32 R18, RZ, RZ, RZ ;  /* 0x000000ffff127224 */ /* 0x000fe200078e00ff */
[----:B------:R-:W1:Y:S02]  /*10f20*/  SHFL.IDX PT, R0, R0, RZ, 0x1f ;  /* 0x00001fff00007589 */ /* 0x000e6400000e0000 */
[----:B-1----:R-:W-:-:S04]  /*10f30*/  ISETP.NE.AND P0, PT, R0, RZ, PT ;  /* 0x000000ff0000720c */ /* 0x002fc80003f05270 */
[----:B------:R-:W0:Y:S01]  /*10f40*/  LDC R0, c[0x0][0xc38] ;  /* 0x00030e00ff007b82 */ /* 0x000e220000000800 */
[----:B------:R-:W-:-:S05]  /*10f50*/  P2R R2, PR, RZ, 0x1 ;  /* 0x00000001ff027803 */ /* 0x000fca0000000000 */
[----:B------:R1:W-:Y:S03]  /*10f60*/  STL [R1+0x20], R2 ;  /* 0x0000200201007387 */ /* 0x0003e60000100800 */
[----:B------:R-:W-:Y:S06]  /*10f70*/  @P0 BAR.ARV 0x4, 0x180 ;  /* 0x0106000000000b1d */ /* 0x000fec0000002000 */
[----:B------:R1:W-:Y:S01]  /*10f80*/  STL [R1+0x1c], RZ ;  /* 0x00001cff01007387 */ /* 0x0003e20000100800 */
[----:B0-----:R-:W-:Y:S01]  /*10f90*/  ISETP.LE.AND P0, PT, R0, UR6, PT ;  /* 0x0000000600007c0c */ /* 0x001fe2000bf03270 */
[----:B------:R-:W-:-:S05]  /*10fa0*/  IMAD.MOV.U32 R0, RZ, RZ, 0x1 ;  /* 0x00000001ff007424 */ /* 0x000fca00078e00ff */
[----:B------:R1:W-:Y:S07]  /*10fb0*/  STL [R1+0x4], R0 ;  /* 0x0000040001007387 */ /* 0x0003ee0000100800 */
[----:B------:R-:W-:Y:S05]  /*10fc0*/  @P0 BRA `(.L_x_2429) ;  /* 0x0000005000500947 */ /* 0x000fea0003800000 */
[----:B------:R-:W0:Y:S01]  /*10fd0*/  S2R R6, SR_TID.X ;  /* 0x0000000000067919 */ /* 0x000e220000002100 */
[----:B------:R-:W2:Y:S01]  /*10fe0*/  S2UR UR5, SR_CgaCtaId ;  /* 0x00000000000579c3 */ /* 0x000ea20000008800 */
[----:B------:R-:W-:Y:S01]  /*10ff0*/  UMOV UR4, 0x400 ;  /* 0x0000040000047882 */ /* 0x000fe20000000000 */
[----:B------:R-:W-:Y:S01]  /*11000*/  IMAD.MOV.U32 R18, RZ, RZ, RZ ;  /* 0x000000ffff127224 */ /* 0x000fe200078e00ff */
[----:B------:R-:W-:Y:S01]  /*11010*/  ULDC UR43, c[0x0][0xc] ;  /* 0x00000300002b7ab9 */ /* 0x000fe20000000800 */
[----:B------:R-:W-:Y:S01]  /*11020*/  ULDC.64 UR38, c[0x0][0x198] ;  /* 0x0000660000267ab9 */ /* 0x000fe20000000a00 */
[----:B--2---:R-:W-:-:S06]  /*11030*/  ULEA UR4, UR5, UR4, 0x18 ;  /* 0x0000000405047291 */ /* 0x004fcc000f8ec03f */
[----:B------:R-:W-:Y:S01]  /*11040*/  IMAD.U32 R17, RZ, RZ, UR4 ;  /* 0x00000004ff117e24 */ /* 0x000fe2000f8e00ff */
[C---:B0-----:R-:W-:Y:S01]  /*11050*/  LOP3.LUT R5, R6.reuse, 0x7f, RZ, 0xc0, !PT ;  /* 0x0000007f06057812 */ /* 0x041fe200078ec0ff */
[----:B-1----:R-:W-:-:S05]  /*11060*/  IMAD.SHL.U32 R0, R6, 0x8, RZ ;  /* 0x0000000806007824 */ /* 0x002fca00078e00ff */
        /* <DEDUP_REMOVED lines=13> */
[----:B------:R1:W-:Y:S04]  /*11140*/  STL [R1+0x4], R2 ;  /* 0x0000040201007387 */ /* 0x0003e80000100800 */
[----:B------:R2:W-:Y:S01]  /*11150*/  STL [R1+0x1c], RZ ;  /* 0x00001cff01007387 */ /* 0x0005e20000100800 */
[----:B0-----:R-:W-:-:S02]  /*11160*/  LOP3.LUT R3, R0, 0x40, RZ, 0xfc, !PT ;  /* 0x0000004000037812 */ /* 0x001fc400078efcff */
[C---:B-1----:R-:W-:Y:S02]  /*11170*/  LOP3.LUT R2, R0.reuse, 0x80, RZ, 0xfc, !PT ;  /* 0x0000008000027812 */ /* 0x042fe400078efcff */
[----:B--2---:R-:W-:-:S07]  /*11180*/  LOP3.LUT R0, R0, 0xc0, RZ, 0xfc, !PT ;  /* 0x000000c000007812 */ /* 0x004fce00078efcff */
.L_x_2530:
        /* <DEDUP_REMOVED lines=14> */
[----:B01-3--:R-:W-:Y:S05]  /*11270*/  @!P0 BRA `(.L_x_2430) ;  /* 0x0000000000208947 */ /* 0x00bfea0003800000 */
        /* <DEDUP_REMOVED lines=8> */
.L_x_2430:
[----:B------:R-:W-:Y:S01]  /*11300*/  ULDC UR9, c[0x0][0xc54] ;  /* 0x0003150000097ab9 */ /* 0x000fe20000000800 */
[----:B------:R-:W-:Y:S01]  /*11310*/  UMOV UR5, UR8 ;  /* 0x0000000800057c82 */ /* 0x000fe20008000000 */
[----:B------:R-:W-:-:S11]  /*11320*/  UISETP.NE.AND UP0, UPT, UR9, 0x1, UPT ;  /* 0x000000010900788c */ /* 0x000fd6000bf05270 */
[----:B------:R-:W-:Y:S02]  /*11330*/  @UP0 ULDC.64 UR10, c[0x0][0xc58] ;  /* 0x00031600000a0ab9 */ /* 0x000fe40000000a00 */
[----:B------:R-:W-:-:S04]  /*11340*/  UIMAD.WIDE.U32 UR6, UR8, UR10, URZ ;  /* 0x0000000a080672a5 */ /* 0x000fc8000f8e003f */
[----:B------:R-:W-:-:S04]  /*11350*/  @UP0 USHF.R.U32.HI UR5, URZ, UR11, UR7 ;  /* 0x0000000b3f050299 */ /* 0x000fc80008011607 */
[----:B------:R-:W-:-:S12]  /*11360*/  UIMAD UR6, UR5, UR9, URZ ;  /* 0x00000009050672a4 */ /* 0x000fd8000f8e023f */
.L_x_2431:
[----:B------:R-:W-:Y:S01]  /*11370*/  ULOP3.LUT UR42, URZ, UR5, URZ, 0x33, !UPT ;  /* 0x000000053f2a7292 */ /* 0x000fe2000f8e333f */
[----:B------:R-:W-:Y:S01]  /*11380*/  BSSY B7, `(.L_x_2432) ;  /* 0x00004bb000077945 */ /* 0x000fe20003800000 */
[----:B------:R-:W-:Y:S01]  /*11390*/  ULDC UR7, c[0x0][0x448] ;  /* 0x0001120000077ab9 */ /* 0x000fe20000000800 */
[----:B------:R-:W-:Y:S01]  /*113a0*/  ULDC UR5, c[0x0][0xc3c] ;  /* 0x00030f0000057ab9 */ /* 0x000fe20000000800 */
[----:B------:R-:W-:Y:S02]  /*113b0*/  UISETP.NE.AND UP1, UPT, UR7, 0x1, UPT ;  /* 0x000000010700788c */ /* 0x000fe4000bf25270 */
[----:B------:R-:W-:Y:S01]  /*113c0*/  UIADD3 UR42, UR42, UR5, URZ ;  /* 0x000000052a2a7290 */ /* 0x000fe2000fffe03f */
[----:B------:R-:W-:Y:S01]  /*113d0*/  ULDC.64 UR10, c[0x0][0x418] ;  /* 0x00010600000a7ab9 */ /* 0x000fe20000000a00 */
[----:B------:R-:W-:Y:S02]  /*113e0*/  UIADD3 UR5, UR8, -UR6, URZ ;  /* 0x8000000608057290 */ /* 0x000fe4000fffe03f */
[----:B------:R-:W-:-:S02]  /*113f0*/  UISETP.NE.U32.AND UP0, UPT, UR10, URZ, UPT ;  /* 0x0000003f0a00728c */ /* 0x000fc4000bf05070 */
[----:B------:R-:W-:Y:S02]  /*11400*/  USHF.L.U32 UR8, UR42, 0x7, URZ ;  /* 0x000000072a087899 */ /* 0x000fe4000800063f */
[----:B------:R-:W-:Y:S01]  /*11410*/  UISETP.NE.AND.EX UP0, UPT, UR11, URZ, UPT, UP0 ;  /* 0x0000003f0b00728c */ /* 0x000fe2000bf05300 */
[----:B------:R-:W-:Y:S01]  /*11420*/  ULDC UR7, c[0x0][0x288] ;  /* 0x0000a20000077ab9 */ /* 0x000fe20000000800 */
[----:B------:R-:W-:Y:S01]  /*11430*/  UIADD3 UR8, UR8, 0x7f, URZ ;  /* 0x0000007f08087890 */ /* 0x000fe2000fffe03f */
[----:B------:R-:W-:Y:S01]  /*11440*/  ULDC UR6, c[0x0][0x424] ;  /* 0x0001090000067ab9 */ /* 0x000fe20000000800 */
[----:B------:R-:W-:Y:S02]  /*11450*/  UIADD3 UR13, -UR7, 0x50, URZ ;  /* 0x00000050070d7890 */ /* 0x000fe4000fffe13f */
[----:B------:R-:W-:Y:S01]  /*11460*/  USEL UR9, UR6, 0x1, UP0 ;  /* 0x0000000106097887 */ /* 0x000fe20008000000 */
[----:B------:R-:W-:Y:S01]  /*11470*/  @UP1 ULDC UR7, c[0x0][0x44c] ;  /* 0x0001130000071ab9 */ /* 0x000fe20000000800 */
[----:B------:R-:W-:Y:S01]  /*11480*/  ULDC UR12, c[0x0][0x2f0] ;  /* 0x0000bc00000c7ab9 */ /* 0x000fe20000000800 */
[----:B------:R-:W-:Y:S01]  /*11490*/  UIMAD.WIDE.U32 UR6, UR8, UR7, URZ ;  /* 0x00000007080672a5 */ /* 0x000fe2000f8e003f */
[----:B------:R-:W-:Y:S01]  /*114a0*/  @UP1 ULDC UR14, c[0x0][0x450] ;  /* 0x00011400000e1ab9 */ /* 0x000fe20000000800 */
[----:B------:R-:W-:-:S02]  /*114b0*/  UIMAD UR13, UR9, UR12, UR13 ;  /* 0x0000000c090d72a4 */ /* 0x000fc4000f8e020d */
[----:B------:R-:W-:Y:S02]  /*114c0*/  @UP1 USHF.R.U32.HI UR8, URZ, UR14, UR7 ;  /* 0x0000000e3f081299 */ /* 0x000fe40008011607 */
[----:B------:R-:W-:Y:S02]  /*114d0*/  UIMAD UR6, UR9, UR12, 0x4f ;  /* 0x0000004f090674a4 */ /* 0x000fe4000f8e020c */
[----:B------:R-:W-:Y:S02]  /*114e0*/  UIADD3 UR8, UR13, UR8, URZ ;  /* 0x000000080d087290 */ /* 0x000fe4000fffe03f */
[----:B------:R-:W-:Y:S02]  /*114f0*/  UIMAD.WIDE UR6, UR6, 0x66666667, URZ ;  /* 0x66666667060678a5 */ /* 0x000fe4000f8e023f */
[----:B------:R-:W-:Y:S02]  /*11500*/  UIMAD.WIDE UR8, UR8, 0x66666667, URZ ;  /* 0x66666667080878a5 */ /* 0x000fe4000f8e023f */
[----:B------:R-:W-:-:S02]  /*11510*/  USHF.R.U32.HI UR12, URZ, 0x1f, UR7 ;  /* 0x0000001f3f0c7899 */ /* 0x000fc40008011607 */
[----:B------:R-:W-:Y:S01]  /*11520*/  USHF.R.U32.HI UR6, URZ, 0x1f, UR9 ;  /* 0x0000001f3f067899 */ /* 0x000fe20008011609 */
[----:B------:R-:W-:Y:S01]  /*11530*/  ULDC UR11, c[0x0][0xc48] ;  /* 0x00031200000b7ab9 */ /* 0x000fe20000000800 */
[----:B------:R-:W-:Y:S02]  /*11540*/  ULEA.HI.SX32 UR12, UR7, UR12, 0x1b ;  /* 0x0000000c070c7291 */ /* 0x000fe4000f8fda3f */
[----:B------:R-:W-:Y:S02]  /*11550*/  ULEA.HI.SX32 UR6, UR9, UR6, 0x1b ;  /* 0x0000000609067291 */ /* 0x000fe4000f8fda3f */
[----:B------:R-:W-:Y:S02]  /*11560*/  UISETP.NE.AND UP0, UPT, UR11, 0x1, UPT ;  /* 0x000000010b00788c */ /* 0x000fe4000bf05270 */
[----:B------:R-:W-:Y:S01]  /*11570*/  UISETP.LT.AND UP1, UPT, UR12, UR6, UPT ;  /* 0x000000060c00728c */ /* 0x000fe2000bf21270 */
[----:B------:R-:W-:-:S03]  /*11580*/  ULDC UR10, c[0x0][0xc54] ;  /* 0x00031500000a7ab9 */ /* 0x000fc60000000800 */
[----:B------:R-:W-:Y:S02]  /*11590*/  USEL UR41, UR12, UR6, UP1 ;  /* 0x000000060c297287 */ /* 0x000fe40008800000 */
[----:B------:R-:W-:-:S03]  /*115a0*/  UIMAD UR10, UR4, UR10, UR5 ;  /* 0x0000000a040a72a4 */ /* 0x000fc6000f8e0205 */
[----:B------:R-:W-:Y:S01]  /*115b0*/  @UP0 ULDC UR4, c[0x0][0xc4c] ;  /* 0x0003130000040ab9 */ /* 0x000fe20000000800 */
[----:B------:R-:W-:Y:S01]  /*115c0*/  ISETP.LT.AND P0, PT, RZ, UR41, PT ;  /* 0x00000029ff007c0c */ /* 0x000fe2000bf01270 */
[----:B------:R-:W-:Y:S01]  /*115d0*/  UIMAD.WIDE.U32 UR4, UR10, UR4, URZ ;  /* 0x000000040a0472a5 */ /* 0x000fe2000f8e003f */
[----:B------:R-:W-:Y:S01]  /*115e0*/  @UP0 ULDC UR7, c[0x0][0xc50] ;  /* 0x0003140000070ab9 */ /* 0x000fe20000000800 */
[----:B------:R-:W-:Y:S02]  /*115f0*/  UMOV UR40, UR10 ;  /* 0x0000000a00287c82 */ /* 0x000fe40008000000 */
[----:B------:R-:W-:-:S04]  /*11600*/  @UP0 USHF.R.U32.HI UR40, URZ, UR7, UR5 ;  /* 0x000000073f280299 */ /* 0x000fc80008011605 */
[----:B------:R-:W-:-:S04]  /*11610*/  UIADD3 UR36, -UR40, URZ, URZ ;  /* 0x0000003f28247290 */ /* 0x000fc8000fffe13f */
[----:B------:R-:W-:Y:S01]  /*11620*/  UIMAD UR36, UR11, UR36, UR10 ;  /* 0x000000240b2472a4 */ /* 0x000fe2000f8e020a */
[----:B------:R-:W-:Y:S11]  /*11630*/  @P0 BRA `(.L_x_2433) ;  /* 0x00000000004c0947 */ /* 0x000ff60003800000 */
        /* <DEDUP_REMOVED lines=19> */
.L_x_2433:
        /* <DEDUP_REMOVED lines=20> */
.L_x_2436:
[----:B------:R-:W-:Y:S05]  /*118b0*/  BSYNC B6 ;  /* 0x0000000000067941 */ /* 0x000fea0003800000 */
.L_x_2435:
        /* <DEDUP_REMOVED lines=20> */
.L_x_2439:
        /* <DEDUP_REMOVED lines=15> */
.L_x_2438:
[----:B------:R-:W-:Y:S05]  /*11af0*/  BSYNC B6 ;  /* 0x0000000000067941 */ /* 0x000fea0003800000 */
.L_x_2437:
        /* <DEDUP_REMOVED lines=13> */
[----:B------:R-:W1:Y:S03]  /*11bd0*/  S2R R0, SR_TID.X ;  /* 0x0000000000007919 */ /* 0x000e660000002100 */
[----:B------:R-:W-:Y:S01]  /*11be0*/  VIADD R19, R19, 0xffffffff ;  /* 0xffffffff13137836 */ /* 0x000fe20000000000 */
[----:B0-----:R-:W0:Y:S02]  /*11bf0*/  LDC.64 R2, c[0x0][0x418] ;  /* 0x00010600ff027b82 */ /* 0x001e240000000a00 */
[----:B0-----:R-:W-:Y:S02]  /*11c00*/  ISETP.NE.U32.AND P0, PT, R2, RZ, PT ;  /* 0x000000ff0200720c */ /* 0x001fe40003f05070 */
[----:B-1----:R-:W-:-:S02]  /*11c10*/  SHF.R.U32.HI R0, RZ, 0x5, R0 ;  /* 0x00000005ff007819 */ /* 0x002fc40000011600 */
[----:B------:R-:W-:Y:S02]  /*11c20*/  ISETP.NE.AND.EX P1, PT, R3, RZ, PT, P0 ;  /* 0x000000ff0300720c */ /* 0x000fe40003f25300 */
[----:B------:R-:W-:Y:S02]  /*11c30*/  LOP3.LUT R0, R0, 0x3, RZ, 0xc0, !PT ;  /* 0x0000000300007812 */ /* 0x000fe400078ec0ff */
[----:B------:R-:W-:Y:S02]  /*11c40*/  P2R R4, PR, RZ, 0x2 ;  /* 0x00000002ff047803 */ /* 0x000fe40000000000 */
[----:B--2---:R-:W-:Y:S01]  /*11c50*/  SHF.R.S32.HI R8, RZ, 0x1f, R7 ;  /* 0x0000001fff087819 */ /* 0x004fe20000011407 */
[----:B------:R0:W-:Y:S01]  /*11c60*/  STL [R1], R7 ;  /* 0x0000000701007387 */ /* 0x0001e20000100800 */
[----:B------:R-:W-:-:S03]  /*11c70*/  SEL R16, R7, RZ, !P1 ;  /* 0x000000ff07107207 */ /* 0x000fc60004800000 */
[----:B------:R0:W-:Y:S04]  /*11c80*/  STL [R1+0x10], R4 ;  /* 0x0000100401007387 */ /* 0x0001e80000100800 */
[----:B------:R0:W-:Y:S01]  /*11c90*/  STL [R1+0x8], R8 ;  /* 0x0000080801007387 */ /* 0x0001e20000100800 */
[----:B------:R-:W-:Y:S05]  /*11ca0*/  BRA.DIV UR4, `(.L_x_2440) ;  /* 0x0000004a04b87947 */ /* 0x000fea000b800000 */
[----:B------:R1:W2:Y:S02]  /*11cb0*/  SHFL.IDX PT, R14, R0, RZ, 0x1f ;  /* 0x00001fff000e7589 */ /* 0x0002a400000e0000 */
.L_x_2545:
        /* <DEDUP_REMOVED lines=8> */
.L_x_2548:
[----:B------:R-:W-:Y:S05]  /*11d40*/  @!P6 BRA `(.L_x_2441) ;  /* 0x00000004002ce947 */ /* 0x000fea0003800000 */
[----:B------:R-:W-:Y:S01]  /*11d50*/  IMAD.MOV.U32 R16, RZ, RZ, R7 ;  /* 0x000000ffff107224 */ /* 0x000fe200078e0007 */
[----:B------:R-:W-:Y:S06]  /*11d60*/  @!P1 BRA `(.L_x_2443) ;  /* 0x0000000000489947 */ /* 0x000fec0003800000 */
[----:B------:R-:W2:Y:S01]  /*11d70*/  LDC R6, c[0x0][0x43c] ;  /* 0x00010f00ff067b82 */ /* 0x000ea20000000800 */
[----:B------:R-:W-:Y:S01]  /*11d80*/  ULDC.64 UR4, c[0x0][0x428] ;  /* 0x00010a0000047ab9 */ /* 0x000fe20000000a00 */
[----:B------:R-:W-:Y:S01]  /*11d90*/  ULDC.64 UR6, c[0x0][0x208] ;  /* 0x0000820000067ab9 */ /* 0x000fe20000000a00 */
[----:B--2---:R-:W-:-:S13]  /*11da0*/  ISETP.NE.AND P0, PT, R6, 0x1, PT ;  /* 0x000000010600780c */ /* 0x004fda0003f05270 */
[----:B0-----:R-:W1:Y:S02]  /*11db0*/  @P0 LDC.64 R4, c[0x0][0x440] ;  /* 0x00011000ff040b82 */ /* 0x001e640000000a00 */
[----:B-1----:R-:W-:-:S04]  /*11dc0*/  @P0 IMAD.HI.U32 R0, R19, R4, RZ ;  /* 0x0000000413000227 */ /* 0x002fc800078e00ff */
[----:B------:R-:W-:Y:S01]  /*11dd0*/  IMAD.MOV.U32 R4, RZ, RZ, R19 ;  /* 0x000000ffff047224 */ /* 0x000fe200078e0013 */
[----:B------:R-:W-:-:S04]  /*11de0*/  @P0 SHF.R.U32.HI R4, RZ, R5, R0 ;  /* 0x00000005ff040219 */ /* 0x000fc80000011600 */
[--C-:B------:R-:W-:Y:S01]  /*11df0*/  SHF.R.S32.HI R5, RZ, 0x1f, R4.reuse ;  /* 0x0000001fff057819 */ /* 0x100fe20000011404 */
[----:B------:R-:W-:-:S04]  /*11e00*/  IMAD.MOV R0, RZ, RZ, -R4 ;  /* 0x000000ffff007224 */ /* 0x000fc800078e0a04 */
[----:B------:R-:W-:Y:S02]  /*11e10*/  IMAD R19, R6, R0, R19 ;  /* 0x0000000006137224 */ /* 0x000fe400078e0213 */
[----:B------:R-:W-:Y:S02]  /*11e20*/  IMAD R0, R8, UR4, RZ ;  /* 0x0000000408007c24 */ /* 0x000fe4000f8e02ff */
[----:B------:R-:W-:-:S04]  /*11e30*/  IMAD.WIDE.U32 R4, R7, UR4, R4 ;  /* 0x0000000407047c25 */ /* 0x000fc8000f8e0004 */
[----:B------:R-:W-:Y:S01]  /*11e40*/  IMAD R0, R7, UR5, R0 ;  /* 0x0000000507007c24 */ /* 0x000fe2000f8e0200 */
[----:B------:R-:W-:-:S03]  /*11e50*/  LEA R2, P0, R4, R2, 0x2 ;  /* 0x0000000204027211 */ /* 0x000fc600078010ff */
[----:B------:R-:W-:-:S05]  /*11e60*/  IMAD.IADD R0, R5, 0x1, R0 ;  /* 0x0000000105007824 */ /* 0x000fca00078e0200 */
[----:B------:R-:W-:-:S05]  /*11e70*/  LEA.HI.X R3, R4, R3, R0, 0x2, P0 ;  /* 0x0000000304037211 */ /* 0x000fca00000f1400 */
[----:B------:R2:W5:Y:S02]  /*11e80*/  LDG.E R16, desc[UR6][R2.64] ;  /* 0x0000000602107981 */ /* 0x000564000c1e1900 */
.L_x_2443:
[----:B--2---:R-:W2:Y:S01]  /*11e90*/  LDL R2, [R1+0x4] ;  /* 0x0000040001027983 */ /* 0x004ea20000100800 */
[----:B-1----:R-:W-:Y:S01]  /*11ea0*/  IMAD R0, R18, 0x8, R17 ;  /* 0x0000000812007824 */ /* 0x002fe200078e0211 */
[----:B--2---:R-:W-:-:S04]  /*11eb0*/  SHF.L.U32 R2, R2, 0x1f, RZ ;  /* 0x0000001f02027819 */ /* 0x004fc800000006ff */
[----:B------:R-:W1:Y:S02]  /*11ec0*/  SYNCS.PHASECHK.TRANS64.TRYWAIT P0, [R0+URZ+0x38840], R2 ;  /* 0x03884002000075a7 */ /* 0x000e64000800017f */
[----:B-1----:R-:W-:Y:S05]  /*11ed0*/  @!P0 BRA `(.L_x_2444) ;  /* 0x00000048006c8947 */ /* 0x002fea0003800000 */
.L_x_2549:
[----:B------:R-:W2:Y:S02]  /*11ee0*/  S2R R3, SR_TID.X ;  /* 0x0000000000037919 */ /* 0x000ea40000002100 */
[----:B--2---:R-:W-:-:S04]  /*11ef0*/  LOP3.LUT R3, R3, 0x7f, RZ, 0xc0, !PT ;  /* 0x0000007f03037812 */ /* 0x004fc800078ec0ff */
[----:B------:R-:W-:-:S13]  /*11f00*/  ISETP.NE.AND P0, PT, R3, RZ, PT ;  /* 0x000000ff0300720c */ /* 0x000fda0003f05270 */
[----:B------:R-:W-:Y:S05]  /*11f10*/  @P0 BRA `(.L_x_2445) ;  /* 0x00000000001c0947 */ /* 0x000fea0003800000 */
[----:B------:R-:W2:Y:S01]  /*11f20*/  S2R R3, SR_TID.X ;  /* 0x0000000000037919 */ /* 0x000ea20000002100 */
[----:B-1----:R-:W-:-:S04]  /*11f30*/  IMAD.MOV.U32 R2, RZ, RZ, 0xa000 ;  /* 0x0000a000ff027424 */ /* 0x002fc800078e00ff */
[----:B------:R3:W-:Y:S01]  /*11f40*/  SYNCS.ARRIVE.TRANS64 RZ, [R0+URZ+0x38830], R2 ;  /* 0x0388300200ff79a7 */ /* 0x0007e2000800003f */
[----:B--2---:R-:W-:-:S04]  /*11f50*/  LOP3.LUT R3, R3, 0x1f, RZ, 0xc0, !PT ;  /* 0x0000001f03037812 */ /* 0x004fc800078ec0ff */
[----:B------:R-:W-:-:S13]  /*11f60*/  ISETP.NE.AND P0, PT, R3, RZ, PT ;  /* 0x000000ff0300720c */ /* 0x000fda0003f05270 */
[----:B---3--:R-:W-:Y:S05]  /*11f70*/  @!P0 BRA `(.L_x_2445) ;  /* 0x0000000000048947 */ /* 0x008fea0003800000 */
[----:B------:R-:W-:Y:S01]  /*11f80*/  BPT.TRAP 0x1 ;  /* 0x000000040000795c */ /* 0x000fe20000300000 */
.L_x_2445:
[----:B------:R-:W-:Y:S01]  /*11f90*/  R2UR UR33, R0 ;  /* 0x00000000002172ca */ /* 0x000fe200000e0000 */
[----:B-1----:R-:W-:Y:S01]  /*11fa0*/  IMAD R0, R18, 0xa000, R17 ;  /* 0x0000a00012007824 */ /* 0x002fe200078e0211 */
[----:B------:R-:W-:Y:S01]  /*11fb0*/  R2UR UR35, R19 ;  /* 0x00000000132372ca */ /* 0x000fe200000e0000 */
[----:B------:R-:W-:Y:S01]  /*11fc0*/  UIADD3 UR4, UP0, UR38, 0x370, URZ ;  /* 0x0000037026047890 */ /* 0x000fe2000ff1e03f */
[----:B-----5:R-:W-:Y:S01]  /*11fd0*/  R2UR UR37, R16 ;  /* 0x00000000102572ca */ /* 0x020fe200000e0000 */
[----:B------:R-:W-:Y:S01]  /*11fe0*/  UMOV UR6, 0x0 ;  /* 0x0000000000067882 */ /* 0x000fe20000000000 */
[----:B------:R-:W-:Y:S01]  /*11ff0*/  R2UR UR8, R0 ;  /* 0x00000000000872ca */ /* 0x000fe200000e0000 */
[----:B------:R-:W-:Y:S01]  /*12000*/  UIADD3.X UR5, URZ, UR39, URZ, UP0, !UPT ;  /* 0x000000273f057290 */ /* 0x000fe200087fe43f */
[----:B------:R-:W-:Y:S01]  /*12010*/  PLOP3.LUT P0, PT, PT, PT, PT, 0x80, 0x0 ;  /* 0x000000000000781c */ /* 0x000fe20003f0f070 */
[----:B------:R-:W-:Y:S01]  /*12020*/  UMOV UR7, 0x14f00000 ;  /* 0x14f0000000077882 */ /* 0x000fe20000000000 */
[----:B------:R-:W-:Y:S01]  /*12030*/  UMOV UR34, URZ ;  /* 0x0000003f00227c82 */ /* 0x000fe20008000000 */
[----:B------:R-:W-:Y:S01]  /*12040*/  UMOV UR26, 0x40 ;  /* 0x00000040001a7882 */ /* 0x000fe20000000000 */
[----:B------:R-:W-:Y:S01]  /*12050*/  P2R R0, PR, RZ, 0x1 ;  /* 0x00000001ff007803 */ /* 0x000fe20000000000 */
[----:B------:R-:W-:-:S02]  /*12060*/  UIADD3 UR33, UR33, 0x38830, URZ ;  /* 0x0003883021217890 */ /* 0x000fc4000fffe03f */
[----:B------:R-:W-:Y:S01]  /*12070*/  UIMAD UR35, UR35, 0x50, URZ ;  /* 0x00000050232378a4 */ /* 0x000fe2000f8e023f */
[----:B------:R-:W-:Y:S01]  /*12080*/  UMOV UR28, UR36 ;  /* 0x00000024001c7c82 */ /* 0x000fe20008000000 */
[----:B------:R-:W-:Y:S02]  /*12090*/  UMOV UR29, UR37 ;  /* 0x00000025001d7c82 */ /* 0x000fe40008000000 */
[----:B------:R-:W-:Y:S01]  /*120a0*/  UIADD3 UR32, UR8, 0x24400, URZ ;  /* 0x0002440008207890 */ /* 0x000fe2000fffe03f */
[----:B------:R2:W-:Y:S01]  /*120b0*/  STL [R1+0xc], R0 ;  /* 0x00000c0001007387 */ /* 0x0005e20000100800 */
[----:B------:R-:W-:Y:S02]  /*120c0*/  UIADD3 UR24, UR8, 0x26c00, URZ ;  /* 0x00026c0008187890 */ /* 0x000fe4000fffe03f */
[----:B------:R-:W-:Y:S02]  /*120d0*/  UIADD3 UR16, UR8, 0x29400, URZ ;  /* 0x0002940008107890 */ /* 0x000fe4000fffe03f */
[----:B------:R-:W-:Y:S01]  /*120e0*/  UIADD3 UR8, UR8, 0x2bc00, URZ ;  /* 0x0002bc0008087890 */ /* 0x000fe2000fffe03f */
[----:B------:R-:W-:Y:S01]  /*120f0*/  UMOV UR25, UR33 ;  /* 0x0000002100197c82 */ /* 0x000fe20008000000 */
[----:B------:R-:W-:Y:S01]  /*12100*/  UMOV UR27, UR35 ;  /* 0x00000023001b7c82 */ /* 0x000fe20008000000 */
[----:B------:R-:W-:Y:S01]  /*12110*/  UMOV UR18, 0x80 ;  /* 0x0000008000127882 */ /* 0x000fe20000000000 */
[----:B------:R-:W-:Y:S01]  /*12120*/  UMOV UR20, UR36 ;  /* 0x0000002400147c82 */ /* 0x000fe20008000000 */
[----:B------:R2:W-:Y:S01]  /*12130*/  UTMALDG.4D [UR32], [UR4], desc[UR6] ;  /* 0x00000620040075b4 */ /* 0x0005e20008019000 */
[----:B------:R-:W-:Y:S01]  /*12140*/  UMOV UR21, UR37 ;  /* 0x0000002500157c82 */ /* 0x000fe20008000000 */
[----:B------:R-:W-:Y:S01]  /*12150*/  UMOV UR17, UR33 ;  /* 0x0000002100117c82 */ /* 0x000fe20008000000 */
[----:B------:R-:W-:Y:S01]  /*12160*/  UMOV UR19, UR35 ;  /* 0x0000002300137c82 */ /* 0x000fe20008000000 */
[----:B------:R-:W-:Y:S01]  /*12170*/  UMOV UR10, 0xc0 ;  /* 0x000000c0000a7882 */ /* 0x000fe20000000000 */
[----:B------:R-:W-:Y:S01]  /*12180*/  UMOV UR12, UR36 ;  /* 0x00000024000c7c82 */ /* 0x000fe20008000000 */
[----:B------:R-:W-:Y:S01]  /*12190*/  UMOV UR13, UR37 ;  /* 0x00000025000d7c82 */ /* 0x000fe20008000000 */
[----:B------:R-:W-:Y:S01]  /*121a0*/  UMOV UR9, UR33 ;  /* 0x0000002100097c82 */ /* 0x000fe20008000000 */
[----:B------:R2:W-:Y:S01]  /*121b0*/  UTMALDG.4D [UR24], [UR4], desc[UR6] ;  /* 0x00000618040075b4 */ /* 0x0005e20008019000 */
[----:B------:R-:W-:Y:S01]  /*121c0*/  UMOV UR11, UR35 ;  /* 0x00000023000b7c82 */ /* 0x000fe20008000000 */
[----:B------:R2:W-:Y:S01]  /*121d0*/  UTMALDG.4D [UR16], [UR4], desc[UR6] ;  /* 0x00000610040075b4 */ /* 0x0005e20008019000 */
[----:B------:R2:W-:Y:S02]  /*121e0*/  UTMALDG.4D [UR8], [UR4], desc[UR6] ;  /* 0x00000608040075b4 */ /* 0x0005e40008019000 */
[----:B--2---:R-:W-:Y:S01]  /*121f0*/  NOP ;  /* 0x0000000000007918 */ /* 0x004fe20000000000 */
.L_x_2441:
[----:B-1----:R-:W-:Y:S01]  /*12200*/  VIADD R0, R17, 0x14400 ;  /* 0x0001440011007836 */ /* 0x002fe20000000000 */
        /* <DEDUP_REMOVED lines=21> */
.L_x_2447:
[----:B------:R-:W-:Y:S05]  /*12360*/  BSYNC B6 ;  /* 0x0000000000067941 */ /* 0x000fea0003800000 */
.L_x_2446:
[----:B0-----:R-:W0:Y:S01]  /*12370*/  LDC R7, c[0x0][0x448] ;  /* 0x00011200ff077b82 */ /* 0x001e220000000800 */
[----:B------:R-:W1:Y:S01]  /*12380*/  S2R R0, SR_TID.X ;  /* 0x0000000000007919 */ /* 0x000e620000002100 */
[----:B------:R-:W-:Y:S01]  /*12390*/  USHF.R.S32.HI UR4, URZ, 0x1f, UR36 ;  /* 0x0000001f3f047899 */ /* 0x000fe20008011424 */
[----:B------:R-:W-:Y:S01]  /*123a0*/  ULDC.64 UR8, c[0x0][0x2d8] ;  /* 0x0000b60000087ab9 */ /* 0x000fe20000000a00 */
[----:B------:R-:W2:Y:S02]  /*123b0*/  S2R R2, SR_TID.X ;  /* 0x0000000000027919 */ /* 0x000ea40000002100 */
[----:B------:R-:W-:Y:S02]  /*123c0*/  UIMAD UR6, UR4, UR8, URZ ;  /* 0x00000008040672a4 */ /* 0x000fe4000f8e023f */
[----:B------:R-:W-:Y:S01]  /*123d0*/  UIMAD.WIDE.U32 UR4, UR36, UR8, URZ ;  /* 0x00000008240472a5 */ /* 0x000fe2000f8e003f */
[----:B------:R-:W3:Y:S01]  /*123e0*/  S2R R10, SR_TID.X ;  /* 0x00000000000a7919 */ /* 0x000ee20000002100 */
[----:B------:R-:W-:-:S02]  /*123f0*/  UIMAD UR6, UR36, UR9, UR6 ;  /* 0x00000009240672a4 */ /* 0x000fc4000f8e0206 */
[----:B------:R-:W-:Y:S01]  /*12400*/  USHF.R.S32.HI UR7, URZ, 0x1f, UR40 ;  /* 0x0000001f3f077899 */ /* 0x000fe20008011428 */
[----:B------:R-:W4:Y:S01]  /*12410*/  S2R R8, SR_TID.X ;  /* 0x0000000000087919 */ /* 0x000f220000002100 */
[----:B------:R-:W-:Y:S01]  /*12420*/  UIADD3 UR5, UR5, UR6, URZ ;  /* 0x0000000605057290 */ /* 0x000fe2000fffe03f */
[----:B------:R-:W-:-:S03]  /*12430*/  ULDC.64 UR8, c[0x0][0x2e0] ;  /* 0x0000b80000087ab9 */ /* 0x000fc60000000a00 */
[----:B------:R-:W-:Y:S02]  /*12440*/  UIMAD.WIDE.U32 UR4, UR40, UR8, UR4 ;  /* 0x00000008280472a5 */ /* 0x000fe4000f8e0004 */
[----:B------:R-:W-:Y:S01]  /*12450*/  UIMAD UR6, UR7, UR8, URZ ;  /* 0x00000008070672a4 */ /* 0x000fe2000f8e023f */
[----:B0-----:R-:W-:-:S03]  /*12460*/  ISETP.NE.AND P0, PT, R7, 0x1, PT ;  /* 0x000000010700780c */ /* 0x001fc60003f05270 */
[----:B------:R-:W-:Y:S01]  /*12470*/  UIMAD UR6, UR40, UR9, UR6 ;  /* 0x00000009280672a4 */ /* 0x000fe2000f8e0206 */
[----:B------:R-:W-:-:S03]  /*12480*/  IMAD.U32 R5, RZ, RZ, UR5 ;  /* 0x00000005ff057e24 */ /* 0x000fc6000f8e00ff */
[----:B------:R-:W-:Y:S01]  /*12490*/  UIADD3 UR6, UR5, UR6, URZ ;  /* 0x0000000605067290 */ /* 0x000fe2000fffe03f */
[----:B-1----:R-:W-:-:S05]  /*124a0*/  IMAD.SHL.U32 R4, R0, 0x10, RZ ;  /* 0x0000001000047824 */ /* 0x002fca00078e00ff */
[----:B------:R-:W0:Y:S01]  /*124b0*/  @P0 LDC R3, c[0x0][0x44c] ;  /* 0x00011300ff030b82 */ /* 0x000e220000000800 */
[----:B--2---:R-:W-:Y:S01]  /*124c0*/  LOP3.LUT R2, R2, 0x7f, RZ, 0xc0, !PT ;  /* 0x0000007f02027812 */ /* 0x004fe200078ec0ff */
[----:B---3--:R-:W-:-:S03]  /*124d0*/  IMAD.SHL.U32 R10, R10, 0x8, RZ ;  /* 0x000000080a0a7824 */ /* 0x008fc600078e00ff */
[----:B------:R-:W-:-:S03]  /*124e0*/  SHF.R.U32.HI R2, RZ, 0x3, R2 ;  /* 0x00000003ff027819 */ /* 0x000fc60000011602 */
[----:B------:R-:W1:Y:S01]  /*124f0*/  @P0 LDC R0, c[0x0][0x450] ;  /* 0x00011400ff000b82 */ /* 0x000e620000000800 */
[----:B------:R-:W-:Y:S01]  /*12500*/  LOP3.LUT R4, R2, 0x70, R4, 0xf8, !PT ;  /* 0x0000007002047812 */ /* 0x000fe200078ef804 */
[----:B------:R-:W-:Y:S01]  /*12510*/  IMAD.U32 R2, RZ, RZ, UR42 ;  /* 0x0000002aff027e24 */ /* 0x000fe2000f8e00ff */
[----:B------:R-:W-:Y:S01]  /*12520*/  LOP3.LUT R10, R10, 0x38, RZ, 0xc0, !PT ;  /* 0x000000380a0a7812 */ /* 0x000fe200078ec0ff */
[----:B----4-:R-:W-:Y:S02]  /*12530*/  IMAD.SHL.U32 R9, R8, 0x8, RZ ;  /* 0x0000000808097824 */ /* 0x010fe400078e00ff */
[----:B------:R-:W-:Y:S01]  /*12540*/  IMAD R2, R2, 0x80, R4 ;  /* 0x0000008002027824 */ /* 0x000fe200078e0204 */
[C---:B------:R-:W-:Y:S01]  /*12550*/  LOP3.LUT R12, R10.reuse, 0x40, RZ, 0xfc, !PT ;  /* 0x000000400a0c7812 */ /* 0x040fe200078efcff */
[----:B------:R-:W-:Y:S01]  /*12560*/  IMAD.U32 R4, RZ, RZ, UR4 ;  /* 0x00000004ff047e24 */ /* 0x000fe2000f8e00ff */
[----:B------:R-:W-:Y:S01]  /*12570*/  ULDC.64 UR4, c[0x0][0x2d0] ;  /* 0x0000b40000047ab9 */ /* 0x000fe20000000a00 */
[----:B------:R-:W-:Y:S01]  /*12580*/  IMAD.MOV.U32 R6, RZ, RZ, R2 ;  /* 0x000000ffff067224 */ /* 0x000fe200078e0002 */
[----:B------:R-:W-:-:S02]  /*12590*/  LOP3.LUT R11, R10, 0x80, RZ, 0xfc, !PT ;  /* 0x000000800a0b7812 */ /* 0x000fc400078efcff */
        /* <DEDUP_REMOVED lines=23> */
[----:B------:R-:W-:Y:S02]  /*12710*/  LOP3.LUT R10, R8, 0x7f, RZ, 0xc0, !PT ;  /* 0x0000007f080a7812 */ /* 0x000fe400078ec0ff */
[----:B------:R0:W5:Y:S01]  /*12720*/  LDL R8, [R1+0x14] ;  /* 0x0000140001087983 */ /* 0x0001620000100800 */
[----:B------:R-:W-:Y:S02]  /*12730*/  LEA.HI.X R3, R2, UR5, R3, 0x1, P0 ;  /* 0x0000000502037c11 */ /* 0x000fe400080f0c03 */
[----:B------:R-:W-:-:S02]  /*12740*/  ISETP.GE.AND P0, PT, R9, UR4, PT ;  /* 0x0000000409007c0c */ /* 0x000fc4000bf06270 */
[----:B------:R-:W-:Y:S02]  /*12750*/  ISETP.GE.AND P1, PT, R12, UR4, PT ;  /* 0x000000040c007c0c */ /* 0x000fe4000bf26270 */
[----:B------:R-:W-:Y:S01]  /*12760*/  ISETP.GE.AND P2, PT, R11, UR4, PT ;  /* 0x000000040b007c0c */ /* 0x000fe2000bf46270 */
[----:B------:R-:W-:Y:S01]  /*12770*/  UMOV UR4, 0xffffffff ;  /* 0xffffffff00047882 */ /* 0x000fe20000000000 */
[----:B------:R-:W-:Y:S02]  /*12780*/  SHF.R.U32.HI R10, RZ, 0x3, R10 ;  /* 0x00000003ff0a7819 */ /* 0x000fe4000001160a */
[----:B0-----:R-:W-:Y:S09]  /*12790*/  BRA.DIV UR4, `(.L_x_2448) ;  /* 0x0000004204507947 */ /* 0x001ff2000b800000 */
[----:B------:R-:W0:Y:S01]  /*127a0*/  SHFL.IDX PT, R6, R4, RZ, 0x181f ;  /* 0x00181fff04067589 */ /* 0x000e2200000e0000 */
[----:B------:R-:W-:Y:S01]  /*127b0*/  IMAD.U32 R0, RZ, RZ, UR42 ;  /* 0x0000002aff007e24 */ /* 0x000fe2000f8e00ff */
[----:B------:R-:W-:Y:S01]  /*127c0*/  ULDC UR4, c[0x0][0x288] ;  /* 0x0000a20000047ab9 */ /* 0x000fe20000000800 */
[----:B------:R-:W-:Y:S01]  /*127d0*/  ULDC.64 UR6, c[0x0][0x208] ;  /* 0x0000820000067ab9 */ /* 0x000fe20000000a00 */
[----:B------:R-:W1:Y:S01]  /*127e0*/  SHFL.IDX PT, R5, R3, RZ, 0x181f ;  /* 0x00181fff03057589 */ /* 0x000e6200000e0000 */
[----:B------:R-:W-:Y:S02]  /*127f0*/  IMAD R2, R7, UR4, RZ ;  /* 0x0000000407027c24 */ /* 0x000fe4000f8e02ff */
[----:B------:R-:W-:-:S05]  /*12800*/  IMAD R0, R0, 0x80, R10 ;  /* 0x0000008000007824 */ /* 0x000fca00078e020a */
[----:B------:R-:W-:-:S13]  /*12810*/  ISETP.GE.AND P4, PT, R0, R2, PT ;  /* 0x000000020000720c */ /* 0x000fda0003f86270 */
[----:B0-----:R-:W-:-:S05]  /*12820*/  @!P4 LEA R6, P5, R9, R6, 0x1 ;  /* 0x000000060906c211 */ /* 0x001fca00078a08ff */
[----:B-1----:R-:W-:-:S04]  /*12830*/  @!P4 IMAD.X R5, RZ, RZ, R5, P5 ;  /* 0x000000ffff05c224 */ /* 0x002fc800028e0605 */
[----:B------:R-:W-:Y:S02]  /*12840*/  @!P4 IMAD.MOV.U32 R7, RZ, RZ, R5 ;  /* 0x000000ffff07c224 */ /* 0x000fe400078e0005 */
[----:B------:R-:W-:-:S03]  /*12850*/  VIADD R5, R0, 0x10 ;  /* 0x0000001000057836 */ /* 0x000fc60000000000 */
        /* <DEDUP_REMOVED lines=72> */
.L_x_2566:
        /* <DEDUP_REMOVED lines=14> */
.L_x_2450:
[----:B------:R-:W-:Y:S05]  /*12dc0*/  BSYNC B0 ;  /* 0x0000000000007941 */ /* 0x000fea0003800000 */
.L_x_2449:
[----:B------:R-:W-:Y:S01]  /*12dd0*/  NOP ;  /* 0x0000000000007918 */ /* 0x000fe20000000000 */
[----:B------:R-:W-:Y:S01]  /*12de0*/  PLOP3.LUT P0, PT, PT, PT, PT, 0x80, 0x0 ;  /* 0x000000000000781c */ /* 0x000fe20003f0f070 */
[----:B0-----:R-:W-:-:S12]  /*12df0*/  VIADD R6, R17, 0x38800 ;  /* 0x0003880011067836 */ /* 0x001fd80000000000 */
.L_x_2451:
[----:B------:R-:W-:Y:S02]  /*12e00*/  PLOP3.LUT P1, PT, P1, P0, PT, 0xa2, 0x0 ;  /* 0x000000000000781c */ /* 0x000fe40000f21472 */
[----:B------:R-:W-:-:S08]  /*12e10*/  @P0 R2UR P1, UR4, R17 ;  /* 0x00000000110402ca */ /* 0x000fd00000020000 */
[----:B------:R-:W-:-:S05]  /*12e20*/  @P0 PLOP3.LUT P0, PT, P1, PT, PT, 0x80, 0x0 ;  /* 0x000000000000081c */ /* 0x000fca0000f0f070 */
[----:B------:R-:W-:Y:S01]  /*12e30*/  @!P1 SYNCS.ARRIVE.TRANS64.RED.A0T1 RZ, [UR4+0x38800], RZ ;  /* 0x038800ffffff99a7 */ /* 0x000fe20008200404 */
[----:B------:R-:W-:Y:S07]  /*12e40*/  @!P1 ARRIVES.LDGSTSBAR.64.TRANSCNT [UR4+0x38800] ;  /* 0x03880000ff0099b0 */ /* 0x000fee0008000a84 */
[----:B------:R-:W-:Y:S05]  /*12e50*/  @P0 BRA.U.ANY `(.L_x_2451) ;  /* 0xfffffffd00e80947 */ /* 0x000fea000393ffff */
[----:B---3--:R-:W3:Y:S02]  /*12e60*/  LDL.LU R2, [R1+0x1c] ;  /* 0x00001c0001027983 */ /* 0x008ee40000300800 */
        /* <DEDUP_REMOVED lines=10> */
[----:B0--3--:R-:W-:Y:S05]  /*12f10*/  @!P0 BRA `(.L_x_2453) ;  /* 0x0000004400548947 */ /* 0x009fea0003800000 */
.L_x_2567:
[----:B------:R-:W-:Y:S05]  /*12f20*/  BSYNC B0 ;  /* 0x0000000000007941 */ /* 0x000fea0003800000 */
.L_x_2452:
[----:B------:R-:W-:-:S06]  /*12f30*/  UISETP.GE.AND UP0, UPT, UR41, 0x2, UPT ;  /* 0x000000022900788c */ /* 0x000fcc000bf06270 */
[----:B------:R-:W-:-:S13]  /*12f40*/  PLOP3.LUT P0, PT, PT, PT, UP0, 0x80, 0x0 ;  /* 0x000000000000781c */ /* 0x000fda0003f0f008 */
[----:B------:R-:W-:Y:S05]  /*12f50*/  @!P0 BRA `(.L_x_2454) ;  /* 0x0000002800288947 */ /* 0x000fea0003800000 */
[----:B------:R-:W-:Y:S02]  /*12f60*/  ULOP3.LUT UR4, UR41, 0x1, URZ, 0xc0, !UPT ;  /* 0x0000000129047892 */ /* 0x000fe4000f8ec03f */
[----:B------:R-:W-:Y:S02]  /*12f70*/  IMAD.U32 R7, RZ, RZ, UR41 ;  /* 0x00000029ff077e24 */ /* 0x000fe4000f8e00ff */
[----:B------:R-:W-:Y:S02]  /*12f80*/  UISETP.NE.U32.AND UP0, UPT, UR4, 0x1, UPT ;  /* 0x000000010400788c */ /* 0x000fe4000bf05070 */
[----:B------:R-:W-:-:S04]  /*12f90*/  VIADD R7, R7, 0xfffffffe ;  /* 0xfffffffe07077836 */ /* 0x000fc80000000000 */
[----:B0-----:R-:W-:Y:S01]  /*12fa0*/  IMAD.MOV.U32 R0, RZ, RZ, R7 ;  /* 0x000000ffff007224 */ /* 0x001fe200078e0007 */
[----:B------:R-:W-:-:S13]  /*12fb0*/  PLOP3.LUT P0, PT, PT, PT, UP0, 0x80, 0x0 ;  /* 0x000000000000781c */ /* 0x000fda0003f0f008 */
[----:B------:R-:W-:Y:S05]  /*12fc0*/  @!P0 BRA `(.L_x_2455) ;  /* 0x0000000c00588947 */ /* 0x000fea0003800000 */
[----:B--2---:R-:W2:Y:S04]  /*12fd0*/  LDL R3, [R1+0xc] ;  /* 0x00000c0001037983 */ /* 0x004ea80000100800 */
[----:B------:R-:W3:Y:S01]  /*12fe0*/  LDL R2, [R1+0x4] ;  /* 0x0000040001027983 */ /* 0x000ee20000100800 */
        /* <DEDUP_REMOVED lines=9> */
[----:B------:R-:W-:Y:S02]  /*13080*/  IMAD.MOV.U32 R4, RZ, RZ, R16 ;  /* 0x000000ffff047224 */ /* 0x000fe400078e0010 */
[----:B------:R-:W-:Y:S01]  /*13090*/  IMAD.MOV.U32 R8, RZ, RZ, R7 ;  /* 0x000000ffff087224 */ /* 0x000fe200078e0007 */
[----:B--2---:R-:W-:-:S13]  /*130a0*/  ISETP.NE.AND P1, PT, R2, RZ, PT ;  /* 0x000000ff0200720c */ /* 0x004fda0003f25270 */
[----:B------:R-:W-:Y:S05]  /*130b0*/  @!P1 BRA `(.L_x_2458) ;  /* 0x0000000000549947 */ /* 0x000fea0003800000 */
[----:B------:R-:W2:Y:S01]  /*130c0*/  LDL R10, [R1+0x8] ;  /* 0x00000800010a7983 */ /* 0x000ea20000100800 */
[----:B-1----:R-:W0:Y:S03]  /*130d0*/  LDC R5, c[0x0][0x43c] ;  /* 0x00010f00ff057b82 */ /* 0x002e260000000800 */
[----:B------:R-:W3:Y:S01]  /*130e0*/  LDL R11, [R1] ;  /* 0x00000000010b7983 */ /* 0x000ee20000100800 */
[----:B------:R-:W-:Y:S01]  /*130f0*/  IMAD.MOV.U32 R4, RZ, RZ, R7 ;  /* 0x000000ffff047224 */ /* 0x000fe200078e0007 */
[----:B------:R-:W-:Y:S01]  /*13100*/  ULDC.64 UR4, c[0x0][0x428] ;  /* 0x00010a0000047ab9 */ /* 0x000fe20000000a00 */
[----:B------:R-:W-:Y:S01]  /*13110*/  ULDC.64 UR6, c[0x0][0x208] ;  /* 0x0000820000067ab9 */ /* 0x000fe20000000a00 */
[----:B0-----:R-:W-:-:S13]  /*13120*/  ISETP.NE.AND P0, PT, R5, 0x1, PT ;  /* 0x000000010500780c */ /* 0x001fda0003f05270 */
[----:B------:R-:W0:Y:S02]  /*13130*/  @P0 LDC.64 R2, c[0x0][0x440] ;  /* 0x00011000ff020b82 */ /* 0x000e240000000a00 */
[----:B0-----:R-:W-:-:S05]  /*13140*/  @P0 IMAD.HI.U32 R2, R7, R2, RZ ;  /* 0x0000000207020227 */ /* 0x001fca00078e00ff */
[----:B------:R-:W-:Y:S02]  /*13150*/  @P0 SHF.R.U32.HI R4, RZ, R3, R2 ;  /* 0x00000003ff040219 */ /* 0x000fe40000011602 */
[----:B------:R-:W0:Y:S03]  /*13160*/  LDC.64 R2, c[0x0][0x418] ;  /* 0x00010600ff027b82 */ /* 0x000e260000000a00 */
[----:B------:R-:W-:-:S04]  /*13170*/  IMAD.MOV R8, RZ, RZ, -R4 ;  /* 0x000000ffff087224 */ /* 0x000fc800078e0a04 */
[----:B------:R-:W-:Y:S01]  /*13180*/  IMAD R8, R5, R8, R7 ;  /* 0x0000000805087224 */ /* 0x000fe200078e0207 */
[----:B------:R-:W-:Y:S01]  /*13190*/  SHF.R.S32.HI R5, RZ, 0x1f, R4 ;  /* 0x0000001fff057819 */ /* 0x000fe20000011404 */
[----:B--2---:R-:W-:-:S04]  /*131a0*/  IMAD R10, R10, UR4, RZ ;  /* 0x000000040a0a7c24 */ /* 0x004fc8000f8e02ff */
[C---:B---3--:R-:W-:Y:S02]  /*131b0*/  IMAD R10, R11.reuse, UR5, R10 ;  /* 0x000000050b0a7c24 */ /* 0x048fe4000f8e020a */
[----:B------:R-:W-:-:S04]  /*131c0*/  IMAD.WIDE.U32 R4, R11, UR4, R4 ;  /* 0x000000040b047c25 */ /* 0x000fc8000f8e0004 */
[----:B------:R-:W-:Y:S01]  /*131d0*/  IMAD.IADD R5, R10, 0x1, R5 ;  /* 0x000000010a057824 */ /* 0x000fe200078e0205 */
[----:B0-----:R-:W-:-:S04]  /*131e0*/  LEA R2, P0, R4, R2, 0x2 ;  /* 0x0000000204027211 */ /* 0x001fc800078010ff */
[----:B------:R-:W-:-:S05]  /*131f0*/  LEA.HI.X R3, R4, R3, R5, 0x2, P0 ;  /* 0x0000000304037211 */ /* 0x000fca00000f1405 */
[----:B------:R0:W5:Y:S04]  /*13200*/  LDG.E R4, desc[UR6][R2.64] ;  /* 0x0000000602047981 */ /* 0x000168000c1e1900 */
.L_x_2458:
[----:B0-----:R-:W-:Y:S01]  /*13210*/  IMAD R2, R0, 0x8, R17 ;  /* 0x0000000800027824 */ /* 0x001fe200078e0211 */
[----:B------:R-:W-:Y:S01]  /*13220*/  SHF.L.U32 R3, R9, 0x1f, RZ ;  /* 0x0000001f09037819 */ /* 0x000fe200000006ff */
[----:B------:R-:W-:Y:S03]  /*13230*/  BSSY B1, `(.L_x_2459) ;  /* 0x0000003000017945 */ /* 0x000fe60003800000 */
[----:B------:R-:W0:Y:S02]  /*13240*/  SYNCS.PHASECHK.TRANS64.TRYWAIT P0, [R2+URZ+0x38840], R3 ;  /* 0x03884003020075a7 */ /* 0x000e24000800017f */
[----:B0-----:R-:W-:Y:S05]  /*13250*/  @!P0 BRA `(.L_x_2460) ;  /* 0x0000004000988947 */ /* 0x001fea0003800000 */
.L_x_2568:
[----:B------:R-:W-:Y:S05]  /*13260*/  BSYNC B1 ;  /* 0x0000000000017941 */ /* 0x000fea0003800000 */
.L_x_2459:
[----:B-1----:R-:W1:Y:S01]  /*13270*/  S2R R5, SR_TID.X ;  /* 0x0000000000057919 */ /* 0x002e620000002100 */
        /* <DEDUP_REMOVED lines=11> */
.L_x_2462:
[----:B------:R-:W-:Y:S05]  /*13330*/  BSYNC B1 ;  /* 0x0000000000017941 */ /* 0x000fea0003800000 */
.L_x_2461:
[----:B------:R-:W-:Y:S01]  /*13340*/  IMAD.MOV.U32 R10, RZ, RZ, RZ ;  /* 0x000000ffff0a7224 */ /* 0x000fe200078e00ff */
[----:B------:R-:W-:Y:S01]  /*13350*/  R2UR UR11, R8 ;  /* 0x00000000080b72ca */ /* 0x000fe200000e0000 */
[----:B0-----:R-:W-:Y:S01]  /*13360*/  IMAD R3, R0, 0xa000, R17 ;  /* 0x0000a00000037824 */ /* 0x001fe200078e0211 */
[----:B------:R-:W-:Y:S01]  /*13370*/  UIADD3 UR4, UP0, UR38, 0x370, URZ ;  /* 0x0000037026047890 */ /* 0x000fe2000ff1e03f */
[----:B------:R-:W-:Y:S01]  /*13380*/  PLOP3.LUT P0, PT, PT, PT, PT, 0x80, 0x0 ;  /* 0x000000000000781c */ /* 0x000fe20003f0f070 */
[----:B------:R-:W-:Y:S01]  /*13390*/  VIADD R2, R2, 0x38830 ;  /* 0x0003883002027836 */ /* 0x000fe20000000000 */
[----:B------:R-:W-:Y:S01]  /*133a0*/  R2UR UR10, R10 ;  /* 0x000000000a0a72ca */ /* 0x000fe200000e0000 */
[----:B------:R-:W-:Y:S01]  /*133b0*/  VIADD R5, R3, 0x24400 ;  /* 0x0002440003057836 */ /* 0x000fe20000000000 */
[----:B------:R-:W-:Y:S01]  /*133c0*/  UIADD3.X UR5, URZ, UR39, URZ, UP0, !UPT ;  /* 0x000000273f057290 */ /* 0x000fe200087fe43f */
[----:B------:R-:W-:Y:S01]  /*133d0*/  UMOV UR6, 0x0 ;  /* 0x0000000000067882 */ /* 0x000fe20000000000 */
[----:B------:R-:W-:-:S04]  /*133e0*/  UMOV UR7, 0x14f00000 ;  /* 0x14f0000000077882 */ /* 0x000fc80000000000 */
[----:B------:R-:W-:-:S12]  /*133f0*/  UIMAD UR11, UR11, 0x50, URZ ;  /* 0x000000500b0b78a4 */ /* 0x000fd8000f8e023f */
.L_x_2463:
[----:B------:R-:W-:-:S13]  /*13400*/  @P0 ELECT P2, URZ, PT ;  /* 0x00000000003f082f */ /* 0x000fda0003840000 */
[----:B-----5:R-:W-:Y:S01]  /*13410*/  @P2 R2UR UR13, R4 ;  /* 0x00000000040d22ca */ /* 0x020fe200000e0000 */
[----:B------:R-:W-:Y:S01]  /*13420*/  UMOV UR12, UR36 ;  /* 0x00000024000c7c82 */ /* 0x000fe20008000000 */
        /* <DEDUP_REMOVED lines=12> */
.L_x_2464:
[----:B------:R-:W-:-:S13]  /*134f0*/  @P0 ELECT P2, URZ, PT ;  /* 0x00000000003f082f */ /* 0x000fda0003840000 */
[----:B------:R-:W-:Y:S01]  /*13500*/  @P2 R2UR UR13, R4 ;  /* 0x00000000040d22ca */ /* 0x000fe200000e0000 */
        /* <DEDUP_REMOVED lines=13> */
.L_x_2465:
        /* <DEDUP_REMOVED lines=15> */
.L_x_2466:
        /* <DEDUP_REMOVED lines=15> */
.L_x_2569:
[----:B------:R-:W-:Y:S05]  /*137c0*/  BSYNC B1 ;  /* 0x0000000000017941 */ /* 0x000fea0003800000 */
.L_x_2467:
        /* <DEDUP_REMOVED lines=12> */
.L_x_2470:
[----:B------:R-:W-:Y:S05]  /*13890*/  BSYNC B1 ;  /* 0x0000000000017941 */ /* 0x000fea0003800000 */
.L_x_2469:
[----:B------:R-:W-:Y:S01]  /*138a0*/  R2UR UR6, R12 ;  /* 0x000000000c0672ca */ /* 0x000fe200000e0000 */
[C-C-:B0-----:R-:W-:Y:S01]  /*138b0*/  IMAD R2, R18.reuse, 0x8, R17.reuse ;  /* 0x0000000812027824 */ /* 0x141fe200078e0211 */
[----:B------:R-:W-:Y:S01]  /*138c0*/  R2UR UR7, R13 ;  /* 0x000000000d0772ca */ /* 0x000fe200000e0000 */
[----:B------:R-:W-:Y:S01]  /*138d0*/  IMAD R3, R18, 0xa000, R17 ;  /* 0x0000a00012037824 */ /* 0x000fe200078e0211 */
[----:B------:R-:W-:Y:S01]  /*138e0*/  R2UR UR10, R10 ;  /* 0x000000000a0a72ca */ /* 0x000fe200000e0000 */
[----:B------:R-:W-:Y:S01]  /*138f0*/  UIADD3 UR4, UP0, UR38, 0x470, URZ ;  /* 0x0000047026047890 */ /* 0x000fe2000ff1e03f */
[----:B------:R-:W-:Y:S01]  /*13900*/  PLOP3.LUT P0, PT, PT, PT, PT, 0x80, 0x0 ;  /* 0x000000000000781c */ /* 0x000fe20003f0f070 */
[----:B------:R-:W-:Y:S02]  /*13910*/  IMAD R5, R19, 0x50, RZ ;  /* 0x0000005013057824 */ /* 0x000fe400078e02ff */
[----:B------:R-:W-:Y:S01]  /*13920*/  VIADD R2, R2, 0x38850 ;  /* 0x0003885002027836 */ /* 0x000fe20000000000 */
[----:B------:R-:W-:Y:S01]  /*13930*/  UIADD3.X UR5, URZ, UR39, URZ, UP0, !UPT ;  /* 0x000000273f057290 */ /* 0x000fe200087fe43f */
[----:B------:R-:W-:-:S11]  /*13940*/  VIADD R10, R3, 0x400 ;  /* 0x00000400030a7836 */ /* 0x000fd60000000000 */
.L_x_2471:
        /* <DEDUP_REMOVED lines=15> */
.L_x_2472:
        /* <DEDUP_REMOVED lines=15> */
.L_x_2473:
        /* <DEDUP_REMOVED lines=15> */
.L_x_2474:
        /* <DEDUP_REMOVED lines=10> */
[----:B------:R-:W-:Y:S02]  /*13cc0*/  IMAD.MOV.U32 R16, RZ, RZ, R4 ;  /* 0x000000ffff107224 */ /* 0x000fe400078e0004 */
[----:B------:R-:W-:-:S07]  /*13cd0*/  IMAD.MOV.U32 R19, RZ, RZ, R8 ;  /* 0x000000ffff137224 */ /* 0x000fce00078e0008 */
.L_x_2457:
[----:B------:R-:W-:Y:S05]  /*13ce0*/  BSYNC B0 ;  /* 0x0000000000007941 */ /* 0x000fea0003800000 */
.L_x_2456:
[----:B------:R0:W-:Y:S01]  /*13cf0*/  STL [R1+0x4], R9 ;  /* 0x0000040901007387 */ /* 0x0001e20000100800 */
[----:B------:R-:W-:Y:S01]  /*13d00*/  UIADD3 UR4, UR41, -0x3, URZ ;  /* 0xfffffffd29047890 */ /* 0x000fe2000fffe03f */
[----:B------:R-:W-:-:S05]  /*13d10*/  IMAD.MOV.U32 R18, RZ, RZ, R0 ;  /* 0x000000ffff127224 */ /* 0x000fca00078e0000 */
[----:B------:R-:W-:-:S07]  /*13d20*/  IMAD.U32 R0, RZ, RZ, UR4 ;  /* 0x00000004ff007e24 */ /* 0x000fce000f8e00ff */
.L_x_2455:
[----:B------:R-:W-:Y:S01]  /*13d30*/  ISETP.NE.AND P0, PT, R7, RZ, PT ;  /* 0x000000ff0700720c */ /* 0x000fe20003f05270 */
[----:B------:R-:W-:-:S12]  /*13d40*/  BSSY B0, `(.L_x_2454) ;  /* 0x00001ab000007945 */ /* 0x000fd80003800000 */
[----:B------:R-:W-:Y:S05]  /*13d50*/  @!P0 BRA `(.L_x_2475) ;  /* 0x0000001800a48947 */ /* 0x000fea0003800000 */
[----:B------:R-:W-:-:S07]  /*13d60*/  IMAD.MOV.U32 R8, RZ, RZ, R16 ;  /* 0x000000ffff087224 */ /* 0x000fce00078e0010 */
.L_x_2514:
[----:B--2---:R-:W2:Y:S04]  /*13d70*/  LDL R3, [R1+0xc] ;  /* 0x00000c0001037983 */ /* 0x004ea80000100800 */
[----:B------:R-:W3:Y:S01]  /*13d80*/  LDL R2, [R1+0x4] ;  /* 0x0000040001027983 */ /* 0x000ee20000100800 */
[----:B------:R-:W-:Y:S01]  /*13d90*/  VIADD R4, R18, 0x1 ;  /* 0x0000000112047836 */ /* 0x000fe20000000000 */
[----:B------:R-:W-:Y:S05]  /*13da0*/  YIELD ;  /* 0x0000000000007946 */ /* 0x000fea0003800000 */
[----:B------:R-:W-:Y:S01]  /*13db0*/  ISETP.NE.AND P0, PT, R4, 0x2, PT ;  /* 0x000000020400780c */ /* 0x000fe20003f05270 */
[----:B------:R-:W-:Y:S03]  /*13dc0*/  BSSY B1, `(.L_x_2476) ;  /* 0x00000cd000017945 */ /* 0x000fe60003800000 */
[----:B-1----:R-:W-:-:S02]  /*13dd0*/  SEL R5, RZ, 0x1, P0 ;  /* 0x00000001ff057807 */ /* 0x002fc40000000000 */
        /* <DEDUP_REMOVED lines=9> */
[----:B------:R-:W1:Y:S01]  /*13e70*/  LDC R8, c[0x0][0x43c] ;  /* 0x00010f00ff087b82 */ /* 0x000e620000000800 */
[----:B------:R-:W-:Y:S02]  /*13e80*/  ULDC.64 UR4, c[0x0][0x428] ;  /* 0x00010a0000047ab9 */ /* 0x000fe40000000a00 */
[----:B0-----:R-:W3:Y:S01]  /*13e90*/  LDL R9, [R1] ;  /* 0x0000000001097983 */ /* 0x001ee20000100800 */
[----:B------:R-:W-:Y:S01]  /*13ea0*/  ULDC.64 UR6, c[0x0][0x208] ;  /* 0x0000820000067ab9 */ /* 0x000fe20000000a00 */
[----:B-1----:R-:W-:-:S13]  /*13eb0*/  ISETP.NE.AND P0, PT, R8, 0x1, PT ;  /* 0x000000010800780c */ /* 0x002fda0003f05270 */
        /* <DEDUP_REMOVED lines=15> */
.L_x_2478:
[----:B------:R-:W-:Y:S01]  /*13fb0*/  IMAD R3, R4, 0x8, R17 ;  /* 0x0000000804037824 */ /* 0x000fe200078e0211 */
[----:B------:R-:W-:Y:S01]  /*13fc0*/  SHF.L.U32 R2, R5, 0x1f, RZ ;  /* 0x0000001f05027819 */ /* 0x000fe200000006ff */
[----:B------:R-:W-:Y:S03]  /*13fd0*/  BSSY B2, `(.L_x_2479) ;  /* 0x0000003000027945 */ /* 0x000fe60003800000 */
[----:B------:R-:W2:Y:S02]  /*13fe0*/  SYNCS.PHASECHK.TRANS64.TRYWAIT P0, [R3+URZ+0x38840], R2 ;  /* 0x03884002030075a7 */ /* 0x000ea4000800017f */
[----:B--2---:R-:W-:Y:S05]  /*13ff0*/  @!P0 BRA `(.L_x_2480) ;  /* 0x0000003400588947 */ /* 0x004fea0003800000 */
.L_x_2570:
[----:B------:R-:W-:Y:S05]  /*14000*/  BSYNC B2 ;  /* 0x0000000000027941 */ /* 0x000fea0003800000 */
.L_x_2479:
        /* <DEDUP_REMOVED lines=12> */
.L_x_2482:
[----:B------:R-:W-:Y:S05]  /*140d0*/  BSYNC B2 ;  /* 0x0000000000027941 */ /* 0x000fea0003800000 */
.L_x_2481:
        /* <DEDUP_REMOVED lines=11> */
.L_x_2483:
        /* <DEDUP_REMOVED lines=16> */
.L_x_2484:
        /* <DEDUP_REMOVED lines=16> */
.L_x_2485:
        /* <DEDUP_REMOVED lines=16> */
.L_x_2486:
        /* <DEDUP_REMOVED lines=16> */
.L_x_2571:
[----:B------:R-:W-:Y:S05]  /*14590*/  BSYNC B2 ;  /* 0x0000000000027941 */ /* 0x000fea0003800000 */
.L_x_2487:
        /* <DEDUP_REMOVED lines=11> */
.L_x_2490:
[----:B------:R-:W-:Y:S05]  /*14650*/  BSYNC B2 ;  /* 0x0000000000027941 */ /* 0x000fea0003800000 */
.L_x_2489:
[----:B------:R-:W-:Y:S01]  /*14660*/  R2UR UR10, R12 ;  /* 0x000000000c0a72ca */ /* 0x000fe200000e0000 */
[----:B------:R-:W-:Y:S01]  /*14670*/  IMAD R18, R18, 0xa000, R17 ;  /* 0x0000a00012127824 */ /* 0x000fe200078e0211 */
[----:B------:R-:W-:Y:S01]  /*14680*/  R2UR UR6, R10 ;  /* 0x000000000a0672ca */ /* 0x000fe200000e0000 */
[----:B------:R-:W-:Y:S01]  /*14690*/  UIADD3 UR4, UP0, UR38, 0x470, URZ ;  /* 0x0000047026047890 */ /* 0x000fe2000ff1e03f */
[----:B------:R-:W-:Y:S01]  /*146a0*/  R2UR UR7, R11 ;  /* 0x000000000b0772ca */ /* 0x000fe200000e0000 */
[----:B0-----:R-:W-:Y:S01]  /*146b0*/  IMAD R3, R19, 0x50, RZ ;  /* 0x0000005013037824 */ /* 0x001fe200078e02ff */
[----:B------:R-:W-:Y:S01]  /*146c0*/  PLOP3.LUT P0, PT, PT, PT, PT, 0x80, 0x0 ;  /* 0x000000000000781c */ /* 0x000fe20003f0f070 */
[----:B------:R-:W-:Y:S01]  /*146d0*/  VIADD R2, R2, 0x50 ;  /* 0x0000005002027836 */ /* 0x000fe20000000000 */
[----:B------:R-:W-:Y:S01]  /*146e0*/  UIADD3.X UR5, URZ, UR39, URZ, UP0, !UPT ;  /* 0x000000273f057290 */ /* 0x000fe200087fe43f */
[----:B------:R-:W-:-:S11]  /*146f0*/  VIADD R9, R18, 0x400 ;  /* 0x0000040012097836 */ /* 0x000fd60000000000 */
.L_x_2491:
        /* <DEDUP_REMOVED lines=15> */
.L_x_2492:
        /* <DEDUP_REMOVED lines=15> */
.L_x_2493:
        /* <DEDUP_REMOVED lines=15> */
.L_x_2494:
        /* <DEDUP_REMOVED lines=12> */
.L_x_2477:
[----:B------:R-:W-:Y:S05]  /*14a90*/  BSYNC B1 ;  /* 0x0000000000017941 */ /* 0x000fea0003800000 */
.L_x_2476:
        /* <DEDUP_REMOVED lines=8> */
[----:B------:R1:W-:Y:S02]  /*14b20*/  STL [R1+0x4], R10 ;  /* 0x0000040a01007387 */ /* 0x0003e40000100800 */
[----:B------:R-:W-:Y:S05]  /*14b30*/  @!P1 BRA `(.L_x_2496) ;  /* 0x0000000c001c9947 */ /* 0x000fea0003800000 */
[----:B------:R-:W2:Y:S01]  /*14b40*/  LDL R3, [R1+0x10] ;  /* 0x0000100001037983 */ /* 0x000ea20000100800 */
[----:B------:R-:W-:Y:S01]  /*14b50*/  VIADD R7, R0, 0xffffffff ;  /* 0xffffffff00077836 */ /* 0x000fe20000000000 */
[----:B--2---:R-:W-:-:S13]  /*14b60*/  ISETP.NE.AND P1, PT, R3, RZ, PT ;  /* 0x000000ff0300720c */ /* 0x004fda0003f25270 */
[----:B------:R-:W-:Y:S05]  /*14b70*/  @!P1 BRA `(.L_x_2497) ;  /* 0x0000000000549947 */ /* 0x000fea0003800000 */
[----:B------:R-:W2:Y:S01]  /*14b80*/  LDL R12, [R1+0x8] ;  /* 0x00000800010c7983 */ /* 0x000ea20000100800 */
[----:B0-----:R-:W0:Y:S01]  /*14b90*/  LDC R9, c[0x0][0x43c] ;  /* 0x00010f00ff097b82 */ /* 0x001e220000000800 */
[----:B------:R-:W-:Y:S02]  /*14ba0*/  ULDC.64 UR4, c[0x0][0x428] ;  /* 0x00010a0000047ab9 */ /* 0x000fe40000000a00 */
[----:B------:R-:W3:Y:S01]  /*14bb0*/  LDL R11, [R1] ;  /* 0x00000000010b7983 */ /* 0x000ee20000100800 */
        /* <DEDUP_REMOVED lines=17> */
.L_x_2497:
[----:B------:R-:W-:Y:S01]  /*14cd0*/  IMAD R2, R18, 0x8, R17 ;  /* 0x0000000812027824 */ /* 0x000fe200078e0211 */
[----:B------:R-:W-:Y:S01]  /*14ce0*/  SHF.L.U32 R3, R10, 0x1f, RZ ;  /* 0x0000001f0a037819 */ /* 0x000fe200000006ff */
[----:B------:R-:W-:Y:S03]  /*14cf0*/  BSSY B2, `(.L_x_2498) ;  /* 0x0000003000027945 */ /* 0x000fe60003800000 */
[----:B------:R-:W3:Y:S02]  /*14d00*/  SYNCS.PHASECHK.TRANS64.TRYWAIT P0, [R2+URZ+0x38840], R3 ;  /* 0x03884003020075a7 */ /* 0x000ee4000800017f */
[----:B---3--:R-:W-:Y:S05]  /*14d10*/  @!P0 BRA `(.L_x_2499) ;  /* 0x0000002800388947 */ /* 0x008fea0003800000 */
.L_x_2572:
[----:B------:R-:W-:Y:S05]  /*14d20*/  BSYNC B2 ;  /* 0x0000000000027941 */ /* 0x000fea0003800000 */
.L_x_2498:
        /* <DEDUP_REMOVED lines=12> */
.L_x_2501:
[----:B------:R-:W-:Y:S05]  /*14df0*/  BSYNC B2 ;  /* 0x0000000000027941 */ /* 0x000fea0003800000 */
.L_x_2500:
        /* <DEDUP_REMOVED lines=10> */
[----:B-1----:R-:W-:Y:S01]  /*14ea0*/  VIADD R10, R9, 0x24400 ;  /* 0x00024400090a7836 */ /* 0x002fe20000000000 */
[----:B------:R-:W-:-:S09]  /*14eb0*/  UMOV UR7, 0x14f00000 ;  /* 0x14f0000000077882 */ /* 0x000fd20000000000 */
.L_x_2502:
        /* <DEDUP_REMOVED lines=16> */
.L_x_2503:
        /* <DEDUP_REMOVED lines=16> */
.L_x_2504:
        /* <DEDUP_REMOVED lines=16> */
.L_x_2505:
        /* <DEDUP_REMOVED lines=15> */
.L_x_2573:
[----:B------:R-:W-:Y:S05]  /*152b0*/  BSYNC B2 ;  /* 0x0000000000027941 */ /* 0x000fea0003800000 */
.L_x_2506:
        /* <DEDUP_REMOVED lines=11> */
.L_x_2509:
[----:B------:R-:W-:Y:S05]  /*15370*/  BSYNC B2 ;  /* 0x0000000000027941 */ /* 0x000fea0003800000 */
.L_x_2508:
[----:B------:R-:W-:Y:S01]  /*15380*/  R2UR UR10, R12 ;  /* 0x000000000c0a72ca */ /* 0x000fe200000e0000 */
[----:B------:R-:W-:Y:S01]  /*15390*/  IMAD R4, R4, 0xa000, R17 ;  /* 0x0000a00004047824 */ /* 0x000fe200078e0211 */
[----:B------:R-:W-:Y:S01]  /*153a0*/  R2UR UR6, R10 ;  /* 0x000000000a0672ca */ /* 0x000fe200000e0000 */
[----:B------:R-:W-:Y:S01]  /*153b0*/  UIADD3 UR4, UP0, UR38, 0x470, URZ ;  /* 0x0000047026047890 */ /* 0x000fe2000ff1e03f */
[----:B------:R-:W-:Y:S01]  /*153c0*/  R2UR UR7, R11 ;  /* 0x000000000b0772ca */ /* 0x000fe200000e0000 */
[----:B------:R-:W-:Y:S01]  /*153d0*/  IMAD R3, R19, 0x50, RZ ;  /* 0x0000005013037824 */ /* 0x000fe200078e02ff */
[----:B------:R-:W-:Y:S01]  /*153e0*/  PLOP3.LUT P0, PT, PT, PT, PT, 0x80, 0x0 ;  /* 0x000000000000781c */ /* 0x000fe20003f0f070 */
[----:B0-----:R-:W-:Y:S01]  /*153f0*/  VIADD R2, R2, 0x50 ;  /* 0x0000005002027836 */ /* 0x001fe20000000000 */
[----:B------:R-:W-:Y:S01]  /*15400*/  UIADD3.X UR5, URZ, UR39, URZ, UP0, !UPT ;  /* 0x000000273f057290 */ /* 0x000fe200087fe43f */
[----:B------:R-:W-:-:S11]  /*15410*/  VIADD R5, R4, 0x400 ;  /* 0x0000040004057836 */ /* 0x000fd60000000000 */
.L_x_2510:
        /* <DEDUP_REMOVED lines=15> */
.L_x_2511:
        /* <DEDUP_REMOVED lines=15> */
.L_x_2512:
        /* <DEDUP_REMOVED lines=15> */
.L_x_2513:
        /* <DEDUP_REMOVED lines=12> */
.L_x_2496:
[----:B------:R-:W-:Y:S05]  /*157b0*/  BSYNC B1 ;  /* 0x0000000000017941 */ /* 0x000fea0003800000 */
.L_x_2495:
[C---:B------:R-:W-:Y:S01]  /*157c0*/  ISETP.GT.AND P0, PT, R0.reuse, 0x1, PT ;  /* 0x000000010000780c */ /* 0x040fe20003f04270 */
[----:B------:R-:W-:-:S12]  /*157d0*/  VIADD R0, R0, 0xfffffffe ;  /* 0xfffffffe00007836 */ /* 0x000fd80000000000 */
[----:B------:R-:W-:Y:S05]  /*157e0*/  @P0 BRA `(.L_x_2514) ;  /* 0xffffffe400600947 */ /* 0x000fea000383ffff */
.L_x_2475:
[----:B------:R-:W-:Y:S05]  /*157f0*/  BSYNC B0 ;  /* 0x0000000000007941 */ /* 0x000fea0003800000 */
.L_x_2454:
[----:B0-----:R-:W0:Y:S01]  /*15800*/  S2R R0, SR_TID.X ;  /* 0x0000000000007919 */ /* 0x001e220000002100 */
[----:B------:R-:W-:Y:S01]  /*15810*/  BSSY B0, `(.L_x_2515) ;  /* 0x0000012000007945 */ /* 0x000fe20003800000 */
[----:B0-----:R-:W-:-:S04]  /*15820*/  LOP3.LUT R6, R0, 0x7f, RZ, 0xc0, !PT ;  /* 0x0000007f00067812 */ /* 0x001fc800078ec0ff */
[----:B------:R-:W-:-:S13]  /*15830*/  ISETP.NE.AND P1, PT, R6, RZ, PT ;  /* 0x000000ff0600720c */ /* 0x000fda0003f25270 */
[----:B------:R-:W-:Y:S05]  /*15840*/  @P1 BRA `(.L_x_2516) ;  /* 0x0000000000381947 */ /* 0x000fea0003800000 */
[----:B--2---:R-:W0:Y:S01]  /*15850*/  S2R R3, SR_LANEID ;  /* 0x0000000000037919 */ /* 0x004e220000000000 */
[----:B------:R-:W-:Y:S01]  /*15860*/  VOTEU.ANY UR4, UPT, PT ;  /* 0x0000000000047886 */ /* 0x000fe200038e0100 */
[----:B-1----:R-:W1:Y:S01]  /*15870*/  LDC.64 R4, c[0x0][0xc80] ;  /* 0x00032000ff047b82 */ /* 0x002e620000000a00 */
        /* <DEDUP_REMOVED lines=9> */
[----:B0-----:R-:W-:-:S05]  /*15910*/  IADD3 R0, R0, UR43, R3 ;  /* 0x0000002b00007c10 */ /* 0x001fca000fffe003 */
[----:B------:R0:W-:Y:S02]  /*15920*/  STL [R1+0x18], R0 ;  /* 0x0000180001007387 */ /* 0x0001e40000100800 */
.L_x_2516:
[----:B------:R-:W-:Y:S05]  /*15930*/  BSYNC B0 ;  /* 0x0000000000007941 */ /* 0x000fea0003800000 */
.L_x_2515:
[----:B0-----:R-:W3:Y:S01]  /*15940*/  LDL.LU R0, [R1+0xc] ;  /* 0x00000c0001007983 */ /* 0x001ee20000300800 */
[----:B------:R-:W-:Y:S01]  /*15950*/  BSSY B0, `(.L_x_2517) ;  /* 0x0000056000007945 */ /* 0x000fe20003800000 */
[----:B---3--:R-:W-:-:S13]  /*15960*/  ISETP.NE.AND P0, PT, R0, RZ, PT ;  /* 0x000000ff0000720c */ /* 0x008fda0003f05270 */
[----:B------:R-:W-:Y:S05]  /*15970*/  @!P0 BRA `(.L_x_2518) ;  /* 0x00000004004c8947 */ /* 0x000fea0003800000 */
[----:B------:R-:W2:Y:S01]  /*15980*/  LDL R0, [R1+0x4] ;  /* 0x0000040001007983 */ /* 0x000ea20000100800 */
[----:B------:R-:W-:Y:S01]  /*15990*/  IMAD R2, R18, 0x8, R17 ;  /* 0x0000000812027824 */ /* 0x000fe200078e0211 */
[----:B------:R-:W-:Y:S01]  /*159a0*/  BSSY B1, `(.L_x_2519) ;  /* 0x0000005000017945 */ /* 0x000fe20003800000 */
[----:B------:R-:W-:Y:S02]  /*159b0*/  ISETP.NE.AND P2, PT, R6, RZ, PT ;  /* 0x000000ff0600720c */ /* 0x000fe40003f45270 */
[----:B--2---:R-:W-:-:S04]  /*159c0*/  SHF.L.U32 R3, R0, 0x1f, RZ ;  /* 0x0000001f00037819 */ /* 0x004fc800000006ff */
[----:B------:R-:W0:Y:S02]  /*159d0*/  SYNCS.PHASECHK.TRANS64.TRYWAIT P0, [R2+URZ+0x38860], R3 ;  /* 0x03886003020075a7 */ /* 0x000e24000800017f */
[----:B0-----:R-:W-:Y:S05]  /*159e0*/  @!P0 BRA `(.L_x_2520) ;  /* 0x0000001c002c8947 */ /* 0x001fea0003800000 */
.L_x_2574:
[----:B------:R-:W-:Y:S05]  /*159f0*/  BSYNC B1 ;  /* 0x0000000000017941 */ /* 0x000fea0003800000 */
.L_x_2519:
        /* <DEDUP_REMOVED lines=9> */
.L_x_2522:
[----:B------:R-:W-:Y:S05]  /*15a90*/  BSYNC B1 ;  /* 0x0000000000017941 */ /* 0x000fea0003800000 */
.L_x_2521:
[----:B------:R-:W-:Y:S01]  /*15aa0*/  IMAD R0, R18, 0xa000, R17 ;  /* 0x0000a00012007824 */ /* 0x000fe200078e0211 */
[----:B------:R-:W-:Y:S01]  /*15ab0*/  UIADD3 UR4, UP0, UR38, 0x470, URZ ;  /* 0x0000047026047890 */ /* 0x000fe2000ff1e03f */
[----:B------:R-:W-:Y:S01]  /*15ac0*/  PLOP3.LUT P0, PT, PT, PT, PT, 0x80, 0x0 ;  /* 0x000000000000781c */ /* 0x000fe20003f0f070 */
[----:B------:R-:W-:Y:S01]  /*15ad0*/  IMAD R19, R19, 0x50, RZ ;  /* 0x0000005013137824 */ /* 0x000fe200078e02ff */
[----:B------:R-:W-:Y:S01]  /*15ae0*/  UMOV UR6, 0x0 ;  /* 0x0000000000067882 */ /* 0x000fe20000000000 */
[----:B0-----:R-:W-:Y:S01]  /*15af0*/  VIADD R2, R2, 0x38850 ;  /* 0x0003885002027836 */ /* 0x001fe20000000000 */
[----:B------:R-:W-:Y:S01]  /*15b00*/  UIADD3.X UR5, URZ, UR39, URZ, UP0, !UPT ;  /* 0x000000273f057290 */ /* 0x000fe200087fe43f */
[----:B------:R-:W-:Y:S01]  /*15b10*/  VIADD R3, R0, 0x400 ;  /* 0x0000040000037836 */ /* 0x000fe20000000000 */
[----:B------:R-:W-:Y:S01]  /*15b20*/  UMOV UR7, 0x14f00000 ;  /* 0x14f0000000077882 */ /* 0x000fe20000000000 */
[----:B------:R-:W-:-:S09]  /*15b30*/  UMOV UR10, URZ ;  /* 0x0000003f000a7c82 */ /* 0x000fd20008000000 */
.L_x_2523:
        /* <DEDUP_REMOVED lines=15> */
.L_x_2524:
        /* <DEDUP_REMOVED lines=15> */
.L_x_2525:
        /* <DEDUP_REMOVED lines=15> */
.L_x_2526:
        /* <DEDUP_REMOVED lines=10> */
.L_x_2518:
[----:B------:R-:W-:Y:S05]  /*15eb0*/  BSYNC B0 ;  /* 0x0000000000007941 */ /* 0x000fea0003800000 */
.L_x_2517:
[----:B--2---:R-:W2:Y:S01]  /*15ec0*/  LDL.LU R3, [R1+0x4] ;  /* 0x0000040001037983 */ /* 0x004ea20000300800 */
[----:B------:R-:W-:-:S05]  /*15ed0*/  VIADD R18, R18, 0x1 ;  /* 0x0000000112127836 */ /* 0x000fca0000000000 */
[----:B------:R-:W-:-:S04]  /*15ee0*/  ISETP.NE.AND P0, PT, R18, 0x2, PT ;  /* 0x000000021200780c */ /* 0x000fc80003f05270 */
[----:B------:R-:W-:Y:S02]  /*15ef0*/  SEL R0, RZ, 0x1, P0 ;  /* 0x00000001ff007807 */ /* 0x000fe40000000000 */
[----:B------:R-:W-:Y:S02]  /*15f00*/  SEL R18, R18, RZ, P0 ;  /* 0x000000ff12127207 */ /* 0x000fe40000000000 */
[----:B--2---:R-:W-:-:S05]  /*15f10*/  LOP3.LUT R3, R3, R0, RZ, 0x3c, !PT ;  /* 0x0000000003037212 */ /* 0x004fca00078e3cff */
[----:B------:R2:W-:Y:S02]  /*15f20*/  STL [R1+0x4], R3 ;  /* 0x0000040301007387 */ /* 0x0005e40000100800 */
.L_x_2434:
[----:B------:R-:W-:Y:S05]  /*15f30*/  BSYNC B7 ;  /* 0x0000000000077941 */ /* 0x000fea0003800000 */
.L_x_2432:
[----:B0-----:R-:W3:Y:S04]  /*15f40*/  LDL R0, [R1+0x20] ;  /* 0x0000200001007983 */ /* 0x001ee80000100800 */
[----:B------:R0:W5:Y:S01]  /*15f50*/  LDL R2, [R1+0x18] ;  /* 0x0000180001027983 */ /* 0x0001620000100800 */
[----:B---3--:R-:W-:-:S13]  /*15f60*/  ISETP.NE.AND P0, PT, R0, RZ, PT ;  /* 0x000000ff0000720c */ /* 0x008fda0003f05270 */
[----:B0-----:R-:W-:Y:S05]  /*15f70*/  @!P0 BRA `(.L_x_2527) ;  /* 0x0000000000288947 */ /* 0x001fea0003800000 */
[----:B------:R-:W-:Y:S05]  /*15f80*/  WARPSYNC.ALL ;  /* 0x0000000000007948 */ /* 0x000fea0003800000 */
[----:B------:R-:W0:Y:S08]  /*15f90*/  S2UR UR5, SR_CgaCtaId ;  /* 0x00000000000579c3 */ /* 0x000e300000008800 */
[----:B------:R-:W-:Y:S06]  /*15fa0*/  BAR.SYNC.DEFER_BLOCKING 0x5, 0x180 ;  /* 0x0146000000007b1d */ /* 0x000fec0000010000 */
[----:B------:R-:W-:-:S02]  /*15fb0*/  UMOV UR4, 0x400 ;  /* 0x0000040000047882 */ /* 0x000fc40000000000 */
[----:B0-----:R-:W-:-:S06]  /*15fc0*/  ULEA UR4, UR5, UR4, 0x18 ;  /* 0x0000000405047291 */ /* 0x001fcc000f8ec03f */
[----:B------:R-:W-:-:S05]  /*15fd0*/  IMAD.U32 R17, RZ, RZ, UR4 ;  /* 0x00000004ff117e24 */ /* 0x000fca000f8e00ff */
[----:B-----5:R-:W0:Y:S04]  /*15fe0*/  LDS R2, [R17+0x388d0] ;  /* 0x0388d00011027984 */ /* 0x020e280000000800 */
[----:B0-----:R0:W-:Y:S01]  /*15ff0*/  STL [R1+0x18], R2 ;  /* 0x0000180201007387 */ /* 0x0011e20000100800 */
[----:B------:R-:W-:Y:S06]  /*16000*/  BAR.ARV 0x4, 0x180 ;  /* 0x0106000000007b1d */ /* 0x000fec0000002000 */
[----:B------:R-:W-:Y:S05]  /*16010*/  BRA `(.L_x_2528) ;  /* 0x00000000002c7947 */ /* 0x000fea0003800000 */
.L_x_2527:
[----:B------:R-:W-:-:S03]  /*16020*/  UMOV UR4, 0xffffffff ;  /* 0xffffffff00047882 */ /* 0x000fc60000000000 */
[----:B------:R-:W-:Y:S05]  /*16030*/  BRA.DIV UR4, `(.L_x_2529) ;  /* 0x0000001604ac7947 */ /* 0x000fea000b800000 */
[----:B-----5:R0:W3:Y:S02]  /*16040*/  SHFL.IDX PT, R14, R2, RZ, 0x1f ;  /* 0x00001fff020e7589 */ /* 0x0200e400000e0000 */
.L_x_2577:
[----:B--2---:R-:W2:Y:S01]  /*16050*/  @!P1 S2R R3, SR_CgaCtaId ;  /* 0x0000000000039919 */ /* 0x004ea20000008800 */
[----:B------:R-:W-:Y:S05]  /*16060*/  WARPSYNC.ALL ;  /* 0x0000000000007948 */ /* 0x000fea0003800000 */
[----:B------:R-:W-:Y:S01]  /*16070*/  BAR.SYNC.DEFER_BLOCKING 0x4, 0x180 ;  /* 0x0106000000007b1d */ /* 0x000fe20000010000 */
[----:B------:R-:W-:-:S05]  /*16080*/  @!P1 MOV R0, 0x400 ;  /* 0x0000040000009802 */ /* 0x000fca0000000f00 */
[----:B---3--:R3:W-:Y:S01]  /*16090*/  STL [R1+0x18], R14 ;  /* 0x0000180e01007387 */ /* 0x0087e20000100800 */
[----:B--2---:R-:W-:-:S05]  /*160a0*/  @!P1 LEA R17, R3, R0, 0x18 ;  /* 0x0000000003119211 */ /* 0x004fca00078ec0ff */
[----:B------:R3:W-:Y:S01]  /*160b0*/  @!P1 STS [R17+0x388d0], R2 ;  /* 0x0388d00211009388 */ /* 0x0007e20000000800 */
[----:B------:R-:W-:Y:S06]  /*160c0*/  BAR.ARV 0x5, 0x180 ;  /* 0x0146000000007b1d */ /* 0x000fec0000002000 */
.L_x_2528:
[----:B------:R-:W4:Y:S01]  /*160d0*/  LDL R0, [R1+0x18] ;  /* 0x0000180001007983 */ /* 0x000f220000100800 */
[----:B------:R-:W-:Y:S02]  /*160e0*/  ULDC UR4, c[0x0][0xc38] ;  /* 0x00030e0000047ab9 */ /* 0x000fe40000000800 */
[----:B----4-:R-:W-:-:S13]  /*160f0*/  ISETP.GE.AND P0, PT, R0, UR4, PT ;  /* 0x0000000400007c0c */ /* 0x010fda000bf06270 */
[----:B------:R-:W-:Y:S05]  /*16100*/  @!P0 BRA `(.L_x_2530) ;  /* 0xffffffb000208947 */ /* 0x000fea000383ffff */
.L_x_2429:
[----:B-1----:R-:W4:Y:S01]  /*16110*/  LDL.LU R0, [R1+0x1c] ;  /* 0x00001c0001007983 */ /* 0x002f220000300800 */
[----:B------:R-:W-:Y:S01]  /*16120*/  BSSY B0, `(.L_x_2531) ;  /* 0x000000b000007945 */ /* 0x000fe20003800000 */
[----:B------:R-:W1:Y:S01]  /*16130*/  S2R R5, SR_CgaCtaId ;  /* 0x0000000000057919 */ /* 0x000e620000008800 */
[----:B----4-:R-:W-:-:S05]  /*16140*/  VIADD R0, R0, 0x1 ;  /* 0x0000000100007836 */ /* 0x010fca0000000000 */
[----:B0--3--:R-:W-:-:S04]  /*16150*/  LEA.HI R2, R0, R0, RZ, 0x1 ;  /* 0x0000000000027211 */ /* 0x009fc800078f08ff */
[----:B--2---:R-:W-:-:S05]  /*16160*/  LOP3.LUT R3, R2, 0xfffffffe, RZ, 0xc0, !PT ;  /* 0xfffffffe02037812 */ /* 0x004fca00078ec0ff */
[----:B------:R-:W-:Y:S01]  /*16170*/  IMAD.IADD R3, R0, 0x1, -R3 ;  /* 0x0000000100037824 */ /* 0x000fe200078e0a03 */
[----:B------:R-:W-:-:S04]  /*16180*/  MOV R0, 0x400 ;  /* 0x0000040000007802 */ /* 0x000fc80000000f00 */
[----:B-1----:R-:W-:Y:S02]  /*16190*/  LEA R0, R5, R0, 0x18 ;  /* 0x0000000005007211 */ /* 0x002fe400078ec0ff */
[----:B------:R-:W-:-:S04]  /*161a0*/  SHF.L.U32 R3, R3, 0x1f, RZ ;  /* 0x0000001f03037819 */ /* 0x000fc800000006ff */
[----:B------:R-:W0:Y:S02]  /*161b0*/  SYNCS.PHASECHK.TRANS64.TRYWAIT P0, [R0+URZ+0x38820], R3 ;  /* 0x03882003000075a7 */ /* 0x000e24000800017f */
[----:B0-----:R-:W-:Y:S05]  /*161c0*/  @!P0 BRA `(.L_x_2532) ;  /* 0x0000001400708947 */ /* 0x001fea0003800000 */
.L_x_2578:
[----:B------:R-:W-:Y:S05]  /*161d0*/  BSYNC B0 ;  /* 0x0000000000007941 */ /* 0x000fea0003800000 */
.L_x_2531:
[----:B------:R-:W-:-:S03]  /*161e0*/  UMOV UR4, 0xffffffff ;  /* 0xffffffff00047882 */ /* 0x000fc60000000000 */
[----:B------:R-:W-:Y:S05]  /*161f0*/  BRA.DIV UR4, `(.L_x_2533) ;  /* 0x0000001604787947 */ /* 0x000fea000b800000 */
[----:B------:R-:W1:Y:S02]  /*16200*/  S2R R2, SR_TID.X ;  /* 0x0000000000027919 */ /* 0x000e640000002100 */
[----:B-1----:R-:W-:-:S04]  /*16210*/  SHF.R.U32.HI R2, RZ, 0x5, R2 ;  /* 0x00000005ff027819 */ /* 0x002fc80000011602 */
[----:B------:R-:W-:-:S05]  /*16220*/  LOP3.LUT R2, R2, 0x3, RZ, 0xc0, !PT ;  /* 0x0000000302027812 */ /* 0x000fca00078ec0ff */
[----:B------:R1:W2:Y:S02]  /*16230*/  SHFL.IDX PT, R14, R2, RZ, 0x1f ;  /* 0x00001fff020e7589 */ /* 0x0002a400000e0000 */
.L_x_2581:
[----:B--2---:R-:W-:Y:S01]  /*16240*/  ISETP.NE.AND P0, PT, R14, RZ, PT ;  /* 0x000000ff0e00720c */ /* 0x004fe20003f05270 */
[----:B------:R-:W-:-:S12]  /*16250*/  BSSY B0, `(.L_x_2534) ;  /* 0x0000027000007945 */ /* 0x000fd80003800000 */
[----:B------:R-:W-:Y:S05]  /*16260*/  @P0 BRA `(.L_x_2535) ;  /* 0x0000000000940947 */ /* 0x000fea0003800000 */
[----:B------:R-:W-:-:S03]  /*16270*/  UMOV UR4, 0xffffffff ;  /* 0xffffffff00047882 */ /* 0x000fc60000000000 */
[----:B------:R-:W-:Y:S05]  /*16280*/  BRA.DIV UR4, `(.L_x_2536) ;  /* 0x0000001604887947 */ /* 0x000fea000b800000 */
[----:B------:R-:W-:-:S13]  /*16290*/  ELECT P6, URZ, PT ;  /* 0x00000000003f782f */ /* 0x000fda00038c0000 */
.L_x_2584:
        /* <DEDUP_REMOVED lines=8> */
.L_x_2537:
[----:B------:R-:W2:Y:S01]  /*16320*/  LDL.LU R7, [R1+0x4] ;  /* 0x0000040001077983 */ /* 0x000ea20000300800 */
        /* <DEDUP_REMOVED lines=12> */
.L_x_2585:
[----:B------:R-:W1:Y:S02]  /*163f0*/  SYNCS.PHASECHK.TRANS64.TRYWAIT P0, [R3+URZ], R2 ;  /* 0x00000002030075a7 */ /* 0x000e64000800017f */
[----:B-1----:R-:W-:Y:S05]  /*16400*/  @!P0 BRA `(.L_x_2539) ;  /* 0x00000014005c8947 */ /* 0x002fea0003800000 */
.L_x_2586:
[----:B------:R-:W-:Y:S05]  /*16410*/  @!P2 BRA `(.L_x_2540) ;  /* 0x000000000004a947 */ /* 0x000fea0003800000 */
[----:B------:R-:W-:Y:S01]  /*16420*/  BPT.TRAP 0x1 ;  /* 0x000000040000795c */ /* 0x000fe20000300000 */
.L_x_2540:
[----:B-1----:R-:W-:-:S04]  /*16430*/  VIADD R3, R0, 0x38860 ;  /* 0x0003886000037836 */ /* 0x002fc80000000000 */
[----:B------:R-:W-:-:S04]  /*16440*/  IMAD R18, R18, 0x8, R3 ;  /* 0x0000000812127824 */ /* 0x000fc800078e0203 */
[----:B------:R-:W1:Y:S02]  /*16450*/  SYNCS.PHASECHK.TRANS64.TRYWAIT P0, [R18+URZ], R5 ;  /* 0x00000005120075a7 */ /* 0x000e64000800017f */
[----:B-1----:R-:W-:Y:S05]  /*16460*/  @!P0 BRA `(.L_x_2541) ;  /* 0x0000001400588947 */ /* 0x002fea0003800000 */
.L_x_2587:
[----:B------:R-:W-:-:S07]  /*16470*/  IMAD R3, R4, 0x8, R3 ;  /* 0x0000000804037824 */ /* 0x000fce00078e0203 */
.L_x_2542:
[----:B--2---:R2:W3:Y:S02]  /*16480*/  SYNCS.PHASECHK.TRANS64.TRYWAIT P0, [R3+URZ], R2 ;  /* 0x00000002030075a7 */ /* 0x0044e4000800017f */
[----:B---3--:R-:W-:Y:S05]  /*16490*/  @!P0 NANOSLEEP.SYNCS 0x989680 ;  /* 0x009896800000895d */ /* 0x008fea0003900000 */
[----:B------:R-:W3:Y:S02]  /*164a0*/  @!P0 SYNCS.PHASECHK.TRANS64 P0, [R3+URZ], R2 ;  /* 0x00000002030085a7 */ /* 0x000ee4000800007f */
[----:B---3--:R-:W-:Y:S05]  /*164b0*/  @!P0 BRA `(.L_x_2542) ;  /* 0xfffffffc00f08947 */ /* 0x008fea000383ffff */
.L_x_2535:
[----:B------:R-:W-:Y:S05]  /*164c0*/  BSYNC B0 ;  /* 0x0000000000007941 */ /* 0x000fea0003800000 */
.L_x_2534:
[----:B------:R-:W-:Y:S05]  /*164d0*/  EXIT ;  /* 0x000000000000794d */ /* 0x000fea0003800000 */
.L_x_2382:
[----:B------:R-:W-:-:S13]  /*164e0*/  R2UR UR4, R17 ;  /* 0x00000000110472ca */ /* 0x000fda00000e0000 */
[----:B0-----:R-:W-:-:S04]  /*164f0*/  IMAD.U32 R3, RZ, RZ, UR4 ;  /* 0x00000004ff037e24 */ /* 0x001fc8000f8e00ff */
[----:B------:R0:W1:Y:S03]  /*16500*/  SYNCS.PHASECHK.TRANS64.TRYWAIT P1, [R3+URZ+0x38800], R0 ;  /* 0x03880000030075a7 */ /* 0x000066000802017f */
[----:B-1----:R-:W-:Y:S05]  /*16510*/  @!P1 NANOSLEEP.SYNCS 0x989680 ;  /* 0x009896800000995d */ /* 0x002fea0003900000 */
[----:B------:R-:W1:Y:S02]  /*16520*/  @!P1 SYNCS.PHASECHK.TRANS64 P1, [R3+URZ+0x38800], R0 ;  /* 0x03880000030095a7 */ /* 0x000e64000802007f */
[----:B-1----:R-:W-:Y:S05]  /*16530*/  @!P1 BRA `(.L_x_2382) ;  /* 0xfffffffc00e89947 */ /* 0x002fea000383ffff */
[----:B------:R-:W-:Y:S05]  /*16540*/  BRA `(.L_x_2543) ;  /* 0xfffffeb400207947 */ /* 0x000fea000383ffff */
.L_x_2386:
[----:B-1----:R1:W2:Y:S02]  /*16550*/  SYNCS.PHASECHK.TRANS64.TRYWAIT P2, [R0+URZ+0x38830], R3 ;  /* 0x03883003000075a7 */ /* 0x0022a4000804017f */
[----:B--2---:R-:W-:Y:S05]  /*16560*/  @!P2 NANOSLEEP.SYNCS 0x989680 ;  /* 0x009896800000a95d */ /* 0x004fea0003900000 */
[----:B------:R-:W2:Y:S02]  /*16570*/  @!P2 SYNCS.PHASECHK.TRANS64 P2, [R0+URZ+0x38830], R3 ;  /* 0x038830030000a5a7 */ /* 0x000ea4000804007f */
[----:B--2---:R-:W-:Y:S05]  /*16580*/  @!P2 BRA `(.L_x_2386) ;  /* 0xfffffffc00f0a947 */ /* 0x004fea000383ffff */
[----:B------:R-:W-:Y:S05]  /*16590*/  BRA `(.L_x_2385) ;  /* 0xfffffeb4004c7947 */ /* 0x000fea000383ffff */
.L_x_2391:
[----:B------:R-:W-:-:S13]  /*165a0*/  R2UR UR4, R232 ;  /* 0x00000000e80472ca */ /* 0x000fda00000e0000 */
[----:B-1----:R-:W-:-:S04]  /*165b0*/  IMAD.U32 R4, RZ, RZ, UR4 ;  /* 0x00000004ff047e24 */ /* 0x002fc8000f8e00ff */
[----:B------:R1:W2:Y:S03]  /*165c0*/  SYNCS.PHASECHK.TRANS64.TRYWAIT P3, [R4+URZ+0x38830], R3 ;  /* 0x03883003040075a7 */ /* 0x0002a6000806017f */
[----:B--2---:R-:W-:Y:S05]  /*165d0*/  @!P3 NANOSLEEP.SYNCS 0x989680 ;  /* 0x009896800000b95d */ /* 0x004fea0003900000 */
[----:B------:R-:W2:Y:S02]  /*165e0*/  @!P3 SYNCS.PHASECHK.TRANS64 P3, [R4+URZ+0x38830], R3 ;  /* 0x038830030400b5a7 */ /* 0x000ea4000806007f */
[----:B--2---:R-:W-:Y:S05]  /*165f0*/  @!P3 BRA `(.L_x_2391) ;  /* 0xfffffffc00e8b947 */ /* 0x004fea000383ffff */
[----:B------:R-:W-:Y:S05]  /*16600*/  BRA `(.L_x_2390) ;  /* 0xfffffeec00b47947 */ /* 0x000fea000383ffff */
.L_x_2395:
[----:B01----:R-:W-:-:S04]  /*16610*/  IMAD.U32 R3, RZ, RZ, UR4 ;  /* 0x00000004ff037e24 */ /* 0x003fc8000f8e00ff */
[----:B------:R0:W1:Y:S03]  /*16620*/  SYNCS.PHASECHK.TRANS64.TRYWAIT P3, [R3+URZ+0x38850], R0 ;  /* 0x03885000030075a7 */ /* 0x000066000806017f */
[----:B-1----:R-:W-:Y:S05]  /*16630*/  @!P3 NANOSLEEP.SYNCS 0x989680 ;  /* 0x009896800000b95d */ /* 0x002fea0003900000 */
[----:B------:R-:W1:Y:S02]  /*16640*/  @!P3 SYNCS.PHASECHK.TRANS64 P3, [R3+URZ+0x38850], R0 ;  /* 0x038850000300b5a7 */ /* 0x000e64000806007f */
[----:B-1----:R-:W-:Y:S05]  /*16650*/  @!P3 BRA `(.L_x_2395) ;  /* 0xfffffffc00ecb947 */ /* 0x002fea000383ffff */
[----:B------:R-:W-:Y:S05]  /*16660*/  BRA `(.L_x_2394) ;  /* 0xffffff1400d47947 */ /* 0x000fea000383ffff */
.L_x_2401:
[----:B-1----:R-:W-:-:S04]  /*16670*/  IMAD.U32 R4, RZ, RZ, UR4 ;  /* 0x00000004ff047e24 */ /* 0x002fc8000f8e00ff */
[----:B------:R1:W2:Y:S03]  /*16680*/  SYNCS.PHASECHK.TRANS64.TRYWAIT P2, [R4+URZ+0x38830], R3 ;  /* 0x03883003040075a7 */ /* 0x0002a6000804017f */
[----:B--2---:R-:W-:Y:S05]  /*16690*/  @!P2 NANOSLEEP.SYNCS 0x989680 ;  /* 0x009896800000a95d */ /* 0x004fea0003900000 */
[----:B------:R-:W2:Y:S02]  /*166a0*/  @!P2 SYNCS.PHASECHK.TRANS64 P2, [R4+URZ+0x38830], R3 ;  /* 0x038830030400a5a7 */ /* 0x000ea4000804007f */
[----:B--2---:R-:W-:Y:S05]  /*166b0*/  @!P2 BRA `(.L_x_2401) ;  /* 0xfffffffc00eca947 */ /* 0x004fea000383ffff */
[----:B------:R-:W-:Y:S05]  /*166c0*/  BRA `(.L_x_2400) ;  /* 0xffffff2c00bc7947 */ /* 0x000fea000383ffff */
.L_x_2405:
[----:B01----:R-:W-:-:S04]  /*166d0*/  IMAD.U32 R3, RZ, RZ, UR4 ;  /* 0x00000004ff037e24 */ /* 0x003fc8000f8e00ff */
[----:B------:R0:W1:Y:S03]  /*166e0*/  SYNCS.PHASECHK.TRANS64.TRYWAIT P2, [R3+URZ+0x38850], R0 ;  /* 0x03885000030075a7 */ /* 0x000066000804017f */
[----:B-1----:R-:W-:Y:S05]  /*166f0*/  @!P2 NANOSLEEP.SYNCS 0x989680 ;  /* 0x009896800000a95d */ /* 0x002fea0003900000 */
[----:B------:R-:W1:Y:S02]  /*16700*/  @!P2 SYNCS.PHASECHK.TRANS64 P2, [R3+URZ+0x38850], R0 ;  /* 0x038850000300a5a7 */ /* 0x000e64000804007f */
[----:B-1----:R-:W-:Y:S05]  /*16710*/  @!P2 BRA `(.L_x_2405) ;  /* 0xfffffffc00eca947 */ /* 0x002fea000383ffff */
[----:B------:R-:W-:Y:S05]  /*16720*/  BRA `(.L_x_2404) ;  /* 0xffffff5400dc7947 */ /* 0x000fea000383ffff */
.L_x_2410:
[----:B-1----:R-:W-:-:S04]  /*16730*/  IMAD.U32 R7, RZ, RZ, UR7 ;  /* 0x00000007ff077e24 */ /* 0x002fc8000f8e00ff */
[----:B------:R1:W2:Y:S03]  /*16740*/  SYNCS.PHASECHK.TRANS64.TRYWAIT P0, [R7+URZ+0x38850], R0 ;  /* 0x03885000070075a7 */ /* 0x0002a6000800017f */
[----:B--2---:R-:W-:Y:S05]  /*16750*/  @!P0 NANOSLEEP.SYNCS 0x989680 ;  /* 0x009896800000895d */ /* 0x004fea0003900000 */
[----:B------:R-:W2:Y:S02]  /*16760*/  @!P0 SYNCS.PHASECHK.TRANS64 P0, [R7+URZ+0x38850], R0 ;  /* 0x03885000070085a7 */ /* 0x000ea4000800007f */
[----:B--2---:R-:W-:Y:S05]  /*16770*/  @!P0 BRA `(.L_x_2410) ;  /* 0xfffffffc00ec8947 */ /* 0x004fea000383ffff */
[----:B------:R-:W-:Y:S05]  /*16780*/  BRA `(.L_x_2409) ;  /* 0xffffff6c00e47947 */ /* 0x000fea000383ffff */
.L_x_2440:
[----:B------:R-:W-:Y:S02]  /*16790*/  IMAD.MOV.U32 R13, RZ, RZ, R0 ;  /* 0x000000ffff0d7224 */ /* 0x000fe400078e0000 */
[----:B------:R-:W-:Y:S02]  /*167a0*/  IMAD.MOV.U32 R12, RZ, RZ, RZ ;  /* 0x000000ffff0c7224 */ /* 0x000fe400078e00ff */
[----:B------:R-:W-:Y:S02]  /*167b0*/  IMAD.MOV.U32 R11, RZ, RZ, 0x1f ;  /* 0x0000001fff0b7424 */ /* 0x000fe400078e00ff */
[----:B------:R-:W-:-:S07]  /*167c0*/  IMAD.MOV.U32 R15, RZ, RZ, -0x1 ;  /* 0xffffffffff0f7424 */ /* 0x000fce00078e00ff */
[----:B0-----:R-:W-:Y:S05]  /*167d0*/  WARPSYNC.COLLECTIVE R15, `(.L_x_2544) ;  /* 0x000000000f087348 */ /* 0x001fea0003c00000 */
[----:B------:R1:W2:Y:S02]  /*167e0*/  SHFL.IDX P6, R14, R13, R12, R11 ;  /* 0x0000000c0d0e7389 */ /* 0x0002a400000c000b */
[----:B012---:R-:W-:Y:S01]  /*167f0*/  ENDCOLLECTIVE ;  /* 0x000000000000791b */ /* 0x007fe20003800000 */
.L_x_2544:
[----:B------:R-:W-:Y:S05]  /*16800*/  BRA `(.L_x_2545) ;  /* 0xffffffb4002c7947 */ /* 0x000fea000383ffff */
.L_x_2442:
[----:B------:R-:W-:Y:S01]  /*16810*/  BSSY B0, `(.L_x_2546) ;  /* 0x0000006000007945 */ /* 0x000fe20003800000 */
[----:B------:R-:W-:-:S07]  /*16820*/  IMAD.MOV.U32 R15, RZ, RZ, -0x1 ;  /* 0xffffffffff0f7424 */ /* 0x000fce00078e00ff */
[----:B01----:R-:W-:Y:S05]  /*16830*/  WARPSYNC.COLLECTIVE R15, `(.L_x_2547) ;  /* 0x000000000f0c7348 */ /* 0x003fea0003c00000 */
[----:B------:R-:W-:Y:S02]  /*16840*/  ELECT P6, UR62, PT ;  /* 0x00000000003e782f */ /* 0x000fe400038c0000 */
[----:B------:R-:W-:Y:S01]  /*16850*/  MOV R14, UR62 ;  /* 0x0000003e000e7c02 */ /* 0x000fe20008000f00 */
[----:B01----:R-:W-:Y:S10]  /*16860*/  ENDCOLLECTIVE ;  /* 0x000000000000791b */ /* 0x003ff40003800000 */
.L_x_2547:
[----:B------:R-:W-:Y:S05]  /*16870*/  BSYNC B0 ;  /* 0x0000000000007941 */ /* 0x000fea0003800000 */
.L_x_2546:
[----:B------:R-:W-:Y:S05]  /*16880*/  BRA `(.L_x_2548) ;  /* 0xffffffb4002c7947 */ /* 0x000fea000383ffff */
.L_x_2444:
[----:B-1----:R1:W2:Y:S02]  /*16890*/  SYNCS.PHASECHK.TRANS64.TRYWAIT P0, [R0+URZ+0x38840], R2 ;  /* 0x03884002000075a7 */ /* 0x0022a4000800017f */
[----:B--2---:R-:W-:Y:S05]  /*168a0*/  @!P0 NANOSLEEP.SYNCS 0x989680 ;  /* 0x009896800000895d */ /* 0x004fea0003900000 */
[----:B------:R-:W2:Y:S02]  /*168b0*/  @!P0 SYNCS.PHASECHK.TRANS64 P0, [R0+URZ+0x38840], R2 ;  /* 0x03884002000085a7 */ /* 0x000ea4000800007f */
[----:B--2---:R-:W-:Y:S05]  /*168c0*/  @!P0 BRA `(.L_x_2444) ;  /* 0xfffffffc00f08947 */ /* 0x004fea000383ffff */
[----:B------:R-:W-:Y:S05]  /*168d0*/  BRA `(.L_x_2549) ;  /* 0xffffffb400807947 */ /* 0x000fea000383ffff */
.L_x_2448:
[----:B------:R-:W-:Y:S02]  /*168e0*/  IMAD.MOV.U32 R13, RZ, RZ, R3 ;  /* 0x000000ffff0d7224 */ /* 0x000fe400078e0003 */
[----:B------:R-:W-:Y:S02]  /*168f0*/  IMAD.MOV.U32 R12, RZ, RZ, RZ ;  /* 0x000000ffff0c7224 */ /* 0x000fe400078e00ff */
[----:B------:R-:W-:Y:S02]  /*16900*/  IMAD.MOV.U32 R11, RZ, RZ, 0x181f ;  /* 0x0000181fff0b7424 */ /* 0x000fe400078e00ff */
[----:B------:R-:W-:Y:S02]  /*16910*/  IMAD.MOV.U32 R15, RZ, RZ, -0x1 ;  /* 0xffffffffff0f7424 */ /* 0x000fe400078e00ff */
[----:B------:R-:W-:-:S07]  /*16920*/  IMAD.U32 R0, RZ, RZ, UR42 ;  /* 0x0000002aff007e24 */ /* 0x000fce000f8e00ff */
[----:B-----5:R-:W-:Y:S05]  /*16930*/  WARPSYNC.COLLECTIVE R15, `(.L_x_2550) ;  /* 0x000000000f087348 */ /* 0x020fea0003c00000 */
[----:B------:R0:W1:Y:S02]  /*16940*/  SHFL.IDX P6, R14, R13, R12, R11 ;  /* 0x0000000c0d0e7389 */ /* 0x00006400000c000b */
[----:B01---5:R-:W-:Y:S01]  /*16950*/  ENDCOLLECTIVE ;  /* 0x000000000000791b */ /* 0x023fe20003800000 */
.L_x_2550:
[----:B------:R-:W-:Y:S02]  /*16960*/  IMAD R0, R0, 0x80, R10 ;  /* 0x0000008000007824 */ /* 0x000fe400078e020a */
[----:B------:R-:W-:Y:S02]  /*16970*/  IMAD.MOV.U32 R13, RZ, RZ, R4 ;  /* 0x000000ffff0d7224 */ /* 0x000fe400078e0004 */
[----:B------:R-:W-:-:S07]  /*16980*/  IMAD.MOV.U32 R5, RZ, RZ, R14 ;  /* 0x000000ffff057224 */ /* 0x000fce00078e000e */
[----:B------:R-:W-:Y:S05]  /*16990*/  WARPSYNC.COLLECTIVE R15, `(.L_x_2551) ;  /* 0x000000000f087348 */ /* 0x000fea0003c00000 */
[----:B------:R0:W1:Y:S02]  /*169a0*/  SHFL.IDX P6, R14, R13, R12, R11 ;  /* 0x0000000c0d0e7389 */ /* 0x00006400000c000b */
[----:B01----:R-:W-:Y:S01]  /*169b0*/  ENDCOLLECTIVE ;  /* 0x000000000000791b */ /* 0x003fe20003800000 */
.L_x_2551:
[----:B------:R-:W-:Y:S01]  /*169c0*/  ULDC UR4, c[0x0][0x288] ;  /* 0x0000a20000047ab9 */ /* 0x000fe20000000800 */
[----:B------:R-:W-:Y:S01]  /*169d0*/  ULDC.64 UR6, c[0x0][0x208] ;  /* 0x0000820000067ab9 */ /* 0x000fe20000000a00 */
[----:B------:R-:W-:-:S05]  /*169e0*/  IMAD R2, R7, UR4, RZ ;  /* 0x0000000407027c24 */ /* 0x000fca000f8e02ff */
[----:B------:R-:W-:Y:S01]  /*169f0*/  ISETP.GE.AND P4, PT, R0, R2, PT ;  /* 0x000000020000720c */ /* 0x000fe20003f86270 */
[----:B------:R-:W-:Y:S02]  /*16a00*/  IMAD.MOV.U32 R13, RZ, RZ, R3 ;  /* 0x000000ffff0d7224 */ /* 0x000fe400078e0003 */
[----:B------:R-:W-:Y:S02]  /*16a10*/  IMAD.MOV.U32 R12, RZ, RZ, 0x1 ;  /* 0x00000001ff0c7424 */ /* 0x000fe400078e00ff */
[----:B------:R-:W-:-:S08]  /*16a20*/  IMAD.MOV.U32 R6, RZ, RZ, R14 ;  /* 0x000000ffff067224 */ /* 0x000fd000078e000e */
        /* <DEDUP_REMOVED lines=15> */
.L_x_2552:
[----:B------:R-:W-:Y:S02]  /*16b20*/  IMAD.MOV.U32 R13, RZ, RZ, R4 ;  /* 0x000000ffff0d7224 */ /* 0x000fe400078e0004 */
[----:B------:R-:W-:-:S07]  /*16b30*/  IMAD.MOV.U32 R5, RZ, RZ, R14 ;  /* 0x000000ffff057224 */ /* 0x000fce00078e000e */
[----:B------:R-:W-:Y:S05]  /*16b40*/  WARPSYNC.COLLECTIVE R15, `(.L_x_2553) ;  /* 0x000000000f087348 */ /* 0x000fea0003c00000 */
[----:B------:R0:W1:Y:S02]  /*16b50*/  SHFL.IDX P6, R14, R13, R12, R11 ;  /* 0x0000000c0d0e7389 */ /* 0x00006400000c000b */
[----:B01----:R-:W-:Y:S01]  /*16b60*/  ENDCOLLECTIVE ;  /* 0x000000000000791b */ /* 0x003fe20003800000 */
.L_x_2553:
        /* <DEDUP_REMOVED lines=19> */
.L_x_2554:
[----:B------:R-:W-:Y:S02]  /*16ca0*/  IMAD.MOV.U32 R13, RZ, RZ, R4 ;  /* 0x000000ffff0d7224 */ /* 0x000fe400078e0004 */
[----:B------:R-:W-:-:S07]  /*16cb0*/  IMAD.MOV.U32 R5, RZ, RZ, R14 ;  /* 0x000000ffff057224 */ /* 0x000fce00078e000e */
[----:B------:R-:W-:Y:S05]  /*16cc0*/  WARPSYNC.COLLECTIVE R15, `(.L_x_2555) ;  /* 0x000000000f087348 */ /* 0x000fea0003c00000 */
[----:B------:R0:W1:Y:S02]  /*16cd0*/  SHFL.IDX P6, R14, R13, R12, R11 ;  /* 0x0000000c0d0e7389 */ /* 0x00006400000c000b */
[----:B01----:R-:W-:Y:S01]  /*16ce0*/  ENDCOLLECTIVE ;  /* 0x000000000000791b */ /* 0x003fe20003800000 */
.L_x_2555:
        /* <DEDUP_REMOVED lines=19> */
.L_x_2556:
[----:B------:R-:W-:Y:S02]  /*16e20*/  IMAD.MOV.U32 R13, RZ, RZ, R4 ;  /* 0x000000ffff0d7224 */ /* 0x000fe400078e0004 */
[----:B------:R-:W-:-:S07]  /*16e30*/  IMAD.MOV.U32 R5, RZ, RZ, R14 ;  /* 0x000000ffff057224 */ /* 0x000fce00078e000e */
[----:B------:R-:W-:Y:S05]  /*16e40*/  WARPSYNC.COLLECTIVE R15, `(.L_x_2557) ;  /* 0x000000000f087348 */ /* 0x000fea0003c00000 */
[----:B------:R0:W1:Y:S02]  /*16e50*/  SHFL.IDX P6, R14, R13, R12, R11 ;  /* 0x0000000c0d0e7389 */ /* 0x00006400000c000b */
[----:B01----:R-:W-:Y:S01]  /*16e60*/  ENDCOLLECTIVE ;  /* 0x000000000000791b */ /* 0x003fe20003800000 */
.L_x_2557:
        /* <DEDUP_REMOVED lines=19> */
.L_x_2558:
[----:B------:R-:W-:Y:S02]  /*16fa0*/  IMAD.MOV.U32 R13, RZ, RZ, R4 ;  /* 0x000000ffff0d7224 */ /* 0x000fe400078e0004 */
[----:B------:R-:W-:-:S07]  /*16fb0*/  IMAD.MOV.U32 R5, RZ, RZ, R14 ;  /* 0x000000ffff057224 */ /* 0x000fce00078e000e */
[----:B------:R-:W-:Y:S05]  /*16fc0*/  WARPSYNC.COLLECTIVE R15, `(.L_x_2559) ;  /* 0x000000000f087348 */ /* 0x000fea0003c00000 */
[----:B------:R0:W1:Y:S02]  /*16fd0*/  SHFL.IDX P6, R14, R13, R12, R11 ;  /* 0x0000000c0d0e7389 */ /* 0x00006400000c000b */
[----:B01----:R-:W-:Y:S01]  /*16fe0*/  ENDCOLLECTIVE ;  /* 0x000000000000791b */ /* 0x003fe20003800000 */
.L_x_2559:
        /* <DEDUP_REMOVED lines=19> */
.L_x_2560:
[----:B------:R-:W-:Y:S02]  /*17120*/  IMAD.MOV.U32 R13, RZ, RZ, R4 ;  /* 0x000000ffff0d7224 */ /* 0x000fe400078e0004 */
[----:B------:R-:W-:-:S07]  /*17130*/  IMAD.MOV.U32 R5, RZ, RZ, R14 ;  /* 0x000000ffff057224 */ /* 0x000fce00078e000e */
[----:B------:R-:W-:Y:S05]  /*17140*/  WARPSYNC.COLLECTIVE R15, `(.L_x_2561) ;  /* 0x000000000f087348 */ /* 0x000fea0003c00000 */
[----:B------:R0:W1:Y:S02]  /*17150*/  SHFL.IDX P6, R14, R13, R12, R11 ;  /* 0x0000000c0d0e7389 */ /* 0x00006400000c000b */
[----:B01----:R-:W-:Y:S01]  /*17160*/  ENDCOLLECTIVE ;  /* 0x000000000000791b */ /* 0x003fe20003800000 */
.L_x_2561:
        /* <DEDUP_REMOVED lines=19> */
.L_x_2562:
[----:B------:R-:W-:Y:S02]  /*172a0*/  IMAD.MOV.U32 R13, RZ, RZ, R4 ;  /* 0x000000ffff0d7224 */ /* 0x000fe400078e0004 */
[----:B------:R-:W-:-:S07]  /*172b0*/  IMAD.MOV.U32 R5, RZ, RZ, R14 ;  /* 0x000000ffff057224 */ /* 0x000fce00078e000e */
[----:B------:R-:W-:Y:S05]  /*172c0*/  WARPSYNC.COLLECTIVE R15, `(.L_x_2563) ;  /* 0x000000000f087348 */ /* 0x000fea0003c00000 */
[----:B------:R0:W1:Y:S02]  /*172d0*/  SHFL.IDX P6, R14, R13, R12, R11 ;  /* 0x0000000c0d0e7389 */ /* 0x00006400000c000b */
[----:B01----:R-:W-:Y:S01]  /*172e0*/  ENDCOLLECTIVE ;  /* 0x000000000000791b */ /* 0x003fe20003800000 */
.L_x_2563:
        /* <DEDUP_REMOVED lines=17> */
.L_x_2564:
[----:B------:R-:W-:Y:S02]  /*17400*/  IMAD.MOV.U32 R13, RZ, RZ, R4 ;  /* 0x000000ffff0d7224 */ /* 0x000fe400078e0004 */
[----:B------:R-:W-:-:S07]  /*17410*/  IMAD.MOV.U32 R5, RZ, RZ, R14 ;  /* 0x000000ffff057224 */ /* 0x000fce00078e000e */
[----:B------:R-:W-:Y:S05]  /*17420*/  WARPSYNC.COLLECTIVE R15, `(.L_x_2565) ;  /* 0x000000000f087348 */ /* 0x000fea0003c00000 */
[----:B------:R0:W1:Y:S02]  /*17430*/  SHFL.IDX P6, R14, R13, R12, R11 ;  /* 0x0000000c0d0e7389 */ /* 0x00006400000c000b */
[----:B01----:R-:W-:Y:S01]  /*17440*/  ENDCOLLECTIVE ;  /* 0x000000000000791b */ /* 0x003fe20003800000 */
.L_x_2565:
[----:B------:R-:W-:Y:S01]  /*17450*/  IMAD.MOV.U32 R3, RZ, RZ, R14 ;  /* 0x000000ffff037224 */ /* 0x000fe200078e000e */
[----:B------:R-:W-:Y:S06]  /*17460*/  BRA `(.L_x_2566) ;  /* 0xffffffb8001c7947 */ /* 0x000fec000383ffff */
.L_x_2453:
[----:B0-----:R0:W3:Y:S02]  /*17470*/  SYNCS.PHASECHK.TRANS64.TRYWAIT P0, [R17+URZ+0x38820], R0 ;  /* 0x03882000110075a7 */ /* 0x0010e4000800017f */
[----:B---3--:R-:W-:Y:S05]  /*17480*/  @!P0 NANOSLEEP.SYNCS 0x989680 ;  /* 0x009896800000895d */ /* 0x008fea0003900000 */
[----:B------:R-:W3:Y:S02]  /*17490*/  @!P0 SYNCS.PHASECHK.TRANS64 P0, [R17+URZ+0x38820], R0 ;  /* 0x03882000110085a7 */ /* 0x000ee4000800007f */
[----:B---3--:R-:W-:Y:S05]  /*174a0*/  @!P0 BRA `(.L_x_2453) ;  /* 0xfffffffc00f08947 */ /* 0x008fea000383ffff */
[----:B------:R-:W-:Y:S05]  /*174b0*/  BRA `(.L_x_2567) ;  /* 0xffffffb800987947 */ /* 0x000fea000383ffff */
.L_x_2460:
[----:B0-----:R0:W2:Y:S02]  /*174c0*/  SYNCS.PHASECHK.TRANS64.TRYWAIT P0, [R2+URZ+0x38840], R3 ;  /* 0x03884003020075a7 */ /* 0x0010a4000800017f */
[----:B--2---:R-:W-:Y:S05]  /*174d0*/  @!P0 NANOSLEEP.SYNCS 0x989680 ;  /* 0x009896800000895d */ /* 0x004fea0003900000 */
[----:B------:R-:W2:Y:S02]  /*174e0*/  @!P0 SYNCS.PHASECHK.TRANS64 P0, [R2+URZ+0x38840], R3 ;  /* 0x03884003020085a7 */ /* 0x000ea4000800007f */
[----:B--2---:R-:W-:Y:S05]  /*174f0*/  @!P0 BRA `(.L_x_2460) ;  /* 0xfffffffc00f08947 */ /* 0x004fea000383ffff */
[----:B------:R-:W-:Y:S05]  /*17500*/  BRA `(.L_x_2568) ;  /* 0xffffffbc00547947 */ /* 0x000fea000383ffff */
.L_x_2468:
[----:B0-----:R0:W1:Y:S02]  /*17510*/  SYNCS.PHASECHK.TRANS64.TRYWAIT P0, [R3+URZ+0x60], R2 ;  /* 0x00006002030075a7 */ /* 0x001064000800017f */
[----:B-1----:R-:W-:Y:S05]  /*17520*/  @!P0 NANOSLEEP.SYNCS 0x989680 ;  /* 0x009896800000895d */ /* 0x002fea0003900000 */
[----:B------:R-:W1:Y:S02]  /*17530*/  @!P0 SYNCS.PHASECHK.TRANS64 P0, [R3+URZ+0x60], R2 ;  /* 0x00006002030085a7 */ /* 0x000e64000800007f */
[----:B-1----:R-:W-:Y:S05]  /*17540*/  @!P0 BRA `(.L_x_2468) ;  /* 0xfffffffc00f08947 */ /* 0x002fea000383ffff */
[----:B------:R-:W-:Y:S05]  /*17550*/  BRA `(.L_x_2569) ;  /* 0xffffffc000987947 */ /* 0x000fea000383ffff */
.L_x_2480:
[----:B--2---:R2:W3:Y:S02]  /*17560*/  SYNCS.PHASECHK.TRANS64.TRYWAIT P0, [R3+URZ+0x38840], R2 ;  /* 0x03884002030075a7 */ /* 0x0044e4000800017f */
[----:B---3--:R-:W-:Y:S05]  /*17570*/  @!P0 NANOSLEEP.SYNCS 0x989680 ;  /* 0x009896800000895d */ /* 0x008fea0003900000 */
[----:B------:R-:W3:Y:S02]  /*17580*/  @!P0 SYNCS.PHASECHK.TRANS64 P0, [R3+URZ+0x38840], R2 ;  /* 0x03884002030085a7 */ /* 0x000ee4000800007f */
[----:B---3--:R-:W-:Y:S05]  /*17590*/  @!P0 BRA `(.L_x_2480) ;  /* 0xfffffffc00f08947 */ /* 0x008fea000383ffff */
[----:B------:R-:W-:Y:S05]  /*175a0*/  BRA `(.L_x_2570) ;  /* 0xffffffc800947947 */ /* 0x000fea000383ffff */
.L_x_2488:
[----:B0-----:R0:W1:Y:S02]  /*175b0*/  SYNCS.PHASECHK.TRANS64.TRYWAIT P0, [R2+URZ+0x60], R3 ;  /* 0x00006003020075a7 */ /* 0x001064000800017f */
[----:B-1----:R-:W-:Y:S05]  /*175c0*/  @!P0 NANOSLEEP.SYNCS 0x989680 ;  /* 0x009896800000895d */ /* 0x002fea0003900000 */
[----:B------:R-:W1:Y:S02]  /*175d0*/  @!P0 SYNCS.PHASECHK.TRANS64 P0, [R2+URZ+0x60], R3 ;  /* 0x00006003020085a7 */ /* 0x000e64000800007f */
[----:B-1----:R-:W-:Y:S05]  /*175e0*/  @!P0 BRA `(.L_x_2488) ;  /* 0xfffffffc00f08947 */ /* 0x002fea000383ffff */
[----:B------:R-:W-:Y:S05]  /*175f0*/  BRA `(.L_x_2571) ;  /* 0xffffffcc00e47947 */ /* 0x000fea000383ffff */
.L_x_2499:
[----:B---3--:R3:W4:Y:S02]  /*17600*/  SYNCS.PHASECHK.TRANS64.TRYWAIT P0, [R2+URZ+0x38840], R3 ;  /* 0x03884003020075a7 */ /* 0x008724000800017f */
[----:B----4-:R-:W-:Y:S05]  /*17610*/  @!P0 NANOSLEEP.SYNCS 0x989680 ;  /* 0x009896800000895d */ /* 0x010fea0003900000 */
[----:B------:R-:W4:Y:S02]  /*17620*/  @!P0 SYNCS.PHASECHK.TRANS64 P0, [R2+URZ+0x38840], R3 ;  /* 0x03884003020085a7 */ /* 0x000f24000800007f */
[----:B----4-:R-:W-:Y:S05]  /*17630*/  @!P0 BRA `(.L_x_2499) ;  /* 0xfffffffc00f08947 */ /* 0x010fea000383ffff */
[----:B------:R-:W-:Y:S05]  /*17640*/  BRA `(.L_x_2572) ;  /* 0xffffffd400b47947 */ /* 0x000fea000383ffff */
.L_x_2507:
[----:B0-----:R0:W1:Y:S02]  /*17650*/  SYNCS.PHASECHK.TRANS64.TRYWAIT P0, [R2+URZ+0x60], R5 ;  /* 0x00006005020075a7 */ /* 0x001064000800017f */
[----:B-1----:R-:W-:Y:S05]  /*17660*/  @!P0 NANOSLEEP.SYNCS 0x989680 ;  /* 0x009896800000895d */ /* 0x002fea0003900000 */
[----:B------:R-:W1:Y:S02]  /*17670*/  @!P0 SYNCS.PHASECHK.TRANS64 P0, [R2+URZ+0x60], R5 ;  /* 0x00006005020085a7 */ /* 0x000e64000800007f */
[----:B-1----:R-:W-:Y:S05]  /*17680*/  @!P0 BRA `(.L_x_2507) ;  /* 0xfffffffc00f08947 */ /* 0x002fea000383ffff */
[----:B------:R-:W-:Y:S05]  /*17690*/  BRA `(.L_x_2573) ;  /* 0xffffffdc00047947 */ /* 0x000fea000383ffff */
.L_x_2520:
[----:B0-----:R0:W2:Y:S02]  /*176a0*/  SYNCS.PHASECHK.TRANS64.TRYWAIT P0, [R2+URZ+0x38860], R3 ;  /* 0x03886003020075a7 */ /* 0x0010a4000800017f */
[----:B--2---:R-:W-:Y:S05]  /*176b0*/  @!P0 NANOSLEEP.SYNCS 0x989680 ;  /* 0x009896800000895d */ /* 0x004fea0003900000 */
[----:B------:R-:W2:Y:S02]  /*176c0*/  @!P0 SYNCS.PHASECHK.TRANS64 P0, [R2+URZ+0x38860], R3 ;  /* 0x03886003020085a7 */ /* 0x000ea4000800007f */
[----:B--2---:R-:W-:Y:S05]  /*176d0*/  @!P0 BRA `(.L_x_2520) ;  /* 0xfffffffc00f08947 */ /* 0x004fea000383ffff */
[----:B------:R-:W-:Y:S05]  /*176e0*/  BRA `(.L_x_2574) ;  /* 0xffffffe000c07947 */ /* 0x000fea000383ffff */
.L_x_2529:
[----:B------:R-:W-:Y:S01]  /*176f0*/  BSSY B0, `(.L_x_2575) ;  /* 0x0000008000007945 */ /* 0x000fe20003800000 */
[----:B-----5:R-:W-:Y:S02]  /*17700*/  IMAD.MOV.U32 R13, RZ, RZ, R2 ;  /* 0x000000ffff0d7224 */ /* 0x020fe400078e0002 */
[----:B------:R-:W-:Y:S02]  /*17710*/  IMAD.MOV.U32 R12, RZ, RZ, RZ ;  /* 0x000000ffff0c7224 */ /* 0x000fe400078e00ff */
[----:B------:R-:W-:Y:S02]  /*17720*/  IMAD.MOV.U32 R11, RZ, RZ, 0x1f ;  /* 0x0000001fff0b7424 */ /* 0x000fe400078e00ff */
[----:B------:R-:W-:-:S07]  /*17730*/  IMAD.MOV.U32 R15, RZ, RZ, -0x1 ;  /* 0xffffffffff0f7424 */ /* 0x000fce00078e00ff */
[----:B-12---:R-:W-:Y:S05]  /*17740*/  WARPSYNC.COLLECTIVE R15, `(.L_x_2576) ;  /* 0x000000000f087348 */ /* 0x006fea0003c00000 */
[----:B------:R0:W3:Y:S02]  /*17750*/  SHFL.IDX P6, R14, R13, R12, R11 ;  /* 0x0000000c0d0e7389 */ /* 0x0000e400000c000b */
[----:B0123--:R-:W-:Y:S01]  /*17760*/  ENDCOLLECTIVE ;  /* 0x000000000000791b */ /* 0x00ffe20003800000 */
.L_x_2576:
[----:B------:R-:W-:Y:S05]  /*17770*/  BSYNC B0 ;  /* 0x0000000000007941 */ /* 0x000fea0003800000 */
.L_x_2575:
[----:B------:R-:W-:Y:S05]  /*17780*/  BRA `(.L_x_2577) ;  /* 0xffffffe800307947 */ /* 0x000fea000383ffff */
.L_x_2532:
[----:B0-----:R0:W1:Y:S02]  /*17790*/  SYNCS.PHASECHK.TRANS64.TRYWAIT P0, [R0+URZ+0x38820], R3 ;  /* 0x03882003000075a7 */ /* 0x001064000800017f */
[----:B-1----:R-:W-:Y:S05]  /*177a0*/  @!P0 NANOSLEEP.SYNCS 0x989680 ;  /* 0x009896800000895d */ /* 0x002fea0003900000 */
[----:B------:R-:W1:Y:S02]  /*177b0*/  @!P0 SYNCS.PHASECHK.TRANS64 P0, [R0+URZ+0x38820], R3 ;  /* 0x03882003000085a7 */ /* 0x000e64000800007f */
[----:B-1----:R-:W-:Y:S05]  /*177c0*/  @!P0 BRA `(.L_x_2532) ;  /* 0xfffffffc00f08947 */ /* 0x002fea000383ffff */
[----:B------:R-:W-:Y:S05]  /*177d0*/  BRA `(.L_x_2578) ;  /* 0xffffffe8007c7947 */ /* 0x000fea000383ffff */
.L_x_2533:
        /* <DEDUP_REMOVED lines=11> */
.L_x_2580:
[----:B------:R-:W-:Y:S05]  /*17890*/  BSYNC B0 ;  /* 0x0000000000007941 */ /* 0x000fea0003800000 */
.L_x_2579:
[----:B------:R-:W-:Y:S05]  /*178a0*/  BRA `(.L_x_2581) ;  /* 0xffffffe800647947 */ /* 0x000fea000383ffff */
.L_x_2536:
[----:B------:R-:W-:Y:S01]  /*178b0*/  BSSY B1, `(.L_x_2582) ;  /* 0x0000006000017945 */ /* 0x000fe20003800000 */
[----:B------:R-:W-:-:S07]  /*178c0*/  IMAD.MOV.U32 R15, RZ, RZ, -0x1 ;  /* 0xffffffffff0f7424 */ /* 0x000fce00078e00ff */
[----:B01----:R-:W-:Y:S05]  /*178d0*/  WARPSYNC.COLLECTIVE R15, `(.L_x_2583) ;  /* 0x000000000f0c7348 */ /* 0x003fea0003c00000 */
[----:B------:R-:W-:Y:S02]  /*178e0*/  ELECT P6, UR62, PT ;  /* 0x00000000003e782f */ /* 0x000fe400038c0000 */
[----:B------:R-:W-:Y:S01]  /*178f0*/  MOV R14, UR62 ;  /* 0x0000003e000e7c02 */ /* 0x000fe20008000f00 */
[----:B01----:R-:W-:Y:S10]  /*17900*/  ENDCOLLECTIVE ;  /* 0x000000000000791b */ /* 0x003ff40003800000 */
.L_x_2583:
[----:B------:R-:W-:Y:S05]  /*17910*/  BSYNC B1 ;  /* 0x0000000000017941 */ /* 0x000fea0003800000 */
.L_x_2582:
[----:B------:R-:W-:Y:S05]  /*17920*/  BRA `(.L_x_2584) ;  /* 0xffffffe8005c7947 */ /* 0x000fea000383ffff */
.L_x_2538:
[----:B0-----:R0:W1:Y:S02]  /*17930*/  SYNCS.PHASECHK.TRANS64.TRYWAIT P0, [R6+URZ], R5 ;  /* 0x00000005060075a7 */ /* 0x001064000800017f */
[----:B-1----:R-:W-:Y:S05]  /*17940*/  @!P0 NANOSLEEP.SYNCS 0x989680 ;  /* 0x009896800000895d */ /* 0x002fea0003900000 */
[----:B------:R-:W1:Y:S02]  /*17950*/  @!P0 SYNCS.PHASECHK.TRANS64 P0, [R6+URZ], R5 ;  /* 0x00000005060085a7 */ /* 0x000e64000800007f */
[----:B-1----:R-:W-:Y:S05]  /*17960*/  @!P0 BRA `(.L_x_2538) ;  /* 0xfffffffc00f08947 */ /* 0x002fea000383ffff */
[----:B------:R-:W-:Y:S05]  /*17970*/  BRA `(.L_x_2585) ;  /* 0xffffffe8009c7947 */ /* 0x000fea000383ffff */
.L_x_2539:
[----:B-1----:R1:W2:Y:S02]  /*17980*/  SYNCS.PHASECHK.TRANS64.TRYWAIT P0, [R3+URZ], R2 ;  /* 0x00000002030075a7 */ /* 0x0022a4000800017f */
[----:B--2---:R-:W-:Y:S05]  /*17990*/  @!P0 NANOSLEEP.SYNCS 0x989680 ;  /* 0x009896800000895d */ /* 0x004fea0003900000 */
[----:B------:R-:W2:Y:S02]  /*179a0*/  @!P0 SYNCS.PHASECHK.TRANS64 P0, [R3+URZ], R2 ;  /* 0x00000002030085a7 */ /* 0x000ea4000800007f */
[----:B--2---:R-:W-:Y:S05]  /*179b0*/  @!P0 BRA `(.L_x_2539) ;  /* 0xfffffffc00f08947 */ /* 0x004fea000383ffff */
[----:B------:R-:W-:Y:S05]  /*179c0*/  BRA `(.L_x_2586) ;  /* 0xffffffe800907947 */ /* 0x000fea000383ffff */
.L_x_2541:
[----:B-1----:R1:W2:Y:S02]  /*179d0*/  SYNCS.PHASECHK.TRANS64.TRYWAIT P0, [R18+URZ], R5 ;  /* 0x00000005120075a7 */ /* 0x0022a4000800017f */
[----:B--2---:R-:W-:Y:S05]  /*179e0*/  @!P0 NANOSLEEP.SYNCS 0x989680 ;  /* 0x009896800000895d */ /* 0x004fea0003900000 */
[----:B------:R-:W2:Y:S02]  /*179f0*/  @!P0 SYNCS.PHASECHK.TRANS64 P0, [R18+URZ], R5 ;  /* 0x00000005120085a7 */ /* 0x000ea4000800007f */
[----:B--2---:R-:W-:Y:S05]  /*17a00*/  @!P0 BRA `(.L_x_2541) ;  /* 0xfffffffc00f08947 */ /* 0x004fea000383ffff */
[----:B------:R-:W-:Y:S05]  /*17a10*/  BRA `(.L_x_2587) ;  /* 0xffffffe800947947 */ /* 0x000fea000383ffff */
.L_x_2588:
        /* <DEDUP_REMOVED lines=14> */
.L_x_15300:


//--------------------- .text._ZN7cutlass13device_kernelIN5flash11enable_sm90INS1_16FlashAttnFwdSm90INS1_25CollectiveMainloopFwdSm90ILi2EN4cute5tupleIJNS5_1CILi1EEES8_S8_EEENS6_IJNS7_ILi128EEENS7_ILi80EEENS7_ILi256EEEEEELi256ENS_10bfloat16_tEfNS_4arch4Sm90ELb1ELb0ELb0ELb1ELb0ELb0ELb0ELb1ELb1ELb1ELb0ELb0EEENS1_21CollectiveEpilogueFwdINS6_IJSA_SC_SB_EEES9_SE_SG_Li256ELb1ELb1ELb0ELb0EEENS1_36VarlenDynamicPersistentTileSchedulerILi128ELi80ELi256ELi128ELb0ELb1ELb1ELb1ELb1ELb1EEEEEEEEEvNT_6ParamsE --------------------------
	.section	.text._ZN7cutlass13device_kernelIN5flash11enable_sm90INS1_16FlashAttnFwdSm90INS1_25CollectiveMainloopFwdSm90ILi2EN4cute5tupleIJNS5_1CILi1EEES8_S8_EEENS6_IJNS7_ILi128EEENS7_ILi80EEENS7_ILi256EEEEEELi256ENS_10bfloat16_tEfNS_4arch4Sm90ELb1ELb0ELb0ELb1ELb0ELb0ELb0ELb1ELb1ELb1ELb0ELb0EEENS1_21CollectiveEpilogueFwdINS6_IJSA_SC_SB_EEES9_SE_SG_Li256ELb1ELb1ELb0ELb0EEENS1_36VarlenDynamicPersistentTileSchedulerILi128ELi80ELi256ELi128ELb0ELb1ELb1ELb1ELb1ELb1EEEEEEEEEvNT_6ParamsE,"ax",@progbits
	.align	128
.text._ZN7cutlass13device_kernelIN5flash11enable_sm90INS1_16FlashAttnFwdSm90INS1_25CollectiveMainloopFwdSm90ILi2EN4cute5tupleIJNS5_1CILi1EEES8_S8_EEENS6_IJNS7_ILi128EEENS7_ILi80EEENS7_ILi256EEEEEELi256ENS_10bfloat16_tEfNS_4arch4Sm90ELb1ELb0ELb0ELb1ELb0ELb0ELb0ELb1ELb1ELb1ELb0ELb0EEENS1_21CollectiveEpilogueFwdINS6_IJSA_SC_SB_EEES9_SE_SG_Li256ELb1ELb1ELb0ELb0EEENS1_36VarlenDynamicPersistentTileSchedulerILi128ELi80ELi256ELi128ELb0ELb1ELb1ELb1ELb1ELb1EEEEEEEEEvNT_6ParamsE:
        .type           _ZN7cutlass13device_kernelIN5flash11enable_sm90INS1_16FlashAttnFwdSm90INS1_25CollectiveMainloopFwdSm90ILi2EN4cute5tupleIJNS5_1CILi1EEES8_S8_EEENS6_IJNS7_ILi128EEENS7_ILi80EEENS7_ILi256EEEEEELi256ENS_10bfloat16_tEfNS_4arch4Sm90ELb1ELb0ELb0ELb1ELb0ELb0ELb0ELb1ELb1ELb1ELb0ELb0EEENS1_21CollectiveEpilogueFwdINS6_IJSA_SC_SB_EEES9_SE_SG_Li256ELb1ELb1ELb0ELb0EEENS1_36VarlenDynamicPersistentTileSchedulerILi128ELi80ELi256ELi128ELb0ELb1ELb1ELb1ELb1ELb1EEEEEEEEEvNT_6ParamsE,@function
        .size           _ZN7cutlass13device_kernelIN5flash11enable_sm90INS1_16FlashAttnFwdSm90INS1_25CollectiveMainloopFwdSm90ILi2EN4cute5tupleIJNS5_1CILi1EEES8_S8_EEENS6_IJNS7_ILi128EEENS7_ILi80EEENS7_ILi256EEEEEELi256ENS_10bfloat16_tEfNS_4arch4Sm90ELb1ELb0ELb0ELb1ELb0ELb0ELb0ELb1ELb1ELb1ELb0ELb0EEENS1_21CollectiveEpilogueFwdINS6_IJSA_SC_SB_EEES9_SE_SG_Li256ELb1ELb1ELb0ELb0EEENS1_36VarlenDynamicPersistentTileSchedulerILi128ELi80ELi256ELi128ELb0ELb1ELb1ELb1ELb1ELb1EEEEEEEEEvNT_6ParamsE,(.L_x_15301 - _ZN7cutlass13device_kernelIN5flash11enable_sm90INS1_16FlashAttnFwdSm90INS1_25CollectiveMainloopFwdSm90ILi2EN4cute5tupleIJNS5_1CILi1EEES8_S8_EEENS6_IJNS7_ILi128EEENS7_ILi80EEENS7_ILi256EEEEEELi256ENS_10bfloat16_tEfNS_4arch4Sm90ELb1ELb0ELb0ELb1ELb0ELb0ELb0ELb1ELb1ELb1ELb0ELb0EEENS1_21CollectiveEpilogueFwdINS6_IJSA_SC_SB_EEES9_SE_SG_Li256ELb1ELb1ELb0ELb0EEENS1_36VarlenDynamicPersistentTileSchedulerILi128ELi80ELi256ELi128ELb0ELb1ELb1ELb1ELb1ELb1EEEEEEEEEvNT_6ParamsE)
        .other          _ZN7cutlass13device_kernelIN5flash11enable_sm90INS1_16FlashAttnFwdSm90INS1_25CollectiveMainloopFwdSm90ILi2EN4cute5tupleIJNS5_1CILi1EEES8_S8_EEENS6_IJNS7_ILi128EEENS7_ILi80EEENS7_ILi256EEEEEELi256ENS_10bfloat16_tEfNS_4arch4Sm90ELb1ELb0ELb0ELb1ELb0ELb0ELb0ELb1ELb1ELb1ELb0ELb0EEENS1_21CollectiveEpilogueFwdINS6_IJSA_SC_SB_EEES9_SE_SG_Li256ELb1ELb1ELb0ELb0EEENS1_36VarlenDynamicPersistentTileSchedulerILi128ELi80ELi256ELi128ELb0ELb1ELb1ELb1ELb1ELb1EEEEEEEEEvNT_6ParamsE,@"STO_CUDA_ENTRY STV_DEFAULT"
_ZN7cutlass13device_kernelIN5flash11enable_sm90INS1_16FlashAttnFwdSm90INS1_25CollectiveMainloopFwdSm90ILi2EN4cute5tupleIJNS5_1CILi1EEES8_S8_EEENS6_IJNS7_ILi128EEENS7_ILi80EEENS7_ILi256EEEEEELi256ENS_10bfloat16_tEfNS_4arch4Sm90ELb1ELb0ELb0ELb1ELb0ELb0ELb0ELb1ELb1ELb1ELb0ELb0EEENS1_21CollectiveEpilogueFwdINS6_IJSA_SC_SB_EEES9_SE_SG_Li256ELb1ELb1ELb0ELb0EEENS1_36VarlenDynamicPersistentTileSchedulerILi128ELi80ELi256ELi128ELb0ELb1ELb1ELb1ELb1ELb1EEEEEEEEEvNT_6ParamsE:
        /* <DEDUP_REMOVED lines=18> */
.L_x_2590:
[----:B------:R-:W-:Y:S05]  /*0120*/  BSYNC B0 ;  /* 0x0000000000007941 */ /* 0x000fea0003800000 */
.L_x_2589:
        /* <DEDUP_REMOVED lines=41> */
.L_x_2591:
        /* <DEDUP_REMOVED lines=22> */
.L_x_2592:
        /* <DEDUP_REMOVED lines=18> */
.L_x_2593:
        /* <DEDUP_REMOVED lines=22> */
.L_x_2594:
        /* <DEDUP_REMOVED lines=22> */
.L_x_2595:
        /* <DEDUP_REMOVED lines=8> */
.L_x_2597:
        /* <DEDUP_REMOVED lines=18> */
[----:B------:R-:W0:Y:S02]  /*0aa0*/  S2R R0, SR_TID.X ;  /* 0x0000000000007919 */ /* 0x000e240000002100 */
[----:B0-----:R-:W-:-:S05]  /*0ab0*/  VIADD R232, R0, 0xffffff80 ;  /* 0xffffff8000e87836 */ /* 0x001fca0000000000 */
[----:B------:R-:W-:-:S04]  /*0ac0*/  SHF.R.S32.HI R3, RZ, 0x1f, R232 ;  /* 0x0000001fff037819 */ /* 0x000fc800000114e8 */
[CC--:B------:R-:W-:Y:S02]  /*0ad0*/  LEA.HI R5, R3.reuse, R232.reuse, RZ, 0x7 ;  /* 0x000000e803057211 */ /* 0x0c0fe400078f38ff */
[----:B------:R-:W-:Y:S02]  /*0ae0*/  LEA.HI R0, R3, R232, RZ, 0x4 ;  /* 0x000000e803007211 */ /* 0x000fe400078f20ff */
[----:B------:R-:W-:Y:S02]  /*0af0*/  LOP3.LUT R223, R5, 0xffffff80, RZ, 0xc0, !PT ;  /* 0xffffff8005df7812 */ /* 0x000fe400078ec0ff */
[----:B------:R-:W-:Y:S02]  /*0b00*/  SHF.R.S32.HI R9, RZ, 0x4, R0 ;  /* 0x00000004ff097819 */ /* 0x000fe40000011400 */
[----:B------:R-:W-:Y:S01]  /*0b10*/  LOP3.LUT R7, R0, 0x3fffff0, RZ, 0xc0, !PT ;  /* 0x03fffff000077812 */ /* 0x000fe200078ec0ff */
[----:B------:R-:W-:Y:S01]  /*0b20*/  IMAD.IADD R223, R232, 0x1, -R223 ;  /* 0x00000001e8df7824 */ /* 0x000fe200078e0adf */
[----:B------:R-:W-:-:S02]  /*0b30*/  LEA.HI R0, R0, R9, RZ, 0x1 ;  /* 0x0000000900007211 */ /* 0x000fc400078f08ff */
[----:B------:R-:W-:Y:S01]  /*0b40*/  LEA.HI R10, R3, R232, RZ, 0x2 ;  /* 0x000000e8030a7211 */ /* 0x000fe200078f10ff */
[----:B------:R-:W-:Y:S01]  /*0b50*/  IMAD.IADD R7, R232, 0x1, -R7 ;  /* 0x00000001e8077824 */ /* 0x000fe200078e0a07 */
[----:B------:R-:W-:Y:S02]  /*0b60*/  SHF.R.S32.HI R4, RZ, 0x1f, R223 ;  /* 0x0000001fff047819 */ /* 0x000fe400000114df */
[----:B------:R-:W-:Y:S02]  /*0b70*/  LOP3.LUT R0, R0, 0x1ffffffe, RZ, 0xc0, !PT ;  /* 0x1ffffffe00007812 */ /* 0x000fe400078ec0ff */
[----:B------:R-:W-:Y:S02]  /*0b80*/  LEA.HI R6, R4, R223, RZ, 0x2 ;  /* 0x000000df04067211 */ /* 0x000fe400078f10ff */
[----:B------:R-:W-:Y:S01]  /*0b90*/  SHF.R.S32.HI R224, RZ, 0x7, R5 ;  /* 0x00000007ffe07819 */ /* 0x000fe20000011405 */
[----:B------:R-:W-:Y:S01]  /*0ba0*/  IMAD.IADD R0, R9, 0x1, -R0 ;  /* 0x0000000109007824 */ /* 0x000fe200078e0a00 */
[----:B------:R-:W-:-:S02]  /*0bb0*/  SHF.R.S32.HI R8, RZ, 0x2, R6 ;  /* 0x00000002ff087819 */ /* 0x000fc40000011406 */
[----:B------:R-:W-:Y:S02]  /*0bc0*/  SHF.R.S32.HI R11, RZ, 0x1f, R6 ;  /* 0x0000001fff0b7819 */ /* 0x000fe40000011406 */
[----:B------:R-:W-:Y:S02]  /*0bd0*/  LOP3.LUT R9, R10, 0xfffffffc, RZ, 0xc0, !PT ;  /* 0xfffffffc0a097812 */ /* 0x000fe400078ec0ff */
[----:B------:R-:W-:Y:S02]  /*0be0*/  LEA.HI R11, R11, R8, RZ, 0x3 ;  /* 0x000000080b0b7211 */ /* 0x000fe400078f18ff */
[----:B------:R-:W-:Y:S01]  /*0bf0*/  LEA.HI R4, R4, R223, RZ, 0x5 ;  /* 0x000000df04047211 */ /* 0x000fe200078f28ff */
[----:B------:R-:W-:Y:S01]  /*0c00*/  IMAD.IADD R9, R232, 0x1, -R9 ;  /* 0x00000001e8097824 */ /* 0x000fe200078e0a09 */
[----:B------:R-:W-:Y:S02]  /*0c10*/  LOP3.LUT R11, R11, 0xfffffff8, RZ, 0xc0, !PT ;  /* 0xfffffff80b0b7812 */ /* 0x000fe400078ec0ff */
[----:B------:R-:W-:-:S02]  /*0c20*/  LEA.HI R5, R5, R224, RZ, 0x1 ;  /* 0x000000e005057211 */ /* 0x000fc400078f08ff */
[----:B------:R-:W-:Y:S01]  /*0c30*/  SHF.R.S32.HI R4, RZ, 0x5, R4 ;  /* 0x00000005ff047819 */ /* 0x000fe20000011404 */
[----:B------:R-:W-:Y:S01]  /*0c40*/  IMAD.IADD R11, R8, 0x1, -R11 ;  /* 0x00000001080b7824 */ /* 0x000fe200078e0a0b */
[----:B------:R-:W-:Y:S02]  /*0c50*/  LOP3.LUT R5, R5, 0x3fffffe, RZ, 0xc0, !PT ;  /* 0x03fffffe05057812 */ /* 0x000fe400078ec0ff */
[----:B------:R-:W-:Y:S01]  /*0c60*/  LOP3.LUT R212, R6, 0x7ffffffc, RZ, 0xc0, !PT ;  /* 0x7ffffffc06d47812 */ /* 0x000fe200078ec0ff */
[----:B------:R-:W-:Y:S02]  /*0c70*/  IMAD R4, R4, 0x10, R11 ;  /* 0x0000001004047824 */ /* 0x000fe400078e020b */
[----:B------:R-:W-:Y:S02]  /*0c80*/  IMAD.IADD R5, R224, 0x1, -R5 ;  /* 0x00000001e0057824 */ /* 0x000fe400078e0a05 */
[----:B------:R-:W-:Y:S02]  /*0c90*/  IMAD.IADD R212, R223, 0x1, -R212 ;  /* 0x00000001dfd47824 */ /* 0x000fe400078e0ad4 */
[----:B------:R-:W-:Y:S01]  /*0ca0*/  IMAD R225, R5, 0x40, R4 ;  /* 0x0000004005e17824 */ /* 0x000fe200078e0204 */
[----:B--2---:R-:W-:-:S02]  /*0cb0*/  R2UR UR4, R2 ;  /* 0x00000000020472ca */ /* 0x004fc400000e0000 */
[CC--:B------:R-:W-:Y:S02]  /*0cc0*/  LEA.HI R2, R3.reuse, R232.reuse, RZ, 0x5 ;  /* 0x000000e803027211 */ /* 0x0c0fe400078f28ff */
[----:B------:R-:W-:-:S03]  /*0cd0*/  LEA.HI R3, R3, R232, RZ, 0x3 ;  /* 0x000000e803037211 */ /* 0x000fc600078f18ff */
[----:B------:R-:W-:Y:S01]  /*0ce0*/  IMAD.SHL.U32 R2, R2, 0x20, RZ ;  /* 0x0000002002027824 */ /* 0x000fe200078e00ff */
[----:B------:R-:W-:Y:S02]  /*0cf0*/  LOP3.LUT R217, R3, 0xfffffff8, RZ, 0xc0, !PT ;  /* 0xfffffff803d97812 */ /* 0x000fe400078ec0ff */
[----:B------:R-:W-:Y:S02]  /*0d00*/  SHF.R.S32.HI R221, RZ, 0x3, R3 ;  /* 0x00000003ffdd7819 */ /* 0x000fe40000011403 */
[----:B------:R-:W-:Y:S01]  /*0d10*/  LOP3.LUT R2, R2, 0xfffffc00, RZ, 0xc0, !PT ;  /* 0xfffffc0002027812 */ /* 0x000fe200078ec0ff */
[----:B------:R-:W-:Y:S01]  /*0d20*/  IMAD.IADD R217, R232, 0x1, -R217 ;  /* 0x00000001e8d97824 */ /* 0x000fe200078e0ad9 */
[----:B------:R-:W-:-:S03]  /*0d30*/  ULOP3.LUT UR7, UR4, 0x1, URZ, 0xfc, !UPT ;  /* 0x0000000104077892 */ /* 0x000fc6000f8efc3f */
[----:B------:R-:W-:Y:S01]  /*0d40*/  IMAD R7, R7, 0x40, R2 ;  /* 0x0000004007077824 */ /* 0x000fe200078e0202 */
[----:B------:R-:W-:Y:S01]  /*0d50*/  LEA.HI R2, R9, R9, RZ, 0x1 ;  /* 0x0000000909027211 */ /* 0x000fe200078f08ff */
[----:B------:R-:W-:Y:S01]  /*0d60*/  IMAD.SHL.U32 R18, R217, 0x8, RZ ;  /* 0x00000008d9127824 */ /* 0x000fe200078e00ff */
[----:B------:R-:W-:Y:S01]  /*0d70*/  UMOV UR4, URZ ;  /* 0x0000003f00047c82 */ /* 0x000fe20008000000 */
[----:B------:R-:W-:Y:S01]  /*0d80*/  IMAD R226, R0, 0x8, R7 ;  /* 0x0000000800e27824 */ /* 0x000fe200078e0207 */
[----:B------:R-:W-:Y:S01]  /*0d90*/  LOP3.LUT R2, R2, 0x1ffffffe, RZ, 0xc0, !PT ;  /* 0x1ffffffe02027812 */ /* 0x000fe200078ec0ff */
[C---:B------:R-:W-:Y:S01]  /*0da0*/  VIADD R215, R18.reuse, 0x40 ;  /* 0x0000004012d77836 */ /* 0x040fe20000000000 */
[----:B------:R-:W-:Y:S01]  /*0db0*/  SHF.R.S32.HI R231, RZ, 0x1f, R18 ;  /* 0x0000001fffe77819 */ /* 0x000fe20000011412 */
[C---:B------:R-:W-:Y:S02]  /*0dc0*/  VIADD R214, R18.reuse, 0x80 ;  /* 0x0000008012d67836 */ /* 0x040fe40000000000 */
[----:B------:R-:W-:Y:S01]  /*0dd0*/  VIADD R216, R18, 0xc0 ;  /* 0x000000c012d87836 */ /* 0x000fe20000000000 */
[----:B------:R-:W-:Y:S01]  /*0de0*/  SHF.R.S32.HI R230, RZ, 0x1f, R215 ;  /* 0x0000001fffe67819 */ /* 0x000fe200000114d7 */
[----:B------:R-:W-:Y:S01]  /*0df0*/  IMAD.IADD R2, R9, 0x1, -R2 ;  /* 0x0000000109027824 */ /* 0x000fe200078e0a02 */
[----:B------:R-:W-:Y:S01]  /*0e00*/  SHF.R.S32.HI R229, RZ, 0x1f, R214 ;  /* 0x0000001fffe57819 */ /* 0x000fe200000114d6 */
[----:B------:R-:W-:Y:S01]  /*0e10*/  IMAD.MOV.U32 R7, RZ, RZ, R15 ;  /* 0x000000ffff077224 */ /* 0x000fe200078e000f */
[----:B------:R-:W-:Y:S01]  /*0e20*/  SHF.R.S32.HI R228, RZ, 0x1f, R216 ;  /* 0x0000001fffe47819 */ /* 0x000fe200000114d8 */
[----:B------:R-:W-:-:S02]  /*0e30*/  IMAD.U32 R227, RZ, RZ, UR7 ;  /* 0x00000007ffe37e24 */ /* 0x000fc4000f8e00ff */
[----:B------:R-:W-:Y:S02]  /*0e40*/  IMAD.U32 R222, RZ, RZ, UR4 ;  /* 0x00000004ffde7e24 */ /* 0x000fe4000f8e00ff */
[----:B------:R-:W-:Y:S02]  /*0e50*/  IMAD R213, R2, 0x8, R225 ;  /* 0x0000000802d57824 */ /* 0x000fe400078e02e1 */
[----:B------:R-:W-:-:S07]  /*0e60*/  IMAD.U32 R16, RZ, RZ, UR4 ;  /* 0x00000004ff107e24 */ /* 0x000fce000f8e00ff */
.L_x_2651:
[----:B012-4-:R-:W0:Y:S01]  /*0e70*/  LDC.64 R2, c[0x0][0xc88] ;  /* 0x00032200ff027b82 */ /* 0x017e220000000a00 */
        /* <DEDUP_REMOVED lines=14> */
[----:B------:R-:W-:-:S04]  /*0f60*/  @UP0 ULEA UR8, UP2, UR4, UR8, 0x2 ;  /* 0x0000000804080291 */ /* 0x000fc8000f84103f */
[----:B------:R-:W-:Y:S02]  /*0f70*/  @UP0 ULEA.HI.X UR9, UR4, UR9, UR7, 0x2, UP2 ;  /* 0x0000000904090291 */ /* 0x000fe400090f1407 */
[----:B------:R-:W-:Y:S01]  /*0f80*/  IMAD.U32 R220, RZ, RZ, UR7 ;  /* 0x00000007ffdc7e24 */ /* 0x000fe2000f8e00ff */
[----:B------:R-:W-:Y:S01]  /*0f90*/  @UP1 ULEA UR10, UP0, UR4, UR10, 0x2 ;  /* 0x0000000a040a1291 */ /* 0x000fe2000f80103f */
[----:B------:R-:W-:-:S03]  /*0fa0*/  IMAD.U32 R2, RZ, RZ, UR8 ;  /* 0x00000008ff027e24 */ /* 0x000fc6000f8e00ff */
[----:B------:R-:W-:Y:S01]  /*0fb0*/  @UP1 ULEA.HI.X UR11, UR4, UR11, UR7, 0x2, UP0 ;  /* 0x0000000b040b1291 */ /* 0x000fe200080f1407 */
[----:B------:R-:W-:Y:S01]  /*0fc0*/  IMAD.U32 R3, RZ, RZ, UR9 ;  /* 0x00000009ff037e24 */ /* 0x000fe2000f8e00ff */
[----:B------:R-:W-:Y:S01]  /*0fd0*/  ULDC.64 UR8, c[0x0][0x418] ;  /* 0x0001060000087ab9 */ /* 0x000fe20000000a00 */
[----:B------:R-:W-:Y:S01]  /*0fe0*/  IMAD.U32 R4, RZ, RZ, UR10 ;  /* 0x0000000aff047e24 */ /* 0x000fe2000f8e00ff */
[----:B------:R-:W-:Y:S02]  /*0ff0*/  ULDC UR7, c[0x0][0x424] ;  /* 0x0001090000077ab9 */ /* 0x000fe40000000800 */
[----:B------:R-:W-:Y:S01]  /*1000*/  IMAD.U32 R5, RZ, RZ, UR11 ;  /* 0x0000000bff057e24 */ /* 0x000fe2000f8e00ff */
[----:B------:R-:W2:Y:S01]  /*1010*/  @P0 LDG.E R2, desc[UR12][R2.64] ;  /* 0x0000000c02020981 */ /* 0x000ea2000c1e1900 */
[----:B------:R-:W-:Y:S01]  /*1020*/  UISETP.NE.U32.AND UP0, UPT, UR8, URZ, UPT ;  /* 0x0000003f0800728c */ /* 0x000fe2000bf05070 */
[----:B------:R-:W-:Y:S02]  /*1030*/  ULDC.64 UR10, c[0x0][0xa20] ;  /* 0x00028800000a7ab9 */ /* 0x000fe40000000a00 */
[----:B---3--:R-:W3:Y:S01]  /*1040*/  @P2 LDG.E R4, desc[UR12][R4.64] ;  /* 0x0000000c04042981 */ /* 0x008ee2000c1e1900 */
[----:B------:R-:W-:Y:S01]  /*1050*/  ULDC UR12, c[0x0][0x288] ;  /* 0x0000a200000c7ab9 */ /* 0x000fe20000000800 */
[----:B------:R-:W-:Y:S01]  /*1060*/  UISETP.NE.AND.EX UP0, UPT, UR9, URZ, UPT, UP0 ;  /* 0x0000003f0900728c */ /* 0x000fe2000bf05300 */
[----:B------:R-:W-:Y:S01]  /*1070*/  ISETP.NE.U32.AND P1, PT, RZ, UR10, PT ;  /* 0x0000000aff007c0c */ /* 0x000fe2000bf25070 */
[----:B------:R-:W-:Y:S01]  /*1080*/  ULDC UR8, c[0x0][0x2f0] ;  /* 0x0000bc0000087ab9 */ /* 0x000fe20000000800 */
[----:B------:R-:W-:Y:S01]  /*1090*/  UMOV UR4, URZ ;  /* 0x0000003f00047c82 */ /* 0x000fe20008000000 */
[----:B------:R-:W-:Y:S01]  /*10a0*/  USEL UR7, UR7, 0x1, UP0 ;  /* 0x0000000107077887 */ /* 0x000fe20008000000 */
[----:B------:R-:W-:Y:S01]  /*10b0*/  ISETP.NE.AND.EX P1, PT, RZ, UR11, PT, P1 ;  /* 0x0000000bff007c0c */ /* 0x000fe2000bf25310 */
[----:B------:R-:W-:-:S02]  /*10c0*/  IMAD.U32 R219, RZ, RZ, UR6 ;  /* 0x00000006ffdb7e24 */ /* 0x000fc4000f8e00ff */
[----:B------:R-:W-:Y:S01]  /*10d0*/  UIMAD UR8, UR7, UR8, URZ ;  /* 0x00000008070872a4 */ /* 0x000fe2000f8e023f */
[----:B--2---:R-:W-:Y:S02]  /*10e0*/  @P0 R2UR UR4, R2 ;  /* 0x00000000020402ca */ /* 0x004fe400000e0000 */
[----:B---3--:R-:W-:-:S13]  /*10f0*/  @P2 R2UR UR12, R4 ;  /* 0x00000000040c22ca */ /* 0x008fda00000e0000 */
[----:B------:R-:W-:Y:S01]  /*1100*/  IMAD.U32 R19, RZ, RZ, UR12 ;  /* 0x0000000cff137e24 */ /* 0x000fe2000f8e00ff */
[----:B------:R-:W-:Y:S06]  /*1110*/  @P2 BRA `(.L_x_2598) ;  /* 0x0000000000402947 */ /* 0x000fec0003800000 */
        /* <DEDUP_REMOVED lines=14> */
[----:B------:R-:W-:-:S06]  /*1200*/  UIADD3 UR6, -UR6, UR7, URZ ;  /* 0x0000000706067290 */ /* 0x000fcc000fffe13f */
[----:B------:R-:W-:-:S07]  /*1210*/  IMAD.U32 R19, RZ, RZ, UR6 ;  /* 0x00000006ff137e24 */ /* 0x000fce000f8e00ff */
.L_x_2598:
[----:B------:R-:W-:Y:S05]  /*1220*/  @!P1 BRA `(.L_x_2599) ;  /* 0x0000000000289947 */ /* 0x000fea0003800000 */
[----:B------:R-:W-:Y:S01]  /*1230*/  R2UR UR7, R218 ;  /* 0x00000000da0772ca */ /* 0x000fe200000e0000 */
[----:B------:R-:W-:Y:S01]  /*1240*/  ULDC.64 UR8, c[0x0][0x208] ;  /* 0x0000820000087ab9 */ /* 0x000fe20000000a00 */
[----:B------:R-:W-:-:S11]  /*1250*/  R2UR UR12, R220 ;  /* 0x00000000dc0c72ca */ /* 0x000fd600000e0000 */
[----:B------:R-:W-:-:S04]  /*1260*/  ULEA UR6, UP0, UR7, UR10, 0x2 ;  /* 0x0000000a07067291 */ /* 0x000fc8000f80103f */
[----:B------:R-:W-:Y:S02]  /*1270*/  ULEA.HI.X UR7, UR7, UR11, UR12, 0x2, UP0 ;  /* 0x0000000b07077291 */ /* 0x000fe400080f140c */
[----:B------:R-:W-:-:S04]  /*1280*/  IMAD.U32 R2, RZ, RZ, UR6 ;  /* 0x00000006ff027e24 */ /* 0x000fc8000f8e00ff */
[----:B------:R-:W-:-:S05]  /*1290*/  IMAD.U32 R3, RZ, RZ, UR7 ;  /* 0x00000007ff037e24 */ /* 0x000fca000f8e00ff */
[----:B------:R-:W2:Y:S02]  /*12a0*/  LDG.E R2, desc[UR8][R2.64] ;  /* 0x0000000802027981 */ /* 0x000ea4000c1e1900 */
[----:B--2---:R-:W-:Y:S01]  /*12b0*/  R2UR UR8, R2 ;  /* 0x00000000020872ca */ /* 0x004fe200000e0000 */
[----:B------:R-:W-:-:S14]  /*12c0*/  BRA `(.L_x_2600) ;  /* 0x00000000003c7947 */ /* 0x000fdc0003800000 */
.L_x_2599:
        /* <DEDUP_REMOVED lines=15> */
.L_x_2600:
[----:B------:R-:W-:Y:S01]  /*13c0*/  UIADD3 UR9, -UR4, UR8, URZ ;  /* 0x0000000804097290 */ /* 0x000fe2000fffe13f */
[----:B------:R-:W-:Y:S01]  /*13d0*/  R2UR UR7, R19 ;  /* 0x00000000130772ca */ /* 0x000fe200000e0000 */
[----:B------:R-:W-:Y:S01]  /*13e0*/  USHF.L.U32 UR5, UR5, 0x7, URZ ;  /* 0x0000000705057899 */ /* 0x000fe2000800063f */
[----:B------:R-:W-:Y:S01]  /*13f0*/  PLOP3.LUT P0, PT, PT, PT, PT, 0x80, 0x0 ;  /* 0x000000000000781c */ /* 0x000fe20003f0f070 */
[----:B------:R-:W-:Y:S01]  /*1400*/  ULDC UR4, c[0x0][0x448] ;  /* 0x0001120000047ab9 */ /* 0x000fe20000000800 */
[----:B------:R-:W-:Y:S01]  /*1410*/  CS2R R2, SRZ ;  /* 0x0000000000027805 */ /* 0x000fe2000001ff00 */
[----:B------:R-:W-:Y:S01]  /*1420*/  UISETP.NE.AND UP0, UPT, UR4, 0x1, UPT ;  /* 0x000000010400788c */ /* 0x000fe2000bf05270 */
[----:B------:R-:W-:Y:S01]  /*1430*/  IMAD.U32 R22, RZ, RZ, UR9 ;  /* 0x00000009ff167e24 */ /* 0x000fe2000f8e00ff */
[----:B------:R-:W-:Y:S02]  /*1440*/  UIADD3 UR6, UR5, 0x7f, URZ ;  /* 0x0000007f05067890 */ /* 0x000fe4000fffe03f */
[----:B------:R-:W-:Y:S01]  /*1450*/  IMAD.U32 R23, RZ, RZ, UR5 ;  /* 0x00000005ff177e24 */ /* 0x000fe2000f8e00ff */
[----:B------:R-:W-:Y:S01]  /*1460*/  CS2R R150, SRZ ;  /* 0x0000000000967805 */ /* 0x000fe2000001ff00 */
[----:B------:R-:W-:Y:S01]  /*1470*/  IMAD.MOV.U32 R0, RZ, RZ, RZ ;  /* 0x000000ffff007224 */ /* 0x000fe200078e00ff */
[----:B------:R-:W-:-:S02]  /*1480*/  CS2R R148, SRZ ;  /* 0x0000000000947805 */ /* 0x000fc4000001ff00 */
[----:B------:R-:W-:Y:S01]  /*1490*/  CS2R R146, SRZ ;  /* 0x0000000000927805 */ /* 0x000fe2000001ff00 */
[----:B------:R-:W-:Y:S01]  /*14a0*/  UIADD3 UR7, UR9, 0x50, -UR7 ;  /* 0x0000005009077890 */ /* 0x000fe2000fffe807 */
[----:B------:R-:W-:Y:S02]  /*14b0*/  CS2R R144, SRZ ;  /* 0x0000000000907805 */ /* 0x000fe4000001ff00 */
[----:B------:R-:W-:Y:S01]  /*14c0*/  CS2R R142, SRZ ;  /* 0x00000000008e7805 */ /* 0x000fe2000001ff00 */
[----:B------:R-:W-:Y:S01]  /*14d0*/  @UP0 ULDC UR4, c[0x0][0x44c] ;  /* 0x0001130000040ab9 */ /* 0x000fe20000000800 */
[----:B------:R-:W-:Y:S01]  /*14e0*/  @UP0 ULDC UR8, c[0x0][0x450] ;  /* 0x0001140000080ab9 */ /* 0x000fe20000000800 */
[----:B------:R-:W-:Y:S01]  /*14f0*/  UIMAD.WIDE.U32 UR4, UR6, UR4, URZ ;  /* 0x00000004060472a5 */ /* 0x000fe2000f8e003f */
[----:B------:R-:W-:Y:S01]  /*1500*/  CS2R R140, SRZ ;  /* 0x00000000008c7805 */ /* 0x000fe2000001ff00 */
[----:B------:R-:W-:Y:S01]  /*1510*/  UIADD3 UR4, UR9, 0x4f, URZ ;  /* 0x0000004f09047890 */ /* 0x000fe2000fffe03f */
[----:B------:R-:W-:Y:S01]  /*1520*/  CS2R R138, SRZ ;  /* 0x00000000008a7805 */ /* 0x000fe2000001ff00 */
[----:B------:R-:W-:Y:S01]  /*1530*/  @UP0 USHF.R.U32.HI UR6, URZ, UR8, UR5 ;  /* 0x000000083f060299 */ /* 0x000fe20008011605 */
[----:B------:R-:W-:Y:S01]  /*1540*/  CS2R R136, SRZ ;  /* 0x0000000000887805 */ /* 0x000fe2000001ff00 */
[----:B------:R-:W-:Y:S01]  /*1550*/  UIMAD.WIDE UR4, UR4, 0x66666667, URZ ;  /* 0x66666667040478a5 */ /* 0x000fe2000f8e023f */
[----:B------:R-:W-:Y:S01]  /*1560*/  CS2R R134, SRZ ;  /* 0x0000000000867805 */ /* 0x000fe2000001ff00 */
[----:B------:R-:W-:Y:S01]  /*1570*/  UIADD3 UR6, UR7, UR6, URZ ;  /* 0x0000000607067290 */ /* 0x000fe2000fffe03f */
[----:B------:R-:W-:Y:S01]  /*1580*/  CS2R R132, SRZ ;  /* 0x0000000000847805 */ /* 0x000fe2000001ff00 */
[----:B------:R-:W-:Y:S01]  /*1590*/  USHF.R.U32.HI UR4, URZ, 0x1f, UR5 ;  /* 0x0000001f3f047899 */ /* 0x000fe20008011605 */
[----:B------:R-:W-:Y:S01]  /*15a0*/  CS2R R130, SRZ ;  /* 0x0000000000827805 */ /* 0x000fe2000001ff00 */
[----:B------:R-:W-:Y:S01]  /*15b0*/  UIMAD.WIDE UR6, UR6, 0x66666667, URZ ;  /* 0x66666667060678a5 */ /* 0x000fe2000f8e023f */
[----:B------:R-:W-:Y:S01]  /*15c0*/  CS2R R128, SRZ ;  /* 0x0000000000807805 */ /* 0x000fe2000001ff00 */
[----:B------:R-:W-:Y:S01]  /*15d0*/  ULEA.HI.SX32 UR4, UR5, UR4, 0x1b ;  /* 0x0000000405047291 */ /* 0x000fe2000f8fda3f */
[----:B------:R-:W-:Y:S01]  /*15e0*/  CS2R R126, SRZ ;  /* 0x00000000007e7805 */ /* 0x000fe2000001ff00 */
[----:B------:R-:W-:Y:S01]  /*15f0*/  USHF.R.U32.HI UR6, URZ, 0x1f, UR7 ;  /* 0x0000001f3f067899 */ /* 0x000fe20008011607 */
[----:B------:R-:W-:-:S02]  /*1600*/  CS2R R124, SRZ ;  /* 0x00000000007c7805 */ /* 0x000fc4000001ff00 */
[----:B------:R-:W-:Y:S02]  /*1610*/  CS2R R122, SRZ ;  /* 0x00000000007a7805 */ /* 0x000fe4000001ff00 */
[----:B------:R-:W-:Y:S01]  /*1620*/  CS2R R120, SRZ ;  /* 0x0000000000787805 */ /* 0x000fe2000001ff00 */
[----:B------:R-:W-:Y:S01]  /*1630*/  ULEA.HI.SX32 UR6, UR7, UR6, 0x1b ;  /* 0x0000000607067291 */ /* 0x000fe2000f8fda3f */
[----:B------:R-:W-:Y:S02]  /*1640*/  CS2R R118, SRZ ;  /* 0x0000000000767805 */ /* 0x000fe4000001ff00 */
[----:B------:R-:W-:Y:S02]  /*1650*/  CS2R R116, SRZ ;  /* 0x0000000000747805 */ /* 0x000fe4000001ff00 */
[----:B------:R-:W-:Y:S01]  /*1660*/  CS2R R114, SRZ ;  /* 0x0000000000727805 */ /* 0x000fe2000001ff00 */
[----:B------:R-:W-:Y:S01]  /*1670*/  UISETP.LT.AND UP0, UPT, UR4, UR6, UPT ;  /* 0x000000060400728c */ /* 0x000fe2000bf01270 */
[----:B------:R-:W-:-:S02]  /*1680*/  CS2R R112, SRZ ;  /* 0x0000000000707805 */ /* 0x000fc4000001ff00 */
[----:B------:R-:W-:Y:S02]  /*1690*/  CS2R R110, SRZ ;  /* 0x00000000006e7805 */ /* 0x000fe4000001ff00 */
[----:B------:R-:W-:Y:S01]  /*16a0*/  CS2R R108, SRZ ;  /* 0x00000000006c7805 */ /* 0x000fe2000001ff00 */
[----:B------:R-:W-:Y:S01]  /*16b0*/  USEL UR61, UR4, UR6, UP0 ;  /* 0x00000006043d7287 */ /* 0x000fe20008000000 */
[----:B------:R-:W-:Y:S02]  /*16c0*/  CS2R R106, SRZ ;  /* 0x00000000006a7805 */ /* 0x000fe4000001ff00 */
[----:B------:R-:W-:Y:S02]  /*16d0*/  CS2R R104, SRZ ;  /* 0x0000000000687805 */ /* 0x000fe4000001ff00 */
[----:B------:R-:W-:Y:S01]  /*16e0*/  CS2R R168, SRZ ;  /* 0x0000000000a87805 */ /* 0x000fe2000001ff00 */
[----:B------:R-:W-:Y:S01]  /*16f0*/  UISETP.GE.AND UP0, UPT, UR61, 0x1, UPT ;  /* 0x000000013d00788c */ /* 0x000fe2000bf06270 */
[----:B------:R-:W-:-:S02]  /*1700*/  CS2R R100, SRZ ;  /* 0x0000000000647805 */ /* 0x000fc4000001ff00 */
[----:B------:R-:W-:Y:S02]  /*1710*/  CS2R R166, SRZ ;  /* 0x0000000000a67805 */ /* 0x000fe4000001ff00 */
[----:B------:R-:W-:Y:S02]  /*1720*/  CS2R R96, SRZ ;  /* 0x0000000000607805 */ /* 0x000fe4000001ff00 */
[----:B------:R-:W-:Y:S02]  /*1730*/  CS2R R164, SRZ ;  /* 0x0000000000a47805 */ /* 0x000fe4000001ff00 */
[----:B------:R-:W-:Y:S02]  /*1740*/  CS2R R92, SRZ ;  /* 0x00000000005c7805 */ /* 0x000fe4000001ff00 */
[----:B------:R-:W-:Y:S02]  /*1750*/  PLOP3.LUT P1, PT, PT, PT, UP0, 0x80, 0x0 ;  /* 0x000000000000781c */ /* 0x000fe40003f2f008 */
        /* <DEDUP_REMOVED lines=30> */
[----:B------:R-:W-:Y:S01]  /*1940*/  IMAD.MOV.U32 R8, RZ, RZ, RZ ;  /* 0x000000ffff087224 */ /* 0x000fe200078e00ff */
[----:B------:R-:W-:Y:S02]  /*1950*/  CS2R R26, SRZ ;  /* 0x00000000001a7805 */ /* 0x000fe4000001ff00 */
        /* <DEDUP_REMOVED lines=36> */
.L_x_2602:
        /* <DEDUP_REMOVED lines=12> */
.L_x_2787:
[----:B------:R-:W-:Y:S05]  /*1c60*/  @!P0 BRA `(.L_x_2604) ;  /* 0x0000000000048947 */ /* 0x000fea0003800000 */
[----:B------:R-:W-:Y:S01]  /*1c70*/  BPT.TRAP 0x1 ;  /* 0x000000040000795c */ /* 0x000fe20000300000 */
.L_x_2604:
        /* <DEDUP_REMOVED lines=9> */
.L_x_2605:
[----:B------:R-:W2:Y:S02]  /*1d10*/  S2R R2, SR_TID.X ;  /* 0x0000000000027919 */ /* 0x000ea40000002100 */
[----:B--2---:R-:W-:Y:S01]  /*1d20*/  LOP3.LUT P1, RZ, R2, 0x7f, RZ, 0xc0, !PT ;  /* 0x0000007f02ff7812 */ /* 0x004fe2000782c0ff */
[----:B-1----:R-:W-:-:S12]  /*1d30*/  @P2 BRA `(.L_x_2606) ;  /* 0x0000000000082947 */ /* 0x002fd80003800000 */
[----:B------:R-:W1:Y:S02]  /*1d40*/  SYNCS.PHASECHK.TRANS64.TRYWAIT P2, [R0+URZ+0x38830], R3 ;  /* 0x03883003000075a7 */ /* 0x000e64000804017f */
[----:B-1----:R-:W-:Y:S05]  /*1d50*/  @!P2 BRA `(.L_x_2607) ;  /* 0x000001680024a947 */ /* 0x002fea0003800000 */
.L_x_2606:
        /* <DEDUP_REMOVED lines=232> */
[----:B------:R-:W-:Y:S02]  /*2be0*/  UIADD3 UR5, UR5, 0xc06, URZ ;  /* 0x00000c0605057890 */ /* 0x000fe4000fffe03f */
[----:B------:R-:W-:-:S05]  /*2bf0*/  UIADD3 UR7, UR4, 0x786, URZ ;  /* 0x0000078604077890 */ /* 0x000fca000fffe03f */
[----:B------:R-:W-:Y:S02]  /*2c00*/  UMOV UR56, UR5 ;  /* 0x0000000500387c82 */ /* 0x000fe40008000000 */
[----:B------:R-:W-:Y:S01]  /*2c10*/  UMOV UR58, UR7 ;  /* 0x00000007003a7c82 */ /* 0x000fe20008000000 */
[----:B------:R-:W-:Y:S01]  /*2c20*/  IMAD.U32 R6, RZ, RZ, UR56 ;  /* 0x00000038ff067e24 */ /* 0x000fe2000f8e00ff */
        /* <DEDUP_REMOVED lines=27> */
[----:B------:R-:W-:-:S06]  /*2de0*/  IMAD.U32 R233, RZ, RZ, UR11 ;  /* 0x0000000bffe97e24 */ /* 0x000fcc000f8e00ff */
        /* <DEDUP_REMOVED lines=26> */
[----:B------:R-:W-:Y:S01]  /*2f90*/  R2UR UR14, R19 ;  /* 0x00000000130e72ca */ /* 0x000fe200000e0000 */
        /* <DEDUP_REMOVED lines=216> */
[----:B------:R-:W-:-:S04]  /*3d20*/  UIADD3 UR6, UR4, 0x984, URZ ;  /* 0x0000098404067890 */ /* 0x000fc8000fffe03f */
[----:B------:R-:W-:-:S05]  /*3d30*/  PLOP3.LUT P2, PT, PT, PT, UP0, 0x80, 0x0 ;  /* 0x000000000000781c */ /* 0x000fca0003f4f008 */
[----:B------:R-:W-:-:S08]  /*3d40*/  @UP0 ULDC UR5, c[0x0][0x44c] ;  /* 0x0001130000050ab9 */ /* 0x000fd00000000800 */
[----:B------:R-:W-:Y:S01]  /*3d50*/  @P2 IMAD.HI.U32 R3, R2, UR5, RZ ;  /* 0x0000000502032c27 */ /* 0x000fe2000f8e00ff */
[----:B------:R-:W-:-:S04]  /*3d60*/  @UP0 ULDC UR5, c[0x0][0x450] ;  /* 0x0001140000050ab9 */ /* 0x000fc80000000800 */
[----:B------:R-:W-:Y:S01]  /*3d70*/  @P2 SHF.R.U32.HI R2, RZ, UR5, R3 ;  /* 0x00000005ff022c19 */ /* 0x000fe20008011603 */
[----:B------:R-:W-:-:S04]  /*3d80*/  UIMAD UR5, UR61, -0x50, UR15 ;  /* 0xffffffb03d0578a4 */ /* 0x000fc8000f8e020f */
[----:B------:R-:W0:Y:S01]  /*3d90*/  SHFL.IDX PT, R5, R2, 0x1, 0x1c1f ;  /* 0x003c1f0002057f89 */ /* 0x000e2200000e0000 */
[----:B------:R-:W-:-:S03]  /*3da0*/  UIADD3 UR5, UR5, 0x50, URZ ;  /* 0x0000005005057890 */ /* 0x000fc6000fffe03f */
[----:B------:R-:W1:Y:S03]  /*3db0*/  SHFL.IDX PT, R2, R2, RZ, 0x1c1f ;  /* 0x001c1fff02027589 */ /* 0x000e6600000e0000 */
[----:B------:R-:W-:Y:S01]  /*3dc0*/  IMAD.U32 R3, RZ, RZ, UR5 ;  /* 0x00000005ff037e24 */ /* 0x000fe2000f8e00ff */
[----:B------:R-:W-:-:S03]  /*3dd0*/  UMOV UR5, UR19 ;  /* 0x0000001300057c82 */ /* 0x000fc60008000000 */
[----:B------:R-:W-:Y:S01]  /*3de0*/  IMAD R3, R212, -0x2, R3 ;  /* 0xfffffffed4037824 */ /* 0x000fe200078e0203 */
        /* <DEDUP_REMOVED lines=23> */
[----:B------:R-:W-:Y:S02]  /*3f60*/  UMOV UR6, 0xffffffb0 ;  /* 0xffffffb000067882 */ /* 0x000fe40000000000 */
[----:B------:R-:W-:-:S06]  /*3f70*/  UIMAD UR6, UR61, UR6, 0x51 ;  /* 0x000000513d0674a4 */ /* 0x000fcc000f8e0206 */
[----:B------:R-:W-:Y:S01]  /*3f80*/  IMAD.U32 R21, RZ, RZ, UR6 ;  /* 0x00000006ff157e24 */ /* 0x000fe2000f8e00ff */
[----:B------:R-:W-:-:S03]  /*3f90*/  UIADD3 UR6, UR4, 0x986, URZ ;  /* 0x0000098604067890 */ /* 0x000fc6000fffe03f */
[----:B------:R-:W-:Y:S02]  /*3fa0*/  IMAD R4, R212, -0x2, R21 ;  /* 0xfffffffed4047824 */ /* 0x000fe400078e0215 */
[----:B------:R-:W-:-:S05]  /*3fb0*/  IMAD.U32 R21, RZ, RZ, UR14 ;  /* 0x0000000eff157e24 */ /* 0x000fca000f8e00ff */
[----:B------:R-:W-:-:S04]  /*3fc0*/  IADD3 R4, -R21, UR15, R4 ;  /* 0x0000000f15047c10 */ /* 0x000fc8000fffe104 */
[-CC-:B0-----:R-:W-:Y:S02]  /*3fd0*/  VIADDMNMX R5, R5, R4.reuse, R3.reuse, PT ;  /* 0x0000000405057246 */ /* 0x181fe40003800103 */
[----:B-1----:R-:W-:Y:S02]  /*3fe0*/  VIADDMNMX R3, R2, R4, R3, PT ;  /* 0x0000000402037246 */ /* 0x002fe40003800103 */
[C---:B------:R-:W-:Y:S02]  /*3ff0*/  ISETP.GT.AND P3, PT, R5.reuse, RZ, PT ;  /* 0x000000ff0500720c */ /* 0x040fe40003f64270 */
[C---:B------:R-:W-:Y:S02]  /*4000*/  ISETP.GT.AND P4, PT, R5.reuse, 0x1, PT ;  /* 0x000000010500780c */ /* 0x040fe40003f84270 */
        /* <DEDUP_REMOVED lines=15> */
[C---:B------:R-:W-:Y:S01]  /*4100*/  ISETP.GT.AND P3, PT, R5.reuse, 0x9, PT ;  /* 0x000000090500780c */ /* 0x040fe20003f64270 */
        /* <DEDUP_REMOVED lines=66> */
[----:B------:R-:W-:Y:S01]  /*4530*/  @UP0 ULDC UR10, c[0x0][0x450] ;  /* 0x00011400000a0ab9 */ /* 0x000fe20000000800 */
[----:B------:R-:W-:Y:S01]  /*4540*/  FSEL R39, R39, -INF , P3 ;  /* 0xff80000027277808 */ /* 0x000fe20001800000 */
[----:B------:R-:W-:Y:S01]  /*4550*/  @UP0 USHF.R.U32.HI UR4, URZ, UR10, UR7 ;  /* 0x0000000a3f040299 */ /* 0x000fe20008011607 */
[----:B------:R-:W-:-:S02]  /*4560*/  FMNMX.FTZ R14, R38, R21, !PT ;  /* 0x00000015260e7209 */ /* 0x000fc40007810000 */
[----:B------:R-:W-:Y:S01]  /*4570*/  ISETP.GT.AND P3, PT, R5, 0x41, PT ;  /* 0x000000410500780c */ /* 0x000fe20003f64270 */
[----:B------:R-:W-:Y:S01]  /*4580*/  UIADD3 UR6, UR4, UR15, -UR14 ;  /* 0x0000000f04067290 */ /* 0x000fe2000fffe80e */
[----:B------:R-:W-:-:S03]  /*4590*/  FMNMX.FTZ R21, R39, R14, !PT ;  /* 0x0000000e27157209 */ /* 0x000fc60007810000 */
        /* <DEDUP_REMOVED lines=259> */
.L_x_2617:
        /* <DEDUP_REMOVED lines=9> */
.L_x_2609:
        /* <DEDUP_REMOVED lines=9> */
.L_x_2610:
[----:B-1----:R-:W-:Y:S05]  /*56f0*/  @P3 BRA `(.L_x_2611) ;  /* 0x00000000000c3947 */ /* 0x002fea0003800000 */
[----:B------:R-:W-:-:S13]  /*5700*/  R2UR UR4, R3 ;  /* 0x00000000030472ca */ /* 0x000fda00000e0000 */
[----:B------:R-:W1:Y:S02]  /*5710*/  SYNCS.PHASECHK.TRANS64.TRYWAIT P3, [UR4+0x38830], R4 ;  /* 0x03883004ff0075a7 */ /* 0x000e640008060144 */
[----:B-1----:R-:W-:Y:S05]  /*5720*/  @!P3 BRA `(.L_x_2612) ;  /* 0x0000012c00c4b947 */ /* 0x002fea0003800000 */
.L_x_2611:
        /* <DEDUP_REMOVED lines=23> */
[----:B------:R-:W-:Y:S01]  /*58a0*/  UIADD3 UR58, UR4, 0x80, URZ ;  /* 0x00000080043a7890 */ /* 0x000fe2000fffe03f */
[-C--:B------:R-:W-:Y:S01]  /*58b0*/  FMUL.FTZ R28, R28, R0.reuse ;  /* 0x000000001c1c7220 */ /* 0x080fe20000410000 */
        /* <DEDUP_REMOVED lines=57> */
[----:B------:R-:W-:Y:S01]  /*5c50*/  UIADD3 UR58, UR4, 0x100, URZ ;  /* 0x00000100043a7890 */ /* 0x000fe2000fffe03f */
[-C--:B------:R-:W-:Y:S01]  /*5c60*/  FMUL.FTZ R105, R105, R0.reuse ;  /* 0x0000000069697220 */ /* 0x080fe20000410000 */
[----:B------:R-:W-:Y:S01]  /*5c70*/  UMOV UR56, UR14 ;  /* 0x0000000e00387c82 */ /* 0x000fe20008000000 */
[----:B------:R-:W-:Y:S01]  /*5c80*/  UMOV UR57, UR15 ;  /* 0x0000000f00397c82 */ /* 0x000fe20008000000 */
        /* <DEDUP_REMOVED lines=97> */
[----:B------:R-:W-:Y:S01]  /*62a0*/  UIADD3 UR58, UR4, 0x200, URZ ;  /* 0x00000200043a7890 */ /* 0x000fe2000fffe03f */
[----:B------:R-:W-:Y:S01]  /*62b0*/  UMOV UR56, UR14 ;  /* 0x0000000e00387c82 */ /* 0x000fe20008000000 */
[----:B------:R-:W-:Y:S01]  /*62c0*/  UMOV UR57, UR15 ;  /* 0x0000000f00397c82 */ /* 0x000fe20008000000 */
[----:B------:R-:W-:Y:S01]  /*62d0*/  UMOV UR59, 0x40000040 ;  /* 0x40000040003b7882 */ /* 0x000fe20000000000 */
        /* <DEDUP_REMOVED lines=104> */
[----:B------:R-:W-:Y:S02]  /*6960*/  UIADD3 UR10, UR4, 0x986, URZ ;  /* 0x00000986040a7890 */ /* 0x000fe4000fffe03f */
        /* <DEDUP_REMOVED lines=23> */
[----:B------:R-:W-:Y:S02]  /*6ae0*/  R2UR UR14, R6 ;  /* 0x00000000060e72ca */ /* 0x000fe400000e0000 */
[----:B------:R-:W-:-:S11]  /*6af0*/  R2UR UR15, R7 ;  /* 0x00000000070f72ca */ /* 0x000fd600000e0000 */
[----:B------:R-:W-:Y:S02]  /*6b00*/  UMOV UR56, UR14 ;  /* 0x0000000e00387c82 */ /* 0x000fe40008000000 */
        /* <DEDUP_REMOVED lines=263> */
.L_x_2613:
        /* <DEDUP_REMOVED lines=8> */
.L_x_2614:
[----:B--2---:R-:W-:Y:S05]  /*7c00*/  @P3 BRA `(.L_x_2615) ;  /* 0x0000000000083947 */ /* 0x004fea0003800000 */
[----:B------:R-:W2:Y:S02]  /*7c10*/  SYNCS.PHASECHK.TRANS64.TRYWAIT P3, [UR4+0x38850], R0 ;  /* 0x03885000ff0075a7 */ /* 0x000ea40008060144 */
[----:B--2---:R-:W-:Y:S05]  /*7c20*/  @!P3 BRA `(.L_x_2616) ;  /* 0x0000010800a0b947 */ /* 0x004fea0003800000 */
.L_x_2615:
[----:B------:R-:W-:Y:S01]  /*7c30*/  R2UR UR5, R17 ;  /* 0x00000000110572ca */ /* 0x000fe200000e0000 */
[----:B------:R-:W-:Y:S01]  /*7c40*/  WARPGROUP.ARRIVE ;  /* 0x00000000000079c5 */ /* 0x000fe20000000000 */
[----:B------:R-:W-:Y:S01]  /*7c50*/  UMOV UR7, 0x40000040 ;  /* 0x4000004000077882 */ /* 0x000fe20000000000 */
[----:B------:R-:W-:Y:S02]  /*7c60*/  R2UR UR18, R23 ;  /* 0x00000000171272ca */ /* 0x000fe400000e0000 */
[----:B------:R-:W-:Y:S02]  /*7c70*/  R2UR UR11, R234 ;  /* 0x00000000ea0b72ca */ /* 0x000fe400000e0000 */
[----:B------:R-:W-:Y:S02]  /*7c80*/  R2UR UR15, R19 ;  /* 0x00000000130f72ca */ /* 0x000fe400000e0000 */
[----:B------:R-:W-:-:S04]  /*7c90*/  R2UR UR14, R22 ;  /* 0x00000000160e72ca */ /* 0x000fc800000e0000 */
[----:B------:R-:W-:-:S03]  /*7ca0*/  UIADD3 UR5, UR5, 0x400, URZ ;  /* 0x0000040005057890 */ /* 0x000fc6000fffe03f */
[----:B-12---:R-:W-:Y:S01]  /*7cb0*/  VIADD R0, R213, UR18 ;  /* 0x00000012d5007c36 */ /* 0x006fe20008000000 */
[----:B------:R-:W-:-:S04]  /*7cc0*/  USHF.R.U32.HI UR5, URZ, 0x4, UR5 ;  /* 0x000000043f057899 */ /* 0x000fc80008011605 */
[----:B------:R-:W-:-:S04]  /*7cd0*/  ULOP3.LUT UR5, UR5, 0x3fff, URZ, 0xc0, !UPT ;  /* 0x00003fff05057892 */ /* 0x000fc8000f8ec03f */
[----:B------:R-:W-:-:S04]  /*7ce0*/  ULOP3.LUT UR5, UR5, 0x2800000, URZ, 0xfc, !UPT ;  /* 0x0280000005057892 */ /* 0x000fc8000f8efc3f */
[----:B------:R-:W-:-:S03]  /*7cf0*/  UIMAD UR10, UR61, 0xa00, UR5 ;  /* 0x00000a003d0a78a4 */ /* 0x000fc6000f8e0205 */
[----:B------:R-:W-:Y:S01]  /*7d00*/  @UP0 ULDC UR5, c[0x0][0x44c] ;  /* 0x0001130000050ab9 */ /* 0x000fe20000000800 */
[----:B------:R-:W-:Y:S01]  /*7d10*/  UMOV UR61, UR60 ;  /* 0x0000003c003d7c82 */ /* 0x000fe20008000000 */
[----:B------:R-:W-:Y:S01]  /*7d20*/  @P2 IMAD.HI.U32 R2, R0, UR5, RZ ;  /* 0x0000000500022c27 */ /* 0x000fe2000f8e00ff */
[----:B------:R-:W-:Y:S01]  /*7d30*/  @UP0 ULDC UR5, c[0x0][0x450] ;  /* 0x0001140000050ab9 */ /* 0x000fe20000000800 */
[----:B------:R-:W-:Y:S02]  /*7d40*/  UMOV UR6, UR10 ;  /* 0x0000000a00067c82 */ /* 0x000fe40008000000 */
[----:B------:R-:W-:Y:S01]  /*7d50*/  HGMMA.64x256x16.F32.BF16 R24, R208, gdesc[UR4].tnspB, R24, gsb0 ;  /* 0x43e00004d0187df0 */ /* 0x000fe20008001818 */
[----:B------:R-:W-:Y:S01]  /*7d60*/  UIADD3 UR6, UR10, 0x80, URZ ;  /* 0x000000800a067890 */ /* 0x000fe2000fffe03f */
[----:B------:R-:W-:Y:S01]  /*7d70*/  @P2 SHF.R.U32.HI R0, RZ, UR5, R2 ;  /* 0x00000005ff002c19 */ /* 0x000fe20008011602 */
[----:B------:R-:W-:Y:S01]  /*7d80*/  UMOV UR7, 0x40000040 ;  /* 0x4000004000077882 */ /* 0x000fe20000000000 */
[----:B------:R-:W-:-:S02]  /*7d90*/  UMOV UR5, 0x1 ;  /* 0x0000000100057882 */ /* 0x000fc40000000000 */
[----:B------:R-:W-:Y:S01]  /*7da0*/  UIMAD UR5, UR11, -0x50, UR5 ;  /* 0xffffffb00b0578a4 */ /* 0x000fe2000f8e0205 */
[----:B------:R-:W-:Y:S02]  /*7db0*/  WARPGROUP.DEPBAR.LE gsb0, 0x0 ;  /* 0x00008000000079c5 */ /* 0x000fe40000010000 */
[----:B------:R-:W-:-:S15]  /*7dc0*/  WARPGROUP.ARRIVE ;  /* 0x00000000000079c5 */ /* 0x000fde0000000000 */
[----:B------:R-:W-:-:S04]  /*7dd0*/  NOP ;  /* 0x0000000000007918 */ /* 0x000fc80000000000 */
        /* <DEDUP_REMOVED lines=11> */
[----:B------:R-:W1:Y:S01]  /*7e90*/  SHFL.IDX PT, R201, R0, 0x1, 0x1c1f ;  /* 0x003c1f0000c97f89 */ /* 0x000e6200000e0000 */
[----:B------:R-:W-:-:S15]  /*7ea0*/  IMAD.MOV.U32 R203, RZ, RZ, -0x2 ;  /* 0xfffffffeffcb7424 */ /* 0x000fde00078e00ff */
[----:B------:R-:W-:-:S06]  /*7eb0*/  NOP ;  /* 0x0000000000007918 */ /* 0x000fcc0000000000 */
[----:B------:R-:W-:Y:S01]  /*7ec0*/  HGMMA.64x256x16.F32.BF16 R24, R196, gdesc[UR4].tnspB, R24, gsb0 ;  /* 0x43e00004c4187df0 */ /* 0x000fe20008001818 */
[----:B0-----:R-:W-:Y:S01]  /*7ed0*/  IMAD R4, R212, R203, UR5 ;  /* 0x00000005d4047e24 */ /* 0x001fe2000f8e02cb */
[----:B------:R-:W-:Y:S01]  /*7ee0*/  UIADD3 UR6, UR10, 0x200, URZ ;  /* 0x000002000a067890 */ /* 0x000fe2000fffe03f */
[----:B------:R-:W-:Y:S01]  /*7ef0*/  IMAD.U32 R203, RZ, RZ, UR15 ;  /* 0x0000000fffcb7e24 */ /* 0x000fe2000f8e00ff */
[----:B------:R-:W-:Y:S01]  /*7f00*/  UMOV UR7, 0x40000040 ;  /* 0x4000004000077882 */ /* 0x000fe20000000000 */
[----:B------:R-:W-:-:S03]  /*7f10*/  ULDC UR5, c[0x0][0x988] ;  /* 0x0002620000057ab9 */ /* 0x000fc60000000800 */
[----:B------:R-:W-:Y:S02]  /*7f20*/  IADD3 R4, -R203, UR14, R4 ;  /* 0x0000000ecb047c10 */ /* 0x000fe4000fffe104 */
[----:B------:R-:W-:-:S03]  /*7f30*/  R2UR UR14, R3 ;  /* 0x00000000030e72ca */ /* 0x000fc600000e0000 */
[----:B-1----:R-:W-:-:S05]  /*7f40*/  IMAD.IADD R2, R4, 0x1, R201 ;  /* 0x0000000104027824 */ /* 0x002fca00078e02c9 */
[C---:B------:R-:W-:Y:S02]  /*7f50*/  ISETP.GT.AND P3, PT, R2.reuse, RZ, PT ;  /* 0x000000ff0200720c */ /* 0x040fe40003f64270 */
[----:B------:R-:W-:Y:S02]  /*7f60*/  ISETP.GT.AND P4, PT, R2, 0x1, PT ;  /* 0x000000010200780c */ /* 0x000fe40003f84270 */
[----:B------:R-:W-:Y:S02]  /*7f70*/  FSEL R186, R186, -INF , P3 ;  /* 0xff800000baba7808 */ /* 0x000fe40001800000 */
[----:B------:R-:W-:Y:S02]  /*7f80*/  ISETP.GT.AND P3, PT, R2, 0x8, PT ;  /* 0x000000080200780c */ /* 0x000fe40003f64270 */
[----:B------:R-:W-:Y:S02]  /*7f90*/  FSEL R187, R187, -INF , P4 ;  /* 0xff800000bbbb7808 */ /* 0x000fe40002000000 */
        /* <DEDUP_REMOVED lines=48> */
[----:B------:R-:W-:-:S02]  /*82a0*/  ISETP.GT.AND P3, PT, R2, 0x48, PT ;  /* 0x000000480200780c */ /* 0x000fc40003f64270 */
[----:B------:R-:W-:Y:S02]  /*82b0*/  FMNMX.FTZ R201, R155, R200, !PT ;  /* 0x000000c89bc97209 */ /* 0x000fe40007810000 */
[----:B------:R-:W-:Y:S02]  /*82c0*/  FSEL R158, R158, -INF , P3 ;  /* 0xff8000009e9e7808 */ /* 0x000fe40001800000 */
[----:B------:R-:W-:Y:S02]  /*82d0*/  ISETP.GT.AND P4, PT, R2, 0x49, PT ;  /* 0x000000490200780c */ /* 0x000fe40003f84270 */
[----:B------:R-:W-:Y:S02]  /*82e0*/  FMNMX.FTZ R2, R158, R201, !PT ;  /* 0x000000c99e027209 */ /* 0x000fe40007810000 */
[----:B------:R-:W0:Y:S01]  /*82f0*/  SHFL.IDX PT, R201, R0, RZ, 0x1c1f ;  /* 0x001c1fff00c97589 */ /* 0x000e2200000e0000 */
[----:B------:R-:W-:-:S04]  /*8300*/  FSEL R159, R159, -INF , P4 ;  /* 0xff8000009f9f7808 */ /* 0x000fc80002000000 */
[----:B------:R-:W-:-:S05]  /*8310*/  FMNMX.FTZ R200, R159, R2, !PT ;  /* 0x000000029fc87209 */ /* 0x000fca0007810000 */
[----:B------:R-:W1:Y:S01]  /*8320*/  SHFL.BFLY PT, R203, R200, 0x2, 0x1f ;  /* 0x0c401f00c8cb7f89 */ /* 0x000e6200000e0000 */
[----:B0-----:R-:W-:-:S05]  /*8330*/  IMAD.IADD R2, R4, 0x1, R201 ;  /* 0x0000000104027824 */ /* 0x001fca00078e02c9 */
[C---:B------:R-:W-:Y:S02]  /*8340*/  ISETP.GT.AND P3, PT, R2.reuse, RZ, PT ;  /* 0x000000ff0200720c */ /* 0x040fe40003f64270 */
[----:B------:R-:W-:Y:S02]  /*8350*/  ISETP.GT.AND P4, PT, R2, 0x1, PT ;  /* 0x000000010200780c */ /* 0x000fe40003f84270 */
[----:B------:R-:W-:Y:S02]  /*8360*/  FSEL R201, R184, -INF , P3 ;  /* 0xff800000b8c97808 */ /* 0x000fe40001800000 */
[----:B------:R-:W-:Y:S02]  /*8370*/  ISETP.GT.AND P5, PT, R2, 0x8, PT ;  /* 0x000000080200780c */ /* 0x000fe40003fa4270 */
[----:B------:R-:W-:Y:S02]  /*8380*/  FSEL R185, R185, -INF , P4 ;  /* 0xff800000b9b97808 */ /* 0x000fe40002000000 */
[----:B------:R-:W-:-:S02]  /*8390*/  FMNMX.FTZ R0, R201, R20, !PT ;  /* 0x00000014c9007209 */ /* 0x000fc40007810000 */
[----:B-1----:R-:W-:Y:S02]  /*83a0*/  FMNMX.FTZ R203, R200, R203, !PT ;  /* 0x000000cbc8cb7209 */ /* 0x002fe40007810000 */
[----:B------:R-:W-:Y:S02]  /*83b0*/  ISETP.GT.AND P3, PT, R2, 0x9, PT ;  /* 0x000000090200780c */ /* 0x000fe40003f64270 */
[----:B------:R-:W-:Y:S01]  /*83c0*/  FSEL R188, R188, -INF , P5 ;  /* 0xff800000bcbc7808 */ /* 0x000fe20002800000 */
[----:B------:R-:W0:Y:S01]  /*83d0*/  SHFL.BFLY PT, R4, R203, 0x1, 0x1f ;  /* 0x0c201f00cb047f89 */ /* 0x000e2200000e0000 */
[----:B------:R-:W-:Y:S02]  /*83e0*/  FSEL R189, R189, -INF , P3 ;  /* 0xff800000bdbd7808 */ /* 0x000fe40001800000 */
[C---:B------:R-:W-:Y:S02]  /*83f0*/  ISETP.GT.AND P3, PT, R2.reuse, 0x10, PT ;  /* 0x000000100200780c */ /* 0x040fe40003f64270 */
[----:B------:R-:W-:-:S02]  /*8400*/  ISETP.GT.AND P4, PT, R2, 0x11, PT ;  /* 0x000000110200780c */ /* 0x000fc40003f84270 */
[----:B------:R-:W-:Y:S02]  /*8410*/  FSEL R176, R176, -INF , P3 ;  /* 0xff800000b0b07808 */ /* 0x000fe40001800000 */
[C---:B------:R-:W-:Y:S02]  /*8420*/  ISETP.GT.AND P3, PT, R2.reuse, 0x18, PT ;  /* 0x000000180200780c */ /* 0x040fe40003f64270 */
[----:B------:R-:W-:Y:S02]  /*8430*/  FSEL R177, R177, -INF , P4 ;  /* 0xff800000b1b17808 */ /* 0x000fe40002000000 */
[----:B------:R-:W-:Y:S02]  /*8440*/  ISETP.GT.AND P5, PT, R2, 0x19, PT ;  /* 0x000000190200780c */ /* 0x000fe40003fa4270 */
[----:B------:R-:W-:Y:S02]  /*8450*/  FSEL R180, R180, -INF , P3 ;  /* 0xff800000b4b47808 */ /* 0x000fe40001800000 */
[----:B------:R-:W-:-:S02]  /*8460*/  FSEL R181, R181, -INF , P5 ;  /* 0xff800000b5b57808 */ /* 0x000fc40002800000 */
[C---:B------:R-:W-:Y:S02]  /*8470*/  ISETP.GT.AND P4, PT, R2.reuse, 0x20, PT ;  /* 0x000000200200780c */ /* 0x040fe40003f84270 */
[C---:B------:R-:W-:Y:S02]  /*8480*/  ISETP.GT.AND P5, PT, R2.reuse, 0x21, PT ;  /* 0x000000210200780c */ /* 0x040fe40003fa4270 */
[C---:B------:R-:W-:Y:S02]  /*8490*/  ISETP.GT.AND P3, PT, R2.reuse, 0x28, PT ;  /* 0x000000280200780c */ /* 0x040fe40003f64270 */
[----:B0-----:R-:W-:Y:S02]  /*84a0*/  FMNMX.FTZ R4, R203, R4, !PT ;  /* 0x00000004cb047209 */ /* 0x001fe40007810000 */
[----:B------:R-:W-:Y:S02]  /*84b0*/  FSEL R169, R169, -INF , P5 ;  /* 0xff800000a9a97808 */ /* 0x000fe40002800000 */
[----:B------:R-:W-:-:S02]  /*84c0*/  ISETP.GT.AND P5, PT, R2, 0x29, PT ;  /* 0x000000290200780c */ /* 0x000fc40003fa4270 */
[----:B------:R-:W-:Y:S02]  /*84d0*/  FSEL R172, R172, -INF , P3 ;  /* 0xff800000acac7808 */ /* 0x000fe40001800000 */
[----:B------:R-:W-:Y:S02]  /*84e0*/  FSEL R173, R173, -INF , P5 ;  /* 0xff800000adad7808 */ /* 0x000fe40002800000 */
[C---:B------:R-:W-:Y:S02]  /*84f0*/  ISETP.GT.AND P3, PT, R2.reuse, 0x30, PT ;  /* 0x000000300200780c */ /* 0x040fe40003f64270 */
[----:B------:R-:W-:Y:S02]  /*8500*/  ISETP.GT.AND P5, PT, R2, 0x31, PT ;  /* 0x000000310200780c */ /* 0x000fe40003fa4270 */
[----:B------:R-:W-:Y:S02]  /*8510*/  FSEL R160, R160, -INF , P3 ;  /* 0xff800000a0a07808 */ /* 0x000fe40001800000 */
        /* <DEDUP_REMOVED lines=10> */
[----:B------:R-:W-:Y:S01]  /*85c0*/  ISETP.GT.AND P5, PT, R2, 0x49, PT ;  /* 0x000000490200780c */ /* 0x000fe20003fa4270 */
[----:B------:R-:W-:Y:S02]  /*85d0*/  WARPGROUP.DEPBAR.LE gsb0, 0x0 ;  /* 0x00008000000079c5 */ /* 0x000fe40000010000 */
[----:B------:R-:W-:Y:S01]  /*85e0*/  FMNMX.FTZ R197, R185, R0, !PT ;  /* 0x00000000b9c57209 */ /* 0x000fe20007810000 */
[----:B------:R-:W-:-:S03]  /*85f0*/  WARPGROUP.ARRIVE ;  /* 0x00000000000079c5 */ /* 0x000fc60000000000 */
[----:B------:R-:W-:-:S03]  /*8600*/  FMNMX.FTZ R0, R188, R197, !PT ;  /* 0x000000c5bc007209 */ /* 0x000fc60007810000 */
[----:B------:R-:W-:Y:S01]  /*8610*/  HGMMA.64x256x16.F32.BF16 R24, R192, gdesc[UR4].tnspB, R24, gsb0 ;  /* 0x43e00004c0187df0 */ /* 0x000fe20008001818 */
[----:B------:R-:W-:Y:S02]  /*8620*/  FMNMX.FTZ R197, R189, R0, !PT ;  /* 0x00000000bdc57209 */ /* 0x000fe40007810000 */
[----:B------:R-:W-:Y:S02]  /*8630*/  R2UR UR6, R235 ;  /* 0x00000000eb0672ca */ /* 0x000fe400000e0000 */
[----:B------:R-:W-:-:S04]  /*8640*/  FMNMX.FTZ R0, R176, R197, !PT ;  /* 0x000000c5b0007209 */ /* 0x000fc80007810000 */
[----:B------:R-:W-:Y:S02]  /*8650*/  FMNMX.FTZ R197, R177, R0, !PT ;  /* 0x00000000b1c57209 */ /* 0x000fe40007810000 */
[----:B------:R-:W-:Y:S01]  /*8660*/  FSEL R0, R168, -INF , P4 ;  /* 0xff800000a8007808 */ /* 0x000fe20002000000 */
[----:B------:R-:W-:Y:S01]  /*8670*/  FMUL.FTZ R168, R4, UR5 ;  /* 0x0000000504a87c20 */ /* 0x000fe20008410000 */
[----:B------:R-:W-:Y:S02]  /*8680*/  FMNMX.FTZ R184, R180, R197, !PT ;  /* 0x000000c5b4b87209 */ /* 0x000fe40007810000 */
[----:B------:R-:W-:Y:S01]  /*8690*/  FSETP.NEU.FTZ.AND P4, PT, R4, -INF , PT ;  /* 0xff8000000400780b */ /* 0x000fe20003f9d000 */
[----:B------:R-:W-:Y:S01]  /*86a0*/  UISETP.GT.AND UP1, UPT, UR11, UR6, UPT ;  /* 0x000000060b00728c */ /* 0x000fe2000bf24270 */
[----:B------:R-:W-:Y:S02]  /*86b0*/  FMNMX.FTZ R3, R181, R184, !PT ;  /* 0x000000b8b5037209 */ /* 0x000fe40007810000 */
[----:B------:R-:W-:-:S02]  /*86c0*/  FSEL R168, R168, RZ, P4 ;  /* 0x000000ffa8a87208 */ /* 0x000fc40002000000 */
[----:B------:R-:W-:Y:S02]  /*86d0*/  FMNMX.FTZ R184, R0, R3, !PT ;  /* 0x0000000300b87209 */ /* 0x000fe40007810000 */
[----:B------:R-:W-:Y:S01]  /*86e0*/  R2UR UR6, R16 ;  /* 0x00000000100672ca */ /* 0x000fe200000e0000 */
[--C-:B------:R-:W-:Y:S01]  /*86f0*/  FFMA.FTZ R209, R186, UR5, -R168.reuse ;  /* 0x00000005bad17c23 */ /* 0x100fe200080108a8 */
[----:B------:R-:W-:Y:S01]  /*8700*/  FMNMX.FTZ R3, R169, R184, !PT ;  /* 0x000000b8a9037209 */ /* 0x000fe20007810000 */
[--C-:B------:R-:W-:Y:S01]  /*8710*/  FFMA.FTZ R211, R190, UR5, -R168.reuse ;  /* 0x00000005bed37c23 */ /* 0x100fe200080108a8 */
[--C-:B------:R-:W-:Y:S01]  /*8720*/  FFMA.FTZ R203, R174, UR5, -R168.reuse ;  /* 0x00000005aecb7c23 */ /* 0x100fe200080108a8 */
[--C-:B------:R-:W-:Y:S01]  /*8730*/  FFMA.FTZ R197, R162, UR5, -R168.reuse ;  /* 0x00000005a2c57c23 */ /* 0x100fe200080108a8 */
[----:B------:R-:W-:Y:S01]  /*8740*/  FMNMX.FTZ R184, R172, R3, !PT ;  /* 0x00000003acb87209 */ /* 0x000fe20007810000 */
[--C-:B------:R-:W-:Y:S01]  /*8750*/  FFMA.FTZ R162, R163, UR5, -R168.reuse ;  /* 0x00000005a3a27c23 */ /* 0x100fe200080108a8 */
[----:B------:R-:W-:Y:S01]  /*8760*/  MUFU.EX2 R209, R209 ;  /* 0x000000d100d17308 */ /* 0x000fe20000000800 */
[--C-:B------:R-:W-:Y:S01]  /*8770*/  FFMA.FTZ R205, R178, UR5, -R168.reuse ;  /* 0x00000005b2cd7c23 */ /* 0x100fe200080108a8 */
[----:B------:R-:W-:Y:S01]  /*8780*/  FMNMX.FTZ R3, R173, R184, !PT ;  /* 0x000000b8ad037209 */ /* 0x000fe20007810000 */
[--C-:B------:R-:W-:Y:S01]  /*8790*/  FFMA.FTZ R184, R187, UR5, -R168.reuse ;  /* 0x00000005bbb87c23 */ /* 0x100fe200080108a8 */
[----:B------:R-:W-:Y:S01]  /*87a0*/  FSEL R187, R156, -INF , P3 ;  /* 0xff8000009cbb7808 */ /* 0x000fe20001800000 */
[--C-:B------:R-:W-:Y:S01]  /*87b0*/  FFMA.FTZ R156, R170, UR5, -R168.reuse ;  /* 0x00000005aa9c7c23 */ /* 0x100fe200080108a8 */
[----:B------:R-:W-:Y:S01]  /*87c0*/  FMNMX.FTZ R186, R160, R3, !PT ;  /* 0x00000003a0ba7209 */ /* 0x000fe20007810000 */
[--C-:B------:R-:W-:Y:S01]  /*87d0*/  FFMA.FTZ R170, R175, UR5, -R168.reuse ;  /* 0x00000005afaa7c23 */ /* 0x100fe200080108a8 */
[----:B------:R-:W-:Y:S01]  /*87e0*/  MUFU.EX2 R211, R211 ;  /* 0x000000d300d37308 */ /* 0x000fe20000000800 */
        /* <DEDUP_REMOVED lines=14> */
[----:B------:R-:W-:Y:S01]  /*88d0*/  FFMA.FTZ R159, R159, UR5, -R168 ;  /* 0x000000059f9f7c23 */ /* 0x000fe200080108a8 */
[----:B------:R-:W-:Y:S01]  /*88e0*/  MUFU.EX2 R205, R205 ;  /* 0x000000cd00cd7308 */ /* 0x000fe20000000800 */
[----:B------:R-:W-:Y:S01]  /*88f0*/  IMAD.U32 R233, RZ, RZ, UR6 ;  /* 0x00000006ffe97e24 */ /* 0x000fe2000f8e00ff */
[----:B------:R-:W-:-:S02]  /*8900*/  FMNMX.FTZ R2, R153, R190, !PT ;  /* 0x000000be99027209 */ /* 0x000fc40007810000 */
[----:B------:R-:W-:Y:S01]  /*8910*/  FSEL R190, R157, -INF , P5 ;  /* 0xff8000009dbe7808 */ /* 0x000fe20002800000 */
[----:B------:R-:W-:Y:S01]  /*8920*/  FFMA.FTZ R157, R171, UR5, -R168 ;  /* 0x00000005ab9d7c23 */ /* 0x000fe200080108a8 */
        /* <DEDUP_REMOVED lines=10> */
[----:B------:R-:W1:Y:S08]  /*89d0*/  MUFU.EX2 R157, R157 ;  /* 0x0000009d009d7308 */ /* 0x000e700000000800 */
[----:B------:R-:W-:Y:S08]  /*89e0*/  MUFU.EX2 R203, R203 ;  /* 0x000000cb00cb7308 */ /* 0x000ff00000000800 */
[----:B------:R-:W-:Y:S01]  /*89f0*/  MUFU.EX2 R170, R170 ;  /* 0x000000aa00aa7308 */ /* 0x000fe20000000800 */
[----:B0-----:R-:W-:-:S04]  /*8a00*/  FMNMX.FTZ R3, R2, R3, !PT ;  /* 0x0000000302037209 */ /* 0x001fc80007810000 */
[C---:B------:R-:W-:Y:S01]  /*8a10*/  FSETP.NEU.FTZ.AND P3, PT, R3.reuse, -INF , PT ;  /* 0xff8000000300780b */ /* 0x040fe20003f7d000 */
[----:B------:R-:W-:Y:S02]  /*8a20*/  FMUL.FTZ R174, R3, UR5 ;  /* 0x0000000503ae7c20 */ /* 0x000fe40008410000 */
[----:B------:R-:W-:Y:S03]  /*8a30*/  MUFU.EX2 R197, R197 ;  /* 0x000000c500c57308 */ /* 0x000fe60000000800 */
[----:B------:R-:W-:-:S05]  /*8a40*/  FSEL R174, R174, RZ, P3 ;  /* 0x000000ffaeae7208 */ /* 0x000fca0001800000 */
[----:B------:R-:W-:Y:S01]  /*8a50*/  MUFU.EX2 R162, R162 ;  /* 0x000000a200a27308 */ /* 0x000fe20000000800 */
[--C-:B------:R-:W-:Y:S01]  /*8a60*/  FFMA.FTZ R200, R0, UR5, -R174.reuse ;  /* 0x0000000500c87c23 */ /* 0x100fe200080108ae */
[----:B------:R-:W-:Y:S01]  /*8a70*/  FSEL R0, R4, RZ, P4 ;  /* 0x000000ff04007208 */ /* 0x000fe20002000000 */
[--C-:B------:R-:W-:Y:S01]  /*8a80*/  FFMA.FTZ R163, R201, UR5, -R174.reuse ;  /* 0x00000005c9a37c23 */ /* 0x100fe200080108ae */
[--C-:B------:R-:W-:Y:S01]  /*8a90*/  FFMA.FTZ R208, R185, UR5, -R174.reuse ;  /* 0x00000005b9d07c23 */ /* 0x100fe200080108ae */
[--C-:B------:R-:W-:Y:S01]  /*8aa0*/  FFMA.FTZ R210, R188, UR5, -R174.reuse ;  /* 0x00000005bcd27c23 */ /* 0x100fe200080108ae */
[--C-:B------:R-:W-:Y:S01]  /*8ab0*/  FFMA.FTZ R171, R189, UR5, -R174.reuse ;  /* 0x00000005bdab7c23 */ /* 0x100fe200080108ae */
[----:B------:R-:W-:Y:S01]  /*8ac0*/  FADD.FTZ R0, -R0, R21 ;  /* 0x0000001500007221 */ /* 0x000fe20000010100 */
[----:B------:R-:W-:Y:S01]  /*8ad0*/  FSEL R21, R3, RZ, P3 ;  /* 0x000000ff03157208 */ /* 0x000fe20001800000 */
[----:B------:R-:W-:Y:S01]  /*8ae0*/  MUFU.EX2 R163, R163 ;  /* 0x000000a300a37308 */ /* 0x000fe20000000800 */
[--C-:B------:R-:W-:Y:S01]  /*8af0*/  FFMA.FTZ R204, R176, UR5, -R174.reuse ;  /* 0x00000005b0cc7c23 */ /* 0x100fe200080108ae */
[----:B------:R-:W-:Y:S01]  /*8b00*/  FMUL.FTZ R2, R0, UR5 ;  /* 0x0000000500027c20 */ /* 0x000fe20008410000 */
[----:B------:R-:W-:Y:S01]  /*8b10*/  FFMA.FTZ R175, R177, UR5, -R174 ;  /* 0x00000005b1af7c23 */ /* 0x000fe200080108ae */
[----:B------:R-:W-:Y:S01]  /*8b20*/  FADD.FTZ R21, -R21, R20 ;  /* 0x0000001415157221 */ /* 0x000fe20000010100 */
[----:B------:R-:W-:-:S02]  /*8b30*/  IMAD.U32 R20, RZ, RZ, UR14 ;  /* 0x0000000eff147e24 */ /* 0x000fc4000f8e00ff */
[--C-:B------:R-:W-:Y:S01]  /*8b40*/  FFMA.FTZ R206, R180, UR5, -R174.reuse ;  /* 0x00000005b4ce7c23 */ /* 0x100fe200080108ae */
[--C-:B------:R-:W-:Y:S01]  /*8b50*/  FFMA.FTZ R167, R181, UR5, -R174.reuse ;  /* 0x00000005b5a77c23 */ /* 0x100fe200080108ae */
[----:B------:R-:W-:Y:S01]  /*8b60*/  FMUL.FTZ R0, R21, UR5 ;  /* 0x0000000515007c20 */ /* 0x000fe20008410000 */
[----:B------:R-:W0:Y:S01]  /*8b70*/  MUFU.EX2 R2, R2 ;  /* 0x0000000200027308 */ /* 0x000e220000000800 */
[----:B------:R-:W-:Y:S02]  /*8b80*/  @!P1 VIADD R20, R20, 0x38840 ;  /* 0x0003884014149836 */ /* 0x000fe40000000000 */
[--C-:B------:R-:W-:Y:S01]  /*8b90*/  FFMA.FTZ R21, R173, UR5, -R174.reuse ;  /* 0x00000005ad157c23 */ /* 0x100fe200080108ae */
[--C-:B------:R-:W-:Y:S01]  /*8ba0*/  FFMA.FTZ R169, R169, UR5, -R174.reuse ;  /* 0x00000005a9a97c23 */ /* 0x100fe200080108ae */
[--C-:B------:R-:W-:Y:S01]  /*8bb0*/  FFMA.FTZ R202, R172, UR5, -R174.reuse ;  /* 0x00000005acca7c23 */ /* 0x100fe200080108ae */
[----:B------:R-:W-:Y:S01]  /*8bc0*/  FFMA.FTZ R196, R160, UR5, -R174 ;  /* 0x00000005a0c47c23 */ /* 0x000fe200080108ae */
[----:B------:R-:W-:Y:S01]  /*8bd0*/  @!P1 PRMT R20, RZ, 0x654, R20 ;  /* 0x00000654ff149816 */ /* 0x000fe20000000014 */
[--C-:B------:R-:W-:Y:S01]  /*8be0*/  FFMA.FTZ R161, R161, UR5, -R174.reuse ;  /* 0x00000005a1a17c23 */ /* 0x100fe200080108ae */
[----:B------:R-:W2:Y:S01]  /*8bf0*/  MUFU.EX2 R0, R0 ;  /* 0x0000000000007308 */ /* 0x000ea20000000800 */
[--C-:B------:R-:W-:Y:S01]  /*8c00*/  FFMA.FTZ R198, R164, UR5, -R174.reuse ;  /* 0x00000005a4c67c23 */ /* 0x100fe200080108ae */
[--C-:B------:R-:W-:Y:S01]  /*8c10*/  FFMA.FTZ R165, R165, UR5, -R174.reuse ;  /* 0x00000005a5a57c23 */ /* 0x100fe200080108ae */
[----:B-1----:R-:W-:Y:S01]  /*8c20*/  F2FP.BF16.F32.PACK_AB R201, R157, R156 ;  /* 0x0000009c9dc9723e */ /* 0x002fe200000010ff */
[----:B------:R-:W-:Y:S01]  /*8c30*/  FFMA.FTZ R187, R187, UR5, -R174 ;  /* 0x00000005bbbb7c23 */ /* 0x000fe200080108ae */
[----:B------:R-:W-:Y:S01]  /*8c40*/  IMAD.U32 R172, RZ, RZ, UR4 ;  /* 0x00000004ffac7e24 */ /* 0x000fe2000f8e00ff */
[----:B------:R-:W-:Y:S01]  /*8c50*/  PLOP3.LUT P3, PT, PT, PT, UP1, 0x80, 0x0 ;  /* 0x000000000000781c */ /* 0x000fe20003f6f018 */
[----:B------:R-:W-:Y:S01]  /*8c60*/  UIADD3 UR4, UR11, -0x1, URZ ;  /* 0xffffffff0b047890 */ /* 0x000fe2000fffe03f */
[----:B------:R-:W1:Y:S01]  /*8c70*/  MUFU.EX2 R208, R208 ;  /* 0x000000d000d07308 */ /* 0x000e620000000800 */
[----:B0-----:R-:W-:Y:S01]  /*8c80*/  FFMA.FTZ R177, R2, R5, R209 ;  /* 0x0000000502b17223 */ /* 0x001fe200000100d1 */
[----:B------:R-:W-:Y:S01]  /*8c90*/  @!P1 VIADD R160, R172, 0x38860 ;  /* 0x00038860aca09836 */ /* 0x000fe20000000000 */
[----:B------:R-:W-:-:S02]  /*8ca0*/  F2FP.BF16.F32.PACK_AB R209, R184, R209 ;  /* 0x000000d1b8d1723e */ /* 0x000fc400000010ff */
[----:B------:R-:W-:Y:S02]  /*8cb0*/  IMAD.U32 R234, RZ, RZ, UR4 ;  /* 0x00000004ffea7e24 */ /* 0x000fe4000f8e00ff */
[----:B------:R-:W-:Y:S01]  /*8cc0*/  @!P1 PRMT R160, RZ, 0x654, R160 ;  /* 0x00000654ffa09816 */ /* 0x000fe200000000a0 */
[----:B------:R-:W0:Y:S01]  /*8cd0*/  MUFU.EX2 R210, R210 ;  /* 0x000000d200d27308 */ /* 0x000e220000000800 */
[----:B--2---:R-:W-:Y:S01]  /*8ce0*/  FFMA.FTZ R173, R0, R14, R163 ;  /* 0x0000000e00ad7223 */ /* 0x004fe200000100a3 */
[----:B------:R-:W-:-:S06]  /*8cf0*/  FADD.FTZ R14, R184, R177 ;  /* 0x000000b1b80e7221 */ /* 0x000fcc0000010000 */
[----:B------:R-:W2:Y:S01]  /*8d00*/  MUFU.EX2 R171, R171 ;  /* 0x000000ab00ab7308 */ /* 0x000ea20000000800 */
[C---:B-1----:R-:W-:Y:S01]  /*8d10*/  FADD.FTZ R173, R208.reuse, R173 ;  /* 0x000000add0ad7221 */ /* 0x042fe20000010000 */
[----:B------:R-:W-:-:S06]  /*8d20*/  F2FP.BF16.F32.PACK_AB R208, R208, R163 ;  /* 0x000000a3d0d0723e */ /* 0x000fcc00000010ff */
[----:B------:R-:W1:Y:S08]  /*8d30*/  MUFU.EX2 R204, R204 ;  /* 0x000000cc00cc7308 */ /* 0x000e700000000800 */
[----:B------:R-:W3:Y:S08]  /*8d40*/  MUFU.EX2 R175, R175 ;  /* 0x000000af00af7308 */ /* 0x000ef00000000800 */
[----:B------:R-:W4:Y:S08]  /*8d50*/  MUFU.EX2 R206, R206 ;  /* 0x000000ce00ce7308 */ /* 0x000f300000000800 */
[----:B------:R-:W5:Y:S08]  /*8d60*/  MUFU.EX2 R167, R167 ;  /* 0x000000a700a77308 */ /* 0x000f700000000800 */
[----:B------:R-:W5:Y:S08]  /*8d70*/  MUFU.EX2 R200, R200 ;  /* 0x000000c800c87308 */ /* 0x000f700000000800 */
[----:B------:R-:W5:Y:S08]  /*8d80*/  MUFU.EX2 R169, R169 ;  /* 0x000000a900a97308 */ /* 0x000f700000000800 */
[----:B------:R-:W5:Y:S08]  /*8d90*/  MUFU.EX2 R202, R202 ;  /* 0x000000ca00ca7308 */ /* 0x000f700000000800 */
[----:B------:R-:W5:Y:S08]  /*8da0*/  MUFU.EX2 R21, R21 ;  /* 0x0000001500157308 */ /* 0x000f700000000800 */
[----:B------:R-:W5:Y:S08]  /*8db0*/  MUFU.EX2 R196, R196 ;  /* 0x000000c400c47308 */ /* 0x000f700000000800 */
[----:B------:R0:W5:Y:S01]  /*8dc0*/  MUFU.EX2 R5, R161 ;  /* 0x000000a100057308 */ /* 0x0001620000000800 */
[----:B------:R-:W-:-:S02]  /*8dd0*/  WARPGROUP.DEPBAR.LE gsb0, 0x0 ;  /* 0x00008000000079c5 */ /* 0x000fc40000010000 */
[----:B------:R2:W-:Y:S01]  /*8de0*/  @!P1 SYNCS.ARRIVE.TRANS64.RED.A1T0 RZ, [R20+URZ], RZ ;  /* 0x000000ff14ff99a7 */ /* 0x0005e2000810043f */
[----:B------:R-:W-:-:S04]  /*8df0*/  FFMA.FTZ R192, R152, UR5, -R174 ;  /* 0x0000000598c07c23 */ /* 0x000fc800080108ae */
[----:B------:R-:W-:Y:S01]  /*8e00*/  MUFU.EX2 R199, R199 ;  /* 0x000000c700c77308 */ /* 0x000fe20000000800 */
[--C-:B0-----:R-:W-:Y:S01]  /*8e10*/  FFMA.FTZ R161, R153, UR5, -R174.reuse ;  /* 0x0000000599a17c23 */ /* 0x101fe200080108ae */
[----:B------:R-:W-:Y:S01]  /*8e20*/  FFMA.FTZ R174, R190, UR5, -R174 ;  /* 0x00000005beae7c23 */ /* 0x000fe200080108ae */
[----:B--2---:R-:W-:Y:S01]  /*8e30*/  FADD.FTZ R20, R210, R173 ;  /* 0x000000add2147221 */ /* 0x004fe20000010000 */
[----:B------:R-:W-:Y:S01]  /*8e40*/  FADD.FTZ R173, R211, R14 ;  /* 0x0000000ed3ad7221 */ /* 0x000fe20000010000 */
[----:B------:R0:W-:Y:S03]  /*8e50*/  @!P1 SYNCS.ARRIVE.TRANS64.RED.A1T0 RZ, [R160+URZ], RZ ;  /* 0x000000ffa0ff99a7 */ /* 0x0001e6000810043f */
[----:B------:R-:W2:Y:S01]  /*8e60*/  MUFU.EX2 R198, R198 ;  /* 0x000000c600c67308 */ /* 0x000ea20000000800 */
[----:B------:R-:W-:Y:S01]  /*8e70*/  FADD.FTZ R177, R171, R20 ;  /* 0x00000014abb17221 */ /* 0x000fe20000010000 */
[C---:B------:R-:W-:Y:S01]  /*8e80*/  FADD.FTZ R14, R186.reuse, R173 ;  /* 0x000000adba0e7221 */ /* 0x040fe20000010000 */
[----:B------:R-:W-:-:S02]  /*8e90*/  F2FP.BF16.F32.PACK_AB R211, R186, R211 ;  /* 0x000000d3bad3723e */ /* 0x000fc400000010ff */
[----:B-1----:R-:W-:Y:S01]  /*8ea0*/  FADD.FTZ R20, R204, R177 ;  /* 0x000000b1cc147221 */ /* 0x002fe20000010000 */
[----:B------:R-:W-:Y:S01]  /*8eb0*/  FADD.FTZ R173, R205, R14 ;  /* 0x0000000ecdad7221 */ /* 0x000fe20000010000 */
[----:B------:R-:W-:Y:S01]  /*8ec0*/  F2FP.BF16.F32.PACK_AB R210, R171, R210 ;  /* 0x000000d2abd2723e */ /* 0x000fe200000010ff */
[----:B------:R1:W0:Y:S01]  /*8ed0*/  MUFU.EX2 R153, R165 ;  /* 0x000000a500997308 */ /* 0x0002220000000800 */
[C---:B---3--:R-:W-:Y:S01]  /*8ee0*/  FADD.FTZ R177, R175.reuse, R20 ;  /* 0x00000014afb17221 */ /* 0x048fe20000010000 */
[----:B------:R-:W-:Y:S01]  /*8ef0*/  FADD.FTZ R14, R178, R173 ;  /* 0x000000adb20e7221 */ /* 0x000fe20000010000 */
[----:B------:R-:W-:Y:S02]  /*8f00*/  F2FP.BF16.F32.PACK_AB R204, R175, R204 ;  /* 0x000000ccafcc723e */ /* 0x000fe400000010ff */
[----:B----4-:R-:W-:Y:S01]  /*8f10*/  FADD.FTZ R20, R206, R177 ;  /* 0x000000b1ce147221 */ /* 0x010fe20000010000 */
[----:B------:R-:W-:Y:S01]  /*8f20*/  FADD.FTZ R173, R207, R14 ;  /* 0x0000000ecfad7221 */ /* 0x000fe20000010000 */
[----:B------:R-:W-:Y:S01]  /*8f30*/  F2FP.BF16.F32.PACK_AB R205, R178, R205 ;  /* 0x000000cdb2cd723e */ /* 0x000fe200000010ff */
[----:B------:R-:W3:Y:S01]  /*8f40*/  MUFU.EX2 R166, R166 ;  /* 0x000000a600a67308 */ /* 0x000ee20000000800 */
[C---:B-----5:R-:W-:Y:S01]  /*8f50*/  FADD.FTZ R177, R167.reuse, R20 ;  /* 0x00000014a7b17221 */ /* 0x060fe20000010000 */
[----:B------:R-:W-:Y:S01]  /*8f60*/  FADD.FTZ R173, R182, R173 ;  /* 0x000000adb6ad7221 */ /* 0x000fe20000010000 */
[----:B------:R-:W-:-:S02]  /*8f70*/  F2FP.BF16.F32.PACK_AB R206, R167, R206 ;  /* 0x000000cea7ce723e */ /* 0x000fc400000010ff */
[----:B------:R-:W-:Y:S01]  /*8f80*/  FADD.FTZ R14, R200, R177 ;  /* 0x000000b1c80e7221 */ /* 0x000fe20000010000 */
[----:B------:R-:W-:Y:S01]  /*8f90*/  FADD.FTZ R20, R156, R173 ;  /* 0x000000ad9c147221 */ /* 0x000fe20000010000 */
[----:B------:R-:W-:Y:S01]  /*8fa0*/  F2FP.BF16.F32.PACK_AB R207, R182, R207 ;  /* 0x000000cfb6cf723e */ /* 0x000fe200000010ff */
[----:B------:R-:W-:Y:S01]  /*8fb0*/  MUFU.EX2 R154, R154 ;  /* 0x0000009a009a7308 */ /* 0x000fe20000000800 */
[----:B------:R-:W-:Y:S01]  /*8fc0*/  FADD.FTZ R163, R169, R14 ;  /* 0x0000000ea9a37221 */ /* 0x000fe20000010000 */
[----:B------:R-:W-:Y:S01]  /*8fd0*/  FADD.FTZ R20, R157, R20 ;  /* 0x000000149d147221 */ /* 0x000fe20000010000 */
[----:B------:R-:W-:Y:S02]  /*8fe0*/  F2FP.BF16.F32.PACK_AB R200, R169, R200 ;  /* 0x000000c8a9c8723e */ /* 0x000fe400000010ff */
[----:B------:R-:W-:Y:S01]  /*8ff0*/  FADD.FTZ R14, R202, R163 ;  /* 0x000000a3ca0e7221 */ /* 0x000fe20000010000 */
[----:B------:R-:W-:Y:S01]  /*9000*/  FADD.FTZ R163, R203, R20 ;  /* 0x00000014cba37221 */ /* 0x000fe20000010000 */
[C---:B------:R-:W-:Y:S01]  /*9010*/  F2FP.BF16.F32.PACK_AB R202, R21.reuse, R202 ;  /* 0x000000ca15ca723e */ /* 0x040fe200000010ff */
[----:B------:R-:W4:Y:S01]  /*9020*/  MUFU.EX2 R192, R192 ;  /* 0x000000c000c07308 */ /* 0x000f220000000800 */
[----:B-1----:R-:W-:Y:S01]  /*9030*/  FADD.FTZ R165, R21, R14 ;  /* 0x0000000e15a57221 */ /* 0x002fe20000010000 */
[C---:B------:R-:W-:Y:S01]  /*9040*/  FADD.FTZ R14, R170.reuse, R163 ;  /* 0x000000a3aa0e7221 */ /* 0x040fe20000010000 */
[----:B------:R-:W-:-:S02]  /*9050*/  F2FP.BF16.F32.PACK_AB R203, R170, R203 ;  /* 0x000000cbaacb723e */ /* 0x000fc400000010ff */
[----:B------:R-:W-:Y:S01]  /*9060*/  FADD.FTZ R20, R196, R165 ;  /* 0x000000a5c4147221 */ /* 0x000fe20000010000 */
[----:B------:R-:W-:Y:S01]  /*9070*/  FADD.FTZ R157, R197, R14 ;  /* 0x0000000ec59d7221 */ /* 0x000fe20000010000 */
[C---:B------:R-:W-:Y:S01]  /*9080*/  F2FP.BF16.F32.PACK_AB R196, R5.reuse, R196 ;  /* 0x000000c405c4723e */ /* 0x040fe200000010ff */
[----:B------:R-:W1:Y:S01]  /*9090*/  MUFU.EX2 R155, R155 ;  /* 0x0000009b009b7308 */ /* 0x000e620000000800 */
[----:B------:R-:W-:Y:S01]  /*90a0*/  FADD.FTZ R163, R5, R20 ;  /* 0x0000001405a37221 */ /* 0x000fe20000010000 */
[C---:B------:R-:W-:Y:S01]  /*90b0*/  FADD.FTZ R14, R162.reuse, R157 ;  /* 0x0000009da20e7221 */ /* 0x040fe20000010000 */
[----:B------:R-:W-:Y:S02]  /*90c0*/  F2FP.BF16.F32.PACK_AB R197, R162, R197 ;  /* 0x000000c5a2c5723e */ /* 0x000fe400000010ff */
[----:B--2---:R-:W-:Y:S01]  /*90d0*/  FADD.FTZ R20, R198, R163 ;  /* 0x000000a3c6147221 */ /* 0x004fe20000010000 */
[----:B------:R-:W-:Y:S01]  /*90e0*/  FADD.FTZ R5, R199, R14 ;  /* 0x0000000ec7057221 */ /* 0x000fe20000010000 */
[C---:B0-----:R-:W-:Y:S01]  /*90f0*/  F2FP.BF16.F32.PACK_AB R198, R153.reuse, R198 ;  /* 0x000000c699c6723e */ /* 0x041fe200000010ff */
[----:B------:R-:W0:Y:S01]  /*9100*/  MUFU.EX2 R161, R161 ;  /* 0x000000a100a17308 */ /* 0x000e220000000800 */
[----:B------:R-:W-:Y:S01]  /*9110*/  FADD.FTZ R21, R153, R20 ;  /* 0x0000001499157221 */ /* 0x000fe20000010000 */
[C---:B---3--:R-:W-:Y:S01]  /*9120*/  FADD.FTZ R5, R166.reuse, R5 ;  /* 0x00000005a6057221 */ /* 0x048fe20000010000 */
[----:B------:R-:W-:-:S02]  /*9130*/  F2FP.BF16.F32.PACK_AB R199, R166, R199 ;  /* 0x000000c7a6c7723e */ /* 0x000fc400000010ff */
[----:B----4-:R-:W-:Y:S01]  /*9140*/  FADD.FTZ R14, R192, R21 ;  /* 0x00000015c00e7221 */ /* 0x010fe20000010000 */
[----:B------:R-:W-:Y:S01]  /*9150*/  FADD.FTZ R20, R154, R5 ;  /* 0x000000059a147221 */ /* 0x000fe20000010000 */
[----:B------:R-:W-:Y:S01]  /*9160*/  IMAD.MOV.U32 R21, RZ, RZ, R4 ;  /* 0x000000ffff157224 */ /* 0x000fe200078e0004 */
[----:B------:R-:W2:Y:S01]  /*9170*/  MUFU.EX2 R158, R158 ;  /* 0x0000009e009e7308 */ /* 0x000ea20000000800 */
[C---:B-1----:R-:W-:Y:S01]  /*9180*/  F2FP.BF16.F32.PACK_AB R193, R155.reuse, R154 ;  /* 0x0000009a9bc1723e */ /* 0x042fe200000010ff */
[----:B------:R-:W-:Y:S01]  /*9190*/  FADD.FTZ R5, R155, R20 ;  /* 0x000000149b057221 */ /* 0x000fe20000010000 */
[----:B------:R-:W-:-:S05]  /*91a0*/  IMAD.MOV.U32 R20, RZ, RZ, R3 ;  /* 0x000000ffff147224 */ /* 0x000fca00078e0003 */
[----:B------:R-:W1:Y:S01]  /*91b0*/  MUFU.EX2 R187, R187 ;  /* 0x000000bb00bb7308 */ /* 0x000e620000000800 */
[C---:B0-----:R-:W-:Y:S01]  /*91c0*/  FADD.FTZ R14, R161.reuse, R14 ;  /* 0x0000000ea10e7221 */ /* 0x041fe20000010000 */
[----:B------:R-:W-:-:S06]  /*91d0*/  F2FP.BF16.F32.PACK_AB R192, R161, R192 ;  /* 0x000000c0a1c0723e */ /* 0x000fcc00000010ff */
[----:B------:R-:W0:Y:S01]  /*91e0*/  MUFU.EX2 R174, R174 ;  /* 0x000000ae00ae7308 */ /* 0x000e220000000800 */
[----:B--2---:R-:W-:-:S07]  /*91f0*/  FADD.FTZ R5, R158, R5 ;  /* 0x000000059e057221 */ /* 0x004fce0000010000 */
[----:B------:R-:W2:Y:S01]  /*9200*/  MUFU.EX2 R159, R159 ;  /* 0x0000009f009f7308 */ /* 0x000ea20000000800 */
[----:B-1----:R-:W-:-:S04]  /*9210*/  FADD.FTZ R14, R187, R14 ;  /* 0x0000000ebb0e7221 */ /* 0x002fc80000010000 */
[C---:B0-----:R-:W-:Y:S01]  /*9220*/  FADD.FTZ R14, R174.reuse, R14 ;  /* 0x0000000eae0e7221 */ /* 0x041fe20000010000 */
[----:B------:R-:W-:Y:S01]  /*9230*/  F2FP.BF16.F32.PACK_AB R194, R174, R187 ;  /* 0x000000bbaec2723e */ /* 0x000fe200000010ff */
[C---:B--2---:R-:W-:Y:S01]  /*9240*/  FADD.FTZ R5, R159.reuse, R5 ;  /* 0x000000059f057221 */ /* 0x044fe20000010000 */
[----:B------:R-:W-:Y:S01]  /*9250*/  F2FP.BF16.F32.PACK_AB R195, R159, R158 ;  /* 0x0000009e9fc3723e */ /* 0x000fe200000010ff */
[----:B------:R-:W-:Y:S06]  /*9260*/  @P3 BRA `(.L_x_2617) ;  /* 0xffffffc000d83947 */ /* 0x000fec000383ffff */
[----:B------:R-:W-:-:S07]  /*9270*/  IMAD.U32 R233, RZ, RZ, UR4 ;  /* 0x00000004ffe97e24 */ /* 0x000fce000f8e00ff */
.L_x_2608:
        /* <DEDUP_REMOVED lines=8> */
.L_x_2627:
        /* <DEDUP_REMOVED lines=9> */
.L_x_2619:
        /* <DEDUP_REMOVED lines=8> */
.L_x_2620:
[----:B-1----:R-:W-:Y:S05]  /*9410*/  @P2 BRA `(.L_x_2621) ;  /* 0x0000000000082947 */ /* 0x002fea0003800000 */
[----:B------:R-:W1:Y:S02]  /*9420*/  SYNCS.PHASECHK.TRANS64.TRYWAIT P2, [UR4+0x38830], R3 ;  /* 0x03883003ff0075a7 */ /* 0x000e640008040144 */
[----:B-1----:R-:W-:Y:S05]  /*9430*/  @!P2 BRA `(.L_x_2622) ;  /* 0x000000f000b4a947 */ /* 0x002fea0003800000 */
.L_x_2621:
        /* <DEDUP_REMOVED lines=644> */
.L_x_2623:
        /* <DEDUP_REMOVED lines=8> */
.L_x_2624:
[----:B---3--:R-:W-:Y:S05]  /*bd00*/  @P2 BRA `(.L_x_2625) ;  /* 0x0000000000082947 */ /* 0x008fea0003800000 */
[----:B------:R-:W3:Y:S02]  /*bd10*/  SYNCS.PHASECHK.TRANS64.TRYWAIT P2, [UR4+0x38850], R0 ;  /* 0x03885000ff0075a7 */ /* 0x000ee40008040144 */
[----:B---3--:R-:W-:Y:S05]  /*bd20*/  @!P2 BRA `(.L_x_2626) ;  /* 0x000000c80090a947 */ /* 0x008fea0003800000 */
.L_x_2625:
        /* <DEDUP_REMOVED lines=37> */
[----:B------:R-:W-:Y:S02]  /*bf80*/  FMNMX.FTZ R21, R187, R0, !PT ;  /* 0x00000000bb157209 */ /* 0x000fe40007810000 */
[----:B0-----:R-:W-:-:S05]  /*bf90*/  FMNMX.FTZ R22, R2, R3, !PT ;  /* 0x0000000302167209 */ /* 0x001fca0007810000 */
[----:B------:R-:W0:Y:S02]  /*bfa0*/  SHFL.BFLY PT, R3, R22, 0x1, 0x1f ;  /* 0x0c201f0016037f89 */ /* 0x000e2400000e0000 */
        /* <DEDUP_REMOVED lines=31> */
[--C-:B------:R-:W-:Y:S01]  /*c1a0*/  FFMA.FTZ R208, R185, UR5, -R2.reuse ;  /* 0x00000005b9d07c23 */ /* 0x100fe20008010802 */
[----:B------:R-:W-:-:S04]  /*c1b0*/  FFMA.FTZ R210, R188, UR5, -R2 ;  /* 0x00000005bcd27c23 */ /* 0x000fc80008010802 */
[----:B------:R-:W-:Y:S01]  /*c1c0*/  HGMMA.64x256x16.F32.BF16 R24, R204, gdesc[UR4].tnspB, R24, gsb0 ;  /* 0x43e00004cc187df0 */ /* 0x000fe20008001818 */
[----:B------:R-:W-:Y:S01]  /*c1d0*/  UIADD3 UR6, UR10, 0x100, URZ ;  /* 0x000001000a067890 */ /* 0x000fe2000fffe03f */
[----:B------:R-:W-:Y:S01]  /*c1e0*/  MUFU.EX2 R208, R208 ;  /* 0x000000d000d07308 */ /* 0x000fe20000000800 */
[----:B------:R-:W-:-:S07]  /*c1f0*/  UMOV UR7, 0x40000040 ;  /* 0x4000004000077882 */ /* 0x000fce0000000000 */
[----:B------:R-:W-:Y:S01]  /*c200*/  MUFU.EX2 R210, R210 ;  /* 0x000000d200d27308 */ /* 0x000fe20000000800 */
[----:B------:R-:W-:Y:S02]  /*c210*/  WARPGROUP.DEPBAR.LE gsb0, 0x0 ;  /* 0x00008000000079c5 */ /* 0x000fe40000010000 */
[----:B------:R-:W-:Y:S01]  /*c220*/  WARPGROUP.ARRIVE ;  /* 0x00000000000079c5 */ /* 0x000fe20000000000 */
[--C-:B------:R-:W-:Y:S01]  /*c230*/  FFMA.FTZ R204, R176, UR5, -R2.reuse ;  /* 0x00000005b0cc7c23 */ /* 0x100fe20008010802 */
[----:B------:R-:W-:-:S13]  /*c240*/  FFMA.FTZ R206, R180, UR5, -R2 ;  /* 0x00000005b4ce7c23 */ /* 0x000fda0008010802 */
        /* <DEDUP_REMOVED lines=16> */
[----:B------:R-:W-:Y:S01]  /*c350*/  FMNMX.FTZ R197, R179, R4, !PT ;  /* 0x00000004b3c57209 */ /* 0x000fe20007810000 */
[--C-:B------:R-:W-:Y:S01]  /*c360*/  FFMA.FTZ R196, R160, UR5, -R2.reuse ;  /* 0x00000005a0c47c23 */ /* 0x100fe20008010802 */
[----:B------:R-:W-:Y:S02]  /*c370*/  FFMA.FTZ R198, R164, UR5, -R2 ;  /* 0x00000005a4c67c23 */ /* 0x000fe40008010802 */
[----:B------:R-:W-:-:S10]  /*c380*/  FMNMX.FTZ R4, R182, R197, !PT ;  /* 0x000000c5b6047209 */ /* 0x000fd40007810000 */
        /* <DEDUP_REMOVED lines=23> */
[----:B0-----:R-:W-:-:S06]  /*c500*/  FFMA.FTZ R20, R152, UR5, -R2 ;  /* 0x0000000598147c23 */ /* 0x001fcc0008010802 */
[----:B------:R-:W-:Y:S01]  /*c510*/  MUFU.EX2 R20, R20 ;  /* 0x0000001400147308 */ /* 0x000fe20000000800 */
[----:B-1----:R-:W-:-:S07]  /*c520*/  FMNMX.FTZ R160, R4, R181, !PT ;  /* 0x000000b504a07209 */ /* 0x002fce0007810000 */
[----:B------:R-:W-:Y:S01]  /*c530*/  MUFU.EX2 R181, R22 ;  /* 0x0000001600b57308 */ /* 0x000fe20000000800 */
[----:B------:R-:W0:Y:S07]  /*c540*/  SHFL.BFLY PT, R197, R160, 0x1, 0x1f ;  /* 0x0c201f00a0c57f89 */ /* 0x000e2e00000e0000 */
[----:B------:R1:W-:Y:S01]  /*c550*/  MUFU.EX2 R22, R156 ;  /* 0x0000009c00167308 */ /* 0x0003e20000000800 */
[----:B0-----:R-:W-:-:S05]  /*c560*/  FMNMX.FTZ R4, R160, R197, !PT ;  /* 0x000000c5a0047209 */ /* 0x001fca0007810000 */
[C---:B------:R-:W-:Y:S01]  /*c570*/  FADD.FTZ R2, -R4.reuse, R19 ;  /* 0x0000001304027221 */ /* 0x040fe20000010100 */
[----:B------:R-:W-:Y:S01]  /*c580*/  FMUL.FTZ R152, R4, UR5 ;  /* 0x0000000504987c20 */ /* 0x000fe20008410000 */
[----:B------:R0:W-:Y:S02]  /*c590*/  MUFU.EX2 R19, R157 ;  /* 0x0000009d00137308 */ /* 0x0001e40000000800 */
[----:B------:R-:W-:Y:S01]  /*c5a0*/  FMUL.FTZ R2, R2, UR5 ;  /* 0x0000000502027c20 */ /* 0x000fe20008410000 */
[--C-:B------:R-:W-:Y:S01]  /*c5b0*/  FFMA.FTZ R209, R186, UR5, -R152.reuse ;  /* 0x00000005bad17c23 */ /* 0x100fe20008010898 */
[--C-:B-1----:R-:W-:Y:S01]  /*c5c0*/  FFMA.FTZ R156, R187, UR5, -R152.reuse ;  /* 0x00000005bb9c7c23 */ /* 0x102fe20008010898 */
        /* <DEDUP_REMOVED lines=110> */
.L_x_2618:
        /* <DEDUP_REMOVED lines=131> */
.L_x_2628:
        /* <DEDUP_REMOVED lines=8> */
.L_x_2629:
[----:B-1----:R-:W-:Y:S05]  /*d560*/  @P2 BRA `(.L_x_2630) ;  /* 0x0000000000082947 */ /* 0x002fea0003800000 */
[----:B------:R-:W1:Y:S02]  /*d570*/  SYNCS.PHASECHK.TRANS64.TRYWAIT P0, [UR7+0x38850], R0 ;  /* 0x03885000ff0075a7 */ /* 0x000e640008000147 */
[----:B-1----:R-:W-:Y:S05]  /*d580*/  @!P0 BRA `(.L_x_2631) ;  /* 0x000000b000908947 */ /* 0x002fea0003800000 */
.L_x_2630:
[----:B------:R-:W-:Y:S01]  /*d590*/  R2UR UR4, R17 ;  /* 0x00000000110472ca */ /* 0x000fe200000e0000 */
[----:B------:R-:W-:Y:S01]  /*d5a0*/  WARPGROUP.ARRIVE ;  /* 0x00000000000079c5 */ /* 0x000fe20000000000 */
[----:B------:R-:W-:Y:S01]  /*d5b0*/  UMOV UR11, 0x40000040 ;  /* 0x40000040000b7882 */ /* 0x000fe20000000000 */
[----:B01----:R-:W0:Y:S01]  /*d5c0*/  SHFL.BFLY PT, R0, R5, 0x2, 0x1f ;  /* 0x0c401f0005007f89 */ /* 0x003e2200000e0000 */
[----:B------:R-:W-:Y:S01]  /*d5d0*/  IMAD.MOV.U32 R6, RZ, RZ, RZ ;  /* 0x000000ffff067224 */ /* 0x000fe200078e00ff */
[----:B------:R-:W-:Y:S01]  /*d5e0*/  R2UR UR9, R222 ;  /* 0x00000000de0972ca */ /* 0x000fe200000e0000 */
[----:B------:R-:W-:Y:S01]  /*d5f0*/  IMAD.U32 R13, RZ, RZ, UR7 ;  /* 0x00000007ff0d7e24 */ /* 0x000fe2000f8e00ff */
        /* <DEDUP_REMOVED lines=78> */
[-C--:B-1----:R-:W-:Y:S01]  /*dae0*/  FMUL.FTZ R10, R27, R5.reuse ;  /* 0x000000051b0a7220 */ /* 0x082fe20000410000 */
        /* <DEDUP_REMOVED lines=120> */
.L_x_2601:
        /* <DEDUP_REMOVED lines=94> */
[----:B------:R-:W-:Y:S02]  /*e850*/  LOP3.LUT R30, R30, R177, RZ, 0x3c, !PT ;  /* 0x000000b11e1e7212 */ /* 0x000fe400078e3cff */
[----:B------:R-:W-:Y:S02]  /*e860*/  SHF.R.U64 R62, R62, 0x3, RZ ;  /* 0x000000033e3e7819 */ /* 0x000fe400000012ff */
[----:B------:R-:W-:Y:S02]  /*e870*/  LOP3.LUT R94, R193, 0x380, RZ, 0xc0, !PT ;  /* 0x00000380c15e7812 */ /* 0x000fe400078ec0ff */
[----:B------:R-:W-:Y:S01]  /*e880*/  MOV R102, R102 ;  /* 0x0000006600667202 */ /* 0x000fe20000000f00 */
[----:B------:R-:W-:Y:S01]  /*e890*/  BAR.SYNC.DEFER_BLOCKING 0x1, 0x100 ;  /* 0x0044000000007b1d */ /* 0x000fe20000010000 */
[----:B------:R-:W-:-:S02]  /*e8a0*/  SHF.R.U64 R29, R10, 0x3, RZ ;  /* 0x000000030a1d7819 */ /* 0x000fc400000012ff */
[----:B------:R-:W-:Y:S02]  /*e8b0*/  LOP3.LUT R38, R38, R179, RZ, 0x3c, !PT ;  /* 0x000000b326267212 */ /* 0x000fe400078e3cff */
[----:B------:R-:W-:Y:S02]  /*e8c0*/  SHF.R.U64 R70, R70, 0x3, RZ ;  /* 0x0000000346467819 */ /* 0x000fe400000012ff */
[----:B------:R-:W-:Y:S02]  /*e8d0*/  MOV R13, R12 ;  /* 0x0000000c000d7202 */ /* 0x000fe40000000f00 */
[----:B------:R-:W-:Y:S02]  /*e8e0*/  LOP3.LUT R46, R46, R181, RZ, 0x3c, !PT ;  /* 0x000000b52e2e7212 */ /* 0x000fe400078e3cff */
[----:B------:R-:W-:Y:S02]  /*e8f0*/  SHF.R.U64 R78, R78, 0x3, RZ ;  /* 0x000000034e4e7819 */ /* 0x000fe400000012ff */
[----:B------:R-:W-:-:S02]  /*e900*/  LOP3.LUT R103, R170, 0x380, RZ, 0xc0, !PT ;  /* 0x00000380aa677812 */ /* 0x000fc400078ec0ff */
[----:B------:R-:W-:Y:S02]  /*e910*/  MOV R14, R14 ;  /* 0x0000000e000e7202 */ /* 0x000fe40000000f00 */
[----:B------:R-:W-:Y:S02]  /*e920*/  LOP3.LUT R54, R54, R183, RZ, 0x3c, !PT ;  /* 0x000000b736367212 */ /* 0x000fe400078e3cff */
[----:B------:R-:W-:Y:S02]  /*e930*/  SHF.R.U64 R86, R86, 0x3, RZ ;  /* 0x0000000356567819 */ /* 0x000fe400000012ff */
[----:B------:R-:W-:Y:S02]  /*e940*/  LOP3.LUT R171, R22, 0x380, RZ, 0xc0, !PT ;  /* 0x0000038016ab7812 */ /* 0x000fe400078ec0ff */
[----:B------:R-:W-:Y:S01]  /*e950*/  MOV R20, R20 ;  /* 0x0000001400147202 */ /* 0x000fe20000000f00 */
[----:B------:R-:W-:Y:S01]  /*e960*/  STSM.16.M88.4 [R102], R24 ;  /* 0x0000001866007844 */ /* 0x000fe20000000200 */
[----:B------:R-:W-:-:S02]  /*e970*/  LOP3.LUT R62, R62, R185, RZ, 0x3c, !PT ;  /* 0x000000b93e3e7212 */ /* 0x000fc400078e3cff */
[----:B------:R-:W-:Y:S01]  /*e980*/  SHF.R.U64 R94, R94, 0x3, RZ ;  /* 0x000000035e5e7819 */ /* 0x000fe200000012ff */
[----:B------:R0:W-:Y:S01]  /*e990*/  STSM.16.M88.4 [R13], R32 ;  /* 0x000000200d007844 */ /* 0x0001e20000000200 */
[----:B------:R-:W-:Y:S02]  /*e9a0*/  LOP3.LUT R98, R29, R6, RZ, 0x3c, !PT ;  /* 0x000000061d627212 */ /* 0x000fe400078e3cff */
[----:B------:R-:W-:Y:S01]  /*e9b0*/  MOV R30, R30 ;  /* 0x0000001e001e7202 */ /* 0x000fe20000000f00 */
[----:B------:R1:W-:Y:S01]  /*e9c0*/  STSM.16.M88.4 [R14], R40 ;  /* 0x000000280e007844 */ /* 0x0003e20000000200 */
[----:B------:R-:W-:Y:S02]  /*e9d0*/  F2FP.BF16.F32.PACK_AB R59, R156, R59 ;  /* 0x0000003b9c3b723e */ /* 0x000fe400000010ff */
[----:B------:R-:W-:Y:S01]  /*e9e0*/  F2FP.BF16.F32.PACK_AB R65, R155, R66 ;  /* 0x000000429b41723e */ /* 0x000fe200000010ff */
[----:B------:R2:W-:Y:S01]  /*e9f0*/  STSM.16.M88.4 [R20], R48 ;  /* 0x0000003014007844 */ /* 0x0005e20000000200 */
[----:B------:R-:W-:-:S02]  /*ea00*/  F2FP.BF16.F32.PACK_AB R72, R73, R72 ;  /* 0x000000484948723e */ /* 0x000fc400000010ff */
[----:B------:R-:W-:Y:S01]  /*ea10*/  LOP3.LUT R70, R70, R187, RZ, 0x3c, !PT ;  /* 0x000000bb46467212 */ /* 0x000fe200078e3cff */
[----:B------:R2:W-:Y:S01]  /*ea20*/  STSM.16.M88.4 [R30], R56 ;  /* 0x000000381e007844 */ /* 0x0005e20000000200 */
[----:B------:R-:W-:Y:S02]  /*ea30*/  MOV R38, R38 ;  /* 0x0000002600267202 */ /* 0x000fe40000000f00 */
[----:B------:R-:W-:Y:S02]  /*ea40*/  F2FP.BF16.F32.PACK_AB R66, R69, R68 ;  /* 0x000000444542723e */ /* 0x000fe400000010ff */
[----:B------:R-:W-:Y:S02]  /*ea50*/  F2FP.BF16.F32.PACK_AB R67, R154, R67 ;  /* 0x000000439a43723e */ /* 0x000fe400000010ff */
[----:B------:R-:W-:Y:S02]  /*ea60*/  F2FP.BF16.F32.PACK_AB R73, R153, R74 ;  /* 0x0000004a9949723e */ /* 0x000fe400000010ff */
[----:B------:R-:W-:Y:S01]  /*ea70*/  F2FP.BF16.F32.PACK_AB R80, R81, R80 ;  /* 0x000000505150723e */ /* 0x000fe200000010ff */
[----:B------:R2:W-:Y:S01]  /*ea80*/  STSM.16.M88.4 [R38], R64 ;  /* 0x0000004026007844 */ /* 0x0005e20000000200 */
[----:B------:R-:W-:-:S02]  /*ea90*/  LOP3.LUT R78, R78, R189, RZ, 0x3c, !PT ;  /* 0x000000bd4e4e7212 */ /* 0x000fc400078e3cff */
[----:B------:R-:W-:Y:S02]  /*eaa0*/  SHF.R.U64 R103, R103, 0x3, RZ ;  /* 0x0000000367677819 */ /* 0x000fe400000012ff */
[----:B------:R-:W-:Y:S02]  /*eab0*/  MOV R46, R46 ;  /* 0x0000002e002e7202 */ /* 0x000fe40000000f00 */
[----:B------:R-:W-:Y:S02]  /*eac0*/  F2FP.BF16.F32.PACK_AB R74, R77, R76 ;  /* 0x0000004c4d4a723e */ /* 0x000fe400000010ff */
[----:B------:R-:W-:Y:S01]  /*ead0*/  F2FP.BF16.F32.PACK_AB R75, R152, R75 ;  /* 0x0000004b984b723e */ /* 0x000fe200000010ff */
[----:B------:R-:W3:Y:S01]  /*eae0*/  LDC R76, c[0x0][0xbe8] ;  /* 0x0002fa00ff4c7b82 */ /* 0x000ee20000000800 */
[----:B------:R-:W-:Y:S02]  /*eaf0*/  F2FP.BF16.F32.PACK_AB R81, R17, R82 ;  /* 0x000000521151723e */ /* 0x000fe400000010ff */
[----:B------:R-:W-:Y:S01]  /*eb00*/  F2FP.BF16.F32.PACK_AB R88, R89, R88 ;  /* 0x000000585958723e */ /* 0x000fe200000010ff */
[----:B------:R2:W-:Y:S01]  /*eb10*/  STSM.16.M88.4 [R46], R72 ;  /* 0x000000482e007844 */ /* 0x0005e20000000200 */
[----:B------:R-:W-:-:S02]  /*eb20*/  LOP3.LUT R86, R86, R191, RZ, 0x3c, !PT ;  /* 0x000000bf56567212 */ /* 0x000fc400078e3cff */
[----:B------:R-:W-:Y:S02]  /*eb30*/  SHF.R.U64 R171, R171, 0x3, RZ ;  /* 0x00000003abab7819 */ /* 0x000fe400000012ff */
[----:B------:R-:W-:Y:S02]  /*eb40*/  MOV R54, R54 ;  /* 0x0000003600367202 */ /* 0x000fe40000000f00 */
[----:B------:R-:W-:Y:S02]  /*eb50*/  F2FP.BF16.F32.PACK_AB R82, R85, R84 ;  /* 0x000000545552723e */ /* 0x000fe400000010ff */
[----:B------:R-:W-:Y:S02]  /*eb60*/  F2FP.BF16.F32.PACK_AB R83, R3, R83 ;  /* 0x000000530353723e */ /* 0x000fe400000010ff */
[----:B------:R-:W-:Y:S02]  /*eb70*/  F2FP.BF16.F32.PACK_AB R89, R91, R90 ;  /* 0x0000005a5b59723e */ /* 0x000fe400000010ff */
[----:B------:R-:W-:Y:S01]  /*eb80*/  LOP3.LUT R94, R94, R193, RZ, 0x3c, !PT ;  /* 0x000000c15e5e7212 */ /* 0x000fe200078e3cff */
[----:B------:R2:W-:Y:S01]  /*eb90*/  STSM.16.M88.4 [R54], R80 ;  /* 0x0000005036007844 */ /* 0x0005e20000000200 */
[----:B------:R-:W-:-:S02]  /*eba0*/  MOV R62, R62 ;  /* 0x0000003e003e7202 */ /* 0x000fc40000000f00 */
        /* <DEDUP_REMOVED lines=10> */
[----:B------:R-:W-:Y:S02]  /*ec50*/  F2FP.BF16.F32.PACK_AB R105, R107, R106 ;  /* 0x0000006a6b69723e */ /* 0x000fe400000010ff */
[----:B------:R-:W-:Y:S01]  /*ec60*/  F2FP.BF16.F32.PACK_AB R112, R113, R112 ;  /* 0x000000707170723e */ /* 0x000fe200000010ff */
[----:B------:R2:W-:Y:S01]  /*ec70*/  STSM.16.M88.4 [R70], R96 ;  /* 0x0000006046007844 */ /* 0x0005e20000000200 */
[----:B------:R-:W-:-:S02]  /*ec80*/  LOP3.LUT R8, R103, R170, RZ, 0x3c, !PT ;  /* 0x000000aa67087212 */ /* 0x000fc400078e3cff */
[----:B------:R-:W-:Y:S02]  /*ec90*/  MOV R78, R78 ;  /* 0x0000004e004e7202 */ /* 0x000fe40000000f00 */
        /* <DEDUP_REMOVED lines=17> */
[----:B------:R2:W-:Y:S01]  /*edb0*/  STSM.16.M88.4 [R94], R120 ;  /* 0x000000785e007844 */ /* 0x0005e20000000200 */
[----:B------:R-:W-:Y:S02]  /*edc0*/  F2FP.BF16.F32.PACK_AB R130, R133, R132 ;  /* 0x000000848582723e */ /* 0x000fe400000010ff */
[----:B------:R-:W-:-:S02]  /*edd0*/  F2FP.BF16.F32.PACK_AB R131, R135, R134 ;  /* 0x000000868783723e */ /* 0x000fc400000010ff */
[----:B------:R-:W-:Y:S02]  /*ede0*/  F2FP.BF16.F32.PACK_AB R137, R139, R138 ;  /* 0x0000008a8b89723e */ /* 0x000fe400000010ff */
[----:B------:R-:W-:Y:S01]  /*edf0*/  F2FP.BF16.F32.PACK_AB R144, R145, R144 ;  /* 0x000000909190723e */ /* 0x000fe200000010ff */
[----:B------:R2:W-:Y:S01]  /*ee00*/  STSM.16.M88.4 [R12], R128 ;  /* 0x000000800c007844 */ /* 0x0005e20000000200 */
        /* <DEDUP_REMOVED lines=10> */
[----:B------:R2:W-:Y:S01]  /*eeb0*/  STSM.16.M88.4 [R10], R144 ;  /* 0x000000900a007844 */ /* 0x0005e20000000200 */
[----:B------:R-:W-:-:S09]  /*eec0*/  R2UR UR7, R220 ;  /* 0x00000000dc0772ca */ /* 0x000fd200000e0000 */
[----:B------:R-:W-:-:S06]  /*eed0*/  UIMAD.WIDE UR8, UR4, 0x4, UR8 ;  /* 0x00000004040878a5 */ /* 0x000fcc000f8e0208 */
[----:B------:R-:W-:Y:S02]  /*eee0*/  IMAD.U32 R8, RZ, RZ, UR8 ;  /* 0x00000008ff087e24 */ /* 0x000fe4000f8e00ff */
[----:B------:R-:W-:Y:S01]  /*eef0*/  IMAD.U32 R9, RZ, RZ, UR9 ;  /* 0x00000009ff097e24 */ /* 0x000fe2000f8e00ff */
[----:B------:R-:W-:Y:S01]  /*ef00*/  BAR.SYNC.DEFER_BLOCKING 0x1, 0x100 ;  /* 0x0044000000007b1d */ /* 0x000fe20000010000 */
[----:B---3--:R-:W-:-:S05]  /*ef10*/  ISETP.NE.AND P1, PT, R76, 0x1, PT ;  /* 0x000000014c00780c */ /* 0x008fca0003f25270 */
[----:B------:R-:W-:Y:S01]  /*ef20*/  ULDC.64 UR8, c[0x0][0xc08] ;  /* 0x0003020000087ab9 */ /* 0x000fe20000000a00 */
[----:B------:R-:W3:Y:S01]  /*ef30*/  @P0 LDG.E R3, desc[UR10][R8.64] ;  /* 0x0000000a08030981 */ /* 0x000ee2000c1e1900 */
[----:B------:R-:W-:-:S06]  /*ef40*/  UISETP.NE.U32.AND UP1, UPT, UR8, URZ, UPT ;  /* 0x0000003f0800728c */ /* 0x000fcc000bf25070 */
[----:B------:R-:W4:Y:S01]  /*ef50*/  @P1 LDC R11, c[0x0][0xbec] ;  /* 0x0002fb00ff0b1b82 */ /* 0x000f220000000800 */
[----:B------:R-:W-:-:S07]  /*ef60*/  UISETP.NE.AND.EX UP1, UPT, UR9, URZ, UPT, UP1 ;  /* 0x0000003f0900728c */ /* 0x000fce000bf25310 */
[----:B0-----:R-:W0:Y:S01]  /*ef70*/  @P1 LDC R13, c[0x0][0xbf0] ;  /* 0x0002fc00ff0d1b82 */ /* 0x001e220000000800 */
[----:B------:R-:W-:-:S03]  /*ef80*/  PLOP3.LUT P2, PT, PT, PT, UP1, 0x80, 0x0 ;  /* 0x000000000000781c */ /* 0x000fc60003f4f018 */
[----:B------:R-:W-:-:S04]  /*ef90*/  @UP1 ULEA UR8, UP2, UR4, UR8, 0x2 ;  /* 0x0000000804081291 */ /* 0x000fc8000f84103f */
[----:B------:R-:W-:Y:S02]  /*efa0*/  @UP1 ULEA.HI.X UR9, UR4, UR9, UR7, 0x2, UP2 ;  /* 0x0000000904091291 */ /* 0x000fe400090f1407 */
[----:B-1----:R-:W-:Y:S01]  /*efb0*/  IMAD.U32 R14, RZ, RZ, UR8 ;  /* 0x00000008ff0e7e24 */ /* 0x002fe2000f8e00ff */
[----:B------:R-:W-:Y:S01]  /*efc0*/  ULDC UR7, c[0x0][0xa88] ;  /* 0x0002a20000077ab9 */ /* 0x000fe20000000800 */
[----:B------:R-:W-:Y:S02]  /*efd0*/  UMOV UR4, URZ ;  /* 0x0000003f00047c82 */ /* 0x000fe40008000000 */
[----:B------:R-:W-:Y:S01]  /*efe0*/  IMAD.U32 R15, RZ, RZ, UR9 ;  /* 0x00000009ff0f7e24 */ /* 0x000fe2000f8e00ff */
[----:B---3--:R-:W-:Y:S01]  /*eff0*/  @P0 R2UR UR4, R3 ;  /* 0x00000000030402ca */ /* 0x008fe200000e0000 */
[----:B------:R-:W-:-:S06]  /*f000*/  IMAD.U32 R3, RZ, RZ, UR7 ;  /* 0x00000007ff037e24 */ /* 0x000fcc000f8e00ff */
[----:B------:R2:W5:Y:S01]  /*f010*/  @P2 LDG.E R3, desc[UR10][R14.64] ;  /* 0x0000000a0e032981 */ /* 0x000562000c1e1900 */
[----:B0---4-:R-:W-:Y:S07]  /*f020*/  @P2 BRA `(.L_x_2634) ;  /* 0x0000000000142947 */ /* 0x011fee0003800000 */
[----:B------:R-:W-:Y:S05]  /*f030*/  @!P0 BRA `(.L_x_2634) ;  /* 0x0000000000108947 */ /* 0x000fea0003800000 */
[----:B------:R-:W-:Y:S02]  /*f040*/  ULDC.64 UR8, c[0x0][0x208] ;  /* 0x0000820000087ab9 */ /* 0x000fe40000000a00 */
[----:B--2---:R-:W2:Y:S04]  /*f050*/  LDG.E R6, desc[UR8][R8.64] ;  /* 0x0000000808067981 */ /* 0x004ea8000c1e1900 */
[----:B-----5:R-:W2:Y:S02]  /*f060*/  LDG.E R3, desc[UR8][R8.64+0x4] ;  /* 0x0000040808037981 */ /* 0x020ea4000c1e1900 */
[----:B--2---:R-:W-:-:S07]  /*f070*/  IMAD.IADD R3, R3, 0x1, -R6 ;  /* 0x0000000103037824 */ /* 0x004fce00078e0a06 */
.L_x_2634:
[----:B------:R-:W-:Y:S01]  /*f080*/  R2UR UR18, R219 ;  /* 0x00000000db1272ca */ /* 0x000fe200000e0000 */
[----:B------:R-:W-:Y:S01]  /*f090*/  ULDC.64 UR12, c[0x0][0xb90] ;  /* 0x0002e400000c7ab9 */ /* 0x000fe20000000a00 */
[----:B------:R-:W-:Y:S01]  /*f0a0*/  R2UR UR17, R23 ;  /* 0x00000000171172ca */ /* 0x000fe200000e0000 */
[----:B------:R-:W-:Y:S01]  /*f0b0*/  USHF.R.S32.HI UR11, URZ, 0x1f, UR4 ;  /* 0x0000001f3f0b7899 */ /* 0x000fe20008011404 */
[----:B------:R-:W-:Y:S01]  /*f0c0*/  R2UR UR16, R220 ;  /* 0x00000000dc1072ca */ /* 0x000fe200000e0000 */
[----:B------:R-:W-:Y:S01]  /*f0d0*/  UMOV UR10, UR4 ;  /* 0x00000004000a7c82 */ /* 0x000fe20008000000 */
[----:B------:R-:W-:Y:S01]  /*f0e0*/  R2UR UR15, R218 ;  /* 0x00000000da0f72ca */ /* 0x000fe200000e0000 */
[----:B------:R-:W-:Y:S01]  /*f0f0*/  IMAD R9, R221, 0x40, R18 ;  /* 0x00000040dd097824 */ /* 0x000fe200078e0212 */
[----:B------:R-:W0:Y:S01]  /*f100*/  @P1 LDC R17, c[0x0][0xbf0] ;  /* 0x0002fc00ff111b82 */ /* 0x000e220000000800 */
[----:B--2--5:R-:W-:Y:S01]  /*f110*/  IMAD R81, R3, R76, RZ ;  /* 0x0000004c03517224 */ /* 0x024fe200078e02ff */
[----:B------:R-:W-:Y:S01]  /*f120*/  ULDC.64 UR20, c[0x0][0x208] ;  /* 0x0000820000147ab9 */ /* 0x000fe20000000a00 */
[----:B------:R-:W-:-:S02]  /*f130*/  IMAD.WIDE R4, R9, 0x2, R4 ;  /* 0x0000000209047825 */ /* 0x000fc400078e0204 */
[----:B------:R-:W-:Y:S02]  /*f140*/  USHF.R.S32.HI UR14, URZ, 0x1f, UR18 ;  /* 0x0000001f3f0e7899 */ /* 0x000fe40008011412 */
[----:B------:R-:W-:Y:S01]  /*f150*/  VIADD R10, R213, UR17 ;  /* 0x00000011d50a7c36 */ /* 0x000fe20008000000 */
[----:B------:R-:W-:Y:S01]  /*f160*/  UIMAD.WIDE.U32 UR8, UR18, UR12, UR10 ;  /* 0x0000000c120872a5 */ /* 0x000fe2000f8e000a */
[----:B------:R-:W-:Y:S01]  /*f170*/  IADD3 R29, P3, R4, 0x4000, RZ ;  /* 0x00004000041d7810 */ /* 0x000fe20007f7e0ff */
[----:B------:R-:W-:Y:S01]  /*f180*/  UIMAD UR7, UR14, UR12, URZ ;  /* 0x0000000c0e0772a4 */ /* 0x000fe2000f8e023f */
[----:B------:R-:W-:Y:S01]  /*f190*/  @P1 IMAD.HI.U32 R6, R10, R11, RZ ;  /* 0x0000000b0a061227 */ /* 0x000fe200078e00ff */
[----:B------:R-:W-:Y:S01]  /*f1a0*/  USEL UR16, UR16, URZ, !UP0 ;  /* 0x0000003f10107287 */ /* 0x000fe2000c000000 */
[----:B------:R-:W-:Y:S01]  /*f1b0*/  LOP3.LUT R28, R29, 0x380, RZ, 0xc0, !PT ;  /* 0x000003801d1c7812 */ /* 0x000fe200078ec0ff */
[----:B------:R-:W-:Y:S01]  /*f1c0*/  UIMAD UR7, UR18, UR13, UR7 ;  /* 0x0000000d120772a4 */ /* 0x000fe2000f8e0207 */
[----:B------:R-:W-:Y:S01]  /*f1d0*/  IMAD.MOV.U32 R8, RZ, RZ, R10 ;  /* 0x000000ffff087224 */ /* 0x000fe200078e000a */
[----:B------:R-:W-:Y:S01]  /*f1e0*/  @P1 SHF.R.U32.HI R8, RZ, R13, R6 ;  /* 0x0000000dff081219 */ /* 0x000fe20000011606 */
[----:B------:R-:W-:Y:S01]  /*f1f0*/  ULDC.64 UR12, c[0x0][0xb98] ;  /* 0x0002e600000c7ab9 */ /* 0x000fe20000000a00 */
[----:B------:R-:W-:Y:S01]  /*f200*/  UIADD3 UR9, UR9, UR7, URZ ;  /* 0x0000000709097290 */ /* 0x000fe2000fffe03f */
[----:B------:R-:W-:Y:S01]  /*f210*/  SHF.R.U64 R28, R28, 0x3, RZ ;  /* 0x000000031c1c7819 */ /* 0x000fe200000012ff */
[----:B------:R-:W-:Y:S01]  /*f220*/  USEL UR15, UR15, URZ, !UP0 ;  /* 0x0000003f0f0f7287 */ /* 0x000fe2000c000000 */
[--C-:B------:R-:W-:Y:S01]  /*f230*/  IMAD.MOV R11, RZ, RZ, -R8.reuse ;  /* 0x000000ffff0b7224 */ /* 0x100fe200078e0a08 */
[----:B------:R-:W-:Y:S01]  /*f240*/  UIMAD UR7, UR16, UR12, URZ ;  /* 0x0000000c100772a4 */ /* 0x000fe2000f8e023f */
[----:B------:R-:W-:Y:S01]  /*f250*/  SHF.R.S32.HI R9, RZ, 0x1f, R8 ;  /* 0x0000001fff097819 */ /* 0x000fe20000011408 */
[----:B------:R-:W-:Y:S01]  /*f260*/  UIMAD.WIDE.U32 UR8, UR15, UR12, UR8 ;  /* 0x0000000c0f0872a5 */ /* 0x000fe2000f8e0008 */
[----:B------:R-:W-:Y:S01]  /*f270*/  IMAD R11, R76, R11, R10 ;  /* 0x0000000b4c0b7224 */ /* 0x000fe200078e020a */
[----:B------:R-:W-:Y:S01]  /*f280*/  UIMAD UR7, UR15, UR13, UR7 ;  /* 0x0000000d0f0772a4 */ /* 0x000fe2000f8e0207 */
[----:B------:R-:W-:Y:S01]  /*f290*/  LOP3.LUT R28, R28, R29, RZ, 0x3c, !PT ;  /* 0x0000001d1c1c7212 */ /* 0x000fe200078e3cff */
[----:B------:R-:W-:Y:S01]  /*f2a0*/  IMAD.X R29, RZ, RZ, R5, P3 ;  /* 0x000000ffff1d7224 */ /* 0x000fe200018e0605 */
[----:B------:R-:W-:Y:S01]  /*f2b0*/  IADD3 R45, P3, R4, 0xa000, RZ ;  /* 0x0000a000042d7810 */ /* 0x000fe20007f7e0ff */
[----:B------:R-:W-:Y:S01]  /*f2c0*/  VIADD R14, R225, UR17 ;  /* 0x00000011e10e7c36 */ /* 0x000fe20008000000 */
[----:B------:R-:W-:Y:S01]  /*f2d0*/  IADD3 R8, P0, R8, UR8, RZ ;  /* 0x0000000808087c10 */ /* 0x000fe2000ff1e0ff */
[----:B------:R-:W-:Y:S01]  /*f2e0*/  IMAD.U32 R10, RZ, RZ, UR7 ;  /* 0x00000007ff0a7e24 */ /* 0x000fe2000f8e00ff */
[----:B------:R-:W-:Y:S01]  /*f2f0*/  SHF.R.S32.HI R6, RZ, 0x1f, R11 ;  /* 0x0000001fff067819 */ /* 0x000fe2000001140b */
[----:B------:R-:W-:Y:S01]  /*f300*/  ULDC.64 UR12, c[0x0][0xaa0] ;  /* 0x0002a800000c7ab9 */ /* 0x000fe20000000a00 */
[----:B------:R-:W-:-:S02]  /*f310*/  IADD3 R33, P2, R4, 0x5000, RZ ;  /* 0x0000500004217810 */ /* 0x000fc40007f5e0ff */
[----:B------:R-:W-:Y:S01]  /*f320*/  IADD3.X R9, R9, UR9, R10, P0, !PT ;  /* 0x0000000909097c10 */ /* 0x000fe200087fe40a */
[----:B------:R-:W-:Y:S01]  /*f330*/  ULDC.64 UR8, c[0x0][0xb88] ;  /* 0x0002e20000087ab9 */ /* 0x000fe20000000a00 */
[----:B------:R-:W-:Y:S01]  /*f340*/  LOP3.LUT R44, R45, 0x380, RZ, 0xc0, !PT ;  /* 0x000003802d2c7812 */ /* 0x000fe200078ec0ff */
[----:B------:R-:W-:Y:S01]  /*f350*/  IMAD R6, R6, UR8, RZ ;  /* 0x0000000806067c24 */ /* 0x000fe2000f8e02ff */
[----:B------:R-:W-:Y:S01]  /*f360*/  LOP3.LUT R32, R33, 0x380, RZ, 0xc0, !PT ;  /* 0x0000038021207812 */ /* 0x000fe200078ec0ff */
[C---:B------:R-:W-:Y:S01]  /*f370*/  IMAD.WIDE.U32 R8, R11.reuse, UR8, R8 ;  /* 0x000000080b087c25 */ /* 0x040fe2000f8e0008 */
[----:B------:R-:W-:Y:S02]  /*f380*/  SHF.R.U64 R44, R44, 0x3, RZ ;  /* 0x000000032c2c7819 */ /* 0x000fe400000012ff */
[----:B------:R-:W-:Y:S01]  /*f390*/  SHF.R.U64 R32, R32, 0x3, RZ ;  /* 0x0000000320207819 */ /* 0x000fe200000012ff */
[----:B------:R-:W-:Y:S01]  /*f3a0*/  IMAD R15, R11, UR9, R6 ;  /* 0x000000090b0f7c24 */ /* 0x000fe2000f8e0206 */
[----:B------:R-:W-:Y:S01]  /*f3b0*/  ULDC.64 UR8, c[0x0][0xb50] ;  /* 0x0002d40000087ab9 */ /* 0x000fe20000000a00 */
[----:B------:R-:W-:Y:S01]  /*f3c0*/  LOP3.LUT R44, R44, R45, RZ, 0x3c, !PT ;  /* 0x0000002d2c2c7212 */ /* 0x000fe200078e3cff */
[----:B------:R-:W-:Y:S01]  /*f3d0*/  IMAD.X R45, RZ, RZ, R5, P3 ;  /* 0x000000ffff2d7224 */ /* 0x000fe200018e0605 */
[----:B------:R-:W-:Y:S01]  /*f3e0*/  LEA R10, P0, R8, UR8, 0x2 ;  /* 0x00000008080a7c11 */ /* 0x000fe2000f8010ff */
[----:B------:R-:W-:Y:S01]  /*f3f0*/  IMAD.IADD R9, R9, 0x1, R15 ;  /* 0x0000000109097824 */ /* 0x000fe200078e020f */
[----:B------:R-:W-:Y:S01]  /*f400*/  IADD3 R13, P5, R4, 0x1000, RZ ;  /* 0x00001000040d7810 */ /* 0x000fe20007fbe0ff */
[----:B------:R-:W-:Y:S01]  /*f410*/  VIADD R6, R14, 0x8 ;  /* 0x000000080e067836 */ /* 0x000fe20000000000 */
[----:B------:R-:W-:Y:S01]  /*f420*/  IADD3 R21, P4, R4, 0x2000, RZ ;  /* 0x0000200004157810 */ /* 0x000fe20007f9e0ff */
[----:B------:R-:W-:Y:S01]  /*f430*/  SHFL.IDX PT, R46, R10, RZ, 0x1c1f ;  /* 0x001c1fff0a2e7589 */ /* 0x000fe200000e0000 */
[----:B------:R-:W-:-:S02]  /*f440*/  LEA.HI.X R11, R8, UR9, R9, 0x2, P0 ;  /* 0x00000009080b7c11 */ /* 0x000fc400080f1409 */
[----:B------:R-:W-:Y:S01]  /*f450*/  IADD3 R25, P0, R4, 0x3000, RZ ;  /* 0x0000300004197810 */ /* 0x000fe20007f1e0ff */
[----:B------:R-:W-:Y:S01]  /*f460*/  SHFL.IDX PT, R50, R10, 0x1, 0x1c1f ;  /* 0x003c1f000a327f89 */ /* 0x000fe200000e0000 */
[----:B------:R-:W-:Y:S01]  /*f470*/  LOP3.LUT R32, R32, R33, RZ, 0x3c, !PT ;  /* 0x0000002120207212 */ /* 0x000fe200078e3cff */
[----:B------:R-:W-:Y:S01]  /*f480*/  IMAD.X R33, RZ, RZ, R5, P2 ;  /* 0x000000ffff217224 */ /* 0x000fe200010e0605 */
[----:B------:R-:W-:Y:S01]  /*f490*/  LOP3.LUT R24, R25, 0x380, RZ, 0xc0, !PT ;  /* 0x0000038019187812 */ /* 0x000fe200078ec0ff */
[----:B------:R-:W1:Y:S01]  /*f4a0*/  SHFL.IDX PT, R47, R11, RZ, 0x1c1f ;  /* 0x001c1fff0b2f7589 */ /* 0x000e6200000e0000 */
[----:B------:R-:W-:Y:S02]  /*f4b0*/  IADD3 R8, P3, R4, 0xf000, RZ ;  /* 0x0000f00004087810 */ /* 0x000fe40007f7e0ff */
[----:B------:R-:W-:Y:S01]  /*f4c0*/  SHF.R.U64 R24, R24, 0x3, RZ ;  /* 0x0000000318187819 */ /* 0x000fe200000012ff */
[----:B------:R-:W2:Y:S01]  /*f4d0*/  SHFL.IDX PT, R51, R11, 0x1, 0x1c1f ;  /* 0x003c1f000b337f89 */ /* 0x000ea200000e0000 */
[----:B------:R-:W-:-:S02]  /*f4e0*/  IADD3 R49, P2, R4, 0xb000, RZ ;  /* 0x0000b00004317810 */ /* 0x000fc40007f5e0ff */
[----:B------:R-:W-:Y:S02]  /*f4f0*/  LOP3.LUT R12, R13, 0x380, RZ, 0xc0, !PT ;  /* 0x000003800d0c7812 */ /* 0x000fe400078ec0ff */
[----:B------:R-:W-:Y:S02]  /*f500*/  LOP3.LUT R20, R21, 0x380, RZ, 0xc0, !PT ;  /* 0x0000038015147812 */ /* 0x000fe400078ec0ff */
[----:B------:R-:W-:Y:S01]  /*f510*/  IADD3 R37, P6, R4, 0x6000, RZ ;  /* 0x0000600004257810 */ /* 0x000fe20007fde0ff */
[----:B------:R-:W-:Y:S01]  /*f520*/  UIMAD UR7, UR11, UR12, URZ ;  /* 0x0000000c0b0772a4 */ /* 0x000fe2000f8e023f */
[----:B------:R-:W-:Y:S01]  /*f530*/  LOP3.LUT R24, R24, R25, RZ, 0x3c, !PT ;  /* 0x0000001918187212 */ /* 0x000fe200078e3cff */
[--C-:B------:R-:W-:Y:S01]  /*f540*/  IMAD.X R25, RZ, RZ, R5.reuse, P0 ;  /* 0x000000ffff197224 */ /* 0x100fe200000e0605 */
[----:B------:R-:W-:Y:S01]  /*f550*/  IADD3 R57, P0, R4, 0x9000, RZ ;  /* 0x0000900004397810 */ /* 0x000fe20007f1e0ff */
[----:B------:R-:W-:Y:S01]  /*f560*/  UIMAD.WIDE.U32 UR8, UR4, UR12, URZ ;  /* 0x0000000c040872a5 */ /* 0x000fe2000f8e003f */
[----:B------:R-:W-:Y:S01]  /*f570*/  LOP3.LUT R3, R8, 0x380, RZ, 0xc0, !PT ;  /* 0x0000038008037812 */ /* 0x000fe200078ec0ff */
[----:B------:R-:W-:Y:S01]  /*f580*/  ULDC.64 UR10, c[0x0][0xae8] ;  /* 0x0002ba00000a7ab9 */ /* 0x000fe20000000a00 */
[----:B------:R-:W-:Y:S01]  /*f590*/  LOP3.LUT R56, R57, 0x380, RZ, 0xc0, !PT ;  /* 0x0000038039387812 */ /* 0x000fe200078ec0ff */
[----:B------:R-:W-:Y:S01]  /*f5a0*/  IMAD.X R53, RZ, RZ, R5, P3 ;  /* 0x000000ffff357224 */ /* 0x000fe200018e0605 */
[----:B------:R-:W-:-:S02]  /*f5b0*/  LOP3.LUT R48, R49, 0x380, RZ, 0xc0, !PT ;  /* 0x0000038031307812 */ /* 0x000fc400078ec0ff */
[----:B------:R-:W-:Y:S02]  /*f5c0*/  SHF.R.U64 R56, R56, 0x3, RZ ;  /* 0x0000000338387819 */ /* 0x000fe400000012ff */
[----:B------:R-:W-:Y:S02]  /*f5d0*/  SHF.R.U64 R12, R12, 0x3, RZ ;  /* 0x000000030c0c7819 */ /* 0x000fe400000012ff */
[----:B------:R-:W-:Y:S02]  /*f5e0*/  SHF.R.U64 R20, R20, 0x3, RZ ;  /* 0x0000000314147819 */ /* 0x000fe400000012ff */
[----:B------:R-:W-:Y:S02]  /*f5f0*/  SHF.R.U64 R3, R3, 0x3, RZ ;  /* 0x0000000303037819 */ /* 0x000fe400000012ff */
[----:B------:R-:W-:Y:S01]  /*f600*/  LOP3.LUT R56, R56, R57, RZ, 0x3c, !PT ;  /* 0x0000003938387212 */ /* 0x000fe200078e3cff */
[----:B------:R-:W-:Y:S01]  /*f610*/  IMAD.X R57, RZ, RZ, R5, P0 ;  /* 0x000000ffff397224 */ /* 0x000fe200000e0605 */
[----:B------:R-:W-:-:S02]  /*f620*/  SHF.R.U64 R48, R48, 0x3, RZ ;  /* 0x0000000330307819 */ /* 0x000fc400000012ff */
[----:B------:R-:W-:Y:S01]  /*f630*/  LOP3.LUT R12, R12, R13, RZ, 0x3c, !PT ;  /* 0x0000000d0c0c7212 */ /* 0x000fe200078e3cff */
[--C-:B------:R-:W-:Y:S01]  /*f640*/  IMAD.X R13, RZ, RZ, R5.reuse, P5 ;  /* 0x000000ffff0d7224 */ /* 0x100fe200028e0605 */
[----:B------:R-:W-:Y:S01]  /*f650*/  LOP3.LUT R20, R20, R21, RZ, 0x3c, !PT ;  /* 0x0000001514147212 */ /* 0x000fe200078e3cff */
[----:B------:R-:W-:Y:S01]  /*f660*/  IMAD.X R21, RZ, RZ, R5, P4 ;  /* 0x000000ffff157224 */ /* 0x000fe200020e0605 */
[----:B------:R-:W-:Y:S02]  /*f670*/  LOP3.LUT P0, RZ, R223, 0x3, RZ, 0xc0, !PT ;  /* 0x00000003dfff7812 */ /* 0x000fe4000780c0ff */
[C---:B------:R-:W-:Y:S02]  /*f680*/  IADD3 R41, P5, R4.reuse, 0x7000, RZ ;  /* 0x0000700004297810 */ /* 0x040fe40007fbe0ff */
[----:B------:R-:W-:Y:S02]  /*f690*/  IADD3 R65, P4, R4, 0x8000, RZ ;  /* 0x0000800004417810 */ /* 0x000fe40007f9e0ff */
[----:B------:R-:W-:-:S02]  /*f6a0*/  LOP3.LUT R52, R3, R8, RZ, 0x3c, !PT ;  /* 0x0000000803347212 */ /* 0x000fc400078e3cff */
[----:B------:R-:W-:Y:S01]  /*f6b0*/  LOP3.LUT R48, R48, R49, RZ, 0x3c, !PT ;  /* 0x0000003130307212 */ /* 0x000fe200078e3cff */
[----:B------:R-:W3:Y:S01]  /*f6c0*/  @P1 LDC R3, c[0x0][0xbec] ;  /* 0x0002fb00ff031b82 */ /* 0x000ee20000000800 */
[----:B------:R-:W-:Y:S01]  /*f6d0*/  IMAD.X R49, RZ, RZ, R5, P2 ;  /* 0x000000ffff317224 */ /* 0x000fe200010e0605 */
[-C--:B------:R-:W-:Y:S02]  /*f6e0*/  ISETP.GE.OR P2, PT, R14, R81.reuse, P0 ;  /* 0x000000510e00720c */ /* 0x080fe40000746670 */
[----:B------:R-:W-:Y:S02]  /*f6f0*/  LOP3.LUT R36, R37, 0x380, RZ, 0xc0, !PT ;  /* 0x0000038025247812 */ /* 0x000fe400078ec0ff */
[----:B------:R-:W-:Y:S02]  /*f700*/  LOP3.LUT R40, R41, 0x380, RZ, 0xc0, !PT ;  /* 0x0000038029287812 */ /* 0x000fe400078ec0ff */
[----:B------:R-:W-:Y:S02]  /*f710*/  LOP3.LUT R64, R65, 0x380, RZ, 0xc0, !PT ;  /* 0x0000038041407812 */ /* 0x000fe400078ec0ff */
[----:B------:R-:W-:-:S02]  /*f720*/  ISETP.GE.OR P0, PT, R6, R81, P0 ;  /* 0x000000510600720c */ /* 0x000fc40000706670 */
[----:B------:R-:W-:Y:S02]  /*f730*/  LOP3.LUT R9, R4, 0x380, RZ, 0xc0, !PT ;  /* 0x0000038004097812 */ /* 0x000fe400078ec0ff */
[----:B------:R-:W-:Y:S01]  /*f740*/  SHF.R.U64 R36, R36, 0x3, RZ ;  /* 0x0000000324247819 */ /* 0x000fe200000012ff */
[----:B------:R-:W-:Y:S01]  /*f750*/  UIMAD UR7, UR4, UR13, UR7 ;  /* 0x0000000d040772a4 */ /* 0x000fe2000f8e0207 */
[----:B------:R-:W-:Y:S01]  /*f760*/  SHF.R.U64 R40, R40, 0x3, RZ ;  /* 0x0000000328287819 */ /* 0x000fe200000012ff */
[----:B-1----:R1:W-:Y:S01]  /*f770*/  @!P2 ST.E desc[UR20][R46.64], R0 ;  /* 0x000000002e00a985 */ /* 0x0023e2000c101914 */
[----:B------:R-:W-:Y:S02]  /*f780*/  SHF.R.U64 R64, R64, 0x3, RZ ;  /* 0x0000000340407819 */ /* 0x000fe400000012ff */
[----:B------:R-:W-:Y:S02]  /*f790*/  SHF.R.U64 R9, R9, 0x3, RZ ;  /* 0x0000000309097819 */ /* 0x000fe400000012ff */
[----:B------:R-:W-:Y:S01]  /*f7a0*/  LOP3.LUT R36, R36, R37, RZ, 0x3c, !PT ;  /* 0x0000002524247212 */ /* 0x000fe200078e3cff */
[--C-:B------:R-:W-:Y:S01]  /*f7b0*/  IMAD.X R37, RZ, RZ, R5.reuse, P6 ;  /* 0x000000ffff257224 */ /* 0x100fe200030e0605 */
[----:B------:R-:W-:Y:S01]  /*f7c0*/  LOP3.LUT R40, R40, R41, RZ, 0x3c, !PT ;  /* 0x0000002928287212 */ /* 0x000fe200078e3cff */
[--C-:B------:R-:W-:Y:S01]  /*f7d0*/  IMAD.X R41, RZ, RZ, R5.reuse, P5 ;  /* 0x000000ffff297224 */ /* 0x100fe200028e0605 */
[----:B------:R-:W-:Y:S01]  /*f7e0*/  LOP3.LUT R64, R64, R65, RZ, 0x3c, !PT ;  /* 0x0000004140407212 */ /* 0x000fe200078e3cff */
[----:B------:R-:W-:Y:S01]  /*f7f0*/  IMAD.X R65, RZ, RZ, R5, P4 ;  /* 0x000000ffff417224 */ /* 0x000fe200020e0605 */
[C---:B------:R-:W-:Y:S01]  /*f800*/  IADD3 R73, P6, R4.reuse, 0xc000, RZ ;  /* 0x0000c00004497810 */ /* 0x040fe20007fde0ff */
[----:B-1----:R-:W-:Y:S01]  /*f810*/  IMAD R0, R217, 0x20, R221 ;  /* 0x00000020d9007824 */ /* 0x002fe200078e02dd */
[C---:B------:R-:W-:Y:S01]  /*f820*/  IADD3 R69, P5, R4.reuse, 0xd000, RZ ;  /* 0x0000d00004457810 */ /* 0x040fe20007fbe0ff */
[----:B------:R-:W-:Y:S01]  /*f830*/  UIADD3 UR9, UR9, UR7, URZ ;  /* 0x0000000709097290 */ /* 0x000fe2000fffe03f */
[----:B------:R-:W-:Y:S01]  /*f840*/  IADD3 R61, P4, R4, 0xe000, RZ ;  /* 0x0000e000043d7810 */ /* 0x000fe20007f9e0ff */
[----:B------:R-:W-:Y:S01]  /*f850*/  UIMAD UR4, UR14, UR10, URZ ;  /* 0x0000000a0e0472a4 */ /* 0x000fe2000f8e023f */
[----:B------:R-:W-:Y:S01]  /*f860*/  LOP3.LUT R4, R9, R4, RZ, 0x3c, !PT ;  /* 0x0000000409047212 */ /* 0x000fe200078e3cff */
[----:B--2---:R1:W-:Y:S01]  /*f870*/  @!P0 ST.E desc[UR20][R50.64], R2 ;  /* 0x0000000232008985 */ /* 0x0043e2000c101914 */
[----:B------:R-:W-:-:S02]  /*f880*/  LOP3.LUT R72, R73, 0x380, RZ, 0xc0, !PT ;  /* 0x0000038049487812 */ /* 0x000fc400078ec0ff */
[----:B------:R-:W-:Y:S01]  /*f890*/  LOP3.LUT R68, R69, 0x380, RZ, 0xc0, !PT ;  /* 0x0000038045447812 */ /* 0x000fe200078ec0ff */
[----:B------:R2:W5:Y:S01]  /*f8a0*/  LD.E.128 R8, desc[UR20][R4.64] ;  /* 0x0000001404087980 */ /* 0x000562000c101d00 */
[----:B------:R-:W-:Y:S01]  /*f8b0*/  LOP3.LUT R60, R61, 0x380, RZ, 0xc0, !PT ;  /* 0x000003803d3c7812 */ /* 0x000fe200078ec0ff */
[----:B------:R-:W-:Y:S01]  /*f8c0*/  UIMAD UR4, UR18, UR11, UR4 ;  /* 0x0000000b120472a4 */ /* 0x000fe2000f8e0204 */
[----:B------:R-:W-:Y:S01]  /*f8d0*/  SHF.R.U64 R72, R72, 0x3, RZ ;  /* 0x0000000348487819 */ /* 0x000fe200000012ff */
[----:B------:R-:W-:Y:S01]  /*f8e0*/  UIMAD.WIDE.U32 UR8, UR18, UR10, UR8 ;  /* 0x0000000a120872a5 */ /* 0x000fe2000f8e0008 */
[----:B------:R-:W-:Y:S01]  /*f8f0*/  SHF.R.U64 R68, R68, 0x3, RZ ;  /* 0x0000000344447819 */ /* 0x000fe200000012ff */
[----:B------:R-:W5:Y:S01]  /*f900*/  LD.E.128 R12, desc[UR20][R12.64] ;  /* 0x000000140c0c7980 */ /* 0x000f62000c101d00 */
[----:B------:R-:W-:Y:S01]  /*f910*/  SHF.R.U64 R60, R60, 0x3, RZ ;  /* 0x000000033c3c7819 */ /* 0x000fe200000012ff */
[----:B------:R-:W-:Y:S01]  /*f920*/  ULDC.64 UR10, c[0x0][0xaf0] ;  /* 0x0002bc00000a7ab9 */ /* 0x000fe20000000a00 */
[----:B--2---:R-:W-:Y:S01]  /*f930*/  VIADD R4, R0, UR17 ;  /* 0x0000001100047c36 */ /* 0x004fe20008000000 */
[----:B------:R-:W-:Y:S01]  /*f940*/  UIADD3 UR9, UR9, UR4, URZ ;  /* 0x0000000409097290 */ /* 0x000fe2000fffe03f */
[----:B------:R-:W-:Y:S01]  /*f950*/  LOP3.LUT R72, R72, R73, RZ, 0x3c, !PT ;  /* 0x0000004948487212 */ /* 0x000fe200078e3cff */
[----:B------:R-:W5:Y:S01]  /*f960*/  LD.E.128 R20, desc[UR20][R20.64] ;  /* 0x0000001414147980 */ /* 0x000f62000c101d00 */
[----:B---3--:R-:W-:Y:S01]  /*f970*/  @P1 IMAD.HI.U32 R0, R4, R3, RZ ;  /* 0x0000000304001227 */ /* 0x008fe200078e00ff */
[----:B------:R-:W-:Y:S01]  /*f980*/  LOP3.LUT R68, R68, R69, RZ, 0x3c, !PT ;  /* 0x0000004544447212 */ /* 0x000fe200078e3cff */
[----:B------:R-:W-:Y:S01]  /*f990*/  UIMAD UR4, UR16, UR10, URZ ;  /* 0x0000000a100472a4 */ /* 0x000fe2000f8e023f */
[----:B------:R-:W-:Y:S01]  /*f9a0*/  LOP3.LUT R60, R60, R61, RZ, 0x3c, !PT ;  /* 0x0000003d3c3c7212 */ /* 0x000fe200078e3cff */
[--C-:B------:R-:W-:Y:S01]  /*f9b0*/  IMAD.X R73, RZ, RZ, R5.reuse, P6 ;  /* 0x000000ffff497224 */ /* 0x100fe200030e0605 */
[----:B------:R-:W5:Y:S01]  /*f9c0*/  LD.E.128 R24, desc[UR20][R24.64] ;  /* 0x0000001418187980 */ /* 0x000f62000c101d00 */
[----:B------:R-:W-:-:S02]  /*f9d0*/  IMAD.X R69, RZ, RZ, R5, P5 ;  /* 0x000000ffff457224 */ /* 0x000fc400028e0605 */
[----:B------:R-:W-:Y:S01]  /*f9e0*/  IMAD.X R61, RZ, RZ, R5, P4 ;  /* 0x000000ffff3d7224 */ /* 0x000fe200020e0605 */
[----:B------:R-:W5:Y:S01]  /*f9f0*/  LD.E.128 R28, desc[UR20][R28.64] ;  /* 0x000000141c1c7980 */ /* 0x000f62000c101d00 */
[----:B------:R-:W-:Y:S01]  /*fa00*/  IMAD.MOV.U32 R5, RZ, RZ, R4 ;  /* 0x000000ffff057224 */ /* 0x000fe200078e0004 */
[----:B0-----:R-:W-:Y:S01]  /*fa10*/  @P1 SHF.R.U32.HI R5, RZ, R17, R0 ;  /* 0x00000011ff051219 */ /* 0x001fe20000011600 */
[----:B------:R-:W-:Y:S01]  /*fa20*/  UIMAD UR4, UR15, UR11, UR4 ;  /* 0x0000000b0f0472a4 */ /* 0x000fe2000f8e0204 */
[----:B------:R-:W5:Y:S01]  /*fa30*/  LD.E.128 R32, desc[UR20][R32.64] ;  /* 0x0000001420207980 */ /* 0x000f62000c101d00 */
[----:B------:R-:W-:Y:S01]  /*fa40*/  UIMAD.WIDE.U32 UR8, UR15, UR10, UR8 ;  /* 0x0000000a0f0872a5 */ /* 0x000fe2000f8e0008 */
[--C-:B------:R-:W-:Y:S01]  /*fa50*/  SHF.R.S32.HI R0, RZ, 0x1f, R5.reuse ;  /* 0x0000001fff007819 */ /* 0x100fe20000011405 */
[----:B------:R-:W-:Y:S01]  /*fa60*/  IMAD.MOV R17, RZ, RZ, -R5 ;  /* 0x000000ffff117224 */ /* 0x000fe200078e0a05 */
[----:B------:R-:W-:Y:S01]  /*fa70*/  ULDC.64 UR10, c[0x0][0xae0] ;  /* 0x0002b800000a7ab9 */ /* 0x000fe20000000a00 */
[----:B------:R-:W-:Y:S01]  /*fa80*/  UIADD3 UR4, UR9, UR4, URZ ;  /* 0x0000000409047290 */ /* 0x000fe2000fffe03f */
[----:B------:R-:W5:Y:S01]  /*fa90*/  LD.E.128 R36, desc[UR20][R36.64] ;  /* 0x0000001424247980 */ /* 0x000f62000c101d00 */
[----:B------:R-:W-:-:S02]  /*faa0*/  IMAD R0, R0, UR10, RZ ;  /* 0x0000000a00007c24 */ /* 0x000fc4000f8e02ff */
[----:B------:R-:W-:Y:S01]  /*fab0*/  IMAD R17, R76, R17, R4 ;  /* 0x000000114c117224 */ /* 0x000fe200078e0204 */
[----:B------:R-:W5:Y:S01]  /*fac0*/  LD.E.128 R40, desc[UR20][R40.64] ;  /* 0x0000001428287980 */ /* 0x000f62000c101d00 */
[----:B------:R-:W-:Y:S02]  /*fad0*/  IMAD.U32 R3, RZ, RZ, UR9 ;  /* 0x00000009ff037e24 */ /* 0x000fe4000f8e00ff */
[----:B-1----:R-:W-:Y:S01]  /*fae0*/  IMAD.U32 R2, RZ, RZ, UR8 ;  /* 0x00000008ff027e24 */ /* 0x002fe2000f8e00ff */
[----:B------:R-:W5:Y:S01]  /*faf0*/  LD.E.128 R64, desc[UR20][R64.64] ;  /* 0x0000001440407980 */ /* 0x000f62000c101d00 */
[----:B------:R-:W-:Y:S01]  /*fb00*/  IMAD.U32 R3, RZ, RZ, UR4 ;  /* 0x00000004ff037e24 */ /* 0x000fe2000f8e00ff */
[----:B------:R-:W-:Y:S02]  /*fb10*/  ULDC.64 UR8, c[0x0][0xad8] ;  /* 0x0002b60000087ab9 */ /* 0x000fe40000000a00 */
[----:B------:R-:W5:Y:S01]  /*fb20*/  LD.E.128 R56, desc[UR20][R56.64] ;  /* 0x0000001438387980 */ /* 0x000f62000c101d00 */
[----:B------:R-:W-:-:S03]  /*fb30*/  IMAD R77, R5, UR11, R0 ;  /* 0x0000000b054d7c24 */ /* 0x000fc6000f8e0200 */
[----:B------:R-:W5:Y:S01]  /*fb40*/  LD.E.128 R44, desc[UR20][R44.64] ;  /* 0x000000142c2c7980 */ /* 0x000f62000c101d00 */
[----:B------:R-:W-:-:S03]  /*fb50*/  SHF.R.S32.HI R0, RZ, 0x1f, R17 ;  /* 0x0000001fff007819 */ /* 0x000fc60000011411 */
[----:B------:R-:W5:Y:S04]  /*fb60*/  LD.E.128 R48, desc[UR20][R48.64] ;  /* 0x0000001430307980 */ /* 0x000f68000c101d00 */
[----:B------:R-:W5:Y:S04]  /*fb70*/  LD.E.128 R72, desc[UR20][R72.64] ;  /* 0x0000001448487980 */ /* 0x000f68000c101d00 */
[----:B------:R-:W5:Y:S04]  /*fb80*/  LD.E.128 R68, desc[UR20][R68.64] ;  /* 0x0000001444447980 */ /* 0x000f68000c101d00 */
[----:B------:R-:W5:Y:S04]  /*fb90*/  LD.E.128 R60, desc[UR20][R60.64] ;  /* 0x000000143c3c7980 */ /* 0x000f68000c101d00 */
[----:B------:R-:W5:Y:S01]  /*fba0*/  LD.E.128 R52, desc[UR20][R52.64] ;  /* 0x0000001434347980 */ /* 0x000f62000c101d00 */
[----:B------:R-:W-:Y:S01]  /*fbb0*/  IMAD.WIDE.U32 R2, R5, UR10, R2 ;  /* 0x0000000a05027c25 */ /* 0x000fe2000f8e0002 */
[----:B------:R-:W-:Y:S01]  /*fbc0*/  @!PT LDS RZ, [RZ] ;  /* 0x00000000fffff984 */ /* 0x000fe20000000800 */
[----:B------:R-:W-:Y:S01]  /*fbd0*/  @!PT LDS RZ, [RZ] ;  /* 0x00000000fffff984 */ /* 0x000fe20000000800 */
[----:B------:R-:W-:Y:S01]  /*fbe0*/  @!PT LDS RZ, [RZ] ;  /* 0x00000000fffff984 */ /* 0x000fe20000000800 */
[----:B------:R-:W-:Y:S01]  /*fbf0*/  @!PT LDS RZ, [RZ] ;  /* 0x00000000fffff984 */ /* 0x000fe20000000800 */
[----:B------:R0:W-:Y:S06]  /*fc00*/  MEMBAR.ALL.CTA ;  /* 0x0000000000007992 */ /* 0x0001ec0000008000 */
[----:B0-----:R-:W0:Y:S01]  /*fc10*/  FENCE.VIEW.ASYNC.S ;  /* 0x00000000000073c6 */ /* 0x001e220000000000 */
[----:B------:R-:W-:-:S02]  /*fc20*/  IMAD.IADD R3, R3, 0x1, R77 ;  /* 0x0000000103037824 */ /* 0x000fc400078e024d */
[----:B------:R-:W-:Y:S02]  /*fc30*/  IMAD R4, R0, UR8, RZ ;  /* 0x0000000800047c24 */ /* 0x000fe4000f8e02ff */
[----:B------:R-:W-:Y:S02]  /*fc40*/  VIADD R80, R221, UR17 ;  /* 0x00000011dd507c36 */ /* 0x000fe40008000000 */
[C---:B------:R-:W-:Y:S02]  /*fc50*/  IMAD R5, R17.reuse, UR9, R4 ;  /* 0x0000000911057c24 */ /* 0x040fe4000f8e0204 */
[----:B------:R-:W-:Y:S01]  /*fc60*/  IMAD.WIDE.U32 R2, R17, UR8, R2 ;  /* 0x0000000811027c25 */ /* 0x000fe2000f8e0002 */
[----:B------:R-:W-:Y:S01]  /*fc70*/  ISETP.GE.AND P2, PT, R80, R81, PT ;  /* 0x000000515000720c */ /* 0x000fe20003f46270 */
[----:B------:R-:W-:Y:S02]  /*fc80*/  ULDC.64 UR8, c[0x0][0xa80] ;  /* 0x0002a00000087ab9 */ /* 0x000fe40000000a00 */
[----:B------:R-:W-:Y:S01]  /*fc90*/  VIADD R19, R19, 0x38820 ;  /* 0x0003882013137836 */ /* 0x000fe20000000000 */
[----:B------:R-:W-:Y:S01]  /*fca0*/  LEA R6, P3, R2, UR8, 0x1 ;  /* 0x0000000802067c11 */ /* 0x000fe2000f8608ff */
[----:B------:R-:W-:-:S02]  /*fcb0*/  IMAD.IADD R3, R3, 0x1, R5 ;  /* 0x0000000103037824 */ /* 0x000fc400078e0205 */
[----:B------:R-:W-:Y:S01]  /*fcc0*/  VIADD R0, R80, 0x20 ;  /* 0x0000002050007836 */ /* 0x000fe20000000000 */
[----:B------:R-:W-:Y:S02]  /*fcd0*/  PRMT R19, RZ, 0x654, R19 ;  /* 0x00000654ff137816 */ /* 0x000fe40000000013 */
[----:B------:R-:W-:Y:S02]  /*fce0*/  LEA.HI.X R17, R2, UR9, R3, 0x1, P3 ;  /* 0x0000000902117c11 */ /* 0x000fe400098f0c03 */
[-C--:B------:R-:W-:Y:S01]  /*fcf0*/  ISETP.GE.AND P1, PT, R0, R81.reuse, PT ;  /* 0x000000510000720c */ /* 0x080fe20003f26270 */
[----:B------:R-:W-:Y:S01]  /*fd00*/  VIADD R0, R80, 0x40 ;  /* 0x0000004050007836 */ /* 0x000fe20000000000 */
[----:B0-----:R0:W-:Y:S01]  /*fd10*/  SYNCS.ARRIVE.TRANS64.RED.A1T0 RZ, [R19+URZ], RZ ;  /* 0x000000ff13ff79a7 */ /* 0x0011e2000810043f */
[----:B------:R1:W2:Y:S01]  /*fd20*/  SHFL.IDX PT, R79, R6, RZ, 0x181f ;  /* 0x00181fff064f7589 */ /* 0x0002a200000e0000 */
[----:B------:R-:W-:Y:S02]  /*fd30*/  BSSY B1, `(.L_x_2635) ;  /* 0x0000016000017945 */ /* 0x000fe40003800000 */
        /* <DEDUP_REMOVED lines=21> */
.L_x_2636:
[----:B------:R-:W-:Y:S05]  /*fe90*/  BSYNC B1 ;  /* 0x0000000000017941 */ /* 0x000fea0003800000 */
.L_x_2635:
        /* <DEDUP_REMOVED lines=22> */
.L_x_2638:
[----:B------:R-:W-:Y:S05]  /*10000*/  BSYNC B1 ;  /* 0x0000000000017941 */ /* 0x000fea0003800000 */
.L_x_2637:
        /* <DEDUP_REMOVED lines=22> */
.L_x_2640:
[----:B------:R-:W-:Y:S05]  /*10170*/  BSYNC B1 ;  /* 0x0000000000017941 */ /* 0x000fea0003800000 */
.L_x_2639:
[----:B------:R-:W-:Y:S01]  /*10180*/  VIADD R0, R80, 0x60 ;  /* 0x0000006050007836 */ /* 0x000fe20000000000 */
[----:B01-3--:R-:W3:Y:S04]  /*10190*/  SHFL.IDX PT, R17, R17, 0x3, 0x181f ;  /* 0x00781f0011117f89 */ /* 0x00bee800000e0000 */
[----:B------:R-:W-:Y:S01]  /*101a0*/  ISETP.GE.AND P0, PT, R0, R81, PT ;  /* 0x000000510000720c */ /* 0x000fe20003f06270 */
[----:B----4-:R4:W0:-:S12]  /*101b0*/  SHFL.IDX PT, R11, R6, 0x3, 0x181f ;  /* 0x00781f00060b7f89 */ /* 0x01081800000e0000 */
[----:B----4-:R-:W-:Y:S05]  /*101c0*/  @P0 BRA `(.L_x_2641) ;  /* 0x0000000c00f80947 */ /* 0x010fea0003800000 */
[----:B------:R-:W-:Y:S01]  /*101d0*/  ULDC UR4, c[0x0][0xac8] ;  /* 0x0002b20000047ab9 */ /* 0x000fe20000000800 */
[----:B------:R-:W-:Y:S01]  /*101e0*/  ULDC.64 UR8, c[0x0][0x208] ;  /* 0x0000820000087ab9 */ /* 0x000fe20000000a00 */
[----:B------:R-:W-:Y:S02]  /*101f0*/  ISETP.GE.AND P3, PT, R18, UR4, PT ;  /* 0x0000000412007c0c */ /* 0x000fe4000bf66270 */
[----:B------:R-:W-:Y:S02]  /*10200*/  ISETP.GE.AND P4, PT, R215, UR4, PT ;  /* 0x00000004d7007c0c */ /* 0x000fe4000bf86270 */
[----:B------:R-:W-:-:S09]  /*10210*/  ISETP.GE.AND P5, PT, R214, UR4, PT ;  /* 0x00000004d6007c0c */ /* 0x000fd2000bfa6270 */
[CC--:B0-----:R-:W-:Y:S02]  /*10220*/  @!P3 LEA R2, P0, R18.reuse, R11.reuse, 0x1 ;  /* 0x0000000b1202b211 */ /* 0x0c1fe400078008ff */
[C---:B------:R-:W-:Y:S02]  /*10230*/  @!P4 LEA R4, P1, R215.reuse, R11, 0x1 ;  /* 0x0000000bd704c211 */ /* 0x040fe400078208ff */
        /* <DEDUP_REMOVED lines=14> */
.L_x_2633:
        /* <DEDUP_REMOVED lines=40> */
.L_x_2642:
        /* <DEDUP_REMOVED lines=50> */
.L_x_2644:
[----:B------:R-:W-:Y:S05]  /*108c0*/  BSYNC B1 ;  /* 0x0000000000017941 */ /* 0x000fea0003800000 */
.L_x_2643:
[----:B0-----:R-:W0:Y:S01]  /*108d0*/  @P0 LDC R3, c[0x0][0xbf0] ;  /* 0x0002fc00ff030b82 */ /* 0x001e220000000800 */
[----:B------:R-:W-:Y:S01]  /*108e0*/  R2UR UR16, R23 ;  /* 0x00000000171072ca */ /* 0x000fe200000e0000 */
        /* <DEDUP_REMOVED lines=8> */
[----:B------:R-:W-:Y:S02]  /*10970*/  UIADD3 UR9, UR9, UR7, URZ ;  /* 0x0000000709097290 */ /* 0x000fe4000fffe03f */
[----:B------:R-:W-:Y:S01]  /*10980*/  UIMAD UR4, UR11, UR14, URZ ;  /* 0x0000000e0b0472a4 */ /* 0x000fe2000f8e023f */
[----:B------:R-:W-:Y:S01]  /*10990*/  VIADD R6, R2, UR16 ;  /* 0x0000001002067c36 */ /* 0x000fe20008000000 */
[----:B------:R-:W-:Y:S02]  /*109a0*/  UIMAD.WIDE.U32 UR8, UR17, UR14, UR8 ;  /* 0x0000000e110872a5 */ /* 0x000fe4000f8e0008 */
[----:B------:R-:W-:Y:S01]  /*109b0*/  UIMAD UR4, UR17, UR15, UR4 ;  /* 0x0000000f110472a4 */ /* 0x000fe2000f8e0204 */
[----:B------:R-:W-:Y:S01]  /*109c0*/  @P0 IMAD.HI.U32 R2, R6, R11, RZ ;  /* 0x0000000b06020227 */ /* 0x000fe200078e00ff */
[----:B------:R-:W-:Y:S02]  /*109d0*/  ULDC.64 UR10, c[0x0][0xaf0] ;  /* 0x0002bc00000a7ab9 */ /* 0x000fe40000000a00 */
[----:B------:R-:W-:Y:S01]  /*109e0*/  UIADD3 UR9, UR9, UR4, URZ ;  /* 0x0000000409097290 */ /* 0x000fe2000fffe03f */
[----:B------:R-:W-:Y:S01]  /*109f0*/  IMAD.MOV.U32 R5, RZ, RZ, R6 ;  /* 0x000000ffff057224 */ /* 0x000fe200078e0006 */
[----:B------:R-:W-:Y:S01]  /*10a00*/  UIMAD UR4, UR13, UR10, URZ ;  /* 0x0000000a0d0472a4 */ /* 0x000fe2000f8e023f */
[----:B0-----:R-:W-:Y:S01]  /*10a10*/  @P0 SHF.R.U32.HI R5, RZ, R3, R2 ;  /* 0x00000003ff050219 */ /* 0x001fe20000011602 */
        /* <DEDUP_REMOVED lines=51> */
.L_x_2646:
[----:B------:R-:W-:Y:S05]  /*10d50*/  BSYNC B1 ;  /* 0x0000000000017941 */ /* 0x000fea0003800000 */
.L_x_2645:
        /* <DEDUP_REMOVED lines=22> */
.L_x_2648:
[----:B------:R-:W-:Y:S05]  /*10ec0*/  BSYNC B1 ;  /* 0x0000000000017941 */ /* 0x000fea0003800000 */
.L_x_2647:
        /* <DEDUP_REMOVED lines=22> */
.L_x_2650:
[----:B------:R-:W-:Y:S05]  /*11030*/  BSYNC B1 ;  /* 0x0000000000017941 */ /* 0x000fea0003800000 */
.L_x_2649:
        /* <DEDUP_REMOVED lines=23> */
.L_x_2641:
[----:B------:R-:W-:Y:S05]  /*111b0*/  BSYNC B0 ;  /* 0x0000000000007941 */ /* 0x000fea0003800000 */
.L_x_2632:
[----:B------:R-:W-:Y:S02]  /*111c0*/  ULDC UR4, c[0x0][0xc3c] ;  /* 0x00030f0000047ab9 */ /* 0x000fe40000000800 */
[----:B------:R-:W-:-:S13]  /*111d0*/  ISETP.GE.AND P0, PT, R7, UR4, PT ;  /* 0x0000000407007c0c */ /* 0x000fda000bf06270 */
[----:B------:R-:W-:Y:S05]  /*111e0*/  @!P0 BRA `(.L_x_2651) ;  /* 0xfffffefc00208947 */ /* 0x000fea000383ffff */
[----:B------:R-:W-:Y:S05]  /*111f0*/  EXIT ;  /* 0x000000000000794d */ /* 0x000fea0003800000 */
.L_x_2596:
[----:B------:R-:W-:-:S08]  /*11200*/  NOP ;  /* 0x0000000000007918 */ /* 0x000fd00000000000 */
[----:B0-----:R-:W0:-:S00]  /*11210*/  USETMAXREG.DEALLOC.CTAPOOL 0x18 ;  /* 0x00000018000079c8 */ /* 0x001e0000080e0500 */
[----:B0-----:R-:W-:Y:S01]  /*11220*/  LOP3.LUT R0, R0, 0x3, RZ, 0xc0, !PT ;  /* 0x0000000300007812 */ /* 0x001fe200078ec0ff */
[----:B------:R-:W-:-:S05]  /*11230*/  IMAD.MOV.U32 R5, RZ, RZ, RZ ;  /* 0x000000ffff057224 */ /* 0x000fca00078e00ff */
[----:B------:R-:W0:Y:S02]  /*11240*/  SHFL.IDX PT, R0, R0, RZ, 0x1f ;  /* 0x00001fff00007589 */ /* 0x000e2400000e0000 */
[----:B0-----:R-:W-:-:S04]  /*11250*/  ISETP.NE.AND P0, PT, R0, RZ, PT ;  /* 0x000000ff0000720c */ /* 0x001fc80003f05270 */
        /* <DEDUP_REMOVED lines=10> */
.L_x_2652:
        /* <DEDUP_REMOVED lines=43> */
.L_x_2658:
        /* <DEDUP_REMOVED lines=13> */
.L_x_2657:
[----:B------:R-:W-:Y:S05]  /*11680*/  BSYNC B0 ;  /* 0x0000000000007941 */ /* 0x000fea0003800000 */
.L_x_2656:
        /* <DEDUP_REMOVED lines=21> */
.L_x_2654:
        /* <DEDUP_REMOVED lines=21> */
.L_x_2659:
        /* <DEDUP_REMOVED lines=57> */
.L_x_2655:
[----:B------:R-:W-:Y:S02]  /*11cc0*/  IMAD.MOV.U32 R17, RZ, RZ, RZ ;  /* 0x000000ffff117224 */ /* 0x000fe400078e00ff */
[----:B------:R-:W-:Y:S02]  /*11cd0*/  IMAD.U32 R16, RZ, RZ, UR6 ;  /* 0x00000006ff107e24 */ /* 0x000fe4000f8e00ff */
[----:B------:R-:W-:-:S07]  /*11ce0*/  IMAD.MOV.U32 R18, RZ, RZ, RZ ;  /* 0x000000ffff127224 */ /* 0x000fce00078e00ff */
.L_x_2660:
[----:B------:R-:W-:-:S13]  /*11cf0*/  ISETP.NE.AND P0, PT, R0, RZ, PT ;  /* 0x000000ff0000720c */ /* 0x000fda0003f05270 */
[----:B------:R-:W1:Y:S01]  /*11d00*/  @!P0 S2R R3, SR_CgaCtaId ;  /* 0x0000000000038919 */ /* 0x000e620000008800 */
[----:B------:R-:W-:-:S04]  /*11d10*/  @!P0 MOV R0, 0x400 ;  /* 0x0000040000008802 */ /* 0x000fc80000000f00 */
[----:B-1----:R-:W-:-:S05]  /*11d20*/  @!P0 LEA R0, R3, R0, 0x18 ;  /* 0x0000000003008211 */ /* 0x002fca00078ec0ff */
[----:B------:R2:W-:Y:S01]  /*11d30*/  @!P0 STS.128 [R0+0x388d0], R16 ;  /* 0x0388d01000008388 */ /* 0x0005e20000000c00 */
[----:B------:R-:W-:Y:S06]  /*11d40*/  BAR.ARV 0x5, 0x180 ;  /* 0x0146000000007b1d */ /* 0x000fec0000002000 */
.L_x_2653:
[----:B0-2---:R-:W-:Y:S01]  /*11d50*/  IMAD.MOV.U32 R0, RZ, RZ, 0x1 ;  /* 0x00000001ff007424 */ /* 0x005fe200078e00ff */
        /* <DEDUP_REMOVED lines=34> */
.L_x_2774:
[----:B-1----:R-:W1:Y:S01]  /*11f80*/  LDC.64 R2, c[0x0][0xc88] ;  /* 0x00032200ff027b82 */ /* 0x002e620000000a00 */
[----:B------:R-:W-:Y:S01]  /*11f90*/  ULDC.64 UR4, c[0x0][0x208] ;  /* 0x0000820000047ab9 */ /* 0x000fe20000000a00 */
[----:B-1----:R-:W-:-:S05]  /*11fa0*/  IMAD.WIDE R2, R19, 0x4, R2 ;  /* 0x0000000413027825 */ /* 0x002fca00078e0202 */
[----:B--2---:R-:W2:Y:S01]  /*11fb0*/  LDG.E R12, desc[UR4][R2.64] ;  /* 0x00000004020c7981 */ /* 0x004ea2000c1e1900 */
[----:B------:R-:W-:Y:S05]  /*11fc0*/  YIELD ;  /* 0x0000000000007946 */ /* 0x000fea0003800000 */
[----:B------:R-:W-:Y:S01]  /*11fd0*/  ULDC.64 UR4, c[0x0][0xa28] ;  /* 0x00028a0000047ab9 */ /* 0x000fe20000000a00 */
[----:B----4-:R-:W-:Y:S01]  /*11fe0*/  IMAD.MOV.U32 R0, RZ, RZ, RZ ;  /* 0x000000ffff007224 */ /* 0x010fe200078e00ff */
        /* <DEDUP_REMOVED lines=17> */
[----:B---3--:R-:W-:Y:S01]  /*12100*/  IMAD.MOV.U32 R8, RZ, RZ, RZ ;  /* 0x000000ffff087224 */ /* 0x008fe200078e00ff */
        /* <DEDUP_REMOVED lines=34> */
.L_x_2662:
[----:B------:R-:W-:Y:S01]  /*12330*/  IMAD.MOV.U32 R2, RZ, RZ, R12 ;  /* 0x000000ffff027224 */ /* 0x000fe200078e000c */
[----:B------:R-:W-:Y:S01]  /*12340*/  ULDC.64 UR4, c[0x0][0xa20] ;  /* 0x0002880000047ab9 */ /* 0x000fe20000000a00 */
[----:B-----5:R-:W-:Y:S01]  /*12350*/  IMAD.IADD R3, R8, 0x1, R0 ;  /* 0x0000000108037824 */ /* 0x020fe200078e0200 */
[----:B------:R-:W-:Y:S02]  /*12360*/  ISETP.NE.U32.AND P1, PT, RZ, UR4, PT ;  /* 0x00000004ff007c0c */ /* 0x000fe4000bf25070 */
[----:B------:R3:W-:Y:S02]  /*12370*/  STL [R1+0x10], R2 ;  /* 0x0000100201007387 */ /* 0x0007e40000100800 */
[----:B------:R-:W-:Y:S02]  /*12380*/  ISETP.NE.AND.EX P1, PT, RZ, UR5, PT, P1 ;  /* 0x00000005ff007c0c */ /* 0x000fe4000bf25310 */
[----:B------:R3:W-:Y:S11]  /*12390*/  STL [R1+0x18], R3 ;  /* 0x0000180301007387 */ /* 0x0007f60000100800 */
[----:B---3--:R-:W-:Y:S05]  /*123a0*/  @!P1 BRA `(.L_x_2663) ;  /* 0x0000000000149947 */ /* 0x008fea0003800000 */
[----:B------:R-:W-:Y:S01]  /*123b0*/  IADD3 R6, P0, R11, UR4, RZ ;  /* 0x000000040b067c10 */ /* 0x000fe2000ff1e0ff */
[----:B------:R-:W-:-:S03]  /*123c0*/  ULDC.64 UR6, c[0x0][0x208] ;  /* 0x0000820000067ab9 */ /* 0x000fc60000000a00 */
[----:B------:R-:W-:-:S05]  /*123d0*/  IADD3.X R7, R10, UR5, RZ, P0, !PT ;  /* 0x000000050a077c10 */ /* 0x000fca00087fe4ff */
[----:B------:R3:W5:Y:S01]  /*123e0*/  LDG.E R6, desc[UR6][R6.64] ;  /* 0x0000000606067981 */ /* 0x000762000c1e1900 */
[----:B------:R-:W-:Y:S05]  /*123f0*/  BRA `(.L_x_2664) ;  /* 0x0000000000147947 */ /* 0x000fea0003800000 */
.L_x_2663:
[----:B------:R-:W-:Y:S05]  /*12400*/  @!P0 BRA `(.L_x_2664) ;  /* 0x0000000000108947 */ /* 0x000fea0003800000 */
[----:B------:R-:W-:Y:S02]  /*12410*/  ULDC.64 UR4, c[0x0][0x208] ;  /* 0x0000820000047ab9 */ /* 0x000fe40000000a00 */
[----:B------:R-:W3:Y:S04]  /*12420*/  LDG.E R6, desc[UR4][R4.64] ;  /* 0x0000000404067981 */ /* 0x000ee8000c1e1900 */
[----:B------:R-:W3:Y:S02]  /*12430*/  LDG.E R4, desc[UR4][R4.64+0x4] ;  /* 0x0000040404047981 */ /* 0x000ee4000c1e1900 */
[----:B---3--:R-:W-:-:S07]  /*12440*/  IMAD.IADD R6, R4, 0x1, -R6 ;  /* 0x0000000104067824 */ /* 0x008fce00078e0a06 */
.L_x_2664:
[----:B-----5:R-:W-:Y:S01]  /*12450*/  IMAD.IADD R6, R6, 0x1, -R0 ;  /* 0x0000000106067824 */ /* 0x020fe200078e0a00 */
[----:B------:R-:W-:Y:S01]  /*12460*/  BSSY B7, `(.L_x_2665) ;  /* 0x0000508000077945 */ /* 0x000fe20003800000 */
[----:B------:R-:W4:Y:S02]  /*12470*/  LDC R0, c[0x0][0x448] ;  /* 0x00011200ff007b82 */ /* 0x000f240000000800 */
[----:B----4-:R-:W-:Y:S01]  /*12480*/  ISETP.NE.AND P0, PT, R0, 0x1, PT ;  /* 0x000000010000780c */ /* 0x010fe20003f05270 */
[----:B------:R-:W-:-:S04]  /*12490*/  IMAD.SHL.U32 R0, R17, 0x80, RZ ;  /* 0x0000008011007824 */ /* 0x000fc800078e00ff */
[----:B------:R-:W-:-:S08]  /*124a0*/  VIADD R0, R0, 0x7f ;  /* 0x0000007f00007836 */ /* 0x000fd00000000000 */
[----:B------:R-:W4:Y:S08]  /*124b0*/  @P0 LDC R2, c[0x0][0x44c] ;  /* 0x00011300ff020b82 */ /* 0x000f300000000800 */
[----:B------:R-:W0:Y:S01]  /*124c0*/  @P0 LDC R3, c[0x0][0x450] ;  /* 0x00011400ff030b82 */ /* 0x000e220000000800 */
[----:B----4-:R-:W-:-:S05]  /*124d0*/  @P0 IMAD.HI.U32 R2, R0, R2, RZ ;  /* 0x0000000200020227 */ /* 0x010fca00078e00ff */
[----:B0-----:R-:W-:Y:S01]  /*124e0*/  @P0 SHF.R.U32.HI R0, RZ, R3, R2 ;  /* 0x00000003ff000219 */ /* 0x001fe20000011602 */
[C---:B------:R-:W-:Y:S01]  /*124f0*/  VIADD R2, R6.reuse, 0x4f ;  /* 0x0000004f06027836 */ /* 0x040fe20000000000 */
[----:B------:R-:W-:-:S03]  /*12500*/  IADD3 R6, R6, 0x50, -R9 ;  /* 0x0000005006067810 */ /* 0x000fc60007ffe809 */
[----:B------:R-:W-:-:S04]  /*12510*/  IMAD.HI R2, R2, 0x66666667, RZ ;  /* 0x6666666702027827 */ /* 0x000fc800078e02ff */
[----:B------:R-:W-:Y:S01]  /*12520*/  IMAD.IADD R0, R6, 0x1, R0 ;  /* 0x0000000106007824 */ /* 0x000fe200078e0200 */
[----:B------:R-:W-:-:S03]  /*12530*/  SHF.R.U32.HI R3, RZ, 0x1f, R2 ;  /* 0x0000001fff037819 */ /* 0x000fc60000011602 */
[----:B------:R-:W-:Y:S01]  /*12540*/  IMAD.HI R0, R0, 0x66666667, RZ ;  /* 0x6666666700007827 */ /* 0x000fe200078e02ff */
[----:B------:R-:W-:-:S04]  /*12550*/  LEA.HI.SX32 R3, R2, R3, 0x1b ;  /* 0x0000000302037211 */ /* 0x000fc800078fdaff */
[----:B------:R-:W-:-:S04]  /*12560*/  SHF.R.U32.HI R2, RZ, 0x1f, R0 ;  /* 0x0000001fff027819 */ /* 0x000fc80000011600 */
[----:B------:R-:W-:-:S04]  /*12570*/  LEA.HI.SX32 R2, R0, R2, 0x1b ;  /* 0x0000000200027211 */ /* 0x000fc800078fdaff */
[----:B------:R-:W-:-:S04]  /*12580*/  VIMNMX R4, R3, R2, PT ;  /* 0x0000000203047248 */ /* 0x000fc80003fe0100 */
[----:B------:R-:W-:Y:S01]  /*12590*/  ISETP.GT.AND P0, PT, R4, RZ, PT ;  /* 0x000000ff0400720c */ /* 0x000fe20003f04270 */
        /* <DEDUP_REMOVED lines=8> */
[----:B------:R-:W-:Y:S01]  /*12620*/  ULDC.64 UR6, c[0x0][0x208] ;  /* 0x0000820000067ab9 */ /* 0x000fe20000000a00 */
[----:B------:R-:W0:Y:S08]  /*12630*/  FLO.U32 R0, UR4 ;  /* 0x0000000400007d00 */ /* 0x000e3000080e0000 */
[----:B------:R-:W4:Y:S01]  /*12640*/  POPC R5, UR4 ;  /* 0x0000000400057d09 */ /* 0x000f220008000000 */
[----:B0-----:R-:W-:-:S02]  /*12650*/  ISETP.EQ.U32.AND P0, PT, R0, R3, PT ;  /* 0x000000030000720c */ /* 0x001fc40003f02070 */
[----:B------:R-:W4:Y:S11]  /*12660*/  LDC.64 R2, c[0x0][0xc60] ;  /* 0x00031800ff027b82 */ /* 0x000f360000000a00 */
[----:B----4-:R-:W4:Y:S01]  /*12670*/  @P0 ATOMG.E.ADD.STRONG.GPU PT, R3, desc[UR6][R2.64], R5 ;  /* 0x00000005020309a8 */ /* 0x010f2200081ee1c6 */
[----:B------:R-:W0:Y:S02]  /*12680*/  S2R R4, SR_LTMASK ;  /* 0x0000000000047919 */ /* 0x000e240000003900 */
[----:B0-----:R-:W-:-:S04]  /*12690*/  LOP3.LUT R4, R4, UR4, RZ, 0xc0, !PT ;  /* 0x0000000404047c12 */ /* 0x001fc8000f8ec0ff */
[----:B---3--:R-:W0:Y:S01]  /*126a0*/  POPC R7, R4 ;  /* 0x0000000400077309 */ /* 0x008e220000000000 */
[----:B----4-:R-:W0:Y:S02]  /*126b0*/  SHFL.IDX PT, R0, R3, R0, 0x1f ;  /* 0x00001f0003007589 */ /* 0x010e2400000e0000 */
[----:B0-----:R-:W-:Y:S01]  /*126c0*/  IADD3 R16, R0, UR38, R7 ;  /* 0x0000002600107c10 */ /* 0x001fe2000fffe007 */
[----:B------:R-:W-:Y:S06]  /*126d0*/  BRA `(.L_x_2667) ;  /* 0x0000004c00807947 */ /* 0x000fec0003800000 */
.L_x_2666:
[----:B------:R-:W4:Y:S01]  /*126e0*/  LDL R0, [R1+0x4] ;  /* 0x0000040001007983 */ /* 0x000f220000100800 */
[----:B------:R-:W-:Y:S01]  /*126f0*/  BSSY B6, `(.L_x_2668) ;  /* 0x0000014000067945 */ /* 0x000fe20003800000 */
[----:B----4-:R-:W-:-:S05]  /*12700*/  VIADD R0, R0, 0x24400 ;  /* 0x0002440000007836 */ /* 0x010fca0000000000 */
        /* <DEDUP_REMOVED lines=10> */
[----:B---3--:R-:W-:-:S02]  /*127b0*/  IMAD.U32 R7, RZ, RZ, UR9 ;  /* 0x00000009ff077e24 */ /* 0x008fc4000f8e00ff */
[----:B------:R-:W-:Y:S02]  /*127c0*/  IMAD.U32 R10, RZ, RZ, UR4 ;  /* 0x00000004ff0a7e24 */ /* 0x000fe4000f8e00ff */
[----:B------:R-:W-:Y:S02]  /*127d0*/  IMAD.U32 R11, RZ, RZ, UR5 ;  /* 0x00000005ff0b7e24 */ /* 0x000fe4000f8e00ff */
[----:B------:R-:W-:Y:S02]  /*127e0*/  IMAD.MOV.U32 R8, RZ, RZ, 0x70 ;  /* 0x00000070ff087424 */ /* 0x000fe400078e00ff */
[----:B------:R-:W-:Y:S02]  /*127f0*/  IMAD.MOV.U32 R12, RZ, RZ, 0x1 ;  /* 0x00000001ff0c7424 */ /* 0x000fe400078e00ff */
[----:B------:R-:W-:-:S07]  /*12800*/  IMAD.MOV.U32 R13, RZ, RZ, RZ ;  /* 0x000000ffff0d7224 */ /* 0x000fce00078e00ff */
[----:B------:R-:W-:-:S07]  /*12810*/  LEPC R20, `(.L_x_2669) ;  /* 0x000000001014794e */ /* 0x000fce0000000000 */
[----:B012---:R-:W-:Y:S05]  /*12820*/  CALL.ABS.NOINC R2 ;  /* 0x0000000002007343 */ /* 0x007fea0003c00000 */
.L_x_2669:
[----:B------:R-:W-:Y:S05]  /*12830*/  BSYNC B6 ;  /* 0x0000000000067941 */ /* 0x000fea0003800000 */
.L_x_2668:
        /* <DEDUP_REMOVED lines=13> */
[----:B---3--:R-:W-:-:S02]  /*12910*/  IMAD.U32 R7, RZ, RZ, UR9 ;  /* 0x00000009ff077e24 */ /* 0x008fc4000f8e00ff */
[----:B------:R-:W-:Y:S02]  /*12920*/  IMAD.U32 R10, RZ, RZ, UR4 ;  /* 0x00000004ff0a7e24 */ /* 0x000fe4000f8e00ff */
[----:B------:R-:W-:Y:S02]  /*12930*/  IMAD.U32 R11, RZ, RZ, UR5 ;  /* 0x00000005ff0b7e24 */ /* 0x000fe4000f8e00ff */
[----:B------:R-:W-:Y:S02]  /*12940*/  IMAD.MOV.U32 R8, RZ, RZ, 0x70 ;  /* 0x00000070ff087424 */ /* 0x000fe400078e00ff */
[----:B------:R-:W-:Y:S02]  /*12950*/  IMAD.MOV.U32 R12, RZ, RZ, 0x1 ;  /* 0x00000001ff0c7424 */ /* 0x000fe400078e00ff */
[----:B0-----:R-:W-:-:S07]  /*12960*/  IMAD.MOV.U32 R13, RZ, RZ, RZ ;  /* 0x000000ffff0d7224 */ /* 0x001fce00078e00ff */
[----:B------:R-:W-:-:S07]  /*12970*/  LEPC R20, `(.L_x_2672) ;  /* 0x000000001014794e */ /* 0x000fce0000000000 */
[----:B-12-4-:R-:W-:Y:S05]  /*12980*/  CALL.ABS.NOINC R2 ;  /* 0x0000000002007343 */ /* 0x016fea0003c00000 */
.L_x_2672:
        /* <DEDUP_REMOVED lines=16> */
.L_x_2671:
[----:B------:R-:W-:Y:S05]  /*12a90*/  BSYNC B6 ;  /* 0x0000000000067941 */ /* 0x000fea0003800000 */
.L_x_2670:
[----:B------:R-:W4:Y:S01]  /*12aa0*/  LDL.LU R2, [R1] ;  /* 0x0000000001027983 */ /* 0x000f220000300800 */
[----:B------:R-:W-:-:S03]  /*12ab0*/  ULDC.64 UR4, c[0x0][0x9f8] ;  /* 0x00027e0000047ab9 */ /* 0x000fc60000000a00 */
[----:B------:R-:W5:Y:S04]  /*12ac0*/  LDL.LU R4, [R1+0xc] ;  /* 0x00000c0001047983 */ /* 0x000f680000300800 */
[----:B---3--:R-:W3:Y:S01]  /*12ad0*/  LDL R7, [R1+0x10] ;  /* 0x0000100001077983 */ /* 0x008ee20000100800 */
[----:B------:R-:W-:Y:S01]  /*12ae0*/  ISETP.NE.U32.AND P0, PT, RZ, UR4, PT ;  /* 0x00000004ff007c0c */ /* 0x000fe2000bf05070 */
[----:B------:R-:W-:Y:S02]  /*12af0*/  ULDC.64 UR6, c[0x0][0x208] ;  /* 0x0000820000067ab9 */ /* 0x000fe40000000a00 */
[----:B------:R-:W2:Y:S01]  /*12b00*/  LDL R0, [R1+0x2c] ;  /* 0x00002c0001007983 */ /* 0x000ea20000100800 */
[----:B------:R-:W-:-:S13]  /*12b10*/  ISETP.NE.AND.EX P0, PT, RZ, UR5, PT, P0 ;  /* 0x00000005ff007c0c */ /* 0x000fda000bf05300 */
[----:B----4-:R-:W-:-:S04]  /*12b20*/  @P0 IADD3 R2, P1, R2, UR4, RZ ;  /* 0x0000000402020c10 */ /* 0x010fc8000ff3e0ff */
[----:B-----5:R-:W-:Y:S01]  /*12b30*/  @P0 IADD3.X R3, R4, UR5, RZ, P1, !PT ;  /* 0x0000000504030c10 */ /* 0x020fe20008ffe4ff */
[----:B------:R-:W-:-:S04]  /*12b40*/  ULDC.64 UR4, c[0x0][0xa08] ;  /* 0x0002820000047ab9 */ /* 0x000fc80000000a00 */
[----:B---3--:R0:W3:Y:S02]  /*12b50*/  @P0 LDG.E R7, desc[UR6][R2.64] ;  /* 0x0000000602070981 */ /* 0x0080e4000c1e1900 */
[----:B0-----:R-:W0:Y:S01]  /*12b60*/  LDC.64 R2, c[0x0][0x418] ;  /* 0x00010600ff027b82 */ /* 0x001e220000000a00 */
[----:B--2---:R-:W-:Y:S01]  /*12b70*/  VIADD R4, R0, 0xffffffff ;  /* 0xffffffff00047836 */ /* 0x004fe20000000000 */
[----:B---3--:R-:W-:Y:S01]  /*12b80*/  SHF.R.S32.HI R8, RZ, 0x1f, R7 ;  /* 0x0000001fff087819 */ /* 0x008fe20000011407 */
[----:B------:R2:W-:Y:S04]  /*12b90*/  @P0 STL [R1+0x10], R7 ;  /* 0x0000100701000387 */ /* 0x0005e80000100800 */
[----:B------:R2:W-:Y:S01]  /*12ba0*/  STL [R1+0x1c], R8 ;  /* 0x00001c0801007387 */ /* 0x0005e20000100800 */
[----:B0-----:R-:W-:Y:S01]  /*12bb0*/  LOP3.LUT P0, RZ, R2, UR4, RZ, 0xfc, !PT ;  /* 0x0000000402ff7c12 */ /* 0x001fe2000f80fcff */
[----:B------:R-:W-:-:S03]  /*12bc0*/  UMOV UR4, 0xffffffff ;  /* 0xffffffff00047882 */ /* 0x000fc60000000000 */
[----:B------:R-:W-:-:S04]  /*12bd0*/  LOP3.LUT P0, RZ, R3, UR5, RZ, 0xfc, P0 ;  /* 0x0000000503ff7c12 */ /* 0x000fc8000800fcff */
[----:B------:R-:W-:Y:S01]  /*12be0*/  SEL R0, R7, RZ, !P0 ;  /* 0x000000ff07007207 */ /* 0x000fe20004000000 */
[----:B--2---:R-:W-:Y:S08]  /*12bf0*/  BRA.DIV UR4, `(.L_x_2673) ;  /* 0x0000005e040c7947 */ /* 0x004ff0000b800000 */
[----:B------:R-:W0:Y:S02]  /*12c00*/  S2R R5, SR_TID.X ;  /* 0x0000000000057919 */ /* 0x000e240000002100 */
[----:B0-----:R-:W-:-:S04]  /*12c10*/  SHF.R.U32.HI R5, RZ, 0x5, R5 ;  /* 0x00000005ff057819 */ /* 0x001fc80000011605 */
[----:B------:R-:W-:-:S05]  /*12c20*/  LOP3.LUT R5, R5, 0x3, RZ, 0xc0, !PT ;  /* 0x0000000305057812 */ /* 0x000fca00078ec0ff */
[----:B------:R0:W2:Y:S02]  /*12c30*/  SHFL.IDX PT, R14, R5, RZ, 0x1f ;  /* 0x00001fff050e7589 */ /* 0x0000a400000e0000 */
.L_x_2790:
[----:B------:R-:W-:Y:S01]  /*12c40*/  PLOP3.LUT P1, PT, PT, PT, PT, 0x8, 0x0 ;  /* 0x000000000000781c */ /* 0x000fe20003f2e170 */
[----:B------:R3:W-:Y:S01]  /*12c50*/  STL [R1], R0 ;  /* 0x0000000001007387 */ /* 0x0007e20000100800 */
[----:B--2---:R-:W-:-:S03]  /*12c60*/  ISETP.NE.AND P0, PT, R14, RZ, PT ;  /* 0x000000ff0e00720c */ /* 0x004fc60003f05270 */
[----:B------:R2:W-:Y:S01]  /*12c70*/  STL [R1+0xc], R4 ;  /* 0x00000c0401007387 */ /* 0x0005e20000100800 */
[----:B---3--:R-:W-:-:S05]  /*12c80*/  P2R R0, PR, RZ, 0x2 ;  /* 0x00000002ff007803 */ /* 0x008fca0000000000 */
[----:B------:R2:W-:Y:S04]  /*12c90*/  STL [R1+0x20], R0 ;  /* 0x0000200001007387 */ /* 0x0005e80000100800 */
[----:B------:R-:W-:Y:S05]  /*12ca0*/  @P0 BRA `(.L_x_2674) ;  /* 0x00000004005c0947 */ /* 0x000fea0003800000 */
[----:B------:R-:W-:-:S03]  /*12cb0*/  UMOV UR4, 0xffffffff ;  /* 0xffffffff00047882 */ /* 0x000fc60000000000 */
[----:B------:R-:W-:Y:S05]  /*12cc0*/  BRA.DIV UR4, `(.L_x_2675) ;  /* 0x0000005e040c7947 */ /* 0x000fea000b800000 */
[----:B------:R-:W-:-:S13]  /*12cd0*/  ELECT P6, URZ, PT ;  /* 0x00000000003f782f */ /* 0x000fda00038c0000 */
.L_x_2793:
[----:B------:R-:W-:Y:S05]  /*12ce0*/  @!P6 BRA `(.L_x_2674) ;  /* 0x00000004004ce947 */ /* 0x000fea0003800000 */
[----:B------:R-:W-:-:S04]  /*12cf0*/  ISETP.NE.U32.AND P0, PT, R2, RZ, PT ;  /* 0x000000ff0200720c */ /* 0x000fc80003f05070 */
[----:B------:R-:W-:-:S13]  /*12d00*/  ISETP.NE.AND.EX P0, PT, R3, RZ, PT, P0 ;  /* 0x000000ff0300720c */ /* 0x000fda0003f05300 */
[----:B------:R-:W-:Y:S05]  /*12d10*/  @!P0 BRA `(.L_x_2676) ;  /* 0x0000000000588947 */ /* 0x000fea0003800000 */
[----:B------:R-:W3:Y:S01]  /*12d20*/  LDC R6, c[0x0][0x43c] ;  /* 0x00010f00ff067b82 */ /* 0x000ee20000000800 */
[----:B-1----:R-:W-:Y:S01]  /*12d30*/  IMAD.MOV.U32 R9, RZ, RZ, R4 ;  /* 0x000000ffff097224 */ /* 0x002fe200078e0004 */
[----:B------:R-:W-:Y:S01]  /*12d40*/  ULDC.64 UR4, c[0x0][0x428] ;  /* 0x00010a0000047ab9 */ /* 0x000fe20000000a00 */
[----:B------:R-:W-:Y:S02]  /*12d50*/  ULDC.64 UR6, c[0x0][0x208] ;  /* 0x0000820000067ab9 */ /* 0x000fe40000000a00 */
[----:B--2---:R-:W-:Y:S01]  /*12d60*/  IMAD.MOV.U32 R0, RZ, RZ, R9 ;  /* 0x000000ffff007224 */ /* 0x004fe200078e0009 */
[----:B---3--:R-:W-:-:S13]  /*12d70*/  ISETP.NE.AND P0, PT, R6, 0x1, PT ;  /* 0x000000010600780c */ /* 0x008fda0003f05270 */
[----:B0-----:R-:W0:Y:S02]  /*12d80*/  @P0 LDC.64 R4, c[0x0][0x440] ;  /* 0x00011000ff040b82 */ /* 0x001e240000000a00 */
[----:B0-----:R-:W-:-:S05]  /*12d90*/  @P0 IMAD.HI.U32 R4, R9, R4, RZ ;  /* 0x0000000409040227 */ /* 0x001fca00078e00ff */
        /* <DEDUP_REMOVED lines=12> */
[----:B------:R-:W2:Y:S04]  /*12e60*/  LDG.E R0, desc[UR6][R2.64] ;  /* 0x0000000602007981 */ /* 0x000ea8000c1e1900 */
[----:B--2---:R3:W-:Y:S02]  /*12e70*/  STL [R1], R0 ;  /* 0x0000000001007387 */ /* 0x0047e40000100800 */
.L_x_2676:
[----:B------:R-:W4:Y:S04]  /*12e80*/  LDL R7, [R1+0x4] ;  /* 0x0000040001077983 */ /* 0x000f280000100800 */
[----:B--23--:R-:W4:Y:S04]  /*12e90*/  LDL R0, [R1+0x8] ;  /* 0x0000080001007983 */ /* 0x00cf280000100800 */
[----:B------:R-:W2:Y:S01]  /*12ea0*/  LDL R2, [R1+0x14] ;  /* 0x0000140001027983 */ /* 0x000ea20000100800 */
[----:B----4-:R-:W-:Y:S01]  /*12eb0*/  IMAD R0, R0, 0x8, R7 ;  /* 0x0000000800007824 */ /* 0x010fe200078e0207 */
[----:B--2---:R-:W-:-:S04]  /*12ec0*/  SHF.L.U32 R2, R2, 0x1f, RZ ;  /* 0x0000001f02027819 */ /* 0x004fc800000006ff */
[----:B------:R-:W2:Y:S02]  /*12ed0*/  SYNCS.PHASECHK.TRANS64.TRYWAIT P0, [R0+URZ+0x38840], R2 ;  /* 0x03884002000075a7 */ /* 0x000ea4000800017f */
[----:B--2---:R-:W-:Y:S05]  /*12ee0*/  @!P0 BRA `(.L_x_2677) ;  /* 0x0000005800a48947 */ /* 0x004fea0003800000 */
.L_x_2794:
        /* <DEDUP_REMOVED lines=11> */
.L_x_2678:
[----:B------:R-:W3:Y:S04]  /*12fa0*/  LDL R6, [R1+0x4] ;  /* 0x0000040001067983 */ /* 0x000ee80000100800 */
[----:B0-----:R-:W3:Y:S04]  /*12fb0*/  LDL R5, [R1+0x8] ;  /* 0x0000080001057983 */ /* 0x001ee80000100800 */
[----:B------:R-:W4:Y:S04]  /*12fc0*/  LDL R4, [R1+0xc] ;  /* 0x00000c0001047983 */ /* 0x000f280000100800 */
[----:B------:R-:W5:Y:S04]  /*12fd0*/  LDL R3, [R1+0x18] ;  /* 0x0000180001037983 */ /* 0x000f680000100800 */
[----:B--2---:R-:W2:Y:S01]  /*12fe0*/  LDL R2, [R1] ;  /* 0x0000000001027983 */ /* 0x004ea20000100800 */
        /* <DEDUP_REMOVED lines=9> */
[----:B---3--:R-:W-:Y:S01]  /*13080*/  IMAD R0, R5, 0xa000, R6 ;  /* 0x0000a00005007824 */ /* 0x008fe200078e0206 */
[----:B----4-:R-:W-:-:S04]  /*13090*/  R2UR UR11, R4 ;  /* 0x00000000040b72ca */ /* 0x010fc800000e0000 */
[----:B------:R-:W-:Y:S02]  /*130a0*/  R2UR UR14, R0 ;  /* 0x00000000000e72ca */ /* 0x000fe400000e0000 */
[----:B-----5:R-:W-:Y:S02]  /*130b0*/  R2UR UR5, R3 ;  /* 0x00000000030572ca */ /* 0x020fe400000e0000 */
[----:B------:R-:W-:Y:S02]  /*130c0*/  P2R R0, PR, RZ, 0x1 ;  /* 0x00000001ff007803 */ /* 0x000fe40000000000 */
[----:B--2---:R-:W-:-:S03]  /*130d0*/  R2UR UR13, R2 ;  /* 0x00000000020d72ca */ /* 0x004fc600000e0000 */
        /* <DEDUP_REMOVED lines=9> */
[----:B0-----:R-:W-:Y:S01]  /*13170*/  UMOV UR8, UR15 ;  /* 0x0000000f00087c82 */ /* 0x001fe20008000000 */
[----:B------:R-:W-:Y:S02]  /*13180*/  UMOV UR10, UR16 ;  /* 0x00000010000a7c82 */ /* 0x000fe40008000000 */
        /* <DEDUP_REMOVED lines=8> */
[----:B---3--:R-:W-:Y:S01]  /*13210*/  NOP ;  /* 0x0000000000007918 */ /* 0x008fe20000000000 */
.L_x_2674:
[----:B------:R-:W3:Y:S04]  /*13220*/  LDL R2, [R1+0x4] ;  /* 0x0000040001027983 */ /* 0x000ee80000100800 */
[----:B------:R-:W4:Y:S04]  /*13230*/  LDL.LU R3, [R1+0x30] ;  /* 0x0000300001037983 */ /* 0x000f280000300800 */
[----:B0-----:R-:W5:Y:S04]  /*13240*/  LDL.LU R5, [R1+0x28] ;  /* 0x0000280001057983 */ /* 0x001f680000300800 */
        /* <DEDUP_REMOVED lines=8> */
[----:B---3--:R-:W-:Y:S01]  /*132d0*/  VIADD R2, R2, 0x14400 ;  /* 0x0001440002027836 */ /* 0x008fe20000000000 */
[----:B----4-:R-:W-:-:S04]  /*132e0*/  SHF.R.S32.HI R0, RZ, 0x1f, R3 ;  /* 0x0000001fff007819 */ /* 0x010fc80000011403 */
        /* <DEDUP_REMOVED lines=14> */
[----:B--2---:R-:W-:Y:S01]  /*133d0*/  MOV R2, 0x0 ;  /* 0x0000000000027802 */ /* 0x004fe20000000f00 */
        /* <DEDUP_REMOVED lines=15> */
.L_x_2680:
[----:B------:R-:W-:Y:S05]  /*134d0*/  BSYNC B6 ;  /* 0x0000000000067941 */ /* 0x000fea0003800000 */
.L_x_2679:
[----:B--2---:R-:W2:Y:S01]  /*134e0*/  LDL.LU R5, [R1+0x30] ;  /* 0x0000300001057983 */ /* 0x004ea20000300800 */
[----:B------:R-:W-:Y:S01]  /*134f0*/  ULDC.64 UR4, c[0x0][0x2d8] ;  /* 0x0000b60000047ab9 */ /* 0x000fe20000000a00 */
[----:B------:R-:W0:Y:S01]  /*13500*/  LDC R7, c[0x0][0x448] ;  /* 0x00011200ff077b82 */ /* 0x000e220000000800 */
[----:B------:R-:W-:Y:S01]  /*13510*/  ULDC.64 UR6, c[0x0][0x280] ;  /* 0x0000a00000067ab9 */ /* 0x000fe20000000a00 */
[----:B------:R-:W2:Y:S04]  /*13520*/  LDL.LU.64 R2, [R1+0x40] ;  /* 0x0000400001027983 */ /* 0x000ea80000300a00 */
[----:B------:R-:W3:Y:S04]  /*13530*/  LDL.LU R0, [R1+0x38] ;  /* 0x0000380001007983 */ /* 0x000ee80000300800 */
[----:B------:R-:W4:Y:S04]  /*13540*/  LDL.LU R6, [R1+0x4c] ;  /* 0x00004c0001067983 */ /* 0x000f280000300800 */
[----:B------:R-:W4:Y:S01]  /*13550*/  LDL.LU R4, [R1+0x28] ;  /* 0x0000280001047983 */ /* 0x000f220000300800 */
[----:B------:R-:W1:Y:S01]  /*13560*/  S2R R8, SR_TID.X ;  /* 0x0000000000087919 */ /* 0x000e620000002100 */
[----:B------:R-:W1:Y:S01]  /*13570*/  S2R R10, SR_TID.X ;  /* 0x00000000000a7919 */ /* 0x000e620000002100 */
[----:B0-----:R-:W-:Y:S01]  /*13580*/  ISETP.NE.AND P0, PT, R7, 0x1, PT ;  /* 0x000000010700780c */ /* 0x001fe20003f05270 */
[----:B-1----:R-:W-:-:S02]  /*13590*/  IMAD.SHL.U32 R8, R8, 0x8, RZ ;  /* 0x0000000808087824 */ /* 0x002fc400078e00ff */
[----:B------:R-:W-:-:S03]  /*135a0*/  IMAD.SHL.U32 R9, R10, 0x8, RZ ;  /* 0x000000080a097824 */ /* 0x000fc600078e00ff */
[----:B------:R-:W-:-:S04]  /*135b0*/  LOP3.LUT R8, R8, 0x38, RZ, 0xc0, !PT ;  /* 0x0000003808087812 */ /* 0x000fc800078ec0ff */
[C---:B------:R-:W-:Y:S02]  /*135c0*/  LOP3.LUT R12, R8.reuse, 0x40, RZ, 0xfc, !PT ;  /* 0x00000040080c7812 */ /* 0x040fe400078efcff */
[C---:B------:R-:W-:Y:S02]  /*135d0*/  LOP3.LUT R11, R8.reuse, 0x80, RZ, 0xfc, !PT ;  /* 0x00000080080b7812 */ /* 0x040fe400078efcff */
[----:B------:R-:W-:Y:S02]  /*135e0*/  LOP3.LUT R8, R8, 0xc0, RZ, 0xfc, !PT ;  /* 0x000000c008087812 */ /* 0x000fe400078efcff */
[----:B------:R-:W-:Y:S01]  /*135f0*/  LOP3.LUT R9, R9, 0x38, RZ, 0xc0, !PT ;  /* 0x0000003809097812 */ /* 0x000fe200078ec0ff */
[----:B--2---:R-:W-:Y:S02]  /*13600*/  IMAD.MOV.U32 R3, RZ, RZ, R5 ;  /* 0x000000ffff037224 */ /* 0x004fe400078e0005 */
[----:B------:R-:W0:Y:S01]  /*13610*/  S2R R5, SR_TID.X ;  /* 0x0000000000057919 */ /* 0x000e220000002100 */
[----:B---3--:R-:W-:-:S02]  /*13620*/  IMAD R0, R0, UR4, RZ ;  /* 0x0000000400007c24 */ /* 0x008fc4000f8e02ff */
[----:B------:R-:W-:-:S04]  /*13630*/  IMAD.WIDE.U32 R2, R18, UR4, R2 ;  /* 0x0000000412027c25 */ /* 0x000fc8000f8e0002 */
[----:B------:R-:W-:Y:S01]  /*13640*/  IMAD R0, R18, UR5, R0 ;  /* 0x0000000512007c24 */ /* 0x000fe2000f8e0200 */
[----:B------:R-:W-:-:S03]  /*13650*/  ULDC.64 UR4, c[0x0][0x2e0] ;  /* 0x0000b80000047ab9 */ /* 0x000fc60000000a00 */
[----:B------:R-:W-:Y:S02]  /*13660*/  IMAD.IADD R3, R3, 0x1, R0 ;  /* 0x0000000103037824 */ /* 0x000fe400078e0200 */
[----:B----4-:R-:W-:Y:S02]  /*13670*/  IMAD R0, R6, UR4, RZ ;  /* 0x0000000406007c24 */ /* 0x010fe4000f8e02ff */
[C---:B------:R-:W-:Y:S01]  /*13680*/  IMAD.WIDE.U32 R2, R4.reuse, UR4, R2 ;  /* 0x0000000404027c25 */ /* 0x040fe2000f8e0002 */
[----:B------:R-:W1:Y:S03]  /*13690*/  @P0 LDC R6, c[0x0][0x450] ;  /* 0x00011400ff060b82 */ /* 0x000e660000000800 */
[----:B------:R-:W-:Y:S01]  /*136a0*/  IMAD R0, R4, UR5, R0 ;  /* 0x0000000504007c24 */ /* 0x000fe2000f8e0200 */
[----:B------:R-:W-:Y:S01]  /*136b0*/  ULDC.64 UR4, c[0x0][0x2d0] ;  /* 0x0000b40000047ab9 */ /* 0x000fe20000000a00 */
[----:B------:R-:W2:Y:S02]  /*136c0*/  S2R R4, SR_TID.X ;  /* 0x0000000000047919 */ /* 0x000ea40000002100 */
[----:B------:R-:W-:Y:S01]  /*136d0*/  IMAD.IADD R3, R3, 0x1, R0 ;  /* 0x0000000103037824 */ /* 0x000fe200078e0200 */
[----:B0-----:R-:W-:-:S04]  /*136e0*/  LOP3.LUT R5, R5, 0x7f, RZ, 0xc0, !PT ;  /* 0x0000007f05057812 */ /* 0x001fc800078ec0ff */
[----:B------:R-:W-:Y:S01]  /*136f0*/  SHF.R.U32.HI R5, RZ, 0x3, R5 ;  /* 0x00000003ff057819 */ /* 0x000fe20000011605 */
[----:B--2---:R-:W-:-:S05]  /*13700*/  IMAD.SHL.U32 R4, R4, 0x10, RZ ;  /* 0x0000001004047824 */ /* 0x004fca00078e00ff */
[----:B------:R-:W-:Y:S02]  /*13710*/  LOP3.LUT R4, R5, 0x70, R4, 0xf8, !PT ;  /* 0x0000007005047812 */ /* 0x000fe400078ef804 */
[----:B------:R-:W0:Y:S03]  /*13720*/  @P0 LDC R5, c[0x0][0x44c] ;  /* 0x00011300ff050b82 */ /* 0x000e260000000800 */
[----:B------:R-:W-:-:S04]  /*13730*/  IMAD R0, R17, 0x80, R4 ;  /* 0x0000008011007824 */ /* 0x000fc800078e0204 */
        /* <DEDUP_REMOVED lines=11> */
[----:B------:R-:W-:-:S05]  /*137f0*/  SHF.R.S32.HI R4, RZ, 0x1f, R0 ;  /* 0x0000001fff047819 */ /* 0x000fca0000011400 */
[----:B------:R-:W-:Y:S02]  /*13800*/  IMAD R6, R4, UR4, RZ ;  /* 0x0000000404067c24 */ /* 0x000fe4000f8e02ff */
[----:B------:R-:W-:Y:S01]  /*13810*/  IMAD.WIDE.U32 R4, R0, UR4, R2 ;  /* 0x0000000400047c25 */ /* 0x000fe2000f8e0002 */
[----:B------:R-:W-:Y:S02]  /*13820*/  ULDC UR4, c[0x0][0x2b8] ;  /* 0x0000ae0000047ab9 */ /* 0x000fe40000000800 */
[----:B------:R-:W-:Y:S01]  /*13830*/  ISETP.GE.AND P3, PT, R8, UR4, PT ;  /* 0x0000000408007c0c */ /* 0x000fe2000bf66270 */
[----:B------:R-:W-:Y:S01]  /*13840*/  IMAD R0, R0, UR5, R6 ;  /* 0x0000000500007c24 */ /* 0x000fe2000f8e0206 */
[----:B------:R0:W5:Y:S01]  /*13850*/  LDL R8, [R1+0x24] ;  /* 0x0000240001087983 */ /* 0x0001620000100800 */
[----:B------:R-:W-:Y:S02]  /*13860*/  LEA R3, P4, R4, UR6, 0x1 ;  /* 0x0000000604037c11 */ /* 0x000fe4000f8808ff */
[----:B------:R-:W-:Y:S01]  /*13870*/  IMAD.IADD R0, R5, 0x1, R0 ;  /* 0x0000000105007824 */ /* 0x000fe200078e0200 */
[----:B------:R-:W-:-:S02]  /*13880*/  ISETP.GE.AND P0, PT, R9, UR4, PT ;  /* 0x0000000409007c0c */ /* 0x000fc4000bf06270 */
[----:B------:R-:W-:Y:S02]  /*13890*/  ISETP.GE.AND P1, PT, R12, UR4, PT ;  /* 0x000000040c007c0c */ /* 0x000fe4000bf26270 */
[----:B------:R-:W-:Y:S01]  /*138a0*/  ISETP.GE.AND P2, PT, R11, UR4, PT ;  /* 0x000000040b007c0c */ /* 0x000fe2000bf46270 */
[----:B------:R-:W-:Y:S01]  /*138b0*/  UMOV UR4, 0xffffffff ;  /* 0xffffffff00047882 */ /* 0x000fe20000000000 */
[----:B------:R-:W-:Y:S02]  /*138c0*/  LOP3.LUT R10, R10, 0x7f, RZ, 0xc0, !PT ;  /* 0x0000007f0a0a7812 */ /* 0x000fe400078ec0ff */
[----:B------:R-:W-:Y:S02]  /*138d0*/  LEA.HI.X R0, R4, UR7, R0, 0x1, P4 ;  /* 0x0000000704007c11 */ /* 0x000fe4000a0f0c00 */
[----:B------:R-:W-:Y:S01]  /*138e0*/  SHF.R.U32.HI R10, RZ, 0x3, R10 ;  /* 0x00000003ff0a7819 */ /* 0x000fe2000001160a */
[----:B0-----:R-:W-:Y:S06]  /*138f0*/  BRA.DIV UR4, `(.L_x_2681) ;  /* 0x0000005204347947 */ /* 0x001fec000b800000 */
[----:B------:R-:W2:Y:S01]  /*13900*/  LDL.LU R4, [R1+0x34] ;  /* 0x0000340001047983 */ /* 0x000ea20000300800 */
[----:B------:R-:W-:Y:S01]  /*13910*/  IMAD R17, R17, 0x80, R10 ;  /* 0x0000008011117824 */ /* 0x000fe200078e020a */
[----:B------:R-:W-:Y:S02]  /*13920*/  ULDC.64 UR4, c[0x0][0x208] ;  /* 0x0000820000047ab9 */ /* 0x000fe40000000a00 */
[----:B------:R-:W0:Y:S04]  /*13930*/  SHFL.IDX PT, R5, R3, RZ, 0x181f ;  /* 0x00181fff03057589 */ /* 0x000e2800000e0000 */
[----:B------:R-:W-:Y:S01]  /*13940*/  SHFL.IDX PT, R6, R0, 0x6, 0x181f ;  /* 0x00d81f0000067f89 */ /* 0x000fe200000e0000 */
[----:B--2---:R-:W-:-:S03]  /*13950*/  IMAD R2, R4, R7, RZ ;  /* 0x0000000704027224 */ /* 0x004fc600078e02ff */
[----:B------:R-:W1:Y:S02]  /*13960*/  SHFL.IDX PT, R4, R0, RZ, 0x181f ;  /* 0x00181fff00047589 */ /* 0x000e6400000e0000 */
        /* <DEDUP_REMOVED lines=75> */
[----:B0-----:R-:W0:Y:S01]  /*13e20*/  SHFL.IDX PT, R5, R3, 0x6, 0x181f ;  /* 0x00d81f0003057f89 */ /* 0x001e2200000e0000 */
[----:B------:R-:W-:-:S03]  /*13e30*/  VIADD R4, R17, 0x60 ;  /* 0x0000006011047836 */ /* 0x000fc60000000000 */
[----:B------:R-:W1:Y:S02]  /*13e40*/  SHFL.IDX PT, R3, R3, 0x7, 0x181f ;  /* 0x00f81f0003037f89 */ /* 0x000e6400000e0000 */
[----:B------:R-:W-:-:S13]  /*13e50*/  ISETP.GE.AND P5, PT, R4, R2, PT ;  /* 0x000000020400720c */ /* 0x000fda0003fa6270 */
[----:B0-----:R-:W-:-:S05]  /*13e60*/  @!P5 LEA R5, P4, R9, R5, 0x1 ;  /* 0x000000050905d211 */ /* 0x001fca00078808ff */
[----:B------:R-:W-:Y:S02]  /*13e70*/  @!P5 IMAD.X R4, RZ, RZ, R6, P4 ;  /* 0x000000ffff04d224 */ /* 0x000fe400020e0606 */
[----:B------:R0:W2:Y:S03]  /*13e80*/  SHFL.IDX PT, R6, R0, 0x7, 0x181f ;  /* 0x00f81f0000067f89 */ /* 0x0000a600000e0000 */
[----:B------:R-:W-:-:S04]  /*13e90*/  @!P5 LOP3.LUT R5, R5, R4, RZ, 0x3c, !PT ;  /* 0x000000040505d212 */ /* 0x000fc800078e3cff */
[----:B------:R-:W-:-:S04]  /*13ea0*/  @!P5 LOP3.LUT R4, R5, R4, RZ, 0x3c, !PT ;  /* 0x000000040504d212 */ /* 0x000fc800078e3cff */
[----:B------:R-:W-:-:S05]  /*13eb0*/  @!P5 LOP3.LUT R5, R5, R4, RZ, 0x3c, !PT ;  /* 0x000000040505d212 */ /* 0x000fca00078e3cff */
[----:B------:R0:W-:Y:S04]  /*13ec0*/  @!P5 LDGSTS.E.BYPASS.LTC128B.128 [R8+0x17400], desc[UR4][R4.64], !P0 ;  /* 0x174000000408dfae */ /* 0x0001e8000c101d44 */
[----:B------:R0:W-:Y:S04]  /*13ed0*/  @!P5 LDGSTS.E.BYPASS.LTC128B.128 [R8+0x1b400], desc[UR4][R4.64+0x80], !P1 ;  /* 0x1b4000800408dfae */ /* 0x0001e8000c901d44 */
[----:B------:R0:W-:Y:S04]  /*13ee0*/  @!P5 LDGSTS.E.BYPASS.LTC128B.128 [R8+0x1f400], desc[UR4][R4.64+0x100], !P2 ;  /* 0x1f4001000408dfae */ /* 0x0001e8000d101d44 */
[----:B-12---:R0:W-:Y:S02]  /*13ef0*/  @!P5 LDGSTS.E.BYPASS.LTC128B.128 [R8+0x23400], desc[UR4][R4.64+0x180], !P3 ;  /* 0x234001800408dfae */ /* 0x0061e4000d901d44 */
.L_x_2811:
[----:B------:R-:W-:Y:S01]  /*13f00*/  VIADD R17, R17, 0x70 ;  /* 0x0000007011117836 */ /* 0x000fe20000000000 */
[----:B------:R-:W-:Y:S04]  /*13f10*/  BSSY B0, `(.L_x_2682) ;  /* 0x000000d000007945 */ /* 0x000fe80003800000 */
[----:B------:R-:W-:-:S13]  /*13f20*/  ISETP.GE.AND P4, PT, R17, R2, PT ;  /* 0x000000021100720c */ /* 0x000fda0003f86270 */
[----:B------:R-:W-:Y:S05]  /*13f30*/  @P4 BRA `(.L_x_2683) ;  /* 0x0000000000284947 */ /* 0x000fea0003800000 */
[----:B------:R-:W-:Y:S01]  /*13f40*/  LEA R2, P4, R9, R3, 0x1 ;  /* 0x0000000309027211 */ /* 0x000fe200078808ff */
        /* <DEDUP_REMOVED lines=9> */
.L_x_2683:
[----:B------:R-:W-:Y:S05]  /*13fe0*/  BSYNC B0 ;  /* 0x0000000000007941 */ /* 0x000fea0003800000 */
.L_x_2682:
[----:B01----:R-:W2:Y:S01]  /*13ff0*/  LDL R8, [R1+0x4] ;  /* 0x0000040001087983 */ /* 0x003ea20000100800 */
[----:B------:R-:W-:Y:S01]  /*14000*/  PLOP3.LUT P0, PT, PT, PT, PT, 0x80, 0x0 ;  /* 0x000000000000781c */ /* 0x000fe20003f0f070 */
[----:B------:R-:W-:Y:S01]  /*14010*/  NOP ;  /* 0x0000000000007918 */ /* 0x000fe20000000000 */
[----:B--2---:R-:W-:-:S11]  /*14020*/  VIADD R6, R8, 0x38800 ;  /* 0x0003880008067836 */ /* 0x004fd60000000000 */
.L_x_2684:
        /* <DEDUP_REMOVED lines=19> */
.L_x_2812:
[----:B------:R-:W-:Y:S05]  /*14160*/  BSYNC B0 ;  /* 0x0000000000007941 */ /* 0x000fea0003800000 */
.L_x_2685:
[----:B0-----:R-:W2:Y:S01]  /*14170*/  LDL R2, [R1+0x2c] ;  /* 0x00002c0001027983 */ /* 0x001ea20000100800 */
[----:B------:R-:W-:Y:S01]  /*14180*/  BSSY B0, `(.L_x_2687) ;  /* 0x00002b7000007945 */ /* 0x000fe20003800000 */
[----:B--2---:R-:W-:-:S13]  /*14190*/  ISETP.GE.AND P0, PT, R2, 0x2, PT ;  /* 0x000000020200780c */ /* 0x004fda0003f06270 */
[----:B------:R-:W-:Y:S05]  /*141a0*/  @!P0 BRA `(.L_x_2688) ;  /* 0x0000002800d08947 */ /* 0x000fea0003800000 */
[C---:B------:R-:W-:Y:S01]  /*141b0*/  LOP3.LUT R0, R2.reuse, 0x1, RZ, 0xc0, !PT ;  /* 0x0000000102007812 */ /* 0x040fe200078ec0ff */
[----:B------:R-:W-:Y:S01]  /*141c0*/  VIADD R4, R2, 0xfffffffe ;  /* 0xfffffffe02047836 */ /* 0x000fe20000000000 */
[----:B------:R-:W-:Y:S02]  /*141d0*/  BSSY B2, `(.L_x_2689) ;  /* 0x00000ed000027945 */ /* 0x000fe40003800000 */
[----:B------:R-:W-:Y:S01]  /*141e0*/  ISETP.NE.U32.AND P0, PT, R0, 0x1, PT ;  /* 0x000000010000780c */ /* 0x000fe20003f05070 */
[----:B------:R-:W-:-:S12]  /*141f0*/  IMAD.MOV.U32 R0, RZ, RZ, R4 ;  /* 0x000000ffff007224 */ /* 0x000fd800078e0004 */
[----:B------:R-:W-:Y:S05]  /*14200*/  @!P0 BRA `(.L_x_2690) ;  /* 0x0000000c00a48947 */ /* 0x000fea0003800000 */
        /* <DEDUP_REMOVED lines=11> */
[----:B------:R0:W5:Y:S01]  /*142c0*/  LDL R5, [R1] ;  /* 0x0000000001057983 */ /* 0x0001620000100800 */
[----:B------:R-:W-:Y:S02]  /*142d0*/  ULDC.64 UR4, c[0x0][0x418] ;  /* 0x0001060000047ab9 */ /* 0x000fe40000000a00 */
[----:B------:R-:W-:-:S04]  /*142e0*/  ISETP.NE.U32.AND P0, PT, RZ, UR4, PT ;  /* 0x00000004ff007c0c */ /* 0x000fc8000bf05070 */
[----:B------:R-:W-:Y:S01]  /*142f0*/  ISETP.NE.AND.EX P0, PT, RZ, UR5, PT, P0 ;  /* 0x00000005ff007c0c */ /* 0x000fe2000bf05300 */
[----:B------:R-:W-:-:S12]  /*14300*/  IMAD.MOV.U32 R8, RZ, RZ, R4 ;  /* 0x000000ffff087224 */ /* 0x000fd800078e0004 */
[----:B0-----:R-:W-:Y:S05]  /*14310*/  @!P0 BRA `(.L_x_2693) ;  /* 0x0000000000548947 */ /* 0x001fea0003800000 */
[----:B------:R-:W2:Y:S01]  /*14320*/  LDL R10, [R1+0x1c] ;  /* 0x00001c00010a7983 */ /* 0x000ea20000100800 */
[----:B-----5:R-:W0:Y:S03]  /*14330*/  LDC R5, c[0x0][0x43c] ;  /* 0x00010f00ff057b82 */ /* 0x020e260000000800 */
[----:B------:R-:W3:Y:S01]  /*14340*/  LDL R7, [R1+0x10] ;  /* 0x0000100001077983 */ /* 0x000ee20000100800 */
[----:B------:R-:W-:Y:S01]  /*14350*/  IMAD.MOV.U32 R0, RZ, RZ, R4 ;  /* 0x000000ffff007224 */ /* 0x000fe200078e0004 */
[----:B------:R-:W-:Y:S01]  /*14360*/  ULDC.64 UR6, c[0x0][0x428] ;  /* 0x00010a0000067ab9 */ /* 0x000fe20000000a00 */
[----:B------:R-:W-:Y:S01]  /*14370*/  ULDC.64 UR8, c[0x0][0x208] ;  /* 0x0000820000087ab9 */ /* 0x000fe20000000a00 */
[----:B0-----:R-:W-:-:S13]  /*14380*/  ISETP.NE.AND P0, PT, R5, 0x1, PT ;  /* 0x000000010500780c */ /* 0x001fda0003f05270 */
[----:B------:R-:W0:Y:S02]  /*14390*/  @P0 LDC.64 R2, c[0x0][0x440] ;  /* 0x00011000ff020b82 */ /* 0x000e240000000a00 */
[----:B0-----:R-:W-:-:S05]  /*143a0*/  @P0 IMAD.HI.U32 R2, R4, R2, RZ ;  /* 0x0000000204020227 */ /* 0x001fca00078e00ff */
[----:B------:R-:W-:-:S04]  /*143b0*/  @P0 SHF.R.U32.HI R0, RZ, R3, R2 ;  /* 0x00000003ff000219 */ /* 0x000fc80000011602 */
[--C-:B------:R-:W-:Y:S01]  /*143c0*/  SHF.R.S32.HI R3, RZ, 0x1f, R0.reuse ;  /* 0x0000001fff037819 */ /* 0x100fe20000011400 */
[----:B------:R-:W-:-:S04]  /*143d0*/  IMAD.MOV R8, RZ, RZ, -R0 ;  /* 0x000000ffff087224 */ /* 0x000fc800078e0a00 */
[----:B------:R-:W-:Y:S02]  /*143e0*/  IMAD R8, R5, R8, R4 ;  /* 0x0000000805087224 */ /* 0x000fe400078e0204 */
[----:B--2---:R-:W-:-:S04]  /*143f0*/  IMAD R2, R10, UR6, RZ ;  /* 0x000000060a027c24 */ /* 0x004fc8000f8e02ff */
[----:B---3--:R-:W-:Y:S02]  /*14400*/  IMAD R5, R7, UR7, R2 ;  /* 0x0000000707057c24 */ /* 0x008fe4000f8e0202 */
[----:B------:R-:W-:-:S04]  /*14410*/  IMAD.MOV.U32 R2, RZ, RZ, R0 ;  /* 0x000000ffff027224 */ /* 0x000fc800078e0000 */
[----:B------:R-:W-:-:S04]  /*14420*/  IMAD.WIDE.U32 R2, R7, UR6, R2 ;  /* 0x0000000607027c25 */ /* 0x000fc8000f8e0002 */
[----:B------:R-:W-:Y:S01]  /*14430*/  IMAD.IADD R0, R5, 0x1, R3 ;  /* 0x0000000105007824 */ /* 0x000fe200078e0203 */
[----:B------:R-:W-:-:S04]  /*14440*/  LEA R10, P0, R2, UR4, 0x2 ;  /* 0x00000004020a7c11 */ /* 0x000fc8000f8010ff */
[----:B------:R-:W-:-:S05]  /*14450*/  LEA.HI.X R11, R2, UR5, R0, 0x2, P0 ;  /* 0x00000005020b7c11 */ /* 0x000fca00080f1400 */
[----:B------:R0:W5:Y:S04]  /*14460*/  LDG.E R5, desc[UR8][R10.64] ;  /* 0x000000080a057981 */ /* 0x000168000c1e1900 */
.L_x_2693:
[----:B------:R-:W2:Y:S01]  /*14470*/  LDL R0, [R1+0x4] ;  /* 0x0000040001007983 */ /* 0x000ea20000100800 */
[----:B------:R-:W-:Y:S01]  /*14480*/  BSSY B3, `(.L_x_2694) ;  /* 0x0000005000037945 */ /* 0x000fe20003800000 */
[----:B--2---:R-:W-:Y:S01]  /*14490*/  IMAD R2, R9, 0x8, R0 ;  /* 0x0000000809027824 */ /* 0x004fe200078e0200 */
[----:B------:R-:W-:-:S04]  /*144a0*/  SHF.L.U32 R0, R12, 0x1f, RZ ;  /* 0x0000001f0c007819 */ /* 0x000fc800000006ff */
[----:B------:R-:W1:Y:S02]  /*144b0*/  SYNCS.PHASECHK.TRANS64.TRYWAIT P0, [R2+URZ+0x38840], R0 ;  /* 0x03884000020075a7 */ /* 0x000e64000800017f */
[----:B-1----:R-:W-:Y:S05]  /*144c0*/  @!P0 BRA `(.L_x_2695) ;  /* 0x0000005000708947 */ /* 0x002fea0003800000 */
.L_x_2813:
[----:B------:R-:W-:Y:S05]  /*144d0*/  BSYNC B3 ;  /* 0x0000000000037941 */ /* 0x000fea0003800000 */
.L_x_2694:
[----:B------:R-:W2:Y:S01]  /*144e0*/  S2R R3, SR_TID.X ;  /* 0x0000000000037919 */ /* 0x000ea20000002100 */
[----:B------:R-:W-:Y:S01]  /*144f0*/  BSSY B3, `(.L_x_2696) ;  /* 0x000000b000037945 */ /* 0x000fe20003800000 */
        /* <DEDUP_REMOVED lines=10> */
.L_x_2697:
[----:B------:R-:W-:Y:S05]  /*145a0*/  BSYNC B3 ;  /* 0x0000000000037941 */ /* 0x000fea0003800000 */
.L_x_2696:
        /* <DEDUP_REMOVED lines=13> */
.L_x_2698:
        /* <DEDUP_REMOVED lines=16> */
.L_x_2699:
        /* <DEDUP_REMOVED lines=16> */
.L_x_2700:
        /* <DEDUP_REMOVED lines=16> */
.L_x_2701:
        /* <DEDUP_REMOVED lines=10> */
[----:B0-----:R-:W2:Y:S04]  /*14a20*/  LDL.LU R10, [R1+0x14] ;  /* 0x00001400010a7983 */ /* 0x001ea80000300800 */
[----:B------:R-:W3:Y:S01]  /*14a30*/  LDL R7, [R1+0x8] ;  /* 0x0000080001077983 */ /* 0x000ee20000100800 */
[----:B------:R-:W-:Y:S01]  /*14a40*/  BSSY B3, `(.L_x_2702) ;  /* 0x0000005000037945 */ /* 0x000fe20003800000 */
[----:B--2---:R-:W-:Y:S01]  /*14a50*/  SHF.L.U32 R0, R10, 0x1f, RZ ;  /* 0x0000001f0a007819 */ /* 0x004fe200000006ff */
[----:B---3--:R-:W-:-:S04]  /*14a60*/  IMAD R2, R7, 0x8, R6 ;  /* 0x0000000807027824 */ /* 0x008fc800078e0206 */
[----:B------:R-:W0:Y:S02]  /*14a70*/  SYNCS.PHASECHK.TRANS64.TRYWAIT P0, [R2+URZ+0x60], R0 ;  /* 0x00006000020075a7 */ /* 0x000e24000800017f */
[----:B0-----:R-:W-:Y:S05]  /*14a80*/  @!P0 BRA `(.L_x_2703) ;  /* 0x0000004c00148947 */ /* 0x001fea0003800000 */
.L_x_2814:
[----:B------:R-:W-:Y:S05]  /*14a90*/  BSYNC B3 ;  /* 0x0000000000037941 */ /* 0x000fea0003800000 */
.L_x_2702:
        /* <DEDUP_REMOVED lines=14> */
.L_x_2705:
[----:B------:R-:W-:Y:S05]  /*14b80*/  BSYNC B3 ;  /* 0x0000000000037941 */ /* 0x000fea0003800000 */
.L_x_2704:
        /* <DEDUP_REMOVED lines=15> */
.L_x_2706:
        /* <DEDUP_REMOVED lines=16> */
.L_x_2707:
        /* <DEDUP_REMOVED lines=16> */
.L_x_2708:
        /* <DEDUP_REMOVED lines=16> */
.L_x_2709:
        /* <DEDUP_REMOVED lines=13> */
.L_x_2692:
[----:B------:R-:W-:Y:S05]  /*15050*/  BSYNC B1 ;  /* 0x0000000000017941 */ /* 0x000fea0003800000 */
.L_x_2691:
[----:B------:R-:W2:Y:S04]  /*15060*/  LDL.LU R0, [R1+0x2c] ;  /* 0x00002c0001007983 */ /* 0x000ea80000300800 */
[----:B------:R1:W-:Y:S04]  /*15070*/  STL [R1+0x8], R9 ;  /* 0x0000080901007387 */ /* 0x0003e80000100800 */
[----:B------:R1:W-:Y:S02]  /*15080*/  STL [R1+0x14], R12 ;  /* 0x0000140c01007387 */ /* 0x0003e40000100800 */
[----:B-12---:R-:W-:-:S07]  /*15090*/  VIADD R0, R0, 0xfffffffd ;  /* 0xfffffffd00007836 */ /* 0x006fce0000000000 */
.L_x_2690:
[----:B------:R-:W-:Y:S05]  /*150a0*/  BSYNC B2 ;  /* 0x0000000000027941 */ /* 0x000fea0003800000 */
.L_x_2689:
[----:B------:R-:W-:-:S13]  /*150b0*/  ISETP.NE.AND P0, PT, R4, RZ, PT ;  /* 0x000000ff0400720c */ /* 0x000fda0003f05270 */
[----:B------:R-:W-:Y:S05]  /*150c0*/  @!P0 BRA `(.L_x_2688) ;  /* 0x0000001c00088947 */ /* 0x000fea0003800000 */
[----:B0-----:R0:W5:Y:S02]  /*150d0*/  LDL R8, [R1] ;  /* 0x0000000001087983 */ /* 0x0011640000100800 */
.L_x_2748:
        /* <DEDUP_REMOVED lines=8> */
[----:B------:R-:W-:Y:S02]  /*15160*/  SEL R5, RZ, 0x1, P0 ;  /* 0x00000001ff057807 */ /* 0x000fe40000000000 */
[----:B------:R-:W-:Y:S02]  /*15170*/  SEL R4, R4, RZ, P0 ;  /* 0x000000ff04047207 */ /* 0x000fe40000000000 */
[----:B----4-:R-:W-:Y:S01]  /*15180*/  LOP3.LUT R5, R2, R5, RZ, 0x3c, !PT ;  /* 0x0000000502057212 */ /* 0x010fe200078e3cff */
[----:B-1----:R-:W-:Y:S06]  /*15190*/  @!P1 BRA `(.L_x_2711) ;  /* 0x0000000c004c9947 */ /* 0x002fec0003800000 */
        /* <DEDUP_REMOVED lines=25> */
.L_x_2712:
[----:B------:R-:W2:Y:S01]  /*15330*/  LDL R2, [R1+0x4] ;  /* 0x0000040001027983 */ /* 0x000ea20000100800 */
[----:B------:R-:W-:Y:S01]  /*15340*/  BSSY B2, `(.L_x_2713) ;  /* 0x0000005000027945 */ /* 0x000fe20003800000 */
[----:B--2---:R-:W-:Y:S01]  /*15350*/  IMAD R3, R4, 0x8, R2 ;  /* 0x0000000804037824 */ /* 0x004fe200078e0202 */
[----:B------:R-:W-:-:S04]  /*15360*/  SHF.L.U32 R2, R5, 0x1f, RZ ;  /* 0x0000001f05027819 */ /* 0x000fc800000006ff */
[----:B------:R-:W2:Y:S02]  /*15370*/  SYNCS.PHASECHK.TRANS64.TRYWAIT P0, [R3+URZ+0x38840], R2 ;  /* 0x03884002030075a7 */ /* 0x000ea4000800017f */
[----:B--2---:R-:W-:Y:S05]  /*15380*/  @!P0 BRA `(.L_x_2714) ;  /* 0x0000004000e88947 */ /* 0x004fea0003800000 */
.L_x_2815:
[----:B------:R-:W-:Y:S05]  /*15390*/  BSYNC B2 ;  /* 0x0000000000027941 */ /* 0x000fea0003800000 */
.L_x_2713:
        /* <DEDUP_REMOVED lines=12> */
.L_x_2716:
[----:B------:R-:W-:Y:S05]  /*15460*/  BSYNC B2 ;  /* 0x0000000000027941 */ /* 0x000fea0003800000 */
.L_x_2715:
        /* <DEDUP_REMOVED lines=13> */
.L_x_2717:
        /* <DEDUP_REMOVED lines=16> */
.L_x_2718:
        /* <DEDUP_REMOVED lines=16> */
.L_x_2719:
        /* <DEDUP_REMOVED lines=16> */
.L_x_2720:
        /* <DEDUP_REMOVED lines=17> */
.L_x_2816:
[----:B------:R-:W-:Y:S05]  /*15950*/  BSYNC B2 ;  /* 0x0000000000027941 */ /* 0x000fea0003800000 */
.L_x_2721:
        /* <DEDUP_REMOVED lines=11> */
.L_x_2724:
[----:B------:R-:W-:Y:S05]  /*15a10*/  BSYNC B2 ;  /* 0x0000000000027941 */ /* 0x000fea0003800000 */
.L_x_2723:
        /* <DEDUP_REMOVED lines=14> */
.L_x_2725:
        /* <DEDUP_REMOVED lines=16> */
.L_x_2726:
        /* <DEDUP_REMOVED lines=16> */
.L_x_2727:
        /* <DEDUP_REMOVED lines=16> */
.L_x_2728:
        /* <DEDUP_REMOVED lines=13> */
.L_x_2711:
[----:B------:R-:W-:Y:S05]  /*15ed0*/  BSYNC B1 ;  /* 0x0000000000017941 */ /* 0x000fea0003800000 */
.L_x_2710:
        /* <DEDUP_REMOVED lines=36> */
.L_x_2731:
[----:B------:R-:W3:Y:S01]  /*16120*/  LDL R2, [R1+0x4] ;  /* 0x0000040001027983 */ /* 0x000ee20000100800 */
[----:B------:R-:W-:Y:S01]  /*16130*/  SHF.L.U32 R3, R10, 0x1f, RZ ;  /* 0x0000001f0a037819 */ /* 0x000fe200000006ff */
[----:B------:R-:W-:Y:S01]  /*16140*/  BSSY B2, `(.L_x_2732) ;  /* 0x0000004000027945 */ /* 0x000fe20003800000 */
[----:B---3--:R-:W-:-:S04]  /*16150*/  IMAD R2, R11, 0x8, R2 ;  /* 0x000000080b027824 */ /* 0x008fc800078e0202 */
[----:B------:R-:W3:Y:S02]  /*16160*/  SYNCS.PHASECHK.TRANS64.TRYWAIT P0, [R2+URZ+0x38840], R3 ;  /* 0x03884003020075a7 */ /* 0x000ee4000800017f */
[----:B---3--:R-:W-:Y:S05]  /*16170*/  @!P0 BRA `(.L_x_2733) ;  /* 0x0000003400948947 */ /* 0x008fea0003800000 */
.L_x_2817:
[----:B------:R-:W-:Y:S05]  /*16180*/  BSYNC B2 ;  /* 0x0000000000027941 */ /* 0x000fea0003800000 */
.L_x_2732:
        /* <DEDUP_REMOVED lines=12> */
.L_x_2735:
[----:B------:R-:W-:Y:S05]  /*16250*/  BSYNC B2 ;  /* 0x0000000000027941 */ /* 0x000fea0003800000 */
.L_x_2734:
        /* <DEDUP_REMOVED lines=15> */
.L_x_2736:
        /* <DEDUP_REMOVED lines=16> */
.L_x_2737:
        /* <DEDUP_REMOVED lines=16> */
.L_x_2738:
        /* <DEDUP_REMOVED lines=16> */
.L_x_2739:
        /* <DEDUP_REMOVED lines=15> */
.L_x_2818:
[----:B------:R-:W-:Y:S05]  /*16740*/  BSYNC B2 ;  /* 0x0000000000027941 */ /* 0x000fea0003800000 */
.L_x_2740:
        /* <DEDUP_REMOVED lines=11> */
.L_x_2743:
[----:B------:R-:W-:Y:S05]  /*16800*/  BSYNC B2 ;  /* 0x0000000000027941 */ /* 0x000fea0003800000 */
.L_x_2742:
        /* <DEDUP_REMOVED lines=13> */
.L_x_2744:
        /* <DEDUP_REMOVED lines=16> */
.L_x_2745:
        /* <DEDUP_REMOVED lines=16> */
.L_x_2746:
        /* <DEDUP_REMOVED lines=16> */
.L_x_2747:
        /* <DEDUP_REMOVED lines=13> */
.L_x_2730:
[----:B------:R-:W-:Y:S05]  /*16cb0*/  BSYNC B1 ;  /* 0x0000000000017941 */ /* 0x000fea0003800000 */
.L_x_2729:
[C---:B------:R-:W-:Y:S01]  /*16cc0*/  ISETP.GT.AND P0, PT, R0.reuse, 0x1, PT ;  /* 0x000000010000780c */ /* 0x040fe20003f04270 */
[----:B------:R-:W-:-:S12]  /*16cd0*/  VIADD R0, R0, 0xfffffffe ;  /* 0xfffffffe00007836 */ /* 0x000fd80000000000 */
[----:B------:R-:W-:Y:S05]  /*16ce0*/  @P0 BRA `(.L_x_2748) ;  /* 0xffffffe000fc0947 */ /* 0x000fea000383ffff */
.L_x_2688:
[----:B------:R-:W-:Y:S05]  /*16cf0*/  BSYNC B0 ;  /* 0x0000000000007941 */ /* 0x000fea0003800000 */
.L_x_2687:
[----:B------:R-:W4:Y:S01]  /*16d00*/  S2R R2, SR_TID.X ;  /* 0x0000000000027919 */ /* 0x000f220000002100 */
[----:B------:R-:W-:Y:S01]  /*16d10*/  BSSY B0, `(.L_x_2749) ;  /* 0x0000011000007945 */ /* 0x000fe20003800000 */
[----:B----4-:R-:W-:-:S04]  /*16d20*/  LOP3.LUT R3, R2, 0x7f, RZ, 0xc0, !PT ;  /* 0x0000007f02037812 */ /* 0x010fc800078ec0ff */
[----:B------:R-:W-:-:S13]  /*16d30*/  ISETP.NE.AND P0, PT, R3, RZ, PT ;  /* 0x000000ff0300720c */ /* 0x000fda0003f05270 */
[----:B------:R-:W-:Y:S05]  /*16d40*/  @P0 BRA `(.L_x_2750) ;  /* 0x0000000000340947 */ /* 0x000fea0003800000 */
[----:B------:R-:W4:Y:S01]  /*16d50*/  S2R R2, SR_LANEID ;  /* 0x0000000000027919 */ /* 0x000f220000000000 */
[----:B------:R-:W-:Y:S01]  /*16d60*/  VOTEU.ANY UR4, UPT, PT ;  /* 0x0000000000047886 */ /* 0x000fe200038e0100 */
[----:B0-----:R-:W0:Y:S01]  /*16d70*/  LDC.64 R4, c[0x0][0xc60] ;  /* 0x00031800ff047b82 */ /* 0x001e220000000a00 */
[----:B------:R-:W4:Y:S01]  /*16d80*/  FLO.U32 R0, UR4 ;  /* 0x0000000400007d00 */ /* 0x000f2200080e0000 */
[----:B------:R-:W-:Y:S01]  /*16d90*/  ULDC.64 UR6, c[0x0][0x208] ;  /* 0x0000820000067ab9 */ /* 0x000fe20000000a00 */
[----:B----4-:R-:W-:-:S06]  /*16da0*/  ISETP.EQ.U32.AND P0, PT, R0, R2, PT ;  /* 0x000000020000720c */ /* 0x010fcc0003f02070 */
[----:B------:R-:W0:Y:S07]  /*16db0*/  POPC R2, UR4 ;  /* 0x0000000400027d09 */ /* 0x000e2e0008000000 */
[----:B0-----:R-:W4:Y:S04]  /*16dc0*/  @P0 ATOMG.E.ADD.STRONG.GPU PT, R2, desc[UR6][R4.64], R2 ;  /* 0x00000002040209a8 */ /* 0x001f2800081ee1c6 */
[----:B----4-:R0:W4:Y:S02]  /*16dd0*/  SHFL.IDX PT, R2, R2, R0, 0x1f ;  /* 0x00001f0002027589 */ /* 0x01012400000e0000 */
[----:B0-----:R-:W0:Y:S02]  /*16de0*/  S2R R0, SR_LTMASK ;  /* 0x0000000000007919 */ /* 0x001e240000003900 */
[----:B0-----:R-:W-:-:S06]  /*16df0*/  LOP3.LUT R0, R0, UR4, RZ, 0xc0, !PT ;  /* 0x0000000400007c12 */ /* 0x001fcc000f8ec0ff */
[----:B------:R-:W4:Y:S02]  /*16e00*/  POPC R0, R0 ;  /* 0x0000000000007309 */ /* 0x000f240000000000 */
[----:B----4-:R-:W-:-:S07]  /*16e10*/  IADD3 R16, R2, UR38, R0 ;  /* 0x0000002602107c10 */ /* 0x010fce000fffe000 */
.L_x_2750:
[----:B------:R-:W-:Y:S05]  /*16e20*/  BSYNC B0 ;  /* 0x0000000000007941 */ /* 0x000fea0003800000 */
.L_x_2749:
        /* <DEDUP_REMOVED lines=13> */
.L_x_2819:
[----:B------:R-:W-:Y:S05]  /*16f00*/  BSYNC B1 ;  /* 0x0000000000017941 */ /* 0x000fea0003800000 */
.L_x_2753:
        /* <DEDUP_REMOVED lines=9> */
.L_x_2756:
[----:B------:R-:W-:Y:S05]  /*16fa0*/  BSYNC B1 ;  /* 0x0000000000017941 */ /* 0x000fea0003800000 */
.L_x_2755:
[----:B0-----:R-:W4:Y:S04]  /*16fb0*/  LDL.LU R5, [R1+0x18] ;  /* 0x0000180001057983 */ /* 0x001f280000300800 */
[----:B------:R-:W4:Y:S04]  /*16fc0*/  LDL.LU R3, [R1+0xc] ;  /* 0x00000c0001037983 */ /* 0x000f280000300800 */
[----:B------:R-:W3:Y:S04]  /*16fd0*/  LDL R4, [R1+0x4] ;  /* 0x0000040001047983 */ /* 0x000ee80000100800 */
[----:B--2---:R-:W3:Y:S01]  /*16fe0*/  LDL R2, [R1+0x8] ;  /* 0x0000080001027983 */ /* 0x004ee20000100800 */
        /* <DEDUP_REMOVED lines=8> */
[----:B---3--:R-:W-:-:S04]  /*17070*/  IMAD R2, R2, 0xa000, R4 ;  /* 0x0000a00002027824 */ /* 0x008fc800078e0204 */
[----:B------:R-:W-:-:S07]  /*17080*/  VIADD R4, R2, 0x400 ;  /* 0x0000040002047836 */ /* 0x000fce0000000000 */
.L_x_2757:
        /* <DEDUP_REMOVED lines=16> */
.L_x_2758:
        /* <DEDUP_REMOVED lines=16> */
.L_x_2759:
        /* <DEDUP_REMOVED lines=16> */
.L_x_2760:
        /* <DEDUP_REMOVED lines=11> */
.L_x_2752:
[----:B------:R-:W-:Y:S05]  /*17440*/  BSYNC B0 ;  /* 0x0000000000007941 */ /* 0x000fea0003800000 */
.L_x_2751:
[----:B0-----:R-:W4:Y:S04]  /*17450*/  LDL.LU R5, [R1+0x8] ;  /* 0x0000080001057983 */ /* 0x001f280000300800 */
        /* <DEDUP_REMOVED lines=8> */
.L_x_2667:
[----:B------:R-:W-:Y:S05]  /*174e0*/  BSYNC B7 ;  /* 0x0000000000077941 */ /* 0x000fea0003800000 */
.L_x_2665:
[----:B0-----:R-:W4:Y:S02]  /*174f0*/  LDL R0, [R1+0x50] ;  /* 0x0000500001007983 */ /* 0x001f240000100800 */
[----:B----4-:R-:W-:-:S13]  /*17500*/  ISETP.NE.AND P0, PT, R0, RZ, PT ;  /* 0x000000ff0000720c */ /* 0x010fda0003f05270 */
[----:B------:R-:W-:Y:S05]  /*17510*/  @!P0 BRA `(.L_x_2761) ;  /* 0x0000000000288947 */ /* 0x000fea0003800000 */
[----:B------:R-:W-:Y:S05]  /*17520*/  WARPSYNC.ALL ;  /* 0x0000000000007948 */ /* 0x000fea0003800000 */
[----:B------:R-:W0:Y:S08]  /*17530*/  S2UR UR5, SR_CgaCtaId ;  /* 0x00000000000579c3 */ /* 0x000e300000008800 */
[----:B------:R-:W-:Y:S06]  /*17540*/  BAR.SYNC.DEFER_BLOCKING 0x5, 0x180 ;  /* 0x0146000000007b1d */ /* 0x000fec0000010000 */
[----:B------:R-:W-:-:S02]  /*17550*/  UMOV UR4, 0x400 ;  /* 0x0000040000047882 */ /* 0x000fc40000000000 */
[----:B0-----:R-:W-:-:S06]  /*17560*/  ULEA UR4, UR5, UR4, 0x18 ;  /* 0x0000000405047291 */ /* 0x001fcc000f8ec03f */
[----:B------:R-:W-:-:S05]  /*17570*/  IMAD.U32 R0, RZ, RZ, UR4 ;  /* 0x00000004ff007e24 */ /* 0x000fca000f8e00ff */
[----:B------:R4:W0:Y:S04]  /*17580*/  LDS.128 R16, [R0+0x388d0] ;  /* 0x0388d00000107984 */ /* 0x0008280000000c00 */
[----:B------:R4:W-:Y:S01]  /*17590*/  STL [R1+0x4], R0 ;  /* 0x0000040001007387 */ /* 0x0009e20000100800 */
[----:B------:R-:W-:Y:S06]  /*175a0*/  BAR.ARV 0x4, 0x180 ;  /* 0x0106000000007b1d */ /* 0x000fec0000002000 */
[----:B------:R-:W-:Y:S05]  /*175b0*/  BRA `(.L_x_2762) ;  /* 0x0000000800e47947 */ /* 0x000fea0003800000 */
.L_x_2761:
[----:B------:R-:W0:Y:S01]  /*175c0*/  S2R R0, SR_TID.X ;  /* 0x0000000000007919 */ /* 0x000e220000002100 */
[----:B------:R-:W-:Y:S01]  /*175d0*/  UMOV UR4, 0xffffffff ;  /* 0xffffffff00047882 */ /* 0x000fe20000000000 */
[----:B0-----:R-:W-:-:S04]  /*175e0*/  LOP3.LUT R6, R0, 0x1f, RZ, 0xc0, !PT ;  /* 0x0000001f00067812 */ /* 0x001fc800078ec0ff */
[----:B------:R-:W-:Y:S01]  /*175f0*/  ISETP.NE.AND P0, PT, R6, 0x1f, PT ;  /* 0x0000001f0600780c */ /* 0x000fe20003f05270 */
[----:B------:R-:W-:-:S12]  /*17600*/  BRA.DIV UR4, `(.L_x_2763) ;  /* 0x0000002204ac7947 */ /* 0x000fd8000b800000 */
[----:B------:R-:W-:Y:S01]  /*17610*/  IMAD.IADD R5, R19, 0x1, R6 ;  /* 0x0000000113057824 */ /* 0x000fe200078e0206 */
[----:B------:R-:W-:Y:S01]  /*17620*/  ULDC UR4, c[0x0][0xc3c] ;  /* 0x00030f0000047ab9 */ /* 0x000fe20000000800 */
[----:B------:R-:W-:-:S03]  /*17630*/  ULDC.64 UR6, c[0x0][0x208] ;  /* 0x0000820000067ab9 */ /* 0x000fc60000000a00 */
[----:B------:R-:W-:-:S13]  /*17640*/  ISETP.GE.OR P1, PT, R5, UR4, !P0 ;  /* 0x0000000405007c0c */ /* 0x000fda000c726670 */
[----:B------:R-:W0:Y:S02]  /*17650*/  @!P1 LDC.64 R2, c[0x0][0xc80] ;  /* 0x00032000ff029b82 */ /* 0x000e240000000a00 */
[----:B0-----:R-:W-:-:S06]  /*17660*/  @!P1 IMAD.WIDE R2, R5, 0x4, R2 ;  /* 0x0000000405029825 */ /* 0x001fcc00078e0202 */
[----:B------:R0:W4:Y:S01]  /*17670*/  @!P1 LDG.E R3, desc[UR6][R2.64] ;  /* 0x0000000602039981 */ /* 0x000122000c1e1900 */
[C---:B------:R-:W-:Y:S02]  /*17680*/  ISETP.GE.U32.AND P2, PT, R6.reuse, 0x2, PT ;  /* 0x000000020600780c */ /* 0x040fe40003f46070 */
[C---:B------:R-:W-:Y:S01]  /*17690*/  ISETP.GE.U32.AND P3, PT, R6.reuse, 0x4, PT ;  /* 0x000000040600780c */ /* 0x040fe20003f66070 */
[----:B------:R-:W-:Y:S01]  /*176a0*/  SHFL.IDX PT, R0, R16, RZ, 0x1f ;  /* 0x00001fff10007589 */ /* 0x000fe200000e0000 */
[C---:B------:R-:W-:Y:S02]  /*176b0*/  ISETP.GE.U32.AND P4, PT, R6.reuse, 0x8, PT ;  /* 0x000000080600780c */ /* 0x040fe40003f86070 */
[C---:B------:R-:W-:Y:S01]  /*176c0*/  ISETP.GE.U32.AND P5, PT, R6.reuse, 0x10, PT ;  /* 0x000000100600780c */ /* 0x040fe20003fa6070 */
[----:B0-----:R-:W-:Y:S02]  /*176d0*/  IMAD.MOV.U32 R2, RZ, RZ, RZ ;  /* 0x000000ffff027224 */ /* 0x001fe400078e00ff */
[----:B----4-:R-:W-:Y:S01]  /*176e0*/  @!P1 IMAD.MOV.U32 R2, RZ, RZ, R3 ;  /* 0x000000ffff029224 */ /* 0x010fe200078e0003 */
[----:B------:R-:W-:-:S04]  /*176f0*/  ISETP.NE.AND P1, PT, R6, RZ, PT ;  /* 0x000000ff0600720c */ /* 0x000fc80003f25270 */
[----:B------:R-:W0:Y:S02]  /*17700*/  SHFL.UP PT, R3, R2, 0x1, RZ ;  /* 0x0420000002037989 */ /* 0x000e2400000e00ff */
[----:B0-----:R-:W-:-:S05]  /*17710*/  SEL R5, R3, RZ, P1 ;  /* 0x000000ff03057207 */ /* 0x001fca0000800000 */
[----:B------:R-:W-:Y:S02]  /*17720*/  IMAD.IADD R3, R2, 0x1, R5 ;  /* 0x0000000102037824 */ /* 0x000fe400078e0205 */
[----:B------:R-:W-:Y:S04]  /*17730*/  SHFL.IDX PT, R5, R16, 0x1, 0x1f ;  /* 0x00201f0010057f89 */ /* 0x000fe800000e0000 */
        /* <DEDUP_REMOVED lines=12> */
[----:B------:R0:W4:Y:S02]  /*17800*/  SHFL.IDX PT, R16, R3, 0x1f, 0x1f ;  /* 0x03e01f0003107f89 */ /* 0x00012400000e0000 */
.L_x_2829:
[----:B------:R-:W-:Y:S02]  /*17810*/  ULDC UR4, c[0x0][0xc38] ;  /* 0x00030e0000047ab9 */ /* 0x000fe40000000800 */
[----:B------:R-:W-:-:S04]  /*17820*/  IMAD.U32 R4, RZ, RZ, UR4 ;  /* 0x00000004ff047e24 */ /* 0x000fc8000f8e00ff */
[----:B----4-:R-:W-:-:S04]  /*17830*/  IMAD R16, R16, R4, RZ ;  /* 0x0000000410107224 */ /* 0x010fc800078e02ff */
[----:B------:R-:W-:-:S05]  /*17840*/  IMAD.IADD R5, R5, 0x1, R16 ;  /* 0x0000000105057824 */ /* 0x000fca00078e0210 */
[----:B------:R-:W-:-:S13]  /*17850*/  ISETP.GT.AND P6, PT, R5, R0, PT ;  /* 0x000000000500720c */ /* 0x000fda0003fc4270 */
[----:B------:R-:W-:Y:S05]  /*17860*/  @P6 BRA `(.L_x_2764) ;  /* 0x0000000000a06947 */ /* 0x000fea0003800000 */
.L_x_2769:
[----:B0-----:R-:W0:Y:S01]  /*17870*/  LDC R3, c[0x0][0xc3c] ;  /* 0x00030f00ff037b82 */ /* 0x001e220000000800 */
[----:B------:R-:W-:-:S05]  /*17880*/  VIADD R19, R19, 0x1f ;  /* 0x0000001f13137836 */ /* 0x000fca0000000000 */
[----:B0-----:R-:W-:-:S13]  /*17890*/  ISETP.GE.AND P6, PT, R19, R3, PT ;  /* 0x000000031300720c */ /* 0x001fda0003fc6270 */
[----:B------:R-:W-:Y:S05]  /*178a0*/  @P6 BRA `(.L_x_2765) ;  /* 0x0000000400dc6947 */ /* 0x000fea0003800000 */
[----:B------:R-:W0:Y:S01]  /*178b0*/  S2R R2, SR_TID.X ;  /* 0x0000000000027919 */ /* 0x000e220000002100 */
[----:B------:R-:W-:Y:S01]  /*178c0*/  BSSY B0, `(.L_x_2766) ;  /* 0x000000a000007945 */ /* 0x000fe20003800000 */
[----:B0-----:R-:W-:-:S05]  /*178d0*/  LOP3.LUT R2, R2, 0x1f, RZ, 0xc0, !PT ;  /* 0x0000001f02027812 */ /* 0x001fca00078ec0ff */
[----:B------:R-:W-:Y:S02]  /*178e0*/  IMAD.IADD R4, R19, 0x1, R2 ;  /* 0x0000000113047824 */ /* 0x000fe400078e0202 */
[----:B------:R-:W-:-:S03]  /*178f0*/  IMAD.MOV.U32 R2, RZ, RZ, RZ ;  /* 0x000000ffff027224 */ /* 0x000fc600078e00ff */
[----:B------:R-:W-:-:S13]  /*17900*/  ISETP.GE.OR P6, PT, R4, R3, !P0 ;  /* 0x000000030400720c */ /* 0x000fda00047c6670 */
[----:B------:R-:W-:Y:S05]  /*17910*/  @P6 BRA `(.L_x_2767) ;  /* 0x0000000000106947 */ /* 0x000fea0003800000 */
[----:B------:R-:W0:Y:S01]  /*17920*/  LDC.64 R2, c[0x0][0xc80] ;  /* 0x00032000ff027b82 */ /* 0x000e220000000a00 */
[----:B------:R-:W-:Y:S01]  /*17930*/  ULDC.64 UR4, c[0x0][0x208] ;  /* 0x0000820000047ab9 */ /* 0x000fe20000000a00 */
[----:B0-----:R-:W-:-:S06]  /*17940*/  IMAD.WIDE R2, R4, 0x4, R2 ;  /* 0x0000000404027825 */ /* 0x001fcc00078e0202 */
[----:B------:R0:W5:Y:S02]  /*17950*/  LDG.E R2, desc[UR4][R2.64] ;  /* 0x0000000402027981 */ /* 0x000164000c1e1900 */
.L_x_2767:
[----:B------:R-:W-:Y:S05]  /*17960*/  BSYNC B0 ;  /* 0x0000000000007941 */ /* 0x000fea0003800000 */
.L_x_2766:
[----:B------:R-:W-:-:S03]  /*17970*/  UMOV UR4, 0xffffffff ;  /* 0xffffffff00047882 */ /* 0x000fc60000000000 */
[----:B------:R-:W-:Y:S05]  /*17980*/  BRA.DIV UR4, `(.L_x_2768) ;  /* 0x00000026040c7947 */ /* 0x000fea000b800000 */
[----:B-----5:R-:W0:Y:S02]  /*17990*/  SHFL.UP PT, R14, R2, 0x1, RZ ;  /* 0x04200000020e7989 */ /* 0x020e2400000e00ff */
        /* <DEDUP_REMOVED lines=15> */
.L_x_2837:
[----:B------:R-:W-:Y:S02]  /*17a90*/  ULDC UR4, c[0x0][0xc38] ;  /* 0x00030e0000047ab9 */ /* 0x000fe40000000800 */
[----:B------:R-:W-:-:S04]  /*17aa0*/  IMAD.U32 R4, RZ, RZ, UR4 ;  /* 0x00000004ff047e24 */ /* 0x000fc8000f8e00ff */
[----:B----4-:R-:W-:-:S04]  /*17ab0*/  IMAD R16, R16, R4, RZ ;  /* 0x0000000410107224 */ /* 0x010fc800078e02ff */
[----:B------:R-:W-:-:S05]  /*17ac0*/  IMAD.IADD R5, R16, 0x1, R5 ;  /* 0x0000000110057824 */ /* 0x000fca00078e0205 */
[----:B------:R-:W-:-:S13]  /*17ad0*/  ISETP.GT.AND P6, PT, R5, R0, PT ;  /* 0x000000000500720c */ /* 0x000fda0003fc4270 */
[----:B------:R-:W-:Y:S05]  /*17ae0*/  @!P6 BRA `(.L_x_2769) ;  /* 0xfffffffc0060e947 */ /* 0x000fea000383ffff */
.L_x_2764:
        /* <DEDUP_REMOVED lines=8> */
.L_x_2841:
[----:B------:R-:W-:Y:S01]  /*17b70*/  ISETP.NE.AND P0, PT, R5, RZ, PT ;  /* 0x000000ff0500720c */ /* 0x000fe20003f05270 */
[----:B------:R-:W-:-:S12]  /*17b80*/  IMAD.MOV.U32 R5, RZ, RZ, RZ ;  /* 0x000000ffff057224 */ /* 0x000fd800078e00ff */
[----:B------:R-:W-:Y:S05]  /*17b90*/  @!P0 BRA `(.L_x_2771) ;  /* 0x0000000000148947 */ /* 0x000fea0003800000 */
[----:B------:R-:W-:Y:S01]  /*17ba0*/  UMOV UR4, 0xffffffff ;  /* 0xffffffff00047882 */ /* 0x000fe20000000000 */
[----:B------:R-:W-:Y:S02]  /*17bb0*/  VIADD R12, R6, 0xffffffff ;  /* 0xffffffff060c7836 */ /* 0x000fe40000000000 */
[----:B------:R-:W-:Y:S05]  /*17bc0*/  BRA.DIV UR4, `(.L_x_2772) ;  /* 0x0000002604987947 */ /* 0x000fea000b800000 */
[----:B0-----:R0:W0:Y:S02]  /*17bd0*/  SHFL.IDX PT, R3, R3, R12, 0x1f ;  /* 0x00001f0c03037589 */ /* 0x00102400000e0000 */
.L_x_2844:
[----:B0-----:R-:W-:-:S07]  /*17be0*/  IMAD.MOV.U32 R5, RZ, RZ, R3 ;  /* 0x000000ffff057224 */ /* 0x001fce00078e0003 */
.L_x_2771:
[----:B0---4-:R-:W0:Y:S01]  /*17bf0*/  LDC.64 R2, c[0x0][0xc90] ;  /* 0x00032400ff027b82 */ /* 0x011e220000000a00 */
[----:B------:R-:W-:Y:S01]  /*17c00*/  IMAD.IADD R19, R6, 0x1, R19 ;  /* 0x0000000106137824 */ /* 0x000fe200078e0213 */
[----:B------:R-:W-:-:S03]  /*17c10*/  ULDC.64 UR4, c[0x0][0x208] ;  /* 0x0000820000047ab9 */ /* 0x000fc60000000a00 */
[----:B0-----:R-:W-:-:S05]  /*17c20*/  IMAD.WIDE R2, R19, 0x4, R2 ;  /* 0x0000000413027825 */ /* 0x001fca00078e0202 */
[----:B-1-3--:R-:W3:Y:S01]  /*17c30*/  LDG.E R7, desc[UR4][R2.64] ;  /* 0x0000000402077981 */ /* 0x00aee2000c1e1900 */
[----:B------:R-:W-:-:S04]  /*17c40*/  IMAD R16, R5, R4, R16 ;  /* 0x0000000405107224 */ /* 0x000fc800078e0210 */
[----:B------:R-:W-:Y:S02]  /*17c50*/  IMAD.IADD R0, R0, 0x1, -R16 ;  /* 0x0000000100007824 */ /* 0x000fe400078e0a10 */
[----:B---3--:R-:W-:-:S05]  /*17c60*/  IMAD R6, R17, R7, RZ ;  /* 0x0000000711067224 */ /* 0x008fca00078e02ff */
        /* <DEDUP_REMOVED lines=59> */
.L_x_2765:
[----:B------:R-:W-:Y:S01]  /*18020*/  UMOV UR4, URZ ;  /* 0x0000003f00047c82 */ /* 0x000fe20008000000 */
[----:B------:R-:W-:Y:S01]  /*18030*/  UMOV UR5, URZ ;  /* 0x0000003f00057c82 */ /* 0x000fe20008000000 */
[----:B------:R-:W-:Y:S01]  /*18040*/  ULDC UR6, c[0x0][0xc3c] ;  /* 0x00030f0000067ab9 */ /* 0x000fe20000000800 */
[----:B------:R-:W-:Y:S02]  /*18050*/  IMAD.MOV.U32 R16, RZ, RZ, R0 ;  /* 0x000000ffff107224 */ /* 0x000fe400078e0000 */
[----:B------:R-:W-:Y:S02]  /*18060*/  IMAD.U32 R17, RZ, RZ, UR4 ;  /* 0x00000004ff117e24 */ /* 0x000fe4000f8e00ff */
[----:B------:R-:W-:Y:S02]  /*18070*/  IMAD.U32 R18, RZ, RZ, UR5 ;  /* 0x00000005ff127e24 */ /* 0x000fe4000f8e00ff */
[----:B------:R-:W-:-:S07]  /*18080*/  IMAD.U32 R19, RZ, RZ, UR6 ;  /* 0x00000006ff137e24 */ /* 0x000fce000f8e00ff */
.L_x_2773:
[----:B------:R0:W4:Y:S01]  /*18090*/  LDL R3, [R1+0x4] ;  /* 0x0000040001037983 */ /* 0x0001220000100800 */
[----:B------:R-:W1:Y:S01]  /*180a0*/  S2R R0, SR_TID.X ;  /* 0x0000000000007919 */ /* 0x000e620000002100 */
[----:B------:R-:W-:Y:S05]  /*180b0*/  WARPSYNC.ALL ;  /* 0x0000000000007948 */ /* 0x000fea0003800000 */
[----:B-1----:R-:W-:Y:S01]  /*180c0*/  LOP3.LUT R0, R0, 0x1f, RZ, 0xc0, !PT ;  /* 0x0000001f00007812 */ /* 0x002fe200078ec0ff */
[----:B------:R-:W-:Y:S03]  /*180d0*/  BAR.SYNC.DEFER_BLOCKING 0x4, 0x180 ;  /* 0x0106000000007b1d */ /* 0x000fe60000010000 */
[----:B------:R-:W-:-:S13]  /*180e0*/  ISETP.NE.AND P0, PT, R0, RZ, PT ;  /* 0x000000ff0000720c */ /* 0x000fda0003f05270 */
[----:B------:R-:W4:Y:S01]  /*180f0*/  @!P0 S2R R0, SR_CgaCtaId ;  /* 0x0000000000008919 */ /* 0x000f220000008800 */
[----:B------:R-:W-:-:S04]  /*18100*/  @!P0 MOV R2, 0x400 ;  /* 0x0000040000028802 */ /* 0x000fc80000000f00 */
[----:B----4-:R-:W-:-:S05]  /*18110*/  @!P0 LEA R3, R0, R2, 0x18 ;  /* 0x0000000200038211 */ /* 0x010fca00078ec0ff */
[----:B------:R0:W-:Y:S04]  /*18120*/  @!P0 STS.128 [R3+0x388d0], R16 ;  /* 0x0388d01003008388 */ /* 0x0001e80000000c00 */
[----:B------:R0:W-:Y:S01]  /*18130*/  @!P0 STL [R1+0x4], R3 ;  /* 0x0000040301008387 */ /* 0x0001e20000100800 */
[----:B------:R-:W-:Y:S06]  /*18140*/  BAR.ARV 0x5, 0x180 ;  /* 0x0146000000007b1d */ /* 0x000fec0000002000 */
.L_x_2762:
[----:B------:R-:W-:Y:S02]  /*18150*/  ULDC UR4, c[0x0][0xc3c] ;  /* 0x00030f0000047ab9 */ /* 0x000fe40000000800 */
[----:B0-----:R-:W-:-:S13]  /*18160*/  ISETP.GE.AND P0, PT, R19, UR4, PT ;  /* 0x0000000413007c0c */ /* 0x001fda000bf06270 */
[----:B------:R-:W-:Y:S05]  /*18170*/  @!P0 BRA `(.L_x_2774) ;  /* 0xffffff9c00808947 */ /* 0x000fea000383ffff */
[----:B------:R-:W-:Y:S05]  /*18180*/  BSYNC B8 ;  /* 0x0000000000087941 */ /* 0x000fea0003800000 */
.L_x_2661:
[----:B----4-:R-:W4:Y:S01]  /*18190*/  LDL.LU R0, [R1+0x48] ;  /* 0x0000480001007983 */ /* 0x010f220000300800 */
[----:B------:R-:W-:Y:S01]  /*181a0*/  BSSY B0, `(.L_x_2775) ;  /* 0x000000b000007945 */ /* 0x000fe20003800000 */
[----:B------:R-:W0:Y:S01]  /*181b0*/  S2R R5, SR_CgaCtaId ;  /* 0x0000000000057919 */ /* 0x000e220000008800 */
[----:B----4-:R-:W-:-:S05]  /*181c0*/  VIADD R0, R0, 0x1 ;  /* 0x0000000100007836 */ /* 0x010fca0000000000 */
[----:B------:R-:W-:-:S04]  /*181d0*/  LEA.HI R2, R0, R0, RZ, 0x1 ;  /* 0x0000000000027211 */ /* 0x000fc800078f08ff */
[----:B------:R-:W-:-:S05]  /*181e0*/  LOP3.LUT R3, R2, 0xfffffffe, RZ, 0xc0, !PT ;  /* 0xfffffffe02037812 */ /* 0x000fca00078ec0ff */
[----:B------:R-:W-:Y:S01]  /*181f0*/  IMAD.IADD R3, R0, 0x1, -R3 ;  /* 0x0000000100037824 */ /* 0x000fe200078e0a03 */
[----:B------:R-:W-:-:S04]  /*18200*/  MOV R0, 0x400 ;  /* 0x0000040000007802 */ /* 0x000fc80000000f00 */
[----:B0-----:R-:W-:Y:S02]  /*18210*/  LEA R0, R5, R0, 0x18 ;  /* 0x0000000005007211 */ /* 0x001fe400078ec0ff */
[----:B------:R-:W-:-:S04]  /*18220*/  SHF.L.U32 R3, R3, 0x1f, RZ ;  /* 0x0000001f03037819 */ /* 0x000fc800000006ff */
[----:B------:R-:W0:Y:S02]  /*18230*/  SYNCS.PHASECHK.TRANS64.TRYWAIT P0, [R0+URZ+0x38820], R3 ;  /* 0x03882003000075a7 */ /* 0x000e24000800017f */
[----:B0-----:R-:W-:Y:S05]  /*18240*/  @!P0 BRA `(.L_x_2776) ;  /* 0x0000002000208947 */ /* 0x001fea0003800000 */
.L_x_2845:
[----:B------:R-:W-:Y:S05]  /*18250*/  BSYNC B0 ;  /* 0x0000000000007941 */ /* 0x000fea0003800000 */
.L_x_2775:
[----:B------:R-:W-:-:S03]  /*18260*/  UMOV UR4, 0xffffffff ;  /* 0xffffffff00047882 */ /* 0x000fc60000000000 */
[----:B------:R-:W-:Y:S05]  /*18270*/  BRA.DIV UR4, `(.L_x_2777) ;  /* 0x0000002204287947 */ /* 0x000fea000b800000 */
[----:B------:R-:W4:Y:S02]  /*18280*/  S2R R2, SR_TID.X ;  /* 0x0000000000027919 */ /* 0x000f240000002100 */
[----:B----4-:R-:W-:-:S04]  /*18290*/  SHF.R.U32.HI R2, RZ, 0x5, R2 ;  /* 0x00000005ff027819 */ /* 0x010fc80000011602 */
[----:B------:R-:W-:-:S05]  /*182a0*/  LOP3.LUT R2, R2, 0x3, RZ, 0xc0, !PT ;  /* 0x0000000302027812 */ /* 0x000fca00078ec0ff */
[----:B------:R4:W0:Y:S02]  /*182b0*/  SHFL.IDX PT, R14, R2, RZ, 0x1f ;  /* 0x00001fff020e7589 */ /* 0x00082400000e0000 */
.L_x_2848:
[----:B0-----:R-:W-:Y:S01]  /*182c0*/  ISETP.NE.AND P0, PT, R14, RZ, PT ;  /* 0x000000ff0e00720c */ /* 0x001fe20003f05270 */
[----:B------:R-:W-:-:S12]  /*182d0*/  BSSY B0, `(.L_x_2778) ;  /* 0x0000029000007945 */ /* 0x000fd80003800000 */
[----:B------:R-:W-:Y:S05]  /*182e0*/  @P0 BRA `(.L_x_2779) ;  /* 0x00000000009c0947 */ /* 0x000fea0003800000 */
[----:B------:R-:W-:-:S03]  /*182f0*/  UMOV UR4, 0xffffffff ;  /* 0xffffffff00047882 */ /* 0x000fc60000000000 */
[----:B------:R-:W-:Y:S05]  /*18300*/  BRA.DIV UR4, `(.L_x_2780) ;  /* 0x0000002204387947 */ /* 0x000fea000b800000 */
[----:B------:R-:W-:-:S13]  /*18310*/  ELECT P6, URZ, PT ;  /* 0x00000000003f782f */ /* 0x000fda00038c0000 */
.L_x_2851:
[----:B------:R-:W-:Y:S05]  /*18320*/  @!P6 BRA `(.L_x_2779) ;  /* 0x00000000008ce947 */ /* 0x000fea0003800000 */
[----:B----4-:R-:W4:Y:S02]  /*18330*/  LDL R2, [R1+0x54] ;  /* 0x0000540001027983 */ /* 0x010f240000100800 */
[----:B----4-:R-:W-:-:S13]  /*18340*/  R2UR UR4, R2 ;  /* 0x00000000020472ca */ /* 0x010fda00000e0000 */
[----:B------:R-:W-:-:S06]  /*18350*/  ULOP3.LUT UR4, UR4, 0x2, URZ, 0xfc, !UPT ;  /* 0x0000000204047892 */ /* 0x000fcc000f8efc3f */
[----:B------:R-:W-:-:S05]  /*18360*/  IMAD.U32 R2, RZ, RZ, UR4 ;  /* 0x00000004ff027e24 */ /* 0x000fca000f8e00ff */
[----:B------:R-:W-:-:S13]  /*18370*/  ISETP.NE.AND P2, PT, R2, 0x3, PT ;  /* 0x000000030200780c */ /* 0x000fda0003f45270 */
[----:B------:R-:W-:Y:S05]  /*18380*/  @!P2 BRA `(.L_x_2781) ;  /* 0x000000000004a947 */ /* 0x000fea0003800000 */
[----:B------:R-:W-:Y:S01]  /*18390*/  BPT.TRAP 0x1 ;  /* 0x000000040000795c */ /* 0x000fe20000300000 */
.L_x_2781:
[----:B------:R-:W4:Y:S04]  /*183a0*/  LDL R3, [R1+0x8] ;  /* 0x0000080001037983 */ /* 0x000f280000100800 */
[----:B-1-3--:R-:W3:Y:S01]  /*183b0*/  LDL.LU R7, [R1+0x14] ;  /* 0x0000140001077983 */ /* 0x00aee20000300800 */
[----:B------:R-:W-:-:S04]  /*183c0*/  VIADD R2, R0, 0x38840 ;  /* 0x0003884000027836 */ /* 0x000fc80000000000 */
[C---:B----4-:R-:W-:Y:S02]  /*183d0*/  IMAD R6, R3.reuse, 0x8, R2 ;  /* 0x0000000803067824 */ /* 0x050fe400078e0202 */
        /* <DEDUP_REMOVED lines=10> */
.L_x_2852:
[----:B------:R-:W1:Y:S02]  /*18480*/  SYNCS.PHASECHK.TRANS64.TRYWAIT P0, [R7+URZ], R2 ;  /* 0x00000002070075a7 */ /* 0x000e64000800017f */
[----:B-1----:R-:W-:Y:S05]  /*18490*/  @!P0 BRA `(.L_x_2783) ;  /* 0x0000002000088947 */ /* 0x002fea0003800000 */
.L_x_2853:
[----:B------:R-:W-:Y:S05]  /*184a0*/  @!P2 BRA `(.L_x_2784) ;  /* 0x000000000004a947 */ /* 0x000fea0003800000 */
[----:B------:R-:W-:Y:S01]  /*184b0*/  BPT.TRAP 0x1 ;  /* 0x000000040000795c */ /* 0x000fe20000300000 */
.L_x_2784:
[----:B------:R-:W3:Y:S01]  /*184c0*/  LDL.LU R4, [R1+0x8] ;  /* 0x0000080001047983 */ /* 0x000ee20000300800 */
[----:B------:R-:W-:-:S04]  /*184d0*/  VIADD R0, R0, 0x38860 ;  /* 0x0003886000007836 */ /* 0x000fc80000000000 */
[----:B---3--:R-:W-:-:S04]  /*184e0*/  IMAD R4, R4, 0x8, R0 ;  /* 0x0000000804047824 */ /* 0x008fc800078e0200 */
[----:B------:R-:W3:Y:S02]  /*184f0*/  SYNCS.PHASECHK.TRANS64.TRYWAIT P0, [R4+URZ], R5 ;  /* 0x00000005040075a7 */ /* 0x000ee4000800017f */
[----:B---3--:R-:W-:Y:S05]  /*18500*/  @!P0 BRA `(.L_x_2785) ;  /* 0x0000002000008947 */ /* 0x008fea0003800000 */
.L_x_2854:
[----:B------:R-:W-:-:S07]  /*18510*/  IMAD R3, R3, 0x8, R0 ;  /* 0x0000000803037824 */ /* 0x000fce00078e0200 */
.L_x_2786:
[----:B----4-:R4:W0:Y:S02]  /*18520*/  SYNCS.PHASECHK.TRANS64.TRYWAIT P0, [R3+URZ], R2 ;  /* 0x00000002030075a7 */ /* 0x010824000800017f */
[----:B0-----:R-:W-:Y:S05]  /*18530*/  @!P0 NANOSLEEP.SYNCS 0x989680 ;  /* 0x009896800000895d */ /* 0x001fea0003900000 */
[----:B------:R-:W0:Y:S02]  /*18540*/  @!P0 SYNCS.PHASECHK.TRANS64 P0, [R3+URZ], R2 ;  /* 0x00000002030085a7 */ /* 0x000e24000800007f */
[----:B0-----:R-:W-:Y:S05]  /*18550*/  @!P0 BRA `(.L_x_2786) ;  /* 0xfffffffc00f08947 */ /* 0x001fea000383ffff */
.L_x_2779:
[----:B------:R-:W-:Y:S05]  /*18560*/  BSYNC B0 ;  /* 0x0000000000007941 */ /* 0x000fea0003800000 */
.L_x_2778:
[----:B------:R-:W-:Y:S05]  /*18570*/  EXIT ;  /* 0x000000000000794d */ /* 0x000fea0003800000 */
.L_x_2603:
[----:B------:R-:W-:-:S13]  /*18580*/  R2UR UR4, R17 ;  /* 0x00000000110472ca */ /* 0x000fda00000e0000 */
[----:B0-----:R-:W-:-:S04]  /*18590*/  IMAD.U32 R3, RZ, RZ, UR4 ;  /* 0x00000004ff037e24 */ /* 0x001fc8000f8e00ff */
[----:B------:R0:W1:Y:S03]  /*185a0*/  SYNCS.PHASECHK.TRANS64.TRYWAIT P1, [R3+URZ+0x38800], R0 ;  /* 0x03880000030075a7 */ /* 0x000066000802017f */
[----:B-1----:R-:W-:Y:S05]  /*185b0*/  @!P1 NANOSLEEP.SYNCS 0x989680 ;  /* 0x009896800000995d */ /* 0x002fea0003900000 */
[----:B------:R-:W1:Y:S02]  /*185c0*/  @!P1 SYNCS.PHASECHK.TRANS64 P1, [R3+URZ+0x38800], R0 ;  /* 0x03880000030095a7 */ /* 0x000e64000802007f */
[----:B-1----:R-:W-:Y:S05]  /*185d0*/  @!P1 BRA `(.L_x_2603) ;  /* 0xfffffffc00e89947 */ /* 0x002fea000383ffff */
[----:B------:R-:W-:Y:S05]  /*185e0*/  BRA `(.L_x_2787) ;  /* 0xfffffe94009c7947 */ /* 0x000fea000383ffff */
.L_x_2607:
[----:B-1----:R1:W2:Y:S02]  /*185f0*/  SYNCS.PHASECHK.TRANS64.TRYWAIT P2, [R0+URZ+0x38830], R3 ;  /* 0x03883003000075a7 */ /* 0x0022a4000804017f */
[----:B--2---:R-:W-:Y:S05]  /*18600*/  @!P2 NANOSLEEP.SYNCS 0x989680 ;  /* 0x009896800000a95d */ /* 0x004fea0003900000 */
[----:B------:R-:W2:Y:S02]  /*18610*/  @!P2 SYNCS.PHASECHK.TRANS64 P2, [R0+URZ+0x38830], R3 ;  /* 0x038830030000a5a7 */ /* 0x000ea4000804007f */
[----:B--2---:R-:W-:Y:S05]  /*18620*/  @!P2 BRA `(.L_x_2607) ;  /* 0xfffffffc00f0a947 */ /* 0x004fea000383ffff */
[----:B------:R-:W-:Y:S05]  /*18630*/  BRA `(.L_x_2606) ;  /* 0xfffffe9400c87947 */ /* 0x000fea000383ffff */
.L_x_2612:
[----:B------:R-:W-:-:S13]  /*18640*/  R2UR UR4, R3 ;  /* 0x00000000030472ca */ /* 0x000fda00000e0000 */
[----:B-1----:R-:W-:-:S04]  /*18650*/  IMAD.U32 R153, RZ, RZ, UR4 ;  /* 0x00000004ff997e24 */ /* 0x002fc8000f8e00ff */
[----:B------:R1:W2:Y:S03]  /*18660*/  SYNCS.PHASECHK.TRANS64.TRYWAIT P3, [R153+URZ+0x38830], R4 ;  /* 0x03883004990075a7 */ /* 0x0002a6000806017f */
[----:B--2---:R-:W-:Y:S05]  /*18670*/  @!P3 NANOSLEEP.SYNCS 0x989680 ;  /* 0x009896800000b95d */ /* 0x004fea0003900000 */
[----:B------:R-:W2:Y:S02]  /*18680*/  @!P3 SYNCS.PHASECHK.TRANS64 P3, [R153+URZ+0x38830], R4 ;  /* 0x038830049900b5a7 */ /* 0x000ea4000806007f */
[----:B--2---:R-:W-:Y:S05]  /*18690*/  @!P3 BRA `(.L_x_2612) ;  /* 0xfffffffc00e8b947 */ /* 0x004fea000383ffff */
[----:B------:R-:W-:Y:S05]  /*186a0*/  BRA `(.L_x_2611) ;  /* 0xfffffed000207947 */ /* 0x000fea000383ffff */
.L_x_2616:
[----:B--2---:R-:W-:-:S04]  /*186b0*/  IMAD.U32 R233, RZ, RZ, UR4 ;  /* 0x00000004ffe97e24 */ /* 0x004fc8000f8e00ff */
[----:B------:R2:W3:Y:S03]  /*186c0*/  SYNCS.PHASECHK.TRANS64.TRYWAIT P3, [R233+URZ+0x38850], R0 ;  /* 0x03885000e90075a7 */ /* 0x0004e6000806017f */
[----:B---3--:R-:W-:Y:S05]  /*186d0*/  @!P3 NANOSLEEP.SYNCS 0x989680 ;  /* 0x009896800000b95d */ /* 0x008fea0003900000 */
[----:B------:R-:W3:Y:S02]  /*186e0*/  @!P3 SYNCS.PHASECHK.TRANS64 P3, [R233+URZ+0x38850], R0 ;  /* 0x03885000e900b5a7 */ /* 0x000ee4000806007f */
[----:B---3--:R-:W-:Y:S05]  /*186f0*/  @!P3 BRA `(.L_x_2616) ;  /* 0xfffffffc00ecb947 */ /* 0x008fea000383ffff */
[----:B------:R-:W-:Y:S05]  /*18700*/  BRA `(.L_x_2615) ;  /* 0xfffffef400487947 */ /* 0x000fea000383ffff */
.L_x_2622:
[----:B-1----:R-:W-:-:S04]  /*18710*/  IMAD.U32 R4, RZ, RZ, UR4 ;  /* 0x00000004ff047e24 */ /* 0x002fc8000f8e00ff */
[----:B------:R1:W2:Y:S03]  /*18720*/  SYNCS.PHASECHK.TRANS64.TRYWAIT P2, [R4+URZ+0x38830], R3 ;  /* 0x03883003040075a7 */ /* 0x0002a6000804017f */
[----:B--2---:R-:W-:Y:S05]  /*18730*/  @!P2 NANOSLEEP.SYNCS 0x989680 ;  /* 0x009896800000a95d */ /* 0x004fea0003900000 */
[----:B------:R-:W2:Y:S02]  /*18740*/  @!P2 SYNCS.PHASECHK.TRANS64 P2, [R4+URZ+0x38830], R3 ;  /* 0x038830030400a5a7 */ /* 0x000ea4000804007f */
[----:B--2---:R-:W-:Y:S05]  /*18750*/  @!P2 BRA `(.L_x_2622) ;  /* 0xfffffffc00eca947 */ /* 0x004fea000383ffff */
[----:B------:R-:W-:Y:S05]  /*18760*/  BRA `(.L_x_2621) ;  /* 0xffffff0c00347947 */ /* 0x000fea000383ffff */
.L_x_2626:
[----:B01----:R-:W-:-:S04]  /*18770*/  IMAD.U32 R3, RZ, RZ, UR4 ;  /* 0x00000004ff037e24 */ /* 0x003fc8000f8e00ff */
[----:B------:R0:W1:Y:S03]  /*18780*/  SYNCS.PHASECHK.TRANS64.TRYWAIT P2, [R3+URZ+0x38850], R0 ;  /* 0x03885000030075a7 */ /* 0x000066000804017f */
[----:B-1----:R-:W-:Y:S05]  /*18790*/  @!P2 NANOSLEEP.SYNCS 0x989680 ;  /* 0x009896800000a95d */ /* 0x002fea0003900000 */
[----:B------:R-:W1:Y:S02]  /*187a0*/  @!P2 SYNCS.PHASECHK.TRANS64 P2, [R3+URZ+0x38850], R0 ;  /* 0x038850000300a5a7 */ /* 0x000e64000804007f */
[----:B-1----:R-:W-:Y:S05]  /*187b0*/  @!P2 BRA `(.L_x_2626) ;  /* 0xfffffffc00eca947 */ /* 0x002fea000383ffff */
[----:B------:R-:W-:Y:S05]  /*187c0*/  BRA `(.L_x_2625) ;  /* 0xffffff3400587947 */ /* 0x000fea000383ffff */
.L_x_2631:
[----:B-1----:R-:W-:-:S04]  /*187d0*/  IMAD.U32 R7, RZ, RZ, UR7 ;  /* 0x00000007ff077e24 */ /* 0x002fc8000f8e00ff */
[----:B------:R1:W2:Y:S03]  /*187e0*/  SYNCS.PHASECHK.TRANS64.TRYWAIT P0, [R7+URZ+0x38850], R0 ;  /* 0x03885000070075a7 */ /* 0x0002a6000800017f */
[----:B--2---:R-:W-:Y:S05]  /*187f0*/  @!P0 NANOSLEEP.SYNCS 0x989680 ;  /* 0x009896800000895d */ /* 0x004fea0003900000 */
[----:B------:R-:W2:Y:S02]  /*18800*/  @!P0 SYNCS.PHASECHK.TRANS64 P0, [R7+URZ+0x38850], R0 ;  /* 0x03885000070085a7 */ /* 0x000ea4000800007f */
[----:B--2---:R-:W-:Y:S05]  /*18810*/  @!P0 BRA `(.L_x_2631) ;  /* 0xfffffffc00ec8947 */ /* 0x004fea000383ffff */
[----:B------:R-:W-:Y:S05]  /*18820*/  BRA `(.L_x_2630) ;  /* 0xffffff4c00587947 */ /* 0x000fea000383ffff */
.L_x_2673:
        /* <DEDUP_REMOVED lines=11> */
.L_x_2789:
[----:B------:R-:W-:Y:S05]  /*188e0*/  BSYNC B0 ;  /* 0x0000000000007941 */ /* 0x000fea0003800000 */
.L_x_2788:
[----:B------:R-:W-:Y:S05]  /*188f0*/  BRA `(.L_x_2790) ;  /* 0xffffffa000d07947 */ /* 0x000fea000383ffff */
.L_x_2675:
[----:B------:R-:W-:Y:S01]  /*18900*/  BSSY B0, `(.L_x_2791) ;  /* 0x0000006000007945 */ /* 0x000fe20003800000 */
[----:B------:R-:W-:-:S07]  /*18910*/  IMAD.MOV.U32 R15, RZ, RZ, -0x1 ;  /* 0xffffffffff0f7424 */ /* 0x000fce00078e00ff */
[----:B012---:R-:W-:Y:S05]  /*18920*/  WARPSYNC.COLLECTIVE R15, `(.L_x_2792) ;  /* 0x000000000f0c7348 */ /* 0x007fea0003c00000 */
[----:B------:R-:W-:Y:S02]  /*18930*/  ELECT P6, UR62, PT ;  /* 0x00000000003e782f */ /* 0x000fe400038c0000 */
[----:B------:R-:W-:Y:S01]  /*18940*/  MOV R14, UR62 ;  /* 0x0000003e000e7c02 */ /* 0x000fe20008000f00 */
[----:B012---:R-:W-:Y:S10]  /*18950*/  ENDCOLLECTIVE ;  /* 0x000000000000791b */ /* 0x007ff40003800000 */
.L_x_2792:
[----:B------:R-:W-:Y:S05]  /*18960*/  BSYNC B0 ;  /* 0x0000000000007941 */ /* 0x000fea0003800000 */
.L_x_2791:
[----:B------:R-:W-:Y:S05]  /*18970*/  BRA `(.L_x_2793) ;  /* 0xffffffa000d87947 */ /* 0x000fea000383ffff */
.L_x_2677:
[----:B--2---:R2:W3:Y:S02]  /*18980*/  SYNCS.PHASECHK.TRANS64.TRYWAIT P0, [R0+URZ+0x38840], R2 ;  /* 0x03884002000075a7 */ /* 0x0044e4000800017f */
[----:B---3--:R-:W-:Y:S05]  /*18990*/  @!P0 NANOSLEEP.SYNCS 0x989680 ;  /* 0x009896800000895d */ /* 0x008fea0003900000 */
[----:B------:R-:W3:Y:S02]  /*189a0*/  @!P0 SYNCS.PHASECHK.TRANS64 P0, [R0+URZ+0x38840], R2 ;  /* 0x03884002000085a7 */ /* 0x000ee4000800007f */
[----:B---3--:R-:W-:Y:S05]  /*189b0*/  @!P0 BRA `(.L_x_2677) ;  /* 0xfffffffc00f08947 */ /* 0x008fea000383ffff */
[----:B------:R-:W-:Y:S05]  /*189c0*/  BRA `(.L_x_2794) ;  /* 0xffffffa400487947 */ /* 0x000fea000383ffff */
.L_x_2681:
[----:B------:R-:W2:Y:S01]  /*189d0*/  LDL.LU R11, [R1+0x34] ;  /* 0x00003400010b7983 */ /* 0x000ea20000300800 */
[----:B------:R-:W-:Y:S02]  /*189e0*/  IMAD.MOV.U32 R13, RZ, RZ, R0 ;  /* 0x000000ffff0d7224 */ /* 0x000fe400078e0000 */
[----:B------:R-:W-:Y:S02]  /*189f0*/  IMAD.MOV.U32 R12, RZ, RZ, RZ ;  /* 0x000000ffff0c7224 */ /* 0x000fe400078e00ff */
[----:B------:R-:W-:Y:S02]  /*18a00*/  IMAD.MOV.U32 R15, RZ, RZ, -0x1 ;  /* 0xffffffffff0f7424 */ /* 0x000fe400078e00ff */
[----:B------:R-:W-:Y:S02]  /*18a10*/  IMAD R17, R17, 0x80, R10 ;  /* 0x0000008011117824 */ /* 0x000fe400078e020a */
[----:B--2---:R-:W-:Y:S02]  /*18a20*/  IMAD R2, R11, R7, RZ ;  /* 0x000000070b027224 */ /* 0x004fe400078e02ff */
[----:B------:R-:W-:-:S02]  /*18a30*/  IMAD.MOV.U32 R11, RZ, RZ, 0x181f ;  /* 0x0000181fff0b7424 */ /* 0x000fc400078e00ff */
[C---:B------:R-:W-:Y:S01]  /*18a40*/  VIADD R7, R17.reuse, 0x60 ;  /* 0x0000006011077836 */ /* 0x040fe20000000000 */
[----:B------:R-:W-:-:S13]  /*18a50*/  ISETP.GE.AND P5, PT, R17, R2, PT ;  /* 0x000000021100720c */ /* 0x000fda0003fa6270 */
[----:B-----5:R-:W-:Y:S05]  /*18a60*/  WARPSYNC.COLLECTIVE R15, `(.L_x_2795) ;  /* 0x000000000f087348 */ /* 0x020fea0003c00000 */
[----:B------:R0:W1:Y:S02]  /*18a70*/  SHFL.IDX P6, R14, R13, R12, R11 ;  /* 0x0000000c0d0e7389 */ /* 0x00006400000c000b */
[----:B01---5:R-:W-:Y:S01]  /*18a80*/  ENDCOLLECTIVE ;  /* 0x000000000000791b */ /* 0x023fe20003800000 */
.L_x_2795:
[----:B------:R-:W-:Y:S02]  /*18a90*/  IMAD.MOV.U32 R13, RZ, RZ, R3 ;  /* 0x000000ffff0d7224 */ /* 0x000fe400078e0003 */
[----:B------:R-:W-:-:S07]  /*18aa0*/  IMAD.MOV.U32 R4, RZ, RZ, R14 ;  /* 0x000000ffff047224 */ /* 0x000fce00078e000e */
[----:B------:R-:W-:Y:S05]  /*18ab0*/  WARPSYNC.COLLECTIVE R15, `(.L_x_2796) ;  /* 0x000000000f087348 */ /* 0x000fea0003c00000 */
[----:B------:R0:W1:Y:S02]  /*18ac0*/  SHFL.IDX P6, R14, R13, R12, R11 ;  /* 0x0000000c0d0e7389 */ /* 0x00006400000c000b */
[----:B01----:R-:W-:Y:S01]  /*18ad0*/  ENDCOLLECTIVE ;  /* 0x000000000000791b */ /* 0x003fe20003800000 */
.L_x_2796:
        /* <DEDUP_REMOVED lines=19> */
.L_x_2797:
[----:B------:R-:W-:-:S05]  /*18c10*/  VIADD R4, R17, 0x10 ;  /* 0x0000001011047836 */ /* 0x000fca0000000000 */
[----:B------:R-:W-:Y:S01]  /*18c20*/  ISETP.GE.AND P5, PT, R4, R2, PT ;  /* 0x000000020400720c */ /* 0x000fe20003fa6270 */
[----:B------:R-:W-:Y:S02]  /*18c30*/  IMAD.MOV.U32 R13, RZ, RZ, R3 ;  /* 0x000000ffff0d7224 */ /* 0x000fe400078e0003 */
[----:B------:R-:W-:-:S10]  /*18c40*/  IMAD.MOV.U32 R4, RZ, RZ, R14 ;  /* 0x000000ffff047224 */ /* 0x000fd400078e000e */
[----:B------:R-:W-:Y:S05]  /*18c50*/  WARPSYNC.COLLECTIVE R15, `(.L_x_2798) ;  /* 0x000000000f087348 */ /* 0x000fea0003c00000 */
[----:B------:R0:W1:Y:S02]  /*18c60*/  SHFL.IDX P6, R14, R13, R12, R11 ;  /* 0x0000000c0d0e7389 */ /* 0x00006400000c000b */
[----:B01----:R-:W-:Y:S01]  /*18c70*/  ENDCOLLECTIVE ;  /* 0x000000000000791b */ /* 0x003fe20003800000 */
.L_x_2798:
        /* <DEDUP_REMOVED lines=19> */
.L_x_2799:
[----:B------:R-:W-:-:S05]  /*18db0*/  VIADD R4, R17, 0x20 ;  /* 0x0000002011047836 */ /* 0x000fca0000000000 */
[----:B------:R-:W-:Y:S01]  /*18dc0*/  ISETP.GE.AND P5, PT, R4, R2, PT ;  /* 0x000000020400720c */ /* 0x000fe20003fa6270 */
[----:B------:R-:W-:Y:S02]  /*18dd0*/  IMAD.MOV.U32 R13, RZ, RZ, R3 ;  /* 0x000000ffff0d7224 */ /* 0x000fe400078e0003 */
[----:B------:R-:W-:-:S10]  /*18de0*/  IMAD.MOV.U32 R4, RZ, RZ, R14 ;  /* 0x000000ffff047224 */ /* 0x000fd400078e000e */
[----:B------:R-:W-:Y:S05]  /*18df0*/  WARPSYNC.COLLECTIVE R15, `(.L_x_2800) ;  /* 0x000000000f087348 */ /* 0x000fea0003c00000 */
[----:B------:R0:W1:Y:S02]  /*18e00*/  SHFL.IDX P6, R14, R13, R12, R11 ;  /* 0x0000000c0d0e7389 */ /* 0x00006400000c000b */
[----:B01----:R-:W-:Y:S01]  /*18e10*/  ENDCOLLECTIVE ;  /* 0x000000000000791b */ /* 0x003fe20003800000 */
.L_x_2800:
        /* <DEDUP_REMOVED lines=19> */
.L_x_2801:
[----:B------:R-:W-:-:S05]  /*18f50*/  VIADD R4, R17, 0x30 ;  /* 0x0000003011047836 */ /* 0x000fca0000000000 */
[----:B------:R-:W-:Y:S01]  /*18f60*/  ISETP.GE.AND P5, PT, R4, R2, PT ;  /* 0x000000020400720c */ /* 0x000fe20003fa6270 */
[----:B------:R-:W-:Y:S02]  /*18f70*/  IMAD.MOV.U32 R13, RZ, RZ, R3 ;  /* 0x000000ffff0d7224 */ /* 0x000fe400078e0003 */
[----:B------:R-:W-:-:S10]  /*18f80*/  IMAD.MOV.U32 R4, RZ, RZ, R14 ;  /* 0x000000ffff047224 */ /* 0x000fd400078e000e */
[----:B------:R-:W-:Y:S05]  /*18f90*/  WARPSYNC.COLLECTIVE R15, `(.L_x_2802) ;  /* 0x000000000f087348 */ /* 0x000fea0003c00000 */
[----:B------:R0:W1:Y:S02]  /*18fa0*/  SHFL.IDX P6, R14, R13, R12, R11 ;  /* 0x0000000c0d0e7389 */ /* 0x00006400000c000b */
[----:B01----:R-:W-:Y:S01]  /*18fb0*/  ENDCOLLECTIVE ;  /* 0x000000000000791b */ /* 0x003fe20003800000 */
.L_x_2802:
        /* <DEDUP_REMOVED lines=19> */
.L_x_2803:
[----:B------:R-:W-:-:S05]  /*190f0*/  VIADD R4, R17, 0x40 ;  /* 0x0000004011047836 */ /* 0x000fca0000000000 */
[----:B------:R-:W-:Y:S01]  /*19100*/  ISETP.GE.AND P5, PT, R4, R2, PT ;  /* 0x000000020400720c */ /* 0x000fe20003fa6270 */
[----:B------:R-:W-:Y:S02]  /*19110*/  IMAD.MOV.U32 R13, RZ, RZ, R3 ;  /* 0x000000ffff0d7224 */ /* 0x000fe400078e0003 */
[----:B------:R-:W-:-:S10]  /*19120*/  IMAD.MOV.U32 R4, RZ, RZ, R14 ;  /* 0x000000ffff047224 */ /* 0x000fd400078e000e */
[----:B------:R-:W-:Y:S05]  /*19130*/  WARPSYNC.COLLECTIVE R15, `(.L_x_2804) ;  /* 0x000000000f087348 */ /* 0x000fea0003c00000 */
[----:B------:R0:W1:Y:S02]  /*19140*/  SHFL.IDX P6, R14, R13, R12, R11 ;  /* 0x0000000c0d0e7389 */ /* 0x00006400000c000b */
[----:B01----:R-:W-:Y:S01]  /*19150*/  ENDCOLLECTIVE ;  /* 0x000000000000791b */ /* 0x003fe20003800000 */
.L_x_2804:
        /* <DEDUP_REMOVED lines=19> */
.L_x_2805:
[----:B------:R-:W-:-:S05]  /*19290*/  VIADD R4, R17, 0x50 ;  /* 0x0000005011047836 */ /* 0x000fca0000000000 */
[----:B------:R-:W-:Y:S01]  /*192a0*/  ISETP.GE.AND P5, PT, R4, R2, PT ;  /* 0x000000020400720c */ /* 0x000fe20003fa6270 */
[----:B------:R-:W-:Y:S02]  /*192b0*/  IMAD.MOV.U32 R13, RZ, RZ, R3 ;  /* 0x000000ffff0d7224 */ /* 0x000fe400078e0003 */
[----:B------:R-:W-:-:S10]  /*192c0*/  IMAD.MOV.U32 R4, RZ, RZ, R14 ;  /* 0x000000ffff047224 */ /* 0x000fd400078e000e */
[----:B------:R-:W-:Y:S05]  /*192d0*/  WARPSYNC.COLLECTIVE R15, `(.L_x_2806) ;  /* 0x000000000f087348 */ /* 0x000fea0003c00000 */
[----:B------:R0:W1:Y:S02]  /*192e0*/  SHFL.IDX P6, R14, R13, R12, R11 ;  /* 0x0000000c0d0e7389 */ /* 0x00006400000c000b */
[----:B01----:R-:W-:Y:S01]  /*192f0*/  ENDCOLLECTIVE ;  /* 0x000000000000791b */ /* 0x003fe20003800000 */
.L_x_2806:
        /* <DEDUP_REMOVED lines=20> */
.L_x_2807:
[----:B------:R-:W-:Y:S02]  /*19440*/  IMAD.MOV.U32 R13, RZ, RZ, R3 ;  /* 0x000000ffff0d7224 */ /* 0x000fe400078e0003 */
[----:B------:R-:W-:-:S07]  /*19450*/  IMAD.MOV.U32 R6, RZ, RZ, R14 ;  /* 0x000000ffff067224 */ /* 0x000fce00078e000e */
[----:B------:R-:W-:Y:S05]  /*19460*/  WARPSYNC.COLLECTIVE R15, `(.L_x_2808) ;  /* 0x000000000f087348 */ /* 0x000fea0003c00000 */
[----:B------:R0:W1:Y:S02]  /*19470*/  SHFL.IDX P6, R14, R13, R12, R11 ;  /* 0x0000000c0d0e7389 */ /* 0x00006400000c000b */
[----:B01----:R-:W-:Y:S01]  /*19480*/  ENDCOLLECTIVE ;  /* 0x000000000000791b */ /* 0x003fe20003800000 */
.L_x_2808:
        /* <DEDUP_REMOVED lines=19> */
.L_x_2809:
[----:B------:R-:W-:Y:S02]  /*195c0*/  IMAD.MOV.U32 R13, RZ, RZ, R3 ;  /* 0x000000ffff0d7224 */ /* 0x000fe400078e0003 */
[----:B------:R-:W-:-:S07]  /*195d0*/  IMAD.MOV.U32 R6, RZ, RZ, R14 ;  /* 0x000000ffff067224 */ /* 0x000fce00078e000e */
[----:B------:R-:W-:Y:S05]  /*195e0*/  WARPSYNC.COLLECTIVE R15, `(.L_x_2810) ;  /* 0x000000000f087348 */ /* 0x000fea0003c00000 */
[----:B------:R0:W1:Y:S02]  /*195f0*/  SHFL.IDX P6, R14, R13, R12, R11 ;  /* 0x0000000c0d0e7389 */ /* 0x00006400000c000b */
[----:B01----:R-:W-:Y:S01]  /*19600*/  ENDCOLLECTIVE ;  /* 0x000000000000791b */ /* 0x003fe20003800000 */
.L_x_2810:
[----:B------:R-:W-:Y:S01]  /*19610*/  IMAD.MOV.U32 R3, RZ, RZ, R14 ;  /* 0x000000ffff037224 */ /* 0x000fe200078e000e */
[----:B------:R-:W-:Y:S06]  /*19620*/  BRA `(.L_x_2811) ;  /* 0xffffffa800347947 */ /* 0x000fec000383ffff */
.L_x_2686:
[----:B0-----:R-:W2:Y:S02]  /*19630*/  LDL R2, [R1+0x4] ;  /* 0x0000040001027983 */ /* 0x001ea40000100800 */
[----:B--2---:R0:W1:Y:S02]  /*19640*/  SYNCS.PHASECHK.TRANS64.TRYWAIT P0, [R2+URZ+0x38820], R0 ;  /* 0x03882000020075a7 */ /* 0x004064000800017f */
[----:B-1----:R-:W-:Y:S05]  /*19650*/  @!P0 NANOSLEEP.SYNCS 0x989680 ;  /* 0x009896800000895d */ /* 0x002fea0003900000 */
[----:B------:R-:W1:Y:S02]  /*19660*/  @!P0 SYNCS.PHASECHK.TRANS64 P0, [R2+URZ+0x38820], R0 ;  /* 0x03882000020085a7 */ /* 0x000e64000800007f */
[----:B-1----:R-:W-:Y:S05]  /*19670*/  @!P0 BRA `(.L_x_2686) ;  /* 0xfffffffc00ec8947 */ /* 0x002fea000383ffff */
[----:B------:R-:W-:Y:S05]  /*19680*/  BRA `(.L_x_2812) ;  /* 0xffffffa800b47947 */ /* 0x000fea000383ffff */
.L_x_2695:
[----:B-1----:R1:W2:Y:S02]  /*19690*/  SYNCS.PHASECHK.TRANS64.TRYWAIT P0, [R2+URZ+0x38840], R0 ;  /* 0x03884000020075a7 */ /* 0x0022a4000800017f */
[----:B--2---:R-:W-:Y:S05]  /*196a0*/  @!P0 NANOSLEEP.SYNCS 0x989680 ;  /* 0x009896800000895d */ /* 0x004fea0003900000 */
[----:B------:R-:W2:Y:S02]  /*196b0*/  @!P0 SYNCS.PHASECHK.TRANS64 P0, [R2+URZ+0x38840], R0 ;  /* 0x03884000020085a7 */ /* 0x000ea4000800007f */
[----:B--2---:R-:W-:Y:S05]  /*196c0*/  @!P0 BRA `(.L_x_2695) ;  /* 0xfffffffc00f08947 */ /* 0x004fea000383ffff */
[----:B------:R-:W-:Y:S05]  /*196d0*/  BRA `(.L_x_2813) ;  /* 0xffffffac007c7947 */ /* 0x000fea000383ffff */
.L_x_2703:
[----:B0-----:R0:W1:Y:S02]  /*196e0*/  SYNCS.PHASECHK.TRANS64.TRYWAIT P0, [R2+URZ+0x60], R0 ;  /* 0x00006000020075a7 */ /* 0x001064000800017f */
[----:B-1----:R-:W-:Y:S05]  /*196f0*/  @!P0 NANOSLEEP.SYNCS 0x989680 ;  /* 0x009896800000895d */ /* 0x002fea0003900000 */
[----:B------:R-:W1:Y:S02]  /*19700*/  @!P0 SYNCS.PHASECHK.TRANS64 P0, [R2+URZ+0x60], R0 ;  /* 0x00006000020085a7 */ /* 0x000e64000800007f */
[----:B-1----:R-:W-:Y:S05]  /*19710*/  @!P0 BRA `(.L_x_2703) ;  /* 0xfffffffc00f08947 */ /* 0x002fea000383ffff */
[----:B------:R-:W-:Y:S05]  /*19720*/  BRA `(.L_x_2814) ;  /* 0xffffffb000d87947 */ /* 0x000fea000383ffff */
.L_x_2714:
[----:B--2---:R2:W3:Y:S02]  /*19730*/  SYNCS.PHASECHK.TRANS64.TRYWAIT P0, [R3+URZ+0x38840], R2 ;  /* 0x03884002030075a7 */ /* 0x0044e4000800017f */
[----:B---3--:R-:W-:Y:S05]  /*19740*/  @!P0 NANOSLEEP.SYNCS 0x989680 ;  /* 0x009896800000895d */ /* 0x008fea0003900000 */
[----:B------:R-:W3:Y:S02]  /*19750*/  @!P0 SYNCS.PHASECHK.TRANS64 P0, [R3+URZ+0x38840], R2 ;  /* 0x03884002030085a7 */ /* 0x000ee4000800007f */
[----:B---3--:R-:W-:Y:S05]  /*19760*/  @!P0 BRA `(.L_x_2714) ;  /* 0xfffffffc00f08947 */ /* 0x008fea000383ffff */
[----:B------:R-:W-:Y:S05]  /*19770*/  BRA `(.L_x_2815) ;  /* 0xffffffbc00047947 */ /* 0x000fea000383ffff */
.L_x_2722:
[----:B-1----:R1:W2:Y:S02]  /*19780*/  SYNCS.PHASECHK.TRANS64.TRYWAIT P0, [R2+URZ+0x60], R3 ;  /* 0x00006003020075a7 */ /* 0x0022a4000800017f */
[----:B--2---:R-:W-:Y:S05]  /*19790*/  @!P0 NANOSLEEP.SYNCS 0x989680 ;  /* 0x009896800000895d */ /* 0x004fea0003900000 */
[----:B------:R-:W2:Y:S02]  /*197a0*/  @!P0 SYNCS.PHASECHK.TRANS64 P0, [R2+URZ+0x60], R3 ;  /* 0x00006003020085a7 */ /* 0x000ea4000800007f */
[----:B--2---:R-:W-:Y:S05]  /*197b0*/  @!P0 BRA `(.L_x_2722) ;  /* 0xfffffffc00f08947 */ /* 0x004fea000383ffff */
[----:B------:R-:W-:Y:S05]  /*197c0*/  BRA `(.L_x_2816) ;  /* 0xffffffc000607947 */ /* 0x000fea000383ffff */
.L_x_2733:
[----:B---3--:R3:W4:Y:S02]  /*197d0*/  SYNCS.PHASECHK.TRANS64.TRYWAIT P0, [R2+URZ+0x38840], R3 ;  /* 0x03884003020075a7 */ /* 0x008724000800017f */
[----:B----4-:R-:W-:Y:S05]  /*197e0*/  @!P0 NANOSLEEP.SYNCS 0x989680 ;  /* 0x009896800000895d */ /* 0x010fea0003900000 */
[----:B------:R-:W4:Y:S02]  /*197f0*/  @!P0 SYNCS.PHASECHK.TRANS64 P0, [R2+URZ+0x38840], R3 ;  /* 0x03884003020085a7 */ /* 0x000f24000800007f */
[----:B----4-:R-:W-:Y:S05]  /*19800*/  @!P0 BRA `(.L_x_2733) ;  /* 0xfffffffc00f08947 */ /* 0x010fea000383ffff */
[----:B------:R-:W-:Y:S05]  /*19810*/  BRA `(.L_x_2817) ;  /* 0xffffffc800587947 */ /* 0x000fea000383ffff */
.L_x_2741:
[----:B-1----:R1:W2:Y:S02]  /*19820*/  SYNCS.PHASECHK.TRANS64.TRYWAIT P0, [R2+URZ+0x60], R5 ;  /* 0x00006005020075a7 */ /* 0x0022a4000800017f */
[----:B--2---:R-:W-:Y:S05]  /*19830*/  @!P0 NANOSLEEP.SYNCS 0x989680 ;  /* 0x009896800000895d */ /* 0x004fea0003900000 */
[----:B------:R-:W2:Y:S02]  /*19840*/  @!P0 SYNCS.PHASECHK.TRANS64 P0, [R2+URZ+0x60], R5 ;  /* 0x00006005020085a7 */ /* 0x000ea4000800007f */
[----:B--2---:R-:W-:Y:S05]  /*19850*/  @!P0 BRA `(.L_x_2741) ;  /* 0xfffffffc00f08947 */ /* 0x004fea000383ffff */
[----:B------:R-:W-:Y:S05]  /*19860*/  BRA `(.L_x_2818) ;  /* 0xffffffcc00b47947 */ /* 0x000fea000383ffff */
.L_x_2754:
[----:B--2---:R2:W4:Y:S02]  /*19870*/  SYNCS.PHASECHK.TRANS64.TRYWAIT P0, [R0+URZ+0x38860], R2 ;  /* 0x03886002000075a7 */ /* 0x004524000800017f */
[----:B----4-:R-:W-:Y:S05]  /*19880*/  @!P0 NANOSLEEP.SYNCS 0x989680 ;  /* 0x009896800000895d */ /* 0x010fea0003900000 */
[----:B------:R-:W4:Y:S02]  /*19890*/  @!P0 SYNCS.PHASECHK.TRANS64 P0, [R0+URZ+0x38860], R2 ;  /* 0x03886002000085a7 */ /* 0x000f24000800007f */
[----:B----4-:R-:W-:Y:S05]  /*198a0*/  @!P0 BRA `(.L_x_2754) ;  /* 0xfffffffc00f08947 */ /* 0x010fea000383ffff */
[----:B------:R-:W-:Y:S05]  /*198b0*/  BRA `(.L_x_2819) ;  /* 0xffffffd400907947 */ /* 0x000fea000383ffff */
.L_x_2763:
[----:B------:R-:W-:Y:S01]  /*198c0*/  BSSY B0, `(.L_x_2820) ;  /* 0x0000008000007945 */ /* 0x000fe20003800000 */
[----:B------:R-:W-:Y:S02]  /*198d0*/  IMAD.MOV.U32 R13, RZ, RZ, R16 ;  /* 0x000000ffff0d7224 */ /* 0x000fe400078e0010 */
[----:B------:R-:W-:Y:S02]  /*198e0*/  IMAD.MOV.U32 R12, RZ, RZ, RZ ;  /* 0x000000ffff0c7224 */ /* 0x000fe400078e00ff */
[----:B------:R-:W-:Y:S02]  /*198f0*/  IMAD.MOV.U32 R11, RZ, RZ, 0x1f ;  /* 0x0000001fff0b7424 */ /* 0x000fe400078e00ff */
[----:B------:R-:W-:-:S07]  /*19900*/  IMAD.MOV.U32 R15, RZ, RZ, -0x1 ;  /* 0xffffffffff0f7424 */ /* 0x000fce00078e00ff */
[----:B-123-5:R-:W-:Y:S05]  /*19910*/  WARPSYNC.COLLECTIVE R15, `(.L_x_2821) ;  /* 0x000000000f087348 */ /* 0x02efea0003c00000 */
[----:B------:R0:W4:Y:S02]  /*19920*/  SHFL.IDX P6, R14, R13, R12, R11 ;  /* 0x0000000c0d0e7389 */ /* 0x00012400000c000b */
[----:B012345:R-:W-:Y:S01]  /*19930*/  ENDCOLLECTIVE ;  /* 0x000000000000791b */ /* 0x03ffe20003800000 */
.L_x_2821:
[----:B------:R-:W-:Y:S05]  /*19940*/  BSYNC B0 ;  /* 0x0000000000007941 */ /* 0x000fea0003800000 */
.L_x_2820:
        /* <DEDUP_REMOVED lines=9> */
.L_x_2822:
        /* <DEDUP_REMOVED lines=19> */
.L_x_2823:
        /* <DEDUP_REMOVED lines=8> */
.L_x_2824:
        /* <DEDUP_REMOVED lines=8> */
.L_x_2825:
        /* <DEDUP_REMOVED lines=8> */
.L_x_2826:
        /* <DEDUP_REMOVED lines=8> */
.L_x_2827:
        /* <DEDUP_REMOVED lines=9> */
.L_x_2828:
[----:B------:R-:W-:Y:S01]  /*19da0*/  IMAD.MOV.U32 R16, RZ, RZ, R14 ;  /* 0x000000ffff107224 */ /* 0x000fe200078e000e */
[----:B------:R-:W-:Y:S06]  /*19db0*/  BRA `(.L_x_2829) ;  /* 0xffffffd800947947 */ /* 0x000fec000383ffff */
.L_x_2768:
[----:B------:R-:W-:Y:S01]  /*19dc0*/  BSSY B0, `(.L_x_2830) ;  /* 0x0000008000007945 */ /* 0x000fe20003800000 */
[----:B-----5:R-:W-:Y:S02]  /*19dd0*/  IMAD.MOV.U32 R13, RZ, RZ, R2 ;  /* 0x000000ffff0d7224 */ /* 0x020fe400078e0002 */
[----:B------:R-:W-:Y:S02]  /*19de0*/  IMAD.MOV.U32 R12, RZ, RZ, 0x1 ;  /* 0x00000001ff0c7424 */ /* 0x000fe400078e00ff */
[----:B------:R-:W-:Y:S02]  /*19df0*/  IMAD.MOV.U32 R11, RZ, RZ, RZ ;  /* 0x000000ffff0b7224 */ /* 0x000fe400078e00ff */
[----:B------:R-:W-:-:S07]  /*19e00*/  IMAD.MOV.U32 R15, RZ, RZ, -0x1 ;  /* 0xffffffffff0f7424 */ /* 0x000fce00078e00ff */
[----:B0123--:R-:W-:Y:S05]  /*19e10*/  WARPSYNC.COLLECTIVE R15, `(.L_x_2831) ;  /* 0x000000000f087348 */ /* 0x00ffea0003c00000 */
[----:B------:R4:W0:Y:S02]  /*19e20*/  SHFL.UP P6, R14, R13, R12, R11 ;  /* 0x0400000c0d0e7389 */ /* 0x00082400000c000b */
[----:B01234-:R-:W-:Y:S01]  /*19e30*/  ENDCOLLECTIVE ;  /* 0x000000000000791b */ /* 0x01ffe20003800000 */
.L_x_2831:
[----:B------:R-:W-:Y:S05]  /*19e40*/  BSYNC B0 ;  /* 0x0000000000007941 */ /* 0x000fea0003800000 */
.L_x_2830:
        /* <DEDUP_REMOVED lines=9> */
.L_x_2832:
        /* <DEDUP_REMOVED lines=8> */
.L_x_2833:
        /* <DEDUP_REMOVED lines=8> */
.L_x_2834:
        /* <DEDUP_REMOVED lines=8> */
.L_x_2835:
        /* <DEDUP_REMOVED lines=9> */
.L_x_2836:
[----:B------:R-:W-:Y:S01]  /*1a0f0*/  IMAD.MOV.U32 R16, RZ, RZ, R14 ;  /* 0x000000ffff107224 */ /* 0x000fe200078e000e */
[----:B------:R-:W-:Y:S06]  /*1a100*/  BRA `(.L_x_2837) ;  /* 0xffffffd800607947 */ /* 0x000fec000383ffff */
.L_x_2770:
[----:B------:R-:W-:Y:S01]  /*1a110*/  BSSY B0, `(.L_x_2838) ;  /* 0x0000006000007945 */ /* 0x000fe20003800000 */
[----:B------:R-:W-:Y:S01]  /*1a120*/  PLOP3.LUT P6, PT, P6, PT, PT, 0x8, 0x0 ;  /* 0x000000000000781c */ /* 0x000fe200037ce170 */
[----:B------:R-:W-:-:S12]  /*1a130*/  IMAD.MOV.U32 R15, RZ, RZ, -0x1 ;  /* 0xffffffffff0f7424 */ /* 0x000fd800078e00ff */
[----:B0123-5:R-:W-:Y:S05]  /*1a140*/  WARPSYNC.COLLECTIVE R15, `(.L_x_2839) ;  /* 0x000000000f087348 */ /* 0x02ffea0003c00000 */
[----:B------:R-:W-:Y:S01]  /*1a150*/  VOTE.ANY R14, PT, P6 ;  /* 0x00000000000e7806 */ /* 0x000fe200030e0100 */
[----:B0123-5:R-:W-:Y:S06]  /*1a160*/  ENDCOLLECTIVE ;  /* 0x000000000000791b */ /* 0x02ffec0003800000 */
.L_x_2839:
[----:B------:R-:W-:Y:S05]  /*1a170*/  BSYNC B0 ;  /* 0x0000000000007941 */ /* 0x000fea0003800000 */
.L_x_2838:
        /* <DEDUP_REMOVED lines=9> */
.L_x_2840:
[----:B------:R-:W-:Y:S01]  /*1a210*/  IMAD.MOV.U32 R17, RZ, RZ, R14 ;  /* 0x000000ffff117224 */ /* 0x000fe200078e000e */
[----:B------:R-:W-:Y:S06]  /*1a220*/  BRA `(.L_x_2841) ;  /* 0xffffffd800507947 */ /* 0x000fec000383ffff */
.L_x_2772:
[----:B------:R-:W-:Y:S01]  /*1a230*/  BSSY B0, `(.L_x_2842) ;  /* 0x0000007000007945 */ /* 0x000fe20003800000 */
[----:B------:R-:W-:Y:S02]  /*1a240*/  IMAD.MOV.U32 R13, RZ, RZ, R3 ;  /* 0x000000ffff0d7224 */ /* 0x000fe400078e0003 */
[----:B------:R-:W-:Y:S02]  /*1a250*/  IMAD.MOV.U32 R11, RZ, RZ, 0x1f ;  /* 0x0000001fff0b7424 */ /* 0x000fe400078e00ff */
[----:B------:R-:W-:-:S07]  /*1a260*/  IMAD.MOV.U32 R15, RZ, RZ, -0x1 ;  /* 0xffffffffff0f7424 */ /* 0x000fce00078e00ff */
[----:B012345:R-:W-:Y:S05]  /*1a270*/  WARPSYNC.COLLECTIVE R15, `(.L_x_2843) ;  /* 0x000000000f087348 */ /* 0x03ffea0003c00000 */
[----:B------:R0:W0:Y:S02]  /*1a280*/  SHFL.IDX P6, R14, R13, R12, R11 ;  /* 0x0000000c0d0e7389 */ /* 0x00002400000c000b */
[----:B012345:R-:W-:Y:S01]  /*1a290*/  ENDCOLLECTIVE ;  /* 0x000000000000791b */ /* 0x03ffe20003800000 */
.L_x_2843:
[----:B------:R-:W-:Y:S05]  /*1a2a0*/  BSYNC B0 ;  /* 0x0000000000007941 */ /* 0x000fea0003800000 */
.L_x_2842:
[----:B------:R-:W-:Y:S01]  /*1a2b0*/  IMAD.MOV.U32 R3, RZ, RZ, R14 ;  /* 0x000000ffff037224 */ /* 0x000fe200078e000e */
[----:B------:R-:W-:Y:S06]  /*1a2c0*/  BRA `(.L_x_2844) ;  /* 0xffffffd800447947 */ /* 0x000fec000383ffff */
.L_x_2776:
[----:B0-----:R0:W4:Y:S02]  /*1a2d0*/  SYNCS.PHASECHK.TRANS64.TRYWAIT P0, [R0+URZ+0x38820], R3 ;  /* 0x03882003000075a7 */ /* 0x001124000800017f */
[----:B----4-:R-:W-:Y:S05]  /*1a2e0*/  @!P0 NANOSLEEP.SYNCS 0x989680 ;  /* 0x009896800000895d */ /* 0x010fea0003900000 */
[----:B------:R-:W4:Y:S02]  /*1a2f0*/  @!P0 SYNCS.PHASECHK.TRANS64 P0, [R0+URZ+0x38820], R3 ;  /* 0x03882003000085a7 */ /* 0x000f24000800007f */
[----:B----4-:R-:W-:Y:S05]  /*1a300*/  @!P0 BRA `(.L_x_2776) ;  /* 0xfffffffc00f08947 */ /* 0x010fea000383ffff */
[----:B------:R-:W-:Y:S05]  /*1a310*/  BRA `(.L_x_2845) ;  /* 0xffffffdc00cc7947 */ /* 0x000fea000383ffff */
.L_x_2777:
[----:B------:R-:W4:Y:S01]  /*1a320*/  S2R R2, SR_TID.X ;  /* 0x0000000000027919 */ /* 0x000f220000002100 */
[----:B------:R-:W-:Y:S01]  /*1a330*/  BSSY B0, `(.L_x_2846) ;  /* 0x000000a000007945 */ /* 0x000fe20003800000 */
[----:B------:R-:W-:Y:S02]  /*1a340*/  IMAD.MOV.U32 R12, RZ, RZ, RZ ;  /* 0x000000ffff0c7224 */ /* 0x000fe400078e00ff */
[----:B------:R-:W-:Y:S02]  /*1a350*/  IMAD.MOV.U32 R11, RZ, RZ, 0x1f ;  /* 0x0000001fff0b7424 */ /* 0x000fe400078e00ff */
[----:B------:R-:W-:Y:S01]  /*1a360*/  IMAD.MOV.U32 R15, RZ, RZ, -0x1 ;  /* 0xffffffffff0f7424 */ /* 0x000fe200078e00ff */
[----:B----4-:R-:W-:-:S04]  /*1a370*/  SHF.R.U32.HI R2, RZ, 0x5, R2 ;  /* 0x00000005ff027819 */ /* 0x010fc80000011602 */
[----:B------:R-:W-:-:S05]  /*1a380*/  LOP3.LUT R2, R2, 0x3, RZ, 0xc0, !PT ;  /* 0x0000000302027812 */ /* 0x000fca00078ec0ff */
[----:B------:R-:W-:-:S07]  /*1a390*/  IMAD.MOV.U32 R13, RZ, RZ, R2 ;  /* 0x000000ffff0d7224 */ /* 0x000fce00078e0002 */
[----:B0123-5:R-:W-:Y:S05]  /*1a3a0*/  WARPSYNC.COLLECTIVE R15, `(.L_x_2847) ;  /* 0x000000000f087348 */ /* 0x02ffea0003c00000 */
[----:B------:R4:W0:Y:S02]  /*1a3b0*/  SHFL.IDX P6, R14, R13, R12, R11 ;  /* 0x0000000c0d0e7389 */ /* 0x00082400000c000b */
[----:B012345:R-:W-:Y:S01]  /*1a3c0*/  ENDCOLLECTIVE ;  /* 0x000000000000791b */ /* 0x03ffe20003800000 */
.L_x_2847:
[----:B------:R-:W-:Y:S05]  /*1a3d0*/  BSYNC B0 ;  /* 0x0000000000007941 */ /* 0x000fea0003800000 */
.L_x_2846:
[----:B------:R-:W-:Y:S05]  /*1a3e0*/  BRA `(.L_x_2848) ;  /* 0xffffffdc00b47947 */ /* 0x000fea000383ffff */
.L_x_2780:
[----:B------:R-:W-:Y:S01]  /*1a3f0*/  BSSY B1, `(.L_x_2849) ;  /* 0x0000006000017945 */ /* 0x000fe20003800000 */
[----:B------:R-:W-:-:S07]  /*1a400*/  IMAD.MOV.U32 R15, RZ, RZ, -0x1 ;  /* 0xffffffffff0f7424 */ /* 0x000fce00078e00ff */
[----:B-12345:R-:W-:Y:S05]  /*1a410*/  WARPSYNC.COLLECTIVE R15, `(.L_x_2850) ;  /* 0x000000000f0c7348 */ /* 0x03efea0003c00000 */
[----:B------:R-:W-:Y:S02]  /*1a420*/  ELECT P6, UR62, PT ;  /* 0x00000000003e782f */ /* 0x000fe400038c0000 */
[----:B------:R-:W-:Y:S01]  /*1a430*/  MOV R14, UR62 ;  /* 0x0000003e000e7c02 */ /* 0x000fe20008000f00 */
[----:B-12345:R-:W-:Y:S10]  /*1a440*/  ENDCOLLECTIVE ;  /* 0x000000000000791b */ /* 0x03eff40003800000 */
.L_x_2850:
[----:B------:R-:W-:Y:S05]  /*1a450*/  BSYNC B1 ;  /* 0x0000000000017941 */ /* 0x000fea0003800000 */
.L_x_2849:
[----:B------:R-:W-:Y:S05]  /*1a460*/  BRA `(.L_x_2851) ;  /* 0xffffffdc00ac7947 */ /* 0x000fea000383ffff */
.L_x_2782:
[----:B0-----:R0:W1:Y:S02]  /*1a470*/  SYNCS.PHASECHK.TRANS64.TRYWAIT P0, [R6+URZ], R5 ;  /* 0x00000005060075a7 */ /* 0x001064000800017f */
[----:B-1----:R-:W-:Y:S05]  /*1a480*/  @!P0 NANOSLEEP.SYNCS 0x989680 ;  /* 0x009896800000895d */ /* 0x002fea0003900000 */
[----:B------:R-:W1:Y:S02]  /*1a490*/  @!P0 SYNCS.PHASECHK.TRANS64 P0, [R6+URZ], R5 ;  /* 0x00000005060085a7 */ /* 0x000e64000800007f */
[----:B-1----:R-:W-:Y:S05]  /*1a4a0*/  @!P0 BRA `(.L_x_2782) ;  /* 0xfffffffc00f08947 */ /* 0x002fea000383ffff */
[----:B------:R-:W-:Y:S05]  /*1a4b0*/  BRA `(.L_x_2852) ;  /* 0xffffffdc00f07947 */ /* 0x000fea000383ffff */
.L_x_2783:
[----:B-1----:R1:W3:Y:S02]  /*1a4c0*/  SYNCS.PHASECHK.TRANS64.TRYWAIT P0, [R7+URZ], R2 ;  /* 0x00000002070075a7 */ /* 0x0022e4000800017f */
[----:B---3--:R-:W-:Y:S05]  /*1a4d0*/  @!P0 NANOSLEEP.SYNCS 0x989680 ;  /* 0x009896800000895d */ /* 0x008fea0003900000 */
[----:B------:R-:W3:Y:S02]  /*1a4e0*/  @!P0 SYNCS.PHASECHK.TRANS64 P0, [R7+URZ], R2 ;  /* 0x00000002070085a7 */ /* 0x000ee4000800007f */
[----:B---3--:R-:W-:Y:S05]  /*1a4f0*/  @!P0 BRA `(.L_x_2783) ;  /* 0xfffffffc00f08947 */ /* 0x008fea000383ffff */
[----:B------:R-:W-:Y:S05]  /*1a500*/  BRA `(.L_x_2853) ;  /* 0xffffffdc00e47947 */ /* 0x000fea000383ffff */
.L_x_2785:
[----:B---3--:R3:W4:Y:S02]  /*1a510*/  SYNCS.PHASECHK.TRANS64.TRYWAIT P0, [R4+URZ], R5 ;  /* 0x00000005040075a7 */ /* 0x008724000800017f */
[----:B----4-:R-:W-:Y:S05]  /*1a520*/  @!P0 NANOSLEEP.SYNCS 0x989680 ;  /* 0x009896800000895d */ /* 0x010fea0003900000 */
[----:B------:R-:W4:Y:S02]  /*1a530*/  @!P0 SYNCS.PHASECHK.TRANS64 P0, [R4+URZ], R5 ;  /* 0x00000005040085a7 */ /* 0x000f24000800007f */
[----:B----4-:R-:W-:Y:S05]  /*1a540*/  @!P0 BRA `(.L_x_2785) ;  /* 0xfffffffc00f08947 */ /* 0x010fea000383ffff */
[----:B------:R-:W-:Y:S05]  /*1a550*/  BRA `(.L_x_2854) ;  /* 0xffffffdc00ec7947 */ /* 0x000fea000383ffff */
.L_x_2855:
        /* <DEDUP_REMOVED lines=10> */
.L_x_15301:


//--------------------- .text._ZN7cutlass13device_kernelIN5flash11enable_sm90INS1_16FlashAttnFwdSm90INS1_25CollectiveMainloopFwdSm90ILi2EN4cute5tupleIJNS5_1CILi1EEES8_S8_EEENS6_IJNS7_ILi128EEENS7_ILi80EEENS7_ILi256EEEEEELi256ENS_10bfloat16_tEfNS_4arch4Sm90ELb1ELb0ELb0ELb1ELb0ELb1ELb0ELb1ELb1ELb1ELb0ELb0EEENS1_21CollectiveEpilogueFwdINS6_IJSA_SC_SB_EEES9_SE_SG_Li256ELb1ELb1ELb0ELb0EEENS1_36VarlenDynamicPersistentTileSchedulerILi128ELi80ELi256ELi128ELb0ELb1ELb1ELb1ELb1ELb1EEEEEEEEEvNT_6ParamsE --------------------------
	.section	.text._ZN7cutlass13device_kernelIN5flash11enable_sm90INS1_16FlashAttnFwdSm90INS1_25CollectiveMainloopFwdSm90ILi2EN4cute5tupleIJNS5_1CILi1EEES8_S8_EEENS6_IJNS7_ILi128EEENS7_ILi80EEENS7_ILi256EEEEEELi256ENS_10bfloat16_tEfNS_4arch4Sm90ELb1ELb0ELb0ELb1ELb0ELb1ELb0ELb1ELb1ELb1ELb0ELb0EEENS1_21CollectiveEpilogueFwdINS6_IJSA_SC_SB_EEES9_SE_SG_Li256ELb1ELb1ELb0ELb0EEENS1_36VarlenDynamicPersistentTileSchedulerILi128ELi80ELi256ELi128ELb0ELb1ELb1ELb1ELb1ELb1EEEEEEEEEvNT_6ParamsE,"ax",@progbits
	.align	128
.text._ZN7cutlass13device_kernelIN5flash11enable_sm90INS1_16FlashAttnFwdSm90INS1_25CollectiveMainloopFwdSm90ILi2EN4cute5tupleIJNS5_1CILi1EEES8_S8_EEENS6_IJNS7_ILi128EEENS7_ILi80EEENS7_ILi256EEEEEELi256ENS_10bfloat16_tEfNS_4arch4Sm90ELb1ELb0ELb0ELb1ELb0ELb1ELb0ELb1ELb1ELb1ELb0ELb0EEENS1_21CollectiveEpilogueFwdINS6_IJSA_SC_SB_EEES9_SE_SG_Li256ELb1ELb1ELb0ELb0EEENS1_36VarlenDynamicPersistentTileSchedulerILi128ELi80ELi256ELi128ELb0ELb1ELb1ELb1ELb1ELb1EEEEEEEEEvNT_6ParamsE:
        .type           _ZN7cutlass13device_kernelIN5flash11enable_sm90INS1_16FlashAttnFwdSm90INS1_25CollectiveMainloopFwdSm90ILi2EN4cute5tupleIJNS5_1CILi1EEES8_S8_EEENS6_IJNS7_ILi128EEENS7_ILi80EEENS7_ILi256EEEEEELi256ENS_10bfloat16_tEfNS_4arch4Sm90ELb1ELb0ELb0ELb1ELb0ELb1ELb0ELb1ELb1ELb1ELb0ELb0EEENS1_21CollectiveEpilogueFwdINS6_IJSA_SC_SB_EEES9_SE_SG_Li256ELb1ELb1ELb0ELb0EEENS1_36VarlenDynamicPersistentTileSchedulerILi128ELi80ELi256ELi128ELb0ELb1ELb1ELb1ELb1ELb1EEEEEEEEEvNT_6ParamsE,@function
        .size           _ZN7cutlass13device_kernelIN5flash11enable_sm90INS1_16FlashAttnFwdSm90INS1_25CollectiveMainloopFwdSm90ILi2EN4cute5tupleIJNS5_1CILi1EEES8_S8_EEENS6_IJNS7_ILi128EEENS7_ILi80EEENS7_ILi256EEEEEELi256ENS_10bfloat16_tEfNS_4arch4Sm90ELb1ELb0ELb0ELb1ELb0ELb1ELb0ELb1ELb1ELb1ELb0ELb0EEENS1_21CollectiveEpilogueFwdINS6_IJSA_SC_SB_EEES9_SE_SG_Li256ELb1ELb1ELb0ELb0EEENS1_36VarlenDynamicPersistentTileSchedulerILi128ELi80ELi256ELi128ELb0ELb1ELb1ELb1ELb1ELb1EEEEEEEEEvNT_6ParamsE,(.L_x_15302 - _ZN7cutlass13device_kernelIN5flash11enable_sm90INS1_16FlashAttnFwdSm90INS1_25CollectiveMainloopFwdSm90ILi2EN4cute5tupleIJNS5_1CILi1EEES8_S8_EEENS6_IJNS7_ILi128EEENS7_ILi80EEENS7_ILi256EEEEEELi256ENS_10bfloat16_tEfNS_4arch4Sm90ELb1ELb0ELb0ELb1ELb0ELb1ELb0ELb1ELb1ELb1ELb0ELb0EEENS1_21CollectiveEpilogueFwdINS6_IJSA_SC_SB_EEES9_SE_SG_Li256ELb1ELb1ELb0ELb0EEENS1_36VarlenDynamicPersistentTileSchedulerILi128ELi80ELi256ELi128ELb0ELb1ELb1ELb1ELb1ELb1EEEEEEEEEvNT_6ParamsE)
        .other          _ZN7cutlass13device_kernelIN5flash11enable_sm90INS1_16FlashAttnFwdSm90INS1_25CollectiveMainloopFwdSm90ILi2EN4cute5tupleIJNS5_1CILi1EEES8_S8_EEENS6_IJNS7_ILi128EEENS7_ILi80EEENS7_ILi256EEEEEELi256ENS_10bfloat16_tEfNS_4arch4Sm90ELb1ELb0ELb0ELb1ELb0ELb1ELb0ELb1ELb1ELb1ELb0ELb0EEENS1_21CollectiveEpilogueFwdINS6_IJSA_SC_SB_EEES9_SE_SG_Li256ELb1ELb1ELb0ELb0EEENS1_36VarlenDynamicPersistentTileSchedulerILi128ELi80ELi256ELi128ELb0ELb1ELb1ELb1ELb1ELb1EEEEEEEEEvNT_6ParamsE,@"STO_CUDA_ENTRY STV_DEFAULT"
_ZN7cutlass13device_kernelIN5flash11enable_sm90INS1_16FlashAttnFwdSm90INS1_25CollectiveMainloopFwdSm90ILi2EN4cute5tupleIJNS5_1CILi1EEES8_S8_EEENS6_IJNS7_ILi128EEENS7_ILi80EEENS7_ILi256EEEEEELi256ENS_10bfloat16_tEfNS_4arch4Sm90ELb1ELb0ELb0ELb1ELb0ELb1ELb0ELb1ELb1ELb1ELb0ELb0EEENS1_21CollectiveEpilogueFwdINS6_IJSA_SC_SB_EEES9_SE_SG_Li256ELb1ELb1ELb0ELb0EEENS1_36VarlenDynamicPersistentTileSchedulerILi128ELi80ELi256ELi128ELb0ELb1ELb1ELb1ELb1ELb1EEEEEEEEEvNT_6ParamsE:
        /* <DEDUP_REMOVED lines=24> */
.L_x_2857:
[----:B------:R-:W-:Y:S05]  /*0180*/  BSYNC B0 ;  /* 0x0000000000007941 */ /* 0x000fea0003800000 */
.L_x_2856:
        /* <DEDUP_REMOVED lines=41> */
.L_x_2858:
        /* <DEDUP_REMOVED lines=22> */
.L_x_2859:
        /* <DEDUP_REMOVED lines=18> */
.L_x_2860:
        /* <DEDUP_REMOVED lines=22> */
.L_x_2861:
        /* <DEDUP_REMOVED lines=22> */
.L_x_2862:
[----:B0-----:R-:W-:Y:S01]  /*0960*/  UMOV UR4, 0x1 ;  /* 0x0000000100047882 */ /* 0x001fe20000000000 */
[----:B------:R-:W-:Y:S01]  /*0970*/  PLOP3.LUT P0, PT, PT, PT, UP0, 0x80, 0x0 ;  /* 0x000000000000781c */ /* 0x000fe20003f0f008 */
[----:B------:R-:W-:Y:S01]  /*0980*/  USEL UR4, UR4, 0x2, !UP0 ;  /* 0x0000000204047887 */ /* 0x000fe2000c000000 */
[----:B------:R-:W-:Y:S01]  /*0990*/  NOP ;  /* 0x0000000000007918 */ /* 0x000fe20000000000 */
[----:B------:R-:W-:Y:S04]  /*09a0*/  BSSY B9, `(.L_x_2863) ;  /* 0x000304c000097945 */ /* 0x000fe80003800000 */
[----:B------:R-:W-:-:S05]  /*09b0*/  IMAD.U32 R2, RZ, RZ, UR4 ;  /* 0x00000004ff027e24 */ /* 0x000fca000f8e00ff */
[----:B------:R0:W-:Y:S01]  /*09c0*/  STL [R1+0x98], R2 ;  /* 0x0000980201007387 */ /* 0x0001e20000100800 */
[----:B-12-4-:R-:W-:Y:S06]  /*09d0*/  BAR.SYNC.DEFER_BLOCKING 0x0 ;  /* 0x0000000000007b1d */ /* 0x016fec0000010000 */
[----:B------:R-:W-:Y:S05]  /*09e0*/  @!P0 BRA `(.L_x_2864) ;  /* 0x0000027000d48947 */ /* 0x000fea0003800000 */
.L_x_2865:
        /* <DEDUP_REMOVED lines=15> */
[----:B------:R-:W2:Y:S01]  /*0ae0*/  LDL R0, [R1+0x98] ;  /* 0x0000980001007983 */ /* 0x000ea20000100800 */
[----:B------:R-:W-:Y:S01]  /*0af0*/  VIADD R4, R4, 0xffffff80 ;  /* 0xffffff8004047836 */ /* 0x000fe20000000000 */
[----:B------:R-:W-:Y:S02]  /*0b00*/  R2UR UR4, R16 ;  /* 0x00000000100472ca */ /* 0x000fe400000e0000 */
[----:B------:R-:W-:Y:S01]  /*0b10*/  CS2R R218, SRZ ;  /* 0x0000000000da7805 */ /* 0x000fe2000001ff00 */
[----:B------:R-:W-:Y:S01]  /*0b20*/  IMAD.MOV.U32 R217, RZ, RZ, RZ ;  /* 0x000000ffffd97224 */ /* 0x000fe200078e00ff */
[----:B------:R-:W-:-:S04]  /*0b30*/  SHF.R.S32.HI R3, RZ, 0x1f, R4 ;  /* 0x0000001fff037819 */ /* 0x000fc80000011404 */
[CC--:B------:R-:W-:Y:S02]  /*0b40*/  LEA.HI R8, R3.reuse, R4.reuse, RZ, 0x2 ;  /* 0x0000000403087211 */ /* 0x0c0fe400078f10ff */
[CC--:B------:R-:W-:Y:S02]  /*0b50*/  LEA.HI R5, R3.reuse, R4.reuse, RZ, 0x5 ;  /* 0x0000000403057211 */ /* 0x0c0fe400078f28ff */
[----:B------:R-:W-:Y:S01]  /*0b60*/  LOP3.LUT R11, R8, 0xfffffffc, RZ, 0xc0, !PT ;  /* 0xfffffffc080b7812 */ /* 0x000fe200078ec0ff */
[----:B------:R-:W-:Y:S01]  /*0b70*/  UIADD3 UR4, UR4, 0x14400, URZ ;  /* 0x0001440004047890 */ /* 0x000fe2000fffe03f */
[-C--:B0-----:R-:W-:Y:S01]  /*0b80*/  LEA.HI R2, R3, R4.reuse, RZ, 0x4 ;  /* 0x0000000403027211 */ /* 0x081fe200078f20ff */
[----:B------:R-:W-:Y:S01]  /*0b90*/  IMAD.SHL.U32 R6, R5, 0x20, RZ ;  /* 0x0000002005067824 */ /* 0x000fe200078e00ff */
[----:B------:R-:W-:Y:S01]  /*0ba0*/  LEA.HI R212, R3, R4, RZ, 0x3 ;  /* 0x0000000403d47211 */ /* 0x000fe200078f18ff */
[----:B------:R-:W-:Y:S01]  /*0bb0*/  IMAD.IADD R11, R4, 0x1, -R11 ;  /* 0x00000001040b7824 */ /* 0x000fe200078e0a0b */
[----:B------:R-:W-:-:S02]  /*0bc0*/  SHF.R.S32.HI R5, RZ, 0x4, R2 ;  /* 0x00000004ff057819 */ /* 0x000fc40000011402 */
[----:B------:R-:W-:Y:S02]  /*0bd0*/  LEA.HI R12, R3, R4, RZ, 0x6 ;  /* 0x00000004030c7211 */ /* 0x000fe400078f30ff */
[----:B------:R-:W-:Y:S02]  /*0be0*/  LOP3.LUT R237, R212, 0xfffffff8, RZ, 0xc0, !PT ;  /* 0xfffffff8d4ed7812 */ /* 0x000fe400078ec0ff */
[----:B------:R-:W-:Y:S01]  /*0bf0*/  LOP3.LUT R6, R6, 0xfffffc00, RZ, 0xc0, !PT ;  /* 0xfffffc0006067812 */ /* 0x000fe200078ec0ff */
[----:B------:R-:W-:Y:S01]  /*0c00*/  IMAD.SHL.U32 R12, R12, 0x8, RZ ;  /* 0x000000080c0c7824 */ /* 0x000fe200078e00ff */
[----:B------:R-:W-:Y:S01]  /*0c10*/  SHF.R.S32.HI R212, RZ, 0x3, R212 ;  /* 0x00000003ffd47819 */ /* 0x000fe200000114d4 */
[----:B------:R-:W-:-:S03]  /*0c20*/  IMAD.IADD R237, R4, 0x1, -R237 ;  /* 0x0000000104ed7824 */ /* 0x000fc600078e0aed */
[----:B------:R-:W-:Y:S01]  /*0c30*/  LOP3.LUT R228, R12, 0xfffffe00, RZ, 0xc0, !PT ;  /* 0xfffffe000ce47812 */ /* 0x000fe200078ec0ff */
[----:B------:R-:W-:Y:S02]  /*0c40*/  VIADD R15, R212, 0x20 ;  /* 0x00000020d40f7836 */ /* 0x000fe40000000000 */
[----:B------:R-:W-:Y:S02]  /*0c50*/  IMAD.SHL.U32 R22, R237, 0x4, RZ ;  /* 0x00000004ed167824 */ /* 0x000fe400078e00ff */
[----:B------:R-:W-:Y:S02]  /*0c60*/  IMAD.SHL.U32 R224, R15, 0x40, RZ ;  /* 0x000000400fe07824 */ /* 0x000fe400078e00ff */
[----:B------:R-:W-:Y:S02]  /*0c70*/  VIADD R214, R22, 0x40 ;  /* 0x0000004016d67836 */ /* 0x000fe40000000000 */
[----:B------:R-:W-:Y:S01]  /*0c80*/  IMAD.SHL.U32 R20, R212, 0x40, RZ ;  /* 0x00000040d4147824 */ /* 0x000fe200078e00ff */
[----:B------:R-:W-:Y:S01]  /*0c90*/  LOP3.LUT R224, R224, 0x1c0, RZ, 0xc0, !PT ;  /* 0x000001c0e0e07812 */ /* 0x000fe200078ec0ff */
[----:B------:R-:W-:-:S02]  /*0ca0*/  IMAD.IADD R213, R22, 0x1, R214 ;  /* 0x0000000116d57824 */ /* 0x000fc400078e02d6 */
[C---:B------:R-:W-:Y:S01]  /*0cb0*/  VIADD R215, R22.reuse, 0x20 ;  /* 0x0000002016d77836 */ /* 0x040fe20000000000 */
[----:B------:R-:W-:Y:S01]  /*0cc0*/  SHF.R.U32.HI R18, RZ, 0x3, R224 ;  /* 0x00000003ff127819 */ /* 0x000fe200000116e0 */
[----:B------:R-:W-:Y:S01]  /*0cd0*/  VIADD R216, R22, 0x60 ;  /* 0x0000006016d87836 */ /* 0x000fe20000000000 */
[----:B--2---:R-:W-:Y:S02]  /*0ce0*/  R2UR UR5, R0 ;  /* 0x00000000000572ca */ /* 0x004fe400000e0000 */
[----:B------:R-:W-:Y:S02]  /*0cf0*/  LEA.HI R0, R3, R4, RZ, 0x7 ;  /* 0x0000000403007211 */ /* 0x000fe400078f38ff */
[----:B------:R-:W-:Y:S02]  /*0d00*/  LOP3.LUT R3, R2, 0x3fffff0, RZ, 0xc0, !PT ;  /* 0x03fffff002037812 */ /* 0x000fe400078ec0ff */
[----:B------:R-:W-:Y:S02]  /*0d10*/  LOP3.LUT R7, R0, 0xffffff80, RZ, 0xc0, !PT ;  /* 0xffffff8000077812 */ /* 0x000fe400078ec0ff */
[----:B------:R-:W-:Y:S01]  /*0d20*/  SHF.R.S32.HI R13, RZ, 0x7, R0 ;  /* 0x00000007ff0d7819 */ /* 0x000fe20000011400 */
[----:B------:R-:W-:Y:S01]  /*0d30*/  IMAD.IADD R3, R4, 0x1, -R3 ;  /* 0x0000000104037824 */ /* 0x000fe200078e0a03 */
[----:B------:R-:W-:Y:S01]  /*0d40*/  LEA.HI R2, R2, R5, RZ, 0x1 ;  /* 0x0000000502027211 */ /* 0x000fe200078f08ff */
[----:B------:R-:W-:Y:S01]  /*0d50*/  IMAD.IADD R14, R4, 0x1, -R7 ;  /* 0x00000001040e7824 */ /* 0x000fe200078e0a07 */
[----:B------:R-:W-:Y:S01]  /*0d60*/  LEA.HI R0, R0, R13, RZ, 0x1 ;  /* 0x0000000d00007211 */ /* 0x000fe200078f08ff */
[----:B------:R-:W-:Y:S01]  /*0d70*/  IMAD R3, R3, 0x40, R6 ;  /* 0x0000004003037824 */ /* 0x000fe200078e0206 */
[----:B------:R-:W-:Y:S01]  /*0d80*/  LOP3.LUT R2, R2, 0x1ffffffe, RZ, 0xc0, !PT ;  /* 0x1ffffffe02027812 */ /* 0x000fe200078ec0ff */
[----:B------:R-:W-:Y:S01]  /*0d90*/  ULOP3.LUT UR5, UR5, 0x1, URZ, 0xfc, !UPT ;  /* 0x0000000105057892 */ /* 0x000fe2000f8efc3f */
[----:B------:R-:W-:Y:S01]  /*0da0*/  SHF.R.S32.HI R7, RZ, 0x1f, R14 ;  /* 0x0000001fff077819 */ /* 0x000fe2000001140e */
[----:B------:R-:W-:Y:S01]  /*0db0*/  STL [R1+0x74], R14 ;  /* 0x0000740e01007387 */ /* 0x000fe20000100800 */
[----:B------:R-:W-:Y:S01]  /*0dc0*/  LOP3.LUT R0, R0, 0x3fffffe, RZ, 0xc0, !PT ;  /* 0x03fffffe00007812 */ /* 0x000fe200078ec0ff */
[----:B------:R-:W-:Y:S01]  /*0dd0*/  IMAD.IADD R2, R5, 0x1, -R2 ;  /* 0x0000000105027824 */ /* 0x000fe200078e0a02 */
[CC--:B------:R-:W-:Y:S01]  /*0de0*/  LEA.HI R8, R7.reuse, R14.reuse, RZ, 0x2 ;  /* 0x0000000e07087211 */ /* 0x0c0fe200078f10ff */
[----:B------:R0:W-:Y:S01]  /*0df0*/  STL [R1+0x8c], R13 ;  /* 0x00008c0d01007387 */ /* 0x0001e20000100800 */
[----:B------:R-:W-:Y:S01]  /*0e00*/  LEA.HI R7, R7, R14, RZ, 0x5 ;  /* 0x0000000e07077211 */ /* 0x000fe200078f28ff */
[----:B------:R-:W-:Y:S01]  /*0e10*/  IMAD.IADD R0, R13, 0x1, -R0 ;  /* 0x000000010d007824 */ /* 0x000fe200078e0a00 */
[--C-:B------:R-:W-:Y:S01]  /*0e20*/  SHF.R.S32.HI R9, RZ, 0x2, R8.reuse ;  /* 0x00000002ff097819 */ /* 0x100fe20000011408 */
[----:B------:R-:W-:Y:S01]  /*0e30*/  IMAD R2, R2, 0x8, R3 ;  /* 0x0000000802027824 */ /* 0x000fe200078e0203 */
[----:B------:R-:W-:-:S02]  /*0e40*/  SHF.R.S32.HI R10, RZ, 0x1f, R8 ;  /* 0x0000001fff0a7819 */ /* 0x000fc40000011408 */
[----:B------:R-:W-:Y:S02]  /*0e50*/  SHF.R.S32.HI R7, RZ, 0x5, R7 ;  /* 0x00000005ff077819 */ /* 0x000fe40000011407 */
[----:B------:R-:W-:Y:S01]  /*0e60*/  LEA.HI R10, R10, R9, RZ, 0x3 ;  /* 0x000000090a0a7211 */ /* 0x000fe200078f18ff */
[----:B------:R1:W-:Y:S01]  /*0e70*/  STL [R1+0x94], R2 ;  /* 0x0000940201007387 */ /* 0x0003e20000100800 */
[----:B------:R-:W-:Y:S02]  /*0e80*/  LEA.HI R4, R11, R11, RZ, 0x1 ;  /* 0x0000000b0b047211 */ /* 0x000fe400078f08ff */
[----:B------:R-:W-:Y:S02]  /*0e90*/  LOP3.LUT R10, R10, 0xfffffff8, RZ, 0xc0, !PT ;  /* 0xfffffff80a0a7812 */ /* 0x000fe400078ec0ff */
[----:B------:R-:W-:Y:S02]  /*0ea0*/  LOP3.LUT R4, R4, 0x1ffffffe, RZ, 0xc0, !PT ;  /* 0x1ffffffe04047812 */ /* 0x000fe400078ec0ff */
[----:B------:R-:W-:Y:S01]  /*0eb0*/  LOP3.LUT R3, R20, 0x1c0, RZ, 0xc0, !PT ;  /* 0x000001c014037812 */ /* 0x000fe200078ec0ff */
[----:B------:R-:W-:Y:S01]  /*0ec0*/  IMAD.IADD R10, R9, 0x1, -R10 ;  /* 0x00000001090a7824 */ /* 0x000fe200078e0a0a */
[----:B------:R-:W-:Y:S01]  /*0ed0*/  LOP3.LUT R234, R8, 0x7ffffffc, RZ, 0xc0, !PT ;  /* 0x7ffffffc08ea7812 */ /* 0x000fe200078ec0ff */
[----:B------:R-:W-:Y:S01]  /*0ee0*/  VIADD R9, R212, 0x60 ;  /* 0x00000060d4097836 */ /* 0x000fe20000000000 */
[----:B------:R-:W-:Y:S01]  /*0ef0*/  SHF.R.U32.HI R229, RZ, 0x3, R3 ;  /* 0x00000003ffe57819 */ /* 0x000fe20000011603 */
[----:B------:R-:W-:-:S02]  /*0f00*/  IMAD R7, R7, 0x10, R10 ;  /* 0x0000001007077824 */ /* 0x000fc400078e020a */
[----:B------:R-:W-:Y:S01]  /*0f10*/  VIADD R10, R212, 0x40 ;  /* 0x00000040d40a7836 */ /* 0x000fe20000000000 */
[----:B------:R-:W-:Y:S01]  /*0f20*/  SHF.R.S32.HI R6, RZ, 0x1f, R9 ;  /* 0x0000001fff067819 */ /* 0x000fe20000011409 */
[----:B0-----:R-:W-:Y:S01]  /*0f30*/  IMAD R13, R0, 0x40, R7 ;  /* 0x00000040000d7824 */ /* 0x001fe200078e0207 */
[----:B------:R-:W-:Y:S01]  /*0f40*/  SHF.R.S32.HI R0, RZ, 0x1f, R15 ;  /* 0x0000001fff007819 */ /* 0x000fe2000001140f */
[----:B------:R-:W-:Y:S01]  /*0f50*/  IMAD.SHL.U32 R5, R9, 0x40, RZ ;  /* 0x0000004009057824 */ /* 0x000fe200078e00ff */
[----:B-1----:R-:W-:Y:S01]  /*0f60*/  SHF.R.S32.HI R2, RZ, 0x1f, R10 ;  /* 0x0000001fff027819 */ /* 0x002fe2000001140a */
[----:B------:R-:W-:Y:S01]  /*0f70*/  IMAD.SHL.U32 R223, R10, 0x40, RZ ;  /* 0x000000400adf7824 */ /* 0x000fe200078e00ff */
[----:B------:R-:W-:Y:S01]  /*0f80*/  LEA.HI R0, R0, R15, RZ, 0x3 ;  /* 0x0000000f00007211 */ /* 0x000fe200078f18ff */
[----:B------:R-:W-:Y:S01]  /*0f90*/  IMAD.IADD R4, R11, 0x1, -R4 ;  /* 0x000000010b047824 */ /* 0x000fe200078e0a04 */
[----:B------:R-:W-:Y:S01]  /*0fa0*/  LEA.HI R6, R6, R9, RZ, 0x3 ;  /* 0x0000000906067211 */ /* 0x000fe200078f18ff */
[----:B------:R-:W-:Y:S01]  /*0fb0*/  STL [R1+0x90], R13 ;  /* 0x0000900d01007387 */ /* 0x000fe20000100800 */
[----:B------:R-:W-:Y:S01]  /*0fc0*/  LEA.HI R2, R2, R10, RZ, 0x3 ;  /* 0x0000000a02027211 */ /* 0x000fe200078f18ff */
[----:B------:R-:W-:Y:S01]  /*0fd0*/  IMAD.SHL.U32 R0, R0, 0x40, RZ ;  /* 0x0000004000007824 */ /* 0x000fe200078e00ff */
[----:B------:R-:W-:Y:S01]  /*0fe0*/  LOP3.LUT R15, R5, 0x1c0, RZ, 0xc0, !PT ;  /* 0x000001c0050f7812 */ /* 0x000fe200078ec0ff */
[----:B------:R-:W-:Y:S01]  /*0ff0*/  IMAD.SHL.U32 R5, R6, 0x40, RZ ;  /* 0x0000004006057824 */ /* 0x000fe200078e00ff */
[----:B------:R-:W-:Y:S01]  /*1000*/  SHF.R.S32.HI R6, RZ, 0x1f, R213 ;  /* 0x0000001fff067819 */ /* 0x000fe200000114d5 */
[----:B------:R-:W-:Y:S01]  /*1010*/  IMAD.SHL.U32 R2, R2, 0x40, RZ ;  /* 0x0000004002027824 */ /* 0x000fe200078e00ff */
[----:B------:R-:W-:Y:S01]  /*1020*/  LOP3.LUT R227, R0, 0xfffffe00, RZ, 0xc0, !PT ;  /* 0xfffffe0000e37812 */ /* 0x000fe200078ec0ff */
[----:B------:R-:W-:Y:S01]  /*1030*/  IMAD R235, R4, 0x8, R13 ;  /* 0x0000000804eb7824 */ /* 0x000fe200078e020d */
[-C--:B------:R-:W-:Y:S01]  /*1040*/  LEA.HI R0, R6, R213.reuse, RZ, 0x6 ;  /* 0x000000d506007211 */ /* 0x080fe200078f30ff */
[----:B------:R-:W-:Y:S01]  /*1050*/  IMAD.IADD R234, R14, 0x1, -R234 ;  /* 0x000000010eea7824 */ /* 0x000fe200078e0aea */
[----:B------:R-:W-:-:S02]  /*1060*/  LEA.HI R6, R6, R213, RZ, 0x3 ;  /* 0x000000d506067211 */ /* 0x000fc400078f18ff */
[----:B------:R-:W-:Y:S01]  /*1070*/  LOP3.LUT R226, R2, 0xfffffe00, RZ, 0xc0, !PT ;  /* 0xfffffe0002e27812 */ /* 0x000fe200078ec0ff */
[----:B------:R-:W-:Y:S01]  /*1080*/  IMAD.SHL.U32 R2, R0, 0x80, RZ ;  /* 0x0000008000027824 */ /* 0x000fe200078e00ff */
[----:B------:R-:W-:Y:S02]  /*1090*/  LOP3.LUT R223, R223, 0x1c0, RZ, 0xc0, !PT ;  /* 0x000001c0dfdf7812 */ /* 0x000fe400078ec0ff */
[----:B------:R-:W-:Y:S02]  /*10a0*/  LOP3.LUT R0, R6, 0x38, RZ, 0xc0, !PT ;  /* 0x0000003806007812 */ /* 0x000fe400078ec0ff */
[----:B------:R-:W-:Y:S02]  /*10b0*/  LOP3.LUT R7, R224, 0x38, R6, 0xf8, !PT ;  /* 0x00000038e0077812 */ /* 0x000fe400078ef806 */
[----:B------:R-:W-:Y:S02]  /*10c0*/  SHF.R.U32.HI R17, RZ, 0x3, R223 ;  /* 0x00000003ff117819 */ /* 0x000fe400000116df */
[----:B------:R-:W-:-:S02]  /*10d0*/  SHF.R.U32.HI R12, RZ, 0x3, R15 ;  /* 0x00000003ff0c7819 */ /* 0x000fc4000001160f */
[--C-:B------:R-:W-:Y:S02]  /*10e0*/  LOP3.LUT R9, R223, 0x38, R6.reuse, 0xf8, !PT ;  /* 0x00000038df097812 */ /* 0x100fe400078ef806 */
[----:B------:R-:W-:Y:S02]  /*10f0*/  LOP3.LUT R10, R15, 0x38, R6, 0xf8, !PT ;  /* 0x000000380f0a7812 */ /* 0x000fe400078ef806 */
[----:B------:R-:W-:Y:S02]  /*1100*/  LOP3.LUT R0, R0, 0x1c0, R20, 0xf8, !PT ;  /* 0x000001c000007812 */ /* 0x000fe400078ef814 */
[----:B------:R-:W-:Y:S02]  /*1110*/  LOP3.LUT R11, R5, 0xfffffe00, RZ, 0xc0, !PT ;  /* 0xfffffe00050b7812 */ /* 0x000fe400078ec0ff */
[----:B------:R-:W-:Y:S02]  /*1120*/  LOP3.LUT R5, R2, 0xffffe000, RZ, 0xc0, !PT ;  /* 0xffffe00002057812 */ /* 0x000fe400078ec0ff */
[----:B------:R-:W-:Y:S01]  /*1130*/  LOP3.LUT R2, R7, R18, RZ, 0x3c, !PT ;  /* 0x0000001207027212 */ /* 0x000fe200078e3cff */
[----:B------:R-:W-:Y:S01]  /*1140*/  IMAD.SHL.U32 R18, R237, 0x8, RZ ;  /* 0x00000008ed127824 */ /* 0x000fe200078e00ff */
[----:B------:R-:W-:Y:S01]  /*1150*/  LOP3.LUT R9, R9, R17, RZ, 0x3c, !PT ;  /* 0x0000001109097212 */ /* 0x000fe200078e3cff */
[----:B------:R-:W-:Y:S01]  /*1160*/  STL [R1+0x70], R11 ;  /* 0x0000700b01007387 */ /* 0x000fe20000100800 */
[----:B------:R-:W-:Y:S01]  /*1170*/  LOP3.LUT R10, R10, R12, RZ, 0x3c, !PT ;  /* 0x0000000c0a0a7212 */ /* 0x000fe200078e3cff */
[----:B------:R-:W-:Y:S01]  /*1180*/  IMAD.MOV.U32 R17, RZ, RZ, RZ ;  /* 0x000000ffff117224 */ /* 0x000fe200078e00ff */
[----:B------:R-:W-:Y:S01]  /*1190*/  LOP3.LUT R0, R0, R229, RZ, 0x3c, !PT ;  /* 0x000000e500007212 */ /* 0x000fe200078e3cff */
[----:B------:R-:W-:Y:S01]  /*11a0*/  STL [R1+0x68], RZ ;  /* 0x000068ff01007387 */ /* 0x000fe20000100800 */
[-C--:B------:R-:W-:Y:S01]  /*11b0*/  IADD3 R2, R2, R5.reuse, R227 ;  /* 0x0000000502027210 */ /* 0x080fe20007ffe0e3 */
[C---:B------:R-:W-:Y:S01]  /*11c0*/  VIADD R220, R18.reuse, 0x80 ;  /* 0x0000008012dc7836 */ /* 0x040fe20000000000 */
[-C--:B------:R-:W-:Y:S01]  /*11d0*/  IADD3 R9, R9, R5.reuse, R226 ;  /* 0x0000000509097210 */ /* 0x080fe20007ffe0e2 */
[----:B------:R-:W-:Y:S01]  /*11e0*/  VIADD R221, R18, 0xc0 ;  /* 0x000000c012dd7836 */ /* 0x000fe20000000000 */
[----:B------:R-:W-:-:S02]  /*11f0*/  IADD3 R10, R10, R5, R11 ;  /* 0x000000050a0a7210 */ /* 0x000fc40007ffe00b */
[----:B------:R-:W-:Y:S01]  /*1200*/  IADD3 R0, R0, R5, R228 ;  /* 0x0000000500007210 */ /* 0x000fe20007ffe0e4 */
[----:B------:R-:W-:Y:S01]  /*1210*/  IMAD.U32 R5, RZ, RZ, UR5 ;  /* 0x00000005ff057e24 */ /* 0x000fe2000f8e00ff */
[--C-:B------:R-:W-:Y:S01]  /*1220*/  LOP3.LUT R233, R3, 0x38, R18.reuse, 0xf8, !PT ;  /* 0x0000003803e97812 */ /* 0x100fe200078ef812 */
[----:B------:R-:W-:Y:S01]  /*1230*/  IMAD.U32 R3, RZ, RZ, UR4 ;  /* 0x00000004ff037e24 */ /* 0x000fe2000f8e00ff */
[----:B------:R-:W-:Y:S02]  /*1240*/  LEA R4, R2, UR4, 0x1 ;  /* 0x0000000402047c11 */ /* 0x000fe4000f8e08ff */
[----:B------:R0:W-:Y:S01]  /*1250*/  STL [R1+0x5c], R5 ;  /* 0x00005c0501007387 */ /* 0x0001e20000100800 */
[----:B------:R-:W-:Y:S02]  /*1260*/  LEA R0, R0, UR4, 0x1 ;  /* 0x0000000400007c11 */ /* 0x000fe4000f8e08ff */
[----:B------:R-:W-:Y:S01]  /*1270*/  LEA R2, R10, UR4, 0x1 ;  /* 0x000000040a027c11 */ /* 0x000fe2000f8e08ff */
[----:B------:R1:W-:Y:S01]  /*1280*/  STL [R1+0x6c], R3 ;  /* 0x00006c0301007387 */ /* 0x0003e20000100800 */
[----:B------:R-:W-:-:S02]  /*1290*/  SHF.R.S32.HI R19, RZ, 0x1f, R18 ;  /* 0x0000001fff137819 */ /* 0x000fc40000011412 */
[----:B------:R-:W-:Y:S02]  /*12a0*/  LOP3.LUT R233, R228, R233, R229, 0xf6, !PT ;  /* 0x000000e9e4e97212 */ /* 0x000fe400078ef6e5 */
[----:B0-----:R-:W-:Y:S02]  /*12b0*/  SHF.R.S32.HI R5, RZ, 0x1f, R212 ;  /* 0x0000001fff057819 */ /* 0x001fe400000114d4 */
[----:B------:R-:W-:Y:S02]  /*12c0*/  SHF.R.S32.HI R5, RZ, 0x3, R6 ;  /* 0x00000003ff057819 */ /* 0x000fe40000011406 */
[----:B-1----:R-:W-:-:S03]  /*12d0*/  LOP3.LUT R3, R15, 0x38, R18, 0xf8, !PT ;  /* 0x000000380f037812 */ /* 0x002fc600078ef812 */
[----:B------:R-:W-:Y:S01]  /*12e0*/  STL [R1+0x60], R5 ;  /* 0x0000600501007387 */ /* 0x000fe20000100800 */
[----:B------:R-:W-:-:S04]  /*12f0*/  LOP3.LUT R3, R11, R3, R12, 0xf6, !PT ;  /* 0x000000030b037212 */ /* 0x000fc800078ef60c */
[----:B------:R-:W-:-:S05]  /*1300*/  LEA R3, R3, UR4, 0x1 ;  /* 0x0000000403037c11 */ /* 0x000fca000f8e08ff */
[----:B------:R0:W-:Y:S04]  /*1310*/  STL [R1+0x7c], R3 ;  /* 0x00007c0301007387 */ /* 0x0001e80000100800 */
[----:B------:R1:W-:Y:S01]  /*1320*/  STL [R1+0x84], R4 ;  /* 0x0000840401007387 */ /* 0x0003e20000100800 */
[----:B0-----:R-:W-:-:S05]  /*1330*/  LEA R3, R9, UR4, 0x1 ;  /* 0x0000000409037c11 */ /* 0x001fca000f8e08ff */
[----:B------:R1:W-:Y:S04]  /*1340*/  STL [R1+0x80], R3 ;  /* 0x0000800301007387 */ /* 0x0003e80000100800 */
[----:B------:R1:W-:Y:S04]  /*1350*/  STL [R1+0x88], R0 ;  /* 0x0000880001007387 */ /* 0x0003e80000100800 */
[----:B------:R1:W-:Y:S02]  /*1360*/  STL [R1+0x78], R2 ;  /* 0x0000780201007387 */ /* 0x0003e40000100800 */
.L_x_3122:
[----:B01-34-:R-:W0:Y:S01]  /*1370*/  LDC.64 R2, c[0x0][0xc88] ;  /* 0x00032200ff027b82 */ /* 0x01be220000000a00 */
[----:B------:R-:W-:Y:S01]  /*1380*/  ULDC.64 UR10, c[0x0][0x208] ;  /* 0x00008200000a7ab9 */ /* 0x000fe20000000a00 */
[----:B------:R-:W-:Y:S01]  /*1390*/  ULDC.64 UR4, c[0x0][0xa28] ;  /* 0x00028a0000047ab9 */ /* 0x000fe20000000a00 */
[----:B------:R-:W-:Y:S01]  /*13a0*/  ULDC.64 UR8, c[0x0][0xa18] ;  /* 0x0002860000087ab9 */ /* 0x000fe20000000a00 */
[----:B------:R-:W-:Y:S01]  /*13b0*/  ULDC.64 UR6, c[0x0][0xa08] ;  /* 0x0002820000067ab9 */ /* 0x000fe20000000a00 */
[----:B0-----:R-:W-:-:S05]  /*13c0*/  IMAD.WIDE R2, R51, 0x4, R2 ;  /* 0x0000000433027825 */ /* 0x001fca00078e0202 */
[----:B--2---:R-:W2:Y:S01]  /*13d0*/  LDG.E R236, desc[UR10][R2.64] ;  /* 0x0000000a02ec7981 */ /* 0x004ea2000c1e1900 */
[----:B------:R-:W-:Y:S01]  /*13e0*/  ISETP.NE.U32.AND P2, PT, RZ, UR4, PT ;  /* 0x00000004ff007c0c */ /* 0x000fe2000bf45070 */
[----:B------:R-:W-:Y:S01]  /*13f0*/  IMAD.MOV.U32 R0, RZ, RZ, RZ ;  /* 0x000000ffff007224 */ /* 0x000fe200078e00ff */
[----:B------:R-:W-:Y:S01]  /*1400*/  ISETP.NE.U32.AND P1, PT, RZ, UR8, PT ;  /* 0x00000008ff007c0c */ /* 0x000fe2000bf25070 */
[----:B------:R-:W-:Y:S01]  /*1410*/  IMAD.MOV.U32 R26, RZ, RZ, RZ ;  /* 0x000000ffff1a7224 */ /* 0x000fe200078e00ff */
[----:B------:R-:W-:Y:S02]  /*1420*/  ISETP.NE.AND.EX P2, PT, RZ, UR5, PT, P2 ;  /* 0x00000005ff007c0c */ /* 0x000fe4000bf45320 */
[----:B------:R-:W-:Y:S01]  /*1430*/  ISETP.NE.AND.EX P1, PT, RZ, UR9, PT, P1 ;  /* 0x00000009ff007c0c */ /* 0x000fe2000bf25310 */
[----:B------:R0:W-:Y:S01]  /*1440*/  STL [R1+0x64], R50 ;  /* 0x0000643201007387 */ /* 0x0001e20000100800 */
[----:B------:R-:W-:-:S04]  /*1450*/  ISETP.NE.U32.AND P0, PT, RZ, UR6, PT ;  /* 0x00000006ff007c0c */ /* 0x000fc8000bf05070 */
[----:B------:R-:W-:Y:S02]  /*1460*/  ISETP.NE.AND.EX P0, PT, RZ, UR7, PT, P0 ;  /* 0x00000007ff007c0c */ /* 0x000fe4000bf05300 */
[----:B--2---:R-:W-:Y:S01]  /*1470*/  SHF.R.S32.HI R5, RZ, 0x1f, R236 ;  /* 0x0000001fff057819 */ /* 0x004fe200000114ec */
[C---:B------:R-:W-:Y:S02]  /*1480*/  IMAD.SHL.U32 R28, R236.reuse, 0x4, RZ ;  /* 0x00000004ec1c7824 */ /* 0x040fe400078e00ff */
[C---:B------:R-:W-:Y:S01]  /*1490*/  @P2 LEA R2, P3, R236.reuse, UR4, 0x2 ;  /* 0x00000004ec022c11 */ /* 0x040fe2000f8610ff */
[----:B------:R-:W-:Y:S01]  /*14a0*/  ULDC UR4, c[0x0][0x288] ;  /* 0x0000a20000047ab9 */ /* 0x000fe20000000800 */
[C-C-:B------:R-:W-:Y:S01]  /*14b0*/  SHF.L.U64.HI R29, R236.reuse, 0x2, R5.reuse ;  /* 0x00000002ec1d7819 */ /* 0x140fe20000010205 */
[----:B------:R-:W-:Y:S01]  /*14c0*/  IMAD.U32 R231, RZ, RZ, UR4 ;  /* 0x00000004ffe77e24 */ /* 0x000fe2000f8e00ff */
[----:B------:R-:W-:Y:S01]  /*14d0*/  @P2 LEA.HI.X R3, R236, UR5, R5, 0x2, P3 ;  /* 0x00000005ec032c11 */ /* 0x000fe200098f1405 */
[----:B------:R-:W-:Y:S01]  /*14e0*/  ULDC.64 UR4, c[0x0][0x418] ;  /* 0x0001060000047ab9 */ /* 0x000fe20000000a00 */
[----:B------:R-:W-:Y:S01]  /*14f0*/  IADD3 R6, P4, R28, UR6, RZ ;  /* 0x000000061c067c10 */ /* 0x000fe2000ff9e0ff */
[----:B------:R-:W-:-:S02]  /*1500*/  UISETP.NE.U32.AND UP0, UPT, UR4, URZ, UPT ;  /* 0x0000003f0400728c */ /* 0x000fc4000bf05070 */
[----:B-----5:R0:W5:Y:S01]  /*1510*/  @P2 LDG.E R0, desc[UR10][R2.64] ;  /* 0x0000000a02002981 */ /* 0x020162000c1e1900 */
[----:B------:R-:W-:Y:S01]  /*1520*/  @P1 IADD3 R4, P2, R28, UR8, RZ ;  /* 0x000000081c041c10 */ /* 0x000fe2000ff5e0ff */
[----:B------:R-:W-:Y:S01]  /*1530*/  UISETP.NE.AND.EX UP0, UPT, UR5, URZ, UPT, UP0 ;  /* 0x0000003f0500728c */ /* 0x000fe2000bf05300 */
[C---:B------:R-:W-:Y:S01]  /*1540*/  IADD3.X R7, R29.reuse, UR7, RZ, P4, !PT ;  /* 0x000000071d077c10 */ /* 0x040fe2000a7fe4ff */
[----:B------:R-:W-:Y:S01]  /*1550*/  ULDC UR4, c[0x0][0x424] ;  /* 0x0001090000047ab9 */ /* 0x000fe20000000800 */
        /* <DEDUP_REMOVED lines=22> */
.L_x_2867:
        /* <DEDUP_REMOVED lines=8> */
.L_x_2868:
[----:B------:R-:W-:Y:S05]  /*1740*/  @!P0 BRA `(.L_x_2869) ;  /* 0x0000000000108947 */ /* 0x000fea0003800000 */
[----:B------:R-:W-:Y:S02]  /*1750*/  ULDC.64 UR4, c[0x0][0x208] ;  /* 0x0000820000047ab9 */ /* 0x000fe40000000a00 */
[----:B------:R-:W2:Y:S04]  /*1760*/  LDG.E R4, desc[UR4][R6.64] ;  /* 0x0000000406047981 */ /* 0x000ea8000c1e1900 */
[----:B------:R-:W2:Y:S02]  /*1770*/  LDG.E R27, desc[UR4][R6.64+0x4] ;  /* 0x00000404061b7981 */ /* 0x000ea4000c1e1900 */
[----:B--2---:R-:W-:-:S07]  /*1780*/  IMAD.IADD R27, R27, 0x1, -R4 ;  /* 0x000000011b1b7824 */ /* 0x004fce00078e0a04 */
.L_x_2869:
[----:B------:R-:W-:Y:S01]  /*1790*/  ULDC.64 UR4, c[0x0][0xa10] ;  /* 0x0002840000047ab9 */ /* 0x000fe20000000a00 */
[----:B------:R-:W-:Y:S01]  /*17a0*/  ULDC.64 UR6, c[0x0][0x208] ;  /* 0x0000820000067ab9 */ /* 0x000fe20000000a00 */
[----:B------:R-:W-:Y:S01]  /*17b0*/  ISETP.NE.U32.AND P0, PT, RZ, UR4, PT ;  /* 0x00000004ff007c0c */ /* 0x000fe2000bf05070 */
[----:B------:R-:W1:Y:S03]  /*17c0*/  LDC R9, c[0x0][0x448] ;  /* 0x00011200ff097b82 */ /* 0x000e660000000800 */
[----:B------:R-:W-:Y:S01]  /*17d0*/  ISETP.NE.AND.EX P0, PT, RZ, UR5, PT, P0 ;  /* 0x00000005ff007c0c */ /* 0x000fe2000bf05300 */
[----:B------:R-:W-:-:S12]  /*17e0*/  ULDC.64 UR4, c[0x0][0xa30] ;  /* 0x00028c0000047ab9 */ /* 0x000fd80000000a00 */
[----:B0-----:R-:W0:Y:S02]  /*17f0*/  @P0 LDC.64 R4, c[0x0][0xa10] ;  /* 0x00028400ff040b82 */ /* 0x001e240000000a00 */
[----:B0-----:R-:W-:-:S05]  /*1800*/  @P0 IMAD.WIDE R4, R25, 0x4, R4 ;  /* 0x0000000419040825 */ /* 0x001fca00078e0204 */
[----:B------:R-:W2:Y:S04]  /*1810*/  @P0 LDG.E R3, desc[UR6][R4.64] ;  /* 0x0000000604030981 */ /* 0x000ea8000c1e1900 */
[----:B------:R0:W2:Y:S01]  /*1820*/  @P0 LDG.E R8, desc[UR6][R4.64+0x4] ;  /* 0x0000040604080981 */ /* 0x0000a2000c1e1900 */
[----:B------:R-:W-:Y:S01]  /*1830*/  ISETP.NE.U32.AND P1, PT, RZ, UR4, PT ;  /* 0x00000004ff007c0c */ /* 0x000fe2000bf25070 */
[----:B-----5:R-:W-:-:S03]  /*1840*/  IMAD.MOV.U32 R143, RZ, RZ, R27 ;  /* 0x000000ffff8f7224 */ /* 0x020fc600078e001b */
[----:B------:R-:W-:-:S13]  /*1850*/  ISETP.NE.AND.EX P1, PT, RZ, UR5, PT, P1 ;  /* 0x00000005ff007c0c */ /* 0x000fda000bf25310 */
[----:B------:R-:W-:-:S04]  /*1860*/  @P1 IADD3 R6, P2, R28, UR4, RZ ;  /* 0x000000041c061c10 */ /* 0x000fc8000ff5e0ff */
[----:B------:R-:W-:-:S05]  /*1870*/  @P1 IADD3.X R7, R29, UR5, RZ, P2, !PT ;  /* 0x000000051d071c10 */ /* 0x000fca00097fe4ff */
[----:B------:R3:W5:Y:S01]  /*1880*/  @P1 LDG.E R143, desc[UR6][R6.64] ;  /* 0x00000006068f1981 */ /* 0x000762000c1e1900 */
[----:B-1----:R-:W-:Y:S01]  /*1890*/  ISETP.NE.AND P1, PT, R9, 0x1, PT ;  /* 0x000000010900780c */ /* 0x002fe20003f25270 */
[----:B------:R-:W-:Y:S01]  /*18a0*/  IMAD.SHL.U32 R230, R49, 0x80, RZ ;  /* 0x0000008031e67824 */ /* 0x000fe200078e00ff */
[----:B------:R-:W-:Y:S01]  /*18b0*/  PLOP3.LUT P2, PT, PT, PT, PT, 0x80, 0x0 ;  /* 0x000000000000781c */ /* 0x000fe20003f4f070 */
[----:B------:R-:W-:Y:S02]  /*18c0*/  IMAD.IADD R11, R27, 0x1, -R0 ;  /* 0x000000011b0b7824 */ /* 0x000fe400078e0a00 */
[----:B0-----:R-:W-:-:S08]  /*18d0*/  VIADD R4, R230, 0x7f ;  /* 0x0000007fe6047836 */ /* 0x001fd00000000000 */
[----:B------:R-:W0:Y:S08]  /*18e0*/  @P1 LDC R9, c[0x0][0x44c] ;  /* 0x00011300ff091b82 */ /* 0x000e300000000800 */
[----:B------:R-:W1:Y:S01]  /*18f0*/  @P1 LDC R5, c[0x0][0x450] ;  /* 0x00011400ff051b82 */ /* 0x000e620000000800 */
[----:B0-----:R-:W-:-:S05]  /*1900*/  @P1 IMAD.HI.U32 R0, R4, R9, RZ ;  /* 0x0000000904001227 */ /* 0x001fca00078e00ff */
[----:B-1----:R-:W-:Y:S01]  /*1910*/  @P1 SHF.R.U32.HI R4, RZ, R5, R0 ;  /* 0x00000005ff041219 */ /* 0x002fe20000011600 */
[----:B--2---:R-:W-:-:S04]  /*1920*/  @P0 IMAD.IADD R2, R8, 0x1, -R3 ;  /* 0x0000000108020824 */ /* 0x004fc800078e0a03 */
[----:B------:R-:W-:-:S04]  /*1930*/  IMAD.IADD R232, R11, 0x1, R2 ;  /* 0x000000010be87824 */ /* 0x000fc800078e0202 */
[C---:B------:R-:W-:Y:S01]  /*1940*/  VIADD R0, R232.reuse, 0x4f ;  /* 0x0000004fe8007836 */ /* 0x040fe20000000000 */
[----:B------:R-:W-:-:S03]  /*1950*/  IADD3 R148, R232, 0x50, -R231 ;  /* 0x00000050e8947810 */ /* 0x000fc60007ffe8e7 */
[----:B------:R-:W-:-:S04]  /*1960*/  IMAD.HI R0, R0, 0x66666667, RZ ;  /* 0x6666666700007827 */ /* 0x000fc800078e02ff */
[----:B------:R-:W-:Y:S01]  /*1970*/  IMAD.IADD R4, R148, 0x1, R4 ;  /* 0x0000000194047824 */ /* 0x000fe200078e0204 */
[----:B------:R-:W-:-:S03]  /*1980*/  SHF.R.U32.HI R149, RZ, 0x1f, R0 ;  /* 0x0000001fff957819 */ /* 0x000fc60000011600 */
[----:B------:R-:W-:Y:S01]  /*1990*/  IMAD.HI R4, R4, 0x66666667, RZ ;  /* 0x6666666704047827 */ /* 0x000fe200078e02ff */
[----:B------:R-:W-:-:S03]  /*19a0*/  LEA.HI.SX32 R149, R0, R149, 0x1b ;  /* 0x0000009500957211 */ /* 0x000fc600078fdaff */
[----:B------:R-:W-:Y:S01]  /*19b0*/  IMAD.MOV R0, RZ, RZ, -R11 ;  /* 0x000000ffff007224 */ /* 0x000fe200078e0a0b */
[----:B------:R-:W-:-:S04]  /*19c0*/  SHF.R.U32.HI R3, RZ, 0x1f, R4 ;  /* 0x0000001fff037819 */ /* 0x000fc80000011604 */
[----:B------:R-:W-:-:S04]  /*19d0*/  LEA.HI.SX32 R4, R4, R3, 0x1b ;  /* 0x0000000304047211 */ /* 0x000fc800078fdaff */
[----:B------:R-:W-:-:S05]  /*19e0*/  VIMNMX R4, R149, R4, PT ;  /* 0x0000000495047248 */ /* 0x000fca0003fe0100 */
[----:B------:R-:W-:Y:S01]  /*19f0*/  IMAD R3, R4, 0x50, -R11 ;  /* 0x0000005004037824 */ /* 0x000fe200078e0a0b */
[----:B------:R-:W-:-:S04]  /*1a00*/  VIMNMX R4, RZ, R0, !PT ;  /* 0x00000000ff047248 */ /* 0x000fc80007fe0100 */
        /* <DEDUP_REMOVED lines=10> */
[----:B---3--:R-:W-:Y:S05]  /*1ab0*/  @!P0 BRA `(.L_x_2870) ;  /* 0x0000009400c08947 */ /* 0x008fea0003800000 */
        /* <DEDUP_REMOVED lines=20> */
.L_x_2872:
[----:B------:R-:W-:Y:S05]  /*1c00*/  BSYNC B6 ;  /* 0x0000000000067941 */ /* 0x000fea0003800000 */
.L_x_2871:
        /* <DEDUP_REMOVED lines=20> */
.L_x_2874:
[----:B------:R-:W-:Y:S05]  /*1d50*/  BSYNC B6 ;  /* 0x0000000000067941 */ /* 0x000fea0003800000 */
.L_x_2873:
        /* <DEDUP_REMOVED lines=48> */
[-C--:B--2---:R-:W-:Y:S01]  /*2060*/  IMAD.WIDE.U32 R100, R212, R104.reuse, R22 ;  /* 0x00000068d4647225 */ /* 0x084fe200078e0016 */
[----:B------:R-:W-:Y:S02]  /*2070*/  ISETP.GE.AND P2, PT, R221, UR6, PT ;  /* 0x00000006dd007c0c */ /* 0x000fe4000bf46270 */
[----:B------:R-:W-:Y:S01]  /*2080*/  SHF.L.U64.HI R34, R104, 0x5, R105 ;  /* 0x0000000568227819 */ /* 0x000fe20000010269 */
[----:B------:R-:W-:Y:S01]  /*2090*/  IMAD.WIDE.U32 R102, R212, R104, R18 ;  /* 0x00000068d4667225 */ /* 0x000fe200078e0012 */
[----:B------:R-:W-:Y:S02]  /*20a0*/  SHF.L.U64.HI R33, R104, 0x6, R105 ;  /* 0x0000000668217819 */ /* 0x000fe40000010269 */
[C---:B------:R-:W-:Y:S01]  /*20b0*/  IADD3 R112, P3, R212.reuse, R113, RZ ;  /* 0x00000071d4707210 */ /* 0x040fe20007f7e0ff */
        /* <DEDUP_REMOVED lines=8> */
[----:B------:R-:W-:Y:S02]  /*2140*/  VIADD R14, R212, 0x20 ;  /* 0x00000020d40e7836 */ /* 0x000fe40000000000 */
[----:B------:R-:W-:Y:S02]  /*2150*/  IMAD.SHL.U32 R32, R104, 0x20, RZ ;  /* 0x0000002068207824 */ /* 0x000fe400078e00ff */
[C---:B------:R-:W-:Y:S01]  /*2160*/  IMAD.SHL.U32 R128, R98.reuse, 0x20, RZ ;  /* 0x0000002062807824 */ /* 0x040fe200078e00ff */
[----:B------:R-:W-:Y:S01]  /*2170*/  SHF.R.S32.HI R147, RZ, 0x1f, R14 ;  /* 0x0000001fff937819 */ /* 0x000fe2000001140e */
[----:B------:R-:W-:-:S02]  /*2180*/  IMAD.SHL.U32 R130, R98, 0x40, RZ ;  /* 0x0000004062827824 */ /* 0x000fc400078e00ff */
[----:B------:R-:W-:Y:S02]  /*2190*/  VIADD R12, R212, 0x40 ;  /* 0x00000040d40c7836 */ /* 0x000fe40000000000 */
[----:B------:R-:W-:Y:S02]  /*21a0*/  IMAD R121, R111, 0x50, RZ ;  /* 0x000000506f797824 */ /* 0x000fe400078e02ff */
[C---:B------:R-:W-:Y:S01]  /*21b0*/  IMAD.SHL.U32 R28, R110.reuse, 0x20, RZ ;  /* 0x000000206e1c7824 */ /* 0x040fe200078e00ff */
[----:B------:R-:W-:Y:S01]  /*21c0*/  SHF.R.S32.HI R145, RZ, 0x1f, R12 ;  /* 0x0000001fff917819 */ /* 0x000fe2000001140c */
[----:B------:R-:W-:Y:S02]  /*21d0*/  IMAD.SHL.U32 R27, R110, 0x40, RZ ;  /* 0x000000406e1b7824 */ /* 0x000fe400078e00ff */
[----:B------:R-:W-:Y:S01]  /*21e0*/  IMAD.X R113, R20, 0x1, R3, P3 ;  /* 0x0000000114717824 */ /* 0x000fe200018e0603 */
[----:B------:R-:W-:Y:S02]  /*21f0*/  SHF.R.S32.HI R8, RZ, 0x1f, R25 ;  /* 0x0000001fff087819 */ /* 0x000fe40000011419 */
[----:B------:R-:W-:-:S02]  /*2200*/  SEL R97, R25, RZ, !P0 ;  /* 0x000000ff19617207 */ /* 0x000fc40004000000 */
[----:B------:R-:W-:Y:S02]  /*2210*/  SEL R8, R8, RZ, !P0 ;  /* 0x000000ff08087207 */ /* 0x000fe40004000000 */
        /* <DEDUP_REMOVED lines=24> */
[----:B------:R-:W-:-:S02]  /*23a0*/  IMAD.IADD R4, R213, 0x1, R4 ;  /* 0x00000001d5047824 */ /* 0x000fc400078e0204 */
[----:B------:R-:W-:Y:S01]  /*23b0*/  IMAD.IADD R107, R107, 0x1, R7 ;  /* 0x000000016b6b7824 */ /* 0x000fe200078e0207 */
[CC--:B------:R-:W-:Y:S01]  /*23c0*/  LEA.HI R13, R0.reuse, R5.reuse, RZ, 0x3 ;  /* 0x00000005000d7211 */ /* 0x0c0fe200078f18ff */
[----:B------:R-:W-:Y:S01]  /*23d0*/  IMAD.IADD R109, R7, 0x1, R109 ;  /* 0x00000001076d7824 */ /* 0x000fe200078e026d */
[----:B------:R-:W-:Y:S01]  /*23e0*/  LEA.HI R0, R0, R5, RZ, 0x6 ;  /* 0x0000000500007211 */ /* 0x000fe200078f30ff */
[CC--:B-----5:R-:W-:Y:S01]  /*23f0*/  IMAD.WIDE.U32 R100, R143.reuse, R104.reuse, R100 ;  /* 0x000000688f647225 */ /* 0x0e0fe200078e0064 */
[----:B------:R-:W-:Y:S02]  /*2400*/  SHF.R.S32.HI R7, RZ, 0x1f, R4 ;  /* 0x0000001fff077819 */ /* 0x000fe40000011404 */
[----:B------:R-:W-:Y:S01]  /*2410*/  SHF.R.S32.HI R5, RZ, 0x6, R0 ;  /* 0x00000006ff057819 */ /* 0x000fe20000011400 */
[----:B------:R-:W-:Y:S01]  /*2420*/  IMAD.WIDE.U32 R102, R143, R104, R102 ;  /* 0x000000688f667225 */ /* 0x000fe200078e0066 */
[--C-:B------:R-:W-:Y:S02]  /*2430*/  LOP3.LUT R0, R224, 0x38, R13.reuse, 0xf8, !PT ;  /* 0x00000038e0007812 */ /* 0x100fe400078ef80d */
[----:B------:R-:W-:Y:S01]  /*2440*/  LOP3.LUT R6, R223, 0x38, R13, 0xf8, !PT ;  /* 0x00000038df067812 */ /* 0x000fe200078ef80d */
[C---:B------:R-:W-:Y:S01]  /*2450*/  IMAD R134, R5.reuse, 0x1400, R227 ;  /* 0x0000140005867824 */ /* 0x040fe200078e02e3 */
[----:B------:R-:W-:Y:S01]  /*2460*/  LOP3.LUT R11, R0, R30, RZ, 0x3c, !PT ;  /* 0x0000001e000b7212 */ /* 0x000fe200078e3cff */
[----:B------:R-:W-:Y:S01]  /*2470*/  IMAD R132, R5, 0x1400, R226 ;  /* 0x0000140005847824 */ /* 0x000fe200078e02e2 */
[-C--:B------:R-:W-:Y:S01]  /*2480*/  LEA.HI R0, R7, R4.reuse, RZ, 0x6 ;  /* 0x0000000407007211 */ /* 0x080fe200078f30ff */
[----:B------:R-:W-:Y:S01]  /*2490*/  IMAD R142, R5, 0x1400, R228 ;  /* 0x00001400058e7824 */ /* 0x000fe200078e02e4 */
[----:B------:R-:W-:Y:S01]  /*24a0*/  LEA.HI R4, R7, R4, RZ, 0x3 ;  /* 0x0000000407047211 */ /* 0x000fe200078f18ff */
[----:B------:R-:W-:Y:S01]  /*24b0*/  IMAD.IADD R134, R134, 0x1, R11 ;  /* 0x0000000186867824 */ /* 0x000fe200078e020b */
[----:B------:R-:W-:Y:S01]  /*24c0*/  SHF.R.S32.HI R7, RZ, 0x6, R0 ;  /* 0x00000006ff077819 */ /* 0x000fe20000011400 */
[----:B------:R-:W-:Y:S01]  /*24d0*/  IMAD R11, R105, 0x50, RZ ;  /* 0x00000050690b7824 */ /* 0x000fe200078e02ff */
[----:B------:R-:W-:Y:S01]  /*24e0*/  LOP3.LUT R0, R13, 0x38, RZ, 0xc0, !PT ;  /* 0x000000380d007812 */ /* 0x000fe200078ec0ff */
[----:B------:R-:W-:Y:S01]  /*24f0*/  IMAD.WIDE.U32 R106, R143, R110, R106 ;  /* 0x0000006e8f6a7225 */ /* 0x000fe200078e006a */
[----:B------:R-:W-:-:S02]  /*2500*/  LOP3.LUT R10, R223, 0x38, R4, 0xf8, !PT ;  /* 0x00000038df0a7812 */ /* 0x000fc400078ef804 */
[----:B------:R-:W-:Y:S01]  /*2510*/  LOP3.LUT R0, R0, 0x1c0, R31, 0xf8, !PT ;  /* 0x000001c000007812 */ /* 0x000fe200078ef81f */
[C---:B------:R-:W-:Y:S01]  /*2520*/  IMAD R135, R7.reuse, 0x1400, R228 ;  /* 0x0000140007877824 */ /* 0x040fe200078e02e4 */
[----:B------:R-:W-:Y:S01]  /*2530*/  LOP3.LUT R15, R6, R21, RZ, 0x3c, !PT ;  /* 0x00000015060f7212 */ /* 0x000fe200078e3cff */
[C---:B------:R-:W-:Y:S01]  /*2540*/  IMAD R133, R7.reuse, 0x1400, R227 ;  /* 0x0000140007857824 */ /* 0x040fe200078e02e3 */
[----:B------:R-:W-:Y:S01]  /*2550*/  LOP3.LUT R5, R0, R229, RZ, 0x3c, !PT ;  /* 0x000000e500057212 */ /* 0x000fe200078e3cff */
[----:B------:R-:W-:Y:S01]  /*2560*/  IMAD R131, R7, 0x1400, R226 ;  /* 0x0000140007837824 */ /* 0x000fe200078e02e2 */
[----:B------:R-:W-:Y:S01]  /*2570*/  LOP3.LUT R6, R4, 0x38, RZ, 0xc0, !PT ;  /* 0x0000003804067812 */ /* 0x000fe200078ec0ff */
[----:B------:R-:W-:Y:S01]  /*2580*/  IMAD.IADD R132, R132, 0x1, R15 ;  /* 0x0000000184847824 */ /* 0x000fe200078e020f */
[----:B------:R-:W-:Y:S01]  /*2590*/  LOP3.LUT R10, R10, R21, RZ, 0x3c, !PT ;  /* 0x000000150a0a7212 */ /* 0x000fe200078e3cff */
[----:B------:R-:W-:Y:S01]  /*25a0*/  IMAD.IADD R142, R142, 0x1, R5 ;  /* 0x000000018e8e7824 */ /* 0x000fe200078e0205 */
[----:B------:R-:W-:Y:S01]  /*25b0*/  SHF.R.S32.HI R5, RZ, 0x1f, R143 ;  /* 0x0000001fff057819 */ /* 0x000fe2000001148f */
[----:B------:R-:W-:Y:S01]  /*25c0*/  IMAD R7, R99, 0x50, RZ ;  /* 0x0000005063077824 */ /* 0x000fe200078e02ff */
[----:B------:R-:W-:Y:S01]  /*25d0*/  LOP3.LUT R6, R6, 0x1c0, R31, 0xf8, !PT ;  /* 0x000001c006067812 */ /* 0x000fe200078ef81f */
[----:B------:R-:W-:Y:S01]  /*25e0*/  IMAD.SHL.U32 R31, R104, 0x40, RZ ;  /* 0x00000040681f7824 */ /* 0x000fe200078e00ff */
[----:B------:R-:W-:Y:S01]  /*25f0*/  LOP3.LUT R8, R224, 0x38, R4, 0xf8, !PT ;  /* 0x00000038e0087812 */ /* 0x000fe200078ef804 */
[----:B------:R-:W-:Y:S01]  /*2600*/  IMAD R0, R5, R104, RZ ;  /* 0x0000006805007224 */ /* 0x000fe200078e02ff */
[----:B------:R-:W-:Y:S01]  /*2610*/  LOP3.LUT R6, R6, R229, RZ, 0x3c, !PT ;  /* 0x000000e506067212 */ /* 0x000fe200078e3cff */
[----:B------:R-:W-:Y:S01]  /*2620*/  IMAD.WIDE.U32 R98, R98, 0x50, RZ ;  /* 0x0000005062627825 */ /* 0x000fe200078e00ff */
[----:B------:R-:W-:-:S02]  /*2630*/  LOP3.LUT R8, R8, R30, RZ, 0x3c, !PT ;  /* 0x0000001e08087212 */ /* 0x000fc400078e3cff */
[----:B------:R-:W-:Y:S01]  /*2640*/  SHF.L.U64.HI R30, R110, 0x5, R111 ;  /* 0x000000056e1e7819 */ /* 0x000fe2000001026f */
[----:B------:R-:W-:Y:S01]  /*2650*/  IMAD R21, R143, R105, R0 ;  /* 0x000000698f157224 */ /* 0x000fe200078e0200 */
[----:B------:R-:W-:Y:S01]  /*2660*/  SHF.R.S32.HI R14, RZ, 0x3, R13 ;  /* 0x00000003ff0e7819 */ /* 0x000fe2000001140d */
[----:B------:R-:W-:Y:S01]  /*2670*/  IMAD R0, R5, R110, RZ ;  /* 0x0000006e05007224 */ /* 0x000fe200078e02ff */
[----:B------:R-:W-:Y:S01]  /*2680*/  LOP3.LUT R13, R13, 0xfffffff8, RZ, 0xc0, !PT ;  /* 0xfffffff80d0d7812 */ /* 0x000fe200078ec0ff */
[----:B------:R-:W-:Y:S01]  /*2690*/  IMAD.WIDE.U32 R104, R104, 0x50, RZ ;  /* 0x0000005068687825 */ /* 0x000fe200078e00ff */
[----:B------:R-:W-:-:S03]  /*26a0*/  SHF.R.S32.HI R12, RZ, 0x3, R4 ;  /* 0x00000003ff0c7819 */ /* 0x000fc60000011404 */
[C---:B------:R-:W-:Y:S01]  /*26b0*/  IMAD R15, R143.reuse, R111, R0 ;  /* 0x0000006f8f0f7224 */ /* 0x040fe200078e0200 */
[----:B------:R-:W-:Y:S01]  /*26c0*/  SEL R0, RZ, 0x8, P2 ;  /* 0x00000008ff007807 */ /* 0x000fe20001000000 */
[----:B------:R-:W-:-:S03]  /*26d0*/  IMAD.WIDE.U32 R108, R143, R110, R108 ;  /* 0x0000006e8f6c7225 */ /* 0x000fc600078e006c */
[----:B------:R-:W-:Y:S01]  /*26e0*/  LOP3.LUT R0, R9, R0, RZ, 0xfc, !PT ;  /* 0x0000000009007212 */ /* 0x000fe200078efcff */
[----:B------:R-:W-:Y:S01]  /*26f0*/  IMAD.IADD R122, R105, 0x1, R11 ;  /* 0x00000001697a7824 */ /* 0x000fe200078e020b */
[----:B------:R-:W-:Y:S01]  /*2700*/  LOP3.LUT R11, R4, 0xfffffff8, RZ, 0xc0, !PT ;  /* 0xfffffff8040b7812 */ /* 0x000fe200078ec0ff */
[----:B------:R-:W-:Y:S01]  /*2710*/  IMAD.WIDE.U32 R110, R110, 0x50, RZ ;  /* 0x000000506e6e7825 */ /* 0x000fe200078e00ff */
[----:B------:R-:W-:-:S03]  /*2720*/  LOP3.LUT R9, R0, 0x4, RZ, 0xc0, !PT ;  /* 0x0000000400097812 */ /* 0x000fc600078ec0ff */
[----:B------:R-:W-:Y:S01]  /*2730*/  IMAD.IADD R133, R133, 0x1, R8 ;  /* 0x0000000185857824 */ /* 0x000fe200078e0208 */
[C---:B------:R-:W-:Y:S01]  /*2740*/  LOP3.LUT R8, R0.reuse, 0x8, RZ, 0xc0, !PT ;  /* 0x0000000800087812 */ /* 0x040fe200078ec0ff */
[----:B------:R-:W-:Y:S01]  /*2750*/  IMAD.IADD R131, R131, 0x1, R10 ;  /* 0x0000000183837824 */ /* 0x000fe200078e020a */
[----:B------:R-:W-:Y:S01]  /*2760*/  LOP3.LUT R10, R0, 0x2, RZ, 0xc0, !PT ;  /* 0x00000002000a7812 */ /* 0x000fe200078ec0ff */
[----:B------:R-:W-:Y:S01]  /*2770*/  IMAD.IADD R135, R135, 0x1, R6 ;  /* 0x0000000187877824 */ /* 0x000fe200078e0206 */
[----:B------:R-:W-:Y:S01]  /*2780*/  SHF.R.S32.HI R6, RZ, 0x1f, R11 ;  /* 0x0000001fff067819 */ /* 0x000fe2000001140b */
[----:B------:R-:W-:Y:S01]  /*2790*/  IMAD.IADD R120, R99, 0x1, R7 ;  /* 0x0000000163787824 */ /* 0x000fe200078e0207 */
[----:B------:R-:W-:Y:S01]  /*27a0*/  SHF.R.S32.HI R7, RZ, 0x1f, R13 ;  /* 0x0000001fff077819 */ /* 0x000fe2000001140d */
[----:B------:R-:W-:Y:S02]  /*27b0*/  IMAD.IADD R25, R101, 0x1, R21 ;  /* 0x0000000165197824 */ /* 0x000fe400078e0215 */
[----:B------:R-:W-:-:S02]  /*27c0*/  IMAD.IADD R20, R107, 0x1, R15 ;  /* 0x000000016b147824 */ /* 0x000fc400078e020f */
[----:B------:R-:W-:Y:S02]  /*27d0*/  IMAD.SHL.U32 R118, R118, 0x2, RZ ;  /* 0x0000000276767824 */ /* 0x000fe400078e00ff */
[----:B------:R-:W-:Y:S02]  /*27e0*/  IMAD.IADD R121, R111, 0x1, R121 ;  /* 0x000000016f797824 */ /* 0x000fe400078e0279 */
[----:B------:R-:W-:Y:S02]  /*27f0*/  IMAD.IADD R21, R21, 0x1, R103 ;  /* 0x0000000115157824 */ /* 0x000fe400078e0267 */
[----:B------:R-:W-:Y:S02]  /*2800*/  IMAD.IADD R15, R15, 0x1, R109 ;  /* 0x000000010f0f7824 */ /* 0x000fe400078e026d */
[----:B------:R-:W-:-:S07]  /*2810*/  IMAD.IADD R5, R95, 0x1, R37 ;  /* 0x000000015f057824 */ /* 0x000fce00078e0225 */
.L_x_2982:
[----:B---3--:R-:W2:Y:S01]  /*2820*/  LDL.LU R39, [R1+0xc] ;  /* 0x00000c0001277983 */ /* 0x008ea20000300800 */
        /* <DEDUP_REMOVED lines=87> */
.L_x_2879:
[----:B------:R-:W-:Y:S05]  /*2da0*/  BSYNC B1 ;  /* 0x0000000000017941 */ /* 0x000fea0003800000 */
.L_x_2878:
        /* <DEDUP_REMOVED lines=35> */
[----:B------:R-:W-:Y:S02]  /*2fe0*/  PRMT R189, R36, 0x7610, R189 ;  /* 0x0000761024bd7816 */ /* 0x000fe400000000bd */
[----:B------:R-:W-:Y:S02]  /*2ff0*/  CS2R R64, SRZ ;  /* 0x0000000000407805 */ /* 0x000fe4000001ff00 */
[----:B------:R-:W-:Y:S02]  /*3000*/  PRMT R151, R38, 0x5410, R37 ;  /* 0x0000541026977816 */ /* 0x000fe40000000025 */
[----:B------:R-:W-:Y:S02]  /*3010*/  CS2R R68, SRZ ;  /* 0x0000000000447805 */ /* 0x000fe4000001ff00 */
[----:B------:R-:W-:-:S02]  /*3020*/  CS2R R72, SRZ ;  /* 0x0000000000487805 */ /* 0x000fc4000001ff00 */
        /* <DEDUP_REMOVED lines=33> */
.L_x_2881:
[----:B------:R-:W-:Y:S05]  /*3240*/  BSYNC B1 ;  /* 0x0000000000017941 */ /* 0x000fea0003800000 */
.L_x_2880:
        /* <DEDUP_REMOVED lines=44> */
.L_x_2883:
[----:B------:R-:W-:Y:S05]  /*3510*/  BSYNC B1 ;  /* 0x0000000000017941 */ /* 0x000fea0003800000 */
.L_x_2882:
[----:B------:R-:W2:Y:S01]  /*3520*/  LDL R0, [R1+0x5c] ;  /* 0x00005c0001007983 */ /* 0x000ea20000100800 */
[----:B0-----:R-:W-:Y:S01]  /*3530*/  IMAD.MOV.U32 R36, RZ, RZ, R66 ;  /* 0x000000ffff247224 */ /* 0x001fe200078e0042 */
        /* <DEDUP_REMOVED lines=46> */
[----:B--2---:R-:W-:Y:S01]  /*3820*/  R2UR UR4, R0 ;  /* 0x00000000000472ca */ /* 0x004fe200000e0000 */
[----:B------:R-:W-:-:S05]  /*3830*/  IMAD.MOV.U32 R0, RZ, RZ, R63 ;  /* 0x000000ffff007224 */ /* 0x000fca00078e003f */
[----:B------:R-:W-:Y:S01]  /*3840*/  PRMT R161, R0, 0x7610, R161 ;  /* 0x0000761000a17816 */ /* 0x000fe200000000a1 */
[----:B------:R-:W-:-:S05]  /*3850*/  IMAD.MOV.U32 R0, RZ, RZ, R71 ;  /* 0x000000ffff007224 */ /* 0x000fca00078e0047 */
[----:B------:R-:W-:Y:S01]  /*3860*/  PRMT R170, R0, 0x7610, R170 ;  /* 0x0000761000aa7816 */ /* 0x000fe200000000aa */
[----:B------:R-:W-:Y:S01]  /*3870*/  IMAD.MOV.U32 R0, RZ, RZ, R65 ;  /* 0x000000ffff007224 */ /* 0x000fe200078e0041 */
[----:B------:R-:W-:-:S04]  /*3880*/  UISETP.NE.AND UP0, UPT, UR4, 0x3, UPT ;  /* 0x000000030400788c */ /* 0x000fc8000bf05270 */
[----:B------:R-:W-:Y:S01]  /*3890*/  PRMT R164, R0, 0x7610, R164 ;  /* 0x0000761000a47816 */ /* 0x000fe200000000a4 */
[----:B------:R-:W-:Y:S01]  /*38a0*/  IMAD.MOV.U32 R0, RZ, RZ, R40 ;  /* 0x000000ffff007224 */ /* 0x000fe200078e0028 */
[----:B------:R-:W-:-:S04]  /*38b0*/  PLOP3.LUT P2, PT, PT, PT, UP0, 0x80, 0x0 ;  /* 0x000000000000781c */ /* 0x000fc80003f4f008 */
[----:B------:R-:W-:Y:S01]  /*38c0*/  PRMT R84, R0, 0x7610, R84 ;  /* 0x0000761000547816 */ /* 0x000fe20000000054 */
[----:B------:R-:W-:-:S05]  /*38d0*/  IMAD.MOV.U32 R0, RZ, RZ, R52 ;  /* 0x000000ffff007224 */ /* 0x000fca00078e0034 */
[----:B------:R-:W-:Y:S01]  /*38e0*/  PRMT R154, R0, 0x7610, R154 ;  /* 0x00007610009a7816 */ /* 0x000fe2000000009a */
[----:B------:R-:W-:-:S05]  /*38f0*/  IMAD.MOV.U32 R0, RZ, RZ, R42 ;  /* 0x000000ffff007224 */ /* 0x000fca00078e002a */
[----:B------:R-:W-:Y:S01]  /*3900*/  PRMT R86, R0, 0x7610, R86 ;  /* 0x0000761000567816 */ /* 0x000fe20000000056 */
[----:B------:R-:W-:-:S05]  /*3910*/  IMAD.MOV.U32 R0, RZ, RZ, R45 ;  /* 0x000000ffff007224 */ /* 0x000fca00078e002d */
[----:B------:R-:W-:Y:S01]  /*3920*/  PRMT R139, R0, 0x7610, R139 ;  /* 0x00007610008b7816 */ /* 0x000fe2000000008b */
[----:B------:R-:W-:-:S05]  /*3930*/  IMAD.MOV.U32 R0, RZ, RZ, R61 ;  /* 0x000000ffff007224 */ /* 0x000fca00078e003d */
[----:B------:R-:W-:Y:S01]  /*3940*/  PRMT R176, R0, 0x7610, R176 ;  /* 0x0000761000b07816 */ /* 0x000fe200000000b0 */
[----:B------:R-:W-:Y:S06]  /*3950*/  @!P2 BRA `(.L_x_2884) ;  /* 0x000000000004a947 */ /* 0x000fec0003800000 */
[----:B------:R-:W-:Y:S01]  /*3960*/  BPT.TRAP 0x1 ;  /* 0x000000040000795c */ /* 0x000fe20000300000 */
.L_x_2884:
[----:B------:R-:W-:Y:S01]  /*3970*/  IMAD R0, R17, 0x8, R16 ;  /* 0x0000000811007824 */ /* 0x000fe200078e0210 */
[----:B------:R-:W-:Y:S01]  /*3980*/  SHF.L.U32 R114, R219, 0x1f, RZ ;  /* 0x0000001fdb727819 */ /* 0x000fe200000006ff */
[----:B------:R-:W-:Y:S03]  /*3990*/  BSSY B1, `(.L_x_2885) ;  /* 0x0000003000017945 */ /* 0x000fe60003800000 */
[----:B------:R-:W0:Y:S02]  /*39a0*/  SYNCS.PHASECHK.TRANS64.TRYWAIT P6, [R0+URZ+0x38890], R114 ;  /* 0x03889072000075a7 */ /* 0x000e2400080c017f */
[----:B0-----:R-:W-:Y:S05]  /*39b0*/  @!P6 BRA `(.L_x_2886) ;  /* 0x000002d40030e947 */ /* 0x001fea0003800000 */
.L_x_3304:
[----:B------:R-:W-:Y:S05]  /*39c0*/  BSYNC B1 ;  /* 0x0000000000017941 */ /* 0x000fea0003800000 */
.L_x_2885:
        /* <DEDUP_REMOVED lines=14> */
[----:B------:R-:W-:Y:S02]  /*3ab0*/  PRMT R140, R151, 0x5410, R141 ;  /* 0x00005410978c7816 */ /* 0x000fe4000000008d */
[----:B------:R-:W-:-:S02]  /*3ac0*/  SHF.R.U32.HI R146, RZ, 0x10, R127 ;  /* 0x00000010ff927819 */ /* 0x000fc4000001167f */
[----:B------:R-:W-:Y:S01]  /*3ad0*/  PRMT R127, R137, 0x5432, R144 ;  /* 0x00005432897f7816 */ /* 0x000fe20000000090 */
[C---:B------:R-:W-:Y:S01]  /*3ae0*/  IMAD.U32 R144, R37.reuse, 0x10000, RZ ;  /* 0x0001000025907824 */ /* 0x040fe200078e00ff */
[----:B------:R-:W-:Y:S02]  /*3af0*/  LOP3.LUT R152, R37, 0xffff0000, RZ, 0xc0, !PT ;  /* 0xffff000025987812 */ /* 0x000fe400078ec0ff */
[----:B------:R-:W-:Y:S01]  /*3b00*/  LOP3.LUT R37, R140, 0xffff0000, RZ, 0xc0, !PT ;  /* 0xffff00008c257812 */ /* 0x000fe200078ec0ff */
        /* <DEDUP_REMOVED lines=8> */
[-C--:B------:R-:W-:Y:S01]  /*3b90*/  FMUL.FTZ R152, R152, R155.reuse ;  /* 0x0000009b98987220 */ /* 0x080fe20000410000 */
[----:B------:R-:W-:Y:S01]  /*3ba0*/  FFMA.FTZ R157, R144, R155, -R157 ;  /* 0x0000009b909d7223 */ /* 0x000fe2000001089d */
[----:B------:R-:W-:Y:S01]  /*3bb0*/  FMUL.FTZ R159, R38, R151 ;  /* 0x00000097269f7220 */ /* 0x000fe20000410000 */
[----:B------:R-:W-:Y:S01]  /*3bc0*/  LOP3.LUT R125, R39, 0xffff0000, RZ, 0xc0, !PT ;  /* 0xffff0000277d7812 */ /* 0x000fe200078ec0ff */
[----:B------:R-:W-:Y:S01]  /*3bd0*/  FFMA.FTZ R152, R144, R37, R152 ;  /* 0x0000002590987223 */ /* 0x000fe20000010098 */
[----:B------:R-:W-:Y:S01]  /*3be0*/  FMUL.FTZ R37, R38, R153 ;  /* 0x0000009926257220 */ /* 0x000fe20000410000 */
[----:B------:R-:W-:Y:S01]  /*3bf0*/  LOP3.LUT R144, R127, 0xffff0000, RZ, 0xc0, !PT ;  /* 0xffff00007f907812 */ /* 0x000fe200078ec0ff */
[----:B------:R-:W-:Y:S01]  /*3c00*/  IMAD.U32 R127, R140, 0x10000, RZ ;  /* 0x000100008c7f7824 */ /* 0x000fe200078e00ff */
[----:B------:R-:W-:Y:S01]  /*3c10*/  LOP3.LUT R38, R141, 0xffff0000, RZ, 0xc0, !PT ;  /* 0xffff00008d267812 */ /* 0x000fe200078ec0ff */
[----:B------:R-:W-:-:S02]  /*3c20*/  IMAD.U32 R141, R126, 0x10000, RZ ;  /* 0x000100007e8d7824 */ /* 0x000fc400078e00ff */
[C---:B------:R-:W-:Y:S01]  /*3c30*/  FFMA.FTZ R159, R124.reuse, R153, -R159 ;  /* 0x000000997c9f7223 */ /* 0x040fe2000001089f */
[----:B------:R-:W-:Y:S01]  /*3c40*/  FFMA.FTZ R124, R124, R151, R37 ;  /* 0x000000977c7c7223 */ /* 0x000fe20000010025 */
[C---:B------:R-:W-:Y:S01]  /*3c50*/  FMUL.FTZ R37, R36.reuse, R127 ;  /* 0x0000007f24257220 */ /* 0x040fe20000410000 */
[----:B------:R-:W-:Y:S01]  /*3c60*/  FMUL.FTZ R126, R125, R38 ;  /* 0x000000267d7e7220 */ /* 0x000fe20000410000 */
[-C--:B------:R-:W-:Y:S01]  /*3c70*/  FMUL.FTZ R36, R36, R141.reuse ;  /* 0x0000008d24247220 */ /* 0x080fe20000410000 */
[----:B------:R-:W-:Y:S02]  /*3c80*/  IMAD.U32 R39, R39, 0x10000, RZ ;  /* 0x0001000027277824 */ /* 0x000fe400078e00ff */
        /* <DEDUP_REMOVED lines=10> */
.L_x_2892:
[----:B------:R-:W-:Y:S05]  /*3d30*/  BSYNC B3 ;  /* 0x0000000000037941 */ /* 0x000fea0003800000 */
.L_x_2891:
[----:B------:R-:W-:Y:S02]  /*3d40*/  ULDC.64 UR4, c[0x0][0x208] ;  /* 0x0000820000047ab9 */ /* 0x000fe40000000a00 */
[----:B--2---:R1:W-:Y:S03]  /*3d50*/  STG.E.128 desc[UR4][R56.64], R36 ;  /* 0x0000002438007986 */ /* 0x0043e6000c101d04 */
.L_x_2890:
[----:B------:R-:W-:Y:S05]  /*3d60*/  BSYNC B2 ;  /* 0x0000000000027941 */ /* 0x000fea0003800000 */
.L_x_2889:
        /* <DEDUP_REMOVED lines=52> */
.L_x_2896:
[----:B------:R-:W-:Y:S05]  /*40b0*/  BSYNC B3 ;  /* 0x0000000000037941 */ /* 0x000fea0003800000 */
.L_x_2895:
[----:B------:R-:W-:Y:S02]  /*40c0*/  ULDC.64 UR4, c[0x0][0x208] ;  /* 0x0000820000047ab9 */ /* 0x000fe40000000a00 */
[----:B--2---:R2:W-:Y:S03]  /*40d0*/  STG.E.128 desc[UR4][R56.64+0x80], R36 ;  /* 0x0000802438007986 */ /* 0x0045e6000c101d04 */
.L_x_2894:
[----:B------:R-:W-:Y:S05]  /*40e0*/  BSYNC B2 ;  /* 0x0000000000027941 */ /* 0x000fea0003800000 */
.L_x_2893:
        /* <DEDUP_REMOVED lines=52> */
.L_x_2900:
[----:B------:R-:W-:Y:S05]  /*4430*/  BSYNC B3 ;  /* 0x0000000000037941 */ /* 0x000fea0003800000 */
.L_x_2899:
[----:B------:R-:W-:Y:S02]  /*4440*/  ULDC.64 UR4, c[0x0][0x208] ;  /* 0x0000820000047ab9 */ /* 0x000fe40000000a00 */
[----:B--2---:R3:W-:Y:S03]  /*4450*/  STG.E.128 desc[UR4][R56.64+0x100], R36 ;  /* 0x0001002438007986 */ /* 0x0047e6000c101d04 */
.L_x_2898:
[----:B------:R-:W-:Y:S05]  /*4460*/  BSYNC B2 ;  /* 0x0000000000027941 */ /* 0x000fea0003800000 */
.L_x_2897:
        /* <DEDUP_REMOVED lines=51> */
.L_x_2902:
[----:B------:R-:W-:Y:S05]  /*47a0*/  BSYNC B2 ;  /* 0x0000000000027941 */ /* 0x000fea0003800000 */
.L_x_2901:
[----:B------:R-:W-:Y:S02]  /*47b0*/  ULDC.64 UR4, c[0x0][0x208] ;  /* 0x0000820000047ab9 */ /* 0x000fe40000000a00 */
[----:B--2---:R4:W-:Y:S03]  /*47c0*/  STG.E.128 desc[UR4][R56.64+0x180], R36 ;  /* 0x0001802438007986 */ /* 0x0049e6000c101d04 */
.L_x_2888:
[----:B------:R-:W-:Y:S05]  /*47d0*/  BSYNC B1 ;  /* 0x0000000000017941 */ /* 0x000fea0003800000 */
.L_x_2887:
        /* <DEDUP_REMOVED lines=11> */
[--C-:B------:R-:W-:Y:S02]  /*4890*/  SHF.R.U64 R74, R76, 0x10, R77.reuse ;  /* 0x000000104c4a7819 */ /* 0x100fe4000000124d */
[----:B------:R-:W-:Y:S02]  /*48a0*/  SHF.R.U32.HI R77, RZ, 0x10, R77 ;  /* 0x00000010ff4d7819 */ /* 0x000fe4000001164d */
[----:B------:R-:W-:Y:S02]  /*48b0*/  PRMT R179, R179, 0x5410, R74 ;  /* 0x00005410b3b37816 */ /* 0x000fe4000000004a */
[----:B------:R-:W-:Y:S02]  /*48c0*/  PRMT R178, R178, 0x5410, R79 ;  /* 0x00005410b2b27816 */ /* 0x000fe4000000004f */
[----:B------:R-:W-:-:S02]  /*48d0*/  SHF.R.U32.HI R78, RZ, 0x10, R75 ;  /* 0x00000010ff4e7819 */ /* 0x000fc4000001164b */
[----:B------:R-:W-:Y:S02]  /*48e0*/  LOP3.LUT R75, R37, 0xffff0000, RZ, 0xc0, !PT ;  /* 0xffff0000254b7812 */ /* 0x000fe400078ec0ff */
[----:B------:R-:W-:Y:S02]  /*48f0*/  LOP3.LUT R80, R179, 0xffff0000, RZ, 0xc0, !PT ;  /* 0xffff0000b3507812 */ /* 0x000fe400078ec0ff */
        /* <DEDUP_REMOVED lines=17> */
[----:B------:R-:W-:Y:S01]  /*4a10*/  IMAD.U32 R76, R179, 0x10000, RZ ;  /* 0x00010000b34c7824 */ /* 0x000fe200078e00ff */
[----:B------:R-:W-:Y:S01]  /*4a20*/  LOP3.LUT R177, R177, 0xffff0000, RZ, 0xc0, !PT ;  /* 0xffff0000b1b17812 */ /* 0x000fe200078ec0ff */
[----:B------:R-:W-:Y:S01]  /*4a30*/  FFMA.FTZ R57, R56, R78, -R81 ;  /* 0x0000004e38397223 */ /* 0x000fe20000010851 */
[----:B------:R-:W-:Y:S02]  /*4a40*/  IMAD.U32 R178, R178, 0x10000, RZ ;  /* 0x00010000b2b27824 */ /* 0x000fe400078e00ff */
[----:B------:R-:W-:Y:S01]  /*4a50*/  FFMA.FTZ R56, R56, R74, R79 ;  /* 0x0000004a38387223 */ /* 0x000fe2000001004f */
[C---:B------:R-:W-:Y:S01]  /*4a60*/  FMUL.FTZ R74, R38.reuse, R180 ;  /* 0x000000b4264a7220 */ /* 0x040fe20000410000 */
[----:B------:R-:W-:Y:S01]  /*4a70*/  FMUL.FTZ R79, R38, R177 ;  /* 0x000000b1264f7220 */ /* 0x000fe20000410000 */
[C---:B------:R-:W-:Y:S01]  /*4a80*/  FMUL.FTZ R38, R75.reuse, R76 ;  /* 0x0000004c4b267220 */ /* 0x040fe20000410000 */
[-C--:B------:R-:W-:Y:S01]  /*4a90*/  FMUL.FTZ R75, R75, R178.reuse ;  /* 0x000000b24b4b7220 */ /* 0x080fe20000410000 */
[----:B------:R-:W-:Y:S01]  /*4aa0*/  IMAD.U32 R39, R39, 0x10000, RZ ;  /* 0x0001000027277824 */ /* 0x000fe200078e00ff */
[----:B------:R-:W-:Y:S01]  /*4ab0*/  F2FP.BF16.F32.PACK_AB R56, R56, R57 ;  /* 0x000000393838723e */ /* 0x000fe200000010ff */
[C---:B------:R-:W-:Y:S01]  /*4ac0*/  FFMA.FTZ R38, R37.reuse, R178, -R38 ;  /* 0x000000b225267223 */ /* 0x040fe20000010826 */
[----:B------:R-:W-:Y:S01]  /*4ad0*/  FFMA.FTZ R75, R37, R76, R75 ;  /* 0x0000004c254b7223 */ /* 0x000fe2000001004b */
[C---:B------:R-:W-:Y:S01]  /*4ae0*/  FFMA.FTZ R74, R39.reuse, R177, -R74 ;  /* 0x000000b1274a7223 */ /* 0x040fe2000001084a */
[----:B------:R-:W-:Y:S01]  /*4af0*/  FFMA.FTZ R79, R39, R180, R79 ;  /* 0x000000b4274f7223 */ /* 0x000fe2000001004f */
[----:B------:R-:W-:-:S02]  /*4b00*/  F2FP.BF16.F32.PACK_AB R37, R77, R36 ;  /* 0x000000244d25723e */ /* 0x000fc400000010ff */
[----:B------:R-:W-:Y:S01]  /*4b10*/  F2FP.BF16.F32.PACK_AB R36, R75, R38 ;  /* 0x000000264b24723e */ /* 0x000fe200000010ff */
[----:B------:R-:W-:Y:S01]  /*4b20*/  IMAD.MOV.U32 R38, RZ, RZ, R56 ;  /* 0x000000ffff267224 */ /* 0x000fe200078e0038 */
[----:B------:R-:W-:-:S07]  /*4b30*/  F2FP.BF16.F32.PACK_AB R39, R79, R74 ;  /* 0x0000004a4f27723e */ /* 0x000fce00000010ff */
.L_x_2908:
[----:B------:R-:W-:Y:S05]  /*4b40*/  BSYNC B3 ;  /* 0x0000000000037941 */ /* 0x000fea0003800000 */
.L_x_2907:
[----:B------:R-:W-:Y:S02]  /*4b50*/  ULDC.64 UR4, c[0x0][0x208] ;  /* 0x0000820000047ab9 */ /* 0x000fe40000000a00 */
[----:B--2---:R1:W-:Y:S03]  /*4b60*/  STG.E.128 desc[UR4][R50.64], R36 ;  /* 0x0000002432007986 */ /* 0x0043e6000c101d04 */
.L_x_2906:
[----:B------:R-:W-:Y:S05]  /*4b70*/  BSYNC B2 ;  /* 0x0000000000027941 */ /* 0x000fea0003800000 */
.L_x_2905:
        /* <DEDUP_REMOVED lines=11> */
[----:B------:R-:W-:Y:S02]  /*4c30*/  SHF.R.U32.HI R71, RZ, 0x10, R71 ;  /* 0x00000010ff477819 */ /* 0x000fe40000011647 */
[----:B------:R-:W-:Y:S02]  /*4c40*/  PRMT R169, R169, 0x5410, R74 ;  /* 0x00005410a9a97816 */ /* 0x000fe4000000004a */
[----:B------:R-:W-:-:S02]  /*4c50*/  PRMT R171, R171, 0x5410, R70 ;  /* 0x00005410abab7816 */ /* 0x000fc40000000046 */
[----:B------:R-:W-:Y:S02]  /*4c60*/  PRMT R173, R173, 0x5410, R72 ;  /* 0x00005410adad7816 */ /* 0x000fe40000000048 */
[----:B------:R-:W-:Y:S01]  /*4c70*/  PRMT R170, R170, 0x5410, R71 ;  /* 0x00005410aaaa7816 */ /* 0x000fe20000000047 */
[C---:B------:R-:W-:Y:S01]  /*4c80*/  IMAD.U32 R71, R37.reuse, 0x10000, RZ ;  /* 0x0001000025477824 */ /* 0x040fe200078e00ff */
        /* <DEDUP_REMOVED lines=11> */
[C---:B------:R-:W-:Y:S01]  /*4d40*/  FMUL.FTZ R79, R57.reuse, R75 ;  /* 0x0000004b394f7220 */ /* 0x040fe20000410000 */
[----:B------:R-:W-:Y:S01]  /*4d50*/  LOP3.LUT R170, R170, 0xffff0000, RZ, 0xc0, !PT ;  /* 0xffff0000aaaa7812 */ /* 0x000fe200078ec0ff */
[C---:B------:R-:W-:Y:S01]  /*4d60*/  IMAD.U32 R37, R36.reuse, 0x10000, RZ ;  /* 0x0001000024257824 */ /* 0x040fe200078e00ff */
[----:B------:R-:W-:Y:S01]  /*4d70*/  LOP3.LUT R70, R36, 0xffff0000, RZ, 0xc0, !PT ;  /* 0xffff000024467812 */ /* 0x000fe200078ec0ff */
[----:B------:R-:W-:Y:S01]  /*4d80*/  FMUL.FTZ R57, R57, R73 ;  /* 0x0000004939397220 */ /* 0x000fe20000410000 */
[----:B------:R-:W-:-:S02]  /*4d90*/  IMAD.U32 R169, R169, 0x10000, RZ ;  /* 0x00010000a9a97824 */ /* 0x000fc400078e00ff */
[C---:B------:R-:W-:Y:S01]  /*4da0*/  FFMA.FTZ R36, R71.reuse, R72, -R76 ;  /* 0x0000004847247223 */ /* 0x040fe2000001084c */
[----:B------:R-:W-:Y:S01]  /*4db0*/  FFMA.FTZ R77, R71, R74, R77 ;  /* 0x0000004a474d7223 */ /* 0x000fe2000001004d */
[C---:B------:R-:W-:Y:S01]  /*4dc0*/  FMUL.FTZ R72, R38.reuse, R173 ;  /* 0x000000ad26487220 */ /* 0x040fe20000410000 */
[-C--:B------:R-:W-:Y:S01]  /*4dd0*/  FMUL.FTZ R74, R38, R170.reuse ;  /* 0x000000aa264a7220 */ /* 0x080fe20000410000 */
[----:B------:R-:W-:Y:S01]  /*4de0*/  FFMA.FTZ R79, R56, R73, -R79 ;  /* 0x00000049384f7223 */ /* 0x000fe2000001084f */
[----:B------:R-:W-:Y:S01]  /*4df0*/  FMUL.FTZ R38, R70, R171 ;  /* 0x000000ab46267220 */ /* 0x000fe20000410000 */
[----:B------:R-:W-:Y:S02]  /*4e00*/  IMAD.U32 R39, R39, 0x10000, RZ ;  /* 0x0001000027277824 */ /* 0x000fe400078e00ff */
[----:B------:R-:W-:Y:S01]  /*4e10*/  FFMA.FTZ R56, R56, R75, R57 ;  /* 0x0000004b38387223 */ /* 0x000fe20000010039 */
[-C--:B------:R-:W-:Y:S01]  /*4e20*/  FMUL.FTZ R70, R70, R169.reuse ;  /* 0x000000a946467220 */ /* 0x080fe20000410000 */
[----:B------:R-:W-:Y:S01]  /*4e30*/  FFMA.FTZ R38, R37, R169, -R38 ;  /* 0x000000a925267223 */ /* 0x000fe20000010826 */
        /* <DEDUP_REMOVED lines=9> */
.L_x_2912:
[----:B------:R-:W-:Y:S05]  /*4ed0*/  BSYNC B3 ;  /* 0x0000000000037941 */ /* 0x000fea0003800000 */
.L_x_2911:
[----:B------:R-:W-:Y:S02]  /*4ee0*/  ULDC.64 UR4, c[0x0][0x208] ;  /* 0x0000820000047ab9 */ /* 0x000fe40000000a00 */
[----:B--2---:R1:W-:Y:S03]  /*4ef0*/  STG.E.128 desc[UR4][R50.64+0x80], R36 ;  /* 0x0000802432007986 */ /* 0x0043e6000c101d04 */
.L_x_2910:
[----:B------:R-:W-:Y:S05]  /*4f00*/  BSYNC B2 ;  /* 0x0000000000027941 */ /* 0x000fea0003800000 */
.L_x_2909:
[----:B------:R-:W-:Y:S01]  /*4f10*/  ISETP.NE.AND P3, PT, R9, RZ, PT ;  /* 0x000000ff0900720c */ /* 0x000fe20003f65270 */
[----:B------:R-:W-:-:S12]  /*4f20*/  BSSY B2, `(.L_x_2913) ;  /* 0x0000036000027945 */ /* 0x000fd80003800000 */
[----:B------:R-:W-:Y:S05]  /*4f30*/  @!P3 BRA `(.L_x_2914) ;  /* 0x0000000000d0b947 */ /* 0x000fea0003800000 */
[----:B-1234-:R1:W2:Y:S01]  /*4f40*/  LDS.128 R36, [R4+0x2a400] ;  /* 0x02a4000004247984 */ /* 0x01e2a20000000c00 */
[----:B------:R-:W-:Y:S01]  /*4f50*/  ISETP.GE.AND P3, PT, R214, R115, PT ;  /* 0x00000073d600720c */ /* 0x000fe20003f66270 */
[----:B------:R-:W-:-:S12]  /*4f60*/  BSSY B3, `(.L_x_2915) ;  /* 0x000002f000037945 */ /* 0x000fd80003800000 */
[----:B-1----:R-:W-:Y:S05]  /*4f70*/  @P3 BRA `(.L_x_2916) ;  /* 0x0000000000b43947 */ /* 0x002fea0003800000 */
[----:B------:R-:W-:Y:S02]  /*4f80*/  SHF.R.U64 R68, R68, 0x10, R69 ;  /* 0x0000001044447819 */ /* 0x000fe40000001245 */
[--C-:B------:R-:W-:Y:S01]  /*4f90*/  SHF.R.U64 R70, R66, 0x10, R67.reuse ;  /* 0x0000001042467819 */ /* 0x100fe20000001243 */
[----:B--2---:R-:W-:Y:S01]  /*4fa0*/  IMAD.U32 R66, R38, 0x10000, RZ ;  /* 0x0001000026427824 */ /* 0x004fe200078e00ff */
[----:B------:R-:W-:Y:S02]  /*4fb0*/  SHF.R.U32.HI R57, RZ, 0x10, R67 ;  /* 0x00000010ff397819 */ /* 0x000fe40000011643 */
[----:B------:R-:W-:Y:S02]  /*4fc0*/  PRMT R167, R167, 0x5410, R68 ;  /* 0x00005410a7a77816 */ /* 0x000fe40000000044 */
[----:B------:R-:W-:Y:S02]  /*4fd0*/  SHF.R.U32.HI R69, RZ, 0x10, R69 ;  /* 0x00000010ff457819 */ /* 0x000fe40000011645 */
        /* <DEDUP_REMOVED lines=10> */
[C---:B------:R-:W-:Y:S01]  /*5080*/  IMAD.U32 R38, R39.reuse, 0x10000, RZ ;  /* 0x0001000027267824 */ /* 0x040fe200078e00ff */
[----:B------:R-:W-:Y:S01]  /*5090*/  LOP3.LUT R56, R39, 0xffff0000, RZ, 0xc0, !PT ;  /* 0xffff000027387812 */ /* 0x000fe200078ec0ff */
[----:B------:R-:W-:-:S02]  /*50a0*/  IMAD.U32 R39, R37, 0x10000, RZ ;  /* 0x0001000025277824 */ /* 0x000fc400078e00ff */
[-C--:B------:R-:W-:Y:S01]  /*50b0*/  FMUL.FTZ R57, R57, R68.reuse ;  /* 0x0000004439397220 */ /* 0x080fe20000410000 */
[----:B------:R-:W-:Y:S02]  /*50c0*/  IMAD.U32 R71, R168, 0x10000, RZ ;  /* 0x00010000a8477824 */ /* 0x000fe400078e00ff */
[C---:B------:R-:W-:Y:S01]  /*50d0*/  FFMA.FTZ R72, R39.reuse, R68, -R72 ;  /* 0x0000004427487223 */ /* 0x040fe20000010848 */
[----:B------:R-:W-:Y:S01]  /*50e0*/  FFMA.FTZ R73, R39, R70, R57 ;  /* 0x0000004627497223 */ /* 0x000fe20000010039 */
[C---:B------:R-:W-:Y:S01]  /*50f0*/  FMUL.FTZ R75, R67.reuse, R71 ;  /* 0x00000047434b7220 */ /* 0x040fe20000410000 */
[----:B------:R-:W-:Y:S02]  /*5100*/  IMAD.U32 R37, R36, 0x10000, RZ ;  /* 0x0001000024257824 */ /* 0x000fe400078e00ff */
[-C--:B------:R-:W-:Y:S01]  /*5110*/  FMUL.FTZ R67, R67, R69.reuse ;  /* 0x0000004543437220 */ /* 0x080fe20000410000 */
[----:B------:R-:W-:Y:S01]  /*5120*/  LOP3.LUT R57, R168, 0xffff0000, RZ, 0xc0, !PT ;  /* 0xffff0000a8397812 */ /* 0x000fe200078ec0ff */
[----:B------:R-:W-:Y:S01]  /*5130*/  FFMA.FTZ R75, R66, R69, -R75 ;  /* 0x00000045424b7223 */ /* 0x000fe2000001084b */
[----:B------:R-:W-:Y:S01]  /*5140*/  LOP3.LUT R39, R166, 0xffff0000, RZ, 0xc0, !PT ;  /* 0xffff0000a6277812 */ /* 0x000fe200078ec0ff */
[----:B------:R-:W-:Y:S01]  /*5150*/  IMAD.U32 R165, R165, 0x10000, RZ ;  /* 0x00010000a5a57824 */ /* 0x000fe200078e00ff */
[----:B------:R-:W-:Y:S01]  /*5160*/  LOP3.LUT R36, R36, 0xffff0000, RZ, 0xc0, !PT ;  /* 0xffff000024247812 */ /* 0x000fe200078ec0ff */
[----:B------:R-:W-:Y:S01]  /*5170*/  FFMA.FTZ R66, R66, R71, R67 ;  /* 0x0000004742427223 */ /* 0x000fe20000010043 */
[C---:B------:R-:W-:Y:S01]  /*5180*/  FMUL.FTZ R67, R56.reuse, R57 ;  /* 0x0000003938437220 */ /* 0x040fe20000410000 */
[----:B------:R-:W-:Y:S01]  /*5190*/  FMUL.FTZ R68, R56, R39 ;  /* 0x0000002738447220 */ /* 0x000fe20000410000 */
[----:B------:R-:W-:Y:S01]  /*51a0*/  F2FP.BF16.F32.PACK_AB R72, R73, R72 ;  /* 0x000000484948723e */ /* 0x000fe200000010ff */
        /* <DEDUP_REMOVED lines=9> */
[----:B------:R-:W-:-:S07]  /*5240*/  IMAD.MOV.U32 R37, RZ, RZ, R72 ;  /* 0x000000ffff257224 */ /* 0x000fce00078e0048 */
.L_x_2916:
[----:B------:R-:W-:Y:S05]  /*5250*/  BSYNC B3 ;  /* 0x0000000000037941 */ /* 0x000fea0003800000 */
.L_x_2915:
[----:B------:R-:W-:Y:S02]  /*5260*/  ULDC.64 UR4, c[0x0][0x208] ;  /* 0x0000820000047ab9 */ /* 0x000fe40000000a00 */
[----:B--2---:R1:W-:Y:S03]  /*5270*/  STG.E.128 desc[UR4][R50.64+0x100], R36 ;  /* 0x0001002432007986 */ /* 0x0043e6000c101d04 */
.L_x_2914:
[----:B------:R-:W-:Y:S05]  /*5280*/  BSYNC B2 ;  /* 0x0000000000027941 */ /* 0x000fea0003800000 */
.L_x_2913:
[----:B------:R-:W-:-:S13]  /*5290*/  ISETP.NE.AND P3, PT, R8, RZ, PT ;  /* 0x000000ff0800720c */ /* 0x000fda0003f65270 */
        /* <DEDUP_REMOVED lines=51> */
.L_x_2918:
[----:B------:R-:W-:Y:S05]  /*55d0*/  BSYNC B2 ;  /* 0x0000000000027941 */ /* 0x000fea0003800000 */
.L_x_2917:
[----:B------:R-:W-:Y:S02]  /*55e0*/  ULDC.64 UR4, c[0x0][0x208] ;  /* 0x0000820000047ab9 */ /* 0x000fe40000000a00 */
[----:B--2---:R1:W-:Y:S03]  /*55f0*/  STG.E.128 desc[UR4][R50.64+0x180], R36 ;  /* 0x0001802432007986 */ /* 0x0043e6000c101d04 */
.L_x_2904:
[----:B------:R-:W-:Y:S05]  /*5600*/  BSYNC B1 ;  /* 0x0000000000017941 */ /* 0x000fea0003800000 */
.L_x_2903:
        /* <DEDUP_REMOVED lines=54> */
.L_x_2923:
[----:B------:R-:W-:Y:S05]  /*5970*/  BSYNC B2 ;  /* 0x0000000000027941 */ /* 0x000fea0003800000 */
.L_x_2922:
[----:B------:R-:W-:Y:S02]  /*5980*/  ULDC.64 UR4, c[0x0][0x208] ;  /* 0x0000820000047ab9 */ /* 0x000fe40000000a00 */
[----:B--2---:R1:W-:Y:S03]  /*5990*/  STG.E.128 desc[UR4][R48.64], R36 ;  /* 0x0000002430007986 */ /* 0x0043e6000c101d04 */
.L_x_2921:
[----:B------:R-:W-:Y:S05]  /*59a0*/  BSYNC B1 ;  /* 0x0000000000017941 */ /* 0x000fea0003800000 */
.L_x_2920:
        /* <DEDUP_REMOVED lines=10> */
[----:B------:R-:W-:Y:S02]  /*5a50*/  SHF.R.U32.HI R59, RZ, 0x10, R53 ;  /* 0x00000010ff3b7819 */ /* 0x000fe40000011635 */
[----:B------:R-:W-:Y:S02]  /*5a60*/  PRMT R174, R174, 0x5410, R55 ;  /* 0x00005410aeae7816 */ /* 0x000fe40000000037 */
[----:B------:R-:W-:Y:S02]  /*5a70*/  PRMT R156, R156, 0x5410, R59 ;  /* 0x000054109c9c7816 */ /* 0x000fe4000000003b */
[----:B------:R-:W-:Y:S01]  /*5a80*/  SHF.R.U64 R61, R52, 0x10, R53 ;  /* 0x00000010343d7819 */ /* 0x000fe20000001235 */
[----:B------:R-:W-:Y:S01]  /*5a90*/  IMAD.U32 R52, R39, 0x10000, RZ ;  /* 0x0001000027347824 */ /* 0x000fe200078e00ff */
        /* <DEDUP_REMOVED lines=15> */
[C---:B------:R-:W-:Y:S01]  /*5b90*/  FMUL.FTZ R59, R39.reuse, R56 ;  /* 0x00000038273b7220 */ /* 0x040fe20000410000 */
[----:B------:R-:W-:Y:S01]  /*5ba0*/  LOP3.LUT R156, R156, 0xffff0000, RZ, 0xc0, !PT ;  /* 0xffff00009c9c7812 */ /* 0x000fe200078ec0ff */
[----:B------:R-:W-:Y:S01]  /*5bb0*/  FFMA.FTZ R50, R50, R57, R51 ;  /* 0x0000003932327223 */ /* 0x000fe20000010033 */
[----:B------:R-:W-:Y:S01]  /*5bc0*/  FMUL.FTZ R39, R39, R54 ;  /* 0x0000003627277220 */ /* 0x000fe20000410000 */
[----:B------:R-:W-:Y:S01]  /*5bd0*/  LOP3.LUT R36, R36, 0xffff0000, RZ, 0xc0, !PT ;  /* 0xffff000024247812 */ /* 0x000fe200078ec0ff */
[----:B------:R-:W-:Y:S01]  /*5be0*/  FMUL.FTZ R51, R53, R174 ;  /* 0x000000ae35337220 */ /* 0x000fe20000410000 */
[----:B------:R-:W-:-:S02]  /*5bf0*/  IMAD.U32 R172, R172, 0x10000, RZ ;  /* 0x00010000acac7824 */ /* 0x000fc400078e00ff */
[----:B------:R-:W-:Y:S01]  /*5c00*/  FMUL.FTZ R53, R53, R156 ;  /* 0x0000009c35357220 */ /* 0x000fe20000410000 */
        /* <DEDUP_REMOVED lines=15> */
.L_x_2927:
[----:B------:R-:W-:Y:S05]  /*5d00*/  BSYNC B2 ;  /* 0x0000000000027941 */ /* 0x000fea0003800000 */
.L_x_2926:
[----:B------:R-:W-:Y:S02]  /*5d10*/  ULDC.64 UR4, c[0x0][0x208] ;  /* 0x0000820000047ab9 */ /* 0x000fe40000000a00 */
[----:B--2---:R1:W-:Y:S03]  /*5d20*/  STG.E.128 desc[UR4][R48.64+0x80], R36 ;  /* 0x0000802430007986 */ /* 0x0043e6000c101d04 */
.L_x_2925:
[----:B------:R-:W-:Y:S05]  /*5d30*/  BSYNC B1 ;  /* 0x0000000000017941 */ /* 0x000fea0003800000 */
.L_x_2924:
        /* <DEDUP_REMOVED lines=53> */
.L_x_2931:
[----:B------:R-:W-:Y:S05]  /*6090*/  BSYNC B2 ;  /* 0x0000000000027941 */ /* 0x000fea0003800000 */
.L_x_2930:
[----:B------:R-:W-:Y:S02]  /*60a0*/  ULDC.64 UR4, c[0x0][0x208] ;  /* 0x0000820000047ab9 */ /* 0x000fe40000000a00 */
[----:B--2---:R1:W-:Y:S03]  /*60b0*/  STG.E.128 desc[UR4][R48.64+0x100], R36 ;  /* 0x0001002430007986 */ /* 0x0043e6000c101d04 */
.L_x_2929:
[----:B------:R-:W-:Y:S05]  /*60c0*/  BSYNC B1 ;  /* 0x0000000000017941 */ /* 0x000fea0003800000 */
.L_x_2928:
        /* <DEDUP_REMOVED lines=52> */
.L_x_2933:
[----:B------:R-:W-:Y:S05]  /*6410*/  BSYNC B1 ;  /* 0x0000000000017941 */ /* 0x000fea0003800000 */
.L_x_2932:
[----:B------:R-:W-:Y:S02]  /*6420*/  ULDC.64 UR4, c[0x0][0x208] ;  /* 0x0000820000047ab9 */ /* 0x000fe40000000a00 */
[----:B--2---:R1:W-:Y:S01]  /*6430*/  STG.E.128 desc[UR4][R48.64+0x180], R36 ;  /* 0x0001802430007986 */ /* 0x0043e2000c101d04 */
[----:B------:R-:W-:Y:S05]  /*6440*/  BRA `(.L_x_2919) ;  /* 0x0000004400187947 */ /* 0x000fea0003800000 */
.L_x_2877:
        /* <DEDUP_REMOVED lines=37> */
.L_x_2935:
[----:B------:R-:W-:Y:S05]  /*66a0*/  BSYNC B1 ;  /* 0x0000000000017941 */ /* 0x000fea0003800000 */
.L_x_2934:
        /* <DEDUP_REMOVED lines=67> */
.L_x_2937:
[----:B------:R-:W-:Y:S05]  /*6ae0*/  BSYNC B1 ;  /* 0x0000000000017941 */ /* 0x000fea0003800000 */
.L_x_2936:
        /* <DEDUP_REMOVED lines=34> */
.L_x_2939:
[----:B------:R-:W-:Y:S05]  /*6d10*/  BSYNC B1 ;  /* 0x0000000000017941 */ /* 0x000fea0003800000 */
.L_x_2938:
[----:B------:R-:W2:Y:S01]  /*6d20*/  LDL R0, [R1+0x5c] ;  /* 0x00005c0001007983 */ /* 0x000ea20000100800 */
[----:B0-----:R-:W-:Y:S01]  /*6d30*/  IMAD.MOV.U32 R84, RZ, RZ, R52 ;  /* 0x000000ffff547224 */ /* 0x001fe200078e0034 */
[----:B------:R-:W-:Y:S01]  /*6d40*/  PRMT R169, R89, 0x7610, R169 ;  /* 0x0000761059a97816 */ /* 0x000fe200000000a9 */
[----:B------:R-:W-:Y:S02]  /*6d50*/  IMAD.MOV.U32 R85, RZ, RZ, R53 ;  /* 0x000000ffff557224 */ /* 0x000fe400078e0035 */
[----:B------:R-:W-:-:S03]  /*6d60*/  IMAD.MOV.U32 R86, RZ, RZ, R58 ;  /* 0x000000ffff567224 */ /* 0x000fc600078e003a */
        /* <DEDUP_REMOVED lines=10> */
[----:B------:R-:W-:-:S03]  /*6e10*/  IMAD.MOV.U32 R86, RZ, RZ, R66 ;  /* 0x000000ffff567224 */ /* 0x000fc600078e0042 */
[----:B------:R-:W-:Y:S01]  /*6e20*/  PRMT R172, R84, 0x5410, R85 ;  /* 0x0000541054ac7816 */ /* 0x000fe20000000055 */
[----:B------:R-:W-:Y:S02]  /*6e30*/  IMAD.MOV.U32 R85, RZ, RZ, R64 ;  /* 0x000000ffff557224 */ /* 0x000fe400078e0040 */
[----:B------:R-:W-:-:S03]  /*6e40*/  IMAD.MOV.U32 R84, RZ, RZ, R65 ;  /* 0x000000ffff547224 */ /* 0x000fc600078e0041 */
[----:B------:R-:W-:Y:S01]  /*6e50*/  PRMT R176, R176, 0x5410, R85 ;  /* 0x00005410b0b07816 */ /* 0x000fe20000000055 */
[----:B-----5:R-:W-:Y:S01]  /*6e60*/  IMAD.MOV.U32 R85, RZ, RZ, R68 ;  /* 0x000000ffff557224 */ /* 0x020fe200078e0044 */
[----:B--2---:R-:W-:Y:S01]  /*6e70*/  R2UR UR4, R0 ;  /* 0x00000000000472ca */ /* 0x004fe200000e0000 */
[----:B------:R-:W-:-:S05]  /*6e80*/  IMAD.MOV.U32 R0, RZ, RZ, R55 ;  /* 0x000000ffff007224 */ /* 0x000fca00078e0037 */
[----:B------:R-:W-:Y:S01]  /*6e90*/  PRMT R169, R169, 0x5410, R0 ;  /* 0x00005410a9a97816 */ /* 0x000fe20000000000 */
[----:B------:R-:W-:-:S05]  /*6ea0*/  IMAD.MOV.U32 R0, RZ, RZ, R59 ;  /* 0x000000ffff007224 */ /* 0x000fca00078e003b */
[----:B------:R-:W-:Y:S01]  /*6eb0*/  PRMT R173, R0, 0x7610, R173 ;  /* 0x0000761000ad7816 */ /* 0x000fe200000000ad */
[----:B------:R-:W-:Y:S01]  /*6ec0*/  IMAD.MOV.U32 R0, RZ, RZ, R63 ;  /* 0x000000ffff007224 */ /* 0x000fe200078e003f */
[----:B------:R-:W-:Y:S02]  /*6ed0*/  UISETP.NE.AND UP0, UPT, UR4, 0x3, UPT ;  /* 0x000000030400788c */ /* 0x000fe4000bf05270 */
[----:B------:R-:W-:Y:S01]  /*6ee0*/  PRMT R173, R173, 0x5410, R86 ;  /* 0x00005410adad7816 */ /* 0x000fe20000000056 */
[----:B------:R-:W-:Y:S01]  /*6ef0*/  IMAD.MOV.U32 R86, RZ, RZ, R67 ;  /* 0x000000ffff567224 */ /* 0x000fe200078e0043 */
[----:B------:R-:W-:Y:S01]  /*6f00*/  PRMT R171, R171, 0x5410, R0 ;  /* 0x00005410abab7816 */ /* 0x000fe20000000000 */
[----:B------:R-:W-:Y:S01]  /*6f10*/  IMAD.MOV.U32 R0, RZ, RZ, R70 ;  /* 0x000000ffff007224 */ /* 0x000fe200078e0046 */
[----:B------:R-:W-:Y:S02]  /*6f20*/  PLOP3.LUT P2, PT, PT, PT, UP0, 0x80, 0x0 ;  /* 0x000000000000781c */ /* 0x000fe40003f4f008 */
        /* <DEDUP_REMOVED lines=22> */
[----:B------:R-:W-:Y:S02]  /*7090*/  IMAD.MOV.U32 R84, RZ, RZ, R80 ;  /* 0x000000ffff547224 */ /* 0x000fe400078e0050 */
[----:B------:R-:W-:Y:S01]  /*70a0*/  IMAD.MOV.U32 R0, RZ, RZ, R81 ;  /* 0x000000ffff007224 */ /* 0x000fe200078e0051 */
[----:B------:R-:W-:-:S04]  /*70b0*/  PRMT R157, R86, 0x5410, R85 ;  /* 0x00005410569d7816 */ /* 0x000fc80000000055 */
[----:B------:R-:W-:Y:S01]  /*70c0*/  PRMT R168, R84, 0x5410, R0 ;  /* 0x0000541054a87816 */ /* 0x000fe20000000000 */
[----:B------:R-:W-:Y:S06]  /*70d0*/  @!P2 BRA `(.L_x_2940) ;  /* 0x000000000004a947 */ /* 0x000fec0003800000 */
[----:B------:R-:W-:Y:S01]  /*70e0*/  BPT.TRAP 0x1 ;  /* 0x000000040000795c */ /* 0x000fe20000300000 */
.L_x_2940:
[----:B------:R-:W-:Y:S01]  /*70f0*/  IMAD R0, R17, 0x8, R16 ;  /* 0x0000000811007824 */ /* 0x000fe200078e0210 */
[----:B------:R-:W-:Y:S01]  /*7100*/  SHF.L.U32 R114, R219, 0x1f, RZ ;  /* 0x0000001fdb727819 */ /* 0x000fe200000006ff */
[----:B------:R-:W0:Y:S01]  /*7110*/  LDC R144, c[0x0][0x2f4] ;  /* 0x0000bd00ff907b82 */ /* 0x000e220000000800 */
[----:B------:R-:W-:Y:S02]  /*7120*/  BSSY B1, `(.L_x_2941) ;  /* 0x0000004000017945 */ /* 0x000fe40003800000 */
[----:B------:R-:W1:Y:S05]  /*7130*/  SYNCS.PHASECHK.TRANS64.TRYWAIT P6, [R0+URZ+0x38890], R114 ;  /* 0x03889072000075a7 */ /* 0x000e6a00080c017f */
[----:B------:R-:W2:Y:S01]  /*7140*/  LDC.64 R124, c[0x0][0x300] ;  /* 0x0000c000ff7c7b82 */ /* 0x000ea20000000a00 */
[----:B-1----:R-:W-:Y:S05]  /*7150*/  @!P6 BRA `(.L_x_2942) ;  /* 0x0000029c005ce947 */ /* 0x002fea0003800000 */
.L_x_3305:
[----:B------:R-:W-:Y:S05]  /*7160*/  BSYNC B1 ;  /* 0x0000000000017941 */ /* 0x000fea0003800000 */
.L_x_2941:
        /* <DEDUP_REMOVED lines=14> */
[----:B------:R-:W-:Y:S01]  /*7250*/  IADD3 R88, P5, P6, R96, R136, R13 ;  /* 0x0000008860587210 */ /* 0x000fe20007ebe00d */
[----:B------:R-:W-:Y:S01]  /*7260*/  BSSY B3, `(.L_x_2947) ;  /* 0x000007f000037945 */ /* 0x000fe20003800000 */
[----:B------:R-:W-:Y:S02]  /*7270*/  SHF.R.S32.HI R85, RZ, 0x1f, R84 ;  /* 0x0000001fff557819 */ /* 0x000fe40000011454 */
[----:B------:R-:W-:Y:S02]  /*7280*/  IADD3.X R89, R92, R158, R7, P5, P6 ;  /* 0x0000009e5c597210 */ /* 0x000fe40002fec407 */
[----:B------:R-:W-:Y:S02]  /*7290*/  LEA.HI R84, R85, R84, RZ, 0x4 ;  /* 0x0000005455547211 */ /* 0x000fe400078f20ff */
[----:B------:R-:W-:-:S02]  /*72a0*/  P2R R90, PR, RZ, 0x2 ;  /* 0x00000002ff5a7803 */ /* 0x000fc40000000000 */
[----:B------:R-:W-:-:S05]  /*72b0*/  LEA.HI.SX32 R84, R84, R14, 0x1c ;  /* 0x0000000e54547211 */ /* 0x000fca00078fe2ff */
[----:B------:R-:W-:-:S05]  /*72c0*/  IMAD.SHL.U32 R85, R84, 0x8, RZ ;  /* 0x0000000854557824 */ /* 0x000fca00078e00ff */
[----:B------:R-:W-:-:S13]  /*72d0*/  ISETP.GE.AND P5, PT, R85, R144, PT ;  /* 0x000000905500720c */ /* 0x000fda0003fa6270 */
[--C-:B------:R-:W-:Y:S02]  /*72e0*/  @!P5 SHF.R.S32.HI R87, RZ, 0x1f, R85.reuse ;  /* 0x0000001fff57d819 */ /* 0x100fe40000011455 */
[----:B------:R-:W-:Y:S02]  /*72f0*/  @!P5 IADD3 R86, P1, P6, R96, R136, R85 ;  /* 0x000000886056d210 */ /* 0x000fe40007e3e055 */
[----:B------:R-:W-:Y:S02]  /*7300*/  LOP3.LUT R85, R85, 0x38, RZ, 0xc0, !PT ;  /* 0x0000003855557812 */ /* 0x000fe400078ec0ff */
[----:B------:R-:W-:Y:S02]  /*7310*/  @!P5 IADD3.X R87, R92, R158, R87, P1, P6 ;  /* 0x0000009e5c57d210 */ /* 0x000fe40000fec457 */
[----:B------:R-:W-:Y:S02]  /*7320*/  LEA R138, P6, R88, R116, 0x1 ;  /* 0x00000074588a7211 */ /* 0x000fe400078c08ff */
[----:B------:R-:W-:-:S02]  /*7330*/  LOP3.LUT R85, R85, 0x1c0, R91, 0xf8, !PT ;  /* 0x000001c055557812 */ /* 0x000fc400078ef85b */
[----:B------:R-:W-:Y:S02]  /*7340*/  LEA.HI.X R139, R88, R117, R89, 0x1, P6 ;  /* 0x00000075588b7211 */ /* 0x000fe400030f0c59 */
[C---:B------:R-:W-:Y:S02]  /*7350*/  @!P5 LEA R140, P6, R86.reuse, R116, 0x1 ;  /* 0x00000074568cd211 */ /* 0x040fe400078c08ff */
[----:B------:R-:W-:Y:S02]  /*7360*/  LOP3.LUT R85, R85, R229, RZ, 0x3c, !PT ;  /* 0x000000e555557212 */ /* 0x000fe400078e3cff */
[----:B------:R-:W-:Y:S02]  /*7370*/  @!P5 LEA.HI.X R141, R86, R117, R87, 0x1, P6 ;  /* 0x00000075568dd211 */ /* 0x000fe400030f0c57 */
[----:B------:R-:W-:Y:S02]  /*7380*/  SHF.R.S32.HI R86, RZ, 0x1f, R84 ;  /* 0x0000001fff567819 */ /* 0x000fe40000011454 */
[----:B------:R-:W-:-:S02]  /*7390*/  ISETP.NE.AND P1, PT, R90, RZ, PT ;  /* 0x000000ff5a00720c */ /* 0x000fc40003f25270 */
[----:B------:R-:W-:Y:S01]  /*73a0*/  LEA.HI R86, R86, R84, RZ, 0x3 ;  /* 0x0000005456567211 */ /* 0x000fe200078f18ff */
[----:B------:R-:W-:Y:S01]  /*73b0*/  IMAD R84, R17, 0x5000, R142 ;  /* 0x0000500011547824 */ /* 0x000fe200078e028e */
[----:B------:R-:W-:Y:S02]  /*73c0*/  ISETP.GE.AND P6, PT, R18, R115, PT ;  /* 0x000000731200720c */ /* 0x000fe40003fc6270 */
[----:B------:R-:W-:Y:S01]  /*73d0*/  SHF.R.S32.HI R86, RZ, 0x3, R86 ;  /* 0x00000003ff567819 */ /* 0x000fe20000011456 */
[----:B------:R-:W-:-:S04]  /*73e0*/  IMAD R84, R84, 0x2, R16 ;  /* 0x0000000254547824 */ /* 0x000fc800078e0210 */
[----:B------:R-:W-:-:S04]  /*73f0*/  IMAD R86, R86, 0x1400, R228 ;  /* 0x0000140056567824 */ /* 0x000fc800078e02e4 */
[----:B------:R-:W-:-:S04]  /*7400*/  IMAD.IADD R85, R86, 0x1, R85 ;  /* 0x0000000156557824 */ /* 0x000fc800078e0255 */
[----:B------:R-:W-:Y:S02]  /*7410*/  IMAD R88, R17, 0x5000, R85 ;  /* 0x0000500011587824 */ /* 0x000fe400078e0255 */
[----:B------:R-:W0:Y:S02]  /*7420*/  LDS.128 R84, [R84+0x24400] ;  /* 0x0244000054547984 */ /* 0x000e240000000c00 */
[----:B------:R-:W-:-:S06]  /*7430*/  IMAD R88, R88, 0x2, R16 ;  /* 0x0000000258587824 */ /* 0x000fcc00078e0210 */
[----:B------:R-:W2:Y:S01]  /*7440*/  LDS.128 R88, [R88+0x24400] ;  /* 0x0244000058587984 */ /* 0x000ea20000000c00 */
[----:B------:R-:W-:Y:S05]  /*7450*/  @P6 BRA `(.L_x_2948) ;  /* 0x00000004007c6947 */ /* 0x000fea0003800000 */
[----:B------:R-:W-:Y:S01]  /*7460*/  SHF.R.U32.HI R159, RZ, 0x10, R49 ;  /* 0x00000010ff9f7819 */ /* 0x000fe20000011631 */
[----:B--2---:R-:W-:Y:S01]  /*7470*/  IMAD.U32 R164, R89, 0x10000, RZ ;  /* 0x0001000059a47824 */ /* 0x004fe200078e00ff */
[----:B------:R-:W-:Y:S02]  /*7480*/  SHF.R.U32.HI R160, RZ, 0x10, R41 ;  /* 0x00000010ffa07819 */ /* 0x000fe40000011629 */
[C---:B------:R-:W-:Y:S02]  /*7490*/  PRMT R159, R161.reuse, 0x5410, R159 ;  /* 0x00005410a19f7816 */ /* 0x040fe4000000009f */
[----:B------:R-:W-:Y:S01]  /*74a0*/  PRMT R160, R161, 0x5432, R160 ;  /* 0x00005432a1a07816 */ /* 0x000fe200000000a0 */
[----:B0-----:R-:W-:Y:S01]  /*74b0*/  IMAD.U32 R161, R85, 0x10000, RZ ;  /* 0x0001000055a17824 */ /* 0x001fe200078e00ff */
[----:B------:R-:W-:Y:S01]  /*74c0*/  LOP3.LUT R89, R89, 0xffff0000, RZ, 0xc0, !PT ;  /* 0xffff000059597812 */ /* 0x000fe200078ec0ff */
[----:B------:R-:W-:Y:S01]  /*74d0*/  IMAD.U32 R163, R159, 0x10000, RZ ;  /* 0x000100009fa37824 */ /* 0x000fe200078e00ff */
[----:B------:R-:W-:Y:S01]  /*74e0*/  LOP3.LUT R85, R85, 0xffff0000, RZ, 0xc0, !PT ;  /* 0xffff000055557812 */ /* 0x000fe200078ec0ff */
[----:B------:R-:W-:Y:S01]  /*74f0*/  IMAD.U32 R162, R160, 0x10000, RZ ;  /* 0x00010000a0a27824 */ /* 0x000fe200078e00ff */
[----:B------:R-:W-:Y:S01]  /*7500*/  SHF.R.U64 R41, R40, 0x10, R41 ;  /* 0x0000001028297819 */ /* 0x000fe20000001229 */
[C---:B------:R-:W-:Y:S01]  /*7510*/  FMUL.FTZ R165, R164.reuse, R163 ;  /* 0x000000a3a4a57220 */ /* 0x040fe20000410000 */
[----:B------:R-:W-:Y:S01]  /*7520*/  LOP3.LUT R40, R87, 0xffff0000, RZ, 0xc0, !PT ;  /* 0xffff000057287812 */ /* 0x000fe200078ec0ff */
[-C--:B------:R-:W-:Y:S01]  /*7530*/  FMUL.FTZ R164, R164, R162.reuse ;  /* 0x000000a2a4a47220 */ /* 0x080fe20000410000 */
[----:B------:R-:W-:Y:S01]  /*7540*/  SHF.R.U64 R42, R42, 0x10, R43 ;  /* 0x000000102a2a7819 */ /* 0x000fe2000000122b */
[----:B------:R-:W-:Y:S01]  /*7550*/  FFMA.FTZ R162, R161, R162, -R165 ;  /* 0x000000a2a1a27223 */ /* 0x000fe200000108a5 */
[----:B------:R-:W-:-:S02]  /*7560*/  IMAD.U32 R165, R91, 0x10000, RZ ;  /* 0x000100005ba57824 */ /* 0x000fc400078e00ff */
[----:B------:R-:W-:Y:S01]  /*7570*/  FFMA.FTZ R161, R161, R163, R164 ;  /* 0x000000a3a1a17223 */ /* 0x000fe200000100a4 */
[----:B------:R-:W-:Y:S02]  /*7580*/  LOP3.LUT R163, R160, 0xffff0000, RZ, 0xc0, !PT ;  /* 0xffff0000a0a37812 */ /* 0x000fe400078ec0ff */
[----:B------:R-:W-:Y:S02]  /*7590*/  LOP3.LUT R160, R159, 0xffff0000, RZ, 0xc0, !PT ;  /* 0xffff00009fa07812 */ /* 0x000fe400078ec0ff */
[----:B------:R-:W-:Y:S02]  /*75a0*/  SHF.R.U64 R50, R50, 0x10, R51 ;  /* 0x0000001032327819 */ /* 0x000fe40000001233 */
[----:B------:R-:W-:Y:S01]  /*75b0*/  PRMT R42, R182, 0x5432, R42 ;  /* 0x00005432b62a7816 */ /* 0x000fe2000000002a */
[C---:B------:R-:W-:Y:S01]  /*75c0*/  FMUL.FTZ R159, R89.reuse, R160 ;  /* 0x000000a0599f7220 */ /* 0x040fe20000410000 */
[----:B------:R-:W-:Y:S01]  /*75d0*/  FMUL.FTZ R89, R89, R163 ;  /* 0x000000a359597220 */ /* 0x000fe20000410000 */
[----:B------:R-:W-:-:S02]  /*75e0*/  PRMT R50, R183, 0x5432, R50 ;  /* 0x00005432b7327816 */ /* 0x000fc40000000032 */
[C---:B------:R-:W-:Y:S01]  /*75f0*/  FFMA.FTZ R159, R85.reuse, R163, -R159 ;  /* 0x000000a3559f7223 */ /* 0x040fe2000001089f */
[----:B------:R-:W-:Y:S01]  /*7600*/  FFMA.FTZ R85, R85, R160, R89 ;  /* 0x000000a055557223 */ /* 0x000fe20000010059 */
[----:B------:R-:W-:Y:S01]  /*7610*/  SHF.R.U32.HI R89, RZ, 0x10, R51 ;  /* 0x00000010ff597819 */ /* 0x000fe20000011633 */
[----:B------:R-:W-:Y:S01]  /*7620*/  IMAD.U32 R163, R87, 0x10000, RZ ;  /* 0x0001000057a37824 */ /* 0x000fe200078e00ff */
[----:B------:R-:W-:Y:S01]  /*7630*/  SHF.R.U32.HI R160, RZ, 0x10, R43 ;  /* 0x00000010ffa07819 */ /* 0x000fe2000001162b */
[----:B------:R-:W-:Y:S01]  /*7640*/  IMAD.U32 R51, R50, 0x10000, RZ ;  /* 0x0001000032337824 */ /* 0x000fe200078e00ff */
[C---:B------:R-:W-:Y:S02]  /*7650*/  PRMT R89, R166.reuse, 0x5410, R89 ;  /* 0x00005410a6597816 */ /* 0x040fe40000000059 */
[----:B------:R-:W-:Y:S02]  /*7660*/  PRMT R160, R166, 0x5432, R160 ;  /* 0x00005432a6a07816 */ /* 0x000fe400000000a0 */
[----:B------:R-:W-:Y:S01]  /*7670*/  LOP3.LUT R50, R50, 0xffff0000, RZ, 0xc0, !PT ;  /* 0xffff000032327812 */ /* 0x000fe200078ec0ff */
[C---:B------:R-:W-:Y:S01]  /*7680*/  IMAD.U32 R164, R89.reuse, 0x10000, RZ ;  /* 0x0001000059a47824 */ /* 0x040fe200078e00ff */
[----:B------:R-:W-:Y:S01]  /*7690*/  LOP3.LUT R89, R89, 0xffff0000, RZ, 0xc0, !PT ;  /* 0xffff000059597812 */ /* 0x000fe200078ec0ff */
[----:B------:R-:W-:Y:S01]  /*76a0*/  IMAD.U32 R166, R160, 0x10000, RZ ;  /* 0x00010000a0a67824 */ /* 0x000fe200078e00ff */
[----:B------:R-:W-:Y:S01]  /*76b0*/  F2FP.BF16.F32.PACK_AB R159, R159, R162 ;  /* 0x000000a29f9f723e */ /* 0x000fe200000010ff */
[----:B------:R-:W-:Y:S01]  /*76c0*/  FMUL.FTZ R167, R165, R164 ;  /* 0x000000a4a5a77220 */ /* 0x000fe20000410000 */
[----:B------:R-:W-:Y:S01]  /*76d0*/  F2FP.BF16.F32.PACK_AB R161, R85, R161 ;  /* 0x000000a155a1723e */ /* 0x000fe200000010ff */
[----:B------:R-:W-:-:S02]  /*76e0*/  FMUL.FTZ R165, R165, R166 ;  /* 0x000000a6a5a57220 */ /* 0x000fc40000410000 */
[C---:B------:R-:W-:Y:S01]  /*76f0*/  FFMA.FTZ R166, R163.reuse, R166, -R167 ;  /* 0x000000a6a3a67223 */ /* 0x040fe200000108a7 */
[----:B------:R-:W-:Y:S02]  /*7700*/  IMAD.MOV.U32 R85, RZ, RZ, R159 ;  /* 0x000000ffff557224 */ /* 0x000fe400078e009f */
[----:B------:R-:W-:Y:S01]  /*7710*/  FFMA.FTZ R165, R163, R164, R165 ;  /* 0x000000a4a3a57223 */ /* 0x000fe200000100a5 */
[----:B------:R-:W-:Y:S02]  /*7720*/  SHF.R.U64 R163, R48, 0x10, R49 ;  /* 0x0000001030a37819 */ /* 0x000fe40000001231 */
[----:B------:R-:W-:Y:S02]  /*7730*/  LOP3.LUT R49, R91, 0xffff0000, RZ, 0xc0, !PT ;  /* 0xffff00005b317812 */ /* 0x000fe400078ec0ff */
[----:B------:R-:W-:-:S03]  /*7740*/  LOP3.LUT R48, R160, 0xffff0000, RZ, 0xc0, !PT ;  /* 0xffff0000a0307812 */ /* 0x000fc600078ec0ff */
[CC--:B------:R-:W-:Y:S02]  /*7750*/  FMUL.FTZ R87, R49.reuse, R89.reuse ;  /* 0x0000005931577220 */ /* 0x0c0fe40000410000 */
[-C--:B------:R-:W-:Y:S02]  /*7760*/  FMUL.FTZ R49, R49, R48.reuse ;  /* 0x0000003031317220 */ /* 0x080fe40000410000 */
[----:B------:R-:W-:Y:S01]  /*7770*/  FFMA.FTZ R48, R40, R48, -R87 ;  /* 0x0000003028307223 */ /* 0x000fe20000010857 */
[----:B------:R-:W-:Y:S02]  /*7780*/  IMAD.U32 R87, R84, 0x10000, RZ ;  /* 0x0001000054577824 */ /* 0x000fe400078e00ff */
[----:B------:R-:W-:Y:S01]  /*7790*/  FFMA.FTZ R40, R40, R89, R49 ;  /* 0x0000005928287223 */ /* 0x000fe20000010031 */
[----:B------:R-:W-:Y:S02]  /*77a0*/  PRMT R49, R180, 0x5410, R41 ;  /* 0x00005410b4317816 */ /* 0x000fe40000000029 */
[----:B------:R-:W-:Y:S01]  /*77b0*/  PRMT R41, R181, 0x5410, R163 ;  /* 0x00005410b5297816 */ /* 0x000fe200000000a3 */
[C---:B------:R-:W-:Y:S01]  /*77c0*/  IMAD.U32 R163, R88.reuse, 0x10000, RZ ;  /* 0x0001000058a37824 */ /* 0x040fe200078e00ff */
[----:B------:R-:W-:Y:S01]  /*77d0*/  LOP3.LUT R88, R88, 0xffff0000, RZ, 0xc0, !PT ;  /* 0xffff000058587812 */ /* 0x000fe200078ec0ff */
[----:B------:R-:W-:Y:S01]  /*77e0*/  IMAD.U32 R91, R49, 0x10000, RZ ;  /* 0x00010000315b7824 */ /* 0x000fe200078e00ff */
[C---:B------:R-:W-:Y:S01]  /*77f0*/  LOP3.LUT R43, R41.reuse, 0xffff0000, RZ, 0xc0, !PT ;  /* 0xffff0000292b7812 */ /* 0x040fe200078ec0ff */
[----:B------:R-:W-:Y:S01]  /*7800*/  IMAD.U32 R89, R41, 0x10000, RZ ;  /* 0x0001000029597824 */ /* 0x000fe200078e00ff */
[----:B------:R-:W-:-:S02]  /*7810*/  LOP3.LUT R41, R49, 0xffff0000, RZ, 0xc0, !PT ;  /* 0xffff000031297812 */ /* 0x000fc400078ec0ff */
[----:B------:R-:W-:Y:S01]  /*7820*/  LOP3.LUT R84, R84, 0xffff0000, RZ, 0xc0, !PT ;  /* 0xffff000054547812 */ /* 0x000fe200078ec0ff */
[C---:B------:R-:W-:Y:S01]  /*7830*/  FMUL.FTZ R49, R88.reuse, R43 ;  /* 0x0000002b58317220 */ /* 0x040fe20000410000 */
[C---:B------:R-:W-:Y:S01]  /*7840*/  FMUL.FTZ R160, R163.reuse, R89 ;  /* 0x00000059a3a07220 */ /* 0x040fe20000410000 */
[----:B------:R-:W-:Y:S01]  /*7850*/  FMUL.FTZ R88, R88, R41 ;  /* 0x0000002958587220 */ /* 0x000fe20000410000 */
[----:B------:R-:W-:Y:S01]  /*7860*/  FMUL.FTZ R163, R163, R91 ;  /* 0x0000005ba3a37220 */ /* 0x000fe20000410000 */
[C---:B------:R-:W-:Y:S01]  /*7870*/  FFMA.FTZ R41, R84.reuse, R41, -R49 ;  /* 0x0000002954297223 */ /* 0x040fe20000010831 */
[C---:B------:R-:W-:Y:S01]  /*7880*/  FFMA.FTZ R160, R87.reuse, R91, -R160 ;  /* 0x0000005b57a07223 */ /* 0x040fe200000108a0 */
[----:B------:R-:W-:Y:S01]  /*7890*/  FFMA.FTZ R43, R84, R43, R88 ;  /* 0x0000002b542b7223 */ /* 0x000fe20000010058 */
[----:B------:R-:W-:Y:S02]  /*78a0*/  IMAD.U32 R88, R90, 0x10000, RZ ;  /* 0x000100005a587824 */ /* 0x000fe400078e00ff */
[----:B------:R-:W-:Y:S01]  /*78b0*/  FFMA.FTZ R163, R87, R89, R163 ;  /* 0x0000005957a37223 */ /* 0x000fe200000100a3 */
[----:B------:R-:W-:Y:S01]  /*78c0*/  IMAD.U32 R84, R42, 0x10000, RZ ;  /* 0x000100002a547824 */ /* 0x000fe200078e00ff */
[----:B------:R-:W-:Y:S01]  /*78d0*/  LOP3.LUT R90, R90, 0xffff0000, RZ, 0xc0, !PT ;  /* 0xffff00005a5a7812 */ /* 0x000fe200078ec0ff */
[----:B------:R-:W-:Y:S01]  /*78e0*/  FMUL.FTZ R87, R88, R51 ;  /* 0x0000003358577220 */ /* 0x000fe20000410000 */
[----:B------:R-:W-:-:S02]  /*78f0*/  IMAD.U32 R49, R86, 0x10000, RZ ;  /* 0x0001000056317824 */ /* 0x000fc400078e00ff */
[-C--:B------:R-:W-:Y:S01]  /*7900*/  FMUL.FTZ R88, R88, R84.reuse ;  /* 0x0000005458587220 */ /* 0x080fe20000410000 */
[----:B------:R-:W-:Y:S01]  /*7910*/  LOP3.LUT R42, R42, 0xffff0000, RZ, 0xc0, !PT ;  /* 0xffff00002a2a7812 */ /* 0x000fe200078ec0ff */
[----:B------:R-:W-:Y:S02]  /*7920*/  IMAD.MOV.U32 R89, RZ, RZ, R161 ;  /* 0x000000ffff597224 */ /* 0x000fe400078e00a1 */
[C---:B------:R-:W-:Y:S01]  /*7930*/  FFMA.FTZ R87, R49.reuse, R84, -R87 ;  /* 0x0000005431577223 */ /* 0x040fe20000010857 */
[----:B------:R-:W-:Y:S01]  /*7940*/  FFMA.FTZ R88, R49, R51, R88 ;  /* 0x0000003331587223 */ /* 0x000fe20000010058 */
[----:B------:R-:W-:Y:S01]  /*7950*/  LOP3.LUT R86, R86, 0xffff0000, RZ, 0xc0, !PT ;  /* 0xffff000056567812 */ /* 0x000fe200078ec0ff */
[C---:B------:R-:W-:Y:S01]  /*7960*/  FMUL.FTZ R49, R90.reuse, R50 ;  /* 0x000000325a317220 */ /* 0x040fe20000410000 */
[----:B------:R-:W-:Y:S01]  /*7970*/  FMUL.FTZ R90, R90, R42 ;  /* 0x0000002a5a5a7220 */ /* 0x000fe20000410000 */
[----:B------:R-:W-:Y:S02]  /*7980*/  F2FP.BF16.F32.PACK_AB R48, R48, R166 ;  /* 0x000000a63030723e */ /* 0x000fe400000010ff */
        /* <DEDUP_REMOVED lines=9> */
[----:B------:R-:W-:Y:S02]  /*7a20*/  IMAD.MOV.U32 R86, RZ, RZ, R87 ;  /* 0x000000ffff567224 */ /* 0x000fe400078e0057 */
[----:B------:R-:W-:Y:S02]  /*7a30*/  IMAD.MOV.U32 R88, RZ, RZ, R43 ;  /* 0x000000ffff587224 */ /* 0x000fe400078e002b */
[----:B------:R-:W-:-:S07]  /*7a40*/  IMAD.MOV.U32 R87, RZ, RZ, R48 ;  /* 0x000000ffff577224 */ /* 0x000fce00078e0030 */
.L_x_2948:
[----:B------:R-:W-:Y:S05]  /*7a50*/  BSYNC B3 ;  /* 0x0000000000037941 */ /* 0x000fea0003800000 */
.L_x_2947:
[----:B------:R-:W-:Y:S02]  /*7a60*/  ULDC.64 UR4, c[0x0][0x208] ;  /* 0x0000820000047ab9 */ /* 0x000fe40000000a00 */
[----:B0-----:R0:W-:Y:S04]  /*7a70*/  STG.E.128 desc[UR4][R138.64], R84 ;  /* 0x000000548a007986 */ /* 0x0011e8000c101d04 */
[----:B--2---:R0:W-:Y:S02]  /*7a80*/  @!P5 STG.E.128 desc[UR4][R140.64], R88 ;  /* 0x000000588c00d986 */ /* 0x0041e4000c101d04 */
.L_x_2946:
[----:B------:R-:W-:Y:S05]  /*7a90*/  BSYNC B2 ;  /* 0x0000000000027941 */ /* 0x000fea0003800000 */
.L_x_2945:
        /* <DEDUP_REMOVED lines=17> */
[----:B0-----:R-:W-:Y:S02]  /*7bb0*/  LEA R84, P6, R43, R116, 0x1 ;  /* 0x000000742b547211 */ /* 0x001fe400078c08ff */
[----:B------:R-:W-:-:S02]  /*7bc0*/  LOP3.LUT R40, R40, 0x1c0, R50, 0xf8, !PT ;  /* 0x000001c028287812 */ /* 0x000fc400078ef832 */
[----:B------:R-:W-:Y:S02]  /*7bd0*/  LEA.HI.X R85, R43, R117, R42, 0x1, P6 ;  /* 0x000000752b557211 */ /* 0x000fe400030f0c2a */
[----:B------:R-:W-:Y:S02]  /*7be0*/  SHF.R.S32.HI R42, RZ, 0x1f, R41 ;  /* 0x0000001fff2a7819 */ /* 0x000fe40000011429 */
[----:B------:R-:W-:Y:S02]  /*7bf0*/  LOP3.LUT R40, R40, R229, RZ, 0x3c, !PT ;  /* 0x000000e528287212 */ /* 0x000fe400078e3cff */
[----:B------:R-:W-:Y:S02]  /*7c00*/  LEA.HI R42, R42, R41, RZ, 0x3 ;  /* 0x000000292a2a7211 */ /* 0x000fe400078f18ff */
[----:B------:R-:W-:Y:S02]  /*7c10*/  ISETP.NE.AND P0, PT, R48, RZ, PT ;  /* 0x000000ff3000720c */ /* 0x000fe40003f05270 */
[----:B------:R-:W-:-:S02]  /*7c20*/  SHF.R.S32.HI R42, RZ, 0x3, R42 ;  /* 0x00000003ff2a7819 */ /* 0x000fc4000001142a */
[----:B------:R-:W-:-:S03]  /*7c30*/  @!P5 LEA R86, P6, R136, R116, 0x1 ;  /* 0x000000748856d211 */ /* 0x000fc600078c08ff */
[----:B------:R-:W-:Y:S01]  /*7c40*/  IMAD R42, R42, 0x1400, R228 ;  /* 0x000014002a2a7824 */ /* 0x000fe200078e02e4 */
[----:B------:R-:W-:Y:S02]  /*7c50*/  @!P5 LEA.HI.X R87, R136, R117, R158, 0x1, P6 ;  /* 0x000000758857d211 */ /* 0x000fe400030f0c9e */
[----:B------:R-:W-:Y:S01]  /*7c60*/  ISETP.GE.AND P6, PT, R213, R115, PT ;  /* 0x00000073d500720c */ /* 0x000fe20003fc6270 */
[----:B------:R-:W-:Y:S02]  /*7c70*/  IMAD.IADD R42, R42, 0x1, R40 ;  /* 0x000000012a2a7824 */ /* 0x000fe400078e0228 */
[C---:B------:R-:W-:Y:S02]  /*7c80*/  IMAD R40, R17.reuse, 0x5000, R135 ;  /* 0x0000500011287824 */ /* 0x040fe400078e0287 */
[----:B------:R-:W-:Y:S02]  /*7c90*/  IMAD R48, R17, 0x5000, R42 ;  /* 0x0000500011307824 */ /* 0x000fe400078e022a */
[----:B------:R-:W-:-:S02]  /*7ca0*/  IMAD R40, R40, 0x2, R16 ;  /* 0x0000000228287824 */ /* 0x000fc400078e0210 */
[----:B------:R-:W-:-:S04]  /*7cb0*/  IMAD R48, R48, 0x2, R16 ;  /* 0x0000000230307824 */ /* 0x000fc800078e0210 */
[----:B------:R-:W0:Y:S04]  /*7cc0*/  LDS.128 R40, [R40+0x24400] ;  /* 0x0244000028287984 */ /* 0x000e280000000c00 */
[----:B------:R-:W2:Y:S01]  /*7cd0*/  LDS.128 R48, [R48+0x24400] ;  /* 0x0244000030307984 */ /* 0x000ea20000000c00 */
[----:B------:R-:W-:Y:S05]  /*7ce0*/  @P6 BRA `(.L_x_2950) ;  /* 0x0000000400746947 */ /* 0x000fea0003800000 */
[--C-:B------:R-:W-:Y:S01]  /*7cf0*/  SHF.R.U64 R38, R38, 0x10, R39.reuse ;  /* 0x0000001026267819 */ /* 0x100fe20000001227 */
[----:B--2---:R-:W-:Y:S01]  /*7d00*/  IMAD.U32 R90, R49, 0x10000, RZ ;  /* 0x00010000315a7824 */ /* 0x004fe200078e00ff */
[----:B------:R-:W-:Y:S01]  /*7d10*/  SHF.R.U32.HI R88, RZ, 0x10, R39 ;  /* 0x00000010ff587819 */ /* 0x000fe20000011627 */
[----:B------:R-:W-:Y:S01]  /*7d20*/  IMAD.U32 R139, R51, 0x10000, RZ ;  /* 0x00010000338b7824 */ /* 0x000fe200078e00ff */
[--C-:B------:R-:W-:Y:S01]  /*7d30*/  SHF.R.U64 R39, R44, 0x10, R45.reuse ;  /* 0x000000102c277819 */ /* 0x100fe2000000122d */
[----:B0-----:R-:W-:Y:S01]  /*7d40*/  IMAD.U32 R137, R43, 0x10000, RZ ;  /* 0x000100002b897824 */ /* 0x001fe200078e00ff */
[----:B------:R-:W-:Y:S01]  /*7d50*/  SHF.R.U32.HI R44, RZ, 0x10, R45 ;  /* 0x00000010ff2c7819 */ /* 0x000fe2000001162d */
[----:B------:R-:W-:Y:S01]  /*7d60*/  IMAD.U32 R136, R42, 0x10000, RZ ;  /* 0x000100002a887824 */ /* 0x000fe200078e00ff */
[--C-:B------:R-:W-:Y:S02]  /*7d70*/  SHF.R.U64 R36, R36, 0x10, R37.reuse ;  /* 0x0000001024247819 */ /* 0x100fe40000001225 */
[----:B------:R-:W-:-:S02]  /*7d80*/  SHF.R.U32.HI R37, RZ, 0x10, R37 ;  /* 0x00000010ff257819 */ /* 0x000fc40000011625 */
[C---:B------:R-:W-:Y:S02]  /*7d90*/  PRMT R44, R179.reuse, 0x5432, R44 ;  /* 0x00005432b32c7816 */ /* 0x040fe4000000002c */
[----:B------:R-:W-:Y:S02]  /*7da0*/  SHF.R.U64 R45, R46, 0x10, R47 ;  /* 0x000000102e2d7819 */ /* 0x000fe4000000122f */
[----:B------:R-:W-:Y:S01]  /*7db0*/  PRMT R37, R179, 0x5410, R37 ;  /* 0x00005410b3257816 */ /* 0x000fe20000000025 */
[----:B------:R-:W-:Y:S01]  /*7dc0*/  IMAD.U32 R140, R44, 0x10000, RZ ;  /* 0x000100002c8c7824 */ /* 0x000fe200078e00ff */
[----:B------:R-:W-:Y:S01]  /*7dd0*/  SHF.R.U32.HI R46, RZ, 0x10, R47 ;  /* 0x00000010ff2e7819 */ /* 0x000fe2000001162f */
[----:B------:R-:W-:Y:S01]  /*7de0*/  IMAD.U32 R47, R41, 0x10000, RZ ;  /* 0x00010000292f7824 */ /* 0x000fe200078e00ff */
[----:B------:R-:W-:Y:S01]  /*7df0*/  LOP3.LUT R91, R49, 0xffff0000, RZ, 0xc0, !PT ;  /* 0xffff0000315b7812 */ /* 0x000fe200078ec0ff */
[----:B------:R-:W-:Y:S01]  /*7e00*/  IMAD.U32 R141, R37, 0x10000, RZ ;  /* 0x00010000258d7824 */ /* 0x000fe200078e00ff */
[C---:B------:R-:W-:Y:S01]  /*7e10*/  PRMT R158, R177.reuse, 0x5410, R45 ;  /* 0x00005410b19e7816 */ /* 0x040fe2000000002d */
[----:B------:R-:W-:Y:S01]  /*7e20*/  FMUL.FTZ R45, R90, R140 ;  /* 0x0000008c5a2d7220 */ /* 0x000fe20000410000 */
        /* <DEDUP_REMOVED lines=8> */
[----:B------:R-:W-:Y:S01]  /*7eb0*/  PRMT R88, R178, 0x5432, R88 ;  /* 0x00005432b2587816 */ /* 0x000fe20000000058 */
[-C--:B------:R-:W-:Y:S01]  /*7ec0*/  FMUL.FTZ R91, R91, R37.reuse ;  /* 0x000000255b5b7220 */ /* 0x080fe20000410000 */
[----:B------:R-:W-:Y:S01]  /*7ed0*/  LOP3.LUT R51, R51, 0xffff0000, RZ, 0xc0, !PT ;  /* 0xffff000033337812 */ /* 0x000fe200078ec0ff */
[----:B------:R-:W-:Y:S01]  /*7ee0*/  FFMA.FTZ R90, R47, R140, R90 ;  /* 0x0000008c2f5a7223 */ /* 0x000fe2000001005a */
[----:B------:R-:W-:Y:S01]  /*7ef0*/  LOP3.LUT R46, R46, 0xffff0000, RZ, 0xc0, !PT ;  /* 0xffff00002e2e7812 */ /* 0x000fe200078ec0ff */
        /* <DEDUP_REMOVED lines=11> */
[C---:B------:R-:W-:Y:S01]  /*7fb0*/  IMAD.U32 R49, R48.reuse, 0x10000, RZ ;  /* 0x0001000030317824 */ /* 0x040fe200078e00ff */
[----:B------:R-:W-:Y:S01]  /*7fc0*/  LOP3.LUT R48, R48, 0xffff0000, RZ, 0xc0, !PT ;  /* 0xffff000030307812 */ /* 0x000fe200078ec0ff */
[----:B------:R-:W-:-:S02]  /*7fd0*/  IMAD.U32 R47, R39, 0x10000, RZ ;  /* 0x00010000272f7824 */ /* 0x000fc400078e00ff */
[-C--:B------:R-:W-:Y:S01]  /*7fe0*/  FMUL.FTZ R51, R51, R88.reuse ;  /* 0x0000005833337220 */ /* 0x080fe20000410000 */
[C---:B------:R-:W-:Y:S02]  /*7ff0*/  IMAD.U32 R44, R36.reuse, 0x10000, RZ ;  /* 0x00010000242c7824 */ /* 0x040fe400078e00ff */
[----:B------:R-:W-:Y:S01]  /*8000*/  FFMA.FTZ R89, R43, R88, -R89 ;  /* 0x000000582b597223 */ /* 0x000fe20000010859 */
[----:B------:R-:W-:Y:S01]  /*8010*/  LOP3.LUT R88, R36, 0xffff0000, RZ, 0xc0, !PT ;  /* 0xffff000024587812 */ /* 0x000fe200078ec0ff */
[-C--:B------:R-:W-:Y:S01]  /*8020*/  FMUL.FTZ R36, R49, R47.reuse ;  /* 0x0000002f31247220 */ /* 0x080fe20000410000 */
[----:B------:R-:W-:Y:S01]  /*8030*/  IMAD.U32 R41, R40, 0x10000, RZ ;  /* 0x0001000028297824 */ /* 0x000fe200078e00ff */
[----:B------:R-:W-:Y:S01]  /*8040*/  LOP3.LUT R39, R39, 0xffff0000, RZ, 0xc0, !PT ;  /* 0xffff000027277812 */ /* 0x000fe200078ec0ff */
[----:B------:R-:W-:Y:S01]  /*8050*/  FMUL.FTZ R49, R49, R44 ;  /* 0x0000002c31317220 */ /* 0x000fe20000410000 */
[----:B------:R-:W-:Y:S01]  /*8060*/  LOP3.LUT R138, R42, 0xffff0000, RZ, 0xc0, !PT ;  /* 0xffff00002a8a7812 */ /* 0x000fe200078ec0ff */
[----:B------:R-:W-:Y:S01]  /*8070*/  FFMA.FTZ R51, R43, R46, R51 ;  /* 0x0000002e2b337223 */ /* 0x000fe20000010033 */
[----:B------:R-:W-:Y:S01]  /*8080*/  PRMT R38, R180, 0x5432, R38 ;  /* 0x00005432b4267816 */ /* 0x000fe20000000026 */
[C---:B------:R-:W-:Y:S01]  /*8090*/  FFMA.FTZ R36, R41.reuse, R44, -R36 ;  /* 0x0000002c29247223 */ /* 0x040fe20000010824 */
[----:B------:R-:W-:Y:S01]  /*80a0*/  FFMA.FTZ R49, R41, R47, R49 ;  /* 0x0000002f29317223 */ /* 0x000fe20000010031 */
[----:B------:R-:W-:Y:S01]  /*80b0*/  LOP3.LUT R40, R40, 0xffff0000, RZ, 0xc0, !PT ;  /* 0xffff000028287812 */ /* 0x000fe200078ec0ff */
[----:B------:R-:W-:-:S02]  /*80c0*/  IMAD.U32 R42, R50, 0x10000, RZ ;  /* 0x00010000322a7824 */ /* 0x000fc400078e00ff */
[-C--:B------:R-:W-:Y:S01]  /*80d0*/  FMUL.FTZ R43, R48, R39.reuse ;  /* 0x00000027302b7220 */ /* 0x080fe20000410000 */
[----:B------:R-:W-:Y:S01]  /*80e0*/  IMAD.U32 R41, R158, 0x10000, RZ ;  /* 0x000100009e297824 */ /* 0x000fe200078e00ff */
[----:B------:R-:W-:Y:S01]  /*80f0*/  LOP3.LUT R50, R50, 0xffff0000, RZ, 0xc0, !PT ;  /* 0xffff000032327812 */ /* 0x000fe200078ec0ff */
[-C--:B------:R-:W-:Y:S01]  /*8100*/  FMUL.FTZ R48, R48, R88.reuse ;  /* 0x0000005830307220 */ /* 0x080fe20000410000 */
[----:B------:R-:W-:Y:S01]  /*8110*/  LOP3.LUT R158, R158, 0xffff0000, RZ, 0xc0, !PT ;  /* 0xffff00009e9e7812 */ /* 0x000fe200078ec0ff */
[----:B------:R-:W-:Y:S02]  /*8120*/  IMAD.U32 R44, R38, 0x10000, RZ ;  /* 0x00010000262c7824 */ /* 0x000fe400078e00ff */
[----:B------:R-:W-:Y:S01]  /*8130*/  FFMA.FTZ R43, R40, R88, -R43 ;  /* 0x00000058282b7223 */ /* 0x000fe2000001082b */
[----:B------:R-:W-:Y:S01]  /*8140*/  LOP3.LUT R38, R38, 0xffff0000, RZ, 0xc0, !PT ;  /* 0xffff000026267812 */ /* 0x000fe200078ec0ff */
[----:B------:R-:W-:Y:S01]  /*8150*/  FFMA.FTZ R48, R40, R39, R48 ;  /* 0x0000002728307223 */ /* 0x000fe20000010030 */
[-C--:B------:R-:W-:Y:S01]  /*8160*/  FMUL.FTZ R39, R42, R41.reuse ;  /* 0x000000292a277220 */ /* 0x080fe20000410000 */
[----:B------:R-:W-:Y:S01]  /*8170*/  FMUL.FTZ R40, R50, R158 ;  /* 0x0000009e32287220 */ /* 0x000fe20000410000 */
[----:B------:R-:W-:Y:S01]  /*8180*/  FMUL.FTZ R42, R42, R44 ;  /* 0x0000002c2a2a7220 */ /* 0x000fe20000410000 */
[----:B------:R-:W-:Y:S01]  /*8190*/  FMUL.FTZ R50, R50, R38 ;  /* 0x0000002632327220 */ /* 0x000fe20000410000 */
[----:B------:R-:W-:Y:S01]  /*81a0*/  FFMA.FTZ R39, R136, R44, -R39 ;  /* 0x0000002c88277223 */ /* 0x000fe20000010827 */
        /* <DEDUP_REMOVED lines=17> */
.L_x_2950:
[----:B------:R-:W-:Y:S05]  /*82c0*/  BSYNC B2 ;  /* 0x0000000000027941 */ /* 0x000fea0003800000 */
.L_x_2949:
[----:B------:R-:W-:Y:S02]  /*82d0*/  ULDC.64 UR4, c[0x0][0x208] ;  /* 0x0000820000047ab9 */ /* 0x000fe40000000a00 */
[----:B0-----:R3:W-:Y:S04]  /*82e0*/  STG.E.128 desc[UR4][R84.64], R40 ;  /* 0x0000002854007986 */ /* 0x0017e8000c101d04 */
[----:B--2---:R3:W-:Y:S02]  /*82f0*/  @!P5 STG.E.128 desc[UR4][R86.64], R48 ;  /* 0x000000305600d986 */ /* 0x0047e4000c101d04 */
.L_x_2944:
[----:B------:R-:W-:Y:S05]  /*8300*/  BSYNC B1 ;  /* 0x0000000000017941 */ /* 0x000fea0003800000 */
.L_x_2943:
[----:B------:R-:W-:Y:S04]  /*8310*/  BSSY B1, `(.L_x_2951) ;  /* 0x000010d000017945 */ /* 0x000fe80003800000 */
[----:B------:R-:W-:Y:S05]  /*8320*/  @P3 BRA `(.L_x_2952) ;  /* 0x00000010002c3947 */ /* 0x000fea0003800000 */
[----:B------:R-:W-:Y:S01]  /*8330*/  ISETP.NE.AND P3, PT, R26, RZ, PT ;  /* 0x000000ff1a00720c */ /* 0x000fe20003f65270 */
[----:B------:R-:W-:Y:S01]  /*8340*/  VIADD R37, R212, 0x20 ;  /* 0x00000020d4257836 */ /* 0x000fe20000000000 */
[----:B------:R-:W-:Y:S01]  /*8350*/  BSSY B2, `(.L_x_2953) ;  /* 0x0000086000027945 */ /* 0x000fe20003800000 */
[-C--:B--2---:R-:W-:Y:S02]  /*8360*/  IMAD R36, R147, R124.reuse, RZ ;  /* 0x0000007c93247224 */ /* 0x084fe400078e02ff */
[----:B------:R-:W-:-:S04]  /*8370*/  IMAD.WIDE.U32 R44, R37, R124, R126 ;  /* 0x0000007c252c7225 */ /* 0x000fc800078e007e */
[----:B------:R-:W-:-:S04]  /*8380*/  IMAD R37, R37, R125, R36 ;  /* 0x0000007d25257224 */ /* 0x000fc800078e0224 */
[----:B---3--:R-:W-:Y:S01]  /*8390*/  IMAD.IADD R50, R45, 0x1, R37 ;  /* 0x000000012d327824 */ /* 0x008fe200078e0225 */
        /* <DEDUP_REMOVED lines=19> */
[----:B------:R-:W-:Y:S01]  /*84d0*/  LOP3.LUT R42, R39, R43, RZ, 0x3c, !PT ;  /* 0x0000002b272a7212 */ /* 0x000fe200078e3cff */
[----:B------:R-:W-:Y:S01]  /*84e0*/  IMAD R39, R17, 0x5000, R134 ;  /* 0x0000500011277824 */ /* 0x000fe200078e0286 */
[----:B------:R-:W-:-:S03]  /*84f0*/  LEA R46, P5, R38, R116, 0x1 ;  /* 0x00000074262e7211 */ /* 0x000fc600078a08ff */
[----:B------:R-:W-:Y:S01]  /*8500*/  IMAD.IADD R42, R41, 0x1, R42 ;  /* 0x00000001292a7824 */ /* 0x000fe200078e022a */
[----:B------:R-:W-:Y:S01]  /*8510*/  LEA.HI.X R47, R38, R117, R40, 0x1, P5 ;  /* 0x00000075262f7211 */ /* 0x000fe200028f0c28 */
[----:B------:R-:W-:Y:S01]  /*8520*/  IMAD R39, R39, 0x2, R16 ;  /* 0x0000000227277824 */ /* 0x000fe200078e0210 */
[----:B------:R-:W-:Y:S01]  /*8530*/  @!P3 LEA R48, P5, R36, R116, 0x1 ;  /* 0x000000742430b211 */ /* 0x000fe200078a08ff */
[----:B------:R-:W-:-:S03]  /*8540*/  IMAD R41, R17, 0x5000, R42 ;  /* 0x0000500011297824 */ /* 0x000fc600078e022a */
[----:B------:R-:W-:Y:S01]  /*8550*/  @!P3 LEA.HI.X R49, R36, R117, R37, 0x1, P5 ;  /* 0x000000752431b211 */ /* 0x000fe200028f0c25 */
[----:B------:R-:W-:Y:S01]  /*8560*/  IMAD R40, R41, 0x2, R16 ;  /* 0x0000000229287824 */ /* 0x000fe200078e0210 */
[----:B------:R-:W2:Y:S01]  /*8570*/  LDS.128 R36, [R39+0x24400] ;  /* 0x0244000027247984 */ /* 0x000ea20000000c00 */
[----:B------:R-:W-:-:S04]  /*8580*/  ISETP.GE.AND P5, PT, R18, R115, PT ;  /* 0x000000731200720c */ /* 0x000fc80003fa6270 */
[----:B------:R-:W3:Y:S09]  /*8590*/  LDS.128 R40, [R40+0x24400] ;  /* 0x0244000028287984 */ /* 0x000ef20000000c00 */
[----:B------:R-:W-:Y:S05]  /*85a0*/  @P5 BRA `(.L_x_2956) ;  /* 0x0000000400705947 */ /* 0x000fea0003800000 */
[--C-:B------:R-:W-:Y:S01]  /*85b0*/  SHF.R.U64 R51, R56, 0x10, R57.reuse ;  /* 0x0000001038337819 */ /* 0x100fe20000001239 */
[----:B0--3--:R-:W-:Y:S01]  /*85c0*/  IMAD.U32 R85, R41, 0x10000, RZ ;  /* 0x0001000029557824 */ /* 0x009fe200078e00ff */
[----:B------:R-:W-:Y:S01]  /*85d0*/  SHF.R.U32.HI R56, RZ, 0x10, R57 ;  /* 0x00000010ff387819 */ /* 0x000fe20000011639 */
[----:B------:R-:W-:Y:S01]  /*85e0*/  IMAD.U32 R89, R43, 0x10000, RZ ;  /* 0x000100002b597824 */ /* 0x000fe200078e00ff */
[----:B------:R-:W-:Y:S01]  /*85f0*/  SHF.R.U64 R57, R58, 0x10, R59 ;  /* 0x000000103a397819 */ /* 0x000fe2000000123b */
[----:B--2---:R-:W-:Y:S01]  /*8600*/  IMAD.U32 R88, R39, 0x10000, RZ ;  /* 0x0001000027587824 */ /* 0x004fe200078e00ff */
        /* <DEDUP_REMOVED lines=44> */
[----:B------:R-:W-:Y:S01]  /*88d0*/  FFMA.FTZ R84, R39, R59, -R84 ;  /* 0x0000003b27547223 */ /* 0x000fe20000010854 */
[----:B------:R-:W-:Y:S01]  /*88e0*/  LOP3.LUT R58, R58, 0xffff0000, RZ, 0xc0, !PT ;  /* 0xffff00003a3a7812 */ /* 0x000fe200078ec0ff */
[C---:B------:R-:W-:Y:S01]  /*88f0*/  IMAD.U32 R37, R36.reuse, 0x10000, RZ ;  /* 0x0001000024257824 */ /* 0x040fe200078e00ff */
[----:B------:R-:W-:Y:S01]  /*8900*/  LOP3.LUT R59, R51, 0xffff0000, RZ, 0xc0, !PT ;  /* 0xffff0000333b7812 */ /* 0x000fe200078ec0ff */
[CC--:B------:R-:W-:Y:S01]  /*8910*/  FMUL.FTZ R51, R41.reuse, R67.reuse ;  /* 0x0000004329337220 */ /* 0x0c0fe20000410000 */
[----:B------:R-:W-:Y:S01]  /*8920*/  FMUL.FTZ R41, R41, R64 ;  /* 0x0000004029297220 */ /* 0x000fe20000410000 */
[----:B------:R-:W-:Y:S01]  /*8930*/  LOP3.LUT R36, R36, 0xffff0000, RZ, 0xc0, !PT ;  /* 0xffff000024247812 */ /* 0x000fe200078ec0ff */
[----:B------:R-:W-:Y:S01]  /*8940*/  FFMA.FTZ R43, R39, R66, R43 ;  /* 0x00000042272b7223 */ /* 0x000fe2000001002b */
[----:B------:R-:W-:Y:S01]  /*8950*/  PRMT R57, R175, 0x5432, R57 ;  /* 0x00005432af397816 */ /* 0x000fe20000000039 */
[----:B------:R-:W-:Y:S01]  /*8960*/  FMUL.FTZ R39, R40, R58 ;  /* 0x0000003a28277220 */ /* 0x000fe20000410000 */
[C---:B------:R-:W-:Y:S01]  /*8970*/  FFMA.FTZ R51, R37.reuse, R64, -R51 ;  /* 0x0000004025337223 */ /* 0x040fe20000010833 */
[----:B------:R-:W-:Y:S01]  /*8980*/  FFMA.FTZ R41, R37, R67, R41 ;  /* 0x0000004325297223 */ /* 0x000fe20000010029 */
[C---:B------:R-:W-:Y:S01]  /*8990*/  IMAD.U32 R37, R173.reuse, 0x10000, RZ ;  /* 0x00010000ad257824 */ /* 0x040fe200078e00ff */
[----:B------:R-:W-:Y:S01]  /*89a0*/  LOP3.LUT R42, R42, 0xffff0000, RZ, 0xc0, !PT ;  /* 0xffff00002a2a7812 */ /* 0x000fe200078ec0ff */
[-C--:B------:R-:W-:Y:S01]  /*89b0*/  FMUL.FTZ R40, R40, R59.reuse ;  /* 0x0000003b28287220 */ /* 0x080fe20000410000 */
[----:B------:R-:W-:Y:S01]  /*89c0*/  LOP3.LUT R173, R173, 0xffff0000, RZ, 0xc0, !PT ;  /* 0xffff0000adad7812 */ /* 0x000fe200078ec0ff */
[C---:B------:R-:W-:Y:S01]  /*89d0*/  FFMA.FTZ R39, R36.reuse, R59, -R39 ;  /* 0x0000003b24277223 */ /* 0x040fe20000010827 */
[C---:B------:R-:W-:Y:S01]  /*89e0*/  IMAD.U32 R59, R57.reuse, 0x10000, RZ ;  /* 0x00010000393b7824 */ /* 0x040fe200078e00ff */
[----:B------:R-:W-:Y:S01]  /*89f0*/  LOP3.LUT R57, R57, 0xffff0000, RZ, 0xc0, !PT ;  /* 0xffff000039397812 */ /* 0x000fe200078ec0ff */
[----:B------:R-:W-:Y:S01]  /*8a00*/  FFMA.FTZ R40, R36, R58, R40 ;  /* 0x0000003a24287223 */ /* 0x000fe20000010028 */
[----:B------:R-:W-:Y:S01]  /*8a10*/  LOP3.LUT R38, R38, 0xffff0000, RZ, 0xc0, !PT ;  /* 0xffff000026267812 */ /* 0x000fe200078ec0ff */
[----:B------:R-:W-:Y:S01]  /*8a20*/  FMUL.FTZ R36, R90, R37 ;  /* 0x000000255a247220 */ /* 0x000fe20000410000 */
[C---:B------:R-:W-:Y:S01]  /*8a30*/  FMUL.FTZ R58, R42.reuse, R173 ;  /* 0x000000ad2a3a7220 */ /* 0x040fe20000410000 */
[----:B------:R-:W-:Y:S01]  /*8a40*/  FMUL.FTZ R42, R42, R57 ;  /* 0x000000392a2a7220 */ /* 0x000fe20000410000 */
[-C--:B------:R-:W-:Y:S01]  /*8a50*/  FMUL.FTZ R90, R90, R59.reuse ;  /* 0x0000003b5a5a7220 */ /* 0x080fe20000410000 */
[----:B------:R-:W-:Y:S01]  /*8a60*/  FFMA.FTZ R36, R87, R59, -R36 ;  /* 0x0000003b57247223 */ /* 0x000fe20000010824 */
[C---:B------:R-:W-:Y:S01]  /*8a70*/  FFMA.FTZ R57, R38.reuse, R57, -R58 ;  /* 0x0000003926397223 */ /* 0x040fe2000001083a */
[----:B------:R-:W-:Y:S01]  /*8a80*/  FFMA.FTZ R173, R38, R173, R42 ;  /* 0x000000ad26ad7223 */ /* 0x000fe2000001002a */
[----:B------:R-:W-:Y:S01]  /*8a90*/  F2FP.BF16.F32.PACK_AB R38, R39, R51 ;  /* 0x000000332726723e */ /* 0x000fe200000010ff */
        /* <DEDUP_REMOVED lines=12> */
[----:B------:R-:W-:-:S07]  /*8b60*/  F2FP.BF16.F32.PACK_AB R42, R173, R90 ;  /* 0x0000005aad2a723e */ /* 0x000fce00000010ff */
.L_x_2956:
[----:B------:R-:W-:Y:S05]  /*8b70*/  BSYNC B3 ;  /* 0x0000000000037941 */ /* 0x000fea0003800000 */
.L_x_2955:
[----:B------:R-:W-:Y:S02]  /*8b80*/  ULDC.64 UR4, c[0x0][0x208] ;  /* 0x0000820000047ab9 */ /* 0x000fe40000000a00 */
[----:B--2---:R2:W-:Y:S04]  /*8b90*/  STG.E.128 desc[UR4][R46.64], R36 ;  /* 0x000000242e007986 */ /* 0x0045e8000c101d04 */
[----:B---3--:R2:W-:Y:S02]  /*8ba0*/  @!P3 STG.E.128 desc[UR4][R48.64], R40 ;  /* 0x000000283000b986 */ /* 0x0085e4000c101d04 */
.L_x_2954:
[----:B------:R-:W-:Y:S05]  /*8bb0*/  BSYNC B2 ;  /* 0x0000000000027941 */ /* 0x000fea0003800000 */
.L_x_2953:
[----:B------:R-:W-:-:S13]  /*8bc0*/  ISETP.NE.AND P3, PT, R10, RZ, PT ;  /* 0x000000ff0a00720c */ /* 0x000fda0003f65270 */
[----:B------:R-:W-:Y:S05]  /*8bd0*/  @!P3 BRA `(.L_x_2952) ;  /* 0x000000080000b947 */ /* 0x000fea0003800000 */
[----:B--2---:R-:W-:Y:S01]  /*8be0*/  SEL R36, R118, R146, !P1 ;  /* 0x0000009276247207 */ /* 0x004fe20004800000 */
        /* <DEDUP_REMOVED lines=14> */
[----:B------:R-:W-:-:S05]  /*8cd0*/  LOP3.LUT R36, R36, R46, RZ, 0x3c, !PT ;  /* 0x0000002e24247212 */ /* 0x000fca00078e3cff */
[--C-:B------:R-:W-:Y:S01]  /*8ce0*/  @!P3 SHF.R.S32.HI R43, RZ, 0x1f, R39.reuse ;  /* 0x0000001fff2bb819 */ /* 0x100fe20000011427 */
[----:B------:R-:W-:Y:S01]  /*8cf0*/  IMAD.IADD R36, R37, 0x1, R36 ;  /* 0x0000000125247824 */ /* 0x000fe200078e0224 */
[----:B------:R-:W-:Y:S01]  /*8d00*/  @!P3 IADD3 R38, P5, P6, R96, R44, R39 ;  /* 0x0000002c6026b210 */ /* 0x000fe20007ebe027 */
[C---:B------:R-:W-:Y:S02]  /*8d10*/  IMAD R37, R17.reuse, 0x5000, R133 ;  /* 0x0000500011257824 */ /* 0x040fe400078e0285 */
[----:B------:R-:W-:Y:S01]  /*8d20*/  IMAD R39, R17, 0x5000, R36 ;  /* 0x0000500011277824 */ /* 0x000fe200078e0224 */
[----:B------:R-:W-:Y:S01]  /*8d30*/  @!P3 IADD3.X R50, R92, R50, R43, P5, P6 ;  /* 0x000000325c32b210 */ /* 0x000fe20002fec42b */
[----:B------:R-:W-:Y:S01]  /*8d40*/  IMAD R37, R37, 0x2, R16 ;  /* 0x0000000225257824 */ /* 0x000fe200078e0210 */
[----:B------:R-:W-:-:S04]  /*8d50*/  LEA R44, P5, R40, R116, 0x1 ;  /* 0x00000074282c7211 */ /* 0x000fc800078a08ff */
[----:B------:R-:W-:Y:S01]  /*8d60*/  LEA.HI.X R45, R40, R117, R41, 0x1, P5 ;  /* 0x00000075282d7211 */ /* 0x000fe200028f0c29 */
[----:B------:R-:W-:Y:S01]  /*8d70*/  IMAD R40, R39, 0x2, R16 ;  /* 0x0000000227287824 */ /* 0x000fe200078e0210 */
[----:B------:R-:W-:-:S04]  /*8d80*/  @!P3 LEA R46, P5, R38, R116, 0x1 ;  /* 0x00000074262eb211 */ /* 0x000fc800078a08ff */
[----:B------:R-:W-:Y:S01]  /*8d90*/  @!P3 LEA.HI.X R47, R38, R117, R50, 0x1, P5 ;  /* 0x00000075262fb211 */ /* 0x000fe200028f0c32 */
[----:B------:R-:W2:Y:S01]  /*8da0*/  LDS.128 R40, [R40+0x24400] ;  /* 0x0244000028287984 */ /* 0x000ea20000000c00 */
[----:B------:R-:W-:-:S03]  /*8db0*/  ISETP.GE.AND P5, PT, R213, R115, PT ;  /* 0x00000073d500720c */ /* 0x000fc60003fa6270 */
[----:B------:R-:W3:Y:S10]  /*8dc0*/  LDS.128 R36, [R37+0x24400] ;  /* 0x0244000025247984 */ /* 0x000ef40000000c00 */
[----:B------:R-:W-:Y:S05]  /*8dd0*/  @P5 BRA `(.L_x_2958) ;  /* 0x0000000400705947 */ /* 0x000fea0003800000 */
[----:B------:R-:W-:Y:S01]  /*8de0*/  SHF.R.U64 R49, R52, 0x10, R53 ;  /* 0x0000001034317819 */ /* 0x000fe20000001235 */
[----:B--2---:R-:W-:Y:S01]  /*8df0*/  IMAD.U32 R56, R41, 0x10000, RZ ;  /* 0x0001000029387824 */ /* 0x004fe200078e00ff */
[----:B------:R-:W-:Y:S01]  /*8e00*/  SHF.R.U64 R51, R60, 0x10, R61 ;  /* 0x000000103c337819 */ /* 0x000fe2000000123d */
[----:B---3--:R-:W-:Y:S01]  /*8e10*/  IMAD.U32 R59, R39, 0x10000, RZ ;  /* 0x00010000273b7824 */ /* 0x008fe200078e00ff */
[----:B------:R-:W-:Y:S01]  /*8e20*/  SHF.R.U32.HI R53, RZ, 0x10, R53 ;  /* 0x00000010ff357819 */ /* 0x000fe20000011635 */
[----:B------:R-:W-:Y:S01]  /*8e30*/  IMAD.U32 R52, R37, 0x10000, RZ ;  /* 0x0001000025347824 */ /* 0x000fe200078e00ff */
[----:B------:R-:W-:Y:S01]  /*8e40*/  SHF.R.U32.HI R61, RZ, 0x10, R61 ;  /* 0x00000010ff3d7819 */ /* 0x000fe2000001163d */
[----:B------:R-:W-:Y:S01]  /*8e50*/  IMAD.U32 R58, R38, 0x10000, RZ ;  /* 0x00010000263a7824 */ /* 0x000fe200078e00ff */
[----:B------:R-:W-:Y:S02]  /*8e60*/  PRMT R53, R170, 0x5432, R53 ;  /* 0x00005432aa357816 */ /* 0x000fe40000000035 */
[----:B------:R-:W-:-:S02]  /*8e70*/  PRMT R64, R172, 0x5432, R61 ;  /* 0x00005432ac407816 */ /* 0x000fc4000000003d */
[----:B------:R-:W-:Y:S02]  /*8e80*/  SHF.R.U64 R50, R62, 0x10, R63 ;  /* 0x000000103e327819 */ /* 0x000fe4000000123f */
[----:B------:R-:W-:Y:S01]  /*8e90*/  SHF.R.U64 R48, R54, 0x10, R55 ;  /* 0x0000001036307819 */ /* 0x000fe20000001237 */
[----:B------:R-:W-:Y:S01]  /*8ea0*/  IMAD.U32 R61, R64, 0x10000, RZ ;  /* 0x00010000403d7824 */ /* 0x000fe200078e00ff */
[----:B------:R-:W-:Y:S01]  /*8eb0*/  SHF.R.U32.HI R62, RZ, 0x10, R63 ;  /* 0x00000010ff3e7819 */ /* 0x000fe2000001163f */
[----:B------:R-:W-:Y:S01]  /*8ec0*/  IMAD.U32 R63, R43, 0x10000, RZ ;  /* 0x000100002b3f7824 */ /* 0x000fe200078e00ff */
[----:B------:R-:W-:Y:S01]  /*8ed0*/  PRMT R172, R172, 0x5410, R51 ;  /* 0x00005410acac7816 */ /* 0x000fe20000000033 */
[----:B------:R-:W-:Y:S01]  /*8ee0*/  IMAD.U32 R51, R53, 0x10000, RZ ;  /* 0x0001000035337824 */ /* 0x000fe200078e00ff */
[----:B------:R-:W-:Y:S01]  /*8ef0*/  SHF.R.U32.HI R54, RZ, 0x10, R55 ;  /* 0x00000010ff367819 */ /* 0x000fe20000011637 */
[C---:B------:R-:W-:Y:S01]  /*8f00*/  FMUL.FTZ R65, R56.reuse, R61 ;  /* 0x0000003d38417220 */ /* 0x040fe20000410000 */
[----:B------:R-:W-:Y:S01]  /*8f10*/  LOP3.LUT R57, R41, 0xffff0000, RZ, 0xc0, !PT ;  /* 0xffff000029397812 */ /* 0x000fe200078ec0ff */
[-C--:B------:R-:W-:Y:S01]  /*8f20*/  FMUL.FTZ R67, R56, R51.reuse ;  /* 0x0000003338437220 */ /* 0x080fe20000410000 */
[----:B------:R-:W-:Y:S01]  /*8f30*/  LOP3.LUT R66, R64, 0xffff0000, RZ, 0xc0, !PT ;  /* 0xffff000040427812 */ /* 0x000fe200078ec0ff */
[----:B------:R-:W-:Y:S01]  /*8f40*/  IMAD.U32 R41, R40, 0x10000, RZ ;  /* 0x0001000028297824 */ /* 0x000fe200078e00ff */
[----:B------:R-:W-:Y:S01]  /*8f50*/  PRMT R62, R171, 0x5432, R62 ;  /* 0x00005432ab3e7816 */ /* 0x000fe2000000003e */
[----:B------:R-:W-:Y:S01]  /*8f60*/  FFMA.FTZ R51, R52, R51, -R65 ;  /* 0x0000003334337223 */ /* 0x000fe20000010841 */
[----:B------:R-:W-:Y:S01]  /*8f70*/  PRMT R54, R169, 0x5432, R54 ;  /* 0x00005432a9367816 */ /* 0x000fe20000000036 */
[----:B0-----:R-:W-:Y:S01]  /*8f80*/  FMUL.FTZ R86, R57, R66 ;  /* 0x0000004239567220 */ /* 0x001fe20000410000 */
[----:B------:R-:W-:Y:S01]  /*8f90*/  LOP3.LUT R56, R53, 0xffff0000, RZ, 0xc0, !PT ;  /* 0xffff000035387812 */ /* 0x000fe200078ec0ff */
[----:B------:R-:W-:Y:S01]  /*8fa0*/  IMAD.U32 R84, R62, 0x10000, RZ ;  /* 0x000100003e547824 */ /* 0x000fe200078e00ff */
[----:B------:R-:W-:Y:S01]  /*8fb0*/  LOP3.LUT R55, R37, 0xffff0000, RZ, 0xc0, !PT ;  /* 0xffff000025377812 */ /* 0x000fe200078ec0ff */
[----:B------:R-:W-:Y:S01]  /*8fc0*/  IMAD.U32 R64, R54, 0x10000, RZ ;  /* 0x0001000036407824 */ /* 0x000fe200078e00ff */
[----:B------:R-:W-:Y:S01]  /*8fd0*/  PRMT R49, R170, 0x5410, R49 ;  /* 0x00005410aa317816 */ /* 0x000fe20000000031 */
[-C--:B------:R-:W-:Y:S01]  /*8fe0*/  FMUL.FTZ R88, R57, R56.reuse ;  /* 0x0000003839587220 */ /* 0x080fe20000410000 */
[----:B------:R-:W-:Y:S01]  /*8ff0*/  LOP3.LUT R43, R43, 0xffff0000, RZ, 0xc0, !PT ;  /* 0xffff00002b2b7812 */ /* 0x000fe200078ec0ff */
[----:B------:R-:W-:Y:S01]  /*9000*/  FFMA.FTZ R56, R55, R56, -R86 ;  /* 0x0000003837387223 */ /* 0x000fe20000010856 */
        /* <DEDUP_REMOVED lines=8> */
[----:B------:R-:W-:Y:S01]  /*9090*/  IMAD.U32 R64, R49, 0x10000, RZ ;  /* 0x0001000031407824 */ /* 0x000fe200078e00ff */
[----:B------:R-:W-:Y:S01]  /*90a0*/  LOP3.LUT R39, R39, 0xffff0000, RZ, 0xc0, !PT ;  /* 0xffff000027277812 */ /* 0x000fe200078ec0ff */
[----:B------:R-:W-:-:S02]  /*90b0*/  IMAD.U32 R37, R36, 0x10000, RZ ;  /* 0x0001000024257824 */ /* 0x000fc400078e00ff */
[----:B------:R-:W-:Y:S01]  /*90c0*/  FFMA.FTZ R55, R55, R66, R88 ;  /* 0x0000004237377223 */ /* 0x000fe20000010058 */
[----:B------:R-:W-:Y:S01]  /*90d0*/  FMUL.FTZ R84, R43, R62 ;  /* 0x0000003e2b547220 */ /* 0x000fe20000410000 */
[----:B------:R-:W-:Y:S01]  /*90e0*/  LOP3.LUT R49, R49, 0xffff0000, RZ, 0xc0, !PT ;  /* 0xffff000031317812 */ /* 0x000fe200078ec0ff */
[----:B------:R-:W-:Y:S01]  /*90f0*/  IMAD.U32 R66, R172, 0x10000, RZ ;  /* 0x00010000ac427824 */ /* 0x000fe200078e00ff */
[----:B------:R-:W-:Y:S01]  /*9100*/  LOP3.LUT R36, R36, 0xffff0000, RZ, 0xc0, !PT ;  /* 0xffff000024247812 */ /* 0x000fe200078ec0ff */
[-C--:B------:R-:W-:Y:S01]  /*9110*/  FMUL.FTZ R86, R43, R54.reuse ;  /* 0x000000362b567220 */ /* 0x080fe20000410000 */
[----:B------:R-:W-:Y:S01]  /*9120*/  PRMT R50, R171, 0x5410, R50 ;  /* 0x00005410ab327816 */ /* 0x000fe20000000032 */
[----:B------:R-:W-:Y:S01]  /*9130*/  FMUL.FTZ R43, R40, R57 ;  /* 0x00000039282b7220 */ /* 0x000fe20000410000 */
[----:B------:R-:W-:Y:S01]  /*9140*/  LOP3.LUT R60, R38, 0xffff0000, RZ, 0xc0, !PT ;  /* 0xffff0000263c7812 */ /* 0x000fe200078ec0ff */
[----:B------:R-:W-:Y:S01]  /*9150*/  FFMA.FTZ R54, R39, R54, -R84 ;  /* 0x0000003627367223 */ /* 0x000fe20000010854 */
[----:B------:R-:W-:Y:S01]  /*9160*/  IMAD.U32 R38, R42, 0x10000, RZ ;  /* 0x000100002a267824 */ /* 0x000fe200078e00ff */
[----:B------:R-:W-:Y:S01]  /*9170*/  PRMT R48, R169, 0x5410, R48 ;  /* 0x00005410a9307816 */ /* 0x000fe20000000030 */
[----:B------:R-:W-:Y:S01]  /*9180*/  FFMA.FTZ R52, R52, R61, R67 ;  /* 0x0000003d34347223 */ /* 0x000fe20000010043 */
[C---:B------:R-:W-:Y:S01]  /*9190*/  FMUL.FTZ R84, R41.reuse, R66 ;  /* 0x0000004229547220 */ /* 0x040fe20000410000 */
[-C--:B------:R-:W-:Y:S01]  /*91a0*/  FMUL.FTZ R63, R40, R49.reuse ;  /* 0x00000031283f7220 */ /* 0x080fe20000410000 */
[----:B------:R-:W-:Y:S01]  /*91b0*/  LOP3.LUT R42, R42, 0xffff0000, RZ, 0xc0, !PT ;  /* 0xffff00002a2a7812 */ /* 0x000fe200078ec0ff */
[----:B------:R-:W-:Y:S01]  /*91c0*/  FMUL.FTZ R41, R41, R64 ;  /* 0x0000004029297220 */ /* 0x000fe20000410000 */
[----:B------:R-:W-:Y:S01]  /*91d0*/  FFMA.FTZ R40, R36, R49, -R43 ;  /* 0x0000003124287223 */ /* 0x000fe2000001082b */
[C---:B------:R-:W-:Y:S01]  /*91e0*/  LOP3.LUT R61, R50.reuse, 0xffff0000, RZ, 0xc0, !PT ;  /* 0xffff0000323d7812 */ /* 0x040fe200078ec0ff */
[----:B------:R-:W-:-:S02]  /*91f0*/  IMAD.U32 R49, R50, 0x10000, RZ ;  /* 0x0001000032317824 */ /* 0x000fc400078e00ff */
[----:B------:R-:W-:Y:S01]  /*9200*/  FFMA.FTZ R62, R39, R62, R86 ;  /* 0x0000003e273e7223 */ /* 0x000fe20000010056 */
[C---:B------:R-:W-:Y:S01]  /*9210*/  FFMA.FTZ R39, R37.reuse, R64, -R84 ;  /* 0x0000004025277223 */ /* 0x040fe20000010854 */
[----:B------:R-:W-:Y:S01]  /*9220*/  LOP3.LUT R43, R48, 0xffff0000, RZ, 0xc0, !PT ;  /* 0xffff0000302b7812 */ /* 0x000fe200078ec0ff */
[----:B------:R-:W-:Y:S01]  /*9230*/  FFMA.FTZ R37, R37, R66, R41 ;  /* 0x0000004225257223 */ /* 0x000fe20000010029 */
[----:B------:R-:W-:Y:S01]  /*9240*/  FFMA.FTZ R36, R36, R57, R63 ;  /* 0x0000003924247223 */ /* 0x000fe2000001003f */
[----:B------:R-:W-:Y:S02]  /*9250*/  IMAD.U32 R41, R48, 0x10000, RZ ;  /* 0x0001000030297824 */ /* 0x000fe400078e00ff */
[----:B------:R-:W-:Y:S01]  /*9260*/  FMUL.FTZ R57, R38, R49 ;  /* 0x0000003126397220 */ /* 0x000fe20000410000 */
[C---:B------:R-:W-:Y:S01]  /*9270*/  FMUL.FTZ R63, R42.reuse, R61 ;  /* 0x0000003d2a3f7220 */ /* 0x040fe20000410000 */
[----:B------:R-:W-:Y:S01]  /*9280*/  FMUL.FTZ R48, R42, R43 ;  /* 0x0000002b2a307220 */ /* 0x000fe20000410000 */
[-C--:B------:R-:W-:Y:S01]  /*9290*/  FMUL.FTZ R38, R38, R41.reuse ;  /* 0x0000002926267220 */ /* 0x080fe20000410000 */
[----:B------:R-:W-:Y:S01]  /*92a0*/  FFMA.FTZ R57, R58, R41, -R57 ;  /* 0x000000293a397223 */ /* 0x000fe20000010839 */
        /* <DEDUP_REMOVED lines=15> */
.L_x_2958:
[----:B------:R-:W-:Y:S05]  /*93a0*/  BSYNC B2 ;  /* 0x0000000000027941 */ /* 0x000fea0003800000 */
.L_x_2957:
[----:B------:R-:W-:Y:S02]  /*93b0*/  ULDC.64 UR4, c[0x0][0x208] ;  /* 0x0000820000047ab9 */ /* 0x000fe40000000a00 */
[----:B---3--:R4:W-:Y:S04]  /*93c0*/  STG.E.128 desc[UR4][R44.64], R36 ;  /* 0x000000242c007986 */ /* 0x0089e8000c101d04 */
[----:B--2---:R4:W-:Y:S02]  /*93d0*/  @!P3 STG.E.128 desc[UR4][R46.64], R40 ;  /* 0x000000282e00b986 */ /* 0x0049e4000c101d04 */
.L_x_2952:
[----:B------:R-:W-:Y:S05]  /*93e0*/  BSYNC B1 ;  /* 0x0000000000017941 */ /* 0x000fea0003800000 */
.L_x_2951:
[----:B--2-4-:R-:W-:Y:S02]  /*93f0*/  VIADD R37, R212, 0x40 ;  /* 0x00000040d4257836 */ /* 0x014fe40000000000 */
        /* <DEDUP_REMOVED lines=35> */
[----:B------:R-:W2:Y:S01]  /*9630*/  LDS.128 R36, [R37+0x24400] ;  /* 0x0244000025247984 */ /* 0x000ea20000000c00 */
[----:B------:R-:W-:-:S03]  /*9640*/  @!P3 LEA R46, P4, R47, R116, 0x1 ;  /* 0x000000742f2eb211 */ /* 0x000fc600078808ff */
[----:B------:R-:W3:Y:S01]  /*9650*/  LDS.128 R40, [R40+0x24400] ;  /* 0x0244000028287984 */ /* 0x000ee20000000c00 */
[----:B------:R-:W-:-:S07]  /*9660*/  @!P3 LEA.HI.X R47, R47, R117, R48, 0x1, P4 ;  /* 0x000000752f2fb211 */ /* 0x000fce00020f0c30 */
[----:B------:R-:W-:Y:S05]  /*9670*/  @P5 BRA `(.L_x_2962) ;  /* 0x0000000400685947 */ /* 0x000fea0003800000 */
[----:B------:R-:W-:Y:S01]  /*9680*/  SHF.R.U32.HI R61, RZ, 0x10, R81 ;  /* 0x00000010ff3d7819 */ /* 0x000fe20000011651 */
[----:B---3--:R-:W-:Y:S01]  /*9690*/  IMAD.U32 R54, R41, 0x10000, RZ ;  /* 0x0001000029367824 */ /* 0x008fe200078e00ff */
[--C-:B------:R-:W-:Y:S01]  /*96a0*/  SHF.R.U64 R57, R72, 0x10, R73.reuse ;  /* 0x0000001048397819 */ /* 0x100fe20000001249 */
[----:B------:R-:W-:Y:S01]  /*96b0*/  IMAD.U32 R60, R43, 0x10000, RZ ;  /* 0x000100002b3c7824 */ /* 0x000fe200078e00ff */
[----:B------:R-:W-:Y:S01]  /*96c0*/  SHF.R.U32.HI R73, RZ, 0x10, R73 ;  /* 0x00000010ff497819 */ /* 0x000fe20000011649 */
[----:B--2---:R-:W-:Y:S01]  /*96d0*/  IMAD.U32 R52, R37, 0x10000, RZ ;  /* 0x0001000025347824 */ /* 0x004fe200078e00ff */
[----:B------:R-:W-:Y:S01]  /*96e0*/  PRMT R61, R168, 0x5432, R61 ;  /* 0x00005432a83d7816 */ /* 0x000fe2000000003d */
[----:B------:R-:W-:Y:S01]  /*96f0*/  IMAD.U32 R58, R39, 0x10000, RZ ;  /* 0x00010000273a7824 */ /* 0x000fe200078e00ff */
[----:B------:R-:W-:Y:S01]  /*9700*/  PRMT R57, R156, 0x5410, R57 ;  /* 0x000054109c397816 */ /* 0x000fe20000000039 */
[----:B------:R-:W-:Y:S01]  /*9710*/  IMAD.U32 R50, R40, 0x10000, RZ ;  /* 0x0001000028327824 */ /* 0x000fe200078e00ff */
[----:B------:R-:W-:Y:S01]  /*9720*/  PRMT R156, R156, 0x5432, R73 ;  /* 0x000054329c9c7816 */ /* 0x000fe20000000049 */
[----:B------:R-:W-:Y:S01]  /*9730*/  IMAD.U32 R63, R61, 0x10000, RZ ;  /* 0x000100003d3f7824 */ /* 0x000fe200078e00ff */
[----:B------:R-:W-:Y:S01]  /*9740*/  SHF.R.U64 R53, R80, 0x10, R81 ;  /* 0x0000001050357819 */ /* 0x000fe20000001251 */
[----:B------:R-:W-:Y:S01]  /*9750*/  IMAD.U32 R48, R36, 0x10000, RZ ;  /* 0x0001000024307824 */ /* 0x000fe200078e00ff */
[--C-:B------:R-:W-:Y:S01]  /*9760*/  SHF.R.U64 R62, R82, 0x10, R83.reuse ;  /* 0x00000010523e7819 */ /* 0x100fe20000001253 */
[----:B------:R-:W-:Y:S01]  /*9770*/  FMUL.FTZ R65, R54, R63 ;  /* 0x0000003f36417220 */ /* 0x000fe20000410000 */
[----:B------:R-:W-:-:S02]  /*9780*/  SHF.R.U32.HI R82, RZ, 0x10, R83 ;  /* 0x00000010ff527819 */ /* 0x000fc40000011653 */
[----:B------:R-:W-:Y:S01]  /*9790*/  LOP3.LUT R56, R43, 0xffff0000, RZ, 0xc0, !PT ;  /* 0xffff00002b387812 */ /* 0x000fe200078ec0ff */
[----:B------:R-:W-:Y:S01]  /*97a0*/  IMAD.U32 R43, R156, 0x10000, RZ ;  /* 0x000100009c2b7824 */ /* 0x000fe200078e00ff */
[----:B------:R-:W-:Y:S02]  /*97b0*/  SHF.R.U64 R64, R74, 0x10, R75 ;  /* 0x000000104a407819 */ /* 0x000fe4000000124b */
[----:B------:R-:W-:Y:S02]  /*97c0*/  PRMT R168, R168, 0x5410, R53 ;  /* 0x00005410a8a87816 */ /* 0x000fe40000000035 */
[----:B------:R-:W-:Y:S02]  /*97d0*/  SHF.R.U32.HI R74, RZ, 0x10, R75 ;  /* 0x00000010ff4a7819 */ /* 0x000fe4000001164b */
[C---:B------:R-:W-:Y:S02]  /*97e0*/  PRMT R53, R157.reuse, 0x5410, R62 ;  /* 0x000054109d357816 */ /* 0x040fe4000000003e */
[----:B------:R-:W-:-:S02]  /*97f0*/  PRMT R157, R157, 0x5432, R82 ;  /* 0x000054329d9d7816 */ /* 0x000fc40000000052 */
[----:B------:R-:W-:Y:S02]  /*9800*/  LOP3.LUT R59, R41, 0xffff0000, RZ, 0xc0, !PT ;  /* 0xffff0000293b7812 */ /* 0x000fe400078ec0ff */
[----:B------:R-:W-:Y:S01]  /*9810*/  LOP3.LUT R62, R61, 0xffff0000, RZ, 0xc0, !PT ;  /* 0xffff00003d3e7812 */ /* 0x000fe200078ec0ff */
[-C--:B------:R-:W-:Y:S01]  /*9820*/  FMUL.FTZ R61, R54, R43.reuse ;  /* 0x0000002b363d7220 */ /* 0x080fe20000410000 */
[C---:B------:R-:W-:Y:S01]  /*9830*/  PRMT R41, R155.reuse, 0x5410, R64 ;  /* 0x000054109b297816 */ /* 0x040fe20000000040 */
[----:B------:R-:W-:Y:S01]  /*9840*/  FFMA.FTZ R43, R52, R43, -R65 ;  /* 0x0000002b342b7223 */ /* 0x000fe20000010841 */
[----:B------:R-:W-:Y:S01]  /*9850*/  PRMT R155, R155, 0x5432, R74 ;  /* 0x000054329b9b7816 */ /* 0x000fe2000000004a */
[----:B------:R-:W-:Y:S01]  /*9860*/  IMAD.U32 R65, R157, 0x10000, RZ ;  /* 0x000100009d417824 */ /* 0x000fe200078e00ff */
[----:B------:R-:W-:Y:S01]  /*9870*/  LOP3.LUT R54, R156, 0xffff0000, RZ, 0xc0, !PT ;  /* 0xffff00009c367812 */ /* 0x000fe200078ec0ff */
[----:B------:R-:W-:Y:S01]  /*9880*/  FMUL.FTZ R64, R59, R62 ;  /* 0x0000003e3b407220 */ /* 0x000fe20000410000 */
[----:B------:R-:W-:Y:S01]  /*9890*/  LOP3.LUT R55, R37, 0xffff0000, RZ, 0xc0, !PT ;  /* 0xffff000025377812 */ /* 0x000fe200078ec0ff */
[----:B------:R-:W-:Y:S01]  /*98a0*/  FFMA.FTZ R52, R52, R63, R61 ;  /* 0x0000003f34347223 */ /* 0x000fe2000001003d */
[----:B------:R-:W-:-:S02]  /*98b0*/  IMAD.U32 R61, R155, 0x10000, RZ ;  /* 0x000100009b3d7824 */ /* 0x000fc400078e00ff */
[-C--:B------:R-:W-:Y:S01]  /*98c0*/  FMUL.FTZ R66, R59, R54.reuse ;  /* 0x000000363b427220 */ /* 0x080fe20000410000 */
[C---:B------:R-:W-:Y:S01]  /*98d0*/  FMUL.FTZ R59, R60.reuse, R65 ;  /* 0x000000413c3b7220 */ /* 0x040fe20000410000 */
[----:B------:R-:W-:Y:S01]  /*98e0*/  FFMA.FTZ R54, R55, R54, -R64 ;  /* 0x0000003637367223 */ /* 0x000fe20000010840 */
[-C--:B------:R-:W-:Y:S01]  /*98f0*/  FMUL.FTZ R64, R60, R61.reuse ;  /* 0x0000003d3c407220 */ /* 0x080fe20000410000 */
[----:B------:R-:W-:Y:S01]  /*9900*/  LOP3.LUT R157, R157, 0xffff0000, RZ, 0xc0, !PT ;  /* 0xffff00009d9d7812 */ /* 0x000fe200078ec0ff */
[----:B------:R-:W-:Y:S01]  /*9910*/  FFMA.FTZ R60, R58, R61, -R59 ;  /* 0x0000003d3a3c7223 */ /* 0x000fe2000001083b */
[----:B------:R-:W-:Y:S01]  /*9920*/  LOP3.LUT R155, R155, 0xffff0000, RZ, 0xc0, !PT ;  /* 0xffff00009b9b7812 */ /* 0x000fe200078ec0ff */
[----:B------:R-:W-:Y:S02]  /*9930*/  IMAD.U32 R61, R168, 0x10000, RZ ;  /* 0x00010000a83d7824 */ /* 0x000fe400078e00ff */
[----:B------:R-:W-:Y:S01]  /*9940*/  FFMA.FTZ R64, R58, R65, R64 ;  /* 0x000000413a407223 */ /* 0x000fe20000010040 */
[----:B------:R-:W-:Y:S01]  /*9950*/  IMAD.U32 R59, R57, 0x10000, RZ ;  /* 0x00010000393b7824 */ /* 0x000fe200078e00ff */
[----:B------:R-:W-:Y:S01]  /*9960*/  LOP3.LUT R51, R39, 0xffff0000, RZ, 0xc0, !PT ;  /* 0xffff000027337812 */ /* 0x000fe200078ec0ff */
[----:B------:R-:W-:Y:S01]  /*9970*/  FMUL.FTZ R58, R56, R157 ;  /* 0x0000009d383a7220 */ /* 0x000fe20000410000 */
[----:B------:R-:W-:Y:S01]  /*9980*/  FMUL.FTZ R65, R50, R61 ;  /* 0x0000003d32417220 */ /* 0x000fe20000410000 */
[----:B------:R-:W-:Y:S01]  /*9990*/  LOP3.LUT R40, R40, 0xffff0000, RZ, 0xc0, !PT ;  /* 0xffff000028287812 */ /* 0x000fe200078ec0ff */
[----:B------:R-:W-:Y:S01]  /*99a0*/  FMUL.FTZ R56, R56, R155 ;  /* 0x0000009b38387220 */ /* 0x000fe20000410000 */
[----:B------:R-:W-:Y:S01]  /*99b0*/  LOP3.LUT R63, R168, 0xffff0000, RZ, 0xc0, !PT ;  /* 0xffff0000a83f7812 */ /* 0x000fe200078ec0ff */
[----:B------:R-:W-:Y:S01]  /*99c0*/  FMUL.FTZ R50, R50, R59 ;  /* 0x0000003b32327220 */ /* 0x000fe20000410000 */
[----:B------:R-:W-:Y:S01]  /*99d0*/  LOP3.LUT R57, R57, 0xffff0000, RZ, 0xc0, !PT ;  /* 0xffff000039397812 */ /* 0x000fe200078ec0ff */
[----:B------:R-:W-:Y:S01]  /*99e0*/  IMAD.U32 R37, R38, 0x10000, RZ ;  /* 0x0001000026257824 */ /* 0x000fe200078e00ff */
[----:B------:R-:W-:Y:S01]  /*99f0*/  LOP3.LUT R36, R36, 0xffff0000, RZ, 0xc0, !PT ;  /* 0xffff000024247812 */ /* 0x000fe200078ec0ff */
[C---:B------:R-:W-:Y:S01]  /*9a00*/  FFMA.FTZ R155, R51.reuse, R155, -R58 ;  /* 0x0000009b339b7223 */ /* 0x040fe2000001083a */
[----:B------:R-:W-:Y:S01]  /*9a10*/  LOP3.LUT R39, R38, 0xffff0000, RZ, 0xc0, !PT ;  /* 0xffff000026277812 */ /* 0x000fe200078ec0ff */
[----:B------:R-:W-:Y:S01]  /*9a20*/  FFMA.FTZ R157, R51, R157, R56 ;  /* 0x0000009d339d7223 */ /* 0x000fe20000010038 */
[C---:B------:R-:W-:Y:S01]  /*9a30*/  FFMA.FTZ R65, R48.reuse, R59, -R65 ;  /* 0x0000003b30417223 */ /* 0x040fe20000010841 */
[----:B------:R-:W-:Y:S01]  /*9a40*/  FFMA.FTZ R50, R48, R61, R50 ;  /* 0x0000003d30327223 */ /* 0x000fe20000010032 */
[----:B------:R-:W-:-:S02]  /*9a50*/  IMAD.U32 R38, R42, 0x10000, RZ ;  /* 0x000100002a267824 */ /* 0x000fc400078e00ff */
[C---:B------:R-:W-:Y:S01]  /*9a60*/  FMUL.FTZ R51, R40.reuse, R63 ;  /* 0x0000003f28337220 */ /* 0x040fe20000410000 */
[-C--:B------:R-:W-:Y:S01]  /*9a70*/  FMUL.FTZ R59, R40, R57.reuse ;  /* 0x00000039283b7220 */ /* 0x080fe20000410000 */
[----:B------:R-:W-:Y:S01]  /*9a80*/  IMAD.U32 R48, R53, 0x10000, RZ ;  /* 0x0001000035307824 */ /* 0x000fe200078e00ff */
[----:B------:R-:W-:Y:S01]  /*9a90*/  LOP3.LUT R42, R42, 0xffff0000, RZ, 0xc0, !PT ;  /* 0xffff00002a2a7812 */ /* 0x000fe200078ec0ff */
[----:B------:R-:W-:Y:S01]  /*9aa0*/  IMAD.U32 R40, R41, 0x10000, RZ ;  /* 0x0001000029287824 */ /* 0x000fe200078e00ff */
[----:B------:R-:W-:Y:S01]  /*9ab0*/  LOP3.LUT R53, R53, 0xffff0000, RZ, 0xc0, !PT ;  /* 0xffff000035357812 */ /* 0x000fe200078ec0ff */
[C---:B------:R-:W-:Y:S01]  /*9ac0*/  FFMA.FTZ R56, R36.reuse, R57, -R51 ;  /* 0x0000003924387223 */ /* 0x040fe20000010833 */
[----:B------:R-:W-:Y:S01]  /*9ad0*/  LOP3.LUT R41, R41, 0xffff0000, RZ, 0xc0, !PT ;  /* 0xffff000029297812 */ /* 0x000fe200078ec0ff */
[----:B------:R-:W-:Y:S01]  /*9ae0*/  FFMA.FTZ R59, R36, R63, R59 ;  /* 0x0000003f243b7223 */ /* 0x000fe2000001003b */
[C---:B------:R-:W-:Y:S01]  /*9af0*/  FMUL.FTZ R36, R38.reuse, R48 ;  /* 0x0000003026247220 */ /* 0x040fe20000410000 */
[----:B------:R-:W-:Y:S01]  /*9b00*/  FMUL.FTZ R51, R38, R40 ;  /* 0x0000002826337220 */ /* 0x000fe20000410000 */
        /* <DEDUP_REMOVED lines=14> */
[----:B------:R-:W-:Y:S02]  /*9bf0*/  F2FP.BF16.F32.PACK_AB R43, R157, R64 ;  /* 0x000000409d2b723e */ /* 0x000fe400000010ff */
[----:B------:R-:W-:-:S02]  /*9c00*/  F2FP.BF16.F32.PACK_AB R40, R59, R50 ;  /* 0x000000323b28723e */ /* 0x000fc400000010ff */
[----:B------:R-:W-:-:S07]  /*9c10*/  F2FP.BF16.F32.PACK_AB R42, R42, R51 ;  /* 0x000000332a2a723e */ /* 0x000fce00000010ff */
.L_x_2962:
[----:B------:R-:W-:Y:S05]  /*9c20*/  BSYNC B2 ;  /* 0x0000000000027941 */ /* 0x000fea0003800000 */
.L_x_2961:
[----:B------:R-:W-:Y:S02]  /*9c30*/  ULDC.64 UR4, c[0x0][0x208] ;  /* 0x0000820000047ab9 */ /* 0x000fe40000000a00 */
[----:B--2---:R2:W-:Y:S04]  /*9c40*/  STG.E.128 desc[UR4][R44.64], R36 ;  /* 0x000000242c007986 */ /* 0x0045e8000c101d04 */
[----:B---3--:R2:W-:Y:S02]  /*9c50*/  @!P3 STG.E.128 desc[UR4][R46.64], R40 ;  /* 0x000000282e00b986 */ /* 0x0085e4000c101d04 */
.L_x_2960:
[----:B------:R-:W-:Y:S05]  /*9c60*/  BSYNC B1 ;  /* 0x0000000000017941 */ /* 0x000fea0003800000 */
.L_x_2959:
[----:B------:R-:W-:-:S13]  /*9c70*/  ISETP.NE.AND P3, PT, R10, RZ, PT ;  /* 0x000000ff0a00720c */ /* 0x000fda0003f65270 */
[----:B------:R-:W-:Y:S05]  /*9c80*/  @!P3 BRA `(.L_x_2919) ;  /* 0x0000000c0008b947 */ /* 0x000fea0003800000 */
[----:B------:R-:W-:Y:S01]  /*9c90*/  SEL R146, R118, R146, !P1 ;  /* 0x0000009276927207 */ /* 0x000fe20004800000 */
[----:B------:R-:W-:Y:S01]  /*9ca0*/  BSSY B1, `(.L_x_2963) ;  /* 0x0000073000017945 */ /* 0x000fe20003800000 */
[----:B--2---:R-:W-:Y:S02]  /*9cb0*/  SHF.R.U32.HI R38, RZ, 0x3, R223 ;  /* 0x00000003ff267819 */ /* 0x004fe400000116df */
        /* <DEDUP_REMOVED lines=20> */
[----:B------:R-:W2:Y:S04]  /*9e00*/  LDS.128 R36, [R37+0x24400] ;  /* 0x0244000025247984 */ /* 0x000ea80000000c00 */
[----:B------:R-:W3:Y:S01]  /*9e10*/  LDS.128 R40, [R40+0x24400] ;  /* 0x0244000028287984 */ /* 0x000ee20000000c00 */
[----:B------:R-:W-:Y:S05]  /*9e20*/  @P4 BRA `(.L_x_2964) ;  /* 0x0000000400684947 */ /* 0x000fea0003800000 */
[----:B------:R-:W-:Y:S01]  /*9e30*/  SHF.R.U64 R56, R68, 0x10, R69 ;  /* 0x0000001044387819 */ /* 0x000fe20000001245 */
[----:B---3--:R-:W-:Y:S01]  /*9e40*/  IMAD.U32 R53, R41, 0x10000, RZ ;  /* 0x0001000029357824 */ /* 0x008fe200078e00ff */
[----:B------:R-:W-:Y:S01]  /*9e50*/  SHF.R.U32.HI R59, RZ, 0x10, R77 ;  /* 0x00000010ff3b7819 */ /* 0x000fe2000001164d */
[----:B--2---:R-:W-:Y:S01]  /*9e60*/  IMAD.U32 R48, R37, 0x10000, RZ ;  /* 0x0001000025307824 */ /* 0x004fe200078e00ff */
[----:B------:R-:W-:Y:S01]  /*9e70*/  SHF.R.U32.HI R68, RZ, 0x10, R69 ;  /* 0x00000010ff447819 */ /* 0x000fe20000011645 */
[----:B------:R-:W-:Y:S01]  /*9e80*/  IMAD.U32 R55, R43, 0x10000, RZ ;  /* 0x000100002b377824 */ /* 0x000fe200078e00ff */
[----:B------:R-:W-:Y:S01]  /*9e90*/  PRMT R56, R151, 0x5432, R56 ;  /* 0x0000543297387816 */ /* 0x000fe20000000038 */
[----:B------:R-:W-:Y:S01]  /*9ea0*/  IMAD.U32 R52, R40, 0x10000, RZ ;  /* 0x0001000028347824 */ /* 0x000fe200078e00ff */
[----:B------:R-:W-:Y:S01]  /*9eb0*/  PRMT R59, R154, 0x5432, R59 ;  /* 0x000054329a3b7816 */ /* 0x000fe2000000003b */
[----:B------:R-:W-:Y:S01]  /*9ec0*/  IMAD.U32 R46, R36, 0x10000, RZ ;  /* 0x00010000242e7824 */ /* 0x000fe200078e00ff */
[----:B------:R-:W-:-:S02]  /*9ed0*/  SHF.R.U64 R57, R76, 0x10, R77 ;  /* 0x000000104c397819 */ /* 0x000fc4000000124d */
[----:B------:R-:W-:Y:S01]  /*9ee0*/  PRMT R151, R151, 0x5410, R68 ;  /* 0x0000541097977816 */ /* 0x000fe20000000044 */
[----:B------:R-:W-:Y:S01]  /*9ef0*/  IMAD.U32 R60, R59, 0x10000, RZ ;  /* 0x000100003b3c7824 */ /* 0x000fe200078e00ff */
[----:B------:R-:W-:Y:S02]  /*9f00*/  SHF.R.U64 R61, R70, 0x10, R71 ;  /* 0x00000010463d7819 */ /* 0x000fe40000001247 */
[--C-:B------:R-:W-:Y:S01]  /*9f10*/  SHF.R.U64 R62, R78, 0x10, R79.reuse ;  /* 0x000000104e3e7819 */ /* 0x100fe2000000124f */
[----:B------:R-:W-:Y:S01]  /*9f20*/  FMUL.FTZ R63, R53, R60 ;  /* 0x0000003c353f7220 */ /* 0x000fe20000410000 */
[----:B------:R-:W-:Y:S02]  /*9f30*/  SHF.R.U32.HI R78, RZ, 0x10, R79 ;  /* 0x00000010ff4e7819 */ /* 0x000fe4000001164f */
[----:B------:R-:W-:Y:S01]  /*9f40*/  PRMT R154, R154, 0x5410, R57 ;  /* 0x000054109a9a7816 */ /* 0x000fe20000000039 */
[----:B------:R-:W-:Y:S01]  /*9f50*/  IMAD.U32 R57, R151, 0x10000, RZ ;  /* 0x0001000097397824 */ /* 0x000fe200078e00ff */
[----:B------:R-:W-:-:S02]  /*9f60*/  SHF.R.U32.HI R71, RZ, 0x10, R71 ;  /* 0x00000010ff477819 */ /* 0x000fc40000011647 */
[----:B------:R-:W-:Y:S01]  /*9f70*/  PRMT R58, R152, 0x5432, R61 ;  /* 0x00005432983a7816 */ /* 0x000fe2000000003d */
[-C--:B------:R-:W-:Y:S01]  /*9f80*/  FMUL.FTZ R53, R53, R57.reuse ;  /* 0x0000003935357220 */ /* 0x080fe20000410000 */
[C---:B------:R-:W-:Y:S01]  /*9f90*/  PRMT R61, R153.reuse, 0x5410, R62 ;  /* 0x00005410993d7816 */ /* 0x040fe2000000003e */
[C---:B------:R-:W-:Y:S01]  /*9fa0*/  FFMA.FTZ R63, R48.reuse, R57, -R63 ;  /* 0x00000039303f7223 */ /* 0x040fe2000001083f */
[----:B------:R-:W-:Y:S01]  /*9fb0*/  PRMT R153, R153, 0x5432, R78 ;  /* 0x0000543299997816 */ /* 0x000fe2000000004e */
[----:B------:R-:W-:Y:S01]  /*9fc0*/  FFMA.FTZ R60, R48, R60, R53 ;  /* 0x0000003c303c7223 */ /* 0x000fe20000010035 */
[----:B------:R-:W-:Y:S02]  /*9fd0*/  PRMT R152, R152, 0x5410, R71 ;  /* 0x0000541098987816 */ /* 0x000fe40000000047 */
[----:B------:R-:W-:Y:S01]  /*9fe0*/  LOP3.LUT R54, R41, 0xffff0000, RZ, 0xc0, !PT ;  /* 0xffff000029367812 */ /* 0x000fe200078ec0ff */
[----:B------:R-:W-:Y:S01]  /*9ff0*/  IMAD.U32 R62, R153, 0x10000, RZ ;  /* 0x00010000993e7824 */ /* 0x000fe200078e00ff */
[----:B------:R-:W-:Y:S01]  /*a000*/  LOP3.LUT R151, R151, 0xffff0000, RZ, 0xc0, !PT ;  /* 0xffff000097977812 */ /* 0x000fe200078ec0ff */
[----:B------:R-:W-:Y:S01]  /*a010*/  IMAD.U32 R48, R152, 0x10000, RZ ;  /* 0x0001000098307824 */ /* 0x000fe200078e00ff */
[----:B------:R-:W-:Y:S01]  /*a020*/  LOP3.LUT R59, R59, 0xffff0000, RZ, 0xc0, !PT ;  /* 0xffff00003b3b7812 */ /* 0x000fe200078ec0ff */
[----:B------:R-:W-:Y:S01]  /*a030*/  FMUL.FTZ R66, R55, R62 ;  /* 0x0000003e37427220 */ /* 0x000fe20000410000 */
[----:B------:R-:W-:Y:S01]  /*a040*/  LOP3.LUT R50, R37, 0xffff0000, RZ, 0xc0, !PT ;  /* 0xffff000025327812 */ /* 0x000fe200078ec0ff */
[----:B------:R-:W-:Y:S01]  /*a050*/  FMUL.FTZ R53, R54, R151 ;  /* 0x0000009736357220 */ /* 0x000fe20000410000 */
[----:B------:R-:W-:-:S02]  /*a060*/  IMAD.U32 R41, R39, 0x10000, RZ ;  /* 0x0001000027297824 */ /* 0x000fc400078e00ff */
[-C--:B------:R-:W-:Y:S01]  /*a070*/  FMUL.FTZ R55, R55, R48.reuse ;  /* 0x0000003037377220 */ /* 0x080fe20000410000 */
[-C--:B------:R-:W-:Y:S01]  /*a080*/  FMUL.FTZ R57, R54, R59.reuse ;  /* 0x0000003b36397220 */ /* 0x080fe20000410000 */
[----:B------:R-:W-:Y:S01]  /*a090*/  LOP3.LUT R43, R43, 0xffff0000, RZ, 0xc0, !PT ;  /* 0xffff00002b2b7812 */ /* 0x000fe200078ec0ff */
[----:B------:R-:W-:Y:S01]  /*a0a0*/  FFMA.FTZ R59, R50, R59, R53 ;  /* 0x0000003b323b7223 */ /* 0x000fe20000010035 */
[----:B------:R-:W-:Y:S01]  /*a0b0*/  LOP3.LUT R54, R153, 0xffff0000, RZ, 0xc0, !PT ;  /* 0xffff000099367812 */ /* 0x000fe200078ec0ff */
[C---:B------:R-:W-:Y:S01]  /*a0c0*/  FFMA.FTZ R66, R41.reuse, R48, -R66 ;  /* 0x0000003029427223 */ /* 0x040fe20000010842 */
[----:B------:R-:W-:Y:S01]  /*a0d0*/  LOP3.LUT R152, R152, 0xffff0000, RZ, 0xc0, !PT ;  /* 0xffff000098987812 */ /* 0x000fe200078ec0ff */
[----:B------:R-:W-:Y:S01]  /*a0e0*/  FFMA.FTZ R55, R41, R62, R55 ;  /* 0x0000003e29377223 */ /* 0x000fe20000010037 */
[----:B------:R-:W-:Y:S02]  /*a0f0*/  IMAD.U32 R53, R154, 0x10000, RZ ;  /* 0x000100009a357824 */ /* 0x000fe400078e00ff */
[----:B------:R-:W-:Y:S01]  /*a100*/  FFMA.FTZ R64, R50, R151, -R57 ;  /* 0x0000009732407223 */ /* 0x000fe20000010839 */
[----:B------:R-:W-:Y:S01]  /*a110*/  IMAD.U32 R41, R56, 0x10000, RZ ;  /* 0x0001000038297824 */ /* 0x000fe200078e00ff */
[----:B------:R-:W-:Y:S01]  /*a120*/  LOP3.LUT R51, R39, 0xffff0000, RZ, 0xc0, !PT ;  /* 0xffff000027337812 */ /* 0x000fe200078ec0ff */
[C---:B------:R-:W-:Y:S01]  /*a130*/  FMUL.FTZ R48, R43.reuse, R54 ;  /* 0x000000362b307220 */ /* 0x040fe20000410000 */
[-C--:B------:R-:W-:Y:S01]  /*a140*/  FMUL.FTZ R50, R43, R152.reuse ;  /* 0x000000982b327220 */ /* 0x080fe20000410000 */
[----:B------:R-:W-:Y:S01]  /*a150*/  LOP3.LUT R40, R40, 0xffff0000, RZ, 0xc0, !PT ;  /* 0xffff000028287812 */ /* 0x000fe200078ec0ff */
[----:B------:R-:W-:Y:S01]  /*a160*/  FMUL.FTZ R43, R52, R53 ;  /* 0x00000035342b7220 */ /* 0x000fe20000410000 */
[----:B------:R-:W-:Y:S01]  /*a170*/  LOP3.LUT R154, R154, 0xffff0000, RZ, 0xc0, !PT ;  /* 0xffff00009a9a7812 */ /* 0x000fe200078ec0ff */
[-C--:B------:R-:W-:Y:S01]  /*a180*/  FMUL.FTZ R52, R52, R41.reuse ;  /* 0x0000002934347220 */ /* 0x080fe20000410000 */
[----:B------:R-:W-:Y:S01]  /*a190*/  LOP3.LUT R56, R56, 0xffff0000, RZ, 0xc0, !PT ;  /* 0xffff000038387812 */ /* 0x000fe200078ec0ff */
[C---:B------:R-:W-:Y:S01]  /*a1a0*/  FFMA.FTZ R57, R51.reuse, R152, -R48 ;  /* 0x0000009833397223 */ /* 0x040fe20000010830 */
[----:B------:R-:W-:Y:S01]  /*a1b0*/  LOP3.LUT R37, R36, 0xffff0000, RZ, 0xc0, !PT ;  /* 0xffff000024257812 */ /* 0x000fe200078ec0ff */
[----:B------:R-:W-:Y:S01]  /*a1c0*/  FFMA.FTZ R54, R51, R54, R50 ;  /* 0x0000003633367223 */ /* 0x000fe20000010032 */
[----:B------:R-:W-:Y:S01]  /*a1d0*/  FMUL.FTZ R50, R40, R154 ;  /* 0x0000009a28327220 */ /* 0x000fe20000410000 */
[C---:B------:R-:W-:Y:S01]  /*a1e0*/  FFMA.FTZ R48, R46.reuse, R41, -R43 ;  /* 0x000000292e307223 */ /* 0x040fe2000001082b */
[----:B------:R-:W-:Y:S01]  /*a1f0*/  FFMA.FTZ R52, R46, R53, R52 ;  /* 0x000000352e347223 */ /* 0x000fe20000010034 */
[----:B------:R-:W-:-:S02]  /*a200*/  IMAD.U32 R39, R42, 0x10000, RZ ;  /* 0x000100002a277824 */ /* 0x000fc400078e00ff */
[-C--:B------:R-:W-:Y:S01]  /*a210*/  FMUL.FTZ R46, R40, R56.reuse ;  /* 0x00000038282e7220 */ /* 0x080fe20000410000 */
[C---:B------:R-:W-:Y:S01]  /*a220*/  IMAD.U32 R43, R61.reuse, 0x10000, RZ ;  /* 0x000100003d2b7824 */ /* 0x040fe200078e00ff */
[----:B------:R-:W-:Y:S01]  /*a230*/  LOP3.LUT R42, R42, 0xffff0000, RZ, 0xc0, !PT ;  /* 0xffff00002a2a7812 */ /* 0x000fe200078ec0ff */
[C---:B------:R-:W-:Y:S01]  /*a240*/  IMAD.U32 R40, R58.reuse, 0x10000, RZ ;  /* 0x000100003a287824 */ /* 0x040fe200078e00ff */
[----:B------:R-:W-:Y:S01]  /*a250*/  LOP3.LUT R61, R61, 0xffff0000, RZ, 0xc0, !PT ;  /* 0xffff00003d3d7812 */ /* 0x000fe200078ec0ff */
[C---:B------:R-:W-:Y:S01]  /*a260*/  FFMA.FTZ R51, R37.reuse, R56, -R50 ;  /* 0x0000003825337223 */ /* 0x040fe20000010832 */
[----:B------:R-:W-:Y:S01]  /*a270*/  LOP3.LUT R41, R58, 0xffff0000, RZ, 0xc0, !PT ;  /* 0xffff00003a297812 */ /* 0x000fe200078ec0ff */
[C---:B------:R-:W-:Y:S02]  /*a280*/  IMAD.U32 R36, R38.reuse, 0x10000, RZ ;  /* 0x0001000026247824 */ /* 0x040fe400078e00ff */
        /* <DEDUP_REMOVED lines=20> */
.L_x_2964:
[----:B------:R-:W-:Y:S05]  /*a3d0*/  BSYNC B1 ;  /* 0x0000000000017941 */ /* 0x000fea0003800000 */
.L_x_2963:
[----:B------:R-:W-:Y:S01]  /*a3e0*/  ISETP.GE.AND P3, PT, R47, R144, PT ;  /* 0x000000902f00720c */ /* 0x000fe20003f66270 */
[----:B------:R-:W-:Y:S02]  /*a3f0*/  ULDC.64 UR4, c[0x0][0x208] ;  /* 0x0000820000047ab9 */ /* 0x000fe40000000a00 */
[----:B--2---:R2:W-:Y:S10]  /*a400*/  STG.E.128 desc[UR4][R44.64], R36 ;  /* 0x000000242c007986 */ /* 0x0045f4000c101d04 */
[----:B------:R-:W-:Y:S05]  /*a410*/  @P3 BRA `(.L_x_2919) ;  /* 0x0000000400243947 */ /* 0x000fea0003800000 */
[--C-:B------:R-:W-:Y:S01]  /*a420*/  IADD3 R126, P3, P4, R96, R126, R47.reuse ;  /* 0x0000007e607e7210 */ /* 0x100fe20007c7e02f */
[----:B------:R-:W-:Y:S01]  /*a430*/  ULDC.64 UR4, c[0x0][0x208] ;  /* 0x0000820000047ab9 */ /* 0x000fe20000000a00 */
[----:B------:R-:W-:-:S04]  /*a440*/  SHF.R.S32.HI R47, RZ, 0x1f, R47 ;  /* 0x0000001fff2f7819 */ /* 0x000fc8000001142f */
[----:B------:R-:W-:Y:S02]  /*a450*/  IADD3.X R49, R92, R49, R47, P3, P4 ;  /* 0x000000315c317210 */ /* 0x000fe40001fe842f */
[----:B------:R-:W-:-:S04]  /*a460*/  LEA R116, P3, R126, R116, 0x1 ;  /* 0x000000747e747211 */ /* 0x000fc800078608ff */
[----:B------:R-:W-:-:S05]  /*a470*/  LEA.HI.X R117, R126, R117, R49, 0x1, P3 ;  /* 0x000000757e757211 */ /* 0x000fca00018f0c31 */
[----:B---3--:R3:W-:Y:S01]  /*a480*/  STG.E.128 desc[UR4][R116.64], R40 ;  /* 0x0000002874007986 */ /* 0x0087e2000c101d04 */
[----:B------:R-:W-:Y:S05]  /*a490*/  BRA `(.L_x_2919) ;  /* 0x0000000400047947 */ /* 0x000fea0003800000 */
.L_x_2876:
[----:B------:R-:W2:Y:S02]  /*a4a0*/  LDL R36, [R1+0x5c] ;  /* 0x00005c0001247983 */ /* 0x000ea40000100800 */
[----:B--2---:R-:W-:-:S13]  /*a4b0*/  R2UR UR4, R36 ;  /* 0x00000000240472ca */ /* 0x004fda00000e0000 */
[----:B------:R-:W-:-:S06]  /*a4c0*/  UISETP.NE.AND UP0, UPT, UR4, 0x3, UPT ;  /* 0x000000030400788c */ /* 0x000fcc000bf05270 */
[----:B------:R-:W-:-:S13]  /*a4d0*/  PLOP3.LUT P2, PT, PT, PT, UP0, 0x80, 0x0 ;  /* 0x000000000000781c */ /* 0x000fda0003f4f008 */
[----:B------:R-:W-:Y:S05]  /*a4e0*/  @!P2 BRA `(.L_x_2965) ;  /* 0x000000000004a947 */ /* 0x000fea0003800000 */
[----:B------:R-:W-:Y:S01]  /*a4f0*/  BPT.TRAP 0x1 ;  /* 0x000000040000795c */ /* 0x000fe20000300000 */
.L_x_2965:
        /* <DEDUP_REMOVED lines=8> */
.L_x_3306:
[----:B------:R-:W-:Y:S05]  /*a580*/  BSYNC B1 ;  /* 0x0000000000017941 */ /* 0x000fea0003800000 */
.L_x_2966:
        /* <DEDUP_REMOVED lines=15> */
.L_x_2969:
[----:B------:R-:W-:Y:S05]  /*a680*/  BSYNC B1 ;  /* 0x0000000000017941 */ /* 0x000fea0003800000 */
.L_x_2968:
        /* <DEDUP_REMOVED lines=17> */
.L_x_2971:
[----:B------:R-:W-:Y:S05]  /*a7a0*/  BSYNC B1 ;  /* 0x0000000000017941 */ /* 0x000fea0003800000 */
.L_x_2970:
        /* <DEDUP_REMOVED lines=16> */
.L_x_2919:
[----:B------:R-:W-:Y:S05]  /*a8b0*/  BSYNC B0 ;  /* 0x0000000000007941 */ /* 0x000fea0003800000 */
.L_x_2875:
        /* <DEDUP_REMOVED lines=17> */
.L_x_2973:
[----:B------:R-:W-:Y:S05]  /*a9d0*/  BSYNC B0 ;  /* 0x0000000000007941 */ /* 0x000fea0003800000 */
.L_x_2972:
[----:B------:R-:W2:Y:S01]  /*a9e0*/  SYNCS.PHASECHK.TRANS64.TRYWAIT P2, [R0+URZ+0x388b0], R114 ;  /* 0x0388b072000075a7 */ /* 0x000ea2000804017f */
[----:B------:R-:W-:Y:S01]  /*a9f0*/  ULDC.64 UR4, c[0x0][0x318] ;  /* 0x0000c60000047ab9 */ /* 0x000fe20000000a00 */
[----:B------:R-:W-:Y:S01]  /*aa00*/  ULDC.64 UR60, c[0x0][0x328] ;  /* 0x0000ca00003c7ab9 */ /* 0x000fe20000000a00 */
[----:B-1----:R-:W-:Y:S01]  /*aa10*/  IMAD.U32 R36, RZ, RZ, UR5 ;  /* 0x00000005ff247e24 */ /* 0x002fe2000f8e00ff */
[----:B------:R-:W-:Y:S01]  /*aa20*/  BSSY B0, `(.L_x_2974) ;  /* 0x0000007000007945 */ /* 0x000fe20003800000 */
[----:B------:R-:W-:Y:S01]  /*aa30*/  IMAD.U32 R37, RZ, RZ, UR4 ;  /* 0x00000004ff257e24 */ /* 0x000fe2000f8e00ff */
[----:B------:R-:W-:Y:S01]  /*aa40*/  ISETP.GE.AND P4, PT, R212, R3, PT ;  /* 0x00000003d400720c */ /* 0x000fe20003f86270 */
[----:B------:R-:W-:Y:S01]  /*aa50*/  IMAD.WIDE R48, R24, 0x50, R112 ;  /* 0x0000005018307825 */ /* 0x000fe200078e0270 */
[----:B------:R1:W-:Y:S04]  /*aa60*/  STL [R1+0x8], R36 ;  /* 0x0000082401007387 */ /* 0x0003e80000100800 */
[----:B------:R1:W-:Y:S02]  /*aa70*/  STL [R1+0x58], R37 ;  /* 0x0000582501007387 */ /* 0x0003e40000100800 */
[----:B-12---:R-:W-:Y:S05]  /*aa80*/  @!P2 BRA `(.L_x_2975) ;  /* 0x000002640038a947 */ /* 0x006fea0003800000 */
.L_x_3307:
[----:B------:R-:W-:Y:S05]  /*aa90*/  BSYNC B0 ;  /* 0x0000000000007941 */ /* 0x000fea0003800000 */
.L_x_2974:
[----:B------:R-:W-:Y:S04]  /*aaa0*/  BSSY B0, `(.L_x_2976) ;  /* 0x000001c000007945 */ /* 0x000fe80003800000 */
[----:B------:R-:W-:Y:S05]  /*aab0*/  @P4 BRA `(.L_x_2977) ;  /* 0x0000000000684947 */ /* 0x000fea0003800000 */
[----:B------:R-:W2:Y:S01]  /*aac0*/  LDL R37, [R1+0x58] ;  /* 0x0000580001257983 */ /* 0x000ea20000100800 */
[----:B------:R-:W-:-:S03]  /*aad0*/  ULDC UR6, c[0x0][0x2f4] ;  /* 0x0000bd0000067ab9 */ /* 0x000fc60000000800 */
[----:B------:R-:W3:Y:S01]  /*aae0*/  LDL R36, [R1+0x8] ;  /* 0x0000080001247983 */ /* 0x000ee20000100800 */
[----:B------:R-:W-:Y:S01]  /*aaf0*/  ISETP.GE.AND P5, PT, R18, UR6, PT ;  /* 0x0000000612007c0c */ /* 0x000fe2000bfa6270 */
[----:B------:R-:W-:Y:S01]  /*ab00*/  IMAD R43, R49, UR60, RZ ;  /* 0x0000003c312b7c24 */ /* 0x000fe2000f8e02ff */
[----:B------:R-:W-:Y:S01]  /*ab10*/  ISETP.GE.AND P4, PT, R213, UR6, PT ;  /* 0x00000006d5007c0c */ /* 0x000fe2000bf86270 */
[----:B------:R-:W-:Y:S02]  /*ab20*/  IMAD.MOV.U32 R40, RZ, RZ, R94 ;  /* 0x000000ffff287224 */ /* 0x000fe400078e005e */
[----:B------:R-:W-:Y:S02]  /*ab30*/  IMAD.MOV.U32 R41, RZ, RZ, R5 ;  /* 0x000000ffff297224 */ /* 0x000fe400078e0005 */
[C---:B------:R-:W-:Y:S02]  /*ab40*/  IMAD R43, R48.reuse, UR61, R43 ;  /* 0x0000003d302b7c24 */ /* 0x040fe4000f8e022b */
[----:B------:R-:W-:-:S04]  /*ab50*/  IMAD.WIDE.U32 R40, R48, UR60, R40 ;  /* 0x0000003c30287c25 */ /* 0x000fc8000f8e0028 */
[----:B------:R-:W-:Y:S01]  /*ab60*/  IMAD.IADD R41, R41, 0x1, R43 ;  /* 0x0000000129297824 */ /* 0x000fe200078e022b */
[----:B--2---:R-:W-:Y:S02]  /*ab70*/  R2UR UR4, R37 ;  /* 0x00000000250472ca */ /* 0x004fe400000e0000 */
[----:B---3--:R-:W-:Y:S02]  /*ab80*/  R2UR UR7, R36 ;  /* 0x00000000240772ca */ /* 0x008fe400000e0000 */
[----:B0-----:R-:W0:Y:S09]  /*ab90*/  @!P5 LDS.128 R36, [R4+0x400] ;  /* 0x000400000424d984 */ /* 0x001e320000000c00 */
[----:B------:R-:W-:Y:S01]  /*aba0*/  LEA R50, P2, R40, UR4, 0x1 ;  /* 0x0000000428327c11 */ /* 0x000fe2000f8408ff */
[----:B------:R-:W-:-:S03]  /*abb0*/  ULDC.64 UR4, c[0x0][0x208] ;  /* 0x0000820000047ab9 */ /* 0x000fc60000000a00 */
        /* <DEDUP_REMOVED lines=10> */
.L_x_2977:
[----:B------:R-:W-:Y:S05]  /*ac60*/  BSYNC B0 ;  /* 0x0000000000007941 */ /* 0x000fea0003800000 */
.L_x_2976:
[----:B--2---:R-:W2:Y:S04]  /*ac70*/  LDL R38, [R1+0x58] ;  /* 0x0000580001267983 */ /* 0x004ea80000100800 */
[----:B------:R-:W3:Y:S01]  /*ac80*/  LDL R37, [R1+0x8] ;  /* 0x0000080001257983 */ /* 0x000ee20000100800 */
[----:B------:R-:W-:Y:S01]  /*ac90*/  VIADD R36, R212, 0x20 ;  /* 0x00000020d4247836 */ /* 0x000fe20000000000 */
[----:B------:R-:W-:Y:S04]  /*aca0*/  BSSY B0, `(.L_x_2978) ;  /* 0x000001f000007945 */ /* 0x000fe80003800000 */
[----:B------:R-:W-:Y:S01]  /*acb0*/  ISETP.GE.AND P2, PT, R36, R3, PT ;  /* 0x000000032400720c */ /* 0x000fe20003f46270 */
[----:B--2---:R-:W-:-:S02]  /*acc0*/  IMAD.MOV.U32 R53, RZ, RZ, R38 ;  /* 0x000000ffff357224 */ /* 0x004fc400078e0026 */
[----:B---3--:R-:W-:-:S10]  /*acd0*/  IMAD.MOV.U32 R52, RZ, RZ, R37 ;  /* 0x000000ffff347224 */ /* 0x008fd400078e0025 */
[----:B------:R-:W-:Y:S05]  /*ace0*/  @P2 BRA `(.L_x_2979) ;  /* 0x0000000000682947 */ /* 0x000fea0003800000 */
[----:B------:R-:W-:Y:S01]  /*acf0*/  ULDC UR6, c[0x0][0x2f4] ;  /* 0x0000bd0000067ab9 */ /* 0x000fe20000000800 */
[----:B------:R-:W-:Y:S01]  /*ad00*/  IADD3 R43, P4, R48, 0x20, RZ ;  /* 0x00000020302b7810 */ /* 0x000fe20007f9e0ff */
[----:B------:R-:W-:Y:S01]  /*ad10*/  IMAD.MOV.U32 R41, RZ, RZ, R5 ;  /* 0x000000ffff297224 */ /* 0x000fe200078e0005 */
[----:B------:R-:W-:Y:S02]  /*ad20*/  ISETP.GE.AND P2, PT, R18, UR6, PT ;  /* 0x0000000612007c0c */ /* 0x000fe4000bf46270 */
[----:B------:R-:W-:Y:S01]  /*ad30*/  R2UR UR4, R53 ;  /* 0x00000000350472ca */ /* 0x000fe200000e0000 */
[----:B------:R-:W-:Y:S01]  /*ad40*/  IMAD.X R40, RZ, RZ, R49, P4 ;  /* 0x000000ffff287224 */ /* 0x000fe200020e0631 */
[----:B------:R-:W-:Y:S02]  /*ad50*/  R2UR UR7, R52 ;  /* 0x00000000340772ca */ /* 0x000fe400000e0000 */
[----:B------:R-:W-:Y:S01]  /*ad60*/  ISETP.GE.AND P5, PT, R213, UR6, PT ;  /* 0x00000006d5007c0c */ /* 0x000fe2000bfa6270 */
[----:B------:R-:W-:-:S02]  /*ad70*/  IMAD R42, R40, UR60, RZ ;  /* 0x0000003c282a7c24 */ /* 0x000fc4000f8e02ff */
[----:B------:R-:W-:-:S04]  /*ad80*/  IMAD.MOV.U32 R40, RZ, RZ, R94 ;  /* 0x000000ffff287224 */ /* 0x000fc800078e005e */
[----:B0-----:R-:W0:Y:S01]  /*ad90*/  @!P2 LDS.128 R36, [R4+0x1400] ;  /* 0x001400000424a984 */ /* 0x001e220000000c00 */
[----:B------:R-:W-:-:S04]  /*ada0*/  IMAD.WIDE.U32 R40, R43, UR60, R40 ;  /* 0x0000003c2b287c25 */ /* 0x000fc8000f8e0028 */
[----:B------:R-:W-:Y:S01]  /*adb0*/  IMAD R43, R43, UR61, R42 ;  /* 0x0000003d2b2b7c24 */ /* 0x000fe2000f8e022a */
[----:B------:R-:W-:Y:S01]  /*adc0*/  LEA R50, P4, R40, UR4, 0x1 ;  /* 0x0000000428327c11 */ /* 0x000fe2000f8808ff */
[----:B------:R-:W-:Y:S02]  /*add0*/  ULDC.64 UR4, c[0x0][0x208] ;  /* 0x0000820000047ab9 */ /* 0x000fe40000000a00 */
        /* <DEDUP_REMOVED lines=11> */
.L_x_2979:
[----:B------:R-:W-:Y:S05]  /*ae90*/  BSYNC B0 ;  /* 0x0000000000007941 */ /* 0x000fea0003800000 */
.L_x_2978:
[----:B--2---:R-:W-:Y:S01]  /*aea0*/  VIADD R36, R212, 0x40 ;  /* 0x00000040d4247836 */ /* 0x004fe20000000000 */
[----:B------:R-:W-:Y:S04]  /*aeb0*/  BSSY B0, `(.L_x_2980) ;  /* 0x000001d000007945 */ /* 0x000fe80003800000 */
[----:B------:R-:W-:-:S13]  /*aec0*/  ISETP.GE.AND P2, PT, R36, R3, PT ;  /* 0x000000032400720c */ /* 0x000fda0003f46270 */
[----:B------:R-:W-:Y:S05]  /*aed0*/  @P2 BRA `(.L_x_2981) ;  /* 0x0000000000682947 */ /* 0x000fea0003800000 */
[----:B------:R-:W-:Y:S01]  /*aee0*/  ULDC UR6, c[0x0][0x2f4] ;  /* 0x0000bd0000067ab9 */ /* 0x000fe20000000800 */
[----:B------:R-:W-:Y:S01]  /*aef0*/  IADD3 R3, P4, R48, 0x40, RZ ;  /* 0x0000004030037810 */ /* 0x000fe20007f9e0ff */
[----:B------:R-:W-:Y:S01]  /*af00*/  IMAD.MOV.U32 R40, RZ, RZ, R94 ;  /* 0x000000ffff287224 */ /* 0x000fe200078e005e */
[----:B------:R-:W-:Y:S01]  /*af10*/  ISETP.GE.AND P2, PT, R18, UR6, PT ;  /* 0x0000000612007c0c */ /* 0x000fe2000bf46270 */
[----:B------:R-:W-:Y:S01]  /*af20*/  IMAD.MOV.U32 R41, RZ, RZ, R5 ;  /* 0x000000ffff297224 */ /* 0x000fe200078e0005 */
[----:B------:R-:W-:Y:S01]  /*af30*/  R2UR UR4, R53 ;  /* 0x00000000350472ca */ /* 0x000fe200000e0000 */
[----:B------:R-:W-:Y:S01]  /*af40*/  IMAD.X R48, RZ, RZ, R49, P4 ;  /* 0x000000ffff307224 */ /* 0x000fe200020e0631 */
[----:B------:R-:W-:Y:S01]  /*af50*/  R2UR UR7, R52 ;  /* 0x00000000340772ca */ /* 0x000fe200000e0000 */
[----:B------:R-:W-:Y:S01]  /*af60*/  IMAD.WIDE.U32 R40, R3, UR60, R40 ;  /* 0x0000003c03287c25 */ /* 0x000fe2000f8e0028 */
[----:B------:R-:W-:-:S03]  /*af70*/  ISETP.GE.AND P5, PT, R213, UR6, PT ;  /* 0x00000006d5007c0c */ /* 0x000fc6000bfa6270 */
[----:B------:R-:W-:-:S04]  /*af80*/  IMAD R48, R48, UR60, RZ ;  /* 0x0000003c30307c24 */ /* 0x000fc8000f8e02ff */
[----:B0-----:R-:W0:Y:S01]  /*af90*/  @!P2 LDS.128 R36, [R4+0x2400] ;  /* 0x002400000424a984 */ /* 0x001e220000000c00 */
[----:B------:R-:W-:Y:S01]  /*afa0*/  IMAD R3, R3, UR61, R48 ;  /* 0x0000003d03037c24 */ /* 0x000fe2000f8e0230 */
[----:B------:R-:W-:Y:S01]  /*afb0*/  LEA R48, P4, R40, UR4, 0x1 ;  /* 0x0000000428307c11 */ /* 0x000fe2000f8808ff */
[----:B------:R-:W-:Y:S02]  /*afc0*/  ULDC.64 UR4, c[0x0][0x208] ;  /* 0x0000820000047ab9 */ /* 0x000fe40000000a00 */
[----:B------:R-:W-:-:S05]  /*afd0*/  IMAD.IADD R3, R41, 0x1, R3 ;  /* 0x0000000129037824 */ /* 0x000fca00078e0203 */
[----:B------:R-:W-:Y:S02]  /*afe0*/  LEA.HI.X R49, R40, UR7, R3, 0x1, P4 ;  /* 0x0000000728317c11 */ /* 0x000fe4000a0f0c03 */
[----:B------:R-:W-:Y:S01]  /*aff0*/  ISETP.GE.AND P4, PT, R220, UR6, PT ;  /* 0x00000006dc007c0c */ /* 0x000fe2000bf86270 */
[----:B------:R-:W2:Y:S04]  /*b000*/  @!P5 LDS.128 R40, [R4+0x4c00] ;  /* 0x004c00000428d984 */ /* 0x000ea80000000c00 */
[----:B0-----:R-:W-:Y:S01]  /*b010*/  @!P2 STG.E.128 desc[UR4][R48.64], R36 ;  /* 0x000000243000a986 */ /* 0x001fe2000c101d04 */
[----:B------:R-:W-:-:S07]  /*b020*/  ISETP.GE.AND P2, PT, R221, UR6, PT ;  /* 0x00000006dd007c0c */ /* 0x000fce000bf46270 */
[----:B------:R-:W0:Y:S04]  /*b030*/  @!P4 LDS.128 R36, [R4+0x7400] ;  /* 0x007400000424c984 */ /* 0x000e280000000c00 */
[----:B--2---:R-:W-:Y:S04]  /*b040*/  @!P5 STG.E.128 desc[UR4][R48.64+0x80], R40 ;  /* 0x000080283000d986 */ /* 0x004fe8000c101d04 */
[----:B------:R-:W2:Y:S04]  /*b050*/  @!P2 LDS.128 R44, [R4+0x9c00] ;  /* 0x009c0000042ca984 */ /* 0x000ea80000000c00 */
[----:B0-----:R3:W-:Y:S04]  /*b060*/  @!P4 STG.E.128 desc[UR4][R48.64+0x100], R36 ;  /* 0x000100243000c986 */ /* 0x0017e8000c101d04 */
[----:B--2---:R3:W-:Y:S02]  /*b070*/  @!P2 STG.E.128 desc[UR4][R48.64+0x180], R44 ;  /* 0x0001802c3000a986 */ /* 0x0047e4000c101d04 */
.L_x_2981:
[----:B------:R-:W-:Y:S05]  /*b080*/  BSYNC B0 ;  /* 0x0000000000007941 */ /* 0x000fea0003800000 */
.L_x_2980:
[----:B------:R-:W2:Y:S01]  /*b090*/  LDL R3, [R1+0xc] ;  /* 0x00000c0001037983 */ /* 0x000ea20000100800 */
[----:B01----:R-:W-:Y:S01]  /*b0a0*/  @!P3 VIADD R0, R0, 0x388c0 ;  /* 0x000388c00000b836 */ /* 0x003fe20000000000 */
        /* <DEDUP_REMOVED lines=15> */
[----:B--2---:R-:W-:-:S13]  /*b1a0*/  LOP3.LUT P4, RZ, R3, 0x2, RZ, 0xc0, !PT ;  /* 0x0000000203ff7812 */ /* 0x004fda000788c0ff */
[----:B0-----:R-:W-:Y:S05]  /*b1b0*/  @P4 BRA `(.L_x_2982) ;  /* 0xffffff7400984947 */ /* 0x001fea000383ffff */
.L_x_2870:
[----:B------:R-:W0:Y:S01]  /*b1c0*/  LDC R0, c[0x0][0x448] ;  /* 0x00011200ff007b82 */ /* 0x000e220000000800 */
[----:B------:R-:W-:Y:S01]  /*b1d0*/  VIADD R3, R230, 0x7f ;  /* 0x0000007fe6037836 */ /* 0x000fe20000000000 */
[----:B------:R-:W-:Y:S01]  /*b1e0*/  BSSY B0, `(.L_x_2983) ;  /* 0x0000054000007945 */ /* 0x000fe20003800000 */
[----:B------:R-:W-:Y:S02]  /*b1f0*/  CS2R R6, SRZ ;  /* 0x0000000000067805 */ /* 0x000fe4000001ff00 */
[----:B------:R-:W-:Y:S02]  /*b200*/  CS2R R150, SRZ ;  /* 0x0000000000967805 */ /* 0x000fe4000001ff00 */
        /* <DEDUP_REMOVED lines=19> */
[----:B0-----:R-:W-:Y:S02]  /*b340*/  ISETP.NE.AND P0, PT, R0, 0x1, PT ;  /* 0x000000010000780c */ /* 0x001fe40003f05270 */
[----:B------:R-:W-:Y:S02]  /*b350*/  CS2R R60, SRZ ;  /* 0x00000000003c7805 */ /* 0x000fe4000001ff00 */
[----:B------:R-:W-:Y:S02]  /*b360*/  CS2R R52, SRZ ;  /* 0x0000000000347805 */ /* 0x000fe4000001ff00 */
[----:B------:R-:W-:-:S02]  /*b370*/  CS2R R156, SRZ ;  /* 0x00000000009c7805 */ /* 0x000fc4000001ff00 */
[----:B---3--:R-:W-:Y:S02]  /*b380*/  CS2R R46, SRZ ;  /* 0x00000000002e7805 */ /* 0x008fe4000001ff00 */
        /* <DEDUP_REMOVED lines=8> */
[----:B------:R-:W0:Y:S01]  /*b410*/  @P0 LDC R0, c[0x0][0x44c] ;  /* 0x00011300ff000b82 */ /* 0x000e220000000800 */
[----:B------:R-:W-:Y:S02]  /*b420*/  CS2R R94, SRZ ;  /* 0x00000000005e7805 */ /* 0x000fe4000001ff00 */
[----:B------:R-:W-:Y:S02]  /*b430*/  CS2R R170, SRZ ;  /* 0x0000000000aa7805 */ /* 0x000fe4000001ff00 */
[----:B------:R-:W-:-:S02]  /*b440*/  CS2R R90, SRZ ;  /* 0x00000000005a7805 */ /* 0x000fc4000001ff00 */
[----:B------:R-:W-:Y:S02]  /*b450*/  CS2R R56, SRZ ;  /* 0x0000000000387805 */ /* 0x000fe4000001ff00 */
[----:B------:R-:W-:Y:S02]  /*b460*/  CS2R R86, SRZ ;  /* 0x0000000000567805 */ /* 0x000fe4000001ff00 */
[----:B------:R-:W-:Y:S02]  /*b470*/  CS2R R40, SRZ ;  /* 0x0000000000287805 */ /* 0x000fe4000001ff00 */
[----:B------:R-:W-:Y:S01]  /*b480*/  CS2R R168, SRZ ;  /* 0x0000000000a87805 */ /* 0x000fe2000001ff00 */
[----:B------:R-:W1:Y:S01]  /*b490*/  @P0 LDC R5, c[0x0][0x450] ;  /* 0x00011400ff050b82 */ /* 0x000e620000000800 */
        /* <DEDUP_REMOVED lines=15> */
[----:B0-----:R-:W-:Y:S01]  /*b590*/  @P0 IMAD.HI.U32 R0, R3, R0, RZ ;  /* 0x0000000003000227 */ /* 0x001fe200078e00ff */
[----:B------:R-:W-:Y:S02]  /*b5a0*/  CS2R R12, SRZ ;  /* 0x00000000000c7805 */ /* 0x000fe4000001ff00 */
[----:B------:R-:W-:Y:S02]  /*b5b0*/  CS2R R38, SRZ ;  /* 0x0000000000267805 */ /* 0x000fe4000001ff00 */
[----:B------:R-:W-:Y:S01]  /*b5c0*/  CS2R R34, SRZ ;  /* 0x0000000000227805 */ /* 0x000fe2000001ff00 */
[----:B------:R-:W-:Y:S01]  /*b5d0*/  IMAD.MOV.U32 R43, RZ, RZ, RZ ;  /* 0x000000ffff2b7224 */ /* 0x000fe200078e00ff */
[----:B------:R-:W-:Y:S01]  /*b5e0*/  CS2R R10, SRZ ;  /* 0x00000000000a7805 */ /* 0x000fe2000001ff00 */
[----:B------:R-:W-:Y:S01]  /*b5f0*/  IMAD.MOV.U32 R24, RZ, RZ, RZ ;  /* 0x000000ffff187224 */ /* 0x000fe200078e00ff */
[----:B-1----:R-:W-:-:S02]  /*b600*/  @P0 SHF.R.U32.HI R3, RZ, R5, R0 ;  /* 0x00000005ff030219 */ /* 0x002fc40000011600 */
[----:B------:R-:W-:Y:S02]  /*b610*/  CS2R R4, SRZ ;  /* 0x0000000000047805 */ /* 0x000fe4000001ff00 */
[----:B------:R-:W-:Y:S01]  /*b620*/  PLOP3.LUT P0, PT, PT, PT, PT, 0x80, 0x0 ;  /* 0x000000000000781c */ /* 0x000fe20003f0f070 */
[----:B------:R-:W-:Y:S02]  /*b630*/  IMAD.MOV.U32 R31, RZ, RZ, RZ ;  /* 0x000000ffff1f7224 */ /* 0x000fe400078e00ff */
[----:B------:R-:W-:Y:S02]  /*b640*/  IMAD.IADD R3, R148, 0x1, R3 ;  /* 0x0000000194037824 */ /* 0x000fe400078e0203 */
[----:B------:R-:W-:Y:S02]  /*b650*/  IMAD.MOV.U32 R27, RZ, RZ, RZ ;  /* 0x000000ffff1b7224 */ /* 0x000fe400078e00ff */
[----:B------:R-:W-:-:S04]  /*b660*/  IMAD.HI R3, R3, 0x66666667, RZ ;  /* 0x6666666703037827 */ /* 0x000fc800078e02ff */
[----:B------:R-:W-:Y:S01]  /*b670*/  IMAD.MOV.U32 R9, RZ, RZ, RZ ;  /* 0x000000ffff097224 */ /* 0x000fe200078e00ff */
[----:B------:R-:W-:-:S04]  /*b680*/  SHF.R.U32.HI R0, RZ, 0x1f, R3 ;  /* 0x0000001fff007819 */ /* 0x000fc80000011603 */
[----:B------:R-:W-:Y:S01]  /*b690*/  LEA.HI.SX32 R2, R3, R0, 0x1b ;  /* 0x0000000003027211 */ /* 0x000fe200078fdaff */
[----:B------:R-:W-:Y:S02]  /*b6a0*/  IMAD.MOV.U32 R0, RZ, RZ, RZ ;  /* 0x000000ffff007224 */ /* 0x000fe400078e00ff */
[----:B------:R-:W-:Y:S01]  /*b6b0*/  IMAD.MOV.U32 R3, RZ, RZ, RZ ;  /* 0x000000ffff037224 */ /* 0x000fe200078e00ff */
[----:B------:R-:W-:Y:S02]  /*b6c0*/  VIMNMX R2, R149, R2, PT ;  /* 0x0000000295027248 */ /* 0x000fe40003fe0100 */
[----:B------:R-:W-:Y:S02]  /*b6d0*/  CS2R R148, SRZ ;  /* 0x0000000000947805 */ /* 0x000fe4000001ff00 */
[----:B------:R-:W-:Y:S01]  /*b6e0*/  ISETP.GE.AND P1, PT, R2, 0x1, PT ;  /* 0x000000010200780c */ /* 0x000fe20003f26270 */
[----:B------:R-:W-:-:S12]  /*b6f0*/  @P2 BRA `(.L_x_2984) ;  /* 0x0000000000082947 */ /* 0x000fd80003800000 */
[----:B------:R-:W0:Y:S02]  /*b700*/  FENCE.VIEW.ASYNC.G ;  /* 0x00000000000073c6 */ /* 0x000e240000000100 */
[----:B0-----:R-:W-:Y:S06]  /*b710*/  BAR.ARV 0xc, 0x180 ;  /* 0x0306000000007b1d */ /* 0x001fec0000002000 */
.L_x_2984:
[----:B------:R-:W-:Y:S05]  /*b720*/  BSYNC B0 ;  /* 0x0000000000007941 */ /* 0x000fea0003800000 */
.L_x_2983:
[----:B------:R-:W-:Y:S02]  /*b730*/  IMAD.MOV.U32 R25, RZ, RZ, RZ ;  /* 0x000000ffff197224 */ /* 0x000fe400078e00ff */
[----:B------:R-:W-:Y:S01]  /*b740*/  IMAD.MOV.U32 R8, RZ, RZ, RZ ;  /* 0x000000ffff087224 */ /* 0x000fe200078e00ff */
[----:B------:R-:W-:Y:S06]  /*b750*/  @!P1 BRA `(.L_x_2985) ;  /* 0x0000019400e09947 */ /* 0x000fec0003800000 */
[----:B------:R-:W2:Y:S04]  /*b760*/  LDL R20, [R1+0x8c] ;  /* 0x00008c0001147983 */ /* 0x000ea80000100800 */
[----:B------:R-:W3:Y:S04]  /*b770*/  LDL R21, [R1+0x6c] ;  /* 0x00006c0001157983 */ /* 0x000ee80000100800 */
[----:B--2---:R-:W0:Y:S01]  /*b780*/  SHFL.IDX PT, R0, R20, RZ, 0x1f ;  /* 0x00001fff14007589 */ /* 0x004e2200000e0000 */
[----:B---3--:R-:W-:-:S13]  /*b790*/  R2UR UR4, R21 ;  /* 0x00000000150472ca */ /* 0x008fda00000e0000 */
[----:B------:R-:W-:Y:S01]  /*b7a0*/  ULOP3.LUT UP0, URZ, UR4, 0x9f, URZ, 0xc0, !UPT ;  /* 0x0000009f043f7892 */ /* 0x000fe2000f80c03f */
[----:B0-----:R-:W-:-:S04]  /*b7b0*/  LEA.HI R3, R0, R0, RZ, 0x1 ;  /* 0x0000000000037211 */ /* 0x001fc800078f08ff */
[----:B------:R-:W-:Y:S02]  /*b7c0*/  LOP3.LUT R3, R3, 0x1e, RZ, 0xc0, !PT ;  /* 0x0000001e03037812 */ /* 0x000fe400078ec0ff */
[----:B------:R-:W-:-:S03]  /*b7d0*/  PLOP3.LUT P0, PT, PT, PT, UP0, 0x80, 0x0 ;  /* 0x000000000000781c */ /* 0x000fc60003f0f008 */
[----:B------:R-:W-:-:S05]  /*b7e0*/  IMAD.IADD R3, R0, 0x1, -R3 ;  /* 0x0000000100037824 */ /* 0x000fca00078e0a03 */
[----:B------:R-:W-:-:S04]  /*b7f0*/  LEA R3, R3, UR4, 0xd ;  /* 0x0000000403037c11 */ /* 0x000fc8000f8e68ff */
        /* <DEDUP_REMOVED lines=19> */
.L_x_2986:
        /* <DEDUP_REMOVED lines=13> */
.L_x_2990:
[----:B-1----:R1:W2:Y:S02]  /*ba00*/  SYNCS.PHASECHK.TRANS64.TRYWAIT P0, [R16+URZ+0x38800], R3 ;  /* 0x03880003100075a7 */ /* 0x0022a4000800017f */
[----:B--2---:R-:W-:Y:S05]  /*ba10*/  @!P0 NANOSLEEP.SYNCS 0x989680 ;  /* 0x009896800000895d */ /* 0x004fea0003900000 */
[----:B------:R-:W2:Y:S02]  /*ba20*/  @!P0 SYNCS.PHASECHK.TRANS64 P0, [R16+URZ+0x38800], R3 ;  /* 0x03880003100085a7 */ /* 0x000ea4000800007f */
[----:B--2---:R-:W-:Y:S05]  /*ba30*/  @!P0 BRA `(.L_x_2990) ;  /* 0xfffffffc00f08947 */ /* 0x004fea000383ffff */
.L_x_2989:
[----:B------:R-:W-:Y:S05]  /*ba40*/  BSYNC B0 ;  /* 0x0000000000007941 */ /* 0x000fea0003800000 */
.L_x_2988:
[----:B------:R-:W-:Y:S05]  /*ba50*/  BRA `(.L_x_2991) ;  /* 0x0000009c00a47947 */ /* 0x000fea0003800000 */
.L_x_2987:
[----:B------:R-:W2:Y:S01]  /*ba60*/  LDL R28, [R1+0x6c] ;  /* 0x00006c00011c7983 */ /* 0x000ea20000100800 */
[----:B-----5:R-:W-:Y:S01]  /*ba70*/  SHF.R.S32.HI R0, RZ, 0x1f, R143 ;  /* 0x0000001fff007819 */ /* 0x020fe2000001148f */
[----:B------:R-:W-:Y:S02]  /*ba80*/  ULDC.64 UR6, c[0x0][0x408] ;  /* 0x0001020000067ab9 */ /* 0x000fe40000000a00 */
[----:B------:R-:W-:Y:S01]  /*ba90*/  IMAD.WIDE.U32 R26, R143, UR6, RZ ;  /* 0x000000068f1a7c25 */ /* 0x000fe2000f8e00ff */
[----:B--2---:R-:W-:-:S13]  /*baa0*/  R2UR UR4, R28 ;  /* 0x000000001c0472ca */ /* 0x004fda00000e0000 */
[----:B------:R-:W-:-:S03]  /*bab0*/  ULOP3.LUT UP0, URZ, UR4, 0x3ff, URZ, 0xc0, !UPT ;  /* 0x000003ff043f7892 */ /* 0x000fc6000f80c03f */
[----:B------:R-:W-:Y:S02]  /*bac0*/  ULDC.64 UR4, c[0x0][0x3f8] ;  /* 0x0000fe0000047ab9 */ /* 0x000fe40000000a00 */
[C---:B------:R-:W-:Y:S01]  /*bad0*/  IMAD R4, R0.reuse, UR4, RZ ;  /* 0x0000000400047c24 */ /* 0x040fe2000f8e02ff */
[----:B------:R-:W-:Y:S01]  /*bae0*/  PLOP3.LUT P0, PT, PT, PT, UP0, 0x80, 0x0 ;  /* 0x000000000000781c */ /* 0x000fe20003f0f008 */
[----:B------:R-:W-:Y:S02]  /*baf0*/  IMAD R0, R0, UR6, RZ ;  /* 0x0000000600007c24 */ /* 0x000fe4000f8e02ff */
[----:B------:R-:W-:-:S04]  /*bb00*/  IMAD.WIDE.U32 R24, R143, UR4, RZ ;  /* 0x000000048f187c25 */ /* 0x000fc8000f8e00ff */
[C---:B------:R-:W-:Y:S02]  /*bb10*/  IMAD R29, R143.reuse, UR5, R4 ;  /* 0x000000058f1d7c24 */ /* 0x040fe4000f8e0204 */
[----:B------:R-:W-:Y:S02]  /*bb20*/  IMAD R31, R143, UR7, R0 ;  /* 0x000000078f1f7c24 */ /* 0x000fe4000f8e0200 */
        /* <DEDUP_REMOVED lines=19> */
.L_x_2992:
[----:B------:R-:W-:Y:S01]  /*bc60*/  ULDC.U8 UR4, c[0x0][0x410] ;  /* 0x0001040000047ab9 */ /* 0x000fe20000000000 */
[----:B------:R-:W-:Y:S01]  /*bc70*/  R2UR UR5, R28 ;  /* 0x000000001c0572ca */ /* 0x000fe200000e0000 */
[----:B------:R-:W-:Y:S01]  /*bc80*/  IMAD.IADD R78, R212, 0x1, R230 ;  /* 0x00000001d44e7824 */ /* 0x000fe200078e02e6 */
[----:B------:R-:W-:Y:S01]  /*bc90*/  ISETP.NE.AND P0, PT, RZ, UR4, PT ;  /* 0x00000004ff007c0c */ /* 0x000fe2000bf05270 */
[----:B------:R-:W-:Y:S02]  /*bca0*/  BSSY B0, `(.L_x_2993) ;  /* 0x00009bc000007945 */ /* 0x000fe40003800000 */
[----:B------:R-:W-:-:S08]  /*bcb0*/  IMAD R3, R237, 0x20, R78 ;  /* 0x00000020ed037824 */ /* 0x000fd000078e024e */
[----:B------:R-:W-:Y:S02]  /*bcc0*/  LEA R0, R233, UR5, 0x1 ;  /* 0x00000005e9007c11 */ /* 0x000fe4000f8e08ff */
[----:B------:R-:W-:Y:S05]  /*bcd0*/  @!P0 BRA `(.L_x_2994) ;  /* 0x0000004c006c8947 */ /* 0x000fea0003800000 */
[----:B------:R-:W0:Y:S01]  /*bce0*/  LDC R20, c[0x0][0x448] ;  /* 0x00011200ff147b82 */ /* 0x000e220000000800 */
[----:B------:R-:W-:Y:S01]  /*bcf0*/  ULDC.64 UR4, c[0x0][0x3f8] ;  /* 0x0000fe0000047ab9 */ /* 0x000fe20000000a00 */
[----:B------:R-:W-:Y:S01]  /*bd00*/  ULDC.64 UR6, c[0x0][0x408] ;  /* 0x0001020000067ab9 */ /* 0x000fe20000000a00 */
[----:B------:R-:W-:Y:S01]  /*bd10*/  IMAD.MOV.U32 R8, RZ, RZ, R24 ;  /* 0x000000ffff087224 */ /* 0x000fe200078e0018 */
[----:B------:R-:W-:Y:S01]  /*bd20*/  SHF.R.S32.HI R79, RZ, 0x1f, R216 ;  /* 0x0000001fff4f7819 */ /* 0x000fe200000114d8 */
[----:B------:R-:W-:Y:S01]  /*bd30*/  IMAD.MOV.U32 R9, RZ, RZ, R29 ;  /* 0x000000ffff097224 */ /* 0x000fe200078e001d */
[----:B------:R-:W-:Y:S02]  /*bd40*/  SHF.R.S32.HI R83, RZ, 0x1f, R214 ;  /* 0x0000001fff537819 */ /* 0x000fe400000114d6 */
[----:B------:R-:W-:Y:S02]  /*bd50*/  SHF.R.S32.HI R91, RZ, 0x1f, R22 ;  /* 0x0000001fff5b7819 */ /* 0x000fe40000011416 */
[----:B------:R-:W-:-:S02]  /*bd60*/  SHF.R.S32.HI R82, RZ, 0x1f, R215 ;  /* 0x0000001fff527819 */ /* 0x000fc400000114d7 */
[----:B0-----:R-:W-:-:S13]  /*bd70*/  ISETP.NE.AND P0, PT, R20, 0x1, PT ;  /* 0x000000011400780c */ /* 0x001fda0003f05270 */
[----:B------:R-:W0:Y:S08]  /*bd80*/  @P0 LDC R4, c[0x0][0x44c] ;  /* 0x00011300ff040b82 */ /* 0x000e300000000800 */
[----:B------:R-:W1:Y:S01]  /*bd90*/  @P0 LDC R5, c[0x0][0x450] ;  /* 0x00011400ff050b82 */ /* 0x000e620000000800 */
[----:B0-----:R-:W-:-:S05]  /*bda0*/  @P0 IMAD.HI.U32 R4, R3, R4, RZ ;  /* 0x0000000403040227 */ /* 0x001fca00078e00ff */
[----:B-1----:R-:W-:Y:S01]  /*bdb0*/  @P0 SHF.R.U32.HI R3, RZ, R5, R4 ;  /* 0x00000005ff030219 */ /* 0x002fe20000011604 */
[----:B------:R-:W-:Y:S02]  /*bdc0*/  IMAD.MOV.U32 R4, RZ, RZ, R26 ;  /* 0x000000ffff047224 */ /* 0x000fe400078e001a */
[----:B------:R-:W-:Y:S01]  /*bdd0*/  IMAD.MOV.U32 R5, RZ, RZ, R31 ;  /* 0x000000ffff057224 */ /* 0x000fe200078e001f */
        /* <DEDUP_REMOVED lines=21> */
.L_x_3313:
        /* <DEDUP_REMOVED lines=12> */
[----:B------:R-:W-:Y:S01]  /*bff0*/  ULDC UR4, c[0x0][0x3f4] ;  /* 0x0000fd0000047ab9 */ /* 0x000fe20000000800 */
[----:B------:R-:W-:Y:S02]  /*c000*/  CS2R R74, SRZ ;  /* 0x00000000004a7805 */ /* 0x000fe4000001ff00 */
[----:B------:R-:W-:Y:S02]  /*c010*/  ISETP.GE.AND P3, PT, R22, UR4, PT ;  /* 0x0000000416007c0c */ /* 0x000fe4000bf66270 */
[----:B------:R-:W-:Y:S02]  /*c020*/  CS2R R76, SRZ ;  /* 0x00000000004c7805 */ /* 0x000fe4000001ff00 */
[----:B------:R-:W-:Y:S01]  /*c030*/  ISETP.GE.AND P2, PT, R215, UR4, PT ;  /* 0x00000004d7007c0c */ /* 0x000fe2000bf46270 */
[----:B------:R-:W-:Y:S01]  /*c040*/  ULDC.64 UR6, c[0x0][0x208] ;  /* 0x0000820000067ab9 */ /* 0x000fe20000000a00 */
[----:B------:R-:W-:Y:S02]  /*c050*/  ISETP.GE.AND P1, PT, R214, UR4, PT ;  /* 0x00000004d6007c0c */ /* 0x000fe4000bf26270 */
[----:B------:R-:W-:-:S05]  /*c060*/  ISETP.GE.AND P0, PT, R216, UR4, PT ;  /* 0x00000004d8007c0c */ /* 0x000fca000bf06270 */
[C---:B------:R-:W-:Y:S01]  /*c070*/  @!P3 IMAD.SHL.U32 R12, R22.reuse, 0x2, RZ ;  /* 0x00000002160cb824 */ /* 0x040fe200078e00ff */
[----:B------:R-:W-:-:S03]  /*c080*/  @!P3 SHF.L.U64.HI R13, R22, 0x1, R91 ;  /* 0x00000001160db819 */ /* 0x000fc6000001025b */
[C---:B------:R-:W-:Y:S01]  /*c090*/  @!P2 IMAD.SHL.U32 R24, R215.reuse, 0x2, RZ ;  /* 0x00000002d718a824 */ /* 0x040fe200078e00ff */
[----:B------:R-:W-:Y:S01]  /*c0a0*/  @!P2 SHF.L.U64.HI R25, R215, 0x1, R82 ;  /* 0x00000001d719a819 */ /* 0x000fe20000010252 */
[----:B------:R-:W-:Y:S01]  /*c0b0*/  @!P1 IMAD.SHL.U32 R28, R214, 0x2, RZ ;  /* 0x00000002d61c9824 */ /* 0x000fe200078e00ff */
[CC--:B--2---:R-:W-:Y:S01]  /*c0c0*/  @!P3 IADD3 R10, P5, R5.reuse, R12.reuse, RZ ;  /* 0x0000000c050ab210 */ /* 0x0c4fe20007fbe0ff */
[----:B------:R-:W-:Y:S01]  /*c0d0*/  @!P0 IMAD.SHL.U32 R15, R216, 0x2, RZ ;  /* 0x00000002d80f8824 */ /* 0x000fe200078e00ff */
[----:B----4-:R-:W-:Y:S02]  /*c0e0*/  @!P3 IADD3 R12, P4, R14, R12, RZ ;  /* 0x0000000c0e0cb210 */ /* 0x010fe40007f9e0ff */
[-C--:B------:R-:W-:Y:S01]  /*c0f0*/  @!P2 IADD3 R20, P6, R5, R24.reuse, RZ ;  /* 0x000000180514a210 */ /* 0x080fe20007fde0ff */
[----:B-1----:R-:W-:Y:S01]  /*c100*/  @!P3 IMAD.X R11, R4, 0x1, R13, P5 ;  /* 0x00000001040bb824 */ /* 0x002fe200028e060d */
[----:B------:R-:W-:Y:S01]  /*c110*/  @!P1 SHF.L.U64.HI R29, R214, 0x1, R83 ;  /* 0x00000001d61d9819 */ /* 0x000fe20000010253 */
[----:B---3--:R-:W-:Y:S01]  /*c120*/  @!P3 IMAD.X R13, R9, 0x1, R13, P4 ;  /* 0x00000001090db824 */ /* 0x008fe200020e060d */
[----:B------:R-:W-:Y:S01]  /*c130*/  @!P2 IADD3 R24, P5, R14, R24, RZ ;  /* 0x000000180e18a210 */ /* 0x000fe20007fbe0ff */
[----:B------:R-:W-:Y:S01]  /*c140*/  @!P2 IMAD.X R21, R4, 0x1, R25, P6 ;  /* 0x000000010415a824 */ /* 0x000fe200030e0619 */
[----:B------:R-:W-:-:S02]  /*c150*/  @!P1 IADD3 R26, P4, R5, R28, RZ ;  /* 0x0000001c051a9210 */ /* 0x000fc40007f9e0ff */
[----:B------:R-:W-:Y:S02]  /*c160*/  CS2R R70, SRZ ;  /* 0x0000000000467805 */ /* 0x000fe4000001ff00 */
[----:B------:R-:W-:Y:S01]  /*c170*/  @!P1 IADD3 R28, P6, R14, R28, RZ ;  /* 0x0000001c0e1c9210 */ /* 0x000fe20007fde0ff */
[----:B------:R-:W-:Y:S01]  /*c180*/  @!P2 IMAD.X R25, R9, 0x1, R25, P5 ;  /* 0x000000010919a824 */ /* 0x000fe200028e0619 */
[----:B------:R-:W-:Y:S01]  /*c190*/  @!P0 SHF.L.U64.HI R32, R216, 0x1, R79 ;  /* 0x00000001d8208819 */ /* 0x000fe2000001024f */
[----:B------:R-:W-:Y:S01]  /*c1a0*/  @!P1 IMAD.X R27, R4, 0x1, R29, P4 ;  /* 0x00000001041b9824 */ /* 0x000fe200020e061d */
[-C--:B------:R-:W-:Y:S02]  /*c1b0*/  @!P0 IADD3 R30, P5, R5, R15.reuse, RZ ;  /* 0x0000000f051e8210 */ /* 0x080fe40007fbe0ff */
[----:B------:R-:W-:Y:S02]  /*c1c0*/  CS2R R72, SRZ ;  /* 0x0000000000487805 */ /* 0x000fe4000001ff00 */
[----:B------:R-:W-:-:S02]  /*c1d0*/  @!P0 IADD3 R14, P4, R14, R15, RZ ;  /* 0x0000000f0e0e8210 */ /* 0x000fc40007f9e0ff */
[----:B------:R-:W-:Y:S02]  /*c1e0*/  CS2R R68, SRZ ;  /* 0x0000000000447805 */ /* 0x000fe4000001ff00 */
[----:B------:R-:W-:Y:S02]  /*c1f0*/  CS2R R66, SRZ ;  /* 0x0000000000427805 */ /* 0x000fe4000001ff00 */
[----:B------:R-:W-:Y:S02]  /*c200*/  CS2R R62, SRZ ;  /* 0x00000000003e7805 */ /* 0x000fe4000001ff00 */
[----:B------:R-:W-:Y:S01]  /*c210*/  CS2R R64, SRZ ;  /* 0x0000000000407805 */ /* 0x000fe2000001ff00 */
[C---:B------:R-:W-:Y:S01]  /*c220*/  @!P1 IMAD.X R29, R9.reuse, 0x1, R29, P6 ;  /* 0x00000001091d9824 */ /* 0x040fe200030e061d */
[----:B------:R1:W5:Y:S01]  /*c230*/  @!P3 LD.E.64 R74, desc[UR6][R10.64] ;  /* 0x000000060a4ab980 */ /* 0x000362000c101b00 */
[--C-:B------:R-:W-:Y:S02]  /*c240*/  @!P0 IMAD.X R31, R4, 0x1, R32.reuse, P5 ;  /* 0x00000001041f8824 */ /* 0x100fe400028e0620 */
[----:B------:R-:W-:Y:S01]  /*c250*/  @!P0 IMAD.X R15, R9, 0x1, R32, P4 ;  /* 0x00000001090f8824 */ /* 0x000fe200020e0620 */
[----:B------:R1:W5:Y:S04]  /*c260*/  @!P3 LD.E.64 R76, desc[UR6][R12.64] ;  /* 0x000000060c4cb980 */ /* 0x000368000c101b00 */
[----:B------:R1:W5:Y:S04]  /*c270*/  @!P2 LD.E.64 R70, desc[UR6][R20.64] ;  /* 0x000000061446a980 */ /* 0x000368000c101b00 */
[----:B------:R1:W5:Y:S04]  /*c280*/  @!P2 LD.E.64 R72, desc[UR6][R24.64] ;  /* 0x000000061848a980 */ /* 0x000368000c101b00 */
[----:B------:R1:W5:Y:S04]  /*c290*/  @!P1 LD.E.64 R68, desc[UR6][R26.64] ;  /* 0x000000061a449980 */ /* 0x000368000c101b00 */
[----:B------:R1:W5:Y:S04]  /*c2a0*/  @!P1 LD.E.64 R66, desc[UR6][R28.64] ;  /* 0x000000061c429980 */ /* 0x000368000c101b00 */
[----:B------:R1:W5:Y:S04]  /*c2b0*/  @!P0 LD.E.64 R62, desc[UR6][R30.64] ;  /* 0x000000061e3e8980 */ /* 0x000368000c101b00 */
[----:B------:R1:W5:Y:S02]  /*c2c0*/  @!P0 LD.E.64 R64, desc[UR6][R14.64] ;  /* 0x000000060e408980 */ /* 0x000364000c101b00 */
.L_x_2997:
[----:B------:R-:W-:Y:S05]  /*c2d0*/  BSYNC B1 ;  /* 0x0000000000017941 */ /* 0x000fea0003800000 */
.L_x_2996:
[----:B-1---5:R-:W-:Y:S01]  /*c2e0*/  IMAD.MOV.U32 R4, RZ, RZ, R62 ;  /* 0x000000ffff047224 */ /* 0x022fe200078e003e */
[----:B------:R-:W-:Y:S01]  /*c2f0*/  UMOV UR4, 0xffffffff ;  /* 0xffffffff00047882 */ /* 0x000fe20000000000 */
[----:B--2---:R-:W-:Y:S01]  /*c300*/  IMAD.MOV.U32 R5, RZ, RZ, R63 ;  /* 0x000000ffff057224 */ /* 0x004fe200078e003f */
[----:B------:R-:W-:Y:S01]  /*c310*/  CS2R R46, SRZ ;  /* 0x00000000002e7805 */ /* 0x000fe2000001ff00 */
        /* <DEDUP_REMOVED lines=35> */
.L_x_3319:
        /* <DEDUP_REMOVED lines=24> */
[CC--:B---3--:R-:W-:Y:S01]  /*c6d0*/  @!P3 IADD3 R30, P5, R5.reuse, R28.reuse, RZ ;  /* 0x0000001c051eb210 */ /* 0x0c8fe20007fbe0ff */
[----:B------:R-:W-:Y:S01]  /*c6e0*/  @!P0 IMAD.SHL.U32 R32, R216, 0x2, RZ ;  /* 0x00000002d8208824 */ /* 0x000fe200078e00ff */
[----:B----4-:R-:W-:Y:S02]  /*c6f0*/  @!P3 IADD3 R28, P4, R14, R28, RZ ;  /* 0x0000001c0e1cb210 */ /* 0x010fe40007f9e0ff */
[-C--:B------:R-:W-:Y:S01]  /*c700*/  @!P2 IADD3 R26, P6, R5, R24.reuse, RZ ;  /* 0x00000018051aa210 */ /* 0x080fe20007fde0ff */
[--C-:B--2---:R-:W-:Y:S01]  /*c710*/  @!P3 IMAD.X R31, R4, 0x1, R10.reuse, P5 ;  /* 0x00000001041fb824 */ /* 0x104fe200028e060a */
[----:B------:R-:W-:Y:S01]  /*c720*/  @!P2 IADD3 R24, P5, R14, R24, RZ ;  /* 0x000000180e18a210 */ /* 0x000fe20007fbe0ff */
[----:B0-----:R-:W-:Y:S01]  /*c730*/  @!P3 IMAD.X R29, R9, 0x1, R10, P4 ;  /* 0x00000001091db824 */ /* 0x001fe200020e060a */
[----:B------:R-:W-:Y:S01]  /*c740*/  @!P1 SHF.L.U64.HI R13, R214, 0x1, R83 ;  /* 0x00000001d60d9819 */ /* 0x000fe20000010253 */
[--C-:B------:R-:W-:Y:S01]  /*c750*/  @!P2 IMAD.X R27, R4, 0x1, R11.reuse, P6 ;  /* 0x00000001041ba824 */ /* 0x100fe200030e060b */
[-C--:B------:R-:W-:Y:S01]  /*c760*/  @!P1 IADD3 R20, P4, R5, R12.reuse, RZ ;  /* 0x0000000c05149210 */ /* 0x080fe20007f9e0ff */
[----:B------:R-:W-:Y:S01]  /*c770*/  @!P2 IMAD.X R25, R9, 0x1, R11, P5 ;  /* 0x000000010919a824 */ /* 0x000fe200028e060b */
[----:B------:R-:W-:-:S02]  /*c780*/  @!P1 IADD3 R10, P6, R14, R12, RZ ;  /* 0x0000000c0e0a9210 */ /* 0x000fc40007fde0ff */
[----:B------:R-:W-:Y:S02]  /*c790*/  CS2R R54, SRZ ;  /* 0x0000000000367805 */ /* 0x000fe4000001ff00 */
[----:B------:R-:W-:Y:S01]  /*c7a0*/  @!P0 SHF.L.U64.HI R15, R216, 0x1, R79 ;  /* 0x00000001d80f8819 */ /* 0x000fe2000001024f */
[--C-:B------:R-:W-:Y:S01]  /*c7b0*/  @!P1 IMAD.X R21, R4, 0x1, R13.reuse, P4 ;  /* 0x0000000104159824 */ /* 0x100fe200020e060d */
[-C--:B------:R-:W-:Y:S01]  /*c7c0*/  @!P0 IADD3 R12, P5, R5, R32.reuse, RZ ;  /* 0x00000020050c8210 */ /* 0x080fe20007fbe0ff */
[----:B------:R-:W-:Y:S01]  /*c7d0*/  @!P1 IMAD.X R11, R9, 0x1, R13, P6 ;  /* 0x00000001090b9824 */ /* 0x000fe200030e060d */
[----:B------:R-:W-:Y:S02]  /*c7e0*/  @!P0 IADD3 R14, P4, R14, R32, RZ ;  /* 0x000000200e0e8210 */ /* 0x000fe40007f9e0ff */
[----:B------:R-:W-:Y:S02]  /*c7f0*/  CS2R R56, SRZ ;  /* 0x0000000000387805 */ /* 0x000fe4000001ff00 */
[----:B------:R-:W-:Y:S01]  /*c800*/  CS2R R50, SRZ ;  /* 0x0000000000327805 */ /* 0x000fe2000001ff00 */
[----:B------:R-:W-:Y:S01]  /*c810*/  @!P0 IMAD.X R13, R4, 0x1, R15, P5 ;  /* 0x00000001040d8824 */ /* 0x000fe200028e060f */
[----:B------:R-:W-:-:S02]  /*c820*/  CS2R R52, SRZ ;  /* 0x0000000000347805 */ /* 0x000fc4000001ff00 */
[----:B------:R-:W-:Y:S02]  /*c830*/  CS2R R46, SRZ ;  /* 0x00000000002e7805 */ /* 0x000fe4000001ff00 */
[----:B------:R-:W-:Y:S01]  /*c840*/  CS2R R48, SRZ ;  /* 0x0000000000307805 */ /* 0x000fe2000001ff00 */
[----:B------:R-:W-:Y:S01]  /*c850*/  @!P0 IMAD.X R15, R9, 0x1, R15, P4 ;  /* 0x00000001090f8824 */ /* 0x000fe200020e060f */
[----:B------:R0:W5:Y:S04]  /*c860*/  @!P3 LD.E.64 R58, desc[UR6][R30.64] ;  /* 0x000000061e3ab980 */ /* 0x000168000c101b00 */
[----:B------:R0:W5:Y:S04]  /*c870*/  @!P3 LD.E.64 R60, desc[UR6][R28.64] ;  /* 0x000000061c3cb980 */ /* 0x000168000c101b00 */
[----:B------:R0:W5:Y:S04]  /*c880*/  @!P2 LD.E.64 R54, desc[UR6][R26.64] ;  /* 0x000000061a36a980 */ /* 0x000168000c101b00 */
[----:B------:R0:W5:Y:S04]  /*c890*/  @!P2 LD.E.64 R56, desc[UR6][R24.64] ;  /* 0x000000061838a980 */ /* 0x000168000c101b00 */
[----:B------:R0:W5:Y:S04]  /*c8a0*/  @!P1 LD.E.64 R50, desc[UR6][R20.64] ;  /* 0x0000000614329980 */ /* 0x000168000c101b00 */
[----:B------:R0:W5:Y:S04]  /*c8b0*/  @!P1 LD.E.64 R52, desc[UR6][R10.64] ;  /* 0x000000060a349980 */ /* 0x000168000c101b00 */
[----:B------:R0:W5:Y:S04]  /*c8c0*/  @!P0 LD.E.64 R46, desc[UR6][R12.64] ;  /* 0x000000060c2e8980 */ /* 0x000168000c101b00 */
[----:B------:R0:W5:Y:S02]  /*c8d0*/  @!P0 LD.E.64 R48, desc[UR6][R14.64] ;  /* 0x000000060e308980 */ /* 0x000164000c101b00 */
.L_x_3000:
[----:B------:R-:W-:Y:S05]  /*c8e0*/  BSYNC B1 ;  /* 0x0000000000017941 */ /* 0x000fea0003800000 */
.L_x_2999:
[----:B--2--5:R-:W-:Y:S01]  /*c8f0*/  IMAD.MOV.U32 R4, RZ, RZ, R46 ;  /* 0x000000ffff047224 */ /* 0x024fe200078e002e */
[----:B------:R-:W-:Y:S01]  /*c900*/  UMOV UR4, 0xffffffff ;  /* 0xffffffff00047882 */ /* 0x000fe20000000000 */
[----:B---3--:R-:W-:Y:S02]  /*c910*/  IMAD.MOV.U32 R5, RZ, RZ, R47 ;  /* 0x000000ffff057224 */ /* 0x008fe400078e002f */
        /* <DEDUP_REMOVED lines=35> */
.L_x_3325:
        /* <DEDUP_REMOVED lines=27> */
[----:B0-----:R-:W-:Y:S02]  /*cd00*/  @!P3 IADD3 R32, P4, R14, R32, RZ ;  /* 0x000000200e20b210 */ /* 0x001fe40007f9e0ff */
[-C--:B------:R-:W-:Y:S01]  /*cd10*/  @!P2 IADD3 R30, P6, R5, R24.reuse, RZ ;  /* 0x00000018051ea210 */ /* 0x080fe20007fde0ff */
[--C-:B--2---:R-:W-:Y:S01]  /*cd20*/  @!P3 IMAD.X R81, R4, 0x1, R10.reuse, P5 ;  /* 0x000000010451b824 */ /* 0x104fe200028e060a */
[----:B------:R-:W-:Y:S01]  /*cd30*/  @!P2 IADD3 R24, P5, R14, R24, RZ ;  /* 0x000000180e18a210 */ /* 0x000fe20007fbe0ff */
[----:B------:R-:W-:Y:S01]  /*cd40*/  @!P3 IMAD.X R33, R9, 0x1, R10, P4 ;  /* 0x000000010921b824 */ /* 0x000fe200020e060a */
        /* <DEDUP_REMOVED lines=26> */
.L_x_3003:
[----:B------:R-:W-:Y:S05]  /*cef0*/  BSYNC B1 ;  /* 0x0000000000017941 */ /* 0x000fea0003800000 */
.L_x_3002:
        /* <DEDUP_REMOVED lines=35> */
[----:B-1----:R-:W0:Y:S04]  /*d130*/  SHFL.IDX PT, R8, R8, 0x3, 0x181f ;  /* 0x00781f0008087f89 */ /* 0x002e2800000e0000 */
[----:B------:R1:W2:Y:S04]  /*d140*/  SHFL.IDX PT, R10, R6, 0x3, 0x181f ;  /* 0x00781f00060a7f89 */ /* 0x0002a800000e0000 */
[----:B------:R1:W3:Y:S04]  /*d150*/  SHFL.IDX PT, R9, R7, 0x3, 0x181f ;  /* 0x00781f0007097f89 */ /* 0x0002e800000e0000 */
[----:B----4-:R-:W4:Y:S02]  /*d160*/  SHFL.IDX PT, R3, R3, 0x3, 0x181f ;  /* 0x00781f0003037f89 */ /* 0x010f2400000e0000 */
.L_x_3331:
[----:B-1----:R-:W5:Y:S01]  /*d170*/  LDL R7, [R1+0x68] ;  /* 0x0000680001077983 */ /* 0x002f620000100800 */
        /* <DEDUP_REMOVED lines=9> */
[----:B-----5:R-:W-:-:S04]  /*d210*/  LEA.HI R6, R7, R7, RZ, 0x1 ;  /* 0x0000000707067211 */ /* 0x020fc800078f08ff */
[----:B------:R-:W-:-:S05]  /*d220*/  LOP3.LUT R6, R6, 0xfffffffe, RZ, 0xc0, !PT ;  /* 0xfffffffe06067812 */ /* 0x000fca00078ec0ff */
[----:B------:R-:W-:Y:S01]  /*d230*/  IMAD.IADD R143, R7, 0x1, -R6 ;  /* 0x00000001078f7824 */ /* 0x000fe200078e0a06 */
[----:B------:R-:W-:-:S04]  /*d240*/  CS2R R6, SRZ ;  /* 0x0000000000067805 */ /* 0x000fc8000001ff00 */
[----:B------:R-:W-:Y:S01]  /*d250*/  SHF.L.U32 R143, R143, 0x1f, RZ ;  /* 0x0000001f8f8f7819 */ /* 0x000fe200000006ff */
[----:B------:R-:W-:Y:S06]  /*d260*/  @P0 BRA `(.L_x_3006) ;  /* 0x0000000000b80947 */ /* 0x000fec0003800000 */
        /* <DEDUP_REMOVED lines=13> */
[-C--:B--2---:R-:W-:Y:S01]  /*d340*/  @!P3 IADD3 R100, P5, R10, R94.reuse, RZ ;  /* 0x0000005e0a64b210 */ /* 0x084fe20007fbe0ff */
[----:B------:R-:W-:Y:S01]  /*d350*/  @!P0 IMAD.SHL.U32 R5, R216, 0x2, RZ ;  /* 0x00000002d8058824 */ /* 0x000fe200078e00ff */
[----:B----4-:R-:W-:Y:S02]  /*d360*/  @!P3 IADD3 R94, P4, R3, R94, RZ ;  /* 0x0000005e035eb210 */ /* 0x010fe40007f9e0ff */
[-C--:B------:R-:W-:Y:S01]  /*d370*/  @!P2 IADD3 R92, P6, R10, R90.reuse, RZ ;  /* 0x0000005a0a5ca210 */ /* 0x080fe20007fde0ff */
[----:B0-----:R-:W-:Y:S01]  /*d380*/  @!P3 IMAD.X R101, R8, 0x1, R91, P5 ;  /* 0x000000010865b824 */ /* 0x001fe200028e065b */
[----:B------:R-:W-:Y:S01]  /*d390*/  @!P1 SHF.L.U64.HI R83, R214, 0x1, R83 ;  /* 0x00000001d6539819 */ /* 0x000fe20000010253 */
[----:B---3--:R-:W-:Y:S01]  /*d3a0*/  @!P3 IMAD.X R95, R9, 0x1, R91, P4 ;  /* 0x00000001095fb824 */ /* 0x008fe200020e065b */
[----:B------:R-:W-:Y:S01]  /*d3b0*/  @!P2 IADD3 R90, P5, R3, R90, RZ ;  /* 0x0000005a035aa210 */ /* 0x000fe20007fbe0ff */
[----:B------:R-:W-:Y:S01]  /*d3c0*/  @!P2 IMAD.X R93, R8, 0x1, R82, P6 ;  /* 0x00000001085da824 */ /* 0x000fe200030e0652 */
[----:B------:R-:W-:-:S02]  /*d3d0*/  @!P1 IADD3 R80, P4, R10, R78, RZ ;  /* 0x0000004e0a509210 */ /* 0x000fc40007f9e0ff */
[----:B------:R-:W-:Y:S02]  /*d3e0*/  CS2R R20, SRZ ;  /* 0x0000000000147805 */ /* 0x000fe4000001ff00 */
[----:B------:R-:W-:Y:S01]  /*d3f0*/  @!P1 IADD3 R78, P6, R3, R78, RZ ;  /* 0x0000004e034e9210 */ /* 0x000fe20007fde0ff */
[C---:B------:R-:W-:Y:S01]  /*d400*/  @!P2 IMAD.X R91, R9.reuse, 0x1, R82, P5 ;  /* 0x00000001095ba824 */ /* 0x040fe200028e0652 */
[----:B------:R-:W-:Y:S01]  /*d410*/  @!P0 SHF.L.U64.HI R4, R216, 0x1, R79 ;  /* 0x00000001d8048819 */ /* 0x000fe2000001024f */
[--C-:B------:R-:W-:Y:S01]  /*d420*/  @!P1 IMAD.X R81, R8, 0x1, R83.reuse, P4 ;  /* 0x0000000108519824 */ /* 0x100fe200020e0653 */
[-C--:B------:R-:W-:Y:S01]  /*d430*/  @!P0 IADD3 R10, P5, R10, R5.reuse, RZ ;  /* 0x000000050a0a8210 */ /* 0x080fe20007fbe0ff */
[----:B------:R-:W-:Y:S01]  /*d440*/  @!P1 IMAD.X R79, R9, 0x1, R83, P6 ;  /* 0x00000001094f9824 */ /* 0x000fe200030e0653 */
[----:B------:R-:W-:Y:S02]  /*d450*/  @!P0 IADD3 R82, P4, R3, R5, RZ ;  /* 0x0000000503528210 */ /* 0x000fe40007f9e0ff */
[----:B------:R-:W-:-:S02]  /*d460*/  CS2R R24, SRZ ;  /* 0x0000000000187805 */ /* 0x000fc4000001ff00 */
[----:B------:R-:W-:Y:S01]  /*d470*/  CS2R R12, SRZ ;  /* 0x00000000000c7805 */ /* 0x000fe2000001ff00 */
[--C-:B------:R-:W-:Y:S01]  /*d480*/  @!P0 IMAD.X R11, R8, 0x1, R4.reuse, P5 ;  /* 0x00000001080b8824 */ /* 0x100fe200028e0604 */
[----:B------:R-:W-:Y:S01]  /*d490*/  CS2R R14, SRZ ;  /* 0x00000000000e7805 */ /* 0x000fe2000001ff00 */
[----:B------:R-:W-:Y:S01]  /*d4a0*/  @!P0 IMAD.X R83, R9, 0x1, R4, P4 ;  /* 0x0000000109538824 */ /* 0x000fe200020e0604 */
[----:B------:R-:W-:Y:S02]  /*d4b0*/  CS2R R4, SRZ ;  /* 0x0000000000047805 */ /* 0x000fe4000001ff00 */
[----:B------:R-:W-:Y:S01]  /*d4c0*/  CS2R R6, SRZ ;  /* 0x0000000000067805 */ /* 0x000fe2000001ff00 */
        /* <DEDUP_REMOVED lines=8> */
.L_x_3006:
[----:B------:R-:W-:Y:S05]  /*d550*/  BSYNC B1 ;  /* 0x0000000000017941 */ /* 0x000fea0003800000 */
.L_x_3005:
[----:B------:R-:W4:Y:S01]  /*d560*/  SYNCS.PHASECHK.TRANS64.TRYWAIT P0, [R16+URZ+0x38800], R143 ;  /* 0x0388008f100075a7 */ /* 0x000f22000800017f */
[----:B0----5:R-:W-:Y:S01]  /*d570*/  IMAD.MOV.U32 R8, RZ, RZ, R5 ;  /* 0x000000ffff087224 */ /* 0x021fe200078e0005 */
[----:B------:R-:W-:Y:S01]  /*d580*/  BSSY B1, `(.L_x_3007) ;  /* 0x0000021000017945 */ /* 0x000fe20003800000 */
[----:B---3--:R-:W-:Y:S02]  /*d590*/  IMAD.MOV.U32 R9, RZ, RZ, R12 ;  /* 0x000000ffff097224 */ /* 0x008fe400078e000c */
[----:B-12---:R-:W-:Y:S01]  /*d5a0*/  IMAD.MOV.U32 R10, RZ, RZ, R30 ;  /* 0x000000ffff0a7224 */ /* 0x006fe200078e001e */
[----:B------:R-:W-:Y:S01]  /*d5b0*/  PRMT R79, R8, 0x7610, R79 ;  /* 0x00007610084f7816 */ /* 0x000fe2000000004f */
[----:B------:R-:W-:Y:S01]  /*d5c0*/  IMAD.MOV.U32 R8, RZ, RZ, R20 ;  /* 0x000000ffff087224 */ /* 0x000fe200078e0014 */
[----:B------:R-:W-:Y:S01]  /*d5d0*/  PRMT R82, R9, 0x7610, R82 ;  /* 0x0000761009527816 */ /* 0x000fe20000000052 */
[----:B------:R-:W-:Y:S01]  /*d5e0*/  IMAD.MOV.U32 R9, RZ, RZ, R21 ;  /* 0x000000ffff097224 */ /* 0x000fe200078e0015 */
[----:B------:R-:W-:Y:S01]  /*d5f0*/  PRMT R95, R10, 0x7610, R95 ;  /* 0x000076100a5f7816 */ /* 0x000fe2000000005f */
[----:B----4-:R-:W-:Y:S01]  /*d600*/  IMAD.MOV.U32 R3, RZ, RZ, R4 ;  /* 0x000000ffff037224 */ /* 0x010fe200078e0004 */
        /* <DEDUP_REMOVED lines=17> */
[----:B------:R-:W-:Y:S01]  /*d720*/  IMAD.MOV.U32 R8, RZ, RZ, R32 ;  /* 0x000000ffff087224 */ /* 0x000fe200078e0020 */
[----:B------:R-:W-:Y:S01]  /*d730*/  PRMT R90, R9, 0x7610, R90 ;  /* 0x00007610095a7816 */ /* 0x000fe2000000005a */
[----:B------:R-:W-:Y:S01]  /*d740*/  IMAD.MOV.U32 R9, RZ, RZ, R33 ;  /* 0x000000ffff097224 */ /* 0x000fe200078e0021 */
[----:B------:R-:W-:-:S02]  /*d750*/  ISETP.GE.AND P1, PT, R212, R3, PT ;  /* 0x00000003d400720c */ /* 0x000fc40003f26270 */
[----:B------:R-:W-:Y:S02]  /*d760*/  PRMT R93, R10, 0x7610, R93 ;  /* 0x000076100a5d7816 */ /* 0x000fe4000000005d */
[----:B------:R-:W-:Y:S01]  /*d770*/  PRMT R94, R11, 0x7610, R94 ;  /* 0x000076100b5e7816 */ /* 0x000fe2000000005e */
[----:B------:R-:W-:Y:S08]  /*d780*/  @!P0 BRA `(.L_x_3008) ;  /* 0x0000023c00d08947 */ /* 0x000ff00003800000 */
.L_x_3332:
[----:B------:R-:W-:Y:S05]  /*d790*/  BSYNC B1 ;  /* 0x0000000000017941 */ /* 0x000fea0003800000 */
.L_x_3007:
[----:B------:R-:W-:Y:S01]  /*d7a0*/  BSSY B1, `(.L_x_3009) ;  /* 0x00000cb000017945 */ /* 0x000fe20003800000 */
[----:B------:R-:W-:Y:S02]  /*d7b0*/  PRMT R101, R8, 0x7610, R101 ;  /* 0x0000761008657816 */ /* 0x000fe40000000065 */
[----:B------:R-:W-:Y:S01]  /*d7c0*/  PRMT R106, R9, 0x7610, R106 ;  /* 0x00007610096a7816 */ /* 0x000fe2000000006a */
[----:B------:R-:W-:Y:S06]  /*d7d0*/  @P1 BRA `(.L_x_3010) ;  /* 0x0000000c001c1947 */ /* 0x000fec0003800000 */
[----:B------:R-:W1:Y:S01]  /*d7e0*/  LDC R9, c[0x0][0x3f4] ;  /* 0x0000fd00ff097b82 */ /* 0x000e620000000800 */
[----:B------:R-:W-:Y:S01]  /*d7f0*/  BSSY B2, `(.L_x_3011) ;  /* 0x0000034000027945 */ /* 0x000fe20003800000 */
[-C--:B-1----:R-:W-:Y:S02]  /*d800*/  ISETP.GE.AND P0, PT, R22, R9.reuse, PT ;  /* 0x000000091600720c */ /* 0x082fe40003f06270 */
[-C--:B------:R-:W-:Y:S02]  /*d810*/  ISETP.GE.AND P1, PT, R215, R9.reuse, PT ;  /* 0x00000009d700720c */ /* 0x080fe40003f26270 */
[-C--:B------:R-:W-:Y:S02]  /*d820*/  ISETP.GE.AND P2, PT, R214, R9.reuse, PT ;  /* 0x00000009d600720c */ /* 0x080fe40003f46270 */
[----:B------:R-:W-:-:S07]  /*d830*/  ISETP.GE.AND P3, PT, R216, R9, PT ;  /* 0x00000009d800720c */ /* 0x000fce0003f66270 */
[----:B------:R-:W-:Y:S06]  /*d840*/  @P0 BRA `(.L_x_3012) ;  /* 0x0000000000b80947 */ /* 0x000fec0003800000 */
[----:B------:R-:W1:Y:S01]  /*d850*/  LDS.128 R8, [R0] ;  /* 0x0000000000087984 */ /* 0x000e620000000c00 */
        /* <DEDUP_REMOVED lines=8> */
[----:B0-----:R-:W-:Y:S01]  /*d8e0*/  PRMT R143, R141, 0x5410, R74 ;  /* 0x000054108d8f7816 */ /* 0x001fe2000000004a */
[----:B------:R-:W-:Y:S01]  /*d8f0*/  IMAD.U32 R141, R140, 0x10000, RZ ;  /* 0x000100008c8d7824 */ /* 0x000fe200078e00ff */
[----:B------:R-:W-:Y:S02]  /*d900*/  LOP3.LUT R142, R142, 0xffff0000, RZ, 0xc0, !PT ;  /* 0xffff00008e8e7812 */ /* 0x000fe400078ec0ff */
[----:B------:R-:W-:Y:S02]  /*d910*/  LOP3.LUT R140, R140, 0xffff0000, RZ, 0xc0, !PT ;  /* 0xffff00008c8c7812 */ /* 0x000fe400078ec0ff */
[C---:B-1----:R-:W-:Y:S01]  /*d920*/  LOP3.LUT R75, R10.reuse, 0xffff0000, RZ, 0xc0, !PT ;  /* 0xffff00000a4b7812 */ /* 0x042fe200078ec0ff */
[----:B------:R-:W-:Y:S01]  /*d930*/  IMAD.U32 R74, R10, 0x10000, RZ ;  /* 0x000100000a4a7824 */ /* 0x000fe200078e00ff */
[C---:B------:R-:W-:Y:S01]  /*d940*/  LOP3.LUT R77, R11.reuse, 0xffff0000, RZ, 0xc0, !PT ;  /* 0xffff00000b4d7812 */ /* 0x040fe200078ec0ff */
[----:B------:R-:W-:Y:S01]  /*d950*/  IMAD.U32 R76, R11, 0x10000, RZ ;  /* 0x000100000b4c7824 */ /* 0x000fe200078e00ff */
[C---:B------:R-:W-:Y:S01]  /*d960*/  LOP3.LUT R11, R8.reuse, 0xffff0000, RZ, 0xc0, !PT ;  /* 0xffff0000080b7812 */ /* 0x040fe200078ec0ff */
[C---:B------:R-:W-:Y:S01]  /*d970*/  FMUL.FTZ R145, R75.reuse, R144 ;  /* 0x000000904b917220 */ /* 0x040fe20000410000 */
[----:B------:R-:W-:Y:S01]  /*d980*/  FMUL.FTZ R75, R75, R141 ;  /* 0x0000008d4b4b7220 */ /* 0x000fe20000410000 */
[----:B------:R-:W-:-:S02]  /*d990*/  IMAD.U32 R10, R8, 0x10000, RZ ;  /* 0x00010000080a7824 */ /* 0x000fc400078e00ff */
[----:B------:R-:W-:Y:S01]  /*d9a0*/  FMUL.FTZ R147, R77, R142 ;  /* 0x0000008e4d937220 */ /* 0x000fe20000410000 */
[C---:B------:R-:W-:Y:S01]  /*d9b0*/  FFMA.FTZ R145, R74.reuse, R141, -R145 ;  /* 0x0000008d4a917223 */ /* 0x040fe20000010891 */
[----:B------:R-:W-:Y:S01]  /*d9c0*/  FFMA.FTZ R144, R74, R144, R75 ;  /* 0x000000904a907223 */ /* 0x000fe2000001004b */
[----:B------:R-:W-:Y:S02]  /*d9d0*/  IMAD.U32 R8, R9, 0x10000, RZ ;  /* 0x0001000009087824 */ /* 0x000fe400078e00ff */
        /* <DEDUP_REMOVED lines=21> */
.L_x_3012:
[----:B------:R-:W-:Y:S05]  /*db30*/  BSYNC B2 ;  /* 0x0000000000027941 */ /* 0x000fea0003800000 */
.L_x_3011:
[----:B------:R-:W-:Y:S04]  /*db40*/  BSSY B2, `(.L_x_3013) ;  /* 0x0000030000027945 */ /* 0x000fe80003800000 */
[----:B------:R-:W-:Y:S05]  /*db50*/  @P1 BRA `(.L_x_3014) ;  /* 0x0000000000b81947 */ /* 0x000fea0003800000 */
[----:B-1----:R-:W1:Y:S01]  /*db60*/  LDS.128 R8, [R0+0x4000] ;  /* 0x0040000000087984 */ /* 0x002e620000000c00 */
        /* <DEDUP_REMOVED lines=12> */
[C---:B-1----:R-:W-:Y:S01]  /*dc30*/  LOP3.LUT R71, R10.reuse, 0xffff0000, RZ, 0xc0, !PT ;  /* 0xffff00000a477812 */ /* 0x042fe200078ec0ff */
        /* <DEDUP_REMOVED lines=32> */
.L_x_3014:
[----:B------:R-:W-:Y:S05]  /*de40*/  BSYNC B2 ;  /* 0x0000000000027941 */ /* 0x000fea0003800000 */
.L_x_3013:
[----:B------:R-:W-:Y:S04]  /*de50*/  BSSY B2, `(.L_x_3015) ;  /* 0x0000030000027945 */ /* 0x000fe80003800000 */
[----:B------:R-:W-:Y:S05]  /*de60*/  @P2 BRA `(.L_x_3016) ;  /* 0x0000000000b82947 */ /* 0x000fea0003800000 */
[----:B-12---:R-:W1:Y:S01]  /*de70*/  LDS.128 R8, [R0+0x8000] ;  /* 0x0080000000087984 */ /* 0x006e620000000c00 */
        /* <DEDUP_REMOVED lines=45> */
.L_x_3016:
[----:B------:R-:W-:Y:S05]  /*e150*/  BSYNC B2 ;  /* 0x0000000000027941 */ /* 0x000fea0003800000 */
.L_x_3015:
[----:B------:R-:W-:Y:S05]  /*e160*/  @P3 BRA `(.L_x_3010) ;  /* 0x0000000000b83947 */ /* 0x000fea0003800000 */
[----:B-123--:R-:W1:Y:S01]  /*e170*/  LDS.128 R8, [R0+0xc000] ;  /* 0x00c0000000087984 */ /* 0x00ee620000000c00 */
        /* <DEDUP_REMOVED lines=45> */
.L_x_3010:
[----:B------:R-:W-:Y:S05]  /*e450*/  BSYNC B1 ;  /* 0x0000000000017941 */ /* 0x000fea0003800000 */
.L_x_3009:
[----:B-1234-:R-:W-:Y:S01]  /*e460*/  VIADD R8, R212, 0x20 ;  /* 0x00000020d4087836 */ /* 0x01efe20000000000 */
[----:B------:R-:W-:Y:S04]  /*e470*/  BSSY B1, `(.L_x_3017) ;  /* 0x00000ca000017945 */ /* 0x000fe80003800000 */
[----:B------:R-:W-:-:S13]  /*e480*/  ISETP.GE.AND P0, PT, R8, R3, PT ;  /* 0x000000030800720c */ /* 0x000fda0003f06270 */
[----:B------:R-:W-:Y:S05]  /*e490*/  @P0 BRA `(.L_x_3018) ;  /* 0x0000000c001c0947 */ /* 0x000fea0003800000 */
[----:B------:R-:W1:Y:S01]  /*e4a0*/  LDC R9, c[0x0][0x3f4] ;  /* 0x0000fd00ff097b82 */ /* 0x000e620000000800 */
[----:B------:R-:W-:Y:S01]  /*e4b0*/  BSSY B2, `(.L_x_3019) ;  /* 0x0000034000027945 */ /* 0x000fe20003800000 */
[-C--:B-1----:R-:W-:Y:S02]  /*e4c0*/  ISETP.GE.AND P0, PT, R22, R9.reuse, PT ;  /* 0x000000091600720c */ /* 0x082fe40003f06270 */
[-C--:B------:R-:W-:Y:S02]  /*e4d0*/  ISETP.GE.AND P1, PT, R215, R9.reuse, PT ;  /* 0x00000009d700720c */ /* 0x080fe40003f26270 */
[-C--:B------:R-:W-:Y:S02]  /*e4e0*/  ISETP.GE.AND P2, PT, R214, R9.reuse, PT ;  /* 0x00000009d600720c */ /* 0x080fe40003f46270 */
[----:B------:R-:W-:-:S07]  /*e4f0*/  ISETP.GE.AND P3, PT, R216, R9, PT ;  /* 0x00000009d800720c */ /* 0x000fce0003f66270 */
[----:B------:R-:W-:Y:S06]  /*e500*/  @P0 BRA `(.L_x_3020) ;  /* 0x0000000000b80947 */ /* 0x000fec0003800000 */
[----:B------:R-:W1:Y:S01]  /*e510*/  LDS.128 R8, [R0+0x1000] ;  /* 0x0010000000087984 */ /* 0x000e620000000c00 */
        /* <DEDUP_REMOVED lines=45> */
.L_x_3020:
[----:B------:R-:W-:Y:S05]  /*e7f0*/  BSYNC B2 ;  /* 0x0000000000027941 */ /* 0x000fea0003800000 */
.L_x_3019:
        /* <DEDUP_REMOVED lines=48> */
.L_x_3022:
[----:B------:R-:W-:Y:S05]  /*eb00*/  BSYNC B2 ;  /* 0x0000000000027941 */ /* 0x000fea0003800000 */
.L_x_3021:
        /* <DEDUP_REMOVED lines=48> */
.L_x_3024:
[----:B------:R-:W-:Y:S05]  /*ee10*/  BSYNC B2 ;  /* 0x0000000000027941 */ /* 0x000fea0003800000 */
.L_x_3023:
        /* <DEDUP_REMOVED lines=47> */
.L_x_3018:
[----:B------:R-:W-:Y:S05]  /*f110*/  BSYNC B1 ;  /* 0x0000000000017941 */ /* 0x000fea0003800000 */
.L_x_3017:
        /* <DEDUP_REMOVED lines=57> */
.L_x_3028:
[----:B------:R-:W-:Y:S05]  /*f4b0*/  BSYNC B2 ;  /* 0x0000000000027941 */ /* 0x000fea0003800000 */
.L_x_3027:
        /* <DEDUP_REMOVED lines=48> */
.L_x_3030:
[----:B------:R-:W-:Y:S05]  /*f7c0*/  BSYNC B2 ;  /* 0x0000000000027941 */ /* 0x000fea0003800000 */
.L_x_3029:
[----:B------:R-:W-:Y:S04]  /*f7d0*/  BSSY B2, `(.L_x_3031) ;  /* 0x0000030000027945 */ /* 0x000fe80003800000 */
[----:B------:R-:W-:Y:S05]  /*f7e0*/  @P2 BRA `(.L_x_3032) ;  /* 0x0000000000b82947 */ /* 0x000fea0003800000 */
[----:B-12---:R-:W1:Y:S01]  /*f7f0*/  LDS.128 R8, [R0+0xa000] ;  /* 0x00a0000000087984 */ /* 0x006e620000000c00 */
[--C-:B------:R-:W-:Y:S02]  /*f800*/  SHF.R.U64 R34, R34, 0x10, R35.reuse ;  /* 0x0000001022227819 */ /* 0x100fe40000001223 */
[----:B------:R-:W-:Y:S02]  /*f810*/  SHF.R.U32.HI R39, RZ, 0x10, R35 ;  /* 0x00000010ff277819 */ /* 0x000fe40000011623 */
[--C-:B------:R-:W-:Y:S02]  /*f820*/  SHF.R.U64 R35, R36, 0x10, R37.reuse ;  /* 0x0000001024237819 */ /* 0x100fe40000001225 */
[----:B------:R-:W-:Y:S02]  /*f830*/  SHF.R.U32.HI R36, RZ, 0x10, R37 ;  /* 0x00000010ff247819 */ /* 0x000fe40000011625 */
[----:B------:R-:W-:Y:S02]  /*f840*/  PRMT R96, R96, 0x5410, R39 ;  /* 0x0000541060607816 */ /* 0x000fe40000000027 */
[----:B------:R-:W-:-:S02]  /*f850*/  PRMT R99, R99, 0x5410, R36 ;  /* 0x0000541063637816 */ /* 0x000fc40000000024 */
[----:B------:R-:W-:Y:S01]  /*f860*/  PRMT R98, R98, 0x5410, R35 ;  /* 0x0000541062627816 */ /* 0x000fe20000000023 */
[C---:B------:R-:W-:Y:S01]  /*f870*/  IMAD.U32 R38, R96.reuse, 0x10000, RZ ;  /* 0x0001000060267824 */ /* 0x040fe200078e00ff */
        /* <DEDUP_REMOVED lines=9> */
[----:B------:R-:W-:Y:S01]  /*f910*/  FMUL.FTZ R41, R35, R39 ;  /* 0x0000002723297220 */ /* 0x000fe20000410000 */
[C---:B------:R-:W-:Y:S01]  /*f920*/  FMUL.FTZ R35, R37.reuse, R99 ;  /* 0x0000006325237220 */ /* 0x040fe20000410000 */
[----:B------:R-:W-:Y:S02]  /*f930*/  IMAD.U32 R10, R8, 0x10000, RZ ;  /* 0x00010000080a7824 */ /* 0x000fe400078e00ff */
[C---:B------:R-:W-:Y:S01]  /*f940*/  FFMA.FTZ R43, R34.reuse, R39, R42 ;  /* 0x00000027222b7223 */ /* 0x040fe2000001002a */
[----:B------:R-:W-:Y:S01]  /*f950*/  FMUL.FTZ R39, R37, R96 ;  /* 0x0000006025277220 */ /* 0x000fe20000410000 */
[C---:B------:R-:W-:Y:S02]  /*f960*/  IMAD.U32 R11, R9.reuse, 0x10000, RZ ;  /* 0x00010000090b7824 */ /* 0x040fe400078e00ff */
[----:B------:R-:W-:Y:S01]  /*f970*/  FFMA.FTZ R40, R34, R38, -R41 ;  /* 0x0000002622287223 */ /* 0x000fe20000010829 */
[----:B------:R-:W-:Y:S01]  /*f980*/  IMAD.U32 R37, R98, 0x10000, RZ ;  /* 0x0001000062257824 */ /* 0x000fe200078e00ff */
[----:B------:R-:W-:Y:S01]  /*f990*/  LOP3.LUT R8, R8, 0xffff0000, RZ, 0xc0, !PT ;  /* 0xffff000008087812 */ /* 0x000fe200078ec0ff */
[----:B------:R-:W-:Y:S01]  /*f9a0*/  FFMA.FTZ R96, R36, R96, -R35 ;  /* 0x0000006024607223 */ /* 0x000fe20000010823 */
[----:B------:R-:W-:Y:S01]  /*f9b0*/  LOP3.LUT R9, R9, 0xffff0000, RZ, 0xc0, !PT ;  /* 0xffff000009097812 */ /* 0x000fe200078ec0ff */
[C---:B------:R-:W-:Y:S01]  /*f9c0*/  IMAD.U32 R35, R97.reuse, 0x10000, RZ ;  /* 0x0001000061237824 */ /* 0x040fe200078e00ff */
[----:B------:R-:W-:Y:S01]  /*f9d0*/  LOP3.LUT R98, R98, 0xffff0000, RZ, 0xc0, !PT ;  /* 0xffff000062627812 */ /* 0x000fe200078ec0ff */
[----:B------:R-:W-:Y:S01]  /*f9e0*/  FFMA.FTZ R99, R36, R99, R39 ;  /* 0x0000006324637223 */ /* 0x000fe20000010027 */
[----:B------:R-:W-:Y:S01]  /*f9f0*/  LOP3.LUT R34, R97, 0xffff0000, RZ, 0xc0, !PT ;  /* 0xffff000061227812 */ /* 0x000fe200078ec0ff */
[C---:B------:R-:W-:Y:S01]  /*fa00*/  FMUL.FTZ R39, R8.reuse, R37 ;  /* 0x0000002508277220 */ /* 0x040fe20000410000 */
[----:B------:R-:W-:Y:S01]  /*fa10*/  FMUL.FTZ R36, R8, R35 ;  /* 0x0000002308247220 */ /* 0x000fe20000410000 */
[----:B------:R-:W-:-:S02]  /*fa20*/  FMUL.FTZ R38, R9, R98 ;  /* 0x0000006209267220 */ /* 0x000fc40000410000 */
[-C--:B------:R-:W-:Y:S01]  /*fa30*/  FMUL.FTZ R41, R9, R34.reuse ;  /* 0x0000002209297220 */ /* 0x080fe20000410000 */
[C---:B------:R-:W-:Y:S01]  /*fa40*/  FFMA.FTZ R8, R10.reuse, R35, -R39 ;  /* 0x000000230a087223 */ /* 0x040fe20000010827 */
[----:B------:R-:W-:Y:S01]  /*fa50*/  FFMA.FTZ R37, R10, R37, R36 ;  /* 0x000000250a257223 */ /* 0x000fe20000010024 */
[C---:B------:R-:W-:Y:S01]  /*fa60*/  FFMA.FTZ R9, R11.reuse, R34, -R38 ;  /* 0x000000220b097223 */ /* 0x040fe20000010826 */
[----:B------:R-:W-:Y:S01]  /*fa70*/  FFMA.FTZ R98, R11, R98, R41 ;  /* 0x000000620b627223 */ /* 0x000fe20000010029 */
[----:B------:R-:W-:Y:S02]  /*fa80*/  F2FP.BF16.F32.PACK_AB R10, R43, R40 ;  /* 0x000000282b0a723e */ /* 0x000fe400000010ff */
[----:B------:R-:W-:Y:S02]  /*fa90*/  F2FP.BF16.F32.PACK_AB R11, R99, R96 ;  /* 0x00000060630b723e */ /* 0x000fe400000010ff */
[----:B------:R-:W-:Y:S02]  /*faa0*/  F2FP.BF16.F32.PACK_AB R8, R37, R8 ;  /* 0x000000082508723e */ /* 0x000fe400000010ff */
[----:B------:R-:W-:-:S05]  /*fab0*/  F2FP.BF16.F32.PACK_AB R9, R98, R9 ;  /* 0x000000096209723e */ /* 0x000fca00000010ff */
[----:B------:R3:W-:Y:S02]  /*fac0*/  STS.128 [R0+0xa000], R8 ;  /* 0x00a0000800007388 */ /* 0x0007e40000000c00 */
.L_x_3032:
[----:B------:R-:W-:Y:S05]  /*fad0*/  BSYNC B2 ;  /* 0x0000000000027941 */ /* 0x000fea0003800000 */
.L_x_3031:
        /* <DEDUP_REMOVED lines=47> */
.L_x_3026:
[----:B------:R-:W-:Y:S05]  /*fdd0*/  BSYNC B1 ;  /* 0x0000000000017941 */ /* 0x000fea0003800000 */
.L_x_3025:
[----:B-1234-:R-:W-:-:S05]  /*fde0*/  VIADD R8, R212, 0x60 ;  /* 0x00000060d4087836 */ /* 0x01efca0000000000 */
        /* <DEDUP_REMOVED lines=22> */
[C---:B-1----:R-:W-:Y:S01]  /*ff50*/  LOP3.LUT R27, R10.reuse, 0xffff0000, RZ, 0xc0, !PT ;  /* 0xffff00000a1b7812 */ /* 0x042fe200078ec0ff */
        /* <DEDUP_REMOVED lines=32> */
.L_x_3035:
[----:B------:R-:W-:Y:S05]  /*10160*/  BSYNC B1 ;  /* 0x0000000000017941 */ /* 0x000fea0003800000 */
.L_x_3034:
[----:B------:R-:W-:Y:S04]  /*10170*/  BSSY B1, `(.L_x_3036) ;  /* 0x0000030000017945 */ /* 0x000fe80003800000 */
[----:B------:R-:W-:Y:S05]  /*10180*/  @P1 BRA `(.L_x_3037) ;  /* 0x0000000000b81947 */ /* 0x000fea0003800000 */
[----:B-1----:R-:W1:Y:S01]  /*10190*/  LDS.128 R8, [R0+0x7000] ;  /* 0x0070000000087984 */ /* 0x002e620000000c00 */
        /* <DEDUP_REMOVED lines=45> */
.L_x_3037:
[----:B------:R-:W-:Y:S05]  /*10470*/  BSYNC B1 ;  /* 0x0000000000017941 */ /* 0x000fea0003800000 */
.L_x_3036:
[----:B------:R-:W-:Y:S04]  /*10480*/  BSSY B1, `(.L_x_3038) ;  /* 0x0000030000017945 */ /* 0x000fe80003800000 */
[----:B------:R-:W-:Y:S05]  /*10490*/  @P2 BRA `(.L_x_3039) ;  /* 0x0000000000b82947 */ /* 0x000fea0003800000 */
[----:B-12---:R-:W1:Y:S01]  /*104a0*/  LDS.128 R8, [R0+0xb000] ;  /* 0x00b0000000087984 */ /* 0x006e620000000c00 */
        /* <DEDUP_REMOVED lines=45> */
.L_x_3039:
[----:B------:R-:W-:Y:S05]  /*10780*/  BSYNC B1 ;  /* 0x0000000000017941 */ /* 0x000fea0003800000 */
.L_x_3038:
        /* <DEDUP_REMOVED lines=13> */
[----:B------:R-:W-:Y:S01]  /*10860*/  PRMT R80, R80, 0x5410, R3 ;  /* 0x0000541050507816 */ /* 0x000fe20000000003 */
[C---:B-1----:R-:W-:Y:S01]  /*10870*/  IMAD.U32 R6, R10.reuse, 0x10000, RZ ;  /* 0x000100000a067824 */ /* 0x042fe200078e00ff */
[----:B------:R-:W-:Y:S01]  /*10880*/  LOP3.LUT R7, R10, 0xffff0000, RZ, 0xc0, !PT ;  /* 0xffff00000a077812 */ /* 0x000fe200078ec0ff */
[C---:B------:R-:W-:Y:S01]  /*10890*/  IMAD.U32 R10, R11.reuse, 0x10000, RZ ;  /* 0x000100000b0a7824 */ /* 0x040fe200078e00ff */
[----:B------:R-:W-:Y:S01]  /*108a0*/  LOP3.LUT R11, R11, 0xffff0000, RZ, 0xc0, !PT ;  /* 0xffff00000b0b7812 */ /* 0x000fe200078ec0ff */
[C---:B------:R-:W-:Y:S01]  /*108b0*/  IMAD.U32 R3, R8.reuse, 0x10000, RZ ;  /* 0x0001000008037824 */ /* 0x040fe200078e00ff */
[----:B------:R-:W-:Y:S01]  /*108c0*/  LOP3.LUT R4, R8, 0xffff0000, RZ, 0xc0, !PT ;  /* 0xffff000008047812 */ /* 0x000fe200078ec0ff */
[C---:B------:R-:W-:Y:S01]  /*108d0*/  FMUL.FTZ R15, R7.reuse, R13 ;  /* 0x0000000d070f7220 */ /* 0x040fe20000410000 */
[-C--:B------:R-:W-:Y:S01]  /*108e0*/  FMUL.FTZ R14, R7, R12.reuse ;  /* 0x0000000c070e7220 */ /* 0x080fe20000410000 */
[C---:B------:R-:W-:Y:S01]  /*108f0*/  FMUL.FTZ R7, R11.reuse, R81 ;  /* 0x000000510b077220 */ /* 0x040fe20000410000 */
[----:B------:R-:W-:Y:S01]  /*10900*/  FMUL.FTZ R11, R11, R79 ;  /* 0x0000004f0b0b7220 */ /* 0x000fe20000410000 */
[C---:B------:R-:W-:Y:S01]  /*10910*/  FFMA.FTZ R15, R6.reuse, R12, -R15 ;  /* 0x0000000c060f7223 */ /* 0x040fe2000001080f */
[----:B------:R-:W-:Y:S01]  /*10920*/  FFMA.FTZ R20, R6, R13, R14 ;  /* 0x0000000d06147223 */ /* 0x000fe2000001000e */
[----:B------:R-:W-:Y:S01]  /*10930*/  FFMA.FTZ R79, R10, R79, -R7 ;  /* 0x0000004f0a4f7223 */ /* 0x000fe20000010807 */
[----:B------:R-:W-:Y:S01]  /*10940*/  IMAD.U32 R7, R80, 0x10000, RZ ;  /* 0x0001000050077824 */ /* 0x000fe200078e00ff */
[C---:B------:R-:W-:Y:S01]  /*10950*/  LOP3.LUT R8, R9.reuse, 0xffff0000, RZ, 0xc0, !PT ;  /* 0xffff000009087812 */ /* 0x040fe200078ec0ff */
[----:B------:R-:W-:Y:S01]  /*10960*/  IMAD.U32 R6, R78, 0x10000, RZ ;  /* 0x000100004e067824 */ /* 0x000fe200078e00ff */
[----:B------:R-:W-:Y:S01]  /*10970*/  LOP3.LUT R80, R80, 0xffff0000, RZ, 0xc0, !PT ;  /* 0xffff000050507812 */ /* 0x000fe200078ec0ff */
[----:B------:R-:W-:Y:S01]  /*10980*/  FFMA.FTZ R24, R10, R81, R11 ;  /* 0x000000510a187223 */ /* 0x000fe2000001000b */
[----:B------:R-:W-:Y:S01]  /*10990*/  LOP3.LUT R78, R78, 0xffff0000, RZ, 0xc0, !PT ;  /* 0xffff00004e4e7812 */ /* 0x000fe200078ec0ff */
[----:B------:R-:W-:-:S02]  /*109a0*/  IMAD.U32 R5, R9, 0x10000, RZ ;  /* 0x0001000009057824 */ /* 0x000fc400078e00ff */
        /* <DEDUP_REMOVED lines=8> */
[----:B------:R-:W-:Y:S02]  /*10a30*/  F2FP.BF16.F32.PACK_AB R6, R20, R15 ;  /* 0x0000000f1406723e */ /* 0x000fe400000010ff */
[----:B------:R-:W-:-:S02]  /*10a40*/  F2FP.BF16.F32.PACK_AB R7, R24, R79 ;  /* 0x0000004f1807723e */ /* 0x000fc400000010ff */
[----:B------:R-:W-:Y:S02]  /*10a50*/  F2FP.BF16.F32.PACK_AB R4, R3, R4 ;  /* 0x000000040304723e */ /* 0x000fe400000010ff */
[----:B------:R-:W-:-:S05]  /*10a60*/  F2FP.BF16.F32.PACK_AB R5, R5, R14 ;  /* 0x0000000e0505723e */ /* 0x000fca00000010ff */
[----:B------:R1:W-:Y:S01]  /*10a70*/  STS.128 [R0+0xf000], R4 ;  /* 0x00f0000400007388 */ /* 0x0003e20000000c00 */
[----:B------:R-:W-:Y:S05]  /*10a80*/  BRA `(.L_x_3033) ;  /* 0x0000004c00747947 */ /* 0x000fea0003800000 */
.L_x_2994:
        /* <DEDUP_REMOVED lines=16> */
[C---:B------:R-:W-:Y:S01]  /*10b90*/  IMAD.WIDE.U32 R26, R3.reuse, UR6, R26 ;  /* 0x00000006031a7c25 */ /* 0x040fe2000f8e001a */
[----:B------:R-:W-:Y:S01]  /*10ba0*/  LEA R6, P0, R24, UR4, 0x1 ;  /* 0x0000000418067c11 */ /* 0x000fe2000f8008ff */
[----:B------:R-:W-:Y:S02]  /*10bb0*/  UMOV UR4, 0xffffffff ;  /* 0xffffffff00047882 */ /* 0x000fe40000000000 */
[----:B------:R-:W-:Y:S01]  /*10bc0*/  IMAD R7, R3, UR7, R4 ;  /* 0x0000000703077c24 */ /* 0x000fe2000f8e0204 */
[----:B------:R-:W-:Y:S01]  /*10bd0*/  ULDC.64 UR6, c[0x0][0x400] ;  /* 0x0001000000067ab9 */ /* 0x000fe20000000a00 */
[----:B------:R-:W-:Y:S01]  /*10be0*/  IMAD.IADD R5, R25, 0x1, R5 ;  /* 0x0000000119057824 */ /* 0x000fe200078e0205 */
[----:B------:R-:W-:Y:S01]  /*10bf0*/  LEA R3, P1, R26, UR6, 0x1 ;  /* 0x000000061a037c11 */ /* 0x000fe2000f8208ff */
[----:B------:R-:W-:-:S03]  /*10c00*/  IMAD.IADD R7, R27, 0x1, R7 ;  /* 0x000000011b077824 */ /* 0x000fc600078e0207 */
[----:B------:R-:W-:Y:S02]  /*10c10*/  LEA.HI.X R8, R24, UR5, R5, 0x1, P0 ;  /* 0x0000000518087c11 */ /* 0x000fe400080f0c05 */
[----:B------:R-:W-:Y:S01]  /*10c20*/  LEA.HI.X R7, R26, UR7, R7, 0x1, P1 ;  /* 0x000000071a077c11 */ /* 0x000fe200088f0c07 */
[----:B------:R-:W-:Y:S06]  /*10c30*/  BRA.DIV UR4, `(.L_x_3040) ;  /* 0x0000020a04b87947 */ /* 0x000fec000b800000 */
[----:B------:R0:W1:Y:S04]  /*10c40*/  SHFL.IDX PT, R5, R8, RZ, 0x181f ;  /* 0x00181fff08057589 */ /* 0x00006800000e0000 */
[----:B------:R0:W2:Y:S04]  /*10c50*/  SHFL.IDX PT, R4, R6, RZ, 0x181f ;  /* 0x00181fff06047589 */ /* 0x0000a800000e0000 */
[----:B------:R0:W3:Y:S04]  /*10c60*/  SHFL.IDX PT, R9, R7, RZ, 0x181f ;  /* 0x00181fff07097589 */ /* 0x0000e800000e0000 */
[----:B------:R0:W4:Y:S02]  /*10c70*/  SHFL.IDX PT, R14, R3, RZ, 0x181f ;  /* 0x00181fff030e7589 */ /* 0x00012400000e0000 */
.L_x_3338:
        /* <DEDUP_REMOVED lines=14> */
[----:B--2---:R-:W-:Y:S01]  /*10d60*/  IMAD.MOV.U32 R10, RZ, RZ, R4 ;  /* 0x000000ffff0a7224 */ /* 0x004fe200078e0004 */
[----:B------:R-:W-:Y:S01]  /*10d70*/  ISETP.GE.AND P2, PT, R18, UR4, PT ;  /* 0x0000000412007c0c */ /* 0x000fe2000bf46270 */
[----:B-1----:R-:W-:Y:S01]  /*10d80*/  IMAD.MOV.U32 R11, RZ, RZ, R5 ;  /* 0x000000ffff0b7224 */ /* 0x002fe200078e0005 */
[----:B------:R-:W-:Y:S01]  /*10d90*/  ISETP.GE.AND P3, PT, R213, UR4, PT ;  /* 0x00000004d5007c0c */ /* 0x000fe2000bf66270 */
[----:B---3--:R-:W-:Y:S01]  /*10da0*/  IMAD.MOV.U32 R15, RZ, RZ, R9 ;  /* 0x000000ffff0f7224 */ /* 0x008fe200078e0009 */
[----:B------:R-:W-:Y:S02]  /*10db0*/  CS2R R56, SRZ ;  /* 0x0000000000387805 */ /* 0x000fe4000001ff00 */
[----:B------:R-:W-:Y:S01]  /*10dc0*/  CS2R R58, SRZ ;  /* 0x00000000003a7805 */ /* 0x000fe2000001ff00 */
[----:B------:R-:W-:-:S06]  /*10dd0*/  ULDC.64 UR6, c[0x0][0x208] ;  /* 0x0000820000067ab9 */ /* 0x000fcc0000000a00 */
        /* <DEDUP_REMOVED lines=10> */
[--C-:B------:R-:W-:Y:S02]  /*10e80*/  @!P2 IMAD.X R5, R5, 0x1, R24.reuse, P0 ;  /* 0x000000010505a824 */ /* 0x100fe400000e0618 */
[----:B------:R-:W-:-:S03]  /*10e90*/  @!P2 IMAD.X R21, R9, 0x1, R24, P1 ;  /* 0x000000010915a824 */ /* 0x000fc600008e0618 */
[----:B------:R1:W5:Y:S04]  /*10ea0*/  @!P2 LD.E.128 R60, desc[UR6][R4.64] ;  /* 0x00000006043ca980 */ /* 0x000368000c101d00 */
[----:B------:R1:W5:Y:S01]  /*10eb0*/  @!P2 LD.E.128 R64, desc[UR6][R20.64] ;  /* 0x000000061440a980 */ /* 0x000362000c101d00 */
[----:B------:R-:W-:-:S04]  /*10ec0*/  @!P3 IMAD.SHL.U32 R13, R12, 0x8, RZ ;  /* 0x000000080c0db824 */ /* 0x000fc800078e00ff */
[----:B------:R-:W-:-:S04]  /*10ed0*/  @!P3 IMAD.WIDE R10, R13, 0x2, R10 ;  /* 0x000000020d0ab825 */ /* 0x000fc800078e020a */
[----:B------:R-:W-:Y:S01]  /*10ee0*/  @!P3 IMAD.WIDE R12, R13, 0x2, R14 ;  /* 0x000000020d0cb825 */ /* 0x000fe200078e020e */
[----:B------:R1:W5:Y:S04]  /*10ef0*/  @!P3 LD.E.128 R56, desc[UR6][R10.64] ;  /* 0x000000060a38b980 */ /* 0x000368000c101d00 */
[----:B------:R1:W5:Y:S02]  /*10f00*/  @!P3 LD.E.128 R68, desc[UR6][R12.64] ;  /* 0x000000060c44b980 */ /* 0x000364000c101d00 */
.L_x_3042:
[----:B------:R-:W-:Y:S05]  /*10f10*/  BSYNC B1 ;  /* 0x0000000000017941 */ /* 0x000fea0003800000 */
.L_x_3041:
[----:B-12--5:R-:W-:Y:S01]  /*10f20*/  IMAD.MOV.U32 R4, RZ, RZ, R70 ;  /* 0x000000ffff047224 */ /* 0x026fe200078e0046 */
[----:B------:R-:W-:Y:S01]  /*10f30*/  UMOV UR4, 0xffffffff ;  /* 0xffffffff00047882 */ /* 0x000fe20000000000 */
[----:B------:R-:W-:Y:S01]  /*10f40*/  IMAD.MOV.U32 R5, RZ, RZ, R71 ;  /* 0x000000ffff057224 */ /* 0x000fe200078e0047 */
        /* <DEDUP_REMOVED lines=36> */
.L_x_3344:
        /* <DEDUP_REMOVED lines=31> */
[----:B0-----:R-:W-:-:S03]  /*11380*/  @!P2 IMAD.X R11, R9, 0x1, R20, P1 ;  /* 0x00000001090ba824 */ /* 0x001fc600008e0614 */
[----:B------:R0:W5:Y:S04]  /*11390*/  @!P2 LD.E.128 R44, desc[UR6][R4.64] ;  /* 0x00000006042ca980 */ /* 0x000168000c101d00 */
[----:B------:R0:W5:Y:S01]  /*113a0*/  @!P2 LD.E.128 R48, desc[UR6][R10.64] ;  /* 0x000000060a30a980 */ /* 0x000162000c101d00 */
[----:B------:R-:W-:Y:S02]  /*113b0*/  @!P3 IMAD.SHL.U32 R21, R15, 0x8, RZ ;  /* 0x000000080f15b824 */ /* 0x000fe400078e00ff */
[----:B------:R-:W-:Y:S02]  /*113c0*/  IMAD.MOV.U32 R15, RZ, RZ, R9 ;  /* 0x000000ffff0f7224 */ /* 0x000fe400078e0009 */
[----:B------:R-:W-:-:S04]  /*113d0*/  @!P3 IMAD.WIDE R12, R21, 0x2, R12 ;  /* 0x00000002150cb825 */ /* 0x000fc800078e020c */
[----:B------:R-:W-:Y:S01]  /*113e0*/  @!P3 IMAD.WIDE R14, R21, 0x2, R14 ;  /* 0x00000002150eb825 */ /* 0x000fe200078e020e */
[----:B------:R0:W5:Y:S04]  /*113f0*/  @!P3 LD.E.128 R40, desc[UR6][R12.64] ;  /* 0x000000060c28b980 */ /* 0x000168000c101d00 */
[----:B------:R0:W5:Y:S02]  /*11400*/  @!P3 LD.E.128 R52, desc[UR6][R14.64] ;  /* 0x000000060e34b980 */ /* 0x000164000c101d00 */
.L_x_3045:
[----:B------:R-:W-:Y:S05]  /*11410*/  BSYNC B1 ;  /* 0x0000000000017941 */ /* 0x000fea0003800000 */
.L_x_3044:
        /* <DEDUP_REMOVED lines=38> */
.L_x_3350:
        /* <DEDUP_REMOVED lines=24> */
[----:B0-----:R-:W-:Y:S02]  /*11800*/  @!P2 IADD3 R10, P1, R14, R11, RZ ;  /* 0x0000000b0e0aa210 */ /* 0x001fe40007f3e0ff */
[----:B------:R-:W-:Y:S02]  /*11810*/  CS2R R36, SRZ ;  /* 0x0000000000247805 */ /* 0x000fe4000001ff00 */
[----:B------:R-:W-:Y:S01]  /*11820*/  CS2R R38, SRZ ;  /* 0x0000000000267805 */ /* 0x000fe2000001ff00 */
[--C-:B------:R-:W-:Y:S01]  /*11830*/  @!P2 IMAD.X R5, R5, 0x1, R28.reuse, P0 ;  /* 0x000000010505a824 */ /* 0x100fe200000e061c */
[----:B------:R-:W-:Y:S01]  /*11840*/  CS2R R30, SRZ ;  /* 0x00000000001e7805 */ /* 0x000fe2000001ff00 */
[----:B------:R-:W-:Y:S01]  /*11850*/  @!P2 IMAD.X R11, R9, 0x1, R28, P1 ;  /* 0x00000001090ba824 */ /* 0x000fe200008e061c */
[----:B------:R-:W-:-:S02]  /*11860*/  CS2R R34, SRZ ;  /* 0x0000000000227805 */ /* 0x000fc4000001ff00 */
[----:B------:R-:W-:-:S06]  /*11870*/  CS2R R32, SRZ ;  /* 0x0000000000207805 */ /* 0x000fcc000001ff00 */
[----:B------:R0:W5:Y:S01]  /*11880*/  @!P2 LD.E.128 R32, desc[UR6][R10.64] ;  /* 0x000000060a20a980 */ /* 0x000162000c101d00 */
[----:B----4-:R-:W-:Y:S02]  /*11890*/  @!P3 IMAD.SHL.U32 R29, R15, 0x8, RZ ;  /* 0x000000080f1db824 */ /* 0x010fe400078e00ff */
[----:B------:R-:W-:Y:S02]  /*118a0*/  IMAD.MOV.U32 R15, RZ, RZ, R9 ;  /* 0x000000ffff0f7224 */ /* 0x000fe400078e0009 */
[----:B------:R-:W-:-:S04]  /*118b0*/  @!P3 IMAD.WIDE R20, R29, 0x2, R12 ;  /* 0x000000021d14b825 */ /* 0x000fc800078e020c */
[----:B------:R-:W-:Y:S01]  /*118c0*/  @!P3 IMAD.WIDE R12, R29, 0x2, R14 ;  /* 0x000000021d0cb825 */ /* 0x000fe200078e020e */
[----:B------:R-:W-:Y:S01]  /*118d0*/  CS2R R28, SRZ ;  /* 0x00000000001c7805 */ /* 0x000fe2000001ff00 */
[----:B------:R0:W5:Y:S04]  /*118e0*/  @!P3 LD.E.128 R24, desc[UR6][R20.64] ;  /* 0x000000061418b980 */ /* 0x000168000c101d00 */
[----:B------:R0:W5:Y:S04]  /*118f0*/  @!P3 LD.E.128 R36, desc[UR6][R12.64] ;  /* 0x000000060c24b980 */ /* 0x000168000c101d00 */
[----:B------:R0:W5:Y:S02]  /*11900*/  @!P2 LD.E.128 R28, desc[UR6][R4.64] ;  /* 0x00000006041ca980 */ /* 0x000164000c101d00 */
.L_x_3048:
[----:B------:R-:W-:Y:S05]  /*11910*/  BSYNC B1 ;  /* 0x0000000000017941 */ /* 0x000fea0003800000 */
.L_x_3047:
        /* <DEDUP_REMOVED lines=38> */
[----:B------:R0:W0:Y:S02]  /*11b80*/  SHFL.IDX PT, R76, R3, 0x3, 0x181f ;  /* 0x00781f00034c7f89 */ /* 0x00002400000e0000 */
.L_x_3356:
[----:B------:R-:W4:Y:S01]  /*11b90*/  LDL R12, [R1+0x68] ;  /* 0x00006800010c7983 */ /* 0x000f220000100800 */
[----:B------:R-:W-:Y:S01]  /*11ba0*/  VIADD R78, R78, 0x60 ;  /* 0x000000604e4e7836 */ /* 0x000fe20000000000 */
[----:B------:R-:W-:Y:S01]  /*11bb0*/  BSSY B1, `(.L_x_3050) ;  /* 0x000002a000017945 */ /* 0x000fe20003800000 */
[----:B01----:R-:W-:Y:S02]  /*11bc0*/  CS2R R6, SRZ ;  /* 0x0000000000067805 */ /* 0x003fe4000001ff00 */
        /* <DEDUP_REMOVED lines=24> */
[----:B------:R-:W-:Y:S02]  /*11d50*/  @!P2 IADD3 R78, P1, R76, R79, RZ ;  /* 0x0000004f4c4ea210 */ /* 0x000fe40007f3e0ff */
[----:B------:R-:W-:Y:S02]  /*11d60*/  CS2R R8, SRZ ;  /* 0x0000000000087805 */ /* 0x000fe4000001ff00 */
[----:B------:R-:W-:Y:S01]  /*11d70*/  CS2R R10, SRZ ;  /* 0x00000000000a7805 */ /* 0x000fe2000001ff00 */
[--C-:B------:R-:W-:Y:S01]  /*11d80*/  @!P2 IMAD.X R21, R21, 0x1, R6.reuse, P0 ;  /* 0x000000011515a824 */ /* 0x100fe200000e0606 */
[----:B------:R-:W-:Y:S01]  /*11d90*/  CS2R R12, SRZ ;  /* 0x00000000000c7805 */ /* 0x000fe2000001ff00 */
[----:B------:R-:W-:Y:S01]  /*11da0*/  @!P2 IMAD.X R79, R77, 0x1, R6, P1 ;  /* 0x000000014d4fa824 */ /* 0x000fe200008e0606 */
[----:B------:R-:W-:-:S02]  /*11db0*/  CS2R R14, SRZ ;  /* 0x00000000000e7805 */ /* 0x000fc4000001ff00 */
[----:B------:R-:W-:-:S04]  /*11dc0*/  CS2R R6, SRZ ;  /* 0x0000000000067805 */ /* 0x000fc8000001ff00 */
[----:B------:R0:W5:Y:S01]  /*11dd0*/  @!P2 LD.E.128 R12, desc[UR6][R20.64] ;  /* 0x00000006140ca980 */ /* 0x000162000c101d00 */
[----:B----4-:R-:W-:-:S04]  /*11de0*/  @!P3 IMAD.SHL.U32 R81, R80, 0x8, RZ ;  /* 0x000000085051b824 */ /* 0x010fc800078e00ff */
[----:B------:R-:W-:Y:S01]  /*11df0*/  @!P3 IMAD.WIDE R82, R81, 0x2, R4 ;  /* 0x000000025152b825 */ /* 0x000fe200078e0204 */
[----:B------:R-:W-:-:S03]  /*11e00*/  CS2R R4, SRZ ;  /* 0x0000000000047805 */ /* 0x000fc6000001ff00 */
[----:B------:R-:W-:Y:S01]  /*11e10*/  @!P3 IMAD.WIDE R80, R81, 0x2, R76 ;  /* 0x000000025150b825 */ /* 0x000fe200078e024c */
[----:B------:R0:W5:Y:S04]  /*11e20*/  @!P3 LD.E.128 R72, desc[UR6][R82.64] ;  /* 0x000000065248b980 */ /* 0x000168000c101d00 */
[----:B------:R0:W5:Y:S04]  /*11e30*/  @!P3 LD.E.128 R8, desc[UR6][R80.64] ;  /* 0x000000065008b980 */ /* 0x000168000c101d00 */
[----:B------:R0:W5:Y:S02]  /*11e40*/  @!P2 LD.E.128 R4, desc[UR6][R78.64] ;  /* 0x000000064e04a980 */ /* 0x000164000c101d00 */
.L_x_3051:
[----:B------:R-:W-:Y:S05]  /*11e50*/  BSYNC B1 ;  /* 0x0000000000017941 */ /* 0x000fea0003800000 */
.L_x_3050:
[----:B------:R-:W1:Y:S01]  /*11e60*/  SYNCS.PHASECHK.TRANS64.TRYWAIT P0, [R16+URZ+0x38800], R139 ;  /* 0x0388008b100075a7 */ /* 0x000e62000800017f */
[----:B-----5:R-:W-:Y:S01]  /*11e70*/  IMAD.MOV.U32 R76, RZ, RZ, R10 ;  /* 0x000000ffff4c7224 */ /* 0x020fe200078e000a */
[----:B------:R-:W-:Y:S01]  /*11e80*/  BSSY B1, `(.L_x_3052) ;  /* 0x000001f000017945 */ /* 0x000fe20003800000 */
[----:B------:R-:W-:Y:S02]  /*11e90*/  IMAD.MOV.U32 R3, RZ, RZ, R4 ;  /* 0x000000ffff037224 */ /* 0x000fe400078e0004 */
[----:B------:R-:W-:Y:S01]  /*11ea0*/  IMAD.MOV.U32 R77, RZ, RZ, R12 ;  /* 0x000000ffff4d7224 */ /* 0x000fe200078e000c */
[----:B------:R-:W-:Y:S01]  /*11eb0*/  PRMT R85, R76, 0x7610, R85 ;  /* 0x000076104c557816 */ /* 0x000fe20000000055 */
[----:B------:R-:W-:Y:S01]  /*11ec0*/  IMAD.MOV.U32 R76, RZ, RZ, R11 ;  /* 0x000000ffff4c7224 */ /* 0x000fe200078e000b */
[----:B------:R-:W-:Y:S01]  /*11ed0*/  PRMT R99, R3, 0x7610, R99 ;  /* 0x0000761003637816 */ /* 0x000fe20000000063 */
[----:B0-----:R-:W-:Y:S01]  /*11ee0*/  IMAD.MOV.U32 R78, RZ, RZ, R13 ;  /* 0x000000ffff4e7224 */ /* 0x001fe200078e000d */
[----:B------:R-:W-:Y:S01]  /*11ef0*/  PRMT R103, R77, 0x7610, R103 ;  /* 0x000076104d677816 */ /* 0x000fe20000000067 */
[----:B------:R-:W-:Y:S01]  /*11f00*/  IMAD.MOV.U32 R3, RZ, RZ, R7 ;  /* 0x000000ffff037224 */ /* 0x000fe200078e0007 */
[----:B------:R-:W-:Y:S01]  /*11f10*/  PRMT R86, R76, 0x7610, R86 ;  /* 0x000076104c567816 */ /* 0x000fe20000000056 */
[----:B---3--:R-:W-:Y:S01]  /*11f20*/  IMAD.MOV.U32 R20, RZ, RZ, R5 ;  /* 0x000000ffff147224 */ /* 0x008fe200078e0005 */
[----:B------:R-:W-:Y:S01]  /*11f30*/  PRMT R104, R78, 0x7610, R104 ;  /* 0x000076104e687816 */ /* 0x000fe20000000068 */
[----:B--2---:R-:W-:Y:S01]  /*11f40*/  IMAD.MOV.U32 R21, RZ, RZ, R6 ;  /* 0x000000ffff157224 */ /* 0x004fe200078e0006 */
        /* <DEDUP_REMOVED lines=17> */
[----:B-1----:R-:W-:Y:S08]  /*12060*/  @!P0 BRA `(.L_x_3053) ;  /* 0x000001fc00708947 */ /* 0x002ff00003800000 */
.L_x_3357:
[----:B------:R-:W-:Y:S05]  /*12070*/  BSYNC B1 ;  /* 0x0000000000017941 */ /* 0x000fea0003800000 */
.L_x_3052:
[----:B------:R-:W-:Y:S01]  /*12080*/  BSSY B1, `(.L_x_3054) ;  /* 0x00000dc000017945 */ /* 0x000fe20003800000 */
        /* <DEDUP_REMOVED lines=9> */
[----:B------:R-:W-:Y:S02]  /*12120*/  LEA.HI R76, R140, R237, RZ, 0x1d ;  /* 0x000000ed8c4c7211 */ /* 0x000fe400078fe8ff */
[----:B------:R-:W-:Y:S02]  /*12130*/  SHF.R.U64 R143, R64, 0x10, R65 ;  /* 0x00000010408f7819 */ /* 0x000fe40000001241 */
[----:B------:R-:W-:Y:S01]  /*12140*/  SHF.R.S32.HI R79, RZ, 0x1f, R76 ;  /* 0x0000001fff4f7819 */ /* 0x000fe2000001144c */
[----:B------:R-:W-:Y:S01]  /*12150*/  IMAD.SHL.U32 R77, R76, 0x8, RZ ;  /* 0x000000084c4d7824 */ /* 0x000fe200078e00ff */
[----:B------:R-:W-:Y:S02]  /*12160*/  SHF.R.U64 R60, R60, 0x10, R61 ;  /* 0x000000103c3c7819 */ /* 0x000fe4000000123d */
[----:B------:R-:W-:Y:S02]  /*12170*/  LEA.HI R79, R79, R76, RZ, 0x3 ;  /* 0x0000004c4f4f7211 */ /* 0x000fe400078f18ff */
[----:B------:R-:W-:-:S02]  /*12180*/  LOP3.LUT R77, R77, 0x38, RZ, 0xc0, !PT ;  /* 0x000000384d4d7812 */ /* 0x000fc400078ec0ff */
[----:B------:R-:W-:Y:S01]  /*12190*/  SHF.R.U32.HI R145, RZ, 0x10, R61 ;  /* 0x00000010ff917819 */ /* 0x000fe2000001163d */
[----:B------:R-:W-:Y:S01]  /*121a0*/  IMAD.SHL.U32 R79, R79, 0x400, RZ ;  /* 0x000004004f4f7824 */ /* 0x000fe200078e00ff */
[----:B------:R-:W-:Y:S02]  /*121b0*/  LOP3.LUT R76, R77, 0x1c0, R156, 0xf8, !PT ;  /* 0x000001c04d4c7812 */ /* 0x000fe400078ef89c */
[----:B------:R-:W-:Y:S02]  /*121c0*/  PRMT R142, R142, 0x5410, R143 ;  /* 0x000054108e8e7816 */ /* 0x000fe4000000008f */
[----:B------:R-:W-:Y:S02]  /*121d0*/  LOP3.LUT R76, R76, R229, RZ, 0x3c, !PT ;  /* 0x000000e54c4c7212 */ /* 0x000fe400078e3cff */
[----:B------:R-:W-:Y:S01]  /*121e0*/  LOP3.LUT R79, R79, 0x7fffe000, RZ, 0xc0, !PT ;  /* 0x7fffe0004f4f7812 */ /* 0x000fe200078ec0ff */
[----:B------:R-:W-:Y:S01]  /*121f0*/  IMAD.U32 R152, R142, 0x10000, RZ ;  /* 0x000100008e987824 */ /* 0x000fe200078e00ff */
[----:B------:R-:W-:-:S02]  /*12200*/  PRMT R61, R91, 0x5432, R60 ;  /* 0x000054325b3d7816 */ /* 0x000fc4000000003c */
[----:B0-----:R-:W-:Y:S02]  /*12210*/  IADD3 R139, R76, R79, R228 ;  /* 0x0000004f4c8b7210 */ /* 0x001fe40007ffe0e4 */
[----:B------:R-:W0:Y:S01]  /*12220*/  LDS.128 R76, [R0] ;  /* 0x00000000004c7984 */ /* 0x000e220000000c00 */
[----:B------:R-:W-:Y:S02]  /*12230*/  SHF.R.U32.HI R64, RZ, 0x10, R65 ;  /* 0x00000010ff407819 */ /* 0x000fe40000011641 */
[----:B------:R-:W-:Y:S01]  /*12240*/  IMAD R139, R139, 0x2, R16 ;  /* 0x000000028b8b7824 */ /* 0x000fe200078e0210 */
[--C-:B------:R-:W-:Y:S02]  /*12250*/  SHF.R.U64 R65, R66, 0x10, R67.reuse ;  /* 0x0000001042417819 */ /* 0x100fe40000001243 */
[----:B------:R-:W-:Y:S02]  /*12260*/  SHF.R.U32.HI R66, RZ, 0x10, R67 ;  /* 0x00000010ff427819 */ /* 0x000fe40000011643 */
[----:B------:R-:W1:Y:S01]  /*12270*/  LDS.128 R80, [R139+0x14400] ;  /* 0x014400008b507984 */ /* 0x000e620000000c00 */
[----:B------:R-:W-:-:S02]  /*12280*/  SHF.R.U64 R62, R62, 0x10, R63 ;  /* 0x000000103e3e7819 */ /* 0x000fc4000000123f */
[----:B------:R-:W-:Y:S02]  /*12290*/  SHF.R.U32.HI R63, RZ, 0x10, R63 ;  /* 0x00000010ff3f7819 */ /* 0x000fe4000001163f */
[----:B------:R-:W-:Y:S02]  /*122a0*/  PRMT R141, R141, 0x5410, R64 ;  /* 0x000054108d8d7816 */ /* 0x000fe40000000040 */
[----:B------:R-:W-:Y:S02]  /*122b0*/  PRMT R64, R86, 0x5432, R65 ;  /* 0x0000543256407816 */ /* 0x000fe40000000041 */
[----:B------:R-:W-:Y:S01]  /*122c0*/  PRMT R60, R90, 0x5432, R145 ;  /* 0x000054325a3c7816 */ /* 0x000fe20000000091 */
[----:B------:R-:W-:Y:S01]  /*122d0*/  IMAD.U32 R153, R141, 0x10000, RZ ;  /* 0x000100008d997824 */ /* 0x000fe200078e00ff */
[----:B------:R-:W-:Y:S02]  /*122e0*/  PRMT R65, R85, 0x5432, R66 ;  /* 0x0000543255417816 */ /* 0x000fe40000000042 */
[----:B------:R-:W-:Y:S01]  /*122f0*/  PRMT R63, R88, 0x5432, R63 ;  /* 0x00005432583f7816 */ /* 0x000fe2000000003f */
[----:B------:R-:W-:Y:S01]  /*12300*/  IMAD.U32 R151, R60, 0x10000, RZ ;  /* 0x000100003c977824 */ /* 0x000fe200078e00ff */
[----:B------:R-:W-:-:S02]  /*12310*/  LOP3.LUT R141, R141, 0xffff0000, RZ, 0xc0, !PT ;  /* 0xffff00008d8d7812 */ /* 0x000fc400078ec0ff */
[----:B------:R-:W-:Y:S01]  /*12320*/  PRMT R62, R89, 0x5432, R62 ;  /* 0x00005432593e7816 */ /* 0x000fe2000000003e */
[----:B0-----:R-:W-:Y:S01]  /*12330*/  IMAD.U32 R147, R76, 0x10000, RZ ;  /* 0x000100004c937824 */ /* 0x001fe200078e00ff */
[C---:B------:R-:W-:Y:S01]  /*12340*/  LOP3.LUT R66, R78.reuse, 0xffff0000, RZ, 0xc0, !PT ;  /* 0xffff00004e427812 */ /* 0x040fe200078ec0ff */
[----:B------:R-:W-:Y:S01]  /*12350*/  IMAD.U32 R67, R78, 0x10000, RZ ;  /* 0x000100004e437824 */ /* 0x000fe200078e00ff */
[C---:B------:R-:W-:Y:S01]  /*12360*/  LOP3.LUT R78, R79.reuse, 0xffff0000, RZ, 0xc0, !PT ;  /* 0xffff00004f4e7812 */ /* 0x040fe200078ec0ff */
[----:B------:R-:W-:Y:S01]  /*12370*/  IMAD.U32 R145, R79, 0x10000, RZ ;  /* 0x000100004f917824 */ /* 0x000fe200078e00ff */
[----:B------:R-:W-:Y:S01]  /*12380*/  LOP3.LUT R76, R76, 0xffff0000, RZ, 0xc0, !PT ;  /* 0xffff00004c4c7812 */ /* 0x000fe200078ec0ff */
[C---:B------:R-:W-:Y:S01]  /*12390*/  IMAD.U32 R146, R77.reuse, 0x10000, RZ ;  /* 0x000100004d927824 */ /* 0x040fe200078e00ff */
[----:B------:R-:W-:Y:S01]  /*123a0*/  LOP3.LUT R77, R77, 0xffff0000, RZ, 0xc0, !PT ;  /* 0xffff00004d4d7812 */ /* 0x000fe200078ec0ff */
[C---:B-1----:R-:W-:Y:S01]  /*123b0*/  IMAD.U32 R148, R80.reuse, 0x10000, RZ ;  /* 0x0001000050947824 */ /* 0x042fe200078e00ff */
[C---:B------:R-:W-:Y:S01]  /*123c0*/  LOP3.LUT R144, R81.reuse, 0xffff0000, RZ, 0xc0, !PT ;  /* 0xffff000051907812 */ /* 0x040fe200078ec0ff */
[----:B------:R-:W-:Y:S01]  /*123d0*/  IMAD.U32 R150, R81, 0x10000, RZ ;  /* 0x0001000051967824 */ /* 0x000fe200078e00ff */
[----:B------:R-:W-:Y:S01]  /*123e0*/  LOP3.LUT R143, R80, 0xffff0000, RZ, 0xc0, !PT ;  /* 0xffff0000508f7812 */ /* 0x000fe200078ec0ff */
[----:B------:R-:W-:-:S02]  /*123f0*/  IMAD.U32 R81, R61, 0x10000, RZ ;  /* 0x000100003d517824 */ /* 0x000fc400078e00ff */
[-C--:B------:R-:W-:Y:S01]  /*12400*/  FMUL.FTZ R154, R148, R152.reuse ;  /* 0x00000098949a7220 */ /* 0x080fe20000410000 */
[C---:B------:R-:W-:Y:S01]  /*12410*/  IMAD.U32 R80, R82.reuse, 0x10000, RZ ;  /* 0x0001000052507824 */ /* 0x040fe200078e00ff */
[----:B------:R-:W-:Y:S01]  /*12420*/  LOP3.LUT R79, R82, 0xffff0000, RZ, 0xc0, !PT ;  /* 0xffff0000524f7812 */ /* 0x000fe200078ec0ff */
[-C--:B------:R-:W-:Y:S01]  /*12430*/  FMUL.FTZ R148, R148, R81.reuse ;  /* 0x0000005194947220 */ /* 0x080fe20000410000 */
[C---:B------:R-:W-:Y:S01]  /*12440*/  IMAD.U32 R149, R83.reuse, 0x10000, RZ ;  /* 0x0001000053957824 */ /* 0x040fe200078e00ff */
[----:B------:R-:W-:Y:S01]  /*12450*/  LOP3.LUT R82, R83, 0xffff0000, RZ, 0xc0, !PT ;  /* 0xffff000053527812 */ /* 0x000fe200078ec0ff */
[----:B------:R-:W-:Y:S01]  /*12460*/  FFMA.FTZ R83, R147, R81, -R154 ;  /* 0x0000005193537223 */ /* 0x000fe2000001089a */
[----:B------:R-:W-:Y:S02]  /*12470*/  IMAD.U32 R154, R65, 0x10000, RZ ;  /* 0x00010000419a7824 */ /* 0x000fe400078e00ff */
[----:B------:R-:W-:Y:S01]  /*12480*/  FFMA.FTZ R81, R147, R152, R148 ;  /* 0x0000009893517223 */ /* 0x000fe20000010094 */
[----:B------:R-:W-:-:S02]  /*12490*/  IMAD.U32 R152, R63, 0x10000, RZ ;  /* 0x000100003f987824 */ /* 0x000fc400078e00ff */
[C---:B------:R-:W-:Y:S01]  /*124a0*/  FMUL.FTZ R155, R150.reuse, R153 ;  /* 0x00000099969b7220 */ /* 0x040fe20000410000 */
[-C--:B------:R-:W-:Y:S01]  /*124b0*/  FMUL.FTZ R157, R150, R151.reuse ;  /* 0x00000097969d7220 */ /* 0x080fe20000410000 */
[C---:B------:R-:W-:Y:S01]  /*124c0*/  FMUL.FTZ R150, R149.reuse, R154 ;  /* 0x0000009a95967220 */ /* 0x040fe20000410000 */
[----:B------:R-:W-:Y:S01]  /*124d0*/  LOP3.LUT R148, R142, 0xffff0000, RZ, 0xc0, !PT ;  /* 0xffff00008e947812 */ /* 0x000fe200078ec0ff */
[-C--:B------:R-:W-:Y:S01]  /*124e0*/  FMUL.FTZ R149, R149, R152.reuse ;  /* 0x0000009895957220 */ /* 0x080fe20000410000 */
[----:B------:R-:W-:Y:S01]  /*124f0*/  LOP3.LUT R61, R61, 0xffff0000, RZ, 0xc0, !PT ;  /* 0xffff00003d3d7812 */ /* 0x000fe200078ec0ff */
[C---:B------:R-:W-:Y:S01]  /*12500*/  FFMA.FTZ R147, R146.reuse, R151, -R155 ;  /* 0x0000009792937223 */ /* 0x040fe2000001089b */
[C---:B------:R-:W-:Y:S01]  /*12510*/  FFMA.FTZ R142, R145.reuse, R152, -R150 ;  /* 0x00000098918e7223 */ /* 0x040fe20000010896 */
[----:B------:R-:W-:Y:S01]  /*12520*/  FFMA.FTZ R146, R146, R153, R157 ;  /* 0x0000009992927223 */ /* 0x000fe2000001009d */
[----:B------:R-:W-:Y:S01]  /*12530*/  FFMA.FTZ R145, R145, R154, R149 ;  /* 0x0000009a91917223 */ /* 0x000fe20000010095 */
[C---:B------:R-:W-:Y:S01]  /*12540*/  FMUL.FTZ R151, R143.reuse, R148 ;  /* 0x000000948f977220 */ /* 0x040fe20000410000 */
[----:B------:R-:W-:Y:S01]  /*12550*/  LOP3.LUT R149, R60, 0xffff0000, RZ, 0xc0, !PT ;  /* 0xffff00003c957812 */ /* 0x000fe200078ec0ff */
[----:B------:R-:W-:Y:S01]  /*12560*/  FMUL.FTZ R153, R143, R61 ;  /* 0x0000003d8f997220 */ /* 0x000fe20000410000 */
[----:B------:R-:W-:-:S02]  /*12570*/  IMAD.U32 R143, R64, 0x10000, RZ ;  /* 0x00010000408f7824 */ /* 0x000fc400078e00ff */
[----:B------:R-:W-:Y:S01]  /*12580*/  FFMA.FTZ R60, R76, R61, -R151 ;  /* 0x0000003d4c3c7223 */ /* 0x000fe20000010897 */
[----:B------:R-:W-:Y:S01]  /*12590*/  FMUL.FTZ R150, R144, R141 ;  /* 0x0000008d90967220 */ /* 0x000fe20000410000 */
[----:B------:R-:W-:Y:S01]  /*125a0*/  FFMA.FTZ R76, R76, R148, R153 ;  /* 0x000000944c4c7223 */ /* 0x000fe20000010099 */
[----:B------:R-:W-:Y:S02]  /*125b0*/  IMAD.U32 R61, R62, 0x10000, RZ ;  /* 0x000100003e3d7824 */ /* 0x000fe400078e00ff */
[----:B------:R-:W-:Y:S01]  /*125c0*/  FMUL.FTZ R152, R144, R149 ;  /* 0x0000009590987220 */ /* 0x000fe20000410000 */
[----:B------:R-:W-:Y:S01]  /*125d0*/  FMUL.FTZ R148, R80, R143 ;  /* 0x0000008f50947220 */ /* 0x000fe20000410000 */
[----:B------:R-:W-:Y:S01]  /*125e0*/  LOP3.LUT R64, R64, 0xffff0000, RZ, 0xc0, !PT ;  /* 0xffff000040407812 */ /* 0x000fe200078ec0ff */
[----:B------:R-:W-:Y:S01]  /*125f0*/  FFMA.FTZ R144, R77, R149, -R150 ;  /* 0x000000954d907223 */ /* 0x000fe20000010896 */
        /* <DEDUP_REMOVED lines=25> */
.L_x_3057:
[----:B------:R-:W-:Y:S05]  /*12790*/  BSYNC B2 ;  /* 0x0000000000027941 */ /* 0x000fea0003800000 */
.L_x_3056:
[----:B------:R-:W-:Y:S05]  /*127a0*/  @P1 BRA `(.L_x_3055) ;  /* 0x0000000400a41947 */ /* 0x000fea0003800000 */
[----:B-1----:R-:W2:Y:S04]  /*127b0*/  LDL R0, [R1+0x60] ;  /* 0x0000600001007983 */ /* 0x002ea80000100800 */
[----:B------:R-:W3:Y:S01]  /*127c0*/  LDL R83, [R1+0x88] ;  /* 0x0000880001537983 */ /* 0x000ee20000100800 */
[----:B------:R-:W-:Y:S02]  /*127d0*/  SHF.R.U64 R76, R56, 0x10, R57 ;  /* 0x00000010384c7819 */ /* 0x000fe40000001239 */
[--C-:B------:R-:W-:Y:S02]  /*127e0*/  SHF.R.U64 R56, R58, 0x10, R59.reuse ;  /* 0x000000103a387819 */ /* 0x100fe4000000123b */
[----:B------:R-:W-:Y:S02]  /*127f0*/  SHF.R.U32.HI R77, RZ, 0x10, R59 ;  /* 0x00000010ff4d7819 */ /* 0x000fe4000001163b */
[----:B------:R-:W-:-:S02]  /*12800*/  SHF.R.U64 R59, R68, 0x10, R69 ;  /* 0x00000010443b7819 */ /* 0x000fc40000001245 */
[----:B------:R-:W-:Y:S02]  /*12810*/  SHF.R.U32.HI R79, RZ, 0x10, R57 ;  /* 0x00000010ff4f7819 */ /* 0x000fe40000011639 */
[----:B------:R-:W-:Y:S02]  /*12820*/  SHF.R.U32.HI R68, RZ, 0x10, R69 ;  /* 0x00000010ff447819 */ /* 0x000fe40000011645 */
[--C-:B------:R-:W-:Y:S02]  /*12830*/  SHF.R.U64 R57, R70, 0x10, R71.reuse ;  /* 0x0000001046397819 */ /* 0x100fe40000001247 */
[----:B------:R-:W-:Y:S02]  /*12840*/  SHF.R.U32.HI R70, RZ, 0x10, R71 ;  /* 0x00000010ff467819 */ /* 0x000fe40000011647 */
[----:B------:R-:W-:Y:S02]  /*12850*/  PRMT R132, R132, 0x5410, R59 ;  /* 0x0000541084847816 */ /* 0x000fe4000000003b */
[----:B------:R-:W-:-:S02]  /*12860*/  PRMT R135, R135, 0x5410, R76 ;  /* 0x0000541087877816 */ /* 0x000fc4000000004c */
[----:B------:R-:W-:Y:S02]  /*12870*/  PRMT R131, R131, 0x5410, R68 ;  /* 0x0000541083837816 */ /* 0x000fe40000000044 */
[----:B------:R-:W-:Y:S02]  /*12880*/  PRMT R137, R137, 0x5410, R56 ;  /* 0x0000541089897816 */ /* 0x000fe40000000038 */
[----:B------:R-:W-:Y:S01]  /*12890*/  PRMT R134, R134, 0x5410, R57 ;  /* 0x0000541086867816 */ /* 0x000fe20000000039 */
[----:B------:R-:W-:Y:S01]  /*128a0*/  IMAD.U32 R80, R131, 0x10000, RZ ;  /* 0x0001000083507824 */ /* 0x000fe200078e00ff */
[----:B------:R-:W-:Y:S01]  /*128b0*/  PRMT R136, R136, 0x5410, R79 ;  /* 0x0000541088887816 */ /* 0x000fe2000000004f */
[----:B------:R-:W-:Y:S01]  /*128c0*/  IMAD.U32 R79, R132, 0x10000, RZ ;  /* 0x00010000844f7824 */ /* 0x000fe200078e00ff */
[----:B------:R-:W-:Y:S02]  /*128d0*/  PRMT R133, R133, 0x5410, R70 ;  /* 0x0000541085857816 */ /* 0x000fe40000000046 */
[----:B------:R-:W-:-:S02]  /*128e0*/  PRMT R138, R138, 0x5410, R77 ;  /* 0x000054108a8a7816 */ /* 0x000fc4000000004d */
        /* <DEDUP_REMOVED lines=11> */
[----:B------:R-:W-:Y:S02]  /*129a0*/  IADD3 R65, R0, R61, R228 ;  /* 0x0000003d00417210 */ /* 0x000fe40007ffe0e4 */
[----:B---3--:R-:W1:Y:S03]  /*129b0*/  LDS.128 R60, [R83] ;  /* 0x00000000533c7984 */ /* 0x008e660000000c00 */
[----:B------:R-:W-:-:S05]  /*129c0*/  IMAD R0, R65, 0x2, R16 ;  /* 0x0000000241007824 */ /* 0x000fca00078e0210 */
[----:B------:R-:W2:Y:S01]  /*129d0*/  LDS.128 R64, [R0+0x14400] ;  /* 0x0144000000407984 */ /* 0x000ea20000000c00 */
        /* <DEDUP_REMOVED lines=8> */
[----:B--2---:R-:W-:Y:S01]  /*12a60*/  IMAD.U32 R61, R64, 0x10000, RZ ;  /* 0x00010000403d7824 */ /* 0x004fe200078e00ff */
[----:B------:R-:W-:Y:S01]  /*12a70*/  LOP3.LUT R77, R65, 0xffff0000, RZ, 0xc0, !PT ;  /* 0xffff0000414d7812 */ /* 0x000fe200078ec0ff */
[----:B------:R-:W-:Y:S01]  /*12a80*/  IMAD.U32 R63, R135, 0x10000, RZ ;  /* 0x00010000873f7824 */ /* 0x000fe200078e00ff */
[----:B------:R-:W-:Y:S01]  /*12a90*/  LOP3.LUT R58, R66, 0xffff0000, RZ, 0xc0, !PT ;  /* 0xffff0000423a7812 */ /* 0x000fe200078ec0ff */
[----:B------:R-:W-:-:S02]  /*12aa0*/  IMAD.U32 R76, R65, 0x10000, RZ ;  /* 0x00010000414c7824 */ /* 0x000fc400078e00ff */
[----:B------:R-:W-:Y:S01]  /*12ab0*/  FMUL.FTZ R81, R61, R79 ;  /* 0x0000004f3d517220 */ /* 0x000fe20000410000 */
[----:B------:R-:W-:Y:S01]  /*12ac0*/  IMAD.U32 R65, R66, 0x10000, RZ ;  /* 0x0001000042417824 */ /* 0x000fe200078e00ff */
[C---:B------:R-:W-:Y:S01]  /*12ad0*/  LOP3.LUT R66, R67.reuse, 0xffff0000, RZ, 0xc0, !PT ;  /* 0xffff000043427812 */ /* 0x040fe200078ec0ff */
[----:B------:R-:W-:Y:S02]  /*12ae0*/  IMAD.U32 R78, R67, 0x10000, RZ ;  /* 0x00010000434e7824 */ /* 0x000fe400078e00ff */
[-C--:B------:R-:W-:Y:S01]  /*12af0*/  FMUL.FTZ R67, R61, R63.reuse ;  /* 0x0000003f3d437220 */ /* 0x080fe20000410000 */
[----:B------:R-:W-:Y:S01]  /*12b00*/  LOP3.LUT R71, R64, 0xffff0000, RZ, 0xc0, !PT ;  /* 0xffff000040477812 */ /* 0x000fe200078ec0ff */
[----:B------:R-:W-:Y:S01]  /*12b10*/  FFMA.FTZ R61, R68, R63, -R81 ;  /* 0x0000003f443d7223 */ /* 0x000fe20000010851 */
[----:B------:R-:W-:Y:S02]  /*12b20*/  IMAD.U32 R64, R136, 0x10000, RZ ;  /* 0x0001000088407824 */ /* 0x000fe400078e00ff */
[----:B------:R-:W-:Y:S01]  /*12b30*/  FFMA.FTZ R63, R68, R79, R67 ;  /* 0x0000004f443f7223 */ /* 0x000fe20000010043 */
[----:B------:R-:W-:-:S02]  /*12b40*/  IMAD.U32 R81, R133, 0x10000, RZ ;  /* 0x0001000085517824 */ /* 0x000fc400078e00ff */
[----:B------:R-:W-:Y:S01]  /*12b50*/  FMUL.FTZ R82, R76, R80 ;  /* 0x000000504c527220 */ /* 0x000fe20000410000 */
[----:B------:R-:W-:Y:S02]  /*12b60*/  IMAD.U32 R67, R138, 0x10000, RZ ;  /* 0x000100008a437824 */ /* 0x000fe400078e00ff */
[-C--:B------:R-:W-:Y:S01]  /*12b70*/  FMUL.FTZ R68, R76, R64.reuse ;  /* 0x000000404c447220 */ /* 0x080fe20000410000 */
[C---:B------:R-:W-:Y:S01]  /*12b80*/  FMUL.FTZ R79, R78.reuse, R81 ;  /* 0x000000514e4f7220 */ /* 0x040fe20000410000 */
[C---:B------:R-:W-:Y:S01]  /*12b90*/  FFMA.FTZ R64, R69.reuse, R64, -R82 ;  /* 0x0000004045407223 */ /* 0x040fe20000010852 */
[-C--:B------:R-:W-:Y:S01]  /*12ba0*/  FMUL.FTZ R78, R78, R67.reuse ;  /* 0x000000434e4e7220 */ /* 0x080fe20000410000 */
[----:B------:R-:W-:Y:S01]  /*12bb0*/  FFMA.FTZ R68, R69, R80, R68 ;  /* 0x0000005045447223 */ /* 0x000fe20000010044 */
[----:B------:R-:W-:Y:S01]  /*12bc0*/  LOP3.LUT R76, R135, 0xffff0000, RZ, 0xc0, !PT ;  /* 0xffff0000874c7812 */ /* 0x000fe200078ec0ff */
[C---:B------:R-:W-:Y:S01]  /*12bd0*/  FFMA.FTZ R67, R70.reuse, R67, -R79 ;  /* 0x0000004346437223 */ /* 0x040fe2000001084f */
[----:B------:R-:W-:Y:S01]  /*12be0*/  FFMA.FTZ R69, R70, R81, R78 ;  /* 0x0000005146457223 */ /* 0x000fe2000001004e */
[----:B------:R-:W-:Y:S01]  /*12bf0*/  LOP3.LUT R136, R136, 0xffff0000, RZ, 0xc0, !PT ;  /* 0xffff000088887812 */ /* 0x000fe200078ec0ff */
[C---:B------:R-:W-:Y:S01]  /*12c00*/  FMUL.FTZ R70, R71.reuse, R132 ;  /* 0x0000008447467220 */ /* 0x040fe20000410000 */
[-C--:B------:R-:W-:Y:S01]  /*12c10*/  FMUL.FTZ R80, R71, R76.reuse ;  /* 0x0000004c47507220 */ /* 0x080fe20000410000 */
[----:B------:R-:W-:Y:S01]  /*12c20*/  FMUL.FTZ R71, R77, R131 ;  /* 0x000000834d477220 */ /* 0x000fe20000410000 */
[----:B------:R-:W-:Y:S01]  /*12c30*/  LOP3.LUT R133, R133, 0xffff0000, RZ, 0xc0, !PT ;  /* 0xffff000085857812 */ /* 0x000fe200078ec0ff */
[----:B------:R-:W-:Y:S01]  /*12c40*/  FFMA.FTZ R78, R59, R76, -R70 ;  /* 0x0000004c3b4e7223 */ /* 0x000fe20000010846 */
[----:B------:R-:W-:Y:S01]  /*12c50*/  FMUL.FTZ R82, R77, R136 ;  /* 0x000000884d527220 */ /* 0x000fe20000410000 */
[----:B------:R-:W-:-:S02]  /*12c60*/  IMAD.U32 R76, R134, 0x10000, RZ ;  /* 0x00010000864c7824 */ /* 0x000fc400078e00ff */
[----:B------:R-:W-:Y:S01]  /*12c70*/  FFMA.FTZ R80, R59, R132, R80 ;  /* 0x000000843b507223 */ /* 0x000fe20000010050 */
[----:B------:R-:W-:Y:S02]  /*12c80*/  IMAD.U32 R70, R137, 0x10000, RZ ;  /* 0x0001000089467824 */ /* 0x000fe400078e00ff */
[C---:B------:R-:W-:Y:S01]  /*12c90*/  FFMA.FTZ R71, R60.reuse, R136, -R71 ;  /* 0x000000883c477223 */ /* 0x040fe20000010847 */
[----:B------:R-:W-:Y:S01]  /*12ca0*/  FFMA.FTZ R131, R60, R131, R82 ;  /* 0x000000833c837223 */ /* 0x000fe20000010052 */
[C---:B------:R-:W-:Y:S01]  /*12cb0*/  FMUL.FTZ R132, R65.reuse, R76 ;  /* 0x0000004c41847220 */ /* 0x040fe20000410000 */
[-C--:B------:R-:W-:Y:S01]  /*12cc0*/  FMUL.FTZ R60, R65, R70.reuse ;  /* 0x00000046413c7220 */ /* 0x080fe20000410000 */
[----:B------:R-:W-:Y:S01]  /*12cd0*/  LOP3.LUT R65, R134, 0xffff0000, RZ, 0xc0, !PT ;  /* 0xffff000086417812 */ /* 0x000fe200078ec0ff */
[----:B------:R-:W-:Y:S01]  /*12ce0*/  FMUL.FTZ R77, R66, R133 ;  /* 0x00000085424d7220 */ /* 0x000fe20000410000 */
[----:B------:R-:W-:Y:S01]  /*12cf0*/  LOP3.LUT R137, R137, 0xffff0000, RZ, 0xc0, !PT ;  /* 0xffff000089897812 */ /* 0x000fe200078ec0ff */
[C---:B------:R-:W-:Y:S01]  /*12d00*/  FFMA.FTZ R132, R57.reuse, R70, -R132 ;  /* 0x0000004639847223 */ /* 0x040fe20000010884 */
[----:B------:R-:W-:Y:S01]  /*12d10*/  LOP3.LUT R59, R138, 0xffff0000, RZ, 0xc0, !PT ;  /* 0xffff00008a3b7812 */ /* 0x000fe200078ec0ff */
[----:B------:R-:W-:Y:S01]  /*12d20*/  FFMA.FTZ R76, R57, R76, R60 ;  /* 0x0000004c394c7223 */ /* 0x000fe2000001003c */
[C---:B------:R-:W-:Y:S01]  /*12d30*/  FMUL.FTZ R57, R58.reuse, R65 ;  /* 0x000000413a397220 */ /* 0x040fe20000410000 */
        /* <DEDUP_REMOVED lines=16> */
.L_x_3055:
[----:B------:R-:W-:Y:S05]  /*12e40*/  BSYNC B1 ;  /* 0x0000000000017941 */ /* 0x000fea0003800000 */
.L_x_3054:
        /* <DEDUP_REMOVED lines=11> */
[----:B------:R-:W-:Y:S02]  /*12f00*/  LOP3.LUT R58, R224, 0x38, R18, 0xf8, !PT ;  /* 0x00000038e03a7812 */ /* 0x000fe400078ef812 */
[----:B------:R-:W-:Y:S02]  /*12f10*/  SHF.R.U64 R66, R46, 0x10, R47 ;  /* 0x000000102e427819 */ /* 0x000fe4000000122f */
[----:B------:R-:W-:Y:S02]  /*12f20*/  LOP3.LUT R58, R227, R58, R69, 0xf6, !PT ;  /* 0x0000003ae33a7212 */ /* 0x000fe400078ef645 */
[----:B------:R-:W-:Y:S02]  /*12f30*/  SHF.R.U64 R68, R44, 0x10, R45 ;  /* 0x000000102c447819 */ /* 0x000fe4000000122d */
[--C-:B------:R-:W-:Y:S02]  /*12f40*/  SHF.R.U64 R46, R48, 0x10, R49.reuse ;  /* 0x00000010302e7819 */ /* 0x100fe40000001231 */
[----:B------:R-:W-:-:S02]  /*12f50*/  SHF.R.U32.HI R49, RZ, 0x10, R49 ;  /* 0x00000010ff317819 */ /* 0x000fc40000011631 */
[----:B------:R-:W-:Y:S02]  /*12f60*/  PRMT R127, R127, 0x5410, R68 ;  /* 0x000054107f7f7816 */ /* 0x000fe40000000044 */
[----:B------:R-:W-:Y:S02]  /*12f70*/  PRMT R125, R125, 0x5410, R46 ;  /* 0x000054107d7d7816 */ /* 0x000fe4000000002e */
[----:B------:R-:W-:Y:S01]  /*12f80*/  SHF.R.U32.HI R45, RZ, 0x10, R45 ;  /* 0x00000010ff2d7819 */ /* 0x000fe2000001162d */
[----:B------:R-:W-:Y:S01]  /*12f90*/  IMAD.U32 R67, R127, 0x10000, RZ ;  /* 0x000100007f437824 */ /* 0x000fe200078e00ff */
[----:B------:R-:W-:Y:S01]  /*12fa0*/  SHF.R.U32.HI R47, RZ, 0x10, R47 ;  /* 0x00000010ff2f7819 */ /* 0x000fe2000001162f */
[----:B------:R-:W-:Y:S01]  /*12fb0*/  IMAD.U32 R68, R125, 0x10000, RZ ;  /* 0x000100007d447824 */ /* 0x000fe200078e00ff */
[----:B------:R-:W-:Y:S02]  /*12fc0*/  SHF.R.U64 R44, R50, 0x10, R51 ;  /* 0x00000010322c7819 */ /* 0x000fe40000001233 */
[----:B------:R-:W-:-:S02]  /*12fd0*/  PRMT R126, R126, 0x5410, R49 ;  /* 0x000054107e7e7816 */ /* 0x000fc40000000031 */
[----:B------:R-:W-:Y:S02]  /*12fe0*/  SHF.R.U32.HI R51, RZ, 0x10, R51 ;  /* 0x00000010ff337819 */ /* 0x000fe40000011633 */
[----:B------:R-:W-:Y:S01]  /*12ff0*/  PRMT R128, R128, 0x5410, R45 ;  /* 0x0000541080807816 */ /* 0x000fe2000000002d */
[----:B------:R-:W-:Y:S01]  /*13000*/  IMAD.U32 R70, R126, 0x10000, RZ ;  /* 0x000100007e467824 */ /* 0x000fe200078e00ff */
[----:B------:R-:W-:Y:S02]  /*13010*/  PRMT R130, R130, 0x5410, R47 ;  /* 0x0000541082827816 */ /* 0x000fe4000000002f */
[----:B------:R-:W-:Y:S02]  /*13020*/  PRMT R123, R123, 0x5410, R44 ;  /* 0x000054107b7b7816 */ /* 0x000fe4000000002c */
[----:B------:R-:W-:Y:S02]  /*13030*/  PRMT R124, R124, 0x5410, R51 ;  /* 0x000054107c7c7816 */ /* 0x000fe40000000033 */
[----:B------:R-:W-:-:S02]  /*13040*/  PRMT R129, R129, 0x5410, R66 ;  /* 0x0000541081817816 */ /* 0x000fc40000000042 */
[----:B------:R-:W-:Y:S02]  /*13050*/  LOP3.LUT R125, R125, 0xffff0000, RZ, 0xc0, !PT ;  /* 0xffff00007d7d7812 */ /* 0x000fe400078ec0ff */
[----:B------:R-:W-:Y:S02]  /*13060*/  LOP3.LUT R127, R127, 0xffff0000, RZ, 0xc0, !PT ;  /* 0xffff00007f7f7812 */ /* 0x000fe400078ec0ff */
[----:B--2---:R-:W-:Y:S02]  /*13070*/  R2UR UR4, R56 ;  /* 0x00000000380472ca */ /* 0x004fe400000e0000 */
[----:B------:R-:W-:-:S04]  /*13080*/  LEA.HI R56, R0, R237, RZ, 0x1d ;  /* 0x000000ed00387211 */ /* 0x000fc800078fe8ff */
[----:B------:R-:W-:Y:S01]  /*13090*/  SHF.R.S32.HI R59, RZ, 0x1f, R56 ;  /* 0x0000001fff3b7819 */ /* 0x000fe20000011438 */
[----:B------:R-:W-:-:S03]  /*130a0*/  IMAD.SHL.U32 R57, R56, 0x8, RZ ;  /* 0x0000000838397824 */ /* 0x000fc600078e00ff */
[----:B------:R-:W-:Y:S02]  /*130b0*/  LEA.HI R59, R59, R56, RZ, 0x3 ;  /* 0x000000383b3b7211 */ /* 0x000fe400078f18ff */
[----:B------:R-:W-:Y:S02]  /*130c0*/  LOP3.LUT R56, R224, 0x38, R57, 0xf8, !PT ;  /* 0x00000038e0387812 */ /* 0x000fe400078ef839 */
[----:B------:R-:W-:Y:S01]  /*130d0*/  LEA R64, R58, UR4, 0x1 ;  /* 0x000000043a407c11 */ /* 0x000fe2000f8e08ff */
[----:B------:R-:W-:Y:S01]  /*130e0*/  IMAD.SHL.U32 R59, R59, 0x400, RZ ;  /* 0x000004003b3b7824 */ /* 0x000fe200078e00ff */
[----:B------:R-:W-:-:S04]  /*130f0*/  LOP3.LUT R56, R56, R69, RZ, 0x3c, !PT ;  /* 0x0000004538387212 */ /* 0x000fc800078e3cff */
[----:B------:R-:W-:-:S04]  /*13100*/  LOP3.LUT R59, R59, 0x7fffe000, RZ, 0xc0, !PT ;  /* 0x7fffe0003b3b7812 */ /* 0x000fc800078ec0ff */
[----:B------:R-:W-:Y:S02]  /*13110*/  IADD3 R65, R56, R59, R227 ;  /* 0x0000003b38417210 */ /* 0x000fe40007ffe0e3 */
[----:B------:R-:W1:Y:S03]  /*13120*/  LDS.128 R56, [R64] ;  /* 0x0000000040387984 */ /* 0x000e660000000c00 */
        /* <DEDUP_REMOVED lines=10> */
[C---:B--2---:R-:W-:Y:S01]  /*131d0*/  IMAD.U32 R50, R60.reuse, 0x10000, RZ ;  /* 0x000100003c327824 */ /* 0x044fe200078e00ff */
[----:B------:R-:W-:Y:S01]  /*131e0*/  LOP3.LUT R51, R60, 0xffff0000, RZ, 0xc0, !PT ;  /* 0xffff00003c337812 */ /* 0x000fe200078ec0ff */
[C---:B------:R-:W-:Y:S01]  /*131f0*/  IMAD.U32 R57, R61.reuse, 0x10000, RZ ;  /* 0x000100003d397824 */ /* 0x040fe200078e00ff */
[----:B------:R-:W-:Y:S01]  /*13200*/  LOP3.LUT R60, R61, 0xffff0000, RZ, 0xc0, !PT ;  /* 0xffff00003d3c7812 */ /* 0x000fe200078ec0ff */
[C---:B------:R-:W-:Y:S01]  /*13210*/  FMUL.FTZ R76, R50.reuse, R68 ;  /* 0x00000044324c7220 */ /* 0x040fe20000410000 */
[-C--:B------:R-:W-:Y:S01]  /*13220*/  FMUL.FTZ R78, R50, R67.reuse ;  /* 0x00000043324e7220 */ /* 0x080fe20000410000 */
[C---:B------:R-:W-:Y:S01]  /*13230*/  IMAD.U32 R59, R62.reuse, 0x10000, RZ ;  /* 0x000100003e3b7824 */ /* 0x040fe200078e00ff */
[----:B------:R-:W-:Y:S01]  /*13240*/  LOP3.LUT R61, R62, 0xffff0000, RZ, 0xc0, !PT ;  /* 0xffff00003e3d7812 */ /* 0x000fe200078ec0ff */
[C---:B------:R-:W-:Y:S01]  /*13250*/  IMAD.U32 R66, R63.reuse, 0x10000, RZ ;  /* 0x000100003f427824 */ /* 0x040fe200078e00ff */
[----:B------:R-:W-:Y:S01]  /*13260*/  LOP3.LUT R62, R63, 0xffff0000, RZ, 0xc0, !PT ;  /* 0xffff00003f3e7812 */ /* 0x000fe200078ec0ff */
[----:B------:R-:W-:Y:S01]  /*13270*/  FFMA.FTZ R76, R45, R67, -R76 ;  /* 0x000000432d4c7223 */ /* 0x000fe2000001084c */
[----:B------:R-:W-:-:S02]  /*13280*/  IMAD.U32 R50, R128, 0x10000, RZ ;  /* 0x0001000080327824 */ /* 0x000fc400078e00ff */
[----:B------:R-:W-:Y:S01]  /*13290*/  FMUL.FTZ R80, R57, R70 ;  /* 0x0000004639507220 */ /* 0x000fe20000410000 */
        /* <DEDUP_REMOVED lines=8> */
[----:B------:R-:W-:Y:S01]  /*13320*/  FMUL.FTZ R47, R51, R125 ;  /* 0x0000007d332f7220 */ /* 0x000fe20000410000 */
[----:B------:R-:W-:Y:S01]  /*13330*/  FFMA.FTZ R66, R49, R45, -R50 ;  /* 0x0000002d31427223 */ /* 0x000fe20000010832 */
[----:B------:R-:W-:-:S02]  /*13340*/  IMAD.U32 R50, R123, 0x10000, RZ ;  /* 0x000100007b327824 */ /* 0x000fc400078e00ff */
[----:B------:R-:W-:Y:S01]  /*13350*/  FFMA.FTZ R82, R49, R63, R82 ;  /* 0x0000003f31527223 */ /* 0x000fe20000010052 */
[----:B------:R-:W-:Y:S01]  /*13360*/  LOP3.LUT R49, R126, 0xffff0000, RZ, 0xc0, !PT ;  /* 0xffff00007e317812 */ /* 0x000fe200078ec0ff */
[-C--:B------:R-:W-:Y:S01]  /*13370*/  FMUL.FTZ R51, R51, R127.reuse ;  /* 0x0000007f33337220 */ /* 0x080fe20000410000 */
[----:B------:R-:W-:Y:S01]  /*13380*/  FFMA.FTZ R127, R46, R127, -R47 ;  /* 0x0000007f2e7f7223 */ /* 0x000fe2000001082f */
[----:B------:R-:W-:Y:S01]  /*13390*/  LOP3.LUT R45, R128, 0xffff0000, RZ, 0xc0, !PT ;  /* 0xffff0000802d7812 */ /* 0x000fe200078ec0ff */
[----:B------:R-:W-:Y:S02]  /*133a0*/  IMAD.U32 R47, R129, 0x10000, RZ ;  /* 0x00010000812f7824 */ /* 0x000fe400078e00ff */
[CC--:B------:R-:W-:Y:S01]  /*133b0*/  FMUL.FTZ R63, R59.reuse, R50.reuse ;  /* 0x000000323b3f7220 */ /* 0x0c0fe20000410000 */
[----:B------:R-:W-:Y:S01]  /*133c0*/  FMUL.FTZ R57, R60, R49 ;  /* 0x000000313c397220 */ /* 0x000fe20000410000 */
[----:B------:R-:W-:Y:S01]  /*133d0*/  FFMA.FTZ R51, R46, R125, R51 ;  /* 0x0000007d2e337223 */ /* 0x000fe20000010033 */
[-C--:B------:R-:W-:Y:S01]  /*133e0*/  FMUL.FTZ R59, R59, R47.reuse ;  /* 0x0000002f3b3b7220 */ /* 0x080fe20000410000 */
        /* <DEDUP_REMOVED lines=8> */
[C---:B------:R-:W-:Y:S01]  /*13470*/  FMUL.FTZ R59, R61.reuse, R123 ;  /* 0x0000007b3d3b7220 */ /* 0x040fe20000410000 */
[----:B------:R-:W-:Y:S01]  /*13480*/  FMUL.FTZ R48, R61, R129 ;  /* 0x000000813d307220 */ /* 0x000fe20000410000 */
[----:B------:R-:W-:Y:S01]  /*13490*/  FMUL.FTZ R61, R62, R47 ;  /* 0x0000002f3e3d7220 */ /* 0x000fe20000410000 */
[----:B------:R-:W-:Y:S01]  /*134a0*/  FFMA.FTZ R49, R56, R49, R60 ;  /* 0x0000003138317223 */ /* 0x000fe2000001003c */
        /* <DEDUP_REMOVED lines=15> */
.L_x_3061:
[----:B------:R-:W-:Y:S05]  /*135a0*/  BSYNC B2 ;  /* 0x0000000000027941 */ /* 0x000fea0003800000 */
.L_x_3060:
[----:B------:R-:W-:Y:S05]  /*135b0*/  @P1 BRA `(.L_x_3059) ;  /* 0x0000000400a01947 */ /* 0x000fea0003800000 */
[----:B-1----:R-:W2:Y:S04]  /*135c0*/  LDL R44, [R1+0x60] ;  /* 0x00006000012c7983 */ /* 0x002ea80000100800 */
[----:B------:R-:W3:Y:S01]  /*135d0*/  LDL R60, [R1+0x84] ;  /* 0x00008400013c7983 */ /* 0x000ee20000100800 */
[----:B------:R-:W-:Y:S02]  /*135e0*/  SHF.R.U64 R58, R40, 0x10, R41 ;  /* 0x00000010283a7819 */ /* 0x000fe40000001229 */
[----:B------:R-:W-:Y:S02]  /*135f0*/  SHF.R.U64 R56, R42, 0x10, R43 ;  /* 0x000000102a387819 */ /* 0x000fe4000000122b */
[----:B------:R-:W-:Y:S02]  /*13600*/  SHF.R.U32.HI R41, RZ, 0x10, R41 ;  /* 0x00000010ff297819 */ /* 0x000fe40000011629 */
[----:B------:R-:W-:-:S02]  /*13610*/  SHF.R.U64 R42, R52, 0x10, R53 ;  /* 0x00000010342a7819 */ /* 0x000fc40000001235 */
[----:B------:R-:W-:Y:S02]  /*13620*/  SHF.R.U64 R40, R54, 0x10, R55 ;  /* 0x0000001036287819 */ /* 0x000fe40000001237 */
[----:B------:R-:W-:Y:S02]  /*13630*/  SHF.R.U32.HI R43, RZ, 0x10, R43 ;  /* 0x00000010ff2b7819 */ /* 0x000fe4000001162b */
        /* <DEDUP_REMOVED lines=56> */
[----:B------:R-:W-:Y:S01]  /*139c0*/  FMUL.FTZ R40, R48, R117 ;  /* 0x0000007530287220 */ /* 0x000fe20000410000 */
[----:B------:R-:W-:Y:S02]  /*139d0*/  IMAD.U32 R42, R115, 0x10000, RZ ;  /* 0x00010000732a7824 */ /* 0x000fe400078e00ff */
[----:B------:R-:W-:Y:S01]  /*139e0*/  FFMA.FTZ R57, R52, R56, R57 ;  /* 0x0000003834397223 */ /* 0x000fe20000010039 */
[-C--:B------:R-:W-:Y:S01]  /*139f0*/  FMUL.FTZ R52, R48, R119.reuse ;  /* 0x0000007730347220 */ /* 0x080fe20000410000 */
[----:B------:R-:W-:Y:S01]  /*13a00*/  FFMA.FTZ R48, R41, R119, -R40 ;  /* 0x0000007729307223 */ /* 0x000fe20000010828 */
[----:B------:R-:W-:Y:S01]  /*13a10*/  LOP3.LUT R50, R50, 0xffff0000, RZ, 0xc0, !PT ;  /* 0xffff000032327812 */ /* 0x000fe200078ec0ff */
[----:B------:R-:W-:Y:S01]  /*13a20*/  IMAD.U32 R40, R121, 0x10000, RZ ;  /* 0x0001000079287824 */ /* 0x000fe200078e00ff */
[----:B------:R-:W-:Y:S01]  /*13a30*/  LOP3.LUT R51, R51, 0xffff0000, RZ, 0xc0, !PT ;  /* 0xffff000033337812 */ /* 0x000fe200078ec0ff */
        /* <DEDUP_REMOVED lines=32> */
.L_x_3059:
[----:B------:R-:W-:Y:S05]  /*13c40*/  BSYNC B1 ;  /* 0x0000000000017941 */ /* 0x000fea0003800000 */
.L_x_3058:
[----:B--2---:R-:W-:Y:S01]  /*13c50*/  VIADD R0, R212, 0x40 ;  /* 0x00000040d4007836 */ /* 0x004fe20000000000 */
[----:B------:R-:W-:Y:S04]  /*13c60*/  BSSY B1, `(.L_x_3062) ;  /* 0x00000de000017945 */ /* 0x000fe80003800000 */
[----:B------:R-:W-:-:S13]  /*13c70*/  ISETP.GE.AND P0, PT, R0, R3, PT ;  /* 0x000000030000720c */ /* 0x000fda0003f06270 */
[----:B------:R-:W-:Y:S05]  /*13c80*/  @P0 BRA `(.L_x_3063) ;  /* 0x0000000c006c0947 */ /* 0x000fea0003800000 */
[----:B------:R-:W2:Y:S01]  /*13c90*/  LDC R0, c[0x0][0x3f4] ;  /* 0x0000fd00ff007b82 */ /* 0x000ea20000000800 */
[----:B------:R-:W-:Y:S01]  /*13ca0*/  BSSY B2, `(.L_x_3064) ;  /* 0x0000070000027945 */ /* 0x000fe20003800000 */
[----:B------:R-:W-:Y:S02]  /*13cb0*/  SHF.R.U32.HI R56, RZ, 0x3, R223 ;  /* 0x00000003ff387819 */ /* 0x000fe400000116df */
[-C--:B--2---:R-:W-:Y:S02]  /*13cc0*/  ISETP.GE.AND P0, PT, R18, R0.reuse, PT ;  /* 0x000000001200720c */ /* 0x084fe40003f06270 */
[----:B------:R-:W-:-:S11]  /*13cd0*/  ISETP.GE.AND P1, PT, R213, R0, PT ;  /* 0x00000000d500720c */ /* 0x000fd60003f26270 */
[----:B------:R-:W-:Y:S05]  /*13ce0*/  @P0 BRA `(.L_x_3065) ;  /* 0x0000000400ac0947 */ /* 0x000fea0003800000 */
[----:B------:R-:W2:Y:S01]  /*13cf0*/  LDL R40, [R1+0x6c] ;  /* 0x00006c0001287983 */ /* 0x000ea20000100800 */
[----:B------:R-:W-:Y:S02]  /*13d00*/  LOP3.LUT R43, R223, 0x38, R18, 0xf8, !PT ;  /* 0x00000038df2b7812 */ /* 0x000fe400078ef812 */
[----:B-1----:R-:W-:Y:S02]  /*13d10*/  SHF.R.U64 R50, R30, 0x10, R31 ;  /* 0x000000101e327819 */ /* 0x002fe4000000121f */
[----:B------:R-:W-:Y:S02]  /*13d20*/  LOP3.LUT R43, R226, R43, R56, 0xf6, !PT ;  /* 0x0000002be22b7212 */ /* 0x000fe400078ef638 */
[----:B------:R-:W-:Y:S02]  /*13d30*/  SHF.R.U64 R30, R32, 0x10, R33 ;  /* 0x00000010201e7819 */ /* 0x000fe40000001221 */
[----:B------:R-:W-:Y:S02]  /*13d40*/  SHF.R.U64 R52, R28, 0x10, R29 ;  /* 0x000000101c347819 */ /* 0x000fe4000000121d */
[----:B------:R-:W-:-:S02]  /*13d50*/  PRMT R109, R109, 0x5410, R30 ;  /* 0x000054106d6d7816 */ /* 0x000fc4000000001e */
[----:B------:R-:W-:Y:S02]  /*13d60*/  SHF.R.U32.HI R29, RZ, 0x10, R29 ;  /* 0x00000010ff1d7819 */ /* 0x000fe4000001161d */
[----:B------:R-:W-:Y:S01]  /*13d70*/  SHF.R.U64 R28, R34, 0x10, R35 ;  /* 0x00000010221c7819 */ /* 0x000fe20000001223 */
[----:B------:R-:W-:Y:S01]  /*13d80*/  IMAD.U32 R53, R109, 0x10000, RZ ;  /* 0x000100006d357824 */ /* 0x000fe200078e00ff */
[----:B------:R-:W-:Y:S02]  /*13d90*/  PRMT R111, R111, 0x5410, R52 ;  /* 0x000054106f6f7816 */ /* 0x000fe40000000034 */
[----:B------:R-:W-:Y:S02]  /*13da0*/  SHF.R.U32.HI R31, RZ, 0x10, R31 ;  /* 0x00000010ff1f7819 */ /* 0x000fe4000001161f */
[----:B------:R-:W-:Y:S01]  /*13db0*/  SHF.R.U32.HI R33, RZ, 0x10, R33 ;  /* 0x00000010ff217819 */ /* 0x000fe20000011621 */
[----:B------:R-:W-:Y:S01]  /*13dc0*/  IMAD.U32 R51, R111, 0x10000, RZ ;  /* 0x000100006f337824 */ /* 0x000fe200078e00ff */
[----:B------:R-:W-:-:S02]  /*13dd0*/  SHF.R.U32.HI R35, RZ, 0x10, R35 ;  /* 0x00000010ff237819 */ /* 0x000fc40000011623 */
[----:B------:R-:W-:Y:S02]  /*13de0*/  PRMT R112, R112, 0x5410, R29 ;  /* 0x0000541070707816 */ /* 0x000fe4000000001d */
[----:B------:R-:W-:Y:S02]  /*13df0*/  PRMT R107, R107, 0x5410, R28 ;  /* 0x000054106b6b7816 */ /* 0x000fe4000000001c */
[----:B------:R-:W-:Y:S02]  /*13e00*/  PRMT R114, R114, 0x5410, R31 ;  /* 0x0000541072727816 */ /* 0x000fe4000000001f */
[----:B------:R-:W-:Y:S02]  /*13e10*/  PRMT R110, R110, 0x5410, R33 ;  /* 0x000054106e6e7816 */ /* 0x000fe40000000021 */
[----:B------:R-:W-:Y:S02]  /*13e20*/  PRMT R108, R108, 0x5410, R35 ;  /* 0x000054106c6c7816 */ /* 0x000fe40000000023 */
[----:B------:R-:W-:-:S02]  /*13e30*/  PRMT R113, R113, 0x5410, R50 ;  /* 0x0000541071717816 */ /* 0x000fc40000000032 */
        /* <DEDUP_REMOVED lines=26> */
[----:B------:R-:W-:Y:S01]  /*13fe0*/  FMUL.FTZ R55, R34, R53 ;  /* 0x0000003522377220 */ /* 0x000fe20000410000 */
[C---:B------:R-:W-:Y:S01]  /*13ff0*/  IMAD.U32 R43, R46.reuse, 0x10000, RZ ;  /* 0x000100002e2b7824 */ /* 0x040fe200078e00ff */
[----:B------:R-:W-:Y:S01]  /*14000*/  LOP3.LUT R45, R46, 0xffff0000, RZ, 0xc0, !PT ;  /* 0xffff00002e2d7812 */ /* 0x000fe200078ec0ff */
[C---:B------:R-:W-:Y:S01]  /*14010*/  IMAD.U32 R50, R47.reuse, 0x10000, RZ ;  /* 0x000100002f327824 */ /* 0x040fe200078e00ff */
[----:B------:R-:W-:Y:S01]  /*14020*/  LOP3.LUT R46, R47, 0xffff0000, RZ, 0xc0, !PT ;  /* 0xffff00002f2e7812 */ /* 0x000fe200078ec0ff */
[----:B------:R-:W-:Y:S01]  /*14030*/  FMUL.FTZ R57, R34, R51 ;  /* 0x0000003322397220 */ /* 0x000fe20000410000 */
[----:B------:R-:W-:-:S02]  /*14040*/  IMAD.U32 R47, R110, 0x10000, RZ ;  /* 0x000100006e2f7824 */ /* 0x000fc400078e00ff */
[----:B------:R-:W-:Y:S01]  /*14050*/  FFMA.FTZ R55, R28, R51, -R55 ;  /* 0x000000331c377223 */ /* 0x000fe20000010837 */
[----:B------:R-:W-:Y:S02]  /*14060*/  IMAD.U32 R51, R108, 0x10000, RZ ;  /* 0x000100006c337824 */ /* 0x000fe400078e00ff */
[----:B------:R-:W-:Y:S01]  /*14070*/  FFMA.FTZ R57, R28, R53, R57 ;  /* 0x000000351c397223 */ /* 0x000fe20000010039 */
[----:B------:R-:W-:Y:S02]  /*14080*/  IMAD.U32 R34, R112, 0x10000, RZ ;  /* 0x0001000070227824 */ /* 0x000fe400078e00ff */
[C---:B------:R-:W-:Y:S01]  /*14090*/  FMUL.FTZ R59, R41.reuse, R47 ;  /* 0x0000002f293b7220 */ /* 0x040fe20000410000 */
[----:B------:R-:W-:Y:S02]  /*140a0*/  IMAD.U32 R28, R114, 0x10000, RZ ;  /* 0x00010000721c7824 */ /* 0x000fe400078e00ff */
[----:B------:R-:W-:Y:S01]  /*140b0*/  FMUL.FTZ R52, R50, R51 ;  /* 0x0000003332347220 */ /* 0x000fe20000410000 */
[-C--:B------:R-:W-:Y:S01]  /*140c0*/  FMUL.FTZ R41, R41, R34.reuse ;  /* 0x0000002229297220 */ /* 0x080fe20000410000 */
[----:B------:R-:W-:Y:S01]  /*140d0*/  FFMA.FTZ R59, R30, R34, -R59 ;  /* 0x000000221e3b7223 */ /* 0x000fe2000001083b */
[-C--:B------:R-:W-:Y:S01]  /*140e0*/  FMUL.FTZ R50, R50, R28.reuse ;  /* 0x0000001c32327220 */ /* 0x080fe20000410000 */
[----:B------:R-:W-:Y:S01]  /*140f0*/  LOP3.LUT R34, R109, 0xffff0000, RZ, 0xc0, !PT ;  /* 0xffff00006d227812 */ /* 0x000fe200078ec0ff */
[----:B------:R-:W-:Y:S01]  /*14100*/  FFMA.FTZ R53, R33, R28, -R52 ;  /* 0x0000001c21357223 */ /* 0x000fe20000010834 */
[----:B------:R-:W-:Y:S01]  /*14110*/  FFMA.FTZ R47, R30, R47, R41 ;  /* 0x0000002f1e2f7223 */ /* 0x000fe20000010029 */
[----:B------:R-:W-:Y:S01]  /*14120*/  LOP3.LUT R28, R111, 0xffff0000, RZ, 0xc0, !PT ;  /* 0xffff00006f1c7812 */ /* 0x000fe200078ec0ff */
[----:B------:R-:W-:Y:S01]  /*14130*/  FFMA.FTZ R51, R33, R51, R50 ;  /* 0x0000003321337223 */ /* 0x000fe20000010032 */
[----:B------:R-:W-:Y:S01]  /*14140*/  LOP3.LUT R41, R110, 0xffff0000, RZ, 0xc0, !PT ;  /* 0xffff00006e297812 */ /* 0x000fe200078ec0ff */
[C---:B------:R-:W-:Y:S01]  /*14150*/  FMUL.FTZ R30, R35.reuse, R34 ;  /* 0x00000022231e7220 */ /* 0x040fe20000410000 */
[----:B------:R-:W-:Y:S01]  /*14160*/  LOP3.LUT R33, R112, 0xffff0000, RZ, 0xc0, !PT ;  /* 0xffff000070217812 */ /* 0x000fe200078ec0ff */
[----:B------:R-:W-:-:S02]  /*14170*/  FMUL.FTZ R52, R35, R28 ;  /* 0x0000001c23347220 */ /* 0x000fc40000410000 */
[C---:B------:R-:W-:Y:S01]  /*14180*/  FMUL.FTZ R35, R44.reuse, R41 ;  /* 0x000000292c237220 */ /* 0x040fe20000410000 */
[----:B------:R-:W-:Y:S01]  /*14190*/  FFMA.FTZ R50, R29, R28, -R30 ;  /* 0x0000001c1d327223 */ /* 0x000fe2000001081e */
[-C--:B------:R-:W-:Y:S01]  /*141a0*/  FMUL.FTZ R44, R44, R33.reuse ;  /* 0x000000212c2c7220 */ /* 0x080fe20000410000 */
[----:B------:R-:W-:Y:S02]  /*141b0*/  IMAD.U32 R30, R107, 0x10000, RZ ;  /* 0x000100006b1e7824 */ /* 0x000fe400078e00ff */
[----:B------:R-:W-:Y:S01]  /*141c0*/  FFMA.FTZ R52, R29, R34, R52 ;  /* 0x000000221d347223 */ /* 0x000fe20000010034 */
[----:B------:R-:W-:Y:S02]  /*141d0*/  IMAD.U32 R28, R113, 0x10000, RZ ;  /* 0x00010000711c7824 */ /* 0x000fe400078e00ff */
[C---:B------:R-:W-:Y:S01]  /*141e0*/  FFMA.FTZ R34, R40.reuse, R33, -R35 ;  /* 0x0000002128227223 */ /* 0x040fe20000010823 */
[----:B------:R-:W-:Y:S01]  /*141f0*/  FFMA.FTZ R44, R40, R41, R44 ;  /* 0x00000029282c7223 */ /* 0x000fe2000001002c */
[C---:B------:R-:W-:Y:S01]  /*14200*/  FMUL.FTZ R54, R43.reuse, R30 ;  /* 0x0000001e2b367220 */ /* 0x040fe20000410000 */
[----:B------:R-:W-:Y:S01]  /*14210*/  FMUL.FTZ R40, R43, R28 ;  /* 0x0000001c2b287220 */ /* 0x000fe20000410000 */
[----:B------:R-:W-:-:S02]  /*14220*/  LOP3.LUT R107, R107, 0xffff0000, RZ, 0xc0, !PT ;  /* 0xffff00006b6b7812 */ /* 0x000fc400078ec0ff */
[----:B------:R-:W-:Y:S01]  /*14230*/  LOP3.LUT R33, R108, 0xffff0000, RZ, 0xc0, !PT ;  /* 0xffff00006c217812 */ /* 0x000fe200078ec0ff */
[----:B------:R-:W-:Y:S01]  /*14240*/  FFMA.FTZ R54, R31, R28, -R54 ;  /* 0x0000001c1f367223 */ /* 0x000fe20000010836 */
[----:B------:R-:W-:Y:S01]  /*14250*/  LOP3.LUT R113, R113, 0xffff0000, RZ, 0xc0, !PT ;  /* 0xffff000071717812 */ /* 0x000fe200078ec0ff */
[----:B------:R-:W-:Y:S01]  /*14260*/  FFMA.FTZ R40, R31, R30, R40 ;  /* 0x0000001e1f287223 */ /* 0x000fe20000010028 */
[----:B------:R-:W-:Y:S01]  /*14270*/  LOP3.LUT R29, R114, 0xffff0000, RZ, 0xc0, !PT ;  /* 0xffff0000721d7812 */ /* 0x000fe200078ec0ff */
[C---:B------:R-:W-:Y:S01]  /*14280*/  FMUL.FTZ R31, R45.reuse, R107 ;  /* 0x0000006b2d1f7220 */ /* 0x040fe20000410000 */
[C---:B------:R-:W-:Y:S01]  /*14290*/  FMUL.FTZ R35, R46.reuse, R33 ;  /* 0x000000212e237220 */ /* 0x040fe20000410000 */
[----:B------:R-:W-:Y:S02]  /*142a0*/  FMUL.FTZ R28, R45, R113 ;  /* 0x000000712d1c7220 */ /* 0x000fe40000410000 */
        /* <DEDUP_REMOVED lines=15> */
.L_x_3065:
[----:B------:R-:W-:Y:S05]  /*143a0*/  BSYNC B2 ;  /* 0x0000000000027941 */ /* 0x000fea0003800000 */
.L_x_3064:
[----:B------:R-:W-:Y:S05]  /*143b0*/  @P1 BRA `(.L_x_3063) ;  /* 0x0000000400a01947 */ /* 0x000fea0003800000 */
[----:B--2---:R-:W2:Y:S04]  /*143c0*/  LDL R28, [R1+0x60] ;  /* 0x00006000011c7983 */ /* 0x004ea80000100800 */
[----:B-1----:R-:W3:Y:S01]  /*143d0*/  LDL R44, [R1+0x80] ;  /* 0x00008000012c7983 */ /* 0x002ee20000100800 */
        /* <DEDUP_REMOVED lines=102> */
.L_x_3063:
[----:B------:R-:W-:Y:S05]  /*14a40*/  BSYNC B1 ;  /* 0x0000000000017941 */ /* 0x000fea0003800000 */
.L_x_3062:
[----:B---3--:R-:W-:-:S05]  /*14a50*/  VIADD R0, R212, 0x60 ;  /* 0x00000060d4007836 */ /* 0x008fca0000000000 */
[----:B------:R-:W-:-:S13]  /*14a60*/  ISETP.GE.AND P0, PT, R0, R3, PT ;  /* 0x000000030000720c */ /* 0x000fda0003f06270 */
[----:B------:R-:W-:Y:S05]  /*14a70*/  @P0 BRA `(.L_x_3033) ;  /* 0x0000000c00780947 */ /* 0x000fea0003800000 */
[----:B------:R3:W5:Y:S01]  /*14a80*/  LDL R41, [R1+0x70] ;  /* 0x0000700001297983 */ /* 0x0007620000100800 */
[----:B------:R-:W4:Y:S01]  /*14a90*/  LDC R40, c[0x0][0x3f4] ;  /* 0x0000fd00ff287b82 */ /* 0x000f220000000800 */
        /* <DEDUP_REMOVED lines=8> */
[-C--:B----4-:R-:W-:Y:S02]  /*14b20*/  ISETP.GE.AND P0, PT, R18, R40.reuse, PT ;  /* 0x000000281200720c */ /* 0x090fe40003f06270 */
[----:B------:R-:W-:-:S11]  /*14b30*/  ISETP.GE.AND P1, PT, R213, R40, PT ;  /* 0x00000028d500720c */ /* 0x000fd60003f26270 */
[----:B---3--:R-:W-:Y:S05]  /*14b40*/  @P0 BRA `(.L_x_3067) ;  /* 0x00000004009c0947 */ /* 0x008fea0003800000 */
[----:B-1----:R-:W3:Y:S01]  /*14b50*/  LDL R44, [R1+0x7c] ;  /* 0x00007c00012c7983 */ /* 0x002ee20000100800 */
[----:B------:R-:W-:Y:S02]  /*14b60*/  LEA.HI R0, R40, R237, RZ, 0x1d ;  /* 0x000000ed28007211 */ /* 0x000fe400078fe8ff */
[----:B------:R-:W-:Y:S02]  /*14b70*/  SHF.R.U64 R4, R4, 0x10, R5 ;  /* 0x0000001004047819 */ /* 0x000fe40000001205 */
[----:B------:R-:W-:Y:S01]  /*14b80*/  SHF.R.S32.HI R25, RZ, 0x1f, R0 ;  /* 0x0000001fff197819 */ /* 0x000fe20000011400 */
[----:B------:R-:W-:Y:S01]  /*14b90*/  IMAD.SHL.U32 R3, R0, 0x8, RZ ;  /* 0x0000000800037824 */ /* 0x000fe200078e00ff */
[----:B--2---:R-:W-:Y:S02]  /*14ba0*/  SHF.R.U64 R32, R12, 0x10, R13 ;  /* 0x000000100c207819 */ /* 0x004fe4000000120d */
[----:B------:R-:W-:Y:S02]  /*14bb0*/  LEA.HI R25, R25, R0, RZ, 0x3 ;  /* 0x0000000019197211 */ /* 0x000fe400078f18ff */
[----:B------:R-:W-:-:S02]  /*14bc0*/  LOP3.LUT R0, R43, 0x38, R3, 0xf8, !PT ;  /* 0x000000382b007812 */ /* 0x000fc400078ef803 */
[----:B------:R-:W-:Y:S01]  /*14bd0*/  SHF.R.U32.HI R13, RZ, 0x10, R13 ;  /* 0x00000010ff0d7819 */ /* 0x000fe2000001160d */
[----:B------:R-:W-:Y:S01]  /*14be0*/  IMAD.SHL.U32 R25, R25, 0x400, RZ ;  /* 0x0000040019197824 */ /* 0x000fe200078e00ff */
[----:B------:R-:W-:Y:S02]  /*14bf0*/  LOP3.LUT R0, R0, R42, RZ, 0x3c, !PT ;  /* 0x0000002a00007212 */ /* 0x000fe400078e3cff */
[----:B------:R-:W-:Y:S02]  /*14c00*/  PRMT R99, R99, 0x5410, R4 ;  /* 0x0000541063637816 */ /* 0x000fe40000000004 */
[----:B------:R-:W-:Y:S02]  /*14c10*/  LOP3.LUT R3, R25, 0x7fffe000, RZ, 0xc0, !PT ;  /* 0x7fffe00019037812 */ /* 0x000fe400078ec0ff */
[----:B------:R-:W-:Y:S01]  /*14c20*/  SHF.R.U32.HI R5, RZ, 0x10, R5 ;  /* 0x00000010ff057819 */ /* 0x000fe20000011605 */
[----:B------:R-:W-:Y:S01]  /*14c30*/  IMAD.U32 R33, R99, 0x10000, RZ ;  /* 0x0001000063217824 */ /* 0x000fe200078e00ff */
[----:B-----5:R-:W-:-:S02]  /*14c40*/  IADD3 R3, R0, R3, R41 ;  /* 0x0000000300037210 */ /* 0x020fc40007ffe029 */
[--C-:B------:R-:W-:Y:S02]  /*14c50*/  SHF.R.U64 R0, R6, 0x10, R7.reuse ;  /* 0x0000001006007819 */ /* 0x100fe40000001207 */
[----:B------:R-:W-:Y:S01]  /*14c60*/  SHF.R.U32.HI R7, RZ, 0x10, R7 ;  /* 0x00000010ff077819 */ /* 0x000fe20000011607 */
[----:B------:R-:W-:Y:S01]  /*14c70*/  IMAD R3, R3, 0x2, R16 ;  /* 0x0000000203037824 */ /* 0x000fe200078e0210 */
[----:B------:R-:W-:Y:S02]  /*14c80*/  PRMT R103, R103, 0x5410, R32 ;  /* 0x0000541067677816 */ /* 0x000fe40000000020 */
[--C-:B------:R-:W-:Y:S02]  /*14c90*/  SHF.R.U64 R12, R14, 0x10, R15.reuse ;  /* 0x000000100e0c7819 */ /* 0x100fe4000000120f */
[----:B------:R-:W1:Y:S01]  /*14ca0*/  LDS.128 R28, [R3+0x14400] ;  /* 0x01440000031c7984 */ /* 0x000e620000000c00 */
[----:B------:R-:W-:Y:S01]  /*14cb0*/  SHF.R.U32.HI R15, RZ, 0x10, R15 ;  /* 0x00000010ff0f7819 */ /* 0x000fe2000001160f */
[----:B------:R-:W-:Y:S01]  /*14cc0*/  IMAD.U32 R32, R103, 0x10000, RZ ;  /* 0x0001000067207824 */ /* 0x000fe200078e00ff */
[----:B------:R-:W-:-:S02]  /*14cd0*/  PRMT R104, R104, 0x5410, R13 ;  /* 0x0000541068687816 */ /* 0x000fc4000000000d */
[----:B------:R-:W-:Y:S02]  /*14ce0*/  PRMT R100, R100, 0x5410, R5 ;  /* 0x0000541064647816 */ /* 0x000fe40000000005 */
[----:B------:R-:W-:Y:S02]  /*14cf0*/  PRMT R101, R101, 0x5410, R0 ;  /* 0x0000541065657816 */ /* 0x000fe40000000000 */
[----:B------:R-:W-:Y:S01]  /*14d00*/  PRMT R102, R102, 0x5410, R7 ;  /* 0x0000541066667816 */ /* 0x000fe20000000007 */
[----:B------:R-:W-:Y:S01]  /*14d10*/  IMAD.U32 R34, R100, 0x10000, RZ ;  /* 0x0001000064227824 */ /* 0x000fe200078e00ff */
[----:B------:R-:W-:Y:S02]  /*14d20*/  PRMT R105, R105, 0x5410, R12 ;  /* 0x0000541069697816 */ /* 0x000fe4000000000c */
[----:B------:R-:W-:Y:S02]  /*14d30*/  PRMT R106, R106, 0x5410, R15 ;  /* 0x000054106a6a7816 */ /* 0x000fe4000000000f */
[----:B------:R-:W-:-:S02]  /*14d40*/  LOP3.LUT R99, R99, 0xffff0000, RZ, 0xc0, !PT ;  /* 0xffff000063637812 */ /* 0x000fc400078ec0ff */
[----:B------:R-:W-:Y:S01]  /*14d50*/  LOP3.LUT R103, R103, 0xffff0000, RZ, 0xc0, !PT ;  /* 0xffff000067677812 */ /* 0x000fe200078ec0ff */
[C---:B-1----:R-:W-:Y:S01]  /*14d60*/  IMAD.U32 R13, R28.reuse, 0x10000, RZ ;  /* 0x000100001c0d7824 */ /* 0x042fe200078e00ff */
[----:B------:R-:W-:Y:S01]  /*14d70*/  LOP3.LUT R14, R28, 0xffff0000, RZ, 0xc0, !PT ;  /* 0xffff00001c0e7812 */ /* 0x000fe200078ec0ff */
[C---:B------:R-:W-:Y:S01]  /*14d80*/  IMAD.U32 R15, R29.reuse, 0x10000, RZ ;  /* 0x000100001d0f7824 */ /* 0x040fe200078e00ff */
[----:B------:R-:W-:Y:S01]  /*14d90*/  LOP3.LUT R28, R29, 0xffff0000, RZ, 0xc0, !PT ;  /* 0xffff00001d1c7812 */ /* 0x000fe200078ec0ff */
[----:B------:R-:W-:Y:S02]  /*14da0*/  IMAD.U32 R29, R31, 0x10000, RZ ;  /* 0x000100001f1d7824 */ /* 0x000fe400078e00ff */
[----:B------:R-:W-:Y:S01]  /*14db0*/  FMUL.FTZ R35, R13, R33 ;  /* 0x000000210d237220 */ /* 0x000fe20000410000 */
[----:B------:R-:W-:Y:S01]  /*14dc0*/  FMUL.FTZ R36, R15, R34 ;  /* 0x000000220f247220 */ /* 0x000fe20000410000 */
[----:B---3--:R-:W1:Y:S02]  /*14dd0*/  LDS.128 R24, [R44] ;  /* 0x000000002c187984 */ /* 0x008e640000000c00 */
        /* <DEDUP_REMOVED lines=8> */
[C---:B------:R-:W-:Y:S01]  /*14e60*/  IMAD.U32 R25, R30.reuse, 0x10000, RZ ;  /* 0x000100001e197824 */ /* 0x040fe200078e00ff */
[----:B------:R-:W-:Y:S01]  /*14e70*/  LOP3.LUT R27, R30, 0xffff0000, RZ, 0xc0, !PT ;  /* 0xffff00001e1b7812 */ /* 0x000fe200078ec0ff */
[-C--:B------:R-:W-:Y:S01]  /*14e80*/  FFMA.FTZ R35, R0, R32.reuse, -R35 ;  /* 0x0000002000237223 */ /* 0x080fe20000010823 */
[----:B------:R-:W-:Y:S01]  /*14e90*/  LOP3.LUT R30, R31, 0xffff0000, RZ, 0xc0, !PT ;  /* 0xffff00001f1e7812 */ /* 0x000fe200078ec0ff */
[----:B------:R-:W-:Y:S01]  /*14ea0*/  FMUL.FTZ R31, R13, R32 ;  /* 0x000000200d1f7220 */ /* 0x000fe20000410000 */
[----:B------:R-:W-:-:S02]  /*14eb0*/  IMAD.U32 R32, R104, 0x10000, RZ ;  /* 0x0001000068207824 */ /* 0x000fc400078e00ff */
[----:B------:R-:W-:Y:S02]  /*14ec0*/  IMAD.U32 R13, R102, 0x10000, RZ ;  /* 0x00010000660d7824 */ /* 0x000fe400078e00ff */
[----:B------:R-:W-:Y:S01]  /*14ed0*/  FFMA.FTZ R31, R0, R33, R31 ;  /* 0x00000021001f7223 */ /* 0x000fe2000001001f */
[----:B------:R-:W-:Y:S02]  /*14ee0*/  IMAD.U32 R0, R106, 0x10000, RZ ;  /* 0x000100006a007824 */ /* 0x000fe400078e00ff */
[-C--:B------:R-:W-:Y:S01]  /*14ef0*/  FMUL.FTZ R38, R15, R32.reuse ;  /* 0x000000200f267220 */ /* 0x080fe20000410000 */
[----:B------:R-:W-:Y:S01]  /*14f00*/  FFMA.FTZ R36, R5, R32, -R36 ;  /* 0x0000002005247223 */ /* 0x000fe20000010824 */
[CC--:B------:R-:W-:Y:S01]  /*14f10*/  FMUL.FTZ R15, R29.reuse, R13.reuse ;  /* 0x0000000d1d0f7220 */ /* 0x0c0fe20000410000 */
[----:B------:R-:W-:Y:S01]  /*14f20*/  FMUL.FTZ R32, R29, R0 ;  /* 0x000000001d207220 */ /* 0x000fe20000410000 */
[----:B------:R-:W-:Y:S01]  /*14f30*/  FFMA.FTZ R38, R5, R34, R38 ;  /* 0x0000002205267223 */ /* 0x000fe20000010026 */
[----:B------:R-:W-:Y:S01]  /*14f40*/  LOP3.LUT R5, R104, 0xffff0000, RZ, 0xc0, !PT ;  /* 0xffff000068057812 */ /* 0x000fe200078ec0ff */
[C---:B------:R-:W-:Y:S01]  /*14f50*/  FFMA.FTZ R34, R12.reuse, R0, -R15 ;  /* 0x000000000c227223 */ /* 0x040fe2000001080f */
[----:B------:R-:W-:Y:S01]  /*14f60*/  FFMA.FTZ R37, R12, R13, R32 ;  /* 0x0000000d0c257223 */ /* 0x000fe20000010020 */
[----:B------:R-:W-:-:S02]  /*14f70*/  IMAD.U32 R12, R101, 0x10000, RZ ;  /* 0x00010000650c7824 */ /* 0x000fc400078e00ff */
[----:B------:R-:W-:Y:S01]  /*14f80*/  FMUL.FTZ R15, R14, R99 ;  /* 0x000000630e0f7220 */ /* 0x000fe20000410000 */
[----:B------:R-:W-:Y:S01]  /*14f90*/  LOP3.LUT R13, R100, 0xffff0000, RZ, 0xc0, !PT ;  /* 0xffff0000640d7812 */ /* 0x000fe200078ec0ff */
[-C--:B------:R-:W-:Y:S01]  /*14fa0*/  FMUL.FTZ R29, R14, R103.reuse ;  /* 0x000000670e1d7220 */ /* 0x080fe20000410000 */
[----:B------:R-:W-:Y:S02]  /*14fb0*/  IMAD.U32 R0, R105, 0x10000, RZ ;  /* 0x0001000069007824 */ /* 0x000fe400078e00ff */
[C---:B------:R-:W-:Y:S01]  /*14fc0*/  FMUL.FTZ R33, R25.reuse, R12 ;  /* 0x0000000c19217220 */ /* 0x040fe20000410000 */
[----:B------:R-:W-:Y:S01]  /*14fd0*/  FFMA.FTZ R14, R4, R103, -R15 ;  /* 0x00000067040e7223 */ /* 0x000fe2000001080f */
[C---:B------:R-:W-:Y:S01]  /*14fe0*/  FMUL.FTZ R32, R28.reuse, R5 ;  /* 0x000000051c207220 */ /* 0x040fe20000410000 */
[----:B------:R-:W-:Y:S01]  /*14ff0*/  FMUL.FTZ R15, R28, R13 ;  /* 0x0000000d1c0f7220 */ /* 0x000fe20000410000 */
[----:B------:R-:W-:Y:S01]  /*15000*/  FFMA.FTZ R28, R4, R99, R29 ;  /* 0x00000063041c7223 */ /* 0x000fe2000001001d */
[-C--:B------:R-:W-:Y:S01]  /*15010*/  FMUL.FTZ R25, R25, R0.reuse ;  /* 0x0000000019197220 */ /* 0x080fe20000410000 */
[----:B------:R-:W-:Y:S01]  /*15020*/  FFMA.FTZ R33, R6, R0, -R33 ;  /* 0x0000000006217223 */ /* 0x000fe20000010821 */
[----:B------:R-:W-:Y:S01]  /*15030*/  LOP3.LUT R4, R101, 0xffff0000, RZ, 0xc0, !PT ;  /* 0xffff000065047812 */ /* 0x000fe200078ec0ff */
[C---:B------:R-:W-:Y:S01]  /*15040*/  FFMA.FTZ R29, R24.reuse, R13, R32 ;  /* 0x0000000d181d7223 */ /* 0x040fe20000010020 */
[----:B------:R-:W-:Y:S01]  /*15050*/  LOP3.LUT R0, R105, 0xffff0000, RZ, 0xc0, !PT ;  /* 0xffff000069007812 */ /* 0x000fe200078ec0ff */
[----:B------:R-:W-:Y:S01]  /*15060*/  FFMA.FTZ R15, R24, R5, -R15 ;  /* 0x00000005180f7223 */ /* 0x000fe2000001080f */
[----:B------:R-:W-:Y:S01]  /*15070*/  LOP3.LUT R13, R102, 0xffff0000, RZ, 0xc0, !PT ;  /* 0xffff0000660d7812 */ /* 0x000fe200078ec0ff */
[----:B------:R-:W-:Y:S01]  /*15080*/  FFMA.FTZ R25, R6, R12, R25 ;  /* 0x0000000c06197223 */ /* 0x000fe20000010019 */
[----:B------:R-:W-:Y:S01]  /*15090*/  LOP3.LUT R5, R106, 0xffff0000, RZ, 0xc0, !PT ;  /* 0xffff00006a057812 */ /* 0x000fe200078ec0ff */
[C---:B------:R-:W-:Y:S01]  /*150a0*/  FMUL.FTZ R6, R27.reuse, R4 ;  /* 0x000000041b067220 */ /* 0x040fe20000410000 */
[-C--:B------:R-:W-:Y:S01]  /*150b0*/  FMUL.FTZ R27, R27, R0.reuse ;  /* 0x000000001b1b7220 */ /* 0x080fe20000410000 */
[----:B------:R-:W-:Y:S01]  /*150c0*/  FMUL.FTZ R39, R30, R13 ;  /* 0x0000000d1e277220 */ /* 0x000fe20000410000 */
[----:B------:R-:W-:Y:S01]  /*150d0*/  F2FP.BF16.F32.PACK_AB R12, R28, R31 ;  /* 0x0000001f1c0c723e */ /* 0x000fe200000010ff */
        /* <DEDUP_REMOVED lines=14> */
.L_x_3067:
[----:B------:R-:W-:Y:S05]  /*151c0*/  BSYNC B1 ;  /* 0x0000000000017941 */ /* 0x000fea0003800000 */
.L_x_3066:
[----:B------:R-:W-:Y:S05]  /*151d0*/  @P1 BRA `(.L_x_3033) ;  /* 0x0000000400a01947 */ /* 0x000fea0003800000 */
[----:B------:R-:W4:Y:S04]  /*151e0*/  LDL R0, [R1+0x60] ;  /* 0x0000600001007983 */ /* 0x000f280000100800 */
[----:B--2---:R-:W2:Y:S01]  /*151f0*/  LDL R32, [R1+0x78] ;  /* 0x0000780001207983 */ /* 0x004ea20000100800 */
[----:B------:R-:W-:Y:S02]  /*15200*/  SHF.R.U64 R26, R72, 0x10, R73 ;  /* 0x00000010481a7819 */ /* 0x000fe40000001249 */
[--C-:B------:R-:W-:Y:S02]  /*15210*/  SHF.R.U64 R25, R8, 0x10, R9.reuse ;  /* 0x0000001008197819 */ /* 0x100fe40000001209 */
[----:B------:R-:W-:Y:S02]  /*15220*/  PRMT R87, R87, 0x5410, R26 ;  /* 0x0000541057577816 */ /* 0x000fe4000000001a */
[----:B------:R-:W-:-:S02]  /*15230*/  SHF.R.U32.HI R28, RZ, 0x10, R9 ;  /* 0x00000010ff1c7819 */ /* 0x000fc40000011609 */
[----:B------:R-:W-:Y:S01]  /*15240*/  PRMT R26, R20, 0x5410, R25 ;  /* 0x00005410141a7816 */ /* 0x000fe20000000019 */
[----:B------:R-:W-:Y:S01]  /*15250*/  IMAD.U32 R25, R87, 0x10000, RZ ;  /* 0x0001000057197824 */ /* 0x000fe200078e00ff */
[----:B------:R-:W-:Y:S02]  /*15260*/  SHF.R.U32.HI R73, RZ, 0x10, R73 ;  /* 0x00000010ff497819 */ /* 0x000fe40000011649 */
[----:B------:R-:W-:Y:S01]  /*15270*/  PRMT R28, R21, 0x5410, R28 ;  /* 0x00005410151c7816 */ /* 0x000fe2000000001c */
[----:B------:R-:W-:Y:S01]  /*15280*/  IMAD.U32 R27, R26, 0x10000, RZ ;  /* 0x000100001a1b7824 */ /* 0x000fe200078e00ff */
[----:B------:R-:W-:Y:S02]  /*15290*/  SHF.R.U64 R24, R74, 0x10, R75 ;  /* 0x000000104a187819 */ /* 0x000fe4000000124b */
[----:B------:R-:W-:Y:S01]  /*152a0*/  PRMT R88, R88, 0x5410, R73 ;  /* 0x0000541058587816 */ /* 0x000fe20000000049 */
[----:B------:R-:W-:Y:S01]  /*152b0*/  IMAD.U32 R29, R28, 0x10000, RZ ;  /* 0x000100001c1d7824 */ /* 0x000fe200078e00ff */
[----:B------:R-:W-:-:S02]  /*152c0*/  SHF.R.U32.HI R75, RZ, 0x10, R75 ;  /* 0x00000010ff4b7819 */ /* 0x000fc4000001164b */
[----:B------:R-:W-:Y:S02]  /*152d0*/  PRMT R89, R89, 0x5410, R24 ;  /* 0x0000541059597816 */ /* 0x000fe40000000018 */
[----:B------:R-:W-:Y:S02]  /*152e0*/  PRMT R90, R90, 0x5410, R75 ;  /* 0x000054105a5a7816 */ /* 0x000fe4000000004b */
[----:B------:R-:W-:Y:S02]  /*152f0*/  LOP3.LUT R87, R87, 0xffff0000, RZ, 0xc0, !PT ;  /* 0xffff000057577812 */ /* 0x000fe400078ec0ff */
[----:B------:R-:W-:Y:S02]  /*15300*/  LOP3.LUT R28, R28, 0xffff0000, RZ, 0xc0, !PT ;  /* 0xffff00001c1c7812 */ /* 0x000fe400078ec0ff */
[----:B----4-:R-:W-:-:S04]  /*15310*/  LEA.HI R40, R40, R0, RZ, 0x1d ;  /* 0x0000000028287211 */ /* 0x010fc800078fe8ff */
[----:B---3--:R-:W-:Y:S01]  /*15320*/  SHF.R.S32.HI R3, RZ, 0x1f, R40 ;  /* 0x0000001fff037819 */ /* 0x008fe20000011428 */
[----:B------:R-:W-:Y:S01]  /*15330*/  IMAD.SHL.U32 R0, R40, 0x8, RZ ;  /* 0x0000000828007824 */ /* 0x000fe200078e00ff */
[----:B--2---:R-:W2:Y:S02]  /*15340*/  LDS.128 R4, [R32] ;  /* 0x0000000020047984 */ /* 0x004ea40000000c00 */
[----:B------:R-:W-:Y:S02]  /*15350*/  LEA.HI R3, R3, R40, RZ, 0x3 ;  /* 0x0000002803037211 */ /* 0x000fe400078f18ff */
[----:B------:R-:W-:-:S03]  /*15360*/  LOP3.LUT R0, R43, 0x38, R0, 0xf8, !PT ;  /* 0x000000382b007812 */ /* 0x000fc600078ef800 */
[----:B------:R-:W-:Y:S01]  /*15370*/  IMAD.SHL.U32 R3, R3, 0x400, RZ ;  /* 0x0000040003037824 */ /* 0x000fe200078e00ff */
[----:B------:R-:W-:-:S04]  /*15380*/  LOP3.LUT R0, R0, R42, RZ, 0x3c, !PT ;  /* 0x0000002a00007212 */ /* 0x000fc800078e3cff */
[----:B------:R-:W-:-:S04]  /*15390*/  LOP3.LUT R3, R3, 0x7fffe000, RZ, 0xc0, !PT ;  /* 0x7fffe00003037812 */ /* 0x000fc800078ec0ff */
[----:B-----5:R-:W-:Y:S02]  /*153a0*/  IADD3 R3, R0, R3, R41 ;  /* 0x0000000300037210 */ /* 0x020fe40007ffe029 */
[--C-:B------:R-:W-:Y:S02]  /*153b0*/  SHF.R.U64 R0, R10, 0x10, R11.reuse ;  /* 0x000000100a007819 */ /* 0x100fe4000000120b */
[----:B------:R-:W-:Y:S01]  /*153c0*/  SHF.R.U32.HI R11, RZ, 0x10, R11 ;  /* 0x00000010ff0b7819 */ /* 0x000fe2000001160b */
[----:B------:R-:W-:Y:S01]  /*153d0*/  IMAD R3, R3, 0x2, R16 ;  /* 0x0000000203037824 */ /* 0x000fe200078e0210 */
[----:B------:R-:W-:Y:S02]  /*153e0*/  PRMT R85, R85, 0x5410, R0 ;  /* 0x0000541055557816 */ /* 0x000fe40000000000 */
[----:B------:R-:W-:Y:S02]  /*153f0*/  PRMT R86, R86, 0x5410, R11 ;  /* 0x0000541056567816 */ /* 0x000fe4000000000b */
[----:B------:R-:W3:Y:S01]  /*15400*/  LDS.128 R12, [R3+0x14400] ;  /* 0x01440000030c7984 */ /* 0x000ee20000000c00 */
[C---:B--2---:R-:W-:Y:S01]  /*15410*/  IMAD.U32 R0, R4.reuse, 0x10000, RZ ;  /* 0x0001000004007824 */ /* 0x044fe200078e00ff */
[----:B------:R-:W-:Y:S01]  /*15420*/  LOP3.LUT R4, R4, 0xffff0000, RZ, 0xc0, !PT ;  /* 0xffff000004047812 */ /* 0x000fe200078ec0ff */
[C---:B------:R-:W-:Y:S01]  /*15430*/  IMAD.U32 R8, R5.reuse, 0x10000, RZ ;  /* 0x0001000005087824 */ /* 0x040fe200078e00ff */
[----:B------:R-:W-:Y:S01]  /*15440*/  LOP3.LUT R5, R5, 0xffff0000, RZ, 0xc0, !PT ;  /* 0xffff000005057812 */ /* 0x000fe200078ec0ff */
[C---:B------:R-:W-:Y:S01]  /*15450*/  IMAD.U32 R10, R7.reuse, 0x10000, RZ ;  /* 0x00010000070a7824 */ /* 0x040fe200078e00ff */
[----:B------:R-:W-:Y:S01]  /*15460*/  LOP3.LUT R7, R7, 0xffff0000, RZ, 0xc0, !PT ;  /* 0xffff000007077812 */ /* 0x000fe200078ec0ff */
[C---:B------:R-:W-:Y:S01]  /*15470*/  IMAD.U32 R9, R6.reuse, 0x10000, RZ ;  /* 0x0001000006097824 */ /* 0x040fe200078e00ff */
[----:B------:R-:W-:Y:S01]  /*15480*/  LOP3.LUT R6, R6, 0xffff0000, RZ, 0xc0, !PT ;  /* 0xffff000006067812 */ /* 0x000fe200078ec0ff */
[C---:B---3--:R-:W-:Y:S01]  /*15490*/  IMAD.U32 R11, R12.reuse, 0x10000, RZ ;  /* 0x000100000c0b7824 */ /* 0x048fe200078e00ff */
        /* <DEDUP_REMOVED lines=12> */
[----:B------:R-:W-:Y:S01]  /*15560*/  FFMA.FTZ R35, R8, R11, -R35 ;  /* 0x0000000b08237223 */ /* 0x000fe20000010823 */
[----:B------:R-:W-:Y:S02]  /*15570*/  IMAD.U32 R25, R90, 0x10000, RZ ;  /* 0x000100005a197824 */ /* 0x000fe400078e00ff */
[----:B------:R-:W-:Y:S01]  /*15580*/  FMUL.FTZ R37, R24, R31 ;  /* 0x0000001f18257220 */ /* 0x000fe20000410000 */
[----:B------:R-:W-:Y:S01]  /*15590*/  LOP3.LUT R11, R26, 0xffff0000, RZ, 0xc0, !PT ;  /* 0xffff00001a0b7812 */ /* 0x000fe200078ec0ff */
[----:B------:R-:W-:Y:S01]  /*155a0*/  FFMA.FTZ R29, R8, R29, R27 ;  /* 0x0000001d081d7223 */ /* 0x000fe2000001001b */
[-C--:B------:R-:W-:Y:S01]  /*155b0*/  FMUL.FTZ R24, R24, R25.reuse ;  /* 0x0000001918187220 */ /* 0x080fe20000410000 */
[----:B------:R-:W-:Y:S01]  /*155c0*/  FFMA.FTZ R37, R10, R25, -R37 ;  /* 0x000000190a257223 */ /* 0x000fe20000010825 */
[----:B------:R-:W-:Y:S01]  /*155d0*/  LOP3.LUT R88, R88, 0xffff0000, RZ, 0xc0, !PT ;  /* 0xffff000058587812 */ /* 0x000fe200078ec0ff */
[C---:B------:R-:W-:Y:S01]  /*155e0*/  FMUL.FTZ R25, R12.reuse, R11 ;  /* 0x0000000b0c197220 */ /* 0x040fe20000410000 */
[----:B------:R-:W-:Y:S01]  /*155f0*/  FMUL.FTZ R27, R12, R87 ;  /* 0x000000570c1b7220 */ /* 0x000fe20000410000 */
[----:B------:R-:W-:-:S02]  /*15600*/  IMAD.U32 R21, R14, 0x10000, RZ ;  /* 0x000100000e157824 */ /* 0x000fc400078e00ff */
[----:B------:R-:W-:Y:S01]  /*15610*/  FFMA.FTZ R24, R10, R31, R24 ;  /* 0x0000001f0a187223 */ /* 0x000fe20000010018 */
[----:B------:R-:W-:Y:S02]  /*15620*/  IMAD.U32 R8, R85, 0x10000, RZ ;  /* 0x0001000055087824 */ /* 0x000fe400078e00ff */
[C---:B------:R-:W-:Y:S01]  /*15630*/  FFMA.FTZ R25, R4.reuse, R87, -R25 ;  /* 0x0000005704197223 */ /* 0x040fe20000010819 */
[----:B------:R-:W-:Y:S02]  /*15640*/  IMAD.U32 R0, R89, 0x10000, RZ ;  /* 0x0001000059007824 */ /* 0x000fe400078e00ff */
[C---:B------:R-:W-:Y:S01]  /*15650*/  FMUL.FTZ R12, R13.reuse, R28 ;  /* 0x0000001c0d0c7220 */ /* 0x040fe20000410000 */
[----:B------:R-:W-:Y:S01]  /*15660*/  FFMA.FTZ R10, R4, R11, R27 ;  /* 0x0000000b040a7223 */ /* 0x000fe2000001001b */
[----:B------:R-:W-:Y:S01]  /*15670*/  LOP3.LUT R14, R14, 0xffff0000, RZ, 0xc0, !PT ;  /* 0xffff00000e0e7812 */ /* 0x000fe200078ec0ff */
[----:B------:R-:W-:Y:S01]  /*15680*/  FMUL.FTZ R13, R13, R88 ;  /* 0x000000580d0d7220 */ /* 0x000fe20000410000 */
[----:B------:R-:W-:Y:S01]  /*15690*/  LOP3.LUT R15, R15, 0xffff0000, RZ, 0xc0, !PT ;  /* 0xffff00000f0f7812 */ /* 0x000fe200078ec0ff */
[----:B------:R-:W-:Y:S01]  /*156a0*/  FMUL.FTZ R4, R21, R8 ;  /* 0x0000000815047220 */ /* 0x000fe20000410000 */
[----:B------:R-:W-:Y:S01]  /*156b0*/  LOP3.LUT R85, R85, 0xffff0000, RZ, 0xc0, !PT ;  /* 0xffff000055557812 */ /* 0x000fe200078ec0ff */
[----:B------:R-:W-:Y:S01]  /*156c0*/  FMUL.FTZ R20, R21, R0 ;  /* 0x0000000015147220 */ /* 0x000fe20000410000 */
[----:B------:R-:W-:Y:S01]  /*156d0*/  LOP3.LUT R86, R86, 0xffff0000, RZ, 0xc0, !PT ;  /* 0xffff000056567812 */ /* 0x000fe200078ec0ff */
[----:B------:R-:W-:Y:S01]  /*156e0*/  FFMA.FTZ R12, R5, R88, -R12 ;  /* 0x00000058050c7223 */ /* 0x000fe2000001080c */
[----:B------:R-:W-:Y:S01]  /*156f0*/  LOP3.LUT R89, R89, 0xffff0000, RZ, 0xc0, !PT ;  /* 0xffff000059597812 */ /* 0x000fe200078ec0ff */
[----:B------:R-:W-:Y:S01]  /*15700*/  FFMA.FTZ R28, R5, R28, R13 ;  /* 0x0000001c051c7223 */ /* 0x000fe2000001000d */
[----:B------:R-:W-:Y:S01]  /*15710*/  LOP3.LUT R90, R90, 0xffff0000, RZ, 0xc0, !PT ;  /* 0xffff00005a5a7812 */ /* 0x000fe200078ec0ff */
[----:B------:R-:W-:Y:S01]  /*15720*/  FFMA.FTZ R0, R9, R0, -R4 ;  /* 0x0000000009007223 */ /* 0x000fe20000010804 */
[C---:B------:R-:W-:Y:S01]  /*15730*/  FMUL.FTZ R5, R14.reuse, R85 ;  /* 0x000000550e057220 */ /* 0x040fe20000410000 */
[C---:B------:R-:W-:Y:S01]  /*15740*/  FMUL.FTZ R4, R15.reuse, R86 ;  /* 0x000000560f047220 */ /* 0x040fe20000410000 */
[-C--:B------:R-:W-:Y:S01]  /*15750*/  FMUL.FTZ R14, R14, R89.reuse ;  /* 0x000000590e0e7220 */ /* 0x080fe20000410000 */
[-C--:B------:R-:W-:Y:S01]  /*15760*/  FMUL.FTZ R15, R15, R90.reuse ;  /* 0x0000005a0f0f7220 */ /* 0x080fe20000410000 */
[C---:B------:R-:W-:Y:S01]  /*15770*/  FFMA.FTZ R89, R6.reuse, R89, -R5 ;  /* 0x0000005906597223 */ /* 0x040fe20000010805 */
        /* <DEDUP_REMOVED lines=14> */
.L_x_3033:
[----:B------:R-:W-:Y:S05]  /*15860*/  BSYNC B0 ;  /* 0x0000000000007941 */ /* 0x000fea0003800000 */
.L_x_2993:
        /* <DEDUP_REMOVED lines=8> */
.L_x_2991:
[----:B-123--:R-:W2:Y:S02]  /*158f0*/  LDL R0, [R1+0x5c] ;  /* 0x00005c0001007983 */ /* 0x00eea40000100800 */
[----:B--2---:R-:W-:-:S13]  /*15900*/  R2UR UR4, R0 ;  /* 0x00000000000472ca */ /* 0x004fda00000e0000 */
[----:B------:R-:W-:-:S05]  /*15910*/  IMAD.U32 R0, RZ, RZ, UR4 ;  /* 0x00000004ff007e24 */ /* 0x000fca000f8e00ff */
[----:B------:R-:W-:-:S13]  /*15920*/  ISETP.NE.AND P0, PT, R0, 0x3, PT ;  /* 0x000000030000780c */ /* 0x000fda0003f05270 */
[----:B------:R-:W-:Y:S05]  /*15930*/  @!P0 BRA `(.L_x_3068) ;  /* 0x0000000000048947 */ /* 0x000fea0003800000 */
[----:B------:R-:W-:Y:S01]  /*15940*/  BPT.TRAP 0x1 ;  /* 0x000000040000795c */ /* 0x000fe20000300000 */
.L_x_3068:
[----:B------:R-:W-:Y:S01]  /*15950*/  IMAD R0, R217, 0x8, R16 ;  /* 0x00000008d9007824 */ /* 0x000fe200078e0210 */
[----:B0---4-:R-:W-:-:S04]  /*15960*/  SHF.L.U32 R3, R218, 0x1f, RZ ;  /* 0x0000001fda037819 */ /* 0x011fc800000006ff */
[----:B------:R0:W1:Y:S01]  /*15970*/  SYNCS.PHASECHK.TRANS64.TRYWAIT P2, [R0+URZ+0x38830], R3 ;  /* 0x03883003000075a7 */ /* 0x000062000804017f */
[----:B------:R-:W-:Y:S05]  /*15980*/  @!P0 BRA `(.L_x_3069) ;  /* 0x0000000000048947 */ /* 0x000fea0003800000 */
[----:B------:R-:W-:Y:S01]  /*15990*/  BPT.TRAP 0x1 ;  /* 0x000000040000795c */ /* 0x000fe20000300000 */
.L_x_3069:
[----:B------:R-:W2:Y:S02]  /*159a0*/  S2R R4, SR_TID.X ;  /* 0x0000000000047919 */ /* 0x000ea40000002100 */
[----:B--2---:R-:W-:-:S04]  /*159b0*/  LOP3.LUT R4, R4, 0x7f, RZ, 0xc0, !PT ;  /* 0x0000007f04047812 */ /* 0x004fc800078ec0ff */
[----:B------:R-:W-:Y:S01]  /*159c0*/  ISETP.NE.AND P1, PT, R4, RZ, PT ;  /* 0x000000ff0400720c */ /* 0x000fe20003f25270 */
[----:B-1----:R-:W-:-:S12]  /*159d0*/  @P2 BRA `(.L_x_3070) ;  /* 0x0000000000082947 */ /* 0x002fd80003800000 */
[----:B------:R-:W1:Y:S02]  /*159e0*/  SYNCS.PHASECHK.TRANS64.TRYWAIT P2, [R0+URZ+0x38830], R3 ;  /* 0x03883003000075a7 */ /* 0x000e64000804017f */
[----:B-1----:R-:W-:Y:S05]  /*159f0*/  @!P2 BRA `(.L_x_3071) ;  /* 0x000001c40020a947 */ /* 0x002fea0003800000 */
.L_x_3070:
[----:B------:R-:W-:Y:S05]  /*15a00*/  WARPSYNC.ALL ;  /* 0x0000000000007948 */ /* 0x000fea0003800000 */
[----:B01----:R-:W-:Y:S01]  /*15a10*/  VIADD R3, R16, 0x24400 ;  /* 0x0002440010037836 */ /* 0x003fe20000000000 */
[----:B------:R-:W-:Y:S01]  /*15a20*/  R2UR UR12, R84 ;  /* 0x00000000540c72ca */ /* 0x000fe200000e0000 */
[----:B------:R-:W-:Y:S01]  /*15a30*/  IMAD.MOV.U32 R5, RZ, RZ, 0x40000040 ;  /* 0x40000040ff057424 */ /* 0x000fe200078e00ff */
[----:B------:R-:W-:Y:S01]  /*15a40*/  WARPGROUP.ARRIVE ;  /* 0x00000000000079c5 */ /* 0x000fe20000000000 */
[----:B------:R-:W-:Y:S01]  /*15a50*/  UMOV UR9, 0x40000040 ;  /* 0x4000004000097882 */ /* 0x000fe20000000000 */
[----:B------:R-:W-:Y:S01]  /*15a60*/  SHF.R.U32.HI R3, RZ, 0x4, R3 ;  /* 0x00000004ff037819 */ /* 0x000fe20000011603 */
[----:B------:R-:W-:Y:S01]  /*15a70*/  IMAD.MOV.U32 R7, RZ, RZ, 0x40000040 ;  /* 0x40000040ff077424 */ /* 0x000fe200078e00ff */
[----:B------:R-:W-:Y:S01]  /*15a80*/  R2UR UR11, R5 ;  /* 0x00000000050b72ca */ /* 0x000fe200000e0000 */
[----:B------:R-:W-:Y:S01]  /*15a90*/  UMOV UR5, UR9 ;  /* 0x0000000900057c82 */ /* 0x000fe20008000000 */
[----:B------:R-:W-:Y:S01]  /*15aa0*/  LOP3.LUT R3, R3, 0x3fff, RZ, 0xc0, !PT ;  /* 0x00003fff03037812 */ /* 0x000fe200078ec0ff */
[----:B------:R-:W-:Y:S01]  /*15ab0*/  IMAD.MOV.U32 R9, RZ, RZ, 0x40000040 ;  /* 0x40000040ff097424 */ /* 0x000fe200078e00ff */
[----:B------:R-:W-:Y:S01]  /*15ac0*/  R2UR UR7, R7 ;  /* 0x00000000070772ca */ /* 0x000fe200000e0000 */
[----:B------:R-:W-:Y:S01]  /*15ad0*/  IMAD.MOV.U32 R7, RZ, RZ, 0x40000040 ;  /* 0x40000040ff077424 */ /* 0x000fe200078e00ff */
[----:B------:R-:W-:Y:S01]  /*15ae0*/  LOP3.LUT R222, R3, 0x10000, RZ, 0xfc, !PT ;  /* 0x0001000003de7812 */ /* 0x000fe200078efcff */
[----:B------:R-:W-:Y:S01]  /*15af0*/  ULOP3.LUT UR12, UR12, 0x10000, URZ, 0xfc, !UPT ;  /* 0x000100000c0c7892 */ /* 0x000fe2000f8efc3f */
[----:B------:R-:W-:Y:S01]  /*15b00*/  IMAD.U32 R13, RZ, RZ, UR9 ;  /* 0x00000009ff0d7e24 */ /* 0x000fe2000f8e00ff */
[----:B------:R-:W-:Y:S01]  /*15b10*/  UMOV UR17, 0x40000040 ;  /* 0x4000004000117882 */ /* 0x000fe20000000000 */
[----:B------:R-:W-:Y:S01]  /*15b20*/  UMOV UR57, 0x40000040 ;  /* 0x4000004000397882 */ /* 0x000fe20000000000 */
[----:B------:R-:W-:Y:S01]  /*15b30*/  IMAD R4, R217, 0xa00, R222 ;  /* 0x00000a00d9047824 */ /* 0x000fe200078e02de */
[----:B------:R-:W-:Y:S01]  /*15b40*/  UIADD3 UR56, UR12, 0x804, URZ ;  /* 0x000008040c387890 */ /* 0x000fe2000fffe03f */
[----:B------:R-:W-:Y:S01]  /*15b50*/  IMAD.MOV.U32 R11, RZ, RZ, 0x40000040 ;  /* 0x40000040ff0b7424 */ /* 0x000fe200078e00ff */
[----:B------:R-:W-:Y:S01]  /*15b60*/  UMOV UR8, UR12 ;  /* 0x0000000c00087c82 */ /* 0x000fe20008000000 */
[C---:B------:R-:W-:Y:S01]  /*15b70*/  VIADD R6, R4.reuse, 0x80 ;  /* 0x0000008004067836 */ /* 0x040fe20000000000 */
[C---:B------:R-:W-:Y:S01]  /*15b80*/  R2UR UR10, R4.reuse ;  /* 0x00000000040a72ca */ /* 0x040fe200000e0000 */
[----:B------:R-:W-:Y:S01]  /*15b90*/  UMOV UR4, UR8 ;  /* 0x0000000800047c82 */ /* 0x000fe20008000000 */
[----:B------:R-:W-:Y:S01]  /*15ba0*/  VIADD R8, R4, 0x200 ;  /* 0x0000020004087836 */ /* 0x000fe20000000000 */
[----:B------:R-:W-:Y:S01]  /*15bb0*/  UIADD3 UR52, UR12, 0x806, URZ ;  /* 0x000008060c347890 */ /* 0x000fe2000fffe03f */
[----:B------:R-:W-:Y:S01]  /*15bc0*/  R2UR UR6, R6 ;  /* 0x00000000060672ca */ /* 0x000fe200000e0000 */
[C---:B------:R-:W-:Y:S01]  /*15bd0*/  VIADD R6, R4.reuse, 0x100 ;  /* 0x0000010004067836 */ /* 0x040fe20000000000 */
[----:B------:R-:W-:Y:S01]  /*15be0*/  UMOV UR53, 0x40000040 ;  /* 0x4000004000357882 */ /* 0x000fe20000000000 */
[----:B------:R-:W-:Y:S01]  /*15bf0*/  IMAD.U32 R12, RZ, RZ, UR8 ;  /* 0x00000008ff0c7e24 */ /* 0x000fe2000f8e00ff */
[----:B------:R-:W-:Y:S01]  /*15c00*/  UIADD3 UR48, UR12, 0xc00, URZ ;  /* 0x00000c000c307890 */ /* 0x000fe2000fffe03f */
[----:B------:R-:W-:Y:S01]  /*15c10*/  VIADD R10, R4, 0x786 ;  /* 0x00000786040a7836 */ /* 0x000fe20000000000 */
[----:B------:R-:W-:Y:S01]  /*15c20*/  UMOV UR49, 0x40000040 ;  /* 0x4000004000317882 */ /* 0x000fe20000000000 */
[----:B------:R-:W-:Y:S01]  /*15c30*/  UIADD3 UR44, UR12, 0xc02, URZ ;  /* 0x00000c020c2c7890 */ /* 0x000fe2000fffe03f */
[----:B------:R0:W-:Y:S01]  /*15c40*/  STL.64 [R1+0x50], R12 ;  /* 0x0000500c01007387 */ /* 0x0001e20000100a00 */
[----:B------:R-:W-:Y:S01]  /*15c50*/  HGMMA.64x16x16.F32.BF16 R56, gdesc[UR8], RZ, !UPT, gsb0 ;  /* 0x00200000083879f0 */ /* 0x000fe2000c0018ff */
[----:B------:R-:W-:Y:S01]  /*15c60*/  R2UR UR10, R8 ;  /* 0x00000000080a72ca */ /* 0x000fe200000e0000 */
[----:B------:R-:W-:Y:S01]  /*15c70*/  VIADD R8, R4, 0x202 ;  /* 0x0000020204087836 */ /* 0x000fe20000000000 */
[----:B------:R-:W-:Y:S01]  /*15c80*/  R2UR UR11, R9 ;  /* 0x00000000090b72ca */ /* 0x000fe200000e0000 */
[----:B------:R-:W-:Y:S01]  /*15c90*/  IMAD.MOV.U32 R9, RZ, RZ, 0x40000040 ;  /* 0x40000040ff097424 */ /* 0x000fe200078e00ff */
[----:B------:R-:W-:Y:S01]  /*15ca0*/  UMOV UR45, 0x40000040 ;  /* 0x40000040002d7882 */ /* 0x000fe20000000000 */
[----:B------:R-:W-:Y:S01]  /*15cb0*/  UIADD3 UR40, UR12, 0xc04, URZ ;  /* 0x00000c040c287890 */ /* 0x000fe2000fffe03f */
[----:B------:R-:W-:Y:S01]  /*15cc0*/  R2UR UR38, R10 ;  /* 0x000000000a2672ca */ /* 0x000fe200000e0000 */
[----:B------:R-:W-:Y:S01]  /*15cd0*/  UMOV UR41, 0x40000040 ;  /* 0x4000004000297882 */ /* 0x000fe20000000000 */
[----:B------:R-:W-:Y:S01]  /*15ce0*/  R2UR UR39, R11 ;  /* 0x000000000b2772ca */ /* 0x000fe200000e0000 */
[----:B------:R-:W-:Y:S01]  /*15cf0*/  UIADD3 UR36, UR12, 0xc06, URZ ;  /* 0x00000c060c247890 */ /* 0x000fe2000fffe03f */
[----:B0-----:R-:W-:Y:S01]  /*15d00*/  IMAD.U32 R13, RZ, RZ, UR17 ;  /* 0x00000011ff0d7e24 */ /* 0x001fe2000f8e00ff */
[----:B------:R-:W-:Y:S01]  /*15d10*/  UMOV UR37, 0x40000040 ;  /* 0x4000004000257882 */ /* 0x000fe20000000000 */
[----:B------:R-:W0:Y:S01]  /*15d20*/  LDC R3, c[0x0][0x448] ;  /* 0x00011200ff037b82 */ /* 0x000e220000000800 */
[----:B------:R-:W-:Y:S01]  /*15d30*/  VIADD R10, R4, 0x806 ;  /* 0x00000806040a7836 */ /* 0x000fe20000000000 */
[----:B------:R-:W-:Y:S01]  /*15d40*/  BSSY B0, `(.L_x_3072) ;  /* 0x0000932000007945 */ /* 0x000fe20003800000 */
[----:B------:R-:W-:Y:S01]  /*15d50*/  IMAD.MOV.U32 R11, RZ, RZ, 0x40000040 ;  /* 0x40000040ff0b7424 */ /* 0x000fe200078e00ff */
[----:B------:R-:W-:Y:S01]  /*15d60*/  CS2R R150, SRZ ;  /* 0x0000000000967805 */ /* 0x000fe2000001ff00 */
[----:B------:R-:W-:Y:S01]  /*15d70*/  @!P1 VIADD R0, R0, 0x38840 ;  /* 0x0003884000009836 */ /* 0x000fe20000000000 */
[----:B------:R-:W-:-:S02]  /*15d80*/  CS2R R148, SRZ ;  /* 0x0000000000947805 */ /* 0x000fc4000001ff00 */
[----:B------:R-:W-:Y:S02]  /*15d90*/  CS2R R146, SRZ ;  /* 0x0000000000927805 */ /* 0x000fe4000001ff00 */
[----:B------:R-:W-:Y:S02]  /*15da0*/  CS2R R144, SRZ ;  /* 0x0000000000907805 */ /* 0x000fe4000001ff00 */
[----:B-----5:R-:W-:Y:S02]  /*15db0*/  CS2R R142, SRZ ;  /* 0x00000000008e7805 */ /* 0x020fe4000001ff00 */
[----:B------:R-:W-:Y:S02]  /*15dc0*/  @!P1 PRMT R0, RZ, 0x654, R0 ;  /* 0x00000654ff009816 */ /* 0x000fe40000000000 */
        /* <DEDUP_REMOVED lines=13> */
[----:B0-----:R-:W-:Y:S01]  /*15ea0*/  ISETP.NE.AND P2, PT, R3, 0x1, PT ;  /* 0x000000010300780c */ /* 0x001fe20003f45270 */
[----:B------:R-:W-:Y:S01]  /*15eb0*/  IMAD.IADD R3, R235, 0x1, R230 ;  /* 0x00000001eb037824 */ /* 0x000fe200078e02e6 */
        /* <DEDUP_REMOVED lines=442> */
[----:B------:R-:W-:Y:S01]  /*17a60*/  STL.64 [R1], R12 ;  /* 0x0000000c01007387 */ /* 0x000fe20000100a00 */
[----:B------:R-:W-:Y:S02]  /*17a70*/  WARPGROUP.DEPBAR.LE gsb0, 0x0 ;  /* 0x00008000000079c5 */ /* 0x000fe40000010000 */
[----:B------:R-:W-:-:S06]  /*17a80*/  WARPGROUP.ARRIVE ;  /* 0x00000000000079c5 */ /* 0x000fcc0000000000 */
[----:B------:R-:W-:Y:S01]  /*17a90*/  HGMMA.64x16x16.F32.BF16 R24, gdesc[UR8], R24, gsb0 ;  /* 0x00200000081879f0 */ /* 0x000fe20008001818 */
[----:B------:R-:W-:Y:S01]  /*17aa0*/  UMOV UR8, UR14 ;  /* 0x0000000e00087c82 */ /* 0x000fe20008000000 */
[----:B------:R-:W-:Y:S01]  /*17ab0*/  UMOV UR9, UR15 ;  /* 0x0000000f00097c82 */ /* 0x000fe20008000000 */
[----:B------:R-:W-:Y:S02]  /*17ac0*/  WARPGROUP.DEPBAR.LE gsb0, 0x0 ;  /* 0x00008000000079c5 */ /* 0x000fe40000010000 */
[----:B------:R-:W-:-:S06]  /*17ad0*/  WARPGROUP.ARRIVE ;  /* 0x00000000000079c5 */ /* 0x000fcc0000000000 */
[----:B------:R-:W-:Y:S03]  /*17ae0*/  HGMMA.64x16x16.F32.BF16 R56, gdesc[UR16], R56, gsb0 ;  /* 0x00200000103879f0 */ /* 0x000fe60008001838 */
        /* <DEDUP_REMOVED lines=224> */
[----:B------:R-:W-:Y:S02]  /*188f0*/  R2UR UR10, R6 ;  /* 0x00000000060a72ca */ /* 0x000fe400000e0000 */
[----:B------:R-:W-:Y:S01]  /*18900*/  R2UR UR11, R7 ;  /* 0x00000000070b72ca */ /* 0x000fe200000e0000 */
[----:B------:R-:W0:Y:S01]  /*18910*/  @P2 LDC R6, c[0x0][0x44c] ;  /* 0x00011300ff062b82 */ /* 0x000e220000000800 */
[----:B------:R-:W-:Y:S02]  /*18920*/  IMAD.MOV.U32 R7, RZ, RZ, 0x40000040 ;  /* 0x40000040ff077424 */ /* 0x000fe400078e00ff */
[----:B0-----:R-:W-:-:S04]  /*18930*/  @P2 IMAD.HI.U32 R5, R3, R6, RZ ;  /* 0x0000000603052227 */ /* 0x001fc800078e00ff */
[----:B------:R-:W-:Y:S01]  /*18940*/  VIADD R6, R4, 0x886 ;  /* 0x0000088604067836 */ /* 0x000fe20000000000 */
[----:B------:R-:W-:Y:S02]  /*18950*/  WARPGROUP.DEPBAR.LE gsb0, 0x0 ;  /* 0x00008000000079c5 */ /* 0x000fe40000010000 */
[----:B------:R-:W-:-:S06]  /*18960*/  WARPGROUP.ARRIVE ;  /* 0x00000000000079c5 */ /* 0x000fcc0000000000 */
[----:B------:R-:W-:Y:S01]  /*18970*/  HGMMA.64x16x16.F32.BF16 R40, gdesc[UR4], R40, gsb0 ;  /* 0x00200000042879f0 */ /* 0x000fe20008001828 */
[----:B------:R-:W-:Y:S01]  /*18980*/  R2UR UR6, R8 ;  /* 0x00000000080672ca */ /* 0x000fe200000e0000 */
[----:B------:R-:W-:Y:S01]  /*18990*/  UMOV UR4, UR40 ;  /* 0x0000002800047c82 */ /* 0x000fe20008000000 */
[----:B------:R-:W-:Y:S01]  /*189a0*/  R2UR UR7, R9 ;  /* 0x00000000090772ca */ /* 0x000fe200000e0000 */
[----:B------:R-:W-:Y:S01]  /*189b0*/  UMOV UR5, UR41 ;  /* 0x0000002900057c82 */ /* 0x000fe20008000000 */
[----:B------:R-:W0:Y:S01]  /*189c0*/  @P2 LDC R8, c[0x0][0x450] ;  /* 0x00011400ff082b82 */ /* 0x000e220000000800 */
[----:B------:R-:W-:-:S04]  /*189d0*/  IMAD.MOV.U32 R9, RZ, RZ, -0x50 ;  /* 0xffffffb0ff097424 */ /* 0x000fc800078e00ff */
[----:B------:R-:W-:-:S04]  /*189e0*/  IMAD R9, R2, R9, 0x51 ;  /* 0x0000005102097424 */ /* 0x000fc800078e0209 */
[----:B------:R-:W-:-:S05]  /*189f0*/  IMAD R9, R234, -0x2, R9 ;  /* 0xfffffffeea097824 */ /* 0x000fca00078e0209 */
[--C-:B------:R-:W-:Y:S02]  /*18a00*/  IADD3 R9, -R231, R9, R232.reuse ;  /* 0x00000009e7097210 */ /* 0x100fe40007ffe1e8 */
[----:B0-----:R-:W-:Y:S01]  /*18a10*/  @P2 SHF.R.U32.HI R3, RZ, R8, R5 ;  /* 0x00000008ff032219 */ /* 0x001fe20000011605 */
[----:B------:R-:W-:-:S04]  /*18a20*/  IMAD R5, R2, -0x50, R232 ;  /* 0xffffffb002057824 */ /* 0x000fc800078e02e8 */
[----:B------:R-:W0:Y:S01]  /*18a30*/  SHFL.IDX PT, R8, R3, 0x1, 0x1c1f ;  /* 0x003c1f0003087f89 */ /* 0x000e2200000e0000 */
[----:B------:R-:W-:-:S03]  /*18a40*/  VIADD R5, R5, 0x50 ;  /* 0x0000005005057836 */ /* 0x000fc60000000000 */
[----:B------:R-:W1:Y:S01]  /*18a50*/  SHFL.IDX PT, R3, R3, RZ, 0x1c1f ;  /* 0x001c1fff03037589 */ /* 0x000e6200000e0000 */
        /* <DEDUP_REMOVED lines=10> */
[----:B------:R-:W-:Y:S02]  /*18b00*/  WARPGROUP.DEPBAR.LE gsb0, 0x0 ;  /* 0x00008000000079c5 */ /* 0x000fe40000010000 */
[----:B------:R-:W-:-:S06]  /*18b10*/  WARPGROUP.ARRIVE ;  /* 0x00000000000079c5 */ /* 0x000fcc0000000000 */
[----:B------:R-:W-:Y:S01]  /*18b20*/  HGMMA.64x16x16.F32.BF16 R56, gdesc[UR36], R56, gsb0 ;  /* 0x00200000243879f0 */ /* 0x000fe20008001838 */
[----:B------:R-:W-:Y:S01]  /*18b30*/  ULDC UR38, c[0x0][0x988] ;  /* 0x0002620000267ab9 */ /* 0x000fe20000000800 */
[----:B------:R-:W-:Y:S01]  /*18b40*/  ULDC UR39, c[0x0][0x988] ;  /* 0x0002620000277ab9 */ /* 0x000fe20000000800 */
[----:B------:R-:W-:Y:S02]  /*18b50*/  WARPGROUP.DEPBAR.LE gsb0, 0x0 ;  /* 0x00008000000079c5 */ /* 0x000fe40000010000 */
[----:B------:R-:W-:-:S06]  /*18b60*/  WARPGROUP.ARRIVE ;  /* 0x00000000000079c5 */ /* 0x000fcc0000000000 */
[----:B------:R-:W-:Y:S01]  /*18b70*/  HGMMA.64x16x16.F32.BF16 R48, gdesc[UR4], R48, gsb0 ;  /* 0x00200000043079f0 */ /* 0x000fe20008001830 */
[----:B------:R-:W-:Y:S01]  /*18b80*/  R2UR UR6, R6 ;  /* 0x00000000060672ca */ /* 0x000fe200000e0000 */
[----:B------:R-:W-:Y:S01]  /*18b90*/  UMOV UR4, UR36 ;  /* 0x0000002400047c82 */ /* 0x000fe20008000000 */
[----:B------:R-:W-:Y:S01]  /*18ba0*/  R2UR UR7, R7 ;  /* 0x00000000070772ca */ /* 0x000fe200000e0000 */
[----:B------:R-:W-:Y:S01]  /*18bb0*/  UMOV UR5, UR37 ;  /* 0x0000002500057c82 */ /* 0x000fe20008000000 */
[C---:B------:R-:W-:Y:S02]  /*18bc0*/  VIADD R6, R4.reuse, 0x906 ;  /* 0x0000090604067836 */ /* 0x040fe40000000000 */
[----:B------:R-:W-:Y:S02]  /*18bd0*/  IMAD.MOV.U32 R7, RZ, RZ, 0x40000040 ;  /* 0x40000040ff077424 */ /* 0x000fe400078e00ff */
[----:B------:R-:W-:Y:S01]  /*18be0*/  VIADD R4, R4, 0x986 ;  /* 0x0000098604047836 */ /* 0x000fe20000000000 */
[----:B------:R-:W-:-:S02]  /*18bf0*/  WARPGROUP.DEPBAR.LE gsb0, 0x0 ;  /* 0x00008000000079c5 */ /* 0x000fc40000010000 */
[----:B------:R-:W-:-:S06]  /*18c00*/  WARPGROUP.ARRIVE ;  /* 0x00000000000079c5 */ /* 0x000fcc0000000000 */
[----:B------:R-:W-:Y:S01]  /*18c10*/  HGMMA.64x16x16.F32.BF16 R40, gdesc[UR4], R40, gsb0 ;  /* 0x00200000042879f0 */ /* 0x000fe20008001828 */
[----:B------:R-:W-:Y:S01]  /*18c20*/  R2UR UR6, R6 ;  /* 0x00000000060672ca */ /* 0x000fe200000e0000 */
[----:B------:R-:W-:Y:S01]  /*18c30*/  UMOV UR4, UR36 ;  /* 0x0000002400047c82 */ /* 0x000fe20008000000 */
[----:B------:R-:W-:Y:S01]  /*18c40*/  R2UR UR7, R7 ;  /* 0x00000000070772ca */ /* 0x000fe200000e0000 */
[----:B------:R-:W-:Y:S01]  /*18c50*/  UMOV UR5, UR37 ;  /* 0x0000002500057c82 */ /* 0x000fe20008000000 */
[----:B------:R-:W-:Y:S02]  /*18c60*/  IMAD R6, R234, -0x2, R5 ;  /* 0xfffffffeea067824 */ /* 0x000fe400078e0205 */
[----:B------:R-:W-:-:S03]  /*18c70*/  IMAD.MOV.U32 R5, RZ, RZ, 0x40000040 ;  /* 0x40000040ff057424 */ /* 0x000fc600078e00ff */
[-CC-:B0-----:R-:W-:Y:S02]  /*18c80*/  VIADDMNMX R8, R8, R9.reuse, R6.reuse, PT ;  /* 0x0000000908087246 */ /* 0x181fe40003800106 */
[----:B-1----:R-:W-:Y:S02]  /*18c90*/  VIADDMNMX R9, R3, R9, R6, PT ;  /* 0x0000000903097246 */ /* 0x002fe40003800106 */
[C---:B------:R-:W-:Y:S02]  /*18ca0*/  ISETP.GT.AND P3, PT, R8.reuse, RZ, PT ;  /* 0x000000ff0800720c */ /* 0x040fe40003f64270 */
[C---:B------:R-:W-:Y:S02]  /*18cb0*/  ISETP.GT.AND P4, PT, R8.reuse, 0x1, PT ;  /* 0x000000010800780c */ /* 0x040fe40003f84270 */
[----:B------:R-:W-:Y:S02]  /*18cc0*/  ISETP.GT.AND P5, PT, R8, 0x8, PT ;  /* 0x000000080800780c */ /* 0x000fe40003fa4270 */
[----:B------:R-:W-:-:S02]  /*18cd0*/  FSEL R58, R58, -INF , P3 ;  /* 0xff8000003a3a7808 */ /* 0x000fc40001800000 */
[----:B------:R-:W-:Y:S02]  /*18ce0*/  FSEL R59, R59, -INF , P4 ;  /* 0xff8000003b3b7808 */ /* 0x000fe40002000000 */
[----:B------:R-:W-:Y:S02]  /*18cf0*/  ISETP.GT.AND P3, PT, R8, 0x9, PT ;  /* 0x000000090800780c */ /* 0x000fe40003f64270 */
[----:B------:R-:W-:Y:S02]  /*18d00*/  FSEL R62, R62, -INF , P5 ;  /* 0xff8000003e3e7808 */ /* 0x000fe40002800000 */
[C---:B------:R-:W-:Y:S02]  /*18d10*/  ISETP.GT.AND P4, PT, R8.reuse, 0x10, PT ;  /* 0x000000100800780c */ /* 0x040fe40003f84270 */
[----:B------:R-:W-:Y:S02]  /*18d20*/  FSEL R64, R63, -INF , P3 ;  /* 0xff8000003f407808 */ /* 0x000fe40001800000 */
[----:B------:R-:W-:-:S02]  /*18d30*/  ISETP.GT.AND P3, PT, R8, 0x11, PT ;  /* 0x000000110800780c */ /* 0x000fc40003f64270 */
[----:B------:R-:W-:Y:S02]  /*18d40*/  FSEL R50, R50, -INF , P4 ;  /* 0xff80000032327808 */ /* 0x000fe40002000000 */
[C---:B------:R-:W-:Y:S02]  /*18d50*/  ISETP.GT.AND P4, PT, R8.reuse, 0x18, PT ;  /* 0x000000180800780c */ /* 0x040fe40003f84270 */
[----:B------:R-:W-:Y:S02]  /*18d60*/  FSEL R66, R51, -INF , P3 ;  /* 0xff80000033427808 */ /* 0x000fe40001800000 */
[----:B------:R-:W-:Y:S02]  /*18d70*/  ISETP.GT.AND P3, PT, R8, 0x19, PT ;  /* 0x000000190800780c */ /* 0x000fe40003f64270 */
[----:B------:R-:W-:Y:S02]  /*18d80*/  FSEL R54, R54, -INF , P4 ;  /* 0xff80000036367808 */ /* 0x000fe40002000000 */
[----:B------:R-:W-:-:S02]  /*18d90*/  ISETP.GT.AND P4, PT, R8, 0x20, PT ;  /* 0x000000200800780c */ /* 0x000fc40003f84270 */
[----:B------:R-:W-:Y:S02]  /*18da0*/  FSEL R68, R55, -INF , P3 ;  /* 0xff80000037447808 */ /* 0x000fe40001800000 */
[----:B------:R-:W-:Y:S02]  /*18db0*/  ISETP.GT.AND P3, PT, R8, 0x21, PT ;  /* 0x000000210800780c */ /* 0x000fe40003f64270 */
[----:B------:R-:W-:Y:S01]  /*18dc0*/  ISETP.GT.AND P5, PT, R9, 0x8, PT ;  /* 0x000000080900780c */ /* 0x000fe20003fa4270 */
[----:B------:R-:W-:Y:S02]  /*18dd0*/  WARPGROUP.DEPBAR.LE gsb0, 0x0 ;  /* 0x00008000000079c5 */ /* 0x000fe40000010000 */
[----:B------:R-:W-:Y:S01]  /*18de0*/  WARPGROUP.ARRIVE ;  /* 0x00000000000079c5 */ /* 0x000fe20000000000 */
[----:B------:R-:W-:Y:S02]  /*18df0*/  FSEL R70, R42, -INF , P4 ;  /* 0xff8000002a467808 */ /* 0x000fe40002000000 */
[----:B------:R-:W-:-:S02]  /*18e00*/  ISETP.GT.AND P4, PT, R8, 0x28, PT ;  /* 0x000000280800780c */ /* 0x000fc40003f84270 */
[----:B------:R-:W-:Y:S01]  /*18e10*/  FSEL R72, R43, -INF , P3 ;  /* 0xff8000002b487808 */ /* 0x000fe20001800000 */
[----:B------:R-:W-:Y:S01]  /*18e20*/  HGMMA.64x16x16.F32.BF16 R32, gdesc[UR4], R32, gsb0 ;  /* 0x00200000042079f0 */ /* 0x000fe20008001820 */
[----:B------:R-:W-:Y:S01]  /*18e30*/  R2UR UR6, R4 ;  /* 0x00000000040672ca */ /* 0x000fe200000e0000 */
[----:B------:R-:W-:Y:S01]  /*18e40*/  UMOV UR4, UR36 ;  /* 0x0000002400047c82 */ /* 0x000fe20008000000 */
[----:B------:R-:W-:Y:S01]  /*18e50*/  R2UR UR7, R5 ;  /* 0x00000000050772ca */ /* 0x000fe200000e0000 */
[----:B------:R-:W-:Y:S01]  /*18e60*/  UMOV UR5, UR37 ;  /* 0x0000002500057c82 */ /* 0x000fe20008000000 */
        /* <DEDUP_REMOVED lines=19> */
[----:B------:R-:W-:Y:S02]  /*18fa0*/  FSEL R52, R52, -INF , P5 ;  /* 0xff80000034347808 */ /* 0x000fe40002800000 */
[----:B------:R-:W-:Y:S01]  /*18fb0*/  FMNMX.FTZ R5, R74, R5, !PT ;  /* 0x000000054a057209 */ /* 0x000fe20007810000 */
[----:B------:R-:W-:-:S02]  /*18fc0*/  WARPGROUP.DEPBAR.LE gsb0, 0x0 ;  /* 0x00008000000079c5 */ /* 0x000fc40000010000 */
[----:B------:R-:W-:Y:S01]  /*18fd0*/  WARPGROUP.ARRIVE ;  /* 0x00000000000079c5 */ /* 0x000fe20000000000 */
[----:B------:R-:W-:Y:S02]  /*18fe0*/  FSEL R76, R34, -INF , P4 ;  /* 0xff800000224c7808 */ /* 0x000fe40002000000 */
[----:B------:R-:W-:Y:S02]  /*18ff0*/  ISETP.GT.AND P4, PT, R8, 0x38, PT ;  /* 0x000000380800780c */ /* 0x000fe40003f84270 */
[----:B------:R-:W-:Y:S01]  /*19000*/  FSEL R78, R35, -INF , P3 ;  /* 0xff800000234e7808 */ /* 0x000fe20001800000 */
[----:B------:R-:W-:Y:S01]  /*19010*/  HGMMA.64x16x16.F32.BF16 R24, gdesc[UR4], R24, gsb0 ;  /* 0x00200000041879f0 */ /* 0x000fe20008001818 */
[----:B------:R-:W-:Y:S01]  /*19020*/  FMNMX.FTZ R5, R76, R5, !PT ;  /* 0x000000054c057209 */ /* 0x000fe20007810000 */
[----:B------:R-:W-:Y:S01]  /*19030*/  ULDC UR4, c[0x0][0x988] ;  /* 0x0002620000047ab9 */ /* 0x000fe20000000800 */
[----:B------:R-:W-:Y:S02]  /*19040*/  ISETP.GT.AND P3, PT, R8, 0x39, PT ;  /* 0x000000390800780c */ /* 0x000fe40003f64270 */
[----:B------:R-:W-:-:S02]  /*19050*/  FSEL R80, R38, -INF , P4 ;  /* 0xff80000026507808 */ /* 0x000fc40002000000 */
[----:B------:R-:W-:Y:S02]  /*19060*/  FMNMX.FTZ R5, R78, R5, !PT ;  /* 0x000000054e057209 */ /* 0x000fe40007810000 */
[----:B------:R-:W-:Y:S02]  /*19070*/  ISETP.GT.AND P4, PT, R8, 0x40, PT ;  /* 0x000000400800780c */ /* 0x000fe40003f84270 */
[----:B------:R-:W-:Y:S02]  /*19080*/  FSEL R82, R39, -INF , P3 ;  /* 0xff80000027527808 */ /* 0x000fe40001800000 */
[----:B------:R-:W-:Y:S02]  /*19090*/  FMNMX.FTZ R5, R80, R5, !PT ;  /* 0x0000000550057209 */ /* 0x000fe40007810000 */
[----:B------:R-:W-:Y:S02]  /*190a0*/  ISETP.GT.AND P3, PT, R8, 0x41, PT ;  /* 0x000000410800780c */ /* 0x000fe40003f64270 */
[----:B------:R-:W-:Y:S01]  /*190b0*/  FMNMX.FTZ R5, R82, R5, !PT ;  /* 0x0000000552057209 */ /* 0x000fe20007810000 */
[----:B------:R-:W-:-:S02]  /*190c0*/  WARPGROUP.DEPBAR.LE gsb0, 0x0 ;  /* 0x00008000000079c5 */ /* 0x000fc40000010000 */
[----:B------:R-:W-:Y:S01]  /*190d0*/  FSEL R84, R26, -INF , P4 ;  /* 0xff8000001a547808 */ /* 0x000fe20002000000 */
[----:B------:R0:W-:Y:S01]  /*190e0*/  @!P1 SYNCS.ARRIVE.TRANS64.RED.A1T0 RZ, [R0+URZ], RZ ;  /* 0x000000ff00ff99a7 */ /* 0x0001e2000810043f */
[----:B------:R-:W-:Y:S02]  /*190f0*/  ISETP.GT.AND P4, PT, R8, 0x48, PT ;  /* 0x000000480800780c */ /* 0x000fe40003f84270 */
[----:B------:R-:W-:Y:S02]  /*19100*/  FSEL R86, R27, -INF , P3 ;  /* 0xff8000001b567808 */ /* 0x000fe40001800000 */
[----:B------:R-:W-:Y:S02]  /*19110*/  FMNMX.FTZ R5, R84, R5, !PT ;  /* 0x0000000554057209 */ /* 0x000fe40007810000 */
[----:B------:R-:W-:Y:S01]  /*19120*/  ISETP.GT.AND P3, PT, R8, 0x49, PT ;  /* 0x000000490800780c */ /* 0x000fe20003f64270 */
[----:B------:R-:W1:Y:S01]  /*19130*/  @P2 LDC R27, c[0x0][0x44c] ;  /* 0x00011300ff1b2b82 */ /* 0x000e620000000800 */
[----:B------:R-:W-:-:S02]  /*19140*/  FSEL R88, R30, -INF , P4 ;  /* 0xff8000001e587808 */ /* 0x000fc40002000000 */
[----:B------:R-:W-:Y:S02]  /*19150*/  FMNMX.FTZ R5, R86, R5, !PT ;  /* 0x0000000556057209 */ /* 0x000fe40007810000 */
[----:B------:R-:W-:Y:S02]  /*19160*/  FSEL R90, R31, -INF , P3 ;  /* 0xff8000001f5a7808 */ /* 0x000fe40001800000 */
[----:B------:R-:W-:Y:S02]  /*19170*/  FMNMX.FTZ R5, R88, R5, !PT ;  /* 0x0000000558057209 */ /* 0x000fe40007810000 */
[C---:B------:R-:W-:Y:S02]  /*19180*/  ISETP.GT.AND P3, PT, R9.reuse, RZ, PT ;  /* 0x000000ff0900720c */ /* 0x040fe40003f64270 */
[----:B------:R-:W-:Y:S02]  /*19190*/  FMNMX.FTZ R5, R90, R5, !PT ;  /* 0x000000055a057209 */ /* 0x000fe40007810000 */
[----:B------:R-:W-:-:S02]  /*191a0*/  ISETP.GT.AND P4, PT, R9, 0x1, PT ;  /* 0x000000010900780c */ /* 0x000fc40003f84270 */
[----:B------:R-:W-:Y:S01]  /*191b0*/  FSEL R56, R56, -INF , P3 ;  /* 0xff80000038387808 */ /* 0x000fe20001800000 */
[----:B------:R-:W2:Y:S01]  /*191c0*/  SHFL.BFLY PT, R4, R5, 0x2, 0x1f ;  /* 0x0c401f0005047f89 */ /* 0x000ea200000e0000 */
[----:B------:R-:W-:Y:S02]  /*191d0*/  FSEL R57, R57, -INF , P4 ;  /* 0xff80000039397808 */ /* 0x000fe40002000000 */
[C---:B------:R-:W-:Y:S02]  /*191e0*/  ISETP.GT.AND P3, PT, R9.reuse, 0x10, PT ;  /* 0x000000100900780c */ /* 0x040fe40003f64270 */
[----:B------:R-:W-:Y:S02]  /*191f0*/  FMNMX.FTZ R3, R56, R57, !PT ;  /* 0x0000003938037209 */ /* 0x000fe40007810000 */
[----:B------:R-:W-:Y:S01]  /*19200*/  ISETP.GT.AND P4, PT, R9, 0x11, PT ;  /* 0x000000110900780c */ /* 0x000fe20003f84270 */
[----:B-1----:R-:W-:Y:S01]  /*19210*/  @P2 IMAD.HI.U32 R27, R230, R27, RZ ;  /* 0x0000001be61b2227 */ /* 0x002fe200078e00ff */
[----:B------:R-:W-:-:S02]  /*19220*/  FSEL R48, R48, -INF , P3 ;  /* 0xff80000030307808 */ /* 0x000fc40001800000 */
[----:B------:R-:W-:Y:S02]  /*19230*/  FSEL R12, R49, -INF , P4 ;  /* 0xff800000310c7808 */ /* 0x000fe40002000000 */
[C---:B------:R-:W-:Y:S02]  /*19240*/  ISETP.GT.AND P3, PT, R9.reuse, 0x19, PT ;  /* 0x000000190900780c */ /* 0x040fe40003f64270 */
[----:B------:R-:W-:Y:S02]  /*19250*/  ISETP.GT.AND P4, PT, R9, 0x20, PT ;  /* 0x000000200900780c */ /* 0x000fe40003f84270 */
[----:B------:R-:W-:Y:S02]  /*19260*/  FSEL R14, R53, -INF , P3 ;  /* 0xff800000350e7808 */ /* 0x000fe40001800000 */
[----:B------:R-:W-:Y:S02]  /*19270*/  ISETP.GT.AND P3, PT, R9, 0x21, PT ;  /* 0x000000210900780c */ /* 0x000fe40003f64270 */
[----:B------:R-:W-:-:S02]  /*19280*/  FSEL R40, R40, -INF , P4 ;  /* 0xff80000028287808 */ /* 0x000fc40002000000 */
[----:B------:R-:W-:Y:S02]  /*19290*/  ISETP.GT.AND P4, PT, R9, 0x28, PT ;  /* 0x000000280900780c */ /* 0x000fe40003f84270 */
[----:B--2---:R-:W-:Y:S02]  /*192a0*/  FMNMX.FTZ R4, R5, R4, !PT ;  /* 0x0000000405047209 */ /* 0x004fe40007810000 */
[----:B------:R-:W-:Y:S01]  /*192b0*/  FMNMX.FTZ R5, R60, R3, !PT ;  /* 0x000000033c057209 */ /* 0x000fe20007810000 */
[----:B------:R-:W-:Y:S01]  /*192c0*/  IMAD.U32 R3, RZ, RZ, UR4 ;  /* 0x00000004ff037e24 */ /* 0x000fe2000f8e00ff */
[----:B------:R-:W-:Y:S01]  /*192d0*/  FSEL R20, R41, -INF , P3 ;  /* 0xff80000029147808 */ /* 0x000fe20001800000 */
[----:B------:R-:W1:Y:S01]  /*192e0*/  SHFL.BFLY PT, R7, R4, 0x1, 0x1f ;  /* 0x0c201f0004077f89 */ /* 0x000e6200000e0000 */
[----:B------:R-:W-:Y:S02]  /*192f0*/  FMNMX.FTZ R5, R10, R5, !PT ;  /* 0x000000050a057209 */ /* 0x000fe40007810000 */
[----:B------:R-:W-:-:S02]  /*19300*/  ISETP.GT.AND P3, PT, R9, 0x29, PT ;  /* 0x000000290900780c */ /* 0x000fc40003f64270 */
[----:B------:R-:W-:Y:S02]  /*19310*/  FMNMX.FTZ R5, R48, R5, !PT ;  /* 0x0000000530057209 */ /* 0x000fe40007810000 */
[----:B------:R-:W-:Y:S02]  /*19320*/  FSEL R44, R44, -INF , P4 ;  /* 0xff8000002c2c7808 */ /* 0x000fe40002000000 */
[----:B------:R-:W-:Y:S02]  /*19330*/  FMNMX.FTZ R5, R12, R5, !PT ;  /* 0x000000050c057209 */ /* 0x000fe40007810000 */
[----:B------:R-:W-:Y:S02]  /*19340*/  FSEL R26, R45, -INF , P3 ;  /* 0xff8000002d1a7808 */ /* 0x000fe40001800000 */
[----:B------:R-:W-:Y:S02]  /*19350*/  FMNMX.FTZ R5, R52, R5, !PT ;  /* 0x0000000534057209 */ /* 0x000fe40007810000 */
[----:B------:R-:W-:-:S02]  /*19360*/  ISETP.GT.AND P3, PT, R9, 0x30, PT ;  /* 0x000000300900780c */ /* 0x000fc40003f64270 */
[----:B------:R-:W-:Y:S02]  /*19370*/  FMNMX.FTZ R5, R14, R5, !PT ;  /* 0x000000050e057209 */ /* 0x000fe40007810000 */
[C---:B------:R-:W-:Y:S02]  /*19380*/  ISETP.GT.AND P4, PT, R9.reuse, 0x31, PT ;  /* 0x000000310900780c */ /* 0x040fe40003f84270 */
[----:B------:R-:W-:Y:S02]  /*19390*/  FMNMX.FTZ R5, R40, R5, !PT ;  /* 0x0000000528057209 */ /* 0x000fe40007810000 */
[----:B------:R-:W-:Y:S02]  /*193a0*/  FSEL R32, R32, -INF , P3 ;  /* 0xff80000020207808 */ /* 0x000fe40001800000 */
[----:B------:R-:W-:Y:S02]  /*193b0*/  FMNMX.FTZ R5, R20, R5, !PT ;  /* 0x0000000514057209 */ /* 0x000fe40007810000 */
[----:B------:R-:W-:-:S02]  /*193c0*/  ISETP.GT.AND P3, PT, R9, 0x38, PT ;  /* 0x000000380900780c */ /* 0x000fc40003f64270 */
[----:B------:R-:W-:Y:S02]  /*193d0*/  FMNMX.FTZ R5, R44, R5, !PT ;  /* 0x000000052c057209 */ /* 0x000fe40007810000 */
[----:B------:R-:W-:Y:S02]  /*193e0*/  FSEL R30, R33, -INF , P4 ;  /* 0xff800000211e7808 */ /* 0x000fe40002000000 */
[----:B------:R-:W-:Y:S02]  /*193f0*/  FMNMX.FTZ R5, R26, R5, !PT ;  /* 0x000000051a057209 */ /* 0x000fe40007810000 */
[----:B------:R-:W-:Y:S02]  /*19400*/  ISETP.GT.AND P4, PT, R9, 0x39, PT ;  /* 0x000000390900780c */ /* 0x000fe40003f84270 */
[----:B------:R-:W-:Y:S02]  /*19410*/  FMNMX.FTZ R5, R32, R5, !PT ;  /* 0x0000000520057209 */ /* 0x000fe40007810000 */
[----:B------:R-:W-:-:S02]  /*19420*/  FSEL R36, R36, -INF , P3 ;  /* 0xff80000024247808 */ /* 0x000fc40001800000 */
[----:B------:R-:W-:Y:S02]  /*19430*/  FMNMX.FTZ R5, R30, R5, !PT ;  /* 0x000000051e057209 */ /* 0x000fe40007810000 */
[----:B------:R-:W-:Y:S02]  /*19440*/  FSEL R34, R37, -INF , P4 ;  /* 0xff80000025227808 */ /* 0x000fe40002000000 */
[C---:B------:R-:W-:Y:S02]  /*19450*/  ISETP.GT.AND P3, PT, R9.reuse, 0x40, PT ;  /* 0x000000400900780c */ /* 0x040fe40003f64270 */
[----:B------:R-:W-:Y:S02]  /*19460*/  FMNMX.FTZ R5, R36, R5, !PT ;  /* 0x0000000524057209 */ /* 0x000fe40007810000 */
[----:B------:R-:W-:Y:S02]  /*19470*/  ISETP.GT.AND P4, PT, R9, 0x41, PT ;  /* 0x000000410900780c */ /* 0x000fe40003f84270 */
[----:B------:R-:W-:-:S02]  /*19480*/  FSEL R24, R24, -INF , P3 ;  /* 0xff80000018187808 */ /* 0x000fc40001800000 */
[----:B------:R-:W-:Y:S02]  /*19490*/  FMNMX.FTZ R5, R34, R5, !PT ;  /* 0x0000000522057209 */ /* 0x000fe40007810000 */
[----:B------:R-:W-:Y:S02]  /*194a0*/  ISETP.GT.AND P3, PT, R9, 0x48, PT ;  /* 0x000000480900780c */ /* 0x000fe40003f64270 */
[----:B------:R-:W-:Y:S02]  /*194b0*/  FSEL R38, R25, -INF , P4 ;  /* 0xff80000019267808 */ /* 0x000fe40002000000 */
[----:B------:R-:W-:Y:S02]  /*194c0*/  FMNMX.FTZ R5, R24, R5, !PT ;  /* 0x0000000518057209 */ /* 0x000fe40007810000 */
[----:B-1----:R-:W-:Y:S02]  /*194d0*/  FMNMX.FTZ R4, R4, R7, !PT ;  /* 0x0000000704047209 */ /* 0x002fe40007810000 */
[----:B------:R-:W-:-:S02]  /*194e0*/  ISETP.GT.AND P4, PT, R9, 0x49, PT ;  /* 0x000000490900780c */ /* 0x000fc40003f84270 */
[----:B------:R-:W-:Y:S01]  /*194f0*/  FSEL R28, R28, -INF , P3 ;  /* 0xff8000001c1c7808 */ /* 0x000fe20001800000 */
[----:B------:R-:W-:Y:S01]  /*19500*/  FMUL.FTZ R6, R4, R3 ;  /* 0x0000000304067220 */ /* 0x000fe20000410000 */
[----:B------:R-:W-:Y:S02]  /*19510*/  FMNMX.FTZ R5, R38, R5, !PT ;  /* 0x0000000526057209 */ /* 0x000fe40007810000 */
[----:B------:R-:W-:Y:S02]  /*19520*/  FSETP.NEU.FTZ.AND P6, PT, R4, -INF , PT ;  /* 0xff8000000400780b */ /* 0x000fe40003fdd000 */
[----:B------:R-:W-:Y:S02]  /*19530*/  FSEL R42, R29, -INF , P4 ;  /* 0xff8000001d2a7808 */ /* 0x000fe40002000000 */
[----:B------:R-:W-:Y:S02]  /*19540*/  FMNMX.FTZ R5, R28, R5, !PT ;  /* 0x000000051c057209 */ /* 0x000fe40007810000 */
[----:B------:R-:W-:-:S02]  /*19550*/  FSEL R11, R6, RZ, P6 ;  /* 0x000000ff060b7208 */ /* 0x000fc40003000000 */
[----:B------:R-:W-:-:S03]  /*19560*/  FMNMX.FTZ R5, R42, R5, !PT ;  /* 0x000000052a057209 */ /* 0x000fc60007810000 */
[-CC-:B------:R-:W-:Y:S01]  /*19570*/  FFMA.FTZ R205, R50, R3.reuse, -R11.reuse ;  /* 0x0000000332cd7223 */ /* 0x180fe2000001080b */
[-CC-:B------:R-:W-:Y:S01]  /*19580*/  FFMA.FTZ R209, R58, R3.reuse, -R11.reuse ;  /* 0x000000033ad17223 */ /* 0x180fe2000001080b */
[----:B------:R-:W1:Y:S01]  /*19590*/  SHFL.BFLY PT, R50, R5, 0x2, 0x1f ;  /* 0x0c401f0005327f89 */ /* 0x000e6200000e0000 */
[-CC-:B------:R-:W-:Y:S01]  /*195a0*/  FFMA.FTZ R6, R59, R3.reuse, -R11.reuse ;  /* 0x000000033b067223 */ /* 0x180fe2000001080b */
        /* <DEDUP_REMOVED lines=20> */
[----:B------:R-:W-:-:S02]  /*196f0*/  CS2R R90, SRZ ;  /* 0x00000000005a7805 */ /* 0x000fc4000001ff00 */
[----:B------:R-:W-:Y:S02]  /*19700*/  CS2R R64, SRZ ;  /* 0x0000000000407805 */ /* 0x000fe4000001ff00 */
[----:B-1----:R-:W-:Y:S02]  /*19710*/  FMNMX.FTZ R50, R5, R50, !PT ;  /* 0x0000003205327209 */ /* 0x002fe40007810000 */
[----:B------:R-:W-:Y:S02]  /*19720*/  CS2R R62, SRZ ;  /* 0x00000000003e7805 */ /* 0x000fe4000001ff00 */
[----:B------:R-:W-:Y:S01]  /*19730*/  CS2R R58, SRZ ;  /* 0x00000000003a7805 */ /* 0x000fe2000001ff00 */
[----:B------:R-:W1:Y:S01]  /*19740*/  SHFL.BFLY PT, R5, R50, 0x1, 0x1f ;  /* 0x0c201f0032057f89 */ /* 0x000e6200000e0000 */
[----:B------:R-:W-:Y:S08]  /*19750*/  MUFU.EX2 R8, R8 ;  /* 0x0000000800087308 */ /* 0x000ff00000000800 */
[----:B------:R-:W-:Y:S08]  /*19760*/  MUFU.EX2 R205, R205 ;  /* 0x000000cd00cd7308 */ /* 0x000ff00000000800 */
[----:B------:R-:W-:Y:S01]  /*19770*/  MUFU.EX2 R66, R66 ;  /* 0x0000004200427308 */ /* 0x000fe20000000800 */
[----:B-1----:R-:W-:-:S07]  /*19780*/  FMNMX.FTZ R5, R50, R5, !PT ;  /* 0x0000000532057209 */ /* 0x002fce0007810000 */
[----:B------:R-:W-:Y:S01]  /*19790*/  MUFU.EX2 R54, R54 ;  /* 0x0000003600367308 */ /* 0x000fe20000000800 */
[----:B------:R-:W1:Y:S01]  /*197a0*/  @P2 LDC R50, c[0x0][0x450] ;  /* 0x00011400ff322b82 */ /* 0x000e620000000800 */
[C---:B------:R-:W-:Y:S01]  /*197b0*/  FSETP.NEU.FTZ.AND P3, PT, R5.reuse, -INF , PT ;  /* 0xff8000000500780b */ /* 0x040fe20003f7d000 */
[----:B------:R-:W-:-:S05]  /*197c0*/  FMUL.FTZ R7, R5, R3 ;  /* 0x0000000305077220 */ /* 0x000fca0000410000 */
[----:B------:R3:W-:Y:S01]  /*197d0*/  MUFU.EX2 R207, R68 ;  /* 0x0000004400cf7308 */ /* 0x0007e20000000800 */
[----:B------:R-:W-:-:S05]  /*197e0*/  FSEL R7, R7, RZ, P3 ;  /* 0x000000ff07077208 */ /* 0x000fca0001800000 */
[-CC-:B------:R-:W-:Y:S01]  /*197f0*/  FFMA.FTZ R56, R56, R3.reuse, -R7.reuse ;  /* 0x0000000338387223 */ /* 0x180fe20000010807 */
[-CC-:B------:R-:W-:Y:S01]  /*19800*/  FFMA.FTZ R57, R57, R3.reuse, -R7.reuse ;  /* 0x0000000339397223 */ /* 0x180fe20000010807 */
        /* <DEDUP_REMOVED lines=12> */
[----:B------:R-:W4:Y:S01]  /*198d0*/  MUFU.EX2 R57, R57 ;  /* 0x0000003900397308 */ /* 0x000f220000000800 */
[-CC-:B------:R-:W-:Y:S01]  /*198e0*/  FFMA.FTZ R30, R30, R3.reuse, -R7.reuse ;  /* 0x000000031e1e7223 */ /* 0x180fe20000010807 */
[-CC-:B------:R-:W-:Y:S01]  /*198f0*/  FFMA.FTZ R36, R36, R3.reuse, -R7.reuse ;  /* 0x0000000324247223 */ /* 0x180fe20000010807 */
[-CC-:B------:R-:W-:Y:S01]  /*19900*/  FFMA.FTZ R34, R34, R3.reuse, -R7.reuse ;  /* 0x0000000322227223 */ /* 0x180fe20000010807 */
[-CC-:B------:R-:W-:Y:S01]  /*19910*/  FFMA.FTZ R24, R24, R3.reuse, -R7.reuse ;  /* 0x0000000318187223 */ /* 0x180fe20000010807 */
[-CC-:B------:R-:W-:Y:S01]  /*19920*/  FFMA.FTZ R38, R38, R3.reuse, -R7.reuse ;  /* 0x0000000326267223 */ /* 0x180fe20000010807 */
[-CC-:B------:R-:W-:Y:S01]  /*19930*/  FFMA.FTZ R28, R28, R3.reuse, -R7.reuse ;  /* 0x000000031c1c7223 */ /* 0x180fe20000010807 */
[----:B------:R-:W-:Y:S01]  /*19940*/  FFMA.FTZ R42, R42, R3, -R7 ;  /* 0x000000032a2a7223 */ /* 0x000fe20000010807 */
[----:B------:R2:W-:Y:S01]  /*19950*/  MUFU.EX2 R9, R10 ;  /* 0x0000000a00097308 */ /* 0x0005e20000000800 */
[----:B---3--:R-:W-:-:S07]  /*19960*/  CS2R R68, SRZ ;  /* 0x0000000000447805 */ /* 0x008fce000001ff00 */
[----:B------:R-:W3:Y:S01]  /*19970*/  MUFU.EX2 R60, R60 ;  /* 0x0000003c003c7308 */ /* 0x000ee20000000800 */
[----:B--2---:R-:W-:Y:S01]  /*19980*/  FADD.FTZ R10, R209, R6 ;  /* 0x00000006d10a7221 */ /* 0x004fe20000010000 */
[----:B------:R-:W-:Y:S02]  /*19990*/  F2FP.BF16.F32.PACK_AB R209, R6, R209 ;  /* 0x000000d106d1723e */ /* 0x000fe400000010ff */
[----:B----4-:R-:W-:Y:S01]  /*199a0*/  F2FP.BF16.F32.PACK_AB R208, R57, R56 ;  /* 0x0000003839d0723e */ /* 0x010fe200000010ff */
[----:B------:R-:W-:Y:S01]  /*199b0*/  FADD.FTZ R25, R211, R10 ;  /* 0x0000000ad3197221 */ /* 0x000fe20000010000 */
[C---:B------:R-:W-:Y:S02]  /*199c0*/  F2FP.BF16.F32.PACK_AB R211, R8.reuse, R211 ;  /* 0x000000d308d3723e */ /* 0x040fe400000010ff */
[----:B------:R-:W-:Y:S01]  /*199d0*/  MUFU.EX2 R195, R11 ;  /* 0x0000000b00c37308 */ /* 0x000fe20000000800 */
[----:B------:R-:W-:Y:S01]  /*199e0*/  FADD.FTZ R10, R8, R25 ;  /* 0x00000019080a7221 */ /* 0x000fe20000010000 */
[----:B------:R-:W-:Y:S01]  /*199f0*/  FADD.FTZ R25, R56, R57 ;  /* 0x0000003938197221 */ /* 0x000fe20000010000 */
[----:B------:R-:W-:Y:S01]  /*19a00*/  VIADD R8, R2, 0xfffffffe ;  /* 0xfffffffe02087836 */ /* 0x000fe20000000000 */
[----:B------:R-:W-:Y:S01]  /*19a10*/  CS2R R56, SRZ ;  /* 0x0000000000387805 */ /* 0x000fe2000001ff00 */
[----:B------:R-:W-:-:S03]  /*19a20*/  IMAD.MOV.U32 R2, RZ, RZ, 0x3f800000 ;  /* 0x3f800000ff027424 */ /* 0x000fc600078e00ff */
[----:B------:R-:W-:Y:S01]  /*19a30*/  MUFU.EX2 R48, R48 ;  /* 0x0000003000307308 */ /* 0x000fe20000000800 */
[----:B---3--:R-:W-:-:S07]  /*19a40*/  F2FP.BF16.F32.PACK_AB R210, R9, R60 ;  /* 0x0000003c09d2723e */ /* 0x008fce00000010ff */
[----:B------:R2:W3:Y:S08]  /*19a50*/  MUFU.EX2 R11, R12 ;  /* 0x0000000c000b7308 */ /* 0x0004f00000000800 */
[----:B------:R-:W4:Y:S01]  /*19a60*/  MUFU.EX2 R70, R70 ;  /* 0x0000004600467308 */ /* 0x000f220000000800 */
[----:B--2---:R-:W-:Y:S01]  /*19a70*/  IMAD.MOV.U32 R12, RZ, RZ, R230 ;  /* 0x000000ffff0c7224 */ /* 0x004fe200078e00e6 */
[----:B-1----:R-:W-:Y:S01]  /*19a80*/  @P2 SHF.R.U32.HI R12, RZ, R50, R27 ;  /* 0x00000032ff0c2219 */ /* 0x002fe2000001161b */
[----:B------:R-:W-:Y:S01]  /*19a90*/  FADD.FTZ R27, R205, R10 ;  /* 0x0000000acd1b7221 */ /* 0x000fe20000010000 */
[----:B------:R-:W-:Y:S01]  /*19aa0*/  FADD.FTZ R10, R60, R25 ;  /* 0x000000193c0a7221 */ /* 0x000fe20000010000 */
[----:B------:R-:W-:-:S02]  /*19ab0*/  F2FP.BF16.F32.PACK_AB R205, R66, R205 ;  /* 0x000000cd42cd723e */ /* 0x000fc400000010ff */
[----:B------:R-:W-:Y:S01]  /*19ac0*/  CS2R R60, SRZ ;  /* 0x00000000003c7805 */ /* 0x000fe2000001ff00 */
[----:B------:R-:W-:Y:S01]  /*19ad0*/  FADD.FTZ R27, R66, R27 ;  /* 0x0000001b421b7221 */ /* 0x000fe20000010000 */
[----:B------:R1:W-:Y:S01]  /*19ae0*/  MUFU.EX2 R201, R72 ;  /* 0x0000004800c97308 */ /* 0x0003e20000000800 */
[----:B---3--:R-:W-:Y:S02]  /*19af0*/  F2FP.BF16.F32.PACK_AB R204, R11, R48 ;  /* 0x000000300bcc723e */ /* 0x008fe400000010ff */
[----:B------:R-:W-:Y:S02]  /*19b00*/  CS2R R66, SRZ ;  /* 0x0000000000427805 */ /* 0x000fe4000001ff00 */
[----:B------:R-:W-:-:S03]  /*19b10*/  CS2R R50, SRZ ;  /* 0x0000000000327805 */ /* 0x000fc6000001ff00 */
[----:B------:R-:W-:Y:S01]  /*19b20*/  MUFU.EX2 R52, R52 ;  /* 0x0000003400347308 */ /* 0x000fe20000000800 */
[----:B-1----:R-:W-:-:S07]  /*19b30*/  CS2R R72, SRZ ;  /* 0x0000000000487805 */ /* 0x002fce000001ff00 */
[----:B------:R1:W2:Y:S08]  /*19b40*/  MUFU.EX2 R13, R14 ;  /* 0x0000000e000d7308 */ /* 0x0002b00000000800 */
[----:B------:R-:W3:Y:S01]  /*19b50*/  MUFU.EX2 R46, R46 ;  /* 0x0000002e002e7308 */ /* 0x000ee20000000800 */
[----:B-1----:R-:W-:Y:S01]  /*19b60*/  IADD3 R14, R12, R232, -R231 ;  /* 0x000000e80c0e7210 */ /* 0x002fe20007ffe8e7 */
[----:B------:R-:W-:Y:S01]  /*19b70*/  FADD.FTZ R12, R54, R27 ;  /* 0x0000001b360c7221 */ /* 0x000fe20000010000 */
[----:B------:R-:W-:-:S03]  /*19b80*/  FADD.FTZ R27, R9, R10 ;  /* 0x0000000a091b7221 */ /* 0x000fc60000010000 */
[----:B------:R-:W-:Y:S01]  /*19b90*/  FADD.FTZ R29, R207, R12 ;  /* 0x0000000ccf1d7221 */ /* 0x000fe20000010000 */
[----:B0-----:R-:W-:Y:S01]  /*19ba0*/  FADD.FTZ R0, R48, R27 ;  /* 0x0000001b30007221 */ /* 0x001fe20000010000 */
[----:B------:R0:W1:Y:S01]  /*19bb0*/  MUFU.EX2 R203, R74 ;  /* 0x0000004a00cb7308 */ /* 0x0000620000000800 */
[----:B------:R-:W-:-:S04]  /*19bc0*/  IMAD.HI R14, R14, 0x66666667, RZ ;  /* 0x666666670e0e7827 */ /* 0x000fc800078e02ff */
[----:B----4-:R-:W-:Y:S01]  /*19bd0*/  FADD.FTZ R10, R70, R29 ;  /* 0x0000001d460a7221 */ /* 0x010fe20000010000 */
[----:B------:R-:W-:Y:S01]  /*19be0*/  FADD.FTZ R27, R11, R0 ;  /* 0x000000000b1b7221 */ /* 0x000fe20000010000 */
[----:B--2---:R-:W-:Y:S02]  /*19bf0*/  F2FP.BF16.F32.PACK_AB R206, R13, R52 ;  /* 0x000000340dce723e */ /* 0x004fe400000010ff */
[----:B------:R-:W-:Y:S01]  /*19c00*/  CS2R R48, SRZ ;  /* 0x0000000000307805 */ /* 0x000fe2000001ff00 */
[----:B------:R-:W-:Y:S01]  /*19c10*/  FADD.FTZ R29, R201, R10 ;  /* 0x0000000ac91d7221 */ /* 0x000fe20000010000 */
[----:B------:R-:W-:Y:S01]  /*19c20*/  FADD.FTZ R0, R52, R27 ;  /* 0x0000001b34007221 */ /* 0x000fe20000010000 */
[----:B------:R-:W2:Y:S01]  /*19c30*/  MUFU.EX2 R40, R40 ;  /* 0x0000002800287308 */ /* 0x000ea20000000800 */
[----:B------:R-:W-:Y:S01]  /*19c40*/  SHF.R.U32.HI R225, RZ, 0x1f, R14 ;  /* 0x0000001fffe17819 */ /* 0x000fe2000001160e */
[----:B---3--:R-:W-:Y:S01]  /*19c50*/  FADD.FTZ R10, R46, R29 ;  /* 0x0000001d2e0a7221 */ /* 0x008fe20000010000 */
[----:B------:R-:W-:Y:S01]  /*19c60*/  FADD.FTZ R29, R13, R0 ;  /* 0x000000000d1d7221 */ /* 0x000fe20000010000 */
[----:B------:R-:W-:-:S02]  /*19c70*/  F2FP.BF16.F32.PACK_AB R207, R207, R54 ;  /* 0x00000036cfcf723e */ /* 0x000fc400000010ff */
[----:B0-----:R-:W-:Y:S02]  /*19c80*/  CS2R R74, SRZ ;  /* 0x00000000004a7805 */ /* 0x001fe4000001ff00 */
[----:B------:R-:W-:Y:S02]  /*19c90*/  LEA.HI.SX32 R225, R14, R225, 0x1b ;  /* 0x000000e10ee17211 */ /* 0x000fe400078fdaff */
[----:B------:R-:W-:Y:S01]  /*19ca0*/  CS2R R54, SRZ ;  /* 0x0000000000367805 */ /* 0x000fe2000001ff00 */
[----:B------:R-:W0:Y:S01]  /*19cb0*/  MUFU.EX2 R76, R76 ;  /* 0x0000004c004c7308 */ /* 0x000e220000000800 */
[----:B-1----:R-:W-:Y:S01]  /*19cc0*/  FADD.FTZ R31, R203, R10 ;  /* 0x0000000acb1f7221 */ /* 0x002fe20000010000 */
[----:B------:R-:W-:Y:S02]  /*19cd0*/  VIMNMX R225, RZ, R225, !PT ;  /* 0x000000e1ffe17248 */ /* 0x000fe40007fe0100 */
[----:B------:R-:W-:Y:S02]  /*19ce0*/  CS2R R52, SRZ ;  /* 0x0000000000347805 */ /* 0x000fe4000001ff00 */
[----:B------:R-:W-:-:S02]  /*19cf0*/  F2FP.BF16.F32.PACK_AB R201, R201, R70 ;  /* 0x00000046c9c9723e */ /* 0x000fc400000010ff */
[----:B------:R-:W-:Y:S02]  /*19d00*/  CS2R R70, SRZ ;  /* 0x0000000000467805 */ /* 0x000fe4000001ff00 */
[----:B------:R-:W-:Y:S01]  /*19d10*/  ISETP.GE.AND P3, PT, R8, R225, PT ;  /* 0x000000e10800720c */ /* 0x000fe20003f66270 */
[----:B------:R-:W1:Y:S01]  /*19d20*/  MUFU.EX2 R15, R20 ;  /* 0x00000014000f7308 */ /* 0x000e620000000800 */
[----:B--2---:R-:W-:Y:S01]  /*19d30*/  FADD.FTZ R0, R40, R29 ;  /* 0x0000001d28007221 */ /* 0x004fe20000010000 */
[----:B------:R-:W-:Y:S02]  /*19d40*/  F2FP.BF16.F32.PACK_AB R203, R203, R46 ;  /* 0x0000002ecbcb723e */ /* 0x000fe400000010ff */
[----:B------:R-:W-:-:S04]  /*19d50*/  CS2R R46, SRZ ;  /* 0x00000000002e7805 */ /* 0x000fc8000001ff00 */
[----:B------:R2:W3:Y:S01]  /*19d60*/  MUFU.EX2 R197, R78 ;  /* 0x0000004e00c57308 */ /* 0x0004e20000000800 */
[----:B0-----:R-:W-:-:S07]  /*19d70*/  FADD.FTZ R10, R76, R31 ;  /* 0x0000001f4c0a7221 */ /* 0x001fce0000010000 */
[----:B------:R-:W0:Y:S01]  /*19d80*/  MUFU.EX2 R44, R44 ;  /* 0x0000002c002c7308 */ /* 0x000e220000000800 */
[C---:B-1----:R-:W-:Y:S01]  /*19d90*/  FADD.FTZ R7, R15.reuse, R0 ;  /* 0x000000000f077221 */ /* 0x042fe20000010000 */
[----:B------:R-:W-:Y:S02]  /*19da0*/  F2FP.BF16.F32.PACK_AB R200, R15, R40 ;  /* 0x000000280fc8723e */ /* 0x000fe400000010ff */
[----:B--2---:R-:W-:Y:S02]  /*19db0*/  CS2R R78, SRZ ;  /* 0x00000000004e7805 */ /* 0x004fe4000001ff00 */
[----:B------:R-:W-:Y:S02]  /*19dc0*/  CS2R R40, SRZ ;  /* 0x0000000000287805 */ /* 0x000fe4000001ff00 */
[----:B------:R-:W1:Y:S01]  /*19dd0*/  MUFU.EX2 R80, R80 ;  /* 0x0000005000507308 */ /* 0x000e620000000800 */
[C---:B---3--:R-:W-:Y:S01]  /*19de0*/  FADD.FTZ R29, R197.reuse, R10 ;  /* 0x0000000ac51d7221 */ /* 0x048fe20000010000 */
[----:B------:R-:W-:-:S02]  /*19df0*/  F2FP.BF16.F32.PACK_AB R197, R197, R76 ;  /* 0x0000004cc5c5723e */ /* 0x000fc400000010ff */
[----:B------:R-:W-:-:S04]  /*19e00*/  CS2R R76, SRZ ;  /* 0x00000000004c7805 */ /* 0x000fc8000001ff00 */
[----:B------:R-:W2:Y:S01]  /*19e10*/  MUFU.EX2 R21, R26 ;  /* 0x0000001a00157308 */ /* 0x000ea20000000800 */
[----:B0-----:R-:W-:-:S07]  /*19e20*/  FADD.FTZ R0, R44, R7 ;  /* 0x000000072c007221 */ /* 0x001fce0000010000 */
[----:B------:R0:W3:Y:S01]  /*19e30*/  MUFU.EX2 R199, R82 ;  /* 0x0000005200c77308 */ /* 0x0000e20000000800 */
[----:B-1----:R-:W-:-:S07]  /*19e40*/  FADD.FTZ R6, R80, R29 ;  /* 0x0000001d50067221 */ /* 0x002fce0000010000 */
[----:B------:R-:W1:Y:S01]  /*19e50*/  MUFU.EX2 R32, R32 ;  /* 0x0000002000207308 */ /* 0x000e620000000800 */
[C---:B--2---:R-:W-:Y:S01]  /*19e60*/  FADD.FTZ R29, R21.reuse, R0 ;  /* 0x00000000151d7221 */ /* 0x044fe20000010000 */
[----:B------:R-:W-:Y:S02]  /*19e70*/  F2FP.BF16.F32.PACK_AB R202, R21, R44 ;  /* 0x0000002c15ca723e */ /* 0x000fe400000010ff */
[----:B0-----:R-:W-:Y:S02]  /*19e80*/  CS2R R82, SRZ ;  /* 0x0000000000527805 */ /* 0x001fe4000001ff00 */
[----:B------:R-:W-:Y:S02]  /*19e90*/  CS2R R44, SRZ ;  /* 0x00000000002c7805 */ /* 0x000fe4000001ff00 */
[----:B------:R-:W0:Y:S01]  /*19ea0*/  MUFU.EX2 R84, R84 ;  /* 0x0000005400547308 */ /* 0x000e220000000800 */
[C---:B---3--:R-:W-:Y:S01]  /*19eb0*/  FADD.FTZ R31, R199.reuse, R6 ;  /* 0x00000006c71f7221 */ /* 0x048fe20000010000 */
[----:B------:R-:W-:-:S02]  /*19ec0*/  F2FP.BF16.F32.PACK_AB R199, R199, R80 ;  /* 0x00000050c7c7723e */ /* 0x000fc400000010ff */
[----:B------:R-:W-:-:S04]  /*19ed0*/  CS2R R80, SRZ ;  /* 0x0000000000507805 */ /* 0x000fc8000001ff00 */
[----:B------:R-:W2:Y:S01]  /*19ee0*/  MUFU.EX2 R25, R30 ;  /* 0x0000001e00197308 */ /* 0x000ea20000000800 */
[----:B-1----:R-:W-:-:S07]  /*19ef0*/  FADD.FTZ R0, R32, R29 ;  /* 0x0000001d20007221 */ /* 0x002fce0000010000 */
[----:B------:R1:W3:Y:S01]  /*19f00*/  MUFU.EX2 R193, R86 ;  /* 0x0000005600c17308 */ /* 0x0002e20000000800 */
[----:B0-----:R-:W-:-:S07]  /*19f10*/  FADD.FTZ R6, R84, R31 ;  /* 0x0000001f54067221 */ /* 0x001fce0000010000 */
[----:B------:R-:W0:Y:S01]  /*19f20*/  MUFU.EX2 R36, R36 ;  /* 0x0000002400247308 */ /* 0x000e220000000800 */
[C---:B--2---:R-:W-:Y:S01]  /*19f30*/  FADD.FTZ R29, R25.reuse, R0 ;  /* 0x00000000191d7221 */ /* 0x044fe20000010000 */
[----:B------:R-:W-:Y:S02]  /*19f40*/  F2FP.BF16.F32.PACK_AB R196, R25, R32 ;  /* 0x0000002019c4723e */ /* 0x000fe400000010ff */
[----:B-1----:R-:W-:Y:S02]  /*19f50*/  CS2R R86, SRZ ;  /* 0x0000000000567805 */ /* 0x002fe4000001ff00 */
[----:B------:R-:W-:Y:S02]  /*19f60*/  CS2R R32, SRZ ;  /* 0x0000000000207805 */ /* 0x000fe4000001ff00 */
[----:B------:R-:W1:Y:S01]  /*19f70*/  MUFU.EX2 R88, R88 ;  /* 0x0000005800587308 */ /* 0x000e620000000800 */
[C---:B---3--:R-:W-:Y:S01]  /*19f80*/  FADD.FTZ R31, R193.reuse, R6 ;  /* 0x00000006c11f7221 */ /* 0x048fe20000010000 */
[----:B------:R-:W-:-:S02]  /*19f90*/  F2FP.BF16.F32.PACK_AB R193, R193, R84 ;  /* 0x00000054c1c1723e */ /* 0x000fc400000010ff */
[----:B------:R-:W-:-:S04]  /*19fa0*/  CS2R R84, SRZ ;  /* 0x0000000000547805 */ /* 0x000fc8000001ff00 */
[----:B------:R2:W3:Y:S01]  /*19fb0*/  MUFU.EX2 R27, R34 ;  /* 0x00000022001b7308 */ /* 0x0004e20000000800 */
[----:B0-----:R-:W-:-:S07]  /*19fc0*/  FADD.FTZ R0, R36, R29 ;  /* 0x0000001d24007221 */ /* 0x001fce0000010000 */
[----:B------:R-:W0:Y:S01]  /*19fd0*/  MUFU.EX2 R24, R24 ;  /* 0x0000001800187308 */ /* 0x000e220000000800 */
[----:B-1----:R-:W-:Y:S01]  /*19fe0*/  FADD.FTZ R12, R88, R31 ;  /* 0x0000001f580c7221 */ /* 0x002fe20000010000 */
[----:B--2---:R-:W-:-:S03]  /*19ff0*/  CS2R R34, SRZ ;  /* 0x0000000000227805 */ /* 0x004fc6000001ff00 */
[C---:B------:R-:W-:Y:S01]  /*1a000*/  FADD.FTZ R12, R195.reuse, R12 ;  /* 0x0000000cc30c7221 */ /* 0x040fe20000010000 */
[----:B------:R-:W-:Y:S02]  /*1a010*/  F2FP.BF16.F32.PACK_AB R195, R195, R88 ;  /* 0x00000058c3c3723e */ /* 0x000fe400000010ff */
[----:B------:R-:W-:Y:S01]  /*1a020*/  CS2R R88, SRZ ;  /* 0x0000000000587805 */ /* 0x000fe2000001ff00 */
[----:B------:R1:W2:Y:S01]  /*1a030*/  MUFU.EX2 R7, R38 ;  /* 0x0000002600077308 */ /* 0x0002a20000000800 */
[C---:B---3--:R-:W-:Y:S01]  /*1a040*/  FADD.FTZ R31, R27.reuse, R0 ;  /* 0x000000001b1f7221 */ /* 0x048fe20000010000 */
[----:B------:R-:W-:Y:S02]  /*1a050*/  F2FP.BF16.F32.PACK_AB R198, R27, R36 ;  /* 0x000000241bc6723e */ /* 0x000fe400000010ff */
[----:B------:R-:W-:Y:S02]  /*1a060*/  CS2R R36, SRZ ;  /* 0x0000000000247805 */ /* 0x000fe4000001ff00 */
[----:B------:R-:W-:-:S02]  /*1a070*/  CS2R R26, SRZ ;  /* 0x00000000001a7805 */ /* 0x000fc4000001ff00 */
[----:B------:R-:W3:Y:S01]  /*1a080*/  MUFU.EX2 R28, R28 ;  /* 0x0000001c001c7308 */ /* 0x000ee20000000800 */
[----:B0-----:R-:W-:Y:S01]  /*1a090*/  FADD.FTZ R0, R24, R31 ;  /* 0x0000001f18007221 */ /* 0x001fe20000010000 */
[----:B-1----:R-:W-:Y:S02]  /*1a0a0*/  CS2R R38, SRZ ;  /* 0x0000000000267805 */ /* 0x002fe4000001ff00 */
[----:B------:R-:W-:-:S04]  /*1a0b0*/  CS2R R30, SRZ ;  /* 0x00000000001e7805 */ /* 0x000fc8000001ff00 */
[----:B------:R0:W1:Y:S01]  /*1a0c0*/  MUFU.EX2 R29, R42 ;  /* 0x0000002a001d7308 */ /* 0x0000620000000800 */
[C---:B--2---:R-:W-:Y:S01]  /*1a0d0*/  FADD.FTZ R9, R7.reuse, R0 ;  /* 0x0000000007097221 */ /* 0x044fe20000010000 */
[----:B------:R-:W-:Y:S02]  /*1a0e0*/  F2FP.BF16.F32.PACK_AB R192, R7, R24 ;  /* 0x0000001807c0723e */ /* 0x000fe400000010ff */
[----:B------:R-:W-:Y:S01]  /*1a0f0*/  CS2R R24, SRZ ;  /* 0x0000000000187805 */ /* 0x000fe2000001ff00 */
[----:B---3--:R-:W-:Y:S01]  /*1a100*/  FADD.FTZ R0, R28, R9 ;  /* 0x000000091c007221 */ /* 0x008fe20000010000 */
[----:B0-----:R-:W-:-:S03]  /*1a110*/  CS2R R42, SRZ ;  /* 0x00000000002a7805 */ /* 0x001fc6000001ff00 */
[C---:B-1----:R-:W-:Y:S01]  /*1a120*/  FADD.FTZ R13, R29.reuse, R0 ;  /* 0x000000001d0d7221 */ /* 0x042fe20000010000 */
[----:B------:R-:W-:Y:S01]  /*1a130*/  F2FP.BF16.F32.PACK_AB R194, R29, R28 ;  /* 0x0000001c1dc2723e */ /* 0x000fe200000010ff */
[----:B------:R-:W-:Y:S01]  /*1a140*/  IMAD.MOV.U32 R0, RZ, RZ, 0x3f800000 ;  /* 0x3f800000ff007424 */ /* 0x000fe200078e00ff */
[----:B------:R-:W-:Y:S01]  /*1a150*/  CS2R R28, SRZ ;  /* 0x00000000001c7805 */ /* 0x000fe2000001ff00 */
[----:B------:R-:W-:Y:S06]  /*1a160*/  @!P3 BRA `(.L_x_3073) ;  /* 0x0000004c00bcb947 */ /* 0x000fec0003800000 */
[----:B------:R-:W-:Y:S01]  /*1a170*/  BSSY B1, `(.L_x_3073) ;  /* 0x00004ee000017945 */ /* 0x000fe20003800000 */
[----:B------:R-:W-:Y:S02]  /*1a180*/  IMAD.MOV.U32 R6, RZ, RZ, R4 ;  /* 0x000000ffff067224 */ /* 0x000fe400078e0004 */
[----:B------:R-:W-:Y:S02]  /*1a190*/  IMAD.MOV.U32 R7, RZ, RZ, R5 ;  /* 0x000000ffff077224 */ /* 0x000fe400078e0005 */
[----:B------:R-:W-:Y:S02]  /*1a1a0*/  IMAD.MOV.U32 R9, RZ, RZ, R218 ;  /* 0x000000ffff097224 */ /* 0x000fe400078e00da */
[----:B------:R-:W-:Y:S02]  /*1a1b0*/  IMAD.MOV.U32 R10, RZ, RZ, R217 ;  /* 0x000000ffff0a7224 */ /* 0x000fe400078e00d9 */
[----:B------:R-:W-:Y:S02]  /*1a1c0*/  IMAD.MOV.U32 R2, RZ, RZ, 0x3f800000 ;  /* 0x3f800000ff027424 */ /* 0x000fe400078e00ff */
[----:B------:R-:W-:-:S07]  /*1a1d0*/  IMAD.MOV.U32 R151, RZ, RZ, RZ ;  /* 0x000000ffff977224 */ /* 0x000fce00078e00ff */
.L_x_3084:
        /* <DEDUP_REMOVED lines=8> */
.L_x_3074:
[----:B------:R-:W-:Y:S01]  /*1a260*/  IMAD R11, R3, 0x8, R16 ;  /* 0x00000008030b7824 */ /* 0x000fe200078e0210 */
[----:B------:R-:W-:-:S04]  /*1a270*/  SHF.L.U32 R4, R218, 0x1f, RZ ;  /* 0x0000001fda047819 */ /* 0x000fc800000006ff */
[----:B------:R0:W1:Y:S01]  /*1a280*/  SYNCS.PHASECHK.TRANS64.TRYWAIT P3, [R11+URZ+0x38830], R4 ;  /* 0x038830040b0075a7 */ /* 0x000062000806017f */
[----:B------:R-:W-:Y:S05]  /*1a290*/  @!P0 BRA `(.L_x_3075) ;  /* 0x0000000000048947 */ /* 0x000fea0003800000 */
[----:B------:R-:W-:Y:S01]  /*1a2a0*/  BPT.TRAP 0x1 ;  /* 0x000000040000795c */ /* 0x000fe20000300000 */
.L_x_3075:
[----:B------:R-:W-:Y:S01]  /*1a2b0*/  IMAD R3, R217, 0xa00, R222 ;  /* 0x00000a00d9037824 */ /* 0x000fe200078e02de */
[----:B------:R-:W-:Y:S03]  /*1a2c0*/  BSSY B2, `(.L_x_3076) ;  /* 0x0000006000027945 */ /* 0x000fe60003800000 */
[C---:B------:R-:W-:Y:S02]  /*1a2d0*/  VIADD R14, R3.reuse, 0x80 ;  /* 0x00000080030e7836 */ /* 0x040fe40000000000 */
[----:B------:R-:W-:Y:S01]  /*1a2e0*/  VIADD R20, R3, 0x100 ;  /* 0x0000010003147836 */ /* 0x000fe20000000000 */
[----:B-1----:R-:W-:Y:S06]  /*1a2f0*/  @P3 BRA `(.L_x_3077) ;  /* 0x0000000000083947 */ /* 0x002fec0003800000 */
[----:B------:R-:W1:Y:S02]  /*1a300*/  SYNCS.PHASECHK.TRANS64.TRYWAIT P3, [R11+URZ+0x38830], R4 ;  /* 0x038830040b0075a7 */ /* 0x000e64000806017f */
[----:B-1----:R-:W-:Y:S05]  /*1a310*/  @!P3 BRA `(.L_x_3078) ;  /* 0x0000017800ecb947 */ /* 0x002fea0003800000 */
.L_x_3077:
[----:B------:R-:W-:Y:S05]  /*1a320*/  BSYNC B2 ;  /* 0x0000000000027941 */ /* 0x000fea0003800000 */
.L_x_3076:
        /* <DEDUP_REMOVED lines=68> */
[----:B------:R-:W-:Y:S01]  /*1a770*/  VIADD R4, R3, 0x182 ;  /* 0x0000018203047836 */ /* 0x000fe20000000000 */
[----:B------:R-:W-:Y:S01]  /*1a780*/  UMOV UR24, UR28 ;  /* 0x0000001c00187c82 */ /* 0x000fe20008000000 */
[----:B------:R-:W-:Y:S01]  /*1a790*/  IMAD.MOV.U32 R5, RZ, RZ, 0x40000040 ;  /* 0x40000040ff057424 */ /* 0x000fe200078e00ff */
[----:B------:R-:W-:Y:S01]  /*1a7a0*/  UMOV UR25, UR29 ;  /* 0x0000001d00197c82 */ /* 0x000fe20008000000 */
[----:B------:R-:W-:Y:S01]  /*1a7b0*/  UMOV UR20, UR28 ;  /* 0x0000001c00147c82 */ /* 0x000fe20008000000 */
[----:B------:R-:W-:Y:S01]  /*1a7c0*/  HGMMA.64x16x16.F32.BF16 R176, gdesc[UR12], R176, gsb0 ;  /* 0x002000000cb079f0 */ /* 0x000fe200080018b0 */
[----:B------:R-:W-:Y:S01]  /*1a7d0*/  R2UR UR18, R20 ;  /* 0x00000000141272ca */ /* 0x000fe200000e0000 */
[----:B------:R-:W-:Y:S01]  /*1a7e0*/  UMOV UR21, UR29 ;  /* 0x0000001d00157c82 */ /* 0x000fe20008000000 */
[----:B------:R-:W-:Y:S01]  /*1a7f0*/  R2UR UR19, R21 ;  /* 0x00000000151372ca */ /* 0x000fe200000e0000 */
[----:B------:R-:W2:Y:S01]  /*1a800*/  LDL.64 R14, [R1+0x38] ;  /* 0x00003800010e7983 */ /* 0x000ea20000100a00 */
[----:B------:R-:W-:Y:S01]  /*1a810*/  R2UR UR26, R4 ;  /* 0x00000000041a72ca */ /* 0x000fe200000e0000 */
[----:B------:R-:W-:-:S02]  /*1a820*/  WARPGROUP.DEPBAR.LE gsb0, 0x0 ;  /* 0x00008000000079c5 */ /* 0x000fc40000010000 */
[----:B------:R-:W-:Y:S01]  /*1a830*/  WARPGROUP.ARRIVE ;  /* 0x00000000000079c5 */ /* 0x000fe20000000000 */
[----:B------:R-:W-:Y:S01]  /*1a840*/  R2UR UR27, R5 ;  /* 0x00000000051b72ca */ /* 0x000fe200000e0000 */
[----:B------:R-:W-:Y:S01]  /*1a850*/  UMOV UR8, UR30 ;  /* 0x0000001e00087c82 */ /* 0x000fe20008000000 */
[----:B------:R-:W-:Y:S01]  /*1a860*/  UMOV UR9, UR31 ;  /* 0x0000001f00097c82 */ /* 0x000fe20008000000 */
[----:B------:R-:W-:Y:S01]  /*1a870*/  UMOV UR4, UR30 ;  /* 0x0000001e00047c82 */ /* 0x000fe20008000000 */
[----:B------:R-:W-:-:S03]  /*1a880*/  UMOV UR5, UR31 ;  /* 0x0000001f00057c82 */ /* 0x000fc60008000000 */
[----:B------:R-:W-:Y:S01]  /*1a890*/  HGMMA.64x16x16.F32.BF16 R168, gdesc[UR16], R168, gsb0 ;  /* 0x0020000010a879f0 */ /* 0x000fe200080018a8 */
[----:B------:R-:W-:Y:S01]  /*1a8a0*/  VIADD R4, R3, 0x202 ;  /* 0x0000020203047836 */ /* 0x000fe20000000000 */
[----:B------:R-:W-:Y:S01]  /*1a8b0*/  UMOV UR12, UR30 ;  /* 0x0000001e000c7c82 */ /* 0x000fe20008000000 */
[----:B------:R-:W-:Y:S01]  /*1a8c0*/  IMAD.MOV.U32 R5, RZ, RZ, 0x40000040 ;  /* 0x40000040ff057424 */ /* 0x000fe200078e00ff */
[----:B------:R-:W-:Y:S01]  /*1a8d0*/  UMOV UR13, UR31 ;  /* 0x0000001f000d7c82 */ /* 0x000fe20008000000 */
[----:B------:R-:W3:Y:S01]  /*1a8e0*/  LDL.64 R20, [R1+0x30] ;  /* 0x0000300001147983 */ /* 0x000ee20000100a00 */
[----:B------:R-:W-:Y:S02]  /*1a8f0*/  WARPGROUP.DEPBAR.LE gsb0, 0x0 ;  /* 0x00008000000079c5 */ /* 0x000fe40000010000 */
        /* <DEDUP_REMOVED lines=781> */
.L_x_3079:
[----:B------:R-:W-:Y:S01]  /*1d9d0*/  SHF.L.U32 R0, R9, 0x1f, RZ ;  /* 0x0000001f09007819 */ /* 0x000fe200000006ff */
[----:B------:R-:W-:-:S04]  /*1d9e0*/  IMAD R9, R10, 0x8, R16 ;  /* 0x000000080a097824 */ /* 0x000fc800078e0210 */
[----:B------:R0:W1:Y:S01]  /*1d9f0*/  SYNCS.PHASECHK.TRANS64.TRYWAIT P3, [R9+URZ+0x38850], R0 ;  /* 0x03885000090075a7 */ /* 0x000062000806017f */
[----:B------:R-:W-:Y:S05]  /*1da00*/  @!P0 BRA `(.L_x_3080) ;  /* 0x0000000000048947 */ /* 0x000fea0003800000 */
[----:B------:R-:W-:Y:S01]  /*1da10*/  BPT.TRAP 0x1 ;  /* 0x000000040000795c */ /* 0x000fe20000300000 */
.L_x_3080:
[----:B------:R-:W-:Y:S04]  /*1da20*/  BSSY B2, `(.L_x_3081) ;  /* 0x0000004000027945 */ /* 0x000fe80003800000 */
[----:B-1----:R-:W-:Y:S05]  /*1da30*/  @P3 BRA `(.L_x_3082) ;  /* 0x0000000000083947 */ /* 0x002fea0003800000 */
[----:B------:R-:W1:Y:S02]  /*1da40*/  SYNCS.PHASECHK.TRANS64.TRYWAIT P3, [R9+URZ+0x38850], R0 ;  /* 0x03885000090075a7 */ /* 0x000e64000806017f */
[----:B-1----:R-:W-:Y:S05]  /*1da50*/  @!P3 BRA `(.L_x_3083) ;  /* 0x000001440030b947 */ /* 0x002fea0003800000 */
.L_x_3082:
[----:B------:R-:W-:Y:S05]  /*1da60*/  BSYNC B2 ;  /* 0x0000000000027941 */ /* 0x000fea0003800000 */
.L_x_3081:
[----:B01----:R-:W-:Y:S01]  /*1da70*/  VIADD R0, R16, 0x400 ;  /* 0x0000040010007836 */ /* 0x003fe20000000000 */
[----:B------:R-:W-:Y:S01]  /*1da80*/  WARPGROUP.ARRIVE ;  /* 0x00000000000079c5 */ /* 0x000fe20000000000 */
[----:B------:R-:W-:Y:S02]  /*1da90*/  IMAD.MOV.U32 R3, RZ, RZ, 0x40000040 ;  /* 0x40000040ff037424 */ /* 0x000fe400078e00ff */
[----:B------:R-:W-:Y:S01]  /*1daa0*/  IMAD.MOV.U32 R5, RZ, RZ, 0x40000040 ;  /* 0x40000040ff057424 */ /* 0x000fe200078e00ff */
[----:B------:R-:W-:Y:S01]  /*1dab0*/  SHF.R.U32.HI R0, RZ, 0x4, R0 ;  /* 0x00000004ff007819 */ /* 0x000fe20000011600 */
[----:B------:R-:W-:Y:S01]  /*1dac0*/  @!P1 VIADD R11, R11, 0x38840 ;  /* 0x000388400b0b9836 */ /* 0x000fe20000000000 */
[----:B------:R-:W-:Y:S01]  /*1dad0*/  R2UR UR7, R3 ;  /* 0x00000000030772ca */ /* 0x000fe200000e0000 */
[----:B------:R-:W-:Y:S01]  /*1dae0*/  @!P1 VIADD R9, R9, 0x38860 ;  /* 0x0003886009099836 */ /* 0x000fe20000000000 */
[----:B------:R-:W-:Y:S01]  /*1daf0*/  LOP3.LUT R0, R0, 0x3fff, RZ, 0xc0, !PT ;  /* 0x00003fff00007812 */ /* 0x000fe200078ec0ff */
[----:B------:R-:W0:Y:S01]  /*1db00*/  @P2 LDC R3, c[0x0][0x44c] ;  /* 0x00011300ff032b82 */ /* 0x000e220000000800 */
[----:B------:R-:W-:-:S02]  /*1db10*/  @!P1 PRMT R11, RZ, 0x654, R11 ;  /* 0x00000654ff0b9816 */ /* 0x000fc4000000000b */
[----:B------:R-:W-:Y:S02]  /*1db20*/  LOP3.LUT R0, R0, 0x2800000, RZ, 0xfc, !PT ;  /* 0x0280000000007812 */ /* 0x000fe400078efcff */
[----:B------:R-:W-:-:S03]  /*1db30*/  @!P1 PRMT R9, RZ, 0x654, R9 ;  /* 0x00000654ff099816 */ /* 0x000fc60000000009 */
[----:B------:R-:W-:Y:S02]  /*1db40*/  IMAD R2, R10, 0xa00, R0 ;  /* 0x00000a000a027824 */ /* 0x000fe400078e0200 */
[----:B------:R-:W1:Y:S02]  /*1db50*/  @P2 LDC R0, c[0x0][0x450] ;  /* 0x00011400ff002b82 */ /* 0x000e640000000800 */
[C---:B------:R-:W-:Y:S01]  /*1db60*/  VIADD R4, R2.reuse, 0x80 ;  /* 0x0000008002047836 */ /* 0x040fe20000000000 */
[----:B------:R-:W-:-:S13]  /*1db70*/  R2UR UR6, R2 ;  /* 0x00000000020672ca */ /* 0x000fda00000e0000 */
        /* <DEDUP_REMOVED lines=18> */
[----:B------:R-:W-:Y:S01]  /*1dca0*/  R2UR UR6, R4 ;  /* 0x00000000040672ca */ /* 0x000fe200000e0000 */
[----:B------:R-:W-:Y:S01]  /*1dcb0*/  IMAD.IADD R4, R235, 0x1, R230 ;  /* 0x00000001eb047824 */ /* 0x000fe200078e02e6 */
[----:B------:R-:W-:-:S03]  /*1dcc0*/  R2UR UR7, R5 ;  /* 0x00000000050772ca */ /* 0x000fc600000e0000 */
[----:B0-----:R-:W-:-:S05]  /*1dcd0*/  @P2 IMAD.HI.U32 R3, R4, R3, RZ ;  /* 0x0000000304032227 */ /* 0x001fca00078e00ff */
[----:B-1----:R-:W-:Y:S01]  /*1dce0*/  @P2 SHF.R.U32.HI R4, RZ, R0, R3 ;  /* 0x00000000ff042219 */ /* 0x002fe20000011603 */
[----:B------:R-:W-:-:S04]  /*1dcf0*/  IMAD.MOV.U32 R0, RZ, RZ, -0x50 ;  /* 0xffffffb0ff007424 */ /* 0x000fc800078e00ff */
[----:B------:R-:W0:Y:S01]  /*1dd00*/  SHFL.IDX PT, R3, R4, RZ, 0x1c1f ;  /* 0x001c1fff04037589 */ /* 0x000e2200000e0000 */
[----:B------:R-:W-:-:S03]  /*1dd10*/  IMAD R0, R8, R0, 0x1 ;  /* 0x0000000108007424 */ /* 0x000fc600078e0200 */
[----:B------:R-:W1:Y:S01]  /*1dd20*/  SHFL.IDX PT, R4, R4, 0x1, 0x1c1f ;  /* 0x003c1f0004047f89 */ /* 0x000e6200000e0000 */
[----:B------:R-:W-:-:S05]  /*1dd30*/  IMAD R0, R234, -0x2, R0 ;  /* 0xfffffffeea007824 */ /* 0x000fca00078e0200 */
[----:B------:R-:W-:-:S05]  /*1dd40*/  IADD3 R0, -R231, R0, R232 ;  /* 0x00000000e7007210 */ /* 0x000fca0007ffe1e8 */
[C---:B0-----:R-:W-:Y:S02]  /*1dd50*/  IMAD.IADD R3, R0.reuse, 0x1, R3 ;  /* 0x0000000100037824 */ /* 0x041fe400078e0203 */
[----:B-1----:R-:W-:-:S03]  /*1dd60*/  IMAD.IADD R0, R0, 0x1, R4 ;  /* 0x0000000100007824 */ /* 0x002fc600078e0204 */
[C---:B------:R-:W-:Y:S02]  /*1dd70*/  ISETP.GT.AND P3, PT, R3.reuse, RZ, PT ;  /* 0x000000ff0300720c */ /* 0x040fe40003f64270 */
[C---:B------:R-:W-:Y:S02]  /*1dd80*/  ISETP.GT.AND P4, PT, R3.reuse, 0x1, PT ;  /* 0x000000010300780c */ /* 0x040fe40003f84270 */
        /* <DEDUP_REMOVED lines=52> */
[----:B------:R-:W-:Y:S01]  /*1e0d0*/  ISETP.GT.AND P5, PT, R3, 0x49, PT ;  /* 0x000000490300780c */ /* 0x000fe20003fa4270 */
[----:B------:R-:W-:Y:S01]  /*1e0e0*/  IMAD.MOV.U32 R3, RZ, RZ, 0x40000040 ;  /* 0x40000040ff037424 */ /* 0x000fe200078e00ff */
        /* <DEDUP_REMOVED lines=8> */
[----:B------:R-:W0:Y:S01]  /*1e170*/  SHFL.BFLY PT, R10, R5, 0x2, 0x1f ;  /* 0x0c401f00050a7f89 */ /* 0x000e2200000e0000 */
[----:B------:R-:W-:Y:S02]  /*1e180*/  ISETP.GT.AND P5, PT, R0, 0x8, PT ;  /* 0x000000080000780c */ /* 0x000fe40003fa4270 */
[----:B------:R-:W-:Y:S02]  /*1e190*/  FSEL R187, R187, -INF , P4 ;  /* 0xff800000bbbb7808 */ /* 0x000fe40002000000 */
[----:B------:R-:W-:-:S02]  /*1e1a0*/  FMNMX.FTZ R4, R186, R6, !PT ;  /* 0x00000006ba047209 */ /* 0x000fc40007810000 */
[----:B------:R-:W-:Y:S02]  /*1e1b0*/  ISETP.GT.AND P3, PT, R0, 0x9, PT ;  /* 0x000000090000780c */ /* 0x000fe40003f64270 */
[----:B------:R-:W-:Y:S02]  /*1e1c0*/  FSEL R190, R190, -INF , P5 ;  /* 0xff800000bebe7808 */ /* 0x000fe40002800000 */
[----:B------:R-:W-:Y:S02]  /*1e1d0*/  FSEL R191, R191, -INF , P3 ;  /* 0xff800000bfbf7808 */ /* 0x000fe40001800000 */
[C---:B------:R-:W-:Y:S02]  /*1e1e0*/  ISETP.GT.AND P3, PT, R0.reuse, 0x10, PT ;  /* 0x000000100000780c */ /* 0x040fe40003f64270 */
[----:B------:R-:W-:Y:S02]  /*1e1f0*/  ISETP.GT.AND P6, PT, R0, 0x11, PT ;  /* 0x000000110000780c */ /* 0x000fe40003fc4270 */
[----:B------:R-:W-:-:S02]  /*1e200*/  FSEL R178, R178, -INF , P3 ;  /* 0xff800000b2b27808 */ /* 0x000fc40001800000 */
[C---:B------:R-:W-:Y:S02]  /*1e210*/  ISETP.GT.AND P4, PT, R0.reuse, 0x18, PT ;  /* 0x000000180000780c */ /* 0x040fe40003f84270 */
[----:B------:R-:W-:Y:S02]  /*1e220*/  FSEL R179, R179, -INF , P6 ;  /* 0xff800000b3b37808 */ /* 0x000fe40003000000 */
[----:B------:R-:W-:Y:S02]  /*1e230*/  ISETP.GT.AND P5, PT, R0, 0x19, PT ;  /* 0x000000190000780c */ /* 0x000fe40003fa4270 */
[----:B0-----:R-:W-:Y:S02]  /*1e240*/  FMNMX.FTZ R5, R5, R10, !PT ;  /* 0x0000000a05057209 */ /* 0x001fe40007810000 */
[----:B------:R-:W-:Y:S02]  /*1e250*/  FSEL R182, R182, -INF , P4 ;  /* 0xff800000b6b67808 */ /* 0x000fe40002000000 */
[----:B------:R-:W-:-:S02]  /*1e260*/  FSEL R183, R183, -INF , P5 ;  /* 0xff800000b7b77808 */ /* 0x000fc40002800000 */
[C---:B------:R-:W-:Y:S02]  /*1e270*/  ISETP.GT.AND P6, PT, R0.reuse, 0x20, PT ;  /* 0x000000200000780c */ /* 0x040fe40003fc4270 */
[----:B------:R-:W-:Y:S02]  /*1e280*/  ISETP.GT.AND P5, PT, R0, 0x21, PT ;  /* 0x000000210000780c */ /* 0x000fe40003fa4270 */
[----:B------:R-:W-:Y:S02]  /*1e290*/  FSEL R170, R170, -INF , P6 ;  /* 0xff800000aaaa7808 */ /* 0x000fe40003000000 */
[C---:B------:R-:W-:Y:S02]  /*1e2a0*/  ISETP.GT.AND P4, PT, R0.reuse, 0x28, PT ;  /* 0x000000280000780c */ /* 0x040fe40003f84270 */
        /* <DEDUP_REMOVED lines=16> */
[----:B------:R-:W-:Y:S01]  /*1e3b0*/  ISETP.GT.AND P6, PT, R0, 0x49, PT ;  /* 0x000000490000780c */ /* 0x000fe20003fc4270 */
[----:B------:R-:W-:Y:S02]  /*1e3c0*/  WARPGROUP.DEPBAR.LE gsb0, 0x0 ;  /* 0x00008000000079c5 */ /* 0x000fe40000010000 */
[----:B------:R-:W-:-:S06]  /*1e3d0*/  WARPGROUP.ARRIVE ;  /* 0x00000000000079c5 */ /* 0x000fcc0000000000 */
[----:B------:R-:W-:Y:S01]  /*1e3e0*/  HGMMA.64x256x16.F32.BF16 R24, R196, gdesc[UR4].tnspB, R24, gsb0 ;  /* 0x43e00004c4187df0 */ /* 0x000fe20008001818 */
[----:B------:R-:W-:Y:S02]  /*1e3f0*/  R2UR UR6, R2 ;  /* 0x00000000020672ca */ /* 0x000fe400000e0000 */
[----:B------:R-:W-:Y:S01]  /*1e400*/  R2UR UR7, R3 ;  /* 0x00000000030772ca */ /* 0x000fe200000e0000 */
[----:B------:R-:W0:Y:S01]  /*1e410*/  SHFL.BFLY PT, R2, R5, 0x1, 0x1f ;  /* 0x0c201f0005027f89 */ /* 0x000e2200000e0000 */
[----:B------:R-:W-:Y:S01]  /*1e420*/  IMAD.U32 R3, RZ, RZ, UR39 ;  /* 0x00000027ff037e24 */ /* 0x000fe2000f8e00ff */
[----:B0-----:R-:W-:Y:S02]  /*1e430*/  FMNMX.FTZ R5, R5, R2, !PT ;  /* 0x0000000205057209 */ /* 0x001fe40007810000 */
[----:B------:R-:W-:Y:S02]  /*1e440*/  FMNMX.FTZ R2, R187, R4, !PT ;  /* 0x00000004bb027209 */ /* 0x000fe40007810000 */
[----:B------:R-:W-:-:S02]  /*1e450*/  FSETP.NEU.FTZ.AND P3, PT, R5, -INF , PT ;  /* 0xff8000000500780b */ /* 0x000fc40003f7d000 */
[----:B------:R-:W-:-:S04]  /*1e460*/  FMNMX.FTZ R2, R190, R2, !PT ;  /* 0x00000002be027209 */ /* 0x000fc80007810000 */
[----:B------:R-:W-:Y:S01]  /*1e470*/  FMNMX.FTZ R4, R191, R2, !PT ;  /* 0x00000002bf047209 */ /* 0x000fe20007810000 */
[----:B------:R-:W-:-:S03]  /*1e480*/  FMUL.FTZ R2, R5, R3 ;  /* 0x0000000305027220 */ /* 0x000fc60000410000 */
[----:B------:R-:W-:Y:S02]  /*1e490*/  FMNMX.FTZ R4, R178, R4, !PT ;  /* 0x00000004b2047209 */ /* 0x000fe40007810000 */
[----:B------:R-:W-:Y:S02]  /*1e4a0*/  FSEL R2, R2, RZ, P3 ;  /* 0x000000ff02027208 */ /* 0x000fe40001800000 */
[----:B------:R-:W-:-:S03]  /*1e4b0*/  FMNMX.FTZ R4, R179, R4, !PT ;  /* 0x00000004b3047209 */ /* 0x000fc60007810000 */
[-CC-:B------:R-:W-:Y:S01]  /*1e4c0*/  FFMA.FTZ R204, R176, R3.reuse, -R2.reuse ;  /* 0x00000003b0cc7223 */ /* 0x180fe20000010802 */
[----:B------:R-:W-:Y:S01]  /*1e4d0*/  FMNMX.FTZ R4, R182, R4, !PT ;  /* 0x00000004b6047209 */ /* 0x000fe20007810000 */
[-CC-:B------:R-:W-:Y:S01]  /*1e4e0*/  FFMA.FTZ R15, R177, R3.reuse, -R2.reuse ;  /* 0x00000003b10f7223 */ /* 0x180fe20000010802 */
[----:B------:R-:W-:Y:S01]  /*1e4f0*/  FSEL R176, R155, -INF , P5 ;  /* 0xff8000009bb07808 */ /* 0x000fe20002800000 */
        /* <DEDUP_REMOVED lines=11> */
[-CC-:B------:R-:W-:Y:S01]  /*1e5b0*/  FFMA.FTZ R200, R168, R3.reuse, -R2.reuse ;  /* 0x00000003a8c87223 */ /* 0x180fe20000010802 */
[-CC-:B------:R-:W-:Y:S01]  /*1e5c0*/  FFMA.FTZ R158, R169, R3.reuse, -R2.reuse ;  /* 0x00000003a99e7223 */ /* 0x180fe20000010802 */
[----:B------:R-:W-:Y:S01]  /*1e5d0*/  FMNMX.FTZ R4, R174, R4, !PT ;  /* 0x00000004ae047209 */ /* 0x000fe20007810000 */
[-CC-:B------:R-:W-:Y:S01]  /*1e5e0*/  FFMA.FTZ R202, R172, R3.reuse, -R2.reuse ;  /* 0x00000003acca7223 */ /* 0x180fe20000010802 */
[-CC-:B------:R-:W-:Y:S01]  /*1e5f0*/  FFMA.FTZ R20, R173, R3.reuse, -R2.reuse ;  /* 0x00000003ad147223 */ /* 0x180fe20000010802 */
[-CC-:B------:R-:W-:Y:S01]  /*1e600*/  FFMA.FTZ R21, R161, R3.reuse, -R2.reuse ;  /* 0x00000003a1157223 */ /* 0x180fe20000010802 */
[----:B------:R-:W-:Y:S01]  /*1e610*/  FMNMX.FTZ R4, R175, R4, !PT ;  /* 0x00000004af047209 */ /* 0x000fe20007810000 */
[----:B------:R-:W-:Y:S01]  /*1e620*/  FFMA.FTZ R155, R165, R3, -R2 ;  /* 0x00000003a59b7223 */ /* 0x000fe20000010802 */
[----:B------:R-:W-:Y:S02]  /*1e630*/  MUFU.EX2 R208, R208 ;  /* 0x000000d000d07308 */ /* 0x000fe40000000800 */
[----:B------:R-:W-:-:S04]  /*1e640*/  FMNMX.FTZ R4, R162, R4, !PT ;  /* 0x00000004a2047209 */ /* 0x000fc80007810000 */
[----:B------:R-:W-:Y:S02]  /*1e650*/  FMNMX.FTZ R4, R163, R4, !PT ;  /* 0x00000004a3047209 */ /* 0x000fe40007810000 */
        /* <DEDUP_REMOVED lines=9> */
[----:B------:R-:W-:Y:S03]  /*1e6f0*/  MUFU.EX2 R204, R204 ;  /* 0x000000cc00cc7308 */ /* 0x000fe60000000800 */
[----:B------:R-:W0:Y:S05]  /*1e700*/  SHFL.BFLY PT, R4, R0, 0x2, 0x1f ;  /* 0x0c401f0000047f89 */ /* 0x000e2a00000e0000 */
[----:B------:R-:W-:Y:S08]  /*1e710*/  MUFU.EX2 R15, R15 ;  /* 0x0000000f000f7308 */ /* 0x000ff00000000800 */
[----:B------:R-:W-:Y:S08]  /*1e720*/  MUFU.EX2 R206, R206 ;  /* 0x000000ce00ce7308 */ /* 0x000ff00000000800 */
[----:B------:R-:W-:Y:S01]  /*1e730*/  MUFU.EX2 R159, R159 ;  /* 0x0000009f009f7308 */ /* 0x000fe20000000800 */
[----:B0-----:R-:W-:-:S05]  /*1e740*/  FMNMX.FTZ R0, R0, R4, !PT ;  /* 0x0000000400007209 */ /* 0x001fca0007810000 */
[----:B------:R-:W0:Y:S02]  /*1e750*/  SHFL.BFLY PT, R4, R0, 0x1, 0x1f ;  /* 0x0c201f0000047f89 */ /* 0x000e2400000e0000 */
[----:B------:R-:W-:Y:S08]  /*1e760*/  MUFU.EX2 R200, R200 ;  /* 0x000000c800c87308 */ /* 0x000ff00000000800 */
[----:B------:R-:W-:Y:S08]  /*1e770*/  MUFU.EX2 R158, R158 ;  /* 0x0000009e009e7308 */ /* 0x000ff00000000800 */
[----:B------:R-:W-:Y:S01]  /*1e780*/  MUFU.EX2 R202, R202 ;  /* 0x000000ca00ca7308 */ /* 0x000fe20000000800 */
[----:B0-----:R-:W-:-:S07]  /*1e790*/  FMNMX.FTZ R4, R0, R4, !PT ;  /* 0x0000000400047209 */ /* 0x001fce0007810000 */
[----:B------:R-:W-:Y:S01]  /*1e7a0*/  MUFU.EX2 R20, R20 ;  /* 0x0000001400147308 */ /* 0x000fe20000000800 */
[----:B------:R-:W-:Y:S02]  /*1e7b0*/  FSEL R0, R5, RZ, P3 ;  /* 0x000000ff05007208 */ /* 0x000fe40001800000 */
[----:B------:R-:W-:Y:S02]  /*1e7c0*/  FSETP.NEU.FTZ.AND P4, PT, R4, -INF , PT ;  /* 0xff8000000400780b */ /* 0x000fe40003f9d000 */
[----:B------:R-:W-:Y:S01]  /*1e7d0*/  ISETP.GT.AND P3, PT, R8, R225, PT ;  /* 0x000000e10800720c */ /* 0x000fe20003f64270 */
[----:B------:R-:W-:Y:S01]  /*1e7e0*/  FADD.FTZ R0, -R0, R7 ;  /* 0x0000000700007221 */ /* 0x000fe20000010100 */
[----:B------:R-:W-:Y:S01]  /*1e7f0*/  VIADD R8, R8, 0xffffffff ;  /* 0xffffffff08087836 */ /* 0x000fe20000000000 */
[----:B------:R-:W-:Y:S02]  /*1e800*/  MUFU.EX2 R21, R21 ;  /* 0x0000001500157308 */ /* 0x000fe40000000800 */
[----:B------:R-:W-:-:S06]  /*1e810*/  FMUL.FTZ R0, R0, R3 ;  /* 0x0000000300007220 */ /* 0x000fcc0000410000 */
[----:B------:R-:W0:Y:S08]  /*1e820*/  MUFU.EX2 R0, R0 ;  /* 0x0000000000007308 */ /* 0x000e300000000800 */
[----:B------:R-:W-:Y:S01]  /*1e830*/  MUFU.EX2 R155, R155 ;  /* 0x0000009b009b7308 */ /* 0x000fe20000000800 */
[----:B0-----:R-:W-:Y:S01]  /*1e840*/  FFMA.FTZ R13, R0, R13, R208 ;  /* 0x0000000d000d7223 */ /* 0x001fe200000100d0 */
[----:B------:R-:W-:-:S03]  /*1e850*/  F2FP.BF16.F32.PACK_AB R208, R10, R208 ;  /* 0x000000d00ad0723e */ /* 0x000fc600000010ff */
[----:B------:R-:W-:Y:S01]  /*1e860*/  FADD.FTZ R13, R10, R13 ;  /* 0x0000000d0a0d7221 */ /* 0x000fe20000010000 */
[----:B------:R-:W-:-:S03]  /*1e870*/  IMAD.MOV.U32 R10, RZ, RZ, R217 ;  /* 0x000000ffff0a7224 */ /* 0x000fc600078e00d9 */
[----:B------:R-:W-:Y:S01]  /*1e880*/  FADD.FTZ R13, R210, R13 ;  /* 0x0000000dd20d7221 */ /* 0x000fe20000010000 */
[----:B------:R-:W-:-:S03]  /*1e890*/  F2FP.BF16.F32.PACK_AB R210, R14, R210 ;  /* 0x000000d20ed2723e */ /* 0x000fc600000010ff */
[----:B------:R-:W-:-:S04]  /*1e8a0*/  FADD.FTZ R13, R14, R13 ;  /* 0x0000000d0e0d7221 */ /* 0x000fc80000010000 */
        /* <DEDUP_REMOVED lines=11> */
[----:B------:R-:W-:Y:S01]  /*1e960*/  FADD.FTZ R13, R20, R13 ;  /* 0x0000000d140d7221 */ /* 0x000fe20000010000 */
[----:B------:R-:W-:Y:S02]  /*1e970*/  WARPGROUP.DEPBAR.LE gsb0, 0x0 ;  /* 0x00008000000079c5 */ /* 0x000fe40000010000 */
[----:B------:R-:W-:Y:S01]  /*1e980*/  WARPGROUP.ARRIVE ;  /* 0x00000000000079c5 */ /* 0x000fe20000000000 */
[-CC-:B------:R-:W-:Y:S01]  /*1e990*/  FFMA.FTZ R196, R160, R3.reuse, -R2.reuse ;  /* 0x00000003a0c47223 */ /* 0x180fe20000010802 */
[----:B------:R-:W-:-:S04]  /*1e9a0*/  FFMA.FTZ R198, R164, R3, -R2 ;  /* 0x00000003a4c67223 */ /* 0x000fc80000010802 */
[----:B------:R-:W-:Y:S01]  /*1e9b0*/  HGMMA.64x256x16.F32.BF16 R24, R192, gdesc[UR4].tnspB, R24, gsb0 ;  /* 0x43e00004c0187df0 */ /* 0x000fe20008001818 */
[----:B------:R-:W0:Y:S08]  /*1e9c0*/  MUFU.EX2 R196, R196 ;  /* 0x000000c400c47308 */ /* 0x000e300000000800 */
[----:B------:R-:W1:Y:S01]  /*1e9d0*/  MUFU.EX2 R198, R198 ;  /* 0x000000c600c67308 */ /* 0x000e620000000800 */
[----:B0-----:R-:W-:Y:S01]  /*1e9e0*/  FADD.FTZ R13, R196, R13 ;  /* 0x0000000dc40d7221 */ /* 0x001fe20000010000 */
[----:B------:R-:W-:-:S03]  /*1e9f0*/  F2FP.BF16.F32.PACK_AB R196, R21, R196 ;  /* 0x000000c415c4723e */ /* 0x000fc600000010ff */
[----:B------:R-:W-:-:S04]  /*1ea00*/  FADD.FTZ R13, R21, R13 ;  /* 0x0000000d150d7221 */ /* 0x000fc80000010000 */
[----:B-1----:R-:W-:Y:S01]  /*1ea10*/  FADD.FTZ R13, R198, R13 ;  /* 0x0000000dc60d7221 */ /* 0x002fe20000010000 */
[----:B------:R-:W-:-:S03]  /*1ea20*/  F2FP.BF16.F32.PACK_AB R198, R155, R198 ;  /* 0x000000c69bc6723e */ /* 0x000fc600000010ff */
[----:B------:R-:W-:Y:S01]  /*1ea30*/  FADD.FTZ R13, R155, R13 ;  /* 0x0000000d9b0d7221 */ /* 0x000fe20000010000 */
[----:B------:R-:W-:Y:S02]  /*1ea40*/  WARPGROUP.DEPBAR.LE gsb0, 0x0 ;  /* 0x00008000000079c5 */ /* 0x000fe40000010000 */
[-CC-:B------:R-:W-:Y:S01]  /*1ea50*/  FFMA.FTZ R192, R152, R3.reuse, -R2.reuse ;  /* 0x0000000398c07223 */ /* 0x180fe20000010802 */
[-CC-:B------:R-:W-:Y:S01]  /*1ea60*/  FFMA.FTZ R152, R153, R3.reuse, -R2.reuse ;  /* 0x0000000399987223 */ /* 0x180fe20000010802 */
[-CC-:B------:R-:W-:Y:S01]  /*1ea70*/  FFMA.FTZ R194, R156, R3.reuse, -R2.reuse ;  /* 0x000000039cc27223 */ /* 0x180fe20000010802 */
[CC--:B------:R-:W-:Y:S01]  /*1ea80*/  FMUL.FTZ R156, R4.reuse, R3.reuse ;  /* 0x00000003049c7220 */ /* 0x0c0fe20000410000 */
[----:B------:R-:W-:Y:S01]  /*1ea90*/  FFMA.FTZ R153, R157, R3, -R2 ;  /* 0x000000039d997223 */ /* 0x000fe20000010802 */
[----:B------:R-:W-:Y:S01]  /*1eaa0*/  FSEL R2, R4, RZ, P4 ;  /* 0x000000ff04027208 */ /* 0x000fe20002000000 */
[----:B------:R0:W-:Y:S01]  /*1eab0*/  @!P1 SYNCS.ARRIVE.TRANS64.RED.A1T0 RZ, [R11+URZ], RZ ;  /* 0x000000ff0bff99a7 */ /* 0x0001e2000810043f */
[----:B------:R-:W1:Y:S01]  /*1eac0*/  MUFU.EX2 R192, R192 ;  /* 0x000000c000c07308 */ /* 0x000e620000000800 */
[----:B------:R-:W-:-:S02]  /*1ead0*/  FSEL R156, R156, RZ, P4 ;  /* 0x000000ff9c9c7208 */ /* 0x000fc40002000000 */
[----:B------:R-:W-:-:S03]  /*1eae0*/  FADD.FTZ R2, -R2, R6 ;  /* 0x0000000602027221 */ /* 0x000fc60000010100 */
[-CC-:B------:R-:W-:Y:S01]  /*1eaf0*/  FFMA.FTZ R209, R186, R3.reuse, -R156.reuse ;  /* 0x00000003bad17223 */ /* 0x180fe2000001089c */
[-C--:B------:R-:W-:Y:S01]  /*1eb00*/  FMUL.FTZ R2, R2, R3.reuse ;  /* 0x0000000302027220 */ /* 0x080fe20000410000 */
        /* <DEDUP_REMOVED lines=16> */
[----:B------:R3:W-:Y:S01]  /*1ec10*/  @!P1 SYNCS.ARRIVE.TRANS64.RED.A1T0 RZ, [R9+URZ], RZ ;  /* 0x000000ff09ff99a7 */ /* 0x0007e2000810043f */
[-CC-:B0-----:R-:W-:Y:S01]  /*1ec20*/  FFMA.FTZ R11, R167, R3.reuse, -R156.reuse ;  /* 0x00000003a70b7223 */ /* 0x181fe2000001089c */
[-CC-:B------:R-:W-:Y:S01]  /*1ec30*/  FFMA.FTZ R193, R154, R3.reuse, -R156.reuse ;  /* 0x000000039ac17223 */ /* 0x180fe2000001089c */
[-CC-:B------:R-:W-:Y:S01]  /*1ec40*/  FFMA.FTZ R176, R176, R3.reuse, -R156.reuse ;  /* 0x00000003b0b07223 */ /* 0x180fe2000001089c */
[----:B------:R-:W0:Y:S01]  /*1ec50*/  MUFU.EX2 R157, R157 ;  /* 0x0000009d009d7308 */ /* 0x000e220000000800 */
[-CC-:B------:R-:W-:Y:S01]  /*1ec60*/  FFMA.FTZ R177, R177, R3.reuse, -R156.reuse ;  /* 0x00000003b1b17223 */ /* 0x180fe2000001089c */
[----:B------:R-:W-:Y:S01]  /*1ec70*/  FFMA.FTZ R156, R184, R3, -R156 ;  /* 0x00000003b89c7223 */ /* 0x000fe2000001089c */
[----:B-1----:R-:W-:-:S05]  /*1ec80*/  FADD.FTZ R13, R192, R13 ;  /* 0x0000000dc00d7221 */ /* 0x002fca0000010000 */
[----:B------:R-:W1:Y:S01]  /*1ec90*/  MUFU.EX2 R211, R211 ;  /* 0x000000d300d37308 */ /* 0x000e620000000800 */
[----:B--2---:R-:W-:-:S07]  /*1eca0*/  FFMA.FTZ R12, R2, R12, R209 ;  /* 0x0000000c020c7223 */ /* 0x004fce00000100d1 */
        /* <DEDUP_REMOVED lines=22> */
[----:B------:R-:W-:Y:S01]  /*1ee10*/  F2FP.BF16.F32.PACK_AB R201, R7, R201 ;  /* 0x000000c907c9723e */ /* 0x000fe200000010ff */
[----:B------:R-:W-:-:S05]  /*1ee20*/  IMAD.MOV.U32 R7, RZ, RZ, R5 ;  /* 0x000000ffff077224 */ /* 0x000fca00078e0005 */
[----:B------:R-:W2:Y:S01]  /*1ee30*/  MUFU.EX2 R197, R197 ;  /* 0x000000c500c57308 */ /* 0x000ea20000000800 */
[----:B0-----:R-:W-:-:S07]  /*1ee40*/  FADD.FTZ R12, R203, R12 ;  /* 0x0000000ccb0c7221 */ /* 0x001fce0000010000 */
[----:B---3--:R-:W0:Y:S01]  /*1ee50*/  MUFU.EX2 R9, R163 ;  /* 0x000000a300097308 */ /* 0x008e220000000800 */
[C---:B-1----:R-:W-:Y:S01]  /*1ee60*/  FADD.FTZ R12, R6.reuse, R12 ;  /* 0x0000000c060c7221 */ /* 0x042fe20000010000 */
[----:B------:R-:W-:Y:S01]  /*1ee70*/  F2FP.BF16.F32.PACK_AB R203, R6, R203 ;  /* 0x000000cb06cb723e */ /* 0x000fe200000010ff */
[----:B------:R-:W-:-:S05]  /*1ee80*/  IMAD.MOV.U32 R6, RZ, RZ, R4 ;  /* 0x000000ffff067224 */ /* 0x000fca00078e0004 */
[----:B------:R-:W1:Y:S01]  /*1ee90*/  MUFU.EX2 R199, R199 ;  /* 0x000000c700c77308 */ /* 0x000e620000000800 */
[----:B--2---:R-:W-:-:S07]  /*1eea0*/  FADD.FTZ R12, R197, R12 ;  /* 0x0000000cc50c7221 */ /* 0x004fce0000010000 */
[----:B------:R-:W2:Y:S01]  /*1eeb0*/  MUFU.EX2 R11, R11 ;  /* 0x0000000b000b7308 */ /* 0x000ea20000000800 */
[C---:B0-----:R-:W-:Y:S01]  /*1eec0*/  FADD.FTZ R12, R9.reuse, R12 ;  /* 0x0000000c090c7221 */ /* 0x041fe20000010000 */
[----:B------:R-:W-:Y:S01]  /*1eed0*/  F2FP.BF16.F32.PACK_AB R197, R9, R197 ;  /* 0x000000c509c5723e */ /* 0x000fe200000010ff */
[----:B------:R-:W-:-:S05]  /*1eee0*/  IMAD.MOV.U32 R9, RZ, RZ, R218 ;  /* 0x000000ffff097224 */ /* 0x000fca00078e00da */
        /* <DEDUP_REMOVED lines=14> */
[----:B0-----:R-:W-:-:S07]  /*1efd0*/  FADD.FTZ R13, R194, R13 ;  /* 0x0000000dc20d7221 */ /* 0x001fce0000010000 */
[----:B------:R-:W0:Y:S01]  /*1efe0*/  MUFU.EX2 R156, R156 ;  /* 0x0000009c009c7308 */ /* 0x000e220000000800 */
[----:B-1----:R-:W-:Y:S01]  /*1eff0*/  FADD.FTZ R12, R177, R12 ;  /* 0x0000000cb10c7221 */ /* 0x002fe20000010000 */
[C---:B--2---:R-:W-:Y:S01]  /*1f000*/  FADD.FTZ R13, R153.reuse, R13 ;  /* 0x0000000d990d7221 */ /* 0x044fe20000010000 */
[----:B------:R-:W-:Y:S02]  /*1f010*/  F2FP.BF16.F32.PACK_AB R194, R153, R194 ;  /* 0x000000c299c2723e */ /* 0x000fe400000010ff */
[C---:B0-----:R-:W-:Y:S01]  /*1f020*/  FADD.FTZ R12, R156.reuse, R12 ;  /* 0x0000000c9c0c7221 */ /* 0x041fe20000010000 */
[----:B------:R-:W-:Y:S01]  /*1f030*/  F2FP.BF16.F32.PACK_AB R195, R156, R177 ;  /* 0x000000b19cc3723e */ /* 0x000fe200000010ff */
[----:B------:R-:W-:Y:S06]  /*1f040*/  @P3 BRA `(.L_x_3084) ;  /* 0xffffffb000643947 */ /* 0x000fec000383ffff */
[----:B------:R-:W-:Y:S05]  /*1f050*/  BSYNC B1 ;  /* 0x0000000000017941 */ /* 0x000fea0003800000 */
.L_x_3073:
[----:B------:R-:W-:Y:S05]  /*1f060*/  BSYNC B0 ;  /* 0x0000000000007941 */ /* 0x000fea0003800000 */
.L_x_3072:
[----:B------:R-:W-:Y:S01]  /*1f070*/  ISETP.GE.AND P2, PT, R8, RZ, PT ;  /* 0x000000ff0800720c */ /* 0x000fe20003f46270 */
[----:B------:R-:W-:-:S12]  /*1f080*/  BSSY B0, `(.L_x_3085) ;  /* 0x000048a000007945 */ /* 0x000fd80003800000 */
[----:B------:R-:W-:Y:S05]  /*1f090*/  @!P2 BRA `(.L_x_3086) ;  /* 0x000000480020a947 */ /* 0x000fea0003800000 */
[----:B------:R-:W-:Y:S02]  /*1f0a0*/  IMAD.MOV.U32 R6, RZ, RZ, R4 ;  /* 0x000000ffff067224 */ /* 0x000fe400078e0004 */
[----:B------:R-:W-:Y:S02]  /*1f0b0*/  IMAD.MOV.U32 R7, RZ, RZ, R5 ;  /* 0x000000ffff077224 */ /* 0x000fe400078e0005 */
[----:B------:R-:W-:Y:S02]  /*1f0c0*/  IMAD.MOV.U32 R9, RZ, RZ, R218 ;  /* 0x000000ffff097224 */ /* 0x000fe400078e00da */
[----:B------:R-:W-:-:S07]  /*1f0d0*/  IMAD.MOV.U32 R10, RZ, RZ, R217 ;  /* 0x000000ffff0a7224 */ /* 0x000fce00078e00d9 */
.L_x_3097:
        /* <DEDUP_REMOVED lines=8> */
.L_x_3087:
[----:B------:R-:W-:Y:S01]  /*1f160*/  IMAD R4, R217, 0x8, R16 ;  /* 0x00000008d9047824 */ /* 0x000fe200078e0210 */
[----:B------:R-:W-:-:S04]  /*1f170*/  SHF.L.U32 R5, R218, 0x1f, RZ ;  /* 0x0000001fda057819 */ /* 0x000fc800000006ff */
[----:B------:R0:W1:Y:S01]  /*1f180*/  SYNCS.PHASECHK.TRANS64.TRYWAIT P2, [R4+URZ+0x38830], R5 ;  /* 0x03883005040075a7 */ /* 0x000062000804017f */
[----:B------:R-:W-:Y:S05]  /*1f190*/  @!P0 BRA `(.L_x_3088) ;  /* 0x0000000000048947 */ /* 0x000fea0003800000 */
[----:B------:R-:W-:Y:S01]  /*1f1a0*/  BPT.TRAP 0x1 ;  /* 0x000000040000795c */ /* 0x000fe20000300000 */
.L_x_3088:
[----:B------:R-:W-:Y:S01]  /*1f1b0*/  IMAD R3, R217, 0xa00, R222 ;  /* 0x00000a00d9037824 */ /* 0x000fe200078e02de */
[----:B------:R-:W-:Y:S03]  /*1f1c0*/  BSSY B1, `(.L_x_3089) ;  /* 0x0000006000017945 */ /* 0x000fe60003800000 */
[C---:B------:R-:W-:Y:S02]  /*1f1d0*/  VIADD R14, R3.reuse, 0x80 ;  /* 0x00000080030e7836 */ /* 0x040fe40000000000 */
[----:B------:R-:W-:Y:S01]  /*1f1e0*/  VIADD R20, R3, 0x100 ;  /* 0x0000010003147836 */ /* 0x000fe20000000000 */
[----:B-1----:R-:W-:Y:S06]  /*1f1f0*/  @P2 BRA `(.L_x_3090) ;  /* 0x0000000000082947 */ /* 0x002fec0003800000 */
[----:B------:R-:W1:Y:S02]  /*1f200*/  SYNCS.PHASECHK.TRANS64.TRYWAIT P2, [R4+URZ+0x38830], R5 ;  /* 0x03883005040075a7 */ /* 0x000e64000804017f */
[----:B-1----:R-:W-:Y:S05]  /*1f210*/  @!P2 BRA `(.L_x_3091) ;  /* 0x0000012c0054a947 */ /* 0x002fea0003800000 */
.L_x_3090:
[----:B------:R-:W-:Y:S05]  /*1f220*/  BSYNC B1 ;  /* 0x0000000000017941 */ /* 0x000fea0003800000 */
.L_x_3089:
        /* <DEDUP_REMOVED lines=874> */
.L_x_3092:
[----:B------:R-:W-:Y:S01]  /*228d0*/  SHF.L.U32 R0, R9, 0x1f, RZ ;  /* 0x0000001f09007819 */ /* 0x000fe200000006ff */
[----:B------:R-:W-:-:S04]  /*228e0*/  IMAD R9, R10, 0x8, R16 ;  /* 0x000000080a097824 */ /* 0x000fc800078e0210 */
[----:B------:R0:W1:Y:S01]  /*228f0*/  SYNCS.PHASECHK.TRANS64.TRYWAIT P2, [R9+URZ+0x38850], R0 ;  /* 0x03885000090075a7 */ /* 0x000062000804017f */
[----:B------:R-:W-:Y:S05]  /*22900*/  @!P0 BRA `(.L_x_3093) ;  /* 0x0000000000048947 */ /* 0x000fea0003800000 */
[----:B------:R-:W-:Y:S01]  /*22910*/  BPT.TRAP 0x1 ;  /* 0x000000040000795c */ /* 0x000fe20000300000 */
.L_x_3093:
[----:B------:R-:W-:Y:S04]  /*22920*/  BSSY B1, `(.L_x_3094) ;  /* 0x0000004000017945 */ /* 0x000fe80003800000 */
[----:B-1----:R-:W-:Y:S05]  /*22930*/  @P2 BRA `(.L_x_3095) ;  /* 0x0000000000082947 */ /* 0x002fea0003800000 */
[----:B------:R-:W1:Y:S02]  /*22940*/  SYNCS.PHASECHK.TRANS64.TRYWAIT P2, [R9+URZ+0x38850], R0 ;  /* 0x03885000090075a7 */ /* 0x000e64000804017f */
[----:B-1----:R-:W-:Y:S05]  /*22950*/  @!P2 BRA `(.L_x_3096) ;  /* 0x000000f40098a947 */ /* 0x002fea0003800000 */
.L_x_3095:
[----:B------:R-:W-:Y:S05]  /*22960*/  BSYNC B1 ;  /* 0x0000000000017941 */ /* 0x000fea0003800000 */
.L_x_3094:
[----:B01----:R-:W-:Y:S01]  /*22970*/  VIADD R0, R16, 0x400 ;  /* 0x0000040010007836 */ /* 0x003fe20000000000 */
[----:B------:R-:W-:Y:S01]  /*22980*/  WARPGROUP.ARRIVE ;  /* 0x00000000000079c5 */ /* 0x000fe20000000000 */
[----:B------:R-:W-:Y:S01]  /*22990*/  IMAD.MOV.U32 R3, RZ, RZ, 0x40000040 ;  /* 0x40000040ff037424 */ /* 0x000fe200078e00ff */
[----:B------:R-:W-:Y:S01]  /*229a0*/  ISETP.GT.AND P2, PT, R8, RZ, PT ;  /* 0x000000ff0800720c */ /* 0x000fe20003f44270 */
[----:B------:R-:W-:Y:S01]  /*229b0*/  IMAD.MOV.U32 R5, RZ, RZ, 0x40000040 ;  /* 0x40000040ff057424 */ /* 0x000fe200078e00ff */
[----:B------:R-:W-:Y:S01]  /*229c0*/  SHF.R.U32.HI R0, RZ, 0x4, R0 ;  /* 0x00000004ff007819 */ /* 0x000fe20000011600 */
[----:B------:R-:W-:Y:S01]  /*229d0*/  @!P1 IMAD R11, R11, 0x8, R16 ;  /* 0x000000080b0b9824 */ /* 0x000fe200078e0210 */
[----:B------:R-:W-:Y:S01]  /*229e0*/  R2UR UR7, R3 ;  /* 0x00000000030772ca */ /* 0x000fe200000e0000 */
[----:B------:R-:W-:Y:S01]  /*229f0*/  IMAD.MOV.U32 R3, RZ, RZ, 0x40000040 ;  /* 0x40000040ff037424 */ /* 0x000fe200078e00ff */
[----:B------:R-:W-:Y:S01]  /*22a00*/  LOP3.LUT R0, R0, 0x3fff, RZ, 0xc0, !PT ;  /* 0x00003fff00007812 */ /* 0x000fe200078ec0ff */
[----:B------:R-:W-:-:S02]  /*22a10*/  @!P1 VIADD R11, R11, 0x38840 ;  /* 0x000388400b0b9836 */ /* 0x000fc40000000000 */
[----:B------:R-:W-:Y:S01]  /*22a20*/  @!P1 VIADD R9, R9, 0x38860 ;  /* 0x0003886009099836 */ /* 0x000fe20000000000 */
[----:B------:R-:W-:Y:S01]  /*22a30*/  LOP3.LUT R0, R0, 0x2800000, RZ, 0xfc, !PT ;  /* 0x0280000000007812 */ /* 0x000fe200078efcff */
[----:B------:R-:W-:-:S03]  /*22a40*/  VIADD R8, R8, 0xffffffff ;  /* 0xffffffff08087836 */ /* 0x000fc60000000000 */
[----:B------:R-:W-:Y:S01]  /*22a50*/  @!P1 PRMT R9, RZ, 0x654, R9 ;  /* 0x00000654ff099816 */ /* 0x000fe20000000009 */
        /* <DEDUP_REMOVED lines=67> */
[----:B0-----:R-:W-:Y:S01]  /*22e90*/  FMNMX.FTZ R4, R4, R21, !PT ;  /* 0x0000001504047209 */ /* 0x001fe20007810000 */
[----:B------:R-:W-:Y:S02]  /*22ea0*/  WARPGROUP.DEPBAR.LE gsb0, 0x0 ;  /* 0x00008000000079c5 */ /* 0x000fe40000010000 */
[----:B------:R-:W-:-:S06]  /*22eb0*/  WARPGROUP.ARRIVE ;  /* 0x00000000000079c5 */ /* 0x000fcc0000000000 */
[----:B------:R-:W-:Y:S01]  /*22ec0*/  HGMMA.64x256x16.F32.BF16 R24, R196, gdesc[UR4].tnspB, R24, gsb0 ;  /* 0x43e00004c4187df0 */ /* 0x000fe20008001818 */
[----:B------:R-:W-:Y:S01]  /*22ed0*/  R2UR UR6, R2 ;  /* 0x00000000020672ca */ /* 0x000fe200000e0000 */
[----:B------:R-:W-:Y:S01]  /*22ee0*/  FADD.FTZ R2, -R5, R7 ;  /* 0x0000000705027221 */ /* 0x000fe20000010100 */
[----:B------:R-:W-:Y:S01]  /*22ef0*/  R2UR UR7, R3 ;  /* 0x00000000030772ca */ /* 0x000fe200000e0000 */
[----:B------:R-:W-:-:S04]  /*22f00*/  IMAD.U32 R3, RZ, RZ, UR38 ;  /* 0x00000026ff037e24 */ /* 0x000fc8000f8e00ff */
[-C--:B------:R-:W-:Y:S01]  /*22f10*/  FMUL.FTZ R0, R2, R3.reuse ;  /* 0x0000000302007220 */ /* 0x080fe20000410000 */
[----:B------:R-:W-:-:S04]  /*22f20*/  FMUL.FTZ R2, R5, R3 ;  /* 0x0000000305027220 */ /* 0x000fc80000410000 */
        /* <DEDUP_REMOVED lines=16> */
[----:B------:R-:W1:Y:S01]  /*23030*/  MUFU.EX2 R208, R208 ;  /* 0x000000d000d07308 */ /* 0x000e620000000800 */
[----:B0-----:R-:W-:-:S07]  /*23040*/  FMNMX.FTZ R4, R4, R161, !PT ;  /* 0x000000a104047209 */ /* 0x001fce0007810000 */
[----:B------:R-:W0:Y:S08]  /*23050*/  MUFU.EX2 R7, R7 ;  /* 0x0000000700077308 */ /* 0x000e300000000800 */
[----:B------:R-:W2:Y:S01]  /*23060*/  MUFU.EX2 R210, R210 ;  /* 0x000000d200d27308 */ /* 0x000ea20000000800 */
[----:B-1----:R-:W-:-:S07]  /*23070*/  FFMA.FTZ R13, R0, R13, R208 ;  /* 0x0000000d000d7223 */ /* 0x002fce00000100d0 */
        /* <DEDUP_REMOVED lines=13> */
[----:B------:R-:W-:Y:S01]  /*23150*/  F2FP.BF16.F32.PACK_AB R204, R10, R204 ;  /* 0x000000cc0acc723e */ /* 0x000fe200000010ff */
[----:B------:R-:W-:-:S05]  /*23160*/  IMAD.MOV.U32 R10, RZ, RZ, R217 ;  /* 0x000000ffff0a7224 */ /* 0x000fca00078e00d9 */
[----:B------:R-:W2:Y:S01]  /*23170*/  MUFU.EX2 R200, R200 ;  /* 0x000000c800c87308 */ /* 0x000ea20000000800 */
[----:B-1----:R-:W-:-:S07]  /*23180*/  FADD.FTZ R13, R206, R13 ;  /* 0x0000000dce0d7221 */ /* 0x002fce0000010000 */
        /* <DEDUP_REMOVED lines=8> */
[----:B------:R-:W-:Y:S01]  /*23210*/  MUFU.EX2 R21, R21 ;  /* 0x0000001500157308 */ /* 0x000fe20000000800 */
[----:B0-----:R-:W-:-:S04]  /*23220*/  FADD.FTZ R13, R202, R13 ;  /* 0x0000000dca0d7221 */ /* 0x001fc80000010000 */
[C---:B--2---:R-:W-:Y:S01]  /*23230*/  FADD.FTZ R13, R20.reuse, R13 ;  /* 0x0000000d140d7221 */ /* 0x044fe20000010000 */
[----:B------:R-:W-:Y:S01]  /*23240*/  F2FP.BF16.F32.PACK_AB R202, R20, R202 ;  /* 0x000000ca14ca723e */ /* 0x000fe200000010ff */
[----:B------:R-:W-:Y:S02]  /*23250*/  WARPGROUP.DEPBAR.LE gsb0, 0x0 ;  /* 0x00008000000079c5 */ /* 0x000fe40000010000 */
[----:B------:R-:W-:Y:S01]  /*23260*/  WARPGROUP.ARRIVE ;  /* 0x00000000000079c5 */ /* 0x000fe20000000000 */
[-CC-:B------:R-:W-:Y:S01]  /*23270*/  FFMA.FTZ R196, R160, R3.reuse, -R2.reuse ;  /* 0x00000003a0c47223 */ /* 0x180fe20000010802 */
[-CC-:B------:R-:W-:Y:S01]  /*23280*/  FFMA.FTZ R198, R164, R3.reuse, -R2.reuse ;  /* 0x00000003a4c67223 */ /* 0x180fe20000010802 */
[----:B------:R-:W-:-:S03]  /*23290*/  FFMA.FTZ R160, R165, R3, -R2 ;  /* 0x00000003a5a07223 */ /* 0x000fc60000010802 */
[----:B------:R-:W-:Y:S01]  /*232a0*/  HGMMA.64x256x16.F32.BF16 R24, R192, gdesc[UR4].tnspB, R24, gsb0 ;  /* 0x43e00004c0187df0 */ /* 0x000fe20008001818 */
[----:B------:R-:W0:Y:S08]  /*232b0*/  MUFU.EX2 R196, R196 ;  /* 0x000000c400c47308 */ /* 0x000e300000000800 */
[----:B------:R-:W1:Y:S08]  /*232c0*/  MUFU.EX2 R198, R198 ;  /* 0x000000c600c67308 */ /* 0x000e700000000800 */
[----:B------:R-:W2:Y:S01]  /*232d0*/  MUFU.EX2 R160, R160 ;  /* 0x000000a000a07308 */ /* 0x000ea20000000800 */
[----:B0-----:R-:W-:Y:S01]  /*232e0*/  FADD.FTZ R13, R196, R13 ;  /* 0x0000000dc40d7221 */ /* 0x001fe20000010000 */
[----:B------:R-:W-:-:S03]  /*232f0*/  F2FP.BF16.F32.PACK_AB R196, R21, R196 ;  /* 0x000000c415c4723e */ /* 0x000fc600000010ff */
[----:B------:R-:W-:-:S04]  /*23300*/  FADD.FTZ R13, R21, R13 ;  /* 0x0000000d150d7221 */ /* 0x000fc80000010000 */
[----:B-1----:R-:W-:-:S04]  /*23310*/  FADD.FTZ R13, R198, R13 ;  /* 0x0000000dc60d7221 */ /* 0x002fc80000010000 */
[C---:B--2---:R-:W-:Y:S01]  /*23320*/  FADD.FTZ R13, R160.reuse, R13 ;  /* 0x0000000da00d7221 */ /* 0x044fe20000010000 */
[----:B------:R-:W-:Y:S01]  /*23330*/  F2FP.BF16.F32.PACK_AB R198, R160, R198 ;  /* 0x000000c6a0c6723e */ /* 0x000fe200000010ff */
[----:B------:R-:W-:Y:S02]  /*23340*/  WARPGROUP.DEPBAR.LE gsb0, 0x0 ;  /* 0x00008000000079c5 */ /* 0x000fe40000010000 */
[-CC-:B------:R-:W-:Y:S01]  /*23350*/  FFMA.FTZ R192, R152, R3.reuse, -R2.reuse ;  /* 0x0000000398c07223 */ /* 0x180fe20000010802 */
[-CC-:B------:R-:W-:Y:S01]  /*23360*/  FFMA.FTZ R152, R153, R3.reuse, -R2.reuse ;  /* 0x0000000399987223 */ /* 0x180fe20000010802 */
[-C--:B------:R-:W-:Y:S01]  /*23370*/  FFMA.FTZ R194, R156, R3.reuse, -R2 ;  /* 0x000000039cc27223 */ /* 0x080fe20000010802 */
[C---:B------:R-:W-:Y:S01]  /*23380*/  FADD.FTZ R153, -R4.reuse, R6 ;  /* 0x0000000604997221 */ /* 0x040fe20000010100 */
[-C--:B------:R-:W-:Y:S01]  /*23390*/  FMUL.FTZ R156, R4, R3.reuse ;  /* 0x00000003049c7220 */ /* 0x080fe20000410000 */
[-C--:B------:R-:W-:Y:S01]  /*233a0*/  FFMA.FTZ R2, R157, R3.reuse, -R2 ;  /* 0x000000039d027223 */ /* 0x080fe20000010802 */
[----:B------:R-:W-:Y:S01]  /*233b0*/  @!P1 SYNCS.ARRIVE.TRANS64.RED.A1T0 RZ, [R168+URZ], RZ ;  /* 0x000000ffa8ff99a7 */ /* 0x000fe2000810043f */
[-C--:B------:R-:W-:Y:S01]  /*233c0*/  FMUL.FTZ R153, R153, R3.reuse ;  /* 0x0000000399997220 */ /* 0x080fe20000410000 */
        /* <DEDUP_REMOVED lines=9> */
[----:B------:R0:W-:Y:S01]  /*23460*/  MUFU.EX2 R2, R153 ;  /* 0x0000009900027308 */ /* 0x0001e20000000800 */
[-CC-:B------:R-:W-:Y:S01]  /*23470*/  FFMA.FTZ R197, R162, R3.reuse, -R156.reuse ;  /* 0x00000003a2c57223 */ /* 0x180fe2000001089c */
[-CC-:B------:R-:W-:Y:S01]  /*23480*/  FFMA.FTZ R161, R171, R3.reuse, -R156.reuse ;  /* 0x00000003aba17223 */ /* 0x180fe2000001089c */
[-CC-:B------:R-:W-:Y:S01]  /*23490*/  FFMA.FTZ R203, R174, R3.reuse, -R156.reuse ;  /* 0x00000003aecb7223 */ /* 0x180fe2000001089c */
[-CC-:B------:R-:W-:Y:S01]  /*234a0*/  FFMA.FTZ R175, R175, R3.reuse, -R156.reuse ;  /* 0x00000003afaf7223 */ /* 0x180fe2000001089c */
[-CC-:B------:R-:W-:Y:S01]  /*234b0*/  FFMA.FTZ R163, R163, R3.reuse, -R156.reuse ;  /* 0x00000003a3a37223 */ /* 0x180fe2000001089c */
[-CC-:B------:R-:W-:Y:S01]  /*234c0*/  FFMA.FTZ R199, R166, R3.reuse, -R156.reuse ;  /* 0x00000003a6c77223 */ /* 0x180fe2000001089c */
[----:B------:R1:W-:Y:S01]  /*234d0*/  @!P1 SYNCS.ARRIVE.TRANS64.RED.A1T0 RZ, [R9+URZ], RZ ;  /* 0x000000ff09ff99a7 */ /* 0x0003e2000810043f */
[----:B------:R-:W2:Y:S01]  /*234e0*/  MUFU.EX2 R209, R209 ;  /* 0x000000d100d17308 */ /* 0x000ea20000000800 */
[-CC-:B0-----:R-:W-:Y:S01]  /*234f0*/  FFMA.FTZ R153, R187, R3.reuse, -R156.reuse ;  /* 0x00000003bb997223 */ /* 0x181fe2000001089c */
[-CC-:B------:R-:W-:Y:S01]  /*23500*/  FFMA.FTZ R193, R154, R3.reuse, -R156.reuse ;  /* 0x000000039ac17223 */ /* 0x180fe2000001089c */
[-CC-:B------:R-:W-:Y:S01]  /*23510*/  FFMA.FTZ R155, R155, R3.reuse, -R156.reuse ;  /* 0x000000039b9b7223 */ /* 0x180fe2000001089c */
[----:B------:R-:W-:-:S04]  /*23520*/  FFMA.FTZ R158, R158, R3, -R156 ;  /* 0x000000039e9e7223 */ /* 0x000fc8000001089c */
[----:B------:R-:W0:Y:S08]  /*23530*/  MUFU.EX2 R153, R153 ;  /* 0x0000009900997308 */ /* 0x000e300000000800 */
[----:B------:R-:W3:Y:S01]  /*23540*/  MUFU.EX2 R211, R211 ;  /* 0x000000d300d37308 */ /* 0x000ee20000000800 */
[----:B--2---:R-:W-:-:S07]  /*23550*/  FFMA.FTZ R12, R2, R12, R209 ;  /* 0x0000000c020c7223 */ /* 0x004fce00000100d1 */
[----:B------:R-:W2:Y:S01]  /*23560*/  MUFU.EX2 R165, R165 ;  /* 0x000000a500a57308 */ /* 0x000ea20000000800 */
[C---:B0-----:R-:W-:Y:S01]  /*23570*/  FADD.FTZ R12, R153.reuse, R12 ;  /* 0x0000000c990c7221 */ /* 0x041fe20000010000 */
[----:B------:R-:W-:-:S06]  /*23580*/  F2FP.BF16.F32.PACK_AB R209, R153, R209 ;  /* 0x000000d199d1723e */ /* 0x000fcc00000010ff */
[----:B------:R-:W0:Y:S01]  /*23590*/  MUFU.EX2 R205, R205 ;  /* 0x000000cd00cd7308 */ /* 0x000e220000000800 */
[----:B---3--:R-:W-:-:S07]  /*235a0*/  FADD.FTZ R12, R211, R12 ;  /* 0x0000000cd30c7221 */ /* 0x008fce0000010000 */
[----:B------:R-:W3:Y:S01]  /*235b0*/  MUFU.EX2 R157, R157 ;  /* 0x0000009d009d7308 */ /* 0x000ee20000000800 */
[----:B--2---:R-:W-:Y:S01]  /*235c0*/  FADD.FTZ R162, R165, R12 ;  /* 0x0000000ca5a27221 */ /* 0x004fe20000010000 */
[-CC-:B------:R-:W-:Y:S01]  /*235d0*/  FFMA.FTZ R12, R167, R3.reuse, -R156.reuse ;  /* 0x00000003a70c7223 */ /* 0x180fe2000001089c */
[----:B------:R-:W-:Y:S01]  /*235e0*/  FFMA.FTZ R156, R159, R3, -R156 ;  /* 0x000000039f9c7223 */ /* 0x000fe2000001089c */
[----:B------:R-:W-:-:S04]  /*235f0*/  F2FP.BF16.F32.PACK_AB R211, R165, R211 ;  /* 0x000000d3a5d3723e */ /* 0x000fc800000010ff */
[----:B------:R-:W2:Y:S01]  /*23600*/  MUFU.EX2 R207, R207 ;  /* 0x000000cf00cf7308 */ /* 0x000ea20000000800 */
[----:B0-----:R-:W-:-:S07]  /*23610*/  FADD.FTZ R162, R205, R162 ;  /* 0x000000a2cda27221 */ /* 0x001fce0000010000 */
        /* <DEDUP_REMOVED lines=15> */
[----:B-1----:R-:W0:Y:S01]  /*23710*/  MUFU.EX2 R9, R163 ;  /* 0x000000a300097308 */ /* 0x002e220000000800 */
[C---:B---3--:R-:W-:Y:S01]  /*23720*/  FADD.FTZ R162, R11.reuse, R162 ;  /* 0x000000a20ba27221 */ /* 0x048fe20000010000 */
[----:B------:R-:W-:-:S06]  /*23730*/  F2FP.BF16.F32.PACK_AB R203, R11, R203 ;  /* 0x000000cb0bcb723e */ /* 0x000fcc00000010ff */
        /* <DEDUP_REMOVED lines=22> */
[----:B-1----:R-:W-:Y:S01]  /*238a0*/  FADD.FTZ R13, R194, R13 ;  /* 0x0000000dc20d7221 */ /* 0x002fe20000010000 */
[----:B------:R-:W-:-:S03]  /*238b0*/  F2FP.BF16.F32.PACK_AB R194, R6, R194 ;  /* 0x000000c206c2723e */ /* 0x000fc600000010ff */
[----:B------:R-:W-:Y:S01]  /*238c0*/  FADD.FTZ R13, R6, R13 ;  /* 0x0000000d060d7221 */ /* 0x000fe20000010000 */
[----:B------:R-:W-:Y:S02]  /*238d0*/  IMAD.MOV.U32 R6, RZ, RZ, R4 ;  /* 0x000000ffff067224 */ /* 0x000fe400078e0004 */
[----:B--2---:R-:W-:-:S04]  /*238e0*/  FADD.FTZ R162, R158, R162 ;  /* 0x000000a29ea27221 */ /* 0x004fc80000010000 */
[C---:B0-----:R-:W-:Y:S01]  /*238f0*/  FADD.FTZ R12, R156.reuse, R162 ;  /* 0x000000a29c0c7221 */ /* 0x041fe20000010000 */
[----:B------:R-:W-:Y:S01]  /*23900*/  F2FP.BF16.F32.PACK_AB R195, R156, R158 ;  /* 0x0000009e9cc3723e */ /* 0x000fe200000010ff */
[----:B------:R-:W-:Y:S06]  /*23910*/  @P2 BRA `(.L_x_3097) ;  /* 0xffffffb400f02947 */ /* 0x000fec000383ffff */
.L_x_3086:
[----:B------:R-:W-:Y:S05]  /*23920*/  BSYNC B0 ;  /* 0x0000000000007941 */ /* 0x000fea0003800000 */
.L_x_3085:
        /* <DEDUP_REMOVED lines=131> */
.L_x_3098:
[----:B------:R-:W-:Y:S01]  /*24160*/  IMAD R0, R217, 0x8, R16 ;  /* 0x00000008d9007824 */ /* 0x000fe200078e0210 */
[----:B------:R-:W-:-:S04]  /*24170*/  SHF.L.U32 R7, R218, 0x1f, RZ ;  /* 0x0000001fda077819 */ /* 0x000fc800000006ff */
[----:B------:R0:W1:Y:S01]  /*24180*/  SYNCS.PHASECHK.TRANS64.TRYWAIT P2, [R0+URZ+0x38850], R7 ;  /* 0x03885007000075a7 */ /* 0x000062000804017f */
[----:B------:R-:W-:Y:S05]  /*24190*/  @!P0 BRA `(.L_x_3099) ;  /* 0x0000000000048947 */ /* 0x000fea0003800000 */
[----:B------:R-:W-:Y:S01]  /*241a0*/  BPT.TRAP 0x1 ;  /* 0x000000040000795c */ /* 0x000fe20000300000 */
.L_x_3099:
        /* <DEDUP_REMOVED lines=9> */
.L_x_3101:
[----:B------:R-:W-:Y:S05]  /*24240*/  BSYNC B0 ;  /* 0x0000000000007941 */ /* 0x000fea0003800000 */
.L_x_3100:
        /* <DEDUP_REMOVED lines=9> */
[----:B------:R-:W-:-:S04]  /*242e0*/  ISETP.NE.AND P2, PT, R217, 0x2, PT ;  /* 0x00000002d900780c */ /* 0x000fc80003f45270 */
[----:B------:R-:W-:Y:S02]  /*242f0*/  SEL R11, RZ, 0x1, P2 ;  /* 0x00000001ff0b7807 */ /* 0x000fe40001000000 */
[----:B------:R-:W-:Y:S02]  /*24300*/  SEL R217, R217, RZ, P2 ;  /* 0x000000ffd9d97207 */ /* 0x000fe40001000000 */
[----:B------:R-:W-:Y:S01]  /*24310*/  LOP3.LUT R218, R218, R11, RZ, 0x3c, !PT ;  /* 0x0000000bdada7212 */ /* 0x000fe200078e3cff */
[----:B------:R-:W-:Y:S02]  /*24320*/  @!P1 VIADD R11, R0, 0x38860 ;  /* 0x00038860000b9836 */ /* 0x000fe40000000000 */
[----:B------:R-:W-:Y:S01]  /*24330*/  HGMMA.64x256x16.F32.BF16 R24, R208, gdesc[UR4].tnspB, R24, gsb0 ;  /* 0x43e00004d0187df0 */ /* 0x000fe20008001818 */
[----:B------:R-:W-:Y:S01]  /*24340*/  R2UR UR6, R6 ;  /* 0x00000000060672ca */ /* 0x000fe200000e0000 */
[----:B------:R-:W-:Y:S01]  /*24350*/  VIADD R6, R2, 0x100 ;  /* 0x0000010002067836 */ /* 0x000fe20000000000 */
[----:B------:R-:W-:Y:S01]  /*24360*/  R2UR UR7, R7 ;  /* 0x00000000070772ca */ /* 0x000fe200000e0000 */
[----:B------:R-:W-:Y:S01]  /*24370*/  IMAD.MOV.U32 R7, RZ, RZ, 0x40000040 ;  /* 0x40000040ff077424 */ /* 0x000fe200078e00ff */
[----:B------:R-:W-:Y:S01]  /*24380*/  @!P1 PRMT R11, RZ, 0x654, R11 ;  /* 0x00000654ff0b9816 */ /* 0x000fe2000000000b */
[----:B------:R-:W-:Y:S01]  /*24390*/  IMAD.MOV.U32 R0, RZ, RZ, -0x800000 ;  /* 0xff800000ff007424 */ /* 0x000fe200078e00ff */
[----:B------:R-:W-:-:S02]  /*243a0*/  WARPGROUP.DEPBAR.LE gsb0, 0x0 ;  /* 0x00008000000079c5 */ /* 0x000fc40000010000 */
[----:B------:R-:W-:-:S15]  /*243b0*/  WARPGROUP.ARRIVE ;  /* 0x00000000000079c5 */ /* 0x000fde0000000000 */
[----:B------:R-:W-:-:S04]  /*243c0*/  NOP ;  /* 0x0000000000007918 */ /* 0x000fc80000000000 */
        /* <DEDUP_REMOVED lines=21> */
[----:B------:R-:W-:Y:S02]  /*24520*/  R2UR UR7, R7 ;  /* 0x00000000070772ca */ /* 0x000fe400000e0000 */
[----:B------:R-:W0:Y:S02]  /*24530*/  SHFL.BFLY PT, R7, R12, 0x2, 0x1f ;  /* 0x0c401f000c077f89 */ /* 0x000e2400000e0000 */
[----:B0-----:R-:W-:Y:S02]  /*24540*/  FADD.FTZ R6, R7, R12 ;  /* 0x0000000c07067221 */ /* 0x001fe40000010000 */
[----:B------:R-:W0:Y:S04]  /*24550*/  SHFL.BFLY PT, R7, R2, 0x1, 0x1f ;  /* 0x0c201f0002077f89 */ /* 0x000e2800000e0000 */
[----:B------:R-:W1:Y:S01]  /*24560*/  SHFL.BFLY PT, R9, R6, 0x1, 0x1f ;  /* 0x0c201f0006097f89 */ /* 0x000e6200000e0000 */
[----:B0-----:R-:W-:Y:S01]  /*24570*/  FADD.FTZ R14, R2, R7 ;  /* 0x00000007020e7221 */ /* 0x001fe20000010000 */
[----:B------:R-:W-:-:S02]  /*24580*/  IMAD.MOV.U32 R7, RZ, RZ, RZ ;  /* 0x000000ffff077224 */ /* 0x000fc400078e00ff */
[----:B------:R-:W-:Y:S02]  /*24590*/  IMAD.MOV.U32 R2, RZ, RZ, RZ ;  /* 0x000000ffff027224 */ /* 0x000fe400078e00ff */
        /* <DEDUP_REMOVED lines=8> */
[----:B------:R-:W2:Y:S01]  /*24620*/  @P0 MUFU.RCP R7, R14 ;  /* 0x0000000e00070308 */ /* 0x000ea20000001000 */
[----:B0-----:R-:W-:-:S04]  /*24630*/  @P0 FMUL.FTZ R9, R9, 0.69314718246459960938 ;  /* 0x3f31721809090820 */ /* 0x001fc80000410000 */
[----:B------:R-:W-:Y:S01]  /*24640*/  @P0 FFMA.FTZ R6, R8, R5, R9 ;  /* 0x0000000508060223 */ /* 0x000fe20000010009 */
[----:B------:R-:W-:Y:S02]  /*24650*/  PLOP3.LUT P0, PT, PT, PT, PT, 0x8, 0x0 ;  /* 0x000000000000781c */ /* 0x000fe40003f0e170 */
[----:B------:R-:W0:Y:S01]  /*24660*/  @P3 MUFU.RCP R2, R15 ;  /* 0x0000000f00023308 */ /* 0x000e220000001000 */
[----:B-1----:R-:W-:-:S04]  /*24670*/  @P3 FMUL.FTZ R3, R10, 0.69314718246459960938 ;  /* 0x3f3172180a033820 */ /* 0x002fc80000410000 */
[----:B------:R-:W-:Y:S01]  /*24680*/  @P3 FFMA.FTZ R0, R12, R4, R3 ;  /* 0x000000040c003223 */ /* 0x000fe20000010003 */
[----:B------:R-:W-:Y:S02]  /*24690*/  WARPGROUP.DEPBAR.LE gsb0, 0x0 ;  /* 0x00008000000079c5 */ /* 0x000fe40000010000 */
[----:B------:R-:W-:-:S06]  /*246a0*/  WARPGROUP.ARRIVE ;  /* 0x00000000000079c5 */ /* 0x000fcc0000000000 */
[----:B------:R-:W-:Y:S03]  /*246b0*/  HGMMA.64x256x16.F32.BF16 R24, R192, gdesc[UR4].tnspB, R24, gsb0 ;  /* 0x43e00004c0187df0 */ /* 0x000fe60008001818 */
[----:B------:R-:W-:Y:S02]  /*246c0*/  WARPGROUP.DEPBAR.LE gsb0, 0x0 ;  /* 0x00008000000079c5 */ /* 0x000fe40000010000 */
[-C--:B--2---:R-:W-:Y:S01]  /*246d0*/  FMUL.FTZ R8, R24, R7.reuse ;  /* 0x0000000718087220 */ /* 0x084fe20000410000 */
        /* <DEDUP_REMOVED lines=65> */
[-C--:B------:R-:W-:Y:S01]  /*24af0*/  FMUL.FTZ R9, R26, R2.reuse ;  /* 0x000000021a097220 */ /* 0x080fe20000410000 */
[-C--:B------:R-:W-:Y:S01]  /*24b00*/  FMUL.FTZ R27, R27, R2.reuse ;  /* 0x000000021b1b7220 */ /* 0x080fe20000410000 */
        /* <DEDUP_REMOVED lines=61> */
.L_x_2985:
        /* <DEDUP_REMOVED lines=10> */
[----:B------:R-:W-:Y:S01]  /*24f80*/  F2FP.BF16.F32.PACK_AB R8, R25, R8 ;  /* 0x000000081908723e */ /* 0x000fe200000010ff */
[----:B------:R-:W-:Y:S01]  /*24f90*/  ULDC.64 UR4, c[0x0][0xc00] ;  /* 0x0003000000047ab9 */ /* 0x000fe20000000a00 */
[----:B------:R-:W-:Y:S01]  /*24fa0*/  F2FP.BF16.F32.PACK_AB R9, R27, R9 ;  /* 0x000000091b09723e */ /* 0x000fe200000010ff */
[----:B------:R-:W3:Y:S01]  /*24fb0*/  S2R R81, SR_SWINHI ;  /* 0x0000000000517919 */ /* 0x000ee20000002f00 */
[----:B------:R-:W-:Y:S01]  /*24fc0*/  F2FP.BF16.F32.PACK_AB R10, R29, R10 ;  /* 0x0000000a1d0a723e */ /* 0x000fe200000010ff */
[----:B------:R-:W-:Y:S01]  /*24fd0*/  ULDC.64 UR6, c[0x0][0x208] ;  /* 0x0000820000067ab9 */ /* 0x000fe20000000a00 */
        /* <DEDUP_REMOVED lines=15> */
[----:B------:R-:W-:Y:S02]  /*250d0*/  MOV R20, R16 ;  /* 0x0000001000147202 */ /* 0x000fe40000000f00 */
[----:B---3--:R-:W-:Y:S02]  /*250e0*/  MOV R21, R81 ;  /* 0x0000005100157202 */ /* 0x008fe40000000f00 */
[----:B------:R-:W-:Y:S02]  /*250f0*/  F2FP.BF16.F32.PACK_AB R146, R149, R148 ;  /* 0x000000949592723e */ /* 0x000fe400000010ff */
[----:B------:R-:W-:Y:S01]  /*25100*/  F2FP.BF16.F32.PACK_AB R147, R151, R150 ;  /* 0x000000969793723e */ /* 0x000fe200000010ff */
[----:B------:R-:W-:Y:S01]  /*25110*/  BAR.SYNC.DEFER_BLOCKING 0x1, 0x100 ;  /* 0x0044000000007b1d */ /* 0x000fe20000010000 */
[----:B--2---:R-:W-:-:S03]  /*25120*/  IMAD.WIDE R122, R2, 0x2, R20 ;  /* 0x00000002027a7825 */ /* 0x004fc600078e0214 */
[C---:B------:R-:W-:Y:S02]  /*25130*/  IADD3 R89, P1, R122.reuse, 0x20, RZ ;  /* 0x000000207a597810 */ /* 0x040fe40007f3e0ff */
[----:B------:R-:W-:Y:S02]  /*25140*/  IADD3 R101, P3, R122, 0x4000, RZ ;  /* 0x000040007a657810 */ /* 0x000fe40007f7e0ff */
[----:B------:R-:W-:Y:S02]  /*25150*/  LOP3.LUT R88, R89, 0x380, RZ, 0xc0, !PT ;  /* 0x0000038059587812 */ /* 0x000fe400078ec0ff */
[----:B------:R-:W-:Y:S02]  /*25160*/  LOP3.LUT R100, R101, 0x380, RZ, 0xc0, !PT ;  /* 0x0000038065647812 */ /* 0x000fe400078ec0ff */
[----:B------:R-:W-:Y:S02]  /*25170*/  SHF.R.U64 R88, R88, 0x3, RZ ;  /* 0x0000000358587819 */ /* 0x000fe400000012ff */
[----:B------:R-:W-:-:S02]  /*25180*/  IADD3 R93, P0, R122, 0x40, RZ ;  /* 0x000000407a5d7810 */ /* 0x000fc40007f1e0ff */
[----:B------:R-:W-:Y:S01]  /*25190*/  LOP3.LUT R88, R88, R89, RZ, 0x3c, !PT ;  /* 0x0000005958587212 */ /* 0x000fe200078e3cff */
[----:B------:R-:W-:Y:S01]  /*251a0*/  IMAD.X R89, RZ, RZ, R123, P1 ;  /* 0x000000ffff597224 */ /* 0x000fe200008e067b */
[C---:B------:R-:W-:Y:S02]  /*251b0*/  IADD3 R97, P4, R122.reuse, 0x60, RZ ;  /* 0x000000607a617810 */ /* 0x040fe40007f9e0ff */
[C---:B------:R-:W-:Y:S02]  /*251c0*/  IADD3 R105, P6, R122.reuse, 0x4020, RZ ;  /* 0x000040207a697810 */ /* 0x040fe40007fde0ff */
[C---:B------:R-:W-:Y:S02]  /*251d0*/  IADD3 R107, P5, R122.reuse, 0x4040, RZ ;  /* 0x000040407a6b7810 */ /* 0x040fe40007fbe0ff */
[C---:B------:R-:W-:Y:S02]  /*251e0*/  IADD3 R108, P2, R122.reuse, 0x4060, RZ ;  /* 0x000040607a6c7810 */ /* 0x040fe40007f5e0ff */
[----:B------:R-:W-:-:S02]  /*251f0*/  IADD3 R110, P1, R122, 0x8000, RZ ;  /* 0x000080007a6e7810 */ /* 0x000fc40007f3e0ff */
[----:B------:R-:W-:Y:S02]  /*25200*/  SHF.R.U64 R100, R100, 0x3, RZ ;  /* 0x0000000364647819 */ /* 0x000fe400000012ff */
[----:B------:R-:W-:Y:S02]  /*25210*/  LOP3.LUT R92, R93, 0x380, RZ, 0xc0, !PT ;  /* 0x000003805d5c7812 */ /* 0x000fe400078ec0ff */
[----:B------:R-:W-:Y:S02]  /*25220*/  LOP3.LUT R96, R97, 0x380, RZ, 0xc0, !PT ;  /* 0x0000038061607812 */ /* 0x000fe400078ec0ff */
[----:B------:R-:W-:Y:S02]  /*25230*/  LOP3.LUT R104, R105, 0x380, RZ, 0xc0, !PT ;  /* 0x0000038069687812 */ /* 0x000fe400078ec0ff */
[----:B------:R-:W-:Y:S02]  /*25240*/  LOP3.LUT R106, R107, 0x380, RZ, 0xc0, !PT ;  /* 0x000003806b6a7812 */ /* 0x000fe400078ec0ff */
[----:B------:R-:W-:-:S02]  /*25250*/  LOP3.LUT R109, R108, 0x380, RZ, 0xc0, !PT ;  /* 0x000003806c6d7812 */ /* 0x000fc400078ec0ff */
[----:B------:R-:W-:Y:S02]  /*25260*/  LOP3.LUT R111, R110, 0x380, RZ, 0xc0, !PT ;  /* 0x000003806e6f7812 */ /* 0x000fe400078ec0ff */
[----:B------:R-:W-:Y:S01]  /*25270*/  LOP3.LUT R100, R100, R101, RZ, 0x3c, !PT ;  /* 0x0000006564647212 */ /* 0x000fe200078e3cff */
[----:B------:R-:W-:Y:S01]  /*25280*/  IMAD.X R101, RZ, RZ, R123, P3 ;  /* 0x000000ffff657224 */ /* 0x000fe200018e067b */
[----:B------:R-:W-:Y:S02]  /*25290*/  LOP3.LUT R81, R122, 0x380, RZ, 0xc0, !PT ;  /* 0x000003807a517812 */ /* 0x000fe400078ec0ff */
[----:B------:R-:W-:Y:S02]  /*252a0*/  SHF.R.U64 R92, R92, 0x3, RZ ;  /* 0x000000035c5c7819 */ /* 0x000fe400000012ff */
[----:B------:R-:W-:Y:S02]  /*252b0*/  SHF.R.U64 R96, R96, 0x3, RZ ;  /* 0x0000000360607819 */ /* 0x000fe400000012ff */
[----:B------:R-:W-:-:S02]  /*252c0*/  SHF.R.U64 R104, R104, 0x3, RZ ;  /* 0x0000000368687819 */ /* 0x000fc400000012ff */
[----:B------:R-:W-:Y:S02]  /*252d0*/  SHF.R.U64 R106, R106, 0x3, RZ ;  /* 0x000000036a6a7819 */ /* 0x000fe400000012ff */
[----:B------:R-:W-:Y:S02]  /*252e0*/  SHF.R.U64 R109, R109, 0x3, RZ ;  /* 0x000000036d6d7819 */ /* 0x000fe400000012ff */
[----:B------:R-:W-:Y:S02]  /*252f0*/  SHF.R.U64 R111, R111, 0x3, RZ ;  /* 0x000000036f6f7819 */ /* 0x000fe400000012ff */
[----:B------:R-:W-:Y:S02]  /*25300*/  IADD3 R42, P3, R122, 0x8060, RZ ;  /* 0x000080607a2a7810 */ /* 0x000fe40007f7e0ff */
        /* <DEDUP_REMOVED lines=16> */
[C---:B------:R-:W-:Y:S02]  /*25410*/  IADD3 R114, P4, R122.reuse, 0x8040, RZ ;  /* 0x000080407a727810 */ /* 0x040fe40007f9e0ff */
[C---:B-1----:R-:W-:Y:S02]  /*25420*/  IADD3 R48, P6, R122.reuse, 0xc000, RZ ;  /* 0x0000c0007a307810 */ /* 0x042fe40007fde0ff */
[C---:B------:R-:W-:Y:S02]  /*25430*/  IADD3 R2, P5, R122.reuse, 0xc020, RZ ;  /* 0x0000c0207a027810 */ /* 0x040fe40007fbe0ff */
[C---:B------:R-:W-:Y:S01]  /*25440*/  IADD3 R26, P2, R122.reuse, 0xc040, RZ ;  /* 0x0000c0407a1a7810 */ /* 0x040fe20007f5e0ff */
[--C-:B------:R-:W-:Y:S01]  /*25450*/  IMAD.X R119, RZ, RZ, R123.reuse, P6 ;  /* 0x000000ffff777224 */ /* 0x100fe200030e067b */
[----:B------:R-:W-:Y:S01]  /*25460*/  IADD3 R30, P1, R122, 0xc060, RZ ;  /* 0x0000c0607a1e7810 */ /* 0x000fe20007f3e0ff */
[--C-:B------:R-:W-:Y:S01]  /*25470*/  IMAD.X R121, RZ, RZ, R123.reuse, P5 ;  /* 0x000000ffff797224 */ /* 0x100fe200028e067b */
[----:B------:R-:W-:Y:S01]  /*25480*/  LOP3.LUT R122, R81, R122, RZ, 0x3c, !PT ;  /* 0x0000007a517a7212 */ /* 0x000fe200078e3cff */
[--C-:B------:R-:W-:Y:S01]  /*25490*/  IMAD.X R81, RZ, RZ, R123.reuse, P2 ;  /* 0x000000ffff517224 */ /* 0x100fe200010e067b */
[----:B------:R-:W-:Y:S01]  /*254a0*/  SHF.R.U64 R80, R80, 0x3, RZ ;  /* 0x0000000350507819 */ /* 0x000fe200000012ff */
[----:B------:R-:W-:Y:S01]  /*254b0*/  IMAD.X R85, RZ, RZ, R123, P1 ;  /* 0x000000ffff557224 */ /* 0x000fe200008e067b */
[----:B------:R-:W-:-:S02]  /*254c0*/  MOV R122, R122 ;  /* 0x0000007a007a7202 */ /* 0x000fc40000000f00 */
[----:B------:R-:W-:Y:S02]  /*254d0*/  LOP3.LUT R84, R48, 0x380, RZ, 0xc0, !PT ;  /* 0x0000038030547812 */ /* 0x000fe400078ec0ff */
[----:B------:R-:W-:Y:S01]  /*254e0*/  LOP3.LUT R116, R80, R42, RZ, 0x3c, !PT ;  /* 0x0000002a50747212 */ /* 0x000fe200078e3cff */
[----:B------:R1:W-:Y:S01]  /*254f0*/  STSM.16.M88.4 [R122], R8 ;  /* 0x000000087a007844 */ /* 0x0003e20000000200 */
[----:B------:R-:W-:Y:S02]  /*25500*/  LOP3.LUT R25, R2, 0x380, RZ, 0xc0, !PT ;  /* 0x0000038002197812 */ /* 0x000fe400078ec0ff */
[----:B------:R-:W-:Y:S02]  /*25510*/  LOP3.LUT R27, R26, 0x380, RZ, 0xc0, !PT ;  /* 0x000003801a1b7812 */ /* 0x000fe400078ec0ff */
[----:B------:R-:W-:Y:S02]  /*25520*/  LOP3.LUT R42, R30, 0x380, RZ, 0xc0, !PT ;  /* 0x000003801e2a7812 */ /* 0x000fe400078ec0ff */
[----:B------:R-:W-:-:S02]  /*25530*/  LOP3.LUT R113, R112, 0x380, RZ, 0xc0, !PT ;  /* 0x0000038070717812 */ /* 0x000fc400078ec0ff */
[----:B------:R-:W-:Y:S02]  /*25540*/  LOP3.LUT R115, R114, 0x380, RZ, 0xc0, !PT ;  /* 0x0000038072737812 */ /* 0x000fe400078ec0ff */
[----:B------:R-:W-:Y:S02]  /*25550*/  SHF.R.U64 R84, R84, 0x3, RZ ;  /* 0x0000000354547819 */ /* 0x000fe400000012ff */
[----:B------:R-:W-:Y:S02]  /*25560*/  SHF.R.U64 R25, R25, 0x3, RZ ;  /* 0x0000000319197819 */ /* 0x000fe400000012ff */
[----:B------:R-:W-:Y:S02]  /*25570*/  SHF.R.U64 R27, R27, 0x3, RZ ;  /* 0x000000031b1b7819 */ /* 0x000fe400000012ff */
[----:B------:R-:W-:Y:S02]  /*25580*/  SHF.R.U64 R42, R42, 0x3, RZ ;  /* 0x000000032a2a7819 */ /* 0x000fe400000012ff */
[----:B------:R-:W-:-:S02]  /*25590*/  MOV R88, R88 ;  /* 0x0000005800587202 */ /* 0x000fc40000000f00 */
[----:B-1----:R-:W-:Y:S02]  /*255a0*/  F2FP.BF16.F32.PACK_AB R8, R33, R12 ;  /* 0x0000000c2108723e */ /* 0x002fe400000010ff */
        /* <DEDUP_REMOVED lines=8> */
[----:B------:R-:W-:Y:S02]  /*25630*/  SHF.R.U64 R115, R115, 0x3, RZ ;  /* 0x0000000373737819 */ /* 0x000fe400000012ff */
[----:B------:R-:W-:Y:S01]  /*25640*/  LOP3.LUT R118, R84, R48, RZ, 0x3c, !PT ;  /* 0x0000003054767212 */ /* 0x000fe200078e3cff */
[----:B------:R2:W-:Y:S01]  /*25650*/  STSM.16.M88.4 [R92], R12 ;  /* 0x0000000c5c007844 */ /* 0x0005e20000000200 */
[----:B------:R-:W-:Y:S01]  /*25660*/  LOP3.LUT R120, R25, R2, RZ, 0x3c, !PT ;  /* 0x0000000219787212 */ /* 0x000fe200078e3cff */
[----:B------:R-:W3:Y:S01]  /*25670*/  LDC R48, c[0x0][0xbe8] ;  /* 0x0002fa00ff307b82 */ /* 0x000ee20000000800 */
[----:B------:R-:W-:Y:S01]  /*25680*/  LOP3.LUT R80, R27, R26, RZ, 0x3c, !PT ;  /* 0x0000001a1b507212 */ /* 0x000fe200078e3cff */
[----:B------:R-:W-:Y:S01]  /*25690*/  IMAD.SHL.U32 R2, R236, 0x4, RZ ;  /* 0x00000004ec027824 */ /* 0x000fe200078e00ff */
[----:B------:R-:W-:-:S02]  /*256a0*/  LOP3.LUT R84, R42, R30, RZ, 0x3c, !PT ;  /* 0x0000001e2a547212 */ /* 0x000fc400078e3cff */
[----:B------:R-:W-:Y:S02]  /*256b0*/  MOV R96, R96 ;  /* 0x0000006000607202 */ /* 0x000fe40000000f00 */
[----:B------:R-:W-:Y:S02]  /*256c0*/  F2FP.BF16.F32.PACK_AB R24, R3, R160 ;  /* 0x000000a00318723e */ /* 0x000fe400000010ff */
[----:B------:R-:W-:Y:S02]  /*256d0*/  F2FP.BF16.F32.PACK_AB R25, R5, R4 ;  /* 0x000000040519723e */ /* 0x000fe400000010ff */
[----:B------:R-:W-:Y:S02]  /*256e0*/  F2FP.BF16.F32.PACK_AB R26, R53, R161 ;  /* 0x000000a1351a723e */ /* 0x000fe400000010ff */
[----:B------:R-:W-:Y:S02]  /*256f0*/  F2FP.BF16.F32.PACK_AB R27, R55, R54 ;  /* 0x00000036371b723e */ /* 0x000fe400000010ff */
[----:B------:R-:W-:Y:S01]  /*25700*/  LOP3.LUT R112, R113, R112, RZ, 0x3c, !PT ;  /* 0x0000007071707212 */ /* 0x000fe200078e3cff */
[----:B------:R-:W-:Y:S01]  /*25710*/  IMAD.X R113, RZ, RZ, R123, P0 ;  /* 0x000000ffff717224 */ /* 0x000fe200000e067b */
[----:B------:R-:W-:Y:S01]  /*25720*/  MOV R100, R100 ;  /* 0x0000006400647202 */ /* 0x000fe20000000f00 */
[----:B------:R-:W-:Y:S01]  /*25730*/  STSM.16.M88.4 [R96], R24 ;  /* 0x0000001860007844 */ /* 0x000fe20000000200 */
[----:B------:R-:W-:-:S02]  /*25740*/  F2FP.BF16.F32.PACK_AB R28, R57, R162 ;  /* 0x000000a2391c723e */ /* 0x000fc400000010ff */
[----:B------:R-:W-:Y:S02]  /*25750*/  F2FP.BF16.F32.PACK_AB R30, R61, R163 ;  /* 0x000000a33d1e723e */ /* 0x000fe400000010ff */
[----:B------:R-:W-:Y:S01]  /*25760*/  LOP3.LUT R114, R115, R114, RZ, 0x3c, !PT ;  /* 0x0000007273727212 */ /* 0x000fe200078e3cff */
[----:B------:R-:W-:Y:S01]  /*25770*/  IMAD.X R115, RZ, RZ, R123, P4 ;  /* 0x000000ffff737224 */ /* 0x000fe200020e067b */
[----:B------:R-:W-:Y:S01]  /*25780*/  MOV R104, R104 ;  /* 0x0000006800687202 */ /* 0x000fe20000000f00 */
[----:B------:R-:W-:Y:S01]  /*25790*/  STSM.16.M88.4 [R100], R28 ;  /* 0x0000001c64007844 */ /* 0x000fe20000000200 */
[----:B-1----:R-:W-:Y:S02]  /*257a0*/  F2FP.BF16.F32.PACK_AB R8, R65, R164 ;  /* 0x000000a44108723e */ /* 0x002fe400000010ff */
[----:B------:R-:W-:Y:S02]  /*257b0*/  F2FP.BF16.F32.PACK_AB R9, R67, R66 ;  /* 0x000000424309723e */ /* 0x000fe400000010ff */
[----:B------:R-:W-:-:S02]  /*257c0*/  F2FP.BF16.F32.PACK_AB R10, R69, R165 ;  /* 0x000000a5450a723e */ /* 0x000fc400000010ff */
[----:B------:R-:W-:Y:S02]  /*257d0*/  F2FP.BF16.F32.PACK_AB R11, R71, R70 ;  /* 0x00000046470b723e */ /* 0x000fe400000010ff */
[----:B------:R-:W-:Y:S02]  /*257e0*/  MOV R106, R106 ;  /* 0x0000006a006a7202 */ /* 0x000fe40000000f00 */
[----:B--2---:R-:W-:Y:S01]  /*257f0*/  F2FP.BF16.F32.PACK_AB R12, R73, R166 ;  /* 0x000000a6490c723e */ /* 0x004fe200000010ff */
[----:B------:R1:W-:Y:S01]  /*25800*/  STSM.16.M88.4 [R104], R8 ;  /* 0x0000000868007844 */ /* 0x0003e20000000200 */
[----:B------:R-:W-:Y:S02]  /*25810*/  F2FP.BF16.F32.PACK_AB R13, R75, R74 ;  /* 0x0000004a4b0d723e */ /* 0x000fe400000010ff */
[----:B------:R-:W-:Y:S02]  /*25820*/  F2FP.BF16.F32.PACK_AB R14, R77, R167 ;  /* 0x000000a74d0e723e */ /* 0x000fe400000010ff */
[----:B------:R-:W-:-:S02]  /*25830*/  F2FP.BF16.F32.PACK_AB R15, R79, R78 ;  /* 0x0000004e4f0f723e */ /* 0x000fc400000010ff */
[----:B------:R-:W-:Y:S02]  /*25840*/  MOV R108, R108 ;  /* 0x0000006c006c7202 */ /* 0x000fe40000000f00 */
[----:B------:R-:W-:Y:S01]  /*25850*/  F2FP.BF16.F32.PACK_AB R33, R83, R82 ;  /* 0x000000525321723e */ /* 0x000fe200000010ff */
[----:B------:R2:W-:Y:S01]  /*25860*/  STSM.16.M88.4 [R106], R12 ;  /* 0x0000000c6a007844 */ /* 0x0005e20000000200 */
[----:B------:R-:W-:Y:S02]  /*25870*/  F2FP.BF16.F32.PACK_AB R34, R40, R169 ;  /* 0x000000a92822723e */ /* 0x000fe400000010ff */
[----:B------:R-:W-:Y:S02]  /*25880*/  F2FP.BF16.F32.PACK_AB R35, R87, R86 ;  /* 0x000000565723723e */ /* 0x000fe400000010ff */
[----:B------:R-:W-:Y:S02]  /*25890*/  MOV R110, R110 ;  /* 0x0000006e006e7202 */ /* 0x000fe40000000f00 */
[----:B------:R-:W-:Y:S01]  /*258a0*/  F2FP.BF16.F32.PACK_AB R40, R56, R170 ;  /* 0x000000aa3828723e */ /* 0x000fe200000010ff */
[----:B------:R-:W-:Y:S01]  /*258b0*/  STSM.16.M88.4 [R108], R32 ;  /* 0x000000206c007844 */ /* 0x000fe20000000200 */
[----:B------:R-:W-:-:S02]  /*258c0*/  F2FP.BF16.F32.PACK_AB R41, R91, R90 ;  /* 0x0000005a5b29723e */ /* 0x000fc400000010ff */
[----:B------:R-:W-:Y:S02]  /*258d0*/  F2FP.BF16.F32.PACK_AB R42, R152, R171 ;  /* 0x000000ab982a723e */ /* 0x000fe400000010ff */
[----:B------:R-:W-:Y:S02]  /*258e0*/  MOV R112, R112 ;  /* 0x0000007000707202 */ /* 0x000fe40000000f00 */
[----:B------:R-:W-:Y:S01]  /*258f0*/  F2FP.BF16.F32.PACK_AB R56, R153, R172 ;  /* 0x000000ac9938723e */ /* 0x000fe200000010ff */
[----:B------:R-:W-:Y:S01]  /*25900*/  STSM.16.M88.4 [R110], R40 ;  /* 0x000000286e007844 */ /* 0x000fe20000000200 */
[----:B------:R-:W-:Y:S02]  /*25910*/  F2FP.BF16.F32.PACK_AB R57, R99, R98 ;  /* 0x000000626339723e */ /* 0x000fe400000010ff */
[----:B------:R-:W-:Y:S02]  /*25920*/  MOV R114, R114 ;  /* 0x0000007200727202 */ /* 0x000fe40000000f00 */
[----:B-1----:R-:W-:Y:S01]  /*25930*/  F2FP.BF16.F32.PACK_AB R8, R155, R174 ;  /* 0x000000ae9b08723e */ /* 0x002fe200000010ff */
[----:B------:R-:W-:Y:S01]  /*25940*/  STSM.16.M88.4 [R112], R56 ;  /* 0x0000003870007844 */ /* 0x000fe20000000200 */
[----:B------:R-:W-:-:S02]  /*25950*/  F2FP.BF16.F32.PACK_AB R9, R36, R7 ;  /* 0x000000072409723e */ /* 0x000fc400000010ff */
[----:B------:R-:W-:Y:S02]  /*25960*/  F2FP.BF16.F32.PACK_AB R10, R156, R175 ;  /* 0x000000af9c0a723e */ /* 0x000fe400000010ff */
[----:B------:R-:W-:Y:S02]  /*25970*/  F2FP.BF16.F32.PACK_AB R11, R47, R44 ;  /* 0x0000002c2f0b723e */ /* 0x000fe400000010ff */
[----:B------:R-:W-:Y:S02]  /*25980*/  MOV R116, R116 ;  /* 0x0000007400747202 */ /* 0x000fe40000000f00 */
[----:B--2---:R-:W-:Y:S01]  /*25990*/  F2FP.BF16.F32.PACK_AB R12, R157, R176 ;  /* 0x000000b09d0c723e */ /* 0x004fe200000010ff */
[----:B------:R-:W-:Y:S01]  /*259a0*/  STSM.16.M88.4 [R114], R8 ;  /* 0x0000000872007844 */ /* 0x000fe20000000200 */
[----:B------:R-:W-:Y:S02]  /*259b0*/  F2FP.BF16.F32.PACK_AB R13, R60, R52 ;  /* 0x000000343c0d723e */ /* 0x000fe400000010ff */
[----:B------:R-:W-:-:S02]  /*259c0*/  F2FP.BF16.F32.PACK_AB R14, R158, R177 ;  /* 0x000000b19e0e723e */ /* 0x000fc400000010ff */
[----:B------:R-:W-:Y:S02]  /*259d0*/  F2FP.BF16.F32.PACK_AB R15, R68, R64 ;  /* 0x00000040440f723e */ /* 0x000fe400000010ff */
[----:B------:R-:W-:Y:S02]  /*259e0*/  IADD3 R4, P1, R2, UR4, RZ ;  /* 0x0000000402047c10 */ /* 0x000fe4000ff3e0ff */
[----:B------:R-:W-:Y:S01]  /*259f0*/  MOV R118, R118 ;  /* 0x0000007600767202 */ /* 0x000fe20000000f00 */
[----:B------:R1:W-:Y:S01]  /*25a00*/  STSM.16.M88.4 [R116], R12 ;  /* 0x0000000c74007844 */ /* 0x0003e20000000200 */
[----:B------:R-:W-:Y:S02]  /*25a10*/  F2FP.BF16.F32.PACK_AB R24, R159, R178 ;  /* 0x000000b29f18723e */ /* 0x000fe400000010ff */
[----:B------:R-:W-:Y:S02]  /*25a20*/  F2FP.BF16.F32.PACK_AB R25, R76, R72 ;  /* 0x000000484c19723e */ /* 0x000fe400000010ff */
[----:B------:R-:W-:-:S02]  /*25a30*/  F2FP.BF16.F32.PACK_AB R26, R125, R179 ;  /* 0x000000b37d1a723e */ /* 0x000fc400000010ff */
[----:B------:R-:W-:Y:S02]  /*25a40*/  F2FP.BF16.F32.PACK_AB R27, R127, R126 ;  /* 0x0000007e7f1b723e */ /* 0x000fe400000010ff */
[----:B------:R-:W-:Y:S02]  /*25a50*/  ISETP.NE.U32.AND P0, PT, RZ, UR4, PT ;  /* 0x00000004ff007c0c */ /* 0x000fe4000bf05070 */
[----:B------:R-:W-:Y:S01]  /*25a60*/  MOV R120, R120 ;  /* 0x0000007800787202 */ /* 0x000fe20000000f00 */
[----:B------:R2:W-:Y:S01]  /*25a70*/  STSM.16.M88.4 [R118], R24 ;  /* 0x0000001876007844 */ /* 0x0005e20000000200 */
[----:B------:R-:W-:Y:S02]  /*25a80*/  F2FP.BF16.F32.PACK_AB R28, R129, R128 ;  /* 0x00000080811c723e */ /* 0x000fe400000010ff */
[----:B------:R-:W-:Y:S02]  /*25a90*/  F2FP.BF16.F32.PACK_AB R29, R131, R130 ;  /* 0x00000082831d723e */ /* 0x000fe400000010ff */
[----:B-1----:R-:W-:-:S02]  /*25aa0*/  SHF.R.S32.HI R15, RZ, 0x1f, R236 ;  /* 0x0000001fff0f7819 */ /* 0x002fc400000114ec */
[----:B------:R-:W-:Y:S02]  /*25ab0*/  F2FP.BF16.F32.PACK_AB R30, R133, R132 ;  /* 0x00000084851e723e */ /* 0x000fe400000010ff */
[----:B------:R-:W-:Y:S02]  /*25ac0*/  SHF.L.U64.HI R3, R236, 0x2, R15 ;  /* 0x00000002ec037819 */ /* 0x000fe4000001020f */
[----:B------:R-:W-:Y:S02]  /*25ad0*/  F2FP.BF16.F32.PACK_AB R31, R135, R134 ;  /* 0x00000086871f723e */ /* 0x000fe400000010ff */
[----:B------:R-:W-:Y:S01]  /*25ae0*/  MOV R80, R80 ;  /* 0x0000005000507202 */ /* 0x000fe20000000f00 */
[----:B------:R-:W-:Y:S01]  /*25af0*/  IMAD.MOV.U32 R81, RZ, RZ, RZ ;  /* 0x000000ffff517224 */ /* 0x000fe200078e00ff */
[----:B------:R-:W-:Y:S01]  /*25b00*/  IADD3.X R5, R3, UR5, RZ, P1, !PT ;  /* 0x0000000503057c10 */ /* 0x000fe20008ffe4ff */
[----:B------:R2:W-:Y:S01]  /*25b10*/  STSM.16.M88.4 [R120], R28 ;  /* 0x0000001c78007844 */ /* 0x0005e20000000200 */
[----:B------:R-:W-:-:S02]  /*25b20*/  MOV R84, R84 ;  /* 0x0000005400547202 */ /* 0x000fc40000000f00 */
[----:B---3--:R-:W-:Y:S01]  /*25b30*/  ISETP.NE.AND P1, PT, R48, 0x1, PT ;  /* 0x000000013000780c */ /* 0x008fe20003f25270 */
[----:B------:R2:W-:Y:S01]  /*25b40*/  STSM.16.M88.4 [R80], R136 ;  /* 0x0000008850007844 */ /* 0x0005e20000000200 */
[----:B------:R-:W-:Y:S01]  /*25b50*/  ISETP.NE.AND.EX P0, PT, RZ, UR5, PT, P0 ;  /* 0x00000005ff007c0c */ /* 0x000fe2000bf05300 */
[----:B------:R-:W-:Y:S02]  /*25b60*/  ULDC.64 UR4, c[0x0][0xc08] ;  /* 0x0003020000047ab9 */ /* 0x000fe40000000a00 */
[----:B------:R-:W-:Y:S01]  /*25b70*/  ISETP.NE.U32.AND P2, PT, RZ, UR4, PT ;  /* 0x00000004ff007c0c */ /* 0x000fe2000bf45070 */
[----:B------:R2:W-:Y:S01]  /*25b80*/  STSM.16.M88.4 [R84], R144 ;  /* 0x0000009054007844 */ /* 0x0005e20000000200 */
[----:B------:R-:W-:Y:S02]  /*25b90*/  BAR.SYNC.DEFER_BLOCKING 0x1, 0x100 ;  /* 0x0044000000007b1d */ /* 0x000fe40000010000 */
[----:B------:R-:W-:-:S06]  /*25ba0*/  ISETP.NE.AND.EX P2, PT, RZ, UR5, PT, P2 ;  /* 0x00000005ff007c0c */ /* 0x000fcc000bf45320 */
[----:B------:R-:W1:Y:S08]  /*25bb0*/  @P1 LDC R8, c[0x0][0xbec] ;  /* 0x0002fb00ff081b82 */ /* 0x000e700000000800 */
[----:B------:R-:W3:Y:S01]  /*25bc0*/  @P1 LDC R11, c[0x0][0xbf0] ;  /* 0x0002fc00ff0b1b82 */ /* 0x000ee20000000800 */
[----:B------:R-:W-:Y:S01]  /*25bd0*/  @P2 IADD3 R2, P3, R2, UR4, RZ ;  /* 0x0000000402022c10 */ /* 0x000fe2000ff7e0ff */
[----:B------:R-:W-:-:S02]  /*25be0*/  ULDC UR4, c[0x0][0xa88] ;  /* 0x0002a20000047ab9 */ /* 0x000fc40000000800 */
[----:B------:R-:W-:Y:S01]  /*25bf0*/  IMAD.U32 R7, RZ, RZ, UR4 ;  /* 0x00000004ff077e24 */ /* 0x000fe2000f8e00ff */
[----:B------:R-:W-:Y:S01]  /*25c00*/  @P2 IADD3.X R3, R3, UR5, RZ, P3, !PT ;  /* 0x0000000503032c10 */ /* 0x000fe20009ffe4ff */
[----:B------:R2:W5:Y:S04]  /*25c10*/  @P0 LDG.E R81, desc[UR6][R4.64] ;  /* 0x0000000604510981 */ /* 0x000568000c1e1900 */
[----:B------:R2:W5:Y:S01]  /*25c20*/  @P2 LDG.E R7, desc[UR6][R2.64] ;  /* 0x0000000602072981 */ /* 0x000562000c1e1900 */
[----:B------:R-:W-:Y:S05]  /*25c30*/  @P2 BRA `(.L_x_3105) ;  /* 0x0000000000142947 */ /* 0x000fea0003800000 */
[----:B------:R-:W-:Y:S05]  /*25c40*/  @!P0 BRA `(.L_x_3105) ;  /* 0x0000000000108947 */ /* 0x000fea0003800000 */
[----:B------:R-:W-:Y:S02]  /*25c50*/  ULDC.64 UR4, c[0x0][0x208] ;  /* 0x0000820000047ab9 */ /* 0x000fe40000000a00 */
[----:B--2---:R-:W2:Y:S04]  /*25c60*/  LDG.E R2, desc[UR4][R4.64] ;  /* 0x0000000404027981 */ /* 0x004ea8000c1e1900 */
[----:B-----5:R-:W2:Y:S02]  /*25c70*/  LDG.E R7, desc[UR4][R4.64+0x4] ;  /* 0x0000040404077981 */ /* 0x020ea4000c1e1900 */
[----:B--2---:R-:W-:-:S07]  /*25c80*/  IMAD.IADD R7, R7, 0x1, -R2 ;  /* 0x0000000107077824 */ /* 0x004fce00078e0a02 */
.L_x_3105:
[----:B------:R-:W4:Y:S01]  /*25c90*/  LDL.LU R86, [R1+0x64] ;  /* 0x0000640001567983 */ /* 0x000f220000300800 */
[----:B--2---:R-:W-:Y:S01]  /*25ca0*/  IMAD.IADD R25, R235, 0x1, R230 ;  /* 0x00000001eb197824 */ /* 0x004fe200078e02e6 */
[----:B------:R-:W-:Y:S01]  /*25cb0*/  ULDC.64 UR4, c[0x0][0xb90] ;  /* 0x0002e40000047ab9 */ /* 0x000fe20000000a00 */
[----:B-----5:R-:W-:Y:S01]  /*25cc0*/  SHF.R.S32.HI R3, RZ, 0x1f, R81 ;  /* 0x0000001fff037819 */ /* 0x020fe20000011451 */
[----:B------:R-:W2:Y:S01]  /*25cd0*/  LDL R26, [R1+0x90] ;  /* 0x00009000011a7983 */ /* 0x000ea20000100800 */
[----:B-1----:R-:W-:-:S04]  /*25ce0*/  @P1 IMAD.HI.U32 R8, R25, R8, RZ ;  /* 0x0000000819081227 */ /* 0x002fc800078e00ff */
[----:B------:R-:W-:Y:S01]  /*25cf0*/  IMAD.MOV.U32 R2, RZ, RZ, R81 ;  /* 0x000000ffff027224 */ /* 0x000fe200078e0051 */
[----:B------:R-:W2:Y:S01]  /*25d00*/  LDL R14, [R1+0x74] ;  /* 0x00007400010e7983 */ /* 0x000ea20000100800 */
[----:B------:R-:W-:Y:S01]  /*25d10*/  IMAD.MOV.U32 R9, RZ, RZ, R25 ;  /* 0x000000ffff097224 */ /* 0x000fe200078e0019 */
[----:B---3--:R-:W-:Y:S01]  /*25d20*/  @P1 SHF.R.U32.HI R9, RZ, R11, R8 ;  /* 0x0000000bff091219 */ /* 0x008fe20000011608 */
[----:B------:R-:W-:Y:S01]  /*25d30*/  IMAD.SHL.U32 R10, R212, 0x40, RZ ;  /* 0x00000040d40a7824 */ /* 0x000fe200078e00ff */
[----:B------:R-:W-:Y:S01]  /*25d40*/  SEL R80, R15, RZ, !P0 ;  /* 0x000000ff0f507207 */ /* 0x000fe20004000000 */
[----:B------:R-:W1:Y:S01]  /*25d50*/  @P1 LDC R83, c[0x0][0xbec] ;  /* 0x0002fb00ff531b82 */ /* 0x000e620000000800 */
[----:B------:R-:W-:Y:S01]  /*25d60*/  SEL R236, R236, RZ, !P0 ;  /* 0x000000ffecec7207 */ /* 0x000fe20004000000 */
[----:B------:R-:W-:Y:S02]  /*25d70*/  IMAD R11, R237, 0x8, R10 ;  /* 0x00000008ed0b7824 */ /* 0x000fe400078e020a */
[----:B------:R-:W-:-:S02]  /*25d80*/  IMAD.MOV R15, RZ, RZ, -R9 ;  /* 0x000000ffff0f7224 */ /* 0x000fc400078e0a09 */
[----:B------:R-:W-:Y:S01]  /*25d90*/  IMAD.WIDE R20, R11, 0x2, R20 ;  /* 0x000000020b147825 */ /* 0x000fe200078e0214 */
[----:B------:R-:W-:Y:S01]  /*25da0*/  ULDC.64 UR6, c[0x0][0x208] ;  /* 0x0000820000067ab9 */ /* 0x000fe20000000a00 */
[----:B------:R-:W3:Y:S02]  /*25db0*/  @P1 LDC R85, c[0x0][0xbf0] ;  /* 0x0002fc00ff551b82 */ /* 0x000ee40000000800 */
[----:B------:R-:W-:Y:S01]  /*25dc0*/  IMAD R11, R48, R15, R25 ;  /* 0x0000000f300b7224 */ /* 0x000fe200078e0219 */
[C---:B------:R-:W-:Y:S02]  /*25dd0*/  IADD3 R33, P2, R20.reuse, 0x5000, RZ ;  /* 0x0000500014217810 */ /* 0x040fe40007f5e0ff */
[----:B------:R-:W-:Y:S02]  /*25de0*/  IADD3 R29, P3, R20, 0x4000, RZ ;  /* 0x00004000141d7810 */ /* 0x000fe40007f7e0ff */
[----:B------:R-:W-:Y:S02]  /*25df0*/  LOP3.LUT R32, R33, 0x380, RZ, 0xc0, !PT ;  /* 0x0000038021207812 */ /* 0x000fe400078ec0ff */
[----:B------:R-:W-:-:S02]  /*25e00*/  LOP3.LUT R28, R29, 0x380, RZ, 0xc0, !PT ;  /* 0x000003801d1c7812 */ /* 0x000fc400078ec0ff */
[----:B------:R-:W-:Y:S02]  /*25e10*/  SHF.R.U64 R32, R32, 0x3, RZ ;  /* 0x0000000320207819 */ /* 0x000fe400000012ff */
[----:B------:R-:W-:Y:S02]  /*25e20*/  SHF.R.U64 R28, R28, 0x3, RZ ;  /* 0x000000031c1c7819 */ /* 0x000fe400000012ff */
[----:B------:R-:W-:Y:S01]  /*25e30*/  LOP3.LUT R32, R32, R33, RZ, 0x3c, !PT ;  /* 0x0000002120207212 */ /* 0x000fe200078e3cff */
[--C-:B------:R-:W-:Y:S01]  /*25e40*/  IMAD.X R33, RZ, RZ, R21.reuse, P2 ;  /* 0x000000ffff217224 */ /* 0x100fe200010e0615 */
[----:B------:R-:W-:Y:S02]  /*25e50*/  IADD3 R61, P2, R20, 0xb000, RZ ;  /* 0x0000b000143d7810 */ /* 0x000fe40007f5e0ff */
[----:B------:R-:W-:Y:S01]  /*25e60*/  LOP3.LUT R28, R28, R29, RZ, 0x3c, !PT ;  /* 0x0000001d1c1c7212 */ /* 0x000fe200078e3cff */
[----:B------:R-:W-:Y:S01]  /*25e70*/  IMAD.X R29, RZ, RZ, R21, P3 ;  /* 0x000000ffff1d7224 */ /* 0x000fe200018e0615 */
[----:B------:R-:W-:-:S02]  /*25e80*/  IADD3 R57, P3, R20, 0xa000, RZ ;  /* 0x0000a00014397810 */ /* 0x000fc40007f7e0ff */
[----:B------:R-:W-:Y:S02]  /*25e90*/  LOP3.LUT R60, R61, 0x380, RZ, 0xc0, !PT ;  /* 0x000003803d3c7812 */ /* 0x000fe400078ec0ff */
[----:B------:R-:W-:Y:S02]  /*25ea0*/  IADD3 R37, P6, R20, 0x6000, RZ ;  /* 0x0000600014257810 */ /* 0x000fe40007fde0ff */
[----:B------:R-:W-:Y:S02]  /*25eb0*/  LOP3.LUT R56, R57, 0x380, RZ, 0xc0, !PT ;  /* 0x0000038039387812 */ /* 0x000fe400078ec0ff */
[----:B------:R-:W-:Y:S02]  /*25ec0*/  SHF.R.U64 R60, R60, 0x3, RZ ;  /* 0x000000033c3c7819 */ /* 0x000fe400000012ff */
[----:B------:R-:W-:Y:S02]  /*25ed0*/  LOP3.LUT R36, R37, 0x380, RZ, 0xc0, !PT ;  /* 0x0000038025247812 */ /* 0x000fe400078ec0ff */
[----:B------:R-:W-:-:S02]  /*25ee0*/  SHF.R.U64 R56, R56, 0x3, RZ ;  /* 0x0000000338387819 */ /* 0x000fc400000012ff */
[----:B------:R-:W-:Y:S01]  /*25ef0*/  LOP3.LUT R60, R60, R61, RZ, 0x3c, !PT ;  /* 0x0000003d3c3c7212 */ /* 0x000fe200078e3cff */
[--C-:B------:R-:W-:Y:S01]  /*25f00*/  IMAD.X R61, RZ, RZ, R21.reuse, P2 ;  /* 0x000000ffff3d7224 */ /* 0x100fe200010e0615 */
        /* <DEDUP_REMOVED lines=10> */
[----:B------:R-:W-:Y:S01]  /*25fb0*/  IMAD.IADD R87, R212, 0x1, R230 ;  /* 0x00000001d4577824 */ /* 0x000fe200078e02e6 */
[----:B------:R-:W-:Y:S01]  /*25fc0*/  BSSY B1, `(.L_x_3106) ;  /* 0x00000b0000017945 */ /* 0x000fe20003800000 */
[----:B------:R-:W-:Y:S02]  /*25fd0*/  SHF.R.S32.HI R90, RZ, 0x1f, R220 ;  /* 0x0000001fff5a7819 */ /* 0x000fe400000114dc */
[----:B----4-:R-:W-:-:S05]  /*25fe0*/  SHF.R.S32.HI R82, RZ, 0x1f, R86 ;  /* 0x0000001fff527819 */ /* 0x010fca0000011456 */
[----:B------:R-:W-:-:S04]  /*25ff0*/  IMAD R4, R82, UR4, RZ ;  /* 0x0000000452047c24 */ /* 0x000fc8000f8e02ff */
[C---:B------:R-:W-:Y:S02]  /*26000*/  IMAD R13, R86.reuse, UR5, R4 ;  /* 0x00000005560d7c24 */ /* 0x040fe4000f8e0204 */
[----:B------:R-:W-:Y:S01]  /*26010*/  IMAD.WIDE.U32 R4, R86, UR4, R2 ;  /* 0x0000000456047c25 */ /* 0x000fe2000f8e0002 */
[----:B------:R-:W-:-:S03]  /*26020*/  ULDC.64 UR4, c[0x0][0xb98] ;  /* 0x0002e60000047ab9 */ /* 0x000fc60000000a00 */
[----:B------:R-:W-:Y:S02]  /*26030*/  IMAD.IADD R5, R5, 0x1, R13 ;  /* 0x0000000105057824 */ /* 0x000fe400078e020d */
[----:B------:R-:W-:Y:S02]  /*26040*/  IMAD R13, R80, UR4, RZ ;  /* 0x00000004500d7c24 */ /* 0x000fe4000f8e02ff */
[----:B------:R-:W-:Y:S01]  /*26050*/  IMAD.WIDE.U32 R4, R236, UR4, R4 ;  /* 0x00000004ec047c25 */ /* 0x000fe2000f8e0004 */
[----:B------:R-:W-:-:S03]  /*26060*/  SHF.R.S32.HI R2, RZ, 0x1f, R11 ;  /* 0x0000001fff027819 */ /* 0x000fc6000001140b */
[----:B------:R-:W-:Y:S01]  /*26070*/  IMAD R8, R236, UR5, R13 ;  /* 0x00000005ec087c24 */ /* 0x000fe2000f8e020d */
[----:B------:R-:W-:Y:S01]  /*26080*/  SHF.R.S32.HI R13, RZ, 0x1f, R9 ;  /* 0x0000001fff0d7819 */ /* 0x000fe20000011409 */
[----:B------:R-:W-:Y:S01]  /*26090*/  ULDC.64 UR4, c[0x0][0xb88] ;  /* 0x0002e20000047ab9 */ /* 0x000fe20000000a00 */
[----:B------:R-:W-:Y:S01]  /*260a0*/  IADD3 R4, P0, R9, R4, RZ ;  /* 0x0000000409047210 */ /* 0x000fe20007f1e0ff */
[----:B------:R-:W-:-:S03]  /*260b0*/  IMAD R2, R2, UR4, RZ ;  /* 0x0000000402027c24 */ /* 0x000fc6000f8e02ff */
[----:B------:R-:W-:Y:S01]  /*260c0*/  IADD3.X R5, R13, R5, R8, P0, !PT ;  /* 0x000000050d057210 */ /* 0x000fe200007fe408 */
[C---:B------:R-:W-:Y:S02]  /*260d0*/  IMAD R15, R11.reuse, UR5, R2 ;  /* 0x000000050b0f7c24 */ /* 0x040fe4000f8e0202 */
[----:B------:R-:W-:Y:S01]  /*260e0*/  IMAD.WIDE.U32 R4, R11, UR4, R4 ;  /* 0x000000040b047c25 */ /* 0x000fe2000f8e0004 */
[----:B------:R-:W-:-:S03]  /*260f0*/  ULDC.64 UR4, c[0x0][0xb50] ;  /* 0x0002d40000047ab9 */ /* 0x000fc60000000a00 */
[----:B------:R-:W-:Y:S01]  /*26100*/  IMAD.IADD R5, R5, 0x1, R15 ;  /* 0x0000000105057824 */ /* 0x000fe200078e020f */
[----:B------:R-:W-:-:S04]  /*26110*/  LEA R10, P0, R4, UR4, 0x2 ;  /* 0x00000004040a7c11 */ /* 0x000fc8000f8010ff */
[----:B------:R-:W-:Y:S02]  /*26120*/  LEA.HI.X R4, R4, UR5, R5, 0x2, P0 ;  /* 0x0000000504047c11 */ /* 0x000fe400080f1405 */
[C---:B------:R-:W-:Y:S02]  /*26130*/  IADD3 R9, P5, R20.reuse, 0x1000, RZ ;  /* 0x0000100014097810 */ /* 0x040fe40007fbe0ff */
[C---:B------:R-:W-:Y:S01]  /*26140*/  IADD3 R13, P4, R20.reuse, 0x2000, RZ ;  /* 0x00002000140d7810 */ /* 0x040fe20007f9e0ff */
[----:B------:R-:W-:Y:S01]  /*26150*/  SHFL.IDX PT, R54, R10, RZ, 0x1c1f ;  /* 0x001c1fff0a367589 */ /* 0x000fe200000e0000 */
[----:B------:R-:W-:Y:S01]  /*26160*/  IADD3 R25, P0, R20, 0x3000, RZ ;  /* 0x0000300014197810 */ /* 0x000fe20007f1e0ff */
[----:B--2---:R-:W-:Y:S02]  /*26170*/  IMAD.IADD R15, R26, 0x1, R230 ;  /* 0x000000011a0f7824 */ /* 0x004fe400078e02e6 */
[----:B------:R-:W-:Y:S01]  /*26180*/  IMAD R2, R7, R48, RZ ;  /* 0x0000003007027224 */ /* 0x000fe200078e02ff */
[----:B------:R-:W-:Y:S01]  /*26190*/  LOP3.LUT R24, R25, 0x380, RZ, 0xc0, !PT ;  /* 0x0000038019187812 */ /* 0x000fe200078ec0ff */
[----:B------:R-:W-:Y:S01]  /*261a0*/  SHFL.IDX PT, R58, R10, 0x1, 0x1c1f ;  /* 0x003c1f000a3a7f89 */ /* 0x000fe200000e0000 */
[----:B------:R-:W-:Y:S01]  /*261b0*/  LOP3.LUT R11, R20, 0x380, RZ, 0xc0, !PT ;  /* 0x00000380140b7812 */ /* 0x000fe200078ec0ff */
[----:B------:R-:W-:Y:S01]  /*261c0*/  ULDC.64 UR4, c[0x0][0xaa0] ;  /* 0x0002a80000047ab9 */ /* 0x000fe20000000a00 */
[----:B------:R-:W-:-:S02]  /*261d0*/  SHF.R.U64 R24, R24, 0x3, RZ ;  /* 0x0000000318187819 */ /* 0x000fc400000012ff */
[----:B------:R-:W-:Y:S02]  /*261e0*/  LOP3.LUT R8, R9, 0x380, RZ, 0xc0, !PT ;  /* 0x0000038009087812 */ /* 0x000fe400078ec0ff */
[----:B------:R-:W-:Y:S01]  /*261f0*/  LOP3.LUT R24, R24, R25, RZ, 0x3c, !PT ;  /* 0x0000001918187212 */ /* 0x000fe200078e3cff */
[----:B------:R-:W-:Y:S01]  /*26200*/  IMAD.X R25, RZ, RZ, R21, P0 ;  /* 0x000000ffff197224 */ /* 0x000fe200000e0615 */
[----:B------:R-:W-:Y:S02]  /*26210*/  LOP3.LUT R12, R13, 0x380, RZ, 0xc0, !PT ;  /* 0x000003800d0c7812 */ /* 0x000fe400078ec0ff */
[----:B------:R-:W-:Y:S02]  /*26220*/  IADD3 R53, P0, R20, 0x9000, RZ ;  /* 0x0000900014357810 */ /* 0x000fe40007f1e0ff */
[----:B------:R-:W-:Y:S02]  /*26230*/  SHF.R.U64 R8, R8, 0x3, RZ ;  /* 0x0000000308087819 */ /* 0x000fe400000012ff */
[----:B------:R-:W-:-:S02]  /*26240*/  SHF.R.U64 R12, R12, 0x3, RZ ;  /* 0x000000030c0c7819 */ /* 0x000fc400000012ff */
[----:B------:R-:W-:Y:S01]  /*26250*/  LOP3.LUT R52, R53, 0x380, RZ, 0xc0, !PT ;  /* 0x0000038035347812 */ /* 0x000fe200078ec0ff */
[----:B------:R-:W2:Y:S01]  /*26260*/  SHFL.IDX PT, R55, R4, RZ, 0x1c1f ;  /* 0x001c1fff04377589 */ /* 0x000ea200000e0000 */
[----:B------:R-:W-:Y:S01]  /*26270*/  LOP3.LUT R8, R8, R9, RZ, 0x3c, !PT ;  /* 0x0000000908087212 */ /* 0x000fe200078e3cff */
[--C-:B------:R-:W-:Y:S01]  /*26280*/  IMAD.X R9, RZ, RZ, R21.reuse, P5 ;  /* 0x000000ffff097224 */ /* 0x100fe200028e0615 */
[----:B------:R-:W-:Y:S01]  /*26290*/  LOP3.LUT R12, R12, R13, RZ, 0x3c, !PT ;  /* 0x0000000d0c0c7212 */ /* 0x000fe200078e3cff */
[----:B------:R-:W-:Y:S01]  /*262a0*/  IMAD.X R13, RZ, RZ, R21, P4 ;  /* 0x000000ffff0d7224 */ /* 0x000fe200020e0615 */
[----:B------:R-:W-:Y:S01]  /*262b0*/  SHF.R.U64 R52, R52, 0x3, RZ ;  /* 0x0000000334347819 */ /* 0x000fe200000012ff */
[----:B------:R4:W0:Y:S01]  /*262c0*/  SHFL.IDX PT, R59, R4, 0x1, 0x1c1f ;  /* 0x003c1f00043b7f89 */ /* 0x00082200000e0000 */
[C---:B------:R-:W-:Y:S02]  /*262d0*/  IADD3 R41, P5, R20.reuse, 0x7000, RZ ;  /* 0x0000700014297810 */ /* 0x040fe40007fbe0ff */
[----:B------:R-:W-:-:S02]  /*262e0*/  IADD3 R45, P4, R20, 0x8000, RZ ;  /* 0x00008000142d7810 */ /* 0x000fc40007f9e0ff */
[----:B------:R-:W-:Y:S01]  /*262f0*/  LOP3.LUT R52, R52, R53, RZ, 0x3c, !PT ;  /* 0x0000003534347212 */ /* 0x000fe200078e3cff */
[----:B------:R-:W-:Y:S01]  /*26300*/  IMAD.X R53, RZ, RZ, R21, P0 ;  /* 0x000000ffff357224 */ /* 0x000fe200000e0615 */
[----:B------:R-:W-:Y:S01]  /*26310*/  LOP3.LUT R40, R41, 0x380, RZ, 0xc0, !PT ;  /* 0x0000038029287812 */ /* 0x000fe200078ec0ff */
[----:B------:R-:W-:Y:S01]  /*26320*/  VIADD R5, R15, 0x8 ;  /* 0x000000080f057836 */ /* 0x000fe20000000000 */
[----:B------:R-:W-:Y:S02]  /*26330*/  LOP3.LUT R44, R45, 0x380, RZ, 0xc0, !PT ;  /* 0x000003802d2c7812 */ /* 0x000fe400078ec0ff */
[----:B------:R-:W-:Y:S02]  /*26340*/  LOP3.LUT P0, RZ, R14, 0x3, RZ, 0xc0, !PT ;  /* 0x000000030eff7812 */ /* 0x000fe4000780c0ff */
[----:B------:R-:W-:Y:S02]  /*26350*/  SHF.R.U64 R40, R40, 0x3, RZ ;  /* 0x0000000328287819 */ /* 0x000fe400000012ff */
[----:B------:R-:W-:-:S02]  /*26360*/  SHF.R.U64 R44, R44, 0x3, RZ ;  /* 0x000000032c2c7819 */ /* 0x000fc400000012ff */
[-C--:B------:R-:W-:Y:S02]  /*26370*/  ISETP.GE.OR P2, PT, R15, R2.reuse, P0 ;  /* 0x000000020f00720c */ /* 0x080fe40000746670 */
[----:B------:R-:W-:Y:S02]  /*26380*/  ISETP.GE.OR P0, PT, R5, R2, P0 ;  /* 0x000000020500720c */ /* 0x000fe40000706670 */
[----:B------:R-:W-:Y:S01]  /*26390*/  LOP3.LUT R40, R40, R41, RZ, 0x3c, !PT ;  /* 0x0000002928287212 */ /* 0x000fe200078e3cff */
[--C-:B------:R-:W-:Y:S01]  /*263a0*/  IMAD.X R41, RZ, RZ, R21.reuse, P5 ;  /* 0x000000ffff297224 */ /* 0x100fe200028e0615 */
[----:B------:R-:W-:Y:S01]  /*263b0*/  LOP3.LUT R44, R44, R45, RZ, 0x3c, !PT ;  /* 0x0000002d2c2c7212 */ /* 0x000fe200078e3cff */
[----:B------:R-:W-:Y:S01]  /*263c0*/  IMAD.X R45, RZ, RZ, R21, P4 ;  /* 0x000000ffff2d7224 */ /* 0x000fe200020e0615 */
[C---:B------:R-:W-:Y:S02]  /*263d0*/  IADD3 R7, P3, R20.reuse, 0xf000, RZ ;  /* 0x0000f00014077810 */ /* 0x040fe40007f7e0ff */
[----:B------:R-:W-:-:S02]  /*263e0*/  IADD3 R69, P5, R20, 0xd000, RZ ;  /* 0x0000d00014457810 */ /* 0x000fc40007fbe0ff */
[----:B------:R-:W-:Y:S02]  /*263f0*/  IADD3 R73, P4, R20, 0xe000, RZ ;  /* 0x0000e00014497810 */ /* 0x000fe40007f9e0ff */
[----:B----4-:R-:W-:Y:S02]  /*26400*/  LOP3.LUT R4, R7, 0x380, RZ, 0xc0, !PT ;  /* 0x0000038007047812 */ /* 0x010fe400078ec0ff */
[----:B------:R-:W-:Y:S02]  /*26410*/  LOP3.LUT R68, R69, 0x380, RZ, 0xc0, !PT ;  /* 0x0000038045447812 */ /* 0x000fe400078ec0ff */
[----:B------:R-:W-:Y:S02]  /*26420*/  LOP3.LUT R72, R73, 0x380, RZ, 0xc0, !PT ;  /* 0x0000038049487812 */ /* 0x000fe400078ec0ff */
[----:B------:R-:W-:Y:S01]  /*26430*/  SHF.R.U64 R11, R11, 0x3, RZ ;  /* 0x000000030b0b7819 */ /* 0x000fe200000012ff */
[----:B--2---:R-:W-:Y:S01]  /*26440*/  @!P2 ST.E desc[UR6][R54.64], R6 ;  /* 0x000000063600a985 */ /* 0x004fe2000c101906 */
[----:B------:R-:W-:-:S02]  /*26450*/  SHF.R.U64 R4, R4, 0x3, RZ ;  /* 0x0000000304047819 */ /* 0x000fc400000012ff */
[----:B------:R-:W-:Y:S01]  /*26460*/  SHF.R.U64 R68, R68, 0x3, RZ ;  /* 0x0000000344447819 */ /* 0x000fe200000012ff */
[----:B0-----:R0:W-:Y:S01]  /*26470*/  @!P0 ST.E desc[UR6][R58.64], R0 ;  /* 0x000000003a008985 */ /* 0x0011e2000c101906 */
[----:B------:R-:W-:Y:S02]  /*26480*/  SHF.R.U64 R72, R72, 0x3, RZ ;  /* 0x0000000348487819 */ /* 0x000fe400000012ff */
[----:B------:R-:W-:Y:S01]  /*26490*/  LOP3.LUT R20, R11, R20, RZ, 0x3c, !PT ;  /* 0x000000140b147212 */ /* 0x000fe200078e3cff */
[--C-:B------:R-:W-:Y:S01]  /*264a0*/  IMAD.X R77, RZ, RZ, R21.reuse, P3 ;  /* 0x000000ffff4d7224 */ /* 0x100fe200018e0615 */
[----:B------:R-:W-:Y:S01]  /*264b0*/  LOP3.LUT R68, R68, R69, RZ, 0x3c, !PT ;  /* 0x0000004544447212 */ /* 0x000fe200078e3cff */
[--C-:B------:R-:W-:Y:S01]  /*264c0*/  IMAD.X R69, RZ, RZ, R21.reuse, P5 ;  /* 0x000000ffff457224 */ /* 0x100fe200028e0615 */
[----:B------:R-:W-:Y:S01]  /*264d0*/  LOP3.LUT R72, R72, R73, RZ, 0x3c, !PT ;  /* 0x0000004948487212 */ /* 0x000fe200078e3cff */
[----:B------:R-:W-:Y:S01]  /*264e0*/  IMAD.X R73, RZ, RZ, R21, P4 ;  /* 0x000000ffff497224 */ /* 0x000fe200020e0615 */
[----:B------:R-:W-:Y:S01]  /*264f0*/  LOP3.LUT R76, R4, R7, RZ, 0x3c, !PT ;  /* 0x00000007044c7212 */ /* 0x000fe200078e3cff */
[----:B------:R-:W5:Y:S01]  /*26500*/  LD.E.128 R8, desc[UR6][R8.64] ;  /* 0x0000000608087980 */ /* 0x000f62000c101d00 */
[----:B0-----:R-:W-:-:S03]  /*26510*/  IMAD R0, R3, UR4, RZ ;  /* 0x0000000403007c24 */ /* 0x001fc6000f8e02ff */
[----:B------:R0:W5:Y:S01]  /*26520*/  LD.E.128 R4, desc[UR6][R20.64] ;  /* 0x0000000614047980 */ /* 0x000162000c101d00 */
[----:B------:R-:W-:-:S03]  /*26530*/  IMAD R3, R81, UR5, R0 ;  /* 0x0000000551037c24 */ /* 0x000fc6000f8e0200 */
[----:B------:R-:W5:Y:S04]  /*26540*/  LD.E.128 R12, desc[UR6][R12.64] ;  /* 0x000000060c0c7980 */ /* 0x000f68000c101d00 */
[----:B------:R-:W5:Y:S01]  /*26550*/  LD.E.128 R24, desc[UR6][R24.64] ;  /* 0x0000000618187980 */ /* 0x000f62000c101d00 */
[----:B0-----:R-:W-:Y:S01]  /*26560*/  IMAD.WIDE.U32 R20, R81, UR4, RZ ;  /* 0x0000000451147c25 */ /* 0x001fe2000f8e00ff */
[----:B------:R-:W-:Y:S02]  /*26570*/  ULDC.64 UR4, c[0x0][0xae8] ;  /* 0x0002ba0000047ab9 */ /* 0x000fe40000000a00 */
[----:B------:R-:W5:Y:S01]  /*26580*/  LD.E.128 R28, desc[UR6][R28.64] ;  /* 0x000000061c1c7980 */ /* 0x000f62000c101d00 */
[----:B------:R-:W-:Y:S02]  /*26590*/  IMAD.IADD R21, R21, 0x1, R3 ;  /* 0x0000000115157824 */ /* 0x000fe400078e0203 */
[----:B------:R-:W-:Y:S01]  /*265a0*/  IMAD R3, R237, 0x20, R212 ;  /* 0x00000020ed037824 */ /* 0x000fe200078e02d4 */
[----:B------:R-:W5:Y:S01]  /*265b0*/  LD.E.128 R32, desc[UR6][R32.64] ;  /* 0x0000000620207980 */ /* 0x000f62000c101d00 */
[----:B------:R-:W-:-:S02]  /*265c0*/  IMAD R82, R82, UR4, RZ ;  /* 0x0000000452527c24 */ /* 0x000fc4000f8e02ff */
[----:B------:R-:W-:Y:S01]  /*265d0*/  IMAD.IADD R84, R230, 0x1, R3 ;  /* 0x00000001e6547824 */ /* 0x000fe200078e0203 */
[----:B------:R-:W5:Y:S01]  /*265e0*/  LD.E.128 R36, desc[UR6][R36.64] ;  /* 0x0000000624247980 */ /* 0x000f62000c101d00 */
[C---:B------:R-:W-:Y:S02]  /*265f0*/  IMAD R3, R86.reuse, UR5, R82 ;  /* 0x0000000556037c24 */ /* 0x040fe4000f8e0252 */
[----:B------:R-:W-:Y:S01]  /*26600*/  IMAD.WIDE.U32 R20, R86, UR4, R20 ;  /* 0x0000000456147c25 */ /* 0x000fe2000f8e0014 */
[----:B------:R-:W-:Y:S01]  /*26610*/  ULDC.64 UR4, c[0x0][0xaf0] ;  /* 0x0002bc0000047ab9 */ /* 0x000fe20000000a00 */
[----:B------:R-:W5:Y:S02]  /*26620*/  LD.E.128 R40, desc[UR6][R40.64] ;  /* 0x0000000628287980 */ /* 0x000f64000c101d00 */
[----:B-1----:R-:W-:Y:S02]  /*26630*/  @P1 IMAD.HI.U32 R0, R84, R83, RZ ;  /* 0x0000005354001227 */ /* 0x002fe400078e00ff */
[----:B------:R-:W5:Y:S02]  /*26640*/  LD.E.128 R44, desc[UR6][R44.64] ;  /* 0x000000062c2c7980 */ /* 0x000f64000c101d00 */
[----:B------:R-:W-:-:S02]  /*26650*/  IMAD.IADD R21, R21, 0x1, R3 ;  /* 0x0000000115157824 */ /* 0x000fc400078e0203 */
[----:B------:R-:W-:Y:S01]  /*26660*/  IMAD.MOV.U32 R3, RZ, RZ, R84 ;  /* 0x000000ffff037224 */ /* 0x000fe200078e0054 */
[----:B---3--:R-:W-:Y:S01]  /*26670*/  @P1 SHF.R.U32.HI R3, RZ, R85, R0 ;  /* 0x00000055ff031219 */ /* 0x008fe20000011600 */
[----:B------:R-:W-:Y:S01]  /*26680*/  IMAD R81, R80, UR4, RZ ;  /* 0x0000000450517c24 */ /* 0x000fe2000f8e02ff */
[----:B------:R-:W5:Y:S01]  /*26690*/  LD.E.128 R52, desc[UR6][R52.64] ;  /* 0x0000000634347980 */ /* 0x000f62000c101d00 */
[C---:B------:R-:W-:Y:S01]  /*266a0*/  IMAD.WIDE.U32 R20, R236.reuse, UR4, R20 ;  /* 0x00000004ec147c25 */ /* 0x040fe2000f8e0014 */
[----:B------:R-:W-:Y:S02]  /*266b0*/  SHF.R.S32.HI R0, RZ, 0x1f, R3 ;  /* 0x0000001fff007819 */ /* 0x000fe40000011403 */
[----:B------:R-:W5:Y:S01]  /*266c0*/  LD.E.128 R56, desc[UR6][R56.64] ;  /* 0x0000000638387980 */ /* 0x000f62000c101d00 */
[----:B------:R-:W-:Y:S01]  /*266d0*/  IMAD R81, R236, UR5, R81 ;  /* 0x00000005ec517c24 */ /* 0x000fe2000f8e0251 */
[----:B------:R-:W-:Y:S01]  /*266e0*/  ULDC.64 UR4, c[0x0][0xae0] ;  /* 0x0002b80000047ab9 */ /* 0x000fe20000000a00 */
[----:B------:R-:W-:Y:S01]  /*266f0*/  IMAD.MOV R83, RZ, RZ, -R3 ;  /* 0x000000ffff537224 */ /* 0x000fe200078e0a03 */
[----:B------:R-:W5:Y:S01]  /*26700*/  LD.E.128 R60, desc[UR6][R60.64] ;  /* 0x000000063c3c7980 */ /* 0x000f62000c101d00 */
[----:B------:R-:W-:-:S02]  /*26710*/  IMAD.IADD R21, R21, 0x1, R81 ;  /* 0x0000000115157824 */ /* 0x000fc400078e0251 */
[----:B------:R-:W-:Y:S01]  /*26720*/  IMAD R0, R0, UR4, RZ ;  /* 0x0000000400007c24 */ /* 0x000fe2000f8e02ff */
[----:B------:R-:W5:Y:S01]  /*26730*/  LD.E.128 R64, desc[UR6][R64.64] ;  /* 0x0000000640407980 */ /* 0x000f62000c101d00 */
[----:B------:R-:W-:Y:S02]  /*26740*/  IMAD R81, R48, R83, R84 ;  /* 0x0000005330517224 */ /* 0x000fe400078e0254 */
[C---:B------:R-:W-:Y:S01]  /*26750*/  IMAD R83, R3.reuse, UR5, R0 ;  /* 0x0000000503537c24 */ /* 0x040fe2000f8e0200 */
[----:B------:R-:W5:Y:S01]  /*26760*/  LD.E.128 R68, desc[UR6][R68.64] ;  /* 0x0000000644447980 */ /* 0x000f62000c101d00 */
[----:B------:R-:W-:Y:S01]  /*26770*/  IMAD.WIDE.U32 R20, R3, UR4, R20 ;  /* 0x0000000403147c25 */ /* 0x000fe2000f8e0014 */
[----:B------:R-:W-:Y:S01]  /*26780*/  SHF.R.S32.HI R0, RZ, 0x1f, R81 ;  /* 0x0000001fff007819 */ /* 0x000fe20000011451 */
[----:B------:R-:W-:Y:S01]  /*26790*/  ULDC.64 UR4, c[0x0][0xad8] ;  /* 0x0002b60000047ab9 */ /* 0x000fe20000000a00 */
[----:B------:R-:W5:Y:S01]  /*267a0*/  LD.E.128 R72, desc[UR6][R72.64] ;  /* 0x0000000648487980 */ /* 0x000f62000c101d00 */
[----:B------:R-:W-:-:S02]  /*267b0*/  IMAD.IADD R21, R21, 0x1, R83 ;  /* 0x0000000115157824 */ /* 0x000fc400078e0253 */
[----:B------:R-:W-:Y:S01]  /*267c0*/  IMAD R0, R0, UR4, RZ ;  /* 0x0000000400007c24 */ /* 0x000fe2000f8e02ff */
[----:B------:R-:W5:Y:S01]  /*267d0*/  LD.E.128 R76, desc[UR6][R76.64] ;  /* 0x000000064c4c7980 */ /* 0x000f62000c101d00 */
[C---:B------:R-:W-:Y:S01]  /*267e0*/  IMAD.WIDE.U32 R20, R81.reuse, UR4, R20 ;  /* 0x0000000451147c25 */ /* 0x040fe2000f8e0014 */
[----:B------:R-:W-:Y:S01]  /*267f0*/  @!PT LDS RZ, [RZ] ;  /* 0x00000000fffff984 */ /* 0x000fe20000000800 */
[----:B------:R-:W-:Y:S01]  /*26800*/  @!PT LDS RZ, [RZ] ;  /* 0x00000000fffff984 */ /* 0x000fe20000000800 */
[----:B------:R-:W-:Y:S01]  /*26810*/  @!PT LDS RZ, [RZ] ;  /* 0x00000000fffff984 */ /* 0x000fe20000000800 */
[----:B------:R-:W-:Y:S01]  /*26820*/  @!PT LDS RZ, [RZ] ;  /* 0x00000000fffff984 */ /* 0x000fe20000000800 */
[----:B------:R0:W-:Y:S06]  /*26830*/  MEMBAR.ALL.CTA ;  /* 0x0000000000007992 */ /* 0x0001ec0000008000 */
[----:B0-----:R-:W0:Y:S01]  /*26840*/  FENCE.VIEW.ASYNC.S ;  /* 0x00000000000073c6 */ /* 0x001e220000000000 */
[----:B------:R-:W-:Y:S01]  /*26850*/  IMAD R83, R81, UR5, R0 ;  /* 0x0000000551537c24 */ /* 0x000fe2000f8e0200 */
[----:B------:R-:W-:-:S02]  /*26860*/  ULDC.64 UR4, c[0x0][0xa80] ;  /* 0x0002a00000047ab9 */ /* 0x000fc40000000a00 */
[----:B------:R-:W-:Y:S01]  /*26870*/  LEA R48, P2, R20, UR4, 0x1 ;  /* 0x0000000414307c11 */ /* 0x000fe2000f8408ff */
[----:B------:R-:W-:Y:S02]  /*26880*/  IMAD.IADD R21, R21, 0x1, R83 ;  /* 0x0000000115157824 */ /* 0x000fe400078e0253 */
[----:B------:R-:W-:-:S03]  /*26890*/  VIADD R3, R87, 0x20 ;  /* 0x0000002057037836 */ /* 0x000fc60000000000 */
[----:B------:R-:W-:Y:S02]  /*268a0*/  LEA.HI.X R86, R20, UR5, R21, 0x1, P2 ;  /* 0x0000000514567c11 */ /* 0x000fe400090f0c15 */
[-C--:B------:R-:W-:Y:S01]  /*268b0*/  ISETP.GE.AND P2, PT, R87, R2.reuse, PT ;  /* 0x000000025700720c */ /* 0x080fe20003f46270 */
[----:B------:R-:W-:Y:S01]  /*268c0*/  VIADD R0, R16, 0x38820 ;  /* 0x0003882010007836 */ /* 0x000fe20000000000 */
[----:B------:R-:W-:Y:S02]  /*268d0*/  SHF.R.S32.HI R80, RZ, 0x1f, R213 ;  /* 0x0000001fff507819 */ /* 0x000fe400000114d5 */
[-C--:B------:R-:W-:Y:S01]  /*268e0*/  ISETP.GE.AND P1, PT, R3, R2.reuse, PT ;  /* 0x000000020300720c */ /* 0x080fe20003f26270 */
[----:B------:R-:W-:Y:S01]  /*268f0*/  VIADD R3, R87, 0x40 ;  /* 0x0000004057037836 */ /* 0x000fe20000000000 */
[----:B------:R-:W-:Y:S02]  /*26900*/  LEA.HI R80, R80, R213, RZ, 0x3 ;  /* 0x000000d550507211 */ /* 0x000fe400078f18ff */
[----:B------:R-:W-:Y:S01]  /*26910*/  PRMT R0, RZ, 0x654, R0 ;  /* 0x00000654ff007816 */ /* 0x000fe20000000000 */
[----:B0-----:R0:W1:Y:S01]  /*26920*/  SHFL.IDX PT, R85, R48, RZ, 0x181f ;  /* 0x00181fff30557589 */ /* 0x00106200000e0000 */
[----:B------:R-:W-:-:S02]  /*26930*/  ISETP.GE.AND P0, PT, R3, R2, PT ;  /* 0x000000020300720c */ /* 0x000fc40003f06270 */
[----:B------:R-:W-:Y:S01]  /*26940*/  LOP3.LUT R88, R80, 0xfffffff8, RZ, 0xc0, !PT ;  /* 0xfffffff850587812 */ /* 0x000fe200078ec0ff */
[----:B------:R2:W-:Y:S01]  /*26950*/  SYNCS.ARRIVE.TRANS64.RED.A1T0 RZ, [R0+URZ], RZ ;  /* 0x000000ff00ff79a7 */ /* 0x0005e2000810043f */
[----:B------:R0:W3:Y:S02]  /*26960*/  SHFL.IDX PT, R3, R86, RZ, 0x181f ;  /* 0x00181fff56037589 */ /* 0x0000e400000e0000 */
[----:B------:R-:W-:Y:S02]  /*26970*/  SHF.R.S32.HI R89, RZ, 0x1f, R88 ;  /* 0x0000001fff597819 */ /* 0x000fe40000011458 */
[----:B--2---:R-:W-:Y:S01]  /*26980*/  SHF.R.S32.HI R0, RZ, 0x1f, R221 ;  /* 0x0000001fff007819 */ /* 0x004fe200000114dd */
[----:B0-----:R-:W-:Y:S06]  /*26990*/  @P2 BRA `(.L_x_3107) ;  /* 0x0000000000482947 */ /* 0x001fec0003800000 */
[----:B------:R-:W-:Y:S01]  /*269a0*/  ULDC UR4, c[0x0][0xac8] ;  /* 0x0002b20000047ab9 */ /* 0x000fe20000000800 */
[----:B------:R-:W-:Y:S01]  /*269b0*/  ULDC.64 UR6, c[0x0][0x208] ;  /* 0x0000820000067ab9 */ /* 0x000fe20000000a00 */
[----:B------:R-:W-:Y:S02]  /*269c0*/  ISETP.GE.AND P5, PT, R18, UR4, PT ;  /* 0x0000000412007c0c */ /* 0x000fe4000bfa6270 */
[----:B------:R-:W-:Y:S02]  /*269d0*/  ISETP.GE.AND P4, PT, R213, UR4, PT ;  /* 0x00000004d5007c0c */ /* 0x000fe4000bf86270 */
[----:B------:R-:W-:Y:S02]  /*269e0*/  ISETP.GE.AND P3, PT, R220, UR4, PT ;  /* 0x00000004dc007c0c */ /* 0x000fe4000bf66270 */
[----:B------:R-:W-:-:S07]  /*269f0*/  ISETP.GE.AND P2, PT, R221, UR4, PT ;  /* 0x00000004dd007c0c */ /* 0x000fce000bf46270 */
[----:B-1----:R-:W-:-:S04]  /*26a00*/  @!P5 LEA R20, P6, R18, R85, 0x1 ;  /* 0x000000551214d211 */ /* 0x002fc800078c08ff */
[----:B---3--:R-:W-:Y:S02]  /*26a10*/  @!P5 LEA.HI.X R21, R18, R3, R19, 0x1, P6 ;  /* 0x000000031215d211 */ /* 0x008fe400030f0c13 */
        /* <DEDUP_REMOVED lines=10> */
.L_x_3107:
[----:B------:R-:W-:Y:S05]  /*26ac0*/  BSYNC B1 ;  /* 0x0000000000017941 */ /* 0x000fea0003800000 */
.L_x_3106:
[----:B---3--:R2:W3:Y:S01]  /*26ad0*/  SHFL.IDX PT, R3, R86, 0x1, 0x181f ;  /* 0x00381f0056037f89 */ /* 0x0084e200000e0000 */
[----:B------:R-:W-:Y:S03]  /*26ae0*/  BSSY B1, `(.L_x_3108) ;  /* 0x0000015000017945 */ /* 0x000fe60003800000 */
[----:B0----5:R2:W0:Y:S01]  /*26af0*/  SHFL.IDX PT, R29, R48, 0x1, 0x181f ;  /* 0x00381f00301d7f89 */ /* 0x02142200000e0000 */
        /* <DEDUP_REMOVED lines=19> */
.L_x_3109:
[----:B------:R-:W-:Y:S05]  /*26c30*/  BSYNC B1 ;  /* 0x0000000000017941 */ /* 0x000fea0003800000 */
.L_x_3108:
[----:B---3--:R3:W0:Y:S01]  /*26c40*/  SHFL.IDX PT, R3, R86, 0x2, 0x181f ;  /* 0x00581f0056037f89 */ /* 0x00862200000e0000 */
[----:B------:R-:W-:Y:S03]  /*26c50*/  BSSY B1, `(.L_x_3110) ;  /* 0x0000015000017945 */ /* 0x000fe60003800000 */
[----:B----4-:R3:W4:Y:S01]  /*26c60*/  SHFL.IDX PT, R11, R48, 0x2, 0x181f ;  /* 0x00581f00300b7f89 */ /* 0x01072200000e0000 */
[----:B------:R-:W-:Y:S05]  /*26c70*/  @P0 BRA `(.L_x_3111) ;  /* 0x0000000000480947 */ /* 0x000fea0003800000 */
[----:B------:R-:W-:Y:S01]  /*26c80*/  ULDC UR4, c[0x0][0xac8] ;  /* 0x0002b20000047ab9 */ /* 0x000fe20000000800 */
[----:B------:R-:W-:Y:S01]  /*26c90*/  ULDC.64 UR6, c[0x0][0x208] ;  /* 0x0000820000067ab9 */ /* 0x000fe20000000a00 */
[----:B------:R-:W-:Y:S02]  /*26ca0*/  ISETP.GE.AND P3, PT, R18, UR4, PT ;  /* 0x0000000412007c0c */ /* 0x000fe4000bf66270 */
[----:B------:R-:W-:Y:S02]  /*26cb0*/  ISETP.GE.AND P2, PT, R213, UR4, PT ;  /* 0x00000004d5007c0c */ /* 0x000fe4000bf46270 */
[----:B------:R-:W-:Y:S02]  /*26cc0*/  ISETP.GE.AND P1, PT, R220, UR4, PT ;  /* 0x00000004dc007c0c */ /* 0x000fe4000bf26270 */
[----:B------:R-:W-:-:S07]  /*26cd0*/  ISETP.GE.AND P0, PT, R221, UR4, PT ;  /* 0x00000004dd007c0c */ /* 0x000fce000bf06270 */
[-C--:B----4-:R-:W-:Y:S02]  /*26ce0*/  @!P3 LEA R4, P6, R18, R11.reuse, 0x1 ;  /* 0x0000000b1204b211 */ /* 0x090fe400078c08ff */
        /* <DEDUP_REMOVED lines=11> */
.L_x_3111:
[----:B------:R-:W-:Y:S05]  /*26da0*/  BSYNC B1 ;  /* 0x0000000000017941 */ /* 0x000fea0003800000 */
.L_x_3110:
[----:B0-----:R-:W-:Y:S01]  /*26db0*/  VIADD R3, R87, 0x60 ;  /* 0x0000006057037836 */ /* 0x001fe20000000000 */
[----:B------:R0:W0:Y:S04]  /*26dc0*/  SHFL.IDX PT, R9, R86, 0x3, 0x181f ;  /* 0x00781f0056097f89 */ /* 0x00002800000e0000 */
        /* <DEDUP_REMOVED lines=8> */
[-C--:B0-----:R-:W-:Y:S02]  /*26e50*/  @!P3 LEA R2, P0, R18, R11.reuse, 0x1 ;  /* 0x0000000b1202b211 */ /* 0x081fe400078008ff */
[----:B------:R-:W-:Y:S02]  /*26e60*/  @!P4 LEA R4, P1, R88, R11, 0x1 ;  /* 0x0000000b5804c211 */ /* 0x000fe400078208ff */
[----:B------:R-:W-:Y:S02]  /*26e70*/  @!P3 LEA.HI.X R3, R18, R9, R19, 0x1, P0 ;  /* 0x000000091203b211 */ /* 0x000fe400000f0c13 */
        /* <DEDUP_REMOVED lines=13> */
.L_x_3104:
[----:B------:R-:W-:Y:S01]  /*26f50*/  IMAD.SHL.U32 R4, R236, 0x4, RZ ;  /* 0x00000004ec047824 */ /* 0x000fe200078e00ff */
[----:B------:R-:W-:Y:S01]  /*26f60*/  SHF.R.S32.HI R9, RZ, 0x1f, R236 ;  /* 0x0000001fff097819 */ /* 0x000fe200000114ec */
[----:B------:R-:W-:Y:S01]  /*26f70*/  ULDC.64 UR4, c[0x0][0xc00] ;  /* 0x0003000000047ab9 */ /* 0x000fe20000000a00 */
[----:B------:R-:W2:Y:S01]  /*26f80*/  LDC R25, c[0x0][0xbe8] ;  /* 0x0002fa00ff197b82 */ /* 0x000ea20000000800 */
[----:B------:R-:W-:Y:S01]  /*26f90*/  ISETP.NE.U32.AND P0, PT, RZ, UR4, PT ;  /* 0x00000004ff007c0c */ /* 0x000fe2000bf05070 */
[----:B------:R-:W-:Y:S01]  /*26fa0*/  IMAD.MOV.U32 R6, RZ, RZ, RZ ;  /* 0x000000ffff067224 */ /* 0x000fe200078e00ff */
[----:B------:R-:W-:Y:S01]  /*26fb0*/  IADD3 R2, P1, R4, UR4, RZ ;  /* 0x0000000404027c10 */ /* 0x000fe2000ff3e0ff */
[----:B------:R-:W-:Y:S01]  /*26fc0*/  ULDC.64 UR6, c[0x0][0x208] ;  /* 0x0000820000067ab9 */ /* 0x000fe20000000a00 */
[----:B------:R-:W-:Y:S02]  /*26fd0*/  SHF.L.U64.HI R0, R236, 0x2, R9 ;  /* 0x00000002ec007819 */ /* 0x000fe40000010209 */
[----:B------:R-:W-:-:S02]  /*26fe0*/  ISETP.NE.AND.EX P0, PT, RZ, UR5, PT, P0 ;  /* 0x00000005ff007c0c */ /* 0x000fc4000bf05300 */
[----:B------:R-:W-:Y:S01]  /*26ff0*/  IADD3.X R3, R0, UR5, RZ, P1, !PT ;  /* 0x0000000500037c10 */ /* 0x000fe20008ffe4ff */
[----:B------:R-:W-:Y:S02]  /*27000*/  ULDC.64 UR4, c[0x0][0xc08] ;  /* 0x0003020000047ab9 */ /* 0x000fe40000000a00 */
[----:B------:R-:W-:-:S04]  /*27010*/  ISETP.NE.U32.AND P1, PT, RZ, UR4, PT ;  /* 0x00000004ff007c0c */ /* 0x000fc8000bf25070 */
[----:B------:R-:W-:Y:S01]  /*27020*/  ISETP.NE.AND.EX P1, PT, RZ, UR5, PT, P1 ;  /* 0x00000005ff007c0c */ /* 0x000fe2000bf25310 */
[----:B------:R-:W3:Y:S03]  /*27030*/  S2R R7, SR_TID.X ;  /* 0x0000000000077919 */ /* 0x000ee60000002100 */
[----:B------:R4:W5:Y:S09]  /*27040*/  @P0 LDG.E R6, desc[UR6][R2.64] ;  /* 0x0000000602060981 */ /* 0x000972000c1e1900 */
[----:B------:R-:W-:Y:S01]  /*27050*/  @P1 IADD3 R4, P2, R4, UR4, RZ ;  /* 0x0000000404041c10 */ /* 0x000fe2000ff5e0ff */
[----:B------:R-:W-:-:S03]  /*27060*/  ULDC UR4, c[0x0][0xa88] ;  /* 0x0002a20000047ab9 */ /* 0x000fc60000000800 */
[----:B------:R-:W-:Y:S01]  /*27070*/  @P1 IADD3.X R5, R0, UR5, RZ, P2, !PT ;  /* 0x0000000500051c10 */ /* 0x000fe200097fe4ff */
[----:B------:R-:W-:Y:S01]  /*27080*/  IMAD.U32 R0, RZ, RZ, UR4 ;  /* 0x00000004ff007e24 */ /* 0x000fe2000f8e00ff */
[----:B--2---:R-:W-:-:S05]  /*27090*/  ISETP.NE.AND P2, PT, R25, 0x1, PT ;  /* 0x000000011900780c */ /* 0x004fca0003f45270 */
[----:B------:R4:W5:Y:S08]  /*270a0*/  @P1 LDG.E R0, desc[UR6][R4.64] ;  /* 0x0000000604001981 */ /* 0x000970000c1e1900 */
[----:B------:R-:W2:Y:S01]  /*270b0*/  @P2 LDC R14, c[0x0][0xbec] ;  /* 0x0002fb00ff0e2b82 */ /* 0x000ea20000000800 */
[----:B---3--:R-:W-:-:S05]  /*270c0*/  VIADD R8, R7, 0xffffff80 ;  /* 0xffffff8007087836 */ /* 0x008fca0000000000 */
[----:B------:R-:W-:Y:S02]  /*270d0*/  ISETP.GE.AND P3, PT, R8, 0x80, PT ;  /* 0x000000800800780c */ /* 0x000fe40003f66270 */
[----:B------:R-:W3:Y:S01]  /*270e0*/  @P2 LDC R27, c[0x0][0xbf0] ;  /* 0x0002fc00ff1b2b82 */ /* 0x000ee20000000800 */
[----:B----4-:R-:W-:Y:S10]  /*270f0*/  @P1 BRA `(.L_x_3113) ;  /* 0x0000000000141947 */ /* 0x010ff40003800000 */
[----:B------:R-:W-:Y:S05]  /*27100*/  @!P0 BRA `(.L_x_3113) ;  /* 0x0000000000108947 */ /* 0x000fea0003800000 */
[----:B------:R-:W-:Y:S02]  /*27110*/  ULDC.64 UR4, c[0x0][0x208] ;  /* 0x0000820000047ab9 */ /* 0x000fe40000000a00 */
[----:B------:R-:W4:Y:S04]  /*27120*/  LDG.E R5, desc[UR4][R2.64] ;  /* 0x0000000402057981 */ /* 0x000f28000c1e1900 */
[----:B-----5:R-:W4:Y:S02]  /*27130*/  LDG.E R0, desc[UR4][R2.64+0x4] ;  /* 0x0000040402007981 */ /* 0x020f24000c1e1900 */
[----:B----4-:R-:W-:-:S07]  /*27140*/  IMAD.IADD R0, R0, 0x1, -R5 ;  /* 0x0000000100007824 */ /* 0x010fce00078e0a05 */
.L_x_3113:
[----:B------:R-:W4:Y:S01]  /*27150*/  LDL R20, [R1+0x64] ;  /* 0x0000640001147983 */ /* 0x000f220000100800 */
[----:B------:R-:W-:Y:S01]  /*27160*/  BSSY B1, `(.L_x_3114) ;  /* 0x000002d000017945 */ /* 0x000fe20003800000 */
[----:B------:R-:W-:Y:S02]  /*27170*/  SEL R13, R236, RZ, !P0 ;  /* 0x000000ffec0d7207 */ /* 0x000fe40004000000 */
[----:B------:R-:W-:Y:S02]  /*27180*/  SEL R12, R9, RZ, !P0 ;  /* 0x000000ff090c7207 */ /* 0x000fe40004000000 */
[----:B-----5:R-:W-:Y:S02]  /*27190*/  SHF.R.S32.HI R11, RZ, 0x1f, R6 ;  /* 0x0000001fff0b7819 */ /* 0x020fe40000011406 */
[----:B----4-:R-:W-:Y:S01]  /*271a0*/  SHF.R.S32.HI R10, RZ, 0x1f, R20 ;  /* 0x0000001fff0a7819 */ /* 0x010fe20000011414 */
[----:B------:R-:W-:Y:S06]  /*271b0*/  @P3 BRA `(.L_x_3115) ;  /* 0x00000000009c3947 */ /* 0x000fec0003800000 */
[----:B------:R-:W4:Y:S01]  /*271c0*/  LDC R9, c[0x0][0xbe8] ;  /* 0x0002fa00ff097b82 */ /* 0x000f220000000800 */
[----:B------:R-:W-:Y:S01]  /*271d0*/  IADD3 R8, R230, -0x80, R7 ;  /* 0xffffff80e6087810 */ /* 0x000fe20007ffe007 */
[----:B----4-:R-:W-:-:S05]  /*271e0*/  IMAD R2, R0, R9, RZ ;  /* 0x0000000900027224 */ /* 0x010fca00078e02ff */
        /* <DEDUP_REMOVED lines=10> */
[----:B------:R-:W4:Y:S01]  /*27290*/  @P0 LDC R15, c[0x0][0xbec] ;  /* 0x0002fb00ff0f0b82 */ /* 0x000f220000000800 */
[----:B------:R-:W-:Y:S01]  /*272a0*/  IMAD R7, R20, UR5, R7 ;  /* 0x0000000514077c24 */ /* 0x000fe2000f8e0207 */
[----:B------:R-:W-:-:S03]  /*272b0*/  ULDC.64 UR4, c[0x0][0xb98] ;  /* 0x0002e60000047ab9 */ /* 0x000fc60000000a00 */
[----:B------:R-:W-:-:S03]  /*272c0*/  IMAD.IADD R3, R3, 0x1, R7 ;  /* 0x0000000103037824 */ /* 0x000fc600078e0207 */
[----:B------:R-:W5:Y:S01]  /*272d0*/  @P0 LDC R21, c[0x0][0xbf0] ;  /* 0x0002fc00ff150b82 */ /* 0x000f620000000800 */
[----:B------:R-:W-:-:S04]  /*272e0*/  IMAD.WIDE.U32 R2, R13, UR4, R2 ;  /* 0x000000040d027c25 */ /* 0x000fc8000f8e0002 */
[----:B----4-:R-:W-:-:S05]  /*272f0*/  @P0 IMAD.HI.U32 R4, R8, R15, RZ ;  /* 0x0000000f08040227 */ /* 0x010fca00078e00ff */
[----:B-----5:R-:W-:Y:S01]  /*27300*/  @P0 SHF.R.U32.HI R5, RZ, R21, R4 ;  /* 0x00000015ff050219 */ /* 0x020fe20000011604 */
        /* <DEDUP_REMOVED lines=18> */
.L_x_3115:
[----:B------:R-:W-:Y:S05]  /*27430*/  BSYNC B1 ;  /* 0x0000000000017941 */ /* 0x000fea0003800000 */
.L_x_3114:
[----:B------:R-:W-:Y:S01]  /*27440*/  ULDC.64 UR4, c[0x0][0xaa0] ;  /* 0x0002a80000047ab9 */ /* 0x000fe20000000a00 */
[----:B------:R-:W-:Y:S02]  /*27450*/  IMAD R7, R237, 0x20, R212 ;  /* 0x00000020ed077824 */ /* 0x000fe400078e02d4 */
[----:B----4-:R-:W-:Y:S02]  /*27460*/  IMAD R3, R11, UR4, RZ ;  /* 0x000000040b037c24 */ /* 0x010fe4000f8e02ff */
[----:B------:R-:W-:Y:S02]  /*27470*/  IMAD.IADD R9, R230, 0x1, R7 ;  /* 0x00000001e6097824 */ /* 0x000fe400078e0207 */
        /* <DEDUP_REMOVED lines=8> */
[----:B------:R4:W5:Y:S01]  /*27500*/  LDL R20, [R1+0x60] ;  /* 0x0000600001147983 */ /* 0x0009620000100800 */
[----:B--2---:R-:W-:-:S04]  /*27510*/  @P2 IMAD.HI.U32 R4, R9, R14, RZ ;  /* 0x0000000e09042227 */ /* 0x004fc800078e00ff */
[----:B------:R-:W-:Y:S01]  /*27520*/  IMAD.MOV.U32 R5, RZ, RZ, R9 ;  /* 0x000000ffff057224 */ /* 0x000fe200078e0009 */
[----:B---3--:R-:W-:Y:S01]  /*27530*/  @P2 SHF.R.U32.HI R5, RZ, R27, R4 ;  /* 0x0000001bff052219 */ /* 0x008fe20000011604 */
        /* <DEDUP_REMOVED lines=31> */
[----:B------:R-:W-:Y:S02]  /*27730*/  ISETP.GE.AND P0, PT, R0, R25, PT ;  /* 0x000000190000720c */ /* 0x000fe40003f06270 */
[----:B------:R-:W-:-:S02]  /*27740*/  SHF.R.S32.HI R6, RZ, 0x1f, R221 ;  /* 0x0000001fff067819 */ /* 0x000fc400000114dd */
[----:B------:R-:W-:Y:S01]  /*27750*/  SHF.R.S32.HI R9, RZ, 0x1f, R220 ;  /* 0x0000001fff097819 */ /* 0x000fe200000114dc */
[----:B------:R-:W-:Y:S08]  /*27760*/  @P2 BRA `(.L_x_3117) ;  /* 0x0000000000482947 */ /* 0x000ff00003800000 */
[----:B------:R-:W-:Y:S01]  /*27770*/  ULDC UR4, c[0x0][0xac8] ;  /* 0x0002b20000047ab9 */ /* 0x000fe20000000800 */
[----:B------:R-:W-:Y:S01]  /*27780*/  ULDC.64 UR6, c[0x0][0x208] ;  /* 0x0000820000067ab9 */ /* 0x000fe20000000a00 */
[----:B------:R-:W-:Y:S02]  /*27790*/  ISETP.GE.AND P5, PT, R18, UR4, PT ;  /* 0x0000000412007c0c */ /* 0x000fe4000bfa6270 */
[----:B------:R-:W-:Y:S02]  /*277a0*/  ISETP.GE.AND P3, PT, R220, UR4, PT ;  /* 0x00000004dc007c0c */ /* 0x000fe4000bf66270 */
[----:B------:R-:W-:Y:S02]  /*277b0*/  ISETP.GE.AND P2, PT, R221, UR4, PT ;  /* 0x00000004dd007c0c */ /* 0x000fe4000bf46270 */
[----:B------:R-:W-:-:S07]  /*277c0*/  ISETP.GE.AND P4, PT, R213, UR4, PT ;  /* 0x00000004d5007c0c */ /* 0x000fce000bf86270 */
[----:B--2---:R-:W-:-:S04]  /*277d0*/  @!P5 LEA R10, P6, R18, R2, 0x1 ;  /* 0x00000002120ad211 */ /* 0x004fc800078c08ff */
[-C--:B---3--:R-:W-:Y:S02]  /*277e0*/  @!P5 LEA.HI.X R11, R18, R3.reuse, R19, 0x1, P6 ;  /* 0x00000003120bd211 */ /* 0x088fe400030f0c13 */
[-C--:B------:R-:W-:Y:S01]  /*277f0*/  @!P3 LEA R12, P6, R220, R2.reuse, 0x1 ;  /* 0x00000002dc0cb211 */ /* 0x080fe200078c08ff */
[----:B-----5:R-:W-:Y:S02]  /*27800*/  @!P4 IMAD.SHL.U32 R7, R20, 0x8, RZ ;  /* 0x000000081407c824 */ /* 0x020fe400078e00ff */
        /* <DEDUP_REMOVED lines=8> */
.L_x_3117:
[----:B------:R-:W-:Y:S05]  /*27890*/  BSYNC B1 ;  /* 0x0000000000017941 */ /* 0x000fea0003800000 */
.L_x_3116:
[----:B--23--:R2:W3:Y:S01]  /*278a0*/  SHFL.IDX PT, R3, R5, 0x1, 0x181f ;  /* 0x00381f0005037f89 */ /* 0x00c4e200000e0000 */
        /* <DEDUP_REMOVED lines=11> */
[-C--:B---3--:R-:W-:Y:S02]  /*27960*/  @!P4 LEA.HI.X R11, R18, R3.reuse, R19, 0x1, P6 ;  /* 0x00000003120bc211 */ /* 0x088fe400030f0c13 */
[C---:B------:R-:W-:Y:S01]  /*27970*/  @!P1 LEA R14, P6, R221.reuse, R2, 0x1 ;  /* 0x00000002dd0e9211 */ /* 0x040fe200078c08ff */
[----:B-----5:R-:W-:Y:S01]  /*27980*/  @!P3 IMAD.SHL.U32 R7, R20, 0x8, RZ ;  /* 0x000000081407b824 */ /* 0x020fe200078e00ff */
[-C--:B------:R-:W-:Y:S01]  /*27990*/  @!P2 LEA.HI.X R13, R220, R3.reuse, R9, 0x1, P5 ;  /* 0x00000003dc0da211 */ /* 0x080fe200028f0c09 */
[----:B------:R0:W-:Y:S01]  /*279a0*/  @!P4 ST.E.128 desc[UR6][R10.64], RZ ;  /* 0x000000ff0a00c985 */ /* 0x0001e2000c101d06 */
[----:B------:R-:W-:Y:S01]  /*279b0*/  @!P1 LEA.HI.X R15, R221, R3, R6, 0x1, P6 ;  /* 0x00000003dd0f9211 */ /* 0x000fe200030f0c06 */
[----:B------:R-:W-:-:S05]  /*279c0*/  @!P3 IMAD.WIDE R2, R7, 0x2, R2 ;  /* 0x000000020702b825 */ /* 0x000fca00078e0202 */
[----:B------:R0:W-:Y:S04]  /*279d0*/  @!P3 ST.E.128 desc[UR6][R2.64], RZ ;  /* 0x000000ff0200b985 */ /* 0x0001e8000c101d06 */
[----:B------:R0:W-:Y:S04]  /*279e0*/  @!P2 ST.E.128 desc[UR6][R12.64], RZ ;  /* 0x000000ff0c00a985 */ /* 0x0001e8000c101d06 */
[----:B------:R0:W-:Y:S02]  /*279f0*/  @!P1 ST.E.128 desc[UR6][R14.64], RZ ;  /* 0x000000ff0e009985 */ /* 0x0001e4000c101d06 */
.L_x_3119:
[----:B------:R-:W-:Y:S05]  /*27a00*/  BSYNC B1 ;  /* 0x0000000000017941 */ /* 0x000fea0003800000 */
.L_x_3118:
[----:B0--3--:R0:W3:Y:S01]  /*27a10*/  SHFL.IDX PT, R3, R5, 0x2, 0x181f ;  /* 0x00581f0005037f89 */ /* 0x0090e200000e0000 */
        /* <DEDUP_REMOVED lines=12> */
[----:B-----5:R-:W-:Y:S01]  /*27ae0*/  @!P4 IMAD.SHL.U32 R7, R20, 0x8, RZ ;  /* 0x000000081407c824 */ /* 0x020fe200078e00ff */
[-C--:B---3--:R-:W-:Y:S02]  /*27af0*/  @!P3 LEA.HI.X R11, R18, R3.reuse, R19, 0x1, P0 ;  /* 0x00000003120bb211 */ /* 0x088fe400000f0c13 */
[-C--:B------:R-:W-:Y:S02]  /*27b00*/  @!P5 LEA.HI.X R13, R220, R3.reuse, R9, 0x1, P1 ;  /* 0x00000003dc0dd211 */ /* 0x080fe400008f0c09 */
[----:B------:R-:W-:Y:S01]  /*27b10*/  @!P6 LEA.HI.X R15, R221, R3, R6, 0x1, P2 ;  /* 0x00000003dd0fe211 */ /* 0x000fe200010f0c06 */
[----:B------:R-:W-:Y:S01]  /*27b20*/  @!P4 IMAD.WIDE R2, R7, 0x2, R2 ;  /* 0x000000020702c825 */ /* 0x000fe200078e0202 */
[----:B------:R0:W-:Y:S04]  /*27b30*/  @!P3 ST.E.128 desc[UR6][R10.64], RZ ;  /* 0x000000ff0a00b985 */ /* 0x0001e8000c101d06 */
[----:B------:R0:W-:Y:S04]  /*27b40*/  @!P4 ST.E.128 desc[UR6][R2.64], RZ ;  /* 0x000000ff0200c985 */ /* 0x0001e8000c101d06 */
[----:B------:R0:W-:Y:S04]  /*27b50*/  @!P5 ST.E.128 desc[UR6][R12.64], RZ ;  /* 0x000000ff0c00d985 */ /* 0x0001e8000c101d06 */
[----:B------:R0:W-:Y:S02]  /*27b60*/  @!P6 ST.E.128 desc[UR6][R14.64], RZ ;  /* 0x000000ff0e00e985 */ /* 0x0001e4000c101d06 */
.L_x_3121:
[----:B------:R-:W-:Y:S05]  /*27b70*/  BSYNC B1 ;  /* 0x0000000000017941 */ /* 0x000fea0003800000 */
.L_x_3120:
[----:B------:R-:W-:Y:S01]  /*27b80*/  VIADD R0, R230, 0x60 ;  /* 0x00000060e6007836 */ /* 0x000fe20000000000 */
[----:B0--3--:R0:W3:Y:S04]  /*27b90*/  SHFL.IDX PT, R3, R5, 0x3, 0x181f ;  /* 0x00781f0005037f89 */ /* 0x0090e800000e0000 */
        /* <DEDUP_REMOVED lines=12> */
[----:B--2-45:R-:W-:Y:S01]  /*27c60*/  @!P4 IMAD.SHL.U32 R5, R20, 0x8, RZ ;  /* 0x000000081405c824 */ /* 0x034fe200078e00ff */
        /* <DEDUP_REMOVED lines=8> */
.L_x_3112:
[----:B------:R-:W-:Y:S05]  /*27cf0*/  BSYNC B0 ;  /* 0x0000000000007941 */ /* 0x000fea0003800000 */
.L_x_3103:
[----:B------:R-:W-:Y:S02]  /*27d00*/  ULDC UR4, c[0x0][0xc3c] ;  /* 0x00030f0000047ab9 */ /* 0x000fe40000000800 */
[----:B-1----:R-:W-:-:S13]  /*27d10*/  ISETP.GE.AND P0, PT, R51, UR4, PT ;  /* 0x0000000433007c0c */ /* 0x002fda000bf06270 */
[----:B------:R-:W-:Y:S05]  /*27d20*/  @!P0 BRA `(.L_x_3122) ;  /* 0xfffffd9400908947 */ /* 0x000fea000383ffff */
[----:B------:R-:W-:Y:S05]  /*27d30*/  BRA `(.L_x_2866) ;  /* 0x0000009000487947 */ /* 0x000fea0003800000 */
.L_x_2864:
        /* <DEDUP_REMOVED lines=18> */
.L_x_3123:
        /* <DEDUP_REMOVED lines=42> */
.L_x_3129:
        /* <DEDUP_REMOVED lines=13> */
.L_x_3128:
[----:B------:R-:W-:Y:S05]  /*281d0*/  BSYNC B0 ;  /* 0x0000000000007941 */ /* 0x000fea0003800000 */
.L_x_3127:
        /* <DEDUP_REMOVED lines=21> */
.L_x_3125:
        /* <DEDUP_REMOVED lines=21> */
.L_x_3130:
        /* <DEDUP_REMOVED lines=56> */
.L_x_3126:
[----:B------:R-:W-:Y:S02]  /*28800*/  IMAD.MOV.U32 R17, RZ, RZ, RZ ;  /* 0x000000ffff117224 */ /* 0x000fe400078e00ff */
[----:B------:R-:W-:Y:S02]  /*28810*/  IMAD.U32 R16, RZ, RZ, UR6 ;  /* 0x00000006ff107e24 */ /* 0x000fe4000f8e00ff */
[----:B------:R-:W-:-:S07]  /*28820*/  IMAD.MOV.U32 R18, RZ, RZ, RZ ;  /* 0x000000ffff127224 */ /* 0x000fce00078e00ff */
.L_x_3131:
[----:B------:R-:W-:-:S13]  /*28830*/  ISETP.NE.AND P0, PT, R0, RZ, PT ;  /* 0x000000ff0000720c */ /* 0x000fda0003f05270 */
[----:B------:R-:W1:Y:S01]  /*28840*/  @!P0 S2R R3, SR_CgaCtaId ;  /* 0x0000000000038919 */ /* 0x000e620000008800 */
[----:B------:R-:W-:-:S04]  /*28850*/  @!P0 MOV R0, 0x400 ;  /* 0x0000040000008802 */ /* 0x000fc80000000f00 */
[----:B-1----:R-:W-:-:S05]  /*28860*/  @!P0 LEA R0, R3, R0, 0x18 ;  /* 0x0000000003008211 */ /* 0x002fca00078ec0ff */
[----:B------:R1:W-:Y:S01]  /*28870*/  @!P0 STS.128 [R0+0x388d0], R16 ;  /* 0x0388d01000008388 */ /* 0x0003e20000000c00 */
[----:B------:R-:W-:Y:S06]  /*28880*/  BAR.ARV 0x5, 0x180 ;  /* 0x0146000000007b1d */ /* 0x000fec0000002000 */
.L_x_3124:
[----:B-1----:R-:W-:Y:S01]  /*28890*/  IMAD.MOV.U32 R0, RZ, RZ, 0x1 ;  /* 0x00000001ff007424 */ /* 0x002fe200078e00ff */
[----:B------:R1:W-:Y:S01]  /*288a0*/  STL [R1+0x8], RZ ;  /* 0x000008ff01007387 */ /* 0x0003e20000100800 */
[----:B------:R-:W-:Y:S02]  /*288b0*/  ULDC UR4, c[0x0][0xc3c] ;  /* 0x00030f0000047ab9 */ /* 0x000fe40000000800 */
[----:B--2---:R-:W-:Y:S01]  /*288c0*/  ISETP.GE.AND P0, PT, R19, UR4, PT ;  /* 0x0000000413007c0c */ /* 0x004fe2000bf06270 */
[----:B------:R1:W-:Y:S04]  /*288d0*/  STL [R1+0x18], R0 ;  /* 0x0000180001007387 */ /* 0x0003e80000100800 */
[----:B------:R1:W-:Y:S08]  /*288e0*/  STL [R1+0x50], RZ ;  /* 0x000050ff01007387 */ /* 0x0003f00000100800 */
[----:B-1----:R-:W-:Y:S05]  /*288f0*/  @P0 BRA `(.L_x_3132) ;  /* 0x0000008000680947 */ /* 0x002fea0003800000 */
[----:B------:R-:W2:Y:S04]  /*28900*/  LDL R0, [R1+0x98] ;  /* 0x0000980001007983 */ /* 0x000ea80000100800 */
[----:B------:R-:W3:Y:S01]  /*28910*/  LDL.LU R5, [R1+0xc] ;  /* 0x00000c0001057983 */ /* 0x000ee20000300800 */
[----:B------:R-:W1:Y:S01]  /*28920*/  S2UR UR5, SR_CgaCtaId ;  /* 0x00000000000579c3 */ /* 0x000e620000008800 */
[----:B------:R-:W-:Y:S01]  /*28930*/  LOP3.LUT R7, R4, 0x7f, RZ, 0xc0, !PT ;  /* 0x0000007f04077812 */ /* 0x000fe200078ec0ff */
[----:B------:R-:W-:Y:S01]  /*28940*/  UMOV UR4, 0x400 ;  /* 0x0000040000047882 */ /* 0x000fe20000000000 */
[----:B------:R-:W-:Y:S01]  /*28950*/  BSSY B8, `(.L_x_3132) ;  /* 0x0000814000087945 */ /* 0x000fe20003800000 */
[----:B------:R-:W-:Y:S01]  /*28960*/  ULDC.64 UR36, c[0x0][0x198] ;  /* 0x0000660000247ab9 */ /* 0x000fe20000000a00 */
[C---:B------:R-:W-:Y:S01]  /*28970*/  ISETP.NE.AND P1, PT, R7.reuse, RZ, PT ;  /* 0x000000ff0700720c */ /* 0x040fe20003f25270 */
[----:B0-----:R-:W-:Y:S01]  /*28980*/  IMAD.SHL.U32 R2, R7, 0x8, RZ ;  /* 0x0000000807027824 */ /* 0x001fe200078e00ff */
[----:B------:R-:W-:Y:S01]  /*28990*/  SHF.R.U32.HI R6, RZ, 0x3, R7 ;  /* 0x00000003ff067819 */ /* 0x000fe20000011607 */
[----:B------:R-:W-:Y:S01]  /*289a0*/  ULDC UR39, c[0x0][0xc] ;  /* 0x0000030000277ab9 */ /* 0x000fe20000000800 */
[----:B-1----:R-:W-:Y:S01]  /*289b0*/  ULEA UR4, UR5, UR4, 0x18 ;  /* 0x0000000405047291 */ /* 0x002fe2000f8ec03f */
[----:B--2---:R-:W-:Y:S01]  /*289c0*/  R2UR UR6, R0 ;  /* 0x00000000000672ca */ /* 0x004fe200000e0000 */
[----:B------:R-:W-:Y:S01]  /*289d0*/  IMAD.SHL.U32 R0, R4, 0x8, RZ ;  /* 0x0000000804007824 */ /* 0x000fe200078e00ff */
[----:B---3--:R-:W-:-:S04]  /*289e0*/  LOP3.LUT R5, R5, 0xfffffffd, RZ, 0xc0, !PT ;  /* 0xfffffffd05057812 */ /* 0x008fc800078ec0ff */
[----:B------:R-:W-:Y:S02]  /*289f0*/  LOP3.LUT R3, R0, 0x1f8, RZ, 0xc0, !PT ;  /* 0x000001f800037812 */ /* 0x000fe400078ec0ff */
[----:B------:R-:W-:Y:S02]  /*28a00*/  @P1 LOP3.LUT R5, R5, 0x2, RZ, 0xfc, !PT ;  /* 0x0000000205051812 */ /* 0x000fe400078efcff */
[----:B------:R-:W-:Y:S02]  /*28a10*/  LOP3.LUT R3, R3, 0x38, R4, 0x78, !PT ;  /* 0x0000003803037812 */ /* 0x000fe400078e7804 */
[----:B------:R-:W-:Y:S01]  /*28a20*/  LOP3.LUT R5, R5, 0xfffffffe, RZ, 0xc0, !PT ;  /* 0xfffffffe05057812 */ /* 0x000fe200078ec0ff */
[----:B------:R-:W-:Y:S01]  /*28a30*/  ULOP3.LUT UR38, UR6, 0x2, URZ, 0xfc, !UPT ;  /* 0x0000000206267892 */ /* 0x000fe2000f8efc3f */
[----:B------:R-:W-:Y:S02]  /*28a40*/  LOP3.LUT R2, R3, 0x200, R2, 0xf8, !PT ;  /* 0x0000020003027812 */ /* 0x000fe400078ef802 */
[C---:B------:R-:W-:Y:S01]  /*28a50*/  LOP3.LUT P0, R3, R4.reuse, 0x1f, RZ, 0xc0, !PT ;  /* 0x0000001f04037812 */ /* 0x040fe2000780c0ff */
[----:B------:R-:W-:Y:S01]  /*28a60*/  IMAD.SHL.U32 R4, R4, 0x10, RZ ;  /* 0x0000001004047824 */ /* 0x000fe200078e00ff */
[----:B------:R-:W-:-:S03]  /*28a70*/  LOP3.LUT R0, R0, 0x38, RZ, 0xc0, !PT ;  /* 0x0000003800007812 */ /* 0x000fc600078ec0ff */
[----:B------:R0:W-:Y:S01]  /*28a80*/  STL [R1+0x30], R3 ;  /* 0x0000300301007387 */ /* 0x0001e20000100800 */
[----:B------:R-:W-:Y:S01]  /*28a90*/  LOP3.LUT R4, R6, 0x70, R4, 0xf8, !PT ;  /* 0x0000007006047812 */ /* 0x000fe200078ef804 */
[----:B------:R-:W-:-:S06]  /*28aa0*/  IMAD.MOV.U32 R4, RZ, RZ, 0x1 ;  /* 0x00000001ff047424 */ /* 0x000fcc00078e00ff */
[----:B------:R-:W-:Y:S02]  /*28ab0*/  @P0 LOP3.LUT R5, R5, 0x1, RZ, 0xfc, !PT ;  /* 0x0000000105050812 */ /* 0x000fe400078efcff */
[----:B------:R-:W-:Y:S01]  /*28ac0*/  ISETP.NE.OR P0, PT, R7, RZ, !P0 ;  /* 0x000000ff0700720c */ /* 0x000fe20004705670 */
[----:B0-----:R-:W-:Y:S01]  /*28ad0*/  IMAD.U32 R3, RZ, RZ, UR4 ;  /* 0x00000004ff037e24 */ /* 0x001fe2000f8e00ff */
[----:B------:R-:W-:-:S03]  /*28ae0*/  LOP3.LUT R5, R5, 0xfffffff7, RZ, 0xc0, !PT ;  /* 0xfffffff705057812 */ /* 0x000fc600078ec0ff */
[----:B------:R-:W-:Y:S01]  /*28af0*/  IMAD R2, R2, 0x2, R3 ;  /* 0x0000000202027824 */ /* 0x000fe200078e0203 */
[----:B------:R0:W-:Y:S04]  /*28b00*/  STL [R1+0x4], R3 ;  /* 0x0000040301007387 */ /* 0x0001e80000100800 */
[----:B------:R1:W-:Y:S03]  /*28b10*/  STL [R1+0x2c], R2 ;  /* 0x00002c0201007387 */ /* 0x0003e60000100800 */
[----:B------:R-:W-:Y:S01]  /*28b20*/  @P0 LOP3.LUT R5, R5, 0x8, RZ, 0xfc, !PT ;  /* 0x0000000805050812 */ /* 0x000fe200078efcff */
[----:B------:R-:W-:Y:S01]  /*28b30*/  STL [R1+0x20], RZ ;  /* 0x000020ff01007387 */ /* 0x000fe20000100800 */
[----:B0-----:R-:W-:-:S03]  /*28b40*/  LOP3.LUT R3, R0, 0x40, RZ, 0xfc, !PT ;  /* 0x0000004000037812 */ /* 0x001fc600078efcff */
[----:B------:R-:W-:Y:S01]  /*28b50*/  STL [R1+0xc], R5 ;  /* 0x00000c0501007387 */ /* 0x000fe20000100800 */
[----:B-1----:R-:W-:-:S05]  /*28b60*/  IMAD.MOV.U32 R2, RZ, RZ, 0x1 ;  /* 0x00000001ff027424 */ /* 0x002fca00078e00ff */
[----:B------:R0:W-:Y:S04]  /*28b70*/  STL [R1+0x24], R2 ;  /* 0x0000240201007387 */ /* 0x0001e80000100800 */
[----:B------:R1:W-:Y:S04]  /*28b80*/  STL [R1+0x50], RZ ;  /* 0x000050ff01007387 */ /* 0x0003e80000100800 */
[----:B------:R1:W-:Y:S01]  /*28b90*/  STL [R1+0x8], RZ ;  /* 0x000008ff01007387 */ /* 0x0003e20000100800 */
[----:B0-----:R-:W-:-:S03]  /*28ba0*/  LOP3.LUT R2, R0, 0x80, RZ, 0xfc, !PT ;  /* 0x0000008000027812 */ /* 0x001fc600078efcff */
[----:B------:R1:W-:Y:S01]  /*28bb0*/  STL [R1+0x18], R4 ;  /* 0x0000180401007387 */ /* 0x0003e20000100800 */
[----:B------:R-:W-:-:S07]  /*28bc0*/  LOP3.LUT R0, R0, 0xc0, RZ, 0xfc, !PT ;  /* 0x000000c000007812 */ /* 0x000fce00078efcff */
.L_x_3293:
[----:B0--3--:R-:W0:Y:S01]  /*28bd0*/  LDC.64 R2, c[0x0][0xc88] ;  /* 0x00032200ff027b82 */ /* 0x009e220000000a00 */
[----:B------:R-:W-:Y:S01]  /*28be0*/  ULDC.64 UR4, c[0x0][0x208] ;  /* 0x0000820000047ab9 */ /* 0x000fe20000000a00 */
[----:B0-----:R-:W-:-:S05]  /*28bf0*/  IMAD.WIDE R2, R19, 0x4, R2 ;  /* 0x0000000413027825 */ /* 0x001fca00078e0202 */
[----:B-12---:R-:W2:Y:S01]  /*28c00*/  LDG.E R4, desc[UR4][R2.64] ;  /* 0x0000000402047981 */ /* 0x006ea2000c1e1900 */
        /* <DEDUP_REMOVED lines=15> */
[----:B------:R0:W-:Y:S01]  /*28d00*/  STL [R1+0x34], R4 ;  /* 0x0000340401007387 */ /* 0x0001e20000100800 */
[C-C-:B------:R-:W-:Y:S02]  /*28d10*/  SHF.L.U64.HI R14, R4.reuse, 0x2, R5.reuse ;  /* 0x00000002040e7819 */ /* 0x140fe40000010205 */
[----:B------:R-:W-:Y:S01]  /*28d20*/  @P0 LEA.HI.X R3, R4, UR5, R5, 0x2, P1 ;  /* 0x0000000504030c11 */ /* 0x000fe200088f1405 */
[----:B------:R-:W-:Y:S01]  /*28d30*/  ULDC.64 UR4, c[0x0][0xa00] ;  /* 0x0002800000047ab9 */ /* 0x000fe20000000a00 */
[C---:B-----5:R-:W-:Y:S01]  /*28d40*/  @P3 IADD3 R8, P1, R15.reuse, UR10, RZ ;  /* 0x0000000a0f083c10 */ /* 0x060fe2000ff3e0ff */
        /* <DEDUP_REMOVED lines=12> */
[----:B--2---:R-:W-:-:S04]  /*28e10*/  IADD3 R2, P0, R15, UR4, RZ ;  /* 0x000000040f027c10 */ /* 0x004fc8000ff1e0ff */
[----:B------:R-:W-:Y:S01]  /*28e20*/  IADD3.X R3, R14, UR5, RZ, P0, !PT ;  /* 0x000000050e037c10 */ /* 0x000fe200087fe4ff */
[----:B------:R-:W-:Y:S01]  /*28e30*/  ULDC UR4, c[0x0][0x288] ;  /* 0x0000a20000047ab9 */ /* 0x000fe20000000800 */
[----:B0-----:R-:W-:-:S03]  /*28e40*/  IADD3 R4, P0, R15, UR8, RZ ;  /* 0x000000080f047c10 */ /* 0x001fc6000ff1e0ff */
[----:B------:R0:W5:Y:S01]  /*28e50*/  @P2 LDG.E R11, desc[UR12][R6.64] ;  /* 0x0000000c060b2981 */ /* 0x000162000c1e1900 */
[----:B-1----:R-:W-:Y:S02]  /*28e60*/  IADD3.X R5, R14, UR9, RZ, P0, !PT ;  /* 0x000000090e057c10 */ /* 0x002fe400087fe4ff */
[----:B------:R-:W-:Y:S01]  /*28e70*/  ISETP.NE.U32.AND P0, PT, RZ, UR8, PT ;  /* 0x00000008ff007c0c */ /* 0x000fe2000bf05070 */
[----:B------:R-:W2:Y:S03]  /*28e80*/  @P1 LDG.E R12, desc[UR12][R2.64] ;  /* 0x0000000c020c1981 */ /* 0x000ea6000c1e1900 */
[----:B------:R-:W-:-:S13]  /*28e90*/  ISETP.NE.AND.EX P0, PT, RZ, UR9, PT, P0 ;  /* 0x00000009ff007c0c */ /* 0x000fda000bf05300 */
[----:B------:R0:W5:Y:S04]  /*28ea0*/  @P0 LDG.E R10, desc[UR12][R4.64] ;  /* 0x0000000c040a0981 */ /* 0x000168000c1e1900 */
[----:B--2---:R1:W-:Y:S02]  /*28eb0*/  STL [R1+0x3c], R12 ;  /* 0x00003c0c01007387 */ /* 0x0043e40000100800 */
[----:B-1----:R-:W-:Y:S01]  /*28ec0*/  IMAD.U32 R12, RZ, RZ, UR4 ;  /* 0x00000004ff0c7e24 */ /* 0x002fe2000f8e00ff */
[----:B------:R-:W-:-:S05]  /*28ed0*/  ULDC.64 UR4, c[0x0][0x418] ;  /* 0x0001060000047ab9 */ /* 0x000fca0000000a00 */
[----:B------:R-:W2:Y:S01]  /*28ee0*/  @P3 LDG.E R12, desc[UR12][R8.64] ;  /* 0x0000000c080c3981 */ /* 0x000ea2000c1e1900 */
[----:B------:R-:W-:-:S03]  /*28ef0*/  UISETP.NE.U32.AND UP0, UPT, UR4, URZ, UPT ;  /* 0x0000003f0400728c */ /* 0x000fc6000bf05070 */
[----:B------:R-:W-:Y:S01]  /*28f00*/  ULDC UR4, c[0x0][0x424] ;  /* 0x0001090000047ab9 */ /* 0x000fe20000000800 */
[----:B------:R-:W-:-:S03]  /*28f10*/  UISETP.NE.AND.EX UP0, UPT, UR5, URZ, UPT, UP0 ;  /* 0x0000003f0500728c */ /* 0x000fc6000bf05300 */
[----:B------:R-:W-:Y:S01]  /*28f20*/  ULDC UR5, c[0x0][0x2f0] ;  /* 0x0000bc0000057ab9 */ /* 0x000fe20000000800 */
[----:B------:R-:W-:Y:S01]  /*28f30*/  USEL UR4, UR4, 0x1, UP0 ;  /* 0x0000000104047887 */ /* 0x000fe20008000000 */
[----:B--2---:R0:W-:Y:S04]  /*28f40*/  STL [R1+0x40], R12 ;  /* 0x0000400c01007387 */ /* 0x0041e80000100800 */
[----:B------:R0:W5:Y:S01]  /*28f50*/  LDL R13, [R1+0x40] ;  /* 0x00004000010d7983 */ /* 0x0001620000100800 */
[----:B------:R-:W-:-:S03]  /*28f60*/  UIMAD UR4, UR4, UR5, URZ ;  /* 0x00000005040472a4 */ /* 0x000fc6000f8e023f */
[----:B------:R-:W-:Y:S02]  /*28f70*/  ULDC UR5, c[0x0][0x348] ;  /* 0x0000d20000057ab9 */ /* 0x000fe40000000800 */
[----:B------:R-:W-:Y:S02]  /*28f80*/  IMAD.U32 R8, RZ, RZ, UR5 ;  /* 0x00000005ff087e24 */ /* 0x000fe4000f8e00ff */
[----:B------:R-:W-:Y:S01]  /*28f90*/  IMAD.U32 R9, RZ, RZ, UR4 ;  /* 0x00000004ff097e24 */ /* 0x000fe2000f8e00ff */
[----:B0-----:R-:W-:Y:S06]  /*28fa0*/  @P3 BRA `(.L_x_3133) ;  /* 0x0000000000183947 */ /* 0x001fec0003800000 */
[----:B------:R-:W-:Y:S05]  /*28fb0*/  @!P1 BRA `(.L_x_3133) ;  /* 0x0000000000149947 */ /* 0x000fea0003800000 */
[----:B------:R-:W-:Y:S02]  /*28fc0*/  ULDC.64 UR4, c[0x0][0x208] ;  /* 0x0000820000047ab9 */ /* 0x000fe40000000a00 */
[----:B------:R-:W2:Y:S04]  /*28fd0*/  LDG.E R12, desc[UR4][R2.64] ;  /* 0x00000004020c7981 */ /* 0x000ea8000c1e1900 */
[----:B------:R-:W2:Y:S02]  /*28fe0*/  LDG.E R2, desc[UR4][R2.64+0x4] ;  /* 0x0000040402027981 */ /* 0x000ea4000c1e1900 */
[----:B--2--5:R-:W-:-:S05]  /*28ff0*/  IMAD.IADD R13, R2, 0x1, -R12 ;  /* 0x00000001020d7824 */ /* 0x024fca00078e0a0c */
[----:B------:R0:W-:Y:S02]  /*29000*/  STL [R1+0x40], R13 ;  /* 0x0000400d01007387 */ /* 0x0001e40000100800 */
.L_x_3133:
[----:B------:R-:W2:Y:S01]  /*29010*/  LDL R12, [R1+0x34] ;  /* 0x00003400010c7983 */ /* 0x000ea20000100800 */
[----:B-----5:R-:W-:Y:S01]  /*29020*/  IMAD.IADD R2, R11, 0x1, R0 ;  /* 0x000000010b027824 */ /* 0x020fe200078e0200 */
[----:B------:R-:W-:Y:S02]  /*29030*/  ULDC.64 UR4, c[0x0][0xa20] ;  /* 0x0002880000047ab9 */ /* 0x000fe40000000a00 */
[----:B------:R-:W-:Y:S02]  /*29040*/  ISETP.NE.U32.AND P1, PT, RZ, UR4, PT ;  /* 0x00000004ff007c0c */ /* 0x000fe4000bf25070 */
[----:B------:R1:W-:Y:S02]  /*29050*/  STL [R1+0x1c], R2 ;  /* 0x00001c0201007387 */ /* 0x0003e40000100800 */
[----:B------:R-:W-:Y:S02]  /*29060*/  ISETP.NE.AND.EX P1, PT, RZ, UR5, PT, P1 ;  /* 0x00000005ff007c0c */ /* 0x000fe4000bf25310 */
[----:B--2---:R1:W-:Y:S11]  /*29070*/  STL [R1+0x14], R12 ;  /* 0x0000140c01007387 */ /* 0x0043f60000100800 */
[----:B------:R-:W-:Y:S05]  /*29080*/  @!P1 BRA `(.L_x_3134) ;  /* 0x0000000000149947 */ /* 0x000fea0003800000 */
[----:B-1----:R-:W-:Y:S01]  /*29090*/  IADD3 R2, P1, R15, UR4, RZ ;  /* 0x000000040f027c10 */ /* 0x002fe2000ff3e0ff */
[----:B------:R-:W-:-:S03]  /*290a0*/  ULDC.64 UR6, c[0x0][0x208] ;  /* 0x0000820000067ab9 */ /* 0x000fc60000000a00 */
[----:B------:R-:W-:-:S05]  /*290b0*/  IADD3.X R3, R14, UR5, RZ, P1, !PT ;  /* 0x000000050e037c10 */ /* 0x000fca0008ffe4ff */
[----:B------:R1:W5:Y:S01]  /*290c0*/  LDG.E R9, desc[UR6][R2.64] ;  /* 0x0000000602097981 */ /* 0x000362000c1e1900 */
[----:B------:R-:W-:Y:S05]  /*290d0*/  BRA `(.L_x_3135) ;  /* 0x0000000000147947 */ /* 0x000fea0003800000 */
.L_x_3134:
[----:B------:R-:W-:Y:S05]  /*290e0*/  @!P2 BRA `(.L_x_3135) ;  /* 0x000000000010a947 */ /* 0x000fea0003800000 */
[----:B------:R-:W-:Y:S02]  /*290f0*/  ULDC.64 UR4, c[0x0][0x208] ;  /* 0x0000820000047ab9 */ /* 0x000fe40000000a00 */
[----:B------:R-:W2:Y:S04]  /*29100*/  LDG.E R9, desc[UR4][R6.64] ;  /* 0x0000000406097981 */ /* 0x000ea8000c1e1900 */
[----:B------:R-:W2:Y:S02]  /*29110*/  LDG.E R6, desc[UR4][R6.64+0x4] ;  /* 0x0000040406067981 */ /* 0x000ea4000c1e1900 */
[----:B--2---:R-:W-:-:S07]  /*29120*/  IMAD.IADD R9, R6, 0x1, -R9 ;  /* 0x0000000106097824 */ /* 0x004fce00078e0a09 */
.L_x_3135:
[----:B------:R-:W-:Y:S01]  /*29130*/  ULDC.64 UR4, c[0x0][0x208] ;  /* 0x0000820000047ab9 */ /* 0x000fe20000000a00 */
[----:B-1----:R-:W1:Y:S01]  /*29140*/  LDC R3, c[0x0][0x448] ;  /* 0x00011200ff037b82 */ /* 0x002e620000000800 */
[----:B------:R-:W2:Y:S01]  /*29150*/  @P0 LDG.E R2, desc[UR4][R4.64] ;  /* 0x0000000404020981 */ /* 0x000ea2000c1e1900 */
[----:B-----5:R-:W-:-:S03]  /*29160*/  IMAD.IADD R0, R9, 0x1, -R0 ;  /* 0x0000000109007824 */ /* 0x020fc600078e0a00 */
[----:B------:R3:W2:Y:S01]  /*29170*/  @P0 LDG.E R4, desc[UR4][R4.64+0x4] ;  /* 0x0000040404040981 */ /* 0x0006a2000c1e1900 */
[----:B-1----:R-:W-:-:S13]  /*29180*/  ISETP.NE.AND P1, PT, R3, 0x1, PT ;  /* 0x000000010300780c */ /* 0x002fda0003f25270 */
[----:B---3--:R-:W1:Y:S01]  /*29190*/  @P1 LDC R5, c[0x0][0x450] ;  /* 0x00011400ff051b82 */ /* 0x008e620000000800 */
[----:B------:R-:W-:Y:S01]  /*291a0*/  BSSY B0, `(.L_x_3136) ;  /* 0x00001b1000007945 */ /* 0x000fe20003800000 */
[----:B------:R-:W-:Y:S01]  /*291b0*/  PLOP3.LUT P5, PT, PT, PT, PT, 0x80, 0x0 ;  /* 0x000000000000781c */ /* 0x000fe20003faf070 */
[----:B--2---:R-:W-:-:S05]  /*291c0*/  @P0 IMAD.IADD R8, R4, 0x1, -R2 ;  /* 0x0000000104080824 */ /* 0x004fca00078e0a02 */
[----:B------:R-:W2:Y:S01]  /*291d0*/  @P1 LDC R4, c[0x0][0x44c] ;  /* 0x00011300ff041b82 */ /* 0x000ea20000000800 */
[----:B------:R-:W-:-:S04]  /*291e0*/  IMAD.SHL.U32 R2, R17, 0x80, RZ ;  /* 0x0000008011027824 */ /* 0x000fc800078e00ff */
[----:B------:R-:W-:-:S04]  /*291f0*/  VIADD R2, R2, 0x7f ;  /* 0x0000007f02027836 */ /* 0x000fc80000000000 */
[----:B------:R-:W-:Y:S02]  /*29200*/  IMAD.MOV.U32 R3, RZ, RZ, R2 ;  /* 0x000000ffff037224 */ /* 0x000fe400078e0002 */
[----:B--2---:R-:W-:-:S04]  /*29210*/  @P1 IMAD.HI.U32 R4, R2, R4, RZ ;  /* 0x0000000402041227 */ /* 0x004fc800078e00ff */
[----:B------:R-:W-:Y:S01]  /*29220*/  IMAD.IADD R2, R0, 0x1, R8 ;  /* 0x0000000100027824 */ /* 0x000fe200078e0208 */
[----:B-1----:R-:W-:-:S03]  /*29230*/  @P1 SHF.R.U32.HI R3, RZ, R5, R4 ;  /* 0x00000005ff031219 */ /* 0x002fc60000011604 */
        /* <DEDUP_REMOVED lines=9> */
[----:B------:R-:W-:-:S05]  /*292d0*/  VIMNMX R2, R20, R2, PT ;  /* 0x0000000214027248 */ /* 0x000fca0003fe0100 */
[--C-:B------:R-:W-:Y:S02]  /*292e0*/  IMAD R2, R2, 0x50, -R0.reuse ;  /* 0x0000005002027824 */ /* 0x100fe400078e0a00 */
[----:B------:R-:W-:-:S03]  /*292f0*/  IMAD.MOV R0, RZ, RZ, -R0 ;  /* 0x000000ffff007224 */ /* 0x000fc600078e0a00 */
[----:B------:R-:W-:Y:S02]  /*29300*/  VIMNMX R8, R2, R8, PT ;  /* 0x0000000802087248 */ /* 0x000fe40003fe0100 */
[----:B------:R-:W-:-:S04]  /*29310*/  VIMNMX R0, RZ, R0, !PT ;  /* 0x00000000ff007248 */ /* 0x000fc80007fe0100 */
[----:B------:R-:W-:Y:S01]  /*29320*/  ISETP.GT.AND P1, PT, R8, R0, PT ;  /* 0x000000000800720c */ /* 0x000fe20003f24270 */
[----:B------:R-:W-:-:S05]  /*29330*/  IMAD.WIDE.U32 R2, R0, -0x33333333, RZ ;  /* 0xcccccccd00027825 */ /* 0x000fca00078e00ff */
[----:B------:R-:W-:-:S07]  /*29340*/  SHF.R.U32.HI R9, RZ, 0x6, R3 ;  /* 0x00000006ff097819 */ /* 0x000fce0000011603 */
[----:B------:R-:W-:-:S04]  /*29350*/  @P1 VIADD R8, R8, 0x4f ;  /* 0x0000004f08081836 */ /* 0x000fc80000000000 */
[----:B------:R-:W-:-:S05]  /*29360*/  @P1 IMAD.HI R0, R8, 0x66666667, RZ ;  /* 0x6666666708001827 */ /* 0x000fca00078e02ff */
[----:B------:R-:W-:Y:S01]  /*29370*/  @P1 SHF.R.U32.HI R2, RZ, 0x1f, R0 ;  /* 0x0000001fff021819 */ /* 0x000fe20000011600 */
[----:B------:R-:W-:-:S03]  /*29380*/  IMAD.MOV.U32 R7, RZ, RZ, R9 ;  /* 0x000000ffff077224 */ /* 0x000fc600078e0009 */
[----:B------:R-:W-:-:S04]  /*29390*/  @P1 LEA.HI.SX32 R7, R0, R2, 0x1b ;  /* 0x0000000200071211 */ /* 0x000fc800078fdaff */
[----:B------:R-:W-:-:S13]  /*293a0*/  ISETP.GT.AND P1, PT, R7, R9, PT ;  /* 0x000000090700720c */ /* 0x000fda0003f24270 */
[----:B------:R-:W-:Y:S05]  /*293b0*/  @!P1 BRA `(.L_x_3137) ;  /* 0x00000018003c9947 */ /* 0x000fea0003800000 */
[----:B------:R-:W-:Y:S01]  /*293c0*/  UMOV UR4, 0xffffffff ;  /* 0xffffffff00047882 */ /* 0x000fe20000000000 */
[----:B------:R-:W-:Y:S02]  /*293d0*/  SEL R0, R12, RZ, !P0 ;  /* 0x000000ff0c007207 */ /* 0x000fe40004000000 */
[----:B------:R-:W-:Y:S05]  /*293e0*/  BRA.DIV UR4, `(.L_x_3138) ;  /* 0x0000008e041c7947 */ /* 0x000fea000b800000 */
[----:B------:R-:W1:Y:S02]  /*293f0*/  S2R R2, SR_TID.X ;  /* 0x0000000000027919 */ /* 0x000e640000002100 */
[----:B-1----:R-:W-:-:S04]  /*29400*/  SHF.R.U32.HI R2, RZ, 0x5, R2 ;  /* 0x00000005ff027819 */ /* 0x002fc80000011602 */
[----:B------:R-:W-:-:S05]  /*29410*/  LOP3.LUT R2, R2, 0x3, RZ, 0xc0, !PT ;  /* 0x0000000302027812 */ /* 0x000fca00078ec0ff */
[----:B------:R1:W2:Y:S02]  /*29420*/  SHFL.IDX PT, R14, R2, RZ, 0x1f ;  /* 0x00001fff020e7589 */ /* 0x0002a400000e0000 */
.L_x_3360:
[----:B--2---:R-:W-:Y:S02]  /*29430*/  ISETP.NE.AND P0, PT, R14, RZ, PT ;  /* 0x000000ff0e00720c */ /* 0x004fe40003f05270 */
[----:B------:R-:W-:-:S11]  /*29440*/  PLOP3.LUT P2, PT, PT, PT, PT, 0x8, 0x0 ;  /* 0x000000000000781c */ /* 0x000fd60003f4e170 */
[----:B------:R-:W-:Y:S05]  /*29450*/  @P0 BRA `(.L_x_3139) ;  /* 0x00000000000c0947 */ /* 0x000fea0003800000 */
[----:B------:R-:W-:-:S03]  /*29460*/  UMOV UR4, 0xffffffff ;  /* 0xffffffff00047882 */ /* 0x000fc60000000000 */
[----:B------:R-:W-:Y:S05]  /*29470*/  BRA.DIV UR4, `(.L_x_3140) ;  /* 0x0000008e042c7947 */ /* 0x000fea000b800000 */
[----:B------:R-:W-:-:S13]  /*29480*/  ELECT P2, URZ, PT ;  /* 0x00000000003f782f */ /* 0x000fda0003840000 */
.L_x_3139:
[----:B-1----:R-:W2:Y:S04]  /*29490*/  LDL R2, [R1+0x50] ;  /* 0x0000500001027983 */ /* 0x002ea80000100800 */
[----:B------:R-:W3:Y:S01]  /*294a0*/  LDL R4, [R1+0x4] ;  /* 0x0000040001047983 */ /* 0x000ee20000100800 */
[----:B------:R-:W-:Y:S01]  /*294b0*/  BSSY B1, `(.L_x_3141) ;  /* 0x0000008000017945 */ /* 0x000fe20003800000 */
[----:B--2---:R-:W-:-:S05]  /*294c0*/  VIADD R2, R2, 0x1 ;  /* 0x0000000102027836 */ /* 0x004fca0000000000 */
[----:B------:R-:W-:-:S04]  /*294d0*/  LEA.HI R3, R2, R2, RZ, 0x1 ;  /* 0x0000000202037211 */ /* 0x000fc800078f08ff */
[----:B------:R-:W-:-:S05]  /*294e0*/  LOP3.LUT R3, R3, 0xfffffffe, RZ, 0xc0, !PT ;  /* 0xfffffffe03037812 */ /* 0x000fca00078ec0ff */
[----:B------:R-:W-:-:S05]  /*294f0*/  IMAD.IADD R2, R2, 0x1, -R3 ;  /* 0x0000000102027824 */ /* 0x000fca00078e0a03 */
[----:B------:R-:W-:-:S04]  /*29500*/  SHF.L.U32 R2, R2, 0x1f, RZ ;  /* 0x0000001f02027819 */ /* 0x000fc800000006ff */
[----:B---3--:R-:W1:Y:S02]  /*29510*/  SYNCS.PHASECHK.TRANS64.TRYWAIT P0, [R4+URZ+0x38820], R2 ;  /* 0x03882002040075a7 */ /* 0x008e64000800017f */
[----:B-1----:R-:W-:Y:S05]  /*29520*/  @!P0 BRA `(.L_x_3142) ;  /* 0x0000008c00248947 */ /* 0x002fea0003800000 */
.L_x_3363:
[----:B------:R-:W-:Y:S05]  /*29530*/  BSYNC B1 ;  /* 0x0000000000017941 */ /* 0x000fea0003800000 */
.L_x_3141:
[----:B------:R-:W-:Y:S04]  /*29540*/  BSSY B1, `(.L_x_3143) ;  /* 0x00000ae000017945 */ /* 0x000fe80003800000 */
[----:B------:R-:W-:Y:S05]  /*29550*/  @!P2 BRA `(.L_x_3144) ;  /* 0x0000000800b0a947 */ /* 0x000fea0003800000 */
[----:B------:R-:W2:Y:S04]  /*29560*/  LDL R6, [R1+0x4] ;  /* 0x0000040001067983 */ /* 0x000ea80000100800 */
[----:B------:R-:W2:Y:S04]  /*29570*/  LDL R5, [R1+0x20] ;  /* 0x0000200001057983 */ /* 0x000ea80000100800 */
[----:B------:R-:W3:Y:S01]  /*29580*/  LDL R4, [R1+0x24] ;  /* 0x0000240001047983 */ /* 0x000ee20000100800 */
[----:B------:R-:W-:Y:S01]  /*29590*/  BSSY B2, `(.L_x_3145) ;  /* 0x0000008000027945 */ /* 0x000fe20003800000 */
[----:B-1----:R-:W1:Y:S02]  /*295a0*/  S2R R3, SR_TID.X ;  /* 0x0000000000037919 */ /* 0x002e640000002100 */
[----:B-1----:R-:W-:-:S04]  /*295b0*/  LOP3.LUT R3, R3, 0x7f, RZ, 0xc0, !PT ;  /* 0x0000007f03037812 */ /* 0x002fc800078ec0ff */
[----:B------:R-:W-:Y:S01]  /*295c0*/  ISETP.NE.AND P4, PT, R3, RZ, PT ;  /* 0x000000ff0300720c */ /* 0x000fe20003f85270 */
[----:B--2---:R-:W-:Y:S01]  /*295d0*/  IMAD R6, R5, 0x8, R6 ;  /* 0x0000000805067824 */ /* 0x004fe200078e0206 */
[----:B---3--:R-:W-:-:S04]  /*295e0*/  SHF.L.U32 R8, R4, 0x1f, RZ ;  /* 0x0000001f04087819 */ /* 0x008fc800000006ff */
[----:B------:R-:W1:Y:S02]  /*295f0*/  SYNCS.PHASECHK.TRANS64.TRYWAIT P0, [R6+URZ+0x388a0], R8 ;  /* 0x0388a008060075a7 */ /* 0x000e64000800017f */
[----:B-1----:R-:W-:Y:S05]  /*29600*/  @!P0 BRA `(.L_x_3146) ;  /* 0x0000008c00048947 */ /* 0x002fea0003800000 */
.L_x_3364:
[----:B------:R-:W-:Y:S05]  /*29610*/  BSYNC B2 ;  /* 0x0000000000027941 */ /* 0x000fea0003800000 */
.L_x_3145:
        /* <DEDUP_REMOVED lines=8> */
.L_x_3148:
[----:B------:R-:W-:Y:S05]  /*296a0*/  BSYNC B2 ;  /* 0x0000000000027941 */ /* 0x000fea0003800000 */
.L_x_3147:
[----:B------:R-:W3:Y:S04]  /*296b0*/  LDL R4, [R1+0x4] ;  /* 0x0000040001047983 */ /* 0x000ee80000100800 */
[----:B--2---:R-:W3:Y:S01]  /*296c0*/  LDL R2, [R1+0x20] ;  /* 0x0000200001027983 */ /* 0x004ee20000100800 */
[----:B------:R-:W-:Y:S01]  /*296d0*/  IMAD.MOV.U32 R3, RZ, RZ, RZ ;  /* 0x000000ffff037224 */ /* 0x000fe200078e00ff */
[----:B------:R-:W-:Y:S01]  /*296e0*/  UIADD3 UR4, UP0, UR36, 0x570, URZ ;  /* 0x0000057024047890 */ /* 0x000fe2000ff1e03f */
[----:B------:R-:W-:Y:S01]  /*296f0*/  PLOP3.LUT P0, PT, PT, PT, PT, 0x80, 0x0 ;  /* 0x000000000000781c */ /* 0x000fe20003f0f070 */
[----:B------:R-:W-:Y:S01]  /*29700*/  UMOV UR6, 0x0 ;  /* 0x0000000000067882 */ /* 0x000fe20000000000 */
[----:B------:R-:W-:Y:S01]  /*29710*/  UMOV UR7, 0x12f00000 ;  /* 0x12f0000000077882 */ /* 0x000fe20000000000 */
[----:B------:R-:W-:Y:S01]  /*29720*/  R2UR UR10, R3 ;  /* 0x00000000030a72ca */ /* 0x000fe200000e0000 */
[----:B------:R-:W-:Y:S01]  /*29730*/  IMAD R3, R7, 0x50, R10 ;  /* 0x0000005007037824 */ /* 0x000fe200078e020a */
[----:B------:R-:W-:-:S03]  /*29740*/  UIADD3.X UR5, URZ, UR37, URZ, UP0, !UPT ;  /* 0x000000253f057290 */ /* 0x000fc600087fe43f */
[----:B------:R-:W-:Y:S02]  /*29750*/  VIADD R3, R3, 0xffffffb0 ;  /* 0xffffffb003037836 */ /* 0x000fe40000000000 */
[----:B---3--:R-:W-:Y:S02]  /*29760*/  IMAD R4, R2, 0xa000, R4 ;  /* 0x0000a00002047824 */ /* 0x008fe400078e0204 */
[----:B------:R-:W-:Y:S02]  /*29770*/  VIADD R2, R6, 0x38890 ;  /* 0x0003889006027836 */ /* 0x000fe40000000000 */
[----:B------:R-:W-:-:S07]  /*29780*/  VIADD R5, R4, 0x24400 ;  /* 0x0002440004057836 */ /* 0x000fce0000000000 */
.L_x_3149:
        /* <DEDUP_REMOVED lines=10> */
[----:B------:R-:W-:Y:S01]  /*29830*/  IMAD.MOV.U32 R15, RZ, RZ, 0x40 ;  /* 0x00000040ff0f7424 */ /* 0x000fe200078e00ff */
[----:B------:R-:W-:Y:S01]  /*29840*/  PLOP3.LUT P0, PT, PT, PT, PT, 0x80, 0x0 ;  /* 0x000000000000781c */ /* 0x000fe20003f0f070 */
[----:B------:R-:W-:Y:S01]  /*29850*/  VIADD R5, R4, 0x26c00 ;  /* 0x00026c0004057836 */ /* 0x000fe20000000000 */
[----:B------:R-:W-:Y:S01]  /*29860*/  UMOV UR6, 0x0 ;  /* 0x0000000000067882 */ /* 0x000fe20000000000 */
[----:B------:R-:W-:Y:S01]  /*29870*/  UMOV UR7, 0x12f00000 ;  /* 0x12f0000000077882 */ /* 0x000fe20000000000 */
[----:B------:R-:W-:-:S15]  /*29880*/  R2UR UR10, R15 ;  /* 0x000000000f0a72ca */ /* 0x000fde00000e0000 */
.L_x_3150:
        /* <DEDUP_REMOVED lines=16> */
.L_x_3151:
        /* <DEDUP_REMOVED lines=16> */
.L_x_3152:
        /* <DEDUP_REMOVED lines=10> */
[----:B------:R-:W2:Y:S01]  /*29b30*/  SYNCS.PHASECHK.TRANS64.TRYWAIT P0, [R6+URZ+0x388c0], R8 ;  /* 0x0388c008060075a7 */ /* 0x000ea2000800017f */
[----:B------:R-:W-:Y:S04]  /*29b40*/  BSSY B2, `(.L_x_3153) ;  /* 0x0000002000027945 */ /* 0x000fe80003800000 */
[----:B--2---:R-:W-:Y:S05]  /*29b50*/  @!P0 BRA `(.L_x_3154) ;  /* 0x0000008400c48947 */ /* 0x004fea0003800000 */
.L_x_3365:
[----:B------:R-:W-:Y:S05]  /*29b60*/  BSYNC B2 ;  /* 0x0000000000027941 */ /* 0x000fea0003800000 */
.L_x_3153:
[----:B------:R-:W-:Y:S01]  /*29b70*/  BSSY B2, `(.L_x_3155) ;  /* 0x000000a000027945 */ /* 0x000fe20003800000 */
[----:B------:R-:W-:Y:S02]  /*29b80*/  IMAD.MOV.U32 R12, RZ, RZ, 0x0 ;  /* 0x00000000ff0c7424 */ /* 0x000fe400078e00ff */
[----:B0-----:R-:W-:Y:S01]  /*29b90*/  IMAD.MOV.U32 R13, RZ, RZ, 0x12f00000 ;  /* 0x12f00000ff0d7424 */ /* 0x001fe200078e00ff */
[----:B------:R-:W-:Y:S06]  /*29ba0*/  @P4 BRA `(.L_x_3156) ;  /* 0x0000000000184947 */ /* 0x000fec0003800000 */
[----:B------:R-:W3:Y:S02]  /*29bb0*/  LDL R2, [R1+0xc] ;  /* 0x00000c0001027983 */ /* 0x000ee40000100800 */
[----:B---3--:R-:W-:Y:S01]  /*29bc0*/  LOP3.LUT P0, RZ, R2, 0x1, RZ, 0xc0, !PT ;  /* 0x0000000102ff7812 */ /* 0x008fe2000780c0ff */
[----:B------:R-:W-:-:S04]  /*29bd0*/  IMAD.MOV.U32 R2, RZ, RZ, 0xa000 ;  /* 0x0000a000ff027424 */ /* 0x000fc800078e00ff */
[----:B------:R0:W-:Y:S08]  /*29be0*/  SYNCS.ARRIVE.TRANS64 RZ, [R6+URZ+0x388b0], R2 ;  /* 0x0388b00206ff79a7 */ /* 0x0001f0000800003f */
[----:B------:R-:W-:Y:S05]  /*29bf0*/  @!P0 BRA `(.L_x_3156) ;  /* 0x0000000000048947 */ /* 0x000fea0003800000 */
[----:B------:R-:W-:Y:S01]  /*29c00*/  BPT.TRAP 0x1 ;  /* 0x000000040000795c */ /* 0x000fe20000300000 */
.L_x_3156:
[----:B------:R-:W-:Y:S05]  /*29c10*/  BSYNC B2 ;  /* 0x0000000000027941 */ /* 0x000fea0003800000 */
.L_x_3155:
[----:B------:R-:W-:Y:S01]  /*29c20*/  R2UR UR6, R12 ;  /* 0x000000000c0672ca */ /* 0x000fe200000e0000 */
[----:B0-----:R-:W-:Y:S01]  /*29c30*/  IMAD.MOV.U32 R2, RZ, RZ, RZ ;  /* 0x000000ffff027224 */ /* 0x001fe200078e00ff */
[----:B------:R-:W-:Y:S01]  /*29c40*/  R2UR UR7, R13 ;  /* 0x000000000d0772ca */ /* 0x000fe200000e0000 */
[----:B------:R-:W-:Y:S01]  /*29c50*/  UIADD3 UR4, UP0, UR36, 0x670, URZ ;  /* 0x0000067024047890 */ /* 0x000fe2000ff1e03f */
[----:B------:R-:W-:Y:S01]  /*29c60*/  PLOP3.LUT P0, PT, PT, PT, PT, 0x80, 0x0 ;  /* 0x000000000000781c */ /* 0x000fe20003f0f070 */
[----:B-12---:R-:W-:Y:S01]  /*29c70*/  VIADD R6, R6, 0x388b0 ;  /* 0x000388b006067836 */ /* 0x006fe20000000000 */
[----:B------:R-:W-:Y:S01]  /*29c80*/  R2UR UR10, R2 ;  /* 0x00000000020a72ca */ /* 0x000fe200000e0000 */
[----:B------:R-:W-:Y:S01]  /*29c90*/  VIADD R2, R4, 0x400 ;  /* 0x0000040004027836 */ /* 0x000fe20000000000 */
[----:B------:R-:W-:-:S13]  /*29ca0*/  UIADD3.X UR5, URZ, UR37, URZ, UP0, !UPT ;  /* 0x000000253f057290 */ /* 0x000fda00087fe43f */
.L_x_3157:
        /* <DEDUP_REMOVED lines=15> */
.L_x_3158:
        /* <DEDUP_REMOVED lines=15> */
.L_x_3159:
        /* <DEDUP_REMOVED lines=15> */
.L_x_3160:
        /* <DEDUP_REMOVED lines=10> */
.L_x_3144:
[----:B------:R-:W-:Y:S05]  /*2a020*/  BSYNC B1 ;  /* 0x0000000000017941 */ /* 0x000fea0003800000 */
.L_x_3143:
[----:B-1----:R-:W2:Y:S04]  /*2a030*/  LDL.LU R2, [R1+0x20] ;  /* 0x0000200001027983 */ /* 0x002ea80000300800 */
        /* <DEDUP_REMOVED lines=12> */
.L_x_3179:
[----:B------:R-:W-:Y:S05]  /*2a100*/  YIELD ;  /* 0x0000000000007946 */ /* 0x000fea0003800000 */
[----:B------:R-:W-:Y:S04]  /*2a110*/  BSSY B1, `(.L_x_3161) ;  /* 0x00000ad000017945 */ /* 0x000fe80003800000 */
[----:B--2---:R-:W-:Y:S05]  /*2a120*/  @!P2 BRA `(.L_x_3162) ;  /* 0x0000000800aca947 */ /* 0x004fea0003800000 */
[----:B-1----:R-:W2:Y:S04]  /*2a130*/  LDL R5, [R1+0x4] ;  /* 0x0000040001057983 */ /* 0x002ea80000100800 */
[----:B------:R-:W2:Y:S04]  /*2a140*/  LDL R4, [R1+0x20] ;  /* 0x0000200001047983 */ /* 0x000ea80000100800 */
[----:B------:R-:W3:Y:S01]  /*2a150*/  LDL R3, [R1+0x24] ;  /* 0x0000240001037983 */ /* 0x000ee20000100800 */
[----:B------:R-:W-:Y:S01]  /*2a160*/  BSSY B2, `(.L_x_3163) ;  /* 0x0000008000027945 */ /* 0x000fe20003800000 */
[----:B------:R-:W1:Y:S02]  /*2a170*/  S2R R2, SR_TID.X ;  /* 0x0000000000027919 */ /* 0x000e640000002100 */
[----:B-1----:R-:W-:-:S04]  /*2a180*/  LOP3.LUT R2, R2, 0x7f, RZ, 0xc0, !PT ;  /* 0x0000007f02027812 */ /* 0x002fc800078ec0ff */
[----:B------:R-:W-:Y:S01]  /*2a190*/  ISETP.NE.AND P1, PT, R2, RZ, PT ;  /* 0x000000ff0200720c */ /* 0x000fe20003f25270 */
[----:B--2---:R-:W-:Y:S01]  /*2a1a0*/  IMAD R6, R4, 0x8, R5 ;  /* 0x0000000804067824 */ /* 0x004fe200078e0205 */
[----:B---3--:R-:W-:-:S04]  /*2a1b0*/  SHF.L.U32 R5, R3, 0x1f, RZ ;  /* 0x0000001f03057819 */ /* 0x008fc800000006ff */
[----:B------:R-:W1:Y:S02]  /*2a1c0*/  SYNCS.PHASECHK.TRANS64.TRYWAIT P0, [R6+URZ+0x388a0], R5 ;  /* 0x0388a005060075a7 */ /* 0x000e64000800017f */
[----:B-1----:R-:W-:Y:S05]  /*2a1d0*/  @!P0 BRA `(.L_x_3164) ;  /* 0x0000008000388947 */ /* 0x002fea0003800000 */
.L_x_3366:
[----:B------:R-:W-:Y:S05]  /*2a1e0*/  BSYNC B2 ;  /* 0x0000000000027941 */ /* 0x000fea0003800000 */
.L_x_3163:
        /* <DEDUP_REMOVED lines=8> */
.L_x_3166:
[----:B------:R-:W-:Y:S05]  /*2a270*/  BSYNC B2 ;  /* 0x0000000000027941 */ /* 0x000fea0003800000 */
.L_x_3165:
        /* <DEDUP_REMOVED lines=8> */
[----:B------:R-:W-:Y:S01]  /*2a300*/  UIADD3.X UR5, URZ, UR37, URZ, UP0, !UPT ;  /* 0x000000253f057290 */ /* 0x000fe200087fe43f */
[----:B---3--:R-:W-:-:S02]  /*2a310*/  IMAD R4, R2, 0xa000, R3 ;  /* 0x0000a00002047824 */ /* 0x008fc400078e0203 */
[----:B------:R-:W-:Y:S02]  /*2a320*/  IMAD R3, R7, 0x50, R10 ;  /* 0x0000005007037824 */ /* 0x000fe400078e020a */
[----:B------:R-:W-:Y:S02]  /*2a330*/  VIADD R2, R6, 0x38890 ;  /* 0x0003889006027836 */ /* 0x000fe40000000000 */
[----:B------:R-:W-:-:S07]  /*2a340*/  VIADD R8, R4, 0x24400 ;  /* 0x0002440004087836 */ /* 0x000fce0000000000 */
.L_x_3167:
        /* <DEDUP_REMOVED lines=12> */
[----:B------:R-:W-:Y:S01]  /*2a410*/  UMOV UR6, 0x0 ;  /* 0x0000000000067882 */ /* 0x000fe20000000000 */
[----:B------:R-:W-:Y:S02]  /*2a420*/  UMOV UR7, 0x12f00000 ;  /* 0x12f0000000077882 */ /* 0x000fe40000000000 */
[----:B------:R-:W-:Y:S01]  /*2a430*/  R2UR UR10, R8 ;  /* 0x00000000080a72ca */ /* 0x000fe200000e0000 */
[----:B------:R-:W-:-:S14]  /*2a440*/  VIADD R8, R4, 0x26c00 ;  /* 0x00026c0004087836 */ /* 0x000fdc0000000000 */
.L_x_3168:
        /* <DEDUP_REMOVED lines=16> */
.L_x_3169:
        /* <DEDUP_REMOVED lines=16> */
.L_x_3170:
        /* <DEDUP_REMOVED lines=13> */
.L_x_3367:
[----:B------:R-:W-:Y:S05]  /*2a720*/  BSYNC B2 ;  /* 0x0000000000027941 */ /* 0x000fea0003800000 */
.L_x_3171:
        /* <DEDUP_REMOVED lines=10> */
.L_x_3174:
[----:B------:R-:W-:Y:S05]  /*2a7d0*/  BSYNC B2 ;  /* 0x0000000000027941 */ /* 0x000fea0003800000 */
.L_x_3173:
        /* <DEDUP_REMOVED lines=8> */
.L_x_3175:
        /* <DEDUP_REMOVED lines=16> */
.L_x_3176:
        /* <DEDUP_REMOVED lines=15> */
.L_x_3177:
        /* <DEDUP_REMOVED lines=15> */
.L_x_3178:
        /* <DEDUP_REMOVED lines=10> */
.L_x_3162:
[----:B------:R-:W-:Y:S05]  /*2abe0*/  BSYNC B1 ;  /* 0x0000000000017941 */ /* 0x000fea0003800000 */
.L_x_3161:
[----:B------:R-:W2:Y:S04]  /*2abf0*/  LDL.LU R2, [R1+0x20] ;  /* 0x0000200001027983 */ /* 0x000ea80000300800 */
[----:B-1----:R-:W3:Y:S01]  /*2ac00*/  LDL.LU R5, [R1+0x24] ;  /* 0x0000240001057983 */ /* 0x002ee20000300800 */
        /* <DEDUP_REMOVED lines=10> */
.L_x_3137:
[----:B------:R-:W-:Y:S05]  /*2acb0*/  BSYNC B0 ;  /* 0x0000000000007941 */ /* 0x000fea0003800000 */
.L_x_3136:
[----:B------:R-:W3:Y:S01]  /*2acc0*/  LDC R0, c[0x0][0x448] ;  /* 0x00011200ff007b82 */ /* 0x000ee20000000800 */
[----:B------:R-:W-:Y:S05]  /*2acd0*/  @!P5 WARPSYNC.ALL ;  /* 0x000000000000d948 */ /* 0x000fea0003800000 */
[----:B------:R-:W-:Y:S02]  /*2ace0*/  BSSY B7, `(.L_x_3180) ;  /* 0x0000511000077945 */ /* 0x000fe40003800000 */
[----:B------:R-:W-:Y:S01]  /*2acf0*/  @!P5 BAR.SYNC.DEFER_BLOCKING 0xc, 0x180 ;  /* 0x030600000000db1d */ /* 0x000fe20000010000 */
[----:B---3--:R-:W-:Y:S02]  /*2ad00*/  ISETP.NE.AND P0, PT, R0, 0x1, PT ;  /* 0x000000010000780c */ /* 0x008fe40003f05270 */
[----:B------:R-:W-:-:S11]  /*2ad10*/  LEA R0, R17, 0x7f, 0x7 ;  /* 0x0000007f11007811 */ /* 0x000fd600078e38ff */
[----:B--2---:R-:W2:Y:S08]  /*2ad20*/  @P0 LDC R2, c[0x0][0x44c] ;  /* 0x00011300ff020b82 */ /* 0x004eb00000000800 */
[----:B-1----:R-:W1:Y:S01]  /*2ad30*/  @P0 LDC R3, c[0x0][0x450] ;  /* 0x00011400ff030b82 */ /* 0x002e620000000800 */
[----:B--2---:R-:W-:-:S05]  /*2ad40*/  @P0 IMAD.HI.U32 R2, R0, R2, RZ ;  /* 0x0000000200020227 */ /* 0x004fca00078e00ff */
[----:B-1----:R-:W-:-:S05]  /*2ad50*/  @P0 SHF.R.U32.HI R0, RZ, R3, R2 ;  /* 0x00000003ff000219 */ /* 0x002fca0000011602 */
[----:B------:R-:W-:-:S04]  /*2ad60*/  IMAD.IADD R0, R21, 0x1, R0 ;  /* 0x0000000115007824 */ /* 0x000fc800078e0200 */
[----:B------:R-:W-:-:S05]  /*2ad70*/  IMAD.HI R0, R0, 0x66666667, RZ ;  /* 0x6666666700007827 */ /* 0x000fca00078e02ff */
[----:B------:R-:W-:-:S04]  /*2ad80*/  SHF.R.U32.HI R2, RZ, 0x1f, R0 ;  /* 0x0000001fff027819 */ /* 0x000fc80000011600 */
[----:B------:R-:W-:-:S04]  /*2ad90*/  LEA.HI.SX32 R0, R0, R2, 0x1b ;  /* 0x0000000200007211 */ /* 0x000fc800078fdaff */
[----:B------:R-:W-:-:S04]  /*2ada0*/  VIMNMX R4, R20, R0, PT ;  /* 0x0000000014047248 */ /* 0x000fc80003fe0100 */
[----:B------:R-:W-:Y:S01]  /*2adb0*/  ISETP.GT.AND P0, PT, R4, RZ, PT ;  /* 0x000000ff0400720c */ /* 0x000fe20003f04270 */
[----:B------:R1:W-:-:S12]  /*2adc0*/  STL [R1+0x38], R4 ;  /* 0x0000380401007387 */ /* 0x0003d80000100800 */
[----:B-1----:R-:W-:Y:S05]  /*2add0*/  @P0 BRA `(.L_x_3181) ;  /* 0x0000000000480947 */ /* 0x002fea0003800000 */
[----:B------:R-:W1:Y:S02]  /*2ade0*/  S2R R4, SR_TID.X ;  /* 0x0000000000047919 */ /* 0x000e640000002100 */
[----:B-1----:R-:W-:-:S04]  /*2adf0*/  LOP3.LUT R4, R4, 0x7f, RZ, 0xc0, !PT ;  /* 0x0000007f04047812 */ /* 0x002fc800078ec0ff */
[----:B------:R-:W-:-:S13]  /*2ae00*/  ISETP.NE.AND P1, PT, R4, RZ, PT ;  /* 0x000000ff0400720c */ /* 0x000fda0003f25270 */
[----:B------:R-:W-:Y:S05]  /*2ae10*/  @P1 BRA `(.L_x_3182) ;  /* 0x0000004c00f41947 */ /* 0x000fea0003800000 */
[----:B------:R-:W1:Y:S01]  /*2ae20*/  S2R R3, SR_LANEID ;  /* 0x0000000000037919 */ /* 0x000e620000000000 */
[----:B------:R-:W-:Y:S01]  /*2ae30*/  VOTEU.ANY UR4, UPT, PT ;  /* 0x0000000000047886 */ /* 0x000fe200038e0100 */
[----:B------:R-:W2:Y:S01]  /*2ae40*/  LDC.64 R4, c[0x0][0xc60] ;  /* 0x00031800ff047b82 */ /* 0x000ea20000000a00 */
[----:B------:R-:W1:Y:S01]  /*2ae50*/  FLO.U32 R0, UR4 ;  /* 0x0000000400007d00 */ /* 0x000e6200080e0000 */
[----:B------:R-:W-:-:S07]  /*2ae60*/  ULDC.64 UR6, c[0x0][0x208] ;  /* 0x0000820000067ab9 */ /* 0x000fce0000000a00 */
[----:B------:R-:W2:Y:S01]  /*2ae70*/  POPC R2, UR4 ;  /* 0x0000000400027d09 */ /* 0x000ea20008000000 */
[----:B-1----:R-:W-:-:S13]  /*2ae80*/  ISETP.EQ.U32.AND P0, PT, R0, R3, PT ;  /* 0x000000030000720c */ /* 0x002fda0003f02070 */
[----:B--2---:R-:W2:Y:S01]  /*2ae90*/  @P0 ATOMG.E.ADD.STRONG.GPU PT, R5, desc[UR6][R4.64], R2 ;  /* 0x00000002040509a8 */ /* 0x004ea200081ee1c6 */
[----:B------:R-:W1:Y:S02]  /*2aea0*/  S2R R3, SR_LTMASK ;  /* 0x0000000000037919 */ /* 0x000e640000003900 */
[----:B-1----:R-:W-:-:S06]  /*2aeb0*/  LOP3.LUT R3, R3, UR4, RZ, 0xc0, !PT ;  /* 0x0000000403037c12 */ /* 0x002fcc000f8ec0ff */
[----:B------:R-:W1:Y:S01]  /*2aec0*/  POPC R3, R3 ;  /* 0x0000000300037309 */ /* 0x000e620000000000 */
[----:B--2---:R-:W1:Y:S02]  /*2aed0*/  SHFL.IDX PT, R0, R5, R0, 0x1f ;  /* 0x00001f0005007589 */ /* 0x004e6400000e0000 */
[----:B-1----:R-:W-:Y:S01]  /*2aee0*/  IADD3 R16, R0, UR39, R3 ;  /* 0x0000002700107c10 */ /* 0x002fe2000fffe003 */
[----:B------:R-:W-:Y:S06]  /*2aef0*/  BRA `(.L_x_3182) ;  /* 0x0000004c00bc7947 */ /* 0x000fec0003800000 */
.L_x_3181:
        /* <DEDUP_REMOVED lines=21> */
.L_x_3184:
[----:B------:R-:W-:Y:S05]  /*2b050*/  BSYNC B6 ;  /* 0x0000000000067941 */ /* 0x000fea0003800000 */
.L_x_3183:
        /* <DEDUP_REMOVED lines=18> */
[----:B01----:R-:W-:-:S07]  /*2b180*/  IMAD.MOV.U32 R13, RZ, RZ, RZ ;  /* 0x000000ffff0d7224 */ /* 0x003fce00078e00ff */
[----:B------:R-:W-:-:S07]  /*2b190*/  LEPC R20, `(.L_x_3187) ;  /* 0x000000001014794e */ /* 0x000fce0000000000 */
[----:B--2---:R-:W-:Y:S05]  /*2b1a0*/  CALL.ABS.NOINC R2 ;  /* 0x0000000002007343 */ /* 0x004fea0003c00000 */
.L_x_3187:
        /* <DEDUP_REMOVED lines=16> */
.L_x_3186:
[----:B------:R-:W-:Y:S05]  /*2b2b0*/  BSYNC B6 ;  /* 0x0000000000067941 */ /* 0x000fea0003800000 */
.L_x_3185:
[----:B------:R-:W2:Y:S01]  /*2b2c0*/  LDL.LU R2, [R1] ;  /* 0x0000000001027983 */ /* 0x000ea20000300800 */
[----:B------:R-:W-:-:S03]  /*2b2d0*/  ULDC.64 UR4, c[0x0][0x9f8] ;  /* 0x00027e0000047ab9 */ /* 0x000fc60000000a00 */
[----:B------:R-:W3:Y:S04]  /*2b2e0*/  LDL.LU R4, [R1+0x10] ;  /* 0x0000100001047983 */ /* 0x000ee80000300800 */
        /* <DEDUP_REMOVED lines=8> */
[----:B----4-:R1:W2:Y:S02]  /*2b370*/  @P0 LDG.E R7, desc[UR6][R2.64] ;  /* 0x0000000602070981 */ /* 0x0102a4000c1e1900 */
[----:B-1----:R-:W1:Y:S01]  /*2b380*/  LDC.64 R2, c[0x0][0x418] ;  /* 0x00010600ff027b82 */ /* 0x002e620000000a00 */
[----:B-----5:R-:W-:Y:S01]  /*2b390*/  VIADD R4, R0, 0xffffffff ;  /* 0xffffffff00047836 */ /* 0x020fe20000000000 */
[----:B--2---:R-:W-:Y:S01]  /*2b3a0*/  SHF.R.S32.HI R8, RZ, 0x1f, R7 ;  /* 0x0000001fff087819 */ /* 0x004fe20000011407 */
[----:B------:R2:W-:Y:S04]  /*2b3b0*/  @P0 STL [R1+0x14], R7 ;  /* 0x0000140701000387 */ /* 0x0005e80000100800 */
[----:B------:R2:W-:Y:S01]  /*2b3c0*/  STL [R1+0x28], R8 ;  /* 0x0000280801007387 */ /* 0x0005e20000100800 */
[----:B-1----:R-:W-:Y:S01]  /*2b3d0*/  LOP3.LUT P0, RZ, R2, UR4, RZ, 0xfc, !PT ;  /* 0x0000000402ff7c12 */ /* 0x002fe2000f80fcff */
[----:B------:R-:W-:-:S03]  /*2b3e0*/  UMOV UR4, 0xffffffff ;  /* 0xffffffff00047882 */ /* 0x000fc60000000000 */
[----:B------:R-:W-:-:S04]  /*2b3f0*/  LOP3.LUT P0, RZ, R3, UR5, RZ, 0xfc, P0 ;  /* 0x0000000503ff7c12 */ /* 0x000fc8000800fcff */
[----:B------:R-:W-:Y:S01]  /*2b400*/  SEL R0, R7, RZ, !P0 ;  /* 0x000000ff07007207 */ /* 0x000fe20004000000 */
[----:B--2---:R-:W-:Y:S08]  /*2b410*/  BRA.DIV UR4, `(.L_x_3188) ;  /* 0x0000006e04d07947 */ /* 0x004ff0000b800000 */
[----:B------:R-:W1:Y:S02]  /*2b420*/  S2R R5, SR_TID.X ;  /* 0x0000000000057919 */ /* 0x000e640000002100 */
[----:B-1----:R-:W-:-:S04]  /*2b430*/  SHF.R.U32.HI R5, RZ, 0x5, R5 ;  /* 0x00000005ff057819 */ /* 0x002fc80000011605 */
[----:B------:R-:W-:-:S05]  /*2b440*/  LOP3.LUT R5, R5, 0x3, RZ, 0xc0, !PT ;  /* 0x0000000305057812 */ /* 0x000fca00078ec0ff */
[----:B------:R1:W2:Y:S02]  /*2b450*/  SHFL.IDX PT, R14, R5, RZ, 0x1f ;  /* 0x00001fff050e7589 */ /* 0x0002a400000e0000 */
.L_x_3370:
[----:B-1----:R-:W3:Y:S01]  /*2b460*/  LDL.LU R5, [R1+0xc] ;  /* 0x00000c0001057983 */ /* 0x002ee20000300800 */
[----:B------:R-:W-:Y:S02]  /*2b470*/  PLOP3.LUT P1, PT, PT, PT, PT, 0x8, 0x0 ;  /* 0x000000000000781c */ /* 0x000fe40003f2e170 */
[----:B--2---:R-:W-:Y:S01]  /*2b480*/  ISETP.NE.AND P0, PT, R14, RZ, PT ;  /* 0x000000ff0e00720c */ /* 0x004fe20003f05270 */
[----:B------:R1:W-:Y:S04]  /*2b490*/  STL [R1], R0 ;  /* 0x0000000001007387 */ /* 0x0003e80000100800 */
[----:B------:R1:W-:Y:S01]  /*2b4a0*/  STL [R1+0x10], R4 ;  /* 0x0000100401007387 */ /* 0x0003e20000100800 */
[----:B---3--:R-:W-:-:S05]  /*2b4b0*/  LOP3.LUT R5, R5, 0xfffffffb, RZ, 0xc0, !PT ;  /* 0xfffffffb05057812 */ /* 0x008fca00078ec0ff */
[----:B------:R-:W-:-:S05]  /*2b4c0*/  @P1 LOP3.LUT R5, R5, 0x4, RZ, 0xfc, !PT ;  /* 0x0000000405051812 */ /* 0x000fca00078efcff */
[----:B------:R1:W-:Y:S01]  /*2b4d0*/  STL [R1+0xc], R5 ;  /* 0x00000c0501007387 */ /* 0x0003e20000100800 */
[----:B------:R-:W-:Y:S05]  /*2b4e0*/  @P0 BRA `(.L_x_3189) ;  /* 0x00000004005c0947 */ /* 0x000fea0003800000 */
[----:B------:R-:W-:-:S03]  /*2b4f0*/  UMOV UR4, 0xffffffff ;  /* 0xffffffff00047882 */ /* 0x000fc60000000000 */
[----:B------:R-:W-:Y:S05]  /*2b500*/  BRA.DIV UR4, `(.L_x_3190) ;  /* 0x0000006e04c87947 */ /* 0x000fea000b800000 */
[----:B------:R-:W-:-:S13]  /*2b510*/  ELECT P6, URZ, PT ;  /* 0x00000000003f782f */ /* 0x000fda00038c0000 */
.L_x_3373:
[----:B------:R-:W-:Y:S05]  /*2b520*/  @!P6 BRA `(.L_x_3189) ;  /* 0x00000004004ce947 */ /* 0x000fea0003800000 */
[----:B------:R-:W-:-:S04]  /*2b530*/  ISETP.NE.U32.AND P0, PT, R2, RZ, PT ;  /* 0x000000ff0200720c */ /* 0x000fc80003f05070 */
[----:B------:R-:W-:-:S13]  /*2b540*/  ISETP.NE.AND.EX P0, PT, R3, RZ, PT, P0 ;  /* 0x000000ff0300720c */ /* 0x000fda0003f05300 */
[----:B------:R-:W-:Y:S05]  /*2b550*/  @!P0 BRA `(.L_x_3191) ;  /* 0x0000000000588947 */ /* 0x000fea0003800000 */
[----:B------:R-:W2:Y:S01]  /*2b560*/  LDC R6, c[0x0][0x43c] ;  /* 0x00010f00ff067b82 */ /* 0x000ea20000000800 */
[----:B------:R-:W-:Y:S01]  /*2b570*/  IMAD.MOV.U32 R9, RZ, RZ, R4 ;  /* 0x000000ffff097224 */ /* 0x000fe200078e0004 */
[----:B------:R-:W-:Y:S01]  /*2b580*/  ULDC.64 UR4, c[0x0][0x428] ;  /* 0x00010a0000047ab9 */ /* 0x000fe20000000a00 */
[----:B------:R-:W-:Y:S02]  /*2b590*/  ULDC.64 UR6, c[0x0][0x208] ;  /* 0x0000820000067ab9 */ /* 0x000fe40000000a00 */
        /* <DEDUP_REMOVED lines=16> */
[----:B------:R-:W3:Y:S04]  /*2b6a0*/  LDG.E R0, desc[UR6][R2.64] ;  /* 0x0000000602007981 */ /* 0x000ee8000c1e1900 */
[----:B---3--:R2:W-:Y:S02]  /*2b6b0*/  STL [R1], R0 ;  /* 0x0000000001007387 */ /* 0x0085e40000100800 */
.L_x_3191:
[----:B------:R-:W3:Y:S04]  /*2b6c0*/  LDL R7, [R1+0x4] ;  /* 0x0000040001077983 */ /* 0x000ee80000100800 */
[----:B-12---:R-:W3:Y:S04]  /*2b6d0*/  LDL R0, [R1+0x8] ;  /* 0x0000080001007983 */ /* 0x006ee80000100800 */
[----:B------:R-:W2:Y:S01]  /*2b6e0*/  LDL R2, [R1+0x18] ;  /* 0x0000180001027983 */ /* 0x000ea20000100800 */
[----:B---3--:R-:W-:Y:S01]  /*2b6f0*/  IMAD R0, R0, 0x8, R7 ;  /* 0x0000000800007824 */ /* 0x008fe200078e0207 */
[----:B--2---:R-:W-:-:S04]  /*2b700*/  SHF.L.U32 R2, R2, 0x1f, RZ ;  /* 0x0000001f02027819 */ /* 0x004fc800000006ff */
[----:B------:R-:W1:Y:S02]  /*2b710*/  SYNCS.PHASECHK.TRANS64.TRYWAIT P0, [R0+URZ+0x38840], R2 ;  /* 0x03884002000075a7 */ /* 0x000e64000800017f */
[----:B-1----:R-:W-:Y:S05]  /*2b720*/  @!P0 BRA `(.L_x_3192) ;  /* 0x0000006c00608947 */ /* 0x002fea0003800000 */
.L_x_3374:
[----:B------:R2:W5:Y:S01]  /*2b730*/  LDL R3, [R1+0xc] ;  /* 0x00000c0001037983 */ /* 0x0005620000100800 */
[----:B------:R-:W3:Y:S02]  /*2b740*/  S2R R4, SR_TID.X ;  /* 0x0000000000047919 */ /* 0x000ee40000002100 */
[----:B---3--:R-:W-:-:S04]  /*2b750*/  LOP3.LUT R4, R4, 0x7f, RZ, 0xc0, !PT ;  /* 0x0000007f04047812 */ /* 0x008fc800078ec0ff */
[----:B------:R-:W-:-:S13]  /*2b760*/  ISETP.NE.AND P0, PT, R4, RZ, PT ;  /* 0x000000ff0400720c */ /* 0x000fda0003f05270 */
[----:B--2---:R-:W-:Y:S05]  /*2b770*/  @P0 BRA `(.L_x_3193) ;  /* 0x0000000000140947 */ /* 0x004fea0003800000 */
[----:B-----5:R-:W-:Y:S01]  /*2b780*/  LOP3.LUT P1, RZ, R3, 0x1, RZ, 0xc0, !PT ;  /* 0x0000000103ff7812 */ /* 0x020fe2000782c0ff */
[----:B-1----:R-:W-:-:S04]  /*2b790*/  IMAD.MOV.U32 R2, RZ, RZ, 0xa000 ;  /* 0x0000a000ff027424 */ /* 0x002fc800078e00ff */
[----:B------:R2:W-:Y:S08]  /*2b7a0*/  SYNCS.ARRIVE.TRANS64 RZ, [R0+URZ+0x38830], R2 ;  /* 0x0388300200ff79a7 */ /* 0x0005f0000800003f */
[----:B------:R-:W-:Y:S05]  /*2b7b0*/  @!P1 BRA `(.L_x_3193) ;  /* 0x0000000000049947 */ /* 0x000fea0003800000 */
[----:B------:R-:W-:Y:S01]  /*2b7c0*/  BPT.TRAP 0x1 ;  /* 0x000000040000795c */ /* 0x000fe20000300000 */
.L_x_3193:
[----:B------:R-:W3:Y:S04]  /*2b7d0*/  LDL R7, [R1+0x4] ;  /* 0x0000040001077983 */ /* 0x000ee80000100800 */
[----:B------:R-:W3:Y:S04]  /*2b7e0*/  LDL R6, [R1+0x8] ;  /* 0x0000080001067983 */ /* 0x000ee80000100800 */
[----:B------:R-:W4:Y:S04]  /*2b7f0*/  LDL R5, [R1+0x10] ;  /* 0x0000100001057983 */ /* 0x000f280000100800 */
[----:B------:R-:W4:Y:S04]  /*2b800*/  LDL R4, [R1+0x1c] ;  /* 0x00001c0001047983 */ /* 0x000f280000100800 */
[----:B-12---:R-:W2:Y:S01]  /*2b810*/  LDL R2, [R1] ;  /* 0x0000000001027983 */ /* 0x006ea20000100800 */
        /* <DEDUP_REMOVED lines=12> */
[----:B---3--:R-:W-:Y:S01]  /*2b8e0*/  IMAD R0, R6, 0xa000, R7 ;  /* 0x0000a00006007824 */ /* 0x008fe200078e0207 */
[----:B----4-:R-:W-:-:S04]  /*2b8f0*/  R2UR UR11, R5 ;  /* 0x00000000050b72ca */ /* 0x010fc800000e0000 */
[----:B------:R-:W-:Y:S02]  /*2b900*/  R2UR UR14, R0 ;  /* 0x00000000000e72ca */ /* 0x000fe400000e0000 */
[----:B------:R-:W-:Y:S02]  /*2b910*/  R2UR UR5, R4 ;  /* 0x00000000040572ca */ /* 0x000fe400000e0000 */
[----:B--2---:R-:W-:-:S09]  /*2b920*/  R2UR UR13, R2 ;  /* 0x00000000020d72ca */ /* 0x004fd200000e0000 */
[----:B------:R-:W-:Y:S02]  /*2b930*/  UIADD3 UR8, UR14, 0x24400, URZ ;  /* 0x000244000e087890 */ /* 0x000fe4000fffe03f */
[----:B------:R-:W-:Y:S02]  /*2b940*/  UIMAD UR11, UR11, 0x50, UR5 ;  /* 0x000000500b0b78a4 */ /* 0x000fe4000f8e0205 */
[----:B------:R-:W-:Y:S02]  /*2b950*/  UIADD3.X UR5, URZ, UR37, URZ, UP0, !UPT ;  /* 0x000000253f057290 */ /* 0x000fe400087fe43f */
[----:B------:R-:W-:Y:S02]  /*2b960*/  UIADD3 UR15, UR14, 0x26c00, URZ ;  /* 0x00026c000e0f7890 */ /* 0x000fe4000fffe03f */
[----:B------:R-:W-:Y:S02]  /*2b970*/  UIADD3 UR16, UR14, 0x29400, URZ ;  /* 0x000294000e107890 */ /* 0x000fe4000fffe03f */
[----:B------:R-:W-:-:S03]  /*2b980*/  UIADD3 UR14, UR14, 0x2bc00, URZ ;  /* 0x0002bc000e0e7890 */ /* 0x000fc6000fffe03f */
[----:B------:R2:W-:Y:S02]  /*2b990*/  UTMALDG.4D [UR8], [UR4], desc[UR6] ;  /* 0x00000608040075b4 */ /* 0x0005e40008019000 */
[----:B--2---:R-:W-:Y:S01]  /*2b9a0*/  UMOV UR8, UR15 ;  /* 0x0000000f00087c82 */ /* 0x004fe20008000000 */
[----:B------:R-:W-:Y:S01]  /*2b9b0*/  UMOV UR10, UR17 ;  /* 0x00000011000a7c82 */ /* 0x000fe20008000000 */
[----:B------:R-:W-:Y:S01]  /*2b9c0*/  UMOV UR15, 0x80 ;  /* 0x00000080000f7882 */ /* 0x000fe20000000000 */
        /* <DEDUP_REMOVED lines=8> */
[----:B-1----:R-:W-:Y:S01]  /*2ba50*/  NOP ;  /* 0x0000000000007918 */ /* 0x002fe20000000000 */
.L_x_3189:
[----:B------:R-:W2:Y:S04]  /*2ba60*/  LDL R2, [R1+0x4] ;  /* 0x0000040001027983 */ /* 0x000ea80000100800 */
[----:B------:R-:W3:Y:S04]  /*2ba70*/  LDL.LU R3, [R1+0x3c] ;  /* 0x00003c0001037983 */ /* 0x000ee80000300800 */
[----:B-1----:R-:W4:Y:S04]  /*2ba80*/  LDL.LU R5, [R1+0x34] ;  /* 0x0000340001057983 */ /* 0x002f280000300800 */
[----:B------:R-:W5:Y:S01]  /*2ba90*/  LDL.LU R4, [R1+0x44] ;  /* 0x0000440001047983 */ /* 0x000f620000300800 */
        /* <DEDUP_REMOVED lines=18> */
[----:B-1----:R-:W-:Y:S01]  /*2bbc0*/  IMAD.IADD R2, R3, 0x1, R0 ;  /* 0x0000000103027824 */ /* 0x002fe200078e0200 */
        /* <DEDUP_REMOVED lines=20> */
.L_x_3195:
[----:B------:R-:W-:Y:S05]  /*2bd10*/  BSYNC B6 ;  /* 0x0000000000067941 */ /* 0x000fea0003800000 */
.L_x_3194:
[----:B------:R-:W3:Y:S01]  /*2bd20*/  LDL.LU R6, [R1+0x3c] ;  /* 0x00003c0001067983 */ /* 0x000ee20000300800 */
[----:B------:R-:W-:Y:S01]  /*2bd30*/  ULDC.64 UR4, c[0x0][0x2d8] ;  /* 0x0000b60000047ab9 */ /* 0x000fe20000000a00 */
[----:B------:R-:W1:Y:S02]  /*2bd40*/  LDC R7, c[0x0][0x448] ;  /* 0x00011200ff077b82 */ /* 0x000e640000000800 */
[----:B--2---:R-:W3:Y:S04]  /*2bd50*/  LDL.LU.64 R2, [R1+0x48] ;  /* 0x0000480001027983 */ /* 0x004ee80000300a00 */
[----:B------:R-:W2:Y:S04]  /*2bd60*/  LDL.LU R0, [R1+0x44] ;  /* 0x0000440001007983 */ /* 0x000ea80000300800 */
[----:B------:R-:W4:Y:S04]  /*2bd70*/  LDL.LU R4, [R1+0x54] ;  /* 0x0000540001047983 */ /* 0x000f280000300800 */
[----:B------:R-:W5:Y:S01]  /*2bd80*/  LDL.LU R5, [R1+0x34] ;  /* 0x0000340001057983 */ /* 0x000f620000300800 */
[----:B------:R-:W0:Y:S01]  /*2bd90*/  S2R R9, SR_TID.X ;  /* 0x0000000000097919 */ /* 0x000e220000002100 */
[----:B------:R-:W0:Y:S01]  /*2bda0*/  S2R R8, SR_TID.X ;  /* 0x0000000000087919 */ /* 0x000e220000002100 */
[----:B-1----:R-:W-:Y:S01]  /*2bdb0*/  ISETP.NE.AND P0, PT, R7, 0x1, PT ;  /* 0x000000010700780c */ /* 0x002fe20003f05270 */
[----:B------:R-:W1:Y:S01]  /*2bdc0*/  S2R R10, SR_TID.X ;  /* 0x00000000000a7919 */ /* 0x000e620000002100 */
[----:B0-----:R-:W-:-:S02]  /*2bdd0*/  IMAD.SHL.U32 R9, R9, 0x8, RZ ;  /* 0x0000000809097824 */ /* 0x001fc400078e00ff */
[----:B------:R-:W-:-:S03]  /*2bde0*/  IMAD.SHL.U32 R8, R8, 0x8, RZ ;  /* 0x0000000808087824 */ /* 0x000fc600078e00ff */
[----:B------:R-:W-:Y:S02]  /*2bdf0*/  LOP3.LUT R9, R9, 0x38, RZ, 0xc0, !PT ;  /* 0x0000003809097812 */ /* 0x000fe400078ec0ff */
[----:B-1----:R-:W-:Y:S02]  /*2be00*/  LOP3.LUT R10, R10, 0x7f, RZ, 0xc0, !PT ;  /* 0x0000007f0a0a7812 */ /* 0x002fe400078ec0ff */
[C---:B------:R-:W-:Y:S02]  /*2be10*/  LOP3.LUT R12, R9.reuse, 0x40, RZ, 0xfc, !PT ;  /* 0x00000040090c7812 */ /* 0x040fe400078efcff */
[C---:B------:R-:W-:Y:S02]  /*2be20*/  LOP3.LUT R11, R9.reuse, 0x80, RZ, 0xfc, !PT ;  /* 0x00000080090b7812 */ /* 0x040fe400078efcff */
[----:B------:R-:W-:Y:S02]  /*2be30*/  LOP3.LUT R8, R8, 0x38, RZ, 0xc0, !PT ;  /* 0x0000003808087812 */ /* 0x000fe400078ec0ff */
[----:B------:R-:W-:-:S02]  /*2be40*/  LOP3.LUT R9, R9, 0xc0, RZ, 0xfc, !PT ;  /* 0x000000c009097812 */ /* 0x000fc400078efcff */
[----:B------:R-:W-:Y:S01]  /*2be50*/  SHF.R.U32.HI R10, RZ, 0x3, R10 ;  /* 0x00000003ff0a7819 */ /* 0x000fe2000001160a */
[----:B---3--:R-:W-:Y:S02]  /*2be60*/  IMAD.MOV.U32 R3, RZ, RZ, R6 ;  /* 0x000000ffff037224 */ /* 0x008fe400078e0006 */
[----:B------:R-:W0:Y:S01]  /*2be70*/  @P0 LDC R6, c[0x0][0x450] ;  /* 0x00011400ff060b82 */ /* 0x000e220000000800 */
[----:B--2---:R-:W-:Y:S02]  /*2be80*/  IMAD R0, R0, UR4, RZ ;  /* 0x0000000400007c24 */ /* 0x004fe4000f8e02ff */
[----:B------:R-:W-:-:S04]  /*2be90*/  IMAD.WIDE.U32 R2, R18, UR4, R2 ;  /* 0x0000000412027c25 */ /* 0x000fc8000f8e0002 */
[----:B------:R-:W-:Y:S01]  /*2bea0*/  IMAD R0, R18, UR5, R0 ;  /* 0x0000000512007c24 */ /* 0x000fe2000f8e0200 */
[----:B------:R-:W-:-:S03]  /*2beb0*/  ULDC.64 UR4, c[0x0][0x2e0] ;  /* 0x0000b80000047ab9 */ /* 0x000fc60000000a00 */
[----:B------:R-:W-:Y:S02]  /*2bec0*/  IMAD.IADD R3, R3, 0x1, R0 ;  /* 0x0000000103037824 */ /* 0x000fe400078e0200 */
[----:B----4-:R-:W-:Y:S02]  /*2bed0*/  IMAD R0, R4, UR4, RZ ;  /* 0x0000000404007c24 */ /* 0x010fe4000f8e02ff */
[----:B------:R-:W1:Y:S01]  /*2bee0*/  S2R R4, SR_TID.X ;  /* 0x0000000000047919 */ /* 0x000e620000002100 */
[----:B-----5:R-:W-:-:S04]  /*2bef0*/  IMAD.WIDE.U32 R2, R5, UR4, R2 ;  /* 0x0000000405027c25 */ /* 0x020fc8000f8e0002 */
[----:B------:R-:W-:Y:S01]  /*2bf00*/  IMAD R0, R5, UR5, R0 ;  /* 0x0000000505007c24 */ /* 0x000fe2000f8e0200 */
[----:B------:R-:W-:-:S03]  /*2bf10*/  ULDC.64 UR4, c[0x0][0x2d0] ;  /* 0x0000b40000047ab9 */ /* 0x000fc60000000a00 */
[----:B------:R-:W-:Y:S01]  /*2bf20*/  IMAD.IADD R3, R3, 0x1, R0 ;  /* 0x0000000103037824 */ /* 0x000fe200078e0200 */
[----:B-1----:R-:W-:-:S04]  /*2bf30*/  LOP3.LUT R4, R4, 0x7f, RZ, 0xc0, !PT ;  /* 0x0000007f04047812 */ /* 0x002fc800078ec0ff */
[----:B------:R-:W-:Y:S02]  /*2bf40*/  SHF.R.U32.HI R5, RZ, 0x3, R4 ;  /* 0x00000003ff057819 */ /* 0x000fe40000011604 */
[----:B------:R-:W1:Y:S02]  /*2bf50*/  S2R R4, SR_TID.X ;  /* 0x0000000000047919 */ /* 0x000e640000002100 */
[----:B-1----:R-:W-:-:S05]  /*2bf60*/  IMAD.SHL.U32 R4, R4, 0x10, RZ ;  /* 0x0000001004047824 */ /* 0x002fca00078e00ff */
[----:B------:R-:W-:Y:S02]  /*2bf70*/  LOP3.LUT R4, R5, 0x70, R4, 0xf8, !PT ;  /* 0x0000007005047812 */ /* 0x000fe400078ef804 */
[----:B------:R-:W1:Y:S03]  /*2bf80*/  @P0 LDC R5, c[0x0][0x44c] ;  /* 0x00011300ff050b82 */ /* 0x000e660000000800 */
[----:B------:R-:W-:-:S04]  /*2bf90*/  IMAD R4, R17, 0x80, R4 ;  /* 0x0000008011047824 */ /* 0x000fc800078e0204 */
        /* <DEDUP_REMOVED lines=47> */
[----:B0-----:R-:W-:-:S05]  /*2c290*/  @!P2 LEA R5, P5, R8, R4, 0x1 ;  /* 0x000000040805a211 */ /* 0x001fca00078a08ff */
[----:B------:R-:W-:Y:S02]  /*2c2a0*/  @!P2 IMAD.X R4, RZ, RZ, R6, P5 ;  /* 0x000000ffff04a224 */ /* 0x000fe400028e0606 */
[----:B------:R-:W-:Y:S03]  /*2c2b0*/  SHFL.IDX PT, R6, R2, 0x2, 0x181f ;  /* 0x00581f0002067f89 */ /* 0x000fe600000e0000 */
        /* <DEDUP_REMOVED lines=73> */
.L_x_3391:
[----:B------:R-:W-:Y:S01]  /*2c750*/  VIADD R17, R17, 0x70 ;  /* 0x0000007011117836 */ /* 0x000fe20000000000 */
[----:B------:R-:W-:Y:S04]  /*2c760*/  BSSY B0, `(.L_x_3197) ;  /* 0x000000e000007945 */ /* 0x000fe80003800000 */
[----:B------:R-:W-:-:S13]  /*2c770*/  ISETP.GE.AND P2, PT, R17, R0, PT ;  /* 0x000000001100720c */ /* 0x000fda0003f46270 */
[----:B------:R-:W-:Y:S05]  /*2c780*/  @P2 BRA `(.L_x_3198) ;  /* 0x00000000002c2947 */ /* 0x000fea0003800000 */
[----:B0-----:R-:W2:Y:S01]  /*2c790*/  LDL R4, [R1+0x2c] ;  /* 0x00002c0001047983 */ /* 0x001ea20000100800 */
[----:B------:R-:W-:Y:S01]  /*2c7a0*/  LEA R2, P2, R8, R3, 0x1 ;  /* 0x0000000308027211 */ /* 0x000fe200078408ff */
[----:B------:R-:W-:-:S04]  /*2c7b0*/  ULDC.64 UR4, c[0x0][0x208] ;  /* 0x0000820000047ab9 */ /* 0x000fc80000000a00 */
[----:B------:R-:W-:-:S05]  /*2c7c0*/  IMAD.X R3, RZ, RZ, R6, P2 ;  /* 0x000000ffff037224 */ /* 0x000fca00010e0606 */
[----:B------:R-:W-:Y:S01]  /*2c7d0*/  @!PT LDS RZ, [RZ] ;  /* 0x00000000fffff984 */ /* 0x000fe20000000800 */
[----:B------:R-:W-:Y:S01]  /*2c7e0*/  @!PT LDS RZ, [RZ] ;  /* 0x00000000fffff984 */ /* 0x000fe20000000800 */
[----:B------:R-:W-:Y:S01]  /*2c7f0*/  @!PT LDS RZ, [RZ] ;  /* 0x00000000fffff984 */ /* 0x000fe20000000800 */
[----:B--2---:R1:W-:Y:S04]  /*2c800*/  LDGSTS.E.BYPASS.LTC128B.128 [R4+0x17c00], desc[UR4][R2.64], !P4 ;  /* 0x17c0000002047fae */ /* 0x0043e8000e101d44 */
[----:B------:R1:W-:Y:S04]  /*2c810*/  LDGSTS.E.BYPASS.LTC128B.128 [R4+0x1bc00], desc[UR4][R2.64+0x80], !P3 ;  /* 0x1bc0008002047fae */ /* 0x0003e8000d901d44 */
[----:B------:R1:W-:Y:S04]  /*2c820*/  LDGSTS.E.BYPASS.LTC128B.128 [R4+0x1fc00], desc[UR4][R2.64+0x100], !P0 ;  /* 0x1fc0010002047fae */ /* 0x0003e8000c101d44 */
[----:B------:R1:W-:Y:S02]  /*2c830*/  LDGSTS.E.BYPASS.LTC128B.128 [R4+0x23c00], desc[UR4][R2.64+0x180], !P1 ;  /* 0x23c0018002047fae */ /* 0x0003e4000c901d44 */
.L_x_3198:
[----:B------:R-:W-:Y:S05]  /*2c840*/  BSYNC B0 ;  /* 0x0000000000007941 */ /* 0x000fea0003800000 */
.L_x_3197:
[----:B------:R2:W5:Y:S01]  /*2c850*/  LDL R8, [R1+0x4] ;  /* 0x0000040001087983 */ /* 0x0005620000100800 */
[----:B------:R-:W-:Y:S01]  /*2c860*/  PLOP3.LUT P0, PT, PT, PT, PT, 0x80, 0x0 ;  /* 0x000000000000781c */ /* 0x000fe20003f0f070 */
[----:B------:R-:W-:-:S12]  /*2c870*/  NOP ;  /* 0x0000000000007918 */ /* 0x000fd80000000000 */
.L_x_3199:
[----:B01----:R-:W3:Y:S01]  /*2c880*/  LDL R2, [R1+0x4] ;  /* 0x0000040001027983 */ /* 0x003ee20000100800 */
[----:B------:R-:W-:Y:S02]  /*2c890*/  PLOP3.LUT P1, PT, P1, P0, PT, 0xa2, 0x0 ;  /* 0x000000000000781c */ /* 0x000fe40000f21472 */
[----:B---3--:R-:W-:-:S08]  /*2c8a0*/  @P0 R2UR P1, UR4, R2 ;  /* 0x00000000020402ca */ /* 0x008fd00000020000 */
[----:B------:R-:W-:-:S05]  /*2c8b0*/  @P0 PLOP3.LUT P0, PT, P1, PT, PT, 0x80, 0x0 ;  /* 0x000000000000081c */ /* 0x000fca0000f0f070 */
[----:B------:R-:W-:Y:S01]  /*2c8c0*/  @!P1 SYNCS.ARRIVE.TRANS64.RED.A0T1 RZ, [UR4+0x38800], RZ ;  /* 0x038800ffffff99a7 */ /* 0x000fe20008200404 */
[----:B------:R-:W-:Y:S07]  /*2c8d0*/  @!P1 ARRIVES.LDGSTSBAR.64.TRANSCNT [UR4+0x38800] ;  /* 0x03880000ff0099b0 */ /* 0x000fee0008000a84 */
[----:B------:R-:W-:Y:S05]  /*2c8e0*/  @P0 BRA.U.ANY `(.L_x_3199) ;  /* 0xfffffffd00e40947 */ /* 0x000fea000393ffff */
[----:B------:R-:W3:Y:S02]  /*2c8f0*/  LDL.LU R3, [R1+0x50] ;  /* 0x0000500001037983 */ /* 0x000ee40000300800 */
        /* <DEDUP_REMOVED lines=11> */
.L_x_3392:
[----:B------:R-:W-:Y:S05]  /*2c9b0*/  BSYNC B0 ;  /* 0x0000000000007941 */ /* 0x000fea0003800000 */
.L_x_3200:
[----:B0-----:R-:W3:Y:S01]  /*2c9c0*/  LDL R2, [R1+0x38] ;  /* 0x0000380001027983 */ /* 0x001ee20000100800 */
[----:B------:R-:W-:Y:S01]  /*2c9d0*/  BSSY B0, `(.L_x_3202) ;  /* 0x00002be000007945 */ /* 0x000fe20003800000 */
[----:B---3--:R-:W-:-:S13]  /*2c9e0*/  ISETP.GE.AND P0, PT, R2, 0x2, PT ;  /* 0x000000020200780c */ /* 0x008fda0003f06270 */
[----:B------:R-:W-:Y:S05]  /*2c9f0*/  @!P0 BRA `(.L_x_3203) ;  /* 0x0000002800ec8947 */ /* 0x000fea0003800000 */
[C---:B------:R-:W-:Y:S01]  /*2ca00*/  LOP3.LUT R0, R2.reuse, 0x1, RZ, 0xc0, !PT ;  /* 0x0000000102007812 */ /* 0x040fe200078ec0ff */
[----:B------:R-:W-:Y:S01]  /*2ca10*/  VIADD R2, R2, 0xfffffffe ;  /* 0xfffffffe02027836 */ /* 0x000fe20000000000 */
[----:B------:R-:W-:Y:S02]  /*2ca20*/  BSSY B2, `(.L_x_3204) ;  /* 0x00000ed000027945 */ /* 0x000fe40003800000 */
[----:B------:R-:W-:Y:S01]  /*2ca30*/  ISETP.NE.U32.AND P0, PT, R0, 0x1, PT ;  /* 0x000000010000780c */ /* 0x000fe20003f05070 */
[----:B------:R-:W-:-:S12]  /*2ca40*/  IMAD.MOV.U32 R0, RZ, RZ, R2 ;  /* 0x000000ffff007224 */ /* 0x000fd800078e0002 */
[----:B------:R-:W-:Y:S05]  /*2ca50*/  @!P0 BRA `(.L_x_3205) ;  /* 0x0000000c00a48947 */ /* 0x000fea0003800000 */
[----:B------:R-:W3:Y:S04]  /*2ca60*/  LDL R5, [R1+0xc] ;  /* 0x00000c0001057983 */ /* 0x000ee80000100800 */
[----:B------:R-:W4:Y:S04]  /*2ca70*/  LDL R4, [R1+0x8] ;  /* 0x0000080001047983 */ /* 0x000f280000100800 */
[----:B------:R-:W2:Y:S01]  /*2ca80*/  LDL R3, [R1+0x18] ;  /* 0x0000180001037983 */ /* 0x000ea20000100800 */
[----:B------:R-:W-:Y:S01]  /*2ca90*/  BSSY B1, `(.L_x_3206) ;  /* 0x00000e1000017945 */ /* 0x000fe20003800000 */
[----:B---3--:R-:W-:Y:S01]  /*2caa0*/  LOP3.LUT P1, RZ, R5, 0x4, RZ, 0xc0, !PT ;  /* 0x0000000405ff7812 */ /* 0x008fe2000782c0ff */
[----:B----45:R-:W-:-:S05]  /*2cab0*/  VIADD R8, R4, 0x1 ;  /* 0x0000000104087836 */ /* 0x030fca0000000000 */
[----:B------:R-:W-:-:S04]  /*2cac0*/  ISETP.NE.AND P0, PT, R8, 0x2, PT ;  /* 0x000000020800780c */ /* 0x000fc80003f05270 */
[----:B------:R-:W-:Y:S02]  /*2cad0*/  SEL R9, RZ, 0x1, P0 ;  /* 0x00000001ff097807 */ /* 0x000fe40000000000 */
[----:B------:R-:W-:Y:S02]  /*2cae0*/  SEL R8, R8, RZ, P0 ;  /* 0x000000ff08087207 */ /* 0x000fe40000000000 */
[----:B--2---:R-:W-:Y:S01]  /*2caf0*/  LOP3.LUT R9, R3, R9, RZ, 0x3c, !PT ;  /* 0x0000000903097212 */ /* 0x004fe200078e3cff */
[----:B------:R-:W-:Y:S06]  /*2cb00*/  @!P1 BRA `(.L_x_3207) ;  /* 0x0000000c00649947 */ /* 0x000fec0003800000 */
[----:B------:R0:W5:Y:S01]  /*2cb10*/  LDL R4, [R1] ;  /* 0x0000000001047983 */ /* 0x0001620000100800 */
[----:B------:R-:W-:Y:S01]  /*2cb20*/  ULDC.64 UR4, c[0x0][0x418] ;  /* 0x0001060000047ab9 */ /* 0x000fe20000000a00 */
[----:B------:R-:W-:Y:S01]  /*2cb30*/  IMAD.MOV.U32 R7, RZ, RZ, R2 ;  /* 0x000000ffff077224 */ /* 0x000fe200078e0002 */
[----:B------:R-:W-:-:S04]  /*2cb40*/  ISETP.NE.U32.AND P0, PT, RZ, UR4, PT ;  /* 0x00000004ff007c0c */ /* 0x000fc8000bf05070 */
[----:B------:R-:W-:-:S13]  /*2cb50*/  ISETP.NE.AND.EX P0, PT, RZ, UR5, PT, P0 ;  /* 0x00000005ff007c0c */ /* 0x000fda000bf05300 */
[----:B0-----:R-:W-:Y:S05]  /*2cb60*/  @!P0 BRA `(.L_x_3208) ;  /* 0x0000000000548947 */ /* 0x001fea0003800000 */
[----:B------:R-:W2:Y:S01]  /*2cb70*/  LDL R10, [R1+0x28] ;  /* 0x00002800010a7983 */ /* 0x000ea20000100800 */
[----:B------:R-:W0:Y:S03]  /*2cb80*/  LDC R3, c[0x0][0x43c] ;  /* 0x00010f00ff037b82 */ /* 0x000e260000000800 */
[----:B------:R-:W3:Y:S01]  /*2cb90*/  LDL R6, [R1+0x14] ;  /* 0x0000140001067983 */ /* 0x000ee20000100800 */
[----:B------:R-:W-:Y:S01]  /*2cba0*/  IMAD.MOV.U32 R0, RZ, RZ, R2 ;  /* 0x000000ffff007224 */ /* 0x000fe200078e0002 */
[----:B------:R-:W-:Y:S01]  /*2cbb0*/  ULDC.64 UR6, c[0x0][0x428] ;  /* 0x00010a0000067ab9 */ /* 0x000fe20000000a00 */
[----:B------:R-:W-:Y:S01]  /*2cbc0*/  ULDC.64 UR8, c[0x0][0x208] ;  /* 0x0000820000087ab9 */ /* 0x000fe20000000a00 */
[----:B0-----:R-:W-:-:S13]  /*2cbd0*/  ISETP.NE.AND P0, PT, R3, 0x1, PT ;  /* 0x000000010300780c */ /* 0x001fda0003f05270 */
[----:B-----5:R-:W0:Y:S02]  /*2cbe0*/  @P0 LDC.64 R4, c[0x0][0x440] ;  /* 0x00011000ff040b82 */ /* 0x020e240000000a00 */
[----:B0-----:R-:W-:-:S05]  /*2cbf0*/  @P0 IMAD.HI.U32 R4, R2, R4, RZ ;  /* 0x0000000402040227 */ /* 0x001fca00078e00ff */
[----:B------:R-:W-:-:S04]  /*2cc00*/  @P0 SHF.R.U32.HI R0, RZ, R5, R4 ;  /* 0x00000005ff000219 */ /* 0x000fc80000011604 */
[--C-:B------:R-:W-:Y:S01]  /*2cc10*/  SHF.R.S32.HI R5, RZ, 0x1f, R0.reuse ;  /* 0x0000001fff057819 */ /* 0x100fe20000011400 */
[--C-:B------:R-:W-:Y:S02]  /*2cc20*/  IMAD.MOV R7, RZ, RZ, -R0.reuse ;  /* 0x000000ffff077224 */ /* 0x100fe400078e0a00 */
[----:B------:R-:W-:Y:S02]  /*2cc30*/  IMAD.MOV.U32 R4, RZ, RZ, R0 ;  /* 0x000000ffff047224 */ /* 0x000fe400078e0000 */
        /* <DEDUP_REMOVED lines=8> */
.L_x_3208:
[----:B------:R-:W2:Y:S01]  /*2ccc0*/  LDL R0, [R1+0x4] ;  /* 0x0000040001007983 */ /* 0x000ea20000100800 */
[----:B------:R-:W-:Y:S01]  /*2ccd0*/  BSSY B3, `(.L_x_3209) ;  /* 0x0000005000037945 */ /* 0x000fe20003800000 */
[----:B--2---:R-:W-:Y:S01]  /*2cce0*/  IMAD R3, R8, 0x8, R0 ;  /* 0x0000000808037824 */ /* 0x004fe200078e0200 */
[----:B------:R-:W-:-:S04]  /*2ccf0*/  SHF.L.U32 R0, R9, 0x1f, RZ ;  /* 0x0000001f09007819 */ /* 0x000fc800000006ff */
[----:B------:R-:W1:Y:S02]  /*2cd00*/  SYNCS.PHASECHK.TRANS64.TRYWAIT P0, [R3+URZ+0x38840], R0 ;  /* 0x03884000030075a7 */ /* 0x000e64000800017f */
[----:B-1----:R-:W-:Y:S05]  /*2cd10*/  @!P0 BRA `(.L_x_3210) ;  /* 0x00000064002c8947 */ /* 0x002fea0003800000 */
.L_x_3393:
[----:B------:R-:W-:Y:S05]  /*2cd20*/  BSYNC B3 ;  /* 0x0000000000037941 */ /* 0x000fea0003800000 */
.L_x_3209:
        /* <DEDUP_REMOVED lines=11> */
.L_x_3212:
[----:B------:R-:W-:Y:S05]  /*2cde0*/  BSYNC B3 ;  /* 0x0000000000037941 */ /* 0x000fea0003800000 */
.L_x_3211:
[----:B------:R-:W2:Y:S04]  /*2cdf0*/  LDL R5, [R1+0x4] ;  /* 0x0000040001057983 */ /* 0x000ea80000100800 */
[----:B-1----:R-:W3:Y:S01]  /*2ce00*/  LDL R0, [R1+0x1c] ;  /* 0x00001c0001007983 */ /* 0x002ee20000100800 */
[----:B0-----:R-:W-:Y:S01]  /*2ce10*/  IMAD.MOV.U32 R10, RZ, RZ, RZ ;  /* 0x000000ffff0a7224 */ /* 0x001fe200078e00ff */
        /* <DEDUP_REMOVED lines=10> */
.L_x_3213:
        /* <DEDUP_REMOVED lines=16> */
.L_x_3214:
        /* <DEDUP_REMOVED lines=16> */
.L_x_3215:
        /* <DEDUP_REMOVED lines=16> */
.L_x_3216:
        /* <DEDUP_REMOVED lines=18> */
.L_x_3394:
[----:B------:R-:W-:Y:S05]  /*2d2e0*/  BSYNC B3 ;  /* 0x0000000000037941 */ /* 0x000fea0003800000 */
.L_x_3217:
        /* <DEDUP_REMOVED lines=10> */
.L_x_3219:
[----:B------:R-:W2:Y:S01]  /*2d390*/  LDL R3, [R1+0xc] ;  /* 0x00000c0001037983 */ /* 0x000ea20000100800 */
[----:B------:R-:W-:Y:S01]  /*2d3a0*/  BSSY B3, `(.L_x_3220) ;  /* 0x0000004000037945 */ /* 0x000fe20003800000 */
[----:B--2---:R-:W-:-:S13]  /*2d3b0*/  LOP3.LUT P0, RZ, R3, 0x8, RZ, 0xc0, !PT ;  /* 0x0000000803ff7812 */ /* 0x004fda000780c0ff */
[----:B------:R-:W-:Y:S05]  /*2d3c0*/  @P0 BRA `(.L_x_3221) ;  /* 0x0000000000040947 */ /* 0x000fea0003800000 */
[----:B------:R-:W-:Y:S01]  /*2d3d0*/  BPT.TRAP 0x1 ;  /* 0x000000040000795c */ /* 0x000fe20000300000 */
.L_x_3221:
[----:B------:R-:W-:Y:S05]  /*2d3e0*/  BSYNC B3 ;  /* 0x0000000000037941 */ /* 0x000fea0003800000 */
.L_x_3220:
        /* <DEDUP_REMOVED lines=14> */
.L_x_3222:
        /* <DEDUP_REMOVED lines=16> */
.L_x_3223:
        /* <DEDUP_REMOVED lines=16> */
.L_x_3224:
        /* <DEDUP_REMOVED lines=16> */
.L_x_3225:
        /* <DEDUP_REMOVED lines=13> */
.L_x_3207:
[----:B------:R-:W-:Y:S05]  /*2d8a0*/  BSYNC B1 ;  /* 0x0000000000017941 */ /* 0x000fea0003800000 */
.L_x_3206:
[----:B------:R-:W2:Y:S04]  /*2d8b0*/  LDL.LU R0, [R1+0x38] ;  /* 0x0000380001007983 */ /* 0x000ea80000300800 */
[----:B------:R1:W-:Y:S04]  /*2d8c0*/  STL [R1+0x18], R9 ;  /* 0x0000180901007387 */ /* 0x0003e80000100800 */
[----:B------:R1:W-:Y:S02]  /*2d8d0*/  STL [R1+0x8], R8 ;  /* 0x0000080801007387 */ /* 0x0003e40000100800 */
[----:B-12---:R-:W-:-:S07]  /*2d8e0*/  VIADD R0, R0, 0xfffffffd ;  /* 0xfffffffd00007836 */ /* 0x006fce0000000000 */
.L_x_3205:
[----:B------:R-:W-:Y:S05]  /*2d8f0*/  BSYNC B2 ;  /* 0x0000000000027941 */ /* 0x000fea0003800000 */
.L_x_3204:
[----:B------:R-:W-:-:S13]  /*2d900*/  ISETP.NE.AND P0, PT, R2, RZ, PT ;  /* 0x000000ff0200720c */ /* 0x000fda0003f05270 */
[----:B------:R-:W-:Y:S05]  /*2d910*/  @!P0 BRA `(.L_x_3203) ;  /* 0x0000001c00248947 */ /* 0x000fea0003800000 */
[----:B-----5:R1:W5:Y:S02]  /*2d920*/  LDL R8, [R1] ;  /* 0x0000000001087983 */ /* 0x0203640000100800 */
.L_x_3266:
[----:B0--3--:R-:W3:Y:S04]  /*2d930*/  LDL R4, [R1+0xc] ;  /* 0x00000c0001047983 */ /* 0x009ee80000100800 */
[----:B------:R-:W4:Y:S04]  /*2d940*/  LDL R3, [R1+0x8] ;  /* 0x0000080001037983 */ /* 0x000f280000100800 */
[----:B--2---:R-:W2:Y:S01]  /*2d950*/  LDL R2, [R1+0x18] ;  /* 0x0000180001027983 */ /* 0x004ea20000100800 */
[----:B------:R-:W-:Y:S05]  /*2d960*/  YIELD ;  /* 0x0000000000007946 */ /* 0x000fea0003800000 */
[----:B------:R-:W-:Y:S01]  /*2d970*/  BSSY B1, `(.L_x_3226) ;  /* 0x00000df000017945 */ /* 0x000fe20003800000 */
[----:B---3--:R-:W-:Y:S01]  /*2d980*/  LOP3.LUT P1, RZ, R4, 0x4, RZ, 0xc0, !PT ;  /* 0x0000000404ff7812 */ /* 0x008fe2000782c0ff */
[----:B----4-:R-:W-:-:S05]  /*2d990*/  VIADD R4, R3, 0x1 ;  /* 0x0000000103047836 */ /* 0x010fca0000000000 */
[----:B------:R-:W-:-:S04]  /*2d9a0*/  ISETP.NE.AND P0, PT, R4, 0x2, PT ;  /* 0x000000020400780c */ /* 0x000fc80003f05270 */
[----:B------:R-:W-:Y:S02]  /*2d9b0*/  SEL R5, RZ, 0x1, P0 ;  /* 0x00000001ff057807 */ /* 0x000fe40000000000 */
[----:B------:R-:W-:Y:S02]  /*2d9c0*/  SEL R4, R4, RZ, P0 ;  /* 0x000000ff04047207 */ /* 0x000fe40000000000 */
[----:B--2---:R-:W-:Y:S01]  /*2d9d0*/  LOP3.LUT R5, R2, R5, RZ, 0x3c, !PT ;  /* 0x0000000502057212 */ /* 0x004fe200078e3cff */
        /* <DEDUP_REMOVED lines=26> */
.L_x_3228:
[----:B------:R-:W2:Y:S01]  /*2db80*/  LDL R2, [R1+0x4] ;  /* 0x0000040001027983 */ /* 0x000ea20000100800 */
[----:B------:R-:W-:Y:S01]  /*2db90*/  BSSY B2, `(.L_x_3229) ;  /* 0x0000005000027945 */ /* 0x000fe20003800000 */
[----:B--2---:R-:W-:Y:S01]  /*2dba0*/  IMAD R3, R4, 0x8, R2 ;  /* 0x0000000804037824 */ /* 0x004fe200078e0202 */
[----:B------:R-:W-:-:S04]  /*2dbb0*/  SHF.L.U32 R2, R5, 0x1f, RZ ;  /* 0x0000001f05027819 */ /* 0x000fc800000006ff */
[----:B------:R-:W2:Y:S02]  /*2dbc0*/  SYNCS.PHASECHK.TRANS64.TRYWAIT P0, [R3+URZ+0x38840], R2 ;  /* 0x03884002030075a7 */ /* 0x000ea4000800017f */
[----:B--2---:R-:W-:Y:S05]  /*2dbd0*/  @!P0 BRA `(.L_x_3230) ;  /* 0x0000005400a48947 */ /* 0x004fea0003800000 */
.L_x_3395:
[----:B------:R-:W-:Y:S05]  /*2dbe0*/  BSYNC B2 ;  /* 0x0000000000027941 */ /* 0x000fea0003800000 */
.L_x_3229:
        /* <DEDUP_REMOVED lines=11> */
.L_x_3232:
[----:B------:R-:W-:Y:S05]  /*2dca0*/  BSYNC B2 ;  /* 0x0000000000027941 */ /* 0x000fea0003800000 */
.L_x_3231:
        /* <DEDUP_REMOVED lines=12> */
[----:B0-----:R-:W-:-:S08]  /*2dd70*/  VIADD R9, R7, 0x24400 ;  /* 0x0002440007097836 */ /* 0x001fd00000000000 */
.L_x_3233:
        /* <DEDUP_REMOVED lines=16> */
.L_x_3234:
        /* <DEDUP_REMOVED lines=16> */
.L_x_3235:
        /* <DEDUP_REMOVED lines=16> */
.L_x_3236:
        /* <DEDUP_REMOVED lines=18> */
.L_x_3396:
[----:B------:R-:W-:Y:S05]  /*2e1a0*/  BSYNC B2 ;  /* 0x0000000000027941 */ /* 0x000fea0003800000 */
.L_x_3237:
        /* <DEDUP_REMOVED lines=10> */
.L_x_3239:
[----:B------:R-:W2:Y:S01]  /*2e250*/  LDL R3, [R1+0xc] ;  /* 0x00000c0001037983 */ /* 0x000ea20000100800 */
[----:B------:R-:W-:Y:S01]  /*2e260*/  BSSY B2, `(.L_x_3240) ;  /* 0x0000004000027945 */ /* 0x000fe20003800000 */
[----:B--2---:R-:W-:-:S13]  /*2e270*/  LOP3.LUT P0, RZ, R3, 0x8, RZ, 0xc0, !PT ;  /* 0x0000000803ff7812 */ /* 0x004fda000780c0ff */
[----:B------:R-:W-:Y:S05]  /*2e280*/  @P0 BRA `(.L_x_3241) ;  /* 0x0000000000040947 */ /* 0x000fea0003800000 */
[----:B------:R-:W-:Y:S01]  /*2e290*/  BPT.TRAP 0x1 ;  /* 0x000000040000795c */ /* 0x000fe20000300000 */
.L_x_3241:
[----:B------:R-:W-:Y:S05]  /*2e2a0*/  BSYNC B2 ;  /* 0x0000000000027941 */ /* 0x000fea0003800000 */
.L_x_3240:
        /* <DEDUP_REMOVED lines=14> */
.L_x_3242:
        /* <DEDUP_REMOVED lines=16> */
.L_x_3243:
        /* <DEDUP_REMOVED lines=16> */
.L_x_3244:
        /* <DEDUP_REMOVED lines=16> */
.L_x_3245:
        /* <DEDUP_REMOVED lines=11> */
[----:B------:R0:W-:Y:S04]  /*2e740*/  STL [R1+0x10], R6 ;  /* 0x0000100601007387 */ /* 0x0001e80000100800 */
[----:B------:R0:W-:Y:S02]  /*2e750*/  STL [R1], R8 ;  /* 0x0000000801007387 */ /* 0x0001e40000100800 */
.L_x_3227:
[----:B------:R-:W-:Y:S05]  /*2e760*/  BSYNC B1 ;  /* 0x0000000000017941 */ /* 0x000fea0003800000 */
.L_x_3226:
        /* <DEDUP_REMOVED lines=12> */
[----:B0-----:R-:W-:Y:S01]  /*2e830*/  VIADD R6, R0, 0xffffffff ;  /* 0xffffffff00067836 */ /* 0x001fe20000000000 */
[----:B------:R-:W-:-:S04]  /*2e840*/  ISETP.NE.U32.AND P0, PT, RZ, UR4, PT ;  /* 0x00000004ff007c0c */ /* 0x000fc8000bf05070 */
[----:B------:R-:W-:-:S13]  /*2e850*/  ISETP.NE.AND.EX P0, PT, RZ, UR5, PT, P0 ;  /* 0x00000005ff007c0c */ /* 0x000fda000bf05300 */
[----:B------:R-:W-:Y:S05]  /*2e860*/  @!P0 BRA `(.L_x_3248) ;  /* 0x0000000000508947 */ /* 0x000fea0003800000 */
[----:B------:R-:W3:Y:S01]  /*2e870*/  LDL R12, [R1+0x28] ;  /* 0x00002800010c7983 */ /* 0x000ee20000100800 */
[----:B-----5:R-:W0:Y:S01]  /*2e880*/  LDC R8, c[0x0][0x43c] ;  /* 0x00010f00ff087b82 */ /* 0x020e220000000800 */
[----:B------:R-:W-:Y:S02]  /*2e890*/  ULDC.64 UR6, c[0x0][0x428] ;  /* 0x00010a0000067ab9 */ /* 0x000fe40000000a00 */
[----:B------:R-:W4:Y:S01]  /*2e8a0*/  LDL R9, [R1+0x14] ;  /* 0x0000140001097983 */ /* 0x000f220000100800 */
        /* <DEDUP_REMOVED lines=16> */
.L_x_3248:
[----:B------:R-:W3:Y:S01]  /*2e9b0*/  LDL R2, [R1+0x4] ;  /* 0x0000040001027983 */ /* 0x000ee20000100800 */
[----:B------:R-:W-:Y:S01]  /*2e9c0*/  BSSY B2, `(.L_x_3249) ;  /* 0x0000005000027945 */ /* 0x000fe20003800000 */
[----:B---3--:R-:W-:Y:S01]  /*2e9d0*/  IMAD R3, R11, 0x8, R2 ;  /* 0x000000080b037824 */ /* 0x008fe200078e0202 */
[----:B------:R-:W-:-:S04]  /*2e9e0*/  SHF.L.U32 R2, R10, 0x1f, RZ ;  /* 0x0000001f0a027819 */ /* 0x000fc800000006ff */
[----:B------:R-:W3:Y:S02]  /*2e9f0*/  SYNCS.PHASECHK.TRANS64.TRYWAIT P0, [R3+URZ+0x38840], R2 ;  /* 0x03884002030075a7 */ /* 0x000ee4000800017f */
[----:B---3--:R-:W-:Y:S05]  /*2ea00*/  @!P0 BRA `(.L_x_3250) ;  /* 0x0000004800408947 */ /* 0x008fea0003800000 */
.L_x_3397:
[----:B------:R-:W-:Y:S05]  /*2ea10*/  BSYNC B2 ;  /* 0x0000000000027941 */ /* 0x000fea0003800000 */
.L_x_3249:
        /* <DEDUP_REMOVED lines=11> */
.L_x_3252:
[----:B------:R-:W-:Y:S05]  /*2ead0*/  BSYNC B2 ;  /* 0x0000000000027941 */ /* 0x000fea0003800000 */
.L_x_3251:
[----:B0-----:R-:W4:Y:S04]  /*2eae0*/  LDL R9, [R1+0x4] ;  /* 0x0000040001097983 */ /* 0x001f280000100800 */
        /* <DEDUP_REMOVED lines=13> */
.L_x_3253:
        /* <DEDUP_REMOVED lines=16> */
.L_x_3254:
        /* <DEDUP_REMOVED lines=16> */
.L_x_3255:
        /* <DEDUP_REMOVED lines=16> */
.L_x_3256:
        /* <DEDUP_REMOVED lines=10> */
[----:B------:R-:W2:Y:S01]  /*2ef60*/  LDL R13, [R1+0x4] ;  /* 0x00000400010d7983 */ /* 0x000ea20000100800 */
[----:B------:R-:W-:Y:S01]  /*2ef70*/  SHF.L.U32 R5, R5, 0x1f, RZ ;  /* 0x0000001f05057819 */ /* 0x000fe200000006ff */
[----:B------:R-:W-:Y:S01]  /*2ef80*/  BSSY B2, `(.L_x_3257) ;  /* 0x0000004000027945 */ /* 0x000fe20003800000 */
[----:B--2---:R-:W-:-:S04]  /*2ef90*/  IMAD R2, R4, 0x8, R13 ;  /* 0x0000000804027824 */ /* 0x004fc800078e020d */
[----:B------:R-:W0:Y:S02]  /*2efa0*/  SYNCS.PHASECHK.TRANS64.TRYWAIT P0, [R2+URZ+0x38860], R5 ;  /* 0x03886005020075a7 */ /* 0x000e24000800017f */
[----:B0-----:R-:W-:Y:S05]  /*2efb0*/  @!P0 BRA `(.L_x_3258) ;  /* 0x0000004000e88947 */ /* 0x001fea0003800000 */
.L_x_3398:
[----:B------:R-:W-:Y:S05]  /*2efc0*/  BSYNC B2 ;  /* 0x0000000000027941 */ /* 0x000fea0003800000 */
.L_x_3257:
        /* <DEDUP_REMOVED lines=10> */
.L_x_3259:
[----:B------:R-:W2:Y:S01]  /*2f070*/  LDL R3, [R1+0xc] ;  /* 0x00000c0001037983 */ /* 0x000ea20000100800 */
[----:B------:R-:W-:Y:S01]  /*2f080*/  BSSY B2, `(.L_x_3260) ;  /* 0x0000004000027945 */ /* 0x000fe20003800000 */
[----:B--2---:R-:W-:-:S13]  /*2f090*/  LOP3.LUT P0, RZ, R3, 0x8, RZ, 0xc0, !PT ;  /* 0x0000000803ff7812 */ /* 0x004fda000780c0ff */
[----:B------:R-:W-:Y:S05]  /*2f0a0*/  @P0 BRA `(.L_x_3261) ;  /* 0x0000000000040947 */ /* 0x000fea0003800000 */
[----:B------:R-:W-:Y:S01]  /*2f0b0*/  BPT.TRAP 0x1 ;  /* 0x000000040000795c */ /* 0x000fe20000300000 */
.L_x_3261:
[----:B------:R-:W-:Y:S05]  /*2f0c0*/  BSYNC B2 ;  /* 0x0000000000027941 */ /* 0x000fea0003800000 */
.L_x_3260:
[----:B------:R-:W2:Y:S04]  /*2f0d0*/  LDL R7, [R1+0x4] ;  /* 0x0000040001077983 */ /* 0x000ea80000100800 */
        /* <DEDUP_REMOVED lines=12> */
.L_x_3262:
        /* <DEDUP_REMOVED lines=16> */
.L_x_3263:
        /* <DEDUP_REMOVED lines=16> */
.L_x_3264:
        /* <DEDUP_REMOVED lines=16> */
.L_x_3265:
        /* <DEDUP_REMOVED lines=13> */
.L_x_3247:
[----:B------:R-:W-:Y:S05]  /*2f570*/  BSYNC B1 ;  /* 0x0000000000017941 */ /* 0x000fea0003800000 */
.L_x_3246:
[C---:B------:R-:W-:Y:S01]  /*2f580*/  ISETP.GT.AND P0, PT, R0.reuse, 0x1, PT ;  /* 0x000000010000780c */ /* 0x040fe20003f04270 */
[----:B------:R-:W-:-:S12]  /*2f590*/  VIADD R0, R0, 0xfffffffe ;  /* 0xfffffffe00007836 */ /* 0x000fd80000000000 */
[----:B------:R-:W-:Y:S05]  /*2f5a0*/  @P0 BRA `(.L_x_3266) ;  /* 0xffffffe000e00947 */ /* 0x000fea000383ffff */
.L_x_3203:
[----:B------:R-:W-:Y:S05]  /*2f5b0*/  BSYNC B0 ;  /* 0x0000000000007941 */ /* 0x000fea0003800000 */
.L_x_3202:
        /* <DEDUP_REMOVED lines=18> */
.L_x_3268:
[----:B------:R-:W-:Y:S05]  /*2f6e0*/  BSYNC B0 ;  /* 0x0000000000007941 */ /* 0x000fea0003800000 */
.L_x_3267:
[----:B------:R-:W4:Y:S01]  /*2f6f0*/  LDL R0, [R1+0xc] ;  /* 0x00000c0001007983 */ /* 0x000f220000100800 */
[----:B------:R-:W-:Y:S01]  /*2f700*/  BSSY B0, `(.L_x_3269) ;  /* 0x0000065000007945 */ /* 0x000fe20003800000 */
[----:B----4-:R-:W-:-:S13]  /*2f710*/  LOP3.LUT P0, RZ, R0, 0x4, RZ, 0xc0, !PT ;  /* 0x0000000400ff7812 */ /* 0x010fda000780c0ff */
[----:B------:R-:W-:Y:S05]  /*2f720*/  @!P0 BRA `(.L_x_3270) ;  /* 0x0000000400888947 */ /* 0x000fea0003800000 */
[----:B------:R-:W4:Y:S04]  /*2f730*/  LDL R3, [R1+0x4] ;  /* 0x0000040001037983 */ /* 0x000f280000100800 */
[----:B------:R-:W4:Y:S04]  /*2f740*/  LDL R0, [R1+0x8] ;  /* 0x0000080001007983 */ /* 0x000f280000100800 */
[----:B------:R-:W2:Y:S01]  /*2f750*/  LDL R2, [R1+0x18] ;  /* 0x0000180001027983 */ /* 0x000ea20000100800 */
[----:B------:R-:W-:Y:S01]  /*2f760*/  BSSY B1, `(.L_x_3271) ;  /* 0x0000005000017945 */ /* 0x000fe20003800000 */
[----:B----4-:R-:W-:Y:S01]  /*2f770*/  IMAD R0, R0, 0x8, R3 ;  /* 0x0000000800007824 */ /* 0x010fe200078e0203 */
[----:B--2---:R-:W-:-:S04]  /*2f780*/  SHF.L.U32 R2, R2, 0x1f, RZ ;  /* 0x0000001f02027819 */ /* 0x004fc800000006ff */
[----:B------:R-:W2:Y:S02]  /*2f790*/  SYNCS.PHASECHK.TRANS64.TRYWAIT P0, [R0+URZ+0x38860], R2 ;  /* 0x03886002000075a7 */ /* 0x000ea4000800017f */
[----:B--2---:R-:W-:Y:S05]  /*2f7a0*/  @!P0 BRA `(.L_x_3272) ;  /* 0x0000003c00008947 */ /* 0x004fea0003800000 */
.L_x_3399:
[----:B------:R-:W-:Y:S05]  /*2f7b0*/  BSYNC B1 ;  /* 0x0000000000017941 */ /* 0x000fea0003800000 */
.L_x_3271:
[----:B------:R-:W4:Y:S01]  /*2f7c0*/  S2R R3, SR_TID.X ;  /* 0x0000000000037919 */ /* 0x000f220000002100 */
[----:B------:R-:W-:-:S04]  /*2f7d0*/  UPRMT UR4, UR38, 0x9910, URZ ;  /* 0x0000991026047896 */ /* 0x000fc8000800003f */
[----:B------:R-:W-:Y:S01]  /*2f7e0*/  UISETP.NE.AND UP0, UPT, UR4, 0x2, UPT ;  /* 0x000000020400788c */ /* 0x000fe2000bf05270 */
[----:B----4-:R-:W-:-:S04]  /*2f7f0*/  LOP3.LUT R3, R3, 0x7f, RZ, 0xc0, !PT ;  /* 0x0000007f03037812 */ /* 0x010fc800078ec0ff */
[----:B------:R-:W-:-:S13]  /*2f800*/  ISETP.NE.AND P0, PT, R3, RZ, PT ;  /* 0x000000ff0300720c */ /* 0x000fda0003f05270 */
[----:B--2---:R-:W-:-:S04]  /*2f810*/  @!P0 IMAD.MOV.U32 R2, RZ, RZ, 0xa000 ;  /* 0x0000a000ff028424 */ /* 0x004fc800078e00ff */
[----:B------:R2:W-:Y:S01]  /*2f820*/  @!P0 SYNCS.ARRIVE.TRANS64 RZ, [R0+URZ+0x38850], R2 ;  /* 0x0388500200ff89a7 */ /* 0x0005e2000800003f */
[----:B------:R-:W-:-:S13]  /*2f830*/  PLOP3.LUT P0, PT, PT, PT, UP0, 0x80, 0x0 ;  /* 0x000000000000781c */ /* 0x000fda0003f0f008 */
[----:B--2---:R-:W-:Y:S05]  /*2f840*/  @P0 BRA `(.L_x_3273) ;  /* 0x0000000000040947 */ /* 0x004fea0003800000 */
[----:B------:R-:W-:Y:S01]  /*2f850*/  BPT.TRAP 0x1 ;  /* 0x000000040000795c */ /* 0x000fe20000300000 */
.L_x_3273:
[----:B------:R-:W2:Y:S01]  /*2f860*/  LDL R2, [R1+0xc] ;  /* 0x00000c0001027983 */ /* 0x000ea20000100800 */
[----:B------:R-:W-:Y:S01]  /*2f870*/  BSSY B1, `(.L_x_3274) ;  /* 0x0000004000017945 */ /* 0x000fe20003800000 */
[----:B--2---:R-:W-:-:S13]  /*2f880*/  LOP3.LUT P0, RZ, R2, 0x8, RZ, 0xc0, !PT ;  /* 0x0000000802ff7812 */ /* 0x004fda000780c0ff */
[----:B------:R-:W-:Y:S05]  /*2f890*/  @P0 BRA `(.L_x_3275) ;  /* 0x0000000000040947 */ /* 0x000fea0003800000 */
[----:B------:R-:W-:Y:S01]  /*2f8a0*/  BPT.TRAP 0x1 ;  /* 0x000000040000795c */ /* 0x000fe20000300000 */
.L_x_3275:
[----:B------:R-:W-:Y:S05]  /*2f8b0*/  BSYNC B1 ;  /* 0x0000000000017941 */ /* 0x000fea0003800000 */
.L_x_3274:
[----:B------:R-:W2:Y:S04]  /*2f8c0*/  LDL.LU R5, [R1+0x1c] ;  /* 0x00001c0001057983 */ /* 0x000ea80000300800 */
[----:B------:R-:W2:Y:S04]  /*2f8d0*/  LDL.LU R3, [R1+0x10] ;  /* 0x0000100001037983 */ /* 0x000ea80000300800 */
[----:B0-----:R-:W4:Y:S04]  /*2f8e0*/  LDL R4, [R1+0x4] ;  /* 0x0000040001047983 */ /* 0x001f280000100800 */
[----:B------:R-:W4:Y:S01]  /*2f8f0*/  LDL R2, [R1+0x8] ;  /* 0x0000080001027983 */ /* 0x000f220000100800 */
        /* <DEDUP_REMOVED lines=8> */
[----:B----4-:R-:W-:-:S04]  /*2f980*/  IMAD R2, R2, 0xa000, R4 ;  /* 0x0000a00002027824 */ /* 0x010fc800078e0204 */
[----:B------:R-:W-:-:S07]  /*2f990*/  VIADD R4, R2, 0x400 ;  /* 0x0000040002047836 */ /* 0x000fce0000000000 */
.L_x_3276:
        /* <DEDUP_REMOVED lines=16> */
.L_x_3277:
        /* <DEDUP_REMOVED lines=16> */
.L_x_3278:
        /* <DEDUP_REMOVED lines=16> */
.L_x_3279:
        /* <DEDUP_REMOVED lines=11> */
.L_x_3270:
[----:B------:R-:W-:Y:S05]  /*2fd50*/  BSYNC B0 ;  /* 0x0000000000007941 */ /* 0x000fea0003800000 */
.L_x_3269:
[----:B------:R-:W4:Y:S04]  /*2fd60*/  LDL.LU R5, [R1+0x8] ;  /* 0x0000080001057983 */ /* 0x000f280000300800 */
[----:B0-----:R-:W2:Y:S01]  /*2fd70*/  LDL.LU R4, [R1+0x18] ;  /* 0x0000180001047983 */ /* 0x001ea20000300800 */
[----:B----4-:R-:W-:-:S05]  /*2fd80*/  VIADD R0, R5, 0x1 ;  /* 0x0000000105007836 */ /* 0x010fca0000000000 */
[----:B------:R-:W-:-:S04]  /*2fd90*/  ISETP.NE.AND P0, PT, R0, 0x2, PT ;  /* 0x000000020000780c */ /* 0x000fc80003f05270 */
[----:B------:R-:W-:Y:S02]  /*2fda0*/  SEL R2, RZ, 0x1, P0 ;  /* 0x00000001ff027807 */ /* 0x000fe40000000000 */
[----:B------:R-:W-:Y:S02]  /*2fdb0*/  SEL R0, R0, RZ, P0 ;  /* 0x000000ff00007207 */ /* 0x000fe40000000000 */
[----:B--2---:R-:W-:-:S03]  /*2fdc0*/  LOP3.LUT R4, R4, R2, RZ, 0x3c, !PT ;  /* 0x0000000204047212 */ /* 0x004fc600078e3cff */
[----:B------:R2:W-:Y:S04]  /*2fdd0*/  STL [R1+0x8], R0 ;  /* 0x0000080001007387 */ /* 0x0005e80000100800 */
[----:B------:R2:W-:Y:S02]  /*2fde0*/  STL [R1+0x18], R4 ;  /* 0x0000180401007387 */ /* 0x0005e40000100800 */
.L_x_3182:
[----:B------:R-:W-:Y:S05]  /*2fdf0*/  BSYNC B7 ;  /* 0x0000000000077941 */ /* 0x000fea0003800000 */
.L_x_3180:
[----:B------:R-:W4:Y:S02]  /*2fe00*/  LDL R7, [R1+0xc] ;  /* 0x00000c0001077983 */ /* 0x000f240000100800 */
[----:B----4-:R-:W-:-:S13]  /*2fe10*/  LOP3.LUT P0, RZ, R7, 0x10, RZ, 0xc0, !PT ;  /* 0x0000001007ff7812 */ /* 0x010fda000780c0ff */
[----:B------:R-:W-:Y:S05]  /*2fe20*/  @!P0 BRA `(.L_x_3280) ;  /* 0x0000000000288947 */ /* 0x000fea0003800000 */
[----:B------:R-:W-:Y:S05]  /*2fe30*/  WARPSYNC.ALL ;  /* 0x0000000000007948 */ /* 0x000fea0003800000 */
[----:B------:R-:W4:Y:S08]  /*2fe40*/  S2UR UR5, SR_CgaCtaId ;  /* 0x00000000000579c3 */ /* 0x000f300000008800 */
[----:B------:R-:W-:Y:S06]  /*2fe50*/  BAR.SYNC.DEFER_BLOCKING 0x5, 0x180 ;  /* 0x0146000000007b1d */ /* 0x000fec0000010000 */
[----:B------:R-:W-:-:S02]  /*2fe60*/  UMOV UR4, 0x400 ;  /* 0x0000040000047882 */ /* 0x000fc40000000000 */
[----:B----4-:R-:W-:-:S06]  /*2fe70*/  ULEA UR4, UR5, UR4, 0x18 ;  /* 0x0000000405047291 */ /* 0x010fcc000f8ec03f */
[----:B--2---:R-:W-:-:S05]  /*2fe80*/  IMAD.U32 R0, RZ, RZ, UR4 ;  /* 0x00000004ff007e24 */ /* 0x004fca000f8e00ff */
[----:B------:R2:W4:Y:S04]  /*2fe90*/  LDS.128 R16, [R0+0x388d0] ;  /* 0x0388d00000107984 */ /* 0x0005280000000c00 */
[----:B------:R2:W-:Y:S01]  /*2fea0*/  STL [R1+0x4], R0 ;  /* 0x0000040001007387 */ /* 0x0005e20000100800 */
[----:B------:R-:W-:Y:S06]  /*2feb0*/  BAR.ARV 0x4, 0x180 ;  /* 0x0106000000007b1d */ /* 0x000fec0000002000 */
[----:B------:R-:W-:Y:S05]  /*2fec0*/  BRA `(.L_x_3281) ;  /* 0x0000000800e47947 */ /* 0x000fea0003800000 */
.L_x_3280:
[----:B---3--:R-:W3:Y:S01]  /*2fed0*/  LDL R6, [R1+0x30] ;  /* 0x0000300001067983 */ /* 0x008ee20000100800 */
[----:B------:R-:W-:Y:S01]  /*2fee0*/  UMOV UR4, 0xffffffff ;  /* 0xffffffff00047882 */ /* 0x000fe20000000000 */
[----:B---3--:R-:W-:Y:S02]  /*2fef0*/  ISETP.NE.AND P5, PT, R6, 0x1f, PT ;  /* 0x0000001f0600780c */ /* 0x008fe40003fa5270 */
[----:B------:R-:W-:Y:S11]  /*2ff00*/  BRA.DIV UR4, `(.L_x_3282) ;  /* 0x00000036043c7947 */ /* 0x000ff6000b800000 */
[----:B--2---:R-:W-:Y:S01]  /*2ff10*/  IMAD.IADD R0, R19, 0x1, R6 ;  /* 0x0000000113007824 */ /* 0x004fe200078e0206 */
[----:B------:R-:W-:Y:S01]  /*2ff20*/  ULDC UR4, c[0x0][0xc3c] ;  /* 0x00030f0000047ab9 */ /* 0x000fe20000000800 */
[----:B------:R-:W-:Y:S01]  /*2ff30*/  ULDC.64 UR6, c[0x0][0x208] ;  /* 0x0000820000067ab9 */ /* 0x000fe20000000a00 */
[----:B------:R-:W-:Y:S02]  /*2ff40*/  LOP3.LUT P4, RZ, R7, 0x1, RZ, 0xc0, !PT ;  /* 0x0000000107ff7812 */ /* 0x000fe4000788c0ff */
[----:B------:R-:W-:-:S13]  /*2ff50*/  ISETP.GE.OR P0, PT, R0, UR4, !P5 ;  /* 0x0000000400007c0c */ /* 0x000fda000ef06670 */
[----:B------:R-:W2:Y:S02]  /*2ff60*/  @!P0 LDC.64 R2, c[0x0][0xc80] ;  /* 0x00032000ff028b82 */ /* 0x000ea40000000a00 */
[----:B--2---:R-:W-:-:S06]  /*2ff70*/  @!P0 IMAD.WIDE R2, R0, 0x4, R2 ;  /* 0x0000000400028825 */ /* 0x004fcc00078e0202 */
[----:B------:R2:W3:Y:S01]  /*2ff80*/  @!P0 LDG.E R2, desc[UR6][R2.64] ;  /* 0x0000000602028981 */ /* 0x0004e2000c1e1900 */
[C---:B------:R-:W-:Y:S02]  /*2ff90*/  ISETP.GE.U32.AND P1, PT, R6.reuse, 0x4, PT ;  /* 0x000000040600780c */ /* 0x040fe40003f26070 */
[C---:B------:R-:W-:Y:S01]  /*2ffa0*/  ISETP.GE.U32.AND P2, PT, R6.reuse, 0x8, PT ;  /* 0x000000080600780c */ /* 0x040fe20003f46070 */
[----:B------:R-:W-:Y:S01]  /*2ffb0*/  SHFL.IDX PT, R0, R16, RZ, 0x1f ;  /* 0x00001fff10007589 */ /* 0x000fe200000e0000 */
[----:B------:R-:W-:-:S03]  /*2ffc0*/  ISETP.GE.U32.AND P3, PT, R6, 0x10, PT ;  /* 0x000000100600780c */ /* 0x000fc60003f66070 */
[----:B------:R-:W-:Y:S01]  /*2ffd0*/  SHFL.IDX PT, R5, R16, 0x1, 0x1f ;  /* 0x00201f0010057f89 */ /* 0x000fe200000e0000 */
[----:B--2---:R-:W-:Y:S02]  /*2ffe0*/  IMAD.MOV.U32 R3, RZ, RZ, RZ ;  /* 0x000000ffff037224 */ /* 0x004fe400078e00ff */
[----:B---3--:R-:W-:Y:S01]  /*2fff0*/  @!P0 IMAD.MOV.U32 R3, RZ, RZ, R2 ;  /* 0x000000ffff038224 */ /* 0x008fe200078e0002 */
[----:B------:R-:W-:-:S04]  /*30000*/  ISETP.GE.U32.AND P0, PT, R6, 0x2, PT ;  /* 0x000000020600780c */ /* 0x000fc80003f06070 */
[----:B------:R-:W2:Y:S02]  /*30010*/  SHFL.UP PT, R2, R3, 0x1, RZ ;  /* 0x0420000003027989 */ /* 0x000ea400000e00ff */
[----:B--2---:R-:W-:-:S05]  /*30020*/  SEL R2, R2, RZ, P4 ;  /* 0x000000ff02027207 */ /* 0x004fca0002000000 */
[----:B------:R-:W-:-:S05]  /*30030*/  IMAD.IADD R2, R3, 0x1, R2 ;  /* 0x0000000103027824 */ /* 0x000fca00078e0202 */
        /* <DEDUP_REMOVED lines=12> */
[----:B------:R2:W3:Y:S02]  /*30100*/  SHFL.IDX PT, R16, R2, 0x1f, 0x1f ;  /* 0x03e01f0002107f89 */ /* 0x0004e400000e0000 */
.L_x_3409:
[----:B------:R-:W-:Y:S02]  /*30110*/  ULDC UR4, c[0x0][0xc38] ;  /* 0x00030e0000047ab9 */ /* 0x000fe40000000800 */
[----:B------:R-:W-:-:S04]  /*30120*/  IMAD.U32 R4, RZ, RZ, UR4 ;  /* 0x00000004ff047e24 */ /* 0x000fc8000f8e00ff */
[----:B---3--:R-:W-:-:S04]  /*30130*/  IMAD R16, R16, R4, RZ ;  /* 0x0000000410107224 */ /* 0x008fc800078e02ff */
[----:B------:R-:W-:-:S05]  /*30140*/  IMAD.IADD R5, R5, 0x1, R16 ;  /* 0x0000000105057824 */ /* 0x000fca00078e0210 */
[----:B------:R-:W-:-:S13]  /*30150*/  ISETP.GT.AND P4, PT, R5, R0, PT ;  /* 0x000000000500720c */ /* 0x000fda0003f84270 */
[----:B------:R-:W-:Y:S05]  /*30160*/  @P4 BRA `(.L_x_3283) ;  /* 0x0000000000a44947 */ /* 0x000fea0003800000 */
.L_x_3288:
[----:B--2---:R-:W2:Y:S01]  /*30170*/  LDC R2, c[0x0][0xc3c] ;  /* 0x00030f00ff027b82 */ /* 0x004ea20000000800 */
[----:B------:R-:W-:-:S05]  /*30180*/  VIADD R19, R19, 0x1f ;  /* 0x0000001f13137836 */ /* 0x000fca0000000000 */
[----:B--2---:R-:W-:-:S13]  /*30190*/  ISETP.GE.AND P4, PT, R19, R2, PT ;  /* 0x000000021300720c */ /* 0x004fda0003f86270 */
[----:B------:R-:W-:Y:S05]  /*301a0*/  @P4 BRA `(.L_x_3284) ;  /* 0x0000000400e44947 */ /* 0x000fea0003800000 */
[----:B------:R-:W2:Y:S01]  /*301b0*/  LDL R3, [R1+0x30] ;  /* 0x0000300001037983 */ /* 0x000ea20000100800 */
[----:B------:R-:W-:Y:S01]  /*301c0*/  BSSY B0, `(.L_x_3285) ;  /* 0x0000009000007945 */ /* 0x000fe20003800000 */
[----:B--2---:R-:W-:Y:S02]  /*301d0*/  IMAD.IADD R4, R19, 0x1, R3 ;  /* 0x0000000113047824 */ /* 0x004fe400078e0203 */
[----:B------:R-:W-:-:S03]  /*301e0*/  IMAD.MOV.U32 R3, RZ, RZ, RZ ;  /* 0x000000ffff037224 */ /* 0x000fc600078e00ff */
[----:B------:R-:W-:-:S13]  /*301f0*/  ISETP.GE.OR P4, PT, R4, R2, !P5 ;  /* 0x000000020400720c */ /* 0x000fda0006f86670 */
[----:B------:R-:W-:Y:S05]  /*30200*/  @P4 BRA `(.L_x_3286) ;  /* 0x0000000000104947 */ /* 0x000fea0003800000 */
[----:B------:R-:W2:Y:S01]  /*30210*/  LDC.64 R2, c[0x0][0xc80] ;  /* 0x00032000ff027b82 */ /* 0x000ea20000000a00 */
[----:B------:R-:W-:Y:S01]  /*30220*/  ULDC.64 UR4, c[0x0][0x208] ;  /* 0x0000820000047ab9 */ /* 0x000fe20000000a00 */
[----:B--2---:R-:W-:-:S06]  /*30230*/  IMAD.WIDE R2, R4, 0x4, R2 ;  /* 0x0000000404027825 */ /* 0x004fcc00078e0202 */
[----:B------:R2:W5:Y:S02]  /*30240*/  LDG.E R3, desc[UR4][R2.64] ;  /* 0x0000000402037981 */ /* 0x000564000c1e1900 */
.L_x_3286:
[----:B------:R-:W-:Y:S05]  /*30250*/  BSYNC B0 ;  /* 0x0000000000007941 */ /* 0x000fea0003800000 */
.L_x_3285:
[----:B------:R-:W-:-:S03]  /*30260*/  UMOV UR4, 0xffffffff ;  /* 0xffffffff00047882 */ /* 0x000fc60000000000 */
[----:B------:R-:W-:Y:S05]  /*30270*/  BRA.DIV UR4, `(.L_x_3287) ;  /* 0x0000003604a07947 */ /* 0x000fea000b800000 */
[----:B------:R-:W3:Y:S04]  /*30280*/  LDL R4, [R1+0xc] ;  /* 0x00000c0001047983 */ /* 0x000ee80000100800 */
[----:B--2--5:R-:W2:Y:S01]  /*30290*/  SHFL.UP PT, R2, R3, 0x1, RZ ;  /* 0x0420000003027989 */ /* 0x024ea200000e00ff */
[----:B---3--:R-:W-:-:S04]  /*302a0*/  LOP3.LUT P4, RZ, R4, 0x1, RZ, 0xc0, !PT ;  /* 0x0000000104ff7812 */ /* 0x008fc8000788c0ff */
        /* <DEDUP_REMOVED lines=15> */
.L_x_3417:
[----:B------:R-:W-:Y:S02]  /*303a0*/  ULDC UR4, c[0x0][0xc38] ;  /* 0x00030e0000047ab9 */ /* 0x000fe40000000800 */
[----:B------:R-:W-:-:S04]  /*303b0*/  IMAD.U32 R4, RZ, RZ, UR4 ;  /* 0x00000004ff047e24 */ /* 0x000fc8000f8e00ff */
[----:B---3--:R-:W-:-:S04]  /*303c0*/  IMAD R16, R16, R4, RZ ;  /* 0x0000000410107224 */ /* 0x008fc800078e02ff */
[----:B------:R-:W-:-:S05]  /*303d0*/  IMAD.IADD R5, R16, 0x1, R5 ;  /* 0x0000000110057824 */ /* 0x000fca00078e0205 */
[----:B------:R-:W-:-:S13]  /*303e0*/  ISETP.GT.AND P4, PT, R5, R0, PT ;  /* 0x000000000500720c */ /* 0x000fda0003f84270 */
[----:B------:R-:W-:Y:S05]  /*303f0*/  @!P4 BRA `(.L_x_3288) ;  /* 0xfffffffc005cc947 */ /* 0x000fea000383ffff */
.L_x_3283:
[----:B------:R-:W-:Y:S01]  /*30400*/  IMAD.IADD R16, R5, 0x1, -R16 ;  /* 0x0000000105107824 */ /* 0x000fe200078e0a10 */
[----:B------:R-:W-:-:S03]  /*30410*/  UMOV UR4, 0xffffffff ;  /* 0xffffffff00047882 */ /* 0x000fc60000000000 */
[----:B------:R-:W-:-:S05]  /*30420*/  IMAD R5, R2, R4, R16 ;  /* 0x0000000402057224 */ /* 0x000fca00078e0210 */
[----:B------:R-:W-:Y:S01]  /*30430*/  ISETP.GT.AND P6, PT, R5, R0, PT ;  /* 0x000000000500720c */ /* 0x000fe20003fc4270 */
[----:B------:R-:W-:-:S12]  /*30440*/  BRA.DIV UR4, `(.L_x_3289) ;  /* 0x0000003a040c7947 */ /* 0x000fd8000b800000 */
[----:B------:R-:W-:-:S04]  /*30450*/  VOTE.ANY R5, PT, !P6 ;  /* 0x0000000000057806 */ /* 0x000fc800070e0100 */
[----:B------:R-:W3:Y:S02]  /*30460*/  POPC R6, R5 ;  /* 0x0000000500067309 */ /* 0x000ee40000000000 */
[----:B---3--:R3:W4:Y:S02]  /*30470*/  SHFL.IDX PT, R17, R3, R6, 0x1f ;  /* 0x00001f0603117589 */ /* 0x00872400000e0000 */
.L_x_3421:
[----:B------:R-:W-:Y:S01]  /*30480*/  ISETP.NE.AND P0, PT, R5, RZ, PT ;  /* 0x000000ff0500720c */ /* 0x000fe20003f05270 */
[----:B------:R-:W-:-:S12]  /*30490*/  IMAD.MOV.U32 R5, RZ, RZ, RZ ;  /* 0x000000ffff057224 */ /* 0x000fd800078e00ff */
[----:B------:R-:W-:Y:S05]  /*304a0*/  @!P0 BRA `(.L_x_3290) ;  /* 0x0000000000148947 */ /* 0x000fea0003800000 */
[----:B------:R-:W-:Y:S01]  /*304b0*/  UMOV UR4, 0xffffffff ;  /* 0xffffffff00047882 */ /* 0x000fe20000000000 */
[----:B------:R-:W-:Y:S02]  /*304c0*/  VIADD R12, R6, 0xffffffff ;  /* 0xffffffff060c7836 */ /* 0x000fe40000000000 */
[----:B------:R-:W-:Y:S05]  /*304d0*/  BRA.DIV UR4, `(.L_x_3291) ;  /* 0x0000003a04307947 */ /* 0x000fea000b800000 */
[----:B--2---:R2:W0:Y:S02]  /*304e0*/  SHFL.IDX PT, R2, R2, R12, 0x1f ;  /* 0x00001f0c02027589 */ /* 0x00442400000e0000 */
.L_x_3424:
[----:B0-----:R-:W-:-:S07]  /*304f0*/  IMAD.MOV.U32 R5, RZ, RZ, R2 ;  /* 0x000000ffff057224 */ /* 0x001fce00078e0002 */
.L_x_3290:
[----:B--23--:R-:W2:Y:S01]  /*30500*/  LDC.64 R2, c[0x0][0xc90] ;  /* 0x00032400ff027b82 */ /* 0x00cea20000000a00 */
[----:B------:R-:W-:Y:S01]  /*30510*/  IMAD.IADD R19, R6, 0x1, R19 ;  /* 0x0000000106137824 */ /* 0x000fe200078e0213 */
[----:B------:R-:W-:-:S03]  /*30520*/  ULDC.64 UR4, c[0x0][0x208] ;  /* 0x0000820000047ab9 */ /* 0x000fc60000000a00 */
[----:B--2---:R-:W-:-:S05]  /*30530*/  IMAD.WIDE R2, R19, 0x4, R2 ;  /* 0x0000000413027825 */ /* 0x004fca00078e0202 */
[----:B------:R-:W4:Y:S01]  /*30540*/  LDG.E R7, desc[UR4][R2.64] ;  /* 0x0000000402077981 */ /* 0x000f22000c1e1900 */
[----:B------:R-:W-:-:S04]  /*30550*/  IMAD R16, R5, R4, R16 ;  /* 0x0000000405107224 */ /* 0x000fc800078e0210 */
[----:B------:R-:W-:Y:S02]  /*30560*/  IMAD.IADD R0, R0, 0x1, -R16 ;  /* 0x0000000100007824 */ /* 0x000fe400078e0a10 */
[----:B----4-:R-:W-:-:S05]  /*30570*/  IMAD R6, R17, R7, RZ ;  /* 0x0000000711067224 */ /* 0x010fca00078e02ff */
[----:B-----5:R-:W-:-:S04]  /*30580*/  IABS R8, R6 ;  /* 0x0000000600087213 */ /* 0x020fc80000000000 */
[----:B------:R-:W2:Y:S08]  /*30590*/  I2F.RP R2, R8 ;  /* 0x0000000800027306 */ /* 0x000eb00000209400 */
[----:B--2---:R-:W2:Y:S02]  /*305a0*/  MUFU.RCP R2, R2 ;  /* 0x0000000200027308 */ /* 0x004ea40000001000 */
[----:B--2---:R-:W-:-:S06]  /*305b0*/  VIADD R2, R2, 0xffffffe ;  /* 0x0ffffffe02027836 */ /* 0x004fcc0000000000 */
[----:B------:R-:W2:Y:S02]  /*305c0*/  F2I.FTZ.U32.TRUNC.NTZ R3, R2 ;  /* 0x0000000200037305 */ /* 0x000ea4000021f000 */
[----:B--2---:R-:W-:-:S04]  /*305d0*/  IMAD.MOV R2, RZ, RZ, -R3 ;  /* 0x000000ffff027224 */ /* 0x004fc800078e0a03 */
        /* <DEDUP_REMOVED lines=54> */
.L_x_3284:
[----:B------:R-:W-:Y:S01]  /*30940*/  UMOV UR4, URZ ;  /* 0x0000003f00047c82 */ /* 0x000fe20008000000 */
[----:B------:R-:W-:Y:S01]  /*30950*/  UMOV UR5, URZ ;  /* 0x0000003f00057c82 */ /* 0x000fe20008000000 */
[----:B------:R-:W-:Y:S01]  /*30960*/  ULDC UR6, c[0x0][0xc3c] ;  /* 0x00030f0000067ab9 */ /* 0x000fe20000000800 */
[----:B------:R-:W-:Y:S02]  /*30970*/  IMAD.MOV.U32 R16, RZ, RZ, R0 ;  /* 0x000000ffff107224 */ /* 0x000fe400078e0000 */
[----:B------:R-:W-:Y:S02]  /*30980*/  IMAD.U32 R17, RZ, RZ, UR4 ;  /* 0x00000004ff117e24 */ /* 0x000fe4000f8e00ff */
[----:B------:R-:W-:Y:S02]  /*30990*/  IMAD.U32 R18, RZ, RZ, UR5 ;  /* 0x00000005ff127e24 */ /* 0x000fe4000f8e00ff */
[----:B------:R-:W-:-:S07]  /*309a0*/  IMAD.U32 R19, RZ, RZ, UR6 ;  /* 0x00000006ff137e24 */ /* 0x000fce000f8e00ff */
.L_x_3292:
[----:B------:R-:W2:Y:S04]  /*309b0*/  LDL R0, [R1+0x30] ;  /* 0x0000300001007983 */ /* 0x000ea80000100800 */
[----:B------:R3:W4:Y:S01]  /*309c0*/  LDL R3, [R1+0x4] ;  /* 0x0000040001037983 */ /* 0x0007220000100800 */
[----:B------:R-:W-:Y:S05]  /*309d0*/  WARPSYNC.ALL ;  /* 0x0000000000007948 */ /* 0x000fea0003800000 */
[----:B------:R-:W-:Y:S01]  /*309e0*/  BAR.SYNC.DEFER_BLOCKING 0x4, 0x180 ;  /* 0x0106000000007b1d */ /* 0x000fe20000010000 */
[----:B--2---:R-:W-:-:S13]  /*309f0*/  ISETP.NE.AND P0, PT, R0, RZ, PT ;  /* 0x000000ff0000720c */ /* 0x004fda0003f05270 */
[----:B------:R-:W4:Y:S01]  /*30a00*/  @!P0 S2R R0, SR_CgaCtaId ;  /* 0x0000000000008919 */ /* 0x000f220000008800 */
[----:B------:R-:W-:-:S04]  /*30a10*/  @!P0 MOV R2, 0x400 ;  /* 0x0000040000028802 */ /* 0x000fc80000000f00 */
[----:B----4-:R-:W-:-:S05]  /*30a20*/  @!P0 LEA R3, R0, R2, 0x18 ;  /* 0x0000000200038211 */ /* 0x010fca00078ec0ff */
[----:B------:R3:W-:Y:S04]  /*30a30*/  @!P0 STS.128 [R3+0x388d0], R16 ;  /* 0x0388d01003008388 */ /* 0x0007e80000000c00 */
[----:B------:R3:W-:Y:S01]  /*30a40*/  @!P0 STL [R1+0x4], R3 ;  /* 0x0000040301008387 */ /* 0x0007e20000100800 */
[----:B------:R-:W-:Y:S06]  /*30a50*/  BAR.ARV 0x5, 0x180 ;  /* 0x0146000000007b1d */ /* 0x000fec0000002000 */
.L_x_3281:
[----:B------:R-:W-:Y:S02]  /*30a60*/  ULDC UR4, c[0x0][0xc3c] ;  /* 0x00030f0000047ab9 */ /* 0x000fe40000000800 */
[----:B----4-:R-:W-:-:S13]  /*30a70*/  ISETP.GE.AND P0, PT, R19, UR4, PT ;  /* 0x0000000413007c0c */ /* 0x010fda000bf06270 */
[----:B------:R-:W-:Y:S05]  /*30a80*/  @!P0 BRA `(.L_x_3293) ;  /* 0xffffff8000508947 */ /* 0x000fea000383ffff */
[----:B------:R-:W-:Y:S05]  /*30a90*/  BSYNC B8 ;  /* 0x0000000000087941 */ /* 0x000fea0003800000 */
.L_x_3132:
[----:B--2---:R-:W2:Y:S01]  /*30aa0*/  LDL.LU R0, [R1+0x50] ;  /* 0x0000500001007983 */ /* 0x004ea20000300800 */
[----:B------:R-:W-:Y:S01]  /*30ab0*/  BSSY B0, `(.L_x_3294) ;  /* 0x000000b000007945 */ /* 0x000fe20003800000 */
[----:B------:R-:W4:Y:S01]  /*30ac0*/  S2R R5, SR_CgaCtaId ;  /* 0x0000000000057919 */ /* 0x000f220000008800 */
[----:B--2---:R-:W-:-:S05]  /*30ad0*/  VIADD R0, R0, 0x1 ;  /* 0x0000000100007836 */ /* 0x004fca0000000000 */
[----:B0-----:R-:W-:-:S04]  /*30ae0*/  LEA.HI R2, R0, R0, RZ, 0x1 ;  /* 0x0000000000027211 */ /* 0x001fc800078f08ff */
[----:B---3--:R-:W-:-:S05]  /*30af0*/  LOP3.LUT R3, R2, 0xfffffffe, RZ, 0xc0, !PT ;  /* 0xfffffffe02037812 */ /* 0x008fca00078ec0ff */
[----:B------:R-:W-:Y:S01]  /*30b00*/  IMAD.IADD R3, R0, 0x1, -R3 ;  /* 0x0000000100037824 */ /* 0x000fe200078e0a03 */
[----:B------:R-:W-:-:S04]  /*30b10*/  MOV R0, 0x400 ;  /* 0x0000040000007802 */ /* 0x000fc80000000f00 */
[----:B----4-:R-:W-:Y:S02]  /*30b20*/  LEA R0, R5, R0, 0x18 ;  /* 0x0000000005007211 */ /* 0x010fe400078ec0ff */
[----:B------:R-:W-:-:S04]  /*30b30*/  SHF.L.U32 R3, R3, 0x1f, RZ ;  /* 0x0000001f03037819 */ /* 0x000fc800000006ff */
[----:B------:R-:W0:Y:S02]  /*30b40*/  SYNCS.PHASECHK.TRANS64.TRYWAIT P0, [R0+URZ+0x38820], R3 ;  /* 0x03882003000075a7 */ /* 0x000e24000800017f */
[----:B0-----:R-:W-:Y:S05]  /*30b50*/  @!P0 BRA `(.L_x_3295) ;  /* 0x0000003000b88947 */ /* 0x001fea0003800000 */
.L_x_3425:
[----:B------:R-:W-:Y:S05]  /*30b60*/  BSYNC B0 ;  /* 0x0000000000007941 */ /* 0x000fea0003800000 */
.L_x_3294:
[----:B------:R-:W-:-:S03]  /*30b70*/  UMOV UR4, 0xffffffff ;  /* 0xffffffff00047882 */ /* 0x000fc60000000000 */
[----:B------:R-:W-:Y:S05]  /*30b80*/  BRA.DIV UR4, `(.L_x_3296) ;  /* 0x0000003204c07947 */ /* 0x000fea000b800000 */
[----:B------:R-:W2:Y:S02]  /*30b90*/  S2R R2, SR_TID.X ;  /* 0x0000000000027919 */ /* 0x000ea40000002100 */
[----:B--2---:R-:W-:-:S04]  /*30ba0*/  SHF.R.U32.HI R2, RZ, 0x5, R2 ;  /* 0x00000005ff027819 */ /* 0x004fc80000011602 */
[----:B------:R-:W-:-:S05]  /*30bb0*/  LOP3.LUT R2, R2, 0x3, RZ, 0xc0, !PT ;  /* 0x0000000302027812 */ /* 0x000fca00078ec0ff */
[----:B------:R2:W3:Y:S02]  /*30bc0*/  SHFL.IDX PT, R14, R2, RZ, 0x1f ;  /* 0x00001fff020e7589 */ /* 0x0004e400000e0000 */
.L_x_3428:
[----:B---3--:R-:W-:-:S13]  /*30bd0*/  ISETP.NE.AND P0, PT, R14, RZ, PT ;  /* 0x000000ff0e00720c */ /* 0x008fda0003f05270 */
[----:B------:R-:W-:Y:S05]  /*30be0*/  @P0 BRA `(.L_x_2866) ;  /* 0x00000000009c0947 */ /* 0x000fea0003800000 */
[----:B------:R-:W-:-:S03]  /*30bf0*/  UMOV UR4, 0xffffffff ;  /* 0xffffffff00047882 */ /* 0x000fc60000000000 */
[----:B------:R-:W-:Y:S05]  /*30c00*/  BRA.DIV UR4, `(.L_x_3297) ;  /* 0x0000003204d47947 */ /* 0x000fea000b800000 */
[----:B------:R-:W-:-:S13]  /*30c10*/  ELECT P6, URZ, PT ;  /* 0x00000000003f782f */ /* 0x000fda00038c0000 */
.L_x_3431:
[----:B------:R-:W-:Y:S05]  /*30c20*/  @!P6 BRA `(.L_x_2866) ;  /* 0x00000000008ce947 */ /* 0x000fea0003800000 */
[----:B--2---:R-:W2:Y:S02]  /*30c30*/  LDL R2, [R1+0x98] ;  /* 0x0000980001027983 */ /* 0x004ea40000100800 */
[----:B--2---:R-:W-:-:S13]  /*30c40*/  R2UR UR4, R2 ;  /* 0x00000000020472ca */ /* 0x004fda00000e0000 */
[----:B------:R-:W-:-:S06]  /*30c50*/  ULOP3.LUT UR4, UR4, 0x2, URZ, 0xfc, !UPT ;  /* 0x0000000204047892 */ /* 0x000fcc000f8efc3f */
[----:B------:R-:W-:-:S05]  /*30c60*/  IMAD.U32 R2, RZ, RZ, UR4 ;  /* 0x00000004ff027e24 */ /* 0x000fca000f8e00ff */
[----:B------:R-:W-:-:S13]  /*30c70*/  ISETP.NE.AND P2, PT, R2, 0x3, PT ;  /* 0x000000030200780c */ /* 0x000fda0003f45270 */
[----:B------:R-:W-:Y:S05]  /*30c80*/  @!P2 BRA `(.L_x_3298) ;  /* 0x000000000004a947 */ /* 0x000fea0003800000 */
[----:B------:R-:W-:Y:S01]  /*30c90*/  BPT.TRAP 0x1 ;  /* 0x000000040000795c */ /* 0x000fe20000300000 */
.L_x_3298:
        /* <DEDUP_REMOVED lines=14> */
.L_x_3432:
[----:B------:R-:W2:Y:S02]  /*30d80*/  SYNCS.PHASECHK.TRANS64.TRYWAIT P0, [R7+URZ], R2 ;  /* 0x00000002070075a7 */ /* 0x000ea4000800017f */
[----:B--2---:R-:W-:Y:S05]  /*30d90*/  @!P0 BRA `(.L_x_3300) ;  /* 0x0000003000a48947 */ /* 0x004fea0003800000 */
.L_x_3433:
[----:B------:R-:W-:Y:S05]  /*30da0*/  @!P2 BRA `(.L_x_3301) ;  /* 0x000000000004a947 */ /* 0x000fea0003800000 */
[----:B------:R-:W-:Y:S01]  /*30db0*/  BPT.TRAP 0x1 ;  /* 0x000000040000795c */ /* 0x000fe20000300000 */
.L_x_3301:
[----:B------:R-:W3:Y:S01]  /*30dc0*/  LDL.LU R4, [R1+0x8] ;  /* 0x0000080001047983 */ /* 0x000ee20000300800 */
[----:B------:R-:W-:-:S04]  /*30dd0*/  VIADD R0, R0, 0x38860 ;  /* 0x0003886000007836 */ /* 0x000fc80000000000 */
[----:B---3--:R-:W-:-:S04]  /*30de0*/  IMAD R4, R4, 0x8, R0 ;  /* 0x0000000804047824 */ /* 0x008fc800078e0200 */
[----:B------:R-:W3:Y:S02]  /*30df0*/  SYNCS.PHASECHK.TRANS64.TRYWAIT P0, [R4+URZ], R5 ;  /* 0x00000005040075a7 */ /* 0x000ee4000800017f */
[----:B---3--:R-:W-:Y:S05]  /*30e00*/  @!P0 BRA `(.L_x_3302) ;  /* 0x00000030009c8947 */ /* 0x008fea0003800000 */
.L_x_3434:
[----:B------:R-:W-:-:S07]  /*30e10*/  IMAD R3, R3, 0x8, R0 ;  /* 0x0000000803037824 */ /* 0x000fce00078e0200 */
.L_x_3303:
[----:B----4-:R4:W0:Y:S02]  /*30e20*/  SYNCS.PHASECHK.TRANS64.TRYWAIT P0, [R3+URZ], R2 ;  /* 0x00000002030075a7 */ /* 0x010824000800017f */
[----:B0-----:R-:W-:Y:S05]  /*30e30*/  @!P0 NANOSLEEP.SYNCS 0x989680 ;  /* 0x009896800000895d */ /* 0x001fea0003900000 */
[----:B------:R-:W0:Y:S02]  /*30e40*/  @!P0 SYNCS.PHASECHK.TRANS64 P0, [R3+URZ], R2 ;  /* 0x00000002030085a7 */ /* 0x000e24000800007f */
[----:B0-----:R-:W-:Y:S05]  /*30e50*/  @!P0 BRA `(.L_x_3303) ;  /* 0xfffffffc00f08947 */ /* 0x001fea000383ffff */
.L_x_2866:
[----:B------:R-:W-:Y:S05]  /*30e60*/  BSYNC B9 ;  /* 0x0000000000097941 */ /* 0x000fea0003800000 */
.L_x_2863:
[----:B------:R-:W-:Y:S05]  /*30e70*/  EXIT ;  /* 0x000000000000794d */ /* 0x000fea0003800000 */
.L_x_2886:
[----:B0-----:R0:W1:Y:S02]  /*30e80*/  SYNCS.PHASECHK.TRANS64.TRYWAIT P6, [R0+URZ+0x38890], R114 ;  /* 0x03889072000075a7 */ /* 0x00106400080c017f */
[----:B-1----:R-:W-:Y:S05]  /*30e90*/  @!P6 NANOSLEEP.SYNCS 0x989680 ;  /* 0x009896800000e95d */ /* 0x002fea0003900000 */
[----:B------:R-:W1:Y:S02]  /*30ea0*/  @!P6 SYNCS.PHASECHK.TRANS64 P6, [R0+URZ+0x38890], R114 ;  /* 0x038890720000e5a7 */ /* 0x000e6400080c007f */
[----:B-1----:R-:W-:Y:S05]  /*30eb0*/  @!P6 BRA `(.L_x_2886) ;  /* 0xfffffffc00f0e947 */ /* 0x002fea000383ffff */
[----:B------:R-:W-:Y:S05]  /*30ec0*/  BRA `(.L_x_3304) ;  /* 0xfffffd2800bc7947 */ /* 0x000fea000383ffff */
.L_x_2942:
[----:B-1----:R1:W3:Y:S02]  /*30ed0*/  SYNCS.PHASECHK.TRANS64.TRYWAIT P6, [R0+URZ+0x38890], R114 ;  /* 0x03889072000075a7 */ /* 0x0022e400080c017f */
[----:B---3--:R-:W-:Y:S05]  /*30ee0*/  @!P6 NANOSLEEP.SYNCS 0x989680 ;  /* 0x009896800000e95d */ /* 0x008fea0003900000 */
[----:B------:R-:W3:Y:S02]  /*30ef0*/  @!P6 SYNCS.PHASECHK.TRANS64 P6, [R0+URZ+0x38890], R114 ;  /* 0x038890720000e5a7 */ /* 0x000ee400080c007f */
[----:B---3--:R-:W-:Y:S05]  /*30f00*/  @!P6 BRA `(.L_x_2942) ;  /* 0xfffffffc00f0e947 */ /* 0x008fea000383ffff */
[----:B------:R-:W-:Y:S05]  /*30f10*/  BRA `(.L_x_3305) ;  /* 0xfffffd6000907947 */ /* 0x000fea000383ffff */
.L_x_2967:
[----:B-1----:R1:W2:Y:S02]  /*30f20*/  SYNCS.PHASECHK.TRANS64.TRYWAIT P3, [R0+URZ+0x38890], R114 ;  /* 0x03889072000075a7 */ /* 0x0022a4000806017f */
[----:B--2---:R-:W-:Y:S05]  /*30f30*/  @!P3 NANOSLEEP.SYNCS 0x989680 ;  /* 0x009896800000b95d */ /* 0x004fea0003900000 */
[----:B------:R-:W2:Y:S02]  /*30f40*/  @!P3 SYNCS.PHASECHK.TRANS64 P3, [R0+URZ+0x38890], R114 ;  /* 0x038890720000b5a7 */ /* 0x000ea4000806007f */
[----:B--2---:R-:W-:Y:S05]  /*30f50*/  @!P3 BRA `(.L_x_2967) ;  /* 0xfffffffc00f0b947 */ /* 0x004fea000383ffff */
[----:B------:R-:W-:Y:S05]  /*30f60*/  BRA `(.L_x_3306) ;  /* 0xfffffd9400847947 */ /* 0x000fea000383ffff */
.L_x_2975:
[----:B-1----:R1:W2:Y:S02]  /*30f70*/  SYNCS.PHASECHK.TRANS64.TRYWAIT P2, [R0+URZ+0x388b0], R114 ;  /* 0x0388b072000075a7 */ /* 0x0022a4000804017f */
[----:B--2---:R-:W-:Y:S05]  /*30f80*/  @!P2 NANOSLEEP.SYNCS 0x989680 ;  /* 0x009896800000a95d */ /* 0x004fea0003900000 */
[----:B------:R-:W2:Y:S02]  /*30f90*/  @!P2 SYNCS.PHASECHK.TRANS64 P2, [R0+URZ+0x388b0], R114 ;  /* 0x0388b0720000a5a7 */ /* 0x000ea4000804007f */
[----:B--2---:R-:W-:Y:S05]  /*30fa0*/  @!P2 BRA `(.L_x_2975) ;  /* 0xfffffffc00f0a947 */ /* 0x004fea000383ffff */
[----:B------:R-:W-:Y:S05]  /*30fb0*/  BRA `(.L_x_3307) ;  /* 0xfffffd9800b47947 */ /* 0x000fea000383ffff */
.L_x_2995:
        /* <DEDUP_REMOVED lines=8> */
.L_x_3309:
[----:B------:R-:W-:Y:S05]  /*31040*/  BSYNC B1 ;  /* 0x0000000000017941 */ /* 0x000fea0003800000 */
.L_x_3308:
        /* <DEDUP_REMOVED lines=8> */
.L_x_3310:
[----:B------:R-:W-:Y:S02]  /*310d0*/  IMAD.MOV.U32 R13, RZ, RZ, R7 ;  /* 0x000000ffff0d7224 */ /* 0x000fe400078e0007 */
[----:B------:R-:W-:-:S07]  /*310e0*/  IMAD.MOV.U32 R5, RZ, RZ, R14 ;  /* 0x000000ffff057224 */ /* 0x000fce00078e000e */
[----:B------:R-:W-:Y:S05]  /*310f0*/  WARPSYNC.COLLECTIVE R15, `(.L_x_3311) ;  /* 0x000000000f087348 */ /* 0x000fea0003c00000 */
[----:B------:R0:W1:Y:S02]  /*31100*/  SHFL.IDX P6, R14, R13, R12, R11 ;  /* 0x0000000c0d0e7389 */ /* 0x00006400000c000b */
[----:B01----:R-:W-:Y:S01]  /*31110*/  ENDCOLLECTIVE ;  /* 0x000000000000791b */ /* 0x003fe20003800000 */
.L_x_3311:
[----:B------:R-:W-:Y:S02]  /*31120*/  IMAD.MOV.U32 R13, RZ, RZ, R3 ;  /* 0x000000ffff0d7224 */ /* 0x000fe400078e0003 */
[----:B------:R-:W-:-:S07]  /*31130*/  IMAD.MOV.U32 R9, RZ, RZ, R14 ;  /* 0x000000ffff097224 */ /* 0x000fce00078e000e */
[----:B------:R-:W-:Y:S05]  /*31140*/  WARPSYNC.COLLECTIVE R15, `(.L_x_3312) ;  /* 0x000000000f087348 */ /* 0x000fea0003c00000 */
[----:B------:R0:W1:Y:S02]  /*31150*/  SHFL.IDX P6, R14, R13, R12, R11 ;  /* 0x0000000c0d0e7389 */ /* 0x00006400000c000b */
[----:B01----:R-:W-:Y:S01]  /*31160*/  ENDCOLLECTIVE ;  /* 0x000000000000791b */ /* 0x003fe20003800000 */
.L_x_3312:
[----:B------:R-:W-:Y:S05]  /*31170*/  BRA `(.L_x_3313) ;  /* 0xfffffdac006c7947 */ /* 0x000fea000383ffff */
.L_x_2998:
        /* <DEDUP_REMOVED lines=8> */
.L_x_3315:
[----:B------:R-:W-:Y:S05]  /*31200*/  BSYNC B1 ;  /* 0x0000000000017941 */ /* 0x000fea0003800000 */
.L_x_3314:
        /* <DEDUP_REMOVED lines=8> */
.L_x_3316:
[----:B------:R-:W-:Y:S02]  /*31290*/  IMAD.MOV.U32 R13, RZ, RZ, R7 ;  /* 0x000000ffff0d7224 */ /* 0x000fe400078e0007 */
[----:B------:R-:W-:-:S07]  /*312a0*/  IMAD.MOV.U32 R5, RZ, RZ, R14 ;  /* 0x000000ffff057224 */ /* 0x000fce00078e000e */
[----:B------:R-:W-:Y:S05]  /*312b0*/  WARPSYNC.COLLECTIVE R15, `(.L_x_3317) ;  /* 0x000000000f087348 */ /* 0x000fea0003c00000 */
[----:B------:R0:W1:Y:S02]  /*312c0*/  SHFL.IDX P6, R14, R13, R12, R11 ;  /* 0x0000000c0d0e7389 */ /* 0x00006400000c000b */
[----:B01----:R-:W-:Y:S01]  /*312d0*/  ENDCOLLECTIVE ;  /* 0x000000000000791b */ /* 0x003fe20003800000 */
.L_x_3317:
[----:B------:R-:W-:Y:S02]  /*312e0*/  IMAD.MOV.U32 R13, RZ, RZ, R3 ;  /* 0x000000ffff0d7224 */ /* 0x000fe400078e0003 */
[----:B------:R-:W-:-:S07]  /*312f0*/  IMAD.MOV.U32 R9, RZ, RZ, R14 ;  /* 0x000000ffff097224 */ /* 0x000fce00078e000e */
[----:B------:R-:W-:Y:S05]  /*31300*/  WARPSYNC.COLLECTIVE R15, `(.L_x_3318) ;  /* 0x000000000f087348 */ /* 0x000fea0003c00000 */
[----:B------:R0:W1:Y:S02]  /*31310*/  SHFL.IDX P6, R14, R13, R12, R11 ;  /* 0x0000000c0d0e7389 */ /* 0x00006400000c000b */
[----:B01----:R-:W-:Y:S01]  /*31320*/  ENDCOLLECTIVE ;  /* 0x000000000000791b */ /* 0x003fe20003800000 */
.L_x_3318:
[----:B------:R-:W-:Y:S05]  /*31330*/  BRA `(.L_x_3319) ;  /* 0xfffffdb000847947 */ /* 0x000fea000383ffff */
.L_x_3001:
        /* <DEDUP_REMOVED lines=8> */
.L_x_3321:
[----:B------:R-:W-:Y:S05]  /*313c0*/  BSYNC B1 ;  /* 0x0000000000017941 */ /* 0x000fea0003800000 */
.L_x_3320:
        /* <DEDUP_REMOVED lines=8> */
.L_x_3322:
[----:B------:R-:W-:Y:S02]  /*31450*/  IMAD.MOV.U32 R13, RZ, RZ, R7 ;  /* 0x000000ffff0d7224 */ /* 0x000fe400078e0007 */
[----:B------:R-:W-:-:S07]  /*31460*/  IMAD.MOV.U32 R5, RZ, RZ, R14 ;  /* 0x000000ffff057224 */ /* 0x000fce00078e000e */
[----:B------:R-:W-:Y:S05]  /*31470*/  WARPSYNC.COLLECTIVE R15, `(.L_x_3323) ;  /* 0x000000000f087348 */ /* 0x000fea0003c00000 */
[----:B------:R0:W1:Y:S02]  /*31480*/  SHFL.IDX P6, R14, R13, R12, R11 ;  /* 0x0000000c0d0e7389 */ /* 0x00006400000c000b */
[----:B01----:R-:W-:Y:S01]  /*31490*/  ENDCOLLECTIVE ;  /* 0x000000000000791b */ /* 0x003fe20003800000 */
.L_x_3323:
[----:B------:R-:W-:Y:S02]  /*314a0*/  IMAD.MOV.U32 R13, RZ, RZ, R3 ;  /* 0x000000ffff0d7224 */ /* 0x000fe400078e0003 */
[----:B------:R-:W-:-:S07]  /*314b0*/  IMAD.MOV.U32 R9, RZ, RZ, R14 ;  /* 0x000000ffff097224 */ /* 0x000fce00078e000e */
[----:B------:R-:W-:Y:S05]  /*314c0*/  WARPSYNC.COLLECTIVE R15, `(.L_x_3324) ;  /* 0x000000000f087348 */ /* 0x000fea0003c00000 */
[----:B------:R0:W1:Y:S02]  /*314d0*/  SHFL.IDX P6, R14, R13, R12, R11 ;  /* 0x0000000c0d0e7389 */ /* 0x00006400000c000b */
[----:B01----:R-:W-:Y:S01]  /*314e0*/  ENDCOLLECTIVE ;  /* 0x000000000000791b */ /* 0x003fe20003800000 */
.L_x_3324:
[----:B------:R-:W-:Y:S05]  /*314f0*/  BRA `(.L_x_3325) ;  /* 0xfffffdb400947947 */ /* 0x000fea000383ffff */
.L_x_3004:
        /* <DEDUP_REMOVED lines=8> */
.L_x_3327:
[----:B------:R-:W-:Y:S05]  /*31580*/  BSYNC B1 ;  /* 0x0000000000017941 */ /* 0x000fea0003800000 */
.L_x_3326:
        /* <DEDUP_REMOVED lines=8> */
.L_x_3328:
[----:B------:R-:W-:Y:S02]  /*31610*/  IMAD.MOV.U32 R13, RZ, RZ, R7 ;  /* 0x000000ffff0d7224 */ /* 0x000fe400078e0007 */
[----:B------:R-:W-:-:S07]  /*31620*/  IMAD.MOV.U32 R10, RZ, RZ, R14 ;  /* 0x000000ffff0a7224 */ /* 0x000fce00078e000e */
[----:B------:R-:W-:Y:S05]  /*31630*/  WARPSYNC.COLLECTIVE R15, `(.L_x_3329) ;  /* 0x000000000f087348 */ /* 0x000fea0003c00000 */
[----:B------:R0:W1:Y:S02]  /*31640*/  SHFL.IDX P6, R14, R13, R12, R11 ;  /* 0x0000000c0d0e7389 */ /* 0x00006400000c000b */
[----:B01----:R-:W-:Y:S01]  /*31650*/  ENDCOLLECTIVE ;  /* 0x000000000000791b */ /* 0x003fe20003800000 */
.L_x_3329:
[----:B------:R-:W-:Y:S02]  /*31660*/  IMAD.MOV.U32 R13, RZ, RZ, R3 ;  /* 0x000000ffff0d7224 */ /* 0x000fe400078e0003 */
[----:B------:R-:W-:-:S07]  /*31670*/  IMAD.MOV.U32 R9, RZ, RZ, R14 ;  /* 0x000000ffff097224 */ /* 0x000fce00078e000e */
[----:B------:R-:W-:Y:S05]  /*31680*/  WARPSYNC.COLLECTIVE R15, `(.L_x_3330) ;  /* 0x000000000f087348 */ /* 0x000fea0003c00000 */
[----:B------:R0:W1:Y:S02]  /*31690*/  SHFL.IDX P6, R14, R13, R12, R11 ;  /* 0x0000000c0d0e7389 */ /* 0x00006400000c000b */
[----:B01----:R-:W-:Y:S01]  /*316a0*/  ENDCOLLECTIVE ;  /* 0x000000000000791b */ /* 0x003fe20003800000 */
.L_x_3330:
[----:B------:R-:W-:Y:S01]  /*316b0*/  IMAD.MOV.U32 R3, RZ, RZ, R14 ;  /* 0x000000ffff037224 */ /* 0x000fe200078e000e */
[----:B------:R-:W-:Y:S06]  /*316c0*/  BRA `(.L_x_3331) ;  /* 0xfffffdb800a87947 */ /* 0x000fec000383ffff */
.L_x_3008:
[----:B0-----:R0:W1:Y:S02]  /*316d0*/  SYNCS.PHASECHK.TRANS64.TRYWAIT P0, [R16+URZ+0x38800], R143 ;  /* 0x0388008f100075a7 */ /* 0x001064000800017f */
[----:B-1----:R-:W-:Y:S05]  /*316e0*/  @!P0 NANOSLEEP.SYNCS 0x989680 ;  /* 0x009896800000895d */ /* 0x002fea0003900000 */
[----:B------:R-:W1:Y:S02]  /*316f0*/  @!P0 SYNCS.PHASECHK.TRANS64 P0, [R16+URZ+0x38800], R143 ;  /* 0x0388008f100085a7 */ /* 0x000e64000800007f */
[----:B-1----:R-:W-:Y:S05]  /*31700*/  @!P0 BRA `(.L_x_3008) ;  /* 0xfffffffc00f08947 */ /* 0x002fea000383ffff */
[----:B------:R-:W-:Y:S05]  /*31710*/  BRA `(.L_x_3332) ;  /* 0xfffffdc0001c7947 */ /* 0x000fea000383ffff */
.L_x_3040:
        /* <DEDUP_REMOVED lines=8> */
.L_x_3334:
[----:B------:R-:W-:Y:S05]  /*317a0*/  BSYNC B1 ;  /* 0x0000000000017941 */ /* 0x000fea0003800000 */
.L_x_3333:
        /* <DEDUP_REMOVED lines=8> */
.L_x_3335:
[----:B------:R-:W-:Y:S02]  /*31830*/  IMAD.MOV.U32 R13, RZ, RZ, R7 ;  /* 0x000000ffff0d7224 */ /* 0x000fe400078e0007 */
[----:B------:R-:W-:-:S07]  /*31840*/  IMAD.MOV.U32 R4, RZ, RZ, R14 ;  /* 0x000000ffff047224 */ /* 0x000fce00078e000e */
[----:B------:R-:W-:Y:S05]  /*31850*/  WARPSYNC.COLLECTIVE R15, `(.L_x_3336) ;  /* 0x000000000f087348 */ /* 0x000fea0003c00000 */
[----:B------:R0:W1:Y:S02]  /*31860*/  SHFL.IDX P6, R14, R13, R12, R11 ;  /* 0x0000000c0d0e7389 */ /* 0x00006400000c000b */
[----:B01----:R-:W-:Y:S01]  /*31870*/  ENDCOLLECTIVE ;  /* 0x000000000000791b */ /* 0x003fe20003800000 */
.L_x_3336:
[----:B------:R-:W-:Y:S02]  /*31880*/  IMAD.MOV.U32 R13, RZ, RZ, R3 ;  /* 0x000000ffff0d7224 */ /* 0x000fe400078e0003 */
[----:B------:R-:W-:-:S07]  /*31890*/  IMAD.MOV.U32 R9, RZ, RZ, R14 ;  /* 0x000000ffff097224 */ /* 0x000fce00078e000e */
[----:B------:R-:W-:Y:S05]  /*318a0*/  WARPSYNC.COLLECTIVE R15, `(.L_x_3337) ;  /* 0x000000000f087348 */ /* 0x000fea0003c00000 */
[----:B------:R0:W1:Y:S02]  /*318b0*/  SHFL.IDX P6, R14, R13, R12, R11 ;  /* 0x0000000c0d0e7389 */ /* 0x00006400000c000b */
[----:B01----:R-:W-:Y:S01]  /*318c0*/  ENDCOLLECTIVE ;  /* 0x000000000000791b */ /* 0x003fe20003800000 */
.L_x_3337:
[----:B------:R-:W-:Y:S05]  /*318d0*/  BRA `(.L_x_3338) ;  /* 0xfffffdf000e87947 */ /* 0x000fea000383ffff */
.L_x_3043:
        /* <DEDUP_REMOVED lines=8> */
.L_x_3340:
[----:B------:R-:W-:Y:S05]  /*31960*/  BSYNC B1 ;  /* 0x0000000000017941 */ /* 0x000fea0003800000 */
.L_x_3339:
        /* <DEDUP_REMOVED lines=8> */
.L_x_3341:
[----:B------:R-:W-:Y:S02]  /*319f0*/  IMAD.MOV.U32 R13, RZ, RZ, R7 ;  /* 0x000000ffff0d7224 */ /* 0x000fe400078e0007 */
[----:B------:R-:W-:-:S07]  /*31a00*/  IMAD.MOV.U32 R4, RZ, RZ, R14 ;  /* 0x000000ffff047224 */ /* 0x000fce00078e000e */
[----:B------:R-:W-:Y:S05]  /*31a10*/  WARPSYNC.COLLECTIVE R15, `(.L_x_3342) ;  /* 0x000000000f087348 */ /* 0x000fea0003c00000 */
[----:B------:R0:W1:Y:S02]  /*31a20*/  SHFL.IDX P6, R14, R13, R12, R11 ;  /* 0x0000000c0d0e7389 */ /* 0x00006400000c000b */
[----:B01----:R-:W-:Y:S01]  /*31a30*/  ENDCOLLECTIVE ;  /* 0x000000000000791b */ /* 0x003fe20003800000 */
.L_x_3342:
[----:B------:R-:W-:Y:S02]  /*31a40*/  IMAD.MOV.U32 R13, RZ, RZ, R3 ;  /* 0x000000ffff0d7224 */ /* 0x000fe400078e0003 */
[----:B------:R-:W-:-:S07]  /*31a50*/  IMAD.MOV.U32 R9, RZ, RZ, R14 ;  /* 0x000000ffff097224 */ /* 0x000fce00078e000e */
[----:B------:R-:W-:Y:S05]  /*31a60*/  WARPSYNC.COLLECTIVE R15, `(.L_x_3343) ;  /* 0x000000000f087348 */ /* 0x000fea0003c00000 */
[----:B------:R0:W1:Y:S02]  /*31a70*/  SHFL.IDX P6, R14, R13, R12, R11 ;  /* 0x0000000c0d0e7389 */ /* 0x00006400000c000b */
[----:B01----:R-:W-:Y:S01]  /*31a80*/  ENDCOLLECTIVE ;  /* 0x000000000000791b */ /* 0x003fe20003800000 */
.L_x_3343:
[----:B------:R-:W-:Y:S05]  /*31a90*/  BRA `(.L_x_3344) ;  /* 0xfffffdf400bc7947 */ /* 0x000fea000383ffff */
.L_x_3046:
        /* <DEDUP_REMOVED lines=8> */
.L_x_3346:
[----:B------:R-:W-:Y:S05]  /*31b20*/  BSYNC B1 ;  /* 0x0000000000017941 */ /* 0x000fea0003800000 */
.L_x_3345:
        /* <DEDUP_REMOVED lines=8> */
.L_x_3347:
[----:B------:R-:W-:Y:S02]  /*31bb0*/  IMAD.MOV.U32 R13, RZ, RZ, R7 ;  /* 0x000000ffff0d7224 */ /* 0x000fe400078e0007 */
[----:B------:R-:W-:-:S07]  /*31bc0*/  IMAD.MOV.U32 R4, RZ, RZ, R14 ;  /* 0x000000ffff047224 */ /* 0x000fce00078e000e */
[----:B------:R-:W-:Y:S05]  /*31bd0*/  WARPSYNC.COLLECTIVE R15, `(.L_x_3348) ;  /* 0x000000000f087348 */ /* 0x000fea0003c00000 */
[----:B------:R0:W1:Y:S02]  /*31be0*/  SHFL.IDX P6, R14, R13, R12, R11 ;  /* 0x0000000c0d0e7389 */ /* 0x00006400000c000b */
[----:B01----:R-:W-:Y:S01]  /*31bf0*/  ENDCOLLECTIVE ;  /* 0x000000000000791b */ /* 0x003fe20003800000 */
.L_x_3348:
[----:B------:R-:W-:Y:S02]  /*31c00*/  IMAD.MOV.U32 R13, RZ, RZ, R3 ;  /* 0x000000ffff0d7224 */ /* 0x000fe400078e0003 */
[----:B------:R-:W-:-:S07]  /*31c10*/  IMAD.MOV.U32 R9, RZ, RZ, R14 ;  /* 0x000000ffff097224 */ /* 0x000fce00078e000e */
[----:B------:R-:W-:Y:S05]  /*31c20*/  WARPSYNC.COLLECTIVE R15, `(.L_x_3349) ;  /* 0x000000000f087348 */ /* 0x000fea0003c00000 */
[----:B------:R0:W1:Y:S02]  /*31c30*/  SHFL.IDX P6, R14, R13, R12, R11 ;  /* 0x0000000c0d0e7389 */ /* 0x00006400000c000b */
[----:B01----:R-:W-:Y:S01]  /*31c40*/  ENDCOLLECTIVE ;  /* 0x000000000000791b */ /* 0x003fe20003800000 */
.L_x_3349:
[----:B------:R-:W-:Y:S05]  /*31c50*/  BRA `(.L_x_3350) ;  /* 0xfffffdf800887947 */ /* 0x000fea000383ffff */
.L_x_3049:
        /* <DEDUP_REMOVED lines=8> */
.L_x_3352:
[----:B------:R-:W-:Y:S05]  /*31ce0*/  BSYNC B1 ;  /* 0x0000000000017941 */ /* 0x000fea0003800000 */
.L_x_3351:
        /* <DEDUP_REMOVED lines=8> */
.L_x_3353:
[----:B------:R-:W-:Y:S02]  /*31d70*/  IMAD.MOV.U32 R13, RZ, RZ, R7 ;  /* 0x000000ffff0d7224 */ /* 0x000fe400078e0007 */
[----:B------:R-:W-:-:S07]  /*31d80*/  IMAD.MOV.U32 R20, RZ, RZ, R14 ;  /* 0x000000ffff147224 */ /* 0x000fce00078e000e */
[----:B------:R-:W-:Y:S05]  /*31d90*/  WARPSYNC.COLLECTIVE R15, `(.L_x_3354) ;  /* 0x000000000f087348 */ /* 0x000fea0003c00000 */
[----:B------:R0:W1:Y:S02]  /*31da0*/  SHFL.IDX P6, R14, R13, R12, R11 ;  /* 0x0000000c0d0e7389 */ /* 0x00006400000c000b */
[----:B01----:R-:W-:Y:S01]  /*31db0*/  ENDCOLLECTIVE ;  /* 0x000000000000791b */ /* 0x003fe20003800000 */
.L_x_3354:
[----:B------:R-:W-:Y:S02]  /*31dc0*/  IMAD.MOV.U32 R13, RZ, RZ, R3 ;  /* 0x000000ffff0d7224 */ /* 0x000fe400078e0003 */
[----:B------:R-:W-:-:S07]  /*31dd0*/  IMAD.MOV.U32 R77, RZ, RZ, R14 ;  /* 0x000000ffff4d7224 */ /* 0x000fce00078e000e */
[----:B------:R-:W-:Y:S05]  /*31de0*/  WARPSYNC.COLLECTIVE R15, `(.L_x_3355) ;  /* 0x000000000f087348 */ /* 0x000fea0003c00000 */
[----:B------:R0:W1:Y:S02]  /*31df0*/  SHFL.IDX P6, R14, R13, R12, R11 ;  /* 0x0000000c0d0e7389 */ /* 0x00006400000c000b */
[----:B01----:R-:W-:Y:S01]  /*31e00*/  ENDCOLLECTIVE ;  /* 0x000000000000791b */ /* 0x003fe20003800000 */
.L_x_3355:
[----:B------:R-:W-:Y:S01]  /*31e10*/  IMAD.MOV.U32 R76, RZ, RZ, R14 ;  /* 0x000000ffff4c7224 */ /* 0x000fe200078e000e */
[----:B------:R-:W-:Y:S06]  /*31e20*/  BRA `(.L_x_3356) ;  /* 0xfffffdfc00587947 */ /* 0x000fec000383ffff */
.L_x_3053:
[----:B0-----:R0:W1:Y:S02]  /*31e30*/  SYNCS.PHASECHK.TRANS64.TRYWAIT P0, [R16+URZ+0x38800], R139 ;  /* 0x0388008b100075a7 */ /* 0x001064000800017f */
[----:B-1----:R-:W-:Y:S05]  /*31e40*/  @!P0 NANOSLEEP.SYNCS 0x989680 ;  /* 0x009896800000895d */ /* 0x002fea0003900000 */
[----:B------:R-:W1:Y:S02]  /*31e50*/  @!P0 SYNCS.PHASECHK.TRANS64 P0, [R16+URZ+0x38800], R139 ;  /* 0x0388008b100085a7 */ /* 0x000e64000800007f */
[----:B-1----:R-:W-:Y:S05]  /*31e60*/  @!P0 BRA `(.L_x_3053) ;  /* 0xfffffffc00f08947 */ /* 0x002fea000383ffff */
[----:B------:R-:W-:Y:S05]  /*31e70*/  BRA `(.L_x_3357) ;  /* 0xfffffe00007c7947 */ /* 0x000fea000383ffff */
.L_x_3071:
[----:B-1----:R1:W2:Y:S02]  /*31e80*/  SYNCS.PHASECHK.TRANS64.TRYWAIT P2, [R0+URZ+0x38830], R3 ;  /* 0x03883003000075a7 */ /* 0x0022a4000804017f */
[----:B--2---:R-:W-:Y:S05]  /*31e90*/  @!P2 NANOSLEEP.SYNCS 0x989680 ;  /* 0x009896800000a95d */ /* 0x004fea0003900000 */
[----:B------:R-:W2:Y:S02]  /*31ea0*/  @!P2 SYNCS.PHASECHK.TRANS64 P2, [R0+URZ+0x38830], R3 ;  /* 0x038830030000a5a7 */ /* 0x000ea4000804007f */
[----:B--2---:R-:W-:Y:S05]  /*31eb0*/  @!P2 BRA `(.L_x_3071) ;  /* 0xfffffffc00f0a947 */ /* 0x004fea000383ffff */
[----:B------:R-:W-:Y:S05]  /*31ec0*/  BRA `(.L_x_3070) ;  /* 0xfffffe3800cc7947 */ /* 0x000fea000383ffff */
.L_x_3078:
[----:B-1----:R1:W2:Y:S02]  /*31ed0*/  SYNCS.PHASECHK.TRANS64.TRYWAIT P3, [R11+URZ+0x38830], R4 ;  /* 0x038830040b0075a7 */ /* 0x0022a4000806017f */
[----:B--2---:R-:W-:Y:S05]  /*31ee0*/  @!P3 NANOSLEEP.SYNCS 0x989680 ;  /* 0x009896800000b95d */ /* 0x004fea0003900000 */
[----:B------:R-:W2:Y:S02]  /*31ef0*/  @!P3 SYNCS.PHASECHK.TRANS64 P3, [R11+URZ+0x38830], R4 ;  /* 0x038830040b00b5a7 */ /* 0x000ea4000806007f */
[----:B--2---:R-:W-:Y:S05]  /*31f00*/  @!P3 BRA `(.L_x_3078) ;  /* 0xfffffffc00f0b947 */ /* 0x004fea000383ffff */
[----:B------:R-:W-:Y:S05]  /*31f10*/  BRA `(.L_x_3077) ;  /* 0xfffffe8400007947 */ /* 0x000fea000383ffff */
.L_x_3083:
[----:B-1----:R1:W2:Y:S02]  /*31f20*/  SYNCS.PHASECHK.TRANS64.TRYWAIT P3, [R9+URZ+0x38850], R0 ;  /* 0x03885000090075a7 */ /* 0x0022a4000806017f */
[----:B--2---:R-:W-:Y:S05]  /*31f30*/  @!P3 NANOSLEEP.SYNCS 0x989680 ;  /* 0x009896800000b95d */ /* 0x004fea0003900000 */
[----:B------:R-:W2:Y:S02]  /*31f40*/  @!P3 SYNCS.PHASECHK.TRANS64 P3, [R9+URZ+0x38850], R0 ;  /* 0x038850000900b5a7 */ /* 0x000ea4000806007f */
[----:B--2---:R-:W-:Y:S05]  /*31f50*/  @!P3 BRA `(.L_x_3083) ;  /* 0xfffffffc00f0b947 */ /* 0x004fea000383ffff */
[----:B------:R-:W-:Y:S05]  /*31f60*/  BRA `(.L_x_3082) ;  /* 0xfffffeb800bc7947 */ /* 0x000fea000383ffff */
.L_x_3091:
[----:B-1----:R1:W2:Y:S02]  /*31f70*/  SYNCS.PHASECHK.TRANS64.TRYWAIT P2, [R4+URZ+0x38830], R5 ;  /* 0x03883005040075a7 */ /* 0x0022a4000804017f */
[----:B--2---:R-:W-:Y:S05]  /*31f80*/  @!P2 NANOSLEEP.SYNCS 0x989680 ;  /* 0x009896800000a95d */ /* 0x004fea0003900000 */
[----:B------:R-:W2:Y:S02]  /*31f90*/  @!P2 SYNCS.PHASECHK.TRANS64 P2, [R4+URZ+0x38830], R5 ;  /* 0x038830050400a5a7 */ /* 0x000ea4000804007f */
[----:B--2---:R-:W-:Y:S05]  /*31fa0*/  @!P2 BRA `(.L_x_3091) ;  /* 0xfffffffc00f0a947 */ /* 0x004fea000383ffff */
[----:B------:R-:W-:Y:S05]  /*31fb0*/  BRA `(.L_x_3090) ;  /* 0xfffffed000987947 */ /* 0x000fea000383ffff */
.L_x_3096:
[----:B-1----:R1:W2:Y:S02]  /*31fc0*/  SYNCS.PHASECHK.TRANS64.TRYWAIT P2, [R9+URZ+0x38850], R0 ;  /* 0x03885000090075a7 */ /* 0x0022a4000804017f */
[----:B--2---:R-:W-:Y:S05]  /*31fd0*/  @!P2 NANOSLEEP.SYNCS 0x989680 ;  /* 0x009896800000a95d */ /* 0x004fea0003900000 */
[----:B------:R-:W2:Y:S02]  /*31fe0*/  @!P2 SYNCS.PHASECHK.TRANS64 P2, [R9+URZ+0x38850], R0 ;  /* 0x038850000900a5a7 */ /* 0x000ea4000804007f */
[----:B--2---:R-:W-:Y:S05]  /*31ff0*/  @!P2 BRA `(.L_x_3096) ;  /* 0xfffffffc00f0a947 */ /* 0x004fea000383ffff */
[----:B------:R-:W-:Y:S05]  /*32000*/  BRA `(.L_x_3095) ;  /* 0xffffff0800547947 */ /* 0x000fea000383ffff */
.L_x_3102:
[----:B-1----:R1:W2:Y:S02]  /*32010*/  SYNCS.PHASECHK.TRANS64.TRYWAIT P0, [R0+URZ+0x38850], R7 ;  /* 0x03885007000075a7 */ /* 0x0022a4000800017f */
[----:B--2---:R-:W-:Y:S05]  /*32020*/  @!P0 NANOSLEEP.SYNCS 0x989680 ;  /* 0x009896800000895d */ /* 0x004fea0003900000 */
[----:B------:R-:W2:Y:S02]  /*32030*/  @!P0 SYNCS.PHASECHK.TRANS64 P0, [R0+URZ+0x38850], R7 ;  /* 0x03885007000085a7 */ /* 0x000ea4000800007f */
[----:B--2---:R-:W-:Y:S05]  /*32040*/  @!P0 BRA `(.L_x_3102) ;  /* 0xfffffffc00f08947 */ /* 0x004fea000383ffff */
[----:B------:R-:W-:Y:S05]  /*32050*/  BRA `(.L_x_3101) ;  /* 0xffffff2000787947 */ /* 0x000fea000383ffff */
.L_x_3138:
[----:B------:R-:W1:Y:S01]  /*32060*/  S2R R6, SR_TID.X ;  /* 0x0000000000067919 */ /* 0x000e620000002100 */
[----:B------:R-:W-:Y:S01]  /*32070*/  BSSY B1, `(.L_x_3358) ;  /* 0x000000a000017945 */ /* 0x000fe20003800000 */
[----:B------:R-:W-:Y:S02]  /*32080*/  IMAD.MOV.U32 R12, RZ, RZ, RZ ;  /* 0x000000ffff0c7224 */ /* 0x000fe400078e00ff */
[----:B------:R-:W-:Y:S02]  /*32090*/  IMAD.MOV.U32 R11, RZ, RZ, 0x1f ;  /* 0x0000001fff0b7424 */ /* 0x000fe400078e00ff */
[----:B------:R-:W-:Y:S01]  /*320a0*/  IMAD.MOV.U32 R15, RZ, RZ, -0x1 ;  /* 0xffffffffff0f7424 */ /* 0x000fe200078e00ff */
[----:B-1----:R-:W-:-:S04]  /*320b0*/  SHF.R.U32.HI R6, RZ, 0x5, R6 ;  /* 0x00000005ff067819 */ /* 0x002fc80000011606 */
[----:B------:R-:W-:-:S05]  /*320c0*/  LOP3.LUT R6, R6, 0x3, RZ, 0xc0, !PT ;  /* 0x0000000306067812 */ /* 0x000fca00078ec0ff */
[----:B0-----:R-:W-:-:S07]  /*320d0*/  IMAD.MOV.U32 R13, RZ, RZ, R6 ;  /* 0x000000ffff0d7224 */ /* 0x001fce00078e0006 */
[----:B------:R-:W-:Y:S05]  /*320e0*/  WARPSYNC.COLLECTIVE R15, `(.L_x_3359) ;  /* 0x000000000f087348 */ /* 0x000fea0003c00000 */
[----:B------:R0:W1:Y:S02]  /*320f0*/  SHFL.IDX P6, R14, R13, R12, R11 ;  /* 0x0000000c0d0e7389 */ /* 0x00006400000c000b */
[----:B01----:R-:W-:Y:S01]  /*32100*/  ENDCOLLECTIVE ;  /* 0x000000000000791b */ /* 0x003fe20003800000 */
.L_x_3359:
[----:B------:R-:W-:Y:S05]  /*32110*/  BSYNC B1 ;  /* 0x0000000000017941 */ /* 0x000fea0003800000 */
.L_x_3358:
[----:B------:R-:W-:Y:S05]  /*32120*/  BRA `(.L_x_3360) ;  /* 0xffffff7000c07947 */ /* 0x000fea000383ffff */
.L_x_3140:
[----:B------:R-:W-:Y:S01]  /*32130*/  BSSY B1, `(.L_x_3361) ;  /* 0x0000006000017945 */ /* 0x000fe20003800000 */
[----:B------:R-:W-:-:S07]  /*32140*/  IMAD.MOV.U32 R15, RZ, RZ, -0x1 ;  /* 0xffffffffff0f7424 */ /* 0x000fce00078e00ff */
[----:B01----:R-:W-:Y:S05]  /*32150*/  WARPSYNC.COLLECTIVE R15, `(.L_x_3362) ;  /* 0x000000000f0c7348 */ /* 0x003fea0003c00000 */
[----:B------:R-:W-:Y:S02]  /*32160*/  ELECT P6, UR62, PT ;  /* 0x00000000003e782f */ /* 0x000fe400038c0000 */
[----:B------:R-:W-:Y:S01]  /*32170*/  MOV R14, UR62 ;  /* 0x0000003e000e7c02 */ /* 0x000fe20008000f00 */
[----:B01----:R-:W-:Y:S10]  /*32180*/  ENDCOLLECTIVE ;  /* 0x000000000000791b */ /* 0x003ff40003800000 */
.L_x_3362:
[----:B------:R-:W-:Y:S05]  /*32190*/  BSYNC B1 ;  /* 0x0000000000017941 */ /* 0x000fea0003800000 */
.L_x_3361:
[----:B------:R-:W-:Y:S01]  /*321a0*/  PLOP3.LUT P2, PT, P6, PT, PT, 0x80, 0x0 ;  /* 0x000000000000781c */ /* 0x000fe2000374f070 */
[----:B------:R-:W-:-:S12]  /*321b0*/  BRA `(.L_x_3139) ;  /* 0xffffff7000b47947 */ /* 0x000fd8000383ffff */
.L_x_3142:
[----:B-1----:R-:W2:Y:S02]  /*321c0*/  LDL R3, [R1+0x4] ;  /* 0x0000040001037983 */ /* 0x002ea40000100800 */
[----:B--2---:R1:W2:Y:S02]  /*321d0*/  SYNCS.PHASECHK.TRANS64.TRYWAIT P0, [R3+URZ+0x38820], R2 ;  /* 0x03882002030075a7 */ /* 0x0042a4000800017f */
[----:B--2---:R-:W-:Y:S05]  /*321e0*/  @!P0 NANOSLEEP.SYNCS 0x989680 ;  /* 0x009896800000895d */ /* 0x004fea0003900000 */
[----:B------:R-:W2:Y:S02]  /*321f0*/  @!P0 SYNCS.PHASECHK.TRANS64 P0, [R3+URZ+0x38820], R2 ;  /* 0x03882002030085a7 */ /* 0x000ea4000800007f */
[----:B--2---:R-:W-:Y:S05]  /*32200*/  @!P0 BRA `(.L_x_3142) ;  /* 0xfffffffc00ec8947 */ /* 0x004fea000383ffff */
[----:B------:R-:W-:Y:S05]  /*32210*/  BRA `(.L_x_3363) ;  /* 0xffffff7000c47947 */ /* 0x000fea000383ffff */
.L_x_3146:
[----:B-1----:R1:W2:Y:S02]  /*32220*/  SYNCS.PHASECHK.TRANS64.TRYWAIT P0, [R6+URZ+0x388a0], R8 ;  /* 0x0388a008060075a7 */ /* 0x0022a4000800017f */
[----:B--2---:R-:W-:Y:S05]  /*32230*/  @!P0 NANOSLEEP.SYNCS 0x989680 ;  /* 0x009896800000895d */ /* 0x004fea0003900000 */
[----:B------:R-:W2:Y:S02]  /*32240*/  @!P0 SYNCS.PHASECHK.TRANS64 P0, [R6+URZ+0x388a0], R8 ;  /* 0x0388a008060085a7 */ /* 0x000ea4000800007f */
[----:B--2---:R-:W-:Y:S05]  /*32250*/  @!P0 BRA `(.L_x_3146) ;  /* 0xfffffffc00f08947 */ /* 0x004fea000383ffff */
[----:B------:R-:W-:Y:S05]  /*32260*/  BRA `(.L_x_3364) ;  /* 0xffffff7000e87947 */ /* 0x000fea000383ffff */
.L_x_3154:
[----:B--2---:R2:W3:Y:S02]  /*32270*/  SYNCS.PHASECHK.TRANS64.TRYWAIT P0, [R6+URZ+0x388c0], R8 ;  /* 0x0388c008060075a7 */ /* 0x0044e4000800017f */
[----:B---3--:R-:W-:Y:S05]  /*32280*/  @!P0 NANOSLEEP.SYNCS 0x989680 ;  /* 0x009896800000895d */ /* 0x008fea0003900000 */
[----:B------:R-:W3:Y:S02]  /*32290*/  @!P0 SYNCS.PHASECHK.TRANS64 P0, [R6+URZ+0x388c0], R8 ;  /* 0x0388c008060085a7 */ /* 0x000ee4000800007f */
[----:B---3--:R-:W-:Y:S05]  /*322a0*/  @!P0 BRA `(.L_x_3154) ;  /* 0xfffffffc00f08947 */ /* 0x008fea000383ffff */
[----:B------:R-:W-:Y:S05]  /*322b0*/  BRA `(.L_x_3365) ;  /* 0xffffff7800287947 */ /* 0x000fea000383ffff */
.L_x_3164:
[----:B-1----:R1:W2:Y:S02]  /*322c0*/  SYNCS.PHASECHK.TRANS64.TRYWAIT P0, [R6+URZ+0x388a0], R5 ;  /* 0x0388a005060075a7 */ /* 0x0022a4000800017f */
[----:B--2---:R-:W-:Y:S05]  /*322d0*/  @!P0 NANOSLEEP.SYNCS 0x989680 ;  /* 0x009896800000895d */ /* 0x004fea0003900000 */
[----:B------:R-:W2:Y:S02]  /*322e0*/  @!P0 SYNCS.PHASECHK.TRANS64 P0, [R6+URZ+0x388a0], R5 ;  /* 0x0388a005060085a7 */ /* 0x000ea4000800007f */
[----:B--2---:R-:W-:Y:S05]  /*322f0*/  @!P0 BRA `(.L_x_3164) ;  /* 0xfffffffc00f08947 */ /* 0x004fea000383ffff */
[----:B------:R-:W-:Y:S05]  /*32300*/  BRA `(.L_x_3366) ;  /* 0xffffff7c00b47947 */ /* 0x000fea000383ffff */
.L_x_3172:
[----:B--2---:R2:W3:Y:S02]  /*32310*/  SYNCS.PHASECHK.TRANS64.TRYWAIT P0, [R6+URZ+0x388c0], R5 ;  /* 0x0388c005060075a7 */ /* 0x0044e4000800017f */
[----:B---3--:R-:W-:Y:S05]  /*32320*/  @!P0 NANOSLEEP.SYNCS 0x989680 ;  /* 0x009896800000895d */ /* 0x008fea0003900000 */
[----:B------:R-:W3:Y:S02]  /*32330*/  @!P0 SYNCS.PHASECHK.TRANS64 P0, [R6+URZ+0x388c0], R5 ;  /* 0x0388c005060085a7 */ /* 0x000ee4000800007f */
[----:B---3--:R-:W-:Y:S05]  /*32340*/  @!P0 BRA `(.L_x_3172) ;  /* 0xfffffffc00f08947 */ /* 0x008fea000383ffff */
[----:B------:R-:W-:Y:S05]  /*32350*/  BRA `(.L_x_3367) ;  /* 0xffffff8000f07947 */ /* 0x000fea000383ffff */
.L_x_3188:
        /* <DEDUP_REMOVED lines=11> */
.L_x_3369:
[----:B------:R-:W-:Y:S05]  /*32410*/  BSYNC B0 ;  /* 0x0000000000007941 */ /* 0x000fea0003800000 */
.L_x_3368:
[----:B------:R-:W-:Y:S05]  /*32420*/  BRA `(.L_x_3370) ;  /* 0xffffff90000c7947 */ /* 0x000fea000383ffff */
.L_x_3190:
[----:B------:R-:W-:Y:S01]  /*32430*/  BSSY B0, `(.L_x_3371) ;  /* 0x0000006000007945 */ /* 0x000fe20003800000 */
[----:B------:R-:W-:-:S07]  /*32440*/  IMAD.MOV.U32 R15, RZ, RZ, -0x1 ;  /* 0xffffffffff0f7424 */ /* 0x000fce00078e00ff */
[----:B01----:R-:W-:Y:S05]  /*32450*/  WARPSYNC.COLLECTIVE R15, `(.L_x_3372) ;  /* 0x000000000f0c7348 */ /* 0x003fea0003c00000 */
[----:B------:R-:W-:Y:S02]  /*32460*/  ELECT P6, UR62, PT ;  /* 0x00000000003e782f */ /* 0x000fe400038c0000 */
[----:B------:R-:W-:Y:S01]  /*32470*/  MOV R14, UR62 ;  /* 0x0000003e000e7c02 */ /* 0x000fe20008000f00 */
[----:B01----:R-:W-:Y:S10]  /*32480*/  ENDCOLLECTIVE ;  /* 0x000000000000791b */ /* 0x003ff40003800000 */
.L_x_3372:
[----:B------:R-:W-:Y:S05]  /*32490*/  BSYNC B0 ;  /* 0x0000000000007941 */ /* 0x000fea0003800000 */
.L_x_3371:
[----:B------:R-:W-:Y:S05]  /*324a0*/  BRA `(.L_x_3373) ;  /* 0xffffff90001c7947 */ /* 0x000fea000383ffff */
.L_x_3192:
[----:B-1----:R1:W2:Y:S02]  /*324b0*/  SYNCS.PHASECHK.TRANS64.TRYWAIT P0, [R0+URZ+0x38840], R2 ;  /* 0x03884002000075a7 */ /* 0x0022a4000800017f */
[----:B--2---:R-:W-:Y:S05]  /*324c0*/  @!P0 NANOSLEEP.SYNCS 0x989680 ;  /* 0x009896800000895d */ /* 0x004fea0003900000 */
[----:B------:R-:W2:Y:S02]  /*324d0*/  @!P0 SYNCS.PHASECHK.TRANS64 P0, [R0+URZ+0x38840], R2 ;  /* 0x03884002000085a7 */ /* 0x000ea4000800007f */
[----:B--2---:R-:W-:Y:S05]  /*324e0*/  @!P0 BRA `(.L_x_3192) ;  /* 0xfffffffc00f08947 */ /* 0x004fea000383ffff */
[----:B------:R-:W-:Y:S05]  /*324f0*/  BRA `(.L_x_3374) ;  /* 0xffffff90008c7947 */ /* 0x000fea000383ffff */
.L_x_3196:
        /* <DEDUP_REMOVED lines=8> */
.L_x_3375:
[----:B------:R-:W-:Y:S02]  /*32580*/  IMAD.MOV.U32 R13, RZ, RZ, R3 ;  /* 0x000000ffff0d7224 */ /* 0x000fe400078e0003 */
[----:B------:R-:W-:-:S07]  /*32590*/  IMAD.MOV.U32 R4, RZ, RZ, R14 ;  /* 0x000000ffff047224 */ /* 0x000fce00078e000e */
[----:B------:R-:W-:Y:S05]  /*325a0*/  WARPSYNC.COLLECTIVE R15, `(.L_x_3376) ;  /* 0x000000000f087348 */ /* 0x000fea0003c00000 */
[----:B------:R0:W1:Y:S02]  /*325b0*/  SHFL.IDX P6, R14, R13, R12, R11 ;  /* 0x0000000c0d0e7389 */ /* 0x00006400000c000b */
[----:B01----:R-:W-:Y:S01]  /*325c0*/  ENDCOLLECTIVE ;  /* 0x000000000000791b */ /* 0x003fe20003800000 */
.L_x_3376:
[----:B------:R-:W-:Y:S02]  /*325d0*/  IMAD R17, R17, 0x80, R10 ;  /* 0x0000008011117824 */ /* 0x000fe400078e020a */
        /* <DEDUP_REMOVED lines=24> */
.L_x_3377:
[----:B------:R-:W-:Y:S02]  /*32760*/  IMAD.MOV.U32 R13, RZ, RZ, R3 ;  /* 0x000000ffff0d7224 */ /* 0x000fe400078e0003 */
[----:B------:R-:W-:-:S07]  /*32770*/  IMAD.MOV.U32 R6, RZ, RZ, R14 ;  /* 0x000000ffff067224 */ /* 0x000fce00078e000e */
[----:B------:R-:W-:Y:S05]  /*32780*/  WARPSYNC.COLLECTIVE R15, `(.L_x_3378) ;  /* 0x000000000f087348 */ /* 0x000fea0003c00000 */
[----:B------:R0:W1:Y:S02]  /*32790*/  SHFL.IDX P6, R14, R13, R12, R11 ;  /* 0x0000000c0d0e7389 */ /* 0x00006400000c000b */
[----:B01----:R-:W-:Y:S01]  /*327a0*/  ENDCOLLECTIVE ;  /* 0x000000000000791b */ /* 0x003fe20003800000 */
.L_x_3378:
        /* <DEDUP_REMOVED lines=19> */
.L_x_3379:
[----:B------:R-:W-:-:S05]  /*328e0*/  VIADD R4, R17, 0x20 ;  /* 0x0000002011047836 */ /* 0x000fca0000000000 */
[----:B------:R-:W-:Y:S01]  /*328f0*/  ISETP.GE.AND P2, PT, R4, R0, PT ;  /* 0x000000000400720c */ /* 0x000fe20003f46270 */
[----:B------:R-:W-:Y:S02]  /*32900*/  IMAD.MOV.U32 R13, RZ, RZ, R3 ;  /* 0x000000ffff0d7224 */ /* 0x000fe400078e0003 */
[----:B------:R-:W-:-:S10]  /*32910*/  IMAD.MOV.U32 R6, RZ, RZ, R14 ;  /* 0x000000ffff067224 */ /* 0x000fd400078e000e */
[----:B------:R-:W-:Y:S05]  /*32920*/  WARPSYNC.COLLECTIVE R15, `(.L_x_3380) ;  /* 0x000000000f087348 */ /* 0x000fea0003c00000 */
[----:B------:R0:W1:Y:S02]  /*32930*/  SHFL.IDX P6, R14, R13, R12, R11 ;  /* 0x0000000c0d0e7389 */ /* 0x00006400000c000b */
[----:B01----:R-:W-:Y:S01]  /*32940*/  ENDCOLLECTIVE ;  /* 0x000000000000791b */ /* 0x003fe20003800000 */
.L_x_3380:
        /* <DEDUP_REMOVED lines=19> */
.L_x_3381:
[----:B------:R-:W-:-:S05]  /*32a80*/  VIADD R4, R17, 0x30 ;  /* 0x0000003011047836 */ /* 0x000fca0000000000 */
[----:B------:R-:W-:Y:S01]  /*32a90*/  ISETP.GE.AND P2, PT, R4, R0, PT ;  /* 0x000000000400720c */ /* 0x000fe20003f46270 */
[----:B------:R-:W-:Y:S02]  /*32aa0*/  IMAD.MOV.U32 R13, RZ, RZ, R3 ;  /* 0x000000ffff0d7224 */ /* 0x000fe400078e0003 */
[----:B------:R-:W-:-:S10]  /*32ab0*/  IMAD.MOV.U32 R6, RZ, RZ, R14 ;  /* 0x000000ffff067224 */ /* 0x000fd400078e000e */
[----:B------:R-:W-:Y:S05]  /*32ac0*/  WARPSYNC.COLLECTIVE R15, `(.L_x_3382) ;  /* 0x000000000f087348 */ /* 0x000fea0003c00000 */
[----:B------:R0:W1:Y:S02]  /*32ad0*/  SHFL.IDX P6, R14, R13, R12, R11 ;  /* 0x0000000c0d0e7389 */ /* 0x00006400000c000b */
[----:B01----:R-:W-:Y:S01]  /*32ae0*/  ENDCOLLECTIVE ;  /* 0x000000000000791b */ /* 0x003fe20003800000 */
.L_x_3382:
        /* <DEDUP_REMOVED lines=19> */
.L_x_3383:
[----:B------:R-:W-:-:S05]  /*32c20*/  VIADD R4, R17, 0x40 ;  /* 0x0000004011047836 */ /* 0x000fca0000000000 */
[----:B------:R-:W-:Y:S01]  /*32c30*/  ISETP.GE.AND P2, PT, R4, R0, PT ;  /* 0x000000000400720c */ /* 0x000fe20003f46270 */
[----:B------:R-:W-:Y:S02]  /*32c40*/  IMAD.MOV.U32 R13, RZ, RZ, R3 ;  /* 0x000000ffff0d7224 */ /* 0x000fe400078e0003 */
[----:B------:R-:W-:-:S10]  /*32c50*/  IMAD.MOV.U32 R6, RZ, RZ, R14 ;  /* 0x000000ffff067224 */ /* 0x000fd400078e000e */
[----:B------:R-:W-:Y:S05]  /*32c60*/  WARPSYNC.COLLECTIVE R15, `(.L_x_3384) ;  /* 0x000000000f087348 */ /* 0x000fea0003c00000 */
[----:B------:R0:W1:Y:S02]  /*32c70*/  SHFL.IDX P6, R14, R13, R12, R11 ;  /* 0x0000000c0d0e7389 */ /* 0x00006400000c000b */
[----:B01----:R-:W-:Y:S01]  /*32c80*/  ENDCOLLECTIVE ;  /* 0x000000000000791b */ /* 0x003fe20003800000 */
.L_x_3384:
        /* <DEDUP_REMOVED lines=19> */
.L_x_3385:
[----:B------:R-:W-:-:S05]  /*32dc0*/  VIADD R4, R17, 0x50 ;  /* 0x0000005011047836 */ /* 0x000fca0000000000 */
[----:B------:R-:W-:Y:S01]  /*32dd0*/  ISETP.GE.AND P2, PT, R4, R0, PT ;  /* 0x000000000400720c */ /* 0x000fe20003f46270 */
[----:B------:R-:W-:Y:S02]  /*32de0*/  IMAD.MOV.U32 R13, RZ, RZ, R3 ;  /* 0x000000ffff0d7224 */ /* 0x000fe400078e0003 */
[----:B------:R-:W-:-:S10]  /*32df0*/  IMAD.MOV.U32 R6, RZ, RZ, R14 ;  /* 0x000000ffff067224 */ /* 0x000fd400078e000e */
[----:B------:R-:W-:Y:S05]  /*32e00*/  WARPSYNC.COLLECTIVE R15, `(.L_x_3386) ;  /* 0x000000000f087348 */ /* 0x000fea0003c00000 */
[----:B------:R0:W1:Y:S02]  /*32e10*/  SHFL.IDX P6, R14, R13, R12, R11 ;  /* 0x0000000c0d0e7389 */ /* 0x00006400000c000b */
[----:B01----:R-:W-:Y:S01]  /*32e20*/  ENDCOLLECTIVE ;  /* 0x000000000000791b */ /* 0x003fe20003800000 */
.L_x_3386:
        /* <DEDUP_REMOVED lines=19> */
.L_x_3387:
[----:B------:R-:W-:-:S05]  /*32f60*/  VIADD R4, R17, 0x60 ;  /* 0x0000006011047836 */ /* 0x000fca0000000000 */
[----:B------:R-:W-:Y:S01]  /*32f70*/  ISETP.GE.AND P2, PT, R4, R0, PT ;  /* 0x000000000400720c */ /* 0x000fe20003f46270 */
[----:B------:R-:W-:Y:S02]  /*32f80*/  IMAD.MOV.U32 R13, RZ, RZ, R3 ;  /* 0x000000ffff0d7224 */ /* 0x000fe400078e0003 */
[----:B------:R-:W-:-:S10]  /*32f90*/  IMAD.MOV.U32 R6, RZ, RZ, R14 ;  /* 0x000000ffff067224 */ /* 0x000fd400078e000e */
[----:B------:R-:W-:Y:S05]  /*32fa0*/  WARPSYNC.COLLECTIVE R15, `(.L_x_3388) ;  /* 0x000000000f087348 */ /* 0x000fea0003c00000 */
[----:B------:R0:W1:Y:S02]  /*32fb0*/  SHFL.IDX P6, R14, R13, R12, R11 ;  /* 0x0000000c0d0e7389 */ /* 0x00006400000c000b */
[----:B01----:R-:W-:Y:S01]  /*32fc0*/  ENDCOLLECTIVE ;  /* 0x000000000000791b */ /* 0x003fe20003800000 */
.L_x_3388:
        /* <DEDUP_REMOVED lines=19> */
.L_x_3389:
[----:B------:R-:W-:Y:S02]  /*33100*/  IMAD.MOV.U32 R13, RZ, RZ, R3 ;  /* 0x000000ffff0d7224 */ /* 0x000fe400078e0003 */
[----:B------:R-:W-:-:S07]  /*33110*/  IMAD.MOV.U32 R6, RZ, RZ, R14 ;  /* 0x000000ffff067224 */ /* 0x000fce00078e000e */
[----:B------:R-:W-:Y:S05]  /*33120*/  WARPSYNC.COLLECTIVE R15, `(.L_x_3390) ;  /* 0x000000000f087348 */ /* 0x000fea0003c00000 */
[----:B------:R0:W1:Y:S02]  /*33130*/  SHFL.IDX P6, R14, R13, R12, R11 ;  /* 0x0000000c0d0e7389 */ /* 0x00006400000c000b */
[----:B01----:R-:W-:Y:S01]  /*33140*/  ENDCOLLECTIVE ;  /* 0x000000000000791b */ /* 0x003fe20003800000 */
.L_x_3390:
[----:B------:R-:W-:Y:S01]  /*33150*/  IMAD.MOV.U32 R3, RZ, RZ, R14 ;  /* 0x000000ffff037224 */ /* 0x000fe200078e000e */
[----:B------:R-:W-:Y:S06]  /*33160*/  BRA `(.L_x_3391) ;  /* 0xffffff9400787947 */ /* 0x000fec000383ffff */
.L_x_3201:
[----:B0-----:R-:W3:Y:S02]  /*33170*/  LDL R2, [R1+0x4] ;  /* 0x0000040001027983 */ /* 0x001ee40000100800 */
[----:B---3--:R0:W1:Y:S02]  /*33180*/  SYNCS.PHASECHK.TRANS64.TRYWAIT P0, [R2+URZ+0x38820], R0 ;  /* 0x03882000020075a7 */ /* 0x008064000800017f */
[----:B-1----:R-:W-:Y:S05]  /*33190*/  @!P0 NANOSLEEP.SYNCS 0x989680 ;  /* 0x009896800000895d */ /* 0x002fea0003900000 */
[----:B------:R-:W1:Y:S02]  /*331a0*/  @!P0 SYNCS.PHASECHK.TRANS64 P0, [R2+URZ+0x38820], R0 ;  /* 0x03882000020085a7 */ /* 0x000e64000800007f */
[----:B-1----:R-:W-:Y:S05]  /*331b0*/  @!P0 BRA `(.L_x_3201) ;  /* 0xfffffffc00ec8947 */ /* 0x002fea000383ffff */
[----:B------:R-:W-:Y:S05]  /*331c0*/  BRA `(.L_x_3392) ;  /* 0xffffff9400f87947 */ /* 0x000fea000383ffff */
.L_x_3210:
[----:B-1----:R1:W2:Y:S02]  /*331d0*/  SYNCS.PHASECHK.TRANS64.TRYWAIT P0, [R3+URZ+0x38840], R0 ;  /* 0x03884000030075a7 */ /* 0x0022a4000800017f */
[----:B--2---:R-:W-:Y:S05]  /*331e0*/  @!P0 NANOSLEEP.SYNCS 0x989680 ;  /* 0x009896800000895d */ /* 0x004fea0003900000 */
[----:B------:R-:W2:Y:S02]  /*331f0*/  @!P0 SYNCS.PHASECHK.TRANS64 P0, [R3+URZ+0x38840], R0 ;  /* 0x03884000030085a7 */ /* 0x000ea4000800007f */
[----:B--2---:R-:W-:Y:S05]  /*33200*/  @!P0 BRA `(.L_x_3210) ;  /* 0xfffffffc00f08947 */ /* 0x004fea000383ffff */
[----:B------:R-:W-:Y:S05]  /*33210*/  BRA `(.L_x_3393) ;  /* 0xffffff9800c07947 */ /* 0x000fea000383ffff */
.L_x_3218:
[----:B0-----:R0:W1:Y:S02]  /*33220*/  SYNCS.PHASECHK.TRANS64.TRYWAIT P0, [R0+URZ+0x38860], R3 ;  /* 0x03886003000075a7 */ /* 0x001064000800017f */
[----:B-1----:R-:W-:Y:S05]  /*33230*/  @!P0 NANOSLEEP.SYNCS 0x989680 ;  /* 0x009896800000895d */ /* 0x002fea0003900000 */
[----:B------:R-:W1:Y:S02]  /*33240*/  @!P0 SYNCS.PHASECHK.TRANS64 P0, [R0+URZ+0x38860], R3 ;  /* 0x03886003000085a7 */ /* 0x000e64000800007f */
[----:B-1----:R-:W-:Y:S05]  /*33250*/  @!P0 BRA `(.L_x_3218) ;  /* 0xfffffffc00f08947 */ /* 0x002fea000383ffff */
[----:B------:R-:W-:Y:S05]  /*33260*/  BRA `(.L_x_3394) ;  /* 0xffffffa0001c7947 */ /* 0x000fea000383ffff */
.L_x_3230:
[----:B--2---:R2:W3:Y:S02]  /*33270*/  SYNCS.PHASECHK.TRANS64.TRYWAIT P0, [R3+URZ+0x38840], R2 ;  /* 0x03884002030075a7 */ /* 0x0044e4000800017f */
[----:B---3--:R-:W-:Y:S05]  /*33280*/  @!P0 NANOSLEEP.SYNCS 0x989680 ;  /* 0x009896800000895d */ /* 0x008fea0003900000 */
[----:B------:R-:W3:Y:S02]  /*33290*/  @!P0 SYNCS.PHASECHK.TRANS64 P0, [R3+URZ+0x38840], R2 ;  /* 0x03884002030085a7 */ /* 0x000ee4000800007f */
[----:B---3--:R-:W-:Y:S05]  /*332a0*/  @!P0 BRA `(.L_x_3230) ;  /* 0xfffffffc00f08947 */ /* 0x008fea000383ffff */
[----:B------:R-:W-:Y:S05]  /*332b0*/  BRA `(.L_x_3395) ;  /* 0xffffffa800487947 */ /* 0x000fea000383ffff */
.L_x_3238:
[----:B0-----:R0:W2:Y:S02]  /*332c0*/  SYNCS.PHASECHK.TRANS64.TRYWAIT P0, [R2+URZ+0x38860], R3 ;  /* 0x03886003020075a7 */ /* 0x0010a4000800017f */
[----:B--2---:R-:W-:Y:S05]  /*332d0*/  @!P0 NANOSLEEP.SYNCS 0x989680 ;  /* 0x009896800000895d */ /* 0x004fea0003900000 */
[----:B------:R-:W2:Y:S02]  /*332e0*/  @!P0 SYNCS.PHASECHK.TRANS64 P0, [R2+URZ+0x38860], R3 ;  /* 0x03886003020085a7 */ /* 0x000ea4000800007f */
[----:B--2---:R-:W-:Y:S05]  /*332f0*/  @!P0 BRA `(.L_x_3238) ;  /* 0xfffffffc00f08947 */ /* 0x004fea000383ffff */
[----:B------:R-:W-:Y:S05]  /*33300*/  BRA `(.L_x_3396) ;  /* 0xffffffac00a47947 */ /* 0x000fea000383ffff */
.L_x_3250:
[----:B---3--:R3:W4:Y:S02]  /*33310*/  SYNCS.PHASECHK.TRANS64.TRYWAIT P0, [R3+URZ+0x38840], R2 ;  /* 0x03884002030075a7 */ /* 0x008724000800017f */
[----:B----4-:R-:W-:Y:S05]  /*33320*/  @!P0 NANOSLEEP.SYNCS 0x989680 ;  /* 0x009896800000895d */ /* 0x010fea0003900000 */
[----:B------:R-:W4:Y:S02]  /*33330*/  @!P0 SYNCS.PHASECHK.TRANS64 P0, [R3+URZ+0x38840], R2 ;  /* 0x03884002030085a7 */ /* 0x000f24000800007f */
[----:B----4-:R-:W-:Y:S05]  /*33340*/  @!P0 BRA `(.L_x_3250) ;  /* 0xfffffffc00f08947 */ /* 0x010fea000383ffff */
[----:B------:R-:W-:Y:S05]  /*33350*/  BRA `(.L_x_3397) ;  /* 0xffffffb400ac7947 */ /* 0x000fea000383ffff */
.L_x_3258:
[----:B0-----:R0:W2:Y:S02]  /*33360*/  SYNCS.PHASECHK.TRANS64.TRYWAIT P0, [R2+URZ+0x38860], R5 ;  /* 0x03886005020075a7 */ /* 0x0010a4000800017f */
[----:B--2---:R-:W-:Y:S05]  /*33370*/  @!P0 NANOSLEEP.SYNCS 0x989680 ;  /* 0x009896800000895d */ /* 0x004fea0003900000 */
[----:B------:R-:W2:Y:S02]  /*33380*/  @!P0 SYNCS.PHASECHK.TRANS64 P0, [R2+URZ+0x38860], R5 ;  /* 0x03886005020085a7 */ /* 0x000ea4000800007f */
[----:B--2---:R-:W-:Y:S05]  /*33390*/  @!P0 BRA `(.L_x_3258) ;  /* 0xfffffffc00f08947 */ /* 0x004fea000383ffff */
[----:B------:R-:W-:Y:S05]  /*333a0*/  BRA `(.L_x_3398) ;  /* 0xffffffbc00047947 */ /* 0x000fea000383ffff */
.L_x_3272:
[----:B--2---:R2:W4:Y:S02]  /*333b0*/  SYNCS.PHASECHK.TRANS64.TRYWAIT P0, [R0+URZ+0x38860], R2 ;  /* 0x03886002000075a7 */ /* 0x004524000800017f */
[----:B----4-:R-:W-:Y:S05]  /*333c0*/  @!P0 NANOSLEEP.SYNCS 0x989680 ;  /* 0x009896800000895d */ /* 0x010fea0003900000 */
[----:B------:R-:W4:Y:S02]  /*333d0*/  @!P0 SYNCS.PHASECHK.TRANS64 P0, [R0+URZ+0x38860], R2 ;  /* 0x03886002000085a7 */ /* 0x000f24000800007f */
[----:B----4-:R-:W-:Y:S05]  /*333e0*/  @!P0 BRA `(.L_x_3272) ;  /* 0xfffffffc00f08947 */ /* 0x010fea000383ffff */
[----:B------:R-:W-:Y:S05]  /*333f0*/  BRA `(.L_x_3399) ;  /* 0xffffffc000ec7947 */ /* 0x000fea000383ffff */
.L_x_3282:
[----:B------:R-:W-:Y:S01]  /*33400*/  BSSY B0, `(.L_x_3400) ;  /* 0x0000008000007945 */ /* 0x000fe20003800000 */
[----:B0-----:R-:W-:Y:S02]  /*33410*/  IMAD.MOV.U32 R13, RZ, RZ, R16 ;  /* 0x000000ffff0d7224 */ /* 0x001fe400078e0010 */
[----:B------:R-:W-:Y:S02]  /*33420*/  IMAD.MOV.U32 R12, RZ, RZ, RZ ;  /* 0x000000ffff0c7224 */ /* 0x000fe400078e00ff */
[----:B------:R-:W-:Y:S02]  /*33430*/  IMAD.MOV.U32 R11, RZ, RZ, 0x1f ;  /* 0x0000001fff0b7424 */ /* 0x000fe400078e00ff */
[----:B------:R-:W-:-:S07]  /*33440*/  IMAD.MOV.U32 R15, RZ, RZ, -0x1 ;  /* 0xffffffffff0f7424 */ /* 0x000fce00078e00ff */
[----:B-12--5:R-:W-:Y:S05]  /*33450*/  WARPSYNC.COLLECTIVE R15, `(.L_x_3401) ;  /* 0x000000000f087348 */ /* 0x026fea0003c00000 */
[----:B------:R0:W3:Y:S02]  /*33460*/  SHFL.IDX P6, R14, R13, R12, R11 ;  /* 0x0000000c0d0e7389 */ /* 0x0000e400000c000b */
[----:B0123-5:R-:W-:Y:S01]  /*33470*/  ENDCOLLECTIVE ;  /* 0x000000000000791b */ /* 0x02ffe20003800000 */
.L_x_3401:
[----:B------:R-:W-:Y:S05]  /*33480*/  BSYNC B0 ;  /* 0x0000000000007941 */ /* 0x000fea0003800000 */
.L_x_3400:
        /* <DEDUP_REMOVED lines=10> */
.L_x_3402:
        /* <DEDUP_REMOVED lines=17> */
.L_x_3403:
        /* <DEDUP_REMOVED lines=9> */
.L_x_3404:
        /* <DEDUP_REMOVED lines=8> */
.L_x_3405:
        /* <DEDUP_REMOVED lines=8> */
.L_x_3406:
        /* <DEDUP_REMOVED lines=8> */
.L_x_3407:
        /* <DEDUP_REMOVED lines=9> */
.L_x_3408:
[----:B------:R-:W-:Y:S01]  /*338e0*/  IMAD.MOV.U32 R16, RZ, RZ, R14 ;  /* 0x000000ffff107224 */ /* 0x000fe200078e000e */
[----:B------:R-:W-:Y:S06]  /*338f0*/  BRA `(.L_x_3409) ;  /* 0xffffffc800047947 */ /* 0x000fec000383ffff */
.L_x_3287:
[----:B------:R-:W-:Y:S01]  /*33900*/  BSSY B0, `(.L_x_3410) ;  /* 0x0000008000007945 */ /* 0x000fe20003800000 */
[----:B0----5:R-:W-:Y:S02]  /*33910*/  IMAD.MOV.U32 R13, RZ, RZ, R3 ;  /* 0x000000ffff0d7224 */ /* 0x021fe400078e0003 */
[----:B------:R-:W-:Y:S02]  /*33920*/  IMAD.MOV.U32 R12, RZ, RZ, 0x1 ;  /* 0x00000001ff0c7424 */ /* 0x000fe400078e00ff */
[----:B------:R-:W-:Y:S02]  /*33930*/  IMAD.MOV.U32 R11, RZ, RZ, RZ ;  /* 0x000000ffff0b7224 */ /* 0x000fe400078e00ff */
[----:B------:R-:W-:-:S07]  /*33940*/  IMAD.MOV.U32 R15, RZ, RZ, -0x1 ;  /* 0xffffffffff0f7424 */ /* 0x000fce00078e00ff */
[----:B-12---:R-:W-:Y:S05]  /*33950*/  WARPSYNC.COLLECTIVE R15, `(.L_x_3411) ;  /* 0x000000000f087348 */ /* 0x006fea0003c00000 */
[----:B------:R0:W3:Y:S02]  /*33960*/  SHFL.UP P6, R14, R13, R12, R11 ;  /* 0x0400000c0d0e7389 */ /* 0x0000e400000c000b */
[----:B0123--:R-:W-:Y:S01]  /*33970*/  ENDCOLLECTIVE ;  /* 0x000000000000791b */ /* 0x00ffe20003800000 */
.L_x_3411:
[----:B------:R-:W-:Y:S05]  /*33980*/  BSYNC B0 ;  /* 0x0000000000007941 */ /* 0x000fea0003800000 */
.L_x_3410:
        /* <DEDUP_REMOVED lines=12> */
.L_x_3412:
        /* <DEDUP_REMOVED lines=8> */
.L_x_3413:
        /* <DEDUP_REMOVED lines=8> */
.L_x_3414:
        /* <DEDUP_REMOVED lines=8> */
.L_x_3415:
        /* <DEDUP_REMOVED lines=9> */
.L_x_3416:
[----:B------:R-:W-:Y:S01]  /*33c60*/  IMAD.MOV.U32 R16, RZ, RZ, R14 ;  /* 0x000000ffff107224 */ /* 0x000fe200078e000e */
[----:B------:R-:W-:Y:S06]  /*33c70*/  BRA `(.L_x_3417) ;  /* 0xffffffc400c87947 */ /* 0x000fec000383ffff */
.L_x_3289:
[----:B------:R-:W-:Y:S01]  /*33c80*/  BSSY B0, `(.L_x_3418) ;  /* 0x0000006000007945 */ /* 0x000fe20003800000 */
[----:B------:R-:W-:Y:S01]  /*33c90*/  PLOP3.LUT P6, PT, P6, PT, PT, 0x8, 0x0 ;  /* 0x000000000000781c */ /* 0x000fe200037ce170 */
[----:B------:R-:W-:-:S12]  /*33ca0*/  IMAD.MOV.U32 R15, RZ, RZ, -0x1 ;  /* 0xffffffffff0f7424 */ /* 0x000fd800078e00ff */
[----:B012--5:R-:W-:Y:S05]  /*33cb0*/  WARPSYNC.COLLECTIVE R15, `(.L_x_3419) ;  /* 0x000000000f087348 */ /* 0x027fea0003c00000 */
[----:B------:R-:W-:Y:S01]  /*33cc0*/  VOTE.ANY R14, PT, P6 ;  /* 0x00000000000e7806 */ /* 0x000fe200030e0100 */
[----:B012--5:R-:W-:Y:S06]  /*33cd0*/  ENDCOLLECTIVE ;  /* 0x000000000000791b */ /* 0x027fec0003800000 */
.L_x_3419:
[----:B------:R-:W-:Y:S05]  /*33ce0*/  BSYNC B0 ;  /* 0x0000000000007941 */ /* 0x000fea0003800000 */
.L_x_3418:
        /* <DEDUP_REMOVED lines=9> */
.L_x_3420:
[----:B------:R-:W-:Y:S01]  /*33d80*/  IMAD.MOV.U32 R17, RZ, RZ, R14 ;  /* 0x000000ffff117224 */ /* 0x000fe200078e000e */
[----:B------:R-:W-:Y:S06]  /*33d90*/  BRA `(.L_x_3421) ;  /* 0xffffffc400b87947 */ /* 0x000fec000383ffff */
.L_x_3291:
[----:B------:R-:W-:Y:S01]  /*33da0*/  BSSY B0, `(.L_x_3422) ;  /* 0x0000007000007945 */ /* 0x000fe20003800000 */
[----:B0-----:R-:W-:Y:S02]  /*33db0*/  IMAD.MOV.U32 R13, RZ, RZ, R2 ;  /* 0x000000ffff0d7224 */ /* 0x001fe400078e0002 */
[----:B------:R-:W-:Y:S02]  /*33dc0*/  IMAD.MOV.U32 R11, RZ, RZ, 0x1f ;  /* 0x0000001fff0b7424 */ /* 0x000fe400078e00ff */
[----:B------:R-:W-:-:S07]  /*33dd0*/  IMAD.MOV.U32 R15, RZ, RZ, -0x1 ;  /* 0xffffffffff0f7424 */ /* 0x000fce00078e00ff */
[----:B-12345:R-:W-:Y:S05]  /*33de0*/  WARPSYNC.COLLECTIVE R15, `(.L_x_3423) ;  /* 0x000000000f087348 */ /* 0x03efea0003c00000 */
[----:B------:R0:W0:Y:S02]  /*33df0*/  SHFL.IDX P6, R14, R13, R12, R11 ;  /* 0x0000000c0d0e7389 */ /* 0x00002400000c000b */
[----:B012345:R-:W-:Y:S01]  /*33e00*/  ENDCOLLECTIVE ;  /* 0x000000000000791b */ /* 0x03ffe20003800000 */
.L_x_3423:
[----:B------:R-:W-:Y:S05]  /*33e10*/  BSYNC B0 ;  /* 0x0000000000007941 */ /* 0x000fea0003800000 */
.L_x_3422:
[----:B------:R-:W-:Y:S01]  /*33e20*/  IMAD.MOV.U32 R2, RZ, RZ, R14 ;  /* 0x000000ffff027224 */ /* 0x000fe200078e000e */
[----:B------:R-:W-:Y:S06]  /*33e30*/  BRA `(.L_x_3424) ;  /* 0xffffffc400ac7947 */ /* 0x000fec000383ffff */
.L_x_3295:
[----:B0-----:R0:W2:Y:S02]  /*33e40*/  SYNCS.PHASECHK.TRANS64.TRYWAIT P0, [R0+URZ+0x38820], R3 ;  /* 0x03882003000075a7 */ /* 0x0010a4000800017f */
[----:B--2---:R-:W-:Y:S05]  /*33e50*/  @!P0 NANOSLEEP.SYNCS 0x989680 ;  /* 0x009896800000895d */ /* 0x004fea0003900000 */
[----:B------:R-:W2:Y:S02]  /*33e60*/  @!P0 SYNCS.PHASECHK.TRANS64 P0, [R0+URZ+0x38820], R3 ;  /* 0x03882003000085a7 */ /* 0x000ea4000800007f */
[----:B--2---:R-:W-:Y:S05]  /*33e70*/  @!P0 BRA `(.L_x_3295) ;  /* 0xfffffffc00f08947 */ /* 0x004fea000383ffff */
[----:B------:R-:W-:Y:S05]  /*33e80*/  BRA `(.L_x_3425) ;  /* 0xffffffcc00347947 */ /* 0x000fea000383ffff */
.L_x_3296:
[----:B------:R-:W2:Y:S01]  /*33e90*/  S2R R2, SR_TID.X ;  /* 0x0000000000027919 */ /* 0x000ea20000002100 */
[----:B------:R-:W-:Y:S01]  /*33ea0*/  BSSY B0, `(.L_x_3426) ;  /* 0x000000a000007945 */ /* 0x000fe20003800000 */
[----:B------:R-:W-:Y:S02]  /*33eb0*/  IMAD.MOV.U32 R12, RZ, RZ, RZ ;  /* 0x000000ffff0c7224 */ /* 0x000fe400078e00ff */
[----:B------:R-:W-:Y:S02]  /*33ec0*/  IMAD.MOV.U32 R11, RZ, RZ, 0x1f ;  /* 0x0000001fff0b7424 */ /* 0x000fe400078e00ff */
[----:B------:R-:W-:Y:S01]  /*33ed0*/  IMAD.MOV.U32 R15, RZ, RZ, -0x1 ;  /* 0xffffffffff0f7424 */ /* 0x000fe200078e00ff */
[----:B--2---:R-:W-:-:S04]  /*33ee0*/  SHF.R.U32.HI R2, RZ, 0x5, R2 ;  /* 0x00000005ff027819 */ /* 0x004fc80000011602 */
[----:B------:R-:W-:-:S05]  /*33ef0*/  LOP3.LUT R2, R2, 0x3, RZ, 0xc0, !PT ;  /* 0x0000000302027812 */ /* 0x000fca00078ec0ff */
[----:B------:R-:W-:-:S07]  /*33f00*/  IMAD.MOV.U32 R13, RZ, RZ, R2 ;  /* 0x000000ffff0d7224 */ /* 0x000fce00078e0002 */
[----:B01---5:R-:W-:Y:S05]  /*33f10*/  WARPSYNC.COLLECTIVE R15, `(.L_x_3427) ;  /* 0x000000000f087348 */ /* 0x023fea0003c00000 */
[----:B------:R2:W3:Y:S02]  /*33f20*/  SHFL.IDX P6, R14, R13, R12, R11 ;  /* 0x0000000c0d0e7389 */ /* 0x0004e400000c000b */
[----:B0123-5:R-:W-:Y:S01]  /*33f30*/  ENDCOLLECTIVE ;  /* 0x000000000000791b */ /* 0x02ffe20003800000 */
.L_x_3427:
[----:B------:R-:W-:Y:S05]  /*33f40*/  BSYNC B0 ;  /* 0x0000000000007941 */ /* 0x000fea0003800000 */
.L_x_3426:
[----:B------:R-:W-:Y:S05]  /*33f50*/  BRA `(.L_x_3428) ;  /* 0xffffffcc001c7947 */ /* 0x000fea000383ffff */
.L_x_3297:
[----:B------:R-:W-:Y:S01]  /*33f60*/  BSSY B0, `(.L_x_3429) ;  /* 0x0000006000007945 */ /* 0x000fe20003800000 */
[----:B------:R-:W-:-:S07]  /*33f70*/  IMAD.MOV.U32 R15, RZ, RZ, -0x1 ;  /* 0xffffffffff0f7424 */ /* 0x000fce00078e00ff */
[----:B012--5:R-:W-:Y:S05]  /*33f80*/  WARPSYNC.COLLECTIVE R15, `(.L_x_3430) ;  /* 0x000000000f0c7348 */ /* 0x027fea0003c00000 */
[----:B------:R-:W-:Y:S02]  /*33f90*/  ELECT P6, UR62, PT ;  /* 0x00000000003e782f */ /* 0x000fe400038c0000 */
[----:B------:R-:W-:Y:S01]  /*33fa0*/  MOV R14, UR62 ;  /* 0x0000003e000e7c02 */ /* 0x000fe20008000f00 */
[----:B012--5:R-:W-:Y:S10]  /*33fb0*/  ENDCOLLECTIVE ;  /* 0x000000000000791b */ /* 0x027ff40003800000 */
.L_x_3430:
[----:B------:R-:W-:Y:S05]  /*33fc0*/  BSYNC B0 ;  /* 0x0000000000007941 */ /* 0x000fea0003800000 */
.L_x_3429:
[----:B------:R-:W-:Y:S05]  /*33fd0*/  BRA `(.L_x_3431) ;  /* 0xffffffcc00107947 */ /* 0x000fea000383ffff */
.L_x_3299:
[----:B0-----:R0:W2:Y:S02]  /*33fe0*/  SYNCS.PHASECHK.TRANS64.TRYWAIT P0, [R6+URZ], R5 ;  /* 0x00000005060075a7 */ /* 0x0010a4000800017f */
[----:B--2---:R-:W-:Y:S05]  /*33ff0*/  @!P0 NANOSLEEP.SYNCS 0x989680 ;  /* 0x009896800000895d */ /* 0x004fea0003900000 */
[----:B------:R-:W2:Y:S02]  /*34000*/  @!P0 SYNCS.PHASECHK.TRANS64 P0, [R6+URZ], R5 ;  /* 0x00000005060085a7 */ /* 0x000ea4000800007f */
[----:B--2---:R-:W-:Y:S05]  /*34010*/  @!P0 BRA `(.L_x_3299) ;  /* 0xfffffffc00f08947 */ /* 0x004fea000383ffff */
[----:B------:R-:W-:Y:S05]  /*34020*/  BRA `(.L_x_3432) ;  /* 0xffffffcc00547947 */ /* 0x000fea000383ffff */
.L_x_3300:
[----:B--2---:R2:W3:Y:S02]  /*34030*/  SYNCS.PHASECHK.TRANS64.TRYWAIT P0, [R7+URZ], R2 ;  /* 0x00000002070075a7 */ /* 0x0044e4000800017f */
[----:B---3--:R-:W-:Y:S05]  /*34040*/  @!P0 NANOSLEEP.SYNCS 0x989680 ;  /* 0x009896800000895d */ /* 0x008fea0003900000 */
[----:B------:R-:W3:Y:S02]  /*34050*/  @!P0 SYNCS.PHASECHK.TRANS64 P0, [R7+URZ], R2 ;  /* 0x00000002070085a7 */ /* 0x000ee4000800007f */
[----:B---3--:R-:W-:Y:S05]  /*34060*/  @!P0 BRA `(.L_x_3300) ;  /* 0xfffffffc00f08947 */ /* 0x008fea000383ffff */
[----:B------:R-:W-:Y:S05]  /*34070*/  BRA `(.L_x_3433) ;  /* 0xffffffcc00487947 */ /* 0x000fea000383ffff */
.L_x_3302:
[----:B---3--:R3:W4:Y:S02]  /*34080*/  SYNCS.PHASECHK.TRANS64.TRYWAIT P0, [R4+URZ], R5 ;  /* 0x00000005040075a7 */ /* 0x008724000800017f */
[----:B----4-:R-:W-:Y:S05]  /*34090*/  @!P0 NANOSLEEP.SYNCS 0x989680 ;  /* 0x009896800000895d */ /* 0x010fea0003900000 */
[----:B------:R-:W4:Y:S02]  /*340a0*/  @!P0 SYNCS.PHASECHK.TRANS64 P0, [R4+URZ], R5 ;  /* 0x00000005040085a7 */ /* 0x000f24000800007f */
[----:B----4-:R-:W-:Y:S05]  /*340b0*/  @!P0 BRA `(.L_x_3302) ;  /* 0xfffffffc00f08947 */ /* 0x010fea000383ffff */
[----:B------:R-:W-:Y:S05]  /*340c0*/  BRA `(.L_x_3434) ;  /* 0xffffffcc00507947 */ /* 0x000fea000383ffff */
.L_x_3435:
        /* <DEDUP_REMOVED lines=11> */
.L_x_15302:


//--------------------- .text._ZN7cutlass13device_kernelIN5flash11enable_sm90INS1_16FlashAttnFwdSm90INS1_25CollectiveMainloopFwdSm90ILi2EN4cute5tupleIJNS5_1CILi1EEES8_S8_EEENS6_IJNS7_ILi128EEENS7_ILi112EEENS7_ILi192EEEEEELi192ENS_10bfloat16_tEfNS_4arch4Sm90ELb0ELb0ELb0ELb0ELb0ELb0ELb0ELb1ELb1ELb1ELb0ELb0EEENS1_21CollectiveEpilogueFwdINS6_IJSA_SC_SB_EEES9_SE_SG_Li256ELb0ELb1ELb0ELb0EEENS1_29StaticPersistentTileSchedulerILb0EEEEEEEEEvNT_6ParamsE --------------------------
	.section	.text._ZN7cutlass13device_kernelIN5flash11enable_sm90INS1_16FlashAttnFwdSm90INS1_25CollectiveMainloopFwdSm90ILi2EN4cute5tupleIJNS5_1CILi1EEES8_S8_EEENS6_IJNS7_ILi128EEENS7_ILi112EEENS7_ILi192EEEEEELi192ENS_10bfloat16_tEfNS_4arch4Sm90ELb0ELb0ELb0ELb0ELb0ELb0ELb0ELb1ELb1ELb1ELb0ELb0EEENS1_21CollectiveEpilogueFwdINS6_IJSA_SC_SB_EEES9_SE_SG_Li256ELb0ELb1ELb0ELb0EEENS1_29StaticPersistentTileSchedulerILb0EEEEEEEEEvNT_6ParamsE,"ax",@progbits
	.align	128
.text._ZN7cutlass13device_kernelIN5flash11enable_sm90INS1_16FlashAttnFwdSm90INS1_25CollectiveMainloopFwdSm90ILi2EN4cute5tupleIJNS5_1CILi1EEES8_S8_EEENS6_IJNS7_ILi128EEENS7_ILi112EEENS7_ILi192EEEEEELi192ENS_10bfloat16_tEfNS_4arch4Sm90ELb0ELb0ELb0ELb0ELb0ELb0ELb0ELb1ELb1ELb1ELb0ELb0EEENS1_21CollectiveEpilogueFwdINS6_IJSA_SC_SB_EEES9_SE_SG_Li256ELb0ELb1ELb0ELb0EEENS1_29StaticPersistentTileSchedulerILb0EEEEEEEEEvNT_6ParamsE:
        .type           _ZN7cutlass13device_kernelIN5flash11enable_sm90INS1_16FlashAttnFwdSm90INS1_25CollectiveMainloopFwdSm90ILi2EN4cute5tupleIJNS5_1CILi1EEES8_S8_EEENS6_IJNS7_ILi128EEENS7_ILi112EEENS7_ILi192EEEEEELi192ENS_10bfloat16_tEfNS_4arch4Sm90ELb0ELb0ELb0ELb0ELb0ELb0ELb0ELb1ELb1ELb1ELb0ELb0EEENS1_21CollectiveEpilogueFwdINS6_IJSA_SC_SB_EEES9_SE_SG_Li256ELb0ELb1ELb0ELb0EEENS1_29StaticPersistentTileSchedulerILb0EEEEEEEEEvNT_6ParamsE,@function
        .size           _ZN7cutlass13device_kernelIN5flash11enable_sm90INS1_16FlashAttnFwdSm90INS1_25CollectiveMainloopFwdSm90ILi2EN4cute5tupleIJNS5_1CILi1EEES8_S8_EEENS6_IJNS7_ILi128EEENS7_ILi112EEENS7_ILi192EEEEEELi192ENS_10bfloat16_tEfNS_4arch4Sm90ELb0ELb0ELb0ELb0ELb0ELb0ELb0ELb1ELb1ELb1ELb0ELb0EEENS1_21CollectiveEpilogueFwdINS6_IJSA_SC_SB_EEES9_SE_SG_Li256ELb0ELb1ELb0ELb0EEENS1_29StaticPersistentTileSchedulerILb0EEEEEEEEEvNT_6ParamsE,(.L_x_15303 - _ZN7cutlass13device_kernelIN5flash11enable_sm90INS1_16FlashAttnFwdSm90INS1_25CollectiveMainloopFwdSm90ILi2EN4cute5tupleIJNS5_1CILi1EEES8_S8_EEENS6_IJNS7_ILi128EEENS7_ILi112EEENS7_ILi192EEEEEELi192ENS_10bfloat16_tEfNS_4arch4Sm90ELb0ELb0ELb0ELb0ELb0ELb0ELb0ELb1ELb1ELb1ELb0ELb0EEENS1_21CollectiveEpilogueFwdINS6_IJSA_SC_SB_EEES9_SE_SG_Li256ELb0ELb1ELb0ELb0EEENS1_29StaticPersistentTileSchedulerILb0EEEEEEEEEvNT_6ParamsE)
        .other          _ZN7cutlass13device_kernelIN5flash11enable_sm90INS1_16FlashAttnFwdSm90INS1_25CollectiveMainloopFwdSm90ILi2EN4cute5tupleIJNS5_1CILi1EEES8_S8_EEENS6_IJNS7_ILi128EEENS7_ILi112EEENS7_ILi192EEEEEELi192ENS_10bfloat16_tEfNS_4arch4Sm90ELb0ELb0ELb0ELb0ELb0ELb0ELb0ELb1ELb1ELb1ELb0ELb0EEENS1_21CollectiveEpilogueFwdINS6_IJSA_SC_SB_EEES9_SE_SG_Li256ELb0ELb1ELb0ELb0EEENS1_29StaticPersistentTileSchedulerILb0EEEEEEEEEvNT_6ParamsE,@"STO_CUDA_ENTRY STV_DEFAULT"
_ZN7cutlass13device_kernelIN5flash11enable_sm90INS1_16FlashAttnFwdSm90INS1_25CollectiveMainloopFwdSm90ILi2EN4cute5tupleIJNS5_1CILi1EEES8_S8_EEENS6_IJNS7_ILi128EEENS7_ILi112EEENS7_ILi192EEEEEELi192ENS_10bfloat16_tEfNS_4arch4Sm90ELb0ELb0ELb0ELb0ELb0ELb0ELb0ELb1ELb1ELb1ELb0ELb0EEENS1_21CollectiveEpilogueFwdINS6_IJSA_SC_SB_EEES9_SE_SG_Li256ELb0ELb1ELb0ELb0EEENS1_29StaticPersistentTileSchedulerILb0EEEEEEEEEvNT_6ParamsE:
        /* <DEDUP_REMOVED lines=17> */
.L_x_3437:
[----:B------:R-:W-:Y:S05]  /*0110*/  BSYNC B0 ;  /* 0x0000000000007941 */ /* 0x000fea0003800000 */
.L_x_3436:
        /* <DEDUP_REMOVED lines=40> */
.L_x_3438:
        /* <DEDUP_REMOVED lines=22> */
.L_x_3439:
        /* <DEDUP_REMOVED lines=18> */
.L_x_3440:
        /* <DEDUP_REMOVED lines=22> */
.L_x_3441:
        /* <DEDUP_REMOVED lines=22> */
.L_x_3442:
[----:B0-----:R-:W-:Y:S01]  /*08e0*/  ISETP.NE.AND P0, PT, R3, RZ, PT ;  /* 0x000000ff0300720c */ /* 0x001fe20003f05270 */
[----:B------:R-:W-:Y:S01]  /*08f0*/  IMAD.MOV.U32 R3, RZ, RZ, 0x1 ;  /* 0x00000001ff037424 */ /* 0x000fe200078e00ff */
[----:B------:R-:W-:-:S04]  /*0900*/  NOP ;  /* 0x0000000000007918 */ /* 0x000fc80000000000 */
[----:B------:R-:W-:-:S05]  /*0910*/  SEL R3, R3, 0x2, !P0 ;  /* 0x0000000203037807 */ /* 0x000fca0004000000 */
[----:B------:R0:W-:Y:S01]  /*0920*/  STL [R1+0x30], R3 ;  /* 0x0000300301007387 */ /* 0x0001e20000100800 */
[----:B-123--:R-:W-:Y:S06]  /*0930*/  BAR.SYNC.DEFER_BLOCKING 0x0 ;  /* 0x0000000000007b1d */ /* 0x00efec0000010000 */
[----:B------:R-:W-:Y:S05]  /*0940*/  @!P0 BRA `(.L_x_3443) ;  /* 0x000000b000688947 */ /* 0x000fea0003800000 */
.L_x_3444:
        /* <DEDUP_REMOVED lines=9> */
[----:B------:R-:W2:Y:S01]  /*09e0*/  LDL.LU R10, [R1+0x30] ;  /* 0x00003000010a7983 */ /* 0x000ea20000300800 */
[----:B------:R-:W-:Y:S01]  /*09f0*/  VIADD R0, R0, 0xffffff80 ;  /* 0xffffff8000007836 */ /* 0x000fe20000000000 */
[----:B------:R-:W-:Y:S01]  /*0a00*/  UMOV UR61, URZ ;  /* 0x0000003f003d7c82 */ /* 0x000fe20008000000 */
[----:B------:R-:W-:Y:S01]  /*0a10*/  IMAD.MOV.U32 R214, RZ, RZ, -0x2 ;  /* 0xfffffffeffd67424 */ /* 0x000fe200078e00ff */
[----:B------:R-:W-:Y:S01]  /*0a20*/  UMOV UR36, URZ ;  /* 0x0000003f00247c82 */ /* 0x000fe20008000000 */
[----:B------:R-:W-:Y:S01]  /*0a30*/  IMAD.U32 R23, RZ, RZ, UR4 ;  /* 0x00000004ff177e24 */ /* 0x000fe2000f8e00ff */
[----:B0-----:R-:W-:Y:S01]  /*0a40*/  SHF.R.S32.HI R3, RZ, 0x1f, R0 ;  /* 0x0000001fff037819 */ /* 0x001fe20000011400 */
[----:B------:R-:W-:-:S03]  /*0a50*/  IMAD.MOV.U32 R204, RZ, RZ, RZ ;  /* 0x000000ffffcc7224 */ /* 0x000fc600078e00ff */
[CC--:B------:R-:W-:Y:S02]  /*0a60*/  LEA.HI R5, R3.reuse, R0.reuse, RZ, 0x7 ;  /* 0x0000000003057211 */ /* 0x0c0fe400078f38ff */
[-C--:B------:R-:W-:Y:S02]  /*0a70*/  LEA.HI R2, R3, R0.reuse, RZ, 0x5 ;  /* 0x0000000003027211 */ /* 0x080fe400078f28ff */
[----:B------:R-:W-:Y:S02]  /*0a80*/  LOP3.LUT R7, R5, 0xffffff80, RZ, 0xc0, !PT ;  /* 0xffffff8005077812 */ /* 0x000fe400078ec0ff */
[CC--:B------:R-:W-:Y:S01]  /*0a90*/  LEA.HI R8, R3.reuse, R0.reuse, RZ, 0x2 ;  /* 0x0000000003087211 */ /* 0x0c0fe200078f10ff */
[----:B------:R-:W-:Y:S01]  /*0aa0*/  IMAD.SHL.U32 R6, R2, 0x20, RZ ;  /* 0x0000002002067824 */ /* 0x000fe200078e00ff */
[----:B------:R-:W-:Y:S01]  /*0ab0*/  LEA.HI R4, R3, R0, RZ, 0x4 ;  /* 0x0000000003047211 */ /* 0x000fe200078f20ff */
[----:B------:R-:W-:Y:S01]  /*0ac0*/  IMAD.IADD R206, R0, 0x1, -R7 ;  /* 0x0000000100ce7824 */ /* 0x000fe200078e0a07 */
[----:B------:R-:W-:-:S02]  /*0ad0*/  LOP3.LUT R13, R8, 0xfffffffc, RZ, 0xc0, !PT ;  /* 0xfffffffc080d7812 */ /* 0x000fc400078ec0ff */
[----:B------:R-:W-:Y:S02]  /*0ae0*/  LEA.HI R205, R3, R0, RZ, 0x3 ;  /* 0x0000000003cd7211 */ /* 0x000fe400078f18ff */
[----:B------:R-:W-:Y:S01]  /*0af0*/  SHF.R.S32.HI R7, RZ, 0x1f, R206 ;  /* 0x0000001fff077819 */ /* 0x000fe200000114ce */
[----:B------:R-:W-:Y:S01]  /*0b00*/  IMAD.IADD R13, R0, 0x1, -R13 ;  /* 0x00000001000d7824 */ /* 0x000fe200078e0a0d */
[----:B------:R-:W-:Y:S02]  /*0b10*/  SHF.R.S32.HI R210, RZ, 0x7, R5 ;  /* 0x00000007ffd27819 */ /* 0x000fe40000011405 */
[----:B------:R-:W-:Y:S02]  /*0b20*/  LEA.HI R2, R7, R206, RZ, 0x2 ;  /* 0x000000ce07027211 */ /* 0x000fe400078f10ff */
[----:B------:R-:W-:Y:S02]  /*0b30*/  LOP3.LUT R3, R4, 0x3fffff0, RZ, 0xc0, !PT ;  /* 0x03fffff004037812 */ /* 0x000fe400078ec0ff */
[----:B------:R-:W-:-:S02]  /*0b40*/  SHF.R.S32.HI R8, RZ, 0x2, R2 ;  /* 0x00000002ff087819 */ /* 0x000fc40000011402 */
[----:B------:R-:W-:Y:S01]  /*0b50*/  SHF.R.S32.HI R11, RZ, 0x1f, R2 ;  /* 0x0000001fff0b7819 */ /* 0x000fe20000011402 */
[C---:B------:R-:W-:Y:S01]  /*0b60*/  IMAD.IADD R3, R0.reuse, 0x1, -R3 ;  /* 0x0000000100037824 */ /* 0x040fe200078e0a03 */
[----:B------:R-:W-:Y:S02]  /*0b70*/  LOP3.LUT R15, R205, 0xfffffff8, RZ, 0xc0, !PT ;  /* 0xfffffff8cd0f7812 */ /* 0x000fe400078ec0ff */
        /* <DEDUP_REMOVED lines=8> */
[----:B------:R-:W-:Y:S01]  /*0c00*/  LOP3.LUT R6, R6, 0xfffffc00, RZ, 0xc0, !PT ;  /* 0xfffffc0006067812 */ /* 0x000fe200078ec0ff */
[C---:B------:R-:W-:Y:S01]  /*0c10*/  VIADD R19, R17.reuse, 0x40 ;  /* 0x0000004011137836 */ /* 0x040fe20000000000 */
[----:B------:R-:W-:Y:S01]  /*0c20*/  LEA.HI R4, R4, R9, RZ, 0x1 ;  /* 0x0000000904047211 */ /* 0x000fe200078f08ff */
[----:B------:R-:W-:Y:S01]  /*0c30*/  VIADD R18, R17, 0x80 ;  /* 0x0000008011127836 */ /* 0x000fe20000000000 */
[----:B------:R-:W-:Y:S01]  /*0c40*/  LEA.HI R0, R13, R13, RZ, 0x1 ;  /* 0x0000000d0d007211 */ /* 0x000fe200078f08ff */
[----:B------:R-:W-:Y:S01]  /*0c50*/  IMAD R213, R3, 0x40, R6 ;  /* 0x0000004003d57824 */ /* 0x000fe200078e0206 */
[----:B------:R-:W-:-:S02]  /*0c60*/  LOP3.LUT R5, R5, 0x3fffffe, RZ, 0xc0, !PT ;  /* 0x03fffffe05057812 */ /* 0x000fc400078ec0ff */
[----:B------:R-:W-:Y:S02]  /*0c70*/  SHF.R.S32.HI R7, RZ, 0x5, R7 ;  /* 0x00000005ff077819 */ /* 0x000fe40000011407 */
[----:B------:R-:W-:Y:S01]  /*0c80*/  LOP3.LUT R4, R4, 0x1ffffffe, RZ, 0xc0, !PT ;  /* 0x1ffffffe04047812 */ /* 0x000fe200078ec0ff */
[----:B------:R-:W-:Y:S01]  /*0c90*/  IMAD.IADD R5, R210, 0x1, -R5 ;  /* 0x00000001d2057824 */ /* 0x000fe200078e0a05 */
[----:B------:R-:W-:Y:S01]  /*0ca0*/  LOP3.LUT R3, R2, 0x7ffffffc, RZ, 0xc0, !PT ;  /* 0x7ffffffc02037812 */ /* 0x000fe200078ec0ff */
[----:B------:R-:W-:Y:S01]  /*0cb0*/  IMAD R8, R7, 0x10, R8 ;  /* 0x0000001007087824 */ /* 0x000fe200078e0208 */
[----:B------:R-:W-:Y:S01]  /*0cc0*/  LOP3.LUT R0, R0, 0x1ffffffe, RZ, 0xc0, !PT ;  /* 0x1ffffffe00007812 */ /* 0x000fe200078ec0ff */
[----:B------:R-:W-:Y:S01]  /*0cd0*/  IMAD.IADD R4, R9, 0x1, -R4 ;  /* 0x0000000109047824 */ /* 0x000fe200078e0a04 */
        /* <DEDUP_REMOVED lines=8> */
[----:B------:R-:W-:Y:S01]  /*0d60*/  IMAD R212, R0, 0x8, R211 ;  /* 0x0000000800d47824 */ /* 0x000fe200078e02d3 */
[----:B--2---:R-:W-:-:S07]  /*0d70*/  LOP3.LUT R16, R10, 0x1, RZ, 0xfc, !PT ;  /* 0x000000010a107812 */ /* 0x004fce00078efcff */
.L_x_3473:
[----:B0-----:R-:W0:Y:S01]  /*0d80*/  SHFL.IDX PT, R0, R210, RZ, 0x1f ;  /* 0x00001fffd2007589 */ /* 0x001e2200000e0000 */
[----:B-1----:R-:W1:Y:S01]  /*0d90*/  S2UR UR4, SR_CgaCtaId ;  /* 0x00000000000479c3 */ /* 0x002e620000008800 */
[----:B------:R-:W-:Y:S01]  /*0da0*/  ULDC UR5, c[0x0][0xc38] ;  /* 0x00030e0000057ab9 */ /* 0x000fe20000000800 */
[----:B------:R-:W-:Y:S01]  /*0db0*/  R2UR UR13, R23 ;  /* 0x00000000170d72ca */ /* 0x000fe200000e0000 */
[----:B------:R-:W-:Y:S01]  /*0dc0*/  UISETP.NE.AND UP1, UPT, UR5, 0x1, UPT ;  /* 0x000000010500788c */ /* 0x000fe2000bf25270 */
[----:B------:R-:W-:Y:S01]  /*0dd0*/  IMAD.MOV.U32 R2, RZ, RZ, RZ ;  /* 0x000000ffff027224 */ /* 0x000fe200078e00ff */
[----:B------:R-:W-:Y:S01]  /*0de0*/  ULDC.64 UR8, c[0x0][0x418] ;  /* 0x0001060000087ab9 */ /* 0x000fe20000000a00 */
[----:B------:R-:W-:Y:S01]  /*0df0*/  UMOV UR37, 0x400 ;  /* 0x0000040000257882 */ /* 0x000fe20000000000 */
[----:B------:R-:W-:Y:S01]  /*0e00*/  UISETP.NE.U32.AND UP0, UPT, UR8, URZ, UPT ;  /* 0x0000003f0800728c */ /* 0x000fe2000bf05070 */
[----:B------:R-:W2:Y:S01]  /*0e10*/  LDC R81, c[0x0][0x2f0] ;  /* 0x0000bc00ff517b82 */ /* 0x000ea20000000800 */
[----:B------:R-:W-:Y:S01]  /*0e20*/  ULDC UR5, c[0x0][0xc44] ;  /* 0x0003110000057ab9 */ /* 0x000fe20000000800 */
[----:B------:R-:W-:Y:S01]  /*0e30*/  ULDC UR6, c[0x0][0x424] ;  /* 0x0001090000067ab9 */ /* 0x000fe20000000800 */
[----:B------:R-:W-:-:S02]  /*0e40*/  UISETP.NE.AND.EX UP0, UPT, UR9, URZ, UPT, UP0 ;  /* 0x0000003f0900728c */ /* 0x000fc4000bf05300 */
[----:B------:R-:W-:Y:S02]  /*0e50*/  UISETP.NE.AND UP2, UPT, UR5, 0x1, UPT ;  /* 0x000000010500788c */ /* 0x000fe4000bf45270 */
[----:B------:R-:W-:Y:S01]  /*0e60*/  USEL UR6, UR6, 0x1, UP0 ;  /* 0x0000000106067887 */ /* 0x000fe20008000000 */
[----:B------:R-:W-:Y:S01]  /*0e70*/  @UP1 ULDC UR12, c[0x0][0xc40] ;  /* 0x00031000000c1ab9 */ /* 0x000fe20000000800 */
[----:B------:R-:W-:Y:S01]  /*0e80*/  UMOV UR14, UR13 ;  /* 0x0000000d000e7c82 */ /* 0x000fe20008000000 */
[----:B0-----:R-:W-:Y:S01]  /*0e90*/  R2UR UR7, R0 ;  /* 0x00000000000772ca */ /* 0x001fe200000e0000 */
[----:B-1----:R-:W-:-:S05]  /*0ea0*/  ULEA UR37, UR4, UR37, 0x18 ;  /* 0x0000002504257291 */ /* 0x002fca000f8ec03f */
[----:B------:R-:W-:Y:S01]  /*0eb0*/  @UP2 ULDC.64 UR10, c[0x0][0xc48] ;  /* 0x00031200000a2ab9 */ /* 0x000fe20000000a00 */
[----:B------:R-:W-:Y:S01]  /*0ec0*/  @UP1 ULDC UR4, c[0x0][0xc3c] ;  /* 0x00030f0000041ab9 */ /* 0x000fe20000000800 */
[----:B------:R-:W-:Y:S02]  /*0ed0*/  UIADD3 UR9, UR37, 0x15400, URZ ;  /* 0x0001540025097890 */ /* 0x000fe4000fffe03f */
[----:B------:R-:W-:Y:S02]  /*0ee0*/  UIMAD.WIDE.U32 UR4, UR13, UR4, URZ ;  /* 0x000000040d0472a5 */ /* 0x000fe4000f8e003f */
[----:B------:R-:W-:Y:S01]  /*0ef0*/  ULOP3.LUT UP0, URZ, UR9, 0x9f, URZ, 0xc0, !UPT ;  /* 0x0000009f093f7892 */ /* 0x000fe2000f80c03f */
[----:B--2---:R-:W-:Y:S01]  /*0f00*/  IMAD R81, R81, UR6, RZ ;  /* 0x0000000651517c24 */ /* 0x004fe2000f8e02ff */
[----:B------:R-:W-:Y:S02]  /*0f10*/  @UP1 USHF.R.U32.HI UR14, URZ, UR12, UR5 ;  /* 0x0000000c3f0e1299 */ /* 0x000fe40008011605 */
[----:B------:R-:W-:Y:S01]  /*0f20*/  ULEA.HI UR8, UR7, UR7, URZ, 0x1 ;  /* 0x0000000707087291 */ /* 0x000fe2000f8f083f */
[----:B------:R-:W-:Y:S01]  /*0f30*/  VIADD R3, R81, 0x6f ;  /* 0x0000006f51037836 */ /* 0x000fe20000000000 */
[----:B------:R-:W-:Y:S01]  /*0f40*/  PLOP3.LUT P0, PT, PT, PT, UP0, 0x80, 0x0 ;  /* 0x000000000000781c */ /* 0x000fe20003f0f008 */
[----:B------:R-:W-:-:S02]  /*0f50*/  UIMAD.WIDE.U32 UR4, UR14, UR10, URZ ;  /* 0x0000000a0e0472a5 */ /* 0x000fc4000f8e003f */
[----:B------:R-:W-:Y:S01]  /*0f60*/  IMAD.U32 R209, RZ, RZ, UR14 ;  /* 0x0000000effd17e24 */ /* 0x000fe2000f8e00ff */
[----:B------:R-:W-:Y:S01]  /*0f70*/  ULOP3.LUT UR8, UR8, 0x1e, URZ, 0xc0, !UPT ;  /* 0x0000001e08087892 */ /* 0x000fe2000f8ec03f */
[----:B------:R-:W-:Y:S01]  /*0f80*/  IMAD.HI R2, R3, -0x6db6db6d, R2 ;  /* 0x9249249303027827 */ /* 0x000fe200078e0202 */
[----:B------:R-:W-:Y:S01]  /*0f90*/  UMOV UR6, UR14 ;  /* 0x0000000e00067c82 */ /* 0x000fe20008000000 */
[----:B------:R-:W-:Y:S02]  /*0fa0*/  @UP2 USHF.R.U32.HI UR6, URZ, UR11, UR5 ;  /* 0x0000000b3f062299 */ /* 0x000fe40008011605 */
[----:B------:R-:W-:Y:S01]  /*0fb0*/  UIADD3 UR8, UR7, -UR8, URZ ;  /* 0x8000000807087290 */ /* 0x000fe2000fffe03f */
[----:B------:R-:W-:Y:S01]  /*0fc0*/  SHF.R.U32.HI R3, RZ, 0x1f, R2 ;  /* 0x0000001fff037819 */ /* 0x000fe20000011602 */
[----:B------:R-:W-:Y:S02]  /*0fd0*/  UMOV UR4, UR13 ;  /* 0x0000000d00047c82 */ /* 0x000fe40008000000 */
[----:B------:R-:W-:Y:S01]  /*0fe0*/  ULEA UR8, UR8, UR9, 0xd ;  /* 0x0000000908087291 */ /* 0x000fe2000f8e683f */
[----:B------:R-:W-:Y:S01]  /*0ff0*/  IMAD.U32 R208, RZ, RZ, UR6 ;  /* 0x00000006ffd07e24 */ /* 0x000fe2000f8e00ff */
[----:B------:R-:W-:Y:S01]  /*1000*/  LEA.HI.SX32 R120, R2, R3, 0x1a ;  /* 0x0000000302787211 */ /* 0x000fe200078fd2ff */
[----:B------:R-:W-:Y:S01]  /*1010*/  IMAD.U32 R207, RZ, RZ, UR4 ;  /* 0x00000004ffcf7e24 */ /* 0x000fe2000f8e00ff */
[----:B------:R-:W-:-:S04]  /*1020*/  USHF.R.U32.HI UR8, URZ, 0x4, UR8 ;  /* 0x000000043f087899 */ /* 0x000fc80008011608 */
[----:B------:R-:W-:Y:S01]  /*1030*/  ULOP3.LUT UR38, UR8, 0x3fff, URZ, 0xc0, !UPT ;  /* 0x00003fff08267892 */ /* 0x000fe2000f8ec03f */
[----:B---3-5:R-:W-:Y:S11]  /*1040*/  @!P0 BRA `(.L_x_3445) ;  /* 0x0000000000408947 */ /* 0x028ff60003800000 */
[----:B------:R-:W-:Y:S01]  /*1050*/  MOV R0, 0x0 ;  /* 0x0000000000007802 */ /* 0x000fe20000000f00 */
[----:B------:R-:W-:Y:S01]  /*1060*/  ULDC.64 UR4, c[0x4][0x1b8] ;  /* 0x01006e0000047ab9 */ /* 0x000fe20000000a00 */
[----:B------:R-:W-:Y:S01]  /*1070*/  ULDC.64 UR6, c[0x4][0xf0] ;  /* 0x01003c0000067ab9 */ /* 0x000fe20000000a00 */
[----:B------:R-:W-:Y:S01]  /*1080*/  IMAD.U32 R4, RZ, RZ, UR4 ;  /* 0x00000004ff047e24 */ /* 0x000fe2000f8e00ff */
[----:B------:R0:W1:Y:S01]  /*1090*/  LDC.64 R2, c[0x4][R0] ;  /* 0x0100000000027b82 */ /* 0x0000620000000a00 */
[----:B------:R-:W-:Y:S01]  /*10a0*/  IMAD.U32 R5, RZ, RZ, UR5 ;  /* 0x00000005ff057e24 */ /* 0x000fe2000f8e00ff */
[----:B------:R-:W-:Y:S01]  /*10b0*/  ULDC.64 UR4, c[0x4][0x1c0] ;  /* 0x0100700000047ab9 */ /* 0x000fe20000000a00 */
[----:B------:R-:W-:Y:S01]  /*10c0*/  IMAD.U32 R10, RZ, RZ, UR6 ;  /* 0x00000006ff0a7e24 */ /* 0x000fe2000f8e00ff */
[----:B------:R-:W-:Y:S01]  /*10d0*/  MOV R6, UR4 ;  /* 0x0000000400067c02 */ /* 0x000fe20008000f00 */
[----:B------:R-:W-:Y:S02]  /*10e0*/  IMAD.U32 R7, RZ, RZ, UR5 ;  /* 0x00000005ff077e24 */ /* 0x000fe4000f8e00ff */
[----:B------:R-:W-:-:S02]  /*10f0*/  IMAD.U32 R11, RZ, RZ, UR7 ;  /* 0x00000007ff0b7e24 */ /* 0x000fc4000f8e00ff */
[----:B------:R-:W-:Y:S02]  /*1100*/  IMAD.MOV.U32 R8, RZ, RZ, 0x70 ;  /* 0x00000070ff087424 */ /* 0x000fe400078e00ff */
[----:B------:R-:W-:Y:S02]  /*1110*/  IMAD.MOV.U32 R12, RZ, RZ, 0x1 ;  /* 0x00000001ff0c7424 */ /* 0x000fe400078e00ff */
[----:B0-----:R-:W-:-:S07]  /*1120*/  IMAD.MOV.U32 R13, RZ, RZ, RZ ;  /* 0x000000ffff0d7224 */ /* 0x001fce00078e00ff */
[----:B------:R-:W-:-:S07]  /*1130*/  LEPC R20, `(.L_x_3445) ;  /* 0x000000001014794e */ /* 0x000fce0000000000 */
[----:B-1----:R-:W-:Y:S05]  /*1140*/  CALL.ABS.NOINC R2 ;  /* 0x0000000002007343 */ /* 0x002fea0003c00000 */
.L_x_3445:
[----:B------:R-:W-:Y:S02]  /*1150*/  LOP3.LUT R0, R204, 0x1, RZ, 0xc0, !PT ;  /* 0x00000001cc007812 */ /* 0x000fe400078ec0ff */
[----:B------:R-:W-:Y:S02]  /*1160*/  ISETP.NE.AND P0, PT, R16, 0x3, PT ;  /* 0x000000031000780c */ /* 0x000fe40003f05270 */
[----:B------:R-:W-:-:S04]  /*1170*/  SHF.L.U32 R0, R0, 0x1f, RZ ;  /* 0x0000001f00007819 */ /* 0x000fc800000006ff */
[----:B------:R-:W0:Y:S02]  /*1180*/  SYNCS.PHASECHK.TRANS64.TRYWAIT P1, [UR37+0x36800], R0 ;  /* 0x03680000ff0075a7 */ /* 0x000e240008020165 */
[----:B0-----:R-:W-:Y:S05]  /*1190*/  @!P1 BRA `(.L_x_3446) ;  /* 0x000000f000289947 */ /* 0x001fea0003800000 */
.L_x_3567:
[----:B------:R-:W-:Y:S05]  /*11a0*/  @!P0 BRA `(.L_x_3447) ;  /* 0x0000000000048947 */ /* 0x000fea0003800000 */
[----:B------:R-:W-:Y:S01]  /*11b0*/  BPT.TRAP 0x1 ;  /* 0x000000040000795c */ /* 0x000fe20000300000 */
.L_x_3447:
[----:B------:R-:W-:Y:S02]  /*11c0*/  IMAD.U32 R2, RZ, RZ, UR36 ;  /* 0x00000024ff027e24 */ /* 0x000fe4000f8e00ff */
[----:B0-----:R-:W-:-:S03]  /*11d0*/  IMAD.U32 R3, RZ, RZ, UR61 ;  /* 0x0000003dff037e24 */ /* 0x001fc6000f8e00ff */
[----:B------:R-:W-:Y:S02]  /*11e0*/  LEA R2, R2, UR37, 0x3 ;  /* 0x0000002502027c11 */ /* 0x000fe4000f8e18ff */
[----:B------:R-:W-:-:S04]  /*11f0*/  SHF.L.U32 R3, R3, 0x1f, RZ ;  /* 0x0000001f03037819 */ /* 0x000fc800000006ff */
[----:B------:R0:W1:Y:S01]  /*1200*/  SYNCS.PHASECHK.TRANS64.TRYWAIT P2, [R2+URZ+0x36830], R3 ;  /* 0x03683003020075a7 */ /* 0x000062000804017f */
[----:B------:R-:W-:Y:S05]  /*1210*/  @!P0 BRA `(.L_x_3448) ;  /* 0x0000000000048947 */ /* 0x000fea0003800000 */
[----:B------:R-:W-:Y:S01]  /*1220*/  BPT.TRAP 0x1 ;  /* 0x000000040000795c */ /* 0x000fe20000300000 */
.L_x_3448:
[----:B------:R-:W2:Y:S01]  /*1230*/  S2R R0, SR_TID.X ;  /* 0x0000000000007919 */ /* 0x000ea20000002100 */
[----:B------:R-:W-:Y:S01]  /*1240*/  IMAD.MOV.U32 R119, RZ, RZ, RZ ;  /* 0x000000ffff777224 */ /* 0x000fe200078e00ff */
[----:B--2---:R-:W-:-:S04]  /*1250*/  LOP3.LUT R0, R0, 0x7f, RZ, 0xc0, !PT ;  /* 0x0000007f00007812 */ /* 0x004fc800078ec0ff */
[----:B------:R-:W-:Y:S01]  /*1260*/  ISETP.NE.AND P1, PT, R0, RZ, PT ;  /* 0x000000ff0000720c */ /* 0x000fe20003f25270 */
[----:B-1----:R-:W-:-:S12]  /*1270*/  @P2 BRA `(.L_x_3449) ;  /* 0x0000000000082947 */ /* 0x002fd80003800000 */
[----:B------:R-:W1:Y:S02]  /*1280*/  SYNCS.PHASECHK.TRANS64.TRYWAIT P2, [R2+URZ+0x36830], R3 ;  /* 0x03683003020075a7 */ /* 0x000e64000804017f */
[----:B-1----:R-:W-:Y:S05]  /*1290*/  @!P2 BRA `(.L_x_3450) ;  /* 0x000000f00000a947 */ /* 0x002fea0003800000 */
.L_x_3449:
[----:B------:R-:W-:Y:S05]  /*12a0*/  WARPSYNC.ALL ;  /* 0x0000000000007948 */ /* 0x000fea0003800000 */
[----:B------:R-:W-:Y:S01]  /*12b0*/  UIADD3 UR37, UR37, 0x21400, URZ ;  /* 0x0002140025257890 */ /* 0x000fe2000fffe03f */
[----:B------:R-:W-:Y:S01]  /*12c0*/  WARPGROUP.ARRIVE ;  /* 0x00000000000079c5 */ /* 0x000fe20000000000 */
[----:B------:R-:W-:Y:S01]  /*12d0*/  ULOP3.LUT UR4, UR38, 0x10000, URZ, 0xfc, !UPT ;  /* 0x0001000026047892 */ /* 0x000fe2000f8efc3f */
[----:B------:R-:W-:Y:S01]  /*12e0*/  MOV R0, UR36 ;  /* 0x0000002400007c02 */ /* 0x000fe20008000f00 */
[----:B------:R-:W-:Y:S01]  /*12f0*/  USHF.R.U32.HI UR37, URZ, 0x4, UR37 ;  /* 0x000000043f257899 */ /* 0x000fe20008011625 */
[----:B01----:R-:W-:Y:S01]  /*1300*/  IMAD.IADD R3, R214, 0x1, R81 ;  /* 0x00000001d6037824 */ /* 0x003fe200078e0251 */
[----:B------:R-:W-:Y:S01]  /*1310*/  UMOV UR7, 0x40000040 ;  /* 0x4000004000077882 */ /* 0x000fe20000000000 */
[----:B------:R-:W-:Y:S01]  /*1320*/  UMOV UR11, 0x40000040 ;  /* 0x40000040000b7882 */ /* 0x000fe20000000000 */
[----:B------:R-:W-:Y:S01]  /*1330*/  ULOP3.LUT UR37, UR37, 0x3fff, URZ, 0xc0, !UPT ;  /* 0x00003fff25257892 */ /* 0x000fe2000f8ec03f */
[----:B------:R-:W-:Y:S01]  /*1340*/  IMAD R3, R120, -0x70, R3 ;  /* 0xffffff9078037824 */ /* 0x000fe200078e0203 */
[----:B------:R-:W-:Y:S01]  /*1350*/  UMOV UR8, UR4 ;  /* 0x0000000400087c82 */ /* 0x000fe20008000000 */
[----:B------:R-:W-:Y:S01]  /*1360*/  UMOV UR12, UR4 ;  /* 0x00000004000c7c82 */ /* 0x000fe20008000000 */
[----:B------:R-:W-:Y:S01]  /*1370*/  ULOP3.LUT UR5, UR37, 0x10000, URZ, 0xfc, !UPT ;  /* 0x0001000025057892 */ /* 0x000fe2000f8efc3f */
[----:B------:R-:W-:Y:S01]  /*1380*/  P2R R80, PR, RZ, 0x2 ;  /* 0x00000002ff507803 */ /* 0x000fe20000000000 */
[----:B------:R-:W-:Y:S01]  /*1390*/  UMOV UR15, 0x40000040 ;  /* 0x40000040000f7882 */ /* 0x000fe20000000000 */
[----:B------:R-:W-:Y:S01]  /*13a0*/  UMOV UR16, UR4 ;  /* 0x0000000400107c82 */ /* 0x000fe20008000000 */
[----:B------:R-:W-:Y:S01]  /*13b0*/  UIMAD UR6, UR36, 0xa80, UR5 ;  /* 0x00000a80240678a4 */ /* 0x000fe2000f8e0205 */
[C---:B------:R-:W-:Y:S01]  /*13c0*/  ISETP.GT.AND P2, PT, R3.reuse, RZ, PT ;  /* 0x000000ff0300720c */ /* 0x040fe20003f44270 */
[----:B------:R-:W-:Y:S01]  /*13d0*/  IMAD.U32 R7, RZ, RZ, UR5 ;  /* 0x00000005ff077e24 */ /* 0x000fe2000f8e00ff */
[----:B------:R-:W-:Y:S01]  /*13e0*/  UMOV UR5, 0x40000040 ;  /* 0x4000004000057882 */ /* 0x000fe20000000000 */
[----:B------:R-:W-:Y:S01]  /*13f0*/  UIADD3 UR10, UR6, 0x80, URZ ;  /* 0x00000080060a7890 */ /* 0x000fe2000fffe03f */
[C---:B------:R-:W-:Y:S01]  /*1400*/  ISETP.GT.AND P3, PT, R3.reuse, 0x1, PT ;  /* 0x000000010300780c */ /* 0x040fe20003f64270 */
[----:B------:R-:W-:Y:S01]  /*1410*/  UMOV UR9, UR5 ;  /* 0x0000000500097c82 */ /* 0x000fe20008000000 */
[----:B------:R-:W-:Y:S01]  /*1420*/  UIADD3 UR14, UR6, 0x180, URZ ;  /* 0x00000180060e7890 */ /* 0x000fe2000fffe03f */
[C---:B------:R-:W-:Y:S01]  /*1430*/  ISETP.GT.AND P4, PT, R3.reuse, 0x8, PT ;  /* 0x000000080300780c */ /* 0x040fe20003f84270 */
[----:B------:R-:W-:Y:S01]  /*1440*/  HGMMA.64x16x16.F32.BF16 R72, gdesc[UR4], RZ, !UPT, gsb0 ;  /* 0x00200000044879f0 */ /* 0x000fe2000c0018ff */
[----:B------:R-:W-:Y:S01]  /*1450*/  UMOV UR13, UR5 ;  /* 0x00000005000d7c82 */ /* 0x000fe20008000000 */
[----:B------:R-:W-:Y:S01]  /*1460*/  UIADD3 UR18, UR6, 0x200, URZ ;  /* 0x0000020006127890 */ /* 0x000fe2000fffe03f */
[C---:B------:R-:W-:Y:S01]  /*1470*/  ISETP.GT.AND P5, PT, R3.reuse, 0x9, PT ;  /* 0x000000090300780c */ /* 0x040fe20003fa4270 */
[----:B------:R-:W-:Y:S01]  /*1480*/  UMOV UR17, UR5 ;  /* 0x0000000500117c82 */ /* 0x000fe20008000000 */
[----:B------:R-:W-:Y:S01]  /*1490*/  UMOV UR19, 0x40000040 ;  /* 0x4000004000137882 */ /* 0x000fe20000000000 */
[----:B------:R-:W-:Y:S01]  /*14a0*/  UIADD3 UR22, UR6, 0x280, URZ ;  /* 0x0000028006167890 */ /* 0x000fe2000fffe03f */
[C---:B------:R-:W-:Y:S01]  /*14b0*/  ISETP.GT.AND P6, PT, R3.reuse, 0x21, PT ;  /* 0x000000210300780c */ /* 0x040fe20003fc4270 */
[----:B------:R-:W-:Y:S01]  /*14c0*/  UMOV UR20, UR4 ;  /* 0x0000000400147c82 */ /* 0x000fe20008000000 */
[----:B------:R-:W-:Y:S01]  /*14d0*/  UMOV UR21, UR5 ;  /* 0x0000000500157c82 */ /* 0x000fe20008000000 */
[----:B------:R-:W-:Y:S01]  /*14e0*/  UMOV UR23, 0x40000040 ;  /* 0x4000004000177882 */ /* 0x000fe20000000000 */
[----:B------:R-:W-:Y:S01]  /*14f0*/  UIADD3 UR7, UR4, 0x2, URZ ;  /* 0x0000000204077890 */ /* 0x000fe2000fffe03f */
[C---:B------:R-:W-:Y:S01]  /*1500*/  ISETP.GT.AND P1, PT, R3.reuse, 0x49, PT ;  /* 0x000000490300780c */ /* 0x040fe20003f24270 */
[----:B------:R-:W-:Y:S01]  /*1510*/  UIADD3 UR26, UR6, 0x284, URZ ;  /* 0x00000284061a7890 */ /* 0x000fe2000fffe03f */
[----:B------:R-:W-:Y:S01]  /*1520*/  P2R R82, PR, RZ, 0x1 ;  /* 0x00000001ff527803 */ /* 0x000fe20000000000 */
[----:B------:R-:W-:Y:S01]  /*1530*/  UMOV UR27, 0x40000040 ;  /* 0x40000040001b7882 */ /* 0x000fe20000000000 */
[----:B------:R-:W-:Y:S01]  /*1540*/  UIADD3 UR30, UR6, 0x286, URZ ;  /* 0x00000286061e7890 */ /* 0x000fe2000fffe03f */
[----:B------:R-:W-:Y:S01]  /*1550*/  ISETP.GT.AND P0, PT, R3, 0x50, PT ;  /* 0x000000500300780c */ /* 0x000fe20003f04270 */
[----:B------:R-:W-:Y:S01]  /*1560*/  UMOV UR31, 0x40000040 ;  /* 0x40000040001f7882 */ /* 0x000fe20000000000 */
[----:B------:R-:W-:Y:S01]  /*1570*/  UIADD3 UR34, UR6, 0x600, URZ ;  /* 0x0000060006227890 */ /* 0x000fe2000fffe03f */
[--C-:B------:R-:W-:Y:S01]  /*1580*/  IMAD.MOV.U32 R118, RZ, RZ, R119.reuse ;  /* 0x000000ffff767224 */ /* 0x100fe200078e0077 */
        /* <DEDUP_REMOVED lines=16> */
[----:B------:R-:W-:Y:S01]  /*1690*/  UMOV UR39, 0x40000040 ;  /* 0x4000004000277882 */ /* 0x000fe20000000000 */
[--C-:B------:R-:W-:Y:S01]  /*16a0*/  IMAD.MOV.U32 R106, RZ, RZ, R119.reuse ;  /* 0x000000ffff6a7224 */ /* 0x100fe200078e0077 */
[----:B------:R-:W-:Y:S01]  /*16b0*/  MOV R104, R119 ;  /* 0x0000007700687202 */ /* 0x000fe20000000f00 */
[----:B------:R-:W-:-:S02]  /*16c0*/  IMAD.MOV.U32 R102, RZ, RZ, R119 ;  /* 0x000000ffff667224 */ /* 0x000fc400078e0077 */
[--C-:B------:R-:W-:Y:S02]  /*16d0*/  IMAD.MOV.U32 R100, RZ, RZ, R119.reuse ;  /* 0x000000ffff647224 */ /* 0x100fe400078e0077 */
        /* <DEDUP_REMOVED lines=10> */
[----:B------:R-:W-:Y:S01]  /*1780*/  UIADD3 UR10, UR6, 0x100, URZ ;  /* 0x00000100060a7890 */ /* 0x000fe2000fffe03f */
[----:B------:R-:W-:Y:S01]  /*1790*/  IMAD.MOV.U32 R84, RZ, RZ, R119 ;  /* 0x000000ffff547224 */ /* 0x000fe200078e0077 */
[----:B------:R-:W-:Y:S01]  /*17a0*/  UMOV UR8, UR4 ;  /* 0x0000000400087c82 */ /* 0x000fe20008000000 */
[----:B------:R-:W-:Y:S01]  /*17b0*/  UMOV UR9, UR5 ;  /* 0x0000000500097c82 */ /* 0x000fe20008000000 */
        /* <DEDUP_REMOVED lines=11> */
[----:B------:R-:W-:Y:S02]  /*1870*/  UIADD3 UR12, UR6, 0x2, URZ ;  /* 0x00000002060c7890 */ /* 0x000fe4000fffe03f */
[----:B------:R-:W-:Y:S01]  /*1880*/  UIADD3 UR14, UR6, 0x182, URZ ;  /* 0x00000182060e7890 */ /* 0x000fe2000fffe03f */
[----:B------:R-:W-:Y:S01]  /*1890*/  UMOV UR15, 0x40000040 ;  /* 0x40000040000f7882 */ /* 0x000fe20000000000 */
        /* <DEDUP_REMOVED lines=14> */
[----:B------:R-:W-:Y:S01]  /*1980*/  UMOV UR9, 0x40000040 ;  /* 0x4000004000097882 */ /* 0x000fe20000000000 */
[----:B------:R-:W-:Y:S01]  /*1990*/  UMOV UR10, UR12 ;  /* 0x0000000c000a7c82 */ /* 0x000fe20008000000 */
[----:B------:R-:W-:Y:S01]  /*19a0*/  UMOV UR11, 0x40000040 ;  /* 0x40000040000b7882 */ /* 0x000fe20000000000 */
[----:B------:R-:W-:Y:S01]  /*19b0*/  UMOV UR12, UR8 ;  /* 0x00000008000c7c82 */ /* 0x000fe20008000000 */
[----:B------:R-:W-:Y:S01]  /*19c0*/  UMOV UR13, UR9 ;  /* 0x00000009000d7c82 */ /* 0x000fe20008000000 */
[----:B------:R-:W-:Y:S01]  /*19d0*/  UMOV UR16, UR8 ;  /* 0x0000000800107c82 */ /* 0x000fe20008000000 */
[----:B------:R-:W-:Y:S01]  /*19e0*/  UMOV UR17, UR9 ;  /* 0x0000000900117c82 */ /* 0x000fe20008000000 */
[----:B------:R-:W-:Y:S01]  /*19f0*/  UMOV UR20, UR8 ;  /* 0x0000000800147c82 */ /* 0x000fe20008000000 */
[----:B------:R-:W-:Y:S01]  /*1a00*/  UMOV UR21, UR9 ;  /* 0x0000000900157c82 */ /* 0x000fe20008000000 */
[----:B------:R-:W-:Y:S01]  /*1a10*/  UIADD3 UR7, UR4, 0x4, URZ ;  /* 0x0000000404077890 */ /* 0x000fe2000fffe03f */
[----:B------:R-:W-:-:S02]  /*1a20*/  WARPGROUP.DEPBAR.LE gsb0, 0x0 ;  /* 0x00008000000079c5 */ /* 0x000fc40000010000 */
        /* <DEDUP_REMOVED lines=18> */
[----:B------:R-:W-:Y:S01]  /*1b50*/  UMOV UR12, UR7 ;  /* 0x00000007000c7c82 */ /* 0x000fe20008000000 */
[----:B------:R-:W-:Y:S01]  /*1b60*/  UMOV UR13, 0x40000040 ;  /* 0x40000040000d7882 */ /* 0x000fe20000000000 */
        /* <DEDUP_REMOVED lines=21> */
[----:B------:R-:W-:-:S07]  /*1cc0*/  UIADD3 UR10, UR6, 0x804, URZ ;  /* 0x00000804060a7890 */ /* 0x000fce000fffe03f */
        /* <DEDUP_REMOVED lines=363> */
[----:B------:R-:W-:Y:S01]  /*3380*/  UIADD3 UR7, UR6, 0x986, URZ ;  /* 0x0000098606077890 */ /* 0x000fe2000fffe03f */
[----:B------:R-:W-:Y:S02]  /*3390*/  WARPGROUP.DEPBAR.LE gsb0, 0x0 ;  /* 0x00008000000079c5 */ /* 0x000fe40000010000 */
[----:B------:R-:W-:-:S06]  /*33a0*/  WARPGROUP.ARRIVE ;  /* 0x00000000000079c5 */ /* 0x000fcc0000000000 */
[----:B------:R-:W-:Y:S03]  /*33b0*/  HGMMA.64x16x16.F32.BF16 R32, gdesc[UR56], R32, gsb0 ;  /* 0x00200000382079f0 */ /* 0x000fe60008001820 */
        /* <DEDUP_REMOVED lines=9> */
[----:B------:R-:W-:Y:S01]  /*3450*/  WARPGROUP.ARRIVE ;  /* 0x00000000000079c5 */ /* 0x000fe20000000000 */
[----:B------:R-:W-:Y:S01]  /*3460*/  FSEL R83, R72, -INF , P2 ;  /* 0xff80000048537808 */ /* 0x000fe20001000000 */
[--C-:B------:R-:W-:Y:S01]  /*3470*/  IMAD.MOV.U32 R72, RZ, RZ, R119.reuse ;  /* 0x000000ffff487224 */ /* 0x100fe200078e0077 */
[----:B------:R-:W-:Y:S02]  /*3480*/  FSEL R73, R73, -INF , P3 ;  /* 0xff80000049497808 */ /* 0x000fe40001800000 */
[----:B------:R-:W-:Y:S01]  /*3490*/  FSEL R85, R76, -INF , P4 ;  /* 0xff8000004c557808 */ /* 0x000fe20002000000 */
[----:B------:R-:W-:Y:S01]  /*34a0*/  HGMMA.64x16x16.F32.BF16 R64, gdesc[UR52], R64, gsb0 ;  /* 0x00200000344079f0 */ /* 0x000fe20008001840 */
[----:B------:R-:W-:Y:S01]  /*34b0*/  UIADD3 UR54, UR6, 0x806, URZ ;  /* 0x0000080606367890 */ /* 0x000fe2000fffe03f */
[----:B------:R-:W-:Y:S01]  /*34c0*/  FMNMX.FTZ R0, R83, R73, !PT ;  /* 0x0000004953007209 */ /* 0x000fe20007810000 */
[----:B------:R-:W-:Y:S01]  /*34d0*/  UMOV UR55, 0x40000040 ;  /* 0x4000004000377882 */ /* 0x000fe20000000000 */
[----:B------:R-:W-:Y:S01]  /*34e0*/  FSEL R5, R74, -INF , P2 ;  /* 0xff8000004a057808 */ /* 0x000fe20001000000 */
[----:B------:R-:W-:Y:S01]  /*34f0*/  IMAD.MOV.U32 R76, RZ, RZ, R119 ;  /* 0x000000ffff4c7224 */ /* 0x000fe200078e0077 */
[----:B------:R-:W-:-:S02]  /*3500*/  FSEL R77, R77, -INF , P5 ;  /* 0xff8000004d4d7808 */ /* 0x000fc40002800000 */
[----:B------:R-:W-:Y:S02]  /*3510*/  ISETP.GT.AND P2, PT, R3, 0x10, PT ;  /* 0x000000100300780c */ /* 0x000fe40003f44270 */
[----:B------:R-:W-:Y:S02]  /*3520*/  FMNMX.FTZ R0, R85, R0, !PT ;  /* 0x0000000055007209 */ /* 0x000fe40007810000 */
[----:B------:R-:W-:Y:S02]  /*3530*/  FSEL R75, R75, -INF , P3 ;  /* 0xff8000004b4b7808 */ /* 0x000fe40001800000 */
[----:B------:R-:W-:Y:S02]  /*3540*/  ISETP.GT.AND P3, PT, R3, 0x11, PT ;  /* 0x000000110300780c */ /* 0x000fe40003f64270 */
[----:B------:R-:W-:Y:S02]  /*3550*/  FMNMX.FTZ R0, R77, R0, !PT ;  /* 0x000000004d007209 */ /* 0x000fe40007810000 */
[----:B------:R-:W-:Y:S01]  /*3560*/  FSEL R9, R78, -INF , P4 ;  /* 0xff8000004e097808 */ /* 0x000fe20002000000 */
[----:B------:R-:W-:Y:S01]  /*3570*/  IMAD.MOV.U32 R78, RZ, RZ, R119 ;  /* 0x000000ffff4e7224 */ /* 0x000fe200078e0077 */
[----:B------:R-:W-:-:S02]  /*3580*/  ISETP.GT.AND P4, PT, R3, 0x18, PT ;  /* 0x000000180300780c */ /* 0x000fc40003f84270 */
[----:B------:R-:W-:Y:S02]  /*3590*/  FSEL R79, R79, -INF , P5 ;  /* 0xff8000004f4f7808 */ /* 0x000fe40002800000 */
[----:B------:R-:W-:Y:S02]  /*35a0*/  ISETP.GT.AND P5, PT, R3, 0x19, PT ;  /* 0x000000190300780c */ /* 0x000fe40003fa4270 */
[----:B------:R-:W-:Y:S01]  /*35b0*/  MOV R74, R119 ;  /* 0x00000077004a7202 */ /* 0x000fe20000000f00 */
[----:B------:R-:W-:Y:S02]  /*35c0*/  WARPGROUP.DEPBAR.LE gsb0, 0x0 ;  /* 0x00008000000079c5 */ /* 0x000fe40000010000 */
[----:B------:R-:W-:Y:S01]  /*35d0*/  WARPGROUP.ARRIVE ;  /* 0x00000000000079c5 */ /* 0x000fe20000000000 */
[----:B------:R-:W-:Y:S01]  /*35e0*/  FSEL R87, R64, -INF , P2 ;  /* 0xff80000040577808 */ /* 0x000fe20001000000 */
[----:B------:R-:W-:Y:S01]  /*35f0*/  IMAD.MOV.U32 R64, RZ, RZ, R119 ;  /* 0x000000ffff407224 */ /* 0x000fe200078e0077 */
[----:B------:R-:W-:-:S02]  /*3600*/  FSEL R65, R65, -INF , P3 ;  /* 0xff80000041417808 */ /* 0x000fc40001800000 */
[----:B------:R-:W-:Y:S01]  /*3610*/  FMNMX.FTZ R0, R87, R0, !PT ;  /* 0x0000000057007209 */ /* 0x000fe20007810000 */
[----:B------:R-:W-:Y:S01]  /*3620*/  HGMMA.64x16x16.F32.BF16 R56, gdesc[UR52], R56, gsb0 ;  /* 0x00200000343879f0 */ /* 0x000fe20008001838 */
[----:B------:R-:W-:Y:S01]  /*3630*/  UIADD3 UR54, UR6, 0x886, URZ ;  /* 0x0000088606367890 */ /* 0x000fe2000fffe03f */
[----:B------:R-:W-:Y:S01]  /*3640*/  FSEL R89, R68, -INF , P4 ;  /* 0xff80000044597808 */ /* 0x000fe20002000000 */
[----:B------:R-:W-:Y:S01]  /*3650*/  UMOV UR55, 0x40000040 ;  /* 0x4000004000377882 */ /* 0x000fe20000000000 */
[----:B------:R-:W-:Y:S01]  /*3660*/  FMNMX.FTZ R0, R65, R0, !PT ;  /* 0x0000000041007209 */ /* 0x000fe20007810000 */
[--C-:B------:R-:W-:Y:S01]  /*3670*/  IMAD.MOV.U32 R68, RZ, RZ, R119.reuse ;  /* 0x000000ffff447224 */ /* 0x100fe200078e0077 */
[----:B------:R-:W-:Y:S01]  /*3680*/  FSEL R11, R66, -INF , P2 ;  /* 0xff800000420b7808 */ /* 0x000fe20001000000 */
[----:B------:R-:W-:Y:S01]  /*3690*/  IMAD.MOV.U32 R66, RZ, RZ, R119 ;  /* 0x000000ffff427224 */ /* 0x000fe200078e0077 */
[----:B------:R-:W-:Y:S02]  /*36a0*/  FSEL R69, R69, -INF , P5 ;  /* 0xff80000045457808 */ /* 0x000fe40002800000 */
[----:B------:R-:W-:-:S02]  /*36b0*/  ISETP.GT.AND P2, PT, R3, 0x20, PT ;  /* 0x000000200300780c */ /* 0x000fc40003f44270 */
[----:B------:R-:W-:Y:S02]  /*36c0*/  FMNMX.FTZ R0, R89, R0, !PT ;  /* 0x0000000059007209 */ /* 0x000fe40007810000 */
[----:B------:R-:W-:Y:S02]  /*36d0*/  FSEL R71, R71, -INF , P5 ;  /* 0xff80000047477808 */ /* 0x000fe40002800000 */
[----:B------:R-:W-:Y:S02]  /*36e0*/  FMNMX.FTZ R0, R69, R0, !PT ;  /* 0x0000000045007209 */ /* 0x000fe40007810000 */
[C---:B------:R-:W-:Y:S02]  /*36f0*/  ISETP.GT.AND P5, PT, R3.reuse, 0x28, PT ;  /* 0x000000280300780c */ /* 0x040fe40003fa4270 */
[----:B------:R-:W-:Y:S01]  /*3700*/  FSEL R13, R70, -INF , P4 ;  /* 0xff800000460d7808 */ /* 0x000fe20002000000 */
[----:B------:R-:W-:Y:S01]  /*3710*/  IMAD.MOV.U32 R70, RZ, RZ, R119 ;  /* 0x000000ffff467224 */ /* 0x000fe200078e0077 */
[----:B------:R-:W-:-:S02]  /*3720*/  ISETP.GT.AND P4, PT, R3, 0x29, PT ;  /* 0x000000290300780c */ /* 0x000fc40003f84270 */
[----:B------:R-:W-:Y:S02]  /*3730*/  FSEL R67, R67, -INF , P3 ;  /* 0xff80000043437808 */ /* 0x000fe40001800000 */
[----:B------:R-:W-:Y:S01]  /*3740*/  ISETP.GT.AND P3, PT, R3, 0x30, PT ;  /* 0x000000300300780c */ /* 0x000fe20003f64270 */
[----:B------:R-:W-:Y:S02]  /*3750*/  WARPGROUP.DEPBAR.LE gsb0, 0x0 ;  /* 0x00008000000079c5 */ /* 0x000fe40000010000 */
[----:B------:R-:W-:Y:S01]  /*3760*/  WARPGROUP.ARRIVE ;  /* 0x00000000000079c5 */ /* 0x000fe20000000000 */
[----:B------:R-:W-:Y:S01]  /*3770*/  FSEL R91, R56, -INF , P2 ;  /* 0xff800000385b7808 */ /* 0x000fe20001000000 */
[--C-:B------:R-:W-:Y:S01]  /*3780*/  IMAD.MOV.U32 R56, RZ, RZ, R119.reuse ;  /* 0x000000ffff387224 */ /* 0x100fe200078e0077 */
[----:B------:R-:W-:Y:S02]  /*3790*/  FSEL R93, R57, -INF , P6 ;  /* 0xff800000395d7808 */ /* 0x000fe40003000000 */
[----:B------:R-:W-:Y:S01]  /*37a0*/  FMNMX.FTZ R0, R91, R0, !PT ;  /* 0x000000005b007209 */ /* 0x000fe20007810000 */
[----:B------:R-:W-:Y:S01]  /*37b0*/  HGMMA.64x16x16.F32.BF16 R48, gdesc[UR52], R48, gsb0 ;  /* 0x00200000343079f0 */ /* 0x000fe20008001830 */
[----:B------:R-:W-:Y:S01]  /*37c0*/  UIADD3 UR54, UR6, 0x906, URZ ;  /* 0x0000090606367890 */ /* 0x000fe2000fffe03f */
[----:B------:R-:W-:Y:S01]  /*37d0*/  FSEL R95, R60, -INF , P5 ;  /* 0xff8000003c5f7808 */ /* 0x000fe20002800000 */
[----:B------:R-:W-:Y:S01]  /*37e0*/  UMOV UR55, 0x40000040 ;  /* 0x4000004000377882 */ /* 0x000fe20000000000 */
[----:B------:R-:W-:Y:S01]  /*37f0*/  FMNMX.FTZ R0, R93, R0, !PT ;  /* 0x000000005d007209 */ /* 0x000fe20007810000 */
[----:B------:R-:W-:Y:S01]  /*3800*/  IMAD.MOV.U32 R60, RZ, RZ, R119 ;  /* 0x000000ffff3c7224 */ /* 0x000fe200078e0077 */
[----:B------:R-:W-:-:S02]  /*3810*/  FSEL R97, R61, -INF , P4 ;  /* 0xff8000003d617808 */ /* 0x000fc40002000000 */
[----:B------:R-:W-:Y:S02]  /*3820*/  FMNMX.FTZ R0, R95, R0, !PT ;  /* 0x000000005f007209 */ /* 0x000fe40007810000 */
[----:B------:R-:W-:Y:S01]  /*3830*/  FSEL R15, R58, -INF , P2 ;  /* 0xff8000003a0f7808 */ /* 0x000fe20001000000 */
[----:B------:R-:W-:Y:S01]  /*3840*/  IMAD.MOV.U32 R58, RZ, RZ, R119 ;  /* 0x000000ffff3a7224 */ /* 0x000fe200078e0077 */
[----:B------:R-:W-:Y:S02]  /*3850*/  ISETP.GT.AND P2, PT, R3, 0x31, PT ;  /* 0x000000310300780c */ /* 0x000fe40003f44270 */
[----:B------:R-:W-:Y:S02]  /*3860*/  FMNMX.FTZ R0, R97, R0, !PT ;  /* 0x0000000061007209 */ /* 0x000fe40007810000 */
[----:B------:R-:W-:Y:S02]  /*3870*/  FSEL R59, R59, -INF , P6 ;  /* 0xff8000003b3b7808 */ /* 0x000fe40003000000 */
[----:B------:R-:W-:-:S02]  /*3880*/  ISETP.GT.AND P6, PT, R3, 0x38, PT ;  /* 0x000000380300780c */ /* 0x000fc40003fc4270 */
[----:B------:R-:W-:Y:S01]  /*3890*/  FSEL R21, R62, -INF , P5 ;  /* 0xff8000003e157808 */ /* 0x000fe20002800000 */
[--C-:B------:R-:W-:Y:S01]  /*38a0*/  IMAD.MOV.U32 R62, RZ, RZ, R119.reuse ;  /* 0x000000ffff3e7224 */ /* 0x100fe200078e0077 */
[----:B------:R-:W-:Y:S02]  /*38b0*/  ISETP.GT.AND P5, PT, R3, 0x39, PT ;  /* 0x000000390300780c */ /* 0x000fe40003fa4270 */
[----:B------:R-:W-:Y:S02]  /*38c0*/  FSEL R63, R63, -INF , P4 ;  /* 0xff8000003f3f7808 */ /* 0x000fe40002000000 */
[----:B------:R-:W-:Y:S01]  /*38d0*/  ISETP.GT.AND P4, PT, R3, 0x40, PT ;  /* 0x000000400300780c */ /* 0x000fe20003f84270 */
[----:B------:R-:W-:Y:S02]  /*38e0*/  WARPGROUP.DEPBAR.LE gsb0, 0x0 ;  /* 0x00008000000079c5 */ /* 0x000fe40000010000 */
[----:B------:R-:W-:Y:S01]  /*38f0*/  WARPGROUP.ARRIVE ;  /* 0x00000000000079c5 */ /* 0x000fe20000000000 */
[----:B------:R-:W-:Y:S01]  /*3900*/  FSEL R99, R48, -INF , P3 ;  /* 0xff80000030637808 */ /* 0x000fe20001800000 */
[----:B------:R-:W-:Y:S01]  /*3910*/  IMAD.MOV.U32 R48, RZ, RZ, R119 ;  /* 0x000000ffff307224 */ /* 0x000fe200078e0077 */
[----:B------:R-:W-:-:S02]  /*3920*/  FSEL R101, R49, -INF , P2 ;  /* 0xff80000031657808 */ /* 0x000fc40001000000 */
[----:B------:R-:W-:Y:S01]  /*3930*/  FMNMX.FTZ R0, R99, R0, !PT ;  /* 0x0000000063007209 */ /* 0x000fe20007810000 */
[----:B------:R-:W-:Y:S01]  /*3940*/  HGMMA.64x16x16.F32.BF16 R40, gdesc[UR52], R40, gsb0 ;  /* 0x00200000342879f0 */ /* 0x000fe20008001828 */
[----:B------:R-:W-:Y:S01]  /*3950*/  UMOV UR54, UR7 ;  /* 0x0000000700367c82 */ /* 0x000fe20008000000 */
[----:B------:R-:W-:Y:S01]  /*3960*/  UMOV UR55, 0x40000040 ;  /* 0x4000004000377882 */ /* 0x000fe20000000000 */
[----:B------:R-:W-:Y:S01]  /*3970*/  FSEL R103, R52, -INF , P6 ;  /* 0xff80000034677808 */ /* 0x000fe20003000000 */
[----:B------:R-:W-:Y:S01]  /*3980*/  IMAD.MOV.U32 R52, RZ, RZ, R119 ;  /* 0x000000ffff347224 */ /* 0x000fe200078e0077 */
[----:B------:R-:W-:Y:S02]  /*3990*/  FMNMX.FTZ R0, R101, R0, !PT ;  /* 0x0000000065007209 */ /* 0x000fe40007810000 */
[----:B------:R-:W-:Y:S02]  /*39a0*/  FSEL R105, R53, -INF , P5 ;  /* 0xff80000035697808 */ /* 0x000fe40002800000 */
[----:B------:R-:W-:-:S02]  /*39b0*/  FMNMX.FTZ R0, R103, R0, !PT ;  /* 0x0000000067007209 */ /* 0x000fc40007810000 */
[----:B------:R-:W-:Y:S01]  /*39c0*/  FSEL R49, R50, -INF , P3 ;  /* 0xff80000032317808 */ /* 0x000fe20001800000 */
[----:B------:R-:W-:Y:S01]  /*39d0*/  IMAD.MOV.U32 R50, RZ, RZ, R119 ;  /* 0x000000ffff327224 */ /* 0x000fe200078e0077 */
[----:B------:R-:W-:Y:S02]  /*39e0*/  ISETP.GT.AND P3, PT, R3, 0x41, PT ;  /* 0x000000410300780c */ /* 0x000fe40003f64270 */
[----:B------:R-:W-:Y:S02]  /*39f0*/  FMNMX.FTZ R0, R105, R0, !PT ;  /* 0x0000000069007209 */ /* 0x000fe40007810000 */
[----:B------:R-:W-:Y:S02]  /*3a00*/  FSEL R51, R51, -INF , P2 ;  /* 0xff80000033337808 */ /* 0x000fe40001000000 */
[----:B------:R-:W-:Y:S02]  /*3a10*/  ISETP.GT.AND P2, PT, R3, 0x48, PT ;  /* 0x000000480300780c */ /* 0x000fe40003f44270 */
[----:B------:R-:W-:-:S02]  /*3a20*/  FSEL R55, R55, -INF , P5 ;  /* 0xff80000037377808 */ /* 0x000fc40002800000 */
        /* <DEDUP_REMOVED lines=9> */
[----:B------:R-:W-:Y:S01]  /*3ac0*/  UMOV UR55, 0x40000040 ;  /* 0x4000004000377882 */ /* 0x000fe20000000000 */
[----:B------:R-:W-:Y:S01]  /*3ad0*/  FMNMX.FTZ R0, R109, R0, !PT ;  /* 0x000000006d007209 */ /* 0x000fe20007810000 */
[----:B------:R-:W-:Y:S01]  /*3ae0*/  ULDC UR6, c[0x0][0x988] ;  /* 0x0002620000067ab9 */ /* 0x000fe20000000800 */
[----:B------:R-:W-:-:S02]  /*3af0*/  FSEL R113, R45, -INF , P1 ;  /* 0xff8000002d717808 */ /* 0x000fc40000800000 */
[----:B------:R-:W-:Y:S02]  /*3b00*/  FMNMX.FTZ R0, R111, R0, !PT ;  /* 0x000000006f007209 */ /* 0x000fe40007810000 */
[----:B------:R-:W-:Y:S02]  /*3b10*/  ISETP.GT.AND P1, PT, R3, 0x51, PT ;  /* 0x000000510300780c */ /* 0x000fe40003f24270 */
[----:B------:R-:W-:Y:S02]  /*3b20*/  FMNMX.FTZ R0, R113, R0, !PT ;  /* 0x0000000071007209 */ /* 0x000fe40007810000 */
[----:B------:R-:W-:Y:S02]  /*3b30*/  FSEL R43, R43, -INF , P3 ;  /* 0xff8000002b2b7808 */ /* 0x000fe40001800000 */
[C---:B------:R-:W-:Y:S02]  /*3b40*/  ISETP.GT.AND P3, PT, R3.reuse, 0x60, PT ;  /* 0x000000600300780c */ /* 0x040fe40003f64270 */
[----:B------:R-:W-:Y:S01]  /*3b50*/  FSEL R45, R42, -INF , P4 ;  /* 0xff8000002a2d7808 */ /* 0x000fe20002000000 */
[----:B------:R-:W-:Y:S01]  /*3b60*/  IMAD.MOV.U32 R42, RZ, RZ, R119 ;  /* 0x000000ffff2a7224 */ /* 0x000fe200078e0077 */
[----:B------:R-:W-:-:S02]  /*3b70*/  ISETP.GT.AND P4, PT, R3, 0x61, PT ;  /* 0x000000610300780c */ /* 0x000fc40003f84270 */
[----:B------:R-:W-:Y:S01]  /*3b80*/  FSEL R41, R54, -INF , P6 ;  /* 0xff80000036297808 */ /* 0x000fe20003000000 */
[----:B------:R-:W-:Y:S01]  /*3b90*/  IMAD.MOV.U32 R54, RZ, RZ, R119 ;  /* 0x000000ffff367224 */ /* 0x000fe200078e0077 */
[----:B------:R-:W-:Y:S02]  /*3ba0*/  ISETP.GT.AND P6, PT, R3, 0x69, PT ;  /* 0x000000690300780c */ /* 0x000fe40003fc4270 */
[----:B------:R-:W-:Y:S02]  /*3bb0*/  P2R R20, PR, RZ, 0x2 ;  /* 0x00000002ff147803 */ /* 0x000fe40000000000 */
[----:B------:R-:W-:Y:S01]  /*3bc0*/  MOV R44, R119 ;  /* 0x00000077002c7202 */ /* 0x000fe20000000f00 */
[----:B------:R-:W-:Y:S02]  /*3bd0*/  WARPGROUP.DEPBAR.LE gsb0, 0x0 ;  /* 0x00008000000079c5 */ /* 0x000fe40000010000 */
[----:B------:R-:W-:Y:S01]  /*3be0*/  WARPGROUP.ARRIVE ;  /* 0x00000000000079c5 */ /* 0x000fe20000000000 */
[----:B------:R-:W-:-:S02]  /*3bf0*/  FSEL R115, R32, -INF , P0 ;  /* 0xff80000020737808 */ /* 0x000fc40000000000 */
[----:B------:R-:W-:Y:S02]  /*3c00*/  ISETP.GT.AND P0, PT, R3, 0x58, PT ;  /* 0x000000580300780c */ /* 0x000fe40003f04270 */
[----:B------:R-:W-:Y:S01]  /*3c10*/  FSEL R117, R33, -INF , P1 ;  /* 0xff80000021757808 */ /* 0x000fe20000800000 */
[----:B------:R-:W-:Y:S01]  /*3c20*/  HGMMA.64x16x16.F32.BF16 R24, gdesc[UR52], R24, gsb0 ;  /* 0x00200000341879f0 */ /* 0x000fe20008001818 */
[----:B------:R-:W-:Y:S02]  /*3c30*/  FMNMX.FTZ R0, R115, R0, !PT ;  /* 0x0000000073007209 */ /* 0x000fe40007810000 */
[----:B------:R-:W-:Y:S01]  /*3c40*/  FSEL R33, R46, -INF , P2 ;  /* 0xff8000002e217808 */ /* 0x000fe20001000000 */
[----:B------:R-:W-:Y:S01]  /*3c50*/  IMAD.MOV.U32 R46, RZ, RZ, R119 ;  /* 0x000000ffff2e7224 */ /* 0x000fe200078e0077 */
[----:B------:R-:W-:Y:S02]  /*3c60*/  ISETP.GT.AND P2, PT, R3, 0x59, PT ;  /* 0x000000590300780c */ /* 0x000fe40003f44270 */
[----:B------:R-:W-:-:S02]  /*3c70*/  FSEL R121, R36, -INF , P0 ;  /* 0xff80000024797808 */ /* 0x000fc40000000000 */
[----:B------:R-:W-:Y:S02]  /*3c80*/  FMNMX.FTZ R0, R117, R0, !PT ;  /* 0x0000000075007209 */ /* 0x000fe40007810000 */
[----:B------:R-:W-:Y:S02]  /*3c90*/  FSEL R123, R37, -INF , P2 ;  /* 0xff800000257b7808 */ /* 0x000fe40001000000 */
[----:B------:R-:W-:Y:S02]  /*3ca0*/  FMNMX.FTZ R0, R121, R0, !PT ;  /* 0x0000000079007209 */ /* 0x000fe40007810000 */
[----:B------:R-:W-:Y:S02]  /*3cb0*/  P2R R14, PR, RZ, 0x1 ;  /* 0x00000001ff0e7803 */ /* 0x000fe40000000000 */
[----:B------:R-:W-:Y:S02]  /*3cc0*/  FMNMX.FTZ R0, R123, R0, !PT ;  /* 0x000000007b007209 */ /* 0x000fe40007810000 */
[----:B------:R-:W-:-:S02]  /*3cd0*/  ISETP.GT.AND P0, PT, R3, 0x49, PT ;  /* 0x000000490300780c */ /* 0x000fc40003f04270 */
[----:B------:R-:W-:Y:S02]  /*3ce0*/  ISETP.GT.AND P1, PT, R3, 0x50, PT ;  /* 0x000000500300780c */ /* 0x000fe40003f24270 */
[----:B------:R-:W-:Y:S02]  /*3cf0*/  FSEL R61, R47, -INF , P0 ;  /* 0xff8000002f3d7808 */ /* 0x000fe40000000000 */
[----:B------:R-:W-:Y:S02]  /*3d00*/  FSEL R37, R34, -INF , P1 ;  /* 0xff80000022257808 */ /* 0x000fe40000800000 */
[----:B------:R-:W-:Y:S02]  /*3d10*/  ISETP.NE.AND P1, PT, R20, RZ, PT ;  /* 0x000000ff1400720c */ /* 0x000fe40003f25270 */
[----:B------:R-:W-:Y:S02]  /*3d20*/  P2R R12, PR, RZ, 0x4 ;  /* 0x00000004ff0c7803 */ /* 0x000fe40000000000 */
[----:B------:R-:W-:-:S02]  /*3d30*/  ISETP.NE.AND P0, PT, R14, RZ, PT ;  /* 0x000000ff0e00720c */ /* 0x000fc40003f05270 */
[----:B------:R-:W-:Y:S02]  /*3d40*/  FSEL R35, R35, -INF , P1 ;  /* 0xff80000023237808 */ /* 0x000fe40000800000 */
[----:B------:R-:W-:Y:S01]  /*3d50*/  ISETP.NE.AND P1, PT, R80, RZ, PT ;  /* 0x000000ff5000720c */ /* 0x000fe20003f25270 */
[----:B------:R-:W-:-:S12]  /*3d60*/  IMAD.MOV.U32 R80, RZ, RZ, R119 ;  /* 0x000000ffff507224 */ /* 0x000fd800078e0077 */
[----:B------:R-:W-:Y:S01]  /*3d70*/  @!P1 VIADD R2, R2, 0x36840 ;  /* 0x0003684002029836 */ /* 0x000fe20000000000 */
[----:B------:R-:W-:Y:S02]  /*3d80*/  WARPGROUP.DEPBAR.LE gsb0, 0x0 ;  /* 0x00008000000079c5 */ /* 0x000fe40000010000 */
[----:B------:R-:W-:Y:S02]  /*3d90*/  FSEL R125, R24, -INF , P3 ;  /* 0xff800000187d7808 */ /* 0x000fe40001800000 */
[----:B------:R-:W-:Y:S02]  /*3da0*/  FSEL R127, R25, -INF , P4 ;  /* 0xff800000197f7808 */ /* 0x000fe40002000000 */
[----:B------:R-:W-:Y:S02]  /*3db0*/  FMNMX.FTZ R0, R125, R0, !PT ;  /* 0x000000007d007209 */ /* 0x000fe40007810000 */
[----:B------:R-:W-:Y:S02]  /*3dc0*/  FSEL R129, R28, -INF , P5 ;  /* 0xff8000001c817808 */ /* 0x000fe40002800000 */
[----:B------:R-:W-:-:S02]  /*3dd0*/  FMNMX.FTZ R0, R127, R0, !PT ;  /* 0x000000007f007209 */ /* 0x000fc40007810000 */
[----:B------:R-:W-:Y:S02]  /*3de0*/  FSEL R131, R29, -INF , P6 ;  /* 0xff8000001d837808 */ /* 0x000fe40003000000 */
[----:B------:R-:W-:Y:S02]  /*3df0*/  FMNMX.FTZ R0, R129, R0, !PT ;  /* 0x0000000081007209 */ /* 0x000fe40007810000 */
[----:B------:R-:W-:Y:S02]  /*3e00*/  FSEL R29, R38, -INF , P0 ;  /* 0xff800000261d7808 */ /* 0x000fe40000000000 */
[----:B------:R-:W-:Y:S01]  /*3e10*/  FMNMX.FTZ R6, R131, R0, !PT ;  /* 0x0000000083067209 */ /* 0x000fe20007810000 */
[----:B------:R-:W-:Y:S01]  /*3e20*/  IMAD.U32 R0, RZ, RZ, UR6 ;  /* 0x00000006ff007e24 */ /* 0x000fe2000f8e00ff */
[----:B------:R-:W-:Y:S02]  /*3e30*/  FSEL R27, R27, -INF , P4 ;  /* 0xff8000001b1b7808 */ /* 0x000fe40002000000 */
[----:B------:R-:W-:Y:S01]  /*3e40*/  FSEL R31, R31, -INF , P6 ;  /* 0xff8000001f1f7808 */ /* 0x000fe20003000000 */
[----:B------:R-:W0:Y:S01]  /*3e50*/  SHFL.BFLY PT, R25, R6, 0x2, 0x1f ;  /* 0x0c401f0006197f89 */ /* 0x000e2200000e0000 */
[----:B------:R-:W-:-:S02]  /*3e60*/  @!P1 PRMT R2, RZ, 0x654, R2 ;  /* 0x00000654ff029816 */ /* 0x000fc40000000002 */
[----:B------:R-:W-:Y:S01]  /*3e70*/  ISETP.NE.AND P0, PT, R82, RZ, PT ;  /* 0x000000ff5200720c */ /* 0x000fe20003f05270 */
[----:B------:R-:W-:Y:S01]  /*3e80*/  IMAD.MOV.U32 R82, RZ, RZ, R119 ;  /* 0x000000ffff527224 */ /* 0x000fe200078e0077 */
[----:B------:R1:W-:Y:S01]  /*3e90*/  @!P1 SYNCS.ARRIVE.TRANS64.RED.A1T0 RZ, [R2+URZ], RZ ;  /* 0x000000ff02ff99a7 */ /* 0x0003e2000810043f */
        /* <DEDUP_REMOVED lines=12> */
[----:B------:R-:W-:Y:S01]  /*3f60*/  FMUL.FTZ R8, R4, R0 ;  /* 0x0000000004087220 */ /* 0x000fe20000410000 */
[----:B------:R-:W-:-:S04]  /*3f70*/  FMNMX.FTZ R6, R59, R6, !PT ;  /* 0x000000063b067209 */ /* 0x000fc80007810000 */
[----:B------:R-:W-:Y:S02]  /*3f80*/  FMNMX.FTZ R6, R21, R6, !PT ;  /* 0x0000000615067209 */ /* 0x000fe40007810000 */
[----:B------:R-:W-:Y:S02]  /*3f90*/  FSEL R10, R8, RZ, P2 ;  /* 0x000000ff080a7208 */ /* 0x000fe40001000000 */
[----:B------:R-:W-:Y:S02]  /*3fa0*/  FMNMX.FTZ R6, R63, R6, !PT ;  /* 0x000000063f067209 */ /* 0x000fe40007810000 */
[----:B------:R-:W-:Y:S01]  /*3fb0*/  ISETP.NE.AND P2, PT, R12, RZ, PT ;  /* 0x000000ff0c00720c */ /* 0x000fe20003f45270 */
[--C-:B------:R-:W-:Y:S01]  /*3fc0*/  FFMA.FTZ R53, R65, R0, -R10.reuse ;  /* 0x0000000041357223 */ /* 0x100fe2000001080a */
[----:B------:R-:W-:Y:S01]  /*3fd0*/  FMNMX.FTZ R6, R49, R6, !PT ;  /* 0x0000000631067209 */ /* 0x000fe20007810000 */
[-CC-:B------:R-:W-:Y:S01]  /*3fe0*/  FFMA.FTZ R57, R69, R0.reuse, -R10.reuse ;  /* 0x0000000045397223 */ /* 0x180fe2000001080a */
[----:B------:R-:W-:Y:S01]  /*3ff0*/  FSEL R39, R39, -INF , P2 ;  /* 0xff80000027277808 */ /* 0x000fe20001000000 */
[--C-:B------:R-:W-:Y:S01]  /*4000*/  FFMA.FTZ R200, R83, R0, -R10.reuse ;  /* 0x0000000053c87223 */ /* 0x100fe2000001080a */
[----:B------:R-:W-:Y:S01]  /*4010*/  FMNMX.FTZ R6, R51, R6, !PT ;  /* 0x0000000633067209 */ /* 0x000fe20007810000 */
[-CC-:B------:R-:W-:Y:S01]  /*4020*/  FFMA.FTZ R25, R73, R0.reuse, -R10.reuse ;  /* 0x0000000049197223 */ /* 0x180fe2000001080a */
[----:B------:R-:W-:Y:S01]  /*4030*/  FSEL R65, R26, -INF , P3 ;  /* 0xff8000001a417808 */ /* 0x000fe20001800000 */
[--C-:B------:R-:W-:Y:S01]  /*4040*/  FFMA.FTZ R202, R85, R0, -R10.reuse ;  /* 0x0000000055ca7223 */ /* 0x100fe2000001080a */
[----:B------:R-:W-:Y:S01]  /*4050*/  FMNMX.FTZ R6, R41, R6, !PT ;  /* 0x0000000629067209 */ /* 0x000fe20007810000 */
[----:B------:R-:W-:Y:S01]  /*4060*/  MUFU.EX2 R200, R200 ;  /* 0x000000c800c87308 */ /* 0x000fe20000000800 */
[----:B------:R-:W-:Y:S01]  /*4070*/  FSEL R69, R30, -INF , P5 ;  /* 0xff8000001e457808 */ /* 0x000fe20002800000 */
[--C-:B------:R-:W-:Y:S01]  /*4080*/  FFMA.FTZ R47, R77, R0, -R10.reuse ;  /* 0x000000004d2f7223 */ /* 0x100fe2000001080a */
[----:B------:R-:W-:Y:S01]  /*4090*/  FMNMX.FTZ R6, R55, R6, !PT ;  /* 0x0000000637067209 */ /* 0x000fe20007810000 */
[-CC-:B------:R-:W-:Y:S01]  /*40a0*/  FFMA.FTZ R196, R87, R0.reuse, -R10.reuse ;  /* 0x0000000057c47223 */ /* 0x180fe2000001080a */
[-CC-:B------:R-:W-:Y:S01]  /*40b0*/  FFMA.FTZ R198, R89, R0.reuse, -R10.reuse ;  /* 0x0000000059c67223 */ /* 0x180fe2000001080a */
[--C-:B------:R-:W-:Y:S01]  /*40c0*/  FFMA.FTZ R192, R91, R0, -R10.reuse ;  /* 0x000000005bc07223 */ /* 0x100fe2000001080a */
[----:B------:R-:W-:Y:S01]  /*40d0*/  FMNMX.FTZ R6, R45, R6, !PT ;  /* 0x000000062d067209 */ /* 0x000fe20007810000 */
[----:B------:R-:W0:Y:S01]  /*40e0*/  MUFU.EX2 R25, R25 ;  /* 0x0000001900197308 */ /* 0x000e220000000800 */
[-CC-:B------:R-:W-:Y:S01]  /*40f0*/  FFMA.FTZ R93, R93, R0.reuse, -R10.reuse ;  /* 0x000000005d5d7223 */ /* 0x180fe2000001080a */
[--C-:B------:R-:W-:Y:S01]  /*4100*/  FFMA.FTZ R95, R95, R0, -R10.reuse ;  /* 0x000000005f5f7223 */ /* 0x100fe2000001080a */
[----:B------:R-:W-:Y:S01]  /*4110*/  FMNMX.FTZ R6, R43, R6, !PT ;  /* 0x000000062b067209 */ /* 0x000fe20007810000 */
[-CC-:B------:R-:W-:Y:S01]  /*4120*/  FFMA.FTZ R97, R97, R0.reuse, -R10.reuse ;  /* 0x0000000061617223 */ /* 0x180fe2000001080a */
[-CC-:B------:R-:W-:Y:S01]  /*4130*/  FFMA.FTZ R99, R99, R0.reuse, -R10.reuse ;  /* 0x0000000063637223 */ /* 0x180fe2000001080a */
[--C-:B------:R-:W-:Y:S01]  /*4140*/  FFMA.FTZ R101, R101, R0, -R10.reuse ;  /* 0x0000000065657223 */ /* 0x100fe2000001080a */
[----:B------:R-:W-:Y:S01]  /*4150*/  FMNMX.FTZ R6, R33, R6, !PT ;  /* 0x0000000621067209 */ /* 0x000fe20007810000 */
[----:B------:R-:W2:Y:S01]  /*4160*/  MUFU.EX2 R202, R202 ;  /* 0x000000ca00ca7308 */ /* 0x000ea20000000800 */
[-CC-:B------:R-:W-:Y:S01]  /*4170*/  FFMA.FTZ R103, R103, R0.reuse, -R10.reuse ;  /* 0x0000000067677223 */ /* 0x180fe2000001080a */
[--C-:B------:R-:W-:Y:S01]  /*4180*/  FFMA.FTZ R105, R105, R0, -R10.reuse ;  /* 0x0000000069697223 */ /* 0x100fe2000001080a */
[----:B------:R-:W-:Y:S01]  /*4190*/  FMNMX.FTZ R6, R61, R6, !PT ;  /* 0x000000063d067209 */ /* 0x000fe20007810000 */
[-CC-:B------:R-:W-:Y:S01]  /*41a0*/  FFMA.FTZ R107, R107, R0.reuse, -R10.reuse ;  /* 0x000000006b6b7223 */ /* 0x180fe2000001080a */
[-CC-:B------:R-:W-:Y:S01]  /*41b0*/  FFMA.FTZ R109, R109, R0.reuse, -R10.reuse ;  /* 0x000000006d6d7223 */ /* 0x180fe2000001080a */
[--C-:B------:R-:W-:Y:S01]  /*41c0*/  FFMA.FTZ R111, R111, R0, -R10.reuse ;  /* 0x000000006f6f7223 */ /* 0x100fe2000001080a */
[----:B------:R-:W-:Y:S01]  /*41d0*/  FMNMX.FTZ R6, R37, R6, !PT ;  /* 0x0000000625067209 */ /* 0x000fe20007810000 */
[----:B------:R-:W3:Y:S01]  /*41e0*/  MUFU.EX2 R47, R47 ;  /* 0x0000002f002f7308 */ /* 0x000ee20000000800 */
[-CC-:B------:R-:W-:Y:S01]  /*41f0*/  FFMA.FTZ R113, R113, R0.reuse, -R10.reuse ;  /* 0x0000000071717223 */ /* 0x180fe2000001080a */
[--C-:B------:R-:W-:Y:S01]  /*4200*/  FFMA.FTZ R115, R115, R0, -R10.reuse ;  /* 0x0000000073737223 */ /* 0x100fe2000001080a */
[----:B------:R-:W-:Y:S01]  /*4210*/  FMNMX.FTZ R6, R35, R6, !PT ;  /* 0x0000000623067209 */ /* 0x000fe20007810000 */
[-CC-:B------:R-:W-:Y:S01]  /*4220*/  FFMA.FTZ R117, R117, R0.reuse, -R10.reuse ;  /* 0x0000000075757223 */ /* 0x180fe2000001080a */
[-CC-:B------:R-:W-:Y:S01]  /*4230*/  FFMA.FTZ R121, R121, R0.reuse, -R10.reuse ;  /* 0x0000000079797223 */ /* 0x180fe2000001080a */
[--C-:B------:R-:W-:Y:S01]  /*4240*/  FFMA.FTZ R123, R123, R0, -R10.reuse ;  /* 0x000000007b7b7223 */ /* 0x100fe2000001080a */
[----:B------:R-:W-:Y:S01]  /*4250*/  FMNMX.FTZ R6, R29, R6, !PT ;  /* 0x000000061d067209 */ /* 0x000fe20007810000 */
[----:B------:R-:W-:Y:S01]  /*4260*/  MUFU.EX2 R196, R196 ;  /* 0x000000c400c47308 */ /* 0x000fe20000000800 */
[-CC-:B------:R-:W-:Y:S01]  /*4270*/  FFMA.FTZ R125, R125, R0.reuse, -R10.reuse ;  /* 0x000000007d7d7223 */ /* 0x180fe2000001080a */
[--C-:B------:R-:W-:Y:S01]  /*4280*/  FFMA.FTZ R127, R127, R0, -R10.reuse ;  /* 0x000000007f7f7223 */ /* 0x100fe2000001080a */
[----:B------:R-:W-:Y:S01]  /*4290*/  FMNMX.FTZ R6, R39, R6, !PT ;  /* 0x0000000627067209 */ /* 0x000fe20007810000 */
[-CC-:B------:R-:W-:Y:S01]  /*42a0*/  FFMA.FTZ R129, R129, R0.reuse, -R10.reuse ;  /* 0x0000000081817223 */ /* 0x180fe2000001080a */
[----:B------:R-:W-:Y:S01]  /*42b0*/  FFMA.FTZ R10, R131, R0, -R10 ;  /* 0x00000000830a7223 */ /* 0x000fe2000001080a */
[--C-:B------:R-:W-:Y:S01]  /*42c0*/  IMAD.MOV.U32 R91, RZ, RZ, R119.reuse ;  /* 0x000000ffff5b7224 */ /* 0x100fe200078e0077 */
[----:B------:R-:W-:Y:S01]  /*42d0*/  FMNMX.FTZ R6, R65, R6, !PT ;  /* 0x0000000641067209 */ /* 0x000fe20007810000 */
[----:B------:R-:W-:Y:S01]  /*42e0*/  MUFU.EX2 R53, R53 ;  /* 0x0000003500357308 */ /* 0x000fe20000000800 */
[----:B------:R-:W-:-:S02]  /*42f0*/  IMAD.MOV.U32 R89, RZ, RZ, R119 ;  /* 0x000000ffff597224 */ /* 0x000fc400078e0077 */
[----:B------:R-:W-:Y:S01]  /*4300*/  FMNMX.FTZ R6, R27, R6, !PT ;  /* 0x000000061b067209 */ /* 0x000fe20007810000 */
[--C-:B------:R-:W-:Y:S02]  /*4310*/  IMAD.MOV.U32 R87, RZ, RZ, R119.reuse ;  /* 0x000000ffff577224 */ /* 0x100fe400078e0077 */
[--C-:B------:R-:W-:Y:S01]  /*4320*/  IMAD.MOV.U32 R85, RZ, RZ, R119.reuse ;  /* 0x000000ffff557224 */ /* 0x100fe200078e0077 */
[----:B------:R-:W-:Y:S01]  /*4330*/  FMNMX.FTZ R6, R69, R6, !PT ;  /* 0x0000000645067209 */ /* 0x000fe20007810000 */
[----:B------:R-:W-:Y:S01]  /*4340*/  MUFU.EX2 R198, R198 ;  /* 0x000000c600c67308 */ /* 0x000fe20000000800 */
[--C-:B------:R-:W-:Y:S02]  /*4350*/  IMAD.MOV.U32 R83, RZ, RZ, R119.reuse ;  /* 0x000000ffff537224 */ /* 0x100fe400078e0077 */
[----:B------:R-:W-:Y:S01]  /*4360*/  FMNMX.FTZ R6, R31, R6, !PT ;  /* 0x000000061f067209 */ /* 0x000fe20007810000 */
[--C-:B------:R-:W-:Y:S02]  /*4370*/  IMAD.MOV.U32 R77, RZ, RZ, R119.reuse ;  /* 0x000000ffff4d7224 */ /* 0x100fe400078e0077 */
[----:B------:R-:W-:-:S02]  /*4380*/  IMAD.MOV.U32 R73, RZ, RZ, R119 ;  /* 0x000000ffff497224 */ /* 0x000fc400078e0077 */
[----:B------:R-:W4:Y:S01]  /*4390*/  SHFL.BFLY PT, R3, R6, 0x2, 0x1f ;  /* 0x0c401f0006037f89 */ /* 0x000f2200000e0000 */
[----:B------:R-:W-:Y:S08]  /*43a0*/  MUFU.EX2 R57, R57 ;  /* 0x0000003900397308 */ /* 0x000ff00000000800 */
[----:B------:R-:W-:Y:S08]  /*43b0*/  MUFU.EX2 R192, R192 ;  /* 0x000000c000c07308 */ /* 0x000ff00000000800 */
[----:B------:R-:W-:Y:S01]  /*43c0*/  MUFU.EX2 R93, R93 ;  /* 0x0000005d005d7308 */ /* 0x000fe20000000800 */
[----:B----4-:R-:W-:-:S07]  /*43d0*/  FMNMX.FTZ R8, R6, R3, !PT ;  /* 0x0000000306087209 */ /* 0x010fce0007810000 */
[----:B------:R-:W-:Y:S01]  /*43e0*/  MUFU.EX2 R95, R95 ;  /* 0x0000005f005f7308 */ /* 0x000fe20000000800 */
[----:B------:R-:W4:Y:S07]  /*43f0*/  SHFL.BFLY PT, R3, R8, 0x1, 0x1f ;  /* 0x0c201f0008037f89 */ /* 0x000f2e00000e0000 */
[----:B------:R5:W-:Y:S08]  /*4400*/  MUFU.EX2 R194, R97 ;  /* 0x0000006100c27308 */ /* 0x000bf00000000800 */
[----:B------:R-:W-:Y:S01]  /*4410*/  MUFU.EX2 R99, R99 ;  /* 0x0000006300637308 */ /* 0x000fe20000000800 */
[----:B-----5:R-:W-:-:S07]  /*4420*/  IMAD.MOV.U32 R97, RZ, RZ, R119 ;  /* 0x000000ffff617224 */ /* 0x020fce00078e0077 */
[----:B------:R5:W-:Y:S01]  /*4430*/  MUFU.EX2 R188, R101 ;  /* 0x0000006500bc7308 */ /* 0x000be20000000800 */
[----:B----4-:R-:W-:-:S04]  /*4440*/  FMNMX.FTZ R3, R8, R3, !PT ;  /* 0x0000000308037209 */ /* 0x010fc80007810000 */
[C---:B------:R-:W-:Y:S01]  /*4450*/  FSETP.NEU.FTZ.AND P2, PT, R3.reuse, -INF , PT ;  /* 0xff8000000300780b */ /* 0x040fe20003f5d000 */
[-C--:B------:R-:W-:Y:S02]  /*4460*/  FMUL.FTZ R6, R3, R0.reuse ;  /* 0x0000000003067220 */ /* 0x080fe40000410000 */
[----:B------:R-:W-:Y:S01]  /*4470*/  MUFU.EX2 R103, R103 ;  /* 0x0000006700677308 */ /* 0x000fe20000000800 */
[--C-:B-----5:R-:W-:Y:S02]  /*4480*/  IMAD.MOV.U32 R101, RZ, RZ, R119.reuse ;  /* 0x000000ffff657224 */ /* 0x120fe400078e0077 */
[----:B------:R-:W-:Y:S02]  /*4490*/  FSEL R6, R6, RZ, P2 ;  /* 0x000000ff06067208 */ /* 0x000fe40001000000 */
[----:B------:R-:W-:Y:S01]  /*44a0*/  ISETP.GE.AND P2, PT, R81, 0x71, PT ;  /* 0x000000715100780c */ /* 0x000fe20003f46270 */
[----:B------:R-:W-:Y:S02]  /*44b0*/  IMAD.MOV.U32 R81, RZ, RZ, R119 ;  /* 0x000000ffff517224 */ /* 0x000fe400078e0077 */
        /* <DEDUP_REMOVED lines=17> */
[----:B0-----:R-:W-:Y:S01]  /*45d0*/  FADD.FTZ R67, R200, R25 ;  /* 0x00000019c8437221 */ /* 0x001fe20000010000 */
[-CC-:B------:R-:W-:Y:S01]  /*45e0*/  FFMA.FTZ R49, R49, R0.reuse, -R6.reuse ;  /* 0x0000000031317223 */ /* 0x180fe20000010806 */
[-CC-:B------:R-:W-:Y:S01]  /*45f0*/  FFMA.FTZ R41, R41, R0.reuse, -R6.reuse ;  /* 0x0000000029297223 */ /* 0x180fe20000010806 */
[-CC-:B------:R-:W-:Y:S01]  /*4600*/  FFMA.FTZ R55, R55, R0.reuse, -R6.reuse ;  /* 0x0000000037377223 */ /* 0x180fe20000010806 */
[----:B--2---:R-:W-:Y:S01]  /*4610*/  FADD.FTZ R30, R202, R67 ;  /* 0x00000043ca1e7221 */ /* 0x004fe20000010000 */
[-CC-:B------:R-:W-:Y:S01]  /*4620*/  FFMA.FTZ R45, R45, R0.reuse, -R6.reuse ;  /* 0x000000002d2d7223 */ /* 0x180fe20000010806 */
[-CC-:B------:R-:W-:Y:S01]  /*4630*/  FFMA.FTZ R33, R33, R0.reuse, -R6.reuse ;  /* 0x0000000021217223 */ /* 0x180fe20000010806 */
[----:B------:R0:W2:Y:S01]  /*4640*/  MUFU.EX2 R8, R75 ;  /* 0x0000004b00087308 */ /* 0x0000a20000000800 */
[--C-:B------:R-:W-:Y:S01]  /*4650*/  FFMA.FTZ R61, R61, R0, -R6.reuse ;  /* 0x000000003d3d7223 */ /* 0x100fe20000010806 */
[----:B------:R-:W-:Y:S01]  /*4660*/  F2FP.BF16.F32.PACK_AB R200, R25, R200 ;  /* 0x000000c819c8723e */ /* 0x000fe200000010ff */
        /* <DEDUP_REMOVED lines=8> */
[----:B------:R-:W-:Y:S01]  /*46f0*/  FFMA.FTZ R31, R31, R0, -R6 ;  /* 0x000000001f1f7223 */ /* 0x000fe20000010806 */
[----:B---3--:R-:W-:Y:S01]  /*4700*/  F2FP.BF16.F32.PACK_AB R202, R47, R202 ;  /* 0x000000ca2fca723e */ /* 0x008fe200000010ff */
[----:B------:R-:W-:-:S02]  /*4710*/  IMAD.MOV.U32 R105, RZ, RZ, R119 ;  /* 0x000000ffff697224 */ /* 0x000fc400078e0077 */
[--C-:B0-----:R-:W-:Y:S01]  /*4720*/  IMAD.MOV.U32 R75, RZ, RZ, R119.reuse ;  /* 0x000000ffff4b7224 */ /* 0x101fe200078e0077 */
[----:B------:R0:W-:Y:S01]  /*4730*/  MUFU.EX2 R24, R59 ;  /* 0x0000003b00187308 */ /* 0x0001e20000000800 */
[----:B--2---:R-:W-:Y:S01]  /*4740*/  F2FP.BF16.F32.PACK_AB R201, R8, R5 ;  /* 0x0000000508c9723e */ /* 0x004fe200000010ff */
[----:B------:R-:W-:-:S06]  /*4750*/  IMAD.MOV.U32 R67, RZ, RZ, R119 ;  /* 0x000000ffff437224 */ /* 0x000fcc00078e0077 */
[----:B------:R2:W3:Y:S01]  /*4760*/  MUFU.EX2 R12, R79 ;  /* 0x0000004f000c7308 */ /* 0x0004e20000000800 */
[----:B0-----:R-:W-:Y:S01]  /*4770*/  FADD.FTZ R59, R47, R30 ;  /* 0x0000001e2f3b7221 */ /* 0x001fe20000010000 */
[----:B------:R-:W-:-:S03]  /*4780*/  IMAD.MOV.U32 R47, RZ, RZ, R119 ;  /* 0x000000ffff2f7224 */ /* 0x000fc600078e0077 */
[----:B------:R-:W-:Y:S01]  /*4790*/  FADD.FTZ R32, R196, R59 ;  /* 0x0000003bc4207221 */ /* 0x000fe20000010000 */
[C---:B------:R-:W-:Y:S02]  /*47a0*/  F2FP.BF16.F32.PACK_AB R196, R53.reuse, R196 ;  /* 0x000000c435c4723e */ /* 0x040fe400000010ff */
[----:B------:R-:W0:Y:S01]  /*47b0*/  MUFU.EX2 R11, R11 ;  /* 0x0000000b000b7308 */ /* 0x000e220000000800 */
[----:B------:R-:W-:Y:S01]  /*47c0*/  FADD.FTZ R59, R53, R32 ;  /* 0x00000020353b7221 */ /* 0x000fe20000010000 */
[----:B------:R-:W-:Y:S01]  /*47d0*/  FADD.FTZ R32, R5, R8 ;  /* 0x0000000805207221 */ /* 0x000fe20000010000 */
[----:B--2---:R-:W-:Y:S02]  /*47e0*/  IMAD.MOV.U32 R79, RZ, RZ, R119 ;  /* 0x000000ffff4f7224 */ /* 0x004fe400078e0077 */
[----:B------:R-:W-:Y:S01]  /*47f0*/  FADD.FTZ R34, R198, R59 ;  /* 0x0000003bc6227221 */ /* 0x000fe20000010000 */
[C---:B------:R-:W-:Y:S01]  /*4800*/  F2FP.BF16.F32.PACK_AB R198, R57.reuse, R198 ;  /* 0x000000c639c6723e */ /* 0x040fe200000010ff */
[--C-:B------:R-:W-:Y:S01]  /*4810*/  IMAD.MOV.U32 R53, RZ, RZ, R119.reuse ;  /* 0x000000ffff357224 */ /* 0x100fe200078e0077 */
[----:B------:R-:W-:Y:S01]  /*4820*/  MUFU.EX2 R13, R13 ;  /* 0x0000000d000d7308 */ /* 0x000fe20000000800 */
[----:B------:R-:W-:Y:S01]  /*4830*/  FADD.FTZ R59, R57, R34 ;  /* 0x00000022393b7221 */ /* 0x000fe20000010000 */
[----:B---3--:R-:W-:Y:S01]  /*4840*/  F2FP.BF16.F32.PACK_AB R203, R12, R9 ;  /* 0x000000090ccb723e */ /* 0x008fe200000010ff */
[----:B------:R-:W-:-:S02]  /*4850*/  IMAD.MOV.U32 R57, RZ, RZ, R119 ;  /* 0x000000ffff397224 */ /* 0x000fc400078e0077 */
[----:B------:R-:W-:Y:S01]  /*4860*/  FADD.FTZ R36, R192, R59 ;  /* 0x0000003bc0247221 */ /* 0x000fe20000010000 */
[C---:B------:R-:W-:Y:S01]  /*4870*/  F2FP.BF16.F32.PACK_AB R192, R93.reuse, R192 ;  /* 0x000000c05dc0723e */ /* 0x040fe200000010ff */
[--C-:B------:R-:W-:Y:S01]  /*4880*/  IMAD.MOV.U32 R59, RZ, RZ, R119.reuse ;  /* 0x000000ffff3b7224 */ /* 0x100fe200078e0077 */
[----:B------:R2:W-:Y:S01]  /*4890*/  MUFU.EX2 R28, R51 ;  /* 0x00000033001c7308 */ /* 0x0005e20000000800 */
[----:B------:R-:W-:Y:S01]  /*48a0*/  FADD.FTZ R36, R93, R36 ;  /* 0x000000245d247221 */ /* 0x000fe20000010000 */
[----:B0-----:R-:W-:Y:S01]  /*48b0*/  F2FP.BF16.F32.PACK_AB R197, R14, R11 ;  /* 0x0000000b0ec5723e */ /* 0x001fe200000010ff */
[----:B------:R-:W-:-:S05]  /*48c0*/  IMAD.MOV.U32 R93, RZ, RZ, R119 ;  /* 0x000000ffff5d7224 */ /* 0x000fca00078e0077 */
[----:B------:R0:W3:Y:S01]  /*48d0*/  MUFU.EX2 R20, R71 ;  /* 0x0000004700147308 */ /* 0x0000e20000000800 */
[----:B--2---:R-:W-:-:S04]  /*48e0*/  FADD.FTZ R51, R9, R32 ;  /* 0x0000002009337221 */ /* 0x004fc80000010000 */
[----:B------:R-:W-:-:S03]  /*48f0*/  FADD.FTZ R34, R12, R51 ;  /* 0x000000330c227221 */ /* 0x000fc60000010000 */
[----:B------:R-:W2:Y:S01]  /*4900*/  MUFU.EX2 R15, R15 ;  /* 0x0000000f000f7308 */ /* 0x000ea20000000800 */
[----:B------:R-:W-:Y:S01]  /*4910*/  FADD.FTZ R51, R11, R34 ;  /* 0x000000220b337221 */ /* 0x000fe20000010000 */
[----:B0-----:R-:W-:-:S03]  /*4920*/  IMAD.MOV.U32 R71, RZ, RZ, R119 ;  /* 0x000000ffff477224 */ /* 0x001fc600078e0077 */
[----:B------:R-:W-:Y:S01]  /*4930*/  FADD.FTZ R34, R14, R51 ;  /* 0x000000330e227221 */ /* 0x000fe20000010000 */
[----:B------:R-:W-:Y:S02]  /*4940*/  FADD.FTZ R51, R95, R36 ;  /* 0x000000245f337221 */ /* 0x000fe40000010000 */
[----:B------:R-:W0:Y:S01]  /*4950*/  MUFU.EX2 R21, R21 ;  /* 0x0000001500157308 */ /* 0x000e220000000800 */
[----:B---3--:R-:W-:Y:S01]  /*4960*/  F2FP.BF16.F32.PACK_AB R199, R20, R13 ;  /* 0x0000000d14c7723e */ /* 0x008fe200000010ff */
[C---:B------:R-:W-:Y:S01]  /*4970*/  FADD.FTZ R38, R194.reuse, R51 ;  /* 0x00000033c2267221 */ /* 0x040fe20000010000 */
[----:B------:R-:W-:Y:S01]  /*4980*/  F2FP.BF16.F32.PACK_AB R194, R194, R95 ;  /* 0x0000005fc2c2723e */ /* 0x000fe200000010ff */
[----:B------:R-:W-:Y:S02]  /*4990*/  IMAD.MOV.U32 R95, RZ, RZ, R119 ;  /* 0x000000ffff5f7224 */ /* 0x000fe400078e0077 */
[----:B------:R-:W-:Y:S02]  /*49a0*/  FADD.FTZ R51, R99, R38 ;  /* 0x0000002663337221 */ /* 0x000fe40000010000 */
[----:B------:R3:W-:Y:S01]  /*49b0*/  MUFU.EX2 R32, R43 ;  /* 0x0000002b00207308 */ /* 0x0007e20000000800 */
[----:B--2---:R-:W-:-:S07]  /*49c0*/  F2FP.BF16.F32.PACK_AB R193, R24, R15 ;  /* 0x0000000f18c1723e */ /* 0x004fce00000010ff */
[----:B------:R2:W4:Y:S01]  /*49d0*/  MUFU.EX2 R26, R63 ;  /* 0x0000003f001a7308 */ /* 0x0005220000000800 */
[----:B---3--:R-:W-:-:S04]  /*49e0*/  FADD.FTZ R43, R13, R34 ;  /* 0x000000220d2b7221 */ /* 0x008fc80000010000 */
[----:B------:R-:W-:-:S03]  /*49f0*/  FADD.FTZ R36, R20, R43 ;  /* 0x0000002b14247221 */ /* 0x000fc60000010000 */
[----:B------:R-:W3:Y:S01]  /*4a00*/  MUFU.EX2 R107, R107 ;  /* 0x0000006b006b7308 */ /* 0x000ee20000000800 */
[----:B------:R-:W-:Y:S01]  /*4a10*/  FADD.FTZ R43, R15, R36 ;  /* 0x000000240f2b7221 */ /* 0x000fe20000010000 */
[C---:B------:R-:W-:Y:S01]  /*4a20*/  FADD.FTZ R36, R188.reuse, R51 ;  /* 0x00000033bc247221 */ /* 0x040fe20000010000 */
[----:B------:R-:W-:Y:S01]  /*4a30*/  F2FP.BF16.F32.PACK_AB R188, R188, R99 ;  /* 0x00000063bcbc723e */ /* 0x000fe200000010ff */
[----:B------:R-:W-:Y:S02]  /*4a40*/  IMAD.MOV.U32 R99, RZ, RZ, R119 ;  /* 0x000000ffff637224 */ /* 0x000fe400078e0077 */
[----:B-1----:R-:W-:Y:S01]  /*4a50*/  FADD.FTZ R2, R24, R43 ;  /* 0x0000002b18027221 */ /* 0x002fe20000010000 */
[----:B------:R-:W-:Y:S01]  /*4a60*/  FADD.FTZ R51, R103, R36 ;  /* 0x0000002467337221 */ /* 0x000fe20000010000 */
[----:B--2---:R-:W-:Y:S01]  /*4a70*/  IMAD.MOV.U32 R63, RZ, RZ, R119 ;  /* 0x000000ffff3f7224 */ /* 0x004fe200078e0077 */
[----:B------:R-:W1:Y:S01]  /*4a80*/  MUFU.EX2 R49, R49 ;  /* 0x0000003100317308 */ /* 0x000e620000000800 */
[----:B0-----:R-:W-:Y:S01]  /*4a90*/  FADD.FTZ R43, R21, R2 ;  /* 0x00000002152b7221 */ /* 0x001fe20000010000 */
[C---:B------:R-:W-:Y:S01]  /*4aa0*/  FADD.FTZ R38, R190.reuse, R51 ;  /* 0x00000033be267221 */ /* 0x040fe20000010000 */
[----:B------:R-:W-:Y:S01]  /*4ab0*/  F2FP.BF16.F32.PACK_AB R190, R190, R103 ;  /* 0x00000067bebe723e */ /* 0x000fe200000010ff */
[----:B------:R-:W-:-:S02]  /*4ac0*/  IMAD.MOV.U32 R103, RZ, RZ, R119 ;  /* 0x000000ffff677224 */ /* 0x000fc400078e0077 */
[C---:B----4-:R-:W-:Y:S01]  /*4ad0*/  FADD.FTZ R36, R26.reuse, R43 ;  /* 0x0000002b1a247221 */ /* 0x050fe20000010000 */
[----:B------:R-:W-:Y:S01]  /*4ae0*/  F2FP.BF16.F32.PACK_AB R195, R26, R21 ;  /* 0x000000151ac3723e */ /* 0x000fe200000010ff */
[--C-:B------:R-:W-:Y:S01]  /*4af0*/  IMAD.MOV.U32 R26, RZ, RZ, R119.reuse ;  /* 0x000000ffff1a7224 */ /* 0x100fe200078e0077 */
[----:B------:R0:W2:Y:S01]  /*4b00*/  MUFU.EX2 R184, R109 ;  /* 0x0000006d00b87308 */ /* 0x0000a20000000800 */
[----:B---3--:R-:W-:Y:S01]  /*4b10*/  FADD.FTZ R51, R107, R38 ;  /* 0x000000266b337221 */ /* 0x008fe20000010000 */
[----:B------:R-:W-:-:S06]  /*4b20*/  IMAD.MOV.U32 R24, RZ, RZ, R119 ;  /* 0x000000ffff187224 */ /* 0x000fcc00078e0077 */
[----:B------:R-:W3:Y:S01]  /*4b30*/  MUFU.EX2 R111, R111 ;  /* 0x0000006f006f7308 */ /* 0x000ee20000000800 */
[----:B-1----:R-:W-:Y:S01]  /*4b40*/  FADD.FTZ R43, R49, R36 ;  /* 0x00000024312b7221 */ /* 0x002fe20000010000 */
[C---:B------:R-:W-:Y:S01]  /*4b50*/  F2FP.BF16.F32.PACK_AB R189, R28.reuse, R49 ;  /* 0x000000311cbd723e */ /* 0x040fe200000010ff */
[----:B0-----:R-:W-:Y:S02]  /*4b60*/  IMAD.MOV.U32 R109, RZ, RZ, R119 ;  /* 0x000000ffff6d7224 */ /* 0x001fe400078e0077 */
[----:B------:R-:W-:Y:S01]  /*4b70*/  FADD.FTZ R36, R28, R43 ;  /* 0x0000002b1c247221 */ /* 0x000fe20000010000 */
[----:B------:R-:W-:Y:S02]  /*4b80*/  IMAD.MOV.U32 R49, RZ, RZ, R119 ;  /* 0x000000ffff317224 */ /* 0x000fe400078e0077 */
[----:B------:R-:W0:Y:S01]  /*4b90*/  MUFU.EX2 R41, R41 ;  /* 0x0000002900297308 */ /* 0x000e220000000800 */
[C---:B--2---:R-:W-:Y:S01]  /*4ba0*/  FADD.FTZ R38, R184.reuse, R51 ;  /* 0x00000033b8267221 */ /* 0x044fe20000010000 */
[----:B------:R-:W-:Y:S01]  /*4bb0*/  F2FP.BF16.F32.PACK_AB R184, R184, R107 ;  /* 0x0000006bb8b8723e */ /* 0x000fe200000010ff */
[----:B------:R-:W-:-:S02]  /*4bc0*/  IMAD.MOV.U32 R107, RZ, RZ, R119 ;  /* 0x000000ffff6b7224 */ /* 0x000fc400078e0077 */
[--C-:B------:R-:W-:Y:S02]  /*4bd0*/  IMAD.MOV.U32 R51, RZ, RZ, R119.reuse ;  /* 0x000000ffff337224 */ /* 0x100fe400078e0077 */
[----:B------:R-:W-:Y:S01]  /*4be0*/  IMAD.MOV.U32 R28, RZ, RZ, R119 ;  /* 0x000000ffff1c7224 */ /* 0x000fe200078e0077 */
[----:B------:R1:W2:Y:S01]  /*4bf0*/  MUFU.EX2 R186, R113 ;  /* 0x0000007100ba7308 */ /* 0x0002a20000000800 */
[----:B---3--:R-:W-:-:S07]  /*4c00*/  FADD.FTZ R43, R111, R38 ;  /* 0x000000266f2b7221 */ /* 0x008fce0000010000 */
[----:B------:R3:W4:Y:S01]  /*4c10*/  MUFU.EX2 R30, R55 ;  /* 0x00000037001e7308 */ /* 0x0007220000000800 */
[----:B0-----:R-:W-:Y:S01]  /*4c20*/  FADD.FTZ R25, R41, R36 ;  /* 0x0000002429197221 */ /* 0x001fe20000010000 */
[----:B-1----:R-:W-:-:S06]  /*4c30*/  IMAD.MOV.U32 R113, RZ, RZ, R119 ;  /* 0x000000ffff717224 */ /* 0x002fcc00078e0077 */
[----:B------:R-:W-:Y:S01]  /*4c40*/  MUFU.EX2 R115, R115 ;  /* 0x0000007300737308 */ /* 0x000fe20000000800 */
[C---:B--2---:R-:W-:Y:S01]  /*4c50*/  FADD.FTZ R38, R186.reuse, R43 ;  /* 0x0000002bba267221 */ /* 0x044fe20000010000 */
[----:B------:R-:W-:Y:S01]  /*4c60*/  F2FP.BF16.F32.PACK_AB R186, R186, R111 ;  /* 0x0000006fbaba723e */ /* 0x000fe200000010ff */
[--C-:B------:R-:W-:Y:S02]  /*4c70*/  IMAD.MOV.U32 R111, RZ, RZ, R119.reuse ;  /* 0x000000ffff6f7224 */ /* 0x100fe400078e0077 */
[--C-:B---3--:R-:W-:Y:S02]  /*4c80*/  IMAD.MOV.U32 R55, RZ, RZ, R119.reuse ;  /* 0x000000ffff377224 */ /* 0x108fe400078e0077 */
[----:B------:R-:W-:Y:S01]  /*4c90*/  IMAD.MOV.U32 R43, RZ, RZ, R119 ;  /* 0x000000ffff2b7224 */ /* 0x000fe200078e0077 */
[----:B------:R-:W0:Y:S01]  /*4ca0*/  MUFU.EX2 R45, R45 ;  /* 0x0000002d002d7308 */ /* 0x000e220000000800 */
[C---:B----4-:R-:W-:Y:S01]  /*4cb0*/  FADD.FTZ R6, R30.reuse, R25 ;  /* 0x000000191e067221 */ /* 0x050fe20000010000 */
[----:B------:R-:W-:Y:S01]  /*4cc0*/  F2FP.BF16.F32.PACK_AB R191, R30, R41 ;  /* 0x000000291ebf723e */ /* 0x000fe200000010ff */
[----:B------:R-:W-:-:S02]  /*4cd0*/  IMAD.MOV.U32 R41, RZ, RZ, R119 ;  /* 0x000000ffff297224 */ /* 0x000fc400078e0077 */
[----:B------:R-:W-:-:S03]  /*4ce0*/  IMAD.MOV.U32 R30, RZ, RZ, R119 ;  /* 0x000000ffff1e7224 */ /* 0x000fc600078e0077 */
[----:B------:R1:W-:Y:S08]  /*4cf0*/  MUFU.EX2 R180, R117 ;  /* 0x0000007500b47308 */ /* 0x0003f00000000800 */
[----:B------:R-:W-:Y:S01]  /*4d00*/  MUFU.EX2 R121, R121 ;  /* 0x0000007900797308 */ /* 0x000fe20000000800 */
[----:B0-----:R-:W-:Y:S01]  /*4d10*/  FADD.FTZ R25, R45, R6 ;  /* 0x000000062d197221 */ /* 0x001fe20000010000 */
[----:B------:R-:W-:Y:S01]  /*4d20*/  F2FP.BF16.F32.PACK_AB R185, R32, R45 ;  /* 0x0000002d20b9723e */ /* 0x000fe200000010ff */
[----:B-1----:R-:W-:-:S02]  /*4d30*/  IMAD.MOV.U32 R117, RZ, RZ, R119 ;  /* 0x000000ffff757224 */ /* 0x002fc400078e0077 */
[----:B------:R-:W-:Y:S01]  /*4d40*/  FADD.FTZ R6, R32, R25 ;  /* 0x0000001920067221 */ /* 0x000fe20000010000 */
[--C-:B------:R-:W-:Y:S02]  /*4d50*/  IMAD.MOV.U32 R45, RZ, RZ, R119.reuse ;  /* 0x000000ffff2d7224 */ /* 0x100fe400078e0077 */
[----:B------:R-:W0:Y:S01]  /*4d60*/  MUFU.EX2 R33, R33 ;  /* 0x0000002100217308 */ /* 0x000e220000000800 */
[----:B------:R-:W-:-:S07]  /*4d70*/  IMAD.MOV.U32 R32, RZ, RZ, R119 ;  /* 0x000000ffff207224 */ /* 0x000fce00078e0077 */
[----:B------:R-:W-:Y:S08]  /*4d80*/  MUFU.EX2 R182, R123 ;  /* 0x0000007b00b67308 */ /* 0x000ff00000000800 */
[----:B------:R1:W2:Y:S01]  /*4d90*/  MUFU.EX2 R34, R61 ;  /* 0x0000003d00227308 */ /* 0x0002a20000000800 */
[----:B0-----:R-:W-:-:S07]  /*4da0*/  FADD.FTZ R25, R33, R6 ;  /* 0x0000000621197221 */ /* 0x001fce0000010000 */
[----:B------:R-:W0:Y:S01]  /*4db0*/  MUFU.EX2 R125, R125 ;  /* 0x0000007d007d7308 */ /* 0x000e220000000800 */
[----:B-1----:R-:W-:-:S07]  /*4dc0*/  IMAD.MOV.U32 R61, RZ, RZ, R119 ;  /* 0x000000ffff3d7224 */ /* 0x002fce00078e0077 */
[----:B------:R1:W-:Y:S01]  /*4dd0*/  MUFU.EX2 R2, R35 ;  /* 0x0000002300027308 */ /* 0x0003e20000000800 */
[C---:B--2---:R-:W-:Y:S01]  /*4de0*/  FADD.FTZ R6, R34.reuse, R25 ;  /* 0x0000001922067221 */ /* 0x044fe20000010000 */
[----:B------:R-:W-:Y:S01]  /*4df0*/  F2FP.BF16.F32.PACK_AB R187, R34, R33 ;  /* 0x0000002122bb723e */ /* 0x000fe200000010ff */
[--C-:B------:R-:W-:Y:S02]  /*4e00*/  IMAD.MOV.U32 R34, RZ, RZ, R119.reuse ;  /* 0x000000ffff227224 */ /* 0x100fe400078e0077 */
[----:B------:R-:W-:-:S03]  /*4e10*/  IMAD.MOV.U32 R33, RZ, RZ, R119 ;  /* 0x000000ffff217224 */ /* 0x000fc600078e0077 */
[----:B------:R-:W2:Y:S01]  /*4e20*/  MUFU.EX2 R37, R37 ;  /* 0x0000002500257308 */ /* 0x000ea20000000800 */
[----:B-1----:R-:W-:-:S04]  /*4e30*/  FADD.FTZ R35, R115, R38 ;  /* 0x0000002673237221 */ /* 0x002fc80000010000 */
[C---:B------:R-:W-:Y:S01]  /*4e40*/  FADD.FTZ R38, R180.reuse, R35 ;  /* 0x00000023b4267221 */ /* 0x040fe20000010000 */
[----:B------:R-:W-:Y:S01]  /*4e50*/  F2FP.BF16.F32.PACK_AB R180, R180, R115 ;  /* 0x00000073b4b4723e */ /* 0x000fe200000010ff */
[----:B------:R-:W-:Y:S01]  /*4e60*/  IMAD.MOV.U32 R115, RZ, RZ, R119 ;  /* 0x000000ffff737224 */ /* 0x000fe200078e0077 */
[----:B------:R-:W1:Y:S01]  /*4e70*/  MUFU.EX2 R176, R127 ;  /* 0x0000007f00b07308 */ /* 0x000e620000000800 */
[----:B------:R-:W-:-:S04]  /*4e80*/  FADD.FTZ R35, R121, R38 ;  /* 0x0000002679237221 */ /* 0x000fc80000010000 */
[C---:B------:R-:W-:Y:S01]  /*4e90*/  FADD.FTZ R40, R182.reuse, R35 ;  /* 0x00000023b6287221 */ /* 0x040fe20000010000 */
[----:B------:R-:W-:Y:S02]  /*4ea0*/  F2FP.BF16.F32.PACK_AB R182, R182, R121 ;  /* 0x00000079b6b6723e */ /* 0x000fe400000010ff */
[----:B------:R-:W3:Y:S01]  /*4eb0*/  MUFU.EX2 R129, R129 ;  /* 0x0000008100817308 */ /* 0x000ee20000000800 */
[----:B0-----:R-:W-:Y:S01]  /*4ec0*/  FADD.FTZ R35, R125, R40 ;  /* 0x000000287d237221 */ /* 0x001fe20000010000 */
[----:B--2---:R-:W-:Y:S01]  /*4ed0*/  FADD.FTZ R25, R37, R6 ;  /* 0x0000000625197221 */ /* 0x004fe20000010000 */
[C---:B------:R-:W-:Y:S01]  /*4ee0*/  F2FP.BF16.F32.PACK_AB R181, R2.reuse, R37 ;  /* 0x0000002502b5723e */ /* 0x040fe200000010ff */
[----:B------:R-:W-:Y:S02]  /*4ef0*/  IMAD.MOV.U32 R37, RZ, RZ, R119 ;  /* 0x000000ffff257224 */ /* 0x000fe400078e0077 */
[----:B------:R-:W-:Y:S01]  /*4f00*/  FADD.FTZ R6, R2, R25 ;  /* 0x0000001902067221 */ /* 0x000fe20000010000 */
[----:B------:R-:W-:Y:S01]  /*4f10*/  IMAD.MOV.U32 R2, RZ, RZ, 0x3f800000 ;  /* 0x3f800000ff027424 */ /* 0x000fe200078e00ff */
[----:B------:R-:W0:Y:S01]  /*4f20*/  MUFU.EX2 R29, R29 ;  /* 0x0000001d001d7308 */ /* 0x000e220000000800 */
[C---:B-1----:R-:W-:Y:S01]  /*4f30*/  FADD.FTZ R40, R176.reuse, R35 ;  /* 0x00000023b0287221 */ /* 0x042fe20000010000 */
[----:B------:R-:W-:-:S06]  /*4f40*/  F2FP.BF16.F32.PACK_AB R176, R176, R125 ;  /* 0x0000007db0b0723e */ /* 0x000fcc00000010ff */
[----:B------:R-:W1:Y:S01]  /*4f50*/  MUFU.EX2 R10, R10 ;  /* 0x0000000a000a7308 */ /* 0x000e620000000800 */
[----:B---3--:R-:W-:Y:S01]  /*4f60*/  FADD.FTZ R35, R129, R40 ;  /* 0x0000002881237221 */ /* 0x008fe20000010000 */
[----:B------:R-:W-:-:S06]  /*4f70*/  IMAD.MOV.U32 R40, RZ, RZ, R119 ;  /* 0x000000ffff287224 */ /* 0x000fcc00078e0077 */
[----:B------:R2:W3:Y:S01]  /*4f80*/  MUFU.EX2 R36, R39 ;  /* 0x0000002700247308 */ /* 0x0004e20000000800 */
[----:B0-----:R-:W-:-:S07]  /*4f90*/  FADD.FTZ R25, R29, R6 ;  /* 0x000000061d197221 */ /* 0x001fce0000010000 */
[----:B------:R-:W0:Y:S01]  /*4fa0*/  MUFU.EX2 R65, R65 ;  /* 0x0000004100417308 */ /* 0x000e220000000800 */
[C---:B-1----:R-:W-:Y:S01]  /*4fb0*/  FADD.FTZ R6, R10.reuse, R35 ;  /* 0x000000230a067221 */ /* 0x042fe20000010000 */
[----:B------:R-:W-:Y:S01]  /*4fc0*/  F2FP.BF16.F32.PACK_AB R178, R10, R129 ;  /* 0x000000810ab2723e */ /* 0x000fe200000010ff */
[--C-:B--2---:R-:W-:Y:S02]  /*4fd0*/  IMAD.MOV.U32 R39, RZ, RZ, R119.reuse ;  /* 0x000000ffff277224 */ /* 0x104fe400078e0077 */
[----:B------:R-:W-:-:S03]  /*4fe0*/  IMAD.MOV.U32 R35, RZ, RZ, R119 ;  /* 0x000000ffff237224 */ /* 0x000fc600078e0077 */
[----:B------:R1:W2:Y:S01]  /*4ff0*/  MUFU.EX2 R38, R27 ;  /* 0x0000001b00267308 */ /* 0x0002a20000000800 */
[C---:B---3--:R-:W-:Y:S01]  /*5000*/  FADD.FTZ R10, R36.reuse, R25 ;  /* 0x00000019240a7221 */ /* 0x048fe20000010000 */
[----:B------:R-:W-:Y:S01]  /*5010*/  F2FP.BF16.F32.PACK_AB R183, R36, R29 ;  /* 0x0000001d24b7723e */ /* 0x000fe200000010ff */
[--C-:B------:R-:W-:Y:S02]  /*5020*/  IMAD.MOV.U32 R36, RZ, RZ, R119.reuse ;  /* 0x000000ffff247224 */ /* 0x100fe400078e0077 */
[--C-:B------:R-:W-:Y:S02]  /*5030*/  IMAD.MOV.U32 R29, RZ, RZ, R119.reuse ;  /* 0x000000ffff1d7224 */ /* 0x100fe400078e0077 */
[--C-:B------:R-:W-:Y:S01]  /*5040*/  IMAD.MOV.U32 R25, RZ, RZ, R119.reuse ;  /* 0x000000ffff197224 */ /* 0x100fe200078e0077 */
[----:B------:R-:W3:Y:S01]  /*5050*/  MUFU.EX2 R69, R69 ;  /* 0x0000004500457308 */ /* 0x000ee20000000800 */
[----:B0-----:R-:W-:Y:S01]  /*5060*/  FADD.FTZ R5, R65, R10 ;  /* 0x0000000a41057221 */ /* 0x001fe20000010000 */
[----:B-1----:R-:W-:-:S06]  /*5070*/  IMAD.MOV.U32 R27, RZ, RZ, R119 ;  /* 0x000000ffff1b7224 */ /* 0x002fcc00078e0077 */
[----:B------:R0:W1:Y:S01]  /*5080*/  MUFU.EX2 R8, R31 ;  /* 0x0000001f00087308 */ /* 0x0000620000000800 */
[C---:B--2---:R-:W-:Y:S01]  /*5090*/  FADD.FTZ R10, R38.reuse, R5 ;  /* 0x00000005260a7221 */ /* 0x044fe20000010000 */
[----:B------:R-:W-:Y:S01]  /*50a0*/  F2FP.BF16.F32.PACK_AB R177, R38, R65 ;  /* 0x0000004126b1723e */ /* 0x000fe200000010ff */
[--C-:B------:R-:W-:Y:S02]  /*50b0*/  IMAD.MOV.U32 R65, RZ, RZ, R119.reuse ;  /* 0x000000ffff417224 */ /* 0x100fe400078e0077 */
[--C-:B------:R-:W-:Y:S02]  /*50c0*/  IMAD.MOV.U32 R38, RZ, RZ, R119.reuse ;  /* 0x000000ffff267224 */ /* 0x100fe400078e0077 */
[----:B---3--:R-:W-:Y:S01]  /*50d0*/  FADD.FTZ R5, R69, R10 ;  /* 0x0000000a45057221 */ /* 0x008fe20000010000 */
[----:B0-----:R-:W-:-:S03]  /*50e0*/  IMAD.MOV.U32 R31, RZ, RZ, R119 ;  /* 0x000000ffff1f7224 */ /* 0x001fc600078e0077 */
[C---:B-1----:R-:W-:Y:S01]  /*50f0*/  FADD.FTZ R5, R8.reuse, R5 ;  /* 0x0000000508057221 */ /* 0x042fe20000010000 */
[----:B------:R-:W-:Y:S01]  /*5100*/  F2FP.BF16.F32.PACK_AB R179, R8, R69 ;  /* 0x0000004508b3723e */ /* 0x000fe200000010ff */
[----:B------:R-:W-:Y:S02]  /*5110*/  IMAD.MOV.U32 R8, RZ, RZ, 0x3f800000 ;  /* 0x3f800000ff087424 */ /* 0x000fe400078e00ff */
        /* <DEDUP_REMOVED lines=54> */
[----:B------:R-:W-:Y:S01]  /*5480*/  UMOV UR60, UR61 ;  /* 0x0000003d003c7c82 */ /* 0x000fe20008000000 */
[----:B------:R-:W-:-:S05]  /*5490*/  UMOV UR37, UR36 ;  /* 0x0000002400257c82 */ /* 0x000fca0008000000 */
.L_x_3460:
[----:B------:R-:W-:-:S04]  /*54a0*/  UIADD3 UR6, UR37, 0x1, URZ ;  /* 0x0000000125067890 */ /* 0x000fc8000fffe03f */
[----:B------:R-:W-:-:S04]  /*54b0*/  UISETP.NE.AND UP0, UPT, UR6, 0x2, UPT ;  /* 0x000000020600788c */ /* 0x000fc8000bf05270 */
[----:B------:R-:W-:Y:S02]  /*54c0*/  USEL UR61, URZ, 0x1, UP0 ;  /* 0x000000013f3d7887 */ /* 0x000fe40008000000 */
[----:B------:R-:W-:Y:S02]  /*54d0*/  USEL UR36, UR6, URZ, UP0 ;  /* 0x0000003f06247287 */ /* 0x000fe40008000000 */
[----:B------:R-:W-:Y:S01]  /*54e0*/  ULOP3.LUT UR61, UR60, UR61, URZ, 0x3c, !UPT ;  /* 0x0000003d3c3d7292 */ /* 0x000fe2000f8e3c3f */
[----:B------:R-:W-:Y:S11]  /*54f0*/  @!P0 BRA `(.L_x_3452) ;  /* 0x0000000000048947 */ /* 0x000ff60003800000 */
[----:B------:R-:W-:Y:S01]  /*5500*/  BPT.TRAP 0x1 ;  /* 0x000000040000795c */ /* 0x000fe20000300000 */
.L_x_3452:
[----:B------:R-:W0:Y:S01]  /*5510*/  S2UR UR6, SR_CgaCtaId ;  /* 0x00000000000679c3 */ /* 0x000e220000008800 */
[----:B------:R-:W-:Y:S01]  /*5520*/  UMOV UR39, 0x400 ;  /* 0x0000040000277882 */ /* 0x000fe20000000000 */
[----:B------:R-:W-:-:S05]  /*5530*/  IMAD.U32 R0, RZ, RZ, UR61 ;  /* 0x0000003dff007e24 */ /* 0x000fca000f8e00ff */
[----:B------:R-:W-:Y:S01]  /*5540*/  SHF.L.U32 R0, R0, 0x1f, RZ ;  /* 0x0000001f00007819 */ /* 0x000fe200000006ff */
[----:B0-----:R-:W-:-:S04]  /*5550*/  ULEA UR39, UR6, UR39, 0x18 ;  /* 0x0000002706277291 */ /* 0x001fc8000f8ec03f */
[----:B------:R-:W-:-:S09]  /*5560*/  ULEA UR38, UR36, UR39, 0x3 ;  /* 0x0000002724267291 */ /* 0x000fd2000f8e183f */
[----:B------:R0:W1:Y:S01]  /*5570*/  SYNCS.PHASECHK.TRANS64.TRYWAIT P2, [UR38+0x36830], R0 ;  /* 0x03683000ff0075a7 */ /* 0x0000620008040166 */
[----:B------:R-:W-:Y:S05]  /*5580*/  @!P0 BRA `(.L_x_3453) ;  /* 0x0000000000048947 */ /* 0x000fea0003800000 */
[----:B------:R-:W-:Y:S01]  /*5590*/  BPT.TRAP 0x1 ;  /* 0x000000040000795c */ /* 0x000fe20000300000 */
.L_x_3453:
[----:B-1----:R-:W-:Y:S05]  /*55a0*/  @P2 BRA `(.L_x_3454) ;  /* 0x0000000000082947 */ /* 0x002fea0003800000 */
[----:B------:R-:W1:Y:S02]  /*55b0*/  SYNCS.PHASECHK.TRANS64.TRYWAIT P2, [UR38+0x36830], R0 ;  /* 0x03683000ff0075a7 */ /* 0x000e640008040166 */
[----:B-1----:R-:W-:Y:S05]  /*55c0*/  @!P2 BRA `(.L_x_3455) ;  /* 0x000000ac0048a947 */ /* 0x002fea0003800000 */
.L_x_3454:
[----:B------:R-:W-:Y:S01]  /*55d0*/  R2UR UR6, R7 ;  /* 0x00000000070672ca */ /* 0x000fe200000e0000 */
[----:B------:R-:W-:Y:S01]  /*55e0*/  WARPGROUP.ARRIVE ;  /* 0x00000000000079c5 */ /* 0x000fe20000000000 */
[----:B------:R-:W-:Y:S01]  /*55f0*/  UMOV UR7, 0x40000040 ;  /* 0x4000004000077882 */ /* 0x000fe20000000000 */
[----:B------:R-:W-:Y:S01]  /*5600*/  UMOV UR56, UR4 ;  /* 0x0000000400387c82 */ /* 0x000fe20008000000 */
[----:B------:R-:W-:Y:S01]  /*5610*/  UMOV UR57, UR5 ;  /* 0x0000000500397c82 */ /* 0x000fe20008000000 */
        /* <DEDUP_REMOVED lines=8> */
[----:B------:R-:W-:Y:S01]  /*56a0*/  UIMAD UR6, UR36, 0xa80, UR6 ;  /* 0x00000a80240678a4 */ /* 0x000fe2000f8e0206 */
[-C--:B------:R-:W-:Y:S01]  /*56b0*/  FMUL.FTZ R24, R24, R8.reuse ;  /* 0x0000000818187220 */ /* 0x080fe20000410000 */
[----:B------:R-:W-:Y:S01]  /*56c0*/  UMOV UR43, 0x40000040 ;  /* 0x40000040002b7882 */ /* 0x000fe20000000000 */
[----:B------:R-:W-:Y:S01]  /*56d0*/  UMOV UR47, 0x40000040 ;  /* 0x40000040002f7882 */ /* 0x000fe20000000000 */
[----:B------:R-:W-:Y:S01]  /*56e0*/  UIADD3 UR58, UR6, 0x80, URZ ;  /* 0x00000080063a7890 */ /* 0x000fe2000fffe03f */
[-C--:B------:R-:W-:Y:S01]  /*56f0*/  FMUL.FTZ R25, R25, R8.reuse ;  /* 0x0000000819197220 */ /* 0x080fe20000410000 */
[----:B------:R-:W-:Y:S01]  /*5700*/  UIADD3 UR10, UR6, 0x180, URZ ;  /* 0x00000180060a7890 */ /* 0x000fe2000fffe03f */
[----:B------:R-:W-:Y:S01]  /*5710*/  FMUL.FTZ R28, R28, R8 ;  /* 0x000000081c1c7220 */ /* 0x000fe20000410000 */
[----:B------:R-:W-:-:S02]  /*5720*/  UIADD3 UR14, UR6, 0x102, URZ ;  /* 0x00000102060e7890 */ /* 0x000fc4000fffe03f */
[----:B------:R-:W-:Y:S01]  /*5730*/  HGMMA.64x16x16.F32.BF16 R168, gdesc[UR4], RZ, !UPT, gsb0 ;  /* 0x0020000004a879f0 */ /* 0x000fe2000c0018ff */
        /* <DEDUP_REMOVED lines=114> */
[----:B------:R-:W-:-:S03]  /*5e60*/  FMUL.FTZ R119, R119, R2 ;  /* 0x0000000277777220 */ /* 0x000fc60000410000 */
        /* <DEDUP_REMOVED lines=32> */
[----:B------:R-:W-:Y:S03]  /*6070*/  HGMMA.64x16x16.F32.BF16 R120, gdesc[UR56], RZ, !UPT, gsb0 ;  /* 0x00200000387879f0 */ /* 0x000fe6000c0018ff */
        /* <DEDUP_REMOVED lines=408> */
[----:B------:R-:W-:Y:S02]  /*7a00*/  UIADD3 UR7, UR6, 0x986, URZ ;  /* 0x0000098606077890 */ /* 0x000fe4000fffe03f */
        /* <DEDUP_REMOVED lines=22> */
.L_x_3456:
[----:B------:R-:W-:Y:S01]  /*7b70*/  ULEA UR7, UR37, UR39, 0x3 ;  /* 0x0000002725077291 */ /* 0x000fe2000f8e183f */
[----:B01----:R-:W-:-:S05]  /*7b80*/  IMAD.U32 R0, RZ, RZ, UR60 ;  /* 0x0000003cff007e24 */ /* 0x003fca000f8e00ff */
[----:B------:R-:W-:-:S04]  /*7b90*/  SHF.L.U32 R0, R0, 0x1f, RZ ;  /* 0x0000001f00007819 */ /* 0x000fc800000006ff */
[----:B------:R0:W1:Y:S01]  /*7ba0*/  SYNCS.PHASECHK.TRANS64.TRYWAIT P2, [UR7+0x36850], R0 ;  /* 0x03685000ff0075a7 */ /* 0x0000620008040147 */
[----:B------:R-:W-:Y:S05]  /*7bb0*/  @!P0 BRA `(.L_x_3457) ;  /* 0x0000000000048947 */ /* 0x000fea0003800000 */
[----:B------:R-:W-:Y:S01]  /*7bc0*/  BPT.TRAP 0x1 ;  /* 0x000000040000795c */ /* 0x000fe20000300000 */
.L_x_3457:
[----:B-1----:R-:W-:Y:S05]  /*7bd0*/  @P2 BRA `(.L_x_3458) ;  /* 0x0000000000082947 */ /* 0x002fea0003800000 */
[----:B------:R-:W1:Y:S02]  /*7be0*/  SYNCS.PHASECHK.TRANS64.TRYWAIT P2, [UR7+0x36850], R0 ;  /* 0x03685000ff0075a7 */ /* 0x000e640008040147 */
[----:B-1----:R-:W-:Y:S05]  /*7bf0*/  @!P2 BRA `(.L_x_3459) ;  /* 0x0000008400d4a947 */ /* 0x002fea0003800000 */
.L_x_3458:
[----:B------:R-:W-:Y:S01]  /*7c00*/  UIADD3 UR39, UR39, 0x400, URZ ;  /* 0x0000040027277890 */ /* 0x000fe2000fffe03f */
[----:B------:R-:W-:Y:S01]  /*7c10*/  WARPGROUP.ARRIVE ;  /* 0x00000000000079c5 */ /* 0x000fe20000000000 */
[----:B------:R-:W-:Y:S01]  /*7c20*/  UMOV UR11, 0x40000040 ;  /* 0x40000040000b7882 */ /* 0x000fe20000000000 */
[----:B01----:R-:W-:Y:S01]  /*7c30*/  FMNMX.FTZ R0, R168, R11, !PT ;  /* 0x0000000ba8007209 */ /* 0x003fe20007810000 */
[----:B------:R-:W-:Y:S01]  /*7c40*/  USHF.R.U32.HI UR39, URZ, 0x4, UR39 ;  /* 0x000000043f277899 */ /* 0x000fe20008011627 */
[C---:B------:R-:W-:Y:S01]  /*7c50*/  ISETP.GT.AND P2, PT, R10.reuse, RZ, PT ;  /* 0x000000ff0a00720c */ /* 0x040fe20003f44270 */
[----:B------:R-:W-:Y:S01]  /*7c60*/  UMOV UR60, UR61 ;  /* 0x0000003d003c7c82 */ /* 0x000fe20008000000 */
[----:B------:R-:W-:Y:S01]  /*7c70*/  FMNMX.FTZ R3, R169, R0, !PT ;  /* 0x00000000a9037209 */ /* 0x000fe20007810000 */
[----:B------:R-:W-:Y:S01]  /*7c80*/  ULOP3.LUT UR39, UR39, 0x3fff, URZ, 0xc0, !UPT ;  /* 0x00003fff27277892 */ /* 0x000fe2000f8ec03f */
[----:B------:R-:W-:Y:S02]  /*7c90*/  VIADD R10, R10, 0xffffffff ;  /* 0xffffffff0a0a7836 */ /* 0x000fe40000000000 */
[----:B------:R-:W-:Y:S01]  /*7ca0*/  FMNMX.FTZ R0, R172, R3, !PT ;  /* 0x00000003ac007209 */ /* 0x000fe20007810000 */
[----:B------:R-:W-:-:S03]  /*7cb0*/  ULOP3.LUT UR6, UR39, 0x3800000, URZ, 0xfc, !UPT ;  /* 0x0380000027067892 */ /* 0x000fc6000f8efc3f */
[----:B------:R-:W-:Y:S01]  /*7cc0*/  FMNMX.FTZ R3, R173, R0, !PT ;  /* 0x00000000ad037209 */ /* 0x000fe20007810000 */
[----:B------:R-:W-:-:S03]  /*7cd0*/  UIMAD UR6, UR37, 0xa80, UR6 ;  /* 0x00000a80250678a4 */ /* 0x000fc6000f8e0206 */
[----:B------:R-:W-:Y:S01]  /*7ce0*/  FMNMX.FTZ R0, R160, R3, !PT ;  /* 0x00000003a0007209 */ /* 0x000fe20007810000 */
[----:B------:R-:W-:-:S03]  /*7cf0*/  UMOV UR37, UR36 ;  /* 0x0000002400257c82 */ /* 0x000fc60008000000 */
[----:B------:R-:W-:Y:S01]  /*7d00*/  UMOV UR10, UR6 ;  /* 0x00000006000a7c82 */ /* 0x000fe20008000000 */
[----:B------:R-:W-:Y:S01]  /*7d10*/  FMNMX.FTZ R3, R161, R0, !PT ;  /* 0x00000000a1037209 */ /* 0x000fe20007810000 */
[----:B------:R-:W-:Y:S01]  /*7d20*/  HGMMA.64x192x16.F32.BF16 R24, R200, gdesc[UR8].tnspB, R24, gsb0 ;  /* 0x42e00008c8187df0 */ /* 0x000fe20008001818 */
        /* <DEDUP_REMOVED lines=24> */
[----:B------:R-:W0:Y:S03]  /*7eb0*/  LDC R0, c[0x0][0x988] ;  /* 0x00026200ff007b82 */ /* 0x000e260000000800 */
[----:B------:R-:W1:Y:S02]  /*7ec0*/  SHFL.BFLY PT, R3, R2, 0x2, 0x1f ;  /* 0x0c401f0002037f89 */ /* 0x000e6400000e0000 */
[----:B-1----:R-:W-:Y:S02]  /*7ed0*/  FMNMX.FTZ R3, R2, R3, !PT ;  /* 0x0000000302037209 */ /* 0x002fe40007810000 */
[----:B------:R-:W-:-:S03]  /*7ee0*/  FMNMX.FTZ R2, R170, R9, !PT ;  /* 0x00000009aa027209 */ /* 0x000fc60007810000 */
[----:B------:R-:W1:Y:S02]  /*7ef0*/  SHFL.BFLY PT, R4, R3, 0x1, 0x1f ;  /* 0x0c201f0003047f89 */ /* 0x000e6400000e0000 */
[----:B-1----:R-:W-:Y:S02]  /*7f00*/  FMNMX.FTZ R4, R3, R4, !PT ;  /* 0x0000000403047209 */ /* 0x002fe40007810000 */
[----:B------:R-:W-:-:S03]  /*7f10*/  FMNMX.FTZ R3, R171, R2, !PT ;  /* 0x00000002ab037209 */ /* 0x000fc60007810000 */
[----:B------:R-:W-:Y:S01]  /*7f20*/  FADD.FTZ R11, -R4, R11 ;  /* 0x0000000b040b7221 */ /* 0x000fe20000010100 */
[----:B------:R-:W-:-:S03]  /*7f30*/  FMNMX.FTZ R2, R174, R3, !PT ;  /* 0x00000003ae027209 */ /* 0x000fc60007810000 */
[----:B0-----:R-:W-:Y:S01]  /*7f40*/  FMUL.FTZ R8, R11, R0 ;  /* 0x000000000b087220 */ /* 0x001fe20000410000 */
[----:B------:R-:W-:-:S04]  /*7f50*/  FMNMX.FTZ R3, R175, R2, !PT ;  /* 0x00000002af037209 */ /* 0x000fc80007810000 */
[----:B------:R-:W-:Y:S01]  /*7f60*/  FMNMX.FTZ R2, R162, R3, !PT ;  /* 0x00000003a2027209 */ /* 0x000fe20007810000 */
[----:B------:R-:W-:Y:S03]  /*7f70*/  MUFU.EX2 R8, R8 ;  /* 0x0000000800087308 */ /* 0x000fe60000000800 */
        /* <DEDUP_REMOVED lines=12> */
[----:B------:R-:W-:Y:S01]  /*8040*/  WARPGROUP.ARRIVE ;  /* 0x00000000000079c5 */ /* 0x000fe20000000000 */
[----:B------:R-:W-:-:S04]  /*8050*/  FMNMX.FTZ R2, R138, R3, !PT ;  /* 0x000000038a027209 */ /* 0x000fc80007810000 */
        /* <DEDUP_REMOVED lines=17> */
[----:B0-----:R-:W-:Y:S01]  /*8170*/  FMNMX.FTZ R3, R14, R3, !PT ;  /* 0x000000030e037209 */ /* 0x001fe20007810000 */
[----:B------:R-:W-:Y:S02]  /*8180*/  WARPGROUP.DEPBAR.LE gsb0, 0x0 ;  /* 0x00008000000079c5 */ /* 0x000fe40000010000 */
[----:B------:R-:W-:-:S06]  /*8190*/  WARPGROUP.ARRIVE ;  /* 0x00000000000079c5 */ /* 0x000fcc0000000000 */
[----:B------:R-:W-:Y:S01]  /*81a0*/  HGMMA.64x192x16.F32.BF16 R24, R192, gdesc[UR8].tnspB, R24, gsb0 ;  /* 0x42e00008c0187df0 */ /* 0x000fe20008001818 */
[----:B------:R-:W-:Y:S01]  /*81b0*/  UIADD3 UR10, UR6, 0x180, URZ ;  /* 0x00000180060a7890 */ /* 0x000fe2000fffe03f */
[----:B------:R-:W-:Y:S01]  /*81c0*/  UMOV UR11, 0x40000040 ;  /* 0x40000040000b7882 */ /* 0x000fe20000000000 */
[----:B------:R-:W-:Y:S02]  /*81d0*/  WARPGROUP.DEPBAR.LE gsb0, 0x0 ;  /* 0x00008000000079c5 */ /* 0x000fe40000010000 */
[----:B------:R-:W-:-:S15]  /*81e0*/  WARPGROUP.ARRIVE ;  /* 0x00000000000079c5 */ /* 0x000fde0000000000 */
[----:B------:R-:W-:Y:S01]  /*81f0*/  HGMMA.64x192x16.F32.BF16 R24, R188, gdesc[UR8].tnspB, R24, gsb0 ;  /* 0x42e00008bc187df0 */ /* 0x000fe20008001818 */
[----:B------:R-:W-:Y:S01]  /*8200*/  UIADD3 UR10, UR6, 0x200, URZ ;  /* 0x00000200060a7890 */ /* 0x000fe2000fffe03f */
[----:B------:R-:W-:Y:S01]  /*8210*/  UMOV UR11, 0x40000040 ;  /* 0x40000040000b7882 */ /* 0x000fe20000000000 */
[----:B------:R-:W-:Y:S02]  /*8220*/  WARPGROUP.DEPBAR.LE gsb0, 0x0 ;  /* 0x00008000000079c5 */ /* 0x000fe40000010000 */
[----:B------:R-:W-:Y:S01]  /*8230*/  WARPGROUP.ARRIVE ;  /* 0x00000000000079c5 */ /* 0x000fe20000000000 */
[----:B------:R-:W-:-:S04]  /*8240*/  FMUL.FTZ R189, R4, R0 ;  /* 0x0000000004bd7220 */ /* 0x000fc80000410000 */
[----:B------:R-:W-:-:S10]  /*8250*/  FFMA.FTZ R13, R153, R0, -R189 ;  /* 0x00000000990d7223 */ /* 0x000fd400000108bd */
[----:B------:R-:W-:Y:S01]  /*8260*/  HGMMA.64x192x16.F32.BF16 R24, R184, gdesc[UR8].tnspB, R24, gsb0 ;  /* 0x42e00008b8187df0 */ /* 0x000fe20008001818 */
[----:B------:R-:W-:Y:S01]  /*8270*/  UIADD3 UR10, UR6, 0x280, URZ ;  /* 0x00000280060a7890 */ /* 0x000fe2000fffe03f */
[-CC-:B------:R-:W-:Y:S01]  /*8280*/  FFMA.FTZ R200, R169, R0.reuse, -R189.reuse ;  /* 0x00000000a9c87223 */ /* 0x180fe200000108bd */
[----:B------:R-:W-:Y:S01]  /*8290*/  UMOV UR11, 0x40000040 ;  /* 0x40000040000b7882 */ /* 0x000fe20000000000 */
[----:B------:R-:W-:Y:S01]  /*82a0*/  UIADD3 UR6, UR6, 0x300, URZ ;  /* 0x0000030006067890 */ /* 0x000fe2000fffe03f */
        /* <DEDUP_REMOVED lines=49> */
[-CC-:B------:R-:W-:Y:S01]  /*85c0*/  FFMA.FTZ R184, R136, R0.reuse, -R189.reuse ;  /* 0x0000000088b87223 */ /* 0x180fe200000108bd */
[----:B------:R-:W-:-:S04]  /*85d0*/  FFMA.FTZ R186, R140, R0, -R189 ;  /* 0x000000008cba7223 */ /* 0x000fc800000108bd */
[----:B------:R-:W-:Y:S01]  /*85e0*/  HGMMA.64x192x16.F32.BF16 R24, R180, gdesc[UR8].tnspB, R24, gsb0 ;  /* 0x42e00008b4187df0 */ /* 0x000fe20008001818 */
[----:B------:R-:W-:Y:S01]  /*85f0*/  UMOV UR10, UR6 ;  /* 0x00000006000a7c82 */ /* 0x000fe20008000000 */
[----:B------:R-:W-:Y:S01]  /*8600*/  UMOV UR11, 0x40000040 ;  /* 0x40000040000b7882 */ /* 0x000fe20000000000 */
[----:B------:R-:W-:Y:S08]  /*8610*/  MUFU.EX2 R184, R184 ;  /* 0x000000b800b87308 */ /* 0x000ff00000000800 */
[----:B------:R-:W-:Y:S01]  /*8620*/  MUFU.EX2 R186, R186 ;  /* 0x000000ba00ba7308 */ /* 0x000fe20000000800 */
[----:B------:R-:W-:-:S02]  /*8630*/  WARPGROUP.DEPBAR.LE gsb0, 0x0 ;  /* 0x00008000000079c5 */ /* 0x000fc40000010000 */
[----:B------:R-:W-:Y:S01]  /*8640*/  WARPGROUP.ARRIVE ;  /* 0x00000000000079c5 */ /* 0x000fe20000000000 */
[-CC-:B------:R-:W-:Y:S01]  /*8650*/  FFMA.FTZ R180, R128, R0.reuse, -R189.reuse ;  /* 0x0000000080b47223 */ /* 0x180fe200000108bd */
[-CC-:B------:R-:W-:Y:S01]  /*8660*/  FFMA.FTZ R182, R132, R0.reuse, -R189.reuse ;  /* 0x0000000084b67223 */ /* 0x180fe200000108bd */
[-C--:B------:R-:W-:Y:S01]  /*8670*/  FFMA.FTZ R189, R125, R0.reuse, -R189 ;  /* 0x000000007dbd7223 */ /* 0x080fe200000108bd */
[----:B------:R-:W-:Y:S02]  /*8680*/  FADD.FTZ R125, -R3, R9 ;  /* 0x00000009037d7221 */ /* 0x000fe40000010100 */
[----:B------:R-:W-:Y:S01]  /*8690*/  HGMMA.64x192x16.F32.BF16 R24, R176, gdesc[UR8].tnspB, R24, gsb0 ;  /* 0x42e00008b0187df0 */ /* 0x000fe20008001818 */
[----:B------:R0:W-:Y:S01]  /*86a0*/  MUFU.EX2 R9, R189 ;  /* 0x000000bd00097308 */ /* 0x0001e20000000800 */
[-C--:B------:R-:W-:Y:S01]  /*86b0*/  FMUL.FTZ R2, R125, R0.reuse ;  /* 0x000000007d027220 */ /* 0x080fe20000410000 */
[----:B------:R-:W-:-:S04]  /*86c0*/  FMUL.FTZ R125, R3, R0 ;  /* 0x00000000037d7220 */ /* 0x000fc80000410000 */
[-CC-:B------:R-:W-:Y:S01]  /*86d0*/  FFMA.FTZ R201, R170, R0.reuse, -R125.reuse ;  /* 0x00000000aac97223 */ /* 0x180fe2000001087d */
[-CC-:B------:R-:W-:Y:S01]  /*86e0*/  FFMA.FTZ R20, R171, R0.reuse, -R125.reuse ;  /* 0x00000000ab147223 */ /* 0x180fe2000001087d */
[----:B------:R-:W-:Y:S01]  /*86f0*/  MUFU.EX2 R2, R2 ;  /* 0x0000000200027308 */ /* 0x000fe20000000800 */
[-CC-:B------:R-:W-:Y:S01]  /*8700*/  FFMA.FTZ R203, R174, R0.reuse, -R125.reuse ;  /* 0x00000000aecb7223 */ /* 0x180fe2000001087d */
[-CC-:B------:R-:W-:Y:S01]  /*8710*/  FFMA.FTZ R120, R175, R0.reuse, -R125.reuse ;  /* 0x00000000af787223 */ /* 0x180fe2000001087d */
[-CC-:B0-----:R-:W-:Y:S01]  /*8720*/  FFMA.FTZ R189, R146, R0.reuse, -R125.reuse ;  /* 0x0000000092bd7223 */ /* 0x181fe2000001087d */
[-CC-:B------:R-:W-:Y:S01]  /*8730*/  FFMA.FTZ R197, R162, R0.reuse, -R125.reuse ;  /* 0x00000000a2c57223 */ /* 0x180fe2000001087d */
[----:B------:R-:W-:Y:S02]  /*8740*/  IMAD.U32 R146, RZ, RZ, UR7 ;  /* 0x00000007ff927e24 */ /* 0x000fe4000f8e00ff */
[-CC-:B------:R-:W-:Y:S01]  /*8750*/  FFMA.FTZ R124, R163, R0.reuse, -R125.reuse ;  /* 0x00000000a37c7223 */ /* 0x180fe2000001087d */
[-CC-:B------:R-:W-:Y:S01]  /*8760*/  FFMA.FTZ R199, R166, R0.reuse, -R125.reuse ;  /* 0x00000000a6c77223 */ /* 0x180fe2000001087d */
[----:B------:R-:W0:Y:S01]  /*8770*/  MUFU.EX2 R201, R201 ;  /* 0x000000c900c97308 */ /* 0x000e220000000800 */
[-CC-:B------:R-:W-:Y:S01]  /*8780*/  FFMA.FTZ R185, R138, R0.reuse, -R125.reuse ;  /* 0x000000008ab97223 */ /* 0x180fe2000001087d */
[----:B------:R-:W-:Y:S01]  /*8790*/  @!P1 IADD3 R146, R146, 0x36860, RZ ;  /* 0x0003686092929810 */ /* 0x000fe20007ffe0ff */
[-CC-:B------:R-:W-:Y:S01]  /*87a0*/  FFMA.FTZ R128, R167, R0.reuse, -R125.reuse ;  /* 0x00000000a7807223 */ /* 0x180fe2000001087d */
[-CC-:B------:R-:W-:Y:S01]  /*87b0*/  FFMA.FTZ R193, R154, R0.reuse, -R125.reuse ;  /* 0x000000009ac17223 */ /* 0x180fe2000001087d */
[-CC-:B------:R-:W-:Y:S01]  /*87c0*/  FFMA.FTZ R132, R155, R0.reuse, -R125.reuse ;  /* 0x000000009b847223 */ /* 0x180fe2000001087d */
[----:B------:R-:W-:Y:S01]  /*87d0*/  @!P1 PRMT R146, RZ, 0x654, R146 ;  /* 0x00000654ff929816 */ /* 0x000fe20000000092 */
[-CC-:B------:R-:W-:Y:S01]  /*87e0*/  FFMA.FTZ R187, R142, R0.reuse, -R125.reuse ;  /* 0x000000008ebb7223 */ /* 0x180fe2000001087d */
[----:B------:R-:W1:Y:S01]  /*87f0*/  MUFU.EX2 R20, R20 ;  /* 0x0000001400147308 */ /* 0x000e620000000800 */
[-CC-:B------:R-:W-:Y:S01]  /*8800*/  FFMA.FTZ R195, R158, R0.reuse, -R125.reuse ;  /* 0x000000009ec37223 */ /* 0x180fe2000001087d */
[-CC-:B------:R-:W-:Y:S01]  /*8810*/  FFMA.FTZ R181, R130, R0.reuse, -R125.reuse ;  /* 0x0000000082b57223 */ /* 0x180fe2000001087d */
[-CC-:B------:R-:W-:Y:S01]  /*8820*/  FFMA.FTZ R136, R159, R0.reuse, -R125.reuse ;  /* 0x000000009f887223 */ /* 0x180fe2000001087d */
[-CC-:B------:R-:W-:Y:S01]  /*8830*/  FFMA.FTZ R140, R147, R0.reuse, -R125.reuse ;  /* 0x00000000938c7223 */ /* 0x180fe2000001087d */
[-CC-:B------:R-:W-:Y:S01]  /*8840*/  FFMA.FTZ R191, R150, R0.reuse, -R125.reuse ;  /* 0x0000000096bf7223 */ /* 0x180fe2000001087d */
[-CC-:B------:R-:W-:Y:S01]  /*8850*/  FFMA.FTZ R144, R151, R0.reuse, -R125.reuse ;  /* 0x0000000097907223 */ /* 0x180fe2000001087d */
[-C--:B------:R-:W-:Y:S01]  /*8860*/  FFMA.FTZ R143, R143, R0.reuse, -R125 ;  /* 0x000000008f8f7223 */ /* 0x080fe2000001087d */
[----:B------:R-:W2:Y:S01]  /*8870*/  MUFU.EX2 R203, R203 ;  /* 0x000000cb00cb7308 */ /* 0x000ea20000000800 */
[----:B0-----:R-:W-:Y:S01]  /*8880*/  FFMA.FTZ R5, R2, R5, R201 ;  /* 0x0000000502057223 */ /* 0x001fe200000100c9 */
[-CC-:B------:R-:W-:Y:S01]  /*8890*/  FFMA.FTZ R131, R131, R0.reuse, -R125.reuse ;  /* 0x0000000083837223 */ /* 0x180fe2000001087d */
[-CC-:B------:R-:W-:Y:S01]  /*88a0*/  FFMA.FTZ R134, R134, R0.reuse, -R125.reuse ;  /* 0x0000000086867223 */ /* 0x180fe2000001087d */
[-CC-:B------:R-:W-:Y:S01]  /*88b0*/  FFMA.FTZ R135, R135, R0.reuse, -R125.reuse ;  /* 0x0000000087877223 */ /* 0x180fe2000001087d */
[-CC-:B------:R-:W-:Y:S01]  /*88c0*/  FFMA.FTZ R123, R123, R0.reuse, -R125.reuse ;  /* 0x000000007b7b7223 */ /* 0x180fe2000001087d */
[----:B------:R-:W-:-:S02]  /*88d0*/  FFMA.FTZ R126, R126, R0, -R125 ;  /* 0x000000007e7e7223 */ /* 0x000fc4000001087d */
        /* <DEDUP_REMOVED lines=11> */
[----:B--2---:R-:W-:Y:S01]  /*8990*/  FADD.FTZ R130, R124, R5 ;  /* 0x000000057c827221 */ /* 0x004fe20000010000 */
[----:B------:R-:W-:Y:S01]  /*89a0*/  FFMA.FTZ R5, R122, R0, -R125 ;  /* 0x000000007a057223 */ /* 0x000fe2000001087d */
[----:B------:R-:W-:-:S05]  /*89b0*/  F2FP.BF16.F32.PACK_AB R197, R124, R197 ;  /* 0x000000c57cc5723e */ /* 0x000fca00000010ff */
[----:B------:R-:W2:Y:S08]  /*89c0*/  MUFU.EX2 R193, R193 ;  /* 0x000000c100c17308 */ /* 0x000eb00000000800 */
        /* <DEDUP_REMOVED lines=20> */
[----:B0-----:R-:W-:Y:S01]  /*8b10*/  FFMA.FTZ R133, R8, R6, R11 ;  /* 0x0000000608857223 */ /* 0x001fe2000001000b */
[----:B------:R0:W-:Y:S01]  /*8b20*/  @!P1 SYNCS.ARRIVE.TRANS64.RED.A1T0 RZ, [R146+URZ], RZ ;  /* 0x000000ff92ff99a7 */ /* 0x0001e2000810043f */
[-CC-:B------:R-:W-:Y:S01]  /*8b30*/  FFMA.FTZ R6, R139, R0.reuse, -R125.reuse ;  /* 0x000000008b067223 */ /* 0x180fe2000001087d */
[----:B------:R-:W-:Y:S01]  /*8b40*/  FFMA.FTZ R125, R127, R0, -R125 ;  /* 0x000000007f7d7223 */ /* 0x000fe2000001087d */
[C---:B------:R-:W-:Y:S01]  /*8b50*/  FADD.FTZ R133, R200.reuse, R133 ;  /* 0x00000085c8857221 */ /* 0x040fe20000010000 */
[----:B------:R-:W-:Y:S01]  /*8b60*/  F2FP.BF16.F32.PACK_AB R200, R200, R11 ;  /* 0x0000000bc8c8723e */ /* 0x000fe200000010ff */
[----:B------:R-:W-:Y:S02]  /*8b70*/  MUFU.EX2 R177, R5 ;  /* 0x0000000500b17308 */ /* 0x000fe40000000800 */
[----:B0-----:R-:W-:Y:S01]  /*8b80*/  FADD.FTZ R146, R202, R133 ;  /* 0x00000085ca927221 */ /* 0x001fe20000010000 */
[----:B------:R-:W-:-:S03]  /*8b90*/  F2FP.BF16.F32.PACK_AB R202, R169, R202 ;  /* 0x000000caa9ca723e */ /* 0x000fc600000010ff */
[----:B------:R-:W-:Y:S02]  /*8ba0*/  FADD.FTZ R133, R169, R146 ;  /* 0x00000092a9857221 */ /* 0x000fe40000010000 */
[----:B------:R-:W0:Y:S02]  /*8bb0*/  MUFU.EX2 R6, R6 ;  /* 0x0000000600067308 */ /* 0x000e240000000800 */
[----:B------:R-:W-:Y:S01]  /*8bc0*/  FADD.FTZ R142, R196, R133 ;  /* 0x00000085c48e7221 */ /* 0x000fe20000010000 */
[----:B------:R-:W-:-:S03]  /*8bd0*/  F2FP.BF16.F32.PACK_AB R196, R161, R196 ;  /* 0x000000c4a1c4723e */ /* 0x000fc600000010ff */
[----:B------:R-:W-:Y:S02]  /*8be0*/  FADD.FTZ R133, R161, R142 ;  /* 0x0000008ea1857221 */ /* 0x000fe40000010000 */
[----:B------:R-:W0:Y:S02]  /*8bf0*/  MUFU.EX2 R123, R123 ;  /* 0x0000007b007b7308 */ /* 0x000e240000000800 */
[----:B------:R-:W-:Y:S01]  /*8c00*/  FADD.FTZ R138, R198, R133 ;  /* 0x00000085c68a7221 */ /* 0x000fe20000010000 */
[----:B------:R-:W-:Y:S01]  /*8c10*/  FADD.FTZ R133, R199, R130 ;  /* 0x00000082c7857221 */ /* 0x000fe20000010000 */
[C---:B------:R-:W-:Y:S02]  /*8c20*/  F2FP.BF16.F32.PACK_AB R198, R15.reuse, R198 ;  /* 0x000000c60fc6723e */ /* 0x040fe400000010ff */
[----:B------:R-:W-:Y:S01]  /*8c30*/  FADD.FTZ R139, R15, R138 ;  /* 0x0000008a0f8b7221 */ /* 0x000fe20000010000 */
[C---:B-1----:R-:W-:Y:S01]  /*8c40*/  FADD.FTZ R130, R128.reuse, R133 ;  /* 0x0000008580827221 */ /* 0x042fe20000010000 */
[----:B------:R-:W1:Y:S01]  /*8c50*/  MUFU.EX2 R179, R126 ;  /* 0x0000007e00b37308 */ /* 0x000e620000000800 */
[----:B------:R-:W-:Y:S01]  /*8c60*/  F2FP.BF16.F32.PACK_AB R199, R128, R199 ;  /* 0x000000c780c7723e */ /* 0x000fe200000010ff */
[----:B------:R-:W-:Y:S01]  /*8c70*/  FADD.FTZ R138, R192, R139 ;  /* 0x0000008bc08a7221 */ /* 0x000fe20000010000 */
[----:B--2---:R-:W-:Y:S01]  /*8c80*/  FADD.FTZ R133, R193, R130 ;  /* 0x00000082c1857221 */ /* 0x004fe20000010000 */
[----:B------:R-:W-:-:S02]  /*8c90*/  F2FP.BF16.F32.PACK_AB R192, R13, R192 ;  /* 0x000000c00dc0723e */ /* 0x000fc400000010ff */
[----:B------:R-:W-:Y:S01]  /*8ca0*/  FADD.FTZ R127, R13, R138 ;  /* 0x0000008a0d7f7221 */ /* 0x000fe20000010000 */
[C---:B---3--:R-:W-:Y:S01]  /*8cb0*/  FADD.FTZ R130, R132.reuse, R133 ;  /* 0x0000008584827221 */ /* 0x048fe20000010000 */
[----:B------:R-:W2:Y:S01]  /*8cc0*/  MUFU.EX2 R125, R125 ;  /* 0x0000007d007d7308 */ /* 0x000ea20000000800 */
[----:B------:R-:W-:Y:S01]  /*8cd0*/  F2FP.BF16.F32.PACK_AB R193, R132, R193 ;  /* 0x000000c184c1723e */ /* 0x000fe200000010ff */
[----:B------:R-:W-:Y:S01]  /*8ce0*/  FADD.FTZ R138, R194, R127 ;  /* 0x0000007fc28a7221 */ /* 0x000fe20000010000 */
[----:B----4-:R-:W-:Y:S01]  /*8cf0*/  FADD.FTZ R11, R195, R130 ;  /* 0x00000082c30b7221 */ /* 0x010fe20000010000 */
[C---:B------:R-:W-:Y:S02]  /*8d00*/  F2FP.BF16.F32.PACK_AB R194, R21.reuse, R194 ;  /* 0x000000c215c2723e */ /* 0x040fe400000010ff */
[----:B------:R-:W-:Y:S01]  /*8d10*/  FADD.FTZ R127, R21, R138 ;  /* 0x0000008a157f7221 */ /* 0x000fe20000010000 */
[C---:B-----5:R-:W-:Y:S01]  /*8d20*/  FADD.FTZ R130, R136.reuse, R11 ;  /* 0x0000000b88827221 */ /* 0x060fe20000010000 */
        /* <DEDUP_REMOVED lines=8> */
[----:B------:R-:W-:Y:S01]  /*8db0*/  FADD.FTZ R11, R191, R20 ;  /* 0x00000014bf0b7221 */ /* 0x000fe20000010000 */
[----:B------:R-:W-:-:S02]  /*8dc0*/  F2FP.BF16.F32.PACK_AB R190, R149, R190 ;  /* 0x000000be95be723e */ /* 0x000fc400000010ff */
[----:B------:R-:W-:Y:S01]  /*8dd0*/  FADD.FTZ R13, R149, R120 ;  /* 0x00000078950d7221 */ /* 0x000fe20000010000 */
[C---:B------:R-:W-:Y:S01]  /*8de0*/  FADD.FTZ R20, R144.reuse, R11 ;  /* 0x0000000b90147221 */ /* 0x040fe20000010000 */
[----:B------:R-:W-:Y:S02]  /*8df0*/  F2FP.BF16.F32.PACK_AB R191, R144, R191 ;  /* 0x000000bf90bf723e */ /* 0x000fe400000010ff */
[----:B------:R-:W-:Y:S01]  /*8e00*/  FADD.FTZ R120, R184, R13 ;  /* 0x0000000db8787221 */ /* 0x000fe20000010000 */
[----:B------:R-:W-:Y:S01]  /*8e10*/  FADD.FTZ R11, R185, R20 ;  /* 0x00000014b90b7221 */ /* 0x000fe20000010000 */
[C---:B0-----:R-:W-:Y:S02]  /*8e20*/  F2FP.BF16.F32.PACK_AB R185, R6.reuse, R185 ;  /* 0x000000b906b9723e */ /* 0x041fe400000010ff */
        /* <DEDUP_REMOVED lines=8> */
[----:B------:R-:W-:Y:S01]  /*8eb0*/  F2FP.BF16.F32.PACK_AB R187, R122, R187 ;  /* 0x000000bb7abb723e */ /* 0x000fe200000010ff */
[----:B------:R-:W-:Y:S02]  /*8ec0*/  IMAD.MOV.U32 R11, RZ, RZ, R4 ;  /* 0x000000ffff0b7224 */ /* 0x000fe400078e0004 */
        /* <DEDUP_REMOVED lines=8> */
[C---:B------:R-:W-:Y:S02]  /*8f50*/  F2FP.BF16.F32.PACK_AB R182, R129.reuse, R182 ;  /* 0x000000b681b6723e */ /* 0x040fe400000010ff */
[----:B------:R-:W-:Y:S01]  /*8f60*/  FADD.FTZ R5, R129, R6 ;  /* 0x0000000681057221 */ /* 0x000fe20000010000 */
[C---:B------:R-:W-:Y:S01]  /*8f70*/  FADD.FTZ R20, R135.reuse, R20 ;  /* 0x0000001487147221 */ /* 0x040fe20000010000 */
[----:B------:R-:W-:-:S02]  /*8f80*/  F2FP.BF16.F32.PACK_AB R183, R135, R183 ;  /* 0x000000b787b7723e */ /* 0x000fc400000010ff */
[----:B------:R-:W-:Y:S01]  /*8f90*/  FADD.FTZ R6, R12, R5 ;  /* 0x000000050c067221 */ /* 0x000fe20000010000 */
[----:B------:R-:W-:Y:S01]  /*8fa0*/  FADD.FTZ R20, R177, R20 ;  /* 0x00000014b1147221 */ /* 0x000fe20000010000 */
[----:B------:R-:W-:Y:S02]  /*8fb0*/  F2FP.BF16.F32.PACK_AB R177, R123, R177 ;  /* 0x000000b17bb1723e */ /* 0x000fe400000010ff */
[----:B------:R-:W-:Y:S01]  /*8fc0*/  FADD.FTZ R5, R121, R6 ;  /* 0x0000000679057221 */ /* 0x000fe20000010000 */
[----:B------:R-:W-:-:S03]  /*8fd0*/  FADD.FTZ R20, R123, R20 ;  /* 0x000000147b147221 */ /* 0x000fc60000010000 */
[----:B------:R-:W-:Y:S01]  /*8fe0*/  FADD.FTZ R6, R14, R5 ;  /* 0x000000050e067221 */ /* 0x000fe20000010000 */
[----:B-1----:R-:W-:Y:S01]  /*8ff0*/  FADD.FTZ R20, R179, R20 ;  /* 0x00000014b3147221 */ /* 0x002fe20000010000 */
[----:B--2---:R-:W-:Y:S02]  /*9000*/  F2FP.BF16.F32.PACK_AB R179, R125, R179 ;  /* 0x000000b37db3723e */ /* 0x004fe400000010ff */
[----:B------:R-:W-:Y:S01]  /*9010*/  FADD.FTZ R6, R9, R6 ;  /* 0x0000000609067221 */ /* 0x000fe20000010000 */
[----:B------:R-:W-:Y:S01]  /*9020*/  FADD.FTZ R5, R125, R20 ;  /* 0x000000147d057221 */ /* 0x000fe20000010000 */
[----:B------:R-:W-:Y:S01]  /*9030*/  IMAD.MOV.U32 R9, RZ, RZ, R3 ;  /* 0x000000ffff097224 */ /* 0x000fe200078e0003 */
[----:B------:R-:W-:Y:S06]  /*9040*/  @P2 BRA `(.L_x_3460) ;  /* 0xffffffc400142947 */ /* 0x000fec000383ffff */
.L_x_3451:
        /* <DEDUP_REMOVED lines=99> */
.L_x_3461:
        /* <DEDUP_REMOVED lines=9> */
.L_x_3462:
[----:B-1----:R-:W-:Y:S05]  /*9710*/  @P2 BRA `(.L_x_3463) ;  /* 0x0000000000082947 */ /* 0x002fea0003800000 */
[----:B------:R-:W1:Y:S02]  /*9720*/  SYNCS.PHASECHK.TRANS64.TRYWAIT P0, [UR12+0x36850], R2 ;  /* 0x03685002ff0075a7 */ /* 0x000e64000800014c */
[----:B-1----:R-:W-:Y:S05]  /*9730*/  @!P0 BRA `(.L_x_3464) ;  /* 0x0000006c001c8947 */ /* 0x002fea0003800000 */
.L_x_3463:
[----:B------:R-:W-:Y:S01]  /*9740*/  UIADD3 UR5, UR4, 0x400, URZ ;  /* 0x0000040004057890 */ /* 0x000fe2000fffe03f */
[----:B------:R-:W-:Y:S01]  /*9750*/  WARPGROUP.ARRIVE ;  /* 0x00000000000079c5 */ /* 0x000fe20000000000 */
[----:B------:R-:W-:Y:S01]  /*9760*/  UMOV UR7, 0x40000040 ;  /* 0x4000004000077882 */ /* 0x000fe20000000000 */
[----:B-1----:R-:W1:Y:S01]  /*9770*/  SHFL.BFLY PT, R7, R6, 0x2, 0x1f ;  /* 0x0c401f0006077f89 */ /* 0x002e6200000e0000 */
[----:B------:R-:W-:Y:S01]  /*9780*/  USHF.R.U32.HI UR5, URZ, 0x4, UR5 ;  /* 0x000000043f057899 */ /* 0x000fe20008011605 */
[----:B------:R-:W-:Y:S01]  /*9790*/  CS2R R142, SRZ ;  /* 0x00000000008e7805 */ /* 0x000fe2000001ff00 */
[----:B------:R-:W-:Y:S01]  /*97a0*/  IMAD.MOV.U32 R131, RZ, RZ, -0x800000 ;  /* 0xff800000ff837424 */ /* 0x000fe200078e00ff */
[----:B0-----:R-:W0:Y:S01]  /*97b0*/  SHFL.BFLY PT, R2, R5, 0x2, 0x1f ;  /* 0x0c401f0005027f89 */ /* 0x001e2200000e0000 */
[----:B------:R-:W-:Y:S01]  /*97c0*/  ULOP3.LUT UR5, UR5, 0x3fff, URZ, 0xc0, !UPT ;  /* 0x00003fff05057892 */ /* 0x000fe2000f8ec03f */
[----:B------:R-:W-:Y:S01]  /*97d0*/  IMAD.MOV.U32 R130, RZ, RZ, -0x800000 ;  /* 0xff800000ff827424 */ /* 0x000fe200078e00ff */
[----:B------:R-:W2:Y:S01]  /*97e0*/  LDC R132, c[0x0][0xbe8] ;  /* 0x0002fa00ff847b82 */ /* 0x000ea20000000800 */
[----:B------:R-:W-:Y:S01]  /*97f0*/  R2UR UR13, R208 ;  /* 0x00000000d00d72ca */ /* 0x000fe200000e0000 */
[----:B------:R-:W-:Y:S01]  /*9800*/  ULOP3.LUT UR5, UR5, 0x3800000, URZ, 0xfc, !UPT ;  /* 0x0380000005057892 */ /* 0x000fe2000f8efc3f */
[----:B------:R-:W-:Y:S01]  /*9810*/  R2UR UR15, R209 ;  /* 0x00000000d10f72ca */ /* 0x000fe200000e0000 */
[----:B------:R-:W-:Y:S01]  /*9820*/  ULDC UR10, c[0x0][0xc44] ;  /* 0x00031100000a7ab9 */ /* 0x000fe20000000800 */
[----:B------:R-:W-:Y:S01]  /*9830*/  R2UR UR14, R207 ;  /* 0x00000000cf0e72ca */ /* 0x000fe200000e0000 */
[----:B------:R-:W-:-:S02]  /*9840*/  UIMAD UR8, UR36, 0xa80, UR5 ;  /* 0x00000a80240878a4 */ /* 0x000fc4000f8e0205 */
[----:B------:R-:W3:Y:S05]  /*9850*/  LDC R161, c[0x0][0xc38] ;  /* 0x00030e00ffa17b82 */ /* 0x000eea0000000800 */
[----:B------:R-:W-:Y:S02]  /*9860*/  UMOV UR6, UR8 ;  /* 0x0000000800067c82 */ /* 0x000fe40008000000 */
[----:B------:R-:W-:Y:S01]  /*9870*/  HGMMA.64x192x16.F32.BF16 R24, R200, gdesc[UR4].tnspB, R24, gsb0 ;  /* 0x42e00004c8187df0 */ /* 0x000fe20008001818 */
[----:B------:R-:W-:Y:S02]  /*9880*/  UIADD3 UR6, UR8, 0x80, URZ ;  /* 0x0000008008067890 */ /* 0x000fe4000fffe03f */
[----:B------:R-:W4:Y:S01]  /*9890*/  S2UR UR5, SR_SWINHI ;  /* 0x00000000000579c3 */ /* 0x000f220000002f00 */
[----:B------:R-:W-:Y:S01]  /*98a0*/  UMOV UR7, 0x40000040 ;  /* 0x4000004000077882 */ /* 0x000fe20000000000 */
[----:B-1----:R-:W-:Y:S01]  /*98b0*/  FADD.FTZ R7, R7, R6 ;  /* 0x0000000607077221 */ /* 0x002fe20000010000 */
[----:B0-----:R-:W-:Y:S01]  /*98c0*/  FADD.FTZ R8, R2, R5 ;  /* 0x0000000502087221 */ /* 0x001fe20000010000 */
[----:B------:R-:W-:-:S03]  /*98d0*/  IMAD R5, R205, 0x40, R17 ;  /* 0x00000040cd057824 */ /* 0x000fc600078e0211 */
[----:B------:R-:W0:Y:S04]  /*98e0*/  SHFL.BFLY PT, R2, R7, 0x1, 0x1f ;  /* 0x0c201f0007027f89 */ /* 0x000e2800000e0000 */
[----:B------:R-:W1:Y:S01]  /*98f0*/  SHFL.BFLY PT, R9, R8, 0x1, 0x1f ;  /* 0x0c201f0008097f89 */ /* 0x000e6200000e0000 */
[----:B0-----:R-:W-:Y:S01]  /*9900*/  FADD.FTZ R10, R7, R2 ;  /* 0x00000002070a7221 */ /* 0x001fe20000010000 */
[----:B-1----:R-:W-:-:S04]  /*9910*/  FADD.FTZ R9, R8, R9 ;  /* 0x0000000908097221 */ /* 0x002fc80000010000 */
[----:B------:R-:W-:Y:S02]  /*9920*/  FSETP.NE.FTZ.AND P0, PT, R10, RZ, PT ;  /* 0x000000ff0a00720b */ /* 0x000fe40003f15000 */
[----:B------:R-:W-:-:S11]  /*9930*/  FSETP.NE.FTZ.AND P2, PT, R9, RZ, PT ;  /* 0x000000ff0900720b */ /* 0x000fd60003f55000 */
[----:B------:R-:W0:Y:S02]  /*9940*/  @P0 MUFU.LG2 R2, R10 ;  /* 0x0000000a00020308 */ /* 0x000e240000000c00 */
[----:B------:R-:W-:-:S06]  /*9950*/  @P2 FMUL.FTZ R7, R0, 0.69314718246459960938 ;  /* 0x3f31721800072820 */ /* 0x000fcc0000410000 */
[----:B------:R-:W1:Y:S08]  /*9960*/  @P2 MUFU.LG2 R6, R9 ;  /* 0x0000000900062308 */ /* 0x000e700000000c00 */
[----:B------:R2:W-:Y:S01]  /*9970*/  @P2 MUFU.RCP R142, R9 ;  /* 0x00000009008e2308 */ /* 0x0005e20000001000 */
[----:B0-----:R-:W-:-:S07]  /*9980*/  @P0 FMUL.FTZ R2, R2, 0.69314718246459960938 ;  /* 0x3f31721802020820 */ /* 0x001fce0000410000 */
[----:B------:R0:W3:Y:S01]  /*9990*/  @P0 MUFU.RCP R143, R10 ;  /* 0x0000000a008f0308 */ /* 0x0000e20000001000 */
[----:B-1----:R-:W-:-:S04]  /*99a0*/  @P2 FMUL.FTZ R6, R6, 0.69314718246459960938 ;  /* 0x3f31721806062820 */ /* 0x002fc80000410000 */
[----:B------:R-:W-:Y:S01]  /*99b0*/  @P2 FFMA.FTZ R130, R7, R3, R6 ;  /* 0x0000000307822223 */ /* 0x000fe20000010006 */
[----:B------:R-:W-:Y:S02]  /*99c0*/  WARPGROUP.DEPBAR.LE gsb0, 0x0 ;  /* 0x00008000000079c5 */ /* 0x000fe40000010000 */
[----:B------:R-:W-:-:S06]  /*99d0*/  WARPGROUP.ARRIVE ;  /* 0x00000000000079c5 */ /* 0x000fcc0000000000 */
[----:B----4-:R-:W-:Y:S01]  /*99e0*/  HGMMA.64x192x16.F32.BF16 R24, R196, gdesc[UR4].tnspB, R24, gsb0 ;  /* 0x42e00004c4187df0 */ /* 0x010fe20008001818 */
        /* <DEDUP_REMOVED lines=17> */
[----:B------:R-:W-:Y:S01]  /*9b00*/  UIADD3 UR8, UR8, 0x300, URZ ;  /* 0x0000030008087890 */ /* 0x000fe2000fffe03f */
[----:B------:R-:W-:Y:S02]  /*9b10*/  WARPGROUP.DEPBAR.LE gsb0, 0x0 ;  /* 0x00008000000079c5 */ /* 0x000fe40000010000 */
[----:B------:R-:W-:-:S14]  /*9b20*/  WARPGROUP.ARRIVE ;  /* 0x00000000000079c5 */ /* 0x000fdc0000000000 */
[----:B------:R-:W-:Y:S01]  /*9b30*/  HGMMA.64x192x16.F32.BF16 R24, R180, gdesc[UR4].tnspB, R24, gsb0 ;  /* 0x42e00004b4187df0 */ /* 0x000fe20008001818 */
        /* <DEDUP_REMOVED lines=11> */
[----:B------:R-:W-:-:S04]  /*9bf0*/  IMAD.WIDE R126, R5, 0x2, R126 ;  /* 0x00000002057e7825 */ /* 0x000fc800078e027e */
[----:B------:R-:W-:Y:S01]  /*9c00*/  @P0 FMUL.FTZ R5, R0, 0.69314718246459960938 ;  /* 0x3f31721800050820 */ /* 0x000fe20000410000 */
[C---:B------:R-:W-:Y:S01]  /*9c10*/  IADD3 R121, P6, R140.reuse, 0x8020, RZ ;  /* 0x000080208c797810 */ /* 0x040fe20007fde0ff */
[----:B------:R-:W-:Y:S01]  /*9c20*/  UIMAD UR5, UR11, UR8, URZ ;  /* 0x000000080b0572a4 */ /* 0x000fe2000f8e023f */
[C---:B------:R-:W-:Y:S01]  /*9c30*/  IADD3 R135, P4, R140.reuse, 0x8060, RZ ;  /* 0x000080608c877810 */ /* 0x040fe20007f9e0ff */
[----:B------:R-:W-:Y:S01]  /*9c40*/  @P0 FFMA.FTZ R131, R5, R4, R2 ;  /* 0x0000000405830223 */ /* 0x000fe20000010002 */
[----:B------:R-:W-:Y:S01]  /*9c50*/  LOP3.LUT R2, R121, 0x380, RZ, 0xc0, !PT ;  /* 0x0000038079027812 */ /* 0x000fe200078ec0ff */
[----:B------:R-:W-:Y:S01]  /*9c60*/  IMAD.X R137, RZ, RZ, R141, P6 ;  /* 0x000000ffff897224 */ /* 0x000fe200030e068d */
[----:B------:R-:W-:Y:S01]  /*9c70*/  LOP3.LUT R134, R135, 0x380, RZ, 0xc0, !PT ;  /* 0x0000038087867812 */ /* 0x000fe200078ec0ff */
[----:B------:R-:W-:Y:S01]  /*9c80*/  UIMAD UR5, UR10, UR9, UR5 ;  /* 0x000000090a0572a4 */ /* 0x000fe2000f8e0205 */
[C---:B------:R-:W-:Y:S02]  /*9c90*/  IADD3 R21, P5, R140.reuse, 0x8000, RZ ;  /* 0x000080008c157810 */ /* 0x040fe40007fbe0ff */
[----:B------:R-:W-:-:S02]  /*9ca0*/  LOP3.LUT R3, R140, 0x380, RZ, 0xc0, !PT ;  /* 0x000003808c037812 */ /* 0x000fc400078ec0ff */
[----:B------:R-:W-:Y:S01]  /*9cb0*/  SHF.R.U64 R2, R2, 0x3, RZ ;  /* 0x0000000302027819 */ /* 0x000fe200000012ff */
[--C-:B------:R-:W-:Y:S01]  /*9cc0*/  IMAD.X R157, RZ, RZ, R141.reuse, P5 ;  /* 0x000000ffff9d7224 */ /* 0x100fe200028e068d */
[----:B------:R-:W-:Y:S02]  /*9cd0*/  SHF.R.U64 R134, R134, 0x3, RZ ;  /* 0x0000000386867819 */ /* 0x000fe400000012ff */
[C---:B------:R-:W-:Y:S02]  /*9ce0*/  IADD3 R8, P3, R140.reuse, 0x8040, RZ ;  /* 0x000080408c087810 */ /* 0x040fe40007f7e0ff */
[----:B------:R-:W-:Y:S02]  /*9cf0*/  IADD3 R15, P2, R140, 0x4060, RZ ;  /* 0x000040608c0f7810 */ /* 0x000fe40007f5e0ff */
[----:B------:R-:W-:Y:S01]  /*9d00*/  LOP3.LUT R0, R21, 0x380, RZ, 0xc0, !PT ;  /* 0x0000038015007812 */ /* 0x000fe200078ec0ff */
[--C-:B------:R-:W-:Y:S01]  /*9d10*/  IMAD.X R159, RZ, RZ, R141.reuse, P3 ;  /* 0x000000ffff9f7224 */ /* 0x100fe200018e068d */
[----:B------:R-:W-:Y:S01]  /*9d20*/  SHF.R.U64 R3, R3, 0x3, RZ ;  /* 0x0000000303037819 */ /* 0x000fe200000012ff */
[----:B------:R-:W-:Y:S01]  /*9d30*/  IMAD.X R155, RZ, RZ, R141, P2 ;  /* 0x000000ffff9b7224 */ /* 0x000fe200010e068d */
[----:B------:R-:W-:-:S02]  /*9d40*/  LOP3.LUT R136, R2, R121, RZ, 0x3c, !PT ;  /* 0x0000007902887212 */ /* 0x000fc400078e3cff */
[----:B------:R-:W-:Y:S01]  /*9d50*/  LOP3.LUT R134, R134, R135, RZ, 0x3c, !PT ;  /* 0x0000008786867212 */ /* 0x000fe200078e3cff */
[----:B------:R-:W-:Y:S01]  /*9d60*/  IMAD.X R135, RZ, RZ, R141, P4 ;  /* 0x000000ffff877224 */ /* 0x000fe200020e068d */
[----:B------:R-:W-:Y:S02]  /*9d70*/  LOP3.LUT R6, R8, 0x380, RZ, 0xc0, !PT ;  /* 0x0000038008067812 */ /* 0x000fe400078ec0ff */
[----:B------:R-:W-:Y:S02]  /*9d80*/  SHF.R.U64 R0, R0, 0x3, RZ ;  /* 0x0000000300007819 */ /* 0x000fe400000012ff */
[----:B------:R-:W-:Y:S02]  /*9d90*/  LOP3.LUT R2, R15, 0x380, RZ, 0xc0, !PT ;  /* 0x000003800f027812 */ /* 0x000fe400078ec0ff */
[C---:B------:R-:W-:Y:S02]  /*9da0*/  IADD3 R5, P0, R140.reuse, 0x20, RZ ;  /* 0x000000208c057810 */ /* 0x040fe40007f1e0ff */
[----:B------:R-:W-:-:S02]  /*9db0*/  IADD3 R4, P4, R140, 0x4040, RZ ;  /* 0x000040408c047810 */ /* 0x000fc40007f9e0ff */
[C---:B------:R-:W-:Y:S01]  /*9dc0*/  IADD3 R13, P3, R140.reuse, 0x4020, RZ ;  /* 0x000040208c0d7810 */ /* 0x040fe20007f7e0ff */
[--C-:B------:R-:W-:Y:S01]  /*9dd0*/  IMAD.X R145, RZ, RZ, R141.reuse, P0 ;  /* 0x000000ffff917224 */ /* 0x100fe200000e068d */
[C---:B------:R-:W-:Y:S01]  /*9de0*/  IADD3 R11, P6, R140.reuse, 0x4000, RZ ;  /* 0x000040008c0b7810 */ /* 0x040fe20007fde0ff */
[--C-:B------:R-:W-:Y:S01]  /*9df0*/  IMAD.X R139, RZ, RZ, R141.reuse, P4 ;  /* 0x000000ffff8b7224 */ /* 0x100fe200020e068d */
[C---:B--2---:R-:W-:Y:S01]  /*9e00*/  IADD3 R9, P5, R140.reuse, 0x60, RZ ;  /* 0x000000608c097810 */ /* 0x044fe20007fbe0ff */
[--C-:B------:R-:W-:Y:S01]  /*9e10*/  IMAD.X R153, RZ, RZ, R141.reuse, P3 ;  /* 0x000000ffff997224 */ /* 0x100fe200018e068d */
[----:B------:R-:W-:Y:S01]  /*9e20*/  IADD3 R7, P2, R140, 0x40, RZ ;  /* 0x000000408c077810 */ /* 0x000fe20007f5e0ff */
[--C-:B------:R-:W-:Y:S01]  /*9e30*/  IMAD.X R151, RZ, RZ, R141.reuse, P6 ;  /* 0x000000ffff977224 */ /* 0x100fe200030e068d */
[----:B------:R-:W-:Y:S01]  /*9e40*/  LOP3.LUT R140, R3, R140, RZ, 0x3c, !PT ;  /* 0x0000008c038c7212 */ /* 0x000fe200078e3cff */
[--C-:B------:R-:W-:Y:S01]  /*9e50*/  IMAD.X R149, RZ, RZ, R141.reuse, P5 ;  /* 0x000000ffff957224 */ /* 0x100fe200028e068d */
[----:B------:R-:W-:Y:S01]  /*9e60*/  SHF.R.U64 R3, R6, 0x3, RZ ;  /* 0x0000000306037819 */ /* 0x000fe200000012ff */
[----:B------:R-:W-:Y:S01]  /*9e70*/  IMAD.X R147, RZ, RZ, R141, P2 ;  /* 0x000000ffff937224 */ /* 0x000fe200010e068d */
[----:B------:R-:W-:-:S02]  /*9e80*/  LOP3.LUT R156, R0, R21, RZ, 0x3c, !PT ;  /* 0x00000015009c7212 */ /* 0x000fc400078e3cff */
[----:B------:R-:W-:Y:S02]  /*9e90*/  SHF.R.U64 R2, R2, 0x3, RZ ;  /* 0x0000000302027819 */ /* 0x000fe400000012ff */
[----:B------:R-:W-:Y:S02]  /*9ea0*/  LOP3.LUT R0, R5, 0x380, RZ, 0xc0, !PT ;  /* 0x0000038005007812 */ /* 0x000fe400078ec0ff */
[----:B------:R-:W-:Y:S02]  /*9eb0*/  LOP3.LUT R158, R3, R8, RZ, 0x3c, !PT ;  /* 0x00000008039e7212 */ /* 0x000fe400078e3cff */
[----:B------:R-:W-:Y:S02]  /*9ec0*/  LOP3.LUT R154, R2, R15, RZ, 0x3c, !PT ;  /* 0x0000000f029a7212 */ /* 0x000fe400078e3cff */
[----:B------:R-:W-:Y:S02]  /*9ed0*/  SHF.R.U64 R0, R0, 0x3, RZ ;  /* 0x0000000300007819 */ /* 0x000fe400000012ff */
[----:B------:R-:W-:-:S02]  /*9ee0*/  LOP3.LUT R3, R4, 0x380, RZ, 0xc0, !PT ;  /* 0x0000038004037812 */ /* 0x000fc400078ec0ff */
[----:B------:R-:W-:Y:S02]  /*9ef0*/  LOP3.LUT R2, R13, 0x380, RZ, 0xc0, !PT ;  /* 0x000003800d027812 */ /* 0x000fe400078ec0ff */
[----:B------:R-:W-:Y:S02]  /*9f00*/  LOP3.LUT R6, R9, 0x380, RZ, 0xc0, !PT ;  /* 0x0000038009067812 */ /* 0x000fe400078ec0ff */
[----:B------:R-:W-:Y:S02]  /*9f10*/  LOP3.LUT R144, R0, R5, RZ, 0x3c, !PT ;  /* 0x0000000500907212 */ /* 0x000fe400078e3cff */
[----:B------:R-:W-:Y:S02]  /*9f20*/  SHF.R.U64 R3, R3, 0x3, RZ ;  /* 0x0000000303037819 */ /* 0x000fe400000012ff */
[----:B------:R-:W-:Y:S02]  /*9f30*/  SHF.R.U64 R2, R2, 0x3, RZ ;  /* 0x0000000302027819 */ /* 0x000fe400000012ff */
[----:B------:R-:W-:-:S02]  /*9f40*/  SHF.R.U64 R6, R6, 0x3, RZ ;  /* 0x0000000306067819 */ /* 0x000fc400000012ff */
[----:B------:R-:W-:Y:S02]  /*9f50*/  LOP3.LUT R0, R11, 0x380, RZ, 0xc0, !PT ;  /* 0x000003800b007812 */ /* 0x000fe400078ec0ff */
[----:B------:R-:W-:Y:S02]  /*9f60*/  IADD3 R21, P2, R126, 0x5000, RZ ;  /* 0x000050007e157810 */ /* 0x000fe40007f5e0ff */
[----:B------:R-:W-:Y:S02]  /*9f70*/  LOP3.LUT R138, R3, R4, RZ, 0x3c, !PT ;  /* 0x00000004038a7212 */ /* 0x000fe400078e3cff */
[----:B------:R-:W-:Y:S02]  /*9f80*/  LOP3.LUT R152, R2, R13, RZ, 0x3c, !PT ;  /* 0x0000000d02987212 */ /* 0x000fe400078e3cff */
[----:B------:R-:W-:Y:S02]  /*9f90*/  LOP3.LUT R148, R6, R9, RZ, 0x3c, !PT ;  /* 0x0000000906947212 */ /* 0x000fe400078e3cff */
[----:B------:R-:W-:-:S02]  /*9fa0*/  SHF.R.U64 R0, R0, 0x3, RZ ;  /* 0x0000000300007819 */ /* 0x000fc400000012ff */
[C---:B------:R-:W-:Y:S02]  /*9fb0*/  IADD3 R3, P4, R126.reuse, 0x1000, RZ ;  /* 0x000010007e037810 */ /* 0x040fe40007f9e0ff */
[C---:B------:R-:W-:Y:S02]  /*9fc0*/  IADD3 R5, P3, R126.reuse, 0x2000, RZ ;  /* 0x000020007e057810 */ /* 0x040fe40007f7e0ff */
[C---:B------:R-:W-:Y:S02]  /*9fd0*/  IADD3 R9, P6, R126.reuse, 0x3000, RZ ;  /* 0x000030007e097810 */ /* 0x040fe40007fde0ff */
[----:B------:R-:W-:Y:S02]  /*9fe0*/  IADD3 R13, P5, R126, 0x4000, RZ ;  /* 0x000040007e0d7810 */ /* 0x000fe40007fbe0ff */
[----:B------:R-:W-:Y:S02]  /*9ff0*/  LOP3.LUT R20, R21, 0x380, RZ, 0xc0, !PT ;  /* 0x0000038015147812 */ /* 0x000fe400078ec0ff */
[----:B------:R-:W-:-:S02]  /*a000*/  LOP3.LUT R150, R0, R11, RZ, 0x3c, !PT ;  /* 0x0000000b00967212 */ /* 0x000fc400078e3cff */
[----:B------:R-:W-:Y:S02]  /*a010*/  LOP3.LUT R2, R3, 0x380, RZ, 0xc0, !PT ;  /* 0x0000038003027812 */ /* 0x000fe400078ec0ff */
[----:B------:R-:W-:Y:S02]  /*a020*/  LOP3.LUT R4, R5, 0x380, RZ, 0xc0, !PT ;  /* 0x0000038005047812 */ /* 0x000fe400078ec0ff */
[----:B------:R-:W-:Y:S02]  /*a030*/  LOP3.LUT R8, R9, 0x380, RZ, 0xc0, !PT ;  /* 0x0000038009087812 */ /* 0x000fe400078ec0ff */
[----:B------:R-:W-:Y:S02]  /*a040*/  LOP3.LUT R12, R13, 0x380, RZ, 0xc0, !PT ;  /* 0x000003800d0c7812 */ /* 0x000fe400078ec0ff */
[----:B------:R-:W-:Y:S02]  /*a050*/  LOP3.LUT R0, R7, 0x380, RZ, 0xc0, !PT ;  /* 0x0000038007007812 */ /* 0x000fe400078ec0ff */
[----:B------:R-:W-:-:S02]  /*a060*/  SHF.R.U64 R20, R20, 0x3, RZ ;  /* 0x0000000314147819 */ /* 0x000fc400000012ff */
[----:B------:R-:W-:Y:S02]  /*a070*/  LOP3.LUT R11, R126, 0x380, RZ, 0xc0, !PT ;  /* 0x000003807e0b7812 */ /* 0x000fe400078ec0ff */
[----:B------:R-:W-:Y:S02]  /*a080*/  SHF.R.U64 R2, R2, 0x3, RZ ;  /* 0x0000000302027819 */ /* 0x000fe400000012ff */
[----:B------:R-:W-:Y:S02]  /*a090*/  SHF.R.U64 R4, R4, 0x3, RZ ;  /* 0x0000000304047819 */ /* 0x000fe400000012ff */
[----:B------:R-:W-:Y:S02]  /*a0a0*/  SHF.R.U64 R8, R8, 0x3, RZ ;  /* 0x0000000308087819 */ /* 0x000fe400000012ff */
[----:B------:R-:W-:Y:S02]  /*a0b0*/  SHF.R.U64 R12, R12, 0x3, RZ ;  /* 0x000000030c0c7819 */ /* 0x000fe400000012ff */
[----:B------:R-:W-:-:S02]  /*a0c0*/  SHF.R.U64 R0, R0, 0x3, RZ ;  /* 0x0000000300007819 */ /* 0x000fc400000012ff */
[----:B------:R-:W-:Y:S01]  /*a0d0*/  LOP3.LUT R20, R20, R21, RZ, 0x3c, !PT ;  /* 0x0000001514147212 */ /* 0x000fe200078e3cff */
[--C-:B------:R-:W-:Y:S01]  /*a0e0*/  IMAD.X R21, RZ, RZ, R127.reuse, P2 ;  /* 0x000000ffff157224 */ /* 0x100fe200010e067f */
        /* <DEDUP_REMOVED lines=15> */
[----:B------:R-:W-:Y:S02]  /*a1e0*/  IADD3 R123, P5, R126, 0xa000, RZ ;  /* 0x0000a0007e7b7810 */ /* 0x000fe40007fbe0ff */
[----:B------:R-:W-:Y:S01]  /*a1f0*/  MOV R145, R144 ;  /* 0x0000009000917202 */ /* 0x000fe20000000f00 */
[----:B------:R-:W-:Y:S01]  /*a200*/  IMAD.U32 R144, RZ, RZ, UR12 ;  /* 0x0000000cff907e24 */ /* 0x000fe2000f8e00ff */
[----:B------:R-:W-:Y:S01]  /*a210*/  LOP3.LUT R126, R11, R126, RZ, 0x3c, !PT ;  /* 0x0000007e0b7e7212 */ /* 0x000fe200078e3cff */
[----:B------:R-:W-:Y:S01]  /*a220*/  IMAD.X R11, RZ, RZ, R127, P2 ;  /* 0x000000ffff0b7224 */ /* 0x000fe200010e067f */
[----:B------:R-:W-:Y:S01]  /*a230*/  ISETP.NE.AND P2, PT, R132, 0x1, PT ;  /* 0x000000018400780c */ /* 0x000fe20003f45270 */
[----:B------:R-:W-:Y:S01]  /*a240*/  @!P1 VIADD R144, R144, 0x36860 ;  /* 0x0003686090909836 */ /* 0x000fe20000000000 */
[----:B------:R-:W-:Y:S01]  /*a250*/  MOV R141, R140 ;  /* 0x0000008c008d7202 */ /* 0x000fe20000000f00 */
[----:B------:R-:W-:Y:S01]  /*a260*/  USHF.R.S32.HI UR12, URZ, 0x1f, UR13 ;  /* 0x0000001f3f0c7899 */ /* 0x000fe2000801140d */
[----:B------:R-:W-:-:S02]  /*a270*/  MOV R140, R150 ;  /* 0x00000096008c7202 */ /* 0x000fc40000000f00 */
[----:B------:R-:W-:Y:S02]  /*a280*/  @!P1 PRMT R150, RZ, 0x654, R144 ;  /* 0x00000654ff969816 */ /* 0x000fe40000000090 */
[----:B------:R-:W-:Y:S02]  /*a290*/  LOP3.LUT R0, R133, 0x380, RZ, 0xc0, !PT ;  /* 0x0000038085007812 */ /* 0x000fe400078ec0ff */
[----:B------:R-:W-:Y:S02]  /*a2a0*/  MOV R144, R148 ;  /* 0x0000009400907202 */ /* 0x000fe40000000f00 */
[----:B------:R-:W-:Y:S01]  /*a2b0*/  SHF.R.U64 R0, R0, 0x3, RZ ;  /* 0x0000000300007819 */ /* 0x000fe200000012ff */
[----:B------:R-:W1:Y:S01]  /*a2c0*/  @P2 LDC R151, c[0x0][0xbf0] ;  /* 0x0002fc00ff972b82 */ /* 0x000e620000000800 */
[----:B------:R-:W-:Y:S02]  /*a2d0*/  MOV R146, R146 ;  /* 0x0000009200927202 */ /* 0x000fe40000000f00 */
[----:B0-----:R-:W-:Y:S01]  /*a2e0*/  LOP3.LUT R10, R0, R133, RZ, 0x3c, !PT ;  /* 0x00000085000a7212 */ /* 0x001fe200078e3cff */
[----:B------:R-:W-:Y:S01]  /*a2f0*/  IMAD R0, RZ, RZ, -UR15 ;  /* 0x8000000fff007e24 */ /* 0x000fe2000f8e02ff */
[----:B------:R-:W-:-:S02]  /*a300*/  LOP3.LUT R120, R121, 0x380, RZ, 0xc0, !PT ;  /* 0x0000038079787812 */ /* 0x000fc400078ec0ff */
[----:B------:R-:W-:Y:S01]  /*a310*/  LOP3.LUT R6, R7, 0x380, RZ, 0xc0, !PT ;  /* 0x0000038007067812 */ /* 0x000fe200078ec0ff */
[----:B---3--:R-:W-:Y:S01]  /*a320*/  IMAD R0, R161, R0, UR14 ;  /* 0x0000000ea1007e24 */ /* 0x008fe2000f8e0200 */
[----:B------:R-:W-:Y:S02]  /*a330*/  SHF.R.U64 R120, R120, 0x3, RZ ;  /* 0x0000000378787819 */ /* 0x000fe400000012ff */
[----:B------:R-:W-:Y:S01]  /*a340*/  MOV R138, R138 ;  /* 0x0000008a008a7202 */ /* 0x000fe20000000f00 */
[----:B------:R-:W-:Y:S01]  /*a350*/  IMAD R147, R0, 0x80, R212 ;  /* 0x0000008000937824 */ /* 0x000fe200078e02d4 */
[----:B------:R-:W-:Y:S01]  /*a360*/  LOP3.LUT R120, R120, R121, RZ, 0x3c, !PT ;  /* 0x0000007978787212 */ /* 0x000fe200078e3cff */
[----:B------:R-:W-:Y:S01]  /*a370*/  IMAD.X R121, RZ, RZ, R127, P0 ;  /* 0x000000ffff797224 */ /* 0x000fe200000e067f */
[----:B------:R-:W-:Y:S02]  /*a380*/  SHF.R.U64 R6, R6, 0x3, RZ ;  /* 0x0000000306067819 */ /* 0x000fe400000012ff */
[----:B------:R-:W-:-:S02]  /*a390*/  MOV R139, R152 ;  /* 0x00000098008b7202 */ /* 0x000fc40000000f00 */
[----:B------:R-:W-:Y:S01]  /*a3a0*/  LOP3.LUT R6, R6, R7, RZ, 0x3c, !PT ;  /* 0x0000000706067212 */ /* 0x000fe200078e3cff */
[----:B------:R-:W-:Y:S01]  /*a3b0*/  IMAD.X R7, RZ, RZ, R127, P3 ;  /* 0x000000ffff077224 */ /* 0x000fe200018e067f */
[----:B------:R-:W-:Y:S02]  /*a3c0*/  MOV R136, R136 ;  /* 0x0000008800887202 */ /* 0x000fe40000000f00 */
[----:B------:R-:W-:Y:S01]  /*a3d0*/  MOV R133, R154 ;  /* 0x0000009a00857202 */ /* 0x000fe20000000f00 */
[----:B------:R-:W-:Y:S02]  /*a3e0*/  WARPGROUP.DEPBAR.LE gsb0, 0x0 ;  /* 0x00008000000079c5 */ /* 0x000fe40000010000 */
[----:B------:R-:W-:Y:S01]  /*a3f0*/  WARPGROUP.ARRIVE ;  /* 0x00000000000079c5 */ /* 0x000fe20000000000 */
[----:B------:R-:W-:Y:S02]  /*a400*/  MOV R137, R156 ;  /* 0x0000009c00897202 */ /* 0x000fe40000000f00 */
[----:B------:R-:W-:-:S02]  /*a410*/  MOV R134, R134 ;  /* 0x0000008600867202 */ /* 0x000fc40000000f00 */
[----:B------:R-:W-:Y:S01]  /*a420*/  MOV R135, R158 ;  /* 0x0000009e00877202 */ /* 0x000fe20000000f00 */
[----:B------:R-:W-:Y:S01]  /*a430*/  HGMMA.64x192x16.F32.BF16 R24, R176, gdesc[UR4].tnspB, R24, gsb0 ;  /* 0x42e00004b0187df0 */ /* 0x000fe20008001818 */
[----:B------:R-:W-:Y:S01]  /*a440*/  UIMAD.WIDE.U32 UR6, UR10, UR8, URZ ;  /* 0x000000080a0672a5 */ /* 0x000fe2000f8e003f */
[----:B------:R-:W-:Y:S02]  /*a450*/  LOP3.LUT R124, R125, 0x380, RZ, 0xc0, !PT ;  /* 0x000003807d7c7812 */ /* 0x000fe400078ec0ff */
[----:B------:R-:W-:Y:S01]  /*a460*/  LOP3.LUT R14, R15, 0x380, RZ, 0xc0, !PT ;  /* 0x000003800f0e7812 */ /* 0x000fe200078ec0ff */
[----:B------:R-:W-:Y:S01]  /*a470*/  ULDC.64 UR8, c[0x0][0x208] ;  /* 0x0000820000087ab9 */ /* 0x000fe20000000a00 */
[----:B------:R-:W-:Y:S01]  /*a480*/  LOP3.LUT R122, R123, 0x380, RZ, 0xc0, !PT ;  /* 0x000003807b7a7812 */ /* 0x000fe200078ec0ff */
[----:B------:R-:W-:Y:S01]  /*a490*/  IMAD.U32 R128, RZ, RZ, UR6 ;  /* 0x00000006ff807e24 */ /* 0x000fe2000f8e00ff */
[----:B------:R-:W-:Y:S02]  /*a4a0*/  UIADD3 UR6, UR7, UR5, URZ ;  /* 0x0000000507067290 */ /* 0x000fe4000fffe03f */
[----:B------:R-:W-:Y:S01]  /*a4b0*/  IMAD.U32 R129, RZ, RZ, UR7 ;  /* 0x00000007ff817e24 */ /* 0x000fe2000f8e00ff */
[----:B------:R-:W-:Y:S01]  /*a4c0*/  SHF.R.U64 R124, R124, 0x3, RZ ;  /* 0x000000037c7c7819 */ /* 0x000fe200000012ff */
[----:B------:R-:W-:Y:S01]  /*a4d0*/  ULDC UR5, c[0x0][0xa88] ;  /* 0x0002a20000057ab9 */ /* 0x000fe20000000800 */
[----:B------:R-:W-:Y:S01]  /*a4e0*/  SHF.R.U64 R14, R14, 0x3, RZ ;  /* 0x000000030e0e7819 */ /* 0x000fe200000012ff */
[----:B------:R-:W-:Y:S01]  /*a4f0*/  IMAD.U32 R129, RZ, RZ, UR6 ;  /* 0x00000006ff817e24 */ /* 0x000fe2000f8e00ff */
[----:B------:R-:W-:Y:S01]  /*a500*/  ULDC.64 UR6, c[0x0][0xb88] ;  /* 0x0002e20000067ab9 */ /* 0x000fe20000000a00 */
[----:B------:R-:W-:-:S02]  /*a510*/  SHF.R.U64 R122, R122, 0x3, RZ ;  /* 0x000000037a7a7819 */ /* 0x000fc400000012ff */
[----:B------:R-:W-:Y:S02]  /*a520*/  LOP3.LUT R124, R124, R125, RZ, 0x3c, !PT ;  /* 0x0000007d7c7c7212 */ /* 0x000fe400078e3cff */
[----:B------:R-:W-:Y:S01]  /*a530*/  LOP3.LUT R14, R14, R15, RZ, 0x3c, !PT ;  /* 0x0000000f0e0e7212 */ /* 0x000fe200078e3cff */
[--C-:B------:R-:W-:Y:S01]  /*a540*/  IMAD.X R15, RZ, RZ, R127.reuse, P6 ;  /* 0x000000ffff0f7224 */ /* 0x100fe200030e067f */
[----:B------:R-:W-:Y:S01]  /*a550*/  LOP3.LUT R122, R122, R123, RZ, 0x3c, !PT ;  /* 0x0000007b7a7a7212 */ /* 0x000fe200078e3cff */
[----:B------:R-:W-:Y:S01]  /*a560*/  IMAD.X R123, RZ, RZ, R127, P5 ;  /* 0x000000ffff7b7224 */ /* 0x000fe200028e067f */
[----:B------:R-:W-:Y:S01]  /*a570*/  IADD3.X R125, RZ, R127, RZ, P4, !PT ;  /* 0x0000007fff7d7210 */ /* 0x000fe200027fe4ff */
[----:B------:R-:W-:Y:S02]  /*a580*/  UIADD3 UR4, UR4, 0x36820, URZ ;  /* 0x0003682004047890 */ /* 0x000fe4000fffe03f */
[----:B------:R-:W-:Y:S02]  /*a590*/  UIADD3 UR36, UR36, 0x1, URZ ;  /* 0x0000000124247890 */ /* 0x000fe4000fffe03f */
[----:B------:R-:W-:-:S02]  /*a5a0*/  UPRMT UR4, URZ, 0x654, UR4 ;  /* 0x000006543f047896 */ /* 0x000fc40008000004 */
[----:B------:R-:W-:Y:S01]  /*a5b0*/  UISETP.NE.AND UP0, UPT, UR36, 0x2, UPT ;  /* 0x000000022400788c */ /* 0x000fe2000bf05270 */
[----:B------:R-:W-:Y:S03]  /*a5c0*/  BSSY B0, `(.L_x_3465) ;  /* 0x0000114000007945 */ /* 0x000fe60003800000 */
[----:B------:R-:W-:Y:S01]  /*a5d0*/  USEL UR36, UR36, URZ, UP0 ;  /* 0x0000003f24247287 */ /* 0x000fe20008000000 */
        /* <DEDUP_REMOVED lines=9> */
[----:B0-----:R-:W0:Y:S01]  /*a670*/  @P2 LDC R150, c[0x0][0xbec] ;  /* 0x0002fb00ff962b82 */ /* 0x001e220000000800 */
[-C--:B------:R-:W-:Y:S01]  /*a680*/  FMUL.FTZ R27, R27, R142.reuse ;  /* 0x0000008e1b1b7220 */ /* 0x080fe20000410000 */
[-C--:B------:R-:W-:Y:S01]  /*a690*/  FMUL.FTZ R26, R26, R142.reuse ;  /* 0x0000008e1a1a7220 */ /* 0x080fe20000410000 */
[-C--:B------:R-:W-:Y:S01]  /*a6a0*/  FMUL.FTZ R31, R31, R142.reuse ;  /* 0x0000008e1f1f7220 */ /* 0x080fe20000410000 */
[----:B------:R-:W-:Y:S01]  /*a6b0*/  FMUL.FTZ R30, R30, R142 ;  /* 0x0000008e1e1e7220 */ /* 0x000fe20000410000 */
[-C--:B------:R-:W-:Y:S01]  /*a6c0*/  FMUL.FTZ R29, R29, R143.reuse ;  /* 0x0000008f1d1d7220 */ /* 0x080fe20000410000 */
[-C--:B------:R-:W-:Y:S01]  /*a6d0*/  FMUL.FTZ R41, R41, R143.reuse ;  /* 0x0000008f29297220 */ /* 0x080fe20000410000 */
[-C--:B------:R-:W-:Y:S01]  /*a6e0*/  FMUL.FTZ R40, R40, R143.reuse ;  /* 0x0000008f28287220 */ /* 0x080fe20000410000 */
[----:B------:R-:W2:Y:S01]  /*a6f0*/  LDC.64 R36, c[0x0][0xb98] ;  /* 0x0002e600ff247b82 */ /* 0x000ea20000000a00 */
        /* <DEDUP_REMOVED lines=15> */
[----:B0-----:R-:W-:-:S04]  /*a7f0*/  @P2 IMAD.HI.U32 R150, R147, R150, RZ ;  /* 0x0000009693962227 */ /* 0x001fc800078e00ff */
        /* <DEDUP_REMOVED lines=23> */
[----:B------:R-:W-:-:S02]  /*a970*/  IMAD.MOV.U32 R143, RZ, RZ, R147 ;  /* 0x000000ffff8f7224 */ /* 0x000fc400078e0093 */
[-C--:B------:R-:W-:Y:S01]  /*a980*/  FMUL.FTZ R43, R43, R142.reuse ;  /* 0x0000008e2b2b7220 */ /* 0x080fe20000410000 */
[-C--:B------:R-:W-:Y:S01]  /*a990*/  FMUL.FTZ R42, R42, R142.reuse ;  /* 0x0000008e2a2a7220 */ /* 0x080fe20000410000 */
[----:B-1----:R-:W-:Y:S01]  /*a9a0*/  @P2 SHF.R.U32.HI R143, RZ, R151, R150 ;  /* 0x00000097ff8f2219 */ /* 0x002fe20000011696 */
[----:B------:R-:W-:Y:S01]  /*a9b0*/  FMUL.FTZ R35, R35, R142 ;  /* 0x0000008e23237220 */ /* 0x000fe20000410000 */
[----:B------:R-:W-:Y:S01]  /*a9c0*/  F2FP.BF16.F32.PACK_AB R24, R25, R24 ;  /* 0x000000181918723e */ /* 0x000fe200000010ff */
[----:B------:R-:W-:Y:S01]  /*a9d0*/  FMUL.FTZ R34, R34, R142 ;  /* 0x0000008e22227220 */ /* 0x000fe20000410000 */
[----:B------:R-:W-:Y:S01]  /*a9e0*/  F2FP.BF16.F32.PACK_AB R25, R27, R26 ;  /* 0x0000001a1b19723e */ /* 0x000fe200000010ff */
[-C--:B------:R-:W-:Y:S01]  /*a9f0*/  FMUL.FTZ R39, R39, R142.reuse ;  /* 0x0000008e27277220 */ /* 0x080fe20000410000 */
[----:B------:R-:W-:Y:S01]  /*aa00*/  FMUL.FTZ R38, R38, R142 ;  /* 0x0000008e26267220 */ /* 0x000fe20000410000 */
[----:B------:R-:W-:Y:S01]  /*aa10*/  F2FP.BF16.F32.PACK_AB R27, R31, R30 ;  /* 0x0000001e1f1b723e */ /* 0x000fe200000010ff */
[-C--:B------:R-:W-:Y:S01]  /*aa20*/  FMUL.FTZ R47, R47, R142.reuse ;  /* 0x0000008e2f2f7220 */ /* 0x080fe20000410000 */
[----:B------:R-:W-:Y:S01]  /*aa30*/  FMUL.FTZ R46, R46, R142 ;  /* 0x0000008e2e2e7220 */ /* 0x000fe20000410000 */
[----:B------:R-:W-:Y:S01]  /*aa40*/  F2FP.BF16.F32.PACK_AB R30, R32, R33 ;  /* 0x00000021201e723e */ /* 0x000fe200000010ff */
[----:B--2---:R-:W-:Y:S01]  /*aa50*/  IMAD.WIDE.U32 R128, R36, UR13, R128 ;  /* 0x0000000d24807c25 */ /* 0x004fe2000f8e0080 */
[----:B------:R-:W-:-:S03]  /*aa60*/  F2FP.BF16.F32.PACK_AB R33, R43, R42 ;  /* 0x0000002a2b21723e */ /* 0x000fc600000010ff */
[----:B------:R-:W-:Y:S01]  /*aa70*/  FMUL.FTZ R51, R51, R142 ;  /* 0x0000008e33337220 */ /* 0x000fe20000410000 */
[----:B------:R-:W-:Y:S01]  /*aa80*/  F2FP.BF16.F32.PACK_AB R26, R29, R148 ;  /* 0x000000941d1a723e */ /* 0x000fe200000010ff */
[----:B------:R-:W-:Y:S01]  /*aa90*/  BAR.SYNC.DEFER_BLOCKING 0x1, 0x100 ;  /* 0x0044000000007b1d */ /* 0x000fe20000010000 */
[----:B------:R-:W-:Y:S01]  /*aaa0*/  IMAD.MOV R43, RZ, RZ, -R143 ;  /* 0x000000ffff2b7224 */ /* 0x000fe200078e0a8f */
[----:B------:R-:W-:Y:S01]  /*aab0*/  F2FP.BF16.F32.PACK_AB R28, R28, R149 ;  /* 0x000000951c1c723e */ /* 0x000fe200000010ff */
[----:B------:R-:W-:Y:S01]  /*aac0*/  FMUL.FTZ R50, R50, R142 ;  /* 0x0000008e32327220 */ /* 0x000fe20000410000 */
[----:B------:R-:W-:Y:S01]  /*aad0*/  F2FP.BF16.F32.PACK_AB R29, R35, R34 ;  /* 0x00000022231d723e */ /* 0x000fe200000010ff */
[----:B------:R-:W-:Y:S01]  /*aae0*/  IMAD R43, R132, R43, R147 ;  /* 0x0000002b842b7224 */ /* 0x000fe200078e0293 */
[----:B------:R-:W-:Y:S01]  /*aaf0*/  F2FP.BF16.F32.PACK_AB R31, R39, R38 ;  /* 0x00000026271f723e */ /* 0x000fe200000010ff */
[----:B------:R-:W-:Y:S01]  /*ab00*/  IMAD R38, R36, UR12, RZ ;  /* 0x0000000c24267c24 */ /* 0x000fe2000f8e02ff */
[----:B------:R-:W-:Y:S01]  /*ab10*/  F2FP.BF16.F32.PACK_AB R32, R41, R40 ;  /* 0x000000282920723e */ /* 0x000fe200000010ff */
[----:B------:R-:W-:Y:S01]  /*ab20*/  FMUL.FTZ R55, R55, R142 ;  /* 0x0000008e37377220 */ /* 0x000fe20000410000 */
[----:B------:R-:W-:Y:S01]  /*ab30*/  F2FP.BF16.F32.PACK_AB R34, R45, R44 ;  /* 0x0000002c2d22723e */ /* 0x000fe200000010ff */
[----:B------:R-:W-:Y:S01]  /*ab40*/  IMAD R41, R37, UR13, R38 ;  /* 0x0000000d25297c24 */ /* 0x000fe2000f8e0226 */
[----:B------:R-:W-:Y:S01]  /*ab50*/  F2FP.BF16.F32.PACK_AB R35, R47, R46 ;  /* 0x0000002e2f23723e */ /* 0x000fe200000010ff */
[----:B------:R-:W-:Y:S01]  /*ab60*/  FMUL.FTZ R54, R54, R142 ;  /* 0x0000008e36367220 */ /* 0x000fe20000410000 */
[----:B------:R-:W-:Y:S01]  /*ab70*/  IADD3 R40, P0, R143, R128, RZ ;  /* 0x000000808f287210 */ /* 0x000fe20007f1e0ff */
        /* <DEDUP_REMOVED lines=8> */
[----:B------:R-:W-:Y:S01]  /*ac00*/  F2FP.BF16.F32.PACK_AB R36, R49, R48 ;  /* 0x000000303124723e */ /* 0x000fe200000010ff */
[----:B------:R0:W-:Y:S01]  /*ac10*/  STSM.16.M88.4 [R141], R24 ;  /* 0x000000188d007844 */ /* 0x0001e20000000200 */
[----:B------:R-:W-:Y:S01]  /*ac20*/  F2FP.BF16.F32.PACK_AB R37, R51, R50 ;  /* 0x000000323325723e */ /* 0x000fe200000010ff */
[----:B------:R-:W-:Y:S01]  /*ac30*/  FMUL.FTZ R75, R75, R142 ;  /* 0x0000008e4b4b7220 */ /* 0x000fe20000410000 */
[----:B------:R-:W-:Y:S01]  /*ac40*/  F2FP.BF16.F32.PACK_AB R38, R53, R52 ;  /* 0x000000343526723e */ /* 0x000fe200000010ff */
[----:B------:R-:W-:Y:S01]  /*ac50*/  STSM.16.M88.4 [R145], R28 ;  /* 0x0000001c91007844 */ /* 0x000fe20000000200 */
[----:B------:R-:W-:Y:S01]  /*ac60*/  F2FP.BF16.F32.PACK_AB R39, R55, R54 ;  /* 0x000000363727723e */ /* 0x000fe200000010ff */
[-C--:B------:R-:W-:Y:S01]  /*ac70*/  FMUL.FTZ R74, R74, R142.reuse ;  /* 0x0000008e4a4a7220 */ /* 0x080fe20000410000 */
[-C--:B------:R-:W-:Y:S01]  /*ac80*/  FMUL.FTZ R79, R79, R142.reuse ;  /* 0x0000008e4f4f7220 */ /* 0x080fe20000410000 */
[----:B------:R1:W-:Y:S01]  /*ac90*/  STSM.16.M88.4 [R146], R32 ;  /* 0x0000002092007844 */ /* 0x0003e20000000200 */
[-C--:B------:R-:W-:Y:S01]  /*aca0*/  FMUL.FTZ R78, R78, R142.reuse ;  /* 0x0000008e4e4e7220 */ /* 0x080fe20000410000 */
[-C--:B------:R-:W-:Y:S01]  /*acb0*/  FMUL.FTZ R83, R83, R142.reuse ;  /* 0x0000008e53537220 */ /* 0x080fe20000410000 */
[-C--:B------:R-:W-:Y:S01]  /*acc0*/  FMUL.FTZ R82, R82, R142.reuse ;  /* 0x0000008e52527220 */ /* 0x080fe20000410000 */
[----:B------:R-:W-:Y:S01]  /*acd0*/  STSM.16.M88.4 [R144], R36 ;  /* 0x0000002490007844 */ /* 0x000fe20000000200 */
[-C--:B------:R-:W-:Y:S01]  /*ace0*/  FMUL.FTZ R87, R87, R142.reuse ;  /* 0x0000008e57577220 */ /* 0x080fe20000410000 */
[-C--:B------:R-:W-:Y:S01]  /*acf0*/  FMUL.FTZ R86, R86, R142.reuse ;  /* 0x0000008e56567220 */ /* 0x080fe20000410000 */
[----:B------:R-:W-:Y:S01]  /*ad00*/  FMUL.FTZ R91, R91, R142 ;  /* 0x0000008e5b5b7220 */ /* 0x000fe20000410000 */
[----:B0-----:R-:W-:Y:S01]  /*ad10*/  F2FP.BF16.F32.PACK_AB R24, R57, R56 ;  /* 0x000000383918723e */ /* 0x001fe200000010ff */
[----:B------:R-:W-:Y:S01]  /*ad20*/  FMUL.FTZ R90, R90, R142 ;  /* 0x0000008e5a5a7220 */ /* 0x000fe20000410000 */
[----:B------:R-:W-:Y:S01]  /*ad30*/  F2FP.BF16.F32.PACK_AB R25, R59, R58 ;  /* 0x0000003a3b19723e */ /* 0x000fe200000010ff */
[----:B------:R-:W-:Y:S01]  /*ad40*/  FMUL.FTZ R95, R95, R142 ;  /* 0x0000008e5f5f7220 */ /* 0x000fe20000410000 */
[----:B------:R-:W-:Y:S01]  /*ad50*/  F2FP.BF16.F32.PACK_AB R26, R61, R60 ;  /* 0x0000003c3d1a723e */ /* 0x000fe200000010ff */
[----:B------:R-:W-:Y:S01]  /*ad60*/  FMUL.FTZ R94, R94, R142 ;  /* 0x0000008e5e5e7220 */ /* 0x000fe20000410000 */
[----:B------:R-:W-:Y:S01]  /*ad70*/  F2FP.BF16.F32.PACK_AB R27, R63, R62 ;  /* 0x0000003e3f1b723e */ /* 0x000fe200000010ff */
[-C--:B------:R-:W-:Y:S01]  /*ad80*/  FMUL.FTZ R99, R99, R142.reuse ;  /* 0x0000008e63637220 */ /* 0x080fe20000410000 */
[----:B-1----:R-:W-:Y:S01]  /*ad90*/  SHF.R.S32.HI R33, RZ, 0x1f, R143 ;  /* 0x0000001fff217819 */ /* 0x002fe2000001148f */
[-C--:B------:R-:W-:Y:S01]  /*ada0*/  FMUL.FTZ R98, R98, R142.reuse ;  /* 0x0000008e62627220 */ /* 0x080fe20000410000 */
[----:B------:R-:W-:Y:S01]  /*adb0*/  SHF.R.S32.HI R32, RZ, 0x1f, R43 ;  /* 0x0000001fff207819 */ /* 0x000fe2000001142b */
[----:B------:R0:W-:Y:S01]  /*adc0*/  STSM.16.M88.4 [R140], R24 ;  /* 0x000000188c007844 */ /* 0x0001e20000000200 */
[----:B------:R-:W-:Y:S01]  /*add0*/  IADD3.X R41, R33, R129, R41, P0, !PT ;  /* 0x0000008121297210 */ /* 0x000fe200007fe429 */
[----:B------:R-:W-:Y:S01]  /*ade0*/  FMUL.FTZ R103, R103, R142 ;  /* 0x0000008e67677220 */ /* 0x000fe20000410000 */
[----:B------:R-:W-:Y:S01]  /*adf0*/  F2FP.BF16.F32.PACK_AB R28, R65, R64 ;  /* 0x00000040411c723e */ /* 0x000fe200000010ff */
[----:B------:R-:W-:Y:S01]  /*ae00*/  IMAD R32, R32, UR6, RZ ;  /* 0x0000000620207c24 */ /* 0x000fe2000f8e02ff */
[----:B------:R-:W-:Y:S01]  /*ae10*/  F2FP.BF16.F32.PACK_AB R29, R67, R66 ;  /* 0x00000042431d723e */ /* 0x000fe200000010ff */
[----:B------:R-:W-:Y:S01]  /*ae20*/  IMAD.WIDE.U32 R40, R43, UR6, R40 ;  /* 0x000000062b287c25 */ /* 0x000fe2000f8e0028 */
[----:B------:R-:W-:-:S03]  /*ae30*/  F2FP.BF16.F32.PACK_AB R30, R69, R68 ;  /* 0x00000044451e723e */ /* 0x000fc600000010ff */
[----:B------:R-:W-:Y:S01]  /*ae40*/  FMUL.FTZ R102, R102, R142 ;  /* 0x0000008e66667220 */ /* 0x000fe20000410000 */
[----:B------:R-:W-:Y:S01]  /*ae50*/  F2FP.BF16.F32.PACK_AB R31, R71, R70 ;  /* 0x00000046471f723e */ /* 0x000fe200000010ff */
[----:B------:R-:W-:Y:S01]  /*ae60*/  IMAD R45, R43, UR7, R32 ;  /* 0x000000072b2d7c24 */ /* 0x000fe2000f8e0220 */
[----:B------:R-:W-:Y:S01]  /*ae70*/  F2FP.BF16.F32.PACK_AB R32, R73, R72 ;  /* 0x000000484920723e */ /* 0x000fe200000010ff */
[----:B------:R-:W-:Y:S01]  /*ae80*/  IMAD R43, R0, 0x80, R211 ;  /* 0x00000080002b7824 */ /* 0x000fe200078e02d3 */
[----:B------:R-:W-:Y:S01]  /*ae90*/  ULDC.64 UR6, c[0x0][0xb50] ;  /* 0x0002d40000067ab9 */ /* 0x000fe20000000a00 */
[----:B------:R-:W-:Y:S01]  /*aea0*/  IMAD R72, R132, UR5, RZ ;  /* 0x0000000584487c24 */ /* 0x000fe2000f8e02ff */
[----:B------:R1:W-:Y:S01]  /*aeb0*/  STSM.16.M88.4 [R139], R28 ;  /* 0x0000001c8b007844 */ /* 0x0003e20000000200 */
[----:B------:R-:W-:Y:S01]  /*aec0*/  LOP3.LUT P0, RZ, R206, 0x3, RZ, 0xc0, !PT ;  /* 0x00000003ceff7812 */ /* 0x000fe2000780c0ff */
[----:B0-----:R-:W-:Y:S02]  /*aed0*/  VIADD R25, R43, 0x8 ;  /* 0x000000082b197836 */ /* 0x001fe40000000000 */
[----:B------:R-:W-:Y:S01]  /*aee0*/  FMUL.FTZ R107, R107, R142 ;  /* 0x0000008e6b6b7220 */ /* 0x000fe20000410000 */
[----:B------:R-:W-:-:S02]  /*aef0*/  IMAD.IADD R27, R41, 0x1, R45 ;  /* 0x00000001291b7824 */ /* 0x000fc400078e022d */
[-C--:B------:R-:W-:Y:S01]  /*af00*/  FMUL.FTZ R106, R106, R142.reuse ;  /* 0x0000008e6a6a7220 */ /* 0x080fe20000410000 */
[-C--:B------:R-:W-:Y:S01]  /*af10*/  FMUL.FTZ R111, R111, R142.reuse ;  /* 0x0000008e6f6f7220 */ /* 0x080fe20000410000 */
[-C--:B------:R-:W-:Y:S01]  /*af20*/  FMUL.FTZ R110, R110, R142.reuse ;  /* 0x0000008e6e6e7220 */ /* 0x080fe20000410000 */
[-C--:B------:R-:W-:Y:S01]  /*af30*/  FMUL.FTZ R115, R115, R142.reuse ;  /* 0x0000008e73737220 */ /* 0x080fe20000410000 */
[----:B------:R-:W-:Y:S01]  /*af40*/  FMUL.FTZ R114, R114, R142 ;  /* 0x0000008e72727220 */ /* 0x000fe20000410000 */
[----:B------:R-:W-:Y:S01]  /*af50*/  ISETP.GE.OR P1, PT, R43, R72, P0 ;  /* 0x000000482b00720c */ /* 0x000fe20000726670 */
[-C--:B------:R-:W-:Y:S01]  /*af60*/  FMUL.FTZ R119, R119, R142.reuse ;  /* 0x0000008e77777220 */ /* 0x080fe20000410000 */
[----:B------:R-:W-:Y:S01]  /*af70*/  FMUL.FTZ R118, R118, R142 ;  /* 0x0000008e76767220 */ /* 0x000fe20000410000 */
[----:B------:R-:W-:Y:S01]  /*af80*/  F2FP.BF16.F32.PACK_AB R33, R75, R74 ;  /* 0x0000004a4b21723e */ /* 0x000fe200000010ff */
[----:B------:R-:W0:Y:S01]  /*af90*/  @P2 LDC R73, c[0x0][0xbec] ;  /* 0x0002fb00ff492b82 */ /* 0x000e220000000800 */
[----:B------:R-:W-:-:S02]  /*afa0*/  F2FP.BF16.F32.PACK_AB R34, R77, R76 ;  /* 0x0000004c4d22723e */ /* 0x000fc400000010ff */
[C---:B-1----:R-:W-:Y:S02]  /*afb0*/  LEA R28, P3, R40.reuse, UR6, 0x2 ;  /* 0x00000006281c7c11 */ /* 0x042fe4000f8610ff */
[----:B------:R-:W-:Y:S02]  /*afc0*/  F2FP.BF16.F32.PACK_AB R35, R79, R78 ;  /* 0x0000004e4f23723e */ /* 0x000fe400000010ff */
[----:B------:R-:W-:Y:S01]  /*afd0*/  ISETP.GE.OR P0, PT, R25, R72, P0 ;  /* 0x000000481900720c */ /* 0x000fe20000706670 */
[----:B------:R-:W-:Y:S01]  /*afe0*/  SHFL.IDX PT, R44, R28, RZ, 0x1c1f ;  /* 0x001c1fff1c2c7589 */ /* 0x000fe200000e0000 */
[----:B------:R-:W-:Y:S01]  /*aff0*/  LEA.HI.X R40, R40, UR7, R27, 0x2, P3 ;  /* 0x0000000728287c11 */ /* 0x000fe200098f141b */
[----:B------:R-:W1:Y:S01]  /*b000*/  @P2 LDC R74, c[0x0][0xbf0] ;  /* 0x0002fc00ff4a2b82 */ /* 0x000e620000000800 */
[----:B------:R-:W-:Y:S01]  /*b010*/  F2FP.BF16.F32.PACK_AB R88, R89, R88 ;  /* 0x000000585958723e */ /* 0x000fe200000010ff */
[----:B------:R-:W-:Y:S01]  /*b020*/  STSM.16.M88.4 [R138], R32 ;  /* 0x000000208a007844 */ /* 0x000fe20000000200 */
[----:B------:R-:W-:-:S02]  /*b030*/  F2FP.BF16.F32.PACK_AB R24, R81, R80 ;  /* 0x000000505118723e */ /* 0x000fc400000010ff */
[----:B------:R-:W-:Y:S01]  /*b040*/  F2FP.BF16.F32.PACK_AB R25, R83, R82 ;  /* 0x000000525319723e */ /* 0x000fe200000010ff */
[----:B------:R-:W2:Y:S01]  /*b050*/  SHFL.IDX PT, R45, R40, RZ, 0x1c1f ;  /* 0x001c1fff282d7589 */ /* 0x000ea200000e0000 */
[----:B------:R-:W-:Y:S02]  /*b060*/  F2FP.BF16.F32.PACK_AB R26, R85, R84 ;  /* 0x00000054551a723e */ /* 0x000fe400000010ff */
[----:B------:R-:W-:Y:S01]  /*b070*/  F2FP.BF16.F32.PACK_AB R27, R87, R86 ;  /* 0x00000056571b723e */ /* 0x000fe200000010ff */
[----:B------:R-:W-:Y:S01]  /*b080*/  SHFL.IDX PT, R46, R28, 0x1, 0x1c1f ;  /* 0x003c1f001c2e7f89 */ /* 0x000fe200000e0000 */
[----:B------:R-:W-:Y:S02]  /*b090*/  F2FP.BF16.F32.PACK_AB R89, R91, R90 ;  /* 0x0000005a5b59723e */ /* 0x000fe400000010ff */
[----:B------:R-:W-:Y:S01]  /*b0a0*/  F2FP.BF16.F32.PACK_AB R96, R97, R96 ;  /* 0x000000606160723e */ /* 0x000fe200000010ff */
[----:B------:R-:W-:Y:S01]  /*b0b0*/  STSM.16.M88.4 [R133], R24 ;  /* 0x0000001885007844 */ /* 0x000fe20000000200 */
[----:B------:R-:W-:-:S02]  /*b0c0*/  F2FP.BF16.F32.PACK_AB R90, R93, R92 ;  /* 0x0000005c5d5a723e */ /* 0x000fc400000010ff */
[----:B------:R-:W-:Y:S01]  /*b0d0*/  F2FP.BF16.F32.PACK_AB R91, R95, R94 ;  /* 0x0000005e5f5b723e */ /* 0x000fe200000010ff */
[----:B------:R-:W3:Y:S01]  /*b0e0*/  SHFL.IDX PT, R47, R40, 0x1, 0x1c1f ;  /* 0x003c1f00282f7f89 */ /* 0x000ee200000e0000 */
        /* <DEDUP_REMOVED lines=13> */
[----:B------:R-:W-:-:S05]  /*b1c0*/  F2FP.BF16.F32.PACK_AB R115, R119, R118 ;  /* 0x000000767773723e */ /* 0x000fca00000010ff */
[----:B------:R-:W-:Y:S01]  /*b1d0*/  STSM.16.M88.4 [R134], R112 ;  /* 0x0000007086007844 */ /* 0x000fe20000000200 */
[----:B------:R-:W-:Y:S06]  /*b1e0*/  BAR.SYNC.DEFER_BLOCKING 0x1, 0x100 ;  /* 0x0044000000007b1d */ /* 0x000fec0000010000 */
[----:B--2---:R-:W-:Y:S04]  /*b1f0*/  @!P1 ST.E desc[UR8][R44.64], R131 ;  /* 0x000000832c009985 */ /* 0x004fe8000c101908 */
[----:B---3--:R2:W-:Y:S04]  /*b200*/  @!P0 ST.E desc[UR8][R46.64], R130 ;  /* 0x000000822e008985 */ /* 0x0085e8000c101908 */
[----:B------:R3:W5:Y:S04]  /*b210*/  LD.E.128 R24, desc[UR8][R8.64] ;  /* 0x0000000808187980 */ /* 0x000768000c101d00 */
[----:B------:R4:W5:Y:S04]  /*b220*/  LD.E.128 R36, desc[UR8][R2.64] ;  /* 0x0000000802247980 */ /* 0x000968000c101d00 */
[----:B------:R-:W5:Y:S01]  /*b230*/  LD.E.128 R48, desc[UR8][R126.64] ;  /* 0x000000087e307980 */ /* 0x000f62000c101d00 */
[----:B---3--:R-:W3:Y:S03]  /*b240*/  LDC.64 R8, c[0x0][0xae0] ;  /* 0x0002b800ff087b82 */ /* 0x008ee60000000a00 */
[----:B------:R0:W5:Y:S01]  /*b250*/  LD.E.128 R28, desc[UR8][R4.64] ;  /* 0x00000008041c7980 */ /* 0x000162000c101d00 */
[----:B----4-:R-:W-:-:S03]  /*b260*/  IMAD R3, R22, 0x20, R205 ;  /* 0x0000002016037824 */ /* 0x010fc600078e02cd */
[----:B------:R-:W5:Y:S04]  /*b270*/  LD.E.128 R60, desc[UR8][R12.64] ;  /* 0x000000080c3c7980 */ /* 0x000f68000c101d00 */
[----:B------:R-:W5:Y:S01]  /*b280*/  LD.E.128 R52, desc[UR8][R20.64] ;  /* 0x0000000814347980 */ /* 0x000f62000c101d00 */
[----:B0-----:R-:W-:-:S03]  /*b290*/  IMAD R4, R0, 0x80, R3 ;  /* 0x0000008000047824 */ /* 0x001fc600078e0203 */
[----:B------:R-:W5:Y:S04]  /*b2a0*/  LD.E.128 R40, desc[UR8][R120.64] ;  /* 0x0000000878287980 */ /* 0x000f68000c101d00 */
[----:B------:R-:W5:Y:S04]  /*b2b0*/  LD.E.128 R32, desc[UR8][R124.64] ;  /* 0x000000087c207980 */ /* 0x000f68000c101d00 */
[----:B------:R0:W5:Y:S04]  /*b2c0*/  LD.E.128 R68, desc[UR8][R6.64] ;  /* 0x0000000806447980 */ /* 0x000168000c101d00 */
[----:B------:R-:W5:Y:S04]  /*b2d0*/  LD.E.128 R64, desc[UR8][R14.64] ;  /* 0x000000080e407980 */ /* 0x000f68000c101d00 */
[----:B------:R-:W5:Y:S04]  /*b2e0*/  LD.E.128 R56, desc[UR8][R122.64] ;  /* 0x000000087a387980 */ /* 0x000f68000c101d00 */
[----:B--2---:R2:W5:Y:S01]  /*b2f0*/  LD.E.128 R44, desc[UR8][R10.64] ;  /* 0x000000080a2c7980 */ /* 0x004562000c101d00 */
[----:B------:R-:W-:-:S02]  /*b300*/  ULDC.64 UR8, c[0x0][0xae8] ;  /* 0x0002ba0000087ab9 */ /* 0x000fc40000000a00 */
[----:B------:R-:W-:Y:S01]  /*b310*/  UIMAD UR5, UR11, UR8, URZ ;  /* 0x000000080b0572a4 */ /* 0x000fe2000f8e023f */
[----:B------:R-:W-:Y:S01]  /*b320*/  @P2 IMAD.HI.U32 R3, R4, R73, RZ ;  /* 0x0000004904032227 */ /* 0x000fe200078e00ff */
[----:B------:R-:W-:Y:S01]  /*b330*/  UIMAD.WIDE.U32 UR6, UR10, UR8, URZ ;  /* 0x000000080a0672a5 */ /* 0x000fe2000f8e003f */
[----:B------:R-:W-:Y:S01]  /*b340*/  @!PT LDS RZ, [RZ] ;  /* 0x00000000fffff984 */ /* 0x000fe20000000800 */
[----:B------:R-:W-:Y:S01]  /*b350*/  @!PT LDS RZ, [RZ] ;  /* 0x00000000fffff984 */ /* 0x000fe20000000800 */
[----:B------:R-:W-:Y:S01]  /*b360*/  @!PT LDS RZ, [RZ] ;  /* 0x00000000fffff984 */ /* 0x000fe20000000800 */
[----:B------:R-:W-:Y:S01]  /*b370*/  @!PT LDS RZ, [RZ] ;  /* 0x00000000fffff984 */ /* 0x000fe20000000800 */
[----:B------:R4:W-:Y:S06]  /*b380*/  MEMBAR.ALL.CTA ;  /* 0x0000000000007992 */ /* 0x0009ec0000008000 */
[----:B----4-:R-:W4:Y:S01]  /*b390*/  FENCE.VIEW.ASYNC.S ;  /* 0x00000000000073c6 */ /* 0x010f220000000000 */
[----:B------:R-:W-:Y:S01]  /*b3a0*/  UIMAD UR5, UR10, UR9, UR5 ;  /* 0x000000090a0572a4 */ /* 0x000fe2000f8e0205 */
[----:B------:R-:W-:Y:S01]  /*b3b0*/  IMAD.MOV.U32 R2, RZ, RZ, R4 ;  /* 0x000000ffff027224 */ /* 0x000fe200078e0004 */
[----:B-1----:R-:W-:Y:S01]  /*b3c0*/  @P2 SHF.R.U32.HI R2, RZ, R74, R3 ;  /* 0x0000004aff022219 */ /* 0x002fe20000011603 */
[----:B------:R-:W-:Y:S01]  /*b3d0*/  ULDC.64 UR8, c[0x0][0xaf0] ;  /* 0x0002bc0000087ab9 */ /* 0x000fe20000000a00 */
[----:B------:R-:W-:-:S02]  /*b3e0*/  UIADD3 UR7, UR7, UR5, URZ ;  /* 0x0000000507077290 */ /* 0x000fc4000fffe03f */
[----:B------:R-:W-:Y:S01]  /*b3f0*/  UIMAD UR5, UR12, UR8, URZ ;  /* 0x000000080c0572a4 */ /* 0x000fe2000f8e023f */
[--C-:B------:R-:W-:Y:S01]  /*b400*/  SHF.R.S32.HI R3, RZ, 0x1f, R2.reuse ;  /* 0x0000001fff037819 */ /* 0x100fe20000011402 */
[----:B------:R-:W-:Y:S01]  /*b410*/  UIMAD.WIDE.U32 UR6, UR13, UR8, UR6 ;  /* 0x000000080d0672a5 */ /* 0x000fe2000f8e0006 */
[----:B------:R-:W-:Y:S01]  /*b420*/  IMAD.MOV R5, RZ, RZ, -R2 ;  /* 0x000000ffff057224 */ /* 0x000fe200078e0a02 */
[----:B------:R-:W-:Y:S02]  /*b430*/  UIMAD UR5, UR13, UR9, UR5 ;  /* 0x000000090d0572a4 */ /* 0x000fe4000f8e0205 */
[----:B---3--:R-:W-:Y:S02]  /*b440*/  IMAD R3, R3, R8, RZ ;  /* 0x0000000803037224 */ /* 0x008fe400078e02ff */
[----:B------:R-:W-:Y:S01]  /*b450*/  UIADD3 UR7, UR7, UR5, URZ ;  /* 0x0000000507077290 */ /* 0x000fe2000fffe03f */
[----:B------:R-:W-:Y:S02]  /*b460*/  IMAD R5, R132, R5, R4 ;  /* 0x0000000584057224 */ /* 0x000fe400078e0204 */
[----:B0-----:R-:W-:-:S03]  /*b470*/  IMAD R7, R2, R9, R3 ;  /* 0x0000000902077224 */ /* 0x001fc600078e0203 */
[----:B------:R-:W-:Y:S01]  /*b480*/  SHF.R.S32.HI R4, RZ, 0x1f, R5 ;  /* 0x0000001fff047819 */ /* 0x000fe20000011405 */
[----:B------:R-:W-:Y:S01]  /*b490*/  IMAD.WIDE.U32 R2, R2, R8, UR6 ;  /* 0x0000000602027e25 */ /* 0x000fe2000f8e0008 */
[----:B------:R-:W-:Y:S01]  /*b4a0*/  ULDC.64 UR6, c[0x0][0xad8] ;  /* 0x0002b60000067ab9 */ /* 0x000fe20000000a00 */
[----:B------:R-:W-:Y:S01]  /*b4b0*/  R2UR UR9, R23 ;  /* 0x00000000170972ca */ /* 0x000fe200000e0000 */
[----:B----4-:R-:W-:Y:S01]  /*b4c0*/  SYNCS.ARRIVE.TRANS64.RED.A1T0 RZ, [UR4], RZ ;  /* 0x000000ffffff79a7 */ /* 0x010fe20008100404 */
[----:B------:R-:W-:Y:S02]  /*b4d0*/  IMAD.IADD R3, R3, 0x1, R7 ;  /* 0x0000000103037824 */ /* 0x000fe400078e0207 */
[----:B------:R-:W-:Y:S02]  /*b4e0*/  IMAD R4, R4, UR6, RZ ;  /* 0x0000000604047c24 */ /* 0x000fe4000f8e02ff */
[----:B--2---:R-:W-:Y:S02]  /*b4f0*/  IMAD R11, R0, 0x80, R205 ;  /* 0x00000080000b7824 */ /* 0x004fe400078e02cd */
[----:B------:R-:W-:-:S02]  /*b500*/  IMAD R7, R5, UR7, R4 ;  /* 0x0000000705077c24 */ /* 0x000fc4000f8e0204 */
[----:B------:R-:W-:Y:S01]  /*b510*/  IMAD.WIDE.U32 R2, R5, UR6, R2 ;  /* 0x0000000605027c25 */ /* 0x000fe2000f8e0002 */
[CC--:B------:R-:W-:Y:S01]  /*b520*/  ISETP.GE.AND P2, PT, R11.reuse, R72.reuse, PT ;  /* 0x000000480b00720c */ /* 0x0c0fe20003f46270 */
[----:B------:R-:W-:Y:S02]  /*b530*/  ULDC.64 UR6, c[0x0][0xa80] ;  /* 0x0002a00000067ab9 */ /* 0x000fe40000000a00 */
[----:B------:R-:W-:Y:S01]  /*b540*/  VIADD R5, R11, 0x20 ;  /* 0x000000200b057836 */ /* 0x000fe20000000000 */
[C---:B------:R-:W-:Y:S01]  /*b550*/  LEA R0, P3, R2.reuse, UR6, 0x1 ;  /* 0x0000000602007c11 */ /* 0x040fe2000f8608ff */
[----:B------:R-:W-:Y:S01]  /*b560*/  IMAD.IADD R3, R3, 0x1, R7 ;  /* 0x0000000103037824 */ /* 0x000fe200078e0207 */
[----:B------:R-:W-:Y:S02]  /*b570*/  ULDC UR5, c[0x0][0xc] ;  /* 0x0000030000057ab9 */ /* 0x000fe40000000800 */
[-C--:B------:R-:W-:Y:S01]  /*b580*/  ISETP.GE.AND P0, PT, R5, R72.reuse, PT ;  /* 0x000000480500720c */ /* 0x080fe20003f06270 */
[----:B------:R-:W-:Y:S01]  /*b590*/  VIADD R5, R11, 0x40 ;  /* 0x000000400b057836 */ /* 0x000fe20000000000 */
[----:B------:R-:W-:Y:S01]  /*b5a0*/  UIADD3 UR9, UR5, UR9, URZ ;  /* 0x0000000905097290 */ /* 0x000fe2000fffe03f */
[----:B------:R-:W-:Y:S01]  /*b5b0*/  LEA.HI.X R10, R2, UR7, R3, 0x1, P3 ;  /* 0x00000007020a7c11 */ /* 0x000fe200098f0c03 */
[----:B------:R-:W-:Y:S01]  /*b5c0*/  USEL UR6, URZ, 0x1, UP0 ;  /* 0x000000013f067887 */ /* 0x000fe20008000000 */
[----:B------:R0:W1:Y:S01]  /*b5d0*/  SHFL.IDX PT, R4, R0, RZ, 0x181f ;  /* 0x00181fff00047589 */ /* 0x00006200000e0000 */
[----:B------:R-:W-:-:S02]  /*b5e0*/  ISETP.GE.AND P1, PT, R5, R72, PT ;  /* 0x000000480500720c */ /* 0x000fc40003f26270 */
[----:B------:R-:W-:Y:S01]  /*b5f0*/  ULOP3.LUT UR61, UR61, UR6, URZ, 0x3c, !UPT ;  /* 0x000000063d3d7292 */ /* 0x000fe2000f8e3c3f */
[----:B------:R-:W-:Y:S01]  /*b600*/  IMAD.U32 R23, RZ, RZ, UR9 ;  /* 0x00000009ff177e24 */ /* 0x000fe2000f8e00ff */
[----:B------:R0:W2:Y:S01]  /*b610*/  SHFL.IDX PT, R5, R10, RZ, 0x181f ;  /* 0x00181fff0a057589 */ /* 0x0000a200000e0000 */
[----:B------:R-:W-:Y:S09]  /*b620*/  @P2 BRA `(.L_x_3466) ;  /* 0x0000000000342947 */ /* 0x000ff20003800000 */
[----:B------:R-:W-:Y:S01]  /*b630*/  ULDC UR4, c[0x0][0xac8] ;  /* 0x0002b20000047ab9 */ /* 0x000fe20000000800 */
[----:B------:R-:W-:Y:S01]  /*b640*/  ULDC.64 UR6, c[0x0][0x208] ;  /* 0x0000820000067ab9 */ /* 0x000fe20000000a00 */
[----:B------:R-:W-:Y:S02]  /*b650*/  ISETP.GE.AND P3, PT, R19, UR4, PT ;  /* 0x0000000413007c0c */ /* 0x000fe4000bf66270 */
[----:B------:R-:W-:Y:S02]  /*b660*/  ISETP.GE.AND P4, PT, R18, UR4, PT ;  /* 0x0000000412007c0c */ /* 0x000fe4000bf86270 */
[----:B------:R-:W-:-:S09]  /*b670*/  ISETP.GE.AND P2, PT, R17, UR4, PT ;  /* 0x0000000411007c0c */ /* 0x000fd2000bf46270 */
[-C--:B-1----:R-:W-:Y:S02]  /*b680*/  @!P3 LEA R6, P5, R19, R4.reuse, 0x1 ;  /* 0x000000041306b211 */ /* 0x082fe400078a08ff */
[C---:B------:R-:W-:Y:S02]  /*b690*/  @!P4 LEA R8, P6, R18.reuse, R4, 0x1 ;  /* 0x000000041208c211 */ /* 0x040fe400078c08ff */
[----:B--2---:R-:W-:Y:S01]  /*b6a0*/  @!P2 IMAD.WIDE R2, R17, 0x2, R4 ;  /* 0x000000021102a825 */ /* 0x004fe200078e0204 */
[-C--:B------:R-:W-:Y:S02]  /*b6b0*/  @!P3 LEA.HI.X R7, R19, R5.reuse, R216, 0x1, P5 ;  /* 0x000000051307b211 */ /* 0x080fe400028f0cd8 */
[----:B------:R-:W-:Y:S02]  /*b6c0*/  @!P4 LEA.HI.X R9, R18, R5, R215, 0x1, P6 ;  /* 0x000000051209c211 */ /* 0x000fe400030f0cd7 */
[----:B-----5:R3:W-:Y:S04]  /*b6d0*/  @!P2 ST.E.128 desc[UR6][R2.64], R48 ;  /* 0x000000300200a985 */ /* 0x0207e8000c101d06 */
[----:B------:R3:W-:Y:S04]  /*b6e0*/  @!P3 ST.E.128 desc[UR6][R6.64], R60 ;  /* 0x0000003c0600b985 */ /* 0x0007e8000c101d06 */
[----:B------:R3:W-:Y:S02]  /*b6f0*/  @!P4 ST.E.128 desc[UR6][R8.64], R68 ;  /* 0x000000440800c985 */ /* 0x0007e4000c101d06 */
.L_x_3466:
[----:B------:R-:W-:Y:S05]  /*b700*/  BSYNC B0 ;  /* 0x0000000000007941 */ /* 0x000fea0003800000 */
.L_x_3465:
[----:B--2---:R2:W4:Y:S01]  /*b710*/  SHFL.IDX PT, R5, R10, 0x1, 0x181f ;  /* 0x00381f000a057f89 */ /* 0x00452200000e0000 */
[----:B------:R-:W-:Y:S03]  /*b720*/  BSSY B0, `(.L_x_3467) ;  /* 0x0000010000007945 */ /* 0x000fe60003800000 */
[----:B-1----:R2:W1:Y:S01]  /*b730*/  SHFL.IDX PT, R4, R0, 0x1, 0x181f ;  /* 0x00381f0000047f89 */ /* 0x00246200000e0000 */
[----:B------:R-:W-:Y:S05]  /*b740*/  @P0 BRA `(.L_x_3468) ;  /* 0x0000000000340947 */ /* 0x000fea0003800000 */
[----:B------:R-:W-:Y:S01]  /*b750*/  ULDC UR4, c[0x0][0xac8] ;  /* 0x0002b20000047ab9 */ /* 0x000fe20000000800 */
[----:B------:R-:W-:Y:S01]  /*b760*/  ULDC.64 UR6, c[0x0][0x208] ;  /* 0x0000820000067ab9 */ /* 0x000fe20000000a00 */
[----:B------:R-:W-:Y:S02]  /*b770*/  ISETP.GE.AND P4, PT, R19, UR4, PT ;  /* 0x0000000413007c0c */ /* 0x000fe4000bf86270 */
[----:B------:R-:W-:Y:S02]  /*b780*/  ISETP.GE.AND P5, PT, R18, UR4, PT ;  /* 0x0000000412007c0c */ /* 0x000fe4000bfa6270 */
[----:B------:R-:W-:-:S09]  /*b790*/  ISETP.GE.AND P3, PT, R17, UR4, PT ;  /* 0x0000000411007c0c */ /* 0x000fd2000bf66270 */
[-C--:B-1-3--:R-:W-:Y:S02]  /*b7a0*/  @!P4 LEA R6, P0, R19, R4.reuse, 0x1 ;  /* 0x000000041306c211 */ /* 0x08afe400078008ff */
[C---:B------:R-:W-:Y:S02]  /*b7b0*/  @!P5 LEA R8, P2, R18.reuse, R4, 0x1 ;  /* 0x000000041208d211 */ /* 0x040fe400078408ff */
[----:B----4-:R-:W-:Y:S01]  /*b7c0*/  @!P3 IMAD.WIDE R2, R17, 0x2, R4 ;  /* 0x000000021102b825 */ /* 0x010fe200078e0204 */
[-C--:B------:R-:W-:Y:S02]  /*b7d0*/  @!P4 LEA.HI.X R7, R19, R5.reuse, R216, 0x1, P0 ;  /* 0x000000051307c211 */ /* 0x080fe400000f0cd8 */
[----:B------:R-:W-:Y:S02]  /*b7e0*/  @!P5 LEA.HI.X R9, R18, R5, R215, 0x1, P2 ;  /* 0x000000051209d211 */ /* 0x000fe400010f0cd7 */
[----:B-----5:R1:W-:Y:S04]  /*b7f0*/  @!P3 ST.E.128 desc[UR6][R2.64], R36 ;  /* 0x000000240200b985 */ /* 0x0203e8000c101d06 */
[----:B------:R1:W-:Y:S04]  /*b800*/  @!P4 ST.E.128 desc[UR6][R6.64], R52 ;  /* 0x000000340600c985 */ /* 0x0003e8000c101d06 */
[----:B------:R1:W-:Y:S02]  /*b810*/  @!P5 ST.E.128 desc[UR6][R8.64], R64 ;  /* 0x000000400800d985 */ /* 0x0003e4000c101d06 */
.L_x_3468:
[----:B------:R-:W-:Y:S05]  /*b820*/  BSYNC B0 ;  /* 0x0000000000007941 */ /* 0x000fea0003800000 */
.L_x_3467:
[----:B----4-:R4:W0:Y:S01]  /*b830*/  SHFL.IDX PT, R5, R10, 0x2, 0x181f ;  /* 0x00581f000a057f89 */ /* 0x01082200000e0000 */
        /* <DEDUP_REMOVED lines=10> */
[----:B0-----:R-:W-:Y:S01]  /*b8e0*/  @!P2 IMAD.WIDE R2, R17, 0x2, R4 ;  /* 0x000000021102a825 */ /* 0x001fe200078e0204 */
[-C--:B------:R-:W-:Y:S02]  /*b8f0*/  @!P3 LEA.HI.X R7, R19, R5.reuse, R216, 0x1, P0 ;  /* 0x000000051307b211 */ /* 0x080fe400000f0cd8 */
[----:B------:R-:W-:Y:S02]  /*b900*/  @!P4 LEA.HI.X R9, R18, R5, R215, 0x1, P1 ;  /* 0x000000051209c211 */ /* 0x000fe400008f0cd7 */
[----:B-----5:R0:W-:Y:S04]  /*b910*/  @!P2 ST.E.128 desc[UR6][R2.64], R28 ;  /* 0x0000001c0200a985 */ /* 0x0201e8000c101d06 */
[----:B------:R0:W-:Y:S04]  /*b920*/  @!P3 ST.E.128 desc[UR6][R6.64], R40 ;  /* 0x000000280600b985 */ /* 0x0001e8000c101d06 */
[----:B------:R0:W-:Y:S02]  /*b930*/  @!P4 ST.E.128 desc[UR6][R8.64], R56 ;  /* 0x000000380800c985 */ /* 0x0001e4000c101d06 */
.L_x_3470:
[----:B------:R-:W-:Y:S05]  /*b940*/  BSYNC B0 ;  /* 0x0000000000007941 */ /* 0x000fea0003800000 */
.L_x_3469:
[----:B0--3--:R-:W-:Y:S01]  /*b950*/  VIADD R3, R11, 0x60 ;  /* 0x000000600b037836 */ /* 0x009fe20000000000 */
[----:B------:R0:W3:Y:S01]  /*b960*/  SHFL.IDX PT, R5, R10, 0x3, 0x181f ;  /* 0x00781f000a057f89 */ /* 0x0000e200000e0000 */
[----:B------:R-:W-:Y:S01]  /*b970*/  BSSY B0, `(.L_x_3471) ;  /* 0x0000012000007945 */ /* 0x000fe20003800000 */
[----:B------:R-:W-:Y:S02]  /*b980*/  VIADD R204, R204, 0x1 ;  /* 0x00000001cccc7836 */ /* 0x000fe40000000000 */
[----:B------:R-:W-:Y:S01]  /*b990*/  ISETP.GE.AND P0, PT, R3, R72, PT ;  /* 0x000000480300720c */ /* 0x000fe20003f06270 */
[----:B-1----:R0:W1:-:S12]  /*b9a0*/  SHFL.IDX PT, R4, R0, 0x3, 0x181f ;  /* 0x00781f0000047f89 */ /* 0x00205800000e0000 */
[----:B0-----:R-:W-:Y:S05]  /*b9b0*/  @P0 BRA `(.L_x_3472) ;  /* 0x0000000000340947 */ /* 0x001fea0003800000 */
[----:B------:R-:W-:Y:S01]  /*b9c0*/  ULDC UR4, c[0x0][0xac8] ;  /* 0x0002b20000047ab9 */ /* 0x000fe20000000800 */
[----:B------:R-:W-:Y:S01]  /*b9d0*/  ULDC.64 UR6, c[0x0][0x208] ;  /* 0x0000820000067ab9 */ /* 0x000fe20000000a00 */
[----:B------:R-:W-:Y:S02]  /*b9e0*/  ISETP.GE.AND P3, PT, R19, UR4, PT ;  /* 0x0000000413007c0c */ /* 0x000fe4000bf66270 */
[----:B------:R-:W-:Y:S02]  /*b9f0*/  ISETP.GE.AND P4, PT, R18, UR4, PT ;  /* 0x0000000412007c0c */ /* 0x000fe4000bf86270 */
[----:B------:R-:W-:-:S09]  /*ba00*/  ISETP.GE.AND P2, PT, R17, UR4, PT ;  /* 0x0000000411007c0c */ /* 0x000fd2000bf46270 */
[-C--:B-1----:R-:W-:Y:S02]  /*ba10*/  @!P3 LEA R6, P0, R19, R4.reuse, 0x1 ;  /* 0x000000041306b211 */ /* 0x082fe400078008ff */
[C---:B------:R-:W-:Y:S02]  /*ba20*/  @!P4 LEA R8, P1, R18.reuse, R4, 0x1 ;  /* 0x000000041208c211 */ /* 0x040fe400078208ff */
[----:B---3--:R-:W-:Y:S01]  /*ba30*/  @!P2 IMAD.WIDE R2, R17, 0x2, R4 ;  /* 0x000000021102a825 */ /* 0x008fe200078e0204 */
[-C--:B------:R-:W-:Y:S02]  /*ba40*/  @!P3 LEA.HI.X R7, R19, R5.reuse, R216, 0x1, P0 ;  /* 0x000000051307b211 */ /* 0x080fe400000f0cd8 */
[----:B------:R-:W-:Y:S02]  /*ba50*/  @!P4 LEA.HI.X R9, R18, R5, R215, 0x1, P1 ;  /* 0x000000051209c211 */ /* 0x000fe400008f0cd7 */
[----:B-----5:R0:W-:Y:S04]  /*ba60*/  @!P2 ST.E.128 desc[UR6][R2.64], R24 ;  /* 0x000000180200a985 */ /* 0x0201e8000c101d06 */
[----:B------:R0:W-:Y:S04]  /*ba70*/  @!P3 ST.E.128 desc[UR6][R6.64], R32 ;  /* 0x000000200600b985 */ /* 0x0001e8000c101d06 */
[----:B------:R0:W-:Y:S02]  /*ba80*/  @!P4 ST.E.128 desc[UR6][R8.64], R44 ;  /* 0x0000002c0800c985 */ /* 0x0001e4000c101d06 */
.L_x_3472:
[----:B------:R-:W-:Y:S05]  /*ba90*/  BSYNC B0 ;  /* 0x0000000000007941 */ /* 0x000fea0003800000 */
.L_x_3471:
[----:B--2-4-:R-:W2:Y:S01]  /*baa0*/  LDC R0, c[0x0][0xc34] ;  /* 0x00030d00ff007b82 */ /* 0x014ea20000000800 */
[----:B------:R-:W-:-:S13]  /*bab0*/  R2UR UR4, R23 ;  /* 0x00000000170472ca */ /* 0x000fda00000e0000 */
[----:B--2---:R-:W-:-:S13]  /*bac0*/  ISETP.LE.AND P0, PT, R0, UR4, PT ;  /* 0x0000000400007c0c */ /* 0x004fda000bf03270 */
[----:B------:R-:W-:Y:S05]  /*bad0*/  @!P0 BRA `(.L_x_3473) ;  /* 0xffffff5000a88947 */ /* 0x000fea000383ffff */
[----:B------:R-:W-:Y:S05]  /*bae0*/  EXIT ;  /* 0x000000000000794d */ /* 0x000fea0003800000 */
.L_x_3443:
        /* <DEDUP_REMOVED lines=8> */
[----:B------:R0:W-:Y:S07]  /*bb70*/  STL [R1+0x4], R3 ;  /* 0x0000040301007387 */ /* 0x0001ee0000100800 */
        /* <DEDUP_REMOVED lines=10> */
[----:B------:R-:W-:-:S02]  /*bc20*/  LOP3.LUT R4, R3, 0x38, R0, 0x78, !PT ;  /* 0x0000003803047812 */ /* 0x000fc400078e7800 */
[----:B------:R-:W-:Y:S02]  /*bc30*/  SHF.L.U32 R3, R5, 0x3, RZ ;  /* 0x0000000305037819 */ /* 0x000fe400000006ff */
[----:B------:R-:W-:Y:S02]  /*bc40*/  SHF.R.U32.HI R5, RZ, 0x3, R5 ;  /* 0x00000003ff057819 */ /* 0x000fe40000011605 */
[----:B------:R-:W-:Y:S01]  /*bc50*/  LOP3.LUT R4, R4, 0x200, R3, 0xf8, !PT ;  /* 0x0000020004047812 */ /* 0x000fe200078ef803 */
[----:B------:R-:W-:-:S05]  /*bc60*/  IMAD.SHL.U32 R3, R0, 0x10, RZ ;  /* 0x0000001000037824 */ /* 0x000fca00078e00ff */
[----:B------:R-:W-:Y:S01]  /*bc70*/  LOP3.LUT R0, R5, 0x70, R3, 0xf8, !PT ;  /* 0x0000007005007812 */ /* 0x000fe200078ef803 */
[----:B------:R-:W-:Y:S01]  /*bc80*/  IMAD.U32 R3, RZ, RZ, UR5 ;  /* 0x00000005ff037e24 */ /* 0x000fe2000f8e00ff */
[----:B-1----:R-:W-:Y:S01]  /*bc90*/  ULEA UR36, UR4, UR36, 0x18 ;  /* 0x0000002404247291 */ /* 0x002fe2000f8ec03f */
[----:B------:R-:W-:-:S05]  /*bca0*/  IMAD.MOV.U32 R0, RZ, RZ, 0x1 ;  /* 0x00000001ff007424 */ /* 0x000fca00078e00ff */
[----:B------:R-:W-:-:S05]  /*bcb0*/  LEA R4, R4, UR36, 0x1 ;  /* 0x0000002404047c11 */ /* 0x000fca000f8e08ff */
[----:B------:R-:W-:Y:S04]  /*bcc0*/  STL [R1+0x10], R4 ;  /* 0x0000100401007387 */ /* 0x000fe80000100800 */
[----:B------:R0:W-:Y:S04]  /*bcd0*/  STL [R1+0x24], R3 ;  /* 0x0000240301007387 */ /* 0x0001e80000100800 */
[----:B------:R1:W-:Y:S04]  /*bce0*/  STL [R1+0x4], R0 ;  /* 0x0000040001007387 */ /* 0x0003e80000100800 */
[----:B------:R2:W-:Y:S01]  /*bcf0*/  STL [R1+0x2c], RZ ;  /* 0x00002cff01007387 */ /* 0x0005e20000100800 */
[----:B0-----:R-:W-:-:S02]  /*bd00*/  LOP3.LUT R3, R2, 0x40, RZ, 0xfc, !PT ;  /* 0x0000004002037812 */ /* 0x001fc400078efcff */
[----:B-1----:R-:W-:-:S07]  /*bd10*/  LOP3.LUT R0, R2, 0x80, RZ, 0xfc, !PT ;  /* 0x0000008002007812 */ /* 0x002fce00078efcff */
.L_x_3554:
[----:B------:R-:W3:Y:S01]  /*bd20*/  LDL R2, [R1+0x24] ;  /* 0x0000240001027983 */ /* 0x000ee20000100800 */
[----:B0-----:R-:W0:Y:S01]  /*bd30*/  LDC R0, c[0x0][0xc38] ;  /* 0x00030e00ff007b82 */ /* 0x001e220000000800 */
[----:B------:R-:W-:Y:S05]  /*bd40*/  YIELD ;  /* 0x0000000000007946 */ /* 0x000fea0003800000 */
[----:B------:R-:W-:Y:S02]  /*bd50*/  ULDC.64 UR4, c[0x0][0x418] ;  /* 0x0001060000047ab9 */ /* 0x000fe40000000a00 */
[----:B-1----:R-:W1:Y:S01]  /*bd60*/  LDC R16, c[0x0][0xc44] ;  /* 0x00031100ff107b82 */ /* 0x002e620000000800 */
[----:B------:R-:W-:-:S03]  /*bd70*/  UISETP.NE.U32.AND UP0, UPT, UR4, URZ, UPT ;  /* 0x0000003f0400728c */ /* 0x000fc6000bf05070 */
[----:B------:R-:W-:Y:S01]  /*bd80*/  ULDC UR4, c[0x0][0x424] ;  /* 0x0001090000047ab9 */ /* 0x000fe20000000800 */
[----:B------:R-:W-:-:S04]  /*bd90*/  UISETP.NE.AND.EX UP0, UPT, UR5, URZ, UPT, UP0 ;  /* 0x0000003f0500728c */ /* 0x000fc8000bf05300 */
[----:B------:R-:W-:Y:S01]  /*bda0*/  USEL UR4, UR4, 0x1, UP0 ;  /* 0x0000000104047887 */ /* 0x000fe20008000000 */
[----:B0-----:R-:W-:Y:S02]  /*bdb0*/  ISETP.NE.AND P0, PT, R0, 0x1, PT ;  /* 0x000000010000780c */ /* 0x001fe40003f05270 */
[----:B-1----:R-:W-:-:S11]  /*bdc0*/  ISETP.NE.AND P1, PT, R16, 0x1, PT ;  /* 0x000000011000780c */ /* 0x002fd60003f25270 */
[----:B------:R-:W3:Y:S08]  /*bdd0*/  @P0 LDC R0, c[0x0][0xc3c] ;  /* 0x00030f00ff000b82 */ /* 0x000ef00000000800 */
[----:B------:R-:W0:Y:S01]  /*bde0*/  @P0 LDC R3, c[0x0][0xc40] ;  /* 0x00031000ff030b82 */ /* 0x000e220000000800 */
[----:B---3--:R-:W-:-:S04]  /*bdf0*/  @P0 IMAD.HI.U32 R0, R2, R0, RZ ;  /* 0x0000000002000227 */ /* 0x008fc800078e00ff */
[----:B------:R-:W-:Y:S01]  /*be00*/  IMAD.MOV.U32 R4, RZ, RZ, R2 ;  /* 0x000000ffff047224 */ /* 0x000fe200078e0002 */
[----:B0-----:R-:W-:Y:S02]  /*be10*/  @P0 SHF.R.U32.HI R4, RZ, R3, R0 ;  /* 0x00000003ff040219 */ /* 0x001fe40000011600 */
[----:B------:R-:W0:Y:S03]  /*be20*/  @P1 LDC.64 R2, c[0x0][0xc48] ;  /* 0x00031200ff021b82 */ /* 0x000e260000000a00 */
[----:B------:R-:W-:Y:S01]  /*be30*/  IMAD.MOV.U32 R5, RZ, RZ, R4 ;  /* 0x000000ffff057224 */ /* 0x000fe200078e0004 */
[----:B------:R1:W-:Y:S04]  /*be40*/  STL [R1+0x20], R4 ;  /* 0x0000200401007387 */ /* 0x0003e80000100800 */
[----:B------:R-:W3:Y:S01]  /*be50*/  LDC R0, c[0x0][0x2f0] ;  /* 0x0000bc00ff007b82 */ /* 0x000ee20000000800 */
[----:B0-----:R-:W-:-:S05]  /*be60*/  @P1 IMAD.HI.U32 R2, R4, R2, RZ ;  /* 0x0000000204021227 */ /* 0x001fca00078e00ff */
[----:B------:R-:W-:Y:S01]  /*be70*/  @P1 SHF.R.U32.HI R5, RZ, R3, R2 ;  /* 0x00000003ff051219 */ /* 0x000fe20000011602 */
[----:B------:R-:W-:Y:S02]  /*be80*/  IMAD.MOV.U32 R2, RZ, RZ, RZ ;  /* 0x000000ffff027224 */ /* 0x000fe400078e00ff */
[----:B---3--:R-:W-:Y:S01]  /*be90*/  IMAD R6, R0, UR4, RZ ;  /* 0x0000000400067c24 */ /* 0x008fe2000f8e02ff */
[----:B------:R-:W-:Y:S01]  /*bea0*/  UIADD3 UR4, UR36, 0x21400, URZ ;  /* 0x0002140024047890 */ /* 0x000fe2000fffe03f */
[----:B------:R-:W-:Y:S01]  /*beb0*/  IMAD.MOV R0, RZ, RZ, -R5 ;  /* 0x000000ffff007224 */ /* 0x000fe200078e0a05 */
[----:B------:R1:W-:Y:S01]  /*bec0*/  STL [R1+0x14], R5 ;  /* 0x0000140501007387 */ /* 0x0003e20000100800 */
[----:B------:R-:W-:Y:S01]  /*bed0*/  VIADD R3, R6, 0x6f ;  /* 0x0000006f06037836 */ /* 0x000fe20000000000 */
[----:B------:R-:W-:Y:S01]  /*bee0*/  ULOP3.LUT UP0, URZ, UR4, 0x3ff, URZ, 0xc0, !UPT ;  /* 0x000003ff043f7892 */ /* 0x000fe2000f80c03f */
[----:B------:R-:W-:Y:S01]  /*bef0*/  IMAD R16, R16, R0, R4 ;  /* 0x0000000010107224 */ /* 0x000fe200078e0204 */
[----:B------:R1:W-:Y:S01]  /*bf00*/  STL [R1+0x28], R6 ;  /* 0x0000280601007387 */ /* 0x0003e20000100800 */
[----:B------:R-:W-:-:S03]  /*bf10*/  IMAD.HI R2, R3, -0x6db6db6d, R2 ;  /* 0x9249249303027827 */ /* 0x000fc600078e0202 */
[----:B------:R-:W-:Y:S02]  /*bf20*/  PLOP3.LUT P0, PT, PT, PT, UP0, 0x80, 0x0 ;  /* 0x000000000000781c */ /* 0x000fe40003f0f008 */
[----:B------:R-:W-:-:S04]  /*bf30*/  SHF.R.U32.HI R0, RZ, 0x1f, R2 ;  /* 0x0000001fff007819 */ /* 0x000fc80000011602 */
[----:B------:R-:W-:-:S05]  /*bf40*/  LEA.HI.SX32 R0, R2, R0, 0x1a ;  /* 0x0000000002007211 */ /* 0x000fca00078fd2ff */
[----:B------:R1:W-:Y:S02]  /*bf50*/  STL [R1+0x1c], R0 ;  /* 0x00001c0001007387 */ /* 0x0003e40000100800 */
[----:B--2---:R-:W-:Y:S05]  /*bf60*/  @!P0 BRA `(.L_x_3475) ;  /* 0x0000000000408947 */ /* 0x004fea0003800000 */
[----:B------:R-:W-:Y:S01]  /*bf70*/  MOV R2, 0x0 ;  /* 0x0000000000027802 */ /* 0x000fe20000000f00 */
[----:B------:R-:W-:Y:S01]  /*bf80*/  ULDC.64 UR6, c[0x4][0x1b8] ;  /* 0x01006e0000067ab9 */ /* 0x000fe20000000a00 */
[----:B------:R-:W-:Y:S01]  /*bf90*/  ULDC.64 UR8, c[0x4][0x1c0] ;  /* 0x0100700000087ab9 */ /* 0x000fe20000000a00 */
[----:B------:R-:W-:Y:S01]  /*bfa0*/  ULDC.64 UR4, c[0x4][0xd0] ;  /* 0x0100340000047ab9 */ /* 0x000fe20000000a00 */
[----:B-1----:R-:W-:Y:S02]  /*bfb0*/  IMAD.U32 R4, RZ, RZ, UR6 ;  /* 0x00000006ff047e24 */ /* 0x002fe4000f8e00ff */
        /* <DEDUP_REMOVED lines=10> */
[----:B0-2---:R-:W-:Y:S05]  /*c060*/  CALL.ABS.NOINC R2 ;  /* 0x0000000002007343 */ /* 0x005fea0003c00000 */
.L_x_3475:
        /* <DEDUP_REMOVED lines=9> */
[----:B-1----:R-:W-:Y:S02]  /*c100*/  IMAD.U32 R4, RZ, RZ, UR6 ;  /* 0x00000006ff047e24 */ /* 0x002fe4000f8e00ff */
        /* <DEDUP_REMOVED lines=9> */
[----:B--23--:R-:W-:Y:S05]  /*c1a0*/  CALL.ABS.NOINC R2 ;  /* 0x0000000002007343 */ /* 0x00cfea0003c00000 */
.L_x_3477:
[----:B------:R0:W1:Y:S01]  /*c1b0*/  LDC.64 R2, c[0x4][R17] ;  /* 0x0100000011027b82 */ /* 0x0000620000000a00 */
[----:B------:R-:W-:Y:S01]  /*c1c0*/  ULDC.64 UR6, c[0x4][0x1b8] ;  /* 0x01006e0000067ab9 */ /* 0x000fe20000000a00 */
[----:B------:R-:W-:Y:S01]  /*c1d0*/  ULDC.64 UR8, c[0x4][0x1c0] ;  /* 0x0100700000087ab9 */ /* 0x000fe20000000a00 */
[----:B------:R-:W-:Y:S01]  /*c1e0*/  ULDC.64 UR4, c[0x4][0xe0] ;  /* 0x0100380000047ab9 */ /* 0x000fe20000000a00 */
[----:B------:R-:W-:Y:S01]  /*c1f0*/  IMAD.U32 R4, RZ, RZ, UR6 ;  /* 0x00000006ff047e24 */ /* 0x000fe2000f8e00ff */
[----:B------:R-:W-:Y:S01]  /*c200*/  MOV R6, UR8 ;  /* 0x0000000800067c02 */ /* 0x000fe20008000f00 */
        /* <DEDUP_REMOVED lines=9> */
.L_x_3476:
[----:B------:R-:W3:Y:S01]  /*c2a0*/  LDL R2, [R1+0x1c] ;  /* 0x00001c0001027983 */ /* 0x000ee20000100800 */
[----:B------:R-:W-:-:S03]  /*c2b0*/  ULDC.64 UR4, c[0x0][0x9f8] ;  /* 0x00027e0000047ab9 */ /* 0x000fc60000000a00 */
[----:B-1----:R-:W4:Y:S01]  /*c2c0*/  LDL R0, [R1+0x14] ;  /* 0x0000140001007983 */ /* 0x002f220000100800 */
[----:B------:R-:W-:Y:S01]  /*c2d0*/  ISETP.NE.U32.AND P0, PT, RZ, UR4, PT ;  /* 0x00000004ff007c0c */ /* 0x000fe2000bf05070 */
[----:B------:R-:W-:-:S03]  /*c2e0*/  ULDC.64 UR6, c[0x0][0x208] ;  /* 0x0000820000067ab9 */ /* 0x000fc60000000a00 */
[----:B------:R-:W-:Y:S01]  /*c2f0*/  ISETP.NE.AND.EX P0, PT, RZ, UR5, PT, P0 ;  /* 0x00000005ff007c0c */ /* 0x000fe2000bf05300 */
[----:B---3--:R-:W-:-:S12]  /*c300*/  IMAD.MOV.U32 R17, RZ, RZ, R2 ;  /* 0x000000ffff117224 */ /* 0x008fd800078e0002 */
[----:B------:R-:W0:Y:S01]  /*c310*/  @P0 LDC.64 R2, c[0x0][0x9f8] ;  /* 0x00027e00ff020b82 */ /* 0x000e220000000a00 */
[----:B----4-:R-:W-:Y:S02]  /*c320*/  IMAD.MOV.U32 R7, RZ, RZ, R0 ;  /* 0x000000ffff077224 */ /* 0x010fe400078e0000 */
[----:B0-----:R-:W-:-:S05]  /*c330*/  @P0 IMAD.WIDE R2, R0, 0x4, R2 ;  /* 0x0000000400020825 */ /* 0x001fca00078e0202 */
[----:B------:R0:W3:Y:S01]  /*c340*/  @P0 LDG.E R7, desc[UR6][R2.64] ;  /* 0x0000000602070981 */ /* 0x0000e2000c1e1900 */
[----:B------:R-:W-:Y:S01]  /*c350*/  VIADD R9, R17, 0xffffffff ;  /* 0xffffffff11097836 */ /* 0x000fe20000000000 */
[----:B------:R-:W-:Y:S01]  /*c360*/  UMOV UR4, 0xffffffff ;  /* 0xffffffff00047882 */ /* 0x000fe20000000000 */
[----:B------:R-:W-:Y:S01]  /*c370*/  LOP3.LUT R19, R19, 0xfffffffe, RZ, 0xc0, !PT ;  /* 0xfffffffe13137812 */ /* 0x000fe200078ec0ff */
[----:B0-----:R-:W0:Y:S02]  /*c380*/  LDC.64 R2, c[0x0][0x418] ;  /* 0x00010600ff027b82 */ /* 0x001e240000000a00 */
[----:B0-----:R-:W-:-:S04]  /*c390*/  ISETP.NE.U32.AND P0, PT, R2, RZ, PT ;  /* 0x000000ff0200720c */ /* 0x001fc80003f05070 */
[----:B------:R-:W-:-:S13]  /*c3a0*/  ISETP.NE.AND.EX P1, PT, R3, RZ, PT, P0 ;  /* 0x000000ff0300720c */ /* 0x000fda0003f25300 */
[----:B------:R-:W-:Y:S02]  /*c3b0*/  @P1 LOP3.LUT R19, R19, 0x1, RZ, 0xfc, !PT ;  /* 0x0000000113131812 */ /* 0x000fe400078efcff */
[----:B---3--:R-:W-:Y:S01]  /*c3c0*/  SHF.R.S32.HI R8, RZ, 0x1f, R7 ;  /* 0x0000001fff087819 */ /* 0x008fe20000011407 */
[----:B------:R0:W-:Y:S01]  /*c3d0*/  STL [R1], R7 ;  /* 0x0000000701007387 */ /* 0x0001e20000100800 */
[----:B------:R-:W-:-:S03]  /*c3e0*/  SEL R17, R7, RZ, !P1 ;  /* 0x000000ff07117207 */ /* 0x000fc60004800000 */
[----:B------:R0:W-:Y:S04]  /*c3f0*/  STL [R1+0x18], R9 ;  /* 0x0000180901007387 */ /* 0x0001e80000100800 */
[----:B------:R0:W-:Y:S01]  /*c400*/  STL [R1+0xc], R8 ;  /* 0x00000c0801007387 */ /* 0x0001e20000100800 */
[----:B------:R-:W-:Y:S05]  /*c410*/  BRA.DIV UR4, `(.L_x_3478) ;  /* 0x0000003e04fc7947 */ /* 0x000fea000b800000 */
[----:B------:R-:W1:Y:S02]  /*c420*/  S2R R0, SR_TID.X ;  /* 0x0000000000007919 */ /* 0x000e640000002100 */
[----:B-1----:R-:W-:-:S04]  /*c430*/  SHF.R.U32.HI R0, RZ, 0x5, R0 ;  /* 0x00000005ff007819 */ /* 0x002fc80000011600 */
[----:B------:R-:W-:-:S05]  /*c440*/  LOP3.LUT R0, R0, 0x3, RZ, 0xc0, !PT ;  /* 0x0000000300007812 */ /* 0x000fca00078ec0ff */
[----:B------:R1:W3:Y:S02]  /*c450*/  SHFL.IDX PT, R14, R0, RZ, 0x1f ;  /* 0x00001fff000e7589 */ /* 0x0002e400000e0000 */
.L_x_3570:
[----:B---3--:R-:W-:Y:S02]  /*c460*/  ISETP.NE.AND P0, PT, R14, RZ, PT ;  /* 0x000000ff0e00720c */ /* 0x008fe40003f05270 */
[----:B------:R-:W-:Y:S02]  /*c470*/  PLOP3.LUT P2, PT, PT, PT, PT, 0x8, 0x0 ;  /* 0x000000000000781c */ /* 0x000fe40003f4e170 */
[----:B------:R-:W-:-:S11]  /*c480*/  LOP3.LUT R19, R19, 0xfffffffd, RZ, 0xc0, !PT ;  /* 0xfffffffd13137812 */ /* 0x000fd600078ec0ff */
[----:B------:R-:W-:Y:S01]  /*c490*/  @P2 LOP3.LUT R19, R19, 0x2, RZ, 0xfc, !PT ;  /* 0x0000000213132812 */ /* 0x000fe200078efcff */
[----:B------:R-:W-:Y:S06]  /*c4a0*/  @P0 BRA `(.L_x_3479) ;  /* 0x0000000400280947 */ /* 0x000fec0003800000 */
[----:B------:R-:W-:-:S03]  /*c4b0*/  UMOV UR4, 0xffffffff ;  /* 0xffffffff00047882 */ /* 0x000fc60000000000 */
[----:B------:R-:W-:Y:S05]  /*c4c0*/  BRA.DIV UR4, `(.L_x_3480) ;  /* 0x0000004204047947 */ /* 0x000fea000b800000 */
[----:B------:R-:W-:-:S13]  /*c4d0*/  ELECT P6, URZ, PT ;  /* 0x00000000003f782f */ /* 0x000fda00038c0000 */
.L_x_3573:
[----:B------:R-:W-:Y:S05]  /*c4e0*/  @!P6 BRA `(.L_x_3479) ;  /* 0x000000040018e947 */ /* 0x000fea0003800000 */
[----:B------:R3:W-:Y:S01]  /*c4f0*/  STL [R1+0x8], R9 ;  /* 0x0000080901007387 */ /* 0x0007e20000100800 */
[----:B------:R-:W-:Y:S01]  /*c500*/  IMAD.MOV.U32 R17, RZ, RZ, R7 ;  /* 0x000000ffff117224 */ /* 0x000fe200078e0007 */
[----:B------:R-:W-:Y:S06]  /*c510*/  @!P1 BRA `(.L_x_3481) ;  /* 0x0000000000509947 */ /* 0x000fec0003800000 */
[----:B------:R-:W4:Y:S01]  /*c520*/  LDC R6, c[0x0][0x43c] ;  /* 0x00010f00ff067b82 */ /* 0x000f220000000800 */
[----:B-1----:R-:W-:Y:S01]  /*c530*/  IMAD.MOV.U32 R0, RZ, RZ, R9 ;  /* 0x000000ffff007224 */ /* 0x002fe200078e0009 */
[----:B------:R-:W-:Y:S01]  /*c540*/  ULDC.64 UR4, c[0x0][0x428] ;  /* 0x00010a0000047ab9 */ /* 0x000fe20000000a00 */
[----:B------:R-:W-:Y:S01]  /*c550*/  ULDC.64 UR6, c[0x0][0x208] ;  /* 0x0000820000067ab9 */ /* 0x000fe20000000a00 */
[----:B----4-:R-:W-:-:S13]  /*c560*/  ISETP.NE.AND P0, PT, R6, 0x1, PT ;  /* 0x000000010600780c */ /* 0x010fda0003f05270 */
        /* <DEDUP_REMOVED lines=15> */
.L_x_3481:
[----:B----4-:R-:W4:Y:S01]  /*c660*/  LDL R2, [R1+0x4] ;  /* 0x0000040001027983 */ /* 0x010f220000100800 */
[----:B-1----:R-:W-:Y:S02]  /*c670*/  LEA R0, R18, UR36, 0x3 ;  /* 0x0000002412007c11 */ /* 0x002fe4000f8e18ff */
[----:B----4-:R-:W-:-:S04]  /*c680*/  SHF.L.U32 R2, R2, 0x1f, RZ ;  /* 0x0000001f02027819 */ /* 0x010fc800000006ff */
[----:B------:R-:W1:Y:S02]  /*c690*/  SYNCS.PHASECHK.TRANS64.TRYWAIT P0, [R0+URZ+0x36840], R2 ;  /* 0x03684002000075a7 */ /* 0x000e64000800017f */
[----:B-1----:R-:W-:Y:S05]  /*c6a0*/  @!P0 BRA `(.L_x_3482) ;  /* 0x0000003c00ac8947 */ /* 0x002fea0003800000 */
.L_x_3574:
[----:B------:R-:W4:Y:S02]  /*c6b0*/  S2R R3, SR_TID.X ;  /* 0x0000000000037919 */ /* 0x000f240000002100 */
[----:B----4-:R-:W-:-:S04]  /*c6c0*/  LOP3.LUT R3, R3, 0x7f, RZ, 0xc0, !PT ;  /* 0x0000007f03037812 */ /* 0x010fc800078ec0ff */
[----:B------:R-:W-:-:S13]  /*c6d0*/  ISETP.NE.AND P0, PT, R3, RZ, PT ;  /* 0x000000ff0300720c */ /* 0x000fda0003f05270 */
[----:B------:R-:W-:Y:S05]  /*c6e0*/  @P0 BRA `(.L_x_3483) ;  /* 0x00000000001c0947 */ /* 0x000fea0003800000 */
[----:B------:R-:W4:Y:S01]  /*c6f0*/  S2R R3, SR_TID.X ;  /* 0x0000000000037919 */ /* 0x000f220000002100 */
[----:B-1----:R-:W-:-:S04]  /*c700*/  IMAD.MOV.U32 R2, RZ, RZ, 0xa800 ;  /* 0x0000a800ff027424 */ /* 0x002fc800078e00ff */
[----:B------:R1:W-:Y:S01]  /*c710*/  SYNCS.ARRIVE.TRANS64 RZ, [R0+URZ+0x36830], R2 ;  /* 0x0368300200ff79a7 */ /* 0x0003e2000800003f */
[----:B----4-:R-:W-:-:S04]  /*c720*/  LOP3.LUT R3, R3, 0x1f, RZ, 0xc0, !PT ;  /* 0x0000001f03037812 */ /* 0x010fc800078ec0ff */
[----:B------:R-:W-:-:S13]  /*c730*/  ISETP.NE.AND P0, PT, R3, RZ, PT ;  /* 0x000000ff0300720c */ /* 0x000fda0003f05270 */
[----:B-1----:R-:W-:Y:S05]  /*c740*/  @!P0 BRA `(.L_x_3483) ;  /* 0x0000000000048947 */ /* 0x002fea0003800000 */
[----:B------:R-:W-:Y:S01]  /*c750*/  BPT.TRAP 0x1 ;  /* 0x000000040000795c */ /* 0x000fe20000300000 */
.L_x_3483:
[----:B-1----:R-:W4:Y:S01]  /*c760*/  LDL R2, [R1+0x8] ;  /* 0x0000080001027983 */ /* 0x002f220000100800 */
        /* <DEDUP_REMOVED lines=10> */
[----:B------:R-:W-:-:S02]  /*c810*/  PLOP3.LUT P0, PT, PT, PT, PT, 0x80, 0x0 ;  /* 0x000000000000781c */ /* 0x000fc40003f0f070 */
[----:B------:R-:W-:Y:S01]  /*c820*/  LOP3.LUT R19, R19, 0xfffffffd, RZ, 0xc0, !PT ;  /* 0xfffffffd13137812 */ /* 0x000fe200078ec0ff */
[----:B------:R-:W-:Y:S02]  /*c830*/  UIMAD UR8, UR8, 0xa800, UR36 ;  /* 0x0000a800080878a4 */ /* 0x000fe4000f8e0224 */
[----:B------:R-:W-:Y:S02]  /*c840*/  UIADD3 UR9, UR9, 0x36830, URZ ;  /* 0x0003683009097890 */ /* 0x000fe4000fffe03f */
[----:B------:R-:W-:Y:S02]  /*c850*/  UIADD3 UR14, UR8, 0x21400, URZ ;  /* 0x00021400080e7890 */ /* 0x000fe4000fffe03f */
[----:B------:R-:W-:Y:S02]  /*c860*/  UIADD3 UR15, UR8, 0x24c00, URZ ;  /* 0x00024c00080f7890 */ /* 0x000fe4000fffe03f */
[----:B------:R-:W-:Y:S02]  /*c870*/  UIADD3 UR17, UR8, 0x28400, URZ ;  /* 0x0002840008117890 */ /* 0x000fe4000fffe03f */
[----:B------:R-:W-:Y:S01]  /*c880*/  @P0 LOP3.LUT R19, R19, 0x2, RZ, 0xfc, !PT ;  /* 0x0000000213130812 */ /* 0x000fe200078efcff */
[----:B------:R-:W-:Y:S01]  /*c890*/  UMOV UR8, UR14 ;  /* 0x0000000e00087c82 */ /* 0x000fe20008000000 */
[----:B------:R-:W-:Y:S01]  /*c8a0*/  UMOV UR14, 0x80 ;  /* 0x00000080000e7882 */ /* 0x000fe20000000000 */
[----:B----4-:R-:W-:-:S13]  /*c8b0*/  R2UR UR11, R2 ;  /* 0x00000000020b72ca */ /* 0x010fda00000e0000 */
[----:B------:R-:W-:-:S09]  /*c8c0*/  UIMAD UR11, UR11, 0x70, URZ ;  /* 0x000000700b0b78a4 */ /* 0x000fd2000f8e023f */
[----:B------:R1:W-:Y:S02]  /*c8d0*/  UTMALDG.4D [UR8], [UR4], desc[UR6] ;  /* 0x00000608040075b4 */ /* 0x0003e40008019000 */
[----:B-1----:R-:W-:Y:S01]  /*c8e0*/  UMOV UR8, UR15 ;  /* 0x0000000f00087c82 */ /* 0x002fe20008000000 */
[----:B------:R-:W-:Y:S02]  /*c8f0*/  UMOV UR10, UR16 ;  /* 0x00000010000a7c82 */ /* 0x000fe40008000000 */
[----:B------:R1:W-:Y:S02]  /*c900*/  UTMALDG.4D [UR8], [UR4], desc[UR6] ;  /* 0x00000608040075b4 */ /* 0x0003e40008019000 */
[----:B-1----:R-:W-:Y:S01]  /*c910*/  UMOV UR8, UR17 ;  /* 0x0000001100087c82 */ /* 0x002fe20008000000 */
[----:B------:R-:W-:Y:S02]  /*c920*/  UMOV UR10, UR14 ;  /* 0x0000000e000a7c82 */ /* 0x000fe40008000000 */
[----:B------:R4:W-:Y:S02]  /*c930*/  UTMALDG.4D [UR8], [UR4], desc[UR6] ;  /* 0x00000608040075b4 */ /* 0x0009e40008019000 */
[----:B----4-:R-:W-:Y:S01]  /*c940*/  NOP ;  /* 0x0000000000007918 */ /* 0x010fe20000000000 */
.L_x_3479:
        /* <DEDUP_REMOVED lines=10> */
[----:B------:R-:W-:Y:S02]  /*c9f0*/  IMAD.U32 R4, RZ, RZ, UR6 ;  /* 0x00000006ff047e24 */ /* 0x000fe4000f8e00ff */
[----:B------:R-:W4:Y:S01]  /*ca00*/  LDC.64 R2, c[0x4][R2] ;  /* 0x0100000002027b82 */ /* 0x000f220000000a00 */
        /* <DEDUP_REMOVED lines=9> */
[----:B-1234-:R-:W-:Y:S05]  /*caa0*/  CALL.ABS.NOINC R2 ;  /* 0x0000000002007343 */ /* 0x01efea0003c00000 */
.L_x_3484:
[----:B------:R-:W4:Y:S01]  /*cab0*/  LDL.LU R4, [R1+0x14] ;  /* 0x0000140001047983 */ /* 0x000f220000300800 */
[----:B-1----:R-:W-:Y:S01]  /*cac0*/  SHF.R.S32.HI R0, RZ, 0x1f, R16 ;  /* 0x0000001fff007819 */ /* 0x002fe20000011410 */
[----:B------:R-:W-:Y:S01]  /*cad0*/  ULDC.64 UR4, c[0x0][0x2d8] ;  /* 0x0000b60000047ab9 */ /* 0x000fe20000000a00 */
[----:B0-----:R-:W0:Y:S01]  /*cae0*/  LDC R8, c[0x0][0x448] ;  /* 0x00011200ff087b82 */ /* 0x001e220000000800 */
[----:B------:R-:W2:Y:S01]  /*caf0*/  LDL.LU R7, [R1+0x20] ;  /* 0x0000200001077983 */ /* 0x000ea20000300800 */
[----:B------:R-:W-:-:S03]  /*cb00*/  ULDC.64 UR6, c[0x0][0x280] ;  /* 0x0000a00000067ab9 */ /* 0x000fc60000000a00 */
[----:B------:R-:W3:Y:S01]  /*cb10*/  LDL R5, [R1+0x24] ;  /* 0x0000240001057983 */ /* 0x000ee20000100800 */
        /* <DEDUP_REMOVED lines=11> */
[----:B------:R-:W-:Y:S02]  /*cbd0*/  LOP3.LUT R10, R10, 0x80, RZ, 0xfc, !PT ;  /* 0x000000800a0a7812 */ /* 0x000fe400078efcff */
[----:B----4-:R-:W-:Y:S01]  /*cbe0*/  SHF.R.S32.HI R0, RZ, 0x1f, R4 ;  /* 0x0000001fff007819 */ /* 0x010fe20000011404 */
[----:B------:R-:W-:-:S04]  /*cbf0*/  IMAD.WIDE.U32 R2, R4, UR4, R2 ;  /* 0x0000000404027c25 */ /* 0x000fc8000f8e0002 */
[----:B------:R-:W-:Y:S01]  /*cc00*/  IMAD R0, R0, UR4, RZ ;  /* 0x0000000400007c24 */ /* 0x000fe2000f8e02ff */
[----:B------:R-:W-:-:S03]  /*cc10*/  ULDC UR4, c[0x0][0xc38] ;  /* 0x00030e0000047ab9 */ /* 0x000fc60000000800 */
[----:B------:R-:W-:Y:S02]  /*cc20*/  IMAD R0, R4, UR5, R0 ;  /* 0x0000000504007c24 */ /* 0x000fe4000f8e0200 */
[----:B------:R-:W1:Y:S02]  /*cc30*/  S2R R4, SR_TID.X ;  /* 0x0000000000047919 */ /* 0x000e640000002100 */
[----:B------:R-:W-:Y:S02]  /*cc40*/  IMAD.IADD R3, R3, 0x1, R0 ;  /* 0x0000000103037824 */ /* 0x000fe400078e0200 */
[----:B--2---:R-:W-:Y:S02]  /*cc50*/  IMAD.MOV R0, RZ, RZ, -R7 ;  /* 0x000000ffff007224 */ /* 0x004fe400078e0a07 */
[----:B------:R-:W2:Y:S02]  /*cc60*/  @P0 LDC R7, c[0x0][0x450] ;  /* 0x00011400ff070b82 */ /* 0x000ea40000000800 */
[----:B---3--:R-:W-:Y:S01]  /*cc70*/  IMAD R0, R0, UR4, R5 ;  /* 0x0000000400007c24 */ /* 0x008fe2000f8e0205 */
[----:B------:R-:W-:-:S03]  /*cc80*/  ULDC.64 UR4, c[0x0][0x2d0] ;  /* 0x0000b40000047ab9 */ /* 0x000fc60000000a00 */
[----:B------:R-:W-:Y:S01]  /*cc90*/  IMAD.SHL.U32 R5, R0, 0x80, RZ ;  /* 0x0000008000057824 */ /* 0x000fe200078e00ff */
[----:B-1----:R-:W-:-:S04]  /*cca0*/  LOP3.LUT R4, R4, 0x7f, RZ, 0xc0, !PT ;  /* 0x0000007f04047812 */ /* 0x002fc800078ec0ff */
[----:B------:R-:W-:Y:S02]  /*ccb0*/  SHF.R.U32.HI R9, RZ, 0x3, R4 ;  /* 0x00000003ff097819 */ /* 0x000fe40000011604 */
[----:B------:R-:W1:Y:S02]  /*ccc0*/  S2R R4, SR_TID.X ;  /* 0x0000000000047919 */ /* 0x000e640000002100 */
[----:B-1----:R-:W-:-:S05]  /*ccd0*/  IMAD.SHL.U32 R4, R4, 0x10, RZ ;  /* 0x0000001004047824 */ /* 0x002fca00078e00ff */
[----:B------:R-:W-:Y:S02]  /*cce0*/  LOP3.LUT R4, R9, 0x70, R4, 0xf8, !PT ;  /* 0x0000007009047812 */ /* 0x000fe400078ef804 */
[----:B------:R-:W1:Y:S02]  /*ccf0*/  S2R R9, SR_TID.X ;  /* 0x0000000000097919 */ /* 0x000e640000002100 */
[----:B------:R-:W-:-:S04]  /*cd00*/  LOP3.LUT R0, R4, R5, RZ, 0xfc, !PT ;  /* 0x0000000504007212 */ /* 0x000fc800078efcff */
[----:B------:R-:W-:Y:S01]  /*cd10*/  MOV R4, R0 ;  /* 0x0000000000047202 */ /* 0x000fe20000000f00 */
[----:B0-----:R-:W-:-:S05]  /*cd20*/  @P0 IMAD.HI.U32 R6, R0, R6, RZ ;  /* 0x0000000600060227 */ /* 0x001fca00078e00ff */
[----:B--2---:R-:W-:-:S05]  /*cd30*/  @P0 SHF.R.U32.HI R4, RZ, R7, R6 ;  /* 0x00000007ff040219 */ /* 0x004fca0000011606 */
        /* <DEDUP_REMOVED lines=12> */
[----:B------:R-:W-:Y:S01]  /*ce00*/  IMAD.WIDE.U32 R2, R0, UR4, R2 ;  /* 0x0000000400027c25 */ /* 0x000fe2000f8e0002 */
[----:B------:R-:W-:Y:S02]  /*ce10*/  ULDC UR4, c[0x0][0x2b8] ;  /* 0x0000ae0000047ab9 */ /* 0x000fe40000000800 */
[----:B------:R-:W-:Y:S01]  /*ce20*/  ISETP.GE.AND P2, PT, R10, UR4, PT ;  /* 0x000000040a007c0c */ /* 0x000fe2000bf46270 */
[----:B------:R-:W-:Y:S01]  /*ce30*/  IMAD R4, R0, UR5, R4 ;  /* 0x0000000500047c24 */ /* 0x000fe2000f8e0204 */
[----:B------:R0:W5:Y:S01]  /*ce40*/  LDL R10, [R1+0x10] ;  /* 0x00001000010a7983 */ /* 0x0001620000100800 */
[C---:B------:R-:W-:Y:S02]  /*ce50*/  LEA R0, P3, R2.reuse, UR6, 0x1 ;  /* 0x0000000602007c11 */ /* 0x040fe4000f8608ff */
[----:B------:R-:W-:Y:S01]  /*ce60*/  IMAD.IADD R4, R3, 0x1, R4 ;  /* 0x0000000103047824 */ /* 0x000fe200078e0204 */
        /* <DEDUP_REMOVED lines=9> */
[----:B------:R-:W1:Y:S01]  /*cf00*/  S2R R11, SR_TID.X ;  /* 0x00000000000b7919 */ /* 0x000e620000002100 */
[----:B------:R-:W2:Y:S04]  /*cf10*/  SHFL.IDX PT, R7, R0, RZ, 0x181f ;  /* 0x00181fff00077589 */ /* 0x000ea800000e0000 */
[----:B------:R-:W-:Y:S01]  /*cf20*/  SHFL.IDX PT, R8, R0, 0x1, 0x181f ;  /* 0x00381f0000087f89 */ /* 0x000fe200000e0000 */
[----:B0-----:R-:W-:-:S04]  /*cf30*/  LOP3.LUT R6, R6, 0x7f, RZ, 0xc0, !PT ;  /* 0x0000007f06067812 */ /* 0x001fc800078ec0ff */
[----:B------:R-:W-:Y:S01]  /*cf40*/  SHF.R.U32.HI R6, RZ, 0x3, R6 ;  /* 0x00000003ff067819 */ /* 0x000fe20000011606 */
[----:B-1----:R-:W-:-:S04]  /*cf50*/  IMAD.SHL.U32 R11, R11, 0x8, RZ ;  /* 0x000000080b0b7824 */ /* 0x002fc800078e00ff */
[----:B------:R-:W-:Y:S01]  /*cf60*/  IMAD.IADD R2, R6, 0x1, R5 ;  /* 0x0000000106027824 */ /* 0x000fe200078e0205 */
[----:B------:R-:W-:Y:S01]  /*cf70*/  LOP3.LUT R11, R11, 0x38, RZ, 0xc0, !PT ;  /* 0x000000380b0b7812 */ /* 0x000fe200078ec0ff */
[----:B------:R-:W0:Y:S02]  /*cf80*/  SHFL.IDX PT, R6, R4, RZ, 0x181f ;  /* 0x00181fff04067589 */ /* 0x000e2400000e0000 */
[C---:B------:R-:W-:Y:S01]  /*cf90*/  VIADD R5, R2.reuse, 0x10 ;  /* 0x0000001002057836 */ /* 0x040fe20000000000 */
[----:B------:R-:W-:-:S04]  /*cfa0*/  ISETP.GE.AND P4, PT, R2, R3, PT ;  /* 0x000000030200720c */ /* 0x000fc80003f86270 */
[----:B------:R-:W-:Y:S02]  /*cfb0*/  ISETP.GE.AND P3, PT, R5, R3, PT ;  /* 0x000000030500720c */ /* 0x000fe40003f66270 */
[----:B------:R-:W1:Y:S07]  /*cfc0*/  SHFL.IDX PT, R5, R4, 0x1, 0x181f ;  /* 0x00381f0004057f89 */ /* 0x000e6e00000e0000 */
[----:B--2---:R-:W-:-:S05]  /*cfd0*/  @!P4 LEA R7, P5, R11, R7, 0x1 ;  /* 0x000000070b07c211 */ /* 0x004fca00078a08ff */
[----:B0-----:R-:W-:Y:S01]  /*cfe0*/  @!P4 IMAD.X R6, RZ, RZ, R6, P5 ;  /* 0x000000ffff06c224 */ /* 0x001fe200028e0606 */
[----:B------:R-:W-:-:S04]  /*cff0*/  @!P3 LEA R8, P5, R11, R8, 0x1 ;  /* 0x000000080b08b211 */ /* 0x000fc800078a08ff */
[----:B------:R-:W-:-:S04]  /*d000*/  @!P4 LOP3.LUT R7, R7, R6, RZ, 0x3c, !PT ;  /* 0x000000060707c212 */ /* 0x000fc800078e3cff */
[----:B------:R-:W-:Y:S01]  /*d010*/  @!P4 LOP3.LUT R6, R7, R6, RZ, 0x3c, !PT ;  /* 0x000000060706c212 */ /* 0x000fe200078e3cff */
[----:B-1----:R-:W-:-:S03]  /*d020*/  @!P3 IMAD.X R5, RZ, RZ, R5, P5 ;  /* 0x000000ffff05b224 */ /* 0x002fc600028e0605 */
[----:B------:R-:W-:-:S05]  /*d030*/  @!P4 LOP3.LUT R7, R7, R6, RZ, 0x3c, !PT ;  /* 0x000000060707c212 */ /* 0x000fca00078e3cff */
[----:B-----5:R-:W-:Y:S04]  /*d040*/  @!P4 LDGSTS.E.BYPASS.LTC128B.128 [R10+0x15400], desc[UR6][R6.64], !P0 ;  /* 0x15400000060acfae */ /* 0x020fe8000c101d46 */
[----:B------:R-:W-:Y:S04]  /*d050*/  @!P4 LDGSTS.E.BYPASS.LTC128B.128 [R10+0x19400], desc[UR6][R6.64+0x80], !P1 ;  /* 0x19400080060acfae */ /* 0x000fe8000c901d46 */
[----:B------:R0:W-:Y:S02]  /*d060*/  @!P4 LDGSTS.E.BYPASS.LTC128B.128 [R10+0x1d400], desc[UR6][R6.64+0x100], !P2 ;  /* 0x1d400100060acfae */ /* 0x0001e4000d101d46 */
[----:B0-----:R-:W-:-:S02]  /*d070*/  @!P3 IMAD.MOV.U32 R6, RZ, RZ, R8 ;  /* 0x000000ffff06b224 */ /* 0x001fc400078e0008 */
[----:B------:R-:W-:Y:S01]  /*d080*/  @!P3 IMAD.MOV.U32 R7, RZ, RZ, R5 ;  /* 0x000000ffff07b224 */ /* 0x000fe200078e0005 */
[----:B------:R-:W0:Y:S01]  /*d090*/  SHFL.IDX PT, R8, R0, 0x2, 0x181f ;  /* 0x00581f0000087f89 */ /* 0x000e2200000e0000 */
[----:B------:R-:W-:-:S03]  /*d0a0*/  VIADD R5, R2, 0x20 ;  /* 0x0000002002057836 */ /* 0x000fc60000000000 */
[----:B------:R-:W-:Y:S04]  /*d0b0*/  @!P3 LDGSTS.E.BYPASS.LTC128B.128 [R10+0x15c00], desc[UR6][R6.64], !P0 ;  /* 0x15c00000060abfae */ /* 0x000fe8000c101d46 */
[----:B------:R-:W-:Y:S04]  /*d0c0*/  @!P3 LDGSTS.E.BYPASS.LTC128B.128 [R10+0x19c00], desc[UR6][R6.64+0x80], !P1 ;  /* 0x19c00080060abfae */ /* 0x000fe8000c901d46 */
[----:B------:R1:W-:Y:S01]  /*d0d0*/  @!P3 LDGSTS.E.BYPASS.LTC128B.128 [R10+0x1dc00], desc[UR6][R6.64+0x100], !P2 ;  /* 0x1dc00100060abfae */ /* 0x0003e2000d101d46 */
[----:B------:R-:W-:-:S03]  /*d0e0*/  ISETP.GE.AND P3, PT, R5, R3, PT ;  /* 0x000000030500720c */ /* 0x000fc60003f66270 */
[----:B------:R-:W2:Y:S10]  /*d0f0*/  SHFL.IDX PT, R5, R4, 0x2, 0x181f ;  /* 0x00581f0004057f89 */ /* 0x000eb400000e0000 */
[----:B0-----:R-:W-:-:S05]  /*d100*/  @!P3 LEA R8, P4, R11, R8, 0x1 ;  /* 0x000000080b08b211 */ /* 0x001fca00078808ff */
[----:B-1----:R-:W-:Y:S02]  /*d110*/  @!P3 IMAD.MOV.U32 R6, RZ, RZ, R8 ;  /* 0x000000ffff06b224 */ /* 0x002fe400078e0008 */
[----:B--2---:R-:W-:Y:S02]  /*d120*/  @!P3 IMAD.X R9, RZ, RZ, R5, P4 ;  /* 0x000000ffff09b224 */ /* 0x004fe400020e0605 */
[----:B------:R-:W-:Y:S02]  /*d130*/  VIADD R5, R2, 0x30 ;  /* 0x0000003002057836 */ /* 0x000fe40000000000 */
[----:B------:R-:W-:-:S05]  /*d140*/  @!P3 IMAD.MOV.U32 R7, RZ, RZ, R9 ;  /* 0x000000ffff07b224 */ /* 0x000fca00078e0009 */
        /* <DEDUP_REMOVED lines=30> */
[----:B------:R-:W-:Y:S02]  /*d330*/  @!P3 LDGSTS.E.BYPASS.LTC128B.128 [R10+0x17c00], desc[UR6][R6.64], !P0 ;  /* 0x17c00000060abfae */ /* 0x000fe4000c101d46 */
[----:B------:R-:W-:Y:S02]  /*d340*/  ISETP.GE.AND P4, PT, R5, R3, PT ;  /* 0x000000030500720c */ /* 0x000fe40003f86270 */
[----:B------:R-:W-:Y:S04]  /*d350*/  @!P3 LDGSTS.E.BYPASS.LTC128B.128 [R10+0x1bc00], desc[UR6][R6.64+0x80], !P1 ;  /* 0x1bc00080060abfae */ /* 0x000fe8000c901d46 */
[----:B------:R0:W-:Y:S04]  /*d360*/  @!P3 LDGSTS.E.BYPASS.LTC128B.128 [R10+0x1fc00], desc[UR6][R6.64+0x100], !P2 ;  /* 0x1fc00100060abfae */ /* 0x0001e8000d101d46 */
[----:B------:R-:W-:Y:S04]  /*d370*/  SHFL.IDX PT, R5, R4, 0x6, 0x181f ;  /* 0x00d81f0004057f89 */ /* 0x000fe800000e0000 */
[----:B------:R-:W-:Y:S04]  /*d380*/  SHFL.IDX PT, R4, R4, 0x7, 0x181f ;  /* 0x00f81f0004047f89 */ /* 0x000fe800000e0000 */
[----:B0-----:R-:W0:Y:S04]  /*d390*/  SHFL.IDX PT, R6, R0, 0x6, 0x181f ;  /* 0x00d81f0000067f89 */ /* 0x001e2800000e0000 */
[----:B------:R-:W1:Y:S01]  /*d3a0*/  SHFL.IDX PT, R0, R0, 0x7, 0x181f ;  /* 0x00f81f0000007f89 */ /* 0x000e6200000e0000 */
[----:B0-----:R-:W-:-:S05]  /*d3b0*/  @!P4 LEA R6, P3, R11, R6, 0x1 ;  /* 0x000000060b06c211 */ /* 0x001fca00078608ff */
[----:B------:R-:W-:-:S04]  /*d3c0*/  @!P4 IMAD.X R5, RZ, RZ, R5, P3 ;  /* 0x000000ffff05c224 */ /* 0x000fc800018e0605 */
[----:B------:R-:W-:-:S05]  /*d3d0*/  @!P4 IMAD.MOV.U32 R7, RZ, RZ, R5 ;  /* 0x000000ffff07c224 */ /* 0x000fca00078e0005 */
[----:B------:R0:W-:Y:S04]  /*d3e0*/  @!P4 LDGSTS.E.BYPASS.LTC128B.128 [R10+0x18400], desc[UR6][R6.64], !P0 ;  /* 0x18400000060acfae */ /* 0x0001e8000c101d46 */
[----:B------:R0:W-:Y:S04]  /*d3f0*/  @!P4 LDGSTS.E.BYPASS.LTC128B.128 [R10+0x1c400], desc[UR6][R6.64+0x80], !P1 ;  /* 0x1c400080060acfae */ /* 0x0001e8000c901d46 */
[----:B-1----:R0:W-:Y:S02]  /*d400*/  @!P4 LDGSTS.E.BYPASS.LTC128B.128 [R10+0x20400], desc[UR6][R6.64+0x100], !P2 ;  /* 0x20400100060acfae */ /* 0x0021e4000d101d46 */
.L_x_3591:
[----:B------:R-:W-:Y:S01]  /*d410*/  VIADD R2, R2, 0x70 ;  /* 0x0000007002027836 */ /* 0x000fe20000000000 */
[----:B------:R-:W-:Y:S04]  /*d420*/  BSSY B0, `(.L_x_3486) ;  /* 0x000000f000007945 */ /* 0x000fe80003800000 */
[----:B------:R-:W-:-:S13]  /*d430*/  ISETP.GE.AND P3, PT, R2, R3, PT ;  /* 0x000000030200720c */ /* 0x000fda0003f66270 */
[----:B------:R-:W-:Y:S05]  /*d440*/  @P3 BRA `(.L_x_3487) ;  /* 0x0000000000303947 */ /* 0x000fea0003800000 */
[----:B------:R-:W1:Y:S01]  /*d450*/  S2R R5, SR_TID.X ;  /* 0x0000000000057919 */ /* 0x000e620000002100 */
[----:B------:R-:W-:Y:S01]  /*d460*/  ULDC.64 UR4, c[0x0][0x208] ;  /* 0x0000820000047ab9 */ /* 0x000fe20000000a00 */
[----:B-1----:R-:W-:-:S04]  /*d470*/  SHF.L.U32 R5, R5, 0x3, RZ ;  /* 0x0000000305057819 */ /* 0x002fc800000006ff */
[----:B------:R-:W-:-:S04]  /*d480*/  LOP3.LUT R5, R5, 0x38, RZ, 0xc0, !PT ;  /* 0x0000003805057812 */ /* 0x000fc800078ec0ff */
[----:B------:R-:W-:-:S05]  /*d490*/  LEA R2, P3, R5, R0, 0x1 ;  /* 0x0000000005027211 */ /* 0x000fca00078608ff */
[----:B------:R-:W-:-:S05]  /*d4a0*/  IMAD.X R3, RZ, RZ, R4, P3 ;  /* 0x000000ffff037224 */ /* 0x000fca00018e0604 */
[----:B------:R-:W-:Y:S01]  /*d4b0*/  @!PT LDS RZ, [RZ] ;  /* 0x00000000fffff984 */ /* 0x000fe20000000800 */
[----:B------:R-:W-:Y:S01]  /*d4c0*/  @!PT LDS RZ, [RZ] ;  /* 0x00000000fffff984 */ /* 0x000fe20000000800 */
[----:B------:R-:W-:Y:S01]  /*d4d0*/  @!PT LDS RZ, [RZ] ;  /* 0x00000000fffff984 */ /* 0x000fe20000000800 */
[----:B------:R1:W-:Y:S04]  /*d4e0*/  LDGSTS.E.BYPASS.LTC128B.128 [R10+0x18c00], desc[UR4][R2.64], !P0 ;  /* 0x18c00000020a7fae */ /* 0x0003e8000c101d44 */
[----:B------:R1:W-:Y:S04]  /*d4f0*/  LDGSTS.E.BYPASS.LTC128B.128 [R10+0x1cc00], desc[UR4][R2.64+0x80], !P1 ;  /* 0x1cc00080020a7fae */ /* 0x0003e8000c901d44 */
[----:B------:R1:W-:Y:S02]  /*d500*/  LDGSTS.E.BYPASS.LTC128B.128 [R10+0x20c00], desc[UR4][R2.64+0x100], !P2 ;  /* 0x20c00100020a7fae */ /* 0x0003e4000d101d44 */
.L_x_3487:
[----:B------:R-:W-:Y:S05]  /*d510*/  BSYNC B0 ;  /* 0x0000000000007941 */ /* 0x000fea0003800000 */
.L_x_3486:
[----:B-1----:R-:W2:Y:S01]  /*d520*/  LDL R2, [R1+0x2c] ;  /* 0x00002c0001027983 */ /* 0x002ea20000100800 */
[----:B------:R-:W-:Y:S01]  /*d530*/  NOP ;  /* 0x0000000000007918 */ /* 0x000fe20000000000 */
[----:B------:R-:W-:Y:S02]  /*d540*/  SYNCS.ARRIVE.TRANS64.RED.A0T1 RZ, [UR36+0x36800], RZ ;  /* 0x036800ffffff79a7 */ /* 0x000fe40008200424 */
[----:B------:R-:W-:Y:S01]  /*d550*/  ARRIVES.LDGSTSBAR.64.TRANSCNT [UR36+0x36800] ;  /* 0x03680000ff0079b0 */ /* 0x000fe20008000aa4 */
[----:B--2---:R-:W-:-:S04]  /*d560*/  LOP3.LUT R0, R2, 0x1, RZ, 0xc, !PT ;  /* 0x0000000102007812 */ /* 0x004fc800078e0cff */
[----:B------:R-:W-:Y:S01]  /*d570*/  SHF.L.U32 R0, R0, 0x1f, RZ ;  /* 0x0000001f00007819 */ /* 0x000fe200000006ff */
[----:B------:R-:W-:Y:S01]  /*d580*/  NOP ;  /* 0x0000000000007918 */ /* 0x000fe20000000000 */
[----:B------:R-:W2:Y:S01]  /*d590*/  LDL.LU R2, [R1+0x28] ;  /* 0x0000280001027983 */ /* 0x000ea20000300800 */
[----:B------:R-:W-:Y:S01]  /*d5a0*/  SYNCS.ARRIVE.TRANS64.A1T0 RZ, [UR36+0x36800], RZ ;  /* 0x036800ffffff79a7 */ /* 0x000fe20008100024 */
[----:B------:R-:W-:Y:S01]  /*d5b0*/  BSSY B0, `(.L_x_3488) ;  /* 0x0000005000007945 */ /* 0x000fe20003800000 */
[----:B------:R-:W-:Y:S01]  /*d5c0*/  IMAD.U32 R9, RZ, RZ, UR36 ;  /* 0x00000024ff097e24 */ /* 0x000fe2000f8e00ff */
[----:B------:R-:W1:Y:S01]  /*d5d0*/  SYNCS.PHASECHK.TRANS64.TRYWAIT P0, [UR36+0x36820], R0 ;  /* 0x03682000ff0075a7 */ /* 0x000e620008000164 */
[----:B--2---:R-:W-:Y:S01]  /*d5e0*/  ISETP.GE.AND P1, PT, R2, 0x71, PT ;  /* 0x000000710200780c */ /* 0x004fe20003f26270 */
[----:B-1----:R-:W-:-:S12]  /*d5f0*/  @!P0 BRA `(.L_x_3489) ;  /* 0x0000003800d88947 */ /* 0x002fd80003800000 */
.L_x_3592:
[----:B------:R-:W-:Y:S05]  /*d600*/  BSYNC B0 ;  /* 0x0000000000007941 */ /* 0x000fea0003800000 */
.L_x_3488:
[----:B------:R-:W-:Y:S01]  /*d610*/  VIADD R11, R9, 0x36800 ;  /* 0x00036800090b7836 */ /* 0x000fe20000000000 */
[----:B------:R-:W-:Y:S06]  /*d620*/  @!P1 BRA `(.L_x_3490) ;  /* 0x0000002000bc9947 */ /* 0x000fec0003800000 */
[----:B------:R-:W2:Y:S01]  /*d630*/  LDL R2, [R1+0x1c] ;  /* 0x00001c0001027983 */ /* 0x000ea20000100800 */
[----:B-1----:R-:W-:Y:S02]  /*d640*/  IMAD.MOV.U32 R0, RZ, RZ, 0x1 ;  /* 0x00000001ff007424 */ /* 0x002fe400078e00ff */
[----:B--2---:R-:W-:-:S05]  /*d650*/  IMAD.MOV R8, RZ, RZ, -R2 ;  /* 0x000000ffff087224 */ /* 0x004fca00078e0a02 */
[----:B------:R-:W-:-:S05]  /*d660*/  VIADDMNMX R8, R8, R0, 0xffffffff, !PT ;  /* 0xffffffff08087446 */ /* 0x000fca0007800100 */
[----:B------:R-:W-:-:S05]  /*d670*/  IMAD.IADD R0, R2, 0x1, R8 ;  /* 0x0000000102007824 */ /* 0x000fca00078e0208 */
[----:B------:R-:W-:-:S04]  /*d680*/  LOP3.LUT R0, R0, 0x1, RZ, 0xc0, !PT ;  /* 0x0000000100007812 */ /* 0x000fc800078ec0ff */
[----:B------:R-:W-:Y:S01]  /*d690*/  ISETP.NE.U32.AND P0, PT, R0, 0x1, PT ;  /* 0x000000010000780c */ /* 0x000fe20003f05070 */
[----:B------:R-:W-:-:S12]  /*d6a0*/  VIADD R0, R2, 0xfffffffe ;  /* 0xfffffffe02007836 */ /* 0x000fd80000000000 */
[----:B------:R-:W-:Y:S05]  /*d6b0*/  @P0 BRA `(.L_x_3491) ;  /* 0x0000000800e00947 */ /* 0x000fea0003800000 */
[----:B------:R-:W2:Y:S01]  /*d6c0*/  LDL R2, [R1+0x4] ;  /* 0x0000040001027983 */ /* 0x000ea20000100800 */
[----:B------:R-:W-:Y:S01]  /*d6d0*/  LOP3.LUT P2, RZ, R19, 0x2, RZ, 0xc0, !PT ;  /* 0x0000000213ff7812 */ /* 0x000fe2000784c0ff */
[----:B------:R-:W-:Y:S01]  /*d6e0*/  VIADD R4, R18, 0x1 ;  /* 0x0000000112047836 */ /* 0x000fe20000000000 */
[----:B------:R-:W-:Y:S04]  /*d6f0*/  BSSY B0, `(.L_x_3492) ;  /* 0x00000b0000007945 */ /* 0x000fe80003800000 */
[----:B------:R-:W-:-:S04]  /*d700*/  ISETP.NE.AND P0, PT, R4, 0x2, PT ;  /* 0x000000020400780c */ /* 0x000fc80003f05270 */
[----:B0-----:R-:W-:Y:S02]  /*d710*/  SEL R10, RZ, 0x1, P0 ;  /* 0x00000001ff0a7807 */ /* 0x001fe40000000000 */
[----:B------:R-:W-:Y:S02]  /*d720*/  SEL R4, R4, RZ, P0 ;  /* 0x000000ff04047207 */ /* 0x000fe40000000000 */
[----:B--2---:R-:W-:Y:S01]  /*d730*/  LOP3.LUT R10, R2, R10, RZ, 0x3c, !PT ;  /* 0x0000000a020a7212 */ /* 0x004fe200078e3cff */
[----:B------:R-:W-:Y:S06]  /*d740*/  @!P2 BRA `(.L_x_3493) ;  /* 0x0000000800a8a947 */ /* 0x000fec0003800000 */
[----:B------:R-:W-:Y:S01]  /*d750*/  LOP3.LUT P2, RZ, R19, 0x1, RZ, 0xc0, !PT ;  /* 0x0000000113ff7812 */ /* 0x000fe2000784c0ff */
[----:B------:R-:W-:-:S12]  /*d760*/  IMAD.MOV.U32 R6, RZ, RZ, R17 ;  /* 0x000000ffff067224 */ /* 0x000fd800078e0011 */
[----:B------:R-:W-:Y:S05]  /*d770*/  @!P2 BRA `(.L_x_3494) ;  /* 0x000000000054a947 */ /* 0x000fea0003800000 */
[----:B------:R-:W2:Y:S01]  /*d780*/  LDL R12, [R1+0xc] ;  /* 0x00000c00010c7983 */ /* 0x000ea20000100800 */
[----:B------:R-:W0:Y:S01]  /*d790*/  LDC R6, c[0x0][0x43c] ;  /* 0x00010f00ff067b82 */ /* 0x000e220000000800 */
        /* <DEDUP_REMOVED lines=19> */
.L_x_3494:
[----:B------:R-:W-:Y:S01]  /*d8d0*/  LEA R3, R4, UR36, 0x3 ;  /* 0x0000002404037c11 */ /* 0x000fe2000f8e18ff */
[----:B------:R-:W-:Y:S01]  /*d8e0*/  BSSY B1, `(.L_x_3495) ;  /* 0x0000004000017945 */ /* 0x000fe20003800000 */
[----:B------:R-:W-:-:S04]  /*d8f0*/  SHF.L.U32 R2, R10, 0x1f, RZ ;  /* 0x0000001f0a027819 */ /* 0x000fc800000006ff */
[----:B------:R-:W1:Y:S02]  /*d900*/  SYNCS.PHASECHK.TRANS64.TRYWAIT P0, [R3+URZ+0x36840], R2 ;  /* 0x03684002030075a7 */ /* 0x000e64000800017f */
[----:B-1----:R-:W-:Y:S05]  /*d910*/  @!P0 BRA `(.L_x_3496) ;  /* 0x0000003800248947 */ /* 0x002fea0003800000 */
.L_x_3593:
[----:B------:R-:W-:Y:S05]  /*d920*/  BSYNC B1 ;  /* 0x0000000000017941 */ /* 0x000fea0003800000 */
.L_x_3495:
        /* <DEDUP_REMOVED lines=12> */
.L_x_3498:
[----:B------:R-:W-:Y:S05]  /*d9f0*/  BSYNC B1 ;  /* 0x0000000000017941 */ /* 0x000fea0003800000 */
.L_x_3497:
[----:B------:R-:W-:Y:S01]  /*da00*/  IMAD.MOV.U32 R14, RZ, RZ, RZ ;  /* 0x000000ffff0e7224 */ /* 0x000fe200078e00ff */
[----:B------:R-:W-:Y:S01]  /*da10*/  UIADD3 UR4, UP0, UR38, 0x370, URZ ;  /* 0x0000037026047890 */ /* 0x000fe2000ff1e03f */
[----:B------:R-:W-:Y:S01]  /*da20*/  IMAD R5, R4, 0xa800, R9 ;  /* 0x0000a80004057824 */ /* 0x000fe200078e0209 */
[----:B------:R-:W-:Y:S01]  /*da30*/  PLOP3.LUT P0, PT, PT, PT, PT, 0x80, 0x0 ;  /* 0x000000000000781c */ /* 0x000fe20003f0f070 */
[----:B-1----:R-:W-:Y:S01]  /*da40*/  VIADD R3, R3, 0x36830 ;  /* 0x0003683003037836 */ /* 0x002fe20000000000 */
[----:B------:R-:W-:Y:S01]  /*da50*/  R2UR UR10, R14 ;  /* 0x000000000e0a72ca */ /* 0x000fe200000e0000 */
[----:B------:R-:W-:Y:S01]  /*da60*/  IMAD R2, R0, 0x70, RZ ;  /* 0x0000007000027824 */ /* 0x000fe200078e02ff */
[----:B------:R-:W-:Y:S01]  /*da70*/  UIADD3.X UR5, URZ, UR39, URZ, UP0, !UPT ;  /* 0x000000273f057290 */ /* 0x000fe200087fe43f */
[----:B0-----:R-:W-:Y:S01]  /*da80*/  VIADD R7, R5, 0x21400 ;  /* 0x0002140005077836 */ /* 0x001fe20000000000 */
[----:B------:R-:W-:Y:S01]  /*da90*/  UMOV UR6, 0x0 ;  /* 0x0000000000067882 */ /* 0x000fe20000000000 */
[----:B------:R-:W-:-:S10]  /*daa0*/  UMOV UR7, 0x14f00000 ;  /* 0x14f0000000077882 */ /* 0x000fd40000000000 */
.L_x_3499:
        /* <DEDUP_REMOVED lines=16> */
.L_x_3500:
        /* <DEDUP_REMOVED lines=16> */
.L_x_3501:
        /* <DEDUP_REMOVED lines=16> */
.L_x_3594:
[----:B------:R-:W-:Y:S05]  /*ddb0*/  BSYNC B1 ;  /* 0x0000000000017941 */ /* 0x000fea0003800000 */
.L_x_3502:
        /* <DEDUP_REMOVED lines=12> */
.L_x_3505:
[----:B------:R-:W-:Y:S05]  /*de80*/  BSYNC B1 ;  /* 0x0000000000017941 */ /* 0x000fea0003800000 */
.L_x_3504:
        /* <DEDUP_REMOVED lines=12> */
.L_x_3506:
        /* <DEDUP_REMOVED lines=15> */
.L_x_3507:
        /* <DEDUP_REMOVED lines=15> */
.L_x_3508:
        /* <DEDUP_REMOVED lines=12> */
.L_x_3493:
[----:B------:R-:W-:Y:S05]  /*e1f0*/  BSYNC B0 ;  /* 0x0000000000007941 */ /* 0x000fea0003800000 */
.L_x_3492:
[----:B0-----:R-:W2:Y:S01]  /*e200*/  LDL.LU R0, [R1+0x1c] ;  /* 0x00001c0001007983 */ /* 0x001ea20000300800 */
[----:B------:R-:W-:-:S03]  /*e210*/  IMAD.MOV.U32 R18, RZ, RZ, R4 ;  /* 0x000000ffff127224 */ /* 0x000fc600078e0004 */
[----:B------:R1:W-:Y:S02]  /*e220*/  STL [R1+0x4], R10 ;  /* 0x0000040a01007387 */ /* 0x0003e40000100800 */
[----:B-12---:R-:W-:-:S07]  /*e230*/  IADD3 R0, R0, -0x3, RZ ;  /* 0xfffffffd00007810 */ /* 0x006fce0007ffe0ff */
.L_x_3491:
[----:B------:R-:W2:Y:S01]  /*e240*/  LDL.LU R2, [R1+0x18] ;  /* 0x0000180001027983 */ /* 0x000ea20000300800 */
[----:B------:R-:W-:Y:S01]  /*e250*/  IMAD.MOV R8, RZ, RZ, -R8 ;  /* 0x000000ffff087224 */ /* 0x000fe200078e0a08 */
[----:B------:R-:W-:Y:S04]  /*e260*/  BSSY B0, `(.L_x_3490) ;  /* 0x000016b000007945 */ /* 0x000fe80003800000 */
[----:B--2---:R-:W-:-:S13]  /*e270*/  ISETP.NE.AND P0, PT, R2, R8, PT ;  /* 0x000000080200720c */ /* 0x004fda0003f05270 */
[----:B------:R-:W-:Y:S05]  /*e280*/  @!P0 BRA `(.L_x_3509) ;  /* 0x0000001400a08947 */ /* 0x000fea0003800000 */
[----:B0-----:R-:W-:-:S07]  /*e290*/  IMAD.MOV.U32 R6, RZ, RZ, R17 ;  /* 0x000000ffff067224 */ /* 0x001fce00078e0011 */
.L_x_3544:
[----:B--2---:R-:W2:Y:S01]  /*e2a0*/  LDL R2, [R1+0x4] ;  /* 0x0000040001027983 */ /* 0x004ea20000100800 */
[----:B------:R-:W-:Y:S01]  /*e2b0*/  LOP3.LUT P1, RZ, R19, 0x2, RZ, 0xc0, !PT ;  /* 0x0000000213ff7812 */ /* 0x000fe2000782c0ff */
[----:B------:R-:W-:Y:S01]  /*e2c0*/  VIADD R4, R18, 0x1 ;  /* 0x0000000112047836 */ /* 0x000fe20000000000 */
[----:B------:R-:W-:Y:S04]  /*e2d0*/  BSSY B1, `(.L_x_3510) ;  /* 0x00000ae000017945 */ /* 0x000fe80003800000 */
[----:B------:R-:W-:-:S04]  /*e2e0*/  ISETP.NE.AND P0, PT, R4, 0x2, PT ;  /* 0x000000020400780c */ /* 0x000fc80003f05270 */
[----:B------:R-:W-:Y:S02]  /*e2f0*/  SEL R5, RZ, 0x1, P0 ;  /* 0x00000001ff057807 */ /* 0x000fe40000000000 */
[----:B------:R-:W-:Y:S02]  /*e300*/  SEL R4, R4, RZ, P0 ;  /* 0x000000ff04047207 */ /* 0x000fe40000000000 */
[----:B--2---:R-:W-:Y:S01]  /*e310*/  LOP3.LUT R5, R2, R5, RZ, 0x3c, !PT ;  /* 0x0000000502057212 */ /* 0x004fe200078e3cff */
[----:B01----:R-:W-:Y:S06]  /*e320*/  @!P1 BRA `(.L_x_3511) ;  /* 0x0000000800a09947 */ /* 0x003fec0003800000 */
        /* <DEDUP_REMOVED lines=24> */
.L_x_3512:
[----:B------:R-:W-:Y:S01]  /*e4b0*/  LEA R3, R4, UR36, 0x3 ;  /* 0x0000002404037c11 */ /* 0x000fe2000f8e18ff */
[----:B------:R-:W-:Y:S01]  /*e4c0*/  BSSY B2, `(.L_x_3513) ;  /* 0x0000004000027945 */ /* 0x000fe20003800000 */
[----:B------:R-:W-:-:S04]  /*e4d0*/  SHF.L.U32 R2, R5, 0x1f, RZ ;  /* 0x0000001f05027819 */ /* 0x000fc800000006ff */
[----:B------:R-:W1:Y:S02]  /*e4e0*/  SYNCS.PHASECHK.TRANS64.TRYWAIT P0, [R3+URZ+0x36840], R2 ;  /* 0x03684002030075a7 */ /* 0x000e64000800017f */
[----:B-1----:R-:W-:Y:S05]  /*e4f0*/  @!P0 BRA `(.L_x_3514) ;  /* 0x0000002c00548947 */ /* 0x002fea0003800000 */
.L_x_3595:
[----:B------:R-:W-:Y:S05]  /*e500*/  BSYNC B2 ;  /* 0x0000000000027941 */ /* 0x000fea0003800000 */
.L_x_3513:
        /* <DEDUP_REMOVED lines=12> */
.L_x_3516:
[----:B------:R-:W-:Y:S05]  /*e5d0*/  BSYNC B2 ;  /* 0x0000000000027941 */ /* 0x000fea0003800000 */
.L_x_3515:
        /* <DEDUP_REMOVED lines=8> */
[----:B------:R-:W-:Y:S01]  /*e660*/  VIADD R10, R7, 0x21400 ;  /* 0x00021400070a7836 */ /* 0x000fe20000000000 */
[----:B------:R-:W-:Y:S01]  /*e670*/  UMOV UR6, 0x0 ;  /* 0x0000000000067882 */ /* 0x000fe20000000000 */
[----:B------:R-:W-:-:S10]  /*e680*/  UMOV UR7, 0x14f00000 ;  /* 0x14f0000000077882 */ /* 0x000fd40000000000 */
.L_x_3517:
        /* <DEDUP_REMOVED lines=16> */
.L_x_3518:
        /* <DEDUP_REMOVED lines=16> */
.L_x_3519:
        /* <DEDUP_REMOVED lines=16> */
.L_x_3596:
[----:B------:R-:W-:Y:S05]  /*e990*/  BSYNC B2 ;  /* 0x0000000000027941 */ /* 0x000fea0003800000 */
.L_x_3520:
        /* <DEDUP_REMOVED lines=11> */
.L_x_3523:
[----:B------:R-:W-:Y:S05]  /*ea50*/  BSYNC B2 ;  /* 0x0000000000027941 */ /* 0x000fea0003800000 */
.L_x_3522:
        /* <DEDUP_REMOVED lines=11> */
.L_x_3524:
        /* <DEDUP_REMOVED lines=15> */
.L_x_3525:
        /* <DEDUP_REMOVED lines=15> */
.L_x_3526:
        /* <DEDUP_REMOVED lines=12> */
.L_x_3511:
[----:B------:R-:W-:Y:S05]  /*edb0*/  BSYNC B1 ;  /* 0x0000000000017941 */ /* 0x000fea0003800000 */
.L_x_3510:
[----:B------:R-:W-:Y:S01]  /*edc0*/  VIADD R18, R4, 0x1 ;  /* 0x0000000104127836 */ /* 0x000fe20000000000 */
[----:B------:R-:W-:Y:S01]  /*edd0*/  LOP3.LUT P1, RZ, R19, 0x2, RZ, 0xc0, !PT ;  /* 0x0000000213ff7812 */ /* 0x000fe2000782c0ff */
[----:B------:R-:W-:Y:S03]  /*ede0*/  BSSY B1, `(.L_x_3527) ;  /* 0x00000af000017945 */ /* 0x000fe60003800000 */
[----:B------:R-:W-:-:S04]  /*edf0*/  ISETP.NE.AND P0, PT, R18, 0x2, PT ;  /* 0x000000021200780c */ /* 0x000fc80003f05270 */
[----:B------:R-:W-:Y:S02]  /*ee00*/  SEL R2, RZ, 0x1, P0 ;  /* 0x00000001ff027807 */ /* 0x000fe40000000000 */
[----:B------:R-:W-:Y:S02]  /*ee10*/  SEL R18, R18, RZ, P0 ;  /* 0x000000ff12127207 */ /* 0x000fe40000000000 */
[----:B------:R-:W-:-:S05]  /*ee20*/  LOP3.LUT R10, R5, R2, RZ, 0x3c, !PT ;  /* 0x00000002050a7212 */ /* 0x000fca00078e3cff */
[----:B------:R1:W-:Y:S01]  /*ee30*/  STL [R1+0x4], R10 ;  /* 0x0000040a01007387 */ /* 0x0003e20000100800 */
[----:B------:R-:W-:Y:S05]  /*ee40*/  @!P1 BRA `(.L_x_3528) ;  /* 0x0000000800a09947 */ /* 0x000fea0003800000 */
[----:B------:R-:W-:Y:S01]  /*ee50*/  LOP3.LUT P1, RZ, R19, 0x1, RZ, 0xc0, !PT ;  /* 0x0000000113ff7812 */ /* 0x000fe2000782c0ff */
[----:B0-----:R-:W-:-:S12]  /*ee60*/  VIADD R8, R0, 0xffffffff ;  /* 0xffffffff00087836 */ /* 0x001fd80000000000 */
        /* <DEDUP_REMOVED lines=10> */
[----:B------:R-:W-:-:S04]  /*ef10*/  @P0 SHF.R.U32.HI R2, RZ, R3, R6 ;  /* 0x00000003ff020219 */ /* 0x000fc80000011606 */
[----:B------:R-:W-:-:S05]  /*ef20*/  IADD3 R3, -R2, RZ, RZ ;  /* 0x000000ff02037210 */ /* 0x000fca0007ffe1ff */
        /* <DEDUP_REMOVED lines=10> */
.L_x_3529:
[----:B------:R-:W-:Y:S01]  /*efd0*/  LEA R2, R18, UR36, 0x3 ;  /* 0x0000002412027c11 */ /* 0x000fe2000f8e18ff */
[----:B------:R-:W-:Y:S01]  /*efe0*/  BSSY B2, `(.L_x_3530) ;  /* 0x0000004000027945 */ /* 0x000fe20003800000 */
[----:B------:R-:W-:-:S04]  /*eff0*/  SHF.L.U32 R3, R10, 0x1f, RZ ;  /* 0x0000001f0a037819 */ /* 0x000fc800000006ff */
[----:B------:R-:W2:Y:S02]  /*f000*/  SYNCS.PHASECHK.TRANS64.TRYWAIT P0, [R2+URZ+0x36840], R3 ;  /* 0x03684003020075a7 */ /* 0x000ea4000800017f */
[----:B--2---:R-:W-:Y:S05]  /*f010*/  @!P0 BRA `(.L_x_3531) ;  /* 0x0000002000b48947 */ /* 0x004fea0003800000 */
.L_x_3597:
[----:B------:R-:W-:Y:S05]  /*f020*/  BSYNC B2 ;  /* 0x0000000000027941 */ /* 0x000fea0003800000 */
.L_x_3530:
        /* <DEDUP_REMOVED lines=12> */
.L_x_3533:
[----:B------:R-:W-:Y:S05]  /*f0f0*/  BSYNC B2 ;  /* 0x0000000000027941 */ /* 0x000fea0003800000 */
.L_x_3532:
        /* <DEDUP_REMOVED lines=12> */
.L_x_3534:
        /* <DEDUP_REMOVED lines=16> */
.L_x_3535:
        /* <DEDUP_REMOVED lines=16> */
.L_x_3536:
        /* <DEDUP_REMOVED lines=15> */
.L_x_3598:
[----:B------:R-:W-:Y:S05]  /*f4b0*/  BSYNC B2 ;  /* 0x0000000000027941 */ /* 0x000fea0003800000 */
.L_x_3537:
[----:B------:R-:W-:Y:S01]  /*f4c0*/  BSSY B2, `(.L_x_3539) ;  /* 0x000000b000027945 */ /* 0x000fe20003800000 */
[----:B------:R-:W-:Y:S02]  /*f4d0*/  IMAD.MOV.U32 R12, RZ, RZ, 0x0 ;  /* 0x00000000ff0c7424 */ /* 0x000fe400078e00ff */
[----:B------:R-:W-:Y:S01]  /*f4e0*/  IMAD.MOV.U32 R13, RZ, RZ, 0x14f00000 ;  /* 0x14f00000ff0d7424 */ /* 0x000fe200078e00ff */
[----:B------:R-:W-:Y:S06]  /*f4f0*/  @P1 BRA `(.L_x_3540) ;  /* 0x00000000001c1947 */ /* 0x000fec0003800000 */
[----:B------:R-:W1:Y:S01]  /*f500*/  S2R R7, SR_TID.X ;  /* 0x0000000000077919 */ /* 0x000e620000002100 */
[----:B------:R-:W-:-:S04]  /*f510*/  IMAD.MOV.U32 R3, RZ, RZ, 0xa800 ;  /* 0x0000a800ff037424 */ /* 0x000fc800078e00ff */
[----:B------:R2:W-:Y:S01]  /*f520*/  SYNCS.ARRIVE.TRANS64 RZ, [R2+URZ+0x50], R3 ;  /* 0x0000500302ff79a7 */ /* 0x0005e2000800003f */
[----:B-1----:R-:W-:-:S04]  /*f530*/  LOP3.LUT R7, R7, 0x1f, RZ, 0xc0, !PT ;  /* 0x0000001f07077812 */ /* 0x002fc800078ec0ff */
[----:B------:R-:W-:-:S13]  /*f540*/  ISETP.NE.AND P0, PT, R7, RZ, PT ;  /* 0x000000ff0700720c */ /* 0x000fda0003f05270 */
[----:B--2---:R-:W-:Y:S05]  /*f550*/  @!P0 BRA `(.L_x_3540) ;  /* 0x0000000000048947 */ /* 0x004fea0003800000 */
[----:B------:R-:W-:Y:S01]  /*f560*/  BPT.TRAP 0x1 ;  /* 0x000000040000795c */ /* 0x000fe20000300000 */
.L_x_3540:
[----:B------:R-:W-:Y:S05]  /*f570*/  BSYNC B2 ;  /* 0x0000000000027941 */ /* 0x000fea0003800000 */
.L_x_3539:
[----:B------:R-:W2:Y:S01]  /*f580*/  LDL.LU R3, [R1+0x8] ;  /* 0x0000080001037983 */ /* 0x000ea20000300800 */
        /* <DEDUP_REMOVED lines=9> */
[----:B--2---:R-:W-:-:S11]  /*f620*/  IMAD R3, R3, 0x70, RZ ;  /* 0x0000007003037824 */ /* 0x004fd600078e02ff */
.L_x_3541:
        /* <DEDUP_REMOVED lines=15> */
.L_x_3542:
        /* <DEDUP_REMOVED lines=15> */
.L_x_3543:
        /* <DEDUP_REMOVED lines=12> */
.L_x_3528:
[----:B------:R-:W-:Y:S05]  /*f8d0*/  BSYNC B1 ;  /* 0x0000000000017941 */ /* 0x000fea0003800000 */
.L_x_3527:
[C---:B------:R-:W-:Y:S01]  /*f8e0*/  ISETP.GT.AND P0, PT, R0.reuse, 0x1, PT ;  /* 0x000000010000780c */ /* 0x040fe20003f04270 */
[----:B------:R-:W-:-:S12]  /*f8f0*/  VIADD R0, R0, 0xfffffffe ;  /* 0xfffffffe00007836 */ /* 0x000fd80000000000 */
[----:B------:R-:W-:Y:S05]  /*f900*/  @P0 BRA `(.L_x_3544) ;  /* 0xffffffe800640947 */ /* 0x000fea000383ffff */
.L_x_3509:
[----:B------:R-:W-:Y:S05]  /*f910*/  BSYNC B0 ;  /* 0x0000000000007941 */ /* 0x000fea0003800000 */
.L_x_3490:
[----:B------:R-:W-:Y:S01]  /*f920*/  LOP3.LUT P0, RZ, R19, 0x2, RZ, 0xc0, !PT ;  /* 0x0000000213ff7812 */ /* 0x000fe2000780c0ff */
[----:B------:R-:W-:-:S12]  /*f930*/  BSSY B0, `(.L_x_3545) ;  /* 0x0000049000007945 */ /* 0x000fd80003800000 */
[----:B------:R-:W-:Y:S05]  /*f940*/  @!P0 BRA `(.L_x_3546) ;  /* 0x00000004001c8947 */ /* 0x000fea0003800000 */
[----:B------:R-:W3:Y:S01]  /*f950*/  LDL R3, [R1+0x4] ;  /* 0x0000040001037983 */ /* 0x000ee20000100800 */
[----:B------:R-:W-:Y:S01]  /*f960*/  LEA R2, R18, UR36, 0x3 ;  /* 0x0000002412027c11 */ /* 0x000fe2000f8e18ff */
[----:B------:R-:W-:Y:S01]  /*f970*/  BSSY B1, `(.L_x_3547) ;  /* 0x0000007000017945 */ /* 0x000fe20003800000 */
[----:B-1----:R-:W1:Y:S02]  /*f980*/  S2R R0, SR_TID.X ;  /* 0x0000000000007919 */ /* 0x002e640000002100 */
[----:B-1----:R-:W-:-:S04]  /*f990*/  LOP3.LUT R0, R0, 0x7f, RZ, 0xc0, !PT ;  /* 0x0000007f00007812 */ /* 0x002fc800078ec0ff */
[----:B------:R-:W-:Y:S02]  /*f9a0*/  ISETP.NE.AND P1, PT, R0, RZ, PT ;  /* 0x000000ff0000720c */ /* 0x000fe40003f25270 */
[----:B---3--:R-:W-:-:S04]  /*f9b0*/  SHF.L.U32 R3, R3, 0x1f, RZ ;  /* 0x0000001f03037819 */ /* 0x008fc800000006ff */
[----:B------:R-:W1:Y:S02]  /*f9c0*/  SYNCS.PHASECHK.TRANS64.TRYWAIT P0, [R2+URZ+0x36860], R3 ;  /* 0x03686003020075a7 */ /* 0x000e64000800017f */
[----:B-1----:R-:W-:Y:S05]  /*f9d0*/  @!P0 BRA `(.L_x_3548) ;  /* 0x00000018006c8947 */ /* 0x002fea0003800000 */
.L_x_3599:
[----:B------:R-:W-:Y:S05]  /*f9e0*/  BSYNC B1 ;  /* 0x0000000000017941 */ /* 0x000fea0003800000 */
.L_x_3547:
[----:B------:R-:W-:Y:S04]  /*f9f0*/  BSSY B1, `(.L_x_3549) ;  /* 0x0000009000017945 */ /* 0x000fe80003800000 */
        /* <DEDUP_REMOVED lines=8> */
.L_x_3550:
[----:B------:R-:W-:Y:S05]  /*fa80*/  BSYNC B1 ;  /* 0x0000000000017941 */ /* 0x000fea0003800000 */
.L_x_3549:
[----:B------:R-:W3:Y:S01]  /*fa90*/  LDL R0, [R1+0x8] ;  /* 0x0000080001007983 */ /* 0x000ee20000100800 */
[----:B------:R-:W-:Y:S01]  /*faa0*/  IMAD R9, R18, 0xa800, R9 ;  /* 0x0000a80012097824 */ /* 0x000fe200078e0209 */
[----:B------:R-:W-:Y:S01]  /*fab0*/  UIADD3 UR4, UP0, UR38, 0x470, URZ ;  /* 0x0000047026047890 */ /* 0x000fe2000ff1e03f */
[----:B------:R-:W-:Y:S01]  /*fac0*/  PLOP3.LUT P0, PT, PT, PT, PT, 0x80, 0x0 ;  /* 0x000000000000781c */ /* 0x000fe20003f0f070 */
[----:B-1----:R-:W-:Y:S01]  /*fad0*/  VIADD R2, R2, 0x36850 ;  /* 0x0003685002027836 */ /* 0x002fe20000000000 */
[----:B------:R-:W-:Y:S01]  /*fae0*/  UMOV UR6, 0x0 ;  /* 0x0000000000067882 */ /* 0x000fe20000000000 */
[----:B------:R-:W-:Y:S01]  /*faf0*/  VIADD R3, R9, 0x400 ;  /* 0x0000040009037836 */ /* 0x000fe20000000000 */
[----:B------:R-:W-:Y:S01]  /*fb00*/  UIADD3.X UR5, URZ, UR39, URZ, UP0, !UPT ;  /* 0x000000273f057290 */ /* 0x000fe200087fe43f */
[----:B------:R-:W-:Y:S01]  /*fb10*/  UMOV UR7, 0x14f00000 ;  /* 0x14f0000000077882 */ /* 0x000fe20000000000 */
[----:B------:R-:W-:Y:S01]  /*fb20*/  UMOV UR10, URZ ;  /* 0x0000003f000a7c82 */ /* 0x000fe20008000000 */
[----:B---3--:R-:W-:-:S09]  /*fb30*/  IMAD R0, R0, 0x70, RZ ;  /* 0x0000007000007824 */ /* 0x008fd200078e02ff */
.L_x_3551:
        /* <DEDUP_REMOVED lines=10> */
[----:B------:R-:W-:Y:S01]  /*fbe0*/  PLOP3.LUT P0, PT, PT, PT, PT, 0x80, 0x0 ;  /* 0x000000000000781c */ /* 0x000fe20003f0f070 */
[----:B------:R-:W-:Y:S01]  /*fbf0*/  VIADD R3, R9, 0x3c00 ;  /* 0x00003c0009037836 */ /* 0x000fe20000000000 */
[----:B------:R-:W-:Y:S01]  /*fc00*/  UMOV UR6, 0x0 ;  /* 0x0000000000067882 */ /* 0x000fe20000000000 */
[----:B------:R-:W-:Y:S01]  /*fc10*/  UMOV UR7, 0x14f00000 ;  /* 0x14f0000000077882 */ /* 0x000fe20000000000 */
[----:B------:R-:W-:-:S09]  /*fc20*/  UMOV UR10, 0x40 ;  /* 0x00000040000a7882 */ /* 0x000fd20000000000 */
.L_x_3552:
        /* <DEDUP_REMOVED lines=15> */
.L_x_3553:
        /* <DEDUP_REMOVED lines=10> */
.L_x_3546:
[----:B------:R-:W-:Y:S05]  /*fdc0*/  BSYNC B0 ;  /* 0x0000000000007941 */ /* 0x000fea0003800000 */
.L_x_3545:
[----:B------:R-:W3:Y:S01]  /*fdd0*/  LDL.LU R5, [R1+0x24] ;  /* 0x0000240001057983 */ /* 0x000ee20000300800 */
[----:B------:R-:W-:Y:S01]  /*fde0*/  VIADD R18, R18, 0x1 ;  /* 0x0000000112127836 */ /* 0x000fe20000000000 */
[----:B------:R-:W-:Y:S02]  /*fdf0*/  ULDC UR4, c[0x0][0xc34] ;  /* 0x00030d0000047ab9 */ /* 0x000fe40000000800 */
[----:B------:R-:W4:Y:S04]  /*fe00*/  LDL.LU R4, [R1+0x4] ;  /* 0x0000040001047983 */ /* 0x000f280000300800 */
[----:B------:R-:W5:Y:S01]  /*fe10*/  LDL.LU R3, [R1+0x2c] ;  /* 0x00002c0001037983 */ /* 0x000f620000300800 */
[----:B------:R-:W-:-:S04]  /*fe20*/  ISETP.NE.AND P0, PT, R18, 0x2, PT ;  /* 0x000000021200780c */ /* 0x000fc80003f05270 */
[----:B-1----:R-:W-:Y:S02]  /*fe30*/  SEL R0, RZ, 0x1, P0 ;  /* 0x00000001ff007807 */ /* 0x002fe40000000000 */
[----:B------:R-:W-:Y:S01]  /*fe40*/  SEL R18, R18, RZ, P0 ;  /* 0x000000ff12127207 */ /* 0x000fe20000000000 */
[----:B---3--:R-:W-:Y:S01]  /*fe50*/  VIADD R5, R5, UR37 ;  /* 0x0000002505057c36 */ /* 0x008fe20008000000 */
[----:B----4-:R-:W-:-:S04]  /*fe60*/  LOP3.LUT R4, R4, R0, RZ, 0x3c, !PT ;  /* 0x0000000004047212 */ /* 0x010fc800078e3cff */
[----:B------:R1:W-:Y:S01]  /*fe70*/  STL [R1+0x24], R5 ;  /* 0x0000240501007387 */ /* 0x0003e20000100800 */
[----:B------:R-:W-:Y:S01]  /*fe80*/  ISETP.GE.AND P1, PT, R5, UR4, PT ;  /* 0x0000000405007c0c */ /* 0x000fe2000bf26270 */
[----:B-----5:R-:W-:-:S05]  /*fe90*/  VIADD R3, R3, 0x1 ;  /* 0x0000000103037836 */ /* 0x020fca0000000000 */
[----:B------:R1:W-:Y:S04]  /*fea0*/  STL [R1+0x2c], R3 ;  /* 0x00002c0301007387 */ /* 0x0003e80000100800 */
[----:B------:R1:W-:Y:S03]  /*feb0*/  STL [R1+0x4], R4 ;  /* 0x0000040401007387 */ /* 0x0003e60000100800 */
[----:B------:R-:W-:Y:S05]  /*fec0*/  @!P1 BRA `(.L_x_3554) ;  /* 0xffffffbc00949947 */ /* 0x000fea000383ffff */
[----:B------:R-:W-:-:S07]  /*fed0*/  LOP3.LUT R2, R3, 0x1, RZ, 0xc, !PT ;  /* 0x0000000103027812 */ /* 0x000fce00078e0cff */
.L_x_3474:
[----:B01----:R-:W0:Y:S01]  /*fee0*/  S2R R3, SR_CgaCtaId ;  /* 0x0000000000037919 */ /* 0x003e220000008800 */
[----:B------:R-:W-:Y:S01]  /*fef0*/  MOV R0, 0x400 ;  /* 0x0000040000007802 */ /* 0x000fe20000000f00 */
[----:B------:R-:W-:Y:S03]  /*ff00*/  BSSY B0, `(.L_x_3555) ;  /* 0x0000005000007945 */ /* 0x000fe60003800000 */
[----:B0-----:R-:W-:Y:S02]  /*ff10*/  LEA R0, R3, R0, 0x18 ;  /* 0x0000000003007211 */ /* 0x001fe400078ec0ff */
[----:B------:R-:W-:-:S04]  /*ff20*/  SHF.L.U32 R3, R2, 0x1f, RZ ;  /* 0x0000001f02037819 */ /* 0x000fc800000006ff */
[----:B------:R-:W0:Y:S02]  /*ff30*/  SYNCS.PHASECHK.TRANS64.TRYWAIT P0, [R0+URZ+0x36820], R3 ;  /* 0x03682003000075a7 */ /* 0x000e24000800017f */
[----:B0-----:R-:W-:Y:S05]  /*ff40*/  @!P0 BRA `(.L_x_3556) ;  /* 0x0000001400248947 */ /* 0x001fea0003800000 */
.L_x_3600:
[----:B------:R-:W-:Y:S05]  /*ff50*/  BSYNC B0 ;  /* 0x0000000000007941 */ /* 0x000fea0003800000 */
.L_x_3555:
[----:B------:R-:W-:-:S03]  /*ff60*/  UMOV UR4, 0xffffffff ;  /* 0xffffffff00047882 */ /* 0x000fc60000000000 */
[----:B------:R-:W-:Y:S05]  /*ff70*/  BRA.DIV UR4, `(.L_x_3557) ;  /* 0x00000016042c7947 */ /* 0x000fea000b800000 */
[----:B------:R-:W1:Y:S02]  /*ff80*/  S2R R2, SR_TID.X ;  /* 0x0000000000027919 */ /* 0x000e640000002100 */
[----:B-1----:R-:W-:-:S04]  /*ff90*/  SHF.R.U32.HI R2, RZ, 0x5, R2 ;  /* 0x00000005ff027819 */ /* 0x002fc80000011602 */
[----:B------:R-:W-:-:S05]  /*ffa0*/  LOP3.LUT R2, R2, 0x3, RZ, 0xc0, !PT ;  /* 0x0000000302027812 */ /* 0x000fca00078ec0ff */
[----:B------:R1:W3:Y:S02]  /*ffb0*/  SHFL.IDX PT, R14, R2, RZ, 0x1f ;  /* 0x00001fff020e7589 */ /* 0x0002e400000e0000 */
.L_x_3603:
[----:B---3--:R-:W-:Y:S01]  /*ffc0*/  ISETP.NE.AND P0, PT, R14, RZ, PT ;  /* 0x000000ff0e00720c */ /* 0x008fe20003f05270 */
[----:B------:R-:W-:-:S12]  /*ffd0*/  BSSY B0, `(.L_x_3558) ;  /* 0x0000025000007945 */ /* 0x000fd80003800000 */
[----:B------:R-:W-:Y:S05]  /*ffe0*/  @P0 BRA `(.L_x_3559) ;  /* 0x00000000008c0947 */ /* 0x000fea0003800000 */
[----:B------:R-:W-:-:S03]  /*fff0*/  UMOV UR4, 0xffffffff ;  /* 0xffffffff00047882 */ /* 0x000fc60000000000 */
[----:B------:R-:W-:Y:S05]  /*10000*/  BRA.DIV UR4, `(.L_x_3560) ;  /* 0x00000016043c7947 */ /* 0x000fea000b800000 */
[----:B------:R-:W-:-:S13]  /*10010*/  ELECT P6, URZ, PT ;  /* 0x00000000003f782f */ /* 0x000fda00038c0000 */
.L_x_3606:
[----:B------:R-:W-:Y:S05]  /*10020*/  @!P6 BRA `(.L_x_3559) ;  /* 0x00000000007ce947 */ /* 0x000fea0003800000 */
[----:B-1----:R-:W3:Y:S02]  /*10030*/  LDL.LU R2, [R1+0x30] ;  /* 0x0000300001027983 */ /* 0x002ee40000300800 */
[----:B---3--:R-:W-:-:S04]  /*10040*/  LOP3.LUT R2, R2, 0x2, RZ, 0xfc, !PT ;  /* 0x0000000202027812 */ /* 0x008fc800078efcff */
[----:B------:R-:W-:-:S13]  /*10050*/  ISETP.NE.AND P2, PT, R2, 0x3, PT ;  /* 0x000000030200780c */ /* 0x000fda0003f45270 */
[----:B------:R-:W-:Y:S05]  /*10060*/  @!P2 BRA `(.L_x_3561) ;  /* 0x000000000004a947 */ /* 0x000fea0003800000 */
[----:B------:R-:W-:Y:S01]  /*10070*/  BPT.TRAP 0x1 ;  /* 0x000000040000795c */ /* 0x000fe20000300000 */
.L_x_3561:
[----:B------:R-:W3:Y:S01]  /*10080*/  LDL.LU R7, [R1+0x4] ;  /* 0x0000040001077983 */ /* 0x000ee20000300800 */
[----:B0-----:R-:W-:Y:S01]  /*10090*/  IADD3 R3, R0, 0x36840, RZ ;  /* 0x0003684000037810 */ /* 0x001fe20007ffe0ff */
[----:B------:R-:W-:-:S04]  /*100a0*/  VIADD R2, R18, 0x1 ;  /* 0x0000000112027836 */ /* 0x000fc80000000000 */
[----:B------:R-:W-:Y:S01]  /*100b0*/  IMAD R6, R18, 0x8, R3 ;  /* 0x0000000812067824 */ /* 0x000fe200078e0203 */
        /* <DEDUP_REMOVED lines=9> */
.L_x_3607:
[----:B------:R-:W1:Y:S02]  /*10150*/  SYNCS.PHASECHK.TRANS64.TRYWAIT P0, [R3+URZ], R2 ;  /* 0x00000002030075a7 */ /* 0x000e64000800017f */
[----:B-1----:R-:W-:Y:S05]  /*10160*/  @!P0 BRA `(.L_x_3563) ;  /* 0x0000001400188947 */ /* 0x002fea0003800000 */
.L_x_3608:
[----:B------:R-:W-:Y:S05]  /*10170*/  @!P2 BRA `(.L_x_3564) ;  /* 0x000000000004a947 */ /* 0x000fea0003800000 */
[----:B------:R-:W-:Y:S01]  /*10180*/  BPT.TRAP 0x1 ;  /* 0x000000040000795c */ /* 0x000fe20000300000 */
.L_x_3564:
[----:B-1----:R-:W-:-:S04]  /*10190*/  VIADD R3, R0, 0x36860 ;  /* 0x0003686000037836 */ /* 0x002fc80000000000 */
[----:B------:R-:W-:-:S04]  /*101a0*/  IMAD R18, R18, 0x8, R3 ;  /* 0x0000000812127824 */ /* 0x000fc800078e0203 */
[----:B------:R-:W1:Y:S02]  /*101b0*/  SYNCS.PHASECHK.TRANS64.TRYWAIT P0, [R18+URZ], R5 ;  /* 0x00000005120075a7 */ /* 0x000e64000800017f */
[----:B-1----:R-:W-:Y:S05]  /*101c0*/  @!P0 BRA `(.L_x_3565) ;  /* 0x0000001400148947 */ /* 0x002fea0003800000 */
.L_x_3609:
[----:B------:R-:W-:-:S07]  /*101d0*/  IMAD R3, R4, 0x8, R3 ;  /* 0x0000000804037824 */ /* 0x000fce00078e0203 */
.L_x_3566:
[----:B---3--:R3:W4:Y:S02]  /*101e0*/  SYNCS.PHASECHK.TRANS64.TRYWAIT P0, [R3+URZ], R2 ;  /* 0x00000002030075a7 */ /* 0x008724000800017f */
[----:B----4-:R-:W-:Y:S05]  /*101f0*/  @!P0 NANOSLEEP.SYNCS 0x989680 ;  /* 0x009896800000895d */ /* 0x010fea0003900000 */
[----:B------:R-:W4:Y:S02]  /*10200*/  @!P0 SYNCS.PHASECHK.TRANS64 P0, [R3+URZ], R2 ;  /* 0x00000002030085a7 */ /* 0x000f24000800007f */
[----:B----4-:R-:W-:Y:S05]  /*10210*/  @!P0 BRA `(.L_x_3566) ;  /* 0xfffffffc00f08947 */ /* 0x010fea000383ffff */
.L_x_3559:
[----:B------:R-:W-:Y:S05]  /*10220*/  BSYNC B0 ;  /* 0x0000000000007941 */ /* 0x000fea0003800000 */
.L_x_3558:
[----:B------:R-:W-:Y:S05]  /*10230*/  EXIT ;  /* 0x000000000000794d */ /* 0x000fea0003800000 */
.L_x_3446:
[----:B0-----:R-:W-:-:S04]  /*10240*/  IMAD.U32 R3, RZ, RZ, UR37 ;  /* 0x00000025ff037e24 */ /* 0x001fc8000f8e00ff */
[----:B------:R0:W1:Y:S03]  /*10250*/  SYNCS.PHASECHK.TRANS64.TRYWAIT P1, [R3+URZ+0x36800], R0 ;  /* 0x03680000030075a7 */ /* 0x000066000802017f */
[----:B-1----:R-:W-:Y:S05]  /*10260*/  @!P1 NANOSLEEP.SYNCS 0x989680 ;  /* 0x009896800000995d */ /* 0x002fea0003900000 */
[----:B------:R-:W1:Y:S02]  /*10270*/  @!P1 SYNCS.PHASECHK.TRANS64 P1, [R3+URZ+0x36800], R0 ;  /* 0x03680000030095a7 */ /* 0x000e64000802007f */
[----:B-1----:R-:W-:Y:S05]  /*10280*/  @!P1 BRA `(.L_x_3446) ;  /* 0xfffffffc00ec9947 */ /* 0x002fea000383ffff */
[----:B------:R-:W-:Y:S05]  /*10290*/  BRA `(.L_x_3567) ;  /* 0xffffff0c00c07947 */ /* 0x000fea000383ffff */
.L_x_3450:
[----:B-1----:R1:W2:Y:S02]  /*102a0*/  SYNCS.PHASECHK.TRANS64.TRYWAIT P2, [R2+URZ+0x36830], R3 ;  /* 0x03683003020075a7 */ /* 0x0022a4000804017f */
[----:B--2---:R-:W-:Y:S05]  /*102b0*/  @!P2 NANOSLEEP.SYNCS 0x989680 ;  /* 0x009896800000a95d */ /* 0x004fea0003900000 */
[----:B------:R-:W2:Y:S02]  /*102c0*/  @!P2 SYNCS.PHASECHK.TRANS64 P2, [R2+URZ+0x36830], R3 ;  /* 0x036830030200a5a7 */ /* 0x000ea4000804007f */
[----:B--2---:R-:W-:Y:S05]  /*102d0*/  @!P2 BRA `(.L_x_3450) ;  /* 0xfffffffc00f0a947 */ /* 0x004fea000383ffff */
[----:B------:R-:W-:Y:S05]  /*102e0*/  BRA `(.L_x_3449) ;  /* 0xffffff0c00ec7947 */ /* 0x000fea000383ffff */
.L_x_3455:
[----:B-1----:R-:W-:-:S04]  /*102f0*/  IMAD.U32 R3, RZ, RZ, UR38 ;  /* 0x00000026ff037e24 */ /* 0x002fc8000f8e00ff */
[----:B------:R1:W2:Y:S03]  /*10300*/  SYNCS.PHASECHK.TRANS64.TRYWAIT P2, [R3+URZ+0x36830], R0 ;  /* 0x03683000030075a7 */ /* 0x0002a6000804017f */
[----:B--2---:R-:W-:Y:S05]  /*10310*/  @!P2 NANOSLEEP.SYNCS 0x989680 ;  /* 0x009896800000a95d */ /* 0x004fea0003900000 */
[----:B------:R-:W2:Y:S02]  /*10320*/  @!P2 SYNCS.PHASECHK.TRANS64 P2, [R3+URZ+0x36830], R0 ;  /* 0x036830000300a5a7 */ /* 0x000ea4000804007f */
[----:B--2---:R-:W-:Y:S05]  /*10330*/  @!P2 BRA `(.L_x_3455) ;  /* 0xfffffffc00eca947 */ /* 0x004fea000383ffff */
[----:B------:R-:W-:Y:S05]  /*10340*/  BRA `(.L_x_3454) ;  /* 0xffffff5000a07947 */ /* 0x000fea000383ffff */
.L_x_3459:
[----:B-1----:R-:W-:-:S04]  /*10350*/  IMAD.U32 R3, RZ, RZ, UR7 ;  /* 0x00000007ff037e24 */ /* 0x002fc8000f8e00ff */
[----:B------:R1:W2:Y:S03]  /*10360*/  SYNCS.PHASECHK.TRANS64.TRYWAIT P2, [R3+URZ+0x36850], R0 ;  /* 0x03685000030075a7 */ /* 0x0002a6000804017f */
[----:B--2---:R-:W-:Y:S05]  /*10370*/  @!P2 NANOSLEEP.SYNCS 0x989680 ;  /* 0x009896800000a95d */ /* 0x004fea0003900000 */
[----:B------:R-:W2:Y:S02]  /*10380*/  @!P2 SYNCS.PHASECHK.TRANS64 P2, [R3+URZ+0x36850], R0 ;  /* 0x036850000300a5a7 */ /* 0x000ea4000804007f */
[----:B--2---:R-:W-:Y:S05]  /*10390*/  @!P2 BRA `(.L_x_3459) ;  /* 0xfffffffc00eca947 */ /* 0x004fea000383ffff */
[----:B------:R-:W-:Y:S05]  /*103a0*/  BRA `(.L_x_3458) ;  /* 0xffffff7800147947 */ /* 0x000fea000383ffff */
.L_x_3464:
[----:B-1----:R-:W-:-:S04]  /*103b0*/  IMAD.U32 R7, RZ, RZ, UR12 ;  /* 0x0000000cff077e24 */ /* 0x002fc8000f8e00ff */
[----:B------:R1:W2:Y:S03]  /*103c0*/  SYNCS.PHASECHK.TRANS64.TRYWAIT P0, [R7+URZ+0x36850], R2 ;  /* 0x03685002070075a7 */ /* 0x0002a6000800017f */
[----:B--2---:R-:W-:Y:S05]  /*103d0*/  @!P0 NANOSLEEP.SYNCS 0x989680 ;  /* 0x009896800000895d */ /* 0x004fea0003900000 */
[----:B------:R-:W2:Y:S02]  /*103e0*/  @!P0 SYNCS.PHASECHK.TRANS64 P0, [R7+URZ+0x36850], R2 ;  /* 0x03685002070085a7 */ /* 0x000ea4000800007f */
[----:B--2---:R-:W-:Y:S05]  /*103f0*/  @!P0 BRA `(.L_x_3464) ;  /* 0xfffffffc00ec8947 */ /* 0x004fea000383ffff */
[----:B------:R-:W-:Y:S05]  /*10400*/  BRA `(.L_x_3463) ;  /* 0xffffff9000cc7947 */ /* 0x000fea000383ffff */
.L_x_3478:
        /* <DEDUP_REMOVED lines=8> */
[----:B0-2---:R-:W-:Y:S05]  /*10490*/  WARPSYNC.COLLECTIVE R15, `(.L_x_3569) ;  /* 0x000000000f087348 */ /* 0x005fea0003c00000 */
[----:B------:R1:W3:Y:S02]  /*104a0*/  SHFL.IDX P6, R14, R13, R12, R11 ;  /* 0x0000000c0d0e7389 */ /* 0x0002e400000c000b */
[----:B0123--:R-:W-:Y:S01]  /*104b0*/  ENDCOLLECTIVE ;  /* 0x000000000000791b */ /* 0x00ffe20003800000 */
.L_x_3569:
[----:B------:R-:W-:Y:S05]  /*104c0*/  BSYNC B0 ;  /* 0x0000000000007941 */ /* 0x000fea0003800000 */
.L_x_3568:
[----:B------:R-:W-:Y:S05]  /*104d0*/  BRA `(.L_x_3570) ;  /* 0xffffffbc00e07947 */ /* 0x000fea000383ffff */
.L_x_3480:
[----:B------:R-:W-:Y:S01]  /*104e0*/  BSSY B0, `(.L_x_3571) ;  /* 0x0000006000007945 */ /* 0x000fe20003800000 */
[----:B------:R-:W-:-:S07]  /*104f0*/  IMAD.MOV.U32 R15, RZ, RZ, -0x1 ;  /* 0xffffffffff0f7424 */ /* 0x000fce00078e00ff */
[----:B012---:R-:W-:Y:S05]  /*10500*/  WARPSYNC.COLLECTIVE R15, `(.L_x_3572) ;  /* 0x000000000f0c7348 */ /* 0x007fea0003c00000 */
[----:B------:R-:W-:Y:S02]  /*10510*/  ELECT P6, UR62, PT ;  /* 0x00000000003e782f */ /* 0x000fe400038c0000 */
[----:B------:R-:W-:Y:S01]  /*10520*/  MOV R14, UR62 ;  /* 0x0000003e000e7c02 */ /* 0x000fe20008000f00 */
[----:B012---:R-:W-:Y:S10]  /*10530*/  ENDCOLLECTIVE ;  /* 0x000000000000791b */ /* 0x007ff40003800000 */
.L_x_3572:
[----:B------:R-:W-:Y:S05]  /*10540*/  BSYNC B0 ;  /* 0x0000000000007941 */ /* 0x000fea0003800000 */
.L_x_3571:
[----:B------:R-:W-:Y:S05]  /*10550*/  BRA `(.L_x_3573) ;  /* 0xffffffbc00e07947 */ /* 0x000fea000383ffff */
.L_x_3482:
[----:B-1----:R1:W4:Y:S02]  /*10560*/  SYNCS.PHASECHK.TRANS64.TRYWAIT P0, [R0+URZ+0x36840], R2 ;  /* 0x03684002000075a7 */ /* 0x002324000800017f */
[----:B----4-:R-:W-:Y:S05]  /*10570*/  @!P0 NANOSLEEP.SYNCS 0x989680 ;  /* 0x009896800000895d */ /* 0x010fea0003900000 */
[----:B------:R-:W4:Y:S02]  /*10580*/  @!P0 SYNCS.PHASECHK.TRANS64 P0, [R0+URZ+0x36840], R2 ;  /* 0x03684002000085a7 */ /* 0x000f24000800007f */
[----:B----4-:R-:W-:Y:S05]  /*10590*/  @!P0 BRA `(.L_x_3482) ;  /* 0xfffffffc00f08947 */ /* 0x010fea000383ffff */
[----:B------:R-:W-:Y:S05]  /*105a0*/  BRA `(.L_x_3574) ;  /* 0xffffffc000407947 */ /* 0x000fea000383ffff */
.L_x_3485:
        /* <DEDUP_REMOVED lines=8> */
.L_x_3575:
[----:B------:R-:W-:Y:S01]  /*10630*/  IMAD.MOV.U32 R13, RZ, RZ, R0 ;  /* 0x000000ffff0d7224 */ /* 0x000fe200078e0000 */
[----:B------:R-:W-:Y:S01]  /*10640*/  LOP3.LUT R7, R7, 0x7f, RZ, 0xc0, !PT ;  /* 0x0000007f07077812 */ /* 0x000fe200078ec0ff */
[----:B------:R-:W-:-:S07]  /*10650*/  IMAD.MOV.U32 R6, RZ, RZ, R14 ;  /* 0x000000ffff067224 */ /* 0x000fce00078e000e */
[----:B------:R-:W-:Y:S05]  /*10660*/  WARPSYNC.COLLECTIVE R15, `(.L_x_3576) ;  /* 0x000000000f087348 */ /* 0x000fea0003c00000 */
[----:B------:R0:W1:Y:S02]  /*10670*/  SHFL.IDX P6, R14, R13, R12, R11 ;  /* 0x0000000c0d0e7389 */ /* 0x00006400000c000b */
[----:B01----:R-:W-:Y:S01]  /*10680*/  ENDCOLLECTIVE ;  /* 0x000000000000791b */ /* 0x003fe20003800000 */
.L_x_3576:
        /* <DEDUP_REMOVED lines=20> */
[----:B------:R0:W-:Y:S01]  /*107d0*/  @!P3 LDGSTS.E.BYPASS.LTC128B.128 [R10+0x1d400], desc[UR6][R6.64+0x100], !P2 ;  /* 0x1d400100060abfae */ /* 0x0001e2000d101d46 */
[----:B------:R-:W-:-:S13]  /*107e0*/  ISETP.GE.AND P3, PT, R5, R3, PT ;  /* 0x000000030500720c */ /* 0x000fda0003f66270 */
[----:B0-----:R-:W-:Y:S05]  /*107f0*/  WARPSYNC.COLLECTIVE R15, `(.L_x_3577) ;  /* 0x000000000f087348 */ /* 0x001fea0003c00000 */
[----:B------:R1:W2:Y:S02]  /*10800*/  SHFL.IDX P6, R14, R13, R12, R11 ;  /* 0x0000000c0d0e7389 */ /* 0x0002a400000c000b */
[----:B012---:R-:W-:Y:S01]  /*10810*/  ENDCOLLECTIVE ;  /* 0x000000000000791b */ /* 0x007fe20003800000 */
.L_x_3577:
[----:B------:R-:W-:Y:S01]  /*10820*/  MOV R13, R0 ;  /* 0x00000000000d7202 */ /* 0x000fe20000000f00 */
[----:B------:R-:W-:-:S07]  /*10830*/  IMAD.MOV.U32 R5, RZ, RZ, R14 ;  /* 0x000000ffff057224 */ /* 0x000fce00078e000e */
[----:B------:R-:W-:Y:S05]  /*10840*/  WARPSYNC.COLLECTIVE R15, `(.L_x_3578) ;  /* 0x000000000f087348 */ /* 0x000fea0003c00000 */
[----:B------:R0:W1:Y:S02]  /*10850*/  SHFL.IDX P6, R14, R13, R12, R11 ;  /* 0x0000000c0d0e7389 */ /* 0x00006400000c000b */
[----:B01----:R-:W-:Y:S01]  /*10860*/  ENDCOLLECTIVE ;  /* 0x000000000000791b */ /* 0x003fe20003800000 */
.L_x_3578:
[----:B------:R-:W-:Y:S01]  /*10870*/  ULDC.64 UR4, c[0x0][0x208] ;  /* 0x0000820000047ab9 */ /* 0x000fe20000000a00 */
[----:B------:R-:W-:Y:S02]  /*10880*/  IMAD.MOV.U32 R13, RZ, RZ, R4 ;  /* 0x000000ffff0d7224 */ /* 0x000fe400078e0004 */
[----:B------:R-:W-:Y:S02]  /*10890*/  IMAD.MOV.U32 R12, RZ, RZ, 0x2 ;  /* 0x00000002ff0c7424 */ /* 0x000fe400078e00ff */
[----:B------:R-:W-:-:S05]  /*108a0*/  IMAD.MOV.U32 R8, RZ, RZ, R14 ;  /* 0x000000ffff087224 */ /* 0x000fca00078e000e */
[----:B------:R-:W-:-:S05]  /*108b0*/  @!P3 LEA R8, P5, R9, R8, 0x1 ;  /* 0x000000080908b211 */ /* 0x000fca00078a08ff */
[----:B------:R-:W-:Y:S02]  /*108c0*/  @!P3 IMAD.X R5, RZ, RZ, R5, P5 ;  /* 0x000000ffff05b224 */ /* 0x000fe400028e0605 */
        /* <DEDUP_REMOVED lines=13> */
.L_x_3579:
[----:B------:R-:W-:Y:S02]  /*109a0*/  IMAD.MOV.U32 R13, RZ, RZ, R0 ;  /* 0x000000ffff0d7224 */ /* 0x000fe400078e0000 */
[----:B------:R-:W-:-:S07]  /*109b0*/  IMAD.MOV.U32 R5, RZ, RZ, R14 ;  /* 0x000000ffff057224 */ /* 0x000fce00078e000e */
[----:B------:R-:W-:Y:S05]  /*109c0*/  WARPSYNC.COLLECTIVE R15, `(.L_x_3580) ;  /* 0x000000000f087348 */ /* 0x000fea0003c00000 */
[----:B------:R0:W1:Y:S02]  /*109d0*/  SHFL.IDX P6, R14, R13, R12, R11 ;  /* 0x0000000c0d0e7389 */ /* 0x00006400000c000b */
[----:B01----:R-:W-:Y:S01]  /*109e0*/  ENDCOLLECTIVE ;  /* 0x000000000000791b */ /* 0x003fe20003800000 */
.L_x_3580:
        /* <DEDUP_REMOVED lines=8> */
[----:B------:R-:W0:Y:S01]  /*10a70*/  S2R R9, SR_TID.X ;  /* 0x0000000000097919 */ /* 0x000e220000002100 */
[C---:B------:R-:W-:Y:S02]  /*10a80*/  VIADD R5, R2.reuse, 0x30 ;  /* 0x0000003002057836 */ /* 0x040fe40000000000 */
[----:B------:R-:W-:Y:S01]  /*10a90*/  VIADD R8, R2, 0x60 ;  /* 0x0000006002087836 */ /* 0x000fe20000000000 */
[----:B------:R-:W-:Y:S01]  /*10aa0*/  @!PT LDS RZ, [RZ] ;  /* 0x00000000fffff984 */ /* 0x000fe20000000800 */
[----:B------:R-:W-:Y:S01]  /*10ab0*/  @!PT LDS RZ, [RZ] ;  /* 0x00000000fffff984 */ /* 0x000fe20000000800 */
[----:B------:R-:W-:Y:S01]  /*10ac0*/  @!PT LDS RZ, [RZ] ;  /* 0x00000000fffff984 */ /* 0x000fe20000000800 */
[----:B------:R1:W-:Y:S04]  /*10ad0*/  @!P3 LDGSTS.E.BYPASS.LTC128B.128 [R10+0x16400], desc[UR4][R6.64], !P0 ;  /* 0x16400000060abfae */ /* 0x0003e8000c101d44 */
[----:B------:R1:W-:Y:S04]  /*10ae0*/  @!P3 LDGSTS.E.BYPASS.LTC128B.128 [R10+0x1a400], desc[UR4][R6.64+0x80], !P1 ;  /* 0x1a400080060abfae */ /* 0x0003e8000c901d44 */
[----:B------:R1:W-:Y:S01]  /*10af0*/  @!P3 LDGSTS.E.BYPASS.LTC128B.128 [R10+0x1e400], desc[UR4][R6.64+0x100], !P2 ;  /* 0x1e400100060abfae */ /* 0x0003e2000d101d44 */
[----:B------:R-:W-:-:S13]  /*10b00*/  ISETP.GE.AND P3, PT, R5, R3, PT ;  /* 0x000000030500720c */ /* 0x000fda0003f66270 */
[----:B01----:R-:W-:Y:S05]  /*10b10*/  WARPSYNC.COLLECTIVE R15, `(.L_x_3581) ;  /* 0x000000000f087348 */ /* 0x003fea0003c00000 */
[----:B------:R2:W3:Y:S02]  /*10b20*/  SHFL.IDX P6, R14, R13, R12, R11 ;  /* 0x0000000c0d0e7389 */ /* 0x0004e400000c000b */
[----:B0123--:R-:W-:Y:S01]  /*10b30*/  ENDCOLLECTIVE ;  /* 0x000000000000791b */ /* 0x00ffe20003800000 */
.L_x_3581:
[----:B------:R-:W-:Y:S02]  /*10b40*/  IMAD.MOV.U32 R13, RZ, RZ, R0 ;  /* 0x000000ffff0d7224 */ /* 0x000fe400078e0000 */
[----:B------:R-:W-:-:S05]  /*10b50*/  IMAD.SHL.U32 R9, R9, 0x8, RZ ;  /* 0x0000000809097824 */ /* 0x000fca00078e00ff */
[----:B------:R-:W-:Y:S01]  /*10b60*/  LOP3.LUT R9, R9, 0x38, RZ, 0xc0, !PT ;  /* 0x0000003809097812 */ /* 0x000fe200078ec0ff */
[----:B------:R-:W-:-:S07]  /*10b70*/  IMAD.MOV.U32 R5, RZ, RZ, R14 ;  /* 0x000000ffff057224 */ /* 0x000fce00078e000e */
[----:B------:R-:W-:Y:S05]  /*10b80*/  WARPSYNC.COLLECTIVE R15, `(.L_x_3582) ;  /* 0x000000000f087348 */ /* 0x000fea0003c00000 */
[----:B------:R0:W1:Y:S02]  /*10b90*/  SHFL.IDX P6, R14, R13, R12, R11 ;  /* 0x0000000c0d0e7389 */ /* 0x00006400000c000b */
[----:B01----:R-:W-:Y:S01]  /*10ba0*/  ENDCOLLECTIVE ;  /* 0x000000000000791b */ /* 0x003fe20003800000 */
.L_x_3582:
        /* <DEDUP_REMOVED lines=18> */
.L_x_3583:
[----:B------:R-:W-:Y:S02]  /*10cd0*/  IMAD.MOV.U32 R13, RZ, RZ, R0 ;  /* 0x000000ffff0d7224 */ /* 0x000fe400078e0000 */
[----:B------:R-:W-:-:S07]  /*10ce0*/  IMAD.MOV.U32 R5, RZ, RZ, R14 ;  /* 0x000000ffff057224 */ /* 0x000fce00078e000e */
[----:B------:R-:W-:Y:S05]  /*10cf0*/  WARPSYNC.COLLECTIVE R15, `(.L_x_3584) ;  /* 0x000000000f087348 */ /* 0x000fea0003c00000 */
[----:B------:R0:W1:Y:S02]  /*10d00*/  SHFL.IDX P6, R14, R13, R12, R11 ;  /* 0x0000000c0d0e7389 */ /* 0x00006400000c000b */
[----:B01----:R-:W-:Y:S01]  /*10d10*/  ENDCOLLECTIVE ;  /* 0x000000000000791b */ /* 0x003fe20003800000 */
.L_x_3584:
        /* <DEDUP_REMOVED lines=18> */
.L_x_3585:
[----:B------:R-:W-:Y:S02]  /*10e40*/  IMAD.MOV.U32 R13, RZ, RZ, R0 ;  /* 0x000000ffff0d7224 */ /* 0x000fe400078e0000 */
[----:B------:R-:W-:-:S07]  /*10e50*/  IMAD.MOV.U32 R5, RZ, RZ, R14 ;  /* 0x000000ffff057224 */ /* 0x000fce00078e000e */
[----:B------:R-:W-:Y:S05]  /*10e60*/  WARPSYNC.COLLECTIVE R15, `(.L_x_3586) ;  /* 0x000000000f087348 */ /* 0x000fea0003c00000 */
[----:B------:R0:W1:Y:S02]  /*10e70*/  SHFL.IDX P6, R14, R13, R12, R11 ;  /* 0x0000000c0d0e7389 */ /* 0x00006400000c000b */
[----:B01----:R-:W-:Y:S01]  /*10e80*/  ENDCOLLECTIVE ;  /* 0x000000000000791b */ /* 0x003fe20003800000 */
.L_x_3586:
[----:B------:R-:W-:Y:S01]  /*10e90*/  ULDC.64 UR4, c[0x0][0x208] ;  /* 0x0000820000047ab9 */ /* 0x000fe20000000a00 */
[----:B------:R-:W-:Y:S02]  /*10ea0*/  IMAD.MOV.U32 R13, RZ, RZ, R4 ;  /* 0x000000ffff0d7224 */ /* 0x000fe400078e0004 */
[----:B------:R-:W-:Y:S02]  /*10eb0*/  IMAD.MOV.U32 R12, RZ, RZ, 0x6 ;  /* 0x00000006ff0c7424 */ /* 0x000fe400078e00ff */
[----:B------:R-:W-:-:S05]  /*10ec0*/  IMAD.MOV.U32 R6, RZ, RZ, R14 ;  /* 0x000000ffff067224 */ /* 0x000fca00078e000e */
[----:B------:R-:W-:-:S05]  /*10ed0*/  @!P3 LEA R6, P4, R9, R6, 0x1 ;  /* 0x000000060906b211 */ /* 0x000fca00078808ff */
[----:B------:R-:W-:Y:S01]  /*10ee0*/  @!P3 IMAD.X R5, RZ, RZ, R5, P4 ;  /* 0x000000ffff05b224 */ /* 0x000fe200020e0605 */
[----:B------:R-:W-:-:S03]  /*10ef0*/  ISETP.GE.AND P4, PT, R8, R3, PT ;  /* 0x000000030800720c */ /* 0x000fc60003f86270 */
[----:B------:R-:W-:-:S05]  /*10f00*/  @!P3 IMAD.MOV.U32 R7, RZ, RZ, R5 ;  /* 0x000000ffff07b224 */ /* 0x000fca00078e0005 */
[----:B------:R-:W-:Y:S01]  /*10f10*/  @!PT LDS RZ, [RZ] ;  /* 0x00000000fffff984 */ /* 0x000fe20000000800 */
[----:B------:R-:W-:Y:S01]  /*10f20*/  @!PT LDS RZ, [RZ] ;  /* 0x00000000fffff984 */ /* 0x000fe20000000800 */
[----:B------:R-:W-:Y:S01]  /*10f30*/  @!PT LDS RZ, [RZ] ;  /* 0x00000000fffff984 */ /* 0x000fe20000000800 */
[----:B------:R0:W-:Y:S04]  /*10f40*/  @!P3 LDGSTS.E.BYPASS.LTC128B.128 [R10+0x17c00], desc[UR4][R6.64], !P0 ;  /* 0x17c00000060abfae */ /* 0x0001e8000c101d44 */
[----:B------:R0:W-:Y:S04]  /*10f50*/  @!P3 LDGSTS.E.BYPASS.LTC128B.128 [R10+0x1bc00], desc[UR4][R6.64+0x80], !P1 ;  /* 0x1bc00080060abfae */ /* 0x0001e8000c901d44 */
[----:B------:R0:W-:Y:S02]  /*10f60*/  @!P3 LDGSTS.E.BYPASS.LTC128B.128 [R10+0x1fc00], desc[UR4][R6.64+0x100], !P2 ;  /* 0x1fc00100060abfae */ /* 0x0001e4000d101d44 */
[----:B0-----:R-:W-:Y:S05]  /*10f70*/  WARPSYNC.COLLECTIVE R15, `(.L_x_3587) ;  /* 0x000000000f087348 */ /* 0x001fea0003c00000 */
[----:B------:R1:W2:Y:S02]  /*10f80*/  SHFL.IDX P6, R14, R13, R12, R11 ;  /* 0x0000000c0d0e7389 */ /* 0x0002a400000c000b */
[----:B012---:R-:W-:Y:S01]  /*10f90*/  ENDCOLLECTIVE ;  /* 0x000000000000791b */ /* 0x007fe20003800000 */
.L_x_3587:
[----:B------:R-:W-:Y:S02]  /*10fa0*/  IMAD.MOV.U32 R13, RZ, RZ, R0 ;  /* 0x000000ffff0d7224 */ /* 0x000fe400078e0000 */
[----:B------:R-:W-:-:S07]  /*10fb0*/  IMAD.MOV.U32 R5, RZ, RZ, R14 ;  /* 0x000000ffff057224 */ /* 0x000fce00078e000e */
[----:B------:R-:W-:Y:S05]  /*10fc0*/  WARPSYNC.COLLECTIVE R15, `(.L_x_3588) ;  /* 0x000000000f087348 */ /* 0x000fea0003c00000 */
[----:B------:R0:W1:Y:S02]  /*10fd0*/  SHFL.IDX P6, R14, R13, R12, R11 ;  /* 0x0000000c0d0e7389 */ /* 0x00006400000c000b */
[----:B01----:R-:W-:Y:S01]  /*10fe0*/  ENDCOLLECTIVE ;  /* 0x000000000000791b */ /* 0x003fe20003800000 */
.L_x_3588:
        /* <DEDUP_REMOVED lines=16> */
.L_x_3589:
[----:B------:R-:W-:Y:S02]  /*110f0*/  IMAD.MOV.U32 R13, RZ, RZ, R0 ;  /* 0x000000ffff0d7224 */ /* 0x000fe400078e0000 */
[----:B------:R-:W-:-:S07]  /*11100*/  IMAD.MOV.U32 R4, RZ, RZ, R14 ;  /* 0x000000ffff047224 */ /* 0x000fce00078e000e */
[----:B------:R-:W-:Y:S05]  /*11110*/  WARPSYNC.COLLECTIVE R15, `(.L_x_3590) ;  /* 0x000000000f087348 */ /* 0x000fea0003c00000 */
[----:B------:R0:W1:Y:S02]  /*11120*/  SHFL.IDX P6, R14, R13, R12, R11 ;  /* 0x0000000c0d0e7389 */ /* 0x00006400000c000b */
[----:B01----:R-:W-:Y:S01]  /*11130*/  ENDCOLLECTIVE ;  /* 0x000000000000791b */ /* 0x003fe20003800000 */
.L_x_3590:
[----:B------:R-:W-:Y:S01]  /*11140*/  IMAD.MOV.U32 R0, RZ, RZ, R14 ;  /* 0x000000ffff007224 */ /* 0x000fe200078e000e */
[----:B------:R-:W-:Y:S06]  /*11150*/  BRA `(.L_x_3591) ;  /* 0xffffffc000ac7947 */ /* 0x000fec000383ffff */
.L_x_3489:
[----:B-1----:R1:W2:Y:S02]  /*11160*/  SYNCS.PHASECHK.TRANS64.TRYWAIT P0, [R9+URZ+0x36820], R0 ;  /* 0x03682000090075a7 */ /* 0x0022a4000800017f */
[----:B--2---:R-:W-:Y:S05]  /*11170*/  @!P0 NANOSLEEP.SYNCS 0x989680 ;  /* 0x009896800000895d */ /* 0x004fea0003900000 */
[----:B------:R-:W2:Y:S02]  /*11180*/  @!P0 SYNCS.PHASECHK.TRANS64 P0, [R9+URZ+0x36820], R0 ;  /* 0x03682000090085a7 */ /* 0x000ea4000800007f */
[----:B--2---:R-:W-:Y:S05]  /*11190*/  @!P0 BRA `(.L_x_3489) ;  /* 0xfffffffc00f08947 */ /* 0x004fea000383ffff */
[----:B------:R-:W-:Y:S05]  /*111a0*/  BRA `(.L_x_3592) ;  /* 0xffffffc400147947 */ /* 0x000fea000383ffff */
.L_x_3496:
[----:B-1----:R1:W2:Y:S02]  /*111b0*/  SYNCS.PHASECHK.TRANS64.TRYWAIT P0, [R3+URZ+0x36840], R2 ;  /* 0x03684002030075a7 */ /* 0x0022a4000800017f */
[----:B--2---:R-:W-:Y:S05]  /*111c0*/  @!P0 NANOSLEEP.SYNCS 0x989680 ;  /* 0x009896800000895d */ /* 0x004fea0003900000 */
[----:B------:R-:W2:Y:S02]  /*111d0*/  @!P0 SYNCS.PHASECHK.TRANS64 P0, [R3+URZ+0x36840], R2 ;  /* 0x03684002030085a7 */ /* 0x000ea4000800007f */
[----:B--2---:R-:W-:Y:S05]  /*111e0*/  @!P0 BRA `(.L_x_3496) ;  /* 0xfffffffc00f08947 */ /* 0x004fea000383ffff */
[----:B------:R-:W-:Y:S05]  /*111f0*/  BRA `(.L_x_3593) ;  /* 0xffffffc400c87947 */ /* 0x000fea000383ffff */
.L_x_3503:
[----:B0-----:R0:W1:Y:S02]  /*11200*/  SYNCS.PHASECHK.TRANS64.TRYWAIT P0, [R3+URZ+0x60], R2 ;  /* 0x00006002030075a7 */ /* 0x001064000800017f */
[----:B-1----:R-:W-:Y:S05]  /*11210*/  @!P0 NANOSLEEP.SYNCS 0x989680 ;  /* 0x009896800000895d */ /* 0x002fea0003900000 */
[----:B------:R-:W1:Y:S02]  /*11220*/  @!P0 SYNCS.PHASECHK.TRANS64 P0, [R3+URZ+0x60], R2 ;  /* 0x00006002030085a7 */ /* 0x000e64000800007f */
[----:B-1----:R-:W-:Y:S05]  /*11230*/  @!P0 BRA `(.L_x_3503) ;  /* 0xfffffffc00f08947 */ /* 0x002fea000383ffff */
[----:B------:R-:W-:Y:S05]  /*11240*/  BRA `(.L_x_3594) ;  /* 0xffffffc800d87947 */ /* 0x000fea000383ffff */
.L_x_3514:
[----:B-1----:R1:W2:Y:S02]  /*11250*/  SYNCS.PHASECHK.TRANS64.TRYWAIT P0, [R3+URZ+0x36840], R2 ;  /* 0x03684002030075a7 */ /* 0x0022a4000800017f */
[----:B--2---:R-:W-:Y:S05]  /*11260*/  @!P0 NANOSLEEP.SYNCS 0x989680 ;  /* 0x009896800000895d */ /* 0x004fea0003900000 */
[----:B------:R-:W2:Y:S02]  /*11270*/  @!P0 SYNCS.PHASECHK.TRANS64 P0, [R3+URZ+0x36840], R2 ;  /* 0x03684002030085a7 */ /* 0x000ea4000800007f */
[----:B--2---:R-:W-:Y:S05]  /*11280*/  @!P0 BRA `(.L_x_3514) ;  /* 0xfffffffc00f08947 */ /* 0x004fea000383ffff */
[----:B------:R-:W-:Y:S05]  /*11290*/  BRA `(.L_x_3595) ;  /* 0xffffffd000987947 */ /* 0x000fea000383ffff */
.L_x_3521:
[----:B0-----:R0:W1:Y:S02]  /*112a0*/  SYNCS.PHASECHK.TRANS64.TRYWAIT P0, [R2+URZ+0x60], R3 ;  /* 0x00006003020075a7 */ /* 0x001064000800017f */
[----:B-1----:R-:W-:Y:S05]  /*112b0*/  @!P0 NANOSLEEP.SYNCS 0x989680 ;  /* 0x009896800000895d */ /* 0x002fea0003900000 */
[----:B------:R-:W1:Y:S02]  /*112c0*/  @!P0 SYNCS.PHASECHK.TRANS64 P0, [R2+URZ+0x60], R3 ;  /* 0x00006003020085a7 */ /* 0x000e64000800007f */
[----:B-1----:R-:W-:Y:S05]  /*112d0*/  @!P0 BRA `(.L_x_3521) ;  /* 0xfffffffc00f08947 */ /* 0x002fea000383ffff */
[----:B------:R-:W-:Y:S05]  /*112e0*/  BRA `(.L_x_3596) ;  /* 0xffffffd400a87947 */ /* 0x000fea000383ffff */
.L_x_3531:
[----:B--2---:R2:W3:Y:S02]  /*112f0*/  SYNCS.PHASECHK.TRANS64.TRYWAIT P0, [R2+URZ+0x36840], R3 ;  /* 0x03684003020075a7 */ /* 0x0044e4000800017f */
[----:B---3--:R-:W-:Y:S05]  /*11300*/  @!P0 NANOSLEEP.SYNCS 0x989680 ;  /* 0x009896800000895d */ /* 0x008fea0003900000 */
[----:B------:R-:W3:Y:S02]  /*11310*/  @!P0 SYNCS.PHASECHK.TRANS64 P0, [R2+URZ+0x36840], R3 ;  /* 0x03684003020085a7 */ /* 0x000ee4000800007f */
[----:B---3--:R-:W-:Y:S05]  /*11320*/  @!P0 BRA `(.L_x_3531) ;  /* 0xfffffffc00f08947 */ /* 0x008fea000383ffff */
[----:B------:R-:W-:Y:S05]  /*11330*/  BRA `(.L_x_3597) ;  /* 0xffffffdc00387947 */ /* 0x000fea000383ffff */
.L_x_3538:
[----:B0-----:R0:W1:Y:S02]  /*11340*/  SYNCS.PHASECHK.TRANS64.TRYWAIT P0, [R2+URZ+0x60], R5 ;  /* 0x00006005020075a7 */ /* 0x001064000800017f */
[----:B-1----:R-:W-:Y:S05]  /*11350*/  @!P0 NANOSLEEP.SYNCS 0x989680 ;  /* 0x009896800000895d */ /* 0x002fea0003900000 */
[----:B------:R-:W1:Y:S02]  /*11360*/  @!P0 SYNCS.PHASECHK.TRANS64 P0, [R2+URZ+0x60], R5 ;  /* 0x00006005020085a7 */ /* 0x000e64000800007f */
[----:B-1----:R-:W-:Y:S05]  /*11370*/  @!P0 BRA `(.L_x_3538) ;  /* 0xfffffffc00f08947 */ /* 0x002fea000383ffff */
[----:B------:R-:W-:Y:S05]  /*11380*/  BRA `(.L_x_3598) ;  /* 0xffffffe000487947 */ /* 0x000fea000383ffff */
.L_x_3548:
[----:B-1----:R1:W3:Y:S02]  /*11390*/  SYNCS.PHASECHK.TRANS64.TRYWAIT P0, [R2+URZ+0x36860], R3 ;  /* 0x03686003020075a7 */ /* 0x0022e4000800017f */
[----:B---3--:R-:W-:Y:S05]  /*113a0*/  @!P0 NANOSLEEP.SYNCS 0x989680 ;  /* 0x009896800000895d */ /* 0x008fea0003900000 */
[----:B------:R-:W3:Y:S02]  /*113b0*/  @!P0 SYNCS.PHASECHK.TRANS64 P0, [R2+URZ+0x36860], R3 ;  /* 0x03686003020085a7 */ /* 0x000ee4000800007f */
[----:B---3--:R-:W-:Y:S05]  /*113c0*/  @!P0 BRA `(.L_x_3548) ;  /* 0xfffffffc00f08947 */ /* 0x008fea000383ffff */
[----:B------:R-:W-:Y:S05]  /*113d0*/  BRA `(.L_x_3599) ;  /* 0xffffffe400807947 */ /* 0x000fea000383ffff */
.L_x_3556:
[----:B0-----:R0:W1:Y:S02]  /*113e0*/  SYNCS.PHASECHK.TRANS64.TRYWAIT P0, [R0+URZ+0x36820], R3 ;  /* 0x03682003000075a7 */ /* 0x001064000800017f */
[----:B-1----:R-:W-:Y:S05]  /*113f0*/  @!P0 NANOSLEEP.SYNCS 0x989680 ;  /* 0x009896800000895d */ /* 0x002fea0003900000 */
[----:B------:R-:W1:Y:S02]  /*11400*/  @!P0 SYNCS.PHASECHK.TRANS64 P0, [R0+URZ+0x36820], R3 ;  /* 0x03682003000085a7 */ /* 0x000e64000800007f */
[----:B-1----:R-:W-:Y:S05]  /*11410*/  @!P0 BRA `(.L_x_3556) ;  /* 0xfffffffc00f08947 */ /* 0x002fea000383ffff */
[----:B------:R-:W-:Y:S05]  /*11420*/  BRA `(.L_x_3600) ;  /* 0xffffffe800c87947 */ /* 0x000fea000383ffff */
.L_x_3557:
        /* <DEDUP_REMOVED lines=11> */
.L_x_3602:
[----:B------:R-:W-:Y:S05]  /*114e0*/  BSYNC B0 ;  /* 0x0000000000007941 */ /* 0x000fea0003800000 */
.L_x_3601:
[----:B------:R-:W-:Y:S05]  /*114f0*/  BRA `(.L_x_3603) ;  /* 0xffffffe800b07947 */ /* 0x000fea000383ffff */
.L_x_3560:
[----:B------:R-:W-:Y:S01]  /*11500*/  BSSY B1, `(.L_x_3604) ;  /* 0x0000006000017945 */ /* 0x000fe20003800000 */
[----:B------:R-:W-:-:S07]  /*11510*/  IMAD.MOV.U32 R15, RZ, RZ, -0x1 ;  /* 0xffffffffff0f7424 */ /* 0x000fce00078e00ff */
[----:B012---:R-:W-:Y:S05]  /*11520*/  WARPSYNC.COLLECTIVE R15, `(.L_x_3605) ;  /* 0x000000000f0c7348 */ /* 0x007fea0003c00000 */
[----:B------:R-:W-:Y:S02]  /*11530*/  ELECT P6, UR62, PT ;  /* 0x00000000003e782f */ /* 0x000fe400038c0000 */
[----:B------:R-:W-:Y:S01]  /*11540*/  MOV R14, UR62 ;  /* 0x0000003e000e7c02 */ /* 0x000fe20008000f00 */
[----:B012---:R-:W-:Y:S10]  /*11550*/  ENDCOLLECTIVE ;  /* 0x000000000000791b */ /* 0x007ff40003800000 */
.L_x_3605:
[----:B------:R-:W-:Y:S05]  /*11560*/  BSYNC B1 ;  /* 0x0000000000017941 */ /* 0x000fea0003800000 */
.L_x_3604:
[----:B------:R-:W-:Y:S05]  /*11570*/  BRA `(.L_x_3606) ;  /* 0xffffffe800a87947 */ /* 0x000fea000383ffff */
.L_x_3562:
[----:B0-----:R0:W1:Y:S02]  /*11580*/  SYNCS.PHASECHK.TRANS64.TRYWAIT P0, [R6+URZ], R5 ;  /* 0x00000005060075a7 */ /* 0x001064000800017f */
[----:B-1----:R-:W-:Y:S05]  /*11590*/  @!P0 NANOSLEEP.SYNCS 0x989680 ;  /* 0x009896800000895d */ /* 0x002fea0003900000 */
[----:B------:R-:W1:Y:S02]  /*115a0*/  @!P0 SYNCS.PHASECHK.TRANS64 P0, [R6+URZ], R5 ;  /* 0x00000005060085a7 */ /* 0x000e64000800007f */
[----:B-1----:R-:W-:Y:S05]  /*115b0*/  @!P0 BRA `(.L_x_3562) ;  /* 0xfffffffc00f08947 */ /* 0x002fea000383ffff */
[----:B------:R-:W-:Y:S05]  /*115c0*/  BRA `(.L_x_3607) ;  /* 0xffffffe800e07947 */ /* 0x000fea000383ffff */
.L_x_3563:
[----:B-1----:R1:W3:Y:S02]  /*115d0*/  SYNCS.PHASECHK.TRANS64.TRYWAIT P0, [R3+URZ], R2 ;  /* 0x00000002030075a7 */ /* 0x0022e4000800017f */
[----:B---3--:R-:W-:Y:S05]  /*115e0*/  @!P0 NANOSLEEP.SYNCS 0x989680 ;  /* 0x009896800000895d */ /* 0x008fea0003900000 */
[----:B------:R-:W3:Y:S02]  /*115f0*/  @!P0 SYNCS.PHASECHK.TRANS64 P0, [R3+URZ], R2 ;  /* 0x00000002030085a7 */ /* 0x000ee4000800007f */
[----:B---3--:R-:W-:Y:S05]  /*11600*/  @!P0 BRA `(.L_x_3563) ;  /* 0xfffffffc00f08947 */ /* 0x008fea000383ffff */
[----:B------:R-:W-:Y:S05]  /*11610*/  BRA `(.L_x_3608) ;  /* 0xffffffe800d47947 */ /* 0x000fea000383ffff */
.L_x_3565:
[----:B-1----:R1:W3:Y:S02]  /*11620*/  SYNCS.PHASECHK.TRANS64.TRYWAIT P0, [R18+URZ], R5 ;  /* 0x00000005120075a7 */ /* 0x0022e4000800017f */
[----:B---3--:R-:W-:Y:S05]  /*11630*/  @!P0 NANOSLEEP.SYNCS 0x989680 ;  /* 0x009896800000895d */ /* 0x008fea0003900000 */
[----:B------:R-:W3:Y:S02]  /*11640*/  @!P0 SYNCS.PHASECHK.TRANS64 P0, [R18+URZ], R5 ;  /* 0x00000005120085a7 */ /* 0x000ee4000800007f */
[----:B---3--:R-:W-:Y:S05]  /*11650*/  @!P0 BRA `(.L_x_3565) ;  /* 0xfffffffc00f08947 */ /* 0x008fea000383ffff */
[----:B------:R-:W-:Y:S05]  /*11660*/  BRA `(.L_x_3609) ;  /* 0xffffffe800d87947 */ /* 0x000fea000383ffff */
.L_x_3610:
        /* <DEDUP_REMOVED lines=9> */
.L_x_15303:


//--------------------- .text._ZN7cutlass13device_kernelIN5flash11enable_sm90INS1_16FlashAttnFwdSm90INS1_25CollectiveMainloopFwdSm90ILi2EN4cute5tupleIJNS5_1CILi2EEENS7_ILi1EEES9_EEENS6_IJNS7_ILi128EEENS7_ILi112EEENS7_ILi192EEEEEELi192ENS_10bfloat16_tEfNS_4arch4Sm90ELb0ELb0ELb0ELb0ELb0ELb0ELb0ELb1ELb1ELb1ELb0ELb0EEENS1_21CollectiveEpilogueFwdINS6_IJSB_SD_SC_EEESA_SF_SH_Li256ELb0ELb1ELb0ELb0EEENS1_29StaticPersistentTileSchedulerILb0EEEEEEEEEvNT_6ParamsE --------------------------
	.section	.text._ZN7cutlass13device_kernelIN5flash11enable_sm90INS1_16FlashAttnFwdSm90INS1_25CollectiveMainloopFwdSm90ILi2EN4cute5tupleIJNS5_1CILi2EEENS7_ILi1EEES9_EEENS6_IJNS7_ILi128EEENS7_ILi112EEENS7_ILi192EEEEEELi192ENS_10bfloat16_tEfNS_4arch4Sm90ELb0ELb0ELb0ELb0ELb0ELb0ELb0ELb1ELb1ELb1ELb0ELb0EEENS1_21CollectiveEpilogueFwdINS6_IJSB_SD_SC_EEESA_SF_SH_Li256ELb0ELb1ELb0ELb0EEENS1_29StaticPersistentTileSchedulerILb0EEEEEEEEEvNT_6ParamsE,"ax",@progbits
	.align	128
.text._ZN7cutlass13device_kernelIN5flash11enable_sm90INS1_16FlashAttnFwdSm90INS1_25CollectiveMainloopFwdSm90ILi2EN4cute5tupleIJNS5_1CILi2EEENS7_ILi1EEES9_EEENS6_IJNS7_ILi128EEENS7_ILi112EEENS7_ILi192EEEEEELi192ENS_10bfloat16_tEfNS_4arch4Sm90ELb0ELb0ELb0ELb0ELb0ELb0ELb0ELb1ELb1ELb1ELb0ELb0EEENS1_21CollectiveEpilogueFwdINS6_IJSB_SD_SC_EEESA_SF_SH_Li256ELb0ELb1ELb0ELb0EEENS1_29StaticPersistentTileSchedulerILb0EEEEEEEEEvNT_6ParamsE:
        .type           _ZN7cutlass13device_kernelIN5flash11enable_sm90INS1_16FlashAttnFwdSm90INS1_25CollectiveMainloopFwdSm90ILi2EN4cute5tupleIJNS5_1CILi2EEENS7_ILi1EEES9_EEENS6_IJNS7_ILi128EEENS7_ILi112EEENS7_ILi192EEEEEELi192ENS_10bfloat16_tEfNS_4arch4Sm90ELb0ELb0ELb0ELb0ELb0ELb0ELb0ELb1ELb1ELb1ELb0ELb0EEENS1_21CollectiveEpilogueFwdINS6_IJSB_SD_SC_EEESA_SF_SH_Li256ELb0ELb1ELb0ELb0EEENS1_29StaticPersistentTileSchedulerILb0EEEEEEEEEvNT_6ParamsE,@function
        .size           _ZN7cutlass13device_kernelIN5flash11enable_sm90INS1_16FlashAttnFwdSm90INS1_25CollectiveMainloopFwdSm90ILi2EN4cute5tupleIJNS5_1CILi2EEENS7_ILi1EEES9_EEENS6_IJNS7_ILi128EEENS7_ILi112EEENS7_ILi192EEEEEELi192ENS_10bfloat16_tEfNS_4arch4Sm90ELb0ELb0ELb0ELb0ELb0ELb0ELb0ELb1ELb1ELb1ELb0ELb0EEENS1_21CollectiveEpilogueFwdINS6_IJSB_SD_SC_EEESA_SF_SH_Li256ELb0ELb1ELb0ELb0EEENS1_29StaticPersistentTileSchedulerILb0EEEEEEEEEvNT_6ParamsE,(.L_x_15304 - _ZN7cutlass13device_kernelIN5flash11enable_sm90INS1_16FlashAttnFwdSm90INS1_25CollectiveMainloopFwdSm90ILi2EN4cute5tupleIJNS5_1CILi2EEENS7_ILi1EEES9_EEENS6_IJNS7_ILi128EEENS7_ILi112EEENS7_ILi192EEEEEELi192ENS_10bfloat16_tEfNS_4arch4Sm90ELb0ELb0ELb0ELb0ELb0ELb0ELb0ELb1ELb1ELb1ELb0ELb0EEENS1_21CollectiveEpilogueFwdINS6_IJSB_SD_SC_EEESA_SF_SH_Li256ELb0ELb1ELb0ELb0EEENS1_29StaticPersistentTileSchedulerILb0EEEEEEEEEvNT_6ParamsE)
        .other          _ZN7cutlass13device_kernelIN5flash11enable_sm90INS1_16FlashAttnFwdSm90INS1_25CollectiveMainloopFwdSm90ILi2EN4cute5tupleIJNS5_1CILi2EEENS7_ILi1EEES9_EEENS6_IJNS7_ILi128EEENS7_ILi112EEENS7_ILi192EEEEEELi192ENS_10bfloat16_tEfNS_4arch4Sm90ELb0ELb0ELb0ELb0ELb0ELb0ELb0ELb1ELb1ELb1ELb0ELb0EEENS1_21CollectiveEpilogueFwdINS6_IJSB_SD_SC_EEESA_SF_SH_Li256ELb0ELb1ELb0ELb0EEENS1_29StaticPersistentTileSchedulerILb0EEEEEEEEEvNT_6ParamsE,@"STO_CUDA_ENTRY STV_DEFAULT"
_ZN7cutlass13device_kernelIN5flash11enable_sm90INS1_16FlashAttnFwdSm90INS1_25CollectiveMainloopFwdSm90ILi2EN4cute5tupleIJNS5_1CILi2EEENS7_ILi1EEES9_EEENS6_IJNS7_ILi128EEENS7_ILi112EEENS7_ILi192EEEEEELi192ENS_10bfloat16_tEfNS_4arch4Sm90ELb0ELb0ELb0ELb0ELb0ELb0ELb0ELb1ELb1ELb1ELb0ELb0EEENS1_21CollectiveEpilogueFwdINS6_IJSB_SD_SC_EEESA_SF_SH_Li256ELb0ELb1ELb0ELb0EEENS1_29StaticPersistentTileSchedulerILb0EEEEEEEEEvNT_6ParamsE:
        /* <DEDUP_REMOVED lines=17> */
.L_x_3612:
[----:B------:R-:W-:Y:S05]  /*0110*/  BSYNC B0 ;  /* 0x0000000000007941 */ /* 0x000fea0003800000 */
.L_x_3611:
[----:B------:R-:W-:Y:S01]  /*0120*/  VOTEU.ANY UP0, P0 ;  /* 0x00000000003f7886 */ /* 0x000fe20000000100 */
[----:B------:R-:W0:Y:S01]  /*0130*/  SHFL.IDX PT, R4, R2, RZ, 0x1f ;  /* 0x00001fff02047589 */ /* 0x000e2200000e0000 */
[----:B------:R-:W-:Y:S01]  /*0140*/  UMOV UR4, 0x80 ;  /* 0x0000008000047882 */ /* 0x000fe20000000000 */
[----:B------:R-:W-:Y:S01]  /*0150*/  UMOV UR7, 0x200 ;  /* 0x0000020000077882 */ /* 0x000fe20000000000 */
[----:B------:R-:W-:Y:S01]  /*0160*/  SHF.R.U32.HI R3, RZ, 0x7, R0 ;  /* 0x00000007ff037819 */ /* 0x000fe20000011600 */
[----:B------:R-:W1:Y:S01]  /*0170*/  @UP0 S2UR UR8, SR_CgaCtaId ;  /* 0x00000000000809c3 */ /* 0x000e620000008800 */
[----:B------:R-:W-:Y:S01]  /*0180*/  @UP0 UMOV UR6, 0x400 ;  /* 0x0000040000060882 */ /* 0x000fe20000000000 */
[----:B------:R-:W-:-:S04]  /*0190*/  @UP0 UIADD3 UR4, -UR4, 0x100000, URZ ;  /* 0x0010000004040890 */ /* 0x000fc8000fffe13f */
[----:B------:R-:W-:Y:S02]  /*01a0*/  @UP0 USHF.L.U32 UR5, UR4, 0xb, URZ ;  /* 0x0000000b04050899 */ /* 0x000fe4000800063f */
[----:B------:R-:W-:Y:S01]  /*01b0*/  @UP0 USHF.L.U32 UR4, UR4, 0x1, URZ ;  /* 0x0000000104040899 */ /* 0x000fe2000800063f */
[----:B------:R-:W-:Y:S01]  /*01c0*/  VOTEU.ANY UP1, P0 ;  /* 0x00000000003f7886 */ /* 0x000fe20000020100 */
[----:B------:R-:W2:Y:S01]  /*01d0*/  SHFL.IDX PT, R3, R3, RZ, 0x1f ;  /* 0x00001fff03037589 */ /* 0x000ea200000e0000 */
[----:B0-----:R-:W-:Y:S01]  /*01e0*/  ISETP.NE.AND P1, PT, R4, RZ, PT ;  /* 0x000000ff0400720c */ /* 0x001fe20003f25270 */
[----:B-1----:R-:W-:Y:S02]  /*01f0*/  @UP0 ULEA UR8, UR8, UR6, 0x18 ;  /* 0x0000000608080291 */ /* 0x002fe4000f8ec03f */
[----:B------:R-:W-:-:S04]  /*0200*/  @UP0 UIADD3 UR6, -UR7, 0x100000, URZ ;  /* 0x0010000007060890 */ /* 0x000fc8000fffe13f */
[----:B------:R-:W-:Y:S02]  /*0210*/  @UP0 USHF.L.U32 UR7, UR6, 0xb, URZ ;  /* 0x0000000b06070899 */ /* 0x000fe4000800063f */
[----:B------:R-:W-:Y:S01]  /*0220*/  @UP0 USHF.L.U32 UR6, UR6, 0x1, URZ ;  /* 0x0000000106060899 */ /* 0x000fe2000800063f */
[----:B------:R-:W-:Y:S01]  /*0230*/  VOTEU.ANY UP0, P0 ;  /* 0x00000000003f7886 */ /* 0x000fe20000000100 */
[----:B------:R-:W0:Y:S04]  /*0240*/  FENCE.VIEW.ASYNC.S ;  /* 0x00000000000073c6 */ /* 0x000e280000000000 */
[----:B0-----:R0:W1:Y:S06]  /*0250*/  @UP0 SYNCS.EXCH.64 URZ, [UR8+0x36800], UR4 ;  /* 0x03680004083f05b2 */ /* 0x00106c0008000100 */
[----:B------:R0:W3:Y:S01]  /*0260*/  @UP1 SYNCS.EXCH.64 URZ, [UR8+0x36820], UR6 ;  /* 0x03682006083f15b2 */ /* 0x0000e20008000100 */
[----:B--2---:R-:W-:Y:S05]  /*0270*/  @P1 BRA `(.L_x_3613) ;  /* 0x0000000000481947 */ /* 0x004fea0003800000 */
        /* <DEDUP_REMOVED lines=17> */
[----:B--2---:R-:W-:Y:S01]  /*0390*/  NOP ;  /* 0x0000000000007918 */ /* 0x004fe20000000000 */
.L_x_3613:
[----:B0-----:R-:W0:Y:S01]  /*03a0*/  S2UR UR4, SR_CTAID.Y ;  /* 0x00000000000479c3 */ /* 0x001e220000002600 */
[----:B------:R-:W2:Y:S01]  /*03b0*/  SHFL.IDX PT, R8, R2, RZ, 0x1f ;  /* 0x00001fff02087589 */ /* 0x000ea200000e0000 */
[----:B------:R-:W-:Y:S01]  /*03c0*/  ULDC UR5, c[0x0][0x154] ;  /* 0x0000550000057ab9 */ /* 0x000fe20000000800 */
[----:B------:R-:W-:-:S05]  /*03d0*/  NOP ;  /* 0x0000000000007918 */ /* 0x000fca0000000000 */
[----:B------:R-:W5:Y:S08]  /*03e0*/  S2UR UR6, SR_CTAID.X ;  /* 0x00000000000679c3 */ /* 0x000f700000002500 */
[----:B------:R-:W1:Y:S01]  /*03f0*/  LDC R9, c[0x0][0x148] ;  /* 0x00005200ff097b82 */ /* 0x000e620000000800 */
[----:B0-----:R-:W-:Y:S02]  /*0400*/  I2FP.F32.U32 R5, UR4 ;  /* 0x0000000400057c45 */ /* 0x001fe40008201000 */
[----:B--2---:R-:W-:-:S03]  /*0410*/  ISETP.NE.AND P0, PT, R8, RZ, PT ;  /* 0x000000ff0800720c */ /* 0x004fc60003f05270 */
        /* <DEDUP_REMOVED lines=24> */
[----:B------:R0:W2:Y:S01]  /*05a0*/  SYNCS.EXCH.64 URZ, [UR8+0x36860], UR6 ;  /* 0x03686006083f75b2 */ /* 0x0000a20008000100 */
[----:B------:R0:W0:Y:S01]  /*05b0*/  SYNCS.EXCH.64 URZ, [UR8+0x36858], UR4 ;  /* 0x03685804083f75b2 */ /* 0x0000220008000100 */
[----:B------:R0:W0:Y:S01]  /*05c0*/  SYNCS.EXCH.64 URZ, [UR8+0x36868], UR6 ;  /* 0x03686806083f75b2 */ /* 0x0000220008000100 */
[----:B------:R-:W-:Y:S01]  /*05d0*/  NOP ;  /* 0x0000000000007918 */ /* 0x000fe20000000000 */
.L_x_3614:
        /* <DEDUP_REMOVED lines=35> */
.L_x_3615:
[----:B------:R-:W5:Y:S01]  /*0810*/  SHFL.IDX PT, R14, R2, RZ, 0x1f ;  /* 0x00001fff020e7589 */ /* 0x000f6200000e0000 */
[----:B------:R-:W-:Y:S01]  /*0820*/  LEA.HI R11, R11, R8, RZ, 0x2 ;  /* 0x000000080b0b7211 */ /* 0x000fe200078f10ff */
[----:B0-----:R-:W0:Y:S01]  /*0830*/  S2UR UR4, SR_CTAID.X ;  /* 0x00000000000479c3 */ /* 0x001e220000002500 */
[----:B------:R-:W-:Y:S01]  /*0840*/  LOP3.LUT R9, R9, 0x3ffffffc, RZ, 0xc0, !PT ;  /* 0x3ffffffc09097812 */ /* 0x000fe200078ec0ff */
[----:B------:R-:W-:Y:S01]  /*0850*/  IMAD.IADD R6, R7, 0x1, -R6 ;  /* 0x0000000107067824 */ /* 0x000fe200078e0a06 */
[----:B------:R-:W-:Y:S01]  /*0860*/  LOP3.LUT R11, R11, 0x3ffffffc, RZ, 0xc0, !PT ;  /* 0x3ffffffc0b0b7812 */ /* 0x000fe200078ec0ff */
[----:B------:R-:W-:Y:S01]  /*0870*/  IMAD.MOV R7, RZ, RZ, -R10 ;  /* 0x000000ffff077224 */ /* 0x000fe200078e0a0a */
[----:B------:R-:W-:Y:S01]  /*0880*/  NOP ;  /* 0x0000000000007918 */ /* 0x000fe20000000000 */
[----:B------:R-:W-:Y:S02]  /*0890*/  IMAD.IADD R9, R4, 0x1, -R9 ;  /* 0x0000000104097824 */ /* 0x000fe400078e0a09 */
[----:B------:R-:W-:-:S02]  /*08a0*/  IMAD.IADD R11, R8, 0x1, -R11 ;  /* 0x00000001080b7824 */ /* 0x000fc400078e0a0b */
[----:B------:R-:W1:Y:S01]  /*08b0*/  LDC R8, c[0x0][0x140] ;  /* 0x00005000ff087b82 */ /* 0x000e620000000800 */
[--C-:B------:R-:W-:Y:S02]  /*08c0*/  IMAD R9, R9, 0x4, R6.reuse ;  /* 0x0000000409097824 */ /* 0x100fe400078e0206 */
[----:B------:R-:W-:-:S03]  /*08d0*/  IMAD R11, R11, 0x4, R6 ;  /* 0x000000040b0b7824 */ /* 0x000fc600078e0206 */
[----:B------:R-:W-:Y:S02]  /*08e0*/  LEA.HI R4, R9, R9, RZ, 0x1 ;  /* 0x0000000909047211 */ /* 0x000fe400078f08ff */
[----:B------:R-:W-:Y:S02]  /*08f0*/  LEA.HI R6, R11, R11, RZ, 0x1 ;  /* 0x0000000b0b067211 */ /* 0x000fe400078f08ff */
[----:B------:R-:W-:Y:S02]  /*0900*/  LOP3.LUT R4, R4, 0xfffffffe, RZ, 0xc0, !PT ;  /* 0xfffffffe04047812 */ /* 0x000fe400078ec0ff */
[----:B-----5:R-:W-:Y:S01]  /*0910*/  ISETP.NE.AND P0, PT, R14, RZ, PT ;  /* 0x000000ff0e00720c */ /* 0x020fe20003f05270 */
[----:B0-----:R-:W-:Y:S01]  /*0920*/  IMAD R7, R12, R7, UR4 ;  /* 0x000000040c077e24 */ /* 0x001fe2000f8e0207 */
[----:B------:R-:W-:Y:S01]  /*0930*/  LOP3.LUT R6, R6, 0xfffffffe, RZ, 0xc0, !PT ;  /* 0xfffffffe06067812 */ /* 0x000fe200078ec0ff */
[----:B------:R-:W-:-:S04]  /*0940*/  IMAD.IADD R4, R9, 0x1, -R4 ;  /* 0x0000000109047824 */ /* 0x000fc800078e0a04 */
[----:B------:R-:W-:Y:S01]  /*0950*/  IMAD.IADD R6, R11, 0x1, -R6 ;  /* 0x000000010b067824 */ /* 0x000fe200078e0a06 */
[----:B------:R-:W-:-:S05]  /*0960*/  ISETP.NE.AND P4, PT, R4, R7, PT ;  /* 0x000000070400720c */ /* 0x000fca0003f85270 */
[----:B------:R-:W-:Y:S08]  /*0970*/  @P0 BRA `(.L_x_3616) ;  /* 0x0000000000480947 */ /* 0x000ff00003800000 */
        /* <DEDUP_REMOVED lines=18> */
.L_x_3616:
[----:B------:R-:W5:Y:S01]  /*0aa0*/  SHFL.IDX PT, R10, R2, RZ, 0x1f ;  /* 0x00001fff020a7589 */ /* 0x000f6200000e0000 */
[----:B------:R-:W-:Y:S01]  /*0ab0*/  IMAD.SHL.U32 R22, R9, 0x4, RZ ;  /* 0x0000000409167824 */ /* 0x000fe200078e00ff */
[----:B------:R-:W-:Y:S01]  /*0ac0*/  ISETP.NE.AND P3, PT, R6, R7, PT ;  /* 0x000000070600720c */ /* 0x000fe20003f65270 */
[----:B------:R-:W-:Y:S01]  /*0ad0*/  IMAD.SHL.U32 R6, R11, 0x4, RZ ;  /* 0x000000040b067824 */ /* 0x000fe200078e00ff */
[----:B------:R-:W-:Y:S01]  /*0ae0*/  LOP3.LUT P0, RZ, R5, 0x7, RZ, 0xc0, !PT ;  /* 0x0000000705ff7812 */ /* 0x000fe2000780c0ff */
        /* <DEDUP_REMOVED lines=10> */
[----:B------:R-:W-:Y:S02]  /*0b90*/  @P3 SHF.R.S32.HI R6, RZ, 0x1, R6 ;  /* 0x00000001ff063819 */ /* 0x000fe40000011406 */
[----:B------:R-:W-:-:S02]  /*0ba0*/  @P4 SEL R18, RZ, 0x1, P5 ;  /* 0x00000001ff124807 */ /* 0x000fc40002800000 */
[----:B-----5:R-:W-:Y:S02]  /*0bb0*/  ISETP.NE.AND P5, PT, R10, RZ, PT ;  /* 0x000000ff0a00720c */ /* 0x020fe40003fa5270 */
[----:B------:R-:W-:Y:S02]  /*0bc0*/  ISETP.NE.AND P2, PT, R3, RZ, PT ;  /* 0x000000ff0300720c */ /* 0x000fe40003f45270 */
[----:B------:R-:W-:Y:S02]  /*0bd0*/  @P3 ISETP.NE.AND P4, PT, R6, R13, PT ;  /* 0x0000000d0600320c */ /* 0x000fe40003f85270 */
[----:B------:R-:W-:Y:S02]  /*0be0*/  SEL R3, RZ, 0x1, !P6 ;  /* 0x00000001ff037807 */ /* 0x000fe40007000000 */
[----:B------:R-:W-:Y:S02]  /*0bf0*/  ISETP.LT.U32.AND P0, PT, R19, 0x2, !P0 ;  /* 0x000000021300780c */ /* 0x000fe40004701070 */
[----:B-1----:R-:W-:-:S02]  /*0c00*/  ISETP.EQ.U32.AND P1, PT, R8, 0x1, PT ;  /* 0x000000010800780c */ /* 0x002fc40003f22070 */
[----:B------:R-:W-:Y:S02]  /*0c10*/  LOP3.LUT R18, R18, R3, RZ, 0xc0, !PT ;  /* 0x0000000312127212 */ /* 0x000fe400078ec0ff */
[----:B------:R-:W-:Y:S02]  /*0c20*/  SEL R4, RZ, 0x1, !P0 ;  /* 0x00000001ff047807 */ /* 0x000fe40004000000 */
        /* <DEDUP_REMOVED lines=20> */
.L_x_3617:
[----:B------:R-:W-:Y:S01]  /*0d70*/  LOP3.LUT R17, R17, R4, RZ, 0xc0, !PT ;  /* 0x0000000411117212 */ /* 0x000fe200078ec0ff */
[----:B------:R-:W-:Y:S01]  /*0d80*/  NOP ;  /* 0x0000000000007918 */ /* 0x000fe20000000000 */
[----:B------:R-:W-:Y:S05]  /*0d90*/  @!P1 BRA `(.L_x_3618) ;  /* 0x0000000000089947 */ /* 0x000fea0003800000 */
[----:B0-234-:R-:W-:Y:S01]  /*0da0*/  UCGABAR_ARV ;  /* 0x00000000000079c7 */ /* 0x01dfe20008000000 */
[----:B------:R-:W-:Y:S05]  /*0db0*/  BRA `(.L_x_3619) ;  /* 0x0000000000047947 */ /* 0x000fea0003800000 */
.L_x_3618:
[----:B0-234-:R-:W-:Y:S01]  /*0dc0*/  NOP ;  /* 0x0000000000007918 */ /* 0x01dfe20000000000 */
.L_x_3619:
[----:B------:R-:W-:Y:S05]  /*0dd0*/  @!P1 BRA `(.L_x_3620) ;  /* 0x00000000000c9947 */ /* 0x000fea0003800000 */
[----:B------:R-:W-:Y:S01]  /*0de0*/  UCGABAR_WAIT ;  /* 0x0000000000007dc7 */ /* 0x000fe20008000000 */
[----:B------:R-:W-:Y:S01]  /*0df0*/  CCTL.IVALL ;  /* 0x00000000ff00798f */ /* 0x000fe20002000000 */
[----:B------:R-:W-:Y:S05]  /*0e00*/  BRA `(.L_x_3621) ;  /* 0x0000000000047947 */ /* 0x000fea0003800000 */
.L_x_3620:
[----:B------:R-:W-:Y:S06]  /*0e10*/  BAR.SYNC.DEFER_BLOCKING 0x0 ;  /* 0x0000000000007b1d */ /* 0x000fec0000010000 */
.L_x_3621:
[----:B------:R-:W-:-:S05]  /*0e20*/  IMAD.MOV.U32 R3, RZ, RZ, 0x1 ;  /* 0x00000001ff037424 */ /* 0x000fca00078e00ff */
[----:B------:R-:W-:-:S05]  /*0e30*/  SEL R3, R3, 0x2, !P2 ;  /* 0x0000000203037807 */ /* 0x000fca0005000000 */
[----:B------:R0:W-:Y:S01]  /*0e40*/  STL [R1+0x2c], R3 ;  /* 0x00002c0301007387 */ /* 0x0001e20000100800 */
[----:B------:R-:W-:Y:S05]  /*0e50*/  @!P2 BRA `(.L_x_3622) ;  /* 0x000000ac0088a947 */ /* 0x000fea0003800000 */
.L_x_3623:
        /* <DEDUP_REMOVED lines=67> */
.L_x_3656:
        /* <DEDUP_REMOVED lines=9> */
[----:B--2---:R-:W2:Y:S01]  /*1320*/  LDC R81, c[0x0][0x2f0] ;  /* 0x0000bc00ff517b82 */ /* 0x004ea20000000800 */
        /* <DEDUP_REMOVED lines=34> */
[----:B---34-:R-:W-:Y:S11]  /*1550*/  @!P0 BRA `(.L_x_3624) ;  /* 0x0000000000408947 */ /* 0x018ff60003800000 */
        /* <DEDUP_REMOVED lines=16> */
.L_x_3624:
[----:B------:R-:W-:Y:S02]  /*1660*/  LOP3.LUT R0, R208, 0x1, RZ, 0xc0, !PT ;  /* 0x00000001d0007812 */ /* 0x000fe400078ec0ff */
[----:B------:R-:W-:Y:S02]  /*1670*/  ISETP.NE.AND P0, PT, R16, 0x3, PT ;  /* 0x000000031000780c */ /* 0x000fe40003f05270 */
[----:B------:R-:W-:-:S04]  /*1680*/  SHF.L.U32 R0, R0, 0x1f, RZ ;  /* 0x0000001f00007819 */ /* 0x000fc800000006ff */
[----:B------:R-:W0:Y:S02]  /*1690*/  SYNCS.PHASECHK.TRANS64.TRYWAIT P1, [UR37+0x36800], R0 ;  /* 0x03680000ff0075a7 */ /* 0x000e240008020165 */
[----:B0-----:R-:W-:Y:S05]  /*16a0*/  @!P1 BRA `(.L_x_3625) ;  /* 0x000000f000b89947 */ /* 0x001fea0003800000 */
.L_x_3758:
[----:B------:R-:W-:Y:S05]  /*16b0*/  @!P0 BRA `(.L_x_3626) ;  /* 0x0000000000048947 */ /* 0x000fea0003800000 */
[----:B------:R-:W-:Y:S01]  /*16c0*/  BPT.TRAP 0x1 ;  /* 0x000000040000795c */ /* 0x000fe20000300000 */
.L_x_3626:
[----:B------:R-:W-:Y:S02]  /*16d0*/  IMAD.U32 R2, RZ, RZ, UR36 ;  /* 0x00000024ff027e24 */ /* 0x000fe4000f8e00ff */
[----:B0-----:R-:W-:-:S03]  /*16e0*/  IMAD.U32 R3, RZ, RZ, UR61 ;  /* 0x0000003dff037e24 */ /* 0x001fc6000f8e00ff */
[----:B------:R-:W-:Y:S02]  /*16f0*/  LEA R2, R2, UR37, 0x3 ;  /* 0x0000002502027c11 */ /* 0x000fe4000f8e18ff */
[----:B------:R-:W-:-:S04]  /*1700*/  SHF.L.U32 R3, R3, 0x1f, RZ ;  /* 0x0000001f03037819 */ /* 0x000fc800000006ff */
[----:B------:R0:W1:Y:S01]  /*1710*/  SYNCS.PHASECHK.TRANS64.TRYWAIT P1, [R2+URZ+0x36830], R3 ;  /* 0x03683003020075a7 */ /* 0x000062000802017f */
[----:B------:R-:W-:Y:S05]  /*1720*/  @!P0 BRA `(.L_x_3627) ;  /* 0x0000000000048947 */ /* 0x000fea0003800000 */
[----:B------:R-:W-:Y:S01]  /*1730*/  BPT.TRAP 0x1 ;  /* 0x000000040000795c */ /* 0x000fe20000300000 */
.L_x_3627:
[----:B-1----:R-:W-:Y:S05]  /*1740*/  @P1 BRA `(.L_x_3628) ;  /* 0x0000000000081947 */ /* 0x002fea0003800000 */
[----:B------:R-:W1:Y:S02]  /*1750*/  SYNCS.PHASECHK.TRANS64.TRYWAIT P1, [R2+URZ+0x36830], R3 ;  /* 0x03683003020075a7 */ /* 0x000e64000802017f */
[----:B-1----:R-:W-:Y:S05]  /*1760*/  @!P1 BRA `(.L_x_3629) ;  /* 0x000000f000a09947 */ /* 0x002fea0003800000 */
.L_x_3628:
[----:B------:R-:W-:Y:S05]  /*1770*/  WARPSYNC.ALL ;  /* 0x0000000000007948 */ /* 0x000fea0003800000 */
[----:B------:R-:W-:Y:S01]  /*1780*/  UIADD3 UR37, UR37, 0x21400, URZ ;  /* 0x0002140025257890 */ /* 0x000fe2000fffe03f */
[----:B------:R-:W-:Y:S01]  /*1790*/  WARPGROUP.ARRIVE ;  /* 0x00000000000079c5 */ /* 0x000fe20000000000 */
[----:B------:R-:W-:Y:S01]  /*17a0*/  ULOP3.LUT UR4, UR38, 0x10000, URZ, 0xfc, !UPT ;  /* 0x0001000026047892 */ /* 0x000fe2000f8efc3f */
[----:B------:R-:W-:Y:S01]  /*17b0*/  MOV R4, UR36 ;  /* 0x0000002400047c02 */ /* 0x000fe20008000f00 */
[----:B------:R-:W-:Y:S01]  /*17c0*/  USHF.R.U32.HI UR37, URZ, 0x4, UR37 ;  /* 0x000000043f257899 */ /* 0x000fe20008011625 */
[----:B------:R-:W-:Y:S01]  /*17d0*/  UMOV UR5, 0x40000040 ;  /* 0x4000004000057882 */ /* 0x000fe20000000000 */
[----:B------:R-:W-:-:S02]  /*17e0*/  UMOV UR7, 0x40000040 ;  /* 0x4000004000077882 */ /* 0x000fc40000000000 */
[----:B------:R-:W-:Y:S01]  /*17f0*/  ULOP3.LUT UR37, UR37, 0x3fff, URZ, 0xc0, !UPT ;  /* 0x00003fff25257892 */ /* 0x000fe2000f8ec03f */
[----:B------:R-:W-:Y:S01]  /*1800*/  UMOV UR8, UR4 ;  /* 0x0000000400087c82 */ /* 0x000fe20008000000 */
[----:B------:R-:W-:Y:S02]  /*1810*/  UMOV UR9, UR5 ;  /* 0x0000000500097c82 */ /* 0x000fe40008000000 */
[----:B------:R-:W-:Y:S01]  /*1820*/  ULOP3.LUT UR6, UR37, 0x10000, URZ, 0xfc, !UPT ;  /* 0x0001000025067892 */ /* 0x000fe2000f8efc3f */
[----:B------:R-:W-:Y:S01]  /*1830*/  UMOV UR11, 0x40000040 ;  /* 0x40000040000b7882 */ /* 0x000fe20000000000 */
[----:B------:R-:W-:Y:S01]  /*1840*/  UMOV UR12, UR4 ;  /* 0x00000004000c7c82 */ /* 0x000fe20008000000 */
[----:B------:R-:W-:Y:S01]  /*1850*/  UMOV UR13, UR5 ;  /* 0x00000005000d7c82 */ /* 0x000fe20008000000 */
[----:B------:R-:W-:Y:S02]  /*1860*/  UMOV UR15, 0x40000040 ;  /* 0x40000040000f7882 */ /* 0x000fe40000000000 */
[----:B------:R-:W-:Y:S01]  /*1870*/  IMAD.U32 R7, RZ, RZ, UR6 ;  /* 0x00000006ff077e24 */ /* 0x000fe2000f8e00ff */
[----:B------:R-:W-:Y:S01]  /*1880*/  UIMAD UR6, UR36, 0xa80, UR6 ;  /* 0x00000a80240678a4 */ /* 0x000fe2000f8e0206 */
[----:B------:R-:W-:Y:S01]  /*1890*/  UMOV UR16, UR4 ;  /* 0x0000000400107c82 */ /* 0x000fe20008000000 */
[----:B------:R-:W-:-:S02]  /*18a0*/  UMOV UR17, UR5 ;  /* 0x0000000500117c82 */ /* 0x000fc40008000000 */
[----:B------:R-:W-:Y:S02]  /*18b0*/  UIADD3 UR10, UR6, 0x80, URZ ;  /* 0x00000080060a7890 */ /* 0x000fe4000fffe03f */
[----:B------:R-:W-:Y:S02]  /*18c0*/  UIADD3 UR14, UR6, 0x100, URZ ;  /* 0x00000100060e7890 */ /* 0x000fe4000fffe03f */
[----:B------:R-:W-:Y:S02]  /*18d0*/  UIADD3 UR18, UR6, 0x180, URZ ;  /* 0x0000018006127890 */ /* 0x000fe4000fffe03f */
[----:B------:R-:W-:Y:S01]  /*18e0*/  HGMMA.64x16x16.F32.BF16 R72, gdesc[UR4], RZ, !UPT, gsb0 ;  /* 0x00200000044879f0 */ /* 0x000fe2000c0018ff */
[----:B------:R-:W-:Y:S01]  /*18f0*/  UMOV UR19, 0x40000040 ;  /* 0x4000004000137882 */ /* 0x000fe20000000000 */
[----:B------:R-:W-:Y:S01]  /*1900*/  UIADD3 UR22, UR6, 0x200, URZ ;  /* 0x0000020006167890 */ /* 0x000fe2000fffe03f */
[----:B------:R-:W-:Y:S01]  /*1910*/  UMOV UR20, UR4 ;  /* 0x0000000400147c82 */ /* 0x000fe20008000000 */
[----:B------:R-:W-:Y:S01]  /*1920*/  UMOV UR21, UR5 ;  /* 0x0000000500157c82 */ /* 0x000fe20008000000 */
[----:B------:R-:W-:Y:S01]  /*1930*/  UMOV UR23, 0x40000040 ;  /* 0x4000004000177882 */ /* 0x000fe20000000000 */
[----:B------:R-:W-:-:S02]  /*1940*/  UIADD3 UR7, UR6, 0x300, URZ ;  /* 0x0000030006077890 */ /* 0x000fc4000fffe03f */
        /* <DEDUP_REMOVED lines=16> */
[----:B------:R-:W-:Y:S01]  /*1a50*/  UMOV UR39, 0x40000040 ;  /* 0x4000004000277882 */ /* 0x000fe20000000000 */
        /* <DEDUP_REMOVED lines=33> */
[----:B------:R-:W-:Y:S02]  /*1c70*/  UIADD3 UR8, UR4, 0x2, URZ ;  /* 0x0000000204087890 */ /* 0x000fe4000fffe03f */
[----:B------:R-:W-:Y:S01]  /*1c80*/  UIADD3 UR10, UR6, 0x2, URZ ;  /* 0x00000002060a7890 */ /* 0x000fe2000fffe03f */
[----:B------:R-:W-:Y:S01]  /*1c90*/  UMOV UR9, 0x40000040 ;  /* 0x4000004000097882 */ /* 0x000fe20000000000 */
[----:B------:R-:W-:Y:S01]  /*1ca0*/  UMOV UR11, 0x40000040 ;  /* 0x40000040000b7882 */ /* 0x000fe20000000000 */
[----:B------:R-:W-:Y:S02]  /*1cb0*/  UMOV UR13, UR9 ;  /* 0x00000009000d7c82 */ /* 0x000fe40008000000 */
[----:B------:R-:W-:Y:S01]  /*1cc0*/  UMOV UR12, UR8 ;  /* 0x00000008000c7c82 */ /* 0x000fe20008000000 */
[----:B------:R-:W-:Y:S01]  /*1cd0*/  UMOV UR16, UR8 ;  /* 0x0000000800107c82 */ /* 0x000fe20008000000 */
[----:B------:R-:W-:Y:S01]  /*1ce0*/  UMOV UR17, UR9 ;  /* 0x0000000900117c82 */ /* 0x000fe20008000000 */
[----:B------:R-:W-:Y:S01]  /*1cf0*/  UMOV UR20, UR8 ;  /* 0x0000000800147c82 */ /* 0x000fe20008000000 */
[----:B------:R-:W-:Y:S01]  /*1d00*/  UMOV UR21, UR9 ;  /* 0x0000000900157c82 */ /* 0x000fe20008000000 */
        /* <DEDUP_REMOVED lines=21> */
[----:B01----:R-:W-:Y:S01]  /*1e60*/  MOV R3, UR12 ;  /* 0x0000000c00037c02 */ /* 0x003fe20008000f00 */
        /* <DEDUP_REMOVED lines=365> */
[----:B------:R-:W-:-:S07]  /*3540*/  UIADD3 UR7, UR6, 0x784, URZ ;  /* 0x0000078406077890 */ /* 0x000fce000fffe03f */
[----:B------:R-:W-:Y:S01]  /*3550*/  UMOV UR38, UR7 ;  /* 0x0000000700267c82 */ /* 0x000fe20008000000 */
        /* <DEDUP_REMOVED lines=44> */
[----:B------:R-:W-:-:S07]  /*3820*/  UIADD3 UR10, UR6, 0x806, URZ ;  /* 0x00000806060a7890 */ /* 0x000fce000fffe03f */
        /* <DEDUP_REMOVED lines=18> */
[----:B------:R-:W-:Y:S02]  /*3950*/  R2UR UR36, R4 ;  /* 0x00000000042472ca */ /* 0x000fe400000e0000 */
        /* <DEDUP_REMOVED lines=19> */
.L_x_3630:
[----:B------:R-:W-:Y:S01]  /*3a90*/  IMAD.IADD R3, R218, 0x1, R81 ;  /* 0x00000001da037824 */ /* 0x000fe200078e0251 */
[----:B------:R-:W-:Y:S01]  /*3aa0*/  P2R R80, PR, RZ, 0x1 ;  /* 0x00000001ff507803 */ /* 0x000fe20000000000 */
[----:B------:R-:W-:Y:S02]  /*3ab0*/  ULDC UR6, c[0x0][0x988] ;  /* 0x0002620000067ab9 */ /* 0x000fe40000000800 */
[----:B------:R-:W-:-:S05]  /*3ac0*/  IMAD R3, R120, -0x70, R3 ;  /* 0xffffff9078037824 */ /* 0x000fca00078e0203 */
[C---:B------:R-:W-:Y:S02]  /*3ad0*/  ISETP.GT.AND P6, PT, R3.reuse, RZ, PT ;  /* 0x000000ff0300720c */ /* 0x040fe40003fc4270 */
[C---:B------:R-:W-:Y:S02]  /*3ae0*/  ISETP.GT.AND P5, PT, R3.reuse, 0x1, PT ;  /* 0x000000010300780c */ /* 0x040fe40003fa4270 */
[----:B------:R-:W-:Y:S02]  /*3af0*/  ISETP.GT.AND P4, PT, R3, 0x8, PT ;  /* 0x000000080300780c */ /* 0x000fe40003f84270 */
[----:B------:R-:W-:Y:S02]  /*3b00*/  FSEL R83, R72, -INF , P6 ;  /* 0xff80000048537808 */ /* 0x000fe40003000000 */
        /* <DEDUP_REMOVED lines=62> */
[----:B------:R-:W-:Y:S02]  /*3ef0*/  ISETP.GT.AND P0, PT, R3, 0x49, PT ;  /* 0x000000490300780c */ /* 0x000fe40003f04270 */
[----:B------:R-:W-:Y:S02]  /*3f00*/  FSEL R111, R44, -INF , P6 ;  /* 0xff8000002c6f7808 */ /* 0x000fe40003000000 */
[----:B------:R-:W-:Y:S02]  /*3f10*/  FMNMX.FTZ R0, R107, R0, !PT ;  /* 0x000000006b007209 */ /* 0x000fe40007810000 */
[----:B------:R-:W-:Y:S02]  /*3f20*/  FSEL R51, R51, -INF , P5 ;  /* 0xff80000033337808 */ /* 0x000fe40002800000 */
[----:B------:R-:W-:Y:S02]  /*3f30*/  ISETP.GT.AND P5, PT, R3, 0x50, PT ;  /* 0x000000500300780c */ /* 0x000fe40003fa4270 */
[----:B------:R-:W-:-:S02]  /*3f40*/  FSEL R113, R45, -INF , P0 ;  /* 0xff8000002d717808 */ /* 0x000fc40000000000 */
[----:B------:R-:W-:Y:S02]  /*3f50*/  FMNMX.FTZ R0, R111, R0, !PT ;  /* 0x000000006f007209 */ /* 0x000fe40007810000 */
        /* <DEDUP_REMOVED lines=12> */
[----:B------:R-:W-:Y:S02]  /*4020*/  FSEL R121, R37, -INF , P2 ;  /* 0xff80000025797808 */ /* 0x000fe40001000000 */
[----:B------:R-:W-:Y:S02]  /*4030*/  FMNMX.FTZ R0, R119, R0, !PT ;  /* 0x0000000077007209 */ /* 0x000fe40007810000 */
[----:B------:R-:W-:Y:S02]  /*4040*/  ISETP.GT.AND P3, PT, R3, 0x60, PT ;  /* 0x000000600300780c */ /* 0x000fe40003f64270 */
[----:B------:R-:W-:Y:S02]  /*4050*/  FSEL R41, R54, -INF , P4 ;  /* 0xff80000036297808 */ /* 0x000fe40002000000 */
[----:B------:R-:W-:-:S02]  /*4060*/  FSEL R123, R24, -INF , P3 ;  /* 0xff800000187b7808 */ /* 0x000fc40001800000 */
[----:B------:R-:W-:Y:S02]  /*4070*/  FMNMX.FTZ R0, R121, R0, !PT ;  /* 0x0000000079007209 */ /* 0x000fe40007810000 */
[----:B------:R-:W-:Y:S02]  /*4080*/  ISETP.GT.AND P4, PT, R3, 0x61, PT ;  /* 0x000000610300780c */ /* 0x000fe40003f84270 */
[----:B------:R-:W-:Y:S02]  /*4090*/  FMNMX.FTZ R0, R123, R0, !PT ;  /* 0x000000007b007209 */ /* 0x000fe40007810000 */
[----:B------:R-:W-:Y:S02]  /*40a0*/  FSEL R125, R25, -INF , P4 ;  /* 0xff800000197d7808 */ /* 0x000fe40002000000 */
[----:B------:R-:W-:Y:S02]  /*40b0*/  ISETP.GT.AND P5, PT, R3, 0x68, PT ;  /* 0x000000680300780c */ /* 0x000fe40003fa4270 */
[----:B------:R-:W-:-:S02]  /*40c0*/  FMNMX.FTZ R0, R125, R0, !PT ;  /* 0x000000007d007209 */ /* 0x000fc40007810000 */
[----:B------:R-:W-:Y:S02]  /*40d0*/  FSEL R127, R28, -INF , P5 ;  /* 0xff8000001c7f7808 */ /* 0x000fe40002800000 */
[----:B------:R-:W-:Y:S02]  /*40e0*/  ISETP.GT.AND P6, PT, R3, 0x69, PT ;  /* 0x000000690300780c */ /* 0x000fe40003fc4270 */
[----:B------:R-:W-:Y:S02]  /*40f0*/  FMNMX.FTZ R0, R127, R0, !PT ;  /* 0x000000007f007209 */ /* 0x000fe40007810000 */
[----:B------:R-:W-:Y:S02]  /*4100*/  FSEL R129, R29, -INF , P6 ;  /* 0xff8000001d817808 */ /* 0x000fe40003000000 */
[----:B------:R-:W-:Y:S02]  /*4110*/  P2R R14, PR, RZ, 0x4 ;  /* 0x00000004ff0e7803 */ /* 0x000fe40000000000 */
[----:B------:R-:W-:Y:S01]  /*4120*/  FMNMX.FTZ R6, R129, R0, !PT ;  /* 0x0000000081067209 */ /* 0x000fe20007810000 */
[----:B------:R-:W-:Y:S01]  /*4130*/  IMAD.U32 R0, RZ, RZ, UR6 ;  /* 0x00000006ff007e24 */ /* 0x000fe2000f8e00ff */
[----:B------:R-:W-:-:S02]  /*4140*/  ISETP.GT.AND P2, PT, R3, 0x48, PT ;  /* 0x000000480300780c */ /* 0x000fc40003f44270 */
[----:B------:R-:W-:Y:S01]  /*4150*/  P2R R20, PR, RZ, 0x2 ;  /* 0x00000002ff147803 */ /* 0x000fe20000000000 */
[----:B------:R-:W0:Y:S01]  /*4160*/  SHFL.BFLY PT, R25, R6, 0x2, 0x1f ;  /* 0x0c401f0006197f89 */ /* 0x000e2200000e0000 */
[C---:B------:R-:W-:Y:S02]  /*4170*/  ISETP.GT.AND P1, PT, R3.reuse, 0x49, PT ;  /* 0x000000490300780c */ /* 0x040fe40003f24270 */
[----:B------:R-:W-:Y:S02]  /*4180*/  FSEL R109, R46, -INF , P2 ;  /* 0xff8000002e6d7808 */ /* 0x000fe40001000000 */
[----:B------:R-:W-:Y:S02]  /*4190*/  P2R R32, PR, RZ, 0x1 ;  /* 0x00000001ff207803 */ /* 0x000fe40000000000 */
[----:B------:R-:W-:Y:S02]  /*41a0*/  ISETP.GT.AND P0, PT, R3, 0x50, PT ;  /* 0x000000500300780c */ /* 0x000fe40003f04270 */
[----:B------:R-:W-:-:S02]  /*41b0*/  FSEL R57, R47, -INF , P1 ;  /* 0xff8000002f397808 */ /* 0x000fc40000800000 */
[----:B------:R-:W-:Y:S02]  /*41c0*/  P2R R12, PR, RZ, 0x8 ;  /* 0x00000008ff0c7803 */ /* 0x000fe40000000000 */
[----:B------:R-:W-:Y:S02]  /*41d0*/  FSEL R29, R34, -INF , P0 ;  /* 0xff800000221d7808 */ /* 0x000fe40000000000 */
[----:B------:R-:W-:Y:S02]  /*41e0*/  ISETP.NE.AND P0, PT, R32, RZ, PT ;  /* 0x000000ff2000720c */ /* 0x000fe40003f05270 */
[----:B------:R-:W-:Y:S02]  /*41f0*/  ISETP.NE.AND P1, PT, R20, RZ, PT ;  /* 0x000000ff1400720c */ /* 0x000fe40003f25270 */
[----:B------:R-:W-:Y:S02]  /*4200*/  FSEL R35, R35, -INF , P0 ;  /* 0xff80000023237808 */ /* 0x000fe40000000000 */
[----:B------:R-:W-:-:S02]  /*4210*/  ISETP.NE.AND P2, PT, R14, RZ, PT ;  /* 0x000000ff0e00720c */ /* 0x000fc40003f45270 */
[----:B------:R-:W-:Y:S02]  /*4220*/  FSEL R27, R27, -INF , P4 ;  /* 0xff8000001b1b7808 */ /* 0x000fe40002000000 */
[----:B0-----:R-:W-:Y:S02]  /*4230*/  FMNMX.FTZ R25, R6, R25, !PT ;  /* 0x0000001906197209 */ /* 0x001fe40007810000 */
[----:B------:R-:W-:Y:S02]  /*4240*/  FMNMX.FTZ R6, R5, R75, !PT ;  /* 0x0000004b05067209 */ /* 0x000fe40007810000 */
[----:B------:R-:W-:Y:S01]  /*4250*/  FSEL R39, R39, -INF , P2 ;  /* 0xff80000027277808 */ /* 0x000fe20001000000 */
[----:B------:R-:W0:Y:S01]  /*4260*/  SHFL.BFLY PT, R4, R25, 0x1, 0x1f ;  /* 0x0c201f0019047f89 */ /* 0x000e2200000e0000 */
[----:B------:R-:W-:Y:S02]  /*4270*/  FMNMX.FTZ R6, R9, R6, !PT ;  /* 0x0000000609067209 */ /* 0x000fe40007810000 */
[----:B------:R-:W-:-:S02]  /*4280*/  FSEL R31, R31, -INF , P6 ;  /* 0xff8000001f1f7808 */ /* 0x000fc40003000000 */
[----:B------:R-:W-:Y:S02]  /*4290*/  FMNMX.FTZ R6, R79, R6, !PT ;  /* 0x000000064f067209 */ /* 0x000fe40007810000 */
[----:B------:R-:W-:Y:S02]  /*42a0*/  ISETP.GE.AND P2, PT, R81, 0x71, PT ;  /* 0x000000715100780c */ /* 0x000fe40003f46270 */
[----:B------:R-:W-:Y:S02]  /*42b0*/  FMNMX.FTZ R6, R11, R6, !PT ;  /* 0x000000060b067209 */ /* 0x000fe40007810000 */
[----:B------:R-:W-:Y:S02]  /*42c0*/  ISETP.NE.AND P0, PT, R80, RZ, PT ;  /* 0x000000ff5000720c */ /* 0x000fe40003f05270 */
[----:B------:R-:W-:Y:S02]  /*42d0*/  CS2R R80, SRZ ;  /* 0x0000000000507805 */ /* 0x000fe4000001ff00 */
        /* <DEDUP_REMOVED lines=18> */
[--C-:B------:R-:W-:Y:S01]  /*4400*/  FFMA.FTZ R25, R73, R0, -R10.reuse ;  /* 0x0000000049197223 */ /* 0x100fe2000001080a */
[----:B------:R-:W-:Y:S01]  /*4410*/  FSEL R61, R26, -INF , P3 ;  /* 0xff8000001a3d7808 */ /* 0x000fe20001800000 */
[----:B------:R0:W-:Y:S01]  /*4420*/  MUFU.EX2 R73, R3 ;  /* 0x0000000300497308 */ /* 0x0001e20000000800 */
[----:B------:R-:W-:Y:S01]  /*4430*/  FMNMX.FTZ R6, R41, R6, !PT ;  /* 0x0000000629067209 */ /* 0x000fe20007810000 */
[-CC-:B------:R-:W-:Y:S01]  /*4440*/  FFMA.FTZ R200, R83, R0.reuse, -R10.reuse ;  /* 0x0000000053c87223 */ /* 0x180fe2000001080a */
[----:B------:R-:W-:Y:S01]  /*4450*/  FSEL R69, R30, -INF , P5 ;  /* 0xff8000001e457808 */ /* 0x000fe20002800000 */
[--C-:B------:R-:W-:Y:S01]  /*4460*/  FFMA.FTZ R202, R85, R0, -R10.reuse ;  /* 0x0000000055ca7223 */ /* 0x100fe2000001080a */
[----:B------:R-:W-:Y:S01]  /*4470*/  FMNMX.FTZ R6, R55, R6, !PT ;  /* 0x0000000637067209 */ /* 0x000fe20007810000 */
[-CC-:B------:R-:W-:Y:S01]  /*4480*/  FFMA.FTZ R33, R77, R0.reuse, -R10.reuse ;  /* 0x000000004d217223 */ /* 0x180fe2000001080a */
[--C-:B------:R-:W-:Y:S01]  /*4490*/  FFMA.FTZ R196, R87, R0, -R10.reuse ;  /* 0x0000000057c47223 */ /* 0x100fe2000001080a */
[----:B------:R-:W-:Y:S01]  /*44a0*/  MUFU.EX2 R200, R200 ;  /* 0x000000c800c87308 */ /* 0x000fe20000000800 */
[----:B------:R-:W-:Y:S01]  /*44b0*/  FMNMX.FTZ R6, R45, R6, !PT ;  /* 0x000000062d067209 */ /* 0x000fe20007810000 */
[-CC-:B------:R-:W-:Y:S01]  /*44c0*/  FFMA.FTZ R198, R89, R0.reuse, -R10.reuse ;  /* 0x0000000059c67223 */ /* 0x180fe2000001080a */
[-CC-:B------:R-:W-:Y:S01]  /*44d0*/  FFMA.FTZ R192, R91, R0.reuse, -R10.reuse ;  /* 0x000000005bc07223 */ /* 0x180fe2000001080a */
[--C-:B------:R-:W-:Y:S01]  /*44e0*/  FFMA.FTZ R53, R93, R0, -R10.reuse ;  /* 0x000000005d357223 */ /* 0x100fe2000001080a */
[----:B------:R-:W-:Y:S01]  /*44f0*/  FMNMX.FTZ R6, R43, R6, !PT ;  /* 0x000000062b067209 */ /* 0x000fe20007810000 */
[-CC-:B------:R-:W-:Y:S01]  /*4500*/  FFMA.FTZ R194, R95, R0.reuse, -R10.reuse ;  /* 0x000000005fc27223 */ /* 0x180fe2000001080a */
[--C-:B------:R-:W-:Y:S01]  /*4510*/  FFMA.FTZ R97, R97, R0, -R10.reuse ;  /* 0x0000000061617223 */ /* 0x100fe2000001080a */
[----:B------:R-:W1:Y:S01]  /*4520*/  MUFU.EX2 R25, R25 ;  /* 0x0000001900197308 */ /* 0x000e620000000800 */
[----:B------:R-:W-:Y:S01]  /*4530*/  FMNMX.FTZ R6, R109, R6, !PT ;  /* 0x000000066d067209 */ /* 0x000fe20007810000 */
[-CC-:B------:R-:W-:Y:S01]  /*4540*/  FFMA.FTZ R99, R99, R0.reuse, -R10.reuse ;  /* 0x0000000063637223 */ /* 0x180fe2000001080a */
[-CC-:B------:R-:W-:Y:S01]  /*4550*/  FFMA.FTZ R101, R101, R0.reuse, -R10.reuse ;  /* 0x0000000065657223 */ /* 0x180fe2000001080a */
[--C-:B------:R-:W-:Y:S01]  /*4560*/  FFMA.FTZ R103, R103, R0, -R10.reuse ;  /* 0x0000000067677223 */ /* 0x100fe2000001080a */
[----:B------:R-:W-:Y:S01]  /*4570*/  FMNMX.FTZ R6, R57, R6, !PT ;  /* 0x0000000639067209 */ /* 0x000fe20007810000 */
[-CC-:B------:R-:W-:Y:S01]  /*4580*/  FFMA.FTZ R105, R105, R0.reuse, -R10.reuse ;  /* 0x0000000069697223 */ /* 0x180fe2000001080a */
[--C-:B------:R-:W-:Y:S01]  /*4590*/  FFMA.FTZ R107, R107, R0, -R10.reuse ;  /* 0x000000006b6b7223 */ /* 0x100fe2000001080a */
[----:B------:R-:W2:Y:S01]  /*45a0*/  MUFU.EX2 R202, R202 ;  /* 0x000000ca00ca7308 */ /* 0x000ea20000000800 */
[----:B------:R-:W-:Y:S01]  /*45b0*/  FMNMX.FTZ R6, R29, R6, !PT ;  /* 0x000000061d067209 */ /* 0x000fe20007810000 */
[-CC-:B------:R-:W-:Y:S01]  /*45c0*/  FFMA.FTZ R111, R111, R0.reuse, -R10.reuse ;  /* 0x000000006f6f7223 */ /* 0x180fe2000001080a */
[-CC-:B------:R-:W-:Y:S01]  /*45d0*/  FFMA.FTZ R113, R113, R0.reuse, -R10.reuse ;  /* 0x0000000071717223 */ /* 0x180fe2000001080a */
[--C-:B------:R-:W-:Y:S01]  /*45e0*/  FFMA.FTZ R115, R115, R0, -R10.reuse ;  /* 0x0000000073737223 */ /* 0x100fe2000001080a */
[----:B------:R-:W-:Y:S01]  /*45f0*/  FMNMX.FTZ R6, R35, R6, !PT ;  /* 0x0000000623067209 */ /* 0x000fe20007810000 */
[-CC-:B------:R-:W-:Y:S01]  /*4600*/  FFMA.FTZ R117, R117, R0.reuse, -R10.reuse ;  /* 0x0000000075757223 */ /* 0x180fe2000001080a */
[--C-:B------:R-:W-:Y:S01]  /*4610*/  FFMA.FTZ R119, R119, R0, -R10.reuse ;  /* 0x0000000077777223 */ /* 0x100fe2000001080a */
[----:B------:R-:W3:Y:S01]  /*4620*/  MUFU.EX2 R33, R33 ;  /* 0x0000002100217308 */ /* 0x000ee20000000800 */
[----:B------:R-:W-:Y:S01]  /*4630*/  FMNMX.FTZ R6, R65, R6, !PT ;  /* 0x0000000641067209 */ /* 0x000fe20007810000 */
[-CC-:B------:R-:W-:Y:S01]  /*4640*/  FFMA.FTZ R121, R121, R0.reuse, -R10.reuse ;  /* 0x0000000079797223 */ /* 0x180fe2000001080a */
[-CC-:B------:R-:W-:Y:S01]  /*4650*/  FFMA.FTZ R123, R123, R0.reuse, -R10.reuse ;  /* 0x000000007b7b7223 */ /* 0x180fe2000001080a */
[--C-:B------:R-:W-:Y:S01]  /*4660*/  FFMA.FTZ R125, R125, R0, -R10.reuse ;  /* 0x000000007d7d7223 */ /* 0x100fe2000001080a */
[----:B------:R-:W-:Y:S01]  /*4670*/  FMNMX.FTZ R6, R39, R6, !PT ;  /* 0x0000000627067209 */ /* 0x000fe20007810000 */
[-CC-:B------:R-:W-:Y:S01]  /*4680*/  FFMA.FTZ R127, R127, R0.reuse, -R10.reuse ;  /* 0x000000007f7f7223 */ /* 0x180fe2000001080a */
[----:B------:R-:W-:Y:S01]  /*4690*/  FFMA.FTZ R10, R129, R0, -R10 ;  /* 0x00000000810a7223 */ /* 0x000fe2000001080a */
[----:B------:R-:W4:Y:S01]  /*46a0*/  MUFU.EX2 R196, R196 ;  /* 0x000000c400c47308 */ /* 0x000f220000000800 */
[----:B------:R-:W-:-:S02]  /*46b0*/  FMNMX.FTZ R6, R61, R6, !PT ;  /* 0x000000063d067209 */ /* 0x000fc40007810000 */
[----:B------:R-:W-:Y:S02]  /*46c0*/  CS2R R94, SRZ ;  /* 0x00000000005e7805 */ /* 0x000fe4000001ff00 */
[----:B------:R-:W-:Y:S02]  /*46d0*/  CS2R R92, SRZ ;  /* 0x00000000005c7805 */ /* 0x000fe4000001ff00 */
[----:B------:R-:W-:Y:S02]  /*46e0*/  CS2R R90, SRZ ;  /* 0x00000000005a7805 */ /* 0x000fe4000001ff00 */
[----:B------:R-:W-:Y:S02]  /*46f0*/  FMNMX.FTZ R6, R27, R6, !PT ;  /* 0x000000061b067209 */ /* 0x000fe40007810000 */
[----:B------:R-:W-:Y:S02]  /*4700*/  CS2R R88, SRZ ;  /* 0x0000000000587805 */ /* 0x000fe4000001ff00 */
[----:B------:R-:W-:Y:S01]  /*4710*/  CS2R R86, SRZ ;  /* 0x0000000000567805 */ /* 0x000fe2000001ff00 */
[----:B------:R-:W5:Y:S01]  /*4720*/  MUFU.EX2 R37, R37 ;  /* 0x0000002500257308 */ /* 0x000f620000000800 */
[----:B------:R-:W-:-:S02]  /*4730*/  FMNMX.FTZ R6, R69, R6, !PT ;  /* 0x0000000645067209 */ /* 0x000fc40007810000 */
[----:B------:R-:W-:Y:S02]  /*4740*/  CS2R R84, SRZ ;  /* 0x0000000000547805 */ /* 0x000fe4000001ff00 */
[----:B------:R-:W-:Y:S02]  /*4750*/  CS2R R82, SRZ ;  /* 0x0000000000527805 */ /* 0x000fe4000001ff00 */
[----:B------:R-:W-:Y:S02]  /*4760*/  CS2R R76, SRZ ;  /* 0x00000000004c7805 */ /* 0x000fe4000001ff00 */
[----:B------:R-:W-:Y:S01]  /*4770*/  FMNMX.FTZ R6, R31, R6, !PT ;  /* 0x000000061f067209 */ /* 0x000fe20007810000 */
[----:B------:R-:W-:Y:S04]  /*4780*/  MUFU.EX2 R198, R198 ;  /* 0x000000c600c67308 */ /* 0x000fe80000000800 */
[----:B0-----:R-:W0:Y:S04]  /*4790*/  SHFL.BFLY PT, R3, R6, 0x2, 0x1f ;  /* 0x0c401f0006037f89 */ /* 0x001e2800000e0000 */
[----:B------:R-:W-:Y:S08]  /*47a0*/  MUFU.EX2 R47, R47 ;  /* 0x0000002f002f7308 */ /* 0x000ff00000000800 */
[----:B------:R-:W-:Y:S08]  /*47b0*/  MUFU.EX2 R192, R192 ;  /* 0x000000c000c07308 */ /* 0x000ff00000000800 */
[----:B------:R-:W-:Y:S01]  /*47c0*/  MUFU.EX2 R53, R53 ;  /* 0x0000003500357308 */ /* 0x000fe20000000800 */
[----:B0-----:R-:W-:-:S05]  /*47d0*/  FMNMX.FTZ R8, R6, R3, !PT ;  /* 0x0000000306087209 */ /* 0x001fca0007810000 */
[----:B------:R-:W0:Y:S02]  /*47e0*/  SHFL.BFLY PT, R3, R8, 0x1, 0x1f ;  /* 0x0c201f0008037f89 */ /* 0x000e2400000e0000 */
[----:B------:R-:W-:Y:S08]  /*47f0*/  MUFU.EX2 R194, R194 ;  /* 0x000000c200c27308 */ /* 0x000ff00000000800 */
[----:B------:R-:W-:Y:S08]  /*4800*/  MUFU.EX2 R97, R97 ;  /* 0x0000006100617308 */ /* 0x000ff00000000800 */
[----:B------:R1:W-:Y:S01]  /*4810*/  MUFU.EX2 R188, R99 ;  /* 0x0000006300bc7308 */ /* 0x0003e20000000800 */
[----:B0-----:R-:W-:-:S07]  /*4820*/  FMNMX.FTZ R3, R8, R3, !PT ;  /* 0x0000000308037209 */ /* 0x001fce0007810000 */
[----:B------:R-:W-:Y:S01]  /*4830*/  MUFU.EX2 R101, R101 ;  /* 0x0000006500657308 */ /* 0x000fe20000000800 */
[----:B-1----:R-:W-:Y:S02]  /*4840*/  CS2R R98, SRZ ;  /* 0x0000000000627805 */ /* 0x002fe4000001ff00 */
[C---:B------:R-:W-:Y:S01]  /*4850*/  FSETP.NEU.FTZ.AND P1, PT, R3.reuse, -INF , PT ;  /* 0xff8000000300780b */ /* 0x040fe20003f3d000 */
[----:B------:R-:W-:-:S04]  /*4860*/  FMUL.FTZ R6, R3, R0 ;  /* 0x0000000003067220 */ /* 0x000fc80000410000 */
[----:B------:R-:W-:Y:S01]  /*4870*/  MUFU.EX2 R190, R103 ;  /* 0x0000006700be7308 */ /* 0x000fe20000000800 */
[----:B------:R-:W-:Y:S02]  /*4880*/  FSEL R6, R6, RZ, P1 ;  /* 0x000000ff06067208 */ /* 0x000fe40000800000 */
[----:B------:R-:W-:-:S03]  /*4890*/  ISETP.NE.AND P1, PT, R18, RZ, PT ;  /* 0x000000ff1200720c */ /* 0x000fc60003f25270 */
        /* <DEDUP_REMOVED lines=12> */
[----:B------:R-:W1:Y:S01]  /*4960*/  MUFU.EX2 R8, R75 ;  /* 0x0000004b00087308 */ /* 0x000e620000000800 */
[----:B0-----:R-:W-:Y:S01]  /*4970*/  FADD.FTZ R5, R200, R25 ;  /* 0x00000019c8057221 */ /* 0x001fe20000010000 */
[-CC-:B------:R-:W-:Y:S01]  /*4980*/  FFMA.FTZ R21, R21, R0.reuse, -R6.reuse ;  /* 0x0000000015157223 */ /* 0x180fe20000010806 */
[-CC-:B------:R-:W-:Y:S01]  /*4990*/  FFMA.FTZ R43, R43, R0.reuse, -R6.reuse ;  /* 0x000000002b2b7223 */ /* 0x180fe20000010806 */
[-CC-:B------:R-:W-:Y:S01]  /*49a0*/  FFMA.FTZ R63, R63, R0.reuse, -R6.reuse ;  /* 0x000000003f3f7223 */ /* 0x180fe20000010806 */
[----:B--2---:R-:W-:Y:S01]  /*49b0*/  FADD.FTZ R30, R202, R5 ;  /* 0x00000005ca1e7221 */ /* 0x004fe20000010000 */
[-CC-:B------:R-:W-:Y:S01]  /*49c0*/  FFMA.FTZ R49, R49, R0.reuse, -R6.reuse ;  /* 0x0000000031317223 */ /* 0x180fe20000010806 */
[-C--:B------:R-:W-:Y:S01]  /*49d0*/  FFMA.FTZ R41, R41, R0.reuse, -R6 ;  /* 0x0000000029297223 */ /* 0x080fe20000010806 */
[----:B------:R-:W0:Y:S01]  /*49e0*/  MUFU.EX2 R9, R9 ;  /* 0x0000000900097308 */ /* 0x000e220000000800 */
[----:B---3--:R-:W-:Y:S01]  /*49f0*/  FADD.FTZ R5, R33, R30 ;  /* 0x0000001e21057221 */ /* 0x008fe20000010000 */
[-CC-:B------:R-:W-:Y:S01]  /*4a00*/  FFMA.FTZ R55, R55, R0.reuse, -R6.reuse ;  /* 0x0000000037377223 */ /* 0x180fe20000010806 */
[-CC-:B------:R-:W-:Y:S01]  /*4a10*/  FFMA.FTZ R45, R45, R0.reuse, -R6.reuse ;  /* 0x000000002d2d7223 */ /* 0x180fe20000010806 */
[-CC-:B------:R-:W-:Y:S01]  /*4a20*/  FFMA.FTZ R109, R109, R0.reuse, -R6.reuse ;  /* 0x000000006d6d7223 */ /* 0x180fe20000010806 */
[----:B----4-:R-:W-:Y:S01]  /*4a30*/  FADD.FTZ R32, R196, R5 ;  /* 0x00000005c4207221 */ /* 0x010fe20000010000 */
[-CC-:B------:R-:W-:Y:S01]  /*4a40*/  FFMA.FTZ R57, R57, R0.reuse, -R6.reuse ;  /* 0x0000000039397223 */ /* 0x180fe20000010806 */
[-C--:B------:R-:W-:Y:S01]  /*4a50*/  FFMA.FTZ R29, R29, R0.reuse, -R6 ;  /* 0x000000001d1d7223 */ /* 0x080fe20000010806 */
[----:B------:R2:W3:Y:S01]  /*4a60*/  MUFU.EX2 R12, R79 ;  /* 0x0000004f000c7308 */ /* 0x0004e20000000800 */
[----:B-----5:R-:W-:Y:S01]  /*4a70*/  FADD.FTZ R5, R37, R32 ;  /* 0x0000002025057221 */ /* 0x020fe20000010000 */
[----:B-1----:R-:W-:Y:S01]  /*4a80*/  FADD.FTZ R32, R201, R8 ;  /* 0x00000008c9207221 */ /* 0x002fe20000010000 */
[-CC-:B------:R-:W-:Y:S01]  /*4a90*/  FFMA.FTZ R35, R35, R0.reuse, -R6.reuse ;  /* 0x0000000023237223 */ /* 0x180fe20000010806 */
[-CC-:B------:R-:W-:Y:S01]  /*4aa0*/  FFMA.FTZ R65, R65, R0.reuse, -R6.reuse ;  /* 0x0000000041417223 */ /* 0x180fe20000010806 */
[----:B------:R-:W-:Y:S01]  /*4ab0*/  FADD.FTZ R34, R198, R5 ;  /* 0x00000005c6227221 */ /* 0x000fe20000010000 */
[-CC-:B------:R-:W-:Y:S01]  /*4ac0*/  FFMA.FTZ R39, R39, R0.reuse, -R6.reuse ;  /* 0x0000000027277223 */ /* 0x180fe20000010806 */
[-C--:B------:R-:W-:Y:S01]  /*4ad0*/  FFMA.FTZ R61, R61, R0.reuse, -R6 ;  /* 0x000000003d3d7223 */ /* 0x080fe20000010806 */
[----:B------:R-:W-:Y:S01]  /*4ae0*/  MUFU.EX2 R11, R11 ;  /* 0x0000000b000b7308 */ /* 0x000fe20000000800 */
[----:B0-----:R-:W-:Y:S01]  /*4af0*/  FADD.FTZ R5, R9, R32 ;  /* 0x0000002009057221 */ /* 0x001fe20000010000 */
[-CC-:B------:R-:W-:Y:S01]  /*4b00*/  FFMA.FTZ R27, R27, R0.reuse, -R6.reuse ;  /* 0x000000001b1b7223 */ /* 0x180fe20000010806 */
[-CC-:B------:R-:W-:Y:S01]  /*4b10*/  FFMA.FTZ R69, R69, R0.reuse, -R6.reuse ;  /* 0x0000000045457223 */ /* 0x180fe20000010806 */
[----:B------:R-:W-:Y:S01]  /*4b20*/  FFMA.FTZ R31, R31, R0, -R6 ;  /* 0x000000001f1f7223 */ /* 0x000fe20000010806 */
[----:B------:R-:W-:-:S02]  /*4b30*/  F2FP.BF16.F32.PACK_AB R200, R25, R200 ;  /* 0x000000c819c8723e */ /* 0x000fc400000010ff */
[----:B------:R-:W-:Y:S02]  /*4b40*/  CS2R R102, SRZ ;  /* 0x0000000000667805 */ /* 0x000fe4000001ff00 */
[----:B------:R-:W-:Y:S01]  /*4b50*/  F2FP.BF16.F32.PACK_AB R201, R8, R201 ;  /* 0x000000c908c9723e */ /* 0x000fe200000010ff */
[----:B------:R0:W1:Y:S01]  /*4b60*/  MUFU.EX2 R14, R67 ;  /* 0x00000043000e7308 */ /* 0x0000620000000800 */
[----:B------:R-:W-:Y:S02]  /*4b70*/  F2FP.BF16.F32.PACK_AB R202, R33, R202 ;  /* 0x000000ca21ca723e */ /* 0x000fe400000010ff */
[----:B--2---:R-:W-:Y:S02]  /*4b80*/  CS2R R78, SRZ ;  /* 0x00000000004e7805 */ /* 0x004fe4000001ff00 */
[----:B------:R-:W-:Y:S02]  /*4b90*/  F2FP.BF16.F32.PACK_AB R196, R37, R196 ;  /* 0x000000c425c4723e */ /* 0x000fe400000010ff */
[----:B------:R-:W-:-:S02]  /*4ba0*/  CS2R R74, SRZ ;  /* 0x00000000004a7805 */ /* 0x000fc4000001ff00 */
[----:B------:R-:W-:Y:S02]  /*4bb0*/  F2FP.BF16.F32.PACK_AB R198, R47, R198 ;  /* 0x000000c62fc6723e */ /* 0x000fe400000010ff */
[----:B---3--:R-:W-:Y:S01]  /*4bc0*/  F2FP.BF16.F32.PACK_AB R203, R12, R9 ;  /* 0x000000090ccb723e */ /* 0x008fe200000010ff */
[----:B------:R-:W-:Y:S01]  /*4bd0*/  MUFU.EX2 R13, R13 ;  /* 0x0000000d000d7308 */ /* 0x000fe20000000800 */
[----:B0-----:R-:W-:-:S07]  /*4be0*/  CS2R R66, SRZ ;  /* 0x0000000000427805 */ /* 0x001fce000001ff00 */
[----:B------:R0:W-:Y:S01]  /*4bf0*/  MUFU.EX2 R28, R51 ;  /* 0x00000033001c7308 */ /* 0x0001e20000000800 */
[----:B-1----:R-:W-:-:S07]  /*4c00*/  F2FP.BF16.F32.PACK_AB R197, R14, R11 ;  /* 0x0000000b0ec5723e */ /* 0x002fce00000010ff */
[----:B------:R1:W2:Y:S01]  /*4c10*/  MUFU.EX2 R20, R71 ;  /* 0x0000004700147308 */ /* 0x0002a20000000800 */
[----:B0-----:R-:W-:Y:S01]  /*4c20*/  FADD.FTZ R51, R47, R34 ;  /* 0x000000222f337221 */ /* 0x001fe20000010000 */
[----:B------:R-:W-:Y:S01]  /*4c30*/  FADD.FTZ R34, R12, R5 ;  /* 0x000000050c227221 */ /* 0x000fe20000010000 */
[----:B------:R-:W-:Y:S02]  /*4c40*/  CS2R R46, SRZ ;  /* 0x00000000002e7805 */ /* 0x000fe4000001ff00 */
[----:B------:R-:W-:Y:S01]  /*4c50*/  FADD.FTZ R36, R192, R51 ;  /* 0x00000033c0247221 */ /* 0x000fe20000010000 */
[----:B------:R-:W-:Y:S01]  /*4c60*/  FADD.FTZ R5, R11, R34 ;  /* 0x000000220b057221 */ /* 0x000fe20000010000 */
[C---:B------:R-:W-:Y:S01]  /*4c70*/  F2FP.BF16.F32.PACK_AB R192, R53.reuse, R192 ;  /* 0x000000c035c0723e */ /* 0x040fe200000010ff */
[----:B------:R-:W-:Y:S01]  /*4c80*/  MUFU.EX2 R15, R15 ;  /* 0x0000000f000f7308 */ /* 0x000fe20000000800 */
[----:B------:R-:W-:Y:S01]  /*4c90*/  FADD.FTZ R51, R53, R36 ;  /* 0x0000002435337221 */ /* 0x000fe20000010000 */
[----:B------:R-:W-:Y:S01]  /*4ca0*/  FADD.FTZ R34, R14, R5 ;  /* 0x000000050e227221 */ /* 0x000fe20000010000 */
[----:B------:R-:W-:Y:S01]  /*4cb0*/  @P1 VIADD R5, R2, 0x36840 ;  /* 0x0003684002051836 */ /* 0x000fe20000000000 */
[----:B-1----:R-:W-:Y:S01]  /*4cc0*/  CS2R R70, SRZ ;  /* 0x0000000000467805 */ /* 0x002fe2000001ff00 */
[----:B------:R-:W-:Y:S01]  /*4cd0*/  FADD.FTZ R36, R194, R51 ;  /* 0x00000033c2247221 */ /* 0x000fe20000010000 */
[----:B------:R-:W-:-:S02]  /*4ce0*/  F2FP.BF16.F32.PACK_AB R194, R73, R194 ;  /* 0x000000c249c2723e */ /* 0x000fc400000010ff */
[----:B------:R-:W-:Y:S01]  /*4cf0*/  CS2R R52, SRZ ;  /* 0x0000000000347805 */ /* 0x000fe2000001ff00 */
[----:B------:R0:W1:Y:S01]  /*4d00*/  MUFU.EX2 R24, R59 ;  /* 0x0000003b00187308 */ /* 0x0000620000000800 */
[----:B------:R-:W-:Y:S01]  /*4d10*/  FADD.FTZ R36, R73, R36 ;  /* 0x0000002449247221 */ /* 0x000fe20000010000 */
[----:B------:R-:W-:Y:S02]  /*4d20*/  @P1 PRMT R5, R22, 0x654, R5 ;  /* 0x0000065416051816 */ /* 0x000fe40000000005 */
[----:B------:R-:W-:Y:S02]  /*4d30*/  CS2R R72, SRZ ;  /* 0x0000000000487805 */ /* 0x000fe4000001ff00 */
[----:B--2---:R-:W-:Y:S01]  /*4d40*/  F2FP.BF16.F32.PACK_AB R199, R20, R13 ;  /* 0x0000000d14c7723e */ /* 0x004fe200000010ff */
[----:B------:R-:W-:Y:S01]  /*4d50*/  FADD.FTZ R51, R97, R36 ;  /* 0x0000002461337221 */ /* 0x000fe20000010000 */
[----:B------:R2:W-:Y:S01]  /*4d60*/  @P1 SYNCS.ARRIVE.TRANS64.RED.A1T0 RZ, [R5+URZ], RZ ;  /* 0x000000ff05ff19a7 */ /* 0x0005e2000810043f */
[----:B------:R-:W2:Y:S02]  /*4d70*/  MUFU.EX2 R21, R21 ;  /* 0x0000001500157308 */ /* 0x000ea40000000800 */
[C---:B------:R-:W-:Y:S01]  /*4d80*/  FADD.FTZ R36, R188.reuse, R51 ;  /* 0x00000033bc247221 */ /* 0x040fe20000010000 */
[----:B------:R-:W-:-:S02]  /*4d90*/  F2FP.BF16.F32.PACK_AB R188, R188, R97 ;  /* 0x00000061bcbc723e */ /* 0x000fc400000010ff */
[----:B------:R-:W-:Y:S02]  /*4da0*/  CS2R R96, SRZ ;  /* 0x0000000000607805 */ /* 0x000fe4000001ff00 */
[----:B0-----:R-:W-:Y:S02]  /*4db0*/  CS2R R58, SRZ ;  /* 0x00000000003a7805 */ /* 0x001fe4000001ff00 */
[----:B------:R-:W-:Y:S01]  /*4dc0*/  CS2R R50, SRZ ;  /* 0x0000000000327805 */ /* 0x000fe2000001ff00 */
[----:B------:R0:W-:Y:S01]  /*4dd0*/  MUFU.EX2 R32, R43 ;  /* 0x0000002b00207308 */ /* 0x0001e20000000800 */
[----:B-1----:R-:W-:-:S07]  /*4de0*/  F2FP.BF16.F32.PACK_AB R193, R24, R15 ;  /* 0x0000000f18c1723e */ /* 0x002fce00000010ff */
[----:B------:R1:W3:Y:S01]  /*4df0*/  MUFU.EX2 R26, R63 ;  /* 0x0000003f001a7308 */ /* 0x0002e20000000800 */
[----:B0-----:R-:W-:-:S04]  /*4e00*/  FADD.FTZ R43, R13, R34 ;  /* 0x000000220d2b7221 */ /* 0x001fc80000010000 */
[----:B------:R-:W-:-:S03]  /*4e10*/  FADD.FTZ R34, R20, R43 ;  /* 0x0000002b14227221 */ /* 0x000fc60000010000 */
[----:B------:R-:W0:Y:S01]  /*4e20*/  MUFU.EX2 R105, R105 ;  /* 0x0000006900697308 */ /* 0x000e220000000800 */
[----:B------:R-:W-:Y:S01]  /*4e30*/  FADD.FTZ R43, R15, R34 ;  /* 0x000000220f2b7221 */ /* 0x000fe20000010000 */
[----:B-1----:R-:W-:-:S03]  /*4e40*/  CS2R R62, SRZ ;  /* 0x00000000003e7805 */ /* 0x002fc6000001ff00 */
[----:B------:R-:W-:Y:S01]  /*4e50*/  FADD.FTZ R34, R24, R43 ;  /* 0x0000002b18227221 */ /* 0x000fe20000010000 */
[----:B------:R-:W-:Y:S02]  /*4e60*/  FADD.FTZ R43, R101, R36 ;  /* 0x00000024652b7221 */ /* 0x000fe40000010000 */
[----:B------:R-:W1:Y:S01]  /*4e70*/  MUFU.EX2 R49, R49 ;  /* 0x0000003100317308 */ /* 0x000e620000000800 */
[----:B--2---:R-:W-:Y:S01]  /*4e80*/  FADD.FTZ R5, R21, R34 ;  /* 0x0000002215057221 */ /* 0x004fe20000010000 */
[C---:B------:R-:W-:Y:S01]  /*4e90*/  FADD.FTZ R38, R190.reuse, R43 ;  /* 0x0000002bbe267221 */ /* 0x040fe20000010000 */
[----:B------:R-:W-:Y:S02]  /*4ea0*/  F2FP.BF16.F32.PACK_AB R190, R190, R101 ;  /* 0x00000065bebe723e */ /* 0x000fe400000010ff */
[----:B------:R-:W-:Y:S01]  /*4eb0*/  CS2R R100, SRZ ;  /* 0x0000000000647805 */ /* 0x000fe2000001ff00 */
[C---:B---3--:R-:W-:Y:S01]  /*4ec0*/  FADD.FTZ R36, R26.reuse, R5 ;  /* 0x000000051a247221 */ /* 0x048fe20000010000 */
[----:B------:R-:W-:Y:S01]  /*4ed0*/  F2FP.BF16.F32.PACK_AB R195, R26, R21 ;  /* 0x000000151ac3723e */ /* 0x000fe200000010ff */
[----:B------:R2:W3:Y:S01]  /*4ee0*/  MUFU.EX2 R184, R107 ;  /* 0x0000006b00b87308 */ /* 0x0004e20000000800 */
[----:B0-----:R-:W-:-:S07]  /*4ef0*/  FADD.FTZ R43, R105, R38 ;  /* 0x00000026692b7221 */ /* 0x001fce0000010000 */
[----:B------:R-:W0:Y:S01]  /*4f00*/  MUFU.EX2 R111, R111 ;  /* 0x0000006f006f7308 */ /* 0x000e220000000800 */
[----:B-1----:R-:W-:Y:S01]  /*4f10*/  FADD.FTZ R5, R49, R36 ;  /* 0x0000002431057221 */ /* 0x002fe20000010000 */
[C---:B------:R-:W-:Y:S02]  /*4f20*/  F2FP.BF16.F32.PACK_AB R189, R28.reuse, R49 ;  /* 0x000000311cbd723e */ /* 0x040fe400000010ff */
[----:B--2---:R-:W-:Y:S02]  /*4f30*/  CS2R R106, SRZ ;  /* 0x00000000006a7805 */ /* 0x004fe4000001ff00 */
[----:B------:R-:W-:Y:S01]  /*4f40*/  CS2R R48, SRZ ;  /* 0x0000000000307805 */ /* 0x000fe2000001ff00 */
[----:B------:R-:W-:Y:S01]  /*4f50*/  FADD.FTZ R36, R28, R5 ;  /* 0x000000051c247221 */ /* 0x000fe20000010000 */
[----:B------:R-:W1:Y:S01]  /*4f60*/  MUFU.EX2 R41, R41 ;  /* 0x0000002900297308 */ /* 0x000e620000000800 */
[C---:B---3--:R-:W-:Y:S01]  /*4f70*/  FADD.FTZ R38, R184.reuse, R43 ;  /* 0x0000002bb8267221 */ /* 0x048fe20000010000 */
[----:B------:R-:W-:-:S02]  /*4f80*/  F2FP.BF16.F32.PACK_AB R184, R184, R105 ;  /* 0x00000069b8b8723e */ /* 0x000fc400000010ff */
[----:B------:R-:W-:-:S04]  /*4f90*/  CS2R R104, SRZ ;  /* 0x0000000000687805 */ /* 0x000fc8000001ff00 */
[----:B------:R2:W3:Y:S01]  /*4fa0*/  MUFU.EX2 R186, R113 ;  /* 0x0000007100ba7308 */ /* 0x0004e20000000800 */
[----:B0-----:R-:W-:-:S07]  /*4fb0*/  FADD.FTZ R43, R111, R38 ;  /* 0x000000266f2b7221 */ /* 0x001fce0000010000 */
[----:B------:R0:W4:Y:S01]  /*4fc0*/  MUFU.EX2 R30, R55 ;  /* 0x00000037001e7308 */ /* 0x0001220000000800 */
[----:B-1----:R-:W-:Y:S01]  /*4fd0*/  FADD.FTZ R5, R41, R36 ;  /* 0x0000002429057221 */ /* 0x002fe20000010000 */
[----:B--2---:R-:W-:-:S06]  /*4fe0*/  CS2R R112, SRZ ;  /* 0x0000000000707805 */ /* 0x004fcc000001ff00 */
[----:B------:R-:W1:Y:S01]  /*4ff0*/  MUFU.EX2 R115, R115 ;  /* 0x0000007300737308 */ /* 0x000e620000000800 */
[C---:B---3--:R-:W-:Y:S01]  /*5000*/  FADD.FTZ R38, R186.reuse, R43 ;  /* 0x0000002bba267221 */ /* 0x048fe20000010000 */
[----:B------:R-:W-:Y:S02]  /*5010*/  F2FP.BF16.F32.PACK_AB R186, R186, R111 ;  /* 0x0000006fbaba723e */ /* 0x000fe400000010ff */
[----:B------:R-:W-:Y:S02]  /*5020*/  CS2R R110, SRZ ;  /* 0x00000000006e7805 */ /* 0x000fe4000001ff00 */
[----:B0-----:R-:W-:Y:S02]  /*5030*/  CS2R R54, SRZ ;  /* 0x0000000000367805 */ /* 0x001fe4000001ff00 */
[----:B------:R-:W-:Y:S01]  /*5040*/  CS2R R42, SRZ ;  /* 0x00000000002a7805 */ /* 0x000fe2000001ff00 */
[----:B------:R-:W0:Y:S01]  /*5050*/  MUFU.EX2 R45, R45 ;  /* 0x0000002d002d7308 */ /* 0x000e220000000800 */
[C---:B----4-:R-:W-:Y:S01]  /*5060*/  FADD.FTZ R6, R30.reuse, R5 ;  /* 0x000000051e067221 */ /* 0x050fe20000010000 */
[----:B------:R-:W-:-:S06]  /*5070*/  F2FP.BF16.F32.PACK_AB R191, R30, R41 ;  /* 0x000000291ebf723e */ /* 0x000fcc00000010ff */
[----:B------:R2:W3:Y:S01]  /*5080*/  MUFU.EX2 R180, R117 ;  /* 0x0000007500b47308 */ /* 0x0004e20000000800 */
[----:B-1----:R-:W-:-:S07]  /*5090*/  FADD.FTZ R25, R115, R38 ;  /* 0x0000002673197221 */ /* 0x002fce0000010000 */
[----:B------:R-:W1:Y:S01]  /*50a0*/  MUFU.EX2 R119, R119 ;  /* 0x0000007700777308 */ /* 0x000e620000000800 */
[----:B0-----:R-:W-:Y:S01]  /*50b0*/  FADD.FTZ R5, R45, R6 ;  /* 0x000000062d057221 */ /* 0x001fe20000010000 */
[C---:B------:R-:W-:Y:S02]  /*50c0*/  F2FP.BF16.F32.PACK_AB R185, R32.reuse, R45 ;  /* 0x0000002d20b9723e */ /* 0x040fe400000010ff */
[----:B--2---:R-:W-:Y:S02]  /*50d0*/  CS2R R116, SRZ ;  /* 0x0000000000747805 */ /* 0x004fe4000001ff00 */
[----:B------:R-:W-:Y:S01]  /*50e0*/  CS2R R44, SRZ ;  /* 0x00000000002c7805 */ /* 0x000fe2000001ff00 */
[----:B------:R-:W-:Y:S01]  /*50f0*/  FADD.FTZ R6, R32, R5 ;  /* 0x0000000520067221 */ /* 0x000fe20000010000 */
[----:B------:R-:W-:Y:S01]  /*5100*/  CS2R R32, SRZ ;  /* 0x0000000000207805 */ /* 0x000fe2000001ff00 */
        /* <DEDUP_REMOVED lines=11> */
[----:B------:R-:W-:Y:S02]  /*51c0*/  CS2R R118, SRZ ;  /* 0x0000000000767805 */ /* 0x000fe4000001ff00 */
[----:B-1----:R-:W-:Y:S02]  /*51d0*/  CS2R R56, SRZ ;  /* 0x0000000000387805 */ /* 0x002fe4000001ff00 */
[----:B------:R-:W1:Y:S01]  /*51e0*/  MUFU.EX2 R29, R29 ;  /* 0x0000001d001d7308 */ /* 0x000e620000000800 */
[C---:B---3--:R-:W-:Y:S01]  /*51f0*/  FADD.FTZ R6, R2.reuse, R5 ;  /* 0x0000000502067221 */ /* 0x048fe20000010000 */
[----:B------:R-:W-:Y:S01]  /*5200*/  F2FP.BF16.F32.PACK_AB R187, R2, R109 ;  /* 0x0000006d02bb723e */ /* 0x000fe200000010ff */
[----:B------:R-:W-:Y:S01]  /*5210*/  IMAD.MOV.U32 R2, RZ, RZ, 0x3f800000 ;  /* 0x3f800000ff027424 */ /* 0x000fe200078e00ff */
[----:B------:R-:W-:-:S04]  /*5220*/  CS2R R108, SRZ ;  /* 0x00000000006c7805 */ /* 0x000fc8000001ff00 */
        /* <DEDUP_REMOVED lines=9> */
[----:B------:R-:W-:Y:S02]  /*52c0*/  F2FP.BF16.F32.PACK_AB R181, R34, R29 ;  /* 0x0000001d22b5723e */ /* 0x000fe400000010ff */
[----:B------:R-:W-:Y:S02]  /*52d0*/  CS2R R34, SRZ ;  /* 0x0000000000227805 */ /* 0x000fe4000001ff00 */
[----:B------:R-:W-:Y:S02]  /*52e0*/  CS2R R28, SRZ ;  /* 0x00000000001c7805 */ /* 0x000fe4000001ff00 */
[----:B------:R-:W0:Y:S01]  /*52f0*/  MUFU.EX2 R10, R10 ;  /* 0x0000000a000a7308 */ /* 0x000e220000000800 */
[----:B-1----:R-:W-:Y:S01]  /*5300*/  FADD.FTZ R25, R127, R40 ;  /* 0x000000287f197221 */ /* 0x002fe20000010000 */
[----:B------:R-:W-:-:S06]  /*5310*/  CS2R R40, SRZ ;  /* 0x0000000000287805 */ /* 0x000fcc000001ff00 */
[----:B------:R-:W1:Y:S01]  /*5320*/  MUFU.EX2 R36, R39 ;  /* 0x0000002700247308 */ /* 0x000e620000000800 */
[----:B--2---:R-:W-:-:S07]  /*5330*/  FADD.FTZ R5, R65, R6 ;  /* 0x0000000641057221 */ /* 0x004fce0000010000 */
[----:B------:R-:W2:Y:S01]  /*5340*/  MUFU.EX2 R61, R61 ;  /* 0x0000003d003d7308 */ /* 0x000ea20000000800 */
[C---:B0-----:R-:W-:Y:S01]  /*5350*/  FADD.FTZ R6, R10.reuse, R25 ;  /* 0x000000190a067221 */ /* 0x041fe20000010000 */
[----:B------:R-:W-:Y:S02]  /*5360*/  F2FP.BF16.F32.PACK_AB R178, R10, R127 ;  /* 0x0000007f0ab2723e */ /* 0x000fe400000010ff */
[----:B------:R-:W-:-:S04]  /*5370*/  CS2R R24, SRZ ;  /* 0x0000000000187805 */ /* 0x000fc8000001ff00 */
[----:B------:R0:W3:Y:S01]  /*5380*/  MUFU.EX2 R38, R27 ;  /* 0x0000001b00267308 */ /* 0x0000e20000000800 */
[C---:B-1----:R-:W-:Y:S01]  /*5390*/  FADD.FTZ R10, R36.reuse, R5 ;  /* 0x00000005240a7221 */ /* 0x042fe20000010000 */
[----:B------:R-:W-:Y:S02]  /*53a0*/  F2FP.BF16.F32.PACK_AB R183, R36, R65 ;  /* 0x0000004124b7723e */ /* 0x000fe400000010ff */
[----:B------:R-:W-:Y:S02]  /*53b0*/  CS2R R64, SRZ ;  /* 0x0000000000407805 */ /* 0x000fe4000001ff00 */
[----:B------:R-:W-:Y:S02]  /*53c0*/  CS2R R36, SRZ ;  /* 0x0000000000247805 */ /* 0x000fe4000001ff00 */
[----:B------:R-:W1:Y:S01]  /*53d0*/  MUFU.EX2 R69, R69 ;  /* 0x0000004500457308 */ /* 0x000e620000000800 */
[----:B--2---:R-:W-:Y:S01]  /*53e0*/  FADD.FTZ R5, R61, R10 ;  /* 0x0000000a3d057221 */ /* 0x004fe20000010000 */
[----:B0-----:R-:W-:-:S06]  /*53f0*/  CS2R R26, SRZ ;  /* 0x00000000001a7805 */ /* 0x001fcc000001ff00 */
[----:B------:R0:W2:Y:S01]  /*5400*/  MUFU.EX2 R8, R31 ;  /* 0x0000001f00087308 */ /* 0x0000a20000000800 */
[C---:B---3--:R-:W-:Y:S01]  /*5410*/  FADD.FTZ R10, R38.reuse, R5 ;  /* 0x00000005260a7221 */ /* 0x048fe20000010000 */
[----:B------:R-:W-:Y:S02]  /*5420*/  F2FP.BF16.F32.PACK_AB R177, R38, R61 ;  /* 0x0000003d26b1723e */ /* 0x000fe400000010ff */
[----:B------:R-:W-:Y:S02]  /*5430*/  CS2R R60, SRZ ;  /* 0x00000000003c7805 */ /* 0x000fe4000001ff00 */
[----:B------:R-:W-:Y:S01]  /*5440*/  CS2R R38, SRZ ;  /* 0x0000000000267805 */ /* 0x000fe2000001ff00 */
[----:B-1----:R-:W-:Y:S01]  /*5450*/  FADD.FTZ R5, R69, R10 ;  /* 0x0000000a45057221 */ /* 0x002fe20000010000 */
[----:B0-----:R-:W-:-:S03]  /*5460*/  CS2R R30, SRZ ;  /* 0x00000000001e7805 */ /* 0x001fc6000001ff00 */
[C---:B--2---:R-:W-:Y:S01]  /*5470*/  FADD.FTZ R5, R8.reuse, R5 ;  /* 0x0000000508057221 */ /* 0x044fe20000010000 */
[----:B------:R-:W-:Y:S01]  /*5480*/  F2FP.BF16.F32.PACK_AB R179, R8, R69 ;  /* 0x0000004508b3723e */ /* 0x000fe200000010ff */
[----:B------:R-:W-:Y:S01]  /*5490*/  IMAD.MOV.U32 R8, RZ, RZ, 0x3f800000 ;  /* 0x3f800000ff087424 */ /* 0x000fe200078e00ff */
[----:B------:R-:W-:Y:S01]  /*54a0*/  CS2R R68, SRZ ;  /* 0x0000000000447805 */ /* 0x000fe2000001ff00 */
[----:B------:R-:W-:Y:S06]  /*54b0*/  @!P2 BRA `(.L_x_3631) ;  /* 0x0000003c0020a947 */ /* 0x000fec0003800000 */
[----:B------:R-:W-:Y:S01]  /*54c0*/  VIADD R9, R120, 0xfffffffe ;  /* 0xfffffffe78097836 */ /* 0x000fe20000000000 */
[----:B------:R-:W-:Y:S01]  /*54d0*/  UMOV UR60, UR61 ;  /* 0x0000003d003c7c82 */ /* 0x000fe20008000000 */
[----:B------:R-:W-:Y:S01]  /*54e0*/  IMAD.MOV.U32 R10, RZ, RZ, R3 ;  /* 0x000000ffff0a7224 */ /* 0x000fe200078e0003 */
[----:B------:R-:W-:Y:S01]  /*54f0*/  UMOV UR37, UR36 ;  /* 0x0000002400257c82 */ /* 0x000fe20008000000 */
[----:B------:R-:W-:Y:S02]  /*5500*/  IMAD.MOV.U32 R11, RZ, RZ, R4 ;  /* 0x000000ffff0b7224 */ /* 0x000fe400078e0004 */
[----:B------:R-:W-:Y:S02]  /*5510*/  IMAD.MOV.U32 R2, RZ, RZ, 0x3f800000 ;  /* 0x3f800000ff027424 */ /* 0x000fe400078e00ff */
[----:B------:R-:W-:-:S07]  /*5520*/  IMAD.MOV.U32 R119, RZ, RZ, RZ ;  /* 0x000000ffff777224 */ /* 0x000fce00078e00ff */
.L_x_3642:
[----:B------:R-:W-:-:S04]  /*5530*/  UIADD3 UR6, UR37, 0x1, URZ ;  /* 0x0000000125067890 */ /* 0x000fc8000fffe03f */
[----:B------:R-:W-:-:S04]  /*5540*/  UISETP.NE.AND UP0, UPT, UR6, 0x2, UPT ;  /* 0x000000020600788c */ /* 0x000fc8000bf05270 */
[----:B------:R-:W-:Y:S02]  /*5550*/  USEL UR61, URZ, 0x1, UP0 ;  /* 0x000000013f3d7887 */ /* 0x000fe40008000000 */
[----:B------:R-:W-:Y:S02]  /*5560*/  USEL UR36, UR6, URZ, UP0 ;  /* 0x0000003f06247287 */ /* 0x000fe40008000000 */
[----:B------:R-:W-:Y:S01]  /*5570*/  ULOP3.LUT UR61, UR60, UR61, URZ, 0x3c, !UPT ;  /* 0x0000003d3c3d7292 */ /* 0x000fe2000f8e3c3f */
[----:B------:R-:W-:Y:S11]  /*5580*/  @!P0 BRA `(.L_x_3632) ;  /* 0x0000000000048947 */ /* 0x000ff60003800000 */
[----:B------:R-:W-:Y:S01]  /*5590*/  BPT.TRAP 0x1 ;  /* 0x000000040000795c */ /* 0x000fe20000300000 */
.L_x_3632:
        /* <DEDUP_REMOVED lines=9> */
.L_x_3633:
[----:B-1----:R-:W-:Y:S05]  /*5630*/  @P1 BRA `(.L_x_3634) ;  /* 0x0000000000081947 */ /* 0x002fea0003800000 */
[----:B------:R-:W1:Y:S02]  /*5640*/  SYNCS.PHASECHK.TRANS64.TRYWAIT P1, [UR38+0x36830], R0 ;  /* 0x03683000ff0075a7 */ /* 0x000e640008020166 */
[----:B-1----:R-:W-:Y:S05]  /*5650*/  @!P1 BRA `(.L_x_3635) ;  /* 0x000000b000f89947 */ /* 0x002fea0003800000 */
.L_x_3634:
        /* <DEDUP_REMOVED lines=602> */
.L_x_3636:
[----:B------:R-:W-:Y:S01]  /*7c00*/  ULEA UR7, UR37, UR39, 0x3 ;  /* 0x0000002725077291 */ /* 0x000fe2000f8e183f */
[----:B01----:R-:W-:-:S05]  /*7c10*/  IMAD.U32 R0, RZ, RZ, UR60 ;  /* 0x0000003cff007e24 */ /* 0x003fca000f8e00ff */
[----:B------:R-:W-:-:S04]  /*7c20*/  SHF.L.U32 R0, R0, 0x1f, RZ ;  /* 0x0000001f00007819 */ /* 0x000fc800000006ff */
[----:B------:R0:W1:Y:S01]  /*7c30*/  SYNCS.PHASECHK.TRANS64.TRYWAIT P1, [UR7+0x36850], R0 ;  /* 0x03685000ff0075a7 */ /* 0x0000620008020147 */
[----:B------:R-:W-:Y:S05]  /*7c40*/  @!P0 BRA `(.L_x_3637) ;  /* 0x0000000000048947 */ /* 0x000fea0003800000 */
[----:B------:R-:W-:Y:S01]  /*7c50*/  BPT.TRAP 0x1 ;  /* 0x000000040000795c */ /* 0x000fe20000300000 */
.L_x_3637:
[----:B-1----:R-:W-:Y:S05]  /*7c60*/  @P1 BRA `(.L_x_3638) ;  /* 0x0000000000081947 */ /* 0x002fea0003800000 */
[----:B------:R-:W1:Y:S02]  /*7c70*/  SYNCS.PHASECHK.TRANS64.TRYWAIT P1, [UR7+0x36850], R0 ;  /* 0x03685000ff0075a7 */ /* 0x000e640008020147 */
[----:B-1----:R-:W-:Y:S05]  /*7c80*/  @!P1 BRA `(.L_x_3639) ;  /* 0x0000008c00849947 */ /* 0x002fea0003800000 */
.L_x_3638:
[----:B------:R-:W-:Y:S01]  /*7c90*/  UIADD3 UR39, UR39, 0x400, URZ ;  /* 0x0000040027277890 */ /* 0x000fe2000fffe03f */
[----:B------:R-:W-:Y:S01]  /*7ca0*/  WARPGROUP.ARRIVE ;  /* 0x00000000000079c5 */ /* 0x000fe20000000000 */
[----:B------:R-:W-:Y:S02]  /*7cb0*/  UMOV UR11, 0x40000040 ;  /* 0x40000040000b7882 */ /* 0x000fe40000000000 */
[----:B------:R-:W-:-:S04]  /*7cc0*/  USHF.R.U32.HI UR39, URZ, 0x4, UR39 ;  /* 0x000000043f277899 */ /* 0x000fc80008011627 */
[----:B------:R-:W-:-:S04]  /*7cd0*/  ULOP3.LUT UR39, UR39, 0x3fff, URZ, 0xc0, !UPT ;  /* 0x00003fff27277892 */ /* 0x000fc8000f8ec03f */
[----:B------:R-:W-:-:S04]  /*7ce0*/  ULOP3.LUT UR6, UR39, 0x3800000, URZ, 0xfc, !UPT ;  /* 0x0380000027067892 */ /* 0x000fc8000f8efc3f */
[----:B------:R-:W-:-:S07]  /*7cf0*/  UIMAD UR6, UR37, 0xa80, UR6 ;  /* 0x00000a80250678a4 */ /* 0x000fce000f8e0206 */
[----:B------:R-:W-:Y:S02]  /*7d00*/  UMOV UR10, UR6 ;  /* 0x00000006000a7c82 */ /* 0x000fe40008000000 */
        /* <DEDUP_REMOVED lines=28> */
[----:B------:R-:W-:Y:S01]  /*7ed0*/  UMOV UR11, 0x40000040 ;  /* 0x40000040000b7882 */ /* 0x000fe20000000000 */
[----:B------:R-:W-:Y:S02]  /*7ee0*/  WARPGROUP.DEPBAR.LE gsb0, 0x0 ;  /* 0x00008000000079c5 */ /* 0x000fe40000010000 */
[----:B------:R-:W-:-:S15]  /*7ef0*/  WARPGROUP.ARRIVE ;  /* 0x00000000000079c5 */ /* 0x000fde0000000000 */
[----:B------:R-:W-:Y:S03]  /*7f00*/  HGMMA.64x192x16.F32.BF16 R24, R176, gdesc[UR8].tnspB, R24, gsb0 ;  /* 0x42e00008b0187df0 */ /* 0x000fe60008001818 */
[----:B------:R-:W-:Y:S02]  /*7f10*/  WARPGROUP.DEPBAR.LE gsb0, 0x0 ;  /* 0x00008000000079c5 */ /* 0x000fe40000010000 */
[----:B------:R-:W-:Y:S05]  /*7f20*/  @!P0 BRA `(.L_x_3640) ;  /* 0x0000000000048947 */ /* 0x000fea0003800000 */
[----:B------:R-:W-:Y:S01]  /*7f30*/  BPT.TRAP 0x1 ;  /* 0x000000040000795c */ /* 0x000fe20000300000 */
.L_x_3640:
[----:B01----:R-:W-:Y:S02]  /*7f40*/  FMNMX.FTZ R0, R168, R11, !PT ;  /* 0x0000000ba8007209 */ /* 0x003fe40007810000 */
        /* <DEDUP_REMOVED lines=54> */
[----:B------:R-:W-:Y:S01]  /*82b0*/  FMNMX.FTZ R2, R127, R2, !PT ;  /* 0x000000027f027209 */ /* 0x000fe20007810000 */
[----:B------:R-:W0:Y:S01]  /*82c0*/  LDC R0, c[0x0][0x988] ;  /* 0x00026200ff007b82 */ /* 0x000e220000000800 */
[----:B------:R-:W-:Y:S01]  /*82d0*/  ISETP.NE.AND P1, PT, R18, RZ, PT ;  /* 0x000000ff1200720c */ /* 0x000fe20003f25270 */
[----:B------:R-:W1:Y:S04]  /*82e0*/  SHFL.BFLY PT, R3, R8, 0x2, 0x1f ;  /* 0x0c401f0008037f89 */ /* 0x000e6800000e0000 */
[----:B------:R-:W2:Y:S01]  /*82f0*/  SHFL.BFLY PT, R13, R2, 0x2, 0x1f ;  /* 0x0c401f00020d7f89 */ /* 0x000ea200000e0000 */
[----:B-1----:R-:W-:-:S02]  /*8300*/  FMNMX.FTZ R12, R8, R3, !PT ;  /* 0x00000003080c7209 */ /* 0x002fc40007810000 */
[----:B--2---:R-:W-:-:S03]  /*8310*/  FMNMX.FTZ R13, R2, R13, !PT ;  /* 0x0000000d020d7209 */ /* 0x004fc60007810000 */
[----:B------:R-:W1:Y:S04]  /*8320*/  SHFL.BFLY PT, R3, R12, 0x1, 0x1f ;  /* 0x0c201f000c037f89 */ /* 0x000e6800000e0000 */
[----:B------:R-:W2:Y:S01]  /*8330*/  SHFL.BFLY PT, R14, R13, 0x1, 0x1f ;  /* 0x0c201f000d0e7f89 */ /* 0x000ea200000e0000 */
[----:B-1----:R-:W-:Y:S02]  /*8340*/  FMNMX.FTZ R4, R12, R3, !PT ;  /* 0x000000030c047209 */ /* 0x002fe40007810000 */
[----:B--2---:R-:W-:-:S03]  /*8350*/  FMNMX.FTZ R3, R13, R14, !PT ;  /* 0x0000000e0d037209 */ /* 0x004fc60007810000 */
[C---:B------:R-:W-:Y:S01]  /*8360*/  FADD.FTZ R11, -R4.reuse, R11 ;  /* 0x0000000b040b7221 */ /* 0x040fe20000010100 */
[----:B0-----:R-:W-:-:S03]  /*8370*/  FMUL.FTZ R177, R4, R0 ;  /* 0x0000000004b17220 */ /* 0x001fc60000410000 */
[-C--:B------:R-:W-:Y:S01]  /*8380*/  FMUL.FTZ R14, R11, R0.reuse ;  /* 0x000000000b0e7220 */ /* 0x080fe20000410000 */
[----:B------:R-:W-:Y:S01]  /*8390*/  FADD.FTZ R11, -R3, R10 ;  /* 0x0000000a030b7221 */ /* 0x000fe20000010100 */
[-CC-:B------:R-:W-:Y:S01]  /*83a0*/  FFMA.FTZ R13, R121, R0.reuse, -R177.reuse ;  /* 0x00000000790d7223 */ /* 0x180fe200000108b1 */
[-CC-:B------:R-:W-:Y:S01]  /*83b0*/  FFMA.FTZ R121, R125, R0.reuse, -R177.reuse ;  /* 0x000000007d797223 */ /* 0x180fe200000108b1 */
[-C--:B------:R-:W-:Y:S01]  /*83c0*/  FMUL.FTZ R125, R3, R0.reuse ;  /* 0x00000000037d7220 */ /* 0x080fe20000410000 */
[-C--:B------:R-:W-:Y:S01]  /*83d0*/  FMUL.FTZ R2, R11, R0.reuse ;  /* 0x000000000b027220 */ /* 0x080fe20000410000 */
[-CC-:B------:R-:W-:Y:S01]  /*83e0*/  FFMA.FTZ R11, R168, R0.reuse, -R177.reuse ;  /* 0x00000000a80b7223 */ /* 0x180fe200000108b1 */
[-C--:B------:R-:W-:Y:S01]  /*83f0*/  FFMA.FTZ R200, R169, R0.reuse, -R177 ;  /* 0x00000000a9c87223 */ /* 0x080fe200000108b1 */
[-CC-:B------:R-:W-:Y:S01]  /*8400*/  FFMA.FTZ R201, R170, R0.reuse, -R125.reuse ;  /* 0x00000000aac97223 */ /* 0x180fe2000001087d */
[-C--:B------:R-:W-:Y:S01]  /*8410*/  FFMA.FTZ R10, R171, R0.reuse, -R125 ;  /* 0x00000000ab0a7223 */ /* 0x080fe2000001087d */
[----:B------:R0:W-:Y:S01]  /*8420*/  MUFU.EX2 R8, R14 ;  /* 0x0000000e00087308 */ /* 0x0001e20000000800 */
[-C--:B------:R-:W-:Y:S01]  /*8430*/  FFMA.FTZ R202, R172, R0.reuse, -R177 ;  /* 0x00000000acca7223 */ /* 0x080fe200000108b1 */
[-C--:B------:R-:W-:Y:S01]  /*8440*/  FFMA.FTZ R203, R174, R0.reuse, -R125 ;  /* 0x00000000aecb7223 */ /* 0x080fe2000001087d */
[-C--:B------:R-:W-:Y:S01]  /*8450*/  FFMA.FTZ R173, R173, R0.reuse, -R177 ;  /* 0x00000000adad7223 */ /* 0x080fe200000108b1 */
[-C--:B------:R-:W-:Y:S01]  /*8460*/  FFMA.FTZ R12, R175, R0.reuse, -R125 ;  /* 0x00000000af0c7223 */ /* 0x080fe2000001087d */
[-C--:B------:R-:W-:Y:S01]  /*8470*/  FFMA.FTZ R196, R160, R0.reuse, -R177 ;  /* 0x00000000a0c47223 */ /* 0x080fe200000108b1 */
[-C--:B------:R-:W-:Y:S01]  /*8480*/  FFMA.FTZ R197, R162, R0.reuse, -R125 ;  /* 0x00000000a2c57223 */ /* 0x080fe2000001087d */
[-C--:B------:R-:W-:Y:S01]  /*8490*/  FFMA.FTZ R169, R161, R0.reuse, -R177 ;  /* 0x00000000a1a97223 */ /* 0x080fe200000108b1 */
[----:B------:R-:W1:Y:S01]  /*84a0*/  MUFU.EX2 R11, R11 ;  /* 0x0000000b000b7308 */ /* 0x000e620000000800 */
[-C--:B0-----:R-:W-:Y:S01]  /*84b0*/  FFMA.FTZ R14, R163, R0.reuse, -R125 ;  /* 0x00000000a30e7223 */ /* 0x081fe2000001087d */
[-CC-:B------:R-:W-:Y:S01]  /*84c0*/  FFMA.FTZ R21, R129, R0.reuse, -R177.reuse ;  /* 0x0000000081157223 */ /* 0x180fe200000108b1 */
[-C--:B------:R-:W-:Y:S01]  /*84d0*/  FFMA.FTZ R198, R164, R0.reuse, -R177 ;  /* 0x00000000a4c67223 */ /* 0x080fe200000108b1 */
[-C--:B------:R-:W-:Y:S01]  /*84e0*/  FFMA.FTZ R199, R166, R0.reuse, -R125 ;  /* 0x00000000a6c77223 */ /* 0x080fe2000001087d */
[-C--:B------:R-:W-:Y:S01]  /*84f0*/  FFMA.FTZ R165, R165, R0.reuse, -R177 ;  /* 0x00000000a5a57223 */ /* 0x080fe200000108b1 */
[-CC-:B------:R-:W-:Y:S01]  /*8500*/  FFMA.FTZ R20, R167, R0.reuse, -R125.reuse ;  /* 0x00000000a7147223 */ /* 0x180fe2000001087d */
[-C--:B------:R-:W-:Y:S01]  /*8510*/  FFMA.FTZ R185, R138, R0.reuse, -R125 ;  /* 0x000000008ab97223 */ /* 0x080fe2000001087d */
[----:B------:R-:W-:Y:S01]  /*8520*/  MUFU.EX2 R2, R2 ;  /* 0x0000000200027308 */ /* 0x000fe20000000800 */
[-C--:B------:R-:W-:Y:S01]  /*8530*/  FFMA.FTZ R192, R152, R0.reuse, -R177 ;  /* 0x0000000098c07223 */ /* 0x080fe200000108b1 */
[-C--:B------:R-:W-:Y:S01]  /*8540*/  FFMA.FTZ R193, R154, R0.reuse, -R125 ;  /* 0x000000009ac17223 */ /* 0x080fe2000001087d */
[-CC-:B------:R-:W-:Y:S01]  /*8550*/  FFMA.FTZ R161, R153, R0.reuse, -R177.reuse ;  /* 0x0000000099a17223 */ /* 0x180fe200000108b1 */
[-C--:B------:R-:W-:Y:S01]  /*8560*/  FFMA.FTZ R176, R120, R0.reuse, -R177 ;  /* 0x0000000078b07223 */ /* 0x080fe200000108b1 */
[-C--:B------:R-:W-:Y:S01]  /*8570*/  FFMA.FTZ R120, R155, R0.reuse, -R125 ;  /* 0x000000009b787223 */ /* 0x080fe2000001087d */
[-C--:B------:R-:W-:Y:S01]  /*8580*/  FFMA.FTZ R194, R156, R0.reuse, -R177 ;  /* 0x000000009cc27223 */ /* 0x080fe200000108b1 */
[----:B------:R-:W-:Y:S01]  /*8590*/  FFMA.FTZ R195, R158, R0, -R125 ;  /* 0x000000009ec37223 */ /* 0x000fe2000001087d */
[----:B------:R-:W0:Y:S01]  /*85a0*/  MUFU.EX2 R201, R201 ;  /* 0x000000c900c97308 */ /* 0x000e220000000800 */
[----:B-1----:R-:W-:Y:S01]  /*85b0*/  FFMA.FTZ R129, R8, R6, R11 ;  /* 0x0000000608817223 */ /* 0x002fe2000001000b */
[-CC-:B------:R-:W-:Y:S01]  /*85c0*/  FFMA.FTZ R157, R157, R0.reuse, -R177.reuse ;  /* 0x000000009d9d7223 */ /* 0x180fe200000108b1 */
[-C--:B------:R-:W-:Y:S01]  /*85d0*/  FFMA.FTZ R178, R124, R0.reuse, -R177 ;  /* 0x000000007cb27223 */ /* 0x080fe200000108b1 */
[-C--:B------:R-:W-:Y:S01]  /*85e0*/  FFMA.FTZ R124, R159, R0.reuse, -R125 ;  /* 0x000000009f7c7223 */ /* 0x080fe2000001087d */
[-CC-:B------:R-:W-:Y:S01]  /*85f0*/  FFMA.FTZ R186, R140, R0.reuse, -R177.reuse ;  /* 0x000000008cba7223 */ /* 0x180fe200000108b1 */
[-C--:B------:R-:W-:Y:S01]  /*8600*/  FFMA.FTZ R188, R144, R0.reuse, -R177 ;  /* 0x0000000090bc7223 */ /* 0x080fe200000108b1 */
[-C--:B------:R-:W-:Y:S01]  /*8610*/  FFMA.FTZ R189, R146, R0.reuse, -R125 ;  /* 0x0000000092bd7223 */ /* 0x080fe2000001087d */
[----:B------:R-:W1:Y:S01]  /*8620*/  MUFU.EX2 R200, R200 ;  /* 0x000000c800c87308 */ /* 0x000e620000000800 */
[-CC-:B------:R-:W-:Y:S01]  /*8630*/  FFMA.FTZ R153, R145, R0.reuse, -R177.reuse ;  /* 0x0000000091997223 */ /* 0x180fe200000108b1 */
[-C--:B------:R-:W-:Y:S01]  /*8640*/  FFMA.FTZ R180, R128, R0.reuse, -R177 ;  /* 0x0000000080b47223 */ /* 0x080fe200000108b1 */
[-CC-:B------:R-:W-:Y:S01]  /*8650*/  FFMA.FTZ R128, R147, R0.reuse, -R125.reuse ;  /* 0x0000000093807223 */ /* 0x180fe2000001087d */
[-C--:B------:R-:W-:Y:S01]  /*8660*/  FFMA.FTZ R181, R130, R0.reuse, -R125 ;  /* 0x0000000082b57223 */ /* 0x080fe2000001087d */
[-C--:B------:R-:W-:Y:S01]  /*8670*/  FFMA.FTZ R190, R148, R0.reuse, -R177 ;  /* 0x0000000094be7223 */ /* 0x080fe200000108b1 */
[-C--:B------:R-:W-:Y:S01]  /*8680*/  FFMA.FTZ R191, R150, R0.reuse, -R125 ;  /* 0x0000000096bf7223 */ /* 0x080fe2000001087d */
[-C--:B------:R-:W-:Y:S01]  /*8690*/  FFMA.FTZ R149, R149, R0.reuse, -R177 ;  /* 0x0000000095957223 */ /* 0x080fe200000108b1 */
[----:B------:R-:W2:Y:S01]  /*86a0*/  MUFU.EX2 R10, R10 ;  /* 0x0000000a000a7308 */ /* 0x000ea20000000800 */
[----:B0-----:R-:W-:Y:S01]  /*86b0*/  FFMA.FTZ R5, R2, R5, R201 ;  /* 0x0000000502057223 */ /* 0x001fe200000100c9 */
[-C--:B------:R-:W-:Y:S01]  /*86c0*/  FFMA.FTZ R182, R132, R0.reuse, -R177 ;  /* 0x0000000084b67223 */ /* 0x080fe200000108b1 */
[-C--:B------:R-:W-:Y:S01]  /*86d0*/  FFMA.FTZ R132, R151, R0.reuse, -R125 ;  /* 0x0000000097847223 */ /* 0x080fe2000001087d */
[-CC-:B------:R-:W-:Y:S01]  /*86e0*/  FFMA.FTZ R184, R136, R0.reuse, -R177.reuse ;  /* 0x0000000088b87223 */ /* 0x180fe200000108b1 */
[-C--:B------:R-:W-:Y:S01]  /*86f0*/  FFMA.FTZ R145, R137, R0.reuse, -R177 ;  /* 0x0000000089917223 */ /* 0x080fe200000108b1 */
[-CC-:B------:R-:W-:Y:S01]  /*8700*/  FFMA.FTZ R136, R139, R0.reuse, -R125.reuse ;  /* 0x000000008b887223 */ /* 0x180fe2000001087d */
[-C--:B------:R-:W-:Y:S01]  /*8710*/  FFMA.FTZ R183, R134, R0.reuse, -R125 ;  /* 0x0000000086b77223 */ /* 0x080fe2000001087d */
[----:B------:R-:W0:Y:S01]  /*8720*/  MUFU.EX2 R202, R202 ;  /* 0x000000ca00ca7308 */ /* 0x000e220000000800 */
[----:B-1----:R-:W-:Y:S01]  /*8730*/  FADD.FTZ R129, R200, R129 ;  /* 0x00000081c8817221 */ /* 0x002fe20000010000 */
[-C--:B------:R-:W-:Y:S01]  /*8740*/  FFMA.FTZ R187, R142, R0.reuse, -R125 ;  /* 0x000000008ebb7223 */ /* 0x080fe2000001087d */
[-CC-:B------:R-:W-:Y:S01]  /*8750*/  FFMA.FTZ R137, R141, R0.reuse, -R177.reuse ;  /* 0x000000008d897223 */ /* 0x180fe200000108b1 */
[-C--:B------:R-:W-:Y:S01]  /*8760*/  FFMA.FTZ R15, R133, R0.reuse, -R177 ;  /* 0x00000000850f7223 */ /* 0x080fe200000108b1 */
[-CC-:B------:R-:W-:Y:S01]  /*8770*/  FFMA.FTZ R177, R122, R0.reuse, -R125.reuse ;  /* 0x000000007ab17223 */ /* 0x180fe2000001087d */
[----:B------:R-:W-:-:S02]  /*8780*/  FFMA.FTZ R126, R126, R0, -R125 ;  /* 0x000000007e7e7223 */ /* 0x000fc4000001087d */
        /* <DEDUP_REMOVED lines=16> */
[----:B------:R-:W-:-:S06]  /*8890*/  FFMA.FTZ R138, R143, R0, -R125 ;  /* 0x000000008f8a7223 */ /* 0x000fcc000001087d */
        /* <DEDUP_REMOVED lines=15> */
[----:B--2---:R-:W-:Y:S01]  /*8990*/  FADD.FTZ R129, R161, R130 ;  /* 0x00000082a1817221 */ /* 0x004fe20000010000 */
[----:B------:R-:W-:-:S06]  /*89a0*/  FFMA.FTZ R130, R131, R0, -R125 ;  /* 0x0000000083827223 */ /* 0x000fcc000001087d */
        /* <DEDUP_REMOVED lines=15> */
[----:B-1----:R-:W-:Y:S01]  /*8aa0*/  FADD.FTZ R129, R153, R134 ;  /* 0x0000008699817221 */ /* 0x002fe20000010000 */
[----:B------:R-:W-:-:S06]  /*8ab0*/  FFMA.FTZ R134, R135, R0, -R125 ;  /* 0x0000000087867223 */ /* 0x000fcc000001087d */
        /* <DEDUP_REMOVED lines=16> */
[-CC-:B------:R-:W-:Y:S01]  /*8bc0*/  FFMA.FTZ R122, R123, R0.reuse, -R125.reuse ;  /* 0x000000007b7a7223 */ /* 0x180fe2000001087d */
[----:B------:R-:W-:-:S05]  /*8bd0*/  FFMA.FTZ R125, R127, R0, -R125 ;  /* 0x000000007f7d7223 */ /* 0x000fca000001087d */
        /* <DEDUP_REMOVED lines=10> */
[----:B------:R-:W-:-:S04]  /*8c80*/  IMAD.U32 R5, RZ, RZ, UR38 ;  /* 0x00000026ff057e24 */ /* 0x000fc8000f8e00ff */
[----:B------:R-:W-:Y:S02]  /*8c90*/  @P1 VIADD R5, R5, 0x36840 ;  /* 0x0003684005051836 */ /* 0x000fe40000000000 */
[----:B------:R-:W2:Y:S01]  /*8ca0*/  MUFU.EX2 R21, R21 ;  /* 0x0000001500157308 */ /* 0x000ea20000000800 */
[----:B0-----:R-:W-:Y:S02]  /*8cb0*/  FADD.FTZ R140, R180, R123 ;  /* 0x0000007bb48c7221 */ /* 0x001fe40000010000 */
[----:B------:R-:W-:-:S04]  /*8cc0*/  @P1 PRMT R5, R22, 0x654, R5 ;  /* 0x0000065416051816 */ /* 0x000fc80000000005 */
[----:B------:R0:W-:Y:S01]  /*8cd0*/  @P1 SYNCS.ARRIVE.TRANS64.RED.A1T0 RZ, [R5+URZ], RZ ;  /* 0x000000ff05ff19a7 */ /* 0x0001e2000810043f */
[----:B------:R-:W3:Y:S01]  /*8ce0*/  MUFU.EX2 R130, R130 ;  /* 0x0000008200827308 */ /* 0x000ee20000000800 */
[----:B-1----:R-:W-:-:S07]  /*8cf0*/  FADD.FTZ R123, R181, R6 ;  /* 0x00000006b57b7221 */ /* 0x002fce0000010000 */
[----:B------:R-:W1:Y:S01]  /*8d00*/  MUFU.EX2 R182, R182 ;  /* 0x000000b600b67308 */ /* 0x000e620000000800 */
[----:B--2---:R-:W-:-:S07]  /*8d10*/  FADD.FTZ R129, R21, R140 ;  /* 0x0000008c15817221 */ /* 0x004fce0000010000 */
[----:B------:R-:W2:Y:S01]  /*8d20*/  MUFU.EX2 R183, R183 ;  /* 0x000000b700b77308 */ /* 0x000ea20000000800 */
[----:B---3--:R-:W-:-:S07]  /*8d30*/  FADD.FTZ R6, R130, R123 ;  /* 0x0000007b82067221 */ /* 0x008fce0000010000 */
        /* <DEDUP_REMOVED lines=8> */
[----:B------:R-:W1:Y:S08]  /*8dc0*/  MUFU.EX2 R13, R13 ;  /* 0x0000000d000d7308 */ /* 0x000e700000000800 */
[----:B------:R-:W3:Y:S08]  /*8dd0*/  MUFU.EX2 R122, R122 ;  /* 0x0000007a007a7308 */ /* 0x000ef00000000800 */
[----:B------:R-:W4:Y:S08]  /*8de0*/  MUFU.EX2 R178, R178 ;  /* 0x000000b200b27308 */ /* 0x000f300000000800 */
[----:B------:R2:W5:Y:S08]  /*8df0*/  MUFU.EX2 R142, R126 ;  /* 0x0000007e008e7308 */ /* 0x0005700000000800 */
[----:B------:R-:W5:Y:S01]  /*8e00*/  MUFU.EX2 R121, R121 ;  /* 0x0000007900797308 */ /* 0x000f620000000800 */
[----:B--2---:R-:W-:Y:S01]  /*8e10*/  FADD.FTZ R126, R176, R5 ;  /* 0x00000005b07e7221 */ /* 0x004fe20000010000 */
[----:B0-----:R-:W-:-:S03]  /*8e20*/  FADD.FTZ R5, R177, R6 ;  /* 0x00000006b1057221 */ /* 0x001fc60000010000 */
[----:B-1----:R-:W-:Y:S01]  /*8e30*/  FADD.FTZ R123, R13, R126 ;  /* 0x0000007e0d7b7221 */ /* 0x002fe20000010000 */
[----:B---3--:R-:W-:Y:S02]  /*8e40*/  FADD.FTZ R5, R122, R5 ;  /* 0x000000057a057221 */ /* 0x008fe40000010000 */
[----:B------:R-:W0:Y:S01]  /*8e50*/  MUFU.EX2 R125, R125 ;  /* 0x0000007d007d7308 */ /* 0x000e220000000800 */
[----:B----4-:R-:W-:Y:S01]  /*8e60*/  FADD.FTZ R6, R178, R123 ;  /* 0x0000007bb2067221 */ /* 0x010fe20000010000 */
[----:B-----5:R-:W-:-:S03]  /*8e70*/  FADD.FTZ R5, R142, R5 ;  /* 0x000000058e057221 */ /* 0x020fc60000010000 */
[----:B------:R-:W-:Y:S01]  /*8e80*/  FADD.FTZ R6, R121, R6 ;  /* 0x0000000679067221 */ /* 0x000fe20000010000 */
[----:B0-----:R-:W-:Y:S01]  /*8e90*/  FADD.FTZ R5, R125, R5 ;  /* 0x000000057d057221 */ /* 0x001fe20000010000 */
[----:B------:R-:W-:Y:S06]  /*8ea0*/  @!P0 BRA `(.L_x_3641) ;  /* 0x0000000000048947 */ /* 0x000fec0003800000 */
[----:B------:R-:W-:Y:S01]  /*8eb0*/  BPT.TRAP 0x1 ;  /* 0x000000040000795c */ /* 0x000fe20000300000 */
.L_x_3641:
[----:B------:R-:W-:Y:S01]  /*8ec0*/  ISETP.NE.AND P1, PT, R17, RZ, PT ;  /* 0x000000ff1100720c */ /* 0x000fe20003f25270 */
[----:B------:R-:W-:Y:S01]  /*8ed0*/  IMAD.U32 R126, RZ, RZ, UR7 ;  /* 0x00000007ff7e7e24 */ /* 0x000fe2000f8e00ff */
[----:B------:R-:W-:Y:S01]  /*8ee0*/  UMOV UR60, UR61 ;  /* 0x0000003d003c7c82 */ /* 0x000fe20008000000 */
        /* <DEDUP_REMOVED lines=9> */
[----:B------:R-:W-:Y:S02]  /*8f80*/  F2FP.BF16.F32.PACK_AB R197, R14, R197 ;  /* 0x000000c50ec5723e */ /* 0x000fe400000010ff */
[----:B------:R-:W-:Y:S02]  /*8f90*/  F2FP.BF16.F32.PACK_AB R198, R165, R198 ;  /* 0x000000c6a5c6723e */ /* 0x000fe400000010ff */
[----:B------:R-:W-:Y:S02]  /*8fa0*/  @P1 PRMT R126, R19, 0x654, R126 ;  /* 0x00000654137e1816 */ /* 0x000fe4000000007e */
[----:B------:R-:W-:Y:S02]  /*8fb0*/  F2FP.BF16.F32.PACK_AB R199, R20, R199 ;  /* 0x000000c714c7723e */ /* 0x000fe400000010ff */
[----:B------:R0:W-:Y:S01]  /*8fc0*/  @P1 SYNCS.ARRIVE.TRANS64.RED.A1T0 RZ, [R126+URZ], RZ ;  /* 0x000000ff7eff19a7 */ /* 0x0001e2000810043f */
[C---:B------:R-:W-:Y:S01]  /*8fd0*/  ISETP.GT.AND P1, PT, R9.reuse, RZ, PT ;  /* 0x000000ff0900720c */ /* 0x040fe20003f24270 */
[----:B------:R-:W-:Y:S01]  /*8fe0*/  VIADD R9, R9, 0xffffffff ;  /* 0xffffffff09097836 */ /* 0x000fe20000000000 */
        /* <DEDUP_REMOVED lines=20> */
[----:B0-----:R-:W-:Y:S06]  /*9130*/  @P1 BRA `(.L_x_3642) ;  /* 0xffffffc000fc1947 */ /* 0x001fec000383ffff */
.L_x_3631:
        /* <DEDUP_REMOVED lines=99> */
.L_x_3643:
        /* <DEDUP_REMOVED lines=9> */
.L_x_3644:
[----:B-1----:R-:W-:Y:S05]  /*9800*/  @P1 BRA `(.L_x_3645) ;  /* 0x0000000000081947 */ /* 0x002fea0003800000 */
[----:B------:R-:W1:Y:S02]  /*9810*/  SYNCS.PHASECHK.TRANS64.TRYWAIT P1, [UR9+0x36850], R2 ;  /* 0x03685002ff0075a7 */ /* 0x000e640008020149 */
[----:B-1----:R-:W-:Y:S05]  /*9820*/  @!P1 BRA `(.L_x_3646) ;  /* 0x0000007000b49947 */ /* 0x002fea0003800000 */
.L_x_3645:
[----:B------:R-:W-:Y:S01]  /*9830*/  UIADD3 UR5, UR4, 0x400, URZ ;  /* 0x0000040004057890 */ /* 0x000fe2000fffe03f */
[----:B------:R-:W-:Y:S01]  /*9840*/  WARPGROUP.ARRIVE ;  /* 0x00000000000079c5 */ /* 0x000fe20000000000 */
[----:B------:R-:W-:Y:S01]  /*9850*/  UMOV UR7, 0x40000040 ;  /* 0x4000004000077882 */ /* 0x000fe20000000000 */
[----:B------:R-:W-:Y:S01]  /*9860*/  UMOV UR11, 0x40000040 ;  /* 0x40000040000b7882 */ /* 0x000fe20000000000 */
[----:B------:R-:W-:Y:S01]  /*9870*/  USHF.R.U32.HI UR5, URZ, 0x4, UR5 ;  /* 0x000000043f057899 */ /* 0x000fe20008011605 */
[----:B-1----:R-:W1:Y:S01]  /*9880*/  SHFL.BFLY PT, R7, R6, 0x2, 0x1f ;  /* 0x0c401f0006077f89 */ /* 0x002e6200000e0000 */
[----:B------:R-:W-:Y:S02]  /*9890*/  IMAD.MOV.U32 R121, RZ, RZ, RZ ;  /* 0x000000ffff797224 */ /* 0x000fe400078e00ff */
[----:B------:R-:W-:Y:S01]  /*98a0*/  ULOP3.LUT UR5, UR5, 0x3fff, URZ, 0xc0, !UPT ;  /* 0x00003fff05057892 */ /* 0x000fe2000f8ec03f */
[----:B0-----:R-:W0:Y:S01]  /*98b0*/  SHFL.BFLY PT, R2, R5, 0x2, 0x1f ;  /* 0x0c401f0005027f89 */ /* 0x001e2200000e0000 */
[----:B------:R-:W-:-:S02]  /*98c0*/  IMAD.MOV.U32 R149, RZ, RZ, RZ ;  /* 0x000000ffff957224 */ /* 0x000fc400078e00ff */
[----:B------:R-:W-:Y:S01]  /*98d0*/  ULOP3.LUT UR5, UR5, 0x3800000, URZ, 0xfc, !UPT ;  /* 0x0380000005057892 */ /* 0x000fe2000f8efc3f */
[----:B------:R-:W-:-:S03]  /*98e0*/  IMAD.MOV.U32 R20, RZ, RZ, -0x800000 ;  /* 0xff800000ff147424 */ /* 0x000fc600078e00ff */
[----:B------:R-:W-:-:S04]  /*98f0*/  UIMAD UR6, UR36, 0xa80, UR5 ;  /* 0x00000a80240678a4 */ /* 0x000fc8000f8e0205 */
[----:B------:R-:W-:-:S05]  /*9900*/  UIADD3 UR8, UR6, 0x80, URZ ;  /* 0x0000008006087890 */ /* 0x000fca000fffe03f */
[----:B------:R-:W-:Y:S01]  /*9910*/  HGMMA.64x192x16.F32.BF16 R24, R200, gdesc[UR4].tnspB, R24, gsb0 ;  /* 0x42e00004c8187df0 */ /* 0x000fe20008001818 */
[----:B------:R-:W-:Y:S01]  /*9920*/  UMOV UR7, 0x40000040 ;  /* 0x4000004000077882 */ /* 0x000fe20000000000 */
[----:B------:R-:W-:Y:S01]  /*9930*/  UMOV UR10, UR8 ;  /* 0x00000008000a7c82 */ /* 0x000fe20008000000 */
[----:B------:R-:W-:Y:S01]  /*9940*/  UIADD3 UR8, UR6, 0x100, URZ ;  /* 0x0000010006087890 */ /* 0x000fe2000fffe03f */
[----:B-1----:R-:W-:Y:S01]  /*9950*/  FADD.FTZ R7, R7, R6 ;  /* 0x0000000607077221 */ /* 0x002fe20000010000 */
[----:B0-----:R-:W-:-:S04]  /*9960*/  FADD.FTZ R8, R2, R5 ;  /* 0x0000000502087221 */ /* 0x001fc80000010000 */
[----:B------:R-:W0:Y:S04]  /*9970*/  SHFL.BFLY PT, R2, R7, 0x1, 0x1f ;  /* 0x0c201f0007027f89 */ /* 0x000e2800000e0000 */
[----:B------:R-:W1:Y:S01]  /*9980*/  SHFL.BFLY PT, R9, R8, 0x1, 0x1f ;  /* 0x0c201f0008097f89 */ /* 0x000e6200000e0000 */
[----:B0-----:R-:W-:Y:S01]  /*9990*/  FADD.FTZ R10, R7, R2 ;  /* 0x00000002070a7221 */ /* 0x001fe20000010000 */
[----:B------:R-:W-:Y:S02]  /*99a0*/  IMAD.MOV.U32 R2, RZ, RZ, -0x800000 ;  /* 0xff800000ff027424 */ /* 0x000fe400078e00ff */
[----:B-1----:R-:W-:Y:S02]  /*99b0*/  FADD.FTZ R11, R8, R9 ;  /* 0x00000009080b7221 */ /* 0x002fe40000010000 */
[----:B------:R-:W-:-:S03]  /*99c0*/  FSETP.NE.FTZ.AND P1, PT, R10, RZ, PT ;  /* 0x000000ff0a00720b */ /* 0x000fc60003f35000 */
[----:B------:R-:W-:-:S10]  /*99d0*/  FSETP.NE.FTZ.AND P2, PT, R11, RZ, PT ;  /* 0x000000ff0b00720b */ /* 0x000fd40003f55000 */
[----:B------:R-:W0:Y:S01]  /*99e0*/  @P1 MUFU.LG2 R9, R10 ;  /* 0x0000000a00091308 */ /* 0x000e220000000c00 */
[C---:B------:R-:W-:Y:S02]  /*99f0*/  @P1 FMUL.FTZ R5, R0.reuse, 0.69314718246459960938 ;  /* 0x3f31721800051820 */ /* 0x040fe40000410000 */
[----:B------:R-:W-:-:S05]  /*9a00*/  @P2 FMUL.FTZ R7, R0, 0.69314718246459960938 ;  /* 0x3f31721800072820 */ /* 0x000fca0000410000 */
        /* <DEDUP_REMOVED lines=9> */
[----:B------:R-:W-:Y:S01]  /*9aa0*/  HGMMA.64x192x16.F32.BF16 R24, R196, gdesc[UR8].tnspB, R24, gsb0 ;  /* 0x42e00008c4187df0 */ /* 0x000fe20008001818 */
[----:B------:R-:W-:Y:S01]  /*9ab0*/  UMOV UR10, UR8 ;  /* 0x00000008000a7c82 */ /* 0x000fe20008000000 */
[----:B------:R-:W-:Y:S01]  /*9ac0*/  UMOV UR11, 0x40000040 ;  /* 0x40000040000b7882 */ /* 0x000fe20000000000 */
[----:B------:R-:W-:Y:S01]  /*9ad0*/  UIADD3 UR8, UR6, 0x180, URZ ;  /* 0x0000018006087890 */ /* 0x000fe2000fffe03f */
[----:B------:R-:W-:Y:S02]  /*9ae0*/  WARPGROUP.DEPBAR.LE gsb0, 0x0 ;  /* 0x00008000000079c5 */ /* 0x000fe40000010000 */
[----:B------:R-:W-:-:S14]  /*9af0*/  WARPGROUP.ARRIVE ;  /* 0x00000000000079c5 */ /* 0x000fdc0000000000 */
        /* <DEDUP_REMOVED lines=9> */
[----:B------:R-:W-:Y:S02]  /*9b90*/  UIADD3 UR8, UR6, 0x280, URZ ;  /* 0x0000028006087890 */ /* 0x000fe4000fffe03f */
[----:B------:R-:W-:Y:S01]  /*9ba0*/  UIADD3 UR6, UR6, 0x300, URZ ;  /* 0x0000030006067890 */ /* 0x000fe2000fffe03f */
[----:B------:R-:W-:Y:S02]  /*9bb0*/  WARPGROUP.DEPBAR.LE gsb0, 0x0 ;  /* 0x00008000000079c5 */ /* 0x000fe40000010000 */
[----:B------:R-:W-:-:S12]  /*9bc0*/  WARPGROUP.ARRIVE ;  /* 0x00000000000079c5 */ /* 0x000fd80000000000 */
[----:B------:R-:W-:Y:S01]  /*9bd0*/  HGMMA.64x192x16.F32.BF16 R24, R184, gdesc[UR8].tnspB, R24, gsb0 ;  /* 0x42e00008b8187df0 */ /* 0x000fe20008001818 */
[----:B------:R-:W-:Y:S01]  /*9be0*/  UMOV UR10, UR8 ;  /* 0x00000008000a7c82 */ /* 0x000fe20008000000 */
[----:B------:R-:W-:Y:S01]  /*9bf0*/  UMOV UR11, 0x40000040 ;  /* 0x40000040000b7882 */ /* 0x000fe20000000000 */
[----:B------:R-:W-:Y:S02]  /*9c00*/  WARPGROUP.DEPBAR.LE gsb0, 0x0 ;  /* 0x00008000000079c5 */ /* 0x000fe40000010000 */
[----:B------:R-:W-:-:S15]  /*9c10*/  WARPGROUP.ARRIVE ;  /* 0x00000000000079c5 */ /* 0x000fde0000000000 */
[----:B------:R-:W-:Y:S03]  /*9c20*/  HGMMA.64x192x16.F32.BF16 R24, R180, gdesc[UR8].tnspB, R24, gsb0 ;  /* 0x42e00008b4187df0 */ /* 0x000fe60008001818 */
[----:B------:R-:W-:Y:S02]  /*9c30*/  WARPGROUP.DEPBAR.LE gsb0, 0x0 ;  /* 0x00008000000079c5 */ /* 0x000fe40000010000 */
[----:B------:R-:W-:-:S15]  /*9c40*/  WARPGROUP.ARRIVE ;  /* 0x00000000000079c5 */ /* 0x000fde0000000000 */
[----:B------:R-:W-:Y:S03]  /*9c50*/  HGMMA.64x192x16.F32.BF16 R24, R176, gdesc[UR4].tnspB, R24, gsb0 ;  /* 0x42e00004b0187df0 */ /* 0x000fe60008001818 */
[----:B------:R-:W-:Y:S02]  /*9c60*/  WARPGROUP.DEPBAR.LE gsb0, 0x0 ;  /* 0x00008000000079c5 */ /* 0x000fe40000010000 */
[----:B0-23--:R-:W-:Y:S05]  /*9c70*/  @!P0 BRA `(.L_x_3647) ;  /* 0x0000000000048947 */ /* 0x00dfea0003800000 */
[----:B------:R-:W-:Y:S01]  /*9c80*/  BPT.TRAP 0x1 ;  /* 0x000000040000795c */ /* 0x000fe20000300000 */
.L_x_3647:
[----:B------:R-:W0:Y:S01]  /*9c90*/  S2UR UR5, SR_SWINHI ;  /* 0x00000000000579c3 */ /* 0x000e220000002f00 */
[----:B------:R-:W-:Y:S01]  /*9ca0*/  ISETP.NE.AND P0, PT, R17, RZ, PT ;  /* 0x000000ff1100720c */ /* 0x000fe20003f05270 */
[-C--:B------:R-:W-:Y:S01]  /*9cb0*/  FMUL.FTZ R154, R26, R149.reuse ;  /* 0x000000951a9a7220 */ /* 0x080fe20000410000 */
[-C--:B------:R-:W-:Y:S01]  /*9cc0*/  FMUL.FTZ R135, R51, R149.reuse ;  /* 0x0000009533877220 */ /* 0x080fe20000410000 */
[----:B------:R-:W-:Y:S01]  /*9cd0*/  FMUL.FTZ R142, R50, R149 ;  /* 0x00000095328e7220 */ /* 0x000fe20000410000 */
[----:B------:R-:W-:Y:S02]  /*9ce0*/  IMAD.U32 R26, RZ, RZ, UR9 ;  /* 0x00000009ff1a7e24 */ /* 0x000fe4000f8e00ff */
[-C--:B------:R-:W-:Y:S01]  /*9cf0*/  FMUL.FTZ R12, R49, R121.reuse ;  /* 0x00000079310c7220 */ /* 0x080fe20000410000 */
[-C--:B------:R-:W-:Y:S01]  /*9d00*/  FMUL.FTZ R13, R48, R121.reuse ;  /* 0x00000079300d7220 */ /* 0x080fe20000410000 */
[----:B------:R-:W-:Y:S01]  /*9d10*/  FMUL.FTZ R10, R45, R121 ;  /* 0x000000792d0a7220 */ /* 0x000fe20000410000 */
[----:B------:R-:W-:Y:S01]  /*9d20*/  FMUL.FTZ R143, R47, R149 ;  /* 0x000000952f8f7220 */ /* 0x000fe20000410000 */
[----:B------:R-:W-:Y:S01]  /*9d30*/  FMUL.FTZ R7, R28, R121 ;  /* 0x000000791c077220 */ /* 0x000fe20000410000 */
[----:B------:R-:W-:Y:S01]  /*9d40*/  FMUL.FTZ R127, R75, R149 ;  /* 0x000000954b7f7220 */ /* 0x000fe20000410000 */
[----:B------:R-:W-:Y:S01]  /*9d50*/  FMUL.FTZ R6, R29, R121 ;  /* 0x000000791d067220 */ /* 0x000fe20000410000 */
[----:B------:R-:W-:Y:S01]  /*9d60*/  FMUL.FTZ R130, R74, R149 ;  /* 0x000000954a827220 */ /* 0x000fe20000410000 */
[----:B------:R-:W-:-:S02]  /*9d70*/  @P0 VIADD R26, R26, 0x36860 ;  /* 0x000368601a1a0836 */ /* 0x000fc40000000000 */
[-C--:B------:R-:W-:Y:S01]  /*9d80*/  FMUL.FTZ R126, R86, R149.reuse ;  /* 0x00000095567e7220 */ /* 0x080fe20000410000 */
[-C--:B------:R-:W-:Y:S01]  /*9d90*/  FMUL.FTZ R141, R43, R149.reuse ;  /* 0x000000952b8d7220 */ /* 0x080fe20000410000 */
[-C--:B------:R-:W-:Y:S01]  /*9da0*/  FMUL.FTZ R125, R82, R149.reuse ;  /* 0x00000095527d7220 */ /* 0x080fe20000410000 */
[----:B------:R-:W-:Y:S01]  /*9db0*/  FMUL.FTZ R152, R30, R149 ;  /* 0x000000951e987220 */ /* 0x000fe20000410000 */
[----:B------:R-:W-:Y:S01]  /*9dc0*/  @P0 PRMT R26, R19, 0x654, R26 ;  /* 0x00000654131a0816 */ /* 0x000fe2000000001a */
[----:B------:R-:W-:Y:S01]  /*9dd0*/  FMUL.FTZ R9, R37, R121 ;  /* 0x0000007925097220 */ /* 0x000fe20000410000 */
[----:B------:R-:W-:Y:S01]  /*9de0*/  FMUL.FTZ R132, R70, R149 ;  /* 0x0000009546847220 */ /* 0x000fe20000410000 */
[----:B------:R-:W-:Y:S01]  /*9df0*/  FMUL.FTZ R8, R41, R121 ;  /* 0x0000007929087220 */ /* 0x000fe20000410000 */
[----:B------:R1:W-:Y:S01]  /*9e00*/  @P0 SYNCS.ARRIVE.TRANS64.RED.A1T0 RZ, [R26+URZ], RZ ;  /* 0x000000ff1aff09a7 */ /* 0x0003e2000810043f */
[----:B------:R-:W-:Y:S01]  /*9e10*/  UMOV UR6, UR4 ;  /* 0x0000000400067c82 */ /* 0x000fe20008000000 */
[----:B0-----:R-:W-:Y:S01]  /*9e20*/  UMOV UR7, UR5 ;  /* 0x0000000500077c82 */ /* 0x001fe20008000000 */
[----:B------:R-:W-:Y:S01]  /*9e30*/  FMUL.FTZ R37, R27, R149 ;  /* 0x000000951b257220 */ /* 0x000fe20000410000 */
[----:B------:R-:W-:-:S02]  /*9e40*/  IMAD.U32 R50, RZ, RZ, UR6 ;  /* 0x00000006ff327e24 */ /* 0x000fc4000f8e00ff */
[-C--:B------:R-:W-:Y:S01]  /*9e50*/  FMUL.FTZ R138, R66, R149.reuse ;  /* 0x00000095428a7220 */ /* 0x080fe20000410000 */
[----:B------:R-:W-:Y:S02]  /*9e60*/  IMAD.U32 R51, RZ, RZ, UR7 ;  /* 0x00000007ff337e24 */ /* 0x000fe4000f8e00ff */
[-C--:B------:R-:W-:Y:S01]  /*9e70*/  FMUL.FTZ R136, R55, R149.reuse ;  /* 0x0000009537887220 */ /* 0x080fe20000410000 */
[----:B------:R-:W-:Y:S02]  /*9e80*/  IMAD R27, R209, 0x40, R23 ;  /* 0x00000040d11b7824 */ /* 0x000fe400078e0217 */
[----:B------:R-:W-:Y:S01]  /*9e90*/  FMUL.FTZ R139, R54, R149 ;  /* 0x00000095368b7220 */ /* 0x000fe20000410000 */
[----:B------:R-:W-:-:S04]  /*9ea0*/  IMAD.WIDE R48, R217, 0x2, R50 ;  /* 0x00000002d9307825 */ /* 0x000fc800078e0232 */
[-C--:B------:R-:W-:Y:S01]  /*9eb0*/  FMUL.FTZ R3, R56, R121.reuse ;  /* 0x0000007938037220 */ /* 0x080fe20000410000 */
[----:B------:R-:W-:Y:S01]  /*9ec0*/  FMUL.FTZ R14, R53, R121 ;  /* 0x00000079350e7220 */ /* 0x000fe20000410000 */
[----:B------:R-:W-:Y:S01]  /*9ed0*/  FMUL.FTZ R123, R87, R149 ;  /* 0x00000095577b7220 */ /* 0x000fe20000410000 */
[----:B------:R-:W-:Y:S01]  /*9ee0*/  IMAD.WIDE R50, R27, 0x2, R50 ;  /* 0x000000021b327825 */ /* 0x000fe200078e0232 */
[----:B------:R-:W-:-:S03]  /*9ef0*/  IADD3 R45, P1, R48, 0x8000, RZ ;  /* 0x00008000302d7810 */ /* 0x000fc60007f3e0ff */
[-C--:B------:R-:W-:Y:S01]  /*9f00*/  FMUL.FTZ R145, R35, R149.reuse ;  /* 0x0000009523917220 */ /* 0x080fe20000410000 */
[C---:B------:R-:W-:Y:S01]  /*9f10*/  IADD3 R47, P0, R48.reuse, 0x8020, RZ ;  /* 0x00008020302f7810 */ /* 0x040fe20007f1e0ff */
[----:B------:R-:W-:Y:S01]  /*9f20*/  FMUL.FTZ R122, R83, R149 ;  /* 0x00000095537a7220 */ /* 0x000fe20000410000 */
[----:B-1----:R-:W-:Y:S01]  /*9f30*/  LOP3.LUT R26, R45, 0x380, RZ, 0xc0, !PT ;  /* 0x000003802d1a7812 */ /* 0x002fe200078ec0ff */
[--C-:B------:R-:W-:Y:S01]  /*9f40*/  IMAD.X R87, RZ, RZ, R49.reuse, P1 ;  /* 0x000000ffff577224 */ /* 0x100fe200008e0631 */
[----:B------:R-:W-:Y:S01]  /*9f50*/  IADD3 R75, P5, R48, 0x8060, RZ ;  /* 0x00008060304b7810 */ /* 0x000fe20007fbe0ff */
[-C--:B------:R-:W-:Y:S01]  /*9f60*/  FMUL.FTZ R4, R25, R121.reuse ;  /* 0x0000007919047220 */ /* 0x080fe20000410000 */
[----:B------:R-:W-:Y:S01]  /*9f70*/  LOP3.LUT R28, R47, 0x380, RZ, 0xc0, !PT ;  /* 0x000003802f1c7812 */ /* 0x000fe200078ec0ff */
[----:B------:R-:W-:Y:S01]  /*9f80*/  FMUL.FTZ R5, R24, R121 ;  /* 0x0000007918057220 */ /* 0x000fe20000410000 */
[----:B------:R-:W-:Y:S01]  /*9f90*/  SHF.R.U64 R26, R26, 0x3, RZ ;  /* 0x000000031a1a7819 */ /* 0x000fe200000012ff */
[----:B------:R-:W-:Y:S01]  /*9fa0*/  FMUL.FTZ R144, R39, R149 ;  /* 0x0000009527907220 */ /* 0x000fe20000410000 */
[----:B------:R-:W-:Y:S01]  /*9fb0*/  IADD3 R29, P3, R48, 0x20, RZ ;  /* 0x00000020301d7810 */ /* 0x000fe20007f7e0ff */
[--C-:B------:R-:W-:Y:S01]  /*9fc0*/  IMAD.X R83, RZ, RZ, R49.reuse, P0 ;  /* 0x000000ffff537224 */ /* 0x100fe200000e0631 */
        /* <DEDUP_REMOVED lines=8> */
[----:B------:R-:W-:Y:S01]  /*a050*/  LOP3.LUT R26, R29, 0x380, RZ, 0xc0, !PT ;  /* 0x000003801d1a7812 */ /* 0x000fe200078ec0ff */
[-C--:B------:R-:W-:Y:S01]  /*a060*/  FMUL.FTZ R25, R44, R121.reuse ;  /* 0x000000792c197220 */ /* 0x080fe20000410000 */
[----:B------:R-:W-:Y:S01]  /*a070*/  SHF.R.U64 R74, R74, 0x3, RZ ;  /* 0x000000034a4a7819 */ /* 0x000fe200000012ff */
[----:B------:R-:W-:Y:S01]  /*a080*/  FMUL.FTZ R15, R52, R121 ;  /* 0x00000079340f7220 */ /* 0x000fe20000410000 */
[----:B------:R-:W-:Y:S01]  /*a090*/  LOP3.LUT R82, R28, R47, RZ, 0x3c, !PT ;  /* 0x0000002f1c527212 */ /* 0x000fe200078e3cff */
[-C--:B------:R-:W-:Y:S01]  /*a0a0*/  FMUL.FTZ R24, R57, R121.reuse ;  /* 0x0000007939187220 */ /* 0x080fe20000410000 */
[----:B------:R-:W-:Y:S01]  /*a0b0*/  LOP3.LUT R28, R43, 0x380, RZ, 0xc0, !PT ;  /* 0x000003802b1c7812 */ /* 0x000fe200078ec0ff */
[-C--:B------:R-:W-:Y:S01]  /*a0c0*/  FMUL.FTZ R61, R61, R121.reuse ;  /* 0x000000793d3d7220 */ /* 0x080fe20000410000 */
[----:B------:R-:W-:Y:S01]  /*a0d0*/  SHF.R.U64 R26, R26, 0x3, RZ ;  /* 0x000000031a1a7819 */ /* 0x000fe200000012ff */
[-C--:B------:R-:W-:Y:S01]  /*a0e0*/  FMUL.FTZ R60, R60, R121.reuse ;  /* 0x000000793c3c7220 */ /* 0x080fe20000410000 */
[----:B------:R-:W-:Y:S01]  /*a0f0*/  IADD3 R30, P4, R48, 0x4040, RZ ;  /* 0x00004040301e7810 */ /* 0x000fe20007f9e0ff */
[----:B------:R-:W-:Y:S01]  /*a100*/  FMUL.FTZ R65, R65, R121 ;  /* 0x0000007941417220 */ /* 0x000fe20000410000 */
[----:B------:R-:W-:Y:S01]  /*a110*/  LOP3.LUT R74, R74, R75, RZ, 0x3c, !PT ;  /* 0x0000004b4a4a7212 */ /* 0x000fe200078e3cff */
[--C-:B------:R-:W-:Y:S01]  /*a120*/  IMAD.X R75, RZ, RZ, R49.reuse, P5 ;  /* 0x000000ffff4b7224 */ /* 0x100fe200028e0631 */
[----:B------:R-:W-:Y:S01]  /*a130*/  SHF.R.U64 R28, R28, 0x3, RZ ;  /* 0x000000031c1c7819 */ /* 0x000fe200000012ff */
[--C-:B------:R-:W-:Y:S01]  /*a140*/  IMAD.X R55, RZ, RZ, R49.reuse, P4 ;  /* 0x000000ffff377224 */ /* 0x100fe200020e0631 */
[----:B------:R-:W-:Y:S01]  /*a150*/  LOP3.LUT R70, R26, R29, RZ, 0x3c, !PT ;  /* 0x0000001d1a467212 */ /* 0x000fe200078e3cff */
[-C--:B------:R-:W-:Y:S01]  /*a160*/  FMUL.FTZ R64, R64, R121.reuse ;  /* 0x0000007940407220 */ /* 0x080fe20000410000 */
[----:B------:R-:W-:Y:S01]  /*a170*/  IADD3 R41, P5, R48, 0x4020, RZ ;  /* 0x0000402030297810 */ /* 0x000fe20007fbe0ff */
[-C--:B------:R-:W-:Y:S01]  /*a180*/  FMUL.FTZ R69, R69, R121.reuse ;  /* 0x0000007945457220 */ /* 0x080fe20000410000 */
[----:B------:R-:W-:Y:S01]  /*a190*/  LOP3.LUT R29, R30, 0x380, RZ, 0xc0, !PT ;  /* 0x000003801e1d7812 */ /* 0x000fe200078ec0ff */
[----:B------:R-:W-:Y:S01]  /*a1a0*/  FMUL.FTZ R68, R68, R121 ;  /* 0x0000007944447220 */ /* 0x000fe20000410000 */
[----:B------:R-:W-:Y:S01]  /*a1b0*/  LOP3.LUT R66, R28, R43, RZ, 0x3c, !PT ;  /* 0x0000002b1c427212 */ /* 0x000fe200078e3cff */
        /* <DEDUP_REMOVED lines=9> */
[----:B------:R-:W-:Y:S01]  /*a250*/  IADD3 R29, P4, R50, 0x1000, RZ ;  /* 0x00001000321d7810 */ /* 0x000fe20007f9e0ff */
[----:B------:R-:W-:Y:S01]  /*a260*/  FMUL.FTZ R80, R80, R121 ;  /* 0x0000007950507220 */ /* 0x000fe20000410000 */
[----:B------:R-:W-:Y:S01]  /*a270*/  LOP3.LUT R56, R28, R41, RZ, 0x3c, !PT ;  /* 0x000000291c387212 */ /* 0x000fe200078e3cff */
[-C--:B------:R-:W-:Y:S01]  /*a280*/  FMUL.FTZ R85, R85, R121.reuse ;  /* 0x0000007955557220 */ /* 0x080fe20000410000 */
[----:B------:R-:W-:Y:S01]  /*a290*/  LOP3.LUT R27, R48, 0x380, RZ, 0xc0, !PT ;  /* 0x00000380301b7812 */ /* 0x000fe200078ec0ff */
[-C--:B------:R-:W-:Y:S01]  /*a2a0*/  FMUL.FTZ R84, R84, R121.reuse ;  /* 0x0000007954547220 */ /* 0x080fe20000410000 */
[----:B------:R-:W-:Y:S01]  /*a2b0*/  LOP3.LUT R28, R29, 0x380, RZ, 0xc0, !PT ;  /* 0x000003801d1c7812 */ /* 0x000fe200078ec0ff */
[-C--:B------:R-:W-:Y:S01]  /*a2c0*/  FMUL.FTZ R89, R89, R121.reuse ;  /* 0x0000007959597220 */ /* 0x080fe20000410000 */
[----:B------:R-:W-:Y:S01]  /*a2d0*/  IADD3 R53, P6, R48, 0x8040, RZ ;  /* 0x0000804030357810 */ /* 0x000fe20007fde0ff */
[-C--:B------:R-:W-:Y:S01]  /*a2e0*/  FMUL.FTZ R88, R88, R121.reuse ;  /* 0x0000007958587220 */ /* 0x080fe20000410000 */
[----:B------:R-:W-:Y:S01]  /*a2f0*/  IADD3 R35, P1, R48, 0x40, RZ ;  /* 0x0000004030237810 */ /* 0x000fe20007f3e0ff */
        /* <DEDUP_REMOVED lines=14> */
[----:B------:R-:W-:Y:S01]  /*a3e0*/  IADD3 R39, P0, R48, 0x60, RZ ;  /* 0x0000006030277810 */ /* 0x000fe20007f1e0ff */
[-C--:B------:R-:W-:Y:S01]  /*a3f0*/  FMUL.FTZ R121, R79, R149.reuse ;  /* 0x000000954f797220 */ /* 0x080fe20000410000 */
[----:B------:R-:W-:Y:S01]  /*a400*/  SHF.R.U64 R27, R27, 0x3, RZ ;  /* 0x000000031b1b7819 */ /* 0x000fe200000012ff */
[----:B------:R-:W-:Y:S01]  /*a410*/  FMUL.FTZ R33, R31, R149 ;  /* 0x000000951f217220 */ /* 0x000fe20000410000 */
[----:B------:R-:W-:Y:S01]  /*a420*/  SHF.R.U64 R28, R28, 0x3, RZ ;  /* 0x000000031c1c7819 */ /* 0x000fe200000012ff */
[----:B------:R-:W-:-:S02]  /*a430*/  IMAD.X R79, RZ, RZ, R49, P6 ;  /* 0x000000ffff4f7224 */ /* 0x000fc400030e0631 */
[----:B------:R-:W-:Y:S01]  /*a440*/  FMUL.FTZ R134, R63, R149 ;  /* 0x000000953f867220 */ /* 0x000fe20000410000 */
[----:B------:R-:W-:Y:S01]  /*a450*/  IADD3 R31, P6, R48, 0x4000, RZ ;  /* 0x00004000301f7810 */ /* 0x000fe20007fde0ff */
[--C-:B------:R-:W-:Y:S01]  /*a460*/  IMAD.X R63, RZ, RZ, R49.reuse, P1 ;  /* 0x000000ffff3f7224 */ /* 0x100fe200008e0631 */
[----:B------:R-:W-:Y:S01]  /*a470*/  LOP3.LUT R48, R27, R48, RZ, 0x3c, !PT ;  /* 0x000000301b307212 */ /* 0x000fe200078e3cff */
[----:B------:R-:W-:Y:S01]  /*a480*/  IMAD.X R27, RZ, RZ, R49, P0 ;  /* 0x000000ffff1b7224 */ /* 0x000fe200000e0631 */
[----:B------:R-:W-:Y:S01]  /*a490*/  LOP3.LUT R28, R28, R29, RZ, 0x3c, !PT ;  /* 0x0000001d1c1c7212 */ /* 0x000fe200078e3cff */
[-C--:B------:R-:W-:Y:S01]  /*a4a0*/  FMUL.FTZ R124, R91, R149.reuse ;  /* 0x000000955b7c7220 */ /* 0x080fe20000410000 */
[----:B------:R-:W-:Y:S01]  /*a4b0*/  LOP3.LUT R32, R53, 0x380, RZ, 0xc0, !PT ;  /* 0x0000038035207812 */ /* 0x000fe200078ec0ff */
[-C--:B------:R-:W-:Y:S01]  /*a4c0*/  FMUL.FTZ R91, R90, R149.reuse ;  /* 0x000000955a5b7220 */ /* 0x080fe20000410000 */
[C---:B------:R-:W-:Y:S01]  /*a4d0*/  IADD3 R29, P1, R50.reuse, 0x4000, RZ ;  /* 0x00004000321d7810 */ /* 0x040fe20007f3e0ff */
[----:B------:R-:W0:Y:S01]  /*a4e0*/  LDC R90, c[0x0][0xbe8] ;  /* 0x0002fa00ff5a7b82 */ /* 0x000e220000000800 */
[----:B------:R-:W-:Y:S01]  /*a4f0*/  IADD3 R41, P0, R50, 0x5000, RZ ;  /* 0x0000500032297810 */ /* 0x000fe20007f1e0ff */
[-C--:B------:R-:W-:Y:S01]  /*a500*/  FMUL.FTZ R128, R78, R149.reuse ;  /* 0x000000954e807220 */ /* 0x080fe20000410000 */
[----:B------:R-:W-:Y:S01]  /*a510*/  SHF.R.U64 R32, R32, 0x3, RZ ;  /* 0x0000000320207819 */ /* 0x000fe200000012ff */
[-C--:B------:R-:W-:Y:S01]  /*a520*/  FMUL.FTZ R137, R62, R149.reuse ;  /* 0x000000953e897220 */ /* 0x080fe20000410000 */
[----:B------:R-:W-:Y:S01]  /*a530*/  LOP3.LUT R36, R29, 0x380, RZ, 0xc0, !PT ;  /* 0x000003801d247812 */ /* 0x000fe200078ec0ff */
[-C--:B------:R-:W-:Y:S01]  /*a540*/  FMUL.FTZ R146, R34, R149.reuse ;  /* 0x0000009522927220 */ /* 0x080fe20000410000 */
[----:B------:R-:W-:Y:S01]  /*a550*/  LOP3.LUT R40, R41, 0x380, RZ, 0xc0, !PT ;  /* 0x0000038029287812 */ /* 0x000fe200078ec0ff */
[----:B------:R-:W-:Y:S01]  /*a560*/  FMUL.FTZ R147, R38, R149 ;  /* 0x0000009526937220 */ /* 0x000fe20000410000 */
        /* <DEDUP_REMOVED lines=9> */
[--C-:B------:R-:W-:Y:S01]  /*a600*/  IMAD.X R29, RZ, RZ, R51.reuse, P4 ;  /* 0x000000ffff1d7224 */ /* 0x100fe200020e0633 */
[----:B------:R-:W-:Y:S01]  /*a610*/  SHF.R.U64 R32, R32, 0x3, RZ ;  /* 0x0000000320207819 */ /* 0x000fe200000012ff */
[----:B------:R-:W-:Y:S01]  /*a620*/  FMUL.FTZ R131, R67, R149 ;  /* 0x0000009543837220 */ /* 0x000fe20000410000 */
[----:B------:R-:W-:Y:S01]  /*a630*/  LOP3.LUT R40, R40, R41, RZ, 0x3c, !PT ;  /* 0x0000002928287212 */ /* 0x000fe200078e3cff */
[-C--:B------:R-:W-:Y:S01]  /*a640*/  FMUL.FTZ R129, R71, R149.reuse ;  /* 0x0000009547817220 */ /* 0x080fe20000410000 */
[----:B------:R-:W-:Y:S01]  /*a650*/  IADD3 R41, P4, R50, 0x8000, RZ ;  /* 0x0000800032297810 */ /* 0x000fe20007f9e0ff */
[----:B------:R-:W-:Y:S01]  /*a660*/  FMUL.FTZ R95, R95, R149 ;  /* 0x000000955f5f7220 */ /* 0x000fe20000410000 */
[----:B------:R-:W-:Y:S01]  /*a670*/  LOP3.LUT R62, R32, R35, RZ, 0x3c, !PT ;  /* 0x00000023203e7212 */ /* 0x000fe200078e3cff */
[-C--:B------:R-:W-:Y:S01]  /*a680*/  FMUL.FTZ R94, R94, R149.reuse ;  /* 0x000000955e5e7220 */ /* 0x080fe20000410000 */
[----:B------:R-:W-:Y:S01]  /*a690*/  LOP3.LUT R32, R41, 0x380, RZ, 0xc0, !PT ;  /* 0x0000038029207812 */ /* 0x000fe200078ec0ff */
[----:B------:R-:W-:Y:S01]  /*a6a0*/  FMUL.FTZ R99, R99, R149 ;  /* 0x0000009563637220 */ /* 0x000fe20000410000 */
[----:B------:R-:W-:Y:S01]  /*a6b0*/  F2FP.BF16.F32.PACK_AB R4, R4, R5 ;  /* 0x000000050404723e */ /* 0x000fe200000010ff */
[-C--:B------:R-:W-:Y:S01]  /*a6c0*/  FMUL.FTZ R98, R98, R149.reuse ;  /* 0x0000009562627220 */ /* 0x080fe20000410000 */
[----:B------:R-:W-:Y:S01]  /*a6d0*/  SHF.R.U64 R32, R32, 0x3, RZ ;  /* 0x0000000320207819 */ /* 0x000fe200000012ff */
[----:B------:R-:W-:Y:S01]  /*a6e0*/  FMUL.FTZ R103, R103, R149 ;  /* 0x0000009567677220 */ /* 0x000fe20000410000 */
[----:B------:R-:W-:Y:S01]  /*a6f0*/  F2FP.BF16.F32.PACK_AB R5, R37, R154 ;  /* 0x0000009a2505723e */ /* 0x000fe200000010ff */
[--C-:B------:R-:W-:Y:S01]  /*a700*/  IMAD.X R37, RZ, RZ, R51.reuse, P1 ;  /* 0x000000ffff257224 */ /* 0x100fe200008e0633 */
[----:B------:R-:W-:Y:S01]  /*a710*/  LOP3.LUT R32, R32, R41, RZ, 0x3c, !PT ;  /* 0x0000002920207212 */ /* 0x000fe200078e3cff */
[----:B------:R-:W-:Y:S01]  /*a720*/  IMAD.X R41, RZ, RZ, R51, P0 ;  /* 0x000000ffff297224 */ /* 0x000fe200000e0633 */
[----:B0-----:R-:W-:Y:S01]  /*a730*/  ISETP.NE.AND P1, PT, R90, 0x1, PT ;  /* 0x000000015a00780c */ /* 0x001fe20003f25270 */
        /* <DEDUP_REMOVED lines=10> */
[----:B------:R-:W-:Y:S01]  /*a7e0*/  MOV R149, R48 ;  /* 0x0000003000957202 */ /* 0x000fe20000000f00 */
[----:B------:R-:W0:Y:S01]  /*a7f0*/  LDC R155, c[0x0][0xc38] ;  /* 0x00030e00ff9b7b82 */ /* 0x000e220000000800 */
[----:B------:R-:W-:Y:S01]  /*a800*/  LOP3.LUT R48, R151, 0x380, RZ, 0xc0, !PT ;  /* 0x0000038097307812 */ /* 0x000fe200078ec0ff */
[--C-:B------:R-:W-:Y:S01]  /*a810*/  IMAD.X R67, RZ, RZ, R49.reuse, P2 ;  /* 0x000000ffff437224 */ /* 0x100fe200010e0631 */
[----:B------:R-:W-:Y:S01]  /*a820*/  R2UR UR14, R212 ;  /* 0x00000000d40e72ca */ /* 0x000fe200000e0000 */
[----:B------:R-:W-:Y:S01]  /*a830*/  ULDC UR10, c[0x0][0xc44] ;  /* 0x00031100000a7ab9 */ /* 0x000fe20000000800 */
[----:B------:R-:W-:Y:S01]  /*a840*/  SHF.R.U64 R48, R48, 0x3, RZ ;  /* 0x0000000330307819 */ /* 0x000fe200000012ff */
[----:B------:R-:W-:Y:S01]  /*a850*/  ULDC.64 UR8, c[0x0][0xb90] ;  /* 0x0002e40000087ab9 */ /* 0x000fe20000000a00 */
[----:B------:R-:W-:Y:S01]  /*a860*/  R2UR UR13, R213 ;  /* 0x00000000d50d72ca */ /* 0x000fe200000e0000 */
[----:B------:R-:W1:Y:S01]  /*a870*/  @P1 LDC R153, c[0x0][0xbf0] ;  /* 0x0002fc00ff991b82 */ /* 0x000e620000000800 */
[----:B------:R-:W-:Y:S01]  /*a880*/  LOP3.LUT R48, R48, R151, RZ, 0x3c, !PT ;  /* 0x0000009730307212 */ /* 0x000fe200078e3cff */
[--C-:B------:R-:W-:Y:S01]  /*a890*/  IMAD.X R71, RZ, RZ, R49.reuse, P3 ;  /* 0x000000ffff477224 */ /* 0x100fe200018e0631 */
[----:B------:R-:W-:Y:S01]  /*a8a0*/  R2UR UR12, R211 ;  /* 0x00000000d30c72ca */ /* 0x000fe200000e0000 */
[--C-:B------:R-:W-:Y:S01]  /*a8b0*/  IMAD.X R57, RZ, RZ, R49.reuse, P5 ;  /* 0x000000ffff397224 */ /* 0x100fe200028e0631 */
[----:B------:R-:W-:Y:S01]  /*a8c0*/  MOV R75, R74 ;  /* 0x0000004a004b7202 */ /* 0x000fe20000000f00 */
[----:B------:R-:W-:Y:S01]  /*a8d0*/  IMAD.X R59, RZ, RZ, R49, P6 ;  /* 0x000000ffff3b7224 */ /* 0x000fe200030e0631 */
[----:B------:R-:W-:Y:S01]  /*a8e0*/  MOV R78, R78 ;  /* 0x0000004e004e7202 */ /* 0x000fe20000000f00 */
[----:B------:R-:W2:Y:S01]  /*a8f0*/  @P1 LDC R151, c[0x0][0xbec] ;  /* 0x0002fb00ff971b82 */ /* 0x000ea20000000800 */
[----:B------:R-:W-:Y:S01]  /*a900*/  UIADD3 UR5, -UR14, URZ, URZ ;  /* 0x0000003f0e057290 */ /* 0x000fe2000fffe13f */
[----:B------:R-:W-:Y:S01]  /*a910*/  MOV R79, R66 ;  /* 0x00000042004f7202 */ /* 0x000fe20000000f00 */
[----:B------:R-:W-:Y:S01]  /*a920*/  IMAD.X R49, RZ, RZ, R51, P0 ;  /* 0x000000ffff317224 */ /* 0x000fe200000e0633 */
[----:B------:R-:W-:Y:S01]  /*a930*/  LOP3.LUT R26, R31, 0x380, RZ, 0xc0, !PT ;  /* 0x000003801f1a7812 */ /* 0x000fe200078ec0ff */
[----:B------:R-:W-:-:S02]  /*a940*/  UIMAD UR10, UR10, UR5, UR13 ;  /* 0x000000050a0a72a4 */ /* 0x000fc4000f8e020d */
[----:B------:R-:W-:Y:S01]  /*a950*/  IMAD R74, RZ, RZ, -UR13 ;  /* 0x8000000dff4a7e24 */ /* 0x000fe2000f8e02ff */
[----:B------:R-:W-:Y:S01]  /*a960*/  F2FP.BF16.F32.PACK_AB R6, R6, R7 ;  /* 0x000000070606723e */ /* 0x000fe200000010ff */
[----:B------:R-:W3:Y:S01]  /*a970*/  LDC.64 R66, c[0x0][0xb98] ;  /* 0x0002e600ff427b82 */ /* 0x000ee20000000a00 */
[----:B------:R-:W-:Y:S01]  /*a980*/  USHF.R.S32.HI UR11, URZ, 0x1f, UR10 ;  /* 0x0000001f3f0b7899 */ /* 0x000fe2000801140a */
[----:B0-----:R-:W-:Y:S01]  /*a990*/  IMAD R74, R155, R74, UR12 ;  /* 0x0000000c9b4a7e24 */ /* 0x001fe2000f8e024a */
[----:B------:R-:W-:-:S05]  /*a9a0*/  F2FP.BF16.F32.PACK_AB R7, R33, R152 ;  /* 0x000000982107723e */ /* 0x000fca00000010ff */
[----:B------:R-:W-:Y:S01]  /*a9b0*/  BAR.SYNC.DEFER_BLOCKING 0x1, 0x100 ;  /* 0x0044000000007b1d */ /* 0x000fe20000010000 */
[----:B------:R-:W-:Y:S01]  /*a9c0*/  SHF.R.U64 R26, R26, 0x3, RZ ;  /* 0x000000031a1a7819 */ /* 0x000fe200000012ff */
[----:B------:R-:W-:Y:S01]  /*a9d0*/  UIMAD UR5, UR11, UR8, URZ ;  /* 0x000000080b0572a4 */ /* 0x000fe2000f8e023f */
[----:B------:R-:W-:Y:S01]  /*a9e0*/  IMAD R152, R74, 0x80, R216 ;  /* 0x000000804a987824 */ /* 0x000fe200078e02d8 */
[----:B------:R-:W-:Y:S01]  /*a9f0*/  UIMAD.WIDE.U32 UR6, UR10, UR8, URZ ;  /* 0x000000080a0672a5 */ /* 0x000fe2000f8e003f */
[----:B------:R-:W-:Y:S01]  /*aa00*/  LOP3.LUT R58, R26, R31, RZ, 0x3c, !PT ;  /* 0x0000001f1a3a7212 */ /* 0x000fe200078e3cff */
[----:B------:R-:W-:Y:S01]  /*aa10*/  UIMAD UR5, UR10, UR9, UR5 ;  /* 0x000000090a0572a4 */ /* 0x000fe2000f8e0205 */
[----:B------:R-:W-:Y:S01]  /*aa20*/  LOP3.LUT R26, R39, 0x380, RZ, 0xc0, !PT ;  /* 0x00000380271a7812 */ /* 0x000fe200078ec0ff */
[----:B------:R-:W-:Y:S01]  /*aa30*/  USHF.R.S32.HI UR12, URZ, 0x1f, UR14 ;  /* 0x0000001f3f0c7899 */ /* 0x000fe2000801140e */
[----:B------:R-:W-:Y:S01]  /*aa40*/  MOV R54, R54 ;  /* 0x0000003600367202 */ /* 0x000fe20000000f00 */
[----:B------:R-:W-:Y:S01]  /*aa50*/  IMAD.U32 R52, RZ, RZ, UR6 ;  /* 0x00000006ff347e24 */ /* 0x000fe2000f8e00ff */
[----:B------:R-:W-:Y:S01]  /*aa60*/  UIADD3 UR6, UR7, UR5, URZ ;  /* 0x0000000507067290 */ /* 0x000fe2000fffe03f */
[----:B------:R-:W-:Y:S01]  /*aa70*/  IMAD.MOV.U32 R55, RZ, RZ, R152 ;  /* 0x000000ffff377224 */ /* 0x000fe200078e0098 */
[----:B------:R-:W-:Y:S01]  /*aa80*/  SHF.R.U64 R26, R26, 0x3, RZ ;  /* 0x000000031a1a7819 */ /* 0x000fe200000012ff */
[----:B------:R-:W-:Y:S01]  /*aa90*/  IMAD.U32 R53, RZ, RZ, UR7 ;  /* 0x00000007ff357e24 */ /* 0x000fe2000f8e00ff */
[----:B------:R-:W-:Y:S01]  /*aaa0*/  F2FP.BF16.F32.PACK_AB R8, R8, R21 ;  /* 0x000000150808723e */ /* 0x000fe200000010ff */
[----:B------:R-:W-:Y:S01]  /*aab0*/  ULDC UR5, c[0x0][0xa88] ;  /* 0x0002a20000057ab9 */ /* 0x000fe20000000800 */
[----:B------:R-:W-:Y:S01]  /*aac0*/  LOP3.LUT R26, R26, R39, RZ, 0x3c, !PT ;  /* 0x000000271a1a7212 */ /* 0x000fe200078e3cff */
[----:B------:R-:W-:Y:S01]  /*aad0*/  IMAD.U32 R53, RZ, RZ, UR6 ;  /* 0x00000006ff357e24 */ /* 0x000fe2000f8e00ff */
[----:B------:R-:W-:Y:S01]  /*aae0*/  MOV R70, R70 ;  /* 0x0000004600467202 */ /* 0x000fe20000000f00 */
[----:B------:R-:W-:Y:S01]  /*aaf0*/  ULDC.64 UR6, c[0x0][0xb88] ;  /* 0x0002e20000067ab9 */ /* 0x000fe20000000a00 */
[----:B------:R-:W-:Y:S01]  /*ab00*/  MOV R62, R62 ;  /* 0x0000003e003e7202 */ /* 0x000fe20000000f00 */
[----:B---3--:R-:W-:Y:S01]  /*ab10*/  IMAD.WIDE.U32 R52, R66, UR14, R52 ;  /* 0x0000000e42347c25 */ /* 0x008fe2000f8e0034 */
[----:B------:R-:W-:Y:S01]  /*ab20*/  F2FP.BF16.F32.PACK_AB R10, R10, R25 ;  /* 0x000000190a0a723e */ /* 0x000fe200000010ff */
[----:B------:R2:W-:Y:S01]  /*ab30*/  STSM.16.M88.4 [R149], R4 ;  /* 0x0000000495007844 */ /* 0x0005e20000000200 */
[----:B------:R-:W-:Y:S01]  /*ab40*/  F2FP.BF16.F32.PACK_AB R24, R24, R3 ;  /* 0x000000031818723e */ /* 0x000fe200000010ff */
[----:B------:R-:W-:Y:S01]  /*ab50*/  ULDC.64 UR8, c[0x0][0x208] ;  /* 0x0000820000087ab9 */ /* 0x000fe20000000a00 */
[----:B------:R-:W-:Y:S01]  /*ab60*/  IADD3 R47, P3, R50, 0x7000, RZ ;  /* 0x00007000322f7810 */ /* 0x000fe20007f7e0ff */
[----:B------:R-:W-:Y:S01]  /*ab70*/  IMAD.X R33, RZ, RZ, R51, P4 ;  /* 0x000000ffff217224 */ /* 0x000fe200020e0633 */
[----:B------:R-:W-:-:S02]  /*ab80*/  F2FP.BF16.F32.PACK_AB R12, R12, R13 ;  /* 0x0000000d0c0c723e */ /* 0x000fc400000010ff */
[----:B------:R-:W-:Y:S02]  /*ab90*/  LOP3.LUT R46, R47, 0x380, RZ, 0xc0, !PT ;  /* 0x000003802f2e7812 */ /* 0x000fe400078ec0ff */
[----:B------:R-:W-:Y:S02]  /*aba0*/  F2FP.BF16.F32.PACK_AB R14, R14, R15 ;  /* 0x0000000f0e0e723e */ /* 0x000fe400000010ff */
[----:B------:R-:W-:Y:S02]  /*abb0*/  F2FP.BF16.F32.PACK_AB R13, R135, R142 ;  /* 0x0000008e870d723e */ /* 0x000fe400000010ff */
[----:B------:R-:W-:Y:S02]  /*abc0*/  F2FP.BF16.F32.PACK_AB R15, R136, R139 ;  /* 0x0000008b880f723e */ /* 0x000fe400000010ff */
[----:B------:R-:W-:Y:S01]  /*abd0*/  MOV R58, R58 ;  /* 0x0000003a003a7202 */ /* 0x000fe20000000f00 */
[----:B--2---:R-:W-:Y:S01]  /*abe0*/  @P1 IMAD.HI.U32 R4, R152, R151, RZ ;  /* 0x0000009798041227 */ /* 0x004fe200078e00ff */
[----:B------:R-:W-:-:S02]  /*abf0*/  F2FP.BF16.F32.PACK_AB R5, R145, R146 ;  /* 0x000000929105723e */ /* 0x000fc400000010ff */
[----:B------:R-:W-:Y:S02]  /*ac00*/  F2FP.BF16.F32.PACK_AB R6, R9, R120 ;  /* 0x000000780906723e */ /* 0x000fe400000010ff */
[----:B-1----:R-:W-:Y:S02]  /*ac10*/  @P1 SHF.R.U32.HI R55, RZ, R153, R4 ;  /* 0x00000099ff371219 */ /* 0x002fe40000011604 */
[----:B------:R-:W-:Y:S02]  /*ac20*/  F2FP.BF16.F32.PACK_AB R4, R0, R11 ;  /* 0x0000000b0004723e */ /* 0x000fe400000010ff */
[----:B------:R-:W-:Y:S01]  /*ac30*/  F2FP.BF16.F32.PACK_AB R7, R144, R147 ;  /* 0x000000939007723e */ /* 0x000fe200000010ff */
[----:B------:R-:W-:Y:S01]  /*ac40*/  IMAD.MOV R21, RZ, RZ, -R55 ;  /* 0x000000ffff157224 */ /* 0x000fe200078e0a37 */
[----:B------:R-:W-:Y:S02]  /*ac50*/  F2FP.BF16.F32.PACK_AB R9, R141, R150 ;  /* 0x000000968d09723e */ /* 0x000fe400000010ff */
[----:B------:R-:W-:Y:S01]  /*ac60*/  F2FP.BF16.F32.PACK_AB R11, R143, R148 ;  /* 0x000000948f0b723e */ /* 0x000fe200000010ff */
[----:B------:R-:W-:Y:S01]  /*ac70*/  IMAD R21, R90, R21, R152 ;  /* 0x000000155a157224 */ /* 0x000fe200078e0298 */
[----:B------:R-:W-:Y:S01]  /*ac80*/  MOV R0, R26 ;  /* 0x0000001a00007202 */ /* 0x000fe20000000f00 */
[----:B------:R-:W-:Y:S01]  /*ac90*/  IMAD R26, R66, UR12, RZ ;  /* 0x0000000c421a7c24 */ /* 0x000fe2000f8e02ff */
[----:B------:R0:W-:Y:S01]  /*aca0*/  STSM.16.M88.4 [R70], R4 ;  /* 0x0000000446007844 */ /* 0x0001e20000000200 */
[----:B------:R-:W-:-:S02]  /*acb0*/  IADD3 R52, P0, R55, R52, RZ ;  /* 0x0000003437347210 */ /* 0x000fc40007f1e0ff */
[----:B------:R-:W-:Y:S01]  /*acc0*/  IMAD R67, R67, UR14, R26 ;  /* 0x0000000e43437c24 */ /* 0x000fe2000f8e021a */
[----:B------:R1:W-:Y:S01]  /*acd0*/  STSM.16.M88.4 [R62], R8 ;  /* 0x000000083e007844 */ /* 0x0003e20000000200 */
[----:B------:R-:W-:Y:S02]  /*ace0*/  SHF.R.S32.HI R3, RZ, 0x1f, R21 ;  /* 0x0000001fff037819 */ /* 0x000fe40000011415 */
[----:B------:R-:W-:Y:S01]  /*acf0*/  F2FP.BF16.F32.PACK_AB R25, R133, R140 ;  /* 0x0000008c8519723e */ /* 0x000fe200000010ff */
[----:B------:R2:W-:Y:S01]  /*ad00*/  STSM.16.M88.4 [R0], R12 ;  /* 0x0000000c00007844 */ /* 0x0005e20000000200 */
[----:B------:R-:W-:Y:S02]  /*ad10*/  F2FP.BF16.F32.PACK_AB R26, R61, R60 ;  /* 0x0000003c3d1a723e */ /* 0x000fe400000010ff */
[----:B------:R-:W-:Y:S02]  /*ad20*/  F2FP.BF16.F32.PACK_AB R27, R134, R137 ;  /* 0x00000089861b723e */ /* 0x000fe400000010ff */
[----:B------:R-:W-:Y:S01]  /*ad30*/  MOV R56, R56 ;  /* 0x0000003800387202 */ /* 0x000fe20000000f00 */
[----:B------:R-:W-:Y:S01]  /*ad40*/  IMAD R57, R74, 0x80, R215 ;  /* 0x000000804a397824 */ /* 0x000fe200078e02d7 */
[----:B------:R-:W-:Y:S01]  /*ad50*/  SHF.R.U64 R46, R46, 0x3, RZ ;  /* 0x000000032e2e7819 */ /* 0x000fe200000012ff */
[----:B------:R-:W-:Y:S01]  /*ad60*/  STSM.16.M88.4 [R58], R24 ;  /* 0x000000183a007844 */ /* 0x000fe20000000200 */
[----:B0-----:R-:W-:-:S02]  /*ad70*/  F2FP.BF16.F32.PACK_AB R4, R65, R64 ;  /* 0x000000404104723e */ /* 0x001fc400000010ff */
[----:B------:R-:W-:Y:S01]  /*ad80*/  F2FP.BF16.F32.PACK_AB R5, R131, R138 ;  /* 0x0000008a8305723e */ /* 0x000fe200000010ff */
[----:B-1----:R-:W-:Y:S01]  /*ad90*/  IMAD R8, R3, UR6, RZ ;  /* 0x0000000603087c24 */ /* 0x002fe2000f8e02ff */
[----:B------:R-:W-:Y:S01]  /*ada0*/  SHF.R.S32.HI R9, RZ, 0x1f, R55 ;  /* 0x0000001fff097819 */ /* 0x000fe20000011437 */
[----:B------:R-:W-:Y:S01]  /*adb0*/  VIADD R3, R57, 0x8 ;  /* 0x0000000839037836 */ /* 0x000fe20000000000 */
[----:B------:R-:W-:Y:S01]  /*adc0*/  F2FP.BF16.F32.PACK_AB R6, R69, R68 ;  /* 0x000000444506723e */ /* 0x000fe200000010ff */
[----:B------:R-:W-:Y:S01]  /*add0*/  IMAD R55, R21, UR7, R8 ;  /* 0x0000000715377c24 */ /* 0x000fe2000f8e0208 */
[----:B------:R-:W-:Y:S01]  /*ade0*/  IADD3.X R53, R9, R53, R67, P0, !PT ;  /* 0x0000003509357210 */ /* 0x000fe200007fe443 */
[----:B--2---:R-:W-:Y:S01]  /*adf0*/  IMAD R0, R90, UR5, RZ ;  /* 0x000000055a007c24 */ /* 0x004fe2000f8e02ff */
[----:B------:R-:W-:Y:S02]  /*ae00*/  F2FP.BF16.F32.PACK_AB R7, R129, R132 ;  /* 0x000000848107723e */ /* 0x000fe400000010ff */
[----:B------:R-:W-:Y:S01]  /*ae10*/  LOP3.LUT R46, R46, R47, RZ, 0x3c, !PT ;  /* 0x0000002f2e2e7212 */ /* 0x000fe200078e3cff */
[----:B------:R-:W-:Y:S01]  /*ae20*/  IMAD.WIDE.U32 R52, R21, UR6, R52 ;  /* 0x0000000615347c25 */ /* 0x000fe2000f8e0034 */
[----:B------:R-:W-:Y:S01]  /*ae30*/  ULDC.64 UR6, c[0x0][0xb50] ;  /* 0x0002d40000067ab9 */ /* 0x000fe20000000a00 */
[----:B------:R0:W-:Y:S01]  /*ae40*/  STSM.16.M88.4 [R56], R4 ;  /* 0x0000000438007844 */ /* 0x0001e20000000200 */
[----:B------:R-:W-:Y:S01]  /*ae50*/  F2FP.BF16.F32.PACK_AB R8, R73, R72 ;  /* 0x000000484908723e */ /* 0x000fe200000010ff */
[----:B------:R-:W-:Y:S01]  /*ae60*/  IMAD.X R47, RZ, RZ, R51, P3 ;  /* 0x000000ffff2f7224 */ /* 0x000fe200018e0633 */
[----:B------:R-:W-:-:S02]  /*ae70*/  LEA R21, P3, R52, UR6, 0x2 ;  /* 0x0000000634157c11 */ /* 0x000fc4000f8610ff */
[----:B------:R-:W-:Y:S02]  /*ae80*/  F2FP.BF16.F32.PACK_AB R9, R127, R130 ;  /* 0x000000827f09723e */ /* 0x000fe400000010ff */
[----:B------:R-:W-:Y:S01]  /*ae90*/  F2FP.BF16.F32.PACK_AB R10, R77, R76 ;  /* 0x0000004c4d0a723e */ /* 0x000fe200000010ff */
[----:B------:R-:W-:Y:S01]  /*aea0*/  SHFL.IDX PT, R64, R21, RZ, 0x1c1f ;  /* 0x001c1fff15407589 */ /* 0x000fe200000e0000 */
[----:B------:R-:W-:Y:S02]  /*aeb0*/  F2FP.BF16.F32.PACK_AB R11, R121, R128 ;  /* 0x00000080790b723e */ /* 0x000fe400000010ff */
[----:B------:R-:W-:Y:S01]  /*aec0*/  F2FP.BF16.F32.PACK_AB R96, R97, R96 ;  /* 0x000000606160723e */ /* 0x000fe200000010ff */
[----:B------:R1:W-:Y:S01]  /*aed0*/  SHFL.IDX PT, R66, R21, 0x1, 0x1c1f ;  /* 0x003c1f0015427f89 */ /* 0x0003e200000e0000 */
[----:B------:R-:W-:Y:S02]  /*aee0*/  MOV R86, R86 ;  /* 0x0000005600567202 */ /* 0x000fe40000000f00 */
[----:B------:R-:W-:Y:S01]  /*aef0*/  F2FP.BF16.F32.PACK_AB R12, R89, R88 ;  /* 0x00000058590c723e */ /* 0x000fe200000010ff */
[----:B0-----:R-:W-:Y:S01]  /*af00*/  IMAD.IADD R5, R53, 0x1, R55 ;  /* 0x0000000135057824 */ /* 0x001fe200078e0237 */
[----:B------:R-:W-:Y:S01]  /*af10*/  F2FP.BF16.F32.PACK_AB R4, R81, R80 ;  /* 0x000000505104723e */ /* 0x000fe200000010ff */
[----:B------:R-:W-:Y:S01]  /*af20*/  STSM.16.M88.4 [R54], R8 ;  /* 0x0000000836007844 */ /* 0x000fe20000000200 */
[----:B------:R-:W-:Y:S01]  /*af30*/  F2FP.BF16.F32.PACK_AB R6, R85, R84 ;  /* 0x000000545506723e */ /* 0x000fe200000010ff */
[----:B-1----:R-:W0:Y:S01]  /*af40*/  @P1 LDC R21, c[0x0][0xbec] ;  /* 0x0002fb00ff151b82 */ /* 0x002e220000000800 */
[----:B------:R-:W-:-:S02]  /*af50*/  LEA.HI.X R52, R52, UR7, R5, 0x2, P3 ;  /* 0x0000000734347c11 */ /* 0x000fc400098f1405 */
[----:B------:R-:W-:Y:S02]  /*af60*/  F2FP.BF16.F32.PACK_AB R5, R122, R125 ;  /* 0x0000007d7a05723e */ /* 0x000fe400000010ff */
[----:B------:R-:W-:Y:S01]  /*af70*/  F2FP.BF16.F32.PACK_AB R7, R123, R126 ;  /* 0x0000007e7b07723e */ /* 0x000fe200000010ff */
[----:B------:R-:W1:Y:S01]  /*af80*/  SHFL.IDX PT, R65, R52, RZ, 0x1c1f ;  /* 0x001c1fff34417589 */ /* 0x000e6200000e0000 */
[----:B------:R-:W-:Y:S02]  /*af90*/  F2FP.BF16.F32.PACK_AB R13, R124, R91 ;  /* 0x0000005b7c0d723e */ /* 0x000fe400000010ff */
[----:B------:R-:W-:Y:S01]  /*afa0*/  F2FP.BF16.F32.PACK_AB R14, R93, R92 ;  /* 0x0000005c5d0e723e */ /* 0x000fe200000010ff */
[----:B------:R-:W-:Y:S01]  /*afb0*/  STSM.16.M88.4 [R79], R4 ;  /* 0x000000044f007844 */ /* 0x000fe20000000200 */
[----:B------:R-:W-:Y:S02]  /*afc0*/  F2FP.BF16.F32.PACK_AB R15, R95, R94 ;  /* 0x0000005e5f0f723e */ /* 0x000fe400000010ff */
[----:B------:R-:W-:Y:S01]  /*afd0*/  F2FP.BF16.F32.PACK_AB R97, R99, R98 ;  /* 0x000000626361723e */ /* 0x000fe200000010ff */
[----:B------:R-:W2:Y:S01]  /*afe0*/  SHFL.IDX PT, R67, R52, 0x1, 0x1c1f ;  /* 0x003c1f0034437f89 */ /* 0x000ea200000e0000 */
[----:B------:R-:W-:-:S02]  /*aff0*/  F2FP.BF16.F32.PACK_AB R104, R105, R104 ;  /* 0x000000686968723e */ /* 0x000fc400000010ff */
[----:B------:R-:W-:Y:S01]  /*b000*/  MOV R82, R82 ;  /* 0x0000005200527202 */ /* 0x000fe20000000f00 */
        /* <DEDUP_REMOVED lines=12> */
[C---:B------:R-:W-:Y:S02]  /*b0d0*/  IADD3 R43, P2, R50.reuse, 0x6000, RZ ;  /* 0x00006000322b7810 */ /* 0x040fe40007f5e0ff */
[----:B------:R-:W-:Y:S01]  /*b0e0*/  IADD3 R31, P5, R50, 0x2000, RZ ;  /* 0x00002000321f7810 */ /* 0x000fe20007fbe0ff */
[----:B------:R-:W-:Y:S01]  /*b0f0*/  STSM.16.M88.4 [R75], R112 ;  /* 0x000000704b007844 */ /* 0x000fe20000000200 */
[----:B------:R-:W-:-:S02]  /*b100*/  LOP3.LUT R42, R43, 0x380, RZ, 0xc0, !PT ;  /* 0x000003802b2a7812 */ /* 0x000fc400078ec0ff */
[----:B------:R-:W-:Y:S02]  /*b110*/  LOP3.LUT R30, R31, 0x380, RZ, 0xc0, !PT ;  /* 0x000003801f1e7812 */ /* 0x000fe400078ec0ff */
[----:B------:R-:W-:Y:S02]  /*b120*/  SHF.R.U64 R42, R42, 0x3, RZ ;  /* 0x000000032a2a7819 */ /* 0x000fe400000012ff */
[----:B------:R-:W-:Y:S02]  /*b130*/  SHF.R.U64 R30, R30, 0x3, RZ ;  /* 0x000000031e1e7819 */ /* 0x000fe400000012ff */
[----:B------:R-:W-:Y:S01]  /*b140*/  LOP3.LUT P0, RZ, R210, 0x3, RZ, 0xc0, !PT ;  /* 0x00000003d2ff7812 */ /* 0x000fe2000780c0ff */
[----:B------:R-:W-:Y:S01]  /*b150*/  BAR.SYNC.DEFER_BLOCKING 0x1, 0x100 ;  /* 0x0044000000007b1d */ /* 0x000fe20000010000 */
[----:B------:R-:W-:Y:S02]  /*b160*/  IADD3 R35, P6, R50, 0x3000, RZ ;  /* 0x0000300032237810 */ /* 0x000fe40007fde0ff */
[----:B------:R-:W-:Y:S01]  /*b170*/  LOP3.LUT R42, R42, R43, RZ, 0x3c, !PT ;  /* 0x0000002b2a2a7212 */ /* 0x000fe200078e3cff */
[--C-:B------:R-:W-:Y:S01]  /*b180*/  IMAD.X R43, RZ, RZ, R51.reuse, P2 ;  /* 0x000000ffff2b7224 */ /* 0x100fe200010e0633 */
[----:B------:R-:W-:Y:S01]  /*b190*/  LOP3.LUT R30, R30, R31, RZ, 0x3c, !PT ;  /* 0x0000001f1e1e7212 */ /* 0x000fe200078e3cff */
[----:B------:R-:W-:Y:S01]  /*b1a0*/  IMAD.X R31, RZ, RZ, R51, P5 ;  /* 0x000000ffff1f7224 */ /* 0x000fe200028e0633 */
[----:B------:R-:W-:-:S02]  /*b1b0*/  ISETP.GE.OR P2, PT, R57, R0, P0 ;  /* 0x000000003900720c */ /* 0x000fc40000746670 */
[----:B------:R-:W-:Y:S02]  /*b1c0*/  LOP3.LUT R34, R35, 0x380, RZ, 0xc0, !PT ;  /* 0x0000038023227812 */ /* 0x000fe400078ec0ff */
[----:B------:R-:W-:Y:S02]  /*b1d0*/  ISETP.GE.OR P0, PT, R3, R0, P0 ;  /* 0x000000000300720c */ /* 0x000fe40000706670 */
[----:B------:R-:W-:Y:S02]  /*b1e0*/  IADD3 R39, P5, R50, 0x9000, RZ ;  /* 0x0000900032277810 */ /* 0x000fe40007fbe0ff */
[----:B------:R-:W-:Y:S02]  /*b1f0*/  SHF.R.U64 R34, R34, 0x3, RZ ;  /* 0x0000000322227819 */ /* 0x000fe400000012ff */
[----:B------:R-:W-:Y:S02]  /*b200*/  LOP3.LUT R38, R39, 0x380, RZ, 0xc0, !PT ;  /* 0x0000038027267812 */ /* 0x000fe400078ec0ff */
[----:B------:R-:W-:Y:S01]  /*b210*/  LOP3.LUT R34, R34, R35, RZ, 0x3c, !PT ;  /* 0x0000002322227212 */ /* 0x000fe200078e3cff */
[----:B------:R-:W-:Y:S01]  /*b220*/  IMAD.X R35, RZ, RZ, R51, P6 ;  /* 0x000000ffff237224 */ /* 0x000fe200030e0633 */
[----:B------:R-:W-:-:S02]  /*b230*/  SHF.R.U64 R38, R38, 0x3, RZ ;  /* 0x0000000326267819 */ /* 0x000fc400000012ff */
[----:B------:R-:W-:Y:S01]  /*b240*/  IADD3 R45, P6, R50, 0xa000, RZ ;  /* 0x0000a000322d7810 */ /* 0x000fe20007fde0ff */
[----:B-1----:R1:W-:Y:S01]  /*b250*/  @!P2 ST.E desc[UR8][R64.64], R20 ;  /* 0x000000144000a985 */ /* 0x0023e2000c101908 */
[----:B------:R-:W-:Y:S02]  /*b260*/  LOP3.LUT R38, R38, R39, RZ, 0x3c, !PT ;  /* 0x0000002726267212 */ /* 0x000fe400078e3cff */
[----:B------:R-:W-:Y:S01]  /*b270*/  LOP3.LUT R44, R45, 0x380, RZ, 0xc0, !PT ;  /* 0x000003802d2c7812 */ /* 0x000fe200078ec0ff */
[----:B--2---:R2:W-:Y:S01]  /*b280*/  @!P0 ST.E desc[UR8][R66.64], R2 ;  /* 0x0000000242008985 */ /* 0x0045e2000c101908 */
[----:B------:R-:W-:Y:S02]  /*b290*/  LOP3.LUT R39, R50, 0x380, RZ, 0xc0, !PT ;  /* 0x0000038032277812 */ /* 0x000fe400078ec0ff */
[----:B------:R-:W-:Y:S01]  /*b2a0*/  SHF.R.U64 R44, R44, 0x3, RZ ;  /* 0x000000032c2c7819 */ /* 0x000fe200000012ff */
[----:B------:R3:W5:Y:S01]  /*b2b0*/  LD.E.128 R8, desc[UR8][R30.64] ;  /* 0x000000081e087980 */ /* 0x000762000c101d00 */
[----:B------:R-:W-:-:S02]  /*b2c0*/  SHF.R.U64 R39, R39, 0x3, RZ ;  /* 0x0000000327277819 */ /* 0x000fc400000012ff */
[----:B------:R-:W-:Y:S01]  /*b2d0*/  LOP3.LUT R44, R44, R45, RZ, 0x3c, !PT ;  /* 0x0000002d2c2c7212 */ /* 0x000fe200078e3cff */
[--C-:B------:R-:W-:Y:S01]  /*b2e0*/  IMAD.X R45, RZ, RZ, R51.reuse, P6 ;  /* 0x000000ffff2d7224 */ /* 0x100fe200030e0633 */
[----:B------:R-:W-:Y:S01]  /*b2f0*/  LOP3.LUT R50, R39, R50, RZ, 0x3c, !PT ;  /* 0x0000003227327212 */ /* 0x000fe200078e3cff */
[----:B------:R-:W-:Y:S01]  /*b300*/  IMAD.X R39, RZ, RZ, R51, P5 ;  /* 0x000000ffff277224 */ /* 0x000fe200028e0633 */
[----:B------:R4:W5:Y:S01]  /*b310*/  LD.E.128 R24, desc[UR8][R28.64] ;  /* 0x000000081c187980 */ /* 0x000962000c101d00 */
[----:B---3--:R-:W3:Y:S01]  /*b320*/  @P1 LDC R30, c[0x0][0xbf0] ;  /* 0x0002fc00ff1e1b82 */ /* 0x008ee20000000800 */
[----:B------:R-:W-:Y:S02]  /*b330*/  IMAD R3, R206, 0x20, R209 ;  /* 0x00000020ce037824 */ /* 0x000fe400078e02d1 */
[----:B------:R-:W5:Y:S04]  /*b340*/  LD.E.128 R56, desc[UR8][R50.64] ;  /* 0x0000000832387980 */ /* 0x000f68000c101d00 */
[----:B------:R3:W5:Y:S01]  /*b350*/  LD.E.128 R4, desc[UR8][R34.64] ;  /* 0x0000000822047980 */ /* 0x000762000c101d00 */
[----:B----4-:R-:W4:Y:S03]  /*b360*/  LDC.64 R28, c[0x0][0xae0] ;  /* 0x0002b800ff1c7b82 */ /* 0x010f260000000a00 */
[----:B------:R-:W5:Y:S01]  /*b370*/  LD.E.128 R68, desc[UR8][R36.64] ;  /* 0x0000000824447980 */ /* 0x000f62000c101d00 */
[----:B-1----:R-:W-:-:S03]  /*b380*/  IMAD R20, R74, 0x80, R3 ;  /* 0x000000804a147824 */ /* 0x002fc600078e0203 */
[----:B------:R-:W5:Y:S04]  /*b390*/  LD.E.128 R60, desc[UR8][R40.64] ;  /* 0x00000008283c7980 */ /* 0x000f68000c101d00 */
[----:B------:R-:W5:Y:S04]  /*b3a0*/  LD.E.128 R52, desc[UR8][R42.64] ;  /* 0x000000082a347980 */ /* 0x000f68000c101d00 */
[----:B------:R-:W5:Y:S04]  /*b3b0*/  LD.E.128 R12, desc[UR8][R46.64] ;  /* 0x000000082e0c7980 */ /* 0x000f68000c101d00 */
[----:B------:R1:W5:Y:S04]  /*b3c0*/  LD.E.128 R80, desc[UR8][R32.64] ;  /* 0x0000000820507980 */ /* 0x000368000c101d00 */
[----:B------:R0:W5:Y:S04]  /*b3d0*/  LD.E.128 R76, desc[UR8][R38.64] ;  /* 0x00000008264c7980 */ /* 0x000168000c101d00 */
[----:B--2---:R2:W5:Y:S04]  /*b3e0*/  LD.E.128 R64, desc[UR8][R44.64] ;  /* 0x000000082c407980 */ /* 0x004568000c101d00 */
[----:B------:R-:W5:Y:S01]  /*b3f0*/  LD.E.128 R48, desc[UR8][R48.64] ;  /* 0x0000000830307980 */ /* 0x000f62000c101d00 */
[----:B------:R-:W-:-:S02]  /*b400*/  ULDC.64 UR8, c[0x0][0xae8] ;  /* 0x0002ba0000087ab9 */ /* 0x000fc40000000a00 */
[----:B------:R-:W-:Y:S01]  /*b410*/  UIMAD UR5, UR11, UR8, URZ ;  /* 0x000000080b0572a4 */ /* 0x000fe2000f8e023f */
[----:B0-----:R-:W-:Y:S01]  /*b420*/  @P1 IMAD.HI.U32 R3, R20, R21, RZ ;  /* 0x0000001514031227 */ /* 0x001fe200078e00ff */
[----:B------:R-:W-:Y:S01]  /*b430*/  UIMAD.WIDE.U32 UR6, UR10, UR8, URZ ;  /* 0x000000080a0672a5 */ /* 0x000fe2000f8e003f */
[----:B------:R-:W-:Y:S01]  /*b440*/  @!PT LDS RZ, [RZ] ;  /* 0x00000000fffff984 */ /* 0x000fe20000000800 */
[----:B------:R-:W-:Y:S01]  /*b450*/  @!PT LDS RZ, [RZ] ;  /* 0x00000000fffff984 */ /* 0x000fe20000000800 */
[----:B------:R-:W-:Y:S01]  /*b460*/  @!PT LDS RZ, [RZ] ;  /* 0x00000000fffff984 */ /* 0x000fe20000000800 */
[----:B------:R-:W-:Y:S01]  /*b470*/  @!PT LDS RZ, [RZ] ;  /* 0x00000000fffff984 */ /* 0x000fe20000000800 */
[----:B------:R0:W-:Y:S06]  /*b480*/  MEMBAR.ALL.CTA ;  /* 0x0000000000007992 */ /* 0x0001ec0000008000 */
[----:B0-----:R-:W0:Y:S01]  /*b490*/  FENCE.VIEW.ASYNC.S ;  /* 0x00000000000073c6 */ /* 0x001e220000000000 */
[----:B------:R-:W-:Y:S01]  /*b4a0*/  UIMAD UR5, UR10, UR9, UR5 ;  /* 0x000000090a0572a4 */ /* 0x000fe2000f8e0205 */
[----:B------:R-:W-:Y:S01]  /*b4b0*/  IMAD.MOV.U32 R2, RZ, RZ, R20 ;  /* 0x000000ffff027224 */ /* 0x000fe200078e0014 */
[----:B---3--:R-:W-:Y:S01]  /*b4c0*/  @P1 SHF.R.U32.HI R2, RZ, R30, R3 ;  /* 0x0000001eff021219 */ /* 0x008fe20000011603 */
[----:B------:R-:W-:Y:S01]  /*b4d0*/  ULDC.64 UR8, c[0x0][0xaf0] ;  /* 0x0002bc0000087ab9 */ /* 0x000fe20000000a00 */
[----:B------:R-:W-:-:S02]  /*b4e0*/  UIADD3 UR7, UR7, UR5, URZ ;  /* 0x0000000507077290 */ /* 0x000fc4000fffe03f */
[----:B------:R-:W-:Y:S01]  /*b4f0*/  UIMAD UR5, UR12, UR8, URZ ;  /* 0x000000080c0572a4 */ /* 0x000fe2000f8e023f */
[--C-:B------:R-:W-:Y:S01]  /*b500*/  SHF.R.S32.HI R3, RZ, 0x1f, R2.reuse ;  /* 0x0000001fff037819 */ /* 0x100fe20000011402 */
[----:B------:R-:W-:Y:S01]  /*b510*/  UIMAD.WIDE.U32 UR6, UR14, UR8, UR6 ;  /* 0x000000080e0672a5 */ /* 0x000fe2000f8e0006 */
[----:B------:R-:W-:Y:S01]  /*b520*/  IMAD.MOV R21, RZ, RZ, -R2 ;  /* 0x000000ffff157224 */ /* 0x000fe200078e0a02 */
[----:B------:R-:W-:Y:S02]  /*b530*/  UIMAD UR5, UR14, UR9, UR5 ;  /* 0x000000090e0572a4 */ /* 0x000fe4000f8e0205 */
[----:B----4-:R-:W-:Y:S01]  /*b540*/  IMAD R3, R3, R28, RZ ;  /* 0x0000001c03037224 */ /* 0x010fe200078e02ff */
[----:B------:R-:W-:Y:S01]  /*b550*/  R2UR UR13, R207 ;  /* 0x00000000cf0d72ca */ /* 0x000fe200000e0000 */
[----:B------:R-:W-:Y:S01]  /*b560*/  UIADD3 UR7, UR7, UR5, URZ ;  /* 0x0000000507077290 */ /* 0x000fe2000fffe03f */
[----:B------:R-:W-:Y:S01]  /*b570*/  IMAD R21, R90, R21, R20 ;  /* 0x000000155a157224 */ /* 0x000fe200078e0214 */
[----:B------:R-:W-:Y:S01]  /*b580*/  ULDC.64 UR8, c[0x0][0xad8] ;  /* 0x0002b60000087ab9 */ /* 0x000fe20000000a00 */
[----:B------:R-:W-:Y:S01]  /*b590*/  IMAD R29, R2, R29, R3 ;  /* 0x0000001d021d7224 */ /* 0x000fe200078e0203 */
[----:B------:R-:W-:-:S02]  /*b5a0*/  UIADD3 UR4, UR4, 0x36820, URZ ;  /* 0x0003682004047890 */ /* 0x000fc4000fffe03f */
[----:B------:R-:W-:Y:S01]  /*b5b0*/  SHF.R.S32.HI R20, RZ, 0x1f, R21 ;  /* 0x0000001fff147819 */ /* 0x000fe20000011415 */
[----:B------:R-:W-:Y:S01]  /*b5c0*/  IMAD.WIDE.U32 R2, R2, R28, UR6 ;  /* 0x0000000602027e25 */ /* 0x000fe2000f8e001c */
[----:B------:R-:W-:Y:S01]  /*b5d0*/  UIADD3 UR36, UR36, 0x1, URZ ;  /* 0x0000000124247890 */ /* 0x000fe2000fffe03f */
[----:B------:R-:W-:Y:S02]  /*b5e0*/  ULDC.64 UR10, c[0x0][0xa80] ;  /* 0x0002a000000a7ab9 */ /* 0x000fe40000000a00 */
[----:B------:R-:W-:Y:S02]  /*b5f0*/  IMAD.IADD R3, R3, 0x1, R29 ;  /* 0x0000000103037824 */ /* 0x000fe400078e021d */
[----:B------:R-:W-:Y:S02]  /*b600*/  IMAD R20, R20, UR8, RZ ;  /* 0x0000000814147c24 */ /* 0x000fe4000f8e02ff */
[----:B------:R-:W-:Y:S01]  /*b610*/  IMAD R35, R74, 0x80, R209 ;  /* 0x000000804a237824 */ /* 0x000fe200078e02d1 */
[----:B------:R-:W-:Y:S01]  /*b620*/  ULDC UR5, c[0x0][0xc] ;  /* 0x0000030000057ab9 */ /* 0x000fe20000000800 */
[----:B------:R-:W-:-:S02]  /*b630*/  IMAD R29, R21, UR9, R20 ;  /* 0x00000009151d7c24 */ /* 0x000fc4000f8e0214 */
[----:B------:R-:W-:Y:S01]  /*b640*/  IMAD.WIDE.U32 R2, R21, UR8, R2 ;  /* 0x0000000815027c25 */ /* 0x000fe2000f8e0002 */
[----:B------:R-:W-:Y:S01]  /*b650*/  ISETP.GE.AND P2, PT, R35, R0, PT ;  /* 0x000000002300720c */ /* 0x000fe20003f46270 */
[----:B------:R-:W-:Y:S01]  /*b660*/  UMOV UR6, 0x1 ;  /* 0x0000000100067882 */ /* 0x000fe20000000000 */
[----:B------:R-:W-:Y:S01]  /*b670*/  UIADD3 UR13, UR5, UR13, URZ ;  /* 0x0000000d050d7290 */ /* 0x000fe2000fffe03f */
[----:B------:R-:W-:Y:S01]  /*b680*/  IMAD.IADD R29, R3, 0x1, R29 ;  /* 0x00000001031d7824 */ /* 0x000fe200078e021d */
[----:B------:R-:W-:Y:S01]  /*b690*/  UPRMT UR5, URZ, 0x654, UR4 ;  /* 0x000006543f057896 */ /* 0x000fe20008000004 */
[C---:B-1----:R-:W-:Y:S01]  /*b6a0*/  LEA R32, P1, R2.reuse, UR10, 0x1 ;  /* 0x0000000a02207c11 */ /* 0x042fe2000f8208ff */
[----:B------:R-:W-:Y:S02]  /*b6b0*/  UPRMT UR4, UR6, 0x654, UR4 ;  /* 0x0000065406047896 */ /* 0x000fe40008000004 */
[----:B------:R-:W-:Y:S01]  /*b6c0*/  UISETP.NE.AND UP0, UPT, UR36, 0x2, UPT ;  /* 0x000000022400788c */ /* 0x000fe2000bf05270 */
[----:B------:R-:W-:Y:S01]  /*b6d0*/  VIADD R21, R35, 0x20 ;  /* 0x0000002023157836 */ /* 0x000fe20000000000 */
[----:B------:R-:W-:-:S02]  /*b6e0*/  LEA.HI.X R33, R2, UR11, R29, 0x1, P1 ;  /* 0x0000000b02217c11 */ /* 0x000fc400088f0c1d */
[----:B------:R-:W-:Y:S01]  /*b6f0*/  USEL UR6, URZ, 0x1, UP0 ;  /* 0x000000013f067887 */ /* 0x000fe20008000000 */
[----:B------:R-:W-:Y:S01]  /*b700*/  VIADD R3, R35, 0x40 ;  /* 0x0000004023037836 */ /* 0x000fe20000000000 */
[-C--:B------:R-:W-:Y:S01]  /*b710*/  ISETP.GE.AND P0, PT, R21, R0.reuse, PT ;  /* 0x000000001500720c */ /* 0x080fe20003f06270 */
[----:B0-----:R-:W-:Y:S01]  /*b720*/  SYNCS.ARRIVE.TRANS64.RED.A1T0 RZ, [UR5], RZ ;  /* 0x000000ffffff79a7 */ /* 0x001fe20008100405 */
[----:B------:R-:W-:Y:S01]  /*b730*/  IMAD.U32 R207, RZ, RZ, UR13 ;  /* 0x0000000dffcf7e24 */ /* 0x000fe2000f8e00ff */
[----:B------:R-:W-:Y:S01]  /*b740*/  USEL UR36, UR36, URZ, UP0 ;  /* 0x0000003f24247287 */ /* 0x000fe20008000000 */
[----:B------:R2:W0:Y:S01]  /*b750*/  SHFL.IDX PT, R20, R32, RZ, 0x181f ;  /* 0x00181fff20147589 */ /* 0x00042200000e0000 */
[----:B------:R-:W-:Y:S01]  /*b760*/  ULOP3.LUT UR61, UR61, UR6, URZ, 0x3c, !UPT ;  /* 0x000000063d3d7292 */ /* 0x000fe2000f8e3c3f */
[----:B------:R-:W-:Y:S02]  /*b770*/  BSSY B0, `(.L_x_3648) ;  /* 0x0000012000007945 */ /* 0x000fe40003800000 */
[----:B------:R2:W1:Y:S01]  /*b780*/  SHFL.IDX PT, R21, R33, RZ, 0x181f ;  /* 0x00181fff21157589 */ /* 0x00046200000e0000 */
[----:B------:R-:W-:Y:S01]  /*b790*/  SYNCS.ARRIVE.TRANS64.RED.A1T0 RZ, [UR4], RZ ;  /* 0x000000ffffff79a7 */ /* 0x000fe20008100404 */
[----:B------:R-:W-:Y:S01]  /*b7a0*/  ISETP.GE.AND P1, PT, R3, R0, PT ;  /* 0x000000000300720c */ /* 0x000fe20003f26270 */
[----:B------:R-:W-:-:S12]  /*b7b0*/  @P2 BRA `(.L_x_3649) ;  /* 0x0000000000342947 */ /* 0x000fd80003800000 */
[----:B------:R-:W-:Y:S01]  /*b7c0*/  ULDC UR4, c[0x0][0xac8] ;  /* 0x0002b20000047ab9 */ /* 0x000fe20000000800 */
[----:B------:R-:W-:Y:S01]  /*b7d0*/  ULDC.64 UR6, c[0x0][0x208] ;  /* 0x0000820000067ab9 */ /* 0x000fe20000000a00 */
[----:B------:R-:W-:Y:S02]  /*b7e0*/  ISETP.GE.AND P3, PT, R205, UR4, PT ;  /* 0x00000004cd007c0c */ /* 0x000fe4000bf66270 */
[----:B------:R-:W-:Y:S02]  /*b7f0*/  ISETP.GE.AND P4, PT, R204, UR4, PT ;  /* 0x00000004cc007c0c */ /* 0x000fe4000bf86270 */
[----:B------:R-:W-:-:S09]  /*b800*/  ISETP.GE.AND P2, PT, R23, UR4, PT ;  /* 0x0000000417007c0c */ /* 0x000fd2000bf46270 */
[-C--:B0-----:R-:W-:Y:S02]  /*b810*/  @!P3 LEA R28, P5, R205, R20.reuse, 0x1 ;  /* 0x00000014cd1cb211 */ /* 0x081fe400078a08ff */
[C---:B------:R-:W-:Y:S02]  /*b820*/  @!P4 LEA R30, P6, R204.reuse, R20, 0x1 ;  /* 0x00000014cc1ec211 */ /* 0x040fe400078c08ff */
[----:B-1----:R-:W-:Y:S01]  /*b830*/  @!P2 IMAD.WIDE R2, R23, 0x2, R20 ;  /* 0x000000021702a825 */ /* 0x002fe200078e0214 */
[-C--:B------:R-:W-:Y:S02]  /*b840*/  @!P3 LEA.HI.X R29, R205, R21.reuse, R220, 0x1, P5 ;  /* 0x00000015cd1db211 */ /* 0x080fe400028f0cdc */
[----:B------:R-:W-:Y:S02]  /*b850*/  @!P4 LEA.HI.X R31, R204, R21, R219, 0x1, P6 ;  /* 0x00000015cc1fc211 */ /* 0x000fe400030f0cdb */
[----:B-----5:R3:W-:Y:S04]  /*b860*/  @!P2 ST.E.128 desc[UR6][R2.64], R56 ;  /* 0x000000380200a985 */ /* 0x0207e8000c101d06 */
[----:B------:R3:W-:Y:S04]  /*b870*/  @!P3 ST.E.128 desc[UR6][R28.64], R68 ;  /* 0x000000441c00b985 */ /* 0x0007e8000c101d06 */
[----:B------:R3:W-:Y:S02]  /*b880*/  @!P4 ST.E.128 desc[UR6][R30.64], R80 ;  /* 0x000000501e00c985 */ /* 0x0007e4000c101d06 */
.L_x_3649:
[----:B------:R-:W-:Y:S05]  /*b890*/  BSYNC B0 ;  /* 0x0000000000007941 */ /* 0x000fea0003800000 */
.L_x_3648:
[----:B-1----:R1:W4:Y:S01]  /*b8a0*/  SHFL.IDX PT, R21, R33, 0x1, 0x181f ;  /* 0x00381f0021157f89 */ /* 0x00232200000e0000 */
[----:B------:R-:W-:Y:S03]  /*b8b0*/  BSSY B0, `(.L_x_3650) ;  /* 0x0000010000007945 */ /* 0x000fe60003800000 */
[----:B0-----:R1:W0:Y:S01]  /*b8c0*/  SHFL.IDX PT, R20, R32, 0x1, 0x181f ;  /* 0x00381f0020147f89 */ /* 0x00122200000e0000 */
[----:B------:R-:W-:Y:S05]  /*b8d0*/  @P0 BRA `(.L_x_3651) ;  /* 0x0000000000340947 */ /* 0x000fea0003800000 */
[----:B------:R-:W-:Y:S01]  /*b8e0*/  ULDC UR4, c[0x0][0xac8] ;  /* 0x0002b20000047ab9 */ /* 0x000fe20000000800 */
[----:B------:R-:W-:Y:S01]  /*b8f0*/  ULDC.64 UR6, c[0x0][0x208] ;  /* 0x0000820000067ab9 */ /* 0x000fe20000000a00 */
[----:B------:R-:W-:Y:S02]  /*b900*/  ISETP.GE.AND P4, PT, R205, UR4, PT ;  /* 0x00000004cd007c0c */ /* 0x000fe4000bf86270 */
[----:B------:R-:W-:Y:S02]  /*b910*/  ISETP.GE.AND P5, PT, R204, UR4, PT ;  /* 0x00000004cc007c0c */ /* 0x000fe4000bfa6270 */
[----:B------:R-:W-:-:S09]  /*b920*/  ISETP.GE.AND P3, PT, R23, UR4, PT ;  /* 0x0000000417007c0c */ /* 0x000fd2000bf66270 */
[-C--:B0--3--:R-:W-:Y:S02]  /*b930*/  @!P4 LEA R28, P0, R205, R20.reuse, 0x1 ;  /* 0x00000014cd1cc211 */ /* 0x089fe400078008ff */
[C---:B------:R-:W-:Y:S02]  /*b940*/  @!P5 LEA R30, P2, R204.reuse, R20, 0x1 ;  /* 0x00000014cc1ed211 */ /* 0x040fe400078408ff */
[----:B----4-:R-:W-:Y:S01]  /*b950*/  @!P3 IMAD.WIDE R2, R23, 0x2, R20 ;  /* 0x000000021702b825 */ /* 0x010fe200078e0214 */
[-C--:B------:R-:W-:Y:S02]  /*b960*/  @!P4 LEA.HI.X R29, R205, R21.reuse, R220, 0x1, P0 ;  /* 0x00000015cd1dc211 */ /* 0x080fe400000f0cdc */
[----:B------:R-:W-:Y:S02]  /*b970*/  @!P5 LEA.HI.X R31, R204, R21, R219, 0x1, P2 ;  /* 0x00000015cc1fd211 */ /* 0x000fe400010f0cdb */
[----:B-----5:R0:W-:Y:S04]  /*b980*/  @!P3 ST.E.128 desc[UR6][R2.64], R24 ;  /* 0x000000180200b985 */ /* 0x0201e8000c101d06 */
[----:B------:R0:W-:Y:S04]  /*b990*/  @!P4 ST.E.128 desc[UR6][R28.64], R60 ;  /* 0x0000003c1c00c985 */ /* 0x0001e8000c101d06 */
[----:B------:R0:W-:Y:S02]  /*b9a0*/  @!P5 ST.E.128 desc[UR6][R30.64], R76 ;  /* 0x0000004c1e00d985 */ /* 0x0001e4000c101d06 */
.L_x_3651:
[----:B------:R-:W-:Y:S05]  /*b9b0*/  BSYNC B0 ;  /* 0x0000000000007941 */ /* 0x000fea0003800000 */
.L_x_3650:
        /* <DEDUP_REMOVED lines=9> */
[-C--:B0----5:R-:W-:Y:S02]  /*ba50*/  @!P3 LEA R24, P0, R205, R20.reuse, 0x1 ;  /* 0x00000014cd18b211 */ /* 0x0a1fe400078008ff */
[C---:B------:R-:W-:Y:S02]  /*ba60*/  @!P4 LEA R26, P1, R204.reuse, R20, 0x1 ;  /* 0x00000014cc1ac211 */ /* 0x040fe400078208ff */
[----:B-1-3--:R-:W-:Y:S01]  /*ba70*/  @!P2 IMAD.WIDE R2, R23, 0x2, R20 ;  /* 0x000000021702a825 */ /* 0x00afe200078e0214 */
[-C--:B------:R-:W-:Y:S02]  /*ba80*/  @!P3 LEA.HI.X R25, R205, R21.reuse, R220, 0x1, P0 ;  /* 0x00000015cd19b211 */ /* 0x080fe400000f0cdc */
[----:B------:R-:W-:Y:S02]  /*ba90*/  @!P4 LEA.HI.X R27, R204, R21, R219, 0x1, P1 ;  /* 0x00000015cc1bc211 */ /* 0x000fe400008f0cdb */
[----:B------:R0:W-:Y:S04]  /*baa0*/  @!P2 ST.E.128 desc[UR6][R2.64], R8 ;  /* 0x000000080200a985 */ /* 0x0001e8000c101d06 */
[----:B------:R0:W-:Y:S04]  /*bab0*/  @!P3 ST.E.128 desc[UR6][R24.64], R52 ;  /* 0x000000341800b985 */ /* 0x0001e8000c101d06 */
[----:B------:R0:W-:Y:S02]  /*bac0*/  @!P4 ST.E.128 desc[UR6][R26.64], R64 ;  /* 0x000000401a00c985 */ /* 0x0001e4000c101d06 */
.L_x_3653:
[----:B------:R-:W-:Y:S05]  /*bad0*/  BSYNC B0 ;  /* 0x0000000000007941 */ /* 0x000fea0003800000 */
.L_x_3652:
[----:B0--3--:R-:W-:Y:S01]  /*bae0*/  VIADD R3, R35, 0x60 ;  /* 0x0000006023037836 */ /* 0x009fe20000000000 */
[----:B-----5:R0:W3:Y:S01]  /*baf0*/  SHFL.IDX PT, R9, R33, 0x3, 0x181f ;  /* 0x00781f0021097f89 */ /* 0x0200e200000e0000 */
[----:B------:R-:W-:Y:S01]  /*bb00*/  BSSY B0, `(.L_x_3654) ;  /* 0x0000012000007945 */ /* 0x000fe20003800000 */
[----:B------:R-:W-:Y:S02]  /*bb10*/  VIADD R208, R208, 0x1 ;  /* 0x00000001d0d07836 */ /* 0x000fe40000000000 */
[----:B------:R-:W-:Y:S01]  /*bb20*/  ISETP.GE.AND P0, PT, R3, R0, PT ;  /* 0x000000000300720c */ /* 0x000fe20003f06270 */
[----:B------:R0:W0:-:S12]  /*bb30*/  SHFL.IDX PT, R8, R32, 0x3, 0x181f ;  /* 0x00781f0020087f89 */ /* 0x00001800000e0000 */
[----:B------:R-:W-:Y:S05]  /*bb40*/  @P0 BRA `(.L_x_3655) ;  /* 0x0000000000340947 */ /* 0x000fea0003800000 */
[----:B------:R-:W-:Y:S01]  /*bb50*/  ULDC UR4, c[0x0][0xac8] ;  /* 0x0002b20000047ab9 */ /* 0x000fe20000000800 */
[----:B------:R-:W-:Y:S01]  /*bb60*/  ULDC.64 UR6, c[0x0][0x208] ;  /* 0x0000820000067ab9 */ /* 0x000fe20000000a00 */
[----:B------:R-:W-:Y:S02]  /*bb70*/  ISETP.GE.AND P3, PT, R205, UR4, PT ;  /* 0x00000004cd007c0c */ /* 0x000fe4000bf66270 */
[----:B------:R-:W-:Y:S02]  /*bb80*/  ISETP.GE.AND P4, PT, R204, UR4, PT ;  /* 0x00000004cc007c0c */ /* 0x000fe4000bf86270 */
[----:B------:R-:W-:-:S09]  /*bb90*/  ISETP.GE.AND P2, PT, R23, UR4, PT ;  /* 0x0000000417007c0c */ /* 0x000fd2000bf46270 */
[-C--:B0-----:R-:W-:Y:S02]  /*bba0*/  @!P3 LEA R10, P0, R205, R8.reuse, 0x1 ;  /* 0x00000008cd0ab211 */ /* 0x081fe400078008ff */
[C---:B------:R-:W-:Y:S02]  /*bbb0*/  @!P4 LEA R20, P1, R204.reuse, R8, 0x1 ;  /* 0x00000008cc14c211 */ /* 0x040fe400078208ff */
[----:B---3--:R-:W-:Y:S01]  /*bbc0*/  @!P2 IMAD.WIDE R2, R23, 0x2, R8 ;  /* 0x000000021702a825 */ /* 0x008fe200078e0208 */
[-C--:B------:R-:W-:Y:S02]  /*bbd0*/  @!P3 LEA.HI.X R11, R205, R9.reuse, R220, 0x1, P0 ;  /* 0x00000009cd0bb211 */ /* 0x080fe400000f0cdc */
[----:B-1----:R-:W-:Y:S02]  /*bbe0*/  @!P4 LEA.HI.X R21, R204, R9, R219, 0x1, P1 ;  /* 0x00000009cc15c211 */ /* 0x002fe400008f0cdb */
[----:B------:R0:W-:Y:S04]  /*bbf0*/  @!P2 ST.E.128 desc[UR6][R2.64], R4 ;  /* 0x000000040200a985 */ /* 0x0001e8000c101d06 */
[----:B------:R0:W-:Y:S04]  /*bc00*/  @!P3 ST.E.128 desc[UR6][R10.64], R12 ;  /* 0x0000000c0a00b985 */ /* 0x0001e8000c101d06 */
[----:B------:R0:W-:Y:S02]  /*bc10*/  @!P4 ST.E.128 desc[UR6][R20.64], R48 ;  /* 0x000000301400c985 */ /* 0x0001e4000c101d06 */
.L_x_3655:
[----:B------:R-:W-:Y:S05]  /*bc20*/  BSYNC B0 ;  /* 0x0000000000007941 */ /* 0x000fea0003800000 */
.L_x_3654:
[----:B------:R-:W5:Y:S01]  /*bc30*/  LDC R0, c[0x0][0xc34] ;  /* 0x00030d00ff007b82 */ /* 0x000f620000000800 */
[----:B------:R-:W-:-:S13]  /*bc40*/  R2UR UR4, R207 ;  /* 0x00000000cf0472ca */ /* 0x000fda00000e0000 */
[----:B-----5:R-:W-:-:S13]  /*bc50*/  ISETP.LE.AND P0, PT, R0, UR4, PT ;  /* 0x0000000400007c0c */ /* 0x020fda000bf03270 */
[----:B------:R-:W-:Y:S05]  /*bc60*/  @!P0 BRA `(.L_x_3656) ;  /* 0xffffff5400888947 */ /* 0x000fea000383ffff */
[----:B------:R-:W-:Y:S05]  /*bc70*/  EXIT ;  /* 0x000000000000794d */ /* 0x000fea0003800000 */
.L_x_3622:
        /* <DEDUP_REMOVED lines=19> */
[----:B------:R-:W0:Y:S01]  /*bdb0*/  S2UR UR5, SR_CTAID.X ;  /* 0x00000000000579c3 */ /* 0x000e220000002500 */
[C---:B------:R-:W-:Y:S01]  /*bdc0*/  ISETP.NE.AND P1, PT, R6.reuse, RZ, PT ;  /* 0x000000ff0600720c */ /* 0x040fe20003f25270 */
[----:B------:R-:W-:Y:S01]  /*bdd0*/  ULDC UR37, c[0x0][0xc] ;  /* 0x0000030000257ab9 */ /* 0x000fe20000000800 */
[----:B------:R-:W-:Y:S01]  /*bde0*/  LOP3.LUT R4, R3, 0x38, R0, 0x78, !PT ;  /* 0x0000003803047812 */ /* 0x000fe200078e7800 */
[C---:B------:R-:W-:Y:S01]  /*bdf0*/  IMAD.SHL.U32 R3, R6.reuse, 0x8, RZ ;  /* 0x0000000806037824 */ /* 0x040fe200078e00ff */
[----:B------:R-:W-:Y:S01]  /*be00*/  ISETP.NE.OR P0, PT, R6, RZ, !P0 ;  /* 0x000000ff0600720c */ /* 0x000fe20004705670 */
[----:B------:R-:W-:Y:S01]  /*be10*/  IMAD.SHL.U32 R0, R0, 0x10, RZ ;  /* 0x0000001000007824 */ /* 0x000fe200078e00ff */
[----:B------:R-:W-:-:S02]  /*be20*/  LOP3.LUT R18, R18, 0xfffffffe, RZ, 0xc0, !PT ;  /* 0xfffffffe12127812 */ /* 0x000fc400078ec0ff */
[----:B------:R-:W-:Y:S02]  /*be30*/  LOP3.LUT R3, R4, 0x200, R3, 0xf8, !PT ;  /* 0x0000020004037812 */ /* 0x000fe400078ef803 */
[----:B------:R-:W-:Y:S02]  /*be40*/  SHF.R.U32.HI R4, RZ, 0x3, R6 ;  /* 0x00000003ff047819 */ /* 0x000fe40000011606 */
[----:B------:R-:W-:Y:S02]  /*be50*/  LOP3.LUT R2, R2, 0x38, RZ, 0xc0, !PT ;  /* 0x0000003802027812 */ /* 0x000fe400078ec0ff */
[----:B------:R-:W-:Y:S01]  /*be60*/  LOP3.LUT R6, R4, 0x70, R0, 0xf8, !PT ;  /* 0x0000007004067812 */ /* 0x000fe200078ef800 */
[----:B-1----:R-:W-:Y:S01]  /*be70*/  ULEA UR36, UR4, UR36, 0x18 ;  /* 0x0000002404247291 */ /* 0x002fe2000f8ec03f */
[----:B------:R-:W-:-:S04]  /*be80*/  @P1 LOP3.LUT R18, R18, 0x1, RZ, 0xfc, !PT ;  /* 0x0000000112121812 */ /* 0x000fc800078efcff */
[----:B------:R-:W-:Y:S02]  /*be90*/  LOP3.LUT R18, R18, 0xfffffffd, RZ, 0xc0, !PT ;  /* 0xfffffffd12127812 */ /* 0x000fe400078ec0ff */
[----:B------:R-:W-:Y:S01]  /*bea0*/  LEA R4, R3, UR36, 0x1 ;  /* 0x0000002403047c11 */ /* 0x000fe2000f8e08ff */
[----:B0-----:R-:W-:Y:S01]  /*beb0*/  IMAD.U32 R0, RZ, RZ, UR5 ;  /* 0x00000005ff007e24 */ /* 0x001fe2000f8e00ff */
[----:B------:R-:W-:-:S03]  /*bec0*/  @P0 LOP3.LUT R18, R18, 0x2, RZ, 0xfc, !PT ;  /* 0x0000000212120812 */ /* 0x000fc600078efcff */
[----:B------:R-:W-:Y:S04]  /*bed0*/  STL [R1+0x10], R4 ;  /* 0x0000100401007387 */ /* 0x000fe80000100800 */
[----:B------:R0:W-:Y:S02]  /*bee0*/  STL [R1+0x28], R0 ;  /* 0x0000280001007387 */ /* 0x0001e40000100800 */
[----:B0-----:R-:W-:Y:S01]  /*bef0*/  IMAD.MOV.U32 R0, RZ, RZ, 0x1 ;  /* 0x00000001ff007424 */ /* 0x001fe200078e00ff */
[----:B--2---:R-:W-:-:S05]  /*bf00*/  LOP3.LUT R3, R5, 0x2, RZ, 0xfc, !PT ;  /* 0x0000000205037812 */ /* 0x004fca00078efcff */
[----:B------:R0:W-:Y:S04]  /*bf10*/  STL [R1+0x18], R3 ;  /* 0x0000180301007387 */ /* 0x0001e80000100800 */
[----:B------:R-:W-:Y:S04]  /*bf20*/  STL [R1+0x34], RZ ;  /* 0x000034ff01007387 */ /* 0x000fe80000100800 */
[----:B------:R1:W-:Y:S01]  /*bf30*/  STL [R1], R0 ;  /* 0x0000000001007387 */ /* 0x0003e20000100800 */
[C---:B0-----:R-:W-:Y:S02]  /*bf40*/  LOP3.LUT R3, R2.reuse, 0x40, RZ, 0xfc, !PT ;  /* 0x0000004002037812 */ /* 0x041fe400078efcff */
[----:B-1----:R-:W-:-:S07]  /*bf50*/  LOP3.LUT R0, R2, 0x80, RZ, 0xfc, !PT ;  /* 0x0000008002007812 */ /* 0x002fce00078efcff */
.L_x_3745:
[----:B--2---:R-:W2:Y:S01]  /*bf60*/  LDL R2, [R1+0x28] ;  /* 0x0000280001027983 */ /* 0x004ea20000100800 */
        /* <DEDUP_REMOVED lines=17> */
[----:B------:R1:W-:Y:S04]  /*c080*/  STL [R1+0x1c], R4 ;  /* 0x00001c0401007387 */ /* 0x0003e80000100800 */
[----:B------:R-:W2:Y:S01]  /*c090*/  LDC R0, c[0x0][0x2f0] ;  /* 0x0000bc00ff007b82 */ /* 0x000ea20000000800 */
[----:B0-----:R-:W-:-:S05]  /*c0a0*/  @P1 IMAD.HI.U32 R2, R4, R2, RZ ;  /* 0x0000000204021227 */ /* 0x001fca00078e00ff */
[----:B------:R-:W-:Y:S01]  /*c0b0*/  @P1 SHF.R.U32.HI R5, RZ, R3, R2 ;  /* 0x00000003ff051219 */ /* 0x000fe20000011602 */
[----:B------:R-:W-:Y:S02]  /*c0c0*/  IMAD.MOV.U32 R2, RZ, RZ, RZ ;  /* 0x000000ffff027224 */ /* 0x000fe400078e00ff */
[----:B--2---:R-:W-:Y:S01]  /*c0d0*/  IMAD R6, R0, UR4, RZ ;  /* 0x0000000400067c24 */ /* 0x004fe2000f8e02ff */
        /* <DEDUP_REMOVED lines=12> */
[----:B------:R-:W-:Y:S05]  /*c1a0*/  @!P0 BRA `(.L_x_3658) ;  /* 0x0000000000408947 */ /* 0x000fea0003800000 */
        /* <DEDUP_REMOVED lines=16> */
.L_x_3658:
        /* <DEDUP_REMOVED lines=19> */
[----:B--2---:R-:W-:Y:S05]  /*c3e0*/  CALL.ABS.NOINC R2 ;  /* 0x0000000002007343 */ /* 0x004fea0003c00000 */
.L_x_3660:
        /* <DEDUP_REMOVED lines=15> */
.L_x_3659:
[----:B------:R-:W2:Y:S01]  /*c4e0*/  LDL R2, [R1+0x24] ;  /* 0x0000240001027983 */ /* 0x000ea20000100800 */
[----:B------:R-:W-:-:S03]  /*c4f0*/  ULDC.64 UR4, c[0x0][0x9f8] ;  /* 0x00027e0000047ab9 */ /* 0x000fc60000000a00 */
[----:B-1----:R-:W3:Y:S01]  /*c500*/  LDL R0, [R1+0x14] ;  /* 0x0000140001007983 */ /* 0x002ee20000100800 */
        /* <DEDUP_REMOVED lines=24> */
.L_x_3761:
        /* <DEDUP_REMOVED lines=8> */
.L_x_3764:
        /* <DEDUP_REMOVED lines=22> */
.L_x_3664:
[----:B---3--:R-:W3:Y:S01]  /*c870*/  LDL R3, [R1] ;  /* 0x0000000001037983 */ /* 0x008ee20000100800 */
[----:B------:R-:W-:Y:S02]  /*c880*/  LEA R2, R19, UR36, 0x3 ;  /* 0x0000002413027c11 */ /* 0x000fe4000f8e18ff */
[----:B---3--:R-:W-:-:S04]  /*c890*/  SHF.L.U32 R3, R3, 0x1f, RZ ;  /* 0x0000001f03037819 */ /* 0x008fc800000006ff */
[----:B------:R-:W3:Y:S02]  /*c8a0*/  SYNCS.PHASECHK.TRANS64.TRYWAIT P0, [R2+URZ+0x36840], R3 ;  /* 0x03684003020075a7 */ /* 0x000ee4000800017f */
[----:B---3--:R-:W-:Y:S05]  /*c8b0*/  @!P0 BRA `(.L_x_3665) ;  /* 0x0000004000fc8947 */ /* 0x008fea0003800000 */
.L_x_3765:
[----:B0-----:R-:W4:Y:S01]  /*c8c0*/  LDL R4, [R1+0x18] ;  /* 0x0000180001047983 */ /* 0x001f220000100800 */
        /* <DEDUP_REMOVED lines=9> */
.L_x_3666:
[----:B------:R-:W-:-:S13]  /*c960*/  LOP3.LUT P0, RZ, R18, 0x2, RZ, 0xc0, !PT ;  /* 0x0000000212ff7812 */ /* 0x000fda000780c0ff */
[----:B------:R-:W-:Y:S05]  /*c970*/  @P0 BRA `(.L_x_3667) ;  /* 0x0000000000040947 */ /* 0x000fea0003800000 */
[----:B------:R-:W-:Y:S01]  /*c980*/  BPT.TRAP 0x1 ;  /* 0x000000040000795c */ /* 0x000fe20000300000 */
.L_x_3667:
        /* <DEDUP_REMOVED lines=14> */
[----:B------:R-:W-:-:S11]  /*ca70*/  LOP3.LUT R18, R18, 0xfffffff7, RZ, 0xc0, !PT ;  /* 0xfffffff712127812 */ /* 0x000fd600078ec0ff */
        /* <DEDUP_REMOVED lines=11> */
[----:B------:R-:W-:Y:S01]  /*cb30*/  UIADD3 UR17, UR8, 0x28400, URZ ;  /* 0x0002840008117890 */ /* 0x000fe2000fffe03f */
[----:B---3--:R-:W-:-:S13]  /*cb40*/  R2UR UR11, R4 ;  /* 0x00000000040b72ca */ /* 0x008fda00000e0000 */
[----:B------:R-:W-:Y:S02]  /*cb50*/  UIMAD UR11, UR11, 0x70, UR9 ;  /* 0x000000700b0b78a4 */ /* 0x000fe4000f8e0209 */
[----:B------:R-:W-:Y:S02]  /*cb60*/  UIADD3 UR9, UR14, 0x36830, URZ ;  /* 0x000368300e097890 */ /* 0x000fe4000fffe03f */
[----:B------:R-:W-:-:S07]  /*cb70*/  UIADD3 UR14, UR8, 0x21400, URZ ;  /* 0x00021400080e7890 */ /* 0x000fce000fffe03f */
[----:B------:R-:W-:Y:S01]  /*cb80*/  UMOV UR8, UR14 ;  /* 0x0000000e00087c82 */ /* 0x000fe20008000000 */
[----:B------:R-:W-:Y:S01]  /*cb90*/  UMOV UR14, 0x80 ;  /* 0x00000080000e7882 */ /* 0x000fe20000000000 */
[----:B------:R0:W-:Y:S02]  /*cba0*/  UTMALDG.4D.MULTICAST [UR8], [UR4], UR18, desc[UR6] ;  /* 0x00000608040073b4 */ /* 0x0001e40008019812 */
[----:B0-----:R-:W-:Y:S01]  /*cbb0*/  UMOV UR8, UR15 ;  /* 0x0000000f00087c82 */ /* 0x001fe20008000000 */
[----:B------:R-:W-:Y:S02]  /*cbc0*/  UMOV UR10, UR16 ;  /* 0x00000010000a7c82 */ /* 0x000fe40008000000 */
[----:B------:R0:W-:Y:S02]  /*cbd0*/  UTMALDG.4D.MULTICAST [UR8], [UR4], UR18, desc[UR6] ;  /* 0x00000608040073b4 */ /* 0x0001e40008019812 */
[----:B0-----:R-:W-:Y:S01]  /*cbe0*/  UMOV UR8, UR17 ;  /* 0x0000001100087c82 */ /* 0x001fe20008000000 */
[----:B------:R-:W-:-:S02]  /*cbf0*/  UMOV UR10, UR14 ;  /* 0x0000000e000a7c82 */ /* 0x000fc40008000000 */
[----:B------:R3:W-:Y:S02]  /*cc00*/  UTMALDG.4D.MULTICAST [UR8], [UR4], UR18, desc[UR6] ;  /* 0x00000608040073b4 */ /* 0x0007e40008019812 */
[----:B---3--:R-:W-:Y:S01]  /*cc10*/  NOP ;  /* 0x0000000000007918 */ /* 0x008fe20000000000 */
.L_x_3662:
        /* <DEDUP_REMOVED lines=22> */
.L_x_3668:
[----:B0-----:R-:W3:Y:S01]  /*cd80*/  LDL.LU R4, [R1+0x14] ;  /* 0x0000140001047983 */ /* 0x001ee20000300800 */
[----:B-1----:R-:W-:Y:S01]  /*cd90*/  SHF.R.S32.HI R0, RZ, 0x1f, R16 ;  /* 0x0000001fff007819 */ /* 0x002fe20000011410 */
[----:B------:R-:W-:Y:S01]  /*cda0*/  ULDC.64 UR4, c[0x0][0x2d8] ;  /* 0x0000b60000047ab9 */ /* 0x000fe20000000a00 */
[----:B------:R-:W0:Y:S01]  /*cdb0*/  LDC R8, c[0x0][0x448] ;  /* 0x00011200ff087b82 */ /* 0x000e220000000800 */
[----:B------:R-:W4:Y:S04]  /*cdc0*/  LDL.LU R7, [R1+0x1c] ;  /* 0x00001c0001077983 */ /* 0x000f280000300800 */
[----:B------:R-:W2:Y:S01]  /*cdd0*/  LDL R5, [R1+0x28] ;  /* 0x0000280001057983 */ /* 0x000ea20000100800 */
        /* <DEDUP_REMOVED lines=19> */
[----:B--2---:R-:W-:Y:S01]  /*cf10*/  IMAD R0, R0, UR4, R5 ;  /* 0x0000000400007c24 */ /* 0x004fe2000f8e0205 */
        /* <DEDUP_REMOVED lines=19> */
[----:B------:R-:W-:Y:S02]  /*d050*/  ULDC.64 UR4, c[0x0][0x2c8] ;  /* 0x0000b20000047ab9 */ /* 0x000fe40000000a00 */
[----:B------:R-:W-:Y:S01]  /*d060*/  LOP3.LUT R9, R9, 0x38, RZ, 0xc0, !PT ;  /* 0x0000003809097812 */ /* 0x000fe200078ec0ff */
[----:B------:R-:W-:Y:S01]  /*d070*/  IMAD.IADD R3, R3, 0x1, R4 ;  /* 0x0000000103037824 */ /* 0x000fe200078e0204 */
[----:B------:R-:W-:Y:S02]  /*d080*/  SHF.R.S32.HI R4, RZ, 0x1f, R0 ;  /* 0x0000001fff047819 */ /* 0x000fe40000011400 */
[C---:B------:R-:W-:Y:S01]  /*d090*/  LOP3.LUT R11, R9.reuse, 0x40, RZ, 0xfc, !PT ;  /* 0x00000040090b7812 */ /* 0x040fe200078efcff */
[----:B------:R-:W-:Y:S01]  /*d0a0*/  IMAD.WIDE.U32 R2, R0, UR4, R2 ;  /* 0x0000000400027c25 */ /* 0x000fe2000f8e0002 */
[----:B------:R-:W-:-:S03]  /*d0b0*/  LOP3.LUT R9, R9, 0x80, RZ, 0xfc, !PT ;  /* 0x0000008009097812 */ /* 0x000fc600078efcff */
[----:B------:R-:W-:-:S04]  /*d0c0*/  IMAD R4, R4, UR4, RZ ;  /* 0x0000000404047c24 */ /* 0x000fc8000f8e02ff */
[----:B------:R-:W-:Y:S01]  /*d0d0*/  IMAD R4, R0, UR5, R4 ;  /* 0x0000000500047c24 */ /* 0x000fe2000f8e0204 */
[----:B------:R-:W-:Y:S02]  /*d0e0*/  ULDC.64 UR4, c[0x0][0x280] ;  /* 0x0000a00000047ab9 */ /* 0x000fe40000000a00 */
[----:B------:R-:W-:Y:S01]  /*d0f0*/  LEA R0, P0, R2, UR4, 0x1 ;  /* 0x0000000402007c11 */ /* 0x000fe2000f8008ff */
[----:B------:R-:W-:Y:S01]  /*d100*/  ULDC UR4, c[0x0][0x2b8] ;  /* 0x0000ae0000047ab9 */ /* 0x000fe20000000800 */
[----:B------:R-:W-:Y:S01]  /*d110*/  IMAD.IADD R3, R3, 0x1, R4 ;  /* 0x0000000103037824 */ /* 0x000fe200078e0204 */
[----:B------:R-:W-:Y:S02]  /*d120*/  ISETP.GE.AND P1, PT, R9, UR4, PT ;  /* 0x0000000409007c0c */ /* 0x000fe4000bf26270 */
[----:B------:R0:W5:Y:S01]  /*d130*/  LDL R9, [R1+0x10] ;  /* 0x0000100001097983 */ /* 0x0001620000100800 */
[----:B------:R-:W-:Y:S02]  /*d140*/  ISETP.GE.AND P3, PT, R10, UR4, PT ;  /* 0x000000040a007c0c */ /* 0x000fe4000bf66270 */
[----:B------:R-:W-:-:S02]  /*d150*/  LEA.HI.X R2, R2, UR5, R3, 0x1, P0 ;  /* 0x0000000502027c11 */ /* 0x000fc400080f0c03 */
[----:B------:R-:W-:Y:S01]  /*d160*/  ISETP.GE.AND P0, PT, R11, UR4, PT ;  /* 0x000000040b007c0c */ /* 0x000fe2000bf06270 */
[----:B------:R-:W-:-:S03]  /*d170*/  UMOV UR4, 0xffffffff ;  /* 0xffffffff00047882 */ /* 0x000fc60000000000 */
        /* <DEDUP_REMOVED lines=14> */
[----:B------:R-:W-:-:S04]  /*d260*/  @!P2 LOP3.LUT R7, R7, R6, RZ, 0x3c, !PT ;  /* 0x000000060707a212 */ /* 0x000fc800078e3cff */
[----:B------:R-:W-:-:S04]  /*d270*/  @!P2 LOP3.LUT R6, R7, R6, RZ, 0x3c, !PT ;  /* 0x000000060706a212 */ /* 0x000fc800078e3cff */
[----:B------:R-:W-:-:S05]  /*d280*/  @!P2 LOP3.LUT R7, R7, R6, RZ, 0x3c, !PT ;  /* 0x000000060707a212 */ /* 0x000fca00078e3cff */
[----:B------:R-:W-:Y:S01]  /*d290*/  @!PT LDS RZ, [RZ] ;  /* 0x00000000fffff984 */ /* 0x000fe20000000800 */
[----:B-----5:R-:W-:Y:S04]  /*d2a0*/  @!P2 LDGSTS.E.BYPASS.LTC128B.128 [R9+0x15400], desc[UR6][R6.64], !P3 ;  /* 0x154000000609afae */ /* 0x020fe8000d901d46 */
        /* <DEDUP_REMOVED lines=59> */
[----:B------:R-:W-:Y:S04]  /*d660*/  SHFL.IDX PT, R0, R0, 0x7, 0x181f ;  /* 0x00f81f0000007f89 */ /* 0x000fe800000e0000 */
[----:B0-----:R-:W0:Y:S02]  /*d670*/  SHFL.IDX PT, R6, R2, 0x6, 0x181f ;  /* 0x00d81f0002067f89 */ /* 0x001e2400000e0000 */
[----:B-1----:R-:W-:-:S05]  /*d680*/  @!P2 LEA R5, P4, R10, R5, 0x1 ;  /* 0x000000050a05a211 */ /* 0x002fca00078808ff */
[----:B0-----:R-:W-:-:S04]  /*d690*/  @!P2 IMAD.X R6, RZ, RZ, R6, P4 ;  /* 0x000000ffff06a224 */ /* 0x001fc800020e0606 */
[----:B------:R-:W-:Y:S02]  /*d6a0*/  @!P2 IMAD.MOV.U32 R7, RZ, RZ, R6 ;  /* 0x000000ffff07a224 */ /* 0x000fe400078e0006 */
[----:B------:R-:W-:Y:S02]  /*d6b0*/  @!P2 IMAD.MOV.U32 R6, RZ, RZ, R5 ;  /* 0x000000ffff06a224 */ /* 0x000fe400078e0005 */
[----:B------:R0:W1:Y:S04]  /*d6c0*/  SHFL.IDX PT, R5, R2, 0x7, 0x181f ;  /* 0x00f81f0002057f89 */ /* 0x00006800000e0000 */
[----:B------:R0:W-:Y:S04]  /*d6d0*/  @!P2 LDGSTS.E.BYPASS.LTC128B.128 [R9+0x18400], desc[UR6][R6.64], !P3 ;  /* 0x184000000609afae */ /* 0x0001e8000d901d46 */
[----:B------:R0:W-:Y:S04]  /*d6e0*/  @!P2 LDGSTS.E.BYPASS.LTC128B.128 [R9+0x1c400], desc[UR6][R6.64+0x80], !P0 ;  /* 0x1c4000800609afae */ /* 0x0001e8000c101d46 */
[----:B------:R0:W-:Y:S02]  /*d6f0*/  @!P2 LDGSTS.E.BYPASS.LTC128B.128 [R9+0x20400], desc[UR6][R6.64+0x100], !P1 ;  /* 0x204001000609afae */ /* 0x0001e4000c901d46 */
.L_x_3782:
[----:B------:R-:W-:Y:S01]  /*d700*/  VIADD R4, R4, 0x70 ;  /* 0x0000007004047836 */ /* 0x000fe20000000000 */
[----:B------:R-:W-:Y:S04]  /*d710*/  BSSY B0, `(.L_x_3670) ;  /* 0x000000c000007945 */ /* 0x000fe80003800000 */
[----:B------:R-:W-:-:S13]  /*d720*/  ISETP.GE.AND P2, PT, R4, R3, PT ;  /* 0x000000030400720c */ /* 0x000fda0003f46270 */
[----:B------:R-:W-:Y:S05]  /*d730*/  @P2 BRA `(.L_x_3671) ;  /* 0x0000000000242947 */ /* 0x000fea0003800000 */
[----:B0-----:R-:W-:Y:S01]  /*d740*/  LEA R2, P2, R10, R0, 0x1 ;  /* 0x000000000a027211 */ /* 0x001fe200078408ff */
[----:B------:R-:W-:-:S04]  /*d750*/  ULDC.64 UR4, c[0x0][0x208] ;  /* 0x0000820000047ab9 */ /* 0x000fc80000000a00 */
[----:B-1----:R-:W-:-:S05]  /*d760*/  IMAD.X R3, RZ, RZ, R5, P2 ;  /* 0x000000ffff037224 */ /* 0x002fca00010e0605 */
[----:B------:R-:W-:Y:S01]  /*d770*/  @!PT LDS RZ, [RZ] ;  /* 0x00000000fffff984 */ /* 0x000fe20000000800 */
[----:B------:R-:W-:Y:S01]  /*d780*/  @!PT LDS RZ, [RZ] ;  /* 0x00000000fffff984 */ /* 0x000fe20000000800 */
[----:B------:R-:W-:Y:S01]  /*d790*/  @!PT LDS RZ, [RZ] ;  /* 0x00000000fffff984 */ /* 0x000fe20000000800 */
[----:B------:R2:W-:Y:S04]  /*d7a0*/  LDGSTS.E.BYPASS.LTC128B.128 [R9+0x18c00], desc[UR4][R2.64], !P3 ;  /* 0x18c0000002097fae */ /* 0x0005e8000d901d44 */
[----:B------:R2:W-:Y:S04]  /*d7b0*/  LDGSTS.E.BYPASS.LTC128B.128 [R9+0x1cc00], desc[UR4][R2.64+0x80], !P0 ;  /* 0x1cc0008002097fae */ /* 0x0005e8000c101d44 */
[----:B------:R2:W-:Y:S02]  /*d7c0*/  LDGSTS.E.BYPASS.LTC128B.128 [R9+0x20c00], desc[UR4][R2.64+0x100], !P1 ;  /* 0x20c0010002097fae */ /* 0x0005e4000c901d44 */
.L_x_3671:
[----:B------:R-:W-:Y:S05]  /*d7d0*/  BSYNC B0 ;  /* 0x0000000000007941 */ /* 0x000fea0003800000 */
.L_x_3670:
[----:B0-2---:R-:W2:Y:S01]  /*d7e0*/  LDL R2, [R1+0x34] ;  /* 0x0000340001027983 */ /* 0x005ea20000100800 */
        /* <DEDUP_REMOVED lines=9> */
[----:B------:R-:W0:Y:S01]  /*d880*/  SYNCS.PHASECHK.TRANS64.TRYWAIT P0, [UR36+0x36820], R0 ;  /* 0x03682000ff0075a7 */ /* 0x000e220008000164 */
[----:B--2---:R-:W-:Y:S02]  /*d890*/  ISETP.GE.AND P1, PT, R2, 0x71, PT ;  /* 0x000000710200780c */ /* 0x004fe40003f26270 */
[----:B0-----:R-:W-:Y:S11]  /*d8a0*/  @!P0 BRA `(.L_x_3673) ;  /* 0x0000004000048947 */ /* 0x001ff60003800000 */
.L_x_3783:
[----:B------:R-:W-:Y:S05]  /*d8b0*/  BSYNC B0 ;  /* 0x0000000000007941 */ /* 0x000fea0003800000 */
.L_x_3672:
[----:B------:R-:W-:Y:S05]  /*d8c0*/  @!P1 BRA `(.L_x_3674) ;  /* 0x0000002400b89947 */ /* 0x000fea0003800000 */
[----:B0-----:R-:W2:Y:S01]  /*d8d0*/  LDL R2, [R1+0x24] ;  /* 0x0000240001027983 */ /* 0x001ea20000100800 */
[----:B------:R-:W-:Y:S02]  /*d8e0*/  IMAD.MOV.U32 R0, RZ, RZ, 0x1 ;  /* 0x00000001ff007424 */ /* 0x000fe400078e00ff */
[----:B--2---:R-:W-:-:S05]  /*d8f0*/  IMAD.MOV R8, RZ, RZ, -R2 ;  /* 0x000000ffff087224 */ /* 0x004fca00078e0a02 */
[----:B------:R-:W-:-:S05]  /*d900*/  VIADDMNMX R8, R8, R0, 0xffffffff, !PT ;  /* 0xffffffff08087446 */ /* 0x000fca0007800100 */
[----:B------:R-:W-:-:S05]  /*d910*/  IMAD.IADD R0, R2, 0x1, R8 ;  /* 0x0000000102007824 */ /* 0x000fca00078e0208 */
[----:B------:R-:W-:-:S04]  /*d920*/  LOP3.LUT R0, R0, 0x1, RZ, 0xc0, !PT ;  /* 0x0000000100007812 */ /* 0x000fc800078ec0ff */
[----:B------:R-:W-:Y:S01]  /*d930*/  ISETP.NE.U32.AND P0, PT, R0, 0x1, PT ;  /* 0x000000010000780c */ /* 0x000fe20003f05070 */
[----:B------:R-:W-:-:S12]  /*d940*/  VIADD R0, R2, 0xfffffffe ;  /* 0xfffffffe02007836 */ /* 0x000fd80000000000 */
[----:B------:R-:W-:Y:S05]  /*d950*/  @P0 BRA `(.L_x_3675) ;  /* 0x0000000c00300947 */ /* 0x000fea0003800000 */
[----:B------:R-:W2:Y:S01]  /*d960*/  LDL R2, [R1] ;  /* 0x0000000001027983 */ /* 0x000ea20000100800 */
        /* <DEDUP_REMOVED lines=12> */
[----:B-1----:R-:W0:Y:S01]  /*da30*/  LDC R5, c[0x0][0x43c] ;  /* 0x00010f00ff057b82 */ /* 0x002e220000000800 */
        /* <DEDUP_REMOVED lines=19> */
.L_x_3678:
[----:B------:R-:W-:Y:S01]  /*db70*/  LEA R3, R7, UR36, 0x3 ;  /* 0x0000002407037c11 */ /* 0x000fe2000f8e18ff */
[----:B------:R-:W-:Y:S01]  /*db80*/  BSSY B1, `(.L_x_3679) ;  /* 0x0000004000017945 */ /* 0x000fe20003800000 */
[----:B------:R-:W-:-:S04]  /*db90*/  SHF.L.U32 R2, R9, 0x1f, RZ ;  /* 0x0000001f09027819 */ /* 0x000fc800000006ff */
[----:B------:R-:W2:Y:S02]  /*dba0*/  SYNCS.PHASECHK.TRANS64.TRYWAIT P0, [R3+URZ+0x36840], R2 ;  /* 0x03684002030075a7 */ /* 0x000ea4000800017f */
[----:B--2---:R-:W-:Y:S05]  /*dbb0*/  @!P0 BRA `(.L_x_3680) ;  /* 0x0000003c00588947 */ /* 0x004fea0003800000 */
.L_x_3784:
[----:B------:R-:W-:Y:S05]  /*dbc0*/  BSYNC B1 ;  /* 0x0000000000017941 */ /* 0x000fea0003800000 */
.L_x_3679:
[----:B01----:R-:W3:Y:S01]  /*dbd0*/  LDL R5, [R1+0x18] ;  /* 0x0000180001057983 */ /* 0x003ee20000100800 */
[----:B------:R-:W0:Y:S02]  /*dbe0*/  S2R R6, SR_TID.X ;  /* 0x0000000000067919 */ /* 0x000e240000002100 */
[----:B0-----:R-:W-:-:S04]  /*dbf0*/  LOP3.LUT R6, R6, 0x7f, RZ, 0xc0, !PT ;  /* 0x0000007f06067812 */ /* 0x001fc800078ec0ff */
[----:B------:R-:W-:-:S13]  /*dc00*/  ISETP.NE.AND P0, PT, R6, RZ, PT ;  /* 0x000000ff0600720c */ /* 0x000fda0003f05270 */
[----:B--2---:R-:W-:-:S04]  /*dc10*/  @!P0 IMAD.MOV.U32 R2, RZ, RZ, 0xa800 ;  /* 0x0000a800ff028424 */ /* 0x004fc800078e00ff */
[----:B------:R3:W-:Y:S02]  /*dc20*/  @!P0 SYNCS.ARRIVE.TRANS64 RZ, [R3+URZ+0x36830], R2 ;  /* 0x0368300203ff89a7 */ /* 0x0007e4000800003f */
[----:B---3--:R-:W-:-:S04]  /*dc30*/  PRMT R2, R5, 0x9910, RZ ;  /* 0x0000991005027816 */ /* 0x008fc800000000ff */
[----:B------:R-:W-:-:S13]  /*dc40*/  ISETP.NE.AND P1, PT, R2, 0x2, PT ;  /* 0x000000020200780c */ /* 0x000fda0003f25270 */
[----:B------:R-:W-:Y:S05]  /*dc50*/  @P1 BRA `(.L_x_3681) ;  /* 0x0000000000041947 */ /* 0x000fea0003800000 */
[----:B------:R-:W-:Y:S01]  /*dc60*/  BPT.TRAP 0x1 ;  /* 0x000000040000795c */ /* 0x000fe20000300000 */
.L_x_3681:
[----:B------:R-:W-:Y:S01]  /*dc70*/  LOP3.LUT P0, RZ, R18, 0x2, RZ, 0xc0, !PT ;  /* 0x0000000212ff7812 */ /* 0x000fe2000780c0ff */
[----:B------:R-:W-:-:S12]  /*dc80*/  BSSY B1, `(.L_x_3682) ;  /* 0x0000003000017945 */ /* 0x000fd80003800000 */
[----:B------:R-:W-:Y:S05]  /*dc90*/  @P0 BRA `(.L_x_3683) ;  /* 0x0000000000040947 */ /* 0x000fea0003800000 */
[----:B------:R-:W-:Y:S01]  /*dca0*/  BPT.TRAP 0x1 ;  /* 0x000000040000795c */ /* 0x000fe20000300000 */
.L_x_3683:
[----:B------:R-:W-:Y:S05]  /*dcb0*/  BSYNC B1 ;  /* 0x0000000000017941 */ /* 0x000fea0003800000 */
.L_x_3682:
        /* <DEDUP_REMOVED lines=19> */
.L_x_3684:
        /* <DEDUP_REMOVED lines=17> */
.L_x_3685:
        /* <DEDUP_REMOVED lines=17> */
.L_x_3686:
        /* <DEDUP_REMOVED lines=16> */
.L_x_3785:
[----:B------:R-:W-:Y:S05]  /*e110*/  BSYNC B1 ;  /* 0x0000000000017941 */ /* 0x000fea0003800000 */
.L_x_3687:
[----:B------:R-:W1:Y:S02]  /*e120*/  S2R R5, SR_TID.X ;  /* 0x0000000000057919 */ /* 0x000e640000002100 */
[----:B-1----:R-:W-:-:S04]  /*e130*/  LOP3.LUT R5, R5, 0x7f, RZ, 0xc0, !PT ;  /* 0x0000007f05057812 */ /* 0x002fc800078ec0ff */
[----:B------:R-:W-:-:S13]  /*e140*/  ISETP.NE.AND P0, PT, R5, RZ, PT ;  /* 0x000000ff0500720c */ /* 0x000fda0003f05270 */
[----:B0-----:R-:W-:-:S04]  /*e150*/  @!P0 IMAD.MOV.U32 R3, RZ, RZ, 0xa800 ;  /* 0x0000a800ff038424 */ /* 0x001fc800078e00ff */
[----:B------:R0:W-:Y:S01]  /*e160*/  @!P0 SYNCS.ARRIVE.TRANS64 RZ, [R2+URZ+0x36850], R3 ;  /* 0x0368500302ff89a7 */ /* 0x0001e2000800003f */
[----:B------:R-:W-:Y:S05]  /*e170*/  @P1 BRA `(.L_x_3689) ;  /* 0x0000000000041947 */ /* 0x000fea0003800000 */
[----:B------:R-:W-:Y:S01]  /*e180*/  BPT.TRAP 0x1 ;  /* 0x000000040000795c */ /* 0x000fe20000300000 */
.L_x_3689:
[----:B------:R-:W-:Y:S01]  /*e190*/  LOP3.LUT P0, RZ, R18, 0x2, RZ, 0xc0, !PT ;  /* 0x0000000212ff7812 */ /* 0x000fe2000780c0ff */
[----:B------:R-:W-:-:S12]  /*e1a0*/  BSSY B1, `(.L_x_3690) ;  /* 0x0000003000017945 */ /* 0x000fd80003800000 */
[----:B------:R-:W-:Y:S05]  /*e1b0*/  @P0 BRA `(.L_x_3691) ;  /* 0x0000000000040947 */ /* 0x000fea0003800000 */
[----:B------:R-:W-:Y:S01]  /*e1c0*/  BPT.TRAP 0x1 ;  /* 0x000000040000795c */ /* 0x000fe20000300000 */
.L_x_3691:
[----:B------:R-:W-:Y:S05]  /*e1d0*/  BSYNC B1 ;  /* 0x0000000000017941 */ /* 0x000fea0003800000 */
.L_x_3690:
        /* <DEDUP_REMOVED lines=19> */
.L_x_3692:
        /* <DEDUP_REMOVED lines=16> */
.L_x_3693:
        /* <DEDUP_REMOVED lines=16> */
.L_x_3694:
        /* <DEDUP_REMOVED lines=12> */
.L_x_3677:
[----:B------:R-:W-:Y:S05]  /*e5d0*/  BSYNC B0 ;  /* 0x0000000000007941 */ /* 0x000fea0003800000 */
.L_x_3676:
[----:B0-----:R-:W2:Y:S01]  /*e5e0*/  LDL.LU R0, [R1+0x24] ;  /* 0x0000240001007983 */ /* 0x001ea20000300800 */
[----:B------:R-:W-:-:S03]  /*e5f0*/  IMAD.MOV.U32 R19, RZ, RZ, R7 ;  /* 0x000000ffff137224 */ /* 0x000fc600078e0007 */
[----:B------:R0:W-:Y:S02]  /*e600*/  STL [R1], R9 ;  /* 0x0000000901007387 */ /* 0x0001e40000100800 */
[----:B0-2---:R-:W-:-:S07]  /*e610*/  VIADD R0, R0, 0xfffffffd ;  /* 0xfffffffd00007836 */ /* 0x005fce0000000000 */
.L_x_3675:
[----:B------:R-:W2:Y:S01]  /*e620*/  LDL.LU R2, [R1+0x20] ;  /* 0x0000200001027983 */ /* 0x000ea20000300800 */
[----:B------:R-:W-:Y:S01]  /*e630*/  IMAD.MOV R8, RZ, RZ, -R8 ;  /* 0x000000ffff087224 */ /* 0x000fe200078e0a08 */
[----:B------:R-:W-:Y:S04]  /*e640*/  BSSY B0, `(.L_x_3674) ;  /* 0x0000196000007945 */ /* 0x000fe80003800000 */
[----:B--2---:R-:W-:-:S13]  /*e650*/  ISETP.NE.AND P0, PT, R2, R8, PT ;  /* 0x000000080200720c */ /* 0x004fda0003f05270 */
[----:B------:R-:W-:Y:S05]  /*e660*/  @!P0 BRA `(.L_x_3695) ;  /* 0x00000018004c8947 */ /* 0x000fea0003800000 */
[----:B------:R-:W-:-:S07]  /*e670*/  IMAD.MOV.U32 R6, RZ, RZ, R17 ;  /* 0x000000ffff067224 */ /* 0x000fce00078e0011 */
.L_x_3734:
[----:B--2---:R-:W2:Y:S01]  /*e680*/  LDL R2, [R1] ;  /* 0x0000000001027983 */ /* 0x004ea20000100800 */
[----:B------:R-:W-:Y:S01]  /*e690*/  LOP3.LUT P1, RZ, R18, 0x8, RZ, 0xc0, !PT ;  /* 0x0000000812ff7812 */ /* 0x000fe2000782c0ff */
[----:B------:R-:W-:Y:S01]  /*e6a0*/  VIADD R4, R19, 0x1 ;  /* 0x0000000113047836 */ /* 0x000fe20000000000 */
[----:B------:R-:W-:Y:S04]  /*e6b0*/  BSSY B1, `(.L_x_3696) ;  /* 0x00000c4000017945 */ /* 0x000fe80003800000 */
[----:B------:R-:W-:-:S04]  /*e6c0*/  ISETP.NE.AND P0, PT, R4, 0x2, PT ;  /* 0x000000020400780c */ /* 0x000fc80003f05270 */
[----:B-1----:R-:W-:Y:S02]  /*e6d0*/  SEL R5, RZ, 0x1, P0 ;  /* 0x00000001ff057807 */ /* 0x002fe40000000000 */
[----:B------:R-:W-:Y:S02]  /*e6e0*/  SEL R4, R4, RZ, P0 ;  /* 0x000000ff04047207 */ /* 0x000fe40000000000 */
[----:B--2---:R-:W-:Y:S01]  /*e6f0*/  LOP3.LUT R5, R2, R5, RZ, 0x3c, !PT ;  /* 0x0000000502057212 */ /* 0x004fe200078e3cff */
[----:B0-----:R-:W-:Y:S06]  /*e700*/  @!P1 BRA `(.L_x_3697) ;  /* 0x0000000800f89947 */ /* 0x001fec0003800000 */
[----:B------:R-:W-:Y:S01]  /*e710*/  LOP3.LUT P1, RZ, R18, 0x4, RZ, 0xc0, !PT ;  /* 0x0000000412ff7812 */ /* 0x000fe2000782c0ff */
[----:B------:R-:W-:-:S12]  /*e720*/  IMAD.MOV.U32 R8, RZ, RZ, R0 ;  /* 0x000000ffff087224 */ /* 0x000fd800078e0000 */
        /* <DEDUP_REMOVED lines=22> */
.L_x_3698:
[----:B------:R-:W-:Y:S01]  /*e890*/  LEA R3, R4, UR36, 0x3 ;  /* 0x0000002404037c11 */ /* 0x000fe2000f8e18ff */
[----:B------:R-:W-:Y:S01]  /*e8a0*/  BSSY B2, `(.L_x_3699) ;  /* 0x0000004000027945 */ /* 0x000fe20003800000 */
[----:B------:R-:W-:-:S04]  /*e8b0*/  SHF.L.U32 R2, R5, 0x1f, RZ ;  /* 0x0000001f05027819 */ /* 0x000fc800000006ff */
[----:B------:R-:W1:Y:S02]  /*e8c0*/  SYNCS.PHASECHK.TRANS64.TRYWAIT P0, [R3+URZ+0x36840], R2 ;  /* 0x03684002030075a7 */ /* 0x000e64000800017f */
[----:B-1----:R-:W-:Y:S05]  /*e8d0*/  @!P0 BRA `(.L_x_3700) ;  /* 0x0000003000388947 */ /* 0x002fea0003800000 */
.L_x_3786:
[----:B------:R-:W-:Y:S05]  /*e8e0*/  BSYNC B2 ;  /* 0x0000000000027941 */ /* 0x000fea0003800000 */
.L_x_3699:
[----:B0-----:R-:W2:Y:S01]  /*e8f0*/  LDL R7, [R1+0x18] ;  /* 0x0000180001077983 */ /* 0x001ea20000100800 */
[----:B------:R-:W0:Y:S02]  /*e900*/  S2R R9, SR_TID.X ;  /* 0x0000000000097919 */ /* 0x000e240000002100 */
[----:B0-----:R-:W-:-:S04]  /*e910*/  LOP3.LUT R9, R9, 0x7f, RZ, 0xc0, !PT ;  /* 0x0000007f09097812 */ /* 0x001fc800078ec0ff */
[----:B------:R-:W-:-:S13]  /*e920*/  ISETP.NE.AND P0, PT, R9, RZ, PT ;  /* 0x000000ff0900720c */ /* 0x000fda0003f05270 */
[----:B-1----:R-:W-:-:S04]  /*e930*/  @!P0 IMAD.MOV.U32 R2, RZ, RZ, 0xa800 ;  /* 0x0000a800ff028424 */ /* 0x002fc800078e00ff */
[----:B------:R2:W-:Y:S02]  /*e940*/  @!P0 SYNCS.ARRIVE.TRANS64 RZ, [R3+URZ+0x36830], R2 ;  /* 0x0368300203ff89a7 */ /* 0x0005e4000800003f */
[----:B--2---:R-:W-:-:S04]  /*e950*/  PRMT R2, R7, 0x9910, RZ ;  /* 0x0000991007027816 */ /* 0x004fc800000000ff */
[----:B------:R-:W-:-:S13]  /*e960*/  ISETP.NE.AND P1, PT, R2, 0x2, PT ;  /* 0x000000020200780c */ /* 0x000fda0003f25270 */
[----:B------:R-:W-:Y:S05]  /*e970*/  @P1 BRA `(.L_x_3701) ;  /* 0x0000000000041947 */ /* 0x000fea0003800000 */
[----:B------:R-:W-:Y:S01]  /*e980*/  BPT.TRAP 0x1 ;  /* 0x000000040000795c */ /* 0x000fe20000300000 */
.L_x_3701:
[----:B------:R-:W-:Y:S01]  /*e990*/  LOP3.LUT P0, RZ, R18, 0x2, RZ, 0xc0, !PT ;  /* 0x0000000212ff7812 */ /* 0x000fe2000780c0ff */
[----:B------:R-:W-:-:S12]  /*e9a0*/  BSSY B2, `(.L_x_3702) ;  /* 0x0000003000027945 */ /* 0x000fd80003800000 */
[----:B------:R-:W-:Y:S05]  /*e9b0*/  @P0 BRA `(.L_x_3703) ;  /* 0x0000000000040947 */ /* 0x000fea0003800000 */
[----:B------:R-:W-:Y:S01]  /*e9c0*/  BPT.TRAP 0x1 ;  /* 0x000000040000795c */ /* 0x000fe20000300000 */
.L_x_3703:
[----:B------:R-:W-:Y:S05]  /*e9d0*/  BSYNC B2 ;  /* 0x0000000000027941 */ /* 0x000fea0003800000 */
.L_x_3702:
        /* <DEDUP_REMOVED lines=19> */
.L_x_3704:
        /* <DEDUP_REMOVED lines=17> */
.L_x_3705:
        /* <DEDUP_REMOVED lines=17> */
.L_x_3706:
        /* <DEDUP_REMOVED lines=16> */
.L_x_3787:
[----:B------:R-:W-:Y:S05]  /*ee30*/  BSYNC B2 ;  /* 0x0000000000027941 */ /* 0x000fea0003800000 */
.L_x_3707:
[----:B------:R-:W1:Y:S02]  /*ee40*/  S2R R7, SR_TID.X ;  /* 0x0000000000077919 */ /* 0x000e640000002100 */
[----:B-1----:R-:W-:-:S04]  /*ee50*/  LOP3.LUT R7, R7, 0x7f, RZ, 0xc0, !PT ;  /* 0x0000007f07077812 */ /* 0x002fc800078ec0ff */
[----:B------:R-:W-:-:S13]  /*ee60*/  ISETP.NE.AND P0, PT, R7, RZ, PT ;  /* 0x000000ff0700720c */ /* 0x000fda0003f05270 */
[----:B0-----:R-:W-:-:S04]  /*ee70*/  @!P0 IMAD.MOV.U32 R3, RZ, RZ, 0xa800 ;  /* 0x0000a800ff038424 */ /* 0x001fc800078e00ff */
[----:B------:R0:W-:Y:S01]  /*ee80*/  @!P0 SYNCS.ARRIVE.TRANS64 RZ, [R2+URZ+0x36850], R3 ;  /* 0x0368500302ff89a7 */ /* 0x0001e2000800003f */
[----:B------:R-:W-:Y:S05]  /*ee90*/  @P1 BRA `(.L_x_3709) ;  /* 0x0000000000041947 */ /* 0x000fea0003800000 */
[----:B------:R-:W-:Y:S01]  /*eea0*/  BPT.TRAP 0x1 ;  /* 0x000000040000795c */ /* 0x000fe20000300000 */
.L_x_3709:
[----:B------:R-:W-:Y:S01]  /*eeb0*/  LOP3.LUT P0, RZ, R18, 0x2, RZ, 0xc0, !PT ;  /* 0x0000000212ff7812 */ /* 0x000fe2000780c0ff */
[----:B------:R-:W-:-:S12]  /*eec0*/  BSSY B2, `(.L_x_3710) ;  /* 0x0000003000027945 */ /* 0x000fd80003800000 */
[----:B------:R-:W-:Y:S05]  /*eed0*/  @P0 BRA `(.L_x_3711) ;  /* 0x0000000000040947 */ /* 0x000fea0003800000 */
[----:B------:R-:W-:Y:S01]  /*eee0*/  BPT.TRAP 0x1 ;  /* 0x000000040000795c */ /* 0x000fe20000300000 */
.L_x_3711:
[----:B------:R-:W-:Y:S05]  /*eef0*/  BSYNC B2 ;  /* 0x0000000000027941 */ /* 0x000fea0003800000 */
.L_x_3710:
        /* <DEDUP_REMOVED lines=19> */
.L_x_3712:
        /* <DEDUP_REMOVED lines=16> */
.L_x_3713:
        /* <DEDUP_REMOVED lines=16> */
.L_x_3714:
        /* <DEDUP_REMOVED lines=12> */
.L_x_3697:
[----:B------:R-:W-:Y:S05]  /*f2f0*/  BSYNC B1 ;  /* 0x0000000000017941 */ /* 0x000fea0003800000 */
.L_x_3696:
        /* <DEDUP_REMOVED lines=33> */
.L_x_3717:
[----:B------:R-:W-:Y:S01]  /*f510*/  LEA R3, R19, UR36, 0x3 ;  /* 0x0000002413037c11 */ /* 0x000fe2000f8e18ff */
[----:B------:R-:W-:Y:S01]  /*f520*/  BSSY B2, `(.L_x_3718) ;  /* 0x0000004000027945 */ /* 0x000fe20003800000 */
[----:B------:R-:W-:-:S04]  /*f530*/  SHF.L.U32 R2, R9, 0x1f, RZ ;  /* 0x0000001f09027819 */ /* 0x000fc800000006ff */
[----:B------:R-:W2:Y:S02]  /*f540*/  SYNCS.PHASECHK.TRANS64.TRYWAIT P0, [R3+URZ+0x36840], R2 ;  /* 0x03684002030075a7 */ /* 0x000ea4000800017f */
[----:B--2---:R-:W-:Y:S05]  /*f550*/  @!P0 BRA `(.L_x_3719) ;  /* 0x0000002400408947 */ /* 0x004fea0003800000 */
.L_x_3788:
[----:B------:R-:W-:Y:S05]  /*f560*/  BSYNC B2 ;  /* 0x0000000000027941 */ /* 0x000fea0003800000 */
.L_x_3718:
[----:B0-----:R-:W3:Y:S01]  /*f570*/  LDL R7, [R1+0x18] ;  /* 0x0000180001077983 */ /* 0x001ee20000100800 */
[----:B-1----:R-:W0:Y:S02]  /*f580*/  S2R R9, SR_TID.X ;  /* 0x0000000000097919 */ /* 0x002e240000002100 */
        /* <DEDUP_REMOVED lines=8> */
.L_x_3720:
[----:B------:R-:W-:Y:S01]  /*f610*/  LOP3.LUT P0, RZ, R18, 0x2, RZ, 0xc0, !PT ;  /* 0x0000000212ff7812 */ /* 0x000fe2000780c0ff */
[----:B------:R-:W-:-:S12]  /*f620*/  BSSY B2, `(.L_x_3721) ;  /* 0x0000003000027945 */ /* 0x000fd80003800000 */
[----:B------:R-:W-:Y:S05]  /*f630*/  @P0 BRA `(.L_x_3722) ;  /* 0x0000000000040947 */ /* 0x000fea0003800000 */
[----:B------:R-:W-:Y:S01]  /*f640*/  BPT.TRAP 0x1 ;  /* 0x000000040000795c */ /* 0x000fe20000300000 */
.L_x_3722:
[----:B------:R-:W-:Y:S05]  /*f650*/  BSYNC B2 ;  /* 0x0000000000027941 */ /* 0x000fea0003800000 */
.L_x_3721:
        /* <DEDUP_REMOVED lines=19> */
.L_x_3723:
        /* <DEDUP_REMOVED lines=17> */
.L_x_3724:
        /* <DEDUP_REMOVED lines=17> */
.L_x_3725:
        /* <DEDUP_REMOVED lines=15> */
.L_x_3789:
[----:B------:R-:W-:Y:S05]  /*faa0*/  BSYNC B2 ;  /* 0x0000000000027941 */ /* 0x000fea0003800000 */
.L_x_3726:
[----:B------:R-:W1:Y:S02]  /*fab0*/  S2R R3, SR_TID.X ;  /* 0x0000000000037919 */ /* 0x000e640000002100 */
[----:B-1----:R-:W-:-:S04]  /*fac0*/  LOP3.LUT R3, R3, 0x7f, RZ, 0xc0, !PT ;  /* 0x0000007f03037812 */ /* 0x002fc800078ec0ff */
[----:B------:R-:W-:-:S13]  /*fad0*/  ISETP.NE.AND P0, PT, R3, RZ, PT ;  /* 0x000000ff0300720c */ /* 0x000fda0003f05270 */
[----:B------:R-:W-:-:S04]  /*fae0*/  @!P0 IMAD.MOV.U32 R3, RZ, RZ, 0xa800 ;  /* 0x0000a800ff038424 */ /* 0x000fc800078e00ff */
[----:B------:R1:W-:Y:S01]  /*faf0*/  @!P0 SYNCS.ARRIVE.TRANS64 RZ, [R2+URZ+0x36850], R3 ;  /* 0x0368500302ff89a7 */ /* 0x0003e2000800003f */
[----:B------:R-:W-:Y:S05]  /*fb00*/  @P1 BRA `(.L_x_3728) ;  /* 0x0000000000041947 */ /* 0x000fea0003800000 */
[----:B------:R-:W-:Y:S01]  /*fb10*/  BPT.TRAP 0x1 ;  /* 0x000000040000795c */ /* 0x000fe20000300000 */
.L_x_3728:
[----:B------:R-:W-:Y:S01]  /*fb20*/  LOP3.LUT P0, RZ, R18, 0x2, RZ, 0xc0, !PT ;  /* 0x0000000212ff7812 */ /* 0x000fe2000780c0ff */
[----:B------:R-:W-:-:S12]  /*fb30*/  BSSY B2, `(.L_x_3729) ;  /* 0x0000003000027945 */ /* 0x000fd80003800000 */
[----:B------:R-:W-:Y:S05]  /*fb40*/  @P0 BRA `(.L_x_3730) ;  /* 0x0000000000040947 */ /* 0x000fea0003800000 */
[----:B------:R-:W-:Y:S01]  /*fb50*/  BPT.TRAP 0x1 ;  /* 0x000000040000795c */ /* 0x000fe20000300000 */
.L_x_3730:
[----:B------:R-:W-:Y:S05]  /*fb60*/  BSYNC B2 ;  /* 0x0000000000027941 */ /* 0x000fea0003800000 */
.L_x_3729:
        /* <DEDUP_REMOVED lines=19> */
.L_x_3731:
        /* <DEDUP_REMOVED lines=16> */
.L_x_3732:
        /* <DEDUP_REMOVED lines=16> */
.L_x_3733:
        /* <DEDUP_REMOVED lines=12> */
.L_x_3716:
[----:B------:R-:W-:Y:S05]  /*ff60*/  BSYNC B1 ;  /* 0x0000000000017941 */ /* 0x000fea0003800000 */
.L_x_3715:
[C---:B------:R-:W-:Y:S01]  /*ff70*/  ISETP.GT.AND P0, PT, R0.reuse, 0x1, PT ;  /* 0x000000010000780c */ /* 0x040fe20003f04270 */
[----:B------:R-:W-:-:S12]  /*ff80*/  VIADD R0, R0, 0xfffffffe ;  /* 0xfffffffe00007836 */ /* 0x000fd80000000000 */
[----:B------:R-:W-:Y:S05]  /*ff90*/  @P0 BRA `(.L_x_3734) ;  /* 0xffffffe400b80947 */ /* 0x000fea000383ffff */
.L_x_3695:
[----:B------:R-:W-:Y:S05]  /*ffa0*/  BSYNC B0 ;  /* 0x0000000000007941 */ /* 0x000fea0003800000 */
.L_x_3674:
[----:B------:R-:W-:Y:S01]  /*ffb0*/  LOP3.LUT P0, RZ, R18, 0x8, RZ, 0xc0, !PT ;  /* 0x0000000812ff7812 */ /* 0x000fe2000780c0ff */
[----:B------:R-:W-:-:S12]  /*ffc0*/  BSSY B0, `(.L_x_3735) ;  /* 0x0000055000007945 */ /* 0x000fd80003800000 */
[----:B------:R-:W-:Y:S05]  /*ffd0*/  @!P0 BRA `(.L_x_3736) ;  /* 0x00000004004c8947 */ /* 0x000fea0003800000 */
[----:B0-----:R-:W3:Y:S01]  /*ffe0*/  LDL R2, [R1] ;  /* 0x0000000001027983 */ /* 0x001ee20000100800 */
[----:B------:R-:W-:Y:S01]  /*fff0*/  LEA R0, R19, UR36, 0x3 ;  /* 0x0000002413007c11 */ /* 0x000fe2000f8e18ff */
[----:B------:R-:W-:Y:S01]  /*10000*/  BSSY B1, `(.L_x_3737) ;  /* 0x0000004000017945 */ /* 0x000fe20003800000 */
[----:B---3--:R-:W-:-:S04]  /*10010*/  SHF.L.U32 R2, R2, 0x1f, RZ ;  /* 0x0000001f02027819 */ /* 0x008fc800000006ff */
[----:B------:R-:W0:Y:S02]  /*10020*/  SYNCS.PHASECHK.TRANS64.TRYWAIT P0, [R0+URZ+0x36860], R2 ;  /* 0x03686002000075a7 */ /* 0x000e24000800017f */
[----:B0-----:R-:W-:Y:S05]  /*10030*/  @!P0 BRA `(.L_x_3738) ;  /* 0x0000001800b08947 */ /* 0x001fea0003800000 */
.L_x_3790:
[----:B------:R-:W-:Y:S05]  /*10040*/  BSYNC B1 ;  /* 0x0000000000017941 */ /* 0x000fea0003800000 */
.L_x_3737:
[----:B------:R-:W3:Y:S01]  /*10050*/  LDL R3, [R1+0x18] ;  /* 0x0000180001037983 */ /* 0x000ee20000100800 */
[----:B------:R-:W4:Y:S02]  /*10060*/  S2R R4, SR_TID.X ;  /* 0x0000000000047919 */ /* 0x000f240000002100 */
[----:B----4-:R-:W-:-:S04]  /*10070*/  LOP3.LUT R4, R4, 0x7f, RZ, 0xc0, !PT ;  /* 0x0000007f04047812 */ /* 0x010fc800078ec0ff */
[----:B------:R-:W-:-:S13]  /*10080*/  ISETP.NE.AND P0, PT, R4, RZ, PT ;  /* 0x000000ff0400720c */ /* 0x000fda0003f05270 */
[----:B0-----:R-:W-:-:S04]  /*10090*/  @!P0 IMAD.MOV.U32 R2, RZ, RZ, 0xa800 ;  /* 0x0000a800ff028424 */ /* 0x001fc800078e00ff */
[----:B------:R3:W-:Y:S02]  /*100a0*/  @!P0 SYNCS.ARRIVE.TRANS64 RZ, [R0+URZ+0x36850], R2 ;  /* 0x0368500200ff89a7 */ /* 0x0007e4000800003f */
[----:B---3--:R-:W-:-:S04]  /*100b0*/  PRMT R2, R3, 0x9910, RZ ;  /* 0x0000991003027816 */ /* 0x008fc800000000ff */
[----:B------:R-:W-:-:S13]  /*100c0*/  ISETP.NE.AND P0, PT, R2, 0x2, PT ;  /* 0x000000020200780c */ /* 0x000fda0003f05270 */
[----:B------:R-:W-:Y:S05]  /*100d0*/  @P0 BRA `(.L_x_3739) ;  /* 0x0000000000040947 */ /* 0x000fea0003800000 */
[----:B------:R-:W-:Y:S01]  /*100e0*/  BPT.TRAP 0x1 ;  /* 0x000000040000795c */ /* 0x000fe20000300000 */
.L_x_3739:
[----:B------:R-:W-:Y:S01]  /*100f0*/  LOP3.LUT P0, RZ, R18, 0x2, RZ, 0xc0, !PT ;  /* 0x0000000212ff7812 */ /* 0x000fe2000780c0ff */
[----:B------:R-:W-:-:S12]  /*10100*/  BSSY B1, `(.L_x_3740) ;  /* 0x0000003000017945 */ /* 0x000fd80003800000 */
[----:B------:R-:W-:Y:S05]  /*10110*/  @P0 BRA `(.L_x_3741) ;  /* 0x0000000000040947 */ /* 0x000fea0003800000 */
[----:B------:R-:W-:Y:S01]  /*10120*/  BPT.TRAP 0x1 ;  /* 0x000000040000795c */ /* 0x000fe20000300000 */
.L_x_3741:
[----:B------:R-:W-:Y:S05]  /*10130*/  BSYNC B1 ;  /* 0x0000000000017941 */ /* 0x000fea0003800000 */
.L_x_3740:
[----:B------:R-:W3:Y:S01]  /*10140*/  LDL R3, [R1+0x4] ;  /* 0x0000040001037983 */ /* 0x000ee20000100800 */
[----:B------:R-:W0:Y:S01]  /*10150*/  S2R R2, SR_CgaCtaId ;  /* 0x0000000000027919 */ /* 0x000e220000008800 */
[----:B------:R-:W4:Y:S01]  /*10160*/  S2R R4, SR_CgaCtaId ;  /* 0x0000000000047919 */ /* 0x000f220000008800 */
[----:B------:R-:W-:Y:S01]  /*10170*/  UIADD3 UR4, UP0, UR38, 0x470, URZ ;  /* 0x0000047026047890 */ /* 0x000fe2000ff1e03f */
[----:B------:R-:W-:Y:S01]  /*10180*/  PLOP3.LUT P0, PT, PT, PT, PT, 0x80, 0x0 ;  /* 0x000000000000781c */ /* 0x000fe20003f0f070 */
[----:B------:R-:W-:Y:S01]  /*10190*/  VIADD R0, R0, 0x36850 ;  /* 0x0003685000007836 */ /* 0x000fe20000000000 */
[----:B------:R-:W-:Y:S01]  /*101a0*/  UMOV UR6, 0x30000 ;  /* 0x0003000000067882 */ /* 0x000fe20000000000 */
[----:B------:R-:W-:Y:S01]  /*101b0*/  UIADD3.X UR5, URZ, UR39, URZ, UP0, !UPT ;  /* 0x000000273f057290 */ /* 0x000fe200087fe43f */
[----:B0-----:R-:W-:Y:S02]  /*101c0*/  LOP3.LUT R2, R2, 0x1, RZ, 0xc0, !PT ;  /* 0x0000000102027812 */ /* 0x001fe400078ec0ff */
[----:B----4-:R-:W-:-:S03]  /*101d0*/  LOP3.LUT R4, R4, 0x1, RZ, 0xc0, !PT ;  /* 0x0000000104047812 */ /* 0x010fc600078ec0ff */
[----:B------:R-:W-:-:S04]  /*101e0*/  IMAD R2, R2, 0xe00, RZ ;  /* 0x00000e0002027824 */ /* 0x000fc800078e02ff */
[----:B------:R-:W-:Y:S02]  /*101f0*/  IMAD R2, R19, 0x5400, R2 ;  /* 0x0000540013027824 */ /* 0x000fe400078e0202 */
[----:B------:R-:W-:-:S03]  /*10200*/  IMAD R4, R4, 0x38, RZ ;  /* 0x0000003804047824 */ /* 0x000fc600078e02ff */
[----:B------:R-:W-:Y:S01]  /*10210*/  LEA R2, R2, UR36, 0x1 ;  /* 0x0000002402027c11 */ /* 0x000fe2000f8e08ff */
[----:B------:R-:W-:Y:S01]  /*10220*/  UMOV UR14, 0x0 ;  /* 0x00000000000e7882 */ /* 0x000fe20000000000 */
[----:B------:R-:W-:Y:S01]  /*10230*/  UMOV UR15, 0x14f00000 ;  /* 0x14f00000000f7882 */ /* 0x000fe20000000000 */
[----:B------:R-:W-:Y:S01]  /*10240*/  UMOV UR10, URZ ;  /* 0x0000003f000a7c82 */ /* 0x000fe20008000000 */
[----:B---3--:R-:W-:Y:S02]  /*10250*/  IMAD R3, R3, 0x70, R4 ;  /* 0x0000007003037824 */ /* 0x008fe400078e0204 */
[----:B------:R-:W-:-:S07]  /*10260*/  VIADD R4, R2, 0x400 ;  /* 0x0000040002047836 */ /* 0x000fce0000000000 */
.L_x_3742:
        /* <DEDUP_REMOVED lines=16> */
.L_x_3743:
        /* <DEDUP_REMOVED lines=16> */
.L_x_3744:
        /* <DEDUP_REMOVED lines=9> */
[----:B---3--:R-:W-:Y:S05]  /*10500*/  @P0 BRA.U.ANY `(.L_x_3744) ;  /* 0xfffffffd00d80947 */ /* 0x008fea000393ffff */
.L_x_3736:
[----:B------:R-:W-:Y:S05]  /*10510*/  BSYNC B0 ;  /* 0x0000000000007941 */ /* 0x000fea0003800000 */
.L_x_3735:
[----:B------:R-:W3:Y:S01]  /*10520*/  LDL.LU R6, [R1+0x28] ;  /* 0x0000280001067983 */ /* 0x000ee20000300800 */
[----:B------:R-:W-:Y:S01]  /*10530*/  VIADD R19, R19, 0x1 ;  /* 0x0000000113137836 */ /* 0x000fe20000000000 */
[----:B------:R-:W-:Y:S02]  /*10540*/  ULDC UR4, c[0x0][0xc34] ;  /* 0x00030d0000047ab9 */ /* 0x000fe40000000800 */
[----:B-1----:R-:W4:Y:S04]  /*10550*/  LDL.LU R5, [R1] ;  /* 0x0000000001057983 */ /* 0x002f280000300800 */
[----:B------:R-:W5:Y:S01]  /*10560*/  LDL.LU R4, [R1+0x34] ;  /* 0x0000340001047983 */ /* 0x000f620000300800 */
[----:B------:R-:W-:-:S04]  /*10570*/  ISETP.NE.AND P0, PT, R19, 0x2, PT ;  /* 0x000000021300780c */ /* 0x000fc80003f05270 */
[----:B0-----:R-:W-:Y:S02]  /*10580*/  SEL R0, RZ, 0x1, P0 ;  /* 0x00000001ff007807 */ /* 0x001fe40000000000 */
[----:B------:R-:W-:Y:S01]  /*10590*/  SEL R19, R19, RZ, P0 ;  /* 0x000000ff13137207 */ /* 0x000fe20000000000 */
[----:B---3--:R-:W-:Y:S01]  /*105a0*/  VIADD R6, R6, UR37 ;  /* 0x0000002506067c36 */ /* 0x008fe20008000000 */
[----:B----4-:R-:W-:-:S04]  /*105b0*/  LOP3.LUT R5, R5, R0, RZ, 0x3c, !PT ;  /* 0x0000000005057212 */ /* 0x010fc800078e3cff */
[----:B------:R0:W-:Y:S01]  /*105c0*/  STL [R1+0x28], R6 ;  /* 0x0000280601007387 */ /* 0x0001e20000100800 */
[----:B------:R-:W-:Y:S01]  /*105d0*/  ISETP.GE.AND P1, PT, R6, UR4, PT ;  /* 0x0000000406007c0c */ /* 0x000fe2000bf26270 */
[----:B-----5:R-:W-:-:S05]  /*105e0*/  VIADD R4, R4, 0x1 ;  /* 0x0000000104047836 */ /* 0x020fca0000000000 */
[----:B------:R0:W-:Y:S04]  /*105f0*/  STL [R1+0x34], R4 ;  /* 0x0000340401007387 */ /* 0x0001e80000100800 */
[----:B------:R0:W-:Y:S03]  /*10600*/  STL [R1], R5 ;  /* 0x0000000501007387 */ /* 0x0001e60000100800 */
[----:B------:R-:W-:Y:S05]  /*10610*/  @!P1 BRA `(.L_x_3745) ;  /* 0xffffffb800509947 */ /* 0x000fea000383ffff */
[----:B------:R-:W-:-:S07]  /*10620*/  LOP3.LUT R2, R4, 0x1, RZ, 0xc, !PT ;  /* 0x0000000104027812 */ /* 0x000fce00078e0cff */
.L_x_3657:
[----:B0-----:R-:W0:Y:S01]  /*10630*/  S2R R3, SR_CgaCtaId ;  /* 0x0000000000037919 */ /* 0x001e220000008800 */
[----:B------:R-:W-:Y:S01]  /*10640*/  MOV R0, 0x400 ;  /* 0x0000040000007802 */ /* 0x000fe20000000f00 */
[----:B------:R-:W-:Y:S03]  /*10650*/  BSSY B0, `(.L_x_3746) ;  /* 0x0000005000007945 */ /* 0x000fe60003800000 */
[----:B0-----:R-:W-:Y:S02]  /*10660*/  LEA R0, R3, R0, 0x18 ;  /* 0x0000000003007211 */ /* 0x001fe400078ec0ff */
[----:B------:R-:W-:-:S04]  /*10670*/  SHF.L.U32 R3, R2, 0x1f, RZ ;  /* 0x0000001f02037819 */ /* 0x000fc800000006ff */
[----:B------:R-:W0:Y:S02]  /*10680*/  SYNCS.PHASECHK.TRANS64.TRYWAIT P0, [R0+URZ+0x36820], R3 ;  /* 0x03682003000075a7 */ /* 0x000e24000800017f */
[----:B0-----:R-:W-:Y:S05]  /*10690*/  @!P0 BRA `(.L_x_3747) ;  /* 0x00000014002c8947 */ /* 0x001fea0003800000 */
.L_x_3791:
[----:B------:R-:W-:Y:S05]  /*106a0*/  BSYNC B0 ;  /* 0x0000000000007941 */ /* 0x000fea0003800000 */
.L_x_3746:
[----:B------:R-:W-:-:S03]  /*106b0*/  UMOV UR4, 0xffffffff ;  /* 0xffffffff00047882 */ /* 0x000fc60000000000 */
[----:B------:R-:W-:Y:S05]  /*106c0*/  BRA.DIV UR4, `(.L_x_3748) ;  /* 0x0000001604347947 */ /* 0x000fea000b800000 */
[----:B------:R-:W1:Y:S02]  /*106d0*/  S2R R2, SR_TID.X ;  /* 0x0000000000027919 */ /* 0x000e640000002100 */
[----:B-1----:R-:W-:-:S04]  /*106e0*/  SHF.R.U32.HI R2, RZ, 0x5, R2 ;  /* 0x00000005ff027819 */ /* 0x002fc80000011602 */
[----:B------:R-:W-:-:S05]  /*106f0*/  LOP3.LUT R2, R2, 0x3, RZ, 0xc0, !PT ;  /* 0x0000000302027812 */ /* 0x000fca00078ec0ff */
[----:B------:R1:W3:Y:S02]  /*10700*/  SHFL.IDX PT, R14, R2, RZ, 0x1f ;  /* 0x00001fff020e7589 */ /* 0x0002e400000e0000 */
.L_x_3794:
[----:B---3--:R-:W-:Y:S01]  /*10710*/  ISETP.NE.AND P0, PT, R14, RZ, PT ;  /* 0x000000ff0e00720c */ /* 0x008fe20003f05270 */
[----:B------:R-:W-:-:S12]  /*10720*/  BSSY B0, `(.L_x_3749) ;  /* 0x0000025000007945 */ /* 0x000fd80003800000 */
[----:B------:R-:W-:Y:S05]  /*10730*/  @P0 BRA `(.L_x_3750) ;  /* 0x00000000008c0947 */ /* 0x000fea0003800000 */
[----:B------:R-:W-:-:S03]  /*10740*/  UMOV UR4, 0xffffffff ;  /* 0xffffffff00047882 */ /* 0x000fc60000000000 */
[----:B------:R-:W-:Y:S05]  /*10750*/  BRA.DIV UR4, `(.L_x_3751) ;  /* 0x0000001604447947 */ /* 0x000fea000b800000 */
[----:B------:R-:W-:-:S13]  /*10760*/  ELECT P6, URZ, PT ;  /* 0x00000000003f782f */ /* 0x000fda00038c0000 */
.L_x_3797:
[----:B------:R-:W-:Y:S05]  /*10770*/  @!P6 BRA `(.L_x_3750) ;  /* 0x00000000007ce947 */ /* 0x000fea0003800000 */
[----:B-1----:R-:W3:Y:S02]  /*10780*/  LDL.LU R2, [R1+0x2c] ;  /* 0x00002c0001027983 */ /* 0x002ee40000300800 */
[----:B---3--:R-:W-:-:S04]  /*10790*/  LOP3.LUT R2, R2, 0x2, RZ, 0xfc, !PT ;  /* 0x0000000202027812 */ /* 0x008fc800078efcff */
[----:B------:R-:W-:-:S13]  /*107a0*/  ISETP.NE.AND P2, PT, R2, 0x3, PT ;  /* 0x000000030200780c */ /* 0x000fda0003f45270 */
[----:B------:R-:W-:Y:S05]  /*107b0*/  @!P2 BRA `(.L_x_3752) ;  /* 0x000000000004a947 */ /* 0x000fea0003800000 */
[----:B------:R-:W-:Y:S01]  /*107c0*/  BPT.TRAP 0x1 ;  /* 0x000000040000795c */ /* 0x000fe20000300000 */
.L_x_3752:
[----:B------:R-:W3:Y:S01]  /*107d0*/  LDL.LU R7, [R1] ;  /* 0x0000000001077983 */ /* 0x000ee20000300800 */
[----:B------:R-:W-:Y:S02]  /*107e0*/  VIADD R2, R0, 0x36840 ;  /* 0x0003684000027836 */ /* 0x000fe40000000000 */
[C---:B0-----:R-:W-:Y:S02]  /*107f0*/  VIADD R3, R19.reuse, 0x1 ;  /* 0x0000000113037836 */ /* 0x041fe40000000000 */
[----:B------:R-:W-:-:S03]  /*10800*/  IMAD R6, R19, 0x8, R2 ;  /* 0x0000000813067824 */ /* 0x000fc600078e0202 */
[----:B------:R-:W-:-:S04]  /*10810*/  ISETP.NE.AND P1, PT, R3, 0x2, PT ;  /* 0x000000020300780c */ /* 0x000fc80003f25270 */
[----:B------:R-:W-:Y:S02]  /*10820*/  SEL R4, RZ, 0x1, P1 ;  /* 0x00000001ff047807 */ /* 0x000fe40000800000 */
[----:B------:R-:W-:Y:S02]  /*10830*/  SEL R3, R3, RZ, P1 ;  /* 0x000000ff03037207 */ /* 0x000fe40000800000 */
[C---:B---3--:R-:W-:Y:S02]  /*10840*/  SHF.L.U32 R5, R7.reuse, 0x1f, RZ ;  /* 0x0000001f07057819 */ /* 0x048fe400000006ff */
[----:B------:R-:W-:Y:S01]  /*10850*/  LOP3.LUT R4, R7, R4, RZ, 0x3c, !PT ;  /* 0x0000000407047212 */ /* 0x000fe200078e3cff */
[----:B------:R-:W-:Y:S01]  /*10860*/  IMAD R7, R3, 0x8, R2 ;  /* 0x0000000803077824 */ /* 0x000fe200078e0202 */
[----:B------:R-:W0:Y:S02]  /*10870*/  SYNCS.PHASECHK.TRANS64.TRYWAIT P0, [R6+URZ], R5 ;  /* 0x00000005060075a7 */ /* 0x000e24000800017f */
[----:B------:R-:W-:Y:S01]  /*10880*/  SHF.L.U32 R2, R4, 0x1f, RZ ;  /* 0x0000001f04027819 */ /* 0x000fe200000006ff */
[----:B0-----:R-:W-:Y:S06]  /*10890*/  @!P0 BRA `(.L_x_3753) ;  /* 0x0000001400148947 */ /* 0x001fec0003800000 */
.L_x_3798:
[----:B------:R-:W1:Y:S02]  /*108a0*/  SYNCS.PHASECHK.TRANS64.TRYWAIT P0, [R7+URZ], R2 ;  /* 0x00000002070075a7 */ /* 0x000e64000800017f */
[----:B-1----:R-:W-:Y:S05]  /*108b0*/  @!P0 BRA `(.L_x_3754) ;  /* 0x0000001400208947 */ /* 0x002fea0003800000 */
.L_x_3799:
[----:B------:R-:W-:Y:S05]  /*108c0*/  @!P2 BRA `(.L_x_3755) ;  /* 0x000000000004a947 */ /* 0x000fea0003800000 */
[----:B------:R-:W-:Y:S01]  /*108d0*/  BPT.TRAP 0x1 ;  /* 0x000000040000795c */ /* 0x000fe20000300000 */
.L_x_3755:
[----:B------:R-:W-:-:S04]  /*108e0*/  VIADD R0, R0, 0x36860 ;  /* 0x0003686000007836 */ /* 0x000fc80000000000 */
[----:B------:R-:W-:-:S04]  /*108f0*/  IMAD R4, R19, 0x8, R0 ;  /* 0x0000000813047824 */ /* 0x000fc800078e0200 */
[----:B------:R-:W3:Y:S02]  /*10900*/  SYNCS.PHASECHK.TRANS64.TRYWAIT P0, [R4+URZ], R5 ;  /* 0x00000005040075a7 */ /* 0x000ee4000800017f */
[----:B---3--:R-:W-:Y:S05]  /*10910*/  @!P0 BRA `(.L_x_3756) ;  /* 0x00000014001c8947 */ /* 0x008fea0003800000 */
.L_x_3800:
[----:B------:R-:W-:-:S07]  /*10920*/  IMAD R3, R3, 0x8, R0 ;  /* 0x0000000803037824 */ /* 0x000fce00078e0200 */
.L_x_3757:
[----:B----4-:R4:W0:Y:S02]  /*10930*/  SYNCS.PHASECHK.TRANS64.TRYWAIT P0, [R3+URZ], R2 ;  /* 0x00000002030075a7 */ /* 0x010824000800017f */
[----:B0-----:R-:W-:Y:S05]  /*10940*/  @!P0 NANOSLEEP.SYNCS 0x989680 ;  /* 0x009896800000895d */ /* 0x001fea0003900000 */
[----:B------:R-:W0:Y:S02]  /*10950*/  @!P0 SYNCS.PHASECHK.TRANS64 P0, [R3+URZ], R2 ;  /* 0x00000002030085a7 */ /* 0x000e24000800007f */
[----:B0-----:R-:W-:Y:S05]  /*10960*/  @!P0 BRA `(.L_x_3757) ;  /* 0xfffffffc00f08947 */ /* 0x001fea000383ffff */
.L_x_3750:
[----:B------:R-:W-:Y:S05]  /*10970*/  BSYNC B0 ;  /* 0x0000000000007941 */ /* 0x000fea0003800000 */
.L_x_3749:
[----:B------:R-:W-:Y:S05]  /*10980*/  EXIT ;  /* 0x000000000000794d */ /* 0x000fea0003800000 */
.L_x_3625:
[----:B0-----:R-:W-:-:S04]  /*10990*/  IMAD.U32 R3, RZ, RZ, UR37 ;  /* 0x00000025ff037e24 */ /* 0x001fc8000f8e00ff */
[----:B------:R0:W1:Y:S03]  /*109a0*/  SYNCS.PHASECHK.TRANS64.TRYWAIT P1, [R3+URZ+0x36800], R0 ;  /* 0x03680000030075a7 */ /* 0x000066000802017f */
[----:B-1----:R-:W-:Y:S05]  /*109b0*/  @!P1 NANOSLEEP.SYNCS 0x989680 ;  /* 0x009896800000995d */ /* 0x002fea0003900000 */
[----:B------:R-:W1:Y:S02]  /*109c0*/  @!P1 SYNCS.PHASECHK.TRANS64 P1, [R3+URZ+0x36800], R0 ;  /* 0x03680000030095a7 */ /* 0x000e64000802007f */
[----:B-1----:R-:W-:Y:S05]  /*109d0*/  @!P1 BRA `(.L_x_3625) ;  /* 0xfffffffc00ec9947 */ /* 0x002fea000383ffff */
[----:B------:R-:W-:Y:S05]  /*109e0*/  BRA `(.L_x_3758) ;  /* 0xffffff0c00307947 */ /* 0x000fea000383ffff */
.L_x_3629:
[----:B-1----:R1:W2:Y:S02]  /*109f0*/  SYNCS.PHASECHK.TRANS64.TRYWAIT P1, [R2+URZ+0x36830], R3 ;  /* 0x03683003020075a7 */ /* 0x0022a4000802017f */
[----:B--2---:R-:W-:Y:S05]  /*10a00*/  @!P1 NANOSLEEP.SYNCS 0x989680 ;  /* 0x009896800000995d */ /* 0x004fea0003900000 */
[----:B------:R-:W2:Y:S02]  /*10a10*/  @!P1 SYNCS.PHASECHK.TRANS64 P1, [R2+URZ+0x36830], R3 ;  /* 0x03683003020095a7 */ /* 0x000ea4000802007f */
[----:B--2---:R-:W-:Y:S05]  /*10a20*/  @!P1 BRA `(.L_x_3629) ;  /* 0xfffffffc00f09947 */ /* 0x004fea000383ffff */
[----:B------:R-:W-:Y:S05]  /*10a30*/  BRA `(.L_x_3628) ;  /* 0xffffff0c004c7947 */ /* 0x000fea000383ffff */
.L_x_3635:
[----:B-1----:R-:W-:-:S04]  /*10a40*/  IMAD.U32 R3, RZ, RZ, UR38 ;  /* 0x00000026ff037e24 */ /* 0x002fc8000f8e00ff */
[----:B------:R1:W2:Y:S03]  /*10a50*/  SYNCS.PHASECHK.TRANS64.TRYWAIT P1, [R3+URZ+0x36830], R0 ;  /* 0x03683000030075a7 */ /* 0x0002a6000802017f */
[----:B--2---:R-:W-:Y:S05]  /*10a60*/  @!P1 NANOSLEEP.SYNCS 0x989680 ;  /* 0x009896800000995d */ /* 0x004fea0003900000 */
[----:B------:R-:W2:Y:S02]  /*10a70*/  @!P1 SYNCS.PHASECHK.TRANS64 P1, [R3+URZ+0x36830], R0 ;  /* 0x03683000030095a7 */ /* 0x000ea4000802007f */
[----:B--2---:R-:W-:Y:S05]  /*10a80*/  @!P1 BRA `(.L_x_3635) ;  /* 0xfffffffc00ec9947 */ /* 0x004fea000383ffff */
[----:B------:R-:W-:Y:S05]  /*10a90*/  BRA `(.L_x_3634) ;  /* 0xffffff4800f07947 */ /* 0x000fea000383ffff */
.L_x_3639:
[----:B-1----:R-:W-:-:S04]  /*10aa0*/  IMAD.U32 R3, RZ, RZ, UR7 ;  /* 0x00000007ff037e24 */ /* 0x002fc8000f8e00ff */
[----:B------:R1:W2:Y:S03]  /*10ab0*/  SYNCS.PHASECHK.TRANS64.TRYWAIT P1, [R3+URZ+0x36850], R0 ;  /* 0x03685000030075a7 */ /* 0x0002a6000802017f */
[----:B--2---:R-:W-:Y:S05]  /*10ac0*/  @!P1 NANOSLEEP.SYNCS 0x989680 ;  /* 0x009896800000995d */ /* 0x004fea0003900000 */
[----:B------:R-:W2:Y:S02]  /*10ad0*/  @!P1 SYNCS.PHASECHK.TRANS64 P1, [R3+URZ+0x36850], R0 ;  /* 0x03685000030095a7 */ /* 0x000ea4000802007f */
[----:B--2---:R-:W-:Y:S05]  /*10ae0*/  @!P1 BRA `(.L_x_3639) ;  /* 0xfffffffc00ec9947 */ /* 0x004fea000383ffff */
[----:B------:R-:W-:Y:S05]  /*10af0*/  BRA `(.L_x_3638) ;  /* 0xffffff7000647947 */ /* 0x000fea000383ffff */
.L_x_3646:
[----:B-1----:R-:W-:-:S04]  /*10b00*/  IMAD.U32 R7, RZ, RZ, UR9 ;  /* 0x00000009ff077e24 */ /* 0x002fc8000f8e00ff */
[----:B------:R1:W2:Y:S03]  /*10b10*/  SYNCS.PHASECHK.TRANS64.TRYWAIT P1, [R7+URZ+0x36850], R2 ;  /* 0x03685002070075a7 */ /* 0x0002a6000802017f */
[----:B--2---:R-:W-:Y:S05]  /*10b20*/  @!P1 NANOSLEEP.SYNCS 0x989680 ;  /* 0x009896800000995d */ /* 0x004fea0003900000 */
[----:B------:R-:W2:Y:S02]  /*10b30*/  @!P1 SYNCS.PHASECHK.TRANS64 P1, [R7+URZ+0x36850], R2 ;  /* 0x03685002070095a7 */ /* 0x000ea4000802007f */
[----:B--2---:R-:W-:Y:S05]  /*10b40*/  @!P1 BRA `(.L_x_3646) ;  /* 0xfffffffc00ec9947 */ /* 0x004fea000383ffff */
[----:B------:R-:W-:Y:S05]  /*10b50*/  BRA `(.L_x_3645) ;  /* 0xffffff8c00347947 */ /* 0x000fea000383ffff */
.L_x_3661:
        /* <DEDUP_REMOVED lines=11> */
.L_x_3760:
[----:B------:R-:W-:Y:S05]  /*10c10*/  BSYNC B0 ;  /* 0x0000000000007941 */ /* 0x000fea0003800000 */
.L_x_3759:
[----:B------:R-:W-:Y:S05]  /*10c20*/  BRA `(.L_x_3761) ;  /* 0xffffffb800987947 */ /* 0x000fea000383ffff */
.L_x_3663:
[----:B------:R-:W-:Y:S01]  /*10c30*/  BSSY B0, `(.L_x_3762) ;  /* 0x0000006000007945 */ /* 0x000fe20003800000 */
[----:B------:R-:W-:-:S07]  /*10c40*/  IMAD.MOV.U32 R15, RZ, RZ, -0x1 ;  /* 0xffffffffff0f7424 */ /* 0x000fce00078e00ff */
[----:B01----:R-:W-:Y:S05]  /*10c50*/  WARPSYNC.COLLECTIVE R15, `(.L_x_3763) ;  /* 0x000000000f0c7348 */ /* 0x003fea0003c00000 */
[----:B------:R-:W-:Y:S02]  /*10c60*/  ELECT P6, UR62, PT ;  /* 0x00000000003e782f */ /* 0x000fe400038c0000 */
[----:B------:R-:W-:Y:S01]  /*10c70*/  MOV R14, UR62 ;  /* 0x0000003e000e7c02 */ /* 0x000fe20008000f00 */
[----:B01----:R-:W-:Y:S10]  /*10c80*/  ENDCOLLECTIVE ;  /* 0x000000000000791b */ /* 0x003ff40003800000 */
.L_x_3763:
[----:B------:R-:W-:Y:S05]  /*10c90*/  BSYNC B0 ;  /* 0x0000000000007941 */ /* 0x000fea0003800000 */
.L_x_3762:
[----:B------:R-:W-:Y:S05]  /*10ca0*/  BRA `(.L_x_3764) ;  /* 0xffffffb800987947 */ /* 0x000fea000383ffff */
.L_x_3665:
[----:B---3--:R3:W4:Y:S02]  /*10cb0*/  SYNCS.PHASECHK.TRANS64.TRYWAIT P0, [R2+URZ+0x36840], R3 ;  /* 0x03684003020075a7 */ /* 0x008724000800017f */
[----:B----4-:R-:W-:Y:S05]  /*10cc0*/  @!P0 NANOSLEEP.SYNCS 0x989680 ;  /* 0x009896800000895d */ /* 0x010fea0003900000 */
[----:B------:R-:W4:Y:S02]  /*10cd0*/  @!P0 SYNCS.PHASECHK.TRANS64 P0, [R2+URZ+0x36840], R3 ;  /* 0x03684003020085a7 */ /* 0x000f24000800007f */
[----:B----4-:R-:W-:Y:S05]  /*10ce0*/  @!P0 BRA `(.L_x_3665) ;  /* 0xfffffffc00f08947 */ /* 0x010fea000383ffff */
[----:B------:R-:W-:Y:S05]  /*10cf0*/  BRA `(.L_x_3765) ;  /* 0xffffffb800f07947 */ /* 0x000fea000383ffff */
.L_x_3669:
        /* <DEDUP_REMOVED lines=8> */
.L_x_3766:
[----:B------:R-:W-:Y:S01]  /*10d80*/  IMAD.MOV.U32 R13, RZ, RZ, R0 ;  /* 0x000000ffff0d7224 */ /* 0x000fe200078e0000 */
[----:B------:R-:W-:Y:S01]  /*10d90*/  LOP3.LUT R7, R7, 0x7f, RZ, 0xc0, !PT ;  /* 0x0000007f07077812 */ /* 0x000fe200078ec0ff */
[----:B------:R-:W-:-:S07]  /*10da0*/  IMAD.MOV.U32 R6, RZ, RZ, R14 ;  /* 0x000000ffff067224 */ /* 0x000fce00078e000e */
[----:B------:R-:W-:Y:S05]  /*10db0*/  WARPSYNC.COLLECTIVE R15, `(.L_x_3767) ;  /* 0x000000000f087348 */ /* 0x000fea0003c00000 */
[----:B------:R0:W1:Y:S02]  /*10dc0*/  SHFL.IDX P6, R14, R13, R12, R11 ;  /* 0x0000000c0d0e7389 */ /* 0x00006400000c000b */
[----:B01----:R-:W-:Y:S01]  /*10dd0*/  ENDCOLLECTIVE ;  /* 0x000000000000791b */ /* 0x003fe20003800000 */
.L_x_3767:
        /* <DEDUP_REMOVED lines=25> */
.L_x_3768:
[----:B------:R-:W-:Y:S02]  /*10f70*/  IMAD.MOV.U32 R13, RZ, RZ, R0 ;  /* 0x000000ffff0d7224 */ /* 0x000fe400078e0000 */
[----:B------:R-:W-:-:S07]  /*10f80*/  IMAD.MOV.U32 R6, RZ, RZ, R14 ;  /* 0x000000ffff067224 */ /* 0x000fce00078e000e */
[----:B------:R-:W-:Y:S05]  /*10f90*/  WARPSYNC.COLLECTIVE R15, `(.L_x_3769) ;  /* 0x000000000f087348 */ /* 0x000fea0003c00000 */
[----:B------:R0:W1:Y:S02]  /*10fa0*/  SHFL.IDX P6, R14, R13, R12, R11 ;  /* 0x0000000c0d0e7389 */ /* 0x00006400000c000b */
[----:B01----:R-:W-:Y:S01]  /*10fb0*/  ENDCOLLECTIVE ;  /* 0x000000000000791b */ /* 0x003fe20003800000 */
.L_x_3769:
        /* <DEDUP_REMOVED lines=19> */
.L_x_3770:
[----:B------:R-:W-:Y:S02]  /*110f0*/  IMAD.MOV.U32 R13, RZ, RZ, R0 ;  /* 0x000000ffff0d7224 */ /* 0x000fe400078e0000 */
[----:B------:R-:W-:-:S07]  /*11100*/  IMAD.MOV.U32 R6, RZ, RZ, R14 ;  /* 0x000000ffff067224 */ /* 0x000fce00078e000e */
[----:B------:R-:W-:Y:S05]  /*11110*/  WARPSYNC.COLLECTIVE R15, `(.L_x_3771) ;  /* 0x000000000f087348 */ /* 0x000fea0003c00000 */
[----:B------:R0:W1:Y:S02]  /*11120*/  SHFL.IDX P6, R14, R13, R12, R11 ;  /* 0x0000000c0d0e7389 */ /* 0x00006400000c000b */
[----:B01----:R-:W-:Y:S01]  /*11130*/  ENDCOLLECTIVE ;  /* 0x000000000000791b */ /* 0x003fe20003800000 */
.L_x_3771:
        /* <DEDUP_REMOVED lines=19> */
.L_x_3772:
[----:B------:R-:W-:Y:S02]  /*11270*/  IMAD.MOV.U32 R13, RZ, RZ, R0 ;  /* 0x000000ffff0d7224 */ /* 0x000fe400078e0000 */
[----:B------:R-:W-:-:S07]  /*11280*/  IMAD.MOV.U32 R6, RZ, RZ, R14 ;  /* 0x000000ffff067224 */ /* 0x000fce00078e000e */
[----:B------:R-:W-:Y:S05]  /*11290*/  WARPSYNC.COLLECTIVE R15, `(.L_x_3773) ;  /* 0x000000000f087348 */ /* 0x000fea0003c00000 */
[----:B------:R0:W1:Y:S02]  /*112a0*/  SHFL.IDX P6, R14, R13, R12, R11 ;  /* 0x0000000c0d0e7389 */ /* 0x00006400000c000b */
[----:B01----:R-:W-:Y:S01]  /*112b0*/  ENDCOLLECTIVE ;  /* 0x000000000000791b */ /* 0x003fe20003800000 */
.L_x_3773:
        /* <DEDUP_REMOVED lines=19> */
.L_x_3774:
[----:B------:R-:W-:Y:S02]  /*113f0*/  IMAD.MOV.U32 R13, RZ, RZ, R0 ;  /* 0x000000ffff0d7224 */ /* 0x000fe400078e0000 */
[----:B------:R-:W-:-:S07]  /*11400*/  IMAD.MOV.U32 R6, RZ, RZ, R14 ;  /* 0x000000ffff067224 */ /* 0x000fce00078e000e */
[----:B------:R-:W-:Y:S05]  /*11410*/  WARPSYNC.COLLECTIVE R15, `(.L_x_3775) ;  /* 0x000000000f087348 */ /* 0x000fea0003c00000 */
[----:B------:R0:W1:Y:S02]  /*11420*/  SHFL.IDX P6, R14, R13, R12, R11 ;  /* 0x0000000c0d0e7389 */ /* 0x00006400000c000b */
[----:B01----:R-:W-:Y:S01]  /*11430*/  ENDCOLLECTIVE ;  /* 0x000000000000791b */ /* 0x003fe20003800000 */
.L_x_3775:
        /* <DEDUP_REMOVED lines=19> */
.L_x_3776:
[----:B------:R-:W-:Y:S02]  /*11570*/  IMAD.MOV.U32 R13, RZ, RZ, R0 ;  /* 0x000000ffff0d7224 */ /* 0x000fe400078e0000 */
[----:B------:R-:W-:-:S07]  /*11580*/  IMAD.MOV.U32 R6, RZ, RZ, R14 ;  /* 0x000000ffff067224 */ /* 0x000fce00078e000e */
[----:B------:R-:W-:Y:S05]  /*11590*/  WARPSYNC.COLLECTIVE R15, `(.L_x_3777) ;  /* 0x000000000f087348 */ /* 0x000fea0003c00000 */
[----:B------:R0:W1:Y:S02]  /*115a0*/  SHFL.IDX P6, R14, R13, R12, R11 ;  /* 0x0000000c0d0e7389 */ /* 0x00006400000c000b */
[----:B01----:R-:W-:Y:S01]  /*115b0*/  ENDCOLLECTIVE ;  /* 0x000000000000791b */ /* 0x003fe20003800000 */
.L_x_3777:
        /* <DEDUP_REMOVED lines=19> */
.L_x_3778:
[----:B------:R-:W-:Y:S02]  /*116f0*/  IMAD.MOV.U32 R13, RZ, RZ, R0 ;  /* 0x000000ffff0d7224 */ /* 0x000fe400078e0000 */
[----:B------:R-:W-:-:S07]  /*11700*/  IMAD.MOV.U32 R6, RZ, RZ, R14 ;  /* 0x000000ffff067224 */ /* 0x000fce00078e000e */
[----:B------:R-:W-:Y:S05]  /*11710*/  WARPSYNC.COLLECTIVE R15, `(.L_x_3779) ;  /* 0x000000000f087348 */ /* 0x000fea0003c00000 */
[----:B------:R0:W1:Y:S02]  /*11720*/  SHFL.IDX P6, R14, R13, R12, R11 ;  /* 0x0000000c0d0e7389 */ /* 0x00006400000c000b */
[----:B01----:R-:W-:Y:S01]  /*11730*/  ENDCOLLECTIVE ;  /* 0x000000000000791b */ /* 0x003fe20003800000 */
.L_x_3779:
        /* <DEDUP_REMOVED lines=17> */
.L_x_3780:
[----:B------:R-:W-:Y:S02]  /*11850*/  IMAD.MOV.U32 R13, RZ, RZ, R0 ;  /* 0x000000ffff0d7224 */ /* 0x000fe400078e0000 */
[----:B------:R-:W-:-:S07]  /*11860*/  IMAD.MOV.U32 R5, RZ, RZ, R14 ;  /* 0x000000ffff057224 */ /* 0x000fce00078e000e */
[----:B------:R-:W-:Y:S05]  /*11870*/  WARPSYNC.COLLECTIVE R15, `(.L_x_3781) ;  /* 0x000000000f087348 */ /* 0x000fea0003c00000 */
[----:B------:R0:W1:Y:S02]  /*11880*/  SHFL.IDX P6, R14, R13, R12, R11 ;  /* 0x0000000c0d0e7389 */ /* 0x00006400000c000b */
[----:B01----:R-:W-:Y:S01]  /*11890*/  ENDCOLLECTIVE ;  /* 0x000000000000791b */ /* 0x003fe20003800000 */
.L_x_3781:
[----:B------:R-:W-:Y:S01]  /*118a0*/  IMAD.MOV.U32 R0, RZ, RZ, R14 ;  /* 0x000000ffff007224 */ /* 0x000fe200078e000e */
[----:B------:R-:W-:Y:S06]  /*118b0*/  BRA `(.L_x_3782) ;  /* 0xffffffbc00907947 */ /* 0x000fec000383ffff */
.L_x_3673:
[----:B0-----:R-:W-:-:S04]  /*118c0*/  IMAD.U32 R2, RZ, RZ, UR36 ;  /* 0x00000024ff027e24 */ /* 0x001fc8000f8e00ff */
[----:B------:R0:W2:Y:S03]  /*118d0*/  SYNCS.PHASECHK.TRANS64.TRYWAIT P0, [R2+URZ+0x36820], R0 ;  /* 0x03682000020075a7 */ /* 0x0000a6000800017f */
[----:B--2---:R-:W-:Y:S05]  /*118e0*/  @!P0 NANOSLEEP.SYNCS 0x989680 ;  /* 0x009896800000895d */ /* 0x004fea0003900000 */
[----:B------:R-:W2:Y:S02]  /*118f0*/  @!P0 SYNCS.PHASECHK.TRANS64 P0, [R2+URZ+0x36820], R0 ;  /* 0x03682000020085a7 */ /* 0x000ea4000800007f */
[----:B--2---:R-:W-:Y:S05]  /*11900*/  @!P0 BRA `(.L_x_3673) ;  /* 0xfffffffc00ec8947 */ /* 0x004fea000383ffff */
[----:B------:R-:W-:Y:S05]  /*11910*/  BRA `(.L_x_3783) ;  /* 0xffffffbc00e47947 */ /* 0x000fea000383ffff */
.L_x_3680:
[----:B--2---:R2:W3:Y:S02]  /*11920*/  SYNCS.PHASECHK.TRANS64.TRYWAIT P0, [R3+URZ+0x36840], R2 ;  /* 0x03684002030075a7 */ /* 0x0044e4000800017f */
[----:B---3--:R-:W-:Y:S05]  /*11930*/  @!P0 NANOSLEEP.SYNCS 0x989680 ;  /* 0x009896800000895d */ /* 0x008fea0003900000 */
[----:B------:R-:W3:Y:S02]  /*11940*/  @!P0 SYNCS.PHASECHK.TRANS64 P0, [R3+URZ+0x36840], R2 ;  /* 0x03684002030085a7 */ /* 0x000ee4000800007f */
[----:B---3--:R-:W-:Y:S05]  /*11950*/  @!P0 BRA `(.L_x_3680) ;  /* 0xfffffffc00f08947 */ /* 0x008fea000383ffff */
[----:B------:R-:W-:Y:S05]  /*11960*/  BRA `(.L_x_3784) ;  /* 0xffffffc000947947 */ /* 0x000fea000383ffff */
.L_x_3688:
[----:B0-----:R0:W1:Y:S02]  /*11970*/  SYNCS.PHASECHK.TRANS64.TRYWAIT P0, [R2+URZ+0x36860], R3 ;  /* 0x03686003020075a7 */ /* 0x001064000800017f */
[----:B-1----:R-:W-:Y:S05]  /*11980*/  @!P0 NANOSLEEP.SYNCS 0x989680 ;  /* 0x009896800000895d */ /* 0x002fea0003900000 */
[----:B------:R-:W1:Y:S02]  /*11990*/  @!P0 SYNCS.PHASECHK.TRANS64 P0, [R2+URZ+0x36860], R3 ;  /* 0x03686003020085a7 */ /* 0x000e64000800007f */
[----:B-1----:R-:W-:Y:S05]  /*119a0*/  @!P0 BRA `(.L_x_3688) ;  /* 0xfffffffc00f08947 */ /* 0x002fea000383ffff */
[----:B------:R-:W-:Y:S05]  /*119b0*/  BRA `(.L_x_3785) ;  /* 0xffffffc400d47947 */ /* 0x000fea000383ffff */
.L_x_3700:
[----:B-1----:R1:W2:Y:S02]  /*119c0*/  SYNCS.PHASECHK.TRANS64.TRYWAIT P0, [R3+URZ+0x36840], R2 ;  /* 0x03684002030075a7 */ /* 0x0022a4000800017f */
[----:B--2---:R-:W-:Y:S05]  /*119d0*/  @!P0 NANOSLEEP.SYNCS 0x989680 ;  /* 0x009896800000895d */ /* 0x004fea0003900000 */
[----:B------:R-:W2:Y:S02]  /*119e0*/  @!P0 SYNCS.PHASECHK.TRANS64 P0, [R3+URZ+0x36840], R2 ;  /* 0x03684002030085a7 */ /* 0x000ea4000800007f */
[----:B--2---:R-:W-:Y:S05]  /*119f0*/  @!P0 BRA `(.L_x_3700) ;  /* 0xfffffffc00f08947 */ /* 0x004fea000383ffff */
[----:B------:R-:W-:Y:S05]  /*11a00*/  BRA `(.L_x_3786) ;  /* 0xffffffcc00b47947 */ /* 0x000fea000383ffff */
.L_x_3708:
[----:B0-----:R0:W1:Y:S02]  /*11a10*/  SYNCS.PHASECHK.TRANS64.TRYWAIT P0, [R2+URZ+0x36860], R3 ;  /* 0x03686003020075a7 */ /* 0x001064000800017f */
[----:B-1----:R-:W-:Y:S05]  /*11a20*/  @!P0 NANOSLEEP.SYNCS 0x989680 ;  /* 0x009896800000895d */ /* 0x002fea0003900000 */
[----:B------:R-:W1:Y:S02]  /*11a30*/  @!P0 SYNCS.PHASECHK.TRANS64 P0, [R2+URZ+0x36860], R3 ;  /* 0x03686003020085a7 */ /* 0x000e64000800007f */
[----:B-1----:R-:W-:Y:S05]  /*11a40*/  @!P0 BRA `(.L_x_3708) ;  /* 0xfffffffc00f08947 */ /* 0x002fea000383ffff */
[----:B------:R-:W-:Y:S05]  /*11a50*/  BRA `(.L_x_3787) ;  /* 0xffffffd000f47947 */ /* 0x000fea000383ffff */
.L_x_3719:
[----:B--2---:R2:W3:Y:S02]  /*11a60*/  SYNCS.PHASECHK.TRANS64.TRYWAIT P0, [R3+URZ+0x36840], R2 ;  /* 0x03684002030075a7 */ /* 0x0044e4000800017f */
[----:B---3--:R-:W-:Y:S05]  /*11a70*/  @!P0 NANOSLEEP.SYNCS 0x989680 ;  /* 0x009896800000895d */ /* 0x008fea0003900000 */
[----:B------:R-:W3:Y:S02]  /*11a80*/  @!P0 SYNCS.PHASECHK.TRANS64 P0, [R3+URZ+0x36840], R2 ;  /* 0x03684002030085a7 */ /* 0x000ee4000800007f */
[----:B---3--:R-:W-:Y:S05]  /*11a90*/  @!P0 BRA `(.L_x_3719) ;  /* 0xfffffffc00f08947 */ /* 0x008fea000383ffff */
[----:B------:R-:W-:Y:S05]  /*11aa0*/  BRA `(.L_x_3788) ;  /* 0xffffffd800ac7947 */ /* 0x000fea000383ffff */
.L_x_3727:
[----:B0-----:R0:W1:Y:S02]  /*11ab0*/  SYNCS.PHASECHK.TRANS64.TRYWAIT P0, [R2+URZ+0x36860], R5 ;  /* 0x03686005020075a7 */ /* 0x001064000800017f */
[----:B-1----:R-:W-:Y:S05]  /*11ac0*/  @!P0 NANOSLEEP.SYNCS 0x989680 ;  /* 0x009896800000895d */ /* 0x002fea0003900000 */
[----:B------:R-:W1:Y:S02]  /*11ad0*/  @!P0 SYNCS.PHASECHK.TRANS64 P0, [R2+URZ+0x36860], R5 ;  /* 0x03686005020085a7 */ /* 0x000e64000800007f */
[----:B-1----:R-:W-:Y:S05]  /*11ae0*/  @!P0 BRA `(.L_x_3727) ;  /* 0xfffffffc00f08947 */ /* 0x002fea000383ffff */
[----:B------:R-:W-:Y:S05]  /*11af0*/  BRA `(.L_x_3789) ;  /* 0xffffffdc00e87947 */ /* 0x000fea000383ffff */
.L_x_3738:
[----:B0-----:R0:W3:Y:S02]  /*11b00*/  SYNCS.PHASECHK.TRANS64.TRYWAIT P0, [R0+URZ+0x36860], R2 ;  /* 0x03686002000075a7 */ /* 0x0010e4000800017f */
[----:B---3--:R-:W-:Y:S05]  /*11b10*/  @!P0 NANOSLEEP.SYNCS 0x989680 ;  /* 0x009896800000895d */ /* 0x008fea0003900000 */
[----:B------:R-:W3:Y:S02]  /*11b20*/  @!P0 SYNCS.PHASECHK.TRANS64 P0, [R0+URZ+0x36860], R2 ;  /* 0x03686002000085a7 */ /* 0x000ee4000800007f */
[----:B---3--:R-:W-:Y:S05]  /*11b30*/  @!P0 BRA `(.L_x_3738) ;  /* 0xfffffffc00f08947 */ /* 0x008fea000383ffff */
[----:B------:R-:W-:Y:S05]  /*11b40*/  BRA `(.L_x_3790) ;  /* 0xffffffe4003c7947 */ /* 0x000fea000383ffff */
.L_x_3747:
[----:B0-----:R0:W1:Y:S02]  /*11b50*/  SYNCS.PHASECHK.TRANS64.TRYWAIT P0, [R0+URZ+0x36820], R3 ;  /* 0x03682003000075a7 */ /* 0x001064000800017f */
[----:B-1----:R-:W-:Y:S05]  /*11b60*/  @!P0 NANOSLEEP.SYNCS 0x989680 ;  /* 0x009896800000895d */ /* 0x002fea0003900000 */
[----:B------:R-:W1:Y:S02]  /*11b70*/  @!P0 SYNCS.PHASECHK.TRANS64 P0, [R0+URZ+0x36820], R3 ;  /* 0x03682003000085a7 */ /* 0x000e64000800007f */
[----:B-1----:R-:W-:Y:S05]  /*11b80*/  @!P0 BRA `(.L_x_3747) ;  /* 0xfffffffc00f08947 */ /* 0x002fea000383ffff */
[----:B------:R-:W-:Y:S05]  /*11b90*/  BRA `(.L_x_3791) ;  /* 0xffffffe800c07947 */ /* 0x000fea000383ffff */
.L_x_3748:
        /* <DEDUP_REMOVED lines=11> */
.L_x_3793:
[----:B------:R-:W-:Y:S05]  /*11c50*/  BSYNC B0 ;  /* 0x0000000000007941 */ /* 0x000fea0003800000 */
.L_x_3792:
[----:B------:R-:W-:Y:S05]  /*11c60*/  BRA `(.L_x_3794) ;  /* 0xffffffe800a87947 */ /* 0x000fea000383ffff */
.L_x_3751:
[----:B------:R-:W-:Y:S01]  /*11c70*/  BSSY B1, `(.L_x_3795) ;  /* 0x0000006000017945 */ /* 0x000fe20003800000 */
[----:B------:R-:W-:-:S07]  /*11c80*/  IMAD.MOV.U32 R15, RZ, RZ, -0x1 ;  /* 0xffffffffff0f7424 */ /* 0x000fce00078e00ff */
[----:B012---:R-:W-:Y:S05]  /*11c90*/  WARPSYNC.COLLECTIVE R15, `(.L_x_3796) ;  /* 0x000000000f0c7348 */ /* 0x007fea0003c00000 */
[----:B------:R-:W-:Y:S02]  /*11ca0*/  ELECT P6, UR62, PT ;  /* 0x00000000003e782f */ /* 0x000fe400038c0000 */
[----:B------:R-:W-:Y:S01]  /*11cb0*/  MOV R14, UR62 ;  /* 0x0000003e000e7c02 */ /* 0x000fe20008000f00 */
[----:B012---:R-:W-:Y:S10]  /*11cc0*/  ENDCOLLECTIVE ;  /* 0x000000000000791b */ /* 0x007ff40003800000 */
.L_x_3796:
[----:B------:R-:W-:Y:S05]  /*11cd0*/  BSYNC B1 ;  /* 0x0000000000017941 */ /* 0x000fea0003800000 */
.L_x_3795:
[----:B------:R-:W-:Y:S05]  /*11ce0*/  BRA `(.L_x_3797) ;  /* 0xffffffe800a07947 */ /* 0x000fea000383ffff */
.L_x_3753:
[----:B0-----:R0:W1:Y:S02]  /*11cf0*/  SYNCS.PHASECHK.TRANS64.TRYWAIT P0, [R6+URZ], R5 ;  /* 0x00000005060075a7 */ /* 0x001064000800017f */
[----:B-1----:R-:W-:Y:S05]  /*11d00*/  @!P0 NANOSLEEP.SYNCS 0x989680 ;  /* 0x009896800000895d */ /* 0x002fea0003900000 */
[----:B------:R-:W1:Y:S02]  /*11d10*/  @!P0 SYNCS.PHASECHK.TRANS64 P0, [R6+URZ], R5 ;  /* 0x00000005060085a7 */ /* 0x000e64000800007f */
[----:B-1----:R-:W-:Y:S05]  /*11d20*/  @!P0 BRA `(.L_x_3753) ;  /* 0xfffffffc00f08947 */ /* 0x002fea000383ffff */
[----:B------:R-:W-:Y:S05]  /*11d30*/  BRA `(.L_x_3798) ;  /* 0xffffffe800d87947 */ /* 0x000fea000383ffff */
.L_x_3754:
[----:B-1----:R1:W3:Y:S02]  /*11d40*/  SYNCS.PHASECHK.TRANS64.TRYWAIT P0, [R7+URZ], R2 ;  /* 0x00000002070075a7 */ /* 0x0022e4000800017f */
[----:B---3--:R-:W-:Y:S05]  /*11d50*/  @!P0 NANOSLEEP.SYNCS 0x989680 ;  /* 0x009896800000895d */ /* 0x008fea0003900000 */
[----:B------:R-:W3:Y:S02]  /*11d60*/  @!P0 SYNCS.PHASECHK.TRANS64 P0, [R7+URZ], R2 ;  /* 0x00000002070085a7 */ /* 0x000ee4000800007f */
[----:B---3--:R-:W-:Y:S05]  /*11d70*/  @!P0 BRA `(.L_x_3754) ;  /* 0xfffffffc00f08947 */ /* 0x008fea000383ffff */
[----:B------:R-:W-:Y:S05]  /*11d80*/  BRA `(.L_x_3799) ;  /* 0xffffffe800cc7947 */ /* 0x000fea000383ffff */
.L_x_3756:
[----:B---3--:R3:W4:Y:S02]  /*11d90*/  SYNCS.PHASECHK.TRANS64.TRYWAIT P0, [R4+URZ], R5 ;  /* 0x00000005040075a7 */ /* 0x008724000800017f */
[----:B----4-:R-:W-:Y:S05]  /*11da0*/  @!P0 NANOSLEEP.SYNCS 0x989680 ;  /* 0x009896800000895d */ /* 0x010fea0003900000 */
[----:B------:R-:W4:Y:S02]  /*11db0*/  @!P0 SYNCS.PHASECHK.TRANS64 P0, [R4+URZ], R5 ;  /* 0x00000005040085a7 */ /* 0x000f24000800007f */
[----:B----4-:R-:W-:Y:S05]  /*11dc0*/  @!P0 BRA `(.L_x_3756) ;  /* 0xfffffffc00f08947 */ /* 0x010fea000383ffff */
[----:B------:R-:W-:Y:S05]  /*11dd0*/  BRA `(.L_x_3800) ;  /* 0xffffffe800d07947 */ /* 0x000fea000383ffff */
.L_x_3801:
        /* <DEDUP_REMOVED lines=10> */
.L_x_15304:


//--------------------- .text._ZN7cutlass13device_kernelIN5flash11enable_sm90INS1_16FlashAttnFwdSm90INS1_25CollectiveMainloopFwdSm90ILi2EN4cute5tupleIJNS5_1CILi1EEES8_S8_EEENS6_IJNS7_ILi128EEENS7_ILi112EEENS7_ILi192EEEEEELi192ENS_10bfloat16_tEfNS_4arch4Sm90ELb0ELb0ELb0ELb1ELb0ELb0ELb0ELb1ELb1ELb1ELb0ELb0EEENS1_21CollectiveEpilogueFwdINS6_IJSA_SC_SB_EEES9_SE_SG_Li256ELb1ELb1ELb0ELb0EEENS1_36VarlenDynamicPersistentTileSchedulerILi128ELi112ELi256ELi128ELb0ELb1ELb1ELb0ELb1ELb1EEEEEEEEEvNT_6ParamsE --------------------------
	.section	.text._ZN7cutlass13device_kernelIN5flash11enable_sm90INS1_16FlashAttnFwdSm90INS1_25CollectiveMainloopFwdSm90ILi2EN4cute5tupleIJNS5_1CILi1EEES8_S8_EEENS6_IJNS7_ILi128EEENS7_ILi112EEENS7_ILi192EEEEEELi192ENS_10bfloat16_tEfNS_4arch4Sm90ELb0ELb0ELb0ELb1ELb0ELb0ELb0ELb1ELb1ELb1ELb0ELb0EEENS1_21CollectiveEpilogueFwdINS6_IJSA_SC_SB_EEES9_SE_SG_Li256ELb1ELb1ELb0ELb0EEENS1_36VarlenDynamicPersistentTileSchedulerILi128ELi112ELi256ELi128ELb0ELb1ELb1ELb0ELb1ELb1EEEEEEEEEvNT_6ParamsE,"ax",@progbits
	.align	128
.text._ZN7cutlass13device_kernelIN5flash11enable_sm90INS1_16FlashAttnFwdSm90INS1_25CollectiveMainloopFwdSm90ILi2EN4cute5tupleIJNS5_1CILi1EEES8_S8_EEENS6_IJNS7_ILi128EEENS7_ILi112EEENS7_ILi192EEEEEELi192ENS_10bfloat16_tEfNS_4arch4Sm90ELb0ELb0ELb0ELb1ELb0ELb0ELb0ELb1ELb1ELb1ELb0ELb0EEENS1_21CollectiveEpilogueFwdINS6_IJSA_SC_SB_EEES9_SE_SG_Li256ELb1ELb1ELb0ELb0EEENS1_36VarlenDynamicPersistentTileSchedulerILi128ELi112ELi256ELi128ELb0ELb1ELb1ELb0ELb1ELb1EEEEEEEEEvNT_6ParamsE:
        .type           _ZN7cutlass13device_kernelIN5flash11enable_sm90INS1_16FlashAttnFwdSm90INS1_25CollectiveMainloopFwdSm90ILi2EN4cute5tupleIJNS5_1CILi1EEES8_S8_EEENS6_IJNS7_ILi128EEENS7_ILi112EEENS7_ILi192EEEEEELi192ENS_10bfloat16_tEfNS_4arch4Sm90ELb0ELb0ELb0ELb1ELb0ELb0ELb0ELb1ELb1ELb1ELb0ELb0EEENS1_21CollectiveEpilogueFwdINS6_IJSA_SC_SB_EEES9_SE_SG_Li256ELb1ELb1ELb0ELb0EEENS1_36VarlenDynamicPersistentTileSchedulerILi128ELi112ELi256ELi128ELb0ELb1ELb1ELb0ELb1ELb1EEEEEEEEEvNT_6ParamsE,@function
        .size           _ZN7cutlass13device_kernelIN5flash11enable_sm90INS1_16FlashAttnFwdSm90INS1_25CollectiveMainloopFwdSm90ILi2EN4cute5tupleIJNS5_1CILi1EEES8_S8_EEENS6_IJNS7_ILi128EEENS7_ILi112EEENS7_ILi192EEEEEELi192ENS_10bfloat16_tEfNS_4arch4Sm90ELb0ELb0ELb0ELb1ELb0ELb0ELb0ELb1ELb1ELb1ELb0ELb0EEENS1_21CollectiveEpilogueFwdINS6_IJSA_SC_SB_EEES9_SE_SG_Li256ELb1ELb1ELb0ELb0EEENS1_36VarlenDynamicPersistentTileSchedulerILi128ELi112ELi256ELi128ELb0ELb1ELb1ELb0ELb1ELb1EEEEEEEEEvNT_6ParamsE,(.L_x_15305 - _ZN7cutlass13device_kernelIN5flash11enable_sm90INS1_16FlashAttnFwdSm90INS1_25CollectiveMainloopFwdSm90ILi2EN4cute5tupleIJNS5_1CILi1EEES8_S8_EEENS6_IJNS7_ILi128EEENS7_ILi112EEENS7_ILi192EEEEEELi192ENS_10bfloat16_tEfNS_4arch4Sm90ELb0ELb0ELb0ELb1ELb0ELb0ELb0ELb1ELb1ELb1ELb0ELb0EEENS1_21CollectiveEpilogueFwdINS6_IJSA_SC_SB_EEES9_SE_SG_Li256ELb1ELb1ELb0ELb0EEENS1_36VarlenDynamicPersistentTileSchedulerILi128ELi112ELi256ELi128ELb0ELb1ELb1ELb0ELb1ELb1EEEEEEEEEvNT_6ParamsE)
        .other          _ZN7cutlass13device_kernelIN5flash11enable_sm90INS1_16FlashAttnFwdSm90INS1_25CollectiveMainloopFwdSm90ILi2EN4cute5tupleIJNS5_1CILi1EEES8_S8_EEENS6_IJNS7_ILi128EEENS7_ILi112EEENS7_ILi192EEEEEELi192ENS_10bfloat16_tEfNS_4arch4Sm90ELb0ELb0ELb0ELb1ELb0ELb0ELb0ELb1ELb1ELb1ELb0ELb0EEENS1_21CollectiveEpilogueFwdINS6_IJSA_SC_SB_EEES9_SE_SG_Li256ELb1ELb1ELb0ELb0EEENS1_36VarlenDynamicPersistentTileSchedulerILi128ELi112ELi256ELi128ELb0ELb1ELb1ELb0ELb1ELb1EEEEEEEEEvNT_6ParamsE,@"STO_CUDA_ENTRY STV_DEFAULT"
_ZN7cutlass13device_kernelIN5flash11enable_sm90INS1_16FlashAttnFwdSm90INS1_25CollectiveMainloopFwdSm90ILi2EN4cute5tupleIJNS5_1CILi1EEES8_S8_EEENS6_IJNS7_ILi128EEENS7_ILi112EEENS7_ILi192EEEEEELi192ENS_10bfloat16_tEfNS_4arch4Sm90ELb0ELb0ELb0ELb1ELb0ELb0ELb0ELb1ELb1ELb1ELb0ELb0EEENS1_21CollectiveEpilogueFwdINS6_IJSA_SC_SB_EEES9_SE_SG_Li256ELb1ELb1ELb0ELb0EEENS1_36VarlenDynamicPersistentTileSchedulerILi128ELi112ELi256ELi128ELb0ELb1ELb1ELb0ELb1ELb1EEEEEEEEEvNT_6ParamsE:
        /* <DEDUP_REMOVED lines=17> */
.L_x_3803:
[----:B------:R-:W-:Y:S05]  /*0110*/  BSYNC B0 ;  /* 0x0000000000007941 */ /* 0x000fea0003800000 */
.L_x_3802:
        /* <DEDUP_REMOVED lines=40> */
.L_x_3804:
        /* <DEDUP_REMOVED lines=22> */
.L_x_3805:
        /* <DEDUP_REMOVED lines=18> */
.L_x_3806:
        /* <DEDUP_REMOVED lines=22> */
.L_x_3807:
        /* <DEDUP_REMOVED lines=22> */
.L_x_3808:
[----:B0-----:R-:W-:Y:S01]  /*08e0*/  ISETP.NE.AND P0, PT, R2, RZ, PT ;  /* 0x000000ff0200720c */ /* 0x001fe20003f05270 */
[----:B------:R-:W-:Y:S01]  /*08f0*/  IMAD.MOV.U32 R2, RZ, RZ, 0x1 ;  /* 0x00000001ff027424 */ /* 0x000fe200078e00ff */
[----:B------:R-:W-:Y:S01]  /*0900*/  NOP ;  /* 0x0000000000007918 */ /* 0x000fe20000000000 */
[----:B------:R-:W-:-:S03]  /*0910*/  ULDC.64 UR60, c[0x0][0x208] ;  /* 0x00008200003c7ab9 */ /* 0x000fc60000000a00 */
[----:B------:R-:W-:-:S05]  /*0920*/  SEL R2, R2, 0x2, !P0 ;  /* 0x0000000202027807 */ /* 0x000fca0004000000 */
[----:B------:R0:W-:Y:S01]  /*0930*/  STL [R1+0x58], R2 ;  /* 0x0000580201007387 */ /* 0x0001e20000100800 */
[----:B-123--:R-:W-:Y:S06]  /*0940*/  BAR.SYNC.DEFER_BLOCKING 0x0 ;  /* 0x0000000000007b1d */ /* 0x00efec0000010000 */
[----:B------:R-:W-:Y:S05]  /*0950*/  @!P0 BRA `(.L_x_3809) ;  /* 0x000000c000e48947 */ /* 0x000fea0003800000 */
.L_x_3810:
        /* <DEDUP_REMOVED lines=14> */
[----:B------:R-:W2:Y:S01]  /*0a40*/  LDL.LU R10, [R1+0x58] ;  /* 0x00005800010a7983 */ /* 0x000ea20000300800 */
[----:B------:R-:W1:Y:S02]  /*0a50*/  S2R R0, SR_TID.X ;  /* 0x0000000000007919 */ /* 0x000e640000002100 */
[----:B-1----:R-:W-:-:S05]  /*0a60*/  VIADD R220, R0, 0xffffff80 ;  /* 0xffffff8000dc7836 */ /* 0x002fca0000000000 */
[----:B------:R-:W-:-:S04]  /*0a70*/  SHF.R.S32.HI R3, RZ, 0x1f, R220 ;  /* 0x0000001fff037819 */ /* 0x000fc800000114dc */
[CC--:B------:R-:W-:Y:S02]  /*0a80*/  LEA.HI R5, R3.reuse, R220.reuse, RZ, 0x7 ;  /* 0x000000dc03057211 */ /* 0x0c0fe400078f38ff */
[-C--:B0-----:R-:W-:Y:S02]  /*0a90*/  LEA.HI R2, R3, R220.reuse, RZ, 0x5 ;  /* 0x000000dc03027211 */ /* 0x081fe400078f28ff */
[----:B------:R-:W-:Y:S02]  /*0aa0*/  LOP3.LUT R211, R5, 0xffffff80, RZ, 0xc0, !PT ;  /* 0xffffff8005d37812 */ /* 0x000fe400078ec0ff */
[----:B------:R-:W-:Y:S01]  /*0ab0*/  LEA.HI R0, R3, R220, RZ, 0x4 ;  /* 0x000000dc03007211 */ /* 0x000fe200078f20ff */
[----:B------:R-:W-:Y:S02]  /*0ac0*/  IMAD.SHL.U32 R2, R2, 0x20, RZ ;  /* 0x0000002002027824 */ /* 0x000fe400078e00ff */
[----:B------:R-:W-:Y:S01]  /*0ad0*/  IMAD.IADD R211, R220, 0x1, -R211 ;  /* 0x00000001dcd37824 */ /* 0x000fe200078e0ad3 */
[----:B------:R-:W-:-:S02]  /*0ae0*/  SHF.R.S32.HI R9, RZ, 0x4, R0 ;  /* 0x00000004ff097819 */ /* 0x000fc40000011400 */
[----:B------:R-:W-:Y:S02]  /*0af0*/  LOP3.LUT R7, R0, 0x3fffff0, RZ, 0xc0, !PT ;  /* 0x03fffff000077812 */ /* 0x000fe400078ec0ff */
[----:B------:R-:W-:Y:S02]  /*0b00*/  SHF.R.S32.HI R4, RZ, 0x1f, R211 ;  /* 0x0000001fff047819 */ /* 0x000fe400000114d3 */
[----:B------:R-:W-:Y:S01]  /*0b10*/  LOP3.LUT R2, R2, 0xfffffc00, RZ, 0xc0, !PT ;  /* 0xfffffc0002027812 */ /* 0x000fe200078ec0ff */
[----:B------:R-:W-:Y:S01]  /*0b20*/  IMAD.IADD R7, R220, 0x1, -R7 ;  /* 0x00000001dc077824 */ /* 0x000fe200078e0a07 */
[----:B------:R-:W-:Y:S02]  /*0b30*/  LEA.HI R0, R0, R9, RZ, 0x1 ;  /* 0x0000000900007211 */ /* 0x000fe400078f08ff */
[----:B------:R-:W-:Y:S01]  /*0b40*/  LEA.HI R6, R4, R211, RZ, 0x2 ;  /* 0x000000d304067211 */ /* 0x000fe200078f10ff */
[----:B------:R-:W-:Y:S01]  /*0b50*/  IMAD R7, R7, 0x40, R2 ;  /* 0x0000004007077824 */ /* 0x000fe200078e0202 */
[----:B------:R-:W-:-:S02]  /*0b60*/  LOP3.LUT R0, R0, 0x1ffffffe, RZ, 0xc0, !PT ;  /* 0x1ffffffe00007812 */ /* 0x000fc400078ec0ff */
[-C--:B------:R-:W-:Y:S02]  /*0b70*/  LEA.HI R2, R3, R220.reuse, RZ, 0x2 ;  /* 0x000000dc03027211 */ /* 0x080fe400078f10ff */
[----:B------:R-:W-:Y:S01]  /*0b80*/  SHF.R.S32.HI R8, RZ, 0x2, R6 ;  /* 0x00000002ff087819 */ /* 0x000fe20000011406 */
[----:B------:R-:W-:Y:S01]  /*0b90*/  IMAD.IADD R0, R9, 0x1, -R0 ;  /* 0x0000000109007824 */ /* 0x000fe200078e0a00 */
[----:B------:R-:W-:Y:S02]  /*0ba0*/  SHF.R.S32.HI R11, RZ, 0x1f, R6 ;  /* 0x0000001fff0b7819 */ /* 0x000fe40000011406 */
[----:B------:R-:W-:Y:S02]  /*0bb0*/  LOP3.LUT R9, R2, 0xfffffffc, RZ, 0xc0, !PT ;  /* 0xfffffffc02097812 */ /* 0x000fe400078ec0ff */
[----:B------:R-:W-:Y:S02]  /*0bc0*/  LEA.HI R3, R3, R220, RZ, 0x3 ;  /* 0x000000dc03037211 */ /* 0x000fe400078f18ff */
[----:B------:R-:W-:-:S02]  /*0bd0*/  LEA.HI R11, R11, R8, RZ, 0x3 ;  /* 0x000000080b0b7211 */ /* 0x000fc400078f18ff */
[----:B------:R-:W-:Y:S01]  /*0be0*/  SHF.R.S32.HI R212, RZ, 0x7, R5 ;  /* 0x00000007ffd47819 */ /* 0x000fe20000011405 */
[----:B------:R-:W-:Y:S01]  /*0bf0*/  IMAD.IADD R9, R220, 0x1, -R9 ;  /* 0x00000001dc097824 */ /* 0x000fe200078e0a09 */
[----:B------:R-:W-:Y:S02]  /*0c00*/  LOP3.LUT R205, R3, 0xfffffff8, RZ, 0xc0, !PT ;  /* 0xfffffff803cd7812 */ /* 0x000fe400078ec0ff */
[----:B------:R-:W-:Y:S02]  /*0c10*/  LOP3.LUT R11, R11, 0xfffffff8, RZ, 0xc0, !PT ;  /* 0xfffffff80b0b7812 */ /* 0x000fe400078ec0ff */
[----:B------:R-:W-:Y:S02]  /*0c20*/  LEA.HI R4, R4, R211, RZ, 0x5 ;  /* 0x000000d304047211 */ /* 0x000fe400078f28ff */
[----:B------:R-:W-:Y:S01]  /*0c30*/  LEA.HI R5, R5, R212, RZ, 0x1 ;  /* 0x000000d405057211 */ /* 0x000fe200078f08ff */
[----:B------:R-:W-:Y:S01]  /*0c40*/  IMAD R216, R0, 0x8, R7 ;  /* 0x0000000800d87824 */ /* 0x000fe200078e0207 */
[----:B------:R-:W-:Y:S01]  /*0c50*/  LEA.HI R0, R9, R9, RZ, 0x1 ;  /* 0x0000000909007211 */ /* 0x000fe200078f08ff */
[----:B------:R-:W-:Y:S01]  /*0c60*/  IMAD.IADD R205, R220, 0x1, -R205 ;  /* 0x00000001dccd7824 */ /* 0x000fe200078e0acd */
[----:B------:R-:W-:Y:S01]  /*0c70*/  SHF.R.S32.HI R4, RZ, 0x5, R4 ;  /* 0x00000005ff047819 */ /* 0x000fe20000011404 */
[----:B------:R-:W-:Y:S01]  /*0c80*/  IMAD.IADD R11, R8, 0x1, -R11 ;  /* 0x00000001080b7824 */ /* 0x000fe200078e0a0b */
[----:B------:R-:W-:Y:S01]  /*0c90*/  LOP3.LUT R5, R5, 0x3fffffe, RZ, 0xc0, !PT ;  /* 0x03fffffe05057812 */ /* 0x000fe200078ec0ff */
[----:B------:R-:W-:Y:S01]  /*0ca0*/  IMAD.SHL.U32 R18, R205, 0x8, RZ ;  /* 0x00000008cd127824 */ /* 0x000fe200078e00ff */
[----:B------:R-:W-:Y:S01]  /*0cb0*/  LOP3.LUT R6, R6, 0x7ffffffc, RZ, 0xc0, !PT ;  /* 0x7ffffffc06067812 */ /* 0x000fe200078ec0ff */
[----:B------:R-:W-:Y:S01]  /*0cc0*/  IMAD R4, R4, 0x10, R11 ;  /* 0x0000001004047824 */ /* 0x000fe200078e020b */
[----:B------:R-:W-:Y:S01]  /*0cd0*/  LOP3.LUT R0, R0, 0x1ffffffe, RZ, 0xc0, !PT ;  /* 0x1ffffffe00007812 */ /* 0x000fe200078ec0ff */
[----:B------:R-:W-:-:S02]  /*0ce0*/  IMAD.IADD R5, R212, 0x1, -R5 ;  /* 0x00000001d4057824 */ /* 0x000fc400078e0a05 */
[C---:B------:R-:W-:Y:S02]  /*0cf0*/  VIADD R19, R18.reuse, 0x40 ;  /* 0x0000004012137836 */ /* 0x040fe40000000000 */
[----:B------:R-:W-:Y:S02]  /*0d00*/  VIADD R23, R18, 0x80 ;  /* 0x0000008012177836 */ /* 0x000fe40000000000 */
[----:B------:R-:W-:Y:S02]  /*0d10*/  IMAD.MOV.U32 R7, RZ, RZ, -0x2 ;  /* 0xfffffffeff077424 */ /* 0x000fe400078e00ff */
[----:B------:R-:W-:Y:S02]  /*0d20*/  IMAD.IADD R6, R211, 0x1, -R6 ;  /* 0x00000001d3067824 */ /* 0x000fe400078e0a06 */
[----:B------:R-:W-:Y:S02]  /*0d30*/  IMAD.IADD R0, R9, 0x1, -R0 ;  /* 0x0000000109007824 */ /* 0x000fe400078e0a00 */
[----:B------:R-:W-:Y:S01]  /*0d40*/  IMAD R213, R5, 0x40, R4 ;  /* 0x0000004005d57824 */ /* 0x000fe200078e0204 */
[----:B------:R-:W-:Y:S01]  /*0d50*/  CS2R R16, SRZ ;  /* 0x0000000000107805 */ /* 0x000fe2000001ff00 */
[----:B------:R-:W-:Y:S01]  /*0d60*/  IMAD R214, R6, R7, 0x70 ;  /* 0x0000007006d67424 */ /* 0x000fe200078e0207 */
[----:B------:R-:W-:Y:S01]  /*0d70*/  SHF.R.S32.HI R209, RZ, 0x3, R3 ;  /* 0x00000003ffd17819 */ /* 0x000fe20000011403 */
[----:B------:R-:W-:Y:S01]  /*0d80*/  IMAD.MOV.U32 R210, RZ, RZ, RZ ;  /* 0x000000ffffd27224 */ /* 0x000fe200078e00ff */
[----:B------:R-:W-:Y:S01]  /*0d90*/  SHF.R.S32.HI R219, RZ, 0x1f, R18 ;  /* 0x0000001fffdb7819 */ /* 0x000fe20000011412 */
[----:B------:R-:W-:Y:S01]  /*0da0*/  IMAD R215, R0, 0x8, R213 ;  /* 0x0000000800d77824 */ /* 0x000fe200078e02d5 */
[----:B------:R-:W-:-:S02]  /*0db0*/  SHF.R.S32.HI R218, RZ, 0x1f, R19 ;  /* 0x0000001fffda7819 */ /* 0x000fc40000011413 */
[----:B------:R-:W-:Y:S02]  /*0dc0*/  SHF.R.S32.HI R217, RZ, 0x1f, R23 ;  /* 0x0000001fffd97819 */ /* 0x000fe40000011417 */
[----:B--2---:R-:W-:-:S07]  /*0dd0*/  LOP3.LUT R22, R10, 0x1, RZ, 0xfc, !PT ;  /* 0x000000010a167812 */ /* 0x004fce00078efcff */
.L_x_3853:
[----:B0---4-:R-:W0:Y:S01]  /*0de0*/  LDC.64 R2, c[0x0][0xc88] ;  /* 0x00032200ff027b82 */ /* 0x011e220000000a00 */
[----:B------:R-:W-:Y:S01]  /*0df0*/  ULDC.64 UR4, c[0x0][0xa28] ;  /* 0x00028a0000047ab9 */ /* 0x000fe20000000a00 */
[----:B------:R-:W-:Y:S01]  /*0e00*/  IMAD.MOV.U32 R0, RZ, RZ, RZ ;  /* 0x000000ffff007224 */ /* 0x000fe200078e00ff */
[----:B------:R-:W-:Y:S01]  /*0e10*/  ULDC.64 UR6, c[0x0][0xa20] ;  /* 0x0002880000067ab9 */ /* 0x000fe20000000a00 */
[----:B0-----:R-:W-:-:S05]  /*0e20*/  IMAD.WIDE R2, R43, 0x4, R2 ;  /* 0x000000042b027825 */ /* 0x001fca00078e0202 */
[----:B--2---:R-:W2:Y:S01]  /*0e30*/  LDG.E R204, desc[UR60][R2.64] ;  /* 0x0000003c02cc7981 */ /* 0x004ea2000c1e1900 */
[----:B------:R-:W-:-:S04]  /*0e40*/  ISETP.NE.U32.AND P0, PT, RZ, UR4, PT ;  /* 0x00000004ff007c0c */ /* 0x000fc8000bf05070 */
[----:B------:R-:W-:Y:S02]  /*0e50*/  ISETP.NE.AND.EX P0, PT, RZ, UR5, PT, P0 ;  /* 0x00000005ff007c0c */ /* 0x000fe4000bf05300 */
[----:B--2---:R-:W-:-:S11]  /*0e60*/  SHF.R.S32.HI R208, RZ, 0x1f, R204 ;  /* 0x0000001fffd07819 */ /* 0x004fd600000114cc */
[----:B---3--:R-:W-:-:S04]  /*0e70*/  @P0 LEA R4, P1, R204, UR4, 0x2 ;  /* 0x00000004cc040c11 */ /* 0x008fc8000f8210ff */
[----:B------:R-:W-:Y:S01]  /*0e80*/  @P0 LEA.HI.X R5, R204, UR5, R208, 0x2, P1 ;  /* 0x00000005cc050c11 */ /* 0x000fe200088f14d0 */
[----:B------:R-:W-:-:S04]  /*0e90*/  ULDC.64 UR4, c[0x0][0x418] ;  /* 0x0001060000047ab9 */ /* 0x000fc80000000a00 */
[----:B------:R0:W5:Y:S01]  /*0ea0*/  @P0 LDG.E R0, desc[UR60][R4.64] ;  /* 0x0000003c04000981 */ /* 0x000162000c1e1900 */
[----:B------:R-:W-:Y:S01]  /*0eb0*/  ISETP.NE.U32.AND P0, PT, RZ, UR6, PT ;  /* 0x00000006ff007c0c */ /* 0x000fe2000bf05070 */
[----:B------:R-:W-:-:S03]  /*0ec0*/  UISETP.NE.U32.AND UP0, UPT, UR4, URZ, UPT ;  /* 0x0000003f0400728c */ /* 0x000fc6000bf05070 */
[----:B------:R-:W-:Y:S01]  /*0ed0*/  ISETP.NE.AND.EX P0, PT, RZ, UR7, PT, P0 ;  /* 0x00000007ff007c0c */ /* 0x000fe2000bf05300 */
[----:B------:R-:W-:Y:S01]  /*0ee0*/  UISETP.NE.AND.EX UP0, UPT, UR5, URZ, UPT, UP0 ;  /* 0x0000003f0500728c */ /* 0x000fe2000bf05300 */
[----:B------:R-:W-:Y:S02]  /*0ef0*/  ULDC UR4, c[0x0][0x424] ;  /* 0x0001090000047ab9 */ /* 0x000fe40000000800 */
[----:B------:R-:W-:Y:S01]  /*0f00*/  ULDC UR5, c[0x0][0x2f0] ;  /* 0x0000bc0000057ab9 */ /* 0x000fe20000000800 */
[----:B------:R-:W-:-:S04]  /*0f10*/  USEL UR4, UR4, 0x1, UP0 ;  /* 0x0000000104047887 */ /* 0x000fc80008000000 */
[----:B------:R-:W-:-:S04]  /*0f20*/  UIMAD UR4, UR4, UR5, URZ ;  /* 0x00000005040472a4 */ /* 0x000fc8000f8e023f */
[C---:B------:R-:W-:Y:S02]  /*0f30*/  @P0 LEA R2, P1, R204.reuse, UR6, 0x2 ;  /* 0x00000006cc020c11 */ /* 0x040fe4000f8210ff */
[----:B------:R-:W-:Y:S02]  /*0f40*/  IMAD.U32 R83, RZ, RZ, UR4 ;  /* 0x00000004ff537e24 */ /* 0x000fe4000f8e00ff */
[----:B------:R-:W-:-:S05]  /*0f50*/  @P0 LEA.HI.X R3, R204, UR7, R208, 0x2, P1 ;  /* 0x00000007cc030c11 */ /* 0x000fca00088f14d0 */
[----:B------:R0:W5:Y:S01]  /*0f60*/  @P0 LDG.E R83, desc[UR60][R2.64] ;  /* 0x0000003c02530981 */ /* 0x000162000c1e1900 */
[----:B------:R-:W-:Y:S05]  /*0f70*/  @P0 BRA `(.L_x_3811) ;  /* 0x0000000000240947 */ /* 0x000fea0003800000 */
[----:B------:R-:W-:Y:S02]  /*0f80*/  ULDC.64 UR4, c[0x0][0xa08] ;  /* 0x0002820000047ab9 */ /* 0x000fe40000000a00 */
[----:B------:R-:W-:-:S04]  /*0f90*/  ISETP.NE.U32.AND P0, PT, RZ, UR4, PT ;  /* 0x00000004ff007c0c */ /* 0x000fc8000bf05070 */
[----:B------:R-:W-:-:S13]  /*0fa0*/  ISETP.NE.AND.EX P0, PT, RZ, UR5, PT, P0 ;  /* 0x00000005ff007c0c */ /* 0x000fda000bf05300 */
[----:B------:R-:W-:Y:S05]  /*0fb0*/  @!P0 BRA `(.L_x_3811) ;  /* 0x0000000000148947 */ /* 0x000fea0003800000 */
[----:B0-----:R-:W0:Y:S02]  /*0fc0*/  LDC.64 R2, c[0x0][0xa08] ;  /* 0x00028200ff027b82 */ /* 0x001e240000000a00 */
[----:B0-----:R-:W-:-:S05]  /*0fd0*/  IMAD.WIDE R2, R204, 0x4, R2 ;  /* 0x00000004cc027825 */ /* 0x001fca00078e0202 */
[----:B-----5:R-:W2:Y:S04]  /*0fe0*/  LDG.E R83, desc[UR60][R2.64] ;  /* 0x0000003c02537981 */ /* 0x020ea8000c1e1900 */
[----:B------:R-:W2:Y:S02]  /*0ff0*/  LDG.E R4, desc[UR60][R2.64+0x4] ;  /* 0x0000043c02047981 */ /* 0x000ea4000c1e1900 */
[----:B--2---:R-:W-:-:S07]  /*1000*/  IMAD.IADD R83, R4, 0x1, -R83 ;  /* 0x0000000104537824 */ /* 0x004fce00078e0a53 */
.L_x_3811:
[----:B-----5:R-:W-:Y:S01]  /*1010*/  IMAD.IADD R83, R83, 0x1, -R0 ;  /* 0x0000000153537824 */ /* 0x020fe200078e0a00 */
[----:B------:R-:W-:Y:S01]  /*1020*/  PLOP3.LUT P0, PT, PT, PT, PT, 0x80, 0x0 ;  /* 0x000000000000781c */ /* 0x000fe20003f0f070 */
[----:B0-----:R-:W-:Y:S01]  /*1030*/  IMAD.MOV.U32 R2, RZ, RZ, RZ ;  /* 0x000000ffff027224 */ /* 0x001fe200078e00ff */
[----:B------:R-:W-:Y:S01]  /*1040*/  CS2R R20, SRZ ;  /* 0x0000000000147805 */ /* 0x000fe2000001ff00 */
[C---:B------:R-:W-:Y:S01]  /*1050*/  VIADD R3, R83.reuse, 0x6f ;  /* 0x0000006f53037836 */ /* 0x040fe20000000000 */
[----:B------:R-:W-:Y:S01]  /*1060*/  ISETP.GE.AND P1, PT, R83, 0x1, PT ;  /* 0x000000015300780c */ /* 0x000fe20003f26270 */
[----:B------:R-:W-:Y:S01]  /*1070*/  IMAD.MOV.U32 R207, RZ, RZ, R41 ;  /* 0x000000ffffcf7224 */ /* 0x000fe200078e0029 */
[----:B------:R-:W-:Y:S01]  /*1080*/  CS2R R118, SRZ ;  /* 0x0000000000767805 */ /* 0x000fe2000001ff00 */
[----:B------:R-:W-:Y:S01]  /*1090*/  IMAD.HI R2, R3, -0x6db6db6d, R2 ;  /* 0x9249249303027827 */ /* 0x000fe200078e0202 */
[----:B------:R-:W-:Y:S02]  /*10a0*/  CS2R R116, SRZ ;  /* 0x0000000000747805 */ /* 0x000fe4000001ff00 */
[----:B------:R-:W-:-:S02]  /*10b0*/  CS2R R114, SRZ ;  /* 0x0000000000727805 */ /* 0x000fc4000001ff00 */
[----:B------:R-:W-:Y:S01]  /*10c0*/  CS2R R112, SRZ ;  /* 0x0000000000707805 */ /* 0x000fe2000001ff00 */
[----:B------:R-:W-:Y:S01]  /*10d0*/  IMAD.MOV.U32 R206, RZ, RZ, R42 ;  /* 0x000000ffffce7224 */ /* 0x000fe200078e002a */
[----:B------:R-:W-:Y:S02]  /*10e0*/  SHF.R.U32.HI R3, RZ, 0x1f, R2 ;  /* 0x0000001fff037819 */ /* 0x000fe40000011602 */
[----:B------:R-:W-:Y:S02]  /*10f0*/  CS2R R110, SRZ ;  /* 0x00000000006e7805 */ /* 0x000fe4000001ff00 */
[----:B------:R-:W-:Y:S02]  /*1100*/  CS2R R108, SRZ ;  /* 0x00000000006c7805 */ /* 0x000fe4000001ff00 */
[----:B------:R-:W-:Y:S02]  /*1110*/  CS2R R106, SRZ ;  /* 0x00000000006a7805 */ /* 0x000fe4000001ff00 */
[----:B------:R-:W-:-:S02]  /*1120*/  LEA.HI.SX32 R120, R2, R3, 0x1a ;  /* 0x0000000302787211 */ /* 0x000fc400078fd2ff */
        /* <DEDUP_REMOVED lines=41> */
[----:B------:R-:W-:Y:S01]  /*13c0*/  IMAD.MOV.U32 R28, RZ, RZ, RZ ;  /* 0x000000ffff1c7224 */ /* 0x000fe200078e00ff */
[----:B------:R-:W-:Y:S01]  /*13d0*/  CS2R R6, SRZ ;  /* 0x0000000000067805 */ /* 0x000fe2000001ff00 */
[----:B------:R-:W-:Y:S01]  /*13e0*/  IMAD.MOV.U32 R138, RZ, RZ, RZ ;  /* 0x000000ffff8a7224 */ /* 0x000fe200078e00ff */
        /* <DEDUP_REMOVED lines=32> */
.L_x_3813:
[----:B------:R-:W0:Y:S01]  /*15f0*/  S2UR UR5, SR_CgaCtaId ;  /* 0x00000000000579c3 */ /* 0x000e220000008800 */
[----:B------:R-:W-:Y:S01]  /*1600*/  LEA.HI R0, R210, R210, RZ, 0x1 ;  /* 0x000000d2d2007211 */ /* 0x000fe200078f08ff */
[----:B------:R-:W-:Y:S01]  /*1610*/  UMOV UR4, 0x400 ;  /* 0x0000040000047882 */ /* 0x000fe20000000000 */
[----:B------:R-:W-:Y:S01]  /*1620*/  BSSY B0, `(.L_x_3814) ;  /* 0x0000009000007945 */ /* 0x000fe20003800000 */
[----:B------:R-:W-:Y:S02]  /*1630*/  ISETP.NE.AND P0, PT, R22, 0x3, PT ;  /* 0x000000031600780c */ /* 0x000fe40003f05270 */
[----:B------:R-:W-:-:S05]  /*1640*/  LOP3.LUT R3, R0, 0xfffffffe, RZ, 0xc0, !PT ;  /* 0xfffffffe00037812 */ /* 0x000fca00078ec0ff */
[----:B------:R-:W-:-:S05]  /*1650*/  IMAD.IADD R0, R210, 0x1, -R3 ;  /* 0x00000001d2007824 */ /* 0x000fca00078e0a03 */
[----:B------:R-:W-:Y:S01]  /*1660*/  SHF.L.U32 R0, R0, 0x1f, RZ ;  /* 0x0000001f00007819 */ /* 0x000fe200000006ff */
[----:B0-----:R-:W-:-:S06]  /*1670*/  ULEA UR4, UR5, UR4, 0x18 ;  /* 0x0000000405047291 */ /* 0x001fcc000f8ec03f */
[----:B------:R-:W-:-:S04]  /*1680*/  IMAD.U32 R5, RZ, RZ, UR4 ;  /* 0x00000004ff057e24 */ /* 0x000fc8000f8e00ff */
[----:B------:R-:W0:Y:S02]  /*1690*/  SYNCS.PHASECHK.TRANS64.TRYWAIT P1, [R5+URZ+0x36800], R0 ;  /* 0x03680000050075a7 */ /* 0x000e24000802017f */
[----:B0-----:R-:W-:Y:S05]  /*16a0*/  @!P1 BRA `(.L_x_3815) ;  /* 0x0000011800ec9947 */ /* 0x001fea0003800000 */
.L_x_3982:
[----:B------:R-:W-:Y:S05]  /*16b0*/  BSYNC B0 ;  /* 0x0000000000007941 */ /* 0x000fea0003800000 */
.L_x_3814:
[----:B------:R-:W-:Y:S05]  /*16c0*/  @!P0 BRA `(.L_x_3816) ;  /* 0x0000000000048947 */ /* 0x000fea0003800000 */
[----:B------:R-:W-:Y:S01]  /*16d0*/  BPT.TRAP 0x1 ;  /* 0x000000040000795c */ /* 0x000fe20000300000 */
.L_x_3816:
[----:B------:R-:W-:Y:S01]  /*16e0*/  IMAD R2, R16, 0x8, R5 ;  /* 0x0000000810027824 */ /* 0x000fe200078e0205 */
[----:B------:R-:W-:-:S04]  /*16f0*/  SHF.L.U32 R3, R17, 0x1f, RZ ;  /* 0x0000001f11037819 */ /* 0x000fc800000006ff */
[----:B------:R1:W2:Y:S01]  /*1700*/  SYNCS.PHASECHK.TRANS64.TRYWAIT P2, [R2+URZ+0x36830], R3 ;  /* 0x03683003020075a7 */ /* 0x0002a2000804017f */
[----:B------:R-:W-:Y:S05]  /*1710*/  @!P0 BRA `(.L_x_3817) ;  /* 0x0000000000048947 */ /* 0x000fea0003800000 */
[----:B------:R-:W-:Y:S01]  /*1720*/  BPT.TRAP 0x1 ;  /* 0x000000040000795c */ /* 0x000fe20000300000 */
.L_x_3817:
[----:B0-----:R-:W0:Y:S01]  /*1730*/  S2R R0, SR_TID.X ;  /* 0x0000000000007919 */ /* 0x001e220000002100 */
[----:B------:R-:W-:Y:S01]  /*1740*/  IMAD.MOV.U32 R119, RZ, RZ, RZ ;  /* 0x000000ffff777224 */ /* 0x000fe200078e00ff */
[----:B0-----:R-:W-:Y:S01]  /*1750*/  LOP3.LUT P1, RZ, R0, 0x7f, RZ, 0xc0, !PT ;  /* 0x0000007f00ff7812 */ /* 0x001fe2000782c0ff */
[----:B--2---:R-:W-:-:S12]  /*1760*/  @P2 BRA `(.L_x_3818) ;  /* 0x0000000000082947 */ /* 0x004fd80003800000 */
[----:B------:R-:W0:Y:S02]  /*1770*/  SYNCS.PHASECHK.TRANS64.TRYWAIT P2, [R2+URZ+0x36830], R3 ;  /* 0x03683003020075a7 */ /* 0x000e24000804017f */
[----:B0-----:R-:W-:Y:S05]  /*1780*/  @!P2 BRA `(.L_x_3819) ;  /* 0x0000011800c8a947 */ /* 0x001fea0003800000 */
.L_x_3818:
[----:B------:R-:W-:Y:S05]  /*1790*/  WARPSYNC.ALL ;  /* 0x0000000000007948 */ /* 0x000fea0003800000 */
[----:B------:R-:W-:Y:S01]  /*17a0*/  VIADD R0, R5, 0x21400 ;  /* 0x0002140005007836 */ /* 0x000fe20000000000 */
[----:B------:R-:W-:Y:S01]  /*17b0*/  ULOP3.LUT UR8, UR36, 0x10000, URZ, 0xfc, !UPT ;  /* 0x0001000024087892 */ /* 0x000fe2000f8efc3f */
[----:B------:R-:W-:Y:S01]  /*17c0*/  WARPGROUP.ARRIVE ;  /* 0x00000000000079c5 */ /* 0x000fe20000000000 */
[----:B------:R-:W-:Y:S01]  /*17d0*/  UMOV UR9, 0x40000040 ;  /* 0x4000004000097882 */ /* 0x000fe20000000000 */
[----:B------:R-:W-:Y:S01]  /*17e0*/  UMOV UR11, 0x40000040 ;  /* 0x40000040000b7882 */ /* 0x000fe20000000000 */
[----:B------:R-:W-:Y:S01]  /*17f0*/  SHF.R.U32.HI R0, RZ, 0x4, R0 ;  /* 0x00000004ff007819 */ /* 0x000fe20000011600 */
[----:B------:R-:W-:Y:S01]  /*1800*/  UMOV UR5, UR9 ;  /* 0x0000000900057c82 */ /* 0x000fe20008000000 */
[----:B------:R-:W-:Y:S01]  /*1810*/  UMOV UR7, 0x40000040 ;  /* 0x4000004000077882 */ /* 0x000fe20000000000 */
[----:B------:R-:W-:Y:S01]  /*1820*/  UMOV UR4, UR8 ;  /* 0x0000000800047c82 */ /* 0x000fe20008000000 */
[----:B------:R-:W-:Y:S01]  /*1830*/  LOP3.LUT R0, R0, 0x3fff, RZ, 0xc0, !PT ;  /* 0x00003fff00007812 */ /* 0x000fe200078ec0ff */
[----:B------:R-:W-:Y:S01]  /*1840*/  UMOV UR12, UR8 ;  /* 0x00000008000c7c82 */ /* 0x000fe20008000000 */
[----:B------:R-:W-:Y:S01]  /*1850*/  UMOV UR13, UR9 ;  /* 0x00000009000d7c82 */ /* 0x000fe20008000000 */
[----:B------:R-:W-:Y:S01]  /*1860*/  UMOV UR15, 0x40000040 ;  /* 0x40000040000f7882 */ /* 0x000fe20000000000 */
[----:B------:R-:W-:Y:S01]  /*1870*/  LOP3.LUT R9, R0, 0x10000, RZ, 0xfc, !PT ;  /* 0x0001000000097812 */ /* 0x000fe200078efcff */
[----:B------:R-:W-:Y:S01]  /*1880*/  UMOV UR16, UR8 ;  /* 0x0000000800107c82 */ /* 0x000fe20008000000 */
[----:B------:R-:W-:Y:S01]  /*1890*/  UMOV UR17, UR9 ;  /* 0x0000000900117c82 */ /* 0x000fe20008000000 */
[----:B------:R-:W-:Y:S01]  /*18a0*/  UMOV UR19, 0x40000040 ;  /* 0x4000004000137882 */ /* 0x000fe20000000000 */
[----:B------:R-:W-:Y:S01]  /*18b0*/  UMOV UR20, UR8 ;  /* 0x0000000800147c82 */ /* 0x000fe20008000000 */
[----:B------:R-:W-:Y:S01]  /*18c0*/  IMAD R0, R16, 0xa80, R9 ;  /* 0x00000a8010007824 */ /* 0x000fe200078e0209 */
[----:B------:R-:W-:Y:S01]  /*18d0*/  UMOV UR21, UR9 ;  /* 0x0000000900157c82 */ /* 0x000fe20008000000 */
[----:B------:R-:W-:Y:S01]  /*18e0*/  UMOV UR23, 0x40000040 ;  /* 0x4000004000177882 */ /* 0x000fe20000000000 */
[----:B------:R-:W-:Y:S01]  /*18f0*/  UMOV UR27, 0x40000040 ;  /* 0x40000040001b7882 */ /* 0x000fe20000000000 */
        /* <DEDUP_REMOVED lines=9> */
[----:B01----:R-:W-:Y:S01]  /*1990*/  IMAD.IADD R3, R214, 0x1, R83 ;  /* 0x00000001d6037824 */ /* 0x003fe200078e0253 */
[----:B------:R-:W-:Y:S01]  /*19a0*/  P2R R80, PR, RZ, 0x2 ;  /* 0x00000002ff507803 */ /* 0x000fe20000000000 */
[----:B------:R-:W-:Y:S01]  /*19b0*/  IMAD.MOV.U32 R118, RZ, RZ, R119 ;  /* 0x000000ffff767224 */ /* 0x000fe200078e0077 */
[----:B------:R-:W-:Y:S01]  /*19c0*/  P2R R82, PR, RZ, 0x1 ;  /* 0x00000001ff527803 */ /* 0x000fe20000000000 */
[----:B------:R-:W-:Y:S01]  /*19d0*/  IMAD R3, R120, -0x70, R3 ;  /* 0xffffff9078037824 */ /* 0x000fe200078e0203 */
[----:B------:R-:W-:Y:S01]  /*19e0*/  HGMMA.64x16x16.F32.BF16 R72, gdesc[UR8], RZ, !UPT, gsb0 ;  /* 0x00200000084879f0 */ /* 0x000fe2000c0018ff */
[----:B------:R-:W-:Y:S01]  /*19f0*/  UIADD3 UR6, UR10, 0x80, URZ ;  /* 0x000000800a067890 */ /* 0x000fe2000fffe03f */
[--C-:B------:R-:W-:Y:S01]  /*1a00*/  IMAD.MOV.U32 R116, RZ, RZ, R119.reuse ;  /* 0x000000ffff747224 */ /* 0x100fe200078e0077 */
[----:B------:R-:W-:Y:S01]  /*1a10*/  UIADD3 UR14, UR10, 0x180, URZ ;  /* 0x000001800a0e7890 */ /* 0x000fe2000fffe03f */
[C---:B------:R-:W-:Y:S01]  /*1a20*/  ISETP.GT.AND P2, PT, R3.reuse, RZ, PT ;  /* 0x000000ff0300720c */ /* 0x040fe20003f44270 */
[----:B------:R-:W-:Y:S01]  /*1a30*/  UIADD3 UR18, UR10, 0x200, URZ ;  /* 0x000002000a127890 */ /* 0x000fe2000fffe03f */
[C---:B------:R-:W-:Y:S01]  /*1a40*/  ISETP.GT.AND P3, PT, R3.reuse, 0x1, PT ;  /* 0x000000010300780c */ /* 0x040fe20003f64270 */
        /* <DEDUP_REMOVED lines=9> */
[----:B------:R-:W-:Y:S01]  /*1ae0*/  ISETP.GT.AND P0, PT, R3, 0x50, PT ;  /* 0x000000500300780c */ /* 0x000fe20003f04270 */
[----:B------:R-:W-:Y:S01]  /*1af0*/  UIADD3 UR38, UR10, 0x502, URZ ;  /* 0x000005020a267890 */ /* 0x000fe2000fffe03f */
[--C-:B------:R-:W-:Y:S01]  /*1b00*/  IMAD.MOV.U32 R114, RZ, RZ, R119.reuse ;  /* 0x000000ffff727224 */ /* 0x100fe200078e0077 */
        /* <DEDUP_REMOVED lines=39> */
[----:B------:R-:W-:Y:S01]  /*1d80*/  UMOV UR13, 0x40000040 ;  /* 0x40000040000d7882 */ /* 0x000fe20000000000 */
[----:B------:R-:W-:Y:S01]  /*1d90*/  UMOV UR15, 0x40000040 ;  /* 0x40000040000f7882 */ /* 0x000fe20000000000 */
        /* <DEDUP_REMOVED lines=429> */
[----:B------:R-:W-:Y:S01]  /*3870*/  UMOV UR52, UR11 ;  /* 0x0000000b00347c82 */ /* 0x000fe20008000000 */
[----:B------:R-:W-:Y:S01]  /*3880*/  UMOV UR53, 0x40000040 ;  /* 0x4000004000357882 */ /* 0x000fe20000000000 */
[----:B------:R-:W-:Y:S01]  /*3890*/  UMOV UR55, 0x40000040 ;  /* 0x4000004000377882 */ /* 0x000fe20000000000 */
        /* <DEDUP_REMOVED lines=22> */
[--C-:B------:R-:W-:Y:S01]  /*3a00*/  IMAD.MOV.U32 R76, RZ, RZ, R119.reuse ;  /* 0x000000ffff4c7224 */ /* 0x100fe200078e0077 */
[----:B------:R-:W-:Y:S01]  /*3a10*/  FSEL R77, R77, -INF , P5 ;  /* 0xff8000004d4d7808 */ /* 0x000fe20002800000 */
[----:B------:R-:W-:Y:S01]  /*3a20*/  IMAD.MOV.U32 R74, RZ, RZ, R119 ;  /* 0x000000ffff4a7224 */ /* 0x000fe200078e0077 */
[----:B------:R-:W-:-:S02]  /*3a30*/  ISETP.GT.AND P2, PT, R3, 0x10, PT ;  /* 0x000000100300780c */ /* 0x000fc40003f44270 */
        /* <DEDUP_REMOVED lines=23> */
[----:B------:R-:W-:-:S02]  /*3bb0*/  FSEL R69, R69, -INF , P5 ;  /* 0xff80000045457808 */ /* 0x000fc40002800000 */
[----:B------:R-:W-:Y:S02]  /*3bc0*/  ISETP.GT.AND P2, PT, R3, 0x20, PT ;  /* 0x000000200300780c */ /* 0x000fe40003f44270 */
        /* <DEDUP_REMOVED lines=38> */
[----:B------:R-:W-:Y:S01]  /*3e30*/  UMOV UR54, UR4 ;  /* 0x0000000400367c82 */ /* 0x000fe20008000000 */
[----:B------:R-:W-:Y:S01]  /*3e40*/  UMOV UR55, 0x40000040 ;  /* 0x4000004000377882 */ /* 0x000fe20000000000 */
[----:B------:R-:W-:Y:S01]  /*3e50*/  FSEL R49, R62, -INF , P5 ;  /* 0xff8000003e317808 */ /* 0x000fe20002800000 */
[----:B------:R-:W-:Y:S01]  /*3e60*/  ULDC UR4, c[0x0][0x988] ;  /* 0x0002620000047ab9 */ /* 0x000fe20000000800 */
[----:B------:R-:W-:Y:S01]  /*3e70*/  ISETP.GT.AND P5, PT, R3, 0x39, PT ;  /* 0x000000390300780c */ /* 0x000fe20003fa4270 */
[--C-:B------:R-:W-:Y:S01]  /*3e80*/  IMAD.MOV.U32 R62, RZ, RZ, R119.reuse ;  /* 0x000000ffff3e7224 */ /* 0x100fe200078e0077 */
[----:B------:R-:W-:Y:S01]  /*3e90*/  FSEL R103, R52, -INF , P6 ;  /* 0xff80000034677808 */ /* 0x000fe20003000000 */
[----:B------:R-:W-:Y:S01]  /*3ea0*/  IMAD.MOV.U32 R52, RZ, RZ, R119 ;  /* 0x000000ffff347224 */ /* 0x000fe200078e0077 */
[----:B------:R-:W-:-:S02]  /*3eb0*/  FMNMX.FTZ R0, R101, R0, !PT ;  /* 0x0000000065007209 */ /* 0x000fc40007810000 */
[----:B------:R-:W-:Y:S02]  /*3ec0*/  FSEL R105, R53, -INF , P5 ;  /* 0xff80000035697808 */ /* 0x000fe40002800000 */
[----:B------:R-:W-:Y:S02]  /*3ed0*/  FMNMX.FTZ R0, R103, R0, !PT ;  /* 0x0000000067007209 */ /* 0x000fe40007810000 */
[----:B------:R-:W-:Y:S01]  /*3ee0*/  FSEL R53, R50, -INF , P3 ;  /* 0xff80000032357808 */ /* 0x000fe20001800000 */
[----:B------:R-:W-:Y:S01]  /*3ef0*/  IMAD.MOV.U32 R50, RZ, RZ, R119 ;  /* 0x000000ffff327224 */ /* 0x000fe200078e0077 */
[----:B------:R-:W-:Y:S02]  /*3f00*/  ISETP.GT.AND P3, PT, R3, 0x41, PT ;  /* 0x000000410300780c */ /* 0x000fe40003f64270 */
[----:B------:R-:W-:Y:S02]  /*3f10*/  FMNMX.FTZ R0, R105, R0, !PT ;  /* 0x0000000069007209 */ /* 0x000fe40007810000 */
[----:B------:R-:W-:-:S02]  /*3f20*/  FSEL R51, R51, -INF , P2 ;  /* 0xff80000033337808 */ /* 0x000fc40001000000 */
[----:B------:R-:W-:Y:S02]  /*3f30*/  ISETP.GT.AND P2, PT, R3, 0x48, PT ;  /* 0x000000480300780c */ /* 0x000fe40003f44270 */
        /* <DEDUP_REMOVED lines=8> */
[----:B------:R-:W-:Y:S01]  /*3fc0*/  UIADD3 UR54, UR10, 0xa06, URZ ;  /* 0x00000a060a367890 */ /* 0x000fe2000fffe03f */
[----:B------:R-:W-:Y:S01]  /*3fd0*/  FSEL R111, R44, -INF , P2 ;  /* 0xff8000002c6f7808 */ /* 0x000fe20001000000 */
[----:B------:R-:W-:Y:S01]  /*3fe0*/  UMOV UR55, 0x40000040 ;  /* 0x4000004000377882 */ /* 0x000fe20000000000 */
[----:B------:R-:W-:Y:S01]  /*3ff0*/  FMNMX.FTZ R0, R109, R0, !PT ;  /* 0x000000006d007209 */ /* 0x000fe20007810000 */
[----:B------:R-:W-:Y:S01]  /*4000*/  IMAD.MOV.U32 R44, RZ, RZ, R119 ;  /* 0x000000ffff2c7224 */ /* 0x000fe200078e0077 */
[----:B------:R-:W-:Y:S02]  /*4010*/  FSEL R113, R45, -INF , P1 ;  /* 0xff8000002d717808 */ /* 0x000fe40000800000 */
[----:B------:R-:W-:Y:S02]  /*4020*/  FMNMX.FTZ R0, R111, R0, !PT ;  /* 0x000000006f007209 */ /* 0x000fe40007810000 */
[----:B------:R-:W-:-:S02]  /*4030*/  ISETP.GT.AND P1, PT, R3, 0x51, PT ;  /* 0x000000510300780c */ /* 0x000fc40003f24270 */
[----:B------:R-:W-:Y:S02]  /*4040*/  FMNMX.FTZ R0, R113, R0, !PT ;  /* 0x0000000071007209 */ /* 0x000fe40007810000 */
[----:B------:R-:W-:Y:S02]  /*4050*/  FSEL R43, R43, -INF , P3 ;  /* 0xff8000002b2b7808 */ /* 0x000fe40001800000 */
[C---:B------:R-:W-:Y:S02]  /*4060*/  ISETP.GT.AND P3, PT, R3.reuse, 0x60, PT ;  /* 0x000000600300780c */ /* 0x040fe40003f64270 */
[----:B------:R-:W-:Y:S01]  /*4070*/  FSEL R45, R42, -INF , P4 ;  /* 0xff8000002a2d7808 */ /* 0x000fe20002000000 */
[--C-:B------:R-:W-:Y:S01]  /*4080*/  IMAD.MOV.U32 R42, RZ, RZ, R119.reuse ;  /* 0x000000ffff2a7224 */ /* 0x100fe200078e0077 */
[C---:B------:R-:W-:Y:S02]  /*4090*/  ISETP.GT.AND P4, PT, R3.reuse, 0x61, PT ;  /* 0x000000610300780c */ /* 0x040fe40003f84270 */
[----:B------:R-:W-:Y:S01]  /*40a0*/  FSEL R41, R54, -INF , P6 ;  /* 0xff80000036297808 */ /* 0x000fe20003000000 */
[----:B------:R-:W-:Y:S01]  /*40b0*/  IMAD.MOV.U32 R54, RZ, RZ, R119 ;  /* 0x000000ffff367224 */ /* 0x000fe200078e0077 */
[----:B------:R-:W-:-:S02]  /*40c0*/  ISETP.GT.AND P6, PT, R3, 0x69, PT ;  /* 0x000000690300780c */ /* 0x000fc40003fc4270 */
[----:B------:R-:W-:Y:S01]  /*40d0*/  P2R R20, PR, RZ, 0x2 ;  /* 0x00000002ff147803 */ /* 0x000fe20000000000 */
[----:B------:R-:W-:Y:S02]  /*40e0*/  WARPGROUP.DEPBAR.LE gsb0, 0x0 ;  /* 0x00008000000079c5 */ /* 0x000fe40000010000 */
[----:B------:R-:W-:Y:S01]  /*40f0*/  WARPGROUP.ARRIVE ;  /* 0x00000000000079c5 */ /* 0x000fe20000000000 */
[----:B------:R-:W-:Y:S02]  /*4100*/  FSEL R115, R32, -INF , P0 ;  /* 0xff80000020737808 */ /* 0x000fe40000000000 */
[----:B------:R-:W-:Y:S02]  /*4110*/  ISETP.GT.AND P0, PT, R3, 0x58, PT ;  /* 0x000000580300780c */ /* 0x000fe40003f04270 */
[----:B------:R-:W-:Y:S01]  /*4120*/  FSEL R117, R33, -INF , P1 ;  /* 0xff80000021757808 */ /* 0x000fe20000800000 */
[----:B------:R-:W-:Y:S01]  /*4130*/  HGMMA.64x16x16.F32.BF16 R24, gdesc[UR52], R24, gsb0 ;  /* 0x00200000341879f0 */ /* 0x000fe20008001818 */
[----:B------:R-:W-:-:S02]  /*4140*/  FMNMX.FTZ R0, R115, R0, !PT ;  /* 0x0000000073007209 */ /* 0x000fc40007810000 */
[----:B------:R-:W-:Y:S01]  /*4150*/  FSEL R33, R46, -INF , P2 ;  /* 0xff8000002e217808 */ /* 0x000fe20001000000 */
[----:B------:R-:W-:Y:S01]  /*4160*/  IMAD.MOV.U32 R46, RZ, RZ, R119 ;  /* 0x000000ffff2e7224 */ /* 0x000fe200078e0077 */
[----:B------:R-:W-:Y:S02]  /*4170*/  ISETP.GT.AND P2, PT, R3, 0x59, PT ;  /* 0x000000590300780c */ /* 0x000fe40003f44270 */
[----:B------:R-:W-:Y:S02]  /*4180*/  FSEL R121, R36, -INF , P0 ;  /* 0xff80000024797808 */ /* 0x000fe40000000000 */
[----:B------:R-:W-:Y:S02]  /*4190*/  FMNMX.FTZ R0, R117, R0, !PT ;  /* 0x0000000075007209 */ /* 0x000fe40007810000 */
[----:B------:R-:W-:Y:S02]  /*41a0*/  FSEL R123, R37, -INF , P2 ;  /* 0xff800000257b7808 */ /* 0x000fe40001000000 */
[----:B------:R-:W-:-:S02]  /*41b0*/  FMNMX.FTZ R0, R121, R0, !PT ;  /* 0x0000000079007209 */ /* 0x000fc40007810000 */
[----:B------:R-:W-:Y:S02]  /*41c0*/  P2R R14, PR, RZ, 0x1 ;  /* 0x00000001ff0e7803 */ /* 0x000fe40000000000 */
[----:B------:R-:W-:Y:S02]  /*41d0*/  FMNMX.FTZ R0, R123, R0, !PT ;  /* 0x000000007b007209 */ /* 0x000fe40007810000 */
[C---:B------:R-:W-:Y:S02]  /*41e0*/  ISETP.GT.AND P0, PT, R3.reuse, 0x49, PT ;  /* 0x000000490300780c */ /* 0x040fe40003f04270 */
[----:B------:R-:W-:Y:S02]  /*41f0*/  ISETP.GT.AND P1, PT, R3, 0x50, PT ;  /* 0x000000500300780c */ /* 0x000fe40003f24270 */
[----:B------:R-:W-:Y:S02]  /*4200*/  FSEL R57, R47, -INF , P0 ;  /* 0xff8000002f397808 */ /* 0x000fe40000000000 */
[----:B------:R-:W-:-:S02]  /*4210*/  FSEL R37, R34, -INF , P1 ;  /* 0xff80000022257808 */ /* 0x000fc40000800000 */
[----:B------:R-:W-:Y:S02]  /*4220*/  ISETP.NE.AND P1, PT, R20, RZ, PT ;  /* 0x000000ff1400720c */ /* 0x000fe40003f25270 */
[----:B------:R-:W-:Y:S02]  /*4230*/  P2R R12, PR, RZ, 0x4 ;  /* 0x00000004ff0c7803 */ /* 0x000fe40000000000 */
[----:B------:R-:W-:Y:S02]  /*4240*/  ISETP.NE.AND P0, PT, R14, RZ, PT ;  /* 0x000000ff0e00720c */ /* 0x000fe40003f05270 */
        /* <DEDUP_REMOVED lines=48> */
[----:B------:R-:W-:Y:S01]  /*4550*/  MUFU.EX2 R25, R25 ;  /* 0x0000001900197308 */ /* 0x000fe20000000800 */
[----:B------:R-:W-:Y:S01]  /*4560*/  FMNMX.FTZ R6, R41, R6, !PT ;  /* 0x0000000629067209 */ /* 0x000fe20007810000 */
[-CC-:B------:R-:W-:Y:S01]  /*4570*/  FFMA.FTZ R196, R87, R0.reuse, -R10.reuse ;  /* 0x0000000057c47223 */ /* 0x180fe2000001080a */
[----:B------:R-:W-:Y:S01]  /*4580*/  FSEL R77, R30, -INF , P5 ;  /* 0xff8000001e4d7808 */ /* 0x000fe20002800000 */
[--C-:B------:R-:W-:Y:S01]  /*4590*/  FFMA.FTZ R61, R65, R0, -R10.reuse ;  /* 0x00000000413d7223 */ /* 0x100fe2000001080a */
[----:B------:R-:W-:Y:S01]  /*45a0*/  FMNMX.FTZ R6, R55, R6, !PT ;  /* 0x0000000637067209 */ /* 0x000fe20007810000 */
[-CC-:B------:R-:W-:Y:S01]  /*45b0*/  FFMA.FTZ R198, R89, R0.reuse, -R10.reuse ;  /* 0x0000000059c67223 */ /* 0x180fe2000001080a */
[--C-:B------:R-:W-:Y:S01]  /*45c0*/  FFMA.FTZ R65, R69, R0, -R10.reuse ;  /* 0x0000000045417223 */ /* 0x100fe2000001080a */
[----:B------:R-:W0:Y:S01]  /*45d0*/  MUFU.EX2 R200, R200 ;  /* 0x000000c800c87308 */ /* 0x000e220000000800 */
        /* <DEDUP_REMOVED lines=22> */
[--C-:B------:R-:W-:Y:S01]  /*4740*/  FFMA.FTZ R121, R121, R0, -R10.reuse ;  /* 0x0000000079797223 */ /* 0x100fe2000001080a */
[----:B------:R-:W4:Y:S01]  /*4750*/  MUFU.EX2 R196, R196 ;  /* 0x000000c400c47308 */ /* 0x000f220000000800 */
[----:B------:R-:W-:Y:S01]  /*4760*/  FMNMX.FTZ R6, R29, R6, !PT ;  /* 0x000000061d067209 */ /* 0x000fe20007810000 */
[-CC-:B------:R-:W-:Y:S01]  /*4770*/  FFMA.FTZ R123, R123, R0.reuse, -R10.reuse ;  /* 0x000000007b7b7223 */ /* 0x180fe2000001080a */
[-CC-:B------:R-:W-:Y:S01]  /*4780*/  FFMA.FTZ R125, R125, R0.reuse, -R10.reuse ;  /* 0x000000007d7d7223 */ /* 0x180fe2000001080a */
[--C-:B------:R-:W-:Y:S01]  /*4790*/  FFMA.FTZ R127, R127, R0, -R10.reuse ;  /* 0x000000007f7f7223 */ /* 0x100fe2000001080a */
[----:B------:R-:W-:Y:S01]  /*47a0*/  FMNMX.FTZ R6, R39, R6, !PT ;  /* 0x0000000627067209 */ /* 0x000fe20007810000 */
[-CC-:B------:R-:W-:Y:S01]  /*47b0*/  FFMA.FTZ R129, R129, R0.reuse, -R10.reuse ;  /* 0x0000000081817223 */ /* 0x180fe2000001080a */
[----:B------:R-:W-:Y:S01]  /*47c0*/  FFMA.FTZ R10, R131, R0, -R10 ;  /* 0x00000000830a7223 */ /* 0x000fe2000001080a */
[----:B------:R-:W5:Y:S01]  /*47d0*/  MUFU.EX2 R61, R61 ;  /* 0x0000003d003d7308 */ /* 0x000f620000000800 */
[----:B------:R-:W-:Y:S01]  /*47e0*/  FMNMX.FTZ R6, R73, R6, !PT ;  /* 0x0000000649067209 */ /* 0x000fe20007810000 */
[----:B------:R-:W-:-:S02]  /*47f0*/  IMAD.MOV.U32 R95, RZ, RZ, R119 ;  /* 0x000000ffff5f7224 */ /* 0x000fc400078e0077 */
[--C-:B------:R-:W-:Y:S01]  /*4800*/  IMAD.MOV.U32 R93, RZ, RZ, R119.reuse ;  /* 0x000000ffff5d7224 */ /* 0x100fe200078e0077 */
[----:B------:R-:W-:Y:S01]  /*4810*/  FMNMX.FTZ R6, R27, R6, !PT ;  /* 0x000000061b067209 */ /* 0x000fe20007810000 */
[--C-:B------:R-:W-:Y:S02]  /*4820*/  IMAD.MOV.U32 R91, RZ, RZ, R119.reuse ;  /* 0x000000ffff5b7224 */ /* 0x100fe400078e0077 */
[----:B------:R-:W-:Y:S01]  /*4830*/  MUFU.EX2 R198, R198 ;  /* 0x000000c600c67308 */ /* 0x000fe20000000800 */
[----:B------:R-:W-:Y:S01]  /*4840*/  FMNMX.FTZ R6, R77, R6, !PT ;  /* 0x000000064d067209 */ /* 0x000fe20007810000 */
[--C-:B------:R-:W-:Y:S02]  /*4850*/  IMAD.MOV.U32 R89, RZ, RZ, R119.reuse ;  /* 0x000000ffff597224 */ /* 0x100fe400078e0077 */
[--C-:B------:R-:W-:Y:S01]  /*4860*/  IMAD.MOV.U32 R87, RZ, RZ, R119.reuse ;  /* 0x000000ffff577224 */ /* 0x100fe200078e0077 */
[----:B------:R-:W-:Y:S01]  /*4870*/  FMNMX.FTZ R6, R31, R6, !PT ;  /* 0x000000061f067209 */ /* 0x000fe20007810000 */
[----:B------:R-:W-:-:S02]  /*4880*/  IMAD.MOV.U32 R85, RZ, RZ, R119 ;  /* 0x000000ffff557224 */ /* 0x000fc400078e0077 */
[----:B------:R-:W-:Y:S01]  /*4890*/  MUFU.EX2 R65, R65 ;  /* 0x0000004100417308 */ /* 0x000fe20000000800 */
[----:B------:R-:W-:Y:S01]  /*48a0*/  IMAD.MOV.U32 R81, RZ, RZ, R119 ;  /* 0x000000ffff517224 */ /* 0x000fe200078e0077 */
[----:B------:R-:W1:Y:S06]  /*48b0*/  SHFL.BFLY PT, R3, R6, 0x2, 0x1f ;  /* 0x0c401f0006037f89 */ /* 0x000e6c00000e0000 */
[----:B------:R-:W-:Y:S08]  /*48c0*/  MUFU.EX2 R192, R192 ;  /* 0x000000c000c07308 */ /* 0x000ff00000000800 */
[----:B------:R-:W-:Y:S08]  /*48d0*/  MUFU.EX2 R69, R69 ;  /* 0x0000004500457308 */ /* 0x000ff00000000800 */
[----:B------:R-:W-:Y:S01]  /*48e0*/  MUFU.EX2 R194, R194 ;  /* 0x000000c200c27308 */ /* 0x000fe20000000800 */
[----:B-1----:R-:W-:-:S05]  /*48f0*/  FMNMX.FTZ R8, R6, R3, !PT ;  /* 0x0000000306087209 */ /* 0x002fca0007810000 */
[----:B------:R-:W1:Y:S02]  /*4900*/  SHFL.BFLY PT, R3, R8, 0x1, 0x1f ;  /* 0x0c201f0008037f89 */ /* 0x000e6400000e0000 */
[----:B------:R-:W-:Y:S08]  /*4910*/  MUFU.EX2 R97, R97 ;  /* 0x0000006100617308 */ /* 0x000ff00000000800 */
[----:B------:R-:W-:Y:S08]  /*4920*/  MUFU.EX2 R99, R99 ;  /* 0x0000006300637308 */ /* 0x000ff00000000800 */
[----:B------:R0:W-:Y:S01]  /*4930*/  MUFU.EX2 R188, R101 ;  /* 0x0000006500bc7308 */ /* 0x0001e20000000800 */
[----:B-1----:R-:W-:-:S07]  /*4940*/  FMNMX.FTZ R3, R8, R3, !PT ;  /* 0x0000000308037209 */ /* 0x002fce0007810000 */
[----:B------:R-:W-:Y:S01]  /*4950*/  MUFU.EX2 R103, R103 ;  /* 0x0000006700677308 */ /* 0x000fe20000000800 */
[----:B0-----:R-:W-:Y:S01]  /*4960*/  IMAD.MOV.U32 R101, RZ, RZ, R119 ;  /* 0x000000ffff657224 */ /* 0x001fe200078e0077 */
[C---:B------:R-:W-:Y:S01]  /*4970*/  FSETP.NEU.FTZ.AND P2, PT, R3.reuse, -INF , PT ;  /* 0xff8000000300780b */ /* 0x040fe20003f5d000 */
[----:B------:R-:W-:-:S05]  /*4980*/  FMUL.FTZ R6, R3, R0 ;  /* 0x0000000003067220 */ /* 0x000fca0000410000 */
[----:B------:R-:W-:Y:S01]  /*4990*/  MUFU.EX2 R190, R105 ;  /* 0x0000006900be7308 */ /* 0x000fe20000000800 */
[----:B------:R-:W-:Y:S02]  /*49a0*/  FSEL R6, R6, RZ, P2 ;  /* 0x000000ff06067208 */ /* 0x000fe40001000000 */
[----:B------:R-:W-:Y:S01]  /*49b0*/  ISETP.GE.AND P2, PT, R83, 0x71, PT ;  /* 0x000000715300780c */ /* 0x000fe20003f46270 */
[----:B------:R-:W-:Y:S02]  /*49c0*/  IMAD.MOV.U32 R83, RZ, RZ, R119 ;  /* 0x000000ffff537224 */ /* 0x000fe400078e0077 */
        /* <DEDUP_REMOVED lines=27> */
[----:B------:R-:W-:Y:S01]  /*4b80*/  FFMA.FTZ R37, R37, R0, -R6 ;  /* 0x0000000025257223 */ /* 0x000fe20000010806 */
[----:B------:R-:W2:Y:S01]  /*4b90*/  MUFU.EX2 R12, R79 ;  /* 0x0000004f000c7308 */ /* 0x000ea20000000800 */
[----:B-----5:R-:W-:Y:S01]  /*4ba0*/  FADD.FTZ R7, R61, R32 ;  /* 0x000000203d077221 */ /* 0x020fe20000010000 */
[----:B-1----:R-:W-:Y:S01]  /*4bb0*/  FADD.FTZ R32, R201, R8 ;  /* 0x00000008c9207221 */ /* 0x002fe20000010000 */
[----:B------:R-:W-:Y:S01]  /*4bc0*/  F2FP.BF16.F32.PACK_AB R200, R25, R200 ;  /* 0x000000c819c8723e */ /* 0x000fe200000010ff */
        /* <DEDUP_REMOVED lines=8> */
[-CC-:B------:R-:W-:Y:S01]  /*4c50*/  FFMA.FTZ R77, R77, R0.reuse, -R6.reuse ;  /* 0x000000004d4d7223 */ /* 0x180fe20000010806 */
[----:B------:R-:W-:Y:S01]  /*4c60*/  FFMA.FTZ R31, R31, R0, -R6 ;  /* 0x000000001f1f7223 */ /* 0x000fe20000010806 */
[----:B------:R-:W-:Y:S01]  /*4c70*/  F2FP.BF16.F32.PACK_AB R201, R8, R201 ;  /* 0x000000c908c9723e */ /* 0x000fe200000010ff */
[--C-:B------:R-:W-:Y:S01]  /*4c80*/  IMAD.MOV.U32 R105, RZ, RZ, R119.reuse ;  /* 0x000000ffff697224 */ /* 0x100fe200078e0077 */
[----:B------:R0:W1:Y:S01]  /*4c90*/  MUFU.EX2 R14, R67 ;  /* 0x00000043000e7308 */ /* 0x0000620000000800 */
[----:B--2---:R-:W-:Y:S01]  /*4ca0*/  F2FP.BF16.F32.PACK_AB R203, R12, R11 ;  /* 0x0000000b0ccb723e */ /* 0x004fe200000010ff */
[--C-:B------:R-:W-:Y:S01]  /*4cb0*/  IMAD.MOV.U32 R79, RZ, RZ, R119.reuse ;  /* 0x000000ffff4f7224 */ /* 0x100fe200078e0077 */
[----:B------:R-:W-:Y:S01]  /*4cc0*/  F2FP.BF16.F32.PACK_AB R202, R47, R202 ;  /* 0x000000ca2fca723e */ /* 0x000fe200000010ff */
[--C-:B------:R-:W-:Y:S01]  /*4cd0*/  IMAD.MOV.U32 R75, RZ, RZ, R119.reuse ;  /* 0x000000ffff4b7224 */ /* 0x100fe200078e0077 */
[----:B------:R-:W-:Y:S01]  /*4ce0*/  F2FP.BF16.F32.PACK_AB R196, R61, R196 ;  /* 0x000000c43dc4723e */ /* 0x000fe200000010ff */
[--C-:B------:R-:W-:Y:S01]  /*4cf0*/  IMAD.MOV.U32 R61, RZ, RZ, R119.reuse ;  /* 0x000000ffff3d7224 */ /* 0x100fe200078e0077 */
[----:B------:R-:W-:Y:S01]  /*4d00*/  F2FP.BF16.F32.PACK_AB R198, R65, R198 ;  /* 0x000000c641c6723e */ /* 0x000fe200000010ff */
[----:B------:R-:W2:Y:S01]  /*4d10*/  MUFU.EX2 R15, R15 ;  /* 0x0000000f000f7308 */ /* 0x000ea20000000800 */
[----:B0-----:R-:W-:-:S02]  /*4d20*/  IMAD.MOV.U32 R67, RZ, RZ, R119 ;  /* 0x000000ffff437224 */ /* 0x001fc400078e0077 */
[----:B------:R-:W-:-:S05]  /*4d30*/  IMAD.MOV.U32 R47, RZ, RZ, R119 ;  /* 0x000000ffff2f7224 */ /* 0x000fca00078e0077 */
[----:B------:R0:W-:Y:S01]  /*4d40*/  MUFU.EX2 R28, R51 ;  /* 0x00000033001c7308 */ /* 0x0001e20000000800 */
[----:B-1----:R-:W-:-:S07]  /*4d50*/  F2FP.BF16.F32.PACK_AB R197, R14, R13 ;  /* 0x0000000d0ec5723e */ /* 0x002fce00000010ff */
[----:B------:R1:W3:Y:S01]  /*4d60*/  MUFU.EX2 R20, R71 ;  /* 0x0000004700147308 */ /* 0x0002e20000000800 */
[----:B0-----:R-:W-:Y:S01]  /*4d70*/  FADD.FTZ R51, R65, R34 ;  /* 0x0000002241337221 */ /* 0x001fe20000010000 */
[----:B------:R-:W-:Y:S01]  /*4d80*/  FADD.FTZ R34, R12, R7 ;  /* 0x000000070c227221 */ /* 0x000fe20000010000 */
[----:B------:R-:W-:Y:S02]  /*4d90*/  IMAD.MOV.U32 R65, RZ, RZ, R119 ;  /* 0x000000ffff417224 */ /* 0x000fe400078e0077 */
[----:B------:R-:W-:Y:S01]  /*4da0*/  FADD.FTZ R36, R192, R51 ;  /* 0x00000033c0247221 */ /* 0x000fe20000010000 */
[----:B------:R-:W-:Y:S01]  /*4db0*/  FADD.FTZ R7, R13, R34 ;  /* 0x000000220d077221 */ /* 0x000fe20000010000 */
[C---:B------:R-:W-:Y:S01]  /*4dc0*/  F2FP.BF16.F32.PACK_AB R192, R69.reuse, R192 ;  /* 0x000000c045c0723e */ /* 0x040fe200000010ff */
[----:B------:R-:W0:Y:S01]  /*4dd0*/  MUFU.EX2 R21, R21 ;  /* 0x0000001500157308 */ /* 0x000e220000000800 */
[----:B------:R-:W-:Y:S01]  /*4de0*/  FADD.FTZ R51, R69, R36 ;  /* 0x0000002445337221 */ /* 0x000fe20000010000 */
[----:B------:R-:W-:Y:S01]  /*4df0*/  FADD.FTZ R34, R14, R7 ;  /* 0x000000070e227221 */ /* 0x000fe20000010000 */
[----:B-1----:R-:W-:-:S02]  /*4e00*/  IMAD.MOV.U32 R71, RZ, RZ, R119 ;  /* 0x000000ffff477224 */ /* 0x002fc400078e0077 */
[----:B------:R-:W-:Y:S01]  /*4e10*/  FADD.FTZ R36, R194, R51 ;  /* 0x00000033c2247221 */ /* 0x000fe20000010000 */
[----:B--2---:R-:W-:Y:S01]  /*4e20*/  FADD.FTZ R7, R15, R34 ;  /* 0x000000220f077221 */ /* 0x004fe20000010000 */
[C---:B------:R-:W-:Y:S01]  /*4e30*/  F2FP.BF16.F32.PACK_AB R194, R97.reuse, R194 ;  /* 0x000000c261c2723e */ /* 0x040fe200000010ff */
[----:B------:R1:W2:Y:S01]  /*4e40*/  MUFU.EX2 R24, R59 ;  /* 0x0000003b00187308 */ /* 0x0002a20000000800 */
[----:B------:R-:W-:Y:S01]  /*4e50*/  FADD.FTZ R38, R97, R36 ;  /* 0x0000002461267221 */ /* 0x000fe20000010000 */
[C---:B---3--:R-:W-:Y:S01]  /*4e60*/  FADD.FTZ R36, R20.reuse, R7 ;  /* 0x0000000714247221 */ /* 0x048fe20000010000 */
[----:B------:R-:W-:Y:S01]  /*4e70*/  F2FP.BF16.F32.PACK_AB R199, R20, R15 ;  /* 0x0000000f14c7723e */ /* 0x000fe200000010ff */
[--C-:B------:R-:W-:Y:S02]  /*4e80*/  IMAD.MOV.U32 R97, RZ, RZ, R119.reuse ;  /* 0x000000ffff617224 */ /* 0x100fe400078e0077 */
[--C-:B------:R-:W-:Y:S02]  /*4e90*/  IMAD.MOV.U32 R69, RZ, RZ, R119.reuse ;  /* 0x000000ffff457224 */ /* 0x100fe400078e0077 */
[----:B------:R-:W3:Y:S01]  /*4ea0*/  MUFU.EX2 R49, R49 ;  /* 0x0000003100317308 */ /* 0x000ee20000000800 */
[----:B0-----:R-:W-:Y:S01]  /*4eb0*/  FADD.FTZ R7, R21, R36 ;  /* 0x0000002415077221 */ /* 0x001fe20000010000 */
[----:B-1----:R-:W-:-:S02]  /*4ec0*/  IMAD.MOV.U32 R59, RZ, RZ, R119 ;  /* 0x000000ffff3b7224 */ /* 0x002fc400078e0077 */
[----:B------:R-:W-:-:S04]  /*4ed0*/  IMAD.MOV.U32 R51, RZ, RZ, R119 ;  /* 0x000000ffff337224 */ /* 0x000fc800078e0077 */
[----:B------:R0:W1:Y:S01]  /*4ee0*/  MUFU.EX2 R26, R63 ;  /* 0x0000003f001a7308 */ /* 0x0000620000000800 */
[C---:B--2---:R-:W-:Y:S01]  /*4ef0*/  FADD.FTZ R2, R24.reuse, R7 ;  /* 0x0000000718027221 */ /* 0x044fe20000010000 */
[----:B------:R-:W-:Y:S01]  /*4f00*/  F2FP.BF16.F32.PACK_AB R193, R24, R21 ;  /* 0x0000001518c1723e */ /* 0x000fe200000010ff */
[----:B------:R-:W-:-:S05]  /*4f10*/  IMAD.MOV.U32 R24, RZ, RZ, R119 ;  /* 0x000000ffff187224 */ /* 0x000fca00078e0077 */
[----:B------:R-:W2:Y:S01]  /*4f20*/  MUFU.EX2 R107, R107 ;  /* 0x0000006b006b7308 */ /* 0x000ea20000000800 */
[----:B---3--:R-:W-:Y:S01]  /*4f30*/  FADD.FTZ R7, R49, R2 ;  /* 0x0000000231077221 */ /* 0x008fe20000010000 */
[----:B0-----:R-:W-:-:S06]  /*4f40*/  IMAD.MOV.U32 R63, RZ, RZ, R119 ;  /* 0x000000ffff3f7224 */ /* 0x001fcc00078e0077 */
[----:B------:R0:W-:Y:S01]  /*4f50*/  MUFU.EX2 R32, R43 ;  /* 0x0000002b00207308 */ /* 0x0001e20000000800 */
[----:B-1----:R-:W-:Y:S01]  /*4f60*/  F2FP.BF16.F32.PACK_AB R195, R26, R49 ;  /* 0x000000311ac3723e */ /* 0x002fe200000010ff */
[----:B------:R-:W-:-:S06]  /*4f70*/  IMAD.MOV.U32 R49, RZ, RZ, R119 ;  /* 0x000000ffff317224 */ /* 0x000fcc00078e0077 */
[----:B------:R-:W1:Y:S01]  /*4f80*/  MUFU.EX2 R53, R53 ;  /* 0x0000003500357308 */ /* 0x000e620000000800 */
[----:B0-----:R-:W-:-:S04]  /*4f90*/  FADD.FTZ R43, R99, R38 ;  /* 0x00000026632b7221 */ /* 0x001fc80000010000 */
[C---:B------:R-:W-:Y:S01]  /*4fa0*/  FADD.FTZ R36, R188.reuse, R43 ;  /* 0x0000002bbc247221 */ /* 0x040fe20000010000 */
[----:B------:R-:W-:Y:S01]  /*4fb0*/  F2FP.BF16.F32.PACK_AB R188, R188, R99 ;  /* 0x00000063bcbc723e */ /* 0x000fe200000010ff */
[----:B------:R-:W-:Y:S01]  /*4fc0*/  IMAD.MOV.U32 R99, RZ, RZ, R119 ;  /* 0x000000ffff637224 */ /* 0x000fe200078e0077 */
[----:B------:R0:W3:Y:S01]  /*4fd0*/  MUFU.EX2 R184, R109 ;  /* 0x0000006d00b87308 */ /* 0x0000e20000000800 */
[----:B------:R-:W-:Y:S01]  /*4fe0*/  FADD.FTZ R43, R103, R36 ;  /* 0x00000024672b7221 */ /* 0x000fe20000010000 */
[----:B------:R-:W-:Y:S01]  /*4ff0*/  FADD.FTZ R36, R26, R7 ;  /* 0x000000071a247221 */ /* 0x000fe20000010000 */
[----:B------:R-:W-:Y:S02]  /*5000*/  IMAD.MOV.U32 R26, RZ, RZ, R119 ;  /* 0x000000ffff1a7224 */ /* 0x000fe400078e0077 */
[C---:B------:R-:W-:Y:S01]  /*5010*/  FADD.FTZ R38, R190.reuse, R43 ;  /* 0x0000002bbe267221 */ /* 0x040fe20000010000 */
[----:B------:R-:W-:Y:S01]  /*5020*/  F2FP.BF16.F32.PACK_AB R190, R190, R103 ;  /* 0x00000067bebe723e */ /* 0x000fe200000010ff */
[--C-:B------:R-:W-:Y:S01]  /*5030*/  IMAD.MOV.U32 R103, RZ, RZ, R119.reuse ;  /* 0x000000ffff677224 */ /* 0x100fe200078e0077 */
[----:B------:R-:W4:Y:S01]  /*5040*/  MUFU.EX2 R111, R111 ;  /* 0x0000006f006f7308 */ /* 0x000f220000000800 */
[----:B--2---:R-:W-:Y:S01]  /*5050*/  FADD.FTZ R43, R107, R38 ;  /* 0x000000266b2b7221 */ /* 0x004fe20000010000 */
[----:B-1----:R-:W-:Y:S01]  /*5060*/  FADD.FTZ R7, R53, R36 ;  /* 0x0000002435077221 */ /* 0x002fe20000010000 */
[----:B------:R-:W-:Y:S01]  /*5070*/  F2FP.BF16.F32.PACK_AB R189, R28, R53 ;  /* 0x000000351cbd723e */ /* 0x000fe200000010ff */
[----:B0-----:R-:W-:-:S02]  /*5080*/  IMAD.MOV.U32 R109, RZ, RZ, R119 ;  /* 0x000000ffff6d7224 */ /* 0x001fc400078e0077 */
[----:B------:R-:W-:Y:S01]  /*5090*/  FADD.FTZ R36, R28, R7 ;  /* 0x000000071c247221 */ /* 0x000fe20000010000 */
[----:B------:R-:W-:Y:S01]  /*50a0*/  IMAD.MOV.U32 R53, RZ, RZ, R119 ;  /* 0x000000ffff357224 */ /* 0x000fe200078e0077 */
[----:B------:R-:W0:Y:S01]  /*50b0*/  MUFU.EX2 R41, R41 ;  /* 0x0000002900297308 */ /* 0x000e220000000800 */
[C---:B---3--:R-:W-:Y:S01]  /*50c0*/  FADD.FTZ R38, R184.reuse, R43 ;  /* 0x0000002bb8267221 */ /* 0x048fe20000010000 */
[----:B------:R-:W-:Y:S01]  /*50d0*/  F2FP.BF16.F32.PACK_AB R184, R184, R107 ;  /* 0x0000006bb8b8723e */ /* 0x000fe200000010ff */
[--C-:B------:R-:W-:Y:S02]  /*50e0*/  IMAD.MOV.U32 R107, RZ, RZ, R119.reuse ;  /* 0x000000ffff6b7224 */ /* 0x100fe400078e0077 */
[----:B------:R-:W-:-:S03]  /*50f0*/  IMAD.MOV.U32 R28, RZ, RZ, R119 ;  /* 0x000000ffff1c7224 */ /* 0x000fc600078e0077 */
[----:B------:R1:W2:Y:S01]  /*5100*/  MUFU.EX2 R186, R113 ;  /* 0x0000007100ba7308 */ /* 0x0002a20000000800 */
[----:B----4-:R-:W-:-:S07]  /*5110*/  FADD.FTZ R43, R111, R38 ;  /* 0x000000266f2b7221 */ /* 0x010fce0000010000 */
[----:B------:R3:W4:Y:S01]  /*5120*/  MUFU.EX2 R30, R55 ;  /* 0x00000037001e7308 */ /* 0x0007220000000800 */
[----:B0-----:R-:W-:Y:S01]  /*5130*/  FADD.FTZ R7, R41, R36 ;  /* 0x0000002429077221 */ /* 0x001fe20000010000 */
[----:B-1----:R-:W-:-:S06]  /*5140*/  IMAD.MOV.U32 R113, RZ, RZ, R119 ;  /* 0x000000ffff717224 */ /* 0x002fcc00078e0077 */
[----:B------:R-:W0:Y:S01]  /*5150*/  MUFU.EX2 R115, R115 ;  /* 0x0000007300737308 */ /* 0x000e220000000800 */
[C---:B--2---:R-:W-:Y:S01]  /*5160*/  FADD.FTZ R38, R186.reuse, R43 ;  /* 0x0000002bba267221 */ /* 0x044fe20000010000 */
[----:B------:R-:W-:Y:S01]  /*5170*/  F2FP.BF16.F32.PACK_AB R186, R186, R111 ;  /* 0x0000006fbaba723e */ /* 0x000fe200000010ff */
[--C-:B------:R-:W-:Y:S02]  /*5180*/  IMAD.MOV.U32 R111, RZ, RZ, R119.reuse ;  /* 0x000000ffff6f7224 */ /* 0x100fe400078e0077 */
[--C-:B---3--:R-:W-:Y:S02]  /*5190*/  IMAD.MOV.U32 R55, RZ, RZ, R119.reuse ;  /* 0x000000ffff377224 */ /* 0x108fe400078e0077 */
[----:B------:R-:W-:Y:S01]  /*51a0*/  IMAD.MOV.U32 R43, RZ, RZ, R119 ;  /* 0x000000ffff2b7224 */ /* 0x000fe200078e0077 */
[----:B------:R-:W1:Y:S01]  /*51b0*/  MUFU.EX2 R45, R45 ;  /* 0x0000002d002d7308 */ /* 0x000e620000000800 */
[C---:B----4-:R-:W-:Y:S01]  /*51c0*/  FADD.FTZ R36, R30.reuse, R7 ;  /* 0x000000071e247221 */ /* 0x050fe20000010000 */
[----:B------:R-:W-:Y:S01]  /*51d0*/  F2FP.BF16.F32.PACK_AB R191, R30, R41 ;  /* 0x000000291ebf723e */ /* 0x000fe200000010ff */
[----:B------:R-:W-:-:S02]  /*51e0*/  IMAD.MOV.U32 R41, RZ, RZ, R119 ;  /* 0x000000ffff297224 */ /* 0x000fc400078e0077 */
[----:B------:R-:W-:-:S03]  /*51f0*/  IMAD.MOV.U32 R30, RZ, RZ, R119 ;  /* 0x000000ffff1e7224 */ /* 0x000fc600078e0077 */
[----:B------:R2:W3:Y:S01]  /*5200*/  MUFU.EX2 R180, R117 ;  /* 0x0000007500b47308 */ /* 0x0004e20000000800 */
[----:B0-----:R-:W-:-:S07]  /*5210*/  FADD.FTZ R25, R115, R38 ;  /* 0x0000002673197221 */ /* 0x001fce0000010000 */
[----:B------:R-:W0:Y:S01]  /*5220*/  MUFU.EX2 R121, R121 ;  /* 0x0000007900797308 */ /* 0x000e220000000800 */
[----:B-1----:R-:W-:Y:S01]  /*5230*/  FADD.FTZ R7, R45, R36 ;  /* 0x000000242d077221 */ /* 0x002fe20000010000 */
[C---:B------:R-:W-:Y:S01]  /*5240*/  F2FP.BF16.F32.PACK_AB R185, R32.reuse, R45 ;  /* 0x0000002d20b9723e */ /* 0x040fe200000010ff */
[----:B--2---:R-:W-:Y:S02]  /*5250*/  IMAD.MOV.U32 R117, RZ, RZ, R119 ;  /* 0x000000ffff757224 */ /* 0x004fe400078e0077 */
[----:B------:R-:W-:Y:S01]  /*5260*/  FADD.FTZ R36, R32, R7 ;  /* 0x0000000720247221 */ /* 0x000fe20000010000 */
[----:B------:R-:W-:Y:S02]  /*5270*/  IMAD.MOV.U32 R45, RZ, RZ, R119 ;  /* 0x000000ffff2d7224 */ /* 0x000fe400078e0077 */
[----:B------:R-:W1:Y:S01]  /*5280*/  MUFU.EX2 R33, R33 ;  /* 0x0000002100217308 */ /* 0x000e620000000800 */
[C---:B---3--:R-:W-:Y:S01]  /*5290*/  FADD.FTZ R38, R180.reuse, R25 ;  /* 0x00000019b4267221 */ /* 0x048fe20000010000 */
[----:B------:R-:W-:Y:S01]  /*52a0*/  F2FP.BF16.F32.PACK_AB R180, R180, R115 ;  /* 0x00000073b4b4723e */ /* 0x000fe200000010ff */
[----:B------:R-:W-:-:S02]  /*52b0*/  IMAD.MOV.U32 R115, RZ, RZ, R119 ;  /* 0x000000ffff737224 */ /* 0x000fc400078e0077 */
[----:B------:R-:W-:-:S03]  /*52c0*/  IMAD.MOV.U32 R32, RZ, RZ, R119 ;  /* 0x000000ffff207224 */ /* 0x000fc600078e0077 */
[----:B------:R-:W2:Y:S01]  /*52d0*/  MUFU.EX2 R182, R123 ;  /* 0x0000007b00b67308 */ /* 0x000ea20000000800 */
[----:B0-----:R-:W-:-:S07]  /*52e0*/  FADD.FTZ R25, R121, R38 ;  /* 0x0000002679197221 */ /* 0x001fce0000010000 */
[----:B------:R0:W3:Y:S01]  /*52f0*/  MUFU.EX2 R34, R57 ;  /* 0x0000003900227308 */ /* 0x0000e20000000800 */
[----:B-1----:R-:W-:-:S07]  /*5300*/  FADD.FTZ R7, R33, R36 ;  /* 0x0000002421077221 */ /* 0x002fce0000010000 */
[----:B------:R-:W1:Y:S01]  /*5310*/  MUFU.EX2 R125, R125 ;  /* 0x0000007d007d7308 */ /* 0x000e620000000800 */
[C---:B--2---:R-:W-:Y:S01]  /*5320*/  FADD.FTZ R40, R182.reuse, R25 ;  /* 0x00000019b6287221 */ /* 0x044fe20000010000 */
[----:B------:R-:W-:Y:S01]  /*5330*/  F2FP.BF16.F32.PACK_AB R182, R182, R121 ;  /* 0x00000079b6b6723e */ /* 0x000fe200000010ff */
[----:B0-----:R-:W-:-:S05]  /*5340*/  IMAD.MOV.U32 R57, RZ, RZ, R119 ;  /* 0x000000ffff397224 */ /* 0x001fca00078e0077 */
[----:B------:R-:W0:Y:S01]  /*5350*/  MUFU.EX2 R37, R37 ;  /* 0x0000002500257308 */ /* 0x000e220000000800 */
[C---:B---3--:R-:W-:Y:S01]  /*5360*/  FADD.FTZ R38, R34.reuse, R7 ;  /* 0x0000000722267221 */ /* 0x048fe20000010000 */
[----:B------:R-:W-:Y:S01]  /*5370*/  F2FP.BF16.F32.PACK_AB R187, R34, R33 ;  /* 0x0000002122bb723e */ /* 0x000fe200000010ff */
[--C-:B------:R-:W-:Y:S02]  /*5380*/  IMAD.MOV.U32 R34, RZ, RZ, R119.reuse ;  /* 0x000000ffff227224 */ /* 0x100fe400078e0077 */
[----:B------:R-:W-:-:S03]  /*5390*/  IMAD.MOV.U32 R33, RZ, RZ, R119 ;  /* 0x000000ffff217224 */ /* 0x000fc600078e0077 */
[----:B------:R-:W2:Y:S01]  /*53a0*/  MUFU.EX2 R176, R127 ;  /* 0x0000007f00b07308 */ /* 0x000ea20000000800 */
[----:B-1----:R-:W-:-:S07]  /*53b0*/  FADD.FTZ R25, R125, R40 ;  /* 0x000000287d197221 */ /* 0x002fce0000010000 */
[----:B------:R1:W3:Y:S01]  /*53c0*/  MUFU.EX2 R2, R35 ;  /* 0x0000002300027308 */ /* 0x0002e20000000800 */
[----:B0-----:R-:W-:-:S07]  /*53d0*/  FADD.FTZ R7, R37, R38 ;  /* 0x0000002625077221 */ /* 0x001fce0000010000 */
[----:B------:R-:W0:Y:S01]  /*53e0*/  MUFU.EX2 R129, R129 ;  /* 0x0000008100817308 */ /* 0x000e220000000800 */
[C---:B--2---:R-:W-:Y:S01]  /*53f0*/  FADD.FTZ R40, R176.reuse, R25 ;  /* 0x00000019b0287221 */ /* 0x044fe20000010000 */
[----:B------:R-:W-:Y:S01]  /*5400*/  F2FP.BF16.F32.PACK_AB R176, R176, R125 ;  /* 0x0000007db0b0723e */ /* 0x000fe200000010ff */
[----:B-1----:R-:W-:-:S05]  /*5410*/  IMAD.MOV.U32 R35, RZ, RZ, R119 ;  /* 0x000000ffff237224 */ /* 0x002fca00078e0077 */
[----:B------:R-:W1:Y:S01]  /*5420*/  MUFU.EX2 R29, R29 ;  /* 0x0000001d001d7308 */ /* 0x000e620000000800 */
[C---:B---3--:R-:W-:Y:S01]  /*5430*/  FADD.FTZ R38, R2.reuse, R7 ;  /* 0x0000000702267221 */ /* 0x048fe20000010000 */
[----:B------:R-:W-:Y:S01]  /*5440*/  F2FP.BF16.F32.PACK_AB R181, R2, R37 ;  /* 0x0000002502b5723e */ /* 0x000fe200000010ff */
[----:B------:R-:W-:Y:S02]  /*5450*/  IMAD.MOV.U32 R2, RZ, RZ, 0x3f800000 ;  /* 0x3f800000ff027424 */ /* 0x000fe400078e00ff */
[----:B------:R-:W-:-:S03]  /*5460*/  IMAD.MOV.U32 R37, RZ, RZ, R119 ;  /* 0x000000ffff257224 */ /* 0x000fc600078e0077 */
[----:B------:R-:W2:Y:S01]  /*5470*/  MUFU.EX2 R10, R10 ;  /* 0x0000000a000a7308 */ /* 0x000ea20000000800 */
[----:B0-----:R-:W-:Y:S01]  /*5480*/  FADD.FTZ R7, R129, R40 ;  /* 0x0000002881077221 */ /* 0x001fe20000010000 */
[----:B------:R-:W-:-:S06]  /*5490*/  IMAD.MOV.U32 R40, RZ, RZ, R119 ;  /* 0x000000ffff287224 */ /* 0x000fcc00078e0077 */
[----:B------:R0:W3:Y:S01]  /*54a0*/  MUFU.EX2 R6, R39 ;  /* 0x0000002700067308 */ /* 0x0000e20000000800 */
[----:B-1----:R-:W-:Y:S01]  /*54b0*/  FADD.FTZ R25, R29, R38 ;  /* 0x000000261d197221 */ /* 0x002fe20000010000 */
[----:B------:R-:W-:-:S06]  /*54c0*/  IMAD.MOV.U32 R38, RZ, RZ, R119 ;  /* 0x000000ffff267224 */ /* 0x000fcc00078e0077 */
[----:B------:R-:W1:Y:S01]  /*54d0*/  MUFU.EX2 R73, R73 ;  /* 0x0000004900497308 */ /* 0x000e620000000800 */
[C---:B--2---:R-:W-:Y:S01]  /*54e0*/  FADD.FTZ R7, R10.reuse, R7 ;  /* 0x000000070a077221 */ /* 0x044fe20000010000 */
[----:B------:R-:W-:Y:S01]  /*54f0*/  F2FP.BF16.F32.PACK_AB R178, R10, R129 ;  /* 0x000000810ab2723e */ /* 0x000fe200000010ff */
[----:B0-----:R-:W-:-:S05]  /*5500*/  IMAD.MOV.U32 R39, RZ, RZ, R119 ;  /* 0x000000ffff277224 */ /* 0x001fca00078e0077 */
[----:B------:R0:W2:Y:S01]  /*5510*/  MUFU.EX2 R36, R27 ;  /* 0x0000001b00247308 */ /* 0x0000a20000000800 */
[C---:B---3--:R-:W-:Y:S01]  /*5520*/  FADD.FTZ R10, R6.reuse, R25 ;  /* 0x00000019060a7221 */ /* 0x048fe20000010000 */
[----:B------:R-:W-:Y:S01]  /*5530*/  F2FP.BF16.F32.PACK_AB R183, R6, R29 ;  /* 0x0000001d06b7723e */ /* 0x000fe200000010ff */
[--C-:B------:R-:W-:Y:S02]  /*5540*/  IMAD.MOV.U32 R29, RZ, RZ, R119.reuse ;  /* 0x000000ffff1d7224 */ /* 0x100fe400078e0077 */
[----:B------:R-:W-:-:S03]  /*5550*/  IMAD.MOV.U32 R25, RZ, RZ, R119 ;  /* 0x000000ffff197224 */ /* 0x000fc600078e0077 */
[----:B------:R-:W3:Y:S01]  /*5560*/  MUFU.EX2 R77, R77 ;  /* 0x0000004d004d7308 */ /* 0x000ee20000000800 */
[----:B-1----:R-:W-:Y:S01]  /*5570*/  FADD.FTZ R11, R73, R10 ;  /* 0x0000000a490b7221 */ /* 0x002fe20000010000 */
[----:B0-----:R-:W-:-:S06]  /*5580*/  IMAD.MOV.U32 R27, RZ, RZ, R119 ;  /* 0x000000ffff1b7224 */ /* 0x001fcc00078e0077 */
        /* <DEDUP_REMOVED lines=12> */
[----:B------:R-:W-:Y:S01]  /*5650*/  R2UR UR4, R16 ;  /* 0x00000000100472ca */ /* 0x000fe200000e0000 */
        /* <DEDUP_REMOVED lines=52> */
[----:B------:R-:W-:-:S07]  /*59a0*/  CS2R R24, SRZ ;  /* 0x0000000000187805 */ /* 0x000fce000001ff00 */
.L_x_3829:
        /* <DEDUP_REMOVED lines=8> */
.L_x_3821:
[----:B------:R-:W0:Y:S01]  /*5a30*/  S2UR UR7, SR_CgaCtaId ;  /* 0x00000000000779c3 */ /* 0x000e220000008800 */
[----:B------:R-:W-:Y:S01]  /*5a40*/  UMOV UR6, 0x400 ;  /* 0x0000040000067882 */ /* 0x000fe20000000000 */
[----:B------:R-:W-:Y:S01]  /*5a50*/  IMAD.U32 R12, RZ, RZ, UR5 ;  /* 0x00000005ff0c7e24 */ /* 0x000fe2000f8e00ff */
[----:B------:R-:W-:Y:S01]  /*5a60*/  SHF.L.U32 R3, R17, 0x1f, RZ ;  /* 0x0000001f11037819 */ /* 0x000fe200000006ff */
[----:B0-----:R-:W-:-:S06]  /*5a70*/  ULEA UR6, UR7, UR6, 0x18 ;  /* 0x0000000607067291 */ /* 0x001fcc000f8ec03f */
[----:B------:R-:W-:-:S04]  /*5a80*/  IMAD.U32 R5, RZ, RZ, UR6 ;  /* 0x00000006ff057e24 */ /* 0x000fc8000f8e00ff */
[----:B------:R-:W-:-:S04]  /*5a90*/  IMAD R12, R12, 0x8, R5 ;  /* 0x000000080c0c7824 */ /* 0x000fc800078e0205 */
[----:B------:R0:W1:Y:S01]  /*5aa0*/  SYNCS.PHASECHK.TRANS64.TRYWAIT P2, [R12+URZ+0x36830], R3 ;  /* 0x036830030c0075a7 */ /* 0x000062000804017f */
[----:B------:R-:W-:Y:S05]  /*5ab0*/  @!P0 BRA `(.L_x_3822) ;  /* 0x0000000000048947 */ /* 0x000fea0003800000 */
[----:B------:R-:W-:Y:S01]  /*5ac0*/  BPT.TRAP 0x1 ;  /* 0x000000040000795c */ /* 0x000fe20000300000 */
.L_x_3822:
[----:B------:R-:W-:Y:S01]  /*5ad0*/  IMAD R0, R16, 0xa80, R9 ;  /* 0x00000a8010007824 */ /* 0x000fe200078e0209 */
[----:B-1----:R-:W-:Y:S06]  /*5ae0*/  @P2 BRA `(.L_x_3823) ;  /* 0x0000000000082947 */ /* 0x002fec0003800000 */
[----:B------:R-:W1:Y:S02]  /*5af0*/  SYNCS.PHASECHK.TRANS64.TRYWAIT P2, [R12+URZ+0x36830], R3 ;  /* 0x036830030c0075a7 */ /* 0x000e64000804017f */
[----:B-1----:R-:W-:Y:S05]  /*5b00*/  @!P2 BRA `(.L_x_3824) ;  /* 0x000000d400fca947 */ /* 0x002fea0003800000 */
.L_x_3823:
[----:B------:R-:W-:Y:S01]  /*5b10*/  R2UR UR6, R0 ;  /* 0x00000000000672ca */ /* 0x000fe200000e0000 */
[----:B------:R-:W-:Y:S01]  /*5b20*/  WARPGROUP.ARRIVE ;  /* 0x00000000000079c5 */ /* 0x000fe20000000000 */
        /* <DEDUP_REMOVED lines=11> */
[----:B------:R-:W-:Y:S01]  /*5be0*/  UMOV UR10, UR6 ;  /* 0x00000006000a7c82 */ /* 0x000fe20008000000 */
[----:B------:R-:W-:Y:S01]  /*5bf0*/  UIADD3 UR5, UR6, 0x80, URZ ;  /* 0x0000008006057890 */ /* 0x000fe2000fffe03f */
[----:B------:R-:W-:Y:S01]  /*5c00*/  HGMMA.64x16x16.F32.BF16 R168, gdesc[UR8], RZ, !UPT, gsb0 ;  /* 0x0020000008a879f0 */ /* 0x000fe2000c0018ff */
[----:B------:R-:W-:Y:S01]  /*5c10*/  UMOV UR11, 0x40000040 ;  /* 0x40000040000b7882 */ /* 0x000fe20000000000 */
[----:B------:R-:W-:Y:S01]  /*5c20*/  UIADD3 UR7, UR6, 0x100, URZ ;  /* 0x0000010006077890 */ /* 0x000fe2000fffe03f */
[-C--:B------:R-:W-:Y:S01]  /*5c30*/  FMUL.FTZ R24, R24, R8.reuse ;  /* 0x0000000818187220 */ /* 0x080fe20000410000 */
[----:B------:R-:W-:Y:S01]  /*5c40*/  UIADD3 UR14, UR6, 0x2, URZ ;  /* 0x00000002060e7890 */ /* 0x000fe2000fffe03f */
[-C--:B------:R-:W-:Y:S01]  /*5c50*/  FMUL.FTZ R25, R25, R8.reuse ;  /* 0x0000000819197220 */ /* 0x080fe20000410000 */
[----:B------:R-:W-:Y:S01]  /*5c60*/  UMOV UR10, UR5 ;  /* 0x00000005000a7c82 */ /* 0x000fe20008000000 */
        /* <DEDUP_REMOVED lines=117> */
[----:B------:R-:W-:Y:S01]  /*63c0*/  FMUL.FTZ R119, R119, R2 ;  /* 0x0000000277777220 */ /* 0x000fe20000410000 */
[----:B------:R-:W-:-:S02]  /*63d0*/  WARPGROUP.DEPBAR.LE gsb0, 0x0 ;  /* 0x00008000000079c5 */ /* 0x000fc40000010000 */
[----:B------:R-:W-:-:S06]  /*63e0*/  WARPGROUP.ARRIVE ;  /* 0x00000000000079c5 */ /* 0x000fcc0000000000 */
[----:B------:R-:W-:Y:S01]  /*63f0*/  HGMMA.64x16x16.F32.BF16 R144, gdesc[UR8], RZ, !UPT, gsb0 ;  /* 0x00200000089079f0 */ /* 0x000fe2000c0018ff */
[----:B------:R-:W-:Y:S01]  /*6400*/  UMOV UR10, UR7 ;  /* 0x00000007000a7c82 */ /* 0x000fe20008000000 */
[----:B------:R-:W-:Y:S01]  /*6410*/  UMOV UR11, 0x40000040 ;  /* 0x40000040000b7882 */ /* 0x000fe20000000000 */
[----:B------:R-:W-:Y:S01]  /*6420*/  UIADD3 UR7, UR6, 0x300, URZ ;  /* 0x0000030006077890 */ /* 0x000fe2000fffe03f */
[----:B------:R-:W-:Y:S02]  /*6430*/  WARPGROUP.DEPBAR.LE gsb0, 0x0 ;  /* 0x00008000000079c5 */ /* 0x000fe40000010000 */
        /* <DEDUP_REMOVED lines=444> */
.L_x_3825:
[----:B------:R-:W-:Y:S01]  /*8000*/  IMAD.U32 R2, RZ, RZ, UR4 ;  /* 0x00000004ff027e24 */ /* 0x000fe2000f8e00ff */
[----:B------:R-:W-:-:S03]  /*8010*/  SHF.L.U32 R0, R13, 0x1f, RZ ;  /* 0x0000001f0d007819 */ /* 0x000fc600000006ff */
[----:B------:R-:W-:-:S04]  /*8020*/  IMAD R13, R2, 0x8, R5 ;  /* 0x00000008020d7824 */ /* 0x000fc800078e0205 */
[----:B------:R2:W3:Y:S01]  /*8030*/  SYNCS.PHASECHK.TRANS64.TRYWAIT P2, [R13+URZ+0x36850], R0 ;  /* 0x036850000d0075a7 */ /* 0x0004e2000804017f */
[----:B------:R-:W-:Y:S05]  /*8040*/  @!P0 BRA `(.L_x_3826) ;  /* 0x0000000000048947 */ /* 0x000fea0003800000 */
[----:B------:R-:W-:Y:S01]  /*8050*/  BPT.TRAP 0x1 ;  /* 0x000000040000795c */ /* 0x000fe20000300000 */
.L_x_3826:
[----:B---3--:R-:W-:Y:S05]  /*8060*/  @P2 BRA `(.L_x_3827) ;  /* 0x0000000000082947 */ /* 0x008fea0003800000 */
[----:B------:R-:W3:Y:S02]  /*8070*/  SYNCS.PHASECHK.TRANS64.TRYWAIT P2, [R13+URZ+0x36850], R0 ;  /* 0x036850000d0075a7 */ /* 0x000ee4000804017f */
[----:B---3--:R-:W-:Y:S05]  /*8080*/  @!P2 BRA `(.L_x_3828) ;  /* 0x000000b000b0a947 */ /* 0x008fea0003800000 */
.L_x_3827:
[----:B------:R-:W-:Y:S01]  /*8090*/  R2UR UR5, R5 ;  /* 0x00000000050572ca */ /* 0x000fe200000e0000 */
[----:B------:R-:W-:Y:S01]  /*80a0*/  WARPGROUP.ARRIVE ;  /* 0x00000000000079c5 */ /* 0x000fe20000000000 */
[----:B------:R-:W-:Y:S01]  /*80b0*/  UMOV UR7, 0x40000040 ;  /* 0x4000004000077882 */ /* 0x000fe20000000000 */
[----:B--23--:R-:W-:Y:S01]  /*80c0*/  FMNMX.FTZ R0, R168, R15, !PT ;  /* 0x0000000fa8007209 */ /* 0x00cfe20007810000 */
[----:B01----:R-:W-:Y:S01]  /*80d0*/  @!P1 VIADD R12, R12, 0x36840 ;  /* 0x000368400c0c9836 */ /* 0x003fe20000000000 */
[C---:B------:R-:W-:Y:S01]  /*80e0*/  ISETP.GT.AND P2, PT, R11.reuse, RZ, PT ;  /* 0x000000ff0b00720c */ /* 0x040fe20003f44270 */
[----:B------:R-:W-:Y:S01]  /*80f0*/  VIADD R11, R11, 0xffffffff ;  /* 0xffffffff0b0b7836 */ /* 0x000fe20000000000 */
[----:B------:R-:W-:-:S04]  /*8100*/  FMNMX.FTZ R3, R169, R0, !PT ;  /* 0x00000000a9037209 */ /* 0x000fc80007810000 */
        /* <DEDUP_REMOVED lines=10> */
[----:B------:R-:W-:-:S04]  /*81b0*/  FMNMX.FTZ R3, R165, R0, !PT ;  /* 0x00000000a5037209 */ /* 0x000fc80007810000 */
[----:B------:R-:W-:Y:S01]  /*81c0*/  FMNMX.FTZ R0, R152, R3, !PT ;  /* 0x0000000398007209 */ /* 0x000fe20007810000 */
[----:B------:R-:W-:Y:S02]  /*81d0*/  UMOV UR6, UR4 ;  /* 0x0000000400067c82 */ /* 0x000fe40008000000 */
[----:B------:R-:W-:Y:S01]  /*81e0*/  HGMMA.64x192x16.F32.BF16 R24, R200, gdesc[UR4].tnspB, R24, gsb0 ;  /* 0x42e00004c8187df0 */ /* 0x000fe20008001818 */
        /* <DEDUP_REMOVED lines=89> */
[----:B------:R-:W-:Y:S01]  /*8780*/  FADD.FTZ R133, -R3, R10 ;  /* 0x0000000a03857221 */ /* 0x000fe20000010100 */
[-CC-:B------:R-:W-:Y:S01]  /*8790*/  FFMA.FTZ R15, R168, R0.reuse, -R189.reuse ;  /* 0x00000000a80f7223 */ /* 0x180fe200000108bd */
[-CC-:B------:R-:W-:Y:S01]  /*87a0*/  FFMA.FTZ R200, R169, R0.reuse, -R189.reuse ;  /* 0x00000000a9c87223 */ /* 0x180fe200000108bd */
[-CC-:B------:R-:W-:Y:S01]  /*87b0*/  FFMA.FTZ R202, R172, R0.reuse, -R189.reuse ;  /* 0x00000000acca7223 */ /* 0x180fe200000108bd */
[-C--:B------:R-:W-:Y:S01]  /*87c0*/  FMUL.FTZ R2, R133, R0.reuse ;  /* 0x0000000085027220 */ /* 0x080fe20000410000 */
[-C--:B------:R-:W-:Y:S01]  /*87d0*/  FMUL.FTZ R133, R3, R0.reuse ;  /* 0x0000000003857220 */ /* 0x080fe20000410000 */
[-CC-:B------:R-:W-:Y:S01]  /*87e0*/  FFMA.FTZ R169, R173, R0.reuse, -R189.reuse ;  /* 0x00000000ada97223 */ /* 0x180fe200000108bd */
[----:B------:R-:W0:Y:S01]  /*87f0*/  MUFU.EX2 R15, R15 ;  /* 0x0000000f000f7308 */ /* 0x000e220000000800 */
[-C--:B------:R-:W-:Y:S01]  /*8800*/  FFMA.FTZ R14, R120, R0.reuse, -R189 ;  /* 0x00000000780e7223 */ /* 0x080fe200000108bd */
[-CC-:B------:R-:W-:Y:S01]  /*8810*/  FFMA.FTZ R201, R170, R0.reuse, -R133.reuse ;  /* 0x00000000aac97223 */ /* 0x180fe20000010885 */
[-CC-:B------:R-:W-:Y:S01]  /*8820*/  FFMA.FTZ R10, R171, R0.reuse, -R133.reuse ;  /* 0x00000000ab0a7223 */ /* 0x180fe20000010885 */
[-CC-:B------:R-:W-:Y:S01]  /*8830*/  FFMA.FTZ R203, R174, R0.reuse, -R133.reuse ;  /* 0x00000000aecb7223 */ /* 0x180fe20000010885 */
[-C--:B------:R-:W-:Y:S01]  /*8840*/  FFMA.FTZ R120, R175, R0.reuse, -R133 ;  /* 0x00000000af787223 */ /* 0x080fe20000010885 */
[-CC-:B------:R-:W-:Y:S01]  /*8850*/  FFMA.FTZ R196, R160, R0.reuse, -R189.reuse ;  /* 0x00000000a0c47223 */ /* 0x180fe200000108bd */
[-CC-:B------:R-:W-:Y:S01]  /*8860*/  FFMA.FTZ R188, R144, R0.reuse, -R189.reuse ;  /* 0x0000000090bc7223 */ /* 0x180fe200000108bd */
[----:B------:R-:W-:Y:S01]  /*8870*/  MUFU.EX2 R200, R200 ;  /* 0x000000c800c87308 */ /* 0x000fe20000000800 */
[-C--:B------:R-:W-:Y:S01]  /*8880*/  FFMA.FTZ R124, R124, R0.reuse, -R189 ;  /* 0x000000007c7c7223 */ /* 0x080fe200000108bd */
[-C--:B------:R-:W-:Y:S01]  /*8890*/  FFMA.FTZ R197, R162, R0.reuse, -R133 ;  /* 0x00000000a2c57223 */ /* 0x080fe20000010885 */
[----:B------:R-:W-:Y:S01]  /*88a0*/  @!P1 PRMT R144, RZ, 0x654, R12 ;  /* 0x00000654ff909816 */ /* 0x000fe2000000000c */
[-CC-:B------:R-:W-:Y:S01]  /*88b0*/  FFMA.FTZ R173, R161, R0.reuse, -R189.reuse ;  /* 0x00000000a1ad7223 */ /* 0x180fe200000108bd */
[-C--:B------:R-:W-:Y:S01]  /*88c0*/  FFMA.FTZ R198, R164, R0.reuse, -R189 ;  /* 0x00000000a4c67223 */ /* 0x080fe200000108bd */
[-C--:B------:R-:W-:Y:S01]  /*88d0*/  FFMA.FTZ R199, R166, R0.reuse, -R133 ;  /* 0x00000000a6c77223 */ /* 0x080fe20000010885 */
[-C--:B------:R-:W-:Y:S01]  /*88e0*/  FFMA.FTZ R161, R165, R0.reuse, -R189 ;  /* 0x00000000a5a17223 */ /* 0x080fe200000108bd */
[----:B------:R-:W-:Y:S01]  /*88f0*/  MUFU.EX2 R2, R2 ;  /* 0x0000000200027308 */ /* 0x000fe20000000800 */
[----:B0-----:R-:W-:Y:S01]  /*8900*/  FFMA.FTZ R7, R8, R7, R15 ;  /* 0x0000000708077223 */ /* 0x001fe2000001000f */
[-C--:B------:R-:W-:Y:S01]  /*8910*/  FFMA.FTZ R192, R152, R0.reuse, -R189 ;  /* 0x0000000098c07223 */ /* 0x080fe200000108bd */
[-C--:B------:R-:W-:Y:S01]  /*8920*/  FFMA.FTZ R193, R154, R0.reuse, -R133 ;  /* 0x000000009ac17223 */ /* 0x080fe20000010885 */
[-C--:B------:R-:W-:Y:S01]  /*8930*/  FFMA.FTZ R194, R156, R0.reuse, -R189 ;  /* 0x000000009cc27223 */ /* 0x080fe200000108bd */
[-C--:B------:R-:W-:Y:S01]  /*8940*/  FFMA.FTZ R195, R158, R0.reuse, -R133 ;  /* 0x000000009ec37223 */ /* 0x080fe20000010885 */
[-CC-:B------:R-:W-:Y:S01]  /*8950*/  FFMA.FTZ R190, R148, R0.reuse, -R189.reuse ;  /* 0x0000000094be7223 */ /* 0x180fe200000108bd */
[-CC-:B------:R-:W-:Y:S01]  /*8960*/  FFMA.FTZ R137, R137, R0.reuse, -R189.reuse ;  /* 0x0000000089897223 */ /* 0x180fe200000108bd */
[----:B------:R-:W-:Y:S01]  /*8970*/  MUFU.EX2 R201, R201 ;  /* 0x000000c900c97308 */ /* 0x000fe20000000800 */
[-CC-:B------:R-:W-:Y:S01]  /*8980*/  FFMA.FTZ R141, R141, R0.reuse, -R189.reuse ;  /* 0x000000008d8d7223 */ /* 0x180fe200000108bd */
[-CC-:B------:R-:W-:Y:S01]  /*8990*/  FFMA.FTZ R121, R121, R0.reuse, -R189.reuse ;  /* 0x0000000079797223 */ /* 0x180fe200000108bd */
[-C--:B------:R-:W-:Y:S01]  /*89a0*/  FFMA.FTZ R125, R125, R0.reuse, -R189 ;  /* 0x000000007d7d7223 */ /* 0x080fe200000108bd */
        /* <DEDUP_REMOVED lines=9> */
[----:B------:R-:W-:-:S03]  /*8a40*/  FFMA.FTZ R127, R127, R0, -R133 ;  /* 0x000000007f7f7223 */ /* 0x000fc60000010885 */
[----:B------:R-:W-:Y:S08]  /*8a50*/  MUFU.EX2 R202, R202 ;  /* 0x000000ca00ca7308 */ /* 0x000ff00000000800 */
[----:B------:R-:W-:Y:S08]  /*8a60*/  MUFU.EX2 R203, R203 ;  /* 0x000000cb00cb7308 */ /* 0x000ff00000000800 */
[----:B------:R-:W-:Y:S08]  /*8a70*/  MUFU.EX2 R169, R169 ;  /* 0x000000a900a97308 */ /* 0x000ff00000000800 */
[----:B------:R-:W-:Y:S08]  /*8a80*/  MUFU.EX2 R120, R120 ;  /* 0x0000007800787308 */ /* 0x000ff00000000800 */
[----:B------:R0:W-:Y:S08]  /*8a90*/  MUFU.EX2 R20, R124 ;  /* 0x0000007c00147308 */ /* 0x0001f00000000800 */
[----:B------:R-:W-:Y:S01]  /*8aa0*/  MUFU.EX2 R196, R196 ;  /* 0x000000c400c47308 */ /* 0x000fe20000000800 */
[----:B0-----:R-:W-:-:S07]  /*8ab0*/  FFMA.FTZ R124, R163, R0, -R133 ;  /* 0x00000000a37c7223 */ /* 0x001fce0000010885 */
        /* <DEDUP_REMOVED lines=16> */
[-C--:B------:R-:W-:Y:S01]  /*8bc0*/  FFMA.FTZ R187, R142, R0.reuse, -R133 ;  /* 0x000000008ebb7223 */ /* 0x080fe20000010885 */
[-C--:B------:R-:W-:Y:S01]  /*8bd0*/  FFMA.FTZ R184, R136, R0.reuse, -R189 ;  /* 0x0000000088b87223 */ /* 0x080fe200000108bd */
[-C--:B------:R-:W-:Y:S01]  /*8be0*/  FFMA.FTZ R136, R159, R0.reuse, -R133 ;  /* 0x000000009f887223 */ /* 0x080fe20000010885 */
[-C--:B------:R-:W-:Y:S01]  /*8bf0*/  FFMA.FTZ R186, R140, R0.reuse, -R189 ;  /* 0x000000008cba7223 */ /* 0x080fe200000108bd */
[----:B------:R-:W-:Y:S01]  /*8c00*/  HGMMA.64x192x16.F32.BF16 R24, R180, gdesc[UR4].tnspB, R24, gsb0 ;  /* 0x42e00004b4187df0 */ /* 0x000fe20008001818 */
[----:B------:R-:W-:Y:S01]  /*8c10*/  UMOV UR6, UR4 ;  /* 0x0000000400067c82 */ /* 0x000fe20008000000 */
[----:B------:R-:W-:Y:S01]  /*8c20*/  UMOV UR7, 0x40000040 ;  /* 0x4000004000077882 */ /* 0x000fe20000000000 */
[----:B------:R-:W-:Y:S01]  /*8c30*/  FFMA.FTZ R140, R147, R0, -R133 ;  /* 0x00000000938c7223 */ /* 0x000fe20000010885 */
[----:B------:R-:W-:Y:S01]  /*8c40*/  MUFU.EX2 R136, R136 ;  /* 0x0000008800887308 */ /* 0x000fe20000000800 */
[----:B------:R-:W-:-:S07]  /*8c50*/  R2UR UR4, R16 ;  /* 0x00000000100472ca */ /* 0x000fce00000e0000 */
        /* <DEDUP_REMOVED lines=18> */
[----:B------:R-:W-:Y:S08]  /*8d80*/  MUFU.EX2 R123, R123 ;  /* 0x0000007b007b7308 */ /* 0x000ff00000000800 */
[----:B------:R-:W1:Y:S08]  /*8d90*/  MUFU.EX2 R125, R125 ;  /* 0x0000007d007d7308 */ /* 0x000e700000000800 */
[----:B------:R-:W-:Y:S01]  /*8da0*/  MUFU.EX2 R127, R127 ;  /* 0x0000007f007f7308 */ /* 0x000fe20000000800 */
[----:B------:R-:W-:-:S02]  /*8db0*/  WARPGROUP.DEPBAR.LE gsb0, 0x0 ;  /* 0x00008000000079c5 */ /* 0x000fc40000010000 */
[----:B------:R-:W-:Y:S01]  /*8dc0*/  WARPGROUP.ARRIVE ;  /* 0x00000000000079c5 */ /* 0x000fe20000000000 */
[-C--:B------:R-:W-:Y:S01]  /*8dd0*/  FFMA.FTZ R180, R128, R0.reuse, -R189 ;  /* 0x0000000080b47223 */ /* 0x080fe200000108bd */
[-C--:B------:R-:W-:Y:S01]  /*8de0*/  FFMA.FTZ R128, R167, R0.reuse, -R133 ;  /* 0x00000000a7807223 */ /* 0x080fe20000010885 */
[-C--:B------:R-:W-:Y:S01]  /*8df0*/  FFMA.FTZ R182, R132, R0.reuse, -R189 ;  /* 0x0000000084b67223 */ /* 0x080fe200000108bd */
[-CC-:B------:R-:W-:Y:S01]  /*8e00*/  FFMA.FTZ R132, R155, R0.reuse, -R133.reuse ;  /* 0x000000009b847223 */ /* 0x180fe20000010885 */
[-CC-:B------:R-:W-:Y:S01]  /*8e10*/  FFMA.FTZ R181, R130, R0.reuse, -R133.reuse ;  /* 0x0000000082b57223 */ /* 0x180fe20000010885 */
[----:B------:R-:W-:Y:S01]  /*8e20*/  HGMMA.64x192x16.F32.BF16 R24, R176, gdesc[UR4].tnspB, R24, gsb0 ;  /* 0x42e00004b0187df0 */ /* 0x000fe20008001818 */
[----:B------:R-:W-:Y:S01]  /*8e30*/  FFMA.FTZ R189, R146, R0, -R133 ;  /* 0x0000000092bd7223 */ /* 0x000fe20000010885 */
[----:B------:R-:W2:Y:S08]  /*8e40*/  MUFU.EX2 R128, R128 ;  /* 0x0000008000807308 */ /* 0x000eb00000000800 */
[----:B------:R-:W3:Y:S08]  /*8e50*/  MUFU.EX2 R132, R132 ;  /* 0x0000008400847308 */ /* 0x000ef00000000800 */
[----:B------:R-:W4:Y:S08]  /*8e60*/  MUFU.EX2 R189, R189 ;  /* 0x000000bd00bd7308 */ /* 0x000f300000000800 */
[----:B------:R-:W-:Y:S08]  /*8e70*/  MUFU.EX2 R180, R180 ;  /* 0x000000b400b47308 */ /* 0x000ff00000000800 */
[----:B------:R-:W-:Y:S08]  /*8e80*/  MUFU.EX2 R181, R181 ;  /* 0x000000b500b57308 */ /* 0x000ff00000000800 */
[----:B------:R-:W-:Y:S08]  /*8e90*/  MUFU.EX2 R182, R182 ;  /* 0x000000b600b67308 */ /* 0x000ff00000000800 */
[----:B------:R-:W-:Y:S01]  /*8ea0*/  MUFU.EX2 R183, R134 ;  /* 0x0000008600b77308 */ /* 0x000fe20000000800 */
[----:B------:R-:W-:-:S02]  /*8eb0*/  WARPGROUP.DEPBAR.LE gsb0, 0x0 ;  /* 0x00008000000079c5 */ /* 0x000fc40000010000 */
[----:B------:R5:W-:Y:S05]  /*8ec0*/  @!P1 SYNCS.ARRIVE.TRANS64.RED.A1T0 RZ, [R144+URZ], RZ ;  /* 0x000000ff90ff99a7 */ /* 0x000bea000810043f */
[----:B------:R-:W-:Y:S01]  /*8ed0*/  MUFU.EX2 R179, R126 ;  /* 0x0000007e00b37308 */ /* 0x000fe20000000800 */
[----:B0-----:R-:W-:Y:S02]  /*8ee0*/  F2FP.BF16.F32.PACK_AB R176, R121, R14 ;  /* 0x0000000e79b0723e */ /* 0x001fe400000010ff */
[----:B-1----:R-:W-:Y:S01]  /*8ef0*/  F2FP.BF16.F32.PACK_AB R178, R125, R20 ;  /* 0x000000147db2723e */ /* 0x002fe200000010ff */
[----:B-----5:R-:W-:Y:S02]  /*8f00*/  @!P1 VIADD R144, R13, 0x36860 ;  /* 0x000368600d909836 */ /* 0x020fe40000000000 */
[----:B------:R-:W-:Y:S01]  /*8f10*/  FADD.FTZ R13, R200, R7 ;  /* 0x00000007c80d7221 */ /* 0x000fe20000010000 */
[----:B------:R-:W-:Y:S01]  /*8f20*/  FFMA.FTZ R7, R2, R6, R201 ;  /* 0x0000000602077223 */ /* 0x000fe200000100c9 */
[----:B------:R-:W-:-:S02]  /*8f30*/  F2FP.BF16.F32.PACK_AB R200, R200, R15 ;  /* 0x0000000fc8c8723e */ /* 0x000fc400000010ff */
[----:B------:R-:W-:Y:S01]  /*8f40*/  FADD.FTZ R6, R202, R13 ;  /* 0x0000000dca067221 */ /* 0x000fe20000010000 */
[C---:B------:R-:W-:Y:S01]  /*8f50*/  FADD.FTZ R138, R10.reuse, R7 ;  /* 0x000000070a8a7221 */ /* 0x040fe20000010000 */
[----:B------:R-:W-:Y:S02]  /*8f60*/  F2FP.BF16.F32.PACK_AB R201, R10, R201 ;  /* 0x000000c90ac9723e */ /* 0x000fe400000010ff */
[----:B------:R-:W-:Y:S01]  /*8f70*/  FADD.FTZ R13, R169, R6 ;  /* 0x00000006a90d7221 */ /* 0x000fe20000010000 */
[----:B------:R-:W-:Y:S01]  /*8f80*/  FADD.FTZ R7, R203, R138 ;  /* 0x0000008acb077221 */ /* 0x000fe20000010000 */
[----:B------:R-:W-:Y:S01]  /*8f90*/  FFMA.FTZ R6, R139, R0, -R133 ;  /* 0x000000008b067223 */ /* 0x000fe20000010885 */
[----:B------:R-:W-:Y:S01]  /*8fa0*/  F2FP.BF16.F32.PACK_AB R203, R120, R203 ;  /* 0x000000cb78cb723e */ /* 0x000fe200000010ff */
[----:B------:R-:W-:Y:S01]  /*8fb0*/  FADD.FTZ R142, R196, R13 ;  /* 0x0000000dc48e7221 */ /* 0x000fe20000010000 */
[----:B------:R-:W-:Y:S01]  /*8fc0*/  FADD.FTZ R138, R120, R7 ;  /* 0x00000007788a7221 */ /* 0x000fe20000010000 */
[----:B------:R-:W-:-:S02]  /*8fd0*/  @!P1 PRMT R144, RZ, 0x654, R144 ;  /* 0x00000654ff909816 */ /* 0x000fc40000000090 */
[----:B------:R-:W-:Y:S01]  /*8fe0*/  FADD.FTZ R13, R173, R142 ;  /* 0x0000008ead0d7221 */ /* 0x000fe20000010000 */
[----:B------:R-:W-:Y:S01]  /*8ff0*/  FADD.FTZ R7, R197, R138 ;  /* 0x0000008ac5077221 */ /* 0x000fe20000010000 */
[----:B------:R-:W0:Y:S01]  /*9000*/  MUFU.EX2 R6, R6 ;  /* 0x0000000600067308 */ /* 0x000e220000000800 */
[----:B------:R1:W-:Y:S01]  /*9010*/  @!P1 SYNCS.ARRIVE.TRANS64.RED.A1T0 RZ, [R144+URZ], RZ ;  /* 0x000000ff90ff99a7 */ /* 0x0003e2000810043f */
[----:B------:R-:W-:Y:S01]  /*9020*/  FADD.FTZ R138, R198, R13 ;  /* 0x0000000dc68a7221 */ /* 0x000fe20000010000 */
[----:B------:R-:W-:Y:S01]  /*9030*/  FADD.FTZ R130, R124, R7 ;  /* 0x000000077c827221 */ /* 0x000fe20000010000 */
[----:B------:R-:W-:Y:S01]  /*9040*/  FFMA.FTZ R7, R122, R0, -R133 ;  /* 0x000000007a077223 */ /* 0x000fe20000010885 */
[----:B------:R-:W-:Y:S01]  /*9050*/  F2FP.BF16.F32.PACK_AB R202, R169, R202 ;  /* 0x000000caa9ca723e */ /* 0x000fe200000010ff */
[----:B------:R-:W-:Y:S01]  /*9060*/  FADD.FTZ R139, R161, R138 ;  /* 0x0000008aa18b7221 */ /* 0x000fe20000010000 */
[----:B------:R-:W-:Y:S01]  /*9070*/  FADD.FTZ R13, R199, R130 ;  /* 0x00000082c70d7221 */ /* 0x000fe20000010000 */
[----:B------:R-:W5:Y:S01]  /*9080*/  MUFU.EX2 R122, R143 ;  /* 0x0000008f007a7308 */ /* 0x000f620000000800 */
[----:B------:R-:W-:Y:S01]  /*9090*/  F2FP.BF16.F32.PACK_AB R196, R173, R196 ;  /* 0x000000c4adc4723e */ /* 0x000fe200000010ff */
[----:B------:R-:W-:Y:S01]  /*90a0*/  FADD.FTZ R138, R192, R139 ;  /* 0x0000008bc08a7221 */ /* 0x000fe20000010000 */
[----:B--2---:R-:W-:Y:S01]  /*90b0*/  FADD.FTZ R130, R128, R13 ;  /* 0x0000000d80827221 */ /* 0x004fe20000010000 */
[----:B------:R-:W-:-:S02]  /*90c0*/  F2FP.BF16.F32.PACK_AB R197, R124, R197 ;  /* 0x000000c57cc5723e */ /* 0x000fc400000010ff */
[----:B------:R-:W-:Y:S01]  /*90d0*/  FADD.FTZ R139, R21, R138 ;  /* 0x0000008a158b7221 */ /* 0x000fe20000010000 */
[----:B------:R-:W-:Y:S01]  /*90e0*/  FADD.FTZ R13, R193, R130 ;  /* 0x00000082c10d7221 */ /* 0x000fe20000010000 */
[----:B------:R2:W1:Y:S01]  /*90f0*/  MUFU.EX2 R177, R7 ;  /* 0x0000000700b17308 */ /* 0x0004620000000800 */
[----:B------:R-:W-:Y:S01]  /*9100*/  F2FP.BF16.F32.PACK_AB R198, R161, R198 ;  /* 0x000000c6a1c6723e */ /* 0x000fe200000010ff */
[----:B------:R-:W-:Y:S01]  /*9110*/  FADD.FTZ R138, R194, R139 ;  /* 0x0000008bc28a7221 */ /* 0x000fe20000010000 */
[----:B---3--:R-:W-:Y:S01]  /*9120*/  FADD.FTZ R130, R132, R13 ;  /* 0x0000000d84827221 */ /* 0x008fe20000010000 */
[----:B------:R-:W-:Y:S02]  /*9130*/  F2FP.BF16.F32.PACK_AB R199, R128, R199 ;  /* 0x000000c780c7723e */ /* 0x000fe400000010ff */
[----:B------:R-:W-:Y:S01]  /*9140*/  FADD.FTZ R15, R153, R138 ;  /* 0x0000008a990f7221 */ /* 0x000fe20000010000 */
[----:B------:R-:W-:Y:S01]  /*9150*/  FADD.FTZ R13, R195, R130 ;  /* 0x00000082c30d7221 */ /* 0x000fe20000010000 */
[----:B------:R-:W-:-:S02]  /*9160*/  F2FP.BF16.F32.PACK_AB R192, R21, R192 ;  /* 0x000000c015c0723e */ /* 0x000fc400000010ff */
[----:B------:R-:W-:Y:S01]  /*9170*/  FADD.FTZ R138, R188, R15 ;  /* 0x0000000fbc8a7221 */ /* 0x000fe20000010000 */
[----:B------:R-:W-:Y:S01]  /*9180*/  FADD.FTZ R130, R136, R13 ;  /* 0x0000000d88827221 */ /* 0x000fe20000010000 */
[----:B------:R-:W-:Y:S02]  /*9190*/  F2FP.BF16.F32.PACK_AB R193, R132, R193 ;  /* 0x000000c184c1723e */ /* 0x000fe400000010ff */
[----:B------:R-:W-:Y:S01]  /*91a0*/  FADD.FTZ R15, R157, R138 ;  /* 0x0000008a9d0f7221 */ /* 0x000fe20000010000 */
[----:B----4-:R-:W-:Y:S01]  /*91b0*/  FADD.FTZ R13, R189, R130 ;  /* 0x00000082bd0d7221 */ /* 0x010fe20000010000 */
        /* <DEDUP_REMOVED lines=11> */
[----:B------:R-:W-:Y:S01]  /*9270*/  FADD.FTZ R13, R185, R10 ;  /* 0x0000000ab90d7221 */ /* 0x000fe20000010000 */
[----:B0-----:R-:W-:-:S02]  /*9280*/  F2FP.BF16.F32.PACK_AB R185, R6, R185 ;  /* 0x000000b906b9723e */ /* 0x001fc400000010ff */
[----:B------:R-:W-:Y:S01]  /*9290*/  FADD.FTZ R120, R186, R15 ;  /* 0x0000000fba787221 */ /* 0x000fe20000010000 */
[----:B------:R-:W-:Y:S01]  /*92a0*/  FADD.FTZ R10, R6, R13 ;  /* 0x0000000d060a7221 */ /* 0x000fe20000010000 */
[----:B------:R-:W-:Y:S02]  /*92b0*/  F2FP.BF16.F32.PACK_AB R190, R145, R190 ;  /* 0x000000be91be723e */ /* 0x000fe400000010ff */
[----:B------:R-:W-:Y:S01]  /*92c0*/  FADD.FTZ R15, R141, R120 ;  /* 0x000000788d0f7221 */ /* 0x000fe20000010000 */
[----:B------:R-:W-:Y:S01]  /*92d0*/  FADD.FTZ R13, R187, R10 ;  /* 0x0000000abb0d7221 */ /* 0x000fe20000010000 */
[----:B------:R-:W-:Y:S02]  /*92e0*/  F2FP.BF16.F32.PACK_AB R191, R12, R191 ;  /* 0x000000bf0cbf723e */ /* 0x000fe400000010ff */
[----:B------:R-:W-:Y:S01]  /*92f0*/  FADD.FTZ R120, R180, R15 ;  /* 0x0000000fb4787221 */ /* 0x000fe20000010000 */
[----:B-----5:R-:W-:Y:S01]  /*9300*/  FADD.FTZ R10, R122, R13 ;  /* 0x0000000d7a0a7221 */ /* 0x020fe20000010000 */
[----:B------:R-:W-:Y:S01]  /*9310*/  F2FP.BF16.F32.PACK_AB R184, R137, R184 ;  /* 0x000000b889b8723e */ /* 0x000fe200000010ff */
[----:B------:R-:W-:-:S02]  /*9320*/  IMAD.MOV.U32 R13, RZ, RZ, R17 ;  /* 0x000000ffff0d7224 */ /* 0x000fc400078e0011 */
[----:B--2---:R-:W-:Y:S01]  /*9330*/  FADD.FTZ R7, R149, R120 ;  /* 0x0000007895077221 */ /* 0x004fe20000010000 */
[----:B------:R-:W-:Y:S01]  /*9340*/  FADD.FTZ R10, R181, R10 ;  /* 0x0000000ab50a7221 */ /* 0x000fe20000010000 */
[----:B------:R-:W-:Y:S01]  /*9350*/  F2FP.BF16.F32.PACK_AB R186, R141, R186 ;  /* 0x000000ba8dba723e */ /* 0x000fe200000010ff */
[----:B------:R-:W-:Y:S02]  /*9360*/  IMAD.MOV.U32 R15, RZ, RZ, R4 ;  /* 0x000000ffff0f7224 */ /* 0x000fe400078e0004 */
[----:B------:R-:W-:Y:S01]  /*9370*/  FADD.FTZ R6, R182, R7 ;  /* 0x00000007b6067221 */ /* 0x000fe20000010000 */
[----:B------:R-:W-:Y:S01]  /*9380*/  FADD.FTZ R10, R131, R10 ;  /* 0x0000000a830a7221 */ /* 0x000fe20000010000 */
        /* <DEDUP_REMOVED lines=8> */
[----:B-1----:R-:W-:Y:S01]  /*9410*/  FADD.FTZ R10, R177, R10 ;  /* 0x0000000ab10a7221 */ /* 0x002fe20000010000 */
[----:B------:R-:W-:Y:S02]  /*9420*/  F2FP.BF16.F32.PACK_AB R182, R129, R182 ;  /* 0x000000b681b6723e */ /* 0x000fe400000010ff */
[----:B------:R-:W-:Y:S01]  /*9430*/  FADD.FTZ R6, R20, R7 ;  /* 0x0000000714067221 */ /* 0x000fe20000010000 */
[----:B------:R-:W-:Y:S01]  /*9440*/  FADD.FTZ R10, R123, R10 ;  /* 0x0000000a7b0a7221 */ /* 0x000fe20000010000 */
[----:B------:R-:W-:-:S02]  /*9450*/  F2FP.BF16.F32.PACK_AB R183, R135, R183 ;  /* 0x000000b787b7723e */ /* 0x000fc400000010ff */
[----:B------:R-:W-:Y:S01]  /*9460*/  FADD.FTZ R7, R125, R6 ;  /* 0x000000067d077221 */ /* 0x000fe20000010000 */
[----:B------:R-:W-:Y:S01]  /*9470*/  FADD.FTZ R10, R179, R10 ;  /* 0x0000000ab30a7221 */ /* 0x000fe20000010000 */
[----:B------:R-:W-:Y:S02]  /*9480*/  F2FP.BF16.F32.PACK_AB R177, R123, R177 ;  /* 0x000000b17bb1723e */ /* 0x000fe400000010ff */
[C---:B------:R-:W-:Y:S01]  /*9490*/  F2FP.BF16.F32.PACK_AB R179, R127.reuse, R179 ;  /* 0x000000b37fb3723e */ /* 0x040fe200000010ff */
[----:B------:R-:W-:Y:S01]  /*94a0*/  FADD.FTZ R6, R127, R10 ;  /* 0x0000000a7f067221 */ /* 0x000fe20000010000 */
[----:B------:R-:W-:Y:S01]  /*94b0*/  IMAD.MOV.U32 R10, RZ, RZ, R3 ;  /* 0x000000ffff0a7224 */ /* 0x000fe200078e0003 */
[----:B------:R-:W-:Y:S06]  /*94c0*/  @P2 BRA `(.L_x_3829) ;  /* 0xffffffc400382947 */ /* 0x000fec000383ffff */
.L_x_3820:
        /* <DEDUP_REMOVED lines=99> */
.L_x_3830:
[----:B------:R-:W-:Y:S01]  /*9b00*/  IMAD R11, R16, 0x8, R5 ;  /* 0x00000008100b7824 */ /* 0x000fe200078e0205 */
[----:B------:R-:W-:-:S04]  /*9b10*/  SHF.L.U32 R2, R17, 0x1f, RZ ;  /* 0x0000001f11027819 */ /* 0x000fc800000006ff */
[----:B------:R0:W1:Y:S01]  /*9b20*/  SYNCS.PHASECHK.TRANS64.TRYWAIT P2, [R11+URZ+0x36850], R2 ;  /* 0x036850020b0075a7 */ /* 0x000062000804017f */
[----:B------:R-:W-:Y:S05]  /*9b30*/  @!P0 BRA `(.L_x_3831) ;  /* 0x0000000000048947 */ /* 0x000fea0003800000 */
[----:B------:R-:W-:Y:S01]  /*9b40*/  BPT.TRAP 0x1 ;  /* 0x000000040000795c */ /* 0x000fe20000300000 */
.L_x_3831:
[----:B-1----:R-:W-:Y:S05]  /*9b50*/  @P2 BRA `(.L_x_3832) ;  /* 0x0000000000082947 */ /* 0x002fea0003800000 */
[----:B------:R-:W1:Y:S02]  /*9b60*/  SYNCS.PHASECHK.TRANS64.TRYWAIT P0, [R11+URZ+0x36850], R2 ;  /* 0x036850020b0075a7 */ /* 0x000e64000800017f */
[----:B-1----:R-:W-:Y:S05]  /*9b70*/  @!P0 BRA `(.L_x_3833) ;  /* 0x0000009800088947 */ /* 0x002fea0003800000 */
.L_x_3832:
        /* <DEDUP_REMOVED lines=11> */
[----:B------:R-:W-:Y:S01]  /*9c30*/  IMAD.MOV.U32 R20, RZ, RZ, -0x800000 ;  /* 0xff800000ff147424 */ /* 0x000fe200078e00ff */
        /* <DEDUP_REMOVED lines=11> */
[----:B------:R-:W-:Y:S01]  /*9cf0*/  HGMMA.64x192x16.F32.BF16 R24, R200, gdesc[UR4].tnspB, R24, gsb0 ;  /* 0x42e00004c8187df0 */ /* 0x000fe20008001818 */
[----:B------:R-:W-:Y:S01]  /*9d00*/  R2UR UR6, R12 ;  /* 0x000000000c0672ca */ /* 0x000fe200000e0000 */
[----:B------:R-:W-:Y:S01]  /*9d10*/  VIADD R12, R8, 0x100 ;  /* 0x00000100080c7836 */ /* 0x000fe20000000000 */
[----:B------:R-:W-:Y:S02]  /*9d20*/  R2UR UR7, R13 ;  /* 0x000000000d0772ca */ /* 0x000fe400000e0000 */
[----:B------:R-:W-:Y:S01]  /*9d30*/  MOV R13, 0x40000040 ;  /* 0x40000040000d7802 */ /* 0x000fe20000000f00 */
[----:B------:R-:W-:Y:S02]  /*9d40*/  WARPGROUP.DEPBAR.LE gsb0, 0x0 ;  /* 0x00008000000079c5 */ /* 0x000fe40000010000 */
[----:B------:R-:W-:-:S12]  /*9d50*/  WARPGROUP.ARRIVE ;  /* 0x00000000000079c5 */ /* 0x000fd80000000000 */
[----:B------:R-:W-:Y:S01]  /*9d60*/  HGMMA.64x192x16.F32.BF16 R24, R196, gdesc[UR4].tnspB, R24, gsb0 ;  /* 0x42e00004c4187df0 */ /* 0x000fe20008001818 */
[----:B------:R-:W-:Y:S01]  /*9d70*/  R2UR UR6, R12 ;  /* 0x000000000c0672ca */ /* 0x000fe200000e0000 */
[----:B------:R-:W-:Y:S01]  /*9d80*/  VIADD R12, R8, 0x180 ;  /* 0x00000180080c7836 */ /* 0x000fe20000000000 */
[----:B------:R-:W-:Y:S01]  /*9d90*/  R2UR UR7, R13 ;  /* 0x000000000d0772ca */ /* 0x000fe200000e0000 */
[----:B------:R-:W-:Y:S01]  /*9da0*/  IMAD.MOV.U32 R13, RZ, RZ, 0x40000040 ;  /* 0x40000040ff0d7424 */ /* 0x000fe200078e00ff */
[----:B------:R-:W-:Y:S02]  /*9db0*/  WARPGROUP.DEPBAR.LE gsb0, 0x0 ;  /* 0x00008000000079c5 */ /* 0x000fe40000010000 */
[----:B------:R-:W-:-:S13]  /*9dc0*/  WARPGROUP.ARRIVE ;  /* 0x00000000000079c5 */ /* 0x000fda0000000000 */
        /* <DEDUP_REMOVED lines=9> */
[C---:B------:R-:W-:Y:S01]  /*9e60*/  VIADD R12, R8.reuse, 0x280 ;  /* 0x00000280080c7836 */ /* 0x040fe20000000000 */
[----:B------:R-:W-:Y:S01]  /*9e70*/  R2UR UR7, R13 ;  /* 0x000000000d0772ca */ /* 0x000fe200000e0000 */
[----:B------:R-:W-:Y:S02]  /*9e80*/  IMAD.MOV.U32 R13, RZ, RZ, 0x40000040 ;  /* 0x40000040ff0d7424 */ /* 0x000fe400078e00ff */
[----:B------:R-:W-:Y:S01]  /*9e90*/  VIADD R8, R8, 0x300 ;  /* 0x0000030008087836 */ /* 0x000fe20000000000 */
[----:B------:R-:W-:Y:S02]  /*9ea0*/  WARPGROUP.DEPBAR.LE gsb0, 0x0 ;  /* 0x00008000000079c5 */ /* 0x000fe40000010000 */
[----:B------:R-:W-:-:S11]  /*9eb0*/  WARPGROUP.ARRIVE ;  /* 0x00000000000079c5 */ /* 0x000fd60000000000 */
[----:B------:R-:W-:Y:S01]  /*9ec0*/  HGMMA.64x192x16.F32.BF16 R24, R184, gdesc[UR4].tnspB, R24, gsb0 ;  /* 0x42e00004b8187df0 */ /* 0x000fe20008001818 */
[----:B------:R-:W-:Y:S02]  /*9ed0*/  R2UR UR6, R12 ;  /* 0x000000000c0672ca */ /* 0x000fe400000e0000 */
[----:B------:R-:W-:Y:S01]  /*9ee0*/  R2UR UR7, R13 ;  /* 0x000000000d0772ca */ /* 0x000fe200000e0000 */
[----:B------:R-:W-:Y:S02]  /*9ef0*/  WARPGROUP.DEPBAR.LE gsb0, 0x0 ;  /* 0x00008000000079c5 */ /* 0x000fe40000010000 */
[----:B------:R-:W-:-:S14]  /*9f00*/  WARPGROUP.ARRIVE ;  /* 0x00000000000079c5 */ /* 0x000fdc0000000000 */
[----:B------:R-:W-:Y:S01]  /*9f10*/  HGMMA.64x192x16.F32.BF16 R24, R180, gdesc[UR4].tnspB, R24, gsb0 ;  /* 0x42e00004b4187df0 */ /* 0x000fe20008001818 */
[----:B------:R-:W-:Y:S01]  /*9f20*/  R2UR UR6, R8 ;  /* 0x00000000080672ca */ /* 0x000fe200000e0000 */
[----:B-1----:R-:W-:Y:S01]  /*9f30*/  FADD.FTZ R8, R5, R6 ;  /* 0x0000000605087221 */ /* 0x002fe20000010000 */
[----:B------:R-:W-:Y:S01]  /*9f40*/  R2UR UR7, R9 ;  /* 0x00000000090772ca */ /* 0x000fe200000e0000 */
[----:B------:R-:W0:Y:S04]  /*9f50*/  SHFL.BFLY PT, R5, R2, 0x1, 0x1f ;  /* 0x0c201f0002057f89 */ /* 0x000e2800000e0000 */
[----:B------:R-:W1:Y:S01]  /*9f60*/  SHFL.BFLY PT, R9, R8, 0x1, 0x1f ;  /* 0x0c201f0008097f89 */ /* 0x000e6200000e0000 */
[----:B0-----:R-:W-:Y:S01]  /*9f70*/  FADD.FTZ R12, R2, R5 ;  /* 0x00000005020c7221 */ /* 0x001fe20000010000 */
[----:B------:R-:W-:Y:S01]  /*9f80*/  IMAD.MOV.U32 R5, RZ, RZ, RZ ;  /* 0x000000ffff057224 */ /* 0x000fe200078e00ff */
[----:B------:R-:W-:Y:S01]  /*9f90*/  SEL R2, RZ, 0x1, P2 ;  /* 0x00000001ff027807 */ /* 0x000fe20001000000 */
[----:B-1----:R-:W-:-:S02]  /*9fa0*/  FADD.FTZ R13, R8, R9 ;  /* 0x00000009080d7221 */ /* 0x002fc40000010000 */
[----:B------:R-:W-:Y:S01]  /*9fb0*/  FSETP.NE.FTZ.AND P0, PT, R12, RZ, PT ;  /* 0x000000ff0c00720b */ /* 0x000fe20003f15000 */
[----:B------:R-:W-:Y:S01]  /*9fc0*/  IMAD.MOV.U32 R8, RZ, RZ, RZ ;  /* 0x000000ffff087224 */ /* 0x000fe200078e00ff */
[----:B------:R-:W-:Y:S01]  /*9fd0*/  LOP3.LUT R17, R17, R2, RZ, 0x3c, !PT ;  /* 0x0000000211117212 */ /* 0x000fe200078e3cff */
[----:B------:R-:W-:Y:S01]  /*9fe0*/  IMAD.MOV.U32 R2, RZ, RZ, -0x800000 ;  /* 0xff800000ff027424 */ /* 0x000fe200078e00ff */
[----:B------:R-:W-:-:S09]  /*9ff0*/  FSETP.NE.FTZ.AND P3, PT, R13, RZ, PT ;  /* 0x000000ff0d00720b */ /* 0x000fd20003f75000 */
[----:B------:R-:W0:Y:S01]  /*a000*/  @P0 MUFU.LG2 R9, R12 ;  /* 0x0000000c00090308 */ /* 0x000e220000000c00 */
[----:B------:R-:W-:-:S03]  /*a010*/  @P0 FMUL.FTZ R7, R0, 0.69314718246459960938 ;  /* 0x3f31721800070820 */ /* 0x000fc60000410000 */
[----:B------:R-:W-:-:S04]  /*a020*/  @P3 FMUL.FTZ R11, R0, 0.69314718246459960938 ;  /* 0x3f317218000b3820 */ /* 0x000fc80000410000 */
[----:B------:R-:W1:Y:S08]  /*a030*/  @P3 MUFU.LG2 R6, R13 ;  /* 0x0000000d00063308 */ /* 0x000e700000000c00 */
[----:B------:R-:W2:Y:S01]  /*a040*/  @P3 MUFU.RCP R8, R13 ;  /* 0x0000000d00083308 */ /* 0x000ea20000001000 */
[----:B0-----:R-:W-:-:S04]  /*a050*/  @P0 FMUL.FTZ R0, R9, 0.69314718246459960938 ;  /* 0x3f31721809000820 */ /* 0x001fc80000410000 */
[----:B------:R-:W-:-:S03]  /*a060*/  @P0 FFMA.FTZ R2, R7, R4, R0 ;  /* 0x0000000407020223 */ /* 0x000fc60000010000 */
[----:B------:R-:W0:Y:S01]  /*a070*/  @P0 MUFU.RCP R5, R12 ;  /* 0x0000000c00050308 */ /* 0x000e220000001000 */
[----:B-1----:R-:W-:Y:S01]  /*a080*/  @P3 FMUL.FTZ R6, R6, 0.69314718246459960938 ;  /* 0x3f31721806063820 */ /* 0x002fe20000410000 */
[----:B------:R-:W-:-:S03]  /*a090*/  PLOP3.LUT P0, PT, PT, PT, PT, 0x8, 0x0 ;  /* 0x000000000000781c */ /* 0x000fc60003f0e170 */
[----:B------:R-:W-:Y:S01]  /*a0a0*/  @P3 FFMA.FTZ R20, R11, R3, R6 ;  /* 0x000000030b143223 */ /* 0x000fe20000010006 */
[----:B------:R-:W-:Y:S02]  /*a0b0*/  WARPGROUP.DEPBAR.LE gsb0, 0x0 ;  /* 0x00008000000079c5 */ /* 0x000fe40000010000 */
[----:B------:R-:W-:-:S06]  /*a0c0*/  WARPGROUP.ARRIVE ;  /* 0x00000000000079c5 */ /* 0x000fcc0000000000 */
[----:B------:R-:W-:Y:S03]  /*a0d0*/  HGMMA.64x192x16.F32.BF16 R24, R176, gdesc[UR4].tnspB, R24, gsb0 ;  /* 0x42e00004b0187df0 */ /* 0x000fe60008001818 */
[----:B------:R-:W-:Y:S02]  /*a0e0*/  WARPGROUP.DEPBAR.LE gsb0, 0x0 ;  /* 0x00008000000079c5 */ /* 0x000fe40000010000 */
[----:B------:R1:W-:Y:S01]  /*a0f0*/  @!P1 SYNCS.ARRIVE.TRANS64.RED.A1T0 RZ, [R10+URZ], RZ ;  /* 0x000000ff0aff99a7 */ /* 0x0003e2000810043f */
[-C--:B--2---:R-:W-:Y:S01]  /*a100*/  FMUL.FTZ R136, R47, R8.reuse ;  /* 0x000000082f887220 */ /* 0x084fe20000410000 */
        /* <DEDUP_REMOVED lines=95> */
.L_x_3812:
[----:B------:R-:W0:Y:S01]  /*a700*/  S2R R5, SR_CgaCtaId ;  /* 0x0000000000057919 */ /* 0x000e220000008800 */
[----:B------:R-:W-:Y:S01]  /*a710*/  MOV R46, 0x400 ;  /* 0x00000400002e7802 */ /* 0x000fe20000000f00 */
[----:B------:R-:W-:Y:S01]  /*a720*/  BSSY B0, `(.L_x_3834) ;  /* 0x0000258000007945 */ /* 0x000fe20003800000 */
[----:B------:R-:W-:Y:S02]  /*a730*/  BAR.SYNC.DEFER_BLOCKING 0x5, 0x180 ;  /* 0x0146000000007b1d */ /* 0x000fe40000010000 */
[----:B0-----:R-:W-:-:S05]  /*a740*/  LEA R46, R5, R46, 0x18 ;  /* 0x0000002e052e7211 */ /* 0x001fca00078ec0ff */
[----:B------:R0:W1:Y:S01]  /*a750*/  LDS.128 R40, [R46+0x368d0] ;  /* 0x0368d0002e287984 */ /* 0x0000620000000c00 */
[----:B------:R-:W-:Y:S06]  /*a760*/  BAR.ARV 0x4, 0x180 ;  /* 0x0106000000007b1d */ /* 0x000fec0000002000 */
[----:B------:R-:W-:Y:S05]  /*a770*/  @P0 BRA `(.L_x_3835) ;  /* 0x0000001800500947 */ /* 0x000fea0003800000 */
[----:B------:R-:W2:Y:S01]  /*a780*/  S2R R5, SR_SWINHI ;  /* 0x0000000000057919 */ /* 0x000ea20000002f00 */
[----:B------:R-:W-:Y:S01]  /*a790*/  F2FP.BF16.F32.PACK_AB R6, R123, R6 ;  /* 0x000000067b06723e */ /* 0x000fe200000010ff */
[----:B------:R-:W-:Y:S01]  /*a7a0*/  ULDC.64 UR4, c[0x0][0xc08] ;  /* 0x0003020000047ab9 */ /* 0x000fe20000000a00 */
[----:B------:R-:W-:Y:S02]  /*a7b0*/  F2FP.BF16.F32.PACK_AB R96, R97, R96 ;  /* 0x000000606160723e */ /* 0x000fe400000010ff */
[----:B------:R-:W-:Y:S02]  /*a7c0*/  F2FP.BF16.F32.PACK_AB R97, R47, R98 ;  /* 0x000000622f61723e */ /* 0x000fe400000010ff */
[----:B------:R-:W-:Y:S01]  /*a7d0*/  F2FP.BF16.F32.PACK_AB R104, R105, R104 ;  /* 0x000000686968723e */ /* 0x000fe200000010ff */
[----:B------:R-:W3:Y:S01]  /*a7e0*/  LDC R47, c[0x0][0xbe8] ;  /* 0x0002fa00ff2f7b82 */ /* 0x000ee20000000800 */
        /* <DEDUP_REMOVED lines=9> */
[----:B------:R-:W-:Y:S02]  /*a880*/  MOV R36, R46 ;  /* 0x0000002e00247202 */ /* 0x000fe40000000f00 */
[----:B--2---:R-:W-:-:S03]  /*a890*/  MOV R37, R5 ;  /* 0x0000000500257202 */ /* 0x004fc60000000f00 */
[----:B------:R-:W-:-:S03]  /*a8a0*/  IMAD.WIDE R4, R216, 0x2, R36 ;  /* 0x00000002d8047825 */ /* 0x000fc600078e0224 */
[C---:B------:R-:W-:Y:S02]  /*a8b0*/  IADD3 R139, P6, R4.reuse, 0x60, RZ ;  /* 0x00000060048b7810 */ /* 0x040fe40007fde0ff */
[C---:B------:R-:W-:Y:S02]  /*a8c0*/  LOP3.LUT R29, R4.reuse, 0x380, RZ, 0xc0, !PT ;  /* 0x00000380041d7812 */ /* 0x040fe400078ec0ff */
[C---:B------:R-:W-:Y:S01]  /*a8d0*/  IADD3 R83, P2, R4.reuse, 0x20, RZ ;  /* 0x0000002004537810 */ /* 0x040fe20007f5e0ff */
[--C-:B------:R-:W-:Y:S01]  /*a8e0*/  IMAD.X R13, RZ, RZ, R5.reuse, P6 ;  /* 0x000000ffff0d7224 */ /* 0x100fe200030e0605 */
[C---:B------:R-:W-:Y:S02]  /*a8f0*/  IADD3 R103, P1, R4.reuse, 0x40, RZ ;  /* 0x0000004004677810 */ /* 0x040fe40007f3e0ff */
[----:B------:R-:W-:Y:S01]  /*a900*/  IADD3 R141, P5, R4, 0x4000, RZ ;  /* 0x00004000048d7810 */ /* 0x000fe20007fbe0ff */
[--C-:B------:R-:W-:Y:S01]  /*a910*/  IMAD.X R9, RZ, RZ, R5.reuse, P2 ;  /* 0x000000ffff097224 */ /* 0x100fe200010e0605 */
[----:B------:R-:W-:Y:S01]  /*a920*/  LOP3.LUT R12, R139, 0x380, RZ, 0xc0, !PT ;  /* 0x000003808b0c7812 */ /* 0x000fe200078ec0ff */
[--C-:B------:R-:W-:Y:S01]  /*a930*/  IMAD.X R11, RZ, RZ, R5.reuse, P1 ;  /* 0x000000ffff0b7224 */ /* 0x100fe200008e0605 */
[----:B------:R-:W-:Y:S01]  /*a940*/  SHF.R.U64 R29, R29, 0x3, RZ ;  /* 0x000000031d1d7819 */ /* 0x000fe200000012ff */
[----:B------:R-:W-:Y:S01]  /*a950*/  IMAD.X R15, RZ, RZ, R5, P5 ;  /* 0x000000ffff0f7224 */ /* 0x000fe200028e0605 */
[----:B------:R-:W-:-:S02]  /*a960*/  LOP3.LUT R10, R103, 0x380, RZ, 0xc0, !PT ;  /* 0x00000380670a7812 */ /* 0x000fc400078ec0ff */
        /* <DEDUP_REMOVED lines=15> */
[----:B------:R-:W-:Y:S01]  /*aa60*/  IMAD.X R29, RZ, RZ, R5, P5 ;  /* 0x000000ffff1d7224 */ /* 0x000fe200028e0605 */
[----:B------:R-:W-:-:S02]  /*aa70*/  LOP3.LUT R8, R83, 0x380, RZ, 0xc0, !PT ;  /* 0x0000038053087812 */ /* 0x000fc400078ec0ff */
[----:B------:R-:W-:Y:S02]  /*aa80*/  LOP3.LUT R14, R141, 0x380, RZ, 0xc0, !PT ;  /* 0x000003808d0e7812 */ /* 0x000fe400078ec0ff */
[----:B------:R-:W-:Y:S02]  /*aa90*/  SHF.R.U64 R10, R10, 0x3, RZ ;  /* 0x000000030a0a7819 */ /* 0x000fe400000012ff */
[----:B------:R-:W-:Y:S02]  /*aaa0*/  LOP3.LUT R24, R143, 0x380, RZ, 0xc0, !PT ;  /* 0x000003808f187812 */ /* 0x000fe400078ec0ff */
[----:B------:R-:W-:Y:S02]  /*aab0*/  LOP3.LUT R26, R145, 0x380, RZ, 0xc0, !PT ;  /* 0x00000380911a7812 */ /* 0x000fe400078ec0ff */
[----:B------:R-:W-:Y:S02]  /*aac0*/  LOP3.LUT R12, R12, R139, RZ, 0x3c, !PT ;  /* 0x0000008b0c0c7212 */ /* 0x000fe400078e3cff */
[----:B------:R-:W-:-:S02]  /*aad0*/  LOP3.LUT R30, R147, 0x380, RZ, 0xc0, !PT ;  /* 0x00000380931e7812 */ /* 0x000fc400078ec0ff */
[----:B-1----:R-:W-:Y:S02]  /*aae0*/  LOP3.LUT R40, R155, 0x380, RZ, 0xc0, !PT ;  /* 0x000003809b287812 */ /* 0x002fe400078ec0ff */
[----:B------:R-:W-:Y:S02]  /*aaf0*/  SHF.R.U64 R8, R8, 0x3, RZ ;  /* 0x0000000308087819 */ /* 0x000fe400000012ff */
[----:B------:R-:W-:Y:S02]  /*ab00*/  LOP3.LUT R32, R149, 0x380, RZ, 0xc0, !PT ;  /* 0x0000038095207812 */ /* 0x000fe400078ec0ff */
[----:B------:R-:W-:Y:S02]  /*ab10*/  MOV R139, R4 ;  /* 0x00000004008b7202 */ /* 0x000fe40000000f00 */
[----:B------:R-:W-:Y:S02]  /*ab20*/  LOP3.LUT R34, R151, 0x380, RZ, 0xc0, !PT ;  /* 0x0000038097227812 */ /* 0x000fe400078ec0ff */
[----:B------:R-:W-:-:S02]  /*ab30*/  SHF.R.U64 R14, R14, 0x3, RZ ;  /* 0x000000030e0e7819 */ /* 0x000fc400000012ff */
[----:B------:R-:W-:Y:S02]  /*ab40*/  LOP3.LUT R10, R10, R103, RZ, 0x3c, !PT ;  /* 0x000000670a0a7212 */ /* 0x000fe400078e3cff */
[----:B------:R-:W-:Y:S02]  /*ab50*/  F2FP.BF16.F32.PACK_AB R4, R126, R7 ;  /* 0x000000077e04723e */ /* 0x000fe400000010ff */
[----:B------:R-:W-:Y:S02]  /*ab60*/  SHF.R.U64 R24, R24, 0x3, RZ ;  /* 0x0000000318187819 */ /* 0x000fe400000012ff */
[----:B------:R-:W-:Y:S02]  /*ab70*/  SHF.R.U64 R26, R26, 0x3, RZ ;  /* 0x000000031a1a7819 */ /* 0x000fe400000012ff */
[----:B------:R-:W-:Y:S02]  /*ab80*/  F2FP.BF16.F32.PACK_AB R5, R138, R137 ;  /* 0x000000898a05723e */ /* 0x000fe400000010ff */
[----:B------:R-:W-:Y:S01]  /*ab90*/  F2FP.BF16.F32.PACK_AB R7, R135, R28 ;  /* 0x0000001c8707723e */ /* 0x000fe200000010ff */
[----:B------:R-:W-:Y:S01]  /*aba0*/  BAR.SYNC.DEFER_BLOCKING 0x1, 0x100 ;  /* 0x0044000000007b1d */ /* 0x000fe20000010000 */
[----:B------:R-:W-:-:S02]  /*abb0*/  SHF.R.U64 R30, R30, 0x3, RZ ;  /* 0x000000031e1e7819 */ /* 0x000fc400000012ff */
[----:B------:R-:W-:Y:S02]  /*abc0*/  SHF.R.U64 R40, R40, 0x3, RZ ;  /* 0x0000000328287819 */ /* 0x000fe400000012ff */
[----:B------:R-:W-:Y:S02]  /*abd0*/  LOP3.LUT R8, R8, R83, RZ, 0x3c, !PT ;  /* 0x0000005308087212 */ /* 0x000fe400078e3cff */
[----:B------:R-:W-:Y:S02]  /*abe0*/  SHF.R.U64 R32, R32, 0x3, RZ ;  /* 0x0000000320207819 */ /* 0x000fe400000012ff */
[----:B------:R-:W-:Y:S02]  /*abf0*/  SHF.R.U64 R34, R34, 0x3, RZ ;  /* 0x0000000322227819 */ /* 0x000fe400000012ff */
[----:B------:R-:W-:Y:S02]  /*ac00*/  LOP3.LUT R14, R14, R141, RZ, 0x3c, !PT ;  /* 0x0000008d0e0e7212 */ /* 0x000fe400078e3cff */
[----:B------:R-:W-:-:S02]  /*ac10*/  LOP3.LUT R38, R153, 0x380, RZ, 0xc0, !PT ;  /* 0x0000038099267812 */ /* 0x000fc400078ec0ff */
[----:B------:R-:W-:Y:S02]  /*ac20*/  MOV R135, R10 ;  /* 0x0000000a00877202 */ /* 0x000fe40000000f00 */
[----:B------:R-:W-:Y:S02]  /*ac30*/  LOP3.LUT R24, R24, R143, RZ, 0x3c, !PT ;  /* 0x0000008f18187212 */ /* 0x000fe400078e3cff */
[----:B------:R-:W-:Y:S02]  /*ac40*/  LOP3.LUT R26, R26, R145, RZ, 0x3c, !PT ;  /* 0x000000911a1a7212 */ /* 0x000fe400078e3cff */
[----:B------:R-:W-:Y:S02]  /*ac50*/  F2FP.BF16.F32.PACK_AB R10, R45, R44 ;  /* 0x0000002c2d0a723e */ /* 0x000fe400000010ff */
[----:B------:R-:W-:Y:S01]  /*ac60*/  LOP3.LUT R30, R30, R147, RZ, 0x3c, !PT ;  /* 0x000000931e1e7212 */ /* 0x000fe200078e3cff */
[----:B------:R1:W-:Y:S01]  /*ac70*/  STSM.16.M88.4 [R139], R4 ;  /* 0x000000048b007844 */ /* 0x0003e20000000200 */
[----:B------:R-:W-:Y:S01]  /*ac80*/  LOP3.LUT R28, R40, R155, RZ, 0x3c, !PT ;  /* 0x0000009b281c7212 */ /* 0x000fe200078e3cff */
[----:B------:R-:W2:Y:S01]  /*ac90*/  LDC.64 R44, c[0x0][0xc00] ;  /* 0x00030000ff2c7b82 */ /* 0x000ea20000000a00 */
[----:B------:R-:W-:-:S02]  /*aca0*/  LOP3.LUT R32, R32, R149, RZ, 0x3c, !PT ;  /* 0x0000009520207212 */ /* 0x000fc400078e3cff */
[----:B------:R-:W-:Y:S02]  /*acb0*/  LOP3.LUT R34, R34, R151, RZ, 0x3c, !PT ;  /* 0x0000009722227212 */ /* 0x000fe400078e3cff */
[----:B------:R-:W-:Y:S02]  /*acc0*/  MOV R137, R8 ;  /* 0x0000000800897202 */ /* 0x000fe40000000f00 */
[----:B------:R-:W-:Y:S02]  /*acd0*/  SHF.R.U64 R38, R38, 0x3, RZ ;  /* 0x0000000326267819 */ /* 0x000fe400000012ff */
[----:B------:R-:W-:Y:S02]  /*ace0*/  MOV R126, R12 ;  /* 0x0000000c007e7202 */ /* 0x000fe40000000f00 */
[----:B------:R-:W-:Y:S02]  /*acf0*/  MOV R123, R14 ;  /* 0x0000000e007b7202 */ /* 0x000fe40000000f00 */
[----:B------:R-:W-:-:S02]  /*ad00*/  F2FP.BF16.F32.PACK_AB R8, R121, R0 ;  /* 0x000000007908723e */ /* 0x000fc400000010ff */
[----:B-1----:R-:W-:Y:S02]  /*ad10*/  F2FP.BF16.F32.PACK_AB R4, R124, R21 ;  /* 0x000000157c04723e */ /* 0x002fe400000010ff */
[----:B------:R-:W-:Y:S02]  /*ad20*/  F2FP.BF16.F32.PACK_AB R5, R133, R130 ;  /* 0x000000828505723e */ /* 0x000fe400000010ff */
[----:B------:R-:W-:Y:S02]  /*ad30*/  F2FP.BF16.F32.PACK_AB R6, R122, R3 ;  /* 0x000000037a06723e */ /* 0x000fe400000010ff */
[----:B------:R-:W-:Y:S02]  /*ad40*/  F2FP.BF16.F32.PACK_AB R7, R132, R129 ;  /* 0x000000818407723e */ /* 0x000fe400000010ff */
[----:B------:R-:W-:Y:S02]  /*ad50*/  F2FP.BF16.F32.PACK_AB R9, R131, R128 ;  /* 0x000000808309723e */ /* 0x000fe400000010ff */
[----:B------:R-:W-:Y:S01]  /*ad60*/  F2FP.BF16.F32.PACK_AB R11, R136, R127 ;  /* 0x0000007f880b723e */ /* 0x000fe200000010ff */
[----:B------:R-:W-:Y:S01]  /*ad70*/  STSM.16.M88.4 [R137], R4 ;  /* 0x0000000489007844 */ /* 0x000fe20000000200 */
[----:B------:R-:W-:-:S02]  /*ad80*/  MOV R120, R24 ;  /* 0x0000001800787202 */ /* 0x000fc40000000f00 */
[----:B------:R-:W-:Y:S01]  /*ad90*/  MOV R103, R26 ;  /* 0x0000001a00677202 */ /* 0x000fe20000000f00 */
[----:B------:R-:W-:Y:S01]  /*ada0*/  STSM.16.M88.4 [R135], R8 ;  /* 0x0000000887007844 */ /* 0x000fe20000000200 */
[----:B------:R-:W-:Y:S02]  /*adb0*/  F2FP.BF16.F32.PACK_AB R12, R49, R48 ;  /* 0x00000030310c723e */ /* 0x000fe400000010ff */
[----:B------:R-:W-:Y:S02]  /*adc0*/  F2FP.BF16.F32.PACK_AB R13, R134, R125 ;  /* 0x0000007d860d723e */ /* 0x000fe400000010ff */
[----:B------:R-:W-:Y:S02]  /*add0*/  F2FP.BF16.F32.PACK_AB R14, R53, R52 ;  /* 0x00000034350e723e */ /* 0x000fe400000010ff */
[----:B------:R-:W-:Y:S02]  /*ade0*/  F2FP.BF16.F32.PACK_AB R15, R55, R54 ;  /* 0x00000036370f723e */ /* 0x000fe400000010ff */
[----:B------:R-:W-:-:S02]  /*adf0*/  MOV R102, R30 ;  /* 0x0000001e00667202 */ /* 0x000fc40000000f00 */
[----:B------:R-:W-:Y:S01]  /*ae00*/  F2FP.BF16.F32.PACK_AB R24, R57, R56 ;  /* 0x000000383918723e */ /* 0x000fe200000010ff */
[----:B------:R1:W-:Y:S01]  /*ae10*/  STSM.16.M88.4 [R126], R12 ;  /* 0x0000000c7e007844 */ /* 0x0003e20000000200 */
[----:B------:R-:W-:Y:S02]  /*ae20*/  F2FP.BF16.F32.PACK_AB R25, R59, R58 ;  /* 0x0000003a3b19723e */ /* 0x000fe400000010ff */
[----:B------:R-:W-:Y:S02]  /*ae30*/  F2FP.BF16.F32.PACK_AB R26, R61, R60 ;  /* 0x0000003c3d1a723e */ /* 0x000fe400000010ff */
[----:B------:R-:W-:Y:S02]  /*ae40*/  F2FP.BF16.F32.PACK_AB R27, R63, R62 ;  /* 0x0000003e3f1b723e */ /* 0x000fe400000010ff */
[----:B------:R-:W-:Y:S02]  /*ae50*/  MOV R0, R28 ;  /* 0x0000001c00007202 */ /* 0x000fe40000000f00 */
[----:B------:R-:W-:Y:S01]  /*ae60*/  MOV R83, R32 ;  /* 0x0000002000537202 */ /* 0x000fe20000000f00 */
[----:B------:R-:W-:Y:S01]  /*ae70*/  STSM.16.M88.4 [R123], R24 ;  /* 0x000000187b007844 */ /* 0x000fe20000000200 */
[----:B------:R-:W-:-:S02]  /*ae80*/  MOV R40, R34 ;  /* 0x0000002200287202 */ /* 0x000fc40000000f00 */
[----:B------:R-:W-:Y:S02]  /*ae90*/  F2FP.BF16.F32.PACK_AB R28, R65, R64 ;  /* 0x00000040411c723e */ /* 0x000fe400000010ff */
[----:B------:R-:W-:Y:S01]  /*aea0*/  F2FP.BF16.F32.PACK_AB R29, R67, R66 ;  /* 0x00000042431d723e */ /* 0x000fe200000010ff */
[----:B-1----:R-:W1:Y:S01]  /*aeb0*/  LDC.64 R12, c[0x0][0xc00] ;  /* 0x00030000ff0c7b82 */ /* 0x002e620000000a00 */
[----:B------:R-:W-:Y:S02]  /*aec0*/  F2FP.BF16.F32.PACK_AB R30, R69, R68 ;  /* 0x00000044451e723e */ /* 0x000fe400000010ff */
[----:B------:R-:W-:Y:S02]  /*aed0*/  F2FP.BF16.F32.PACK_AB R31, R71, R70 ;  /* 0x00000046471f723e */ /* 0x000fe400000010ff */
[----:B------:R-:W-:Y:S02]  /*aee0*/  LOP3.LUT R38, R38, R153, RZ, 0x3c, !PT ;  /* 0x0000009926267212 */ /* 0x000fe400078e3cff */
[----:B------:R-:W-:Y:S01]  /*aef0*/  F2FP.BF16.F32.PACK_AB R32, R73, R72 ;  /* 0x000000484920723e */ /* 0x000fe200000010ff */
[----:B------:R-:W-:Y:S01]  /*af00*/  STSM.16.M88.4 [R120], R28 ;  /* 0x0000001c78007844 */ /* 0x000fe20000000200 */
[----:B------:R-:W-:-:S02]  /*af10*/  F2FP.BF16.F32.PACK_AB R33, R75, R74 ;  /* 0x0000004a4b21723e */ /* 0x000fc400000010ff */
[----:B------:R-:W-:Y:S02]  /*af20*/  F2FP.BF16.F32.PACK_AB R34, R77, R76 ;  /* 0x0000004c4d22723e */ /* 0x000fe400000010ff */
[----:B------:R-:W-:Y:S02]  /*af30*/  F2FP.BF16.F32.PACK_AB R35, R79, R78 ;  /* 0x0000004e4f23723e */ /* 0x000fe400000010ff */
[----:B------:R-:W-:Y:S02]  /*af40*/  F2FP.BF16.F32.PACK_AB R4, R81, R80 ;  /* 0x000000505104723e */ /* 0x000fe400000010ff */
[----:B------:R-:W-:Y:S01]  /*af50*/  F2FP.BF16.F32.PACK_AB R5, R51, R82 ;  /* 0x000000523305723e */ /* 0x000fe200000010ff */
[----:B------:R-:W-:Y:S01]  /*af60*/  STSM.16.M88.4 [R103], R32 ;  /* 0x0000002067007844 */ /* 0x000fe20000000200 */
[----:B------:R-:W-:Y:S02]  /*af70*/  F2FP.BF16.F32.PACK_AB R6, R85, R84 ;  /* 0x000000545506723e */ /* 0x000fe400000010ff */
[----:B------:R-:W-:-:S02]  /*af80*/  F2FP.BF16.F32.PACK_AB R7, R87, R86 ;  /* 0x000000565707723e */ /* 0x000fc400000010ff */
[----:B------:R-:W-:Y:S01]  /*af90*/  F2FP.BF16.F32.PACK_AB R8, R89, R88 ;  /* 0x000000585908723e */ /* 0x000fe200000010ff */
[----:B-1----:R-:W-:Y:S01]  /*afa0*/  IMAD.WIDE R12, R204, 0x4, R12 ;  /* 0x00000004cc0c7825 */ /* 0x002fe200078e020c */
[----:B------:R-:W-:Y:S01]  /*afb0*/  F2FP.BF16.F32.PACK_AB R9, R91, R90 ;  /* 0x0000005a5b09723e */ /* 0x000fe200000010ff */
[----:B------:R1:W-:Y:S01]  /*afc0*/  STSM.16.M88.4 [R102], R4 ;  /* 0x0000000466007844 */ /* 0x0003e20000000200 */
[----:B------:R-:W-:Y:S02]  /*afd0*/  F2FP.BF16.F32.PACK_AB R10, R93, R92 ;  /* 0x0000005c5d0a723e */ /* 0x000fe400000010ff */
[----:B------:R-:W-:Y:S02]  /*afe0*/  F2FP.BF16.F32.PACK_AB R11, R95, R94 ;  /* 0x0000005e5f0b723e */ /* 0x000fe400000010ff */
[----:B------:R-:W-:Y:S02]  /*aff0*/  MOV R38, R38 ;  /* 0x0000002600267202 */ /* 0x000fe40000000f00 */
[----:B------:R-:W-:Y:S01]  /*b000*/  ISETP.NE.U32.AND P2, PT, RZ, UR4, PT ;  /* 0x00000004ff007c0c */ /* 0x000fe2000bf45070 */
[----:B------:R-:W-:Y:S01]  /*b010*/  STSM.16.M88.4 [R83], R8 ;  /* 0x0000000853007844 */ /* 0x000fe20000000200 */
[----:B--2---:R-:W-:Y:S01]  /*b020*/  ISETP.NE.U32.AND P0, PT, R44, RZ, PT ;  /* 0x000000ff2c00720c */ /* 0x004fe20003f05070 */
[----:B------:R-:W-:-:S02]  /*b030*/  IMAD.MOV.U32 R44, RZ, RZ, RZ ;  /* 0x000000ffff2c7224 */ /* 0x000fc400078e00ff */
[----:B------:R-:W-:Y:S01]  /*b040*/  STSM.16.M88.4 [R40], R96 ;  /* 0x0000006028007844 */ /* 0x000fe20000000200 */
[----:B------:R-:W-:Y:S02]  /*b050*/  ISETP.NE.AND.EX P2, PT, RZ, UR5, PT, P2 ;  /* 0x00000005ff007c0c */ /* 0x000fe4000bf45320 */
[----:B------:R-:W-:Y:S01]  /*b060*/  ISETP.NE.AND.EX P0, PT, R45, RZ, PT, P0 ;  /* 0x000000ff2d00720c */ /* 0x000fe20003f05300 */
[----:B------:R-:W-:Y:S04]  /*b070*/  STSM.16.M88.4 [R38], R104 ;  /* 0x0000006826007844 */ /* 0x000fe80000000200 */
[----:B------:R2:W-:Y:S01]  /*b080*/  STSM.16.M88.4 [R0], R112 ;  /* 0x0000007000007844 */ /* 0x0005e20000000200 */
[----:B------:R-:W-:Y:S05]  /*b090*/  BAR.SYNC.DEFER_BLOCKING 0x1, 0x100 ;  /* 0x0044000000007b1d */ /* 0x000fea0000010000 */
[----:B-1----:R-:W-:Y:S01]  /*b0a0*/  @P2 LEA R4, P3, R204, UR4, 0x2 ;  /* 0x00000004cc042c11 */ /* 0x002fe2000f8610ff */
[----:B------:R-:W-:-:S03]  /*b0b0*/  ULDC UR4, c[0x0][0xa88] ;  /* 0x0002a20000047ab9 */ /* 0x000fc60000000800 */
[----:B------:R-:W-:Y:S01]  /*b0c0*/  @P2 LEA.HI.X R5, R204, UR5, R208, 0x2, P3 ;  /* 0x00000005cc052c11 */ /* 0x000fe200098f14d0 */
[----:B--2---:R-:W-:Y:S01]  /*b0d0*/  IMAD.U32 R0, RZ, RZ, UR4 ;  /* 0x00000004ff007e24 */ /* 0x004fe2000f8e00ff */
[----:B------:R1:W5:Y:S01]  /*b0e0*/  @P0 LDG.E R44, desc[UR60][R12.64] ;  /* 0x0000003c0c2c0981 */ /* 0x000362000c1e1900 */
[----:B---3--:R-:W-:-:S04]  /*b0f0*/  ISETP.NE.AND P1, PT, R47, 0x1, PT ;  /* 0x000000012f00780c */ /* 0x008fc80003f25270 */
[----:B------:R1:W5:Y:S09]  /*b100*/  @P2 LDG.E R0, desc[UR60][R4.64] ;  /* 0x0000003c04002981 */ /* 0x000372000c1e1900 */
[----:B------:R-:W2:Y:S08]  /*b110*/  @P1 LDC R6, c[0x0][0xbec] ;  /* 0x0002fb00ff061b82 */ /* 0x000eb00000000800 */
[----:B------:R-:W3:Y:S01]  /*b120*/  @P1 LDC R7, c[0x0][0xbf0] ;  /* 0x0002fc00ff071b82 */ /* 0x000ee20000000800 */
[----:B-1----:R-:W-:Y:S05]  /*b130*/  @P2 BRA `(.L_x_3836) ;  /* 0x0000000000102947 */ /* 0x002fea0003800000 */
[----:B------:R-:W-:Y:S05]  /*b140*/  @!P0 BRA `(.L_x_3836) ;  /* 0x00000000000c8947 */ /* 0x000fea0003800000 */
[----:B------:R-:W4:Y:S04]  /*b150*/  LDG.E R3, desc[UR60][R12.64] ;  /* 0x0000003c0c037981 */ /* 0x000f28000c1e1900 */
[----:B-----5:R-:W4:Y:S02]  /*b160*/  LDG.E R0, desc[UR60][R12.64+0x4] ;  /* 0x0000043c0c007981 */ /* 0x020f24000c1e1900 */
[----:B----4-:R-:W-:-:S07]  /*b170*/  IMAD.IADD R0, R0, 0x1, -R3 ;  /* 0x0000000100007824 */ /* 0x010fce00078e0a03 */
.L_x_3836:
[----:B------:R-:W-:Y:S01]  /*b180*/  SHF.R.S32.HI R40, RZ, 0x1f, R206 ;  /* 0x0000001fff287819 */ /* 0x000fe200000114ce */
[C---:B------:R-:W-:Y:S01]  /*b190*/  IMAD R11, R207.reuse, 0x80, R215 ;  /* 0x00000080cf0b7824 */ /* 0x040fe200078e02d7 */
[----:B------:R-:W-:Y:S01]  /*b1a0*/  ULDC.64 UR4, c[0x0][0xb90] ;  /* 0x0002e40000047ab9 */ /* 0x000fe20000000a00 */
[----:B-----5:R-:W-:Y:S01]  /*b1b0*/  SHF.R.S32.HI R45, RZ, 0x1f, R44 ;  /* 0x0000001fff2d7819 */ /* 0x020fe2000001142c */
[----:B------:R-:W-:Y:S01]  /*b1c0*/  IMAD R10, R207, 0x80, R213 ;  /* 0x00000080cf0a7824 */ /* 0x000fe200078e02d5 */
[----:B------:R-:W-:Y:S01]  /*b1d0*/  SEL R69, R204, RZ, !P0 ;  /* 0x000000ffcc457207 */ /* 0x000fe20004000000 */
[----:B------:R-:W-:Y:S01]  /*b1e0*/  IMAD R5, R40, UR4, RZ ;  /* 0x0000000428057c24 */ /* 0x000fe2000f8e02ff */
[----:B------:R-:W-:Y:S01]  /*b1f0*/  SEL R208, R208, RZ, !P0 ;  /* 0x000000ffd0d07207 */ /* 0x000fe20004000000 */
[----:B--2---:R-:W-:Y:S01]  /*b200*/  @P1 IMAD.HI.U32 R6, R11, R6, RZ ;  /* 0x000000060b061227 */ /* 0x004fe200078e00ff */
[----:B------:R-:W1:Y:S03]  /*b210*/  @P1 LDC R73, c[0x0][0xbec] ;  /* 0x0002fb00ff491b82 */ /* 0x000e660000000800 */
[----:B------:R-:W-:Y:S01]  /*b220*/  IMAD.MOV.U32 R3, RZ, RZ, R11 ;  /* 0x000000ffff037224 */ /* 0x000fe200078e000b */
[----:B---3--:R-:W-:Y:S01]  /*b230*/  @P1 SHF.R.U32.HI R3, RZ, R7, R6 ;  /* 0x00000007ff031219 */ /* 0x008fe20000011606 */
[----:B------:R-:W-:-:S02]  /*b240*/  IMAD R9, R206, UR5, R5 ;  /* 0x00000005ce097c24 */ /* 0x000fc4000f8e0205 */
[----:B------:R-:W-:Y:S01]  /*b250*/  IMAD.WIDE.U32 R4, R206, UR4, R44 ;  /* 0x00000004ce047c25 */ /* 0x000fe2000f8e002c */
[----:B------:R-:W-:-:S03]  /*b260*/  ULDC.64 UR4, c[0x0][0xb98] ;  /* 0x0002e60000047ab9 */ /* 0x000fc60000000a00 */
[----:B------:R-:W-:Y:S02]  /*b270*/  IMAD R7, R209, 0x40, R18 ;  /* 0x00000040d1077824 */ /* 0x000fe400078e0212 */
[----:B------:R-:W-:Y:S01]  /*b280*/  IMAD.IADD R5, R5, 0x1, R9 ;  /* 0x0000000105057824 */ /* 0x000fe200078e0209 */
[--C-:B------:R-:W-:Y:S01]  /*b290*/  SHF.R.S32.HI R9, RZ, 0x1f, R3.reuse ;  /* 0x0000001fff097819 */ /* 0x100fe20000011403 */
[----:B------:R-:W-:Y:S02]  /*b2a0*/  IMAD.MOV R8, RZ, RZ, -R3 ;  /* 0x000000ffff087224 */ /* 0x000fe400078e0a03 */
[----:B------:R-:W-:-:S04]  /*b2b0*/  IMAD.WIDE.U32 R4, R69, UR4, R4 ;  /* 0x0000000445047c25 */ /* 0x000fc8000f8e0004 */
[----:B------:R-:W-:Y:S01]  /*b2c0*/  IMAD.WIDE R36, R7, 0x2, R36 ;  /* 0x0000000207247825 */ /* 0x000fe200078e0224 */
[----:B------:R-:W-:-:S03]  /*b2d0*/  IADD3 R4, P0, R3, R4, RZ ;  /* 0x0000000403047210 */ /* 0x000fc60007f1e0ff */
[----:B------:R-:W-:Y:S01]  /*b2e0*/  IMAD R6, R208, UR4, RZ ;  /* 0x00000004d0067c24 */ /* 0x000fe2000f8e02ff */
[C---:B------:R-:W-:Y:S01]  /*b2f0*/  IADD3 R29, P3, R36.reuse, 0x6000, RZ ;  /* 0x00006000241d7810 */ /* 0x040fe20007f7e0ff */
[----:B------:R-:W-:Y:S01]  /*b300*/  IMAD R7, R47, R8, R11 ;  /* 0x000000082f077224 */ /* 0x000fe200078e020b */
[----:B------:R-:W-:Y:S01]  /*b310*/  IADD3 R11, P2, R36, 0x1000, RZ ;  /* 0x00001000240b7810 */ /* 0x000fe20007f5e0ff */
[----:B------:R-:W-:Y:S01]  /*b320*/  IMAD R6, R69, UR5, R6 ;  /* 0x0000000545067c24 */ /* 0x000fe2000f8e0206 */
[----:B------:R-:W-:Y:S01]  /*b330*/  ULDC.64 UR4, c[0x0][0xb88] ;  /* 0x0002e20000047ab9 */ /* 0x000fe20000000a00 */
[----:B------:R-:W-:Y:S01]  /*b340*/  LOP3.LUT R28, R29, 0x380, RZ, 0xc0, !PT ;  /* 0x000003801d1c7812 */ /* 0x000fe200078ec0ff */
[----:B------:R-:W-:Y:S01]  /*b350*/  IMAD R71, R0, R47, RZ ;  /* 0x0000002f00477224 */ /* 0x000fe200078e02ff */
[----:B------:R-:W-:Y:S02]  /*b360*/  SHF.R.S32.HI R3, RZ, 0x1f, R7 ;  /* 0x0000001fff037819 */ /* 0x000fe40000011407 */
[----:B------:R-:W-:Y:S01]  /*b370*/  IADD3.X R5, R9, R5, R6, P0, !PT ;  /* 0x0000000509057210 */ /* 0x000fe200007fe406 */
[----:B------:R-:W-:Y:S01]  /*b380*/  IMAD.X R9, RZ, RZ, R37, P2 ;  /* 0x000000ffff097224 */ /* 0x000fe200010e0625 */
[----:B------:R-:W-:Y:S01]  /*b390*/  IADD3 R33, P2, R36, 0x7000, RZ ;  /* 0x0000700024217810 */ /* 0x000fe20007f5e0ff */
[----:B------:R-:W-:Y:S01]  /*b3a0*/  IMAD R6, R3, UR4, RZ ;  /* 0x0000000403067c24 */ /* 0x000fe2000f8e02ff */
[----:B------:R-:W-:Y:S01]  /*b3b0*/  SHF.R.U64 R28, R28, 0x3, RZ ;  /* 0x000000031c1c7819 */ /* 0x000fe200000012ff */
[----:B------:R-:W-:Y:S01]  /*b3c0*/  IMAD.WIDE.U32 R4, R7, UR4, R4 ;  /* 0x0000000407047c25 */ /* 0x000fe2000f8e0004 */
[----:B------:R-:W-:-:S02]  /*b3d0*/  LOP3.LUT R32, R33, 0x380, RZ, 0xc0, !PT ;  /* 0x0000038021207812 */ /* 0x000fc400078ec0ff */
[----:B------:R-:W-:Y:S01]  /*b3e0*/  LOP3.LUT R28, R28, R29, RZ, 0x3c, !PT ;  /* 0x0000001d1c1c7212 */ /* 0x000fe200078e3cff */
[----:B------:R-:W-:Y:S01]  /*b3f0*/  IMAD R3, R7, UR5, R6 ;  /* 0x0000000507037c24 */ /* 0x000fe2000f8e0206 */
[----:B------:R-:W-:Y:S01]  /*b400*/  ULDC.64 UR4, c[0x0][0xb50] ;  /* 0x0002d40000047ab9 */ /* 0x000fe20000000a00 */
[----:B------:R-:W-:Y:S01]  /*b410*/  SHF.R.U64 R32, R32, 0x3, RZ ;  /* 0x0000000320207819 */ /* 0x000fe200000012ff */
[----:B------:R-:W-:Y:S01]  /*b420*/  IMAD.X R29, RZ, RZ, R37, P3 ;  /* 0x000000ffff1d7224 */ /* 0x000fe200018e0625 */
[----:B------:R-:W-:Y:S01]  /*b430*/  LEA R6, P0, R4, UR4, 0x2 ;  /* 0x0000000404067c11 */ /* 0x000fe2000f8010ff */
[----:B------:R-:W-:Y:S01]  /*b440*/  IMAD.IADD R3, R5, 0x1, R3 ;  /* 0x0000000105037824 */ /* 0x000fe200078e0203 */
[----:B------:R-:W-:Y:S01]  /*b450*/  LOP3.LUT R32, R32, R33, RZ, 0x3c, !PT ;  /* 0x0000002120207212 */ /* 0x000fe200078e3cff */
[----:B------:R-:W-:Y:S01]  /*b460*/  IMAD.X R33, RZ, RZ, R37, P2 ;  /* 0x000000ffff217224 */ /* 0x000fe200010e0625 */
[----:B------:R-:W-:Y:S01]  /*b470*/  IADD3 R7, P3, R36, 0xb000, RZ ;  /* 0x0000b00024077810 */ /* 0x000fe20007f7e0ff */
[----:B------:R-:W-:Y:S01]  /*b480*/  SHFL.IDX PT, R50, R6, RZ, 0x1c1f ;  /* 0x001c1fff06327589 */ /* 0x000fe200000e0000 */
[----:B------:R-:W-:Y:S01]  /*b490*/  LEA.HI.X R4, R4, UR5, R3, 0x2, P0 ;  /* 0x0000000504047c11 */ /* 0x000fe200080f1403 */
[----:B------:R-:W-:Y:S01]  /*b4a0*/  VIADD R3, R10, 0x8 ;  /* 0x000000080a037836 */ /* 0x000fe20000000000 */
[C---:B------:R-:W-:Y:S01]  /*b4b0*/  IADD3 R39, P0, R36.reuse, 0x5000, RZ ;  /* 0x0000500024277810 */ /* 0x040fe20007f1e0ff */
[----:B------:R-:W-:Y:S01]  /*b4c0*/  ULDC.64 UR4, c[0x0][0xaa0] ;  /* 0x0002a80000047ab9 */ /* 0x000fe20000000a00 */
[----:B------:R-:W-:Y:S01]  /*b4d0*/  SHFL.IDX PT, R58, R6, 0x1, 0x1c1f ;  /* 0x003c1f00063a7f89 */ /* 0x000fe200000e0000 */
[----:B------:R-:W-:Y:S01]  /*b4e0*/  LOP3.LUT R0, R7, 0x380, RZ, 0xc0, !PT ;  /* 0x0000038007007812 */ /* 0x000fe200078ec0ff */
[----:B------:R-:W-:Y:S01]  /*b4f0*/  IMAD.X R49, RZ, RZ, R37, P3 ;  /* 0x000000ffff317224 */ /* 0x000fe200018e0625 */
[----:B------:R-:W-:Y:S01]  /*b500*/  LOP3.LUT R38, R39, 0x380, RZ, 0xc0, !PT ;  /* 0x0000038027267812 */ /* 0x000fe200078ec0ff */
[----:B------:R-:W2:Y:S01]  /*b510*/  SHFL.IDX PT, R51, R4, RZ, 0x1c1f ;  /* 0x001c1fff04337589 */ /* 0x000ea200000e0000 */
[----:B------:R-:W-:-:S02]  /*b520*/  IADD3 R13, P6, R36, 0x2000, RZ ;  /* 0x00002000240d7810 */ /* 0x000fc40007fde0ff */
[----:B------:R-:W-:Y:S01]  /*b530*/  SHF.R.U64 R38, R38, 0x3, RZ ;  /* 0x0000000326267819 */ /* 0x000fe200000012ff */
[----:B------:R-:W3:Y:S01]  /*b540*/  SHFL.IDX PT, R59, R4, 0x1, 0x1c1f ;  /* 0x003c1f00043b7f89 */ /* 0x000ee200000e0000 */
[----:B------:R-:W-:Y:S02]  /*b550*/  IADD3 R25, P5, R36, 0x3000, RZ ;  /* 0x0000300024197810 */ /* 0x000fe40007fbe0ff */
[----:B------:R-:W-:Y:S01]  /*b560*/  LOP3.LUT R38, R38, R39, RZ, 0x3c, !PT ;  /* 0x0000002726267212 */ /* 0x000fe200078e3cff */
[----:B------:R-:W-:Y:S01]  /*b570*/  IMAD.X R39, RZ, RZ, R37, P0 ;  /* 0x000000ffff277224 */ /* 0x000fe200000e0625 */
[----:B------:R-:W-:Y:S02]  /*b580*/  LOP3.LUT P0, RZ, R211, 0x3, RZ, 0xc0, !PT ;  /* 0x00000003d3ff7812 */ /* 0x000fe4000780c0ff */
[----:B------:R-:W-:Y:S02]  /*b590*/  IADD3 R53, P4, R36, 0x4000, RZ ;  /* 0x0000400024357810 */ /* 0x000fe40007f9e0ff */
[----:B------:R-:W-:-:S02]  /*b5a0*/  ISETP.GE.OR P2, PT, R10, R71, P0 ;  /* 0x000000470a00720c */ /* 0x000fc40000746670 */
[----:B------:R-:W-:Y:S01]  /*b5b0*/  ISETP.GE.OR P0, PT, R3, R71, P0 ;  /* 0x000000470300720c */ /* 0x000fe20000706670 */
[----:B------:R-:W-:Y:S01]  /*b5c0*/  IMAD R3, R45, UR4, RZ ;  /* 0x000000042d037c24 */ /* 0x000fe2000f8e02ff */
[----:B------:R-:W-:Y:S01]  /*b5d0*/  SHF.R.U64 R0, R0, 0x3, RZ ;  /* 0x0000000300007819 */ /* 0x000fe200000012ff */
[----:B------:R-:W4:Y:S01]  /*b5e0*/  @P1 LDC R45, c[0x0][0xbf0] ;  /* 0x0002fc00ff2d1b82 */ /* 0x000f220000000800 */
[----:B------:R-:W-:Y:S01]  /*b5f0*/  LOP3.LUT R12, R13, 0x380, RZ, 0xc0, !PT ;  /* 0x000003800d0c7812 */ /* 0x000fe200078ec0ff */
[----:B------:R-:W-:Y:S01]  /*b600*/  IMAD R21, R44, UR5, R3 ;  /* 0x000000052c157c24 */ /* 0x000fe2000f8e0203 */
[----:B------:R-:W-:Y:S02]  /*b610*/  LOP3.LUT R24, R25, 0x380, RZ, 0xc0, !PT ;  /* 0x0000038019187812 */ /* 0x000fe400078ec0ff */
[----:B------:R-:W-:Y:S02]  /*b620*/  LOP3.LUT R52, R53, 0x380, RZ, 0xc0, !PT ;  /* 0x0000038035347812 */ /* 0x000fe400078ec0ff */
[----:B------:R-:W-:Y:S01]  /*b630*/  LOP3.LUT R48, R0, R7, RZ, 0x3c, !PT ;  /* 0x0000000700307212 */ /* 0x000fe200078e3cff */
[----:B--2---:R2:W-:Y:S01]  /*b640*/  @!P2 ST.E desc[UR60][R50.64], R2 ;  /* 0x000000023200a985 */ /* 0x0045e2000c10193c */
[----:B------:R-:W-:Y:S01]  /*b650*/  SHF.R.U64 R12, R12, 0x3, RZ ;  /* 0x000000030c0c7819 */ /* 0x000fe200000012ff */
[----:B------:R-:W-:Y:S01]  /*b660*/  IMAD R0, R205, 0x20, R209 ;  /* 0x00000020cd007824 */ /* 0x000fe200078e02d1 */
[----:B------:R-:W-:Y:S01]  /*b670*/  SHF.R.U64 R24, R24, 0x3, RZ ;  /* 0x0000000318187819 */ /* 0x000fe200000012ff */
[----:B---3--:R3:W-:Y:S01]  /*b680*/  @!P0 ST.E desc[UR60][R58.64], R20 ;  /* 0x000000143a008985 */ /* 0x0087e2000c10193c */
[----:B------:R-:W-:-:S02]  /*b690*/  SHF.R.U64 R52, R52, 0x3, RZ ;  /* 0x0000000334347819 */ /* 0x000fc400000012ff */
[----:B------:R-:W-:Y:S01]  /*b6a0*/  LOP3.LUT R12, R12, R13, RZ, 0x3c, !PT ;  /* 0x0000000d0c0c7212 */ /* 0x000fe200078e3cff */
[--C-:B------:R-:W-:Y:S01]  /*b6b0*/  IMAD.X R13, RZ, RZ, R37.reuse, P6 ;  /* 0x000000ffff0d7224 */ /* 0x100fe200030e0625 */
[----:B------:R-:W-:Y:S01]  /*b6c0*/  LOP3.LUT R24, R24, R25, RZ, 0x3c, !PT ;  /* 0x0000001918187212 */ /* 0x000fe200078e3cff */
[----:B------:R-:W-:Y:S01]  /*b6d0*/  IMAD.X R25, RZ, RZ, R37, P5 ;  /* 0x000000ffff197224 */ /* 0x000fe200028e0625 */
[----:B------:R-:W-:Y:S01]  /*b6e0*/  LOP3.LUT R52, R52, R53, RZ, 0x3c, !PT ;  /* 0x0000003534347212 */ /* 0x000fe200078e3cff */
[----:B--2---:R-:W-:Y:S01]  /*b6f0*/  IMAD.WIDE.U32 R2, R44, UR4, RZ ;  /* 0x000000042c027c25 */ /* 0x004fe2000f8e00ff */
[----:B------:R-:W-:Y:S01]  /*b700*/  ULDC.64 UR4, c[0x0][0xae8] ;  /* 0x0002ba0000047ab9 */ /* 0x000fe20000000a00 */
[C---:B------:R-:W-:Y:S01]  /*b710*/  IADD3 R65, P6, R36.reuse, 0x8000, RZ ;  /* 0x0000800024417810 */ /* 0x040fe20007fde0ff */
[----:B------:R-:W5:Y:S01]  /*b720*/  LD.E.128 R12, desc[UR60][R12.64] ;  /* 0x0000003c0c0c7980 */ /* 0x000f62000c101d00 */
[----:B------:R-:W-:Y:S01]  /*b730*/  IMAD.IADD R3, R3, 0x1, R21 ;  /* 0x0000000103037824 */ /* 0x000fe200078e0215 */
[----:B------:R-:W-:Y:S01]  /*b740*/  IADD3 R61, P5, R36, 0x9000, RZ ;  /* 0x00009000243d7810 */ /* 0x000fe20007fbe0ff */
[----:B------:R-:W-:Y:S01]  /*b750*/  IMAD R21, R40, UR4, RZ ;  /* 0x0000000428157c24 */ /* 0x000fe2000f8e02ff */
[----:B------:R-:W-:Y:S01]  /*b760*/  LOP3.LUT R64, R65, 0x380, RZ, 0xc0, !PT ;  /* 0x0000038041407812 */ /* 0x000fe200078ec0ff */
[----:B------:R-:W-:Y:S01]  /*b770*/  IMAD R40, R207, 0x80, R0 ;  /* 0x00000080cf287824 */ /* 0x000fe200078e0200 */
[----:B------:R-:W-:Y:S01]  /*b780*/  LOP3.LUT R60, R61, 0x380, RZ, 0xc0, !PT ;  /* 0x000003803d3c7812 */ /* 0x000fe200078ec0ff */
[----:B------:R-:W-:Y:S01]  /*b790*/  IMAD.X R53, RZ, RZ, R37, P4 ;  /* 0x000000ffff357224 */ /* 0x000fe200020e0625 */
[----:B------:R-:W-:Y:S01]  /*b7a0*/  IADD3 R57, P4, R36, 0xa000, RZ ;  /* 0x0000a00024397810 */ /* 0x000fe20007f9e0ff */
[----:B------:R-:W-:Y:S01]  /*b7b0*/  IMAD R21, R206, UR5, R21 ;  /* 0x00000005ce157c24 */ /* 0x000fe2000f8e0215 */
[----:B------:R-:W-:Y:S01]  /*b7c0*/  LOP3.LUT R5, R36, 0x380, RZ, 0xc0, !PT ;  /* 0x0000038024057812 */ /* 0x000fe200078ec0ff */
[----:B------:R-:W-:Y:S01]  /*b7d0*/  IMAD.WIDE.U32 R2, R206, UR4, R2 ;  /* 0x00000004ce027c25 */ /* 0x000fe2000f8e0002 */
[----:B------:R-:W-:Y:S01]  /*b7e0*/  LOP3.LUT R56, R57, 0x380, RZ, 0xc0, !PT ;  /* 0x0000038039387812 */ /* 0x000fe200078ec0ff */
[----:B------:R-:W-:Y:S01]  /*b7f0*/  ULDC.64 UR4, c[0x0][0xaf0] ;  /* 0x0002bc0000047ab9 */ /* 0x000fe20000000a00 */
[----:B------:R-:W-:Y:S01]  /*b800*/  LOP3.LUT R8, R11, 0x380, RZ, 0xc0, !PT ;  /* 0x000003800b087812 */ /* 0x000fe200078ec0ff */
[----:B-1----:R-:W-:Y:S01]  /*b810*/  @P1 IMAD.HI.U32 R0, R40, R73, RZ ;  /* 0x0000004928001227 */ /* 0x002fe200078e00ff */
[----:B------:R-:W-:Y:S01]  /*b820*/  SHF.R.U64 R64, R64, 0x3, RZ ;  /* 0x0000000340407819 */ /* 0x000fe200000012ff */
[----:B------:R-:W5:Y:S01]  /*b830*/  LD.E.128 R24, desc[UR60][R24.64] ;  /* 0x0000003c18187980 */ /* 0x000f62000c101d00 */
[----:B------:R-:W-:Y:S01]  /*b840*/  SHF.R.U64 R60, R60, 0x3, RZ ;  /* 0x000000033c3c7819 */ /* 0x000fe200000012ff */
[----:B------:R-:W-:Y:S01]  /*b850*/  IMAD.IADD R3, R3, 0x1, R21 ;  /* 0x0000000103037824 */ /* 0x000fe200078e0215 */
[----:B------:R-:W-:Y:S01]  /*b860*/  SHF.R.U64 R56, R56, 0x3, RZ ;  /* 0x0000000338387819 */ /* 0x000fe200000012ff */
[----:B------:R-:W-:Y:S01]  /*b870*/  IMAD.MOV.U32 R21, RZ, RZ, R40 ;  /* 0x000000ffff157224 */ /* 0x000fe200078e0028 */
[----:B----4-:R-:W-:Y:S01]  /*b880*/  @P1 SHF.R.U32.HI R21, RZ, R45, R0 ;  /* 0x0000002dff151219 */ /* 0x010fe20000011600 */
[----:B---3--:R-:W-:Y:S01]  /*b890*/  IMAD R20, R208, UR4, RZ ;  /* 0x00000004d0147c24 */ /* 0x008fe2000f8e02ff */
[----:B------:R-:W-:Y:S01]  /*b8a0*/  SHF.R.U64 R5, R5, 0x3, RZ ;  /* 0x0000000305057819 */ /* 0x000fe200000012ff */
[----:B------:R-:W5:Y:S01]  /*b8b0*/  LD.E.128 R52, desc[UR60][R52.64] ;  /* 0x0000003c34347980 */ /* 0x000f62000c101d00 */
[----:B------:R-:W-:Y:S01]  /*b8c0*/  SHF.R.U64 R8, R8, 0x3, RZ ;  /* 0x0000000308087819 */ /* 0x000fe200000012ff */
[C---:B------:R-:W-:Y:S01]  /*b8d0*/  IMAD R45, R69.reuse, UR5, R20 ;  /* 0x00000005452d7c24 */ /* 0x040fe2000f8e0214 */
[----:B------:R-:W-:Y:S01]  /*b8e0*/  SHF.R.S32.HI R0, RZ, 0x1f, R21 ;  /* 0x0000001fff007819 */ /* 0x000fe20000011415 */
[----:B------:R-:W-:Y:S01]  /*b8f0*/  IMAD.WIDE.U32 R2, R69, UR4, R2 ;  /* 0x0000000445027c25 */ /* 0x000fe2000f8e0002 */
[----:B------:R-:W-:Y:S01]  /*b900*/  LOP3.LUT R64, R64, R65, RZ, 0x3c, !PT ;  /* 0x0000004140407212 */ /* 0x000fe200078e3cff */
[----:B------:R-:W-:Y:S01]  /*b910*/  ULDC.64 UR4, c[0x0][0xae0] ;  /* 0x0002b80000047ab9 */ /* 0x000fe20000000a00 */
[----:B------:R-:W-:Y:S01]  /*b920*/  LOP3.LUT R60, R60, R61, RZ, 0x3c, !PT ;  /* 0x0000003d3c3c7212 */ /* 0x000fe200078e3cff */
[----:B------:R-:W-:Y:S01]  /*b930*/  IMAD.MOV R20, RZ, RZ, -R21 ;  /* 0x000000ffff147224 */ /* 0x000fe200078e0a15 */
[----:B------:R-:W-:Y:S01]  /*b940*/  LOP3.LUT R56, R56, R57, RZ, 0x3c, !PT ;  /* 0x0000003938387212 */ /* 0x000fe200078e3cff */
[--C-:B------:R-:W-:Y:S01]  /*b950*/  IMAD.X R65, RZ, RZ, R37.reuse, P6 ;  /* 0x000000ffff417224 */ /* 0x100fe200030e0625 */
[----:B------:R-:W-:Y:S01]  /*b960*/  LOP3.LUT R4, R5, R36, RZ, 0x3c, !PT ;  /* 0x0000002405047212 */ /* 0x000fe200078e3cff */
[--C-:B------:R-:W-:Y:S01]  /*b970*/  IMAD.X R61, RZ, RZ, R37.reuse, P5 ;  /* 0x000000ffff3d7224 */ /* 0x100fe200028e0625 */
[----:B------:R-:W-:Y:S01]  /*b980*/  LOP3.LUT R8, R8, R11, RZ, 0x3c, !PT ;  /* 0x0000000b08087212 */ /* 0x000fe200078e3cff */
[--C-:B------:R-:W-:Y:S01]  /*b990*/  IMAD.X R57, RZ, RZ, R37.reuse, P4 ;  /* 0x000000ffff397224 */ /* 0x100fe200020e0625 */
[----:B------:R-:W5:Y:S01]  /*b9a0*/  LD.E.128 R28, desc[UR60][R28.64] ;  /* 0x0000003c1c1c7980 */ /* 0x000f62000c101d00 */
[----:B------:R-:W-:-:S02]  /*b9b0*/  IMAD.MOV.U32 R5, RZ, RZ, R37 ;  /* 0x000000ffff057224 */ /* 0x000fc400078e0025 */
[----:B------:R-:W-:Y:S01]  /*b9c0*/  IMAD.IADD R3, R3, 0x1, R45 ;  /* 0x0000000103037824 */ /* 0x000fe200078e022d */
[----:B------:R-:W5:Y:S01]  /*b9d0*/  LD.E.128 R8, desc[UR60][R8.64] ;  /* 0x0000003c08087980 */ /* 0x000f62000c101d00 */
[----:B------:R-:W-:Y:S02]  /*b9e0*/  IMAD R0, R0, UR4, RZ ;  /* 0x0000000400007c24 */ /* 0x000fe4000f8e02ff */
        /* <DEDUP_REMOVED lines=19> */
[----:B------:R-:W-:Y:S02]  /*bb20*/  IMAD R20, R0, UR4, RZ ;  /* 0x0000000400147c24 */ /* 0x000fe4000f8e02ff */
[----:B------:R-:W-:Y:S02]  /*bb30*/  IMAD R68, R207, 0x80, R209 ;  /* 0x00000080cf447824 */ /* 0x000fe400078e02d1 */
[C---:B------:R-:W-:Y:S02]  /*bb40*/  IMAD R21, R45.reuse, UR5, R20 ;  /* 0x000000052d157c24 */ /* 0x040fe4000f8e0214 */
[----:B------:R-:W-:Y:S01]  /*bb50*/  IMAD.WIDE.U32 R2, R45, UR4, R2 ;  /* 0x000000042d027c25 */ /* 0x000fe2000f8e0002 */
[C---:B------:R-:W-:Y:S01]  /*bb60*/  ISETP.GE.AND P2, PT, R68.reuse, R71, PT ;  /* 0x000000474400720c */ /* 0x040fe20003f46270 */
[----:B------:R-:W-:Y:S02]  /*bb70*/  ULDC.64 UR4, c[0x0][0xa80] ;  /* 0x0002a00000047ab9 */ /* 0x000fe40000000a00 */
[----:B------:R-:W-:Y:S01]  /*bb80*/  VIADD R0, R68, 0x20 ;  /* 0x0000002044007836 */ /* 0x000fe20000000000 */
[----:B------:R-:W-:Y:S01]  /*bb90*/  LEA R40, P3, R2, UR4, 0x1 ;  /* 0x0000000402287c11 */ /* 0x000fe2000f8608ff */
[----:B------:R-:W-:-:S02]  /*bba0*/  IMAD.IADD R3, R3, 0x1, R21 ;  /* 0x0000000103037824 */ /* 0x000fc400078e0215 */
[----:B0-----:R-:W-:Y:S01]  /*bbb0*/  VIADD R46, R46, 0x36820 ;  /* 0x000368202e2e7836 */ /* 0x001fe20000000000 */
[-C--:B------:R-:W-:Y:S01]  /*bbc0*/  ISETP.GE.AND P1, PT, R0, R71.reuse, PT ;  /* 0x000000470000720c */ /* 0x080fe20003f26270 */
[----:B------:R-:W-:Y:S01]  /*bbd0*/  VIADD R0, R68, 0x40 ;  /* 0x0000004044007836 */ /* 0x000fe20000000000 */
[----:B------:R-:W-:Y:S02]  /*bbe0*/  LEA.HI.X R47, R2, UR5, R3, 0x1, P3 ;  /* 0x00000005022f7c11 */ /* 0x000fe400098f0c03 */
[----:B------:R-:W-:Y:S01]  /*bbf0*/  PRMT R46, RZ, 0x654, R46 ;  /* 0x00000654ff2e7816 */ /* 0x000fe2000000002e */
[----:B-1----:R0:W1:Y:S01]  /*bc00*/  SHFL.IDX PT, R44, R40, RZ, 0x181f ;  /* 0x00181fff282c7589 */ /* 0x00206200000e0000 */
[----:B------:R-:W-:Y:S01]  /*bc10*/  ISETP.GE.AND P0, PT, R0, R71, PT ;  /* 0x000000470000720c */ /* 0x000fe20003f06270 */
[----:B------:R-:W-:Y:S01]  /*bc20*/  BSSY B1, `(.L_x_3837) ;  /* 0x0000011000017945 */ /* 0x000fe20003800000 */
[----:B------:R0:W-:Y:S01]  /*bc30*/  SYNCS.ARRIVE.TRANS64.RED.A1T0 RZ, [R46+URZ], RZ ;  /* 0x000000ff2eff79a7 */ /* 0x0001e2000810043f */
[----:B------:R0:W2:Y:S02]  /*bc40*/  SHFL.IDX PT, R0, R47, RZ, 0x181f ;  /* 0x00181fff2f007589 */ /* 0x0000a400000e0000 */
[----:B------:R-:W-:Y:S08]  /*bc50*/  @P2 BRA `(.L_x_3838) ;  /* 0x0000000000342947 */ /* 0x000ff00003800000 */
[----:B------:R-:W-:Y:S02]  /*bc60*/  ULDC UR4, c[0x0][0xac8] ;  /* 0x0002b20000047ab9 */ /* 0x000fe40000000800 */
[----:B------:R-:W-:Y:S02]  /*bc70*/  ISETP.GE.AND P4, PT, R18, UR4, PT ;  /* 0x0000000412007c0c */ /* 0x000fe4000bf86270 */
[----:B------:R-:W-:Y:S02]  /*bc80*/  ISETP.GE.AND P3, PT, R19, UR4, PT ;  /* 0x0000000413007c0c */ /* 0x000fe4000bf66270 */
[----:B------:R-:W-:-:S09]  /*bc90*/  ISETP.GE.AND P2, PT, R23, UR4, PT ;  /* 0x0000000417007c0c */ /* 0x000fd2000bf46270 */
[CC--:B-1----:R-:W-:Y:S02]  /*bca0*/  @!P4 LEA R2, P6, R18.reuse, R44.reuse, 0x1 ;  /* 0x0000002c1202c211 */ /* 0x0c2fe400078c08ff */
[----:B------:R-:W-:Y:S02]  /*bcb0*/  @!P3 LEA R20, P5, R19, R44, 0x1 ;  /* 0x0000002c1314b211 */ /* 0x000fe400078a08ff */
[----:B--2---:R-:W-:Y:S02]  /*bcc0*/  @!P4 LEA.HI.X R3, R18, R0, R219, 0x1, P6 ;  /* 0x000000001203c211 */ /* 0x004fe400030f0cdb */
[----:B------:R-:W-:Y:S02]  /*bcd0*/  @!P2 LEA R44, P6, R23, R44, 0x1 ;  /* 0x0000002c172ca211 */ /* 0x000fe400078c08ff */
[-C--:B------:R-:W-:Y:S01]  /*bce0*/  @!P3 LEA.HI.X R21, R19, R0.reuse, R218, 0x1, P5 ;  /* 0x000000001315b211 */ /* 0x080fe200028f0cda */
[----:B-----5:R3:W-:Y:S01]  /*bcf0*/  @!P4 ST.E.128 desc[UR60][R2.64], R4 ;  /* 0x000000040200c985 */ /* 0x0207e2000c101d3c */
[----:B------:R-:W-:-:S03]  /*bd00*/  @!P2 LEA.HI.X R45, R23, R0, R217, 0x1, P6 ;  /* 0x00000000172da211 */ /* 0x000fc600030f0cd9 */
[----:B------:R3:W-:Y:S04]  /*bd10*/  @!P3 ST.E.128 desc[UR60][R20.64], R52 ;  /* 0x000000341400b985 */ /* 0x0007e8000c101d3c */
[----:B------:R3:W-:Y:S02]  /*bd20*/  @!P2 ST.E.128 desc[UR60][R44.64], R64 ;  /* 0x000000402c00a985 */ /* 0x0007e4000c101d3c */
.L_x_3838:
[----:B------:R-:W-:Y:S05]  /*bd30*/  BSYNC B1 ;  /* 0x0000000000017941 */ /* 0x000fea0003800000 */
.L_x_3837:
[----:B--2---:R2:W4:Y:S01]  /*bd40*/  SHFL.IDX PT, R0, R47, 0x1, 0x181f ;  /* 0x00381f002f007f89 */ /* 0x00452200000e0000 */
[----:B------:R-:W-:Y:S03]  /*bd50*/  BSSY B1, `(.L_x_3839) ;  /* 0x0000010000017945 */ /* 0x000fe60003800000 */
[----:B---3-5:R2:W3:Y:S01]  /*bd60*/  SHFL.IDX PT, R6, R40, 0x1, 0x181f ;  /* 0x00381f0028067f89 */ /* 0x0284e200000e0000 */
        /* <DEDUP_REMOVED lines=8> */
[-C--:B----4-:R-:W-:Y:S02]  /*bdf0*/  @!P4 LEA.HI.X R3, R18, R0.reuse, R219, 0x1, P1 ;  /* 0x000000001203c211 */ /* 0x090fe400008f0cdb */
[-C--:B------:R-:W-:Y:S02]  /*be00*/  @!P5 LEA.HI.X R5, R19, R0.reuse, R218, 0x1, P2 ;  /* 0x000000001305d211 */ /* 0x080fe400010f0cda */
[----:B------:R-:W-:Y:S01]  /*be10*/  @!P6 LEA.HI.X R7, R23, R0, R217, 0x1, P3 ;  /* 0x000000001707e211 */ /* 0x000fe200018f0cd9 */
[----:B------:R3:W-:Y:S04]  /*be20*/  @!P4 ST.E.128 desc[UR60][R2.64], R8 ;  /* 0x000000080200c985 */ /* 0x0007e8000c101d3c */
[----:B------:R3:W-:Y:S04]  /*be30*/  @!P5 ST.E.128 desc[UR60][R4.64], R36 ;  /* 0x000000240400d985 */ /* 0x0007e8000c101d3c */
[----:B------:R3:W-:Y:S02]  /*be40*/  @!P6 ST.E.128 desc[UR60][R6.64], R60 ;  /* 0x0000003c0600e985 */ /* 0x0007e4000c101d3c */
.L_x_3840:
[----:B------:R-:W-:Y:S05]  /*be50*/  BSYNC B1 ;  /* 0x0000000000017941 */ /* 0x000fea0003800000 */
.L_x_3839:
[----:B----4-:R4:W0:Y:S01]  /*be60*/  SHFL.IDX PT, R0, R47, 0x2, 0x181f ;  /* 0x00581f002f007f89 */ /* 0x01082200000e0000 */
[----:B------:R-:W-:Y:S03]  /*be70*/  BSSY B1, `(.L_x_3841) ;  /* 0x0000010000017945 */ /* 0x000fe60003800000 */
[----:B---3--:R4:W3:Y:S01]  /*be80*/  SHFL.IDX PT, R6, R40, 0x2, 0x181f ;  /* 0x00581f0028067f89 */ /* 0x0088e200000e0000 */
        /* <DEDUP_REMOVED lines=11> */
[----:B------:R0:W-:Y:S04]  /*bf40*/  @!P3 ST.E.128 desc[UR60][R2.64], R12 ;  /* 0x0000000c0200b985 */ /* 0x0001e8000c101d3c */
[----:B------:R0:W-:Y:S04]  /*bf50*/  @!P4 ST.E.128 desc[UR60][R4.64], R28 ;  /* 0x0000001c0400c985 */ /* 0x0001e8000c101d3c */
[----:B------:R0:W-:Y:S02]  /*bf60*/  @!P5 ST.E.128 desc[UR60][R6.64], R56 ;  /* 0x000000380600d985 */ /* 0x0001e4000c101d3c */
.L_x_3842:
[----:B------:R-:W-:Y:S05]  /*bf70*/  BSYNC B1 ;  /* 0x0000000000017941 */ /* 0x000fea0003800000 */
.L_x_3841:
[----:B0-----:R-:W-:Y:S01]  /*bf80*/  VIADD R0, R68, 0x60 ;  /* 0x0000006044007836 */ /* 0x001fe20000000000 */
[----:B---3--:R0:W3:Y:S04]  /*bf90*/  SHFL.IDX PT, R6, R47, 0x3, 0x181f ;  /* 0x00781f002f067f89 */ /* 0x0080e800000e0000 */
[----:B------:R-:W-:Y:S01]  /*bfa0*/  ISETP.GE.AND P0, PT, R0, R71, PT ;  /* 0x000000470000720c */ /* 0x000fe20003f06270 */
[----:B--2-4-:R-:W2:-:S12]  /*bfb0*/  SHFL.IDX PT, R40, R40, 0x3, 0x181f ;  /* 0x00781f0028287f89 */ /* 0x014e9800000e0000 */
[----:B0-----:R-:W-:Y:S05]  /*bfc0*/  @P0 BRA `(.L_x_3843) ;  /* 0x0000000c00340947 */ /* 0x001fea0003800000 */
[----:B------:R-:W-:Y:S02]  /*bfd0*/  ULDC UR4, c[0x0][0xac8] ;  /* 0x0002b20000047ab9 */ /* 0x000fe40000000800 */
[----:B------:R-:W-:Y:S02]  /*bfe0*/  ISETP.GE.AND P2, PT, R18, UR4, PT ;  /* 0x0000000412007c0c */ /* 0x000fe4000bf46270 */
[----:B------:R-:W-:-:S11]  /*bff0*/  ISETP.GE.AND P3, PT, R19, UR4, PT ;  /* 0x0000000413007c0c */ /* 0x000fd6000bf66270 */
[CC--:B--2---:R-:W-:Y:S02]  /*c000*/  @!P2 LEA R2, P0, R18.reuse, R40.reuse, 0x1 ;  /* 0x000000281202a211 */ /* 0x0c4fe400078008ff */
[C---:B------:R-:W-:Y:S02]  /*c010*/  @!P3 LEA R4, P1, R19.reuse, R40, 0x1 ;  /* 0x000000281304b211 */ /* 0x040fe400078208ff */
[-C--:B---3--:R-:W-:Y:S02]  /*c020*/  @!P2 LEA.HI.X R3, R18, R6.reuse, R219, 0x1, P0 ;  /* 0x000000061203a211 */ /* 0x088fe400000f0cdb */
[----:B------:R-:W-:Y:S02]  /*c030*/  @!P3 LEA.HI.X R5, R19, R6, R218, 0x1, P1 ;  /* 0x000000061305b211 */ /* 0x000fe400008f0cda */
[----:B------:R-:W-:Y:S01]  /*c040*/  ISETP.GE.AND P0, PT, R23, UR4, PT ;  /* 0x0000000417007c0c */ /* 0x000fe2000bf06270 */
[----:B------:R0:W-:Y:S04]  /*c050*/  @!P2 ST.E.128 desc[UR60][R2.64], R24 ;  /* 0x000000180200a985 */ /* 0x0001e8000c101d3c */
[----:B------:R0:W-:Y:S08]  /*c060*/  @!P3 ST.E.128 desc[UR60][R4.64], R32 ;  /* 0x000000200400b985 */ /* 0x0001f0000c101d3c */
[----:B------:R-:W-:Y:S05]  /*c070*/  @P0 BRA `(.L_x_3843) ;  /* 0x0000000c00080947 */ /* 0x000fea0003800000 */
[----:B0-----:R-:W-:-:S04]  /*c080*/  LEA R2, P0, R23, R40, 0x1 ;  /* 0x0000002817027211 */ /* 0x001fc800078008ff */
[----:B------:R-:W-:-:S05]  /*c090*/  LEA.HI.X R3, R23, R6, R217, 0x1, P0 ;  /* 0x0000000617037211 */ /* 0x000fca00000f0cd9 */
[----:B------:R4:W-:Y:S01]  /*c0a0*/  ST.E.128 desc[UR60][R2.64], R48 ;  /* 0x0000003002007985 */ /* 0x0009e2000c101d3c */
[----:B------:R-:W-:Y:S05]  /*c0b0*/  BRA `(.L_x_3843) ;  /* 0x0000000800f87947 */ /* 0x000fea0003800000 */
.L_x_3835:
[----:B------:R-:W2:Y:S01]  /*c0c0*/  LDC.64 R4, c[0x0][0xc00] ;  /* 0x00030000ff047b82 */ /* 0x000ea20000000a00 */
[C---:B------:R-:W-:Y:S01]  /*c0d0*/  IMAD.SHL.U32 R3, R204.reuse, 0x4, RZ ;  /* 0x00000004cc037824 */ /* 0x040fe200078e00ff */
[----:B------:R-:W-:Y:S01]  /*c0e0*/  SHF.L.U64.HI R0, R204, 0x2, R208 ;  /* 0x00000002cc007819 */ /* 0x000fe200000102d0 */
[----:B------:R-:W-:Y:S01]  /*c0f0*/  ULDC.64 UR4, c[0x0][0xc08] ;  /* 0x0003020000047ab9 */ /* 0x000fe20000000a00 */
[----:B------:R-:W-:-:S04]  /*c100*/  IMAD.MOV.U32 R6, RZ, RZ, RZ ;  /* 0x000000ffff067224 */ /* 0x000fc800078e00ff */
[----:B------:R-:W3:Y:S01]  /*c110*/  LDC R25, c[0x0][0xbe8] ;  /* 0x0002fa00ff197b82 */ /* 0x000ee20000000800 */
[----:B--2---:R-:W-:Y:S02]  /*c120*/  ISETP.NE.U32.AND P0, PT, R4, RZ, PT ;  /* 0x000000ff0400720c */ /* 0x004fe40003f05070 */
[----:B------:R-:W-:Y:S02]  /*c130*/  IADD3 R4, P1, R3, R4, RZ ;  /* 0x0000000403047210 */ /* 0x000fe40007f3e0ff */
[----:B------:R-:W-:-:S03]  /*c140*/  ISETP.NE.AND.EX P0, PT, R5, RZ, PT, P0 ;  /* 0x000000ff0500720c */ /* 0x000fc60003f05300 */
[----:B------:R-:W-:Y:S01]  /*c150*/  IMAD.X R5, R0, 0x1, R5, P1 ;  /* 0x0000000100057824 */ /* 0x000fe200008e0605 */
[----:B------:R-:W-:-:S04]  /*c160*/  ISETP.NE.U32.AND P1, PT, RZ, UR4, PT ;  /* 0x00000004ff007c0c */ /* 0x000fc8000bf25070 */
[----:B------:R-:W-:-:S05]  /*c170*/  ISETP.NE.AND.EX P1, PT, RZ, UR5, PT, P1 ;  /* 0x00000005ff007c0c */ /* 0x000fca000bf25310 */
[----:B------:R2:W5:Y:S08]  /*c180*/  @P0 LDG.E R6, desc[UR60][R4.64] ;  /* 0x0000003c04060981 */ /* 0x000570000c1e1900 */
[----:B------:R-:W-:Y:S01]  /*c190*/  @P1 IADD3 R2, P2, R3, UR4, RZ ;  /* 0x0000000403021c10 */ /* 0x000fe2000ff5e0ff */
[----:B------:R-:W-:-:S03]  /*c1a0*/  ULDC UR4, c[0x0][0xa88] ;  /* 0x0002a20000047ab9 */ /* 0x000fc60000000800 */
[----:B------:R-:W-:Y:S01]  /*c1b0*/  @P1 IADD3.X R3, R0, UR5, RZ, P2, !PT ;  /* 0x0000000500031c10 */ /* 0x000fe200097fe4ff */
[----:B------:R-:W-:-:S06]  /*c1c0*/  IMAD.U32 R0, RZ, RZ, UR4 ;  /* 0x00000004ff007e24 */ /* 0x000fcc000f8e00ff */
[----:B------:R2:W5:Y:S01]  /*c1d0*/  @P1 LDG.E R0, desc[UR60][R2.64] ;  /* 0x0000003c02001981 */ /* 0x000562000c1e1900 */
[----:B---3--:R-:W-:Y:S02]  /*c1e0*/  ISETP.NE.AND P2, PT, R25, 0x1, PT ;  /* 0x000000011900780c */ /* 0x008fe40003f45270 */
[----:B------:R-:W-:-:S11]  /*c1f0*/  ISETP.GE.AND P3, PT, R220, 0x80, PT ;  /* 0x00000080dc00780c */ /* 0x000fd60003f66270 */
[----:B------:R-:W3:Y:S08]  /*c200*/  @P2 LDC R12, c[0x0][0xbec] ;  /* 0x0002fb00ff0c2b82 */ /* 0x000ef00000000800 */
[----:B------:R-:W4:Y:S01]  /*c210*/  @P2 LDC R27, c[0x0][0xbf0] ;  /* 0x0002fc00ff1b2b82 */ /* 0x000f220000000800 */
[----:B--2---:R-:W-:Y:S05]  /*c220*/  @P1 BRA `(.L_x_3844) ;  /* 0x0000000000101947 */ /* 0x004fea0003800000 */
[----:B------:R-:W-:Y:S05]  /*c230*/  @!P0 BRA `(.L_x_3844) ;  /* 0x00000000000c8947 */ /* 0x000fea0003800000 */
[----:B------:R-:W2:Y:S04]  /*c240*/  LDG.E R3, desc[UR60][R4.64] ;  /* 0x0000003c04037981 */ /* 0x000ea8000c1e1900 */
[----:B-----5:R-:W2:Y:S02]  /*c250*/  LDG.E R0, desc[UR60][R4.64+0x4] ;  /* 0x0000043c04007981 */ /* 0x020ea4000c1e1900 */
[----:B--2---:R-:W-:-:S07]  /*c260*/  IMAD.IADD R0, R0, 0x1, -R3 ;  /* 0x0000000100007824 */ /* 0x004fce00078e0a03 */
.L_x_3844:
        /* <DEDUP_REMOVED lines=24> */
[----:B------:R-:W5:Y:S01]  /*c3f0*/  @P0 LDC R21, c[0x0][0xbf0] ;  /* 0x0002fc00ff150b82 */ /* 0x000f620000000800 */
[----:B------:R-:W-:-:S04]  /*c400*/  IMAD.WIDE.U32 R2, R13, UR4, R2 ;  /* 0x000000040d027c25 */ /* 0x000fc8000f8e0002 */
[----:B--2---:R-:W-:-:S05]  /*c410*/  @P0 IMAD.HI.U32 R4, R8, R15, RZ ;  /* 0x0000000f08040227 */ /* 0x004fca00078e00ff */
        /* <DEDUP_REMOVED lines=19> */
.L_x_3846:
[----:B------:R-:W-:Y:S05]  /*c550*/  BSYNC B1 ;  /* 0x0000000000017941 */ /* 0x000fea0003800000 */
.L_x_3845:
[----:B------:R-:W-:Y:S01]  /*c560*/  ULDC.64 UR4, c[0x0][0xaa0] ;  /* 0x0002a80000047ab9 */ /* 0x000fe20000000a00 */
[----:B--2---:R-:W-:Y:S01]  /*c570*/  IMAD R4, R205, 0x20, R209 ;  /* 0x00000020cd047824 */ /* 0x004fe200078e02d1 */
[----:B------:R-:W-:Y:S01]  /*c580*/  BSSY B1, `(.L_x_3847) ;  /* 0x000003b000017945 */ /* 0x000fe20003800000 */
[----:B------:R-:W-:Y:S02]  /*c590*/  IMAD R3, R11, UR4, RZ ;  /* 0x000000040b037c24 */ /* 0x000fe4000f8e02ff */
        /* <DEDUP_REMOVED lines=28> */
[----:B------:R-:W-:Y:S02]  /*c760*/  IMAD R8, R207, 0x80, R209 ;  /* 0x00000080cf087824 */ /* 0x000fe400078e02d1 */
[----:B------:R-:W-:Y:S02]  /*c770*/  IMAD R25, R0, R25, RZ ;  /* 0x0000001900197224 */ /* 0x000fe400078e02ff */
        /* <DEDUP_REMOVED lines=10> */
[----:B------:R2:W3:Y:S02]  /*c820*/  SHFL.IDX PT, R2, R4, RZ, 0x181f ;  /* 0x00181fff04027589 */ /* 0x0004e400000e0000 */
[----:B------:R-:W-:Y:S02]  /*c830*/  ISETP.GE.AND P0, PT, R0, R25, PT ;  /* 0x000000190000720c */ /* 0x000fe40003f06270 */
[----:B------:R2:W4:Y:S01]  /*c840*/  SHFL.IDX PT, R0, R5, RZ, 0x181f ;  /* 0x00181fff05007589 */ /* 0x00052200000e0000 */
[----:B------:R-:W-:Y:S10]  /*c850*/  @P2 BRA `(.L_x_3848) ;  /* 0x0000000000342947 */ /* 0x000ff40003800000 */
[----:B------:R-:W-:Y:S02]  /*c860*/  ULDC UR4, c[0x0][0xac8] ;  /* 0x0002b20000047ab9 */ /* 0x000fe40000000800 */
[----:B------:R-:W-:Y:S02]  /*c870*/  ISETP.GE.AND P4, PT, R18, UR4, PT ;  /* 0x0000000412007c0c */ /* 0x000fe4000bf86270 */
[----:B------:R-:W-:Y:S02]  /*c880*/  ISETP.GE.AND P3, PT, R19, UR4, PT ;  /* 0x0000000413007c0c */ /* 0x000fe4000bf66270 */
[----:B------:R-:W-:-:S09]  /*c890*/  ISETP.GE.AND P2, PT, R23, UR4, PT ;  /* 0x0000000417007c0c */ /* 0x000fd2000bf46270 */
[CC--:B---3--:R-:W-:Y:S02]  /*c8a0*/  @!P4 LEA R6, P6, R18.reuse, R2.reuse, 0x1 ;  /* 0x000000021206c211 */ /* 0x0c8fe400078c08ff */
[----:B------:R-:W-:Y:S02]  /*c8b0*/  @!P3 LEA R10, P5, R19, R2, 0x1 ;  /* 0x00000002130ab211 */ /* 0x000fe400078a08ff */
[----:B----4-:R-:W-:Y:S02]  /*c8c0*/  @!P4 LEA.HI.X R7, R18, R0, R219, 0x1, P6 ;  /* 0x000000001207c211 */ /* 0x010fe400030f0cdb */
[----:B------:R-:W-:Y:S02]  /*c8d0*/  @!P2 LEA R2, P6, R23, R2, 0x1 ;  /* 0x000000021702a211 */ /* 0x000fe400078c08ff */
[-C--:B------:R-:W-:Y:S01]  /*c8e0*/  @!P3 LEA.HI.X R11, R19, R0.reuse, R218, 0x1, P5 ;  /* 0x00000000130bb211 */ /* 0x080fe200028f0cda */
[----:B------:R3:W-:Y:S01]  /*c8f0*/  @!P4 ST.E.128 desc[UR60][R6.64], RZ ;  /* 0x000000ff0600c985 */ /* 0x0007e2000c101d3c */
[----:B------:R-:W-:-:S03]  /*c900*/  @!P2 LEA.HI.X R3, R23, R0, R217, 0x1, P6 ;  /* 0x000000001703a211 */ /* 0x000fc600030f0cd9 */
[----:B------:R3:W-:Y:S04]  /*c910*/  @!P3 ST.E.128 desc[UR60][R10.64], RZ ;  /* 0x000000ff0a00b985 */ /* 0x0007e8000c101d3c */
[----:B------:R3:W-:Y:S02]  /*c920*/  @!P2 ST.E.128 desc[UR60][R2.64], RZ ;  /* 0x000000ff0200a985 */ /* 0x0007e4000c101d3c */
.L_x_3848:
[----:B------:R-:W-:Y:S05]  /*c930*/  BSYNC B1 ;  /* 0x0000000000017941 */ /* 0x000fea0003800000 */
.L_x_3847:
        /* <DEDUP_REMOVED lines=14> */
[----:B------:R0:W-:Y:S04]  /*ca20*/  @!P4 ST.E.128 desc[UR60][R6.64], RZ ;  /* 0x000000ff0600c985 */ /* 0x0001e8000c101d3c */
[----:B------:R0:W-:Y:S04]  /*ca30*/  @!P5 ST.E.128 desc[UR60][R10.64], RZ ;  /* 0x000000ff0a00d985 */ /* 0x0001e8000c101d3c */
[----:B------:R0:W-:Y:S02]  /*ca40*/  @!P6 ST.E.128 desc[UR60][R2.64], RZ ;  /* 0x000000ff0200e985 */ /* 0x0001e4000c101d3c */
.L_x_3850:
[----:B------:R-:W-:Y:S05]  /*ca50*/  BSYNC B1 ;  /* 0x0000000000017941 */ /* 0x000fea0003800000 */
.L_x_3849:
[----:B0-----:R0:W0:Y:S01]  /*ca60*/  SHFL.IDX PT, R0, R5, 0x2, 0x181f ;  /* 0x00581f0005007f89 */ /* 0x00102200000e0000 */
[----:B------:R-:W-:Y:S03]  /*ca70*/  BSSY B1, `(.L_x_3851) ;  /* 0x0000010000017945 */ /* 0x000fe60003800000 */
[----:B---3--:R3:W0:Y:S01]  /*ca80*/  SHFL.IDX PT, R2, R4, 0x2, 0x181f ;  /* 0x00581f0004027f89 */ /* 0x00862200000e0000 */
[----:B------:R-:W-:Y:S05]  /*ca90*/  @P0 BRA `(.L_x_3852) ;  /* 0x0000000000340947 */ /* 0x000fea0003800000 */
[----:B------:R-:W-:Y:S02]  /*caa0*/  ULDC UR4, c[0x0][0xac8] ;  /* 0x0002b20000047ab9 */ /* 0x000fe40000000800 */
[----:B------:R-:W-:Y:S02]  /*cab0*/  ISETP.GE.AND P3, PT, R18, UR4, PT ;  /* 0x0000000412007c0c */ /* 0x000fe4000bf66270 */
[----:B------:R-:W-:Y:S02]  /*cac0*/  ISETP.GE.AND P4, PT, R19, UR4, PT ;  /* 0x0000000413007c0c */ /* 0x000fe4000bf86270 */
[----:B------:R-:W-:-:S09]  /*cad0*/  ISETP.GE.AND P5, PT, R23, UR4, PT ;  /* 0x0000000417007c0c */ /* 0x000fd2000bfa6270 */
[CC--:B0-----:R-:W-:Y:S02]  /*cae0*/  @!P3 LEA R6, P0, R18.reuse, R2.reuse, 0x1 ;  /* 0x000000021206b211 */ /* 0x0c1fe400078008ff */
[-C--:B------:R-:W-:Y:S02]  /*caf0*/  @!P4 LEA R10, P1, R19, R2.reuse, 0x1 ;  /* 0x00000002130ac211 */ /* 0x080fe400078208ff */
[----:B------:R-:W-:Y:S02]  /*cb00*/  @!P5 LEA R2, P2, R23, R2, 0x1 ;  /* 0x000000021702d211 */ /* 0x000fe400078408ff */
[-C--:B------:R-:W-:Y:S02]  /*cb10*/  @!P3 LEA.HI.X R7, R18, R0.reuse, R219, 0x1, P0 ;  /* 0x000000001207b211 */ /* 0x080fe400000f0cdb */
[-C--:B------:R-:W-:Y:S02]  /*cb20*/  @!P4 LEA.HI.X R11, R19, R0.reuse, R218, 0x1, P1 ;  /* 0x00000000130bc211 */ /* 0x080fe400008f0cda */
[----:B------:R-:W-:Y:S01]  /*cb30*/  @!P5 LEA.HI.X R3, R23, R0, R217, 0x1, P2 ;  /* 0x000000001703d211 */ /* 0x000fe200010f0cd9 */
[----:B------:R0:W-:Y:S04]  /*cb40*/  @!P3 ST.E.128 desc[UR60][R6.64], RZ ;  /* 0x000000ff0600b985 */ /* 0x0001e8000c101d3c */
[----:B------:R0:W-:Y:S04]  /*cb50*/  @!P4 ST.E.128 desc[UR60][R10.64], RZ ;  /* 0x000000ff0a00c985 */ /* 0x0001e8000c101d3c */
[----:B------:R0:W-:Y:S02]  /*cb60*/  @!P5 ST.E.128 desc[UR60][R2.64], RZ ;  /* 0x000000ff0200d985 */ /* 0x0001e4000c101d3c */
.L_x_3852:
[----:B------:R-:W-:Y:S05]  /*cb70*/  BSYNC B1 ;  /* 0x0000000000017941 */ /* 0x000fea0003800000 */
.L_x_3851:
[----:B0-----:R-:W-:Y:S01]  /*cb80*/  VIADD R0, R8, 0x60 ;  /* 0x0000006008007836 */ /* 0x001fe20000000000 */
[----:B------:R0:W0:Y:S04]  /*cb90*/  SHFL.IDX PT, R6, R5, 0x3, 0x181f ;  /* 0x00781f0005067f89 */ /* 0x00002800000e0000 */
[----:B------:R-:W-:Y:S01]  /*cba0*/  ISETP.GE.AND P0, PT, R0, R25, PT ;  /* 0x000000190000720c */ /* 0x000fe20003f06270 */
[----:B------:R0:W0:-:S12]  /*cbb0*/  SHFL.IDX PT, R2, R4, 0x3, 0x181f ;  /* 0x00781f0004027f89 */ /* 0x00001800000e0000 */
[----:B------:R-:W-:Y:S05]  /*cbc0*/  @P0 BRA `(.L_x_3843) ;  /* 0x0000000000340947 */ /* 0x000fea0003800000 */
[----:B------:R-:W-:Y:S02]  /*cbd0*/  ULDC UR4, c[0x0][0xac8] ;  /* 0x0002b20000047ab9 */ /* 0x000fe40000000800 */
[----:B------:R-:W-:Y:S02]  /*cbe0*/  ISETP.GE.AND P3, PT, R18, UR4, PT ;  /* 0x0000000412007c0c */ /* 0x000fe4000bf66270 */
[----:B------:R-:W-:Y:S02]  /*cbf0*/  ISETP.GE.AND P4, PT, R19, UR4, PT ;  /* 0x0000000413007c0c */ /* 0x000fe4000bf86270 */
[----:B------:R-:W-:-:S09]  /*cc00*/  ISETP.GE.AND P5, PT, R23, UR4, PT ;  /* 0x0000000417007c0c */ /* 0x000fd2000bfa6270 */
[CC--:B0-234-:R-:W-:Y:S02]  /*cc10*/  @!P3 LEA R4, P0, R18.reuse, R2.reuse, 0x1 ;  /* 0x000000021204b211 */ /* 0x0ddfe400078008ff */
        /* <DEDUP_REMOVED lines=8> */
.L_x_3843:
[----:B------:R-:W-:Y:S05]  /*cca0*/  BSYNC B0 ;  /* 0x0000000000007941 */ /* 0x000fea0003800000 */
.L_x_3834:
[----:B------:R-:W-:Y:S02]  /*ccb0*/  ULDC UR4, c[0x0][0xc3c] ;  /* 0x00030f0000047ab9 */ /* 0x000fe40000000800 */
[----:B-1----:R-:W-:-:S13]  /*ccc0*/  ISETP.GE.AND P0, PT, R43, UR4, PT ;  /* 0x000000042b007c0c */ /* 0x002fda000bf06270 */
[----:B------:R-:W-:Y:S05]  /*ccd0*/  @!P0 BRA `(.L_x_3853) ;  /* 0xffffff4000408947 */ /* 0x000fea000383ffff */
[----:B------:R-:W-:Y:S05]  /*cce0*/  EXIT ;  /* 0x000000000000794d */ /* 0x000fea0003800000 */
.L_x_3809:
[----:B------:R-:W-:-:S08]  /*ccf0*/  NOP ;  /* 0x0000000000007918 */ /* 0x000fd00000000000 */
[----:B0-----:R-:W0:-:S00]  /*cd00*/  USETMAXREG.DEALLOC.CTAPOOL 0x18 ;  /* 0x00000018000079c8 */ /* 0x001e0000080e0500 */
[----:B0-----:R-:W2:Y:S01]  /*cd10*/  LDL.LU R2, [R1+0x1c] ;  /* 0x00001c0001027983 */ /* 0x001ea20000300800 */
[----:B------:R-:W-:-:S06]  /*cd20*/  LOP3.LUT R0, R0, 0x3, RZ, 0xc0, !PT ;  /* 0x0000000300007812 */ /* 0x000fcc00078ec0ff */
[----:B------:R-:W0:Y:S02]  /*cd30*/  SHFL.IDX PT, R0, R0, RZ, 0x1f ;  /* 0x00001fff00007589 */ /* 0x000e2400000e0000 */
[----:B0-----:R-:W-:Y:S01]  /*cd40*/  ISETP.NE.AND P0, PT, R0, RZ, PT ;  /* 0x000000ff0000720c */ /* 0x001fe20003f05270 */
[----:B------:R-:W-:Y:S01]  /*cd50*/  IMAD.MOV.U32 R0, RZ, RZ, RZ ;  /* 0x000000ffff007224 */ /* 0x000fe200078e00ff */
        /* <DEDUP_REMOVED lines=11> */
.L_x_3854:
[----:B0-----:R-:W0:Y:S01]  /*ce10*/  S2R R2, SR_TID.X ;  /* 0x0000000000027919 */ /* 0x001e220000002100 */
[----:B------:R-:W-:Y:S01]  /*ce20*/  ULDC UR4, c[0x0][0xc3c] ;  /* 0x00030f0000047ab9 */ /* 0x000fe20000000800 */
[----:B------:R-:W1:Y:S01]  /*ce30*/  S2UR UR6, SR_CTAID.X ;  /* 0x00000000000679c3 */ /* 0x000e620000002500 */
        /* <DEDUP_REMOVED lines=39> */
.L_x_3860:
        /* <DEDUP_REMOVED lines=12> */
.L_x_3859:
[----:B------:R-:W-:Y:S05]  /*d170*/  BSYNC B0 ;  /* 0x0000000000007941 */ /* 0x000fea0003800000 */
.L_x_3858:
        /* <DEDUP_REMOVED lines=22> */
.L_x_3856:
        /* <DEDUP_REMOVED lines=16> */
.L_x_3861:
        /* <DEDUP_REMOVED lines=25> */
.L_x_3857:
[----:B------:R-:W-:Y:S02]  /*d570*/  IMAD.MOV.U32 R17, RZ, RZ, RZ ;  /* 0x000000ffff117224 */ /* 0x000fe400078e00ff */
[----:B------:R-:W-:Y:S02]  /*d580*/  IMAD.U32 R16, RZ, RZ, UR6 ;  /* 0x00000006ff107e24 */ /* 0x000fe4000f8e00ff */
[----:B------:R-:W-:-:S07]  /*d590*/  IMAD.MOV.U32 R18, RZ, RZ, RZ ;  /* 0x000000ffff127224 */ /* 0x000fce00078e00ff */
.L_x_3862:
[----:B------:R-:W-:-:S13]  /*d5a0*/  ISETP.NE.AND P0, PT, R5, RZ, PT ;  /* 0x000000ff0500720c */ /* 0x000fda0003f05270 */
[----:B------:R-:W0:Y:S01]  /*d5b0*/  @!P0 S2R R3, SR_CgaCtaId ;  /* 0x0000000000038919 */ /* 0x000e220000008800 */
[----:B------:R-:W-:-:S04]  /*d5c0*/  @!P0 MOV R0, 0x400 ;  /* 0x0000040000008802 */ /* 0x000fc80000000f00 */
[----:B0-----:R-:W-:-:S05]  /*d5d0*/  @!P0 LEA R0, R3, R0, 0x18 ;  /* 0x0000000003008211 */ /* 0x001fca00078ec0ff */
[----:B------:R0:W-:Y:S01]  /*d5e0*/  @!P0 STS.128 [R0+0x368d0], R16 ;  /* 0x0368d01000008388 */ /* 0x0001e20000000c00 */
[----:B------:R-:W-:Y:S06]  /*d5f0*/  BAR.ARV 0x5, 0x180 ;  /* 0x0146000000007b1d */ /* 0x000fec0000002000 */
.L_x_3855:
        /* <DEDUP_REMOVED lines=22> */
[----:B------:R-:W-:Y:S02]  /*d760*/  SHF.R.U32.HI R5, RZ, 0x3, R4 ;  /* 0x00000003ff057819 */ /* 0x000fe40000011604 */
[----:B------:R-:W-:Y:S02]  /*d770*/  MOV R4, UR4 ;  /* 0x0000000400047c02 */ /* 0x000fe40008000f00 */
[----:B------:R-:W-:Y:S01]  /*d780*/  LOP3.LUT R2, R5, 0x70, R2, 0xf8, !PT ;  /* 0x0000007005027812 */ /* 0x000fe200078ef802 */
[----:B------:R-:W-:Y:S02]  /*d790*/  IMAD.MOV.U32 R2, RZ, RZ, 0x1 ;  /* 0x00000001ff027424 */ /* 0x000fe400078e00ff */
[----:B------:R-:W-:Y:S01]  /*d7a0*/  IMAD R3, R3, 0x2, R4 ;  /* 0x0000000203037824 */ /* 0x000fe200078e0204 */
[----:B------:R-:W-:Y:S04]  /*d7b0*/  STL [R1+0x4], R4 ;  /* 0x0000040401007387 */ /* 0x000fe80000100800 */
[----:B------:R-:W-:Y:S04]  /*d7c0*/  STL [R1+0x24], R3 ;  /* 0x0000240301007387 */ /* 0x000fe80000100800 */
[----:B------:R-:W-:Y:S04]  /*d7d0*/  STL [R1+0x8], RZ ;  /* 0x000008ff01007387 */ /* 0x000fe80000100800 */
[----:B------:R0:W-:Y:S04]  /*d7e0*/  STL [R1+0x10], R2 ;  /* 0x0000100201007387 */ /* 0x0001e80000100800 */
[----:B------:R1:W-:Y:S01]  /*d7f0*/  STL [R1+0x50], RZ ;  /* 0x000050ff01007387 */ /* 0x0003e20000100800 */
[----:B0-----:R-:W-:-:S02]  /*d800*/  LOP3.LUT R2, R0, 0x40, RZ, 0xfc, !PT ;  /* 0x0000004000027812 */ /* 0x001fc400078efcff */
[----:B-1----:R-:W-:-:S07]  /*d810*/  LOP3.LUT R0, R0, 0x80, RZ, 0xfc, !PT ;  /* 0x0000008000007812 */ /* 0x002fce00078efcff */
.L_x_3969:
[----:B0--3--:R-:W0:Y:S02]  /*d820*/  LDC.64 R2, c[0x0][0xc88] ;  /* 0x00032200ff027b82 */ /* 0x009e240000000a00 */
[----:B0-----:R-:W-:-:S05]  /*d830*/  IMAD.WIDE R2, R19, 0x4, R2 ;  /* 0x0000000413027825 */ /* 0x001fca00078e0202 */
[----:B------:R-:W2:Y:S01]  /*d840*/  LDG.E R11, desc[UR60][R2.64] ;  /* 0x0000003c020b7981 */ /* 0x000ea2000c1e1900 */
[----:B------:R-:W-:Y:S05]  /*d850*/  YIELD ;  /* 0x0000000000007946 */ /* 0x000fea0003800000 */
[----:B------:R-:W-:Y:S01]  /*d860*/  ULDC.64 UR4, c[0x0][0xa28] ;  /* 0x00028a0000047ab9 */ /* 0x000fe20000000a00 */
[----:B------:R-:W-:Y:S01]  /*d870*/  IMAD.MOV.U32 R0, RZ, RZ, RZ ;  /* 0x000000ffff007224 */ /* 0x000fe200078e00ff */
[----:B------:R-:W-:Y:S01]  /*d880*/  ISETP.NE.U32.AND P0, PT, RZ, UR4, PT ;  /* 0x00000004ff007c0c */ /* 0x000fe2000bf05070 */
[----:B------:R-:W-:Y:S01]  /*d890*/  IMAD.MOV.U32 R6, RZ, RZ, RZ ;  /* 0x000000ffff067224 */ /* 0x000fe200078e00ff */
[----:B------:R-:W-:Y:S01]  /*d8a0*/  ULDC.64 UR6, c[0x0][0xa18] ;  /* 0x0002860000067ab9 */ /* 0x000fe20000000a00 */
[----:B------:R-:W-:Y:S01]  /*d8b0*/  ULDC.64 UR8, c[0x0][0xa08] ;  /* 0x0002820000087ab9 */ /* 0x000fe20000000a00 */
[----:B------:R-:W-:-:S02]  /*d8c0*/  ISETP.NE.AND.EX P0, PT, RZ, UR5, PT, P0 ;  /* 0x00000005ff007c0c */ /* 0x000fc4000bf05300 */
        /* <DEDUP_REMOVED lines=9> */
[----:B-1---5:R1:W5:Y:S01]  /*d960*/  @P0 LDG.E R0, desc[UR60][R2.64] ;  /* 0x0000003c02000981 */ /* 0x022362000c1e1900 */
[----:B------:R-:W-:Y:S01]  /*d970*/  ISETP.NE.AND.EX P1, PT, RZ, UR5, PT, P1 ;  /* 0x00000005ff007c0c */ /* 0x000fe2000bf25310 */
[----:B----4-:R-:W-:Y:S01]  /*d980*/  IMAD.MOV.U32 R8, RZ, RZ, RZ ;  /* 0x000000ffff087224 */ /* 0x010fe200078e00ff */
[----:B------:R-:W-:Y:S01]  /*d990*/  ISETP.NE.U32.AND P2, PT, RZ, UR6, PT ;  /* 0x00000006ff007c0c */ /* 0x000fe2000bf45070 */
[----:B------:R-:W-:Y:S01]  /*d9a0*/  STL [R1], R10 ;  /* 0x0000000a01007387 */ /* 0x000fe20000100800 */
[----:B------:R-:W-:Y:S02]  /*d9b0*/  ISETP.NE.U32.AND P0, PT, RZ, UR8, PT ;  /* 0x00000008ff007c0c */ /* 0x000fe4000bf05070 */
[----:B------:R-:W-:Y:S01]  /*d9c0*/  ISETP.NE.AND.EX P2, PT, RZ, UR7, PT, P2 ;  /* 0x00000007ff007c0c */ /* 0x000fe2000bf45320 */
[----:B------:R-:W-:Y:S01]  /*d9d0*/  STL [R1+0x20], R9 ;  /* 0x0000200901007387 */ /* 0x000fe20000100800 */
[----:B------:R-:W-:Y:S02]  /*d9e0*/  ISETP.NE.AND.EX P0, PT, RZ, UR9, PT, P0 ;  /* 0x00000009ff007c0c */ /* 0x000fe4000bf05300 */
[----:B-1----:R-:W-:-:S02]  /*d9f0*/  IADD3 R2, P3, R10, UR4, RZ ;  /* 0x000000040a027c10 */ /* 0x002fc4000ff7e0ff */
[----:B0-----:R-:W-:Y:S02]  /*da00*/  IADD3 R4, P4, R10, UR8, RZ ;  /* 0x000000080a047c10 */ /* 0x001fe4000ff9e0ff */
        /* <DEDUP_REMOVED lines=8> */
[----:B0-----:R-:W-:-:S04]  /*da90*/  @P2 IADD3 R6, P3, R10, UR6, RZ ;  /* 0x000000060a062c10 */ /* 0x001fc8000ff7e0ff */
        /* <DEDUP_REMOVED lines=8> */
[----:B0-----:R-:W-:Y:S01]  /*db20*/  IMAD.U32 R6, RZ, RZ, UR4 ;  /* 0x00000004ff067e24 */ /* 0x001fe2000f8e00ff */
[----:B--2---:R0:W-:Y:S01]  /*db30*/  STL [R1+0x3c], R12 ;  /* 0x00003c0c01007387 */ /* 0x0041e20000100800 */
[----:B------:R-:W-:Y:S05]  /*db40*/  @P2 BRA `(.L_x_3864) ;  /* 0x0000000000142947 */ /* 0x000fea0003800000 */
[----:B------:R-:W-:Y:S05]  /*db50*/  @!P1 BRA `(.L_x_3864) ;  /* 0x0000000000109947 */ /* 0x000fea0003800000 */
[----:B------:R-:W2:Y:S04]  /*db60*/  LDG.E R7, desc[UR60][R2.64] ;  /* 0x0000003c02077981 */ /* 0x000ea8000c1e1900 */
[----:B------:R-:W2:Y:S02]  /*db70*/  LDG.E R2, desc[UR60][R2.64+0x4] ;  /* 0x0000043c02027981 */ /* 0x000ea4000c1e1900 */
[----:B--2---:R-:W-:-:S05]  /*db80*/  IMAD.IADD R2, R2, 0x1, -R7 ;  /* 0x0000000102027824 */ /* 0x004fca00078e0a07 */
[----:B------:R1:W-:Y:S02]  /*db90*/  STL [R1+0x3c], R2 ;  /* 0x00003c0201007387 */ /* 0x0003e40000100800 */
.L_x_3864:
[----:B-1----:R-:W-:Y:S01]  /*dba0*/  IMAD.MOV.U32 R2, RZ, RZ, R11 ;  /* 0x000000ffff027224 */ /* 0x002fe200078e000b */
[----:B------:R-:W-:Y:S01]  /*dbb0*/  ULDC.64 UR4, c[0x0][0xa20] ;  /* 0x0002880000047ab9 */ /* 0x000fe20000000a00 */
[----:B-----5:R-:W-:Y:S01]  /*dbc0*/  IMAD.IADD R3, R8, 0x1, R0 ;  /* 0x0000000108037824 */ /* 0x020fe200078e0200 */
[----:B------:R-:W-:Y:S02]  /*dbd0*/  ISETP.NE.U32.AND P1, PT, RZ, UR4, PT ;  /* 0x00000004ff007c0c */ /* 0x000fe4000bf25070 */
[----:B------:R1:W-:Y:S02]  /*dbe0*/  STL [R1+0xc], R2 ;  /* 0x00000c0201007387 */ /* 0x0003e40000100800 */
[----:B------:R-:W-:Y:S02]  /*dbf0*/  ISETP.NE.AND.EX P1, PT, RZ, UR5, PT, P1 ;  /* 0x00000005ff007c0c */ /* 0x000fe4000bf25310 */
[----:B------:R1:W-:Y:S11]  /*dc00*/  STL [R1+0x18], R3 ;  /* 0x0000180301007387 */ /* 0x0003f60000100800 */
[----:B-1----:R-:W-:Y:S05]  /*dc10*/  @!P1 BRA `(.L_x_3865) ;  /* 0x0000000000109947 */ /* 0x002fea0003800000 */
[----:B------:R-:W-:-:S04]  /*dc20*/  IADD3 R6, P0, R10, UR4, RZ ;  /* 0x000000040a067c10 */ /* 0x000fc8000ff1e0ff */
[----:B------:R-:W-:-:S05]  /*dc30*/  IADD3.X R7, R9, UR5, RZ, P0, !PT ;  /* 0x0000000509077c10 */ /* 0x000fca00087fe4ff */
[----:B------:R1:W5:Y:S01]  /*dc40*/  LDG.E R6, desc[UR60][R6.64] ;  /* 0x0000003c06067981 */ /* 0x000362000c1e1900 */
[----:B------:R-:W-:Y:S05]  /*dc50*/  BRA `(.L_x_3866) ;  /* 0x0000000000107947 */ /* 0x000fea0003800000 */
.L_x_3865:
[----:B------:R-:W-:Y:S05]  /*dc60*/  @!P0 BRA `(.L_x_3866) ;  /* 0x00000000000c8947 */ /* 0x000fea0003800000 */
[----:B------:R-:W2:Y:S04]  /*dc70*/  LDG.E R6, desc[UR60][R4.64] ;  /* 0x0000003c04067981 */ /* 0x000ea8000c1e1900 */
[----:B------:R-:W2:Y:S02]  /*dc80*/  LDG.E R4, desc[UR60][R4.64+0x4] ;  /* 0x0000043c04047981 */ /* 0x000ea4000c1e1900 */
[----:B--2---:R-:W-:-:S07]  /*dc90*/  IMAD.IADD R6, R4, 0x1, -R6 ;  /* 0x0000000104067824 */ /* 0x004fce00078e0a06 */
.L_x_3866:
[----:B-----5:R-:W-:Y:S01]  /*dca0*/  IMAD.IADD R0, R6, 0x1, -R0 ;  /* 0x0000000106007824 */ /* 0x020fe200078e0a00 */
[----:B------:R-:W-:Y:S01]  /*dcb0*/  BSSY B7, `(.L_x_3867) ;  /* 0x000047a000077945 */ /* 0x000fe20003800000 */
[----:B------:R-:W-:Y:S02]  /*dcc0*/  IMAD.MOV.U32 R2, RZ, RZ, RZ ;  /* 0x000000ffff027224 */ /* 0x000fe400078e00ff */
[C---:B------:R-:W-:Y:S01]  /*dcd0*/  VIADD R3, R0.reuse, 0x6f ;  /* 0x0000006f00037836 */ /* 0x040fe20000000000 */
[----:B------:R2:W-:Y:S01]  /*dce0*/  STL [R1+0x40], R0 ;  /* 0x0000400001007387 */ /* 0x0005e20000100800 */
[----:B------:R-:W-:Y:S02]  /*dcf0*/  ISETP.GT.AND P0, PT, R0, RZ, PT ;  /* 0x000000ff0000720c */ /* 0x000fe40003f04270 */
[----:B------:R-:W-:-:S05]  /*dd00*/  IMAD.HI R2, R3, -0x6db6db6d, R2 ;  /* 0x9249249303027827 */ /* 0x000fca00078e0202 */
[----:B--2---:R-:W-:-:S04]  /*dd10*/  SHF.R.U32.HI R0, RZ, 0x1f, R2 ;  /* 0x0000001fff007819 */ /* 0x004fc80000011602 */
[----:B------:R-:W-:-:S05]  /*dd20*/  LEA.HI.SX32 R0, R2, R0, 0x1a ;  /* 0x0000000002007211 */ /* 0x000fca00078fd2ff */
[----:B------:R2:W-:Y:S01]  /*dd30*/  STL [R1+0x30], R0 ;  /* 0x0000300001007387 */ /* 0x0005e20000100800 */
[----:B------:R-:W-:Y:S05]  /*dd40*/  @P0 BRA `(.L_x_3868) ;  /* 0x0000000000440947 */ /* 0x000fea0003800000 */
[----:B------:R-:W3:Y:S02]  /*dd50*/  S2R R4, SR_TID.X ;  /* 0x0000000000047919 */ /* 0x000ee40000002100 */
[----:B---3--:R-:W-:-:S04]  /*dd60*/  LOP3.LUT R4, R4, 0x7f, RZ, 0xc0, !PT ;  /* 0x0000007f04047812 */ /* 0x008fc800078ec0ff */
[----:B------:R-:W-:-:S13]  /*dd70*/  ISETP.NE.AND P0, PT, R4, RZ, PT ;  /* 0x000000ff0400720c */ /* 0x000fda0003f05270 */
[----:B------:R-:W-:Y:S05]  /*dd80*/  @P0 BRA `(.L_x_3869) ;  /* 0x0000004400b00947 */ /* 0x000fea0003800000 */
[----:B------:R-:W3:Y:S01]  /*dd90*/  S2R R3, SR_LANEID ;  /* 0x0000000000037919 */ /* 0x000ee20000000000 */
[----:B------:R-:W-:Y:S02]  /*dda0*/  VOTEU.ANY UR4, UPT, PT ;  /* 0x0000000000047886 */ /* 0x000fe400038e0100 */
[----:B--2---:R-:W3:Y:S08]  /*ddb0*/  FLO.U32 R0, UR4 ;  /* 0x0000000400007d00 */ /* 0x004ef000080e0000 */
[----:B------:R-:W2:Y:S01]  /*ddc0*/  POPC R5, UR4 ;  /* 0x0000000400057d09 */ /* 0x000ea20008000000 */
[----:B---3--:R-:W-:-:S02]  /*ddd0*/  ISETP.EQ.U32.AND P0, PT, R0, R3, PT ;  /* 0x000000030000720c */ /* 0x008fc40003f02070 */
[----:B------:R-:W2:Y:S11]  /*dde0*/  LDC.64 R2, c[0x0][0xc60] ;  /* 0x00031800ff027b82 */ /* 0x000eb60000000a00 */
[----:B--2---:R-:W2:Y:S01]  /*ddf0*/  @P0 ATOMG.E.ADD.STRONG.GPU PT, R3, desc[UR60][R2.64], R5 ;  /* 0x00000005020309a8 */ /* 0x004ea200081ee1fc */
[----:B------:R-:W3:Y:S02]  /*de00*/  S2R R4, SR_LTMASK ;  /* 0x0000000000047919 */ /* 0x000ee40000003900 */
[----:B---3--:R-:W-:-:S04]  /*de10*/  LOP3.LUT R4, R4, UR4, RZ, 0xc0, !PT ;  /* 0x0000000404047c12 */ /* 0x008fc8000f8ec0ff */
[----:B-1----:R-:W1:Y:S01]  /*de20*/  POPC R7, R4 ;  /* 0x0000000400077309 */ /* 0x002e620000000000 */
[----:B--2---:R-:W1:Y:S02]  /*de30*/  SHFL.IDX PT, R0, R3, R0, 0x1f ;  /* 0x00001f0003007589 */ /* 0x004e6400000e0000 */
[----:B-1----:R-:W-:Y:S01]  /*de40*/  IADD3 R16, R0, UR36, R7 ;  /* 0x0000002400107c10 */ /* 0x002fe2000fffe007 */
[----:B------:R-:W-:Y:S06]  /*de50*/  BRA `(.L_x_3869) ;  /* 0x00000044007c7947 */ /* 0x000fec0003800000 */
.L_x_3868:
[----:B--2---:R-:W2:Y:S01]  /*de60*/  LDL R0, [R1+0x4] ;  /* 0x0000040001007983 */ /* 0x004ea20000100800 */
        /* <DEDUP_REMOVED lines=12> */
[----:B-1----:R-:W-:-:S02]  /*df30*/  IMAD.U32 R7, RZ, RZ, UR9 ;  /* 0x00000009ff077e24 */ /* 0x002fc4000f8e00ff */
[----:B------:R-:W-:Y:S02]  /*df40*/  IMAD.U32 R10, RZ, RZ, UR4 ;  /* 0x00000004ff0a7e24 */ /* 0x000fe4000f8e00ff */
[----:B------:R-:W-:Y:S02]  /*df50*/  IMAD.U32 R11, RZ, RZ, UR5 ;  /* 0x00000005ff0b7e24 */ /* 0x000fe4000f8e00ff */
[----:B------:R-:W-:Y:S02]  /*df60*/  IMAD.MOV.U32 R8, RZ, RZ, 0x70 ;  /* 0x00000070ff087424 */ /* 0x000fe400078e00ff */
[----:B0-----:R-:W-:Y:S02]  /*df70*/  IMAD.MOV.U32 R12, RZ, RZ, 0x1 ;  /* 0x00000001ff0c7424 */ /* 0x001fe400078e00ff */
[----:B------:R-:W-:-:S07]  /*df80*/  IMAD.MOV.U32 R13, RZ, RZ, RZ ;  /* 0x000000ffff0d7224 */ /* 0x000fce00078e00ff */
[----:B------:R-:W-:-:S07]  /*df90*/  LEPC R20, `(.L_x_3871) ;  /* 0x000000001014794e */ /* 0x000fce0000000000 */
[----:B--2---:R-:W-:Y:S05]  /*dfa0*/  CALL.ABS.NOINC R2 ;  /* 0x0000000002007343 */ /* 0x004fea0003c00000 */
.L_x_3871:
[----:B------:R-:W-:Y:S05]  /*dfb0*/  BSYNC B6 ;  /* 0x0000000000067941 */ /* 0x000fea0003800000 */
.L_x_3870:
        /* <DEDUP_REMOVED lines=9> */
[----:B------:R2:W3:Y:S01]  /*e050*/  LDC.64 R2, c[0x4][R0] ;  /* 0x0100000000027b82 */ /* 0x0004e20000000a00 */
[----:B------:R-:W-:Y:S02]  /*e060*/  IMAD.U32 R4, RZ, RZ, UR6 ;  /* 0x00000006ff047e24 */ /* 0x000fe4000f8e00ff */
[----:B------:R-:W-:Y:S02]  /*e070*/  IMAD.U32 R5, RZ, RZ, UR7 ;  /* 0x00000007ff057e24 */ /* 0x000fe4000f8e00ff */
[----:B------:R-:W-:Y:S02]  /*e080*/  IMAD.U32 R6, RZ, RZ, UR8 ;  /* 0x00000008ff067e24 */ /* 0x000fe4000f8e00ff */
[----:B-1----:R-:W-:-:S02]  /*e090*/  IMAD.U32 R7, RZ, RZ, UR9 ;  /* 0x00000009ff077e24 */ /* 0x002fc4000f8e00ff */
[----:B------:R-:W-:Y:S02]  /*e0a0*/  IMAD.U32 R10, RZ, RZ, UR4 ;  /* 0x00000004ff0a7e24 */ /* 0x000fe4000f8e00ff */
[----:B------:R-:W-:Y:S02]  /*e0b0*/  IMAD.U32 R11, RZ, RZ, UR5 ;  /* 0x00000005ff0b7e24 */ /* 0x000fe4000f8e00ff */
[----:B------:R-:W-:Y:S02]  /*e0c0*/  IMAD.MOV.U32 R8, RZ, RZ, 0x70 ;  /* 0x00000070ff087424 */ /* 0x000fe400078e00ff */
[----:B0-----:R-:W-:Y:S02]  /*e0d0*/  IMAD.MOV.U32 R12, RZ, RZ, 0x1 ;  /* 0x00000001ff0c7424 */ /* 0x001fe400078e00ff */
[----:B--2---:R-:W-:-:S07]  /*e0e0*/  IMAD.MOV.U32 R13, RZ, RZ, RZ ;  /* 0x000000ffff0d7224 */ /* 0x004fce00078e00ff */
[----:B------:R-:W-:-:S07]  /*e0f0*/  LEPC R20, `(.L_x_3874) ;  /* 0x000000001014794e */ /* 0x000fce0000000000 */
[----:B---3--:R-:W-:Y:S05]  /*e100*/  CALL.ABS.NOINC R2 ;  /* 0x0000000002007343 */ /* 0x008fea0003c00000 */
.L_x_3874:
        /* <DEDUP_REMOVED lines=16> */
.L_x_3873:
[----:B------:R-:W-:Y:S05]  /*e210*/  BSYNC B6 ;  /* 0x0000000000067941 */ /* 0x000fea0003800000 */
.L_x_3872:
[----:B------:R-:W2:Y:S01]  /*e220*/  LDL.LU R2, [R1] ;  /* 0x0000000001027983 */ /* 0x000ea20000300800 */
[----:B------:R-:W-:-:S03]  /*e230*/  ULDC.64 UR4, c[0x0][0x9f8] ;  /* 0x00027e0000047ab9 */ /* 0x000fc60000000a00 */
[----:B------:R-:W3:Y:S04]  /*e240*/  LDL.LU R4, [R1+0x20] ;  /* 0x0000200001047983 */ /* 0x000ee80000300800 */
[----:B-1----:R-:W4:Y:S01]  /*e250*/  LDL R7, [R1+0xc] ;  /* 0x00000c0001077983 */ /* 0x002f220000100800 */
[----:B------:R-:W-:-:S03]  /*e260*/  ISETP.NE.U32.AND P0, PT, RZ, UR4, PT ;  /* 0x00000004ff007c0c */ /* 0x000fc6000bf05070 */
[----:B------:R-:W5:Y:S01]  /*e270*/  LDL R0, [R1+0x30] ;  /* 0x0000300001007983 */ /* 0x000f620000100800 */
[----:B------:R-:W-:-:S13]  /*e280*/  ISETP.NE.AND.EX P0, PT, RZ, UR5, PT, P0 ;  /* 0x00000005ff007c0c */ /* 0x000fda000bf05300 */
[----:B--2---:R-:W-:-:S04]  /*e290*/  @P0 IADD3 R2, P1, R2, UR4, RZ ;  /* 0x0000000402020c10 */ /* 0x004fc8000ff3e0ff */
[----:B---3--:R-:W-:Y:S01]  /*e2a0*/  @P0 IADD3.X R3, R4, UR5, RZ, P1, !PT ;  /* 0x0000000504030c10 */ /* 0x008fe20008ffe4ff */
[----:B------:R-:W-:-:S04]  /*e2b0*/  ULDC.64 UR4, c[0x0][0xa08] ;  /* 0x0002820000047ab9 */ /* 0x000fc80000000a00 */
[----:B----4-:R1:W2:Y:S01]  /*e2c0*/  @P0 LDG.E R7, desc[UR60][R2.64] ;  /* 0x0000003c02070981 */ /* 0x0102a2000c1e1900 */
[----:B-----5:R-:W-:Y:S01]  /*e2d0*/  VIADD R9, R0, 0xffffffff ;  /* 0xffffffff00097836 */ /* 0x020fe20000000000 */
[----:B-1----:R-:W1:Y:S01]  /*e2e0*/  LDC.64 R2, c[0x0][0x418] ;  /* 0x00010600ff027b82 */ /* 0x002e620000000a00 */
[----:B--2---:R-:W-:Y:S01]  /*e2f0*/  SHF.R.S32.HI R8, RZ, 0x1f, R7 ;  /* 0x0000001fff087819 */ /* 0x004fe20000011407 */
[----:B------:R2:W-:Y:S04]  /*e300*/  @P0 STL [R1+0xc], R7 ;  /* 0x00000c0701000387 */ /* 0x0005e80000100800 */
[----:B------:R2:W-:Y:S04]  /*e310*/  STL [R1+0x2c], R9 ;  /* 0x00002c0901007387 */ /* 0x0005e80000100800 */
        /* <DEDUP_REMOVED lines=10> */
.L_x_3985:
[----:B-1----:R-:W3:Y:S01]  /*e3c0*/  LDL.LU R4, [R1+0x1c] ;  /* 0x00001c0001047983 */ /* 0x002ee20000300800 */
[----:B------:R-:W-:Y:S02]  /*e3d0*/  PLOP3.LUT P1, PT, PT, PT, PT, 0x8, 0x0 ;  /* 0x000000000000781c */ /* 0x000fe40003f2e170 */
[----:B--2---:R-:W-:Y:S01]  /*e3e0*/  ISETP.NE.AND P0, PT, R14, RZ, PT ;  /* 0x000000ff0e00720c */ /* 0x004fe20003f05270 */
[----:B------:R1:W-:Y:S01]  /*e3f0*/  STL [R1], R0 ;  /* 0x0000000001007387 */ /* 0x0003e20000100800 */
[----:B---3--:R-:W-:-:S09]  /*e400*/  LOP3.LUT R4, R4, 0xfffffffe, RZ, 0xc0, !PT ;  /* 0xfffffffe04047812 */ /* 0x008fd200078ec0ff */
[----:B------:R-:W-:-:S05]  /*e410*/  @P1 LOP3.LUT R4, R4, 0x1, RZ, 0xfc, !PT ;  /* 0x0000000104041812 */ /* 0x000fca00078efcff */
[----:B------:R1:W-:Y:S01]  /*e420*/  STL [R1+0x1c], R4 ;  /* 0x00001c0401007387 */ /* 0x0003e20000100800 */
[----:B------:R-:W-:Y:S05]  /*e430*/  @P0 BRA `(.L_x_3876) ;  /* 0x0000000400500947 */ /* 0x000fea0003800000 */
[----:B------:R-:W-:-:S03]  /*e440*/  UMOV UR4, 0xffffffff ;  /* 0xffffffff00047882 */ /* 0x000fc60000000000 */
[----:B------:R-:W-:Y:S05]  /*e450*/  BRA.DIV UR4, `(.L_x_3877) ;  /* 0x0000005204187947 */ /* 0x000fea000b800000 */
[----:B------:R-:W-:-:S13]  /*e460*/  ELECT P6, URZ, PT ;  /* 0x00000000003f782f */ /* 0x000fda00038c0000 */
.L_x_3988:
[----:B------:R-:W-:Y:S05]  /*e470*/  @!P6 BRA `(.L_x_3876) ;  /* 0x000000040040e947 */ /* 0x000fea0003800000 */
[----:B------:R2:W-:Y:S01]  /*e480*/  STL [R1+0x14], R9 ;  /* 0x0000140901007387 */ /* 0x0005e20000100800 */
[----:B------:R-:W-:-:S04]  /*e490*/  ISETP.NE.U32.AND P0, PT, R2, RZ, PT ;  /* 0x000000ff0200720c */ /* 0x000fc80003f05070 */
[----:B------:R-:W-:-:S13]  /*e4a0*/  ISETP.NE.AND.EX P0, PT, R3, RZ, PT, P0 ;  /* 0x000000ff0300720c */ /* 0x000fda0003f05300 */
[----:B--2---:R-:W-:Y:S05]  /*e4b0*/  @!P0 BRA `(.L_x_3878) ;  /* 0x0000000000508947 */ /* 0x004fea0003800000 */
[----:B------:R-:W2:Y:S01]  /*e4c0*/  LDC R6, c[0x0][0x43c] ;  /* 0x00010f00ff067b82 */ /* 0x000ea20000000800 */
[----:B-1----:R-:W-:Y:S01]  /*e4d0*/  IMAD.MOV.U32 R0, RZ, RZ, R9 ;  /* 0x000000ffff007224 */ /* 0x002fe200078e0009 */
[----:B------:R-:W-:Y:S01]  /*e4e0*/  ULDC.64 UR4, c[0x0][0x428] ;  /* 0x00010a0000047ab9 */ /* 0x000fe20000000a00 */
[----:B--2---:R-:W-:-:S13]  /*e4f0*/  ISETP.NE.AND P0, PT, R6, 0x1, PT ;  /* 0x000000010600780c */ /* 0x004fda0003f05270 */
        /* <DEDUP_REMOVED lines=14> */
[----:B------:R-:W2:Y:S04]  /*e5e0*/  LDG.E R0, desc[UR60][R2.64] ;  /* 0x0000003c02007981 */ /* 0x000ea8000c1e1900 */
[----:B--2---:R2:W-:Y:S02]  /*e5f0*/  STL [R1], R0 ;  /* 0x0000000001007387 */ /* 0x0045e40000100800 */
.L_x_3878:
[----:B------:R-:W3:Y:S04]  /*e600*/  LDL R7, [R1+0x4] ;  /* 0x0000040001077983 */ /* 0x000ee80000100800 */
[----:B-12---:R-:W3:Y:S04]  /*e610*/  LDL R0, [R1+0x8] ;  /* 0x0000080001007983 */ /* 0x006ee80000100800 */
[----:B------:R-:W2:Y:S01]  /*e620*/  LDL R2, [R1+0x10] ;  /* 0x0000100001027983 */ /* 0x000ea20000100800 */
[----:B---3--:R-:W-:Y:S01]  /*e630*/  IMAD R0, R0, 0x8, R7 ;  /* 0x0000000800007824 */ /* 0x008fe200078e0207 */
[----:B--2---:R-:W-:-:S04]  /*e640*/  SHF.L.U32 R2, R2, 0x1f, RZ ;  /* 0x0000001f02027819 */ /* 0x004fc800000006ff */
[----:B------:R-:W1:Y:S02]  /*e650*/  SYNCS.PHASECHK.TRANS64.TRYWAIT P0, [R0+URZ+0x36840], R2 ;  /* 0x03684002000075a7 */ /* 0x000e64000800017f */
[----:B-1----:R-:W-:Y:S05]  /*e660*/  @!P0 BRA `(.L_x_3879) ;  /* 0x0000004c00b48947 */ /* 0x002fea0003800000 */
.L_x_3989:
        /* <DEDUP_REMOVED lines=11> */
.L_x_3880:
[----:B------:R-:W2:Y:S04]  /*e720*/  LDL R7, [R1+0x4] ;  /* 0x0000040001077983 */ /* 0x000ea80000100800 */
[----:B------:R-:W2:Y:S04]  /*e730*/  LDL R6, [R1+0x8] ;  /* 0x0000080001067983 */ /* 0x000ea80000100800 */
[----:B------:R-:W3:Y:S04]  /*e740*/  LDL R5, [R1+0x14] ;  /* 0x0000140001057983 */ /* 0x000ee80000100800 */
[----:B------:R-:W4:Y:S04]  /*e750*/  LDL R4, [R1+0x18] ;  /* 0x0000180001047983 */ /* 0x000f280000100800 */
[----:B------:R-:W5:Y:S04]  /*e760*/  LDL R3, [R1] ;  /* 0x0000000001037983 */ /* 0x000f680000100800 */
[----:B-1----:R-:W5:Y:S01]  /*e770*/  LDL.LU R2, [R1+0x1c] ;  /* 0x00001c0001027983 */ /* 0x002f620000300800 */
[----:B------:R-:W-:Y:S01]  /*e780*/  R2UR UR9, R0 ;  /* 0x00000000000972ca */ /* 0x000fe200000e0000 */
[----:B------:R-:W-:Y:S01]  /*e790*/  UIADD3 UR4, UP0, UR38, 0x370, URZ ;  /* 0x0000037026047890 */ /* 0x000fe2000ff1e03f */
[----:B------:R-:W-:Y:S01]  /*e7a0*/  R2UR UR12, R18 ;  /* 0x00000000120c72ca */ /* 0x000fe200000e0000 */
[----:B------:R-:W-:Y:S01]  /*e7b0*/  UMOV UR10, URZ ;  /* 0x0000003f000a7c82 */ /* 0x000fe20008000000 */
[----:B------:R-:W-:Y:S01]  /*e7c0*/  PLOP3.LUT P0, PT, PT, PT, PT, 0x80, 0x0 ;  /* 0x000000000000781c */ /* 0x000fe20003f0f070 */
[----:B------:R-:W-:Y:S01]  /*e7d0*/  UMOV UR6, 0x0 ;  /* 0x0000000000067882 */ /* 0x000fe20000000000 */
[----:B------:R-:W-:Y:S01]  /*e7e0*/  UMOV UR7, 0x14f00000 ;  /* 0x14f0000000077882 */ /* 0x000fe20000000000 */
[----:B------:R-:W-:-:S06]  /*e7f0*/  UMOV UR16, 0x40 ;  /* 0x0000004000107882 */ /* 0x000fcc0000000000 */
[----:B------:R-:W-:Y:S01]  /*e800*/  UIADD3 UR9, UR9, 0x36830, URZ ;  /* 0x0003683009097890 */ /* 0x000fe2000fffe03f */
[----:B--2---:R-:W-:Y:S01]  /*e810*/  IMAD R0, R6, 0xa800, R7 ;  /* 0x0000a80006007824 */ /* 0x004fe200078e0207 */
[----:B---3--:R-:W-:-:S04]  /*e820*/  R2UR UR11, R5 ;  /* 0x00000000050b72ca */ /* 0x008fc800000e0000 */
[----:B------:R-:W-:Y:S02]  /*e830*/  R2UR UR8, R0 ;  /* 0x00000000000872ca */ /* 0x000fe400000e0000 */
[----:B----4-:R-:W-:Y:S02]  /*e840*/  R2UR UR5, R4 ;  /* 0x00000000040572ca */ /* 0x010fe400000e0000 */
[----:B-----5:R-:W-:Y:S02]  /*e850*/  R2UR UR13, R3 ;  /* 0x00000000030d72ca */ /* 0x020fe400000e0000 */
[----:B------:R-:W-:-:S07]  /*e860*/  LOP3.LUT R2, R2, 0xfffffffe, RZ, 0xc0, !PT ;  /* 0xfffffffe02027812 */ /* 0x000fce00078ec0ff */
[----:B------:R-:W-:Y:S01]  /*e870*/  UIADD3 UR14, UR8, 0x21400, URZ ;  /* 0x00021400080e7890 */ /* 0x000fe2000fffe03f */
[----:B------:R-:W-:Y:S01]  /*e880*/  @P0 LOP3.LUT R2, R2, 0x1, RZ, 0xfc, !PT ;  /* 0x0000000102020812 */ /* 0x000fe200078efcff */
[----:B------:R-:W-:Y:S02]  /*e890*/  UIMAD UR11, UR11, 0x70, UR5 ;  /* 0x000000700b0b78a4 */ /* 0x000fe4000f8e0205 */
[----:B------:R-:W-:Y:S02]  /*e8a0*/  UIADD3.X UR5, URZ, UR39, URZ, UP0, !UPT ;  /* 0x000000273f057290 */ /* 0x000fe400087fe43f */
[----:B------:R-:W-:Y:S01]  /*e8b0*/  UIADD3 UR15, UR8, 0x24c00, URZ ;  /* 0x00024c00080f7890 */ /* 0x000fe2000fffe03f */
[----:B------:R2:W-:Y:S01]  /*e8c0*/  STL [R1+0x1c], R2 ;  /* 0x00001c0201007387 */ /* 0x0005e20000100800 */
[----:B------:R-:W-:-:S03]  /*e8d0*/  UIADD3 UR17, UR8, 0x28400, URZ ;  /* 0x0002840008117890 */ /* 0x000fc6000fffe03f */
[----:B------:R-:W-:Y:S01]  /*e8e0*/  UMOV UR8, UR14 ;  /* 0x0000000e00087c82 */ /* 0x000fe20008000000 */
[----:B------:R-:W-:Y:S01]  /*e8f0*/  UMOV UR14, 0x80 ;  /* 0x00000080000e7882 */ /* 0x000fe20000000000 */
[----:B------:R1:W-:Y:S02]  /*e900*/  UTMALDG.4D [UR8], [UR4], desc[UR6] ;  /* 0x00000608040075b4 */ /* 0x0003e40008019000 */
[----:B-1----:R-:W-:Y:S01]  /*e910*/  UMOV UR8, UR15 ;  /* 0x0000000f00087c82 */ /* 0x002fe20008000000 */
[----:B------:R-:W-:Y:S02]  /*e920*/  UMOV UR10, UR16 ;  /* 0x00000010000a7c82 */ /* 0x000fe40008000000 */
[----:B------:R1:W-:Y:S02]  /*e930*/  UTMALDG.4D [UR8], [UR4], desc[UR6] ;  /* 0x00000608040075b4 */ /* 0x0003e40008019000 */
[----:B-1----:R-:W-:Y:S01]  /*e940*/  UMOV UR8, UR17 ;  /* 0x0000001100087c82 */ /* 0x002fe20008000000 */
[----:B------:R-:W-:-:S02]  /*e950*/  UMOV UR10, UR14 ;  /* 0x0000000e000a7c82 */ /* 0x000fc40008000000 */
[----:B------:R2:W-:Y:S02]  /*e960*/  UTMALDG.4D [UR8], [UR4], desc[UR6] ;  /* 0x00000608040075b4 */ /* 0x0005e40008019000 */
[----:B--2---:R-:W-:Y:S01]  /*e970*/  NOP ;  /* 0x0000000000007918 */ /* 0x004fe20000000000 */
.L_x_3876:
[----:B------:R-:W2:Y:S04]  /*e980*/  LDL R2, [R1+0x4] ;  /* 0x0000040001027983 */ /* 0x000ea80000100800 */
[----:B------:R-:W3:Y:S04]  /*e990*/  LDL.LU R3, [R1+0x34] ;  /* 0x0000340001037983 */ /* 0x000ee80000300800 */
[----:B------:R-:W4:Y:S04]  /*e9a0*/  LDL.LU R5, [R1+0x28] ;  /* 0x0000280001057983 */ /* 0x000f280000300800 */
[----:B-1----:R-:W5:Y:S01]  /*e9b0*/  LDL.LU R4, [R1+0x38] ;  /* 0x0000380001047983 */ /* 0x002f620000300800 */
        /* <DEDUP_REMOVED lines=35> */
[----:B0-----:R-:W-:Y:S02]  /*ebf0*/  IMAD.MOV.U32 R12, RZ, RZ, 0x1 ;  /* 0x00000001ff0c7424 */ /* 0x001fe400078e00ff */
[----:B------:R-:W-:-:S07]  /*ec00*/  IMAD.MOV.U32 R13, RZ, RZ, RZ ;  /* 0x000000ffff0d7224 */ /* 0x000fce00078e00ff */
[----:B------:R-:W-:-:S07]  /*ec10*/  LEPC R20, `(.L_x_3882) ;  /* 0x000000001014794e */ /* 0x000fce0000000000 */
[----:B-1----:R-:W-:Y:S05]  /*ec20*/  CALL.ABS.NOINC R2 ;  /* 0x0000000002007343 */ /* 0x002fea0003c00000 */
.L_x_3882:
[----:B------:R-:W-:Y:S05]  /*ec30*/  BSYNC B6 ;  /* 0x0000000000067941 */ /* 0x000fea0003800000 */
.L_x_3881:
[----:B--2---:R-:W2:Y:S01]  /*ec40*/  LDL.LU R4, [R1+0x34] ;  /* 0x0000340001047983 */ /* 0x004ea20000300800 */
[----:B------:R-:W1:Y:S01]  /*ec50*/  LDC R7, c[0x0][0x448] ;  /* 0x00011200ff077b82 */ /* 0x000e620000000800 */
[----:B------:R-:W-:Y:S01]  /*ec60*/  ULDC.64 UR4, c[0x0][0x2d8] ;  /* 0x0000b60000047ab9 */ /* 0x000fe20000000a00 */
[----:B------:R-:W-:Y:S01]  /*ec70*/  IMAD.SHL.U32 R17, R17, 0x80, RZ ;  /* 0x0000008011117824 */ /* 0x000fe200078e00ff */
[----:B------:R-:W2:Y:S01]  /*ec80*/  LDL.LU.64 R2, [R1+0x48] ;  /* 0x0000480001027983 */ /* 0x000ea20000300a00 */
[----:B------:R-:W-:-:S03]  /*ec90*/  ULDC.64 UR6, c[0x0][0x280] ;  /* 0x0000a00000067ab9 */ /* 0x000fc60000000a00 */
[----:B------:R-:W3:Y:S04]  /*eca0*/  LDL.LU R0, [R1+0x38] ;  /* 0x0000380001007983 */ /* 0x000ee80000300800 */
[----:B------:R-:W4:Y:S04]  /*ecb0*/  LDL.LU R6, [R1+0x54] ;  /* 0x0000540001067983 */ /* 0x000f280000300800 */
[----:B------:R-:W4:Y:S01]  /*ecc0*/  LDL.LU R5, [R1+0x28] ;  /* 0x0000280001057983 */ /* 0x000f220000300800 */
[----:B------:R-:W0:Y:S01]  /*ecd0*/  S2R R8, SR_TID.X ;  /* 0x0000000000087919 */ /* 0x000e220000002100 */
[----:B-1----:R-:W-:Y:S01]  /*ece0*/  ISETP.NE.AND P0, PT, R7, 0x1, PT ;  /* 0x000000010700780c */ /* 0x002fe20003f05270 */
[----:B0-----:R-:W-:-:S05]  /*ecf0*/  IMAD.SHL.U32 R10, R8, 0x8, RZ ;  /* 0x00000008080a7824 */ /* 0x001fca00078e00ff */
[----:B------:R-:W-:-:S04]  /*ed00*/  LOP3.LUT R10, R10, 0x38, RZ, 0xc0, !PT ;  /* 0x000000380a0a7812 */ /* 0x000fc800078ec0ff */
[C---:B------:R-:W-:Y:S02]  /*ed10*/  LOP3.LUT R9, R10.reuse, 0x40, RZ, 0xfc, !PT ;  /* 0x000000400a097812 */ /* 0x040fe400078efcff */
[----:B------:R-:W-:Y:S01]  /*ed20*/  LOP3.LUT R8, R10, 0x80, RZ, 0xfc, !PT ;  /* 0x000000800a087812 */ /* 0x000fe200078efcff */
[----:B--2---:R-:W-:Y:S02]  /*ed30*/  IMAD.MOV.U32 R3, RZ, RZ, R4 ;  /* 0x000000ffff037224 */ /* 0x004fe400078e0004 */
[----:B------:R-:W0:Y:S01]  /*ed40*/  S2R R4, SR_TID.X ;  /* 0x0000000000047919 */ /* 0x000e220000002100 */
[----:B---3--:R-:W-:Y:S02]  /*ed50*/  IMAD R0, R0, UR4, RZ ;  /* 0x0000000400007c24 */ /* 0x008fe4000f8e02ff */
        /* <DEDUP_REMOVED lines=37> */
[----:B------:R-:W-:Y:S01]  /*efb0*/  ISETP.GE.AND P0, PT, R8, UR4, PT ;  /* 0x0000000408007c0c */ /* 0x000fe2000bf06270 */
[----:B------:R-:W-:Y:S01]  /*efc0*/  UMOV UR4, 0xffffffff ;  /* 0xffffffff00047882 */ /* 0x000fe20000000000 */
[----:B------:R-:W-:-:S02]  /*efd0*/  LEA.HI.X R0, R2, UR7, R0, 0x1, P3 ;  /* 0x0000000702007c11 */ /* 0x000fc400098f0c00 */
[----:B0-----:R-:W-:Y:S09]  /*efe0*/  BRA.DIV UR4, `(.L_x_3883) ;  /* 0x0000004604687947 */ /* 0x001ff2000b800000 */
[----:B------:R-:W0:Y:S02]  /*eff0*/  S2R R5, SR_TID.X ;  /* 0x0000000000057919 */ /* 0x000e240000002100 */
[----:B0-----:R-:W-:-:S04]  /*f000*/  LOP3.LUT R5, R5, 0x7f, RZ, 0xc0, !PT ;  /* 0x0000007f05057812 */ /* 0x001fc800078ec0ff */
[----:B------:R-:W-:Y:S02]  /*f010*/  SHF.R.U32.HI R6, RZ, 0x3, R5 ;  /* 0x00000003ff067819 */ /* 0x000fe40000011605 */
[----:B------:R-:W2:Y:S03]  /*f020*/  LDL.LU R5, [R1+0x3c] ;  /* 0x00003c0001057983 */ /* 0x000ea60000300800 */
[----:B------:R-:W-:Y:S01]  /*f030*/  IMAD.IADD R2, R6, 0x1, R17 ;  /* 0x0000000106027824 */ /* 0x000fe200078e0211 */
[----:B------:R-:W-:Y:S01]  /*f040*/  SHFL.IDX PT, R9, R0, 0x1, 0x181f ;  /* 0x00381f0000097f89 */ /* 0x000fe200000e0000 */
[----:B------:R-:W0:Y:S02]  /*f050*/  S2R R6, SR_TID.X ;  /* 0x0000000000067919 */ /* 0x000e240000002100 */
[----:B0-----:R-:W-:Y:S02]  /*f060*/  IMAD.SHL.U32 R11, R6, 0x8, RZ ;  /* 0x00000008060b7824 */ /* 0x001fe400078e00ff */
[----:B------:R-:W-:Y:S03]  /*f070*/  SHFL.IDX PT, R6, R0, RZ, 0x181f ;  /* 0x00181fff00067589 */ /* 0x000fe600000e0000 */
[----:B------:R-:W-:Y:S01]  /*f080*/  LOP3.LUT R11, R11, 0x38, RZ, 0xc0, !PT ;  /* 0x000000380b0b7812 */ /* 0x000fe200078ec0ff */
[----:B--2---:R-:W-:-:S02]  /*f090*/  IMAD R3, R5, R7, RZ ;  /* 0x0000000705037224 */ /* 0x004fc400078e02ff */
[----:B------:R-:W0:Y:S01]  /*f0a0*/  SHFL.IDX PT, R7, R4, RZ, 0x181f ;  /* 0x00181fff04077589 */ /* 0x000e2200000e0000 */
[C---:B------:R-:W-:Y:S02]  /*f0b0*/  VIADD R5, R2.reuse, 0x10 ;  /* 0x0000001002057836 */ /* 0x040fe40000000000 */
[----:B------:R-:W-:-:S03]  /*f0c0*/  ISETP.GE.AND P4, PT, R2, R3, PT ;  /* 0x000000030200720c */ /* 0x000fc60003f86270 */
[----:B------:R-:W-:Y:S02]  /*f0d0*/  ISETP.GE.AND P3, PT, R5, R3, PT ;  /* 0x000000030500720c */ /* 0x000fe40003f66270 */
[----:B------:R-:W1:Y:S08]  /*f0e0*/  SHFL.IDX PT, R5, R4, 0x1, 0x181f ;  /* 0x00381f0004057f89 */ /* 0x000e7000000e0000 */
[----:B0-----:R-:W-:-:S05]  /*f0f0*/  @!P4 LEA R7, P5, R11, R7, 0x1 ;  /* 0x000000070b07c211 */ /* 0x001fca00078a08ff */
[----:B------:R-:W-:Y:S01]  /*f100*/  @!P4 IMAD.X R6, RZ, RZ, R6, P5 ;  /* 0x000000ffff06c224 */ /* 0x000fe200028e0606 */
[----:B-1----:R-:W-:-:S04]  /*f110*/  @!P3 LEA R8, P5, R11, R5, 0x1 ;  /* 0x000000050b08b211 */ /* 0x002fc800078a08ff */
[----:B------:R-:W-:Y:S01]  /*f120*/  @!P4 LOP3.LUT R7, R7, R6, RZ, 0x3c, !PT ;  /* 0x000000060707c212 */ /* 0x000fe200078e3cff */
[----:B------:R-:W-:-:S03]  /*f130*/  @!P3 IMAD.X R5, RZ, RZ, R9, P5 ;  /* 0x000000ffff05b224 */ /* 0x000fc600028e0609 */
[----:B------:R-:W-:-:S04]  /*f140*/  @!P4 LOP3.LUT R6, R7, R6, RZ, 0x3c, !PT ;  /* 0x000000060706c212 */ /* 0x000fc800078e3cff */
[----:B------:R-:W-:-:S05]  /*f150*/  @!P4 LOP3.LUT R7, R7, R6, RZ, 0x3c, !PT ;  /* 0x000000060707c212 */ /* 0x000fca00078e3cff */
[----:B-----5:R-:W-:Y:S04]  /*f160*/  @!P4 LDGSTS.E.BYPASS.LTC128B.128 [R10+0x15400], desc[UR60][R6.64], !P2 ;  /* 0x15400000060acfae */ /* 0x020fe8000d101d7c */
[----:B------:R-:W-:Y:S04]  /*f170*/  @!P4 LDGSTS.E.BYPASS.LTC128B.128 [R10+0x19400], desc[UR60][R6.64+0x80], !P1 ;  /* 0x19400080060acfae */ /* 0x000fe8000c901d7c */
[----:B------:R0:W-:Y:S02]  /*f180*/  @!P4 LDGSTS.E.BYPASS.LTC128B.128 [R10+0x1d400], desc[UR60][R6.64+0x100], !P0 ;  /* 0x1d400100060acfae */ /* 0x0001e4000c101d7c */
[----:B0-----:R-:W-:-:S02]  /*f190*/  @!P3 IMAD.MOV.U32 R6, RZ, RZ, R8 ;  /* 0x000000ffff06b224 */ /* 0x001fc400078e0008 */
[----:B------:R-:W-:Y:S01]  /*f1a0*/  @!P3 IMAD.MOV.U32 R7, RZ, RZ, R5 ;  /* 0x000000ffff07b224 */ /* 0x000fe200078e0005 */
[----:B------:R-:W-:Y:S01]  /*f1b0*/  SHFL.IDX PT, R8, R0, 0x2, 0x181f ;  /* 0x00581f0000087f89 */ /* 0x000fe200000e0000 */
[----:B------:R-:W-:-:S03]  /*f1c0*/  VIADD R5, R2, 0x20 ;  /* 0x0000002002057836 */ /* 0x000fc60000000000 */
[----:B------:R-:W-:Y:S04]  /*f1d0*/  @!P3 LDGSTS.E.BYPASS.LTC128B.128 [R10+0x15c00], desc[UR60][R6.64], !P2 ;  /* 0x15c00000060abfae */ /* 0x000fe8000d101d7c */
[----:B------:R-:W-:Y:S04]  /*f1e0*/  @!P3 LDGSTS.E.BYPASS.LTC128B.128 [R10+0x19c00], desc[UR60][R6.64+0x80], !P1 ;  /* 0x19c00080060abfae */ /* 0x000fe8000c901d7c */
[----:B------:R0:W-:Y:S01]  /*f1f0*/  @!P3 LDGSTS.E.BYPASS.LTC128B.128 [R10+0x1dc00], desc[UR60][R6.64+0x100], !P0 ;  /* 0x1dc00100060abfae */ /* 0x0001e2000c101d7c */
[----:B------:R-:W-:-:S03]  /*f200*/  ISETP.GE.AND P3, PT, R5, R3, PT ;  /* 0x000000030500720c */ /* 0x000fc60003f66270 */
[----:B------:R-:W1:Y:S10]  /*f210*/  SHFL.IDX PT, R5, R4, 0x2, 0x181f ;  /* 0x00581f0004057f89 */ /* 0x000e7400000e0000 */
        /* <DEDUP_REMOVED lines=38> */
[----:B------:R-:W-:Y:S02]  /*f480*/  @!P3 LDGSTS.E.BYPASS.LTC128B.128 [R10+0x17c00], desc[UR60][R6.64], !P2 ;  /* 0x17c00000060abfae */ /* 0x000fe4000d101d7c */
[----:B------:R-:W-:Y:S02]  /*f490*/  ISETP.GE.AND P4, PT, R5, R3, PT ;  /* 0x000000030500720c */ /* 0x000fe40003f86270 */
[----:B------:R-:W0:Y:S04]  /*f4a0*/  SHFL.IDX PT, R5, R4, 0x6, 0x181f ;  /* 0x00d81f0004057f89 */ /* 0x000e2800000e0000 */
[----:B------:R-:W-:Y:S04]  /*f4b0*/  @!P3 LDGSTS.E.BYPASS.LTC128B.128 [R10+0x1bc00], desc[UR60][R6.64+0x80], !P1 ;  /* 0x1bc00080060abfae */ /* 0x000fe8000c901d7c */
[----:B------:R1:W-:Y:S04]  /*f4c0*/  @!P3 LDGSTS.E.BYPASS.LTC128B.128 [R10+0x1fc00], desc[UR60][R6.64+0x100], !P0 ;  /* 0x1fc00100060abfae */ /* 0x0003e8000c101d7c */
[----:B------:R-:W-:Y:S04]  /*f4d0*/  SHFL.IDX PT, R4, R4, 0x7, 0x181f ;  /* 0x00f81f0004047f89 */ /* 0x000fe800000e0000 */
[----:B-1----:R-:W1:Y:S01]  /*f4e0*/  SHFL.IDX PT, R6, R0, 0x6, 0x181f ;  /* 0x00d81f0000067f89 */ /* 0x002e6200000e0000 */
[----:B0-----:R-:W-:-:S03]  /*f4f0*/  @!P4 LEA R5, P3, R11, R5, 0x1 ;  /* 0x000000050b05c211 */ /* 0x001fc600078608ff */
[----:B------:R-:W2:Y:S02]  /*f500*/  SHFL.IDX PT, R0, R0, 0x7, 0x181f ;  /* 0x00f81f0000007f89 */ /* 0x000ea400000e0000 */
[----:B-1----:R-:W-:-:S04]  /*f510*/  @!P4 IMAD.X R6, RZ, RZ, R6, P3 ;  /* 0x000000ffff06c224 */ /* 0x002fc800018e0606 */
[----:B------:R-:W-:Y:S02]  /*f520*/  @!P4 IMAD.MOV.U32 R7, RZ, RZ, R6 ;  /* 0x000000ffff07c224 */ /* 0x000fe400078e0006 */
[----:B------:R-:W-:-:S05]  /*f530*/  @!P4 IMAD.MOV.U32 R6, RZ, RZ, R5 ;  /* 0x000000ffff06c224 */ /* 0x000fca00078e0005 */
[----:B------:R1:W-:Y:S04]  /*f540*/  @!P4 LDGSTS.E.BYPASS.LTC128B.128 [R10+0x18400], desc[UR60][R6.64], !P2 ;  /* 0x18400000060acfae */ /* 0x0003e8000d101d7c */
[----:B------:R1:W-:Y:S04]  /*f550*/  @!P4 LDGSTS.E.BYPASS.LTC128B.128 [R10+0x1c400], desc[UR60][R6.64+0x80], !P1 ;  /* 0x1c400080060acfae */ /* 0x0003e8000c901d7c */
[----:B--2---:R1:W-:Y:S02]  /*f560*/  @!P4 LDGSTS.E.BYPASS.LTC128B.128 [R10+0x20400], desc[UR60][R6.64+0x100], !P0 ;  /* 0x20400100060acfae */ /* 0x0043e4000c101d7c */
.L_x_4006:
[----:B------:R-:W-:Y:S01]  /*f570*/  VIADD R2, R2, 0x70 ;  /* 0x0000007002027836 */ /* 0x000fe20000000000 */
[----:B------:R-:W-:Y:S04]  /*f580*/  BSSY B0, `(.L_x_3884) ;  /* 0x000000e000007945 */ /* 0x000fe80003800000 */
[----:B------:R-:W-:-:S13]  /*f590*/  ISETP.GE.AND P3, PT, R2, R3, PT ;  /* 0x000000030200720c */ /* 0x000fda0003f66270 */
[----:B------:R-:W-:Y:S05]  /*f5a0*/  @P3 BRA `(.L_x_3885) ;  /* 0x00000000002c3947 */ /* 0x000fea0003800000 */
[----:B------:R-:W2:Y:S02]  /*f5b0*/  S2R R5, SR_TID.X ;  /* 0x0000000000057919 */ /* 0x000ea40000002100 */
[----:B--2---:R-:W-:-:S05]  /*f5c0*/  IMAD.SHL.U32 R5, R5, 0x8, RZ ;  /* 0x0000000805057824 */ /* 0x004fca00078e00ff */
        /* <DEDUP_REMOVED lines=9> */
.L_x_3885:
[----:B------:R-:W-:Y:S05]  /*f660*/  BSYNC B0 ;  /* 0x0000000000007941 */ /* 0x000fea0003800000 */
.L_x_3884:
[----:B012---:R-:W2:Y:S01]  /*f670*/  LDL R10, [R1+0x4] ;  /* 0x00000400010a7983 */ /* 0x007ea20000100800 */
[----:B------:R-:W-:Y:S01]  /*f680*/  PLOP3.LUT P0, PT, PT, PT, PT, 0x80, 0x0 ;  /* 0x000000000000781c */ /* 0x000fe20003f0f070 */
[----:B------:R-:W-:Y:S01]  /*f690*/  NOP ;  /* 0x0000000000007918 */ /* 0x000fe20000000000 */
[----:B--2---:R-:W-:-:S11]  /*f6a0*/  VIADD R6, R10, 0x36800 ;  /* 0x000368000a067836 */ /* 0x004fd60000000000 */
.L_x_3886:
        /* <DEDUP_REMOVED lines=19> */
.L_x_4007:
[----:B------:R-:W-:Y:S05]  /*f7e0*/  BSYNC B0 ;  /* 0x0000000000007941 */ /* 0x000fea0003800000 */
.L_x_3887:
        /* <DEDUP_REMOVED lines=28> */
[----:B------:R-:W-:-:S13]  /*f9b0*/  ISETP.NE.AND.EX P0, PT, RZ, UR5, PT, P0 ;  /* 0x00000005ff007c0c */ /* 0x000fda000bf05300 */
[----:B0-----:R-:W-:Y:S05]  /*f9c0*/  @!P0 BRA `(.L_x_3895) ;  /* 0x00000000004c8947 */ /* 0x001fea0003800000 */
[----:B------:R-:W2:Y:S01]  /*f9d0*/  LDL R11, [R1+0x20] ;  /* 0x00002000010b7983 */ /* 0x000ea20000100800 */
[----:B------:R-:W0:Y:S01]  /*f9e0*/  LDC R5, c[0x0][0x43c] ;  /* 0x00010f00ff057b82 */ /* 0x000e220000000800 */
[----:B------:R-:W-:Y:S02]  /*f9f0*/  ULDC.64 UR6, c[0x0][0x428] ;  /* 0x00010a0000067ab9 */ /* 0x000fe40000000a00 */
[----:B------:R-:W3:Y:S01]  /*fa00*/  LDL R7, [R1+0xc] ;  /* 0x00000c0001077983 */ /* 0x000ee20000100800 */
        /* <DEDUP_REMOVED lines=15> */
.L_x_3895:
[----:B------:R-:W2:Y:S01]  /*fb00*/  LDL R2, [R1+0x4] ;  /* 0x0000040001027983 */ /* 0x000ea20000100800 */
[----:B------:R-:W-:Y:S01]  /*fb10*/  BSSY B3, `(.L_x_3896) ;  /* 0x0000005000037945 */ /* 0x000fe20003800000 */
[----:B--2---:R-:W-:Y:S01]  /*fb20*/  IMAD R3, R8, 0x8, R2 ;  /* 0x0000000808037824 */ /* 0x004fe200078e0202 */
[----:B------:R-:W-:-:S04]  /*fb30*/  SHF.L.U32 R2, R10, 0x1f, RZ ;  /* 0x0000001f0a027819 */ /* 0x000fc800000006ff */
[----:B------:R-:W1:Y:S02]  /*fb40*/  SYNCS.PHASECHK.TRANS64.TRYWAIT P0, [R3+URZ+0x36840], R2 ;  /* 0x03684002030075a7 */ /* 0x000e64000800017f */
[----:B-1----:R-:W-:Y:S05]  /*fb50*/  @!P0 BRA `(.L_x_3897) ;  /* 0x0000004400908947 */ /* 0x002fea0003800000 */
.L_x_4008:
[----:B------:R-:W-:Y:S05]  /*fb60*/  BSYNC B3 ;  /* 0x0000000000037941 */ /* 0x000fea0003800000 */
.L_x_3896:
        /* <DEDUP_REMOVED lines=12> */
.L_x_3899:
[----:B------:R-:W-:Y:S05]  /*fc30*/  BSYNC B3 ;  /* 0x0000000000037941 */ /* 0x000fea0003800000 */
.L_x_3898:
        /* <DEDUP_REMOVED lines=13> */
.L_x_3900:
        /* <DEDUP_REMOVED lines=16> */
.L_x_3901:
        /* <DEDUP_REMOVED lines=16> */
.L_x_3902:
        /* <DEDUP_REMOVED lines=17> */
.L_x_4009:
[----:B------:R-:W-:Y:S05]  /*10020*/  BSYNC B3 ;  /* 0x0000000000037941 */ /* 0x000fea0003800000 */
.L_x_3903:
[----:B------:R1:W5:Y:S01]  /*10030*/  LDL R17, [R1+0x8] ;  /* 0x0000080001117983 */ /* 0x0003620000100800 */
[----:B------:R-:W-:Y:S01]  /*10040*/  BSSY B3, `(.L_x_3905) ;  /* 0x000000d000037945 */ /* 0x000fe20003800000 */
[----:B------:R-:W-:Y:S02]  /*10050*/  IMAD.MOV.U32 R12, RZ, RZ, 0x0 ;  /* 0x00000000ff0c7424 */ /* 0x000fe400078e00ff */
[----:B------:R-:W-:Y:S01]  /*10060*/  IMAD.MOV.U32 R13, RZ, RZ, 0x14f00000 ;  /* 0x14f00000ff0d7424 */ /* 0x000fe200078e00ff */
[----:B------:R-:W-:Y:S06]  /*10070*/  @P1 BRA `(.L_x_3906) ;  /* 0x0000000000241947 */ /* 0x000fec0003800000 */
[----:B------:R-:W2:Y:S01]  /*10080*/  LDL R7, [R1+0x4] ;  /* 0x0000040001077983 */ /* 0x000ea20000100800 */
[----:B------:R-:W3:Y:S01]  /*10090*/  S2R R5, SR_TID.X ;  /* 0x0000000000057919 */ /* 0x000ee20000002100 */
[----:B0-----:R-:W-:Y:S01]  /*100a0*/  IMAD.MOV.U32 R3, RZ, RZ, 0xa800 ;  /* 0x0000a800ff037424 */ /* 0x001fe200078e00ff */
[----:B---3--:R-:W-:-:S04]  /*100b0*/  LOP3.LUT R5, R5, 0x1f, RZ, 0xc0, !PT ;  /* 0x0000001f05057812 */ /* 0x008fc800078ec0ff */
[----:B------:R-:W-:Y:S01]  /*100c0*/  ISETP.NE.AND P0, PT, R5, RZ, PT ;  /* 0x000000ff0500720c */ /* 0x000fe20003f05270 */
[----:B--2--5:R-:W-:-:S04]  /*100d0*/  IMAD R2, R17, 0x8, R7 ;  /* 0x0000000811027824 */ /* 0x024fc800078e0207 */
[----:B------:R2:W-:Y:S08]  /*100e0*/  SYNCS.ARRIVE.TRANS64 RZ, [R2+URZ+0x36850], R3 ;  /* 0x0368500302ff79a7 */ /* 0x0005f0000800003f */
[----:B------:R-:W-:Y:S05]  /*100f0*/  @!P0 BRA `(.L_x_3906) ;  /* 0x0000000000048947 */ /* 0x000fea0003800000 */
[----:B------:R-:W-:Y:S01]  /*10100*/  BPT.TRAP 0x1 ;  /* 0x000000040000795c */ /* 0x000fe20000300000 */
.L_x_3906:
[----:B------:R-:W-:Y:S05]  /*10110*/  BSYNC B3 ;  /* 0x0000000000037941 */ /* 0x000fea0003800000 */
.L_x_3905:
[----:B0-2---:R-:W2:Y:S04]  /*10120*/  LDL R2, [R1+0x4] ;  /* 0x0000040001027983 */ /* 0x005ea80000100800 */
[----:B------:R-:W3:Y:S04]  /*10130*/  LDL R7, [R1+0x18] ;  /* 0x0000180001077983 */ /* 0x000ee80000100800 */
[----:B------:R-:W3:Y:S01]  /*10140*/  LDL.LU R5, [R1+0x14] ;  /* 0x0000140001057983 */ /* 0x000ee20000300800 */
[----:B------:R-:W-:Y:S01]  /*10150*/  R2UR UR10, R11 ;  /* 0x000000000b0a72ca */ /* 0x000fe200000e0000 */
[----:B------:R-:W-:Y:S01]  /*10160*/  UIADD3 UR4, UP0, UR38, 0x470, URZ ;  /* 0x0000047026047890 */ /* 0x000fe2000ff1e03f */
[----:B------:R-:W-:-:S02]  /*10170*/  R2UR UR6, R12 ;  /* 0x000000000c0672ca */ /* 0x000fc400000e0000 */
[----:B------:R-:W-:Y:S01]  /*10180*/  R2UR UR7, R13 ;  /* 0x000000000d0772ca */ /* 0x000fe200000e0000 */
[----:B------:R-:W-:Y:S01]  /*10190*/  UIADD3.X UR5, URZ, UR39, URZ, UP0, !UPT ;  /* 0x000000273f057290 */ /* 0x000fe200087fe43f */
[----:B------:R-:W-:Y:S01]  /*101a0*/  PLOP3.LUT P0, PT, PT, PT, PT, 0x80, 0x0 ;  /* 0x000000000000781c */ /* 0x000fe20003f0f070 */
[C-C-:B--2--5:R-:W-:Y:S02]  /*101b0*/  IMAD R3, R17.reuse, 0x8, R2.reuse ;  /* 0x0000000811037824 */ /* 0x164fe400078e0202 */
[----:B------:R-:W-:Y:S02]  /*101c0*/  IMAD R2, R17, 0xa800, R2 ;  /* 0x0000a80011027824 */ /* 0x000fe400078e0202 */
[----:B------:R-:W-:Y:S02]  /*101d0*/  VIADD R3, R3, 0x36850 ;  /* 0x0003685003037836 */ /* 0x000fe40000000000 */
[----:B---3--:R-:W-:Y:S02]  /*101e0*/  IMAD R5, R5, 0x70, R7 ;  /* 0x0000007005057824 */ /* 0x008fe400078e0207 */
[----:B------:R-:W-:-:S07]  /*101f0*/  VIADD R7, R2, 0x400 ;  /* 0x0000040002077836 */ /* 0x000fce0000000000 */
.L_x_3907:
        /* <DEDUP_REMOVED lines=11> */
[----:B------:R-:W-:Y:S02]  /*102b0*/  R2UR UR10, R15 ;  /* 0x000000000f0a72ca */ /* 0x000fe400000e0000 */
[----:B------:R-:W-:Y:S02]  /*102c0*/  R2UR UR6, R12 ;  /* 0x000000000c0672ca */ /* 0x000fe400000e0000 */
[----:B------:R-:W-:Y:S02]  /*102d0*/  R2UR UR7, R13 ;  /* 0x000000000d0772ca */ /* 0x000fe400000e0000 */
[----:B------:R-:W-:Y:S02]  /*102e0*/  PLOP3.LUT P0, PT, PT, PT, PT, 0x80, 0x0 ;  /* 0x000000000000781c */ /* 0x000fe40003f0f070 */
[----:B------:R-:W-:-:S11]  /*102f0*/  IADD3 R7, R2, 0x3c00, RZ ;  /* 0x00003c0002077810 */ /* 0x000fd60007ffe0ff */
.L_x_3908:
        /* <DEDUP_REMOVED lines=16> */
.L_x_3909:
        /* <DEDUP_REMOVED lines=13> */
.L_x_3894:
[----:B------:R-:W-:Y:S05]  /*104d0*/  BSYNC B1 ;  /* 0x0000000000017941 */ /* 0x000fea0003800000 */
.L_x_3893:
[----:B0-----:R-:W2:Y:S04]  /*104e0*/  LDL.LU R0, [R1+0x30] ;  /* 0x0000300001007983 */ /* 0x001ea80000300800 */
[----:B------:R0:W-:Y:S04]  /*104f0*/  STL [R1+0x8], R8 ;  /* 0x0000080801007387 */ /* 0x0001e80000100800 */
[----:B------:R0:W-:Y:S02]  /*10500*/  STL [R1+0x10], R10 ;  /* 0x0000100a01007387 */ /* 0x0001e40000100800 */
[----:B0-2---:R-:W-:-:S07]  /*10510*/  VIADD R0, R0, 0xfffffffd ;  /* 0xfffffffd00007836 */ /* 0x005fce0000000000 */
.L_x_3892:
[----:B------:R-:W-:Y:S05]  /*10520*/  BSYNC B2 ;  /* 0x0000000000027941 */ /* 0x000fea0003800000 */
.L_x_3891:
[----:B------:R-:W2:Y:S01]  /*10530*/  LDL.LU R2, [R1+0x2c] ;  /* 0x00002c0001027983 */ /* 0x000ea20000300800 */
[----:B------:R-:W-:-:S05]  /*10540*/  IMAD.MOV R9, RZ, RZ, -R9 ;  /* 0x000000ffff097224 */ /* 0x000fca00078e0a09 */
[----:B--2---:R-:W-:-:S13]  /*10550*/  ISETP.NE.AND P0, PT, R2, R9, PT ;  /* 0x000000090200720c */ /* 0x004fda0003f05270 */
[----:B------:R-:W-:Y:S05]  /*10560*/  @!P0 BRA `(.L_x_3890) ;  /* 0x0000001800008947 */ /* 0x000fea0003800000 */
[----:B------:R0:W5:Y:S02]  /*10570*/  LDL R8, [R1] ;  /* 0x0000000001087983 */ /* 0x0001640000100800 */
.L_x_3944:
[----:B--2---:R-:W2:Y:S04]  /*10580*/  LDL R4, [R1+0x1c] ;  /* 0x00001c0001047983 */ /* 0x004ea80000100800 */
[----:B---3--:R-:W3:Y:S04]  /*10590*/  LDL R3, [R1+0x8] ;  /* 0x0000080001037983 */ /* 0x008ee80000100800 */
[----:B----4-:R-:W4:Y:S01]  /*105a0*/  LDL R2, [R1+0x10] ;  /* 0x0000100001027983 */ /* 0x010f220000100800 */
        /* <DEDUP_REMOVED lines=15> */
[----:B-----5:R-:W3:Y:S01]  /*106a0*/  LDC R8, c[0x0][0x43c] ;  /* 0x00010f00ff087b82 */ /* 0x020ee20000000800 */
[----:B------:R-:W-:Y:S02]  /*106b0*/  ULDC.64 UR6, c[0x0][0x428] ;  /* 0x00010a0000067ab9 */ /* 0x000fe40000000a00 */
[----:B------:R-:W4:Y:S01]  /*106c0*/  LDL R9, [R1+0xc] ;  /* 0x00000c0001097983 */ /* 0x000f220000100800 */
[----:B---3--:R-:W-:-:S13]  /*106d0*/  ISETP.NE.AND P0, PT, R8, 0x1, PT ;  /* 0x000000010800780c */ /* 0x008fda0003f05270 */
[----:B------:R-:W3:Y:S02]  /*106e0*/  @P0 LDC.64 R2, c[0x0][0x440] ;  /* 0x00011000ff020b82 */ /* 0x000ee40000000a00 */
[----:B---3--:R-:W-:-:S04]  /*106f0*/  @P0 IMAD.HI.U32 R7, R0, R2, RZ ;  /* 0x0000000200070227 */ /* 0x008fc800078e00ff */
[----:B------:R-:W-:Y:S01]  /*10700*/  IMAD.MOV.U32 R2, RZ, RZ, R0 ;  /* 0x000000ffff027224 */ /* 0x000fe200078e0000 */
[----:B------:R-:W-:-:S04]  /*10710*/  @P0 SHF.R.U32.HI R2, RZ, R3, R7 ;  /* 0x00000003ff020219 */ /* 0x000fc80000011607 */
[--C-:B------:R-:W-:Y:S01]  /*10720*/  SHF.R.S32.HI R3, RZ, 0x1f, R2.reuse ;  /* 0x0000001fff037819 */ /* 0x100fe20000011402 */
[----:B------:R-:W-:-:S04]  /*10730*/  IMAD.MOV R7, RZ, RZ, -R2 ;  /* 0x000000ffff077224 */ /* 0x000fc800078e0a02 */
[----:B------:R-:W-:Y:S02]  /*10740*/  IMAD R7, R8, R7, R0 ;  /* 0x0000000708077224 */ /* 0x000fe400078e0200 */
[----:B--2---:R-:W-:-:S04]  /*10750*/  IMAD R8, R10, UR6, RZ ;  /* 0x000000060a087c24 */ /* 0x004fc8000f8e02ff */
[C---:B----4-:R-:W-:Y:S02]  /*10760*/  IMAD R8, R9.reuse, UR7, R8 ;  /* 0x0000000709087c24 */ /* 0x050fe4000f8e0208 */
[----:B------:R-:W-:-:S04]  /*10770*/  IMAD.WIDE.U32 R2, R9, UR6, R2 ;  /* 0x0000000609027c25 */ /* 0x000fc8000f8e0002 */
[----:B------:R-:W-:Y:S01]  /*10780*/  IMAD.IADD R3, R8, 0x1, R3 ;  /* 0x0000000108037824 */ /* 0x000fe200078e0203 */
[----:B------:R-:W-:-:S04]  /*10790*/  LEA R8, P0, R2, UR4, 0x2 ;  /* 0x0000000402087c11 */ /* 0x000fc8000f8010ff */
[----:B------:R-:W-:-:S05]  /*107a0*/  LEA.HI.X R9, R2, UR5, R3, 0x2, P0 ;  /* 0x0000000502097c11 */ /* 0x000fca00080f1403 */
[----:B------:R2:W5:Y:S04]  /*107b0*/  LDG.E R8, desc[UR60][R8.64] ;  /* 0x0000003c08087981 */ /* 0x000568000c1e1900 */
.L_x_3912:
[----:B------:R-:W3:Y:S01]  /*107c0*/  LDL R2, [R1+0x4] ;  /* 0x0000040001027983 */ /* 0x000ee20000100800 */
[----:B------:R-:W-:Y:S01]  /*107d0*/  BSSY B2, `(.L_x_3913) ;  /* 0x0000005000027945 */ /* 0x000fe20003800000 */
[----:B---3--:R-:W-:Y:S01]  /*107e0*/  IMAD R3, R4, 0x8, R2 ;  /* 0x0000000804037824 */ /* 0x008fe200078e0202 */
[----:B------:R-:W-:-:S04]  /*107f0*/  SHF.L.U32 R2, R5, 0x1f, RZ ;  /* 0x0000001f05027819 */ /* 0x000fc800000006ff */
[----:B------:R-:W3:Y:S02]  /*10800*/  SYNCS.PHASECHK.TRANS64.TRYWAIT P0, [R3+URZ+0x36840], R2 ;  /* 0x03684002030075a7 */ /* 0x000ee4000800017f */
[----:B---3--:R-:W-:Y:S05]  /*10810*/  @!P0 BRA `(.L_x_3914) ;  /* 0x0000003800888947 */ /* 0x008fea0003800000 */
.L_x_4010:
[----:B------:R-:W-:Y:S05]  /*10820*/  BSYNC B2 ;  /* 0x0000000000027941 */ /* 0x000fea0003800000 */
.L_x_3913:
[----:B--2---:R-:W2:Y:S01]  /*10830*/  S2R R9, SR_TID.X ;  /* 0x0000000000097919 */ /* 0x004ea20000002100 */
[----:B------:R-:W-:Y:S01]  /*10840*/  BSSY B2, `(.L_x_3915) ;  /* 0x000000b000027945 */ /* 0x000fe20003800000 */
[----:B--2---:R-:W-:-:S04]  /*10850*/  LOP3.LUT R9, R9, 0x7f, RZ, 0xc0, !PT ;  /* 0x0000007f09097812 */ /* 0x004fc800078ec0ff */
[----:B------:R-:W-:-:S13]  /*10860*/  ISETP.NE.AND P1, PT, R9, RZ, PT ;  /* 0x000000ff0900720c */ /* 0x000fda0003f25270 */
[----:B------:R-:W-:Y:S05]  /*10870*/  @P1 BRA `(.L_x_3916) ;  /* 0x00000000001c1947 */ /* 0x000fea0003800000 */
[----:B------:R-:W2:Y:S01]  /*10880*/  S2R R9, SR_TID.X ;  /* 0x0000000000097919 */ /* 0x000ea20000002100 */
[----:B---3--:R-:W-:-:S04]  /*10890*/  IMAD.MOV.U32 R2, RZ, RZ, 0xa800 ;  /* 0x0000a800ff027424 */ /* 0x008fc800078e00ff */
[----:B------:R4:W-:Y:S01]  /*108a0*/  SYNCS.ARRIVE.TRANS64 RZ, [R3+URZ+0x36830], R2 ;  /* 0x0368300203ff79a7 */ /* 0x0009e2000800003f */
[----:B--2---:R-:W-:-:S04]  /*108b0*/  LOP3.LUT R9, R9, 0x1f, RZ, 0xc0, !PT ;  /* 0x0000001f09097812 */ /* 0x004fc800078ec0ff */
[----:B------:R-:W-:-:S13]  /*108c0*/  ISETP.NE.AND P0, PT, R9, RZ, PT ;  /* 0x000000ff0900720c */ /* 0x000fda0003f05270 */
[----:B----4-:R-:W-:Y:S05]  /*108d0*/  @!P0 BRA `(.L_x_3916) ;  /* 0x0000000000048947 */ /* 0x010fea0003800000 */
[----:B------:R-:W-:Y:S01]  /*108e0*/  BPT.TRAP 0x1 ;  /* 0x000000040000795c */ /* 0x000fe20000300000 */
.L_x_3916:
[----:B------:R-:W-:Y:S05]  /*108f0*/  BSYNC B2 ;  /* 0x0000000000027941 */ /* 0x000fea0003800000 */
.L_x_3915:
[----:B------:R-:W2:Y:S04]  /*10900*/  LDL R9, [R1+0x4] ;  /* 0x0000040001097983 */ /* 0x000ea80000100800 */
[----:B---3--:R-:W3:Y:S01]  /*10910*/  LDL R2, [R1+0x18] ;  /* 0x0000180001027983 */ /* 0x008ee20000100800 */
        /* <DEDUP_REMOVED lines=11> */
.L_x_3917:
        /* <DEDUP_REMOVED lines=16> */
.L_x_3918:
        /* <DEDUP_REMOVED lines=16> */
.L_x_3919:
        /* <DEDUP_REMOVED lines=10> */
[----:B------:R-:W2:Y:S04]  /*10c70*/  LDL.LU R12, [R1+0x10] ;  /* 0x00001000010c7983 */ /* 0x000ea80000300800 */
[----:B------:R-:W3:Y:S01]  /*10c80*/  LDL R10, [R1+0x8] ;  /* 0x00000800010a7983 */ /* 0x000ee20000100800 */
[----:B------:R-:W-:Y:S01]  /*10c90*/  BSSY B2, `(.L_x_3920) ;  /* 0x0000005000027945 */ /* 0x000fe20003800000 */
[----:B--2---:R-:W-:Y:S01]  /*10ca0*/  SHF.L.U32 R3, R12, 0x1f, RZ ;  /* 0x0000001f0c037819 */ /* 0x004fe200000006ff */
[----:B---3--:R-:W-:-:S04]  /*10cb0*/  IMAD R2, R10, 0x8, R6 ;  /* 0x000000080a027824 */ /* 0x008fc800078e0206 */
[----:B------:R-:W2:Y:S02]  /*10cc0*/  SYNCS.PHASECHK.TRANS64.TRYWAIT P0, [R2+URZ+0x60], R3 ;  /* 0x00006003020075a7 */ /* 0x000ea4000800017f */
[----:B--2---:R-:W-:Y:S05]  /*10cd0*/  @!P0 BRA `(.L_x_3921) ;  /* 0x00000034006c8947 */ /* 0x004fea0003800000 */
.L_x_4011:
[----:B------:R-:W-:Y:S05]  /*10ce0*/  BSYNC B2 ;  /* 0x0000000000027941 */ /* 0x000fea0003800000 */
.L_x_3920:
[----:B------:R-:W-:Y:S01]  /*10cf0*/  BSSY B2, `(.L_x_3922) ;  /* 0x000000b000027945 */ /* 0x000fe20003800000 */
[----:B------:R-:W-:Y:S02]  /*10d00*/  IMAD.MOV.U32 R12, RZ, RZ, 0x0 ;  /* 0x00000000ff0c7424 */ /* 0x000fe400078e00ff */
[----:B------:R-:W-:Y:S01]  /*10d10*/  IMAD.MOV.U32 R13, RZ, RZ, 0x14f00000 ;  /* 0x14f00000ff0d7424 */ /* 0x000fe200078e00ff */
[----:B------:R-:W-:Y:S06]  /*10d20*/  @P1 BRA `(.L_x_3923) ;  /* 0x00000000001c1947 */ /* 0x000fec0003800000 */
[----:B------:R-:W3:Y:S01]  /*10d30*/  S2R R9, SR_TID.X ;  /* 0x0000000000097919 */ /* 0x000ee20000002100 */
[----:B--2---:R-:W-:-:S04]  /*10d40*/  IMAD.MOV.U32 R3, RZ, RZ, 0xa800 ;  /* 0x0000a800ff037424 */ /* 0x004fc800078e00ff */
[----:B------:R4:W-:Y:S01]  /*10d50*/  SYNCS.ARRIVE.TRANS64 RZ, [R2+URZ+0x50], R3 ;  /* 0x0000500302ff79a7 */ /* 0x0009e2000800003f */
[----:B---3--:R-:W-:-:S04]  /*10d60*/  LOP3.LUT R9, R9, 0x1f, RZ, 0xc0, !PT ;  /* 0x0000001f09097812 */ /* 0x008fc800078ec0ff */
[----:B------:R-:W-:-:S13]  /*10d70*/  ISETP.NE.AND P0, PT, R9, RZ, PT ;  /* 0x000000ff0900720c */ /* 0x000fda0003f05270 */
[----:B----4-:R-:W-:Y:S05]  /*10d80*/  @!P0 BRA `(.L_x_3923) ;  /* 0x0000000000048947 */ /* 0x010fea0003800000 */
[----:B------:R-:W-:Y:S01]  /*10d90*/  BPT.TRAP 0x1 ;  /* 0x000000040000795c */ /* 0x000fe20000300000 */
.L_x_3923:
[----:B------:R-:W-:Y:S05]  /*10da0*/  BSYNC B2 ;  /* 0x0000000000027941 */ /* 0x000fea0003800000 */
.L_x_3922:
[----:B------:R-:W3:Y:S04]  /*10db0*/  LDL R17, [R1+0x4] ;  /* 0x0000040001117983 */ /* 0x000ee80000100800 */
[----:B--2---:R-:W3:Y:S04]  /*10dc0*/  LDL.LU R3, [R1+0x8] ;  /* 0x0000080001037983 */ /* 0x004ee80000300800 */
[----:B------:R-:W2:Y:S04]  /*10dd0*/  LDL R10, [R1+0x18] ;  /* 0x00001800010a7983 */ /* 0x000ea80000100800 */
[----:B------:R-:W2:Y:S01]  /*10de0*/  LDL.LU R9, [R1+0x14] ;  /* 0x0000140001097983 */ /* 0x000ea20000300800 */
[----:B------:R-:W-:Y:S01]  /*10df0*/  R2UR UR10, R11 ;  /* 0x000000000b0a72ca */ /* 0x000fe200000e0000 */
[----:B------:R-:W-:Y:S01]  /*10e00*/  UIADD3 UR4, UP0, UR38, 0x470, URZ ;  /* 0x0000047026047890 */ /* 0x000fe2000ff1e03f */
[----:B------:R-:W-:Y:S01]  /*10e10*/  R2UR UR6, R12 ;  /* 0x000000000c0672ca */ /* 0x000fe200000e0000 */
[----:B------:R-:W-:Y:S01]  /*10e20*/  VIADD R2, R2, 0x50 ;  /* 0x0000005002027836 */ /* 0x000fe20000000000 */
[----:B------:R-:W-:Y:S01]  /*10e30*/  R2UR UR7, R13 ;  /* 0x000000000d0772ca */ /* 0x000fe200000e0000 */
[----:B------:R-:W-:Y:S01]  /*10e40*/  UIADD3.X UR5, URZ, UR39, URZ, UP0, !UPT ;  /* 0x000000273f057290 */ /* 0x000fe200087fe43f */
[----:B------:R-:W-:Y:S01]  /*10e50*/  PLOP3.LUT P0, PT, PT, PT, PT, 0x80, 0x0 ;  /* 0x000000000000781c */ /* 0x000fe20003f0f070 */
[----:B---3--:R-:W-:-:S02]  /*10e60*/  IMAD R3, R3, 0xa800, R17 ;  /* 0x0000a80003037824 */ /* 0x008fc400078e0211 */
[----:B--2---:R-:W-:Y:S02]  /*10e70*/  IMAD R9, R9, 0x70, R10 ;  /* 0x0000007009097824 */ /* 0x004fe400078e020a */
[----:B------:R-:W-:-:S08]  /*10e80*/  VIADD R10, R3, 0x400 ;  /* 0x00000400030a7836 */ /* 0x000fd00000000000 */
.L_x_3924:
        /* <DEDUP_REMOVED lines=10> */
[----:B--2---:R-:W-:Y:S05]  /*10f30*/  @P0 BRA.U.ANY `(.L_x_3924) ;  /* 0xfffffffd00d40947 */ /* 0x004fea000393ffff */
[----:B------:R-:W-:Y:S01]  /*10f40*/  R2UR UR10, R15 ;  /* 0x000000000f0a72ca */ /* 0x000fe200000e0000 */
[----:B------:R-:W-:Y:S01]  /*10f50*/  VIADD R10, R3, 0x3c00 ;  /* 0x00003c00030a7836 */ /* 0x000fe20000000000 */
[----:B------:R-:W-:Y:S02]  /*10f60*/  R2UR UR6, R12 ;  /* 0x000000000c0672ca */ /* 0x000fe400000e0000 */
[----:B------:R-:W-:Y:S02]  /*10f70*/  R2UR UR7, R13 ;  /* 0x000000000d0772ca */ /* 0x000fe400000e0000 */
[----:B------:R-:W-:-:S13]  /*10f80*/  PLOP3.LUT P0, PT, PT, PT, PT, 0x80, 0x0 ;  /* 0x000000000000781c */ /* 0x000fda0003f0f070 */
.L_x_3925:
        /* <DEDUP_REMOVED lines=16> */
.L_x_3926:
        /* <DEDUP_REMOVED lines=11> */
[----:B------:R2:W-:Y:S04]  /*11140*/  STL [R1+0x14], R7 ;  /* 0x0000140701007387 */ /* 0x0005e80000100800 */
[----:B------:R2:W-:Y:S02]  /*11150*/  STL [R1], R8 ;  /* 0x0000000801007387 */ /* 0x0005e40000100800 */
.L_x_3911:
[----:B------:R-:W-:Y:S05]  /*11160*/  BSYNC B1 ;  /* 0x0000000000017941 */ /* 0x000fea0003800000 */
.L_x_3910:
[----:B------:R-:W3:Y:S01]  /*11170*/  LDL R2, [R1+0x1c] ;  /* 0x00001c0001027983 */ /* 0x000ee20000100800 */
[----:B------:R-:W-:Y:S01]  /*11180*/  VIADD R3, R4, 0x1 ;  /* 0x0000000104037836 */ /* 0x000fe20000000000 */
[----:B------:R-:W-:Y:S04]  /*11190*/  BSSY B1, `(.L_x_3927) ;  /* 0x00000ba000017945 */ /* 0x000fe80003800000 */
[----:B------:R-:W-:-:S04]  /*111a0*/  ISETP.NE.AND P0, PT, R3, 0x2, PT ;  /* 0x000000020300780c */ /* 0x000fc80003f05270 */
[----:B------:R-:W-:Y:S02]  /*111b0*/  SEL R11, R3, RZ, P0 ;  /* 0x000000ff030b7207 */ /* 0x000fe40000000000 */
[----:B---3--:R-:W-:Y:S02]  /*111c0*/  LOP3.LUT P1, RZ, R2, 0x1, RZ, 0xc0, !PT ;  /* 0x0000000102ff7812 */ /* 0x008fe4000782c0ff */
[----:B------:R-:W-:-:S04]  /*111d0*/  SEL R2, RZ, 0x1, P0 ;  /* 0x00000001ff027807 */ /* 0x000fc80000000000 */
[----:B------:R-:W-:-:S05]  /*111e0*/  LOP3.LUT R10, R5, R2, RZ, 0x3c, !PT ;  /* 0x00000002050a7212 */ /* 0x000fca00078e3cff */
[----:B------:R3:W-:Y:S04]  /*111f0*/  STL [R1+0x10], R10 ;  /* 0x0000100a01007387 */ /* 0x0007e80000100800 */
[----:B------:R3:W-:Y:S01]  /*11200*/  STL [R1+0x8], R11 ;  /* 0x0000080b01007387 */ /* 0x0007e20000100800 */
[----:B------:R-:W-:Y:S05]  /*11210*/  @!P1 BRA `(.L_x_3928) ;  /* 0x0000000800c49947 */ /* 0x000fea0003800000 */
[----:B------:R-:W-:Y:S01]  /*11220*/  ULDC.64 UR4, c[0x0][0x418] ;  /* 0x0001060000047ab9 */ /* 0x000fe20000000a00 */
[----:B--2---:R-:W-:Y:S01]  /*11230*/  VIADD R7, R0, 0xffffffff ;  /* 0xffffffff00077836 */ /* 0x004fe20000000000 */
[----:B------:R-:W-:-:S04]  /*11240*/  ISETP.NE.U32.AND P0, PT, RZ, UR4, PT ;  /* 0x00000004ff007c0c */ /* 0x000fc8000bf05070 */
[----:B------:R-:W-:-:S13]  /*11250*/  ISETP.NE.AND.EX P0, PT, RZ, UR5, PT, P0 ;  /* 0x00000005ff007c0c */ /* 0x000fda000bf05300 */
[----:B------:R-:W-:Y:S05]  /*11260*/  @!P0 BRA `(.L_x_3929) ;  /* 0x00000000004c8947 */ /* 0x000fea0003800000 */
[----:B------:R-:W2:Y:S01]  /*11270*/  LDL R13, [R1+0x20] ;  /* 0x00002000010d7983 */ /* 0x000ea20000100800 */
[----:B------:R-:W4:Y:S01]  /*11280*/  LDC R9, c[0x0][0x43c] ;  /* 0x00010f00ff097b82 */ /* 0x000f220000000800 */
[----:B------:R-:W-:Y:S02]  /*11290*/  ULDC.64 UR6, c[0x0][0x428] ;  /* 0x00010a0000067ab9 */ /* 0x000fe40000000a00 */
[----:B------:R-:W3:Y:S01]  /*112a0*/  LDL R12, [R1+0xc] ;  /* 0x00000c00010c7983 */ /* 0x000ee20000100800 */
[----:B----4-:R-:W-:-:S13]  /*112b0*/  ISETP.NE.AND P0, PT, R9, 0x1, PT ;  /* 0x000000010900780c */ /* 0x010fda0003f05270 */
[----:B------:R-:W4:Y:S02]  /*112c0*/  @P0 LDC.64 R2, c[0x0][0x440] ;  /* 0x00011000ff020b82 */ /* 0x000f240000000a00 */
[----:B----45:R-:W-:-:S04]  /*112d0*/  @P0 IMAD.HI.U32 R8, R7, R2, RZ ;  /* 0x0000000207080227 */ /* 0x030fc800078e00ff */
        /* <DEDUP_REMOVED lines=12> */
.L_x_3929:
[----:B------:R-:W4:Y:S01]  /*113a0*/  LDL R2, [R1+0x4] ;  /* 0x0000040001027983 */ /* 0x000f220000100800 */
[----:B------:R-:W-:Y:S01]  /*113b0*/  SHF.L.U32 R3, R10, 0x1f, RZ ;  /* 0x0000001f0a037819 */ /* 0x000fe200000006ff */
[----:B------:R-:W-:Y:S01]  /*113c0*/  BSSY B2, `(.L_x_3930) ;  /* 0x0000004000027945 */ /* 0x000fe20003800000 */
[----:B----4-:R-:W-:-:S04]  /*113d0*/  IMAD R2, R11, 0x8, R2 ;  /* 0x000000080b027824 */ /* 0x010fc800078e0202 */
[----:B------:R-:W4:Y:S02]  /*113e0*/  SYNCS.PHASECHK.TRANS64.TRYWAIT P0, [R2+URZ+0x36840], R3 ;  /* 0x03684003020075a7 */ /* 0x000f24000800017f */
[----:B----4-:R-:W-:Y:S05]  /*113f0*/  @!P0 BRA `(.L_x_3931) ;  /* 0x0000002c00b88947 */ /* 0x010fea0003800000 */
.L_x_4012:
[----:B------:R-:W-:Y:S05]  /*11400*/  BSYNC B2 ;  /* 0x0000000000027941 */ /* 0x000fea0003800000 */
.L_x_3930:
[----:B--2---:R-:W2:Y:S01]  /*11410*/  S2R R9, SR_TID.X ;  /* 0x0000000000097919 */ /* 0x004ea20000002100 */
[----:B------:R-:W-:Y:S01]  /*11420*/  BSSY B2, `(.L_x_3932) ;  /* 0x000000b000027945 */ /* 0x000fe20003800000 */
[----:B--2---:R-:W-:-:S04]  /*11430*/  LOP3.LUT R9, R9, 0x7f, RZ, 0xc0, !PT ;  /* 0x0000007f09097812 */ /* 0x004fc800078ec0ff */
[----:B------:R-:W-:-:S13]  /*11440*/  ISETP.NE.AND P1, PT, R9, RZ, PT ;  /* 0x000000ff0900720c */ /* 0x000fda0003f25270 */
[----:B------:R-:W-:Y:S05]  /*11450*/  @P1 BRA `(.L_x_3933) ;  /* 0x00000000001c1947 */ /* 0x000fea0003800000 */
[----:B------:R-:W2:Y:S01]  /*11460*/  S2R R9, SR_TID.X ;  /* 0x0000000000097919 */ /* 0x000ea20000002100 */
[----:B----4-:R-:W-:-:S04]  /*11470*/  IMAD.MOV.U32 R3, RZ, RZ, 0xa800 ;  /* 0x0000a800ff037424 */ /* 0x010fc800078e00ff */
[----:B------:R4:W-:Y:S01]  /*11480*/  SYNCS.ARRIVE.TRANS64 RZ, [R2+URZ+0x36830], R3 ;  /* 0x0368300302ff79a7 */ /* 0x0009e2000800003f */
[----:B--2---:R-:W-:-:S04]  /*11490*/  LOP3.LUT R9, R9, 0x1f, RZ, 0xc0, !PT ;  /* 0x0000001f09097812 */ /* 0x004fc800078ec0ff */
[----:B------:R-:W-:-:S13]  /*114a0*/  ISETP.NE.AND P0, PT, R9, RZ, PT ;  /* 0x000000ff0900720c */ /* 0x000fda0003f05270 */
[----:B----4-:R-:W-:Y:S05]  /*114b0*/  @!P0 BRA `(.L_x_3933) ;  /* 0x0000000000048947 */ /* 0x010fea0003800000 */
[----:B------:R-:W-:Y:S01]  /*114c0*/  BPT.TRAP 0x1 ;  /* 0x000000040000795c */ /* 0x000fe20000300000 */
.L_x_3933:
[----:B------:R-:W-:Y:S05]  /*114d0*/  BSYNC B2 ;  /* 0x0000000000027941 */ /* 0x000fea0003800000 */
.L_x_3932:
[----:B------:R-:W2:Y:S04]  /*114e0*/  LDL R9, [R1+0x8] ;  /* 0x0000080001097983 */ /* 0x000ea80000100800 */
[----:B---3--:R-:W3:Y:S04]  /*114f0*/  LDL R10, [R1+0x4] ;  /* 0x00000400010a7983 */ /* 0x008ee80000100800 */
[----:B----4-:R-:W4:Y:S01]  /*11500*/  LDL R2, [R1+0x18] ;  /* 0x0000180001027983 */ /* 0x010f220000100800 */
        /* <DEDUP_REMOVED lines=8> */
[----:B---3--:R-:W-:Y:S02]  /*11590*/  IMAD R9, R9, 0xa800, R10 ;  /* 0x0000a80009097824 */ /* 0x008fe400078e020a */
[----:B------:R-:W-:-:S02]  /*115a0*/  VIADD R3, R3, 0x30 ;  /* 0x0000003003037836 */ /* 0x000fc40000000000 */
[----:B----4-:R-:W-:Y:S02]  /*115b0*/  IMAD R2, R7, 0x70, R2 ;  /* 0x0000007007027824 */ /* 0x010fe400078e0202 */
[----:B------:R-:W-:-:S07]  /*115c0*/  VIADD R10, R9, 0x21400 ;  /* 0x00021400090a7836 */ /* 0x000fce0000000000 */
.L_x_3934:
        /* <DEDUP_REMOVED lines=16> */
.L_x_3935:
        /* <DEDUP_REMOVED lines=16> */
.L_x_3936:
        /* <DEDUP_REMOVED lines=10> */
[----:B------:R-:W-:Y:S01]  /*11870*/  SHF.L.U32 R5, R5, 0x1f, RZ ;  /* 0x0000001f05057819 */ /* 0x000fe200000006ff */
[----:B------:R-:W-:Y:S01]  /*11880*/  IMAD R2, R4, 0x8, R6 ;  /* 0x0000000804027824 */ /* 0x000fe200078e0206 */
[----:B------:R-:W-:Y:S03]  /*11890*/  BSSY B2, `(.L_x_3937) ;  /* 0x0000003000027945 */ /* 0x000fe60003800000 */
[----:B------:R-:W2:Y:S02]  /*118a0*/  SYNCS.PHASECHK.TRANS64.TRYWAIT P0, [R2+URZ+0x60], R5 ;  /* 0x00006005020075a7 */ /* 0x000ea4000800017f */
[----:B--2---:R-:W-:Y:S05]  /*118b0*/  @!P0 BRA `(.L_x_3938) ;  /* 0x00000028009c8947 */ /* 0x004fea0003800000 */
.L_x_4013:
[----:B------:R-:W-:Y:S05]  /*118c0*/  BSYNC B2 ;  /* 0x0000000000027941 */ /* 0x000fea0003800000 */
.L_x_3937:
[----:B------:R-:W-:Y:S01]  /*118d0*/  BSSY B2, `(.L_x_3939) ;  /* 0x000000b000027945 */ /* 0x000fe20003800000 */
[----:B------:R-:W-:Y:S02]  /*118e0*/  IMAD.MOV.U32 R10, RZ, RZ, 0x0 ;  /* 0x00000000ff0a7424 */ /* 0x000fe400078e00ff */
[----:B------:R-:W-:Y:S01]  /*118f0*/  IMAD.MOV.U32 R11, RZ, RZ, 0x14f00000 ;  /* 0x14f00000ff0b7424 */ /* 0x000fe200078e00ff */
[----:B------:R-:W-:Y:S06]  /*11900*/  @P1 BRA `(.L_x_3940) ;  /* 0x00000000001c1947 */ /* 0x000fec0003800000 */
[----:B------:R-:W3:Y:S02]  /*11910*/  S2R R3, SR_TID.X ;  /* 0x0000000000037919 */ /* 0x000ee40000002100 */
[----:B---3--:R-:W-:Y:S01]  /*11920*/  LOP3.LUT R9, R3, 0x1f, RZ, 0xc0, !PT ;  /* 0x0000001f03097812 */ /* 0x008fe200078ec0ff */
[----:B------:R-:W-:-:S03]  /*11930*/  IMAD.MOV.U32 R3, RZ, RZ, 0xa800 ;  /* 0x0000a800ff037424 */ /* 0x000fc600078e00ff */
[----:B------:R-:W-:Y:S01]  /*11940*/  ISETP.NE.AND P0, PT, R9, RZ, PT ;  /* 0x000000ff0900720c */ /* 0x000fe20003f05270 */
[----:B------:R3:W-:-:S12]  /*11950*/  SYNCS.ARRIVE.TRANS64 RZ, [R2+URZ+0x50], R3 ;  /* 0x0000500302ff79a7 */ /* 0x0007d8000800003f */
[----:B---3--:R-:W-:Y:S05]  /*11960*/  @!P0 BRA `(.L_x_3940) ;  /* 0x0000000000048947 */ /* 0x008fea0003800000 */
[----:B------:R-:W-:Y:S01]  /*11970*/  BPT.TRAP 0x1 ;  /* 0x000000040000795c */ /* 0x000fe20000300000 */
.L_x_3940:
[----:B------:R-:W-:Y:S05]  /*11980*/  BSYNC B2 ;  /* 0x0000000000027941 */ /* 0x000fea0003800000 */
.L_x_3939:
[----:B------:R-:W3:Y:S04]  /*11990*/  LDL R9, [R1+0x4] ;  /* 0x0000040001097983 */ /* 0x000ee80000100800 */
[----:B--2---:R-:W2:Y:S04]  /*119a0*/  LDL R5, [R1+0x18] ;  /* 0x0000180001057983 */ /* 0x004ea80000100800 */
        /* <DEDUP_REMOVED lines=11> */
.L_x_3941:
        /* <DEDUP_REMOVED lines=16> */
.L_x_3942:
        /* <DEDUP_REMOVED lines=16> */
.L_x_3943:
        /* <DEDUP_REMOVED lines=13> */
.L_x_3928:
[----:B------:R-:W-:Y:S05]  /*11d30*/  BSYNC B1 ;  /* 0x0000000000017941 */ /* 0x000fea0003800000 */
.L_x_3927:
[C---:B------:R-:W-:Y:S01]  /*11d40*/  ISETP.GT.AND P0, PT, R0.reuse, 0x1, PT ;  /* 0x000000010000780c */ /* 0x040fe20003f04270 */
[----:B------:R-:W-:-:S12]  /*11d50*/  VIADD R0, R0, 0xfffffffe ;  /* 0xfffffffe00007836 */ /* 0x000fd80000000000 */
[----:B------:R-:W-:Y:S05]  /*11d60*/  @P0 BRA `(.L_x_3944) ;  /* 0xffffffe800040947 */ /* 0x000fea000383ffff */
.L_x_3890:
[----:B------:R-:W-:Y:S05]  /*11d70*/  BSYNC B0 ;  /* 0x0000000000007941 */ /* 0x000fea0003800000 */
.L_x_3889:
[----:B------:R-:W0:Y:S01]  /*11d80*/  S2R R2, SR_TID.X ;  /* 0x0000000000027919 */ /* 0x000e220000002100 */
[----:B------:R-:W-:Y:S01]  /*11d90*/  BSSY B0, `(.L_x_3945) ;  /* 0x0000010000007945 */ /* 0x000fe20003800000 */
        /* <DEDUP_REMOVED lines=15> */
.L_x_3946:
[----:B------:R-:W-:Y:S05]  /*11e90*/  BSYNC B0 ;  /* 0x0000000000007941 */ /* 0x000fea0003800000 */
.L_x_3945:
        /* <DEDUP_REMOVED lines=8> */
[----:B------:R-:W-:Y:S01]  /*11f20*/  ISETP.NE.AND P1, PT, R3, RZ, PT ;  /* 0x000000ff0300720c */ /* 0x000fe20003f25270 */
[----:B--2---:R-:W-:Y:S01]  /*11f30*/  IMAD R2, R2, 0x8, R4 ;  /* 0x0000000802027824 */ /* 0x004fe200078e0204 */
[----:B---3--:R-:W-:-:S04]  /*11f40*/  SHF.L.U32 R0, R0, 0x1f, RZ ;  /* 0x0000001f00007819 */ /* 0x008fc800000006ff */
[----:B------:R-:W0:Y:S02]  /*11f50*/  SYNCS.PHASECHK.TRANS64.TRYWAIT P0, [R2+URZ+0x36860], R0 ;  /* 0x03686000020075a7 */ /* 0x000e24000800017f */
[----:B0-----:R-:W-:Y:S05]  /*11f60*/  @!P0 BRA `(.L_x_3950) ;  /* 0x0000002400048947 */ /* 0x001fea0003800000 */
.L_x_4014:
[----:B------:R-:W-:Y:S05]  /*11f70*/  BSYNC B1 ;  /* 0x0000000000017941 */ /* 0x000fea0003800000 */
.L_x_3949:
        /* <DEDUP_REMOVED lines=9> */
.L_x_3952:
[----:B------:R-:W-:Y:S05]  /*12010*/  BSYNC B1 ;  /* 0x0000000000017941 */ /* 0x000fea0003800000 */
.L_x_3951:
[----:B------:R-:W2:Y:S04]  /*12020*/  LDL R5, [R1+0x4] ;  /* 0x0000040001057983 */ /* 0x000ea80000100800 */
[----:B0-----:R-:W2:Y:S04]  /*12030*/  LDL R0, [R1+0x8] ;  /* 0x0000080001007983 */ /* 0x001ea80000100800 */
        /* <DEDUP_REMOVED lines=12> */
.L_x_3953:
        /* <DEDUP_REMOVED lines=16> */
.L_x_3954:
        /* <DEDUP_REMOVED lines=16> */
.L_x_3955:
        /* <DEDUP_REMOVED lines=11> */
.L_x_3948:
[----:B------:R-:W-:Y:S05]  /*123b0*/  BSYNC B0 ;  /* 0x0000000000007941 */ /* 0x000fea0003800000 */
.L_x_3947:
[----:B------:R-:W2:Y:S04]  /*123c0*/  LDL.LU R5, [R1+0x8] ;  /* 0x0000080001057983 */ /* 0x000ea80000300800 */
        /* <DEDUP_REMOVED lines=8> */
.L_x_3869:
[----:B------:R-:W-:Y:S05]  /*12450*/  BSYNC B7 ;  /* 0x0000000000077941 */ /* 0x000fea0003800000 */
.L_x_3867:
[----:B0-2---:R-:W2:Y:S02]  /*12460*/  LDL R0, [R1+0x1c] ;  /* 0x00001c0001007983 */ /* 0x005ea40000100800 */
[----:B--2---:R-:W-:-:S13]  /*12470*/  LOP3.LUT P0, RZ, R0, 0x2, RZ, 0xc0, !PT ;  /* 0x0000000200ff7812 */ /* 0x004fda000780c0ff */
[----:B------:R-:W-:Y:S05]  /*12480*/  @!P0 BRA `(.L_x_3956) ;  /* 0x0000000000288947 */ /* 0x000fea0003800000 */
[----:B------:R-:W-:Y:S05]  /*12490*/  WARPSYNC.ALL ;  /* 0x0000000000007948 */ /* 0x000fea0003800000 */
[----:B------:R-:W0:Y:S08]  /*124a0*/  S2UR UR5, SR_CgaCtaId ;  /* 0x00000000000579c3 */ /* 0x000e300000008800 */
[----:B------:R-:W-:Y:S06]  /*124b0*/  BAR.SYNC.DEFER_BLOCKING 0x5, 0x180 ;  /* 0x0146000000007b1d */ /* 0x000fec0000010000 */
[----:B------:R-:W-:-:S02]  /*124c0*/  UMOV UR4, 0x400 ;  /* 0x0000040000047882 */ /* 0x000fc40000000000 */
[----:B0-----:R-:W-:-:S06]  /*124d0*/  ULEA UR4, UR5, UR4, 0x18 ;  /* 0x0000000405047291 */ /* 0x001fcc000f8ec03f */
[----:B------:R-:W-:-:S05]  /*124e0*/  IMAD.U32 R0, RZ, RZ, UR4 ;  /* 0x00000004ff007e24 */ /* 0x000fca000f8e00ff */
[----:B------:R0:W2:Y:S04]  /*124f0*/  LDS.128 R16, [R0+0x368d0] ;  /* 0x0368d00000107984 */ /* 0x0000a80000000c00 */
[----:B------:R0:W-:Y:S01]  /*12500*/  STL [R1+0x4], R0 ;  /* 0x0000040001007387 */ /* 0x0001e20000100800 */
[----:B------:R-:W-:Y:S06]  /*12510*/  BAR.ARV 0x4, 0x180 ;  /* 0x0106000000007b1d */ /* 0x000fec0000002000 */
[----:B------:R-:W-:Y:S05]  /*12520*/  BRA `(.L_x_3957) ;  /* 0x0000000800487947 */ /* 0x000fea0003800000 */
.L_x_3956:
[----:B------:R-:W1:Y:S01]  /*12530*/  S2R R0, SR_TID.X ;  /* 0x0000000000007919 */ /* 0x000e620000002100 */
[----:B------:R-:W-:Y:S01]  /*12540*/  UMOV UR4, 0xffffffff ;  /* 0xffffffff00047882 */ /* 0x000fe20000000000 */
[----:B-1--4-:R-:W-:-:S04]  /*12550*/  LOP3.LUT R7, R0, 0x1f, RZ, 0xc0, !PT ;  /* 0x0000001f00077812 */ /* 0x012fc800078ec0ff */
[----:B------:R-:W-:Y:S01]  /*12560*/  ISETP.NE.AND P0, PT, R7, 0x1f, PT ;  /* 0x0000001f0700780c */ /* 0x000fe20003f05270 */
[----:B------:R-:W-:-:S12]  /*12570*/  BRA.DIV UR4, `(.L_x_3958) ;  /* 0x0000001e04947947 */ /* 0x000fd8000b800000 */
[----:B------:R-:W-:Y:S01]  /*12580*/  IMAD.IADD R5, R19, 0x1, R7 ;  /* 0x0000000113057824 */ /* 0x000fe200078e0207 */
[----:B------:R-:W-:-:S04]  /*12590*/  ULDC UR4, c[0x0][0xc3c] ;  /* 0x00030f0000047ab9 */ /* 0x000fc80000000800 */
[----:B------:R-:W-:-:S13]  /*125a0*/  ISETP.GE.OR P1, PT, R5, UR4, !P0 ;  /* 0x0000000405007c0c */ /* 0x000fda000c726670 */
[----:B------:R-:W0:Y:S02]  /*125b0*/  @!P1 LDC.64 R2, c[0x0][0xc80] ;  /* 0x00032000ff029b82 */ /* 0x000e240000000a00 */
[----:B0-----:R-:W-:-:S06]  /*125c0*/  @!P1 IMAD.WIDE R2, R5, 0x4, R2 ;  /* 0x0000000405029825 */ /* 0x001fcc00078e0202 */
[----:B------:R0:W2:Y:S01]  /*125d0*/  @!P1 LDG.E R3, desc[UR60][R2.64] ;  /* 0x0000003c02039981 */ /* 0x0000a2000c1e1900 */
[C---:B------:R-:W-:Y:S02]  /*125e0*/  ISETP.GE.U32.AND P2, PT, R7.reuse, 0x2, PT ;  /* 0x000000020700780c */ /* 0x040fe40003f46070 */
[C---:B------:R-:W-:Y:S01]  /*125f0*/  ISETP.GE.U32.AND P3, PT, R7.reuse, 0x4, PT ;  /* 0x000000040700780c */ /* 0x040fe20003f66070 */
[----:B------:R-:W-:Y:S01]  /*12600*/  SHFL.IDX PT, R4, R16, 0x1, 0x1f ;  /* 0x00201f0010047f89 */ /* 0x000fe200000e0000 */
[C---:B------:R-:W-:Y:S02]  /*12610*/  ISETP.GE.U32.AND P4, PT, R7.reuse, 0x8, PT ;  /* 0x000000080700780c */ /* 0x040fe40003f86070 */
[C---:B------:R-:W-:Y:S01]  /*12620*/  ISETP.GE.U32.AND P5, PT, R7.reuse, 0x10, PT ;  /* 0x000000100700780c */ /* 0x040fe20003fa6070 */
[----:B0-----:R-:W-:Y:S02]  /*12630*/  IMAD.MOV.U32 R2, RZ, RZ, RZ ;  /* 0x000000ffff027224 */ /* 0x001fe400078e00ff */
[----:B--2---:R-:W-:Y:S01]  /*12640*/  @!P1 IMAD.MOV.U32 R2, RZ, RZ, R3 ;  /* 0x000000ffff029224 */ /* 0x004fe200078e0003 */
[----:B------:R-:W-:-:S04]  /*12650*/  ISETP.NE.AND P1, PT, R7, RZ, PT ;  /* 0x000000ff0700720c */ /* 0x000fc80003f25270 */
        /* <DEDUP_REMOVED lines=14> */
[----:B------:R-:W-:Y:S02]  /*12740*/  IMAD.IADD R3, R3, 0x1, R0 ;  /* 0x0000000103037824 */ /* 0x000fe400078e0200 */
[----:B------:R0:W1:Y:S04]  /*12750*/  SHFL.IDX PT, R0, R16, RZ, 0x1f ;  /* 0x00001fff10007589 */ /* 0x00006800000e0000 */
[----:B------:R0:W2:Y:S02]  /*12760*/  SHFL.IDX PT, R6, R3, 0x1f, 0x1f ;  /* 0x03e01f0003067f89 */ /* 0x0000a400000e0000 */
.L_x_4024:
[----:B------:R-:W-:Y:S02]  /*12770*/  ULDC UR4, c[0x0][0xc38] ;  /* 0x00030e0000047ab9 */ /* 0x000fe40000000800 */
[----:B0-----:R-:W-:-:S04]  /*12780*/  IMAD.U32 R16, RZ, RZ, UR4 ;  /* 0x00000004ff107e24 */ /* 0x001fc8000f8e00ff */
[----:B--2---:R-:W-:-:S04]  /*12790*/  IMAD R6, R6, R16, RZ ;  /* 0x0000001006067224 */ /* 0x004fc800078e02ff */
[----:B------:R-:W-:-:S05]  /*127a0*/  IMAD.IADD R4, R4, 0x1, R6 ;  /* 0x0000000104047824 */ /* 0x000fca00078e0206 */
[----:B-1----:R-:W-:-:S13]  /*127b0*/  ISETP.GT.AND P6, PT, R4, R0, PT ;  /* 0x000000000400720c */ /* 0x002fda0003fc4270 */
[----:B------:R-:W-:Y:S05]  /*127c0*/  @P6 BRA `(.L_x_3959) ;  /* 0x00000000009c6947 */ /* 0x000fea0003800000 */
.L_x_3964:
[----:B0-----:R-:W0:Y:S01]  /*127d0*/  LDC R2, c[0x0][0xc3c] ;  /* 0x00030f00ff027b82 */ /* 0x001e220000000800 */
[----:B------:R-:W-:-:S05]  /*127e0*/  VIADD R19, R19, 0x1f ;  /* 0x0000001f13137836 */ /* 0x000fca0000000000 */
[----:B0-----:R-:W-:-:S13]  /*127f0*/  ISETP.GE.AND P6, PT, R19, R2, PT ;  /* 0x000000021300720c */ /* 0x001fda0003fc6270 */
[----:B------:R-:W-:Y:S05]  /*12800*/  @P6 BRA `(.L_x_3960) ;  /* 0x0000000400446947 */ /* 0x000fea0003800000 */
[----:B------:R-:W0:Y:S01]  /*12810*/  S2R R3, SR_TID.X ;  /* 0x0000000000037919 */ /* 0x000e220000002100 */
[----:B------:R-:W-:Y:S01]  /*12820*/  BSSY B0, `(.L_x_3961) ;  /* 0x0000009000007945 */ /* 0x000fe20003800000 */
[----:B0-----:R-:W-:-:S05]  /*12830*/  LOP3.LUT R3, R3, 0x1f, RZ, 0xc0, !PT ;  /* 0x0000001f03037812 */ /* 0x001fca00078ec0ff */
[----:B------:R-:W-:-:S05]  /*12840*/  IMAD.IADD R5, R19, 0x1, R3 ;  /* 0x0000000113057824 */ /* 0x000fca00078e0203 */
[----:B------:R-:W-:Y:S01]  /*12850*/  ISETP.GE.OR P6, PT, R5, R2, !P0 ;  /* 0x000000020500720c */ /* 0x000fe200047c6670 */
[----:B------:R-:W-:-:S12]  /*12860*/  IMAD.MOV.U32 R2, RZ, RZ, RZ ;  /* 0x000000ffff027224 */ /* 0x000fd800078e00ff */
[----:B------:R-:W-:Y:S05]  /*12870*/  @P6 BRA `(.L_x_3962) ;  /* 0x00000000000c6947 */ /* 0x000fea0003800000 */
[----:B------:R-:W0:Y:S02]  /*12880*/  LDC.64 R2, c[0x0][0xc80] ;  /* 0x00032000ff027b82 */ /* 0x000e240000000a00 */
[----:B0-----:R-:W-:-:S06]  /*12890*/  IMAD.WIDE R2, R5, 0x4, R2 ;  /* 0x0000000405027825 */ /* 0x001fcc00078e0202 */
[----:B------:R0:W5:Y:S02]  /*128a0*/  LDG.E R2, desc[UR60][R2.64] ;  /* 0x0000003c02027981 */ /* 0x000164000c1e1900 */
.L_x_3962:
[----:B------:R-:W-:Y:S05]  /*128b0*/  BSYNC B0 ;  /* 0x0000000000007941 */ /* 0x000fea0003800000 */
.L_x_3961:
        /* <DEDUP_REMOVED lines=18> */
.L_x_4032:
[----:B------:R-:W-:Y:S02]  /*129e0*/  ULDC UR4, c[0x0][0xc38] ;  /* 0x00030e0000047ab9 */ /* 0x000fe40000000800 */
[----:B------:R-:W-:-:S04]  /*129f0*/  IMAD.U32 R16, RZ, RZ, UR4 ;  /* 0x00000004ff107e24 */ /* 0x000fc8000f8e00ff */
[----:B-1----:R-:W-:-:S04]  /*12a00*/  IMAD R6, R6, R16, RZ ;  /* 0x0000001006067224 */ /* 0x002fc800078e02ff */
[----:B------:R-:W-:-:S05]  /*12a10*/  IMAD.IADD R4, R6, 0x1, R4 ;  /* 0x0000000106047824 */ /* 0x000fca00078e0204 */
[----:B------:R-:W-:-:S13]  /*12a20*/  ISETP.GT.AND P6, PT, R4, R0, PT ;  /* 0x000000000400720c */ /* 0x000fda0003fc4270 */
[----:B------:R-:W-:Y:S05]  /*12a30*/  @!P6 BRA `(.L_x_3964) ;  /* 0xfffffffc0064e947 */ /* 0x000fea000383ffff */
.L_x_3959:
        /* <DEDUP_REMOVED lines=8> */
.L_x_4036:
[----:B------:R-:W-:Y:S01]  /*12ac0*/  ISETP.NE.AND P0, PT, R5, RZ, PT ;  /* 0x000000ff0500720c */ /* 0x000fe20003f05270 */
[----:B-1----:R-:W-:-:S12]  /*12ad0*/  IMAD.MOV.U32 R2, RZ, RZ, RZ ;  /* 0x000000ffff027224 */ /* 0x002fd800078e00ff */
[----:B------:R-:W-:Y:S05]  /*12ae0*/  @!P0 BRA `(.L_x_3966) ;  /* 0x0000000000108947 */ /* 0x000fea0003800000 */
[----:B------:R-:W-:Y:S01]  /*12af0*/  UMOV UR4, 0xffffffff ;  /* 0xffffffff00047882 */ /* 0x000fe20000000000 */
[----:B------:R-:W-:Y:S02]  /*12b00*/  VIADD R12, R4, 0xffffffff ;  /* 0xffffffff040c7836 */ /* 0x000fe40000000000 */
[----:B------:R-:W-:Y:S05]  /*12b10*/  BRA.DIV UR4, `(.L_x_3967) ;  /* 0x0000002204847947 */ /* 0x000fea000b800000 */
[----:B------:R1:W3:Y:S02]  /*12b20*/  SHFL.IDX PT, R2, R3, R12, 0x1f ;  /* 0x00001f0c03027589 */ /* 0x0002e400000e0000 */
.L_x_3966:
[----:B--2---:R-:W-:Y:S01]  /*12b30*/  IABS R5, R17 ;  /* 0x0000001100057213 */ /* 0x004fe20000000000 */
[----:B---3--:R-:W-:Y:S02]  /*12b40*/  IMAD R16, R2, R16, R6 ;  /* 0x0000001002107224 */ /* 0x008fe400078e0206 */
[----:B------:R-:W-:Y:S01]  /*12b50*/  IMAD.IADD R19, R4, 0x1, R19 ;  /* 0x0000000104137824 */ /* 0x000fe200078e0213 */
[----:B------:R-:W2:Y:S01]  /*12b60*/  I2F.RP R2, R5 ;  /* 0x0000000500027306 */ /* 0x000ea20000209400 */
[----:B------:R-:W-:-:S07]  /*12b70*/  IMAD.IADD R0, R0, 0x1, -R16 ;  /* 0x0000000100007824 */ /* 0x000fce00078e0a10 */
[----:B--2---:R-:W2:Y:S02]  /*12b80*/  MUFU.RCP R2, R2 ;  /* 0x0000000200027308 */ /* 0x004ea40000001000 */
[----:B--2---:R-:W-:-:S06]  /*12b90*/  VIADD R2, R2, 0xffffffe ;  /* 0x0ffffffe02027836 */ /* 0x004fcc0000000000 */
[----:B01----:R-:W0:Y:S02]  /*12ba0*/  F2I.FTZ.U32.TRUNC.NTZ R3, R2 ;  /* 0x0000000200037305 */ /* 0x003e24000021f000 */
        /* <DEDUP_REMOVED lines=23> */
.L_x_3960:
[----:B------:R-:W-:Y:S01]  /*12d20*/  UMOV UR4, URZ ;  /* 0x0000003f00047c82 */ /* 0x000fe20008000000 */
[----:B------:R-:W-:Y:S01]  /*12d30*/  UMOV UR5, URZ ;  /* 0x0000003f00057c82 */ /* 0x000fe20008000000 */
[----:B------:R-:W-:Y:S01]  /*12d40*/  ULDC UR6, c[0x0][0xc3c] ;  /* 0x00030f0000067ab9 */ /* 0x000fe20000000800 */
[----:B------:R-:W-:Y:S02]  /*12d50*/  IMAD.MOV.U32 R16, RZ, RZ, R0 ;  /* 0x000000ffff107224 */ /* 0x000fe400078e0000 */
[----:B------:R-:W-:Y:S02]  /*12d60*/  IMAD.U32 R17, RZ, RZ, UR4 ;  /* 0x00000004ff117e24 */ /* 0x000fe4000f8e00ff */
[----:B------:R-:W-:Y:S02]  /*12d70*/  IMAD.U32 R18, RZ, RZ, UR5 ;  /* 0x00000005ff127e24 */ /* 0x000fe4000f8e00ff */
[----:B------:R-:W-:-:S07]  /*12d80*/  IMAD.U32 R19, RZ, RZ, UR6 ;  /* 0x00000006ff137e24 */ /* 0x000fce000f8e00ff */
.L_x_3968:
[----:B------:R3:W2:Y:S01]  /*12d90*/  LDL R3, [R1+0x4] ;  /* 0x0000040001037983 */ /* 0x0006a20000100800 */
[----:B------:R-:W0:Y:S01]  /*12da0*/  S2R R0, SR_TID.X ;  /* 0x0000000000007919 */ /* 0x000e220000002100 */
[----:B------:R-:W-:Y:S05]  /*12db0*/  WARPSYNC.ALL ;  /* 0x0000000000007948 */ /* 0x000fea0003800000 */
[----:B0-----:R-:W-:Y:S01]  /*12dc0*/  LOP3.LUT R0, R0, 0x1f, RZ, 0xc0, !PT ;  /* 0x0000001f00007812 */ /* 0x001fe200078ec0ff */
        /* <DEDUP_REMOVED lines=8> */
.L_x_3957:
[----:B------:R-:W-:Y:S02]  /*12e50*/  ULDC UR4, c[0x0][0xc3c] ;  /* 0x00030f0000047ab9 */ /* 0x000fe40000000800 */
[----:B--2---:R-:W-:-:S13]  /*12e60*/  ISETP.GE.AND P0, PT, R19, UR4, PT ;  /* 0x0000000413007c0c */ /* 0x004fda000bf06270 */
[----:B------:R-:W-:Y:S05]  /*12e70*/  @!P0 BRA `(.L_x_3969) ;  /* 0xffffffa800688947 */ /* 0x000fea000383ffff */
[----:B------:R-:W-:Y:S05]  /*12e80*/  BSYNC B8 ;  /* 0x0000000000087941 */ /* 0x000fea0003800000 */
.L_x_3863:
        /* <DEDUP_REMOVED lines=12> */
.L_x_4039:
[----:B------:R-:W-:Y:S05]  /*12f50*/  BSYNC B0 ;  /* 0x0000000000007941 */ /* 0x000fea0003800000 */
.L_x_3970:
[----:B------:R-:W-:-:S03]  /*12f60*/  UMOV UR4, 0xffffffff ;  /* 0xffffffff00047882 */ /* 0x000fc60000000000 */
[----:B------:R-:W-:Y:S05]  /*12f70*/  BRA.DIV UR4, `(.L_x_3972) ;  /* 0x0000001e04a87947 */ /* 0x000fea000b800000 */
[----:B------:R-:W2:Y:S02]  /*12f80*/  S2R R2, SR_TID.X ;  /* 0x0000000000027919 */ /* 0x000ea40000002100 */
[----:B--2---:R-:W-:-:S04]  /*12f90*/  SHF.R.U32.HI R2, RZ, 0x5, R2 ;  /* 0x00000005ff027819 */ /* 0x004fc80000011602 */
[----:B------:R-:W-:-:S05]  /*12fa0*/  LOP3.LUT R2, R2, 0x3, RZ, 0xc0, !PT ;  /* 0x0000000302027812 */ /* 0x000fca00078ec0ff */
[----:B------:R2:W3:Y:S02]  /*12fb0*/  SHFL.IDX PT, R14, R2, RZ, 0x1f ;  /* 0x00001fff020e7589 */ /* 0x0004e400000e0000 */
.L_x_4042:
[----:B---3--:R-:W-:Y:S01]  /*12fc0*/  ISETP.NE.AND P0, PT, R14, RZ, PT ;  /* 0x000000ff0e00720c */ /* 0x008fe20003f05270 */
[----:B------:R-:W-:-:S12]  /*12fd0*/  BSSY B0, `(.L_x_3973) ;  /* 0x0000027000007945 */ /* 0x000fd80003800000 */
[----:B------:R-:W-:Y:S05]  /*12fe0*/  @P0 BRA `(.L_x_3974) ;  /* 0x0000000000940947 */ /* 0x000fea0003800000 */
[----:B------:R-:W-:-:S03]  /*12ff0*/  UMOV UR4, 0xffffffff ;  /* 0xffffffff00047882 */ /* 0x000fc60000000000 */
[----:B------:R-:W-:Y:S05]  /*13000*/  BRA.DIV UR4, `(.L_x_3975) ;  /* 0x0000001e04b87947 */ /* 0x000fea000b800000 */
[----:B------:R-:W-:-:S13]  /*13010*/  ELECT P6, URZ, PT ;  /* 0x00000000003f782f */ /* 0x000fda00038c0000 */
.L_x_4045:
[----:B------:R-:W-:Y:S05]  /*13020*/  @!P6 BRA `(.L_x_3974) ;  /* 0x000000000084e947 */ /* 0x000fea0003800000 */
[----:B--2---:R-:W2:Y:S02]  /*13030*/  LDL.LU R2, [R1+0x58] ;  /* 0x0000580001027983 */ /* 0x004ea40000300800 */
[----:B--2---:R-:W-:-:S04]  /*13040*/  LOP3.LUT R2, R2, 0x2, RZ, 0xfc, !PT ;  /* 0x0000000202027812 */ /* 0x004fc800078efcff */
[----:B------:R-:W-:-:S13]  /*13050*/  ISETP.NE.AND P2, PT, R2, 0x3, PT ;  /* 0x000000030200780c */ /* 0x000fda0003f45270 */
[----:B------:R-:W-:Y:S05]  /*13060*/  @!P2 BRA `(.L_x_3976) ;  /* 0x000000000004a947 */ /* 0x000fea0003800000 */
[----:B------:R-:W-:Y:S01]  /*13070*/  BPT.TRAP 0x1 ;  /* 0x000000040000795c */ /* 0x000fe20000300000 */
.L_x_3976:
[----:B0-----:R-:W2:Y:S04]  /*13080*/  LDL R3, [R1+0x8] ;  /* 0x0000080001037983 */ /* 0x001ea80000100800 */
[----:B-1--4-:R-:W3:Y:S01]  /*13090*/  LDL.LU R7, [R1+0x10] ;  /* 0x0000100001077983 */ /* 0x012ee20000300800 */
        /* <DEDUP_REMOVED lines=12> */
.L_x_4046:
[----:B------:R-:W1:Y:S02]  /*13160*/  SYNCS.PHASECHK.TRANS64.TRYWAIT P0, [R7+URZ], R2 ;  /* 0x00000002070075a7 */ /* 0x000e64000800017f */
[----:B-1----:R-:W-:Y:S05]  /*13170*/  @!P0 BRA `(.L_x_3978) ;  /* 0x0000001c00908947 */ /* 0x002fea0003800000 */
.L_x_4047:
[----:B------:R-:W-:Y:S05]  /*13180*/  @!P2 BRA `(.L_x_3979) ;  /* 0x000000000004a947 */ /* 0x000fea0003800000 */
[----:B------:R-:W-:Y:S01]  /*13190*/  BPT.TRAP 0x1 ;  /* 0x000000040000795c */ /* 0x000fe20000300000 */
.L_x_3979:
[----:B------:R-:W2:Y:S01]  /*131a0*/  LDL.LU R4, [R1+0x8] ;  /* 0x0000080001047983 */ /* 0x000ea20000300800 */
[----:B------:R-:W-:-:S04]  /*131b0*/  VIADD R0, R0, 0x36860 ;  /* 0x0003686000007836 */ /* 0x000fc80000000000 */
[----:B--2---:R-:W-:-:S04]  /*131c0*/  IMAD R4, R4, 0x8, R0 ;  /* 0x0000000804047824 */ /* 0x004fc800078e0200 */
[----:B------:R-:W2:Y:S02]  /*131d0*/  SYNCS.PHASECHK.TRANS64.TRYWAIT P0, [R4+URZ], R5 ;  /* 0x00000005040075a7 */ /* 0x000ea4000800017f */
[----:B--2---:R-:W-:Y:S05]  /*131e0*/  @!P0 BRA `(.L_x_3980) ;  /* 0x0000001c00888947 */ /* 0x004fea0003800000 */
.L_x_4048:
[----:B------:R-:W-:-:S07]  /*131f0*/  IMAD R3, R3, 0x8, R0 ;  /* 0x0000000803037824 */ /* 0x000fce00078e0200 */
.L_x_3981:
[----:B---3--:R3:W4:Y:S02]  /*13200*/  SYNCS.PHASECHK.TRANS64.TRYWAIT P0, [R3+URZ], R2 ;  /* 0x00000002030075a7 */ /* 0x008724000800017f */
[----:B----4-:R-:W-:Y:S05]  /*13210*/  @!P0 NANOSLEEP.SYNCS 0x989680 ;  /* 0x009896800000895d */ /* 0x010fea0003900000 */
[----:B------:R-:W4:Y:S02]  /*13220*/  @!P0 SYNCS.PHASECHK.TRANS64 P0, [R3+URZ], R2 ;  /* 0x00000002030085a7 */ /* 0x000f24000800007f */
[----:B----4-:R-:W-:Y:S05]  /*13230*/  @!P0 BRA `(.L_x_3981) ;  /* 0xfffffffc00f08947 */ /* 0x010fea000383ffff */
.L_x_3974:
[----:B------:R-:W-:Y:S05]  /*13240*/  BSYNC B0 ;  /* 0x0000000000007941 */ /* 0x000fea0003800000 */
.L_x_3973:
[----:B------:R-:W-:Y:S05]  /*13250*/  EXIT ;  /* 0x000000000000794d */ /* 0x000fea0003800000 */
.L_x_3815:
[----:B0-----:R0:W1:Y:S02]  /*13260*/  SYNCS.PHASECHK.TRANS64.TRYWAIT P1, [R5+URZ+0x36800], R0 ;  /* 0x03680000050075a7 */ /* 0x001064000802017f */
[----:B-1----:R-:W-:Y:S05]  /*13270*/  @!P1 NANOSLEEP.SYNCS 0x989680 ;  /* 0x009896800000995d */ /* 0x002fea0003900000 */
[----:B------:R-:W1:Y:S02]  /*13280*/  @!P1 SYNCS.PHASECHK.TRANS64 P1, [R5+URZ+0x36800], R0 ;  /* 0x03680000050095a7 */ /* 0x000e64000802007f */
[----:B-1----:R-:W-:Y:S05]  /*13290*/  @!P1 BRA `(.L_x_3815) ;  /* 0xfffffffc00f09947 */ /* 0x002fea000383ffff */
[----:B------:R-:W-:Y:S05]  /*132a0*/  BRA `(.L_x_3982) ;  /* 0xfffffee400007947 */ /* 0x000fea000383ffff */
.L_x_3819:
[----:B0-----:R0:W2:Y:S02]  /*132b0*/  SYNCS.PHASECHK.TRANS64.TRYWAIT P2, [R2+URZ+0x36830], R3 ;  /* 0x03683003020075a7 */ /* 0x0010a4000804017f */
[----:B--2---:R-:W-:Y:S05]  /*132c0*/  @!P2 NANOSLEEP.SYNCS 0x989680 ;  /* 0x009896800000a95d */ /* 0x004fea0003900000 */
[----:B------:R-:W2:Y:S02]  /*132d0*/  @!P2 SYNCS.PHASECHK.TRANS64 P2, [R2+URZ+0x36830], R3 ;  /* 0x036830030200a5a7 */ /* 0x000ea4000804007f */
[----:B--2---:R-:W-:Y:S05]  /*132e0*/  @!P2 BRA `(.L_x_3819) ;  /* 0xfffffffc00f0a947 */ /* 0x004fea000383ffff */
[----:B------:R-:W-:Y:S05]  /*132f0*/  BRA `(.L_x_3818) ;  /* 0xfffffee400247947 */ /* 0x000fea000383ffff */
.L_x_3824:
[----:B-1----:R1:W2:Y:S02]  /*13300*/  SYNCS.PHASECHK.TRANS64.TRYWAIT P2, [R12+URZ+0x36830], R3 ;  /* 0x036830030c0075a7 */ /* 0x0022a4000804017f */
[----:B--2---:R-:W-:Y:S05]  /*13310*/  @!P2 NANOSLEEP.SYNCS 0x989680 ;  /* 0x009896800000a95d */ /* 0x004fea0003900000 */
[----:B------:R-:W2:Y:S02]  /*13320*/  @!P2 SYNCS.PHASECHK.TRANS64 P2, [R12+URZ+0x36830], R3 ;  /* 0x036830030c00a5a7 */ /* 0x000ea4000804007f */
[----:B--2---:R-:W-:Y:S05]  /*13330*/  @!P2 BRA `(.L_x_3824) ;  /* 0xfffffffc00f0a947 */ /* 0x004fea000383ffff */
[----:B------:R-:W-:Y:S05]  /*13340*/  BRA `(.L_x_3823) ;  /* 0xffffff2400f07947 */ /* 0x000fea000383ffff */
.L_x_3828:
[----:B---3--:R3:W4:Y:S02]  /*13350*/  SYNCS.PHASECHK.TRANS64.TRYWAIT P2, [R13+URZ+0x36850], R0 ;  /* 0x036850000d0075a7 */ /* 0x008724000804017f */
[----:B----4-:R-:W-:Y:S05]  /*13360*/  @!P2 NANOSLEEP.SYNCS 0x989680 ;  /* 0x009896800000a95d */ /* 0x010fea0003900000 */
[----:B------:R-:W4:Y:S02]  /*13370*/  @!P2 SYNCS.PHASECHK.TRANS64 P2, [R13+URZ+0x36850], R0 ;  /* 0x036850000d00a5a7 */ /* 0x000f24000804007f */
[----:B----4-:R-:W-:Y:S05]  /*13380*/  @!P2 BRA `(.L_x_3828) ;  /* 0xfffffffc00f0a947 */ /* 0x010fea000383ffff */
[----:B------:R-:W-:Y:S05]  /*13390*/  BRA `(.L_x_3827) ;  /* 0xffffff4c003c7947 */ /* 0x000fea000383ffff */
.L_x_3833:
[----:B-1----:R1:W2:Y:S02]  /*133a0*/  SYNCS.PHASECHK.TRANS64.TRYWAIT P0, [R11+URZ+0x36850], R2 ;  /* 0x036850020b0075a7 */ /* 0x0022a4000800017f */
[----:B--2---:R-:W-:Y:S05]  /*133b0*/  @!P0 NANOSLEEP.SYNCS 0x989680 ;  /* 0x009896800000895d */ /* 0x004fea0003900000 */
[----:B------:R-:W2:Y:S02]  /*133c0*/  @!P0 SYNCS.PHASECHK.TRANS64 P0, [R11+URZ+0x36850], R2 ;  /* 0x036850020b0085a7 */ /* 0x000ea4000800007f */
[----:B--2---:R-:W-:Y:S05]  /*133d0*/  @!P0 BRA `(.L_x_3833) ;  /* 0xfffffffc00f08947 */ /* 0x004fea000383ffff */
[----:B------:R-:W-:Y:S05]  /*133e0*/  BRA `(.L_x_3832) ;  /* 0xffffff6400e47947 */ /* 0x000fea000383ffff */
.L_x_3875:
[----:B------:R-:W1:Y:S01]  /*133f0*/  S2R R4, SR_TID.X ;  /* 0x0000000000047919 */ /* 0x000e620000002100 */
[----:B------:R-:W-:Y:S01]  /*13400*/  BSSY B0, `(.L_x_3983) ;  /* 0x000000a000007945 */ /* 0x000fe20003800000 */
[----:B0-----:R-:W-:Y:S02]  /*13410*/  IMAD.MOV.U32 R12, RZ, RZ, RZ ;  /* 0x000000ffff0c7224 */ /* 0x001fe400078e00ff */
[----:B------:R-:W-:Y:S02]  /*13420*/  IMAD.MOV.U32 R11, RZ, RZ, 0x1f ;  /* 0x0000001fff0b7424 */ /* 0x000fe400078e00ff */
[----:B------:R-:W-:Y:S01]  /*13430*/  IMAD.MOV.U32 R15, RZ, RZ, -0x1 ;  /* 0xffffffffff0f7424 */ /* 0x000fe200078e00ff */
[----:B-1----:R-:W-:-:S04]  /*13440*/  SHF.R.U32.HI R4, RZ, 0x5, R4 ;  /* 0x00000005ff047819 */ /* 0x002fc80000011604 */
[----:B------:R-:W-:-:S05]  /*13450*/  LOP3.LUT R4, R4, 0x3, RZ, 0xc0, !PT ;  /* 0x0000000304047812 */ /* 0x000fca00078ec0ff */
[----:B------:R-:W-:-:S07]  /*13460*/  IMAD.MOV.U32 R13, RZ, RZ, R4 ;  /* 0x000000ffff0d7224 */ /* 0x000fce00078e0004 */
[----:B------:R-:W-:Y:S05]  /*13470*/  WARPSYNC.COLLECTIVE R15, `(.L_x_3984) ;  /* 0x000000000f087348 */ /* 0x000fea0003c00000 */
[----:B------:R0:W1:Y:S02]  /*13480*/  SHFL.IDX P6, R14, R13, R12, R11 ;  /* 0x0000000c0d0e7389 */ /* 0x00006400000c000b */
[----:B01----:R-:W-:Y:S01]  /*13490*/  ENDCOLLECTIVE ;  /* 0x000000000000791b */ /* 0x003fe20003800000 */
.L_x_3984:
[----:B------:R-:W-:Y:S05]  /*134a0*/  BSYNC B0 ;  /* 0x0000000000007941 */ /* 0x000fea0003800000 */
.L_x_3983:
[----:B------:R-:W-:Y:S05]  /*134b0*/  BRA `(.L_x_3985) ;  /* 0xffffffac00c07947 */ /* 0x000fea000383ffff */
.L_x_3877:
[----:B------:R-:W-:Y:S01]  /*134c0*/  BSSY B0, `(.L_x_3986) ;  /* 0x0000006000007945 */ /* 0x000fe20003800000 */
[----:B------:R-:W-:-:S07]  /*134d0*/  IMAD.MOV.U32 R15, RZ, RZ, -0x1 ;  /* 0xffffffffff0f7424 */ /* 0x000fce00078e00ff */
[----:B01----:R-:W-:Y:S05]  /*134e0*/  WARPSYNC.COLLECTIVE R15, `(.L_x_3987) ;  /* 0x000000000f0c7348 */ /* 0x003fea0003c00000 */
[----:B------:R-:W-:Y:S02]  /*134f0*/  ELECT P6, UR62, PT ;  /* 0x00000000003e782f */ /* 0x000fe400038c0000 */
[----:B------:R-:W-:Y:S01]  /*13500*/  MOV R14, UR62 ;  /* 0x0000003e000e7c02 */ /* 0x000fe20008000f00 */
[----:B01----:R-:W-:Y:S10]  /*13510*/  ENDCOLLECTIVE ;  /* 0x000000000000791b */ /* 0x003ff40003800000 */
.L_x_3987:
[----:B------:R-:W-:Y:S05]  /*13520*/  BSYNC B0 ;  /* 0x0000000000007941 */ /* 0x000fea0003800000 */
.L_x_3986:
[----:B------:R-:W-:Y:S05]  /*13530*/  BRA `(.L_x_3988) ;  /* 0xffffffac00cc7947 */ /* 0x000fea000383ffff */
.L_x_3879:
[----:B-1----:R1:W2:Y:S02]  /*13540*/  SYNCS.PHASECHK.TRANS64.TRYWAIT P0, [R0+URZ+0x36840], R2 ;  /* 0x03684002000075a7 */ /* 0x0022a4000800017f */
[----:B--2---:R-:W-:Y:S05]  /*13550*/  @!P0 NANOSLEEP.SYNCS 0x989680 ;  /* 0x009896800000895d */ /* 0x004fea0003900000 */
[----:B------:R-:W2:Y:S02]  /*13560*/  @!P0 SYNCS.PHASECHK.TRANS64 P0, [R0+URZ+0x36840], R2 ;  /* 0x03684002000085a7 */ /* 0x000ea4000800007f */
[----:B--2---:R-:W-:Y:S05]  /*13570*/  @!P0 BRA `(.L_x_3879) ;  /* 0xfffffffc00f08947 */ /* 0x004fea000383ffff */
[----:B------:R-:W-:Y:S05]  /*13580*/  BRA `(.L_x_3989) ;  /* 0xffffffb000387947 */ /* 0x000fea000383ffff */
.L_x_3883:
[----:B------:R0:W5:Y:S01]  /*13590*/  LDL.LU R8, [R1+0x3c] ;  /* 0x00003c0001087983 */ /* 0x0001620000300800 */
        /* <DEDUP_REMOVED lines=8> */
.L_x_3990:
[----:B------:R-:W-:Y:S02]  /*13620*/  IMAD.MOV.U32 R13, RZ, RZ, R4 ;  /* 0x000000ffff0d7224 */ /* 0x000fe400078e0004 */
[----:B------:R-:W-:-:S07]  /*13630*/  IMAD.MOV.U32 R6, RZ, RZ, R14 ;  /* 0x000000ffff067224 */ /* 0x000fce00078e000e */
[----:B------:R-:W-:Y:S05]  /*13640*/  WARPSYNC.COLLECTIVE R15, `(.L_x_3991) ;  /* 0x000000000f087348 */ /* 0x000fea0003c00000 */
[----:B------:R0:W1:Y:S02]  /*13650*/  SHFL.IDX P6, R14, R13, R12, R11 ;  /* 0x0000000c0d0e7389 */ /* 0x00006400000c000b */
[----:B01----:R-:W-:Y:S01]  /*13660*/  ENDCOLLECTIVE ;  /* 0x000000000000791b */ /* 0x003fe20003800000 */
.L_x_3991:
[----:B------:R-:W-:Y:S02]  /*13670*/  IMAD.MOV.U32 R13, RZ, RZ, R0 ;  /* 0x000000ffff0d7224 */ /* 0x000fe400078e0000 */
[----:B------:R-:W-:Y:S02]  /*13680*/  IMAD.MOV.U32 R12, RZ, RZ, 0x1 ;  /* 0x00000001ff0c7424 */ /* 0x000fe400078e00ff */
[----:B------:R-:W-:Y:S02]  /*13690*/  IMAD R3, R8, R7, RZ ;  /* 0x0000000708037224 */ /* 0x000fe400078e02ff */
[----:B------:R-:W0:Y:S01]  /*136a0*/  S2R R8, SR_TID.X ;  /* 0x0000000000087919 */ /* 0x000e220000002100 */
[----:B------:R-:W-:-:S07]  /*136b0*/  IMAD.MOV.U32 R7, RZ, RZ, R14 ;  /* 0x000000ffff077224 */ /* 0x000fce00078e000e */
[----:B0-----:R-:W-:Y:S05]  /*136c0*/  WARPSYNC.COLLECTIVE R15, `(.L_x_3992) ;  /* 0x000000000f087348 */ /* 0x001fea0003c00000 */
[----:B------:R1:W2:Y:S02]  /*136d0*/  SHFL.IDX P6, R14, R13, R12, R11 ;  /* 0x0000000c0d0e7389 */ /* 0x0002a400000c000b */
[----:B012---:R-:W-:Y:S01]  /*136e0*/  ENDCOLLECTIVE ;  /* 0x000000000000791b */ /* 0x007fe20003800000 */
.L_x_3992:
[----:B------:R-:W-:Y:S02]  /*136f0*/  IMAD.MOV.U32 R13, RZ, RZ, R4 ;  /* 0x000000ffff0d7224 */ /* 0x000fe400078e0004 */
[----:B------:R-:W-:-:S07]  /*13700*/  IMAD.MOV.U32 R9, RZ, RZ, R14 ;  /* 0x000000ffff097224 */ /* 0x000fce00078e000e */
[----:B------:R-:W-:Y:S05]  /*13710*/  WARPSYNC.COLLECTIVE R15, `(.L_x_3993) ;  /* 0x000000000f087348 */ /* 0x000fea0003c00000 */
[----:B------:R0:W1:Y:S02]  /*13720*/  SHFL.IDX P6, R14, R13, R12, R11 ;  /* 0x0000000c0d0e7389 */ /* 0x00006400000c000b */
[----:B01----:R-:W-:Y:S01]  /*13730*/  ENDCOLLECTIVE ;  /* 0x000000000000791b */ /* 0x003fe20003800000 */
.L_x_3993:
[----:B------:R-:W-:-:S04]  /*13740*/  LOP3.LUT R8, R8, 0x7f, RZ, 0xc0, !PT ;  /* 0x0000007f08087812 */ /* 0x000fc800078ec0ff */
[----:B------:R-:W-:-:S05]  /*13750*/  SHF.R.U32.HI R8, RZ, 0x3, R8 ;  /* 0x00000003ff087819 */ /* 0x000fca0000011608 */
[----:B------:R-:W-:Y:S02]  /*13760*/  IMAD.IADD R2, R8, 0x1, R17 ;  /* 0x0000000108027824 */ /* 0x000fe400078e0211 */
[----:B------:R-:W-:Y:S01]  /*13770*/  IMAD.SHL.U32 R17, R5, 0x8, RZ ;  /* 0x0000000805117824 */ /* 0x000fe200078e00ff */
[----:B------:R-:W-:Y:S01]  /*13780*/  MOV R13, R0 ;  /* 0x00000000000d7202 */ /* 0x000fe20000000f00 */
[C---:B------:R-:W-:Y:S01]  /*13790*/  VIADD R5, R2.reuse, 0x10 ;  /* 0x0000001002057836 */ /* 0x040fe20000000000 */
[----:B------:R-:W-:Y:S01]  /*137a0*/  ISETP.GE.AND P3, PT, R2, R3, PT ;  /* 0x000000030200720c */ /* 0x000fe20003f66270 */
[----:B------:R-:W-:Y:S01]  /*137b0*/  IMAD.MOV.U32 R12, RZ, RZ, 0x2 ;  /* 0x00000002ff0c7424 */ /* 0x000fe200078e00ff */
[----:B------:R-:W-:-:S11]  /*137c0*/  LOP3.LUT R17, R17, 0x38, RZ, 0xc0, !PT ;  /* 0x0000003811117812 */ /* 0x000fd600078ec0ff */
        /* <DEDUP_REMOVED lines=11> */
[----:B------:R-:W-:Y:S01]  /*13880*/  ISETP.GE.AND P3, PT, R5, R3, PT ;  /* 0x000000030500720c */ /* 0x000fe20003f66270 */
[----:B------:R-:W-:-:S12]  /*13890*/  IMAD.MOV.U32 R5, RZ, RZ, R14 ;  /* 0x000000ffff057224 */ /* 0x000fd800078e000e */
[----:B0-----:R-:W-:Y:S05]  /*138a0*/  WARPSYNC.COLLECTIVE R15, `(.L_x_3994) ;  /* 0x000000000f087348 */ /* 0x001fea0003c00000 */
[----:B------:R1:W2:Y:S02]  /*138b0*/  SHFL.IDX P6, R14, R13, R12, R11 ;  /* 0x0000000c0d0e7389 */ /* 0x0002a400000c000b */
[----:B012---:R-:W-:Y:S01]  /*138c0*/  ENDCOLLECTIVE ;  /* 0x000000000000791b */ /* 0x007fe20003800000 */
.L_x_3994:
[----:B------:R-:W-:Y:S01]  /*138d0*/  @!P3 LEA R8, P5, R17, R5, 0x1 ;  /* 0x000000051108b211 */ /* 0x000fe200078a08ff */
[----:B------:R-:W-:-:S04]  /*138e0*/  IMAD.MOV.U32 R13, RZ, RZ, R4 ;  /* 0x000000ffff0d7224 */ /* 0x000fc800078e0004 */
[----:B------:R-:W-:Y:S02]  /*138f0*/  @!P3 IMAD.MOV.U32 R6, RZ, RZ, R8 ;  /* 0x000000ffff06b224 */ /* 0x000fe400078e0008 */
[----:B------:R-:W-:-:S04]  /*13900*/  @!P3 IMAD.X R5, RZ, RZ, R9, P5 ;  /* 0x000000ffff05b224 */ /* 0x000fc800028e0609 */
[----:B------:R-:W-:Y:S02]  /*13910*/  @!P3 IMAD.MOV.U32 R7, RZ, RZ, R5 ;  /* 0x000000ffff07b224 */ /* 0x000fe400078e0005 */
[----:B------:R-:W-:-:S07]  /*13920*/  IMAD.MOV.U32 R8, RZ, RZ, R14 ;  /* 0x000000ffff087224 */ /* 0x000fce00078e000e */
[----:B------:R-:W-:Y:S05]  /*13930*/  WARPSYNC.COLLECTIVE R15, `(.L_x_3995) ;  /* 0x000000000f087348 */ /* 0x000fea0003c00000 */
[----:B------:R0:W1:Y:S02]  /*13940*/  SHFL.IDX P6, R14, R13, R12, R11 ;  /* 0x0000000c0d0e7389 */ /* 0x00006400000c000b */
[----:B01----:R-:W-:Y:S01]  /*13950*/  ENDCOLLECTIVE ;  /* 0x000000000000791b */ /* 0x003fe20003800000 */
.L_x_3995:
[----:B------:R-:W-:Y:S01]  /*13960*/  VIADD R5, R2, 0x20 ;  /* 0x0000002002057836 */ /* 0x000fe20000000000 */
[----:B------:R-:W-:Y:S01]  /*13970*/  @!PT LDS RZ, [RZ] ;  /* 0x00000000fffff984 */ /* 0x000fe20000000800 */
[----:B------:R-:W-:Y:S01]  /*13980*/  @!PT LDS RZ, [RZ] ;  /* 0x00000000fffff984 */ /* 0x000fe20000000800 */
[----:B------:R-:W-:Y:S01]  /*13990*/  @!PT LDS RZ, [RZ] ;  /* 0x00000000fffff984 */ /* 0x000fe20000000800 */
[----:B------:R0:W-:Y:S04]  /*139a0*/  @!P3 LDGSTS.E.BYPASS.LTC128B.128 [R10+0x15c00], desc[UR60][R6.64], !P2 ;  /* 0x15c00000060abfae */ /* 0x0001e8000d101d7c */
[----:B------:R0:W-:Y:S04]  /*139b0*/  @!P3 LDGSTS.E.BYPASS.LTC128B.128 [R10+0x19c00], desc[UR60][R6.64+0x80], !P1 ;  /* 0x19c00080060abfae */ /* 0x0001e8000c901d7c */
[----:B------:R0:W-:Y:S01]  /*139c0*/  @!P3 LDGSTS.E.BYPASS.LTC128B.128 [R10+0x1dc00], desc[UR60][R6.64+0x100], !P0 ;  /* 0x1dc00100060abfae */ /* 0x0001e2000c101d7c */
[----:B------:R-:W-:Y:S01]  /*139d0*/  ISETP.GE.AND P3, PT, R5, R3, PT ;  /* 0x000000030500720c */ /* 0x000fe20003f66270 */
[----:B------:R-:W-:-:S02]  /*139e0*/  IMAD.MOV.U32 R13, RZ, RZ, R0 ;  /* 0x000000ffff0d7224 */ /* 0x000fc400078e0000 */
[----:B------:R-:W-:Y:S02]  /*139f0*/  IMAD.MOV.U32 R12, RZ, RZ, 0x3 ;  /* 0x00000003ff0c7424 */ /* 0x000fe400078e00ff */
[----:B------:R-:W-:-:S08]  /*13a00*/  IMAD.MOV.U32 R5, RZ, RZ, R14 ;  /* 0x000000ffff057224 */ /* 0x000fd000078e000e */
[----:B0-----:R-:W-:Y:S05]  /*13a10*/  WARPSYNC.COLLECTIVE R15, `(.L_x_3996) ;  /* 0x000000000f087348 */ /* 0x001fea0003c00000 */
[----:B------:R1:W2:Y:S02]  /*13a20*/  SHFL.IDX P6, R14, R13, R12, R11 ;  /* 0x0000000c0d0e7389 */ /* 0x0002a400000c000b */
[----:B012---:R-:W-:Y:S01]  /*13a30*/  ENDCOLLECTIVE ;  /* 0x000000000000791b */ /* 0x007fe20003800000 */
.L_x_3996:
[----:B------:R-:W-:-:S05]  /*13a40*/  @!P3 LEA R5, P4, R17, R5, 0x1 ;  /* 0x000000051105b211 */ /* 0x000fca00078808ff */
[----:B------:R-:W-:Y:S02]  /*13a50*/  @!P3 IMAD.X R6, RZ, RZ, R8, P4 ;  /* 0x000000ffff06b224 */ /* 0x000fe400020e0608 */
[C---:B------:R-:W-:Y:S02]  /*13a60*/  VIADD R8, R2.reuse, 0x60 ;  /* 0x0000006002087836 */ /* 0x040fe40000000000 */
        /* <DEDUP_REMOVED lines=15> */
.L_x_3997:
[----:B------:R-:W-:Y:S02]  /*13b60*/  IMAD.MOV.U32 R13, RZ, RZ, R0 ;  /* 0x000000ffff0d7224 */ /* 0x000fe400078e0000 */
[----:B------:R-:W-:Y:S02]  /*13b70*/  IMAD.MOV.U32 R12, RZ, RZ, 0x4 ;  /* 0x00000004ff0c7424 */ /* 0x000fe400078e00ff */
[----:B------:R-:W-:-:S07]  /*13b80*/  IMAD.MOV.U32 R5, RZ, RZ, R14 ;  /* 0x000000ffff057224 */ /* 0x000fce00078e000e */
[----:B------:R-:W-:Y:S05]  /*13b90*/  WARPSYNC.COLLECTIVE R15, `(.L_x_3998) ;  /* 0x000000000f087348 */ /* 0x000fea0003c00000 */
[----:B------:R0:W1:Y:S02]  /*13ba0*/  SHFL.IDX P6, R14, R13, R12, R11 ;  /* 0x0000000c0d0e7389 */ /* 0x00006400000c000b */
[----:B01----:R-:W-:Y:S01]  /*13bb0*/  ENDCOLLECTIVE ;  /* 0x000000000000791b */ /* 0x003fe20003800000 */
.L_x_3998:
        /* <DEDUP_REMOVED lines=17> */
.L_x_3999:
[----:B------:R-:W-:Y:S02]  /*13cd0*/  IMAD.MOV.U32 R13, RZ, RZ, R0 ;  /* 0x000000ffff0d7224 */ /* 0x000fe400078e0000 */
[----:B------:R-:W-:Y:S02]  /*13ce0*/  IMAD.MOV.U32 R12, RZ, RZ, 0x5 ;  /* 0x00000005ff0c7424 */ /* 0x000fe400078e00ff */
[----:B------:R-:W-:-:S07]  /*13cf0*/  IMAD.MOV.U32 R5, RZ, RZ, R14 ;  /* 0x000000ffff057224 */ /* 0x000fce00078e000e */
[----:B------:R-:W-:Y:S05]  /*13d00*/  WARPSYNC.COLLECTIVE R15, `(.L_x_4000) ;  /* 0x000000000f087348 */ /* 0x000fea0003c00000 */
[----:B------:R0:W1:Y:S02]  /*13d10*/  SHFL.IDX P6, R14, R13, R12, R11 ;  /* 0x0000000c0d0e7389 */ /* 0x00006400000c000b */
[----:B01----:R-:W-:Y:S01]  /*13d20*/  ENDCOLLECTIVE ;  /* 0x000000000000791b */ /* 0x003fe20003800000 */
.L_x_4000:
        /* <DEDUP_REMOVED lines=17> */
.L_x_4001:
[----:B------:R-:W-:Y:S02]  /*13e40*/  IMAD.MOV.U32 R13, RZ, RZ, R0 ;  /* 0x000000ffff0d7224 */ /* 0x000fe400078e0000 */
[----:B------:R-:W-:Y:S02]  /*13e50*/  IMAD.MOV.U32 R12, RZ, RZ, 0x6 ;  /* 0x00000006ff0c7424 */ /* 0x000fe400078e00ff */
[----:B------:R-:W-:-:S07]  /*13e60*/  IMAD.MOV.U32 R5, RZ, RZ, R14 ;  /* 0x000000ffff057224 */ /* 0x000fce00078e000e */
[----:B------:R-:W-:Y:S05]  /*13e70*/  WARPSYNC.COLLECTIVE R15, `(.L_x_4002) ;  /* 0x000000000f087348 */ /* 0x000fea0003c00000 */
[----:B------:R0:W1:Y:S02]  /*13e80*/  SHFL.IDX P6, R14, R13, R12, R11 ;  /* 0x0000000c0d0e7389 */ /* 0x00006400000c000b */
[----:B01----:R-:W-:Y:S01]  /*13e90*/  ENDCOLLECTIVE ;  /* 0x000000000000791b */ /* 0x003fe20003800000 */
.L_x_4002:
[----:B------:R-:W-:-:S05]  /*13ea0*/  @!P3 LEA R5, P4, R17, R5, 0x1 ;  /* 0x000000051105b211 */ /* 0x000fca00078808ff */
[----:B------:R-:W-:Y:S01]  /*13eb0*/  @!P3 IMAD.X R6, RZ, RZ, R6, P4 ;  /* 0x000000ffff06b224 */ /* 0x000fe200020e0606 */
[----:B------:R-:W-:-:S03]  /*13ec0*/  ISETP.GE.AND P4, PT, R8, R3, PT ;  /* 0x000000030800720c */ /* 0x000fc60003f86270 */
[----:B------:R-:W-:Y:S02]  /*13ed0*/  @!P3 IMAD.MOV.U32 R7, RZ, RZ, R6 ;  /* 0x000000ffff07b224 */ /* 0x000fe400078e0006 */
[----:B------:R-:W-:Y:S02]  /*13ee0*/  @!P3 IMAD.MOV.U32 R6, RZ, RZ, R5 ;  /* 0x000000ffff06b224 */ /* 0x000fe400078e0005 */
[----:B------:R-:W-:-:S03]  /*13ef0*/  IMAD.MOV.U32 R13, RZ, RZ, R4 ;  /* 0x000000ffff0d7224 */ /* 0x000fc600078e0004 */
[----:B------:R-:W-:Y:S01]  /*13f00*/  @!PT LDS RZ, [RZ] ;  /* 0x00000000fffff984 */ /* 0x000fe20000000800 */
[----:B------:R-:W-:Y:S01]  /*13f10*/  @!PT LDS RZ, [RZ] ;  /* 0x00000000fffff984 */ /* 0x000fe20000000800 */
[----:B------:R-:W-:Y:S01]  /*13f20*/  @!PT LDS RZ, [RZ] ;  /* 0x00000000fffff984 */ /* 0x000fe20000000800 */
[----:B------:R-:W-:Y:S04]  /*13f30*/  @!P3 LDGSTS.E.BYPASS.LTC128B.128 [R10+0x17c00], desc[UR60][R6.64], !P2 ;  /* 0x17c00000060abfae */ /* 0x000fe8000d101d7c */
[----:B------:R-:W-:Y:S04]  /*13f40*/  @!P3 LDGSTS.E.BYPASS.LTC128B.128 [R10+0x1bc00], desc[UR60][R6.64+0x80], !P1 ;  /* 0x1bc00080060abfae */ /* 0x000fe8000c901d7c */
[----:B------:R0:W-:Y:S02]  /*13f50*/  @!P3 LDGSTS.E.BYPASS.LTC128B.128 [R10+0x1fc00], desc[UR60][R6.64+0x100], !P0 ;  /* 0x1fc00100060abfae */ /* 0x0001e4000c101d7c */
[----:B0-----:R-:W-:-:S07]  /*13f60*/  IMAD.MOV.U32 R6, RZ, RZ, R14 ;  /* 0x000000ffff067224 */ /* 0x001fce00078e000e */
[----:B------:R-:W-:Y:S05]  /*13f70*/  WARPSYNC.COLLECTIVE R15, `(.L_x_4003) ;  /* 0x000000000f087348 */ /* 0x000fea0003c00000 */
[----:B------:R0:W1:Y:S02]  /*13f80*/  SHFL.IDX P6, R14, R13, R12, R11 ;  /* 0x0000000c0d0e7389 */ /* 0x00006400000c000b */
[----:B01----:R-:W-:Y:S01]  /*13f90*/  ENDCOLLECTIVE ;  /* 0x000000000000791b */ /* 0x003fe20003800000 */
.L_x_4003:
[----:B------:R-:W-:Y:S02]  /*13fa0*/  IMAD.MOV.U32 R13, RZ, RZ, R0 ;  /* 0x000000ffff0d7224 */ /* 0x000fe400078e0000 */
[----:B------:R-:W-:Y:S02]  /*13fb0*/  IMAD.MOV.U32 R12, RZ, RZ, 0x7 ;  /* 0x00000007ff0c7424 */ /* 0x000fe400078e00ff */
[----:B------:R-:W-:-:S07]  /*13fc0*/  IMAD.MOV.U32 R5, RZ, RZ, R14 ;  /* 0x000000ffff057224 */ /* 0x000fce00078e000e */
[----:B------:R-:W-:Y:S05]  /*13fd0*/  WARPSYNC.COLLECTIVE R15, `(.L_x_4004) ;  /* 0x000000000f087348 */ /* 0x000fea0003c00000 */
[----:B------:R0:W1:Y:S02]  /*13fe0*/  SHFL.IDX P6, R14, R13, R12, R11 ;  /* 0x0000000c0d0e7389 */ /* 0x00006400000c000b */
[----:B01----:R-:W-:Y:S01]  /*13ff0*/  ENDCOLLECTIVE ;  /* 0x000000000000791b */ /* 0x003fe20003800000 */
.L_x_4004:
        /* <DEDUP_REMOVED lines=14> */
.L_x_4005:
[----:B------:R-:W-:Y:S01]  /*140e0*/  @!PT LDS RZ, [RZ] ;  /* 0x00000000fffff984 */ /* 0x000fe20000000800 */
[----:B------:R-:W-:Y:S01]  /*140f0*/  @!PT LDS RZ, [RZ] ;  /* 0x00000000fffff984 */ /* 0x000fe20000000800 */
[----:B------:R-:W-:Y:S01]  /*14100*/  @!PT LDS RZ, [RZ] ;  /* 0x00000000fffff984 */ /* 0x000fe20000000800 */
[----:B------:R0:W-:Y:S01]  /*14110*/  @!P4 LDGSTS.E.BYPASS.LTC128B.128 [R10+0x20400], desc[UR60][R6.64+0x100], !P0 ;  /* 0x20400100060acfae */ /* 0x0001e2000c101d7c */
[----:B------:R-:W-:Y:S01]  /*14120*/  IMAD.MOV.U32 R4, RZ, RZ, R14 ;  /* 0x000000ffff047224 */ /* 0x000fe200078e000e */
[----:B------:R-:W-:Y:S06]  /*14130*/  BRA `(.L_x_4006) ;  /* 0xffffffb4000c7947 */ /* 0x000fec000383ffff */
.L_x_3888:
[----:B0-----:R-:W2:Y:S02]  /*14140*/  LDL R2, [R1+0x4] ;  /* 0x0000040001027983 */ /* 0x001ea40000100800 */
[----:B--2---:R0:W1:Y:S02]  /*14150*/  SYNCS.PHASECHK.TRANS64.TRYWAIT P0, [R2+URZ+0x36820], R0 ;  /* 0x03682000020075a7 */ /* 0x004064000800017f */
[----:B-1----:R-:W-:Y:S05]  /*14160*/  @!P0 NANOSLEEP.SYNCS 0x989680 ;  /* 0x009896800000895d */ /* 0x002fea0003900000 */
[----:B------:R-:W1:Y:S02]  /*14170*/  @!P0 SYNCS.PHASECHK.TRANS64 P0, [R2+URZ+0x36820], R0 ;  /* 0x03682000020085a7 */ /* 0x000e64000800007f */
[----:B-1----:R-:W-:Y:S05]  /*14180*/  @!P0 BRA `(.L_x_3888) ;  /* 0xfffffffc00ec8947 */ /* 0x002fea000383ffff */
[----:B------:R-:W-:Y:S05]  /*14190*/  BRA `(.L_x_4007) ;  /* 0xffffffb400907947 */ /* 0x000fea000383ffff */
.L_x_3897:
[----:B-1----:R1:W2:Y:S02]  /*141a0*/  SYNCS.PHASECHK.TRANS64.TRYWAIT P0, [R3+URZ+0x36840], R2 ;  /* 0x03684002030075a7 */ /* 0x0022a4000800017f */
[----:B--2---:R-:W-:Y:S05]  /*141b0*/  @!P0 NANOSLEEP.SYNCS 0x989680 ;  /* 0x009896800000895d */ /* 0x004fea0003900000 */
[----:B------:R-:W2:Y:S02]  /*141c0*/  @!P0 SYNCS.PHASECHK.TRANS64 P0, [R3+URZ+0x36840], R2 ;  /* 0x03684002030085a7 */ /* 0x000ea4000800007f */
[----:B--2---:R-:W-:Y:S05]  /*141d0*/  @!P0 BRA `(.L_x_3897) ;  /* 0xfffffffc00f08947 */ /* 0x004fea000383ffff */
[----:B------:R-:W-:Y:S05]  /*141e0*/  BRA `(.L_x_4008) ;  /* 0xffffffb8005c7947 */ /* 0x000fea000383ffff */
.L_x_3904:
[----:B0-----:R0:W1:Y:S02]  /*141f0*/  SYNCS.PHASECHK.TRANS64.TRYWAIT P0, [R3+URZ+0x60], R2 ;  /* 0x00006002030075a7 */ /* 0x001064000800017f */
[----:B-1----:R-:W-:Y:S05]  /*14200*/  @!P0 NANOSLEEP.SYNCS 0x989680 ;  /* 0x009896800000895d */ /* 0x002fea0003900000 */
[----:B------:R-:W1:Y:S02]  /*14210*/  @!P0 SYNCS.PHASECHK.TRANS64 P0, [R3+URZ+0x60], R2 ;  /* 0x00006002030085a7 */ /* 0x000e64000800007f */
[----:B-1----:R-:W-:Y:S05]  /*14220*/  @!P0 BRA `(.L_x_3904) ;  /* 0xfffffffc00f08947 */ /* 0x002fea000383ffff */
[----:B------:R-:W-:Y:S05]  /*14230*/  BRA `(.L_x_4009) ;  /* 0xffffffbc00787947 */ /* 0x000fea000383ffff */
.L_x_3914:
[----:B---3--:R3:W4:Y:S02]  /*14240*/  SYNCS.PHASECHK.TRANS64.TRYWAIT P0, [R3+URZ+0x36840], R2 ;  /* 0x03684002030075a7 */ /* 0x008724000800017f */
[----:B----4-:R-:W-:Y:S05]  /*14250*/  @!P0 NANOSLEEP.SYNCS 0x989680 ;  /* 0x009896800000895d */ /* 0x010fea0003900000 */
[----:B------:R-:W4:Y:S02]  /*14260*/  @!P0 SYNCS.PHASECHK.TRANS64 P0, [R3+URZ+0x36840], R2 ;  /* 0x03684002030085a7 */ /* 0x000f24000800007f */
[----:B----4-:R-:W-:Y:S05]  /*14270*/  @!P0 BRA `(.L_x_3914) ;  /* 0xfffffffc00f08947 */ /* 0x010fea000383ffff */
[----:B------:R-:W-:Y:S05]  /*14280*/  BRA `(.L_x_4010) ;  /* 0xffffffc400647947 */ /* 0x000fea000383ffff */
.L_x_3921:
[----:B--2---:R2:W3:Y:S02]  /*14290*/  SYNCS.PHASECHK.TRANS64.TRYWAIT P0, [R2+URZ+0x60], R3 ;  /* 0x00006003020075a7 */ /* 0x0044e4000800017f */
[----:B---3--:R-:W-:Y:S05]  /*142a0*/  @!P0 NANOSLEEP.SYNCS 0x989680 ;  /* 0x009896800000895d */ /* 0x008fea0003900000 */
[----:B------:R-:W3:Y:S02]  /*142b0*/  @!P0 SYNCS.PHASECHK.TRANS64 P0, [R2+URZ+0x60], R3 ;  /* 0x00006003020085a7 */ /* 0x000ee4000800007f */
[----:B---3--:R-:W-:Y:S05]  /*142c0*/  @!P0 BRA `(.L_x_3921) ;  /* 0xfffffffc00f08947 */ /* 0x008fea000383ffff */
[----:B------:R-:W-:Y:S05]  /*142d0*/  BRA `(.L_x_4011) ;  /* 0xffffffc800807947 */ /* 0x000fea000383ffff */
.L_x_3931:
[----:B----4-:R4:W0:Y:S02]  /*142e0*/  SYNCS.PHASECHK.TRANS64.TRYWAIT P0, [R2+URZ+0x36840], R3 ;  /* 0x03684003020075a7 */ /* 0x010824000800017f */
[----:B0-----:R-:W-:Y:S05]  /*142f0*/  @!P0 NANOSLEEP.SYNCS 0x989680 ;  /* 0x009896800000895d */ /* 0x001fea0003900000 */
[----:B------:R-:W0:Y:S02]  /*14300*/  @!P0 SYNCS.PHASECHK.TRANS64 P0, [R2+URZ+0x36840], R3 ;  /* 0x03684003020085a7 */ /* 0x000e24000800007f */
[----:B0-----:R-:W-:Y:S05]  /*14310*/  @!P0 BRA `(.L_x_3931) ;  /* 0xfffffffc00f08947 */ /* 0x001fea000383ffff */
[----:B------:R-:W-:Y:S05]  /*14320*/  BRA `(.L_x_4012) ;  /* 0xffffffd000347947 */ /* 0x000fea000383ffff */
.L_x_3938:
[----:B--2---:R2:W3:Y:S02]  /*14330*/  SYNCS.PHASECHK.TRANS64.TRYWAIT P0, [R2+URZ+0x60], R5 ;  /* 0x00006005020075a7 */ /* 0x0044e4000800017f */
[----:B---3--:R-:W-:Y:S05]  /*14340*/  @!P0 NANOSLEEP.SYNCS 0x989680 ;  /* 0x009896800000895d */ /* 0x008fea0003900000 */
[----:B------:R-:W3:Y:S02]  /*14350*/  @!P0 SYNCS.PHASECHK.TRANS64 P0, [R2+URZ+0x60], R5 ;  /* 0x00006005020085a7 */ /* 0x000ee4000800007f */
[----:B---3--:R-:W-:Y:S05]  /*14360*/  @!P0 BRA `(.L_x_3938) ;  /* 0xfffffffc00f08947 */ /* 0x008fea000383ffff */
[----:B------:R-:W-:Y:S05]  /*14370*/  BRA `(.L_x_4013) ;  /* 0xffffffd400507947 */ /* 0x000fea000383ffff */
.L_x_3950:
[----:B0-----:R0:W2:Y:S02]  /*14380*/  SYNCS.PHASECHK.TRANS64.TRYWAIT P0, [R2+URZ+0x36860], R0 ;  /* 0x03686000020075a7 */ /* 0x0010a4000800017f */
[----:B--2---:R-:W-:Y:S05]  /*14390*/  @!P0 NANOSLEEP.SYNCS 0x989680 ;  /* 0x009896800000895d */ /* 0x004fea0003900000 */
[----:B------:R-:W2:Y:S02]  /*143a0*/  @!P0 SYNCS.PHASECHK.TRANS64 P0, [R2+URZ+0x36860], R0 ;  /* 0x03686000020085a7 */ /* 0x000ea4000800007f */
[----:B--2---:R-:W-:Y:S05]  /*143b0*/  @!P0 BRA `(.L_x_3950) ;  /* 0xfffffffc00f08947 */ /* 0x004fea000383ffff */
[----:B------:R-:W-:Y:S05]  /*143c0*/  BRA `(.L_x_4014) ;  /* 0xffffffd800e87947 */ /* 0x000fea000383ffff */
.L_x_3958:
[----:B------:R-:W-:Y:S01]  /*143d0*/  BSSY B0, `(.L_x_4015) ;  /* 0x0000008000007945 */ /* 0x000fe20003800000 */
[----:B------:R-:W-:Y:S02]  /*143e0*/  IMAD.MOV.U32 R13, RZ, RZ, R16 ;  /* 0x000000ffff0d7224 */ /* 0x000fe400078e0010 */
[----:B------:R-:W-:Y:S02]  /*143f0*/  IMAD.MOV.U32 R12, RZ, RZ, RZ ;  /* 0x000000ffff0c7224 */ /* 0x000fe400078e00ff */
[----:B------:R-:W-:Y:S02]  /*14400*/  IMAD.MOV.U32 R11, RZ, RZ, 0x1f ;  /* 0x0000001fff0b7424 */ /* 0x000fe400078e00ff */
[----:B------:R-:W-:-:S07]  /*14410*/  IMAD.MOV.U32 R15, RZ, RZ, -0x1 ;  /* 0xffffffffff0f7424 */ /* 0x000fce00078e00ff */
[----:B-----5:R-:W-:Y:S05]  /*14420*/  WARPSYNC.COLLECTIVE R15, `(.L_x_4016) ;  /* 0x000000000f087348 */ /* 0x020fea0003c00000 */
[----:B------:R0:W1:Y:S02]  /*14430*/  SHFL.IDX P6, R14, R13, R12, R11 ;  /* 0x0000000c0d0e7389 */ /* 0x00006400000c000b */
[----:B01---5:R-:W-:Y:S01]  /*14440*/  ENDCOLLECTIVE ;  /* 0x000000000000791b */ /* 0x023fe20003800000 */
.L_x_4016:
[----:B------:R-:W-:Y:S05]  /*14450*/  BSYNC B0 ;  /* 0x0000000000007941 */ /* 0x000fea0003800000 */
.L_x_4015:
        /* <DEDUP_REMOVED lines=9> */
.L_x_4017:
        /* <DEDUP_REMOVED lines=18> */
.L_x_4018:
        /* <DEDUP_REMOVED lines=8> */
.L_x_4019:
        /* <DEDUP_REMOVED lines=8> */
.L_x_4020:
        /* <DEDUP_REMOVED lines=8> */
.L_x_4021:
        /* <DEDUP_REMOVED lines=8> */
.L_x_4022:
        /* <DEDUP_REMOVED lines=9> */
.L_x_4023:
[----:B------:R-:W-:Y:S01]  /*148a0*/  IMAD.MOV.U32 R6, RZ, RZ, R14 ;  /* 0x000000ffff067224 */ /* 0x000fe200078e000e */
[----:B------:R-:W-:Y:S06]  /*148b0*/  BRA `(.L_x_4024) ;  /* 0xffffffdc00ac7947 */ /* 0x000fec000383ffff */
.L_x_3963:
        /* <DEDUP_REMOVED lines=8> */
.L_x_4026:
[----:B------:R-:W-:Y:S05]  /*14940*/  BSYNC B0 ;  /* 0x0000000000007941 */ /* 0x000fea0003800000 */
.L_x_4025:
        /* <DEDUP_REMOVED lines=9> */
.L_x_4027:
        /* <DEDUP_REMOVED lines=8> */
.L_x_4028:
        /* <DEDUP_REMOVED lines=8> */
.L_x_4029:
        /* <DEDUP_REMOVED lines=8> */
.L_x_4030:
        /* <DEDUP_REMOVED lines=9> */
.L_x_4031:
[----:B------:R-:W-:Y:S01]  /*14bf0*/  IMAD.MOV.U32 R6, RZ, RZ, R14 ;  /* 0x000000ffff067224 */ /* 0x000fe200078e000e */
[----:B------:R-:W-:Y:S06]  /*14c00*/  BRA `(.L_x_4032) ;  /* 0xffffffdc00747947 */ /* 0x000fec000383ffff */
.L_x_3965:
[----:B------:R-:W-:Y:S01]  /*14c10*/  BSSY B0, `(.L_x_4033) ;  /* 0x0000006000007945 */ /* 0x000fe20003800000 */
[----:B------:R-:W-:Y:S01]  /*14c20*/  PLOP3.LUT P6, PT, P6, PT, PT, 0x8, 0x0 ;  /* 0x000000000000781c */ /* 0x000fe200037ce170 */
[----:B------:R-:W-:-:S12]  /*14c30*/  IMAD.MOV.U32 R15, RZ, RZ, -0x1 ;  /* 0xffffffffff0f7424 */ /* 0x000fd800078e00ff */
[----:B0----5:R-:W-:Y:S05]  /*14c40*/  WARPSYNC.COLLECTIVE R15, `(.L_x_4034) ;  /* 0x000000000f087348 */ /* 0x021fea0003c00000 */
[----:B------:R-:W-:Y:S01]  /*14c50*/  VOTE.ANY R14, PT, P6 ;  /* 0x00000000000e7806 */ /* 0x000fe200030e0100 */
[----:B0----5:R-:W-:Y:S06]  /*14c60*/  ENDCOLLECTIVE ;  /* 0x000000000000791b */ /* 0x021fec0003800000 */
.L_x_4034:
[----:B------:R-:W-:Y:S05]  /*14c70*/  BSYNC B0 ;  /* 0x0000000000007941 */ /* 0x000fea0003800000 */
.L_x_4033:
        /* <DEDUP_REMOVED lines=9> */
.L_x_4035:
[----:B------:R-:W-:Y:S01]  /*14d10*/  IMAD.MOV.U32 R17, RZ, RZ, R14 ;  /* 0x000000ffff117224 */ /* 0x000fe200078e000e */
[----:B------:R-:W-:Y:S06]  /*14d20*/  BRA `(.L_x_4036) ;  /* 0xffffffdc00647947 */ /* 0x000fec000383ffff */
.L_x_3967:
[----:B------:R-:W-:Y:S01]  /*14d30*/  BSSY B0, `(.L_x_4037) ;  /* 0x0000007000007945 */ /* 0x000fe20003800000 */
[----:B------:R-:W-:Y:S02]  /*14d40*/  IMAD.MOV.U32 R13, RZ, RZ, R3 ;  /* 0x000000ffff0d7224 */ /* 0x000fe400078e0003 */
[----:B------:R-:W-:Y:S02]  /*14d50*/  IMAD.MOV.U32 R11, RZ, RZ, 0x1f ;  /* 0x0000001fff0b7424 */ /* 0x000fe400078e00ff */
[----:B------:R-:W-:-:S07]  /*14d60*/  IMAD.MOV.U32 R15, RZ, RZ, -0x1 ;  /* 0xffffffffff0f7424 */ /* 0x000fce00078e00ff */
[----:B0-2--5:R-:W-:Y:S05]  /*14d70*/  WARPSYNC.COLLECTIVE R15, `(.L_x_4038) ;  /* 0x000000000f087348 */ /* 0x025fea0003c00000 */
[----:B------:R1:W3:Y:S02]  /*14d80*/  SHFL.IDX P6, R14, R13, R12, R11 ;  /* 0x0000000c0d0e7389 */ /* 0x0002e400000c000b */
[----:B0123-5:R-:W-:Y:S01]  /*14d90*/  ENDCOLLECTIVE ;  /* 0x000000000000791b */ /* 0x02ffe20003800000 */
.L_x_4038:
[----:B------:R-:W-:Y:S05]  /*14da0*/  BSYNC B0 ;  /* 0x0000000000007941 */ /* 0x000fea0003800000 */
.L_x_4037:
[----:B------:R-:W-:Y:S01]  /*14db0*/  IMAD.MOV.U32 R2, RZ, RZ, R14 ;  /* 0x000000ffff027224 */ /* 0x000fe200078e000e */
[----:B------:R-:W-:Y:S06]  /*14dc0*/  BRA `(.L_x_3966) ;  /* 0xffffffdc00587947 */ /* 0x000fec000383ffff */
.L_x_3971:
[----:B0-----:R0:W2:Y:S02]  /*14dd0*/  SYNCS.PHASECHK.TRANS64.TRYWAIT P0, [R0+URZ+0x36820], R3 ;  /* 0x03682003000075a7 */ /* 0x0010a4000800017f */
[----:B--2---:R-:W-:Y:S05]  /*14de0*/  @!P0 NANOSLEEP.SYNCS 0x989680 ;  /* 0x009896800000895d */ /* 0x004fea0003900000 */
[----:B------:R-:W2:Y:S02]  /*14df0*/  @!P0 SYNCS.PHASECHK.TRANS64 P0, [R0+URZ+0x36820], R3 ;  /* 0x03682003000085a7 */ /* 0x000ea4000800007f */
[----:B--2---:R-:W-:Y:S05]  /*14e00*/  @!P0 BRA `(.L_x_3971) ;  /* 0xfffffffc00f08947 */ /* 0x004fea000383ffff */
[----:B------:R-:W-:Y:S05]  /*14e10*/  BRA `(.L_x_4039) ;  /* 0xffffffe0004c7947 */ /* 0x000fea000383ffff */
.L_x_3972:
        /* <DEDUP_REMOVED lines=8> */
[----:B01--45:R-:W-:Y:S05]  /*14ea0*/  WARPSYNC.COLLECTIVE R15, `(.L_x_4041) ;  /* 0x000000000f087348 */ /* 0x033fea0003c00000 */
[----:B------:R2:W3:Y:S02]  /*14eb0*/  SHFL.IDX P6, R14, R13, R12, R11 ;  /* 0x0000000c0d0e7389 */ /* 0x0004e400000c000b */
[----:B012345:R-:W-:Y:S01]  /*14ec0*/  ENDCOLLECTIVE ;  /* 0x000000000000791b */ /* 0x03ffe20003800000 */
.L_x_4041:
[----:B------:R-:W-:Y:S05]  /*14ed0*/  BSYNC B0 ;  /* 0x0000000000007941 */ /* 0x000fea0003800000 */
.L_x_4040:
[----:B------:R-:W-:Y:S05]  /*14ee0*/  BRA `(.L_x_4042) ;  /* 0xffffffe000347947 */ /* 0x000fea000383ffff */
.L_x_3975:
[----:B------:R-:W-:Y:S01]  /*14ef0*/  BSSY B1, `(.L_x_4043) ;  /* 0x0000006000017945 */ /* 0x000fe20003800000 */
[----:B------:R-:W-:-:S07]  /*14f00*/  IMAD.MOV.U32 R15, RZ, RZ, -0x1 ;  /* 0xffffffffff0f7424 */ /* 0x000fce00078e00ff */
[----:B012-45:R-:W-:Y:S05]  /*14f10*/  WARPSYNC.COLLECTIVE R15, `(.L_x_4044) ;  /* 0x000000000f0c7348 */ /* 0x037fea0003c00000 */
[----:B------:R-:W-:Y:S02]  /*14f20*/  ELECT P6, UR62, PT ;  /* 0x00000000003e782f */ /* 0x000fe400038c0000 */
[----:B------:R-:W-:Y:S01]  /*14f30*/  MOV R14, UR62 ;  /* 0x0000003e000e7c02 */ /* 0x000fe20008000f00 */
[----:B012-45:R-:W-:Y:S10]  /*14f40*/  ENDCOLLECTIVE ;  /* 0x000000000000791b */ /* 0x037ff40003800000 */
.L_x_4044:
[----:B------:R-:W-:Y:S05]  /*14f50*/  BSYNC B1 ;  /* 0x0000000000017941 */ /* 0x000fea0003800000 */
.L_x_4043:
[----:B------:R-:W-:Y:S05]  /*14f60*/  BRA `(.L_x_4045) ;  /* 0xffffffe0002c7947 */ /* 0x000fea000383ffff */
.L_x_3977:
[----:B0-----:R0:W1:Y:S02]  /*14f70*/  SYNCS.PHASECHK.TRANS64.TRYWAIT P0, [R6+URZ], R5 ;  /* 0x00000005060075a7 */ /* 0x001064000800017f */
[----:B-1----:R-:W-:Y:S05]  /*14f80*/  @!P0 NANOSLEEP.SYNCS 0x989680 ;  /* 0x009896800000895d */ /* 0x002fea0003900000 */
[----:B------:R-:W1:Y:S02]  /*14f90*/  @!P0 SYNCS.PHASECHK.TRANS64 P0, [R6+URZ], R5 ;  /* 0x00000005060085a7 */ /* 0x000e64000800007f */
[----:B-1----:R-:W-:Y:S05]  /*14fa0*/  @!P0 BRA `(.L_x_3977) ;  /* 0xfffffffc00f08947 */ /* 0x002fea000383ffff */
[----:B------:R-:W-:Y:S05]  /*14fb0*/  BRA `(.L_x_4046) ;  /* 0xffffffe000687947 */ /* 0x000fea000383ffff */
.L_x_3978:
[----:B-1----:R1:W2:Y:S02]  /*14fc0*/  SYNCS.PHASECHK.TRANS64.TRYWAIT P0, [R7+URZ], R2 ;  /* 0x00000002070075a7 */ /* 0x0022a4000800017f */
[----:B--2---:R-:W-:Y:S05]  /*14fd0*/  @!P0 NANOSLEEP.SYNCS 0x989680 ;  /* 0x009896800000895d */ /* 0x004fea0003900000 */
[----:B------:R-:W2:Y:S02]  /*14fe0*/  @!P0 SYNCS.PHASECHK.TRANS64 P0, [R7+URZ], R2 ;  /* 0x00000002070085a7 */ /* 0x000ea4000800007f */
[----:B--2---:R-:W-:Y:S05]  /*14ff0*/  @!P0 BRA `(.L_x_3978) ;  /* 0xfffffffc00f08947 */ /* 0x004fea000383ffff */
[----:B------:R-:W-:Y:S05]  /*15000*/  BRA `(.L_x_4047) ;  /* 0xffffffe0005c7947 */ /* 0x000fea000383ffff */
.L_x_3980:
[----:B--2---:R2:W3:Y:S02]  /*15010*/  SYNCS.PHASECHK.TRANS64.TRYWAIT P0, [R4+URZ], R5 ;  /* 0x00000005040075a7 */ /* 0x0044e4000800017f */
[----:B---3--:R-:W-:Y:S05]  /*15020*/  @!P0 NANOSLEEP.SYNCS 0x989680 ;  /* 0x009896800000895d */ /* 0x008fea0003900000 */
[----:B------:R-:W3:Y:S02]  /*15030*/  @!P0 SYNCS.PHASECHK.TRANS64 P0, [R4+URZ], R5 ;  /* 0x00000005040085a7 */ /* 0x000ee4000800007f */
[----:B---3--:R-:W-:Y:S05]  /*15040*/  @!P0 BRA `(.L_x_3980) ;  /* 0xfffffffc00f08947 */ /* 0x008fea000383ffff */
[----:B------:R-:W-:Y:S05]  /*15050*/  BRA `(.L_x_4048) ;  /* 0xffffffe000647947 */ /* 0x000fea000383ffff */
.L_x_4049:
        /* <DEDUP_REMOVED lines=10> */
.L_x_15305:


//--------------------- .text._ZN7cutlass13device_kernelIN5flash11enable_sm90INS1_16FlashAttnFwdSm90INS1_25CollectiveMainloopFwdSm90ILi2EN4cute5tupleIJNS5_1CILi1EEES8_S8_EEENS6_IJNS7_ILi128EEENS7_ILi112EEENS7_ILi192EEEEEELi192ENS_10bfloat16_tEfNS_4arch4Sm90ELb0ELb0ELb0ELb1ELb0ELb1ELb0ELb1ELb1ELb1ELb0ELb0EEENS1_21CollectiveEpilogueFwdINS6_IJSA_SC_SB_EEES9_SE_SG_Li256ELb1ELb1ELb0ELb0EEENS1_36VarlenDynamicPersistentTileSchedulerILi128ELi112ELi256ELi128ELb0ELb1ELb1ELb0ELb1ELb1EEEEEEEEEvNT_6ParamsE --------------------------
	.section	.text._ZN7cutlass13device_kernelIN5flash11enable_sm90INS1_16FlashAttnFwdSm90INS1_25CollectiveMainloopFwdSm90ILi2EN4cute5tupleIJNS5_1CILi1EEES8_S8_EEENS6_IJNS7_ILi128EEENS7_ILi112EEENS7_ILi192EEEEEELi192ENS_10bfloat16_tEfNS_4arch4Sm90ELb0ELb0ELb0ELb1ELb0ELb1ELb0ELb1ELb1ELb1ELb0ELb0EEENS1_21CollectiveEpilogueFwdINS6_IJSA_SC_SB_EEES9_SE_SG_Li256ELb1ELb1ELb0ELb0EEENS1_36VarlenDynamicPersistentTileSchedulerILi128ELi112ELi256ELi128ELb0ELb1ELb1ELb0ELb1ELb1EEEEEEEEEvNT_6ParamsE,"ax",@progbits
	.align	128
.text._ZN7cutlass13device_kernelIN5flash11enable_sm90INS1_16FlashAttnFwdSm90INS1_25CollectiveMainloopFwdSm90ILi2EN4cute5tupleIJNS5_1CILi1EEES8_S8_EEENS6_IJNS7_ILi128EEENS7_ILi112EEENS7_ILi192EEEEEELi192ENS_10bfloat16_tEfNS_4arch4Sm90ELb0ELb0ELb0ELb1ELb0ELb1ELb0ELb1ELb1ELb1ELb0ELb0EEENS1_21CollectiveEpilogueFwdINS6_IJSA_SC_SB_EEES9_SE_SG_Li256ELb1ELb1ELb0ELb0EEENS1_36VarlenDynamicPersistentTileSchedulerILi128ELi112ELi256ELi128ELb0ELb1ELb1ELb0ELb1ELb1EEEEEEEEEvNT_6ParamsE:
        .type           _ZN7cutlass13device_kernelIN5flash11enable_sm90INS1_16FlashAttnFwdSm90INS1_25CollectiveMainloopFwdSm90ILi2EN4cute5tupleIJNS5_1CILi1EEES8_S8_EEENS6_IJNS7_ILi128EEENS7_ILi112EEENS7_ILi192EEEEEELi192ENS_10bfloat16_tEfNS_4arch4Sm90ELb0ELb0ELb0ELb1ELb0ELb1ELb0ELb1ELb1ELb1ELb0ELb0EEENS1_21CollectiveEpilogueFwdINS6_IJSA_SC_SB_EEES9_SE_SG_Li256ELb1ELb1ELb0ELb0EEENS1_36VarlenDynamicPersistentTileSchedulerILi128ELi112ELi256ELi128ELb0ELb1ELb1ELb0ELb1ELb1EEEEEEEEEvNT_6ParamsE,@function
        .size           _ZN7cutlass13device_kernelIN5flash11enable_sm90INS1_16FlashAttnFwdSm90INS1_25CollectiveMainloopFwdSm90ILi2EN4cute5tupleIJNS5_1CILi1EEES8_S8_EEENS6_IJNS7_ILi128EEENS7_ILi112EEENS7_ILi192EEEEEELi192ENS_10bfloat16_tEfNS_4arch4Sm90ELb0ELb0ELb0ELb1ELb0ELb1ELb0ELb1ELb1ELb1ELb0ELb0EEENS1_21CollectiveEpilogueFwdINS6_IJSA_SC_SB_EEES9_SE_SG_Li256ELb1ELb1ELb0ELb0EEENS1_36VarlenDynamicPersistentTileSchedulerILi128ELi112ELi256ELi128ELb0ELb1ELb1ELb0ELb1ELb1EEEEEEEEEvNT_6ParamsE,(.L_x_15306 - _ZN7cutlass13device_kernelIN5flash11enable_sm90INS1_16FlashAttnFwdSm90INS1_25CollectiveMainloopFwdSm90ILi2EN4cute5tupleIJNS5_1CILi1EEES8_S8_EEENS6_IJNS7_ILi128EEENS7_ILi112EEENS7_ILi192EEEEEELi192ENS_10bfloat16_tEfNS_4arch4Sm90ELb0ELb0ELb0ELb1ELb0ELb1ELb0ELb1ELb1ELb1ELb0ELb0EEENS1_21CollectiveEpilogueFwdINS6_IJSA_SC_SB_EEES9_SE_SG_Li256ELb1ELb1ELb0ELb0EEENS1_36VarlenDynamicPersistentTileSchedulerILi128ELi112ELi256ELi128ELb0ELb1ELb1ELb0ELb1ELb1EEEEEEEEEvNT_6ParamsE)
        .other          _ZN7cutlass13device_kernelIN5flash11enable_sm90INS1_16FlashAttnFwdSm90INS1_25CollectiveMainloopFwdSm90ILi2EN4cute5tupleIJNS5_1CILi1EEES8_S8_EEENS6_IJNS7_ILi128EEENS7_ILi112EEENS7_ILi192EEEEEELi192ENS_10bfloat16_tEfNS_4arch4Sm90ELb0ELb0ELb0ELb1ELb0ELb1ELb0ELb1ELb1ELb1ELb0ELb0EEENS1_21CollectiveEpilogueFwdINS6_IJSA_SC_SB_EEES9_SE_SG_Li256ELb1ELb1ELb0ELb0EEENS1_36VarlenDynamicPersistentTileSchedulerILi128ELi112ELi256ELi128ELb0ELb1ELb1ELb0ELb1ELb1EEEEEEEEEvNT_6ParamsE,@"STO_CUDA_ENTRY STV_DEFAULT"
_ZN7cutlass13device_kernelIN5flash11enable_sm90INS1_16FlashAttnFwdSm90INS1_25CollectiveMainloopFwdSm90ILi2EN4cute5tupleIJNS5_1CILi1EEES8_S8_EEENS6_IJNS7_ILi128EEENS7_ILi112EEENS7_ILi192EEEEEELi192ENS_10bfloat16_tEfNS_4arch4Sm90ELb0ELb0ELb0ELb1ELb0ELb1ELb0ELb1ELb1ELb1ELb0ELb0EEENS1_21CollectiveEpilogueFwdINS6_IJSA_SC_SB_EEES9_SE_SG_Li256ELb1ELb1ELb0ELb0EEENS1_36VarlenDynamicPersistentTileSchedulerILi128ELi112ELi256ELi128ELb0ELb1ELb1ELb0ELb1ELb1EEEEEEEEEvNT_6ParamsE:
[----:B------:R-:W0:Y:S02]  /*0000*/  LDC R1, c[0x0][0x28] ;  /* 0x00000a00ff017b82 */ /* 0x000e240000000800 */
[----:B0-----:R-:W-:Y:S01]  /*0010*/  VIADD R1, R1, 0xffffff60 ;  /* 0xffffff6001017836 */ /* 0x001fe20000000000 */
[----:B------:R-:W0:Y:S01]  /*0020*/  S2R R0, SR_TID.X ;  /* 0x0000000000007919 */ /* 0x000e220000002100 */
[----:B------:R-:W-:Y:S01]  /*0030*/  ELECT P0, URZ, PT ;  /* 0x00000000003f782f */ /* 0x000fe20003800000 */
[----:B------:R-:W-:Y:S01]  /*0040*/  BSSY B0, `(.L_x_4050) ;  /* 0x0000014000007945 */ /* 0x000fe20003800000 */
[--C-:B0-----:R-:W-:Y:S02]  /*0050*/  SHF.R.U32.HI R2, RZ, 0x5, R0.reuse ;  /* 0x00000005ff027819 */ /* 0x101fe40000011600 */
[----:B------:R-:W-:-:S03]  /*0060*/  SHF.R.U32.HI R4, RZ, 0x7, R0 ;  /* 0x00000007ff047819 */ /* 0x000fc60000011600 */
        /* <DEDUP_REMOVED lines=17> */
.L_x_4051:
[----:B------:R-:W-:Y:S05]  /*0180*/  BSYNC B0 ;  /* 0x0000000000007941 */ /* 0x000fea0003800000 */
.L_x_4050:
        /* <DEDUP_REMOVED lines=41> */
.L_x_4052:
        /* <DEDUP_REMOVED lines=22> */
.L_x_4053:
        /* <DEDUP_REMOVED lines=18> */
.L_x_4054:
        /* <DEDUP_REMOVED lines=22> */
.L_x_4055:
        /* <DEDUP_REMOVED lines=22> */
.L_x_4056:
[----:B0-----:R-:W-:Y:S01]  /*0960*/  UMOV UR4, 0x1 ;  /* 0x0000000100047882 */ /* 0x001fe20000000000 */
[----:B------:R-:W-:Y:S01]  /*0970*/  PLOP3.LUT P0, PT, PT, PT, UP0, 0x80, 0x0 ;  /* 0x000000000000781c */ /* 0x000fe20003f0f008 */
[----:B------:R-:W-:Y:S01]  /*0980*/  USEL UR4, UR4, 0x2, !UP0 ;  /* 0x0000000204047887 */ /* 0x000fe2000c000000 */
[----:B------:R-:W-:Y:S01]  /*0990*/  NOP ;  /* 0x0000000000007918 */ /* 0x000fe20000000000 */
[----:B------:R-:W-:Y:S01]  /*09a0*/  ULDC.64 UR60, c[0x0][0x208] ;  /* 0x00008200003c7ab9 */ /* 0x000fe20000000a00 */
[----:B------:R-:W-:Y:S03]  /*09b0*/  BSSY B9, `(.L_x_4057) ;  /* 0x00025c1000097945 */ /* 0x000fe60003800000 */
[----:B------:R-:W-:-:S05]  /*09c0*/  IMAD.U32 R3, RZ, RZ, UR4 ;  /* 0x00000004ff037e24 */ /* 0x000fca000f8e00ff */
[----:B------:R0:W-:Y:S01]  /*09d0*/  STL [R1+0x9c], R3 ;  /* 0x00009c0301007387 */ /* 0x0001e20000100800 */
[----:B-12-4-:R-:W-:Y:S06]  /*09e0*/  BAR.SYNC.DEFER_BLOCKING 0x0 ;  /* 0x0000000000007b1d */ /* 0x016fec0000010000 */
[----:B------:R-:W-:Y:S05]  /*09f0*/  @!P0 BRA `(.L_x_4058) ;  /* 0x000001dc00788947 */ /* 0x000fea0003800000 */
.L_x_4059:
        /* <DEDUP_REMOVED lines=17> */
[----:B------:R-:W-:Y:S01]  /*0b10*/  R2UR UR4, R16 ;  /* 0x00000000100472ca */ /* 0x000fe200000e0000 */
[----:B------:R-:W-:Y:S02]  /*0b20*/  IMAD.MOV.U32 R14, RZ, RZ, -0x2 ;  /* 0xfffffffeff0e7424 */ /* 0x000fe400078e00ff */
[----:B------:R-:W-:Y:S01]  /*0b30*/  IMAD.MOV.U32 R228, RZ, RZ, RZ ;  /* 0x000000ffffe47224 */ /* 0x000fe200078e00ff */
[----:B------:R-:W-:Y:S01]  /*0b40*/  SHF.R.S32.HI R0, RZ, 0x1f, R18 ;  /* 0x0000001fff007819 */ /* 0x000fe20000011412 */
[----:B------:R-:W-:Y:S02]  /*0b50*/  IMAD.MOV.U32 R17, RZ, RZ, RZ ;  /* 0x000000ffff117224 */ /* 0x000fe400078e00ff */
[----:B------:R-:W-:Y:S01]  /*0b60*/  IMAD.MOV.U32 R205, RZ, RZ, RZ ;  /* 0x000000ffffcd7224 */ /* 0x000fe200078e00ff */
[CC--:B0-----:R-:W-:Y:S01]  /*0b70*/  LEA.HI R3, R0.reuse, R18.reuse, RZ, 0x4 ;  /* 0x0000001200037211 */ /* 0x0c1fe200078f20ff */
[----:B------:R-:W-:Y:S01]  /*0b80*/  IMAD.MOV.U32 R217, RZ, RZ, RZ ;  /* 0x000000ffffd97224 */ /* 0x000fe200078e00ff */
[----:B------:R-:W-:Y:S01]  /*0b90*/  LEA.HI R8, R0, R18, RZ, 0x2 ;  /* 0x0000001200087211 */ /* 0x000fe200078f10ff */
[----:B------:R-:W-:Y:S01]  /*0ba0*/  IMAD.MOV.U32 R215, RZ, RZ, RZ ;  /* 0x000000ffffd77224 */ /* 0x000fe200078e00ff */
[----:B------:R-:W-:Y:S01]  /*0bb0*/  SHF.R.S32.HI R4, RZ, 0x4, R3 ;  /* 0x00000004ff047819 */ /* 0x000fe20000011403 */
[----:B------:R-:W-:Y:S01]  /*0bc0*/  UIADD3 UR4, UR4, 0x15400, URZ ;  /* 0x0001540004047890 */ /* 0x000fe2000fffe03f */
[----:B------:R-:W-:-:S02]  /*0bd0*/  LOP3.LUT R233, R8, 0xfffffffc, RZ, 0xc0, !PT ;  /* 0xfffffffc08e97812 */ /* 0x000fc400078ec0ff */
[C---:B------:R-:W-:Y:S02]  /*0be0*/  LEA.HI R5, R3.reuse, R4, RZ, 0x1 ;  /* 0x0000000403057211 */ /* 0x040fe400078f08ff */
[----:B------:R-:W-:Y:S01]  /*0bf0*/  LOP3.LUT R3, R3, 0x3fffff0, RZ, 0xc0, !PT ;  /* 0x03fffff003037812 */ /* 0x000fe200078ec0ff */
[C---:B------:R-:W-:Y:S01]  /*0c00*/  IMAD.IADD R233, R18.reuse, 0x1, -R233 ;  /* 0x0000000112e97824 */ /* 0x040fe200078e0ae9 */
[----:B------:R-:W-:Y:S02]  /*0c10*/  LOP3.LUT R5, R5, 0x1ffffffe, RZ, 0xc0, !PT ;  /* 0x1ffffffe05057812 */ /* 0x000fe400078ec0ff */
[----:B------:R-:W-:Y:S01]  /*0c20*/  SHF.R.S32.HI R204, RZ, 0x2, R8 ;  /* 0x00000002ffcc7819 */ /* 0x000fe20000011408 */
[----:B------:R-:W-:Y:S02]  /*0c30*/  IMAD.IADD R3, R18, 0x1, -R3 ;  /* 0x0000000112037824 */ /* 0x000fe400078e0a03 */
[----:B------:R-:W-:Y:S01]  /*0c40*/  IMAD.IADD R5, R4, 0x1, -R5 ;  /* 0x0000000104057824 */ /* 0x000fe200078e0a05 */
[----:B------:R-:W-:Y:S01]  /*0c50*/  LEA.HI R4, R0, R18, RZ, 0x5 ;  /* 0x0000001200047211 */ /* 0x000fe200078f28ff */
[----:B------:R-:W-:-:S02]  /*0c60*/  IMAD.SHL.U32 R22, R233, 0x4, RZ ;  /* 0x00000004e9167824 */ /* 0x000fc400078e00ff */
[----:B------:R-:W-:Y:S01]  /*0c70*/  VIADD R229, R204, 0x40 ;  /* 0x00000040cce57836 */ /* 0x000fe20000000000 */
[----:B------:R-:W-:Y:S01]  /*0c80*/  SHF.R.S32.HI R4, RZ, 0x5, R4 ;  /* 0x00000005ff047819 */ /* 0x000fe20000011404 */
[C---:B------:R-:W-:Y:S02]  /*0c90*/  VIADD R209, R22.reuse, 0x40 ;  /* 0x0000004016d17836 */ /* 0x040fe40000000000 */
[----:B------:R-:W-:Y:S02]  /*0ca0*/  VIADD R207, R22, 0x20 ;  /* 0x0000002016cf7836 */ /* 0x000fe40000000000 */
[----:B------:R-:W-:Y:S02]  /*0cb0*/  IMAD R12, R4, 0x10, R3 ;  /* 0x00000010040c7824 */ /* 0x000fe400078e0203 */
[----:B------:R-:W-:Y:S02]  /*0cc0*/  IMAD.IADD R10, R22, 0x1, R207 ;  /* 0x00000001160a7824 */ /* 0x000fe400078e02cf */
[----:B------:R-:W-:-:S02]  /*0cd0*/  IMAD R13, R12, 0x8, R5 ;  /* 0x000000080c0d7824 */ /* 0x000fc400078e0205 */
[----:B------:R-:W-:Y:S02]  /*0ce0*/  IMAD.IADD R5, R22, 0x1, R209 ;  /* 0x0000000116057824 */ /* 0x000fe400078e02d1 */
[----:B------:R-:W-:Y:S02]  /*0cf0*/  IMAD.SHL.U32 R206, R229, 0x40, RZ ;  /* 0x00000040e5ce7824 */ /* 0x000fe400078e00ff */
[----:B------:R-:W-:Y:S01]  /*0d00*/  IMAD.SHL.U32 R214, R4, 0x200, RZ ;  /* 0x0000020004d67824 */ /* 0x000fe200078e00ff */
[----:B------:R-:W-:Y:S01]  /*0d10*/  SHF.R.S32.HI R12, RZ, 0x1f, R5 ;  /* 0x0000001fff0c7819 */ /* 0x000fe20000011405 */
[----:B------:R-:W-:Y:S01]  /*0d20*/  VIADD R208, R22, 0x10 ;  /* 0x0000001016d07836 */ /* 0x000fe20000000000 */
[----:B------:R-:W-:Y:S01]  /*0d30*/  LOP3.LUT R206, R206, 0x1c0, RZ, 0xc0, !PT ;  /* 0x000001c0cece7812 */ /* 0x000fe200078ec0ff */
[----:B------:R-:W-:Y:S01]  /*0d40*/  VIADD R210, R22, 0x30 ;  /* 0x0000003016d27836 */ /* 0x000fe20000000000 */
[-C--:B------:R-:W-:Y:S01]  /*0d50*/  LEA.HI R235, R12, R5.reuse, RZ, 0x3 ;  /* 0x000000050ceb7211 */ /* 0x080fe200078f18ff */
[----:B------:R-:W-:Y:S01]  /*0d60*/  IMAD.SHL.U32 R20, R208, 0x2, RZ ;  /* 0x00000002d0147824 */ /* 0x000fe200078e00ff */
[----:B------:R-:W-:Y:S01]  /*0d70*/  LEA.HI R12, R12, R5, RZ, 0x6 ;  /* 0x000000050c0c7211 */ /* 0x000fe200078f30ff */
[----:B------:R-:W-:Y:S01]  /*0d80*/  VIADD R211, R22, 0x50 ;  /* 0x0000005016d37836 */ /* 0x000fe20000000000 */
[----:B------:R-:W-:Y:S01]  /*0d90*/  SHF.R.S32.HI R5, RZ, 0x1f, R8 ;  /* 0x0000001fff057819 */ /* 0x000fe20000011408 */
[----:B------:R-:W-:Y:S01]  /*0da0*/  IMAD.SHL.U32 R13, R13, 0x8, RZ ;  /* 0x000000080d0d7824 */ /* 0x000fe200078e00ff */
[----:B------:R-:W-:Y:S01]  /*0db0*/  SHF.R.S32.HI R8, RZ, 0x1f, R209 ;  /* 0x0000001fff087819 */ /* 0x000fe200000114d1 */
[----:B------:R-:W-:Y:S01]  /*0dc0*/  IMAD.SHL.U32 R12, R12, 0x80, RZ ;  /* 0x000000800c0c7824 */ /* 0x000fe200078e00ff */
[----:B------:R-:W-:-:S02]  /*0dd0*/  LEA.HI R5, R5, R204, RZ, 0x3 ;  /* 0x000000cc05057211 */ /* 0x000fc400078f18ff */
[----:B------:R-:W-:Y:S02]  /*0de0*/  SHF.L.U64.HI R8, R209, 0x1, R8 ;  /* 0x00000001d1087819 */ /* 0x000fe40000010208 */
[----:B------:R-:W-:Y:S02]  /*0df0*/  LOP3.LUT R5, R5, 0xfffffff8, RZ, 0xc0, !PT ;  /* 0xfffffff805057812 */ /* 0x000fe400078ec0ff */
[----:B------:R-:W-:-:S03]  /*0e00*/  SHF.R.S32.HI R237, RZ, 0x1f, R208 ;  /* 0x0000001fffed7819 */ /* 0x000fc600000114d0 */
[----:B------:R-:W-:Y:S01]  /*0e10*/  IMAD.IADD R220, R204, 0x1, -R5 ;  /* 0x00000001ccdc7824 */ /* 0x000fe200078e0a05 */
[----:B------:R-:W-:Y:S02]  /*0e20*/  LOP3.LUT R5, R12, 0xffffe000, RZ, 0xc0, !PT ;  /* 0xffffe0000c057812 */ /* 0x000fe400078ec0ff */
[----:B------:R-:W-:Y:S01]  /*0e30*/  SHF.L.U64.HI R237, R208, 0x1, R237 ;  /* 0x00000001d0ed7819 */ /* 0x000fe200000102ed */
[----:B------:R-:W-:-:S05]  /*0e40*/  IMAD.SHL.U32 R212, R220, 0x40, RZ ;  /* 0x00000040dcd47824 */ /* 0x000fca00078e00ff */
[----:B------:R-:W-:-:S04]  /*0e50*/  LOP3.LUT R212, R212, 0x1c0, RZ, 0xc0, !PT ;  /* 0x000001c0d4d47812 */ /* 0x000fc800078ec0ff */
[----:B------:R-:W-:Y:S02]  /*0e60*/  SHF.R.U32.HI R213, RZ, 0x3, R212 ;  /* 0x00000003ffd57819 */ /* 0x000fe400000116d4 */
[----:B------:R-:W-:-:S04]  /*0e70*/  LOP3.LUT R4, R212, 0x38, R235, 0xf8, !PT ;  /* 0x00000038d4047812 */ /* 0x000fc800078ef8eb */
[----:B------:R-:W-:-:S04]  /*0e80*/  LOP3.LUT R4, R4, R213, RZ, 0x3c, !PT ;  /* 0x000000d504047212 */ /* 0x000fc800078e3cff */
[----:B------:R-:W-:-:S04]  /*0e90*/  IADD3 R4, R4, R5, R214 ;  /* 0x0000000504047210 */ /* 0x000fc80007ffe0d6 */
[----:B------:R-:W-:Y:S02]  /*0ea0*/  LEA R4, R4, UR4, 0x1 ;  /* 0x0000000404047c11 */ /* 0x000fe4000f8e08ff */
[----:B--2---:R-:W-:Y:S02]  /*0eb0*/  R2UR UR5, R2 ;  /* 0x00000000020572ca */ /* 0x004fe400000e0000 */
[CC--:B------:R-:W-:Y:S02]  /*0ec0*/  LEA.HI R2, R0.reuse, R18.reuse, RZ, 0x7 ;  /* 0x0000001200027211 */ /* 0x0c0fe400078f38ff */
[----:B------:R-:W-:Y:S02]  /*0ed0*/  LEA.HI R0, R0, R18, RZ, 0x3 ;  /* 0x0000001200007211 */ /* 0x000fe400078f18ff */
[----:B------:R-:W-:Y:S02]  /*0ee0*/  LOP3.LUT R236, R2, 0xffffff80, RZ, 0xc0, !PT ;  /* 0xffffff8002ec7812 */ /* 0x000fe400078ec0ff */
[----:B------:R-:W-:-:S02]  /*0ef0*/  SHF.R.S32.HI R15, RZ, 0x7, R2 ;  /* 0x00000007ff0f7819 */ /* 0x000fc40000011402 */
[----:B------:R-:W-:Y:S01]  /*0f00*/  LOP3.LUT R223, R0, 0xfffffff8, RZ, 0xc0, !PT ;  /* 0xfffffff800df7812 */ /* 0x000fe200078ec0ff */
[----:B------:R-:W-:Y:S01]  /*0f10*/  IMAD.IADD R236, R18, 0x1, -R236 ;  /* 0x0000000112ec7824 */ /* 0x000fe200078e0aec */
[----:B------:R-:W-:Y:S01]  /*0f20*/  LEA.HI R2, R2, R15, RZ, 0x1 ;  /* 0x0000000f02027211 */ /* 0x000fe200078f08ff */
[----:B------:R-:W-:Y:S01]  /*0f30*/  ULOP3.LUT UR5, UR5, 0x1, URZ, 0xfc, !UPT ;  /* 0x0000000105057892 */ /* 0x000fe2000f8efc3f */
[----:B------:R-:W-:Y:S01]  /*0f40*/  SHF.R.S32.HI R231, RZ, 0x3, R0 ;  /* 0x00000003ffe77819 */ /* 0x000fe20000011400 */
[----:B------:R-:W-:Y:S01]  /*0f50*/  IMAD.IADD R223, R18, 0x1, -R223 ;  /* 0x0000000112df7824 */ /* 0x000fe200078e0adf */
[----:B------:R-:W-:Y:S01]  /*0f60*/  SHF.R.S32.HI R7, RZ, 0x1f, R236 ;  /* 0x0000001fff077819 */ /* 0x000fe200000114ec */
[----:B------:R-:W-:Y:S01]  /*0f70*/  IMAD.U32 R0, RZ, RZ, UR4 ;  /* 0x00000004ff007e24 */ /* 0x000fe2000f8e00ff */
[----:B------:R-:W-:Y:S01]  /*0f80*/  LOP3.LUT R2, R2, 0x3fffffe, RZ, 0xc0, !PT ;  /* 0x03fffffe02027812 */ /* 0x000fe200078ec0ff */
[----:B------:R-:W-:Y:S01]  /*0f90*/  IMAD.SHL.U32 R219, R223, 0x8, RZ ;  /* 0x00000008dfdb7824 */ /* 0x000fe200078e00ff */
[-C--:B------:R-:W-:Y:S01]  /*0fa0*/  LEA.HI R6, R7, R236.reuse, RZ, 0x2 ;  /* 0x000000ec07067211 */ /* 0x080fe200078f10ff */
[----:B------:R-:W-:Y:S01]  /*0fb0*/  IMAD.SHL.U32 R18, R233, 0x8, RZ ;  /* 0x00000008e9127824 */ /* 0x000fe200078e00ff */
[----:B------:R-:W-:Y:S01]  /*0fc0*/  LEA.HI R7, R7, R236, RZ, 0x5 ;  /* 0x000000ec07077211 */ /* 0x000fe200078f28ff */
[----:B------:R-:W-:Y:S01]  /*0fd0*/  IMAD.IADD R2, R15, 0x1, -R2 ;  /* 0x000000010f027824 */ /* 0x000fe200078e0a02 */
[----:B------:R-:W-:Y:S01]  /*0fe0*/  LOP3.LUT R9, R6, 0x7ffffffc, RZ, 0xc0, !PT ;  /* 0x7ffffffc06097812 */ /* 0x000fe200078ec0ff */
[C---:B------:R-:W-:Y:S01]  /*0ff0*/  VIADD R221, R219.reuse, 0x40 ;  /* 0x00000040dbdd7836 */ /* 0x040fe20000000000 */
[----:B------:R-:W-:Y:S01]  /*1000*/  SHF.R.S32.HI R7, RZ, 0x5, R7 ;  /* 0x00000005ff077819 */ /* 0x000fe20000011407 */
[----:B------:R-:W-:Y:S01]  /*1010*/  VIADD R222, R219, 0x80 ;  /* 0x00000080dbde7836 */ /* 0x000fe20000000000 */
[----:B------:R-:W-:Y:S01]  /*1020*/  SHF.R.U32.HI R15, RZ, 0x3, R206 ;  /* 0x00000003ff0f7819 */ /* 0x000fe200000116ce */
[----:B------:R-:W-:Y:S01]  /*1030*/  IMAD.IADD R9, R236, 0x1, -R9 ;  /* 0x00000001ec097824 */ /* 0x000fe200078e0a09 */
[----:B------:R-:W-:Y:S01]  /*1040*/  SHF.R.S32.HI R12, RZ, 0x1f, R221 ;  /* 0x0000001fff0c7819 */ /* 0x000fe200000114dd */
[----:B------:R-:W-:Y:S01]  /*1050*/  IMAD.SHL.U32 R12, R207, 0x2, RZ ;  /* 0x00000002cf0c7824 */ /* 0x000fe200078e00ff */
[----:B------:R-:W-:Y:S01]  /*1060*/  SHF.R.S32.HI R21, RZ, 0x1f, R222 ;  /* 0x0000001fff157819 */ /* 0x000fe200000114de */
[----:B------:R-:W-:Y:S01]  /*1070*/  IMAD R3, R9, R14, 0x70 ;  /* 0x0000007009037424 */ /* 0x000fe200078e020e */
[----:B------:R-:W-:Y:S01]  /*1080*/  SHF.R.S32.HI R9, RZ, 0x1f, R10 ;  /* 0x0000001fff097819 */ /* 0x000fe2000001140a */
[----:B------:R-:W-:-:S03]  /*1090*/  IMAD.SHL.U32 R21, R210, 0x2, RZ ;  /* 0x00000002d2157824 */ /* 0x000fc600078e00ff */
[----:B------:R0:W-:Y:S01]  /*10a0*/  STL [R1+0x90], R3 ;  /* 0x0000900301007387 */ /* 0x0001e20000100800 */
[CC--:B------:R-:W-:Y:S02]  /*10b0*/  LEA.HI R11, R9.reuse, R10.reuse, RZ, 0x3 ;  /* 0x0000000a090b7211 */ /* 0x0c0fe400078f18ff */
[----:B------:R-:W-:Y:S02]  /*10c0*/  LEA.HI R9, R9, R10, RZ, 0x6 ;  /* 0x0000000a09097211 */ /* 0x000fe400078f30ff */
[----:B------:R-:W-:Y:S02]  /*10d0*/  SHF.R.S32.HI R10, RZ, 0x1f, R211 ;  /* 0x0000001fff0a7819 */ /* 0x000fe400000114d3 */
[----:B------:R-:W-:Y:S01]  /*10e0*/  SHF.R.S32.HI R234, RZ, 0x3, R11 ;  /* 0x00000003ffea7819 */ /* 0x000fe2000001140b */
[----:B------:R-:W-:Y:S01]  /*10f0*/  IMAD.SHL.U32 R9, R9, 0x80, RZ ;  /* 0x0000008009097824 */ /* 0x000fe200078e00ff */
[--C-:B0-----:R-:W-:Y:S02]  /*1100*/  SHF.R.S32.HI R3, RZ, 0x2, R6.reuse ;  /* 0x00000002ff037819 */ /* 0x101fe40000011406 */
[----:B------:R-:W-:-:S02]  /*1110*/  SHF.R.S32.HI R6, RZ, 0x1f, R6 ;  /* 0x0000001fff067819 */ /* 0x000fc40000011406 */
[----:B------:R-:W-:Y:S02]  /*1120*/  LOP3.LUT R9, R9, 0xffffe000, RZ, 0xc0, !PT ;  /* 0xffffe00009097812 */ /* 0x000fe400078ec0ff */
[----:B------:R-:W-:-:S04]  /*1130*/  LEA.HI R6, R6, R3, RZ, 0x3 ;  /* 0x0000000306067211 */ /* 0x000fc800078f18ff */
[----:B------:R-:W-:-:S05]  /*1140*/  LOP3.LUT R6, R6, 0xfffffff8, RZ, 0xc0, !PT ;  /* 0xfffffff806067812 */ /* 0x000fca00078ec0ff */
[----:B------:R-:W-:Y:S01]  /*1150*/  IMAD.IADD R6, R3, 0x1, -R6 ;  /* 0x0000000103067824 */ /* 0x000fe200078e0a06 */
[----:B------:R-:W-:-:S03]  /*1160*/  LOP3.LUT R3, R206, 0x38, R11, 0xf8, !PT ;  /* 0x00000038ce037812 */ /* 0x000fc600078ef80b */
[----:B------:R-:W-:Y:S01]  /*1170*/  IMAD R7, R7, 0x10, R6 ;  /* 0x0000001007077824 */ /* 0x000fe200078e0206 */
[----:B------:R-:W-:-:S03]  /*1180*/  SHF.R.S32.HI R6, RZ, 0x1f, R229 ;  /* 0x0000001fff067819 */ /* 0x000fc600000114e5 */
[----:B------:R-:W-:Y:S01]  /*1190*/  IMAD R14, R2, 0x40, R7 ;  /* 0x00000040020e7824 */ /* 0x000fe200078e0207 */
[----:B------:R-:W-:Y:S02]  /*11a0*/  LEA.HI R6, R6, R229, RZ, 0x3 ;  /* 0x000000e506067211 */ /* 0x000fe400078f18ff */
[----:B------:R-:W-:Y:S02]  /*11b0*/  LOP3.LUT R2, R212, 0x38, R11, 0xf8, !PT ;  /* 0x00000038d4027812 */ /* 0x000fe400078ef80b */
[----:B------:R-:W-:Y:S01]  /*11c0*/  STL [R1+0x8c], R14 ;  /* 0x00008c0e01007387 */ /* 0x000fe20000100800 */
[----:B------:R-:W-:Y:S01]  /*11d0*/  IMAD.SHL.U32 R6, R6, 0x40, RZ ;  /* 0x0000004006067824 */ /* 0x000fe200078e00ff */
[----:B------:R-:W-:Y:S02]  /*11e0*/  LOP3.LUT R2, R2, R213, RZ, 0x3c, !PT ;  /* 0x000000d502027212 */ /* 0x000fe400078e3cff */
[----:B------:R-:W-:Y:S02]  /*11f0*/  LOP3.LUT R7, R206, 0x38, R235, 0xf8, !PT ;  /* 0x00000038ce077812 */ /* 0x000fe400078ef8eb */
[----:B------:R-:W-:-:S02]  /*1200*/  LOP3.LUT R216, R6, 0xfffffe00, RZ, 0xc0, !PT ;  /* 0xfffffe0006d87812 */ /* 0x000fc400078ec0ff */
[----:B------:R-:W-:Y:S02]  /*1210*/  LOP3.LUT R6, R3, R15, RZ, 0x3c, !PT ;  /* 0x0000000f03067212 */ /* 0x000fe400078e3cff */
[-C--:B------:R-:W-:Y:S01]  /*1220*/  IADD3 R3, R2, R9.reuse, R214 ;  /* 0x0000000902037210 */ /* 0x080fe20007ffe0d6 */
[----:B------:R-:W-:Y:S01]  /*1230*/  IMAD.U32 R2, RZ, RZ, UR5 ;  /* 0x00000005ff027e24 */ /* 0x000fe2000f8e00ff */
[----:B------:R-:W-:Y:S02]  /*1240*/  IADD3 R6, R6, R9, R216 ;  /* 0x0000000906067210 */ /* 0x000fe40007ffe0d8 */
[----:B------:R-:W-:Y:S02]  /*1250*/  SHF.R.S32.HI R9, RZ, 0x1f, R210 ;  /* 0x0000001fff097819 */ /* 0x000fe400000114d2 */
[----:B------:R0:W-:Y:S01]  /*1260*/  STL [R1+0x1c], R2 ;  /* 0x00001c0201007387 */ /* 0x0001e20000100800 */
[----:B------:R-:W-:Y:S02]  /*1270*/  LOP3.LUT R7, R7, R15, RZ, 0x3c, !PT ;  /* 0x0000000f07077212 */ /* 0x000fe400078e3cff */
[----:B------:R-:W-:Y:S01]  /*1280*/  LEA R3, R3, UR4, 0x1 ;  /* 0x0000000403037c11 */ /* 0x000fe2000f8e08ff */
[----:B------:R1:W-:Y:S01]  /*1290*/  STL [R1+0x88], R0 ;  /* 0x0000880001007387 */ /* 0x0003e20000100800 */
[----:B------:R-:W-:-:S02]  /*12a0*/  IADD3 R7, R7, R5, R216 ;  /* 0x0000000507077210 */ /* 0x000fc40007ffe0d8 */
[----:B------:R-:W-:Y:S01]  /*12b0*/  LOP3.LUT R5, R206, 0x38, R18, 0xf8, !PT ;  /* 0x00000038ce057812 */ /* 0x000fe200078ef812 */
[----:B------:R2:W-:Y:S01]  /*12c0*/  STL [R1+0x50], R20 ;  /* 0x0000501401007387 */ /* 0x0005e20000100800 */
[----:B------:R-:W-:Y:S02]  /*12d0*/  SHF.R.S32.HI R235, RZ, 0x3, R235 ;  /* 0x00000003ffeb7819 */ /* 0x000fe400000114eb */
[----:B0-----:R-:W-:Y:S01]  /*12e0*/  LEA.HI R2, R233, R233, RZ, 0x1 ;  /* 0x000000e9e9027211 */ /* 0x001fe200078f08ff */
[----:B------:R0:W-:Y:S01]  /*12f0*/  STL [R1+0x58], R12 ;  /* 0x0000580c01007387 */ /* 0x0001e20000100800 */
[----:B------:R-:W-:Y:S02]  /*1300*/  LOP3.LUT R5, R216, R5, R15, 0xf6, !PT ;  /* 0x00000005d8057212 */ /* 0x000fe400078ef60f */
[----:B-1----:R-:W-:Y:S01]  /*1310*/  SHF.R.S32.HI R0, RZ, 0x1f, R219 ;  /* 0x0000001fff007819 */ /* 0x002fe200000114db */
[----:B------:R-:W-:Y:S01]  /*1320*/  STL [R1+0x60], R21 ;  /* 0x0000601501007387 */ /* 0x000fe20000100800 */
[----:B------:R-:W-:Y:S01]  /*1330*/  SHF.R.S32.HI R0, RZ, 0x1f, R207 ;  /* 0x0000001fff007819 */ /* 0x000fe200000114cf */
[----:B--2---:R-:W-:Y:S01]  /*1340*/  IMAD.SHL.U32 R20, R209, 0x2, RZ ;  /* 0x00000002d1147824 */ /* 0x004fe200078e00ff */
[----:B------:R-:W-:-:S02]  /*1350*/  LOP3.LUT R2, R2, 0x1ffffffe, RZ, 0xc0, !PT ;  /* 0x1ffffffe02027812 */ /* 0x000fc400078ec0ff */
[----:B------:R-:W-:Y:S01]  /*1360*/  LEA R5, R5, UR4, 0x1 ;  /* 0x0000000405057c11 */ /* 0x000fe2000f8e08ff */
[----:B0-----:R-:W-:Y:S01]  /*1370*/  IMAD.SHL.U32 R12, R211, 0x2, RZ ;  /* 0x00000002d30c7824 */ /* 0x001fe200078e00ff */
[----:B------:R-:W-:Y:S01]  /*1380*/  STL [R1+0x68], R20 ;  /* 0x0000681401007387 */ /* 0x000fe20000100800 */
[----:B------:R-:W-:-:S03]  /*1390*/  IMAD.IADD R2, R233, 0x1, -R2 ;  /* 0x00000001e9027824 */ /* 0x000fc600078e0a02 */
[----:B------:R0:W-:Y:S04]  /*13a0*/  STL [R1+0x70], R12 ;  /* 0x0000700c01007387 */ /* 0x0001e80000100800 */
[----:B------:R-:W-:Y:S01]  /*13b0*/  STL [R1+0x98], R13 ;  /* 0x0000980d01007387 */ /* 0x000fe20000100800 */
[----:B0-----:R-:W-:Y:S02]  /*13c0*/  SHF.L.U64.HI R12, R207, 0x1, R0 ;  /* 0x00000001cf0c7819 */ /* 0x001fe40000010200 */
[----:B------:R-:W-:-:S03]  /*13d0*/  SHF.L.U64.HI R0, R210, 0x1, R9 ;  /* 0x00000001d2007819 */ /* 0x000fc60000010209 */
[----:B------:R-:W-:Y:S04]  /*13e0*/  STL [R1+0x54], R12 ;  /* 0x0000540c01007387 */ /* 0x000fe80000100800 */
[----:B------:R0:W-:Y:S04]  /*13f0*/  STL [R1+0x5c], R0 ;  /* 0x00005c0001007387 */ /* 0x0001e80000100800 */
[----:B------:R-:W-:Y:S01]  /*1400*/  STL [R1+0x64], R8 ;  /* 0x0000640801007387 */ /* 0x000fe20000100800 */
[----:B0-----:R-:W-:-:S05]  /*1410*/  SHF.L.U64.HI R0, R211, 0x1, R10 ;  /* 0x00000001d3007819 */ /* 0x001fca000001020a */
[----:B------:R0:W-:Y:S04]  /*1420*/  STL [R1+0x6c], R0 ;  /* 0x00006c0001007387 */ /* 0x0001e80000100800 */
[----:B------:R-:W-:Y:S04]  /*1430*/  STL [R1+0x80], R5 ;  /* 0x0000800501007387 */ /* 0x000fe80000100800 */
[----:B------:R1:W-:Y:S01]  /*1440*/  STL [R1+0x84], R3 ;  /* 0x0000840301007387 */ /* 0x0003e20000100800 */
[----:B0-----:R-:W-:-:S05]  /*1450*/  LEA R0, R6, UR4, 0x1 ;  /* 0x0000000406007c11 */ /* 0x001fca000f8e08ff */
[----:B------:R0:W-:Y:S01]  /*1460*/  STL [R1+0x78], R0 ;  /* 0x0000780001007387 */ /* 0x0001e20000100800 */
[----:B-1----:R-:W-:-:S03]  /*1470*/  LEA R3, R7, UR4, 0x1 ;  /* 0x0000000407037c11 */ /* 0x002fc6000f8e08ff */
[----:B------:R1:W-:Y:S01]  /*1480*/  STL [R1+0x7c], R4 ;  /* 0x00007c0401007387 */ /* 0x0003e20000100800 */
[----:B0-----:R-:W-:-:S05]  /*1490*/  IMAD R0, R2, 0x8, R14 ;  /* 0x0000000802007824 */ /* 0x001fca00078e020e */
[----:B------:R1:W-:Y:S04]  /*14a0*/  STL [R1+0x94], R0 ;  /* 0x0000940001007387 */ /* 0x0003e80000100800 */
[----:B------:R1:W-:Y:S02]  /*14b0*/  STL [R1+0x74], R3 ;  /* 0x0000740301007387 */ /* 0x0003e40000100800 */
.L_x_4265:
[----:B01--4-:R-:W0:Y:S01]  /*14c0*/  LDC.64 R2, c[0x0][0xc88] ;  /* 0x00032200ff027b82 */ /* 0x013e220000000a00 */
        /* <DEDUP_REMOVED lines=10> */
[----:B------:R-:W-:Y:S02]  /*1570*/  ISETP.NE.AND.EX P1, PT, RZ, UR9, PT, P1 ;  /* 0x00000009ff007c0c */ /* 0x000fe4000bf25310 */
[----:B------:R-:W-:-:S04]  /*1580*/  ISETP.NE.U32.AND P0, PT, RZ, UR6, PT ;  /* 0x00000006ff007c0c */ /* 0x000fc8000bf05070 */
[----:B------:R-:W-:Y:S02]  /*1590*/  ISETP.NE.AND.EX P0, PT, RZ, UR7, PT, P0 ;  /* 0x00000007ff007c0c */ /* 0x000fe4000bf05300 */
[----:B--2---:R-:W-:Y:S01]  /*15a0*/  SHF.R.S32.HI R232, RZ, 0x1f, R227 ;  /* 0x0000001fffe87819 */ /* 0x004fe200000114e3 */
[C---:B------:R-:W-:Y:S02]  /*15b0*/  IMAD.SHL.U32 R225, R227.reuse, 0x4, RZ ;  /* 0x00000004e3e17824 */ /* 0x040fe400078e00ff */
[C---:B------:R-:W-:Y:S02]  /*15c0*/  @P2 LEA R2, P3, R227.reuse, UR4, 0x2 ;  /* 0x00000004e3022c11 */ /* 0x040fe4000f8610ff */
[C-C-:B------:R-:W-:Y:S02]  /*15d0*/  SHF.L.U64.HI R226, R227.reuse, 0x2, R232.reuse ;  /* 0x00000002e3e27819 */ /* 0x140fe400000102e8 */
[----:B------:R-:W-:Y:S01]  /*15e0*/  @P2 LEA.HI.X R3, R227, UR5, R232, 0x2, P3 ;  /* 0x00000005e3032c11 */ /* 0x000fe200098f14e8 */
[----:B------:R-:W-:Y:S01]  /*15f0*/  ULDC UR4, c[0x0][0x288] ;  /* 0x0000a20000047ab9 */ /* 0x000fe20000000800 */
[----:B---3--:R-:W-:-:S03]  /*1600*/  IADD3 R6, P4, R225, UR6, RZ ;  /* 0x00000006e1067c10 */ /* 0x008fc6000ff9e0ff */
[----:B------:R0:W5:Y:S01]  /*1610*/  @P2 LDG.E R9, desc[UR60][R2.64] ;  /* 0x0000003c02092981 */ /* 0x000162000c1e1900 */
[----:B------:R-:W-:Y:S01]  /*1620*/  @P1 IADD3 R4, P2, R225, UR8, RZ ;  /* 0x00000008e1041c10 */ /* 0x000fe2000ff5e0ff */
[----:B------:R-:W-:Y:S01]  /*1630*/  IMAD.U32 R152, RZ, RZ, UR4 ;  /* 0x00000004ff987e24 */ /* 0x000fe2000f8e00ff */
[C---:B------:R-:W-:Y:S01]  /*1640*/  IADD3.X R7, R226.reuse, UR7, RZ, P4, !PT ;  /* 0x00000007e2077c10 */ /* 0x040fe2000a7fe4ff */
[----:B------:R-:W-:Y:S01]  /*1650*/  ULDC.64 UR4, c[0x0][0x418] ;  /* 0x0001060000047ab9 */ /* 0x000fe20000000a00 */
[----:B------:R-:W-:-:S03]  /*1660*/  @P1 IADD3.X R5, R226, UR9, RZ, P2, !PT ;  /* 0x00000009e2051c10 */ /* 0x000fc600097fe4ff */
[----:B------:R0:W5:Y:S01]  /*1670*/  @P0 LDG.E R123, desc[UR60][R6.64] ;  /* 0x0000003c067b0981 */ /* 0x000162000c1e1900 */
[----:B------:R-:W-:Y:S01]  /*1680*/  UISETP.NE.U32.AND UP0, UPT, UR4, URZ, UPT ;  /* 0x0000003f0400728c */ /* 0x000fe2000bf05070 */
[----:B------:R-:W-:Y:S02]  /*1690*/  ULDC.64 UR8, c[0x0][0xa20] ;  /* 0x0002880000087ab9 */ /* 0x000fe40000000a00 */
[----:B------:R0:W5:Y:S01]  /*16a0*/  @P1 LDG.E R152, desc[UR60][R4.64] ;  /* 0x0000003c04981981 */ /* 0x000162000c1e1900 */
[----:B------:R-:W-:Y:S01]  /*16b0*/  UISETP.NE.AND.EX UP0, UPT, UR5, URZ, UPT, UP0 ;  /* 0x0000003f0500728c */ /* 0x000fe2000bf05300 */
[----:B------:R-:W-:Y:S01]  /*16c0*/  ULDC UR4, c[0x0][0x424] ;  /* 0x0001090000047ab9 */ /* 0x000fe20000000800 */
[----:B------:R-:W-:Y:S02]  /*16d0*/  ISETP.NE.U32.AND P2, PT, RZ, UR8, PT ;  /* 0x00000008ff007c0c */ /* 0x000fe4000bf45070 */
[----:B------:R-:W-:Y:S01]  /*16e0*/  USEL UR4, UR4, 0x1, UP0 ;  /* 0x0000000104047887 */ /* 0x000fe20008000000 */
[----:B------:R-:W-:Y:S01]  /*16f0*/  ULDC UR5, c[0x0][0x2f0] ;  /* 0x0000bc0000057ab9 */ /* 0x000fe20000000800 */
[----:B------:R-:W-:-:S02]  /*1700*/  ISETP.NE.AND.EX P2, PT, RZ, UR9, PT, P2 ;  /* 0x00000009ff007c0c */ /* 0x000fc4000bf45320 */
[----:B------:R-:W-:-:S03]  /*1710*/  UIMAD UR4, UR4, UR5, URZ ;  /* 0x00000005040472a4 */ /* 0x000fc6000f8e023f */
[----:B------:R-:W-:Y:S01]  /*1720*/  ULDC UR5, c[0x0][0x348] ;  /* 0x0000d20000057ab9 */ /* 0x000fe20000000800 */
[----:B------:R-:W-:Y:S02]  /*1730*/  IMAD.MOV.U32 R230, RZ, RZ, R133 ;  /* 0x000000ffffe67224 */ /* 0x000fe400078e0085 */
[----:B------:R-:W-:Y:S02]  /*1740*/  IMAD.MOV.U32 R224, RZ, RZ, R134 ;  /* 0x000000ffffe07224 */ /* 0x000fe400078e0086 */
[----:B------:R-:W-:Y:S01]  /*1750*/  IMAD.MOV.U32 R25, RZ, RZ, R227 ;  /* 0x000000ffff197224 */ /* 0x000fe200078e00e3 */
[----:B0-----:R-:W-:Y:S06]  /*1760*/  @P1 BRA `(.L_x_4061) ;  /* 0x0000000000241947 */ /* 0x001fec0003800000 */
        /* <DEDUP_REMOVED lines=9> */
.L_x_4061:
[----:B------:R-:W-:Y:S02]  /*1800*/  IMAD.U32 R2, RZ, RZ, UR5 ;  /* 0x00000005ff027e24 */ /* 0x000fe4000f8e00ff */
[----:B------:R-:W-:Y:S01]  /*1810*/  IMAD.U32 R26, RZ, RZ, UR4 ;  /* 0x00000004ff1a7e24 */ /* 0x000fe2000f8e00ff */
[----:B------:R-:W-:Y:S06]  /*1820*/  @!P2 BRA `(.L_x_4062) ;  /* 0x000000000010a947 */ /* 0x000fec0003800000 */
[----:B------:R-:W-:-:S04]  /*1830*/  IADD3 R4, P0, R225, UR8, RZ ;  /* 0x00000008e1047c10 */ /* 0x000fc8000ff1e0ff */
[----:B------:R-:W-:-:S05]  /*1840*/  IADD3.X R5, R226, UR9, RZ, P0, !PT ;  /* 0x00000009e2057c10 */ /* 0x000fca00087fe4ff */
[----:B------:R0:W5:Y:S01]  /*1850*/  LDG.E R26, desc[UR60][R4.64] ;  /* 0x0000003c041a7981 */ /* 0x000162000c1e1900 */
[----:B------:R-:W-:Y:S05]  /*1860*/  BRA `(.L_x_4063) ;  /* 0x0000000000107947 */ /* 0x000fea0003800000 */
.L_x_4062:
[----:B------:R-:W-:Y:S05]  /*1870*/  @!P0 BRA `(.L_x_4063) ;  /* 0x00000000000c8947 */ /* 0x000fea0003800000 */
[----:B------:R-:W2:Y:S04]  /*1880*/  LDG.E R3, desc[UR60][R6.64] ;  /* 0x0000003c06037981 */ /* 0x000ea8000c1e1900 */
[----:B------:R-:W2:Y:S02]  /*1890*/  LDG.E R26, desc[UR60][R6.64+0x4] ;  /* 0x0000043c061a7981 */ /* 0x000ea4000c1e1900 */
[----:B--2---:R-:W-:-:S07]  /*18a0*/  IMAD.IADD R26, R26, 0x1, -R3 ;  /* 0x000000011a1a7824 */ /* 0x004fce00078e0a03 */
.L_x_4063:
[----:B------:R-:W-:Y:S02]  /*18b0*/  ULDC.64 UR4, c[0x0][0xa10] ;  /* 0x0002840000047ab9 */ /* 0x000fe40000000a00 */
        /* <DEDUP_REMOVED lines=11> */
[----:B0-----:R-:W-:-:S12]  /*1970*/  IMAD.MOV.U32 R4, RZ, RZ, RZ ;  /* 0x000000ffff047224 */ /* 0x001fd800078e00ff */
[----:B------:R-:W-:-:S04]  /*1980*/  @P1 IADD3 R6, P2, R225, UR4, RZ ;  /* 0x00000004e1061c10 */ /* 0x000fc8000ff5e0ff */
[----:B------:R-:W-:-:S05]  /*1990*/  @P1 IADD3.X R7, R226, UR5, RZ, P2, !PT ;  /* 0x00000005e2071c10 */ /* 0x000fca00097fe4ff */
[----:B------:R0:W5:Y:S01]  /*19a0*/  @P1 LDG.E R148, desc[UR60][R6.64] ;  /* 0x0000003c06941981 */ /* 0x000162000c1e1900 */
[----:B------:R-:W-:Y:S01]  /*19b0*/  PLOP3.LUT P2, PT, PT, PT, PT, 0x80, 0x0 ;  /* 0x000000000000781c */ /* 0x000fe20003f4f070 */
[----:B--2---:R-:W-:Y:S02]  /*19c0*/  @P0 IMAD.IADD R2, R3, 0x1, -R0 ;  /* 0x0000000103020824 */ /* 0x004fe400078e0a00 */
[----:B------:R-:W-:Y:S02]  /*19d0*/  IMAD.MOV R0, RZ, RZ, -R9 ;  /* 0x000000ffff007224 */ /* 0x000fe400078e0a09 */
[----:B------:R-:W-:-:S03]  /*19e0*/  IMAD.IADD R153, R9, 0x1, R2 ;  /* 0x0000000109997824 */ /* 0x000fc600078e0202 */
[----:B------:R-:W-:Y:S01]  /*19f0*/  VIMNMX R0, RZ, R0, !PT ;  /* 0x00000000ff007248 */ /* 0x000fe20007fe0100 */
[----:B------:R-:W-:-:S04]  /*1a00*/  VIADD R5, R153, 0x6f ;  /* 0x0000006f99057836 */ /* 0x000fc80000000000 */
[----:B------:R-:W-:-:S05]  /*1a10*/  IMAD.HI R4, R5, -0x6db6db6d, R4 ;  /* 0x9249249305047827 */ /* 0x000fca00078e0204 */
[----:B------:R-:W-:-:S04]  /*1a20*/  SHF.R.U32.HI R155, RZ, 0x1f, R4 ;  /* 0x0000001fff9b7819 */ /* 0x000fc80000011604 */
[----:B------:R-:W-:Y:S02]  /*1a30*/  LEA.HI.SX32 R155, R4, R155, 0x1a ;  /* 0x0000009b049b7211 */ /* 0x000fe400078fd2ff */
[----:B------:R-:W-:-:S03]  /*1a40*/  SHF.R.U32.HI R4, RZ, 0x4, R0 ;  /* 0x00000004ff047819 */ /* 0x000fc60000011600 */
[----:B------:R-:W-:Y:S02]  /*1a50*/  IMAD R3, R155, 0x70, -R9 ;  /* 0x000000709b037824 */ /* 0x000fe400078e0a09 */
[----:B------:R-:W-:-:S03]  /*1a60*/  IMAD.WIDE.U32 R4, R4, 0x24924925, RZ ;  /* 0x2492492504047825 */ /* 0x000fc600078e00ff */
[----:B------:R-:W-:Y:S01]  /*1a70*/  VIMNMX R3, R3, R2, PT ;  /* 0x0000000203037248 */ /* 0x000fe20003fe0100 */
[----:B------:R-:W-:-:S03]  /*1a80*/  IMAD.MOV.U32 R135, RZ, RZ, R5 ;  /* 0x000000ffff877224 */ /* 0x000fc600078e0005 */
[----:B------:R-:W-:Y:S01]  /*1a90*/  ISETP.GT.AND P0, PT, R3, R0, PT ;  /* 0x000000000300720c */ /* 0x000fe20003f04270 */
[----:B------:R-:W-:-:S12]  /*1aa0*/  IMAD.MOV.U32 R24, RZ, RZ, R135 ;  /* 0x000000ffff187224 */ /* 0x000fd800078e0087 */
[----:B0-----:R-:W-:Y:S02]  /*1ab0*/  @P0 VIADD R7, R3, 0x6f ;  /* 0x0000006f03070836 */ /* 0x001fe40000000000 */
[----:B------:R-:W-:-:S04]  /*1ac0*/  @P0 IMAD.MOV.U32 R6, RZ, RZ, RZ ;  /* 0x000000ffff060224 */ /* 0x000fc800078e00ff */
[----:B------:R-:W-:-:S05]  /*1ad0*/  @P0 IMAD.HI R6, R7, -0x6db6db6d, R6 ;  /* 0x9249249307060827 */ /* 0x000fca00078e0206 */
[----:B------:R-:W-:-:S04]  /*1ae0*/  @P0 SHF.R.U32.HI R3, RZ, 0x1f, R6 ;  /* 0x0000001fff030819 */ /* 0x000fc80000011606 */
[----:B------:R-:W-:-:S04]  /*1af0*/  @P0 LEA.HI.SX32 R24, R6, R3, 0x1a ;  /* 0x0000000306180211 */ /* 0x000fc800078fd2ff */
        /* <DEDUP_REMOVED lines=22> */
.L_x_4066:
[----:B------:R-:W-:Y:S05]  /*1c60*/  BSYNC B6 ;  /* 0x0000000000067941 */ /* 0x000fea0003800000 */
.L_x_4065:
        /* <DEDUP_REMOVED lines=20> */
.L_x_4068:
[----:B------:R-:W-:Y:S05]  /*1db0*/  BSYNC B6 ;  /* 0x0000000000067941 */ /* 0x000fea0003800000 */
.L_x_4067:
[----:B------:R-:W-:Y:S01]  /*1dc0*/  ULDC.64 UR4, c[0x0][0x9f8] ;  /* 0x00027e0000047ab9 */ /* 0x000fe20000000a00 */
[----:B------:R-:W2:Y:S01]  /*1dd0*/  LDL.LU R28, [R1+0x8] ;  /* 0x00000800011c7983 */ /* 0x000ea20000300800 */
[----:B------:R-:W-:Y:S01]  /*1de0*/  ISETP.NE.U32.AND P0, PT, RZ, UR4, PT ;  /* 0x00000004ff007c0c */ /* 0x000fe2000bf05070 */
[----:B------:R-:W-:Y:S01]  /*1df0*/  VIADD R0, R18, 0x20 ;  /* 0x0000002012007836 */ /* 0x000fe20000000000 */
[----:B------:R-:W-:Y:S01]  /*1e00*/  SHF.R.S32.HI R11, RZ, 0x1f, R134 ;  /* 0x0000001fff0b7819 */ /* 0x000fe20000011486 */
[----:B------:R-:W0:Y:S01]  /*1e10*/  LDC.64 R114, c[0x0][0x300] ;  /* 0x0000c000ff727b82 */ /* 0x000e220000000a00 */
[----:B------:R-:W-:Y:S01]  /*1e20*/  ISETP.NE.AND.EX P0, PT, RZ, UR5, PT, P0 ;  /* 0x00000005ff007c0c */ /* 0x000fe2000bf05300 */
[----:B------:R-:W-:Y:S01]  /*1e30*/  ULDC UR6, c[0x0][0x2f4] ;  /* 0x0000bd0000067ab9 */ /* 0x000fe20000000800 */
[----:B------:R-:W-:Y:S01]  /*1e40*/  SHF.R.S32.HI R19, RZ, 0x1f, R18 ;  /* 0x0000001fff137819 */ /* 0x000fe20000011412 */
[----:B------:R-:W-:Y:S01]  /*1e50*/  IMAD.IADD R123, R123, 0x1, R26 ;  /* 0x000000017b7b7824 */ /* 0x000fe200078e021a */
[----:B------:R-:W-:-:S03]  /*1e60*/  ULDC.64 UR8, c[0x0][0xa08] ;  /* 0x0002820000087ab9 */ /* 0x000fc60000000a00 */
[----:B------:R-:W1:Y:S06]  /*1e70*/  LDC.64 R108, c[0x0][0x408] ;  /* 0x00010200ff6c7b82 */ /* 0x000e6c0000000a00 */
[----:B------:R-:W-:Y:S02]  /*1e80*/  @P0 IADD3 R4, P1, R225, UR4, RZ ;  /* 0x00000004e1040c10 */ /* 0x000fe4000ff3e0ff */
[----:B------:R-:W3:Y:S02]  /*1e90*/  LDC.64 R102, c[0x0][0x3f8] ;  /* 0x0000fe00ff667b82 */ /* 0x000ee40000000a00 */
[----:B------:R-:W-:Y:S01]  /*1ea0*/  @P0 IADD3.X R5, R226, UR5, RZ, P1, !PT ;  /* 0x00000005e2050c10 */ /* 0x000fe20008ffe4ff */
[----:B------:R-:W-:-:S04]  /*1eb0*/  ULDC.64 UR4, c[0x0][0x330] ;  /* 0x0000cc0000047ab9 */ /* 0x000fc80000000a00 */
[----:B------:R4:W2:Y:S01]  /*1ec0*/  @P0 LDG.E R25, desc[UR60][R4.64] ;  /* 0x0000003c04190981 */ /* 0x0008a2000c1e1900 */
[----:B------:R-:W-:Y:S01]  /*1ed0*/  ISETP.GE.AND P1, PT, R0, UR6, PT ;  /* 0x0000000600007c0c */ /* 0x000fe2000bf26270 */
[----:B------:R-:W-:Y:S01]  /*1ee0*/  IMAD R3, R11, UR4, RZ ;  /* 0x000000040b037c24 */ /* 0x000fe2000f8e02ff */
[----:B------:R-:W-:Y:S01]  /*1ef0*/  ISETP.GE.AND P0, PT, R18, UR6, PT ;  /* 0x0000000612007c0c */ /* 0x000fe2000bf06270 */
[C---:B------:R-:W-:Y:S01]  /*1f00*/  IMAD.WIDE.U32 R116, R134.reuse, UR4, R18 ;  /* 0x0000000486747c25 */ /* 0x040fe2000f8e0012 */
[----:B------:R-:W-:Y:S01]  /*1f10*/  SHF.R.S32.HI R15, RZ, 0x1f, R123 ;  /* 0x0000001fff0f7819 */ /* 0x000fe2000001147b */
[----:B------:R-:W1:Y:S01]  /*1f20*/  LDC R31, c[0x0][0x3f4] ;  /* 0x0000fd00ff1f7b82 */ /* 0x000e620000000800 */
[----:B------:R-:W-:Y:S01]  /*1f30*/  SEL R6, RZ, 0x1, P0 ;  /* 0x00000001ff067807 */ /* 0x000fe20000000000 */
[----:B------:R-:W-:Y:S01]  /*1f40*/  IMAD R3, R134, UR5, R3 ;  /* 0x0000000586037c24 */ /* 0x000fe2000f8e0203 */
[----:B------:R-:W-:Y:S01]  /*1f50*/  ULDC.64 UR4, c[0x0][0x308] ;  /* 0x0000c20000047ab9 */ /* 0x000fe20000000a00 */
[----:B----4-:R-:W-:Y:S01]  /*1f60*/  SEL R4, RZ, 0xffffffff, P1 ;  /* 0xffffffffff047807 */ /* 0x010fe20000800000 */
[----:B------:R-:W-:Y:S01]  /*1f70*/  VIADD R5, R18, 0x80 ;  /* 0x0000008012057836 */ /* 0x000fe20000000000 */
[----:B------:R-:W-:Y:S01]  /*1f80*/  SHF.R.S32.HI R150, RZ, 0x1f, R204 ;  /* 0x0000001fff967819 */ /* 0x000fe200000114cc */
[----:B------:R-:W-:Y:S01]  /*1f90*/  IMAD.IADD R117, R117, 0x1, R3 ;  /* 0x0000000175757824 */ /* 0x000fe200078e0203 */
[----:B------:R-:W-:Y:S01]  /*1fa0*/  SHF.R.S32.HI R23, RZ, 0x1f, R22 ;  /* 0x0000001fff177819 */ /* 0x000fe20000011416 */
[----:B------:R-:W-:Y:S01]  /*1fb0*/  IMAD.SHL.U32 R7, R4, 0x2, RZ ;  /* 0x0000000204077824 */ /* 0x000fe200078e00ff */
[----:B------:R-:W-:Y:S01]  /*1fc0*/  ISETP.GE.AND P2, PT, R5, UR6, PT ;  /* 0x0000000605007c0c */ /* 0x000fe2000bf46270 */
[C---:B------:R-:W-:Y:S01]  /*1fd0*/  VIADD R3, R18.reuse, 0x40 ;  /* 0x0000004012037836 */ /* 0x040fe20000000000 */
[----:B------:R-:W-:Y:S01]  /*1fe0*/  SHF.R.U32.HI R20, RZ, 0x3, R206 ;  /* 0x00000003ff147819 */ /* 0x000fe200000116ce */
[----:B------:R-:W-:Y:S01]  /*1ff0*/  VIADD R4, R18, 0x60 ;  /* 0x0000006012047836 */ /* 0x000fe20000000000 */
[----:B------:R-:W-:Y:S01]  /*2000*/  LOP3.LUT R8, R7, 0x2, R6, 0xe2, !PT ;  /* 0x0000000207087812 */ /* 0x000fe200078ee206 */
[-C--:B0-----:R-:W-:Y:S01]  /*2010*/  IMAD R12, R15, R114.reuse, RZ ;  /* 0x000000720f0c7224 */ /* 0x081fe200078e02ff */
[----:B------:R-:W-:Y:S01]  /*2020*/  ISETP.GE.AND P0, PT, R3, UR6, PT ;  /* 0x0000000603007c0c */ /* 0x000fe2000bf06270 */
[----:B------:R-:W-:Y:S01]  /*2030*/  IMAD.WIDE.U32 R6, R123, R114, RZ ;  /* 0x000000727b067225 */ /* 0x000fe200078e00ff */
[----:B------:R-:W-:-:S02]  /*2040*/  ISETP.GE.AND P1, PT, R4, UR6, PT ;  /* 0x0000000604007c0c */ /* 0x000fc4000bf26270 */
[----:B------:R-:W-:Y:S01]  /*2050*/  SEL R9, RZ, 0x4, P0 ;  /* 0x00000004ff097807 */ /* 0x000fe20000000000 */
[----:B------:R-:W-:Y:S01]  /*2060*/  IMAD R13, R123, R115, R12 ;  /* 0x000000737b0d7224 */ /* 0x000fe200078e020c */
[----:B------:R-:W-:Y:S01]  /*2070*/  SEL R10, RZ, 0x8, P1 ;  /* 0x00000008ff0a7807 */ /* 0x000fe20000800000 */
[----:B------:R-:W-:Y:S01]  /*2080*/  IMAD R11, R11, UR4, RZ ;  /* 0x000000040b0b7c24 */ /* 0x000fe2000f8e02ff */
[----:B------:R-:W-:Y:S01]  /*2090*/  ISETP.NE.U32.AND P0, PT, RZ, UR8, PT ;  /* 0x00000008ff007c0c */ /* 0x000fe2000bf05070 */
[----:B------:R-:W-:Y:S01]  /*20a0*/  IMAD.IADD R7, R7, 0x1, R13 ;  /* 0x0000000107077824 */ /* 0x000fe200078e020d */
[----:B------:R-:W-:Y:S01]  /*20b0*/  LOP3.LUT R8, R10, R8, R9, 0xfe, !PT ;  /* 0x000000080a087212 */ /* 0x000fe200078efe09 */
[C---:B------:R-:W-:Y:S01]  /*20c0*/  IMAD R11, R134.reuse, UR5, R11 ;  /* 0x00000005860b7c24 */ /* 0x040fe2000f8e020b */
[----:B------:R-:W-:Y:S01]  /*20d0*/  SEL R9, RZ, 0x10, P2 ;  /* 0x00000010ff097807 */ /* 0x000fe20001000000 */
[----:B------:R-:W-:Y:S01]  /*20e0*/  IMAD.WIDE.U32 R6, R134, UR4, R6 ;  /* 0x0000000486067c25 */ /* 0x000fe2000f8e0006 */
[----:B------:R-:W-:Y:S01]  /*20f0*/  ISETP.NE.AND.EX P0, PT, RZ, UR9, PT, P0 ;  /* 0x00000009ff007c0c */ /* 0x000fe2000bf05300 */
[----:B------:R-:W-:Y:S01]  /*2100*/  ULDC.64 UR4, c[0x0][0x310] ;  /* 0x0000c40000047ab9 */ /* 0x000fe20000000a00 */
[----:B------:R-:W-:Y:S01]  /*2110*/  LOP3.LUT R30, R8, R9, RZ, 0xfc, !PT ;  /* 0x00000009081e7212 */ /* 0x000fe200078efcff */
[----:B------:R-:W-:Y:S01]  /*2120*/  IMAD.IADD R7, R7, 0x1, R11 ;  /* 0x0000000107077824 */ /* 0x000fe200078e020b */
[-C--:B-1----:R-:W-:Y:S01]  /*2130*/  ISETP.GE.AND P1, PT, R0, R31.reuse, PT ;  /* 0x0000001f0000720c */ /* 0x082fe20003f26270 */
[----:B------:R-:W-:Y:S01]  /*2140*/  IMAD.WIDE.U32 R112, R204, R108, R22 ;  /* 0x0000006ccc707225 */ /* 0x000fe200078e0016 */
[----:B------:R-:W-:-:S02]  /*2150*/  ISETP.GE.AND P3, PT, R3, R31, PT ;  /* 0x0000001f0300720c */ /* 0x000fc40003f66270 */
[----:B------:R-:W-:Y:S01]  /*2160*/  LOP3.LUT P2, RZ, R220, 0x4, RZ, 0xc0, !PT ;  /* 0x00000004dcff7812 */ /* 0x000fe2000784c0ff */
[----:B------:R-:W-:Y:S01]  /*2170*/  IMAD.WIDE.U32 R110, R204, R108, R18 ;  /* 0x0000006ccc6e7225 */ /* 0x000fe200078e0012 */
[----:B------:R-:W-:Y:S02]  /*2180*/  SHF.L.U64.HI R138, R114, 0x6, R115 ;  /* 0x00000006728a7819 */ /* 0x000fe40000010273 */
[----:B------:R-:W-:Y:S01]  /*2190*/  SHF.R.S32.HI R151, RZ, 0x1f, R229 ;  /* 0x0000001fff977819 */ /* 0x000fe200000114e5 */
[----:B---3--:R-:W-:-:S04]  /*21a0*/  IMAD.WIDE.U32 R106, R204, R102, R22 ;  /* 0x00000066cc6a7225 */ /* 0x008fc800078e0016 */
[----:B------:R-:W-:-:S04]  /*21b0*/  IMAD.WIDE.U32 R104, R204, R102, R18 ;  /* 0x00000066cc687225 */ /* 0x000fc800078e0012 */
[----:B------:R-:W-:Y:S02]  /*21c0*/  IMAD.SHL.U32 R132, R31, 0x2, RZ ;  /* 0x000000021f847824 */ /* 0x000fe400078e00ff */
[----:B------:R-:W-:Y:S02]  /*21d0*/  IMAD R35, R103, 0x70, RZ ;  /* 0x0000007067237824 */ /* 0x000fe400078e02ff */
[----:B------:R-:W-:Y:S02]  /*21e0*/  IMAD R33, R115, 0x70, RZ ;  /* 0x0000007073217824 */ /* 0x000fe400078e02ff */
[----:B------:R-:W-:Y:S02]  /*21f0*/  IMAD.SHL.U32 R139, R114, 0x40, RZ ;  /* 0x00000040728b7824 */ /* 0x000fe400078e00ff */
[----:B------:R-:W-:Y:S01]  /*2200*/  IMAD R137, R109, 0x70, RZ ;  /* 0x000000706d897824 */ /* 0x000fe200078e02ff */
[----:B--2---:R-:W-:-:S04]  /*2210*/  LOP3.LUT R28, R28, 0xfffffffe, RZ, 0xc0, !PT ;  /* 0xfffffffe1c1c7812 */ /* 0x004fc800078ec0ff */
[----:B------:R-:W-:-:S04]  /*2220*/  @P3 LOP3.LUT R28, R28, 0x1, RZ, 0xfc, !PT ;  /* 0x000000011c1c3812 */ /* 0x000fc800078efcff */
[----:B------:R-:W-:-:S04]  /*2230*/  LOP3.LUT R28, R28, 0xfffffffb, RZ, 0xc0, !PT ;  /* 0xfffffffb1c1c7812 */ /* 0x000fc800078ec0ff */
[----:B------:R-:W-:-:S05]  /*2240*/  @P2 LOP3.LUT R28, R28, 0x4, RZ, 0xfc, !PT ;  /* 0x000000041c1c2812 */ /* 0x000fca00078efcff */
[----:B------:R0:W-:Y:S01]  /*2250*/  STL [R1+0x8], R28 ;  /* 0x0000081c01007387 */ /* 0x0001e20000100800 */
[----:B------:R-:W-:Y:S02]  /*2260*/  SHF.R.S32.HI R8, RZ, 0x1f, R25 ;  /* 0x0000001fff087819 */ /* 0x000fe40000011419 */
[----:B------:R-:W-:Y:S02]  /*2270*/  SEL R39, R25, RZ, !P0 ;  /* 0x000000ff19277207 */ /* 0x000fe40004000000 */
[----:B------:R-:W-:Y:S01]  /*2280*/  SEL R10, R8, RZ, !P0 ;  /* 0x000000ff080a7207 */ /* 0x000fe20004000000 */
[----:B------:R-:W-:Y:S02]  /*2290*/  IMAD R8, R150, R108, RZ ;  /* 0x0000006c96087224 */ /* 0x000fe400078e02ff */
[----:B------:R-:W-:-:S04]  /*22a0*/  IMAD.WIDE.U32 R118, R39, UR4, R6 ;  /* 0x0000000427767c25 */ /* 0x000fc8000f8e0006 */
[----:B------:R-:W-:Y:S02]  /*22b0*/  IMAD R12, R10, UR4, RZ ;  /* 0x000000040a0c7c24 */ /* 0x000fe4000f8e02ff */
[----:B------:R-:W-:Y:S02]  /*22c0*/  IMAD R11, R204, R109, R8 ;  /* 0x0000006dcc0b7224 */ /* 0x000fe400078e0208 */
[----:B------:R-:W-:Y:S01]  /*22d0*/  IMAD R13, R39, UR5, R12 ;  /* 0x00000005270d7c24 */ /* 0x000fe2000f8e020c */
[----:B------:R-:W-:Y:S01]  /*22e0*/  ULDC.64 UR4, c[0x0][0x338] ;  /* 0x0000ce0000047ab9 */ /* 0x000fe20000000a00 */
[-C--:B------:R-:W-:Y:S02]  /*22f0*/  IMAD R6, R150, R114.reuse, RZ ;  /* 0x0000007296067224 */ /* 0x080fe400078e02ff */
[----:B------:R-:W-:-:S04]  /*2300*/  IMAD.WIDE.U32 R8, R204, R114, R18 ;  /* 0x00000072cc087225 */ /* 0x000fc800078e0012 */
[----:B------:R-:W-:Y:S01]  /*2310*/  IMAD R12, R204, R115, R6 ;  /* 0x00000073cc0c7224 */ /* 0x000fe200078e0206 */
[----:B------:R-:W-:Y:S01]  /*2320*/  IADD3 R6, P0, R118, R8, RZ ;  /* 0x0000000876067210 */ /* 0x000fe20007f1e0ff */
[----:B------:R-:W-:Y:S02]  /*2330*/  IMAD.IADD R7, R119, 0x1, R13 ;  /* 0x0000000177077824 */ /* 0x000fe400078e020d */
[----:B------:R-:W-:Y:S02]  /*2340*/  IMAD R10, R10, UR4, RZ ;  /* 0x000000040a0a7c24 */ /* 0x000fe4000f8e02ff */
[----:B------:R-:W-:Y:S01]  /*2350*/  IMAD.IADD R113, R113, 0x1, R11 ;  /* 0x0000000171717824 */ /* 0x000fe200078e020b */
[----:B------:R-:W-:Y:S01]  /*2360*/  IADD3.X R8, R7, R9, R12, P0, !PT ;  /* 0x0000000907087210 */ /* 0x000fe200007fe40c */
[----:B------:R-:W-:Y:S01]  /*2370*/  IMAD R9, R150, R102, RZ ;  /* 0x0000006696097224 */ /* 0x000fe200078e02ff */
[----:B------:R-:W-:Y:S01]  /*2380*/  ISETP.GE.AND P0, PT, R18, R31, PT ;  /* 0x0000001f1200720c */ /* 0x000fe20003f06270 */
[----:B------:R-:W-:Y:S01]  /*2390*/  IMAD.IADD R111, R11, 0x1, R111 ;  /* 0x000000010b6f7824 */ /* 0x000fe200078e026f */
[C---:B------:R-:W-:Y:S01]  /*23a0*/  SEL R11, R31.reuse, RZ, P1 ;  /* 0x000000ff1f0b7207 */ /* 0x040fe20000800000 */
[----:B------:R-:W-:Y:S01]  /*23b0*/  IMAD R13, R204, R103, R9 ;  /* 0x00000067cc0d7224 */ /* 0x000fe200078e0209 */
[----:B------:R-:W-:Y:S01]  /*23c0*/  SEL R9, R31, RZ, P0 ;  /* 0x000000ff1f097207 */ /* 0x000fe20000000000 */
[----:B------:R-:W-:-:S04]  /*23d0*/  IMAD.WIDE.U32 R116, R39, UR4, R116 ;  /* 0x0000000427747c25 */ /* 0x000fc8000f8e0074 */
[----:B------:R-:W-:Y:S01]  /*23e0*/  IMAD R39, R39, UR5, R10 ;  /* 0x0000000527277c24 */ /* 0x000fe2000f8e020a */
[----:B------:R-:W-:Y:S01]  /*23f0*/  SEL R10, R31, RZ, P3 ;  /* 0x000000ff1f0a7207 */ /* 0x000fe20001800000 */
[----:B------:R-:W-:Y:S01]  /*2400*/  IMAD.IADD R9, R18, 0x1, R9 ;  /* 0x0000000112097824 */ /* 0x000fe200078e0209 */
[----:B------:R-:W-:Y:S01]  /*2410*/  IADD3 R122, P3, R204, R123, RZ ;  /* 0x0000007bcc7a7210 */ /* 0x000fe20007f7e0ff */
[----:B------:R-:W-:Y:S02]  /*2420*/  IMAD.IADD R11, R0, 0x1, R11 ;  /* 0x00000001000b7824 */ /* 0x000fe400078e020b */
[----:B------:R-:W-:Y:S01]  /*2430*/  IMAD.IADD R14, R3, 0x1, R10 ;  /* 0x00000001030e7824 */ /* 0x000fe200078e020a */
[----:B------:R-:W-:Y:S01]  /*2440*/  SHF.R.S32.HI R10, RZ, 0x1f, R9 ;  /* 0x0000001fff0a7819 */ /* 0x000fe20000011409 */
[----:B------:R-:W-:Y:S01]  /*2450*/  IMAD.IADD R107, R107, 0x1, R13 ;  /* 0x000000016b6b7824 */ /* 0x000fe200078e020d */
[----:B------:R-:W-:Y:S01]  /*2460*/  SHF.R.S32.HI R12, RZ, 0x1f, R11 ;  /* 0x0000001fff0c7819 */ /* 0x000fe2000001140b */
[----:B------:R-:W-:Y:S01]  /*2470*/  IMAD.IADD R105, R13, 0x1, R105 ;  /* 0x000000010d697824 */ /* 0x000fe200078e0269 */
[-C--:B------:R-:W-:Y:S01]  /*2480*/  LEA.HI R25, R10, R9.reuse, RZ, 0x3 ;  /* 0x000000090a197211 */ /* 0x080fe200078f18ff */
[----:B-----5:R-:W-:Y:S01]  /*2490*/  IMAD.WIDE.U32 R106, R148, R102, R106 ;  /* 0x00000066946a7225 */ /* 0x020fe200078e006a */
[----:B------:R-:W-:-:S02]  /*24a0*/  LEA.HI R9, R10, R9, RZ, 0x6 ;  /* 0x000000090a097211 */ /* 0x000fc400078f30ff */
[-C--:B------:R-:W-:Y:S01]  /*24b0*/  LEA.HI R10, R12, R11.reuse, RZ, 0x6 ;  /* 0x0000000b0c0a7211 */ /* 0x080fe200078f30ff */
[----:B------:R-:W-:Y:S01]  /*24c0*/  IMAD.WIDE.U32 R104, R148, R102, R104 ;  /* 0x0000006694687225 */ /* 0x000fe200078e0068 */
[----:B------:R-:W-:Y:S02]  /*24d0*/  LEA.HI R27, R12, R11, RZ, 0x3 ;  /* 0x0000000b0c1b7211 */ /* 0x000fe400078f18ff */
[----:B------:R-:W-:Y:S01]  /*24e0*/  SHF.R.S32.HI R11, RZ, 0x6, R10 ;  /* 0x00000006ff0b7819 */ /* 0x000fe2000001140a */
[----:B------:R-:W-:Y:S01]  /*24f0*/  IMAD.WIDE.U32 R114, R114, 0x70, RZ ;  /* 0x0000007072727825 */ /* 0x000fe200078e00ff */
[----:B------:R-:W-:Y:S02]  /*2500*/  LOP3.LUT R12, R212, 0x38, R27, 0xf8, !PT ;  /* 0x00000038d40c7812 */ /* 0x000fe400078ef81b */
[----:B------:R-:W-:Y:S01]  /*2510*/  SHF.R.S32.HI R9, RZ, 0x6, R9 ;  /* 0x00000006ff097819 */ /* 0x000fe20000011409 */
[C---:B------:R-:W-:Y:S01]  /*2520*/  IMAD R145, R11.reuse, 0x1c00, R214 ;  /* 0x00001c000b917824 */ /* 0x040fe200078e02d6 */
[----:B------:R-:W-:Y:S01]  /*2530*/  LOP3.LUT R13, R206, 0x38, R25, 0xf8, !PT ;  /* 0x00000038ce0d7812 */ /* 0x000fe200078ef819 */
[----:B------:R-:W-:Y:S01]  /*2540*/  IMAD R142, R11, 0x1c00, R216 ;  /* 0x00001c000b8e7824 */ /* 0x000fe200078e02d8 */
[----:B------:R-:W-:Y:S01]  /*2550*/  SHF.R.S32.HI R21, RZ, 0x1f, R14 ;  /* 0x0000001fff157819 */ /* 0x000fe2000001140e */
[C---:B------:R-:W-:Y:S01]  /*2560*/  IMAD R144, R9.reuse, 0x1c00, R216 ;  /* 0x00001c0009907824 */ /* 0x040fe200078e02d8 */
[----:B------:R-:W-:Y:S01]  /*2570*/  LOP3.LUT R12, R12, R213, RZ, 0x3c, !PT ;  /* 0x000000d50c0c7212 */ /* 0x000fe200078e3cff */
[----:B------:R-:W-:Y:S01]  /*2580*/  IMAD R146, R9, 0x1c00, R214 ;  /* 0x00001c0009927824 */ /* 0x000fe200078e02d6 */
[----:B------:R-:W-:Y:S01]  /*2590*/  LOP3.LUT R13, R13, R20, RZ, 0x3c, !PT ;  /* 0x000000140d0d7212 */ /* 0x000fe200078e3cff */
[----:B------:R-:W-:Y:S01]  /*25a0*/  IMAD.WIDE.U32 R112, R148, R108, R112 ;  /* 0x0000006c94707225 */ /* 0x000fe200078e0070 */
[----:B------:R-:W-:-:S02]  /*25b0*/  LEA.HI R29, R21, R14, RZ, 0x3 ;  /* 0x0000000e151d7211 */ /* 0x000fc400078f18ff */
[----:B------:R-:W-:Y:S01]  /*25c0*/  LOP3.LUT R10, R212, 0x38, R25, 0xf8, !PT ;  /* 0x00000038d40a7812 */ /* 0x000fe200078ef819 */
[----:B------:R-:W-:Y:S01]  /*25d0*/  IMAD.IADD R145, R145, 0x1, R12 ;  /* 0x0000000191917824 */ /* 0x000fe200078e020c */
[----:B------:R-:W-:Y:S01]  /*25e0*/  LOP3.LUT R12, R206, 0x38, R27, 0xf8, !PT ;  /* 0x00000038ce0c7812 */ /* 0x000fe200078ef81b */
[----:B------:R-:W-:Y:S01]  /*25f0*/  IMAD.IADD R144, R144, 0x1, R13 ;  /* 0x0000000190907824 */ /* 0x000fe200078e020d */
[----:B------:R-:W-:Y:S01]  /*2600*/  LOP3.LUT R13, R206, 0x38, R29, 0xf8, !PT ;  /* 0x00000038ce0d7812 */ /* 0x000fe200078ef81d */
[----:B------:R-:W-:Y:S01]  /*2610*/  IMAD.WIDE.U32 R110, R148, R108, R110 ;  /* 0x0000006c946e7225 */ /* 0x000fe200078e006e */
[-C--:B------:R-:W-:Y:S02]  /*2620*/  LOP3.LUT R11, R12, R20.reuse, RZ, 0x3c, !PT ;  /* 0x000000140c0b7212 */ /* 0x080fe400078e3cff */
[----:B------:R-:W-:Y:S01]  /*2630*/  LOP3.LUT R12, R13, R20, RZ, 0x3c, !PT ;  /* 0x000000140d0c7212 */ /* 0x000fe200078e3cff */
[----:B------:R-:W-:Y:S01]  /*2640*/  VIADD R13, R18, 0xa0 ;  /* 0x000000a0120d7836 */ /* 0x000fe20000000000 */
[----:B------:R-:W1:Y:S01]  /*2650*/  S2R R20, SR_TID.X ;  /* 0x0000000000147919 */ /* 0x000e620000002100 */
[-C--:B------:R-:W-:Y:S01]  /*2660*/  LOP3.LUT R9, R10, R213.reuse, RZ, 0x3c, !PT ;  /* 0x000000d50a097212 */ /* 0x080fe200078e3cff */
[----:B------:R-:W-:Y:S01]  /*2670*/  IMAD.IADD R142, R142, 0x1, R11 ;  /* 0x000000018e8e7824 */ /* 0x000fe200078e020b */
[----:B------:R-:W-:Y:S01]  /*2680*/  LEA.HI R14, R21, R14, RZ, 0x6 ;  /* 0x0000000e150e7211 */ /* 0x000fe200078f30ff */
[----:B------:R-:W-:Y:S01]  /*2690*/  IMAD.X R123, R15, 0x1, R150, P3 ;  /* 0x000000010f7b7824 */ /* 0x000fe200018e0696 */
[----:B------:R-:W-:Y:S01]  /*26a0*/  SHF.R.S32.HI R11, RZ, 0x1f, R148 ;  /* 0x0000001fff0b7819 */ /* 0x000fe20000011494 */
[----:B------:R-:W-:Y:S01]  /*26b0*/  IMAD.IADD R146, R146, 0x1, R9 ;  /* 0x0000000192927824 */ /* 0x000fe200078e0209 */
[----:B------:R-:W-:Y:S01]  /*26c0*/  SHF.R.S32.HI R9, RZ, 0x6, R14 ;  /* 0x00000006ff097819 */ /* 0x000fe2000001140e */
[----:B------:R-:W-:Y:S01]  /*26d0*/  IMAD.IADD R134, R115, 0x1, R33 ;  /* 0x0000000173867824 */ /* 0x000fe200078e0221 */
[C---:B------:R-:W-:Y:S01]  /*26e0*/  LOP3.LUT R10, R212.reuse, 0x38, R29, 0xf8, !PT ;  /* 0x00000038d40a7812 */ /* 0x040fe200078ef81d */
[----:B------:R-:W-:Y:S01]  /*26f0*/  IMAD.IADD R39, R117, 0x1, R39 ;  /* 0x0000000175277824 */ /* 0x000fe200078e0227 */
[----:B------:R-:W-:Y:S01]  /*2700*/  ISETP.GE.AND P2, PT, R13, UR6, PT ;  /* 0x000000060d007c0c */ /* 0x000fe2000bf46270 */
[C---:B------:R-:W-:Y:S01]  /*2710*/  IMAD R143, R9.reuse, 0x1c00, R214 ;  /* 0x00001c00098f7824 */ /* 0x040fe200078e02d6 */
[----:B------:R-:W-:Y:S01]  /*2720*/  LOP3.LUT R14, R212, 0x18, R18, 0xf8, !PT ;  /* 0x00000018d40e7812 */ /* 0x000fe200078ef812 */
[----:B------:R-:W-:Y:S01]  /*2730*/  IMAD R141, R9, 0x1c00, R216 ;  /* 0x00001c00098d7824 */ /* 0x000fe200078e02d8 */
[-C--:B------:R-:W-:Y:S01]  /*2740*/  LOP3.LUT R10, R10, R213.reuse, RZ, 0x3c, !PT ;  /* 0x000000d50a0a7212 */ /* 0x080fe200078e3cff */
[C---:B------:R-:W-:Y:S01]  /*2750*/  IMAD R9, R11.reuse, R108, RZ ;  /* 0x0000006c0b097224 */ /* 0x040fe200078e02ff */
[----:B------:R-:W-:Y:S01]  /*2760*/  SEL R31, RZ, 0x20, P2 ;  /* 0x00000020ff1f7807 */ /* 0x000fe20001000000 */
[----:B------:R-:W-:Y:S01]  /*2770*/  IMAD R11, R11, R102, RZ ;  /* 0x000000660b0b7224 */ /* 0x000fe200078e02ff */
[----:B------:R-:W-:Y:S01]  /*2780*/  LOP3.LUT R21, R14, R213, RZ, 0x3c, !PT ;  /* 0x000000d50e157212 */ /* 0x000fe200078e3cff */
[----:B------:R-:W-:Y:S01]  /*2790*/  IMAD.IADD R141, R141, 0x1, R12 ;  /* 0x000000018d8d7824 */ /* 0x000fe200078e020c */
[----:B------:R-:W-:Y:S01]  /*27a0*/  SHF.R.S32.HI R101, RZ, 0x3, R25 ;  /* 0x00000003ff657819 */ /* 0x000fe20000011419 */
[----:B------:R-:W-:Y:S01]  /*27b0*/  IMAD R37, R148, R103, R11 ;  /* 0x0000006794257224 */ /* 0x000fe200078e020b */
[C---:B------:R-:W-:Y:S01]  /*27c0*/  SHF.L.U64.HI R11, R102.reuse, 0x6, R103 ;  /* 0x00000006660b7819 */ /* 0x040fe20000010267 */
[----:B------:R-:W-:Y:S01]  /*27d0*/  IMAD.SHL.U32 R12, R102, 0x40, RZ ;  /* 0x00000040660c7824 */ /* 0x000fe200078e00ff */
[----:B------:R-:W-:Y:S01]  /*27e0*/  SHF.R.S32.HI R26, RZ, 0x3, R27 ;  /* 0x00000003ff1a7819 */ /* 0x000fe2000001141b */
[----:B------:R-:W-:Y:S01]  /*27f0*/  IMAD.IADD R143, R143, 0x1, R10 ;  /* 0x000000018f8f7824 */ /* 0x000fe200078e020a */
[----:B0-----:R-:W-:Y:S01]  /*2800*/  SHF.R.S32.HI R28, RZ, 0x3, R29 ;  /* 0x00000003ff1c7819 */ /* 0x001fe2000001141d */
[----:B------:R-:W-:Y:S01]  /*2810*/  IMAD R41, R148, R109, R9 ;  /* 0x0000006d94297224 */ /* 0x000fe200078e0209 */
[----:B------:R-:W-:Y:S01]  /*2820*/  SHF.L.U64.HI R9, R108, 0x6, R109 ;  /* 0x000000066c097819 */ /* 0x000fe2000001026d */
[----:B------:R-:W-:Y:S01]  /*2830*/  IMAD.WIDE.U32 R102, R102, 0x70, RZ ;  /* 0x0000007066667825 */ /* 0x000fe200078e00ff */
[----:B------:R-:W-:-:S02]  /*2840*/  LOP3.LUT R38, R30, R31, RZ, 0xfc, !PT ;  /* 0x0000001f1e267212 */ /* 0x000fc400078efcff */
[----:B-1----:R-:W-:Y:S01]  /*2850*/  SHF.R.U32.HI R20, RZ, 0x7, R20 ;  /* 0x00000007ff147819 */ /* 0x002fe20000011614 */
[C---:B------:R-:W-:Y:S01]  /*2860*/  IMAD.SHL.U32 R10, R108.reuse, 0x40, RZ ;  /* 0x000000406c0a7824 */ /* 0x040fe200078e00ff */
[----:B------:R-:W-:Y:S01]  /*2870*/  LOP3.LUT R25, R25, 0xfffffff8, RZ, 0xc0, !PT ;  /* 0xfffffff819197812 */ /* 0x000fe200078ec0ff */
[----:B------:R-:W-:Y:S01]  /*2880*/  IMAD.WIDE.U32 R108, R108, 0x70, RZ ;  /* 0x000000706c6c7825 */ /* 0x000fe200078e00ff */
[----:B------:R-:W-:Y:S02]  /*2890*/  LOP3.LUT R27, R27, 0xfffffff8, RZ, 0xc0, !PT ;  /* 0xfffffff81b1b7812 */ /* 0x000fe400078ec0ff */
[----:B------:R-:W-:Y:S01]  /*28a0*/  LOP3.LUT R29, R29, 0xfffffff8, RZ, 0xc0, !PT ;  /* 0xfffffff81d1d7812 */ /* 0x000fe200078ec0ff */
[----:B------:R-:W-:Y:S01]  /*28b0*/  VIADD R154, R20, 0x8 ;  /* 0x00000008149a7836 */ /* 0x000fe20000000000 */
[----:B------:R-:W-:Y:S01]  /*28c0*/  LOP3.LUT R34, R38, 0x2, RZ, 0xc0, !PT ;  /* 0x0000000226227812 */ /* 0x000fe200078ec0ff */
[----:B------:R-:W-:Y:S01]  /*28d0*/  IMAD.IADD R140, R214, 0x1, R21 ;  /* 0x00000001d68c7824 */ /* 0x000fe200078e0215 */
[C---:B------:R-:W-:Y:S01]  /*28e0*/  LOP3.LUT R36, R38.reuse, 0x8, RZ, 0xc0, !PT ;  /* 0x0000000826247812 */ /* 0x040fe200078ec0ff */
[----:B------:R-:W-:Y:S01]  /*28f0*/  IMAD.IADD R136, R103, 0x1, R35 ;  /* 0x0000000167887824 */ /* 0x000fe200078e0223 */
[----:B------:R-:W-:Y:S01]  /*2900*/  LOP3.LUT R35, R38, 0x4, RZ, 0xc0, !PT ;  /* 0x0000000426237812 */ /* 0x000fe200078ec0ff */
[----:B------:R-:W-:Y:S01]  /*2910*/  IMAD.IADD R20, R107, 0x1, R37 ;  /* 0x000000016b147824 */ /* 0x000fe200078e0225 */
[----:B------:R-:W-:Y:S01]  /*2920*/  LOP3.LUT R30, R30, 0x1, RZ, 0xc0, !PT ;  /* 0x000000011e1e7812 */ /* 0x000fe200078ec0ff */
[----:B------:R-:W-:Y:S01]  /*2930*/  IMAD.IADD R21, R37, 0x1, R105 ;  /* 0x0000000125157824 */ /* 0x000fe200078e0269 */
[----:B------:R-:W-:Y:S01]  /*2940*/  LOP3.LUT R37, R38, 0x10, RZ, 0xc0, !PT ;  /* 0x0000001026257812 */ /* 0x000fe200078ec0ff */
[----:B------:R-:W-:Y:S01]  /*2950*/  IMAD.IADD R137, R109, 0x1, R137 ;  /* 0x000000016d897824 */ /* 0x000fe200078e0289 */
[----:B------:R-:W-:Y:S01]  /*2960*/  SHF.R.S32.HI R31, RZ, 0x1f, R25 ;  /* 0x0000001fff1f7819 */ /* 0x000fe20000011419 */
[----:B------:R-:W-:Y:S01]  /*2970*/  IMAD.IADD R14, R113, 0x1, R41 ;  /* 0x00000001710e7824 */ /* 0x000fe200078e0229 */
[----:B------:R-:W-:Y:S01]  /*2980*/  SHF.R.S32.HI R32, RZ, 0x1f, R27 ;  /* 0x0000001fff207819 */ /* 0x000fe2000001141b */
[----:B------:R-:W-:Y:S01]  /*2990*/  IMAD.IADD R15, R41, 0x1, R111 ;  /* 0x00000001290f7824 */ /* 0x000fe200078e026f */
[----:B------:R-:W-:-:S02]  /*29a0*/  SHF.R.S32.HI R33, RZ, 0x1f, R29 ;  /* 0x0000001fff217819 */ /* 0x000fc4000001141d */
[----:B------:R-:W-:-:S07]  /*29b0*/  LOP3.LUT R38, R38, 0x20, RZ, 0xc0, !PT ;  /* 0x0000002026267812 */ /* 0x000fce00078ec0ff */
.L_x_4168:
[----:B-12---:R-:W2:Y:S01]  /*29c0*/  LDL.LU R45, [R1+0x8] ;  /* 0x00000800012d7983 */ /* 0x006ea20000300800 */
[----:B------:R-:W-:Y:S01]  /*29d0*/  VIADD R47, R24, 0xffffffff ;  /* 0xffffffff182f7836 */ /* 0x000fe20000000000 */
[----:B------:R-:W0:Y:S01]  /*29e0*/  LDC.64 R124, c[0x0][0x2e8] ;  /* 0x0000ba00ff7c7b82 */ /* 0x000e220000000a00 */
[----:B------:R-:W-:Y:S01]  /*29f0*/  LOP3.LUT P5, RZ, R220, 0x4, RZ, 0xc0, !PT ;  /* 0x00000004dcff7812 */ /* 0x000fe200078ac0ff */
        /* <DEDUP_REMOVED lines=8> */
[----:B------:R-:W-:Y:S01]  /*2a80*/  IADD3 R42, P4, R6, R126, RZ ;  /* 0x0000007e062a7210 */ /* 0x000fe20007f9e0ff */
[----:B------:R-:W-:Y:S02]  /*2a90*/  IMAD.IADD R96, R127, 0x1, R41 ;  /* 0x000000017f607824 */ /* 0x000fe400078e0229 */
[----:B------:R-:W-:Y:S02]  /*2aa0*/  IMAD R41, R17, 0x5400, R140 ;  /* 0x0000540011297824 */ /* 0x000fe400078e028c */
[----:B------:R-:W-:Y:S01]  /*2ab0*/  IMAD.X R43, R96, 0x1, R8, P4 ;  /* 0x00000001602b7824 */ /* 0x000fe200020e0608 */
[----:B------:R-:W-:Y:S02]  /*2ac0*/  IADD3.X R40, R8, R96, R138, P2, P3 ;  /* 0x0000006008287210 */ /* 0x000fe400017e648a */
[----:B------:R-:W-:Y:S02]  /*2ad0*/  ISETP.GT.AND P3, PT, R47, R135, PT ;  /* 0x000000872f00720c */ /* 0x000fe40003f64270 */
[----:B0-----:R-:W-:-:S02]  /*2ae0*/  LEA R48, P2, R24, R124, 0x1 ;  /* 0x0000007c18307211 */ /* 0x001fc400078408ff */
[----:B------:R-:W-:Y:S02]  /*2af0*/  LEA R50, P4, R42, R124, 0x1 ;  /* 0x0000007c2a327211 */ /* 0x000fe400078808ff */
[-C--:B------:R-:W-:Y:S01]  /*2b00*/  LEA.HI.X R49, R24, R125.reuse, R40, 0x1, P2 ;  /* 0x0000007d18317211 */ /* 0x080fe200010f0c28 */
[----:B------:R-:W-:Y:S01]  /*2b10*/  IMAD R40, R41, 0x2, R120 ;  /* 0x0000000229287824 */ /* 0x000fe200078e0278 */
[----:B-1----:R-:W-:Y:S01]  /*2b20*/  ISETP.GE.AND P2, PT, R121, 0x1, PT ;  /* 0x000000017900780c */ /* 0x002fe20003f46270 */
[----:B------:R-:W-:Y:S01]  /*2b30*/  IMAD.MOV.U32 R24, RZ, RZ, R47 ;  /* 0x000000ffff187224 */ /* 0x000fe200078e002f */
[----:B------:R-:W-:Y:S01]  /*2b40*/  LEA.HI.X R51, R42, R125, R43, 0x1, P4 ;  /* 0x0000007d2a337211 */ /* 0x000fe200020f0c2b */
[C---:B------:R-:W-:Y:S02]  /*2b50*/  VIADD R43, R41.reuse, 0x20 ;  /* 0x00000020292b7836 */ /* 0x040fe40000000000 */
[----:B------:R-:W-:-:S04]  /*2b60*/  @P5 VIADD R43, R41, 0xffffffe0 ;  /* 0xffffffe0292b5836 */ /* 0x000fc80000000000 */
[----:B------:R-:W-:Y:S01]  /*2b70*/  IMAD R41, R43, 0x2, R120 ;  /* 0x000000022b297824 */ /* 0x000fe200078e0278 */
[----:B--2---:R-:W-:-:S04]  /*2b80*/  LOP3.LUT R45, R45, 0xfffffffd, RZ, 0xc0, !PT ;  /* 0xfffffffd2d2d7812 */ /* 0x004fc800078ec0ff */
[----:B------:R-:W-:-:S05]  /*2b90*/  @P3 LOP3.LUT R45, R45, 0x2, RZ, 0xfc, !PT ;  /* 0x000000022d2d3812 */ /* 0x000fca00078efcff */
[----:B------:R0:W-:Y:S01]  /*2ba0*/  STL [R1+0x8], R45 ;  /* 0x0000082d01007387 */ /* 0x0001e20000100800 */
[----:B-----5:R-:W-:Y:S05]  /*2bb0*/  @!P2 BRA `(.L_x_4070) ;  /* 0x000000740078a947 */ /* 0x020fea0003800000 */
[----:B------:R-:W-:Y:S01]  /*2bc0*/  ULDC.U8 UR4, c[0x0][0x410] ;  /* 0x0001040000047ab9 */ /* 0x000fe20000000000 */
[-C--:B------:R-:W-:Y:S01]  /*2bd0*/  IMAD R43, R136, R47.reuse, RZ ;  /* 0x0000002f882b7224 */ /* 0x080fe200078e02ff */
[----:B------:R-:W-:Y:S01]  /*2be0*/  ISETP.NE.AND P2, PT, RZ, UR4, PT ;  /* 0x00000004ff007c0c */ /* 0x000fe2000bf45270 */
[-C--:B0-----:R-:W-:Y:S02]  /*2bf0*/  IMAD R45, R137, R47.reuse, RZ ;  /* 0x0000002f892d7224 */ /* 0x081fe400078e02ff */
[----:B------:R-:W-:Y:S02]  /*2c00*/  IMAD R42, R24, -0x70, R2 ;  /* 0xffffff90182a7824 */ /* 0x000fe400078e0202 */
[C---:B------:R-:W-:Y:S02]  /*2c10*/  IMAD R43, R44.reuse, R102, R43 ;  /* 0x000000662c2b7224 */ /* 0x040fe400078e022b */
[----:B------:R-:W-:Y:S01]  /*2c20*/  IMAD R45, R44, R108, R45 ;  /* 0x0000006c2c2d7224 */ /* 0x000fe200078e022d */
[----:B------:R-:W-:Y:S01]  /*2c30*/  VIMNMX R42, R42, 0x70, PT ;  /* 0x000000702a2a7848 */ /* 0x000fe20003fe0100 */
[----:B------:R-:W-:-:S04]  /*2c40*/  IMAD.WIDE.U32 R94, R102, R47, RZ ;  /* 0x0000002f665e7225 */ /* 0x000fc800078e00ff */
        /* <DEDUP_REMOVED lines=19> */
[----:B------:R-:W-:Y:S06]  /*2d80*/  @P3 BRA `(.L_x_4073) ;  /* 0x0000000000a03947 */ /* 0x000fec0003800000 */
[----:B------:R-:W-:Y:S01]  /*2d90*/  IADD3 R45, P2, R106, R94, RZ ;  /* 0x0000005e6a2d7210 */ /* 0x000fe20007f5e0ff */
[----:B------:R-:W-:Y:S01]  /*2da0*/  ULDC.64 UR4, c[0x0][0x3e8] ;  /* 0x0000fa0000047ab9 */ /* 0x000fe20000000a00 */
[----:B------:R-:W-:Y:S02]  /*2db0*/  CS2R R124, SRZ ;  /* 0x00000000007c7805 */ /* 0x000fe4000001ff00 */
[----:B------:R-:W-:Y:S01]  /*2dc0*/  CS2R R126, SRZ ;  /* 0x00000000007e7805 */ /* 0x000fe2000001ff00 */
[----:B------:R-:W-:Y:S01]  /*2dd0*/  IMAD.X R46, R43, 0x1, R20, P2 ;  /* 0x000000012b2e7824 */ /* 0x000fe200010e0614 */
[----:B------:R-:W-:-:S04]  /*2de0*/  LEA R44, P2, R45, UR4, 0x1 ;  /* 0x000000042d2c7c11 */ /* 0x000fc8000f8408ff */
[----:B------:R-:W-:Y:S01]  /*2df0*/  LEA.HI.X R45, R45, UR5, R46, 0x1, P2 ;  /* 0x000000052d2d7c11 */ /* 0x000fe200090f0c2e */
[----:B------:R-:W-:Y:S01]  /*2e00*/  ULDC.64 UR4, c[0x0][0x400] ;  /* 0x0001000000047ab9 */ /* 0x000fe20000000a00 */
[----:B------:R-:W-:-:S05]  /*2e10*/  IADD3 R47, P2, R112, R92, RZ ;  /* 0x0000005c702f7210 */ /* 0x000fca0007f5e0ff */
[----:B------:R-:W-:Y:S01]  /*2e20*/  IMAD.X R54, R100, 0x1, R14, P2 ;  /* 0x0000000164367824 */ /* 0x000fe200010e060e */
        /* <DEDUP_REMOVED lines=30> */
.L_x_4073:
[----:B------:R-:W-:Y:S05]  /*3010*/  BSYNC B1 ;  /* 0x0000000000017941 */ /* 0x000fea0003800000 */
.L_x_4072:
        /* <DEDUP_REMOVED lines=12> */
[----:B-----5:R-:W-:Y:S01]  /*30e0*/  IMAD.MOV.U32 R129, RZ, RZ, R76 ;  /* 0x000000ffff817224 */ /* 0x020fe200078e004c */
[----:B------:R-:W-:Y:S01]  /*30f0*/  CS2R R74, SRZ ;  /* 0x00000000004a7805 */ /* 0x000fe2000001ff00 */
[----:B------:R-:W-:Y:S01]  /*3100*/  IMAD.MOV.U32 R128, RZ, RZ, R77 ;  /* 0x000000ffff807224 */ /* 0x000fe200078e004d */
[----:B------:R-:W-:Y:S06]  /*3110*/  @P4 BRA `(.L_x_4075) ;  /* 0x0000000000a04947 */ /* 0x000fec0003800000 */
[----:B------:R-:W-:Y:S01]  /*3120*/  IADD3 R94, P2, P5, R106, R94, R12 ;  /* 0x0000005e6a5e7210 */ /* 0x000fe20007d5e00c */
[----:B------:R-:W-:Y:S01]  /*3130*/  ULDC.64 UR4, c[0x0][0x3e8] ;  /* 0x0000fa0000047ab9 */ /* 0x000fe20000000a00 */
[----:B------:R-:W-:Y:S02]  /*3140*/  CS2R R72, SRZ ;  /* 0x0000000000487805 */ /* 0x000fe4000001ff00 */
[----:B------:R-:W-:Y:S02]  /*3150*/  CS2R R74, SRZ ;  /* 0x00000000004a7805 */ /* 0x000fe4000001ff00 */
[----:B0-----:R-:W-:Y:S02]  /*3160*/  IADD3.X R45, R20, R43, R11, P2, P5 ;  /* 0x0000002b142d7210 */ /* 0x001fe400017ea40b */
[----:B------:R-:W-:-:S04]  /*3170*/  IADD3 R92, P2, P5, R112, R92, R10 ;  /* 0x0000005c705c7210 */ /* 0x000fc80007d5e00a */
[----:B------:R-:W-:Y:S02]  /*3180*/  IADD3.X R43, R14, R100, R9, P2, P5 ;  /* 0x000000640e2b7210 */ /* 0x000fe400017ea409 */
[----:B------:R-:W-:-:S04]  /*3190*/  LEA R44, P2, R94, UR4, 0x1 ;  /* 0x000000045e2c7c11 */ /* 0x000fc8000f8408ff */
[----:B------:R-:W-:Y:S01]  /*31a0*/  LEA.HI.X R45, R94, UR5, R45, 0x1, P2 ;  /* 0x000000055e2d7c11 */ /* 0x000fe200090f0c2d */
[----:B------:R-:W-:Y:S02]  /*31b0*/  ULDC.64 UR4, c[0x0][0x400] ;  /* 0x0001000000047ab9 */ /* 0x000fe40000000a00 */
        /* <DEDUP_REMOVED lines=30> */
.L_x_4075:
[----:B------:R-:W-:Y:S05]  /*33a0*/  BSYNC B1 ;  /* 0x0000000000017941 */ /* 0x000fea0003800000 */
.L_x_4074:
[----:B------:R-:W2:Y:S01]  /*33b0*/  LDL R43, [R1+0x1c] ;  /* 0x00001c00012b7983 */ /* 0x000ea20000100800 */
[----:B01----:R-:W-:Y:S01]  /*33c0*/  IMAD.MOV.U32 R44, RZ, RZ, R81 ;  /* 0x000000ffff2c7224 */ /* 0x003fe200078e0051 */
        /* <DEDUP_REMOVED lines=14> */
[----:B------:R-:W-:-:S05]  /*34b0*/  IMAD.MOV.U32 R46, RZ, RZ, R79 ;  /* 0x000000ffff2e7224 */ /* 0x000fca00078e004f */
[----:B------:R-:W-:Y:S01]  /*34c0*/  PRMT R163, R45, 0x5410, R46 ;  /* 0x000054102da37816 */ /* 0x000fe2000000002e */
[----:B------:R-:W-:Y:S02]  /*34d0*/  IMAD.MOV.U32 R45, RZ, RZ, R90 ;  /* 0x000000ffff2d7224 */ /* 0x000fe400078e005a */
[----:B------:R-:W-:-:S03]  /*34e0*/  IMAD.MOV.U32 R46, RZ, RZ, R91 ;  /* 0x000000ffff2e7224 */ /* 0x000fc600078e005b */
[----:B------:R-:W-:Y:S01]  /*34f0*/  PRMT R169, R169, 0x5410, R45 ;  /* 0x00005410a9a97816 */ /* 0x000fe2000000002d */
[----:B------:R-:W-:Y:S01]  /*3500*/  IMAD.MOV.U32 R45, RZ, RZ, R126 ;  /* 0x000000ffff2d7224 */ /* 0x000fe200078e007e */
[----:B------:R-:W-:Y:S01]  /*3510*/  PRMT R170, R170, 0x5410, R46 ;  /* 0x00005410aaaa7816 */ /* 0x000fe2000000002e */
[----:B------:R-:W-:-:S03]  /*3520*/  IMAD.MOV.U32 R46, RZ, RZ, R127 ;  /* 0x000000ffff2e7224 */ /* 0x000fc600078e007f */
[----:B------:R-:W-:Y:S01]  /*3530*/  PRMT R128, R45, 0x7610, R128 ;  /* 0x000076102d807816 */ /* 0x000fe20000000080 */
[----:B-----5:R-:W-:Y:S01]  /*3540*/  IMAD.MOV.U32 R45, RZ, RZ, R53 ;  /* 0x000000ffff2d7224 */ /* 0x020fe200078e0035 */
[----:B------:R-:W-:Y:S01]  /*3550*/  PRMT R130, R130, 0x5410, R46 ;  /* 0x0000541082827816 */ /* 0x000fe2000000002e */
[----:B------:R-:W-:-:S05]  /*3560*/  IMAD.MOV.U32 R46, RZ, RZ, R52 ;  /* 0x000000ffff2e7224 */ /* 0x000fca00078e0034 */
[----:B------:R-:W-:Y:S01]  /*3570*/  PRMT R92, R45, 0x5410, R46 ;  /* 0x000054102d5c7816 */ /* 0x000fe2000000002e */
[----:B------:R-:W-:Y:S02]  /*3580*/  IMAD.MOV.U32 R46, RZ, RZ, R60 ;  /* 0x000000ffff2e7224 */ /* 0x000fe400078e003c */
        /* <DEDUP_REMOVED lines=10> */
[----:B------:R-:W-:Y:S02]  /*3630*/  PRMT R156, R46, 0x5410, R45 ;  /* 0x000054102e9c7816 */ /* 0x000fe4000000002d */
[----:B--2---:R-:W-:Y:S01]  /*3640*/  R2UR UR4, R43 ;  /* 0x000000002b0472ca */ /* 0x004fe200000e0000 */
[----:B------:R-:W-:-:S05]  /*3650*/  IMAD.MOV.U32 R43, RZ, RZ, R80 ;  /* 0x000000ffff2b7224 */ /* 0x000fca00078e0050 */
[----:B------:R-:W-:Y:S01]  /*3660*/  PRMT R167, R43, 0x7610, R167 ;  /* 0x000076102ba77816 */ /* 0x000fe200000000a7 */
[----:B------:R-:W-:-:S03]  /*3670*/  IMAD.MOV.U32 R43, RZ, RZ, R84 ;  /* 0x000000ffff2b7224 */ /* 0x000fc600078e0054 */
[----:B------:R-:W-:Y:S01]  /*3680*/  PRMT R167, R167, 0x5410, R44 ;  /* 0x00005410a7a77816 */ /* 0x000fe2000000002c */
[----:B------:R-:W-:Y:S01]  /*3690*/  IMAD.MOV.U32 R44, RZ, RZ, R82 ;  /* 0x000000ffff2c7224 */ /* 0x000fe200078e0052 */
[----:B------:R-:W-:Y:S01]  /*36a0*/  PRMT R168, R43, 0x7610, R168 ;  /* 0x000076102ba87816 */ /* 0x000fe200000000a8 */
[----:B------:R-:W-:Y:S01]  /*36b0*/  IMAD.MOV.U32 R43, RZ, RZ, R96 ;  /* 0x000000ffff2b7224 */ /* 0x000fe200078e0060 */
[----:B------:R-:W-:-:S04]  /*36c0*/  UISETP.NE.AND UP0, UPT, UR4, 0x3, UPT ;  /* 0x000000030400788c */ /* 0x000fc8000bf05270 */
[----:B------:R-:W-:Y:S01]  /*36d0*/  PRMT R166, R166, 0x5410, R43 ;  /* 0x00005410a6a67816 */ /* 0x000fe2000000002b */
[----:B------:R-:W-:Y:S01]  /*36e0*/  IMAD.MOV.U32 R43, RZ, RZ, R83 ;  /* 0x000000ffff2b7224 */ /* 0x000fe200078e0053 */
[----:B------:R-:W-:-:S04]  /*36f0*/  PLOP3.LUT P2, PT, PT, PT, UP0, 0x80, 0x0 ;  /* 0x000000000000781c */ /* 0x000fc80003f4f008 */
        /* <DEDUP_REMOVED lines=8> */
[----:B------:R-:W-:Y:S01]  /*3780*/  IMAD.MOV.U32 R43, RZ, RZ, R57 ;  /* 0x000000ffff2b7224 */ /* 0x000fe200078e0039 */
[----:B------:R-:W-:Y:S01]  /*3790*/  PRMT R171, R171, 0x5410, R44 ;  /* 0x00005410abab7816 */ /* 0x000fe2000000002c */
[----:B------:R-:W-:-:S05]  /*37a0*/  IMAD.MOV.U32 R44, RZ, RZ, R56 ;  /* 0x000000ffff2c7224 */ /* 0x000fca00078e0038 */
[----:B------:R-:W-:Y:S01]  /*37b0*/  PRMT R131, R44, 0x5410, R43 ;  /* 0x000054102c837816 */ /* 0x000fe2000000002b */
[----:B------:R-:W-:Y:S02]  /*37c0*/  IMAD.MOV.U32 R44, RZ, RZ, R64 ;  /* 0x000000ffff2c7224 */ /* 0x000fe400078e0040 */
[----:B------:R-:W-:-:S05]  /*37d0*/  IMAD.MOV.U32 R43, RZ, RZ, R65 ;  /* 0x000000ffff2b7224 */ /* 0x000fca00078e0041 */
[----:B------:R-:W-:Y:S01]  /*37e0*/  PRMT R158, R43, 0x5410, R44 ;  /* 0x000054102b9e7816 */ /* 0x000fe2000000002c */
[----:B------:R-:W-:Y:S02]  /*37f0*/  IMAD.MOV.U32 R44, RZ, RZ, R72 ;  /* 0x000000ffff2c7224 */ /* 0x000fe400078e0048 */
        /* <DEDUP_REMOVED lines=16> */
[----:B------:R-:W-:Y:S06]  /*3900*/  @!P2 BRA `(.L_x_4076) ;  /* 0x000000000004a947 */ /* 0x000fec0003800000 */
[----:B------:R-:W-:Y:S01]  /*3910*/  BPT.TRAP 0x1 ;  /* 0x000000040000795c */ /* 0x000fe20000300000 */
.L_x_4076:
[----:B------:R-:W-:Y:S01]  /*3920*/  IMAD R43, R17, 0x8, R16 ;  /* 0x00000008112b7824 */ /* 0x000fe200078e0210 */
[----:B------:R-:W-:Y:S01]  /*3930*/  SHF.L.U32 R100, R205, 0x1f, RZ ;  /* 0x0000001fcd647819 */ /* 0x000fe200000006ff */
[----:B------:R-:W-:Y:S03]  /*3940*/  BSSY B1, `(.L_x_4077) ;  /* 0x0000003000017945 */ /* 0x000fe60003800000 */
[----:B------:R-:W0:Y:S02]  /*3950*/  SYNCS.PHASECHK.TRANS64.TRYWAIT P5, [R43+URZ+0x36890], R100 ;  /* 0x036890642b0075a7 */ /* 0x000e2400080a017f */
[----:B0-----:R-:W-:Y:S05]  /*3960*/  @!P5 BRA `(.L_x_4078) ;  /* 0x0000022c001cd947 */ /* 0x001fea0003800000 */
.L_x_4436:
[----:B------:R-:W-:Y:S05]  /*3970*/  BSYNC B1 ;  /* 0x0000000000017941 */ /* 0x000fea0003800000 */
.L_x_4077:
        /* <DEDUP_REMOVED lines=10> */
[----:B------:R-:W-:Y:S01]  /*3a20*/  SHF.R.U64 R94, R124, 0x10, R125 ;  /* 0x000000107c5e7819 */ /* 0x000fe2000000127d */
[C---:B--2---:R-:W-:Y:S01]  /*3a30*/  IMAD.U32 R124, R45.reuse, 0x10000, RZ ;  /* 0x000100002d7c7824 */ /* 0x044fe200078e00ff */
[C---:B------:R-:W-:Y:S02]  /*3a40*/  PRMT R95, R128.reuse, 0x5410, R95 ;  /* 0x00005410805f7816 */ /* 0x040fe4000000005f */
[----:B------:R-:W-:Y:S02]  /*3a50*/  PRMT R94, R128, 0x5432, R94 ;  /* 0x00005432805e7816 */ /* 0x000fe4000000005e */
[----:B------:R-:W-:Y:S02]  /*3a60*/  SHF.R.U32.HI R126, RZ, 0x10, R127 ;  /* 0x00000010ff7e7819 */ /* 0x000fe4000001167f */
[----:B------:R-:W-:-:S02]  /*3a70*/  LOP3.LUT R128, R45, 0xffff0000, RZ, 0xc0, !PT ;  /* 0xffff00002d807812 */ /* 0x000fc400078ec0ff */
[C---:B------:R-:W-:Y:S01]  /*3a80*/  LOP3.LUT R127, R95.reuse, 0xffff0000, RZ, 0xc0, !PT ;  /* 0xffff00005f7f7812 */ /* 0x040fe200078ec0ff */
[----:B------:R-:W-:Y:S01]  /*3a90*/  IMAD.U32 R95, R95, 0x10000, RZ ;  /* 0x000100005f5f7824 */ /* 0x000fe200078e00ff */
[C---:B------:R-:W-:Y:S01]  /*3aa0*/  LOP3.LUT R129, R94.reuse, 0xffff0000, RZ, 0xc0, !PT ;  /* 0xffff00005e817812 */ /* 0x040fe200078ec0ff */
[----:B------:R-:W-:Y:S01]  /*3ab0*/  IMAD.U32 R94, R94, 0x10000, RZ ;  /* 0x000100005e5e7824 */ /* 0x000fe200078e00ff */
[----:B------:R-:W-:Y:S01]  /*3ac0*/  SHF.R.U32.HI R125, RZ, 0x10, R125 ;  /* 0x00000010ff7d7819 */ /* 0x000fe2000001167d */
[----:B------:R-:W-:Y:S01]  /*3ad0*/  FMUL.FTZ R45, R128, R127 ;  /* 0x0000007f802d7220 */ /* 0x000fe20000410000 */
[----:B------:R-:W-:Y:S01]  /*3ae0*/  PRMT R126, R130, 0x5432, R126 ;  /* 0x00005432827e7816 */ /* 0x000fe2000000007e */
[-C--:B------:R-:W-:Y:S01]  /*3af0*/  FMUL.FTZ R128, R128, R129.reuse ;  /* 0x0000008180807220 */ /* 0x080fe20000410000 */
[----:B------:R-:W-:Y:S01]  /*3b00*/  PRMT R125, R130, 0x5410, R125 ;  /* 0x00005410827d7816 */ /* 0x000fe2000000007d */
[----:B------:R-:W-:Y:S01]  /*3b10*/  FFMA.FTZ R45, R124, R129, -R45 ;  /* 0x000000817c2d7223 */ /* 0x000fe2000001082d */
[----:B------:R-:W-:Y:S01]  /*3b20*/  LOP3.LUT R130, R46, 0xffff0000, RZ, 0xc0, !PT ;  /* 0xffff00002e827812 */ /* 0x000fe200078ec0ff */
[----:B------:R-:W-:Y:S01]  /*3b30*/  FFMA.FTZ R124, R124, R127, R128 ;  /* 0x0000007f7c7c7223 */ /* 0x000fe20000010080 */
[C---:B------:R-:W-:Y:S01]  /*3b40*/  IMAD.U32 R127, R126.reuse, 0x10000, RZ ;  /* 0x000100007e7f7824 */ /* 0x040fe200078e00ff */
[----:B------:R-:W-:Y:S01]  /*3b50*/  LOP3.LUT R126, R126, 0xffff0000, RZ, 0xc0, !PT ;  /* 0xffff00007e7e7812 */ /* 0x000fe200078ec0ff */
[C---:B------:R-:W-:Y:S01]  /*3b60*/  IMAD.U32 R128, R125.reuse, 0x10000, RZ ;  /* 0x000100007d807824 */ /* 0x040fe200078e00ff */
[----:B------:R-:W-:Y:S01]  /*3b70*/  LOP3.LUT R125, R125, 0xffff0000, RZ, 0xc0, !PT ;  /* 0xffff00007d7d7812 */ /* 0x000fe200078ec0ff */
[----:B------:R-:W-:Y:S01]  /*3b80*/  FMUL.FTZ R129, R130, R127 ;  /* 0x0000007f82817220 */ /* 0x000fe20000410000 */
[----:B------:R-:W-:-:S02]  /*3b90*/  IMAD.U32 R46, R46, 0x10000, RZ ;  /* 0x000100002e2e7824 */ /* 0x000fc400078e00ff */
[-C--:B------:R-:W-:Y:S01]  /*3ba0*/  FMUL.FTZ R130, R130, R128.reuse ;  /* 0x0000008082827220 */ /* 0x080fe20000410000 */
[----:B------:R-:W-:Y:S01]  /*3bb0*/  F2FP.BF16.F32.PACK_AB R45, R124, R45 ;  /* 0x0000002d7c2d723e */ /* 0x000fe200000010ff */
[C---:B------:R-:W-:Y:S02]  /*3bc0*/  FFMA.FTZ R129, R46.reuse, R128, -R129 ;  /* 0x000000802e817223 */ /* 0x040fe40000010881 */
[----:B------:R-:W-:Y:S01]  /*3bd0*/  FFMA.FTZ R130, R46, R127, R130 ;  /* 0x0000007f2e827223 */ /* 0x000fe20000010082 */
[C---:B------:R-:W-:Y:S01]  /*3be0*/  LOP3.LUT R46, R47.reuse, 0xffff0000, RZ, 0xc0, !PT ;  /* 0xffff00002f2e7812 */ /* 0x040fe200078ec0ff */
[----:B------:R-:W-:-:S03]  /*3bf0*/  IMAD.U32 R47, R47, 0x10000, RZ ;  /* 0x000100002f2f7824 */ /* 0x000fc600078e00ff */
[----:B------:R-:W-:Y:S01]  /*3c00*/  F2FP.BF16.F32.PACK_AB R129, R130, R129 ;  /* 0x000000818281723e */ /* 0x000fe200000010ff */
[C---:B------:R-:W-:Y:S01]  /*3c10*/  FMUL.FTZ R127, R46.reuse, R126 ;  /* 0x0000007e2e7f7220 */ /* 0x040fe20000410000 */
[----:B------:R-:W-:-:S03]  /*3c20*/  FMUL.FTZ R46, R46, R125 ;  /* 0x0000007d2e2e7220 */ /* 0x000fc60000410000 */
[C---:B------:R-:W-:Y:S01]  /*3c30*/  FFMA.FTZ R127, R47.reuse, R125, -R127 ;  /* 0x0000007d2f7f7223 */ /* 0x040fe2000001087f */
[----:B------:R-:W-:Y:S01]  /*3c40*/  FFMA.FTZ R46, R47, R126, R46 ;  /* 0x0000007e2f2e7223 */ /* 0x000fe2000001002e */
[C---:B------:R-:W-:Y:S01]  /*3c50*/  LOP3.LUT R47, R44.reuse, 0xffff0000, RZ, 0xc0, !PT ;  /* 0xffff00002c2f7812 */ /* 0x040fe200078ec0ff */
[----:B------:R-:W-:-:S03]  /*3c60*/  IMAD.U32 R44, R44, 0x10000, RZ ;  /* 0x000100002c2c7824 */ /* 0x000fc600078e00ff */
[----:B------:R-:W-:Y:S01]  /*3c70*/  F2FP.BF16.F32.PACK_AB R46, R46, R127 ;  /* 0x0000007f2e2e723e */ /* 0x000fe200000010ff */
[C---:B------:R-:W-:Y:S01]  /*3c80*/  FMUL.FTZ R125, R47.reuse, R95 ;  /* 0x0000005f2f7d7220 */ /* 0x040fe20000410000 */
[----:B------:R-:W-:-:S03]  /*3c90*/  FMUL.FTZ R47, R47, R94 ;  /* 0x0000005e2f2f7220 */ /* 0x000fc60000410000 */
[C---:B------:R-:W-:Y:S01]  /*3ca0*/  FFMA.FTZ R125, R44.reuse, R94, -R125 ;  /* 0x0000005e2c7d7223 */ /* 0x040fe2000001087d */
[----:B------:R-:W-:-:S05]  /*3cb0*/  FFMA.FTZ R47, R44, R95, R47 ;  /* 0x0000005f2c2f7223 */ /* 0x000fca000001002f */
[----:B------:R-:W-:Y:S01]  /*3cc0*/  F2FP.BF16.F32.PACK_AB R125, R47, R125 ;  /* 0x0000007d2f7d723e */ /* 0x000fe200000010ff */
[----:B------:R-:W-:Y:S02]  /*3cd0*/  IMAD.MOV.U32 R47, RZ, RZ, R46 ;  /* 0x000000ffff2f7224 */ /* 0x000fe400078e002e */
[----:B------:R-:W-:Y:S02]  /*3ce0*/  IMAD.MOV.U32 R46, RZ, RZ, R129 ;  /* 0x000000ffff2e7224 */ /* 0x000fe400078e0081 */
[----:B------:R-:W-:-:S07]  /*3cf0*/  IMAD.MOV.U32 R44, RZ, RZ, R125 ;  /* 0x000000ffff2c7224 */ /* 0x000fce00078e007d */
.L_x_4084:
[----:B------:R-:W-:Y:S05]  /*3d00*/  BSYNC B3 ;  /* 0x0000000000037941 */ /* 0x000fea0003800000 */
.L_x_4083:
[----:B--2---:R1:W-:Y:S02]  /*3d10*/  STG.E.128 desc[UR60][R50.64], R44 ;  /* 0x0000002c32007986 */ /* 0x0043e4000c101d3c */
.L_x_4082:
[----:B------:R-:W-:Y:S05]  /*3d20*/  BSYNC B2 ;  /* 0x0000000000027941 */ /* 0x000fea0003800000 */
.L_x_4081:
[----:B------:R-:W-:Y:S01]  /*3d30*/  ISETP.NE.AND P3, PT, R34, RZ, PT ;  /* 0x000000ff2200720c */ /* 0x000fe20003f65270 */
[----:B------:R-:W-:-:S12]  /*3d40*/  BSSY B2, `(.L_x_4085) ;  /* 0x0000038000027945 */ /* 0x000fd80003800000 */
[----:B------:R-:W-:Y:S05]  /*3d50*/  @!P3 BRA `(.L_x_4086) ;  /* 0x0000000000d8b947 */ /* 0x000fea0003800000 */
[----:B-1----:R1:W2:Y:S01]  /*3d60*/  LDS.128 R44, [R41+0x21000] ;  /* 0x02100000292c7984 */ /* 0x0022a20000000c00 */
[----:B------:R-:W-:Y:S01]  /*3d70*/  ISETP.GE.AND P3, PT, R208, R121, PT ;  /* 0x00000079d000720c */ /* 0x000fe20003f66270 */
[----:B------:R-:W-:-:S12]  /*3d80*/  BSSY B3, `(.L_x_4087) ;  /* 0x0000032000037945 */ /* 0x000fd80003800000 */
[----:B-1----:R-:W-:Y:S05]  /*3d90*/  @P3 BRA `(.L_x_4088) ;  /* 0x0000000000c03947 */ /* 0x002fea0003800000 */
[--C-:B------:R-:W-:Y:S01]  /*3da0*/  SHF.R.U64 R94, R96, 0x10, R97.reuse ;  /* 0x00000010605e7819 */ /* 0x100fe20000001261 */
[----:B--2---:R-:W-:Y:S01]  /*3db0*/  IMAD.U32 R95, R45, 0x10000, RZ ;  /* 0x000100002d5f7824 */ /* 0x004fe200078e00ff */
[----:B------:R-:W-:Y:S02]  /*3dc0*/  SHF.R.U32.HI R124, RZ, 0x10, R97 ;  /* 0x00000010ff7c7819 */ /* 0x000fe40000011661 */
[----:B------:R-:W-:Y:S02]  /*3dd0*/  SHF.R.U64 R97, R98, 0x10, R99 ;  /* 0x0000001062617819 */ /* 0x000fe40000001263 */
[----:B------:R-:W-:Y:S02]  /*3de0*/  PRMT R94, R166, 0x5432, R94 ;  /* 0x00005432a65e7816 */ /* 0x000fe4000000005e */
[----:B------:R-:W-:Y:S02]  /*3df0*/  PRMT R97, R173, 0x5410, R97 ;  /* 0x00005410ad617816 */ /* 0x000fe40000000061 */
[----:B------:R-:W-:-:S02]  /*3e00*/  SHF.R.U32.HI R98, RZ, 0x10, R99 ;  /* 0x00000010ff627819 */ /* 0x000fc40000011663 */
[----:B------:R-:W-:Y:S02]  /*3e10*/  LOP3.LUT R126, R45, 0xffff0000, RZ, 0xc0, !PT ;  /* 0xffff00002d7e7812 */ /* 0x000fe400078ec0ff */
[C---:B------:R-:W-:Y:S01]  /*3e20*/  LOP3.LUT R99, R97.reuse, 0xffff0000, RZ, 0xc0, !PT ;  /* 0xffff000061637812 */ /* 0x040fe200078ec0ff */
[----:B------:R-:W-:Y:S01]  /*3e30*/  IMAD.U32 R97, R97, 0x10000, RZ ;  /* 0x0001000061617824 */ /* 0x000fe200078e00ff */
[C---:B------:R-:W-:Y:S01]  /*3e40*/  LOP3.LUT R96, R94.reuse, 0xffff0000, RZ, 0xc0, !PT ;  /* 0xffff00005e607812 */ /* 0x040fe200078ec0ff */
[----:B------:R-:W-:Y:S01]  /*3e50*/  IMAD.U32 R94, R94, 0x10000, RZ ;  /* 0x000100005e5e7824 */ /* 0x000fe200078e00ff */
[----:B------:R-:W-:Y:S01]  /*3e60*/  PRMT R98, R171, 0x5432, R98 ;  /* 0x00005432ab627816 */ /* 0x000fe20000000062 */
[C---:B------:R-:W-:Y:S02]  /*3e70*/  FMUL.FTZ R125, R126.reuse, R99 ;  /* 0x000000637e7d7220 */ /* 0x040fe40000410000 */
[-C--:B------:R-:W-:Y:S01]  /*3e80*/  FMUL.FTZ R45, R126, R96.reuse ;  /* 0x000000607e2d7220 */ /* 0x080fe20000410000 */
[C---:B------:R-:W-:Y:S01]  /*3e90*/  LOP3.LUT R126, R46.reuse, 0xffff0000, RZ, 0xc0, !PT ;  /* 0xffff00002e7e7812 */ /* 0x040fe200078ec0ff */
[----:B------:R-:W-:Y:S01]  /*3ea0*/  FFMA.FTZ R96, R95, R96, -R125 ;  /* 0x000000605f607223 */ /* 0x000fe2000001087d */
[----:B------:R-:W-:-:S02]  /*3eb0*/  IMAD.U32 R46, R46, 0x10000, RZ ;  /* 0x000100002e2e7824 */ /* 0x000fc400078e00ff */
[----:B------:R-:W-:Y:S01]  /*3ec0*/  FFMA.FTZ R95, R95, R99, R45 ;  /* 0x000000635f5f7223 */ /* 0x000fe2000001002d */
[----:B------:R-:W-:Y:S01]  /*3ed0*/  PRMT R45, R167, 0x5432, R124 ;  /* 0x00005432a72d7816 */ /* 0x000fe2000000007c */
[C---:B------:R-:W-:Y:S01]  /*3ee0*/  IMAD.U32 R99, R98.reuse, 0x10000, RZ ;  /* 0x0001000062637824 */ /* 0x040fe200078e00ff */
[----:B------:R-:W-:Y:S02]  /*3ef0*/  LOP3.LUT R98, R98, 0xffff0000, RZ, 0xc0, !PT ;  /* 0xffff000062627812 */ /* 0x000fe400078ec0ff */
[----:B------:R-:W-:Y:S01]  /*3f00*/  F2FP.BF16.F32.PACK_AB R95, R95, R96 ;  /* 0x000000605f5f723e */ /* 0x000fe200000010ff */
[C---:B------:R-:W-:Y:S02]  /*3f10*/  IMAD.U32 R124, R45.reuse, 0x10000, RZ ;  /* 0x000100002d7c7824 */ /* 0x040fe400078e00ff */
[C---:B------:R-:W-:Y:S01]  /*3f20*/  FMUL.FTZ R125, R126.reuse, R99 ;  /* 0x000000637e7d7220 */ /* 0x040fe20000410000 */
[----:B------:R-:W-:Y:S01]  /*3f30*/  LOP3.LUT R45, R45, 0xffff0000, RZ, 0xc0, !PT ;  /* 0xffff00002d2d7812 */ /* 0x000fe200078ec0ff */
[----:B------:R-:W-:-:S02]  /*3f40*/  FMUL.FTZ R126, R126, R124 ;  /* 0x0000007c7e7e7220 */ /* 0x000fc40000410000 */
        /* <DEDUP_REMOVED lines=8> */
[C---:B------:R-:W-:Y:S01]  /*3fd0*/  LOP3.LUT R45, R44.reuse, 0xffff0000, RZ, 0xc0, !PT ;  /* 0xffff00002c2d7812 */ /* 0x040fe200078ec0ff */
[----:B------:R-:W-:Y:S01]  /*3fe0*/  FFMA.FTZ R46, R47, R98, R46 ;  /* 0x000000622f2e7223 */ /* 0x000fe2000001002e */
[----:B------:R-:W-:-:S03]  /*3ff0*/  IMAD.U32 R44, R44, 0x10000, RZ ;  /* 0x000100002c2c7824 */ /* 0x000fc600078e00ff */
[C---:B------:R-:W-:Y:S01]  /*4000*/  FMUL.FTZ R47, R45.reuse, R97 ;  /* 0x000000612d2f7220 */ /* 0x040fe20000410000 */
[-C--:B------:R-:W-:Y:S01]  /*4010*/  FMUL.FTZ R45, R45, R94.reuse ;  /* 0x0000005e2d2d7220 */ /* 0x080fe20000410000 */
[----:B------:R-:W-:Y:S02]  /*4020*/  F2FP.BF16.F32.PACK_AB R46, R46, R99 ;  /* 0x000000632e2e723e */ /* 0x000fe400000010ff */
[C---:B------:R-:W-:Y:S01]  /*4030*/  FFMA.FTZ R47, R44.reuse, R94, -R47 ;  /* 0x0000005e2c2f7223 */ /* 0x040fe2000001082f */
[----:B------:R-:W-:-:S05]  /*4040*/  FFMA.FTZ R45, R44, R97, R45 ;  /* 0x000000612c2d7223 */ /* 0x000fca000001002d */
[----:B------:R-:W-:Y:S01]  /*4050*/  F2FP.BF16.F32.PACK_AB R45, R45, R47 ;  /* 0x0000002f2d2d723e */ /* 0x000fe200000010ff */
[----:B------:R-:W-:Y:S02]  /*4060*/  IMAD.MOV.U32 R47, RZ, RZ, R46 ;  /* 0x000000ffff2f7224 */ /* 0x000fe400078e002e */
[----:B------:R-:W-:Y:S02]  /*4070*/  IMAD.MOV.U32 R46, RZ, RZ, R125 ;  /* 0x000000ffff2e7224 */ /* 0x000fe400078e007d */
[----:B------:R-:W-:Y:S02]  /*4080*/  IMAD.MOV.U32 R44, RZ, RZ, R45 ;  /* 0x000000ffff2c7224 */ /* 0x000fe400078e002d */
[----:B------:R-:W-:-:S07]  /*4090*/  IMAD.MOV.U32 R45, RZ, RZ, R95 ;  /* 0x000000ffff2d7224 */ /* 0x000fce00078e005f */
.L_x_4088:
[----:B------:R-:W-:Y:S05]  /*40a0*/  BSYNC B3 ;  /* 0x0000000000037941 */ /* 0x000fea0003800000 */
.L_x_4087:
[----:B--2---:R2:W-:Y:S02]  /*40b0*/  STG.E.128 desc[UR60][R50.64+0x40], R44 ;  /* 0x0000402c32007986 */ /* 0x0045e4000c101d3c */
.L_x_4086:
[----:B------:R-:W-:Y:S05]  /*40c0*/  BSYNC B2 ;  /* 0x0000000000027941 */ /* 0x000fea0003800000 */
.L_x_4085:
        /* <DEDUP_REMOVED lines=10> */
[----:B------:R-:W-:Y:S02]  /*4170*/  PRMT R90, R170, 0x5410, R95 ;  /* 0x00005410aa5a7816 */ /* 0x000fe4000000005f */
[----:B------:R-:W-:Y:S02]  /*4180*/  PRMT R88, R169, 0x5432, R88 ;  /* 0x00005432a9587816 */ /* 0x000fe40000000058 */
[C---:B------:R-:W-:Y:S02]  /*4190*/  LOP3.LUT R94, R45.reuse, 0xffff0000, RZ, 0xc0, !PT ;  /* 0xffff00002d5e7812 */ /* 0x040fe400078ec0ff */
[C---:B------:R-:W-:Y:S01]  /*41a0*/  LOP3.LUT R96, R88.reuse, 0xffff0000, RZ, 0xc0, !PT ;  /* 0xffff000058607812 */ /* 0x040fe200078ec0ff */
[----:B------:R-:W-:Y:S01]  /*41b0*/  IMAD.U32 R88, R88, 0x10000, RZ ;  /* 0x0001000058587824 */ /* 0x000fe200078e00ff */
[C---:B------:R-:W-:Y:S01]  /*41c0*/  LOP3.LUT R95, R90.reuse, 0xffff0000, RZ, 0xc0, !PT ;  /* 0xffff00005a5f7812 */ /* 0x040fe200078ec0ff */
[----:B------:R-:W-:Y:S01]  /*41d0*/  IMAD.U32 R90, R90, 0x10000, RZ ;  /* 0x000100005a5a7824 */ /* 0x000fe200078e00ff */
[----:B------:R-:W-:Y:S01]  /*41e0*/  SHF.R.U32.HI R98, RZ, 0x10, R91 ;  /* 0x00000010ff627819 */ /* 0x000fe2000001165b */
[----:B------:R-:W-:Y:S01]  /*41f0*/  IMAD.U32 R91, R45, 0x10000, RZ ;  /* 0x000100002d5b7824 */ /* 0x000fe200078e00ff */
[----:B------:R-:W-:Y:S01]  /*4200*/  SHF.R.U32.HI R89, RZ, 0x10, R89 ;  /* 0x00000010ff597819 */ /* 0x000fe20000011659 */
[C---:B------:R-:W-:Y:S01]  /*4210*/  FMUL.FTZ R45, R94.reuse, R96 ;  /* 0x000000605e2d7220 */ /* 0x040fe20000410000 */
[----:B------:R-:W-:Y:S01]  /*4220*/  FMUL.FTZ R97, R94, R95 ;  /* 0x0000005f5e617220 */ /* 0x000fe20000410000 */
[----:B------:R-:W-:-:S02]  /*4230*/  PRMT R94, R170, 0x5432, R98 ;  /* 0x00005432aa5e7816 */ /* 0x000fc40000000062 */
[----:B------:R-:W-:Y:S01]  /*4240*/  PRMT R89, R171, 0x5410, R89 ;  /* 0x00005410ab597816 */ /* 0x000fe20000000059 */
[C---:B------:R-:W-:Y:S01]  /*4250*/  FFMA.FTZ R95, R91.reuse, R95, -R45 ;  /* 0x0000005f5b5f7223 */ /* 0x040fe2000001082d */
[----:B------:R-:W-:Y:S01]  /*4260*/  FFMA.FTZ R91, R91, R96, R97 ;  /* 0x000000605b5b7223 */ /* 0x000fe20000010061 */
[----:B------:R-:W-:Y:S01]  /*4270*/  LOP3.LUT R45, R46, 0xffff0000, RZ, 0xc0, !PT ;  /* 0xffff00002e2d7812 */ /* 0x000fe200078ec0ff */
[C---:B------:R-:W-:Y:S01]  /*4280*/  IMAD.U32 R97, R94.reuse, 0x10000, RZ ;  /* 0x000100005e617824 */ /* 0x040fe200078e00ff */
[----:B------:R-:W-:Y:S01]  /*4290*/  LOP3.LUT R94, R94, 0xffff0000, RZ, 0xc0, !PT ;  /* 0xffff00005e5e7812 */ /* 0x000fe200078ec0ff */
[C---:B------:R-:W-:Y:S01]  /*42a0*/  IMAD.U32 R98, R89.reuse, 0x10000, RZ ;  /* 0x0001000059627824 */ /* 0x040fe200078e00ff */
[----:B------:R-:W-:Y:S01]  /*42b0*/  LOP3.LUT R89, R89, 0xffff0000, RZ, 0xc0, !PT ;  /* 0xffff000059597812 */ /* 0x000fe200078ec0ff */
[----:B------:R-:W-:Y:S02]  /*42c0*/  IMAD.U32 R96, R46, 0x10000, RZ ;  /* 0x000100002e607824 */ /* 0x000fe400078e00ff */
[----:B------:R-:W-:Y:S01]  /*42d0*/  FMUL.FTZ R99, R45, R97 ;  /* 0x000000612d637220 */ /* 0x000fe20000410000 */
[----:B------:R-:W-:Y:S01]  /*42e0*/  LOP3.LUT R46, R47, 0xffff0000, RZ, 0xc0, !PT ;  /* 0xffff00002f2e7812 */ /* 0x000fe200078ec0ff */
[-C--:B------:R-:W-:Y:S01]  /*42f0*/  FMUL.FTZ R45, R45, R98.reuse ;  /* 0x000000622d2d7220 */ /* 0x080fe20000410000 */
[----:B------:R-:W-:Y:S01]  /*4300*/  LOP3.LUT R44, R44, 0xffff0000, RZ, 0xc0, !PT ;  /* 0xffff00002c2c7812 */ /* 0x000fe200078ec0ff */
[----:B------:R-:W-:Y:S01]  /*4310*/  FFMA.FTZ R99, R96, R98, -R99 ;  /* 0x0000006260637223 */ /* 0x000fe20000010863 */
[----:B------:R-:W-:-:S02]  /*4320*/  IMAD.U32 R47, R47, 0x10000, RZ ;  /* 0x000100002f2f7824 */ /* 0x000fc400078e00ff */
        /* <DEDUP_REMOVED lines=10> */
[----:B------:R-:W-:-:S02]  /*43d0*/  F2FP.BF16.F32.PACK_AB R91, R91, R95 ;  /* 0x0000005f5b5b723e */ /* 0x000fc400000010ff */
[----:B------:R-:W-:Y:S02]  /*43e0*/  F2FP.BF16.F32.PACK_AB R96, R97, R96 ;  /* 0x000000606160723e */ /* 0x000fe400000010ff */
[----:B------:R-:W-:Y:S01]  /*43f0*/  F2FP.BF16.F32.PACK_AB R44, R44, R46 ;  /* 0x0000002e2c2c723e */ /* 0x000fe200000010ff */
[----:B------:R-:W-:Y:S02]  /*4400*/  IMAD.MOV.U32 R46, RZ, RZ, R45 ;  /* 0x000000ffff2e7224 */ /* 0x000fe400078e002d */
[----:B------:R-:W-:Y:S02]  /*4410*/  IMAD.MOV.U32 R47, RZ, RZ, R96 ;  /* 0x000000ffff2f7224 */ /* 0x000fe400078e0060 */
[----:B------:R-:W-:-:S07]  /*4420*/  IMAD.MOV.U32 R45, RZ, RZ, R91 ;  /* 0x000000ffff2d7224 */ /* 0x000fce00078e005b */
.L_x_4092:
[----:B------:R-:W-:Y:S05]  /*4430*/  BSYNC B3 ;  /* 0x0000000000037941 */ /* 0x000fea0003800000 */
.L_x_4091:
[----:B--2---:R3:W-:Y:S02]  /*4440*/  STG.E.128 desc[UR60][R50.64+0x80], R44 ;  /* 0x0000802c32007986 */ /* 0x0047e4000c101d3c */
.L_x_4090:
[----:B------:R-:W-:Y:S05]  /*4450*/  BSYNC B2 ;  /* 0x0000000000027941 */ /* 0x000fea0003800000 */
.L_x_4089:
[----:B------:R-:W-:Y:S01]  /*4460*/  ISETP.NE.AND P3, PT, R36, RZ, PT ;  /* 0x000000ff2400720c */ /* 0x000fe20003f65270 */
[----:B------:R-:W-:-:S12]  /*4470*/  BSSY B2, `(.L_x_4093) ;  /* 0x0000036000027945 */ /* 0x000fd80003800000 */
[----:B------:R-:W-:Y:S05]  /*4480*/  @!P3 BRA `(.L_x_4094) ;  /* 0x0000000000d0b947 */ /* 0x000fea0003800000 */
[----:B-123--:R1:W2:Y:S01]  /*4490*/  LDS.128 R44, [R41+0x24800] ;  /* 0x02480000292c7984 */ /* 0x00e2a20000000c00 */
[----:B------:R-:W-:Y:S01]  /*44a0*/  ISETP.GE.AND P3, PT, R210, R121, PT ;  /* 0x00000079d200720c */ /* 0x000fe20003f66270 */
[----:B------:R-:W-:-:S12]  /*44b0*/  BSSY B3, `(.L_x_4095) ;  /* 0x0000030000037945 */ /* 0x000fd80003800000 */
[----:B-1----:R-:W-:Y:S05]  /*44c0*/  @P3 BRA `(.L_x_4096) ;  /* 0x0000000000b83947 */ /* 0x002fea0003800000 */
[----:B------:R-:W-:Y:S01]  /*44d0*/  SHF.R.U64 R88, R86, 0x10, R87 ;  /* 0x0000001056587819 */ /* 0x000fe20000001257 */
[----:B--2---:R-:W-:Y:S01]  /*44e0*/  IMAD.U32 R90, R47, 0x10000, RZ ;  /* 0x000100002f5a7824 */ /* 0x004fe200078e00ff */
[--C-:B------:R-:W-:Y:S01]  /*44f0*/  SHF.R.U64 R89, R84, 0x10, R85.reuse ;  /* 0x0000001054597819 */ /* 0x100fe20000001255 */
[----:B------:R-:W-:Y:S01]  /*4500*/  IMAD.U32 R94, R44, 0x10000, RZ ;  /* 0x000100002c5e7824 */ /* 0x000fe200078e00ff */
[----:B------:R-:W-:Y:S01]  /*4510*/  SHF.R.U32.HI R91, RZ, 0x10, R85 ;  /* 0x00000010ff5b7819 */ /* 0x000fe20000011655 */
[----:B------:R-:W-:Y:S01]  /*4520*/  IMAD.U32 R85, R46, 0x10000, RZ ;  /* 0x000100002e557824 */ /* 0x000fe200078e00ff */
[----:B------:R-:W-:Y:S02]  /*4530*/  SHF.R.U32.HI R87, RZ, 0x10, R87 ;  /* 0x00000010ff577819 */ /* 0x000fe40000011657 */
[C---:B------:R-:W-:Y:S02]  /*4540*/  PRMT R88, R168.reuse, 0x5432, R88 ;  /* 0x00005432a8587816 */ /* 0x040fe40000000058 */
[----:B------:R-:W-:-:S02]  /*4550*/  PRMT R89, R168, 0x5410, R89 ;  /* 0x00005410a8597816 */ /* 0x000fc40000000059 */
[----:B------:R-:W-:Y:S01]  /*4560*/  LOP3.LUT R84, R47, 0xffff0000, RZ, 0xc0, !PT ;  /* 0xffff00002f547812 */ /* 0x000fe200078ec0ff */
[C---:B------:R-:W-:Y:S01]  /*4570*/  IMAD.U32 R47, R45.reuse, 0x10000, RZ ;  /* 0x000100002d2f7824 */ /* 0x040fe200078e00ff */
[----:B------:R-:W-:Y:S02]  /*4580*/  LOP3.LUT R98, R45, 0xffff0000, RZ, 0xc0, !PT ;  /* 0xffff00002d627812 */ /* 0x000fe400078ec0ff */
[----:B------:R-:W-:Y:S02]  /*4590*/  PRMT R86, R169, 0x5410, R91 ;  /* 0x00005410a9567816 */ /* 0x000fe4000000005b */
[----:B------:R-:W-:Y:S02]  /*45a0*/  PRMT R87, R172, 0x5410, R87 ;  /* 0x00005410ac577816 */ /* 0x000fe40000000057 */
[----:B------:R-:W-:Y:S01]  /*45b0*/  LOP3.LUT R45, R88, 0xffff0000, RZ, 0xc0, !PT ;  /* 0xffff0000582d7812 */ /* 0x000fe200078ec0ff */
[----:B------:R-:W-:Y:S01]  /*45c0*/  IMAD.U32 R96, R86, 0x10000, RZ ;  /* 0x0001000056607824 */ /* 0x000fe200078e00ff */
[----:B------:R-:W-:Y:S01]  /*45d0*/  LOP3.LUT R91, R89, 0xffff0000, RZ, 0xc0, !PT ;  /* 0xffff0000595b7812 */ /* 0x000fe200078ec0ff */
[C---:B------:R-:W-:Y:S01]  /*45e0*/  IMAD.U32 R95, R87.reuse, 0x10000, RZ ;  /* 0x00010000575f7824 */ /* 0x040fe200078e00ff */
[----:B------:R-:W-:Y:S01]  /*45f0*/  LOP3.LUT R87, R87, 0xffff0000, RZ, 0xc0, !PT ;  /* 0xffff000057577812 */ /* 0x000fe200078ec0ff */
[----:B------:R-:W-:Y:S01]  /*4600*/  FMUL.FTZ R97, R98, R45 ;  /* 0x0000002d62617220 */ /* 0x000fe20000410000 */
[----:B------:R-:W-:Y:S01]  /*4610*/  LOP3.LUT R86, R86, 0xffff0000, RZ, 0xc0, !PT ;  /* 0xffff000056567812 */ /* 0x000fe200078ec0ff */
[----:B------:R-:W-:Y:S01]  /*4620*/  FMUL.FTZ R98, R98, R91 ;  /* 0x0000005b62627220 */ /* 0x000fe20000410000 */
[----:B------:R-:W-:Y:S01]  /*4630*/  LOP3.LUT R44, R44, 0xffff0000, RZ, 0xc0, !PT ;  /* 0xffff00002c2c7812 */ /* 0x000fe200078ec0ff */
[----:B------:R-:W-:Y:S01]  /*4640*/  IMAD.U32 R88, R88, 0x10000, RZ ;  /* 0x0001000058587824 */ /* 0x000fe200078e00ff */
[----:B------:R-:W-:Y:S01]  /*4650*/  LOP3.LUT R46, R46, 0xffff0000, RZ, 0xc0, !PT ;  /* 0xffff00002e2e7812 */ /* 0x000fe200078ec0ff */
[----:B------:R-:W-:Y:S01]  /*4660*/  FFMA.FTZ R98, R47, R45, R98 ;  /* 0x0000002d2f627223 */ /* 0x000fe20000010062 */
[----:B------:R-:W-:Y:S01]  /*4670*/  FMUL.FTZ R45, R84, R87 ;  /* 0x00000057542d7220 */ /* 0x000fe20000410000 */
[----:B------:R-:W-:-:S02]  /*4680*/  IMAD.U32 R89, R89, 0x10000, RZ ;  /* 0x0001000059597824 */ /* 0x000fc400078e00ff */
[----:B------:R-:W-:Y:S01]  /*4690*/  FMUL.FTZ R84, R84, R86 ;  /* 0x0000005654547220 */ /* 0x000fe20000410000 */
[----:B------:R-:W-:Y:S01]  /*46a0*/  FFMA.FTZ R97, R47, R91, -R97 ;  /* 0x0000005b2f617223 */ /* 0x000fe20000010861 */
[C---:B------:R-:W-:Y:S01]  /*46b0*/  FMUL.FTZ R47, R44.reuse, R88 ;  /* 0x000000582c2f7220 */ /* 0x040fe20000410000 */
[----:B------:R-:W-:Y:S01]  /*46c0*/  FMUL.FTZ R44, R44, R89 ;  /* 0x000000592c2c7220 */ /* 0x000fe20000410000 */
[C---:B------:R-:W-:Y:S01]  /*46d0*/  FFMA.FTZ R45, R90.reuse, R86, -R45 ;  /* 0x000000565a2d7223 */ /* 0x040fe2000001082d */
[----:B------:R-:W-:Y:S01]  /*46e0*/  FFMA.FTZ R84, R90, R87, R84 ;  /* 0x000000575a547223 */ /* 0x000fe20000010054 */
[C---:B------:R-:W-:Y:S01]  /*46f0*/  FMUL.FTZ R99, R46.reuse, R95 ;  /* 0x0000005f2e637220 */ /* 0x040fe20000410000 */
[----:B------:R-:W-:Y:S01]  /*4700*/  FMUL.FTZ R46, R46, R96 ;  /* 0x000000602e2e7220 */ /* 0x000fe20000410000 */
[C---:B------:R-:W-:Y:S01]  /*4710*/  FFMA.FTZ R47, R94.reuse, R89, -R47 ;  /* 0x000000595e2f7223 */ /* 0x040fe2000001082f */
[----:B------:R-:W-:Y:S01]  /*4720*/  FFMA.FTZ R44, R94, R88, R44 ;  /* 0x000000585e2c7223 */ /* 0x000fe2000001002c */
[----:B------:R-:W-:Y:S01]  /*4730*/  F2FP.BF16.F32.PACK_AB R45, R84, R45 ;  /* 0x0000002d542d723e */ /* 0x000fe200000010ff */
[C---:B------:R-:W-:Y:S01]  /*4740*/  FFMA.FTZ R99, R85.reuse, R96, -R99 ;  /* 0x0000006055637223 */ /* 0x040fe20000010863 */
[----:B------:R-:W-:Y:S01]  /*4750*/  FFMA.FTZ R46, R85, R95, R46 ;  /* 0x0000005f552e7223 */ /* 0x000fe2000001002e */
[----:B------:R-:W-:-:S02]  /*4760*/  F2FP.BF16.F32.PACK_AB R97, R98, R97 ;  /* 0x000000616261723e */ /* 0x000fc400000010ff */
[----:B------:R-:W-:Y:S01]  /*4770*/  F2FP.BF16.F32.PACK_AB R44, R44, R47 ;  /* 0x0000002f2c2c723e */ /* 0x000fe200000010ff */
[----:B------:R-:W-:Y:S01]  /*4780*/  IMAD.MOV.U32 R47, RZ, RZ, R45 ;  /* 0x000000ffff2f7224 */ /* 0x000fe200078e002d */
[----:B------:R-:W-:Y:S01]  /*4790*/  F2FP.BF16.F32.PACK_AB R46, R46, R99 ;  /* 0x000000632e2e723e */ /* 0x000fe200000010ff */
[----:B------:R-:W-:-:S07]  /*47a0*/  IMAD.MOV.U32 R45, RZ, RZ, R97 ;  /* 0x000000ffff2d7224 */ /* 0x000fce00078e0061 */
.L_x_4096:
[----:B------:R-:W-:Y:S05]  /*47b0*/  BSYNC B3 ;  /* 0x0000000000037941 */ /* 0x000fea0003800000 */
.L_x_4095:
[----:B--2---:R4:W-:Y:S02]  /*47c0*/  STG.E.128 desc[UR60][R50.64+0xc0], R44 ;  /* 0x0000c02c32007986 */ /* 0x0049e4000c101d3c */
.L_x_4094:
[----:B------:R-:W-:Y:S05]  /*47d0*/  BSYNC B2 ;  /* 0x0000000000027941 */ /* 0x000fea0003800000 */
.L_x_4093:
        /* <DEDUP_REMOVED lines=14> */
[----:B------:R-:W-:Y:S02]  /*48c0*/  PRMT R84, R165, 0x5432, R84 ;  /* 0x00005432a5547816 */ /* 0x000fe40000000054 */
        /* <DEDUP_REMOVED lines=38> */
.L_x_4100:
[----:B------:R-:W-:Y:S05]  /*4b30*/  BSYNC B3 ;  /* 0x0000000000037941 */ /* 0x000fea0003800000 */
.L_x_4099:
[----:B--2---:R1:W-:Y:S02]  /*4b40*/  STG.E.128 desc[UR60][R50.64+0x100], R44 ;  /* 0x0001002c32007986 */ /* 0x0043e4000c101d3c */
.L_x_4098:
[----:B------:R-:W-:Y:S05]  /*4b50*/  BSYNC B2 ;  /* 0x0000000000027941 */ /* 0x000fea0003800000 */
.L_x_4097:
        /* <DEDUP_REMOVED lines=10> */
[----:B------:R-:W-:Y:S01]  /*4c00*/  SHF.R.U32.HI R81, RZ, 0x10, R79 ;  /* 0x00000010ff517819 */ /* 0x000fe2000001164f */
[----:B------:R-:W-:Y:S01]  /*4c10*/  IMAD.U32 R79, R46, 0x10000, RZ ;  /* 0x000100002e4f7824 */ /* 0x000fe200078e00ff */
[C---:B------:R-:W-:Y:S02]  /*4c20*/  PRMT R77, R163.reuse, 0x5410, R77 ;  /* 0x00005410a34d7816 */ /* 0x040fe4000000004d */
[----:B------:R-:W-:Y:S01]  /*4c30*/  PRMT R163, R163, 0x5432, R81 ;  /* 0x00005432a3a37816 */ /* 0x000fe20000000051 */
[----:B------:R-:W-:Y:S01]  /*4c40*/  IMAD.U32 R81, R45, 0x10000, RZ ;  /* 0x000100002d517824 */ /* 0x000fe200078e00ff */
[----:B------:R-:W-:-:S02]  /*4c50*/  PRMT R80, R162, 0x5432, R80 ;  /* 0x00005432a2507816 */ /* 0x000fc40000000050 */
[----:B------:R-:W-:Y:S01]  /*4c60*/  LOP3.LUT R46, R46, 0xffff0000, RZ, 0xc0, !PT ;  /* 0xffff00002e2e7812 */ /* 0x000fe200078ec0ff */
[----:B------:R-:W-:Y:S01]  /*4c70*/  IMAD.U32 R84, R163, 0x10000, RZ ;  /* 0x00010000a3547824 */ /* 0x000fe200078e00ff */
[----:B------:R-:W-:Y:S01]  /*4c80*/  LOP3.LUT R87, R45, 0xffff0000, RZ, 0xc0, !PT ;  /* 0xffff00002d577812 */ /* 0x000fe200078ec0ff */
[----:B------:R-:W-:Y:S01]  /*4c90*/  IMAD.U32 R85, R80, 0x10000, RZ ;  /* 0x0001000050557824 */ /* 0x000fe200078e00ff */
[----:B------:R-:W-:Y:S01]  /*4ca0*/  PRMT R76, R162, 0x5410, R76 ;  /* 0x00005410a24c7816 */ /* 0x000fe2000000004c */
[C---:B------:R-:W-:Y:S01]  /*4cb0*/  FMUL.FTZ R88, R46.reuse, R84 ;  /* 0x000000542e587220 */ /* 0x040fe20000410000 */
[C---:B------:R-:W-:Y:S01]  /*4cc0*/  LOP3.LUT R45, R77.reuse, 0xffff0000, RZ, 0xc0, !PT ;  /* 0xffff00004d2d7812 */ /* 0x040fe200078ec0ff */
[----:B------:R-:W-:Y:S01]  /*4cd0*/  FMUL.FTZ R46, R46, R85 ;  /* 0x000000552e2e7220 */ /* 0x000fe20000410000 */
[----:B------:R-:W-:Y:S01]  /*4ce0*/  LOP3.LUT R82, R76, 0xffff0000, RZ, 0xc0, !PT ;  /* 0xffff00004c527812 */ /* 0x000fe200078ec0ff */
[----:B------:R-:W-:Y:S01]  /*4cf0*/  IMAD.U32 R77, R77, 0x10000, RZ ;  /* 0x000100004d4d7824 */ /* 0x000fe200078e00ff */
[----:B------:R-:W-:Y:S01]  /*4d00*/  LOP3.LUT R78, R47, 0xffff0000, RZ, 0xc0, !PT ;  /* 0xffff00002f4e7812 */ /* 0x000fe200078ec0ff */
[----:B------:R-:W-:Y:S01]  /*4d10*/  FMUL.FTZ R86, R87, R45 ;  /* 0x0000002d57567220 */ /* 0x000fe20000410000 */
[----:B------:R-:W-:Y:S01]  /*4d20*/  LOP3.LUT R163, R163, 0xffff0000, RZ, 0xc0, !PT ;  /* 0xffff0000a3a37812 */ /* 0x000fe200078ec0ff */
[----:B------:R-:W-:Y:S01]  /*4d30*/  FFMA.FTZ R88, R79, R85, -R88 ;  /* 0x000000554f587223 */ /* 0x000fe20000010858 */
[----:B------:R-:W-:Y:S01]  /*4d40*/  LOP3.LUT R80, R80, 0xffff0000, RZ, 0xc0, !PT ;  /* 0xffff000050507812 */ /* 0x000fe200078ec0ff */
[----:B------:R-:W-:Y:S01]  /*4d50*/  IMAD.U32 R76, R76, 0x10000, RZ ;  /* 0x000100004c4c7824 */ /* 0x000fe200078e00ff */
[----:B------:R-:W-:Y:S01]  /*4d60*/  LOP3.LUT R44, R44, 0xffff0000, RZ, 0xc0, !PT ;  /* 0xffff00002c2c7812 */ /* 0x000fe200078ec0ff */
[-C--:B------:R-:W-:Y:S01]  /*4d70*/  FMUL.FTZ R87, R87, R82.reuse ;  /* 0x0000005257577220 */ /* 0x080fe20000410000 */
[----:B------:R-:W-:Y:S01]  /*4d80*/  FFMA.FTZ R86, R81, R82, -R86 ;  /* 0x0000005251567223 */ /* 0x000fe20000010856 */
[----:B------:R-:W-:Y:S01]  /*4d90*/  FFMA.FTZ R79, R79, R84, R46 ;  /* 0x000000544f4f7223 */ /* 0x000fe2000001002e */
[----:B------:R-:W-:-:S02]  /*4da0*/  IMAD.U32 R47, R47, 0x10000, RZ ;  /* 0x000100002f2f7824 */ /* 0x000fc400078e00ff */
[C---:B------:R-:W-:Y:S01]  /*4db0*/  FMUL.FTZ R46, R78.reuse, R163 ;  /* 0x000000a34e2e7220 */ /* 0x040fe20000410000 */
[----:B------:R-:W-:Y:S01]  /*4dc0*/  FMUL.FTZ R82, R78, R80 ;  /* 0x000000504e527220 */ /* 0x000fe20000410000 */
[C---:B------:R-:W-:Y:S01]  /*4dd0*/  FMUL.FTZ R78, R44.reuse, R77 ;  /* 0x0000004d2c4e7220 */ /* 0x040fe20000410000 */
[----:B------:R-:W-:Y:S01]  /*4de0*/  FMUL.FTZ R44, R44, R76 ;  /* 0x0000004c2c2c7220 */ /* 0x000fe20000410000 */
[C---:B------:R-:W-:Y:S01]  /*4df0*/  FFMA.FTZ R46, R47.reuse, R80, -R46 ;  /* 0x000000502f2e7223 */ /* 0x040fe2000001082e */
[----:B------:R-:W-:Y:S01]  /*4e00*/  FFMA.FTZ R47, R47, R163, R82 ;  /* 0x000000a32f2f7223 */ /* 0x000fe20000010052 */
[----:B------:R-:W-:Y:S01]  /*4e10*/  FFMA.FTZ R87, R81, R45, R87 ;  /* 0x0000002d51577223 */ /* 0x000fe20000010057 */
[C---:B------:R-:W-:Y:S01]  /*4e20*/  FFMA.FTZ R78, R83.reuse, R76, -R78 ;  /* 0x0000004c534e7223 */ /* 0x040fe2000001084e */
[----:B------:R-:W-:Y:S02]  /*4e30*/  FFMA.FTZ R77, R83, R77, R44 ;  /* 0x0000004d534d7223 */ /* 0x000fe4000001002c */
[----:B------:R-:W-:-:S02]  /*4e40*/  F2FP.BF16.F32.PACK_AB R47, R47, R46 ;  /* 0x0000002e2f2f723e */ /* 0x000fc400000010ff */
[----:B------:R-:W-:Y:S02]  /*4e50*/  F2FP.BF16.F32.PACK_AB R45, R87, R86 ;  /* 0x00000056572d723e */ /* 0x000fe400000010ff */
[----:B------:R-:W-:Y:S02]  /*4e60*/  F2FP.BF16.F32.PACK_AB R46, R79, R88 ;  /* 0x000000584f2e723e */ /* 0x000fe400000010ff */
[----:B------:R-:W-:-:S07]  /*4e70*/  F2FP.BF16.F32.PACK_AB R44, R77, R78 ;  /* 0x0000004e4d2c723e */ /* 0x000fce00000010ff */
.L_x_4102:
[----:B------:R-:W-:Y:S05]  /*4e80*/  BSYNC B2 ;  /* 0x0000000000027941 */ /* 0x000fea0003800000 */
.L_x_4101:
[----:B--2---:R1:W-:Y:S02]  /*4e90*/  STG.E.128 desc[UR60][R50.64+0x140], R44 ;  /* 0x0001402c32007986 */ /* 0x0043e4000c101d3c */
.L_x_4080:
[----:B------:R-:W-:Y:S05]  /*4ea0*/  BSYNC B1 ;  /* 0x0000000000017941 */ /* 0x000fea0003800000 */
.L_x_4079:
        /* <DEDUP_REMOVED lines=29> */
[----:B------:R-:W-:Y:S01]  /*5080*/  LOP3.LUT R76, R44, 0xffff0000, RZ, 0xc0, !PT ;  /* 0xffff00002c4c7812 */ /* 0x000fe200078ec0ff */
[----:B------:R-:W-:Y:S01]  /*5090*/  FFMA.FTZ R44, R77, R78, -R82 ;  /* 0x0000004e4d2c7223 */ /* 0x000fe20000010852 */
[----:B------:R-:W-:Y:S01]  /*50a0*/  FMUL.FTZ R83, R51, R73 ;  /* 0x0000004933537220 */ /* 0x000fe20000410000 */
[----:B------:R-:W-:Y:S01]  /*50b0*/  FFMA.FTZ R77, R77, R80, R81 ;  /* 0x000000504d4d7223 */ /* 0x000fe20000010051 */
[-C--:B------:R-:W-:Y:S01]  /*50c0*/  FMUL.FTZ R81, R51, R79.reuse ;  /* 0x0000004f33517220 */ /* 0x080fe20000410000 */
[----:B------:R-:W-:Y:S01]  /*50d0*/  LOP3.LUT R164, R164, 0xffff0000, RZ, 0xc0, !PT ;  /* 0xffff0000a4a47812 */ /* 0x000fe200078ec0ff */
[----:B------:R-:W-:Y:S01]  /*50e0*/  FFMA.FTZ R51, R50, R79, -R83 ;  /* 0x0000004f32337223 */ /* 0x000fe20000010853 */
[----:B------:R-:W-:Y:S01]  /*50f0*/  LOP3.LUT R74, R74, 0xffff0000, RZ, 0xc0, !PT ;  /* 0xffff00004a4a7812 */ /* 0x000fe200078ec0ff */
[----:B------:R-:W-:-:S02]  /*5100*/  IMAD.U32 R72, R72, 0x10000, RZ ;  /* 0x0001000048487824 */ /* 0x000fc400078e00ff */
[----:B------:R-:W-:Y:S01]  /*5110*/  FFMA.FTZ R50, R50, R73, R81 ;  /* 0x0000004932327223 */ /* 0x000fe20000010051 */
[C---:B------:R-:W-:Y:S01]  /*5120*/  FMUL.FTZ R78, R46.reuse, R164 ;  /* 0x000000a42e4e7220 */ /* 0x040fe20000410000 */
[----:B------:R-:W-:Y:S02]  /*5130*/  IMAD.U32 R47, R47, 0x10000, RZ ;  /* 0x000100002f2f7824 */ /* 0x000fe400078e00ff */
[----:B------:R-:W-:Y:S01]  /*5140*/  FMUL.FTZ R73, R46, R74 ;  /* 0x0000004a2e497220 */ /* 0x000fe20000410000 */
        /* <DEDUP_REMOVED lines=12> */
.L_x_4107:
[----:B------:R-:W-:Y:S05]  /*5210*/  BSYNC B2 ;  /* 0x0000000000027941 */ /* 0x000fea0003800000 */
.L_x_4106:
[----:B--2---:R1:W-:Y:S02]  /*5220*/  STG.E.128 desc[UR60][R48.64], R44 ;  /* 0x0000002c30007986 */ /* 0x0043e4000c101d3c */
.L_x_4105:
[----:B------:R-:W-:Y:S05]  /*5230*/  BSYNC B1 ;  /* 0x0000000000017941 */ /* 0x000fea0003800000 */
.L_x_4104:
        /* <DEDUP_REMOVED lines=14> */
[----:B------:R-:W-:Y:S02]  /*5320*/  PRMT R159, R159, 0x5432, R72 ;  /* 0x000054329f9f7816 */ /* 0x000fe40000000048 */
        /* <DEDUP_REMOVED lines=12> */
[----:B------:R-:W-:-:S02]  /*53f0*/  IMAD.U32 R45, R44, 0x10000, RZ ;  /* 0x000100002c2d7824 */ /* 0x000fc400078e00ff */
[----:B------:R-:W-:Y:S01]  /*5400*/  FMUL.FTZ R79, R70, R75 ;  /* 0x0000004b464f7220 */ /* 0x000fe20000410000 */
[----:B------:R-:W-:Y:S01]  /*5410*/  FFMA.FTZ R68, R68, R72, R69 ;  /* 0x0000004844447223 */ /* 0x000fe20000010045 */
[----:B------:R-:W-:Y:S01]  /*5420*/  LOP3.LUT R161, R161, 0xffff0000, RZ, 0xc0, !PT ;  /* 0xffff0000a1a17812 */ /* 0x000fe200078ec0ff */
[-C--:B------:R-:W-:Y:S01]  /*5430*/  FMUL.FTZ R69, R70, R73.reuse ;  /* 0x0000004946457220 */ /* 0x080fe20000410000 */
[----:B------:R-:W-:Y:S01]  /*5440*/  LOP3.LUT R159, R159, 0xffff0000, RZ, 0xc0, !PT ;  /* 0xffff00009f9f7812 */ /* 0x000fe200078ec0ff */
[----:B------:R-:W-:Y:S01]  /*5450*/  IMAD.U32 R160, R160, 0x10000, RZ ;  /* 0x00010000a0a07824 */ /* 0x000fe200078e00ff */
[----:B------:R-:W-:Y:S01]  /*5460*/  LOP3.LUT R44, R44, 0xffff0000, RZ, 0xc0, !PT ;  /* 0xffff00002c2c7812 */ /* 0x000fe200078ec0ff */
[----:B------:R-:W-:Y:S02]  /*5470*/  IMAD.U32 R51, R51, 0x10000, RZ ;  /* 0x0001000033337824 */ /* 0x000fe400078e00ff */
[C---:B------:R-:W-:Y:S01]  /*5480*/  FFMA.FTZ R79, R50.reuse, R73, -R79 ;  /* 0x00000049324f7223 */ /* 0x040fe2000001084f */
[----:B------:R-:W-:Y:S01]  /*5490*/  FFMA.FTZ R50, R50, R75, R69 ;  /* 0x0000004b32327223 */ /* 0x000fe20000010045 */
[C---:B------:R-:W-:Y:S01]  /*54a0*/  FMUL.FTZ R70, R46.reuse, R161 ;  /* 0x000000a12e467220 */ /* 0x040fe20000410000 */
[----:B------:R-:W-:Y:S01]  /*54b0*/  FMUL.FTZ R72, R46, R159 ;  /* 0x0000009f2e487220 */ /* 0x000fe20000410000 */
[----:B------:R-:W-:-:S02]  /*54c0*/  IMAD.U32 R47, R47, 0x10000, RZ ;  /* 0x000100002f2f7824 */ /* 0x000fc400078e00ff */
[CC--:B------:R-:W-:Y:S01]  /*54d0*/  FMUL.FTZ R46, R44.reuse, R160.reuse ;  /* 0x000000a02c2e7220 */ /* 0x0c0fe20000410000 */
[----:B------:R-:W-:Y:S01]  /*54e0*/  FMUL.FTZ R69, R44, R51 ;  /* 0x000000332c457220 */ /* 0x000fe20000410000 */
[----:B------:R-:W-:Y:S01]  /*54f0*/  F2FP.BF16.F32.PACK_AB R50, R50, R79 ;  /* 0x0000004f3232723e */ /* 0x000fe200000010ff */
[----:B------:R-:W-:Y:S01]  /*5500*/  FFMA.FTZ R70, R47, R159, -R70 ;  /* 0x0000009f2f467223 */ /* 0x000fe20000010846 */
[C---:B------:R-:W-:Y:S01]  /*5510*/  FFMA.FTZ R46, R45.reuse, R51, -R46 ;  /* 0x000000332d2e7223 */ /* 0x040fe2000001082e */
[----:B------:R-:W-:Y:S01]  /*5520*/  FFMA.FTZ R69, R45, R160, R69 ;  /* 0x000000a02d457223 */ /* 0x000fe20000010045 */
[----:B------:R-:W-:Y:S01]  /*5530*/  FFMA.FTZ R47, R47, R161, R72 ;  /* 0x000000a12f2f7223 */ /* 0x000fe20000010048 */
[----:B------:R-:W-:-:S03]  /*5540*/  F2FP.BF16.F32.PACK_AB R45, R68, R77 ;  /* 0x0000004d442d723e */ /* 0x000fc600000010ff */
[----:B------:R-:W-:Y:S01]  /*5550*/  F2FP.BF16.F32.PACK_AB R44, R69, R46 ;  /* 0x0000002e452c723e */ /* 0x000fe200000010ff */
[----:B------:R-:W-:Y:S01]  /*5560*/  IMAD.MOV.U32 R46, RZ, RZ, R50 ;  /* 0x000000ffff2e7224 */ /* 0x000fe200078e0032 */
[----:B------:R-:W-:-:S07]  /*5570*/  F2FP.BF16.F32.PACK_AB R47, R47, R70 ;  /* 0x000000462f2f723e */ /* 0x000fce00000010ff */
.L_x_4111:
[----:B------:R-:W-:Y:S05]  /*5580*/  BSYNC B2 ;  /* 0x0000000000027941 */ /* 0x000fea0003800000 */
.L_x_4110:
[----:B--2---:R1:W-:Y:S02]  /*5590*/  STG.E.128 desc[UR60][R48.64+0x40], R44 ;  /* 0x0000402c30007986 */ /* 0x0043e4000c101d3c */
.L_x_4109:
[----:B------:R-:W-:Y:S05]  /*55a0*/  BSYNC B1 ;  /* 0x0000000000017941 */ /* 0x000fea0003800000 */
.L_x_4108:
        /* <DEDUP_REMOVED lines=12> */
[C---:B------:R-:W-:Y:S02]  /*5670*/  PRMT R66, R158.reuse, 0x5432, R71 ;  /* 0x000054329e427816 */ /* 0x040fe40000000047 */
[----:B------:R-:W-:-:S02]  /*5680*/  PRMT R158, R158, 0x5410, R69 ;  /* 0x000054109e9e7816 */ /* 0x000fc40000000045 */
[C---:B------:R-:W-:Y:S02]  /*5690*/  PRMT R69, R157.reuse, 0x5432, R68 ;  /* 0x000054329d457816 */ /* 0x040fe40000000044 */
        /* <DEDUP_REMOVED lines=8> */
[C---:B------:R-:W-:Y:S01]  /*5720*/  IMAD.U32 R46, R47.reuse, 0x10000, RZ ;  /* 0x000100002f2e7824 */ /* 0x040fe200078e00ff */
[----:B------:R-:W-:Y:S01]  /*5730*/  LOP3.LUT R65, R47, 0xffff0000, RZ, 0xc0, !PT ;  /* 0xffff00002f417812 */ /* 0x000fe200078ec0ff */
[----:B------:R-:W-:-:S02]  /*5740*/  IMAD.U32 R47, R45, 0x10000, RZ ;  /* 0x000100002d2f7824 */ /* 0x000fc400078e00ff */
[----:B------:R-:W-:Y:S01]  /*5750*/  FMUL.FTZ R72, R50, R70 ;  /* 0x0000004632487220 */ /* 0x000fe20000410000 */
[----:B------:R-:W-:Y:S02]  /*5760*/  IMAD.U32 R45, R44, 0x10000, RZ ;  /* 0x000100002c2d7824 */ /* 0x000fe400078e00ff */
[----:B------:R-:W-:Y:S01]  /*5770*/  FMUL.FTZ R73, R50, R67 ;  /* 0x0000004332497220 */ /* 0x000fe20000410000 */
[----:B------:R-:W-:Y:S01]  /*5780*/  LOP3.LUT R44, R44, 0xffff0000, RZ, 0xc0, !PT ;  /* 0xffff00002c2c7812 */ /* 0x000fe200078ec0ff */
[C---:B------:R-:W-:Y:S01]  /*5790*/  FMUL.FTZ R50, R64.reuse, R71 ;  /* 0x0000004740327220 */ /* 0x040fe20000410000 */
[-C--:B------:R-:W-:Y:S01]  /*57a0*/  FMUL.FTZ R64, R64, R68.reuse ;  /* 0x0000004440407220 */ /* 0x080fe20000410000 */
[----:B------:R-:W-:Y:S01]  /*57b0*/  LOP3.LUT R157, R157, 0xffff0000, RZ, 0xc0, !PT ;  /* 0xffff00009d9d7812 */ /* 0x000fe200078ec0ff */
[----:B------:R-:W-:Y:S01]  /*57c0*/  IMAD.U32 R66, R66, 0x10000, RZ ;  /* 0x0001000042427824 */ /* 0x000fe200078e00ff */
[----:B------:R-:W-:Y:S01]  /*57d0*/  LOP3.LUT R158, R158, 0xffff0000, RZ, 0xc0, !PT ;  /* 0xffff00009e9e7812 */ /* 0x000fe200078ec0ff */
[----:B------:R-:W-:Y:S01]  /*57e0*/  FFMA.FTZ R68, R51, R68, -R50 ;  /* 0x0000004433447223 */ /* 0x000fe20000010832 */
[C---:B------:R-:W-:Y:S01]  /*57f0*/  FMUL.FTZ R50, R44.reuse, R69 ;  /* 0x000000452c327220 */ /* 0x040fe20000410000 */
[C---:B------:R-:W-:Y:S01]  /*5800*/  FFMA.FTZ R72, R47.reuse, R67, -R72 ;  /* 0x000000432f487223 */ /* 0x040fe20000010848 */
[----:B------:R-:W-:Y:S01]  /*5810*/  FFMA.FTZ R73, R47, R70, R73 ;  /* 0x000000462f497223 */ /* 0x000fe20000010049 */
        /* <DEDUP_REMOVED lines=13> */
.L_x_4115:
[----:B------:R-:W-:Y:S05]  /*58f0*/  BSYNC B2 ;  /* 0x0000000000027941 */ /* 0x000fea0003800000 */
.L_x_4114:
[----:B--2---:R1:W-:Y:S02]  /*5900*/  STG.E.128 desc[UR60][R48.64+0x80], R44 ;  /* 0x0000802c30007986 */ /* 0x0043e4000c101d3c */
.L_x_4113:
[----:B------:R-:W-:Y:S05]  /*5910*/  BSYNC B1 ;  /* 0x0000000000017941 */ /* 0x000fea0003800000 */
.L_x_4112:
        /* <DEDUP_REMOVED lines=31> */
[----:B------:R-:W-:Y:S01]  /*5b10*/  LOP3.LUT R156, R156, 0xffff0000, RZ, 0xc0, !PT ;  /* 0xffff00009c9c7812 */ /* 0x000fe200078ec0ff */
[----:B------:R-:W-:Y:S01]  /*5b20*/  FMUL.FTZ R51, R51, R64 ;  /* 0x0000004033337220 */ /* 0x000fe20000410000 */
        /* <DEDUP_REMOVED lines=20> */
.L_x_4119:
[----:B------:R-:W-:Y:S05]  /*5c70*/  BSYNC B2 ;  /* 0x0000000000027941 */ /* 0x000fea0003800000 */
.L_x_4118:
[----:B--2---:R1:W-:Y:S02]  /*5c80*/  STG.E.128 desc[UR60][R48.64+0xc0], R44 ;  /* 0x0000c02c30007986 */ /* 0x0043e4000c101d3c */
.L_x_4117:
[----:B------:R-:W-:Y:S05]  /*5c90*/  BSYNC B1 ;  /* 0x0000000000017941 */ /* 0x000fea0003800000 */
.L_x_4116:
        /* <DEDUP_REMOVED lines=53> */
.L_x_4123:
[----:B------:R-:W-:Y:S05]  /*5ff0*/  BSYNC B2 ;  /* 0x0000000000027941 */ /* 0x000fea0003800000 */
.L_x_4122:
[----:B--2---:R1:W-:Y:S02]  /*6000*/  STG.E.128 desc[UR60][R48.64+0x100], R44 ;  /* 0x0001002c30007986 */ /* 0x0043e4000c101d3c */
.L_x_4121:
[----:B------:R-:W-:Y:S05]  /*6010*/  BSYNC B1 ;  /* 0x0000000000017941 */ /* 0x000fea0003800000 */
.L_x_4120:
        /* <DEDUP_REMOVED lines=20> */
[C---:B------:R-:W-:Y:S01]  /*6160*/  LOP3.LUT R58, R57.reuse, 0xffff0000, RZ, 0xc0, !PT ;  /* 0xffff0000393a7812 */ /* 0x040fe200078ec0ff */
[----:B------:R-:W-:Y:S01]  /*6170*/  IMAD.U32 R57, R57, 0x10000, RZ ;  /* 0x0001000039397824 */ /* 0x000fe200078e00ff */
[C---:B------:R-:W-:Y:S01]  /*6180*/  LOP3.LUT R55, R54.reuse, 0xffff0000, RZ, 0xc0, !PT ;  /* 0xffff000036377812 */ /* 0x040fe200078ec0ff */
        /* <DEDUP_REMOVED lines=10> */
[----:B------:R-:W-:Y:S01]  /*6230*/  FFMA.FTZ R61, R46, R55, -R61 ;  /* 0x000000372e3d7223 */ /* 0x000fe2000001083d */
[----:B------:R-:W-:Y:S01]  /*6240*/  LOP3.LUT R92, R92, 0xffff0000, RZ, 0xc0, !PT ;  /* 0xffff00005c5c7812 */ /* 0x000fe200078ec0ff */
        /* <DEDUP_REMOVED lines=17> */
.L_x_4125:
[----:B------:R-:W-:Y:S05]  /*6360*/  BSYNC B1 ;  /* 0x0000000000017941 */ /* 0x000fea0003800000 */
.L_x_4124:
[----:B--2---:R1:W-:Y:S01]  /*6370*/  STG.E.128 desc[UR60][R48.64+0x140], R44 ;  /* 0x0001402c30007986 */ /* 0x0043e2000c101d3c */
[----:B------:R-:W-:Y:S05]  /*6380*/  BRA `(.L_x_4103) ;  /* 0x0000004000647947 */ /* 0x000fea0003800000 */
.L_x_4071:
        /* <DEDUP_REMOVED lines=19> */
[----:B------:R-:W-:Y:S02]  /*64c0*/  CS2R R52, SRZ ;  /* 0x0000000000347805 */ /* 0x000fe4000001ff00 */
[----:B------:R-:W-:Y:S01]  /*64d0*/  CS2R R66, SRZ ;  /* 0x0000000000427805 */ /* 0x000fe2000001ff00 */
[----:B------:R-:W-:Y:S01]  /*64e0*/  IMAD.X R45, R43, 0x1, R21, P2 ;  /* 0x000000012b2d7824 */ /* 0x000fe200010e0615 */
[----:B------:R-:W-:Y:S02]  /*64f0*/  LEA R68, P2, R44, UR4, 0x1 ;  /* 0x000000042c447c11 */ /* 0x000fe4000f8408ff */
[----:B------:R-:W-:-:S02]  /*6500*/  CS2R R64, SRZ ;  /* 0x0000000000407805 */ /* 0x000fc4000001ff00 */
        /* <DEDUP_REMOVED lines=13> */
[----:B------:R-:W-:Y:S02]  /*65e0*/  ISETP.GE.AND P2, PT, R0, R121, PT ;  /* 0x000000790000720c */ /* 0x000fe40003f46270 */
[----:B------:R-:W-:Y:S02]  /*65f0*/  CS2R R46, SRZ ;  /* 0x00000000002e7805 */ /* 0x000fe4000001ff00 */
[----:B------:R-:W-:Y:S02]  /*6600*/  CS2R R44, SRZ ;  /* 0x00000000002c7805 */ /* 0x000fe4000001ff00 */
[----:B------:R-:W-:-:S02]  /*6610*/  CS2R R58, SRZ ;  /* 0x00000000003a7805 */ /* 0x000fc4000001ff00 */
[----:B------:R-:W-:-:S05]  /*6620*/  CS2R R56, SRZ ;  /* 0x0000000000387805 */ /* 0x000fca000001ff00 */
[----:B------:R0:W5:Y:S04]  /*6630*/  @!P2 LDG.E.128 R48, desc[UR60][R68.64+0x40] ;  /* 0x0000403c4430a981 */ /* 0x000168000c1e1d00 */
[----:B------:R0:W5:Y:S01]  /*6640*/  @!P2 LDG.E.128 R60, desc[UR60][R72.64+0x40] ;  /* 0x0000403c483ca981 */ /* 0x000162000c1e1d00 */
[----:B------:R-:W-:-:S13]  /*6650*/  ISETP.GE.AND P2, PT, R3, R121, PT ;  /* 0x000000790300720c */ /* 0x000fda0003f46270 */
[----:B------:R0:W5:Y:S04]  /*6660*/  @!P2 LDG.E.128 R44, desc[UR60][R68.64+0x80] ;  /* 0x0000803c442ca981 */ /* 0x000168000c1e1d00 */
[----:B------:R0:W5:Y:S02]  /*6670*/  @!P2 LDG.E.128 R56, desc[UR60][R72.64+0x80] ;  /* 0x0000803c4838a981 */ /* 0x000164000c1e1d00 */
.L_x_4127:
[----:B------:R-:W-:Y:S05]  /*6680*/  BSYNC B1 ;  /* 0x0000000000017941 */ /* 0x000fea0003800000 */
.L_x_4126:
[----:B------:R-:W-:Y:S01]  /*6690*/  ISETP.GE.AND P3, PT, R229, R42, PT ;  /* 0x0000002ae500720c */ /* 0x000fe20003f66270 */
[----:B------:R-:W-:Y:S01]  /*66a0*/  BSSY B1, `(.L_x_4128) ;  /* 0x000002e000017945 */ /* 0x000fe20003800000 */
[----:B0-----:R-:W-:Y:S02]  /*66b0*/  CS2R R68, SRZ ;  /* 0x0000000000447805 */ /* 0x001fe4000001ff00 */
        /* <DEDUP_REMOVED lines=17> */
[----:B------:R-:W-:Y:S02]  /*67d0*/  IADD3.X R69, R21, R43, R11, P2, P5 ;  /* 0x0000002b15457210 */ /* 0x000fe400017ea40b */
[----:B------:R-:W-:Y:S02]  /*67e0*/  CS2R R90, SRZ ;  /* 0x00000000005a7805 */ /* 0x000fe4000001ff00 */
[----:B------:R-:W-:-:S02]  /*67f0*/  IADD3 R43, P2, P5, R110, R92, R10 ;  /* 0x0000005c6e2b7210 */ /* 0x000fc40007d5e00a */
[----:B------:R-:W-:Y:S02]  /*6800*/  CS2R R88, SRZ ;  /* 0x0000000000587805 */ /* 0x000fe4000001ff00 */
        /* <DEDUP_REMOVED lines=23> */
.L_x_4129:
[----:B------:R-:W-:Y:S05]  /*6980*/  BSYNC B1 ;  /* 0x0000000000017941 */ /* 0x000fea0003800000 */
.L_x_4128:
[----:B------:R-:W2:Y:S01]  /*6990*/  LDL R43, [R1+0x1c] ;  /* 0x00001c00012b7983 */ /* 0x000ea20000100800 */
        /* <DEDUP_REMOVED lines=32> */
[----:B------:R-:W-:-:S03]  /*6ba0*/  IMAD.MOV.U32 R93, RZ, RZ, R65 ;  /* 0x000000ffff5d7224 */ /* 0x000fc600078e0041 */
[----:B------:R-:W-:Y:S01]  /*6bb0*/  PRMT R169, R169, 0x5410, R92 ;  /* 0x00005410a9a97816 */ /* 0x000fe2000000005c */
[----:B------:R-:W-:Y:S01]  /*6bc0*/  IMAD.MOV.U32 R92, RZ, RZ, R74 ;  /* 0x000000ffff5c7224 */ /* 0x000fe200078e004a */
[----:B------:R-:W-:Y:S01]  /*6bd0*/  PRMT R171, R93, 0x7610, R171 ;  /* 0x000076105dab7816 */ /* 0x000fe200000000ab */
[----:B------:R-:W-:Y:S01]  /*6be0*/  IMAD.MOV.U32 R93, RZ, RZ, R69 ;  /* 0x000000ffff5d7224 */ /* 0x000fe200078e0045 */
        /* <DEDUP_REMOVED lines=20> */
[----:B------:R-:W-:Y:S02]  /*6d30*/  IMAD.MOV.U32 R43, RZ, RZ, R79 ;  /* 0x000000ffff2b7224 */ /* 0x000fe400078e004f */
[----:B------:R-:W-:Y:S02]  /*6d40*/  IMAD.MOV.U32 R94, RZ, RZ, R72 ;  /* 0x000000ffff5e7224 */ /* 0x000fe400078e0048 */
[----:B------:R-:W-:Y:S01]  /*6d50*/  IMAD.MOV.U32 R93, RZ, RZ, R73 ;  /* 0x000000ffff5d7224 */ /* 0x000fe200078e0049 */
[----:B------:R-:W-:Y:S01]  /*6d60*/  PRMT R166, R92, 0x5410, R43 ;  /* 0x000054105ca67816 */ /* 0x000fe2000000002b */
[----:B------:R-:W-:Y:S02]  /*6d70*/  IMAD.MOV.U32 R92, RZ, RZ, R82 ;  /* 0x000000ffff5c7224 */ /* 0x000fe400078e0052 */
[----:B------:R-:W-:Y:S01]  /*6d80*/  IMAD.MOV.U32 R43, RZ, RZ, R83 ;  /* 0x000000ffff2b7224 */ /* 0x000fe200078e0053 */
[----:B------:R-:W-:Y:S01]  /*6d90*/  PRMT R163, R93, 0x5410, R94 ;  /* 0x000054105da37816 */ /* 0x000fe2000000005e */
[----:B------:R-:W-:-:S02]  /*6da0*/  IMAD.MOV.U32 R94, RZ, RZ, R76 ;  /* 0x000000ffff5e7224 */ /* 0x000fc400078e004c */
[----:B------:R-:W-:Y:S01]  /*6db0*/  IMAD.MOV.U32 R93, RZ, RZ, R77 ;  /* 0x000000ffff5d7224 */ /* 0x000fe200078e004d */
[----:B------:R-:W-:Y:S01]  /*6dc0*/  PRMT R157, R43, 0x5410, R92 ;  /* 0x000054102b9d7816 */ /* 0x000fe2000000005c */
        /* <DEDUP_REMOVED lines=10> */
[----:B------:R-:W-:Y:S02]  /*6e70*/  IMAD.MOV.U32 R92, RZ, RZ, R90 ;  /* 0x000000ffff5c7224 */ /* 0x000fe400078e005a */
[----:B------:R-:W-:-:S05]  /*6e80*/  IMAD.MOV.U32 R43, RZ, RZ, R91 ;  /* 0x000000ffff2b7224 */ /* 0x000fca00078e005b */
[----:B------:R-:W-:Y:S01]  /*6e90*/  PRMT R173, R92, 0x5410, R43 ;  /* 0x000054105cad7816 */ /* 0x000fe2000000002b */
[----:B------:R-:W-:Y:S02]  /*6ea0*/  IMAD.MOV.U32 R92, RZ, RZ, R88 ;  /* 0x000000ffff5c7224 */ /* 0x000fe400078e0058 */
[----:B------:R-:W-:-:S05]  /*6eb0*/  IMAD.MOV.U32 R43, RZ, RZ, R89 ;  /* 0x000000ffff2b7224 */ /* 0x000fca00078e0059 */
[----:B------:R-:W-:Y:S01]  /*6ec0*/  PRMT R174, R92, 0x5410, R43 ;  /* 0x000054105cae7816 */ /* 0x000fe2000000002b */
[----:B------:R-:W-:Y:S06]  /*6ed0*/  @!P2 BRA `(.L_x_4130) ;  /* 0x000000000004a947 */ /* 0x000fec0003800000 */
[----:B------:R-:W-:Y:S01]  /*6ee0*/  BPT.TRAP 0x1 ;  /* 0x000000040000795c */ /* 0x000fe20000300000 */
.L_x_4130:
[----:B------:R-:W-:Y:S01]  /*6ef0*/  IMAD R43, R17, 0x8, R16 ;  /* 0x00000008112b7824 */ /* 0x000fe200078e0210 */
[----:B------:R-:W-:Y:S01]  /*6f00*/  SHF.L.U32 R100, R205, 0x1f, RZ ;  /* 0x0000001fcd647819 */ /* 0x000fe200000006ff */
[----:B------:R-:W0:Y:S01]  /*6f10*/  LDC R147, c[0x0][0x2f4] ;  /* 0x0000bd00ff937b82 */ /* 0x000e220000000800 */
[----:B------:R-:W-:Y:S01]  /*6f20*/  BSSY B1, `(.L_x_4131) ;  /* 0x0000005000017945 */ /* 0x000fe20003800000 */
[----:B------:R-:W-:Y:S01]  /*6f30*/  IMAD.MOV.U32 R127, RZ, RZ, R96 ;  /* 0x000000ffff7f7224 */ /* 0x000fe200078e0060 */
[----:B------:R-:W1:Y:S05]  /*6f40*/  SYNCS.PHASECHK.TRANS64.TRYWAIT P5, [R43+URZ+0x36890], R100 ;  /* 0x036890642b0075a7 */ /* 0x000e6a00080a017f */
[----:B------:R-:W2:Y:S01]  /*6f50*/  LDC.64 R128, c[0x0][0x300] ;  /* 0x0000c000ff807b82 */ /* 0x000ea20000000a00 */
[----:B-1----:R-:W-:Y:S05]  /*6f60*/  @!P5 BRA `(.L_x_4132) ;  /* 0x000001f400b0d947 */ /* 0x002fea0003800000 */
.L_x_4437:
[----:B------:R-:W-:Y:S05]  /*6f70*/  BSYNC B1 ;  /* 0x0000000000017941 */ /* 0x000fea0003800000 */
.L_x_4131:
[----:B------:R-:W-:Y:S01]  /*6f80*/  BSSY B1, `(.L_x_4133) ;  /* 0x0000191000017945 */ /* 0x000fe20003800000 */
[----:B0-----:R-:W-:-:S03]  /*6f90*/  IMAD.IADD R149, R147, 0x1, -R132 ;  /* 0x0000000193957824 */ /* 0x001fc600078e0a84 */
[----:B------:R-:W-:Y:S05]  /*6fa0*/  @P4 BRA `(.L_x_4134) ;  /* 0x0000001800384947 */ /* 0x000fea0003800000 */
[----:B------:R-:W-:Y:S01]  /*6fb0*/  ISETP.NE.AND P4, PT, R30, RZ, PT ;  /* 0x000000ff1e00720c */ /* 0x000fe20003f85270 */
[-C--:B--2---:R-:W-:Y:S01]  /*6fc0*/  IMAD R156, R150, R128.reuse, RZ ;  /* 0x00000080969c7224 */ /* 0x084fe200078e02ff */
[----:B------:R-:W-:Y:S01]  /*6fd0*/  BSSY B2, `(.L_x_4135) ;  /* 0x0000084000027945 */ /* 0x000fe20003800000 */
[----:B------:R-:W-:-:S04]  /*6fe0*/  IMAD.WIDE.U32 R130, R204, R128, R126 ;  /* 0x00000080cc827225 */ /* 0x000fc800078e007e */
[----:B------:R-:W-:-:S04]  /*6ff0*/  IMAD R156, R204, R129, R156 ;  /* 0x00000081cc9c7224 */ /* 0x000fc800078e029c */
[----:B------:R-:W-:Y:S02]  /*7000*/  IMAD.IADD R156, R156, 0x1, R131 ;  /* 0x000000019c9c7824 */ /* 0x000fe400078e0283 */
[----:B------:R-:W-:Y:S05]  /*7010*/  @!P4 BRA `(.L_x_4136) ;  /* 0x0000000400fcc947 */ /* 0x000fea0003800000 */
[----:B------:R-:W-:Y:S01]  /*7020*/  SEL R92, R132, R149, !P0 ;  /* 0x00000095845c7207 */ /* 0x000fe20004000000 */
[----:B------:R-:W-:Y:S01]  /*7030*/  BSSY B3, `(.L_x_4137) ;  /* 0x0000071000037945 */ /* 0x000fe20003800000 */
[----:B------:R-:W-:Y:S02]  /*7040*/  ISETP.GE.AND P4, PT, R18, R121, PT ;  /* 0x000000791200720c */ /* 0x000fe40003f86270 */
[----:B------:R-:W-:-:S04]  /*7050*/  SHF.R.S32.HI R93, RZ, 0x1f, R92 ;  /* 0x0000001fff5d7819 */ /* 0x000fc8000001145c */
[----:B------:R-:W-:-:S04]  /*7060*/  LEA.HI R93, R93, R92, RZ, 0x4 ;  /* 0x0000005c5d5d7211 */ /* 0x000fc800078f20ff */
[----:B------:R-:W-:-:S04]  /*7070*/  LEA.HI.SX32 R165, R93, R101, 0x1c ;  /* 0x000000655da57211 */ /* 0x000fc800078fe2ff */
[----:B------:R-:W-:-:S04]  /*7080*/  SHF.R.S32.HI R93, RZ, 0x1f, R165 ;  /* 0x0000001fff5d7819 */ /* 0x000fc800000114a5 */
[----:B------:R-:W-:Y:S01]  /*7090*/  LEA.HI R93, R93, R165, RZ, 0x3 ;  /* 0x000000a55d5d7211 */ /* 0x000fe200078f18ff */
[----:B------:R-:W-:-:S03]  /*70a0*/  IMAD.SHL.U32 R165, R165, 0x8, RZ ;  /* 0x00000008a5a57824 */ /* 0x000fc600078e00ff */
[----:B------:R-:W-:Y:S02]  /*70b0*/  SHF.R.S32.HI R93, RZ, 0x3, R93 ;  /* 0x00000003ff5d7819 */ /* 0x000fe4000001145d */
[----:B------:R-:W-:-:S03]  /*70c0*/  LOP3.LUT R92, R212, 0x38, R165, 0xf8, !PT ;  /* 0x00000038d45c7812 */ /* 0x000fc600078ef8a5 */
[----:B------:R-:W-:Y:S01]  /*70d0*/  IMAD R93, R93, 0x1c00, R214 ;  /* 0x00001c005d5d7824 */ /* 0x000fe200078e02d6 */
[----:B------:R-:W-:-:S05]  /*70e0*/  LOP3.LUT R92, R92, R213, RZ, 0x3c, !PT ;  /* 0x000000d55c5c7212 */ /* 0x000fca00078e3cff */
        /* <DEDUP_REMOVED lines=8> */
[--C-:B------:R-:W-:Y:S02]  /*7170*/  SHF.R.U64 R52, R52, 0x10, R53.reuse ;  /* 0x0000001034347819 */ /* 0x100fe40000001235 */
[----:B------:R-:W-:Y:S02]  /*7180*/  SHF.R.U32.HI R53, RZ, 0x10, R53 ;  /* 0x00000010ff357819 */ /* 0x000fe40000011635 */
[C---:B------:R-:W-:Y:S02]  /*7190*/  PRMT R52, R167.reuse, 0x5432, R52 ;  /* 0x00005432a7347816 */ /* 0x040fe40000000034 */
[----:B------:R-:W-:Y:S02]  /*71a0*/  PRMT R53, R167, 0x5410, R53 ;  /* 0x00005410a7357816 */ /* 0x000fe40000000035 */
[----:B------:R-:W-:Y:S02]  /*71b0*/  SHF.R.U64 R54, R54, 0x10, R55 ;  /* 0x0000001036367819 */ /* 0x000fe40000001237 */
[----:B------:R-:W-:-:S02]  /*71c0*/  SHF.R.U32.HI R167, RZ, 0x10, R65 ;  /* 0x00000010ffa77819 */ /* 0x000fc40000011641 */
[----:B------:R-:W-:Y:S02]  /*71d0*/  SHF.R.U64 R64, R64, 0x10, R65 ;  /* 0x0000001040407819 */ /* 0x000fe40000001241 */
[--C-:B------:R-:W-:Y:S02]  /*71e0*/  SHF.R.U64 R65, R66, 0x10, R67.reuse ;  /* 0x0000001042417819 */ /* 0x100fe40000001243 */
[----:B------:R-:W-:Y:S02]  /*71f0*/  PRMT R66, R168, 0x5432, R54 ;  /* 0x00005432a8427816 */ /* 0x000fe40000000036 */
[----:B------:R-:W-:Y:S02]  /*7200*/  SHF.R.U32.HI R67, RZ, 0x10, R67 ;  /* 0x00000010ff437819 */ /* 0x000fe40000011643 */
[----:B------:R-:W-:Y:S01]  /*7210*/  PRMT R54, R171, 0x5410, R167 ;  /* 0x00005410ab367816 */ /* 0x000fe200000000a7 */
[----:B0-----:R-:W-:Y:S01]  /*7220*/  IMAD.U32 R171, R97, 0x10000, RZ ;  /* 0x0001000061ab7824 */ /* 0x001fe200078e00ff */
[----:B------:R-:W-:Y:S01]  /*7230*/  SHF.R.U32.HI R55, RZ, 0x10, R55 ;  /* 0x00000010ff377819 */ /* 0x000fe20000011637 */
[----:B------:R-:W-:Y:S01]  /*7240*/  IMAD.U32 R167, R53, 0x10000, RZ ;  /* 0x0001000035a77824 */ /* 0x000fe200078e00ff */
[----:B------:R-:W-:Y:S01]  /*7250*/  PRMT R67, R170, 0x5410, R67 ;  /* 0x00005410aa437816 */ /* 0x000fe20000000043 */
[----:B------:R-:W-:Y:S01]  /*7260*/  IMAD.U32 R170, R54, 0x10000, RZ ;  /* 0x0001000036aa7824 */ /* 0x000fe200078e00ff */
[----:B------:R-:W-:-:S02]  /*7270*/  PRMT R55, R168, 0x5410, R55 ;  /* 0x00005410a8377816 */ /* 0x000fc40000000037 */
[----:B------:R-:W-:Y:S01]  /*7280*/  PRMT R64, R169, 0x5432, R64 ;  /* 0x00005432a9407816 */ /* 0x000fe20000000040 */
[-C--:B------:R-:W-:Y:S01]  /*7290*/  FMUL.FTZ R168, R171, R170.reuse ;  /* 0x000000aaaba87220 */ /* 0x080fe20000410000 */
[----:B------:R-:W-:Y:S01]  /*72a0*/  PRMT R65, R169, 0x5410, R65 ;  /* 0x00005410a9417816 */ /* 0x000fe20000000041 */
[----:B--2---:R-:W-:Y:S01]  /*72b0*/  IMAD.U32 R169, R93, 0x10000, RZ ;  /* 0x000100005da97824 */ /* 0x004fe200078e00ff */
[----:B------:R-:W-:Y:S02]  /*72c0*/  LOP3.LUT R54, R54, 0xffff0000, RZ, 0xc0, !PT ;  /* 0xffff000036367812 */ /* 0x000fe400078ec0ff */
[----:B------:R-:W-:Y:S01]  /*72d0*/  LOP3.LUT R97, R97, 0xffff0000, RZ, 0xc0, !PT ;  /* 0xffff000061617812 */ /* 0x000fe200078ec0ff */
[-C--:B------:R-:W-:Y:S01]  /*72e0*/  FFMA.FTZ R168, R169, R167.reuse, -R168 ;  /* 0x000000a7a9a87223 */ /* 0x080fe200000108a8 */
[----:B------:R-:W-:Y:S01]  /*72f0*/  FMUL.FTZ R167, R171, R167 ;  /* 0x000000a7aba77220 */ /* 0x000fe20000410000 */
[----:B------:R-:W-:Y:S01]  /*7300*/  LOP3.LUT R93, R93, 0xffff0000, RZ, 0xc0, !PT ;  /* 0xffff00005d5d7812 */ /* 0x000fe200078ec0ff */
[C---:B------:R-:W-:Y:S01]  /*7310*/  IMAD.U32 R171, R99.reuse, 0x10000, RZ ;  /* 0x0001000063ab7824 */ /* 0x040fe200078e00ff */
[----:B------:R-:W-:Y:S01]  /*7320*/  LOP3.LUT R99, R99, 0xffff0000, RZ, 0xc0, !PT ;  /* 0xffff000063637812 */ /* 0x000fe200078ec0ff */
[----:B------:R-:W-:Y:S01]  /*7330*/  FFMA.FTZ R167, R169, R170, R167 ;  /* 0x000000aaa9a77223 */ /* 0x000fe200000100a7 */
[----:B------:R-:W-:Y:S01]  /*7340*/  LOP3.LUT R169, R53, 0xffff0000, RZ, 0xc0, !PT ;  /* 0xffff000035a97812 */ /* 0x000fe200078ec0ff */
[----:B------:R-:W-:Y:S01]  /*7350*/  FMUL.FTZ R53, R97, R54 ;  /* 0x0000003661357220 */ /* 0x000fe20000410000 */
[C---:B------:R-:W-:Y:S01]  /*7360*/  IMAD.U32 R170, R67.reuse, 0x10000, RZ ;  /* 0x0001000043aa7824 */ /* 0x040fe200078e00ff */
[----:B------:R-:W-:-:S02]  /*7370*/  LOP3.LUT R67, R67, 0xffff0000, RZ, 0xc0, !PT ;  /* 0xffff000043437812 */ /* 0x000fc400078ec0ff */
[-C--:B------:R-:W-:Y:S01]  /*7380*/  FMUL.FTZ R97, R97, R169.reuse ;  /* 0x000000a961617220 */ /* 0x080fe20000410000 */
[----:B------:R-:W-:Y:S01]  /*7390*/  FFMA.FTZ R53, R93, R169, -R53 ;  /* 0x000000a95d357223 */ /* 0x000fe20000010835 */
[----:B------:R-:W-:Y:S02]  /*73a0*/  IMAD.U32 R169, R95, 0x10000, RZ ;  /* 0x000100005fa97824 */ /* 0x000fe400078e00ff */
[----:B------:R-:W-:Y:S01]  /*73b0*/  FFMA.FTZ R54, R93, R54, R97 ;  /* 0x000000365d367223 */ /* 0x000fe20000010061 */
[----:B------:R-:W-:Y:S02]  /*73c0*/  IMAD.U32 R97, R55, 0x10000, RZ ;  /* 0x0001000037617824 */ /* 0x000fe400078e00ff */
[----:B------:R-:W-:Y:S01]  /*73d0*/  FMUL.FTZ R93, R171, R170 ;  /* 0x000000aaab5d7220 */ /* 0x000fe20000410000 */
[----:B------:R-:W-:Y:S02]  /*73e0*/  F2FP.BF16.F32.PACK_AB R53, R53, R168 ;  /* 0x000000a83535723e */ /* 0x000fe400000010ff */
[----:B------:R-:W-:Y:S01]  /*73f0*/  F2FP.BF16.F32.PACK_AB R54, R54, R167 ;  /* 0x000000a73636723e */ /* 0x000fe200000010ff */
[-C--:B------:R-:W-:Y:S01]  /*7400*/  FFMA.FTZ R93, R169, R97.reuse, -R93 ;  /* 0x00000061a95d7223 */ /* 0x080fe2000001085d */
[----:B------:R-:W-:-:S04]  /*7410*/  FMUL.FTZ R97, R171, R97 ;  /* 0x00000061ab617220 */ /* 0x000fc80000410000 */
[----:B------:R-:W-:Y:S01]  /*7420*/  FFMA.FTZ R97, R169, R170, R97 ;  /* 0x000000aaa9617223 */ /* 0x000fe20000010061 */
[----:B------:R-:W-:Y:S02]  /*7430*/  LOP3.LUT R169, R55, 0xffff0000, RZ, 0xc0, !PT ;  /* 0xffff000037a97812 */ /* 0x000fe400078ec0ff */
[----:B------:R-:W-:Y:S01]  /*7440*/  LOP3.LUT R55, R95, 0xffff0000, RZ, 0xc0, !PT ;  /* 0xffff00005f377812 */ /* 0x000fe200078ec0ff */
[C---:B------:R-:W-:Y:S02]  /*7450*/  FMUL.FTZ R95, R99.reuse, R67 ;  /* 0x00000043635f7220 */ /* 0x040fe40000410000 */
[-C--:B------:R-:W-:Y:S02]  /*7460*/  FMUL.FTZ R99, R99, R169.reuse ;  /* 0x000000a963637220 */ /* 0x080fe40000410000 */
[C---:B------:R-:W-:Y:S02]  /*7470*/  FFMA.FTZ R95, R55.reuse, R169, -R95 ;  /* 0x000000a9375f7223 */ /* 0x040fe4000001085f */
[----:B------:R-:W-:Y:S01]  /*7480*/  FFMA.FTZ R99, R55, R67, R99 ;  /* 0x0000004337637223 */ /* 0x000fe20000010063 */
[C---:B------:R-:W-:Y:S01]  /*7490*/  IMAD.U32 R67, R64.reuse, 0x10000, RZ ;  /* 0x0001000040437824 */ /* 0x040fe200078e00ff */
[----:B------:R-:W-:Y:S01]  /*74a0*/  LOP3.LUT R64, R64, 0xffff0000, RZ, 0xc0, !PT ;  /* 0xffff000040407812 */ /* 0x000fe200078ec0ff */
[----:B------:R-:W-:Y:S01]  /*74b0*/  IMAD.U32 R55, R92, 0x10000, RZ ;  /* 0x000100005c377824 */ /* 0x000fe200078e00ff */
[----:B------:R-:W-:Y:S01]  /*74c0*/  F2FP.BF16.F32.PACK_AB R95, R95, R93 ;  /* 0x0000005d5f5f723e */ /* 0x000fe200000010ff */
[----:B------:R-:W-:Y:S01]  /*74d0*/  IMAD.U32 R93, R96, 0x10000, RZ ;  /* 0x00010000605d7824 */ /* 0x000fe200078e00ff */
[----:B------:R-:W-:Y:S01]  /*74e0*/  F2FP.BF16.F32.PACK_AB R99, R99, R97 ;  /* 0x000000616363723e */ /* 0x000fe200000010ff */
[C---:B------:R-:W-:Y:S01]  /*74f0*/  IMAD.U32 R97, R52.reuse, 0x10000, RZ ;  /* 0x0001000034617824 */ /* 0x040fe200078e00ff */
[----:B------:R-:W-:Y:S01]  /*7500*/  LOP3.LUT R52, R52, 0xffff0000, RZ, 0xc0, !PT ;  /* 0xffff000034347812 */ /* 0x000fe200078ec0ff */
[----:B------:R-:W-:-:S02]  /*7510*/  FMUL.FTZ R167, R93, R67 ;  /* 0x000000435da77220 */ /* 0x000fc40000410000 */
[-C--:B------:R-:W-:Y:S02]  /*7520*/  FMUL.FTZ R93, R93, R97.reuse ;  /* 0x000000615d5d7220 */ /* 0x080fe40000410000 */
[C---:B------:R-:W-:Y:S01]  /*7530*/  FFMA.FTZ R167, R55.reuse, R97, -R167 ;  /* 0x0000006137a77223 */ /* 0x040fe200000108a7 */
[----:B------:R-:W-:Y:S02]  /*7540*/  IMAD.U32 R97, R98, 0x10000, RZ ;  /* 0x0001000062617824 */ /* 0x000fe400078e00ff */
[----:B------:R-:W-:Y:S01]  /*7550*/  FFMA.FTZ R93, R55, R67, R93 ;  /* 0x00000043375d7223 */ /* 0x000fe2000001005d */
[----:B------:R-:W-:Y:S02]  /*7560*/  LOP3.LUT R55, R96, 0xffff0000, RZ, 0xc0, !PT ;  /* 0xffff000060377812 */ /* 0x000fe400078ec0ff */
[----:B------:R-:W-:-:S03]  /*7570*/  LOP3.LUT R67, R92, 0xffff0000, RZ, 0xc0, !PT ;  /* 0xffff00005c437812 */ /* 0x000fc600078ec0ff */
[C---:B------:R-:W-:Y:S01]  /*7580*/  FMUL.FTZ R92, R55.reuse, R64 ;  /* 0x00000040375c7220 */ /* 0x040fe20000410000 */
[----:B------:R-:W-:-:S03]  /*7590*/  FMUL.FTZ R55, R55, R52 ;  /* 0x0000003437377220 */ /* 0x000fc60000410000 */
[C---:B------:R-:W-:Y:S01]  /*75a0*/  FFMA.FTZ R52, R67.reuse, R52, -R92 ;  /* 0x0000003443347223 */ /* 0x040fe2000001085c */
[----:B------:R-:W-:Y:S01]  /*75b0*/  FFMA.FTZ R55, R67, R64, R55 ;  /* 0x0000004043377223 */ /* 0x000fe20000010037 */
[C---:B------:R-:W-:Y:S01]  /*75c0*/  IMAD.U32 R67, R65.reuse, 0x10000, RZ ;  /* 0x0001000041437824 */ /* 0x040fe200078e00ff */
[----:B------:R-:W-:Y:S01]  /*75d0*/  LOP3.LUT R65, R65, 0xffff0000, RZ, 0xc0, !PT ;  /* 0xffff000041417812 */ /* 0x000fe200078ec0ff */
[C---:B------:R-:W-:Y:S01]  /*75e0*/  IMAD.U32 R92, R66.reuse, 0x10000, RZ ;  /* 0x00010000425c7824 */ /* 0x040fe200078e00ff */
[----:B------:R-:W-:Y:S01]  /*75f0*/  LOP3.LUT R66, R66, 0xffff0000, RZ, 0xc0, !PT ;  /* 0xffff000042427812 */ /* 0x000fe200078ec0ff */
[C---:B------:R-:W-:Y:S01]  /*7600*/  FMUL.FTZ R96, R97.reuse, R67 ;  /* 0x0000004361607220 */ /* 0x040fe20000410000 */
[----:B------:R-:W-:Y:S02]  /*7610*/  IMAD.U32 R64, R94, 0x10000, RZ ;  /* 0x000100005e407824 */ /* 0x000fe400078e00ff */
[-C--:B------:R-:W-:Y:S01]  /*7620*/  FMUL.FTZ R97, R97, R92.reuse ;  /* 0x0000005c61617220 */ /* 0x080fe20000410000 */
[----:B------:R-:W-:Y:S01]  /*7630*/  F2FP.BF16.F32.PACK_AB R52, R52, R167 ;  /* 0x000000a73434723e */ /* 0x000fe200000010ff */
[----:B------:R-:W-:-:S02]  /*7640*/  FFMA.FTZ R96, R64, R92, -R96 ;  /* 0x0000005c40607223 */ /* 0x000fc40000010860 */
[----:B------:R-:W-:Y:S01]  /*7650*/  FFMA.FTZ R97, R64, R67, R97 ;  /* 0x0000004340617223 */ /* 0x000fe20000010061 */
[----:B------:R-:W-:Y:S02]  /*7660*/  LOP3.LUT R64, R98, 0xffff0000, RZ, 0xc0, !PT ;  /* 0xffff000062407812 */ /* 0x000fe400078ec0ff */
[----:B------:R-:W-:Y:S02]  /*7670*/  LOP3.LUT R67, R94, 0xffff0000, RZ, 0xc0, !PT ;  /* 0xffff00005e437812 */ /* 0x000fe400078ec0ff */
[----:B------:R-:W-:Y:S01]  /*7680*/  F2FP.BF16.F32.PACK_AB R55, R55, R93 ;  /* 0x0000005d3737723e */ /* 0x000fe200000010ff */
[CC--:B------:R-:W-:Y:S01]  /*7690*/  FMUL.FTZ R92, R64.reuse, R65.reuse ;  /* 0x00000041405c7220 */ /* 0x0c0fe20000410000 */
[-C--:B------:R-:W-:Y:S01]  /*76a0*/  FMUL.FTZ R64, R64, R66.reuse ;  /* 0x0000004240407220 */ /* 0x080fe20000410000 */
[----:B------:R-:W-:Y:S02]  /*76b0*/  IMAD.MOV.U32 R93, RZ, RZ, R53 ;  /* 0x000000ffff5d7224 */ /* 0x000fe400078e0035 */
[C---:B------:R-:W-:Y:S01]  /*76c0*/  FFMA.FTZ R92, R67.reuse, R66, -R92 ;  /* 0x00000042435c7223 */ /* 0x040fe2000001085c */
[----:B------:R-:W-:-:S04]  /*76d0*/  FFMA.FTZ R64, R67, R65, R64 ;  /* 0x0000004143407223 */ /* 0x000fc80000010040 */
[----:B------:R-:W-:Y:S01]  /*76e0*/  F2FP.BF16.F32.PACK_AB R94, R92, R96 ;  /* 0x000000605c5e723e */ /* 0x000fe200000010ff */
[----:B------:R-:W-:Y:S01]  /*76f0*/  IMAD.MOV.U32 R92, RZ, RZ, R52 ;  /* 0x000000ffff5c7224 */ /* 0x000fe200078e0034 */
[----:B------:R-:W-:Y:S01]  /*7700*/  F2FP.BF16.F32.PACK_AB R64, R64, R97 ;  /* 0x000000614040723e */ /* 0x000fe200000010ff */
[----:B------:R-:W-:Y:S02]  /*7710*/  IMAD.MOV.U32 R96, RZ, RZ, R55 ;  /* 0x000000ffff607224 */ /* 0x000fe400078e0037 */
[----:B------:R-:W-:Y:S02]  /*7720*/  IMAD.MOV.U32 R97, RZ, RZ, R54 ;  /* 0x000000ffff617224 */ /* 0x000fe400078e0036 */
[----:B------:R-:W-:-:S07]  /*7730*/  IMAD.MOV.U32 R98, RZ, RZ, R64 ;  /* 0x000000ffff627224 */ /* 0x000fce00078e0040 */
.L_x_4138:
[----:B------:R-:W-:Y:S05]  /*7740*/  BSYNC B3 ;  /* 0x0000000000037941 */ /* 0x000fea0003800000 */
.L_x_4137:
[----:B------:R-:W-:-:S13]  /*7750*/  ISETP.GE.AND P4, PT, R165, R147, PT ;  /* 0x00000093a500720c */ /* 0x000fda0003f86270 */
[--C-:B------:R-:W-:Y:S02]  /*7760*/  @!P4 SHF.R.S32.HI R55, RZ, 0x1f, R165.reuse ;  /* 0x0000001fff37c819 */ /* 0x100fe400000114a5 */
[----:B------:R-:W-:-:S04]  /*7770*/  @!P4 IADD3 R165, P5, P6, R118, R130, R165 ;  /* 0x0000008276a5c210 */ /* 0x000fc80007ebe0a5 */
[----:B------:R-:W-:Y:S02]  /*7780*/  @!P4 IADD3.X R55, R7, R156, R55, P5, P6 ;  /* 0x0000009c0737c210 */ /* 0x000fe40002fec437 */
[----:B------:R-:W-:-:S04]  /*7790*/  IADD3 R53, P5, P6, R118, R130, R25 ;  /* 0x0000008276357210 */ /* 0x000fc80007ebe019 */
[----:B------:R-:W-:Y:S02]  /*77a0*/  IADD3.X R54, R7, R156, R31, P5, P6 ;  /* 0x0000009c07367210 */ /* 0x000fe40002fec41f */
[----:B------:R-:W-:-:S04]  /*77b0*/  LEA R52, P5, R53, R124, 0x1 ;  /* 0x0000007c35347211 */ /* 0x000fc800078a08ff */
[----:B------:R-:W-:Y:S02]  /*77c0*/  LEA.HI.X R53, R53, R125, R54, 0x1, P5 ;  /* 0x0000007d35357211 */ /* 0x000fe400028f0c36 */
[----:B------:R-:W-:-:S03]  /*77d0*/  @!P4 LEA R54, P5, R165, R124, 0x1 ;  /* 0x0000007ca536c211 */ /* 0x000fc600078a08ff */
[----:B--2---:R2:W-:Y:S01]  /*77e0*/  STG.E.128 desc[UR60][R52.64], R92 ;  /* 0x0000005c34007986 */ /* 0x0045e2000c101d3c */
[----:B------:R-:W-:-:S05]  /*77f0*/  @!P4 LEA.HI.X R55, R165, R125, R55, 0x1, P5 ;  /* 0x0000007da537c211 */ /* 0x000fca00028f0c37 */
[----:B0-----:R2:W-:Y:S04]  /*7800*/  @!P4 STG.E.128 desc[UR60][R54.64], R96 ;  /* 0x000000603600c986 */ /* 0x0015e8000c101d3c */
.L_x_4136:
[----:B------:R-:W-:Y:S05]  /*7810*/  BSYNC B2 ;  /* 0x0000000000027941 */ /* 0x000fea0003800000 */
.L_x_4135:
[----:B------:R-:W-:Y:S01]  /*7820*/  ISETP.NE.AND P4, PT, R34, RZ, PT ;  /* 0x000000ff2200720c */ /* 0x000fe20003f85270 */
[----:B------:R-:W-:-:S12]  /*7830*/  BSSY B2, `(.L_x_4139) ;  /* 0x0000082000027945 */ /* 0x000fd80003800000 */
[----:B------:R-:W-:Y:S05]  /*7840*/  @!P4 BRA `(.L_x_4140) ;  /* 0x000000080000c947 */ /* 0x000fea0003800000 */
[----:B--2---:R-:W-:Y:S01]  /*7850*/  SEL R52, R132, R149, !P1 ;  /* 0x0000009584347207 */ /* 0x004fe20004800000 */
[----:B------:R-:W-:Y:S01]  /*7860*/  BSSY B3, `(.L_x_4141) ;  /* 0x0000074000037945 */ /* 0x000fe20003800000 */
[----:B------:R-:W-:Y:S02]  /*7870*/  IADD3 R92, P4, P5, R118, R130, R27 ;  /* 0x00000082765c7210 */ /* 0x000fe40007d9e01b */
[----:B------:R-:W-:Y:S02]  /*7880*/  SHF.R.S32.HI R53, RZ, 0x1f, R52 ;  /* 0x0000001fff357819 */ /* 0x000fe40000011434 */
[----:B------:R-:W-:Y:S02]  /*7890*/  IADD3.X R93, R7, R156, R32, P4, P5 ;  /* 0x0000009c075d7210 */ /* 0x000fe400027ea420 */
[----:B------:R-:W-:Y:S02]  /*78a0*/  LEA.HI R53, R53, R52, RZ, 0x4 ;  /* 0x0000003435357211 */ /* 0x000fe400078f20ff */
[----:B------:R-:W-:-:S02]  /*78b0*/  ISETP.GE.AND P4, PT, R0, R121, PT ;  /* 0x000000790000720c */ /* 0x000fc40003f86270 */
        /* <DEDUP_REMOVED lines=17> */
[----:B--2---:R-:W-:Y:S01]  /*79d0*/  IMAD.U32 R95, R53, 0x10000, RZ ;  /* 0x00010000355f7824 */ /* 0x004fe200078e00ff */
[----:B------:R-:W-:Y:S01]  /*79e0*/  SHF.R.U32.HI R98, RZ, 0x10, R49 ;  /* 0x00000010ff627819 */ /* 0x000fe20000011631 */
[----:B0-----:R-:W-:Y:S01]  /*79f0*/  IMAD.U32 R165, R65, 0x10000, RZ ;  /* 0x0001000041a57824 */ /* 0x001fe200078e00ff */
[----:B------:R-:W-:Y:S02]  /*7a00*/  PRMT R97, R181, 0x5410, R97 ;  /* 0x00005410b5617816 */ /* 0x000fe40000000061 */
[----:B------:R-:W-:Y:S02]  /*7a10*/  PRMT R98, R183, 0x5432, R98 ;  /* 0x00005432b7627816 */ /* 0x000fe40000000062 */
[----:B------:R-:W-:Y:S01]  /*7a20*/  SHF.R.U64 R48, R48, 0x10, R49 ;  /* 0x0000001030307819 */ /* 0x000fe20000001231 */
[C---:B------:R-:W-:Y:S01]  /*7a30*/  IMAD.U32 R99, R97.reuse, 0x10000, RZ ;  /* 0x0001000061637824 */ /* 0x040fe200078e00ff */
[----:B------:R-:W-:Y:S01]  /*7a40*/  SHF.R.U64 R49, R60, 0x10, R61 ;  /* 0x000000103c317819 */ /* 0x000fe2000000123d */
[C---:B------:R-:W-:Y:S01]  /*7a50*/  IMAD.U32 R96, R98.reuse, 0x10000, RZ ;  /* 0x0001000062607824 */ /* 0x040fe200078e00ff */
[----:B------:R-:W-:Y:S01]  /*7a60*/  LOP3.LUT R97, R97, 0xffff0000, RZ, 0xc0, !PT ;  /* 0xffff000061617812 */ /* 0x000fe200078ec0ff */
[----:B------:R-:W-:Y:S01]  /*7a70*/  FMUL.FTZ R167, R165, R99 ;  /* 0x00000063a5a77220 */ /* 0x000fe20000410000 */
[----:B------:R-:W-:Y:S01]  /*7a80*/  LOP3.LUT R61, R65, 0xffff0000, RZ, 0xc0, !PT ;  /* 0xffff0000413d7812 */ /* 0x000fe200078ec0ff */
[-C--:B------:R-:W-:Y:S01]  /*7a90*/  FMUL.FTZ R165, R165, R96.reuse ;  /* 0x00000060a5a57220 */ /* 0x080fe20000410000 */
[----:B------:R-:W-:Y:S01]  /*7aa0*/  LOP3.LUT R60, R98, 0xffff0000, RZ, 0xc0, !PT ;  /* 0xffff0000623c7812 */ /* 0x000fe200078ec0ff */
[----:B------:R-:W-:Y:S01]  /*7ab0*/  FFMA.FTZ R96, R95, R96, -R167 ;  /* 0x000000605f607223 */ /* 0x000fe200000108a7 */
[----:B------:R-:W-:Y:S01]  /*7ac0*/  LOP3.LUT R53, R53, 0xffff0000, RZ, 0xc0, !PT ;  /* 0xffff000035357812 */ /* 0x000fe200078ec0ff */
[C---:B------:R-:W-:Y:S01]  /*7ad0*/  FMUL.FTZ R65, R61.reuse, R97 ;  /* 0x000000613d417220 */ /* 0x040fe20000410000 */
[----:B------:R-:W-:Y:S01]  /*7ae0*/  SHF.R.U32.HI R98, RZ, 0x10, R51 ;  /* 0x00000010ff627819 */ /* 0x000fe20000011633 */
[-C--:B------:R-:W-:Y:S01]  /*7af0*/  FMUL.FTZ R61, R61, R60.reuse ;  /* 0x0000003c3d3d7220 */ /* 0x080fe20000410000 */
[----:B------:R-:W-:Y:S01]  /*7b00*/  FFMA.FTZ R95, R95, R99, R165 ;  /* 0x000000635f5f7223 */ /* 0x000fe200000100a5 */
[----:B------:R-:W-:Y:S01]  /*7b10*/  FFMA.FTZ R60, R53, R60, -R65 ;  /* 0x0000003c353c7223 */ /* 0x000fe20000010841 */
[----:B------:R-:W-:Y:S01]  /*7b20*/  PRMT R98, R181, 0x5432, R98 ;  /* 0x00005432b5627816 */ /* 0x000fe20000000062 */
[----:B------:R-:W-:Y:S01]  /*7b30*/  FFMA.FTZ R53, R53, R97, R61 ;  /* 0x0000006135357223 */ /* 0x000fe2000001003d */
[----:B------:R-:W-:Y:S01]  /*7b40*/  PRMT R97, R182, 0x5432, R48 ;  /* 0x00005432b6617816 */ /* 0x000fe20000000030 */
[C---:B------:R-:W-:Y:S01]  /*7b50*/  IMAD.U32 R165, R67.reuse, 0x10000, RZ ;  /* 0x0001000043a57824 */ /* 0x040fe200078e00ff */
[----:B------:R-:W-:Y:S01]  /*7b60*/  SHF.R.U32.HI R48, RZ, 0x10, R63 ;  /* 0x00000010ff307819 */ /* 0x000fe2000001163f */
[----:B------:R-:W-:Y:S01]  /*7b70*/  IMAD.U32 R65, R98, 0x10000, RZ ;  /* 0x0001000062417824 */ /* 0x000fe200078e00ff */
[----:B------:R-:W-:Y:S01]  /*7b80*/  LOP3.LUT R67, R67, 0xffff0000, RZ, 0xc0, !PT ;  /* 0xffff000043437812 */ /* 0x000fe200078ec0ff */
[----:B------:R-:W-:Y:S01]  /*7b90*/  IMAD.U32 R61, R55, 0x10000, RZ ;  /* 0x00010000373d7824 */ /* 0x000fe200078e00ff */
[----:B------:R-:W-:-:S02]  /*7ba0*/  PRMT R48, R180, 0x5432, R48 ;  /* 0x00005432b4307816 */ /* 0x000fc40000000030 */
[----:B------:R-:W-:Y:S02]  /*7bb0*/  PRMT R49, R180, 0x5410, R49 ;  /* 0x00005410b4317816 */ /* 0x000fe40000000031 */
[----:B------:R-:W-:Y:S01]  /*7bc0*/  SHF.R.U64 R50, R50, 0x10, R51 ;  /* 0x0000001032327819 */ /* 0x000fe20000001233 */
[----:B------:R-:W-:Y:S01]  /*7bd0*/  IMAD.U32 R99, R48, 0x10000, RZ ;  /* 0x0001000030637824 */ /* 0x000fe200078e00ff */
[----:B------:R-:W-:Y:S02]  /*7be0*/  LOP3.LUT R51, R49, 0xffff0000, RZ, 0xc0, !PT ;  /* 0xffff000031337812 */ /* 0x000fe400078ec0ff */
[----:B------:R-:W-:Y:S01]  /*7bf0*/  SHF.R.U64 R62, R62, 0x10, R63 ;  /* 0x000000103e3e7819 */ /* 0x000fe2000000123f */
[C---:B------:R-:W-:Y:S01]  /*7c00*/  FMUL.FTZ R167, R165.reuse, R99 ;  /* 0x00000063a5a77220 */ /* 0x040fe20000410000 */
[-C--:B------:R-:W-:Y:S01]  /*7c10*/  FMUL.FTZ R165, R165, R65.reuse ;  /* 0x00000041a5a57220 */ /* 0x080fe20000410000 */
[----:B------:R-:W-:Y:S02]  /*7c20*/  PRMT R50, R179, 0x5432, R50 ;  /* 0x00005432b3327816 */ /* 0x000fe40000000032 */
[C---:B------:R-:W-:Y:S01]  /*7c30*/  FFMA.FTZ R65, R61.reuse, R65, -R167 ;  /* 0x000000413d417223 */ /* 0x040fe200000108a7 */
[----:B------:R-:W-:Y:S01]  /*7c40*/  FFMA.FTZ R61, R61, R99, R165 ;  /* 0x000000633d3d7223 */ /* 0x000fe200000100a5 */
[----:B------:R-:W-:Y:S01]  /*7c50*/  LOP3.LUT R99, R98, 0xffff0000, RZ, 0xc0, !PT ;  /* 0xffff000062637812 */ /* 0x000fe200078ec0ff */
[----:B------:R-:W-:Y:S01]  /*7c60*/  IMAD.U32 R165, R97, 0x10000, RZ ;  /* 0x0001000061a57824 */ /* 0x000fe200078e00ff */
[----:B------:R-:W-:-:S02]  /*7c70*/  LOP3.LUT R98, R48, 0xffff0000, RZ, 0xc0, !PT ;  /* 0xffff000030627812 */ /* 0x000fc400078ec0ff */
[----:B------:R-:W-:Y:S02]  /*7c80*/  LOP3.LUT R48, R55, 0xffff0000, RZ, 0xc0, !PT ;  /* 0xffff000037307812 */ /* 0x000fe400078ec0ff */
[----:B------:R-:W-:Y:S01]  /*7c90*/  PRMT R62, R179, 0x5410, R62 ;  /* 0x00005410b33e7816 */ /* 0x000fe2000000003e */
[C---:B------:R-:W-:Y:S01]  /*7ca0*/  FMUL.FTZ R55, R67.reuse, R98 ;  /* 0x0000006243377220 */ /* 0x040fe20000410000 */
[-C--:B------:R-:W-:Y:S01]  /*7cb0*/  FMUL.FTZ R67, R67, R99.reuse ;  /* 0x0000006343437220 */ /* 0x080fe20000410000 */
[----:B------:R-:W-:Y:S02]  /*7cc0*/  F2FP.BF16.F32.PACK_AB R60, R60, R96 ;  /* 0x000000603c3c723e */ /* 0x000fe400000010ff */
[C---:B------:R-:W-:Y:S01]  /*7cd0*/  FFMA.FTZ R55, R48.reuse, R99, -R55 ;  /* 0x0000006330377223 */ /* 0x040fe20000010837 */
[----:B------:R-:W-:Y:S01]  /*7ce0*/  FFMA.FTZ R48, R48, R98, R67 ;  /* 0x0000006230307223 */ /* 0x000fe20000010043 */
[C---:B------:R-:W-:Y:S01]  /*7cf0*/  IMAD.U32 R99, R64.reuse, 0x10000, RZ ;  /* 0x0001000040637824 */ /* 0x040fe200078e00ff */
[----:B------:R-:W-:Y:S01]  /*7d00*/  LOP3.LUT R64, R64, 0xffff0000, RZ, 0xc0, !PT ;  /* 0xffff000040407812 */ /* 0x000fe200078ec0ff */
[----:B------:R-:W-:Y:S01]  /*7d10*/  IMAD.U32 R98, R49, 0x10000, RZ ;  /* 0x0001000031627824 */ /* 0x000fe200078e00ff */
[----:B------:R-:W-:Y:S01]  /*7d20*/  LOP3.LUT R49, R97, 0xffff0000, RZ, 0xc0, !PT ;  /* 0xffff000061317812 */ /* 0x000fe200078ec0ff */
[C---:B------:R-:W-:Y:S01]  /*7d30*/  IMAD.U32 R67, R52.reuse, 0x10000, RZ ;  /* 0x0001000034437824 */ /* 0x040fe200078e00ff */
[----:B------:R-:W-:Y:S01]  /*7d40*/  LOP3.LUT R52, R52, 0xffff0000, RZ, 0xc0, !PT ;  /* 0xffff000034347812 */ /* 0x000fe200078ec0ff */
[C---:B------:R-:W-:Y:S01]  /*7d50*/  FMUL.FTZ R63, R64.reuse, R51 ;  /* 0x00000033403f7220 */ /* 0x040fe20000410000 */
[C---:B------:R-:W-:Y:S01]  /*7d60*/  FMUL.FTZ R167, R99.reuse, R98 ;  /* 0x0000006263a77220 */ /* 0x040fe20000410000 */
[----:B------:R-:W-:Y:S01]  /*7d70*/  FMUL.FTZ R64, R64, R49 ;  /* 0x0000003140407220 */ /* 0x000fe20000410000 */
[----:B------:R-:W-:Y:S01]  /*7d80*/  FMUL.FTZ R99, R99, R165 ;  /* 0x000000a563637220 */ /* 0x000fe20000410000 */
[----:B------:R-:W-:Y:S01]  /*7d90*/  FFMA.FTZ R49, R52, R49, -R63 ;  /* 0x0000003134317223 */ /* 0x000fe2000001083f */
[----:B------:R-:W-:-:S02]  /*7da0*/  IMAD.U32 R97, R66, 0x10000, RZ ;  /* 0x0001000042617824 */ /* 0x000fc400078e00ff */
[----:B------:R-:W-:Y:S01]  /*7db0*/  FFMA.FTZ R51, R52, R51, R64 ;  /* 0x0000003334337223 */ /* 0x000fe20000010040 */
[----:B------:R-:W-:Y:S02]  /*7dc0*/  IMAD.U32 R63, R62, 0x10000, RZ ;  /* 0x000100003e3f7824 */ /* 0x000fe400078e00ff */
[C---:B------:R-:W-:Y:S01]  /*7dd0*/  FFMA.FTZ R167, R67.reuse, R165, -R167 ;  /* 0x000000a543a77223 */ /* 0x040fe200000108a7 */
[----:B------:R-:W-:Y:S02]  /*7de0*/  IMAD.U32 R64, R50, 0x10000, RZ ;  /* 0x0001000032407824 */ /* 0x000fe400078e00ff */
[----:B------:R-:W-:Y:S01]  /*7df0*/  FFMA.FTZ R99, R67, R98, R99 ;  /* 0x0000006243637223 */ /* 0x000fe20000010063 */
[C---:B------:R-:W-:Y:S01]  /*7e00*/  FMUL.FTZ R67, R97.reuse, R63 ;  /* 0x0000003f61437220 */ /* 0x040fe20000410000 */
[----:B------:R-:W-:Y:S02]  /*7e10*/  IMAD.U32 R52, R54, 0x10000, RZ ;  /* 0x0001000036347824 */ /* 0x000fe400078e00ff */
[----:B------:R-:W-:Y:S01]  /*7e20*/  FMUL.FTZ R97, R97, R64 ;  /* 0x0000004061617220 */ /* 0x000fe20000410000 */
[----:B------:R-:W-:-:S02]  /*7e30*/  LOP3.LUT R66, R66, 0xffff0000, RZ, 0xc0, !PT ;  /* 0xffff000042427812 */ /* 0x000fc400078ec0ff */
[----:B------:R-:W-:Y:S01]  /*7e40*/  LOP3.LUT R62, R62, 0xffff0000, RZ, 0xc0, !PT ;  /* 0xffff00003e3e7812 */ /* 0x000fe200078ec0ff */
[C---:B------:R-:W-:Y:S01]  /*7e50*/  FFMA.FTZ R67, R52.reuse, R64, -R67 ;  /* 0x0000004034437223 */ /* 0x040fe20000010843 */
[----:B------:R-:W-:Y:S01]  /*7e60*/  FFMA.FTZ R97, R52, R63, R97 ;  /* 0x0000003f34617223 */ /* 0x000fe20000010061 */
[----:B------:R-:W-:Y:S02]  /*7e70*/  LOP3.LUT R50, R50, 0xffff0000, RZ, 0xc0, !PT ;  /* 0xffff000032327812 */ /* 0x000fe400078ec0ff */
[----:B------:R-:W-:Y:S01]  /*7e80*/  LOP3.LUT R54, R54, 0xffff0000, RZ, 0xc0, !PT ;  /* 0xffff000036367812 */ /* 0x000fe200078ec0ff */
[C---:B------:R-:W-:Y:S01]  /*7e90*/  FMUL.FTZ R52, R66.reuse, R62 ;  /* 0x0000003e42347220 */ /* 0x040fe20000410000 */
[----:B------:R-:W-:Y:S01]  /*7ea0*/  F2FP.BF16.F32.PACK_AB R95, R53, R95 ;  /* 0x0000005f355f723e */ /* 0x000fe200000010ff */
[-C--:B------:R-:W-:Y:S01]  /*7eb0*/  FMUL.FTZ R66, R66, R50.reuse ;  /* 0x0000003242427220 */ /* 0x080fe20000410000 */
[----:B------:R-:W-:Y:S01]  /*7ec0*/  F2FP.BF16.F32.PACK_AB R48, R48, R61 ;  /* 0x0000003d3030723e */ /* 0x000fe200000010ff */
[C---:B------:R-:W-:Y:S01]  /*7ed0*/  FFMA.FTZ R52, R54.reuse, R50, -R52 ;  /* 0x0000003236347223 */ /* 0x040fe20000010834 */
[----:B------:R-:W-:Y:S01]  /*7ee0*/  F2FP.BF16.F32.PACK_AB R49, R49, R167 ;  /* 0x000000a73131723e */ /* 0x000fe200000010ff */
[----:B------:R-:W-:Y:S01]  /*7ef0*/  FFMA.FTZ R66, R54, R62, R66 ;  /* 0x0000003e36427223 */ /* 0x000fe20000010042 */
[----:B------:R-:W-:Y:S01]  /*7f00*/  F2FP.BF16.F32.PACK_AB R51, R51, R99 ;  /* 0x000000633333723e */ /* 0x000fe200000010ff */
[----:B------:R-:W-:Y:S01]  /*7f10*/  IMAD.MOV.U32 R53, RZ, RZ, R60 ;  /* 0x000000ffff357224 */ /* 0x000fe200078e003c */
[----:B------:R-:W-:Y:S01]  /*7f20*/  F2FP.BF16.F32.PACK_AB R67, R52, R67 ;  /* 0x000000433443723e */ /* 0x000fe200000010ff */
[----:B------:R-:W-:Y:S01]  /*7f30*/  IMAD.MOV.U32 R52, RZ, RZ, R49 ;  /* 0x000000ffff347224 */ /* 0x000fe200078e0031 */
[----:B------:R-:W-:Y:S01]  /*7f40*/  F2FP.BF16.F32.PACK_AB R55, R55, R65 ;  /* 0x000000413737723e */ /* 0x000fe200000010ff */
[----:B------:R-:W-:Y:S01]  /*7f50*/  IMAD.MOV.U32 R64, RZ, RZ, R51 ;  /* 0x000000ffff407224 */ /* 0x000fe200078e0033 */
[----:B------:R-:W-:Y:S01]  /*7f60*/  F2FP.BF16.F32.PACK_AB R66, R66, R97 ;  /* 0x000000614242723e */ /* 0x000fe200000010ff */
[----:B------:R-:W-:-:S02]  /*7f70*/  IMAD.MOV.U32 R54, RZ, RZ, R67 ;  /* 0x000000ffff367224 */ /* 0x000fc400078e0043 */
[----:B------:R-:W-:Y:S02]  /*7f80*/  IMAD.MOV.U32 R65, RZ, RZ, R95 ;  /* 0x000000ffff417224 */ /* 0x000fe400078e005f */
[----:B------:R-:W-:-:S07]  /*7f90*/  IMAD.MOV.U32 R67, RZ, RZ, R48 ;  /* 0x000000ffff437224 */ /* 0x000fce00078e0030 */
.L_x_4142:
[----:B------:R-:W-:Y:S05]  /*7fa0*/  BSYNC B3 ;  /* 0x0000000000037941 */ /* 0x000fea0003800000 */
.L_x_4141:
[----:B------:R-:W-:-:S13]  /*7fb0*/  ISETP.GE.AND P4, PT, R94, R147, PT ;  /* 0x000000935e00720c */ /* 0x000fda0003f86270 */
[--C-:B------:R-:W-:Y:S02]  /*7fc0*/  @!P4 SHF.R.S32.HI R51, RZ, 0x1f, R94.reuse ;  /* 0x0000001fff33c819 */ /* 0x100fe4000001145e */
[----:B------:R-:W-:-:S04]  /*7fd0*/  @!P4 IADD3 R94, P5, P6, R118, R130, R94 ;  /* 0x00000082765ec210 */ /* 0x000fc80007ebe05e */
[----:B------:R-:W-:Y:S02]  /*7fe0*/  @!P4 IADD3.X R51, R7, R156, R51, P5, P6 ;  /* 0x0000009c0733c210 */ /* 0x000fe40002fec433 */
[----:B------:R-:W-:-:S04]  /*7ff0*/  LEA R48, P5, R92, R124, 0x1 ;  /* 0x0000007c5c307211 */ /* 0x000fc800078a08ff */
[----:B------:R-:W-:Y:S02]  /*8000*/  LEA.HI.X R49, R92, R125, R93, 0x1, P5 ;  /* 0x0000007d5c317211 */ /* 0x000fe400028f0c5d */
[----:B------:R-:W-:-:S03]  /*8010*/  @!P4 LEA R50, P5, R94, R124, 0x1 ;  /* 0x0000007c5e32c211 */ /* 0x000fc600078a08ff */
[----:B--2---:R3:W-:Y:S01]  /*8020*/  STG.E.128 desc[UR60][R48.64], R52 ;  /* 0x0000003430007986 */ /* 0x0047e2000c101d3c */
[----:B------:R-:W-:-:S05]  /*8030*/  @!P4 LEA.HI.X R51, R94, R125, R51, 0x1, P5 ;  /* 0x0000007d5e33c211 */ /* 0x000fca00028f0c33 */
[----:B0-----:R3:W-:Y:S04]  /*8040*/  @!P4 STG.E.128 desc[UR60][R50.64], R64 ;  /* 0x000000403200c986 */ /* 0x0017e8000c101d3c */
.L_x_4140:
[----:B------:R-:W-:Y:S05]  /*8050*/  BSYNC B2 ;  /* 0x0000000000027941 */ /* 0x000fea0003800000 */
.L_x_4139:
[----:B------:R-:W-:-:S13]  /*8060*/  ISETP.NE.AND P4, PT, R35, RZ, PT ;  /* 0x000000ff2300720c */ /* 0x000fda0003f85270 */
[----:B------:R-:W-:Y:S05]  /*8070*/  @!P4 BRA `(.L_x_4134) ;  /* 0x000000080004c947 */ /* 0x000fea0003800000 */
[----:B---3--:R-:W3:Y:S01]  /*8080*/  LDL R48, [R1+0x8] ;  /* 0x0000080001307983 */ /* 0x008ee20000100800 */
[----:B------:R-:W-:Y:S01]  /*8090*/  IADD3 R60, P4, P5, R118, R130, R29 ;  /* 0x00000082763c7210 */ /* 0x000fe20007d9e01d */
[----:B------:R-:W-:Y:S03]  /*80a0*/  BSSY B2, `(.L_x_4143) ;  /* 0x0000074000027945 */ /* 0x000fe60003800000 */
[----:B------:R-:W-:Y:S02]  /*80b0*/  IADD3.X R61, R7, R156, R33, P4, P5 ;  /* 0x0000009c073d7210 */ /* 0x000fe400027ea421 */
[----:B------:R-:W-:Y:S02]  /*80c0*/  ISETP.GE.AND P4, PT, R3, R121, PT ;  /* 0x000000790300720c */ /* 0x000fe40003f86270 */
[----:B---3--:R-:W-:-:S04]  /*80d0*/  LOP3.LUT P6, RZ, R48, 0x1, RZ, 0xc0, !PT ;  /* 0x0000000130ff7812 */ /* 0x008fc800078cc0ff */
[----:B------:R-:W-:-:S04]  /*80e0*/  SEL R48, R132, R149, !P6 ;  /* 0x0000009584307207 */ /* 0x000fc80007000000 */
        /* <DEDUP_REMOVED lines=10> */
[----:B------:R-:W-:Y:S02]  /*8190*/  IMAD.IADD R49, R49, 0x1, R48 ;  /* 0x0000000131317824 */ /* 0x000fe400078e0230 */
[C---:B------:R-:W-:Y:S02]  /*81a0*/  IMAD R48, R17.reuse, 0x5400, R143 ;  /* 0x0000540011307824 */ /* 0x040fe400078e028f */
[----:B--2---:R-:W-:Y:S02]  /*81b0*/  IMAD R52, R17, 0x5400, R49 ;  /* 0x0000540011347824 */ /* 0x004fe400078e0231 */
        /* <DEDUP_REMOVED lines=9> */
[C---:B------:R-:W-:Y:S01]  /*8250*/  PRMT R63, R178.reuse, 0x5432, R63 ;  /* 0x00005432b23f7816 */ /* 0x040fe2000000003f */
[----:B------:R-:W-:Y:S01]  /*8260*/  IMAD.U32 R95, R55, 0x10000, RZ ;  /* 0x00010000375f7824 */ /* 0x000fe200078e00ff */
[----:B------:R-:W-:Y:S02]  /*8270*/  PRMT R178, R178, 0x5410, R65 ;  /* 0x00005410b2b27816 */ /* 0x000fe40000000041 */
[----:B------:R-:W-:Y:S01]  /*8280*/  LOP3.LUT R53, R53, 0xffff0000, RZ, 0xc0, !PT ;  /* 0xffff000035357812 */ /* 0x000fe200078ec0ff */
[C---:B------:R-:W-:Y:S01]  /*8290*/  IMAD.U32 R65, R63.reuse, 0x10000, RZ ;  /* 0x000100003f417824 */ /* 0x040fe200078e00ff */
[----:B------:R-:W-:Y:S01]  /*82a0*/  LOP3.LUT R63, R63, 0xffff0000, RZ, 0xc0, !PT ;  /* 0xffff00003f3f7812 */ /* 0x000fe200078ec0ff */
[C---:B------:R-:W-:Y:S01]  /*82b0*/  IMAD.U32 R67, R178.reuse, 0x10000, RZ ;  /* 0x00010000b2437824 */ /* 0x040fe200078e00ff */
[----:B------:R-:W-:-:S02]  /*82c0*/  LOP3.LUT R178, R178, 0xffff0000, RZ, 0xc0, !PT ;  /* 0xffff0000b2b27812 */ /* 0x000fc400078ec0ff */
[----:B------:R-:W-:Y:S01]  /*82d0*/  LOP3.LUT R49, R49, 0xffff0000, RZ, 0xc0, !PT ;  /* 0xffff000031317812 */ /* 0x000fe200078ec0ff */
[C---:B------:R-:W-:Y:S01]  /*82e0*/  FMUL.FTZ R92, R64.reuse, R67 ;  /* 0x00000043405c7220 */ /* 0x040fe20000410000 */
[-C--:B------:R-:W-:Y:S01]  /*82f0*/  FMUL.FTZ R64, R64, R65.reuse ;  /* 0x0000004140407220 */ /* 0x080fe20000410000 */
[----:B------:R-:W-:Y:S02]  /*8300*/  LOP3.LUT R55, R55, 0xffff0000, RZ, 0xc0, !PT ;  /* 0xffff000037377812 */ /* 0x000fe400078ec0ff */
[C---:B------:R-:W-:Y:S01]  /*8310*/  FFMA.FTZ R65, R66.reuse, R65, -R92 ;  /* 0x0000004142417223 */ /* 0x040fe2000001085c */
[----:B------:R-:W-:Y:S01]  /*8320*/  FFMA.FTZ R64, R66, R67, R64 ;  /* 0x0000004342407223 */ /* 0x000fe20000010040 */
[CC--:B------:R-:W-:Y:S01]  /*8330*/  FMUL.FTZ R66, R53.reuse, R178.reuse ;  /* 0x000000b235427220 */ /* 0x0c0fe20000410000 */
[-C--:B------:R-:W-:Y:S01]  /*8340*/  FMUL.FTZ R67, R53, R63.reuse ;  /* 0x0000003f35437220 */ /* 0x080fe20000410000 */
[----:B------:R-:W-:Y:S02]  /*8350*/  SHF.R.U64 R56, R56, 0x10, R57 ;  /* 0x0000001038387819 */ /* 0x000fe40000001239 */
[C---:B------:R-:W-:Y:S01]  /*8360*/  FFMA.FTZ R53, R49.reuse, R63, -R66 ;  /* 0x0000003f31357223 */ /* 0x040fe20000010842 */
[----:B------:R-:W-:Y:S01]  /*8370*/  SHF.R.U32.HI R63, RZ, 0x10, R59 ;  /* 0x00000010ff3f7819 */ /* 0x000fe2000001163b */
[----:B------:R-:W-:Y:S01]  /*8380*/  FFMA.FTZ R49, R49, R178, R67 ;  /* 0x000000b231317223 */ /* 0x000fe20000010043 */
[----:B------:R-:W-:Y:S01]  /*8390*/  SHF.R.U32.HI R66, RZ, 0x10, R47 ;  /* 0x00000010ff427819 */ /* 0x000fe2000001162f */
[----:B------:R-:W-:Y:S01]  /*83a0*/  IMAD.U32 R67, R51, 0x10000, RZ ;  /* 0x0001000033437824 */ /* 0x000fe200078e00ff */
[----:B------:R-:W-:-:S02]  /*83b0*/  PRMT R63, R177, 0x5410, R63 ;  /* 0x00005410b13f7816 */ /* 0x000fc4000000003f */
[----:B------:R-:W-:Y:S02]  /*83c0*/  PRMT R66, R177, 0x5432, R66 ;  /* 0x00005432b1427816 */ /* 0x000fe40000000042 */
        /* <DEDUP_REMOVED lines=8> */
[----:B------:R-:W-:Y:S01]  /*8450*/  PRMT R56, R176, 0x5432, R56 ;  /* 0x00005432b0387816 */ /* 0x000fe20000000038 */
[C---:B------:R-:W-:Y:S01]  /*8460*/  FFMA.FTZ R94, R67.reuse, R93, -R94 ;  /* 0x0000005d435e7223 */ /* 0x040fe2000001085e */
[----:B------:R-:W-:Y:S01]  /*8470*/  SHF.R.U64 R46, R46, 0x10, R47 ;  /* 0x000000102e2e7819 */ /* 0x000fe2000000122f */
[----:B------:R-:W-:Y:S01]  /*8480*/  FFMA.FTZ R95, R67, R92, R95 ;  /* 0x0000005c435f7223 */ /* 0x000fe2000001005f */
[----:B------:R-:W-:Y:S01]  /*8490*/  FMUL.FTZ R67, R55, R63 ;  /* 0x0000003f37437220 */ /* 0x000fe20000410000 */
[----:B------:R-:W-:Y:S01]  /*84a0*/  PRMT R44, R175, 0x5432, R44 ;  /* 0x00005432af2c7816 */ /* 0x000fe2000000002c */
[----:B------:R-:W-:Y:S01]  /*84b0*/  FMUL.FTZ R55, R55, R66 ;  /* 0x0000004237377220 */ /* 0x000fe20000410000 */
[----:B------:R-:W-:-:S02]  /*84c0*/  IMAD.U32 R47, R52, 0x10000, RZ ;  /* 0x00010000342f7824 */ /* 0x000fc400078e00ff */
[C---:B------:R-:W-:Y:S01]  /*84d0*/  FFMA.FTZ R67, R57.reuse, R66, -R67 ;  /* 0x0000004239437223 */ /* 0x040fe20000010843 */
[----:B------:R-:W-:Y:S02]  /*84e0*/  IMAD.U32 R66, R56, 0x10000, RZ ;  /* 0x0001000038427824 */ /* 0x000fe400078e00ff */
[----:B------:R-:W-:Y:S01]  /*84f0*/  FFMA.FTZ R55, R57, R63, R55 ;  /* 0x0000003f39377223 */ /* 0x000fe20000010037 */
[----:B------:R-:W-:Y:S01]  /*8500*/  IMAD.U32 R45, R48, 0x10000, RZ ;  /* 0x00010000302d7824 */ /* 0x000fe200078e00ff */
[----:B------:R-:W-:Y:S01]  /*8510*/  LOP3.LUT R52, R52, 0xffff0000, RZ, 0xc0, !PT ;  /* 0xffff000034347812 */ /* 0x000fe200078ec0ff */
[----:B------:R-:W-:Y:S01]  /*8520*/  IMAD.U32 R57, R44, 0x10000, RZ ;  /* 0x000100002c397824 */ /* 0x000fe200078e00ff */
[----:B------:R-:W-:Y:S01]  /*8530*/  LOP3.LUT R56, R56, 0xffff0000, RZ, 0xc0, !PT ;  /* 0xffff000038387812 */ /* 0x000fe200078ec0ff */
[C---:B------:R-:W-:Y:S01]  /*8540*/  FMUL.FTZ R63, R47.reuse, R66 ;  /* 0x000000422f3f7220 */ /* 0x040fe20000410000 */
[----:B------:R-:W-:Y:S01]  /*8550*/  SHF.R.U64 R58, R58, 0x10, R59 ;  /* 0x000000103a3a7819 */ /* 0x000fe2000000123b */
[-C--:B------:R-:W-:Y:S01]  /*8560*/  FMUL.FTZ R47, R47, R57.reuse ;  /* 0x000000392f2f7220 */ /* 0x080fe20000410000 */
[----:B------:R-:W-:Y:S01]  /*8570*/  LOP3.LUT R48, R48, 0xffff0000, RZ, 0xc0, !PT ;  /* 0xffff000030307812 */ /* 0x000fe200078ec0ff */
[----:B------:R-:W-:Y:S01]  /*8580*/  FFMA.FTZ R63, R45, R57, -R63 ;  /* 0x000000392d3f7223 */ /* 0x000fe2000001083f */
[----:B------:R-:W-:Y:S01]  /*8590*/  LOP3.LUT R44, R44, 0xffff0000, RZ, 0xc0, !PT ;  /* 0xffff00002c2c7812 */ /* 0x000fe200078ec0ff */
[----:B------:R-:W-:Y:S01]  /*85a0*/  FMUL.FTZ R57, R52, R56 ;  /* 0x0000003834397220 */ /* 0x000fe20000410000 */
[----:B------:R-:W-:Y:S01]  /*85b0*/  PRMT R58, R176, 0x5410, R58 ;  /* 0x00005410b03a7816 */ /* 0x000fe2000000003a */
[----:B------:R-:W-:Y:S01]  /*85c0*/  IMAD.U32 R59, R54, 0x10000, RZ ;  /* 0x00010000363b7824 */ /* 0x000fe200078e00ff */
[----:B------:R-:W-:Y:S01]  /*85d0*/  PRMT R46, R175, 0x5410, R46 ;  /* 0x00005410af2e7816 */ /* 0x000fe2000000002e */
[-C--:B------:R-:W-:Y:S01]  /*85e0*/  FMUL.FTZ R52, R52, R44.reuse ;  /* 0x0000002c34347220 */ /* 0x080fe20000410000 */
[----:B------:R-:W-:Y:S01]  /*85f0*/  FFMA.FTZ R57, R48, R44, -R57 ;  /* 0x0000002c30397223 */ /* 0x000fe20000010839 */
[----:B------:R-:W-:Y:S01]  /*8600*/  IMAD.U32 R44, R58, 0x10000, RZ ;  /* 0x000100003a2c7824 */ /* 0x000fe200078e00ff */
[----:B------:R-:W-:Y:S01]  /*8610*/  LOP3.LUT R54, R54, 0xffff0000, RZ, 0xc0, !PT ;  /* 0xffff000036367812 */ /* 0x000fe200078ec0ff */
[----:B------:R-:W-:Y:S01]  /*8620*/  FFMA.FTZ R47, R45, R66, R47 ;  /* 0x000000422d2f7223 */ /* 0x000fe2000001002f */
[----:B------:R-:W-:Y:S01]  /*8630*/  LOP3.LUT R58, R58, 0xffff0000, RZ, 0xc0, !PT ;  /* 0xffff00003a3a7812 */ /* 0x000fe200078ec0ff */
[C---:B------:R-:W-:Y:S01]  /*8640*/  IMAD.U32 R51, R50.reuse, 0x10000, RZ ;  /* 0x0001000032337824 */ /* 0x040fe200078e00ff */
[----:B------:R-:W-:Y:S01]  /*8650*/  LOP3.LUT R50, R50, 0xffff0000, RZ, 0xc0, !PT ;  /* 0xffff000032327812 */ /* 0x000fe200078ec0ff */
[C---:B------:R-:W-:Y:S01]  /*8660*/  IMAD.U32 R45, R46.reuse, 0x10000, RZ ;  /* 0x000100002e2d7824 */ /* 0x040fe200078e00ff */
[----:B------:R-:W-:Y:S01]  /*8670*/  LOP3.LUT R46, R46, 0xffff0000, RZ, 0xc0, !PT ;  /* 0xffff00002e2e7812 */ /* 0x000fe200078ec0ff */
[----:B------:R-:W-:Y:S01]  /*8680*/  FFMA.FTZ R52, R48, R56, R52 ;  /* 0x0000003830347223 */ /* 0x000fe20000010034 */
[C---:B------:R-:W-:Y:S01]  /*8690*/  FMUL.FTZ R48, R59.reuse, R44 ;  /* 0x0000002c3b307220 */ /* 0x040fe20000410000 */
[C---:B------:R-:W-:Y:S01]  /*86a0*/  FMUL.FTZ R56, R54.reuse, R58 ;  /* 0x0000003a36387220 */ /* 0x040fe20000410000 */
[-C--:B------:R-:W-:Y:S01]  /*86b0*/  FMUL.FTZ R59, R59, R45.reuse ;  /* 0x0000002d3b3b7220 */ /* 0x080fe20000410000 */
[-C--:B------:R-:W-:Y:S01]  /*86c0*/  FMUL.FTZ R54, R54, R46.reuse ;  /* 0x0000002e36367220 */ /* 0x080fe20000410000 */
[----:B------:R-:W-:Y:S01]  /*86d0*/  FFMA.FTZ R48, R51, R45, -R48 ;  /* 0x0000002d33307223 */ /* 0x000fe20000010830 */
[C---:B------:R-:W-:Y:S01]  /*86e0*/  FFMA.FTZ R56, R50.reuse, R46, -R56 ;  /* 0x0000002e32387223 */ /* 0x040fe20000010838 */
[----:B------:R-:W-:Y:S01]  /*86f0*/  F2FP.BF16.F32.PACK_AB R53, R53, R65 ;  /* 0x000000413535723e */ /* 0x000fe200000010ff */
[----:B------:R-:W-:Y:S01]  /*8700*/  FFMA.FTZ R59, R51, R44, R59 ;  /* 0x0000002c333b7223 */ /* 0x000fe2000001003b */
[----:B------:R-:W-:Y:S01]  /*8710*/  FFMA.FTZ R54, R50, R58, R54 ;  /* 0x0000003a32367223 */ /* 0x000fe20000010036 */
[----:B------:R-:W-:-:S02]  /*8720*/  F2FP.BF16.F32.PACK_AB R67, R67, R94 ;  /* 0x0000005e4343723e */ /* 0x000fc400000010ff */
        /* <DEDUP_REMOVED lines=11> */
.L_x_4144:
[----:B------:R-:W-:Y:S05]  /*87e0*/  BSYNC B2 ;  /* 0x0000000000027941 */ /* 0x000fea0003800000 */
.L_x_4143:
[----:B------:R-:W-:-:S13]  /*87f0*/  ISETP.GE.AND P4, PT, R62, R147, PT ;  /* 0x000000933e00720c */ /* 0x000fda0003f86270 */
[--C-:B------:R-:W-:Y:S02]  /*8800*/  @!P4 SHF.R.S32.HI R44, RZ, 0x1f, R62.reuse ;  /* 0x0000001fff2cc819 */ /* 0x100fe4000001143e */
[----:B------:R-:W-:-:S04]  /*8810*/  @!P4 IADD3 R62, P5, P6, R118, R130, R62 ;  /* 0x00000082763ec210 */ /* 0x000fc80007ebe03e */
[----:B------:R-:W-:Y:S02]  /*8820*/  @!P4 IADD3.X R156, R7, R156, R44, P5, P6 ;  /* 0x0000009c079cc210 */ /* 0x000fe40002fec42c */
[----:B------:R-:W-:-:S04]  /*8830*/  LEA R44, P5, R60, R124, 0x1 ;  /* 0x0000007c3c2c7211 */ /* 0x000fc800078a08ff */
[----:B------:R-:W-:Y:S02]  /*8840*/  LEA.HI.X R45, R60, R125, R61, 0x1, P5 ;  /* 0x0000007d3c2d7211 */ /* 0x000fe400028f0c3d */
[----:B------:R-:W-:-:S03]  /*8850*/  @!P4 LEA R46, P5, R62, R124, 0x1 ;  /* 0x0000007c3e2ec211 */ /* 0x000fc600078a08ff */
[----:B0-----:R0:W-:Y:S01]  /*8860*/  STG.E.128 desc[UR60][R44.64], R48 ;  /* 0x000000302c007986 */ /* 0x0011e2000c101d3c */
[----:B------:R-:W-:-:S05]  /*8870*/  @!P4 LEA.HI.X R47, R62, R125, R156, 0x1, P5 ;  /* 0x0000007d3e2fc211 */ /* 0x000fca00028f0c9c */
[----:B--2---:R0:W-:Y:S04]  /*8880*/  @!P4 STG.E.128 desc[UR60][R46.64], R52 ;  /* 0x000000342e00c986 */ /* 0x0041e8000c101d3c */
.L_x_4134:
[----:B------:R-:W-:Y:S05]  /*8890*/  BSYNC B1 ;  /* 0x0000000000017941 */ /* 0x000fea0003800000 */
.L_x_4133:
[-C--:B0-2---:R-:W-:Y:S02]  /*88a0*/  IMAD R44, R151, R128.reuse, RZ ;  /* 0x00000080972c7224 */ /* 0x085fe400078e02ff */
        /* <DEDUP_REMOVED lines=9> */
[----:B------:R-:W-:Y:S02]  /*8940*/  IADD3 R47, P3, P4, R118, R126, R25 ;  /* 0x0000007e762f7210 */ /* 0x000fe40007c7e019 */
[----:B------:R-:W-:Y:S02]  /*8950*/  SHF.R.S32.HI R45, RZ, 0x1f, R44 ;  /* 0x0000001fff2d7819 */ /* 0x000fe4000001142c */
[----:B---3--:R-:W-:Y:S02]  /*8960*/  IADD3.X R48, R7, R56, R31, P3, P4 ;  /* 0x0000003807307210 */ /* 0x008fe40001fe841f */
[----:B------:R-:W-:Y:S02]  /*8970*/  LEA.HI R44, R45, R44, RZ, 0x4 ;  /* 0x0000002c2d2c7211 */ /* 0x000fe400078f20ff */
[----:B------:R-:W-:-:S02]  /*8980*/  SHF.R.U32.HI R50, RZ, 0x3, R206 ;  /* 0x00000003ff327819 */ /* 0x000fc400000116ce */
[----:B------:R-:W-:-:S05]  /*8990*/  LEA.HI.SX32 R49, R44, R101, 0x1c ;  /* 0x000000652c317211 */ /* 0x000fca00078fe2ff */
[----:B------:R-:W-:-:S05]  /*89a0*/  IMAD.SHL.U32 R45, R49, 0x8, RZ ;  /* 0x00000008312d7824 */ /* 0x000fca00078e00ff */
[----:B------:R-:W-:-:S13]  /*89b0*/  ISETP.GE.AND P3, PT, R45, R147, PT ;  /* 0x000000932d00720c */ /* 0x000fda0003f66270 */
[--C-:B------:R-:W-:Y:S02]  /*89c0*/  @!P3 SHF.R.S32.HI R46, RZ, 0x1f, R45.reuse ;  /* 0x0000001fff2eb819 */ /* 0x100fe4000001142d */
[--C-:B------:R-:W-:Y:S02]  /*89d0*/  @!P3 IADD3 R44, P4, P5, R118, R126, R45.reuse ;  /* 0x0000007e762cb210 */ /* 0x100fe40007d9e02d */
[----:B------:R-:W-:Y:S02]  /*89e0*/  LOP3.LUT R45, R206, 0x38, R45, 0xf8, !PT ;  /* 0x00000038ce2d7812 */ /* 0x000fe400078ef82d */
[----:B------:R-:W-:Y:S02]  /*89f0*/  @!P3 IADD3.X R46, R7, R56, R46, P4, P5 ;  /* 0x00000038072eb210 */ /* 0x000fe400027ea42e */
[----:B------:R-:W-:Y:S02]  /*8a00*/  LEA R52, P4, R47, R124, 0x1 ;  /* 0x0000007c2f347211 */ /* 0x000fe400078808ff */
[----:B------:R-:W-:-:S02]  /*8a10*/  LOP3.LUT R45, R45, R50, RZ, 0x3c, !PT ;  /* 0x000000322d2d7212 */ /* 0x000fc400078e3cff */
        /* <DEDUP_REMOVED lines=26> */
[----:B------:R-:W-:Y:S01]  /*8bc0*/  PRMT R76, R172, 0x5432, R76 ;  /* 0x00005432ac4c7816 */ /* 0x000fe2000000004c */
[----:B------:R-:W-:Y:S01]  /*8bd0*/  IMAD.U32 R65, R46, 0x10000, RZ ;  /* 0x000100002e417824 */ /* 0x000fe200078e00ff */
[----:B------:R-:W-:-:S02]  /*8be0*/  SHF.R.U64 R58, R78, 0x10, R79 ;  /* 0x000000104e3a7819 */ /* 0x000fc4000000124f */
[----:B------:R-:W-:Y:S01]  /*8bf0*/  SHF.R.U32.HI R78, RZ, 0x10, R79 ;  /* 0x00000010ff4e7819 */ /* 0x000fe2000001164f */
[----:B------:R-:W-:Y:S01]  /*8c00*/  IMAD.U32 R79, R88, 0x10000, RZ ;  /* 0x00010000584f7824 */ /* 0x000fe200078e00ff */
[--C-:B------:R-:W-:Y:S01]  /*8c10*/  SHF.R.U64 R60, R90, 0x10, R91.reuse ;  /* 0x000000105a3c7819 */ /* 0x100fe2000000125b */
[----:B------:R-:W-:Y:S01]  /*8c20*/  IMAD.U32 R89, R76, 0x10000, RZ ;  /* 0x000100004c597824 */ /* 0x000fe200078e00ff */
[----:B------:R-:W-:Y:S02]  /*8c30*/  SHF.R.U32.HI R90, RZ, 0x10, R91 ;  /* 0x00000010ff5a7819 */ /* 0x000fe4000001165b */
[----:B------:R-:W-:Y:S01]  /*8c40*/  LOP3.LUT R64, R49, 0xffff0000, RZ, 0xc0, !PT ;  /* 0xffff000031407812 */ /* 0x000fe200078ec0ff */
[----:B------:R-:W-:Y:S01]  /*8c50*/  IMAD.U32 R49, R48, 0x10000, RZ ;  /* 0x0001000030317824 */ /* 0x000fe200078e00ff */
[----:B------:R-:W-:Y:S01]  /*8c60*/  PRMT R91, R173, 0x5410, R60 ;  /* 0x00005410ad5b7816 */ /* 0x000fe2000000003c */
[C---:B------:R-:W-:Y:S01]  /*8c70*/  FMUL.FTZ R60, R63.reuse, R79 ;  /* 0x0000004f3f3c7220 */ /* 0x040fe20000410000 */
[----:B------:R-:W-:Y:S01]  /*8c80*/  LOP3.LUT R88, R88, 0xffff0000, RZ, 0xc0, !PT ;  /* 0xffff000058587812 */ /* 0x000fe200078ec0ff */
[-C--:B------:R-:W-:Y:S01]  /*8c90*/  FMUL.FTZ R63, R63, R89.reuse ;  /* 0x000000593f3f7220 */ /* 0x080fe20000410000 */
[----:B------:R-:W-:Y:S01]  /*8ca0*/  PRMT R90, R173, 0x5432, R90 ;  /* 0x00005432ad5a7816 */ /* 0x000fe2000000005a */
[----:B------:R-:W-:Y:S01]  /*8cb0*/  FFMA.FTZ R60, R61, R89, -R60 ;  /* 0x000000593d3c7223 */ /* 0x000fe2000001083c */
[----:B------:R-:W-:Y:S01]  /*8cc0*/  PRMT R78, R166, 0x5432, R78 ;  /* 0x00005432a64e7816 */ /* 0x000fe2000000004e */
[----:B------:R-:W-:Y:S01]  /*8cd0*/  FMUL.FTZ R92, R64, R88 ;  /* 0x00000058405c7220 */ /* 0x000fe20000410000 */
[----:B------:R-:W-:Y:S01]  /*8ce0*/  LOP3.LUT R62, R45, 0xffff0000, RZ, 0xc0, !PT ;  /* 0xffff00002d3e7812 */ /* 0x000fe200078ec0ff */
[----:B------:R-:W-:Y:S01]  /*8cf0*/  IMAD.U32 R89, R90, 0x10000, RZ ;  /* 0x000100005a597824 */ /* 0x000fe200078e00ff */
[----:B------:R-:W-:Y:S01]  /*8d00*/  LOP3.LUT R76, R76, 0xffff0000, RZ, 0xc0, !PT ;  /* 0xffff00004c4c7812 */ /* 0x000fe200078ec0ff */
[----:B------:R-:W-:Y:S01]  /*8d10*/  FFMA.FTZ R63, R61, R79, R63 ;  /* 0x0000004f3d3f7223 */ /* 0x000fe2000001003f */
[----:B------:R-:W-:Y:S01]  /*8d20*/  IMAD.U32 R61, R78, 0x10000, RZ ;  /* 0x000100004e3d7824 */ /* 0x000fe200078e00ff */
[----:B------:R-:W-:Y:S01]  /*8d30*/  LOP3.LUT R51, R51, 0xffff0000, RZ, 0xc0, !PT ;  /* 0xffff000033337812 */ /* 0x000fe200078ec0ff */
[----:B------:R-:W-:-:S02]  /*8d40*/  IMAD.U32 R45, R44, 0x10000, RZ ;  /* 0x000100002c2d7824 */ /* 0x000fc400078e00ff */
[-C--:B------:R-:W-:Y:S01]  /*8d50*/  FMUL.FTZ R64, R64, R76.reuse ;  /* 0x0000004c40407220 */ /* 0x080fe20000410000 */
[----:B------:R-:W-:Y:S01]  /*8d60*/  FFMA.FTZ R92, R62, R76, -R92 ;  /* 0x0000004c3e5c7223 */ /* 0x000fe2000001085c */
[C---:B------:R-:W-:Y:S01]  /*8d70*/  FMUL.FTZ R76, R67.reuse, R89 ;  /* 0x00000059434c7220 */ /* 0x040fe20000410000 */
[----:B------:R-:W-:Y:S01]  /*8d80*/  LOP3.LUT R90, R90, 0xffff0000, RZ, 0xc0, !PT ;  /* 0xffff00005a5a7812 */ /* 0x000fe200078ec0ff */
[-C--:B------:R-:W-:Y:S01]  /*8d90*/  FMUL.FTZ R67, R67, R61.reuse ;  /* 0x0000003d43437220 */ /* 0x080fe20000410000 */
[----:B------:R-:W-:Y:S01]  /*8da0*/  PRMT R59, R174, 0x5410, R59 ;  /* 0x00005410ae3b7816 */ /* 0x000fe2000000003b */
[----:B------:R-:W-:Y:S01]  /*8db0*/  FFMA.FTZ R76, R66, R61, -R76 ;  /* 0x0000003d424c7223 */ /* 0x000fe2000001084c */
[----:B------:R-:W-:Y:S01]  /*8dc0*/  PRMT R57, R172, 0x5410, R57 ;  /* 0x00005410ac397816 */ /* 0x000fe20000000039 */
[----:B------:R-:W-:Y:S01]  /*8dd0*/  FFMA.FTZ R67, R66, R89, R67 ;  /* 0x0000005942437223 */ /* 0x000fe20000010043 */
[----:B------:R-:W-:Y:S01]  /*8de0*/  LOP3.LUT R47, R47, 0xffff0000, RZ, 0xc0, !PT ;  /* 0xffff00002f2f7812 */ /* 0x000fe200078ec0ff */
[----:B------:R-:W-:Y:S01]  /*8df0*/  FMUL.FTZ R66, R51, R90 ;  /* 0x0000005a33427220 */ /* 0x000fe20000410000 */
[----:B------:R-:W-:Y:S01]  /*8e00*/  LOP3.LUT R78, R78, 0xffff0000, RZ, 0xc0, !PT ;  /* 0xffff00004e4e7812 */ /* 0x000fe200078ec0ff */
[----:B------:R-:W-:Y:S01]  /*8e10*/  FFMA.FTZ R64, R62, R88, R64 ;  /* 0x000000583e407223 */ /* 0x000fe20000010040 */
[----:B------:R-:W-:Y:S01]  /*8e20*/  IMAD.U32 R62, R59, 0x10000, RZ ;  /* 0x000100003b3e7824 */ /* 0x000fe200078e00ff */
[----:B------:R-:W-:Y:S01]  /*8e30*/  LOP3.LUT R48, R48, 0xffff0000, RZ, 0xc0, !PT ;  /* 0xffff000030307812 */ /* 0x000fe200078ec0ff */
[----:B------:R-:W-:-:S02]  /*8e40*/  IMAD.U32 R61, R57, 0x10000, RZ ;  /* 0x00010000393d7824 */ /* 0x000fc400078e00ff */
[-C--:B------:R-:W-:Y:S01]  /*8e50*/  FMUL.FTZ R51, R51, R78.reuse ;  /* 0x0000004e33337220 */ /* 0x080fe20000410000 */
[----:B------:R-:W-:Y:S01]  /*8e60*/  FFMA.FTZ R66, R47, R78, -R66 ;  /* 0x0000004e2f427223 */ /* 0x000fe20000010842 */
[----:B------:R-:W-:Y:S02]  /*8e70*/  LOP3.LUT R59, R59, 0xffff0000, RZ, 0xc0, !PT ;  /* 0xffff00003b3b7812 */ /* 0x000fe400078ec0ff */
[----:B------:R-:W-:Y:S01]  /*8e80*/  LOP3.LUT R78, R57, 0xffff0000, RZ, 0xc0, !PT ;  /* 0xffff0000394e7812 */ /* 0x000fe200078ec0ff */
[C---:B------:R-:W-:Y:S01]  /*8e90*/  FMUL.FTZ R57, R49.reuse, R62 ;  /* 0x0000003e31397220 */ /* 0x040fe20000410000 */
[----:B------:R-:W-:Y:S01]  /*8ea0*/  FMUL.FTZ R49, R49, R61 ;  /* 0x0000003d31317220 */ /* 0x000fe20000410000 */
[----:B------:R-:W-:Y:S01]  /*8eb0*/  LOP3.LUT R44, R44, 0xffff0000, RZ, 0xc0, !PT ;  /* 0xffff00002c2c7812 */ /* 0x000fe200078ec0ff */
[----:B------:R-:W-:Y:S01]  /*8ec0*/  FFMA.FTZ R90, R47, R90, R51 ;  /* 0x0000005a2f5a7223 */ /* 0x000fe20000010033 */
[----:B------:R-:W-:Y:S01]  /*8ed0*/  FMUL.FTZ R47, R48, R59 ;  /* 0x0000003b302f7220 */ /* 0x000fe20000410000 */
[----:B------:R-:W-:Y:S01]  /*8ee0*/  PRMT R58, R166, 0x5410, R58 ;  /* 0x00005410a63a7816 */ /* 0x000fe2000000003a */
[C---:B------:R-:W-:Y:S01]  /*8ef0*/  FFMA.FTZ R57, R45.reuse, R61, -R57 ;  /* 0x0000003d2d397223 */ /* 0x040fe20000010839 */
[----:B------:R-:W-:Y:S01]  /*8f00*/  FFMA.FTZ R49, R45, R62, R49 ;  /* 0x0000003e2d317223 */ /* 0x000fe20000010031 */
[-C--:B------:R-:W-:Y:S01]  /*8f10*/  FMUL.FTZ R45, R48, R78.reuse ;  /* 0x0000004e302d7220 */ /* 0x080fe20000410000 */
[C---:B------:R-:W-:Y:S01]  /*8f20*/  IMAD.U32 R62, R91.reuse, 0x10000, RZ ;  /* 0x000100005b3e7824 */ /* 0x040fe200078e00ff */
        /* <DEDUP_REMOVED lines=27> */
[----:B------:R-:W-:-:S07]  /*90e0*/  IMAD.MOV.U32 R50, RZ, RZ, R62 ;  /* 0x000000ffff327224 */ /* 0x000fce00078e003e */
.L_x_4148:
[----:B------:R-:W-:Y:S05]  /*90f0*/  BSYNC B2 ;  /* 0x0000000000027941 */ /* 0x000fea0003800000 */
.L_x_4147:
[----:B0-----:R0:W-:Y:S04]  /*9100*/  STG.E.128 desc[UR60][R52.64], R44 ;  /* 0x0000002c34007986 */ /* 0x0011e8000c101d3c */
[----:B--2---:R0:W-:Y:S02]  /*9110*/  @!P3 STG.E.128 desc[UR60][R54.64], R48 ;  /* 0x000000303600b986 */ /* 0x0041e4000c101d3c */
.L_x_4146:
[----:B------:R-:W-:Y:S05]  /*9120*/  BSYNC B1 ;  /* 0x0000000000017941 */ /* 0x000fea0003800000 */
.L_x_4145:
[----:B------:R-:W-:Y:S01]  /*9130*/  ISETP.NE.AND P3, PT, R34, RZ, PT ;  /* 0x000000ff2200720c */ /* 0x000fe20003f65270 */
[----:B------:R-:W-:-:S12]  /*9140*/  BSSY B1, `(.L_x_4149) ;  /* 0x0000082000017945 */ /* 0x000fd80003800000 */
[----:B------:R-:W-:Y:S05]  /*9150*/  @!P3 BRA `(.L_x_4150) ;  /* 0x000000080000b947 */ /* 0x000fea0003800000 */
[----:B0-----:R-:W-:Y:S01]  /*9160*/  SEL R44, R132, R149, !P1 ;  /* 0x00000095842c7207 */ /* 0x001fe20004800000 */
[----:B------:R-:W-:Y:S01]  /*9170*/  BSSY B2, `(.L_x_4151) ;  /* 0x000007c000027945 */ /* 0x000fe20003800000 */
[----:B------:R-:W-:Y:S02]  /*9180*/  IADD3 R46, P3, P4, R118, R126, R27 ;  /* 0x0000007e762e7210 */ /* 0x000fe40007c7e01b */
[----:B------:R-:W-:Y:S02]  /*9190*/  SHF.R.S32.HI R45, RZ, 0x1f, R44 ;  /* 0x0000001fff2d7819 */ /* 0x000fe4000001142c */
[----:B------:R-:W-:Y:S02]  /*91a0*/  IADD3.X R47, R7, R56, R32, P3, P4 ;  /* 0x00000038072f7210 */ /* 0x000fe40001fe8420 */
[----:B------:R-:W-:Y:S02]  /*91b0*/  LEA.HI R45, R45, R44, RZ, 0x4 ;  /* 0x0000002c2d2d7211 */ /* 0x000fe400078f20ff */
[----:B---3--:R-:W-:-:S02]  /*91c0*/  SHF.R.U32.HI R50, RZ, 0x3, R206 ;  /* 0x00000003ff327819 */ /* 0x008fc400000116ce */
[----:B------:R-:W-:-:S05]  /*91d0*/  LEA.HI.SX32 R48, R45, R26, 0x1c ;  /* 0x0000001a2d307211 */ /* 0x000fca00078fe2ff */
[----:B------:R-:W-:-:S05]  /*91e0*/  IMAD.SHL.U32 R49, R48, 0x8, RZ ;  /* 0x0000000830317824 */ /* 0x000fca00078e00ff */
[----:B------:R-:W-:-:S13]  /*91f0*/  ISETP.GE.AND P3, PT, R49, R147, PT ;  /* 0x000000933100720c */ /* 0x000fda0003f66270 */
[--C-:B------:R-:W-:Y:S02]  /*9200*/  @!P3 SHF.R.S32.HI R45, RZ, 0x1f, R49.reuse ;  /* 0x0000001fff2db819 */ /* 0x100fe40000011431 */
[----:B------:R-:W-:-:S04]  /*9210*/  @!P3 IADD3 R44, P4, P5, R118, R126, R49 ;  /* 0x0000007e762cb210 */ /* 0x000fc80007d9e031 */
[----:B------:R-:W-:Y:S02]  /*9220*/  @!P3 IADD3.X R45, R7, R56, R45, P4, P5 ;  /* 0x00000038072db210 */ /* 0x000fe400027ea42d */
[----:B------:R-:W-:-:S04]  /*9230*/  LEA R52, P4, R46, R124, 0x1 ;  /* 0x0000007c2e347211 */ /* 0x000fc800078808ff */
[----:B------:R-:W-:Y:S02]  /*9240*/  LEA.HI.X R53, R46, R125, R47, 0x1, P4 ;  /* 0x0000007d2e357211 */ /* 0x000fe400020f0c2f */
[----:B------:R-:W-:-:S04]  /*9250*/  @!P3 LEA R54, P4, R44, R124, 0x1 ;  /* 0x0000007c2c36b211 */ /* 0x000fc800078808ff */
[----:B------:R-:W-:Y:S02]  /*9260*/  @!P3 LEA.HI.X R55, R44, R125, R45, 0x1, P4 ;  /* 0x0000007d2c37b211 */ /* 0x000fe400020f0c2d */
[----:B------:R-:W-:Y:S02]  /*9270*/  SHF.R.S32.HI R45, RZ, 0x1f, R48 ;  /* 0x0000001fff2d7819 */ /* 0x000fe40000011430 */
[----:B------:R-:W-:Y:S02]  /*9280*/  LOP3.LUT R44, R206, 0x38, R49, 0xf8, !PT ;  /* 0x00000038ce2c7812 */ /* 0x000fe400078ef831 */
[----:B------:R-:W-:Y:S02]  /*9290*/  LEA.HI R45, R45, R48, RZ, 0x3 ;  /* 0x000000302d2d7211 */ /* 0x000fe400078f18ff */
[----:B------:R-:W-:Y:S02]  /*92a0*/  LOP3.LUT R44, R44, R50, RZ, 0x3c, !PT ;  /* 0x000000322c2c7212 */ /* 0x000fe400078e3cff */
[----:B------:R-:W-:-:S02]  /*92b0*/  SHF.R.S32.HI R45, RZ, 0x3, R45 ;  /* 0x00000003ff2d7819 */ /* 0x000fc4000001142d */
[----:B------:R-:W-:-:S03]  /*92c0*/  ISETP.GE.AND P4, PT, R0, R121, PT ;  /* 0x000000790000720c */ /* 0x000fc60003f86270 */
        /* <DEDUP_REMOVED lines=19> */
[----:B------:R-:W-:-:S02]  /*9400*/  PRMT R84, R161, 0x5410, R84 ;  /* 0x00005410a1547816 */ /* 0x000fc40000000054 */
[----:B------:R-:W-:Y:S02]  /*9410*/  PRMT R163, R163, 0x5410, R72 ;  /* 0x00005410a3a37816 */ /* 0x000fe40000000048 */
[--C-:B------:R-:W-:Y:S01]  /*9420*/  SHF.R.U64 R57, R74, 0x10, R75.reuse ;  /* 0x000000104a397819 */ /* 0x100fe2000000124b */
[----:B------:R-:W-:Y:S01]  /*9430*/  IMAD.U32 R72, R84, 0x10000, RZ ;  /* 0x0001000054487824 */ /* 0x000fe200078e00ff */
[----:B------:R-:W-:Y:S01]  /*9440*/  SHF.R.U32.HI R75, RZ, 0x10, R75 ;  /* 0x00000010ff4b7819 */ /* 0x000fe2000001164b */
[----:B------:R-:W-:Y:S01]  /*9450*/  IMAD.U32 R74, R163, 0x10000, RZ ;  /* 0x00010000a34a7824 */ /* 0x000fe200078e00ff */
[--C-:B------:R-:W-:Y:S01]  /*9460*/  SHF.R.U64 R59, R86, 0x10, R87.reuse ;  /* 0x00000010563b7819 */ /* 0x100fe20000001257 */
[C---:B------:R-:W-:Y:S01]  /*9470*/  FMUL.FTZ R76, R63.reuse, R72 ;  /* 0x000000483f4c7220 */ /* 0x040fe20000410000 */
[----:B------:R-:W-:Y:S01]  /*9480*/  SHF.R.U32.HI R87, RZ, 0x10, R87 ;  /* 0x00000010ff577819 */ /* 0x000fe20000011657 */
[-C--:B------:R-:W-:Y:S01]  /*9490*/  FMUL.FTZ R78, R63, R74.reuse ;  /* 0x0000004a3f4e7220 */ /* 0x080fe20000410000 */
[C---:B------:R-:W-:Y:S01]  /*94a0*/  PRMT R57, R164.reuse, 0x5432, R57 ;  /* 0x00005432a4397816 */ /* 0x040fe20000000039 */
[C---:B------:R-:W-:Y:S01]  /*94b0*/  FFMA.FTZ R63, R61.reuse, R74, -R76 ;  /* 0x0000004a3d3f7223 */ /* 0x040fe2000001084c */
[----:B------:R-:W-:Y:S01]  /*94c0*/  PRMT R164, R164, 0x5410, R75 ;  /* 0x00005410a4a47816 */ /* 0x000fe2000000004b */
[----:B------:R-:W-:Y:S01]  /*94d0*/  FFMA.FTZ R61, R61, R72, R78 ;  /* 0x000000483d3d7223 */ /* 0x000fe2000001004e */
[----:B------:R-:W-:Y:S01]  /*94e0*/  LOP3.LUT R64, R49, 0xffff0000, RZ, 0xc0, !PT ;  /* 0xffff000031407812 */ /* 0x000fe200078ec0ff */
[----:B------:R-:W-:Y:S01]  /*94f0*/  IMAD.U32 R49, R48, 0x10000, RZ ;  /* 0x0001000030317824 */ /* 0x000fe200078e00ff */
[----:B------:R-:W-:Y:S01]  /*9500*/  PRMT R59, R162, 0x5432, R59 ;  /* 0x00005432a23b7816 */ /* 0x000fe2000000003b */
[----:B------:R-:W-:Y:S01]  /*9510*/  IMAD.U32 R72, R164, 0x10000, RZ ;  /* 0x00010000a4487824 */ /* 0x000fe200078e00ff */
[----:B------:R-:W-:-:S02]  /*9520*/  LOP3.LUT R75, R84, 0xffff0000, RZ, 0xc0, !PT ;  /* 0xffff0000544b7812 */ /* 0x000fc400078ec0ff */
[----:B------:R-:W-:Y:S02]  /*9530*/  PRMT R162, R162, 0x5410, R87 ;  /* 0x00005410a2a27816 */ /* 0x000fe40000000057 */
[----:B------:R-:W-:Y:S01]  /*9540*/  LOP3.LUT R163, R163, 0xffff0000, RZ, 0xc0, !PT ;  /* 0xffff0000a3a37812 */ /* 0x000fe200078ec0ff */
[----:B------:R-:W-:Y:S01]  /*9550*/  FMUL.FTZ R77, R64, R75 ;  /* 0x0000004b404d7220 */ /* 0x000fe20000410000 */
[----:B------:R-:W-:Y:S01]  /*9560*/  LOP3.LUT R62, R45, 0xffff0000, RZ, 0xc0, !PT ;  /* 0xffff00002d3e7812 */ /* 0x000fe200078ec0ff */
[----:B------:R-:W-:Y:S01]  /*9570*/  IMAD.U32 R76, R162, 0x10000, RZ ;  /* 0x00010000a24c7824 */ /* 0x000fe200078e00ff */
[----:B------:R-:W-:Y:S01]  /*9580*/  PRMT R60, R161, 0x5432, R60 ;  /* 0x00005432a13c7816 */ /* 0x000fe2000000003c */
[-C--:B------:R-:W-:Y:S01]  /*9590*/  FMUL.FTZ R79, R64, R163.reuse ;  /* 0x000000a3404f7220 */ /* 0x080fe20000410000 */
[----:B------:R-:W-:Y:S02]  /*95a0*/  IMAD.U32 R45, R44, 0x10000, RZ ;  /* 0x000100002c2d7824 */ /* 0x000fe400078e00ff */
[----:B------:R-:W-:Y:S01]  /*95b0*/  FFMA.FTZ R64, R62, R163, -R77 ;  /* 0x000000a33e407223 */ /* 0x000fe2000001084d */
[C---:B------:R-:W-:Y:S01]  /*95c0*/  FMUL.FTZ R77, R73.reuse, R76 ;  /* 0x0000004c494d7220 */ /* 0x040fe20000410000 */
[-C--:B------:R-:W-:Y:S01]  /*95d0*/  FMUL.FTZ R73, R73, R72.reuse ;  /* 0x0000004849497220 */ /* 0x080fe20000410000 */
[----:B------:R-:W-:Y:S01]  /*95e0*/  IMAD.U32 R78, R60, 0x10000, RZ ;  /* 0x000100003c4e7824 */ /* 0x000fe200078e00ff */
[----:B------:R-:W-:Y:S01]  /*95f0*/  LOP3.LUT R51, R51, 0xffff0000, RZ, 0xc0, !PT ;  /* 0xffff000033337812 */ /* 0x000fe200078ec0ff */
[C---:B------:R-:W-:Y:S01]  /*9600*/  FFMA.FTZ R72, R66.reuse, R72, -R77 ;  /* 0x0000004842487223 */ /* 0x040fe2000001084d */
[----:B------:R-:W-:Y:S01]  /*9610*/  FFMA.FTZ R66, R66, R76, R73 ;  /* 0x0000004c42427223 */ /* 0x000fe20000010049 */
[C---:B------:R-:W-:Y:S01]  /*9620*/  IMAD.U32 R76, R58.reuse, 0x10000, RZ ;  /* 0x000100003a4c7824 */ /* 0x040fe200078e00ff */
[----:B------:R-:W-:Y:S01]  /*9630*/  LOP3.LUT R73, R58, 0xffff0000, RZ, 0xc0, !PT ;  /* 0xffff00003a497812 */ /* 0x000fe200078ec0ff */
[----:B------:R-:W-:Y:S01]  /*9640*/  FFMA.FTZ R62, R62, R75, R79 ;  /* 0x0000004b3e3e7223 */ /* 0x000fe2000001004f */
[----:B------:R-:W-:Y:S01]  /*9650*/  LOP3.LUT R74, R162, 0xffff0000, RZ, 0xc0, !PT ;  /* 0xffff0000a24a7812 */ /* 0x000fe200078ec0ff */
[C---:B------:R-:W-:Y:S01]  /*9660*/  FMUL.FTZ R58, R49.reuse, R78 ;  /* 0x0000004e313a7220 */ /* 0x040fe20000410000 */
[----:B------:R-:W-:Y:S01]  /*9670*/  LOP3.LUT R48, R48, 0xffff0000, RZ, 0xc0, !PT ;  /* 0xffff000030307812 */ /* 0x000fe200078ec0ff */
[-C--:B------:R-:W-:Y:S01]  /*9680*/  FMUL.FTZ R77, R49, R76.reuse ;  /* 0x0000004c314d7220 */ /* 0x080fe20000410000 */
[----:B------:R-:W-:Y:S01]  /*9690*/  LOP3.LUT R164, R164, 0xffff0000, RZ, 0xc0, !PT ;  /* 0xffff0000a4a47812 */ /* 0x000fe200078ec0ff */
[----:B------:R-:W-:Y:S01]  /*96a0*/  FFMA.FTZ R49, R45, R76, -R58 ;  /* 0x0000004c2d317223 */ /* 0x000fe2000001083a */
[----:B------:R-:W-:Y:S01]  /*96b0*/  LOP3.LUT R75, R60, 0xffff0000, RZ, 0xc0, !PT ;  /* 0xffff00003c4b7812 */ /* 0x000fe200078ec0ff */
[----:B------:R-:W-:Y:S01]  /*96c0*/  FMUL.FTZ R84, R51, R74 ;  /* 0x0000004a33547220 */ /* 0x000fe20000410000 */
[----:B------:R-:W-:Y:S01]  /*96d0*/  LOP3.LUT R47, R47, 0xffff0000, RZ, 0xc0, !PT ;  /* 0xffff00002f2f7812 */ /* 0x000fe200078ec0ff */
[----:B------:R-:W-:Y:S01]  /*96e0*/  FFMA.FTZ R45, R45, R78, R77 ;  /* 0x0000004e2d2d7223 */ /* 0x000fe2000001004d */
[----:B------:R-:W-:Y:S01]  /*96f0*/  LOP3.LUT R44, R44, 0xffff0000, RZ, 0xc0, !PT ;  /* 0xffff00002c2c7812 */ /* 0x000fe200078ec0ff */
[----:B------:R-:W-:Y:S01]  /*9700*/  FMUL.FTZ R86, R51, R164 ;  /* 0x000000a433567220 */ /* 0x000fe20000410000 */
[----:B------:R-:W-:Y:S01]  /*9710*/  LOP3.LUT R67, R46, 0xffff0000, RZ, 0xc0, !PT ;  /* 0xffff00002e437812 */ /* 0x000fe200078ec0ff */
[----:B------:R-:W-:-:S02]  /*9720*/  IMAD.U32 R46, R50, 0x10000, RZ ;  /* 0x00010000322e7824 */ /* 0x000fc400078e00ff */
[C---:B------:R-:W-:Y:S01]  /*9730*/  FMUL.FTZ R79, R48.reuse, R75 ;  /* 0x0000004b304f7220 */ /* 0x040fe20000410000 */
[-C--:B------:R-:W-:Y:S01]  /*9740*/  FMUL.FTZ R77, R48, R73.reuse ;  /* 0x00000049304d7220 */ /* 0x080fe20000410000 */
[----:B------:R-:W-:Y:S01]  /*9750*/  IMAD.U32 R58, R59, 0x10000, RZ ;  /* 0x000100003b3a7824 */ /* 0x000fe200078e00ff */
[----:B------:R-:W-:Y:S01]  /*9760*/  LOP3.LUT R50, R50, 0xffff0000, RZ, 0xc0, !PT ;  /* 0xffff000032327812 */ /* 0x000fe200078ec0ff */
[----:B------:R-:W-:Y:S01]  /*9770*/  IMAD.U32 R48, R57, 0x10000, RZ ;  /* 0x0001000039307824 */ /* 0x000fe200078e00ff */
[----:B------:R-:W-:Y:S01]  /*9780*/  LOP3.LUT R59, R59, 0xffff0000, RZ, 0xc0, !PT ;  /* 0xffff00003b3b7812 */ /* 0x000fe200078ec0ff */
[----:B------:R-:W-:Y:S01]  /*9790*/  FFMA.FTZ R51, R47, R164, -R84 ;  /* 0x000000a42f337223 */ /* 0x000fe20000010854 */
[----:B------:R-:W-:Y:S01]  /*97a0*/  LOP3.LUT R57, R57, 0xffff0000, RZ, 0xc0, !PT ;  /* 0xffff000039397812 */ /* 0x000fe200078ec0ff */
[----:B------:R-:W-:Y:S01]  /*97b0*/  FFMA.FTZ R47, R47, R74, R86 ;  /* 0x0000004a2f2f7223 */ /* 0x000fe20000010056 */
[----:B------:R-:W-:Y:S01]  /*97c0*/  FFMA.FTZ R60, R44, R73, -R79 ;  /* 0x000000492c3c7223 */ /* 0x000fe2000001084f */
[C---:B------:R-:W-:Y:S01]  /*97d0*/  FMUL.FTZ R74, R46.reuse, R58 ;  /* 0x0000003a2e4a7220 */ /* 0x040fe20000410000 */
[----:B------:R-:W-:Y:S01]  /*97e0*/  FMUL.FTZ R73, R46, R48 ;  /* 0x000000302e497220 */ /* 0x000fe20000410000 */
[C---:B------:R-:W-:Y:S01]  /*97f0*/  FMUL.FTZ R46, R50.reuse, R59 ;  /* 0x0000003b322e7220 */ /* 0x040fe20000410000 */
[----:B------:R-:W-:Y:S01]  /*9800*/  FMUL.FTZ R50, R50, R57 ;  /* 0x0000003932327220 */ /* 0x000fe20000410000 */
[----:B------:R-:W-:Y:S01]  /*9810*/  FFMA.FTZ R44, R44, R75, R77 ;  /* 0x0000004b2c2c7223 */ /* 0x000fe2000001004d */
[----:B------:R-:W-:Y:S01]  /*9820*/  F2FP.BF16.F32.PACK_AB R51, R51, R72 ;  /* 0x000000483333723e */ /* 0x000fe200000010ff */
[C---:B------:R-:W-:Y:S01]  /*9830*/  FFMA.FTZ R74, R65.reuse, R48, -R74 ;  /* 0x00000030414a7223 */ /* 0x040fe2000001084a */
[----:B------:R-:W-:Y:S01]  /*9840*/  F2FP.BF16.F32.PACK_AB R61, R62, R61 ;  /* 0x0000003d3e3d723e */ /* 0x000fe200000010ff */
[----:B------:R-:W-:Y:S01]  /*9850*/  FFMA.FTZ R73, R65, R58, R73 ;  /* 0x0000003a41497223 */ /* 0x000fe20000010049 */
[C---:B------:R-:W-:Y:S01]  /*9860*/  FFMA.FTZ R57, R67.reuse, R57, -R46 ;  /* 0x0000003943397223 */ /* 0x040fe2000001082e */
        /* <DEDUP_REMOVED lines=12> */
.L_x_4152:
[----:B------:R-:W-:Y:S05]  /*9930*/  BSYNC B2 ;  /* 0x0000000000027941 */ /* 0x000fea0003800000 */
.L_x_4151:
[----:B0-----:R4:W-:Y:S04]  /*9940*/  STG.E.128 desc[UR60][R52.64], R44 ;  /* 0x0000002c34007986 */ /* 0x0019e8000c101d3c */
[----:B--2---:R4:W-:Y:S02]  /*9950*/  @!P3 STG.E.128 desc[UR60][R54.64], R48 ;  /* 0x000000303600b986 */ /* 0x0049e4000c101d3c */
.L_x_4150:
[----:B------:R-:W-:Y:S05]  /*9960*/  BSYNC B1 ;  /* 0x0000000000017941 */ /* 0x000fea0003800000 */
.L_x_4149:
[----:B------:R-:W-:-:S13]  /*9970*/  ISETP.NE.AND P3, PT, R35, RZ, PT ;  /* 0x000000ff2300720c */ /* 0x000fda0003f65270 */
[----:B------:R-:W-:Y:S05]  /*9980*/  @!P3 BRA `(.L_x_4103) ;  /* 0x0000000800e4b947 */ /* 0x000fea0003800000 */
[----:B0---4-:R-:W2:Y:S01]  /*9990*/  LDL R44, [R1+0x8] ;  /* 0x00000800012c7983 */ /* 0x011ea20000100800 */
[----:B------:R-:W-:Y:S01]  /*99a0*/  SHF.R.U32.HI R47, RZ, 0x3, R206 ;  /* 0x00000003ff2f7819 */ /* 0x000fe200000116ce */
[----:B------:R-:W-:Y:S01]  /*99b0*/  BSSY B1, `(.L_x_4153) ;  /* 0x0000074000017945 */ /* 0x000fe20003800000 */
[----:B------:R-:W-:-:S04]  /*99c0*/  IADD3 R46, P3, P4, R118, R126, R29 ;  /* 0x0000007e762e7210 */ /* 0x000fc80007c7e01d */
[----:B---3--:R-:W-:Y:S02]  /*99d0*/  IADD3.X R49, R7, R56, R33, P3, P4 ;  /* 0x0000003807317210 */ /* 0x008fe40001fe8421 */
[----:B------:R-:W-:-:S04]  /*99e0*/  LEA R52, P3, R46, R124, 0x1 ;  /* 0x0000007c2e347211 */ /* 0x000fc800078608ff */
[----:B------:R-:W-:Y:S02]  /*99f0*/  LEA.HI.X R53, R46, R125, R49, 0x1, P3 ;  /* 0x0000007d2e357211 */ /* 0x000fe400018f0c31 */
[----:B------:R-:W-:Y:S02]  /*9a00*/  ISETP.GE.AND P3, PT, R3, R121, PT ;  /* 0x000000790300720c */ /* 0x000fe40003f66270 */
[----:B--2---:R-:W-:-:S04]  /*9a10*/  LOP3.LUT P5, RZ, R44, 0x1, RZ, 0xc0, !PT ;  /* 0x000000012cff7812 */ /* 0x004fc800078ac0ff */
[----:B------:R-:W-:-:S04]  /*9a20*/  SEL R149, R132, R149, !P5 ;  /* 0x0000009584957207 */ /* 0x000fc80006800000 */
[----:B------:R-:W-:-:S04]  /*9a30*/  SHF.R.S32.HI R44, RZ, 0x1f, R149 ;  /* 0x0000001fff2c7819 */ /* 0x000fc80000011495 */
[----:B------:R-:W-:-:S04]  /*9a40*/  LEA.HI R149, R44, R149, RZ, 0x4 ;  /* 0x000000952c957211 */ /* 0x000fc800078f20ff */
[----:B------:R-:W-:-:S04]  /*9a50*/  LEA.HI.SX32 R149, R149, R28, 0x1c ;  /* 0x0000001c95957211 */ /* 0x000fc800078fe2ff */
[----:B------:R-:W-:Y:S01]  /*9a60*/  SHF.R.S32.HI R44, RZ, 0x1f, R149 ;  /* 0x0000001fff2c7819 */ /* 0x000fe20000011495 */
[----:B------:R-:W-:-:S03]  /*9a70*/  IMAD.SHL.U32 R55, R149, 0x8, RZ ;  /* 0x0000000895377824 */ /* 0x000fc600078e00ff */
[----:B------:R-:W-:-:S04]  /*9a80*/  LEA.HI R44, R44, R149, RZ, 0x3 ;  /* 0x000000952c2c7211 */ /* 0x000fc800078f18ff */
        /* <DEDUP_REMOVED lines=22> */
[----:B------:R-:W-:Y:S01]  /*9bf0*/  LOP3.LUT R61, R51, 0xffff0000, RZ, 0xc0, !PT ;  /* 0xffff0000333d7812 */ /* 0x000fe200078ec0ff */
[----:B------:R-:W-:Y:S01]  /*9c00*/  IMAD.U32 R54, R44, 0x10000, RZ ;  /* 0x000100002c367824 */ /* 0x000fe200078e00ff */
[----:B------:R-:W-:-:S02]  /*9c10*/  PRMT R51, R159, 0x5432, R68 ;  /* 0x000054329f337816 */ /* 0x000fc40000000044 */
[----:B------:R-:W-:Y:S02]  /*9c20*/  PRMT R68, R160, 0x5432, R81 ;  /* 0x00005432a0447816 */ /* 0x000fe40000000051 */
[C---:B------:R-:W-:Y:S02]  /*9c30*/  PRMT R63, R158.reuse, 0x5432, R63 ;  /* 0x000054329e3f7816 */ /* 0x040fe4000000003f */
[----:B------:R-:W-:Y:S01]  /*9c40*/  PRMT R158, R158, 0x5410, R73 ;  /* 0x000054109e9e7816 */ /* 0x000fe20000000049 */
[----:B------:R-:W-:Y:S01]  /*9c50*/  IMAD.U32 R70, R68, 0x10000, RZ ;  /* 0x0001000044467824 */ /* 0x000fe200078e00ff */
[----:B------:R-:W-:Y:S02]  /*9c60*/  SHF.R.U32.HI R72, RZ, 0x10, R71 ;  /* 0x00000010ff487819 */ /* 0x000fe40000011647 */
[--C-:B------:R-:W-:Y:S02]  /*9c70*/  SHF.R.U64 R60, R82, 0x10, R83.reuse ;  /* 0x00000010523c7819 */ /* 0x100fe40000001253 */
[----:B------:R-:W-:-:S02]  /*9c80*/  SHF.R.U32.HI R82, RZ, 0x10, R83 ;  /* 0x00000010ff527819 */ /* 0x000fc40000011653 */
[----:B------:R-:W-:Y:S01]  /*9c90*/  LOP3.LUT R66, R49, 0xffff0000, RZ, 0xc0, !PT ;  /* 0xffff000031427812 */ /* 0x000fe200078ec0ff */
[----:B------:R-:W-:Y:S01]  /*9ca0*/  IMAD.U32 R49, R158, 0x10000, RZ ;  /* 0x000100009e317824 */ /* 0x000fe200078e00ff */
[----:B------:R-:W-:Y:S01]  /*9cb0*/  PRMT R159, R159, 0x5410, R72 ;  /* 0x000054109f9f7816 */ /* 0x000fe20000000048 */
[CC--:B------:R-:W-:Y:S01]  /*9cc0*/  FMUL.FTZ R72, R62.reuse, R70.reuse ;  /* 0x000000463e487220 */ /* 0x0c0fe20000410000 */
[C---:B------:R-:W-:Y:S01]  /*9cd0*/  PRMT R60, R157.reuse, 0x5432, R60 ;  /* 0x000054329d3c7816 */ /* 0x040fe2000000003c */
[-C--:B------:R-:W-:Y:S01]  /*9ce0*/  FMUL.FTZ R62, R62, R49.reuse ;  /* 0x000000313e3e7220 */ /* 0x080fe20000410000 */
[----:B------:R-:W-:Y:S01]  /*9cf0*/  PRMT R157, R157, 0x5410, R82 ;  /* 0x000054109d9d7816 */ /* 0x000fe20000000052 */
[C---:B------:R-:W-:Y:S01]  /*9d00*/  FFMA.FTZ R49, R59.reuse, R49, -R72 ;  /* 0x000000313b317223 */ /* 0x040fe20000010848 */
[----:B------:R-:W-:Y:S01]  /*9d10*/  PRMT R160, R160, 0x5410, R69 ;  /* 0x00005410a0a07816 */ /* 0x000fe20000000045 */
[----:B------:R-:W-:Y:S01]  /*9d20*/  FFMA.FTZ R59, R59, R70, R62 ;  /* 0x000000463b3b7223 */ /* 0x000fe2000001003e */
[----:B------:R-:W-:Y:S01]  /*9d30*/  LOP3.LUT R71, R68, 0xffff0000, RZ, 0xc0, !PT ;  /* 0xffff000044477812 */ /* 0x000fe200078ec0ff */
[----:B------:R-:W-:Y:S01]  /*9d40*/  IMAD.U32 R72, R157, 0x10000, RZ ;  /* 0x000100009d487824 */ /* 0x000fe200078e00ff */
[----:B------:R-:W-:Y:S01]  /*9d50*/  LOP3.LUT R69, R158, 0xffff0000, RZ, 0xc0, !PT ;  /* 0xffff00009e457812 */ /* 0x000fe200078ec0ff */
[----:B------:R-:W-:Y:S01]  /*9d60*/  IMAD.U32 R68, R159, 0x10000, RZ ;  /* 0x000100009f447824 */ /* 0x000fe200078e00ff */
[----:B------:R-:W-:Y:S01]  /*9d70*/  LOP3.LUT R64, R45, 0xffff0000, RZ, 0xc0, !PT ;  /* 0xffff00002d407812 */ /* 0x000fe200078ec0ff */
[C---:B------:R-:W-:Y:S01]  /*9d80*/  FMUL.FTZ R73, R66.reuse, R71 ;  /* 0x0000004742497220 */ /* 0x040fe20000410000 */
[----:B------:R-:W-:Y:S01]  /*9d90*/  LOP3.LUT R157, R157, 0xffff0000, RZ, 0xc0, !PT ;  /* 0xffff00009d9d7812 */ /* 0x000fe200078ec0ff */
[-C--:B------:R-:W-:Y:S01]  /*9da0*/  FMUL.FTZ R75, R66, R69.reuse ;  /* 0x00000045424b7220 */ /* 0x080fe20000410000 */
[C---:B------:R-:W-:Y:S01]  /*9db0*/  FMUL.FTZ R66, R67.reuse, R72 ;  /* 0x0000004843427220 */ /* 0x040fe20000410000 */
[----:B------:R-:W-:Y:S01]  /*9dc0*/  FMUL.FTZ R67, R67, R68 ;  /* 0x0000004443437220 */ /* 0x000fe20000410000 */
[----:B------:R-:W-:Y:S01]  /*9dd0*/  LOP3.LUT R159, R159, 0xffff0000, RZ, 0xc0, !PT ;  /* 0xffff00009f9f7812 */ /* 0x000fe200078ec0ff */
[C---:B------:R-:W-:Y:S01]  /*9de0*/  FFMA.FTZ R62, R64.reuse, R69, -R73 ;  /* 0x00000045403e7223 */ /* 0x040fe20000010849 */
[----:B------:R-:W-:Y:S01]  /*9df0*/  LOP3.LUT R58, R47, 0xffff0000, RZ, 0xc0, !PT ;  /* 0xffff00002f3a7812 */ /* 0x000fe200078ec0ff */
[C---:B------:R-:W-:Y:S01]  /*9e00*/  FFMA.FTZ R72, R65.reuse, R72, R67 ;  /* 0x0000004841487223 */ /* 0x040fe20000010043 */
[----:B------:R-:W-:Y:S01]  /*9e10*/  FFMA.FTZ R70, R64, R71, R75 ;  /* 0x0000004740467223 */ /* 0x000fe2000001004b */
[----:B------:R-:W-:Y:S01]  /*9e20*/  FFMA.FTZ R68, R65, R68, -R66 ;  /* 0x0000004441447223 */ /* 0x000fe20000010842 */
[----:B------:R-:W-:Y:S01]  /*9e30*/  FMUL.FTZ R67, R61, R157 ;  /* 0x0000009d3d437220 */ /* 0x000fe20000410000 */
[----:B------:R-:W-:-:S02]  /*9e40*/  IMAD.U32 R64, R63, 0x10000, RZ ;  /* 0x000100003f407824 */ /* 0x000fc400078e00ff */
[-C--:B------:R-:W-:Y:S01]  /*9e50*/  FMUL.FTZ R69, R61, R159.reuse ;  /* 0x0000009f3d457220 */ /* 0x080fe20000410000 */
[----:B------:R-:W-:Y:S02]  /*9e60*/  IMAD.U32 R65, R160, 0x10000, RZ ;  /* 0x00010000a0417824 */ /* 0x000fe400078e00ff */
[----:B------:R-:W-:Y:S01]  /*9e70*/  FFMA.FTZ R159, R58, R159, -R67 ;  /* 0x0000009f3a9f7223 */ /* 0x000fe20000010843 */
[----:B------:R-:W-:Y:S01]  /*9e80*/  LOP3.LUT R48, R48, 0xffff0000, RZ, 0xc0, !PT ;  /* 0xffff000030307812 */ /* 0x000fe200078ec0ff */
[CC--:B------:R-:W-:Y:S01]  /*9e90*/  FMUL.FTZ R66, R57.reuse, R64.reuse ;  /* 0x0000004039427220 */ /* 0x0c0fe20000410000 */
[----:B------:R-:W-:Y:S01]  /*9ea0*/  LOP3.LUT R61, R160, 0xffff0000, RZ, 0xc0, !PT ;  /* 0xffff0000a03d7812 */ /* 0x000fe200078ec0ff */
[-C--:B------:R-:W-:Y:S01]  /*9eb0*/  FMUL.FTZ R67, R57, R65.reuse ;  /* 0x0000004139437220 */ /* 0x080fe20000410000 */
[----:B------:R-:W-:Y:S01]  /*9ec0*/  LOP3.LUT R63, R63, 0xffff0000, RZ, 0xc0, !PT ;  /* 0xffff00003f3f7812 */ /* 0x000fe200078ec0ff */
[----:B------:R-:W-:Y:S01]  /*9ed0*/  IMAD.U32 R45, R46, 0x10000, RZ ;  /* 0x000100002e2d7824 */ /* 0x000fe200078e00ff */
[----:B------:R-:W-:Y:S01]  /*9ee0*/  LOP3.LUT R44, R44, 0xffff0000, RZ, 0xc0, !PT ;  /* 0xffff00002c2c7812 */ /* 0x000fe200078ec0ff */
[----:B------:R-:W-:Y:S01]  /*9ef0*/  FFMA.FTZ R67, R54, R64, -R67 ;  /* 0x0000004036437223 */ /* 0x000fe20000010843 */
[----:B------:R-:W-:Y:S01]  /*9f00*/  LOP3.LUT R47, R46, 0xffff0000, RZ, 0xc0, !PT ;  /* 0xffff00002e2f7812 */ /* 0x000fe200078ec0ff */
[----:B------:R-:W-:Y:S01]  /*9f10*/  FFMA.FTZ R66, R54, R65, R66 ;  /* 0x0000004136427223 */ /* 0x000fe20000010042 */
[----:B------:R-:W-:-:S02]  /*9f20*/  IMAD.U32 R46, R50, 0x10000, RZ ;  /* 0x00010000322e7824 */ /* 0x000fc400078e00ff */
[C---:B------:R-:W-:Y:S01]  /*9f30*/  FMUL.FTZ R57, R48.reuse, R61 ;  /* 0x0000003d30397220 */ /* 0x040fe20000410000 */
[----:B------:R-:W-:Y:S01]  /*9f40*/  FMUL.FTZ R65, R48, R63 ;  /* 0x0000003f30417220 */ /* 0x000fe20000410000 */
[----:B------:R-:W-:Y:S01]  /*9f50*/  IMAD.U32 R54, R60, 0x10000, RZ ;  /* 0x000100003c367824 */ /* 0x000fe200078e00ff */
[----:B------:R-:W-:Y:S01]  /*9f60*/  LOP3.LUT R50, R50, 0xffff0000, RZ, 0xc0, !PT ;  /* 0xffff000032327812 */ /* 0x000fe200078ec0ff */
[C---:B------:R-:W-:Y:S01]  /*9f70*/  IMAD.U32 R48, R51.reuse, 0x10000, RZ ;  /* 0x0001000033307824 */ /* 0x040fe200078e00ff */
[----:B------:R-:W-:Y:S01]  /*9f80*/  LOP3.LUT R60, R60, 0xffff0000, RZ, 0xc0, !PT ;  /* 0xffff00003c3c7812 */ /* 0x000fe200078ec0ff */
[----:B------:R-:W-:Y:S01]  /*9f90*/  FFMA.FTZ R69, R58, R157, R69 ;  /* 0x0000009d3a457223 */ /* 0x000fe20000010045 */
[----:B------:R-:W-:Y:S01]  /*9fa0*/  LOP3.LUT R51, R51, 0xffff0000, RZ, 0xc0, !PT ;  /* 0xffff000033337812 */ /* 0x000fe200078ec0ff */
[C---:B------:R-:W-:Y:S01]  /*9fb0*/  FFMA.FTZ R58, R44.reuse, R63, -R57 ;  /* 0x0000003f2c3a7223 */ /* 0x040fe20000010839 */
[----:B------:R-:W-:Y:S01]  /*9fc0*/  FFMA.FTZ R65, R44, R61, R65 ;  /* 0x0000003d2c417223 */ /* 0x000fe20000010041 */
[C---:B------:R-:W-:Y:S01]  /*9fd0*/  FMUL.FTZ R44, R46.reuse, R54 ;  /* 0x000000362e2c7220 */ /* 0x040fe20000410000 */
[----:B------:R-:W-:Y:S01]  /*9fe0*/  FMUL.FTZ R57, R46, R48 ;  /* 0x000000302e397220 */ /* 0x000fe20000410000 */
        /* <DEDUP_REMOVED lines=16> */
.L_x_4154:
[----:B------:R-:W-:Y:S05]  /*a0f0*/  BSYNC B1 ;  /* 0x0000000000017941 */ /* 0x000fea0003800000 */
.L_x_4153:
[----:B0-----:R0:W-:Y:S01]  /*a100*/  STG.E.128 desc[UR60][R52.64], R44 ;  /* 0x0000002c34007986 */ /* 0x0011e2000c101d3c */
[----:B------:R-:W-:-:S13]  /*a110*/  ISETP.GE.AND P3, PT, R55, R147, PT ;  /* 0x000000933700720c */ /* 0x000fda0003f66270 */
[----:B------:R-:W-:Y:S05]  /*a120*/  @P3 BRA `(.L_x_4103) ;  /* 0x0000000000fc3947 */ /* 0x000fea0003800000 */
[--C-:B0-----:R-:W-:Y:S02]  /*a130*/  SHF.R.S32.HI R44, RZ, 0x1f, R55.reuse ;  /* 0x0000001fff2c7819 */ /* 0x101fe40000011437 */
[----:B------:R-:W-:-:S04]  /*a140*/  IADD3 R55, P3, P4, R118, R126, R55 ;  /* 0x0000007e76377210 */ /* 0x000fc80007c7e037 */
[----:B------:R-:W-:Y:S02]  /*a150*/  IADD3.X R56, R7, R56, R44, P3, P4 ;  /* 0x0000003807387210 */ /* 0x000fe40001fe842c */
[----:B------:R-:W-:-:S04]  /*a160*/  LEA R124, P3, R55, R124, 0x1 ;  /* 0x0000007c377c7211 */ /* 0x000fc800078608ff */
[----:B------:R-:W-:-:S05]  /*a170*/  LEA.HI.X R125, R55, R125, R56, 0x1, P3 ;  /* 0x0000007d377d7211 */ /* 0x000fca00018f0c38 */
[----:B--2---:R0:W-:Y:S01]  /*a180*/  STG.E.128 desc[UR60][R124.64], R48 ;  /* 0x000000307c007986 */ /* 0x0041e2000c101d3c */
[----:B------:R-:W-:Y:S05]  /*a190*/  BRA `(.L_x_4103) ;  /* 0x0000000000e07947 */ /* 0x000fea0003800000 */
.L_x_4070:
[----:B------:R-:W2:Y:S02]  /*a1a0*/  LDL R44, [R1+0x1c] ;  /* 0x00001c00012c7983 */ /* 0x000ea40000100800 */
[----:B--2---:R-:W-:-:S13]  /*a1b0*/  R2UR UR4, R44 ;  /* 0x000000002c0472ca */ /* 0x004fda00000e0000 */
[----:B------:R-:W-:-:S06]  /*a1c0*/  UISETP.NE.AND UP0, UPT, UR4, 0x3, UPT ;  /* 0x000000030400788c */ /* 0x000fcc000bf05270 */
[----:B------:R-:W-:-:S13]  /*a1d0*/  PLOP3.LUT P2, PT, PT, PT, UP0, 0x80, 0x0 ;  /* 0x000000000000781c */ /* 0x000fda0003f4f008 */
[----:B------:R-:W-:Y:S05]  /*a1e0*/  @!P2 BRA `(.L_x_4155) ;  /* 0x000000000004a947 */ /* 0x000fea0003800000 */
[----:B------:R-:W-:Y:S01]  /*a1f0*/  BPT.TRAP 0x1 ;  /* 0x000000040000795c */ /* 0x000fe20000300000 */
.L_x_4155:
[----:B------:R-:W-:Y:S01]  /*a200*/  IMAD R43, R17, 0x8, R16 ;  /* 0x00000008112b7824 */ /* 0x000fe200078e0210 */
[----:B------:R-:W-:Y:S01]  /*a210*/  SHF.L.U32 R100, R205, 0x1f, RZ ;  /* 0x0000001fcd647819 */ /* 0x000fe200000006ff */
[----:B------:R-:W-:Y:S01]  /*a220*/  IMAD R42, R24, -0x70, R2 ;  /* 0xffffff90182a7824 */ /* 0x000fe200078e0202 */
[----:B------:R-:W-:Y:S02]  /*a230*/  BSSY B1, `(.L_x_4156) ;  /* 0x0000004000017945 */ /* 0x000fe40003800000 */
[----:B------:R-:W1:Y:S02]  /*a240*/  SYNCS.PHASECHK.TRANS64.TRYWAIT P3, [R43+URZ+0x36890], R100 ;  /* 0x036890642b0075a7 */ /* 0x000e64000806017f */
[----:B------:R-:W-:Y:S01]  /*a250*/  VIMNMX R42, R42, 0x70, PT ;  /* 0x000000702a2a7848 */ /* 0x000fe20003fe0100 */
[----:B-1----:R-:W-:Y:S06]  /*a260*/  @!P3 BRA `(.L_x_4157) ;  /* 0x000001c40004b947 */ /* 0x002fec0003800000 */
.L_x_4438:
[----:B------:R-:W-:Y:S05]  /*a270*/  BSYNC B1 ;  /* 0x0000000000017941 */ /* 0x000fea0003800000 */
.L_x_4156:
[----:B------:R-:W-:Y:S01]  /*a280*/  ISETP.GE.AND P3, PT, R204, R42, PT ;  /* 0x0000002acc00720c */ /* 0x000fe20003f66270 */
[----:B------:R-:W-:-:S12]  /*a290*/  BSSY B1, `(.L_x_4158) ;  /* 0x0000014000017945 */ /* 0x000fd80003800000 */
[----:B------:R-:W-:Y:S05]  /*a2a0*/  @P3 BRA `(.L_x_4159) ;  /* 0x0000000000483947 */ /* 0x000fea0003800000 */
[----:B------:R-:W-:-:S13]  /*a2b0*/  ISETP.NE.AND P3, PT, R30, RZ, PT ;  /* 0x000000ff1e00720c */ /* 0x000fda0003f65270 */
[----:B0-----:R-:W0:Y:S04]  /*a2c0*/  @P3 LDS.128 R44, [R40+0x21000] ;  /* 0x02100000282c3984 */ /* 0x001e280000000c00 */
[----:B0-----:R-:W-:Y:S01]  /*a2d0*/  @P3 STG.E.128 desc[UR60][R50.64], R44 ;  /* 0x0000002c32003986 */ /* 0x001fe2000c101d3c */
[----:B------:R-:W-:-:S13]  /*a2e0*/  ISETP.NE.AND P3, PT, R34, RZ, PT ;  /* 0x000000ff2200720c */ /* 0x000fda0003f65270 */
[----:B------:R-:W0:Y:S04]  /*a2f0*/  @P3 LDS.128 R44, [R41+0x21000] ;  /* 0x02100000292c3984 */ /* 0x000e280000000c00 */
        /* <DEDUP_REMOVED lines=12> */
[----:B0-----:R2:W-:Y:S02]  /*a3c0*/  @P3 STG.E.128 desc[UR60][R50.64+0x140], R44 ;  /* 0x0001402c32003986 */ /* 0x0015e4000c101d3c */
.L_x_4159:
[----:B------:R-:W-:Y:S05]  /*a3d0*/  BSYNC B1 ;  /* 0x0000000000017941 */ /* 0x000fea0003800000 */
.L_x_4158:
[----:B------:R-:W-:-:S13]  /*a3e0*/  ISETP.GE.AND P3, PT, R229, R42, PT ;  /* 0x0000002ae500720c */ /* 0x000fda0003f66270 */
[----:B------:R-:W-:Y:S05]  /*a3f0*/  @P3 BRA `(.L_x_4103) ;  /* 0x0000000000483947 */ /* 0x000fea0003800000 */
[----:B------:R-:W-:-:S13]  /*a400*/  ISETP.NE.AND P3, PT, R30, RZ, PT ;  /* 0x000000ff1e00720c */ /* 0x000fda0003f65270 */
[----:B0-2---:R-:W0:Y:S04]  /*a410*/  @P3 LDS.128 R44, [R40+0x23000] ;  /* 0x02300000282c3984 */ /* 0x005e280000000c00 */
        /* <DEDUP_REMOVED lines=16> */
.L_x_4103:
[----:B------:R-:W-:Y:S05]  /*a520*/  BSYNC B0 ;  /* 0x0000000000007941 */ /* 0x000fea0003800000 */
.L_x_4069:
        /* <DEDUP_REMOVED lines=17> */
.L_x_4161:
[----:B------:R-:W-:Y:S05]  /*a640*/  BSYNC B0 ;  /* 0x0000000000007941 */ /* 0x000fea0003800000 */
.L_x_4160:
[----:B------:R-:W1:Y:S01]  /*a650*/  SYNCS.PHASECHK.TRANS64.TRYWAIT P2, [R43+URZ+0x368b0], R100 ;  /* 0x0368b0642b0075a7 */ /* 0x000e62000804017f */
[----:B------:R-:W-:Y:S01]  /*a660*/  ULDC.64 UR4, c[0x0][0x318] ;  /* 0x0000c60000047ab9 */ /* 0x000fe20000000a00 */
[----:B------:R-:W-:Y:S01]  /*a670*/  ULDC.64 UR6, c[0x0][0x328] ;  /* 0x0000ca0000067ab9 */ /* 0x000fe20000000a00 */
[----:B0-----:R-:W-:Y:S01]  /*a680*/  IMAD.U32 R44, RZ, RZ, UR4 ;  /* 0x00000004ff2c7e24 */ /* 0x001fe2000f8e00ff */
[----:B------:R-:W-:Y:S01]  /*a690*/  BSSY B0, `(.L_x_4162) ;  /* 0x0000009000007945 */ /* 0x000fe20003800000 */
[----:B------:R-:W-:Y:S02]  /*a6a0*/  IMAD.U32 R46, RZ, RZ, UR6 ;  /* 0x00000006ff2e7e24 */ /* 0x000fe4000f8e00ff */
[----:B------:R-:W-:Y:S01]  /*a6b0*/  IMAD.U32 R45, RZ, RZ, UR7 ;  /* 0x00000007ff2d7e24 */ /* 0x000fe2000f8e00ff */
[----:B------:R0:W-:Y:S04]  /*a6c0*/  STL [R1+0x10], R44 ;  /* 0x0000102c01007387 */ /* 0x0001e80000100800 */
[----:B------:R2:W-:Y:S01]  /*a6d0*/  STL [R1+0x18], R46 ;  /* 0x0000182e01007387 */ /* 0x0005e20000100800 */
[----:B0-----:R-:W-:-:S05]  /*a6e0*/  IMAD.U32 R44, RZ, RZ, UR5 ;  /* 0x00000005ff2c7e24 */ /* 0x001fca000f8e00ff */
[----:B------:R2:W-:Y:S04]  /*a6f0*/  STL [R1+0xc], R44 ;  /* 0x00000c2c01007387 */ /* 0x0005e80000100800 */
[----:B------:R2:W-:Y:S02]  /*a700*/  STL [R1+0x14], R45 ;  /* 0x0000142d01007387 */ /* 0x0005e40000100800 */
[----:B-12---:R-:W-:Y:S05]  /*a710*/  @!P2 BRA `(.L_x_4163) ;  /* 0x000001bc00eca947 */ /* 0x006fea0003800000 */
.L_x_4439:
[----:B------:R-:W-:Y:S05]  /*a720*/  BSYNC B0 ;  /* 0x0000000000007941 */ /* 0x000fea0003800000 */
.L_x_4162:
[----:B------:R1:W5:Y:S04]  /*a730*/  LDL R55, [R1+0x18] ;  /* 0x0000180001377983 */ /* 0x0003680000100800 */
[----:B------:R1:W5:Y:S04]  /*a740*/  LDL R54, [R1+0x14] ;  /* 0x0000140001367983 */ /* 0x0003680000100800 */
[----:B------:R1:W5:Y:S04]  /*a750*/  LDL R53, [R1+0x10] ;  /* 0x0000100001357983 */ /* 0x0003680000100800 */
[----:B------:R1:W5:Y:S01]  /*a760*/  LDL R52, [R1+0xc] ;  /* 0x00000c0001347983 */ /* 0x0003620000100800 */
[----:B------:R-:W-:Y:S01]  /*a770*/  ISETP.GE.AND P2, PT, R204, R42, PT ;  /* 0x0000002acc00720c */ /* 0x000fe20003f46270 */
[----:B------:R-:W-:Y:S01]  /*a780*/  BSSY B0, `(.L_x_4164) ;  /* 0x0000022000007945 */ /* 0x000fe20003800000 */
[----:B------:R-:W-:-:S11]  /*a790*/  IMAD.WIDE R48, R24, 0x70, R122 ;  /* 0x0000007018307825 */ /* 0x000fd600078e027a */
[----:B-1----:R-:W-:Y:S05]  /*a7a0*/  @P2 BRA `(.L_x_4165) ;  /* 0x00000000007c2947 */ /* 0x002fea0003800000 */
[----:B-----5:R-:W-:Y:S01]  /*a7b0*/  R2UR UR7, R55 ;  /* 0x00000000370772ca */ /* 0x020fe200000e0000 */
[----:B------:R-:W-:Y:S01]  /*a7c0*/  IMAD.MOV.U32 R44, RZ, RZ, R116 ;  /* 0x000000ffff2c7224 */ /* 0x000fe200078e0074 */
[----:B------:R-:W-:Y:S01]  /*a7d0*/  R2UR UR4, R54 ;  /* 0x00000000360472ca */ /* 0x000fe200000e0000 */
[----:B------:R-:W-:Y:S01]  /*a7e0*/  IMAD.MOV.U32 R45, RZ, RZ, R39 ;  /* 0x000000ffff2d7224 */ /* 0x000fe200078e0027 */
[----:B------:R-:W-:Y:S02]  /*a7f0*/  R2UR UR6, R53 ;  /* 0x00000000350672ca */ /* 0x000fe400000e0000 */
[----:B------:R-:W-:-:S07]  /*a800*/  R2UR UR5, R52 ;  /* 0x00000000340572ca */ /* 0x000fce00000e0000 */
[----:B------:R-:W-:Y:S02]  /*a810*/  IMAD R47, R49, UR7, RZ ;  /* 0x00000007312f7c24 */ /* 0x000fe4000f8e02ff */
[----:B------:R-:W-:-:S04]  /*a820*/  IMAD.WIDE.U32 R44, R48, UR7, R44 ;  /* 0x00000007302c7c25 */ /* 0x000fc8000f8e002c */
[----:B------:R-:W-:Y:S01]  /*a830*/  IMAD R47, R48, UR4, R47 ;  /* 0x00000004302f7c24 */ /* 0x000fe2000f8e022f */
[----:B------:R-:W-:Y:S01]  /*a840*/  LEA R50, P2, R44, UR6, 0x1 ;  /* 0x000000062c327c11 */ /* 0x000fe2000f8408ff */
[----:B------:R-:W-:Y:S02]  /*a850*/  ULDC UR4, c[0x0][0x2f4] ;  /* 0x0000bd0000047ab9 */ /* 0x000fe40000000800 */
[----:B------:R-:W-:-:S05]  /*a860*/  IMAD.IADD R45, R45, 0x1, R47 ;  /* 0x000000012d2d7824 */ /* 0x000fca00078e022f */
[----:B------:R-:W-:Y:S02]  /*a870*/  LEA.HI.X R51, R44, UR5, R45, 0x1, P2 ;  /* 0x000000052c337c11 */ /* 0x000fe400090f0c2d */
[----:B------:R-:W-:-:S13]  /*a880*/  ISETP.GE.AND P2, PT, R18, UR4, PT ;  /* 0x0000000412007c0c */ /* 0x000fda000bf46270 */
[----:B------:R-:W1:Y:S04]  /*a890*/  @!P2 LDS.128 R44, [R40] ;  /* 0x00000000282ca984 */ /* 0x000e680000000c00 */
[----:B-1----:R-:W-:Y:S01]  /*a8a0*/  @!P2 STG.E.128 desc[UR60][R50.64], R44 ;  /* 0x0000002c3200a986 */ /* 0x002fe2000c101d3c */
[----:B------:R-:W-:-:S13]  /*a8b0*/  ISETP.GE.AND P2, PT, R0, UR4, PT ;  /* 0x0000000400007c0c */ /* 0x000fda000bf46270 */
[----:B------:R-:W1:Y:S04]  /*a8c0*/  @!P2 LDS.128 R44, [R41] ;  /* 0x00000000292ca984 */ /* 0x000e680000000c00 */
[----:B-1----:R-:W-:Y:S01]  /*a8d0*/  @!P2 STG.E.128 desc[UR60][R50.64+0x40], R44 ;  /* 0x0000402c3200a986 */ /* 0x002fe2000c101d3c */
[----:B------:R-:W-:-:S13]  /*a8e0*/  ISETP.GE.AND P2, PT, R3, UR4, PT ;  /* 0x0000000403007c0c */ /* 0x000fda000bf46270 */
[----:B------:R-:W1:Y:S04]  /*a8f0*/  @!P2 LDS.128 R44, [R40+0x3800] ;  /* 0x00380000282ca984 */ /* 0x000e680000000c00 */
        /* <DEDUP_REMOVED lines=9> */
[----:B-1----:R1:W-:Y:S02]  /*a990*/  @!P2 STG.E.128 desc[UR60][R50.64+0x140], R44 ;  /* 0x0001402c3200a986 */ /* 0x0023e4000c101d3c */
.L_x_4165:
[----:B------:R-:W-:Y:S05]  /*a9a0*/  BSYNC B0 ;  /* 0x0000000000007941 */ /* 0x000fea0003800000 */
.L_x_4164:
[----:B------:R-:W-:Y:S01]  /*a9b0*/  ISETP.GE.AND P2, PT, R229, R42, PT ;  /* 0x0000002ae500720c */ /* 0x000fe20003f46270 */
[----:B------:R-:W-:-:S12]  /*a9c0*/  BSSY B0, `(.L_x_4166) ;  /* 0x0000023000007945 */ /* 0x000fd80003800000 */
[----:B------:R-:W-:Y:S05]  /*a9d0*/  @P2 BRA `(.L_x_4167) ;  /* 0x0000000000842947 */ /* 0x000fea0003800000 */
[----:B-----5:R-:W-:Y:S01]  /*a9e0*/  R2UR UR7, R55 ;  /* 0x00000000370772ca */ /* 0x020fe200000e0000 */
[----:B-1----:R-:W-:Y:S01]  /*a9f0*/  IMAD.MOV.U32 R44, RZ, RZ, R116 ;  /* 0x000000ffff2c7224 */ /* 0x002fe200078e0074 */
[----:B------:R-:W-:Y:S01]  /*aa00*/  R2UR UR4, R54 ;  /* 0x00000000360472ca */ /* 0x000fe200000e0000 */
[----:B------:R-:W-:Y:S01]  /*aa10*/  IMAD.MOV.U32 R45, RZ, RZ, R39 ;  /* 0x000000ffff2d7224 */ /* 0x000fe200078e0027 */
[----:B------:R-:W-:Y:S02]  /*aa20*/  IADD3 R47, P2, R48, 0x40, RZ ;  /* 0x00000040302f7810 */ /* 0x000fe40007f5e0ff */
[----:B------:R-:W-:Y:S02]  /*aa30*/  R2UR UR6, R53 ;  /* 0x00000000350672ca */ /* 0x000fe400000e0000 */
[----:B------:R-:W-:Y:S01]  /*aa40*/  R2UR UR5, R52 ;  /* 0x00000000340572ca */ /* 0x000fe200000e0000 */
[----:B------:R-:W-:-:S04]  /*aa50*/  IMAD.X R48, RZ, RZ, R49, P2 ;  /* 0x000000ffff307224 */ /* 0x000fc800010e0631 */
        /* <DEDUP_REMOVED lines=25> */
.L_x_4167:
[----:B------:R-:W-:Y:S05]  /*abf0*/  BSYNC B0 ;  /* 0x0000000000007941 */ /* 0x000fea0003800000 */
.L_x_4166:
[----:B------:R-:W3:Y:S01]  /*ac00*/  LDL R40, [R1+0x8] ;  /* 0x0000080001287983 */ /* 0x000ee20000100800 */
[----:B0-----:R-:W-:Y:S01]  /*ac10*/  @!P3 VIADD R43, R43, 0x368c0 ;  /* 0x000368c02b2bb836 */ /* 0x001fe20000000000 */
        /* <DEDUP_REMOVED lines=13> */
[----:B---3--:R-:W-:Y:S02]  /*acf0*/  LOP3.LUT P4, RZ, R40, 0x2, RZ, 0xc0, !PT ;  /* 0x0000000228ff7812 */ /* 0x008fe4000788c0ff */
[----:B------:R-:W-:-:S04]  /*ad00*/  SEL R40, RZ, 0x1, P3 ;  /* 0x00000001ff287807 */ /* 0x000fc80001800000 */
[----:B------:R-:W-:-:S07]  /*ad10*/  LOP3.LUT R205, R205, R40, RZ, 0x3c, !PT ;  /* 0x00000028cdcd7212 */ /* 0x000fce00078e3cff */
[----:B0-----:R-:W-:Y:S05]  /*ad20*/  @P4 BRA `(.L_x_4168) ;  /* 0xffffff7c00244947 */ /* 0x001fea000383ffff */
.L_x_4064:
[----:B------:R-:W-:Y:S01]  /*ad30*/  BSSY B0, `(.L_x_4169) ;  /* 0x0000039000007945 */ /* 0x000fe20003800000 */
[----:B------:R-:W-:Y:S02]  /*ad40*/  ISETP.GE.AND P1, PT, R153, 0x1, PT ;  /* 0x000000019900780c */ /* 0x000fe40003f26270 */
[----:B------:R-:W-:Y:S02]  /*ad50*/  CS2R R2, SRZ ;  /* 0x0000000000027805 */ /* 0x000fe4000001ff00 */
[----:B------:R-:W-:Y:S02]  /*ad60*/  PLOP3.LUT P0, PT, PT, PT, PT, 0x80, 0x0 ;  /* 0x000000000000781c */ /* 0x000fe40003f0f070 */
[----:B------:R-:W-:Y:S02]  /*ad70*/  CS2R R118, SRZ ;  /* 0x0000000000767805 */ /* 0x000fe4000001ff00 */
[----:B------:R-:W-:Y:S02]  /*ad80*/  CS2R R116, SRZ ;  /* 0x0000000000747805 */ /* 0x000fe4000001ff00 */
[----:B------:R-:W-:-:S02]  /*ad90*/  CS2R R114, SRZ ;  /* 0x0000000000727805 */ /* 0x000fc4000001ff00 */
[----:B------:R-:W-:Y:S01]  /*ada0*/  CS2R R112, SRZ ;  /* 0x0000000000707805 */ /* 0x000fe2000001ff00 */
[----:B------:R-:W-:Y:S01]  /*adb0*/  IMAD.MOV.U32 R111, RZ, RZ, RZ ;  /* 0x000000ffff6f7224 */ /* 0x000fe200078e00ff */
[----:B------:R-:W-:Y:S02]  /*adc0*/  CS2R R106, SRZ ;  /* 0x00000000006a7805 */ /* 0x000fe4000001ff00 */
[----:B------:R-:W-:Y:S02]  /*add0*/  CS2R R108, SRZ ;  /* 0x00000000006c7805 */ /* 0x000fe4000001ff00 */
[----:B-----5:R-:W-:Y:S02]  /*ade0*/  CS2R R54, SRZ ;  /* 0x0000000000367805 */ /* 0x020fe4000001ff00 */
[----:B------:R-:W-:Y:S01]  /*adf0*/  CS2R R104, SRZ ;  /* 0x0000000000687805 */ /* 0x000fe2000001ff00 */
[----:B------:R-:W-:Y:S01]  /*ae00*/  IMAD.MOV.U32 R103, RZ, RZ, RZ ;  /* 0x000000ffff677224 */ /* 0x000fe200078e00ff */
[----:B------:R-:W-:-:S02]  /*ae10*/  CS2R R98, SRZ ;  /* 0x0000000000627805 */ /* 0x000fc4000001ff00 */
[----:B------:R-:W-:Y:S02]  /*ae20*/  CS2R R100, SRZ ;  /* 0x0000000000647805 */ /* 0x000fe4000001ff00 */
[----:B------:R-:W-:Y:S01]  /*ae30*/  CS2R R96, SRZ ;  /* 0x0000000000607805 */ /* 0x000fe2000001ff00 */
[----:B------:R-:W-:Y:S01]  /*ae40*/  IMAD.MOV.U32 R95, RZ, RZ, RZ ;  /* 0x000000ffff5f7224 */ /* 0x000fe200078e00ff */
[----:B------:R-:W-:Y:S02]  /*ae50*/  CS2R R90, SRZ ;  /* 0x00000000005a7805 */ /* 0x000fe4000001ff00 */
[----:B------:R-:W-:Y:S02]  /*ae60*/  CS2R R92, SRZ ;  /* 0x00000000005c7805 */ /* 0x000fe4000001ff00 */
[----:B------:R-:W-:Y:S02]  /*ae70*/  CS2R R62, SRZ ;  /* 0x00000000003e7805 */ /* 0x000fe4000001ff00 */
        /* <DEDUP_REMOVED lines=19> */
[----:B-1----:R-:W-:Y:S02]  /*afb0*/  CS2R R50, SRZ ;  /* 0x0000000000327805 */ /* 0x002fe4000001ff00 */
[----:B------:R-:W-:Y:S02]  /*afc0*/  CS2R R52, SRZ ;  /* 0x0000000000347805 */ /* 0x000fe4000001ff00 */
[----:B--2---:R-:W-:-:S02]  /*afd0*/  CS2R R48, SRZ ;  /* 0x0000000000307805 */ /* 0x004fc4000001ff00 */
[----:B------:R-:W-:Y:S01]  /*afe0*/  CS2R R130, SRZ ;  /* 0x0000000000827805 */ /* 0x000fe2000001ff00 */
[----:B------:R-:W-:Y:S01]  /*aff0*/  IMAD.MOV.U32 R0, RZ, RZ, RZ ;  /* 0x000000ffff007224 */ /* 0x000fe200078e00ff */
        /* <DEDUP_REMOVED lines=10> */
[----:B------:R-:W0:Y:S02]  /*b0a0*/  FENCE.VIEW.ASYNC.G ;  /* 0x00000000000073c6 */ /* 0x000e240000000100 */
[----:B0-----:R-:W-:Y:S06]  /*b0b0*/  BAR.ARV 0xc, 0x180 ;  /* 0x0306000000007b1d */ /* 0x001fec0000002000 */
.L_x_4170:
[----:B------:R-:W-:Y:S05]  /*b0c0*/  BSYNC B0 ;  /* 0x0000000000007941 */ /* 0x000fea0003800000 */
.L_x_4169:
        /* <DEDUP_REMOVED lines=35> */
.L_x_4172:
        /* <DEDUP_REMOVED lines=12> */
.L_x_4176:
[----:B-1----:R1:W2:Y:S02]  /*b3c0*/  SYNCS.PHASECHK.TRANS64.TRYWAIT P0, [R16+URZ+0x36800], R3 ;  /* 0x03680003100075a7 */ /* 0x0022a4000800017f */
[----:B--2---:R-:W-:Y:S05]  /*b3d0*/  @!P0 NANOSLEEP.SYNCS 0x989680 ;  /* 0x009896800000895d */ /* 0x004fea0003900000 */
[----:B------:R-:W2:Y:S02]  /*b3e0*/  @!P0 SYNCS.PHASECHK.TRANS64 P0, [R16+URZ+0x36800], R3 ;  /* 0x03680003100085a7 */ /* 0x000ea4000800007f */
[----:B--2---:R-:W-:Y:S05]  /*b3f0*/  @!P0 BRA `(.L_x_4176) ;  /* 0xfffffffc00f08947 */ /* 0x004fea000383ffff */
.L_x_4175:
[----:B------:R-:W-:Y:S05]  /*b400*/  BSYNC B0 ;  /* 0x0000000000007941 */ /* 0x000fea0003800000 */
.L_x_4174:
[----:B------:R-:W-:Y:S05]  /*b410*/  BRA `(.L_x_4177) ;  /* 0x0000005800807947 */ /* 0x000fea0003800000 */
.L_x_4173:
[----:B------:R-:W2:Y:S01]  /*b420*/  LDL R0, [R1+0x88] ;  /* 0x0000880001007983 */ /* 0x000ea20000100800 */
[----:B------:R-:W-:Y:S01]  /*b430*/  ULDC.64 UR4, c[0x0][0x3f8] ;  /* 0x0000fe0000047ab9 */ /* 0x000fe20000000a00 */
[----:B------:R-:W-:Y:S01]  /*b440*/  ULDC.64 UR6, c[0x0][0x408] ;  /* 0x0001020000067ab9 */ /* 0x000fe20000000a00 */
[----:B------:R-:W-:Y:S01]  /*b450*/  IMAD.WIDE.U32 R4, R148, UR4, RZ ;  /* 0x0000000494047c25 */ /* 0x000fe2000f8e00ff */
[----:B--2---:R-:W-:Y:S02]  /*b460*/  R2UR UR8, R0 ;  /* 0x00000000000872ca */ /* 0x004fe400000e0000 */
[----:B------:R-:W-:-:S05]  /*b470*/  SHF.R.S32.HI R0, RZ, 0x1f, R148 ;  /* 0x0000001fff007819 */ /* 0x000fca0000011494 */
[C---:B------:R-:W-:Y:S02]  /*b480*/  IMAD R3, R0.reuse, UR4, RZ ;  /* 0x0000000400037c24 */ /* 0x040fe4000f8e02ff */
[----:B------:R-:W-:Y:S02]  /*b490*/  IMAD R7, R0, UR6, RZ ;  /* 0x0000000600077c24 */ /* 0x000fe4000f8e02ff */
[C---:B------:R-:W-:Y:S01]  /*b4a0*/  IMAD R3, R148.reuse, UR5, R3 ;  /* 0x0000000594037c24 */ /* 0x040fe2000f8e0203 */
[----:B------:R-:W-:Y:S01]  /*b4b0*/  ULDC.64 UR4, c[0x0][0x3e8] ;  /* 0x0000fa0000047ab9 */ /* 0x000fe20000000a00 */
[----:B------:R-:W-:Y:S01]  /*b4c0*/  ULOP3.LUT UP0, URZ, UR8, 0x3ff, URZ, 0xc0, !UPT ;  /* 0x000003ff083f7892 */ /* 0x000fe2000f80c03f */
[----:B------:R-:W-:Y:S01]  /*b4d0*/  IMAD R7, R148, UR7, R7 ;  /* 0x0000000794077c24 */ /* 0x000fe2000f8e0207 */
[----:B------:R-:W-:Y:S01]  /*b4e0*/  LEA R24, P0, R4, UR4, 0x1 ;  /* 0x0000000404187c11 */ /* 0x000fe2000f8008ff */
[----:B------:R-:W-:Y:S01]  /*b4f0*/  IMAD.WIDE.U32 R148, R148, UR6, RZ ;  /* 0x0000000694947c25 */ /* 0x000fe2000f8e00ff */
[----:B------:R-:W-:-:S02]  /*b500*/  ULDC.64 UR6, c[0x0][0x400] ;  /* 0x0001000000067ab9 */ /* 0x000fc40000000a00 */
[----:B------:R-:W-:Y:S01]  /*b510*/  PLOP3.LUT P2, PT, PT, PT, UP0, 0x80, 0x0 ;  /* 0x000000000000781c */ /* 0x000fe20003f4f008 */
[----:B------:R-:W-:Y:S01]  /*b520*/  IMAD.IADD R25, R3, 0x1, R5 ;  /* 0x0000000103197824 */ /* 0x000fe200078e0205 */
[----:B------:R-:W-:Y:S01]  /*b530*/  LEA R26, P1, R148, UR6, 0x1 ;  /* 0x00000006941a7c11 */ /* 0x000fe2000f8208ff */
[----:B------:R-:W-:-:S03]  /*b540*/  IMAD.IADD R27, R7, 0x1, R149 ;  /* 0x00000001071b7824 */ /* 0x000fc600078e0295 */
[----:B------:R-:W-:Y:S02]  /*b550*/  LEA.HI.X R25, R4, UR5, R25, 0x1, P0 ;  /* 0x0000000504197c11 */ /* 0x000fe400080f0c19 */
[----:B------:R-:W-:-:S05]  /*b560*/  LEA.HI.X R27, R148, UR7, R27, 0x1, P1 ;  /* 0x00000007941b7c11 */ /* 0x000fca00088f0c1b */
        /* <DEDUP_REMOVED lines=17> */
.L_x_4178:
[----:B------:R-:W-:Y:S01]  /*b680*/  ULDC.U8 UR4, c[0x0][0x410] ;  /* 0x0001040000047ab9 */ /* 0x000fe20000000000 */
[----:B------:R-:W-:Y:S01]  /*b690*/  BSSY B0, `(.L_x_4179) ;  /* 0x0000570000007945 */ /* 0x000fe20003800000 */
[----:B------:R-:W-:Y:S01]  /*b6a0*/  ISETP.NE.AND P0, PT, RZ, UR4, PT ;  /* 0x00000004ff007c0c */ /* 0x000fe2000bf05270 */
[----:B------:R-:W-:-:S12]  /*b6b0*/  IMAD R6, R133, 0x80, R204 ;  /* 0x0000008085067824 */ /* 0x000fd800078e02cc */
[----:B------:R-:W-:Y:S05]  /*b6c0*/  @!P0 BRA `(.L_x_4180) ;  /* 0x0000002800c08947 */ /* 0x000fea0003800000 */
[----:B------:R-:W-:-:S03]  /*b6d0*/  UMOV UR4, 0xffffffff ;  /* 0xffffffff00047882 */ /* 0x000fc60000000000 */
[----:B------:R-:W-:Y:S05]  /*b6e0*/  BRA.DIV UR4, `(.L_x_4181) ;  /* 0x000001b2040c7947 */ /* 0x000fea000b800000 */
[----:B------:R0:W1:Y:S04]  /*b6f0*/  SHFL.IDX PT, R0, R25, RZ, 0x1c1f ;  /* 0x001c1fff19007589 */ /* 0x00006800000e0000 */
[----:B------:R0:W2:Y:S04]  /*b700*/  SHFL.IDX PT, R3, R24, RZ, 0x1c1f ;  /* 0x001c1fff18037589 */ /* 0x0000a800000e0000 */
[----:B------:R0:W3:Y:S04]  /*b710*/  SHFL.IDX PT, R4, R27, RZ, 0x1c1f ;  /* 0x001c1fff1b047589 */ /* 0x0000e800000e0000 */
[----:B------:R0:W4:Y:S02]  /*b720*/  SHFL.IDX PT, R14, R26, RZ, 0x1c1f ;  /* 0x001c1fff1a0e7589 */ /* 0x00012400000e0000 */
.L_x_4445:
[----:B------:R-:W-:Y:S01]  /*b730*/  ULDC UR4, c[0x0][0x448] ;  /* 0x0001120000047ab9 */ /* 0x000fe20000000800 */
[----:B------:R-:W-:Y:S01]  /*b740*/  LOP3.LUT R8, R212, 0x18, R18, 0xf8, !PT ;  /* 0x00000018d4087812 */ /* 0x000fe200078ef812 */
[----:B------:R-:W-:Y:S01]  /*b750*/  IMAD R5, R152, UR4, RZ ;  /* 0x0000000498057c24 */ /* 0x000fe2000f8e02ff */
[----:B------:R-:W-:Y:S01]  /*b760*/  BSSY B1, `(.L_x_4182) ;  /* 0x0000057000017945 */ /* 0x000fe20003800000 */
[----:B------:R-:W-:Y:S02]  /*b770*/  LOP3.LUT P0, RZ, R220, 0x4, RZ, 0xc0, !PT ;  /* 0x00000004dcff7812 */ /* 0x000fe4000780c0ff */
[----:B------:R-:W-:Y:S02]  /*b780*/  CS2R R28, SRZ ;  /* 0x00000000001c7805 */ /* 0x000fe4000001ff00 */
[----:B------:R-:W-:Y:S02]  /*b790*/  LOP3.LUT R7, R8, R213, RZ, 0x3c, !PT ;  /* 0x000000d508077212 */ /* 0x000fe400078e3cff */
[----:B------:R-:W-:-:S02]  /*b7a0*/  CS2R R30, SRZ ;  /* 0x00000000001e7805 */ /* 0x000fc4000001ff00 */
[----:B------:R-:W-:Y:S01]  /*b7b0*/  ISETP.GE.AND P1, PT, R6, R5, PT ;  /* 0x000000050600720c */ /* 0x000fe20003f26270 */
[----:B------:R-:W-:Y:S01]  /*b7c0*/  IMAD R5, R133, -0x80, R5 ;  /* 0xffffff8085057824 */ /* 0x000fe200078e0205 */
[----:B------:R-:W-:Y:S01]  /*b7d0*/  CS2R R32, SRZ ;  /* 0x0000000000207805 */ /* 0x000fe2000001ff00 */
[----:B------:R-:W-:Y:S01]  /*b7e0*/  IMAD.IADD R7, R214, 0x1, R7 ;  /* 0x00000001d6077824 */ /* 0x000fe200078e0207 */
[----:B------:R-:W-:Y:S02]  /*b7f0*/  CS2R R34, SRZ ;  /* 0x0000000000227805 */ /* 0x000fe4000001ff00 */
[----:B------:R-:W-:Y:S02]  /*b800*/  CS2R R36, SRZ ;  /* 0x0000000000247805 */ /* 0x000fe4000001ff00 */
[----:B------:R-:W-:Y:S01]  /*b810*/  CS2R R38, SRZ ;  /* 0x0000000000267805 */ /* 0x000fe2000001ff00 */
[----:B------:R-:W-:Y:S01]  /*b820*/  IMAD R9, R7, 0x2, R16 ;  /* 0x0000000207097824 */ /* 0x000fe200078e0210 */
[----:B0-----:R-:W-:-:S02]  /*b830*/  CS2R R24, SRZ ;  /* 0x0000000000187805 */ /* 0x001fc4000001ff00 */
[----:B------:R-:W-:Y:S02]  /*b840*/  CS2R R26, SRZ ;  /* 0x00000000001a7805 */ /* 0x000fe4000001ff00 */
[----:B------:R-:W-:Y:S02]  /*b850*/  CS2R R20, SRZ ;  /* 0x0000000000147805 */ /* 0x000fe4000001ff00 */
[----:B------:R-:W-:Y:S02]  /*b860*/  CS2R R12, SRZ ;  /* 0x00000000000c7805 */ /* 0x000fe4000001ff00 */
[----:B------:R-:W-:Y:S01]  /*b870*/  CS2R R10, SRZ ;  /* 0x00000000000a7805 */ /* 0x000fe2000001ff00 */
[C---:B------:R-:W-:Y:S01]  /*b880*/  VIADD R50, R9.reuse, 0x15400 ;  /* 0x0001540009327836 */ /* 0x040fe20000000000 */
[----:B------:R-:W-:Y:S01]  /*b890*/  CS2R R6, SRZ ;  /* 0x0000000000067805 */ /* 0x000fe2000001ff00 */
[----:B------:R-:W-:Y:S01]  /*b8a0*/  VIADD R8, R9, 0x15440 ;  /* 0x0001544009087836 */ /* 0x000fe20000000000 */
[----:B------:R-:W-:Y:S06]  /*b8b0*/  @P1 BRA `(.L_x_4183) ;  /* 0x0000000400041947 */ /* 0x000fec0003800000 */
[----:B------:R-:W4:Y:S01]  /*b8c0*/  LDL R41, [R1+0x50] ;  /* 0x0000500001297983 */ /* 0x000f220000100800 */
[----:B------:R-:W-:-:S03]  /*b8d0*/  ULDC UR4, c[0x0][0x3f4] ;  /* 0x0000fd0000047ab9 */ /* 0x000fc60000000800 */
[----:B------:R-:W4:Y:S04]  /*b8e0*/  LDL R40, [R1+0x58] ;  /* 0x0000580001287983 */ /* 0x000f280000100800 */
[----:B------:R-:W4:Y:S04]  /*b8f0*/  LDL R42, [R1+0x54] ;  /* 0x00005400012a7983 */ /* 0x000f280000100800 */
[----:B------:R-:W4:Y:S04]  /*b900*/  LDL R44, [R1+0x60] ;  /* 0x00006000012c7983 */ /* 0x000f280000100800 */
[----:B------:R-:W4:Y:S04]  /*b910*/  LDL R49, [R1+0x5c] ;  /* 0x00005c0001317983 */ /* 0x000f280000100800 */
[----:B------:R-:W4:Y:S04]  /*b920*/  LDL R48, [R1+0x68] ;  /* 0x0000680001307983 */ /* 0x000f280000100800 */
[----:B------:R-:W4:Y:S04]  /*b930*/  LDL R53, [R1+0x70] ;  /* 0x0000700001357983 */ /* 0x000f280000100800 */
[----:B------:R-:W4:Y:S01]  /*b940*/  LDL R52, [R1+0x64] ;  /* 0x0000640001347983 */ /* 0x000f220000100800 */
[----:B------:R-:W-:-:S02]  /*b950*/  ISETP.GE.AND P2, PT, R22, UR4, PT ;  /* 0x0000000416007c0c */ /* 0x000fc4000bf46270 */
[----:B------:R-:W-:Y:S02]  /*b960*/  CS2R R38, SRZ ;  /* 0x0000000000267805 */ /* 0x000fe4000001ff00 */
[----:B------:R-:W-:Y:S01]  /*b970*/  ISETP.GE.AND P3, PT, R208, UR4, PT ;  /* 0x00000004d0007c0c */ /* 0x000fe2000bf66270 */
[----:B------:R-:W4:Y:S01]  /*b980*/  LDL R51, [R1+0x6c] ;  /* 0x00006c0001337983 */ /* 0x000f220000100800 */
[----:B------:R-:W-:Y:S02]  /*b990*/  ISETP.GE.AND P4, PT, R207, UR4, PT ;  /* 0x00000004cf007c0c */ /* 0x000fe4000bf86270 */
[----:B------:R-:W-:Y:S02]  /*b9a0*/  CS2R R6, SRZ ;  /* 0x0000000000067805 */ /* 0x000fe4000001ff00 */
[----:B------:R-:W-:-:S03]  /*b9b0*/  CS2R R36, SRZ ;  /* 0x0000000000247805 */ /* 0x000fc6000001ff00 */
[----:B--2---:R-:W-:Y:S02]  /*b9c0*/  @!P2 IMAD.MOV.U32 R10, RZ, RZ, R3 ;  /* 0x000000ffff0aa224 */ /* 0x004fe400078e0003 */
[----:B-1----:R-:W-:Y:S02]  /*b9d0*/  @!P2 IMAD.MOV.U32 R11, RZ, RZ, R0 ;  /* 0x000000ffff0ba224 */ /* 0x002fe400078e0000 */
[----:B---3--:R-:W-:Y:S02]  /*b9e0*/  @!P2 IMAD.MOV.U32 R15, RZ, RZ, R4 ;  /* 0x000000ffff0fa224 */ /* 0x008fe400078e0004 */
[----:B------:R-:W-:-:S04]  /*b9f0*/  @!P2 IMAD.WIDE R12, R22, 0x2, R10 ;  /* 0x00000002160ca825 */ /* 0x000fc800078e020a */
[----:B----4-:R-:W-:Y:S01]  /*ba00*/  @!P2 IMAD.WIDE R20, R22, 0x2, R14 ;  /* 0x000000021614a825 */ /* 0x010fe200078e020e */
[----:B------:R0:W5:Y:S04]  /*ba10*/  @!P2 LD.E.64 R38, desc[UR60][R12.64] ;  /* 0x0000003c0c26a980 */ /* 0x000168000c101b00 */
[----:B------:R1:W5:Y:S01]  /*ba20*/  @!P2 LD.E.64 R6, desc[UR60][R20.64] ;  /* 0x0000003c1406a980 */ /* 0x000362000c101b00 */
[----:B------:R-:W-:Y:S02]  /*ba30*/  ISETP.GE.AND P2, PT, R210, UR4, PT ;  /* 0x00000004d2007c0c */ /* 0x000fe4000bf46270 */
[----:B------:R-:W-:Y:S02]  /*ba40*/  CS2R R10, SRZ ;  /* 0x00000000000a7805 */ /* 0x000fe4000001ff00 */
[----:B------:R-:W-:-:S02]  /*ba50*/  CS2R R34, SRZ ;  /* 0x0000000000227805 */ /* 0x000fc4000001ff00 */
[----:B0-----:R-:W-:Y:S02]  /*ba60*/  CS2R R12, SRZ ;  /* 0x00000000000c7805 */ /* 0x001fe4000001ff00 */
[----:B------:R-:W-:Y:S02]  /*ba70*/  CS2R R32, SRZ ;  /* 0x0000000000207805 */ /* 0x000fe4000001ff00 */
[----:B-1----:R-:W-:Y:S02]  /*ba80*/  CS2R R20, SRZ ;  /* 0x0000000000147805 */ /* 0x002fe4000001ff00 */
[----:B------:R-:W-:Y:S02]  /*ba90*/  CS2R R30, SRZ ;  /* 0x00000000001e7805 */ /* 0x000fe4000001ff00 */
[C---:B------:R-:W-:Y:S02]  /*baa0*/  @!P3 IADD3 R24, P1, R3.reuse, R41, RZ ;  /* 0x000000290318b210 */ /* 0x040fe40007f3e0ff */
[----:B------:R-:W-:-:S03]  /*bab0*/  @!P4 IADD3 R28, P5, R3, R40, RZ ;  /* 0x00000028031cc210 */ /* 0x000fc60007fbe0ff */
[--C-:B------:R-:W-:Y:S01]  /*bac0*/  @!P3 IMAD.X R25, R0, 0x1, R237.reuse, P1 ;  /* 0x000000010019b824 */ /* 0x100fe200008e06ed */
[C---:B------:R-:W-:Y:S02]  /*bad0*/  @!P3 IADD3 R26, P1, R14.reuse, R41, RZ ;  /* 0x000000290e1ab210 */ /* 0x040fe40007f3e0ff */
[----:B------:R-:W-:Y:S01]  /*bae0*/  @!P4 IADD3 R40, P6, R14, R40, RZ ;  /* 0x000000280e28c210 */ /* 0x000fe20007fde0ff */
[--C-:B------:R-:W-:Y:S01]  /*baf0*/  @!P4 IMAD.X R29, R0, 0x1, R42.reuse, P5 ;  /* 0x00000001001dc824 */ /* 0x100fe200028e062a */
[----:B------:R-:W5:Y:S01]  /*bb00*/  @!P3 LD.E.64 R36, desc[UR60][R24.64] ;  /* 0x0000003c1824b980 */ /* 0x000f62000c101b00 */
[C---:B------:R-:W-:Y:S02]  /*bb10*/  @!P3 IMAD.X R27, R4.reuse, 0x1, R237, P1 ;  /* 0x00000001041bb824 */ /* 0x040fe400008e06ed */
[----:B------:R-:W-:Y:S01]  /*bb20*/  @!P4 IMAD.X R41, R4, 0x1, R42, P6 ;  /* 0x000000010429c824 */ /* 0x000fe200030e062a */
[----:B------:R-:W-:Y:S01]  /*bb30*/  ISETP.GE.AND P1, PT, R209, UR4, PT ;  /* 0x00000004d1007c0c */ /* 0x000fe2000bf26270 */
[----:B------:R-:W5:Y:S04]  /*bb40*/  @!P4 LD.E.64 R34, desc[UR60][R28.64] ;  /* 0x0000003c1c22c980 */ /* 0x000f68000c101b00 */
[----:B------:R-:W5:Y:S01]  /*bb50*/  @!P3 LD.E.64 R10, desc[UR60][R26.64] ;  /* 0x0000003c1a0ab980 */ /* 0x000f62000c101b00 */
[----:B------:R-:W-:-:S03]  /*bb60*/  ISETP.GE.AND P3, PT, R211, UR4, PT ;  /* 0x00000004d3007c0c */ /* 0x000fc6000bf66270 */
[----:B------:R0:W5:Y:S01]  /*bb70*/  @!P4 LD.E.64 R12, desc[UR60][R40.64] ;  /* 0x0000003c280cc980 */ /* 0x000162000c101b00 */
[-C--:B------:R-:W-:Y:S02]  /*bb80*/  @!P2 IADD3 R42, P4, R3, R44.reuse, RZ ;  /* 0x0000002c032aa210 */ /* 0x080fe40007f9e0ff */
[----:B------:R-:W-:-:S03]  /*bb90*/  @!P2 IADD3 R44, P5, R14, R44, RZ ;  /* 0x0000002c0e2ca210 */ /* 0x000fc60007fbe0ff */
[--C-:B------:R-:W-:Y:S02]  /*bba0*/  @!P2 IMAD.X R43, R0, 0x1, R49.reuse, P4 ;  /* 0x00000001002ba824 */ /* 0x100fe400020e0631 */
[----:B------:R-:W-:Y:S01]  /*bbb0*/  @!P2 IMAD.X R45, R4, 0x1, R49, P5 ;  /* 0x00000001042da824 */ /* 0x000fe200028e0631 */
[-C--:B------:R-:W-:Y:S02]  /*bbc0*/  @!P1 IADD3 R46, P6, R3, R48.reuse, RZ ;  /* 0x00000030032e9210 */ /* 0x080fe40007fde0ff */
[----:B------:R1:W5:Y:S04]  /*bbd0*/  @!P2 LD.E.64 R32, desc[UR60][R42.64] ;  /* 0x0000003c2a20a980 */ /* 0x000368000c101b00 */
[----:B------:R1:W5:Y:S01]  /*bbe0*/  @!P2 LD.E.64 R20, desc[UR60][R44.64] ;  /* 0x0000003c2c14a980 */ /* 0x000362000c101b00 */
[----:B0-----:R-:W-:-:S02]  /*bbf0*/  @!P1 IADD3 R40, P2, R14, R48, RZ ;  /* 0x000000300e289210 */ /* 0x001fc40007f5e0ff */
[-C--:B------:R-:W-:Y:S02]  /*bc00*/  @!P3 IADD3 R48, P4, R3, R53.reuse, RZ ;  /* 0x000000350330b210 */ /* 0x080fe40007f9e0ff */
[----:B------:R-:W-:Y:S02]  /*bc10*/  @!P3 IADD3 R14, P5, R14, R53, RZ ;  /* 0x000000350e0eb210 */ /* 0x000fe40007fbe0ff */
[----:B------:R-:W-:Y:S02]  /*bc20*/  CS2R R26, SRZ ;  /* 0x00000000001a7805 */ /* 0x000fe4000001ff00 */
[----:B------:R-:W-:Y:S02]  /*bc30*/  CS2R R28, SRZ ;  /* 0x00000000001c7805 */ /* 0x000fe4000001ff00 */
[----:B------:R-:W-:Y:S01]  /*bc40*/  CS2R R24, SRZ ;  /* 0x0000000000187805 */ /* 0x000fe2000001ff00 */
[--C-:B------:R-:W-:Y:S02]  /*bc50*/  @!P1 IMAD.X R47, R0, 0x1, R52.reuse, P6 ;  /* 0x00000001002f9824 */ /* 0x100fe400030e0634 */
[----:B------:R-:W-:-:S02]  /*bc60*/  @!P1 IMAD.X R41, R4, 0x1, R52, P2 ;  /* 0x0000000104299824 */ /* 0x000fc400010e0634 */
[--C-:B------:R-:W-:Y:S01]  /*bc70*/  @!P3 IMAD.X R49, R0, 0x1, R51.reuse, P4 ;  /* 0x000000010031b824 */ /* 0x100fe200020e0633 */
[----:B------:R1:W5:Y:S01]  /*bc80*/  @!P1 LD.E.64 R30, desc[UR60][R46.64] ;  /* 0x0000003c2e1e9980 */ /* 0x000362000c101b00 */
[----:B------:R-:W-:-:S03]  /*bc90*/  @!P3 IMAD.X R15, R4, 0x1, R51, P5 ;  /* 0x00000001040fb824 */ /* 0x000fc600028e0633 */
[----:B------:R1:W5:Y:S04]  /*bca0*/  @!P1 LD.E.64 R26, desc[UR60][R40.64] ;  /* 0x0000003c281a9980 */ /* 0x000368000c101b00 */
[----:B------:R1:W5:Y:S04]  /*bcb0*/  @!P3 LD.E.64 R28, desc[UR60][R48.64] ;  /* 0x0000003c301cb980 */ /* 0x000368000c101b00 */
[----:B------:R1:W5:Y:S02]  /*bcc0*/  @!P3 LD.E.64 R24, desc[UR60][R14.64] ;  /* 0x0000003c0e18b980 */ /* 0x000364000c101b00 */
.L_x_4183:
[----:B------:R-:W-:Y:S05]  /*bcd0*/  BSYNC B1 ;  /* 0x0000000000017941 */ /* 0x000fea0003800000 */
.L_x_4182:
[----:B-1----:R-:W-:Y:S01]  /*bce0*/  LEA.HI R0, R228, R228, RZ, 0x1 ;  /* 0x000000e4e4007211 */ /* 0x002fe200078f08ff */
[--C-:B----45:R-:W-:Y:S01]  /*bcf0*/  IMAD.MOV.U32 R14, RZ, RZ, R31.reuse ;  /* 0x000000ffff0e7224 */ /* 0x130fe200078e001f */
[----:B------:R-:W-:Y:S01]  /*bd00*/  SHF.R.U64 R65, R30, 0x10, R31 ;  /* 0x000000101e417819 */ /* 0x000fe2000000121f */
[----:B------:R-:W-:Y:S01]  /*bd10*/  IMAD.MOV.U32 R47, RZ, RZ, R7 ;  /* 0x000000ffff2f7224 */ /* 0x000fe200078e0007 */
[----:B------:R-:W-:Y:S01]  /*bd20*/  SHF.R.U32.HI R63, RZ, 0x10, R31 ;  /* 0x00000010ff3f7819 */ /* 0x000fe2000001161f */
[----:B------:R-:W-:Y:S01]  /*bd30*/  @P0 VIADD R8, R50, 0xffffffc0 ;  /* 0xffffffc032080836 */ /* 0x000fe20000000000 */
[----:B------:R-:W-:Y:S01]  /*bd40*/  LOP3.LUT R31, R0, 0xfffffffe, RZ, 0xc0, !PT ;  /* 0xfffffffe001f7812 */ /* 0x000fe200078ec0ff */
[----:B------:R-:W-:Y:S01]  /*bd50*/  IMAD.MOV.U32 R41, RZ, RZ, R38 ;  /* 0x000000ffff297224 */ /* 0x000fe200078e0026 */
[----:B------:R-:W-:Y:S01]  /*bd60*/  SHF.R.U64 R59, R6, 0x10, R7 ;  /* 0x00000010063b7819 */ /* 0x000fe20000001207 */
[----:B------:R-:W-:Y:S01]  /*bd70*/  IMAD.MOV.U32 R42, RZ, RZ, R39 ;  /* 0x000000ffff2a7224 */ /* 0x000fe200078e0027 */
[----:B------:R-:W-:Y:S01]  /*bd80*/  SHF.R.U32.HI R58, RZ, 0x10, R7 ;  /* 0x00000010ff3a7819 */ /* 0x000fe20000011607 */
[----:B------:R-:W-:Y:S01]  /*bd90*/  IMAD.IADD R31, R228, 0x1, -R31 ;  /* 0x00000001e41f7824 */ /* 0x000fe200078e0a1f */
[----:B------:R-:W-:Y:S01]  /*bda0*/  SHF.R.U64 R68, R38, 0x10, R39 ;  /* 0x0000001026447819 */ /* 0x000fe20000001227 */
[--C-:B------:R-:W-:Y:S01]  /*bdb0*/  IMAD.MOV.U32 R38, RZ, RZ, R35.reuse ;  /* 0x000000ffff267224 */ /* 0x100fe200078e0023 */
[----:B------:R-:W-:Y:S01]  /*bdc0*/  SHF.R.U32.HI R69, RZ, 0x10, R35 ;  /* 0x00000010ff457819 */ /* 0x000fe20000011623 */
[----:B------:R-:W-:Y:S01]  /*bdd0*/  IMAD.MOV.U32 R40, RZ, RZ, R37 ;  /* 0x000000ffff287224 */ /* 0x000fe200078e0025 */
[----:B------:R-:W-:Y:S01]  /*bde0*/  SHF.L.U32 R7, R31, 0x1f, RZ ;  /* 0x0000001f1f077819 */ /* 0x000fe200000006ff */
[----:B------:R-:W-:Y:S01]  /*bdf0*/  IMAD.MOV.U32 R15, RZ, RZ, R32 ;  /* 0x000000ffff0f7224 */ /* 0x000fe200078e0020 */
[----:B------:R-:W-:Y:S01]  /*be00*/  SHF.R.U32.HI R73, RZ, 0x10, R39 ;  /* 0x00000010ff497819 */ /* 0x000fe20000011627 */
[----:B------:R-:W-:Y:S01]  /*be10*/  IMAD.MOV.U32 R39, RZ, RZ, R36 ;  /* 0x000000ffff277224 */ /* 0x000fe200078e0024 */
[----:B------:R-:W0:Y:S01]  /*be20*/  SYNCS.PHASECHK.TRANS64.TRYWAIT P0, [R16+URZ+0x36800], R7 ;  /* 0x03680007100075a7 */ /* 0x000e22000800017f */
[----:B------:R-:W-:Y:S01]  /*be30*/  SHF.R.U64 R66, R36, 0x10, R37 ;  /* 0x0000001024427819 */ /* 0x000fe20000001225 */
[----:B------:R-:W-:Y:S01]  /*be40*/  IMAD.MOV.U32 R36, RZ, RZ, R33 ;  /* 0x000000ffff247224 */ /* 0x000fe200078e0021 */
[----:B------:R-:W-:Y:S01]  /*be50*/  SHF.R.U32.HI R71, RZ, 0x10, R37 ;  /* 0x00000010ff477819 */ /* 0x000fe20000011625 */
[----:B------:R-:W-:Y:S01]  /*be60*/  IMAD.MOV.U32 R37, RZ, RZ, R34 ;  /* 0x000000ffff257224 */ /* 0x000fe200078e0022 */
[--C-:B------:R-:W-:Y:S01]  /*be70*/  SHF.R.U64 R62, R32, 0x10, R33.reuse ;  /* 0x00000010203e7819 */ /* 0x100fe20000001221 */
[----:B------:R-:W-:Y:S01]  /*be80*/  IMAD.MOV.U32 R0, RZ, RZ, R28 ;  /* 0x000000ffff007224 */ /* 0x000fe200078e001c */
[----:B------:R-:W-:Y:S01]  /*be90*/  SHF.R.U32.HI R67, RZ, 0x10, R33 ;  /* 0x00000010ff437819 */ /* 0x000fe20000011621 */
[--C-:B--2---:R-:W-:Y:S01]  /*bea0*/  IMAD.MOV.U32 R3, RZ, RZ, R29.reuse ;  /* 0x000000ffff037224 */ /* 0x104fe200078e001d */
[----:B------:R-:W-:Y:S01]  /*beb0*/  SHF.R.U64 R61, R28, 0x10, R29 ;  /* 0x000000101c3d7819 */ /* 0x000fe2000000121d */
[----:B------:R-:W-:Y:S01]  /*bec0*/  IMAD.MOV.U32 R43, RZ, RZ, R27 ;  /* 0x000000ffff2b7224 */ /* 0x000fe200078e001b */
[----:B------:R-:W-:Y:S01]  /*bed0*/  SHF.R.U32.HI R60, RZ, 0x10, R29 ;  /* 0x00000010ff3c7819 */ /* 0x000fe2000001161d */
[----:B---3--:R-:W-:Y:S01]  /*bee0*/  IMAD.MOV.U32 R4, RZ, RZ, R30 ;  /* 0x000000ffff047224 */ /* 0x008fe200078e001e */
[--C-:B------:R-:W-:Y:S01]  /*bef0*/  SHF.R.U64 R51, R26, 0x10, R27.reuse ;  /* 0x000000101a337819 */ /* 0x100fe2000000121b */
[----:B------:R-:W-:Y:S01]  /*bf00*/  IMAD.MOV.U32 R46, RZ, RZ, R6 ;  /* 0x000000ffff2e7224 */ /* 0x000fe200078e0006 */
[----:B------:R-:W-:Y:S01]  /*bf10*/  SHF.R.U32.HI R50, RZ, 0x10, R27 ;  /* 0x00000010ff327819 */ /* 0x000fe2000001161b */
[----:B------:R-:W-:Y:S01]  /*bf20*/  IMAD.MOV.U32 R32, RZ, RZ, R10 ;  /* 0x000000ffff207224 */ /* 0x000fe200078e000a */
[----:B------:R-:W-:Y:S01]  /*bf30*/  SHF.R.U64 R64, R34, 0x10, R35 ;  /* 0x0000001022407819 */ /* 0x000fe20000001223 */
[----:B------:R-:W-:Y:S01]  /*bf40*/  IMAD.MOV.U32 R33, RZ, RZ, R11 ;  /* 0x000000ffff217224 */ /* 0x000fe200078e000b */
[----:B------:R-:W-:Y:S01]  /*bf50*/  PRMT R27, R38, 0x5410, R69 ;  /* 0x00005410261b7816 */ /* 0x000fe20000000045 */
        /* <DEDUP_REMOVED lines=8> */
[----:B------:R-:W-:Y:S01]  /*bfe0*/  BSSY B1, `(.L_x_4184) ;  /* 0x000001e000017945 */ /* 0x000fe20003800000 */
[--C-:B------:R-:W-:Y:S01]  /*bff0*/  SHF.R.U64 R53, R20, 0x10, R21.reuse ;  /* 0x0000001014357819 */ /* 0x100fe20000001215 */
[----:B------:R-:W-:Y:S01]  /*c000*/  IMAD.MOV.U32 R6, RZ, RZ, R26 ;  /* 0x000000ffff067224 */ /* 0x000fe200078e001a */
[----:B------:R-:W-:Y:S01]  /*c010*/  SHF.R.U32.HI R52, RZ, 0x10, R21 ;  /* 0x00000010ff347819 */ /* 0x000fe20000011615 */
[----:B------:R-:W-:Y:S01]  /*c020*/  IMAD.MOV.U32 R10, RZ, RZ, R24 ;  /* 0x000000ffff0a7224 */ /* 0x000fe200078e0018 */
[----:B------:R-:W-:Y:S01]  /*c030*/  VIMNMX R38, R5, 0x80, PT ;  /* 0x0000008005267848 */ /* 0x000fe20003fe0100 */
[--C-:B------:R-:W-:Y:S01]  /*c040*/  IMAD.MOV.U32 R11, RZ, RZ, R25.reuse ;  /* 0x000000ffff0b7224 */ /* 0x100fe200078e0019 */
[----:B------:R-:W-:-:S02]  /*c050*/  SHF.R.U64 R49, R24, 0x10, R25 ;  /* 0x0000001018317819 */ /* 0x000fc40000001219 */
[----:B------:R-:W-:Y:S02]  /*c060*/  SHF.R.U32.HI R48, RZ, 0x10, R25 ;  /* 0x00000010ff307819 */ /* 0x000fe40000011619 */
[----:B------:R-:W-:Y:S02]  /*c070*/  PRMT R26, R37, 0x5410, R64 ;  /* 0x00005410251a7816 */ /* 0x000fe40000000040 */
[----:B------:R-:W-:Y:S02]  /*c080*/  PRMT R21, R36, 0x5410, R67 ;  /* 0x0000541024157816 */ /* 0x000fe40000000043 */
[----:B------:R-:W-:Y:S02]  /*c090*/  PRMT R34, R41, 0x5410, R68 ;  /* 0x0000541029227816 */ /* 0x000fe40000000044 */
[----:B------:R-:W-:Y:S02]  /*c0a0*/  PRMT R35, R42, 0x5410, R73 ;  /* 0x000054102a237816 */ /* 0x000fe40000000049 */
[----:B------:R-:W-:-:S02]  /*c0b0*/  PRMT R30, R39, 0x5410, R66 ;  /* 0x00005410271e7816 */ /* 0x000fc40000000042 */
[----:B------:R-:W-:Y:S02]  /*c0c0*/  PRMT R31, R40, 0x5410, R71 ;  /* 0x00005410281f7816 */ /* 0x000fe40000000047 */
[----:B------:R-:W-:Y:S02]  /*c0d0*/  PRMT R20, R15, 0x5410, R62 ;  /* 0x000054100f147816 */ /* 0x000fe4000000003e */
[----:B------:R-:W-:Y:S02]  /*c0e0*/  PRMT R12, R4, 0x5410, R65 ;  /* 0x00005410040c7816 */ /* 0x000fe40000000041 */
[----:B------:R-:W-:Y:S02]  /*c0f0*/  PRMT R13, R14, 0x5410, R63 ;  /* 0x000054100e0d7816 */ /* 0x000fe4000000003f */
[----:B------:R-:W-:Y:S02]  /*c100*/  PRMT R0, R0, 0x5410, R61 ;  /* 0x0000541000007816 */ /* 0x000fe4000000003d */
[----:B------:R-:W-:-:S02]  /*c110*/  PRMT R3, R3, 0x5410, R60 ;  /* 0x0000541003037816 */ /* 0x000fc4000000003c */
[----:B------:R-:W-:Y:S02]  /*c120*/  PRMT R36, R46, 0x5410, R59 ;  /* 0x000054102e247816 */ /* 0x000fe4000000003b */
[----:B------:R-:W-:Y:S02]  /*c130*/  ISETP.GE.AND P1, PT, R204, R38, PT ;  /* 0x00000026cc00720c */ /* 0x000fe40003f26270 */
[----:B------:R-:W-:Y:S02]  /*c140*/  PRMT R37, R47, 0x5410, R58 ;  /* 0x000054102f257816 */ /* 0x000fe4000000003a */
[----:B------:R-:W-:Y:S02]  /*c150*/  PRMT R32, R32, 0x5410, R57 ;  /* 0x0000541020207816 */ /* 0x000fe40000000039 */
[----:B------:R-:W-:Y:S02]  /*c160*/  PRMT R33, R33, 0x5410, R56 ;  /* 0x0000541021217816 */ /* 0x000fe40000000038 */
[----:B------:R-:W-:-:S02]  /*c170*/  PRMT R28, R28, 0x5410, R55 ;  /* 0x000054101c1c7816 */ /* 0x000fc40000000037 */
[----:B------:R-:W-:Y:S02]  /*c180*/  PRMT R29, R29, 0x5410, R54 ;  /* 0x000054101d1d7816 */ /* 0x000fe40000000036 */
[----:B------:R-:W-:Y:S02]  /*c190*/  PRMT R24, R44, 0x5410, R53 ;  /* 0x000054102c187816 */ /* 0x000fe40000000035 */
[----:B------:R-:W-:Y:S01]  /*c1a0*/  PRMT R25, R45, 0x5410, R52 ;  /* 0x000054102d197816 */ /* 0x000fe20000000034 */
[----:B0-----:R-:W-:Y:S06]  /*c1b0*/  @!P0 BRA `(.L_x_4185) ;  /* 0x000001a400c88947 */ /* 0x001fec0003800000 */
.L_x_4446:
[----:B------:R-:W-:Y:S05]  /*c1c0*/  BSYNC B1 ;  /* 0x0000000000017941 */ /* 0x000fea0003800000 */
.L_x_4184:
        /* <DEDUP_REMOVED lines=11> */
[-C--:B------:R-:W-:Y:S02]  /*c280*/  ISETP.GE.AND P3, PT, R210, R4.reuse, PT ;  /* 0x00000004d200720c */ /* 0x080fe40003f66270 */
[----:B------:R-:W-:-:S02]  /*c290*/  ISETP.GE.AND P4, PT, R209, R4, PT ;  /* 0x00000004d100720c */ /* 0x000fc40003f86270 */
[----:B------:R-:W-:-:S03]  /*c2a0*/  ISETP.GE.AND P5, PT, R211, R4, PT ;  /* 0x00000004d300720c */ /* 0x000fc60003fa6270 */
[----:B------:R-:W-:Y:S10]  /*c2b0*/  @P0 BRA `(.L_x_4189) ;  /* 0x0000000000980947 */ /* 0x000ff40003800000 */
[----:B0-----:R-:W0:Y:S01]  /*c2c0*/  LDS.128 R4, [R9+0x15400] ;  /* 0x0154000009047984 */ /* 0x001e220000000c00 */
[----:B------:R-:W-:Y:S01]  /*c2d0*/  IMAD.U32 R45, R36, 0x10000, RZ ;  /* 0x00010000242d7824 */ /* 0x000fe200078e00ff */
[C---:B------:R-:W-:Y:S01]  /*c2e0*/  LOP3.LUT R44, R34.reuse, 0xffff0000, RZ, 0xc0, !PT ;  /* 0xffff0000222c7812 */ /* 0x040fe200078ec0ff */
[----:B------:R-:W-:Y:S01]  /*c2f0*/  IMAD.U32 R43, R34, 0x10000, RZ ;  /* 0x00010000222b7824 */ /* 0x000fe200078e00ff */
        /* <DEDUP_REMOVED lines=11> */
[----:B------:R-:W-:Y:S01]  /*c3b0*/  FFMA.FTZ R48, R39, R43, -R48 ;  /* 0x0000002b27307223 */ /* 0x000fe20000010830 */
[-C--:B------:R-:W-:Y:S01]  /*c3c0*/  FMUL.FTZ R49, R5, R44.reuse ;  /* 0x0000002c05317220 */ /* 0x080fe20000410000 */
[----:B------:R-:W-:Y:S01]  /*c3d0*/  LOP3.LUT R7, R7, 0xffff0000, RZ, 0xc0, !PT ;  /* 0xffff000007077812 */ /* 0x000fe200078ec0ff */
[----:B------:R-:W-:Y:S01]  /*c3e0*/  FFMA.FTZ R45, R39, R45, R4 ;  /* 0x0000002d272d7223 */ /* 0x000fe20000010004 */
        /* <DEDUP_REMOVED lines=19> */
.L_x_4189:
[----:B------:R-:W-:Y:S05]  /*c520*/  BSYNC B2 ;  /* 0x0000000000027941 */ /* 0x000fea0003800000 */
.L_x_4188:
[----:B------:R-:W-:Y:S04]  /*c530*/  BSSY B2, `(.L_x_4190) ;  /* 0x0000028000027945 */ /* 0x000fe80003800000 */
[----:B------:R-:W-:Y:S05]  /*c540*/  @P1 BRA `(.L_x_4191) ;  /* 0x0000000000981947 */ /* 0x000fea0003800000 */
[----:B01----:R-:W0:Y:S01]  /*c550*/  LDS.128 R4, [R8] ;  /* 0x0000000008047984 */ /* 0x003e220000000c00 */
        /* <DEDUP_REMOVED lines=37> */
.L_x_4191:
[----:B------:R-:W-:Y:S05]  /*c7b0*/  BSYNC B2 ;  /* 0x0000000000027941 */ /* 0x000fea0003800000 */
.L_x_4190:
[----:B------:R-:W-:Y:S04]  /*c7c0*/  BSSY B2, `(.L_x_4192) ;  /* 0x0000028000027945 */ /* 0x000fe80003800000 */
[----:B------:R-:W-:Y:S05]  /*c7d0*/  @P2 BRA `(.L_x_4193) ;  /* 0x0000000000982947 */ /* 0x000fea0003800000 */
[----:B012---:R-:W0:Y:S01]  /*c7e0*/  LDS.128 R4, [R9+0x19400] ;  /* 0x0194000009047984 */ /* 0x007e220000000c00 */
        /* <DEDUP_REMOVED lines=37> */
.L_x_4193:
[----:B------:R-:W-:Y:S05]  /*ca40*/  BSYNC B2 ;  /* 0x0000000000027941 */ /* 0x000fea0003800000 */
.L_x_4192:
[----:B------:R-:W-:Y:S04]  /*ca50*/  BSSY B2, `(.L_x_4194) ;  /* 0x0000028000027945 */ /* 0x000fe80003800000 */
[----:B------:R-:W-:Y:S05]  /*ca60*/  @P3 BRA `(.L_x_4195) ;  /* 0x0000000000983947 */ /* 0x000fea0003800000 */
[----:B0123--:R-:W0:Y:S01]  /*ca70*/  LDS.128 R4, [R8+0x4000] ;  /* 0x0040000008047984 */ /* 0x00fe220000000c00 */
        /* <DEDUP_REMOVED lines=37> */
.L_x_4195:
[----:B------:R-:W-:Y:S05]  /*ccd0*/  BSYNC B2 ;  /* 0x0000000000027941 */ /* 0x000fea0003800000 */
.L_x_4194:
[----:B------:R-:W-:Y:S04]  /*cce0*/  BSSY B2, `(.L_x_4196) ;  /* 0x0000028000027945 */ /* 0x000fe80003800000 */
[----:B------:R-:W-:Y:S05]  /*ccf0*/  @P4 BRA `(.L_x_4197) ;  /* 0x0000000000984947 */ /* 0x000fea0003800000 */
[----:B01234-:R-:W0:Y:S01]  /*cd00*/  LDS.128 R4, [R9+0x1d400] ;  /* 0x01d4000009047984 */ /* 0x01fe220000000c00 */
        /* <DEDUP_REMOVED lines=37> */
.L_x_4197:
[----:B------:R-:W-:Y:S05]  /*cf60*/  BSYNC B2 ;  /* 0x0000000000027941 */ /* 0x000fea0003800000 */
.L_x_4196:
        /* <DEDUP_REMOVED lines=39> */
.L_x_4187:
[----:B------:R-:W-:Y:S05]  /*d1e0*/  BSYNC B1 ;  /* 0x0000000000017941 */ /* 0x000fea0003800000 */
.L_x_4186:
[----:B------:R-:W-:-:S13]  /*d1f0*/  ISETP.GE.AND P0, PT, R229, R38, PT ;  /* 0x00000026e500720c */ /* 0x000fda0003f06270 */
[----:B------:R-:W-:Y:S05]  /*d200*/  @P0 BRA `(.L_x_4198) ;  /* 0x0000003800e00947 */ /* 0x000fea0003800000 */
[----:B01234-:R-:W0:Y:S01]  /*d210*/  LDC R4, c[0x0][0x3f4] ;  /* 0x0000fd00ff047b82 */ /* 0x01fe220000000800 */
[----:B------:R-:W-:Y:S01]  /*d220*/  BSSY B1, `(.L_x_4199) ;  /* 0x000002e000017945 */ /* 0x000fe20003800000 */
[-C--:B0-----:R-:W-:Y:S02]  /*d230*/  ISETP.GE.AND P0, PT, R22, R4.reuse, PT ;  /* 0x000000041600720c */ /* 0x081fe40003f06270 */
[-C--:B------:R-:W-:Y:S02]  /*d240*/  ISETP.GE.AND P1, PT, R208, R4.reuse, PT ;  /* 0x00000004d000720c */ /* 0x080fe40003f26270 */
[-C--:B------:R-:W-:Y:S02]  /*d250*/  ISETP.GE.AND P2, PT, R207, R4.reuse, PT ;  /* 0x00000004cf00720c */ /* 0x080fe40003f46270 */
[-C--:B------:R-:W-:Y:S02]  /*d260*/  ISETP.GE.AND P3, PT, R210, R4.reuse, PT ;  /* 0x00000004d200720c */ /* 0x080fe40003f66270 */
[----:B------:R-:W-:-:S02]  /*d270*/  ISETP.GE.AND P4, PT, R209, R4, PT ;  /* 0x00000004d100720c */ /* 0x000fc40003f86270 */
[----:B------:R-:W-:-:S03]  /*d280*/  ISETP.GE.AND P5, PT, R211, R4, PT ;  /* 0x00000004d300720c */ /* 0x000fc60003fa6270 */
[----:B------:R-:W-:Y:S10]  /*d290*/  @P0 BRA `(.L_x_4200) ;  /* 0x0000000000980947 */ /* 0x000ff40003800000 */
[----:B------:R-:W0:Y:S01]  /*d2a0*/  LDS.128 R4, [R9+0x17400] ;  /* 0x0174000009047984 */ /* 0x000e220000000c00 */
[----:B------:R-:W-:Y:S01]  /*d2b0*/  IMAD.U32 R42, R34, 0x10000, RZ ;  /* 0x00010000222a7824 */ /* 0x000fe200078e00ff */
[C---:B------:R-:W-:Y:S01]  /*d2c0*/  LOP3.LUT R47, R36.reuse, 0xffff0000, RZ, 0xc0, !PT ;  /* 0xffff0000242f7812 */ /* 0x040fe200078ec0ff */
[----:B------:R-:W-:Y:S01]  /*d2d0*/  IMAD.U32 R44, R36, 0x10000, RZ ;  /* 0x00010000242c7824 */ /* 0x000fe200078e00ff */
[----:B------:R-:W-:Y:S02]  /*d2e0*/  LOP3.LUT R45, R34, 0xffff0000, RZ, 0xc0, !PT ;  /* 0xffff0000222d7812 */ /* 0x000fe400078ec0ff */
        /* <DEDUP_REMOVED lines=15> */
[-C--:B------:R-:W-:Y:S01]  /*d3e0*/  FFMA.FTZ R5, R45, R39.reuse, -R40 ;  /* 0x000000272d057223 */ /* 0x080fe20000010828 */
[----:B------:R-:W-:Y:S01]  /*d3f0*/  LOP3.LUT R42, R35, 0xffff0000, RZ, 0xc0, !PT ;  /* 0xffff0000232a7812 */ /* 0x000fe200078ec0ff */
[----:B------:R-:W-:Y:S02]  /*d400*/  IMAD.U32 R44, R37, 0x10000, RZ ;  /* 0x00010000252c7824 */ /* 0x000fe400078e00ff */
[----:B------:R-:W-:Y:S01]  /*d410*/  FFMA.FTZ R38, R47, R39, R38 ;  /* 0x000000272f267223 */ /* 0x000fe20000010026 */
[----:B------:R-:W-:Y:S02]  /*d420*/  IMAD.U32 R40, R35, 0x10000, RZ ;  /* 0x0001000023287824 */ /* 0x000fe400078e00ff */
[-C--:B------:R-:W-:Y:S01]  /*d430*/  FMUL.FTZ R39, R46, R7.reuse ;  /* 0x000000072e277220 */ /* 0x080fe20000410000 */
[-C--:B------:R-:W-:Y:S01]  /*d440*/  FMUL.FTZ R35, R44, R6.reuse ;  /* 0x000000062c237220 */ /* 0x080fe20000410000 */
        /* <DEDUP_REMOVED lines=11> */
.L_x_4200:
[----:B------:R-:W-:Y:S05]  /*d500*/  BSYNC B1 ;  /* 0x0000000000017941 */ /* 0x000fea0003800000 */
.L_x_4199:
[----:B------:R-:W-:Y:S04]  /*d510*/  BSSY B1, `(.L_x_4201) ;  /* 0x0000028000017945 */ /* 0x000fe80003800000 */
[----:B------:R-:W-:Y:S05]  /*d520*/  @P1 BRA `(.L_x_4202) ;  /* 0x0000000000981947 */ /* 0x000fea0003800000 */
[----:B0-----:R-:W0:Y:S01]  /*d530*/  LDS.128 R4, [R8+0x2000] ;  /* 0x0020000008047984 */ /* 0x001e220000000c00 */
        /* <DEDUP_REMOVED lines=37> */
.L_x_4202:
[----:B------:R-:W-:Y:S05]  /*d790*/  BSYNC B1 ;  /* 0x0000000000017941 */ /* 0x000fea0003800000 */
.L_x_4201:
[----:B------:R-:W-:Y:S04]  /*d7a0*/  BSSY B1, `(.L_x_4203) ;  /* 0x0000028000017945 */ /* 0x000fe80003800000 */
[----:B------:R-:W-:Y:S05]  /*d7b0*/  @P2 BRA `(.L_x_4204) ;  /* 0x0000000000982947 */ /* 0x000fea0003800000 */
[----:B01----:R-:W0:Y:S01]  /*d7c0*/  LDS.128 R4, [R9+0x1b400] ;  /* 0x01b4000009047984 */ /* 0x003e220000000c00 */
        /* <DEDUP_REMOVED lines=37> */
.L_x_4204:
[----:B------:R-:W-:Y:S05]  /*da20*/  BSYNC B1 ;  /* 0x0000000000017941 */ /* 0x000fea0003800000 */
.L_x_4203:
[----:B------:R-:W-:Y:S04]  /*da30*/  BSSY B1, `(.L_x_4205) ;  /* 0x0000028000017945 */ /* 0x000fe80003800000 */
[----:B------:R-:W-:Y:S05]  /*da40*/  @P3 BRA `(.L_x_4206) ;  /* 0x0000000000983947 */ /* 0x000fea0003800000 */
[----:B012---:R-:W0:Y:S01]  /*da50*/  LDS.128 R4, [R8+0x6000] ;  /* 0x0060000008047984 */ /* 0x007e220000000c00 */
        /* <DEDUP_REMOVED lines=37> */
.L_x_4206:
[----:B------:R-:W-:Y:S05]  /*dcb0*/  BSYNC B1 ;  /* 0x0000000000017941 */ /* 0x000fea0003800000 */
.L_x_4205:
[----:B------:R-:W-:Y:S04]  /*dcc0*/  BSSY B1, `(.L_x_4207) ;  /* 0x0000028000017945 */ /* 0x000fe80003800000 */
[----:B------:R-:W-:Y:S05]  /*dcd0*/  @P4 BRA `(.L_x_4208) ;  /* 0x0000000000984947 */ /* 0x000fea0003800000 */
[----:B0123--:R-:W0:Y:S01]  /*dce0*/  LDS.128 R4, [R9+0x1f400] ;  /* 0x01f4000009047984 */ /* 0x00fe220000000c00 */
        /* <DEDUP_REMOVED lines=37> */
.L_x_4208:
[----:B------:R-:W-:Y:S05]  /*df40*/  BSYNC B1 ;  /* 0x0000000000017941 */ /* 0x000fea0003800000 */
.L_x_4207:
[----:B------:R-:W-:Y:S05]  /*df50*/  @P5 BRA `(.L_x_4198) ;  /* 0x0000002c008c5947 */ /* 0x000fea0003800000 */
[----:B01234-:R-:W0:Y:S01]  /*df60*/  LDS.128 R4, [R8+0xa000] ;  /* 0x00a0000008047984 */ /* 0x01fe220000000c00 */
[C---:B------:R-:W-:Y:S01]  /*df70*/  IMAD.U32 R21, R10.reuse, 0x10000, RZ ;  /* 0x000100000a157824 */ /* 0x040fe200078e00ff */
[----:B------:R-:W-:Y:S01]  /*df80*/  LOP3.LUT R26, R10, 0xffff0000, RZ, 0xc0, !PT ;  /* 0xffff00000a1a7812 */ /* 0x000fe200078ec0ff */
[C---:B------:R-:W-:Y:S01]  /*df90*/  IMAD.U32 R15, R0.reuse, 0x10000, RZ ;  /* 0x00010000000f7824 */ /* 0x040fe200078e00ff */
        /* <DEDUP_REMOVED lines=14> */
[----:B------:R-:W-:Y:S01]  /*e080*/  FMUL.FTZ R15, R24, R5 ;  /* 0x00000005180f7220 */ /* 0x000fe20000410000 */
        /* <DEDUP_REMOVED lines=20> */
.L_x_4180:
[----:B------:R-:W-:-:S03]  /*e1d0*/  UMOV UR4, 0xffffffff ;  /* 0xffffffff00047882 */ /* 0x000fc60000000000 */
[----:B------:R-:W-:Y:S05]  /*e1e0*/  BRA.DIV UR4, `(.L_x_4209) ;  /* 0x0000018604d07947 */ /* 0x000fea000b800000 */
[----:B------:R-:W0:Y:S04]  /*e1f0*/  SHFL.IDX PT, R3, R25, RZ, 0x1c1f ;  /* 0x001c1fff19037589 */ /* 0x000e2800000e0000 */
[----:B------:R-:W1:Y:S04]  /*e200*/  SHFL.IDX PT, R0, R24, RZ, 0x1c1f ;  /* 0x001c1fff18007589 */ /* 0x000e6800000e0000 */
[----:B------:R2:W3:Y:S04]  /*e210*/  SHFL.IDX PT, R5, R27, RZ, 0x1c1f ;  /* 0x001c1fff1b057589 */ /* 0x0004e800000e0000 */
[----:B------:R2:W4:Y:S01]  /*e220*/  SHFL.IDX PT, R14, R26, RZ, 0x1c1f ;  /* 0x001c1fff1a0e7589 */ /* 0x00052200000e0000 */
[----:B0-----:R-:W-:-:S02]  /*e230*/  IMAD.MOV.U32 R41, RZ, RZ, R3 ;  /* 0x000000ffff297224 */ /* 0x001fc400078e0003 */
[----:B-12---:R-:W-:-:S07]  /*e240*/  IMAD.MOV.U32 R40, RZ, RZ, R0 ;  /* 0x000000ffff287224 */ /* 0x006fce00078e0000 */
.L_x_4452:
[----:B------:R-:W-:Y:S01]  /*e250*/  ULDC UR4, c[0x0][0x448] ;  /* 0x0001120000047ab9 */ /* 0x000fe20000000800 */
[----:B------:R-:W-:Y:S01]  /*e260*/  BSSY B1, `(.L_x_4210) ;  /* 0x0000033000017945 */ /* 0x000fe20003800000 */
[----:B------:R-:W-:Y:S01]  /*e270*/  IMAD R44, R152, UR4, RZ ;  /* 0x00000004982c7c24 */ /* 0x000fe2000f8e02ff */
[----:B------:R-:W-:Y:S01]  /*e280*/  CS2R R8, SRZ ;  /* 0x0000000000087805 */ /* 0x000fe2000001ff00 */
[----:B----4-:R-:W-:Y:S01]  /*e290*/  IMAD.MOV.U32 R20, RZ, RZ, R14 ;  /* 0x000000ffff147224 */ /* 0x010fe200078e000e */
[----:B------:R-:W-:Y:S01]  /*e2a0*/  CS2R R10, SRZ ;  /* 0x00000000000a7805 */ /* 0x000fe2000001ff00 */
[----:B---3--:R-:W-:Y:S01]  /*e2b0*/  IMAD.MOV.U32 R21, RZ, RZ, R5 ;  /* 0x000000ffff157224 */ /* 0x008fe200078e0005 */
[----:B------:R-:W-:Y:S01]  /*e2c0*/  ISETP.GE.AND P0, PT, R6, R44, PT ;  /* 0x0000002c0600720c */ /* 0x000fe20003f06270 */
[----:B------:R-:W-:Y:S01]  /*e2d0*/  IMAD R44, R133, -0x80, R44 ;  /* 0xffffff80852c7824 */ /* 0x000fe200078e022c */
        /* <DEDUP_REMOVED lines=11> */
[C---:B------:R-:W-:Y:S01]  /*e390*/  VIADD R0, R18.reuse, 0x20 ;  /* 0x0000002012007836 */ /* 0x040fe20000000000 */
[----:B------:R-:W-:Y:S01]  /*e3a0*/  ULDC UR4, c[0x0][0x3f4] ;  /* 0x0000fd0000047ab9 */ /* 0x000fe20000000800 */
[C---:B------:R-:W-:Y:S01]  /*e3b0*/  VIADD R3, R18.reuse, 0x40 ;  /* 0x0000004012037836 */ /* 0x040fe20000000000 */
[----:B------:R-:W-:Y:S02]  /*e3c0*/  ISETP.GE.AND P0, PT, R18, UR4, PT ;  /* 0x0000000412007c0c */ /* 0x000fe4000bf06270 */
[----:B------:R-:W-:Y:S02]  /*e3d0*/  CS2R R24, SRZ ;  /* 0x0000000000187805 */ /* 0x000fe4000001ff00 */
[----:B------:R-:W-:Y:S02]  /*e3e0*/  ISETP.GE.AND P1, PT, R0, UR4, PT ;  /* 0x0000000400007c0c */ /* 0x000fe4000bf26270 */
[----:B------:R-:W-:Y:S02]  /*e3f0*/  CS2R R26, SRZ ;  /* 0x00000000001a7805 */ /* 0x000fe4000001ff00 */
[----:B------:R-:W-:-:S02]  /*e400*/  ISETP.GE.AND P2, PT, R3, UR4, PT ;  /* 0x0000000403007c0c */ /* 0x000fc4000bf46270 */
[----:B------:R-:W-:Y:S02]  /*e410*/  CS2R R4, SRZ ;  /* 0x0000000000047805 */ /* 0x000fe4000001ff00 */
[----:B------:R-:W-:Y:S02]  /*e420*/  CS2R R6, SRZ ;  /* 0x0000000000067805 */ /* 0x000fe4000001ff00 */
[----:B------:R-:W-:Y:S01]  /*e430*/  CS2R R28, SRZ ;  /* 0x00000000001c7805 */ /* 0x000fe2000001ff00 */
[----:B------:R-:W-:-:S04]  /*e440*/  @!P0 IMAD.WIDE R12, R18, 0x2, R40 ;  /* 0x00000002120c8825 */ /* 0x000fc800078e0228 */
[----:B------:R-:W-:Y:S01]  /*e450*/  @!P1 IMAD.SHL.U32 R39, R234, 0x8, RZ ;  /* 0x00000008ea279824 */ /* 0x000fe200078e00ff */
[----:B------:R0:W5:Y:S01]  /*e460*/  @!P0 LD.E.128 R24, desc[UR60][R12.64] ;  /* 0x0000003c0c188980 */ /* 0x000162000c101d00 */
[----:B------:R-:W-:Y:S01]  /*e470*/  @!P2 IMAD.SHL.U32 R43, R235, 0x8, RZ ;  /* 0x00000008eb2ba824 */ /* 0x000fe200078e00ff */
[----:B------:R-:W-:Y:S01]  /*e480*/  CS2R R30, SRZ ;  /* 0x00000000001e7805 */ /* 0x000fe2000001ff00 */
[--C-:B------:R-:W-:Y:S01]  /*e490*/  @!P1 IMAD.WIDE R36, R39, 0x2, R40.reuse ;  /* 0x0000000227249825 */ /* 0x100fe200078e0228 */
[----:B------:R-:W-:Y:S02]  /*e4a0*/  CS2R R8, SRZ ;  /* 0x0000000000087805 */ /* 0x000fe4000001ff00 */
[----:B------:R-:W-:Y:S02]  /*e4b0*/  CS2R R10, SRZ ;  /* 0x00000000000a7805 */ /* 0x000fe4000001ff00 */
[----:B------:R-:W-:Y:S01]  /*e4c0*/  CS2R R32, SRZ ;  /* 0x0000000000207805 */ /* 0x000fe2000001ff00 */
[----:B------:R-:W-:Y:S01]  /*e4d0*/  @!P2 IMAD.WIDE R40, R43, 0x2, R40 ;  /* 0x000000022b28a825 */ /* 0x000fe200078e0228 */
[----:B------:R-:W-:-:S02]  /*e4e0*/  CS2R R34, SRZ ;  /* 0x0000000000227805 */ /* 0x000fc4000001ff00 */
[----:B------:R-:W-:Y:S02]  /*e4f0*/  CS2R R14, SRZ ;  /* 0x00000000000e7805 */ /* 0x000fe4000001ff00 */
[----:B0-----:R-:W-:Y:S01]  /*e500*/  CS2R R12, SRZ ;  /* 0x00000000000c7805 */ /* 0x001fe2000001ff00 */
[--C-:B------:R-:W-:Y:S01]  /*e510*/  @!P1 IMAD.WIDE R38, R39, 0x2, R20.reuse ;  /* 0x0000000227269825 */ /* 0x100fe200078e0214 */
[----:B------:R0:W5:Y:S03]  /*e520*/  @!P1 LD.E.128 R28, desc[UR60][R36.64] ;  /* 0x0000003c241c9980 */ /* 0x000166000c101d00 */
[--C-:B------:R-:W-:Y:S01]  /*e530*/  @!P2 IMAD.WIDE R42, R43, 0x2, R20.reuse ;  /* 0x000000022b2aa825 */ /* 0x100fe200078e0214 */
[----:B------:R0:W5:Y:S03]  /*e540*/  @!P1 LD.E.128 R8, desc[UR60][R38.64] ;  /* 0x0000003c26089980 */ /* 0x000166000c101d00 */
[----:B------:R-:W-:Y:S01]  /*e550*/  @!P0 IMAD.WIDE R20, R18, 0x2, R20 ;  /* 0x0000000212148825 */ /* 0x000fe200078e0214 */
[----:B------:R0:W5:Y:S04]  /*e560*/  @!P2 LD.E.128 R32, desc[UR60][R40.64] ;  /* 0x0000003c2820a980 */ /* 0x000168000c101d00 */
[----:B------:R0:W5:Y:S04]  /*e570*/  @!P0 LD.E.128 R4, desc[UR60][R20.64] ;  /* 0x0000003c14048980 */ /* 0x000168000c101d00 */
[----:B------:R0:W5:Y:S02]  /*e580*/  @!P2 LD.E.128 R12, desc[UR60][R42.64] ;  /* 0x0000003c2a0ca980 */ /* 0x000164000c101d00 */
.L_x_4211:
[----:B------:R-:W-:Y:S05]  /*e590*/  BSYNC B1 ;  /* 0x0000000000017941 */ /* 0x000fea0003800000 */
.L_x_4210:
[----:B0-----:R-:W-:Y:S01]  /*e5a0*/  LEA.HI R20, R228, R228, RZ, 0x1 ;  /* 0x000000e4e4147211 */ /* 0x001fe200078f08ff */
[--C-:B-----5:R-:W-:Y:S01]  /*e5b0*/  IMAD.MOV.U32 R37, RZ, RZ, R5.reuse ;  /* 0x000000ffff257224 */ /* 0x120fe200078e0005 */
[--C-:B------:R-:W-:Y:S01]  /*e5c0*/  SHF.R.U64 R53, R4, 0x10, R5.reuse ;  /* 0x0000001004357819 */ /* 0x100fe20000001205 */
[----:B------:R-:W-:Y:S01]  /*e5d0*/  IMAD.MOV.U32 R0, RZ, RZ, R24 ;  /* 0x000000ffff007224 */ /* 0x000fe200078e0018 */
[----:B------:R-:W-:Y:S01]  /*e5e0*/  LOP3.LUT R21, R20, 0xfffffffe, RZ, 0xc0, !PT ;  /* 0xfffffffe14157812 */ /* 0x000fe200078ec0ff */
[----:B------:R-:W-:Y:S01]  /*e5f0*/  IMAD.MOV.U32 R40, RZ, RZ, R30 ;  /* 0x000000ffff287224 */ /* 0x000fe200078e001e */
[----:B------:R-:W-:Y:S01]  /*e600*/  SHF.R.U32.HI R52, RZ, 0x10, R5 ;  /* 0x00000010ff347819 */ /* 0x000fe20000011605 */
[--C-:B------:R-:W-:Y:S01]  /*e610*/  IMAD.MOV.U32 R3, RZ, RZ, R25.reuse ;  /* 0x000000ffff037224 */ /* 0x100fe200078e0019 */
[----:B------:R-:W-:Y:S01]  /*e620*/  SHF.R.U64 R65, R24, 0x10, R25 ;  /* 0x0000001018417819 */ /* 0x000fe20000001219 */
[----:B------:R-:W-:Y:S01]  /*e630*/  IMAD.IADD R21, R228, 0x1, -R21 ;  /* 0x00000001e4157824 */ /* 0x000fe200078e0a15 */
[----:B------:R-:W-:Y:S01]  /*e640*/  SHF.R.U64 R63, R26, 0x10, R27 ;  /* 0x000000101a3f7819 */ /* 0x000fe2000000121b */
[----:B------:R-:W-:Y:S01]  /*e650*/  IMAD.MOV.U32 R24, RZ, RZ, R26 ;  /* 0x000000ffff187224 */ /* 0x000fe200078e001a */
[----:B------:R-:W-:Y:S01]  /*e660*/  SHF.R.U64 R61, R28, 0x10, R29 ;  /* 0x000000101c3d7819 */ /* 0x000fe2000000121d */
[----:B------:R-:W-:Y:S01]  /*e670*/  IMAD.MOV.U32 R26, RZ, RZ, R28 ;  /* 0x000000ffff1a7224 */ /* 0x000fe200078e001c */
[----:B------:R-:W-:Y:S01]  /*e680*/  SHF.L.U32 R5, R21, 0x1f, RZ ;  /* 0x0000001f15057819 */ /* 0x000fe200000006ff */
[----:B------:R-:W-:Y:S01]  /*e690*/  IMAD.MOV.U32 R45, RZ, RZ, R34 ;  /* 0x000000ffff2d7224 */ /* 0x000fe200078e0022 */
[--C-:B------:R-:W-:Y:S01]  /*e6a0*/  SHF.R.U64 R59, R30, 0x10, R31.reuse ;  /* 0x000000101e3b7819 */ /* 0x100fe2000000121f */
[----:B------:R-:W-:Y:S01]  /*e6b0*/  IMAD.MOV.U32 R41, RZ, RZ, R31 ;  /* 0x000000ffff297224 */ /* 0x000fe200078e001f */
[----:B------:R-:W0:Y:S01]  /*e6c0*/  SYNCS.PHASECHK.TRANS64.TRYWAIT P0, [R16+URZ+0x36800], R5 ;  /* 0x03680005100075a7 */ /* 0x000e22000800017f */
[----:B------:R-:W-:Y:S01]  /*e6d0*/  SHF.R.U32.HI R64, RZ, 0x10, R25 ;  /* 0x00000010ff407819 */ /* 0x000fe20000011619 */
[----:B------:R-:W-:Y:S01]  /*e6e0*/  IMAD.MOV.U32 R25, RZ, RZ, R27 ;  /* 0x000000ffff197224 */ /* 0x000fe200078e001b */
[----:B------:R-:W-:Y:S01]  /*e6f0*/  SHF.R.U64 R54, R34, 0x10, R35 ;  /* 0x0000001022367819 */ /* 0x000fe20000001223 */
[----:B------:R-:W-:Y:S01]  /*e700*/  IMAD.MOV.U32 R42, RZ, RZ, R32 ;  /* 0x000000ffff2a7224 */ /* 0x000fe200078e0020 */
[----:B------:R-:W-:Y:S01]  /*e710*/  SHF.R.U32.HI R62, RZ, 0x10, R27 ;  /* 0x00000010ff3e7819 */ /* 0x000fe2000001161b */
[----:B------:R-:W-:Y:S01]  /*e720*/  IMAD.MOV.U32 R27, RZ, RZ, R29 ;  /* 0x000000ffff1b7224 */ /* 0x000fe200078e001d */
[----:B------:R-:W-:Y:S01]  /*e730*/  PRMT R34, R24, 0x5410, R63 ;  /* 0x0000541018227816 */ /* 0x000fe2000000003f */
[----:B------:R-:W-:Y:S01]  /*e740*/  IMAD.MOV.U32 R43, RZ, RZ, R33 ;  /* 0x000000ffff2b7224 */ /* 0x000fe200078e0021 */
[----:B------:R-:W-:Y:S01]  /*e750*/  SHF.R.U32.HI R60, RZ, 0x10, R29 ;  /* 0x00000010ff3c7819 */ /* 0x000fe2000001161d */
[----:B------:R-:W-:Y:S01]  /*e760*/  IMAD.MOV.U32 R46, RZ, RZ, R35 ;  /* 0x000000ffff2e7224 */ /* 0x000fe200078e0023 */
[----:B------:R-:W-:Y:S01]  /*e770*/  SHF.R.U32.HI R58, RZ, 0x10, R31 ;  /* 0x00000010ff3a7819 */ /* 0x000fe2000001161f */
[----:B------:R-:W-:Y:S01]  /*e780*/  IMAD.MOV.U32 R36, RZ, RZ, R4 ;  /* 0x000000ffff247224 */ /* 0x000fe200078e0004 */
[----:B------:R-:W-:Y:S01]  /*e790*/  PRMT R24, R26, 0x5410, R61 ;  /* 0x000054101a187816 */ /* 0x000fe2000000003d */
        /* <DEDUP_REMOVED lines=9> */
[----:B------:R-:W-:Y:S01]  /*e830*/  SHF.R.U32.HI R55, RZ, 0x10, R35 ;  /* 0x00000010ff377819 */ /* 0x000fe20000011623 */
[----:B------:R-:W-:Y:S01]  /*e840*/  IMAD.MOV.U32 R31, RZ, RZ, R11 ;  /* 0x000000ffff1f7224 */ /* 0x000fe200078e000b */
[--C-:B------:R-:W-:Y:S01]  /*e850*/  SHF.R.U64 R51, R6, 0x10, R7.reuse ;  /* 0x0000001006337819 */ /* 0x100fe20000001207 */
[----:B------:R-:W-:Y:S01]  /*e860*/  BSSY B1, `(.L_x_4212) ;  /* 0x0000021000017945 */ /* 0x000fe20003800000 */
[----:B------:R-:W-:Y:S01]  /*e870*/  SHF.R.U32.HI R50, RZ, 0x10, R7 ;  /* 0x00000010ff327819 */ /* 0x000fe20000011607 */
[----:B------:R-:W-:Y:S01]  /*e880*/  IMAD.MOV.U32 R4, RZ, RZ, R12 ;  /* 0x000000ffff047224 */ /* 0x000fe200078e000c */
[----:B------:R-:W-:Y:S01]  /*e890*/  SHF.R.U64 R49, R8, 0x10, R9 ;  /* 0x0000001008317819 */ /* 0x000fe20000001209 */
[----:B------:R-:W-:Y:S01]  /*e8a0*/  IMAD.MOV.U32 R6, RZ, RZ, R13 ;  /* 0x000000ffff067224 */ /* 0x000fe200078e000d */
[----:B------:R-:W-:Y:S01]  /*e8b0*/  SHF.R.U32.HI R48, RZ, 0x10, R9 ;  /* 0x00000010ff307819 */ /* 0x000fe20000011609 */
[----:B------:R-:W-:Y:S01]  /*e8c0*/  IMAD.MOV.U32 R20, RZ, RZ, R14 ;  /* 0x000000ffff147224 */ /* 0x000fe200078e000e */
[----:B------:R-:W-:Y:S01]  /*e8d0*/  SHF.R.U32.HI R10, RZ, 0x10, R11 ;  /* 0x00000010ff0a7819 */ /* 0x000fe2000001160b */
[----:B------:R-:W-:Y:S01]  /*e8e0*/  IMAD.MOV.U32 R21, RZ, RZ, R15 ;  /* 0x000000ffff157224 */ /* 0x000fe200078e000f */
[----:B------:R-:W-:-:S02]  /*e8f0*/  VIMNMX R40, R44, 0x80, PT ;  /* 0x000000802c287848 */ /* 0x000fc40003fe0100 */
[----:B------:R-:W-:Y:S02]  /*e900*/  PRMT R35, R25, 0x5410, R62 ;  /* 0x0000541019237816 */ /* 0x000fe4000000003e */
[--C-:B------:R-:W-:Y:S02]  /*e910*/  SHF.R.U64 R11, R12, 0x10, R13.reuse ;  /* 0x000000100c0b7819 */ /* 0x100fe4000000120d */
[----:B------:R-:W-:Y:S02]  /*e920*/  SHF.R.U32.HI R9, RZ, 0x10, R13 ;  /* 0x00000010ff097819 */ /* 0x000fe4000001160d */
[----:B------:R-:W-:Y:S02]  /*e930*/  PRMT R32, R0, 0x5410, R65 ;  /* 0x0000541000207816 */ /* 0x000fe40000000041 */
[----:B------:R-:W-:Y:S02]  /*e940*/  PRMT R33, R3, 0x5410, R64 ;  /* 0x0000541003217816 */ /* 0x000fe40000000040 */
[----:B------:R-:W-:-:S02]  /*e950*/  PRMT R25, R27, 0x5410, R60 ;  /* 0x000054101b197816 */ /* 0x000fc4000000003c */
[--C-:B------:R-:W-:Y:S02]  /*e960*/  SHF.R.U64 R7, R14, 0x10, R15.reuse ;  /* 0x000000100e077819 */ /* 0x100fe4000000120f */
[----:B------:R-:W-:Y:S02]  /*e970*/  SHF.R.U32.HI R8, RZ, 0x10, R15 ;  /* 0x00000010ff087819 */ /* 0x000fe4000001160f */
[----:B------:R-:W-:Y:S02]  /*e980*/  PRMT R27, R41, 0x5410, R58 ;  /* 0x00005410291b7816 */ /* 0x000fe4000000003a */
[----:B------:R-:W-:Y:S02]  /*e990*/  PRMT R0, R42, 0x5410, R57 ;  /* 0x000054102a007816 */ /* 0x000fe40000000039 */
[----:B------:R-:W-:Y:S02]  /*e9a0*/  PRMT R3, R43, 0x5410, R56 ;  /* 0x000054102b037816 */ /* 0x000fe40000000038 */
[----:B------:R-:W-:-:S02]  /*e9b0*/  PRMT R12, R45, 0x5410, R54 ;  /* 0x000054102d0c7816 */ /* 0x000fc40000000036 */
[----:B------:R-:W-:Y:S02]  /*e9c0*/  PRMT R13, R46, 0x5410, R55 ;  /* 0x000054102e0d7816 */ /* 0x000fe40000000037 */
[----:B------:R-:W-:Y:S02]  /*e9d0*/  PRMT R36, R36, 0x5410, R53 ;  /* 0x0000541024247816 */ /* 0x000fe40000000035 */
[----:B------:R-:W-:Y:S02]  /*e9e0*/  ISETP.GE.AND P1, PT, R204, R40, PT ;  /* 0x00000028cc00720c */ /* 0x000fe40003f26270 */
[----:B------:R-:W-:Y:S02]  /*e9f0*/  PRMT R37, R37, 0x5410, R52 ;  /* 0x0000541025257816 */ /* 0x000fe40000000034 */
[----:B------:R-:W-:Y:S02]  /*ea00*/  PRMT R38, R38, 0x5410, R51 ;  /* 0x0000541026267816 */ /* 0x000fe40000000033 */
[----:B------:R-:W-:-:S02]  /*ea10*/  PRMT R39, R39, 0x5410, R50 ;  /* 0x0000541027277816 */ /* 0x000fc40000000032 */
[----:B------:R-:W-:Y:S02]  /*ea20*/  PRMT R28, R28, 0x5410, R49 ;  /* 0x000054101c1c7816 */ /* 0x000fe40000000031 */
[----:B------:R-:W-:Y:S02]  /*ea30*/  PRMT R29, R29, 0x5410, R48 ;  /* 0x000054101d1d7816 */ /* 0x000fe40000000030 */
[----:B------:R-:W-:Y:S02]  /*ea40*/  PRMT R30, R30, 0x5410, R47 ;  /* 0x000054101e1e7816 */ /* 0x000fe4000000002f */
[----:B------:R-:W-:Y:S01]  /*ea50*/  PRMT R31, R31, 0x5410, R10 ;  /* 0x000054101f1f7816 */ /* 0x000fe2000000000a */
[----:B0-----:R-:W-:Y:S06]  /*ea60*/  @!P0 BRA `(.L_x_4213) ;  /* 0x0000018000288947 */ /* 0x001fec0003800000 */
.L_x_4453:
[----:B------:R-:W-:Y:S05]  /*ea70*/  BSYNC B1 ;  /* 0x0000000000017941 */ /* 0x000fea0003800000 */
.L_x_4212:
[----:B------:R-:W-:Y:S01]  /*ea80*/  BSSY B1, `(.L_x_4214) ;  /* 0x000011b000017945 */ /* 0x000fe20003800000 */
[----:B------:R-:W-:Y:S02]  /*ea90*/  PRMT R14, R4, 0x5410, R11 ;  /* 0x00005410040e7816 */ /* 0x000fe4000000000b */
[----:B------:R-:W-:Y:S02]  /*eaa0*/  PRMT R15, R6, 0x5410, R9 ;  /* 0x00005410060f7816 */ /* 0x000fe40000000009 */
[----:B------:R-:W-:Y:S02]  /*eab0*/  PRMT R20, R20, 0x5410, R7 ;  /* 0x0000541014147816 */ /* 0x000fe40000000007 */
[----:B------:R-:W-:Y:S01]  /*eac0*/  PRMT R21, R21, 0x5410, R8 ;  /* 0x0000541015157816 */ /* 0x000fe20000000008 */
[----:B------:R-:W-:Y:S06]  /*ead0*/  @P1 BRA `(.L_x_4215) ;  /* 0x0000001000541947 */ /* 0x000fec0003800000 */
[----:B------:R-:W1:Y:S01]  /*eae0*/  LDC R41, c[0x0][0x3f4] ;  /* 0x0000fd00ff297b82 */ /* 0x000e620000000800 */
[C---:B------:R-:W-:Y:S01]  /*eaf0*/  VIADD R4, R18.reuse, 0x20 ;  /* 0x0000002012047836 */ /* 0x040fe20000000000 */
[----:B------:R-:W-:Y:S01]  /*eb00*/  BSSY B2, `(.L_x_4216) ;  /* 0x0000060000027945 */ /* 0x000fe20003800000 */
[C---:B------:R-:W-:Y:S01]  /*eb10*/  VIADD R6, R18.reuse, 0x40 ;  /* 0x0000004012067836 */ /* 0x040fe20000000000 */
[-C--:B-1----:R-:W-:Y:S02]  /*eb20*/  ISETP.GE.AND P0, PT, R18, R41.reuse, PT ;  /* 0x000000291200720c */ /* 0x082fe40003f06270 */
[-C--:B------:R-:W-:Y:S02]  /*eb30*/  ISETP.GE.AND P1, PT, R4, R41.reuse, PT ;  /* 0x000000290400720c */ /* 0x080fe40003f26270 */
[----:B------:R-:W-:-:S09]  /*eb40*/  ISETP.GE.AND P2, PT, R6, R41, PT ;  /* 0x000000290600720c */ /* 0x000fd20003f46270 */
[----:B------:R-:W-:Y:S05]  /*eb50*/  @P0 BRA `(.L_x_4217) ;  /* 0x0000000400680947 */ /* 0x000fea0003800000 */
[----:B------:R-:W-:Y:S01]  /*eb60*/  LEA.HI R6, R41, R233, RZ, 0x1d ;  /* 0x000000e929067211 */ /* 0x000fe200078fe8ff */
[----:B------:R-:W-:Y:S01]  /*eb70*/  IMAD.U32 R53, R36, 0x10000, RZ ;  /* 0x0001000024357824 */ /* 0x000fe200078e00ff */
[----:B------:R-:W-:Y:S01]  /*eb80*/  LOP3.LUT R4, R212, 0x38, R18, 0xf8, !PT ;  /* 0x00000038d4047812 */ /* 0x000fe200078ef812 */
[----:B------:R-:W-:Y:S01]  /*eb90*/  IMAD.U32 R51, R32, 0x10000, RZ ;  /* 0x0001000020337824 */ /* 0x000fe200078e00ff */
[----:B------:R-:W-:Y:S01]  /*eba0*/  SHF.R.S32.HI R9, RZ, 0x1f, R6 ;  /* 0x0000001fff097819 */ /* 0x000fe20000011406 */
[----:B------:R-:W-:Y:S01]  /*ebb0*/  IMAD.SHL.U32 R7, R6, 0x8, RZ ;  /* 0x0000000806077824 */ /* 0x000fe200078e00ff */
[-C--:B0-----:R-:W-:Y:S02]  /*ebc0*/  LOP3.LUT R5, R4, R213.reuse, RZ, 0x3c, !PT ;  /* 0x000000d504057212 */ /* 0x081fe400078e3cff */
[----:B------:R-:W-:Y:S02]  /*ebd0*/  LEA.HI R9, R9, R6, RZ, 0x3 ;  /* 0x0000000609097211 */ /* 0x000fe400078f18ff */
[----:B------:R-:W-:Y:S01]  /*ebe0*/  LOP3.LUT R4, R212, 0x38, R7, 0xf8, !PT ;  /* 0x00000038d4047812 */ /* 0x000fe200078ef807 */
[----:B------:R-:W-:Y:S01]  /*ebf0*/  IMAD.IADD R5, R214, 0x1, R5 ;  /* 0x00000001d6057824 */ /* 0x000fe200078e0205 */
[----:B------:R-:W-:Y:S01]  /*ec00*/  LOP3.LUT R55, R36, 0xffff0000, RZ, 0xc0, !PT ;  /* 0xffff000024377812 */ /* 0x000fe200078ec0ff */
[----:B------:R-:W-:Y:S01]  /*ec10*/  IMAD.SHL.U32 R9, R9, 0x400, RZ ;  /* 0x0000040009097824 */ /* 0x000fe200078e00ff */
[----:B------:R-:W-:Y:S01]  /*ec20*/  LOP3.LUT R4, R4, R213, RZ, 0x3c, !PT ;  /* 0x000000d504047212 */ /* 0x000fe200078e3cff */
[----:B------:R-:W-:-:S03]  /*ec30*/  IMAD R58, R5, 0x2, R16 ;  /* 0x00000002053a7824 */ /* 0x000fc600078e0210 */
[----:B------:R-:W-:-:S04]  /*ec40*/  LOP3.LUT R9, R9, 0x7fffe000, RZ, 0xc0, !PT ;  /* 0x7fffe00009097812 */ /* 0x000fc800078ec0ff */
[----:B------:R-:W-:Y:S02]  /*ec50*/  IADD3 R9, R4, R9, R214 ;  /* 0x0000000904097210 */ /* 0x000fe40007ffe0d6 */
[----:B------:R-:W0:Y:S03]  /*ec60*/  LDS.128 R4, [R58+0x15400] ;  /* 0x015400003a047984 */ /* 0x000e260000000c00 */
        /* <DEDUP_REMOVED lines=16> */
[----:B------:R-:W-:Y:S01]  /*ed70*/  FMUL.FTZ R61, R8, R55 ;  /* 0x00000037083d7220 */ /* 0x000fe20000410000 */
[----:B------:R-:W-:-:S02]  /*ed80*/  IMAD.U32 R46, R37, 0x10000, RZ ;  /* 0x00010000252e7824 */ /* 0x000fc400078e00ff */
[----:B------:R-:W-:Y:S01]  /*ed90*/  FFMA.FTZ R57, R42, R51, -R57 ;  /* 0x000000332a397223 */ /* 0x000fe20000010839 */
[----:B------:R-:W-:Y:S01]  /*eda0*/  LOP3.LUT R51, R32, 0xffff0000, RZ, 0xc0, !PT ;  /* 0xffff000020337812 */ /* 0x000fe200078ec0ff */
[----:B------:R-:W-:Y:S01]  /*edb0*/  FFMA.FTZ R59, R42, R53, R59 ;  /* 0x000000352a3b7223 */ /* 0x000fe2000001003b */
[----:B------:R-:W-:Y:S02]  /*edc0*/  IMAD.U32 R42, R33, 0x10000, RZ ;  /* 0x00010000212a7824 */ /* 0x000fe400078e00ff */
[----:B------:R-:W-:Y:S02]  /*edd0*/  IMAD.U32 R48, R10, 0x10000, RZ ;  /* 0x000100000a307824 */ /* 0x000fe400078e00ff */
[-C--:B------:R-:W-:Y:S01]  /*ede0*/  FMUL.FTZ R53, R8, R51.reuse ;  /* 0x0000003308357220 */ /* 0x080fe20000410000 */
[----:B------:R-:W-:Y:S01]  /*edf0*/  FFMA.FTZ R50, R4, R51, -R61 ;  /* 0x0000003304327223 */ /* 0x000fe2000001083d */
[----:B------:R-:W-:Y:S01]  /*ee00*/  FMUL.FTZ R8, R47, R46 ;  /* 0x0000002e2f087220 */ /* 0x000fe20000410000 */
[----:B------:R-:W-:-:S02]  /*ee10*/  IMAD.U32 R51, R38, 0x10000, RZ ;  /* 0x0001000026337824 */ /* 0x000fc400078e00ff */
[-C--:B------:R-:W-:Y:S01]  /*ee20*/  FMUL.FTZ R61, R47, R42.reuse ;  /* 0x0000002a2f3d7220 */ /* 0x080fe20000410000 */
[----:B------:R-:W-:Y:S01]  /*ee30*/  FFMA.FTZ R52, R4, R55, R53 ;  /* 0x0000003704347223 */ /* 0x000fe20000010035 */
[----:B------:R-:W-:Y:S01]  /*ee40*/  LOP3.LUT R10, R10, 0xffff0000, RZ, 0xc0, !PT ;  /* 0xffff00000a0a7812 */ /* 0x000fe200078ec0ff */
[C---:B------:R-:W-:Y:S01]  /*ee50*/  FFMA.FTZ R54, R43.reuse, R42, -R8 ;  /* 0x0000002a2b367223 */ /* 0x040fe20000010808 */
[----:B------:R-:W-:Y:S02]  /*ee60*/  IMAD.U32 R47, R34, 0x10000, RZ ;  /* 0x00010000222f7824 */ /* 0x000fe400078e00ff */
[----:B------:R-:W-:Y:S01]  /*ee70*/  FFMA.FTZ R61, R43, R46, R61 ;  /* 0x0000002e2b3d7223 */ /* 0x000fe2000001003d */
        /* <DEDUP_REMOVED lines=8> */
[----:B------:R-:W-:Y:S02]  /*ef00*/  IMAD.U32 R4, R35, 0x10000, RZ ;  /* 0x0001000023047824 */ /* 0x000fe400078e00ff */
[----:B------:R-:W-:Y:S01]  /*ef10*/  FMUL.FTZ R10, R10, R43 ;  /* 0x0000002b0a0a7220 */ /* 0x000fe20000410000 */
[----:B------:R-:W-:Y:S01]  /*ef20*/  FMUL.FTZ R8, R49, R42 ;  /* 0x0000002a31087220 */ /* 0x000fe20000410000 */
[----:B------:R-:W-:Y:S01]  /*ef30*/  FFMA.FTZ R63, R44, R51, R63 ;  /* 0x000000332c3f7223 */ /* 0x000fe2000001003f */
[C---:B------:R-:W-:Y:S01]  /*ef40*/  FFMA.FTZ R44, R6.reuse, R43, -R47 ;  /* 0x0000002b062c7223 */ /* 0x040fe2000001082f */
[----:B------:R-:W-:Y:S01]  /*ef50*/  FFMA.FTZ R46, R6, R53, R10 ;  /* 0x00000035062e7223 */ /* 0x000fe2000001000a */
[-C--:B------:R-:W-:Y:S01]  /*ef60*/  FFMA.FTZ R47, R45, R4.reuse, -R8 ;  /* 0x000000042d2f7223 */ /* 0x080fe20000010808 */
[----:B------:R-:W-:Y:S01]  /*ef70*/  LOP3.LUT R11, R11, 0xffff0000, RZ, 0xc0, !PT ;  /* 0xffff00000b0b7812 */ /* 0x000fe200078ec0ff */
[----:B------:R-:W-:Y:S01]  /*ef80*/  FMUL.FTZ R48, R49, R4 ;  /* 0x0000000431307220 */ /* 0x000fe20000410000 */
[----:B------:R-:W-:-:S02]  /*ef90*/  LOP3.LUT R8, R37, 0xffff0000, RZ, 0xc0, !PT ;  /* 0xffff000025087812 */ /* 0x000fc400078ec0ff */
[----:B------:R-:W-:Y:S01]  /*efa0*/  LOP3.LUT R10, R39, 0xffff0000, RZ, 0xc0, !PT ;  /* 0xffff0000270a7812 */ /* 0x000fe200078ec0ff */
[----:B------:R-:W-:Y:S01]  /*efb0*/  FFMA.FTZ R48, R45, R42, R48 ;  /* 0x0000002a2d307223 */ /* 0x000fe20000010030 */
[----:B------:R-:W-:Y:S01]  /*efc0*/  LOP3.LUT R4, R33, 0xffff0000, RZ, 0xc0, !PT ;  /* 0xffff000021047812 */ /* 0x000fe200078ec0ff */
[----:B------:R-:W-:Y:S01]  /*efd0*/  FMUL.FTZ R42, R9, R8 ;  /* 0x00000008092a7220 */ /* 0x000fe20000410000 */
[----:B------:R-:W-:Y:S01]  /*efe0*/  LOP3.LUT R6, R35, 0xffff0000, RZ, 0xc0, !PT ;  /* 0xffff000023067812 */ /* 0x000fe200078ec0ff */
[----:B------:R-:W-:Y:S02]  /*eff0*/  FMUL.FTZ R56, R11, R10 ;  /* 0x0000000a0b387220 */ /* 0x000fe40000410000 */
[-C--:B------:R-:W-:Y:S01]  /*f000*/  FMUL.FTZ R43, R9, R4.reuse ;  /* 0x00000004092b7220 */ /* 0x080fe20000410000 */
[----:B------:R-:W-:Y:S01]  /*f010*/  FFMA.FTZ R9, R5, R4, -R42 ;  /* 0x0000000405097223 */ /* 0x000fe2000001082a */
[-C--:B------:R-:W-:Y:S01]  /*f020*/  FMUL.FTZ R11, R11, R6.reuse ;  /* 0x000000060b0b7220 */ /* 0x080fe20000410000 */
[----:B------:R-:W-:Y:S01]  /*f030*/  FFMA.FTZ R56, R7, R6, -R56 ;  /* 0x0000000607387223 */ /* 0x000fe20000010838 */
[----:B------:R-:W-:Y:S01]  /*f040*/  FFMA.FTZ R42, R5, R8, R43 ;  /* 0x00000008052a7223 */ /* 0x000fe2000001002b */
[----:B------:R-:W-:Y:S01]  /*f050*/  F2FP.BF16.F32.PACK_AB R6, R44, R55 ;  /* 0x000000372c06723e */ /* 0x000fe200000010ff */
[----:B------:R-:W-:Y:S01]  /*f060*/  FFMA.FTZ R11, R7, R10, R11 ;  /* 0x0000000a070b7223 */ /* 0x000fe2000001000b */
[----:B------:R-:W-:-:S02]  /*f070*/  F2FP.BF16.F32.PACK_AB R4, R50, R57 ;  /* 0x000000393204723e */ /* 0x000fc400000010ff */
[----:B------:R-:W-:Y:S02]  /*f080*/  F2FP.BF16.F32.PACK_AB R5, R9, R54 ;  /* 0x000000360905723e */ /* 0x000fe400000010ff */
[----:B------:R-:W-:Y:S02]  /*f090*/  F2FP.BF16.F32.PACK_AB R7, R56, R47 ;  /* 0x0000002f3807723e */ /* 0x000fe400000010ff */
[----:B------:R-:W-:Y:S02]  /*f0a0*/  F2FP.BF16.F32.PACK_AB R10, R46, R63 ;  /* 0x0000003f2e0a723e */ /* 0x000fe400000010ff */
[----:B------:R-:W-:Y:S01]  /*f0b0*/  F2FP.BF16.F32.PACK_AB R8, R52, R59 ;  /* 0x0000003b3408723e */ /* 0x000fe200000010ff */
[----:B------:R1:W-:Y:S01]  /*f0c0*/  STS.128 [R58+0x15400], R4 ;  /* 0x015400043a007388 */ /* 0x0003e20000000c00 */
[----:B------:R-:W-:Y:S02]  /*f0d0*/  F2FP.BF16.F32.PACK_AB R9, R42, R61 ;  /* 0x0000003d2a09723e */ /* 0x000fe400000010ff */
[----:B------:R-:W-:-:S05]  /*f0e0*/  F2FP.BF16.F32.PACK_AB R11, R11, R48 ;  /* 0x000000300b0b723e */ /* 0x000fca00000010ff */
[----:B------:R1:W-:Y:S02]  /*f0f0*/  STS.128 [R60+0x15400], R8 ;  /* 0x015400083c007388 */ /* 0x0003e40000000c00 */
.L_x_4217:
[----:B------:R-:W-:Y:S05]  /*f100*/  BSYNC B2 ;  /* 0x0000000000027941 */ /* 0x000fea0003800000 */
.L_x_4216:
[----:B------:R-:W-:Y:S04]  /*f110*/  BSSY B2, `(.L_x_4218) ;  /* 0x0000059000027945 */ /* 0x000fe80003800000 */
[----:B------:R-:W-:Y:S05]  /*f120*/  @P1 BRA `(.L_x_4219) ;  /* 0x00000004005c1947 */ /* 0x000fea0003800000 */
[----:B------:R-:W2:Y:S01]  /*f130*/  LDL R61, [R1+0x84] ;  /* 0x00008400013d7983 */ /* 0x000ea20000100800 */
[----:B-1----:R-:W-:Y:S01]  /*f140*/  LEA.HI R4, R41, R234, RZ, 0x1d ;  /* 0x000000ea29047211 */ /* 0x002fe200078fe8ff */
[C---:B------:R-:W-:Y:S01]  /*f150*/  IMAD.U32 R54, R28.reuse, 0x10000, RZ ;  /* 0x000100001c367824 */ /* 0x040fe200078e00ff */
[----:B------:R-:W-:Y:S01]  /*f160*/  LOP3.LUT R51, R28, 0xffff0000, RZ, 0xc0, !PT ;  /* 0xffff00001c337812 */ /* 0x000fe200078ec0ff */
[----:B------:R-:W-:Y:S01]  /*f170*/  IMAD.U32 R52, R24, 0x10000, RZ ;  /* 0x0001000018347824 */ /* 0x000fe200078e00ff */
[----:B------:R-:W-:Y:S01]  /*f180*/  SHF.R.S32.HI R7, RZ, 0x1f, R4 ;  /* 0x0000001fff077819 */ /* 0x000fe20000011404 */
[----:B0-----:R-:W-:Y:S02]  /*f190*/  IMAD.SHL.U32 R5, R4, 0x8, RZ ;  /* 0x0000000804057824 */ /* 0x001fe400078e00ff */
[----:B------:R-:W-:Y:S01]  /*f1a0*/  IMAD.U32 R53, R29, 0x10000, RZ ;  /* 0x000100001d357824 */ /* 0x000fe200078e00ff */
[----:B------:R-:W-:Y:S02]  /*f1b0*/  LEA.HI R7, R7, R4, RZ, 0x3 ;  /* 0x0000000407077211 */ /* 0x000fe400078f18ff */
[----:B------:R-:W-:-:S03]  /*f1c0*/  LOP3.LUT R4, R212, 0x38, R5, 0xf8, !PT ;  /* 0x00000038d4047812 */ /* 0x000fc600078ef805 */
[----:B------:R-:W-:Y:S01]  /*f1d0*/  IMAD.SHL.U32 R7, R7, 0x400, RZ ;  /* 0x0000040007077824 */ /* 0x000fe200078e00ff */
[----:B------:R-:W-:-:S04]  /*f1e0*/  LOP3.LUT R4, R4, R213, RZ, 0x3c, !PT ;  /* 0x000000d504047212 */ /* 0x000fc800078e3cff */
[----:B------:R-:W-:-:S04]  /*f1f0*/  LOP3.LUT R7, R7, 0x7fffe000, RZ, 0xc0, !PT ;  /* 0x7fffe00007077812 */ /* 0x000fc800078ec0ff */
[----:B------:R-:W-:-:S05]  /*f200*/  IADD3 R9, R4, R7, R214 ;  /* 0x0000000704097210 */ /* 0x000fca0007ffe0d6 */
        /* <DEDUP_REMOVED lines=8> */
[----:B------:R-:W-:Y:S01]  /*f290*/  LOP3.LUT R47, R24, 0xffff0000, RZ, 0xc0, !PT ;  /* 0xffff0000182f7812 */ /* 0x000fe200078ec0ff */
[----:B------:R-:W-:Y:S01]  /*f2a0*/  FMUL.FTZ R55, R8, R51 ;  /* 0x0000003308377220 */ /* 0x000fe20000410000 */
[C---:B------:R-:W-:Y:S01]  /*f2b0*/  IMAD.U32 R49, R10.reuse, 0x10000, RZ ;  /* 0x000100000a317824 */ /* 0x040fe200078e00ff */
[----:B------:R-:W-:Y:S01]  /*f2c0*/  LOP3.LUT R10, R10, 0xffff0000, RZ, 0xc0, !PT ;  /* 0xffff00000a0a7812 */ /* 0x000fe200078ec0ff */
[----:B------:R-:W-:-:S02]  /*f2d0*/  IMAD.U32 R50, R11, 0x10000, RZ ;  /* 0x000100000b327824 */ /* 0x000fc400078e00ff */
[----:B------:R-:W-:Y:S01]  /*f2e0*/  FMUL.FTZ R57, R8, R47 ;  /* 0x0000002f08397220 */ /* 0x000fe20000410000 */
[----:B------:R-:W-:Y:S01]  /*f2f0*/  IMAD.U32 R8, R30, 0x10000, RZ ;  /* 0x000100001e087824 */ /* 0x000fe200078e00ff */
[----:B------:R-:W-:Y:S01]  /*f300*/  LOP3.LUT R11, R11, 0xffff0000, RZ, 0xc0, !PT ;  /* 0xffff00000b0b7812 */ /* 0x000fe200078ec0ff */
[----:B--2---:R-:W0:Y:S02]  /*f310*/  LDS.128 R4, [R61] ;  /* 0x000000003d047984 */ /* 0x004e240000000c00 */
[C---:B0-----:R-:W-:Y:S01]  /*f320*/  IMAD.U32 R43, R4.reuse, 0x10000, RZ ;  /* 0x00010000042b7824 */ /* 0x041fe200078e00ff */
[----:B------:R-:W-:Y:S01]  /*f330*/  LOP3.LUT R4, R4, 0xffff0000, RZ, 0xc0, !PT ;  /* 0xffff000004047812 */ /* 0x000fe200078ec0ff */
[C---:B------:R-:W-:Y:S01]  /*f340*/  IMAD.U32 R44, R5.reuse, 0x10000, RZ ;  /* 0x00010000052c7824 */ /* 0x040fe200078e00ff */
[----:B------:R-:W-:Y:S01]  /*f350*/  LOP3.LUT R5, R5, 0xffff0000, RZ, 0xc0, !PT ;  /* 0xffff000005057812 */ /* 0x000fe200078ec0ff */
[C---:B------:R-:W-:Y:S01]  /*f360*/  FFMA.FTZ R56, R43.reuse, R52, -R56 ;  /* 0x000000342b387223 */ /* 0x040fe20000010838 */
[----:B------:R-:W-:Y:S01]  /*f370*/  FFMA.FTZ R58, R43, R54, R58 ;  /* 0x000000362b3a7223 */ /* 0x000fe2000001003a */
[----:B------:R-:W-:-:S02]  /*f380*/  IMAD.U32 R43, R25, 0x10000, RZ ;  /* 0x00010000192b7824 */ /* 0x000fc400078e00ff */
[----:B------:R-:W-:Y:S01]  /*f390*/  FFMA.FTZ R55, R4, R47, -R55 ;  /* 0x0000002f04377223 */ /* 0x000fe20000010837 */
[----:B------:R-:W-:Y:S01]  /*f3a0*/  FMUL.FTZ R47, R48, R53 ;  /* 0x00000035302f7220 */ /* 0x000fe20000410000 */
[----:B------:R-:W-:Y:S01]  /*f3b0*/  FFMA.FTZ R57, R4, R51, R57 ;  /* 0x0000003304397223 */ /* 0x000fe20000010039 */
[-C--:B------:R-:W-:Y:S01]  /*f3c0*/  FMUL.FTZ R52, R48, R43.reuse ;  /* 0x0000002b30347220 */ /* 0x080fe20000410000 */
[----:B------:R-:W-:Y:S01]  /*f3d0*/  LOP3.LUT R51, R30, 0xffff0000, RZ, 0xc0, !PT ;  /* 0xffff00001e337812 */ /* 0x000fe200078ec0ff */
[----:B------:R-:W-:Y:S01]  /*f3e0*/  FFMA.FTZ R48, R44, R43, -R47 ;  /* 0x0000002b2c307223 */ /* 0x000fe2000001082f */
[C---:B------:R-:W-:Y:S01]  /*f3f0*/  LOP3.LUT R43, R26.reuse, 0xffff0000, RZ, 0xc0, !PT ;  /* 0xffff00001a2b7812 */ /* 0x040fe200078ec0ff */
[----:B------:R-:W-:Y:S02]  /*f400*/  IMAD.U32 R4, R26, 0x10000, RZ ;  /* 0x000100001a047824 */ /* 0x000fe400078e00ff */
[----:B------:R-:W-:Y:S01]  /*f410*/  FFMA.FTZ R52, R44, R53, R52 ;  /* 0x000000352c347223 */ /* 0x000fe20000010034 */
[C---:B------:R-:W-:Y:S01]  /*f420*/  IMAD.U32 R45, R6.reuse, 0x10000, RZ ;  /* 0x00010000062d7824 */ /* 0x040fe200078e00ff */
[----:B------:R-:W-:Y:S01]  /*f430*/  LOP3.LUT R6, R6, 0xffff0000, RZ, 0xc0, !PT ;  /* 0xffff000006067812 */ /* 0x000fe200078ec0ff */
[C---:B------:R-:W-:Y:S01]  /*f440*/  FMUL.FTZ R59, R10.reuse, R51 ;  /* 0x000000330a3b7220 */ /* 0x040fe20000410000 */
[C---:B------:R-:W-:Y:S01]  /*f450*/  FMUL.FTZ R44, R49.reuse, R8 ;  /* 0x00000008312c7220 */ /* 0x040fe20000410000 */
[----:B------:R-:W-:Y:S01]  /*f460*/  FMUL.FTZ R54, R49, R4 ;  /* 0x0000000431367220 */ /* 0x000fe20000410000 */
[----:B------:R-:W-:Y:S01]  /*f470*/  FMUL.FTZ R10, R10, R43 ;  /* 0x0000002b0a0a7220 */ /* 0x000fe20000410000 */
[----:B------:R-:W-:-:S02]  /*f480*/  IMAD.U32 R49, R31, 0x10000, RZ ;  /* 0x000100001f317824 */ /* 0x000fc400078e00ff */
[----:B------:R-:W-:Y:S01]  /*f490*/  FFMA.FTZ R53, R45, R4, -R44 ;  /* 0x000000042d357223 */ /* 0x000fe2000001082c */
[----:B------:R-:W-:Y:S02]  /*f4a0*/  IMAD.U32 R47, R27, 0x10000, RZ ;  /* 0x000100001b2f7824 */ /* 0x000fe400078e00ff */
[----:B------:R-:W-:Y:S01]  /*f4b0*/  FFMA.FTZ R54, R45, R8, R54 ;  /* 0x000000082d367223 */ /* 0x000fe20000010036 */
[----:B------:R-:W-:Y:S01]  /*f4c0*/  FFMA.FTZ R51, R6, R51, R10 ;  /* 0x0000003306337223 */ /* 0x000fe2000001000a */
[----:B------:R-:W-:Y:S02]  /*f4d0*/  IMAD.U32 R46, R7, 0x10000, RZ ;  /* 0x00010000072e7824 */ /* 0x000fe400078e00ff */
[----:B------:R-:W-:Y:S01]  /*f4e0*/  FMUL.FTZ R45, R50, R49 ;  /* 0x00000031322d7220 */ /* 0x000fe20000410000 */
[----:B------:R-:W-:Y:S01]  /*f4f0*/  FFMA.FTZ R60, R6, R43, -R59 ;  /* 0x0000002b063c7223 */ /* 0x000fe2000001083b */
        /* <DEDUP_REMOVED lines=26> */
.L_x_4219:
[----:B------:R-:W-:Y:S05]  /*f6a0*/  BSYNC B2 ;  /* 0x0000000000027941 */ /* 0x000fea0003800000 */
.L_x_4218:
[----:B------:R-:W-:Y:S05]  /*f6b0*/  @P2 BRA `(.L_x_4215) ;  /* 0x00000004005c2947 */ /* 0x000fea0003800000 */
[----:B-1----:R-:W3:Y:S01]  /*f6c0*/  LDL R58, [R1+0x7c] ;  /* 0x00007c00013a7983 */ /* 0x002ee20000100800 */
[----:B------:R-:W-:Y:S01]  /*f6d0*/  LEA.HI R41, R41, R235, RZ, 0x1d ;  /* 0x000000eb29297211 */ /* 0x000fe200078fe8ff */
[C---:B------:R-:W-:Y:S01]  /*f6e0*/  IMAD.U32 R53, R14.reuse, 0x10000, RZ ;  /* 0x000100000e357824 */ /* 0x040fe200078e00ff */
[----:B------:R-:W-:Y:S01]  /*f6f0*/  LOP3.LUT R55, R14, 0xffff0000, RZ, 0xc0, !PT ;  /* 0xffff00000e377812 */ /* 0x000fe200078ec0ff */
[----:B------:R-:W-:Y:S01]  /*f700*/  IMAD.U32 R51, R0, 0x10000, RZ ;  /* 0x0001000000337824 */ /* 0x000fe200078e00ff */
[----:B--2---:R-:W-:Y:S01]  /*f710*/  SHF.R.S32.HI R4, RZ, 0x1f, R41 ;  /* 0x0000001fff047819 */ /* 0x004fe20000011429 */
[----:B0-----:R-:W-:-:S03]  /*f720*/  IMAD.SHL.U32 R5, R41, 0x8, RZ ;  /* 0x0000000829057824 */ /* 0x001fc600078e00ff */
        /* <DEDUP_REMOVED lines=20> */
[----:B---3--:R-:W0:Y:S02]  /*f870*/  LDS.128 R4, [R58] ;  /* 0x000000003a047984 */ /* 0x008e240000000c00 */
[C---:B0-----:R-:W-:Y:S01]  /*f880*/  IMAD.U32 R42, R4.reuse, 0x10000, RZ ;  /* 0x00010000042a7824 */ /* 0x041fe200078e00ff */
[----:B------:R-:W-:Y:S01]  /*f890*/  LOP3.LUT R4, R4, 0xffff0000, RZ, 0xc0, !PT ;  /* 0xffff000004047812 */ /* 0x000fe200078ec0ff */
[C---:B------:R-:W-:Y:S01]  /*f8a0*/  IMAD.U32 R43, R5.reuse, 0x10000, RZ ;  /* 0x00010000052b7824 */ /* 0x040fe200078e00ff */
[----:B------:R-:W-:Y:S01]  /*f8b0*/  LOP3.LUT R5, R5, 0xffff0000, RZ, 0xc0, !PT ;  /* 0xffff000005057812 */ /* 0x000fe200078ec0ff */
[----:B------:R-:W-:Y:S01]  /*f8c0*/  FFMA.FTZ R57, R42, R51, -R57 ;  /* 0x000000332a397223 */ /* 0x000fe20000010839 */
[----:B------:R-:W-:Y:S01]  /*f8d0*/  LOP3.LUT R51, R0, 0xffff0000, RZ, 0xc0, !PT ;  /* 0xffff000000337812 */ /* 0x000fe200078ec0ff */
[----:B------:R-:W-:Y:S01]  /*f8e0*/  FFMA.FTZ R59, R42, R53, R59 ;  /* 0x000000352a3b7223 */ /* 0x000fe2000001003b */
[----:B------:R-:W-:-:S02]  /*f8f0*/  IMAD.U32 R42, R3, 0x10000, RZ ;  /* 0x00010000032a7824 */ /* 0x000fc400078e00ff */
[----:B------:R-:W-:Y:S02]  /*f900*/  IMAD.U32 R44, R6, 0x10000, RZ ;  /* 0x00010000062c7824 */ /* 0x000fe400078e00ff */
[-C--:B------:R-:W-:Y:S01]  /*f910*/  FMUL.FTZ R53, R8, R51.reuse ;  /* 0x0000003308357220 */ /* 0x080fe20000410000 */
[----:B------:R-:W-:Y:S01]  /*f920*/  FFMA.FTZ R50, R4, R51, -R61 ;  /* 0x0000003304327223 */ /* 0x000fe2000001083d */
[C---:B------:R-:W-:Y:S01]  /*f930*/  FMUL.FTZ R8, R47.reuse, R46 ;  /* 0x0000002e2f087220 */ /* 0x040fe20000410000 */
        /* <DEDUP_REMOVED lines=47> */
.L_x_4215:
[----:B------:R-:W-:Y:S05]  /*fc30*/  BSYNC B1 ;  /* 0x0000000000017941 */ /* 0x000fea0003800000 */
.L_x_4214:
[----:B------:R-:W-:-:S13]  /*fc40*/  ISETP.GE.AND P0, PT, R229, R40, PT ;  /* 0x00000028e500720c */ /* 0x000fda0003f06270 */
[----:B------:R-:W-:Y:S05]  /*fc50*/  @P0 BRA `(.L_x_4198) ;  /* 0x00000010004c0947 */ /* 0x000fea0003800000 */
[----:B------:R-:W4:Y:S01]  /*fc60*/  LDC R40, c[0x0][0x3f4] ;  /* 0x0000fd00ff287b82 */ /* 0x000f220000000800 */
[C---:B0123--:R-:W-:Y:S01]  /*fc70*/  VIADD R5, R18.reuse, 0x20 ;  /* 0x0000002012057836 */ /* 0x04ffe20000000000 */
[----:B------:R-:W-:Y:S01]  /*fc80*/  BSSY B1, `(.L_x_4220) ;  /* 0x000005e000017945 */ /* 0x000fe20003800000 */
[C---:B------:R-:W-:Y:S01]  /*fc90*/  VIADD R7, R18.reuse, 0x40 ;  /* 0x0000004012077836 */ /* 0x040fe20000000000 */
[----:B------:R-:W-:Y:S02]  /*fca0*/  SHF.R.U32.HI R56, RZ, 0x3, R206 ;  /* 0x00000003ff387819 */ /* 0x000fe400000116ce */
[-C--:B----4-:R-:W-:Y:S02]  /*fcb0*/  ISETP.GE.AND P0, PT, R18, R40.reuse, PT ;  /* 0x000000281200720c */ /* 0x090fe40003f06270 */
[-C--:B------:R-:W-:Y:S02]  /*fcc0*/  ISETP.GE.AND P1, PT, R5, R40.reuse, PT ;  /* 0x000000280500720c */ /* 0x080fe40003f26270 */
[----:B------:R-:W-:-:S09]  /*fcd0*/  ISETP.GE.AND P2, PT, R7, R40, PT ;  /* 0x000000280700720c */ /* 0x000fd20003f46270 */
[----:B------:R-:W-:Y:S05]  /*fce0*/  @P0 BRA `(.L_x_4221) ;  /* 0x00000004005c0947 */ /* 0x000fea0003800000 */
[----:B------:R-:W2:Y:S01]  /*fcf0*/  LDL R58, [R1+0x80] ;  /* 0x00008000013a7983 */ /* 0x000ea20000100800 */
[----:B------:R-:W-:Y:S01]  /*fd00*/  LEA.HI R4, R40, R233, RZ, 0x1d ;  /* 0x000000e928047211 */ /* 0x000fe200078fe8ff */
[----:B------:R-:W-:Y:S01]  /*fd10*/  IMAD.U32 R50, R32, 0x10000, RZ ;  /* 0x0001000020327824 */ /* 0x000fe200078e00ff */
[C---:B------:R-:W-:Y:S01]  /*fd20*/  LOP3.LUT R54, R36.reuse, 0xffff0000, RZ, 0xc0, !PT ;  /* 0xffff000024367812 */ /* 0x040fe200078ec0ff */
[----:B------:R-:W-:Y:S01]  /*fd30*/  IMAD.U32 R52, R36, 0x10000, RZ ;  /* 0x0001000024347824 */ /* 0x000fe200078e00ff */
        /* <DEDUP_REMOVED lines=23> */
[----:B------:R-:W-:-:S02]  /*feb0*/  IMAD.U32 R48, R10, 0x10000, RZ ;  /* 0x000100000a307824 */ /* 0x000fc400078e00ff */
[-C--:B------:R-:W-:Y:S01]  /*fec0*/  FMUL.FTZ R36, R61, R47.reuse ;  /* 0x0000002f3d247220 */ /* 0x080fe20000410000 */
[----:B------:R-:W-:Y:S01]  /*fed0*/  IMAD.U32 R46, R38, 0x10000, RZ ;  /* 0x00010000262e7824 */ /* 0x000fe200078e00ff */
[----:B------:R-:W-:Y:S01]  /*fee0*/  LOP3.LUT R10, R10, 0xffff0000, RZ, 0xc0, !PT ;  /* 0xffff00000a0a7812 */ /* 0x000fe200078ec0ff */
[C---:B------:R-:W-:Y:S01]  /*fef0*/  IMAD.U32 R49, R11.reuse, 0x10000, RZ ;  /* 0x000100000b317824 */ /* 0x040fe200078e00ff */
[----:B------:R-:W-:Y:S02]  /*ff00*/  LOP3.LUT R38, R38, 0xffff0000, RZ, 0xc0, !PT ;  /* 0xffff000026267812 */ /* 0x000fe400078ec0ff */
[----:B------:R-:W-:Y:S01]  /*ff10*/  LOP3.LUT R11, R11, 0xffff0000, RZ, 0xc0, !PT ;  /* 0xffff00000b0b7812 */ /* 0x000fe200078ec0ff */
[----:B--2---:R-:W0:Y:S02]  /*ff20*/  LDS.128 R4, [R58] ;  /* 0x000000003a047984 */ /* 0x004e240000000c00 */
[C---:B0-----:R-:W-:Y:S01]  /*ff30*/  IMAD.U32 R42, R4.reuse, 0x10000, RZ ;  /* 0x00010000042a7824 */ /* 0x041fe200078e00ff */
[----:B------:R-:W-:Y:S01]  /*ff40*/  LOP3.LUT R4, R4, 0xffff0000, RZ, 0xc0, !PT ;  /* 0xffff000004047812 */ /* 0x000fe200078ec0ff */
[C---:B------:R-:W-:Y:S01]  /*ff50*/  IMAD.U32 R43, R5.reuse, 0x10000, RZ ;  /* 0x00010000052b7824 */ /* 0x040fe200078e00ff */
[----:B------:R-:W-:Y:S01]  /*ff60*/  LOP3.LUT R5, R5, 0xffff0000, RZ, 0xc0, !PT ;  /* 0xffff000005057812 */ /* 0x000fe200078ec0ff */
[-C--:B------:R-:W-:Y:S01]  /*ff70*/  FFMA.FTZ R51, R50, R42.reuse, -R51 ;  /* 0x0000002a32337223 */ /* 0x080fe20000010833 */
[----:B------:R-:W-:Y:S01]  /*ff80*/  FFMA.FTZ R53, R52, R42, R53 ;  /* 0x0000002a34357223 */ /* 0x000fe20000010035 */
[-C--:B------:R-:W-:Y:S01]  /*ff90*/  FFMA.FTZ R8, R32, R4.reuse, -R55 ;  /* 0x0000000420087223 */ /* 0x080fe20000010837 */
[----:B------:R-:W-:Y:S01]  /*ffa0*/  FFMA.FTZ R32, R54, R4, R57 ;  /* 0x0000000436207223 */ /* 0x000fe20000010039 */
[----:B------:R-:W-:Y:S01]  /*ffb0*/  FMUL.FTZ R42, R59, R47 ;  /* 0x0000002f3b2a7220 */ /* 0x000fe20000410000 */
[C---:B------:R-:W-:Y:S01]  /*ffc0*/  IMAD.U32 R4, R34.reuse, 0x10000, RZ ;  /* 0x0001000022047824 */ /* 0x040fe200078e00ff */
[----:B------:R-:W-:Y:S01]  /*ffd0*/  LOP3.LUT R34, R34, 0xffff0000, RZ, 0xc0, !PT ;  /* 0xffff000022227812 */ /* 0x000fe200078ec0ff */
[----:B------:R-:W-:-:S02]  /*ffe0*/  IMAD.U32 R44, R6, 0x10000, RZ ;  /* 0x00010000062c7824 */ /* 0x000fc400078e00ff */
[-C--:B------:R-:W-:Y:S01]  /*fff0*/  FFMA.FTZ R36, R59, R43.reuse, -R36 ;  /* 0x0000002b3b247223 */ /* 0x080fe20000010824 */
[----:B------:R-:W-:Y:S01]  /*10000*/  FFMA.FTZ R42, R61, R43, R42 ;  /* 0x0000002b3d2a7223 */ /* 0x000fe2000001002a */
[----:B------:R-:W-:Y:S01]  /*10010*/  LOP3.LUT R6, R6, 0xffff0000, RZ, 0xc0, !PT ;  /* 0xffff000006067812 */ /* 0x000fe200078ec0ff */
[----:B------:R-:W-:Y:S01]  /*10020*/  FMUL.FTZ R43, R46, R48 ;  /* 0x000000302e2b7220 */ /* 0x000fe20000410000 */
[----:B------:R-:W-:Y:S02]  /*10030*/  IMAD.U32 R61, R39, 0x10000, RZ ;  /* 0x00010000273d7824 */ /* 0x000fe400078e00ff */
[-C--:B------:R-:W-:Y:S01]  /*10040*/  FMUL.FTZ R55, R38, R10.reuse ;  /* 0x0000000a26377220 */ /* 0x080fe20000410000 */
[----:B------:R-:W-:Y:S01]  /*10050*/  FMUL.FTZ R57, R34, R10 ;  /* 0x0000000a22397220 */ /* 0x000fe20000410000 */
[----:B------:R-:W-:Y:S02]  /*10060*/  IMAD.U32 R59, R35, 0x10000, RZ ;  /* 0x00010000233b7824 */ /* 0x000fe400078e00ff */
[C---:B------:R-:W-:Y:S01]  /*10070*/  FMUL.FTZ R47, R4.reuse, R48 ;  /* 0x00000030042f7220 */ /* 0x040fe20000410000 */
[----:B------:R-:W-:Y:S01]  /*10080*/  FFMA.FTZ R43, R4, R44, -R43 ;  /* 0x0000002c042b7223 */ /* 0x000fe2000001082b */
[----:B------:R-:W-:-:S02]  /*10090*/  IMAD.U32 R45, R7, 0x10000, RZ ;  /* 0x00010000072d7824 */ /* 0x000fc400078e00ff */
[-C--:B------:R-:W-:Y:S01]  /*100a0*/  FMUL.FTZ R4, R61, R49.reuse ;  /* 0x000000313d047220 */ /* 0x080fe20000410000 */
[-C--:B------:R-:W-:Y:S01]  /*100b0*/  FFMA.FTZ R34, R34, R6.reuse, -R55 ;  /* 0x0000000622227223 */ /* 0x080fe20000010837 */
[----:B------:R-:W-:Y:S01]  /*100c0*/  FFMA.FTZ R57, R38, R6, R57 ;  /* 0x0000000626397223 */ /* 0x000fe20000010039 */
[----:B------:R-:W-:Y:S01]  /*100d0*/  FMUL.FTZ R6, R59, R49 ;  /* 0x000000313b067220 */ /* 0x000fe20000410000 */
[----:B------:R-:W-:Y:S01]  /*100e0*/  LOP3.LUT R39, R39, 0xffff0000, RZ, 0xc0, !PT ;  /* 0xffff000027277812 */ /* 0x000fe200078ec0ff */
[-C--:B------:R-:W-:Y:S01]  /*100f0*/  FFMA.FTZ R38, R59, R45.reuse, -R4 ;  /* 0x0000002d3b267223 */ /* 0x080fe20000010804 */
[----:B------:R-:W-:Y:S01]  /*10100*/  LOP3.LUT R35, R35, 0xffff0000, RZ, 0xc0, !PT ;  /* 0xffff000023237812 */ /* 0x000fe200078ec0ff */
[----:B------:R-:W-:Y:S01]  /*10110*/  FFMA.FTZ R10, R46, R44, R47 ;  /* 0x0000002c2e0a7223 */ /* 0x000fe2000001002f */
[----:B------:R-:W-:Y:S01]  /*10120*/  LOP3.LUT R7, R7, 0xffff0000, RZ, 0xc0, !PT ;  /* 0xffff000007077812 */ /* 0x000fe200078ec0ff */
[----:B------:R-:W-:Y:S01]  /*10130*/  FFMA.FTZ R45, R61, R45, R6 ;  /* 0x0000002d3d2d7223 */ /* 0x000fe20000010006 */
[-C--:B------:R-:W-:Y:S01]  /*10140*/  FMUL.FTZ R4, R37, R9.reuse ;  /* 0x0000000925047220 */ /* 0x080fe20000410000 */
[----:B------:R-:W-:Y:S01]  /*10150*/  FMUL.FTZ R6, R33, R9 ;  /* 0x0000000921067220 */ /* 0x000fe20000410000 */
[-C--:B------:R-:W-:Y:S01]  /*10160*/  FMUL.FTZ R44, R39, R11.reuse ;  /* 0x0000000b272c7220 */ /* 0x080fe20000410000 */
        /* <DEDUP_REMOVED lines=15> */
.L_x_4221:
[----:B------:R-:W-:Y:S05]  /*10260*/  BSYNC B1 ;  /* 0x0000000000017941 */ /* 0x000fea0003800000 */
.L_x_4220:
[----:B------:R-:W-:Y:S04]  /*10270*/  BSSY B1, `(.L_x_4222) ;  /* 0x0000059000017945 */ /* 0x000fe80003800000 */
[----:B------:R-:W-:Y:S05]  /*10280*/  @P1 BRA `(.L_x_4223) ;  /* 0x00000004005c1947 */ /* 0x000fea0003800000 */
[----:B------:R-:W2:Y:S01]  /*10290*/  LDL R50, [R1+0x78] ;  /* 0x0000780001327983 */ /* 0x000ea20000100800 */
[----:B0-----:R-:W-:Y:S01]  /*102a0*/  LEA.HI R4, R40, R234, RZ, 0x1d ;  /* 0x000000ea28047211 */ /* 0x001fe200078fe8ff */
        /* <DEDUP_REMOVED lines=10> */
[C---:B------:R-:W-:Y:S01]  /*10350*/  IMAD.U32 R49, R30.reuse, 0x10000, RZ ;  /* 0x000100001e317824 */ /* 0x040fe200078e00ff */
[----:B------:R-:W-:Y:S01]  /*10360*/  LOP3.LUT R30, R30, 0xffff0000, RZ, 0xc0, !PT ;  /* 0xffff00001e1e7812 */ /* 0x000fe200078ec0ff */
[----:B------:R-:W-:Y:S01]  /*10370*/  IMAD.SHL.U32 R7, R7, 0x400, RZ ;  /* 0x0000040007077824 */ /* 0x000fe200078e00ff */
[----:B------:R-:W-:Y:S01]  /*10380*/  LOP3.LUT R5, R4, R56, RZ, 0x3c, !PT ;  /* 0x0000003804057212 */ /* 0x000fe200078e3cff */
[C---:B------:R-:W-:Y:S01]  /*10390*/  IMAD.U32 R47, R26.reuse, 0x10000, RZ ;  /* 0x000100001a2f7824 */ /* 0x040fe200078e00ff */
[----:B------:R-:W-:-:S02]  /*103a0*/  LOP3.LUT R26, R26, 0xffff0000, RZ, 0xc0, !PT ;  /* 0xffff00001a1a7812 */ /* 0x000fc400078ec0ff */
[----:B------:R-:W-:Y:S02]  /*103b0*/  LOP3.LUT R7, R7, 0x7fffe000, RZ, 0xc0, !PT ;  /* 0x7fffe00007077812 */ /* 0x000fe400078ec0ff */
[----:B------:R-:W-:Y:S02]  /*103c0*/  LOP3.LUT R29, R29, 0xffff0000, RZ, 0xc0, !PT ;  /* 0xffff00001d1d7812 */ /* 0x000fe400078ec0ff */
[----:B------:R-:W-:Y:S02]  /*103d0*/  IADD3 R9, R5, R7, R216 ;  /* 0x0000000705097210 */ /* 0x000fe40007ffe0d8 */
[----:B------:R-:W-:-:S03]  /*103e0*/  LOP3.LUT R25, R25, 0xffff0000, RZ, 0xc0, !PT ;  /* 0xffff000019197812 */ /* 0x000fc600078ec0ff */
        /* <DEDUP_REMOVED lines=20> */
[C---:B------:R-:W-:Y:S01]  /*10530*/  FMUL.FTZ R33, R24.reuse, R8 ;  /* 0x0000000818217220 */ /* 0x040fe20000410000 */
[----:B------:R-:W-:Y:S01]  /*10540*/  FFMA.FTZ R37, R24, R4, -R37 ;  /* 0x0000000418257223 */ /* 0x000fe20000010825 */
[-C--:B------:R-:W-:Y:S01]  /*10550*/  FMUL.FTZ R43, R48, R38.reuse ;  /* 0x00000026302b7220 */ /* 0x080fe20000410000 */
[----:B------:R-:W-:Y:S01]  /*10560*/  FMUL.FTZ R45, R44, R38 ;  /* 0x000000262c2d7220 */ /* 0x000fe20000410000 */
[----:B------:R-:W-:Y:S01]  /*10570*/  FFMA.FTZ R33, R46, R4, R33 ;  /* 0x000000042e217223 */ /* 0x000fe20000010021 */
[----:B------:R-:W-:-:S02]  /*10580*/  IMAD.U32 R35, R6, 0x10000, RZ ;  /* 0x0001000006237824 */ /* 0x000fc400078e00ff */
[-C--:B------:R-:W-:Y:S01]  /*10590*/  FMUL.FTZ R4, R49, R39.reuse ;  /* 0x0000002731047220 */ /* 0x080fe20000410000 */
[-C--:B------:R-:W-:Y:S01]  /*105a0*/  FFMA.FTZ R43, R44, R34.reuse, -R43 ;  /* 0x000000222c2b7223 */ /* 0x080fe2000001082b */
[----:B------:R-:W-:Y:S01]  /*105b0*/  FFMA.FTZ R45, R48, R34, R45 ;  /* 0x00000022302d7223 */ /* 0x000fe2000001002d */
[C---:B------:R-:W-:Y:S01]  /*105c0*/  FMUL.FTZ R24, R47.reuse, R39 ;  /* 0x000000272f187220 */ /* 0x040fe20000410000 */
[-C--:B------:R-:W-:Y:S01]  /*105d0*/  FFMA.FTZ R8, R47, R35.reuse, -R4 ;  /* 0x000000232f087223 */ /* 0x080fe20000010804 */
[----:B------:R-:W-:Y:S02]  /*105e0*/  IMAD.U32 R34, R31, 0x10000, RZ ;  /* 0x000100001f227824 */ /* 0x000fe400078e00ff */
[-C--:B------:R-:W-:Y:S01]  /*105f0*/  FMUL.FTZ R39, R30, R10.reuse ;  /* 0x0000000a1e277220 */ /* 0x080fe20000410000 */
[----:B------:R-:W-:Y:S02]  /*10600*/  IMAD.U32 R4, R27, 0x10000, RZ ;  /* 0x000100001b047824 */ /* 0x000fe400078e00ff */
[----:B------:R-:W-:Y:S01]  /*10610*/  FMUL.FTZ R47, R26, R10 ;  /* 0x0000000a1a2f7220 */ /* 0x000fe20000410000 */
[----:B------:R-:W-:Y:S01]  /*10620*/  LOP3.LUT R6, R6, 0xffff0000, RZ, 0xc0, !PT ;  /* 0xffff000006067812 */ /* 0x000fe200078ec0ff */
[----:B------:R-:W-:Y:S01]  /*10630*/  FFMA.FTZ R10, R49, R35, R24 ;  /* 0x00000023310a7223 */ /* 0x000fe20000010018 */
[----:B------:R-:W-:-:S02]  /*10640*/  IMAD.U32 R36, R7, 0x10000, RZ ;  /* 0x0001000007247824 */ /* 0x000fc400078e00ff */
[-C--:B------:R-:W-:Y:S01]  /*10650*/  FMUL.FTZ R35, R34, R41.reuse ;  /* 0x0000002922237220 */ /* 0x080fe20000410000 */
[----:B------:R-:W-:Y:S01]  /*10660*/  LOP3.LUT R31, R31, 0xffff0000, RZ, 0xc0, !PT ;  /* 0xffff00001f1f7812 */ /* 0x000fe200078ec0ff */
[----:B------:R-:W-:Y:S01]  /*10670*/  FMUL.FTZ R41, R4, R41 ;  /* 0x0000002904297220 */ /* 0x000fe20000410000 */
[----:B------:R-:W-:Y:S01]  /*10680*/  LOP3.LUT R27, R27, 0xffff0000, RZ, 0xc0, !PT ;  /* 0xffff00001b1b7812 */ /* 0x000fe200078ec0ff */
[----:B------:R-:W-:Y:S01]  /*10690*/  FFMA.FTZ R47, R30, R6, R47 ;  /* 0x000000061e2f7223 */ /* 0x000fe2000001002f */
[----:B------:R-:W-:Y:S01]  /*106a0*/  LOP3.LUT R7, R7, 0xffff0000, RZ, 0xc0, !PT ;  /* 0xffff000007077812 */ /* 0x000fe200078ec0ff */
[----:B------:R-:W-:Y:S01]  /*106b0*/  FFMA.FTZ R35, R4, R36, -R35 ;  /* 0x0000002404237223 */ /* 0x000fe20000010823 */
[----:B------:R-:W-:Y:S01]  /*106c0*/  FFMA.FTZ R39, R26, R6, -R39 ;  /* 0x000000061a277223 */ /* 0x000fe20000010827 */
[----:B------:R-:W-:Y:S01]  /*106d0*/  FFMA.FTZ R41, R34, R36, R41 ;  /* 0x0000002422297223 */ /* 0x000fe20000010029 */
[----:B------:R-:W-:Y:S01]  /*106e0*/  FMUL.FTZ R4, R29, R9 ;  /* 0x000000091d047220 */ /* 0x000fe20000410000 */
        /* <DEDUP_REMOVED lines=17> */
.L_x_4223:
[----:B------:R-:W-:Y:S05]  /*10800*/  BSYNC B1 ;  /* 0x0000000000017941 */ /* 0x000fea0003800000 */
.L_x_4222:
[----:B------:R-:W-:Y:S05]  /*10810*/  @P2 BRA `(.L_x_4198) ;  /* 0x00000004005c2947 */ /* 0x000fea0003800000 */
[----:B0-----:R-:W2:Y:S01]  /*10820*/  LDL R41, [R1+0x74] ;  /* 0x0000740001297983 */ /* 0x001ea20000100800 */
        /* <DEDUP_REMOVED lines=45> */
[----:B------:R-:W-:-:S02]  /*10b00*/  IMAD.U32 R27, R6, 0x10000, RZ ;  /* 0x00010000061b7824 */ /* 0x000fc400078e00ff */
[-C--:B------:R-:W-:Y:S01]  /*10b10*/  FMUL.FTZ R0, R39, R31.reuse ;  /* 0x0000001f27007220 */ /* 0x080fe20000410000 */
[----:B------:R-:W-:Y:S01]  /*10b20*/  FFMA.FTZ R25, R38, R4, R25 ;  /* 0x0000000426197223 */ /* 0x000fe20000010019 */
        /* <DEDUP_REMOVED lines=15> */
[-C--:B------:R-:W-:Y:S01]  /*10c20*/  FFMA.FTZ R31, R12, R6.reuse, -R31 ;  /* 0x000000060c1f7223 */ /* 0x080fe2000001081f */
[----:B------:R-:W-:Y:S01]  /*10c30*/  LOP3.LUT R7, R7, 0xffff0000, RZ, 0xc0, !PT ;  /* 0xffff000007077812 */ /* 0x000fe200078ec0ff */
[----:B------:R-:W-:Y:S01]  /*10c40*/  FFMA.FTZ R37, R20, R6, R37 ;  /* 0x0000000614257223 */ /* 0x000fe20000010025 */
[-C--:B------:R-:W-:Y:S01]  /*10c50*/  FFMA.FTZ R27, R0, R28.reuse, -R27 ;  /* 0x0000001c001b7223 */ /* 0x080fe2000001081b */
        /* <DEDUP_REMOVED lines=19> */
.L_x_4198:
[----:B------:R-:W-:Y:S05]  /*10d90*/  BSYNC B0 ;  /* 0x0000000000007941 */ /* 0x000fea0003800000 */
.L_x_4179:
[----:B------:R-:W-:Y:S01]  /*10da0*/  @!PT LDS RZ, [RZ] ;  /* 0x00000000fffff984 */ /* 0x000fe20000000800 */
[----:B------:R-:W-:Y:S01]  /*10db0*/  @!PT LDS RZ, [RZ] ;  /* 0x00000000fffff984 */ /* 0x000fe20000000800 */
[----:B------:R-:W-:Y:S01]  /*10dc0*/  @!PT LDS RZ, [RZ] ;  /* 0x00000000fffff984 */ /* 0x000fe20000000800 */
[----:B------:R-:W-:Y:S01]  /*10dd0*/  @!PT LDS RZ, [RZ] ;  /* 0x00000000fffff984 */ /* 0x000fe20000000800 */
[----:B------:R5:W-:Y:S06]  /*10de0*/  MEMBAR.ALL.CTA ;  /* 0x0000000000007992 */ /* 0x000bec0000008000 */
[----:B-----5:R-:W5:Y:S01]  /*10df0*/  FENCE.VIEW.ASYNC.S ;  /* 0x00000000000073c6 */ /* 0x020f620000000000 */
[----:B------:R-:W-:Y:S05]  /*10e00*/  WARPSYNC.ALL ;  /* 0x0000000000007948 */ /* 0x000fea0003800000 */
[----:B-----5:R-:W-:Y:S06]  /*10e10*/  BAR.SYNC.DEFER_BLOCKING 0xd, 0x100 ;  /* 0x0344000000007b1d */ /* 0x020fec0000010000 */
.L_x_4177:
[----:B------:R-:W5:Y:S02]  /*10e20*/  LDL R0, [R1+0x1c] ;  /* 0x00001c0001007983 */ /* 0x000f640000100800 */
[----:B-----5:R-:W-:-:S13]  /*10e30*/  R2UR UR4, R0 ;  /* 0x00000000000472ca */ /* 0x020fda00000e0000 */
[----:B------:R-:W-:-:S05]  /*10e40*/  IMAD.U32 R0, RZ, RZ, UR4 ;  /* 0x00000004ff007e24 */ /* 0x000fca000f8e00ff */
[----:B------:R-:W-:-:S13]  /*10e50*/  ISETP.NE.AND P0, PT, R0, 0x3, PT ;  /* 0x000000030000780c */ /* 0x000fda0003f05270 */
[----:B------:R-:W-:Y:S05]  /*10e60*/  @!P0 BRA `(.L_x_4224) ;  /* 0x0000000000048947 */ /* 0x000fea0003800000 */
[----:B------:R-:W-:Y:S01]  /*10e70*/  BPT.TRAP 0x1 ;  /* 0x000000040000795c */ /* 0x000fe20000300000 */
.L_x_4224:
[----:B01234-:R-:W-:Y:S01]  /*10e80*/  IMAD R6, R215, 0x8, R16 ;  /* 0x00000008d7067824 */ /* 0x01ffe200078e0210 */
[----:B------:R-:W-:-:S04]  /*10e90*/  SHF.L.U32 R3, R217, 0x1f, RZ ;  /* 0x0000001fd9037819 */ /* 0x000fc800000006ff */
[----:B------:R0:W1:Y:S01]  /*10ea0*/  SYNCS.PHASECHK.TRANS64.TRYWAIT P2, [R6+URZ+0x36830], R3 ;  /* 0x03683003060075a7 */ /* 0x000062000804017f */
[----:B------:R-:W-:Y:S05]  /*10eb0*/  @!P0 BRA `(.L_x_4225) ;  /* 0x0000000000048947 */ /* 0x000fea0003800000 */
[----:B------:R-:W-:Y:S01]  /*10ec0*/  BPT.TRAP 0x1 ;  /* 0x000000040000795c */ /* 0x000fe20000300000 */
.L_x_4225:
[----:B------:R-:W2:Y:S01]  /*10ed0*/  S2R R0, SR_TID.X ;  /* 0x0000000000007919 */ /* 0x000ea20000002100 */
[----:B------:R-:W-:Y:S01]  /*10ee0*/  IMAD.MOV.U32 R119, RZ, RZ, RZ ;  /* 0x000000ffff777224 */ /* 0x000fe200078e00ff */
[----:B--2---:R-:W-:-:S04]  /*10ef0*/  LOP3.LUT R0, R0, 0x7f, RZ, 0xc0, !PT ;  /* 0x0000007f00007812 */ /* 0x004fc800078ec0ff */
[----:B------:R-:W-:Y:S01]  /*10f00*/  ISETP.NE.AND P1, PT, R0, RZ, PT ;  /* 0x000000ff0000720c */ /* 0x000fe20003f25270 */
[----:B-1----:R-:W-:-:S12]  /*10f10*/  @P2 BRA `(.L_x_4226) ;  /* 0x0000000000082947 */ /* 0x002fd80003800000 */
[----:B------:R-:W1:Y:S02]  /*10f20*/  SYNCS.PHASECHK.TRANS64.TRYWAIT P2, [R6+URZ+0x36830], R3 ;  /* 0x03683003060075a7 */ /* 0x000e64000804017f */
[----:B-1----:R-:W-:Y:S05]  /*10f30*/  @!P2 BRA `(.L_x_4227) ;  /* 0x0000015c0008a947 */ /* 0x002fea0003800000 */
.L_x_4226:
[----:B------:R-:W-:Y:S05]  /*10f40*/  WARPSYNC.ALL ;  /* 0x0000000000007948 */ /* 0x000fea0003800000 */
[----:B------:R-:W-:Y:S01]  /*10f50*/  VIADD R0, R16, 0x21400 ;  /* 0x0002140010007836 */ /* 0x000fe20000000000 */
[----:B------:R-:W-:Y:S01]  /*10f60*/  R2UR UR20, R2 ;  /* 0x00000000021472ca */ /* 0x000fe200000e0000 */
[----:B01----:R-:W-:Y:S01]  /*10f70*/  IMAD.MOV.U32 R3, RZ, RZ, 0x40000040 ;  /* 0x40000040ff037424 */ /* 0x003fe200078e00ff */
[----:B------:R-:W-:Y:S01]  /*10f80*/  WARPGROUP.ARRIVE ;  /* 0x00000000000079c5 */ /* 0x000fe20000000000 */
[----:B------:R-:W-:Y:S01]  /*10f90*/  UMOV UR5, 0x40000040 ;  /* 0x4000004000057882 */ /* 0x000fe20000000000 */
[----:B------:R-:W-:Y:S01]  /*10fa0*/  SHF.R.U32.HI R0, RZ, 0x4, R0 ;  /* 0x00000004ff007819 */ /* 0x000fe20000011600 */
[----:B------:R-:W-:Y:S01]  /*10fb0*/  IMAD.MOV.U32 R5, RZ, RZ, 0x40000040 ;  /* 0x40000040ff057424 */ /* 0x000fe200078e00ff */
[----:B------:R-:W-:Y:S01]  /*10fc0*/  R2UR UR7, R3 ;  /* 0x00000000030772ca */ /* 0x000fe200000e0000 */
[----:B------:R-:W-:Y:S01]  /*10fd0*/  UMOV UR23, UR5 ;  /* 0x0000000500177c82 */ /* 0x000fe20008000000 */
[----:B------:R-:W-:Y:S01]  /*10fe0*/  LOP3.LUT R0, R0, 0x3fff, RZ, 0xc0, !PT ;  /* 0x00003fff00007812 */ /* 0x000fe200078ec0ff */
[----:B------:R-:W-:Y:S01]  /*10ff0*/  IMAD.U32 R21, RZ, RZ, UR5 ;  /* 0x00000005ff157e24 */ /* 0x000fe2000f8e00ff */
[----:B------:R-:W-:Y:S01]  /*11000*/  UMOV UR9, UR23 ;  /* 0x0000001700097c82 */ /* 0x000fe20008000000 */
[----:B------:R-:W-:Y:S01]  /*11010*/  IMAD.MOV.U32 R9, RZ, RZ, 0x40000040 ;  /* 0x40000040ff097424 */ /* 0x000fe200078e00ff */
[----:B------:R-:W-:Y:S01]  /*11020*/  LOP3.LUT R218, R0, 0x10000, RZ, 0xfc, !PT ;  /* 0x0001000000da7812 */ /* 0x000fe200078efcff */
[----:B------:R-:W-:Y:S01]  /*11030*/  ULOP3.LUT UR20, UR20, 0x10000, URZ, 0xfc, !UPT ;  /* 0x0001000014147892 */ /* 0x000fe2000f8efc3f */
[----:B------:R-:W-:Y:S01]  /*11040*/  IMAD.MOV.U32 R11, RZ, RZ, 0x40000040 ;  /* 0x40000040ff0b7424 */ /* 0x000fe200078e00ff */
[----:B------:R-:W-:Y:S01]  /*11050*/  UMOV UR13, UR23 ;  /* 0x00000017000d7c82 */ /* 0x000fe20008000000 */
[----:B------:R-:W-:Y:S01]  /*11060*/  R2UR UR15, R9 ;  /* 0x00000000090f72ca */ /* 0x000fe200000e0000 */
[----:B------:R-:W-:Y:S01]  /*11070*/  IMAD R2, R215, 0xa80, R218 ;  /* 0x00000a80d7027824 */ /* 0x000fe200078e02da */
[----:B------:R-:W-:Y:S01]  /*11080*/  UMOV UR17, UR23 ;  /* 0x0000001700117c82 */ /* 0x000fe20008000000 */
[----:B------:R-:W-:Y:S01]  /*11090*/  IMAD.MOV.U32 R9, RZ, RZ, 0x40000040 ;  /* 0x40000040ff097424 */ /* 0x000fe200078e00ff */
[----:B------:R-:W-:Y:S01]  /*110a0*/  UMOV UR4, UR20 ;  /* 0x0000001400047c82 */ /* 0x000fe20008000000 */
[C---:B------:R-:W-:Y:S01]  /*110b0*/  VIADD R4, R2.reuse, 0x80 ;  /* 0x0000008002047836 */ /* 0x040fe20000000000 */
[C---:B------:R-:W-:Y:S01]  /*110c0*/  R2UR UR6, R2.reuse ;  /* 0x00000000020672ca */ /* 0x040fe200000e0000 */
[----:B------:R-:W-:Y:S01]  /*110d0*/  UMOV UR22, UR4 ;  /* 0x0000000400167c82 */ /* 0x000fe20008000000 */
[----:B------:R-:W-:Y:S01]  /*110e0*/  IMAD.U32 R20, RZ, RZ, UR4 ;  /* 0x00000004ff147e24 */ /* 0x000fe2000f8e00ff */
[----:B------:R-:W-:Y:S01]  /*110f0*/  UMOV UR8, UR22 ;  /* 0x0000001600087c82 */ /* 0x000fe20008000000 */
[C---:B------:R-:W-:Y:S01]  /*11100*/  VIADD R8, R2.reuse, 0x180 ;  /* 0x0000018002087836 */ /* 0x040fe20000000000 */
[----:B------:R-:W-:Y:S01]  /*11110*/  UMOV UR12, UR22 ;  /* 0x00000016000c7c82 */ /* 0x000fe20008000000 */
[----:B------:R-:W-:Y:S01]  /*11120*/  UMOV UR16, UR22 ;  /* 0x0000001600107c82 */ /* 0x000fe20008000000 */
[----:B------:R-:W-:Y:S01]  /*11130*/  VIADD R10, R2, 0x280 ;  /* 0x00000280020a7836 */ /* 0x000fe20000000000 */
[----:B------:R-:W-:Y:S01]  /*11140*/  R2UR UR27, R9 ;  /* 0x00000000091b72ca */ /* 0x000fe200000e0000 */
[----:B------:R-:W-:Y:S01]  /*11150*/  UMOV UR25, 0x40000040 ;  /* 0x4000004000197882 */ /* 0x000fe20000000000 */
[----:B------:R-:W-:Y:S01]  /*11160*/  R2UR UR14, R8 ;  /* 0x00000000080e72ca */ /* 0x000fe200000e0000 */
[----:B------:R-:W-:Y:S01]  /*11170*/  VIADD R8, R2, 0x2 ;  /* 0x0000000202087836 */ /* 0x000fe20000000000 */
[----:B------:R0:W-:Y:S01]  /*11180*/  STL.64 [R1], R20 ;  /* 0x0000001401007387 */ /* 0x0001e20000100a00 */
[----:B------:R-:W-:Y:S01]  /*11190*/  HGMMA.64x16x16.F32.BF16 R72, gdesc[UR4], RZ, !UPT, gsb0 ;  /* 0x00200000044879f0 */ /* 0x000fe2000c0018ff */
[----:B------:R-:W-:Y:S01]  /*111a0*/  R2UR UR6, R4 ;  /* 0x00000000040672ca */ /* 0x000fe200000e0000 */
[----:B------:R-:W-:Y:S01]  /*111b0*/  UMOV UR4, UR22 ;  /* 0x0000001600047c82 */ /* 0x000fe20008000000 */
[----:B------:R-:W-:Y:S01]  /*111c0*/  R2UR UR7, R5 ;  /* 0x00000000050772ca */ /* 0x000fe200000e0000 */
[----:B------:R-:W-:Y:S01]  /*111d0*/  UMOV UR5, UR23 ;  /* 0x0000001700057c82 */ /* 0x000fe20008000000 */
[----:B------:R-:W-:Y:S01]  /*111e0*/  VIADD R4, R2, 0x100 ;  /* 0x0000010002047836 */ /* 0x000fe20000000000 */
[----:B------:R-:W-:Y:S01]  /*111f0*/  R2UR UR26, R8 ;  /* 0x00000000081a72ca */ /* 0x000fe200000e0000 */
[----:B------:R-:W-:Y:S01]  /*11200*/  IMAD.MOV.U32 R5, RZ, RZ, 0x40000040 ;  /* 0x40000040ff057424 */ /* 0x000fe200078e00ff */
[----:B------:R-:W-:Y:S01]  /*11210*/  P2R R14, PR, RZ, 0x2 ;  /* 0x00000002ff0e7803 */ /* 0x000fe20000000000 */
[----:B------:R-:W-:Y:S01]  /*11220*/  VIADD R8, R2, 0x182 ;  /* 0x0000018202087836 */ /* 0x000fe20000000000 */
[----:B------:R-:W-:Y:S01]  /*11230*/  R2UR UR10, R4 ;  /* 0x00000000040a72ca */ /* 0x000fe200000e0000 */
[----:B------:R-:W-:Y:S01]  /*11240*/  VIADD R4, R2, 0x200 ;  /* 0x0000020002047836 */ /* 0x000fe20000000000 */
[----:B------:R-:W-:Y:S01]  /*11250*/  R2UR UR11, R5 ;  /* 0x00000000050b72ca */ /* 0x000fe200000e0000 */
[----:B------:R-:W-:Y:S01]  /*11260*/  IMAD.MOV.U32 R5, RZ, RZ, 0x40000040 ;  /* 0x40000040ff057424 */ /* 0x000fe200078e00ff */
[----:B------:R-:W-:Y:S01]  /*11270*/  P2R R12, PR, RZ, 0x1 ;  /* 0x00000001ff0c7803 */ /* 0x000fe20000000000 */
[----:B------:R-:W-:Y:S01]  /*11280*/  IMAD.MOV.U32 R9, RZ, RZ, 0x40000040 ;  /* 0x40000040ff097424 */ /* 0x000fe200078e00ff */
[----:B------:R-:W-:Y:S01]  /*11290*/  R2UR UR18, R4 ;  /* 0x00000000041272ca */ /* 0x000fe200000e0000 */
[----:B------:R-:W-:Y:S01]  /*112a0*/  VIADD R4, R2, 0x300 ;  /* 0x0000030002047836 */ /* 0x000fe20000000000 */
[----:B------:R-:W-:Y:S01]  /*112b0*/  R2UR UR19, R5 ;  /* 0x00000000051372ca */ /* 0x000fe200000e0000 */
[----:B------:R-:W-:-:S02]  /*112c0*/  IMAD.MOV.U32 R5, RZ, RZ, 0x40000040 ;  /* 0x40000040ff057424 */ /* 0x000fc400078e00ff */
[----:B0-----:R-:W-:Y:S01]  /*112d0*/  IMAD.U32 R21, RZ, RZ, UR25 ;  /* 0x00000019ff157e24 */ /* 0x001fe2000f8e00ff */
        /* <DEDUP_REMOVED lines=16> */
[----:B------:R-:W-:Y:S01]  /*113e0*/  VIADD R4, R2, 0x82 ;  /* 0x0000008202047836 */ /* 0x000fe20000000000 */
[----:B------:R-:W-:Y:S01]  /*113f0*/  UMOV UR23, UR25 ;  /* 0x0000001900177c82 */ /* 0x000fe20008000000 */
[----:B------:R-:W-:Y:S01]  /*11400*/  IMAD.MOV.U32 R5, RZ, RZ, 0x40000040 ;  /* 0x40000040ff057424 */ /* 0x000fe200078e00ff */
[----:B------:R-:W-:Y:S02]  /*11410*/  WARPGROUP.DEPBAR.LE gsb0, 0x0 ;  /* 0x00008000000079c5 */ /* 0x000fe40000010000 */
[----:B------:R-:W-:-:S06]  /*11420*/  WARPGROUP.ARRIVE ;  /* 0x00000000000079c5 */ /* 0x000fcc0000000000 */
[----:B------:R-:W-:Y:S01]  /*11430*/  HGMMA.64x16x16.F32.BF16 R48, gdesc[UR12], RZ, !UPT, gsb0 ;  /* 0x002000000c3079f0 */ /* 0x000fe2000c0018ff */
[----:B------:R-:W-:Y:S01]  /*11440*/  UIADD3 UR12, UR20, 0x2, URZ ;  /* 0x00000002140c7890 */ /* 0x000fe2000fffe03f */
[----:B------:R-:W-:-:S06]  /*11450*/  UMOV UR13, UR23 ;  /* 0x00000017000d7c82 */ /* 0x000fcc0008000000 */
[----:B------:R-:W-:Y:S02]  /*11460*/  UMOV UR24, UR12 ;  /* 0x0000000c00187c82 */ /* 0x000fe40008000000 */
[----:B------:R-:W-:Y:S01]  /*11470*/  UMOV UR22, UR24 ;  /* 0x0000001800167c82 */ /* 0x000fe20008000000 */
[----:B------:R-:W-:Y:S01]  /*11480*/  IMAD.U32 R20, RZ, RZ, UR24 ;  /* 0x00000018ff147e24 */ /* 0x000fe2000f8e00ff */
[----:B------:R-:W-:-:S04]  /*11490*/  UMOV UR12, UR22 ;  /* 0x00000016000c7c82 */ /* 0x000fc80008000000 */
[----:B------:R0:W-:Y:S01]  /*114a0*/  STL.64 [R1+0x48], R20 ;  /* 0x0000481401007387 */ /* 0x0001e20000100a00 */
        /* <DEDUP_REMOVED lines=35> */
[----:B------:R-:W-:Y:S01]  /*116e0*/  UMOV UR25, 0x40000040 ;  /* 0x4000004000197882 */ /* 0x000fe20000000000 */
[----:B------:R-:W-:Y:S01]  /*116f0*/  R2UR UR27, R9 ;  /* 0x00000000091b72ca */ /* 0x000fe200000e0000 */
[----:B------:R-:W-:Y:S02]  /*11700*/  VIADD R8, R2, 0x184 ;  /* 0x0000018402087836 */ /* 0x000fe40000000000 */
[----:B------:R-:W-:Y:S02]  /*11710*/  IMAD.MOV.U32 R9, RZ, RZ, 0x40000040 ;  /* 0x40000040ff097424 */ /* 0x000fe400078e00ff */
        /* <DEDUP_REMOVED lines=22> */
[----:B------:R-:W-:Y:S01]  /*11880*/  HGMMA.64x16x16.F32.BF16 R48, gdesc[UR16], R48, gsb0 ;  /* 0x00200000103079f0 */ /* 0x000fe20008001830 */
[----:B------:R-:W-:Y:S01]  /*11890*/  R2UR UR18, R8 ;  /* 0x00000000081272ca */ /* 0x000fe200000e0000 */
[----:B------:R-:W-:Y:S01]  /*118a0*/  UMOV UR17, UR23 ;  /* 0x0000001700117c82 */ /* 0x000fe20008000000 */
[----:B------:R-:W-:Y:S01]  /*118b0*/  R2UR UR19, R9 ;  /* 0x00000000091372ca */ /* 0x000fe200000e0000 */
        /* <DEDUP_REMOVED lines=14> */
[----:B------:R-:W-:Y:S01]  /*119a0*/  UMOV UR4, UR22 ;  /* 0x0000001600047c82 */ /* 0x000fe20008000000 */
[----:B------:R-:W-:-:S03]  /*119b0*/  UMOV UR16, UR22 ;  /* 0x0000001600107c82 */ /* 0x000fc60008000000 */
        /* <DEDUP_REMOVED lines=206> */
[----:B------:R-:W-:Y:S01]  /*126a0*/  UMOV UR16, UR22 ;  /* 0x0000001600107c82 */ /* 0x000fe20008000000 */
[----:B------:R-:W-:Y:S01]  /*126b0*/  UIADD3 UR52, UR20, 0x406, URZ ;  /* 0x0000040614347890 */ /* 0x000fe2000fffe03f */
[----:B------:R-:W-:Y:S01]  /*126c0*/  UMOV UR53, 0x40000040 ;  /* 0x4000004000357882 */ /* 0x000fe20000000000 */
[----:B------:R-:W-:Y:S01]  /*126d0*/  UIADD3 UR48, UR20, 0x800, URZ ;  /* 0x0000080014307890 */ /* 0x000fe2000fffe03f */
[----:B------:R0:W-:Y:S01]  /*126e0*/  STL.64 [R1+0x28], R20 ;  /* 0x0000281401007387 */ /* 0x0001e20000100a00 */
[----:B------:R-:W-:Y:S01]  /*126f0*/  UMOV UR49, 0x40000040 ;  /* 0x4000004000317882 */ /* 0x000fe20000000000 */
[----:B------:R-:W-:Y:S01]  /*12700*/  UIADD3 UR44, UR20, 0x802, URZ ;  /* 0x00000802142c7890 */ /* 0x000fe2000fffe03f */
[----:B------:R-:W-:Y:S01]  /*12710*/  UMOV UR45, 0x40000040 ;  /* 0x40000040002d7882 */ /* 0x000fe20000000000 */
[----:B------:R-:W-:Y:S01]  /*12720*/  UIADD3 UR40, UR20, 0x804, URZ ;  /* 0x0000080414287890 */ /* 0x000fe2000fffe03f */
[----:B------:R-:W2:Y:S01]  /*12730*/  LDL R0, [R1+0x90] ;  /* 0x0000900001007983 */ /* 0x000ea20000100800 */
[----:B------:R-:W-:-:S02]  /*12740*/  WARPGROUP.DEPBAR.LE gsb0, 0x0 ;  /* 0x00008000000079c5 */ /* 0x000fc40000010000 */
        /* <DEDUP_REMOVED lines=21> */
[----:B------:R-:W-:Y:S02]  /*128a0*/  WARPGROUP.DEPBAR.LE gsb0, 0x0 ;  /* 0x00008000000079c5 */ /* 0x000fe40000010000 */
[----:B------:R-:W-:Y:S01]  /*128b0*/  WARPGROUP.ARRIVE ;  /* 0x00000000000079c5 */ /* 0x000fe20000000000 */
[C---:B------:R-:W-:Y:S02]  /*128c0*/  VIADD R8, R2.reuse, 0x504 ;  /* 0x0000050402087836 */ /* 0x040fe40000000000 */
[----:B------:R-:W-:Y:S02]  /*128d0*/  VIADD R10, R2, 0x604 ;  /* 0x00000604020a7836 */ /* 0x000fe40000000000 */
[----:B------:R-:W-:Y:S01]  /*128e0*/  IMAD.MOV.U32 R11, RZ, RZ, 0x40000040 ;  /* 0x40000040ff0b7424 */ /* 0x000fe200078e00ff */
[----:B------:R-:W-:Y:S01]  /*128f0*/  HGMMA.64x16x16.F32.BF16 R64, gdesc[UR4], R64, gsb0 ;  /* 0x00200000044079f0 */ /* 0x000fe20008001840 */
[----:B------:R-:W-:Y:S01]  /*12900*/  R2UR UR6, R4 ;  /* 0x00000000040672ca */ /* 0x000fe200000e0000 */
[----:B------:R-:W-:Y:S01]  /*12910*/  UMOV UR4, UR22 ;  /* 0x0000001600047c82 */ /* 0x000fe20008000000 */
[----:B------:R-:W-:Y:S01]  /*12920*/  R2UR UR7, R5 ;  /* 0x00000000050772ca */ /* 0x000fe200000e0000 */
[----:B------:R-:W-:Y:S01]  /*12930*/  UMOV UR5, UR23 ;  /* 0x0000001700057c82 */ /* 0x000fe20008000000 */
[----:B------:R-:W-:-:S02]  /*12940*/  VIADD R4, R2, 0x682 ;  /* 0x0000068202047836 */ /* 0x000fc40000000000 */
[----:B------:R-:W-:Y:S01]  /*12950*/  IMAD.MOV.U32 R5, RZ, RZ, 0x40000040 ;  /* 0x40000040ff057424 */ /* 0x000fe200078e00ff */
[----:B------:R-:W-:Y:S01]  /*12960*/  UMOV UR41, 0x40000040 ;  /* 0x4000004000297882 */ /* 0x000fe20000000000 */
[----:B------:R-:W-:Y:S01]  /*12970*/  UIADD3 UR36, UR20, 0x806, URZ ;  /* 0x0000080614247890 */ /* 0x000fe2000fffe03f */
[----:B------:R-:W-:Y:S01]  /*12980*/  UMOV UR37, 0x40000040 ;  /* 0x4000004000257882 */ /* 0x000fe20000000000 */
        /* <DEDUP_REMOVED lines=10> */
[----:B------:R-:W-:Y:S02]  /*12a30*/  WARPGROUP.DEPBAR.LE gsb0, 0x0 ;  /* 0x00008000000079c5 */ /* 0x000fe40000010000 */
[----:B------:R-:W-:-:S06]  /*12a40*/  WARPGROUP.ARRIVE ;  /* 0x00000000000079c5 */ /* 0x000fcc0000000000 */
[----:B------:R-:W-:Y:S03]  /*12a50*/  HGMMA.64x16x16.F32.BF16 R48, gdesc[UR16], R48, gsb0 ;  /* 0x00200000103079f0 */ /* 0x000fe60008001830 */
[----:B------:R-:W-:Y:S02]  /*12a60*/  WARPGROUP.DEPBAR.LE gsb0, 0x0 ;  /* 0x00008000000079c5 */ /* 0x000fe40000010000 */
[----:B------:R-:W-:-:S06]  /*12a70*/  WARPGROUP.ARRIVE ;  /* 0x00000000000079c5 */ /* 0x000fcc0000000000 */
[----:B------:R-:W-:Y:S01]  /*12a80*/  HGMMA.64x16x16.F32.BF16 R40, gdesc[UR4], R40, gsb0 ;  /* 0x00200000042879f0 */ /* 0x000fe20008001828 */
[----:B------:R-:W-:-:S07]  /*12a90*/  UIADD3 UR4, UR20, 0x404, URZ ;  /* 0x0000040414047890 */ /* 0x000fce000fffe03f */
[----:B------:R-:W-:Y:S01]  /*12aa0*/  UMOV UR24, UR4 ;  /* 0x0000000400187c82 */ /* 0x000fe20008000000 */
[----:B------:R-:W-:Y:S02]  /*12ab0*/  WARPGROUP.DEPBAR.LE gsb0, 0x0 ;  /* 0x00008000000079c5 */ /* 0x000fe40000010000 */
[----:B------:R-:W-:Y:S01]  /*12ac0*/  WARPGROUP.ARRIVE ;  /* 0x00000000000079c5 */ /* 0x000fe20000000000 */
[----:B------:R-:W-:Y:S01]  /*12ad0*/  IMAD.MOV.U32 R5, RZ, RZ, 0x40000040 ;  /* 0x40000040ff057424 */ /* 0x000fe200078e00ff */
[----:B------:R-:W-:Y:S01]  /*12ae0*/  R2UR UR6, R4 ;  /* 0x00000000040672ca */ /* 0x000fe200000e0000 */
[----:B------:R-:W-:Y:S01]  /*12af0*/  UMOV UR22, UR24 ;  /* 0x0000001800167c82 */ /* 0x000fe20008000000 */
[----:B------:R-:W-:Y:S01]  /*12b00*/  UMOV UR23, UR25 ;  /* 0x0000001900177c82 */ /* 0x000fe20008000000 */
[----:B------:R-:W-:Y:S01]  /*12b10*/  IMAD.MOV.U32 R9, RZ, RZ, 0x40000040 ;  /* 0x40000040ff097424 */ /* 0x000fe200078e00ff */
[----:B------:R-:W-:Y:S01]  /*12b20*/  HGMMA.64x16x16.F32.BF16 R32, gdesc[UR8], R32, gsb0 ;  /* 0x00200000082079f0 */ /* 0x000fe20008001820 */
[----:B------:R-:W-:Y:S01]  /*12b30*/  R2UR UR18, R8 ;  /* 0x00000000081272ca */ /* 0x000fe200000e0000 */
[----:B------:R-:W-:Y:S01]  /*12b40*/  IMAD.U32 R20, RZ, RZ, UR24 ;  /* 0x00000018ff147e24 */ /* 0x000fe2000f8e00ff */
[----:B------:R-:W-:-:S02]  /*12b50*/  WARPGROUP.DEPBAR.LE gsb0, 0x0 ;  /* 0x00008000000079c5 */ /* 0x000fc40000010000 */
[----:B------:R-:W-:-:S06]  /*12b60*/  WARPGROUP.ARRIVE ;  /* 0x00000000000079c5 */ /* 0x000fcc0000000000 */
[----:B------:R-:W-:Y:S03]  /*12b70*/  HGMMA.64x16x16.F32.BF16 R24, gdesc[UR12], R24, gsb0 ;  /* 0x002000000c1879f0 */ /* 0x000fe60008001818 */
[----:B------:R-:W-:Y:S02]  /*12b80*/  WARPGROUP.DEPBAR.LE gsb0, 0x0 ;  /* 0x00008000000079c5 */ /* 0x000fe40000010000 */
[----:B------:R-:W-:-:S06]  /*12b90*/  WARPGROUP.ARRIVE ;  /* 0x00000000000079c5 */ /* 0x000fcc0000000000 */
[----:B------:R-:W-:Y:S01]  /*12ba0*/  HGMMA.64x16x16.F32.BF16 R72, gdesc[UR24], R72, gsb0 ;  /* 0x00200000184879f0 */ /* 0x000fe20008001848 */
[----:B------:R-:W-:Y:S01]  /*12bb0*/  R2UR UR7, R5 ;  /* 0x00000000050772ca */ /* 0x000fe200000e0000 */
[----:B------:R-:W-:Y:S01]  /*12bc0*/  UMOV UR4, UR22 ;  /* 0x0000001600047c82 */ /* 0x000fe20008000000 */
[----:B------:R-:W-:Y:S01]  /*12bd0*/  UMOV UR5, UR23 ;  /* 0x0000001700057c82 */ /* 0x000fe20008000000 */
[----:B------:R-:W-:Y:S01]  /*12be0*/  VIADD R4, R2, 0x484 ;  /* 0x0000048402047836 */ /* 0x000fe20000000000 */
[----:B------:R-:W-:Y:S02]  /*12bf0*/  WARPGROUP.DEPBAR.LE gsb0, 0x0 ;  /* 0x00008000000079c5 */ /* 0x000fe40000010000 */
[----:B------:R-:W-:-:S07]  /*12c00*/  WARPGROUP.ARRIVE ;  /* 0x00000000000079c5 */ /* 0x000fce0000000000 */
[----:B------:R-:W-:Y:S01]  /*12c10*/  HGMMA.64x16x16.F32.BF16 R64, gdesc[UR4], R64, gsb0 ;  /* 0x00200000044079f0 */ /* 0x000fe20008001840 */
[----:B------:R-:W-:Y:S01]  /*12c20*/  IMAD.MOV.U32 R5, RZ, RZ, 0x40000040 ;  /* 0x40000040ff057424 */ /* 0x000fe200078e00ff */
[----:B------:R-:W-:-:S04]  /*12c30*/  R2UR UR14, R4 ;  /* 0x00000000040e72ca */ /* 0x000fc800000e0000 */
[----:B------:R-:W-:Y:S01]  /*12c40*/  R2UR UR15, R5 ;  /* 0x00000000050f72ca */ /* 0x000fe200000e0000 */
[----:B------:R-:W-:Y:S01]  /*12c50*/  UMOV UR12, UR22 ;  /* 0x00000016000c7c82 */ /* 0x000fe20008000000 */
[----:B------:R-:W-:Y:S01]  /*12c60*/  UMOV UR13, UR23 ;  /* 0x00000017000d7c82 */ /* 0x000fe20008000000 */
[----:B------:R-:W-:Y:S02]  /*12c70*/  WARPGROUP.DEPBAR.LE gsb0, 0x0 ;  /* 0x00008000000079c5 */ /* 0x000fe40000010000 */
[----:B------:R-:W-:-:S08]  /*12c80*/  WARPGROUP.ARRIVE ;  /* 0x00000000000079c5 */ /* 0x000fd00000000000 */
        /* <DEDUP_REMOVED lines=325> */
[----:B--2---:R-:W-:-:S04]  /*140e0*/  IMAD.IADD R10, R0, 0x1, R153 ;  /* 0x00000001000a7824 */ /* 0x004fc800078e0299 */
[----:B------:R-:W-:-:S05]  /*140f0*/  IMAD R10, R155, -0x70, R10 ;  /* 0xffffff909b0a7824 */ /* 0x000fca00078e020a */
[C---:B------:R-:W-:Y:S02]  /*14100*/  ISETP.GT.AND P2, PT, R10.reuse, RZ, PT ;  /* 0x000000ff0a00720c */ /* 0x040fe40003f44270 */
[C---:B------:R-:W-:Y:S02]  /*14110*/  ISETP.GT.AND P3, PT, R10.reuse, 0x1, PT ;  /* 0x000000010a00780c */ /* 0x040fe40003f64270 */
[----:B------:R-:W-:Y:S02]  /*14120*/  ISETP.GT.AND P4, PT, R10, 0x8, PT ;  /* 0x000000080a00780c */ /* 0x000fe40003f84270 */
[----:B------:R-:W-:Y:S01]  /*14130*/  FSEL R89, R72, -INF , P2 ;  /* 0xff80000048597808 */ /* 0x000fe20001000000 */
[----:B------:R-:W-:Y:S02]  /*14140*/  WARPGROUP.DEPBAR.LE gsb0, 0x0 ;  /* 0x00008000000079c5 */ /* 0x000fe40000010000 */
[----:B------:R-:W-:-:S06]  /*14150*/  WARPGROUP.ARRIVE ;  /* 0x00000000000079c5 */ /* 0x000fcc0000000000 */
[----:B------:R-:W-:Y:S01]  /*14160*/  HGMMA.64x16x16.F32.BF16 R32, gdesc[UR8], R32, gsb0 ;  /* 0x00200000082079f0 */ /* 0x000fe20008001820 */
[----:B------:R-:W-:Y:S02]  /*14170*/  FSEL R8, R73, -INF , P3 ;  /* 0xff80000049087808 */ /* 0x000fe40001800000 */
[----:B------:R-:W-:Y:S02]  /*14180*/  ISETP.GT.AND P5, PT, R10, 0x9, PT ;  /* 0x000000090a00780c */ /* 0x000fe40003fa4270 */
[----:B------:R-:W-:Y:S02]  /*14190*/  FSEL R87, R76, -INF , P4 ;  /* 0xff8000004c577808 */ /* 0x000fe40002000000 */
[----:B------:R-:W-:Y:S02]  /*141a0*/  FMNMX.FTZ R0, R89, R8, !PT ;  /* 0x0000000859007209 */ /* 0x000fe40007810000 */
[----:B------:R-:W-:Y:S02]  /*141b0*/  FSEL R77, R77, -INF , P5 ;  /* 0xff8000004d4d7808 */ /* 0x000fe40002800000 */
[----:B------:R-:W-:-:S02]  /*141c0*/  ISETP.GT.AND P6, PT, R10, 0x10, PT ;  /* 0x000000100a00780c */ /* 0x000fc40003fc4270 */
[----:B------:R-:W-:Y:S02]  /*141d0*/  FMNMX.FTZ R0, R87, R0, !PT ;  /* 0x0000000057007209 */ /* 0x000fe40007810000 */
[----:B------:R-:W-:Y:S02]  /*141e0*/  FSEL R75, R75, -INF , P3 ;  /* 0xff8000004b4b7808 */ /* 0x000fe40001800000 */
[----:B------:R-:W-:Y:S02]  /*141f0*/  ISETP.GT.AND P3, PT, R10, 0x11, PT ;  /* 0x000000110a00780c */ /* 0x000fe40003f64270 */
[----:B------:R-:W-:Y:S02]  /*14200*/  FSEL R101, R64, -INF , P6 ;  /* 0xff80000040657808 */ /* 0x000fe40003000000 */
[----:B------:R-:W-:Y:S02]  /*14210*/  FMNMX.FTZ R0, R77, R0, !PT ;  /* 0x000000004d007209 */ /* 0x000fe40007810000 */
[----:B------:R-:W-:-:S02]  /*14220*/  FSEL R9, R78, -INF , P4 ;  /* 0xff8000004e097808 */ /* 0x000fc40002000000 */
[C---:B------:R-:W-:Y:S02]  /*14230*/  ISETP.GT.AND P4, PT, R10.reuse, 0x18, PT ;  /* 0x000000180a00780c */ /* 0x040fe40003f84270 */
[----:B------:R-:W-:Y:S02]  /*14240*/  FSEL R93, R65, -INF , P3 ;  /* 0xff800000415d7808 */ /* 0x000fe40001800000 */
[----:B------:R-:W-:Y:S02]  /*14250*/  FMNMX.FTZ R0, R101, R0, !PT ;  /* 0x0000000065007209 */ /* 0x000fe40007810000 */
[----:B------:R-:W-:Y:S02]  /*14260*/  FSEL R79, R79, -INF , P5 ;  /* 0xff8000004f4f7808 */ /* 0x000fe40002800000 */
[----:B------:R-:W-:Y:S02]  /*14270*/  ISETP.GT.AND P5, PT, R10, 0x19, PT ;  /* 0x000000190a00780c */ /* 0x000fe40003fa4270 */
[----:B------:R-:W-:-:S02]  /*14280*/  FSEL R97, R68, -INF , P4 ;  /* 0xff80000044617808 */ /* 0x000fc40002000000 */
[----:B------:R-:W-:Y:S01]  /*14290*/  FMNMX.FTZ R0, R93, R0, !PT ;  /* 0x000000005d007209 */ /* 0x000fe20007810000 */
[----:B------:R-:W-:Y:S01]  /*142a0*/  VIADD R2, R2, 0xa06 ;  /* 0x00000a0602027836 */ /* 0x000fe20000000000 */
[----:B------:R-:W-:Y:S02]  /*142b0*/  FSEL R7, R74, -INF , P2 ;  /* 0xff8000004a077808 */ /* 0x000fe40001000000 */
[----:B------:R-:W-:Y:S02]  /*142c0*/  ISETP.GT.AND P2, PT, R10, 0x20, PT ;  /* 0x000000200a00780c */ /* 0x000fe40003f44270 */
[----:B------:R-:W-:Y:S02]  /*142d0*/  FSEL R73, R69, -INF , P5 ;  /* 0xff80000045497808 */ /* 0x000fe40002800000 */
[----:B------:R-:W-:Y:S02]  /*142e0*/  FMNMX.FTZ R0, R97, R0, !PT ;  /* 0x0000000061007209 */ /* 0x000fe40007810000 */
[----:B------:R-:W-:-:S02]  /*142f0*/  R2UR UR7, R3 ;  /* 0x00000000030772ca */ /* 0x000fc400000e0000 */
[----:B------:R-:W-:Y:S02]  /*14300*/  R2UR UR6, R2 ;  /* 0x00000000020672ca */ /* 0x000fe400000e0000 */
[----:B------:R-:W-:Y:S02]  /*14310*/  FSEL R3, R66, -INF , P6 ;  /* 0xff80000042037808 */ /* 0x000fe40003000000 */
[----:B------:R-:W-:Y:S02]  /*14320*/  ISETP.GT.AND P6, PT, R10, 0x21, PT ;  /* 0x000000210a00780c */ /* 0x000fe40003fc4270 */
[----:B------:R-:W-:Y:S02]  /*14330*/  FSEL R95, R56, -INF , P2 ;  /* 0xff800000385f7808 */ /* 0x000fe40001000000 */
[----:B------:R-:W-:Y:S02]  /*14340*/  FMNMX.FTZ R0, R73, R0, !PT ;  /* 0x0000000049007209 */ /* 0x000fe40007810000 */
[----:B------:R-:W-:Y:S01]  /*14350*/  FSEL R71, R71, -INF , P5 ;  /* 0xff80000047477808 */ /* 0x000fe20002800000 */
[----:B------:R-:W-:-:S02]  /*14360*/  WARPGROUP.DEPBAR.LE gsb0, 0x0 ;  /* 0x00008000000079c5 */ /* 0x000fc40000010000 */
[----:B------:R-:W-:Y:S02]  /*14370*/  ISETP.GT.AND P5, PT, R10, 0x28, PT ;  /* 0x000000280a00780c */ /* 0x000fe40003fa4270 */
[----:B------:R-:W-:Y:S02]  /*14380*/  FSEL R91, R57, -INF , P6 ;  /* 0xff800000395b7808 */ /* 0x000fe40003000000 */
[----:B------:R-:W-:Y:S01]  /*14390*/  FMNMX.FTZ R0, R95, R0, !PT ;  /* 0x000000005f007209 */ /* 0x000fe20007810000 */
[----:B------:R-:W-:Y:S01]  /*143a0*/  WARPGROUP.ARRIVE ;  /* 0x00000000000079c5 */ /* 0x000fe20000000000 */
[----:B------:R-:W-:Y:S02]  /*143b0*/  FSEL R11, R70, -INF , P4 ;  /* 0xff800000460b7808 */ /* 0x000fe40002000000 */
[----:B------:R-:W-:Y:S02]  /*143c0*/  ISETP.GT.AND P4, PT, R10, 0x29, PT ;  /* 0x000000290a00780c */ /* 0x000fe40003f84270 */
[----:B------:R-:W-:-:S02]  /*143d0*/  FSEL R85, R60, -INF , P5 ;  /* 0xff8000003c557808 */ /* 0x000fc40002800000 */
[----:B------:R-:W-:Y:S01]  /*143e0*/  FMNMX.FTZ R0, R91, R0, !PT ;  /* 0x000000005b007209 */ /* 0x000fe20007810000 */
[----:B------:R-:W-:Y:S01]  /*143f0*/  UMOV UR4, UR36 ;  /* 0x0000002400047c82 */ /* 0x000fe20008000000 */
[----:B------:R-:W-:Y:S01]  /*14400*/  UMOV UR5, UR37 ;  /* 0x0000002500057c82 */ /* 0x000fe20008000000 */
[----:B------:R-:W-:Y:S01]  /*14410*/  FSEL R67, R67, -INF , P3 ;  /* 0xff80000043437808 */ /* 0x000fe20001800000 */
[----:B------:R-:W-:Y:S01]  /*14420*/  HGMMA.64x16x16.F32.BF16 R24, gdesc[UR4], R24, gsb0 ;  /* 0x00200000041879f0 */ /* 0x000fe20008001818 */
[----:B------:R-:W-:Y:S01]  /*14430*/  ISETP.GT.AND P3, PT, R10, 0x30, PT ;  /* 0x000000300a00780c */ /* 0x000fe20003f64270 */
[----:B------:R0:W-:Y:S01]  /*14440*/  STL.64 [R1+0x20], R20 ;  /* 0x0000201401007387 */ /* 0x0001e20000100a00 */
[----:B------:R-:W-:Y:S01]  /*14450*/  FSEL R81, R61, -INF , P4 ;  /* 0xff8000003d517808 */ /* 0x000fe20002000000 */
[----:B------:R-:W-:Y:S01]  /*14460*/  ULDC UR4, c[0x0][0x988] ;  /* 0x0002620000047ab9 */ /* 0x000fe20000000800 */
[----:B------:R-:W-:Y:S02]  /*14470*/  FMNMX.FTZ R0, R85, R0, !PT ;  /* 0x0000000055007209 */ /* 0x000fe40007810000 */
[----:B------:R-:W-:-:S02]  /*14480*/  FSEL R13, R58, -INF , P2 ;  /* 0xff8000003a0d7808 */ /* 0x000fc40001000000 */
[----:B------:R-:W-:Y:S02]  /*14490*/  ISETP.GT.AND P2, PT, R10, 0x31, PT ;  /* 0x000000310a00780c */ /* 0x000fe40003f44270 */
[----:B------:R-:W-:Y:S02]  /*144a0*/  FSEL R65, R48, -INF , P3 ;  /* 0xff80000030417808 */ /* 0x000fe40001800000 */
[----:B------:R-:W-:Y:S02]  /*144b0*/  FMNMX.FTZ R0, R81, R0, !PT ;  /* 0x0000000051007209 */ /* 0x000fe40007810000 */
[----:B------:R-:W-:Y:S02]  /*144c0*/  FSEL R59, R59, -INF , P6 ;  /* 0xff8000003b3b7808 */ /* 0x000fe40003000000 */
[----:B------:R-:W-:Y:S02]  /*144d0*/  ISETP.GT.AND P6, PT, R10, 0x38, PT ;  /* 0x000000380a00780c */ /* 0x000fe40003fc4270 */
[----:B------:R-:W-:-:S02]  /*144e0*/  FSEL R49, R49, -INF , P2 ;  /* 0xff80000031317808 */ /* 0x000fc40001000000 */
[----:B------:R-:W-:Y:S02]  /*144f0*/  FMNMX.FTZ R0, R65, R0, !PT ;  /* 0x0000000041007209 */ /* 0x000fe40007810000 */
[----:B------:R-:W-:Y:S02]  /*14500*/  FSEL R15, R62, -INF , P5 ;  /* 0xff8000003e0f7808 */ /* 0x000fe40002800000 */
[----:B------:R-:W-:Y:S02]  /*14510*/  ISETP.GT.AND P5, PT, R10, 0x39, PT ;  /* 0x000000390a00780c */ /* 0x000fe40003fa4270 */
[----:B------:R-:W-:Y:S02]  /*14520*/  FSEL R57, R52, -INF , P6 ;  /* 0xff80000034397808 */ /* 0x000fe40003000000 */
[----:B------:R-:W-:Y:S02]  /*14530*/  FMNMX.FTZ R0, R49, R0, !PT ;  /* 0x0000000031007209 */ /* 0x000fe40007810000 */
[----:B------:R-:W-:-:S02]  /*14540*/  FSEL R63, R63, -INF , P4 ;  /* 0xff8000003f3f7808 */ /* 0x000fc40002000000 */
[----:B------:R-:W-:Y:S02]  /*14550*/  ISETP.GT.AND P4, PT, R10, 0x40, PT ;  /* 0x000000400a00780c */ /* 0x000fe40003f84270 */
[----:B------:R-:W-:Y:S02]  /*14560*/  FSEL R53, R53, -INF , P5 ;  /* 0xff80000035357808 */ /* 0x000fe40002800000 */
[----:B------:R-:W-:Y:S02]  /*14570*/  FMNMX.FTZ R0, R57, R0, !PT ;  /* 0x0000000039007209 */ /* 0x000fe40007810000 */
[----:B0-----:R-:W-:Y:S02]  /*14580*/  FSEL R21, R50, -INF , P3 ;  /* 0xff80000032157808 */ /* 0x001fe40001800000 */
[----:B------:R-:W-:Y:S02]  /*14590*/  ISETP.GT.AND P3, PT, R10, 0x41, PT ;  /* 0x000000410a00780c */ /* 0x000fe40003f64270 */
[----:B------:R-:W-:-:S02]  /*145a0*/  FSEL R61, R40, -INF , P4 ;  /* 0xff800000283d7808 */ /* 0x000fc40002000000 */
[----:B------:R-:W-:Y:S02]  /*145b0*/  FMNMX.FTZ R0, R53, R0, !PT ;  /* 0x0000000035007209 */ /* 0x000fe40007810000 */
[----:B------:R-:W-:Y:S02]  /*145c0*/  FSEL R51, R51, -INF , P2 ;  /* 0xff80000033337808 */ /* 0x000fe40001000000 */
[C---:B------:R-:W-:Y:S02]  /*145d0*/  ISETP.GT.AND P2, PT, R10.reuse, 0x48, PT ;  /* 0x000000480a00780c */ /* 0x040fe40003f44270 */
[----:B------:R-:W-:Y:S02]  /*145e0*/  FSEL R69, R41, -INF , P3 ;  /* 0xff80000029457808 */ /* 0x000fe40001800000 */
[----:B------:R-:W-:Y:S02]  /*145f0*/  FMNMX.FTZ R0, R61, R0, !PT ;  /* 0x000000003d007209 */ /* 0x000fe40007810000 */
[----:B------:R-:W-:-:S02]  /*14600*/  ISETP.GT.AND P1, PT, R10, 0x49, PT ;  /* 0x000000490a00780c */ /* 0x000fc40003f24270 */
[----:B------:R-:W-:Y:S02]  /*14610*/  FSEL R83, R44, -INF , P2 ;  /* 0xff8000002c537808 */ /* 0x000fe40001000000 */
[----:B------:R-:W-:Y:S02]  /*14620*/  FMNMX.FTZ R0, R69, R0, !PT ;  /* 0x0000000045007209 */ /* 0x000fe40007810000 */
[C---:B------:R-:W-:Y:S02]  /*14630*/  ISETP.GT.AND P0, PT, R10.reuse, 0x50, PT ;  /* 0x000000500a00780c */ /* 0x040fe40003f04270 */
        /* <DEDUP_REMOVED lines=9> */
[----:B------:R-:W-:Y:S02]  /*146d0*/  ISETP.GT.AND P2, PT, R10, 0x59, PT ;  /* 0x000000590a00780c */ /* 0x000fe40003f44270 */
[----:B------:R-:W-:Y:S02]  /*146e0*/  FSEL R107, R36, -INF , P0 ;  /* 0xff800000246b7808 */ /* 0x000fe40000000000 */
[----:B------:R-:W-:Y:S02]  /*146f0*/  FMNMX.FTZ R0, R105, R0, !PT ;  /* 0x0000000069007209 */ /* 0x000fe40007810000 */
[----:B------:R-:W-:Y:S02]  /*14700*/  FSEL R43, R43, -INF , P3 ;  /* 0xff8000002b2b7808 */ /* 0x000fe40001800000 */
[----:B------:R-:W-:Y:S02]  /*14710*/  FSEL R109, R37, -INF , P2 ;  /* 0xff800000256d7808 */ /* 0x000fe40001000000 */
[----:B------:R-:W-:-:S02]  /*14720*/  FMNMX.FTZ R0, R107, R0, !PT ;  /* 0x000000006b007209 */ /* 0x000fc40007810000 */
[----:B------:R-:W-:Y:S01]  /*14730*/  ISETP.GT.AND P3, PT, R10, 0x60, PT ;  /* 0x000000600a00780c */ /* 0x000fe20003f64270 */
[----:B------:R-:W-:Y:S02]  /*14740*/  WARPGROUP.DEPBAR.LE gsb0, 0x0 ;  /* 0x00008000000079c5 */ /* 0x000fe40000010000 */
[----:B------:R-:W-:Y:S02]  /*14750*/  FSEL R45, R42, -INF , P4 ;  /* 0xff8000002a2d7808 */ /* 0x000fe40002000000 */
[----:B------:R-:W-:Y:S02]  /*14760*/  FSEL R111, R24, -INF , P3 ;  /* 0xff800000186f7808 */ /* 0x000fe40001800000 */
[----:B------:R-:W-:Y:S02]  /*14770*/  FMNMX.FTZ R0, R109, R0, !PT ;  /* 0x000000006d007209 */ /* 0x000fe40007810000 */
[----:B------:R-:W-:Y:S02]  /*14780*/  ISETP.GT.AND P4, PT, R10, 0x61, PT ;  /* 0x000000610a00780c */ /* 0x000fe40003f84270 */
[----:B------:R-:W-:-:S02]  /*14790*/  FSEL R55, R55, -INF , P5 ;  /* 0xff80000037377808 */ /* 0x000fc40002800000 */
[----:B------:R-:W-:Y:S02]  /*147a0*/  FSEL R115, R25, -INF , P4 ;  /* 0xff80000019737808 */ /* 0x000fe40002000000 */
[----:B------:R-:W-:Y:S02]  /*147b0*/  FMNMX.FTZ R0, R111, R0, !PT ;  /* 0x000000006f007209 */ /* 0x000fe40007810000 */
[----:B------:R-:W-:Y:S02]  /*147c0*/  ISETP.GT.AND P5, PT, R10, 0x68, PT ;  /* 0x000000680a00780c */ /* 0x000fe40003fa4270 */
[----:B------:R-:W-:Y:S02]  /*147d0*/  FSEL R41, R54, -INF , P6 ;  /* 0xff80000036297808 */ /* 0x000fe40003000000 */
[----:B------:R-:W-:Y:S02]  /*147e0*/  FSEL R113, R28, -INF , P5 ;  /* 0xff8000001c717808 */ /* 0x000fe40002800000 */
[----:B------:R-:W-:-:S02]  /*147f0*/  FMNMX.FTZ R0, R115, R0, !PT ;  /* 0x0000000073007209 */ /* 0x000fc40007810000 */
[----:B------:R-:W-:Y:S02]  /*14800*/  ISETP.GT.AND P6, PT, R10, 0x69, PT ;  /* 0x000000690a00780c */ /* 0x000fe40003fc4270 */
[----:B------:R-:W-:Y:S02]  /*14810*/  FMNMX.FTZ R0, R113, R0, !PT ;  /* 0x0000000071007209 */ /* 0x000fe40007810000 */
[----:B------:R-:W-:-:S04]  /*14820*/  FSEL R117, R29, -INF , P6 ;  /* 0xff8000001d757808 */ /* 0x000fc80003000000 */
[----:B------:R-:W-:-:S05]  /*14830*/  FMNMX.FTZ R4, R117, R0, !PT ;  /* 0x0000000075047209 */ /* 0x000fca0007810000 */
        /* <DEDUP_REMOVED lines=12> */
[----:B------:R-:W0:Y:S03]  /*14900*/  SHFL.BFLY PT, R5, R20, 0x1, 0x1f ;  /* 0x0c201f0014057f89 */ /* 0x000e2600000e0000 */
[----:B------:R-:W-:-:S04]  /*14910*/  FMNMX.FTZ R4, R63, R4, !PT ;  /* 0x000000043f047209 */ /* 0x000fc80007810000 */
[----:B------:R-:W-:-:S04]  /*14920*/  FMNMX.FTZ R4, R21, R4, !PT ;  /* 0x0000000415047209 */ /* 0x000fc80007810000 */
[----:B------:R-:W-:-:S04]  /*14930*/  FMNMX.FTZ R4, R51, R4, !PT ;  /* 0x0000000433047209 */ /* 0x000fc80007810000 */
[----:B------:R-:W-:-:S04]  /*14940*/  FMNMX.FTZ R4, R41, R4, !PT ;  /* 0x0000000429047209 */ /* 0x000fc80007810000 */
[----:B------:R-:W-:-:S04]  /*14950*/  FMNMX.FTZ R4, R55, R4, !PT ;  /* 0x0000000437047209 */ /* 0x000fc80007810000 */
[----:B------:R-:W-:Y:S02]  /*14960*/  FMNMX.FTZ R4, R45, R4, !PT ;  /* 0x000000042d047209 */ /* 0x000fe40007810000 */
[----:B------:R-:W-:Y:S02]  /*14970*/  P2R R36, PR, RZ, 0x1 ;  /* 0x00000001ff247803 */ /* 0x000fe40000000000 */
[----:B------:R-:W-:Y:S02]  /*14980*/  ISETP.GT.AND P0, PT, R10, 0x49, PT ;  /* 0x000000490a00780c */ /* 0x000fe40003f04270 */
[----:B------:R-:W-:Y:S02]  /*14990*/  FMNMX.FTZ R4, R43, R4, !PT ;  /* 0x000000042b047209 */ /* 0x000fe40007810000 */
[----:B------:R-:W-:Y:S01]  /*149a0*/  P2R R40, PR, RZ, 0x2 ;  /* 0x00000002ff287803 */ /* 0x000fe20000000000 */
[----:B------:R-:W-:Y:S01]  /*149b0*/  IMAD.U32 R0, RZ, RZ, UR4 ;  /* 0x00000004ff007e24 */ /* 0x000fe2000f8e00ff */
[----:B0-----:R-:W-:-:S02]  /*149c0*/  FMNMX.FTZ R5, R20, R5, !PT ;  /* 0x0000000514057209 */ /* 0x001fc40007810000 */
[----:B------:R-:W-:Y:S02]  /*149d0*/  ISETP.GT.AND P1, PT, R10, 0x50, PT ;  /* 0x000000500a00780c */ /* 0x000fe40003f24270 */
[----:B------:R-:W-:Y:S02]  /*149e0*/  FSEL R47, R47, -INF , P0 ;  /* 0xff8000002f2f7808 */ /* 0x000fe40000000000 */
[----:B------:R-:W-:Y:S01]  /*149f0*/  FMNMX.FTZ R4, R33, R4, !PT ;  /* 0x0000000421047209 */ /* 0x000fe20007810000 */
[----:B------:R-:W-:Y:S01]  /*14a00*/  FMUL.FTZ R2, R5, R0 ;  /* 0x0000000005027220 */ /* 0x000fe20000410000 */
[----:B------:R-:W-:Y:S02]  /*14a10*/  FSEL R25, R34, -INF , P1 ;  /* 0xff80000022197808 */ /* 0x000fe40000800000 */
[----:B------:R-:W-:Y:S02]  /*14a20*/  P2R R32, PR, RZ, 0x4 ;  /* 0x00000004ff207803 */ /* 0x000fe40000000000 */
[----:B------:R-:W-:-:S02]  /*14a30*/  ISETP.NE.AND P1, PT, R40, RZ, PT ;  /* 0x000000ff2800720c */ /* 0x000fc40003f25270 */
[----:B------:R-:W-:Y:S02]  /*14a40*/  FMNMX.FTZ R4, R47, R4, !PT ;  /* 0x000000042f047209 */ /* 0x000fe40007810000 */
[----:B------:R-:W-:Y:S02]  /*14a50*/  FSETP.NEU.FTZ.AND P2, PT, R5, -INF , PT ;  /* 0xff8000000500780b */ /* 0x000fe40003f5d000 */
[----:B------:R-:W-:Y:S02]  /*14a60*/  ISETP.NE.AND P0, PT, R36, RZ, PT ;  /* 0x000000ff2400720c */ /* 0x000fe40003f05270 */
[----:B------:R-:W-:Y:S02]  /*14a70*/  FSEL R35, R35, -INF , P1 ;  /* 0xff80000023237808 */ /* 0x000fe40000800000 */
[----:B------:R-:W-:Y:S02]  /*14a80*/  FMNMX.FTZ R4, R25, R4, !PT ;  /* 0x0000000419047209 */ /* 0x000fe40007810000 */
[----:B------:R-:W-:-:S02]  /*14a90*/  FSEL R2, R2, RZ, P2 ;  /* 0x000000ff02027208 */ /* 0x000fc40001000000 */
[----:B------:R-:W-:Y:S02]  /*14aa0*/  ISETP.NE.AND P2, PT, R32, RZ, PT ;  /* 0x000000ff2000720c */ /* 0x000fe40003f45270 */
[----:B------:R-:W-:Y:S02]  /*14ab0*/  FSEL R29, R38, -INF , P0 ;  /* 0xff800000261d7808 */ /* 0x000fe40000000000 */
[----:B------:R-:W-:Y:S01]  /*14ac0*/  FMNMX.FTZ R4, R35, R4, !PT ;  /* 0x0000000423047209 */ /* 0x000fe20007810000 */
[-CC-:B------:R-:W-:Y:S01]  /*14ad0*/  FFMA.FTZ R37, R8, R0.reuse, -R2.reuse ;  /* 0x0000000008257223 */ /* 0x180fe20000010802 */
[--C-:B------:R-:W-:Y:S01]  /*14ae0*/  FFMA.FTZ R8, R81, R0, -R2.reuse ;  /* 0x0000000051087223 */ /* 0x100fe20000010802 */
[----:B------:R-:W-:Y:S02]  /*14af0*/  FSEL R81, R39, -INF , P2 ;  /* 0xff80000027517808 */ /* 0x000fe40001000000 */
[----:B------:R-:W-:Y:S01]  /*14b00*/  FMNMX.FTZ R4, R29, R4, !PT ;  /* 0x000000041d047209 */ /* 0x000fe20007810000 */
[----:B------:R-:W-:Y:S01]  /*14b10*/  FFMA.FTZ R194, R85, R0, -R2 ;  /* 0x0000000055c27223 */ /* 0x000fe20000010802 */
[----:B------:R-:W-:-:S02]  /*14b20*/  FSEL R85, R26, -INF , P3 ;  /* 0xff8000001a557808 */ /* 0x000fc40001800000 */
[----:B------:R-:W-:Y:S02]  /*14b30*/  FMNMX.FTZ R4, R81, R4, !PT ;  /* 0x0000000451047209 */ /* 0x000fe40007810000 */
[----:B------:R-:W-:Y:S02]  /*14b40*/  FSEL R27, R27, -INF , P4 ;  /* 0xff8000001b1b7808 */ /* 0x000fe40002000000 */
[----:B------:R-:W-:Y:S01]  /*14b50*/  FMNMX.FTZ R4, R85, R4, !PT ;  /* 0x0000000455047209 */ /* 0x000fe20007810000 */
[--C-:B------:R-:W-:Y:S01]  /*14b60*/  FFMA.FTZ R188, R65, R0, -R2.reuse ;  /* 0x0000000041bc7223 */ /* 0x100fe20000010802 */
[----:B------:R-:W-:Y:S02]  /*14b70*/  FSEL R65, R30, -INF , P5 ;  /* 0xff8000001e417808 */ /* 0x000fe40002800000 */
[----:B------:R-:W-:Y:S01]  /*14b80*/  FMNMX.FTZ R4, R27, R4, !PT ;  /* 0x000000041b047209 */ /* 0x000fe20007810000 */
[-CC-:B------:R-:W-:Y:S01]  /*14b90*/  FFMA.FTZ R200, R89, R0.reuse, -R2.reuse ;  /* 0x0000000059c87223 */ /* 0x180fe20000010802 */
[----:B------:R-:W-:Y:S01]  /*14ba0*/  FFMA.FTZ R89, R91, R0, -R2 ;  /* 0x000000005b597223 */ /* 0x000fe20000010802 */
[----:B------:R-:W-:-:S02]  /*14bb0*/  FSEL R91, R31, -INF , P6 ;  /* 0xff8000001f5b7808 */ /* 0x000fc40003000000 */
[----:B------:R-:W-:Y:S01]  /*14bc0*/  FMNMX.FTZ R4, R65, R4, !PT ;  /* 0x0000000441047209 */ /* 0x000fe20007810000 */
[----:B------:R-:W-:-:S03]  /*14bd0*/  FFMA.FTZ R202, R87, R0, -R2 ;  /* 0x0000000057ca7223 */ /* 0x000fc60000010802 */
[----:B------:R-:W-:Y:S01]  /*14be0*/  FMNMX.FTZ R4, R91, R4, !PT ;  /* 0x000000045b047209 */ /* 0x000fe20007810000 */
[----:B------:R-:W-:-:S04]  /*14bf0*/  FFMA.FTZ R87, R93, R0, -R2 ;  /* 0x000000005d577223 */ /* 0x000fc80000010802 */
[----:B------:R-:W0:Y:S02]  /*14c00*/  SHFL.BFLY PT, R93, R4, 0x2, 0x1f ;  /* 0x0c401f00045d7f89 */ /* 0x000e2400000e0000 */
[----:B0-----:R-:W-:-:S05]  /*14c10*/  FMNMX.FTZ R93, R4, R93, !PT ;  /* 0x0000005d045d7209 */ /* 0x001fca0007810000 */
[----:B------:R-:W0:Y:S01]  /*14c20*/  SHFL.BFLY PT, R4, R93, 0x1, 0x1f ;  /* 0x0c201f005d047f89 */ /* 0x000e2200000e0000 */
[----:B------:R-:W-:Y:S01]  /*14c30*/  MUFU.EX2 R200, R200 ;  /* 0x000000c800c87308 */ /* 0x000fe20000000800 */
[-CC-:B------:R-:W-:Y:S01]  /*14c40*/  FFMA.FTZ R77, R77, R0.reuse, -R2.reuse ;  /* 0x000000004d4d7223 */ /* 0x180fe20000010802 */
[----:B------:R-:W-:-:S06]  /*14c50*/  FFMA.FTZ R196, R101, R0, -R2 ;  /* 0x0000000065c47223 */ /* 0x000fcc0000010802 */
[----:B------:R-:W1:Y:S01]  /*14c60*/  MUFU.EX2 R37, R37 ;  /* 0x0000002500257308 */ /* 0x000e620000000800 */
[----:B------:R-:W-:-:S07]  /*14c70*/  FFMA.FTZ R10, R49, R0, -R2 ;  /* 0x00000000310a7223 */ /* 0x000fce0000010802 */
[----:B------:R2:W-:Y:S01]  /*14c80*/  MUFU.EX2 R39, R8 ;  /* 0x0000000800277308 */ /* 0x0005e20000000800 */
[----:B0-----:R-:W-:-:S07]  /*14c90*/  FMNMX.FTZ R4, R93, R4, !PT ;  /* 0x000000045d047209 */ /* 0x001fce0007810000 */
[----:B------:R-:W0:Y:S01]  /*14ca0*/  MUFU.EX2 R202, R202 ;  /* 0x000000ca00ca7308 */ /* 0x000e220000000800 */
[C---:B------:R-:W-:Y:S01]  /*14cb0*/  FSETP.NEU.FTZ.AND P2, PT, R4.reuse, -INF , PT ;  /* 0xff8000000400780b */ /* 0x040fe20003f5d000 */
[-C--:B--2---:R-:W-:Y:S01]  /*14cc0*/  FMUL.FTZ R8, R4, R0.reuse ;  /* 0x0000000004087220 */ /* 0x084fe20000410000 */
[-CC-:B------:R-:W-:Y:S01]  /*14cd0*/  FFMA.FTZ R49, R53, R0.reuse, -R2.reuse ;  /* 0x0000000035317223 */ /* 0x180fe20000010802 */
[----:B------:R-:W-:-:S03]  /*14ce0*/  FFMA.FTZ R190, R57, R0, -R2 ;  /* 0x0000000039be7223 */ /* 0x000fc60000010802 */
[----:B------:R-:W-:Y:S01]  /*14cf0*/  FSEL R30, R8, RZ, P2 ;  /* 0x000000ff081e7208 */ /* 0x000fe20001000000 */
[----:B------:R-:W2:Y:S01]  /*14d00*/  MUFU.EX2 R77, R77 ;  /* 0x0000004d004d7308 */ /* 0x000ea20000000800 */
        /* <DEDUP_REMOVED lines=14> */
[-C--:B------:R-:W-:Y:S01]  /*14df0*/  FFMA.FTZ R93, R117, R0.reuse, -R2 ;  /* 0x00000000755d7223 */ /* 0x080fe20000010802 */
[-CC-:B------:R-:W-:Y:S01]  /*14e00*/  FFMA.FTZ R201, R7, R0.reuse, -R30.reuse ;  /* 0x0000000007c97223 */ /* 0x180fe2000001081e */
[-CC-:B------:R-:W-:Y:S01]  /*14e10*/  FFMA.FTZ R2, R75, R0.reuse, -R30.reuse ;  /* 0x000000004b027223 */ /* 0x180fe2000001081e */
[----:B------:R-:W3:Y:S01]  /*14e20*/  MUFU.EX2 R196, R196 ;  /* 0x000000c400c47308 */ /* 0x000ee20000000800 */
[-CC-:B------:R-:W-:Y:S01]  /*14e30*/  FFMA.FTZ R203, R9, R0.reuse, -R30.reuse ;  /* 0x0000000009cb7223 */ /* 0x180fe2000001081e */
[-CC-:B------:R-:W-:Y:S01]  /*14e40*/  FFMA.FTZ R197, R3, R0.reuse, -R30.reuse ;  /* 0x0000000003c57223 */ /* 0x180fe2000001081e */
[----:B-1----:R-:W-:Y:S01]  /*14e50*/  FADD.FTZ R3, R200, R37 ;  /* 0x00000025c8037221 */ /* 0x002fe20000010000 */
[----:B------:R-:W-:-:S04]  /*14e60*/  FFMA.FTZ R8, R79, R0, -R30 ;  /* 0x000000004f087223 */ /* 0x000fc8000001081e */
[----:B------:R-:W1:Y:S01]  /*14e70*/  MUFU.EX2 R87, R87 ;  /* 0x0000005700577308 */ /* 0x000e620000000800 */
[----:B0-----:R-:W-:-:S07]  /*14e80*/  FADD.FTZ R28, R202, R3 ;  /* 0x00000003ca1c7221 */ /* 0x001fce0000010000 */
[----:B------:R-:W-:Y:S08]  /*14e90*/  MUFU.EX2 R201, R201 ;  /* 0x000000c900c97308 */ /* 0x000ff00000000800 */
[----:B------:R-:W0:Y:S01]  /*14ea0*/  MUFU.EX2 R2, R2 ;  /* 0x0000000200027308 */ /* 0x000e220000000800 */
[----:B--2---:R-:W-:-:S07]  /*14eb0*/  FADD.FTZ R3, R77, R28 ;  /* 0x0000001c4d037221 */ /* 0x004fce0000010000 */
[----:B------:R-:W2:Y:S08]  /*14ec0*/  MUFU.EX2 R198, R198 ;  /* 0x000000c600c67308 */ /* 0x000eb00000000800 */
[----:B------:R-:W4:Y:S01]  /*14ed0*/  MUFU.EX2 R203, R203 ;  /* 0x000000cb00cb7308 */ /* 0x000f220000000800 */
[----:B---3--:R-:W-:-:S07]  /*14ee0*/  FADD.FTZ R28, R196, R3 ;  /* 0x00000003c41c7221 */ /* 0x008fce0000010000 */
[----:B------:R-:W3:Y:S01]  /*14ef0*/  MUFU.EX2 R73, R73 ;  /* 0x0000004900497308 */ /* 0x000ee20000000800 */
[----:B------:R-:W-:-:S07]  /*14f00*/  FFMA.FTZ R199, R11, R0, -R30 ;  /* 0x000000000bc77223 */ /* 0x000fce000001081e */
[----:B------:R-:W5:Y:S01]  /*14f10*/  MUFU.EX2 R8, R8 ;  /* 0x0000000800087308 */ /* 0x000f620000000800 */
[----:B-1----:R-:W-:-:S07]  /*14f20*/  FADD.FTZ R3, R87, R28 ;  /* 0x0000001c57037221 */ /* 0x002fce0000010000 */
[----:B------:R1:W-:Y:S01]  /*14f30*/  MUFU.EX2 R31, R10 ;  /* 0x0000000a001f7308 */ /* 0x0003e20000000800 */
[----:B------:R-:W-:Y:S01]  /*14f40*/  ISETP.NE.AND P0, PT, R12, RZ, PT ;  /* 0x000000ff0c00720c */ /* 0x000fe20003f05270 */
[----:B0-----:R-:W-:-:S06]  /*14f50*/  FADD.FTZ R32, R201, R2 ;  /* 0x00000002c9207221 */ /* 0x001fcc0000010000 */
[----:B------:R-:W0:Y:S01]  /*14f60*/  MUFU.EX2 R192, R192 ;  /* 0x000000c000c07308 */ /* 0x000e220000000800 */
[-CC-:B-1----:R-:W-:Y:S01]  /*14f70*/  FFMA.FTZ R10, R67, R0.reuse, -R30.reuse ;  /* 0x00000000430a7223 */ /* 0x182fe2000001081e */
[----:B------:R-:W-:-:S06]  /*14f80*/  FFMA.FTZ R12, R71, R0, -R30 ;  /* 0x00000000470c7223 */ /* 0x000fcc000001081e */
[----:B------:R-:W1:Y:S01]  /*14f90*/  MUFU.EX2 R197, R197 ;  /* 0x000000c500c57308 */ /* 0x000e620000000800 */
[----:B--2---:R-:W-:Y:S01]  /*14fa0*/  FADD.FTZ R34, R198, R3 ;  /* 0x00000003c6227221 */ /* 0x004fe20000010000 */
[----:B----4-:R-:W-:-:S06]  /*14fb0*/  FADD.FTZ R3, R203, R32 ;  /* 0x00000020cb037221 */ /* 0x010fcc0000010000 */
[----:B------:R-:W2:Y:S01]  /*14fc0*/  MUFU.EX2 R89, R89 ;  /* 0x0000005900597308 */ /* 0x000ea20000000800 */
[----:B------:R-:W-:-:S07]  /*14fd0*/  FFMA.FTZ R193, R13, R0, -R30 ;  /* 0x000000000dc17223 */ /* 0x000fce000001081e */
[----:B------:R-:W4:Y:S01]  /*14fe0*/  MUFU.EX2 R10, R10 ;  /* 0x0000000a000a7308 */ /* 0x000f220000000800 */
[----:B---3--:R-:W-:Y:S01]  /*14ff0*/  FADD.FTZ R7, R73, R34 ;  /* 0x0000002249077221 */ /* 0x008fe20000010000 */
[----:B------:R-:W-:-:S06]  /*15000*/  ISETP.NE.AND P1, PT, R14, RZ, PT ;  /* 0x000000ff0e00720c */ /* 0x000fcc0003f25270 */
[----:B------:R-:W3:Y:S01]  /*15010*/  MUFU.EX2 R194, R194 ;  /* 0x000000c200c27308 */ /* 0x000ee20000000800 */
[----:B-----5:R-:W-:Y:S01]  /*15020*/  FADD.FTZ R32, R8, R3 ;  /* 0x0000000308207221 */ /* 0x020fe20000010000 */
[----:B------:R-:W-:-:S06]  /*15030*/  FFMA.FTZ R14, R59, R0, -R30 ;  /* 0x000000003b0e7223 */ /* 0x000fcc000001081e */
[----:B------:R-:W5:Y:S01]  /*15040*/  MUFU.EX2 R199, R199 ;  /* 0x000000c700c77308 */ /* 0x000f620000000800 */
[----:B0-----:R-:W-:Y:S01]  /*15050*/  FADD.FTZ R34, R192, R7 ;  /* 0x00000007c0227221 */ /* 0x001fe20000010000 */
[----:B-1----:R-:W-:-:S06]  /*15060*/  FADD.FTZ R3, R197, R32 ;  /* 0x00000020c5037221 */ /* 0x002fcc0000010000 */
[----:B------:R-:W0:Y:S01]  /*15070*/  MUFU.EX2 R12, R12 ;  /* 0x0000000c000c7308 */ /* 0x000e220000000800 */
[----:B------:R-:W-:Y:S01]  /*15080*/  FFMA.FTZ R195, R15, R0, -R30 ;  /* 0x000000000fc37223 */ /* 0x000fe2000001081e */
[----:B--2---:R-:W-:-:S06]  /*15090*/  FADD.FTZ R7, R89, R34 ;  /* 0x0000002259077221 */ /* 0x004fcc0000010000 */
[----:B------:R-:W1:Y:S01]  /*150a0*/  MUFU.EX2 R188, R188 ;  /* 0x000000bc00bc7308 */ /* 0x000e620000000800 */
[----:B----4-:R-:W-:Y:S01]  /*150b0*/  FADD.FTZ R32, R10, R3 ;  /* 0x000000030a207221 */ /* 0x010fe20000010000 */
[----:B------:R-:W-:-:S06]  /*150c0*/  FFMA.FTZ R20, R63, R0, -R30 ;  /* 0x000000003f147223 */ /* 0x000fcc000001081e */
[----:B------:R-:W2:Y:S01]  /*150d0*/  MUFU.EX2 R193, R193 ;  /* 0x000000c100c17308 */ /* 0x000ea20000000800 */
[----:B---3--:R-:W-:Y:S01]  /*150e0*/  FADD.FTZ R34, R194, R7 ;  /* 0x00000007c2227221 */ /* 0x008fe20000010000 */
[----:B-----5:R-:W-:-:S06]  /*150f0*/  FADD.FTZ R3, R199, R32 ;  /* 0x00000020c7037221 */ /* 0x020fcc0000010000 */
[----:B------:R-:W3:Y:S01]  /*15100*/  MUFU.EX2 R14, R14 ;  /* 0x0000000e000e7308 */ /* 0x000ee20000000800 */
[----:B------:R-:W-:Y:S01]  /*15110*/  FFMA.FTZ R189, R21, R0, -R30 ;  /* 0x0000000015bd7223 */ /* 0x000fe2000001081e */
[----:B------:R-:W-:Y:S02]  /*15120*/  @!P1 VIADD R6, R6, 0x36840 ;  /* 0x0003684006069836 */ /* 0x000fe40000000000 */
[----:B------:R-:W-:-:S04]  /*15130*/  FADD.FTZ R7, R39, R34 ;  /* 0x0000002227077221 */ /* 0x000fc80000010000 */
[----:B------:R-:W4:Y:S01]  /*15140*/  MUFU.EX2 R190, R190 ;  /* 0x000000be00be7308 */ /* 0x000f220000000800 */
[----:B0-----:R-:W-:Y:S01]  /*15150*/  FADD.FTZ R34, R12, R3 ;  /* 0x000000030c227221 */ /* 0x001fe20000010000 */
[----:B------:R-:W-:-:S06]  /*15160*/  FFMA.FTZ R24, R51, R0, -R30 ;  /* 0x0000000033187223 */ /* 0x000fcc000001081e */
[----:B------:R-:W0:Y:S01]  /*15170*/  MUFU.EX2 R195, R195 ;  /* 0x000000c300c37308 */ /* 0x000e220000000800 */
[----:B-1----:R-:W-:Y:S01]  /*15180*/  FADD.FTZ R36, R188, R7 ;  /* 0x00000007bc247221 */ /* 0x002fe20000010000 */
[----:B------:R-:W-:-:S06]  /*15190*/  @!P1 PRMT R6, RZ, 0x654, R6 ;  /* 0x00000654ff069816 */ /* 0x000fcc0000000006 */
[----:B------:R-:W1:Y:S01]  /*151a0*/  MUFU.EX2 R49, R49 ;  /* 0x0000003100317308 */ /* 0x000e620000000800 */
[----:B--2---:R-:W-:Y:S01]  /*151b0*/  FADD.FTZ R3, R193, R34 ;  /* 0x00000022c1037221 */ /* 0x004fe20000010000 */
[----:B------:R-:W-:-:S06]  /*151c0*/  FFMA.FTZ R191, R41, R0, -R30 ;  /* 0x0000000029bf7223 */ /* 0x000fcc000001081e */
[----:B------:R-:W2:Y:S01]  /*151d0*/  MUFU.EX2 R20, R20 ;  /* 0x0000001400147308 */ /* 0x000ea20000000800 */
[----:B------:R-:W-:Y:S01]  /*151e0*/  FADD.FTZ R7, R31, R36 ;  /* 0x000000241f077221 */ /* 0x000fe20000010000 */
[----:B------:R3:W-:Y:S06]  /*151f0*/  @!P1 SYNCS.ARRIVE.TRANS64.RED.A1T0 RZ, [R6+URZ], RZ ;  /* 0x000000ff06ff99a7 */ /* 0x0007ec000810043f */
[----:B------:R-:W5:Y:S01]  /*15200*/  MUFU.EX2 R184, R184 ;  /* 0x000000b800b87308 */ /* 0x000f620000000800 */
[----:B------:R-:W-:Y:S01]  /*15210*/  FFMA.FTZ R26, R55, R0, -R30 ;  /* 0x00000000371a7223 */ /* 0x000fe2000001081e */
[----:B---3--:R-:W-:-:S06]  /*15220*/  FADD.FTZ R6, R14, R3 ;  /* 0x000000030e067221 */ /* 0x008fcc0000010000 */
[----:B------:R-:W3:Y:S01]  /*15230*/  MUFU.EX2 R189, R189 ;  /* 0x000000bd00bd7308 */ /* 0x000ee20000000800 */
[----:B----4-:R-:W-:Y:S01]  /*15240*/  FADD.FTZ R34, R190, R7 ;  /* 0x00000007be227221 */ /* 0x010fe20000010000 */
[----:B0-----:R-:W-:-:S06]  /*15250*/  FADD.FTZ R3, R195, R6 ;  /* 0x00000006c3037221 */ /* 0x001fcc0000010000 */
[----:B------:R-:W0:Y:S01]  /*15260*/  MUFU.EX2 R53, R53 ;  /* 0x0000003500357308 */ /* 0x000e220000000800 */
[----:B------:R-:W-:-:S07]  /*15270*/  FFMA.FTZ R185, R45, R0, -R30 ;  /* 0x000000002db97223 */ /* 0x000fce000001081e */
[----:B------:R-:W4:Y:S01]  /*15280*/  MUFU.EX2 R24, R24 ;  /* 0x0000001800187308 */ /* 0x000f220000000800 */
[----:B-1----:R-:W-:Y:S01]  /*15290*/  FADD.FTZ R7, R49, R34 ;  /* 0x0000002231077221 */ /* 0x002fe20000010000 */
[----:B--2---:R-:W-:-:S06]  /*152a0*/  FADD.FTZ R34, R20, R3 ;  /* 0x0000000314227221 */ /* 0x004fcc0000010000 */
[----:B------:R-:W1:Y:S01]  /*152b0*/  MUFU.EX2 R186, R186 ;  /* 0x000000ba00ba7308 */ /* 0x000e620000000800 */
[----:B------:R-:W-:-:S07]  /*152c0*/  FFMA.FTZ R28, R43, R0, -R30 ;  /* 0x000000002b1c7223 */ /* 0x000fce000001081e */
[----:B------:R-:W2:Y:S01]  /*152d0*/  MUFU.EX2 R191, R191 ;  /* 0x000000bf00bf7308 */ /* 0x000ea20000000800 */
[----:B-----5:R-:W-:Y:S01]  /*152e0*/  FADD.FTZ R36, R184, R7 ;  /* 0x00000007b8247221 */ /* 0x020fe20000010000 */
[----:B---3--:R-:W-:-:S06]  /*152f0*/  FADD.FTZ R3, R189, R34 ;  /* 0x00000022bd037221 */ /* 0x008fcc0000010000 */
[----:B------:R-:W3:Y:S01]  /*15300*/  MUFU.EX2 R57, R57 ;  /* 0x0000003900397308 */ /* 0x000ee20000000800 */
[----:B------:R-:W-:-:S07]  /*15310*/  FFMA.FTZ R33, R33, R0, -R30 ;  /* 0x0000000021217223 */ /* 0x000fce000001081e */
[----:B------:R-:W5:Y:S01]  /*15320*/  MUFU.EX2 R26, R26 ;  /* 0x0000001a001a7308 */ /* 0x000f620000000800 */
[----:B0-----:R-:W-:Y:S01]  /*15330*/  FADD.FTZ R7, R53, R36 ;  /* 0x0000002435077221 */ /* 0x001fe20000010000 */
[----:B----4-:R-:W-:-:S06]  /*15340*/  FADD.FTZ R34, R24, R3 ;  /* 0x0000000318227221 */ /* 0x010fcc0000010000 */
[----:B------:R-:W0:Y:S08]  /*15350*/  MUFU.EX2 R180, R180 ;  /* 0x000000b400b47308 */ /* 0x000e300000000800 */
[----:B------:R-:W4:Y:S01]  /*15360*/  MUFU.EX2 R185, R185 ;  /* 0x000000b900b97308 */ /* 0x000f220000000800 */
[----:B------:R-:W-:Y:S01]  /*15370*/  FFMA.FTZ R47, R47, R0, -R30 ;  /* 0x000000002f2f7223 */ /* 0x000fe2000001081e */
[----:B-1----:R-:W-:-:S06]  /*15380*/  FADD.FTZ R36, R186, R7 ;  /* 0x00000007ba247221 */ /* 0x002fcc0000010000 */
[----:B------:R-:W1:Y:S01]  /*15390*/  MUFU.EX2 R61, R61 ;  /* 0x0000003d003d7308 */ /* 0x000e620000000800 */
[----:B--2---:R-:W-:Y:S01]  /*153a0*/  FADD.FTZ R3, R191, R34 ;  /* 0x00000022bf037221 */ /* 0x004fe20000010000 */
[----:B------:R-:W-:-:S06]  /*153b0*/  FFMA.FTZ R25, R25, R0, -R30 ;  /* 0x0000000019197223 */ /* 0x000fcc000001081e */
[----:B------:R-:W2:Y:S01]  /*153c0*/  MUFU.EX2 R28, R28 ;  /* 0x0000001c001c7308 */ /* 0x000ea20000000800 */
[----:B---3--:R-:W-:Y:S01]  /*153d0*/  FADD.FTZ R7, R57, R36 ;  /* 0x0000002439077221 */ /* 0x008fe20000010000 */
[----:B-----5:R-:W-:-:S06]  /*153e0*/  FADD.FTZ R34, R26, R3 ;  /* 0x000000031a227221 */ /* 0x020fcc0000010000 */
[----:B------:R-:W3:Y:S08]  /*153f0*/  MUFU.EX2 R182, R182 ;  /* 0x000000b600b67308 */ /* 0x000ef00000000800 */
[----:B------:R-:W5:Y:S01]  /*15400*/  MUFU.EX2 R33, R33 ;  /* 0x0000002100217308 */ /* 0x000f620000000800 */
[----:B------:R-:W-:Y:S01]  /*15410*/  FFMA.FTZ R35, R35, R0, -R30 ;  /* 0x0000000023237223 */ /* 0x000fe2000001081e */
[----:B0-----:R-:W-:-:S06]  /*15420*/  FADD.FTZ R36, R180, R7 ;  /* 0x00000007b4247221 */ /* 0x001fcc0000010000 */
[----:B------:R-:W0:Y:S01]  /*15430*/  MUFU.EX2 R69, R69 ;  /* 0x0000004500457308 */ /* 0x000e220000000800 */
[----:B----4-:R-:W-:Y:S01]  /*15440*/  FADD.FTZ R3, R185, R34 ;  /* 0x00000022b9037221 */ /* 0x010fe20000010000 */
[----:B------:R-:W-:-:S06]  /*15450*/  FFMA.FTZ R29, R29, R0, -R30 ;  /* 0x000000001d1d7223 */ /* 0x000fcc000001081e */
[----:B------:R-:W4:Y:S01]  /*15460*/  MUFU.EX2 R32, R47 ;  /* 0x0000002f00207308 */ /* 0x000f220000000800 */
[----:B-1----:R-:W-:Y:S01]  /*15470*/  FADD.FTZ R7, R61, R36 ;  /* 0x000000243d077221 */ /* 0x002fe20000010000 */
[----:B--2---:R-:W-:-:S06]  /*15480*/  FADD.FTZ R34, R28, R3 ;  /* 0x000000031c227221 */ /* 0x004fcc0000010000 */
[----:B------:R-:W1:Y:S01]  /*15490*/  MUFU.EX2 R25, R25 ;  /* 0x0000001900197308 */ /* 0x000e620000000800 */
[----:B------:R-:W-:Y:S01]  /*154a0*/  FFMA.FTZ R81, R81, R0, -R30 ;  /* 0x0000000051517223 */ /* 0x000fe2000001081e */
[----:B---3--:R-:W-:Y:S01]  /*154b0*/  FADD.FTZ R36, R182, R7 ;  /* 0x00000007b6247221 */ /* 0x008fe20000010000 */
[----:B-----5:R-:W-:-:S05]  /*154c0*/  FADD.FTZ R3, R33, R34 ;  /* 0x0000002221037221 */ /* 0x020fca0000010000 */
[----:B------:R-:W2:Y:S01]  /*154d0*/  MUFU.EX2 R6, R35 ;  /* 0x0000002300067308 */ /* 0x000ea20000000800 */
[-CC-:B------:R-:W-:Y:S01]  /*154e0*/  FFMA.FTZ R85, R85, R0.reuse, -R30.reuse ;  /* 0x0000000055557223 */ /* 0x180fe2000001081e */
[-CC-:B------:R-:W-:Y:S01]  /*154f0*/  FFMA.FTZ R27, R27, R0.reuse, -R30.reuse ;  /* 0x000000001b1b7223 */ /* 0x180fe2000001081e */
[-CC-:B------:R-:W-:Y:S01]  /*15500*/  FFMA.FTZ R65, R65, R0.reuse, -R30.reuse ;  /* 0x0000000041417223 */ /* 0x180fe2000001081e */
[----:B------:R-:W-:-:S04]  /*15510*/  FFMA.FTZ R91, R91, R0, -R30 ;  /* 0x000000005b5b7223 */ /* 0x000fc8000001081e */
[----:B------:R-:W3:Y:S01]  /*15520*/  MUFU.EX2 R29, R29 ;  /* 0x0000001d001d7308 */ /* 0x000ee20000000800 */
[----:B0-----:R-:W-:Y:S01]  /*15530*/  FADD.FTZ R7, R69, R36 ;  /* 0x0000002445077221 */ /* 0x001fe20000010000 */
[----:B----4-:R-:W-:-:S06]  /*15540*/  FADD.FTZ R36, R32, R3 ;  /* 0x0000000320247221 */ /* 0x010fcc0000010000 */
[----:B------:R-:W0:Y:S01]  /*15550*/  MUFU.EX2 R30, R81 ;  /* 0x00000051001e7308 */ /* 0x000e220000000800 */
[----:B-1----:R-:W-:-:S07]  /*15560*/  FADD.FTZ R3, R25, R36 ;  /* 0x0000002419037221 */ /* 0x002fce0000010000 */
[----:B------:R-:W1:Y:S01]  /*15570*/  MUFU.EX2 R176, R176 ;  /* 0x000000b000b07308 */ /* 0x000e620000000800 */
[----:B--2---:R-:W-:-:S07]  /*15580*/  FADD.FTZ R36, R6, R3 ;  /* 0x0000000306247221 */ /* 0x004fce0000010000 */
[----:B------:R-:W2:Y:S01]  /*15590*/  MUFU.EX2 R85, R85 ;  /* 0x0000005500557308 */ /* 0x000ea20000000800 */
[----:B---3--:R-:W-:-:S07]  /*155a0*/  FADD.FTZ R3, R29, R36 ;  /* 0x000000241d037221 */ /* 0x008fce0000010000 */
[----:B------:R-:W3:Y:S01]  /*155b0*/  MUFU.EX2 R83, R83 ;  /* 0x0000005300537308 */ /* 0x000ee20000000800 */
[----:B------:R-:W-:-:S07]  /*155c0*/  F2FP.BF16.F32.PACK_AB R201, R2, R201 ;  /* 0x000000c902c9723e */ /* 0x000fce00000010ff */
[----:B------:R-:W4:Y:S01]  /*155d0*/  MUFU.EX2 R34, R27 ;  /* 0x0000001b00227308 */ /* 0x000f220000000800 */
[----:B0-----:R-:W-:-:S07]  /*155e0*/  FADD.FTZ R36, R30, R3 ;  /* 0x000000031e247221 */ /* 0x001fce0000010000 */
[----:B------:R-:W0:Y:S01]  /*155f0*/  MUFU.EX2 R178, R178 ;  /* 0x000000b200b27308 */ /* 0x000e220000000800 */
[----:B------:R-:W-:-:S07]  /*15600*/  ISETP.GE.AND P2, PT, R153, 0x71, PT ;  /* 0x000000719900780c */ /* 0x000fce0003f46270 */
[----:B------:R-:W5:Y:S01]  /*15610*/  MUFU.EX2 R65, R65 ;  /* 0x0000004100417308 */ /* 0x000f620000000800 */
[----:B-1----:R-:W-:Y:S01]  /*15620*/  FADD.FTZ R38, R176, R7 ;  /* 0x00000007b0267221 */ /* 0x002fe20000010000 */
[----:B--2---:R-:W-:-:S06]  /*15630*/  FADD.FTZ R3, R85, R36 ;  /* 0x0000002455037221 */ /* 0x004fcc0000010000 */
[----:B------:R-:W1:Y:S08]  /*15640*/  MUFU.EX2 R93, R93 ;  /* 0x0000005d005d7308 */ /* 0x000e700000000800 */
[----:B------:R-:W2:Y:S01]  /*15650*/  MUFU.EX2 R2, R91 ;  /* 0x0000005b00027308 */ /* 0x000ea20000000800 */
[----:B------:R-:W-:Y:S01]  /*15660*/  F2FP.BF16.F32.PACK_AB R203, R8, R203 ;  /* 0x000000cb08cb723e */ /* 0x000fe200000010ff */
[----:B---3--:R-:W-:Y:S01]  /*15670*/  FADD.FTZ R7, R83, R38 ;  /* 0x0000002653077221 */ /* 0x008fe20000010000 */
[----:B----4-:R-:W-:Y:S01]  /*15680*/  FADD.FTZ R8, R34, R3 ;  /* 0x0000000322087221 */ /* 0x010fe20000010000 */
[----:B------:R-:W-:Y:S02]  /*15690*/  BSSY B0, `(.L_x_4228) ;  /* 0x0000587000007945 */ /* 0x000fe40003800000 */
[----:B0-----:R-:W-:Y:S01]  /*156a0*/  FADD.FTZ R38, R178, R7 ;  /* 0x00000007b2267221 */ /* 0x001fe20000010000 */
[----:B-----5:R-:W-:Y:S01]  /*156b0*/  FADD.FTZ R3, R65, R8 ;  /* 0x0000000841037221 */ /* 0x020fe20000010000 */
[----:B------:R-:W-:Y:S01]  /*156c0*/  F2FP.BF16.F32.PACK_AB R193, R14, R193 ;  /* 0x000000c10ec1723e */ /* 0x000fe200000010ff */
[--C-:B------:R-:W-:Y:S01]  /*156d0*/  IMAD.MOV.U32 R118, RZ, RZ, R119.reuse ;  /* 0x000000ffff767224 */ /* 0x100fe200078e0077 */
[----:B------:R-:W-:Y:S01]  /*156e0*/  F2FP.BF16.F32.PACK_AB R200, R37, R200 ;  /* 0x000000c825c8723e */ /* 0x000fe200000010ff */
[----:B-1----:R-:W-:Y:S01]  /*156f0*/  FADD.FTZ R15, R93, R38 ;  /* 0x000000265d0f7221 */ /* 0x002fe20000010000 */
[----:B------:R-:W-:Y:S01]  /*15700*/  F2FP.BF16.F32.PACK_AB R202, R77, R202 ;  /* 0x000000ca4dca723e */ /* 0x000fe200000010ff */
[--C-:B------:R-:W-:Y:S01]  /*15710*/  IMAD.MOV.U32 R117, RZ, RZ, R119.reuse ;  /* 0x000000ffff757224 */ /* 0x100fe200078e0077 */
[----:B------:R-:W-:Y:S01]  /*15720*/  F2FP.BF16.F32.PACK_AB R196, R87, R196 ;  /* 0x000000c457c4723e */ /* 0x000fe200000010ff */
[----:B------:R-:W-:Y:S01]  /*15730*/  IMAD.MOV.U32 R116, RZ, RZ, R119 ;  /* 0x000000ffff747224 */ /* 0x000fe200078e0077 */
[----:B------:R-:W-:Y:S01]  /*15740*/  F2FP.BF16.F32.PACK_AB R198, R73, R198 ;  /* 0x000000c649c6723e */ /* 0x000fe200000010ff */
[----:B--2---:R-:W-:Y:S01]  /*15750*/  FADD.FTZ R14, R2, R3 ;  /* 0x00000003020e7221 */ /* 0x004fe20000010000 */
        /* <DEDUP_REMOVED lines=169> */
[----:B------:R-:W-:-:S07]  /*161f0*/  CS2R R24, SRZ ;  /* 0x0000000000187805 */ /* 0x000fce000001ff00 */
.L_x_4240:
[----:B------:R-:W-:-:S05]  /*16200*/  VIADD R0, R10, 0x1 ;  /* 0x000000010a007836 */ /* 0x000fca0000000000 */
[----:B------:R-:W-:-:S04]  /*16210*/  ISETP.NE.AND P2, PT, R0, 0x2, PT ;  /* 0x000000020000780c */ /* 0x000fc80003f45270 */
[----:B------:R-:W-:Y:S02]  /*16220*/  SEL R4, RZ, 0x1, P2 ;  /* 0x00000001ff047807 */ /* 0x000fe40001000000 */
[----:B------:R-:W-:Y:S02]  /*16230*/  SEL R215, R0, RZ, P2 ;  /* 0x000000ff00d77207 */ /* 0x000fe40001000000 */
[----:B------:R-:W-:Y:S01]  /*16240*/  LOP3.LUT R217, R9, R4, RZ, 0x3c, !PT ;  /* 0x0000000409d97212 */ /* 0x000fe200078e3cff */
[----:B------:R-:W-:Y:S06]  /*16250*/  @!P0 BRA `(.L_x_4230) ;  /* 0x0000000000048947 */ /* 0x000fec0003800000 */
[----:B------:R-:W-:Y:S01]  /*16260*/  BPT.TRAP 0x1 ;  /* 0x000000040000795c */ /* 0x000fe20000300000 */
.L_x_4230:
[----:B------:R-:W-:Y:S01]  /*16270*/  IMAD R11, R215, 0x8, R16 ;  /* 0x00000008d70b7824 */ /* 0x000fe200078e0210 */
[----:B------:R-:W-:-:S04]  /*16280*/  SHF.L.U32 R4, R217, 0x1f, RZ ;  /* 0x0000001fd9047819 */ /* 0x000fc800000006ff */
[----:B------:R0:W1:Y:S01]  /*16290*/  SYNCS.PHASECHK.TRANS64.TRYWAIT P2, [R11+URZ+0x36830], R4 ;  /* 0x036830040b0075a7 */ /* 0x000062000804017f */
[----:B------:R-:W-:Y:S05]  /*162a0*/  @!P0 BRA `(.L_x_4231) ;  /* 0x0000000000048947 */ /* 0x000fea0003800000 */
[----:B------:R-:W-:Y:S01]  /*162b0*/  BPT.TRAP 0x1 ;  /* 0x000000040000795c */ /* 0x000fe20000300000 */
.L_x_4231:
[----:B------:R-:W-:Y:S01]  /*162c0*/  IMAD R0, R215, 0xa80, R218 ;  /* 0x00000a80d7007824 */ /* 0x000fe200078e02da */
[----:B------:R-:W-:Y:S03]  /*162d0*/  BSSY B1, `(.L_x_4232) ;  /* 0x0000006000017945 */ /* 0x000fe60003800000 */
[C---:B------:R-:W-:Y:S02]  /*162e0*/  VIADD R20, R0.reuse, 0x80 ;  /* 0x0000008000147836 */ /* 0x040fe40000000000 */
[----:B------:R-:W-:Y:S01]  /*162f0*/  VIADD R120, R0, 0x100 ;  /* 0x0000010000787836 */ /* 0x000fe20000000000 */
[----:B-1----:R-:W-:Y:S06]  /*16300*/  @P2 BRA `(.L_x_4233) ;  /* 0x0000000000082947 */ /* 0x002fec0003800000 */
[----:B------:R-:W1:Y:S02]  /*16310*/  SYNCS.PHASECHK.TRANS64.TRYWAIT P2, [R11+URZ+0x36830], R4 ;  /* 0x036830040b0075a7 */ /* 0x000e64000804017f */
[----:B-1----:R-:W-:Y:S05]  /*16320*/  @!P2 BRA `(.L_x_4234) ;  /* 0x000001080020a947 */ /* 0x002fea0003800000 */
.L_x_4233:
[----:B------:R-:W-:Y:S05]  /*16330*/  BSYNC B1 ;  /* 0x0000000000017941 */ /* 0x000fea0003800000 */
.L_x_4232:
[----:B------:R-:W2:Y:S04]  /*16340*/  LDL.64 R12, [R1+0x48] ;  /* 0x00004800010c7983 */ /* 0x000ea80000100a00 */
[----:B------:R-:W3:Y:S01]  /*16350*/  LDL.64 R122, [R1] ;  /* 0x00000000017a7983 */ /* 0x000ee20000100a00 */
[----:B------:R-:W-:Y:S01]  /*16360*/  WARPGROUP.ARRIVE ;  /* 0x00000000000079c5 */ /* 0x000fe20000000000 */
[----:B------:R-:W-:Y:S01]  /*16370*/  IMAD.MOV.U32 R21, RZ, RZ, 0x40000040 ;  /* 0x40000040ff157424 */ /* 0x000fe200078e00ff */
[----:B------:R-:W-:-:S04]  /*16380*/  R2UR UR6, R20 ;  /* 0x00000000140672ca */ /* 0x000fc800000e0000 */
[C---:B------:R-:W-:Y:S01]  /*16390*/  R2UR UR7, R21.reuse ;  /* 0x00000000150772ca */ /* 0x040fe200000e0000 */
[----:B------:R-:W-:Y:S01]  /*163a0*/  IMAD.MOV.U32 R20, RZ, RZ, R120 ;  /* 0x000000ffff147224 */ /* 0x000fe200078e0078 */
[----:B------:R-:W-:-:S04]  /*163b0*/  R2UR UR19, R21 ;  /* 0x00000000151372ca */ /* 0x000fc800000e0000 */
[----:B------:R-:W-:Y:S01]  /*163c0*/  R2UR UR18, R20 ;  /* 0x00000000141272ca */ /* 0x000fe200000e0000 */
[----:B------:R-:W-:Y:S01]  /*163d0*/  VIADD R20, R0, 0x200 ;  /* 0x0000020000147836 */ /* 0x000fe20000000000 */
[----:B------:R-:W-:-:S04]  /*163e0*/  R2UR UR15, R21 ;  /* 0x00000000150f72ca */ /* 0x000fc800000e0000 */
[----:B------:R-:W-:Y:S02]  /*163f0*/  R2UR UR14, R20 ;  /* 0x00000000140e72ca */ /* 0x000fe400000e0000 */
[----:B--2---:R-:W-:Y:S01]  /*16400*/  R2UR UR42, R12 ;  /* 0x000000000c2a72ca */ /* 0x004fe200000e0000 */
[----:B------:R-:W-:Y:S01]  /*16410*/  IMAD.MOV.U32 R12, RZ, RZ, R0 ;  /* 0x000000ffff0c7224 */ /* 0x000fe200078e0000 */
[----:B------:R-:W-:Y:S01]  /*16420*/  R2UR UR43, R13 ;  /* 0x000000000d2b72ca */ /* 0x000fe200000e0000 */
[----:B------:R-:W-:Y:S01]  /*16430*/  IMAD.MOV.U32 R13, RZ, RZ, 0x40000040 ;  /* 0x40000040ff0d7424 */ /* 0x000fe200078e00ff */
[----:B---3--:R-:W-:Y:S02]  /*16440*/  R2UR UR28, R122 ;  /* 0x000000007a1c72ca */ /* 0x008fe400000e0000 */
[----:B------:R-:W-:Y:S02]  /*16450*/  R2UR UR29, R123 ;  /* 0x000000007b1d72ca */ /* 0x000fe400000e0000 */
[----:B------:R-:W-:Y:S01]  /*16460*/  R2UR UR26, R12 ;  /* 0x000000000c1a72ca */ /* 0x000fe200000e0000 */
[----:B------:R-:W2:Y:S01]  /*16470*/  LDL.64 R122, [R1+0x40] ;  /* 0x00004000017a7983 */ /* 0x000ea20000100a00 */
[----:B------:R-:W-:-:S07]  /*16480*/  R2UR UR27, R13 ;  /* 0x000000000d1b72ca */ /* 0x000fce00000e0000 */
[----:B------:R-:W-:Y:S02]  /*16490*/  UMOV UR24, UR28 ;  /* 0x0000001c00187c82 */ /* 0x000fe40008000000 */
[----:B------:R-:W-:-:S04]  /*164a0*/  UMOV UR25, UR29 ;  /* 0x0000001d00197c82 */ /* 0x000fc80008000000 */
        /* <DEDUP_REMOVED lines=18> */
[----:B------:R-:W-:Y:S01]  /*165d0*/  HGMMA.64x16x16.F32.BF16 R144, gdesc[UR20], RZ, !UPT, gsb0 ;  /* 0x00200000149079f0 */ /* 0x000fe2000c0018ff */
[----:B------:R-:W-:Y:S01]  /*165e0*/  UMOV UR12, UR28 ;  /* 0x0000001c000c7c82 */ /* 0x000fe20008000000 */
[----:B------:R-:W-:Y:S01]  /*165f0*/  UMOV UR13, UR29 ;  /* 0x0000001d000d7c82 */ /* 0x000fe20008000000 */
[----:B------:R-:W-:Y:S01]  /*16600*/  VIADD R120, R0, 0x280 ;  /* 0x0000028000787836 */ /* 0x000fe20000000000 */
[----:B------:R-:W-:Y:S02]  /*16610*/  WARPGROUP.DEPBAR.LE gsb0, 0x0 ;  /* 0x00008000000079c5 */ /* 0x000fe40000010000 */
[----:B------:R-:W-:-:S06]  /*16620*/  WARPGROUP.ARRIVE ;  /* 0x00000000000079c5 */ /* 0x000fcc0000000000 */
[----:B------:R-:W-:Y:S01]  /*16630*/  HGMMA.64x16x16.F32.BF16 R136, gdesc[UR12], RZ, !UPT, gsb0 ;  /* 0x002000000c8879f0 */ /* 0x000fe2000c0018ff */
[----:B------:R-:W-:Y:S01]  /*16640*/  IMAD.MOV.U32 R121, RZ, RZ, 0x40000040 ;  /* 0x40000040ff797424 */ /* 0x000fe200078e00ff */
[----:B------:R-:W-:-:S04]  /*16650*/  R2UR UR10, R120 ;  /* 0x00000000780a72ca */ /* 0x000fc800000e0000 */
[----:B------:R-:W-:Y:S01]  /*16660*/  R2UR UR11, R121 ;  /* 0x00000000790b72ca */ /* 0x000fe200000e0000 */
[----:B------:R-:W-:Y:S01]  /*16670*/  UMOV UR8, UR28 ;  /* 0x0000001c00087c82 */ /* 0x000fe20008000000 */
[----:B------:R-:W-:Y:S01]  /*16680*/  UMOV UR9, UR29 ;  /* 0x0000001d00097c82 */ /* 0x000fe20008000000 */
[----:B------:R-:W-:Y:S02]  /*16690*/  WARPGROUP.DEPBAR.LE gsb0, 0x0 ;  /* 0x00008000000079c5 */ /* 0x000fe40000010000 */
[----:B------:R-:W-:-:S08]  /*166a0*/  WARPGROUP.ARRIVE ;  /* 0x00000000000079c5 */ /* 0x000fd00000000000 */
[----:B------:R-:W-:Y:S01]  /*166b0*/  HGMMA.64x16x16.F32.BF16 R128, gdesc[UR8], RZ, !UPT, gsb0 ;  /* 0x00200000088079f0 */ /* 0x000fe2000c0018ff */
[C---:B------:R-:W-:Y:S02]  /*166c0*/  VIADD R12, R0.reuse, 0x300 ;  /* 0x00000300000c7836 */ /* 0x040fe40000000000 */
[----:B------:R-:W-:Y:S02]  /*166d0*/  VIADD R120, R0, 0x182 ;  /* 0x0000018200787836 */ /* 0x000fe40000000000 */
[----:B------:R-:W-:Y:S01]  /*166e0*/  IMAD.MOV.U32 R121, RZ, RZ, 0x40000040 ;  /* 0x40000040ff797424 */ /* 0x000fe200078e00ff */
[----:B------:R-:W-:Y:S02]  /*166f0*/  R2UR UR58, R12 ;  /* 0x000000000c3a72ca */ /* 0x000fe400000e0000 */
[----:B------:R-:W-:Y:S02]  /*16700*/  R2UR UR59, R13 ;  /* 0x000000000d3b72ca */ /* 0x000fe400000e0000 */
[----:B------:R-:W-:Y:S01]  /*16710*/  R2UR UR26, R120 ;  /* 0x00000000781a72ca */ /* 0x000fe200000e0000 */
[----:B------:R-:W-:Y:S01]  /*16720*/  VIADD R120, R0, 0x302 ;  /* 0x0000030200787836 */ /* 0x000fe20000000000 */
[----:B------:R-:W-:Y:S01]  /*16730*/  R2UR UR27, R121 ;  /* 0x00000000791b72ca */ /* 0x000fe200000e0000 */
[----:B------:R-:W-:Y:S01]  /*16740*/  IMAD.MOV.U32 R121, RZ, RZ, 0x40000040 ;  /* 0x40000040ff797424 */ /* 0x000fe200078e00ff */
[----:B--2---:R-:W-:-:S02]  /*16750*/  R2UR UR38, R122 ;  /* 0x000000007a2672ca */ /* 0x004fc400000e0000 */
[----:B------:R-:W-:Y:S02]  /*16760*/  R2UR UR46, R120 ;  /* 0x00000000782e72ca */ /* 0x000fe400000e0000 */
[----:B------:R-:W-:Y:S02]  /*16770*/  R2UR UR47, R121 ;  /* 0x00000000792f72ca */ /* 0x000fe400000e0000 */
[----:B------:R-:W-:Y:S01]  /*16780*/  R2UR UR39, R123 ;  /* 0x000000007b2772ca */ /* 0x000fe200000e0000 */
[----:B------:R-:W-:Y:S01]  /*16790*/  UMOV UR56, UR28 ;  /* 0x0000001c00387c82 */ /* 0x000fe20008000000 */
[----:B------:R-:W-:Y:S01]  /*167a0*/  UMOV UR57, UR29 ;  /* 0x0000001d00397c82 */ /* 0x000fe20008000000 */
[----:B------:R-:W-:Y:S02]  /*167b0*/  WARPGROUP.DEPBAR.LE gsb0, 0x0 ;  /* 0x00008000000079c5 */ /* 0x000fe40000010000 */
[----:B------:R-:W-:-:S06]  /*167c0*/  WARPGROUP.ARRIVE ;  /* 0x00000000000079c5 */ /* 0x000fcc0000000000 */
[----:B------:R-:W-:Y:S01]  /*167d0*/  HGMMA.64x16x16.F32.BF16 R120, gdesc[UR56], RZ, !UPT, gsb0 ;  /* 0x00200000387879f0 */ /* 0x000fe2000c0018ff */
        /* <DEDUP_REMOVED lines=27> */
[----:B------:R-:W-:Y:S01]  /*16990*/  UMOV UR24, UR42 ;  /* 0x0000002a00187c82 */ /* 0x000fe20008000000 */
[----:B------:R-:W-:Y:S01]  /*169a0*/  UMOV UR25, UR43 ;  /* 0x0000002b00197c82 */ /* 0x000fe20008000000 */
[----:B------:R-:W-:Y:S01]  /*169b0*/  VIADD R12, R0, 0x202 ;  /* 0x00000202000c7836 */ /* 0x000fe20000000000 */
[----:B------:R-:W-:Y:S02]  /*169c0*/  WARPGROUP.DEPBAR.LE gsb0, 0x0 ;  /* 0x00008000000079c5 */ /* 0x000fe40000010000 */
[----:B------:R-:W-:-:S06]  /*169d0*/  WARPGROUP.ARRIVE ;  /* 0x00000000000079c5 */ /* 0x000fcc0000000000 */
        /* <DEDUP_REMOVED lines=15> */
[----:B------:R-:W-:Y:S01]  /*16ad0*/  MOV R5, UR45 ;  /* 0x0000002d00057c02 */ /* 0x000fe20008000f00 */
[----:B------:R-:W-:Y:S02]  /*16ae0*/  WARPGROUP.DEPBAR.LE gsb0, 0x0 ;  /* 0x00008000000079c5 */ /* 0x000fe40000010000 */
[----:B------:R-:W-:Y:S01]  /*16af0*/  WARPGROUP.ARRIVE ;  /* 0x00000000000079c5 */ /* 0x000fe20000000000 */
[----:B01----:R-:W-:Y:S01]  /*16b00*/  MOV R4, UR44 ;  /* 0x0000002c00047c02 */ /* 0x003fe20008000f00 */
[----:B------:R-:W-:Y:S01]  /*16b10*/  VIADD R12, R0, 0x4 ;  /* 0x00000004000c7836 */ /* 0x000fe20000000000 */
[----:B------:R-:W-:Y:S01]  /*16b20*/  UMOV UR12, UR38 ;  /* 0x00000026000c7c82 */ /* 0x000fe20008000000 */
[----:B------:R-:W-:Y:S01]  /*16b30*/  IMAD.MOV.U32 R13, RZ, RZ, 0x40000040 ;  /* 0x40000040ff0d7424 */ /* 0x000fe200078e00ff */
[----:B------:R-:W-:-:S02]  /*16b40*/  UMOV UR13, UR39 ;  /* 0x00000027000d7c82 */ /* 0x000fc40008000000 */
[----:B------:R-:W-:Y:S01]  /*16b50*/  HGMMA.64x16x16.F32.BF16 R128, gdesc[UR16], R128, gsb0 ;  /* 0x00200000108079f0 */ /* 0x000fe20008001880 */
[----:B------:R-:W-:Y:S01]  /*16b60*/  UMOV UR44, UR42 ;  /* 0x0000002a002c7c82 */ /* 0x000fe20008000000 */
[----:B------:R-:W-:Y:S01]  /*16b70*/  UMOV UR45, UR43 ;  /* 0x0000002b002d7c82 */ /* 0x000fe20008000000 */
[----:B------:R-:W-:Y:S01]  /*16b80*/  UMOV UR8, UR38 ;  /* 0x0000002600087c82 */ /* 0x000fe20008000000 */
[----:B------:R-:W-:Y:S01]  /*16b90*/  UMOV UR9, UR39 ;  /* 0x0000002700097c82 */ /* 0x000fe20008000000 */
[----:B------:R-:W2:Y:S01]  /*16ba0*/  LDL.64 R20, [R1+0x38] ;  /* 0x0000380001147983 */ /* 0x000ea20000100a00 */
        /* <DEDUP_REMOVED lines=179> */
[----:B------:R-:W-:-:S09]  /*176e0*/  UMOV UR17, UR39 ;  /* 0x0000002700117c82 */ /* 0x000fd20008000000 */
        /* <DEDUP_REMOVED lines=152> */
[----:B------:R-:W-:Y:S01]  /*18070*/  R2UR UR45, R5 ;  /* 0x00000000052d72ca */ /* 0x000fe200000e0000 */
[----:B------:R-:W-:Y:S01]  /*18080*/  IMAD.MOV.U32 R5, RZ, RZ, 0x40000040 ;  /* 0x40000040ff057424 */ /* 0x000fe200078e00ff */
[----:B------:R-:W-:Y:S01]  /*18090*/  R2UR UR44, R4 ;  /* 0x00000000042c72ca */ /* 0x000fe200000e0000 */
[----:B------:R-:W-:-:S03]  /*180a0*/  VIADD R4, R0, 0x406 ;  /* 0x0000040600047836 */ /* 0x000fc60000000000 */
        /* <DEDUP_REMOVED lines=395> */
.L_x_4235:
[----:B------:R-:W-:Y:S01]  /*19960*/  SHF.L.U32 R0, R9, 0x1f, RZ ;  /* 0x0000001f09007819 */ /* 0x000fe200000006ff */
[----:B------:R-:W-:-:S04]  /*19970*/  IMAD R9, R10, 0x8, R16 ;  /* 0x000000080a097824 */ /* 0x000fc800078e0210 */
[----:B------:R0:W1:Y:S01]  /*19980*/  SYNCS.PHASECHK.TRANS64.TRYWAIT P2, [R9+URZ+0x36850], R0 ;  /* 0x03685000090075a7 */ /* 0x000062000804017f */
[----:B------:R-:W-:Y:S05]  /*19990*/  @!P0 BRA `(.L_x_4236) ;  /* 0x0000000000048947 */ /* 0x000fea0003800000 */
[----:B------:R-:W-:Y:S01]  /*199a0*/  BPT.TRAP 0x1 ;  /* 0x000000040000795c */ /* 0x000fe20000300000 */
.L_x_4236:
[----:B------:R-:W-:Y:S04]  /*199b0*/  BSSY B1, `(.L_x_4237) ;  /* 0x0000004000017945 */ /* 0x000fe80003800000 */
[----:B-1----:R-:W-:Y:S05]  /*199c0*/  @P2 BRA `(.L_x_4238) ;  /* 0x0000000000082947 */ /* 0x002fea0003800000 */
[----:B------:R-:W1:Y:S02]  /*199d0*/  SYNCS.PHASECHK.TRANS64.TRYWAIT P2, [R9+URZ+0x36850], R0 ;  /* 0x03685000090075a7 */ /* 0x000e64000804017f */
[----:B-1----:R-:W-:Y:S05]  /*199e0*/  @!P2 BRA `(.L_x_4239) ;  /* 0x000000d00084a947 */ /* 0x002fea0003800000 */
.L_x_4238:
[----:B------:R-:W-:Y:S05]  /*199f0*/  BSYNC B1 ;  /* 0x0000000000017941 */ /* 0x000fea0003800000 */
.L_x_4237:
[----:B01----:R-:W-:Y:S01]  /*19a00*/  VIADD R0, R16, 0x400 ;  /* 0x0000040010007836 */ /* 0x003fe20000000000 */
[----:B------:R-:W-:Y:S01]  /*19a10*/  WARPGROUP.ARRIVE ;  /* 0x00000000000079c5 */ /* 0x000fe20000000000 */
[----:B------:R-:W-:Y:S01]  /*19a20*/  IMAD.MOV.U32 R13, RZ, RZ, 0x40000040 ;  /* 0x40000040ff0d7424 */ /* 0x000fe200078e00ff */
[----:B------:R-:W-:Y:S01]  /*19a30*/  ULDC UR4, c[0x0][0x988] ;  /* 0x0002620000047ab9 */ /* 0x000fe20000000800 */
[----:B------:R-:W-:Y:S01]  /*19a40*/  IMAD.MOV.U32 R3, RZ, RZ, 0x40000040 ;  /* 0x40000040ff037424 */ /* 0x000fe200078e00ff */
[----:B------:R-:W-:Y:S01]  /*19a50*/  SHF.R.U32.HI R0, RZ, 0x4, R0 ;  /* 0x00000004ff007819 */ /* 0x000fe20000011600 */
[----:B------:R-:W-:Y:S01]  /*19a60*/  @!P1 VIADD R11, R11, 0x36840 ;  /* 0x000368400b0b9836 */ /* 0x000fe20000000000 */
[----:B------:R-:W-:Y:S01]  /*19a70*/  R2UR UR7, R13 ;  /* 0x000000000d0772ca */ /* 0x000fe200000e0000 */
[----:B------:R-:W-:Y:S01]  /*19a80*/  @!P1 VIADD R9, R9, 0x36860 ;  /* 0x0003686009099836 */ /* 0x000fe20000000000 */
[----:B------:R-:W-:Y:S02]  /*19a90*/  LOP3.LUT R0, R0, 0x3fff, RZ, 0xc0, !PT ;  /* 0x00003fff00007812 */ /* 0x000fe400078ec0ff */
[C---:B------:R-:W-:Y:S01]  /*19aa0*/  ISETP.GT.AND P2, PT, R6.reuse, RZ, PT ;  /* 0x000000ff0600720c */ /* 0x040fe20003f44270 */
[----:B------:R-:W-:Y:S01]  /*19ab0*/  VIADD R6, R6, 0xffffffff ;  /* 0xffffffff06067836 */ /* 0x000fe20000000000 */
[----:B------:R-:W-:-:S02]  /*19ac0*/  LOP3.LUT R0, R0, 0x3800000, RZ, 0xfc, !PT ;  /* 0x0380000000007812 */ /* 0x000fc400078efcff */
        /* <DEDUP_REMOVED lines=8> */
[----:B------:R-:W-:Y:S01]  /*19b50*/  HGMMA.64x192x16.F32.BF16 R24, R200, gdesc[UR4].tnspB, R24, gsb0 ;  /* 0x42e00004c8187df0 */ /* 0x000fe20008001818 */
        /* <DEDUP_REMOVED lines=32> */
[----:B------:R-:W-:-:S04]  /*19d60*/  IMAD.U32 R0, RZ, RZ, UR4 ;  /* 0x00000004ff007e24 */ /* 0x000fc8000f8e00ff */
[C---:B------:R-:W-:Y:S01]  /*19d70*/  FADD.FTZ R4, -R5.reuse, R8 ;  /* 0x0000000805047221 */ /* 0x040fe20000010100 */
[----:B------:R-:W-:-:S03]  /*19d80*/  FMUL.FTZ R13, R5, R0 ;  /* 0x00000000050d7220 */ /* 0x000fc60000410000 */
[-C--:B------:R-:W-:Y:S01]  /*19d90*/  FMUL.FTZ R4, R4, R0.reuse ;  /* 0x0000000004047220 */ /* 0x080fe20000410000 */
[-CC-:B------:R-:W-:Y:S01]  /*19da0*/  FFMA.FTZ R10, R161, R0.reuse, -R13.reuse ;  /* 0x00000000a10a7223 */ /* 0x180fe2000001080d */
[-CC-:B------:R-:W-:Y:S01]  /*19db0*/  FFMA.FTZ R21, R165, R0.reuse, -R13.reuse ;  /* 0x00000000a5157223 */ /* 0x180fe2000001080d */
[-CC-:B------:R-:W-:Y:S01]  /*19dc0*/  FFMA.FTZ R20, R157, R0.reuse, -R13.reuse ;  /* 0x000000009d147223 */ /* 0x180fe2000001080d */
[-CC-:B------:R-:W-:Y:S01]  /*19dd0*/  FFMA.FTZ R8, R149, R0.reuse, -R13.reuse ;  /* 0x0000000095087223 */ /* 0x180fe2000001080d */
[-CC-:B------:R-:W-:Y:S01]  /*19de0*/  FFMA.FTZ R120, R120, R0.reuse, -R13.reuse ;  /* 0x0000000078787223 */ /* 0x180fe2000001080d */
[-CC-:B------:R-:W-:Y:S01]  /*19df0*/  FFMA.FTZ R121, R121, R0.reuse, -R13.reuse ;  /* 0x0000000079797223 */ /* 0x180fe2000001080d */
[----:B------:R-:W-:Y:S01]  /*19e00*/  FFMA.FTZ R124, R124, R0, -R13 ;  /* 0x000000007c7c7223 */ /* 0x000fe2000001080d */
        /* <DEDUP_REMOVED lines=8> */
[-CC-:B------:R-:W-:Y:S01]  /*19e90*/  FFMA.FTZ R168, R169, R0.reuse, -R13.reuse ;  /* 0x00000000a9a87223 */ /* 0x180fe2000001080d */
[-CC-:B------:R-:W-:Y:S01]  /*19ea0*/  FFMA.FTZ R202, R172, R0.reuse, -R13.reuse ;  /* 0x00000000acca7223 */ /* 0x180fe2000001080d */
[----:B------:R-:W-:Y:S01]  /*19eb0*/  FFMA.FTZ R169, R173, R0, -R13 ;  /* 0x00000000ada97223 */ /* 0x000fe2000001080d */
[----:B------:R-:W-:Y:S01]  /*19ec0*/  MUFU.EX2 R121, R121 ;  /* 0x0000007900797308 */ /* 0x000fe20000000800 */
[----:B------:R-:W-:Y:S01]  /*19ed0*/  HGMMA.64x192x16.F32.BF16 R24, R196, gdesc[UR4].tnspB, R24, gsb0 ;  /* 0x42e00004c4187df0 */ /* 0x000fe20008001818 */
[----:B------:R-:W-:Y:S01]  /*19ee0*/  R2UR UR6, R2 ;  /* 0x00000000020672ca */ /* 0x000fe200000e0000 */
[----:B------:R-:W-:Y:S01]  /*19ef0*/  VIADD R2, R12, 0x180 ;  /* 0x000001800c027836 */ /* 0x000fe20000000000 */
[----:B------:R-:W-:Y:S01]  /*19f00*/  R2UR UR7, R3 ;  /* 0x00000000030772ca */ /* 0x000fe200000e0000 */
[----:B------:R-:W-:-:S03]  /*19f10*/  IMAD.MOV.U32 R3, RZ, RZ, 0x40000040 ;  /* 0x40000040ff037424 */ /* 0x000fc600078e00ff */
        /* <DEDUP_REMOVED lines=10> */
[----:B------:R-:W-:Y:S01]  /*19fc0*/  R2UR UR6, R2 ;  /* 0x00000000020672ca */ /* 0x000fe200000e0000 */
[----:B------:R-:W-:Y:S01]  /*19fd0*/  VIADD R2, R12, 0x200 ;  /* 0x000002000c027836 */ /* 0x000fe20000000000 */
[----:B------:R-:W-:Y:S01]  /*19fe0*/  R2UR UR7, R3 ;  /* 0x00000000030772ca */ /* 0x000fe200000e0000 */
[----:B------:R-:W-:Y:S01]  /*19ff0*/  IMAD.MOV.U32 R3, RZ, RZ, 0x40000040 ;  /* 0x40000040ff037424 */ /* 0x000fe200078e00ff */
[----:B------:R-:W-:Y:S08]  /*1a000*/  MUFU.EX2 R196, R196 ;  /* 0x000000c400c47308 */ /* 0x000ff00000000800 */
[----:B------:R-:W-:Y:S01]  /*1a010*/  MUFU.EX2 R198, R198 ;  /* 0x000000c600c67308 */ /* 0x000fe20000000800 */
[----:B------:R-:W-:-:S02]  /*1a020*/  WARPGROUP.DEPBAR.LE gsb0, 0x0 ;  /* 0x00008000000079c5 */ /* 0x000fc40000010000 */
[----:B------:R-:W-:Y:S01]  /*1a030*/  WARPGROUP.ARRIVE ;  /* 0x00000000000079c5 */ /* 0x000fe20000000000 */
[-CC-:B------:R-:W-:Y:S01]  /*1a040*/  FFMA.FTZ R192, R152, R0.reuse, -R13.reuse ;  /* 0x0000000098c07223 */ /* 0x180fe2000001080d */
[-CC-:B------:R-:W-:Y:S01]  /*1a050*/  FFMA.FTZ R152, R153, R0.reuse, -R13.reuse ;  /* 0x0000000099987223 */ /* 0x180fe2000001080d */
[----:B------:R-:W-:-:S03]  /*1a060*/  FFMA.FTZ R194, R156, R0, -R13 ;  /* 0x000000009cc27223 */ /* 0x000fc6000001080d */
[----:B------:R-:W-:Y:S01]  /*1a070*/  HGMMA.64x192x16.F32.BF16 R24, R188, gdesc[UR4].tnspB, R24, gsb0 ;  /* 0x42e00004bc187df0 */ /* 0x000fe20008001818 */
[----:B------:R-:W-:Y:S01]  /*1a080*/  R2UR UR6, R2 ;  /* 0x00000000020672ca */ /* 0x000fe200000e0000 */
[C---:B------:R-:W-:Y:S01]  /*1a090*/  VIADD R2, R12.reuse, 0x280 ;  /* 0x000002800c027836 */ /* 0x040fe20000000000 */
[----:B------:R-:W-:Y:S01]  /*1a0a0*/  R2UR UR7, R3 ;  /* 0x00000000030772ca */ /* 0x000fe200000e0000 */
[----:B------:R-:W-:Y:S01]  /*1a0b0*/  IMAD.MOV.U32 R3, RZ, RZ, 0x40000040 ;  /* 0x40000040ff037424 */ /* 0x000fe200078e00ff */
[----:B------:R-:W-:Y:S01]  /*1a0c0*/  MUFU.EX2 R192, R192 ;  /* 0x000000c000c07308 */ /* 0x000fe20000000800 */
[----:B------:R-:W-:-:S07]  /*1a0d0*/  VIADD R12, R12, 0x300 ;  /* 0x000003000c0c7836 */ /* 0x000fce0000000000 */
[----:B------:R-:W-:Y:S08]  /*1a0e0*/  MUFU.EX2 R152, R152 ;  /* 0x0000009800987308 */ /* 0x000ff00000000800 */
[----:B------:R-:W-:Y:S01]  /*1a0f0*/  MUFU.EX2 R194, R194 ;  /* 0x000000c200c27308 */ /* 0x000fe20000000800 */
[----:B------:R-:W-:Y:S02]  /*1a100*/  WARPGROUP.DEPBAR.LE gsb0, 0x0 ;  /* 0x00008000000079c5 */ /* 0x000fe40000010000 */
[----:B------:R-:W-:Y:S01]  /*1a110*/  WARPGROUP.ARRIVE ;  /* 0x00000000000079c5 */ /* 0x000fe20000000000 */
[-CC-:B------:R-:W-:Y:S01]  /*1a120*/  FFMA.FTZ R188, R144, R0.reuse, -R13.reuse ;  /* 0x0000000090bc7223 */ /* 0x180fe2000001080d */
[-CC-:B------:R-:W-:Y:S01]  /*1a130*/  FFMA.FTZ R144, R145, R0.reuse, -R13.reuse ;  /* 0x0000000091907223 */ /* 0x180fe2000001080d */
[----:B------:R-:W-:-:S03]  /*1a140*/  FFMA.FTZ R190, R148, R0, -R13 ;  /* 0x0000000094be7223 */ /* 0x000fc6000001080d */
[----:B------:R-:W-:Y:S01]  /*1a150*/  HGMMA.64x192x16.F32.BF16 R24, R184, gdesc[UR4].tnspB, R24, gsb0 ;  /* 0x42e00004b8187df0 */ /* 0x000fe20008001818 */
[----:B------:R-:W-:Y:S01]  /*1a160*/  R2UR UR6, R2 ;  /* 0x00000000020672ca */ /* 0x000fe200000e0000 */
[----:B------:R-:W-:Y:S01]  /*1a170*/  MUFU.EX2 R188, R188 ;  /* 0x000000bc00bc7308 */ /* 0x000fe20000000800 */
[----:B------:R-:W-:Y:S02]  /*1a180*/  FMNMX.FTZ R2, R170, R7, !PT ;  /* 0x00000007aa027209 */ /* 0x000fe40007810000 */
[----:B------:R-:W-:Y:S02]  /*1a190*/  R2UR UR7, R3 ;  /* 0x00000000030772ca */ /* 0x000fe400000e0000 */
[----:B------:R-:W-:-:S03]  /*1a1a0*/  FMNMX.FTZ R2, R171, R2, !PT ;  /* 0x00000002ab027209 */ /* 0x000fc60007810000 */
[----:B------:R-:W0:Y:S01]  /*1a1b0*/  MUFU.EX2 R3, R4 ;  /* 0x0000000400037308 */ /* 0x000e220000000800 */
[----:B------:R-:W-:-:S04]  /*1a1c0*/  FMNMX.FTZ R2, R174, R2, !PT ;  /* 0x00000002ae027209 */ /* 0x000fc80007810000 */
[----:B------:R-:W-:-:S03]  /*1a1d0*/  FMNMX.FTZ R2, R175, R2, !PT ;  /* 0x00000002af027209 */ /* 0x000fc60007810000 */
[----:B------:R-:W1:Y:S01]  /*1a1e0*/  MUFU.EX2 R144, R144 ;  /* 0x0000009000907308 */ /* 0x000e620000000800 */
[----:B------:R-:W-:-:S04]  /*1a1f0*/  FMNMX.FTZ R2, R162, R2, !PT ;  /* 0x00000002a2027209 */ /* 0x000fc80007810000 */
[----:B------:R-:W-:-:S03]  /*1a200*/  FMNMX.FTZ R2, R163, R2, !PT ;  /* 0x00000002a3027209 */ /* 0x000fc60007810000 */
[----:B------:R-:W2:Y:S01]  /*1a210*/  MUFU.EX2 R190, R190 ;  /* 0x000000be00be7308 */ /* 0x000ea20000000800 */
[----:B------:R-:W-:Y:S01]  /*1a220*/  FMNMX.FTZ R2, R166, R2, !PT ;  /* 0x00000002a6027209 */ /* 0x000fe20007810000 */
[----:B0-----:R-:W-:Y:S01]  /*1a230*/  FFMA.FTZ R15, R3, R15, R200 ;  /* 0x0000000f030f7223 */ /* 0x001fe200000100c8 */
[C---:B------:R-:W-:Y:S02]  /*1a240*/  F2FP.BF16.F32.PACK_AB R200, R168.reuse, R200 ;  /* 0x000000c8a8c8723e */ /* 0x040fe400000010ff */
[----:B------:R-:W-:Y:S01]  /*1a250*/  FMNMX.FTZ R2, R167, R2, !PT ;  /* 0x00000002a7027209 */ /* 0x000fe20007810000 */
[----:B------:R-:W-:-:S03]  /*1a260*/  FADD.FTZ R15, R168, R15 ;  /* 0x0000000fa80f7221 */ /* 0x000fc60000010000 */
[----:B------:R-:W-:Y:S01]  /*1a270*/  FMNMX.FTZ R2, R154, R2, !PT ;  /* 0x000000029a027209 */ /* 0x000fe20007810000 */
[----:B------:R-:W-:Y:S01]  /*1a280*/  FADD.FTZ R15, R202, R15 ;  /* 0x0000000fca0f7221 */ /* 0x000fe20000010000 */
[----:B------:R-:W-:Y:S02]  /*1a290*/  F2FP.BF16.F32.PACK_AB R202, R169, R202 ;  /* 0x000000caa9ca723e */ /* 0x000fe400000010ff */
[----:B------:R-:W-:Y:S01]  /*1a2a0*/  FMNMX.FTZ R2, R155, R2, !PT ;  /* 0x000000029b027209 */ /* 0x000fe20007810000 */
[----:B------:R-:W-:-:S03]  /*1a2b0*/  FADD.FTZ R15, R169, R15 ;  /* 0x0000000fa90f7221 */ /* 0x000fc60000010000 */
[----:B------:R-:W-:Y:S01]  /*1a2c0*/  FMNMX.FTZ R2, R158, R2, !PT ;  /* 0x000000029e027209 */ /* 0x000fe20007810000 */
[----:B------:R-:W-:Y:S01]  /*1a2d0*/  FADD.FTZ R15, R196, R15 ;  /* 0x0000000fc40f7221 */ /* 0x000fe20000010000 */
        /* <DEDUP_REMOVED lines=20> */
[C---:B-1----:R-:W-:Y:S02]  /*1a420*/  F2FP.BF16.F32.PACK_AB R188, R144.reuse, R188 ;  /* 0x000000bc90bc723e */ /* 0x042fe400000010ff */
[----:B------:R-:W-:Y:S01]  /*1a430*/  FMNMX.FTZ R2, R143, R2, !PT ;  /* 0x000000028f027209 */ /* 0x000fe20007810000 */
[----:B------:R-:W-:-:S03]  /*1a440*/  FADD.FTZ R15, R144, R15 ;  /* 0x0000000f900f7221 */ /* 0x000fc60000010000 */
[----:B------:R-:W-:Y:S01]  /*1a450*/  FMNMX.FTZ R2, R130, R2, !PT ;  /* 0x0000000282027209 */ /* 0x000fe20007810000 */
[----:B--2---:R-:W-:Y:S01]  /*1a460*/  FADD.FTZ R15, R190, R15 ;  /* 0x0000000fbe0f7221 */ /* 0x004fe20000010000 */
[C---:B------:R-:W-:Y:S02]  /*1a470*/  F2FP.BF16.F32.PACK_AB R190, R8.reuse, R190 ;  /* 0x000000be08be723e */ /* 0x040fe400000010ff */
[----:B------:R-:W-:Y:S01]  /*1a480*/  FMNMX.FTZ R2, R131, R2, !PT ;  /* 0x0000000283027209 */ /* 0x000fe20007810000 */
[----:B------:R-:W-:-:S03]  /*1a490*/  FADD.FTZ R15, R8, R15 ;  /* 0x0000000f080f7221 */ /* 0x000fc60000010000 */
        /* <DEDUP_REMOVED lines=10> */
[----:B------:R-:W-:-:S04]  /*1a540*/  FADD.FTZ R2, -R4, R7 ;  /* 0x0000000704027221 */ /* 0x000fc80000010100 */
[----:B------:R-:W-:-:S06]  /*1a550*/  FMUL.FTZ R2, R2, R0 ;  /* 0x0000000002027220 */ /* 0x000fcc0000410000 */
[----:B------:R-:W-:Y:S01]  /*1a560*/  MUFU.EX2 R2, R2 ;  /* 0x0000000200027308 */ /* 0x000fe20000000800 */
[----:B------:R-:W-:Y:S02]  /*1a570*/  WARPGROUP.DEPBAR.LE gsb0, 0x0 ;  /* 0x00008000000079c5 */ /* 0x000fe40000010000 */
[----:B------:R-:W-:Y:S01]  /*1a580*/  WARPGROUP.ARRIVE ;  /* 0x00000000000079c5 */ /* 0x000fe20000000000 */
[-CC-:B------:R-:W-:Y:S01]  /*1a590*/  FFMA.FTZ R184, R136, R0.reuse, -R13.reuse ;  /* 0x0000000088b87223 */ /* 0x180fe2000001080d */
[-CC-:B------:R-:W-:Y:S01]  /*1a5a0*/  FFMA.FTZ R136, R137, R0.reuse, -R13.reuse ;  /* 0x0000000089887223 */ /* 0x180fe2000001080d */
[-CC-:B------:R-:W-:Y:S01]  /*1a5b0*/  FFMA.FTZ R186, R140, R0.reuse, -R13.reuse ;  /* 0x000000008cba7223 */ /* 0x180fe2000001080d */
[----:B------:R-:W-:Y:S02]  /*1a5c0*/  FFMA.FTZ R137, R141, R0, -R13 ;  /* 0x000000008d897223 */ /* 0x000fe4000001080d */
[----:B------:R-:W-:Y:S01]  /*1a5d0*/  HGMMA.64x192x16.F32.BF16 R24, R180, gdesc[UR4].tnspB, R24, gsb0 ;  /* 0x42e00004b4187df0 */ /* 0x000fe20008001818 */
[----:B------:R-:W-:Y:S01]  /*1a5e0*/  R2UR UR6, R12 ;  /* 0x000000000c0672ca */ /* 0x000fe200000e0000 */
        /* <DEDUP_REMOVED lines=14> */
[-CC-:B------:R-:W-:Y:S01]  /*1a6d0*/  FFMA.FTZ R129, R133, R0.reuse, -R13.reuse ;  /* 0x0000000085817223 */ /* 0x180fe2000001080d */
[-C--:B------:R-:W-:Y:S01]  /*1a6e0*/  FFMA.FTZ R13, R125, R0.reuse, -R13 ;  /* 0x000000007d0d7223 */ /* 0x080fe2000001080d */
[----:B------:R-:W-:Y:S01]  /*1a6f0*/  WARPGROUP.ARRIVE ;  /* 0x00000000000079c5 */ /* 0x000fe20000000000 */
[-C--:B------:R-:W-:Y:S01]  /*1a700*/  FMUL.FTZ R125, R4, R0.reuse ;  /* 0x00000000047d7220 */ /* 0x080fe20000410000 */
[----:B------:R-:W-:Y:S03]  /*1a710*/  MUFU.EX2 R180, R180 ;  /* 0x000000b400b47308 */ /* 0x000fe60000000800 */
        /* <DEDUP_REMOVED lines=14> */
[----:B0-----:R-:W-:-:S02]  /*1a800*/  IMAD.MOV.U32 R13, RZ, RZ, 0x40000040 ;  /* 0x40000040ff0d7424 */ /* 0x001fc400078e00ff */
[-CC-:B------:R-:W-:Y:S01]  /*1a810*/  FFMA.FTZ R141, R159, R0.reuse, -R125.reuse ;  /* 0x000000009f8d7223 */ /* 0x180fe2000001087d */
[-CC-:B------:R-:W-:Y:S01]  /*1a820*/  FFMA.FTZ R189, R146, R0.reuse, -R125.reuse ;  /* 0x0000000092bd7223 */ /* 0x180fe2000001087d */
[-CC-:B------:R-:W-:Y:S01]  /*1a830*/  FFMA.FTZ R12, R147, R0.reuse, -R125.reuse ;  /* 0x00000000930c7223 */ /* 0x180fe2000001087d */
[-CC-:B------:R-:W-:Y:S01]  /*1a840*/  FFMA.FTZ R191, R150, R0.reuse, -R125.reuse ;  /* 0x0000000096bf7223 */ /* 0x180fe2000001087d */
[----:B------:R-:W-:Y:S01]  /*1a850*/  R2UR UR7, R13 ;  /* 0x000000000d0772ca */ /* 0x000fe200000e0000 */
[-CC-:B------:R-:W-:Y:S01]  /*1a860*/  FFMA.FTZ R151, R151, R0.reuse, -R125.reuse ;  /* 0x0000000097977223 */ /* 0x180fe2000001087d */
[----:B------:R-:W0:Y:S01]  /*1a870*/  MUFU.EX2 R132, R132 ;  /* 0x0000008400847308 */ /* 0x000e220000000800 */
[-C--:B------:R-:W-:Y:S01]  /*1a880*/  FFMA.FTZ R185, R138, R0.reuse, -R125 ;  /* 0x000000008ab97223 */ /* 0x080fe2000001087d */
[----:B------:R-:W-:Y:S01]  /*1a890*/  @!P1 PRMT R13, RZ, 0x654, R11 ;  /* 0x00000654ff0d9816 */ /* 0x000fe2000000000b */
[-CC-:B------:R-:W-:Y:S01]  /*1a8a0*/  FFMA.FTZ R139, R139, R0.reuse, -R125.reuse ;  /* 0x000000008b8b7223 */ /* 0x180fe2000001087d */
[-CC-:B------:R-:W-:Y:S01]  /*1a8b0*/  FFMA.FTZ R187, R142, R0.reuse, -R125.reuse ;  /* 0x000000008ebb7223 */ /* 0x180fe2000001087d */
[-CC-:B------:R-:W-:Y:S01]  /*1a8c0*/  FFMA.FTZ R183, R134, R0.reuse, -R125.reuse ;  /* 0x0000000086b77223 */ /* 0x180fe2000001087d */
[-CC-:B------:R-:W-:Y:S01]  /*1a8d0*/  FFMA.FTZ R135, R135, R0.reuse, -R125.reuse ;  /* 0x0000000087877223 */ /* 0x180fe2000001087d */
[----:B------:R-:W-:Y:S01]  /*1a8e0*/  FFMA.FTZ R122, R122, R0, -R125 ;  /* 0x000000007a7a7223 */ /* 0x000fe2000001087d */
[----:B------:R-:W2:Y:S01]  /*1a8f0*/  MUFU.EX2 R203, R203 ;  /* 0x000000cb00cb7308 */ /* 0x000ea20000000800 */
[----:B-1----:R-:W-:Y:S01]  /*1a900*/  FFMA.FTZ R14, R2, R14, R201 ;  /* 0x0000000e020e7223 */ /* 0x002fe200000100c9 */
[-C--:B------:R-:W-:Y:S01]  /*1a910*/  FFMA.FTZ R123, R123, R0.reuse, -R125 ;  /* 0x000000007b7b7223 */ /* 0x080fe2000001087d */
[----:B------:R-:W-:Y:S01]  /*1a920*/  HGMMA.64x192x16.F32.BF16 R24, R176, gdesc[UR4].tnspB, R24, gsb0 ;  /* 0x42e00004b0187df0 */ /* 0x000fe20008001818 */
[----:B------:R-:W-:Y:S01]  /*1a930*/  FADD.FTZ R15, R180, R15 ;  /* 0x0000000fb40f7221 */ /* 0x000fe20000010000 */
[----:B------:R-:W-:-:S03]  /*1a940*/  FFMA.FTZ R126, R126, R0, -R125 ;  /* 0x000000007e7e7223 */ /* 0x000fc6000001087d */
        /* <DEDUP_REMOVED lines=12> */
[----:B------:R-:W-:Y:S01]  /*1aa10*/  FFMA.FTZ R14, R131, R0, -R125 ;  /* 0x00000000830e7223 */ /* 0x000fe2000001087d */
[----:B------:R-:W-:-:S05]  /*1aa20*/  F2FP.BF16.F32.PACK_AB R197, R140, R197 ;  /* 0x000000c58cc5723e */ /* 0x000fca00000010ff */
        /* <DEDUP_REMOVED lines=19> */
[----:B------:R-:W-:-:S06]  /*1ab60*/  F2FP.BF16.F32.PACK_AB R189, R12, R189 ;  /* 0x000000bd0cbd723e */ /* 0x000fcc00000010ff */
[----:B------:R-:W0:Y:S01]  /*1ab70*/  MUFU.EX2 R185, R185 ;  /* 0x000000b900b97308 */ /* 0x000e220000000800 */
[----:B--2---:R-:W-:-:S07]  /*1ab80*/  FADD.FTZ R130, R191, R130 ;  /* 0x00000082bf827221 */ /* 0x004fce0000010000 */
[----:B------:R-:W-:Y:S01]  /*1ab90*/  MUFU.EX2 R187, R187 ;  /* 0x000000bb00bb7308 */ /* 0x000fe20000000800 */
[C---:B-1----:R-:W-:Y:S01]  /*1aba0*/  FADD.FTZ R130, R11.reuse, R130 ;  /* 0x000000820b827221 */ /* 0x042fe20000010000 */
[----:B------:R-:W-:-:S06]  /*1abb0*/  F2FP.BF16.F32.PACK_AB R191, R11, R191 ;  /* 0x000000bf0bbf723e */ /* 0x000fcc00000010ff */
[----:B------:R-:W-:Y:S01]  /*1abc0*/  MUFU.EX2 R181, R181 ;  /* 0x000000b500b57308 */ /* 0x000fe20000000800 */
[----:B0-----:R-:W-:-:S07]  /*1abd0*/  FADD.FTZ R130, R185, R130 ;  /* 0x00000082b9827221 */ /* 0x001fce0000010000 */
[----:B------:R-:W0:Y:S08]  /*1abe0*/  MUFU.EX2 R128, R128 ;  /* 0x0000008000807308 */ /* 0x000e300000000800 */
[----:B------:R-:W-:Y:S08]  /*1abf0*/  MUFU.EX2 R14, R14 ;  /* 0x0000000e000e7308 */ /* 0x000ff00000000800 */
[----:B------:R-:W1:Y:S01]  /*1ac00*/  MUFU.EX2 R182, R182 ;  /* 0x000000b600b67308 */ /* 0x000e620000000800 */
[C---:B0-----:R-:W-:Y:S01]  /*1ac10*/  FADD.FTZ R15, R128.reuse, R15 ;  /* 0x0000000f800f7221 */ /* 0x041fe20000010000 */
[----:B------:R-:W-:-:S06]  /*1ac20*/  F2FP.BF16.F32.PACK_AB R180, R128, R180 ;  /* 0x000000b480b4723e */ /* 0x000fcc00000010ff */
[----:B------:R-:W-:Y:S08]  /*1ac30*/  MUFU.EX2 R183, R183 ;  /* 0x000000b700b77308 */ /* 0x000ff00000000800 */
[----:B------:R-:W0:Y:S01]  /*1ac40*/  MUFU.EX2 R129, R129 ;  /* 0x0000008100817308 */ /* 0x000e220000000800 */
[----:B-1----:R-:W-:-:S07]  /*1ac50*/  FADD.FTZ R10, R182, R15 ;  /* 0x0000000fb60a7221 */ /* 0x002fce0000010000 */
[----:B------:R-:W-:Y:S08]  /*1ac60*/  MUFU.EX2 R135, R135 ;  /* 0x0000008700877308 */ /* 0x000ff00000000800 */
[----:B------:R-:W-:Y:S01]  /*1ac70*/  MUFU.EX2 R122, R122 ;  /* 0x0000007a007a7308 */ /* 0x000fe20000000800 */
[----:B0-----:R-:W-:-:S07]  /*1ac80*/  F2FP.BF16.F32.PACK_AB R182, R129, R182 ;  /* 0x000000b681b6723e */ /* 0x001fce00000010ff */
[----:B------:R-:W0:Y:S08]  /*1ac90*/  MUFU.EX2 R123, R123 ;  /* 0x0000007b007b7308 */ /* 0x000e300000000800 */
[----:B------:R-:W-:Y:S01]  /*1aca0*/  MUFU.EX2 R126, R126 ;  /* 0x0000007e007e7308 */ /* 0x000fe20000000800 */
[----:B------:R-:W-:Y:S02]  /*1acb0*/  WARPGROUP.DEPBAR.LE gsb0, 0x0 ;  /* 0x00008000000079c5 */ /* 0x000fe40000010000 */
[----:B------:R1:W-:Y:S01]  /*1acc0*/  @!P1 SYNCS.ARRIVE.TRANS64.RED.A1T0 RZ, [R13+URZ], RZ ;  /* 0x000000ff0dff99a7 */ /* 0x0003e2000810043f */
[----:B------:R-:W-:-:S02]  /*1acd0*/  F2FP.BF16.F32.PACK_AB R178, R7, R124 ;  /* 0x0000007c07b2723e */ /* 0x000fc400000010ff */
[----:B------:R-:W-:Y:S02]  /*1ace0*/  F2FP.BF16.F32.PACK_AB R176, R121, R120 ;  /* 0x0000007879b0723e */ /* 0x000fe400000010ff */
[----:B0-----:R-:W-:Y:S01]  /*1acf0*/  F2FP.BF16.F32.PACK_AB R177, R123, R122 ;  /* 0x0000007a7bb1723e */ /* 0x001fe200000010ff */
[----:B------:R0:W-:Y:S01]  /*1ad00*/  @!P1 SYNCS.ARRIVE.TRANS64.RED.A1T0 RZ, [R9+URZ], RZ ;  /* 0x000000ff09ff99a7 */ /* 0x0001e2000810043f */
[-CC-:B-1----:R-:W-:Y:S01]  /*1ad10*/  FFMA.FTZ R13, R143, R0.reuse, -R125.reuse ;  /* 0x000000008f0d7223 */ /* 0x182fe2000001087d */
[----:B------:R-:W-:-:S05]  /*1ad20*/  FFMA.FTZ R125, R127, R0, -R125 ;  /* 0x000000007f7d7223 */ /* 0x000fca000001087d */
[----:B------:R-:W-:Y:S08]  /*1ad30*/  MUFU.EX2 R13, R13 ;  /* 0x0000000d000d7308 */ /* 0x000ff00000000800 */
[----:B0-----:R-:W0:Y:S08]  /*1ad40*/  MUFU.EX2 R9, R139 ;  /* 0x0000008b00097308 */ /* 0x001e300000000800 */
[----:B------:R-:W1:Y:S01]  /*1ad50*/  MUFU.EX2 R125, R125 ;  /* 0x0000007d007d7308 */ /* 0x000e620000000800 */
[C---:B0-----:R-:W-:Y:S01]  /*1ad60*/  FADD.FTZ R130, R9.reuse, R130 ;  /* 0x0000008209827221 */ /* 0x041fe20000010000 */
[----:B------:R-:W-:Y:S01]  /*1ad70*/  F2FP.BF16.F32.PACK_AB R185, R9, R185 ;  /* 0x000000b909b9723e */ /* 0x000fe200000010ff */
[----:B------:R-:W-:-:S02]  /*1ad80*/  FADD.FTZ R9, R129, R10 ;  /* 0x0000000a81097221 */ /* 0x000fc40000010000 */
[----:B------:R-:W-:Y:S01]  /*1ad90*/  FADD.FTZ R130, R187, R130 ;  /* 0x00000082bb827221 */ /* 0x000fe20000010000 */
[----:B------:R-:W-:-:S03]  /*1ada0*/  F2FP.BF16.F32.PACK_AB R187, R13, R187 ;  /* 0x000000bb0dbb723e */ /* 0x000fc600000010ff */
[----:B------:R-:W-:Y:S01]  /*1adb0*/  FADD.FTZ R130, R13, R130 ;  /* 0x000000820d827221 */ /* 0x000fe20000010000 */
[----:B-1----:R-:W-:-:S03]  /*1adc0*/  F2FP.BF16.F32.PACK_AB R179, R125, R126 ;  /* 0x0000007e7db3723e */ /* 0x002fc600000010ff */
[----:B------:R-:W-:Y:S01]  /*1add0*/  FADD.FTZ R11, R181, R130 ;  /* 0x00000082b50b7221 */ /* 0x000fe20000010000 */
[----:B------:R-:W-:-:S03]  /*1ade0*/  F2FP.BF16.F32.PACK_AB R181, R14, R181 ;  /* 0x000000b50eb5723e */ /* 0x000fc600000010ff */
[----:B------:R-:W-:-:S04]  /*1adf0*/  FADD.FTZ R8, R14, R11 ;  /* 0x0000000b0e087221 */ /* 0x000fc80000010000 */
[----:B------:R-:W-:Y:S01]  /*1ae00*/  FADD.FTZ R8, R183, R8 ;  /* 0x00000008b7087221 */ /* 0x000fe20000010000 */
[----:B------:R-:W-:-:S03]  /*1ae10*/  F2FP.BF16.F32.PACK_AB R183, R135, R183 ;  /* 0x000000b787b7723e */ /* 0x000fc600000010ff */
[----:B------:R-:W-:Y:S01]  /*1ae20*/  FADD.FTZ R11, R135, R8 ;  /* 0x00000008870b7221 */ /* 0x000fe20000010000 */
[----:B------:R-:W-:-:S03]  /*1ae30*/  FADD.FTZ R8, R120, R9 ;  /* 0x0000000978087221 */ /* 0x000fc60000010000 */
[----:B------:R-:W-:Y:S01]  /*1ae40*/  FADD.FTZ R10, R122, R11 ;  /* 0x0000000b7a0a7221 */ /* 0x000fe20000010000 */
[----:B------:R-:W-:-:S03]  /*1ae50*/  FADD.FTZ R9, R121, R8 ;  /* 0x0000000879097221 */ /* 0x000fc60000010000 */
[----:B------:R-:W-:Y:S01]  /*1ae60*/  FADD.FTZ R11, R123, R10 ;  /* 0x0000000a7b0b7221 */ /* 0x000fe20000010000 */
[----:B------:R-:W-:Y:S01]  /*1ae70*/  FADD.FTZ R8, R124, R9 ;  /* 0x000000097c087221 */ /* 0x000fe20000010000 */
[----:B------:R-:W-:Y:S02]  /*1ae80*/  IMAD.MOV.U32 R9, RZ, RZ, R217 ;  /* 0x000000ffff097224 */ /* 0x000fe400078e00d9 */
[----:B------:R-:W-:Y:S01]  /*1ae90*/  FADD.FTZ R14, R126, R11 ;  /* 0x0000000b7e0e7221 */ /* 0x000fe20000010000 */
[----:B------:R-:W-:Y:S01]  /*1aea0*/  FADD.FTZ R15, R7, R8 ;  /* 0x00000008070f7221 */ /* 0x000fe20000010000 */
[----:B------:R-:W-:Y:S02]  /*1aeb0*/  IMAD.MOV.U32 R10, RZ, RZ, R215 ;  /* 0x000000ffff0a7224 */ /* 0x000fe400078e00d7 */
[----:B------:R-:W-:Y:S01]  /*1aec0*/  FADD.FTZ R14, R125, R14 ;  /* 0x0000000e7d0e7221 */ /* 0x000fe20000010000 */
[----:B------:R-:W-:Y:S02]  /*1aed0*/  IMAD.MOV.U32 R7, RZ, RZ, R4 ;  /* 0x000000ffff077224 */ /* 0x000fe400078e0004 */
[----:B------:R-:W-:Y:S01]  /*1aee0*/  IMAD.MOV.U32 R8, RZ, RZ, R5 ;  /* 0x000000ffff087224 */ /* 0x000fe200078e0005 */
[----:B------:R-:W-:Y:S06]  /*1aef0*/  @P2 BRA `(.L_x_4240) ;  /* 0xffffffb000c02947 */ /* 0x000fec000383ffff */
.L_x_4229:
[----:B------:R-:W-:Y:S05]  /*1af00*/  BSYNC B0 ;  /* 0x0000000000007941 */ /* 0x000fea0003800000 */
.L_x_4228:
        /* <DEDUP_REMOVED lines=99> */
.L_x_4241:
[----:B------:R-:W-:Y:S01]  /*1b540*/  IMAD R6, R215, 0x8, R16 ;  /* 0x00000008d7067824 */ /* 0x000fe200078e0210 */
[----:B------:R-:W-:-:S04]  /*1b550*/  SHF.L.U32 R3, R217, 0x1f, RZ ;  /* 0x0000001fd9037819 */ /* 0x000fc800000006ff */
[----:B------:R0:W1:Y:S01]  /*1b560*/  SYNCS.PHASECHK.TRANS64.TRYWAIT P2, [R6+URZ+0x36850], R3 ;  /* 0x03685003060075a7 */ /* 0x000062000804017f */
[----:B------:R-:W-:Y:S05]  /*1b570*/  @!P0 BRA `(.L_x_4242) ;  /* 0x0000000000048947 */ /* 0x000fea0003800000 */
[----:B------:R-:W-:Y:S01]  /*1b580*/  BPT.TRAP 0x1 ;  /* 0x000000040000795c */ /* 0x000fe20000300000 */
.L_x_4242:
        /* <DEDUP_REMOVED lines=9> */
.L_x_4244:
[----:B------:R-:W-:Y:S05]  /*1b620*/  BSYNC B0 ;  /* 0x0000000000007941 */ /* 0x000fea0003800000 */
.L_x_4243:
[----:B------:R-:W-:Y:S01]  /*1b630*/  IMAD.MOV.U32 R2, RZ, RZ, R7 ;  /* 0x000000ffff027224 */ /* 0x000fe200078e0007 */
[----:B------:R-:W-:Y:S01]  /*1b640*/  WARPGROUP.ARRIVE ;  /* 0x00000000000079c5 */ /* 0x000fe20000000000 */
[----:B01----:R-:W-:Y:S02]  /*1b650*/  IMAD.MOV.U32 R3, RZ, RZ, 0x40000040 ;  /* 0x40000040ff037424 */ /* 0x003fe400078e00ff */
[----:B------:R-:W-:Y:S01]  /*1b660*/  @!P1 VIADD R12, R6, 0x36860 ;  /* 0x00036860060c9836 */ /* 0x000fe20000000000 */
[----:B------:R-:W-:Y:S01]  /*1b670*/  R2UR UR6, R2 ;  /* 0x00000000020672ca */ /* 0x000fe200000e0000 */
[----:B------:R-:W-:Y:S01]  /*1b680*/  VIADD R2, R7, 0x80 ;  /* 0x0000008007027836 */ /* 0x000fe20000000000 */
[----:B------:R-:W-:Y:S01]  /*1b690*/  R2UR UR7, R3 ;  /* 0x00000000030772ca */ /* 0x000fe200000e0000 */
[----:B------:R-:W-:Y:S01]  /*1b6a0*/  IMAD.MOV.U32 R3, RZ, RZ, 0x40000040 ;  /* 0x40000040ff037424 */ /* 0x000fe200078e00ff */
[----:B------:R-:W-:Y:S01]  /*1b6b0*/  @!P1 PRMT R12, RZ, 0x654, R12 ;  /* 0x00000654ff0c9816 */ /* 0x000fe2000000000c */
[----:B------:R-:W-:-:S02]  /*1b6c0*/  IMAD.MOV.U32 R6, RZ, RZ, RZ ;  /* 0x000000ffff067224 */ /* 0x000fc400078e00ff */
[----:B------:R-:W-:Y:S02]  /*1b6d0*/  VIADD R215, R215, 0x1 ;  /* 0x00000001d7d77836 */ /* 0x000fe40000000000 */
[----:B------:R-:W-:-:S03]  /*1b6e0*/  VIADD R228, R228, 0x1 ;  /* 0x00000001e4e47836 */ /* 0x000fc60000000000 */
[----:B------:R-:W-:-:S03]  /*1b6f0*/  ISETP.NE.AND P2, PT, R215, 0x2, PT ;  /* 0x00000002d700780c */ /* 0x000fc60003f45270 */
[----:B------:R-:W-:Y:S01]  /*1b700*/  HGMMA.64x192x16.F32.BF16 R24, R200, gdesc[UR4].tnspB, R24, gsb0 ;  /* 0x42e00004c8187df0 */ /* 0x000fe20008001818 */
[----:B------:R-:W-:Y:S01]  /*1b710*/  R2UR UR6, R2 ;  /* 0x00000000020672ca */ /* 0x000fe200000e0000 */
[----:B------:R-:W-:Y:S01]  /*1b720*/  VIADD R2, R7, 0x100 ;  /* 0x0000010007027836 */ /* 0x000fe20000000000 */
[----:B------:R-:W-:Y:S01]  /*1b730*/  R2UR UR7, R3 ;  /* 0x00000000030772ca */ /* 0x000fe200000e0000 */
[----:B------:R-:W-:Y:S01]  /*1b740*/  IMAD.MOV.U32 R3, RZ, RZ, 0x40000040 ;  /* 0x40000040ff037424 */ /* 0x000fe200078e00ff */
[----:B------:R-:W-:Y:S01]  /*1b750*/  SEL R215, R215, RZ, P2 ;  /* 0x000000ffd7d77207 */ /* 0x000fe20001000000 */
        /* <DEDUP_REMOVED lines=40> */
[----:B------:R-:W-:Y:S01]  /*1b9e0*/  SEL R2, RZ, 0x1, P2 ;  /* 0x00000001ff027807 */ /* 0x000fe20001000000 */
[----:B------:R-:W-:Y:S02]  /*1b9f0*/  IMAD.MOV.U32 R3, RZ, RZ, -0x800000 ;  /* 0xff800000ff037424 */ /* 0x000fe400078e00ff */
[----:B-1----:R-:W-:Y:S01]  /*1ba00*/  FADD.FTZ R16, R8, R7 ;  /* 0x0000000708107221 */ /* 0x002fe20000010000 */
        /* <DEDUP_REMOVED lines=117> */
.L_x_4171:
        /* <DEDUP_REMOVED lines=55> */
[----:B------:R-:W-:Y:S01]  /*1c4d0*/  F2FP.BF16.F32.PACK_AB R115, R119, R118 ;  /* 0x000000767773723e */ /* 0x000fe200000010ff */
[----:B------:R-:W-:Y:S01]  /*1c4e0*/  BAR.SYNC.DEFER_BLOCKING 0x1, 0x100 ;  /* 0x0044000000007b1d */ /* 0x000fe20000010000 */
[----:B--2---:R-:W-:-:S03]  /*1c4f0*/  IMAD.WIDE R26, R6, 0x2, R4 ;  /* 0x00000002061a7825 */ /* 0x004fc600078e0204 */
[C---:B------:R-:W-:Y:S02]  /*1c500*/  IADD3 R145, P6, R26.reuse, 0x60, RZ ;  /* 0x000000601a917810 */ /* 0x040fe40007fde0ff */
[C---:B------:R-:W-:Y:S02]  /*1c510*/  LOP3.LUT R7, R26.reuse, 0x380, RZ, 0xc0, !PT ;  /* 0x000003801a077812 */ /* 0x040fe400078ec0ff */
[C---:B------:R-:W-:Y:S01]  /*1c520*/  IADD3 R141, P2, R26.reuse, 0x20, RZ ;  /* 0x000000201a8d7810 */ /* 0x040fe20007f5e0ff */
[--C-:B------:R-:W-:Y:S01]  /*1c530*/  IMAD.X R13, RZ, RZ, R27.reuse, P6 ;  /* 0x000000ffff0d7224 */ /* 0x100fe200030e061b */
[C---:B------:R-:W-:Y:S02]  /*1c540*/  IADD3 R143, P1, R26.reuse, 0x40, RZ ;  /* 0x000000401a8f7810 */ /* 0x040fe40007f3e0ff */
[C---:B------:R-:W-:Y:S01]  /*1c550*/  IADD3 R147, P5, R26.reuse, 0x4000, RZ ;  /* 0x000040001a937810 */ /* 0x040fe20007fbe0ff */
[--C-:B------:R-:W-:Y:S01]  /*1c560*/  IMAD.X R9, RZ, RZ, R27.reuse, P2 ;  /* 0x000000ffff097224 */ /* 0x100fe200010e061b */
[----:B------:R-:W-:Y:S01]  /*1c570*/  LOP3.LUT R12, R145, 0x380, RZ, 0xc0, !PT ;  /* 0x00000380910c7812 */ /* 0x000fe200078ec0ff */
[--C-:B------:R-:W-:Y:S01]  /*1c580*/  IMAD.X R11, RZ, RZ, R27.reuse, P1 ;  /* 0x000000ffff0b7224 */ /* 0x100fe200008e061b */
[----:B------:R-:W-:Y:S01]  /*1c590*/  SHF.R.U64 R7, R7, 0x3, RZ ;  /* 0x0000000307077819 */ /* 0x000fe200000012ff */
        /* <DEDUP_REMOVED lines=19> */
[----:B------:R-:W-:Y:S02]  /*1c6d0*/  LOP3.LUT R12, R12, R145, RZ, 0x3c, !PT ;  /* 0x000000910c0c7212 */ /* 0x000fe400078e3cff */
[----:B------:R-:W-:Y:S02]  /*1c6e0*/  SHF.R.U64 R8, R8, 0x3, RZ ;  /* 0x0000000308087819 */ /* 0x000fe400000012ff */
[----:B------:R-:W-:Y:S02]  /*1c6f0*/  LOP3.LUT R145, R34, 0x380, RZ, 0xc0, !PT ;  /* 0x0000038022917812 */ /* 0x000fe400078ec0ff */
[----:B------:R-:W-:Y:S02]  /*1c700*/  MOV R86, R26 ;  /* 0x0000001a00567202 */ /* 0x000fe40000000f00 */
[----:B------:R-:W-:-:S02]  /*1c710*/  SHF.R.U64 R10, R10, 0x3, RZ ;  /* 0x000000030a0a7819 */ /* 0x000fc400000012ff */
[----:B------:R-:W-:Y:S02]  /*1c720*/  LOP3.LUT R27, R6, 0x380, RZ, 0xc0, !PT ;  /* 0x00000380061b7812 */ /* 0x000fe400078ec0ff */
[----:B------:R-:W-:Y:S02]  /*1c730*/  LOP3.LUT R14, R147, 0x380, RZ, 0xc0, !PT ;  /* 0x00000380930e7812 */ /* 0x000fe400078ec0ff */
[----:B------:R-:W-:Y:S02]  /*1c740*/  LOP3.LUT R8, R8, R141, RZ, 0x3c, !PT ;  /* 0x0000008d08087212 */ /* 0x000fe400078e3cff */
[----:B------:R-:W-:Y:S02]  /*1c750*/  SHF.R.U64 R145, R145, 0x3, RZ ;  /* 0x0000000391917819 */ /* 0x000fe400000012ff */
[----:B------:R-:W-:Y:S02]  /*1c760*/  F2FP.BF16.F32.PACK_AB R26, R29, R28 ;  /* 0x0000001c1d1a723e */ /* 0x000fe400000010ff */
[----:B------:R-:W-:-:S02]  /*1c770*/  LOP3.LUT R10, R10, R143, RZ, 0x3c, !PT ;  /* 0x0000008f0a0a7212 */ /* 0x000fc400078e3cff */
[----:B------:R-:W-:Y:S02]  /*1c780*/  LOP3.LUT R141, R20, 0x380, RZ, 0xc0, !PT ;  /* 0x00000380148d7812 */ /* 0x000fe400078ec0ff */
[----:B------:R-:W-:Y:S02]  /*1c790*/  SHF.R.U64 R29, R27, 0x3, RZ ;  /* 0x000000031b1d7819 */ /* 0x000fe400000012ff */
[----:B------:R-:W-:Y:S02]  /*1c7a0*/  LOP3.LUT R143, R30, 0x380, RZ, 0xc0, !PT ;  /* 0x000003801e8f7812 */ /* 0x000fe400078ec0ff */
[----:B------:R-:W-:Y:S02]  /*1c7b0*/  SHF.R.U64 R14, R14, 0x3, RZ ;  /* 0x000000030e0e7819 */ /* 0x000fe400000012ff */
[----:B------:R-:W-:Y:S02]  /*1c7c0*/  LOP3.LUT R34, R145, R34, RZ, 0x3c, !PT ;  /* 0x0000002291227212 */ /* 0x000fe400078e3cff */
[----:B------:R-:W-:-:S02]  /*1c7d0*/  SHF.R.U64 R141, R141, 0x3, RZ ;  /* 0x000000038d8d7819 */ /* 0x000fc400000012ff */
[----:B------:R-:W-:Y:S02]  /*1c7e0*/  LOP3.LUT R42, R29, R6, RZ, 0x3c, !PT ;  /* 0x000000061d2a7212 */ /* 0x000fe400078e3cff */
[----:B------:R-:W-:Y:S02]  /*1c7f0*/  SHF.R.U64 R143, R143, 0x3, RZ ;  /* 0x000000038f8f7819 */ /* 0x000fe400000012ff */
[----:B------:R-:W-:Y:S02]  /*1c800*/  MOV R11, R10 ;  /* 0x0000000a000b7202 */ /* 0x000fe40000000f00 */
[----:B------:R-:W-:Y:S02]  /*1c810*/  LOP3.LUT R14, R14, R147, RZ, 0x3c, !PT ;  /* 0x000000930e0e7212 */ /* 0x000fe400078e3cff */
[----:B------:R-:W-:Y:S02]  /*1c820*/  F2FP.BF16.F32.PACK_AB R27, R138, R123 ;  /* 0x0000007b8a1b723e */ /* 0x000fe400000010ff */
[----:B------:R-:W-:-:S02]  /*1c830*/  MOV R28, R8 ;  /* 0x00000008001c7202 */ /* 0x000fc40000000f00 */
[----:B------:R-:W-:Y:S01]  /*1c840*/  MOV R10, R34 ;  /* 0x00000022000a7202 */ /* 0x000fe20000000f00 */
[----:B------:R-:W-:Y:S01]  /*1c850*/  STSM.16.M88.4 [R86], R24 ;  /* 0x0000001856007844 */ /* 0x000fe20000000200 */
[----:B------:R-:W-:Y:S02]  /*1c860*/  LOP3.LUT R147, R38, 0x380, RZ, 0xc0, !PT ;  /* 0x0000038026937812 */ /* 0x000fe400078ec0ff */
[----:B------:R-:W-:Y:S02]  /*1c870*/  LOP3.LUT R20, R141, R20, RZ, 0x3c, !PT ;  /* 0x000000148d147212 */ /* 0x000fe400078e3cff */
[----:B------:R-:W-:Y:S02]  /*1c880*/  MOV R8, R42 ;  /* 0x0000002a00087202 */ /* 0x000fe40000000f00 */
[----:B------:R-:W-:Y:S02]  /*1c890*/  F2FP.BF16.F32.PACK_AB R34, R37, R36 ;  /* 0x000000242522723e */ /* 0x000fe400000010ff */
[----:B------:R-:W-:-:S02]  /*1c8a0*/  F2FP.BF16.F32.PACK_AB R35, R136, R121 ;  /* 0x000000798823723e */ /* 0x000fc400000010ff */
[----:B------:R-:W-:Y:S02]  /*1c8b0*/  LOP3.LUT R30, R143, R30, RZ, 0x3c, !PT ;  /* 0x0000001e8f1e7212 */ /* 0x000fe400078e3cff */
[----:B------:R-:W-:Y:S01]  /*1c8c0*/  F2FP.BF16.F32.PACK_AB R42, R45, R44 ;  /* 0x0000002c2d2a723e */ /* 0x000fe200000010ff */
[----:B------:R-:W-:Y:S01]  /*1c8d0*/  STSM.16.M88.4 [R28], R32 ;  /* 0x000000201c007844 */ /* 0x000fe20000000200 */
[----:B------:R-:W-:Y:S02]  /*1c8e0*/  F2FP.BF16.F32.PACK_AB R43, R130, R0 ;  /* 0x00000000822b723e */ /* 0x000fe400000010ff */
[----:B------:R-:W-:Y:S01]  /*1c8f0*/  LOP3.LUT R139, R46, 0x380, RZ, 0xc0, !PT ;  /* 0x000003802e8b7812 */ /* 0x000fe200078ec0ff */
[----:B------:R-:W2:Y:S01]  /*1c900*/  LDC R0, c[0x0][0xbe8] ;  /* 0x0002fa00ff007b82 */ /* 0x000ea20000000800 */
[----:B------:R-:W-:Y:S01]  /*1c910*/  MOV R12, R12 ;  /* 0x0000000c000c7202 */ /* 0x000fe20000000f00 */
[----:B------:R-:W-:Y:S01]  /*1c920*/  STSM.16.M88.4 [R11], R40 ;  /* 0x000000280b007844 */ /* 0x000fe20000000200 */
[----:B------:R-:W-:-:S02]  /*1c930*/  LOP3.LUT R141, R78, 0x380, RZ, 0xc0, !PT ;  /* 0x000003804e8d7812 */ /* 0x000fc400078ec0ff */
[----:B------:R-:W-:Y:S01]  /*1c940*/  MOV R14, R14 ;  /* 0x0000000e000e7202 */ /* 0x000fe20000000f00 */
[----:B------:R-:W-:Y:S01]  /*1c950*/  STSM.16.M88.4 [R12], R48 ;  /* 0x000000300c007844 */ /* 0x000fe20000000200 */
[----:B------:R-:W-:Y:S02]  /*1c960*/  SHF.R.U64 R147, R147, 0x3, RZ ;  /* 0x0000000393937819 */ /* 0x000fe400000012ff */
[----:B------:R-:W-:Y:S01]  /*1c970*/  MOV R20, R20 ;  /* 0x0000001400147202 */ /* 0x000fe20000000f00 */
[----:B------:R-:W-:Y:S01]  /*1c980*/  STSM.16.M88.4 [R14], R56 ;  /* 0x000000380e007844 */ /* 0x000fe20000000200 */
[----:B------:R-:W-:Y:S02]  /*1c990*/  MOV R30, R30 ;  /* 0x0000001e001e7202 */ /* 0x000fe40000000f00 */
[----:B------:R-:W-:Y:S01]  /*1c9a0*/  SHF.R.U64 R139, R139, 0x3, RZ ;  /* 0x000000038b8b7819 */ /* 0x000fe200000012ff */
[----:B------:R3:W-:Y:S01]  /*1c9b0*/  STSM.16.M88.4 [R20], R64 ;  /* 0x0000004014007844 */ /* 0x0007e20000000200 */
[----:B------:R-:W-:-:S02]  /*1c9c0*/  SHF.R.U64 R141, R141, 0x3, RZ ;  /* 0x000000038d8d7819 */ /* 0x000fc400000012ff */
[----:B------:R-:W-:Y:S01]  /*1c9d0*/  LOP3.LUT R38, R147, R38, RZ, 0x3c, !PT ;  /* 0x0000002693267212 */ /* 0x000fe200078e3cff */
[----:B------:R-:W-:Y:S01]  /*1c9e0*/  STSM.16.M88.4 [R30], R72 ;  /* 0x000000481e007844 */ /* 0x000fe20000000200 */
[----:B------:R-:W-:Y:S02]  /*1c9f0*/  LOP3.LUT R46, R139, R46, RZ, 0x3c, !PT ;  /* 0x0000002e8b2e7212 */ /* 0x000fe400078e3cff */
[----:B------:R-:W-:Y:S01]  /*1ca00*/  LOP3.LUT R6, R141, R78, RZ, 0x3c, !PT ;  /* 0x0000004e8d067212 */ /* 0x000fe200078e3cff */
[----:B------:R4:W-:Y:S01]  /*1ca10*/  STSM.16.M88.4 [R10], R80 ;  /* 0x000000500a007844 */ /* 0x0009e20000000200 */
[----:B------:R-:W-:Y:S02]  /*1ca20*/  MOV R38, R38 ;  /* 0x0000002600267202 */ /* 0x000fe40000000f00 */
[----:B------:R-:W-:Y:S02]  /*1ca30*/  ISETP.NE.U32.AND P0, PT, RZ, UR4, PT ;  /* 0x00000004ff007c0c */ /* 0x000fe4000bf05070 */
[----:B------:R-:W-:Y:S01]  /*1ca40*/  MOV R46, R46 ;  /* 0x0000002e002e7202 */ /* 0x000fe20000000f00 */
[----:B------:R-:W-:Y:S01]  /*1ca50*/  STSM.16.M88.4 [R38], R88 ;  /* 0x0000005826007844 */ /* 0x000fe20000000200 */
[----:B------:R-:W-:Y:S01]  /*1ca60*/  MOV R9, R6 ;  /* 0x0000000600097202 */ /* 0x000fe20000000f00 */
[----:B---3--:R-:W-:Y:S01]  /*1ca70*/  IMAD.MOV.U32 R20, RZ, RZ, RZ ;  /* 0x000000ffff147224 */ /* 0x008fe200078e00ff */
[----:B------:R-:W-:Y:S01]  /*1ca80*/  ISETP.NE.AND.EX P0, PT, RZ, UR5, PT, P0 ;  /* 0x00000005ff007c0c */ /* 0x000fe2000bf05300 */
[----:B------:R3:W-:Y:S04]  /*1ca90*/  STSM.16.M88.4 [R8], R96 ;  /* 0x0000006008007844 */ /* 0x0007e80000000200 */
[----:B------:R0:W-:Y:S01]  /*1caa0*/  STSM.16.M88.4 [R46], R104 ;  /* 0x000000682e007844 */ /* 0x0001e20000000200 */
[----:B----4-:R-:W-:-:S03]  /*1cab0*/  IADD3 R10, P1, R225, UR4, RZ ;  /* 0x00000004e10a7c10 */ /* 0x010fc6000ff3e0ff */
[----:B------:R0:W-:Y:S01]  /*1cac0*/  STSM.16.M88.4 [R9], R112 ;  /* 0x0000007009007844 */ /* 0x0001e20000000200 */
[----:B------:R-:W-:Y:S01]  /*1cad0*/  IADD3.X R11, R226, UR5, RZ, P1, !PT ;  /* 0x00000005e20b7c10 */ /* 0x000fe20008ffe4ff */
[----:B------:R-:W-:Y:S01]  /*1cae0*/  ULDC.64 UR4, c[0x0][0xc08] ;  /* 0x0003020000047ab9 */ /* 0x000fe20000000a00 */
[----:B------:R-:W-:Y:S01]  /*1caf0*/  BAR.SYNC.DEFER_BLOCKING 0x1, 0x100 ;  /* 0x0044000000007b1d */ /* 0x000fe20000010000 */
[----:B------:R-:W-:-:S04]  /*1cb00*/  ISETP.NE.U32.AND P2, PT, RZ, UR4, PT ;  /* 0x00000004ff007c0c */ /* 0x000fc8000bf45070 */
[----:B------:R-:W-:-:S13]  /*1cb10*/  ISETP.NE.AND.EX P2, PT, RZ, UR5, PT, P2 ;  /* 0x00000005ff007c0c */ /* 0x000fda000bf45320 */
[----:B------:R-:W-:Y:S01]  /*1cb20*/  @P2 IADD3 R6, P3, R225, UR4, RZ ;  /* 0x00000004e1062c10 */ /* 0x000fe2000ff7e0ff */
[----:B------:R-:W-:Y:S02]  /*1cb30*/  ULDC UR4, c[0x0][0xa88] ;  /* 0x0002a20000047ab9 */ /* 0x000fe40000000800 */
[----:B------:R-:W-:Y:S01]  /*1cb40*/  IMAD.U32 R61, RZ, RZ, UR4 ;  /* 0x00000004ff3d7e24 */ /* 0x000fe2000f8e00ff */
[----:B------:R-:W-:Y:S01]  /*1cb50*/  @P2 IADD3.X R7, R226, UR5, RZ, P3, !PT ;  /* 0x00000005e2072c10 */ /* 0x000fe20009ffe4ff */
[----:B------:R0:W5:Y:S01]  /*1cb60*/  @P0 LDG.E R20, desc[UR60][R10.64] ;  /* 0x0000003c0a140981 */ /* 0x000162000c1e1900 */
[----:B--2---:R-:W-:-:S03]  /*1cb70*/  ISETP.NE.AND P1, PT, R0, 0x1, PT ;  /* 0x000000010000780c */ /* 0x004fc60003f25270 */
[----:B------:R0:W5:Y:S10]  /*1cb80*/  @P2 LDG.E R61, desc[UR60][R6.64] ;  /* 0x0000003c063d2981 */ /* 0x000174000c1e1900 */
[----:B---3--:R-:W2:Y:S08]  /*1cb90*/  @P1 LDC R8, c[0x0][0xbec] ;  /* 0x0002fb00ff081b82 */ /* 0x008eb00000000800 */
[----:B------:R-:W3:Y:S01]  /*1cba0*/  @P1 LDC R15, c[0x0][0xbf0] ;  /* 0x0002fc00ff0f1b82 */ /* 0x000ee20000000800 */
[----:B0-----:R-:W-:Y:S05]  /*1cbb0*/  @P2 BRA `(.L_x_4248) ;  /* 0x0000000000102947 */ /* 0x001fea0003800000 */
[----:B------:R-:W-:Y:S05]  /*1cbc0*/  @!P0 BRA `(.L_x_4248) ;  /* 0x00000000000c8947 */ /* 0x000fea0003800000 */
[----:B------:R-:W4:Y:S04]  /*1cbd0*/  LDG.E R6, desc[UR60][R10.64] ;  /* 0x0000003c0a067981 */ /* 0x000f28000c1e1900 */
[----:B-----5:R-:W4:Y:S02]  /*1cbe0*/  LDG.E R61, desc[UR60][R10.64+0x4] ;  /* 0x0000043c0a3d7981 */ /* 0x020f24000c1e1900 */
[----:B----4-:R-:W-:-:S07]  /*1cbf0*/  IMAD.IADD R61, R61, 0x1, -R6 ;  /* 0x000000013d3d7824 */ /* 0x010fce00078e0a06 */
.L_x_4248:
[----:B------:R-:W4:Y:S01]  /*1cc00*/  LDL R6, [R1+0x94] ;  /* 0x0000940001067983 */ /* 0x000f220000100800 */
[----:B------:R-:W-:Y:S01]  /*1cc10*/  SHF.R.S32.HI R60, RZ, 0x1f, R224 ;  /* 0x0000001fff3c7819 */ /* 0x000fe200000114e0 */
[----:B------:R-:W-:Y:S02]  /*1cc20*/  ULDC.64 UR4, c[0x0][0xb90] ;  /* 0x0002e40000047ab9 */ /* 0x000fe40000000a00 */
[----:B------:R-:W3:Y:S01]  /*1cc30*/  LDL R26, [R1+0x8c] ;  /* 0x00008c00011a7983 */ /* 0x000ee20000100800 */
[----:B-----5:R-:W-:Y:S01]  /*1cc40*/  SHF.R.S32.HI R21, RZ, 0x1f, R20 ;  /* 0x0000001fff157819 */ /* 0x020fe20000011414 */
[----:B------:R-:W-:Y:S01]  /*1cc50*/  IMAD R7, R60, UR4, RZ ;  /* 0x000000043c077c24 */ /* 0x000fe2000f8e02ff */
[----:B------:R-:W-:Y:S01]  /*1cc60*/  SEL R232, R232, RZ, !P0 ;  /* 0x000000ffe8e87207 */ /* 0x000fe20004000000 */
[----:B------:R-:W-:Y:S01]  /*1cc70*/  IMAD R11, R231, 0x40, R219 ;  /* 0x00000040e70b7824 */ /* 0x000fe200078e02db */
[----:B------:R-:W-:Y:S01]  /*1cc80*/  SEL R227, R227, RZ, !P0 ;  /* 0x000000ffe3e37207 */ /* 0x000fe20004000000 */
[----:B------:R-:W-:Y:S01]  /*1cc90*/  IMAD R13, R224, UR5, R7 ;  /* 0x00000005e00d7c24 */ /* 0x000fe2000f8e0207 */
[----:B------:R-:W0:Y:S01]  /*1cca0*/  @P1 LDC R65, c[0x0][0xbec] ;  /* 0x0002fb00ff411b82 */ /* 0x000e220000000800 */
[----:B------:R-:W-:-:S04]  /*1ccb0*/  IMAD.WIDE R4, R11, 0x2, R4 ;  /* 0x000000020b047825 */ /* 0x000fc800078e0204 */
[----:B------:R-:W-:Y:S01]  /*1ccc0*/  IMAD R61, R61, R0, RZ ;  /* 0x000000003d3d7224 */ /* 0x000fe200078e02ff */
[C---:B------:R-:W-:Y:S02]  /*1ccd0*/  IADD3 R29, P4, R4.reuse, 0x4000, RZ ;  /* 0x00004000041d7810 */ /* 0x040fe40007f9e0ff */
[----:B------:R-:W1:Y:S01]  /*1cce0*/  @P1 LDC R67, c[0x0][0xbf0] ;  /* 0x0002fc00ff431b82 */ /* 0x000e620000000800 */
[----:B------:R-:W-:Y:S02]  /*1ccf0*/  IADD3 R37, P3, R4, 0x6000, RZ ;  /* 0x0000600004257810 */ /* 0x000fe40007f7e0ff */
        /* <DEDUP_REMOVED lines=18> */
[----:B----4-:R-:W-:-:S04]  /*1ce20*/  IMAD R25, R230, 0x80, R6 ;  /* 0x00000080e6197824 */ /* 0x010fc800078e0206 */
[----:B--2---:R-:W-:-:S04]  /*1ce30*/  @P1 IMAD.HI.U32 R8, R25, R8, RZ ;  /* 0x0000000819081227 */ /* 0x004fc800078e00ff */
[----:B------:R-:W-:Y:S01]  /*1ce40*/  IMAD.MOV.U32 R9, RZ, RZ, R25 ;  /* 0x000000ffff097224 */ /* 0x000fe200078e0019 */
[----:B---3--:R-:W-:Y:S01]  /*1ce50*/  @P1 SHF.R.U32.HI R9, RZ, R15, R8 ;  /* 0x0000000fff091219 */ /* 0x008fe20000011608 */
[----:B------:R-:W-:Y:S01]  /*1ce60*/  IMAD.WIDE.U32 R6, R224, UR4, R20 ;  /* 0x00000004e0067c25 */ /* 0x000fe2000f8e0014 */
[----:B------:R-:W-:-:S03]  /*1ce70*/  ULDC.64 UR4, c[0x0][0xb98] ;  /* 0x0002e60000047ab9 */ /* 0x000fc60000000a00 */
[----:B------:R-:W-:Y:S02]  /*1ce80*/  IMAD.IADD R7, R7, 0x1, R13 ;  /* 0x0000000107077824 */ /* 0x000fe400078e020d */
[----:B------:R-:W-:Y:S02]  /*1ce90*/  IMAD.MOV R13, RZ, RZ, -R9 ;  /* 0x000000ffff0d7224 */ /* 0x000fe400078e0a09 */
[----:B------:R-:W-:Y:S02]  /*1cea0*/  IMAD R8, R232, UR4, RZ ;  /* 0x00000004e8087c24 */ /* 0x000fe4000f8e02ff */
        /* <DEDUP_REMOVED lines=8> */
[----:B------:R-:W-:Y:S01]  /*1cf30*/  IMAD R10, R8, UR4, RZ ;  /* 0x00000004080a7c24 */ /* 0x000fe2000f8e02ff */
[----:B------:R-:W-:Y:S01]  /*1cf40*/  IADD3 R9, P2, R4, 0x1000, RZ ;  /* 0x0000100004097810 */ /* 0x000fe20007f5e0ff */
[----:B------:R-:W-:-:S04]  /*1cf50*/  IMAD.WIDE.U32 R6, R11, UR4, R6 ;  /* 0x000000040b067c25 */ /* 0x000fc8000f8e0006 */
[----:B------:R-:W-:Y:S01]  /*1cf60*/  IMAD R15, R11, UR5, R10 ;  /* 0x000000050b0f7c24 */ /* 0x000fe2000f8e020a */
[----:B------:R-:W-:Y:S01]  /*1cf70*/  ULDC.64 UR4, c[0x0][0xb50] ;  /* 0x0002d40000047ab9 */ /* 0x000fe20000000a00 */
[----:B------:R-:W-:Y:S02]  /*1cf80*/  LOP3.LUT R8, R9, 0x380, RZ, 0xc0, !PT ;  /* 0x0000038009087812 */ /* 0x000fe400078ec0ff */
[----:B------:R-:W-:Y:S01]  /*1cf90*/  IMAD.IADD R7, R7, 0x1, R15 ;  /* 0x0000000107077824 */ /* 0x000fe200078e020f */
[----:B------:R-:W-:Y:S02]  /*1cfa0*/  LEA R10, P0, R6, UR4, 0x2 ;  /* 0x00000004060a7c11 */ /* 0x000fe4000f8010ff */
[----:B------:R-:W-:Y:S02]  /*1cfb0*/  SHF.R.U64 R8, R8, 0x3, RZ ;  /* 0x0000000308087819 */ /* 0x000fe400000012ff */
[----:B------:R-:W-:Y:S01]  /*1cfc0*/  LEA.HI.X R14, R6, UR5, R7, 0x2, P0 ;  /* 0x00000005060e7c11 */ /* 0x000fe200080f1407 */
[----:B------:R-:W-:Y:S01]  /*1cfd0*/  SHFL.IDX PT, R50, R10, RZ, 0x1c1f ;  /* 0x001c1fff0a327589 */ /* 0x000fe200000e0000 */
[----:B------:R-:W-:Y:S01]  /*1cfe0*/  IADD3 R33, P0, R4, 0x5000, RZ ;  /* 0x0000500004217810 */ /* 0x000fe20007f1e0ff */
[----:B------:R-:W-:Y:S01]  /*1cff0*/  IMAD R26, R230, 0x80, R26 ;  /* 0x00000080e61a7824 */ /* 0x000fe200078e021a */
[----:B------:R-:W-:Y:S01]  /*1d000*/  LOP3.LUT R8, R8, R9, RZ, 0x3c, !PT ;  /* 0x0000000908087212 */ /* 0x000fe200078e3cff */
[----:B------:R-:W-:Y:S01]  /*1d010*/  IMAD.X R9, RZ, RZ, R5, P2 ;  /* 0x000000ffff097224 */ /* 0x000fe200010e0605 */
[----:B------:R-:W-:Y:S01]  /*1d020*/  LOP3.LUT R32, R33, 0x380, RZ, 0xc0, !PT ;  /* 0x0000038021207812 */ /* 0x000fe200078ec0ff */
[----:B------:R-:W-:Y:S01]  /*1d030*/  SHFL.IDX PT, R54, R10, 0x1, 0x1c1f ;  /* 0x003c1f000a367f89 */ /* 0x000fe200000e0000 */
[----:B------:R-:W-:Y:S01]  /*1d040*/  IADD3 R41, P2, R4, 0x7000, RZ ;  /* 0x0000700004297810 */ /* 0x000fe20007f5e0ff */
[----:B------:R-:W-:Y:S01]  /*1d050*/  ULDC.64 UR4, c[0x0][0xaa0] ;  /* 0x0002a80000047ab9 */ /* 0x000fe20000000a00 */
[----:B------:R-:W-:Y:S01]  /*1d060*/  SHF.R.U64 R32, R32, 0x3, RZ ;  /* 0x0000000320207819 */ /* 0x000fe200000012ff */
[----:B------:R-:W2:Y:S01]  /*1d070*/  SHFL.IDX PT, R51, R14, RZ, 0x1c1f ;  /* 0x001c1fff0e337589 */ /* 0x000ea200000e0000 */
[----:B------:R-:W-:-:S02]  /*1d080*/  LOP3.LUT R40, R41, 0x380, RZ, 0xc0, !PT ;  /* 0x0000038029287812 */ /* 0x000fc400078ec0ff */
[----:B------:R-:W-:Y:S01]  /*1d090*/  LOP3.LUT R32, R32, R33, RZ, 0x3c, !PT ;  /* 0x0000002120207212 */ /* 0x000fe200078e3cff */
[----:B------:R-:W3:Y:S01]  /*1d0a0*/  SHFL.IDX PT, R55, R14, 0x1, 0x1c1f ;  /* 0x003c1f000e377f89 */ /* 0x000ee200000e0000 */
[----:B------:R-:W-:Y:S01]  /*1d0b0*/  SHF.R.U64 R40, R40, 0x3, RZ ;  /* 0x0000000328287819 */ /* 0x000fe200000012ff */
[--C-:B------:R-:W-:Y:S01]  /*1d0c0*/  IMAD.X R33, RZ, RZ, R5.reuse, P0 ;  /* 0x000000ffff217224 */ /* 0x100fe200000e0605 */
[----:B------:R-:W-:Y:S02]  /*1d0d0*/  LOP3.LUT P0, RZ, R236, 0x3, RZ, 0xc0, !PT ;  /* 0x00000003ecff7812 */ /* 0x000fe4000780c0ff */
[----:B------:R-:W-:Y:S01]  /*1d0e0*/  LOP3.LUT R40, R40, R41, RZ, 0x3c, !PT ;  /* 0x0000002928287212 */ /* 0x000fe200078e3cff */
[----:B------:R-:W-:Y:S01]  /*1d0f0*/  IMAD.X R41, RZ, RZ, R5, P2 ;  /* 0x000000ffff297224 */ /* 0x000fe200010e0605 */
[C---:B------:R-:W-:Y:S01]  /*1d100*/  ISETP.GE.OR P2, PT, R26.reuse, R61, P0 ;  /* 0x0000003d1a00720c */ /* 0x040fe20000746670 */
[----:B------:R-:W-:-:S05]  /*1d110*/  VIADD R6, R26, 0x8 ;  /* 0x000000081a067836 */ /* 0x000fca0000000000 */
[----:B------:R-:W-:Y:S02]  /*1d120*/  ISETP.GE.OR P0, PT, R6, R61, P0 ;  /* 0x0000003d0600720c */ /* 0x000fe40000706670 */
[C---:B------:R-:W-:Y:S02]  /*1d130*/  IADD3 R13, P6, R4.reuse, 0x2000, RZ ;  /* 0x00002000040d7810 */ /* 0x040fe40007fde0ff */
[----:B------:R-:W-:-:S03]  /*1d140*/  IADD3 R25, P5, R4, 0x3000, RZ ;  /* 0x0000300004197810 */ /* 0x000fc60007fbe0ff */
[----:B--2---:R2:W-:Y:S01]  /*1d150*/  @!P2 ST.E desc[UR60][R50.64], R3 ;  /* 0x000000033200a985 */ /* 0x0045e2000c10193c */
[----:B------:R-:W-:Y:S02]  /*1d160*/  LOP3.LUT R12, R13, 0x380, RZ, 0xc0, !PT ;  /* 0x000003800d0c7812 */ /* 0x000fe400078ec0ff */
[----:B------:R-:W-:-:S03]  /*1d170*/  LOP3.LUT R24, R25, 0x380, RZ, 0xc0, !PT ;  /* 0x0000038019187812 */ /* 0x000fc600078ec0ff */
[----:B---3--:R3:W-:Y:S01]  /*1d180*/  @!P0 ST.E desc[UR60][R54.64], R2 ;  /* 0x0000000236008985 */ /* 0x0087e2000c10193c */
[----:B--2---:R-:W-:Y:S01]  /*1d190*/  IMAD R3, R21, UR4, RZ ;  /* 0x0000000415037c24 */ /* 0x004fe2000f8e02ff */
[----:B------:R-:W-:Y:S02]  /*1d1a0*/  SHF.R.U64 R12, R12, 0x3, RZ ;  /* 0x000000030c0c7819 */ /* 0x000fe400000012ff */
[----:B------:R-:W5:Y:S01]  /*1d1b0*/  LD.E.128 R28, desc[UR60][R28.64] ;  /* 0x0000003c1c1c7980 */ /* 0x000f62000c101d00 */
[C---:B------:R-:W-:Y:S02]  /*1d1c0*/  IMAD R21, R20.reuse, UR5, R3 ;  /* 0x0000000514157c24 */ /* 0x040fe4000f8e0203 */
[----:B---3--:R-:W-:Y:S01]  /*1d1d0*/  IMAD.WIDE.U32 R2, R20, UR4, RZ ;  /* 0x0000000414027c25 */ /* 0x008fe2000f8e00ff */
[----:B------:R-:W-:Y:S01]  /*1d1e0*/  SHF.R.U64 R24, R24, 0x3, RZ ;  /* 0x0000000318187819 */ /* 0x000fe200000012ff */
[----:B------:R-:W-:Y:S01]  /*1d1f0*/  ULDC.64 UR4, c[0x0][0xae8] ;  /* 0x0002ba0000047ab9 */ /* 0x000fe20000000a00 */
[C---:B------:R-:W-:Y:S01]  /*1d200*/  IADD3 R7, P3, R4.reuse, 0xb000, RZ ;  /* 0x0000b00004077810 */ /* 0x040fe20007f7e0ff */
[----:B------:R-:W-:Y:S01]  /*1d210*/  IMAD.IADD R3, R3, 0x1, R21 ;  /* 0x0000000103037824 */ /* 0x000fe200078e0215 */
[----:B------:R-:W-:Y:S01]  /*1d220*/  LOP3.LUT R11, R4, 0x380, RZ, 0xc0, !PT ;  /* 0x00000380040b7812 */ /* 0x000fe200078ec0ff */
[----:B------:R-:W-:Y:S01]  /*1d230*/  IMAD R21, R223, 0x20, R231 ;  /* 0x00000020df157824 */ /* 0x000fe200078e02e7 */
[----:B------:R-:W-:Y:S01]  /*1d240*/  LOP3.LUT R12, R12, R13, RZ, 0x3c, !PT ;  /* 0x0000000d0c0c7212 */ /* 0x000fe200078e3cff */
[----:B------:R-:W-:Y:S01]  /*1d250*/  IMAD R63, R60, UR4, RZ ;  /* 0x000000043c3f7c24 */ /* 0x000fe2000f8e02ff */
[----:B------:R-:W-:Y:S01]  /*1d260*/  LOP3.LUT R24, R24, R25, RZ, 0x3c, !PT ;  /* 0x0000001918187212 */ /* 0x000fe200078e3cff */
[--C-:B------:R-:W-:Y:S01]  /*1d270*/  IMAD.X R13, RZ, RZ, R5.reuse, P6 ;  /* 0x000000ffff0d7224 */ /* 0x100fe200030e0605 */
[C---:B------:R-:W-:Y:S01]  /*1d280*/  IADD3 R45, P6, R4.reuse, 0x8000, RZ ;  /* 0x00008000042d7810 */ /* 0x040fe20007fde0ff */
[----:B------:R-:W-:Y:S01]  /*1d290*/  IMAD.X R25, RZ, RZ, R5, P5 ;  /* 0x000000ffff197224 */ /* 0x000fe200028e0605 */
[----:B------:R-:W-:Y:S01]  /*1d2a0*/  IADD3 R49, P5, R4, 0x9000, RZ ;  /* 0x0000900004317810 */ /* 0x000fe20007fbe0ff */
[----:B------:R-:W-:Y:S01]  /*1d2b0*/  IMAD R60, R230, 0x80, R21 ;  /* 0x00000080e63c7824 */ /* 0x000fe200078e0215 */
[----:B------:R-:W-:Y:S01]  /*1d2c0*/  LOP3.LUT R44, R45, 0x380, RZ, 0xc0, !PT ;  /* 0x000003802d2c7812 */ /* 0x000fe200078ec0ff */
[----:B------:R-:W-:Y:S01]  /*1d2d0*/  IMAD R63, R224, UR5, R63 ;  /* 0x00000005e03f7c24 */ /* 0x000fe2000f8e023f */
[----:B------:R-:W-:Y:S01]  /*1d2e0*/  LOP3.LUT R48, R49, 0x380, RZ, 0xc0, !PT ;  /* 0x0000038031307812 */ /* 0x000fe200078ec0ff */
[----:B0-----:R-:W-:Y:S01]  /*1d2f0*/  @P1 IMAD.HI.U32 R20, R60, R65, RZ ;  /* 0x000000413c141227 */ /* 0x001fe200078e00ff */
[----:B------:R-:W-:Y:S01]  /*1d300*/  LOP3.LUT R6, R7, 0x380, RZ, 0xc0, !PT ;  /* 0x0000038007067812 */ /* 0x000fe200078ec0ff */
[----:B------:R-:W5:Y:S02]  /*1d310*/  LD.E.128 R12, desc[UR60][R12.64] ;  /* 0x0000003c0c0c7980 */ /* 0x000f64000c101d00 */
[----:B------:R-:W-:Y:S01]  /*1d320*/  IMAD.WIDE.U32 R2, R224, UR4, R2 ;  /* 0x00000004e0027c25 */ /* 0x000fe2000f8e0002 */
[----:B------:R-:W-:Y:S01]  /*1d330*/  ULDC.64 UR4, c[0x0][0xaf0] ;  /* 0x0002bc0000047ab9 */ /* 0x000fe20000000a00 */
[----:B------:R-:W-:Y:S01]  /*1d340*/  SHF.R.U64 R44, R44, 0x3, RZ ;  /* 0x000000032c2c7819 */ /* 0x000fe200000012ff */
[----:B------:R-:W5:Y:S01]  /*1d350*/  LD.E.128 R24, desc[UR60][R24.64] ;  /* 0x0000003c18187980 */ /* 0x000f62000c101d00 */
[----:B------:R-:W-:Y:S01]  /*1d360*/  IMAD.MOV.U32 R21, RZ, RZ, R60 ;  /* 0x000000ffff157224 */ /* 0x000fe200078e003c */
[----:B------:R-:W-:Y:S01]  /*1d370*/  SHF.R.U64 R48, R48, 0x3, RZ ;  /* 0x0000000330307819 */ /* 0x000fe200000012ff */
[----:B------:R-:W-:Y:S01]  /*1d380*/  IMAD.IADD R3, R3, 0x1, R63 ;  /* 0x0000000103037824 */ /* 0x000fe200078e023f */
[----:B-1----:R-:W-:Y:S01]  /*1d390*/  @P1 SHF.R.U32.HI R21, RZ, R67, R20 ;  /* 0x00000043ff151219 */ /* 0x002fe20000011614 */
[----:B------:R-:W-:Y:S01]  /*1d3a0*/  IMAD R232, R232, UR4, RZ ;  /* 0x00000004e8e87c24 */ /* 0x000fe2000f8e02ff */
[----:B------:R-:W-:Y:S01]  /*1d3b0*/  SHF.R.U64 R11, R11, 0x3, RZ ;  /* 0x000000030b0b7819 */ /* 0x000fe200000012ff */
[----:B------:R-:W5:Y:S01]  /*1d3c0*/  LD.E.128 R32, desc[UR60][R32.64] ;  /* 0x0000003c20207980 */ /* 0x000f62000c101d00 */
[----:B------:R-:W-:Y:S01]  /*1d3d0*/  SHF.R.U64 R6, R6, 0x3, RZ ;  /* 0x0000000306067819 */ /* 0x000fe200000012ff */
[C---:B------:R-:W-:Y:S01]  /*1d3e0*/  IMAD R63, R227.reuse, UR5, R232 ;  /* 0x00000005e33f7c24 */ /* 0x040fe2000f8e02e8 */
[----:B------:R-:W-:Y:S01]  /*1d3f0*/  LOP3.LUT R44, R44, R45, RZ, 0x3c, !PT ;  /* 0x0000002d2c2c7212 */ /* 0x000fe200078e3cff */
[----:B------:R-:W-:Y:S01]  /*1d400*/  IMAD.WIDE.U32 R2, R227, UR4, R2 ;  /* 0x00000004e3027c25 */ /* 0x000fe2000f8e0002 */
[----:B------:R-:W-:Y:S01]  /*1d410*/  LOP3.LUT R48, R48, R49, RZ, 0x3c, !PT ;  /* 0x0000003130307212 */ /* 0x000fe200078e3cff */
[----:B------:R-:W-:Y:S01]  /*1d420*/  ULDC.64 UR4, c[0x0][0xae0] ;  /* 0x0002b80000047ab9 */ /* 0x000fe20000000a00 */
[----:B------:R-:W-:Y:S01]  /*1d430*/  LOP3.LUT R4, R11, R4, RZ, 0x3c, !PT ;  /* 0x000000040b047212 */ /* 0x000fe200078e3cff */
[--C-:B------:R-:W-:Y:S01]  /*1d440*/  IMAD.X R45, RZ, RZ, R5.reuse, P6 ;  /* 0x000000ffff2d7224 */ /* 0x100fe200030e0605 */
[----:B------:R-:W-:Y:S01]  /*1d450*/  LOP3.LUT R56, R6, R7, RZ, 0x3c, !PT ;  /* 0x0000000706387212 */ /* 0x000fe200078e3cff */
[----:B------:R-:W-:Y:S01]  /*1d460*/  IMAD.X R49, RZ, RZ, R5, P5 ;  /* 0x000000ffff317224 */ /* 0x000fe200028e0605 */
[----:B------:R-:W-:Y:S01]  /*1d470*/  SHF.R.S32.HI R20, RZ, 0x1f, R21 ;  /* 0x0000001fff147819 */ /* 0x000fe20000011415 */
[----:B------:R-:W-:Y:S01]  /*1d480*/  IMAD.X R57, RZ, RZ, R5, P3 ;  /* 0x000000ffff397224 */ /* 0x000fe200018e0605 */
[----:B------:R-:W5:Y:S01]  /*1d490*/  LD.E.128 R8, desc[UR60][R8.64] ;  /* 0x0000003c08087980 */ /* 0x000f62000c101d00 */
[----:B------:R-:W-:-:S02]  /*1d4a0*/  IMAD.MOV R65, RZ, RZ, -R21 ;  /* 0x000000ffff417224 */ /* 0x000fc400078e0a15 */
[----:B------:R-:W-:Y:S01]  /*1d4b0*/  IMAD.IADD R3, R3, 0x1, R63 ;  /* 0x0000000103037824 */ /* 0x000fe200078e023f */
[----:B------:R-:W5:Y:S01]  /*1d4c0*/  LD.E.128 R4, desc[UR60][R4.64] ;  /* 0x0000003c04047980 */ /* 0x000f62000c101d00 */
[----:B------:R-:W-:Y:S02]  /*1d4d0*/  IMAD R63, R0, R65, R60 ;  /* 0x00000041003f7224 */ /* 0x000fe400078e023c */
[----:B------:R-:W-:Y:S01]  /*1d4e0*/  IMAD R20, R20, UR4, RZ ;  /* 0x0000000414147c24 */ /* 0x000fe2000f8e02ff */
[----:B------:R-:W5:Y:S04]  /*1d4f0*/  LD.E.128 R36, desc[UR60][R36.64] ;  /* 0x0000003c24247980 */ /* 0x000f68000c101d00 */
[----:B------:R-:W5:Y:S01]  /*1d500*/  LD.E.128 R40, desc[UR60][R40.64] ;  /* 0x0000003c28287980 */ /* 0x000f62000c101d00 */
[----:B------:R-:W-:-:S03]  /*1d510*/  SHF.R.S32.HI R0, RZ, 0x1f, R63 ;  /* 0x0000001fff007819 */ /* 0x000fc6000001143f */
[----:B------:R-:W5:Y:S04]  /*1d520*/  LD.E.128 R44, desc[UR60][R44.64] ;  /* 0x0000003c2c2c7980 */ /* 0x000f68000c101d00 */
[----:B------:R-:W5:Y:S04]  /*1d530*/  LD.E.128 R48, desc[UR60][R48.64] ;  /* 0x0000003c30307980 */ /* 0x000f68000c101d00 */
[----:B------:R-:W5:Y:S04]  /*1d540*/  LD.E.128 R52, desc[UR60][R52.64] ;  /* 0x0000003c34347980 */ /* 0x000f68000c101d00 */
[----:B------:R-:W5:Y:S01]  /*1d550*/  LD.E.128 R56, desc[UR60][R56.64] ;  /* 0x0000003c38387980 */ /* 0x000f62000c101d00 */
[C---:B------:R-:W-:Y:S01]  /*1d560*/  IMAD R65, R21.reuse, UR5, R20 ;  /* 0x0000000515417c24 */ /* 0x040fe2000f8e0214 */
[----:B------:R-:W-:Y:S01]  /*1d570*/  @!PT LDS RZ, [RZ] ;  /* 0x00000000fffff984 */ /* 0x000fe20000000800 */
[----:B------:R-:W-:Y:S01]  /*1d580*/  @!PT LDS RZ, [RZ] ;  /* 0x00000000fffff984 */ /* 0x000fe20000000800 */
[----:B------:R-:W-:Y:S01]  /*1d590*/  @!PT LDS RZ, [RZ] ;  /* 0x00000000fffff984 */ /* 0x000fe20000000800 */
[----:B------:R-:W-:Y:S01]  /*1d5a0*/  @!PT LDS RZ, [RZ] ;  /* 0x00000000fffff984 */ /* 0x000fe20000000800 */
[----:B------:R0:W-:Y:S06]  /*1d5b0*/  MEMBAR.ALL.CTA ;  /* 0x0000000000007992 */ /* 0x0001ec0000008000 */
[----:B0-----:R-:W0:Y:S01]  /*1d5c0*/  FENCE.VIEW.ASYNC.S ;  /* 0x00000000000073c6 */ /* 0x001e220000000000 */
[----:B------:R-:W-:Y:S01]  /*1d5d0*/  IMAD.WIDE.U32 R2, R21, UR4, R2 ;  /* 0x0000000415027c25 */ /* 0x000fe2000f8e0002 */
[----:B------:R-:W-:-:S03]  /*1d5e0*/  ULDC.64 UR4, c[0x0][0xad8] ;  /* 0x0002b60000047ab9 */ /* 0x000fc60000000a00 */
[----:B------:R-:W-:Y:S02]  /*1d5f0*/  IMAD.IADD R3, R3, 0x1, R65 ;  /* 0x0000000103037824 */ /* 0x000fe400078e0241 */
[----:B------:R-:W-:Y:S02]  /*1d600*/  IMAD R20, R0, UR4, RZ ;  /* 0x0000000400147c24 */ /* 0x000fe4000f8e02ff */
[----:B------:R-:W-:Y:S02]  /*1d610*/  VIADD R0, R66, 0x20 ;  /* 0x0000002042007836 */ /* 0x000fe40000000000 */
[C---:B------:R-:W-:Y:S02]  /*1d620*/  IMAD R21, R63.reuse, UR5, R20 ;  /* 0x000000053f157c24 */ /* 0x040fe4000f8e0214 */
[----:B------:R-:W-:Y:S01]  /*1d630*/  IMAD.WIDE.U32 R2, R63, UR4, R2 ;  /* 0x000000043f027c25 */ /* 0x000fe2000f8e0002 */
[-C--:B------:R-:W-:Y:S01]  /*1d640*/  ISETP.GE.AND P1, PT, R0, R61.reuse, PT ;  /* 0x0000003d0000720c */ /* 0x080fe20003f26270 */
[----:B------:R-:W-:Y:S01]  /*1d650*/  ULDC.64 UR4, c[0x0][0xa80] ;  /* 0x0002a00000047ab9 */ /* 0x000fe20000000a00 */
[----:B------:R-:W-:Y:S01]  /*1d660*/  ISETP.GE.AND P2, PT, R66, R61, PT ;  /* 0x0000003d4200720c */ /* 0x000fe20003f46270 */
[----:B------:R-:W-:Y:S01]  /*1d670*/  VIADD R0, R16, 0x36820 ;  /* 0x0003682010007836 */ /* 0x000fe20000000000 */
[----:B------:R-:W-:Y:S01]  /*1d680*/  LEA R60, P3, R2, UR4, 0x1 ;  /* 0x00000004023c7c11 */ /* 0x000fe2000f8608ff */
[----:B------:R-:W-:-:S03]  /*1d690*/  IMAD.IADD R3, R3, 0x1, R21 ;  /* 0x0000000103037824 */ /* 0x000fc600078e0215 */
[----:B------:R-:W-:Y:S02]  /*1d6a0*/  PRMT R0, RZ, 0x654, R0 ;  /* 0x00000654ff007816 */ /* 0x000fe40000000000 */
[----:B------:R-:W-:Y:S01]  /*1d6b0*/  LEA.HI.X R64, R2, UR5, R3, 0x1, P3 ;  /* 0x0000000502407c11 */ /* 0x000fe200098f0c03 */
[----:B------:R-:W-:Y:S01]  /*1d6c0*/  VIADD R20, R66, 0x40 ;  /* 0x0000004042147836 */ /* 0x000fe20000000000 */
[----:B0-----:R0:W-:Y:S01]  /*1d6d0*/  SYNCS.ARRIVE.TRANS64.RED.A1T0 RZ, [R0+URZ], RZ ;  /* 0x000000ff00ff79a7 */ /* 0x0011e2000810043f */
[----:B------:R1:W2:Y:S03]  /*1d6e0*/  SHFL.IDX PT, R62, R60, RZ, 0x181f ;  /* 0x00181fff3c3e7589 */ /* 0x0002a600000e0000 */
[----:B------:R-:W-:Y:S01]  /*1d6f0*/  ISETP.GE.AND P0, PT, R20, R61, PT ;  /* 0x0000003d1400720c */ /* 0x000fe20003f06270 */
[----:B0-----:R1:W0:Y:S01]  /*1d700*/  SHFL.IDX PT, R0, R64, RZ, 0x181f ;  /* 0x00181fff40007589 */ /* 0x00122200000e0000 */
[----:B------:R-:W-:Y:S11]  /*1d710*/  @P2 BRA `(.L_x_4250) ;  /* 0x0000000000342947 */ /* 0x000ff60003800000 */
[----:B------:R-:W-:Y:S02]  /*1d720*/  ULDC UR4, c[0x0][0xac8] ;  /* 0x0002b20000047ab9 */ /* 0x000fe40000000800 */
[----:B------:R-:W-:Y:S02]  /*1d730*/  ISETP.GE.AND P4, PT, R219, UR4, PT ;  /* 0x00000004db007c0c */ /* 0x000fe4000bf86270 */
[----:B------:R-:W-:Y:S02]  /*1d740*/  ISETP.GE.AND P3, PT, R221, UR4, PT ;  /* 0x00000004dd007c0c */ /* 0x000fe4000bf66270 */
[----:B------:R-:W-:-:S09]  /*1d750*/  ISETP.GE.AND P2, PT, R222, UR4, PT ;  /* 0x00000004de007c0c */ /* 0x000fd2000bf46270 */
[-C--:B--2---:R-:W-:Y:S02]  /*1d760*/  @!P4 LEA R2, P6, R219, R62.reuse, 0x1 ;  /* 0x0000003edb02c211 */ /* 0x084fe400078c08ff */
[----:B------:R-:W-:Y:S02]  /*1d770*/  @!P3 LEA R20, P5, R221, R62, 0x1 ;  /* 0x0000003edd14b211 */ /* 0x000fe400078a08ff */
[----:B0-----:R-:W-:Y:S02]  /*1d780*/  @!P4 LEA.HI.X R3, R219, R0, R70, 0x1, P6 ;  /* 0x00000000db03c211 */ /* 0x001fe400030f0c46 */
[C---:B------:R-:W-:Y:S02]  /*1d790*/  @!P2 LEA R62, P6, R222.reuse, R62, 0x1 ;  /* 0x0000003ede3ea211 */ /* 0x040fe400078c08ff */
[-C--:B------:R-:W-:Y:S01]  /*1d7a0*/  @!P3 LEA.HI.X R21, R221, R0.reuse, R69, 0x1, P5 ;  /* 0x00000000dd15b211 */ /* 0x080fe200028f0c45 */
[----:B-----5:R3:W-:Y:S01]  /*1d7b0*/  @!P4 ST.E.128 desc[UR60][R2.64], R4 ;  /* 0x000000040200c985 */ /* 0x0207e2000c101d3c */
[----:B------:R-:W-:-:S03]  /*1d7c0*/  @!P2 LEA.HI.X R63, R222, R0, R68, 0x1, P6 ;  /* 0x00000000de3fa211 */ /* 0x000fc600030f0c44 */
[----:B------:R3:W-:Y:S04]  /*1d7d0*/  @!P3 ST.E.128 desc[UR60][R20.64], R28 ;  /* 0x0000001c1400b985 */ /* 0x0007e8000c101d3c */
[----:B------:R3:W-:Y:S02]  /*1d7e0*/  @!P2 ST.E.128 desc[UR60][R62.64], R44 ;  /* 0x0000002c3e00a985 */ /* 0x0007e4000c101d3c */
.L_x_4250:
[----:B------:R-:W-:Y:S05]  /*1d7f0*/  BSYNC B1 ;  /* 0x0000000000017941 */ /* 0x000fea0003800000 */
.L_x_4249:
[----:B0-----:R0:W4:Y:S01]  /*1d800*/  SHFL.IDX PT, R0, R64, 0x1, 0x181f ;  /* 0x00381f0040007f89 */ /* 0x00112200000e0000 */
[----:B------:R-:W-:Y:S03]  /*1d810*/  BSSY B1, `(.L_x_4251) ;  /* 0x0000010000017945 */ /* 0x000fe60003800000 */
[----:B---3-5:R0:W3:Y:S01]  /*1d820*/  SHFL.IDX PT, R6, R60, 0x1, 0x181f ;  /* 0x00381f003c067f89 */ /* 0x0280e200000e0000 */
[----:B------:R-:W-:Y:S05]  /*1d830*/  @P1 BRA `(.L_x_4252) ;  /* 0x0000000000341947 */ /* 0x000fea0003800000 */
[----:B------:R-:W-:Y:S02]  /*1d840*/  ULDC UR4, c[0x0][0xac8] ;  /* 0x0002b20000047ab9 */ /* 0x000fe40000000800 */
[----:B------:R-:W-:Y:S02]  /*1d850*/  ISETP.GE.AND P4, PT, R219, UR4, PT ;  /* 0x00000004db007c0c */ /* 0x000fe4000bf86270 */
[----:B------:R-:W-:Y:S02]  /*1d860*/  ISETP.GE.AND P5, PT, R221, UR4, PT ;  /* 0x00000004dd007c0c */ /* 0x000fe4000bfa6270 */
[----:B------:R-:W-:-:S09]  /*1d870*/  ISETP.GE.AND P6, PT, R222, UR4, PT ;  /* 0x00000004de007c0c */ /* 0x000fd2000bfc6270 */
[-C--:B---3--:R-:W-:Y:S02]  /*1d880*/  @!P4 LEA R2, P1, R219, R6.reuse, 0x1 ;  /* 0x00000006db02c211 */ /* 0x088fe400078208ff */
[-C--:B------:R-:W-:Y:S02]  /*1d890*/  @!P5 LEA R4, P2, R221, R6.reuse, 0x1 ;  /* 0x00000006dd04d211 */ /* 0x080fe400078408ff */
[C---:B------:R-:W-:Y:S02]  /*1d8a0*/  @!P6 LEA R6, P3, R222.reuse, R6, 0x1 ;  /* 0x00000006de06e211 */ /* 0x040fe400078608ff */
[-C--:B----4-:R-:W-:Y:S02]  /*1d8b0*/  @!P4 LEA.HI.X R3, R219, R0.reuse, R70, 0x1, P1 ;  /* 0x00000000db03c211 */ /* 0x090fe400008f0c46 */
[-C--:B------:R-:W-:Y:S02]  /*1d8c0*/  @!P5 LEA.HI.X R5, R221, R0.reuse, R69, 0x1, P2 ;  /* 0x00000000dd05d211 */ /* 0x080fe400010f0c45 */
[----:B------:R-:W-:Y:S01]  /*1d8d0*/  @!P6 LEA.HI.X R7, R222, R0, R68, 0x1, P3 ;  /* 0x00000000de07e211 */ /* 0x000fe200018f0c44 */
[----:B------:R3:W-:Y:S04]  /*1d8e0*/  @!P4 ST.E.128 desc[UR60][R2.64], R8 ;  /* 0x000000080200c985 */ /* 0x0007e8000c101d3c */
[----:B------:R3:W-:Y:S04]  /*1d8f0*/  @!P5 ST.E.128 desc[UR60][R4.64], R32 ;  /* 0x000000200400d985 */ /* 0x0007e8000c101d3c */
[----:B------:R3:W-:Y:S02]  /*1d900*/  @!P6 ST.E.128 desc[UR60][R6.64], R48 ;  /* 0x000000300600e985 */ /* 0x0007e4000c101d3c */
.L_x_4252:
[----:B------:R-:W-:Y:S05]  /*1d910*/  BSYNC B1 ;  /* 0x0000000000017941 */ /* 0x000fea0003800000 */
.L_x_4251:
        /* <DEDUP_REMOVED lines=11> */
[-C--:B0-----:R-:W-:Y:S02]  /*1d9d0*/  @!P3 LEA.HI.X R3, R219, R0.reuse, R70, 0x1, P0 ;  /* 0x00000000db03b211 */ /* 0x081fe400000f0c46 */
[-C--:B------:R-:W-:Y:S02]  /*1d9e0*/  @!P4 LEA.HI.X R5, R221, R0.reuse, R69, 0x1, P1 ;  /* 0x00000000dd05c211 */ /* 0x080fe400008f0c45 */
[----:B------:R-:W-:Y:S01]  /*1d9f0*/  @!P5 LEA.HI.X R7, R222, R0, R68, 0x1, P2 ;  /* 0x00000000de07d211 */ /* 0x000fe200010f0c44 */
[----:B------:R0:W-:Y:S04]  /*1da00*/  @!P3 ST.E.128 desc[UR60][R2.64], R12 ;  /* 0x0000000c0200b985 */ /* 0x0001e8000c101d3c */
[----:B------:R0:W-:Y:S04]  /*1da10*/  @!P4 ST.E.128 desc[UR60][R4.64], R36 ;  /* 0x000000240400c985 */ /* 0x0001e8000c101d3c */
[----:B------:R0:W-:Y:S02]  /*1da20*/  @!P5 ST.E.128 desc[UR60][R6.64], R52 ;  /* 0x000000340600d985 */ /* 0x0001e4000c101d3c */
.L_x_4254:
[----:B------:R-:W-:Y:S05]  /*1da30*/  BSYNC B1 ;  /* 0x0000000000017941 */ /* 0x000fea0003800000 */
.L_x_4253:
[----:B0-----:R-:W-:Y:S01]  /*1da40*/  VIADD R0, R66, 0x60 ;  /* 0x0000006042007836 */ /* 0x001fe20000000000 */
[----:B-1--4-:R-:W0:Y:S04]  /*1da50*/  SHFL.IDX PT, R64, R64, 0x3, 0x181f ;  /* 0x00781f0040407f89 */ /* 0x012e2800000e0000 */
[----:B------:R-:W-:Y:S01]  /*1da60*/  ISETP.GE.AND P0, PT, R0, R61, PT ;  /* 0x0000003d0000720c */ /* 0x000fe20003f06270 */
[----:B------:R-:W1:-:S12]  /*1da70*/  SHFL.IDX PT, R60, R60, 0x3, 0x181f ;  /* 0x00781f003c3c7f89 */ /* 0x000e5800000e0000 */
[----:B------:R-:W-:Y:S05]  /*1da80*/  @P0 BRA `(.L_x_4255) ;  /* 0x0000000c00400947 */ /* 0x000fea0003800000 */
[----:B------:R-:W-:Y:S02]  /*1da90*/  ULDC UR4, c[0x0][0xac8] ;  /* 0x0002b20000047ab9 */ /* 0x000fe40000000800 */
[----:B------:R-:W-:Y:S02]  /*1daa0*/  ISETP.GE.AND P2, PT, R219, UR4, PT ;  /* 0x00000004db007c0c */ /* 0x000fe4000bf46270 */
[----:B------:R-:W-:-:S11]  /*1dab0*/  ISETP.GE.AND P3, PT, R221, UR4, PT ;  /* 0x00000004dd007c0c */ /* 0x000fd6000bf66270 */
[-C--:B-1----:R-:W-:Y:S02]  /*1dac0*/  @!P2 LEA R2, P0, R219, R60.reuse, 0x1 ;  /* 0x0000003cdb02a211 */ /* 0x082fe400078008ff */
[----:B------:R-:W-:Y:S02]  /*1dad0*/  @!P3 LEA R4, P1, R221, R60, 0x1 ;  /* 0x0000003cdd04b211 */ /* 0x000fe400078208ff */
[-C--:B0-----:R-:W-:Y:S02]  /*1dae0*/  @!P2 LEA.HI.X R3, R219, R64.reuse, R70, 0x1, P0 ;  /* 0x00000040db03a211 */ /* 0x081fe400000f0c46 */
[----:B------:R-:W-:Y:S02]  /*1daf0*/  @!P3 LEA.HI.X R5, R221, R64, R69, 0x1, P1 ;  /* 0x00000040dd05b211 */ /* 0x000fe400008f0c45 */
[----:B------:R-:W-:Y:S01]  /*1db00*/  ISETP.GE.AND P0, PT, R222, UR4, PT ;  /* 0x00000004de007c0c */ /* 0x000fe2000bf06270 */
[----:B------:R4:W-:Y:S04]  /*1db10*/  @!P2 ST.E.128 desc[UR60][R2.64], R24 ;  /* 0x000000180200a985 */ /* 0x0009e8000c101d3c */
[----:B------:R4:W-:Y:S08]  /*1db20*/  @!P3 ST.E.128 desc[UR60][R4.64], R40 ;  /* 0x000000280400b985 */ /* 0x0009f0000c101d3c */
[----:B------:R-:W-:Y:S05]  /*1db30*/  @P0 BRA `(.L_x_4255) ;  /* 0x0000000c00140947 */ /* 0x000fea0003800000 */
[----:B----4-:R-:W-:-:S04]  /*1db40*/  LEA R2, P0, R222, R60, 0x1 ;  /* 0x0000003cde027211 */ /* 0x010fc800078008ff */
[----:B------:R-:W-:-:S05]  /*1db50*/  LEA.HI.X R3, R222, R64, R68, 0x1, P0 ;  /* 0x00000040de037211 */ /* 0x000fca00000f0c44 */
[----:B------:R0:W-:Y:S01]  /*1db60*/  ST.E.128 desc[UR60][R2.64], R56 ;  /* 0x0000003802007985 */ /* 0x0001e2000c101d3c */
[----:B------:R-:W-:Y:S05]  /*1db70*/  BRA `(.L_x_4255) ;  /* 0x0000000c00047947 */ /* 0x000fea0003800000 */
.L_x_4247:
[----:B------:R-:W-:Y:S01]  /*1db80*/  ULDC.64 UR4, c[0x0][0xc00] ;  /* 0x0003000000047ab9 */ /* 0x000fe20000000a00 */
[----:B------:R-:W-:Y:S01]  /*1db90*/  IMAD.MOV.U32 R6, RZ, RZ, RZ ;  /* 0x000000ffff067224 */ /* 0x000fe200078e00ff */
[----:B------:R-:W-:Y:S01]  /*1dba0*/  ISETP.NE.U32.AND P0, PT, RZ, UR4, PT ;  /* 0x00000004ff007c0c */ /* 0x000fe2000bf05070 */
[----:B------:R-:W2:Y:S01]  /*1dbb0*/  LDC R21, c[0x0][0xbe8] ;  /* 0x0002fa00ff157b82 */ /* 0x000ea20000000800 */
[----:B------:R-:W-:Y:S02]  /*1dbc0*/  IADD3 R2, P1, R225, UR4, RZ ;  /* 0x00000004e1027c10 */ /* 0x000fe4000ff3e0ff */
[----:B------:R-:W-:Y:S02]  /*1dbd0*/  ISETP.NE.AND.EX P0, PT, RZ, UR5, PT, P0 ;  /* 0x00000005ff007c0c */ /* 0x000fe4000bf05300 */
[----:B------:R-:W-:Y:S01]  /*1dbe0*/  IADD3.X R3, R226, UR5, RZ, P1, !PT ;  /* 0x00000005e2037c10 */ /* 0x000fe20008ffe4ff */
[----:B------:R-:W-:Y:S02]  /*1dbf0*/  ULDC.64 UR4, c[0x0][0xc08] ;  /* 0x0003020000047ab9 */ /* 0x000fe40000000a00 */
[----:B------:R-:W-:-:S04]  /*1dc00*/  ISETP.NE.U32.AND P1, PT, RZ, UR4, PT ;  /* 0x00000004ff007c0c */ /* 0x000fc8000bf25070 */
[----:B------:R-:W-:-:S04]  /*1dc10*/  ISETP.NE.AND.EX P1, PT, RZ, UR5, PT, P1 ;  /* 0x00000005ff007c0c */ /* 0x000fc8000bf25310 */
[----:B------:R3:W5:Y:S09]  /*1dc20*/  @P0 LDG.E R6, desc[UR60][R2.64] ;  /* 0x0000003c02060981 */ /* 0x000772000c1e1900 */
[----:B------:R-:W-:Y:S01]  /*1dc30*/  @P1 IADD3 R4, P2, R225, UR4, RZ ;  /* 0x00000004e1041c10 */ /* 0x000fe2000ff5e0ff */
[----:B------:R-:W-:-:S02]  /*1dc40*/  ULDC UR4, c[0x0][0xa88] ;  /* 0x0002a20000047ab9 */ /* 0x000fc40000000800 */
[----:B------:R-:W-:Y:S01]  /*1dc50*/  IMAD.U32 R0, RZ, RZ, UR4 ;  /* 0x00000004ff007e24 */ /* 0x000fe2000f8e00ff */
[----:B------:R-:W-:-:S05]  /*1dc60*/  @P1 IADD3.X R5, R226, UR5, RZ, P2, !PT ;  /* 0x00000005e2051c10 */ /* 0x000fca00097fe4ff */
[----:B------:R3:W5:Y:S01]  /*1dc70*/  @P1 LDG.E R0, desc[UR60][R4.64] ;  /* 0x0000003c04001981 */ /* 0x000762000c1e1900 */
[----:B--2---:R-:W-:Y:S01]  /*1dc80*/  ISETP.NE.AND P2, PT, R21, 0x1, PT ;  /* 0x000000011500780c */ /* 0x004fe20003f45270 */
[----:B------:R-:W2:-:S12]  /*1dc90*/  S2R R7, SR_TID.X ;  /* 0x0000000000077919 */ /* 0x000e980000002100 */
[----:B------:R-:W4:Y:S08]  /*1dca0*/  @P2 LDC R12, c[0x0][0xbec] ;  /* 0x0002fb00ff0c2b82 */ /* 0x000f300000000800 */
[----:B------:R-:W0:Y:S01]  /*1dcb0*/  @P2 LDC R25, c[0x0][0xbf0] ;  /* 0x0002fc00ff192b82 */ /* 0x000e220000000800 */
[----:B--2---:R-:W-:-:S05]  /*1dcc0*/  VIADD R7, R7, 0xffffff80 ;  /* 0xffffff8007077836 */ /* 0x004fca0000000000 */
[----:B------:R-:W-:Y:S01]  /*1dcd0*/  ISETP.GE.AND P3, PT, R7, 0x80, PT ;  /* 0x000000800700780c */ /* 0x000fe20003f66270 */
[----:B---3--:R-:W-:-:S12]  /*1dce0*/  @P1 BRA `(.L_x_4256) ;  /* 0x0000000000101947 */ /* 0x008fd80003800000 */
[----:B------:R-:W-:Y:S05]  /*1dcf0*/  @!P0 BRA `(.L_x_4256) ;  /* 0x00000000000c8947 */ /* 0x000fea0003800000 */
[----:B------:R-:W2:Y:S04]  /*1dd00*/  LDG.E R5, desc[UR60][R2.64] ;  /* 0x0000003c02057981 */ /* 0x000ea8000c1e1900 */
[----:B-----5:R-:W2:Y:S02]  /*1dd10*/  LDG.E R0, desc[UR60][R2.64+0x4] ;  /* 0x0000043c02007981 */ /* 0x020ea4000c1e1900 */
[----:B--2---:R-:W-:-:S07]  /*1dd20*/  IMAD.IADD R0, R0, 0x1, -R5 ;  /* 0x0000000100007824 */ /* 0x004fce00078e0a05 */
.L_x_4256:
[----:B------:R-:W-:Y:S01]  /*1dd30*/  BSSY B1, `(.L_x_4257) ;  /* 0x000002e000017945 */ /* 0x000fe20003800000 */
[----:B------:R-:W-:Y:S02]  /*1dd40*/  SHF.R.S32.HI R10, RZ, 0x1f, R224 ;  /* 0x0000001fff0a7819 */ /* 0x000fe400000114e0 */
[----:B------:R-:W-:Y:S02]  /*1dd50*/  SEL R227, R227, RZ, !P0 ;  /* 0x000000ffe3e37207 */ /* 0x000fe40004000000 */
[----:B------:R-:W-:Y:S02]  /*1dd60*/  SEL R232, R232, RZ, !P0 ;  /* 0x000000ffe8e87207 */ /* 0x000fe40004000000 */
[----:B-----5:R-:W-:Y:S01]  /*1dd70*/  SHF.R.S32.HI R11, RZ, 0x1f, R6 ;  /* 0x0000001fff0b7819 */ /* 0x020fe20000011406 */
[----:B------:R-:W-:Y:S06]  /*1dd80*/  @P3 BRA `(.L_x_4258) ;  /* 0x0000000000a03947 */ /* 0x000fec0003800000 */
[----:B------:R-:W2:Y:S01]  /*1dd90*/  S2R R3, SR_TID.X ;  /* 0x0000000000037919 */ /* 0x000ea20000002100 */
[----:B------:R-:W3:Y:S01]  /*1dda0*/  LDC R9, c[0x0][0xbe8] ;  /* 0x0002fa00ff097b82 */ /* 0x000ee20000000800 */
[----:B--2---:R-:W-:Y:S02]  /*1ddb0*/  IMAD R2, R230, 0x80, R3 ;  /* 0x00000080e6027824 */ /* 0x004fe400078e0203 */
[----:B---3--:R-:W-:Y:S02]  /*1ddc0*/  IMAD R3, R0, R9, RZ ;  /* 0x0000000900037224 */ /* 0x008fe400078e02ff */
        /* <DEDUP_REMOVED lines=14> */
[----:B------:R-:W3:Y:S01]  /*1deb0*/  @P0 LDC R15, c[0x0][0xbf0] ;  /* 0x0002fc00ff0f0b82 */ /* 0x000ee20000000800 */
[----:B------:R-:W-:-:S04]  /*1dec0*/  IMAD.WIDE.U32 R2, R227, UR4, R2 ;  /* 0x00000004e3027c25 */ /* 0x000fc8000f8e0002 */
[----:B--2---:R-:W-:-:S05]  /*1ded0*/  @P0 IMAD.HI.U32 R4, R8, R13, RZ ;  /* 0x0000000d08040227 */ /* 0x004fca00078e00ff */
[----:B---3--:R-:W-:Y:S01]  /*1dee0*/  @P0 SHF.R.U32.HI R5, RZ, R15, R4 ;  /* 0x0000000fff050219 */ /* 0x008fe20000011604 */
        /* <DEDUP_REMOVED lines=18> */
.L_x_4258:
[----:B------:R-:W-:Y:S05]  /*1e010*/  BSYNC B1 ;  /* 0x0000000000017941 */ /* 0x000fea0003800000 */
.L_x_4257:
[----:B------:R-:W-:Y:S01]  /*1e020*/  ULDC.64 UR4, c[0x0][0xaa0] ;  /* 0x0002a80000047ab9 */ /* 0x000fe20000000a00 */
[----:B------:R-:W-:Y:S01]  /*1e030*/  IMAD R7, R223, 0x20, R231 ;  /* 0x00000020df077824 */ /* 0x000fe200078e02e7 */
[----:B------:R-:W-:Y:S01]  /*1e040*/  BSSY B1, `(.L_x_4259) ;  /* 0x000003e000017945 */ /* 0x000fe20003800000 */
[----:B--2---:R-:W-:Y:S01]  /*1e050*/  IMAD R3, R11, UR4, RZ ;  /* 0x000000040b037c24 */ /* 0x004fe2000f8e02ff */
[----:B------:R-:W-:Y:S01]  /*1e060*/  SHF.R.S32.HI R13, RZ, 0x1f, R222 ;  /* 0x0000001fff0d7819 */ /* 0x000fe200000114de */
[----:B------:R-:W-:Y:S01]  /*1e070*/  IMAD R9, R230, 0x80, R7 ;  /* 0x00000080e6097824 */ /* 0x000fe200078e0207 */
[----:B------:R-:W-:Y:S01]  /*1e080*/  SHF.R.S32.HI R14, RZ, 0x1f, R221 ;  /* 0x0000001fff0e7819 */ /* 0x000fe200000114dd */
[C---:B------:R-:W-:Y:S01]  /*1e090*/  IMAD R5, R6.reuse, UR5, R3 ;  /* 0x0000000506057c24 */ /* 0x040fe2000f8e0203 */
[----:B------:R-:W-:Y:S01]  /*1e0a0*/  SHF.R.S32.HI R15, RZ, 0x1f, R219 ;  /* 0x0000001fff0f7819 */ /* 0x000fe200000114db */
[----:B------:R-:W-:Y:S01]  /*1e0b0*/  IMAD.WIDE.U32 R2, R6, UR4, RZ ;  /* 0x0000000406027c25 */ /* 0x000fe2000f8e00ff */
[----:B------:R-:W-:-:S03]  /*1e0c0*/  ULDC.64 UR4, c[0x0][0xae8] ;  /* 0x0002ba0000047ab9 */ /* 0x000fc60000000a00 */
[----:B------:R-:W-:Y:S02]  /*1e0d0*/  IMAD.IADD R3, R3, 0x1, R5 ;  /* 0x0000000103037824 */ /* 0x000fe400078e0205 */
[----:B------:R-:W-:Y:S02]  /*1e0e0*/  IMAD R7, R10, UR4, RZ ;  /* 0x000000040a077c24 */ /* 0x000fe4000f8e02ff */
[----:B----4-:R-:W-:-:S04]  /*1e0f0*/  @P2 IMAD.HI.U32 R4, R9, R12, RZ ;  /* 0x0000000c09042227 */ /* 0x010fc800078e00ff */
[C---:B------:R-:W-:Y:S02]  /*1e100*/  IMAD R7, R224.reuse, UR5, R7 ;  /* 0x00000005e0077c24 */ /* 0x040fe4000f8e0207 */
[----:B------:R-:W-:Y:S01]  /*1e110*/  IMAD.WIDE.U32 R2, R224, UR4, R2 ;  /* 0x00000004e0027c25 */ /* 0x000fe2000f8e0002 */
[----:B------:R-:W-:-:S03]  /*1e120*/  ULDC.64 UR4, c[0x0][0xaf0] ;  /* 0x0002bc0000047ab9 */ /* 0x000fc60000000a00 */
[----:B------:R-:W-:Y:S01]  /*1e130*/  IMAD.MOV.U32 R5, RZ, RZ, R9 ;  /* 0x000000ffff057224 */ /* 0x000fe200078e0009 */
[----:B0-----:R-:W-:Y:S01]  /*1e140*/  @P2 SHF.R.U32.HI R5, RZ, R25, R4 ;  /* 0x00000019ff052219 */ /* 0x001fe20000011604 */
        /* <DEDUP_REMOVED lines=28> */
[----:B------:R0:W2:Y:S02]  /*1e310*/  SHFL.IDX PT, R2, R4, RZ, 0x181f ;  /* 0x00181fff04027589 */ /* 0x0000a400000e0000 */
[----:B------:R-:W-:Y:S02]  /*1e320*/  ISETP.GE.AND P0, PT, R0, R21, PT ;  /* 0x000000150000720c */ /* 0x000fe40003f06270 */
[----:B------:R0:W3:Y:S01]  /*1e330*/  SHFL.IDX PT, R0, R5, RZ, 0x181f ;  /* 0x00181fff05007589 */ /* 0x0000e200000e0000 */
[----:B------:R-:W-:Y:S10]  /*1e340*/  @P2 BRA `(.L_x_4260) ;  /* 0x0000000000342947 */ /* 0x000ff40003800000 */
[----:B------:R-:W-:Y:S02]  /*1e350*/  ULDC UR4, c[0x0][0xac8] ;  /* 0x0002b20000047ab9 */ /* 0x000fe40000000800 */
[----:B------:R-:W-:Y:S02]  /*1e360*/  ISETP.GE.AND P4, PT, R219, UR4, PT ;  /* 0x00000004db007c0c */ /* 0x000fe4000bf86270 */
[----:B------:R-:W-:Y:S02]  /*1e370*/  ISETP.GE.AND P3, PT, R221, UR4, PT ;  /* 0x00000004dd007c0c */ /* 0x000fe4000bf66270 */
[----:B------:R-:W-:-:S09]  /*1e380*/  ISETP.GE.AND P2, PT, R222, UR4, PT ;  /* 0x00000004de007c0c */ /* 0x000fd2000bf46270 */
[-C--:B--2---:R-:W-:Y:S02]  /*1e390*/  @!P4 LEA R6, P6, R219, R2.reuse, 0x1 ;  /* 0x00000002db06c211 */ /* 0x084fe400078c08ff */
[----:B------:R-:W-:Y:S02]  /*1e3a0*/  @!P3 LEA R10, P5, R221, R2, 0x1 ;  /* 0x00000002dd0ab211 */ /* 0x000fe400078a08ff */
[----:B---3--:R-:W-:Y:S02]  /*1e3b0*/  @!P4 LEA.HI.X R7, R219, R0, R15, 0x1, P6 ;  /* 0x00000000db07c211 */ /* 0x008fe400030f0c0f */
[C---:B------:R-:W-:Y:S02]  /*1e3c0*/  @!P2 LEA R2, P6, R222.reuse, R2, 0x1 ;  /* 0x00000002de02a211 */ /* 0x040fe400078c08ff */
[-C--:B------:R-:W-:Y:S01]  /*1e3d0*/  @!P3 LEA.HI.X R11, R221, R0.reuse, R14, 0x1, P5 ;  /* 0x00000000dd0bb211 */ /* 0x080fe200028f0c0e */
[----:B------:R4:W-:Y:S01]  /*1e3e0*/  @!P4 ST.E.128 desc[UR60][R6.64], RZ ;  /* 0x000000ff0600c985 */ /* 0x0009e2000c101d3c */
[----:B------:R-:W-:-:S03]  /*1e3f0*/  @!P2 LEA.HI.X R3, R222, R0, R13, 0x1, P6 ;  /* 0x00000000de03a211 */ /* 0x000fc600030f0c0d */
[----:B------:R4:W-:Y:S04]  /*1e400*/  @!P3 ST.E.128 desc[UR60][R10.64], RZ ;  /* 0x000000ff0a00b985 */ /* 0x0009e8000c101d3c */
[----:B------:R4:W-:Y:S02]  /*1e410*/  @!P2 ST.E.128 desc[UR60][R2.64], RZ ;  /* 0x000000ff0200a985 */ /* 0x0009e4000c101d3c */
.L_x_4260:
[----:B------:R-:W-:Y:S05]  /*1e420*/  BSYNC B1 ;  /* 0x0000000000017941 */ /* 0x000fea0003800000 */
.L_x_4259:
[----:B---3--:R3:W0:Y:S01]  /*1e430*/  SHFL.IDX PT, R0, R5, 0x1, 0x181f ;  /* 0x00381f0005007f89 */ /* 0x00862200000e0000 */
[----:B------:R-:W-:Y:S03]  /*1e440*/  BSSY B1, `(.L_x_4261) ;  /* 0x0000010000017945 */ /* 0x000fe60003800000 */
[----:B--2-4-:R3:W2:Y:S01]  /*1e450*/  SHFL.IDX PT, R2, R4, 0x1, 0x181f ;  /* 0x00381f0004027f89 */ /* 0x0146a200000e0000 */
[----:B------:R-:W-:Y:S05]  /*1e460*/  @P1 BRA `(.L_x_4262) ;  /* 0x0000000000341947 */ /* 0x000fea0003800000 */
[----:B------:R-:W-:Y:S02]  /*1e470*/  ULDC UR4, c[0x0][0xac8] ;  /* 0x0002b20000047ab9 */ /* 0x000fe40000000800 */
[----:B------:R-:W-:Y:S02]  /*1e480*/  ISETP.GE.AND P4, PT, R219, UR4, PT ;  /* 0x00000004db007c0c */ /* 0x000fe4000bf86270 */
[----:B------:R-:W-:Y:S02]  /*1e490*/  ISETP.GE.AND P5, PT, R221, UR4, PT ;  /* 0x00000004dd007c0c */ /* 0x000fe4000bfa6270 */
[----:B------:R-:W-:-:S09]  /*1e4a0*/  ISETP.GE.AND P6, PT, R222, UR4, PT ;  /* 0x00000004de007c0c */ /* 0x000fd2000bfc6270 */
[-C--:B--2---:R-:W-:Y:S02]  /*1e4b0*/  @!P4 LEA R6, P1, R219, R2.reuse, 0x1 ;  /* 0x00000002db06c211 */ /* 0x084fe400078208ff */
[-C--:B------:R-:W-:Y:S02]  /*1e4c0*/  @!P5 LEA R10, P2, R221, R2.reuse, 0x1 ;  /* 0x00000002dd0ad211 */ /* 0x080fe400078408ff */
[C---:B------:R-:W-:Y:S02]  /*1e4d0*/  @!P6 LEA R2, P3, R222.reuse, R2, 0x1 ;  /* 0x00000002de02e211 */ /* 0x040fe400078608ff */
[-C--:B0-----:R-:W-:Y:S02]  /*1e4e0*/  @!P4 LEA.HI.X R7, R219, R0.reuse, R15, 0x1, P1 ;  /* 0x00000000db07c211 */ /* 0x081fe400008f0c0f */
[-C--:B------:R-:W-:Y:S02]  /*1e4f0*/  @!P5 LEA.HI.X R11, R221, R0.reuse, R14, 0x1, P2 ;  /* 0x00000000dd0bd211 */ /* 0x080fe400010f0c0e */
[----:B------:R-:W-:Y:S01]  /*1e500*/  @!P6 LEA.HI.X R3, R222, R0, R13, 0x1, P3 ;  /* 0x00000000de03e211 */ /* 0x000fe200018f0c0d */
[----:B------:R4:W-:Y:S04]  /*1e510*/  @!P4 ST.E.128 desc[UR60][R6.64], RZ ;  /* 0x000000ff0600c985 */ /* 0x0009e8000c101d3c */
[----:B------:R4:W-:Y:S04]  /*1e520*/  @!P5 ST.E.128 desc[UR60][R10.64], RZ ;  /* 0x000000ff0a00d985 */ /* 0x0009e8000c101d3c */
[----:B------:R4:W-:Y:S02]  /*1e530*/  @!P6 ST.E.128 desc[UR60][R2.64], RZ ;  /* 0x000000ff0200e985 */ /* 0x0009e4000c101d3c */
.L_x_4262:
[----:B------:R-:W-:Y:S05]  /*1e540*/  BSYNC B1 ;  /* 0x0000000000017941 */ /* 0x000fea0003800000 */
.L_x_4261:
[----:B0-----:R0:W0:Y:S01]  /*1e550*/  SHFL.IDX PT, R0, R5, 0x2, 0x181f ;  /* 0x00581f0005007f89 */ /* 0x00102200000e0000 */
[----:B------:R-:W-:Y:S03]  /*1e560*/  BSSY B1, `(.L_x_4263) ;  /* 0x0000010000017945 */ /* 0x000fe60003800000 */
[----:B--2-4-:R2:W4:Y:S01]  /*1e570*/  SHFL.IDX PT, R2, R4, 0x2, 0x181f ;  /* 0x00581f0004027f89 */ /* 0x01452200000e0000 */
[----:B------:R-:W-:Y:S05]  /*1e580*/  @P0 BRA `(.L_x_4264) ;  /* 0x0000000000340947 */ /* 0x000fea0003800000 */
[----:B------:R-:W-:Y:S02]  /*1e590*/  ULDC UR4, c[0x0][0xac8] ;  /* 0x0002b20000047ab9 */ /* 0x000fe40000000800 */
[----:B------:R-:W-:Y:S02]  /*1e5a0*/  ISETP.GE.AND P3, PT, R219, UR4, PT ;  /* 0x00000004db007c0c */ /* 0x000fe4000bf66270 */
[----:B------:R-:W-:Y:S02]  /*1e5b0*/  ISETP.GE.AND P4, PT, R221, UR4, PT ;  /* 0x00000004dd007c0c */ /* 0x000fe4000bf86270 */
[----:B------:R-:W-:-:S09]  /*1e5c0*/  ISETP.GE.AND P5, PT, R222, UR4, PT ;  /* 0x00000004de007c0c */ /* 0x000fd2000bfa6270 */
[-C--:B----4-:R-:W-:Y:S02]  /*1e5d0*/  @!P3 LEA R6, P0, R219, R2.reuse, 0x1 ;  /* 0x00000002db06b211 */ /* 0x090fe400078008ff */
        /* <DEDUP_REMOVED lines=8> */
.L_x_4264:
[----:B------:R-:W-:Y:S05]  /*1e660*/  BSYNC B1 ;  /* 0x0000000000017941 */ /* 0x000fea0003800000 */
.L_x_4263:
[----:B0-----:R-:W-:Y:S01]  /*1e670*/  VIADD R0, R8, 0x60 ;  /* 0x0000006008007836 */ /* 0x001fe20000000000 */
[----:B------:R0:W0:Y:S04]  /*1e680*/  SHFL.IDX PT, R6, R5, 0x3, 0x181f ;  /* 0x00781f0005067f89 */ /* 0x00002800000e0000 */
[----:B------:R-:W-:Y:S01]  /*1e690*/  ISETP.GE.AND P0, PT, R0, R21, PT ;  /* 0x000000150000720c */ /* 0x000fe20003f06270 */
[----:B----4-:R4:W0:-:S12]  /*1e6a0*/  SHFL.IDX PT, R2, R4, 0x3, 0x181f ;  /* 0x00781f0004027f89 */ /* 0x01081800000e0000 */
[----:B----4-:R-:W-:Y:S05]  /*1e6b0*/  @P0 BRA `(.L_x_4255) ;  /* 0x0000000000340947 */ /* 0x010fea0003800000 */
[----:B------:R-:W-:Y:S02]  /*1e6c0*/  ULDC UR4, c[0x0][0xac8] ;  /* 0x0002b20000047ab9 */ /* 0x000fe40000000800 */
[----:B------:R-:W-:Y:S02]  /*1e6d0*/  ISETP.GE.AND P3, PT, R219, UR4, PT ;  /* 0x00000004db007c0c */ /* 0x000fe4000bf66270 */
[----:B------:R-:W-:Y:S02]  /*1e6e0*/  ISETP.GE.AND P4, PT, R221, UR4, PT ;  /* 0x00000004dd007c0c */ /* 0x000fe4000bf86270 */
[----:B------:R-:W-:-:S09]  /*1e6f0*/  ISETP.GE.AND P5, PT, R222, UR4, PT ;  /* 0x00000004de007c0c */ /* 0x000fd2000bfa6270 */
[-C--:B0-23--:R-:W-:Y:S02]  /*1e700*/  @!P3 LEA R4, P0, R219, R2.reuse, 0x1 ;  /* 0x00000002db04b211 */ /* 0x08dfe400078008ff */
[-C--:B------:R-:W-:Y:S02]  /*1e710*/  @!P4 LEA R8, P1, R221, R2.reuse, 0x1 ;  /* 0x00000002dd08c211 */ /* 0x080fe400078208ff */
[C---:B------:R-:W-:Y:S02]  /*1e720*/  @!P5 LEA R2, P2, R222.reuse, R2, 0x1 ;  /* 0x00000002de02d211 */ /* 0x040fe400078408ff */
[-C--:B------:R-:W-:Y:S02]  /*1e730*/  @!P3 LEA.HI.X R5, R219, R6.reuse, R15, 0x1, P0 ;  /* 0x00000006db05b211 */ /* 0x080fe400000f0c0f */
[-C--:B------:R-:W-:Y:S02]  /*1e740*/  @!P4 LEA.HI.X R9, R221, R6.reuse, R14, 0x1, P1 ;  /* 0x00000006dd09c211 */ /* 0x080fe400008f0c0e */
[----:B------:R-:W-:Y:S01]  /*1e750*/  @!P5 LEA.HI.X R3, R222, R6, R13, 0x1, P2 ;  /* 0x00000006de03d211 */ /* 0x000fe200010f0c0d */
[----:B------:R0:W-:Y:S04]  /*1e760*/  @!P3 ST.E.128 desc[UR60][R4.64], RZ ;  /* 0x000000ff0400b985 */ /* 0x0001e8000c101d3c */
[----:B------:R0:W-:Y:S04]  /*1e770*/  @!P4 ST.E.128 desc[UR60][R8.64], RZ ;  /* 0x000000ff0800c985 */ /* 0x0001e8000c101d3c */
[----:B------:R0:W-:Y:S02]  /*1e780*/  @!P5 ST.E.128 desc[UR60][R2.64], RZ ;  /* 0x000000ff0200d985 */ /* 0x0001e4000c101d3c */
.L_x_4255:
[----:B------:R-:W-:Y:S05]  /*1e790*/  BSYNC B0 ;  /* 0x0000000000007941 */ /* 0x000fea0003800000 */
.L_x_4246:
[----:B------:R-:W-:Y:S02]  /*1e7a0*/  ULDC UR4, c[0x0][0xc3c] ;  /* 0x00030f0000047ab9 */ /* 0x000fe40000000800 */
[----:B-1----:R-:W-:-:S13]  /*1e7b0*/  ISETP.GE.AND P0, PT, R135, UR4, PT ;  /* 0x0000000487007c0c */ /* 0x002fda000bf06270 */
[----:B------:R-:W-:Y:S05]  /*1e7c0*/  @!P0 BRA `(.L_x_4265) ;  /* 0xfffffe2c003c8947 */ /* 0x000fea000383ffff */
[----:B------:R-:W-:Y:S05]  /*1e7d0*/  BRA `(.L_x_4060) ;  /* 0x0000007c00787947 */ /* 0x000fea0003800000 */
.L_x_4058:
        /* <DEDUP_REMOVED lines=18> */
.L_x_4266:
        /* <DEDUP_REMOVED lines=41> */
.L_x_4272:
        /* <DEDUP_REMOVED lines=12> */
.L_x_4271:
[----:B------:R-:W-:Y:S05]  /*1ec50*/  BSYNC B0 ;  /* 0x0000000000007941 */ /* 0x000fea0003800000 */
.L_x_4270:
        /* <DEDUP_REMOVED lines=21> */
.L_x_4268:
        /* <DEDUP_REMOVED lines=16> */
.L_x_4273:
        /* <DEDUP_REMOVED lines=25> */
.L_x_4269:
[----:B------:R-:W-:Y:S02]  /*1f040*/  IMAD.MOV.U32 R17, RZ, RZ, RZ ;  /* 0x000000ffff117224 */ /* 0x000fe400078e00ff */
[----:B------:R-:W-:Y:S02]  /*1f050*/  IMAD.U32 R16, RZ, RZ, UR6 ;  /* 0x00000006ff107e24 */ /* 0x000fe4000f8e00ff */
[----:B------:R-:W-:-:S07]  /*1f060*/  IMAD.MOV.U32 R18, RZ, RZ, RZ ;  /* 0x000000ffff127224 */ /* 0x000fce00078e00ff */
.L_x_4274:
[----:B------:R-:W-:-:S13]  /*1f070*/  ISETP.NE.AND P0, PT, R5, RZ, PT ;  /* 0x000000ff0500720c */ /* 0x000fda0003f05270 */
[----:B------:R-:W0:Y:S01]  /*1f080*/  @!P0 S2R R3, SR_CgaCtaId ;  /* 0x0000000000038919 */ /* 0x000e220000008800 */
[----:B------:R-:W-:-:S04]  /*1f090*/  @!P0 MOV R2, 0x400 ;  /* 0x0000040000028802 */ /* 0x000fc80000000f00 */
[----:B0-----:R-:W-:-:S05]  /*1f0a0*/  @!P0 LEA R2, R3, R2, 0x18 ;  /* 0x0000000203028211 */ /* 0x001fca00078ec0ff */
[----:B------:R2:W-:Y:S01]  /*1f0b0*/  @!P0 STS.128 [R2+0x368d0], R16 ;  /* 0x0368d01002008388 */ /* 0x0005e20000000c00 */
[----:B------:R-:W-:Y:S06]  /*1f0c0*/  BAR.ARV 0x5, 0x180 ;  /* 0x0146000000007b1d */ /* 0x000fec0000002000 */
.L_x_4267:
[----:B--2---:R-:W-:Y:S01]  /*1f0d0*/  IMAD.MOV.U32 R2, RZ, RZ, 0x1 ;  /* 0x00000001ff027424 */ /* 0x004fe200078e00ff */
[----:B------:R2:W-:Y:S01]  /*1f0e0*/  STL [R1+0xc], RZ ;  /* 0x00000cff01007387 */ /* 0x0005e20000100800 */
[----:B------:R-:W-:Y:S02]  /*1f0f0*/  ULDC UR4, c[0x0][0xc3c] ;  /* 0x00030f0000047ab9 */ /* 0x000fe40000000800 */
[----:B-1----:R-:W-:Y:S01]  /*1f100*/  ISETP.GE.AND P0, PT, R19, UR4, PT ;  /* 0x0000000413007c0c */ /* 0x002fe2000bf06270 */
[----:B------:R2:W-:Y:S04]  /*1f110*/  STL [R1+0x14], R2 ;  /* 0x0000140201007387 */ /* 0x0005e80000100800 */
[----:B------:R2:W-:Y:S08]  /*1f120*/  STL [R1+0x54], RZ ;  /* 0x000054ff01007387 */ /* 0x0005f00000100800 */
[----:B--2---:R-:W-:Y:S05]  /*1f130*/  @P0 BRA `(.L_x_4275) ;  /* 0x0000007000300947 */ /* 0x004fea0003800000 */
[----:B------:R-:W2:Y:S04]  /*1f140*/  LDL R2, [R1+0x9c] ;  /* 0x00009c0001027983 */ /* 0x000ea80000100800 */
[----:B------:R-:W3:Y:S01]  /*1f150*/  LDL.LU R5, [R1+0x8] ;  /* 0x0000080001057983 */ /* 0x000ee20000300800 */
[----:B------:R-:W1:Y:S01]  /*1f160*/  S2UR UR5, SR_CgaCtaId ;  /* 0x00000000000579c3 */ /* 0x000e620000008800 */
[----:B------:R-:W-:Y:S01]  /*1f170*/  LOP3.LUT R7, R0, 0x7f, RZ, 0xc0, !PT ;  /* 0x0000007f00077812 */ /* 0x000fe200078ec0ff */
[----:B------:R-:W-:Y:S01]  /*1f180*/  UMOV UR4, 0x400 ;  /* 0x0000040000047882 */ /* 0x000fe20000000000 */
[----:B------:R-:W-:Y:S01]  /*1f190*/  BSSY B8, `(.L_x_4275) ;  /* 0x0000706000087945 */ /* 0x000fe20003800000 */
[----:B------:R-:W-:Y:S01]  /*1f1a0*/  ULDC.64 UR36, c[0x0][0x198] ;  /* 0x0000660000247ab9 */ /* 0x000fe20000000a00 */
[----:B------:R-:W-:Y:S01]  /*1f1b0*/  ISETP.NE.AND P1, PT, R7, RZ, PT ;  /* 0x000000ff0700720c */ /* 0x000fe20003f25270 */
[----:B------:R-:W-:Y:S01]  /*1f1c0*/  ULDC UR39, c[0x0][0xc] ;  /* 0x0000030000277ab9 */ /* 0x000fe20000000800 */
[----:B------:R-:W-:Y:S01]  /*1f1d0*/  SHF.R.U32.HI R6, RZ, 0x3, R7 ;  /* 0x00000003ff067819 */ /* 0x000fe20000011607 */
[----:B-1----:R-:W-:Y:S01]  /*1f1e0*/  ULEA UR4, UR5, UR4, 0x18 ;  /* 0x0000000405047291 */ /* 0x002fe2000f8ec03f */
[----:B--2---:R-:W-:Y:S01]  /*1f1f0*/  R2UR UR6, R2 ;  /* 0x00000000020672ca */ /* 0x004fe200000e0000 */
[----:B------:R-:W-:Y:S01]  /*1f200*/  IMAD.SHL.U32 R2, R0, 0x8, RZ ;  /* 0x0000000800027824 */ /* 0x000fe200078e00ff */
[----:B---3--:R-:W-:-:S04]  /*1f210*/  LOP3.LUT R5, R5, 0xfffffffd, RZ, 0xc0, !PT ;  /* 0xfffffffd05057812 */ /* 0x008fc800078ec0ff */
[----:B0-----:R-:W-:-:S03]  /*1f220*/  LOP3.LUT R3, R2, 0x1f8, RZ, 0xc0, !PT ;  /* 0x000001f802037812 */ /* 0x001fc600078ec0ff */
[----:B------:R-:W-:Y:S02]  /*1f230*/  @P1 LOP3.LUT R5, R5, 0x2, RZ, 0xfc, !PT ;  /* 0x0000000205051812 */ /* 0x000fe400078efcff */
[----:B------:R-:W-:Y:S01]  /*1f240*/  LOP3.LUT R4, R3, 0x38, R0, 0x78, !PT ;  /* 0x0000003803047812 */ /* 0x000fe200078e7800 */
[----:B------:R-:W-:Y:S01]  /*1f250*/  IMAD.SHL.U32 R3, R7, 0x8, RZ ;  /* 0x0000000807037824 */ /* 0x000fe200078e00ff */
[----:B------:R-:W-:Y:S01]  /*1f260*/  LOP3.LUT R5, R5, 0xfffffffe, RZ, 0xc0, !PT ;  /* 0xfffffffe05057812 */ /* 0x000fe200078ec0ff */
[----:B------:R-:W-:Y:S01]  /*1f270*/  ULOP3.LUT UR38, UR6, 0x2, URZ, 0xfc, !UPT ;  /* 0x0000000206267892 */ /* 0x000fe2000f8efc3f */
[----:B------:R-:W-:Y:S02]  /*1f280*/  LOP3.LUT R2, R2, 0x38, RZ, 0xc0, !PT ;  /* 0x0000003802027812 */ /* 0x000fe400078ec0ff */
[----:B------:R-:W-:Y:S02]  /*1f290*/  LOP3.LUT R3, R4, 0x200, R3, 0xf8, !PT ;  /* 0x0000020004037812 */ /* 0x000fe400078ef803 */
[C---:B------:R-:W-:Y:S01]  /*1f2a0*/  LOP3.LUT P0, R4, R0.reuse, 0x1f, RZ, 0xc0, !PT ;  /* 0x0000001f00047812 */ /* 0x040fe2000780c0ff */
[----:B------:R-:W-:-:S04]  /*1f2b0*/  IMAD.SHL.U32 R0, R0, 0x10, RZ ;  /* 0x0000001000007824 */ /* 0x000fc800078e00ff */
[----:B------:R0:W-:Y:S01]  /*1f2c0*/  STL [R1+0x2c], R4 ;  /* 0x00002c0401007387 */ /* 0x0001e20000100800 */
[----:B------:R-:W-:-:S07]  /*1f2d0*/  LOP3.LUT R6, R6, 0x70, R0, 0xf8, !PT ;  /* 0x0000007006067812 */ /* 0x000fce00078ef800 */
[----:B------:R-:W-:Y:S02]  /*1f2e0*/  @P0 LOP3.LUT R5, R5, 0x1, RZ, 0xfc, !PT ;  /* 0x0000000105050812 */ /* 0x000fe400078efcff */
[----:B------:R-:W-:Y:S01]  /*1f2f0*/  ISETP.NE.OR P0, PT, R7, RZ, !P0 ;  /* 0x000000ff0700720c */ /* 0x000fe20004705670 */
[----:B0-----:R-:W-:Y:S01]  /*1f300*/  IMAD.U32 R4, RZ, RZ, UR4 ;  /* 0x00000004ff047e24 */ /* 0x001fe2000f8e00ff */
[----:B------:R-:W-:-:S03]  /*1f310*/  LOP3.LUT R5, R5, 0xfffffff7, RZ, 0xc0, !PT ;  /* 0xfffffff705057812 */ /* 0x000fc600078ec0ff */
[----:B------:R-:W-:Y:S01]  /*1f320*/  IMAD R0, R3, 0x2, R4 ;  /* 0x0000000203007824 */ /* 0x000fe200078e0204 */
[----:B------:R-:W-:Y:S01]  /*1f330*/  STL [R1+0x4], R4 ;  /* 0x0000040401007387 */ /* 0x000fe20000100800 */
[----:B------:R-:W-:-:S03]  /*1f340*/  LOP3.LUT R3, R2, 0x40, RZ, 0xfc, !PT ;  /* 0x0000004002037812 */ /* 0x000fc600078efcff */
[----:B------:R0:W-:Y:S03]  /*1f350*/  STL [R1+0x30], R0 ;  /* 0x0000300001007387 */ /* 0x0001e60000100800 */
[----:B------:R-:W-:Y:S01]  /*1f360*/  @P0 LOP3.LUT R5, R5, 0x8, RZ, 0xfc, !PT ;  /* 0x0000000805050812 */ /* 0x000fe200078efcff */
[----:B------:R-:W-:Y:S04]  /*1f370*/  STL [R1+0x20], RZ ;  /* 0x000020ff01007387 */ /* 0x000fe80000100800 */
[----:B------:R-:W-:Y:S01]  /*1f380*/  STL [R1+0x8], R5 ;  /* 0x0000080501007387 */ /* 0x000fe20000100800 */
[----:B0-----:R-:W-:-:S05]  /*1f390*/  IMAD.MOV.U32 R0, RZ, RZ, 0x1 ;  /* 0x00000001ff007424 */ /* 0x001fca00078e00ff */
[----:B------:R-:W-:Y:S04]  /*1f3a0*/  STL [R1+0x24], R0 ;  /* 0x0000240001007387 */ /* 0x000fe80000100800 */
[----:B------:R-:W-:Y:S04]  /*1f3b0*/  STL [R1+0x54], RZ ;  /* 0x000054ff01007387 */ /* 0x000fe80000100800 */
[----:B------:R-:W-:Y:S04]  /*1f3c0*/  STL [R1+0xc], RZ ;  /* 0x00000cff01007387 */ /* 0x000fe80000100800 */
[----:B------:R0:W-:Y:S02]  /*1f3d0*/  STL [R1+0x14], R0 ;  /* 0x0000140001007387 */ /* 0x0001e40000100800 */
[----:B0-----:R-:W-:-:S07]  /*1f3e0*/  LOP3.LUT R0, R2, 0x80, RZ, 0xfc, !PT ;  /* 0x0000008002007812 */ /* 0x001fce00078efcff */
.L_x_4425:
[----:B01----:R-:W0:Y:S02]  /*1f3f0*/  LDC.64 R2, c[0x0][0xc88] ;  /* 0x00032200ff027b82 */ /* 0x003e240000000a00 */
        /* <DEDUP_REMOVED lines=10> */
[----:B------:R-:W-:Y:S01]  /*1f4a0*/  IMAD.MOV.U32 R12, RZ, RZ, RZ ;  /* 0x000000ffff0c7224 */ /* 0x000fe200078e00ff */
[----:B------:R-:W-:Y:S01]  /*1f4b0*/  ISETP.NE.AND.EX P3, PT, RZ, UR11, PT, P3 ;  /* 0x0000000bff007c0c */ /* 0x000fe2000bf65330 */
[----:B------:R-:W-:Y:S01]  /*1f4c0*/  ULDC.64 UR8, c[0x0][0xa10] ;  /* 0x0002840000087ab9 */ /* 0x000fe20000000a00 */
[----:B--2---:R-:W-:Y:S01]  /*1f4d0*/  SHF.R.S32.HI R4, RZ, 0x1f, R15 ;  /* 0x0000001fff047819 */ /* 0x004fe2000001140f */
[----:B------:R-:W-:-:S08]  /*1f4e0*/  IMAD.SHL.U32 R14, R15, 0x4, RZ ;  /* 0x000000040f0e7824 */ /* 0x000fd000078e00ff */
        /* <DEDUP_REMOVED lines=42> */
[----:B------:R-:W-:Y:S05]  /*1f790*/  @P3 BRA `(.L_x_4276) ;  /* 0x0000000000143947 */ /* 0x000fea0003800000 */
[----:B------:R-:W-:Y:S05]  /*1f7a0*/  @!P1 BRA `(.L_x_4276) ;  /* 0x0000000000109947 */ /* 0x000fea0003800000 */
[----:B0-----:R-:W2:Y:S04]  /*1f7b0*/  LDG.E R12, desc[UR60][R2.64] ;  /* 0x0000003c020c7981 */ /* 0x001ea8000c1e1900 */
[----:B------:R-:W2:Y:S02]  /*1f7c0*/  LDG.E R2, desc[UR60][R2.64+0x4] ;  /* 0x0000043c02027981 */ /* 0x000ea4000c1e1900 */
[----:B--2---:R-:W-:-:S05]  /*1f7d0*/  IMAD.IADD R2, R2, 0x1, -R12 ;  /* 0x0000000102027824 */ /* 0x004fca00078e0a0c */
[----:B------:R1:W-:Y:S02]  /*1f7e0*/  STL [R1+0x50], R2 ;  /* 0x0000500201007387 */ /* 0x0003e40000100800 */
.L_x_4276:
        /* <DEDUP_REMOVED lines=8> */
[----:B------:R-:W-:-:S04]  /*1f870*/  IADD3 R2, P1, R14, UR4, RZ ;  /* 0x000000040e027c10 */ /* 0x000fc8000ff3e0ff */
[----:B------:R-:W-:-:S05]  /*1f880*/  IADD3.X R3, R13, UR5, RZ, P1, !PT ;  /* 0x000000050d037c10 */ /* 0x000fca0008ffe4ff */
[----:B------:R0:W5:Y:S01]  /*1f890*/  LDG.E R8, desc[UR60][R2.64] ;  /* 0x0000003c02087981 */ /* 0x000162000c1e1900 */
[----:B------:R-:W-:Y:S05]  /*1f8a0*/  BRA `(.L_x_4278) ;  /* 0x0000000000107947 */ /* 0x000fea0003800000 */
.L_x_4277:
[----:B------:R-:W-:Y:S05]  /*1f8b0*/  @!P2 BRA `(.L_x_4278) ;  /* 0x00000000000ca947 */ /* 0x000fea0003800000 */
[----:B------:R-:W2:Y:S04]  /*1f8c0*/  LDG.E R8, desc[UR60][R6.64] ;  /* 0x0000003c06087981 */ /* 0x000ea8000c1e1900 */
[----:B------:R-:W2:Y:S02]  /*1f8d0*/  LDG.E R6, desc[UR60][R6.64+0x4] ;  /* 0x0000043c06067981 */ /* 0x000ea4000c1e1900 */
[----:B--2---:R-:W-:-:S07]  /*1f8e0*/  IMAD.IADD R8, R6, 0x1, -R8 ;  /* 0x0000000106087824 */ /* 0x004fce00078e0a08 */
.L_x_4278:
[----:B0-----:R-:W2:Y:S01]  /*1f8f0*/  @P0 LDG.E R2, desc[UR60][R4.64] ;  /* 0x0000003c04020981 */ /* 0x001ea2000c1e1900 */
[----:B-----5:R-:W-:-:S03]  /*1f900*/  IMAD.IADD R0, R8, 0x1, -R0 ;  /* 0x0000000108007824 */ /* 0x020fc600078e0a00 */
[----:B------:R-:W2:Y:S01]  /*1f910*/  @P0 LDG.E R4, desc[UR60][R4.64+0x4] ;  /* 0x0000043c04040981 */ /* 0x000ea2000c1e1900 */
[----:B------:R-:W-:Y:S01]  /*1f920*/  BSSY B0, `(.L_x_4279) ;  /* 0x000016a000007945 */ /* 0x000fe20003800000 */
[----:B------:R-:W-:Y:S01]  /*1f930*/  PLOP3.LUT P5, PT, PT, PT, PT, 0x80, 0x0 ;  /* 0x000000000000781c */ /* 0x000fe20003faf070 */
[----:B--2---:R-:W-:-:S04]  /*1f940*/  @P0 IMAD.IADD R9, R4, 0x1, -R2 ;  /* 0x0000000104090824 */ /* 0x004fc800078e0a02 */
[----:B------:R-:W-:Y:S02]  /*1f950*/  IMAD.IADD R3, R0, 0x1, R9 ;  /* 0x0000000100037824 */ /* 0x000fe400078e0209 */
[----:B------:R-:W-:-:S03]  /*1f960*/  IMAD.MOV.U32 R2, RZ, RZ, RZ ;  /* 0x000000ffff027224 */ /* 0x000fc600078e00ff */
[----:B------:R0:W-:Y:S02]  /*1f970*/  STL [R1+0x4c], R3 ;  /* 0x00004c0301007387 */ /* 0x0001e40000100800 */
[----:B0-----:R-:W-:-:S04]  /*1f980*/  VIADD R3, R3, 0x6f ;  /* 0x0000006f03037836 */ /* 0x001fc80000000000 */
[----:B------:R-:W-:-:S05]  /*1f990*/  IMAD.HI R2, R3, -0x6db6db6d, R2 ;  /* 0x9249249303027827 */ /* 0x000fca00078e0202 */
[----:B------:R-:W-:-:S04]  /*1f9a0*/  SHF.R.U32.HI R3, RZ, 0x1f, R2 ;  /* 0x0000001fff037819 */ /* 0x000fc80000011602 */
[----:B------:R-:W-:-:S05]  /*1f9b0*/  LEA.HI.SX32 R4, R2, R3, 0x1a ;  /* 0x0000000302047211 */ /* 0x000fca00078fd2ff */
[--C-:B------:R-:W-:Y:S02]  /*1f9c0*/  IMAD R2, R4, 0x70, -R0.reuse ;  /* 0x0000007004027824 */ /* 0x100fe400078e0a00 */
[----:B------:R-:W-:-:S03]  /*1f9d0*/  IMAD.MOV R0, RZ, RZ, -R0 ;  /* 0x000000ffff007224 */ /* 0x000fc600078e0a00 */
[----:B------:R-:W-:Y:S02]  /*1f9e0*/  VIMNMX R2, R2, R9, PT ;  /* 0x0000000902027248 */ /* 0x000fe40003fe0100 */
[----:B------:R-:W-:-:S04]  /*1f9f0*/  VIMNMX R0, RZ, R0, !PT ;  /* 0x00000000ff007248 */ /* 0x000fc80007fe0100 */
[----:B------:R-:W-:Y:S01]  /*1fa00*/  ISETP.GT.AND P1, PT, R2, R0, PT ;  /* 0x000000000200720c */ /* 0x000fe20003f24270 */
[----:B------:R0:W-:Y:S02]  /*1fa10*/  STL [R1+0x38], R4 ;  /* 0x0000380401007387 */ /* 0x0001e40000100800 */
[----:B0-----:R-:W-:-:S10]  /*1fa20*/  SHF.R.U32.HI R4, RZ, 0x4, R0 ;  /* 0x00000004ff047819 */ /* 0x001fd40000011600 */
[----:B------:R-:W-:Y:S02]  /*1fa30*/  @P1 VIADD R3, R2, 0x6f ;  /* 0x0000006f02031836 */ /* 0x000fe40000000000 */
[----:B------:R-:W-:Y:S02]  /*1fa40*/  @P1 IMAD.MOV.U32 R2, RZ, RZ, RZ ;  /* 0x000000ffff021224 */ /* 0x000fe400078e00ff */
[----:B------:R-:W-:-:S04]  /*1fa50*/  IMAD.WIDE.U32 R4, R4, 0x24924925, RZ ;  /* 0x2492492504047825 */ /* 0x000fc800078e00ff */
[----:B------:R-:W-:-:S04]  /*1fa60*/  @P1 IMAD.HI R2, R3, -0x6db6db6d, R2 ;  /* 0x9249249303021827 */ /* 0x000fc800078e0202 */
[----:B------:R-:W-:Y:S01]  /*1fa70*/  IMAD.MOV.U32 R9, RZ, RZ, R5 ;  /* 0x000000ffff097224 */ /* 0x000fe200078e0005 */
[----:B------:R-:W-:-:S03]  /*1fa80*/  @P1 SHF.R.U32.HI R0, RZ, 0x1f, R2 ;  /* 0x0000001fff001819 */ /* 0x000fc60000011602 */
[----:B------:R-:W-:Y:S01]  /*1fa90*/  IMAD.MOV.U32 R7, RZ, RZ, R9 ;  /* 0x000000ffff077224 */ /* 0x000fe200078e0009 */
        /* <DEDUP_REMOVED lines=10> */
.L_x_4456:
[----:B-1----:R-:W-:Y:S02]  /*1fb40*/  ISETP.NE.AND P0, PT, R14, RZ, PT ;  /* 0x000000ff0e00720c */ /* 0x002fe40003f05270 */
[----:B------:R-:W-:-:S11]  /*1fb50*/  PLOP3.LUT P2, PT, PT, PT, PT, 0x8, 0x0 ;  /* 0x000000000000781c */ /* 0x000fd60003f4e170 */
[----:B------:R-:W-:Y:S05]  /*1fb60*/  @P0 BRA `(.L_x_4282) ;  /* 0x00000000000c0947 */ /* 0x000fea0003800000 */
[----:B------:R-:W-:-:S03]  /*1fb70*/  UMOV UR4, 0xffffffff ;  /* 0xffffffff00047882 */ /* 0x000fc60000000000 */
[----:B------:R-:W-:Y:S05]  /*1fb80*/  BRA.DIV UR4, `(.L_x_4283) ;  /* 0x0000007204787947 */ /* 0x000fea000b800000 */
[----:B------:R-:W-:-:S13]  /*1fb90*/  ELECT P2, URZ, PT ;  /* 0x00000000003f782f */ /* 0x000fda0003840000 */
.L_x_4282:
        /* <DEDUP_REMOVED lines=10> */
.L_x_4459:
[----:B------:R-:W-:Y:S05]  /*1fc40*/  BSYNC B1 ;  /* 0x0000000000017941 */ /* 0x000fea0003800000 */
.L_x_4284:
        /* <DEDUP_REMOVED lines=13> */
.L_x_4460:
[----:B------:R-:W-:Y:S05]  /*1fd20*/  BSYNC B2 ;  /* 0x0000000000027941 */ /* 0x000fea0003800000 */
.L_x_4288:
        /* <DEDUP_REMOVED lines=8> */
.L_x_4291:
[----:B------:R-:W-:Y:S05]  /*1fdb0*/  BSYNC B2 ;  /* 0x0000000000027941 */ /* 0x000fea0003800000 */
.L_x_4290:
        /* <DEDUP_REMOVED lines=14> */
.L_x_4292:
        /* <DEDUP_REMOVED lines=16> */
.L_x_4293:
        /* <DEDUP_REMOVED lines=16> */
.L_x_4294:
        /* <DEDUP_REMOVED lines=13> */
.L_x_4461:
[----:B------:R-:W-:Y:S05]  /*20170*/  BSYNC B2 ;  /* 0x0000000000027941 */ /* 0x000fea0003800000 */
.L_x_4295:
        /* <DEDUP_REMOVED lines=10> */
.L_x_4298:
[----:B------:R-:W-:Y:S05]  /*20220*/  BSYNC B2 ;  /* 0x0000000000027941 */ /* 0x000fea0003800000 */
.L_x_4297:
        /* <DEDUP_REMOVED lines=8> */
.L_x_4299:
        /* <DEDUP_REMOVED lines=15> */
.L_x_4300:
        /* <DEDUP_REMOVED lines=15> */
.L_x_4301:
        /* <DEDUP_REMOVED lines=10> */
.L_x_4287:
[----:B------:R-:W-:Y:S05]  /*20530*/  BSYNC B1 ;  /* 0x0000000000017941 */ /* 0x000fea0003800000 */
.L_x_4286:
[----:B0-----:R-:W2:Y:S04]  /*20540*/  LDL.LU R2, [R1+0x20] ;  /* 0x0000200001027983 */ /* 0x001ea80000300800 */
        /* <DEDUP_REMOVED lines=12> */
.L_x_4318:
        /* <DEDUP_REMOVED lines=14> */
.L_x_4462:
[----:B------:R-:W-:Y:S05]  /*206f0*/  BSYNC B2 ;  /* 0x0000000000027941 */ /* 0x000fea0003800000 */
.L_x_4304:
        /* <DEDUP_REMOVED lines=8> */
.L_x_4307:
[----:B------:R-:W-:Y:S05]  /*20780*/  BSYNC B2 ;  /* 0x0000000000027941 */ /* 0x000fea0003800000 */
.L_x_4306:
        /* <DEDUP_REMOVED lines=13> */
.L_x_4308:
        /* <DEDUP_REMOVED lines=16> */
.L_x_4309:
        /* <DEDUP_REMOVED lines=16> */
.L_x_4310:
        /* <DEDUP_REMOVED lines=13> */
.L_x_4463:
[----:B------:R-:W-:Y:S05]  /*20b30*/  BSYNC B2 ;  /* 0x0000000000027941 */ /* 0x000fea0003800000 */
.L_x_4311:
        /* <DEDUP_REMOVED lines=10> */
.L_x_4314:
[----:B------:R-:W-:Y:S05]  /*20be0*/  BSYNC B2 ;  /* 0x0000000000027941 */ /* 0x000fea0003800000 */
.L_x_4313:
        /* <DEDUP_REMOVED lines=8> */
.L_x_4315:
        /* <DEDUP_REMOVED lines=15> */
.L_x_4316:
        /* <DEDUP_REMOVED lines=15> */
.L_x_4317:
        /* <DEDUP_REMOVED lines=10> */
.L_x_4303:
[----:B------:R-:W-:Y:S05]  /*20ef0*/  BSYNC B1 ;  /* 0x0000000000017941 */ /* 0x000fea0003800000 */
.L_x_4302:
        /* <DEDUP_REMOVED lines=12> */
.L_x_4280:
[----:B------:R-:W-:Y:S05]  /*20fc0*/  BSYNC B0 ;  /* 0x0000000000007941 */ /* 0x000fea0003800000 */
.L_x_4279:
        /* <DEDUP_REMOVED lines=13> */
[----:B------:R-:W0:Y:S08]  /*210a0*/  FLO.U32 R0, UR4 ;  /* 0x0000000400007d00 */ /* 0x000e3000080e0000 */
        /* <DEDUP_REMOVED lines=9> */
.L_x_4320:
        /* <DEDUP_REMOVED lines=21> */
.L_x_4323:
[----:B------:R-:W-:Y:S05]  /*21290*/  BSYNC B6 ;  /* 0x0000000000067941 */ /* 0x000fea0003800000 */
.L_x_4322:
        /* <DEDUP_REMOVED lines=21> */
.L_x_4326:
        /* <DEDUP_REMOVED lines=16> */
.L_x_4325:
[----:B------:R-:W-:Y:S05]  /*214f0*/  BSYNC B6 ;  /* 0x0000000000067941 */ /* 0x000fea0003800000 */
.L_x_4324:
[----:B------:R-:W2:Y:S01]  /*21500*/  LDL.LU R2, [R1] ;  /* 0x0000000001027983 */ /* 0x000ea20000300800 */
[----:B------:R-:W-:-:S03]  /*21510*/  ULDC.64 UR4, c[0x0][0x9f8] ;  /* 0x00027e0000047ab9 */ /* 0x000fc60000000a00 */
[----:B0-----:R-:W3:Y:S04]  /*21520*/  LDL.LU R4, [R1+0x28] ;  /* 0x0000280001047983 */ /* 0x001ee80000300800 */
[----:B------:R-:W4:Y:S01]  /*21530*/  LDL R7, [R1+0x10] ;  /* 0x0000100001077983 */ /* 0x000f220000100800 */
        /* <DEDUP_REMOVED lines=22> */
.L_x_4466:
        /* <DEDUP_REMOVED lines=11> */
.L_x_4469:
        /* <DEDUP_REMOVED lines=25> */
.L_x_4330:
[----:B------:R-:W2:Y:S04]  /*218e0*/  LDL R7, [R1+0x4] ;  /* 0x0000040001077983 */ /* 0x000ea80000100800 */
[----:B01----:R-:W2:Y:S04]  /*218f0*/  LDL R0, [R1+0xc] ;  /* 0x00000c0001007983 */ /* 0x003ea80000100800 */
[----:B------:R-:W3:Y:S01]  /*21900*/  LDL R2, [R1+0x14] ;  /* 0x0000140001027983 */ /* 0x000ee20000100800 */
[----:B--2---:R-:W-:Y:S01]  /*21910*/  IMAD R0, R0, 0x8, R7 ;  /* 0x0000000800007824 */ /* 0x004fe200078e0207 */
[----:B---3--:R-:W-:-:S04]  /*21920*/  SHF.L.U32 R2, R2, 0x1f, RZ ;  /* 0x0000001f02027819 */ /* 0x008fc800000006ff */
[----:B------:R-:W0:Y:S02]  /*21930*/  SYNCS.PHASECHK.TRANS64.TRYWAIT P0, [R0+URZ+0x36840], R2 ;  /* 0x03684002000075a7 */ /* 0x000e24000800017f */
[----:B0-----:R-:W-:Y:S05]  /*21940*/  @!P0 BRA `(.L_x_4331) ;  /* 0x0000005400e88947 */ /* 0x001fea0003800000 */
.L_x_4470:
        /* <DEDUP_REMOVED lines=10> */
.L_x_4332:
        /* <DEDUP_REMOVED lines=11> */
[----:B-----5:R-:W-:Y:S01]  /*21aa0*/  LOP3.LUT R3, R3, 0xfffffffb, RZ, 0xc0, !PT ;  /* 0xfffffffb03037812 */ /* 0x020fe200078ec0ff */
[----:B------:R-:W-:Y:S01]  /*21ab0*/  UMOV UR7, 0x14f00000 ;  /* 0x14f0000000077882 */ /* 0x000fe20000000000 */
[----:B------:R-:W-:-:S05]  /*21ac0*/  UMOV UR17, 0x40 ;  /* 0x0000004000117882 */ /* 0x000fca0000000000 */
        /* <DEDUP_REMOVED lines=12> */
[----:B------:R-:W-:-:S03]  /*21b90*/  UIADD3 UR16, UR8, 0x28400, URZ ;  /* 0x0002840008107890 */ /* 0x000fc6000fffe03f */
[----:B------:R-:W-:Y:S01]  /*21ba0*/  UMOV UR8, UR14 ;  /* 0x0000000e00087c82 */ /* 0x000fe20008000000 */
[----:B------:R-:W-:Y:S01]  /*21bb0*/  UMOV UR14, 0x80 ;  /* 0x00000080000e7882 */ /* 0x000fe20000000000 */
[----:B------:R0:W-:Y:S02]  /*21bc0*/  UTMALDG.4D [UR8], [UR4], desc[UR6] ;  /* 0x00000608040075b4 */ /* 0x0001e40008019000 */
[----:B0-----:R-:W-:Y:S01]  /*21bd0*/  UMOV UR8, UR15 ;  /* 0x0000000f00087c82 */ /* 0x001fe20008000000 */
[----:B------:R-:W-:Y:S02]  /*21be0*/  UMOV UR10, UR17 ;  /* 0x00000011000a7c82 */ /* 0x000fe40008000000 */
[----:B------:R0:W-:Y:S02]  /*21bf0*/  UTMALDG.4D [UR8], [UR4], desc[UR6] ;  /* 0x00000608040075b4 */ /* 0x0001e40008019000 */
[----:B0-----:R-:W-:Y:S01]  /*21c00*/  UMOV UR8, UR16 ;  /* 0x0000001000087c82 */ /* 0x001fe20008000000 */
[----:B------:R-:W-:-:S02]  /*21c10*/  UMOV UR10, UR14 ;  /* 0x0000000e000a7c82 */ /* 0x000fc40008000000 */
[----:B------:R1:W-:Y:S02]  /*21c20*/  UTMALDG.4D [UR8], [UR4], desc[UR6] ;  /* 0x00000608040075b4 */ /* 0x0003e40008019000 */
[----:B-1----:R-:W-:Y:S01]  /*21c30*/  NOP ;  /* 0x0000000000007918 */ /* 0x002fe20000000000 */
.L_x_4328:
        /* <DEDUP_REMOVED lines=43> */
.L_x_4334:
[----:B------:R-:W-:Y:S05]  /*21ef0*/  BSYNC B6 ;  /* 0x0000000000067941 */ /* 0x000fea0003800000 */
.L_x_4333:
        /* <DEDUP_REMOVED lines=17> */
[----:B------:R-:W-:Y:S02]  /*22010*/  LOP3.LUT R8, R8, 0x38, RZ, 0xc0, !PT ;  /* 0x0000003808087812 */ /* 0x000fe400078ec0ff */
[----:B------:R-:W-:Y:S02]  /*22020*/  LOP3.LUT R9, R9, 0x80, RZ, 0xfc, !PT ;  /* 0x0000008009097812 */ /* 0x000fe400078efcff */
[----:B------:R-:W-:Y:S01]  /*22030*/  SHF.R.U32.HI R10, RZ, 0x3, R10 ;  /* 0x00000003ff0a7819 */ /* 0x000fe2000001160a */
[----:B--2---:R-:W-:-:S02]  /*22040*/  IMAD.MOV.U32 R3, RZ, RZ, R6 ;  /* 0x000000ffff037224 */ /* 0x004fc400078e0006 */
        /* <DEDUP_REMOVED lines=42> */
[----:B------:R-:W-:Y:S01]  /*222f0*/  ISETP.GE.AND P1, PT, R9, UR4, PT ;  /* 0x0000000409007c0c */ /* 0x000fe2000bf26270 */
[----:B------:R-:W-:-:S12]  /*22300*/  BRA.DIV UR5, `(.L_x_4335) ;  /* 0x0000004e058c7947 */ /* 0x000fd8000b800000 */
[----:B------:R-:W2:Y:S04]  /*22310*/  LDL.LU R6, [R1+0x50] ;  /* 0x0000500001067983 */ /* 0x000ea80000300800 */
[----:B------:R-:W3:Y:S01]  /*22320*/  LDL R9, [R1+0x30] ;  /* 0x0000300001097983 */ /* 0x000ee20000100800 */
[----:B------:R-:W-:-:S04]  /*22330*/  IMAD.IADD R0, R10, 0x1, R17 ;  /* 0x000000010a007824 */ /* 0x000fc800078e0211 */
        /* <DEDUP_REMOVED lines=10> */
[----:B------:R-:W-:Y:S01]  /*223e0*/  @!PT LDS RZ, [RZ] ;  /* 0x00000000fffff984 */ /* 0x000fe20000000800 */
[----:B---3--:R-:W-:Y:S04]  /*223f0*/  @!P2 LDGSTS.E.BYPASS.LTC128B.128 [R9+0x15400], desc[UR60][R6.64], !P3 ;  /* 0x154000000609afae */ /* 0x008fe8000d901d7c */
        /* <DEDUP_REMOVED lines=68> */
[----:B------:R0:W2:Y:S02]  /*22840*/  SHFL.IDX PT, R3, R4, 0x7, 0x181f ;  /* 0x00f81f0004037f89 */ /* 0x0000a400000e0000 */
.L_x_4487:
[----:B------:R-:W-:Y:S01]  /*22850*/  VIADD R0, R0, 0x70 ;  /* 0x0000007000007836 */ /* 0x000fe20000000000 */
[----:B------:R-:W-:Y:S04]  /*22860*/  BSSY B0, `(.L_x_4336) ;  /* 0x000000c000007945 */ /* 0x000fe80003800000 */
[----:B------:R-:W-:-:S13]  /*22870*/  ISETP.GE.AND P2, PT, R0, R2, PT ;  /* 0x000000020000720c */ /* 0x000fda0003f46270 */
[----:B------:R-:W-:Y:S05]  /*22880*/  @P2 BRA `(.L_x_4337) ;  /* 0x0000000000242947 */ /* 0x000fea0003800000 */
[----:B0-----:R-:W4:Y:S01]  /*22890*/  LDL R4, [R1+0x30] ;  /* 0x0000300001047983 */ /* 0x001f220000100800 */
[----:B--2---:R-:W-:-:S05]  /*228a0*/  LEA R2, P2, R8, R3, 0x1 ;  /* 0x0000000308027211 */ /* 0x004fca00078408ff */
[----:B-1----:R-:W-:-:S05]  /*228b0*/  IMAD.X R3, RZ, RZ, R5, P2 ;  /* 0x000000ffff037224 */ /* 0x002fca00010e0605 */
[----:B------:R-:W-:Y:S01]  /*228c0*/  @!PT LDS RZ, [RZ] ;  /* 0x00000000fffff984 */ /* 0x000fe20000000800 */
[----:B------:R-:W-:Y:S01]  /*228d0*/  @!PT LDS RZ, [RZ] ;  /* 0x00000000fffff984 */ /* 0x000fe20000000800 */
[----:B------:R-:W-:Y:S01]  /*228e0*/  @!PT LDS RZ, [RZ] ;  /* 0x00000000fffff984 */ /* 0x000fe20000000800 */
[----:B----4-:R4:W-:Y:S04]  /*228f0*/  LDGSTS.E.BYPASS.LTC128B.128 [R4+0x18c00], desc[UR60][R2.64], !P3 ;  /* 0x18c0000002047fae */ /* 0x0109e8000d901d7c */
[----:B------:R4:W-:Y:S04]  /*22900*/  LDGSTS.E.BYPASS.LTC128B.128 [R4+0x1cc00], desc[UR60][R2.64+0x80], !P0 ;  /* 0x1cc0008002047fae */ /* 0x0009e8000c101d7c */
[----:B------:R4:W-:Y:S02]  /*22910*/  LDGSTS.E.BYPASS.LTC128B.128 [R4+0x20c00], desc[UR60][R2.64+0x100], !P1 ;  /* 0x20c0010002047fae */ /* 0x0009e4000c901d7c */
.L_x_4337:
[----:B------:R-:W-:Y:S05]  /*22920*/  BSYNC B0 ;  /* 0x0000000000007941 */ /* 0x000fea0003800000 */
.L_x_4336:
[----:B------:R0:W5:Y:S01]  /*22930*/  LDL R8, [R1+0x4] ;  /* 0x0000040001087983 */ /* 0x0001620000100800 */
[----:B------:R-:W-:Y:S01]  /*22940*/  PLOP3.LUT P0, PT, PT, PT, PT, 0x80, 0x0 ;  /* 0x000000000000781c */ /* 0x000fe20003f0f070 */
[----:B------:R-:W-:-:S12]  /*22950*/  NOP ;  /* 0x0000000000007918 */ /* 0x000fd80000000000 */
.L_x_4338:
[----:B----4-:R-:W4:Y:S01]  /*22960*/  LDL R2, [R1+0x4] ;  /* 0x0000040001027983 */ /* 0x010f220000100800 */
[----:B------:R-:W-:Y:S02]  /*22970*/  PLOP3.LUT P1, PT, P1, P0, PT, 0xa2, 0x0 ;  /* 0x000000000000781c */ /* 0x000fe40000f21472 */
[----:B----4-:R-:W-:-:S08]  /*22980*/  @P0 R2UR P1, UR4, R2 ;  /* 0x00000000020402ca */ /* 0x010fd00000020000 */
        /* <DEDUP_REMOVED lines=16> */
.L_x_4488:
[----:B------:R-:W-:Y:S05]  /*22a90*/  BSYNC B0 ;  /* 0x0000000000007941 */ /* 0x000fea0003800000 */
.L_x_4339:
        /* <DEDUP_REMOVED lines=49> */
.L_x_4347:
[----:B------:R-:W2:Y:S01]  /*22db0*/  LDL R2, [R1+0x4] ;  /* 0x0000040001027983 */ /* 0x000ea20000100800 */
[----:B------:R-:W-:Y:S01]  /*22dc0*/  BSSY B3, `(.L_x_4348) ;  /* 0x0000005000037945 */ /* 0x000fe20003800000 */
[----:B--2---:R-:W-:Y:S01]  /*22dd0*/  IMAD R3, R7, 0x8, R2 ;  /* 0x0000000807037824 */ /* 0x004fe200078e0202 */
[----:B------:R-:W-:-:S04]  /*22de0*/  SHF.L.U32 R2, R9, 0x1f, RZ ;  /* 0x0000001f09027819 */ /* 0x000fc800000006ff */
[----:B------:R-:W2:Y:S02]  /*22df0*/  SYNCS.PHASECHK.TRANS64.TRYWAIT P0, [R3+URZ+0x36840], R2 ;  /* 0x03684002030075a7 */ /* 0x000ea4000800017f */
[----:B--2---:R-:W-:Y:S05]  /*22e00*/  @!P0 BRA `(.L_x_4349) ;  /* 0x0000004c00bc8947 */ /* 0x004fea0003800000 */
.L_x_4489:
[----:B------:R-:W-:Y:S05]  /*22e10*/  BSYNC B3 ;  /* 0x0000000000037941 */ /* 0x000fea0003800000 */
.L_x_4348:
        /* <DEDUP_REMOVED lines=11> */
.L_x_4351:
[----:B------:R-:W-:Y:S05]  /*22ed0*/  BSYNC B3 ;  /* 0x0000000000037941 */ /* 0x000fea0003800000 */
.L_x_4350:
        /* <DEDUP_REMOVED lines=13> */
.L_x_4352:
        /* <DEDUP_REMOVED lines=16> */
.L_x_4353:
        /* <DEDUP_REMOVED lines=16> */
.L_x_4354:
        /* <DEDUP_REMOVED lines=18> */
.L_x_4490:
[----:B------:R-:W-:Y:S05]  /*232d0*/  BSYNC B3 ;  /* 0x0000000000037941 */ /* 0x000fea0003800000 */
.L_x_4355:
        /* <DEDUP_REMOVED lines=10> */
.L_x_4357:
[----:B------:R-:W2:Y:S01]  /*23380*/  LDL R3, [R1+0x8] ;  /* 0x0000080001037983 */ /* 0x000ea20000100800 */
[----:B------:R-:W-:Y:S01]  /*23390*/  BSSY B3, `(.L_x_4358) ;  /* 0x0000004000037945 */ /* 0x000fe20003800000 */
[----:B--2---:R-:W-:-:S13]  /*233a0*/  LOP3.LUT P0, RZ, R3, 0x8, RZ, 0xc0, !PT ;  /* 0x0000000803ff7812 */ /* 0x004fda000780c0ff */
[----:B------:R-:W-:Y:S05]  /*233b0*/  @P0 BRA `(.L_x_4359) ;  /* 0x0000000000040947 */ /* 0x000fea0003800000 */
[----:B------:R-:W-:Y:S01]  /*233c0*/  BPT.TRAP 0x1 ;  /* 0x000000040000795c */ /* 0x000fe20000300000 */
.L_x_4359:
[----:B------:R-:W-:Y:S05]  /*233d0*/  BSYNC B3 ;  /* 0x0000000000037941 */ /* 0x000fea0003800000 */
.L_x_4358:
        /* <DEDUP_REMOVED lines=14> */
.L_x_4360:
        /* <DEDUP_REMOVED lines=16> */
.L_x_4361:
        /* <DEDUP_REMOVED lines=16> */
.L_x_4362:
        /* <DEDUP_REMOVED lines=13> */
.L_x_4346:
[----:B------:R-:W-:Y:S05]  /*23790*/  BSYNC B1 ;  /* 0x0000000000017941 */ /* 0x000fea0003800000 */
.L_x_4345:
[----:B0-----:R-:W2:Y:S04]  /*237a0*/  LDL.LU R0, [R1+0x38] ;  /* 0x0000380001007983 */ /* 0x001ea80000300800 */
[----:B------:R0:W-:Y:S04]  /*237b0*/  STL [R1+0xc], R7 ;  /* 0x00000c0701007387 */ /* 0x0001e80000100800 */
[----:B------:R0:W-:Y:S02]  /*237c0*/  STL [R1+0x14], R9 ;  /* 0x0000140901007387 */ /* 0x0001e40000100800 */
[----:B0-2---:R-:W-:-:S07]  /*237d0*/  VIADD R0, R0, 0xfffffffd ;  /* 0xfffffffd00007836 */ /* 0x005fce0000000000 */
.L_x_4344:
[----:B------:R-:W-:Y:S05]  /*237e0*/  BSYNC B2 ;  /* 0x0000000000027941 */ /* 0x000fea0003800000 */
.L_x_4343:
[----:B------:R-:W2:Y:S01]  /*237f0*/  LDL.LU R2, [R1+0x3c] ;  /* 0x00003c0001027983 */ /* 0x000ea20000300800 */
[----:B------:R-:W-:-:S05]  /*23800*/  IMAD.MOV R8, RZ, RZ, -R8 ;  /* 0x000000ffff087224 */ /* 0x000fca00078e0a08 */
[----:B--2---:R-:W-:-:S13]  /*23810*/  ISETP.NE.AND P0, PT, R2, R8, PT ;  /* 0x000000080200720c */ /* 0x004fda0003f05270 */
[----:B------:R-:W-:Y:S05]  /*23820*/  @!P0 BRA `(.L_x_4342) ;  /* 0x00000018001c8947 */ /* 0x000fea0003800000 */
[----:B------:R0:W5:Y:S02]  /*23830*/  LDL R8, [R1] ;  /* 0x0000000001087983 */ /* 0x0001640000100800 */
.L_x_4399:
[----:B--2---:R-:W2:Y:S04]  /*23840*/  LDL R4, [R1+0x8] ;  /* 0x0000080001047983 */ /* 0x004ea80000100800 */
[----:B------:R-:W4:Y:S04]  /*23850*/  LDL R3, [R1+0xc] ;  /* 0x00000c0001037983 */ /* 0x000f280000100800 */
[----:B---3--:R-:W3:Y:S01]  /*23860*/  LDL R2, [R1+0x14] ;  /* 0x0000140001027983 */ /* 0x008ee20000100800 */
[----:B------:R-:W-:Y:S05]  /*23870*/  YIELD ;  /* 0x0000000000007946 */ /* 0x000fea0003800000 */
[----:B------:R-:W-:Y:S01]  /*23880*/  BSSY B1, `(.L_x_4363) ;  /* 0x00000be000017945 */ /* 0x000fe20003800000 */
[----:B--2---:R-:W-:Y:S01]  /*23890*/  LOP3.LUT P1, RZ, R4, 0x4, RZ, 0xc0, !PT ;  /* 0x0000000404ff7812 */ /* 0x004fe2000782c0ff */
[----:B----4-:R-:W-:-:S05]  /*238a0*/  VIADD R4, R3, 0x1 ;  /* 0x0000000103047836 */ /* 0x010fca0000000000 */
[----:B------:R-:W-:-:S04]  /*238b0*/  ISETP.NE.AND P0, PT, R4, 0x2, PT ;  /* 0x000000020400780c */ /* 0x000fc80003f05270 */
[----:B-1----:R-:W-:Y:S02]  /*238c0*/  SEL R5, RZ, 0x1, P0 ;  /* 0x00000001ff057807 */ /* 0x002fe40000000000 */
        /* <DEDUP_REMOVED lines=27> */
.L_x_4365:
[----:B------:R-:W2:Y:S01]  /*23a80*/  LDL R2, [R1+0x4] ;  /* 0x0000040001027983 */ /* 0x000ea20000100800 */
[----:B------:R-:W-:Y:S01]  /*23a90*/  BSSY B2, `(.L_x_4366) ;  /* 0x0000005000027945 */ /* 0x000fe20003800000 */
[----:B--2---:R-:W-:Y:S01]  /*23aa0*/  IMAD R3, R4, 0x8, R2 ;  /* 0x0000000804037824 */ /* 0x004fe200078e0202 */
[----:B------:R-:W-:-:S04]  /*23ab0*/  SHF.L.U32 R2, R5, 0x1f, RZ ;  /* 0x0000001f05027819 */ /* 0x000fc800000006ff */
[----:B------:R-:W2:Y:S02]  /*23ac0*/  SYNCS.PHASECHK.TRANS64.TRYWAIT P0, [R3+URZ+0x36840], R2 ;  /* 0x03684002030075a7 */ /* 0x000ea4000800017f */
[----:B--2---:R-:W-:Y:S05]  /*23ad0*/  @!P0 BRA `(.L_x_4367) ;  /* 0x0000004000b08947 */ /* 0x004fea0003800000 */
.L_x_4491:
[----:B------:R-:W-:Y:S05]  /*23ae0*/  BSYNC B2 ;  /* 0x0000000000027941 */ /* 0x000fea0003800000 */
.L_x_4366:
        /* <DEDUP_REMOVED lines=11> */
.L_x_4369:
[----:B------:R-:W-:Y:S05]  /*23ba0*/  BSYNC B2 ;  /* 0x0000000000027941 */ /* 0x000fea0003800000 */
.L_x_4368:
        /* <DEDUP_REMOVED lines=13> */
.L_x_4370:
        /* <DEDUP_REMOVED lines=16> */
.L_x_4371:
        /* <DEDUP_REMOVED lines=16> */
.L_x_4372:
        /* <DEDUP_REMOVED lines=18> */
.L_x_4492:
[----:B------:R-:W-:Y:S05]  /*23fa0*/  BSYNC B2 ;  /* 0x0000000000027941 */ /* 0x000fea0003800000 */
.L_x_4373:
        /* <DEDUP_REMOVED lines=10> */
.L_x_4375:
[----:B------:R-:W2:Y:S01]  /*24050*/  LDL R3, [R1+0x8] ;  /* 0x0000080001037983 */ /* 0x000ea20000100800 */
[----:B------:R-:W-:Y:S01]  /*24060*/  BSSY B2, `(.L_x_4376) ;  /* 0x0000004000027945 */ /* 0x000fe20003800000 */
[----:B--2---:R-:W-:-:S13]  /*24070*/  LOP3.LUT P0, RZ, R3, 0x8, RZ, 0xc0, !PT ;  /* 0x0000000803ff7812 */ /* 0x004fda000780c0ff */
[----:B------:R-:W-:Y:S05]  /*24080*/  @P0 BRA `(.L_x_4377) ;  /* 0x0000000000040947 */ /* 0x000fea0003800000 */
[----:B------:R-:W-:Y:S01]  /*24090*/  BPT.TRAP 0x1 ;  /* 0x000000040000795c */ /* 0x000fe20000300000 */
.L_x_4377:
[----:B------:R-:W-:Y:S05]  /*240a0*/  BSYNC B2 ;  /* 0x0000000000027941 */ /* 0x000fea0003800000 */
.L_x_4376:
        /* <DEDUP_REMOVED lines=14> */
.L_x_4378:
        /* <DEDUP_REMOVED lines=16> */
.L_x_4379:
        /* <DEDUP_REMOVED lines=16> */
.L_x_4380:
        /* <DEDUP_REMOVED lines=13> */
.L_x_4364:
[----:B------:R-:W-:Y:S05]  /*24460*/  BSYNC B1 ;  /* 0x0000000000017941 */ /* 0x000fea0003800000 */
.L_x_4363:
        /* <DEDUP_REMOVED lines=35> */
.L_x_4383:
[----:B------:R-:W3:Y:S01]  /*246a0*/  LDL R2, [R1+0x4] ;  /* 0x0000040001027983 */ /* 0x000ee20000100800 */
[----:B------:R-:W-:Y:S01]  /*246b0*/  BSSY B2, `(.L_x_4384) ;  /* 0x0000005000027945 */ /* 0x000fe20003800000 */
[----:B---3--:R-:W-:Y:S01]  /*246c0*/  IMAD R3, R11, 0x8, R2 ;  /* 0x000000080b037824 */ /* 0x008fe200078e0202 */
[----:B------:R-:W-:-:S04]  /*246d0*/  SHF.L.U32 R2, R10, 0x1f, RZ ;  /* 0x0000001f0a027819 */ /* 0x000fc800000006ff */
[----:B------:R-:W3:Y:S02]  /*246e0*/  SYNCS.PHASECHK.TRANS64.TRYWAIT P0, [R3+URZ+0x36840], R2 ;  /* 0x03684002030075a7 */ /* 0x000ee4000800017f */
[----:B---3--:R-:W-:Y:S05]  /*246f0*/  @!P0 BRA `(.L_x_4385) ;  /* 0x0000003400d08947 */ /* 0x008fea0003800000 */
.L_x_4493:
[----:B------:R-:W-:Y:S05]  /*24700*/  BSYNC B2 ;  /* 0x0000000000027941 */ /* 0x000fea0003800000 */
.L_x_4384:
        /* <DEDUP_REMOVED lines=11> */
.L_x_4387:
[----:B------:R-:W-:Y:S05]  /*247c0*/  BSYNC B2 ;  /* 0x0000000000027941 */ /* 0x000fea0003800000 */
.L_x_4386:
        /* <DEDUP_REMOVED lines=14> */
.L_x_4388:
        /* <DEDUP_REMOVED lines=16> */
.L_x_4389:
        /* <DEDUP_REMOVED lines=16> */
.L_x_4390:
        /* <DEDUP_REMOVED lines=16> */
.L_x_4494:
[----:B------:R-:W-:Y:S05]  /*24bb0*/  BSYNC B2 ;  /* 0x0000000000027941 */ /* 0x000fea0003800000 */
.L_x_4391:
        /* <DEDUP_REMOVED lines=10> */
.L_x_4393:
[----:B------:R-:W2:Y:S01]  /*24c60*/  LDL R3, [R1+0x8] ;  /* 0x0000080001037983 */ /* 0x000ea20000100800 */
[----:B------:R-:W-:Y:S01]  /*24c70*/  BSSY B2, `(.L_x_4394) ;  /* 0x0000004000027945 */ /* 0x000fe20003800000 */
[----:B--2---:R-:W-:-:S13]  /*24c80*/  LOP3.LUT P0, RZ, R3, 0x8, RZ, 0xc0, !PT ;  /* 0x0000000803ff7812 */ /* 0x004fda000780c0ff */
[----:B------:R-:W-:Y:S05]  /*24c90*/  @P0 BRA `(.L_x_4395) ;  /* 0x0000000000040947 */ /* 0x000fea0003800000 */
[----:B------:R-:W-:Y:S01]  /*24ca0*/  BPT.TRAP 0x1 ;  /* 0x000000040000795c */ /* 0x000fe20000300000 */
.L_x_4395:
[----:B------:R-:W-:Y:S05]  /*24cb0*/  BSYNC B2 ;  /* 0x0000000000027941 */ /* 0x000fea0003800000 */
.L_x_4394:
        /* <DEDUP_REMOVED lines=13> */
.L_x_4396:
        /* <DEDUP_REMOVED lines=16> */
.L_x_4397:
        /* <DEDUP_REMOVED lines=16> */
.L_x_4398:
        /* <DEDUP_REMOVED lines=13> */
.L_x_4382:
[----:B------:R-:W-:Y:S05]  /*25060*/  BSYNC B1 ;  /* 0x0000000000017941 */ /* 0x000fea0003800000 */
.L_x_4381:
[C---:B------:R-:W-:Y:S01]  /*25070*/  ISETP.GT.AND P0, PT, R0.reuse, 0x1, PT ;  /* 0x000000010000780c */ /* 0x040fe20003f04270 */
[----:B------:R-:W-:-:S12]  /*25080*/  VIADD R0, R0, 0xfffffffe ;  /* 0xfffffffe00007836 */ /* 0x000fd80000000000 */
[----:B------:R-:W-:Y:S05]  /*25090*/  @P0 BRA `(.L_x_4399) ;  /* 0xffffffe400e80947 */ /* 0x000fea000383ffff */
.L_x_4342:
[----:B------:R-:W-:Y:S05]  /*250a0*/  BSYNC B0 ;  /* 0x0000000000007941 */ /* 0x000fea0003800000 */
.L_x_4341:
        /* <DEDUP_REMOVED lines=8> */
[----:B------:R-:W4:Y:S02]  /*25130*/  FLO.U32 R0, UR4 ;  /* 0x0000000400007d00 */ /* 0x000f2400080e0000 */
        /* <DEDUP_REMOVED lines=8> */
.L_x_4401:
[----:B------:R-:W-:Y:S05]  /*251c0*/  BSYNC B0 ;  /* 0x0000000000007941 */ /* 0x000fea0003800000 */
.L_x_4400:
        /* <DEDUP_REMOVED lines=12> */
.L_x_4495:
[----:B------:R-:W-:Y:S05]  /*25290*/  BSYNC B1 ;  /* 0x0000000000017941 */ /* 0x000fea0003800000 */
.L_x_4404:
        /* <DEDUP_REMOVED lines=10> */
.L_x_4406:
[----:B------:R-:W2:Y:S01]  /*25340*/  LDL R0, [R1+0x8] ;  /* 0x0000080001007983 */ /* 0x000ea20000100800 */
[----:B------:R-:W-:Y:S01]  /*25350*/  BSSY B1, `(.L_x_4407) ;  /* 0x0000004000017945 */ /* 0x000fe20003800000 */
[----:B--2---:R-:W-:-:S13]  /*25360*/  LOP3.LUT P0, RZ, R0, 0x8, RZ, 0xc0, !PT ;  /* 0x0000000800ff7812 */ /* 0x004fda000780c0ff */
[----:B------:R-:W-:Y:S05]  /*25370*/  @P0 BRA `(.L_x_4408) ;  /* 0x0000000000040947 */ /* 0x000fea0003800000 */
[----:B------:R-:W-:Y:S01]  /*25380*/  BPT.TRAP 0x1 ;  /* 0x000000040000795c */ /* 0x000fe20000300000 */
.L_x_4408:
[----:B------:R-:W-:Y:S05]  /*25390*/  BSYNC B1 ;  /* 0x0000000000017941 */ /* 0x000fea0003800000 */
.L_x_4407:
[----:B-1----:R-:W2:Y:S04]  /*253a0*/  LDL R5, [R1+0x4] ;  /* 0x0000040001057983 */ /* 0x002ea80000100800 */
[----:B------:R-:W2:Y:S04]  /*253b0*/  LDL R0, [R1+0xc] ;  /* 0x00000c0001007983 */ /* 0x000ea80000100800 */
[----:B------:R-:W4:Y:S04]  /*253c0*/  LDL.LU R4, [R1+0x1c] ;  /* 0x00001c0001047983 */ /* 0x000f280000300800 */
        /* <DEDUP_REMOVED lines=9> */
[----:B----4-:R-:W-:Y:S02]  /*25460*/  IMAD R3, R3, 0x70, R4 ;  /* 0x0000007003037824 */ /* 0x010fe400078e0204 */
[----:B------:R-:W-:-:S07]  /*25470*/  VIADD R4, R0, 0x400 ;  /* 0x0000040000047836 */ /* 0x000fce0000000000 */
.L_x_4409:
        /* <DEDUP_REMOVED lines=16> */
.L_x_4410:
        /* <DEDUP_REMOVED lines=16> */
.L_x_4411:
        /* <DEDUP_REMOVED lines=11> */
.L_x_4403:
[----:B------:R-:W-:Y:S05]  /*25730*/  BSYNC B0 ;  /* 0x0000000000007941 */ /* 0x000fea0003800000 */
.L_x_4402:
        /* <DEDUP_REMOVED lines=9> */
.L_x_4321:
[----:B------:R-:W-:Y:S05]  /*257d0*/  BSYNC B7 ;  /* 0x0000000000077941 */ /* 0x000fea0003800000 */
.L_x_4319:
[----:B---3-5:R-:W2:Y:S02]  /*257e0*/  LDL R8, [R1+0x8] ;  /* 0x0000080001087983 */ /* 0x028ea40000100800 */
        /* <DEDUP_REMOVED lines=12> */
.L_x_4412:
[----:B------:R-:W2:Y:S01]  /*258b0*/  LDL R7, [R1+0x2c] ;  /* 0x00002c0001077983 */ /* 0x000ea20000100800 */
[----:B------:R-:W-:Y:S01]  /*258c0*/  UMOV UR4, 0xffffffff ;  /* 0xffffffff00047882 */ /* 0x000fe20000000000 */
[----:B--2---:R-:W-:Y:S02]  /*258d0*/  ISETP.NE.AND P5, PT, R7, 0x1f, PT ;  /* 0x0000001f0700780c */ /* 0x004fe40003fa5270 */
[----:B------:R-:W-:Y:S11]  /*258e0*/  BRA.DIV UR4, `(.L_x_4414) ;  /* 0x0000002604907947 */ /* 0x000ff6000b800000 */
[----:B-1----:R-:W-:Y:S01]  /*258f0*/  IMAD.IADD R0, R19, 0x1, R7 ;  /* 0x0000000113007824 */ /* 0x002fe200078e0207 */
[----:B------:R-:W-:Y:S01]  /*25900*/  ULDC UR4, c[0x0][0xc3c] ;  /* 0x00030f0000047ab9 */ /* 0x000fe20000000800 */
[----:B------:R-:W-:-:S03]  /*25910*/  LOP3.LUT P4, RZ, R8, 0x1, RZ, 0xc0, !PT ;  /* 0x0000000108ff7812 */ /* 0x000fc6000788c0ff */
        /* <DEDUP_REMOVED lines=28> */
.L_x_4505:
[----:B------:R-:W-:Y:S02]  /*25ae0*/  ULDC UR4, c[0x0][0xc38] ;  /* 0x00030e0000047ab9 */ /* 0x000fe40000000800 */
[----:B------:R-:W-:-:S04]  /*25af0*/  IMAD.U32 R16, RZ, RZ, UR4 ;  /* 0x00000004ff107e24 */ /* 0x000fc8000f8e00ff */
[----:B-1----:R-:W-:-:S04]  /*25b00*/  IMAD R6, R6, R16, RZ ;  /* 0x0000001006067224 */ /* 0x002fc800078e02ff */
[----:B------:R-:W-:-:S05]  /*25b10*/  IMAD.IADD R4, R4, 0x1, R6 ;  /* 0x0000000104047824 */ /* 0x000fca00078e0206 */
[----:B------:R-:W-:-:S13]  /*25b20*/  ISETP.GT.AND P4, PT, R4, R0, PT ;  /* 0x000000000400720c */ /* 0x000fda0003f84270 */
[----:B------:R-:W-:Y:S05]  /*25b30*/  @P4 BRA `(.L_x_4415) ;  /* 0x0000000000a04947 */ /* 0x000fea0003800000 */
.L_x_4420:
[----:B------:R-:W1:Y:S01]  /*25b40*/  LDC R2, c[0x0][0xc3c] ;  /* 0x00030f00ff027b82 */ /* 0x000e620000000800 */
[----:B------:R-:W-:-:S05]  /*25b50*/  VIADD R19, R19, 0x1f ;  /* 0x0000001f13137836 */ /* 0x000fca0000000000 */
[----:B-1----:R-:W-:-:S13]  /*25b60*/  ISETP.GE.AND P4, PT, R19, R2, PT ;  /* 0x000000021300720c */ /* 0x002fda0003f86270 */
[----:B------:R-:W-:Y:S05]  /*25b70*/  @P4 BRA `(.L_x_4416) ;  /* 0x0000000400484947 */ /* 0x000fea0003800000 */
[----:B------:R-:W0:Y:S01]  /*25b80*/  LDL R3, [R1+0x2c] ;  /* 0x00002c0001037983 */ /* 0x000e220000100800 */
[----:B------:R-:W-:Y:S01]  /*25b90*/  BSSY B0, `(.L_x_4417) ;  /* 0x0000008000007945 */ /* 0x000fe20003800000 */
[----:B0-----:R-:W-:-:S05]  /*25ba0*/  IMAD.IADD R5, R19, 0x1, R3 ;  /* 0x0000000113057824 */ /* 0x001fca00078e0203 */
[----:B------:R-:W-:Y:S01]  /*25bb0*/  ISETP.GE.OR P4, PT, R5, R2, !P5 ;  /* 0x000000020500720c */ /* 0x000fe20006f86670 */
[----:B------:R-:W-:-:S12]  /*25bc0*/  IMAD.MOV.U32 R2, RZ, RZ, RZ ;  /* 0x000000ffff027224 */ /* 0x000fd800078e00ff */
[----:B------:R-:W-:Y:S05]  /*25bd0*/  @P4 BRA `(.L_x_4418) ;  /* 0x00000000000c4947 */ /* 0x000fea0003800000 */
[----:B------:R-:W0:Y:S02]  /*25be0*/  LDC.64 R2, c[0x0][0xc80] ;  /* 0x00032000ff027b82 */ /* 0x000e240000000a00 */
[----:B0-----:R-:W-:-:S06]  /*25bf0*/  IMAD.WIDE R2, R5, 0x4, R2 ;  /* 0x0000000405027825 */ /* 0x001fcc00078e0202 */
[----:B------:R0:W5:Y:S02]  /*25c00*/  LDG.E R2, desc[UR60][R2.64] ;  /* 0x0000003c02027981 */ /* 0x000164000c1e1900 */
.L_x_4418:
[----:B------:R-:W-:Y:S05]  /*25c10*/  BSYNC B0 ;  /* 0x0000000000007941 */ /* 0x000fea0003800000 */
.L_x_4417:
[----:B------:R-:W-:-:S03]  /*25c20*/  UMOV UR4, 0xffffffff ;  /* 0xffffffff00047882 */ /* 0x000fc60000000000 */
[----:B------:R-:W-:Y:S05]  /*25c30*/  BRA.DIV UR4, `(.L_x_4419) ;  /* 0x0000002604f87947 */ /* 0x000fea000b800000 */
[----:B0-----:R-:W2:Y:S02]  /*25c40*/  LDL R3, [R1+0x8] ;  /* 0x0000080001037983 */ /* 0x001ea40000100800 */
[----:B--2---:R-:W-:Y:S02]  /*25c50*/  LOP3.LUT P4, RZ, R3, 0x1, RZ, 0xc0, !PT ;  /* 0x0000000103ff7812 */ /* 0x004fe4000788c0ff */
        /* <DEDUP_REMOVED lines=16> */
.L_x_4513:
[----:B------:R-:W-:Y:S02]  /*25d60*/  ULDC UR4, c[0x0][0xc38] ;  /* 0x00030e0000047ab9 */ /* 0x000fe40000000800 */
[----:B------:R-:W-:-:S04]  /*25d70*/  IMAD.U32 R16, RZ, RZ, UR4 ;  /* 0x00000004ff107e24 */ /* 0x000fc8000f8e00ff */
[----:B-1----:R-:W-:-:S04]  /*25d80*/  IMAD R6, R6, R16, RZ ;  /* 0x0000001006067224 */ /* 0x002fc800078e02ff */
[----:B------:R-:W-:-:S05]  /*25d90*/  IMAD.IADD R4, R6, 0x1, R4 ;  /* 0x0000000106047824 */ /* 0x000fca00078e0204 */
[----:B------:R-:W-:-:S13]  /*25da0*/  ISETP.GT.AND P4, PT, R4, R0, PT ;  /* 0x000000000400720c */ /* 0x000fda0003f84270 */
[----:B------:R-:W-:Y:S05]  /*25db0*/  @!P4 BRA `(.L_x_4420) ;  /* 0xfffffffc0060c947 */ /* 0x000fea000383ffff */
.L_x_4415:
        /* <DEDUP_REMOVED lines=8> */
.L_x_4517:
[----:B------:R-:W-:Y:S01]  /*25e40*/  ISETP.NE.AND P0, PT, R3, RZ, PT ;  /* 0x000000ff0300720c */ /* 0x000fe20003f05270 */
[----:B-1----:R-:W-:-:S12]  /*25e50*/  IMAD.MOV.U32 R2, RZ, RZ, RZ ;  /* 0x000000ffff027224 */ /* 0x002fd800078e00ff */
[----:B------:R-:W-:Y:S05]  /*25e60*/  @!P0 BRA `(.L_x_4422) ;  /* 0x0000000000108947 */ /* 0x000fea0003800000 */
[----:B------:R-:W-:Y:S01]  /*25e70*/  UMOV UR4, 0xffffffff ;  /* 0xffffffff00047882 */ /* 0x000fe20000000000 */
[----:B------:R-:W-:Y:S02]  /*25e80*/  VIADD R12, R4, 0xffffffff ;  /* 0xffffffff040c7836 */ /* 0x000fe40000000000 */
[----:B------:R-:W-:Y:S05]  /*25e90*/  BRA.DIV UR4, `(.L_x_4423) ;  /* 0x0000002a04887947 */ /* 0x000fea000b800000 */
[----:B------:R1:W3:Y:S02]  /*25ea0*/  SHFL.IDX PT, R2, R5, R12, 0x1f ;  /* 0x00001f0c05027589 */ /* 0x0002e400000e0000 */
.L_x_4422:
        /* <DEDUP_REMOVED lines=31> */
.L_x_4416:
[----:B------:R-:W-:Y:S01]  /*260a0*/  UMOV UR4, URZ ;  /* 0x0000003f00047c82 */ /* 0x000fe20008000000 */
[----:B------:R-:W-:Y:S01]  /*260b0*/  UMOV UR5, URZ ;  /* 0x0000003f00057c82 */ /* 0x000fe20008000000 */
[----:B------:R-:W-:Y:S01]  /*260c0*/  ULDC UR6, c[0x0][0xc3c] ;  /* 0x00030f0000067ab9 */ /* 0x000fe20000000800 */
[----:B------:R-:W-:Y:S02]  /*260d0*/  IMAD.MOV.U32 R16, RZ, RZ, R0 ;  /* 0x000000ffff107224 */ /* 0x000fe400078e0000 */
[----:B------:R-:W-:Y:S02]  /*260e0*/  IMAD.U32 R17, RZ, RZ, UR4 ;  /* 0x00000004ff117e24 */ /* 0x000fe4000f8e00ff */
[----:B------:R-:W-:Y:S02]  /*260f0*/  IMAD.U32 R18, RZ, RZ, UR5 ;  /* 0x00000005ff127e24 */ /* 0x000fe4000f8e00ff */
[----:B------:R-:W-:-:S07]  /*26100*/  IMAD.U32 R19, RZ, RZ, UR6 ;  /* 0x00000006ff137e24 */ /* 0x000fce000f8e00ff */
.L_x_4424:
        /* <DEDUP_REMOVED lines=11> */
.L_x_4413:
[----:B------:R-:W-:Y:S02]  /*261c0*/  ULDC UR4, c[0x0][0xc3c] ;  /* 0x00030f0000047ab9 */ /* 0x000fe40000000800 */
[----:B---3--:R-:W-:-:S13]  /*261d0*/  ISETP.GE.AND P0, PT, R19, UR4, PT ;  /* 0x0000000413007c0c */ /* 0x008fda000bf06270 */
[----:B------:R-:W-:Y:S05]  /*261e0*/  @!P0 BRA `(.L_x_4425) ;  /* 0xffffff9000808947 */ /* 0x000fea000383ffff */
[----:B------:R-:W-:Y:S05]  /*261f0*/  BSYNC B8 ;  /* 0x0000000000087941 */ /* 0x000fea0003800000 */
.L_x_4275:
        /* <DEDUP_REMOVED lines=12> */
.L_x_4520:
[----:B------:R-:W-:Y:S05]  /*262c0*/  BSYNC B0 ;  /* 0x0000000000007941 */ /* 0x000fea0003800000 */
.L_x_4426:
[----:B------:R-:W-:-:S03]  /*262d0*/  UMOV UR4, 0xffffffff ;  /* 0xffffffff00047882 */ /* 0x000fc60000000000 */
[----:B------:R-:W-:Y:S05]  /*262e0*/  BRA.DIV UR4, `(.L_x_4428) ;  /* 0x0000002604b07947 */ /* 0x000fea000b800000 */
[----:B------:R-:W1:Y:S02]  /*262f0*/  S2R R2, SR_TID.X ;  /* 0x0000000000027919 */ /* 0x000e640000002100 */
[----:B-1----:R-:W-:-:S04]  /*26300*/  SHF.R.U32.HI R2, RZ, 0x5, R2 ;  /* 0x00000005ff027819 */ /* 0x002fc80000011602 */
[----:B------:R-:W-:-:S05]  /*26310*/  LOP3.LUT R2, R2, 0x3, RZ, 0xc0, !PT ;  /* 0x0000000302027812 */ /* 0x000fca00078ec0ff */
[----:B------:R1:W2:Y:S02]  /*26320*/  SHFL.IDX PT, R14, R2, RZ, 0x1f ;  /* 0x00001fff020e7589 */ /* 0x0002a400000e0000 */
.L_x_4523:
[----:B--2---:R-:W-:-:S13]  /*26330*/  ISETP.NE.AND P0, PT, R14, RZ, PT ;  /* 0x000000ff0e00720c */ /* 0x004fda0003f05270 */
[----:B------:R-:W-:Y:S05]  /*26340*/  @P0 BRA `(.L_x_4060) ;  /* 0x00000000009c0947 */ /* 0x000fea0003800000 */
[----:B------:R-:W-:-:S03]  /*26350*/  UMOV UR4, 0xffffffff ;  /* 0xffffffff00047882 */ /* 0x000fc60000000000 */
[----:B------:R-:W-:Y:S05]  /*26360*/  BRA.DIV UR4, `(.L_x_4429) ;  /* 0x0000002604c47947 */ /* 0x000fea000b800000 */
[----:B------:R-:W-:-:S13]  /*26370*/  ELECT P6, URZ, PT ;  /* 0x00000000003f782f */ /* 0x000fda00038c0000 */
.L_x_4526:
        /* <DEDUP_REMOVED lines=8> */
.L_x_4430:
        /* <DEDUP_REMOVED lines=14> */
.L_x_4527:
[----:B------:R-:W1:Y:S02]  /*264e0*/  SYNCS.PHASECHK.TRANS64.TRYWAIT P0, [R7+URZ], R2 ;  /* 0x00000002070075a7 */ /* 0x000e64000800017f */
[----:B-1----:R-:W-:Y:S05]  /*264f0*/  @!P0 BRA `(.L_x_4432) ;  /* 0x0000002400948947 */ /* 0x002fea0003800000 */
.L_x_4528:
[----:B------:R-:W-:Y:S05]  /*26500*/  @!P2 BRA `(.L_x_4433) ;  /* 0x000000000004a947 */ /* 0x000fea0003800000 */
[----:B------:R-:W-:Y:S01]  /*26510*/  BPT.TRAP 0x1 ;  /* 0x000000040000795c */ /* 0x000fe20000300000 */
.L_x_4433:
[----:B------:R-:W2:Y:S01]  /*26520*/  LDL.LU R4, [R1+0xc] ;  /* 0x00000c0001047983 */ /* 0x000ea20000300800 */
[----:B------:R-:W-:-:S04]  /*26530*/  VIADD R0, R0, 0x36860 ;  /* 0x0003686000007836 */ /* 0x000fc80000000000 */
[----:B--2---:R-:W-:-:S04]  /*26540*/  IMAD R4, R4, 0x8, R0 ;  /* 0x0000000804047824 */ /* 0x004fc800078e0200 */
[----:B------:R-:W2:Y:S02]  /*26550*/  SYNCS.PHASECHK.TRANS64.TRYWAIT P0, [R4+URZ], R5 ;  /* 0x00000005040075a7 */ /* 0x000ea4000800017f */
[----:B--2---:R-:W-:Y:S05]  /*26560*/  @!P0 BRA `(.L_x_4434) ;  /* 0x00000024008c8947 */ /* 0x004fea0003800000 */
.L_x_4529:
[----:B------:R-:W-:-:S07]  /*26570*/  IMAD R3, R3, 0x8, R0 ;  /* 0x0000000803037824 */ /* 0x000fce00078e0200 */
.L_x_4435:
[----:B---3--:R3:W4:Y:S02]  /*26580*/  SYNCS.PHASECHK.TRANS64.TRYWAIT P0, [R3+URZ], R2 ;  /* 0x00000002030075a7 */ /* 0x008724000800017f */
[----:B----4-:R-:W-:Y:S05]  /*26590*/  @!P0 NANOSLEEP.SYNCS 0x989680 ;  /* 0x009896800000895d */ /* 0x010fea0003900000 */
[----:B------:R-:W4:Y:S02]  /*265a0*/  @!P0 SYNCS.PHASECHK.TRANS64 P0, [R3+URZ], R2 ;  /* 0x00000002030085a7 */ /* 0x000f24000800007f */
[----:B----4-:R-:W-:Y:S05]  /*265b0*/  @!P0 BRA `(.L_x_4435) ;  /* 0xfffffffc00f08947 */ /* 0x010fea000383ffff */
.L_x_4060:
[----:B------:R-:W-:Y:S05]  /*265c0*/  BSYNC B9 ;  /* 0x0000000000097941 */ /* 0x000fea0003800000 */
.L_x_4057:
[----:B------:R-:W-:Y:S05]  /*265d0*/  EXIT ;  /* 0x000000000000794d */ /* 0x000fea0003800000 */
.L_x_4078:
[----:B0-----:R0:W1:Y:S02]  /*265e0*/  SYNCS.PHASECHK.TRANS64.TRYWAIT P5, [R43+URZ+0x36890], R100 ;  /* 0x036890642b0075a7 */ /* 0x00106400080a017f */
[----:B-1----:R-:W-:Y:S05]  /*265f0*/  @!P5 NANOSLEEP.SYNCS 0x989680 ;  /* 0x009896800000d95d */ /* 0x002fea0003900000 */
[----:B------:R-:W1:Y:S02]  /*26600*/  @!P5 SYNCS.PHASECHK.TRANS64 P5, [R43+URZ+0x36890], R100 ;  /* 0x036890642b00d5a7 */ /* 0x000e6400080a007f */
[----:B-1----:R-:W-:Y:S05]  /*26610*/  @!P5 BRA `(.L_x_4078) ;  /* 0xfffffffc00f0d947 */ /* 0x002fea000383ffff */
[----:B------:R-:W-:Y:S05]  /*26620*/  BRA `(.L_x_4436) ;  /* 0xfffffdd000d07947 */ /* 0x000fea000383ffff */
.L_x_4132:
[----:B-1----:R1:W3:Y:S02]  /*26630*/  SYNCS.PHASECHK.TRANS64.TRYWAIT P5, [R43+URZ+0x36890], R100 ;  /* 0x036890642b0075a7 */ /* 0x0022e400080a017f */
[----:B---3--:R-:W-:Y:S05]  /*26640*/  @!P5 NANOSLEEP.SYNCS 0x989680 ;  /* 0x009896800000d95d */ /* 0x008fea0003900000 */
[----:B------:R-:W3:Y:S02]  /*26650*/  @!P5 SYNCS.PHASECHK.TRANS64 P5, [R43+URZ+0x36890], R100 ;  /* 0x036890642b00d5a7 */ /* 0x000ee400080a007f */
[----:B---3--:R-:W-:Y:S05]  /*26660*/  @!P5 BRA `(.L_x_4132) ;  /* 0xfffffffc00f0d947 */ /* 0x008fea000383ffff */
[----:B------:R-:W-:Y:S05]  /*26670*/  BRA `(.L_x_4437) ;  /* 0xfffffe08003c7947 */ /* 0x000fea000383ffff */
.L_x_4157:
[----:B-1----:R1:W2:Y:S02]  /*26680*/  SYNCS.PHASECHK.TRANS64.TRYWAIT P3, [R43+URZ+0x36890], R100 ;  /* 0x036890642b0075a7 */ /* 0x0022a4000806017f */
[----:B--2---:R-:W-:Y:S05]  /*26690*/  @!P3 NANOSLEEP.SYNCS 0x989680 ;  /* 0x009896800000b95d */ /* 0x004fea0003900000 */
[----:B------:R-:W2:Y:S02]  /*266a0*/  @!P3 SYNCS.PHASECHK.TRANS64 P3, [R43+URZ+0x36890], R100 ;  /* 0x036890642b00b5a7 */ /* 0x000ea4000806007f */
[----:B--2---:R-:W-:Y:S05]  /*266b0*/  @!P3 BRA `(.L_x_4157) ;  /* 0xfffffffc00f0b947 */ /* 0x004fea000383ffff */
[----:B------:R-:W-:Y:S05]  /*266c0*/  BRA `(.L_x_4438) ;  /* 0xfffffe3800e87947 */ /* 0x000fea000383ffff */
.L_x_4163:
[----:B0-----:R0:W1:Y:S02]  /*266d0*/  SYNCS.PHASECHK.TRANS64.TRYWAIT P2, [R43+URZ+0x368b0], R100 ;  /* 0x0368b0642b0075a7 */ /* 0x001064000804017f */
[----:B-1----:R-:W-:Y:S05]  /*266e0*/  @!P2 NANOSLEEP.SYNCS 0x989680 ;  /* 0x009896800000a95d */ /* 0x002fea0003900000 */
[----:B------:R-:W1:Y:S02]  /*266f0*/  @!P2 SYNCS.PHASECHK.TRANS64 P2, [R43+URZ+0x368b0], R100 ;  /* 0x0368b0642b00a5a7 */ /* 0x000e64000804007f */
[----:B-1----:R-:W-:Y:S05]  /*26700*/  @!P2 BRA `(.L_x_4163) ;  /* 0xfffffffc00f0a947 */ /* 0x002fea000383ffff */
[----:B------:R-:W-:Y:S05]  /*26710*/  BRA `(.L_x_4439) ;  /* 0xfffffe4000007947 */ /* 0x000fea000383ffff */
.L_x_4181:
        /* <DEDUP_REMOVED lines=8> */
.L_x_4441:
[----:B------:R-:W-:Y:S05]  /*267a0*/  BSYNC B1 ;  /* 0x0000000000017941 */ /* 0x000fea0003800000 */
.L_x_4440:
        /* <DEDUP_REMOVED lines=8> */
.L_x_4442:
[----:B------:R-:W-:Y:S02]  /*26830*/  IMAD.MOV.U32 R13, RZ, RZ, R27 ;  /* 0x000000ffff0d7224 */ /* 0x000fe400078e001b */
[----:B------:R-:W-:-:S07]  /*26840*/  IMAD.MOV.U32 R3, RZ, RZ, R14 ;  /* 0x000000ffff037224 */ /* 0x000fce00078e000e */
[----:B------:R-:W-:Y:S05]  /*26850*/  WARPSYNC.COLLECTIVE R15, `(.L_x_4443) ;  /* 0x000000000f087348 */ /* 0x000fea0003c00000 */
[----:B------:R0:W1:Y:S02]  /*26860*/  SHFL.IDX P6, R14, R13, R12, R11 ;  /* 0x0000000c0d0e7389 */ /* 0x00006400000c000b */
[----:B01----:R-:W-:Y:S01]  /*26870*/  ENDCOLLECTIVE ;  /* 0x000000000000791b */ /* 0x003fe20003800000 */
.L_x_4443:
[----:B------:R-:W-:Y:S02]  /*26880*/  IMAD.MOV.U32 R13, RZ, RZ, R26 ;  /* 0x000000ffff0d7224 */ /* 0x000fe400078e001a */
[----:B------:R-:W-:-:S07]  /*26890*/  IMAD.MOV.U32 R4, RZ, RZ, R14 ;  /* 0x000000ffff047224 */ /* 0x000fce00078e000e */
[----:B------:R-:W-:Y:S05]  /*268a0*/  WARPSYNC.COLLECTIVE R15, `(.L_x_4444) ;  /* 0x000000000f087348 */ /* 0x000fea0003c00000 */
[----:B------:R0:W1:Y:S02]  /*268b0*/  SHFL.IDX P6, R14, R13, R12, R11 ;  /* 0x0000000c0d0e7389 */ /* 0x00006400000c000b */
[----:B01----:R-:W-:Y:S01]  /*268c0*/  ENDCOLLECTIVE ;  /* 0x000000000000791b */ /* 0x003fe20003800000 */
.L_x_4444:
[----:B------:R-:W-:Y:S05]  /*268d0*/  BRA `(.L_x_4445) ;  /* 0xfffffe4c00947947 */ /* 0x000fea000383ffff */
.L_x_4185:
[----:B0-----:R0:W1:Y:S02]  /*268e0*/  SYNCS.PHASECHK.TRANS64.TRYWAIT P0, [R16+URZ+0x36800], R7 ;  /* 0x03680007100075a7 */ /* 0x001064000800017f */
[----:B-1----:R-:W-:Y:S05]  /*268f0*/  @!P0 NANOSLEEP.SYNCS 0x989680 ;  /* 0x009896800000895d */ /* 0x002fea0003900000 */
[----:B------:R-:W1:Y:S02]  /*26900*/  @!P0 SYNCS.PHASECHK.TRANS64 P0, [R16+URZ+0x36800], R7 ;  /* 0x03680007100085a7 */ /* 0x000e64000800007f */
[----:B-1----:R-:W-:Y:S05]  /*26910*/  @!P0 BRA `(.L_x_4185) ;  /* 0xfffffffc00f08947 */ /* 0x002fea000383ffff */
[----:B------:R-:W-:Y:S05]  /*26920*/  BRA `(.L_x_4446) ;  /* 0xfffffe5800247947 */ /* 0x000fea000383ffff */
.L_x_4209:
        /* <DEDUP_REMOVED lines=8> */
.L_x_4448:
[----:B------:R-:W-:Y:S05]  /*269b0*/  BSYNC B1 ;  /* 0x0000000000017941 */ /* 0x000fea0003800000 */
.L_x_4447:
        /* <DEDUP_REMOVED lines=8> */
.L_x_4449:
[----:B------:R-:W-:Y:S02]  /*26a40*/  IMAD.MOV.U32 R41, RZ, RZ, R3 ;  /* 0x000000ffff297224 */ /* 0x000fe400078e0003 */
[----:B------:R-:W-:Y:S02]  /*26a50*/  IMAD.MOV.U32 R13, RZ, RZ, R27 ;  /* 0x000000ffff0d7224 */ /* 0x000fe400078e001b */
[----:B------:R-:W-:-:S07]  /*26a60*/  IMAD.MOV.U32 R0, RZ, RZ, R14 ;  /* 0x000000ffff007224 */ /* 0x000fce00078e000e */
[----:B------:R-:W-:Y:S05]  /*26a70*/  WARPSYNC.COLLECTIVE R15, `(.L_x_4450) ;  /* 0x000000000f087348 */ /* 0x000fea0003c00000 */
[----:B------:R0:W1:Y:S02]  /*26a80*/  SHFL.IDX P6, R14, R13, R12, R11 ;  /* 0x0000000c0d0e7389 */ /* 0x00006400000c000b */
[----:B01----:R-:W-:Y:S01]  /*26a90*/  ENDCOLLECTIVE ;  /* 0x000000000000791b */ /* 0x003fe20003800000 */
.L_x_4450:
[----:B------:R-:W-:Y:S02]  /*26aa0*/  IMAD.MOV.U32 R40, RZ, RZ, R0 ;  /* 0x000000ffff287224 */ /* 0x000fe400078e0000 */
[----:B------:R-:W-:Y:S02]  /*26ab0*/  IMAD.MOV.U32 R13, RZ, RZ, R26 ;  /* 0x000000ffff0d7224 */ /* 0x000fe400078e001a */
[----:B------:R-:W-:-:S07]  /*26ac0*/  IMAD.MOV.U32 R5, RZ, RZ, R14 ;  /* 0x000000ffff057224 */ /* 0x000fce00078e000e */
[----:B------:R-:W-:Y:S05]  /*26ad0*/  WARPSYNC.COLLECTIVE R15, `(.L_x_4451) ;  /* 0x000000000f087348 */ /* 0x000fea0003c00000 */
[----:B------:R0:W1:Y:S02]  /*26ae0*/  SHFL.IDX P6, R14, R13, R12, R11 ;  /* 0x0000000c0d0e7389 */ /* 0x00006400000c000b */
[----:B01----:R-:W-:Y:S01]  /*26af0*/  ENDCOLLECTIVE ;  /* 0x000000000000791b */ /* 0x003fe20003800000 */
.L_x_4451:
[----:B------:R-:W-:Y:S05]  /*26b00*/  BRA `(.L_x_4452) ;  /* 0xfffffe7400d07947 */ /* 0x000fea000383ffff */
.L_x_4213:
[----:B0-----:R0:W1:Y:S02]  /*26b10*/  SYNCS.PHASECHK.TRANS64.TRYWAIT P0, [R16+URZ+0x36800], R5 ;  /* 0x03680005100075a7 */ /* 0x001064000800017f */
[----:B-1----:R-:W-:Y:S05]  /*26b20*/  @!P0 NANOSLEEP.SYNCS 0x989680 ;  /* 0x009896800000895d */ /* 0x002fea0003900000 */
[----:B------:R-:W1:Y:S02]  /*26b30*/  @!P0 SYNCS.PHASECHK.TRANS64 P0, [R16+URZ+0x36800], R5 ;  /* 0x03680005100085a7 */ /* 0x000e64000800007f */
[----:B-1----:R-:W-:Y:S05]  /*26b40*/  @!P0 BRA `(.L_x_4213) ;  /* 0xfffffffc00f08947 */ /* 0x002fea000383ffff */
[----:B------:R-:W-:Y:S05]  /*26b50*/  BRA `(.L_x_4453) ;  /* 0xfffffe7c00c47947 */ /* 0x000fea000383ffff */
.L_x_4227:
[----:B-1----:R1:W2:Y:S02]  /*26b60*/  SYNCS.PHASECHK.TRANS64.TRYWAIT P2, [R6+URZ+0x36830], R3 ;  /* 0x03683003060075a7 */ /* 0x0022a4000804017f */
[----:B--2---:R-:W-:Y:S05]  /*26b70*/  @!P2 NANOSLEEP.SYNCS 0x989680 ;  /* 0x009896800000a95d */ /* 0x004fea0003900000 */
[----:B------:R-:W2:Y:S02]  /*26b80*/  @!P2 SYNCS.PHASECHK.TRANS64 P2, [R6+URZ+0x36830], R3 ;  /* 0x036830030600a5a7 */ /* 0x000ea4000804007f */
[----:B--2---:R-:W-:Y:S05]  /*26b90*/  @!P2 BRA `(.L_x_4227) ;  /* 0xfffffffc00f0a947 */ /* 0x004fea000383ffff */
[----:B------:R-:W-:Y:S05]  /*26ba0*/  BRA `(.L_x_4226) ;  /* 0xfffffea000e47947 */ /* 0x000fea000383ffff */
.L_x_4234:
[----:B-1----:R1:W2:Y:S02]  /*26bb0*/  SYNCS.PHASECHK.TRANS64.TRYWAIT P2, [R11+URZ+0x36830], R4 ;  /* 0x036830040b0075a7 */ /* 0x0022a4000804017f */
[----:B--2---:R-:W-:Y:S05]  /*26bc0*/  @!P2 NANOSLEEP.SYNCS 0x989680 ;  /* 0x009896800000a95d */ /* 0x004fea0003900000 */
[----:B------:R-:W2:Y:S02]  /*26bd0*/  @!P2 SYNCS.PHASECHK.TRANS64 P2, [R11+URZ+0x36830], R4 ;  /* 0x036830040b00a5a7 */ /* 0x000ea4000804007f */
[----:B--2---:R-:W-:Y:S05]  /*26be0*/  @!P2 BRA `(.L_x_4234) ;  /* 0xfffffffc00f0a947 */ /* 0x004fea000383ffff */
[----:B------:R-:W-:Y:S05]  /*26bf0*/  BRA `(.L_x_4233) ;  /* 0xfffffef400cc7947 */ /* 0x000fea000383ffff */
.L_x_4239:
[----:B-1----:R1:W2:Y:S02]  /*26c00*/  SYNCS.PHASECHK.TRANS64.TRYWAIT P2, [R9+URZ+0x36850], R0 ;  /* 0x03685000090075a7 */ /* 0x0022a4000804017f */
[----:B--2---:R-:W-:Y:S05]  /*26c10*/  @!P2 NANOSLEEP.SYNCS 0x989680 ;  /* 0x009896800000a95d */ /* 0x004fea0003900000 */
[----:B------:R-:W2:Y:S02]  /*26c20*/  @!P2 SYNCS.PHASECHK.TRANS64 P2, [R9+URZ+0x36850], R0 ;  /* 0x036850000900a5a7 */ /* 0x000ea4000804007f */
[----:B--2---:R-:W-:Y:S05]  /*26c30*/  @!P2 BRA `(.L_x_4239) ;  /* 0xfffffffc00f0a947 */ /* 0x004fea000383ffff */
[----:B------:R-:W-:Y:S05]  /*26c40*/  BRA `(.L_x_4238) ;  /* 0xffffff2c00687947 */ /* 0x000fea000383ffff */
.L_x_4245:
[----:B-1----:R1:W2:Y:S02]  /*26c50*/  SYNCS.PHASECHK.TRANS64.TRYWAIT P0, [R6+URZ+0x36850], R3 ;  /* 0x03685003060075a7 */ /* 0x0022a4000800017f */
[----:B--2---:R-:W-:Y:S05]  /*26c60*/  @!P0 NANOSLEEP.SYNCS 0x989680 ;  /* 0x009896800000895d */ /* 0x004fea0003900000 */
[----:B------:R-:W2:Y:S02]  /*26c70*/  @!P0 SYNCS.PHASECHK.TRANS64 P0, [R6+URZ+0x36850], R3 ;  /* 0x03685003060085a7 */ /* 0x000ea4000800007f */
[----:B--2---:R-:W-:Y:S05]  /*26c80*/  @!P0 BRA `(.L_x_4245) ;  /* 0xfffffffc00f08947 */ /* 0x004fea000383ffff */
[----:B------:R-:W-:Y:S05]  /*26c90*/  BRA `(.L_x_4244) ;  /* 0xffffff4800607947 */ /* 0x000fea000383ffff */
.L_x_4281:
        /* <DEDUP_REMOVED lines=11> */
.L_x_4455:
[----:B------:R-:W-:Y:S05]  /*26d50*/  BSYNC B1 ;  /* 0x0000000000017941 */ /* 0x000fea0003800000 */
.L_x_4454:
[----:B------:R-:W-:Y:S05]  /*26d60*/  BRA `(.L_x_4456) ;  /* 0xffffff8c00747947 */ /* 0x000fea000383ffff */
.L_x_4283:
[----:B------:R-:W-:Y:S01]  /*26d70*/  BSSY B1, `(.L_x_4457) ;  /* 0x0000006000017945 */ /* 0x000fe20003800000 */
[----:B------:R-:W-:-:S07]  /*26d80*/  IMAD.MOV.U32 R15, RZ, RZ, -0x1 ;  /* 0xffffffffff0f7424 */ /* 0x000fce00078e00ff */
[----:B0-----:R-:W-:Y:S05]  /*26d90*/  WARPSYNC.COLLECTIVE R15, `(.L_x_4458) ;  /* 0x000000000f0c7348 */ /* 0x001fea0003c00000 */
[----:B------:R-:W-:Y:S02]  /*26da0*/  ELECT P6, UR62, PT ;  /* 0x00000000003e782f */ /* 0x000fe400038c0000 */
[----:B------:R-:W-:Y:S01]  /*26db0*/  MOV R14, UR62 ;  /* 0x0000003e000e7c02 */ /* 0x000fe20008000f00 */
[----:B0-----:R-:W-:Y:S10]  /*26dc0*/  ENDCOLLECTIVE ;  /* 0x000000000000791b */ /* 0x001ff40003800000 */
.L_x_4458:
[----:B------:R-:W-:Y:S05]  /*26dd0*/  BSYNC B1 ;  /* 0x0000000000017941 */ /* 0x000fea0003800000 */
.L_x_4457:
[----:B------:R-:W-:Y:S01]  /*26de0*/  PLOP3.LUT P2, PT, P6, PT, PT, 0x80, 0x0 ;  /* 0x000000000000781c */ /* 0x000fe2000374f070 */
[----:B------:R-:W-:-:S12]  /*26df0*/  BRA `(.L_x_4282) ;  /* 0xffffff8c00687947 */ /* 0x000fd8000383ffff */
.L_x_4285:
[----:B0-----:R-:W2:Y:S02]  /*26e00*/  LDL R3, [R1+0x4] ;  /* 0x0000040001037983 */ /* 0x001ea40000100800 */
[----:B--2---:R0:W1:Y:S02]  /*26e10*/  SYNCS.PHASECHK.TRANS64.TRYWAIT P0, [R3+URZ+0x36820], R2 ;  /* 0x03682002030075a7 */ /* 0x004064000800017f */
[----:B-1----:R-:W-:Y:S05]  /*26e20*/  @!P0 NANOSLEEP.SYNCS 0x989680 ;  /* 0x009896800000895d */ /* 0x002fea0003900000 */
[----:B------:R-:W1:Y:S02]  /*26e30*/  @!P0 SYNCS.PHASECHK.TRANS64 P0, [R3+URZ+0x36820], R2 ;  /* 0x03682002030085a7 */ /* 0x000e64000800007f */
[----:B-1----:R-:W-:Y:S05]  /*26e40*/  @!P0 BRA `(.L_x_4285) ;  /* 0xfffffffc00ec8947 */ /* 0x002fea000383ffff */
[----:B------:R-:W-:Y:S05]  /*26e50*/  BRA `(.L_x_4459) ;  /* 0xffffff8c00787947 */ /* 0x000fea000383ffff */
.L_x_4289:
[----:B0-----:R0:W1:Y:S02]  /*26e60*/  SYNCS.PHASECHK.TRANS64.TRYWAIT P0, [R5+URZ+0x368a0], R8 ;  /* 0x0368a008050075a7 */ /* 0x001064000800017f */
[----:B-1----:R-:W-:Y:S05]  /*26e70*/  @!P0 NANOSLEEP.SYNCS 0x989680 ;  /* 0x009896800000895d */ /* 0x002fea0003900000 */
[----:B------:R-:W1:Y:S02]  /*26e80*/  @!P0 SYNCS.PHASECHK.TRANS64 P0, [R5+URZ+0x368a0], R8 ;  /* 0x0368a008050085a7 */ /* 0x000e64000800007f */
[----:B-1----:R-:W-:Y:S05]  /*26e90*/  @!P0 BRA `(.L_x_4289) ;  /* 0xfffffffc00f08947 */ /* 0x002fea000383ffff */
[----:B------:R-:W-:Y:S05]  /*26ea0*/  BRA `(.L_x_4460) ;  /* 0xffffff8c009c7947 */ /* 0x000fea000383ffff */
.L_x_4296:
[----:B-1----:R1:W2:Y:S02]  /*26eb0*/  SYNCS.PHASECHK.TRANS64.TRYWAIT P0, [R5+URZ+0x368c0], R8 ;  /* 0x0368c008050075a7 */ /* 0x0022a4000800017f */
[----:B--2---:R-:W-:Y:S05]  /*26ec0*/  @!P0 NANOSLEEP.SYNCS 0x989680 ;  /* 0x009896800000895d */ /* 0x004fea0003900000 */
[----:B------:R-:W2:Y:S02]  /*26ed0*/  @!P0 SYNCS.PHASECHK.TRANS64 P0, [R5+URZ+0x368c0], R8 ;  /* 0x0368c008050085a7 */ /* 0x000ea4000800007f */
[----:B--2---:R-:W-:Y:S05]  /*26ee0*/  @!P0 BRA `(.L_x_4296) ;  /* 0xfffffffc00f08947 */ /* 0x004fea000383ffff */
[----:B------:R-:W-:Y:S05]  /*26ef0*/  BRA `(.L_x_4461) ;  /* 0xffffff90009c7947 */ /* 0x000fea000383ffff */
.L_x_4305:
[----:B0-----:R0:W1:Y:S02]  /*26f00*/  SYNCS.PHASECHK.TRANS64.TRYWAIT P0, [R6+URZ+0x368a0], R5 ;  /* 0x0368a005060075a7 */ /* 0x001064000800017f */
[----:B-1----:R-:W-:Y:S05]  /*26f10*/  @!P0 NANOSLEEP.SYNCS 0x989680 ;  /* 0x009896800000895d */ /* 0x002fea0003900000 */
[----:B------:R-:W1:Y:S02]  /*26f20*/  @!P0 SYNCS.PHASECHK.TRANS64 P0, [R6+URZ+0x368a0], R5 ;  /* 0x0368a005060085a7 */ /* 0x000e64000800007f */
[----:B-1----:R-:W-:Y:S05]  /*26f30*/  @!P0 BRA `(.L_x_4305) ;  /* 0xfffffffc00f08947 */ /* 0x002fea000383ffff */
[----:B------:R-:W-:Y:S05]  /*26f40*/  BRA `(.L_x_4462) ;  /* 0xffffff9400e87947 */ /* 0x000fea000383ffff */
.L_x_4312:
[----:B-1----:R1:W2:Y:S02]  /*26f50*/  SYNCS.PHASECHK.TRANS64.TRYWAIT P0, [R6+URZ+0x368c0], R5 ;  /* 0x0368c005060075a7 */ /* 0x0022a4000800017f */
[----:B--2---:R-:W-:Y:S05]  /*26f60*/  @!P0 NANOSLEEP.SYNCS 0x989680 ;  /* 0x009896800000895d */ /* 0x004fea0003900000 */
[----:B------:R-:W2:Y:S02]  /*26f70*/  @!P0 SYNCS.PHASECHK.TRANS64 P0, [R6+URZ+0x368c0], R5 ;  /* 0x0368c005060085a7 */ /* 0x000ea4000800007f */
[----:B--2---:R-:W-:Y:S05]  /*26f80*/  @!P0 BRA `(.L_x_4312) ;  /* 0xfffffffc00f08947 */ /* 0x004fea000383ffff */
[----:B------:R-:W-:Y:S05]  /*26f90*/  BRA `(.L_x_4463) ;  /* 0xffffff9800e47947 */ /* 0x000fea000383ffff */
.L_x_4327:
        /* <DEDUP_REMOVED lines=11> */
.L_x_4465:
[----:B------:R-:W-:Y:S05]  /*27050*/  BSYNC B0 ;  /* 0x0000000000007941 */ /* 0x000fea0003800000 */
.L_x_4464:
[----:B------:R-:W-:Y:S05]  /*27060*/  BRA `(.L_x_4466) ;  /* 0xffffffa4008c7947 */ /* 0x000fea000383ffff */
.L_x_4329:
[----:B------:R-:W-:Y:S01]  /*27070*/  BSSY B0, `(.L_x_4467) ;  /* 0x0000006000007945 */ /* 0x000fe20003800000 */
[----:B------:R-:W-:-:S07]  /*27080*/  IMAD.MOV.U32 R15, RZ, RZ, -0x1 ;  /* 0xffffffffff0f7424 */ /* 0x000fce00078e00ff */
[----:B0-----:R-:W-:Y:S05]  /*27090*/  WARPSYNC.COLLECTIVE R15, `(.L_x_4468) ;  /* 0x000000000f0c7348 */ /* 0x001fea0003c00000 */
[----:B------:R-:W-:Y:S02]  /*270a0*/  ELECT P6, UR62, PT ;  /* 0x00000000003e782f */ /* 0x000fe400038c0000 */
[----:B------:R-:W-:Y:S01]  /*270b0*/  MOV R14, UR62 ;  /* 0x0000003e000e7c02 */ /* 0x000fe20008000f00 */
[----:B0-----:R-:W-:Y:S10]  /*270c0*/  ENDCOLLECTIVE ;  /* 0x000000000000791b */ /* 0x001ff40003800000 */
.L_x_4468:
[----:B------:R-:W-:Y:S05]  /*270d0*/  BSYNC B0 ;  /* 0x0000000000007941 */ /* 0x000fea0003800000 */
.L_x_4467:
[----:B------:R-:W-:Y:S05]  /*270e0*/  BRA `(.L_x_4469) ;  /* 0xffffffa400987947 */ /* 0x000fea000383ffff */
.L_x_4331:
[----:B0-----:R0:W1:Y:S02]  /*270f0*/  SYNCS.PHASECHK.TRANS64.TRYWAIT P0, [R0+URZ+0x36840], R2 ;  /* 0x03684002000075a7 */ /* 0x001064000800017f */
[----:B-1----:R-:W-:Y:S05]  /*27100*/  @!P0 NANOSLEEP.SYNCS 0x989680 ;  /* 0x009896800000895d */ /* 0x002fea0003900000 */
[----:B------:R-:W1:Y:S02]  /*27110*/  @!P0 SYNCS.PHASECHK.TRANS64 P0, [R0+URZ+0x36840], R2 ;  /* 0x03684002000085a7 */ /* 0x000e64000800007f */
[----:B-1----:R-:W-:Y:S05]  /*27120*/  @!P0 BRA `(.L_x_4331) ;  /* 0xfffffffc00f08947 */ /* 0x002fea000383ffff */
[----:B------:R-:W-:Y:S05]  /*27130*/  BRA `(.L_x_4470) ;  /* 0xffffffa800047947 */ /* 0x000fea000383ffff */
.L_x_4335:
        /* <DEDUP_REMOVED lines=8> */
.L_x_4471:
[----:B------:R-:W-:Y:S02]  /*271c0*/  IMAD.MOV.U32 R13, RZ, RZ, R4 ;  /* 0x000000ffff0d7224 */ /* 0x000fe400078e0004 */
[----:B------:R-:W-:-:S07]  /*271d0*/  IMAD.MOV.U32 R6, RZ, RZ, R14 ;  /* 0x000000ffff067224 */ /* 0x000fce00078e000e */
[----:B------:R-:W-:Y:S05]  /*271e0*/  WARPSYNC.COLLECTIVE R15, `(.L_x_4472) ;  /* 0x000000000f087348 */ /* 0x000fea0003c00000 */
[----:B------:R0:W1:Y:S02]  /*271f0*/  SHFL.IDX P6, R14, R13, R12, R11 ;  /* 0x0000000c0d0e7389 */ /* 0x00006400000c000b */
[----:B01----:R-:W-:Y:S01]  /*27200*/  ENDCOLLECTIVE ;  /* 0x000000000000791b */ /* 0x003fe20003800000 */
.L_x_4472:
[----:B------:R-:W-:Y:S02]  /*27210*/  IMAD.IADD R0, R10, 0x1, R17 ;  /* 0x000000010a007824 */ /* 0x000fe400078e0211 */
[----:B------:R-:W-:Y:S02]  /*27220*/  IMAD R2, R9, R7, RZ ;  /* 0x0000000709027224 */ /* 0x000fe400078e02ff */
[----:B------:R0:W5:Y:S01]  /*27230*/  LDL R9, [R1+0x30] ;  /* 0x0000300001097983 */ /* 0x0001620000100800 */
[----:B------:R-:W-:Y:S02]  /*27240*/  IMAD.MOV.U32 R7, RZ, RZ, R14 ;  /* 0x000000ffff077224 */ /* 0x000fe400078e000e */
[----:B------:R-:W-:Y:S01]  /*27250*/  ISETP.GE.AND P2, PT, R0, R2, PT ;  /* 0x000000020000720c */ /* 0x000fe20003f46270 */
[----:B------:R-:W-:Y:S02]  /*27260*/  IMAD.MOV.U32 R13, RZ, RZ, R3 ;  /* 0x000000ffff0d7224 */ /* 0x000fe400078e0003 */
[----:B------:R-:W-:-:S02]  /*27270*/  IMAD.MOV.U32 R12, RZ, RZ, 0x1 ;  /* 0x00000001ff0c7424 */ /* 0x000fc400078e00ff */
[----:B0-----:R-:W-:-:S08]  /*27280*/  VIADD R5, R0, 0x10 ;  /* 0x0000001000057836 */ /* 0x001fd00000000000 */
[----:B-----5:R-:W-:Y:S05]  /*27290*/  WARPSYNC.COLLECTIVE R15, `(.L_x_4473) ;  /* 0x000000000f087348 */ /* 0x020fea0003c00000 */
[----:B------:R0:W1:Y:S02]  /*272a0*/  SHFL.IDX P6, R14, R13, R12, R11 ;  /* 0x0000000c0d0e7389 */ /* 0x00006400000c000b */
[----:B01---5:R-:W-:Y:S01]  /*272b0*/  ENDCOLLECTIVE ;  /* 0x000000000000791b */ /* 0x023fe20003800000 */
.L_x_4473:
        /* <DEDUP_REMOVED lines=17> */
.L_x_4474:
[----:B------:R-:W-:Y:S02]  /*273d0*/  IMAD.MOV.U32 R13, RZ, RZ, R3 ;  /* 0x000000ffff0d7224 */ /* 0x000fe400078e0003 */
[----:B------:R-:W-:Y:S02]  /*273e0*/  IMAD.MOV.U32 R12, RZ, RZ, 0x2 ;  /* 0x00000002ff0c7424 */ /* 0x000fe400078e00ff */
[----:B------:R-:W-:-:S07]  /*273f0*/  IMAD.MOV.U32 R5, RZ, RZ, R14 ;  /* 0x000000ffff057224 */ /* 0x000fce00078e000e */
[----:B------:R-:W-:Y:S05]  /*27400*/  WARPSYNC.COLLECTIVE R15, `(.L_x_4475) ;  /* 0x000000000f087348 */ /* 0x000fea0003c00000 */
[----:B------:R0:W1:Y:S02]  /*27410*/  SHFL.IDX P6, R14, R13, R12, R11 ;  /* 0x0000000c0d0e7389 */ /* 0x00006400000c000b */
[----:B01----:R-:W-:Y:S01]  /*27420*/  ENDCOLLECTIVE ;  /* 0x000000000000791b */ /* 0x003fe20003800000 */
.L_x_4475:
        /* <DEDUP_REMOVED lines=17> */
.L_x_4476:
[----:B------:R-:W-:Y:S02]  /*27540*/  IMAD.MOV.U32 R13, RZ, RZ, R3 ;  /* 0x000000ffff0d7224 */ /* 0x000fe400078e0003 */
[----:B------:R-:W-:Y:S02]  /*27550*/  IMAD.MOV.U32 R12, RZ, RZ, 0x3 ;  /* 0x00000003ff0c7424 */ /* 0x000fe400078e00ff */
[----:B------:R-:W-:-:S07]  /*27560*/  IMAD.MOV.U32 R5, RZ, RZ, R14 ;  /* 0x000000ffff057224 */ /* 0x000fce00078e000e */
[----:B------:R-:W-:Y:S05]  /*27570*/  WARPSYNC.COLLECTIVE R15, `(.L_x_4477) ;  /* 0x000000000f087348 */ /* 0x000fea0003c00000 */
[----:B------:R0:W1:Y:S02]  /*27580*/  SHFL.IDX P6, R14, R13, R12, R11 ;  /* 0x0000000c0d0e7389 */ /* 0x00006400000c000b */
[----:B01----:R-:W-:Y:S01]  /*27590*/  ENDCOLLECTIVE ;  /* 0x000000000000791b */ /* 0x003fe20003800000 */
.L_x_4477:
        /* <DEDUP_REMOVED lines=17> */
.L_x_4478:
[----:B------:R-:W-:Y:S02]  /*276b0*/  IMAD.MOV.U32 R13, RZ, RZ, R3 ;  /* 0x000000ffff0d7224 */ /* 0x000fe400078e0003 */
[----:B------:R-:W-:Y:S02]  /*276c0*/  IMAD.MOV.U32 R12, RZ, RZ, 0x4 ;  /* 0x00000004ff0c7424 */ /* 0x000fe400078e00ff */
[----:B------:R-:W-:-:S07]  /*276d0*/  IMAD.MOV.U32 R5, RZ, RZ, R14 ;  /* 0x000000ffff057224 */ /* 0x000fce00078e000e */
[----:B------:R-:W-:Y:S05]  /*276e0*/  WARPSYNC.COLLECTIVE R15, `(.L_x_4479) ;  /* 0x000000000f087348 */ /* 0x000fea0003c00000 */
[----:B------:R0:W1:Y:S02]  /*276f0*/  SHFL.IDX P6, R14, R13, R12, R11 ;  /* 0x0000000c0d0e7389 */ /* 0x00006400000c000b */
[----:B01----:R-:W-:Y:S01]  /*27700*/  ENDCOLLECTIVE ;  /* 0x000000000000791b */ /* 0x003fe20003800000 */
.L_x_4479:
        /* <DEDUP_REMOVED lines=17> */
.L_x_4480:
[----:B------:R-:W-:Y:S02]  /*27820*/  IMAD.MOV.U32 R13, RZ, RZ, R3 ;  /* 0x000000ffff0d7224 */ /* 0x000fe400078e0003 */
[----:B------:R-:W-:Y:S02]  /*27830*/  IMAD.MOV.U32 R12, RZ, RZ, 0x5 ;  /* 0x00000005ff0c7424 */ /* 0x000fe400078e00ff */
[----:B------:R-:W-:-:S07]  /*27840*/  IMAD.MOV.U32 R5, RZ, RZ, R14 ;  /* 0x000000ffff057224 */ /* 0x000fce00078e000e */
[----:B------:R-:W-:Y:S05]  /*27850*/  WARPSYNC.COLLECTIVE R15, `(.L_x_4481) ;  /* 0x000000000f087348 */ /* 0x000fea0003c00000 */
[----:B------:R0:W1:Y:S02]  /*27860*/  SHFL.IDX P6, R14, R13, R12, R11 ;  /* 0x0000000c0d0e7389 */ /* 0x00006400000c000b */
[----:B01----:R-:W-:Y:S01]  /*27870*/  ENDCOLLECTIVE ;  /* 0x000000000000791b */ /* 0x003fe20003800000 */
.L_x_4481:
        /* <DEDUP_REMOVED lines=17> */
.L_x_4482:
[----:B------:R-:W-:Y:S02]  /*27990*/  IMAD.MOV.U32 R13, RZ, RZ, R3 ;  /* 0x000000ffff0d7224 */ /* 0x000fe400078e0003 */
[----:B------:R-:W-:Y:S02]  /*279a0*/  IMAD.MOV.U32 R12, RZ, RZ, 0x6 ;  /* 0x00000006ff0c7424 */ /* 0x000fe400078e00ff */
[----:B------:R-:W-:-:S07]  /*279b0*/  IMAD.MOV.U32 R5, RZ, RZ, R14 ;  /* 0x000000ffff057224 */ /* 0x000fce00078e000e */
[----:B------:R-:W-:Y:S05]  /*279c0*/  WARPSYNC.COLLECTIVE R15, `(.L_x_4483) ;  /* 0x000000000f087348 */ /* 0x000fea0003c00000 */
[----:B------:R0:W1:Y:S02]  /*279d0*/  SHFL.IDX P6, R14, R13, R12, R11 ;  /* 0x0000000c0d0e7389 */ /* 0x00006400000c000b */
[----:B01----:R-:W-:Y:S01]  /*279e0*/  ENDCOLLECTIVE ;  /* 0x000000000000791b */ /* 0x003fe20003800000 */
.L_x_4483:
        /* <DEDUP_REMOVED lines=17> */
.L_x_4484:
[----:B------:R-:W-:Y:S02]  /*27b00*/  IMAD.MOV.U32 R13, RZ, RZ, R3 ;  /* 0x000000ffff0d7224 */ /* 0x000fe400078e0003 */
[----:B------:R-:W-:Y:S02]  /*27b10*/  IMAD.MOV.U32 R12, RZ, RZ, 0x7 ;  /* 0x00000007ff0c7424 */ /* 0x000fe400078e00ff */
[----:B------:R-:W-:-:S07]  /*27b20*/  IMAD.MOV.U32 R5, RZ, RZ, R14 ;  /* 0x000000ffff057224 */ /* 0x000fce00078e000e */
[----:B------:R-:W-:Y:S05]  /*27b30*/  WARPSYNC.COLLECTIVE R15, `(.L_x_4485) ;  /* 0x000000000f087348 */ /* 0x000fea0003c00000 */
[----:B------:R0:W1:Y:S02]  /*27b40*/  SHFL.IDX P6, R14, R13, R12, R11 ;  /* 0x0000000c0d0e7389 */ /* 0x00006400000c000b */
[----:B01----:R-:W-:Y:S01]  /*27b50*/  ENDCOLLECTIVE ;  /* 0x000000000000791b */ /* 0x003fe20003800000 */
.L_x_4485:
        /* <DEDUP_REMOVED lines=14> */
.L_x_4486:
[----:B------:R-:W-:Y:S01]  /*27c40*/  @!PT LDS RZ, [RZ] ;  /* 0x00000000fffff984 */ /* 0x000fe20000000800 */
[----:B------:R-:W-:Y:S01]  /*27c50*/  @!PT LDS RZ, [RZ] ;  /* 0x00000000fffff984 */ /* 0x000fe20000000800 */
[----:B------:R-:W-:Y:S01]  /*27c60*/  @!PT LDS RZ, [RZ] ;  /* 0x00000000fffff984 */ /* 0x000fe20000000800 */
[----:B------:R3:W-:Y:S01]  /*27c70*/  @!P2 LDGSTS.E.BYPASS.LTC128B.128 [R9+0x20400], desc[UR60][R6.64+0x100], !P1 ;  /* 0x204001000609afae */ /* 0x0007e2000c901d7c */
[----:B------:R-:W-:Y:S01]  /*27c80*/  IMAD.MOV.U32 R3, RZ, RZ, R14 ;  /* 0x000000ffff037224 */ /* 0x000fe200078e000e */
[----:B------:R-:W-:Y:S06]  /*27c90*/  BRA `(.L_x_4487) ;  /* 0xffffffa800ec7947 */ /* 0x000fec000383ffff */
.L_x_4340:
[----:B0-----:R-:W2:Y:S02]  /*27ca0*/  LDL R2, [R1+0x4] ;  /* 0x0000040001027983 */ /* 0x001ea40000100800 */
[----:B--2---:R0:W2:Y:S02]  /*27cb0*/  SYNCS.PHASECHK.TRANS64.TRYWAIT P0, [R2+URZ+0x36820], R0 ;  /* 0x03682000020075a7 */ /* 0x0040a4000800017f */
[----:B--2---:R-:W-:Y:S05]  /*27cc0*/  @!P0 NANOSLEEP.SYNCS 0x989680 ;  /* 0x009896800000895d */ /* 0x004fea0003900000 */
[----:B------:R-:W2:Y:S02]  /*27cd0*/  @!P0 SYNCS.PHASECHK.TRANS64 P0, [R2+URZ+0x36820], R0 ;  /* 0x03682000020085a7 */ /* 0x000ea4000800007f */
[----:B--2---:R-:W-:Y:S05]  /*27ce0*/  @!P0 BRA `(.L_x_4340) ;  /* 0xfffffffc00ec8947 */ /* 0x004fea000383ffff */
[----:B------:R-:W-:Y:S05]  /*27cf0*/  BRA `(.L_x_4488) ;  /* 0xffffffac00647947 */ /* 0x000fea000383ffff */
.L_x_4349:
[----:B--2---:R2:W3:Y:S02]  /*27d00*/  SYNCS.PHASECHK.TRANS64.TRYWAIT P0, [R3+URZ+0x36840], R2 ;  /* 0x03684002030075a7 */ /* 0x0044e4000800017f */
[----:B---3--:R-:W-:Y:S05]  /*27d10*/  @!P0 NANOSLEEP.SYNCS 0x989680 ;  /* 0x009896800000895d */ /* 0x008fea0003900000 */
[----:B------:R-:W3:Y:S02]  /*27d20*/  @!P0 SYNCS.PHASECHK.TRANS64 P0, [R3+URZ+0x36840], R2 ;  /* 0x03684002030085a7 */ /* 0x000ee4000800007f */
[----:B---3--:R-:W-:Y:S05]  /*27d30*/  @!P0 BRA `(.L_x_4349) ;  /* 0xfffffffc00f08947 */ /* 0x008fea000383ffff */
[----:B------:R-:W-:Y:S05]  /*27d40*/  BRA `(.L_x_4489) ;  /* 0xffffffb000307947 */ /* 0x000fea000383ffff */
.L_x_4356:
[----:B0-----:R0:W1:Y:S02]  /*27d50*/  SYNCS.PHASECHK.TRANS64.TRYWAIT P0, [R2+URZ+0x36860], R3 ;  /* 0x03686003020075a7 */ /* 0x001064000800017f */
[----:B-1----:R-:W-:Y:S05]  /*27d60*/  @!P0 NANOSLEEP.SYNCS 0x989680 ;  /* 0x009896800000895d */ /* 0x002fea0003900000 */
[----:B------:R-:W1:Y:S02]  /*27d70*/  @!P0 SYNCS.PHASECHK.TRANS64 P0, [R2+URZ+0x36860], R3 ;  /* 0x03686003020085a7 */ /* 0x000e64000800007f */
[----:B-1----:R-:W-:Y:S05]  /*27d80*/  @!P0 BRA `(.L_x_4356) ;  /* 0xfffffffc00f08947 */ /* 0x002fea000383ffff */
[----:B------:R-:W-:Y:S05]  /*27d90*/  BRA `(.L_x_4490) ;  /* 0xffffffb4004c7947 */ /* 0x000fea000383ffff */
.L_x_4367:
[----:B--2---:R2:W3:Y:S02]  /*27da0*/  SYNCS.PHASECHK.TRANS64.TRYWAIT P0, [R3+URZ+0x36840], R2 ;  /* 0x03684002030075a7 */ /* 0x0044e4000800017f */
[----:B---3--:R-:W-:Y:S05]  /*27db0*/  @!P0 NANOSLEEP.SYNCS 0x989680 ;  /* 0x009896800000895d */ /* 0x008fea0003900000 */
[----:B------:R-:W3:Y:S02]  /*27dc0*/  @!P0 SYNCS.PHASECHK.TRANS64 P0, [R3+URZ+0x36840], R2 ;  /* 0x03684002030085a7 */ /* 0x000ee4000800007f */
[----:B---3--:R-:W-:Y:S05]  /*27dd0*/  @!P0 BRA `(.L_x_4367) ;  /* 0xfffffffc00f08947 */ /* 0x008fea000383ffff */
[----:B------:R-:W-:Y:S05]  /*27de0*/  BRA `(.L_x_4491) ;  /* 0xffffffbc003c7947 */ /* 0x000fea000383ffff */
.L_x_4374:
[----:B-1----:R1:W2:Y:S02]  /*27df0*/  SYNCS.PHASECHK.TRANS64.TRYWAIT P0, [R2+URZ+0x36860], R3 ;  /* 0x03686003020075a7 */ /* 0x0022a4000800017f */
[----:B--2---:R-:W-:Y:S05]  /*27e00*/  @!P0 NANOSLEEP.SYNCS 0x989680 ;  /* 0x009896800000895d */ /* 0x004fea0003900000 */
[----:B------:R-:W2:Y:S02]  /*27e10*/  @!P0 SYNCS.PHASECHK.TRANS64 P0, [R2+URZ+0x36860], R3 ;  /* 0x03686003020085a7 */ /* 0x000ea4000800007f */
[----:B--2---:R-:W-:Y:S05]  /*27e20*/  @!P0 BRA `(.L_x_4374) ;  /* 0xfffffffc00f08947 */ /* 0x004fea000383ffff */
[----:B------:R-:W-:Y:S05]  /*27e30*/  BRA `(.L_x_4492) ;  /* 0xffffffc000587947 */ /* 0x000fea000383ffff */
.L_x_4385:
[----:B---3--:R3:W4:Y:S02]  /*27e40*/  SYNCS.PHASECHK.TRANS64.TRYWAIT P0, [R3+URZ+0x36840], R2 ;  /* 0x03684002030075a7 */ /* 0x008724000800017f */
[----:B----4-:R-:W-:Y:S05]  /*27e50*/  @!P0 NANOSLEEP.SYNCS 0x989680 ;  /* 0x009896800000895d */ /* 0x010fea0003900000 */
[----:B------:R-:W4:Y:S02]  /*27e60*/  @!P0 SYNCS.PHASECHK.TRANS64 P0, [R3+URZ+0x36840], R2 ;  /* 0x03684002030085a7 */ /* 0x000f24000800007f */
[----:B----4-:R-:W-:Y:S05]  /*27e70*/  @!P0 BRA `(.L_x_4385) ;  /* 0xfffffffc00f08947 */ /* 0x010fea000383ffff */
[----:B------:R-:W-:Y:S05]  /*27e80*/  BRA `(.L_x_4493) ;  /* 0xffffffc8001c7947 */ /* 0x000fea000383ffff */
.L_x_4392:
[----:B-1----:R1:W2:Y:S02]  /*27e90*/  SYNCS.PHASECHK.TRANS64.TRYWAIT P0, [R2+URZ+0x36860], R5 ;  /* 0x03686005020075a7 */ /* 0x0022a4000800017f */
[----:B--2---:R-:W-:Y:S05]  /*27ea0*/  @!P0 NANOSLEEP.SYNCS 0x989680 ;  /* 0x009896800000895d */ /* 0x004fea0003900000 */
[----:B------:R-:W2:Y:S02]  /*27eb0*/  @!P0 SYNCS.PHASECHK.TRANS64 P0, [R2+URZ+0x36860], R5 ;  /* 0x03686005020085a7 */ /* 0x000ea4000800007f */
[----:B--2---:R-:W-:Y:S05]  /*27ec0*/  @!P0 BRA `(.L_x_4392) ;  /* 0xfffffffc00f08947 */ /* 0x004fea000383ffff */
[----:B------:R-:W-:Y:S05]  /*27ed0*/  BRA `(.L_x_4494) ;  /* 0xffffffcc00347947 */ /* 0x000fea000383ffff */
.L_x_4405:
[----:B--2---:R2:W4:Y:S02]  /*27ee0*/  SYNCS.PHASECHK.TRANS64.TRYWAIT P0, [R2+URZ+0x36860], R0 ;  /* 0x03686000020075a7 */ /* 0x004524000800017f */
[----:B----4-:R-:W-:Y:S05]  /*27ef0*/  @!P0 NANOSLEEP.SYNCS 0x989680 ;  /* 0x009896800000895d */ /* 0x010fea0003900000 */
[----:B------:R-:W4:Y:S02]  /*27f00*/  @!P0 SYNCS.PHASECHK.TRANS64 P0, [R2+URZ+0x36860], R0 ;  /* 0x03686000020085a7 */ /* 0x000f24000800007f */
[----:B----4-:R-:W-:Y:S05]  /*27f10*/  @!P0 BRA `(.L_x_4405) ;  /* 0xfffffffc00f08947 */ /* 0x010fea000383ffff */
[----:B------:R-:W-:Y:S05]  /*27f20*/  BRA `(.L_x_4495) ;  /* 0xffffffd000d87947 */ /* 0x000fea000383ffff */
.L_x_4414:
[----:B------:R-:W-:Y:S01]  /*27f30*/  BSSY B0, `(.L_x_4496) ;  /* 0x0000008000007945 */ /* 0x000fe20003800000 */
[----:B------:R-:W-:Y:S02]  /*27f40*/  IMAD.MOV.U32 R13, RZ, RZ, R16 ;  /* 0x000000ffff0d7224 */ /* 0x000fe400078e0010 */
[----:B------:R-:W-:Y:S02]  /*27f50*/  IMAD.MOV.U32 R12, RZ, RZ, RZ ;  /* 0x000000ffff0c7224 */ /* 0x000fe400078e00ff */
[----:B------:R-:W-:Y:S02]  /*27f60*/  IMAD.MOV.U32 R11, RZ, RZ, 0x1f ;  /* 0x0000001fff0b7424 */ /* 0x000fe400078e00ff */
[----:B------:R-:W-:-:S07]  /*27f70*/  IMAD.MOV.U32 R15, RZ, RZ, -0x1 ;  /* 0xffffffffff0f7424 */ /* 0x000fce00078e00ff */
[----:B01----:R-:W-:Y:S05]  /*27f80*/  WARPSYNC.COLLECTIVE R15, `(.L_x_4497) ;  /* 0x000000000f087348 */ /* 0x003fea0003c00000 */
[----:B------:R2:W3:Y:S02]  /*27f90*/  SHFL.IDX P6, R14, R13, R12, R11 ;  /* 0x0000000c0d0e7389 */ /* 0x0004e400000c000b */
[----:B0123--:R-:W-:Y:S01]  /*27fa0*/  ENDCOLLECTIVE ;  /* 0x000000000000791b */ /* 0x00ffe20003800000 */
.L_x_4497:
[----:B------:R-:W-:Y:S05]  /*27fb0*/  BSYNC B0 ;  /* 0x0000000000007941 */ /* 0x000fea0003800000 */
.L_x_4496:
        /* <DEDUP_REMOVED lines=10> */
.L_x_4498:
        /* <DEDUP_REMOVED lines=16> */
.L_x_4499:
        /* <DEDUP_REMOVED lines=9> */
.L_x_4500:
        /* <DEDUP_REMOVED lines=8> */
.L_x_4501:
        /* <DEDUP_REMOVED lines=8> */
.L_x_4502:
        /* <DEDUP_REMOVED lines=8> */
.L_x_4503:
        /* <DEDUP_REMOVED lines=9> */
.L_x_4504:
[----:B------:R-:W-:Y:S01]  /*28400*/  IMAD.MOV.U32 R6, RZ, RZ, R14 ;  /* 0x000000ffff067224 */ /* 0x000fe200078e000e */
[----:B------:R-:W-:Y:S06]  /*28410*/  BRA `(.L_x_4505) ;  /* 0xffffffd400b07947 */ /* 0x000fec000383ffff */
.L_x_4419:
        /* <DEDUP_REMOVED lines=8> */
.L_x_4507:
[----:B------:R-:W-:Y:S05]  /*284a0*/  BSYNC B0 ;  /* 0x0000000000007941 */ /* 0x000fea0003800000 */
.L_x_4506:
        /* <DEDUP_REMOVED lines=12> */
.L_x_4508:
        /* <DEDUP_REMOVED lines=8> */
.L_x_4509:
        /* <DEDUP_REMOVED lines=8> */
.L_x_4510:
        /* <DEDUP_REMOVED lines=8> */
.L_x_4511:
        /* <DEDUP_REMOVED lines=9> */
.L_x_4512:
[----:B------:R-:W-:Y:S01]  /*28780*/  IMAD.MOV.U32 R6, RZ, RZ, R14 ;  /* 0x000000ffff067224 */ /* 0x000fe200078e000e */
[----:B------:R-:W-:Y:S06]  /*28790*/  BRA `(.L_x_4513) ;  /* 0xffffffd400707947 */ /* 0x000fec000383ffff */
.L_x_4421:
[----:B------:R-:W-:Y:S01]  /*287a0*/  BSSY B0, `(.L_x_4514) ;  /* 0x0000006000007945 */ /* 0x000fe20003800000 */
[----:B------:R-:W-:Y:S01]  /*287b0*/  PLOP3.LUT P6, PT, P6, PT, PT, 0x8, 0x0 ;  /* 0x000000000000781c */ /* 0x000fe200037ce170 */
[----:B------:R-:W-:-:S12]  /*287c0*/  IMAD.MOV.U32 R15, RZ, RZ, -0x1 ;  /* 0xffffffffff0f7424 */ /* 0x000fd800078e00ff */
[----:B0-----:R-:W-:Y:S05]  /*287d0*/  WARPSYNC.COLLECTIVE R15, `(.L_x_4515) ;  /* 0x000000000f087348 */ /* 0x001fea0003c00000 */
[----:B------:R-:W-:Y:S01]  /*287e0*/  VOTE.ANY R14, PT, P6 ;  /* 0x00000000000e7806 */ /* 0x000fe200030e0100 */
[----:B0-----:R-:W-:Y:S06]  /*287f0*/  ENDCOLLECTIVE ;  /* 0x000000000000791b */ /* 0x001fec0003800000 */
.L_x_4515:
[----:B------:R-:W-:Y:S05]  /*28800*/  BSYNC B0 ;  /* 0x0000000000007941 */ /* 0x000fea0003800000 */
.L_x_4514:
        /* <DEDUP_REMOVED lines=9> */
.L_x_4516:
[----:B------:R-:W-:Y:S01]  /*288a0*/  IMAD.MOV.U32 R17, RZ, RZ, R14 ;  /* 0x000000ffff117224 */ /* 0x000fe200078e000e */
[----:B------:R-:W-:Y:S06]  /*288b0*/  BRA `(.L_x_4517) ;  /* 0xffffffd400607947 */ /* 0x000fec000383ffff */
.L_x_4423:
[----:B------:R-:W-:Y:S01]  /*288c0*/  BSSY B0, `(.L_x_4518) ;  /* 0x0000007000007945 */ /* 0x000fe20003800000 */
[----:B------:R-:W-:Y:S02]  /*288d0*/  IMAD.MOV.U32 R13, RZ, RZ, R5 ;  /* 0x000000ffff0d7224 */ /* 0x000fe400078e0005 */
[----:B------:R-:W-:Y:S02]  /*288e0*/  IMAD.MOV.U32 R11, RZ, RZ, 0x1f ;  /* 0x0000001fff0b7424 */ /* 0x000fe400078e00ff */
[----:B------:R-:W-:-:S07]  /*288f0*/  IMAD.MOV.U32 R15, RZ, RZ, -0x1 ;  /* 0xffffffffff0f7424 */ /* 0x000fce00078e00ff */
[----:B0-2---:R-:W-:Y:S05]  /*28900*/  WARPSYNC.COLLECTIVE R15, `(.L_x_4519) ;  /* 0x000000000f087348 */ /* 0x005fea0003c00000 */
[----:B------:R1:W3:Y:S02]  /*28910*/  SHFL.IDX P6, R14, R13, R12, R11 ;  /* 0x0000000c0d0e7389 */ /* 0x0002e400000c000b */
[----:B0123--:R-:W-:Y:S01]  /*28920*/  ENDCOLLECTIVE ;  /* 0x000000000000791b */ /* 0x00ffe20003800000 */
.L_x_4519:
[----:B------:R-:W-:Y:S05]  /*28930*/  BSYNC B0 ;  /* 0x0000000000007941 */ /* 0x000fea0003800000 */
.L_x_4518:
[----:B------:R-:W-:Y:S01]  /*28940*/  IMAD.MOV.U32 R2, RZ, RZ, R14 ;  /* 0x000000ffff027224 */ /* 0x000fe200078e000e */
[----:B------:R-:W-:Y:S06]  /*28950*/  BRA `(.L_x_4422) ;  /* 0xffffffd400547947 */ /* 0x000fec000383ffff */
.L_x_4427:
[----:B0-----:R0:W1:Y:S02]  /*28960*/  SYNCS.PHASECHK.TRANS64.TRYWAIT P0, [R0+URZ+0x36820], R3 ;  /* 0x03682003000075a7 */ /* 0x001064000800017f */
[----:B-1----:R-:W-:Y:S05]  /*28970*/  @!P0 NANOSLEEP.SYNCS 0x989680 ;  /* 0x009896800000895d */ /* 0x002fea0003900000 */
[----:B------:R-:W1:Y:S02]  /*28980*/  @!P0 SYNCS.PHASECHK.TRANS64 P0, [R0+URZ+0x36820], R3 ;  /* 0x03682003000085a7 */ /* 0x000e64000800007f */
[----:B-1----:R-:W-:Y:S05]  /*28990*/  @!P0 BRA `(.L_x_4427) ;  /* 0xfffffffc00f08947 */ /* 0x002fea000383ffff */
[----:B------:R-:W-:Y:S05]  /*289a0*/  BRA `(.L_x_4520) ;  /* 0xffffffd800447947 */ /* 0x000fea000383ffff */
.L_x_4428:
        /* <DEDUP_REMOVED lines=11> */
.L_x_4522:
[----:B------:R-:W-:Y:S05]  /*28a60*/  BSYNC B0 ;  /* 0x0000000000007941 */ /* 0x000fea0003800000 */
.L_x_4521:
[----:B------:R-:W-:Y:S05]  /*28a70*/  BRA `(.L_x_4523) ;  /* 0xffffffd8002c7947 */ /* 0x000fea000383ffff */
.L_x_4429:
[----:B------:R-:W-:Y:S01]  /*28a80*/  BSSY B0, `(.L_x_4524) ;  /* 0x0000006000007945 */ /* 0x000fe20003800000 */
[----:B------:R-:W-:-:S07]  /*28a90*/  IMAD.MOV.U32 R15, RZ, RZ, -0x1 ;  /* 0xffffffffff0f7424 */ /* 0x000fce00078e00ff */
[----:B01----:R-:W-:Y:S05]  /*28aa0*/  WARPSYNC.COLLECTIVE R15, `(.L_x_4525) ;  /* 0x000000000f0c7348 */ /* 0x003fea0003c00000 */
[----:B------:R-:W-:Y:S02]  /*28ab0*/  ELECT P6, UR62, PT ;  /* 0x00000000003e782f */ /* 0x000fe400038c0000 */
[----:B------:R-:W-:Y:S01]  /*28ac0*/  MOV R14, UR62 ;  /* 0x0000003e000e7c02 */ /* 0x000fe20008000f00 */
[----:B01----:R-:W-:Y:S10]  /*28ad0*/  ENDCOLLECTIVE ;  /* 0x000000000000791b */ /* 0x003ff40003800000 */
.L_x_4525:
[----:B------:R-:W-:Y:S05]  /*28ae0*/  BSYNC B0 ;  /* 0x0000000000007941 */ /* 0x000fea0003800000 */
.L_x_4524:
[----:B------:R-:W-:Y:S05]  /*28af0*/  BRA `(.L_x_4526) ;  /* 0xffffffd800207947 */ /* 0x000fea000383ffff */
.L_x_4431:
[----:B0-----:R0:W1:Y:S02]  /*28b00*/  SYNCS.PHASECHK.TRANS64.TRYWAIT P0, [R6+URZ], R5 ;  /* 0x00000005060075a7 */ /* 0x001064000800017f */
[----:B-1----:R-:W-:Y:S05]  /*28b10*/  @!P0 NANOSLEEP.SYNCS 0x989680 ;  /* 0x009896800000895d */ /* 0x002fea0003900000 */
[----:B------:R-:W1:Y:S02]  /*28b20*/  @!P0 SYNCS.PHASECHK.TRANS64 P0, [R6+URZ], R5 ;  /* 0x00000005060085a7 */ /* 0x000e64000800007f */
[----:B-1----:R-:W-:Y:S05]  /*28b30*/  @!P0 BRA `(.L_x_4431) ;  /* 0xfffffffc00f08947 */ /* 0x002fea000383ffff */
[----:B------:R-:W-:Y:S05]  /*28b40*/  BRA `(.L_x_4527) ;  /* 0xffffffd800647947 */ /* 0x000fea000383ffff */
.L_x_4432:
[----:B-1----:R1:W2:Y:S02]  /*28b50*/  SYNCS.PHASECHK.TRANS64.TRYWAIT P0, [R7+URZ], R2 ;  /* 0x00000002070075a7 */ /* 0x0022a4000800017f */
[----:B--2---:R-:W-:Y:S05]  /*28b60*/  @!P0 NANOSLEEP.SYNCS 0x989680 ;  /* 0x009896800000895d */ /* 0x004fea0003900000 */
[----:B------:R-:W2:Y:S02]  /*28b70*/  @!P0 SYNCS.PHASECHK.TRANS64 P0, [R7+URZ], R2 ;  /* 0x00000002070085a7 */ /* 0x000ea4000800007f */
[----:B--2---:R-:W-:Y:S05]  /*28b80*/  @!P0 BRA `(.L_x_4432) ;  /* 0xfffffffc00f08947 */ /* 0x004fea000383ffff */
[----:B------:R-:W-:Y:S05]  /*28b90*/  BRA `(.L_x_4528) ;  /* 0xffffffd800587947 */ /* 0x000fea000383ffff */
.L_x_4434:
[----:B--2---:R2:W3:Y:S02]  /*28ba0*/  SYNCS.PHASECHK.TRANS64.TRYWAIT P0, [R4+URZ], R5 ;  /* 0x00000005040075a7 */ /* 0x0044e4000800017f */
[----:B---3--:R-:W-:Y:S05]  /*28bb0*/  @!P0 NANOSLEEP.SYNCS 0x989680 ;  /* 0x009896800000895d */ /* 0x008fea0003900000 */
[----:B------:R-:W3:Y:S02]  /*28bc0*/  @!P0 SYNCS.PHASECHK.TRANS64 P0, [R4+URZ], R5 ;  /* 0x00000005040085a7 */ /* 0x000ee4000800007f */
[----:B---3--:R-:W-:Y:S05]  /*28bd0*/  @!P0 BRA `(.L_x_4434) ;  /* 0xfffffffc00f08947 */ /* 0x008fea000383ffff */
[----:B------:R-:W-:Y:S05]  /*28be0*/  BRA `(.L_x_4529) ;  /* 0xffffffd800607947 */ /* 0x000fea000383ffff */
.L_x_4530:
        /* <DEDUP_REMOVED lines=9> */
.L_x_15306:


//--------------------- .text._ZN7cutlass13device_kernelIN5flash11enable_sm90INS1_16FlashAttnFwdSm90INS1_25CollectiveMainloopFwdSm90ILi2EN4cute5tupleIJNS5_1CILi1EEES8_S8_EEENS6_IJNS7_ILi128EEENS7_ILi96EEENS7_ILi192EEEEEELi192ENS_10bfloat16_tEfNS_4arch4Sm90ELb0ELb1ELb0ELb0ELb0ELb0ELb0ELb1ELb1ELb1ELb0ELb0EEENS1_21CollectiveEpilogueFwdINS6_IJSA_SC_SB_EEES9_SE_SG_Li256ELb0ELb1ELb0ELb0EEENS1_30DynamicPersistentTileSchedulerILi256ELi128ELb0ELb1ELb1EEEEEEEEEvNT_6ParamsE --------------------------
	.section	.text._ZN7cutlass13device_kernelIN5flash11enable_sm90INS1_16FlashAttnFwdSm90INS1_25CollectiveMainloopFwdSm90ILi2EN4cute5tupleIJNS5_1CILi1EEES8_S8_EEENS6_IJNS7_ILi128EEENS7_ILi96EEENS7_ILi192EEEEEELi192ENS_10bfloat16_tEfNS_4arch4Sm90ELb0ELb1ELb0ELb0ELb0ELb0ELb0ELb1ELb1ELb1ELb0ELb0EEENS1_21CollectiveEpilogueFwdINS6_IJSA_SC_SB_EEES9_SE_SG_Li256ELb0ELb1ELb0ELb0EEENS1_30DynamicPersistentTileSchedulerILi256ELi128ELb0ELb1ELb1EEEEEEEEEvNT_6ParamsE,"ax",@progbits
	.align	128
.text._ZN7cutlass13device_kernelIN5flash11enable_sm90INS1_16FlashAttnFwdSm90INS1_25CollectiveMainloopFwdSm90ILi2EN4cute5tupleIJNS5_1CILi1EEES8_S8_EEENS6_IJNS7_ILi128EEENS7_ILi96EEENS7_ILi192EEEEEELi192ENS_10bfloat16_tEfNS_4arch4Sm90ELb0ELb1ELb0ELb0ELb0ELb0ELb0ELb1ELb1ELb1ELb0ELb0EEENS1_21CollectiveEpilogueFwdINS6_IJSA_SC_SB_EEES9_SE_SG_Li256ELb0ELb1ELb0ELb0EEENS1_30DynamicPersistentTileSchedulerILi256ELi128ELb0ELb1ELb1EEEEEEEEEvNT_6ParamsE:
        .type           _ZN7cutlass13device_kernelIN5flash11enable_sm90INS1_16FlashAttnFwdSm90INS1_25CollectiveMainloopFwdSm90ILi2EN4cute5tupleIJNS5_1CILi1EEES8_S8_EEENS6_IJNS7_ILi128EEENS7_ILi96EEENS7_ILi192EEEEEELi192ENS_10bfloat16_tEfNS_4arch4Sm90ELb0ELb1ELb0ELb0ELb0ELb0ELb0ELb1ELb1ELb1ELb0ELb0EEENS1_21CollectiveEpilogueFwdINS6_IJSA_SC_SB_EEES9_SE_SG_Li256ELb0ELb1ELb0ELb0EEENS1_30DynamicPersistentTileSchedulerILi256ELi128ELb0ELb1ELb1EEEEEEEEEvNT_6ParamsE,@function
        .size           _ZN7cutlass13device_kernelIN5flash11enable_sm90INS1_16FlashAttnFwdSm90INS1_25CollectiveMainloopFwdSm90ILi2EN4cute5tupleIJNS5_1CILi1EEES8_S8_EEENS6_IJNS7_ILi128EEENS7_ILi96EEENS7_ILi192EEEEEELi192ENS_10bfloat16_tEfNS_4arch4Sm90ELb0ELb1ELb0ELb0ELb0ELb0ELb0ELb1ELb1ELb1ELb0ELb0EEENS1_21CollectiveEpilogueFwdINS6_IJSA_SC_SB_EEES9_SE_SG_Li256ELb0ELb1ELb0ELb0EEENS1_30DynamicPersistentTileSchedulerILi256ELi128ELb0ELb1ELb1EEEEEEEEEvNT_6ParamsE,(.L_x_15307 - _ZN7cutlass13device_kernelIN5flash11enable_sm90INS1_16FlashAttnFwdSm90INS1_25CollectiveMainloopFwdSm90ILi2EN4cute5tupleIJNS5_1CILi1EEES8_S8_EEENS6_IJNS7_ILi128EEENS7_ILi96EEENS7_ILi192EEEEEELi192ENS_10bfloat16_tEfNS_4arch4Sm90ELb0ELb1ELb0ELb0ELb0ELb0ELb0ELb1ELb1ELb1ELb0ELb0EEENS1_21CollectiveEpilogueFwdINS6_IJSA_SC_SB_EEES9_SE_SG_Li256ELb0ELb1ELb0ELb0EEENS1_30DynamicPersistentTileSchedulerILi256ELi128ELb0ELb1ELb1EEEEEEEEEvNT_6ParamsE)
        .other          _ZN7cutlass13device_kernelIN5flash11enable_sm90INS1_16FlashAttnFwdSm90INS1_25CollectiveMainloopFwdSm90ILi2EN4cute5tupleIJNS5_1CILi1EEES8_S8_EEENS6_IJNS7_ILi128EEENS7_ILi96EEENS7_ILi192EEEEEELi192ENS_10bfloat16_tEfNS_4arch4Sm90ELb0ELb1ELb0ELb0ELb0ELb0ELb0ELb1ELb1ELb1ELb0ELb0EEENS1_21CollectiveEpilogueFwdINS6_IJSA_SC_SB_EEES9_SE_SG_Li256ELb0ELb1ELb0ELb0EEENS1_30DynamicPersistentTileSchedulerILi256ELi128ELb0ELb1ELb1EEEEEEEEEvNT_6ParamsE,@"STO_CUDA_ENTRY STV_DEFAULT"
_ZN7cutlass13device_kernelIN5flash11enable_sm90INS1_16FlashAttnFwdSm90INS1_25CollectiveMainloopFwdSm90ILi2EN4cute5tupleIJNS5_1CILi1EEES8_S8_EEENS6_IJNS7_ILi128EEENS7_ILi96EEENS7_ILi192EEEEEELi192ENS_10bfloat16_tEfNS_4arch4Sm90ELb0ELb1ELb0ELb0ELb0ELb0ELb0ELb1ELb1ELb1ELb0ELb0EEENS1_21CollectiveEpilogueFwdINS6_IJSA_SC_SB_EEES9_SE_SG_Li256ELb0ELb1ELb0ELb0EEENS1_30DynamicPersistentTileSchedulerILi256ELi128ELb0ELb1ELb1EEEEEEEEEvNT_6ParamsE:
        /* <DEDUP_REMOVED lines=18> */
.L_x_4532:
[----:B------:R-:W-:Y:S05]  /*0120*/  BSYNC B0 ;  /* 0x0000000000007941 */ /* 0x000fea0003800000 */
.L_x_4531:
        /* <DEDUP_REMOVED lines=41> */
.L_x_4533:
        /* <DEDUP_REMOVED lines=22> */
.L_x_4534:
        /* <DEDUP_REMOVED lines=18> */
.L_x_4535:
        /* <DEDUP_REMOVED lines=22> */
.L_x_4536:
        /* <DEDUP_REMOVED lines=22> */
.L_x_4537:
        /* <DEDUP_REMOVED lines=8> */
.L_x_4539:
        /* <DEDUP_REMOVED lines=16> */
[----:B------:R-:W-:-:S05]  /*0a80*/  LEA.HI R4, R0, R205, RZ, 0x5 ;  /* 0x000000cd00047211 */ /* 0x000fca00078f28ff */
[----:B------:R-:W-:-:S05]  /*0a90*/  IMAD.SHL.U32 R6, R4, 0x20, RZ ;  /* 0x0000002004067824 */ /* 0x000fca00078e00ff */
[----:B------:R-:W-:Y:S02]  /*0aa0*/  LOP3.LUT R7, R6, 0xfffffc00, RZ, 0xc0, !PT ;  /* 0xfffffc0006077812 */ /* 0x000fe400078ec0ff */
[----:B------:R-:W-:-:S04]  /*0ab0*/  LEA.HI R6, R0, R205, RZ, 0x2 ;  /* 0x000000cd00067211 */ /* 0x000fc800078f10ff */
[----:B------:R-:W-:-:S05]  /*0ac0*/  LOP3.LUT R6, R6, 0xfffffffc, RZ, 0xc0, !PT ;  /* 0xfffffffc06067812 */ /* 0x000fca00078ec0ff */
[----:B------:R-:W-:Y:S01]  /*0ad0*/  IMAD.IADD R6, R205, 0x1, -R6 ;  /* 0x00000001cd067824 */ /* 0x000fe200078e0a06 */
[----:B--2---:R-:W-:Y:S02]  /*0ae0*/  R2UR UR5, R3 ;  /* 0x00000000030572ca */ /* 0x004fe400000e0000 */
[----:B------:R-:W-:-:S04]  /*0af0*/  LEA.HI R3, R0, R205, RZ, 0x7 ;  /* 0x000000cd00037211 */ /* 0x000fc800078f38ff */
[----:B------:R-:W-:Y:S02]  /*0b00*/  LOP3.LUT R2, R3, 0xffffff80, RZ, 0xc0, !PT ;  /* 0xffffff8003027812 */ /* 0x000fe400078ec0ff */
[----:B------:R-:W-:-:S03]  /*0b10*/  SHF.R.S32.HI R198, RZ, 0x7, R3 ;  /* 0x00000007ffc67819 */ /* 0x000fc60000011403 */
[----:B------:R-:W-:Y:S01]  /*0b20*/  IMAD.IADD R197, R205, 0x1, -R2 ;  /* 0x00000001cdc57824 */ /* 0x000fe200078e0a02 */
[CC--:B------:R-:W-:Y:S01]  /*0b30*/  LEA.HI R2, R0.reuse, R205.reuse, RZ, 0x4 ;  /* 0x000000cd00027211 */ /* 0x0c0fe200078f20ff */
[----:B------:R-:W-:Y:S01]  /*0b40*/  ULOP3.LUT UR6, UR5, 0x1, URZ, 0xfc, !UPT ;  /* 0x0000000105067892 */ /* 0x000fe2000f8efc3f */
[----:B------:R-:W-:Y:S02]  /*0b50*/  LEA.HI R0, R0, R205, RZ, 0x3 ;  /* 0x000000cd00007211 */ /* 0x000fe400078f18ff */
[----:B------:R-:W-:Y:S01]  /*0b60*/  SHF.R.S32.HI R8, RZ, 0x1f, R197 ;  /* 0x0000001fff087819 */ /* 0x000fe200000114c5 */
[----:B------:R-:W-:Y:S01]  /*0b70*/  UMOV UR5, URZ ;  /* 0x0000003f00057c82 */ /* 0x000fe20008000000 */
[----:B------:R-:W-:Y:S01]  /*0b80*/  SHF.R.S32.HI R5, RZ, 0x4, R2 ;  /* 0x00000004ff057819 */ /* 0x000fe20000011402 */
[----:B------:R-:W-:Y:S01]  /*0b90*/  IMAD.U32 R201, RZ, RZ, UR6 ;  /* 0x00000006ffc97e24 */ /* 0x000fe2000f8e00ff */
[----:B------:R-:W-:Y:S01]  /*0ba0*/  LEA.HI R9, R8, R197, RZ, 0x2 ;  /* 0x000000c508097211 */ /* 0x000fe200078f10ff */
[----:B------:R-:W-:Y:S01]  /*0bb0*/  IMAD.U32 R196, RZ, RZ, UR5 ;  /* 0x00000005ffc47e24 */ /* 0x000fe2000f8e00ff */
[----:B------:R-:W-:-:S02]  /*0bc0*/  LOP3.LUT R4, R2, 0x3fffff0, RZ, 0xc0, !PT ;  /* 0x03fffff002047812 */ /* 0x000fc400078ec0ff */
[--C-:B------:R-:W-:Y:S02]  /*0bd0*/  SHF.R.S32.HI R10, RZ, 0x2, R9.reuse ;  /* 0x00000002ff0a7819 */ /* 0x100fe40000011409 */
[----:B------:R-:W-:Y:S01]  /*0be0*/  SHF.R.S32.HI R11, RZ, 0x1f, R9 ;  /* 0x0000001fff0b7819 */ /* 0x000fe20000011409 */
[----:B------:R-:W-:Y:S01]  /*0bf0*/  IMAD.IADD R4, R205, 0x1, -R4 ;  /* 0x00000001cd047824 */ /* 0x000fe200078e0a04 */
[----:B------:R-:W-:Y:S02]  /*0c00*/  LEA.HI R2, R2, R5, RZ, 0x1 ;  /* 0x0000000502027211 */ /* 0x000fe400078f08ff */
[----:B------:R-:W-:Y:S01]  /*0c10*/  LEA.HI R11, R11, R10, RZ, 0x3 ;  /* 0x0000000a0b0b7211 */ /* 0x000fe200078f18ff */
[----:B------:R-:W-:Y:S01]  /*0c20*/  IMAD R7, R4, 0x40, R7 ;  /* 0x0000004004077824 */ /* 0x000fe200078e0207 */
[----:B------:R-:W-:Y:S02]  /*0c30*/  LOP3.LUT R192, R0, 0xfffffff8, RZ, 0xc0, !PT ;  /* 0xfffffff800c07812 */ /* 0x000fe400078ec0ff */
[----:B------:R-:W-:-:S02]  /*0c40*/  LOP3.LUT R11, R11, 0xfffffff8, RZ, 0xc0, !PT ;  /* 0xfffffff80b0b7812 */ /* 0x000fc400078ec0ff */
[----:B------:R-:W-:Y:S01]  /*0c50*/  LEA.HI R8, R8, R197, RZ, 0x5 ;  /* 0x000000c508087211 */ /* 0x000fe200078f28ff */
[----:B------:R-:W-:Y:S01]  /*0c60*/  IMAD.IADD R192, R205, 0x1, -R192 ;  /* 0x00000001cdc07824 */ /* 0x000fe200078e0ac0 */
[----:B------:R-:W-:Y:S01]  /*0c70*/  LEA.HI R3, R3, R198, RZ, 0x1 ;  /* 0x000000c603037211 */ /* 0x000fe200078f08ff */
[----:B------:R-:W-:Y:S01]  /*0c80*/  IMAD.IADD R11, R10, 0x1, -R11 ;  /* 0x000000010a0b7824 */ /* 0x000fe200078e0a0b */
[----:B------:R-:W-:Y:S01]  /*0c90*/  LOP3.LUT R2, R2, 0x1ffffffe, RZ, 0xc0, !PT ;  /* 0x1ffffffe02027812 */ /* 0x000fe200078ec0ff */
[----:B------:R-:W-:Y:S01]  /*0ca0*/  IMAD.SHL.U32 R19, R192, 0x8, RZ ;  /* 0x00000008c0137824 */ /* 0x000fe200078e00ff */
[----:B------:R-:W-:Y:S02]  /*0cb0*/  SHF.R.S32.HI R8, RZ, 0x5, R8 ;  /* 0x00000005ff087819 */ /* 0x000fe40000011408 */
[----:B------:R-:W-:Y:S01]  /*0cc0*/  LEA.HI R4, R6, R6, RZ, 0x1 ;  /* 0x0000000606047211 */ /* 0x000fe200078f08ff */
[----:B------:R-:W-:Y:S01]  /*0cd0*/  IMAD.IADD R2, R5, 0x1, -R2 ;  /* 0x0000000105027824 */ /* 0x000fe200078e0a02 */
[----:B------:R-:W-:Y:S01]  /*0ce0*/  LOP3.LUT R3, R3, 0x3fffffe, RZ, 0xc0, !PT ;  /* 0x03fffffe03037812 */ /* 0x000fe200078ec0ff */
[----:B------:R-:W-:Y:S01]  /*0cf0*/  IMAD R8, R8, 0x10, R11 ;  /* 0x0000001008087824 */ /* 0x000fe200078e020b */
[----:B------:R-:W-:Y:S01]  /*0d00*/  LOP3.LUT R5, R4, 0x1ffffffe, RZ, 0xc0, !PT ;  /* 0x1ffffffe04057812 */ /* 0x000fe200078ec0ff */
[----:B------:R-:W-:Y:S01]  /*0d10*/  VIADD R22, R19, 0x40 ;  /* 0x0000004013167836 */ /* 0x000fe20000000000 */
[----:B------:R-:W-:Y:S01]  /*0d20*/  SHF.R.S32.HI R195, RZ, 0x3, R0 ;  /* 0x00000003ffc37819 */ /* 0x000fe20000011400 */
[----:B------:R-:W-:Y:S01]  /*0d30*/  IMAD.IADD R3, R198, 0x1, -R3 ;  /* 0x00000001c6037824 */ /* 0x000fe200078e0a03 */
[----:B------:R-:W-:Y:S01]  /*0d40*/  LOP3.LUT R0, R9, 0x7ffffffc, RZ, 0xc0, !PT ;  /* 0x7ffffffc09007812 */ /* 0x000fe200078ec0ff */
[----:B------:R-:W-:Y:S01]  /*0d50*/  VIADD R23, R19, 0x80 ;  /* 0x0000008013177836 */ /* 0x000fe20000000000 */
[----:B------:R-:W-:Y:S01]  /*0d60*/  SHF.R.S32.HI R204, RZ, 0x1f, R19 ;  /* 0x0000001fffcc7819 */ /* 0x000fe20000011413 */
[----:B------:R-:W-:Y:S01]  /*0d70*/  IMAD.IADD R18, R6, 0x1, -R5 ;  /* 0x0000000106127824 */ /* 0x000fe200078e0a05 */
[----:B------:R-:W-:Y:S01]  /*0d80*/  SHF.R.S32.HI R203, RZ, 0x1f, R22 ;  /* 0x0000001fffcb7819 */ /* 0x000fe20000011416 */
[----:B------:R-:W-:Y:S01]  /*0d90*/  IMAD R199, R3, 0x40, R8 ;  /* 0x0000004003c77824 */ /* 0x000fe200078e0208 */
[----:B------:R-:W-:Y:S01]  /*0da0*/  SHF.R.S32.HI R202, RZ, 0x1f, R23 ;  /* 0x0000001fffca7819 */ /* 0x000fe20000011417 */
[----:B------:R-:W-:-:S02]  /*0db0*/  IMAD R200, R2, 0x8, R7 ;  /* 0x0000000802c87824 */ /* 0x000fc400078e0207 */
[----:B------:R-:W-:Y:S02]  /*0dc0*/  IMAD.IADD R17, R197, 0x1, -R0 ;  /* 0x00000001c5117824 */ /* 0x000fe400078e0a00 */
[----:B------:R-:W-:-:S07]  /*0dd0*/  IMAD R18, R18, 0x8, R199 ;  /* 0x0000000812127824 */ /* 0x000fce00078e02c7 */
.L_x_4636:
        /* <DEDUP_REMOVED lines=12> */
[----:B01234-:R-:W-:Y:S05]  /*0ea0*/  @!P0 BRA `(.L_x_4540) ;  /* 0x0000000000208947 */ /* 0x01ffea0003800000 */
        /* <DEDUP_REMOVED lines=8> */
.L_x_4540:
[----:B------:R-:W-:Y:S01]  /*0f30*/  ULDC UR7, c[0x0][0xc54] ;  /* 0x0003150000077ab9 */ /* 0x000fe20000000800 */
[----:B------:R-:W-:Y:S01]  /*0f40*/  UMOV UR6, UR9 ;  /* 0x0000000900067c82 */ /* 0x000fe20008000000 */
[----:B------:R-:W-:-:S11]  /*0f50*/  UISETP.NE.AND UP0, UPT, UR7, 0x1, UPT ;  /* 0x000000010700788c */ /* 0x000fd6000bf05270 */
[----:B------:R-:W-:Y:S02]  /*0f60*/  @UP0 ULDC.64 UR10, c[0x0][0xc58] ;  /* 0x00031600000a0ab9 */ /* 0x000fe40000000a00 */
[----:B------:R-:W-:-:S04]  /*0f70*/  UIMAD.WIDE.U32 UR4, UR9, UR10, URZ ;  /* 0x0000000a090472a5 */ /* 0x000fc8000f8e003f */
[----:B------:R-:W-:-:S04]  /*0f80*/  @UP0 USHF.R.U32.HI UR6, URZ, UR11, UR5 ;  /* 0x0000000b3f060299 */ /* 0x000fc80008011605 */
[----:B------:R-:W-:-:S12]  /*0f90*/  UIMAD UR4, UR6, UR7, URZ ;  /* 0x00000007060472a4 */ /* 0x000fd8000f8e023f */
.L_x_4541:
[----:B------:R-:W0:Y:S01]  /*0fa0*/  LDC R0, c[0x0][0x448] ;  /* 0x00011200ff007b82 */ /* 0x000e220000000800 */
[----:B------:R-:W-:Y:S01]  /*0fb0*/  ULDC UR7, c[0x0][0xc48] ;  /* 0x0003120000077ab9 */ /* 0x000fe20000000800 */
[----:B------:R-:W-:Y:S02]  /*0fc0*/  ULOP3.LUT UR6, URZ, UR6, URZ, 0x33, !UPT ;  /* 0x000000063f067292 */ /* 0x000fe4000f8e333f */
[----:B------:R-:W-:Y:S02]  /*0fd0*/  UISETP.NE.AND UP0, UPT, UR7, 0x1, UPT ;  /* 0x000000010700788c */ /* 0x000fe4000bf05270 */
[----:B------:R-:W-:Y:S02]  /*0fe0*/  UIADD3 UR4, UR9, -UR4, URZ ;  /* 0x8000000409047290 */ /* 0x000fe4000fffe03f */
[----:B------:R-:W1:Y:S01]  /*0ff0*/  LDC.64 R8, c[0x0][0x9e0] ;  /* 0x00027800ff087b82 */ /* 0x000e620000000a00 */
[----:B------:R-:W-:Y:S01]  /*1000*/  ULDC UR5, c[0x0][0xc3c] ;  /* 0x00030f0000057ab9 */ /* 0x000fe20000000800 */
[----:B------:R-:W-:Y:S01]  /*1010*/  ULDC UR9, c[0x0][0xc54] ;  /* 0x0003150000097ab9 */ /* 0x000fe20000000800 */
[----:B------:R-:W-:-:S02]  /*1020*/  UIADD3 UR6, UR6, UR5, URZ ;  /* 0x0000000506067290 */ /* 0x000fc4000fffe03f */
[----:B------:R-:W-:Y:S02]  /*1030*/  UIMAD UR8, UR8, UR9, UR4 ;  /* 0x00000009080872a4 */ /* 0x000fe4000f8e0204 */
[----:B------:R-:W-:Y:S01]  /*1040*/  USHF.L.U32 UR39, UR6, 0x7, URZ ;  /* 0x0000000706277899 */ /* 0x000fe2000800063f */
[----:B------:R-:W2:Y:S01]  /*1050*/  LDC R74, c[0x0][0x288] ;  /* 0x0000a200ff4a7b82 */ /* 0x000ea20000000800 */
[----:B------:R-:W-:Y:S01]  /*1060*/  ULDC.64 UR10, c[0x0][0x418] ;  /* 0x00010600000a7ab9 */ /* 0x000fe20000000a00 */
[----:B------:R-:W-:Y:S01]  /*1070*/  @UP0 ULDC UR4, c[0x0][0xc4c] ;  /* 0x0003130000040ab9 */ /* 0x000fe20000000800 */
[----:B------:R-:W-:Y:S01]  /*1080*/  ISETP.NE.U32.AND P0, PT, RZ, UR10, PT ;  /* 0x0000000aff007c0c */ /* 0x000fe2000bf05070 */
[----:B------:R-:W-:Y:S02]  /*1090*/  UIMAD.WIDE.U32 UR4, UR8, UR4, URZ ;  /* 0x00000004080472a5 */ /* 0x000fe4000f8e003f */
[----:B------:R-:W-:Y:S01]  /*10a0*/  UIADD3 UR6, UR39, 0x7f, URZ ;  /* 0x0000007f27067890 */ /* 0x000fe2000fffe03f */
[----:B------:R-:W-:Y:S01]  /*10b0*/  ISETP.NE.AND.EX P0, PT, RZ, UR11, PT, P0 ;  /* 0x0000000bff007c0c */ /* 0x000fe2000bf05300 */
[----:B------:R-:W3:Y:S01]  /*10c0*/  LDC R7, c[0x0][0x2f0] ;  /* 0x0000bc00ff077b82 */ /* 0x000ee20000000800 */
[----:B0-----:R-:W-:Y:S01]  /*10d0*/  ISETP.NE.AND P1, PT, R0, 0x1, PT ;  /* 0x000000010000780c */ /* 0x001fe20003f25270 */
[----:B------:R-:W-:Y:S01]  /*10e0*/  @UP0 ULDC UR9, c[0x0][0xc50] ;  /* 0x0003140000090ab9 */ /* 0x000fe20000000800 */
[----:B------:R-:W-:Y:S01]  /*10f0*/  UMOV UR12, UR8 ;  /* 0x00000008000c7c82 */ /* 0x000fe20008000000 */
[----:B------:R-:W-:Y:S01]  /*1100*/  @UP0 USHF.R.U32.HI UR12, URZ, UR9, UR5 ;  /* 0x000000093f0c0299 */ /* 0x000fe20008011605 */
[----:B------:R-:W-:-:S03]  /*1110*/  IMAD.U32 R2, RZ, RZ, UR6 ;  /* 0x00000006ff027e24 */ /* 0x000fc6000f8e00ff */
[----:B------:R-:W0:Y:S01]  /*1120*/  LDC R0, c[0x0][0x424] ;  /* 0x00010900ff007b82 */ /* 0x000e220000000800 */
[----:B-1----:R-:W-:Y:S01]  /*1130*/  ISETP.GE.AND P2, PT, R9, 0x1, PT ;  /* 0x000000010900780c */ /* 0x002fe20003f46270 */
[----:B------:R-:W-:Y:S02]  /*1140*/  UIADD3 UR4, -UR12, URZ, URZ ;  /* 0x0000003f0c047290 */ /* 0x000fe4000fffe13f */
[----:B------:R-:W-:Y:S02]  /*1150*/  IMAD.U32 R194, RZ, RZ, UR12 ;  /* 0x0000000cffc27e24 */ /* 0x000fe4000f8e00ff */
[----:B------:R-:W-:Y:S02]  /*1160*/  UIMAD UR4, UR7, UR4, UR8 ;  /* 0x00000004070472a4 */ /* 0x000fe4000f8e0208 */
[----:B------:R-:W1:Y:S01]  /*1170*/  @P1 LDC R3, c[0x0][0x44c] ;  /* 0x00011300ff031b82 */ /* 0x000e620000000800 */
[----:B--2---:R-:W-:-:S03]  /*1180*/  IADD3 R5, -R74, 0x1, RZ ;  /* 0x000000014a057810 */ /* 0x004fc60007ffe1ff */
[----:B------:R-:W-:-:S04]  /*1190*/  IMAD.U32 R193, RZ, RZ, UR4 ;  /* 0x00000004ffc17e24 */ /* 0x000fc8000f8e00ff */
[----:B------:R-:W2:Y:S01]  /*11a0*/  @P1 LDC R4, c[0x0][0x450] ;  /* 0x00011400ff041b82 */ /* 0x000ea20000000800 */
[----:B0-----:R-:W-:-:S05]  /*11b0*/  SEL R0, R0, 0x1, P0 ;  /* 0x0000000100007807 */ /* 0x001fca0000000000 */
[CC--:B---3--:R-:W-:Y:S02]  /*11c0*/  IMAD R5, R0.reuse, R7.reuse, R5 ;  /* 0x0000000700057224 */ /* 0x0c8fe400078e0205 */
[----:B------:R-:W-:Y:S02]  /*11d0*/  IMAD R16, R0, R7, RZ ;  /* 0x0000000700107224 */ /* 0x000fe400078e02ff */
[----:B-1----:R-:W-:-:S05]  /*11e0*/  @P1 IMAD.HI.U32 R3, R3, UR6, RZ ;  /* 0x0000000603031c27 */ /* 0x002fca000f8e00ff */
[----:B--2---:R-:W-:-:S05]  /*11f0*/  @P1 SHF.R.U32.HI R2, RZ, R4, R3 ;  /* 0x00000004ff021219 */ /* 0x004fca0000011603 */
[----:B------:R-:W-:-:S04]  /*1200*/  IMAD.IADD R11, R5, 0x1, R2 ;  /* 0x00000001050b7824 */ /* 0x000fc800078e0202 */
[----:B------:R-:W-:Y:S01]  /*1210*/  IMAD.IADD R2, R11, 0x1, R8 ;  /* 0x000000010b027824 */ /* 0x000fe200078e0208 */
[----:B------:R-:W-:Y:S06]  /*1220*/  @!P2 BRA `(.L_x_4542) ;  /* 0x000000000040a947 */ /* 0x000fec0003800000 */
[C---:B------:R-:W-:Y:S01]  /*1230*/  ISETP.GT.AND P0, PT, R11.reuse, RZ, PT ;  /* 0x000000ff0b00720c */ /* 0x040fe20003f04270 */
[----:B------:R-:W-:-:S12]  /*1240*/  VIADD R3, R11, 0xffffffff ;  /* 0xffffffff0b037836 */ /* 0x000fd80000000000 */
        /* <DEDUP_REMOVED lines=8> */
.L_x_4543:
[----:B------:R-:W-:-:S13]  /*12d0*/  ISETP.NE.AND P0, PT, R9, 0x1, PT ;  /* 0x000000010900780c */ /* 0x000fda0003f05270 */
[----:B------:R-:W0:Y:S02]  /*12e0*/  @P0 LDC.64 R4, c[0x0][0x9e8] ;  /* 0x00027a00ff040b82 */ /* 0x000e240000000a00 */
[----:B0-----:R-:W-:-:S05]  /*12f0*/  @P0 IMAD.HI.U32 R4, R3, R4, RZ ;  /* 0x0000000403040227 */ /* 0x001fca00078e00ff */
[----:B------:R-:W-:-:S07]  /*1300*/  @P0 SHF.R.U32.HI R3, RZ, R5, R4 ;  /* 0x00000005ff030219 */ /* 0x000fce0000011604 */
.L_x_4544:
[----:B------:R-:W-:-:S05]  /*1310*/  IMAD R3, R3, R9, R9 ;  /* 0x0000000903037224 */ /* 0x000fca00078e0209 */
[----:B------:R-:W-:-:S07]  /*1320*/  VIMNMX R2, R2, R3, PT ;  /* 0x0000000302027248 */ /* 0x000fce0003fe0100 */
.L_x_4542:
[----:B------:R-:W0:Y:S01]  /*1330*/  @P1 LDC R4, c[0x0][0x44c] ;  /* 0x00011300ff041b82 */ /* 0x000e220000000800 */
[----:B------:R-:W-:Y:S01]  /*1340*/  IMAD.U32 R3, RZ, RZ, UR39 ;  /* 0x00000027ff037e24 */ /* 0x000fe2000f8e00ff */
[----:B------:R-:W-:Y:S01]  /*1350*/  ULDC UR4, c[0x0][0x9dc] ;  /* 0x0002770000047ab9 */ /* 0x000fe20000000800 */
[-C--:B------:R-:W-:Y:S02]  /*1360*/  IMAD R74, R0, R7.reuse, -R74 ;  /* 0x00000007004a7224 */ /* 0x080fe400078e0a4a */
[----:B------:R-:W-:Y:S02]  /*1370*/  VIADD R2, R2, 0x5f ;  /* 0x0000005f02027836 */ /* 0x000fe40000000000 */
[----:B------:R-:W-:Y:S01]  /*1380*/  IMAD R0, R0, R7, 0x5f ;  /* 0x0000005f00007424 */ /* 0x000fe200078e0207 */
[----:B------:R-:W1:Y:S01]  /*1390*/  @P1 LDC R5, c[0x0][0x450] ;  /* 0x00011400ff051b82 */ /* 0x000e620000000800 */
[----:B------:R-:W-:-:S04]  /*13a0*/  IMAD.HI R2, R2, 0x2aaaaaab, RZ ;  /* 0x2aaaaaab02027827 */ /* 0x000fc800078e02ff */
[----:B------:R-:W-:-:S04]  /*13b0*/  IMAD.HI R0, R0, 0x2aaaaaab, RZ ;  /* 0x2aaaaaab00007827 */ /* 0x000fc800078e02ff */
[----:B0-----:R-:W-:-:S05]  /*13c0*/  @P1 IMAD.HI.U32 R4, R4, UR39, RZ ;  /* 0x0000002704041c27 */ /* 0x001fca000f8e00ff */
[----:B-1----:R-:W-:Y:S02]  /*13d0*/  @P1 SHF.R.U32.HI R3, RZ, R5, R4 ;  /* 0x00000005ff031219 */ /* 0x002fe40000011604 */
[----:B------:R-:W-:-:S03]  /*13e0*/  SHF.R.U32.HI R5, RZ, 0x1f, R2 ;  /* 0x0000001fff057819 */ /* 0x000fc60000011602 */
[----:B------:R-:W-:Y:S01]  /*13f0*/  IMAD.IADD R4, R74, 0x1, R3 ;  /* 0x000000014a047824 */ /* 0x000fe200078e0203 */
[----:B------:R-:W-:Y:S02]  /*1400*/  SHF.R.U32.HI R3, RZ, 0x1f, R0 ;  /* 0x0000001fff037819 */ /* 0x000fe40000011600 */
[----:B------:R-:W-:Y:S01]  /*1410*/  LEA.HI.SX32 R2, R2, R5, 0x1c ;  /* 0x0000000502027211 */ /* 0x000fe200078fe2ff */
[----:B------:R-:W-:Y:S01]  /*1420*/  VIADD R6, R4, -UR4 ;  /* 0x8000000404067c36 */ /* 0x000fe20008000000 */
[----:B------:R-:W-:-:S04]  /*1430*/  LEA.HI.SX32 R3, R0, R3, 0x1c ;  /* 0x0000000300037211 */ /* 0x000fc800078fe2ff */
[----:B------:R-:W-:Y:S02]  /*1440*/  R2UR UR4, R6 ;  /* 0x00000000060472ca */ /* 0x000fe400000e0000 */
[----:B------:R-:W-:Y:S01]  /*1450*/  VIMNMX R75, R3, R2, PT ;  /* 0x00000002034b7248 */ /* 0x000fe20003fe0100 */
[----:B------:R-:W-:-:S12]  /*1460*/  @!P2 BRA `(.L_x_4545) ;  /* 0x000000000044a947 */ /* 0x000fd80003800000 */
        /* <DEDUP_REMOVED lines=9> */
.L_x_4546:
[----:B------:R-:W-:-:S13]  /*1500*/  ISETP.NE.AND P0, PT, R9, 0x1, PT ;  /* 0x000000010900780c */ /* 0x000fda0003f05270 */
[----:B------:R-:W0:Y:S02]  /*1510*/  @P0 LDC.64 R2, c[0x0][0x9e8] ;  /* 0x00027a00ff020b82 */ /* 0x000e240000000a00 */
[----:B0-----:R-:W-:-:S05]  /*1520*/  @P0 IMAD.HI.U32 R0, R4, R2, RZ ;  /* 0x0000000204000227 */ /* 0x001fca00078e00ff */
[----:B------:R-:W-:-:S07]  /*1530*/  @P0 SHF.R.U32.HI R4, RZ, R3, R0 ;  /* 0x00000003ff040219 */ /* 0x000fce0000011600 */
.L_x_4547:
[----:B------:R-:W-:-:S05]  /*1540*/  IMAD R4, R4, R9, RZ ;  /* 0x0000000904047224 */ /* 0x000fca00078e02ff */
[----:B------:R-:W-:-:S13]  /*1550*/  R2UR UR5, R4 ;  /* 0x00000000040572ca */ /* 0x000fda00000e0000 */
[----:B------:R-:W-:-:S04]  /*1560*/  UISETP.LT.AND UP0, UPT, UR4, UR5, UPT ;  /* 0x000000050400728c */ /* 0x000fc8000bf01270 */
[----:B------:R-:W-:-:S12]  /*1570*/  USEL UR4, UR4, UR5, !UP0 ;  /* 0x0000000504047287 */ /* 0x000fd8000c000000 */
.L_x_4545:
[----:B------:R-:W-:Y:S01]  /*1580*/  UIMAD.WIDE UR4, UR4, 0x2aaaaaab, URZ ;  /* 0x2aaaaaab040478a5 */ /* 0x000fe2000f8e023f */
[----:B------:R-:W-:Y:S02]  /*1590*/  PLOP3.LUT P0, PT, PT, PT, PT, 0x80, 0x0 ;  /* 0x000000000000781c */ /* 0x000fe40003f0f070 */
[----:B------:R-:W-:Y:S02]  /*15a0*/  CS2R R2, SRZ ;  /* 0x0000000000027805 */ /* 0x000fe4000001ff00 */
[----:B------:R-:W-:Y:S01]  /*15b0*/  CS2R R118, SRZ ;  /* 0x0000000000767805 */ /* 0x000fe2000001ff00 */
[----:B------:R-:W-:Y:S01]  /*15c0*/  USHF.R.U32.HI UR4, URZ, 0x1f, UR5 ;  /* 0x0000001f3f047899 */ /* 0x000fe20008011605 */
[----:B------:R-:W-:Y:S02]  /*15d0*/  CS2R R116, SRZ ;  /* 0x0000000000747805 */ /* 0x000fe4000001ff00 */
[----:B------:R-:W-:Y:S02]  /*15e0*/  CS2R R114, SRZ ;  /* 0x0000000000727805 */ /* 0x000fe4000001ff00 */
[----:B------:R-:W-:Y:S01]  /*15f0*/  CS2R R112, SRZ ;  /* 0x0000000000707805 */ /* 0x000fe2000001ff00 */
[----:B------:R-:W-:Y:S01]  /*1600*/  ULEA.HI.SX32 UR4, UR5, UR4, 0x1c ;  /* 0x0000000405047291 */ /* 0x000fe2000f8fe23f */
        /* <DEDUP_REMOVED lines=13> */
[----:B------:R-:W-:Y:S02]  /*16e0*/  ISETP.GT.AND P1, PT, R75, UR61, PT ;  /* 0x0000003d4b007c0c */ /* 0x000fe4000bf24270 */
        /* <DEDUP_REMOVED lines=30> */
[----:B------:R-:W-:Y:S01]  /*18d0*/  CS2R R6, SRZ ;  /* 0x0000000000067805 */ /* 0x000fe2000001ff00 */
[----:B------:R-:W-:Y:S01]  /*18e0*/  IMAD.MOV.U32 R152, RZ, RZ, RZ ;  /* 0x000000ffff987224 */ /* 0x000fe200078e00ff */
[----:B------:R-:W-:Y:S01]  /*18f0*/  CS2R R4, SRZ ;  /* 0x0000000000047805 */ /* 0x000fe2000001ff00 */
[----:B------:R-:W-:Y:S02]  /*1900*/  IMAD.MOV.U32 R29, RZ, RZ, RZ ;  /* 0x000000ffff1d7224 */ /* 0x000fe400078e00ff */
[----:B------:R-:W-:-:S02]  /*1910*/  IMAD.MOV.U32 R150, RZ, RZ, RZ ;  /* 0x000000ffff967224 */ /* 0x000fc400078e00ff */
        /* <DEDUP_REMOVED lines=33> */
.L_x_4549:
        /* <DEDUP_REMOVED lines=11> */
.L_x_4750:
[----:B------:R-:W-:Y:S05]  /*1be0*/  @!P0 BRA `(.L_x_4551) ;  /* 0x0000000000048947 */ /* 0x000fea0003800000 */
[----:B------:R-:W-:Y:S01]  /*1bf0*/  BPT.TRAP 0x1 ;  /* 0x000000040000795c */ /* 0x000fe20000300000 */
.L_x_4551:
[----:B0-----:R-:W-:Y:S02]  /*1c00*/  IMAD.U32 R3, RZ, RZ, UR36 ;  /* 0x00000024ff037e24 */ /* 0x001fe4000f8e00ff */
[----:B------:R-:W-:-:S03]  /*1c10*/  IMAD.U32 R0, RZ, RZ, UR38 ;  /* 0x00000026ff007e24 */ /* 0x000fc6000f8e00ff */
[----:B------:R-:W-:Y:S02]  /*1c20*/  LEA R3, R3, UR37, 0x3 ;  /* 0x0000002503037c11 */ /* 0x000fe4000f8e18ff */
[----:B------:R-:W-:-:S04]  /*1c30*/  SHF.L.U32 R0, R0, 0x1f, RZ ;  /* 0x0000001f00007819 */ /* 0x000fc800000006ff */
[----:B------:R0:W1:Y:S01]  /*1c40*/  SYNCS.PHASECHK.TRANS64.TRYWAIT P1, [R3+URZ+0x30830], R0 ;  /* 0x03083000030075a7 */ /* 0x000062000802017f */
[----:B------:R-:W-:Y:S05]  /*1c50*/  @!P0 BRA `(.L_x_4552) ;  /* 0x0000000000048947 */ /* 0x000fea0003800000 */
[----:B------:R-:W-:Y:S01]  /*1c60*/  BPT.TRAP 0x1 ;  /* 0x000000040000795c */ /* 0x000fe20000300000 */
.L_x_4552:
[----:B------:R-:W2:Y:S01]  /*1c70*/  LDL.LU R2, [R1+0xc] ;  /* 0x00000c0001027983 */ /* 0x000ea20000300800 */
[----:B------:R-:W3:Y:S02]  /*1c80*/  S2R R4, SR_TID.X ;  /* 0x0000000000047919 */ /* 0x000ee40000002100 */
[----:B---3--:R-:W-:Y:S02]  /*1c90*/  LOP3.LUT P2, RZ, R4, 0x7f, RZ, 0xc0, !PT ;  /* 0x0000007f04ff7812 */ /* 0x008fe4000784c0ff */
[----:B--2---:R-:W-:-:S11]  /*1ca0*/  LOP3.LUT R2, R2, 0xfff7ffff, RZ, 0xc0, !PT ;  /* 0xfff7ffff02027812 */ /* 0x004fd600078ec0ff */
[----:B------:R-:W-:-:S05]  /*1cb0*/  @P2 LOP3.LUT R2, R2, 0x80000, RZ, 0xfc, !PT ;  /* 0x0008000002022812 */ /* 0x000fca00078efcff */
[----:B------:R2:W-:Y:S01]  /*1cc0*/  STL [R1+0xc], R2 ;  /* 0x00000c0201007387 */ /* 0x0005e20000100800 */
[----:B-1----:R-:W-:Y:S05]  /*1cd0*/  @P1 BRA `(.L_x_4553) ;  /* 0x0000000000081947 */ /* 0x002fea0003800000 */
[----:B------:R-:W1:Y:S02]  /*1ce0*/  SYNCS.PHASECHK.TRANS64.TRYWAIT P1, [R3+URZ+0x30830], R0 ;  /* 0x03083000030075a7 */ /* 0x000e64000802017f */
[----:B-1----:R-:W-:Y:S05]  /*1cf0*/  @!P1 BRA `(.L_x_4554) ;  /* 0x0000013400389947 */ /* 0x002fea0003800000 */
.L_x_4553:
        /* <DEDUP_REMOVED lines=10> */
[----:B------:R-:W3:Y:S01]  /*1da0*/  S2R R5, SR_TID.X ;  /* 0x0000000000057919 */ /* 0x000ee20000002100 */
[----:B------:R-:W-:Y:S01]  /*1db0*/  UMOV UR17, 0x40000040 ;  /* 0x4000004000117882 */ /* 0x000fe20000000000 */
[----:B------:R-:W-:Y:S01]  /*1dc0*/  UMOV UR19, 0x40000040 ;  /* 0x4000004000137882 */ /* 0x000fe20000000000 */
[----:B------:R-:W-:Y:S01]  /*1dd0*/  ULOP3.LUT UR60, UR4, 0x10000, URZ, 0xfc, !UPT ;  /* 0x00010000043c7892 */ /* 0x000fe2000f8efc3f */
[----:B01----:R-:W-:Y:S01]  /*1de0*/  VIADD R0, R18, UR39 ;  /* 0x0000002712007c36 */ /* 0x003fe20008000000 */
[----:B------:R-:W-:Y:S01]  /*1df0*/  ULOP3.LUT UR4, UR40, 0x10000, URZ, 0xfc, !UPT ;  /* 0x0001000028047892 */ /* 0x000fe2000f8efc3f */
[----:B------:R-:W0:Y:S01]  /*1e00*/  LDC R11, c[0x0][0x288] ;  /* 0x0000a200ff0b7b82 */ /* 0x000e220000000800 */
[----:B------:R-:W-:Y:S01]  /*1e10*/  UIMAD UR5, UR36, 0x900, UR60 ;  /* 0x00000900240578a4 */ /* 0x000fe2000f8e023c */
[----:B--2---:R-:W-:Y:S01]  /*1e20*/  IMAD.MOV.U32 R2, RZ, RZ, R0 ;  /* 0x000000ffff027224 */ /* 0x004fe200078e0000 */
[----:B------:R-:W-:-:S02]  /*1e30*/  UIADD3 UR12, UR4, 0x4, URZ ;  /* 0x00000004040c7890 */ /* 0x000fc4000fffe03f */
[----:B------:R-:W-:Y:S01]  /*1e40*/  UIADD3 UR14, UR5, 0x4, URZ ;  /* 0x00000004050e7890 */ /* 0x000fe2000fffe03f */
[----:B------:R-:W-:Y:S02]  /*1e50*/  UMOV UR8, UR4 ;  /* 0x0000000400087c82 */ /* 0x000fe40008000000 */
[----:B------:R-:W-:Y:S01]  /*1e60*/  UMOV UR10, UR5 ;  /* 0x00000005000a7c82 */ /* 0x000fe20008000000 */
[----:B------:R-:W-:Y:S01]  /*1e70*/  IMAD.U32 R6, RZ, RZ, UR8 ;  /* 0x00000008ff067e24 */ /* 0x000fe2000f8e00ff */
[----:B------:R-:W-:Y:S01]  /*1e80*/  HGMMA.64x96x16.F32.BF16 R24, gdesc[UR8], RZ, !UPT, gsb0 ;  /* 0x01600000081879f0 */ /* 0x000fe2000c0018ff */
[----:B------:R-:W-:Y:S02]  /*1e90*/  UIADD3 UR8, UR4, 0x2, URZ ;  /* 0x0000000204087890 */ /* 0x000fe4000fffe03f */
[----:B------:R-:W-:Y:S01]  /*1ea0*/  UIADD3 UR10, UR5, 0x2, URZ ;  /* 0x00000002050a7890 */ /* 0x000fe2000fffe03f */
[----:B------:R-:W-:Y:S01]  /*1eb0*/  UMOV UR9, 0x40000040 ;  /* 0x4000004000097882 */ /* 0x000fe20000000000 */
[----:B------:R-:W-:Y:S01]  /*1ec0*/  UMOV UR11, 0x40000040 ;  /* 0x40000040000b7882 */ /* 0x000fe20000000000 */
[----:B------:R-:W-:-:S02]  /*1ed0*/  UIADD3 UR16, UR4, 0x6, URZ ;  /* 0x0000000604107890 */ /* 0x000fc4000fffe03f */
[----:B------:R-:W-:Y:S02]  /*1ee0*/  UIADD3 UR18, UR5, 0x6, URZ ;  /* 0x0000000605127890 */ /* 0x000fe4000fffe03f */
[----:B------:R-:W-:Y:S02]  /*1ef0*/  UIADD3 UR20, UR4, 0x400, URZ ;  /* 0x0000040004147890 */ /* 0x000fe4000fffe03f */
[----:B------:R-:W-:Y:S01]  /*1f00*/  UIADD3 UR22, UR5, 0x300, URZ ;  /* 0x0000030005167890 */ /* 0x000fe2000fffe03f */
[----:B------:R-:W-:Y:S01]  /*1f10*/  UMOV UR21, 0x40000040 ;  /* 0x4000004000157882 */ /* 0x000fe20000000000 */
[----:B------:R-:W-:Y:S01]  /*1f20*/  UMOV UR23, 0x40000040 ;  /* 0x4000004000177882 */ /* 0x000fe20000000000 */
[----:B------:R-:W-:Y:S01]  /*1f30*/  UIADD3 UR24, UR4, 0x402, URZ ;  /* 0x0000040204187890 */ /* 0x000fe2000fffe03f */
[----:B---3--:R-:W-:Y:S01]  /*1f40*/  LOP3.LUT P3, RZ, R5, 0x7f, RZ, 0xc0, !PT ;  /* 0x0000007f05ff7812 */ /* 0x008fe2000786c0ff */
        /* <DEDUP_REMOVED lines=27> */
[----:B------:R-:W-:Y:S01]  /*2100*/  ULDC UR4, c[0x0][0x448] ;  /* 0x0001120000047ab9 */ /* 0x000fe20000000800 */
[----:B------:R-:W-:Y:S01]  /*2110*/  ULDC UR6, c[0x0][0x9dc] ;  /* 0x0002770000067ab9 */ /* 0x000fe20000000800 */
[----:B------:R-:W-:-:S02]  /*2120*/  UISETP.NE.AND UP0, UPT, UR4, 0x1, UPT ;  /* 0x000000010400788c */ /* 0x000fc4000bf05270 */
[----:B------:R-:W-:-:S04]  /*2130*/  ULOP3.LUT UR7, URZ, UR6, URZ, 0x33, !UPT ;  /* 0x000000063f077292 */ /* 0x000fc8000f8e333f */
[----:B------:R-:W-:Y:S02]  /*2140*/  PLOP3.LUT P1, PT, PT, PT, UP0, 0x80, 0x0 ;  /* 0x000000000000781c */ /* 0x000fe40003f2f008 */
[----:B------:R-:W-:-:S03]  /*2150*/  PLOP3.LUT P2, PT, PT, PT, UP0, 0x80, 0x0 ;  /* 0x000000000000781c */ /* 0x000fc60003f4f008 */
[----:B------:R-:W-:-:S08]  /*2160*/  @UP0 ULDC UR4, c[0x0][0x44c] ;  /* 0x0001130000040ab9 */ /* 0x000fd00000000800 */
[----:B------:R-:W-:Y:S01]  /*2170*/  @P1 IMAD.HI.U32 R4, R0, UR4, RZ ;  /* 0x0000000400041c27 */ /* 0x000fe2000f8e00ff */
[----:B------:R-:W-:-:S03]  /*2180*/  @UP0 ULDC UR4, c[0x0][0x450] ;  /* 0x0001140000040ab9 */ /* 0x000fc60000000800 */
[----:B------:R-:W-:Y:S01]  /*2190*/  @!P3 VIADD R0, R3, 0x30840 ;  /* 0x000308400300b836 */ /* 0x000fe20000000000 */
[----:B------:R-:W-:Y:S01]  /*21a0*/  @P2 SHF.R.U32.HI R2, RZ, UR4, R4 ;  /* 0x00000004ff022c19 */ /* 0x000fe20008011604 */
[----:B------:R-:W-:Y:S01]  /*21b0*/  IMAD.MOV.U32 R4, RZ, RZ, -0x60 ;  /* 0xffffffa0ff047424 */ /* 0x000fe200078e00ff */
[----:B------:R-:W-:Y:S02]  /*21c0*/  ULDC.64 UR4, c[0x0][0x9e0] ;  /* 0x0002780000047ab9 */ /* 0x000fe40000000a00 */
[----:B------:R-:W-:Y:S01]  /*21d0*/  UISETP.GE.AND UP1, UPT, UR5, 0x1, UPT ;  /* 0x000000010500788c */ /* 0x000fe2000bf26270 */
[----:B------:R-:W1:Y:S01]  /*21e0*/  SHFL.IDX PT, R12, R2, RZ, 0x1c1f ;  /* 0x001c1fff020c7589 */ /* 0x000e6200000e0000 */
[----:B------:R-:W-:Y:S01]  /*21f0*/  IMAD R4, R75, R4, 0x61 ;  /* 0x000000614b047424 */ /* 0x000fe200078e0204 */
[----:B------:R-:W-:-:S03]  /*2200*/  @!P3 PRMT R0, RZ, 0x654, R0 ;  /* 0x00000654ff00b816 */ /* 0x000fc60000000000 */
[----:B------:R-:W-:Y:S01]  /*2210*/  IMAD R3, R17, -0x2, R4 ;  /* 0xfffffffe11037824 */ /* 0x000fe200078e0204 */
[----:B------:R-:W-:Y:S01]  /*2220*/  PLOP3.LUT P1, PT, PT, PT, UP1, 0x40, 0x0 ;  /* 0x000000000000781c */ /* 0x000fe20003f2e818 */
[----:B------:R-:W-:Y:S02]  /*2230*/  VIADD R10, R4, 0xffffffff ;  /* 0xffffffff040a7836 */ /* 0x000fe40000000000 */
[C---:B------:R-:W-:Y:S01]  /*2240*/  VIADD R15, R3.reuse, 0xffffffff ;  /* 0xffffffff030f7836 */ /* 0x040fe20000000000 */
[----:B0-----:R-:W-:Y:S01]  /*2250*/  IADD3 R5, R3, -R11, R16 ;  /* 0x8000000b03057210 */ /* 0x001fe20007ffe010 */
[----:B------:R-:W-:Y:S02]  /*2260*/  WARPGROUP.DEPBAR.LE gsb0, 0x0 ;  /* 0x00008000000079c5 */ /* 0x000fe40000010000 */
[----:B------:R-:W-:Y:S02]  /*2270*/  WARPGROUP.ARRIVE ;  /* 0x00000000000079c5 */ /* 0x000fe40000000000 */
[----:B------:R-:W-:-:S02]  /*2280*/  VIADD R13, R5, UR4 ;  /* 0x00000004050d7c36 */ /* 0x000fc40008000000 */
[----:B------:R-:W-:Y:S02]  /*2290*/  VIADD R5, R5, UR7 ;  /* 0x0000000705057c36 */ /* 0x000fe40008000000 */
[----:B------:R-:W-:Y:S02]  /*22a0*/  HGMMA.64x96x16.F32.BF16 R24, gdesc[UR8], R24, gsb0 ;  /* 0x01600000081879f0 */ /* 0x000fe40008001818 */
[----:B-1----:R-:W-:Y:S01]  /*22b0*/  IMAD.IADD R3, R5, 0x1, R12 ;  /* 0x0000000105037824 */ /* 0x002fe200078e020c */
[----:B------:R-:W-:Y:S02]  /*22c0*/  WARPGROUP.DEPBAR.LE gsb0, 0x0 ;  /* 0x00008000000079c5 */ /* 0x000fe40000010000 */
[----:B------:R-:W-:-:S06]  /*22d0*/  WARPGROUP.ARRIVE ;  /* 0x00000000000079c5 */ /* 0x000fcc0000000000 */
[----:B------:R-:W-:Y:S03]  /*22e0*/  HGMMA.64x96x16.F32.BF16 R24, gdesc[UR12], R24, gsb0 ;  /* 0x016000000c1879f0 */ /* 0x000fe60008001818 */
        /* <DEDUP_REMOVED lines=28> */
[----:B------:R0:W-:Y:S02]  /*24b0*/  @!P3 SYNCS.ARRIVE.TRANS64.RED.A1T0 RZ, [R0+URZ], RZ ;  /* 0x000000ff00ffb9a7 */ /* 0x0001e4000810043f */
[----:B0-----:R-:W-:-:S04]  /*24c0*/  IMAD R0, R75, -0x60, R16 ;  /* 0xffffffa04b007824 */ /* 0x001fc800078e0210 */
[----:B------:R-:W-:-:S04]  /*24d0*/  VIADD R0, R0, 0x60 ;  /* 0x0000006000007836 */ /* 0x000fc80000000000 */
[----:B------:R-:W-:-:S05]  /*24e0*/  IMAD R8, R17, -0x2, R0 ;  /* 0xfffffffe11087824 */ /* 0x000fca00078e0200 */
[----:B------:R-:W-:Y:S01]  /*24f0*/  VIADDMNMX R0, R12, R13, R8, PT ;  /* 0x0000000d0c007246 */ /* 0x000fe20003800108 */
[----:B------:R-:W-:Y:S06]  /*2500*/  @P1 BRA `(.L_x_4555) ;  /* 0x0000000000541947 */ /* 0x000fec0003800000 */
[----:B------:R-:W-:Y:S01]  /*2510*/  IADD3 R4, R16, -R11, R12 ;  /* 0x8000000b10047210 */ /* 0x000fe20007ffe00c */
[----:B------:R-:W-:Y:S03]  /*2520*/  BSSY B0, `(.L_x_4556) ;  /* 0x0000010000007945 */ /* 0x000fe60003800000 */
        /* <DEDUP_REMOVED lines=10> */
.L_x_4557:
[----:B------:R-:W-:-:S06]  /*25d0*/  UISETP.NE.AND UP2, UPT, UR5, 0x1, UPT ;  /* 0x000000010500788c */ /* 0x000fcc000bf45270 */
[----:B------:R-:W-:-:S05]  /*25e0*/  PLOP3.LUT P1, PT, PT, PT, UP2, 0x80, 0x0 ;  /* 0x000000000000781c */ /* 0x000fca0003f2f028 */
[----:B------:R-:W-:-:S08]  /*25f0*/  @UP2 ULDC.64 UR10, c[0x0][0x9e8] ;  /* 0x00027a00000a2ab9 */ /* 0x000fd00000000a00 */
[----:B------:R-:W-:-:S05]  /*2600*/  @P1 IMAD.HI.U32 R9, R4, UR10, RZ ;  /* 0x0000000a04091c27 */ /* 0x000fca000f8e00ff */
[----:B------:R-:W-:-:S07]  /*2610*/  @P1 SHF.R.U32.HI R4, RZ, UR11, R9 ;  /* 0x0000000bff041c19 */ /* 0x000fce0008011609 */
.L_x_4558:
[----:B------:R-:W-:Y:S05]  /*2620*/  BSYNC B0 ;  /* 0x0000000000007941 */ /* 0x000fea0003800000 */
.L_x_4556:
[----:B------:R-:W-:-:S05]  /*2630*/  IMAD R4, R4, UR5, R15 ;  /* 0x0000000504047c24 */ /* 0x000fca000f8e020f */
[----:B------:R-:W-:Y:S02]  /*2640*/  VIMNMX R3, R3, R4, !PT ;  /* 0x0000000403037248 */ /* 0x000fe40007fe0100 */
[----:B------:R-:W-:-:S07]  /*2650*/  VIADDMNMX R0, R4, UR5, R0, PT ;  /* 0x0000000504007c46 */ /* 0x000fce000b800100 */
.L_x_4555:
[C---:B------:R-:W-:Y:S02]  /*2660*/  ISETP.GE.AND P1, PT, R10.reuse, 0x2, PT ;  /* 0x000000020a00780c */ /* 0x040fe40003f26270 */
        /* <DEDUP_REMOVED lines=95> */
[----:B------:R-:W-:Y:S02]  /*2c60*/  P2R R21, PR, RZ, 0x20 ;  /* 0x00000020ff157803 */ /* 0x000fe40000000000 */
[----:B------:R-:W-:Y:S02]  /*2c70*/  FSEL R64, R64, -INF , !P3 ;  /* 0xff80000040407808 */ /* 0x000fe40005800000 */
[C---:B------:R-:W-:Y:S02]  /*2c80*/  ISETP.GE.AND P3, PT, R10.reuse, 0x52, PT ;  /* 0x000000520a00780c */ /* 0x040fe40003f66270 */
[----:B------:R-:W-:Y:S02]  /*2c90*/  ISETP.GE.AND P6, PT, R10, 0x1, PT ;  /* 0x000000010a00780c */ /* 0x000fe40003fc6270 */
[----:B------:R-:W-:-:S04]  /*2ca0*/  ISETP.GT.AND P4, PT, R3, 0x51, !P3 ;  /* 0x000000510300780c */ /* 0x000fc80005f84270 */
[----:B------:R-:W-:-:S04]  /*2cb0*/  ISETP.LT.OR P4, PT, R0, 0x52, P4 ;  /* 0x000000520000780c */ /* 0x000fc80002781670 */
[----:B------:R-:W-:Y:S02]  /*2cc0*/  FSEL R90, R65, -INF , !P4 ;  /* 0xff800000415a7808 */ /* 0x000fe40006000000 */
[----:B------:R-:W-:-:S04]  /*2cd0*/  ISETP.GE.AND P4, PT, R10, 0x59, PT ;  /* 0x000000590a00780c */ /* 0x000fc80003f86270 */
[----:B------:R-:W-:-:S04]  /*2ce0*/  ISETP.GT.AND P5, PT, R3, 0x58, !P4 ;  /* 0x000000580300780c */ /* 0x000fc800067a4270 */
[----:B------:R-:W-:-:S04]  /*2cf0*/  ISETP.LT.OR P5, PT, R0, 0x59, P5 ;  /* 0x000000590000780c */ /* 0x000fc80002fa1670 */
[----:B------:R-:W-:Y:S02]  /*2d00*/  FSEL R9, R68, -INF , !P5 ;  /* 0xff80000044097808 */ /* 0x000fe40006800000 */
        /* <DEDUP_REMOVED lines=9> */
[----:B------:R-:W-:Y:S02]  /*2da0*/  PLOP3.LUT P5, PT, PT, PT, UP1, 0x40, 0x0 ;  /* 0x000000000000781c */ /* 0x000fe40003fae818 */
[----:B0-----:R-:W-:Y:S01]  /*2db0*/  VIADDMNMX R4, R0, R13, R8, PT ;  /* 0x0000000d00047246 */ /* 0x001fe20003800108 */
[----:B------:R-:W-:-:S10]  /*2dc0*/  IMAD.IADD R8, R5, 0x1, R0 ;  /* 0x0000000105087824 */ /* 0x000fd400078e0200 */
[----:B------:R-:W-:Y:S05]  /*2dd0*/  @P5 BRA `(.L_x_4559) ;  /* 0x00000000005c5947 */ /* 0x000fea0003800000 */
        /* <DEDUP_REMOVED lines=13> */
.L_x_4561:
[----:B------:R-:W-:-:S06]  /*2eb0*/  UISETP.NE.AND UP2, UPT, UR5, 0x1, UPT ;  /* 0x000000010500788c */ /* 0x000fcc000bf45270 */
[----:B------:R-:W-:-:S05]  /*2ec0*/  PLOP3.LUT P5, PT, PT, PT, UP2, 0x80, 0x0 ;  /* 0x000000000000781c */ /* 0x000fca0003faf028 */
[----:B------:R-:W-:-:S08]  /*2ed0*/  @UP2 ULDC.64 UR10, c[0x0][0x9e8] ;  /* 0x00027a00000a2ab9 */ /* 0x000fd00000000a00 */
[----:B------:R-:W-:Y:S01]  /*2ee0*/  @P5 IMAD.HI.U32 R2, R0, UR10, RZ ;  /* 0x0000000a00025c27 */ /* 0x000fe2000f8e00ff */
[----:B------:R-:W-:-:S13]  /*2ef0*/  PLOP3.LUT P5, PT, PT, PT, UP2, 0x80, 0x0 ;  /* 0x000000000000781c */ /* 0x000fda0003faf028 */
[----:B------:R-:W-:-:S07]  /*2f00*/  @P5 SHF.R.U32.HI R0, RZ, UR11, R2 ;  /* 0x0000000bff005c19 */ /* 0x000fce0008011602 */
.L_x_4562:
[----:B------:R-:W-:Y:S05]  /*2f10*/  BSYNC B0 ;  /* 0x0000000000007941 */ /* 0x000fea0003800000 */
.L_x_4560:
[----:B------:R-:W-:-:S05]  /*2f20*/  IMAD R3, R0, UR5, R15 ;  /* 0x0000000500037c24 */ /* 0x000fca000f8e020f */
[----:B------:R-:W-:Y:S02]  /*2f30*/  VIMNMX R8, R8, R3, !PT ;  /* 0x0000000308087248 */ /* 0x000fe40007fe0100 */
[----:B------:R-:W-:-:S07]  /*2f40*/  VIADDMNMX R4, R3, UR5, R4, PT ;  /* 0x0000000503047c46 */ /* 0x000fce000b800104 */
.L_x_4559:
[C---:B------:R-:W-:Y:S01]  /*2f50*/  ISETP.GT.AND P1, PT, R8.reuse, 0x1, !P1 ;  /* 0x000000010800780c */ /* 0x040fe20004f24270 */
[----:B------:R-:W-:Y:S01]  /*2f60*/  ULDC UR7, c[0x0][0x988] ;  /* 0x0002620000077ab9 */ /* 0x000fe20000000800 */
[----:B------:R-:W-:Y:S01]  /*2f70*/  ISETP.GT.AND P2, PT, R8, 0x8, !P2 ;  /* 0x000000080800780c */ /* 0x000fe20005744270 */
[----:B------:R-:W-:Y:S01]  /*2f80*/  @UP0 ULDC UR10, c[0x0][0x44c] ;  /* 0x00011300000a0ab9 */ /* 0x000fe20000000800 */
[----:B------:R-:W-:Y:S01]  /*2f90*/  ISETP.LT.OR P1, PT, R4, 0x2, P1 ;  /* 0x000000020400780c */ /* 0x000fe20000f21670 */
[----:B------:R-:W-:Y:S01]  /*2fa0*/  UIMAD.WIDE.U32 UR10, UR39, UR10, URZ ;  /* 0x0000000a270a72a5 */ /* 0x000fe2000f8e003f */
[----:B------:R-:W-:Y:S01]  /*2fb0*/  FMNMX.FTZ R0, R24, R14, !PT ;  /* 0x0000000e18007209 */ /* 0x000fe20007810000 */
[----:B------:R-:W-:Y:S01]  /*2fc0*/  @UP0 ULDC UR15, c[0x0][0x450] ;  /* 0x00011400000f0ab9 */ /* 0x000fe20000000800 */
[----:B------:R-:W-:Y:S02]  /*2fd0*/  FSEL R27, R27, -INF , !P1 ;  /* 0xff8000001b1b7808 */ /* 0x000fe40004800000 */
[----:B------:R-:W-:-:S02]  /*2fe0*/  ISETP.NE.AND P1, PT, R12, RZ, PT ;  /* 0x000000ff0c00720c */ /* 0x000fc40003f25270 */
[----:B------:R-:W-:Y:S02]  /*2ff0*/  ISETP.LT.OR P2, PT, R4, 0x9, P2 ;  /* 0x000000090400780c */ /* 0x000fe40001741670 */
[----:B------:R-:W-:Y:S02]  /*3000*/  ISETP.GT.AND P1, PT, R8, 0x9, !P1 ;  /* 0x000000090800780c */ /* 0x000fe40004f24270 */
[----:B------:R-:W-:Y:S02]  /*3010*/  FMNMX.FTZ R0, R28, R0, !PT ;  /* 0x000000001c007209 */ /* 0x000fe40007810000 */
[----:B------:R-:W-:Y:S02]  /*3020*/  ISETP.LT.OR P1, PT, R4, 0xa, P1 ;  /* 0x0000000a0400780c */ /* 0x000fe40000f21670 */
[----:B------:R-:W-:Y:S02]  /*3030*/  FSEL R15, R30, -INF , !P2 ;  /* 0xff8000001e0f7808 */ /* 0x000fe40005000000 */
[----:B------:R-:W-:-:S02]  /*3040*/  FSEL R31, R31, -INF , !P1 ;  /* 0xff8000001f1f7808 */ /* 0x000fc40004800000 */
[----:B------:R-:W-:Y:S02]  /*3050*/  ISETP.NE.AND P1, PT, R21, RZ, PT ;  /* 0x000000ff1500720c */ /* 0x000fe40003f25270 */
[----:B------:R-:W-:Y:S02]  /*3060*/  ISETP.NE.AND P2, PT, R25, RZ, PT ;  /* 0x000000ff1900720c */ /* 0x000fe40003f45270 */
[----:B------:R-:W-:Y:S02]  /*3070*/  ISETP.GT.AND P1, PT, R8, 0x10, !P1 ;  /* 0x000000100800780c */ /* 0x000fe40004f24270 */
[----:B------:R-:W-:Y:S02]  /*3080*/  FMNMX.FTZ R0, R20, R0, !PT ;  /* 0x0000000014007209 */ /* 0x000fe40007810000 */
[----:B------:R-:W-:Y:S02]  /*3090*/  ISETP.LT.OR P1, PT, R4, 0x11, P1 ;  /* 0x000000110400780c */ /* 0x000fe40000f21670 */
[----:B------:R-:W-:-:S02]  /*30a0*/  FMNMX.FTZ R0, R32, R0, !PT ;  /* 0x0000000020007209 */ /* 0x000fc40007810000 */
[----:B------:R-:W-:Y:S02]  /*30b0*/  FSEL R21, R34, -INF , !P1 ;  /* 0xff80000022157808 */ /* 0x000fe40004800000 */
[----:B------:R-:W-:Y:S02]  /*30c0*/  ISETP.GT.AND P1, PT, R8, 0x11, !P2 ;  /* 0x000000110800780c */ /* 0x000fe40005724270 */
[----:B------:R-:W-:Y:S02]  /*30d0*/  ISETP.NE.AND P5, PT, R29, RZ, PT ;  /* 0x000000ff1d00720c */ /* 0x000fe40003fa5270 */
[----:B------:R-:W-:Y:S02]  /*30e0*/  ISETP.LT.OR P1, PT, R4, 0x12, P1 ;  /* 0x000000120400780c */ /* 0x000fe40000f21670 */
[----:B------:R-:W-:Y:S02]  /*30f0*/  FMNMX.FTZ R0, R72, R0, !PT ;  /* 0x0000000048007209 */ /* 0x000fe40007810000 */
[----:B------:R-:W-:-:S02]  /*3100*/  FSEL R35, R35, -INF , !P1 ;  /* 0xff80000023237808 */ /* 0x000fc40004800000 */
[----:B------:R-:W-:Y:S02]  /*3110*/  ISETP.GT.AND P1, PT, R8, 0x18, !P5 ;  /* 0x000000180800780c */ /* 0x000fe40006f24270 */
[----:B------:R-:W-:Y:S02]  /*3120*/  FMNMX.FTZ R0, R36, R0, !PT ;  /* 0x0000000024007209 */ /* 0x000fe40007810000 */
[----:B------:R-:W-:Y:S02]  /*3130*/  ISETP.LT.OR P1, PT, R4, 0x19, P1 ;  /* 0x000000190400780c */ /* 0x000fe40000f21670 */
[----:B------:R-:W-:Y:S02]  /*3140*/  FMNMX.FTZ R0, R76, R0, !PT ;  /* 0x000000004c007209 */ /* 0x000fe40007810000 */
[----:B------:R-:W-:Y:S02]  /*3150*/  FSEL R25, R38, -INF , !P1 ;  /* 0xff80000026197808 */ /* 0x000fe40004800000 */
[----:B------:R-:W-:-:S02]  /*3160*/  FMNMX.FTZ R0, R40, R0, !PT ;  /* 0x0000000028007209 */ /* 0x000fc40007810000 */
        /* <DEDUP_REMOVED lines=12> */
[----:B------:R-:W-:Y:S02]  /*3230*/  FMNMX.FTZ R0, R52, R0, !PT ;  /* 0x0000000034007209 */ /* 0x000fe40007810000 */
[----:B------:R-:W-:Y:S02]  /*3240*/  FSEL R29, R42, -INF , !P1 ;  /* 0xff8000002a1d7808 */ /* 0x000fe40004800000 */
[----:B------:R-:W-:Y:S02]  /*3250*/  ISETP.NE.AND P1, PT, R73, RZ, PT ;  /* 0x000000ff4900720c */ /* 0x000fe40003f25270 */
[----:B------:R-:W-:Y:S02]  /*3260*/  FMNMX.FTZ R0, R84, R0, !PT ;  /* 0x0000000054007209 */ /* 0x000fe40007810000 */
[----:B------:R-:W-:Y:S02]  /*3270*/  ISETP.GT.AND P1, PT, R8, 0x21, !P1 ;  /* 0x000000210800780c */ /* 0x000fe40004f24270 */
[----:B------:R-:W-:-:S02]  /*3280*/  FMNMX.FTZ R0, R56, R0, !PT ;  /* 0x0000000038007209 */ /* 0x000fc40007810000 */
[----:B------:R-:W-:Y:S02]  /*3290*/  ISETP.LT.OR P1, PT, R4, 0x22, P1 ;  /* 0x000000220400780c */ /* 0x000fe40000f21670 */
        /* <DEDUP_REMOVED lines=9> */
[----:B------:R-:W-:Y:S02]  /*3330*/  FMNMX.FTZ R0, R90, R0, !PT ;  /* 0x000000005a007209 */ /* 0x000fe40007810000 */
[----:B------:R-:W-:-:S02]  /*3340*/  ISETP.NE.AND P1, PT, R77, RZ, PT ;  /* 0x000000ff4d00720c */ /* 0x000fc40003f25270 */
[----:B------:R-:W-:Y:S02]  /*3350*/  FMNMX.FTZ R0, R9, R0, !PT ;  /* 0x0000000009007209 */ /* 0x000fe40007810000 */
[----:B------:R-:W-:Y:S02]  /*3360*/  ISETP.GT.AND P1, PT, R8, 0x29, !P1 ;  /* 0x000000290800780c */ /* 0x000fe40004f24270 */
[----:B------:R-:W-:Y:S01]  /*3370*/  FMNMX.FTZ R2, R68, R0, !PT ;  /* 0x0000000044027209 */ /* 0x000fe20007810000 */
[----:B------:R-:W-:Y:S01]  /*3380*/  IMAD.U32 R0, RZ, RZ, UR7 ;  /* 0x00000007ff007e24 */ /* 0x000fe2000f8e00ff */
[----:B------:R-:W-:Y:S01]  /*3390*/  ISETP.LT.OR P1, PT, R4, 0x2a, P1 ;  /* 0x0000002a0400780c */ /* 0x000fe20000f21670 */
[----:B------:R-:W-:Y:S01]  /*33a0*/  UMOV UR7, UR39 ;  /* 0x0000002700077c82 */ /* 0x000fe20008000000 */
[----:B------:R-:W-:Y:S01]  /*33b0*/  ISETP.GT.AND P6, PT, R8, RZ, !P6 ;  /* 0x000000ff0800720c */ /* 0x000fe200077c4270 */
[----:B------:R-:W0:Y:S01]  /*33c0*/  SHFL.BFLY PT, R5, R2, 0x2, 0x1f ;  /* 0x0c401f0002057f89 */ /* 0x000e2200000e0000 */
[----:B------:R-:W-:Y:S01]  /*33d0*/  FSEL R47, R47, -INF , !P1 ;  /* 0xff8000002f2f7808 */ /* 0x000fe20004800000 */
[----:B------:R-:W-:Y:S01]  /*33e0*/  @UP0 USHF.R.U32.HI UR7, URZ, UR15, UR11 ;  /* 0x0000000f3f070299 */ /* 0x000fe2000801160b */
[----:B------:R-:W-:-:S02]  /*33f0*/  ISETP.NE.AND P1, PT, R45, RZ, PT ;  /* 0x000000ff2d00720c */ /* 0x000fc40003f25270 */
[----:B------:R-:W-:Y:S02]  /*3400*/  ISETP.LT.OR P6, PT, R4, 0x1, P6 ;  /* 0x000000010400780c */ /* 0x000fe400037c1670 */
[----:B------:R-:W-:Y:S02]  /*3410*/  ISETP.GT.AND P1, PT, R8, 0x30, !P1 ;  /* 0x000000300800780c */ /* 0x000fe40004f24270 */
[----:B------:R-:W-:Y:S02]  /*3420*/  FSEL R13, R26, -INF , !P6 ;  /* 0xff8000001a0d7808 */ /* 0x000fe40007000000 */
[----:B------:R-:W-:Y:S02]  /*3430*/  ISETP.LT.OR P1, PT, R4, 0x31, P1 ;  /* 0x000000310400780c */ /* 0x000fe40000f21670 */
[----:B------:R-:W-:Y:S02]  /*3440*/  ISETP.NE.AND P2, PT, R53, RZ, PT ;  /* 0x000000ff3500720c */ /* 0x000fe40003f45270 */
[----:B------:R-:W-:-:S02]  /*3450*/  FSEL R37, R50, -INF , !P1 ;  /* 0xff80000032257808 */ /* 0x000fc40004800000 */
[----:B------:R-:W-:Y:S02]  /*3460*/  ISETP.NE.AND P1, PT, R79, RZ, PT ;  /* 0x000000ff4f00720c */ /* 0x000fe40003f25270 */
[----:B------:R-:W-:Y:S02]  /*3470*/  ISETP.NE.AND P5, PT, R83, RZ, PT ;  /* 0x000000ff5300720c */ /* 0x000fe40003fa5270 */
[----:B------:R-:W-:Y:S02]  /*3480*/  ISETP.GT.AND P1, PT, R8, 0x31, !P1 ;  /* 0x000000310800780c */ /* 0x000fe40004f24270 */
[----:B------:R-:W-:Y:S02]  /*3490*/  ISETP.NE.AND P6, PT, R85, RZ, PT ;  /* 0x000000ff5500720c */ /* 0x000fe40003fc5270 */
[----:B------:R-:W-:Y:S02]  /*34a0*/  ISETP.LT.OR P1, PT, R4, 0x32, P1 ;  /* 0x000000320400780c */ /* 0x000fe40000f21670 */
[----:B0-----:R-:W-:-:S02]  /*34b0*/  FMNMX.FTZ R10, R2, R5, !PT ;  /* 0x00000005020a7209 */ /* 0x001fc40007810000 */
[----:B------:R-:W-:Y:S02]  /*34c0*/  FMNMX.FTZ R2, R13, R27, !PT ;  /* 0x0000001b0d027209 */ /* 0x000fe40007810000 */
[----:B------:R-:W-:Y:S01]  /*34d0*/  FSEL R51, R51, -INF , !P1 ;  /* 0xff80000033337808 */ /* 0x000fe20004800000 */
[----:B------:R-:W0:Y:S01]  /*34e0*/  SHFL.BFLY PT, R5, R10, 0x1, 0x1f ;  /* 0x0c201f000a057f89 */ /* 0x000e2200000e0000 */
        /* <DEDUP_REMOVED lines=14> */
[----:B------:R-:W-:Y:S02]  /*35d0*/  ISETP.GT.AND P1, PT, R8, 0x40, !P2 ;  /* 0x000000400800780c */ /* 0x000fe40005724270 */
[----:B------:R-:W-:-:S02]  /*35e0*/  FMNMX.FTZ R2, R29, R2, !PT ;  /* 0x000000021d027209 */ /* 0x000fc40007810000 */
[----:B------:R-:W-:Y:S02]  /*35f0*/  ISETP.LT.OR P1, PT, R4, 0x41, P1 ;  /* 0x000000410400780c */ /* 0x000fe40000f21670 */
[----:B------:R-:W-:Y:S02]  /*3600*/  FMNMX.FTZ R2, R43, R2, !PT ;  /* 0x000000022b027209 */ /* 0x000fe40007810000 */
[----:B------:R-:W-:Y:S02]  /*3610*/  FSEL R3, R58, -INF , !P1 ;  /* 0xff8000003a037808 */ /* 0x000fe40004800000 */
[----:B------:R-:W-:Y:S02]  /*3620*/  FMNMX.FTZ R2, R33, R2, !PT ;  /* 0x0000000221027209 */ /* 0x000fe40007810000 */
[----:B------:R-:W-:Y:S02]  /*3630*/  ISETP.GT.AND P1, PT, R8, 0x41, !P5 ;  /* 0x000000410800780c */ /* 0x000fe40006f24270 */
[----:B0-----:R-:W-:-:S02]  /*3640*/  FMNMX.FTZ R5, R10, R5, !PT ;  /* 0x000000050a057209 */ /* 0x001fc40007810000 */
[----:B------:R-:W-:Y:S02]  /*3650*/  FMNMX.FTZ R2, R47, R2, !PT ;  /* 0x000000022f027209 */ /* 0x000fe40007810000 */
[----:B------:R-:W-:Y:S01]  /*3660*/  ISETP.LT.OR P1, PT, R4, 0x42, P1 ;  /* 0x000000420400780c */ /* 0x000fe20000f21670 */
[----:B------:R-:W-:Y:S01]  /*3670*/  FMUL.FTZ R12, R5, R0 ;  /* 0x00000000050c7220 */ /* 0x000fe20000410000 */
[----:B------:R-:W-:Y:S02]  /*3680*/  FMNMX.FTZ R2, R37, R2, !PT ;  /* 0x0000000225027209 */ /* 0x000fe40007810000 */
[----:B------:R-:W-:Y:S02]  /*3690*/  FSEL R59, R59, -INF , !P1 ;  /* 0xff8000003b3b7808 */ /* 0x000fe40004800000 */
[----:B------:R-:W-:Y:S02]  /*36a0*/  FSETP.NEU.FTZ.AND P1, PT, R5, -INF , PT ;  /* 0xff8000000500780b */ /* 0x000fe40003f3d000 */
[----:B------:R-:W-:-:S02]  /*36b0*/  ISETP.NE.AND P5, PT, R57, RZ, PT ;  /* 0x000000ff3900720c */ /* 0x000fc40003fa5270 */
[----:B------:R-:W-:Y:S02]  /*36c0*/  FMNMX.FTZ R2, R51, R2, !PT ;  /* 0x0000000233027209 */ /* 0x000fe40007810000 */
[----:B------:R-:W-:Y:S02]  /*36d0*/  FSEL R61, R12, RZ, P1 ;  /* 0x000000ff0c3d7208 */ /* 0x000fe40000800000 */
[----:B------:R-:W-:Y:S02]  /*36e0*/  ISETP.GT.AND P1, PT, R8, 0x48, !P5 ;  /* 0x000000480800780c */ /* 0x000fe40006f24270 */
[----:B------:R-:W-:Y:S01]  /*36f0*/  FMNMX.FTZ R2, R41, R2, !PT ;  /* 0x0000000229027209 */ /* 0x000fe20007810000 */
[-CC-:B------:R-:W-:Y:S01]  /*3700*/  FFMA.FTZ R10, R24, R0.reuse, -R61.reuse ;  /* 0x00000000180a7223 */ /* 0x180fe2000001083d */
[----:B------:R-:W-:Y:S01]  /*3710*/  ISETP.LT.OR P1, PT, R4, 0x49, P1 ;  /* 0x000000490400780c */ /* 0x000fe20000f21670 */
[--C-:B------:R-:W-:Y:S01]  /*3720*/  FFMA.FTZ R12, R14, R0, -R61.reuse ;  /* 0x000000000e0c7223 */ /* 0x100fe2000001083d */
[----:B------:R-:W-:Y:S01]  /*3730*/  FMNMX.FTZ R2, R55, R2, !PT ;  /* 0x0000000237027209 */ /* 0x000fe20007810000 */
[-CC-:B------:R-:W-:Y:S01]  /*3740*/  FFMA.FTZ R14, R28, R0.reuse, -R61.reuse ;  /* 0x000000001c0e7223 */ /* 0x180fe2000001083d */
[----:B------:R-:W-:Y:S01]  /*3750*/  FSEL R45, R62, -INF , !P1 ;  /* 0xff8000003e2d7808 */ /* 0x000fe20004800000 */
[----:B------:R-:W-:Y:S01]  /*3760*/  MUFU.EX2 R10, R10 ;  /* 0x0000000a000a7308 */ /* 0x000fe20000000800 */
[----:B------:R-:W-:Y:S01]  /*3770*/  ISETP.NE.AND P2, PT, R87, RZ, PT ;  /* 0x000000ff5700720c */ /* 0x000fe20003f45270 */
[-CC-:B------:R-:W-:Y:S01]  /*3780*/  FFMA.FTZ R20, R20, R0.reuse, -R61.reuse ;  /* 0x0000000014147223 */ /* 0x180fe2000001083d */
[----:B------:R-:W-:Y:S01]  /*3790*/  ISETP.GT.AND P1, PT, R8, 0x49, !P6 ;  /* 0x000000490800780c */ /* 0x000fe20007724270 */
[--C-:B------:R-:W-:Y:S01]  /*37a0*/  FFMA.FTZ R24, R32, R0, -R61.reuse ;  /* 0x0000000020187223 */ /* 0x100fe2000001083d */
[----:B------:R-:W-:Y:S01]  /*37b0*/  FMNMX.FTZ R2, R3, R2, !PT ;  /* 0x0000000203027209 */ /* 0x000fe20007810000 */
[-CC-:B------:R-:W-:Y:S01]  /*37c0*/  FFMA.FTZ R9, R9, R0.reuse, -R61.reuse ;  /* 0x0000000009097223 */ /* 0x180fe2000001083d */
[----:B------:R-:W-:Y:S01]  /*37d0*/  ISETP.GT.AND P2, PT, R8, 0x50, !P2 ;  /* 0x000000500800780c */ /* 0x000fe20005744270 */
[----:B------:R-:W-:Y:S01]  /*37e0*/  MUFU.EX2 R14, R14 ;  /* 0x0000000e000e7308 */ /* 0x000fe20000000800 */
[----:B------:R-:W-:Y:S01]  /*37f0*/  ISETP.LT.OR P1, PT, R4, 0x4a, P1 ;  /* 0x0000004a0400780c */ /* 0x000fe20000f21670 */
[--C-:B------:R-:W-:Y:S01]  /*3800*/  FFMA.FTZ R26, R36, R0, -R61.reuse ;  /* 0x00000000241a7223 */ /* 0x100fe2000001083d */
[----:B------:R-:W-:Y:S01]  /*3810*/  FMNMX.FTZ R2, R59, R2, !PT ;  /* 0x000000023b027209 */ /* 0x000fe20007810000 */
[-CC-:B------:R-:W-:Y:S01]  /*3820*/  FFMA.FTZ R36, R90, R0.reuse, -R61.reuse ;  /* 0x000000005a247223 */ /* 0x180fe2000001083d */
[----:B------:R-:W-:Y:S01]  /*3830*/  ISETP.GT.AND P3, PT, R8, 0x51, !P3 ;  /* 0x000000510800780c */ /* 0x000fe20005f64270 */
[-CC-:B------:R-:W-:Y:S01]  /*3840*/  FFMA.FTZ R28, R48, R0.reuse, -R61.reuse ;  /* 0x00000000301c7223 */ /* 0x180fe2000001083d */
[----:B------:R-:W-:Y:S01]  /*3850*/  ISETP.LT.OR P2, PT, R4, 0x51, P2 ;  /* 0x000000510400780c */ /* 0x000fe20001741670 */
[----:B------:R0:W-:Y:S01]  /*3860*/  MUFU.EX2 R69, R20 ;  /* 0x0000001400457308 */ /* 0x0001e20000000800 */
[----:B------:R-:W-:Y:S01]  /*3870*/  FSEL R63, R63, -INF , !P1 ;  /* 0xff8000003f3f7808 */ /* 0x000fe20004800000 */
[--C-:B------:R-:W-:Y:S01]  /*3880*/  FFMA.FTZ R30, R52, R0, -R61.reuse ;  /* 0x00000000341e7223 */ /* 0x100fe2000001083d */
[----:B------:R-:W-:Y:S01]  /*3890*/  FMNMX.FTZ R2, R45, R2, !PT ;  /* 0x000000022d027209 */ /* 0x000fe20007810000 */
[-CC-:B------:R-:W-:Y:S01]  /*38a0*/  FFMA.FTZ R32, R84, R0.reuse, -R61.reuse ;  /* 0x0000000054207223 */ /* 0x180fe2000001083d */
[----:B------:R-:W-:Y:S01]  /*38b0*/  ISETP.NE.AND P5, PT, R65, RZ, PT ;  /* 0x000000ff4100720c */ /* 0x000fe20003fa5270 */
[-CC-:B------:R-:W-:Y:S01]  /*38c0*/  FFMA.FTZ R34, R56, R0.reuse, -R61.reuse ;  /* 0x0000000038227223 */ /* 0x180fe2000001083d */
[----:B------:R-:W-:Y:S01]  /*38d0*/  ISETP.GT.AND P4, PT, R8, 0x58, !P4 ;  /* 0x000000580800780c */ /* 0x000fe20006784270 */
[----:B------:R1:W2:Y:S01]  /*38e0*/  MUFU.EX2 R65, R12 ;  /* 0x0000000c00417308 */ /* 0x0002a20000000800 */
[----:B------:R-:W-:Y:S01]  /*38f0*/  ISETP.LT.OR P3, PT, R4, 0x52, P3 ;  /* 0x000000520400780c */ /* 0x000fe20001f61670 */
[----:B0-----:R-:W-:Y:S01]  /*3900*/  FFMA.FTZ R20, R76, R0, -R61 ;  /* 0x000000004c147223 */ /* 0x001fe2000001083d */
[----:B------:R-:W-:-:S02]  /*3910*/  FSEL R49, R66, -INF , !P2 ;  /* 0xff80000042317808 */ /* 0x000fc40005000000 */
[----:B------:R-:W-:Y:S02]  /*3920*/  FMNMX.FTZ R2, R63, R2, !PT ;  /* 0x000000023f027209 */ /* 0x000fe40007810000 */
[----:B------:R-:W-:Y:S01]  /*3930*/  ISETP.GT.AND P5, PT, R8, 0x59, !P5 ;  /* 0x000000590800780c */ /* 0x000fe20006fa4270 */
[----:B------:R-:W-:Y:S01]  /*3940*/  MUFU.EX2 R24, R24 ;  /* 0x0000001800187308 */ /* 0x000fe20000000800 */
[----:B------:R-:W-:Y:S01]  /*3950*/  ISETP.LT.OR P4, PT, R4, 0x59, P4 ;  /* 0x000000590400780c */ /* 0x000fe20002781670 */
[-CC-:B-1----:R-:W-:Y:S01]  /*3960*/  FFMA.FTZ R12, R72, R0.reuse, -R61.reuse ;  /* 0x00000000480c7223 */ /* 0x182fe2000001083d */
[----:B------:R-:W-:Y:S01]  /*3970*/  FSEL R67, R67, -INF , !P3 ;  /* 0xff80000043437808 */ /* 0x000fe20005800000 */
[--C-:B------:R-:W-:Y:S01]  /*3980*/  FFMA.FTZ R8, R40, R0, -R61.reuse ;  /* 0x0000000028087223 */ /* 0x100fe2000001083d */
[----:B------:R-:W-:Y:S02]  /*3990*/  FMNMX.FTZ R2, R49, R2, !PT ;  /* 0x0000000231027209 */ /* 0x000fe40007810000 */
[----:B------:R-:W-:Y:S01]  /*39a0*/  ISETP.LT.OR P5, PT, R4, 0x5a, P5 ;  /* 0x0000005a0400780c */ /* 0x000fe20002fa1670 */
[----:B------:R-:W-:Y:S01]  /*39b0*/  FFMA.FTZ R4, R44, R0, -R61 ;  /* 0x000000002c047223 */ /* 0x000fe2000001083d */
[----:B------:R-:W-:Y:S01]  /*39c0*/  FSEL R53, R70, -INF , !P4 ;  /* 0xff80000046357808 */ /* 0x000fe20006000000 */
[----:B------:R0:W-:Y:S01]  /*39d0*/  MUFU.EX2 R77, R20 ;  /* 0x00000014004d7308 */ /* 0x0001e20000000800 */
[----:B------:R-:W-:-:S02]  /*39e0*/  FMNMX.FTZ R2, R67, R2, !PT ;  /* 0x0000000243027209 */ /* 0x000fc40007810000 */
[----:B------:R-:W-:Y:S02]  /*39f0*/  FSEL R71, R71, -INF , !P5 ;  /* 0xff80000047477808 */ /* 0x000fe40006800000 */
[----:B------:R-:W-:Y:S02]  /*3a00*/  FMNMX.FTZ R2, R53, R2, !PT ;  /* 0x0000000235027209 */ /* 0x000fe40007810000 */
[----:B--2---:R-:W-:Y:S01]  /*3a10*/  F2FP.BF16.F32.PACK_AB R188, R65, R10 ;  /* 0x0000000a41bc723e */ /* 0x004fe200000010ff */
[----:B------:R-:W-:Y:S01]  /*3a20*/  MUFU.EX2 R182, R4 ;  /* 0x0000000400b67308 */ /* 0x000fe20000000800 */
[----:B------:R-:W-:Y:S01]  /*3a30*/  FMNMX.FTZ R2, R71, R2, !PT ;  /* 0x0000000247027209 */ /* 0x000fe20007810000 */
[--C-:B0-----:R-:W-:Y:S01]  /*3a40*/  FFMA.FTZ R20, R80, R0, -R61.reuse ;  /* 0x0000000050147223 */ /* 0x101fe2000001083d */
[----:B------:R-:W-:Y:S02]  /*3a50*/  R2UR UR14, R74 ;  /* 0x000000004a0e72ca */ /* 0x000fe400000e0000 */
[----:B------:R-:W-:Y:S01]  /*3a60*/  F2FP.BF16.F32.PACK_AB R190, R69, R14 ;  /* 0x0000000e45be723e */ /* 0x000fe200000010ff */
[----:B------:R-:W0:Y:S02]  /*3a70*/  SHFL.BFLY PT, R57, R2, 0x2, 0x1f ;  /* 0x0c401f0002397f89 */ /* 0x000e2400000e0000 */
[----:B------:R1:W2:Y:S08]  /*3a80*/  MUFU.EX2 R73, R12 ;  /* 0x0000000c00497308 */ /* 0x0002b00000000800 */
[----:B------:R3:W-:Y:S01]  /*3a90*/  MUFU.EX2 R170, R9 ;  /* 0x0000000900aa7308 */ /* 0x0007e20000000800 */
[----:B-1----:R-:W-:Y:S01]  /*3aa0*/  FFMA.FTZ R12, R78, R0, -R61 ;  /* 0x000000004e0c7223 */ /* 0x002fe2000001083d */
[----:B------:R-:W-:-:S04]  /*3ab0*/  UIADD3 UR10, UR14, UR7, URZ ;  /* 0x000000070e0a7290 */ /* 0x000fc8000fffe03f */
[----:B------:R-:W-:Y:S02]  /*3ac0*/  UIADD3 UR4, UR10, UR4, URZ ;  /* 0x000000040a047290 */ /* 0x000fe4000fffe03f */
[----:B------:R1:W-:Y:S01]  /*3ad0*/  MUFU.EX2 R81, R20 ;  /* 0x0000001400517308 */ /* 0x0003e20000000800 */
[----:B---3--:R-:W-:Y:S01]  /*3ae0*/  FADD.FTZ R9, R10, R65 ;  /* 0x000000410a097221 */ /* 0x008fe20000010000 */
[----:B--2---:R-:W-:-:S03]  /*3af0*/  F2FP.BF16.F32.PACK_AB R184, R73, R24 ;  /* 0x0000001849b8723e */ /* 0x004fc600000010ff */
[----:B------:R-:W-:Y:S01]  /*3b00*/  FADD.FTZ R46, R14, R9 ;  /* 0x000000090e2e7221 */ /* 0x000fe20000010000 */
[----:B0-----:R-:W-:Y:S01]  /*3b10*/  FMNMX.FTZ R57, R2, R57, !PT ;  /* 0x0000003902397209 */ /* 0x001fe20007810000 */
[-CC-:B------:R-:W-:Y:S01]  /*3b20*/  FFMA.FTZ R2, R86, R0.reuse, -R61.reuse ;  /* 0x0000000056027223 */ /* 0x180fe2000001083d */
[----:B------:R-:W0:Y:S01]  /*3b30*/  MUFU.EX2 R26, R26 ;  /* 0x0000001a001a7308 */ /* 0x000e220000000800 */
[----:B-1----:R-:W-:Y:S01]  /*3b40*/  FFMA.FTZ R20, R88, R0, -R61 ;  /* 0x0000000058147223 */ /* 0x002fe2000001083d */
[----:B------:R-:W-:Y:S01]  /*3b50*/  FADD.FTZ R9, R69, R46 ;  /* 0x0000002e45097221 */ /* 0x000fe20000010000 */
[----:B------:R-:W1:Y:S03]  /*3b60*/  SHFL.BFLY PT, R4, R57, 0x1, 0x1f ;  /* 0x0c201f0039047f89 */ /* 0x000e6600000e0000 */
[----:B------:R-:W-:Y:S02]  /*3b70*/  FADD.FTZ R46, R24, R9 ;  /* 0x00000009182e7221 */ /* 0x000fe40000010000 */
[----:B------:R2:W-:Y:S02]  /*3b80*/  MUFU.EX2 R87, R2 ;  /* 0x0000000200577308 */ /* 0x0005e40000000800 */
[----:B------:R-:W-:-:S06]  /*3b90*/  FADD.FTZ R9, R73, R46 ;  /* 0x0000002e49097221 */ /* 0x000fcc0000010000 */
[----:B------:R-:W-:Y:S01]  /*3ba0*/  MUFU.EX2 R89, R20 ;  /* 0x0000001400597308 */ /* 0x000fe20000000800 */
[----:B0-----:R-:W-:Y:S01]  /*3bb0*/  FADD.FTZ R48, R26, R9 ;  /* 0x000000091a307221 */ /* 0x001fe20000010000 */
[----:B------:R-:W-:-:S03]  /*3bc0*/  F2FP.BF16.F32.PACK_AB R186, R77, R26 ;  /* 0x0000001a4dba723e */ /* 0x000fc600000010ff */
[----:B------:R-:W-:-:S03]  /*3bd0*/  FADD.FTZ R9, R77, R48 ;  /* 0x000000304d097221 */ /* 0x000fc60000010000 */
[----:B------:R-:W0:Y:S01]  /*3be0*/  MUFU.EX2 R8, R8 ;  /* 0x0000000800087308 */ /* 0x000e220000000800 */
[----:B-1----:R-:W-:-:S04]  /*3bf0*/  FMNMX.FTZ R4, R57, R4, !PT ;  /* 0x0000000439047209 */ /* 0x002fc80007810000 */
[C---:B------:R-:W-:Y:S01]  /*3c00*/  FSETP.NEU.FTZ.AND P1, PT, R4.reuse, -INF , PT ;  /* 0xff8000000400780b */ /* 0x040fe20003f3d000 */
[----:B--2---:R-:W-:Y:S02]  /*3c10*/  FMUL.FTZ R2, R4, R0 ;  /* 0x0000000004027220 */ /* 0x004fe40000410000 */
[----:B------:R1:W2:Y:S03]  /*3c20*/  MUFU.EX2 R79, R12 ;  /* 0x0000000c004f7308 */ /* 0x0002a60000000800 */
[----:B------:R-:W-:Y:S02]  /*3c30*/  FSEL R2, R2, RZ, P1 ;  /* 0x000000ff02027208 */ /* 0x000fe40000800000 */
[----:B------:R-:W-:-:S03]  /*3c40*/  PLOP3.LUT P1, PT, PT, PT, UP1, 0x40, 0x0 ;  /* 0x000000000000781c */ /* 0x000fc60003f2e818 */
        /* <DEDUP_REMOVED lines=9> */
[-C--:B-1----:R-:W-:Y:S01]  /*3ce0*/  FFMA.FTZ R12, R82, R0.reuse, -R61 ;  /* 0x00000000520c7223 */ /* 0x082fe2000001083d */
[-CC-:B------:R-:W-:Y:S01]  /*3cf0*/  FFMA.FTZ R39, R39, R0.reuse, -R2.reuse ;  /* 0x0000000027277223 */ /* 0x180fe20000010802 */
[----:B0-----:R-:W-:Y:S01]  /*3d00*/  FADD.FTZ R50, R8, R9 ;  /* 0x0000000908327221 */ /* 0x001fe20000010000 */
[-CC-:B------:R-:W-:Y:S01]  /*3d10*/  FFMA.FTZ R29, R29, R0.reuse, -R2.reuse ;  /* 0x000000001d1d7223 */ /* 0x180fe20000010802 */
[-CC-:B------:R-:W-:Y:S01]  /*3d20*/  FFMA.FTZ R43, R43, R0.reuse, -R2.reuse ;  /* 0x000000002b2b7223 */ /* 0x180fe20000010802 */
[-CC-:B------:R-:W-:Y:S01]  /*3d30*/  FFMA.FTZ R33, R33, R0.reuse, -R2.reuse ;  /* 0x0000000021217223 */ /* 0x180fe20000010802 */
[-CC-:B------:R-:W-:Y:S01]  /*3d40*/  FFMA.FTZ R47, R47, R0.reuse, -R2.reuse ;  /* 0x000000002f2f7223 */ /* 0x180fe20000010802 */
[----:B------:R2:W0:Y:S01]  /*3d50*/  MUFU.EX2 R20, R27 ;  /* 0x0000001b00147308 */ /* 0x0004220000000800 */
[-CC-:B------:R-:W-:Y:S01]  /*3d60*/  FFMA.FTZ R37, R37, R0.reuse, -R2.reuse ;  /* 0x0000000025257223 */ /* 0x180fe20000010802 */
[-CC-:B------:R-:W-:Y:S01]  /*3d70*/  FFMA.FTZ R51, R51, R0.reuse, -R2.reuse ;  /* 0x0000000033337223 */ /* 0x180fe20000010802 */
[-CC-:B------:R-:W-:Y:S01]  /*3d80*/  FFMA.FTZ R41, R41, R0.reuse, -R2.reuse ;  /* 0x0000000029297223 */ /* 0x180fe20000010802 */
[-CC-:B------:R-:W-:Y:S01]  /*3d90*/  FFMA.FTZ R55, R55, R0.reuse, -R2.reuse ;  /* 0x0000000037377223 */ /* 0x180fe20000010802 */
[-CC-:B------:R-:W-:Y:S01]  /*3da0*/  FFMA.FTZ R3, R3, R0.reuse, -R2.reuse ;  /* 0x0000000003037223 */ /* 0x180fe20000010802 */
[-CC-:B------:R-:W-:Y:S01]  /*3db0*/  FFMA.FTZ R59, R59, R0.reuse, -R2.reuse ;  /* 0x000000003b3b7223 */ /* 0x180fe20000010802 */
[-C--:B------:R-:W-:Y:S01]  /*3dc0*/  FFMA.FTZ R45, R45, R0.reuse, -R2 ;  /* 0x000000002d2d7223 */ /* 0x080fe20000010802 */
[----:B------:R-:W1:Y:S01]  /*3dd0*/  MUFU.EX2 R15, R15 ;  /* 0x0000000f000f7308 */ /* 0x000e620000000800 */
[----:B--2---:R-:W-:Y:S01]  /*3de0*/  FADD.FTZ R27, R79, R50 ;  /* 0x000000324f1b7221 */ /* 0x004fe20000010000 */
[-CC-:B------:R-:W-:Y:S01]  /*3df0*/  FFMA.FTZ R63, R63, R0.reuse, -R2.reuse ;  /* 0x000000003f3f7223 */ /* 0x180fe20000010802 */
[-CC-:B------:R-:W-:Y:S01]  /*3e00*/  FFMA.FTZ R49, R49, R0.reuse, -R2.reuse ;  /* 0x0000000031317223 */ /* 0x180fe20000010802 */
[-CC-:B------:R-:W-:Y:S01]  /*3e10*/  FFMA.FTZ R67, R67, R0.reuse, -R2.reuse ;  /* 0x0000000043437223 */ /* 0x180fe20000010802 */
[----:B------:R-:W-:Y:S01]  /*3e20*/  FADD.FTZ R52, R182, R27 ;  /* 0x0000001bb6347221 */ /* 0x000fe20000010000 */
[-CC-:B------:R-:W-:Y:S01]  /*3e30*/  FFMA.FTZ R53, R53, R0.reuse, -R2.reuse ;  /* 0x0000000035357223 */ /* 0x180fe20000010802 */
[----:B------:R-:W-:Y:S01]  /*3e40*/  FFMA.FTZ R71, R71, R0, -R2 ;  /* 0x0000000047477223 */ /* 0x000fe20000010802 */
[----:B------:R-:W2:Y:S01]  /*3e50*/  MUFU.EX2 R36, R31 ;  /* 0x0000001f00247308 */ /* 0x000ea20000000800 */
[----:B0-----:R-:W-:Y:S01]  /*3e60*/  FADD.FTZ R48, R13, R20 ;  /* 0x000000140d307221 */ /* 0x001fe20000010000 */
[----:B------:R-:W-:Y:S01]  /*3e70*/  FADD.FTZ R27, R81, R52 ;  /* 0x00000034511b7221 */ /* 0x000fe20000010000 */
[----:B------:R-:W-:-:S02]  /*3e80*/  F2FP.BF16.F32.PACK_AB R180, R79, R8 ;  /* 0x000000084fb4723e */ /* 0x000fc400000010ff */
[----:B------:R-:W-:Y:S02]  /*3e90*/  F2FP.BF16.F32.PACK_AB R189, R20, R13 ;  /* 0x0000000d14bd723e */ /* 0x000fe400000010ff */
[----:B------:R-:W-:Y:S01]  /*3ea0*/  F2FP.BF16.F32.PACK_AB R182, R81, R182 ;  /* 0x000000b651b6723e */ /* 0x000fe200000010ff */
        /* <DEDUP_REMOVED lines=10> */
[----:B------:R1:W3:Y:S01]  /*3f50*/  MUFU.EX2 R83, R12 ;  /* 0x0000000c00537308 */ /* 0x0002e20000000800 */
[----:B--2---:R-:W-:-:S07]  /*3f60*/  FADD.FTZ R52, R28, R27 ;  /* 0x0000001b1c347221 */ /* 0x004fce0000010000 */
[----:B------:R-:W2:Y:S01]  /*3f70*/  MUFU.EX2 R40, R39 ;  /* 0x0000002700287308 */ /* 0x000ea20000000800 */
[----:B-1----:R-:W-:Y:S01]  /*3f80*/  FFMA.FTZ R12, R60, R0, -R61 ;  /* 0x000000003c0c7223 */ /* 0x002fe2000001083d */
[----:B0-----:R-:W-:-:S06]  /*3f90*/  FADD.FTZ R9, R25, R50 ;  /* 0x0000003219097221 */ /* 0x001fcc0000010000 */
[----:B------:R-:W0:Y:S01]  /*3fa0*/  MUFU.EX2 R30, R30 ;  /* 0x0000001e001e7308 */ /* 0x000e220000000800 */
[C---:B---3--:R-:W-:Y:S01]  /*3fb0*/  FADD.FTZ R27, R83.reuse, R52 ;  /* 0x00000034531b7221 */ /* 0x048fe20000010000 */
[----:B------:R-:W-:-:S06]  /*3fc0*/  F2FP.BF16.F32.PACK_AB R176, R83, R28 ;  /* 0x0000001c53b0723e */ /* 0x000fcc00000010ff */
[----:B------:R-:W1:Y:S01]  /*3fd0*/  MUFU.EX2 R29, R29 ;  /* 0x0000001d001d7308 */ /* 0x000e620000000800 */
[C---:B--2---:R-:W-:Y:S01]  /*3fe0*/  FADD.FTZ R52, R40.reuse, R9 ;  /* 0x0000000928347221 */ /* 0x044fe20000010000 */
[----:B------:R-:W-:-:S06]  /*3ff0*/  F2FP.BF16.F32.PACK_AB R187, R40, R25 ;  /* 0x0000001928bb723e */ /* 0x000fcc00000010ff */
[----:B------:R2:W3:Y:S01]  /*4000*/  MUFU.EX2 R85, R32 ;  /* 0x0000002000557308 */ /* 0x0004e20000000800 */
[----:B0-----:R-:W-:-:S07]  /*4010*/  FADD.FTZ R54, R30, R27 ;  /* 0x0000001b1e367221 */ /* 0x001fce0000010000 */
[----:B------:R-:W0:Y:S01]  /*4020*/  MUFU.EX2 R42, R43 ;  /* 0x0000002b002a7308 */ /* 0x000e220000000800 */
[-CC-:B--2---:R-:W-:Y:S01]  /*4030*/  FFMA.FTZ R32, R64, R0.reuse, -R61.reuse ;  /* 0x0000000040207223 */ /* 0x184fe2000001083d */
[----:B-1----:R-:W-:Y:S01]  /*4040*/  FADD.FTZ R9, R29, R52 ;  /* 0x000000341d097221 */ /* 0x002fe20000010000 */
[----:B------:R-:W-:-:S05]  /*4050*/  FFMA.FTZ R61, R68, R0, -R61 ;  /* 0x00000000443d7223 */ /* 0x000fca000001083d */
[----:B------:R-:W1:Y:S01]  /*4060*/  MUFU.EX2 R34, R34 ;  /* 0x0000002200227308 */ /* 0x000e620000000800 */
[C---:B---3--:R-:W-:Y:S01]  /*4070*/  FADD.FTZ R27, R85.reuse, R54 ;  /* 0x00000036551b7221 */ /* 0x048fe20000010000 */
[----:B------:R-:W-:-:S06]  /*4080*/  F2FP.BF16.F32.PACK_AB R178, R85, R30 ;  /* 0x0000001e55b2723e */ /* 0x000fcc00000010ff */
        /* <DEDUP_REMOVED lines=26> */
[----:B--2---:R-:W-:Y:S01]  /*4230*/  FADD.FTZ R9, R41, R8 ;  /* 0x0000000829097221 */ /* 0x004fe20000010000 */
[----:B------:R-:W-:-:S06]  /*4240*/  FADD.FTZ R12, R170, R27 ;  /* 0x0000001baa0c7221 */ /* 0x000fcc0000010000 */
        /* <DEDUP_REMOVED lines=24> */
[----:B------:R-:W-:Y:S01]  /*43d0*/  VIADD R10, R75, 0xfffffffe ;  /* 0xfffffffe4b0a7836 */ /* 0x000fe20000000000 */
        /* <DEDUP_REMOVED lines=11> */
.L_x_4564:
[----:B------:R-:W-:-:S11]  /*4490*/  UISETP.NE.AND UP2, UPT, UR5, 0x1, UPT ;  /* 0x000000010500788c */ /* 0x000fd6000bf45270 */
[----:B------:R-:W-:Y:S02]  /*44a0*/  @UP2 ULDC.64 UR10, c[0x0][0x9e8] ;  /* 0x00027a00000a2ab9 */ /* 0x000fe40000000a00 */
[----:B------:R-:W-:-:S04]  /*44b0*/  UIMAD.WIDE.U32 UR14, UR7, UR10, URZ ;  /* 0x0000000a070e72a5 */ /* 0x000fc8000f8e003f */
[----:B------:R-:W-:-:S12]  /*44c0*/  @UP2 USHF.R.U32.HI UR7, URZ, UR11, UR15 ;  /* 0x0000000b3f072299 */ /* 0x000fd8000801160f */
.L_x_4565:
[----:B------:R-:W-:-:S04]  /*44d0*/  UIMAD UR5, UR7, UR5, UR5 ;  /* 0x00000005070572a4 */ /* 0x000fc8000f8e0205 */
[----:B------:R-:W-:-:S04]  /*44e0*/  UISETP.LT.AND UP2, UPT, UR4, UR5, UPT ;  /* 0x000000050400728c */ /* 0x000fc8000bf41270 */
[----:B------:R-:W-:-:S12]  /*44f0*/  USEL UR4, UR4, UR5, UP2 ;  /* 0x0000000504047287 */ /* 0x000fd80009000000 */
.L_x_4563:
[----:B------:R-:W-:Y:S01]  /*4500*/  UIMAD.WIDE UR4, UR4, 0x2aaaaaab, URZ ;  /* 0x2aaaaaab040478a5 */ /* 0x000fe2000f8e023f */
[----:B------:R-:W-:Y:S01]  /*4510*/  IMAD.MOV.U32 R3, RZ, RZ, 0x3f800000 ;  /* 0x3f800000ff037424 */ /* 0x000fe200078e00ff */
[----:B------:R-:W-:Y:S01]  /*4520*/  CS2R R118, SRZ ;  /* 0x0000000000767805 */ /* 0x000fe2000001ff00 */
[----:B------:R-:W-:Y:S01]  /*4530*/  IMAD.MOV.U32 R2, RZ, RZ, 0x3f800000 ;  /* 0x3f800000ff027424 */ /* 0x000fe200078e00ff */
        /* <DEDUP_REMOVED lines=52> */
[----:B------:R-:W-:Y:S06]  /*4880*/  @!P1 BRA `(.L_x_4566) ;  /* 0x0000002c00f09947 */ /* 0x000fec0003800000 */
[----:B------:R-:W-:Y:S01]  /*4890*/  IMAD.MOV.U32 R3, RZ, RZ, 0x3f800000 ;  /* 0x3f800000ff037424 */ /* 0x000fe200078e00ff */
[----:B------:R-:W-:Y:S01]  /*48a0*/  ULDC UR59, c[0x0][0x9e4] ;  /* 0x00027900003b7ab9 */ /* 0x000fe20000000800 */
[----:B------:R-:W-:-:S07]  /*48b0*/  IMAD.MOV.U32 R119, RZ, RZ, RZ ;  /* 0x000000ffff777224 */ /* 0x000fce00078e00ff */
.L_x_4583:
[----:B------:R-:W-:-:S04]  /*48c0*/  UIADD3 UR4, UR36, 0x1, URZ ;  /* 0x0000000124047890 */ /* 0x000fc8000fffe03f */
[----:B------:R-:W-:-:S04]  /*48d0*/  UISETP.NE.AND UP2, UPT, UR4, 0x2, UPT ;  /* 0x000000020400788c */ /* 0x000fc8000bf45270 */
[----:B------:R-:W-:Y:S02]  /*48e0*/  USEL UR7, URZ, 0x1, UP2 ;  /* 0x000000013f077887 */ /* 0x000fe40009000000 */
[----:B------:R-:W-:Y:S02]  /*48f0*/  USEL UR4, UR4, URZ, UP2 ;  /* 0x0000003f04047287 */ /* 0x000fe40009000000 */
[----:B------:R-:W-:Y:S01]  /*4900*/  ULOP3.LUT UR7, UR38, UR7, URZ, 0x3c, !UPT ;  /* 0x0000000726077292 */ /* 0x000fe2000f8e3c3f */
[----:B------:R-:W-:Y:S11]  /*4910*/  @!P0 BRA `(.L_x_4567) ;  /* 0x0000000000048947 */ /* 0x000ff60003800000 */
[----:B------:R-:W-:Y:S01]  /*4920*/  BPT.TRAP 0x1 ;  /* 0x000000040000795c */ /* 0x000fe20000300000 */
.L_x_4567:
[----:B------:R-:W-:Y:S01]  /*4930*/  ULEA UR6, UR4, UR37, 0x3 ;  /* 0x0000002504067291 */ /* 0x000fe2000f8e183f */
[----:B------:R-:W-:-:S05]  /*4940*/  IMAD.U32 R0, RZ, RZ, UR7 ;  /* 0x00000007ff007e24 */ /* 0x000fca000f8e00ff */
[----:B------:R-:W-:-:S04]  /*4950*/  SHF.L.U32 R0, R0, 0x1f, RZ ;  /* 0x0000001f00007819 */ /* 0x000fc800000006ff */
[----:B------:R0:W1:Y:S01]  /*4960*/  SYNCS.PHASECHK.TRANS64.TRYWAIT P1, [UR6+0x30830], R0 ;  /* 0x03083000ff0075a7 */ /* 0x0000620008020146 */
[----:B------:R-:W-:Y:S05]  /*4970*/  @!P0 BRA `(.L_x_4568) ;  /* 0x0000000000048947 */ /* 0x000fea0003800000 */
[----:B------:R-:W-:Y:S01]  /*4980*/  BPT.TRAP 0x1 ;  /* 0x000000040000795c */ /* 0x000fe20000300000 */
.L_x_4568:
[----:B-1----:R-:W-:Y:S05]  /*4990*/  @P1 BRA `(.L_x_4569) ;  /* 0x0000000000081947 */ /* 0x002fea0003800000 */
[----:B------:R-:W1:Y:S02]  /*49a0*/  SYNCS.PHASECHK.TRANS64.TRYWAIT P1, [UR6+0x30830], R0 ;  /* 0x03083000ff0075a7 */ /* 0x000e640008020146 */
[----:B-1----:R-:W-:Y:S05]  /*49b0*/  @!P1 BRA `(.L_x_4570) ;  /* 0x00000108001c9947 */ /* 0x002fea0003800000 */
.L_x_4569:
[----:B------:R-:W-:Y:S01]  /*49c0*/  R2UR UR52, R6 ;  /* 0x00000000063472ca */ /* 0x000fe200000e0000 */
[----:B------:R-:W-:Y:S01]  /*49d0*/  UIMAD UR5, UR4, 0x900, UR60 ;  /* 0x00000900040578a4 */ /* 0x000fe2000f8e023c */
        /* <DEDUP_REMOVED lines=13> */
[----:B------:R-:W-:Y:S01]  /*4ab0*/  HGMMA.64x96x16.F32.BF16 R120, gdesc[UR52], RZ, !UPT, gsb0 ;  /* 0x01600000347879f0 */ /* 0x000fe2000c0018ff */
        /* <DEDUP_REMOVED lines=108> */
[----:B------:R-:W-:Y:S01]  /*5180*/  HGMMA.64x96x16.F32.BF16 R120, gdesc[UR8], R120, gsb0 ;  /* 0x01600000087879f0 */ /* 0x000fe20008001878 */
[-C--:B------:R-:W-:Y:S01]  /*5190*/  FMUL.FTZ R111, R111, R3.reuse ;  /* 0x000000036f6f7220 */ /* 0x080fe20000410000 */
[-C--:B------:R-:W-:Y:S01]  /*51a0*/  FMUL.FTZ R114, R114, R3.reuse ;  /* 0x0000000372727220 */ /* 0x080fe20000410000 */
[-C--:B------:R-:W-:Y:S01]  /*51b0*/  FMUL.FTZ R115, R115, R3.reuse ;  /* 0x0000000373737220 */ /* 0x080fe20000410000 */
[-C--:B------:R-:W-:Y:S01]  /*51c0*/  FMUL.FTZ R118, R118, R3.reuse ;  /* 0x0000000376767220 */ /* 0x080fe20000410000 */
[----:B------:R-:W-:Y:S01]  /*51d0*/  FMUL.FTZ R119, R119, R3 ;  /* 0x0000000377777220 */ /* 0x000fe20000410000 */
[----:B------:R-:W-:-:S02]  /*51e0*/  WARPGROUP.DEPBAR.LE gsb0, 0x0 ;  /* 0x00008000000079c5 */ /* 0x000fc40000010000 */
        /* <DEDUP_REMOVED lines=30> */
[----:B------:R-:W-:Y:S05]  /*53d0*/  @!P0 BRA `(.L_x_4571) ;  /* 0x0000000000048947 */ /* 0x000fea0003800000 */
[----:B------:R-:W-:Y:S01]  /*53e0*/  BPT.TRAP 0x1 ;  /* 0x000000040000795c */ /* 0x000fe20000300000 */
.L_x_4571:
[----:B------:R-:W-:Y:S01]  /*53f0*/  ULEA UR5, UR36, UR37, 0x3 ;  /* 0x0000002524057291 */ /* 0x000fe2000f8e183f */
[----:B01----:R-:W-:-:S05]  /*5400*/  IMAD.U32 R0, RZ, RZ, UR38 ;  /* 0x00000026ff007e24 */ /* 0x003fca000f8e00ff */
[----:B------:R-:W-:-:S04]  /*5410*/  SHF.L.U32 R0, R0, 0x1f, RZ ;  /* 0x0000001f00007819 */ /* 0x000fc800000006ff */
[----:B------:R0:W1:Y:S01]  /*5420*/  SYNCS.PHASECHK.TRANS64.TRYWAIT P1, [UR5+0x30850], R0 ;  /* 0x03085000ff0075a7 */ /* 0x0000620008020145 */
[----:B------:R-:W-:Y:S05]  /*5430*/  @!P0 BRA `(.L_x_4572) ;  /* 0x0000000000048947 */ /* 0x000fea0003800000 */
[----:B------:R-:W-:Y:S01]  /*5440*/  BPT.TRAP 0x1 ;  /* 0x000000040000795c */ /* 0x000fe20000300000 */
.L_x_4572:
[----:B-1----:R-:W-:Y:S05]  /*5450*/  @P1 BRA `(.L_x_4573) ;  /* 0x0000000000081947 */ /* 0x002fea0003800000 */
[----:B------:R-:W1:Y:S02]  /*5460*/  SYNCS.PHASECHK.TRANS64.TRYWAIT P1, [UR5+0x30850], R0 ;  /* 0x03085000ff0075a7 */ /* 0x000e640008020145 */
[----:B-1----:R-:W-:Y:S05]  /*5470*/  @!P1 BRA `(.L_x_4574) ;  /* 0x000000fc00849947 */ /* 0x002fea0003800000 */
.L_x_4573:
[----:B------:R-:W-:Y:S01]  /*5480*/  UIADD3 UR10, UR37, 0x400, URZ ;  /* 0x00000400250a7890 */ /* 0x000fe2000fffe03f */
[----:B------:R-:W-:Y:S01]  /*5490*/  WARPGROUP.ARRIVE ;  /* 0x00000000000079c5 */ /* 0x000fe20000000000 */
[----:B------:R-:W-:-:S05]  /*54a0*/  UMOV UR11, 0x40000040 ;  /* 0x40000040000b7882 */ /* 0x000fca0000000000 */
[----:B------:R-:W2:Y:S01]  /*54b0*/  S2R R206, SR_TID.X ;  /* 0x0000000000ce7919 */ /* 0x000ea20000002100 */
[----:B------:R-:W-:Y:S01]  /*54c0*/  USHF.R.U32.HI UR10, URZ, 0x4, UR10 ;  /* 0x000000043f0a7899 */ /* 0x000fe2000801160a */
[----:B------:R-:W-:Y:S01]  /*54d0*/  PLOP3.LUT P1, PT, PT, PT, UP0, 0x80, 0x0 ;  /* 0x000000000000781c */ /* 0x000fe20003f2f008 */
[----:B------:R-:W-:Y:S01]  /*54e0*/  VIADD R12, R18, UR39 ;  /* 0x00000027120c7c36 */ /* 0x000fe20008000000 */
[----:B------:R-:W-:Y:S01]  /*54f0*/  PLOP3.LUT P2, PT, PT, PT, UP0, 0x80, 0x0 ;  /* 0x000000000000781c */ /* 0x000fe20003f4f008 */
[----:B------:R-:W-:Y:S01]  /*5500*/  ULOP3.LUT UR10, UR10, 0x3fff, URZ, 0xc0, !UPT ;  /* 0x00003fff0a0a7892 */ /* 0x000fe2000f8ec03f */
[----:B------:R-:W3:Y:S01]  /*5510*/  LDC R11, c[0x0][0x288] ;  /* 0x0000a200ff0b7b82 */ /* 0x000ee20000000800 */
[----:B------:R-:W-:Y:S01]  /*5520*/  IMAD R13, R10, -0x60, RZ ;  /* 0xffffffa00a0d7824 */ /* 0x000fe200078e02ff */
[----:B------:R-:W-:Y:S01]  /*5530*/  ULDC UR15, c[0x0][0x9dc] ;  /* 0x00027700000f7ab9 */ /* 0x000fe20000000800 */
[----:B------:R-:W-:Y:S02]  /*5540*/  ULOP3.LUT UR10, UR10, 0x3000000, URZ, 0xfc, !UPT ;  /* 0x030000000a0a7892 */ /* 0x000fe4000f8efc3f */
[----:B------:R-:W-:-:S02]  /*5550*/  VIADD R2, R13, 0x1 ;  /* 0x000000010d027836 */ /* 0x000fc40000000000 */
[----:B------:R-:W-:-:S07]  /*5560*/  UIMAD UR14, UR36, 0x900, UR10 ;  /* 0x00000900240e78a4 */ /* 0x000fce000f8e020a */
[----:B------:R-:W-:Y:S02]  /*5570*/  UMOV UR10, UR14 ;  /* 0x0000000e000a7c82 */ /* 0x000fe40008000000 */
[----:B------:R-:W-:Y:S01]  /*5580*/  HGMMA.64x192x16.F32.BF16 R24, R188, gdesc[UR8].tnspB, R24, gsb0 ;  /* 0x42e00008bc187df0 */ /* 0x000fe20008001818 */
[----:B------:R-:W-:Y:S01]  /*5590*/  UIADD3 UR10, UR14, 0x80, URZ ;  /* 0x000000800e0a7890 */ /* 0x000fe2000fffe03f */
[----:B------:R-:W-:Y:S01]  /*55a0*/  UMOV UR11, 0x40000040 ;  /* 0x40000040000b7882 */ /* 0x000fe20000000000 */
[----:B--2---:R-:W-:Y:S01]  /*55b0*/  LOP3.LUT P3, RZ, R206, 0x7f, RZ, 0xc0, !PT ;  /* 0x0000007fceff7812 */ /* 0x004fe2000786c0ff */
[----:B------:R-:W-:Y:S02]  /*55c0*/  WARPGROUP.DEPBAR.LE gsb0, 0x0 ;  /* 0x00008000000079c5 */ /* 0x000fe40000010000 */
[----:B------:R-:W-:-:S14]  /*55d0*/  WARPGROUP.ARRIVE ;  /* 0x00000000000079c5 */ /* 0x000fdc0000000000 */
        /* <DEDUP_REMOVED lines=21> */
[----:B------:R-:W-:Y:S02]  /*5730*/  @UP0 ULDC UR10, c[0x0][0x44c] ;  /* 0x00011300000a0ab9 */ /* 0x000fe40000000800 */
[----:B01----:R-:W-:Y:S01]  /*5740*/  @P1 IMAD.HI.U32 R0, R12, UR10, RZ ;  /* 0x0000000a0c001c27 */ /* 0x003fe2000f8e00ff */
[----:B------:R-:W-:Y:S01]  /*5750*/  @UP0 ULDC UR10, c[0x0][0x450] ;  /* 0x00011400000a0ab9 */ /* 0x000fe20000000800 */
[----:B------:R-:W-:-:S03]  /*5760*/  PLOP3.LUT P1, PT, PT, PT, UP1, 0x40, 0x0 ;  /* 0x000000000000781c */ /* 0x000fc60003f2e818 */
[----:B------:R-:W-:Y:S01]  /*5770*/  @P2 SHF.R.U32.HI R12, RZ, UR10, R0 ;  /* 0x0000000aff0c2c19 */ /* 0x000fe20008011600 */
[----:B------:R-:W-:Y:S01]  /*5780*/  IMAD.U32 R0, RZ, RZ, UR6 ;  /* 0x00000006ff007e24 */ /* 0x000fe2000f8e00ff */
[----:B------:R-:W-:Y:S01]  /*5790*/  UMOV UR6, UR15 ;  /* 0x0000000f00067c82 */ /* 0x000fe20008000000 */
[----:B------:R-:W-:Y:S01]  /*57a0*/  ULDC UR15, c[0x0][0x9e0] ;  /* 0x00027800000f7ab9 */ /* 0x000fe20000000800 */
[----:B------:R-:W-:Y:S01]  /*57b0*/  ULOP3.LUT UR10, URZ, UR6, URZ, 0x33, !UPT ;  /* 0x000000063f0a7292 */ /* 0x000fe2000f8e333f */
[----:B------:R-:W-:Y:S01]  /*57c0*/  @!P3 VIADD R0, R0, 0x30840 ;  /* 0x000308400000b836 */ /* 0x000fe20000000000 */
[----:B------:R-:W0:Y:S04]  /*57d0*/  SHFL.IDX PT, R3, R12, RZ, 0x1c1f ;  /* 0x001c1fff0c037589 */ /* 0x000e2800000e0000 */
[----:B------:R-:W-:Y:S01]  /*57e0*/  @!P3 PRMT R0, RZ, 0x654, R0 ;  /* 0x00000654ff00b816 */ /* 0x000fe20000000000 */
[----:B------:R-:W-:-:S03]  /*57f0*/  WARPGROUP.DEPBAR.LE gsb0, 0x0 ;  /* 0x00008000000079c5 */ /* 0x000fc60000010000 */
[----:B------:R1:W-:Y:S02]  /*5800*/  @!P3 SYNCS.ARRIVE.TRANS64.RED.A1T0 RZ, [R0+URZ], RZ ;  /* 0x000000ff00ffb9a7 */ /* 0x0003e4000810043f */
[----:B-1----:R-:W-:-:S05]  /*5810*/  IMAD R0, R17, -0x2, R2 ;  /* 0xfffffffe11007824 */ /* 0x002fca00078e0202 */
[C---:B---3--:R-:W-:Y:S01]  /*5820*/  IADD3 R14, R0.reuse, -R11, R16 ;  /* 0x8000000b000e7210 */ /* 0x048fe20007ffe010 */
[----:B------:R-:W-:-:S04]  /*5830*/  VIADD R0, R0, 0xffffffff ;  /* 0xffffffff00007836 */ /* 0x000fc80000000000 */
[C---:B------:R-:W-:Y:S02]  /*5840*/  VIADD R2, R14.reuse, UR15 ;  /* 0x0000000f0e027c36 */ /* 0x040fe40008000000 */
[----:B------:R-:W-:Y:S02]  /*5850*/  VIADD R14, R14, UR10 ;  /* 0x0000000a0e0e7c36 */ /* 0x000fe40008000000 */
[--C-:B0-----:R-:W-:Y:S02]  /*5860*/  IMAD.IADD R20, R2, 0x1, R3.reuse ;  /* 0x0000000102147824 */ /* 0x101fe400078e0203 */
[----:B------:R-:W-:Y:S01]  /*5870*/  IMAD.IADD R168, R14, 0x1, R3 ;  /* 0x000000010ea87824 */ /* 0x000fe200078e0203 */
[----:B------:R-:W-:Y:S06]  /*5880*/  @P1 BRA `(.L_x_4575) ;  /* 0x0000000000541947 */ /* 0x000fec0003800000 */
[----:B------:R-:W-:Y:S01]  /*5890*/  IADD3 R3, R16, -R11, R3 ;  /* 0x8000000b10037210 */ /* 0x000fe20007ffe003 */
[----:B------:R-:W-:Y:S03]  /*58a0*/  BSSY B0, `(.L_x_4576) ;  /* 0x0000010000007945 */ /* 0x000fe60003800000 */
        /* <DEDUP_REMOVED lines=10> */
.L_x_4577:
[----:B------:R-:W-:-:S05]  /*5950*/  IMAD.U32 R15, RZ, RZ, UR59 ;  /* 0x0000003bff0f7e24 */ /* 0x000fca000f8e00ff */
[----:B------:R-:W-:-:S13]  /*5960*/  ISETP.NE.AND P1, PT, R15, 0x1, PT ;  /* 0x000000010f00780c */ /* 0x000fda0003f25270 */
[----:B------:R-:W0:Y:S02]  /*5970*/  @P1 LDC.64 R170, c[0x0][0x9e8] ;  /* 0x00027a00ffaa1b82 */ /* 0x000e240000000a00 */
[----:B0-----:R-:W-:-:S05]  /*5980*/  @P1 IMAD.HI.U32 R170, R3, R170, RZ ;  /* 0x000000aa03aa1227 */ /* 0x001fca00078e00ff */
[----:B------:R-:W-:-:S07]  /*5990*/  @P1 SHF.R.U32.HI R3, RZ, R171, R170 ;  /* 0x000000abff031219 */ /* 0x000fce00000116aa */
.L_x_4578:
[----:B------:R-:W-:Y:S05]  /*59a0*/  BSYNC B0 ;  /* 0x0000000000007941 */ /* 0x000fea0003800000 */
.L_x_4576:
[----:B------:R-:W-:-:S05]  /*59b0*/  IMAD R3, R3, R15, R0 ;  /* 0x0000000f03037224 */ /* 0x000fca00078e0200 */
[----:B------:R-:W-:Y:S02]  /*59c0*/  VIADDMNMX R20, R3, R15, R20, PT ;  /* 0x0000000f03147246 */ /* 0x000fe40003800114 */
[----:B------:R-:W-:-:S07]  /*59d0*/  VIMNMX R168, R168, R3, !PT ;  /* 0x00000003a8a87248 */ /* 0x000fce0007fe0100 */
.L_x_4575:
        /* <DEDUP_REMOVED lines=13> */
[----:B------:R-:W-:Y:S01]  /*5ab0*/  ISETP.LT.OR P4, PT, R20, 0x9, P4 ;  /* 0x000000091400780c */ /* 0x000fe20002781670 */
[--C-:B0-----:R-:W-:Y:S01]  /*5ac0*/  IMAD.IADD R2, R2, 0x1, R185.reuse ;  /* 0x0000000102027824 */ /* 0x101fe200078e02b9 */
[----:B------:R-:W-:Y:S01]  /*5ad0*/  ISETP.GT.AND P3, PT, R168, 0x10, !P5 ;  /* 0x00000010a800780c */ /* 0x000fe20006f64270 */
[----:B------:R-:W-:Y:S01]  /*5ae0*/  IMAD.IADD R14, R14, 0x1, R185 ;  /* 0x000000010e0e7824 */ /* 0x000fe200078e02b9 */
        /* <DEDUP_REMOVED lines=22> */
[C---:B------:R-:W-:Y:S02]  /*5c50*/  ISETP.GE.AND P4, PT, R13.reuse, 0x22, PT ;  /* 0x000000220d00780c */ /* 0x040fe40003f86270 */
        /* <DEDUP_REMOVED lines=76> */
[----:B------:R-:W-:-:S04]  /*6120*/  ISETP.LT.OR P6, PT, R20, 0x5a, P6 ;  /* 0x0000005a1400780c */ /* 0x000fc800037c1670 */
[----:B------:R-:W-:Y:S02]  /*6130*/  FSEL R165, R165, -INF , !P6 ;  /* 0xff800000a5a57808 */ /* 0x000fe40007000000 */
[----:B------:R-:W-:-:S13]  /*6140*/  PLOP3.LUT P6, PT, PT, PT, UP1, 0x40, 0x0 ;  /* 0x000000000000781c */ /* 0x000fda0003fce818 */
[----:B------:R-:W-:Y:S05]  /*6150*/  @P6 BRA `(.L_x_4579) ;  /* 0x0000000000546947 */ /* 0x000fea0003800000 */
        /* <DEDUP_REMOVED lines=12> */
.L_x_4581:
[----:B------:R-:W-:-:S05]  /*6220*/  IMAD.U32 R20, RZ, RZ, UR59 ;  /* 0x0000003bff147e24 */ /* 0x000fca000f8e00ff */
[----:B------:R-:W-:-:S13]  /*6230*/  ISETP.NE.AND P6, PT, R20, 0x1, PT ;  /* 0x000000011400780c */ /* 0x000fda0003fc5270 */
[----:B------:R-:W0:Y:S02]  /*6240*/  @P6 LDC.64 R12, c[0x0][0x9e8] ;  /* 0x00027a00ff0c6b82 */ /* 0x000e240000000a00 */
[----:B0-----:R-:W-:-:S05]  /*6250*/  @P6 IMAD.HI.U32 R12, R185, R12, RZ ;  /* 0x0000000cb90c6227 */ /* 0x001fca00078e00ff */
[----:B------:R-:W-:-:S07]  /*6260*/  @P6 SHF.R.U32.HI R185, RZ, R13, R12 ;  /* 0x0000000dffb96219 */ /* 0x000fce000001160c */
.L_x_4582:
[----:B------:R-:W-:Y:S05]  /*6270*/  BSYNC B0 ;  /* 0x0000000000007941 */ /* 0x000fea0003800000 */
.L_x_4580:
[----:B------:R-:W-:-:S05]  /*6280*/  IMAD R185, R185, R20, R0 ;  /* 0x00000014b9b97224 */ /* 0x000fca00078e0200 */
[----:B------:R-:W-:Y:S02]  /*6290*/  VIADDMNMX R2, R185, R20, R2, PT ;  /* 0x00000014b9027246 */ /* 0x000fe40003800102 */
[----:B------:R-:W-:-:S07]  /*62a0*/  VIMNMX R14, R14, R185, !PT ;  /* 0x000000b90e0e7248 */ /* 0x000fce0007fe0100 */
.L_x_4579:
[C---:B------:R-:W-:Y:S01]  /*62b0*/  ISETP.GT.AND P1, PT, R14.reuse, 0x1, !P1 ;  /* 0x000000010e00780c */ /* 0x040fe20004f24270 */
[----:B------:R-:W-:Y:S01]  /*62c0*/  UMOV UR38, UR7 ;  /* 0x0000000700267c82 */ /* 0x000fe20008000000 */
[----:B------:R-:W-:Y:S01]  /*62d0*/  ISETP.GT.AND P2, PT, R14, 0x8, !P2 ;  /* 0x000000080e00780c */ /* 0x000fe20005744270 */
[----:B------:R-:W-:Y:S01]  /*62e0*/  UMOV UR36, UR4 ;  /* 0x0000000400247c82 */ /* 0x000fe20008000000 */
[C---:B------:R-:W-:Y:S02]  /*62f0*/  ISETP.LT.OR P1, PT, R2.reuse, 0x2, P1 ;  /* 0x000000020200780c */ /* 0x040fe40000f21670 */
[----:B------:R-:W-:Y:S02]  /*6300*/  ISETP.LT.OR P2, PT, R2, 0x9, P2 ;  /* 0x000000090200780c */ /* 0x000fe40001741670 */
[----:B------:R-:W-:Y:S02]  /*6310*/  FSEL R215, R123, -INF , !P1 ;  /* 0xff8000007bd77808 */ /* 0x000fe40004800000 */
[----:B------:R-:W-:-:S02]  /*6320*/  ISETP.NE.AND P1, PT, R174, RZ, PT ;  /* 0x000000ffae00720c */ /* 0x000fc40003f25270 */
[----:B------:R-:W-:Y:S02]  /*6330*/  FSEL R185, R126, -INF , !P2 ;  /* 0xff8000007eb97808 */ /* 0x000fe40005000000 */
[----:B------:R-:W-:Y:S02]  /*6340*/  ISETP.GT.AND P1, PT, R14, 0x9, !P1 ;  /* 0x000000090e00780c */ /* 0x000fe40004f24270 */
[----:B------:R-:W-:Y:S02]  /*6350*/  ISETP.NE.AND P2, PT, R182, RZ, PT ;  /* 0x000000ffb600720c */ /* 0x000fe40003f45270 */
[----:B------:R-:W-:Y:S02]  /*6360*/  ISETP.LT.OR P1, PT, R2, 0xa, P1 ;  /* 0x0000000a0200780c */ /* 0x000fe40000f21670 */
[----:B------:R-:W-:Y:S02]  /*6370*/  ISETP.NE.AND P6, PT, R184, RZ, PT ;  /* 0x000000ffb800720c */ /* 0x000fe40003fc5270 */
        /* <DEDUP_REMOVED lines=22> */
[----:B------:R-:W-:Y:S02]  /*64e0*/  ISETP.GT.AND P1, PT, R14, 0x19, !P2 ;  /* 0x000000190e00780c */ /* 0x000fe40005724270 */
[----:B------:R-:W-:Y:S02]  /*64f0*/  FMNMX.FTZ R0, R137, R0, !PT ;  /* 0x0000000089007209 */ /* 0x000fe40007810000 */
[----:B------:R-:W-:-:S02]  /*6500*/  ISETP.LT.OR P1, PT, R2, 0x1a, P1 ;  /* 0x0000001a0200780c */ /* 0x000fc40000f21670 */
[----:B------:R-:W-:Y:S02]  /*6510*/  FMNMX.FTZ R0, R133, R0, !PT ;  /* 0x0000000085007209 */ /* 0x000fe40007810000 */
[----:B------:R-:W-:Y:S02]  /*6520*/  FSEL R209, R135, -INF , !P1 ;  /* 0xff80000087d17808 */ /* 0x000fe40004800000 */
[----:B------:R-:W-:Y:S02]  /*6530*/  ISETP.GT.AND P1, PT, R14, 0x20, !P6 ;  /* 0x000000200e00780c */ /* 0x000fe40007724270 */
[----:B------:R-:W-:Y:S02]  /*6540*/  FMNMX.FTZ R0, R141, R0, !PT ;  /* 0x000000008d007209 */ /* 0x000fe40007810000 */
[----:B------:R-:W-:Y:S02]  /*6550*/  ISETP.LT.OR P1, PT, R2, 0x21, P1 ;  /* 0x000000210200780c */ /* 0x000fe40000f21670 */
[----:B------:R-:W-:-:S02]  /*6560*/  FMNMX.FTZ R0, R3, R0, !PT ;  /* 0x0000000003007209 */ /* 0x000fc40007810000 */
[----:B------:R-:W-:Y:S02]  /*6570*/  FSEL R189, R138, -INF , !P1 ;  /* 0xff8000008abd7808 */ /* 0x000fe40004800000 */
[----:B------:R-:W-:Y:S01]  /*6580*/  ISETP.NE.AND P1, PT, R132, RZ, PT ;  /* 0x000000ff8400720c */ /* 0x000fe20003f25270 */
[----:B------:R-:W-:Y:S01]  /*6590*/  IMAD.U32 R132, RZ, RZ, UR5 ;  /* 0x00000005ff847e24 */ /* 0x000fe2000f8e00ff */
        /* <DEDUP_REMOVED lines=21> */
[----:B------:R-:W-:-:S02]  /*66f0*/  ISETP.NE.AND P2, PT, R186, RZ, PT ;  /* 0x000000ffba00720c */ /* 0x000fc40003f45270 */
[----:B------:R-:W-:Y:S02]  /*6700*/  ISETP.GT.AND P1, PT, R14, 0x30, !P1 ;  /* 0x000000300e00780c */ /* 0x000fe40004f24270 */
[----:B------:R-:W-:Y:S02]  /*6710*/  FMNMX.FTZ R0, R129, R0, !PT ;  /* 0x0000000081007209 */ /* 0x000fe40007810000 */
[----:B------:R-:W-:Y:S02]  /*6720*/  ISETP.LT.OR P1, PT, R2, 0x31, P1 ;  /* 0x000000310200780c */ /* 0x000fe40000f21670 */
[----:B------:R-:W-:Y:S02]  /*6730*/  FMNMX.FTZ R20, R165, R0, !PT ;  /* 0x00000000a5147209 */ /* 0x000fe40007810000 */
[----:B------:R-:W-:Y:S01]  /*6740*/  FSEL R135, R146, -INF , !P1 ;  /* 0xff80000092877808 */ /* 0x000fe20004800000 */
[----:B------:R-:W0:Y:S01]  /*6750*/  LDC R0, c[0x0][0x988] ;  /* 0x00026200ff007b82 */ /* 0x000e220000000800 */
[----:B------:R-:W-:Y:S01]  /*6760*/  ISETP.NE.AND P1, PT, R144, RZ, PT ;  /* 0x000000ff9000720c */ /* 0x000fe20003f25270 */
[----:B------:R-:W1:Y:S01]  /*6770*/  SHFL.BFLY PT, R13, R20, 0x2, 0x1f ;  /* 0x0c401f00140d7f89 */ /* 0x000e6200000e0000 */
[----:B------:R-:W-:-:S02]  /*6780*/  ISETP.NE.AND P6, PT, R188, RZ, PT ;  /* 0x000000ffbc00720c */ /* 0x000fc40003fc5270 */
[C---:B------:R-:W-:Y:S02]  /*6790*/  ISETP.GT.AND P1, PT, R14.reuse, 0x31, !P1 ;  /* 0x000000310e00780c */ /* 0x040fe40004f24270 */
[----:B------:R-:W-:Y:S02]  /*67a0*/  ISETP.GT.AND P3, PT, R14, 0x50, !P3 ;  /* 0x000000500e00780c */ /* 0x000fe40005f64270 */
[----:B------:R-:W-:Y:S02]  /*67b0*/  ISETP.LT.OR P1, PT, R2, 0x32, P1 ;  /* 0x000000320200780c */ /* 0x000fe40000f21670 */
[----:B------:R-:W-:Y:S02]  /*67c0*/  ISETP.GT.AND P4, PT, R14, 0x51, !P4 ;  /* 0x000000510e00780c */ /* 0x000fe40006784270 */
[----:B------:R-:W-:Y:S02]  /*67d0*/  FSEL R147, R147, -INF , !P1 ;  /* 0xff80000093937808 */ /* 0x000fe40004800000 */
[----:B------:R-:W-:-:S02]  /*67e0*/  ISETP.NE.AND P1, PT, R178, RZ, PT ;  /* 0x000000ffb200720c */ /* 0x000fc40003f25270 */
[----:B------:R-:W-:Y:S02]  /*67f0*/  ISETP.LT.OR P3, PT, R2, 0x51, P3 ;  /* 0x000000510200780c */ /* 0x000fe40001f61670 */
[C---:B------:R-:W-:Y:S02]  /*6800*/  ISETP.GT.AND P1, PT, R14.reuse, 0x38, !P1 ;  /* 0x000000380e00780c */ /* 0x040fe40004f24270 */
[----:B------:R-:W-:Y:S02]  /*6810*/  ISETP.GT.AND P5, PT, R14, 0x58, !P5 ;  /* 0x000000580e00780c */ /* 0x000fe40006fa4270 */
[C---:B------:R-:W-:Y:S02]  /*6820*/  ISETP.LT.OR P1, PT, R2.reuse, 0x39, P1 ;  /* 0x000000390200780c */ /* 0x040fe40000f21670 */
[----:B------:R-:W-:Y:S02]  /*6830*/  ISETP.LT.OR P4, PT, R2, 0x52, P4 ;  /* 0x000000520200780c */ /* 0x000fe40002781670 */
[----:B------:R-:W-:-:S02]  /*6840*/  FSEL R131, R150, -INF , !P1 ;  /* 0xff80000096837808 */ /* 0x000fc40004800000 */
[----:B------:R-:W-:Y:S02]  /*6850*/  ISETP.NE.AND P1, PT, R148, RZ, PT ;  /* 0x000000ff9400720c */ /* 0x000fe40003f25270 */
[----:B-1----:R-:W-:Y:S02]  /*6860*/  FMNMX.FTZ R126, R20, R13, !PT ;  /* 0x0000000d147e7209 */ /* 0x002fe40007810000 */
[----:B------:R-:W-:Y:S02]  /*6870*/  ISETP.GT.AND P1, PT, R14, 0x39, !P1 ;  /* 0x000000390e00780c */ /* 0x000fe40004f24270 */
[C---:B------:R-:W-:Y:S01]  /*6880*/  ISETP.LT.OR P5, PT, R2.reuse, 0x59, P5 ;  /* 0x000000590200780c */ /* 0x040fe20002fa1670 */
[----:B------:R-:W1:Y:S01]  /*6890*/  SHFL.BFLY PT, R13, R126, 0x1, 0x1f ;  /* 0x0c201f007e0d7f89 */ /* 0x000e6200000e0000 */
[----:B------:R-:W-:Y:S02]  /*68a0*/  ISETP.LT.OR P1, PT, R2, 0x3a, P1 ;  /* 0x0000003a0200780c */ /* 0x000fe40000f21670 */
[----:B------:R-:W-:-:S02]  /*68b0*/  FSEL R163, R163, -INF , !P4 ;  /* 0xff800000a3a37808 */ /* 0x000fc40006000000 */
[----:B------:R-:W-:Y:S02]  /*68c0*/  FSEL R151, R151, -INF , !P1 ;  /* 0xff80000097977808 */ /* 0x000fe40004800000 */
[----:B------:R-:W-:-:S04]  /*68d0*/  ISETP.NE.AND P1, PT, R180, RZ, PT ;  /* 0x000000ffb400720c */ /* 0x000fc80003f25270 */
[----:B------:R-:W-:-:S04]  /*68e0*/  ISETP.GT.AND P1, PT, R14, 0x40, !P1 ;  /* 0x000000400e00780c */ /* 0x000fc80004f24270 */
[----:B------:R-:W-:-:S04]  /*68f0*/  ISETP.LT.OR P1, PT, R2, 0x41, P1 ;  /* 0x000000410200780c */ /* 0x000fc80000f21670 */
[----:B------:R-:W-:Y:S02]  /*6900*/  FSEL R127, R154, -INF , !P1 ;  /* 0xff8000009a7f7808 */ /* 0x000fe40004800000 */
[----:B------:R-:W-:Y:S02]  /*6910*/  ISETP.NE.AND P1, PT, R152, RZ, PT ;  /* 0x000000ff9800720c */ /* 0x000fe40003f25270 */
[----:B-1----:R-:W-:Y:S02]  /*6920*/  FMNMX.FTZ R13, R126, R13, !PT ;  /* 0x0000000d7e0d7209 */ /* 0x002fe40007810000 */
[----:B------:R-:W-:-:S03]  /*6930*/  ISETP.GT.AND P1, PT, R14, 0x41, !P1 ;  /* 0x000000410e00780c */ /* 0x000fc60004f24270 */
[----:B0-----:R-:W-:Y:S01]  /*6940*/  FMUL.FTZ R12, R13, R0 ;  /* 0x000000000d0c7220 */ /* 0x001fe20000410000 */
[----:B------:R-:W-:-:S04]  /*6950*/  ISETP.LT.OR P1, PT, R2, 0x42, P1 ;  /* 0x000000420200780c */ /* 0x000fc80000f21670 */
[----:B------:R-:W-:Y:S02]  /*6960*/  FSEL R155, R155, -INF , !P1 ;  /* 0xff8000009b9b7808 */ /* 0x000fe40004800000 */
[----:B------:R-:W-:-:S04]  /*6970*/  ISETP.GT.AND P1, PT, R14, 0x48, !P2 ;  /* 0x000000480e00780c */ /* 0x000fc80005724270 */
[----:B------:R-:W-:-:S04]  /*6980*/  ISETP.LT.OR P1, PT, R2, 0x49, P1 ;  /* 0x000000490200780c */ /* 0x000fc80000f21670 */
[----:B------:R-:W-:Y:S02]  /*6990*/  FSEL R123, R158, -INF , !P1 ;  /* 0xff8000009e7b7808 */ /* 0x000fe40004800000 */
[----:B------:R-:W-:Y:S02]  /*69a0*/  ISETP.GT.AND P1, PT, R14, 0x49, !P6 ;  /* 0x000000490e00780c */ /* 0x000fe40007724270 */
[----:B------:R-:W-:Y:S02]  /*69b0*/  ISETP.NE.AND P6, PT, R156, RZ, PT ;  /* 0x000000ff9c00720c */ /* 0x000fe40003fc5270 */
        /* <DEDUP_REMOVED lines=8> */
[----:B------:R-:W-:Y:S02]  /*6a40*/  FMNMX.FTZ R20, R219, R4, !PT ;  /* 0x00000004db147209 */ /* 0x000fe40007810000 */
[----:B------:R-:W-:Y:S02]  /*6a50*/  FSEL R12, R12, RZ, P1 ;  /* 0x000000ff0c0c7208 */ /* 0x000fe40000800000 */
[----:B------:R-:W-:Y:S02]  /*6a60*/  FMNMX.FTZ R20, R215, R20, !PT ;  /* 0x00000014d7147209 */ /* 0x000fe40007810000 */
[----:B------:R-:W-:Y:S01]  /*6a70*/  ISETP.LT.OR P2, PT, R2, 0x5a, P2 ;  /* 0x0000005a0200780c */ /* 0x000fe20001741670 */
[--C-:B------:R-:W-:Y:S01]  /*6a80*/  FFMA.FTZ R184, R175, R0, -R12.reuse ;  /* 0x00000000afb87223 */ /* 0x100fe2000001080c */
        /* <DEDUP_REMOVED lines=13> */
[--C-:B------:R-:W-:Y:S01]  /*6b60*/  FFMA.FTZ R169, R173, R0, -R12.reuse ;  /* 0x00000000ada97223 */ /* 0x100fe2000001080c */
[----:B------:R-:W-:Y:S01]  /*6b70*/  FSEL R14, R13, RZ, P1 ;  /* 0x000000ff0d0e7208 */ /* 0x000fe20000800000 */
        /* <DEDUP_REMOVED lines=23> */
[----:B------:R-:W-:Y:S01]  /*6cf0*/  FFMA.FTZ R170, R129, R0, -R12 ;  /* 0x0000000081aa7223 */ /* 0x000fe2000001080c */
[----:B------:R-:W-:Y:S01]  /*6d00*/  MUFU.EX2 R169, R169 ;  /* 0x000000a900a97308 */ /* 0x000fe20000000800 */
[----:B------:R-:W-:-:S02]  /*6d10*/  FMNMX.FTZ R20, R135, R20, !PT ;  /* 0x0000001487147209 */ /* 0x000fc40007810000 */
[----:B------:R-:W-:Y:S02]  /*6d20*/  LOP3.LUT P6, RZ, R206, 0x7f, RZ, 0xc0, !PT ;  /* 0x0000007fceff7812 */ /* 0x000fe400078cc0ff */
[----:B------:R-:W-:-:S03]  /*6d30*/  FMNMX.FTZ R20, R147, R20, !PT ;  /* 0x0000001493147209 */ /* 0x000fc60007810000 */
        /* <DEDUP_REMOVED lines=25> */
[----:B0-----:R-:W-:Y:S01]  /*6ed0*/  FMNMX.FTZ R21, R3, R2, !PT ;  /* 0x0000000203157209 */ /* 0x001fe20007810000 */
[----:B------:R-:W-:Y:S01]  /*6ee0*/  FADD.FTZ R3, -R14, R5 ;  /* 0x000000050e037221 */ /* 0x000fe20000010100 */
[----:B------:R-:W-:-:S05]  /*6ef0*/  FFMA.FTZ R5, R165, R0, -R12 ;  /* 0x00000000a5057223 */ /* 0x000fca000001080c */
[----:B------:R-:W-:Y:S01]  /*6f00*/  MUFU.EX2 R172, R172 ;  /* 0x000000ac00ac7308 */ /* 0x000fe20000000800 */
[----:B------:R-:W-:Y:S01]  /*6f10*/  FSETP.NEU.FTZ.AND P1, PT, R21, -INF , PT ;  /* 0xff8000001500780b */ /* 0x000fe20003f3d000 */
[-C--:B------:R-:W-:Y:S01]  /*6f20*/  FMUL.FTZ R3, R3, R0.reuse ;  /* 0x0000000003037220 */ /* 0x080fe20000410000 */
[----:B------:R-:W-:-:S05]  /*6f30*/  FMUL.FTZ R120, R21, R0 ;  /* 0x0000000015787220 */ /* 0x000fca0000410000 */
[----:B------:R0:W1:Y:S01]  /*6f40*/  MUFU.EX2 R2, R3 ;  /* 0x0000000300027308 */ /* 0x0000620000000800 */
[----:B------:R-:W-:-:S05]  /*6f50*/  FSEL R120, R120, RZ, P1 ;  /* 0x000000ff78787208 */ /* 0x000fca0000800000 */
[-CC-:B------:R-:W-:Y:S01]  /*6f60*/  FFMA.FTZ R12, R219, R0.reuse, -R120.reuse ;  /* 0x00000000db0c7223 */ /* 0x180fe20000010878 */
[-CC-:B------:R-:W-:Y:S01]  /*6f70*/  FFMA.FTZ R129, R215, R0.reuse, -R120.reuse ;  /* 0x00000000d7817223 */ /* 0x180fe20000010878 */
[-CC-:B------:R-:W-:Y:S01]  /*6f80*/  FFMA.FTZ R14, R185, R0.reuse, -R120.reuse ;  /* 0x00000000b90e7223 */ /* 0x180fe20000010878 */
[----:B0-----:R-:W-:Y:S01]  /*6f90*/  FSEL R3, R21, RZ, P1 ;  /* 0x000000ff15037208 */ /* 0x001fe20000800000 */
[-CC-:B------:R-:W-:Y:S01]  /*6fa0*/  FFMA.FTZ R149, R213, R0.reuse, -R120.reuse ;  /* 0x00000000d5957223 */ /* 0x180fe20000010878 */
[-CC-:B------:R-:W-:Y:S01]  /*6fb0*/  FFMA.FTZ R185, R191, R0.reuse, -R120.reuse ;  /* 0x00000000bfb97223 */ /* 0x180fe20000010878 */
[----:B------:R-:W-:Y:S01]  /*6fc0*/  MUFU.EX2 R12, R12 ;  /* 0x0000000c000c7308 */ /* 0x000fe20000000800 */
[-C--:B------:R-:W-:Y:S01]  /*6fd0*/  FFMA.FTZ R20, R211, R0.reuse, -R120 ;  /* 0x00000000d3147223 */ /* 0x080fe20000010878 */
[----:B------:R-:W-:Y:S01]  /*6fe0*/  FADD.FTZ R3, -R3, R4 ;  /* 0x0000000403037221 */ /* 0x000fe20000010100 */
[-CC-:B------:R-:W-:Y:S01]  /*6ff0*/  FFMA.FTZ R187, R187, R0.reuse, -R120.reuse ;  /* 0x00000000bbbb7223 */ /* 0x180fe20000010878 */
[-CC-:B------:R-:W-:Y:S01]  /*7000*/  FFMA.FTZ R179, R131, R0.reuse, -R120.reuse ;  /* 0x0000000083b37223 */ /* 0x180fe20000010878 */
[----:B-1----:R-:W-:Y:S01]  /*7010*/  FFMA.FTZ R9, R2, R9, R217 ;  /* 0x0000000902097223 */ /* 0x002fe200000100d9 */
[-C--:B------:R-:W-:Y:S01]  /*7020*/  FMUL.FTZ R3, R3, R0.reuse ;  /* 0x0000000003037220 */ /* 0x080fe20000410000 */
[-CC-:B------:R-:W-:Y:S01]  /*7030*/  FFMA.FTZ R122, R209, R0.reuse, -R120.reuse ;  /* 0x00000000d17a7223 */ /* 0x180fe20000010878 */
[----:B------:R-:W-:Y:S01]  /*7040*/  MUFU.EX2 R129, R129 ;  /* 0x0000008100817308 */ /* 0x000fe20000000800 */
[----:B------:R-:W-:Y:S01]  /*7050*/  FADD.FTZ R9, R188, R9 ;  /* 0x00000009bc097221 */ /* 0x000fe20000010000 */
[-CC-:B------:R-:W-:Y:S01]  /*7060*/  FFMA.FTZ R181, R189, R0.reuse, -R120.reuse ;  /* 0x00000000bdb57223 */ /* 0x180fe20000010878 */
[-CC-:B------:R-:W-:Y:S01]  /*7070*/  FFMA.FTZ R124, R207, R0.reuse, -R120.reuse ;  /* 0x00000000cf7c7223 */ /* 0x180fe20000010878 */
[-CC-:B------:R-:W-:Y:S01]  /*7080*/  FFMA.FTZ R183, R139, R0.reuse, -R120.reuse ;  /* 0x000000008bb77223 */ /* 0x180fe20000010878 */
[----:B------:R-:W-:Y:S01]  /*7090*/  FADD.FTZ R128, R190, R9 ;  /* 0x00000009be807221 */ /* 0x000fe20000010000 */
[-CC-:B------:R-:W-:Y:S01]  /*70a0*/  FFMA.FTZ R143, R143, R0.reuse, -R120.reuse ;  /* 0x000000008f8f7223 */ /* 0x180fe20000010878 */
[-C--:B------:R-:W-:Y:S01]  /*70b0*/  FFMA.FTZ R126, R135, R0.reuse, -R120 ;  /* 0x00000000877e7223 */ /* 0x080fe20000010878 */
[----:B------:R-:W0:Y:S01]  /*70c0*/  MUFU.EX2 R3, R3 ;  /* 0x0000000300037308 */ /* 0x000e220000000800 */
[----:B------:R-:W-:Y:S01]  /*70d0*/  FADD.FTZ R9, R169, R128 ;  /* 0x00000080a9097221 */ /* 0x000fe20000010000 */
[-CC-:B------:R-:W-:Y:S01]  /*70e0*/  FFMA.FTZ R135, R147, R0.reuse, -R120.reuse ;  /* 0x0000000093877223 */ /* 0x180fe20000010878 */
[-CC-:B------:R-:W-:Y:S01]  /*70f0*/  FFMA.FTZ R127, R127, R0.reuse, -R120.reuse ;  /* 0x000000007f7f7223 */ /* 0x180fe20000010878 */
[-CC-:B------:R-:W-:Y:S01]  /*7100*/  FFMA.FTZ R123, R123, R0.reuse, -R120.reuse ;  /* 0x000000007b7b7223 */ /* 0x180fe20000010878 */
[----:B------:R-:W-:Y:S01]  /*7110*/  FADD.FTZ R128, R184, R9 ;  /* 0x00000009b8807221 */ /* 0x000fe20000010000 */
[-CC-:B------:R-:W-:Y:S01]  /*7120*/  FFMA.FTZ R159, R159, R0.reuse, -R120.reuse ;  /* 0x000000009f9f7223 */ /* 0x180fe20000010878 */
[-C--:B------:R-:W-:Y:S01]  /*7130*/  FFMA.FTZ R175, R175, R0.reuse, -R120 ;  /* 0x00000000afaf7223 */ /* 0x080fe20000010878 */
[----:B------:R-:W1:Y:S01]  /*7140*/  MUFU.EX2 R14, R14 ;  /* 0x0000000e000e7308 */ /* 0x000e620000000800 */
[----:B------:R-:W-:Y:S01]  /*7150*/  FADD.FTZ R131, R171, R128 ;  /* 0x00000080ab837221 */ /* 0x000fe20000010000 */
[-CC-:B------:R-:W-:Y:S01]  /*7160*/  FFMA.FTZ R163, R163, R0.reuse, -R120.reuse ;  /* 0x00000000a3a37223 */ /* 0x180fe20000010878 */
[----:B------:R-:W-:Y:S01]  /*7170*/  FFMA.FTZ R177, R177, R0, -R120 ;  /* 0x00000000b1b17223 */ /* 0x000fe20000010878 */
[----:B------:R-:W-:Y:S01]  /*7180*/  ISETP.GT.AND P1, PT, R10, UR58, PT ;  /* 0x0000003a0a007c0c */ /* 0x000fe2000bf24270 */
[----:B------:R-:W-:Y:S01]  /*7190*/  FADD.FTZ R130, R186, R131 ;  /* 0x00000083ba827221 */ /* 0x000fe20000010000 */
[----:B------:R-:W-:Y:S01]  /*71a0*/  F2FP.BF16.F32.PACK_AB R190, R169, R190 ;  /* 0x000000bea9be723e */ /* 0x000fe200000010ff */
[----:B------:R-:W-:Y:S01]  /*71b0*/  VIADD R10, R10, 0xffffffff ;  /* 0xffffffff0a0a7836 */ /* 0x000fe20000000000 */
[----:B------:R-:W2:Y:S01]  /*71c0*/  MUFU.EX2 R149, R149 ;  /* 0x0000009500957308 */ /* 0x000ea20000000800 */
[----:B0-----:R-:W-:Y:S01]  /*71d0*/  FFMA.FTZ R8, R3, R8, R12 ;  /* 0x0000000803087223 */ /* 0x001fe2000001000c */
[----:B------:R-:W-:-:S02]  /*71e0*/  F2FP.BF16.F32.PACK_AB R184, R171, R184 ;  /* 0x000000b8abb8723e */ /* 0x000fc400000010ff */
[----:B------:R-:W-:Y:S01]  /*71f0*/  F2FP.BF16.F32.PACK_AB R186, R173, R186 ;  /* 0x000000baadba723e */ /* 0x000fe200000010ff */
[----:B------:R-:W-:Y:S01]  /*7200*/  FADD.FTZ R9, R129, R8 ;  /* 0x0000000881097221 */ /* 0x000fe20000010000 */
[----:B------:R-:W-:Y:S01]  /*7210*/  FFMA.FTZ R8, R151, R0, -R120 ;  /* 0x0000000097087223 */ /* 0x000fe20000010878 */
[----:B------:R-:W-:Y:S01]  /*7220*/  F2FP.BF16.F32.PACK_AB R188, R188, R217 ;  /* 0x000000d9bcbc723e */ /* 0x000fe200000010ff */
[----:B------:R-:W0:Y:S01]  /*7230*/  MUFU.EX2 R185, R185 ;  /* 0x000000b900b97308 */ /* 0x000e220000000800 */
[----:B-1----:R-:W-:Y:S01]  /*7240*/  FADD.FTZ R128, R14, R9 ;  /* 0x000000090e807221 */ /* 0x002fe20000010000 */
[----:B------:R-:W-:Y:S01]  /*7250*/  FADD.FTZ R9, R173, R130 ;  /* 0x00000082ad097221 */ /* 0x000fe20000010000 */
[----:B------:R-:W-:-:S03]  /*7260*/  F2FP.BF16.F32.PACK_AB R189, R129, R12 ;  /* 0x0000000c81bd723e */ /* 0x000fc600000010ff */
[----:B------:R-:W-:Y:S01]  /*7270*/  FADD.FTZ R130, R180, R9 ;  /* 0x00000009b4827221 */ /* 0x000fe20000010000 */
[----:B------:R-:W-:Y:S01]  /*7280*/  F2FP.BF16.F32.PACK_AB R180, R137, R180 ;  /* 0x000000b489b4723e */ /* 0x000fe200000010ff */
[----:B------:R-:W1:Y:S01]  /*7290*/  MUFU.EX2 R20, R20 ;  /* 0x0000001400147308 */ /* 0x000e620000000800 */
[----:B--2---:R-:W-:Y:S01]  /*72a0*/  FADD.FTZ R128, R149, R128 ;  /* 0x0000008095807221 */ /* 0x004fe20000010000 */
[----:B------:R-:W-:Y:S01]  /*72b0*/  FADD.FTZ R131, R137, R130 ;  /* 0x0000008289837221 */ /* 0x000fe20000010000 */
[----:B------:R-:W-:-:S05]  /*72c0*/  F2FP.BF16.F32.PACK_AB R191, R149, R14 ;  /* 0x0000000e95bf723e */ /* 0x000fca00000010ff */
[----:B------:R-:W2:Y:S01]  /*72d0*/  MUFU.EX2 R187, R187 ;  /* 0x000000bb00bb7308 */ /* 0x000ea20000000800 */
[----:B0-----:R-:W-:Y:S01]  /*72e0*/  FADD.FTZ R9, R185, R128 ;  /* 0x00000080b9097221 */ /* 0x001fe20000010000 */
[----:B------:R-:W-:Y:S02]  /*72f0*/  @!P6 VIADD R128, R132, 0x30860 ;  /* 0x000308608480e836 */ /* 0x000fe40000000000 */
[----:B------:R-:W-:Y:S01]  /*7300*/  FADD.FTZ R132, R182, R131 ;  /* 0x00000083b6847221 */ /* 0x000fe20000010000 */
[----:B------:R-:W-:-:S03]  /*7310*/  F2FP.BF16.F32.PACK_AB R182, R133, R182 ;  /* 0x000000b685b6723e */ /* 0x000fc600000010ff */
[----:B------:R-:W-:Y:S01]  /*7320*/  FADD.FTZ R131, R133, R132 ;  /* 0x0000008485837221 */ /* 0x000fe20000010000 */
[----:B------:R-:W0:Y:S01]  /*7330*/  MUFU.EX2 R122, R122 ;  /* 0x0000007a007a7308 */ /* 0x000e220000000800 */
[----:B-1----:R-:W-:Y:S01]  /*7340*/  FADD.FTZ R130, R20, R9 ;  /* 0x0000000914827221 */ /* 0x002fe20000010000 */
[----:B------:R-:W-:Y:S01]  /*7350*/  @!P6 PRMT R134, RZ, 0x654, R128 ;  /* 0x00000654ff86e816 */ /* 0x000fe20000000080 */
[----:B------:R-:W-:Y:S01]  /*7360*/  FADD.FTZ R132, R176, R131 ;  /* 0x00000083b0847221 */ /* 0x000fe20000010000 */
[-CC-:B------:R-:W-:Y:S01]  /*7370*/  FFMA.FTZ R128, R155, R0.reuse, -R120.reuse ;  /* 0x000000009b807223 */ /* 0x180fe20000010878 */
[----:B------:R-:W-:Y:S01]  /*7380*/  FFMA.FTZ R120, R167, R0, -R120 ;  /* 0x00000000a7787223 */ /* 0x000fe20000010878 */
[----:B------:R1:W-:Y:S01]  /*7390*/  @!P6 SYNCS.ARRIVE.TRANS64.RED.A1T0 RZ, [R134+URZ], RZ ;  /* 0x000000ff86ffe9a7 */ /* 0x0003e2000810043f */
[----:B------:R-:W-:Y:S01]  /*73a0*/  FADD.FTZ R131, R141, R132 ;  /* 0x000000848d837221 */ /* 0x000fe20000010000 */
[----:B------:R-:W3:Y:S01]  /*73b0*/  MUFU.EX2 R181, R181 ;  /* 0x000000b500b57308 */ /* 0x000ee20000000800 */
[----:B--2---:R-:W-:Y:S01]  /*73c0*/  FADD.FTZ R9, R187, R130 ;  /* 0x00000082bb097221 */ /* 0x004fe20000010000 */
[----:B------:R-:W-:Y:S01]  /*73d0*/  F2FP.BF16.F32.PACK_AB R176, R141, R176 ;  /* 0x000000b08db0723e */ /* 0x000fe200000010ff */
[----:B------:R-:W-:Y:S01]  /*73e0*/  FADD.FTZ R132, R178, R131 ;  /* 0x00000083b2847221 */ /* 0x000fe20000010000 */
[----:B------:R-:W-:-:S02]  /*73f0*/  F2FP.BF16.F32.PACK_AB R178, R15, R178 ;  /* 0x000000b20fb2723e */ /* 0x000fc400000010ff */
[----:B------:R-:W-:Y:S01]  /*7400*/  F2FP.BF16.F32.PACK_AB R185, R20, R185 ;  /* 0x000000b914b9723e */ /* 0x000fe200000010ff */
[----:B------:R-:W-:Y:S01]  /*7410*/  FADD.FTZ R131, R15, R132 ;  /* 0x000000840f837221 */ /* 0x000fe20000010000 */
[----:B------:R-:W2:Y:S01]  /*7420*/  MUFU.EX2 R124, R124 ;  /* 0x0000007c007c7308 */ /* 0x000ea20000000800 */
[C---:B0-----:R-:W-:Y:S01]  /*7430*/  FADD.FTZ R130, R122.reuse, R9 ;  /* 0x000000097a827221 */ /* 0x041fe20000010000 */
[----:B------:R-:W-:Y:S01]  /*7440*/  F2FP.BF16.F32.PACK_AB R187, R122, R187 ;  /* 0x000000bb7abb723e */ /* 0x000fe200000010ff */
[----:B------:R-:W-:-:S05]  /*7450*/  FADD.FTZ R132, R172, R131 ;  /* 0x00000083ac847221 */ /* 0x000fca0000010000 */
        /* <DEDUP_REMOVED lines=9> */
[----:B------:R-:W-:Y:S01]  /*74f0*/  F2FP.BF16.F32.PACK_AB R183, R4, R183 ;  /* 0x000000b704b7723e */ /* 0x000fe200000010ff */
[----:B------:R-:W-:-:S05]  /*7500*/  IMAD.MOV.U32 R4, RZ, RZ, R21 ;  /* 0x000000ffff047224 */ /* 0x000fca00078e0015 */
        /* <DEDUP_REMOVED lines=10> */
[----:B0-----:R-:W-:-:S07]  /*75b0*/  FADD.FTZ R9, R179, R130 ;  /* 0x00000082b3097221 */ /* 0x001fce0000010000 */
[----:B------:R-:W-:Y:S01]  /*75c0*/  MUFU.EX2 R168, R168 ;  /* 0x000000a800a87308 */ /* 0x000fe20000000800 */
[----:B---3--:R-:W-:-:S07]  /*75d0*/  F2FP.BF16.F32.PACK_AB R174, R121, R174 ;  /* 0x000000ae79ae723e */ /* 0x008fce00000010ff */
[----:B------:R-:W0:Y:S01]  /*75e0*/  MUFU.EX2 R127, R127 ;  /* 0x0000007f007f7308 */ /* 0x000e220000000800 */
[C---:B--2---:R-:W-:Y:S01]  /*75f0*/  FADD.FTZ R130, R8.reuse, R9 ;  /* 0x0000000908827221 */ /* 0x044fe20000010000 */
[----:B------:R-:W-:-:S06]  /*7600*/  F2FP.BF16.F32.PACK_AB R179, R8, R179 ;  /* 0x000000b308b3723e */ /* 0x000fcc00000010ff */
[----:B------:R-:W-:Y:S08]  /*7610*/  MUFU.EX2 R125, R125 ;  /* 0x0000007d007d7308 */ /* 0x000ff00000000800 */
[----:B------:R-:W2:Y:S01]  /*7620*/  MUFU.EX2 R128, R128 ;  /* 0x0000008000807308 */ /* 0x000ea20000000800 */
[----:B0-----:R-:W-:-:S07]  /*7630*/  FADD.FTZ R9, R127, R130 ;  /* 0x000000827f097221 */ /* 0x001fce0000010000 */
[----:B------:R-:W0:Y:S08]  /*7640*/  MUFU.EX2 R170, R170 ;  /* 0x000000aa00aa7308 */ /* 0x000e300000000800 */
[----:B-1----:R1:W3:Y:S01]  /*7650*/  MUFU.EX2 R134, R123 ;  /* 0x0000007b00867308 */ /* 0x0022e20000000800 */
[C---:B--2---:R-:W-:Y:S01]  /*7660*/  FADD.FTZ R9, R128.reuse, R9 ;  /* 0x0000000980097221 */ /* 0x044fe20000010000 */
[----:B------:R-:W-:-:S06]  /*7670*/  F2FP.BF16.F32.PACK_AB R173, R128, R127 ;  /* 0x0000007f80ad723e */ /* 0x000fcc00000010ff */
[----:B------:R-:W2:Y:S01]  /*7680*/  MUFU.EX2 R159, R159 ;  /* 0x0000009f009f7308 */ /* 0x000ea20000000800 */
[----:B-1----:R-:W-:-:S04]  /*7690*/  FADD.FTZ R123, R121, R132 ;  /* 0x00000084797b7221 */ /* 0x002fc80000010000 */
[----:B------:R-:W-:Y:S01]  /*76a0*/  FADD.FTZ R132, R168, R123 ;  /* 0x0000007ba8847221 */ /* 0x000fe20000010000 */
[C---:B------:R-:W-:Y:S02]  /*76b0*/  F2FP.BF16.F32.PACK_AB R168, R125.reuse, R168 ;  /* 0x000000a87da8723e */ /* 0x040fe400000010ff */
[----:B------:R2:W1:Y:S01]  /*76c0*/  MUFU.EX2 R136, R175 ;  /* 0x000000af00887308 */ /* 0x0004620000000800 */
[----:B------:R-:W-:-:S04]  /*76d0*/  FADD.FTZ R15, R125, R132 ;  /* 0x000000847d0f7221 */ /* 0x000fc80000010000 */
[----:B0-----:R-:W-:Y:S01]  /*76e0*/  FADD.FTZ R130, R170, R15 ;  /* 0x0000000faa827221 */ /* 0x001fe20000010000 */
[----:B---3--:R-:W-:Y:S02]  /*76f0*/  FADD.FTZ R15, R134, R9 ;  /* 0x00000009860f7221 */ /* 0x008fe40000010000 */
[----:B------:R-:W0:Y:S01]  /*7700*/  MUFU.EX2 R163, R163 ;  /* 0x000000a300a37308 */ /* 0x000e220000000800 */
[C---:B--2---:R-:W-:Y:S01]  /*7710*/  F2FP.BF16.F32.PACK_AB R175, R159.reuse, R134 ;  /* 0x000000869faf723e */ /* 0x044fe200000010ff */
[----:B------:R-:W-:-:S06]  /*7720*/  FADD.FTZ R15, R159, R15 ;  /* 0x0000000f9f0f7221 */ /* 0x000fcc0000010000 */
[----:B------:R2:W3:Y:S01]  /*7730*/  MUFU.EX2 R132, R177 ;  /* 0x000000b100847308 */ /* 0x0004e20000000800 */
[----:B-1----:R-:W-:-:S07]  /*7740*/  FADD.FTZ R15, R136, R15 ;  /* 0x0000000f880f7221 */ /* 0x002fce0000010000 */
[----:B------:R-:W1:Y:S01]  /*7750*/  MUFU.EX2 R5, R5 ;  /* 0x0000000500057308 */ /* 0x000e620000000800 */
[----:B0-----:R-:W-:Y:S01]  /*7760*/  FADD.FTZ R15, R163, R15 ;  /* 0x0000000fa30f7221 */ /* 0x001fe20000010000 */
[----:B--2---:R-:W-:Y:S02]  /*7770*/  F2FP.BF16.F32.PACK_AB R177, R135, R126 ;  /* 0x0000007e87b1723e */ /* 0x004fe400000010ff */
[----:B------:R-:W-:-:S04]  /*7780*/  F2FP.BF16.F32.PACK_AB R169, R163, R136 ;  /* 0x00000088a3a9723e */ /* 0x000fc800000010ff */
[----:B------:R-:W0:Y:S01]  /*7790*/  MUFU.EX2 R120, R120 ;  /* 0x0000007800787308 */ /* 0x000e220000000800 */
[----:B---3--:R-:W-:Y:S01]  /*77a0*/  FADD.FTZ R15, R132, R15 ;  /* 0x0000000f840f7221 */ /* 0x008fe20000010000 */
[C---:B-1----:R-:W-:Y:S01]  /*77b0*/  FADD.FTZ R9, R5.reuse, R130 ;  /* 0x0000008205097221 */ /* 0x042fe20000010000 */
[----:B------:R-:W-:Y:S01]  /*77c0*/  F2FP.BF16.F32.PACK_AB R170, R5, R170 ;  /* 0x000000aa05aa723e */ /* 0x000fe200000010ff */
[----:B------:R-:W-:Y:S02]  /*77d0*/  IMAD.MOV.U32 R5, RZ, RZ, R13 ;  /* 0x000000ffff057224 */ /* 0x000fe400078e000d */
[C---:B0-----:R-:W-:Y:S01]  /*77e0*/  FADD.FTZ R8, R120.reuse, R15 ;  /* 0x0000000f78087221 */ /* 0x041fe20000010000 */
[----:B------:R-:W-:Y:S01]  /*77f0*/  F2FP.BF16.F32.PACK_AB R171, R120, R132 ;  /* 0x0000008478ab723e */ /* 0x000fe200000010ff */
[----:B------:R-:W-:Y:S06]  /*7800*/  @P1 BRA `(.L_x_4583) ;  /* 0xffffffd0002c1947 */ /* 0x000fec000383ffff */
[----:B------:R-:W-:Y:S01]  /*7810*/  IMAD.MOV.U32 R4, RZ, RZ, R21 ;  /* 0x000000ffff047224 */ /* 0x000fe200078e0015 */
[----:B------:R-:W-:Y:S01]  /*7820*/  UMOV UR36, UR4 ;  /* 0x0000000400247c82 */ /* 0x000fe20008000000 */
[----:B------:R-:W-:Y:S01]  /*7830*/  IMAD.MOV.U32 R5, RZ, RZ, R13 ;  /* 0x000000ffff057224 */ /* 0x000fe200078e000d */
[----:B------:R-:W-:-:S06]  /*7840*/  UMOV UR38, UR7 ;  /* 0x0000000700267c82 */ /* 0x000fcc0008000000 */
.L_x_4566:
[----:B------:R-:W-:Y:S01]  /*7850*/  ULDC UR4, c[0x0][0x448] ;  /* 0x0001120000047ab9 */ /* 0x000fe20000000800 */
[----:B------:R-:W-:Y:S01]  /*7860*/  IADD3 R11, R16, 0x1, -R11 ;  /* 0x00000001100b7810 */ /* 0x000fe20007ffe80b */
[----:B------:R-:W-:Y:S01]  /*7870*/  UISETP.NE.AND UP0, UPT, UR4, 0x1, UPT ;  /* 0x000000010400788c */ /* 0x000fe2000bf05270 */
[----:B------:R-:W-:Y:S02]  /*7880*/  ULDC UR7, c[0x0][0x9e4] ;  /* 0x0002790000077ab9 */ /* 0x000fe40000000800 */
[----:B------:R-:W-:Y:S01]  /*7890*/  R2UR UR11, R11 ;  /* 0x000000000b0b72ca */ /* 0x000fe200000e0000 */
[----:B------:R-:W-:Y:S02]  /*78a0*/  UISETP.GE.AND UP1, UPT, UR7, 0x1, UPT ;  /* 0x000000010700788c */ /* 0x000fe4000bf26270 */
[----:B------:R-:W-:-:S04]  /*78b0*/  UIADD3 UR10, UR39, 0x7f, URZ ;  /* 0x0000007f270a7890 */ /* 0x000fc8000fffe03f */
[----:B------:R-:W-:Y:S01]  /*78c0*/  PLOP3.LUT P1, PT, PT, PT, UP1, 0x40, 0x0 ;  /* 0x000000000000781c */ /* 0x000fe20003f2e818 */
[----:B------:R-:W-:Y:S01]  /*78d0*/  @UP0 ULDC UR4, c[0x0][0x44c] ;  /* 0x0001130000040ab9 */ /* 0x000fe20000000800 */
[----:B------:R-:W-:Y:S01]  /*78e0*/  @UP0 ULDC UR14, c[0x0][0x450] ;  /* 0x00011400000e0ab9 */ /* 0x000fe20000000800 */
[----:B------:R-:W-:-:S04]  /*78f0*/  UIMAD.WIDE.U32 UR4, UR10, UR4, URZ ;  /* 0x000000040a0472a5 */ /* 0x000fc8000f8e003f */
[----:B------:R-:W-:-:S04]  /*7900*/  @UP0 USHF.R.U32.HI UR10, URZ, UR14, UR5 ;  /* 0x0000000e3f0a0299 */ /* 0x000fc80008011605 */
[----:B------:R-:W-:-:S04]  /*7910*/  UIADD3 UR10, UR11, UR10, URZ ;  /* 0x0000000a0b0a7290 */ /* 0x000fc8000fffe03f */
[----:B------:R-:W-:Y:S01]  /*7920*/  UIADD3 UR14, UR10, -UR6, URZ ;  /* 0x800000060a0e7290 */ /* 0x000fe2000fffe03f */
[----:B------:R-:W-:Y:S11]  /*7930*/  @P1 BRA `(.L_x_4584) ;  /* 0x0000000000481947 */ /* 0x000ff60003800000 */
        /* <DEDUP_REMOVED lines=11> */
.L_x_4585:
[----:B------:R-:W-:-:S11]  /*79f0*/  UISETP.NE.AND UP2, UPT, UR7, 0x1, UPT ;  /* 0x000000010700788c */ /* 0x000fd6000bf45270 */
[----:B------:R-:W-:Y:S02]  /*7a00*/  @UP2 ULDC.64 UR4, c[0x0][0x9e8] ;  /* 0x00027a0000042ab9 */ /* 0x000fe40000000a00 */
[----:B------:R-:W-:-:S04]  /*7a10*/  UIMAD.WIDE.U32 UR10, UR6, UR4, URZ ;  /* 0x00000004060a72a5 */ /* 0x000fc8000f8e003f */
[----:B------:R-:W-:-:S12]  /*7a20*/  @UP2 USHF.R.U32.HI UR6, URZ, UR5, UR11 ;  /* 0x000000053f062299 */ /* 0x000fd8000801160b */
.L_x_4586:
[----:B------:R-:W-:-:S04]  /*7a30*/  UIMAD UR6, UR6, UR7, URZ ;  /* 0x00000007060672a4 */ /* 0x000fc8000f8e023f */
[----:B------:R-:W-:-:S04]  /*7a40*/  UISETP.LT.AND UP2, UPT, UR14, UR6, UPT ;  /* 0x000000060e00728c */ /* 0x000fc8000bf41270 */
[----:B------:R-:W-:-:S12]  /*7a50*/  USEL UR14, UR14, UR6, !UP2 ;  /* 0x000000060e0e7287 */ /* 0x000fd8000d000000 */
.L_x_4584:
[----:B------:R-:W-:-:S04]  /*7a60*/  UIADD3 UR4, UR14, 0x5f, URZ ;  /* 0x0000005f0e047890 */ /* 0x000fc8000fffe03f */
[----:B------:R-:W-:-:S04]  /*7a70*/  UIMAD.WIDE UR4, UR4, 0x2aaaaaab, URZ ;  /* 0x2aaaaaab040478a5 */ /* 0x000fc8000f8e023f */
[----:B------:R-:W-:-:S04]  /*7a80*/  USHF.R.U32.HI UR4, URZ, 0x1f, UR5 ;  /* 0x0000001f3f047899 */ /* 0x000fc80008011605 */
[----:B------:R-:W-:-:S04]  /*7a90*/  ULEA.HI.SX32 UR4, UR5, UR4, 0x1c ;  /* 0x0000000405047291 */ /* 0x000fc8000f8fe23f */
[----:B------:R-:W-:-:S04]  /*7aa0*/  UISETP.LT.AND UP2, UPT, UR61, UR4, UPT ;  /* 0x000000043d00728c */ /* 0x000fc8000bf41270 */
[----:B------:R-:W-:-:S06]  /*7ab0*/  USEL UR58, UR61, UR4, !UP2 ;  /* 0x000000043d3a7287 */ /* 0x000fcc000d000000 */
[----:B------:R-:W-:-:S13]  /*7ac0*/  ISETP.GE.AND P1, PT, R10, UR58, PT ;  /* 0x0000003a0a007c0c */ /* 0x000fda000bf26270 */
[----:B------:R-:W-:Y:S05]  /*7ad0*/  @!P1 BRA `(.L_x_4587) ;  /* 0x0000001c007c9947 */ /* 0x000fea0003800000 */
[----:B------:R-:W-:Y:S01]  /*7ae0*/  IMAD.MOV.U32 R11, RZ, RZ, R4 ;  /* 0x000000ffff0b7224 */ /* 0x000fe200078e0004 */
[----:B------:R-:W-:Y:S01]  /*7af0*/  UMOV UR6, UR38 ;  /* 0x0000002600067c82 */ /* 0x000fe20008000000 */
[----:B------:R-:W-:Y:S01]  /*7b00*/  IMAD.MOV.U32 R12, RZ, RZ, R5 ;  /* 0x000000ffff0c7224 */ /* 0x000fe200078e0005 */
[----:B------:R-:W-:-:S06]  /*7b10*/  UMOV UR4, UR36 ;  /* 0x0000002400047c82 */ /* 0x000fcc0008000000 */
.L_x_4596:
        /* <DEDUP_REMOVED lines=8> */
.L_x_4588:
[----:B------:R-:W-:Y:S01]  /*7ba0*/  ULEA UR5, UR36, UR37, 0x3 ;  /* 0x0000002524057291 */ /* 0x000fe2000f8e183f */
[----:B------:R-:W-:-:S05]  /*7bb0*/  IMAD.U32 R0, RZ, RZ, UR38 ;  /* 0x00000026ff007e24 */ /* 0x000fca000f8e00ff */
[----:B------:R-:W-:-:S04]  /*7bc0*/  SHF.L.U32 R0, R0, 0x1f, RZ ;  /* 0x0000001f00007819 */ /* 0x000fc800000006ff */
[----:B------:R0:W1:Y:S01]  /*7bd0*/  SYNCS.PHASECHK.TRANS64.TRYWAIT P1, [UR5+0x30830], R0 ;  /* 0x03083000ff0075a7 */ /* 0x0000620008020145 */
[----:B------:R-:W-:Y:S05]  /*7be0*/  @!P0 BRA `(.L_x_4589) ;  /* 0x0000000000048947 */ /* 0x000fea0003800000 */
[----:B------:R-:W-:Y:S01]  /*7bf0*/  BPT.TRAP 0x1 ;  /* 0x000000040000795c */ /* 0x000fe20000300000 */
.L_x_4589:
[----:B-1----:R-:W-:Y:S05]  /*7c00*/  @P1 BRA `(.L_x_4590) ;  /* 0x0000000000081947 */ /* 0x002fea0003800000 */
[----:B------:R-:W1:Y:S02]  /*7c10*/  SYNCS.PHASECHK.TRANS64.TRYWAIT P1, [UR5+0x30830], R0 ;  /* 0x03083000ff0075a7 */ /* 0x000e640008020145 */
[----:B-1----:R-:W-:Y:S05]  /*7c20*/  @!P1 BRA `(.L_x_4591) ;  /* 0x000000d400b09947 */ /* 0x002fea0003800000 */
.L_x_4590:
        /* <DEDUP_REMOVED lines=163> */
.L_x_4592:
[----:B------:R-:W-:Y:S01]  /*8660*/  ULEA UR5, UR4, UR37, 0x3 ;  /* 0x0000002504057291 */ /* 0x000fe2000f8e183f */
[----:B01----:R-:W-:-:S05]  /*8670*/  IMAD.U32 R0, RZ, RZ, UR6 ;  /* 0x00000006ff007e24 */ /* 0x003fca000f8e00ff */
[----:B------:R-:W-:-:S04]  /*8680*/  SHF.L.U32 R0, R0, 0x1f, RZ ;  /* 0x0000001f00007819 */ /* 0x000fc800000006ff */
[----:B------:R0:W1:Y:S01]  /*8690*/  SYNCS.PHASECHK.TRANS64.TRYWAIT P1, [UR5+0x30850], R0 ;  /* 0x03085000ff0075a7 */ /* 0x0000620008020145 */
[----:B------:R-:W-:Y:S05]  /*86a0*/  @!P0 BRA `(.L_x_4593) ;  /* 0x0000000000048947 */ /* 0x000fea0003800000 */
[----:B------:R-:W-:Y:S01]  /*86b0*/  BPT.TRAP 0x1 ;  /* 0x000000040000795c */ /* 0x000fe20000300000 */
.L_x_4593:
[----:B-1----:R-:W-:Y:S05]  /*86c0*/  @P1 BRA `(.L_x_4594) ;  /* 0x0000000000081947 */ /* 0x002fea0003800000 */
[----:B------:R-:W1:Y:S02]  /*86d0*/  SYNCS.PHASECHK.TRANS64.TRYWAIT P1, [UR5+0x30850], R0 ;  /* 0x03085000ff0075a7 */ /* 0x000e640008020145 */
[----:B-1----:R-:W-:Y:S05]  /*86e0*/  @!P1 BRA `(.L_x_4595) ;  /* 0x000000cc00189947 */ /* 0x002fea0003800000 */
.L_x_4594:
[----:B------:R-:W-:Y:S01]  /*86f0*/  UIADD3 UR6, UR37, 0x400, URZ ;  /* 0x0000040025067890 */ /* 0x000fe2000fffe03f */
[----:B------:R-:W-:Y:S01]  /*8700*/  WARPGROUP.ARRIVE ;  /* 0x00000000000079c5 */ /* 0x000fe20000000000 */
[----:B------:R-:W-:Y:S01]  /*8710*/  UMOV UR11, 0x40000040 ;  /* 0x40000040000b7882 */ /* 0x000fe20000000000 */
[----:B01----:R-:W-:Y:S01]  /*8720*/  FMNMX.FTZ R0, R120, R12, !PT ;  /* 0x0000000c78007209 */ /* 0x003fe20007810000 */
[----:B------:R-:W-:Y:S01]  /*8730*/  USHF.R.U32.HI UR6, URZ, 0x4, UR6 ;  /* 0x000000043f067899 */ /* 0x000fe20008011606 */
[----:B------:R-:W-:Y:S02]  /*8740*/  FMNMX.FTZ R4, R122, R11, !PT ;  /* 0x0000000b7a047209 */ /* 0x000fe40007810000 */
[----:B------:R-:W0:Y:S01]  /*8750*/  S2R R206, SR_TID.X ;  /* 0x0000000000ce7919 */ /* 0x000e220000002100 */
[----:B------:R-:W-:Y:S01]  /*8760*/  FMNMX.FTZ R3, R121, R0, !PT ;  /* 0x0000000079037209 */ /* 0x000fe20007810000 */
[----:B------:R-:W-:Y:S01]  /*8770*/  ULOP3.LUT UR6, UR6, 0x3fff, URZ, 0xc0, !UPT ;  /* 0x00003fff06067892 */ /* 0x000fe2000f8ec03f */
[----:B------:R-:W-:-:S02]  /*8780*/  FMNMX.FTZ R15, R123, R4, !PT ;  /* 0x000000047b0f7209 */ /* 0x000fc40007810000 */
[----:B------:R-:W-:Y:S01]  /*8790*/  FMNMX.FTZ R0, R124, R3, !PT ;  /* 0x000000037c007209 */ /* 0x000fe20007810000 */
[----:B------:R-:W-:Y:S01]  /*87a0*/  ULOP3.LUT UR6, UR6, 0x3000000, URZ, 0xfc, !UPT ;  /* 0x0300000006067892 */ /* 0x000fe2000f8efc3f */
[----:B------:R-:W-:Y:S02]  /*87b0*/  FMNMX.FTZ R4, R126, R15, !PT ;  /* 0x0000000f7e047209 */ /* 0x000fe40007810000 */
[----:B------:R-:W-:Y:S01]  /*87c0*/  FMNMX.FTZ R3, R125, R0, !PT ;  /* 0x000000007d037209 */ /* 0x000fe20007810000 */
[----:B------:R-:W-:Y:S01]  /*87d0*/  UIMAD UR4, UR4, 0x900, UR6 ;  /* 0x00000900040478a4 */ /* 0x000fe2000f8e0206 */
[----:B------:R-:W-:Y:S02]  /*87e0*/  FMNMX.FTZ R15, R127, R4, !PT ;  /* 0x000000047f0f7209 */ /* 0x000fe40007810000 */
[----:B------:R-:W-:Y:S01]  /*87f0*/  FMNMX.FTZ R0, R128, R3, !PT ;  /* 0x0000000380007209 */ /* 0x000fe20007810000 */
[----:B------:R-:W-:Y:S01]  /*8800*/  UMOV UR6, UR38 ;  /* 0x0000002600067c82 */ /* 0x000fe20008000000 */
[----:B------:R-:W-:-:S02]  /*8810*/  FMNMX.FTZ R4, R130, R15, !PT ;  /* 0x0000000f82047209 */ /* 0x000fc40007810000 */
[----:B------:R-:W-:Y:S01]  /*8820*/  UMOV UR10, UR4 ;  /* 0x00000004000a7c82 */ /* 0x000fe20008000000 */
[----:B------:R-:W-:Y:S01]  /*8830*/  FMNMX.FTZ R3, R129, R0, !PT ;  /* 0x0000000081037209 */ /* 0x000fe20007810000 */
[----:B------:R-:W-:Y:S01]  /*8840*/  HGMMA.64x192x16.F32.BF16 R24, R188, gdesc[UR8].tnspB, R24, gsb0 ;  /* 0x42e00008bc187df0 */ /* 0x000fe20008001818 */
[----:B------:R-:W-:Y:S01]  /*8850*/  UIADD3 UR10, UR4, 0x80, URZ ;  /* 0x00000080040a7890 */ /* 0x000fe2000fffe03f */
[----:B------:R-:W-:Y:S01]  /*8860*/  FMNMX.FTZ R15, R131, R4, !PT ;  /* 0x00000004830f7209 */ /* 0x000fe20007810000 */
[----:B------:R-:W-:Y:S01]  /*8870*/  UMOV UR11, 0x40000040 ;  /* 0x40000040000b7882 */ /* 0x000fe20000000000 */
        /* <DEDUP_REMOVED lines=11> */
[----:B0-----:R-:W-:Y:S02]  /*8930*/  LOP3.LUT P1, RZ, R206, 0x7f, RZ, 0xc0, !PT ;  /* 0x0000007fceff7812 */ /* 0x001fe4000782c0ff */
        /* <DEDUP_REMOVED lines=14> */
[----:B-1----:R-:W-:-:S05]  /*8a20*/  FMNMX.FTZ R14, R2, R3, !PT ;  /* 0x00000003020e7209 */ /* 0x002fca0007810000 */
[----:B------:R-:W1:Y:S02]  /*8a30*/  SHFL.BFLY PT, R5, R14, 0x1, 0x1f ;  /* 0x0c201f000e057f89 */ /* 0x000e6400000e0000 */
[----:B-1----:R-:W-:-:S05]  /*8a40*/  FMNMX.FTZ R5, R14, R5, !PT ;  /* 0x000000050e057209 */ /* 0x002fca0007810000 */
[----:B------:R-:W-:-:S04]  /*8a50*/  FADD.FTZ R3, -R5, R12 ;  /* 0x0000000c05037221 */ /* 0x000fc80000010100 */
[-C--:B0-----:R-:W-:Y:S01]  /*8a60*/  FMUL.FTZ R12, R3, R0.reuse ;  /* 0x00000000030c7220 */ /* 0x081fe20000410000 */
[----:B------:R-:W-:-:S03]  /*8a70*/  FMUL.FTZ R3, R5, R0 ;  /* 0x0000000005037220 */ /* 0x000fc60000410000 */
[----:B------:R0:W-:Y:S01]  /*8a80*/  MUFU.EX2 R2, R12 ;  /* 0x0000000c00027308 */ /* 0x0001e20000000800 */
[-CC-:B------:R-:W-:Y:S01]  /*8a90*/  FFMA.FTZ R15, R125, R0.reuse, -R3.reuse ;  /* 0x000000007d0f7223 */ /* 0x180fe20000010803 */
[-CC-:B------:R-:W-:Y:S01]  /*8aa0*/  FFMA.FTZ R21, R129, R0.reuse, -R3.reuse ;  /* 0x0000000081157223 */ /* 0x180fe20000010803 */
[-CC-:B------:R-:W-:Y:S01]  /*8ab0*/  FFMA.FTZ R13, R120, R0.reuse, -R3.reuse ;  /* 0x00000000780d7223 */ /* 0x180fe20000010803 */
[-CC-:B------:R-:W-:Y:S01]  /*8ac0*/  FFMA.FTZ R164, R164, R0.reuse, -R3.reuse ;  /* 0x00000000a4a47223 */ /* 0x180fe20000010803 */
[----:B------:R-:W-:-:S03]  /*8ad0*/  FFMA.FTZ R165, R165, R0, -R3 ;  /* 0x00000000a5a57223 */ /* 0x000fc60000010803 */
[----:B------:R-:W-:Y:S01]  /*8ae0*/  MUFU.EX2 R15, R15 ;  /* 0x0000000f000f7308 */ /* 0x000fe20000000800 */
[----:B0-----:R-:W-:-:S07]  /*8af0*/  FFMA.FTZ R12, R160, R0, -R3 ;  /* 0x00000000a00c7223 */ /* 0x001fce0000010803 */
[----:B------:R-:W0:Y:S08]  /*8b00*/  MUFU.EX2 R13, R13 ;  /* 0x0000000d000d7308 */ /* 0x000e300000000800 */
[----:B------:R-:W-:Y:S08]  /*8b10*/  MUFU.EX2 R21, R21 ;  /* 0x0000001500157308 */ /* 0x000ff00000000800 */
[----:B------:R-:W-:Y:S01]  /*8b20*/  MUFU.EX2 R12, R12 ;  /* 0x0000000c000c7308 */ /* 0x000fe20000000800 */
[----:B0-----:R-:W-:Y:S01]  /*8b30*/  FFMA.FTZ R9, R2, R9, R13 ;  /* 0x0000000902097223 */ /* 0x001fe2000001000d */
[----:B------:R-:W-:-:S02]  /*8b40*/  WARPGROUP.DEPBAR.LE gsb0, 0x0 ;  /* 0x00008000000079c5 */ /* 0x000fc40000010000 */
[----:B------:R-:W-:Y:S01]  /*8b50*/  WARPGROUP.ARRIVE ;  /* 0x00000000000079c5 */ /* 0x000fe20000000000 */
[--C-:B------:R-:W-:Y:S01]  /*8b60*/  FFMA.FTZ R188, R121, R0, -R3.reuse ;  /* 0x0000000079bc7223 */ /* 0x100fe20000010803 */
[----:B------:R-:W-:Y:S01]  /*8b70*/  FMNMX.FTZ R121, R143, R4, !PT ;  /* 0x000000048f797209 */ /* 0x000fe20007810000 */
[----:B------:R-:W-:-:S03]  /*8b80*/  FFMA.FTZ R190, R124, R0, -R3 ;  /* 0x000000007cbe7223 */ /* 0x000fc60000010803 */
[----:B------:R-:W-:Y:S01]  /*8b90*/  HGMMA.64x192x16.F32.BF16 R24, R184, gdesc[UR8].tnspB, R24, gsb0 ;  /* 0x42e00008b8187df0 */ /* 0x000fe20008001818 */
[----:B------:R-:W-:Y:S01]  /*8ba0*/  UIADD3 UR10, UR4, 0x100, URZ ;  /* 0x00000100040a7890 */ /* 0x000fe2000fffe03f */
[----:B------:R-:W-:Y:S01]  /*8bb0*/  FMNMX.FTZ R4, R146, R121, !PT ;  /* 0x0000007992047209 */ /* 0x000fe20007810000 */
[----:B------:R-:W-:Y:S01]  /*8bc0*/  UMOV UR11, 0x40000040 ;  /* 0x40000040000b7882 */ /* 0x000fe20000000000 */
[----:B------:R-:W0:Y:S02]  /*8bd0*/  MUFU.EX2 R188, R188 ;  /* 0x000000bc00bc7308 */ /* 0x000e240000000800 */
[----:B------:R-:W-:-:S04]  /*8be0*/  FMNMX.FTZ R121, R147, R4, !PT ;  /* 0x0000000493797209 */ /* 0x000fc80007810000 */
[----:B------:R-:W-:Y:S01]  /*8bf0*/  FMNMX.FTZ R4, R150, R121, !PT ;  /* 0x0000007996047209 */ /* 0x000fe20007810000 */
[-CC-:B------:R-:W-:Y:S01]  /*8c00*/  FFMA.FTZ R121, R133, R0.reuse, -R3.reuse ;  /* 0x0000000085797223 */ /* 0x180fe20000010803 */
[-CC-:B------:R-:W-:Y:S01]  /*8c10*/  FFMA.FTZ R133, R145, R0.reuse, -R3.reuse ;  /* 0x0000000091857223 */ /* 0x180fe20000010803 */
[----:B------:R-:W-:Y:S01]  /*8c20*/  FFMA.FTZ R145, R157, R0, -R3 ;  /* 0x000000009d917223 */ /* 0x000fe20000010803 */
[----:B------:R-:W-:Y:S01]  /*8c30*/  FMNMX.FTZ R125, R151, R4, !PT ;  /* 0x00000004977d7209 */ /* 0x000fe20007810000 */
[----:B------:R-:W1:Y:S03]  /*8c40*/  MUFU.EX2 R190, R190 ;  /* 0x000000be00be7308 */ /* 0x000e660000000800 */
[----:B------:R-:W-:Y:S01]  /*8c50*/  FMNMX.FTZ R4, R154, R125, !PT ;  /* 0x0000007d9a047209 */ /* 0x000fe20007810000 */
[----:B0-----:R-:W-:-:S03]  /*8c60*/  FADD.FTZ R9, R188, R9 ;  /* 0x00000009bc097221 */ /* 0x001fc60000010000 */
[----:B------:R-:W-:Y:S01]  /*8c70*/  FMNMX.FTZ R125, R155, R4, !PT ;  /* 0x000000049b7d7209 */ /* 0x000fe20007810000 */
[----:B------:R-:W-:Y:S01]  /*8c80*/  MUFU.EX2 R121, R121 ;  /* 0x0000007900797308 */ /* 0x000fe20000000800 */
[----:B------:R-:W-:Y:S02]  /*8c90*/  F2FP.BF16.F32.PACK_AB R188, R188, R13 ;  /* 0x0000000dbcbc723e */ /* 0x000fe400000010ff */
[----:B------:R-:W-:Y:S01]  /*8ca0*/  FMNMX.FTZ R4, R158, R125, !PT ;  /* 0x0000007d9e047209 */ /* 0x000fe20007810000 */
[-CC-:B------:R-:W-:Y:S01]  /*8cb0*/  FFMA.FTZ R125, R137, R0.reuse, -R3.reuse ;  /* 0x00000000897d7223 */ /* 0x180fe20000010803 */
[-CC-:B------:R-:W-:Y:S01]  /*8cc0*/  FFMA.FTZ R137, R149, R0.reuse, -R3.reuse ;  /* 0x0000000095897223 */ /* 0x180fe20000010803 */
[----:B------:R-:W-:Y:S01]  /*8cd0*/  FFMA.FTZ R149, R161, R0, -R3 ;  /* 0x00000000a1957223 */ /* 0x000fe20000010803 */
[----:B------:R-:W-:Y:S01]  /*8ce0*/  FMNMX.FTZ R129, R159, R4, !PT ;  /* 0x000000049f817209 */ /* 0x000fe20007810000 */
[----:B------:R-:W-:Y:S03]  /*8cf0*/  MUFU.EX2 R133, R133 ;  /* 0x0000008500857308 */ /* 0x000fe60000000800 */
[----:B------:R-:W-:-:S04]  /*8d00*/  FMNMX.FTZ R4, R162, R129, !PT ;  /* 0x00000081a2047209 */ /* 0x000fc80007810000 */
[----:B------:R-:W-:Y:S01]  /*8d10*/  FMNMX.FTZ R129, R163, R4, !PT ;  /* 0x00000004a3817209 */ /* 0x000fe20007810000 */
[----:B------:R-:W-:Y:S03]  /*8d20*/  MUFU.EX2 R125, R125 ;  /* 0x0000007d007d7308 */ /* 0x000fe60000000800 */
[----:B------:R-:W-:Y:S01]  /*8d30*/  FMNMX.FTZ R4, R166, R129, !PT ;  /* 0x00000081a6047209 */ /* 0x000fe20007810000 */
[----:B------:R-:W-:-:S03]  /*8d40*/  FFMA.FTZ R129, R141, R0, -R3 ;  /* 0x000000008d817223 */ /* 0x000fc60000010803 */
[----:B------:R-:W-:Y:S01]  /*8d50*/  FMNMX.FTZ R4, R167, R4, !PT ;  /* 0x00000004a7047209 */ /* 0x000fe20007810000 */
[----:B------:R-:W-:Y:S04]  /*8d60*/  MUFU.EX2 R137, R137 ;  /* 0x0000008900897308 */ /* 0x000fe80000000800 */
[----:B------:R-:W0:Y:S04]  /*8d70*/  SHFL.BFLY PT, R141, R4, 0x2, 0x1f ;  /* 0x0c401f00048d7f89 */ /* 0x000e2800000e0000 */
[----:B------:R-:W-:Y:S08]  /*8d80*/  MUFU.EX2 R129, R129 ;  /* 0x0000008100817308 */ /* 0x000ff00000000800 */
[----:B------:R-:W-:Y:S08]  /*8d90*/  MUFU.EX2 R145, R145 ;  /* 0x0000009100917308 */ /* 0x000ff00000000800 */
[----:B------:R-:W-:Y:S01]  /*8da0*/  MUFU.EX2 R149, R149 ;  /* 0x0000009500957308 */ /* 0x000fe20000000800 */
[----:B0-----:R-:W-:Y:S01]  /*8db0*/  FMNMX.FTZ R14, R4, R141, !PT ;  /* 0x0000008d040e7209 */ /* 0x001fe20007810000 */
[----:B------:R-:W-:-:S04]  /*8dc0*/  FFMA.FTZ R141, R153, R0, -R3 ;  /* 0x00000000998d7223 */ /* 0x000fc80000010803 */
[----:B------:R-:W0:Y:S02]  /*8dd0*/  SHFL.BFLY PT, R153, R14, 0x1, 0x1f ;  /* 0x0c201f000e997f89 */ /* 0x000e2400000e0000 */
[----:B------:R-:W-:Y:S01]  /*8de0*/  MUFU.EX2 R141, R141 ;  /* 0x0000008d008d7308 */ /* 0x000fe20000000800 */
[----:B0-----:R-:W-:-:S07]  /*8df0*/  FMNMX.FTZ R4, R14, R153, !PT ;  /* 0x000000990e047209 */ /* 0x001fce0007810000 */
[----:B------:R-:W-:Y:S01]  /*8e00*/  MUFU.EX2 R14, R164 ;  /* 0x000000a4000e7308 */ /* 0x000fe20000000800 */
[----:B------:R-:W-:-:S04]  /*8e10*/  FMUL.FTZ R153, R4, R0 ;  /* 0x0000000004997220 */ /* 0x000fc80000410000 */
[-CC-:B------:R-:W-:Y:S01]  /*8e20*/  FFMA.FTZ R20, R122, R0.reuse, -R153.reuse ;  /* 0x000000007a147223 */ /* 0x180fe20000010899 */
[-CC-:B------:R-:W-:Y:S01]  /*8e30*/  FFMA.FTZ R189, R123, R0.reuse, -R153.reuse ;  /* 0x000000007bbd7223 */ /* 0x180fe20000010899 */
[----:B------:R-:W-:Y:S02]  /*8e40*/  IMAD.U32 R123, RZ, RZ, UR7 ;  /* 0x00000007ff7b7e24 */ /* 0x000fe4000f8e00ff */
[-CC-:B------:R-:W-:Y:S01]  /*8e50*/  FFMA.FTZ R191, R126, R0.reuse, -R153.reuse ;  /* 0x000000007ebf7223 */ /* 0x180fe20000010899 */
[-CC-:B------:R-:W-:Y:S01]  /*8e60*/  FFMA.FTZ R120, R127, R0.reuse, -R153.reuse ;  /* 0x000000007f787223 */ /* 0x180fe20000010899 */
[-CC-:B------:R-:W-:Y:S01]  /*8e70*/  FFMA.FTZ R122, R131, R0.reuse, -R153.reuse ;  /* 0x00000000837a7223 */ /* 0x180fe20000010899 */
[----:B------:R-:W-:Y:S01]  /*8e80*/  MUFU.EX2 R20, R20 ;  /* 0x0000001400147308 */ /* 0x000fe20000000800 */
[----:B------:R-:W-:Y:S01]  /*8e90*/  @!P1 LEA R123, R123, UR37, 0x3 ;  /* 0x000000257b7b9c11 */ /* 0x000fe2000f8e18ff */
[----:B------:R-:W-:Y:S02]  /*8ea0*/  IMAD.U32 R127, RZ, RZ, UR5 ;  /* 0x00000005ff7f7e24 */ /* 0x000fe4000f8e00ff */
[-CC-:B------:R-:W-:Y:S01]  /*8eb0*/  FFMA.FTZ R124, R135, R0.reuse, -R153.reuse ;  /* 0x00000000877c7223 */ /* 0x180fe20000010899 */
[-CC-:B------:R-:W-:Y:S01]  /*8ec0*/  FFMA.FTZ R126, R139, R0.reuse, -R153.reuse ;  /* 0x000000008b7e7223 */ /* 0x180fe20000010899 */
[----:B------:R-:W-:Y:S01]  /*8ed0*/  FFMA.FTZ R151, R151, R0, -R153 ;  /* 0x0000000097977223 */ /* 0x000fe20000010899 */
[----:B------:R-:W-:-:S02]  /*8ee0*/  @!P1 VIADD R123, R123, 0x30840 ;  /* 0x000308407b7b9836 */ /* 0x000fc40000000000 */
[-CC-:B------:R-:W-:Y:S01]  /*8ef0*/  FFMA.FTZ R154, R154, R0.reuse, -R153.reuse ;  /* 0x000000009a9a7223 */ /* 0x180fe20000010899 */
[----:B------:R-:W-:Y:S01]  /*8f00*/  MUFU.EX2 R189, R189 ;  /* 0x000000bd00bd7308 */ /* 0x000fe20000000800 */
[-CC-:B------:R-:W-:Y:S01]  /*8f10*/  FFMA.FTZ R155, R155, R0.reuse, -R153.reuse ;  /* 0x000000009b9b7223 */ /* 0x180fe20000010899 */
[-C--:B------:R-:W-:Y:S01]  /*8f20*/  FFMA.FTZ R158, R158, R0.reuse, -R153 ;  /* 0x000000009e9e7223 */ /* 0x080fe20000010899 */
[----:B------:R-:W-:Y:S01]  /*8f30*/  @!P1 PRMT R123, RZ, 0x654, R123 ;  /* 0x00000654ff7b9816 */ /* 0x000fe2000000007b */
        /* <DEDUP_REMOVED lines=17> */
[-CC-:B------:R-:W-:Y:S01]  /*9050*/  FFMA.FTZ R185, R130, R0.reuse, -R153.reuse ;  /* 0x0000000082b97223 */ /* 0x180fe20000010899 */
[-C--:B------:R-:W-:Y:S01]  /*9060*/  FFMA.FTZ R187, R134, R0.reuse, -R153 ;  /* 0x0000000086bb7223 */ /* 0x080fe20000010899 */
[----:B-1----:R-:W-:Y:S01]  /*9070*/  FADD.FTZ R132, R190, R9 ;  /* 0x00000009be847221 */ /* 0x002fe20000010000 */
[----:B------:R-:W-:Y:S01]  /*9080*/  HGMMA.64x192x16.F32.BF16 R24, R180, gdesc[UR8].tnspB, R24, gsb0 ;  /* 0x42e00008b4187df0 */ /* 0x000fe20008001818 */
[----:B------:R-:W-:Y:S01]  /*9090*/  UIADD3 UR10, UR4, 0x180, URZ ;  /* 0x00000180040a7890 */ /* 0x000fe2000fffe03f */
[----:B------:R-:W-:Y:S01]  /*90a0*/  MUFU.EX2 R184, R184 ;  /* 0x000000b800b87308 */ /* 0x000fe20000000800 */
[----:B------:R-:W-:Y:S01]  /*90b0*/  UMOV UR11, 0x40000040 ;  /* 0x40000040000b7882 */ /* 0x000fe20000000000 */
[-CC-:B------:R-:W-:Y:S01]  /*90c0*/  FFMA.FTZ R128, R143, R0.reuse, -R153.reuse ;  /* 0x000000008f807223 */ /* 0x180fe20000010899 */
[----:B------:R-:W-:Y:S01]  /*90d0*/  FFMA.FTZ R130, R147, R0, -R153 ;  /* 0x0000000093827223 */ /* 0x000fe20000010899 */
[----:B------:R-:W-:-:S04]  /*90e0*/  F2FP.BF16.F32.PACK_AB R190, R15, R190 ;  /* 0x000000be0fbe723e */ /* 0x000fc800000010ff */
        /* <DEDUP_REMOVED lines=10> */
[----:B------:R-:W-:Y:S02]  /*9190*/  FFMA.FTZ R183, R142, R0, -R153 ;  /* 0x000000008eb77223 */ /* 0x000fe40000010899 */
[----:B------:R-:W-:Y:S01]  /*91a0*/  HGMMA.64x192x16.F32.BF16 R24, R176, gdesc[UR8].tnspB, R24, gsb0 ;  /* 0x42e00008b0187df0 */ /* 0x000fe20008001818 */
[----:B------:R-:W-:Y:S01]  /*91b0*/  UIADD3 UR10, UR4, 0x200, URZ ;  /* 0x00000200040a7890 */ /* 0x000fe2000fffe03f */
[----:B------:R-:W-:Y:S01]  /*91c0*/  MUFU.EX2 R180, R180 ;  /* 0x000000b400b47308 */ /* 0x000fe20000000800 */
[----:B------:R-:W-:-:S07]  /*91d0*/  UMOV UR11, 0x40000040 ;  /* 0x40000040000b7882 */ /* 0x000fce0000000000 */
        /* <DEDUP_REMOVED lines=8> */
[-CC-:B------:R-:W-:Y:S01]  /*9260*/  FFMA.FTZ R179, R150, R0.reuse, -R153.reuse ;  /* 0x0000000096b37223 */ /* 0x180fe20000010899 */
[----:B------:R-:W-:Y:S01]  /*9270*/  FFMA.FTZ R153, R167, R0, -R153 ;  /* 0x00000000a7997223 */ /* 0x000fe20000010899 */
[----:B------:R-:W-:Y:S01]  /*9280*/  HGMMA.64x192x16.F32.BF16 R24, R172, gdesc[UR8].tnspB, R24, gsb0 ;  /* 0x42e00008ac187df0 */ /* 0x000fe20008001818 */
[----:B------:R-:W-:Y:S01]  /*9290*/  UIADD3 UR10, UR4, 0x280, URZ ;  /* 0x00000280040a7890 */ /* 0x000fe2000fffe03f */
[----:B------:R-:W-:Y:S01]  /*92a0*/  MUFU.EX2 R176, R176 ;  /* 0x000000b000b07308 */ /* 0x000fe20000000800 */
[----:B------:R-:W-:Y:S01]  /*92b0*/  UMOV UR11, 0x40000040 ;  /* 0x40000040000b7882 */ /* 0x000fe20000000000 */
[----:B------:R-:W-:-:S06]  /*92c0*/  UMOV UR4, UR36 ;  /* 0x0000002400047c82 */ /* 0x000fcc0008000000 */
        /* <DEDUP_REMOVED lines=8> */
[----:B------:R-:W-:Y:S02]  /*9350*/  FADD.FTZ R3, -R4, R11 ;  /* 0x0000000b04037221 */ /* 0x000fe40000010100 */
[----:B------:R-:W-:Y:S01]  /*9360*/  MUFU.EX2 R173, R154 ;  /* 0x0000009a00ad7308 */ /* 0x000fe20000000800 */
[----:B------:R-:W-:Y:S01]  /*9370*/  HGMMA.64x192x16.F32.BF16 R24, R168, gdesc[UR8].tnspB, R24, gsb0 ;  /* 0x42e00008a8187df0 */ /* 0x000fe20008001818 */
[----:B------:R-:W-:-:S06]  /*9380*/  FMUL.FTZ R3, R3, R0 ;  /* 0x0000000003037220 */ /* 0x000fcc0000410000 */
[----:B------:R-:W-:Y:S08]  /*9390*/  MUFU.EX2 R172, R172 ;  /* 0x000000ac00ac7308 */ /* 0x000ff00000000800 */
[----:B------:R-:W0:Y:S08]  /*93a0*/  MUFU.EX2 R3, R3 ;  /* 0x0000000300037308 */ /* 0x000e300000000800 */
[----:B------:R-:W-:Y:S08]  /*93b0*/  MUFU.EX2 R174, R174 ;  /* 0x000000ae00ae7308 */ /* 0x000ff00000000800 */
[----:B------:R-:W1:Y:S01]  /*93c0*/  MUFU.EX2 R175, R158 ;  /* 0x0000009e00af7308 */ /* 0x000e620000000800 */
[----:B0-----:R-:W-:-:S04]  /*93d0*/  FFMA.FTZ R8, R3, R8, R20 ;  /* 0x0000000803087223 */ /* 0x001fc80000010014 */
[C---:B------:R-:W-:Y:S01]  /*93e0*/  FADD.FTZ R8, R189.reuse, R8 ;  /* 0x00000008bd087221 */ /* 0x040fe20000010000 */
[----:B------:R-:W-:Y:S02]  /*93f0*/  F2FP.BF16.F32.PACK_AB R189, R189, R20 ;  /* 0x00000014bdbd723e */ /* 0x000fe400000010ff */
[----:B------:R-:W0:Y:S01]  /*9400*/  MUFU.EX2 R11, R165 ;  /* 0x000000a5000b7308 */ /* 0x000e220000000800 */
        /* <DEDUP_REMOVED lines=24> */
[----:B-1----:R-:W-:Y:S01]  /*9590*/  FADD.FTZ R8, R175, R8 ;  /* 0x00000008af087221 */ /* 0x002fe20000010000 */
[----:B------:R-:W-:-:S03]  /*95a0*/  F2FP.BF16.F32.PACK_AB R175, R159, R175 ;  /* 0x000000af9faf723e */ /* 0x000fc600000010ff */
[----:B------:R-:W-:Y:S01]  /*95b0*/  FADD.FTZ R8, R159, R8 ;  /* 0x000000089f087221 */ /* 0x000fe20000010000 */
[----:B------:R-:W-:Y:S02]  /*95c0*/  WARPGROUP.DEPBAR.LE gsb0, 0x0 ;  /* 0x00008000000079c5 */ /* 0x000fe40000010000 */
[----:B------:R1:W-:Y:S01]  /*95d0*/  @!P1 SYNCS.ARRIVE.TRANS64.RED.A1T0 RZ, [R123+URZ], RZ ;  /* 0x000000ff7bff99a7 */ /* 0x0003e2000810043f */
[----:B------:R-:W2:Y:S01]  /*95e0*/  MUFU.EX2 R169, R162 ;  /* 0x000000a200a97308 */ /* 0x000ea20000000800 */
[----:B------:R-:W-:Y:S02]  /*95f0*/  F2FP.BF16.F32.PACK_AB R168, R149, R12 ;  /* 0x0000000c95a8723e */ /* 0x000fe400000010ff */
[----:B0-----:R-:W-:Y:S01]  /*9600*/  F2FP.BF16.F32.PACK_AB R170, R11, R14 ;  /* 0x0000000e0baa723e */ /* 0x001fe200000010ff */
[----:B-1----:R-:W-:-:S04]  /*9610*/  @!P1 VIADD R123, R127, 0x30860 ;  /* 0x000308607f7b9836 */ /* 0x002fc80000000000 */
[----:B------:R-:W0:Y:S01]  /*9620*/  MUFU.EX2 R171, R166 ;  /* 0x000000a600ab7308 */ /* 0x000e220000000800 */
[----:B------:R-:W-:-:S04]  /*9630*/  @!P1 PRMT R123, RZ, 0x654, R123 ;  /* 0x00000654ff7b9816 */ /* 0x000fc8000000007b */
[----:B------:R1:W-:Y:S01]  /*9640*/  @!P1 SYNCS.ARRIVE.TRANS64.RED.A1T0 RZ, [R123+URZ], RZ ;  /* 0x000000ff7bff99a7 */ /* 0x0003e2000810043f */
[C---:B------:R-:W-:Y:S01]  /*9650*/  ISETP.GT.AND P1, PT, R10.reuse, UR58, PT ;  /* 0x0000003a0a007c0c */ /* 0x040fe2000bf24270 */
[----:B--2---:R-:W-:Y:S01]  /*9660*/  FADD.FTZ R8, R169, R8 ;  /* 0x00000008a9087221 */ /* 0x004fe20000010000 */
[C---:B------:R-:W-:Y:S01]  /*9670*/  F2FP.BF16.F32.PACK_AB R169, R163.reuse, R169 ;  /* 0x000000a9a3a9723e */ /* 0x040fe200000010ff */
[----:B------:R-:W-:Y:S02]  /*9680*/  VIADD R10, R10, 0xffffffff ;  /* 0xffffffff0a0a7836 */ /* 0x000fe40000000000 */
[----:B------:R-:W-:Y:S01]  /*9690*/  FADD.FTZ R8, R163, R8 ;  /* 0x00000008a3087221 */ /* 0x000fe20000010000 */
[----:B-1----:R-:W-:-:S03]  /*96a0*/  FADD.FTZ R123, R15, R132 ;  /* 0x000000840f7b7221 */ /* 0x002fc60000010000 */
[----:B0-----:R-:W-:Y:S01]  /*96b0*/  FADD.FTZ R8, R171, R8 ;  /* 0x00000008ab087221 */ /* 0x001fe20000010000 */
[----:B------:R-:W-:Y:S01]  /*96c0*/  F2FP.BF16.F32.PACK_AB R171, R153, R171 ;  /* 0x000000ab99ab723e */ /* 0x000fe200000010ff */
[----:B------:R-:W-:Y:S01]  /*96d0*/  FADD.FTZ R132, R184, R123 ;  /* 0x0000007bb8847221 */ /* 0x000fe20000010000 */
[----:B------:R-:W-:Y:S01]  /*96e0*/  F2FP.BF16.F32.PACK_AB R184, R21, R184 ;  /* 0x000000b815b8723e */ /* 0x000fe200000010ff */
[----:B------:R-:W-:Y:S02]  /*96f0*/  FADD.FTZ R8, R153, R8 ;  /* 0x0000000899087221 */ /* 0x000fe40000010000 */
        /* <DEDUP_REMOVED lines=22> */
[----:B------:R-:W-:-:S04]  /*9860*/  FADD.FTZ R20, R12, R9 ;  /* 0x000000090c147221 */ /* 0x000fc80000010000 */
[----:B------:R-:W-:-:S04]  /*9870*/  FADD.FTZ R9, R149, R20 ;  /* 0x0000001495097221 */ /* 0x000fc80000010000 */
[----:B------:R-:W-:-:S04]  /*9880*/  FADD.FTZ R12, R14, R9 ;  /* 0x000000090e0c7221 */ /* 0x000fc80000010000 */
[----:B------:R-:W-:Y:S01]  /*9890*/  FADD.FTZ R9, R11, R12 ;  /* 0x0000000c0b097221 */ /* 0x000fe20000010000 */
[----:B------:R-:W-:Y:S02]  /*98a0*/  IMAD.MOV.U32 R11, RZ, RZ, R4 ;  /* 0x000000ffff0b7224 */ /* 0x000fe400078e0004 */
[----:B------:R-:W-:Y:S01]  /*98b0*/  IMAD.MOV.U32 R12, RZ, RZ, R5 ;  /* 0x000000ffff0c7224 */ /* 0x000fe200078e0005 */
[----:B------:R-:W-:Y:S06]  /*98c0*/  @P1 BRA `(.L_x_4596) ;  /* 0xffffffe000941947 */ /* 0x000fec000383ffff */
.L_x_4587:
        /* <DEDUP_REMOVED lines=8> */
.L_x_4614:
        /* <DEDUP_REMOVED lines=8> */
.L_x_4598:
[----:B------:R-:W-:Y:S01]  /*99d0*/  ULEA UR5, UR36, UR37, 0x3 ;  /* 0x0000002524057291 */ /* 0x000fe2000f8e183f */
[----:B------:R-:W-:-:S05]  /*99e0*/  IMAD.U32 R0, RZ, RZ, UR38 ;  /* 0x00000026ff007e24 */ /* 0x000fca000f8e00ff */
[----:B------:R-:W-:-:S04]  /*99f0*/  SHF.L.U32 R0, R0, 0x1f, RZ ;  /* 0x0000001f00007819 */ /* 0x000fc800000006ff */
[----:B------:R0:W1:Y:S01]  /*9a00*/  SYNCS.PHASECHK.TRANS64.TRYWAIT P1, [UR5+0x30830], R0 ;  /* 0x03083000ff0075a7 */ /* 0x0000620008020145 */
[----:B------:R-:W-:Y:S05]  /*9a10*/  @!P0 BRA `(.L_x_4599) ;  /* 0x0000000000048947 */ /* 0x000fea0003800000 */
[----:B------:R-:W-:Y:S01]  /*9a20*/  BPT.TRAP 0x1 ;  /* 0x000000040000795c */ /* 0x000fe20000300000 */
.L_x_4599:
[----:B-1----:R-:W-:Y:S05]  /*9a30*/  @P1 BRA `(.L_x_4600) ;  /* 0x0000000000081947 */ /* 0x002fea0003800000 */
[----:B------:R-:W1:Y:S02]  /*9a40*/  SYNCS.PHASECHK.TRANS64.TRYWAIT P1, [UR5+0x30830], R0 ;  /* 0x03083000ff0075a7 */ /* 0x000e640008020145 */
[----:B-1----:R-:W-:Y:S05]  /*9a50*/  @!P1 BRA `(.L_x_4601) ;  /* 0x000000b800549947 */ /* 0x002fea0003800000 */
.L_x_4600:
        /* <DEDUP_REMOVED lines=163> */
.L_x_4602:
[----:B------:R-:W-:Y:S01]  /*a490*/  ULEA UR5, UR4, UR37, 0x3 ;  /* 0x0000002504057291 */ /* 0x000fe2000f8e183f */
[----:B01----:R-:W-:-:S05]  /*a4a0*/  IMAD.U32 R0, RZ, RZ, UR6 ;  /* 0x00000006ff007e24 */ /* 0x003fca000f8e00ff */
[----:B------:R-:W-:-:S04]  /*a4b0*/  SHF.L.U32 R0, R0, 0x1f, RZ ;  /* 0x0000001f00007819 */ /* 0x000fc800000006ff */
[----:B------:R0:W1:Y:S01]  /*a4c0*/  SYNCS.PHASECHK.TRANS64.TRYWAIT P1, [UR5+0x30850], R0 ;  /* 0x03085000ff0075a7 */ /* 0x0000620008020145 */
[----:B------:R-:W-:Y:S05]  /*a4d0*/  @!P0 BRA `(.L_x_4603) ;  /* 0x0000000000048947 */ /* 0x000fea0003800000 */
[----:B------:R-:W-:Y:S01]  /*a4e0*/  BPT.TRAP 0x1 ;  /* 0x000000040000795c */ /* 0x000fe20000300000 */
.L_x_4603:
[----:B-1----:R-:W-:Y:S05]  /*a4f0*/  @P1 BRA `(.L_x_4604) ;  /* 0x0000000000081947 */ /* 0x002fea0003800000 */
[----:B------:R-:W1:Y:S02]  /*a500*/  SYNCS.PHASECHK.TRANS64.TRYWAIT P1, [UR5+0x30850], R0 ;  /* 0x03085000ff0075a7 */ /* 0x000e640008020145 */
[----:B-1----:R-:W-:Y:S05]  /*a510*/  @!P1 BRA `(.L_x_4605) ;  /* 0x000000ac00bc9947 */ /* 0x002fea0003800000 */
.L_x_4604:
        /* <DEDUP_REMOVED lines=9> */
[----:B------:R-:W-:Y:S01]  /*a5b0*/  IMAD R5, R10, -0x60, RZ ;  /* 0xffffffa00a057824 */ /* 0x000fe200078e02ff */
[----:B------:R-:W-:Y:S01]  /*a5c0*/  ULDC UR15, c[0x0][0x9dc] ;  /* 0x00027700000f7ab9 */ /* 0x000fe20000000800 */
[----:B01----:R-:W-:Y:S01]  /*a5d0*/  IMAD.U32 R0, RZ, RZ, UR7 ;  /* 0x00000007ff007e24 */ /* 0x003fe2000f8e00ff */
[----:B------:R-:W-:Y:S01]  /*a5e0*/  ULOP3.LUT UR6, UR6, 0x3000000, URZ, 0xfc, !UPT ;  /* 0x0300000006067892 */ /* 0x000fe2000f8efc3f */
[----:B------:R-:W-:-:S03]  /*a5f0*/  ULDC UR14, c[0x0][0x9e0] ;  /* 0x00027800000e7ab9 */ /* 0x000fc60000000800 */
[----:B------:R-:W-:-:S07]  /*a600*/  UIMAD UR4, UR4, 0x900, UR6 ;  /* 0x00000900040478a4 */ /* 0x000fce000f8e0206 */
[----:B------:R-:W-:Y:S02]  /*a610*/  UMOV UR10, UR4 ;  /* 0x00000004000a7c82 */ /* 0x000fe40008000000 */
[----:B------:R-:W-:Y:S01]  /*a620*/  HGMMA.64x192x16.F32.BF16 R24, R188, gdesc[UR8].tnspB, R24, gsb0 ;  /* 0x42e00008bc187df0 */ /* 0x000fe20008001818 */
[----:B------:R-:W-:Y:S01]  /*a630*/  UIADD3 UR10, UR4, 0x80, URZ ;  /* 0x00000080040a7890 */ /* 0x000fe2000fffe03f */
[----:B------:R-:W-:Y:S01]  /*a640*/  UMOV UR11, 0x40000040 ;  /* 0x40000040000b7882 */ /* 0x000fe20000000000 */
[----:B--2---:R-:W-:-:S13]  /*a650*/  LOP3.LUT P3, RZ, R206, 0x7f, RZ, 0xc0, !PT ;  /* 0x0000007fceff7812 */ /* 0x004fda000786c0ff */
[----:B------:R-:W-:-:S05]  /*a660*/  @!P3 LEA R0, R0, UR37, 0x3 ;  /* 0x000000250000bc11 */ /* 0x000fca000f8e18ff */
[----:B------:R-:W-:-:S05]  /*a670*/  @!P3 VIADD R0, R0, 0x30840 ;  /* 0x000308400000b836 */ /* 0x000fca0000000000 */
[----:B------:R-:W-:Y:S01]  /*a680*/  @!P3 PRMT R0, RZ, 0x654, R0 ;  /* 0x00000654ff00b816 */ /* 0x000fe20000000000 */
        /* <DEDUP_REMOVED lines=19> */
[----:B------:R-:W-:Y:S02]  /*a7c0*/  UMOV UR11, 0x40000040 ;  /* 0x40000040000b7882 */ /* 0x000fe40000000000 */
[----:B------:R-:W-:Y:S02]  /*a7d0*/  @UP0 ULDC UR4, c[0x0][0x44c] ;  /* 0x0001130000040ab9 */ /* 0x000fe40000000800 */
[----:B------:R-:W-:Y:S01]  /*a7e0*/  @P1 IMAD.HI.U32 R2, R4, UR4, RZ ;  /* 0x0000000404021c27 */ /* 0x000fe2000f8e00ff */
[----:B------:R-:W-:Y:S01]  /*a7f0*/  @UP0 ULDC UR4, c[0x0][0x450] ;  /* 0x0001140000040ab9 */ /* 0x000fe20000000800 */
[----:B------:R-:W-:-:S03]  /*a800*/  PLOP3.LUT P1, PT, PT, PT, UP1, 0x40, 0x0 ;  /* 0x000000000000781c */ /* 0x000fc60003f2e818 */
[----:B------:R-:W-:Y:S01]  /*a810*/  @P2 SHF.R.U32.HI R4, RZ, UR4, R2 ;  /* 0x00000004ff042c19 */ /* 0x000fe20008011602 */
[----:B------:R-:W-:Y:S01]  /*a820*/  VIADD R2, R5, 0x1 ;  /* 0x0000000105027836 */ /* 0x000fe20000000000 */
[----:B------:R-:W-:-:S03]  /*a830*/  ULOP3.LUT UR4, URZ, UR15, URZ, 0x33, !UPT ;  /* 0x0000000f3f047292 */ /* 0x000fc6000f8e333f */
[----:B------:R-:W0:Y:S01]  /*a840*/  SHFL.IDX PT, R13, R4, RZ, 0x1c1f ;  /* 0x001c1fff040d7589 */ /* 0x000e2200000e0000 */
[----:B------:R-:W-:-:S05]  /*a850*/  IMAD R3, R17, -0x2, R2 ;  /* 0xfffffffe11037824 */ /* 0x000fca00078e0202 */
[----:B------:R-:W-:-:S05]  /*a860*/  IADD3 R14, R3, -UR59, R16 ;  /* 0x8000003b030e7c10 */ /* 0x000fca000fffe010 */
[C---:B------:R-:W-:Y:S02]  /*a870*/  VIADD R2, R14.reuse, UR14 ;  /* 0x0000000e0e027c36 */ /* 0x040fe40008000000 */
[----:B------:R-:W-:Y:S02]  /*a880*/  VIADD R14, R14, UR4 ;  /* 0x000000040e0e7c36 */ /* 0x000fe40008000000 */
[----:B0-----:R-:W-:Y:S01]  /*a890*/  IMAD.IADD R20, R2, 0x1, R13 ;  /* 0x0000000102147824 */ /* 0x001fe200078e020d */
[----:B------:R-:W-:Y:S02]  /*a8a0*/  WARPGROUP.DEPBAR.LE gsb0, 0x0 ;  /* 0x00008000000079c5 */ /* 0x000fe40000010000 */
[----:B------:R-:W-:-:S06]  /*a8b0*/  WARPGROUP.ARRIVE ;  /* 0x00000000000079c5 */ /* 0x000fcc0000000000 */
[----:B------:R-:W-:Y:S03]  /*a8c0*/  HGMMA.64x192x16.F32.BF16 R24, R168, gdesc[UR8].tnspB, R24, gsb0 ;  /* 0x42e00008a8187df0 */ /* 0x000fe60008001818 */
[----:B------:R-:W-:Y:S02]  /*a8d0*/  WARPGROUP.DEPBAR.LE gsb0, 0x0 ;  /* 0x00008000000079c5 */ /* 0x000fe40000010000 */
[----:B------:R0:W-:Y:S01]  /*a8e0*/  @!P3 SYNCS.ARRIVE.TRANS64.RED.A1T0 RZ, [R0+URZ], RZ ;  /* 0x000000ff00ffb9a7 */ /* 0x0001e2000810043f */
[----:B------:R-:W-:Y:S02]  /*a8f0*/  IMAD.IADD R168, R14, 0x1, R13 ;  /* 0x000000010ea87824 */ /* 0x000fe400078e020d */
[----:B0-----:R-:W-:Y:S01]  /*a900*/  VIADD R0, R3, 0xffffffff ;  /* 0xffffffff03007836 */ /* 0x001fe20000000000 */
[----:B------:R-:W-:Y:S06]  /*a910*/  @P1 BRA `(.L_x_4606) ;  /* 0x0000000000541947 */ /* 0x000fec0003800000 */
[----:B------:R-:W-:Y:S01]  /*a920*/  IADD3 R3, R16, -UR59, R13 ;  /* 0x8000003b10037c10 */ /* 0x000fe2000fffe00d */
        /* <DEDUP_REMOVED lines=11> */
.L_x_4608:
[----:B------:R-:W-:-:S05]  /*a9e0*/  IMAD.U32 R13, RZ, RZ, UR58 ;  /* 0x0000003aff0d7e24 */ /* 0x000fca000f8e00ff */
[----:B------:R-:W-:-:S13]  /*a9f0*/  ISETP.NE.AND P1, PT, R13, 0x1, PT ;  /* 0x000000010d00780c */ /* 0x000fda0003f25270 */
[----:B------:R-:W0:Y:S02]  /*aa00*/  @P1 LDC.64 R170, c[0x0][0x9e8] ;  /* 0x00027a00ffaa1b82 */ /* 0x000e240000000a00 */
[----:B0-----:R-:W-:-:S05]  /*aa10*/  @P1 IMAD.HI.U32 R170, R3, R170, RZ ;  /* 0x000000aa03aa1227 */ /* 0x001fca00078e00ff */
[----:B------:R-:W-:-:S07]  /*aa20*/  @P1 SHF.R.U32.HI R3, RZ, R171, R170 ;  /* 0x000000abff031219 */ /* 0x000fce00000116aa */
.L_x_4609:
[----:B------:R-:W-:Y:S05]  /*aa30*/  BSYNC B0 ;  /* 0x0000000000007941 */ /* 0x000fea0003800000 */
.L_x_4607:
[----:B------:R-:W-:-:S05]  /*aa40*/  IMAD R3, R3, R13, R0 ;  /* 0x0000000d03037224 */ /* 0x000fca00078e0200 */
[----:B------:R-:W-:Y:S02]  /*aa50*/  VIADDMNMX R20, R3, R13, R20, PT ;  /* 0x0000000d03147246 */ /* 0x000fe40003800114 */
[----:B------:R-:W-:-:S07]  /*aa60*/  VIMNMX R168, R168, R3, !PT ;  /* 0x00000003a8a87248 */ /* 0x000fce0007fe0100 */
.L_x_4606:
        /* <DEDUP_REMOVED lines=132> */
.L_x_4612:
[----:B------:R-:W-:-:S05]  /*b2b0*/  IMAD.U32 R20, RZ, RZ, UR58 ;  /* 0x0000003aff147e24 */ /* 0x000fca000f8e00ff */
[----:B------:R-:W-:-:S13]  /*b2c0*/  ISETP.NE.AND P6, PT, R20, 0x1, PT ;  /* 0x000000011400780c */ /* 0x000fda0003fc5270 */
[----:B------:R-:W0:Y:S02]  /*b2d0*/  @P6 LDC.64 R4, c[0x0][0x9e8] ;  /* 0x00027a00ff046b82 */ /* 0x000e240000000a00 */
[----:B0-----:R-:W-:-:S05]  /*b2e0*/  @P6 IMAD.HI.U32 R4, R183, R4, RZ ;  /* 0x00000004b7046227 */ /* 0x001fca00078e00ff */
[----:B------:R-:W-:-:S07]  /*b2f0*/  @P6 SHF.R.U32.HI R183, RZ, R5, R4 ;  /* 0x00000005ffb76219 */ /* 0x000fce0000011604 */
.L_x_4613:
[----:B------:R-:W-:Y:S05]  /*b300*/  BSYNC B0 ;  /* 0x0000000000007941 */ /* 0x000fea0003800000 */
.L_x_4611:
[----:B------:R-:W-:-:S05]  /*b310*/  IMAD R183, R183, R20, R0 ;  /* 0x00000014b7b77224 */ /* 0x000fca00078e0200 */
[----:B------:R-:W-:Y:S02]  /*b320*/  VIADDMNMX R2, R183, R20, R2, PT ;  /* 0x00000014b7027246 */ /* 0x000fe40003800102 */
[----:B------:R-:W-:-:S07]  /*b330*/  VIMNMX R14, R14, R183, !PT ;  /* 0x000000b70e0e7248 */ /* 0x000fce0007fe0100 */
.L_x_4610:
        /* <DEDUP_REMOVED lines=90> */
[----:B------:R-:W-:Y:S02]  /*b8e0*/  ISETP.LT.OR P5, PT, R2, 0x59, P5 ;  /* 0x000000590200780c */ /* 0x000fe40002fa1670 */
[----:B------:R-:W-:Y:S02]  /*b8f0*/  ISETP.GT.AND P1, PT, R14, 0x39, !P1 ;  /* 0x000000390e00780c */ /* 0x000fe40004f24270 */
[----:B------:R-:W-:Y:S02]  /*b900*/  FSEL R163, R163, -INF , !P4 ;  /* 0xff800000a3a37808 */ /* 0x000fe40006000000 */
[----:B------:R-:W-:-:S04]  /*b910*/  ISETP.LT.OR P1, PT, R2, 0x3a, P1 ;  /* 0x0000003a0200780c */ /* 0x000fc80000f21670 */
[----:B------:R-:W-:Y:S02]  /*b920*/  FSEL R151, R151, -INF , !P1 ;  /* 0xff80000097977808 */ /* 0x000fe40004800000 */
[----:B------:R-:W-:-:S04]  /*b930*/  ISETP.NE.AND P1, PT, R184, RZ, PT ;  /* 0x000000ffb800720c */ /* 0x000fc80003f25270 */
[----:B------:R-:W-:-:S04]  /*b940*/  ISETP.GT.AND P1, PT, R14, 0x40, !P1 ;  /* 0x000000400e00780c */ /* 0x000fc80004f24270 */
[----:B------:R-:W-:-:S04]  /*b950*/  ISETP.LT.OR P1, PT, R2, 0x41, P1 ;  /* 0x000000410200780c */ /* 0x000fc80000f21670 */
[----:B------:R-:W-:Y:S02]  /*b960*/  FSEL R123, R154, -INF , !P1 ;  /* 0xff8000009a7b7808 */ /* 0x000fe40004800000 */
[----:B------:R-:W-:-:S04]  /*b970*/  ISETP.NE.AND P1, PT, R152, RZ, PT ;  /* 0x000000ff9800720c */ /* 0x000fc80003f25270 */
[----:B------:R-:W-:-:S04]  /*b980*/  ISETP.GT.AND P1, PT, R14, 0x41, !P1 ;  /* 0x000000410e00780c */ /* 0x000fc80004f24270 */
[----:B------:R-:W-:-:S04]  /*b990*/  ISETP.LT.OR P1, PT, R2, 0x42, P1 ;  /* 0x000000420200780c */ /* 0x000fc80000f21670 */
[----:B------:R-:W-:Y:S02]  /*b9a0*/  FSEL R155, R155, -INF , !P1 ;  /* 0xff8000009b9b7808 */ /* 0x000fe40004800000 */
[----:B------:R-:W-:-:S04]  /*b9b0*/  ISETP.GT.AND P1, PT, R14, 0x48, !P2 ;  /* 0x000000480e00780c */ /* 0x000fc80005724270 */
[----:B------:R-:W-:-:S04]  /*b9c0*/  ISETP.LT.OR P1, PT, R2, 0x49, P1 ;  /* 0x000000490200780c */ /* 0x000fc80000f21670 */
[----:B------:R-:W-:Y:S02]  /*b9d0*/  FSEL R143, R158, -INF , !P1 ;  /* 0xff8000009e8f7808 */ /* 0x000fe40004800000 */
[----:B------:R-:W-:Y:S02]  /*b9e0*/  ISETP.GT.AND P1, PT, R14, 0x49, !P6 ;  /* 0x000000490e00780c */ /* 0x000fe40007724270 */
[----:B------:R-:W-:Y:S02]  /*b9f0*/  ISETP.NE.AND P6, PT, R124, RZ, PT ;  /* 0x000000ff7c00720c */ /* 0x000fe40003fc5270 */
[----:B------:R-:W-:Y:S02]  /*ba00*/  ISETP.LT.OR P1, PT, R2, 0x4a, P1 ;  /* 0x0000004a0200780c */ /* 0x000fe40000f21670 */
[----:B-1----:R-:W-:Y:S02]  /*ba10*/  FMNMX.FTZ R124, R4, R5, !PT ;  /* 0x00000005047c7209 */ /* 0x002fe40007810000 */
[----:B------:R-:W-:-:S02]  /*ba20*/  FSEL R159, R159, -INF , !P1 ;  /* 0xff8000009f9f7808 */ /* 0x000fc40004800000 */
[----:B------:R-:W-:Y:S01]  /*ba30*/  ISETP.GT.AND P1, PT, R14, RZ, !P6 ;  /* 0x000000ff0e00720c */ /* 0x000fe20007724270 */
[----:B------:R-:W1:Y:S01]  /*ba40*/  SHFL.BFLY PT, R5, R124, 0x1, 0x1f ;  /* 0x0c201f007c057f89 */ /* 0x000e6200000e0000 */
[----:B------:R-:W-:Y:S02]  /*ba50*/  ISETP.NE.AND P6, PT, R120, RZ, PT ;  /* 0x000000ff7800720c */ /* 0x000fe40003fc5270 */
[----:B------:R-:W-:Y:S02]  /*ba60*/  ISETP.LT.OR P1, PT, R2, 0x1, P1 ;  /* 0x000000010200780c */ /* 0x000fe40000f21670 */
[----:B------:R-:W-:Y:S02]  /*ba70*/  ISETP.GT.AND P2, PT, R14, 0x59, !P6 ;  /* 0x000000590e00780c */ /* 0x000fe40007744270 */
[----:B------:R-:W-:Y:S02]  /*ba80*/  FSEL R122, R122, -INF , !P1 ;  /* 0xff8000007a7a7808 */ /* 0x000fe40004800000 */
[----:B------:R-:W-:-:S02]  /*ba90*/  ISETP.LT.OR P2, PT, R2, 0x5a, P2 ;  /* 0x0000005a0200780c */ /* 0x000fc40001741670 */
[----:B------:R-:W-:Y:S02]  /*baa0*/  FMNMX.FTZ R4, R122, R11, !PT ;  /* 0x0000000b7a047209 */ /* 0x000fe40007810000 */
[----:B------:R-:W-:Y:S02]  /*bab0*/  FSEL R167, R167, -INF , !P2 ;  /* 0xff800000a7a77808 */ /* 0x000fe40005000000 */
[----:B------:R-:W-:Y:S02]  /*bac0*/  FMNMX.FTZ R4, R213, R4, !PT ;  /* 0x00000004d5047209 */ /* 0x000fe40007810000 */
[----:B------:R-:W-:Y:S02]  /*bad0*/  LOP3.LUT P6, RZ, R206, 0x7f, RZ, 0xc0, !PT ;  /* 0x0000007fceff7812 */ /* 0x000fe400078cc0ff */
[----:B------:R-:W-:-:S04]  /*bae0*/  FMNMX.FTZ R4, R183, R4, !PT ;  /* 0x00000004b7047209 */ /* 0x000fc80007810000 */
[----:B------:R-:W-:Y:S02]  /*baf0*/  FMNMX.FTZ R4, R211, R4, !PT ;  /* 0x00000004d3047209 */ /* 0x000fe40007810000 */
[----:B-1----:R-:W-:Y:S02]  /*bb00*/  FMNMX.FTZ R5, R124, R5, !PT ;  /* 0x000000057c057209 */ /* 0x002fe40007810000 */
[----:B------:R-:W-:Y:S02]  /*bb10*/  FMNMX.FTZ R4, R187, R4, !PT ;  /* 0x00000004bb047209 */ /* 0x000fe40007810000 */
[C---:B------:R-:W-:Y:S01]  /*bb20*/  FSETP.NEU.FTZ.AND P1, PT, R5.reuse, -INF , PT ;  /* 0xff8000000500780b */ /* 0x040fe20003f3d000 */
[----:B0-----:R-:W-:Y:S01]  /*bb30*/  FMUL.FTZ R20, R5, R0 ;  /* 0x0000000005147220 */ /* 0x001fe20000410000 */
[----:B------:R-:W-:-:S04]  /*bb40*/  FMNMX.FTZ R4, R209, R4, !PT ;  /* 0x00000004d1047209 */ /* 0x000fc80007810000 */
[----:B------:R-:W-:Y:S02]  /*bb50*/  FMNMX.FTZ R4, R185, R4, !PT ;  /* 0x00000004b9047209 */ /* 0x000fe40007810000 */
[----:B------:R-:W-:Y:S02]  /*bb60*/  FSEL R20, R20, RZ, P1 ;  /* 0x000000ff14147208 */ /* 0x000fe40000800000 */
[----:B------:R-:W-:-:S03]  /*bb70*/  FMNMX.FTZ R4, R207, R4, !PT ;  /* 0x00000004cf047209 */ /* 0x000fc60007810000 */
        /* <DEDUP_REMOVED lines=12> */
[----:B------:R-:W-:Y:S01]  /*bc40*/  FSEL R145, R5, RZ, P1 ;  /* 0x000000ff05917208 */ /* 0x000fe20000800000 */
[--C-:B------:R-:W-:Y:S01]  /*bc50*/  FFMA.FTZ R215, R215, R0, -R20.reuse ;  /* 0x00000000d7d77223 */ /* 0x100fe20000010814 */
[----:B------:R-:W-:Y:S01]  /*bc60*/  FMNMX.FTZ R4, R189, R4, !PT ;  /* 0x00000004bd047209 */ /* 0x000fe20007810000 */
[----:B------:R-:W-:Y:S01]  /*bc70*/  FFMA.FTZ R190, R171, R0, -R20 ;  /* 0x00000000abbe7223 */ /* 0x000fe20000010814 */
[----:B------:R-:W-:Y:S01]  /*bc80*/  MUFU.EX2 R188, R188 ;  /* 0x000000bc00bc7308 */ /* 0x000fe20000000800 */
[----:B------:R-:W-:Y:S01]  /*bc90*/  FADD.FTZ R145, -R145, R12 ;  /* 0x0000000c91917221 */ /* 0x000fe20000010100 */
[----:B------:R-:W-:Y:S01]  /*bca0*/  FMNMX.FTZ R4, R131, R4, !PT ;  /* 0x0000000483047209 */ /* 0x000fe20007810000 */
[-CC-:B------:R-:W-:Y:S01]  /*bcb0*/  FFMA.FTZ R171, R177, R0.reuse, -R20.reuse ;  /* 0x00000000b1ab7223 */ /* 0x180fe20000010814 */
[-CC-:B------:R-:W-:Y:S01]  /*bcc0*/  FFMA.FTZ R186, R179, R0.reuse, -R20.reuse ;  /* 0x00000000b3ba7223 */ /* 0x180fe20000010814 */
[----:B------:R-:W-:Y:S01]  /*bcd0*/  FMUL.FTZ R2, R145, R0 ;  /* 0x0000000091027220 */ /* 0x000fe20000410000 */
[----:B------:R-:W-:Y:S01]  /*bce0*/  FMNMX.FTZ R4, R147, R4, !PT ;  /* 0x0000000493047209 */ /* 0x000fe20007810000 */
[-CC-:B------:R-:W-:Y:S01]  /*bcf0*/  FFMA.FTZ R178, R13, R0.reuse, -R20.reuse ;  /* 0x000000000db27223 */ /* 0x180fe20000010814 */
[----:B------:R-:W-:Y:S01]  /*bd00*/  MUFU.EX2 R215, R215 ;  /* 0x000000d700d77308 */ /* 0x000fe20000000800 */
[--C-:B------:R-:W-:Y:S01]  /*bd10*/  FFMA.FTZ R133, R133, R0, -R20.reuse ;  /* 0x0000000085857223 */ /* 0x100fe20000010814 */
[----:B------:R-:W-:Y:S01]  /*bd20*/  FMNMX.FTZ R4, R127, R4, !PT ;  /* 0x000000047f047209 */ /* 0x000fe20007810000 */
[-CC-:B------:R-:W-:Y:S01]  /*bd30*/  FFMA.FTZ R13, R149, R0.reuse, -R20.reuse ;  /* 0x00000000950d7223 */ /* 0x180fe20000010814 */
[-CC-:B------:R-:W-:Y:S01]  /*bd40*/  FFMA.FTZ R172, R15, R0.reuse, -R20.reuse ;  /* 0x000000000fac7223 */ /* 0x180fe20000010814 */
[--C-:B------:R-:W-:Y:S01]  /*bd50*/  FFMA.FTZ R174, R21, R0, -R20.reuse ;  /* 0x0000000015ae7223 */ /* 0x100fe20000010814 */
[----:B------:R-:W-:Y:S01]  /*bd60*/  FMNMX.FTZ R4, R151, R4, !PT ;  /* 0x0000000497047209 */ /* 0x000fe20007810000 */
[-CC-:B------:R-:W-:Y:S01]  /*bd70*/  FFMA.FTZ R168, R121, R0.reuse, -R20.reuse ;  /* 0x0000000079a87223 */ /* 0x180fe20000010814 */
[----:B------:R-:W0:Y:S01]  /*bd80*/  MUFU.EX2 R2, R2 ;  /* 0x0000000200027308 */ /* 0x000e220000000800 */
[--C-:B------:R-:W-:Y:S01]  /*bd90*/  FFMA.FTZ R170, R125, R0, -R20.reuse ;  /* 0x000000007daa7223 */ /* 0x100fe20000010814 */
[----:B------:R-:W-:Y:S01]  /*bda0*/  FMNMX.FTZ R4, R123, R4, !PT ;  /* 0x000000047b047209 */ /* 0x000fe20007810000 */
[-CC-:B------:R-:W-:Y:S01]  /*bdb0*/  FFMA.FTZ R180, R181, R0.reuse, -R20.reuse ;  /* 0x00000000b5b47223 */ /* 0x180fe20000010814 */
[-CC-:B------:R-:W-:Y:S01]  /*bdc0*/  FFMA.FTZ R137, R137, R0.reuse, -R20.reuse ;  /* 0x0000000089897223 */ /* 0x180fe20000010814 */
[--C-:B------:R-:W-:Y:S01]  /*bdd0*/  FFMA.FTZ R15, R153, R0, -R20.reuse ;  /* 0x00000000990f7223 */ /* 0x100fe20000010814 */
[----:B------:R-:W-:Y:S01]  /*bde0*/  FMNMX.FTZ R4, R155, R4, !PT ;  /* 0x000000049b047209 */ /* 0x000fe20007810000 */
[-CC-:B------:R-:W-:Y:S01]  /*bdf0*/  FFMA.FTZ R21, R157, R0.reuse, -R20.reuse ;  /* 0x000000009d157223 */ /* 0x180fe20000010814 */
[----:B------:R-:W1:Y:S01]  /*be00*/  MUFU.EX2 R190, R190 ;  /* 0x000000be00be7308 */ /* 0x000e620000000800 */
[--C-:B------:R-:W-:Y:S01]  /*be10*/  FFMA.FTZ R121, R161, R0, -R20.reuse ;  /* 0x00000000a1797223 */ /* 0x100fe20000010814 */
[----:B------:R-:W-:Y:S01]  /*be20*/  FMNMX.FTZ R4, R143, R4, !PT ;  /* 0x000000048f047209 */ /* 0x000fe20007810000 */
[----:B------:R-:W-:-:S03]  /*be30*/  FFMA.FTZ R125, R165, R0, -R20 ;  /* 0x00000000a57d7223 */ /* 0x000fc60000010814 */
[----:B------:R-:W-:Y:S02]  /*be40*/  FMNMX.FTZ R4, R159, R4, !PT ;  /* 0x000000049f047209 */ /* 0x000fe40007810000 */
[----:B------:R-:W2:Y:S01]  /*be50*/  MUFU.EX2 R169, R169 ;  /* 0x000000a900a97308 */ /* 0x000ea20000000800 */
[----:B0-----:R-:W-:Y:S01]  /*be60*/  FFMA.FTZ R9, R2, R9, R215 ;  /* 0x0000000902097223 */ /* 0x001fe200000100d7 */
[----:B------:R-:W-:-:S03]  /*be70*/  FMNMX.FTZ R4, R173, R4, !PT ;  /* 0x00000004ad047209 */ /* 0x000fc60007810000 */
[----:B------:R-:W-:Y:S01]  /*be80*/  FADD.FTZ R9, R188, R9 ;  /* 0x00000009bc097221 */ /* 0x000fe20000010000 */
[----:B------:R-:W-:Y:S02]  /*be90*/  FMNMX.FTZ R4, R163, R4, !PT ;  /* 0x00000004a3047209 */ /* 0x000fe40007810000 */
[----:B------:R-:W0:Y:S01]  /*bea0*/  MUFU.EX2 R184, R184 ;  /* 0x000000b800b87308 */ /* 0x000e220000000800 */
[----:B-1----:R-:W-:Y:S01]  /*beb0*/  FADD.FTZ R130, R190, R9 ;  /* 0x00000009be827221 */ /* 0x002fe20000010000 */
[----:B------:R-:W-:Y:S02]  /*bec0*/  FMNMX.FTZ R4, R175, R4, !PT ;  /* 0x00000004af047209 */ /* 0x000fe40007810000 */
[----:B------:R-:W-:Y:S02]  /*bed0*/  F2FP.BF16.F32.PACK_AB R188, R188, R215 ;  /* 0x000000d7bcbc723e */ /* 0x000fe400000010ff */
[----:B------:R-:W-:Y:S02]  /*bee0*/  FMNMX.FTZ R4, R167, R4, !PT ;  /* 0x00000004a7047209 */ /* 0x000fe40007810000 */
[----:B------:R-:W1:Y:S01]  /*bef0*/  MUFU.EX2 R171, R171 ;  /* 0x000000ab00ab7308 */ /* 0x000e620000000800 */
[C---:B--2---:R-:W-:Y:S01]  /*bf00*/  FADD.FTZ R9, R169.reuse, R130 ;  /* 0x00000082a9097221 */ /* 0x044fe20000010000 */
[----:B------:R-:W-:Y:S01]  /*bf10*/  F2FP.BF16.F32.PACK_AB R190, R169, R190 ;  /* 0x000000bea9be723e */ /* 0x000fe200000010ff */
[----:B------:R-:W2:Y:S05]  /*bf20*/  SHFL.BFLY PT, R3, R4, 0x2, 0x1f ;  /* 0x0c401f0004037f89 */ /* 0x000eaa00000e0000 */
[----:B------:R-:W3:Y:S01]  /*bf30*/  MUFU.EX2 R186, R186 ;  /* 0x000000ba00ba7308 */ /* 0x000ee20000000800 */
[----:B0-----:R-:W-:-:S07]  /*bf40*/  FADD.FTZ R130, R184, R9 ;  /* 0x00000009b8827221 */ /* 0x001fce0000010000 */
[----:B------:R-:W0:Y:S01]  /*bf50*/  MUFU.EX2 R133, R133 ;  /* 0x0000008500857308 */ /* 0x000e220000000800 */
[----:B-1----:R-:W-:-:S07]  /*bf60*/  F2FP.BF16.F32.PACK_AB R184, R171, R184 ;  /* 0x000000b8abb8723e */ /* 0x002fce00000010ff */
[----:B------:R-:W1:Y:S01]  /*bf70*/  MUFU.EX2 R180, R180 ;  /* 0x000000b400b47308 */ /* 0x000e620000000800 */
[----:B--2---:R-:W-:-:S05]  /*bf80*/  FMNMX.FTZ R3, R4, R3, !PT ;  /* 0x0000000304037209 */ /* 0x004fca0007810000 */
[----:B------:R-:W2:Y:S02]  /*bf90*/  SHFL.BFLY PT, R4, R3, 0x1, 0x1f ;  /* 0x0c201f0003047f89 */ /* 0x000ea400000e0000 */
[----:B------:R-:W-:Y:S08]  /*bfa0*/  MUFU.EX2 R137, R137 ;  /* 0x0000008900897308 */ /* 0x000ff00000000800 */
[----:B------:R-:W-:Y:S08]  /*bfb0*/  MUFU.EX2 R182, R182 ;  /* 0x000000b600b67308 */ /* 0x000ff00000000800 */
[----:B------:R-:W-:Y:S01]  /*bfc0*/  MUFU.EX2 R129, R129 ;  /* 0x0000008100817308 */ /* 0x000fe20000000800 */
[----:B--2---:R-:W-:-:S07]  /*bfd0*/  FMNMX.FTZ R4, R3, R4, !PT ;  /* 0x0000000403047209 */ /* 0x004fce0007810000 */
[----:B------:R-:W-:Y:S01]  /*bfe0*/  MUFU.EX2 R176, R176 ;  /* 0x000000b000b07308 */ /* 0x000fe20000000800 */
[C---:B------:R-:W-:Y:S01]  /*bff0*/  FSETP.NEU.FTZ.AND P1, PT, R4.reuse, -INF , PT ;  /* 0xff8000000400780b */ /* 0x040fe20003f3d000 */
[----:B------:R-:W-:-:S03]  /*c000*/  FMUL.FTZ R120, R4, R0 ;  /* 0x0000000004787220 */ /* 0x000fc60000410000 */
[----:B------:R-:W-:-:S03]  /*c010*/  FSEL R126, R4, RZ, P1 ;  /* 0x000000ff047e7208 */ /* 0x000fc60000800000 */
[----:B------:R-:W-:Y:S01]  /*c020*/  MUFU.EX2 R141, R141 ;  /* 0x0000008d008d7308 */ /* 0x000fe20000000800 */
[----:B------:R-:W-:Y:S02]  /*c030*/  FSEL R120, R120, RZ, P1 ;  /* 0x000000ff78787208 */ /* 0x000fe40000800000 */
[----:B------:R-:W-:Y:S01]  /*c040*/  ISETP.GT.AND P1, PT, R10, UR61, PT ;  /* 0x0000003d0a007c0c */ /* 0x000fe2000bf24270 */
        /* <DEDUP_REMOVED lines=12> */
[----:B---3--:R-:W-:Y:S01]  /*c110*/  FADD.FTZ R132, R186, R11 ;  /* 0x0000000bba847221 */ /* 0x008fe20000010000 */
[-CC-:B------:R-:W-:Y:S01]  /*c120*/  FFMA.FTZ R181, R135, R0.reuse, -R120.reuse ;  /* 0x0000000087b57223 */ /* 0x180fe20000010878 */
[-CC-:B------:R-:W-:Y:S01]  /*c130*/  FFMA.FTZ R124, R191, R0.reuse, -R120.reuse ;  /* 0x00000000bf7c7223 */ /* 0x180fe20000010878 */
[-C--:B------:R-:W-:Y:S01]  /*c140*/  FFMA.FTZ R183, R139, R0.reuse, -R120 ;  /* 0x000000008bb77223 */ /* 0x080fe20000010878 */
[----:B------:R-:W2:Y:S01]  /*c150*/  MUFU.EX2 R3, R3 ;  /* 0x0000000300037308 */ /* 0x000ea20000000800 */
[----:B0-----:R-:W-:Y:S01]  /*c160*/  FADD.FTZ R11, R133, R132 ;  /* 0x00000084850b7221 */ /* 0x001fe20000010000 */
[-CC-:B------:R-:W-:Y:S01]  /*c170*/  FFMA.FTZ R189, R189, R0.reuse, -R120.reuse ;  /* 0x00000000bdbd7223 */ /* 0x180fe20000010878 */
[-CC-:B------:R-:W-:Y:S01]  /*c180*/  FFMA.FTZ R177, R131, R0.reuse, -R120.reuse ;  /* 0x0000000083b17223 */ /* 0x180fe20000010878 */
[-CC-:B------:R-:W-:Y:S01]  /*c190*/  FFMA.FTZ R128, R147, R0.reuse, -R120.reuse ;  /* 0x0000000093807223 */ /* 0x180fe20000010878 */
[----:B-1----:R-:W-:Y:S01]  /*c1a0*/  FADD.FTZ R132, R180, R11 ;  /* 0x0000000bb4847221 */ /* 0x002fe20000010000 */
[-CC-:B------:R-:W-:Y:S01]  /*c1b0*/  FFMA.FTZ R179, R127, R0.reuse, -R120.reuse ;  /* 0x000000007fb37223 */ /* 0x180fe20000010878 */
[----:B------:R-:W-:Y:S01]  /*c1c0*/  IMAD.U32 R127, RZ, RZ, UR5 ;  /* 0x00000005ff7f7e24 */ /* 0x000fe2000f8e00ff */
[----:B------:R-:W0:Y:S01]  /*c1d0*/  MUFU.EX2 R145, R145 ;  /* 0x0000009100917308 */ /* 0x000e220000000800 */
[-CC-:B------:R-:W-:Y:S01]  /*c1e0*/  FFMA.FTZ R11, R123, R0.reuse, -R120.reuse ;  /* 0x000000007b0b7223 */ /* 0x180fe20000010878 */
[----:B------:R-:W-:Y:S01]  /*c1f0*/  FFMA.FTZ R155, R155, R0, -R120 ;  /* 0x000000009b9b7223 */ /* 0x000fe20000010878 */
[----:B------:R-:W-:-:S02]  /*c200*/  @!P6 VIADD R123, R127, 0x30860 ;  /* 0x000308607f7be836 */ /* 0x000fc40000000000 */
[-CC-:B------:R-:W-:Y:S01]  /*c210*/  FFMA.FTZ R143, R143, R0.reuse, -R120.reuse ;  /* 0x000000008f8f7223 */ /* 0x180fe20000010878 */
[-CC-:B------:R-:W-:Y:S01]  /*c220*/  FFMA.FTZ R159, R159, R0.reuse, -R120.reuse ;  /* 0x000000009f9f7223 */ /* 0x180fe20000010878 */
[-CC-:B------:R-:W-:Y:S01]  /*c230*/  FFMA.FTZ R173, R173, R0.reuse, -R120.reuse ;  /* 0x00000000adad7223 */ /* 0x180fe20000010878 */
[----:B------:R-:W-:Y:S01]  /*c240*/  FFMA.FTZ R163, R163, R0, -R120 ;  /* 0x00000000a3a37223 */ /* 0x000fe20000010878 */
[----:B------:R-:W1:Y:S01]  /*c250*/  MUFU.EX2 R14, R14 ;  /* 0x0000000e000e7308 */ /* 0x000e620000000800 */
[----:B--2---:R-:W-:Y:S01]  /*c260*/  FFMA.FTZ R8, R3, R8, R12 ;  /* 0x0000000803087223 */ /* 0x004fe2000001000c */
[----:B------:R-:W-:Y:S01]  /*c270*/  @!P6 PRMT R127, RZ, 0x654, R123 ;  /* 0x00000654ff7fe816 */ /* 0x000fe2000000007b */
[----:B------:R-:W-:Y:S01]  /*c280*/  FFMA.FTZ R175, R175, R0, -R120 ;  /* 0x00000000afaf7223 */ /* 0x000fe20000010878 */
[----:B------:R-:W-:Y:S01]  /*c290*/  F2FP.BF16.F32.PACK_AB R186, R133, R186 ;  /* 0x000000ba85ba723e */ /* 0x000fe200000010ff */
[----:B------:R-:W-:Y:S01]  /*c2a0*/  VIADD R10, R10, 0xffffffff ;  /* 0xffffffff0a0a7836 */ /* 0x000fe20000000000 */
[----:B------:R2:W-:Y:S01]  /*c2b0*/  @!P6 SYNCS.ARRIVE.TRANS64.RED.A1T0 RZ, [R127+URZ], RZ ;  /* 0x000000ff7fffe9a7 */ /* 0x0005e2000810043f */
[----:B------:R-:W-:Y:S01]  /*c2c0*/  F2FP.BF16.F32.PACK_AB R180, R137, R180 ;  /* 0x000000b489b4723e */ /* 0x000fe200000010ff */
[----:B------:R-:W3:Y:S01]  /*c2d0*/  MUFU.EX2 R149, R149 ;  /* 0x0000009500957308 */ /* 0x000ee20000000800 */
[----:B0-----:R-:W-:Y:S01]  /*c2e0*/  FADD.FTZ R9, R145, R8 ;  /* 0x0000000891097221 */ /* 0x001fe20000010000 */
[-CC-:B------:R-:W-:Y:S01]  /*c2f0*/  FFMA.FTZ R8, R151, R0.reuse, -R120.reuse ;  /* 0x0000000097087223 */ /* 0x180fe20000010878 */
[----:B------:R-:W-:-:S05]  /*c300*/  FFMA.FTZ R120, R167, R0, -R120 ;  /* 0x00000000a7787223 */ /* 0x000fca0000010878 */
[----:B------:R-:W0:Y:S01]  /*c310*/  MUFU.EX2 R20, R20 ;  /* 0x0000001400147308 */ /* 0x000e220000000800 */
[----:B-1----:R-:W-:-:S07]  /*c320*/  FADD.FTZ R130, R14, R9 ;  /* 0x000000090e827221 */ /* 0x002fce0000010000 */
[----:B------:R-:W1:Y:S01]  /*c330*/  MUFU.EX2 R153, R153 ;  /* 0x0000009900997308 */ /* 0x000e620000000800 */
[C---:B---3--:R-:W-:Y:S01]  /*c340*/  FADD.FTZ R9, R149.reuse, R130 ;  /* 0x0000008295097221 */ /* 0x048fe20000010000 */
[----:B------:R-:W-:-:S06]  /*c350*/  F2FP.BF16.F32.PACK_AB R191, R149, R14 ;  /* 0x0000000e95bf723e */ /* 0x000fcc00000010ff */
[----:B------:R-:W3:Y:S01]  /*c360*/  MUFU.EX2 R187, R187 ;  /* 0x000000bb00bb7308 */ /* 0x000ee20000000800 */
[----:B0-----:R-:W-:Y:S01]  /*c370*/  FADD.FTZ R130, R20, R9 ;  /* 0x0000000914827221 */ /* 0x001fe20000010000 */
[----:B------:R-:W-:-:S04]  /*c380*/  FADD.FTZ R9, R137, R132 ;  /* 0x0000008489097221 */ /* 0x000fc80000010000 */
[----:B------:R-:W-:Y:S01]  /*c390*/  FADD.FTZ R132, R182, R9 ;  /* 0x00000009b6847221 */ /* 0x000fe20000010000 */
        /* <DEDUP_REMOVED lines=8> */
[----:B---3--:R-:W-:Y:S01]  /*c420*/  FADD.FTZ R9, R187, R130 ;  /* 0x00000082bb097221 */ /* 0x008fe20000010000 */
[----:B------:R-:W-:-:S06]  /*c430*/  FADD.FTZ R123, R141, R132 ;  /* 0x000000848d7b7221 */ /* 0x000fcc0000010000 */
[----:B------:R-:W3:Y:S01]  /*c440*/  MUFU.EX2 R124, R124 ;  /* 0x0000007c007c7308 */ /* 0x000ee20000000800 */
[C---:B0-----:R-:W-:Y:S01]  /*c450*/  FADD.FTZ R130, R122.reuse, R9 ;  /* 0x000000097a827221 */ /* 0x041fe20000010000 */
[----:B------:R-:W-:-:S06]  /*c460*/  F2FP.BF16.F32.PACK_AB R187, R122, R187 ;  /* 0x000000bb7abb723e */ /* 0x000fcc00000010ff */
[----:B------:R-:W0:Y:S01]  /*c470*/  MUFU.EX2 R183, R183 ;  /* 0x000000b700b77308 */ /* 0x000e220000000800 */
[----:B-1----:R-:W-:-:S07]  /*c480*/  FADD.FTZ R9, R181, R130 ;  /* 0x00000082b5097221 */ /* 0x002fce0000010000 */
[----:B------:R1:W4:Y:S01]  /*c490*/  MUFU.EX2 R126, R189 ;  /* 0x000000bd007e7308 */ /* 0x0003220000000800 */
[C---:B---3--:R-:W-:Y:S01]  /*c4a0*/  FADD.FTZ R130, R124.reuse, R9 ;  /* 0x000000097c827221 */ /* 0x048fe20000010000 */
[----:B------:R-:W-:-:S06]  /*c4b0*/  F2FP.BF16.F32.PACK_AB R181, R124, R181 ;  /* 0x000000b57cb5723e */ /* 0x000fcc00000010ff */
[----:B------:R-:W3:Y:S01]  /*c4c0*/  MUFU.EX2 R177, R177 ;  /* 0x000000b100b17308 */ /* 0x000ee20000000800 */
[----:B0-----:R-:W-:Y:S01]  /*c4d0*/  FADD.FTZ R9, R183, R130 ;  /* 0x00000082b7097221 */ /* 0x001fe20000010000 */
[----:B-1----:R-:W-:Y:S01]  /*c4e0*/  F2FP.BF16.F32.PACK_AB R189, R145, R12 ;  /* 0x0000000c91bd723e */ /* 0x002fe200000010ff */
[----:B------:R-:W-:-:S05]  /*c4f0*/  IMAD.MOV.U32 R12, RZ, RZ, R5 ;  /* 0x000000ffff0c7224 */ /* 0x000fca00078e0005 */
[----:B------:R-:W0:Y:S01]  /*c500*/  MUFU.EX2 R128, R128 ;  /* 0x0000008000807308 */ /* 0x000e220000000800 */
[C---:B----4-:R-:W-:Y:S01]  /*c510*/  FADD.FTZ R130, R126.reuse, R9 ;  /* 0x000000097e827221 */ /* 0x050fe20000010000 */
[----:B------:R-:W-:-:S06]  /*c520*/  F2FP.BF16.F32.PACK_AB R183, R126, R183 ;  /* 0x000000b77eb7723e */ /* 0x000fcc00000010ff */
[----:B------:R-:W1:Y:S01]  /*c530*/  MUFU.EX2 R178, R178 ;  /* 0x000000b200b27308 */ /* 0x000e620000000800 */
[----:B---3--:R-:W-:-:S07]  /*c540*/  FADD.FTZ R9, R177, R130 ;  /* 0x00000082b1097221 */ /* 0x008fce0000010000 */
[----:B------:R-:W3:Y:S01]  /*c550*/  MUFU.EX2 R179, R179 ;  /* 0x000000b300b37308 */ /* 0x000ee20000000800 */
[C---:B0-----:R-:W-:Y:S01]  /*c560*/  FADD.FTZ R130, R128.reuse, R9 ;  /* 0x0000000980827221 */ /* 0x041fe20000010000 */
[----:B------:R-:W-:-:S06]  /*c570*/  F2FP.BF16.F32.PACK_AB R177, R128, R177 ;  /* 0x000000b180b1723e */ /* 0x000fcc00000010ff */
[----:B------:R-:W0:Y:S01]  /*c580*/  MUFU.EX2 R13, R13 ;  /* 0x0000000d000d7308 */ /* 0x000e220000000800 */
[----:B-1----:R-:W-:-:S07]  /*c590*/  FADD.FTZ R132, R178, R123 ;  /* 0x0000007bb2847221 */ /* 0x002fce0000010000 */
[----:B------:R-:W1:Y:S01]  /*c5a0*/  MUFU.EX2 R8, R8 ;  /* 0x0000000800087308 */ /* 0x000e620000000800 */
[----:B---3--:R-:W-:-:S07]  /*c5b0*/  FADD.FTZ R9, R179, R130 ;  /* 0x00000082b3097221 */ /* 0x008fce0000010000 */
[----:B------:R-:W3:Y:S01]  /*c5c0*/  MUFU.EX2 R172, R172 ;  /* 0x000000ac00ac7308 */ /* 0x000ee20000000800 */
[C---:B0-----:R-:W-:Y:S01]  /*c5d0*/  FADD.FTZ R123, R13.reuse, R132 ;  /* 0x000000840d7b7221 */ /* 0x041fe20000010000 */
[----:B------:R-:W-:-:S06]  /*c5e0*/  F2FP.BF16.F32.PACK_AB R178, R13, R178 ;  /* 0x000000b20db2723e */ /* 0x000fcc00000010ff */
[----:B------:R-:W0:Y:S01]  /*c5f0*/  MUFU.EX2 R11, R11 ;  /* 0x0000000b000b7308 */ /* 0x000e220000000800 */
[C---:B-1----:R-:W-:Y:S01]  /*c600*/  FADD.FTZ R130, R8.reuse, R9 ;  /* 0x0000000908827221 */ /* 0x042fe20000010000 */
[----:B------:R-:W-:-:S06]  /*c610*/  F2FP.BF16.F32.PACK_AB R179, R8, R179 ;  /* 0x000000b308b3723e */ /* 0x000fcc00000010ff */
[----:B------:R-:W1:Y:S01]  /*c620*/  MUFU.EX2 R15, R15 ;  /* 0x0000000f000f7308 */ /* 0x000e620000000800 */
[----:B---3--:R-:W-:-:S07]  /*c630*/  FADD.FTZ R132, R172, R123 ;  /* 0x0000007bac847221 */ /* 0x008fce0000010000 */
[----:B------:R-:W3:Y:S01]  /*c640*/  MUFU.EX2 R155, R155 ;  /* 0x0000009b009b7308 */ /* 0x000ee20000000800 */
[----:B0-----:R-:W-:-:S07]  /*c650*/  FADD.FTZ R130, R11, R130 ;  /* 0x000000820b827221 */ /* 0x001fce0000010000 */
        /* <DEDUP_REMOVED lines=8> */
[----:B-1----:R-:W-:-:S07]  /*c6e0*/  FADD.FTZ R130, R143, R130 ;  /* 0x000000828f827221 */ /* 0x002fce0000010000 */
[----:B------:R-:W1:Y:S01]  /*c6f0*/  MUFU.EX2 R168, R168 ;  /* 0x000000a800a87308 */ /* 0x000e620000000800 */
[C---:B---3--:R-:W-:Y:S01]  /*c700*/  FADD.FTZ R123, R21.reuse, R132 ;  /* 0x00000084157b7221 */ /* 0x048fe20000010000 */
[----:B------:R-:W-:-:S06]  /*c710*/  F2FP.BF16.F32.PACK_AB R174, R21, R174 ;  /* 0x000000ae15ae723e */ /* 0x000fcc00000010ff */
[----:B------:R3:W4:Y:S01]  /*c720*/  MUFU.EX2 R169, R173 ;  /* 0x000000ad00a97308 */ /* 0x0007220000000800 */
[----:B0-----:R-:W-:-:S07]  /*c730*/  FADD.FTZ R130, R159, R130 ;  /* 0x000000829f827221 */ /* 0x001fce0000010000 */
[----:B------:R-:W0:Y:S01]  /*c740*/  MUFU.EX2 R121, R121 ;  /* 0x0000007900797308 */ /* 0x000e220000000800 */
[----:B-1----:R-:W-:Y:S01]  /*c750*/  FADD.FTZ R132, R168, R123 ;  /* 0x0000007ba8847221 */ /* 0x002fe20000010000 */
[----:B---3--:R-:W-:Y:S01]  /*c760*/  F2FP.BF16.F32.PACK_AB R173, R155, R11 ;  /* 0x0000000b9bad723e */ /* 0x008fe200000010ff */
[----:B------:R-:W-:-:S05]  /*c770*/  IMAD.MOV.U32 R11, RZ, RZ, R4 ;  /* 0x000000ffff0b7224 */ /* 0x000fca00078e0004 */
[----:B------:R-:W1:Y:S01]  /*c780*/  MUFU.EX2 R163, R163 ;  /* 0x000000a300a37308 */ /* 0x000e620000000800 */
[----:B----4-:R-:W-:-:S07]  /*c790*/  FADD.FTZ R130, R169, R130 ;  /* 0x00000082a9827221 */ /* 0x010fce0000010000 */
[----:B------:R-:W3:Y:S01]  /*c7a0*/  MUFU.EX2 R170, R170 ;  /* 0x000000aa00aa7308 */ /* 0x000ee20000000800 */
[C---:B0-----:R-:W-:Y:S01]  /*c7b0*/  FADD.FTZ R9, R121.reuse, R132 ;  /* 0x0000008479097221 */ /* 0x041fe20000010000 */
[----:B------:R-:W-:-:S06]  /*c7c0*/  F2FP.BF16.F32.PACK_AB R168, R121, R168 ;  /* 0x000000a879a8723e */ /* 0x000fcc00000010ff */
[----:B------:R0:W4:Y:S01]  /*c7d0*/  MUFU.EX2 R171, R175 ;  /* 0x000000af00ab7308 */ /* 0x0001220000000800 */
[C---:B-1----:R-:W-:Y:S01]  /*c7e0*/  FADD.FTZ R130, R163.reuse, R130 ;  /* 0x00000082a3827221 */ /* 0x042fe20000010000 */
[----:B------:R-:W-:-:S06]  /*c7f0*/  F2FP.BF16.F32.PACK_AB R169, R163, R169 ;  /* 0x000000a9a3a9723e */ /* 0x000fcc00000010ff */
[----:B------:R-:W1:Y:S01]  /*c800*/  MUFU.EX2 R125, R125 ;  /* 0x0000007d007d7308 */ /* 0x000e620000000800 */
[----:B---3--:R-:W-:Y:S01]  /*c810*/  FADD.FTZ R132, R170, R9 ;  /* 0x00000009aa847221 */ /* 0x008fe20000010000 */
[----:B0-----:R-:W-:-:S06]  /*c820*/  F2FP.BF16.F32.PACK_AB R175, R159, R143 ;  /* 0x0000008f9faf723e */ /* 0x001fcc00000010ff */
[----:B------:R-:W0:Y:S01]  /*c830*/  MUFU.EX2 R120, R120 ;  /* 0x0000007800787308 */ /* 0x000e220000000800 */
[----:B----4-:R-:W-:Y:S01]  /*c840*/  FADD.FTZ R130, R171, R130 ;  /* 0x00000082ab827221 */ /* 0x010fe20000010000 */
[C---:B-1----:R-:W-:Y:S01]  /*c850*/  FADD.FTZ R9, R125.reuse, R132 ;  /* 0x000000847d097221 */ /* 0x042fe20000010000 */
[----:B------:R-:W-:Y:S02]  /*c860*/  F2FP.BF16.F32.PACK_AB R170, R125, R170 ;  /* 0x000000aa7daa723e */ /* 0x000fe400000010ff */
[C---:B0-----:R-:W-:Y:S01]  /*c870*/  FADD.FTZ R8, R120.reuse, R130 ;  /* 0x0000008278087221 */ /* 0x041fe20000010000 */
[----:B------:R-:W-:Y:S01]  /*c880*/  F2FP.BF16.F32.PACK_AB R171, R120, R171 ;  /* 0x000000ab78ab723e */ /* 0x000fe200000010ff */
[----:B--2---:R-:W-:Y:S06]  /*c890*/  @P1 BRA `(.L_x_4614) ;  /* 0xffffffd0002c1947 */ /* 0x004fec000383ffff */
.L_x_4597:
        /* <DEDUP_REMOVED lines=99> */
.L_x_4615:
[----:B------:R-:W-:Y:S01]  /*ced0*/  ULEA UR5, UR36, UR37, 0x3 ;  /* 0x0000002524057291 */ /* 0x000fe2000f8e183f */
[----:B------:R-:W-:-:S05]  /*cee0*/  IMAD.U32 R2, RZ, RZ, UR38 ;  /* 0x00000026ff027e24 */ /* 0x000fca000f8e00ff */
[----:B------:R-:W-:-:S04]  /*cef0*/  SHF.L.U32 R2, R2, 0x1f, RZ ;  /* 0x0000001f02027819 */ /* 0x000fc800000006ff */
[----:B------:R0:W1:Y:S01]  /*cf00*/  SYNCS.PHASECHK.TRANS64.TRYWAIT P1, [UR5+0x30850], R2 ;  /* 0x03085002ff0075a7 */ /* 0x0000620008020145 */
[----:B------:R-:W-:Y:S05]  /*cf10*/  @!P0 BRA `(.L_x_4616) ;  /* 0x0000000000048947 */ /* 0x000fea0003800000 */
[----:B------:R-:W-:Y:S01]  /*cf20*/  BPT.TRAP 0x1 ;  /* 0x000000040000795c */ /* 0x000fe20000300000 */
.L_x_4616:
[----:B-1----:R-:W-:Y:S05]  /*cf30*/  @P1 BRA `(.L_x_4617) ;  /* 0x0000000000081947 */ /* 0x002fea0003800000 */
[----:B------:R-:W1:Y:S02]  /*cf40*/  SYNCS.PHASECHK.TRANS64.TRYWAIT P0, [UR5+0x30850], R2 ;  /* 0x03085002ff0075a7 */ /* 0x000e640008000145 */
[----:B-1----:R-:W-:Y:S05]  /*cf50*/  @!P0 BRA `(.L_x_4618) ;  /* 0x0000008400448947 */ /* 0x002fea0003800000 */
.L_x_4617:
[----:B------:R-:W-:Y:S01]  /*cf60*/  UIADD3 UR37, UR37, 0x400, URZ ;  /* 0x0000040025257890 */ /* 0x000fe2000fffe03f */
[----:B------:R-:W-:Y:S01]  /*cf70*/  WARPGROUP.ARRIVE ;  /* 0x00000000000079c5 */ /* 0x000fe20000000000 */
[----:B------:R-:W-:Y:S01]  /*cf80*/  UMOV UR7, 0x40000040 ;  /* 0x4000004000077882 */ /* 0x000fe20000000000 */
[----:B01----:R-:W0:Y:S01]  /*cf90*/  SHFL.BFLY PT, R2, R9, 0x2, 0x1f ;  /* 0x0c401f0009027f89 */ /* 0x003e2200000e0000 */
[----:B------:R-:W-:Y:S01]  /*cfa0*/  USHF.R.U32.HI UR37, URZ, 0x4, UR37 ;  /* 0x000000043f257899 */ /* 0x000fe20008011625 */
[----:B------:R-:W-:Y:S01]  /*cfb0*/  IMAD.U32 R14, RZ, RZ, UR5 ;  /* 0x00000005ff0e7e24 */ /* 0x000fe2000f8e00ff */
[----:B------:R-:W-:Y:S01]  /*cfc0*/  R2UR UR8, R196 ;  /* 0x00000000c40872ca */ /* 0x000fe200000e0000 */
[----:B------:R-:W1:Y:S01]  /*cfd0*/  SHFL.BFLY PT, R3, R8, 0x2, 0x1f ;  /* 0x0c401f0008037f89 */ /* 0x000e6200000e0000 */
[----:B------:R-:W-:Y:S01]  /*cfe0*/  ULOP3.LUT UR37, UR37, 0x3fff, URZ, 0xc0, !UPT ;  /* 0x00003fff25257892 */ /* 0x000fe2000f8ec03f */
[----:B------:R-:W-:Y:S01]  /*cff0*/  IMAD.MOV.U32 R16, RZ, RZ, RZ ;  /* 0x000000ffff107224 */ /* 0x000fe200078e00ff */
[----:B------:R-:W2:Y:S02]  /*d000*/  S2R R15, SR_TID.X ;  /* 0x00000000000f7919 */ /* 0x000ea40000002100 */
[----:B------:R-:W-:-:S04]  /*d010*/  ULOP3.LUT UR4, UR37, 0x3000000, URZ, 0xfc, !UPT ;  /* 0x0300000025047892 */ /* 0x000fc8000f8efc3f */
[----:B------:R-:W-:Y:S02]  /*d020*/  UIMAD UR4, UR36, 0x900, UR4 ;  /* 0x00000900240478a4 */ /* 0x000fe4000f8e0204 */
[----:B------:R-:W-:Y:S02]  /*d030*/  UIADD3 UR36, UR36, 0x1, URZ ;  /* 0x0000000124247890 */ /* 0x000fe4000fffe03f */
[----:B------:R-:W-:Y:S02]  /*d040*/  UIADD3 UR8, UR8, 0x1, URZ ;  /* 0x0000000108087890 */ /* 0x000fe4000fffe03f */
[----:B------:R-:W-:Y:S01]  /*d050*/  UISETP.NE.AND UP0, UPT, UR36, 0x2, UPT ;  /* 0x000000022400788c */ /* 0x000fe2000bf05270 */
[----:B------:R-:W-:Y:S02]  /*d060*/  UMOV UR6, UR4 ;  /* 0x0000000400067c82 */ /* 0x000fe40008000000 */
[----:B------:R-:W-:Y:S01]  /*d070*/  HGMMA.64x192x16.F32.BF16 R24, R188, gdesc[UR4].tnspB, R24, gsb0 ;  /* 0x42e00004bc187df0 */ /* 0x000fe20008001818 */
[----:B------:R-:W-:Y:S01]  /*d080*/  UIADD3 UR6, UR4, 0x80, URZ ;  /* 0x0000008004067890 */ /* 0x000fe2000fffe03f */
[----:B0-----:R-:W-:Y:S01]  /*d090*/  FADD.FTZ R2, R2, R9 ;  /* 0x0000000902027221 */ /* 0x001fe20000010000 */
[----:B------:R-:W-:Y:S01]  /*d0a0*/  UMOV UR7, 0x40000040 ;  /* 0x4000004000077882 */ /* 0x000fe20000000000 */
[----:B------:R-:W-:-:S02]  /*d0b0*/  IMAD.U32 R196, RZ, RZ, UR8 ;  /* 0x00000008ffc47e24 */ /* 0x000fc4000f8e00ff */
[----:B-1----:R-:W-:Y:S01]  /*d0c0*/  FADD.FTZ R6, R3, R8 ;  /* 0x0000000803067221 */ /* 0x002fe20000010000 */
[----:B------:R-:W-:Y:S01]  /*d0d0*/  USEL UR36, UR36, URZ, UP0 ;  /* 0x0000003f24247287 */ /* 0x000fe20008000000 */
[----:B------:R-:W0:Y:S04]  /*d0e0*/  SHFL.BFLY PT, R3, R2, 0x1, 0x1f ;  /* 0x0c201f0002037f89 */ /* 0x000e2800000e0000 */
[----:B------:R-:W1:Y:S01]  /*d0f0*/  SHFL.BFLY PT, R7, R6, 0x1, 0x1f ;  /* 0x0c201f0006077f89 */ /* 0x000e6200000e0000 */
[----:B--2---:R-:W-:Y:S01]  /*d100*/  LOP3.LUT P2, RZ, R15, 0x7f, RZ, 0xc0, !PT ;  /* 0x0000007f0fff7812 */ /* 0x004fe2000784c0ff */
[----:B0-----:R-:W-:Y:S01]  /*d110*/  FADD.FTZ R12, R2, R3 ;  /* 0x00000003020c7221 */ /* 0x001fe20000010000 */
[----:B------:R-:W-:Y:S02]  /*d120*/  IMAD.MOV.U32 R3, RZ, RZ, -0x800000 ;  /* 0xff800000ff037424 */ /* 0x000fe400078e00ff */
[----:B------:R-:W-:-:S02]  /*d130*/  IMAD.MOV.U32 R2, RZ, RZ, -0x800000 ;  /* 0xff800000ff027424 */ /* 0x000fc400078e00ff */
[----:B-1----:R-:W-:Y:S01]  /*d140*/  FADD.FTZ R13, R6, R7 ;  /* 0x00000007060d7221 */ /* 0x002fe20000010000 */
[----:B------:R-:W-:Y:S01]  /*d150*/  FSETP.NE.FTZ.AND P0, PT, R12, RZ, PT ;  /* 0x000000ff0c00720b */ /* 0x000fe20003f15000 */
[----:B------:R-:W-:-:S03]  /*d160*/  IMAD.MOV.U32 R7, RZ, RZ, RZ ;  /* 0x000000ffff077224 */ /* 0x000fc600078e00ff */
[----:B------:R-:W-:-:S09]  /*d170*/  FSETP.NE.FTZ.AND P1, PT, R13, RZ, PT ;  /* 0x000000ff0d00720b */ /* 0x000fd20003f35000 */
[C---:B------:R-:W-:Y:S01]  /*d180*/  @P0 FMUL.FTZ R6, R0.reuse, 0.69314718246459960938 ;  /* 0x3f31721800060820 */ /* 0x040fe20000410000 */
[----:B------:R-:W0:Y:S03]  /*d190*/  @P0 MUFU.LG2 R10, R12 ;  /* 0x0000000c000a0308 */ /* 0x000e260000000c00 */
[----:B------:R-:W-:Y:S01]  /*d1a0*/  @P1 FMUL.FTZ R8, R0, 0.69314718246459960938 ;  /* 0x3f31721800081820 */ /* 0x000fe20000410000 */
[----:B------:R-:W-:-:S04]  /*d1b0*/  @!P2 VIADD R0, R14, 0x30860 ;  /* 0x000308600e00a836 */ /* 0x000fc80000000000 */
[----:B------:R-:W1:Y:S01]  /*d1c0*/  @P1 MUFU.LG2 R11, R13 ;  /* 0x0000000d000b1308 */ /* 0x000e620000000c00 */
[----:B------:R-:W-:-:S07]  /*d1d0*/  @!P2 PRMT R20, RZ, 0x654, R0 ;  /* 0x00000654ff14a816 */ /* 0x000fce0000000000 */
        /* <DEDUP_REMOVED lines=28> */
[----:B------:R-:W-:-:S04]  /*d3a0*/  USEL UR4, URZ, 0x1, UP0 ;  /* 0x000000013f047887 */ /* 0x000fc80008000000 */
[----:B------:R-:W-:Y:S01]  /*d3b0*/  ULOP3.LUT UR38, UR38, UR4, URZ, 0x3c, !UPT ;  /* 0x0000000426267292 */ /* 0x000fe2000f8e3c3f */
[----:B------:R-:W-:Y:S02]  /*d3c0*/  WARPGROUP.DEPBAR.LE gsb0, 0x0 ;  /* 0x00008000000079c5 */ /* 0x000fe40000010000 */
[----:B------:R-:W-:-:S10]  /*d3d0*/  WARPGROUP.ARRIVE ;  /* 0x00000000000079c5 */ /* 0x000fd40000000000 */
[----:B------:R-:W-:Y:S03]  /*d3e0*/  HGMMA.64x192x16.F32.BF16 R24, R168, gdesc[UR4].tnspB, R24, gsb0 ;  /* 0x42e00004a8187df0 */ /* 0x000fe60008001818 */
[----:B------:R-:W-:Y:S02]  /*d3f0*/  WARPGROUP.DEPBAR.LE gsb0, 0x0 ;  /* 0x00008000000079c5 */ /* 0x000fe40000010000 */
[----:B------:R1:W-:Y:S01]  /*d400*/  @!P2 SYNCS.ARRIVE.TRANS64.RED.A1T0 RZ, [R20+URZ], RZ ;  /* 0x000000ff14ffa9a7 */ /* 0x0003e2000810043f */
[-C--:B--2---:R-:W-:Y:S01]  /*d410*/  FMUL.FTZ R4, R24, R7.reuse ;  /* 0x0000000718047220 */ /* 0x084fe20000410000 */
        /* <DEDUP_REMOVED lines=95> */
.L_x_4548:
        /* <DEDUP_REMOVED lines=13> */
[----:B------:R-:W-:Y:S01]  /*dae0*/  F2FP.BF16.F32.PACK_AB R5, R150, R21 ;  /* 0x000000159605723e */ /* 0x000fe200000010ff */
[----:B------:R-:W-:Y:S01]  /*daf0*/  ULDC.64 UR14, c[0x0][0x208] ;  /* 0x00008200000e7ab9 */ /* 0x000fe20000000a00 */
[----:B------:R-:W-:Y:S02]  /*db00*/  R2UR UR11, R193 ;  /* 0x00000000c10b72ca */ /* 0x000fe400000e0000 */
[----:B------:R-:W-:Y:S02]  /*db10*/  F2FP.BF16.F32.PACK_AB R6, R29, R6 ;  /* 0x000000061d06723e */ /* 0x000fe400000010ff */
[----:B------:R-:W-:-:S02]  /*db20*/  R2UR UR13, R194 ;  /* 0x00000000c20d72ca */ /* 0x000fc400000e0000 */
[----:B------:R-:W-:Y:S02]  /*db30*/  F2FP.BF16.F32.PACK_AB R7, R152, R7 ;  /* 0x000000079807723e */ /* 0x000fe400000010ff */
[----:B------:R-:W-:Y:S02]  /*db40*/  F2FP.BF16.F32.PACK_AB R10, R11, R10 ;  /* 0x0000000a0b0a723e */ /* 0x000fe400000010ff */
[----:B------:R-:W-:Y:S02]  /*db50*/  F2FP.BF16.F32.PACK_AB R8, R15, R8 ;  /* 0x000000080f08723e */ /* 0x000fe400000010ff */
[----:B------:R-:W-:Y:S01]  /*db60*/  F2FP.BF16.F32.PACK_AB R11, R147, R140 ;  /* 0x0000008c930b723e */ /* 0x000fe200000010ff */
[----:B------:R-:W-:Y:S01]  /*db70*/  USHF.R.S32.HI UR10, URZ, 0x1f, UR11 ;  /* 0x0000001f3f0a7899 */ /* 0x000fe2000801140b */
[----:B------:R-:W-:Y:S01]  /*db80*/  F2FP.BF16.F32.PACK_AB R12, R13, R12 ;  /* 0x0000000c0d0c723e */ /* 0x000fe200000010ff */
[----:B------:R-:W-:Y:S01]  /*db90*/  UIMAD.WIDE.U32 UR6, UR11, UR8, URZ ;  /* 0x000000080b0672a5 */ /* 0x000fe2000f8e003f */
[----:B------:R-:W-:Y:S01]  /*dba0*/  F2FP.BF16.F32.PACK_AB R13, R144, R139 ;  /* 0x0000008b900d723e */ /* 0x000fe200000010ff */
[----:B------:R-:W-:Y:S01]  /*dbb0*/  UIMAD UR5, UR10, UR8, URZ ;  /* 0x000000080a0572a4 */ /* 0x000fe2000f8e023f */
[----:B------:R-:W-:Y:S01]  /*dbc0*/  F2FP.BF16.F32.PACK_AB R14, R53, R14 ;  /* 0x0000000e350e723e */ /* 0x000fe200000010ff */
[----:B------:R-:W-:Y:S01]  /*dbd0*/  USHF.R.S32.HI UR12, URZ, 0x1f, UR13 ;  /* 0x0000001f3f0c7899 */ /* 0x000fe2000801140d */
[----:B------:R-:W-:Y:S01]  /*dbe0*/  F2FP.BF16.F32.PACK_AB R15, R145, R138 ;  /* 0x0000008a910f723e */ /* 0x000fe200000010ff */
[----:B------:R-:W-:Y:S01]  /*dbf0*/  UIMAD UR5, UR11, UR9, UR5 ;  /* 0x000000090b0572a4 */ /* 0x000fe2000f8e0205 */
[----:B------:R-:W-:-:S02]  /*dc00*/  F2FP.BF16.F32.PACK_AB R24, R57, R24 ;  /* 0x000000183918723e */ /* 0x000fc400000010ff */
[----:B------:R-:W-:Y:S01]  /*dc10*/  ULDC.64 UR8, c[0x0][0xb98] ;  /* 0x0002e60000087ab9 */ /* 0x000fe20000000a00 */
[----:B------:R-:W-:Y:S01]  /*dc20*/  UIADD3 UR7, UR7, UR5, URZ ;  /* 0x0000000507077290 */ /* 0x000fe2000fffe03f */
[----:B------:R-:W-:Y:S02]  /*dc30*/  MOV R48, R16 ;  /* 0x0000001000307202 */ /* 0x000fe40000000f00 */
[----:B0-----:R-:W-:Y:S01]  /*dc40*/  MOV R49, R27 ;  /* 0x0000001b00317202 */ /* 0x001fe20000000f00 */
[----:B------:R-:W-:Y:S01]  /*dc50*/  IMAD R27, R195, 0x40, R19 ;  /* 0x00000040c31b7824 */ /* 0x000fe200078e0213 */
[----:B------:R-:W-:Y:S01]  /*dc60*/  UIMAD UR5, UR12, UR8, URZ ;  /* 0x000000080c0572a4 */ /* 0x000fe2000f8e023f */
[----:B------:R-:W-:Y:S01]  /*dc70*/  F2FP.BF16.F32.PACK_AB R96, R97, R96 ;  /* 0x000000606160723e */ /* 0x000fe200000010ff */
[----:B------:R-:W-:Y:S01]  /*dc80*/  UIMAD.WIDE.U32 UR6, UR13, UR8, UR6 ;  /* 0x000000080d0672a5 */ /* 0x000fe2000f8e0006 */
[----:B------:R-:W-:Y:S01]  /*dc90*/  IMAD.WIDE R46, R200, 0x2, R48 ;  /* 0x00000002c82e7825 */ /* 0x000fe200078e0230 */
[----:B------:R-:W-:Y:S01]  /*dca0*/  UIMAD UR5, UR13, UR9, UR5 ;  /* 0x000000090d0572a4 */ /* 0x000fe2000f8e0205 */
[----:B------:R-:W-:-:S02]  /*dcb0*/  F2FP.BF16.F32.PACK_AB R97, R91, R98 ;  /* 0x000000625b61723e */ /* 0x000fc400000010ff */
[----:B------:R-:W-:Y:S01]  /*dcc0*/  IMAD.WIDE R48, R27, 0x2, R48 ;  /* 0x000000021b307825 */ /* 0x000fe200078e0230 */
[C---:B------:R-:W-:Y:S01]  /*dcd0*/  IADD3 R33, P5, R46.reuse, 0x8060, RZ ;  /* 0x000080602e217810 */ /* 0x040fe20007fbe0ff */
[----:B------:R-:W-:Y:S01]  /*dce0*/  ULDC.64 UR8, c[0x0][0xae8] ;  /* 0x0002ba0000087ab9 */ /* 0x000fe20000000a00 */
[----:B------:R-:W-:Y:S02]  /*dcf0*/  IADD3 R43, P2, R46, 0x4060, RZ ;  /* 0x000040602e2b7810 */ /* 0x000fe40007f5e0ff */
[----:B------:R-:W-:Y:S01]  /*dd00*/  LOP3.LUT R26, R33, 0x380, RZ, 0xc0, !PT ;  /* 0x00000380211a7812 */ /* 0x000fe200078ec0ff */
[--C-:B------:R-:W-:Y:S01]  /*dd10*/  IMAD.X R27, RZ, RZ, R47.reuse, P5 ;  /* 0x000000ffff1b7224 */ /* 0x100fe200028e062f */
[----:B------:R-:W-:Y:S01]  /*dd20*/  LOP3.LUT R20, R43, 0x380, RZ, 0xc0, !PT ;  /* 0x000003802b147812 */ /* 0x000fe200078ec0ff */
[----:B------:R-:W-:Y:S01]  /*dd30*/  IMAD.X R63, RZ, RZ, R47, P2 ;  /* 0x000000ffff3f7224 */ /* 0x000fe200010e062f */
[----:B------:R-:W-:Y:S02]  /*dd40*/  SHF.R.U64 R26, R26, 0x3, RZ ;  /* 0x000000031a1a7819 */ /* 0x000fe400000012ff */
[----:B------:R-:W-:-:S02]  /*dd50*/  SHF.R.U64 R20, R20, 0x3, RZ ;  /* 0x0000000314147819 */ /* 0x000fc400000012ff */
[----:B------:R-:W-:Y:S02]  /*dd60*/  LOP3.LUT R26, R26, R33, RZ, 0x3c, !PT ;  /* 0x000000211a1a7212 */ /* 0x000fe400078e3cff */
[C---:B------:R-:W-:Y:S02]  /*dd70*/  IADD3 R33, P3, R46.reuse, 0x20, RZ ;  /* 0x000000202e217810 */ /* 0x040fe40007f7e0ff */
[----:B------:R-:W-:Y:S02]  /*dd80*/  IADD3 R45, P1, R46, 0x8000, RZ ;  /* 0x000080002e2d7810 */ /* 0x000fe40007f3e0ff */
[----:B------:R-:W-:Y:S01]  /*dd90*/  LOP3.LUT R62, R20, R43, RZ, 0x3c, !PT ;  /* 0x0000002b143e7212 */ /* 0x000fe200078e3cff */
[--C-:B------:R-:W-:Y:S01]  /*dda0*/  IMAD.X R67, RZ, RZ, R47.reuse, P3 ;  /* 0x000000ffff437224 */ /* 0x100fe200018e062f */
[----:B------:R-:W-:Y:S01]  /*ddb0*/  LOP3.LUT R20, R33, 0x380, RZ, 0xc0, !PT ;  /* 0x0000038021147812 */ /* 0x000fe200078ec0ff */
[----:B------:R-:W-:Y:S01]  /*ddc0*/  IMAD.X R59, RZ, RZ, R47, P1 ;  /* 0x000000ffff3b7224 */ /* 0x000fe200008e062f */
[----:B------:R-:W-:-:S02]  /*ddd0*/  IADD3 R35, P1, R46, 0x40, RZ ;  /* 0x000000402e237810 */ /* 0x000fc40007f3e0ff */
[----:B------:R-:W-:Y:S02]  /*dde0*/  SHF.R.U64 R20, R20, 0x3, RZ ;  /* 0x0000000314147819 */ /* 0x000fe400000012ff */
[----:B------:R-:W-:Y:S01]  /*ddf0*/  IADD3 R103, P0, R46, 0x8020, RZ ;  /* 0x000080202e677810 */ /* 0x000fe20007f1e0ff */
[--C-:B------:R-:W-:Y:S01]  /*de00*/  IMAD.X R87, RZ, RZ, R47.reuse, P1 ;  /* 0x000000ffff577224 */ /* 0x100fe200008e062f */
[----:B------:R-:W-:Y:S02]  /*de10*/  LOP3.LUT R66, R20, R33, RZ, 0x3c, !PT ;  /* 0x0000002114427212 */ /* 0x000fe400078e3cff */
[----:B------:R-:W-:Y:S01]  /*de20*/  LOP3.LUT R20, R35, 0x380, RZ, 0xc0, !PT ;  /* 0x0000038023147812 */ /* 0x000fe200078ec0ff */
[----:B------:R-:W-:Y:S01]  /*de30*/  IMAD.X R55, RZ, RZ, R47, P0 ;  /* 0x000000ffff377224 */ /* 0x000fe200000e062f */
[----:B------:R-:W-:Y:S02]  /*de40*/  MOV R102, R26 ;  /* 0x0000001a00667202 */ /* 0x000fe40000000f00 */
[----:B------:R-:W-:-:S02]  /*de50*/  SHF.R.U64 R20, R20, 0x3, RZ ;  /* 0x0000000314147819 */ /* 0x000fc400000012ff */
[----:B------:R-:W-:Y:S02]  /*de60*/  IADD3 R37, P0, R46, 0x60, RZ ;  /* 0x000000602e257810 */ /* 0x000fe40007f1e0ff */
[----:B------:R-:W-:Y:S02]  /*de70*/  LOP3.LUT R86, R20, R35, RZ, 0x3c, !PT ;  /* 0x0000002314567212 */ /* 0x000fe400078e3cff */
[----:B------:R-:W-:Y:S01]  /*de80*/  IADD3 R35, P1, R48, 0x4000, RZ ;  /* 0x0000400030237810 */ /* 0x000fe20007f3e0ff */
[----:B------:R-:W-:Y:S01]  /*de90*/  IMAD.X R83, RZ, RZ, R47, P0 ;  /* 0x000000ffff537224 */ /* 0x000fe200000e062f */
[C---:B------:R-:W-:Y:S02]  /*dea0*/  IADD3 R34, P6, R46.reuse, 0x8040, RZ ;  /* 0x000080402e227810 */ /* 0x040fe40007fde0ff */
[----:B------:R-:W-:Y:S01]  /*deb0*/  LOP3.LUT R31, R46, 0x380, RZ, 0xc0, !PT ;  /* 0x000003802e1f7812 */ /* 0x000fe200078ec0ff */
[----:B------:R-:W-:Y:S01]  /*dec0*/  IMAD.X R21, RZ, RZ, R49, P1 ;  /* 0x000000ffff157224 */ /* 0x000fe200008e0631 */
[----:B-1----:R-:W-:Y:S01]  /*ded0*/  ISETP.NE.AND P1, PT, R52, 0x1, PT ;  /* 0x000000013400780c */ /* 0x002fe20003f25270 */
[----:B------:R-:W-:Y:S01]  /*dee0*/  IMAD.X R51, RZ, RZ, R47, P6 ;  /* 0x000000ffff337224 */ /* 0x000fe200030e062f */
[----:B------:R-:W-:-:S02]  /*def0*/  LOP3.LUT R30, R103, 0x380, RZ, 0xc0, !PT ;  /* 0x00000380671e7812 */ /* 0x000fc400078ec0ff */
[----:B------:R-:W-:Y:S02]  /*df00*/  LOP3.LUT R28, R45, 0x380, RZ, 0xc0, !PT ;  /* 0x000003802d1c7812 */ /* 0x000fe400078ec0ff */
[----:B------:R-:W-:Y:S02]  /*df10*/  IADD3 R33, P0, R48, 0x5000, RZ ;  /* 0x0000500030217810 */ /* 0x000fe40007f1e0ff */
[----:B------:R-:W-:Y:S02]  /*df20*/  SHF.R.U64 R31, R31, 0x3, RZ ;  /* 0x000000031f1f7819 */ /* 0x000fe400000012ff */
[----:B------:R-:W-:Y:S01]  /*df30*/  SHF.R.U64 R30, R30, 0x3, RZ ;  /* 0x000000031e1e7819 */ /* 0x000fe200000012ff */
[----:B------:R-:W-:Y:S01]  /*df40*/  IMAD.X R29, RZ, RZ, R49, P0 ;  /* 0x000000ffff1d7224 */ /* 0x000fe200000e0631 */
[----:B------:R-:W-:Y:S01]  /*df50*/  SHF.R.U64 R28, R28, 0x3, RZ ;  /* 0x000000031c1c7819 */ /* 0x000fe200000012ff */
[----:B------:R-:W0:Y:S01]  /*df60*/  @P1 LDC R26, c[0x0][0xbec] ;  /* 0x0002fb00ff1a1b82 */ /* 0x000e220000000800 */
[----:B------:R-:W-:-:S02]  /*df70*/  IADD3 R39, P6, R46, 0x4000, RZ ;  /* 0x000040002e277810 */ /* 0x000fc40007fde0ff */
[C---:B------:R-:W-:Y:S02]  /*df80*/  IADD3 R32, P4, R46.reuse, 0x4040, RZ ;  /* 0x000040402e207810 */ /* 0x040fe40007f9e0ff */
[----:B------:R-:W-:Y:S01]  /*df90*/  IADD3 R41, P5, R46, 0x4020, RZ ;  /* 0x000040202e297810 */ /* 0x000fe20007fbe0ff */
[--C-:B------:R-:W-:Y:S01]  /*dfa0*/  IMAD.X R79, RZ, RZ, R47.reuse, P6 ;  /* 0x000000ffff4f7224 */ /* 0x100fe200030e062f */
[----:B------:R-:W-:Y:S01]  /*dfb0*/  LOP3.LUT R46, R31, R46, RZ, 0x3c, !PT ;  /* 0x0000002e1f2e7212 */ /* 0x000fe200078e3cff */
[----:B------:R-:W1:Y:S01]  /*dfc0*/  @P1 LDC R27, c[0x0][0xbf0] ;  /* 0x0002fc00ff1b1b82 */ /* 0x000e620000000800 */
[----:B------:R-:W-:Y:S01]  /*dfd0*/  LOP3.LUT R54, R30, R103, RZ, 0x3c, !PT ;  /* 0x000000671e367212 */ /* 0x000fe200078e3cff */
[--C-:B------:R-:W-:Y:S01]  /*dfe0*/  IMAD.X R71, RZ, RZ, R47.reuse, P4 ;  /* 0x000000ffff477224 */ /* 0x100fe200020e062f */
[----:B------:R-:W-:Y:S01]  /*dff0*/  LOP3.LUT R58, R28, R45, RZ, 0x3c, !PT ;  /* 0x0000002d1c3a7212 */ /* 0x000fe200078e3cff */
[----:B------:R-:W-:Y:S01]  /*e000*/  IMAD.X R75, RZ, RZ, R47, P5 ;  /* 0x000000ffff4b7224 */ /* 0x000fe200028e062f */
[----:B------:R-:W-:-:S02]  /*e010*/  LOP3.LUT R28, R39, 0x380, RZ, 0xc0, !PT ;  /* 0x00000380271c7812 */ /* 0x000fc400078ec0ff */
[----:B------:R-:W-:Y:S02]  /*e020*/  IADD3 R103, P0, R48, 0xb000, RZ ;  /* 0x0000b00030677810 */ /* 0x000fe40007f1e0ff */
[----:B------:R-:W-:Y:S02]  /*e030*/  LOP3.LUT R31, R34, 0x380, RZ, 0xc0, !PT ;  /* 0x00000380221f7812 */ /* 0x000fe400078ec0ff */
[----:B------:R-:W-:Y:S01]  /*e040*/  MOV R151, R46 ;  /* 0x0000002e00977202 */ /* 0x000fe20000000f00 */
[----:B------:R-:W-:Y:S01]  /*e050*/  BAR.SYNC.DEFER_BLOCKING 0x1, 0x100 ;  /* 0x0044000000007b1d */ /* 0x000fe20000010000 */
[----:B------:R-:W-:Y:S01]  /*e060*/  SHF.R.U64 R28, R28, 0x3, RZ ;  /* 0x000000031c1c7819 */ /* 0x000fe200000012ff */
[----:B------:R-:W-:Y:S01]  /*e070*/  IMAD.X R47, RZ, RZ, R49, P0 ;  /* 0x000000ffff2f7224 */ /* 0x000fe200000e0631 */
[----:B------:R-:W-:Y:S02]  /*e080*/  LOP3.LUT R46, R103, 0x380, RZ, 0xc0, !PT ;  /* 0x00000380672e7812 */ /* 0x000fe400078ec0ff */
[----:B------:R-:W-:-:S02]  /*e090*/  SHF.R.U64 R31, R31, 0x3, RZ ;  /* 0x000000031f1f7819 */ /* 0x000fc400000012ff */
[----:B------:R-:W-:Y:S01]  /*e0a0*/  MOV R150, R54 ;  /* 0x0000003600967202 */ /* 0x000fe20000000f00 */
[----:B------:R-:W-:Y:S01]  /*e0b0*/  VIADD R55, R18, UR39 ;  /* 0x0000002712377c36 */ /* 0x000fe20008000000 */
[----:B------:R-:W-:Y:S02]  /*e0c0*/  LOP3.LUT R78, R28, R39, RZ, 0x3c, !PT ;  /* 0x000000271c4e7212 */ /* 0x000fe400078e3cff */
[----:B------:R-:W-:Y:S02]  /*e0d0*/  SHF.R.U64 R46, R46, 0x3, RZ ;  /* 0x000000032e2e7819 */ /* 0x000fe400000012ff */
[----:B------:R-:W-:Y:S02]  /*e0e0*/  LOP3.LUT R50, R31, R34, RZ, 0x3c, !PT ;  /* 0x000000221f327212 */ /* 0x000fe400078e3cff */
[----:B------:R-:W-:Y:S02]  /*e0f0*/  LOP3.LUT R28, R37, 0x380, RZ, 0xc0, !PT ;  /* 0x00000380251c7812 */ /* 0x000fe400078ec0ff */
[----:B------:R-:W-:-:S02]  /*e100*/  LOP3.LUT R46, R46, R103, RZ, 0x3c, !PT ;  /* 0x000000672e2e7212 */ /* 0x000fc400078e3cff */
[----:B------:R-:W-:Y:S02]  /*e110*/  SHF.R.U64 R28, R28, 0x3, RZ ;  /* 0x000000031c1c7819 */ /* 0x000fe400000012ff */
[----:B------:R-:W-:Y:S01]  /*e120*/  MOV R103, R50 ;  /* 0x0000003200677202 */ /* 0x000fe20000000f00 */
[----:B------:R-:W-:Y:S01]  /*e130*/  IMAD.MOV.U32 R50, RZ, RZ, R55 ;  /* 0x000000ffff327224 */ /* 0x000fe200078e0037 */
[----:B------:R-:W-:Y:S01]  /*e140*/  LOP3.LUT R82, R28, R37, RZ, 0x3c, !PT ;  /* 0x000000251c527212 */ /* 0x000fe200078e3cff */
[----:B------:R0:W-:Y:S01]  /*e150*/  STSM.16.M88.4 [R151], R4 ;  /* 0x0000000497007844 */ /* 0x0001e20000000200 */
[----:B------:R-:W-:Y:S02]  /*e160*/  MOV R66, R66 ;  /* 0x0000004200427202 */ /* 0x000fe40000000f00 */
[----:B------:R-:W-:Y:S02]  /*e170*/  LOP3.LUT R28, R33, 0x380, RZ, 0xc0, !PT ;  /* 0x00000380211c7812 */ /* 0x000fe400078ec0ff */
[----:B------:R-:W-:-:S02]  /*e180*/  MOV R86, R86 ;  /* 0x0000005600567202 */ /* 0x000fc40000000f00 */
[----:B------:R-:W-:Y:S02]  /*e190*/  MOV R82, R82 ;  /* 0x0000005200527202 */ /* 0x000fe40000000f00 */
[----:B------:R-:W-:Y:S02]  /*e1a0*/  LOP3.LUT R31, R32, 0x380, RZ, 0xc0, !PT ;  /* 0x00000380201f7812 */ /* 0x000fe400078ec0ff */
[----:B------:R-:W-:Y:S02]  /*e1b0*/  LOP3.LUT R30, R41, 0x380, RZ, 0xc0, !PT ;  /* 0x00000380291e7812 */ /* 0x000fe400078ec0ff */
[----:B------:R-:W-:Y:S02]  /*e1c0*/  SHF.R.U64 R28, R28, 0x3, RZ ;  /* 0x000000031c1c7819 */ /* 0x000fe400000012ff */
[----:B------:R-:W-:Y:S01]  /*e1d0*/  SHF.R.U64 R31, R31, 0x3, RZ ;  /* 0x000000031f1f7819 */ /* 0x000fe200000012ff */
[----:B0-----:R-:W-:Y:S01]  /*e1e0*/  @P1 IMAD.HI.U32 R4, R55, R26, RZ ;  /* 0x0000001a37041227 */ /* 0x001fe200078e00ff */
[----:B------:R-:W-:-:S02]  /*e1f0*/  F2FP.BF16.F32.PACK_AB R5, R148, R143 ;  /* 0x0000008f9405723e */ /* 0x000fc400000010ff */
[----:B------:R-:W-:Y:S02]  /*e200*/  F2FP.BF16.F32.PACK_AB R6, R25, R0 ;  /* 0x000000001906723e */ /* 0x000fe400000010ff */
[----:B-1----:R-:W-:Y:S02]  /*e210*/  @P1 SHF.R.U32.HI R50, RZ, R27, R4 ;  /* 0x0000001bff321219 */ /* 0x002fe40000011604 */
[----:B------:R-:W-:Y:S02]  /*e220*/  F2FP.BF16.F32.PACK_AB R4, R120, R9 ;  /* 0x000000097804723e */ /* 0x000fe400000010ff */
[----:B------:R-:W-:Y:S01]  /*e230*/  F2FP.BF16.F32.PACK_AB R7, R149, R142 ;  /* 0x0000008e9507723e */ /* 0x000fe200000010ff */
[----:B------:R-:W-:Y:S01]  /*e240*/  IMAD.MOV R51, RZ, RZ, -R50 ;  /* 0x000000ffff337224 */ /* 0x000fe200078e0a32 */
[----:B------:R-:W-:Y:S02]  /*e250*/  F2FP.BF16.F32.PACK_AB R9, R146, R141 ;  /* 0x0000008d9209723e */ /* 0x000fe400000010ff */
[----:B------:R-:W-:Y:S01]  /*e260*/  SHF.R.U64 R30, R30, 0x3, RZ ;  /* 0x000000031e1e7819 */ /* 0x000fe200000012ff */
[----:B------:R-:W-:Y:S01]  /*e270*/  STSM.16.M88.4 [R66], R4 ;  /* 0x0000000442007844 */ /* 0x000fe20000000200 */
[----:B------:R-:W-:Y:S01]  /*e280*/  IMAD R51, R52, R51, R55 ;  /* 0x0000003334337224 */ /* 0x000fe200078e0237 */
[----:B------:R-:W-:-:S02]  /*e290*/  LOP3.LUT R28, R28, R33, RZ, 0x3c, !PT ;  /* 0x000000211c1c7212 */ /* 0x000fc400078e3cff */
[----:B------:R0:W-:Y:S01]  /*e2a0*/  STSM.16.M88.4 [R86], R8 ;  /* 0x0000000856007844 */ /* 0x0001e20000000200 */
[----:B------:R-:W-:Y:S02]  /*e2b0*/  IADD3 R33, P3, R48, 0x7000, RZ ;  /* 0x0000700030217810 */ /* 0x000fe40007f7e0ff */
[----:B------:R-:W-:Y:S01]  /*e2c0*/  SHF.R.S32.HI R0, RZ, 0x1f, R51 ;  /* 0x0000001fff007819 */ /* 0x000fe20000011433 */
[----:B------:R1:W-:Y:S01]  /*e2d0*/  STSM.16.M88.4 [R82], R12 ;  /* 0x0000000c52007844 */ /* 0x0003e20000000200 */
[----:B------:R-:W-:Y:S02]  /*e2e0*/  LOP3.LUT R70, R31, R32, RZ, 0x3c, !PT ;  /* 0x000000201f467212 */ /* 0x000fe400078e3cff */
[----:B------:R-:W-:Y:S02]  /*e2f0*/  LOP3.LUT R74, R30, R41, RZ, 0x3c, !PT ;  /* 0x000000291e4a7212 */ /* 0x000fe400078e3cff */
[----:B------:R-:W-:Y:S02]  /*e300*/  IADD3 R31, P2, R48, 0x6000, RZ ;  /* 0x00006000301f7810 */ /* 0x000fe40007f5e0ff */
[----:B------:R-:W-:-:S02]  /*e310*/  LOP3.LUT R32, R33, 0x380, RZ, 0xc0, !PT ;  /* 0x0000038021207812 */ /* 0x000fc400078ec0ff */
[----:B------:R-:W-:Y:S02]  /*e320*/  MOV R78, R78 ;  /* 0x0000004e004e7202 */ /* 0x000fe40000000f00 */
[----:B------:R-:W-:Y:S01]  /*e330*/  F2FP.BF16.F32.PACK_AB R25, R137, R134 ;  /* 0x000000868919723e */ /* 0x000fe200000010ff */
[----:B0-----:R-:W-:Y:S01]  /*e340*/  IMAD.U32 R9, RZ, RZ, UR5 ;  /* 0x00000005ff097e24 */ /* 0x001fe2000f8e00ff */
[----:B------:R-:W-:Y:S01]  /*e350*/  SHF.R.S32.HI R8, RZ, 0x1f, R50 ;  /* 0x0000001fff087819 */ /* 0x000fe20000011432 */
[----:B------:R-:W-:Y:S01]  /*e360*/  ULDC UR5, c[0x0][0xa88] ;  /* 0x0002a20000057ab9 */ /* 0x000fe20000000800 */
[----:B------:R-:W-:Y:S01]  /*e370*/  F2FP.BF16.F32.PACK_AB R26, R61, R60 ;  /* 0x0000003c3d1a723e */ /* 0x000fe200000010ff */
[----:B-1----:R-:W-:Y:S01]  /*e380*/  VIADD R15, R199, UR39 ;  /* 0x00000027c70f7c36 */ /* 0x002fe20008000000 */
[----:B------:R-:W-:Y:S02]  /*e390*/  IADD3 R12, P0, R50, UR6, RZ ;  /* 0x00000006320c7c10 */ /* 0x000fe4000ff1e0ff */
[----:B------:R-:W-:-:S02]  /*e3a0*/  F2FP.BF16.F32.PACK_AB R27, R136, R133 ;  /* 0x00000085881b723e */ /* 0x000fc400000010ff */
[----:B------:R-:W-:Y:S01]  /*e3b0*/  IADD3.X R13, R8, UR7, R9, P0, !PT ;  /* 0x00000007080d7c10 */ /* 0x000fe200087fe409 */
[----:B------:R-:W-:Y:S01]  /*e3c0*/  ULDC.64 UR6, c[0x0][0xb88] ;  /* 0x0002e20000067ab9 */ /* 0x000fe20000000a00 */
[----:B------:R-:W-:Y:S01]  /*e3d0*/  LOP3.LUT R30, R31, 0x380, RZ, 0xc0, !PT ;  /* 0x000003801f1e7812 */ /* 0x000fe200078ec0ff */
[----:B------:R-:W-:Y:S01]  /*e3e0*/  IMAD R0, R0, UR6, RZ ;  /* 0x0000000600007c24 */ /* 0x000fe2000f8e02ff */
[----:B------:R-:W-:Y:S01]  /*e3f0*/  MOV R74, R74 ;  /* 0x0000004a004a7202 */ /* 0x000fe20000000f00 */
[----:B------:R-:W-:Y:S01]  /*e400*/  IMAD.WIDE.U32 R12, R51, UR6, R12 ;  /* 0x00000006330c7c25 */ /* 0x000fe2000f8e000c */
[----:B------:R-:W-:Y:S01]  /*e410*/  F2FP.BF16.F32.PACK_AB R4, R65, R64 ;  /* 0x000000404104723e */ /* 0x000fe200000010ff */
[----:B------:R0:W-:Y:S01]  /*e420*/  STSM.16.M88.4 [R78], R24 ;  /* 0x000000184e007844 */ /* 0x0001e20000000200 */
[----:B------:R-:W-:Y:S01]  /*e430*/  F2FP.BF16.F32.PACK_AB R5, R135, R132 ;  /* 0x000000848705723e */ /* 0x000fe200000010ff */
[----:B------:R-:W-:Y:S01]  /*e440*/  IMAD R51, R51, UR7, R0 ;  /* 0x0000000733337c24 */ /* 0x000fe2000f8e0200 */
[----:B------:R-:W-:Y:S01]  /*e450*/  F2FP.BF16.F32.PACK_AB R6, R69, R68 ;  /* 0x000000444506723e */ /* 0x000fe200000010ff */
[----:B------:R-:W-:Y:S01]  /*e460*/  ULDC.64 UR6, c[0x0][0xb50] ;  /* 0x0002d40000067ab9 */ /* 0x000fe20000000a00 */
[----:B------:R-:W-:Y:S01]  /*e470*/  F2FP.BF16.F32.PACK_AB R7, R131, R130 ;  /* 0x000000828307723e */ /* 0x000fe200000010ff */
[----:B------:R-:W-:Y:S01]  /*e480*/  IMAD R0, R52, UR5, RZ ;  /* 0x0000000534007c24 */ /* 0x000fe2000f8e02ff */
[----:B------:R-:W-:-:S02]  /*e490*/  SHF.R.U64 R32, R32, 0x3, RZ ;  /* 0x0000000320207819 */ /* 0x000fc400000012ff */
[----:B------:R-:W-:Y:S01]  /*e4a0*/  SHF.R.U64 R30, R30, 0x3, RZ ;  /* 0x000000031e1e7819 */ /* 0x000fe200000012ff */
[----:B------:R1:W-:Y:S01]  /*e4b0*/  STSM.16.M88.4 [R74], R4 ;  /* 0x000000044a007844 */ /* 0x0003e20000000200 */
[----:B------:R-:W-:Y:S01]  /*e4c0*/  LOP3.LUT R32, R32, R33, RZ, 0x3c, !PT ;  /* 0x0000002120207212 */ /* 0x000fe200078e3cff */
[--C-:B------:R-:W-:Y:S01]  /*e4d0*/  IMAD.X R33, RZ, RZ, R49.reuse, P3 ;  /* 0x000000ffff217224 */ /* 0x100fe200018e0631 */
[----:B------:R-:W-:Y:S02]  /*e4e0*/  LOP3.LUT P0, RZ, R197, 0x3, RZ, 0xc0, !PT ;  /* 0x00000003c5ff7812 */ /* 0x000fe4000780c0ff */
[----:B------:R-:W-:Y:S01]  /*e4f0*/  LOP3.LUT R30, R30, R31, RZ, 0x3c, !PT ;  /* 0x0000001f1e1e7212 */ /* 0x000fe200078e3cff */
[----:B------:R-:W-:Y:S01]  /*e500*/  IMAD.X R31, RZ, RZ, R49, P2 ;  /* 0x000000ffff1f7224 */ /* 0x000fe200010e0631 */
[----:B0-----:R-:W-:Y:S02]  /*e510*/  LEA R24, P3, R12, UR6, 0x2 ;  /* 0x000000060c187c11 */ /* 0x001fe4000f8610ff */
[----:B------:R-:W-:-:S02]  /*e520*/  ISETP.GE.OR P2, PT, R15, R0, P0 ;  /* 0x000000000f00720c */ /* 0x000fc40000746670 */
[----:B------:R-:W-:Y:S01]  /*e530*/  MOV R70, R70 ;  /* 0x0000004600467202 */ /* 0x000fe20000000f00 */
[----:B------:R-:W-:Y:S01]  /*e540*/  SHFL.IDX PT, R54, R24, RZ, 0x1c1f ;  /* 0x001c1fff18367589 */ /* 0x000fe200000e0000 */
[----:B------:R-:W-:Y:S02]  /*e550*/  F2FP.BF16.F32.PACK_AB R8, R73, R72 ;  /* 0x000000484908723e */ /* 0x000fe400000010ff */
[----:B------:R-:W-:Y:S01]  /*e560*/  F2FP.BF16.F32.PACK_AB R9, R128, R127 ;  /* 0x0000007f8009723e */ /* 0x000fe200000010ff */
[----:B-1----:R-:W-:Y:S01]  /*e570*/  VIADD R5, R15, 0x8 ;  /* 0x000000080f057836 */ /* 0x002fe20000000000 */
[----:B------:R-:W-:Y:S01]  /*e580*/  F2FP.BF16.F32.PACK_AB R10, R77, R76 ;  /* 0x0000004c4d0a723e */ /* 0x000fe200000010ff */
[----:B------:R-:W-:Y:S01]  /*e590*/  IMAD.IADD R7, R13, 0x1, R51 ;  /* 0x000000010d077824 */ /* 0x000fe200078e0233 */
[----:B------:R-:W-:Y:S01]  /*e5a0*/  F2FP.BF16.F32.PACK_AB R11, R129, R126 ;  /* 0x0000007e810b723e */ /* 0x000fe200000010ff */
[----:B------:R-:W-:Y:S01]  /*e5b0*/  SHFL.IDX PT, R64, R24, 0x1, 0x1c1f ;  /* 0x003c1f0018407f89 */ /* 0x000fe200000e0000 */
[----:B------:R-:W-:-:S02]  /*e5c0*/  ISETP.GE.OR P0, PT, R5, R0, P0 ;  /* 0x000000000500720c */ /* 0x000fc40000706670 */
[----:B------:R-:W-:Y:S01]  /*e5d0*/  LEA.HI.X R25, R12, UR7, R7, 0x2, P3 ;  /* 0x000000070c197c11 */ /* 0x000fe200098f1407 */
[----:B------:R-:W-:Y:S01]  /*e5e0*/  STSM.16.M88.4 [R70], R8 ;  /* 0x0000000846007844 */ /* 0x000fe20000000200 */
[----:B------:R-:W-:Y:S02]  /*e5f0*/  MOV R62, R62 ;  /* 0x0000003e003e7202 */ /* 0x000fe40000000f00 */
[----:B------:R-:W-:Y:S01]  /*e600*/  F2FP.BF16.F32.PACK_AB R4, R81, R80 ;  /* 0x000000505104723e */ /* 0x000fe200000010ff */
[----:B------:R-:W0:Y:S01]  /*e610*/  SHFL.IDX PT, R55, R25, RZ, 0x1c1f ;  /* 0x001c1fff19377589 */ /* 0x000e2200000e0000 */
[----:B------:R-:W-:Y:S02]  /*e620*/  F2FP.BF16.F32.PACK_AB R5, R124, R123 ;  /* 0x0000007b7c05723e */ /* 0x000fe400000010ff */
[----:B------:R-:W-:Y:S01]  /*e630*/  F2FP.BF16.F32.PACK_AB R6, R85, R84 ;  /* 0x000000545506723e */ /* 0x000fe200000010ff */
[----:B------:R-:W1:Y:S01]  /*e640*/  SHFL.IDX PT, R65, R25, 0x1, 0x1c1f ;  /* 0x003c1f0019417f89 */ /* 0x000e6200000e0000 */
[----:B------:R-:W-:-:S02]  /*e650*/  F2FP.BF16.F32.PACK_AB R7, R125, R122 ;  /* 0x0000007a7d07723e */ /* 0x000fc400000010ff */
[----:B------:R-:W-:Y:S02]  /*e660*/  MOV R58, R58 ;  /* 0x0000003a003a7202 */ /* 0x000fe40000000f00 */
[----:B------:R-:W-:Y:S01]  /*e670*/  F2FP.BF16.F32.PACK_AB R12, R89, R88 ;  /* 0x00000058590c723e */ /* 0x000fe200000010ff */
[----:B------:R-:W-:Y:S01]  /*e680*/  STSM.16.M88.4 [R62], R4 ;  /* 0x000000043e007844 */ /* 0x000fe20000000200 */
        /* <DEDUP_REMOVED lines=8> */
[----:B------:R-:W-:Y:S01]  /*e710*/  F2FP.BF16.F32.PACK_AB R112, R113, R112 ;  /* 0x000000707170723e */ /* 0x000fe200000010ff */
[----:B------:R-:W-:Y:S01]  /*e720*/  STSM.16.M88.4 [R150], R96 ;  /* 0x0000006096007844 */ /* 0x000fe20000000200 */
[----:B------:R-:W-:Y:S02]  /*e730*/  F2FP.BF16.F32.PACK_AB R106, R109, R108 ;  /* 0x0000006c6d6a723e */ /* 0x000fe400000010ff */
[----:B------:R-:W-:-:S02]  /*e740*/  F2FP.BF16.F32.PACK_AB R107, R111, R110 ;  /* 0x0000006e6f6b723e */ /* 0x000fc400000010ff */
        /* <DEDUP_REMOVED lines=8> */
[----:B------:R-:W-:Y:S01]  /*e7d0*/  LOP3.LUT R42, R43, 0x380, RZ, 0xc0, !PT ;  /* 0x000003802b2a7812 */ /* 0x000fe200078ec0ff */
[----:B------:R-:W-:Y:S01]  /*e7e0*/  BAR.SYNC.DEFER_BLOCKING 0x1, 0x100 ;  /* 0x0044000000007b1d */ /* 0x000fe20000010000 */
[----:B------:R-:W-:Y:S02]  /*e7f0*/  SHF.R.U64 R40, R40, 0x3, RZ ;  /* 0x0000000328287819 */ /* 0x000fe400000012ff */
[----:B------:R-:W-:Y:S02]  /*e800*/  SHF.R.U64 R42, R42, 0x3, RZ ;  /* 0x000000032a2a7819 */ /* 0x000fe400000012ff */
[----:B------:R-:W-:Y:S01]  /*e810*/  LOP3.LUT R40, R40, R41, RZ, 0x3c, !PT ;  /* 0x0000002928287212 */ /* 0x000fe200078e3cff */
[--C-:B------:R-:W-:Y:S01]  /*e820*/  IMAD.X R41, RZ, RZ, R49.reuse, P4 ;  /* 0x000000ffff297224 */ /* 0x100fe200020e0631 */
[----:B------:R-:W-:Y:S02]  /*e830*/  IADD3 R45, P6, R48, 0x3000, RZ ;  /* 0x00003000302d7810 */ /* 0x000fe40007fde0ff */
[----:B------:R-:W-:Y:S01]  /*e840*/  LOP3.LUT R42, R42, R43, RZ, 0x3c, !PT ;  /* 0x0000002b2a2a7212 */ /* 0x000fe200078e3cff */
[----:B------:R-:W-:Y:S01]  /*e850*/  IMAD.X R43, RZ, RZ, R49, P5 ;  /* 0x000000ffff2b7224 */ /* 0x000fe200028e0631 */
[----:B------:R-:W-:-:S02]  /*e860*/  LOP3.LUT R44, R45, 0x380, RZ, 0xc0, !PT ;  /* 0x000003802d2c7812 */ /* 0x000fc400078ec0ff */
[----:B------:R-:W-:Y:S02]  /*e870*/  LOP3.LUT R20, R35, 0x380, RZ, 0xc0, !PT ;  /* 0x0000038023147812 */ /* 0x000fe400078ec0ff */
[----:B------:R-:W-:Y:S02]  /*e880*/  IADD3 R37, P5, R48, 0x9000, RZ ;  /* 0x0000900030257810 */ /* 0x000fe40007fbe0ff */
[----:B------:R-:W-:Y:S01]  /*e890*/  SHF.R.U64 R44, R44, 0x3, RZ ;  /* 0x000000032c2c7819 */ /* 0x000fe200000012ff */
[----:B------:R-:W-:Y:S01]  /*e8a0*/  UIMAD UR5, UR10, UR8, URZ ;  /* 0x000000080a0572a4 */ /* 0x000fe2000f8e023f */
[----:B------:R-:W-:Y:S02]  /*e8b0*/  SHF.R.U64 R20, R20, 0x3, RZ ;  /* 0x0000000314147819 */ /* 0x000fe400000012ff */
[----:B------:R-:W-:Y:S02]  /*e8c0*/  LOP3.LUT R36, R37, 0x380, RZ, 0xc0, !PT ;  /* 0x0000038025247812 */ /* 0x000fe400078ec0ff */
[----:B------:R-:W-:Y:S01]  /*e8d0*/  LOP3.LUT R44, R44, R45, RZ, 0x3c, !PT ;  /* 0x0000002d2c2c7212 */ /* 0x000fe200078e3cff */
[----:B0-----:R0:W-:Y:S01]  /*e8e0*/  @!P2 ST.E desc[UR14][R54.64], R3 ;  /* 0x000000033600a985 */ /* 0x0011e2000c10190e */
[----:B------:R-:W-:Y:S01]  /*e8f0*/  LOP3.LUT R20, R20, R35, RZ, 0x3c, !PT ;  /* 0x0000002314147212 */ /* 0x000fe200078e3cff */
[----:B------:R-:W-:Y:S01]  /*e900*/  IMAD.X R45, RZ, RZ, R49, P6 ;  /* 0x000000ffff2d7224 */ /* 0x000fe200030e0631 */
[----:B------:R-:W-:Y:S01]  /*e910*/  SHF.R.U64 R36, R36, 0x3, RZ ;  /* 0x0000000324247819 */ /* 0x000fe200000012ff */
[----:B-1----:R1:W-:Y:S01]  /*e920*/  @!P0 ST.E desc[UR14][R64.64], R2 ;  /* 0x0000000240008985 */ /* 0x0023e2000c10190e */
[C---:B------:R-:W-:Y:S01]  /*e930*/  IADD3 R35, P4, R48.reuse, 0x8000, RZ ;  /* 0x0000800030237810 */ /* 0x040fe20007f9e0ff */
[----:B------:R-:W-:Y:S01]  /*e940*/  UIMAD.WIDE.U32 UR6, UR11, UR8, URZ ;  /* 0x000000080b0672a5 */ /* 0x000fe2000f8e003f */
[----:B------:R-:W-:Y:S01]  /*e950*/  IADD3 R39, P6, R48, 0xa000, RZ ;  /* 0x0000a00030277810 */ /* 0x000fe20007fde0ff */
[----:B------:R2:W5:Y:S01]  /*e960*/  LD.E.128 R24, desc[UR14][R40.64] ;  /* 0x0000000e28187980 */ /* 0x000562000c101d00 */
[----:B------:R-:W-:Y:S01]  /*e970*/  UIMAD UR5, UR11, UR9, UR5 ;  /* 0x000000090b0572a4 */ /* 0x000fe2000f8e0205 */
[----:B------:R-:W-:Y:S01]  /*e980*/  LOP3.LUT R36, R36, R37, RZ, 0x3c, !PT ;  /* 0x0000002524247212 */ /* 0x000fe200078e3cff */
[----:B0-----:R-:W0:Y:S01]  /*e990*/  @P1 LDC R3, c[0x0][0xbec] ;  /* 0x0002fb00ff031b82 */ /* 0x001e220000000800 */
[----:B------:R3:W5:Y:S01]  /*e9a0*/  LD.E.128 R60, desc[UR14][R28.64] ;  /* 0x0000000e1c3c7980 */ /* 0x000762000c101d00 */
[----:B------:R-:W-:Y:S01]  /*e9b0*/  ULDC.64 UR10, c[0x0][0xaf0] ;  /* 0x0002bc00000a7ab9 */ /* 0x000fe20000000a00 */
[----:B------:R-:W-:Y:S01]  /*e9c0*/  LOP3.LUT R34, R35, 0x380, RZ, 0xc0, !PT ;  /* 0x0000038023227812 */ /* 0x000fe200078ec0ff */
[----:B-1----:R-:W-:Y:S01]  /*e9d0*/  IMAD R2, R192, 0x20, R195 ;  /* 0x00000020c0027824 */ /* 0x002fe200078e02c3 */
[----:B------:R-:W-:Y:S01]  /*e9e0*/  LOP3.LUT R38, R39, 0x380, RZ, 0xc0, !PT ;  /* 0x0000038027267812 */ /* 0x000fe200078ec0ff */
[----:B------:R1:W5:Y:S01]  /*e9f0*/  LD.E.128 R68, desc[UR14][R20.64] ;  /* 0x0000000e14447980 */ /* 0x000362000c101d00 */
[----:B------:R-:W-:Y:S01]  /*ea00*/  LOP3.LUT R37, R48, 0x380, RZ, 0xc0, !PT ;  /* 0x0000038030257812 */ /* 0x000fe200078ec0ff */
[----:B--2---:R-:W2:Y:S01]  /*ea10*/  @P1 LDC R41, c[0x0][0xbf0] ;  /* 0x0002fc00ff291b82 */ /* 0x004ea20000000800 */
[----:B------:R-:W-:Y:S01]  /*ea20*/  UIMAD UR8, UR12, UR10, URZ ;  /* 0x0000000a0c0872a4 */ /* 0x000fe2000f8e023f */
[----:B------:R-:W-:Y:S01]  /*ea30*/  SHF.R.U64 R34, R34, 0x3, RZ ;  /* 0x0000000322227819 */ /* 0x000fe200000012ff */
[----:B---3--:R-:W-:Y:S01]  /*ea40*/  VIADD R28, R2, UR39 ;  /* 0x00000027021c7c36 */ /* 0x008fe20008000000 */
[----:B------:R-:W-:Y:S01]  /*ea50*/  UIADD3 UR7, UR7, UR5, URZ ;  /* 0x0000000507077290 */ /* 0x000fe2000fffe03f */
[----:B------:R-:W-:Y:S01]  /*ea60*/  SHF.R.U64 R38, R38, 0x3, RZ ;  /* 0x0000000326267819 */ /* 0x000fe200000012ff */
[----:B------:R-:W-:Y:S01]  /*ea70*/  UIMAD UR5, UR13, UR11, UR8 ;  /* 0x0000000b0d0572a4 */ /* 0x000fe2000f8e0208 */
[----:B------:R-:W-:Y:S01]  /*ea80*/  SHF.R.U64 R37, R37, 0x3, RZ ;  /* 0x0000000325257819 */ /* 0x000fe200000012ff */
[----:B-1----:R-:W-:Y:S01]  /*ea90*/  IMAD.MOV.U32 R21, RZ, RZ, R28 ;  /* 0x000000ffff157224 */ /* 0x002fe200078e001c */
[----:B------:R-:W-:Y:S01]  /*eaa0*/  UIMAD.WIDE.U32 UR6, UR13, UR10, UR6 ;  /* 0x0000000a0d0672a5 */ /* 0x000fe2000f8e0006 */
[----:B------:R-:W-:Y:S01]  /*eab0*/  LOP3.LUT R34, R34, R35, RZ, 0x3c, !PT ;  /* 0x0000002322227212 */ /* 0x000fe200078e3cff */
[--C-:B------:R-:W-:Y:S01]  /*eac0*/  IMAD.X R35, RZ, RZ, R49.reuse, P4 ;  /* 0x000000ffff237224 */ /* 0x100fe200020e0631 */
[----:B------:R-:W-:Y:S01]  /*ead0*/  LOP3.LUT R38, R38, R39, RZ, 0x3c, !PT ;  /* 0x0000002726267212 */ /* 0x000fe200078e3cff */
[----:B------:R-:W5:Y:S01]  /*eae0*/  LD.E.128 R8, desc[UR14][R42.64] ;  /* 0x0000000e2a087980 */ /* 0x000f62000c101d00 */
[----:B------:R-:W-:Y:S01]  /*eaf0*/  LOP3.LUT R48, R37, R48, RZ, 0x3c, !PT ;  /* 0x0000003025307212 */ /* 0x000fe200078e3cff */
[----:B0-----:R-:W-:Y:S01]  /*eb00*/  @P1 IMAD.HI.U32 R2, R28, R3, RZ ;  /* 0x000000031c021227 */ /* 0x001fe200078e00ff */
[----:B------:R-:W-:Y:S01]  /*eb10*/  UIADD3 UR5, UR7, UR5, URZ ;  /* 0x0000000507057290 */ /* 0x000fe2000fffe03f */
[----:B------:R-:W5:Y:S01]  /*eb20*/  LD.E.128 R4, desc[UR14][R44.64] ;  /* 0x0000000e2c047980 */ /* 0x000f62000c101d00 */
[----:B------:R-:W-:Y:S01]  /*eb30*/  ULDC.64 UR8, c[0x0][0xae0] ;  /* 0x0002b80000087ab9 */ /* 0x000fe20000000a00 */
[----:B------:R-:W-:-:S02]  /*eb40*/  IMAD.X R37, RZ, RZ, R49, P5 ;  /* 0x000000ffff257224 */ /* 0x000fc400028e0631 */
[----:B------:R-:W-:Y:S01]  /*eb50*/  IMAD.X R39, RZ, RZ, R49, P6 ;  /* 0x000000ffff277224 */ /* 0x000fe200030e0631 */
[----:B------:R0:W5:Y:S01]  /*eb60*/  LD.E.128 R56, desc[UR14][R30.64] ;  /* 0x0000000e1e387980 */ /* 0x000162000c101d00 */
[----:B--2---:R-:W-:Y:S01]  /*eb70*/  @P1 SHF.R.U32.HI R21, RZ, R41, R2 ;  /* 0x00000029ff151219 */ /* 0x004fe20000011602 */
[----:B------:R-:W-:Y:S02]  /*eb80*/  IMAD.U32 R3, RZ, RZ, UR7 ;  /* 0x00000007ff037e24 */ /* 0x000fe4000f8e00ff */
[----:B------:R-:W5:Y:S01]  /*eb90*/  LD.E.128 R48, desc[UR14][R48.64] ;  /* 0x0000000e30307980 */ /* 0x000f62000c101d00 */
[--C-:B------:R-:W-:Y:S01]  /*eba0*/  SHF.R.S32.HI R20, RZ, 0x1f, R21.reuse ;  /* 0x0000001fff147819 */ /* 0x100fe20000011415 */
[----:B------:R-:W-:Y:S02]  /*ebb0*/  IMAD.MOV R29, RZ, RZ, -R21 ;  /* 0x000000ffff1d7224 */ /* 0x000fe400078e0a15 */
[----:B------:R1:W5:Y:S02]  /*ebc0*/  LD.E.128 R12, desc[UR14][R32.64] ;  /* 0x0000000e200c7980 */ /* 0x000364000c101d00 */
[----:B------:R-:W-:-:S02]  /*ebd0*/  IMAD R20, R20, UR8, RZ ;  /* 0x0000000814147c24 */ /* 0x000fc4000f8e02ff */
[----:B------:R-:W-:Y:S01]  /*ebe0*/  IMAD R29, R52, R29, R28 ;  /* 0x0000001d341d7224 */ /* 0x000fe200078e021c */
[----:B------:R2:W5:Y:S01]  /*ebf0*/  LD.E.128 R80, desc[UR14][R34.64] ;  /* 0x0000000e22507980 */ /* 0x000562000c101d00 */
[----:B------:R-:W-:Y:S01]  /*ec00*/  IMAD.U32 R2, RZ, RZ, UR6 ;  /* 0x00000006ff027e24 */ /* 0x000fe2000f8e00ff */
[----:B------:R-:W-:Y:S01]  /*ec10*/  ULDC.64 UR6, c[0x0][0xad8] ;  /* 0x0002b60000067ab9 */ /* 0x000fe20000000a00 */
[----:B------:R-:W-:Y:S01]  /*ec20*/  IMAD.U32 R3, RZ, RZ, UR5 ;  /* 0x00000005ff037e24 */ /* 0x000fe2000f8e00ff */
[----:B------:R2:W5:Y:S01]  /*ec30*/  LD.E.128 R76, desc[UR14][R36.64] ;  /* 0x0000000e244c7980 */ /* 0x000562000c101d00 */
[----:B0-----:R-:W-:-:S03]  /*ec40*/  IMAD R31, R21, UR9, R20 ;  /* 0x00000009151f7c24 */ /* 0x001fc6000f8e0214 */
[----:B------:R2:W5:Y:S01]  /*ec50*/  LD.E.128 R72, desc[UR14][R38.64] ;  /* 0x0000000e26487980 */ /* 0x000562000c101d00 */
[----:B------:R-:W-:-:S03]  /*ec60*/  SHF.R.S32.HI R20, RZ, 0x1f, R29 ;  /* 0x0000001fff147819 */ /* 0x000fc6000001141d */
[----:B------:R2:W5:Y:S01]  /*ec70*/  LD.E.128 R64, desc[UR14][R46.64] ;  /* 0x0000000e2e407980 */ /* 0x000562000c101d00 */
[----:B------:R-:W-:Y:S01]  /*ec80*/  IMAD.WIDE.U32 R2, R21, UR8, R2 ;  /* 0x0000000815027c25 */ /* 0x000fe2000f8e0002 */
        /* <DEDUP_REMOVED lines=8> */
[----:B-1----:R-:W-:Y:S02]  /*ed10*/  VIADD R33, R195, UR39 ;  /* 0x00000027c3217c36 */ /* 0x002fe40008000000 */
        /* <DEDUP_REMOVED lines=13> */
[----:B------:R2:W1:Y:S01]  /*edf0*/  SHFL.IDX PT, R28, R30, RZ, 0x181f ;  /* 0x00181fff1e1c7589 */ /* 0x00046200000e0000 */
        /* <DEDUP_REMOVED lines=8> */
[----:B------:R-:W-:-:S09]  /*ee80*/  ISETP.GE.AND P2, PT, R23, UR5, PT ;  /* 0x0000000517007c0c */ /* 0x000fd2000bf46270 */
[CC--:B-1----:R-:W-:Y:S02]  /*ee90*/  @!P4 LEA R2, P6, R19.reuse, R28.reuse, 0x1 ;  /* 0x0000001c1302c211 */ /* 0x0c2fe400078c08ff */
[C---:B------:R-:W-:Y:S02]  /*eea0*/  @!P3 LEA R20, P5, R22.reuse, R28, 0x1 ;  /* 0x0000001c1614b211 */ /* 0x040fe400078a08ff */
[----:B0-----:R-:W-:Y:S02]  /*eeb0*/  @!P4 LEA.HI.X R3, R19, R16, R204, 0x1, P6 ;  /* 0x000000101303c211 */ /* 0x001fe400030f0ccc */
[C---:B------:R-:W-:Y:S02]  /*eec0*/  @!P2 LEA R28, P6, R23.reuse, R28, 0x1 ;  /* 0x0000001c171ca211 */ /* 0x040fe400078c08ff */
[-C--:B------:R-:W-:Y:S01]  /*eed0*/  @!P3 LEA.HI.X R21, R22, R16.reuse, R203, 0x1, P5 ;  /* 0x000000101615b211 */ /* 0x080fe200028f0ccb */
[----:B-----5:R3:W-:Y:S01]  /*eee0*/  @!P4 ST.E.128 desc[UR6][R2.64], R48 ;  /* 0x000000300200c985 */ /* 0x0207e2000c101d06 */
[----:B------:R-:W-:-:S03]  /*eef0*/  @!P2 LEA.HI.X R29, R23, R16, R202, 0x1, P6 ;  /* 0x00000010171da211 */ /* 0x000fc600030f0cca */
[----:B------:R3:W-:Y:S04]  /*ef00*/  @!P3 ST.E.128 desc[UR6][R20.64], R68 ;  /* 0x000000441400b985 */ /* 0x0007e8000c101d06 */
[----:B------:R3:W-:Y:S02]  /*ef10*/  @!P2 ST.E.128 desc[UR6][R28.64], R80 ;  /* 0x000000501c00a985 */ /* 0x0007e4000c101d06 */
.L_x_4622:
[----:B------:R-:W-:Y:S05]  /*ef20*/  BSYNC B1 ;  /* 0x0000000000017941 */ /* 0x000fea0003800000 */
.L_x_4621:
[----:B0-----:R0:W4:Y:S01]  /*ef30*/  SHFL.IDX PT, R16, R31, 0x1, 0x181f ;  /* 0x00381f001f107f89 */ /* 0x00112200000e0000 */
[----:B------:R-:W-:Y:S03]  /*ef40*/  BSSY B1, `(.L_x_4623) ;  /* 0x0000011000017945 */ /* 0x000fe60003800000 */
[----:B-1-3--:R0:W1:Y:S01]  /*ef50*/  SHFL.IDX PT, R28, R30, 0x1, 0x181f ;  /* 0x00381f001e1c7f89 */ /* 0x00a06200000e0000 */
[----:B------:R-:W-:Y:S05]  /*ef60*/  @P1 BRA `(.L_x_4624) ;  /* 0x0000000000381947 */ /* 0x000fea0003800000 */
[----:B------:R-:W-:Y:S01]  /*ef70*/  ULDC UR5, c[0x0][0xac8] ;  /* 0x0002b20000057ab9 */ /* 0x000fe20000000800 */
[----:B------:R-:W-:Y:S01]  /*ef80*/  ULDC.64 UR6, c[0x0][0x208] ;  /* 0x0000820000067ab9 */ /* 0x000fe20000000a00 */
[----:B------:R-:W-:Y:S02]  /*ef90*/  ISETP.GE.AND P4, PT, R19, UR5, PT ;  /* 0x0000000513007c0c */ /* 0x000fe4000bf86270 */
[----:B------:R-:W-:Y:S02]  /*efa0*/  ISETP.GE.AND P5, PT, R22, UR5, PT ;  /* 0x0000000516007c0c */ /* 0x000fe4000bfa6270 */
[----:B------:R-:W-:-:S09]  /*efb0*/  ISETP.GE.AND P6, PT, R23, UR5, PT ;  /* 0x0000000517007c0c */ /* 0x000fd2000bfc6270 */
[-C--:B-1----:R-:W-:Y:S02]  /*efc0*/  @!P4 LEA R2, P1, R19, R28.reuse, 0x1 ;  /* 0x0000001c1302c211 */ /* 0x082fe400078208ff */
[CC--:B------:R-:W-:Y:S02]  /*efd0*/  @!P5 LEA R20, P2, R22.reuse, R28.reuse, 0x1 ;  /* 0x0000001c1614d211 */ /* 0x0c0fe400078408ff */
[----:B------:R-:W-:Y:S02]  /*efe0*/  @!P6 LEA R28, P3, R23, R28, 0x1 ;  /* 0x0000001c171ce211 */ /* 0x000fe400078608ff */
[-C--:B----4-:R-:W-:Y:S02]  /*eff0*/  @!P4 LEA.HI.X R3, R19, R16.reuse, R204, 0x1, P1 ;  /* 0x000000101303c211 */ /* 0x090fe400008f0ccc */
[-C--:B------:R-:W-:Y:S02]  /*f000*/  @!P5 LEA.HI.X R21, R22, R16.reuse, R203, 0x1, P2 ;  /* 0x000000101615d211 */ /* 0x080fe400010f0ccb */
[----:B------:R-:W-:Y:S01]  /*f010*/  @!P6 LEA.HI.X R29, R23, R16, R202, 0x1, P3 ;  /* 0x00000010171de211 */ /* 0x000fe200018f0cca */
[----:B-----5:R3:W-:Y:S04]  /*f020*/  @!P4 ST.E.128 desc[UR6][R2.64], R24 ;  /* 0x000000180200c985 */ /* 0x0207e8000c101d06 */
[----:B------:R3:W-:Y:S04]  /*f030*/  @!P5 ST.E.128 desc[UR6][R20.64], R60 ;  /* 0x0000003c1400d985 */ /* 0x0007e8000c101d06 */
[----:B------:R3:W-:Y:S02]  /*f040*/  @!P6 ST.E.128 desc[UR6][R28.64], R76 ;  /* 0x0000004c1c00e985 */ /* 0x0007e4000c101d06 */
.L_x_4624:
[----:B------:R-:W-:Y:S05]  /*f050*/  BSYNC B1 ;  /* 0x0000000000017941 */ /* 0x000fea0003800000 */
.L_x_4623:
        /* <DEDUP_REMOVED lines=8> */
[----:B------:R-:W-:-:S09]  /*f0e0*/  ISETP.GE.AND P5, PT, R23, UR5, PT ;  /* 0x0000000517007c0c */ /* 0x000fd2000bfa6270 */
[-C--:B---3--:R-:W-:Y:S02]  /*f0f0*/  @!P3 LEA R2, P0, R19, R24.reuse, 0x1 ;  /* 0x000000181302b211 */ /* 0x088fe400078008ff */
[CC--:B------:R-:W-:Y:S02]  /*f100*/  @!P4 LEA R20, P1, R22.reuse, R24.reuse, 0x1 ;  /* 0x000000181614c211 */ /* 0x0c0fe400078208ff */
[----:B------:R-:W-:Y:S02]  /*f110*/  @!P5 LEA R24, P2, R23, R24, 0x1 ;  /* 0x000000181718d211 */ /* 0x000fe400078408ff */
[-C--:B0-----:R-:W-:Y:S02]  /*f120*/  @!P3 LEA.HI.X R3, R19, R16.reuse, R204, 0x1, P0 ;  /* 0x000000101303b211 */ /* 0x081fe400000f0ccc */
[-C--:B------:R-:W-:Y:S02]  /*f130*/  @!P4 LEA.HI.X R21, R22, R16.reuse, R203, 0x1, P1 ;  /* 0x000000101615c211 */ /* 0x080fe400008f0ccb */
[----:B------:R-:W-:Y:S01]  /*f140*/  @!P5 LEA.HI.X R25, R23, R16, R202, 0x1, P2 ;  /* 0x000000101719d211 */ /* 0x000fe200010f0cca */
[----:B------:R0:W-:Y:S04]  /*f150*/  @!P3 ST.E.128 desc[UR6][R2.64], R8 ;  /* 0x000000080200b985 */ /* 0x0001e8000c101d06 */
[----:B------:R0:W-:Y:S04]  /*f160*/  @!P4 ST.E.128 desc[UR6][R20.64], R56 ;  /* 0x000000381400c985 */ /* 0x0001e8000c101d06 */
[----:B------:R0:W-:Y:S02]  /*f170*/  @!P5 ST.E.128 desc[UR6][R24.64], R72 ;  /* 0x000000481800d985 */ /* 0x0001e4000c101d06 */
.L_x_4626:
[----:B------:R-:W-:Y:S05]  /*f180*/  BSYNC B1 ;  /* 0x0000000000017941 */ /* 0x000fea0003800000 */
.L_x_4625:
[----:B0-----:R-:W-:Y:S01]  /*f190*/  VIADD R3, R33, 0x60 ;  /* 0x0000006021037836 */ /* 0x001fe20000000000 */
[----:B--2-4-:R-:W4:Y:S04]  /*f1a0*/  SHFL.IDX PT, R31, R31, 0x3, 0x181f ;  /* 0x00781f001f1f7f89 */ /* 0x014f2800000e0000 */
[----:B------:R-:W-:Y:S01]  /*f1b0*/  ISETP.GE.AND P0, PT, R3, R0, PT ;  /* 0x000000000300720c */ /* 0x000fe20003f06270 */
[----:B------:R-:W0:-:S12]  /*f1c0*/  SHFL.IDX PT, R30, R30, 0x3, 0x181f ;  /* 0x00781f001e1e7f89 */ /* 0x000e1800000e0000 */
[----:B------:R-:W-:Y:S05]  /*f1d0*/  @P0 BRA `(.L_x_4627) ;  /* 0x0000000c00040947 */ /* 0x000fea0003800000 */
[----:B------:R-:W-:Y:S01]  /*f1e0*/  ULDC UR5, c[0x0][0xac8] ;  /* 0x0002b20000057ab9 */ /* 0x000fe20000000800 */
[----:B------:R-:W-:Y:S01]  /*f1f0*/  ULDC.64 UR6, c[0x0][0x208] ;  /* 0x0000820000067ab9 */ /* 0x000fe20000000a00 */
[----:B------:R-:W-:Y:S02]  /*f200*/  ISETP.GE.AND P2, PT, R19, UR5, PT ;  /* 0x0000000513007c0c */ /* 0x000fe4000bf46270 */
[----:B------:R-:W-:-:S11]  /*f210*/  ISETP.GE.AND P3, PT, R22, UR5, PT ;  /* 0x0000000516007c0c */ /* 0x000fd6000bf66270 */
[CC--:B0-----:R-:W-:Y:S02]  /*f220*/  @!P2 LEA R2, P0, R19.reuse, R30.reuse, 0x1 ;  /* 0x0000001e1302a211 */ /* 0x0c1fe400078008ff */
[C---:B------:R-:W-:Y:S02]  /*f230*/  @!P3 LEA R8, P1, R22.reuse, R30, 0x1 ;  /* 0x0000001e1608b211 */ /* 0x040fe400078208ff */
[-C--:B----4-:R-:W-:Y:S02]  /*f240*/  @!P2 LEA.HI.X R3, R19, R31.reuse, R204, 0x1, P0 ;  /* 0x0000001f1303a211 */ /* 0x090fe400000f0ccc */
[----:B------:R-:W-:Y:S02]  /*f250*/  ISETP.GE.AND P0, PT, R23, UR5, PT ;  /* 0x0000000517007c0c */ /* 0x000fe4000bf06270 */
[----:B------:R-:W-:Y:S01]  /*f260*/  @!P3 LEA.HI.X R9, R22, R31, R203, 0x1, P1 ;  /* 0x0000001f1609b211 */ /* 0x000fe200008f0ccb */
[----:B------:R0:W-:Y:S04]  /*f270*/  @!P2 ST.E.128 desc[UR6][R2.64], R4 ;  /* 0x000000040200a985 */ /* 0x0001e8000c101d06 */
[----:B------:R0:W-:Y:S06]  /*f280*/  @!P3 ST.E.128 desc[UR6][R8.64], R12 ;  /* 0x0000000c0800b985 */ /* 0x0001ec000c101d06 */
[----:B------:R-:W-:Y:S05]  /*f290*/  @P0 BRA `(.L_x_4627) ;  /* 0x0000000800d40947 */ /* 0x000fea0003800000 */
[----:B0-----:R-:W-:Y:S01]  /*f2a0*/  LEA R2, P0, R23, R30, 0x1 ;  /* 0x0000001e17027211 */ /* 0x001fe200078008ff */
[----:B------:R-:W-:-:S03]  /*f2b0*/  ULDC.64 UR6, c[0x0][0x208] ;  /* 0x0000820000067ab9 */ /* 0x000fc60000000a00 */
[----:B------:R-:W-:-:S05]  /*f2c0*/  LEA.HI.X R3, R23, R31, R202, 0x1, P0 ;  /* 0x0000001f17037211 */ /* 0x000fca00000f0cca */
[----:B------:R0:W-:Y:S01]  /*f2d0*/  ST.E.128 desc[UR6][R2.64], R64 ;  /* 0x0000004002007985 */ /* 0x0001e2000c101d06 */
[----:B------:R-:W-:Y:S05]  /*f2e0*/  BRA `(.L_x_4627) ;  /* 0x0000000800c07947 */ /* 0x000fea0003800000 */
.L_x_4620:
        /* <DEDUP_REMOVED lines=55> */
.L_x_4629:
[----:B------:R-:W-:Y:S05]  /*f660*/  BSYNC B1 ;  /* 0x0000000000017941 */ /* 0x000fea0003800000 */
.L_x_4628:
        /* <DEDUP_REMOVED lines=52> */
[----:B------:R-:W-:-:S09]  /*f9b0*/  ISETP.GE.AND P2, PT, R23, UR5, PT ;  /* 0x0000000517007c0c */ /* 0x000fd2000bf46270 */
[CC--:B-1----:R-:W-:Y:S02]  /*f9c0*/  @!P4 LEA R10, P6, R19.reuse, R2.reuse, 0x1 ;  /* 0x00000002130ac211 */ /* 0x0c2fe400078c08ff */
[C---:B------:R-:W-:Y:S02]  /*f9d0*/  @!P3 LEA R12, P5, R22.reuse, R2, 0x1 ;  /* 0x00000002160cb211 */ /* 0x040fe400078a08ff */
[----:B--2---:R-:W-:Y:S02]  /*f9e0*/  @!P4 LEA.HI.X R11, R19, R0, R204, 0x1, P6 ;  /* 0x00000000130bc211 */ /* 0x004fe400030f0ccc */
[C---:B------:R-:W-:Y:S02]  /*f9f0*/  @!P2 LEA R2, P6, R23.reuse, R2, 0x1 ;  /* 0x000000021702a211 */ /* 0x040fe400078c08ff */
[-C--:B------:R-:W-:Y:S01]  /*fa00*/  @!P3 LEA.HI.X R13, R22, R0.reuse, R203, 0x1, P5 ;  /* 0x00000000160db211 */ /* 0x080fe200028f0ccb */
[----:B------:R3:W-:Y:S01]  /*fa10*/  @!P4 ST.E.128 desc[UR6][R10.64], RZ ;  /* 0x000000ff0a00c985 */ /* 0x0007e2000c101d06 */
[----:B------:R-:W-:-:S03]  /*fa20*/  @!P2 LEA.HI.X R3, R23, R0, R202, 0x1, P6 ;  /* 0x000000001703a211 */ /* 0x000fc600030f0cca */
[----:B------:R3:W-:Y:S04]  /*fa30*/  @!P3 ST.E.128 desc[UR6][R12.64], RZ ;  /* 0x000000ff0c00b985 */ /* 0x0007e8000c101d06 */
[----:B------:R3:W-:Y:S02]  /*fa40*/  @!P2 ST.E.128 desc[UR6][R2.64], RZ ;  /* 0x000000ff0200a985 */ /* 0x0007e4000c101d06 */
.L_x_4631:
[----:B------:R-:W-:Y:S05]  /*fa50*/  BSYNC B1 ;  /* 0x0000000000017941 */ /* 0x000fea0003800000 */
.L_x_4630:
        /* <DEDUP_REMOVED lines=15> */
[----:B------:R3:W-:Y:S04]  /*fb50*/  @!P4 ST.E.128 desc[UR6][R10.64], RZ ;  /* 0x000000ff0a00c985 */ /* 0x0007e8000c101d06 */
[----:B------:R3:W-:Y:S04]  /*fb60*/  @!P5 ST.E.128 desc[UR6][R12.64], RZ ;  /* 0x000000ff0c00d985 */ /* 0x0007e8000c101d06 */
[----:B------:R3:W-:Y:S02]  /*fb70*/  @!P6 ST.E.128 desc[UR6][R2.64], RZ ;  /* 0x000000ff0200e985 */ /* 0x0007e4000c101d06 */
.L_x_4633:
[----:B------:R-:W-:Y:S05]  /*fb80*/  BSYNC B1 ;  /* 0x0000000000017941 */ /* 0x000fea0003800000 */
.L_x_4632:
        /* <DEDUP_REMOVED lines=12> */
[-C--:B0-----:R-:W-:Y:S02]  /*fc50*/  @!P3 LEA.HI.X R11, R19, R0.reuse, R204, 0x1, P0 ;  /* 0x00000000130bb211 */ /* 0x081fe400000f0ccc */
[-C--:B------:R-:W-:Y:S02]  /*fc60*/  @!P4 LEA.HI.X R13, R22, R0.reuse, R203, 0x1, P1 ;  /* 0x00000000160dc211 */ /* 0x080fe400008f0ccb */
[----:B------:R-:W-:Y:S01]  /*fc70*/  @!P5 LEA.HI.X R3, R23, R0, R202, 0x1, P2 ;  /* 0x000000001703d211 */ /* 0x000fe200010f0cca */
[----:B------:R3:W-:Y:S04]  /*fc80*/  @!P3 ST.E.128 desc[UR6][R10.64], RZ ;  /* 0x000000ff0a00b985 */ /* 0x0007e8000c101d06 */
[----:B------:R3:W-:Y:S04]  /*fc90*/  @!P4 ST.E.128 desc[UR6][R12.64], RZ ;  /* 0x000000ff0c00c985 */ /* 0x0007e8000c101d06 */
[----:B------:R3:W-:Y:S02]  /*fca0*/  @!P5 ST.E.128 desc[UR6][R2.64], RZ ;  /* 0x000000ff0200d985 */ /* 0x0007e4000c101d06 */
.L_x_4635:
[----:B------:R-:W-:Y:S05]  /*fcb0*/  BSYNC B1 ;  /* 0x0000000000017941 */ /* 0x000fea0003800000 */
.L_x_4634:
        /* <DEDUP_REMOVED lines=9> */
[----:B------:R-:W-:-:S09]  /*fd50*/  ISETP.GE.AND P5, PT, R23, UR5, PT ;  /* 0x0000000517007c0c */ /* 0x000fd2000bfa6270 */
[-C--:B--2---:R-:W-:Y:S02]  /*fd60*/  @!P3 LEA R6, P0, R19, R2.reuse, 0x1 ;  /* 0x000000021306b211 */ /* 0x084fe400078008ff */
        /* <DEDUP_REMOVED lines=8> */
.L_x_4627:
[----:B------:R-:W-:Y:S05]  /*fdf0*/  BSYNC B0 ;  /* 0x0000000000007941 */ /* 0x000fea0003800000 */
.L_x_4619:
[----:B------:R-:W-:Y:S02]  /*fe00*/  ULDC UR5, c[0x0][0xc38] ;  /* 0x00030e0000057ab9 */ /* 0x000fe40000000800 */
[----:B------:R-:W-:-:S06]  /*fe10*/  UISETP.GE.AND UP0, UPT, UR4, UR5, UPT ;  /* 0x000000050400728c */ /* 0x000fcc000bf06270 */
[----:B------:R-:W-:-:S13]  /*fe20*/  PLOP3.LUT P0, PT, PT, PT, UP0, 0x80, 0x0 ;  /* 0x000000000000781c */ /* 0x000fda0003f0f008 */
[----:B------:R-:W-:Y:S05]  /*fe30*/  @!P0 BRA `(.L_x_4636) ;  /* 0xffffff0c00e88947 */ /* 0x000fea000383ffff */
[----:B------:R-:W-:Y:S05]  /*fe40*/  EXIT ;  /* 0x000000000000794d */ /* 0x000fea0003800000 */
.L_x_4538:
[----:B------:R-:W-:-:S08]  /*fe50*/  NOP ;  /* 0x0000000000007918 */ /* 0x000fd00000000000 */
[----:B0-----:R-:W0:-:S00]  /*fe60*/  USETMAXREG.DEALLOC.CTAPOOL 0x18 ;  /* 0x00000018000079c8 */ /* 0x001e0000080e0500 */
[----:B0-----:R-:W2:Y:S01]  /*fe70*/  LDL.LU R2, [R1+0xc] ;  /* 0x00000c0001027983 */ /* 0x001ea20000300800 */
[----:B------:R-:W-:-:S05]  /*fe80*/  LOP3.LUT R0, R0, 0x3, RZ, 0xc0, !PT ;  /* 0x0000000300007812 */ /* 0x000fca00078ec0ff */
[----:B------:R-:W0:Y:S01]  /*fe90*/  S2UR UR6, SR_CTAID.X ;  /* 0x00000000000679c3 */ /* 0x000e220000002500 */
[----:B------:R-:W-:Y:S01]  /*fea0*/  IMAD.MOV.U32 R18, RZ, RZ, RZ ;  /* 0x000000ffff127224 */ /* 0x000fe200078e00ff */
[----:B------:R-:W1:Y:S02]  /*feb0*/  SHFL.IDX PT, R0, R0, RZ, 0x1f ;  /* 0x00001fff00007589 */ /* 0x000e6400000e0000 */
[----:B-1----:R-:W-:-:S04]  /*fec0*/  ISETP.NE.AND P0, PT, R0, RZ, PT ;  /* 0x000000ff0000720c */ /* 0x002fc80003f05270 */
[----:B------:R-:W0:Y:S09]  /*fed0*/  LDC R0, c[0x0][0xc38] ;  /* 0x00030e00ff007b82 */ /* 0x000e320000000800 */
[----:B------:R-:W-:Y:S06]  /*fee0*/  @P0 BAR.ARV 0x4, 0x180 ;  /* 0x0106000000000b1d */ /* 0x000fec0000002000 */
[----:B--2---:R-:W-:-:S04]  /*fef0*/  LOP3.LUT R2, R2, 0xfffffffb, RZ, 0xc0, !PT ;  /* 0xfffffffb02027812 */ /* 0x004fc800078ec0ff */
[----:B------:R-:W-:Y:S02]  /*ff00*/  @P0 LOP3.LUT R2, R2, 0x4, RZ, 0xfc, !PT ;  /* 0x0000000402020812 */ /* 0x000fe400078efcff */
[----:B0-----:R-:W-:Y:S01]  /*ff10*/  ISETP.LE.AND P0, PT, R0, UR6, PT ;  /* 0x0000000600007c0c */ /* 0x001fe2000bf03270 */
[----:B------:R-:W-:Y:S02]  /*ff20*/  IMAD.MOV.U32 R0, RZ, RZ, 0x1 ;  /* 0x00000001ff007424 */ /* 0x000fe400078e00ff */
[----:B------:R0:W-:Y:S04]  /*ff30*/  STL [R1+0xc], R2 ;  /* 0x00000c0201007387 */ /* 0x0001e80000100800 */
[----:B------:R0:W-:Y:S04]  /*ff40*/  STL [R1+0x18], RZ ;  /* 0x000018ff01007387 */ /* 0x0001e80000100800 */
[----:B------:R0:W-:Y:S02]  /*ff50*/  STL [R1+0x4], R0 ;  /* 0x0000040001007387 */ /* 0x0001e40000100800 */
        /* <DEDUP_REMOVED lines=23> */
[----:B------:R-:W-:Y:S04]  /*100d0*/  STL [R1+0x14], R3 ;  /* 0x0000140301007387 */ /* 0x000fe80000100800 */
[----:B------:R-:W-:Y:S04]  /*100e0*/  STL [R1+0x18], RZ ;  /* 0x000018ff01007387 */ /* 0x000fe80000100800 */
[----:B------:R0:W-:Y:S02]  /*100f0*/  STL [R1+0x4], R2 ;  /* 0x0000040201007387 */ /* 0x0001e40000100800 */
[----:B0-----:R-:W-:-:S02]  /*10100*/  LOP3.LUT R2, R0, 0x40, RZ, 0xfc, !PT ;  /* 0x0000004000027812 */ /* 0x001fc400078efcff */
[----:B------:R-:W-:-:S07]  /*10110*/  LOP3.LUT R0, R0, 0x80, RZ, 0xfc, !PT ;  /* 0x0000008000007812 */ /* 0x000fce00078efcff */
.L_x_4737:
        /* <DEDUP_REMOVED lines=23> */
.L_x_4638:
[----:B------:R-:W-:Y:S01]  /*10290*/  ULDC UR9, c[0x0][0xc54] ;  /* 0x0003150000097ab9 */ /* 0x000fe20000000800 */
[----:B------:R-:W-:Y:S01]  /*102a0*/  UMOV UR6, UR8 ;  /* 0x0000000800067c82 */ /* 0x000fe20008000000 */
[----:B------:R-:W-:-:S11]  /*102b0*/  UISETP.NE.AND UP0, UPT, UR9, 0x1, UPT ;  /* 0x000000010900788c */ /* 0x000fd6000bf05270 */
[----:B------:R-:W-:Y:S02]  /*102c0*/  @UP0 ULDC.64 UR10, c[0x0][0xc58] ;  /* 0x00031600000a0ab9 */ /* 0x000fe40000000a00 */
[----:B------:R-:W-:-:S04]  /*102d0*/  UIMAD.WIDE.U32 UR4, UR8, UR10, URZ ;  /* 0x0000000a080472a5 */ /* 0x000fc8000f8e003f */
[----:B------:R-:W-:-:S04]  /*102e0*/  @UP0 USHF.R.U32.HI UR6, URZ, UR11, UR5 ;  /* 0x0000000b3f060299 */ /* 0x000fc80008011605 */
[----:B------:R-:W-:-:S12]  /*102f0*/  UIMAD UR4, UR6, UR9, URZ ;  /* 0x00000009060472a4 */ /* 0x000fd8000f8e023f */
.L_x_4639:
        /* <DEDUP_REMOVED lines=48> */
.L_x_4641:
[----:B------:R-:W-:-:S11]  /*10600*/  UISETP.NE.AND UP0, UPT, UR5, 0x1, UPT ;  /* 0x000000010500788c */ /* 0x000fd6000bf05270 */
[----:B------:R-:W-:Y:S02]  /*10610*/  @UP0 ULDC.64 UR12, c[0x0][0x9e8] ;  /* 0x00027a00000c0ab9 */ /* 0x000fe40000000a00 */
[----:B------:R-:W-:-:S04]  /*10620*/  UIMAD.WIDE.U32 UR8, UR10, UR12, URZ ;  /* 0x0000000c0a0872a5 */ /* 0x000fc8000f8e003f */
[----:B------:R-:W-:-:S12]  /*10630*/  @UP0 USHF.R.U32.HI UR10, URZ, UR13, UR9 ;  /* 0x0000000d3f0a0299 */ /* 0x000fd80008011609 */
.L_x_4642:
[----:B------:R-:W-:-:S04]  /*10640*/  UIMAD UR10, UR10, UR5, UR5 ;  /* 0x000000050a0a72a4 */ /* 0x000fc8000f8e0205 */
[----:B------:R-:W-:-:S04]  /*10650*/  UISETP.LT.AND UP0, UPT, UR4, UR10, UPT ;  /* 0x0000000a0400728c */ /* 0x000fc8000bf01270 */
[----:B------:R-:W-:-:S12]  /*10660*/  USEL UR4, UR4, UR10, UP0 ;  /* 0x0000000a04047287 */ /* 0x000fd80008000000 */
.L_x_4640:
[----:B------:R-:W-:Y:S02]  /*10670*/  UIMAD UR8, UR15, UR7, 0x5f ;  /* 0x0000005f0f0874a4 */ /* 0x000fe4000f8e0207 */
[----:B------:R-:W-:Y:S02]  /*10680*/  UIADD3 UR10, UR4, 0x5f, URZ ;  /* 0x0000005f040a7890 */ /* 0x000fe4000fffe03f */
[----:B------:R-:W-:Y:S02]  /*10690*/  UIMAD.WIDE UR8, UR8, 0x2aaaaaab, URZ ;  /* 0x2aaaaaab080878a5 */ /* 0x000fe4000f8e023f */
[----:B------:R-:W-:Y:S01]  /*106a0*/  UIMAD.WIDE UR10, UR10, 0x2aaaaaab, URZ ;  /* 0x2aaaaaab0a0a78a5 */ /* 0x000fe2000f8e023f */
[----:B------:R-:W-:Y:S01]  /*106b0*/  @UP1 ULDC UR12, c[0x0][0x44c] ;  /* 0x00011300000c1ab9 */ /* 0x000fe20000000800 */
[----:B------:R-:W-:Y:S02]  /*106c0*/  UIMAD UR7, UR15, UR7, -UR6 ;  /* 0x000000070f0772a4 */ /* 0x000fe4000f8e0a06 */
[----:B------:R-:W-:-:S02]  /*106d0*/  UIMAD.WIDE.U32 UR12, UR43, UR12, URZ ;  /* 0x0000000c2b0c72a5 */ /* 0x000fc4000f8e003f */
[----:B------:R-:W-:Y:S02]  /*106e0*/  USHF.R.U32.HI UR6, URZ, 0x1f, UR9 ;  /* 0x0000001f3f067899 */ /* 0x000fe40008011609 */
[----:B------:R-:W-:Y:S01]  /*106f0*/  USHF.R.U32.HI UR4, URZ, 0x1f, UR11 ;  /* 0x0000001f3f047899 */ /* 0x000fe2000801160b */
[----:B------:R-:W-:Y:S01]  /*10700*/  @UP1 ULDC UR16, c[0x0][0x450] ;  /* 0x0001140000101ab9 */ /* 0x000fe20000000800 */
[----:B------:R-:W-:Y:S01]  /*10710*/  UMOV UR14, UR43 ;  /* 0x0000002b000e7c82 */ /* 0x000fe20008000000 */
[----:B------:R-:W-:Y:S02]  /*10720*/  @UP1 USHF.R.U32.HI UR14, URZ, UR16, UR13 ;  /* 0x000000103f0e1299 */ /* 0x000fe4000801160d */
[----:B------:R-:W-:Y:S02]  /*10730*/  ULEA.HI.SX32 UR9, UR9, UR6, 0x1c ;  /* 0x0000000609097291 */ /* 0x000fe4000f8fe23f */
[----:B------:R-:W-:Y:S02]  /*10740*/  ULEA.HI.SX32 UR4, UR11, UR4, 0x1c ;  /* 0x000000040b047291 */ /* 0x000fe4000f8fe23f */
[----:B------:R-:W-:-:S02]  /*10750*/  UIADD3 UR6, UR7, UR14, URZ ;  /* 0x0000000e07067290 */ /* 0x000fc4000fffe03f */
[----:B------:R-:W-:Y:S01]  /*10760*/  UISETP.LT.AND UP0, UPT, UR9, UR4, UPT ;  /* 0x000000040900728c */ /* 0x000fe2000bf01270 */
[----:B------:R-:W-:Y:S02]  /*10770*/  ULDC UR8, c[0x0][0x9dc] ;  /* 0x0002770000087ab9 */ /* 0x000fe40000000800 */
[----:B------:R-:W-:Y:S02]  /*10780*/  UIADD3 UR8, UR6, -UR8, URZ ;  /* 0x8000000806087290 */ /* 0x000fe4000fffe03f */
[----:B------:R-:W-:Y:S01]  /*10790*/  USEL UR41, UR9, UR4, UP0 ;  /* 0x0000000409297287 */ /* 0x000fe20008000000 */
        /* <DEDUP_REMOVED lines=12> */
.L_x_4644:
[----:B------:R-:W-:-:S11]  /*10860*/  UISETP.NE.AND UP0, UPT, UR5, 0x1, UPT ;  /* 0x000000010500788c */ /* 0x000fd6000bf05270 */
[----:B------:R-:W-:Y:S02]  /*10870*/  @UP0 ULDC.64 UR10, c[0x0][0x9e8] ;  /* 0x00027a00000a0ab9 */ /* 0x000fe40000000a00 */
[----:B------:R-:W-:-:S04]  /*10880*/  UIMAD.WIDE.U32 UR6, UR4, UR10, URZ ;  /* 0x0000000a040672a5 */ /* 0x000fc8000f8e003f */
[----:B------:R-:W-:-:S12]  /*10890*/  @UP0 USHF.R.U32.HI UR4, URZ, UR11, UR7 ;  /* 0x0000000b3f040299 */ /* 0x000fd80008011607 */
.L_x_4645:
[----:B------:R-:W-:-:S04]  /*108a0*/  UIMAD UR4, UR4, UR5, URZ ;  /* 0x00000005040472a4 */ /* 0x000fc8000f8e023f */
[----:B------:R-:W-:-:S04]  /*108b0*/  UISETP.LT.AND UP0, UPT, UR8, UR4, UPT ;  /* 0x000000040800728c */ /* 0x000fc8000bf01270 */
[----:B------:R-:W-:-:S12]  /*108c0*/  USEL UR8, UR8, UR4, !UP0 ;  /* 0x0000000408087287 */ /* 0x000fd8000c000000 */
.L_x_4643:
[----:B------:R-:W-:Y:S01]  /*108d0*/  UIMAD.WIDE UR4, UR8, 0x2aaaaaab, URZ ;  /* 0x2aaaaaab080478a5 */ /* 0x000fe2000f8e023f */
[----:B------:R-:W-:Y:S03]  /*108e0*/  BSSY B7, `(.L_x_4646) ;  /* 0x000042f000077945 */ /* 0x000fe60003800000 */
[----:B------:R-:W-:-:S04]  /*108f0*/  USHF.R.U32.HI UR4, URZ, 0x1f, UR5 ;  /* 0x0000001f3f047899 */ /* 0x000fc80008011605 */
[----:B------:R-:W-:-:S04]  /*10900*/  ULEA.HI.SX32 UR4, UR5, UR4, 0x1c ;  /* 0x0000000405047291 */ /* 0x000fc8000f8fe23f */
        /* <DEDUP_REMOVED lines=24> */
.L_x_4647:
        /* <DEDUP_REMOVED lines=20> */
.L_x_4650:
[----:B------:R-:W-:Y:S05]  /*10bd0*/  BSYNC B6 ;  /* 0x0000000000067941 */ /* 0x000fea0003800000 */
.L_x_4649:
        /* <DEDUP_REMOVED lines=20> */
.L_x_4653:
        /* <DEDUP_REMOVED lines=15> */
.L_x_4652:
[----:B------:R-:W-:Y:S05]  /*10e10*/  BSYNC B6 ;  /* 0x0000000000067941 */ /* 0x000fea0003800000 */
.L_x_4651:
[----:B------:R-:W-:Y:S01]  /*10e20*/  ULDC.64 UR4, c[0x0][0x9f8] ;  /* 0x00027e0000047ab9 */ /* 0x000fe20000000a00 */
[----:B------:R-:W2:Y:S01]  /*10e30*/  LDL.LU R0, [R1+0xc] ;  /* 0x00000c0001007983 */ /* 0x000ea20000300800 */
[----:B------:R-:W-:Y:S01]  /*10e40*/  UISETP.NE.U32.AND UP0, UPT, UR4, URZ, UPT ;  /* 0x0000003f0400728c */ /* 0x000fe2000bf05070 */
[----:B------:R-:W-:Y:S01]  /*10e50*/  IMAD.U32 R7, RZ, RZ, UR42 ;  /* 0x0000002aff077e24 */ /* 0x000fe2000f8e00ff */
[----:B------:R-:W-:Y:S02]  /*10e60*/  ULDC.64 UR6, c[0x0][0x208] ;  /* 0x0000820000067ab9 */ /* 0x000fe40000000a00 */
[----:B------:R-:W-:-:S06]  /*10e70*/  UISETP.NE.AND.EX UP0, UPT, UR5, URZ, UPT, UP0 ;  /* 0x0000003f0500728c */ /* 0x000fcc000bf05300 */
[----:B------:R-:W-:-:S05]  /*10e80*/  PLOP3.LUT P0, PT, PT, PT, UP0, 0x80, 0x0 ;  /* 0x000000000000781c */ /* 0x000fca0003f0f008 */
[----:B------:R-:W-:Y:S02]  /*10e90*/  @UP0 ULDC.64 UR4, c[0x0][0x9f8] ;  /* 0x00027e0000040ab9 */ /* 0x000fe40000000a00 */
[----:B------:R-:W-:-:S06]  /*10ea0*/  @UP0 UIMAD.WIDE UR4, UR42, 0x4, UR4 ;  /* 0x000000042a0408a5 */ /* 0x000fcc000f8e0204 */
[----:B------:R-:W-:Y:S02]  /*10eb0*/  IMAD.U32 R2, RZ, RZ, UR4 ;  /* 0x00000004ff027e24 */ /* 0x000fe4000f8e00ff */
[----:B------:R-:W-:-:S05]  /*10ec0*/  IMAD.U32 R3, RZ, RZ, UR5 ;  /* 0x00000005ff037e24 */ /* 0x000fca000f8e00ff */
[----:B------:R0:W3:Y:S01]  /*10ed0*/  @P0 LDG.E R7, desc[UR6][R2.64] ;  /* 0x0000000602070981 */ /* 0x0000e2000c1e1900 */
        /* <DEDUP_REMOVED lines=9> */
[----:B--2---:R-:W-:-:S09]  /*10f70*/  LOP3.LUT R0, R0, 0xfffffffe, RZ, 0xc0, !PT ;  /* 0xfffffffe00007812 */ /* 0x004fd200078ec0ff */
[----:B------:R-:W-:Y:S02]  /*10f80*/  @P1 LOP3.LUT R0, R0, 0x1, RZ, 0xfc, !PT ;  /* 0x0000000100001812 */ /* 0x000fe400078efcff */
[----:B---3--:R-:W-:Y:S01]  /*10f90*/  SHF.R.S32.HI R8, RZ, 0x1f, R7 ;  /* 0x0000001fff087819 */ /* 0x008fe20000011407 */
[----:B------:R0:W-:Y:S01]  /*10fa0*/  STL [R1], R7 ;  /* 0x0000000701007387 */ /* 0x0001e20000100800 */
[----:B------:R-:W-:-:S03]  /*10fb0*/  SEL R16, R7, RZ, !P1 ;  /* 0x000000ff07107207 */ /* 0x000fc60004800000 */
[----:B------:R0:W-:Y:S04]  /*10fc0*/  STL [R1+0x8], R8 ;  /* 0x0000080801007387 */ /* 0x0001e80000100800 */
[----:B------:R0:W-:Y:S01]  /*10fd0*/  STL [R1+0xc], R0 ;  /* 0x00000c0001007387 */ /* 0x0001e20000100800 */
[----:B------:R-:W-:Y:S05]  /*10fe0*/  BRA.DIV UR4, `(.L_x_4654) ;  /* 0x0000004604387947 */ /* 0x000fea000b800000 */
[----:B------:R1:W2:Y:S02]  /*10ff0*/  SHFL.IDX PT, R14, R4, RZ, 0x1f ;  /* 0x00001fff040e7589 */ /* 0x0002a400000e0000 */
.L_x_4752:
[----:B------:R-:W-:Y:S02]  /*11000*/  PLOP3.LUT P2, PT, PT, PT, PT, 0x8, 0x0 ;  /* 0x000000000000781c */ /* 0x000fe40003f4e170 */
[----:B0-----:R-:W-:Y:S02]  /*11010*/  LOP3.LUT R0, R0, 0xfffffffd, RZ, 0xc0, !PT ;  /* 0xfffffffd00007812 */ /* 0x001fe400078ec0ff */
[----:B--2---:R-:W-:-:S09]  /*11020*/  ISETP.NE.AND P0, PT, R14, RZ, PT ;  /* 0x000000ff0e00720c */ /* 0x004fd20003f05270 */
[----:B------:R-:W-:-:S05]  /*11030*/  @P2 LOP3.LUT R0, R0, 0x2, RZ, 0xfc, !PT ;  /* 0x0000000200002812 */ /* 0x000fca00078efcff */
[----:B------:R0:W-:Y:S01]  /*11040*/  STL [R1+0xc], R0 ;  /* 0x00000c0001007387 */ /* 0x0001e20000100800 */
[----:B------:R-:W-:Y:S05]  /*11050*/  @P0 BRA `(.L_x_4655) ;  /* 0x0000000400280947 */ /* 0x000fea0003800000 */
[----:B------:R-:W-:-:S03]  /*11060*/  UMOV UR4, 0xffffffff ;  /* 0xffffffff00047882 */ /* 0x000fc60000000000 */
[----:B------:R-:W-:Y:S05]  /*11070*/  BRA.DIV UR4, `(.L_x_4656) ;  /* 0x0000004604347947 */ /* 0x000fea000b800000 */
[----:B------:R-:W-:-:S13]  /*11080*/  ELECT P6, URZ, PT ;  /* 0x00000000003f782f */ /* 0x000fda00038c0000 */
.L_x_4755:
[----:B------:R-:W-:Y:S05]  /*11090*/  @!P6 BRA `(.L_x_4655) ;  /* 0x000000040018e947 */ /* 0x000fea0003800000 */
[----:B------:R-:W-:Y:S01]  /*110a0*/  IMAD.MOV.U32 R16, RZ, RZ, R7 ;  /* 0x000000ffff107224 */ /* 0x000fe200078e0007 */
[----:B------:R-:W-:Y:S06]  /*110b0*/  @!P1 BRA `(.L_x_4657) ;  /* 0x0000000000489947 */ /* 0x000fec0003800000 */
[----:B------:R-:W2:Y:S01]  /*110c0*/  LDC R6, c[0x0][0x43c] ;  /* 0x00010f00ff067b82 */ /* 0x000ea20000000800 */
[----:B------:R-:W-:Y:S01]  /*110d0*/  ULDC.64 UR4, c[0x0][0x428] ;  /* 0x00010a0000047ab9 */ /* 0x000fe20000000a00 */
[----:B------:R-:W-:Y:S01]  /*110e0*/  ULDC.64 UR6, c[0x0][0x208] ;  /* 0x0000820000067ab9 */ /* 0x000fe20000000a00 */
[----:B--2---:R-:W-:-:S13]  /*110f0*/  ISETP.NE.AND P0, PT, R6, 0x1, PT ;  /* 0x000000010600780c */ /* 0x004fda0003f05270 */
[----:B-1----:R-:W0:Y:S02]  /*11100*/  @P0 LDC.64 R4, c[0x0][0x440] ;  /* 0x00011000ff040b82 */ /* 0x002e240000000a00 */
[----:B0-----:R-:W-:-:S04]  /*11110*/  @P0 IMAD.HI.U32 R0, R19, R4, RZ ;  /* 0x0000000413000227 */ /* 0x001fc800078e00ff */
        /* <DEDUP_REMOVED lines=12> */
.L_x_4657:
[----:B--2---:R-:W2:Y:S01]  /*111e0*/  LDL R2, [R1+0x4] ;  /* 0x0000040001027983 */ /* 0x004ea20000100800 */
[----:B0-----:R-:W-:Y:S01]  /*111f0*/  IMAD R0, R18, 0x8, R17 ;  /* 0x0000000812007824 */ /* 0x001fe200078e0211 */
[----:B--2---:R-:W-:-:S04]  /*11200*/  SHF.L.U32 R2, R2, 0x1f, RZ ;  /* 0x0000001f02027819 */ /* 0x004fc800000006ff */
[----:B------:R-:W0:Y:S02]  /*11210*/  SYNCS.PHASECHK.TRANS64.TRYWAIT P0, [R0+URZ+0x30840], R2 ;  /* 0x03084002000075a7 */ /* 0x000e24000800017f */
[----:B0-----:R-:W-:Y:S05]  /*11220*/  @!P0 BRA `(.L_x_4658) ;  /* 0x0000004000e88947 */ /* 0x001fea0003800000 */
.L_x_4756:
        /* <DEDUP_REMOVED lines=11> */
.L_x_4659:
[----:B0-----:R-:W2:Y:S01]  /*112e0*/  LDL.LU R2, [R1+0xc] ;  /* 0x00000c0001027983 */ /* 0x001ea20000300800 */
[----:B------:R-:W-:Y:S01]  /*112f0*/  R2UR UR33, R0 ;  /* 0x00000000002172ca */ /* 0x000fe200000e0000 */
[----:B------:R-:W-:Y:S01]  /*11300*/  IMAD R0, R18, 0x9000, R17 ;  /* 0x0000900012007824 */ /* 0x000fe200078e0211 */
[----:B------:R-:W-:Y:S01]  /*11310*/  R2UR UR35, R19 ;  /* 0x00000000132372ca */ /* 0x000fe200000e0000 */
[----:B------:R-:W-:Y:S01]  /*11320*/  UIADD3 UR4, UP0, UR38, 0x370, URZ ;  /* 0x0000037026047890 */ /* 0x000fe2000ff1e03f */
[----:B------:R-:W-:Y:S01]  /*11330*/  PLOP3.LUT P0, PT, PT, PT, PT, 0x80, 0x0 ;  /* 0x000000000000781c */ /* 0x000fe20003f0f070 */
[----:B------:R-:W-:Y:S01]  /*11340*/  UMOV UR6, 0x0 ;  /* 0x0000000000067882 */ /* 0x000fe20000000000 */
[----:B------:R-:W-:Y:S01]  /*11350*/  R2UR UR8, R0 ;  /* 0x00000000000872ca */ /* 0x000fe200000e0000 */
[----:B------:R-:W-:Y:S01]  /*11360*/  UIADD3.X UR5, URZ, UR39, URZ, UP0, !UPT ;  /* 0x000000273f057290 */ /* 0x000fe200087fe43f */
[----:B-----5:R-:W-:Y:S01]  /*11370*/  R2UR UR37, R16 ;  /* 0x00000000102572ca */ /* 0x020fe200000e0000 */
[----:B------:R-:W-:Y:S01]  /*11380*/  UMOV UR7, 0x14f00000 ;  /* 0x14f0000000077882 */ /* 0x000fe20000000000 */
[----:B------:R-:W-:Y:S01]  /*11390*/  UMOV UR34, URZ ;  /* 0x0000003f00227c82 */ /* 0x000fe20008000000 */
[----:B------:R-:W-:Y:S01]  /*113a0*/  UMOV UR18, 0x40 ;  /* 0x0000004000127882 */ /* 0x000fe20000000000 */
[----:B------:R-:W-:Y:S01]  /*113b0*/  UMOV UR20, UR36 ;  /* 0x0000002400147c82 */ /* 0x000fe20008000000 */
[----:B------:R-:W-:-:S02]  /*113c0*/  UIADD3 UR33, UR33, 0x30830, URZ ;  /* 0x0003083021217890 */ /* 0x000fc4000fffe03f */
[----:B------:R-:W-:Y:S01]  /*113d0*/  UIMAD UR35, UR35, 0x60, URZ ;  /* 0x00000060232378a4 */ /* 0x000fe2000f8e023f */
[----:B------:R-:W-:Y:S01]  /*113e0*/  UMOV UR10, 0x80 ;  /* 0x00000080000a7882 */ /* 0x000fe20000000000 */
[----:B------:R-:W-:Y:S02]  /*113f0*/  UMOV UR12, UR36 ;  /* 0x00000024000c7c82 */ /* 0x000fe40008000000 */
[----:B------:R-:W-:Y:S02]  /*11400*/  UIADD3 UR32, UR8, 0x1e400, URZ ;  /* 0x0001e40008207890 */ /* 0x000fe4000fffe03f */
[----:B------:R-:W-:Y:S02]  /*11410*/  UIADD3 UR16, UR8, 0x21400, URZ ;  /* 0x0002140008107890 */ /* 0x000fe4000fffe03f */
[----:B------:R-:W-:Y:S01]  /*11420*/  UIADD3 UR8, UR8, 0x24400, URZ ;  /* 0x0002440008087890 */ /* 0x000fe2000fffe03f */
[----:B------:R-:W-:Y:S01]  /*11430*/  UMOV UR21, UR37 ;  /* 0x0000002500157c82 */ /* 0x000fe20008000000 */
[----:B------:R-:W-:Y:S01]  /*11440*/  UMOV UR17, UR33 ;  /* 0x0000002100117c82 */ /* 0x000fe20008000000 */
[----:B------:R-:W-:Y:S01]  /*11450*/  UMOV UR19, UR35 ;  /* 0x0000002300137c82 */ /* 0x000fe20008000000 */
[----:B------:R-:W-:Y:S01]  /*11460*/  UMOV UR13, UR37 ;  /* 0x00000025000d7c82 */ /* 0x000fe20008000000 */
[----:B------:R-:W-:Y:S01]  /*11470*/  UMOV UR9, UR33 ;  /* 0x0000002100097c82 */ /* 0x000fe20008000000 */
[----:B------:R-:W-:Y:S01]  /*11480*/  UMOV UR11, UR35 ;  /* 0x00000023000b7c82 */ /* 0x000fe20008000000 */
[----:B------:R3:W-:Y:S01]  /*11490*/  UTMALDG.4D [UR32], [UR4], desc[UR6] ;  /* 0x00000620040075b4 */ /* 0x0007e20008019000 */
[----:B------:R3:W-:Y:S01]  /*114a0*/  UTMALDG.4D [UR16], [UR4], desc[UR6] ;  /* 0x00000610040075b4 */ /* 0x0007e20008019000 */
[----:B------:R3:W-:Y:S01]  /*114b0*/  UTMALDG.4D [UR8], [UR4], desc[UR6] ;  /* 0x00000608040075b4 */ /* 0x0007e20008019000 */
[----:B--2---:R-:W-:-:S04]  /*114c0*/  LOP3.LUT R2, R2, 0xfffffffd, RZ, 0xc0, !PT ;  /* 0xfffffffd02027812 */ /* 0x004fc800078ec0ff */
[----:B------:R-:W-:-:S05]  /*114d0*/  @P0 LOP3.LUT R2, R2, 0x2, RZ, 0xfc, !PT ;  /* 0x0000000202020812 */ /* 0x000fca00078efcff */
[----:B------:R3:W-:Y:S01]  /*114e0*/  STL [R1+0xc], R2 ;  /* 0x00000c0201007387 */ /* 0x0007e20000100800 */
[----:B------:R-:W-:Y:S01]  /*114f0*/  NOP ;  /* 0x0000000000007918 */ /* 0x000fe20000000000 */
.L_x_4655:
[----:B0-----:R-:W-:Y:S01]  /*11500*/  VIADD R0, R17, 0x12400 ;  /* 0x0001240011007836 */ /* 0x001fe20000000000 */
[----:B------:R-:W-:Y:S05]  /*11510*/  WARPSYNC.ALL ;  /* 0x0000000000007948 */ /* 0x000fea0003800000 */
[----:B------:R-:W-:Y:S01]  /*11520*/  BAR.SYNC.DEFER_BLOCKING 0x8, 0x180 ;  /* 0x0206000000007b1d */ /* 0x000fe20000010000 */
[----:B------:R-:W-:-:S05]  /*11530*/  LOP3.LUT P0, RZ, R0, 0x3ff, RZ, 0xc0, !PT ;  /* 0x000003ff00ff7812 */ /* 0x000fca000780c0ff */
[----:B------:R-:W-:Y:S08]  /*11540*/  BSSY B6, `(.L_x_4660) ;  /* 0x0000012000067945 */ /* 0x000ff00003800000 */
[----:B------:R-:W-:Y:S05]  /*11550*/  @!P0 BRA `(.L_x_4661) ;  /* 0x0000000000408947 */ /* 0x000fea0003800000 */
[----:B---3--:R-:W-:Y:S01]  /*11560*/  MOV R2, 0x0 ;  /* 0x0000000000027802 */ /* 0x008fe20000000f00 */
        /* <DEDUP_REMOVED lines=15> */
.L_x_4661:
[----:B---3--:R-:W-:Y:S05]  /*11660*/  BSYNC B6 ;  /* 0x0000000000067941 */ /* 0x008fea0003800000 */
.L_x_4660:
[----:B------:R-:W0:Y:S01]  /*11670*/  S2R R2, SR_TID.X ;  /* 0x0000000000027919 */ /* 0x000e220000002100 */
[----:B------:R-:W2:Y:S01]  /*11680*/  LDC R7, c[0x0][0x448] ;  /* 0x00011200ff077b82 */ /* 0x000ea20000000800 */
        /* <DEDUP_REMOVED lines=13> */
[----:B--2---:R-:W-:Y:S01]  /*11760*/  ISETP.NE.AND P0, PT, R7, 0x1, PT ;  /* 0x000000010700780c */ /* 0x004fe20003f05270 */
[----:B-1----:R-:W-:Y:S02]  /*11770*/  IMAD.U32 R4, RZ, RZ, UR4 ;  /* 0x00000004ff047e24 */ /* 0x002fe4000f8e00ff */
[----:B------:R-:W-:Y:S02]  /*11780*/  UIADD3 UR6, UR5, UR6, URZ ;  /* 0x0000000605067290 */ /* 0x000fe4000fffe03f */
[----:B------:R-:W-:Y:S01]  /*11790*/  IMAD.U32 R5, RZ, RZ, UR5 ;  /* 0x00000005ff057e24 */ /* 0x000fe2000f8e00ff */
[----:B------:R-:W-:Y:S01]  /*117a0*/  ULDC.64 UR4, c[0x0][0x2d0] ;  /* 0x0000b40000047ab9 */ /* 0x000fe20000000a00 */
[C---:B0-----:R-:W-:Y:S01]  /*117b0*/  LOP3.LUT R0, R2.reuse, 0x7f, RZ, 0xc0, !PT ;  /* 0x0000007f02007812 */ /* 0x041fe200078ec0ff */
        /* <DEDUP_REMOVED lines=11> */
[----:B------:R-:W-:Y:S02]  /*11870*/  LOP3.LUT R9, R9, 0x80, RZ, 0xfc, !PT ;  /* 0x0000008009097812 */ /* 0x000fe400078efcff */
[----:B------:R-:W-:Y:S01]  /*11880*/  LOP3.LUT R10, R10, 0x38, RZ, 0xc0, !PT ;  /* 0x000000380a0a7812 */ /* 0x000fe200078ec0ff */
[----:B0-----:R-:W-:-:S05]  /*11890*/  @P0 IMAD.HI.U32 R3, R2, R3, RZ ;  /* 0x0000000302030227 */ /* 0x001fca00078e00ff */
[----:B-1----:R-:W-:Y:S01]  /*118a0*/  @P0 SHF.R.U32.HI R6, RZ, R0, R3 ;  /* 0x00000000ff060219 */ /* 0x002fe20000011603 */
[----:B------:R-:W-:Y:S01]  /*118b0*/  IMAD.U32 R3, RZ, RZ, UR6 ;  /* 0x00000006ff037e24 */ /* 0x000fe2000f8e00ff */
[----:B------:R-:W-:-:S03]  /*118c0*/  ULDC.64 UR6, c[0x0][0x280] ;  /* 0x0000a00000067ab9 */ /* 0x000fc60000000a00 */
        /* <DEDUP_REMOVED lines=31> */
[----:B------:R-:W-:-:S05]  /*11ac0*/  VIADD R4, R8, UR43 ;  /* 0x0000002b08047c36 */ /* 0x000fca0008000000 */
        /* <DEDUP_REMOVED lines=72> */
[----:B------:R-:W-:Y:S01]  /*11f50*/  ISETP.GE.AND P4, PT, R2, R5, PT ;  /* 0x000000050200720c */ /* 0x000fe20003f86270 */
[----:B------:R-:W-:Y:S04]  /*11f60*/  SHFL.IDX PT, R0, R0, 0x7, 0x181f ;  /* 0x00f81f0000007f89 */ /* 0x000fe800000e0000 */
[----:B------:R-:W1:Y:S04]  /*11f70*/  SHFL.IDX PT, R2, R6, 0x6, 0x181f ;  /* 0x00d81f0006027f89 */ /* 0x000e6800000e0000 */
[----:B------:R-:W2:Y:S04]  /*11f80*/  SHFL.IDX PT, R6, R6, 0x7, 0x181f ;  /* 0x00f81f0006067f89 */ /* 0x000ea800000e0000 */
[----:B0-----:R-:W-:-:S05]  /*11f90*/  @!P4 LEA R3, P3, R10, R3, 0x1 ;  /* 0x000000030a03c211 */ /* 0x001fca00078608ff */
[----:B-1----:R-:W-:-:S05]  /*11fa0*/  @!P4 IMAD.X R2, RZ, RZ, R2, P3 ;  /* 0x000000ffff02c224 */ /* 0x002fca00018e0602 */
[----:B------:R-:W-:-:S04]  /*11fb0*/  @!P4 LOP3.LUT R3, R3, R2, RZ, 0x3c, !PT ;  /* 0x000000020303c212 */ /* 0x000fc800078e3cff */
[----:B------:R-:W-:-:S04]  /*11fc0*/  @!P4 LOP3.LUT R2, R3, R2, RZ, 0x3c, !PT ;  /* 0x000000020302c212 */ /* 0x000fc800078e3cff */
[----:B------:R-:W-:-:S05]  /*11fd0*/  @!P4 LOP3.LUT R3, R3, R2, RZ, 0x3c, !PT ;  /* 0x000000020303c212 */ /* 0x000fca00078e3cff */
[----:B------:R0:W-:Y:S04]  /*11fe0*/  @!P4 LDGSTS.E.BYPASS.LTC128B.128 [R9+0x15400], desc[UR6][R2.64], !P0 ;  /* 0x154000000209cfae */ /* 0x0001e8000c101d46 */
[----:B------:R0:W-:Y:S04]  /*11ff0*/  @!P4 LDGSTS.E.BYPASS.LTC128B.128 [R9+0x19400], desc[UR6][R2.64+0x80], !P1 ;  /* 0x194000800209cfae */ /* 0x0001e8000c901d46 */
[----:B--2---:R0:W-:Y:S02]  /*12000*/  @!P4 LDGSTS.E.BYPASS.LTC128B.128 [R9+0x1d400], desc[UR6][R2.64+0x100], !P2 ;  /* 0x1d4001000209cfae */ /* 0x0041e4000d101d46 */
.L_x_4773:
[----:B------:R-:W-:Y:S01]  /*12010*/  VIADD R4, R4, 0x70 ;  /* 0x0000007004047836 */ /* 0x000fe20000000000 */
[----:B------:R-:W-:Y:S04]  /*12020*/  BSSY B0, `(.L_x_4663) ;  /* 0x000000c000007945 */ /* 0x000fe80003800000 */
[----:B------:R-:W-:-:S13]  /*12030*/  ISETP.GE.AND P3, PT, R4, R5, PT ;  /* 0x000000050400720c */ /* 0x000fda0003f66270 */
[----:B------:R-:W-:Y:S05]  /*12040*/  @P3 BRA `(.L_x_4664) ;  /* 0x0000000000243947 */ /* 0x000fea0003800000 */
[----:B0-----:R-:W-:Y:S01]  /*12050*/  LEA R2, P3, R10, R0, 0x1 ;  /* 0x000000000a027211 */ /* 0x001fe200078608ff */
[----:B------:R-:W-:-:S04]  /*12060*/  ULDC.64 UR4, c[0x0][0x208] ;  /* 0x0000820000047ab9 */ /* 0x000fc80000000a00 */
[----:B------:R-:W-:-:S05]  /*12070*/  IMAD.X R3, RZ, RZ, R6, P3 ;  /* 0x000000ffff037224 */ /* 0x000fca00018e0606 */
[----:B------:R-:W-:Y:S01]  /*12080*/  @!PT LDS RZ, [RZ] ;  /* 0x00000000fffff984 */ /* 0x000fe20000000800 */
[----:B------:R-:W-:Y:S01]  /*12090*/  @!PT LDS RZ, [RZ] ;  /* 0x00000000fffff984 */ /* 0x000fe20000000800 */
[----:B------:R-:W-:Y:S01]  /*120a0*/  @!PT LDS RZ, [RZ] ;  /* 0x00000000fffff984 */ /* 0x000fe20000000800 */
[----:B------:R1:W-:Y:S04]  /*120b0*/  LDGSTS.E.BYPASS.LTC128B.128 [R9+0x15c00], desc[UR4][R2.64], !P0 ;  /* 0x15c0000002097fae */ /* 0x0003e8000c101d44 */
[----:B------:R1:W-:Y:S04]  /*120c0*/  LDGSTS.E.BYPASS.LTC128B.128 [R9+0x19c00], desc[UR4][R2.64+0x80], !P1 ;  /* 0x19c0008002097fae */ /* 0x0003e8000c901d44 */
[----:B------:R1:W-:Y:S02]  /*120d0*/  LDGSTS.E.BYPASS.LTC128B.128 [R9+0x1dc00], desc[UR4][R2.64+0x100], !P2 ;  /* 0x1dc0010002097fae */ /* 0x0003e4000d101d44 */
.L_x_4664:
[----:B------:R-:W-:Y:S05]  /*120e0*/  BSYNC B0 ;  /* 0x0000000000007941 */ /* 0x000fea0003800000 */
.L_x_4663:
[----:B------:R-:W-:Y:S01]  /*120f0*/  NOP ;  /* 0x0000000000007918 */ /* 0x000fe20000000000 */
[----:B------:R-:W-:Y:S01]  /*12100*/  PLOP3.LUT P0, PT, PT, PT, PT, 0x80, 0x0 ;  /* 0x000000000000781c */ /* 0x000fe20003f0f070 */
[----:B------:R-:W-:-:S12]  /*12110*/  VIADD R6, R17, 0x30800 ;  /* 0x0003080011067836 */ /* 0x000fd80000000000 */
.L_x_4665:
[----:B------:R-:W-:Y:S02]  /*12120*/  PLOP3.LUT P1, PT, P1, P0, PT, 0xa2, 0x0 ;  /* 0x000000000000781c */ /* 0x000fe40000f21472 */
[----:B------:R-:W-:-:S08]  /*12130*/  @P0 R2UR P1, UR4, R17 ;  /* 0x00000000110402ca */ /* 0x000fd00000020000 */
[----:B------:R-:W-:-:S05]  /*12140*/  @P0 PLOP3.LUT P0, PT, P1, PT, PT, 0x80, 0x0 ;  /* 0x000000000000081c */ /* 0x000fca0000f0f070 */
[----:B------:R-:W-:Y:S01]  /*12150*/  @!P1 SYNCS.ARRIVE.TRANS64.RED.A0T1 RZ, [UR4+0x30800], RZ ;  /* 0x030800ffffff99a7 */ /* 0x000fe20008200404 */
[----:B------:R-:W-:Y:S07]  /*12160*/  @!P1 ARRIVES.LDGSTSBAR.64.TRANSCNT [UR4+0x30800] ;  /* 0x03080000ff0099b0 */ /* 0x000fee0008000a84 */
[----:B------:R-:W-:Y:S05]  /*12170*/  @P0 BRA.U.ANY `(.L_x_4665) ;  /* 0xfffffffd00e80947 */ /* 0x000fea000393ffff */
[----:B01----:R-:W2:Y:S02]  /*12180*/  LDL.LU R2, [R1+0x18] ;  /* 0x0000180001027983 */ /* 0x003ea40000300800 */
        /* <DEDUP_REMOVED lines=11> */
.L_x_4774:
[----:B------:R-:W-:Y:S05]  /*12240*/  BSYNC B0 ;  /* 0x0000000000007941 */ /* 0x000fea0003800000 */
.L_x_4666:
[----:B------:R-:W-:-:S04]  /*12250*/  UIADD3 UR4, UR41, -0x2, URZ ;  /* 0xfffffffe29047890 */ /* 0x000fc8000fffe03f */
[----:B------:R-:W-:-:S06]  /*12260*/  UISETP.GE.AND UP0, UPT, UR4, UR40, UPT ;  /* 0x000000280400728c */ /* 0x000fcc000bf06270 */
[----:B------:R-:W-:-:S13]  /*12270*/  PLOP3.LUT P0, PT, PT, PT, UP0, 0x80, 0x0 ;  /* 0x000000000000781c */ /* 0x000fda0003f0f008 */
[----:B------:R-:W-:Y:S05]  /*12280*/  @!P0 BRA `(.L_x_4668) ;  /* 0x0000002000c08947 */ /* 0x000fea0003800000 */
[----:B0-----:R-:W-:Y:S01]  /*12290*/  IMAD R0, RZ, RZ, -UR41 ;  /* 0x80000029ff007e24 */ /* 0x001fe2000f8e02ff */
[----:B------:R-:W-:-:S04]  /*122a0*/  LOP3.LUT R8, RZ, UR40, RZ, 0x33, !PT ;  /* 0x00000028ff087c12 */ /* 0x000fc8000f8e33ff */
[----:B------:R-:W-:-:S05]  /*122b0*/  VIADDMNMX R8, R0, 0x1, R8, !PT ;  /* 0x0000000100087846 */ /* 0x000fca0007800108 */
[----:B------:R-:W-:-:S05]  /*122c0*/  VIADD R0, R8, UR41 ;  /* 0x0000002908007c36 */ /* 0x000fca0008000000 */
[----:B------:R-:W-:-:S04]  /*122d0*/  LOP3.LUT R0, R0, 0x1, RZ, 0xc0, !PT ;  /* 0x0000000100007812 */ /* 0x000fc800078ec0ff */
[----:B------:R-:W-:Y:S01]  /*122e0*/  ISETP.NE.U32.AND P0, PT, R0, 0x1, PT ;  /* 0x000000010000780c */ /* 0x000fe20003f05070 */
[----:B------:R-:W-:-:S12]  /*122f0*/  IMAD.U32 R0, RZ, RZ, UR4 ;  /* 0x00000004ff007e24 */ /* 0x000fd8000f8e00ff */
[----:B------:R-:W-:Y:S05]  /*12300*/  @P0 BRA `(.L_x_4669) ;  /* 0x0000000800e00947 */ /* 0x000fea0003800000 */
[----:B------:R-:W2:Y:S04]  /*12310*/  LDL R2, [R1+0xc] ;  /* 0x00000c0001027983 */ /* 0x000ea80000100800 */
[----:B------:R-:W3:Y:S01]  /*12320*/  LDL R3, [R1+0x4] ;  /* 0x0000040001037983 */ /* 0x000ee20000100800 */
[----:B------:R-:W-:-:S05]  /*12330*/  VIADD R7, R18, 0x1 ;  /* 0x0000000112077836 */ /* 0x000fca0000000000 */
[C---:B------:R-:W-:Y:S01]  /*12340*/  ISETP.NE.AND P0, PT, R7.reuse, 0x2, PT ;  /* 0x000000020700780c */ /* 0x040fe20003f05270 */
[----:B------:R-:W-:Y:S03]  /*12350*/  BSSY B0, `(.L_x_4670) ;  /* 0x00000af000007945 */ /* 0x000fe60003800000 */
[----:B------:R-:W-:Y:S02]  /*12360*/  SEL R10, RZ, 0x1, P0 ;  /* 0x00000001ff0a7807 */ /* 0x000fe40000000000 */
[----:B------:R-:W-:Y:S02]  /*12370*/  SEL R7, R7, RZ, P0 ;  /* 0x000000ff07077207 */ /* 0x000fe40000000000 */
[----:B--2---:R-:W-:Y:S02]  /*12380*/  LOP3.LUT P1, RZ, R2, 0x2, RZ, 0xc0, !PT ;  /* 0x0000000202ff7812 */ /* 0x004fe4000782c0ff */
[----:B---3--:R-:W-:-:S11]  /*12390*/  LOP3.LUT R10, R3, R10, RZ, 0x3c, !PT ;  /* 0x0000000a030a7212 */ /* 0x008fd600078e3cff */
[----:B------:R-:W-:Y:S05]  /*123a0*/  @!P1 BRA `(.L_x_4671) ;  /* 0x0000000800a49947 */ /* 0x000fea0003800000 */
[----:B------:R-:W-:Y:S01]  /*123b0*/  LOP3.LUT P1, RZ, R2, 0x1, RZ, 0xc0, !PT ;  /* 0x0000000102ff7812 */ /* 0x000fe2000782c0ff */
[----:B------:R-:W-:-:S12]  /*123c0*/  IMAD.MOV.U32 R5, RZ, RZ, R16 ;  /* 0x000000ffff057224 */ /* 0x000fd800078e0010 */
[----:B------:R-:W-:Y:S05]  /*123d0*/  @!P1 BRA `(.L_x_4672) ;  /* 0x0000000000549947 */ /* 0x000fea0003800000 */
[----:B------:R-:W2:Y:S01]  /*123e0*/  LDL R9, [R1+0x8] ;  /* 0x0000080001097983 */ /* 0x000ea20000100800 */
[----:B------:R-:W0:Y:S03]  /*123f0*/  LDC R5, c[0x0][0x43c] ;  /* 0x00010f00ff057b82 */ /* 0x000e260000000800 */
[----:B------:R-:W3:Y:S01]  /*12400*/  LDL R11, [R1] ;  /* 0x00000000010b7983 */ /* 0x000ee20000100800 */
        /* <DEDUP_REMOVED lines=8> */
[----:B------:R-:W-:Y:S01]  /*12490*/  IMAD R0, R5, R2, R0 ;  /* 0x0000000205007224 */ /* 0x000fe200078e0200 */
[----:B------:R-:W-:Y:S01]  /*124a0*/  SHF.R.S32.HI R5, RZ, 0x1f, R4 ;  /* 0x0000001fff057819 */ /* 0x000fe20000011404 */
[----:B------:R-:W0:Y:S01]  /*124b0*/  LDC.64 R2, c[0x0][0x418] ;  /* 0x00010600ff027b82 */ /* 0x000e220000000a00 */
[----:B--2---:R-:W-:-:S04]  /*124c0*/  IMAD R9, R9, UR4, RZ ;  /* 0x0000000409097c24 */ /* 0x004fc8000f8e02ff */
[C---:B---3--:R-:W-:Y:S02]  /*124d0*/  IMAD R9, R11.reuse, UR5, R9 ;  /* 0x000000050b097c24 */ /* 0x048fe4000f8e0209 */
[----:B------:R-:W-:-:S04]  /*124e0*/  IMAD.WIDE.U32 R4, R11, UR4, R4 ;  /* 0x000000040b047c25 */ /* 0x000fc8000f8e0004 */
[----:B------:R-:W-:Y:S01]  /*124f0*/  IMAD.IADD R5, R9, 0x1, R5 ;  /* 0x0000000109057824 */ /* 0x000fe200078e0205 */
[----:B0-----:R-:W-:-:S04]  /*12500*/  LEA R2, P0, R4, R2, 0x2 ;  /* 0x0000000204027211 */ /* 0x001fc800078010ff */
[----:B------:R-:W-:-:S05]  /*12510*/  LEA.HI.X R3, R4, R3, R5, 0x2, P0 ;  /* 0x0000000304037211 */ /* 0x000fca00000f1405 */
[----:B------:R0:W5:Y:S04]  /*12520*/  LDG.E R5, desc[UR6][R2.64] ;  /* 0x0000000602057981 */ /* 0x000168000c1e1900 */
.L_x_4672:
[----:B0-----:R-:W-:Y:S01]  /*12530*/  IMAD R3, R7, 0x8, R17 ;  /* 0x0000000807037824 */ /* 0x001fe200078e0211 */
[----:B------:R-:W-:Y:S01]  /*12540*/  SHF.L.U32 R2, R10, 0x1f, RZ ;  /* 0x0000001f0a027819 */ /* 0x000fe200000006ff */
[----:B------:R-:W-:Y:S03]  /*12550*/  BSSY B1, `(.L_x_4673) ;  /* 0x0000003000017945 */ /* 0x000fe60003800000 */
[----:B------:R-:W0:Y:S02]  /*12560*/  SYNCS.PHASECHK.TRANS64.TRYWAIT P0, [R3+URZ+0x30840], R2 ;  /* 0x03084002030075a7 */ /* 0x000e24000800017f */
[----:B0-----:R-:W-:Y:S05]  /*12570*/  @!P0 BRA `(.L_x_4674) ;  /* 0x0000003c00408947 */ /* 0x001fea0003800000 */
.L_x_4775:
[----:B------:R-:W-:Y:S05]  /*12580*/  BSYNC B1 ;  /* 0x0000000000017941 */ /* 0x000fea0003800000 */
.L_x_4673:
        /* <DEDUP_REMOVED lines=12> */
.L_x_4676:
[----:B------:R-:W-:Y:S05]  /*12650*/  BSYNC B1 ;  /* 0x0000000000017941 */ /* 0x000fea0003800000 */
.L_x_4675:
[----:B------:R-:W-:Y:S01]  /*12660*/  IMAD.MOV.U32 R11, RZ, RZ, RZ ;  /* 0x000000ffff0b7224 */ /* 0x000fe200078e00ff */
[----:B------:R-:W-:Y:S01]  /*12670*/  UIADD3 UR4, UP0, UR38, 0x370, URZ ;  /* 0x0000037026047890 */ /* 0x000fe2000ff1e03f */
[----:B------:R-:W-:Y:S01]  /*12680*/  IMAD R4, R7, 0x9000, R17 ;  /* 0x0000900007047824 */ /* 0x000fe200078e0211 */
[----:B------:R-:W-:Y:S01]  /*12690*/  PLOP3.LUT P0, PT, PT, PT, PT, 0x80, 0x0 ;  /* 0x000000000000781c */ /* 0x000fe20003f0f070 */
[----:B0-----:R-:W-:Y:S01]  /*126a0*/  VIADD R3, R3, 0x30830 ;  /* 0x0003083003037836 */ /* 0x001fe20000000000 */
[----:B------:R-:W-:Y:S01]  /*126b0*/  R2UR UR10, R11 ;  /* 0x000000000b0a72ca */ /* 0x000fe200000e0000 */
[----:B------:R-:W-:Y:S01]  /*126c0*/  IMAD R2, R0, 0x60, RZ ;  /* 0x0000006000027824 */ /* 0x000fe200078e02ff */
[----:B------:R-:W-:Y:S01]  /*126d0*/  UIADD3.X UR5, URZ, UR39, URZ, UP0, !UPT ;  /* 0x000000273f057290 */ /* 0x000fe200087fe43f */
[----:B------:R-:W-:Y:S01]  /*126e0*/  VIADD R9, R4, 0x1e400 ;  /* 0x0001e40004097836 */ /* 0x000fe20000000000 */
[----:B------:R-:W-:Y:S01]  /*126f0*/  UMOV UR6, 0x0 ;  /* 0x0000000000067882 */ /* 0x000fe20000000000 */
[----:B------:R-:W-:-:S10]  /*12700*/  UMOV UR7, 0x14f00000 ;  /* 0x14f0000000077882 */ /* 0x000fd40000000000 */
.L_x_4677:
        /* <DEDUP_REMOVED lines=16> */
.L_x_4678:
        /* <DEDUP_REMOVED lines=16> */
.L_x_4679:
        /* <DEDUP_REMOVED lines=16> */
.L_x_4776:
[----:B------:R-:W-:Y:S05]  /*12a10*/  BSYNC B1 ;  /* 0x0000000000017941 */ /* 0x000fea0003800000 */
.L_x_4680:
        /* <DEDUP_REMOVED lines=12> */
.L_x_4683:
[----:B------:R-:W-:Y:S05]  /*12ae0*/  BSYNC B1 ;  /* 0x0000000000017941 */ /* 0x000fea0003800000 */
.L_x_4682:
[----:B------:R-:W-:Y:S01]  /*12af0*/  R2UR UR10, R11 ;  /* 0x000000000b0a72ca */ /* 0x000fe200000e0000 */
[--C-:B0-----:R-:W-:Y:S01]  /*12b00*/  IMAD R2, R18, 0x8, R17.reuse ;  /* 0x0000000812027824 */ /* 0x101fe200078e0211 */
        /* <DEDUP_REMOVED lines=9> */
.L_x_4684:
        /* <DEDUP_REMOVED lines=15> */
.L_x_4685:
        /* <DEDUP_REMOVED lines=15> */
.L_x_4686:
        /* <DEDUP_REMOVED lines=12> */
.L_x_4671:
[----:B------:R-:W-:Y:S05]  /*12e40*/  BSYNC B0 ;  /* 0x0000000000007941 */ /* 0x000fea0003800000 */
.L_x_4670:
[----:B------:R0:W-:Y:S01]  /*12e50*/  STL [R1+0x4], R10 ;  /* 0x0000040a01007387 */ /* 0x0001e20000100800 */
[----:B------:R-:W-:Y:S01]  /*12e60*/  UIADD3 UR4, UR41, -0x3, URZ ;  /* 0xfffffffd29047890 */ /* 0x000fe2000fffe03f */
[----:B------:R-:W-:-:S05]  /*12e70*/  IMAD.MOV.U32 R18, RZ, RZ, R7 ;  /* 0x000000ffff127224 */ /* 0x000fca00078e0007 */
[----:B------:R-:W-:-:S07]  /*12e80*/  IMAD.U32 R0, RZ, RZ, UR4 ;  /* 0x00000004ff007e24 */ /* 0x000fce000f8e00ff */
.L_x_4669:
[----:B------:R-:W-:Y:S01]  /*12e90*/  ULOP3.LUT UR4, URZ, UR41, URZ, 0x33, !UPT ;  /* 0x000000293f047292 */ /* 0x000fe2000f8e333f */
[----:B------:R-:W-:Y:S01]  /*12ea0*/  VIADD R8, R8, 0xfffffffe ;  /* 0xfffffffe08087836 */ /* 0x000fe20000000000 */
[----:B------:R-:W-:Y:S04]  /*12eb0*/  BSSY B0, `(.L_x_4668) ;  /* 0x000016d000007945 */ /* 0x000fe80003800000 */
[----:B------:R-:W-:-:S13]  /*12ec0*/  ISETP.NE.AND P0, PT, R8, UR4, PT ;  /* 0x0000000408007c0c */ /* 0x000fda000bf05270 */
[----:B------:R-:W-:Y:S05]  /*12ed0*/  @!P0 BRA `(.L_x_4687) ;  /* 0x0000001400a88947 */ /* 0x000fea0003800000 */
[----:B------:R-:W-:-:S07]  /*12ee0*/  IMAD.MOV.U32 R8, RZ, RZ, R16 ;  /* 0x000000ffff087224 */ /* 0x000fce00078e0010 */
.L_x_4722:
[----:B------:R-:W2:Y:S04]  /*12ef0*/  LDL R2, [R1+0xc] ;  /* 0x00000c0001027983 */ /* 0x000ea80000100800 */
[----:B------:R-:W3:Y:S01]  /*12f00*/  LDL R3, [R1+0x4] ;  /* 0x0000040001037983 */ /* 0x000ee20000100800 */
[----:B------:R-:W-:Y:S01]  /*12f10*/  VIADD R4, R18, 0x1 ;  /* 0x0000000112047836 */ /* 0x000fe20000000000 */
[----:B------:R-:W-:Y:S05]  /*12f20*/  YIELD ;  /* 0x0000000000007946 */ /* 0x000fea0003800000 */
[----:B------:R-:W-:Y:S01]  /*12f30*/  ISETP.NE.AND P0, PT, R4, 0x2, PT ;  /* 0x000000020400780c */ /* 0x000fe20003f05270 */
[----:B------:R-:W-:Y:S03]  /*12f40*/  BSSY B1, `(.L_x_4688) ;  /* 0x00000ad000017945 */ /* 0x000fe60003800000 */
[----:B------:R-:W-:-:S02]  /*12f50*/  SEL R5, RZ, 0x1, P0 ;  /* 0x00000001ff057807 */ /* 0x000fc40000000000 */
[----:B------:R-:W-:Y:S02]  /*12f60*/  SEL R4, R4, RZ, P0 ;  /* 0x000000ff04047207 */ /* 0x000fe40000000000 */
[----:B--2---:R-:W-:Y:S02]  /*12f70*/  LOP3.LUT P1, RZ, R2, 0x2, RZ, 0xc0, !PT ;  /* 0x0000000202ff7812 */ /* 0x004fe4000782c0ff */
[----:B---3--:R-:W-:-:S11]  /*12f80*/  LOP3.LUT R5, R3, R5, RZ, 0x3c, !PT ;  /* 0x0000000503057212 */ /* 0x008fd600078e3cff */
[----:B------:R-:W-:Y:S05]  /*12f90*/  @!P1 BRA `(.L_x_4689) ;  /* 0x00000008009c9947 */ /* 0x000fea0003800000 */
[----:B------:R-:W-:Y:S01]  /*12fa0*/  LOP3.LUT P1, RZ, R2, 0x1, RZ, 0xc0, !PT ;  /* 0x0000000102ff7812 */ /* 0x000fe2000782c0ff */
[----:B------:R-:W-:-:S12]  /*12fb0*/  IMAD.MOV.U32 R7, RZ, RZ, R0 ;  /* 0x000000ffff077224 */ /* 0x000fd800078e0000 */
[----:B------:R-:W-:Y:S05]  /*12fc0*/  @!P1 BRA `(.L_x_4690) ;  /* 0x0000000000549947 */ /* 0x000fea0003800000 */
[----:B0-----:R-:W2:Y:S01]  /*12fd0*/  LDL R10, [R1+0x8] ;  /* 0x00000800010a7983 */ /* 0x001ea20000100800 */
        /* <DEDUP_REMOVED lines=20> */
.L_x_4690:
[----:B------:R-:W-:Y:S01]  /*13120*/  IMAD R3, R4, 0x8, R17 ;  /* 0x0000000804037824 */ /* 0x000fe200078e0211 */
[----:B------:R-:W-:Y:S01]  /*13130*/  SHF.L.U32 R2, R5, 0x1f, RZ ;  /* 0x0000001f05027819 */ /* 0x000fe200000006ff */
[----:B------:R-:W-:Y:S03]  /*13140*/  BSSY B2, `(.L_x_4691) ;  /* 0x0000003000027945 */ /* 0x000fe60003800000 */
[----:B------:R-:W2:Y:S02]  /*13150*/  SYNCS.PHASECHK.TRANS64.TRYWAIT P0, [R3+URZ+0x30840], R2 ;  /* 0x03084002030075a7 */ /* 0x000ea4000800017f */
[----:B--2---:R-:W-:Y:S05]  /*13160*/  @!P0 BRA `(.L_x_4692) ;  /* 0x00000030006c8947 */ /* 0x004fea0003800000 */
.L_x_4777:
[----:B------:R-:W-:Y:S05]  /*13170*/  BSYNC B2 ;  /* 0x0000000000027941 */ /* 0x000fea0003800000 */
.L_x_4691:
        /* <DEDUP_REMOVED lines=12> */
.L_x_4694:
[----:B------:R-:W-:Y:S05]  /*13240*/  BSYNC B2 ;  /* 0x0000000000027941 */ /* 0x000fea0003800000 */
.L_x_4693:
        /* <DEDUP_REMOVED lines=11> */
.L_x_4695:
        /* <DEDUP_REMOVED lines=16> */
.L_x_4696:
        /* <DEDUP_REMOVED lines=16> */
.L_x_4697:
        /* <DEDUP_REMOVED lines=16> */
.L_x_4778:
[----:B------:R-:W-:Y:S05]  /*13600*/  BSYNC B2 ;  /* 0x0000000000027941 */ /* 0x000fea0003800000 */
.L_x_4698:
        /* <DEDUP_REMOVED lines=11> */
.L_x_4701:
[----:B------:R-:W-:Y:S05]  /*136c0*/  BSYNC B2 ;  /* 0x0000000000027941 */ /* 0x000fea0003800000 */
.L_x_4700:
[----:B------:R-:W-:Y:S01]  /*136d0*/  R2UR UR6, R2 ;  /* 0x00000000020672ca */ /* 0x000fe200000e0000 */
[----:B------:R-:W-:Y:S01]  /*136e0*/  IMAD R18, R18, 0x9000, R17 ;  /* 0x0000900012127824 */ /* 0x000fe200078e0211 */
[----:B------:R-:W-:Y:S01]  /*136f0*/  R2UR UR7, R3 ;  /* 0x00000000030772ca */ /* 0x000fe200000e0000 */
[----:B------:R-:W-:Y:S01]  /*13700*/  UIADD3 UR4, UP0, UR38, 0x470, URZ ;  /* 0x0000047026047890 */ /* 0x000fe2000ff1e03f */
[----:B------:R-:W-:Y:S01]  /*13710*/  R2UR UR10, R11 ;  /* 0x000000000b0a72ca */ /* 0x000fe200000e0000 */
[----:B------:R-:W-:Y:S01]  /*13720*/  IMAD R10, R19, 0x60, RZ ;  /* 0x00000060130a7824 */ /* 0x000fe200078e02ff */
[----:B------:R-:W-:Y:S01]  /*13730*/  PLOP3.LUT P0, PT, PT, PT, PT, 0x80, 0x0 ;  /* 0x000000000000781c */ /* 0x000fe20003f0f070 */
[----:B------:R-:W-:Y:S01]  /*13740*/  VIADD R9, R9, 0x50 ;  /* 0x0000005009097836 */ /* 0x000fe20000000000 */
[----:B------:R-:W-:Y:S01]  /*13750*/  UIADD3.X UR5, URZ, UR39, URZ, UP0, !UPT ;  /* 0x000000273f057290 */ /* 0x000fe200087fe43f */
[----:B------:R-:W-:-:S11]  /*13760*/  VIADD R11, R18, 0x400 ;  /* 0x00000400120b7836 */ /* 0x000fd60000000000 */
.L_x_4702:
        /* <DEDUP_REMOVED lines=15> */
.L_x_4703:
        /* <DEDUP_REMOVED lines=15> */
.L_x_4704:
        /* <DEDUP_REMOVED lines=12> */
.L_x_4689:
[----:B------:R-:W-:Y:S05]  /*13a10*/  BSYNC B1 ;  /* 0x0000000000017941 */ /* 0x000fea0003800000 */
.L_x_4688:
[----:B------:R-:W2:Y:S01]  /*13a20*/  LDL R3, [R1+0xc] ;  /* 0x00000c0001037983 */ /* 0x000ea20000100800 */
[----:B------:R-:W-:Y:S01]  /*13a30*/  VIADD R18, R4, 0x1 ;  /* 0x0000000104127836 */ /* 0x000fe20000000000 */
[----:B------:R-:W-:Y:S01]  /*13a40*/  BSSY B1, `(.L_x_4705) ;  /* 0x00000b0000017945 */ /* 0x000fe20003800000 */
[----:B------:R-:W-:-:S03]  /*13a50*/  VIADD R7, R0, 0xffffffff ;  /* 0xffffffff00077836 */ /* 0x000fc60000000000 */
[----:B------:R-:W-:-:S04]  /*13a60*/  ISETP.NE.AND P0, PT, R18, 0x2, PT ;  /* 0x000000021200780c */ /* 0x000fc80003f05270 */
[----:B------:R-:W-:Y:S02]  /*13a70*/  SEL R2, RZ, 0x1, P0 ;  /* 0x00000001ff027807 */ /* 0x000fe40000000000 */
[----:B------:R-:W-:Y:S02]  /*13a80*/  SEL R18, R18, RZ, P0 ;  /* 0x000000ff12127207 */ /* 0x000fe40000000000 */
[----:B------:R-:W-:-:S05]  /*13a90*/  LOP3.LUT R11, R5, R2, RZ, 0x3c, !PT ;  /* 0x00000002050b7212 */ /* 0x000fca00078e3cff */
[----:B------:R1:W-:Y:S01]  /*13aa0*/  STL [R1+0x4], R11 ;  /* 0x0000040b01007387 */ /* 0x0003e20000100800 */
[----:B--2---:R-:W-:-:S13]  /*13ab0*/  LOP3.LUT P1, RZ, R3, 0x2, RZ, 0xc0, !PT ;  /* 0x0000000203ff7812 */ /* 0x004fda000782c0ff */
[----:B-1----:R-:W-:Y:S05]  /*13ac0*/  @!P1 BRA `(.L_x_4706) ;  /* 0x00000008009c9947 */ /* 0x002fea0003800000 */
[----:B------:R-:W-:Y:S01]  /*13ad0*/  LOP3.LUT P1, RZ, R3, 0x1, RZ, 0xc0, !PT ;  /* 0x0000000103ff7812 */ /* 0x000fe2000782c0ff */
[----:B0-----:R-:W-:-:S12]  /*13ae0*/  IMAD.MOV.U32 R10, RZ, RZ, R7 ;  /* 0x000000ffff0a7224 */ /* 0x001fd800078e0007 */
        /* <DEDUP_REMOVED lines=22> */
.L_x_4707:
[----:B------:R-:W-:Y:S01]  /*13c50*/  IMAD R2, R18, 0x8, R17 ;  /* 0x0000000812027824 */ /* 0x000fe200078e0211 */
[----:B------:R-:W-:Y:S01]  /*13c60*/  SHF.L.U32 R3, R11, 0x1f, RZ ;  /* 0x0000001f0b037819 */ /* 0x000fe200000006ff */
[----:B------:R-:W-:Y:S03]  /*13c70*/  BSSY B2, `(.L_x_4708) ;  /* 0x0000003000027945 */ /* 0x000fe60003800000 */
[----:B------:R-:W1:Y:S02]  /*13c80*/  SYNCS.PHASECHK.TRANS64.TRYWAIT P0, [R2+URZ+0x30840], R3 ;  /* 0x03084003020075a7 */ /* 0x000e64000800017f */
[----:B-1----:R-:W-:Y:S05]  /*13c90*/  @!P0 BRA `(.L_x_4709) ;  /* 0x0000002400c88947 */ /* 0x002fea0003800000 */
.L_x_4779:
[----:B------:R-:W-:Y:S05]  /*13ca0*/  BSYNC B2 ;  /* 0x0000000000027941 */ /* 0x000fea0003800000 */
.L_x_4708:
        /* <DEDUP_REMOVED lines=12> */
.L_x_4711:
[----:B------:R-:W-:Y:S05]  /*13d70*/  BSYNC B2 ;  /* 0x0000000000027941 */ /* 0x000fea0003800000 */
.L_x_4710:
[----:B------:R-:W-:Y:S01]  /*13d80*/  IMAD.MOV.U32 R14, RZ, RZ, RZ ;  /* 0x000000ffff0e7224 */ /* 0x000fe200078e00ff */
[----:B------:R-:W-:Y:S01]  /*13d90*/  UIADD3 UR4, UP0, UR38, 0x370, URZ ;  /* 0x0000037026047890 */ /* 0x000fe2000ff1e03f */
[C---:B-1----:R-:W-:Y:S01]  /*13da0*/  IMAD R3, R18.reuse, 0x8, R6 ;  /* 0x0000000812037824 */ /* 0x042fe200078e0206 */
[----:B------:R-:W-:Y:S01]  /*13db0*/  PLOP3.LUT P0, PT, PT, PT, PT, 0x80, 0x0 ;  /* 0x000000000000781c */ /* 0x000fe20003f0f070 */
[----:B------:R-:W-:Y:S01]  /*13dc0*/  IMAD R9, R18, 0x9000, R17 ;  /* 0x0000900012097824 */ /* 0x000fe200078e0211 */
[----:B------:R-:W-:Y:S01]  /*13dd0*/  R2UR UR10, R14 ;  /* 0x000000000e0a72ca */ /* 0x000fe200000e0000 */
[----:B------:R-:W-:Y:S01]  /*13de0*/  VIADD R3, R3, 0x30 ;  /* 0x0000003003037836 */ /* 0x000fe20000000000 */
[----:B------:R-:W-:Y:S01]  /*13df0*/  UIADD3.X UR5, URZ, UR39, URZ, UP0, !UPT ;  /* 0x000000273f057290 */ /* 0x000fe200087fe43f */
[----:B------:R-:W-:Y:S01]  /*13e00*/  IMAD R2, R10, 0x60, RZ ;  /* 0x000000600a027824 */ /* 0x000fe200078e02ff */
[----:B------:R-:W-:Y:S01]  /*13e10*/  UMOV UR6, 0x0 ;  /* 0x0000000000067882 */ /* 0x000fe20000000000 */
[----:B------:R-:W-:Y:S01]  /*13e20*/  VIADD R11, R9, 0x1e400 ;  /* 0x0001e400090b7836 */ /* 0x000fe20000000000 */
[----:B------:R-:W-:-:S09]  /*13e30*/  UMOV UR7, 0x14f00000 ;  /* 0x14f0000000077882 */ /* 0x000fd20000000000 */
.L_x_4712:
        /* <DEDUP_REMOVED lines=16> */
.L_x_4713:
        /* <DEDUP_REMOVED lines=16> */
.L_x_4714:
        /* <DEDUP_REMOVED lines=15> */
.L_x_4780:
[----:B------:R-:W-:Y:S05]  /*14130*/  BSYNC B2 ;  /* 0x0000000000027941 */ /* 0x000fea0003800000 */
.L_x_4715:
        /* <DEDUP_REMOVED lines=11> */
.L_x_4718:
[----:B------:R-:W-:Y:S05]  /*141f0*/  BSYNC B2 ;  /* 0x0000000000027941 */ /* 0x000fea0003800000 */
.L_x_4717:
        /* <DEDUP_REMOVED lines=10> */
.L_x_4719:
        /* <DEDUP_REMOVED lines=15> */
.L_x_4720:
        /* <DEDUP_REMOVED lines=15> */
.L_x_4721:
        /* <DEDUP_REMOVED lines=12> */
.L_x_4706:
[----:B------:R-:W-:Y:S05]  /*14540*/  BSYNC B1 ;  /* 0x0000000000017941 */ /* 0x000fea0003800000 */
.L_x_4705:
[----:B------:R-:W-:Y:S01]  /*14550*/  ISETP.GT.AND P0, PT, R7, UR40, PT ;  /* 0x0000002807007c0c */ /* 0x000fe2000bf04270 */
[----:B------:R-:W-:-:S12]  /*14560*/  VIADD R0, R0, 0xfffffffe ;  /* 0xfffffffe00007836 */ /* 0x000fd80000000000 */
[----:B------:R-:W-:Y:S05]  /*14570*/  @P0 BRA `(.L_x_4722) ;  /* 0xffffffe8005c0947 */ /* 0x000fea000383ffff */
.L_x_4687:
[----:B------:R-:W-:Y:S05]  /*14580*/  BSYNC B0 ;  /* 0x0000000000007941 */ /* 0x000fea0003800000 */
.L_x_4668:
[----:B0-----:R-:W0:Y:S01]  /*14590*/  S2R R0, SR_TID.X ;  /* 0x0000000000007919 */ /* 0x001e220000002100 */
[----:B------:R-:W-:Y:S01]  /*145a0*/  BSSY B0, `(.L_x_4723) ;  /* 0x0000012000007945 */ /* 0x000fe20003800000 */
[----:B0-----:R-:W-:-:S04]  /*145b0*/  LOP3.LUT R6, R0, 0x7f, RZ, 0xc0, !PT ;  /* 0x0000007f00067812 */ /* 0x001fc800078ec0ff */
[----:B------:R-:W-:-:S13]  /*145c0*/  ISETP.NE.AND P1, PT, R6, RZ, PT ;  /* 0x000000ff0600720c */ /* 0x000fda0003f25270 */
[----:B------:R-:W-:Y:S05]  /*145d0*/  @P1 BRA `(.L_x_4724) ;  /* 0x0000000000381947 */ /* 0x000fea0003800000 */
[----:B------:R-:W0:Y:S01]  /*145e0*/  S2R R3, SR_LANEID ;  /* 0x0000000000037919 */ /* 0x000e220000000000 */
[----:B------:R-:W-:Y:S01]  /*145f0*/  VOTEU.ANY UR4, UPT, PT ;  /* 0x0000000000047886 */ /* 0x000fe200038e0100 */
[----:B------:R-:W-:Y:S01]  /*14600*/  ULDC.64 UR6, c[0x0][0x208] ;  /* 0x0000820000067ab9 */ /* 0x000fe20000000a00 */
[----:B------:R-:W0:Y:S08]  /*14610*/  FLO.U32 R0, UR4 ;  /* 0x0000000400007d00 */ /* 0x000e3000080e0000 */
[----:B------:R-:W1:Y:S01]  /*14620*/  POPC R5, UR4 ;  /* 0x0000000400057d09 */ /* 0x000e620008000000 */
[----:B0-----:R-:W-:-:S02]  /*14630*/  ISETP.EQ.U32.AND P0, PT, R0, R3, PT ;  /* 0x000000030000720c */ /* 0x001fc40003f02070 */
[----:B------:R-:W1:Y:S11]  /*14640*/  LDC.64 R2, c[0x0][0xc80] ;  /* 0x00032000ff027b82 */ /* 0x000e760000000a00 */
[----:B-1----:R-:W2:Y:S01]  /*14650*/  @P0 ATOMG.E.ADD.STRONG.GPU PT, R3, desc[UR6][R2.64], R5 ;  /* 0x00000005020309a8 */ /* 0x002ea200081ee1c6 */
[----:B------:R-:W0:Y:S02]  /*14660*/  S2R R4, SR_LTMASK ;  /* 0x0000000000047919 */ /* 0x000e240000003900 */
[----:B0-----:R-:W-:-:S04]  /*14670*/  LOP3.LUT R4, R4, UR4, RZ, 0xc0, !PT ;  /* 0x0000000404047c12 */ /* 0x001fc8000f8ec0ff */
[----:B------:R-:W0:Y:S01]  /*14680*/  POPC R7, R4 ;  /* 0x0000000400077309 */ /* 0x000e220000000000 */
[----:B--2---:R-:W0:Y:S02]  /*14690*/  SHFL.IDX PT, R0, R3, R0, 0x1f ;  /* 0x00001f0003007589 */ /* 0x004e2400000e0000 */
[----:B0-----:R-:W-:-:S05]  /*146a0*/  IADD3 R0, R0, UR44, R7 ;  /* 0x0000002c00007c10 */ /* 0x001fca000fffe007 */
[----:B------:R0:W-:Y:S02]  /*146b0*/  STL [R1+0x14], R0 ;  /* 0x0000140001007387 */ /* 0x0001e40000100800 */
.L_x_4724:
[----:B------:R-:W-:Y:S05]  /*146c0*/  BSYNC B0 ;  /* 0x0000000000007941 */ /* 0x000fea0003800000 */
.L_x_4723:
[----:B0-----:R-:W2:Y:S01]  /*146d0*/  LDL R0, [R1+0xc] ;  /* 0x00000c0001007983 */ /* 0x001ea20000100800 */
[----:B------:R-:W-:Y:S01]  /*146e0*/  BSSY B0, `(.L_x_4725) ;  /* 0x0000047000007945 */ /* 0x000fe20003800000 */
[----:B--2---:R-:W-:-:S13]  /*146f0*/  LOP3.LUT P0, RZ, R0, 0x2, RZ, 0xc0, !PT ;  /* 0x0000000200ff7812 */ /* 0x004fda000780c0ff */
        /* <DEDUP_REMOVED lines=8> */
.L_x_4781:
[----:B------:R-:W-:Y:S05]  /*14780*/  BSYNC B1 ;  /* 0x0000000000017941 */ /* 0x000fea0003800000 */
.L_x_4727:
[----:B------:R-:W-:Y:S04]  /*14790*/  BSSY B1, `(.L_x_4729) ;  /* 0x0000009000017945 */ /* 0x000fe80003800000 */
        /* <DEDUP_REMOVED lines=8> */
.L_x_4730:
[----:B------:R-:W-:Y:S05]  /*14820*/  BSYNC B1 ;  /* 0x0000000000017941 */ /* 0x000fea0003800000 */
.L_x_4729:
        /* <DEDUP_REMOVED lines=10> */
.L_x_4731:
        /* <DEDUP_REMOVED lines=15> */
.L_x_4732:
        /* <DEDUP_REMOVED lines=15> */
.L_x_4733:
        /* <DEDUP_REMOVED lines=10> */
.L_x_4726:
[----:B------:R-:W-:Y:S05]  /*14b50*/  BSYNC B0 ;  /* 0x0000000000007941 */ /* 0x000fea0003800000 */
.L_x_4725:
[----:B------:R-:W2:Y:S01]  /*14b60*/  LDL.LU R3, [R1+0x4] ;  /* 0x0000040001037983 */ /* 0x000ea20000300800 */
[----:B------:R-:W-:-:S05]  /*14b70*/  VIADD R18, R18, 0x1 ;  /* 0x0000000112127836 */ /* 0x000fca0000000000 */
[----:B------:R-:W-:-:S04]  /*14b80*/  ISETP.NE.AND P0, PT, R18, 0x2, PT ;  /* 0x000000021200780c */ /* 0x000fc80003f05270 */
[----:B------:R-:W-:Y:S02]  /*14b90*/  SEL R0, RZ, 0x1, P0 ;  /* 0x00000001ff007807 */ /* 0x000fe40000000000 */
[----:B------:R-:W-:Y:S02]  /*14ba0*/  SEL R18, R18, RZ, P0 ;  /* 0x000000ff12127207 */ /* 0x000fe40000000000 */
[----:B--2---:R-:W-:-:S05]  /*14bb0*/  LOP3.LUT R3, R3, R0, RZ, 0x3c, !PT ;  /* 0x0000000003037212 */ /* 0x004fca00078e3cff */
[----:B------:R0:W-:Y:S02]  /*14bc0*/  STL [R1+0x4], R3 ;  /* 0x0000040301007387 */ /* 0x0001e40000100800 */
.L_x_4648:
[----:B------:R-:W-:Y:S05]  /*14bd0*/  BSYNC B7 ;  /* 0x0000000000077941 */ /* 0x000fea0003800000 */
.L_x_4646:
[----:B-1----:R-:W2:Y:S04]  /*14be0*/  LDL R0, [R1+0xc] ;  /* 0x00000c0001007983 */ /* 0x002ea80000100800 */
[----:B------:R1:W5:Y:S01]  /*14bf0*/  LDL R2, [R1+0x14] ;  /* 0x0000140001027983 */ /* 0x0003620000100800 */
[----:B--2---:R-:W-:-:S13]  /*14c00*/  LOP3.LUT P0, RZ, R0, 0x4, RZ, 0xc0, !PT ;  /* 0x0000000400ff7812 */ /* 0x004fda000780c0ff */
[----:B-1----:R-:W-:Y:S05]  /*14c10*/  @!P0 BRA `(.L_x_4734) ;  /* 0x0000000000288947 */ /* 0x002fea0003800000 */
[----:B------:R-:W-:Y:S05]  /*14c20*/  WARPSYNC.ALL ;  /* 0x0000000000007948 */ /* 0x000fea0003800000 */
[----:B------:R-:W1:Y:S08]  /*14c30*/  S2UR UR5, SR_CgaCtaId ;  /* 0x00000000000579c3 */ /* 0x000e700000008800 */
[----:B------:R-:W-:Y:S06]  /*14c40*/  BAR.SYNC.DEFER_BLOCKING 0x5, 0x180 ;  /* 0x0146000000007b1d */ /* 0x000fec0000010000 */
[----:B------:R-:W-:-:S02]  /*14c50*/  UMOV UR4, 0x400 ;  /* 0x0000040000047882 */ /* 0x000fc40000000000 */
[----:B-1----:R-:W-:-:S06]  /*14c60*/  ULEA UR4, UR5, UR4, 0x18 ;  /* 0x0000000405047291 */ /* 0x002fcc000f8ec03f */
[----:B------:R-:W-:-:S05]  /*14c70*/  IMAD.U32 R17, RZ, RZ, UR4 ;  /* 0x00000004ff117e24 */ /* 0x000fca000f8e00ff */
[----:B-----5:R-:W1:Y:S04]  /*14c80*/  LDS R2, [R17+0x308d0] ;  /* 0x0308d00011027984 */ /* 0x020e680000000800 */
[----:B-1----:R3:W-:Y:S01]  /*14c90*/  STL [R1+0x14], R2 ;  /* 0x0000140201007387 */ /* 0x0027e20000100800 */
[----:B------:R-:W-:Y:S06]  /*14ca0*/  BAR.ARV 0x4, 0x180 ;  /* 0x0106000000007b1d */ /* 0x000fec0000002000 */
[----:B------:R-:W-:Y:S05]  /*14cb0*/  BRA `(.L_x_4735) ;  /* 0x00000000002c7947 */ /* 0x000fea0003800000 */
.L_x_4734:
[----:B------:R-:W-:-:S03]  /*14cc0*/  UMOV UR4, 0xffffffff ;  /* 0xffffffff00047882 */ /* 0x000fc60000000000 */
[----:B------:R-:W-:Y:S05]  /*14cd0*/  BRA.DIV UR4, `(.L_x_4736) ;  /* 0x0000001604f47947 */ /* 0x000fea000b800000 */
[----:B-----5:R1:W2:Y:S02]  /*14ce0*/  SHFL.IDX PT, R14, R2, RZ, 0x1f ;  /* 0x00001fff020e7589 */ /* 0x0202a400000e0000 */
.L_x_4784:
[----:B0-----:R-:W0:Y:S01]  /*14cf0*/  @!P1 S2R R3, SR_CgaCtaId ;  /* 0x0000000000039919 */ /* 0x001e220000008800 */
[----:B------:R-:W-:Y:S05]  /*14d00*/  WARPSYNC.ALL ;  /* 0x0000000000007948 */ /* 0x000fea0003800000 */
[----:B------:R-:W-:Y:S01]  /*14d10*/  BAR.SYNC.DEFER_BLOCKING 0x4, 0x180 ;  /* 0x0106000000007b1d */ /* 0x000fe20000010000 */
[----:B------:R-:W-:-:S05]  /*14d20*/  @!P1 MOV R0, 0x400 ;  /* 0x0000040000009802 */ /* 0x000fca0000000f00 */
[----:B--2---:R2:W-:Y:S01]  /*14d30*/  STL [R1+0x14], R14 ;  /* 0x0000140e01007387 */ /* 0x0045e20000100800 */
[----:B0-----:R-:W-:-:S05]  /*14d40*/  @!P1 LEA R17, R3, R0, 0x18 ;  /* 0x0000000003119211 */ /* 0x001fca00078ec0ff */
[----:B------:R2:W-:Y:S01]  /*14d50*/  @!P1 STS [R17+0x308d0], R2 ;  /* 0x0308d00211009388 */ /* 0x0005e20000000800 */
[----:B------:R-:W-:Y:S06]  /*14d60*/  BAR.ARV 0x5, 0x180 ;  /* 0x0146000000007b1d */ /* 0x000fec0000002000 */
.L_x_4735:
[----:B------:R-:W4:Y:S01]  /*14d70*/  LDL R0, [R1+0x14] ;  /* 0x0000140001007983 */ /* 0x000f220000100800 */
[----:B------:R-:W-:Y:S02]  /*14d80*/  ULDC UR4, c[0x0][0xc38] ;  /* 0x00030e0000047ab9 */ /* 0x000fe40000000800 */
[----:B----4-:R-:W-:-:S13]  /*14d90*/  ISETP.GE.AND P0, PT, R0, UR4, PT ;  /* 0x0000000400007c0c */ /* 0x010fda000bf06270 */
[----:B------:R-:W-:Y:S05]  /*14da0*/  @!P0 BRA `(.L_x_4737) ;  /* 0xffffffb000dc8947 */ /* 0x000fea000383ffff */
.L_x_4637:
[----:B0-----:R-:W4:Y:S01]  /*14db0*/  LDL.LU R0, [R1+0x18] ;  /* 0x0000180001007983 */ /* 0x001f220000300800 */
[----:B------:R-:W-:Y:S01]  /*14dc0*/  BSSY B0, `(.L_x_4738) ;  /* 0x000000b000007945 */ /* 0x000fe20003800000 */
[----:B------:R-:W0:Y:S01]  /*14dd0*/  S2R R5, SR_CgaCtaId ;  /* 0x0000000000057919 */ /* 0x000e220000008800 */
[----:B----4-:R-:W-:-:S05]  /*14de0*/  VIADD R0, R0, 0x1 ;  /* 0x0000000100007836 */ /* 0x010fca0000000000 */
[----:B-123--:R-:W-:-:S04]  /*14df0*/  LEA.HI R2, R0, R0, RZ, 0x1 ;  /* 0x0000000000027211 */ /* 0x00efc800078f08ff */
[----:B------:R-:W-:-:S05]  /*14e00*/  LOP3.LUT R3, R2, 0xfffffffe, RZ, 0xc0, !PT ;  /* 0xfffffffe02037812 */ /* 0x000fca00078ec0ff */
[----:B------:R-:W-:Y:S01]  /*14e10*/  IMAD.IADD R3, R0, 0x1, -R3 ;  /* 0x0000000100037824 */ /* 0x000fe200078e0a03 */
[----:B------:R-:W-:-:S04]  /*14e20*/  MOV R0, 0x400 ;  /* 0x0000040000007802 */ /* 0x000fc80000000f00 */
[----:B0-----:R-:W-:Y:S02]  /*14e30*/  LEA R0, R5, R0, 0x18 ;  /* 0x0000000005007211 */ /* 0x001fe400078ec0ff */
[----:B------:R-:W-:-:S04]  /*14e40*/  SHF.L.U32 R3, R3, 0x1f, RZ ;  /* 0x0000001f03037819 */ /* 0x000fc800000006ff */
[----:B------:R-:W0:Y:S02]  /*14e50*/  SYNCS.PHASECHK.TRANS64.TRYWAIT P0, [R0+URZ+0x30820], R3 ;  /* 0x03082003000075a7 */ /* 0x000e24000800017f */
[----:B0-----:R-:W-:Y:S05]  /*14e60*/  @!P0 BRA `(.L_x_4739) ;  /* 0x0000001400b88947 */ /* 0x001fea0003800000 */
.L_x_4785:
[----:B------:R-:W-:Y:S05]  /*14e70*/  BSYNC B0 ;  /* 0x0000000000007941 */ /* 0x000fea0003800000 */
.L_x_4738:
[----:B------:R-:W-:-:S03]  /*14e80*/  UMOV UR4, 0xffffffff ;  /* 0xffffffff00047882 */ /* 0x000fc60000000000 */
[----:B------:R-:W-:Y:S05]  /*14e90*/  BRA.DIV UR4, `(.L_x_4740) ;  /* 0x0000001604c07947 */ /* 0x000fea000b800000 */
[----:B------:R-:W1:Y:S02]  /*14ea0*/  S2R R2, SR_TID.X ;  /* 0x0000000000027919 */ /* 0x000e640000002100 */
[----:B-1----:R-:W-:-:S04]  /*14eb0*/  SHF.R.U32.HI R2, RZ, 0x5, R2 ;  /* 0x00000005ff027819 */ /* 0x002fc80000011602 */
[----:B------:R-:W-:-:S05]  /*14ec0*/  LOP3.LUT R2, R2, 0x3, RZ, 0xc0, !PT ;  /* 0x0000000302027812 */ /* 0x000fca00078ec0ff */
[----:B------:R1:W2:Y:S02]  /*14ed0*/  SHFL.IDX PT, R14, R2, RZ, 0x1f ;  /* 0x00001fff020e7589 */ /* 0x0002a400000e0000 */
.L_x_4788:
[----:B--2---:R-:W-:Y:S01]  /*14ee0*/  ISETP.NE.AND P0, PT, R14, RZ, PT ;  /* 0x000000ff0e00720c */ /* 0x004fe20003f05270 */
[----:B------:R-:W-:-:S12]  /*14ef0*/  BSSY B0, `(.L_x_4741) ;  /* 0x0000027000007945 */ /* 0x000fd80003800000 */
[----:B------:R-:W-:Y:S05]  /*14f00*/  @P0 BRA `(.L_x_4742) ;  /* 0x0000000000940947 */ /* 0x000fea0003800000 */
[----:B------:R-:W-:-:S03]  /*14f10*/  UMOV UR4, 0xffffffff ;  /* 0xffffffff00047882 */ /* 0x000fc60000000000 */
[----:B------:R-:W-:Y:S05]  /*14f20*/  BRA.DIV UR4, `(.L_x_4743) ;  /* 0x0000001604d07947 */ /* 0x000fea000b800000 */
[----:B------:R-:W-:-:S13]  /*14f30*/  ELECT P6, URZ, PT ;  /* 0x00000000003f782f */ /* 0x000fda00038c0000 */
.L_x_4791:
        /* <DEDUP_REMOVED lines=8> */
.L_x_4744:
        /* <DEDUP_REMOVED lines=13> */
.L_x_4792:
[----:B------:R-:W1:Y:S02]  /*15090*/  SYNCS.PHASECHK.TRANS64.TRYWAIT P0, [R3+URZ], R2 ;  /* 0x00000002030075a7 */ /* 0x000e64000800017f */
[----:B-1----:R-:W-:Y:S05]  /*150a0*/  @!P0 BRA `(.L_x_4746) ;  /* 0x0000001400a48947 */ /* 0x002fea0003800000 */
.L_x_4793:
[----:B------:R-:W-:Y:S05]  /*150b0*/  @!P2 BRA `(.L_x_4747) ;  /* 0x000000000004a947 */ /* 0x000fea0003800000 */
[----:B------:R-:W-:Y:S01]  /*150c0*/  BPT.TRAP 0x1 ;  /* 0x000000040000795c */ /* 0x000fe20000300000 */
.L_x_4747:
[----:B-1----:R-:W-:-:S04]  /*150d0*/  VIADD R3, R0, 0x30860 ;  /* 0x0003086000037836 */ /* 0x002fc80000000000 */
[----:B------:R-:W-:-:S04]  /*150e0*/  IMAD R18, R18, 0x8, R3 ;  /* 0x0000000812127824 */ /* 0x000fc800078e0203 */
[----:B------:R-:W1:Y:S02]  /*150f0*/  SYNCS.PHASECHK.TRANS64.TRYWAIT P0, [R18+URZ], R5 ;  /* 0x00000005120075a7 */ /* 0x000e64000800017f */
[----:B-1----:R-:W-:Y:S05]  /*15100*/  @!P0 BRA `(.L_x_4748) ;  /* 0x0000001400a08947 */ /* 0x002fea0003800000 */
.L_x_4794:
[----:B------:R-:W-:-:S07]  /*15110*/  IMAD R3, R4, 0x8, R3 ;  /* 0x0000000804037824 */ /* 0x000fce00078e0203 */
.L_x_4749:
[----:B--2---:R2:W3:Y:S02]  /*15120*/  SYNCS.PHASECHK.TRANS64.TRYWAIT P0, [R3+URZ], R2 ;  /* 0x00000002030075a7 */ /* 0x0044e4000800017f */
[----:B---3--:R-:W-:Y:S05]  /*15130*/  @!P0 NANOSLEEP.SYNCS 0x989680 ;  /* 0x009896800000895d */ /* 0x008fea0003900000 */
[----:B------:R-:W3:Y:S02]  /*15140*/  @!P0 SYNCS.PHASECHK.TRANS64 P0, [R3+URZ], R2 ;  /* 0x00000002030085a7 */ /* 0x000ee4000800007f */
[----:B---3--:R-:W-:Y:S05]  /*15150*/  @!P0 BRA `(.L_x_4749) ;  /* 0xfffffffc00f08947 */ /* 0x008fea000383ffff */
.L_x_4742:
[----:B------:R-:W-:Y:S05]  /*15160*/  BSYNC B0 ;  /* 0x0000000000007941 */ /* 0x000fea0003800000 */
.L_x_4741:
[----:B------:R-:W-:Y:S05]  /*15170*/  EXIT ;  /* 0x000000000000794d */ /* 0x000fea0003800000 */
.L_x_4550:
[----:B0-----:R-:W-:-:S04]  /*15180*/  IMAD.U32 R3, RZ, RZ, UR37 ;  /* 0x00000025ff037e24 */ /* 0x001fc8000f8e00ff */
[----:B------:R0:W1:Y:S03]  /*15190*/  SYNCS.PHASECHK.TRANS64.TRYWAIT P1, [R3+URZ+0x30800], R0 ;  /* 0x03080000030075a7 */ /* 0x000066000802017f */
[----:B-1----:R-:W-:Y:S05]  /*151a0*/  @!P1 NANOSLEEP.SYNCS 0x989680 ;  /* 0x009896800000995d */ /* 0x002fea0003900000 */
[----:B------:R-:W1:Y:S02]  /*151b0*/  @!P1 SYNCS.PHASECHK.TRANS64 P1, [R3+URZ+0x30800], R0 ;  /* 0x03080000030095a7 */ /* 0x000e64000802007f */
[----:B-1----:R-:W-:Y:S05]  /*151c0*/  @!P1 BRA `(.L_x_4550) ;  /* 0xfffffffc00ec9947 */ /* 0x002fea000383ffff */
[----:B------:R-:W-:Y:S05]  /*151d0*/  BRA `(.L_x_4750) ;  /* 0xfffffec800807947 */ /* 0x000fea000383ffff */
.L_x_4554:
[----:B-1----:R1:W3:Y:S02]  /*151e0*/  SYNCS.PHASECHK.TRANS64.TRYWAIT P1, [R3+URZ+0x30830], R0 ;  /* 0x03083000030075a7 */ /* 0x0022e4000802017f */
[----:B---3--:R-:W-:Y:S05]  /*151f0*/  @!P1 NANOSLEEP.SYNCS 0x989680 ;  /* 0x009896800000995d */ /* 0x008fea0003900000 */
[----:B------:R-:W3:Y:S02]  /*15200*/  @!P1 SYNCS.PHASECHK.TRANS64 P1, [R3+URZ+0x30830], R0 ;  /* 0x03083000030095a7 */ /* 0x000ee4000802007f */
[----:B---3--:R-:W-:Y:S05]  /*15210*/  @!P1 BRA `(.L_x_4554) ;  /* 0xfffffffc00f09947 */ /* 0x008fea000383ffff */
[----:B------:R-:W-:Y:S05]  /*15220*/  BRA `(.L_x_4553) ;  /* 0xfffffec800b47947 */ /* 0x000fea000383ffff */
.L_x_4570:
[----:B-1----:R-:W-:-:S04]  /*15230*/  IMAD.U32 R11, RZ, RZ, UR6 ;  /* 0x00000006ff0b7e24 */ /* 0x002fc8000f8e00ff */
[----:B------:R1:W2:Y:S03]  /*15240*/  SYNCS.PHASECHK.TRANS64.TRYWAIT P1, [R11+URZ+0x30830], R0 ;  /* 0x030830000b0075a7 */ /* 0x0002a6000802017f */
[----:B--2---:R-:W-:Y:S05]  /*15250*/  @!P1 NANOSLEEP.SYNCS 0x989680 ;  /* 0x009896800000995d */ /* 0x004fea0003900000 */
[----:B------:R-:W2:Y:S02]  /*15260*/  @!P1 SYNCS.PHASECHK.TRANS64 P1, [R11+URZ+0x30830], R0 ;  /* 0x030830000b0095a7 */ /* 0x000ea4000802007f */
[----:B--2---:R-:W-:Y:S05]  /*15270*/  @!P1 BRA `(.L_x_4570) ;  /* 0xfffffffc00ec9947 */ /* 0x004fea000383ffff */
[----:B------:R-:W-:Y:S05]  /*15280*/  BRA `(.L_x_4569) ;  /* 0xfffffef400cc7947 */ /* 0x000fea000383ffff */
.L_x_4574:
[----:B-1----:R-:W-:-:S04]  /*15290*/  IMAD.U32 R3, RZ, RZ, UR5 ;  /* 0x00000005ff037e24 */ /* 0x002fc8000f8e00ff */
[----:B------:R1:W2:Y:S03]  /*152a0*/  SYNCS.PHASECHK.TRANS64.TRYWAIT P1, [R3+URZ+0x30850], R0 ;  /* 0x03085000030075a7 */ /* 0x0002a6000802017f */
[----:B--2---:R-:W-:Y:S05]  /*152b0*/  @!P1 NANOSLEEP.SYNCS 0x989680 ;  /* 0x009896800000995d */ /* 0x004fea0003900000 */
[----:B------:R-:W2:Y:S02]  /*152c0*/  @!P1 SYNCS.PHASECHK.TRANS64 P1, [R3+URZ+0x30850], R0 ;  /* 0x03085000030095a7 */ /* 0x000ea4000802007f */
[----:B--2---:R-:W-:Y:S05]  /*152d0*/  @!P1 BRA `(.L_x_4574) ;  /* 0xfffffffc00ec9947 */ /* 0x004fea000383ffff */
[----:B------:R-:W-:Y:S05]  /*152e0*/  BRA `(.L_x_4573) ;  /* 0xffffff0000647947 */ /* 0x000fea000383ffff */
.L_x_4591:
[----:B-1----:R-:W-:-:S04]  /*152f0*/  IMAD.U32 R5, RZ, RZ, UR5 ;  /* 0x00000005ff057e24 */ /* 0x002fc8000f8e00ff */
[----:B------:R1:W2:Y:S03]  /*15300*/  SYNCS.PHASECHK.TRANS64.TRYWAIT P1, [R5+URZ+0x30830], R0 ;  /* 0x03083000050075a7 */ /* 0x0002a6000802017f */
[----:B--2---:R-:W-:Y:S05]  /*15310*/  @!P1 NANOSLEEP.SYNCS 0x989680 ;  /* 0x009896800000995d */ /* 0x004fea0003900000 */
[----:B------:R-:W2:Y:S02]  /*15320*/  @!P1 SYNCS.PHASECHK.TRANS64 P1, [R5+URZ+0x30830], R0 ;  /* 0x03083000050095a7 */ /* 0x000ea4000802007f */
[----:B--2---:R-:W-:Y:S05]  /*15330*/  @!P1 BRA `(.L_x_4591) ;  /* 0xfffffffc00ec9947 */ /* 0x004fea000383ffff */
[----:B------:R-:W-:Y:S05]  /*15340*/  BRA `(.L_x_4590) ;  /* 0xffffff2800387947 */ /* 0x000fea000383ffff */
.L_x_4595:
[----:B-1----:R-:W-:-:S04]  /*15350*/  IMAD.U32 R3, RZ, RZ, UR5 ;  /* 0x00000005ff037e24 */ /* 0x002fc8000f8e00ff */
[----:B------:R1:W2:Y:S03]  /*15360*/  SYNCS.PHASECHK.TRANS64.TRYWAIT P1, [R3+URZ+0x30850], R0 ;  /* 0x03085000030075a7 */ /* 0x0002a6000802017f */
[----:B--2---:R-:W-:Y:S05]  /*15370*/  @!P1 NANOSLEEP.SYNCS 0x989680 ;  /* 0x009896800000995d */ /* 0x004fea0003900000 */
[----:B------:R-:W2:Y:S02]  /*15380*/  @!P1 SYNCS.PHASECHK.TRANS64 P1, [R3+URZ+0x30850], R0 ;  /* 0x03085000030095a7 */ /* 0x000ea4000802007f */
[----:B--2---:R-:W-:Y:S05]  /*15390*/  @!P1 BRA `(.L_x_4595) ;  /* 0xfffffffc00ec9947 */ /* 0x004fea000383ffff */
[----:B------:R-:W-:Y:S05]  /*153a0*/  BRA `(.L_x_4594) ;  /* 0xffffff3000d07947 */ /* 0x000fea000383ffff */
.L_x_4601:
[----:B-1----:R-:W-:-:S04]  /*153b0*/  IMAD.U32 R5, RZ, RZ, UR5 ;  /* 0x00000005ff057e24 */ /* 0x002fc8000f8e00ff */
[----:B------:R1:W2:Y:S03]  /*153c0*/  SYNCS.PHASECHK.TRANS64.TRYWAIT P1, [R5+URZ+0x30830], R0 ;  /* 0x03083000050075a7 */ /* 0x0002a6000802017f */
[----:B--2---:R-:W-:Y:S05]  /*153d0*/  @!P1 NANOSLEEP.SYNCS 0x989680 ;  /* 0x009896800000995d */ /* 0x004fea0003900000 */
[----:B------:R-:W2:Y:S02]  /*153e0*/  @!P1 SYNCS.PHASECHK.TRANS64 P1, [R5+URZ+0x30830], R0 ;  /* 0x03083000050095a7 */ /* 0x000ea4000802007f */
[----:B--2---:R-:W-:Y:S05]  /*153f0*/  @!P1 BRA `(.L_x_4601) ;  /* 0xfffffffc00ec9947 */ /* 0x004fea000383ffff */
[----:B------:R-:W-:Y:S05]  /*15400*/  BRA `(.L_x_4600) ;  /* 0xffffff4400947947 */ /* 0x000fea000383ffff */
.L_x_4605:
[----:B-1----:R-:W-:-:S04]  /*15410*/  IMAD.U32 R3, RZ, RZ, UR5 ;  /* 0x00000005ff037e24 */ /* 0x002fc8000f8e00ff */
[----:B------:R1:W2:Y:S03]  /*15420*/  SYNCS.PHASECHK.TRANS64.TRYWAIT P1, [R3+URZ+0x30850], R0 ;  /* 0x03085000030075a7 */ /* 0x0002a6000802017f */
[----:B--2---:R-:W-:Y:S05]  /*15430*/  @!P1 NANOSLEEP.SYNCS 0x989680 ;  /* 0x009896800000995d */ /* 0x004fea0003900000 */
[----:B------:R-:W2:Y:S02]  /*15440*/  @!P1 SYNCS.PHASECHK.TRANS64 P1, [R3+URZ+0x30850], R0 ;  /* 0x03085000030095a7 */ /* 0x000ea4000802007f */
[----:B--2---:R-:W-:Y:S05]  /*15450*/  @!P1 BRA `(.L_x_4605) ;  /* 0xfffffffc00ec9947 */ /* 0x004fea000383ffff */
[----:B------:R-:W-:Y:S05]  /*15460*/  BRA `(.L_x_4604) ;  /* 0xffffff50002c7947 */ /* 0x000fea000383ffff */
.L_x_4618:
[----:B-1----:R-:W-:-:S04]  /*15470*/  IMAD.U32 R3, RZ, RZ, UR5 ;  /* 0x00000005ff037e24 */ /* 0x002fc8000f8e00ff */
[----:B------:R1:W2:Y:S03]  /*15480*/  SYNCS.PHASECHK.TRANS64.TRYWAIT P0, [R3+URZ+0x30850], R2 ;  /* 0x03085002030075a7 */ /* 0x0002a6000800017f */
[----:B--2---:R-:W-:Y:S05]  /*15490*/  @!P0 NANOSLEEP.SYNCS 0x989680 ;  /* 0x009896800000895d */ /* 0x004fea0003900000 */
[----:B------:R-:W2:Y:S02]  /*154a0*/  @!P0 SYNCS.PHASECHK.TRANS64 P0, [R3+URZ+0x30850], R2 ;  /* 0x03085002030085a7 */ /* 0x000ea4000800007f */
[----:B--2---:R-:W-:Y:S05]  /*154b0*/  @!P0 BRA `(.L_x_4618) ;  /* 0xfffffffc00ec8947 */ /* 0x004fea000383ffff */
[----:B------:R-:W-:Y:S05]  /*154c0*/  BRA `(.L_x_4617) ;  /* 0xffffff7800a47947 */ /* 0x000fea000383ffff */
.L_x_4654:
[----:B------:R-:W-:Y:S02]  /*154d0*/  IMAD.MOV.U32 R13, RZ, RZ, R4 ;  /* 0x000000ffff0d7224 */ /* 0x000fe400078e0004 */
[----:B------:R-:W-:Y:S02]  /*154e0*/  IMAD.MOV.U32 R12, RZ, RZ, RZ ;  /* 0x000000ffff0c7224 */ /* 0x000fe400078e00ff */
[----:B------:R-:W-:Y:S02]  /*154f0*/  IMAD.MOV.U32 R11, RZ, RZ, 0x1f ;  /* 0x0000001fff0b7424 */ /* 0x000fe400078e00ff */
[----:B------:R-:W-:-:S07]  /*15500*/  IMAD.MOV.U32 R15, RZ, RZ, -0x1 ;  /* 0xffffffffff0f7424 */ /* 0x000fce00078e00ff */
[----:B0-----:R-:W-:Y:S05]  /*15510*/  WARPSYNC.COLLECTIVE R15, `(.L_x_4751) ;  /* 0x000000000f087348 */ /* 0x001fea0003c00000 */
[----:B------:R1:W2:Y:S02]  /*15520*/  SHFL.IDX P6, R14, R13, R12, R11 ;  /* 0x0000000c0d0e7389 */ /* 0x0002a400000c000b */
[----:B012---:R-:W-:Y:S01]  /*15530*/  ENDCOLLECTIVE ;  /* 0x000000000000791b */ /* 0x007fe20003800000 */
.L_x_4751:
[----:B------:R-:W-:Y:S05]  /*15540*/  BRA `(.L_x_4752) ;  /* 0xffffffb800ac7947 */ /* 0x000fea000383ffff */
.L_x_4656:
[----:B------:R-:W-:Y:S01]  /*15550*/  BSSY B0, `(.L_x_4753) ;  /* 0x0000006000007945 */ /* 0x000fe20003800000 */
[----:B------:R-:W-:-:S07]  /*15560*/  IMAD.MOV.U32 R15, RZ, RZ, -0x1 ;  /* 0xffffffffff0f7424 */ /* 0x000fce00078e00ff */
[----:B01----:R-:W-:Y:S05]  /*15570*/  WARPSYNC.COLLECTIVE R15, `(.L_x_4754) ;  /* 0x000000000f0c7348 */ /* 0x003fea0003c00000 */
[----:B------:R-:W-:Y:S02]  /*15580*/  ELECT P6, UR62, PT ;  /* 0x00000000003e782f */ /* 0x000fe400038c0000 */
[----:B------:R-:W-:Y:S01]  /*15590*/  MOV R14, UR62 ;  /* 0x0000003e000e7c02 */ /* 0x000fe20008000f00 */
[----:B01----:R-:W-:Y:S10]  /*155a0*/  ENDCOLLECTIVE ;  /* 0x000000000000791b */ /* 0x003ff40003800000 */
.L_x_4754:
[----:B------:R-:W-:Y:S05]  /*155b0*/  BSYNC B0 ;  /* 0x0000000000007941 */ /* 0x000fea0003800000 */
.L_x_4753:
[----:B------:R-:W-:Y:S05]  /*155c0*/  BRA `(.L_x_4755) ;  /* 0xffffffb800b07947 */ /* 0x000fea000383ffff */
.L_x_4658:
[----:B0-----:R0:W2:Y:S02]  /*155d0*/  SYNCS.PHASECHK.TRANS64.TRYWAIT P0, [R0+URZ+0x30840], R2 ;  /* 0x03084002000075a7 */ /* 0x0010a4000800017f */
[----:B--2---:R-:W-:Y:S05]  /*155e0*/  @!P0 NANOSLEEP.SYNCS 0x989680 ;  /* 0x009896800000895d */ /* 0x004fea0003900000 */
[----:B------:R-:W2:Y:S02]  /*155f0*/  @!P0 SYNCS.PHASECHK.TRANS64 P0, [R0+URZ+0x30840], R2 ;  /* 0x03084002000085a7 */ /* 0x000ea4000800007f */
[----:B--2---:R-:W-:Y:S05]  /*15600*/  @!P0 BRA `(.L_x_4658) ;  /* 0xfffffffc00f08947 */ /* 0x004fea000383ffff */
[----:B------:R-:W-:Y:S05]  /*15610*/  BRA `(.L_x_4756) ;  /* 0xffffffbc00047947 */ /* 0x000fea000383ffff */
.L_x_4662:
[----:B------:R-:W-:Y:S01]  /*15620*/  IMAD.MOV.U32 R13, RZ, RZ, R6 ;  /* 0x000000ffff0d7224 */ /* 0x000fe200078e0006 */
[----:B------:R-:W-:Y:S01]  /*15630*/  LOP3.LUT R8, R8, 0x7f, RZ, 0xc0, !PT ;  /* 0x0000007f08087812 */ /* 0x000fe200078ec0ff */
[----:B------:R-:W-:Y:S02]  /*15640*/  IMAD.MOV.U32 R12, RZ, RZ, RZ ;  /* 0x000000ffff0c7224 */ /* 0x000fe400078e00ff */
[----:B------:R-:W-:Y:S01]  /*15650*/  IMAD.MOV.U32 R11, RZ, RZ, 0x181f ;  /* 0x0000181fff0b7424 */ /* 0x000fe200078e00ff */
[----:B------:R-:W-:Y:S01]  /*15660*/  SHF.R.U32.HI R8, RZ, 0x3, R8 ;  /* 0x00000003ff087819 */ /* 0x000fe20000011608 */
[----:B------:R-:W-:-:S04]  /*15670*/  IMAD.MOV.U32 R15, RZ, RZ, -0x1 ;  /* 0xffffffffff0f7424 */ /* 0x000fc800078e00ff */
[----:B------:R-:W-:-:S07]  /*15680*/  VIADD R4, R8, UR43 ;  /* 0x0000002b08047c36 */ /* 0x000fce0008000000 */
[----:B-----5:R-:W-:Y:S05]  /*15690*/  WARPSYNC.COLLECTIVE R15, `(.L_x_4757) ;  /* 0x000000000f087348 */ /* 0x020fea0003c00000 */
[----:B------:R0:W1:Y:S02]  /*156a0*/  SHFL.IDX P6, R14, R13, R12, R11 ;  /* 0x0000000c0d0e7389 */ /* 0x00006400000c000b */
[----:B01---5:R-:W-:Y:S01]  /*156b0*/  ENDCOLLECTIVE ;  /* 0x000000000000791b */ /* 0x023fe20003800000 */
.L_x_4757:
[----:B------:R-:W-:Y:S02]  /*156c0*/  VIADD R8, R4, 0x10 ;  /* 0x0000001004087836 */ /* 0x000fe40000000000 */
[----:B------:R-:W-:Y:S02]  /*156d0*/  IMAD.MOV.U32 R13, RZ, RZ, R0 ;  /* 0x000000ffff0d7224 */ /* 0x000fe400078e0000 */
[----:B------:R-:W-:-:S07]  /*156e0*/  IMAD.MOV.U32 R2, RZ, RZ, R14 ;  /* 0x000000ffff027224 */ /* 0x000fce00078e000e */
[----:B------:R-:W-:Y:S05]  /*156f0*/  WARPSYNC.COLLECTIVE R15, `(.L_x_4758) ;  /* 0x000000000f087348 */ /* 0x000fea0003c00000 */
[----:B------:R0:W1:Y:S02]  /*15700*/  SHFL.IDX P6, R14, R13, R12, R11 ;  /* 0x0000000c0d0e7389 */ /* 0x00006400000c000b */
[----:B01----:R-:W-:Y:S01]  /*15710*/  ENDCOLLECTIVE ;  /* 0x000000000000791b */ /* 0x003fe20003800000 */
.L_x_4758:
        /* <DEDUP_REMOVED lines=22> */
.L_x_4759:
[----:B------:R-:W-:Y:S02]  /*15880*/  IMAD.MOV.U32 R13, RZ, RZ, R0 ;  /* 0x000000ffff0d7224 */ /* 0x000fe400078e0000 */
[----:B------:R-:W-:-:S07]  /*15890*/  IMAD.MOV.U32 R2, RZ, RZ, R14 ;  /* 0x000000ffff027224 */ /* 0x000fce00078e000e */
[----:B------:R-:W-:Y:S05]  /*158a0*/  WARPSYNC.COLLECTIVE R15, `(.L_x_4760) ;  /* 0x000000000f087348 */ /* 0x000fea0003c00000 */
[----:B------:R0:W1:Y:S02]  /*158b0*/  SHFL.IDX P6, R14, R13, R12, R11 ;  /* 0x0000000c0d0e7389 */ /* 0x00006400000c000b */
[----:B01----:R-:W-:Y:S01]  /*158c0*/  ENDCOLLECTIVE ;  /* 0x000000000000791b */ /* 0x003fe20003800000 */
.L_x_4760:
        /* <DEDUP_REMOVED lines=18> */
.L_x_4761:
[----:B------:R-:W-:-:S05]  /*159f0*/  VIADD R2, R4, 0x20 ;  /* 0x0000002004027836 */ /* 0x000fca0000000000 */
[----:B------:R-:W-:Y:S01]  /*15a00*/  ISETP.GE.AND P4, PT, R2, R5, PT ;  /* 0x000000050200720c */ /* 0x000fe20003f86270 */
[----:B------:R-:W-:Y:S02]  /*15a10*/  IMAD.MOV.U32 R13, RZ, RZ, R0 ;  /* 0x000000ffff0d7224 */ /* 0x000fe400078e0000 */
[----:B------:R-:W-:-:S10]  /*15a20*/  IMAD.MOV.U32 R2, RZ, RZ, R14 ;  /* 0x000000ffff027224 */ /* 0x000fd400078e000e */
[----:B------:R-:W-:Y:S05]  /*15a30*/  WARPSYNC.COLLECTIVE R15, `(.L_x_4762) ;  /* 0x000000000f087348 */ /* 0x000fea0003c00000 */
[----:B------:R0:W1:Y:S02]  /*15a40*/  SHFL.IDX P6, R14, R13, R12, R11 ;  /* 0x0000000c0d0e7389 */ /* 0x00006400000c000b */
[----:B01----:R-:W-:Y:S01]  /*15a50*/  ENDCOLLECTIVE ;  /* 0x000000000000791b */ /* 0x003fe20003800000 */
.L_x_4762:
        /* <DEDUP_REMOVED lines=18> */
.L_x_4763:
[----:B------:R-:W-:-:S05]  /*15b80*/  VIADD R2, R4, 0x30 ;  /* 0x0000003004027836 */ /* 0x000fca0000000000 */
[----:B------:R-:W-:Y:S01]  /*15b90*/  ISETP.GE.AND P4, PT, R2, R5, PT ;  /* 0x000000050200720c */ /* 0x000fe20003f86270 */
[----:B------:R-:W-:Y:S02]  /*15ba0*/  IMAD.MOV.U32 R13, RZ, RZ, R0 ;  /* 0x000000ffff0d7224 */ /* 0x000fe400078e0000 */
[----:B------:R-:W-:-:S10]  /*15bb0*/  IMAD.MOV.U32 R2, RZ, RZ, R14 ;  /* 0x000000ffff027224 */ /* 0x000fd400078e000e */
[----:B------:R-:W-:Y:S05]  /*15bc0*/  WARPSYNC.COLLECTIVE R15, `(.L_x_4764) ;  /* 0x000000000f087348 */ /* 0x000fea0003c00000 */
[----:B------:R0:W1:Y:S02]  /*15bd0*/  SHFL.IDX P6, R14, R13, R12, R11 ;  /* 0x0000000c0d0e7389 */ /* 0x00006400000c000b */
[----:B01----:R-:W-:Y:S01]  /*15be0*/  ENDCOLLECTIVE ;  /* 0x000000000000791b */ /* 0x003fe20003800000 */
.L_x_4764:
        /* <DEDUP_REMOVED lines=18> */
.L_x_4765:
[----:B------:R-:W-:-:S05]  /*15d10*/  VIADD R2, R4, 0x40 ;  /* 0x0000004004027836 */ /* 0x000fca0000000000 */
[----:B------:R-:W-:Y:S01]  /*15d20*/  ISETP.GE.AND P4, PT, R2, R5, PT ;  /* 0x000000050200720c */ /* 0x000fe20003f86270 */
[----:B------:R-:W-:Y:S02]  /*15d30*/  IMAD.MOV.U32 R13, RZ, RZ, R0 ;  /* 0x000000ffff0d7224 */ /* 0x000fe400078e0000 */
[----:B------:R-:W-:-:S10]  /*15d40*/  IMAD.MOV.U32 R2, RZ, RZ, R14 ;  /* 0x000000ffff027224 */ /* 0x000fd400078e000e */
[----:B------:R-:W-:Y:S05]  /*15d50*/  WARPSYNC.COLLECTIVE R15, `(.L_x_4766) ;  /* 0x000000000f087348 */ /* 0x000fea0003c00000 */
[----:B------:R0:W1:Y:S02]  /*15d60*/  SHFL.IDX P6, R14, R13, R12, R11 ;  /* 0x0000000c0d0e7389 */ /* 0x00006400000c000b */
[----:B01----:R-:W-:Y:S01]  /*15d70*/  ENDCOLLECTIVE ;  /* 0x000000000000791b */ /* 0x003fe20003800000 */
.L_x_4766:
        /* <DEDUP_REMOVED lines=18> */
.L_x_4767:
[----:B------:R-:W-:-:S05]  /*15ea0*/  VIADD R2, R4, 0x50 ;  /* 0x0000005004027836 */ /* 0x000fca0000000000 */
[----:B------:R-:W-:Y:S01]  /*15eb0*/  ISETP.GE.AND P4, PT, R2, R5, PT ;  /* 0x000000050200720c */ /* 0x000fe20003f86270 */
[----:B------:R-:W-:Y:S02]  /*15ec0*/  IMAD.MOV.U32 R13, RZ, RZ, R0 ;  /* 0x000000ffff0d7224 */ /* 0x000fe400078e0000 */
[----:B------:R-:W-:-:S10]  /*15ed0*/  IMAD.MOV.U32 R2, RZ, RZ, R14 ;  /* 0x000000ffff027224 */ /* 0x000fd400078e000e */
[----:B------:R-:W-:Y:S05]  /*15ee0*/  WARPSYNC.COLLECTIVE R15, `(.L_x_4768) ;  /* 0x000000000f087348 */ /* 0x000fea0003c00000 */
[----:B------:R0:W1:Y:S02]  /*15ef0*/  SHFL.IDX P6, R14, R13, R12, R11 ;  /* 0x0000000c0d0e7389 */ /* 0x00006400000c000b */
[----:B01----:R-:W-:Y:S01]  /*15f00*/  ENDCOLLECTIVE ;  /* 0x000000000000791b */ /* 0x003fe20003800000 */
.L_x_4768:
        /* <DEDUP_REMOVED lines=18> */
.L_x_4769:
[----:B------:R-:W-:-:S05]  /*16030*/  VIADD R2, R4, 0x60 ;  /* 0x0000006004027836 */ /* 0x000fca0000000000 */
[----:B------:R-:W-:Y:S01]  /*16040*/  ISETP.GE.AND P4, PT, R2, R5, PT ;  /* 0x000000050200720c */ /* 0x000fe20003f86270 */
[----:B------:R-:W-:Y:S02]  /*16050*/  IMAD.MOV.U32 R13, RZ, RZ, R0 ;  /* 0x000000ffff0d7224 */ /* 0x000fe400078e0000 */
[----:B------:R-:W-:-:S10]  /*16060*/  IMAD.MOV.U32 R2, RZ, RZ, R14 ;  /* 0x000000ffff027224 */ /* 0x000fd400078e000e */
[----:B------:R-:W-:Y:S05]  /*16070*/  WARPSYNC.COLLECTIVE R15, `(.L_x_4770) ;  /* 0x000000000f087348 */ /* 0x000fea0003c00000 */
[----:B------:R0:W1:Y:S02]  /*16080*/  SHFL.IDX P6, R14, R13, R12, R11 ;  /* 0x0000000c0d0e7389 */ /* 0x00006400000c000b */
[----:B01----:R-:W-:Y:S01]  /*16090*/  ENDCOLLECTIVE ;  /* 0x000000000000791b */ /* 0x003fe20003800000 */
.L_x_4770:
        /* <DEDUP_REMOVED lines=18> */
.L_x_4771:
[----:B------:R-:W-:Y:S02]  /*161c0*/  IMAD.MOV.U32 R13, RZ, RZ, R0 ;  /* 0x000000ffff0d7224 */ /* 0x000fe400078e0000 */
[----:B------:R-:W-:-:S07]  /*161d0*/  IMAD.MOV.U32 R6, RZ, RZ, R14 ;  /* 0x000000ffff067224 */ /* 0x000fce00078e000e */
[----:B------:R-:W-:Y:S05]  /*161e0*/  WARPSYNC.COLLECTIVE R15, `(.L_x_4772) ;  /* 0x000000000f087348 */ /* 0x000fea0003c00000 */
[----:B------:R0:W1:Y:S02]  /*161f0*/  SHFL.IDX P6, R14, R13, R12, R11 ;  /* 0x0000000c0d0e7389 */ /* 0x00006400000c000b */
[----:B01----:R-:W-:Y:S01]  /*16200*/  ENDCOLLECTIVE ;  /* 0x000000000000791b */ /* 0x003fe20003800000 */
.L_x_4772:
[----:B------:R-:W-:Y:S01]  /*16210*/  IMAD.MOV.U32 R0, RZ, RZ, R14 ;  /* 0x000000ffff007224 */ /* 0x000fe200078e000e */
[----:B------:R-:W-:Y:S06]  /*16220*/  BRA `(.L_x_4773) ;  /* 0xffffffbc00787947 */ /* 0x000fec000383ffff */
.L_x_4667:
[----:B0-----:R0:W1:Y:S02]  /*16230*/  SYNCS.PHASECHK.TRANS64.TRYWAIT P0, [R17+URZ+0x30820], R0 ;  /* 0x03082000110075a7 */ /* 0x001064000800017f */
[----:B-1----:R-:W-:Y:S05]  /*16240*/  @!P0 NANOSLEEP.SYNCS 0x989680 ;  /* 0x009896800000895d */ /* 0x002fea0003900000 */
[----:B------:R-:W1:Y:S02]  /*16250*/  @!P0 SYNCS.PHASECHK.TRANS64 P0, [R17+URZ+0x30820], R0 ;  /* 0x03082000110085a7 */ /* 0x000e64000800007f */
[----:B-1----:R-:W-:Y:S05]  /*16260*/  @!P0 BRA `(.L_x_4667) ;  /* 0xfffffffc00f08947 */ /* 0x002fea000383ffff */
[----:B------:R-:W-:Y:S05]  /*16270*/  BRA `(.L_x_4774) ;  /* 0xffffffbc00f07947 */ /* 0x000fea000383ffff */
.L_x_4674:
[----:B0-----:R0:W1:Y:S02]  /*16280*/  SYNCS.PHASECHK.TRANS64.TRYWAIT P0, [R3+URZ+0x30840], R2 ;  /* 0x03084002030075a7 */ /* 0x001064000800017f */
[----:B-1----:R-:W-:Y:S05]  /*16290*/  @!P0 NANOSLEEP.SYNCS 0x989680 ;  /* 0x009896800000895d */ /* 0x002fea0003900000 */
[----:B------:R-:W1:Y:S02]  /*162a0*/  @!P0 SYNCS.PHASECHK.TRANS64 P0, [R3+URZ+0x30840], R2 ;  /* 0x03084002030085a7 */ /* 0x000e64000800007f */
[----:B-1----:R-:W-:Y:S05]  /*162b0*/  @!P0 BRA `(.L_x_4674) ;  /* 0xfffffffc00f08947 */ /* 0x002fea000383ffff */
[----:B------:R-:W-:Y:S05]  /*162c0*/  BRA `(.L_x_4775) ;  /* 0xffffffc000ac7947 */ /* 0x000fea000383ffff */
.L_x_4681:
[----:B0-----:R0:W1:Y:S02]  /*162d0*/  SYNCS.PHASECHK.TRANS64.TRYWAIT P0, [R3+URZ+0x60], R2 ;  /* 0x00006002030075a7 */ /* 0x001064000800017f */
[----:B-1----:R-:W-:Y:S05]  /*162e0*/  @!P0 NANOSLEEP.SYNCS 0x989680 ;  /* 0x009896800000895d */ /* 0x002fea0003900000 */
[----:B------:R-:W1:Y:S02]  /*162f0*/  @!P0 SYNCS.PHASECHK.TRANS64 P0, [R3+URZ+0x60], R2 ;  /* 0x00006002030085a7 */ /* 0x000e64000800007f */
[----:B-1----:R-:W-:Y:S05]  /*16300*/  @!P0 BRA `(.L_x_4681) ;  /* 0xfffffffc00f08947 */ /* 0x002fea000383ffff */
[----:B------:R-:W-:Y:S05]  /*16310*/  BRA `(.L_x_4776) ;  /* 0xffffffc400bc7947 */ /* 0x000fea000383ffff */
.L_x_4692:
[----:B--2---:R2:W3:Y:S02]  /*16320*/  SYNCS.PHASECHK.TRANS64.TRYWAIT P0, [R3+URZ+0x30840], R2 ;  /* 0x03084002030075a7 */ /* 0x0044e4000800017f */
[----:B---3--:R-:W-:Y:S05]  /*16330*/  @!P0 NANOSLEEP.SYNCS 0x989680 ;  /* 0x009896800000895d */ /* 0x008fea0003900000 */
[----:B------:R-:W3:Y:S02]  /*16340*/  @!P0 SYNCS.PHASECHK.TRANS64 P0, [R3+URZ+0x30840], R2 ;  /* 0x03084002030085a7 */ /* 0x000ee4000800007f */
[----:B---3--:R-:W-:Y:S05]  /*16350*/  @!P0 BRA `(.L_x_4692) ;  /* 0xfffffffc00f08947 */ /* 0x008fea000383ffff */
[----:B------:R-:W-:Y:S05]  /*16360*/  BRA `(.L_x_4777) ;  /* 0xffffffcc00807947 */ /* 0x000fea000383ffff */
.L_x_4699:
[----:B0-----:R0:W1:Y:S02]  /*16370*/  SYNCS.PHASECHK.TRANS64.TRYWAIT P0, [R9+URZ+0x60], R2 ;  /* 0x00006002090075a7 */ /* 0x001064000800017f */
[----:B-1----:R-:W-:Y:S05]  /*16380*/  @!P0 NANOSLEEP.SYNCS 0x989680 ;  /* 0x009896800000895d */ /* 0x002fea0003900000 */
[----:B------:R-:W1:Y:S02]  /*16390*/  @!P0 SYNCS.PHASECHK.TRANS64 P0, [R9+URZ+0x60], R2 ;  /* 0x00006002090085a7 */ /* 0x000e64000800007f */
[----:B-1----:R-:W-:Y:S05]  /*163a0*/  @!P0 BRA `(.L_x_4699) ;  /* 0xfffffffc00f08947 */ /* 0x002fea000383ffff */
[----:B------:R-:W-:Y:S05]  /*163b0*/  BRA `(.L_x_4778) ;  /* 0xffffffd000907947 */ /* 0x000fea000383ffff */
.L_x_4709:
[----:B-1----:R1:W2:Y:S02]  /*163c0*/  SYNCS.PHASECHK.TRANS64.TRYWAIT P0, [R2+URZ+0x30840], R3 ;  /* 0x03084003020075a7 */ /* 0x0022a4000800017f */
[----:B--2---:R-:W-:Y:S05]  /*163d0*/  @!P0 NANOSLEEP.SYNCS 0x989680 ;  /* 0x009896800000895d */ /* 0x004fea0003900000 */
[----:B------:R-:W2:Y:S02]  /*163e0*/  @!P0 SYNCS.PHASECHK.TRANS64 P0, [R2+URZ+0x30840], R3 ;  /* 0x03084003020085a7 */ /* 0x000ea4000800007f */
[----:B--2---:R-:W-:Y:S05]  /*163f0*/  @!P0 BRA `(.L_x_4709) ;  /* 0xfffffffc00f08947 */ /* 0x004fea000383ffff */
[----:B------:R-:W-:Y:S05]  /*16400*/  BRA `(.L_x_4779) ;  /* 0xffffffd800247947 */ /* 0x000fea000383ffff */
.L_x_4716:
[----:B0-----:R0:W1:Y:S02]  /*16410*/  SYNCS.PHASECHK.TRANS64.TRYWAIT P0, [R2+URZ+0x60], R5 ;  /* 0x00006005020075a7 */ /* 0x001064000800017f */
[----:B-1----:R-:W-:Y:S05]  /*16420*/  @!P0 NANOSLEEP.SYNCS 0x989680 ;  /* 0x009896800000895d */ /* 0x002fea0003900000 */
[----:B------:R-:W1:Y:S02]  /*16430*/  @!P0 SYNCS.PHASECHK.TRANS64 P0, [R2+URZ+0x60], R5 ;  /* 0x00006005020085a7 */ /* 0x000e64000800007f */
[----:B-1----:R-:W-:Y:S05]  /*16440*/  @!P0 BRA `(.L_x_4716) ;  /* 0xfffffffc00f08947 */ /* 0x002fea000383ffff */
[----:B------:R-:W-:Y:S05]  /*16450*/  BRA `(.L_x_4780) ;  /* 0xffffffdc00347947 */ /* 0x000fea000383ffff */
.L_x_4728:
[----:B0-----:R0:W1:Y:S02]  /*16460*/  SYNCS.PHASECHK.TRANS64.TRYWAIT P0, [R2+URZ+0x30860], R3 ;  /* 0x03086003020075a7 */ /* 0x001064000800017f */
[----:B-1----:R-:W-:Y:S05]  /*16470*/  @!P0 NANOSLEEP.SYNCS 0x989680 ;  /* 0x009896800000895d */ /* 0x002fea0003900000 */
[----:B------:R-:W1:Y:S02]  /*16480*/  @!P0 SYNCS.PHASECHK.TRANS64 P0, [R2+URZ+0x30860], R3 ;  /* 0x03086003020085a7 */ /* 0x000e64000800007f */
[----:B-1----:R-:W-:Y:S05]  /*16490*/  @!P0 BRA `(.L_x_4728) ;  /* 0xfffffffc00f08947 */ /* 0x002fea000383ffff */
[----:B------:R-:W-:Y:S05]  /*164a0*/  BRA `(.L_x_4781) ;  /* 0xffffffe000b47947 */ /* 0x000fea000383ffff */
.L_x_4736:
[----:B------:R-:W-:Y:S01]  /*164b0*/  BSSY B0, `(.L_x_4782) ;  /* 0x0000008000007945 */ /* 0x000fe20003800000 */
[----:B-----5:R-:W-:Y:S02]  /*164c0*/  IMAD.MOV.U32 R13, RZ, RZ, R2 ;  /* 0x000000ffff0d7224 */ /* 0x020fe400078e0002 */
[----:B------:R-:W-:Y:S02]  /*164d0*/  IMAD.MOV.U32 R12, RZ, RZ, RZ ;  /* 0x000000ffff0c7224 */ /* 0x000fe400078e00ff */
[----:B------:R-:W-:Y:S02]  /*164e0*/  IMAD.MOV.U32 R11, RZ, RZ, 0x1f ;  /* 0x0000001fff0b7424 */ /* 0x000fe400078e00ff */
[----:B------:R-:W-:-:S07]  /*164f0*/  IMAD.MOV.U32 R15, RZ, RZ, -0x1 ;  /* 0xffffffffff0f7424 */ /* 0x000fce00078e00ff */
[----:B0-----:R-:W-:Y:S05]  /*16500*/  WARPSYNC.COLLECTIVE R15, `(.L_x_4783) ;  /* 0x000000000f087348 */ /* 0x001fea0003c00000 */
[----:B------:R1:W2:Y:S02]  /*16510*/  SHFL.IDX P6, R14, R13, R12, R11 ;  /* 0x0000000c0d0e7389 */ /* 0x0002a400000c000b */
[----:B012---:R-:W-:Y:S01]  /*16520*/  ENDCOLLECTIVE ;  /* 0x000000000000791b */ /* 0x007fe20003800000 */
.L_x_4783:
[----:B------:R-:W-:Y:S05]  /*16530*/  BSYNC B0 ;  /* 0x0000000000007941 */ /* 0x000fea0003800000 */
.L_x_4782:
[----:B------:R-:W-:Y:S05]  /*16540*/  BRA `(.L_x_4784) ;  /* 0xffffffe400e87947 */ /* 0x000fea000383ffff */
.L_x_4739:
[----:B0-----:R0:W1:Y:S02]  /*16550*/  SYNCS.PHASECHK.TRANS64.TRYWAIT P0, [R0+URZ+0x30820], R3 ;  /* 0x03082003000075a7 */ /* 0x001064000800017f */
[----:B-1----:R-:W-:Y:S05]  /*16560*/  @!P0 NANOSLEEP.SYNCS 0x989680 ;  /* 0x009896800000895d */ /* 0x002fea0003900000 */
[----:B------:R-:W1:Y:S02]  /*16570*/  @!P0 SYNCS.PHASECHK.TRANS64 P0, [R0+URZ+0x30820], R3 ;  /* 0x03082003000085a7 */ /* 0x000e64000800007f */
[----:B-1----:R-:W-:Y:S05]  /*16580*/  @!P0 BRA `(.L_x_4739) ;  /* 0xfffffffc00f08947 */ /* 0x002fea000383ffff */
[----:B------:R-:W-:Y:S05]  /*16590*/  BRA `(.L_x_4785) ;  /* 0xffffffe800347947 */ /* 0x000fea000383ffff */
.L_x_4740:
        /* <DEDUP_REMOVED lines=11> */
.L_x_4787:
[----:B------:R-:W-:Y:S05]  /*16650*/  BSYNC B0 ;  /* 0x0000000000007941 */ /* 0x000fea0003800000 */
.L_x_4786:
[----:B------:R-:W-:Y:S05]  /*16660*/  BRA `(.L_x_4788) ;  /* 0xffffffe8001c7947 */ /* 0x000fea000383ffff */
.L_x_4743:
[----:B------:R-:W-:Y:S01]  /*16670*/  BSSY B1, `(.L_x_4789) ;  /* 0x0000006000017945 */ /* 0x000fe20003800000 */
[----:B------:R-:W-:-:S07]  /*16680*/  IMAD.MOV.U32 R15, RZ, RZ, -0x1 ;  /* 0xffffffffff0f7424 */ /* 0x000fce00078e00ff */
[----:B01----:R-:W-:Y:S05]  /*16690*/  WARPSYNC.COLLECTIVE R15, `(.L_x_4790) ;  /* 0x000000000f0c7348 */ /* 0x003fea0003c00000 */
[----:B------:R-:W-:Y:S02]  /*166a0*/  ELECT P6, UR62, PT ;  /* 0x00000000003e782f */ /* 0x000fe400038c0000 */
[----:B------:R-:W-:Y:S01]  /*166b0*/  MOV R14, UR62 ;  /* 0x0000003e000e7c02 */ /* 0x000fe20008000f00 */
[----:B01----:R-:W-:Y:S10]  /*166c0*/  ENDCOLLECTIVE ;  /* 0x000000000000791b */ /* 0x003ff40003800000 */
.L_x_4790:
[----:B------:R-:W-:Y:S05]  /*166d0*/  BSYNC B1 ;  /* 0x0000000000017941 */ /* 0x000fea0003800000 */
.L_x_4789:
[----:B------:R-:W-:Y:S05]  /*166e0*/  BRA `(.L_x_4791) ;  /* 0xffffffe800147947 */ /* 0x000fea000383ffff */
.L_x_4745:
[----:B0-----:R0:W1:Y:S02]  /*166f0*/  SYNCS.PHASECHK.TRANS64.TRYWAIT P0, [R6+URZ], R5 ;  /* 0x00000005060075a7 */ /* 0x001064000800017f */
[----:B-1----:R-:W-:Y:S05]  /*16700*/  @!P0 NANOSLEEP.SYNCS 0x989680 ;  /* 0x009896800000895d */ /* 0x002fea0003900000 */
[----:B------:R-:W1:Y:S02]  /*16710*/  @!P0 SYNCS.PHASECHK.TRANS64 P0, [R6+URZ], R5 ;  /* 0x00000005060085a7 */ /* 0x000e64000800007f */
[----:B-1----:R-:W-:Y:S05]  /*16720*/  @!P0 BRA `(.L_x_4745) ;  /* 0xfffffffc00f08947 */ /* 0x002fea000383ffff */
[----:B------:R-:W-:Y:S05]  /*16730*/  BRA `(.L_x_4792) ;  /* 0xffffffe800547947 */ /* 0x000fea000383ffff */
.L_x_4746:
[----:B-1----:R1:W2:Y:S02]  /*16740*/  SYNCS.PHASECHK.TRANS64.TRYWAIT P0, [R3+URZ], R2 ;  /* 0x00000002030075a7 */ /* 0x0022a4000800017f */
[----:B--2---:R-:W-:Y:S05]  /*16750*/  @!P0 NANOSLEEP.SYNCS 0x989680 ;  /* 0x009896800000895d */ /* 0x004fea0003900000 */
[----:B------:R-:W2:Y:S02]  /*16760*/  @!P0 SYNCS.PHASECHK.TRANS64 P0, [R3+URZ], R2 ;  /* 0x00000002030085a7 */ /* 0x000ea4000800007f */
[----:B--2---:R-:W-:Y:S05]  /*16770*/  @!P0 BRA `(.L_x_4746) ;  /* 0xfffffffc00f08947 */ /* 0x004fea000383ffff */
[----:B------:R-:W-:Y:S05]  /*16780*/  BRA `(.L_x_4793) ;  /* 0xffffffe800487947 */ /* 0x000fea000383ffff */
.L_x_4748:
[----:B-1----:R1:W2:Y:S02]  /*16790*/  SYNCS.PHASECHK.TRANS64.TRYWAIT P0, [R18+URZ], R5 ;  /* 0x00000005120075a7 */ /* 0x0022a4000800017f */
[----:B--2---:R-:W-:Y:S05]  /*167a0*/  @!P0 NANOSLEEP.SYNCS 0x989680 ;  /* 0x009896800000895d */ /* 0x004fea0003900000 */
[----:B------:R-:W2:Y:S02]  /*167b0*/  @!P0 SYNCS.PHASECHK.TRANS64 P0, [R18+URZ], R5 ;  /* 0x00000005120085a7 */ /* 0x000ea4000800007f */
[----:B--2---:R-:W-:Y:S05]  /*167c0*/  @!P0 BRA `(.L_x_4748) ;  /* 0xfffffffc00f08947 */ /* 0x004fea000383ffff */
[----:B------:R-:W-:Y:S05]  /*167d0*/  BRA `(.L_x_4794) ;  /* 0xffffffe8004c7947 */ /* 0x000fea000383ffff */
.L_x_4795:
        /* <DEDUP_REMOVED lines=10> */
.L_x_15307:


//--------------------- .text._ZN7cutlass13device_kernelIN5flash11enable_sm90INS1_16FlashAttnFwdSm90INS1_25CollectiveMainloopFwdSm90ILi2EN4cute5tupleIJNS5_1CILi1EEES8_S8_EEENS6_IJNS7_ILi128EEENS7_ILi96EEENS7_ILi192EEEEEELi192ENS_10bfloat16_tEfNS_4arch4Sm90ELb0ELb1ELb0ELb1ELb0ELb0ELb0ELb1ELb1ELb1ELb0ELb0EEENS1_21CollectiveEpilogueFwdINS6_IJSA_SC_SB_EEES9_SE_SG_Li256ELb1ELb1ELb0ELb0EEENS1_36VarlenDynamicPersistentTileSchedulerILi128ELi96ELi256ELi128ELb0ELb1ELb1ELb1ELb0ELb1EEEEEEEEEvNT_6ParamsE --------------------------
	.section	.text._ZN7cutlass13device_kernelIN5flash11enable_sm90INS1_16FlashAttnFwdSm90INS1_25CollectiveMainloopFwdSm90ILi2EN4cute5tupleIJNS5_1CILi1EEES8_S8_EEENS6_IJNS7_ILi128EEENS7_ILi96EEENS7_ILi192EEEEEELi192ENS_10bfloat16_tEfNS_4arch4Sm90ELb0ELb1ELb0ELb1ELb0ELb0ELb0ELb1ELb1ELb1ELb0ELb0EEENS1_21CollectiveEpilogueFwdINS6_IJSA_SC_SB_EEES9_SE_SG_Li256ELb1ELb1ELb0ELb0EEENS1_36VarlenDynamicPersistentTileSchedulerILi128ELi96ELi256ELi128ELb0ELb1ELb1ELb1ELb0ELb1EEEEEEEEEvNT_6ParamsE,"ax",@progbits
	.align	128
.text._ZN7cutlass13device_kernelIN5flash11enable_sm90INS1_16FlashAttnFwdSm90INS1_25CollectiveMainloopFwdSm90ILi2EN4cute5tupleIJNS5_1CILi1EEES8_S8_EEENS6_IJNS7_ILi128EEENS7_ILi96EEENS7_ILi192EEEEEELi192ENS_10bfloat16_tEfNS_4arch4Sm90ELb0ELb1ELb0ELb1ELb0ELb0ELb0ELb1ELb1ELb1ELb0ELb0EEENS1_21CollectiveEpilogueFwdINS6_IJSA_SC_SB_EEES9_SE_SG_Li256ELb1ELb1ELb0ELb0EEENS1_36VarlenDynamicPersistentTileSchedulerILi128ELi96ELi256ELi128ELb0ELb1ELb1ELb1ELb0ELb1EEEEEEEEEvNT_6ParamsE:
        .type           _ZN7cutlass13device_kernelIN5flash11enable_sm90INS1_16FlashAttnFwdSm90INS1_25CollectiveMainloopFwdSm90ILi2EN4cute5tupleIJNS5_1CILi1EEES8_S8_EEENS6_IJNS7_ILi128EEENS7_ILi96EEENS7_ILi192EEEEEELi192ENS_10bfloat16_tEfNS_4arch4Sm90ELb0ELb1ELb0ELb1ELb0ELb0ELb0ELb1ELb1ELb1ELb0ELb0EEENS1_21CollectiveEpilogueFwdINS6_IJSA_SC_SB_EEES9_SE_SG_Li256ELb1ELb1ELb0ELb0EEENS1_36VarlenDynamicPersistentTileSchedulerILi128ELi96ELi256ELi128ELb0ELb1ELb1ELb1ELb0ELb1EEEEEEEEEvNT_6ParamsE,@function
        .size           _ZN7cutlass13device_kernelIN5flash11enable_sm90INS1_16FlashAttnFwdSm90INS1_25CollectiveMainloopFwdSm90ILi2EN4cute5tupleIJNS5_1CILi1EEES8_S8_EEENS6_IJNS7_ILi128EEENS7_ILi96EEENS7_ILi192EEEEEELi192ENS_10bfloat16_tEfNS_4arch4Sm90ELb0ELb1ELb0ELb1ELb0ELb0ELb0ELb1ELb1ELb1ELb0ELb0EEENS1_21CollectiveEpilogueFwdINS6_IJSA_SC_SB_EEES9_SE_SG_Li256ELb1ELb1ELb0ELb0EEENS1_36VarlenDynamicPersistentTileSchedulerILi128ELi96ELi256ELi128ELb0ELb1ELb1ELb1ELb0ELb1EEEEEEEEEvNT_6ParamsE,(.L_x_15308 - _ZN7cutlass13device_kernelIN5flash11enable_sm90INS1_16FlashAttnFwdSm90INS1_25CollectiveMainloopFwdSm90ILi2EN4cute5tupleIJNS5_1CILi1EEES8_S8_EEENS6_IJNS7_ILi128EEENS7_ILi96EEENS7_ILi192EEEEEELi192ENS_10bfloat16_tEfNS_4arch4Sm90ELb0ELb1ELb0ELb1ELb0ELb0ELb0ELb1ELb1ELb1ELb0ELb0EEENS1_21CollectiveEpilogueFwdINS6_IJSA_SC_SB_EEES9_SE_SG_Li256ELb1ELb1ELb0ELb0EEENS1_36VarlenDynamicPersistentTileSchedulerILi128ELi96ELi256ELi128ELb0ELb1ELb1ELb1ELb0ELb1EEEEEEEEEvNT_6ParamsE)
        .other          _ZN7cutlass13device_kernelIN5flash11enable_sm90INS1_16FlashAttnFwdSm90INS1_25CollectiveMainloopFwdSm90ILi2EN4cute5tupleIJNS5_1CILi1EEES8_S8_EEENS6_IJNS7_ILi128EEENS7_ILi96EEENS7_ILi192EEEEEELi192ENS_10bfloat16_tEfNS_4arch4Sm90ELb0ELb1ELb0ELb1ELb0ELb0ELb0ELb1ELb1ELb1ELb0ELb0EEENS1_21CollectiveEpilogueFwdINS6_IJSA_SC_SB_EEES9_SE_SG_Li256ELb1ELb1ELb0ELb0EEENS1_36VarlenDynamicPersistentTileSchedulerILi128ELi96ELi256ELi128ELb0ELb1ELb1ELb1ELb0ELb1EEEEEEEEEvNT_6ParamsE,@"STO_CUDA_ENTRY STV_DEFAULT"
_ZN7cutlass13device_kernelIN5flash11enable_sm90INS1_16FlashAttnFwdSm90INS1_25CollectiveMainloopFwdSm90ILi2EN4cute5tupleIJNS5_1CILi1EEES8_S8_EEENS6_IJNS7_ILi128EEENS7_ILi96EEENS7_ILi192EEEEEELi192ENS_10bfloat16_tEfNS_4arch4Sm90ELb0ELb1ELb0ELb1ELb0ELb0ELb0ELb1ELb1ELb1ELb0ELb0EEENS1_21CollectiveEpilogueFwdINS6_IJSA_SC_SB_EEES9_SE_SG_Li256ELb1ELb1ELb0ELb0EEENS1_36VarlenDynamicPersistentTileSchedulerILi128ELi96ELi256ELi128ELb0ELb1ELb1ELb1ELb0ELb1EEEEEEEEEvNT_6ParamsE:
        /* <DEDUP_REMOVED lines=18> */
.L_x_4797:
[----:B------:R-:W-:Y:S05]  /*0120*/  BSYNC B0 ;  /* 0x0000000000007941 */ /* 0x000fea0003800000 */
.L_x_4796:
        /* <DEDUP_REMOVED lines=41> */
.L_x_4798:
        /* <DEDUP_REMOVED lines=22> */
.L_x_4799:
        /* <DEDUP_REMOVED lines=18> */
.L_x_4800:
        /* <DEDUP_REMOVED lines=22> */
.L_x_4801:
        /* <DEDUP_REMOVED lines=22> */
.L_x_4802:
        /* <DEDUP_REMOVED lines=8> */
.L_x_4804:
        /* <DEDUP_REMOVED lines=40> */
[----:B------:R-:W-:-:S03]  /*0c00*/  LOP3.LUT R11, R11, 0xfffffff8, RZ, 0xc0, !PT ;  /* 0xfffffff80b0b7812 */ /* 0x000fc600078ec0ff */
[----:B------:R-:W-:Y:S02]  /*0c10*/  IMAD.IADD R0, R199, 0x1, -R0 ;  /* 0x00000001c7007824 */ /* 0x000fe400078e0a00 */
[----:B------:R-:W-:-:S04]  /*0c20*/  IMAD.IADD R8, R8, 0x1, -R11 ;  /* 0x0000000108087824 */ /* 0x000fc800078e0a0b */
        /* <DEDUP_REMOVED lines=14> */
[----:B------:R-:W-:Y:S01]  /*0d10*/  LOP3.LUT R3, R6, 0x7ffffffc, RZ, 0xc0, !PT ;  /* 0x7ffffffc06037812 */ /* 0x000fe200078ec0ff */
[----:B------:R-:W-:Y:S01]  /*0d20*/  IMAD.IADD R2, R7, 0x1, -R2 ;  /* 0x0000000107027824 */ /* 0x000fe200078e0a02 */
[----:B------:R-:W-:Y:S01]  /*0d30*/  LOP3.LUT R7, R10, 0xfffffffc, RZ, 0xc0, !PT ;  /* 0xfffffffc0a077812 */ /* 0x000fe200078ec0ff */
[----:B------:R-:W-:Y:S01]  /*0d40*/  IMAD.IADD R193, R206, 0x1, -R193 ;  /* 0x00000001cec17824 */ /* 0x000fe200078e0ac1 */
[----:B------:R-:W-:Y:S01]  /*0d50*/  UMOV UR4, URZ ;  /* 0x0000003f00047c82 */ /* 0x000fe20008000000 */
[----:B------:R-:W-:-:S02]  /*0d60*/  IMAD R201, R2, 0x8, R5 ;  /* 0x0000000802c97824 */ /* 0x000fc400078e0205 */
[----:B------:R-:W-:Y:S02]  /*0d70*/  IMAD.IADD R7, R206, 0x1, -R7 ;  /* 0x00000001ce077824 */ /* 0x000fe400078e0a07 */
[----:B------:R-:W-:Y:S02]  /*0d80*/  IMAD.SHL.U32 R22, R193, 0x8, RZ ;  /* 0x00000008c1167824 */ /* 0x000fe400078e00ff */
[----:B------:R-:W-:Y:S01]  /*0d90*/  IMAD.U32 R202, RZ, RZ, UR8 ;  /* 0x00000008ffca7e24 */ /* 0x000fe2000f8e00ff */
[C---:B------:R-:W-:Y:S01]  /*0da0*/  LEA.HI R4, R7.reuse, R7, RZ, 0x1 ;  /* 0x0000000707047211 */ /* 0x040fe200078f08ff */
[C---:B------:R-:W-:Y:S01]  /*0db0*/  VIADD R23, R22.reuse, 0x40 ;  /* 0x0000004016177836 */ /* 0x040fe20000000000 */
[----:B------:R-:W-:Y:S01]  /*0dc0*/  SHF.R.S32.HI R205, RZ, 0x1f, R22 ;  /* 0x0000001fffcd7819 */ /* 0x000fe20000011416 */
[----:B------:R-:W-:Y:S01]  /*0dd0*/  VIADD R192, R22, 0x80 ;  /* 0x0000008016c07836 */ /* 0x000fe20000000000 */
[----:B------:R-:W-:Y:S01]  /*0de0*/  LOP3.LUT R4, R4, 0x1ffffffe, RZ, 0xc0, !PT ;  /* 0x1ffffffe04047812 */ /* 0x000fe200078ec0ff */
[----:B------:R-:W-:Y:S01]  /*0df0*/  IMAD.U32 R197, RZ, RZ, UR4 ;  /* 0x00000004ffc57e24 */ /* 0x000fe2000f8e00ff */
[----:B------:R-:W-:Y:S01]  /*0e00*/  SHF.R.S32.HI R204, RZ, 0x1f, R23 ;  /* 0x0000001fffcc7819 */ /* 0x000fe20000011417 */
[----:B------:R-:W-:Y:S01]  /*0e10*/  IMAD.IADD R18, R198, 0x1, -R3 ;  /* 0x00000001c6127824 */ /* 0x000fe200078e0a03 */
[----:B------:R-:W-:Y:S01]  /*0e20*/  SHF.R.S32.HI R203, RZ, 0x1f, R192 ;  /* 0x0000001fffcb7819 */ /* 0x000fe200000114c0 */
[----:B------:R-:W-:-:S04]  /*0e30*/  IMAD.IADD R19, R7, 0x1, -R4 ;  /* 0x0000000107137824 */ /* 0x000fc800078e0a04 */
[----:B------:R-:W-:-:S07]  /*0e40*/  IMAD R19, R19, 0x8, R200 ;  /* 0x0000000813137824 */ /* 0x000fce00078e02c8 */
.L_x_4904:
[----:B------:R-:W-:Y:S01]  /*0e50*/  ULDC.64 UR8, c[0x0][0xa28] ;  /* 0x00028a0000087ab9 */ /* 0x000fe20000000a00 */
[----:B0-2---:R-:W-:Y:S01]  /*0e60*/  IMAD.MOV.U32 R7, RZ, RZ, RZ ;  /* 0x000000ffff077224 */ /* 0x005fe200078e00ff */
[----:B------:R-:W-:Y:S01]  /*0e70*/  UISETP.NE.U32.AND UP0, UPT, UR8, URZ, UPT ;  /* 0x0000003f0800728c */ /* 0x000fe2000bf05070 */
[----:B------:R-:W-:-:S03]  /*0e80*/  ULDC.64 UR12, c[0x0][0x208] ;  /* 0x00008200000c7ab9 */ /* 0x000fc60000000a00 */
        /* <DEDUP_REMOVED lines=9> */
[----:B------:R-:W-:Y:S02]  /*0f20*/  IMAD.U32 R2, RZ, RZ, UR8 ;  /* 0x00000008ff027e24 */ /* 0x000fe4000f8e00ff */
[----:B------:R-:W-:Y:S01]  /*0f30*/  IMAD.U32 R3, RZ, RZ, UR9 ;  /* 0x00000009ff037e24 */ /* 0x000fe2000f8e00ff */
[----:B------:R-:W-:Y:S01]  /*0f40*/  @UP1 UIMAD.WIDE UR8, UR6, 0x4, UR10 ;  /* 0x00000004060818a5 */ /* 0x000fe2000f8e020a */
[----:B------:R-:W-:-:S03]  /*0f50*/  ULDC UR4, c[0x0][0x288] ;  /* 0x0000a20000047ab9 */ /* 0x000fc60000000800 */
[----:B------:R0:W5:Y:S01]  /*0f60*/  @P0 LDG.E R7, desc[UR12][R2.64] ;  /* 0x0000000c02070981 */ /* 0x000162000c1e1900 */
[----:B------:R-:W-:Y:S01]  /*0f70*/  IMAD.U32 R17, RZ, RZ, UR4 ;  /* 0x00000004ff117e24 */ /* 0x000fe2000f8e00ff */
[----:B------:R-:W-:Y:S01]  /*0f80*/  ULDC UR4, c[0x0][0x424] ;  /* 0x0001090000047ab9 */ /* 0x000fe20000000800 */
[----:B------:R-:W-:Y:S02]  /*0f90*/  IMAD.U32 R4, RZ, RZ, UR8 ;  /* 0x00000008ff047e24 */ /* 0x000fe4000f8e00ff */
[----:B------:R-:W-:Y:S01]  /*0fa0*/  IMAD.U32 R5, RZ, RZ, UR9 ;  /* 0x00000009ff057e24 */ /* 0x000fe2000f8e00ff */
[----:B------:R-:W-:Y:S02]  /*0fb0*/  ULDC.64 UR8, c[0x0][0x418] ;  /* 0x0001060000087ab9 */ /* 0x000fe40000000a00 */
[----:B------:R-:W-:Y:S02]  /*0fc0*/  UISETP.NE.U32.AND UP0, UPT, UR8, URZ, UPT ;  /* 0x0000003f0800728c */ /* 0x000fe4000bf05070 */
[----:B------:R0:W5:Y:S01]  /*0fd0*/  @P2 LDG.E R17, desc[UR12][R4.64] ;  /* 0x0000000c04112981 */ /* 0x000162000c1e1900 */
[----:B------:R-:W-:Y:S01]  /*0fe0*/  IMAD.U32 R194, RZ, RZ, UR7 ;  /* 0x00000007ffc27e24 */ /* 0x000fe2000f8e00ff */
[----:B------:R-:W-:-:S03]  /*0ff0*/  UISETP.NE.AND.EX UP0, UPT, UR9, URZ, UPT, UP0 ;  /* 0x0000003f0900728c */ /* 0x000fc6000bf05300 */
[----:B------:R-:W-:Y:S01]  /*1000*/  ULDC.64 UR8, c[0x0][0xa20] ;  /* 0x0002880000087ab9 */ /* 0x000fe20000000a00 */
[----:B------:R-:W-:Y:S01]  /*1010*/  USEL UR4, UR4, 0x1, UP0 ;  /* 0x0000000104047887 */ /* 0x000fe20008000000 */
[----:B------:R-:W-:Y:S01]  /*1020*/  ISETP.NE.U32.AND P1, PT, RZ, UR8, PT ;  /* 0x00000008ff007c0c */ /* 0x000fe2000bf25070 */
[----:B------:R-:W-:Y:S02]  /*1030*/  ULDC UR8, c[0x0][0x2f0] ;  /* 0x0000bc0000087ab9 */ /* 0x000fe40000000800 */
[----:B------:R-:W-:Y:S01]  /*1040*/  UIMAD UR4, UR4, UR8, URZ ;  /* 0x00000008040472a4 */ /* 0x000fe2000f8e023f */
[----:B------:R-:W-:Y:S01]  /*1050*/  ISETP.NE.AND.EX P1, PT, RZ, UR9, PT, P1 ;  /* 0x00000009ff007c0c */ /* 0x000fe2000bf25310 */
[----:B01-34-:R-:W-:-:S12]  /*1060*/  @P2 BRA `(.L_x_4805) ;  /* 0x0000000000302947 */ /* 0x01bfd80003800000 */
        /* <DEDUP_REMOVED lines=9> */
[----:B-----5:R-:W2:Y:S04]  /*1100*/  LDG.E R17, desc[UR10][R2.64] ;  /* 0x0000000a02117981 */ /* 0x020ea8000c1e1900 */
[----:B------:R-:W2:Y:S02]  /*1110*/  LDG.E R0, desc[UR10][R2.64+0x4] ;  /* 0x0000040a02007981 */ /* 0x000ea4000c1e1900 */
[----:B--2---:R-:W-:-:S07]  /*1120*/  IMAD.IADD R17, R0, 0x1, -R17 ;  /* 0x0000000100117824 */ /* 0x004fce00078e0a11 */
.L_x_4805:
[----:B------:R-:W-:Y:S02]  /*1130*/  IMAD.U32 R16, RZ, RZ, UR4 ;  /* 0x00000004ff107e24 */ /* 0x000fe4000f8e00ff */
[----:B------:R-:W-:Y:S01]  /*1140*/  IMAD.U32 R196, RZ, RZ, UR6 ;  /* 0x00000006ffc47e24 */ /* 0x000fe2000f8e00ff */
[----:B------:R-:W-:Y:S06]  /*1150*/  @!P1 BRA `(.L_x_4806) ;  /* 0x00000000001c9947 */ /* 0x000fec0003800000 */
[----:B------:R-:W-:Y:S01]  /*1160*/  ULDC.64 UR8, c[0x0][0xa20] ;  /* 0x0002880000087ab9 */ /* 0x000fe20000000a00 */
[----:B------:R-:W-:Y:S01]  /*1170*/  ULDC.64 UR10, c[0x0][0x208] ;  /* 0x00008200000a7ab9 */ /* 0x000fe20000000a00 */
[----:B------:R-:W-:-:S06]  /*1180*/  UIMAD.WIDE UR6, UR6, 0x4, UR8 ;  /* 0x00000004060678a5 */ /* 0x000fcc000f8e0208 */
[----:B------:R-:W-:Y:S02]  /*1190*/  IMAD.U32 R2, RZ, RZ, UR6 ;  /* 0x00000006ff027e24 */ /* 0x000fe4000f8e00ff */
[----:B------:R-:W-:-:S05]  /*11a0*/  IMAD.U32 R3, RZ, RZ, UR7 ;  /* 0x00000007ff037e24 */ /* 0x000fca000f8e00ff */
[----:B------:R0:W5:Y:S01]  /*11b0*/  LDG.E R16, desc[UR10][R2.64] ;  /* 0x0000000a02107981 */ /* 0x000162000c1e1900 */
[----:B------:R-:W-:Y:S05]  /*11c0*/  BRA `(.L_x_4807) ;  /* 0x0000000000307947 */ /* 0x000fea0003800000 */
.L_x_4806:
        /* <DEDUP_REMOVED lines=10> */
[----:B------:R-:W2:Y:S02]  /*1270*/  LDG.E R5, desc[UR10][R2.64+0x4] ;  /* 0x0000040a02057981 */ /* 0x000ea4000c1e1900 */
[----:B--2---:R-:W-:-:S07]  /*1280*/  IMAD.IADD R16, R5, 0x1, -R16 ;  /* 0x0000000105107824 */ /* 0x004fce00078e0a10 */
.L_x_4807:
[----:B------:R-:W1:Y:S01]  /*1290*/  LDC R0, c[0x0][0x448] ;  /* 0x00011200ff007b82 */ /* 0x000e620000000800 */
[----:B------:R-:W-:Y:S01]  /*12a0*/  USHF.L.U32 UR39, UR5, 0x7, URZ ;  /* 0x0000000705277899 */ /* 0x000fe2000800063f */
[----:B-----5:R-:W-:-:S03]  /*12b0*/  IMAD.IADD R16, R16, 0x1, -R7 ;  /* 0x0000000110107824 */ /* 0x020fc600078e0a07 */
[----:B------:R-:W-:Y:S02]  /*12c0*/  UIADD3 UR4, UR39, 0x7f, URZ ;  /* 0x0000007f27047890 */ /* 0x000fe4000fffe03f */
[----:B0-----:R-:W-:Y:S01]  /*12d0*/  IADD3 R3, R16, 0x1, -R17 ;  /* 0x0000000110037810 */ /* 0x001fe20007ffe811 */
[----:B------:R-:W0:Y:S01]  /*12e0*/  LDC.64 R8, c[0x0][0x9e0] ;  /* 0x00027800ff087b82 */ /* 0x000e220000000a00 */
[----:B-1----:R-:W-:Y:S02]  /*12f0*/  ISETP.NE.AND P1, PT, R0, 0x1, PT ;  /* 0x000000010000780c */ /* 0x002fe40003f25270 */
[----:B------:R-:W-:Y:S01]  /*1300*/  IMAD.U32 R0, RZ, RZ, UR4 ;  /* 0x00000004ff007e24 */ /* 0x000fe2000f8e00ff */
[----:B0-----:R-:W-:-:S10]  /*1310*/  ISETP.GE.AND P2, PT, R9, 0x1, PT ;  /* 0x000000010900780c */ /* 0x001fd40003f46270 */
[----:B------:R-:W0:Y:S08]  /*1320*/  @P1 LDC R2, c[0x0][0x44c] ;  /* 0x00011300ff021b82 */ /* 0x000e300000000800 */
[----:B------:R-:W1:Y:S01]  /*1330*/  @P1 LDC R5, c[0x0][0x450] ;  /* 0x00011400ff051b82 */ /* 0x000e620000000800 */
[----:B0-----:R-:W-:-:S05]  /*1340*/  @P1 IMAD.HI.U32 R2, R2, UR4, RZ ;  /* 0x0000000402021c27 */ /* 0x001fca000f8e00ff */
[----:B-1----:R-:W-:-:S05]  /*1350*/  @P1 SHF.R.U32.HI R0, RZ, R5, R2 ;  /* 0x00000005ff001219 */ /* 0x002fca0000011602 */
        /* <DEDUP_REMOVED lines=13> */
.L_x_4809:
[----:B------:R-:W-:-:S13]  /*1430*/  ISETP.NE.AND P0, PT, R9, 0x1, PT ;  /* 0x000000010900780c */ /* 0x000fda0003f05270 */
[----:B------:R-:W0:Y:S02]  /*1440*/  @P0 LDC.64 R4, c[0x0][0x9e8] ;  /* 0x00027a00ff040b82 */ /* 0x000e240000000a00 */
[----:B0-----:R-:W-:-:S05]  /*1450*/  @P0 IMAD.HI.U32 R4, R2, R4, RZ ;  /* 0x0000000402040227 */ /* 0x001fca00078e00ff */
[----:B------:R-:W-:-:S07]  /*1460*/  @P0 SHF.R.U32.HI R2, RZ, R5, R4 ;  /* 0x00000005ff020219 */ /* 0x000fce0000011604 */
.L_x_4810:
[----:B------:R-:W-:-:S05]  /*1470*/  IMAD R3, R2, R9, R9 ;  /* 0x0000000902037224 */ /* 0x000fca00078e0209 */
[----:B------:R-:W-:-:S07]  /*1480*/  VIMNMX R0, R0, R3, PT ;  /* 0x0000000300007248 */ /* 0x000fce0003fe0100 */
.L_x_4808:
[----:B------:R-:W0:Y:S01]  /*1490*/  @P1 LDC R4, c[0x0][0x44c] ;  /* 0x00011300ff041b82 */ /* 0x000e220000000800 */
[----:B------:R-:W-:Y:S01]  /*14a0*/  IMAD.U32 R3, RZ, RZ, UR39 ;  /* 0x00000027ff037e24 */ /* 0x000fe2000f8e00ff */
[----:B------:R-:W-:Y:S01]  /*14b0*/  ULDC UR4, c[0x0][0x9dc] ;  /* 0x0002770000047ab9 */ /* 0x000fe20000000800 */
[----:B------:R-:W-:Y:S02]  /*14c0*/  VIADD R2, R0, 0x5f ;  /* 0x0000005f00027836 */ /* 0x000fe40000000000 */
[C---:B------:R-:W-:Y:S02]  /*14d0*/  VIADD R0, R16.reuse, 0x5f ;  /* 0x0000005f10007836 */ /* 0x040fe40000000000 */
[----:B------:R-:W-:Y:S01]  /*14e0*/  IMAD.IADD R74, R16, 0x1, -R17 ;  /* 0x00000001104a7824 */ /* 0x000fe200078e0a11 */
        /* <DEDUP_REMOVED lines=23> */
.L_x_4812:
[----:B------:R-:W-:-:S13]  /*1660*/  ISETP.NE.AND P0, PT, R9, 0x1, PT ;  /* 0x000000010900780c */ /* 0x000fda0003f05270 */
[----:B------:R-:W0:Y:S02]  /*1670*/  @P0 LDC.64 R2, c[0x0][0x9e8] ;  /* 0x00027a00ff020b82 */ /* 0x000e240000000a00 */
[----:B0-----:R-:W-:-:S05]  /*1680*/  @P0 IMAD.HI.U32 R0, R4, R2, RZ ;  /* 0x0000000204000227 */ /* 0x001fca00078e00ff */
[----:B------:R-:W-:-:S07]  /*1690*/  @P0 SHF.R.U32.HI R4, RZ, R3, R0 ;  /* 0x00000003ff040219 */ /* 0x000fce0000011600 */
.L_x_4813:
[----:B------:R-:W-:-:S05]  /*16a0*/  IMAD R4, R4, R9, RZ ;  /* 0x0000000904047224 */ /* 0x000fca00078e02ff */
[----:B------:R-:W-:-:S13]  /*16b0*/  R2UR UR5, R4 ;  /* 0x00000000040572ca */ /* 0x000fda00000e0000 */
[----:B------:R-:W-:-:S04]  /*16c0*/  UISETP.LT.AND UP0, UPT, UR4, UR5, UPT ;  /* 0x000000050400728c */ /* 0x000fc8000bf01270 */
[----:B------:R-:W-:-:S12]  /*16d0*/  USEL UR4, UR4, UR5, !UP0 ;  /* 0x0000000504047287 */ /* 0x000fd8000c000000 */
.L_x_4811:
        /* <DEDUP_REMOVED lines=55> */
[----:B------:R-:W-:Y:S02]  /*1a50*/  IMAD.MOV.U32 R131, RZ, RZ, RZ ;  /* 0x000000ffff837224 */ /* 0x000fe400078e00ff */
[----:B------:R-:W-:-:S02]  /*1a60*/  IMAD.MOV.U32 R32, RZ, RZ, RZ ;  /* 0x000000ffff207224 */ /* 0x000fc400078e00ff */
[----:B------:R-:W-:Y:S02]  /*1a70*/  IMAD.MOV.U32 R133, RZ, RZ, RZ ;  /* 0x000000ffff857224 */ /* 0x000fe400078e00ff */
        /* <DEDUP_REMOVED lines=33> */
.L_x_4815:
        /* <DEDUP_REMOVED lines=11> */
.L_x_5041:
[----:B------:R-:W-:Y:S05]  /*1d40*/  @!P0 BRA `(.L_x_4817) ;  /* 0x0000000000048947 */ /* 0x000fea0003800000 */
[----:B------:R-:W-:Y:S01]  /*1d50*/  BPT.TRAP 0x1 ;  /* 0x000000040000795c */ /* 0x000fe20000300000 */
.L_x_4817:
[----:B0-----:R-:W-:Y:S02]  /*1d60*/  IMAD.U32 R3, RZ, RZ, UR36 ;  /* 0x00000024ff037e24 */ /* 0x001fe4000f8e00ff */
[----:B------:R-:W-:-:S03]  /*1d70*/  IMAD.U32 R0, RZ, RZ, UR38 ;  /* 0x00000026ff007e24 */ /* 0x000fc6000f8e00ff */
[----:B------:R-:W-:Y:S02]  /*1d80*/  LEA R3, R3, UR37, 0x3 ;  /* 0x0000002503037c11 */ /* 0x000fe4000f8e18ff */
[----:B------:R-:W-:-:S04]  /*1d90*/  SHF.L.U32 R0, R0, 0x1f, RZ ;  /* 0x0000001f00007819 */ /* 0x000fc800000006ff */
[----:B------:R0:W1:Y:S01]  /*1da0*/  SYNCS.PHASECHK.TRANS64.TRYWAIT P1, [R3+URZ+0x30830], R0 ;  /* 0x03083000030075a7 */ /* 0x000062000802017f */
[----:B------:R-:W-:Y:S05]  /*1db0*/  @!P0 BRA `(.L_x_4818) ;  /* 0x0000000000048947 */ /* 0x000fea0003800000 */
[----:B------:R-:W-:Y:S01]  /*1dc0*/  BPT.TRAP 0x1 ;  /* 0x000000040000795c */ /* 0x000fe20000300000 */
.L_x_4818:
        /* <DEDUP_REMOVED lines=9> */
.L_x_4819:
        /* <DEDUP_REMOVED lines=10> */
[----:B--2---:R-:W2:Y:S01]  /*1f00*/  S2R R2, SR_TID.X ;  /* 0x0000000000027919 */ /* 0x004ea20000002100 */
[----:B------:R-:W-:Y:S01]  /*1f10*/  UMOV UR17, 0x40000040 ;  /* 0x4000004000117882 */ /* 0x000fe20000000000 */
[----:B------:R-:W-:Y:S01]  /*1f20*/  UMOV UR19, 0x40000040 ;  /* 0x4000004000137882 */ /* 0x000fe20000000000 */
[----:B------:R-:W-:Y:S01]  /*1f30*/  ULOP3.LUT UR60, UR4, 0x10000, URZ, 0xfc, !UPT ;  /* 0x00010000043c7892 */ /* 0x000fe2000f8efc3f */
[----:B01----:R-:W-:Y:S01]  /*1f40*/  VIADD R0, R19, UR39 ;  /* 0x0000002713007c36 */ /* 0x003fe20008000000 */
[----:B------:R-:W-:-:S02]  /*1f50*/  ULOP3.LUT UR4, UR40, 0x10000, URZ, 0xfc, !UPT ;  /* 0x0001000028047892 */ /* 0x000fc4000f8efc3f */
[----:B------:R-:W-:Y:S02]  /*1f60*/  UIMAD UR5, UR36, 0x900, UR60 ;  /* 0x00000900240578a4 */ /* 0x000fe4000f8e023c */
[----:B------:R-:W-:Y:S02]  /*1f70*/  UIADD3 UR12, UR4, 0x4, URZ ;  /* 0x00000004040c7890 */ /* 0x000fe4000fffe03f */
[----:B------:R-:W-:Y:S01]  /*1f80*/  UIADD3 UR14, UR5, 0x4, URZ ;  /* 0x00000004050e7890 */ /* 0x000fe2000fffe03f */
[----:B------:R-:W-:Y:S02]  /*1f90*/  UMOV UR8, UR4 ;  /* 0x0000000400087c82 */ /* 0x000fe40008000000 */
[----:B------:R-:W-:Y:S01]  /*1fa0*/  UMOV UR10, UR5 ;  /* 0x00000005000a7c82 */ /* 0x000fe20008000000 */
[----:B------:R-:W-:Y:S01]  /*1fb0*/  IMAD.U32 R6, RZ, RZ, UR8 ;  /* 0x00000008ff067e24 */ /* 0x000fe2000f8e00ff */
[----:B------:R-:W-:Y:S01]  /*1fc0*/  HGMMA.64x96x16.F32.BF16 R24, gdesc[UR8], RZ, !UPT, gsb0 ;  /* 0x01600000081879f0 */ /* 0x000fe2000c0018ff */
[----:B------:R-:W-:-:S02]  /*1fd0*/  UIADD3 UR8, UR4, 0x2, URZ ;  /* 0x0000000204087890 */ /* 0x000fc4000fffe03f */
[----:B------:R-:W-:Y:S01]  /*1fe0*/  UIADD3 UR10, UR5, 0x2, URZ ;  /* 0x00000002050a7890 */ /* 0x000fe2000fffe03f */
[----:B------:R-:W-:Y:S01]  /*1ff0*/  UMOV UR9, 0x40000040 ;  /* 0x4000004000097882 */ /* 0x000fe20000000000 */
[----:B------:R-:W-:Y:S01]  /*2000*/  UMOV UR11, 0x40000040 ;  /* 0x40000040000b7882 */ /* 0x000fe20000000000 */
[----:B------:R-:W-:Y:S02]  /*2010*/  UIADD3 UR16, UR4, 0x6, URZ ;  /* 0x0000000604107890 */ /* 0x000fe4000fffe03f */
[----:B------:R-:W-:Y:S02]  /*2020*/  UIADD3 UR18, UR5, 0x6, URZ ;  /* 0x0000000605127890 */ /* 0x000fe4000fffe03f */
[----:B------:R-:W-:Y:S02]  /*2030*/  UIADD3 UR20, UR4, 0x400, URZ ;  /* 0x0000040004147890 */ /* 0x000fe4000fffe03f */
[----:B------:R-:W-:Y:S01]  /*2040*/  UIADD3 UR22, UR5, 0x300, URZ ;  /* 0x0000030005167890 */ /* 0x000fe2000fffe03f */
[----:B------:R-:W-:Y:S01]  /*2050*/  UMOV UR21, 0x40000040 ;  /* 0x4000004000157882 */ /* 0x000fe20000000000 */
[----:B------:R-:W-:Y:S01]  /*2060*/  UMOV UR23, 0x40000040 ;  /* 0x4000004000177882 */ /* 0x000fe20000000000 */
[----:B------:R-:W-:Y:S01]  /*2070*/  UIADD3 UR24, UR4, 0x402, URZ ;  /* 0x0000040204187890 */ /* 0x000fe2000fffe03f */
[----:B--2---:R-:W-:Y:S01]  /*2080*/  LOP3.LUT P3, RZ, R2, 0x7f, RZ, 0xc0, !PT ;  /* 0x0000007f02ff7812 */ /* 0x004fe2000786c0ff */
[----:B------:R-:W-:Y:S01]  /*2090*/  UIADD3 UR26, UR5, 0x302, URZ ;  /* 0x00000302051a7890 */ /* 0x000fe2000fffe03f */
[----:B------:R-:W-:Y:S01]  /*20a0*/  IMAD.MOV.U32 R2, RZ, RZ, R0 ;  /* 0x000000ffff027224 */ /* 0x000fe200078e0000 */
        /* <DEDUP_REMOVED lines=40> */
[----:B------:R-:W0:Y:S01]  /*2330*/  SHFL.IDX PT, R9, R2, RZ, 0x1c1f ;  /* 0x001c1fff02097589 */ /* 0x000e2200000e0000 */
[----:B------:R-:W-:Y:S01]  /*2340*/  @!P3 PRMT R0, RZ, 0x654, R0 ;  /* 0x00000654ff00b816 */ /* 0x000fe20000000000 */
[----:B------:R-:W-:-:S03]  /*2350*/  IMAD R5, R75, R4, 0x61 ;  /* 0x000000614b057424 */ /* 0x000fc600078e0204 */
[----:B------:R-:W-:Y:S01]  /*2360*/  PLOP3.LUT P1, PT, PT, PT, UP1, 0x40, 0x0 ;  /* 0x000000000000781c */ /* 0x000fe20003f2e818 */
[----:B------:R-:W-:Y:S02]  /*2370*/  IMAD R4, R18, -0x2, R5 ;  /* 0xfffffffe12047824 */ /* 0x000fe400078e0205 */
[----:B------:R-:W-:Y:S02]  /*2380*/  VIADD R5, R5, 0xffffffff ;  /* 0xffffffff05057836 */ /* 0x000fe40000000000 */
[----:B------:R-:W-:Y:S01]  /*2390*/  VIADD R13, R4, 0xffffffff ;  /* 0xffffffff040d7836 */ /* 0x000fe20000000000 */
        /* <DEDUP_REMOVED lines=35> */
[----:B-1----:R-:W-:-:S04]  /*25d0*/  IMAD R0, R75, -0x60, R16 ;  /* 0xffffffa04b007824 */ /* 0x002fc800078e0210 */
[----:B------:R-:W-:Y:S01]  /*25e0*/  VIADD R3, R0, 0x60 ;  /* 0x0000006000037836 */ /* 0x000fe20000000000 */
[----:B------:R-:W-:-:S03]  /*25f0*/  IADD3 R0, -R17, R4, R16 ;  /* 0x0000000411007210 */ /* 0x000fc60007ffe110 */
[----:B------:R-:W-:Y:S02]  /*2600*/  IMAD R8, R18, -0x2, R3 ;  /* 0xfffffffe12087824 */ /* 0x000fe400078e0203 */
[C---:B------:R-:W-:Y:S02]  /*2610*/  VIADD R11, R0.reuse, UR4 ;  /* 0x00000004000b7c36 */ /* 0x040fe40008000000 */
[----:B------:R-:W-:-:S03]  /*2620*/  VIADD R10, R0, UR7 ;  /* 0x00000007000a7c36 */ /* 0x000fc60008000000 */
[----:B0-----:R-:W-:Y:S01]  /*2630*/  VIADDMNMX R0, R9, R11, R8, PT ;  /* 0x0000000b09007246 */ /* 0x001fe20003800108 */
[----:B------:R-:W-:Y:S01]  /*2640*/  IMAD.IADD R3, R10, 0x1, R9 ;  /* 0x000000010a037824 */ /* 0x000fe200078e0209 */
[----:B------:R-:W-:Y:S06]  /*2650*/  @P1 BRA `(.L_x_4821) ;  /* 0x0000000000541947 */ /* 0x000fec0003800000 */
[----:B------:R-:W-:Y:S01]  /*2660*/  IADD3 R4, -R17, R16, R9 ;  /* 0x0000001011047210 */ /* 0x000fe20007ffe109 */
        /* <DEDUP_REMOVED lines=11> */
.L_x_4823:
[----:B------:R-:W-:-:S06]  /*2720*/  UISETP.NE.AND UP2, UPT, UR5, 0x1, UPT ;  /* 0x000000010500788c */ /* 0x000fcc000bf45270 */
[----:B------:R-:W-:-:S05]  /*2730*/  PLOP3.LUT P1, PT, PT, PT, UP2, 0x80, 0x0 ;  /* 0x000000000000781c */ /* 0x000fca0003f2f028 */
[----:B------:R-:W-:-:S08]  /*2740*/  @UP2 ULDC.64 UR10, c[0x0][0x9e8] ;  /* 0x00027a00000a2ab9 */ /* 0x000fd00000000a00 */
[----:B------:R-:W-:-:S05]  /*2750*/  @P1 IMAD.HI.U32 R9, R4, UR10, RZ ;  /* 0x0000000a04091c27 */ /* 0x000fca000f8e00ff */
[----:B------:R-:W-:-:S07]  /*2760*/  @P1 SHF.R.U32.HI R4, RZ, UR11, R9 ;  /* 0x0000000bff041c19 */ /* 0x000fce0008011609 */
.L_x_4824:
[----:B------:R-:W-:Y:S05]  /*2770*/  BSYNC B0 ;  /* 0x0000000000007941 */ /* 0x000fea0003800000 */
.L_x_4822:
[----:B------:R-:W-:-:S05]  /*2780*/  IMAD R4, R4, UR5, R13 ;  /* 0x0000000504047c24 */ /* 0x000fca000f8e020d */
[----:B------:R-:W-:Y:S02]  /*2790*/  VIMNMX R3, R3, R4, !PT ;  /* 0x0000000403037248 */ /* 0x000fe40007fe0100 */
[----:B------:R-:W-:-:S07]  /*27a0*/  VIADDMNMX R0, R4, UR5, R0, PT ;  /* 0x0000000504007c46 */ /* 0x000fce000b800100 */
.L_x_4821:
[C---:B------:R-:W-:Y:S02]  /*27b0*/  ISETP.GE.AND P1, PT, R5.reuse, 0x2, PT ;  /* 0x000000020500780c */ /* 0x040fe40003f26270 */
[----:B------:R-:W-:Y:S02]  /*27c0*/  ISETP.GE.AND P5, PT, R5, 0xa, PT ;  /* 0x0000000a0500780c */ /* 0x000fe40003fa6270 */
        /* <DEDUP_REMOVED lines=110> */
[----:B------:R-:W-:Y:S02]  /*2eb0*/  ISETP.GT.AND P5, PT, R3, 0x59, !P5 ;  /* 0x000000590300780c */ /* 0x000fe40006fa4270 */
[----:B------:R-:W0:Y:S02]  /*2ec0*/  SHFL.IDX PT, R3, R2, 0x1, 0x1c1f ;  /* 0x003c1f0002037f89 */ /* 0x000e2400000e0000 */
[----:B------:R-:W-:-:S04]  /*2ed0*/  ISETP.LT.OR P5, PT, R0, 0x5a, P5 ;  /* 0x0000005a0000780c */ /* 0x000fc80002fa1670 */
[----:B------:R-:W-:Y:S02]  /*2ee0*/  FSEL R68, R69, -INF , !P5 ;  /* 0xff80000045447808 */ /* 0x000fe40006800000 */
[----:B------:R-:W-:Y:S02]  /*2ef0*/  PLOP3.LUT P5, PT, PT, PT, UP1, 0x40, 0x0 ;  /* 0x000000000000781c */ /* 0x000fe40003fae818 */
[----:B0-----:R-:W-:Y:S01]  /*2f00*/  VIADDMNMX R4, R3, R11, R8, PT ;  /* 0x0000000b03047246 */ /* 0x001fe20003800108 */
[----:B------:R-:W-:-:S10]  /*2f10*/  IMAD.IADD R8, R10, 0x1, R3 ;  /* 0x000000010a087824 */ /* 0x000fd400078e0203 */
[----:B------:R-:W-:Y:S05]  /*2f20*/  @P5 BRA `(.L_x_4825) ;  /* 0x00000000005c5947 */ /* 0x000fea0003800000 */
        /* <DEDUP_REMOVED lines=13> */
.L_x_4827:
[----:B------:R-:W-:-:S06]  /*3000*/  UISETP.NE.AND UP2, UPT, UR5, 0x1, UPT ;  /* 0x000000010500788c */ /* 0x000fcc000bf45270 */
[----:B------:R-:W-:-:S05]  /*3010*/  PLOP3.LUT P5, PT, PT, PT, UP2, 0x80, 0x0 ;  /* 0x000000000000781c */ /* 0x000fca0003faf028 */
[----:B------:R-:W-:-:S08]  /*3020*/  @UP2 ULDC.64 UR10, c[0x0][0x9e8] ;  /* 0x00027a00000a2ab9 */ /* 0x000fd00000000a00 */
[----:B------:R-:W-:Y:S01]  /*3030*/  @P5 IMAD.HI.U32 R2, R0, UR10, RZ ;  /* 0x0000000a00025c27 */ /* 0x000fe2000f8e00ff */
[----:B------:R-:W-:-:S13]  /*3040*/  PLOP3.LUT P5, PT, PT, PT, UP2, 0x80, 0x0 ;  /* 0x000000000000781c */ /* 0x000fda0003faf028 */
[----:B------:R-:W-:-:S07]  /*3050*/  @P5 SHF.R.U32.HI R0, RZ, UR11, R2 ;  /* 0x0000000bff005c19 */ /* 0x000fce0008011602 */
.L_x_4828:
[----:B------:R-:W-:Y:S05]  /*3060*/  BSYNC B0 ;  /* 0x0000000000007941 */ /* 0x000fea0003800000 */
.L_x_4826:
[----:B------:R-:W-:-:S05]  /*3070*/  IMAD R3, R0, UR5, R13 ;  /* 0x0000000500037c24 */ /* 0x000fca000f8e020d */
[----:B------:R-:W-:Y:S02]  /*3080*/  VIMNMX R8, R8, R3, !PT ;  /* 0x0000000308087248 */ /* 0x000fe40007fe0100 */
[----:B------:R-:W-:-:S07]  /*3090*/  VIADDMNMX R4, R3, UR5, R4, PT ;  /* 0x0000000503047c46 */ /* 0x000fce000b800104 */
.L_x_4825:
        /* <DEDUP_REMOVED lines=137> */
[----:B------:R0:W1:Y:S01]  /*3930*/  MUFU.EX2 R61, R12 ;  /* 0x0000000c003d7308 */ /* 0x0000620000000800 */
[----:B------:R-:W-:Y:S01]  /*3940*/  ISETP.LT.OR P1, PT, R4, 0x4a, P1 ;  /* 0x0000004a0400780c */ /* 0x000fe20000f21670 */
[--C-:B------:R-:W-:Y:S01]  /*3950*/  FFMA.FTZ R26, R36, R0, -R57.reuse ;  /* 0x00000000241a7223 */ /* 0x100fe20000010839 */
[----:B------:R-:W-:Y:S01]  /*3960*/  FMNMX.FTZ R2, R59, R2, !PT ;  /* 0x000000023b027209 */ /* 0x000fe20007810000 */
[-CC-:B------:R-:W-:Y:S01]  /*3970*/  FFMA.FTZ R36, R90, R0.reuse, -R57.reuse ;  /* 0x000000005a247223 */ /* 0x180fe20000010839 */
[----:B------:R-:W-:Y:S01]  /*3980*/  ISETP.GT.AND P3, PT, R8, 0x51, !P3 ;  /* 0x000000510800780c */ /* 0x000fe20005f64270 */
[-CC-:B------:R-:W-:Y:S01]  /*3990*/  FFMA.FTZ R28, R48, R0.reuse, -R57.reuse ;  /* 0x00000000301c7223 */ /* 0x180fe20000010839 */
[----:B------:R-:W-:Y:S01]  /*39a0*/  ISETP.LT.OR P2, PT, R4, 0x51, P2 ;  /* 0x000000510400780c */ /* 0x000fe20001741670 */
[----:B------:R-:W-:Y:S01]  /*39b0*/  MUFU.EX2 R14, R14 ;  /* 0x0000000e000e7308 */ /* 0x000fe20000000800 */
[----:B------:R-:W-:Y:S01]  /*39c0*/  FSEL R63, R63, -INF , !P1 ;  /* 0xff8000003f3f7808 */ /* 0x000fe20004800000 */
[--C-:B0-----:R-:W-:Y:S01]  /*39d0*/  FFMA.FTZ R12, R72, R0, -R57.reuse ;  /* 0x00000000480c7223 */ /* 0x101fe20000010839 */
[----:B------:R-:W-:Y:S01]  /*39e0*/  FMNMX.FTZ R2, R41, R2, !PT ;  /* 0x0000000229027209 */ /* 0x000fe20007810000 */
[-CC-:B------:R-:W-:Y:S01]  /*39f0*/  FFMA.FTZ R30, R52, R0.reuse, -R57.reuse ;  /* 0x00000000341e7223 */ /* 0x180fe20000010839 */
[----:B------:R-:W-:Y:S01]  /*3a00*/  ISETP.NE.AND P5, PT, R65, RZ, PT ;  /* 0x000000ff4100720c */ /* 0x000fe20003fa5270 */
[-CC-:B------:R-:W-:Y:S01]  /*3a10*/  FFMA.FTZ R32, R84, R0.reuse, -R57.reuse ;  /* 0x0000000054207223 */ /* 0x180fe20000010839 */
[----:B------:R-:W-:Y:S01]  /*3a20*/  ISETP.GT.AND P4, PT, R8, 0x58, !P4 ;  /* 0x000000580800780c */ /* 0x000fe20006784270 */
[----:B------:R0:W2:Y:S01]  /*3a30*/  MUFU.EX2 R65, R20 ;  /* 0x0000001400417308 */ /* 0x0000a20000000800 */
[----:B------:R-:W-:Y:S01]  /*3a40*/  ISETP.LT.OR P3, PT, R4, 0x52, P3 ;  /* 0x000000520400780c */ /* 0x000fe20001f61670 */
[----:B------:R-:W-:Y:S01]  /*3a50*/  FFMA.FTZ R34, R56, R0, -R57 ;  /* 0x0000000038227223 */ /* 0x000fe20000010839 */
[----:B------:R-:W-:-:S02]  /*3a60*/  FSEL R45, R66, -INF , !P2 ;  /* 0xff800000422d7808 */ /* 0x000fc40005000000 */
[----:B------:R-:W-:Y:S02]  /*3a70*/  FMNMX.FTZ R2, R63, R2, !PT ;  /* 0x000000023f027209 */ /* 0x000fe40007810000 */
[----:B------:R-:W-:Y:S01]  /*3a80*/  ISETP.GT.AND P5, PT, R8, 0x59, !P5 ;  /* 0x000000590800780c */ /* 0x000fe20006fa4270 */
[----:B------:R-:W-:Y:S01]  /*3a90*/  MUFU.EX2 R24, R24 ;  /* 0x0000001800187308 */ /* 0x000fe20000000800 */
[----:B------:R-:W-:Y:S01]  /*3aa0*/  ISETP.LT.OR P4, PT, R4, 0x59, P4 ;  /* 0x000000590400780c */ /* 0x000fe20002781670 */
[-CC-:B0-----:R-:W-:Y:S01]  /*3ab0*/  FFMA.FTZ R20, R76, R0.reuse, -R57.reuse ;  /* 0x000000004c147223 */ /* 0x181fe20000010839 */
        /* <DEDUP_REMOVED lines=10> */
[----:B-1----:R-:W-:Y:S01]  /*3b60*/  F2FP.BF16.F32.PACK_AB R188, R61, R10 ;  /* 0x0000000a3dbc723e */ /* 0x002fe200000010ff */
[----:B------:R-:W-:Y:S01]  /*3b70*/  MUFU.EX2 R182, R4 ;  /* 0x0000000400b67308 */ /* 0x000fe20000000800 */
[----:B------:R-:W-:Y:S01]  /*3b80*/  FMNMX.FTZ R2, R71, R2, !PT ;  /* 0x0000000247027209 */ /* 0x000fe20007810000 */
[--C-:B0-----:R-:W-:Y:S01]  /*3b90*/  FFMA.FTZ R20, R80, R0, -R57.reuse ;  /* 0x0000000050147223 */ /* 0x101fe20000010839 */
[----:B------:R-:W-:Y:S02]  /*3ba0*/  R2UR UR14, R74 ;  /* 0x000000004a0e72ca */ /* 0x000fe400000e0000 */
[----:B--2---:R-:W-:Y:S01]  /*3bb0*/  F2FP.BF16.F32.PACK_AB R190, R65, R14 ;  /* 0x0000000e41be723e */ /* 0x004fe200000010ff */
        /* <DEDUP_REMOVED lines=162> */
.L_x_4830:
[----:B------:R-:W-:-:S11]  /*45e0*/  UISETP.NE.AND UP2, UPT, UR5, 0x1, UPT ;  /* 0x000000010500788c */ /* 0x000fd6000bf45270 */
[----:B------:R-:W-:Y:S02]  /*45f0*/  @UP2 ULDC.64 UR10, c[0x0][0x9e8] ;  /* 0x00027a00000a2ab9 */ /* 0x000fe40000000a00 */
[----:B------:R-:W-:-:S04]  /*4600*/  UIMAD.WIDE.U32 UR14, UR7, UR10, URZ ;  /* 0x0000000a070e72a5 */ /* 0x000fc8000f8e003f */
[----:B------:R-:W-:-:S12]  /*4610*/  @UP2 USHF.R.U32.HI UR7, URZ, UR11, UR15 ;  /* 0x0000000b3f072299 */ /* 0x000fd8000801160f */
.L_x_4831:
[----:B------:R-:W-:-:S04]  /*4620*/  UIMAD UR5, UR7, UR5, UR5 ;  /* 0x00000005070572a4 */ /* 0x000fc8000f8e0205 */
[----:B------:R-:W-:-:S04]  /*4630*/  UISETP.LT.AND UP2, UPT, UR4, UR5, UPT ;  /* 0x000000050400728c */ /* 0x000fc8000bf41270 */
[----:B------:R-:W-:-:S12]  /*4640*/  USEL UR4, UR4, UR5, UP2 ;  /* 0x0000000504047287 */ /* 0x000fd80009000000 */
.L_x_4829:
        /* <DEDUP_REMOVED lines=60> */
.L_x_4849:
[----:B------:R-:W-:-:S04]  /*4a10*/  UIADD3 UR4, UR36, 0x1, URZ ;  /* 0x0000000124047890 */ /* 0x000fc8000fffe03f */
[----:B------:R-:W-:-:S04]  /*4a20*/  UISETP.NE.AND UP2, UPT, UR4, 0x2, UPT ;  /* 0x000000020400788c */ /* 0x000fc8000bf45270 */
[----:B------:R-:W-:Y:S02]  /*4a30*/  USEL UR7, URZ, 0x1, UP2 ;  /* 0x000000013f077887 */ /* 0x000fe40009000000 */
[----:B------:R-:W-:Y:S02]  /*4a40*/  USEL UR4, UR4, URZ, UP2 ;  /* 0x0000003f04047287 */ /* 0x000fe40009000000 */
[----:B------:R-:W-:Y:S01]  /*4a50*/  ULOP3.LUT UR7, UR38, UR7, URZ, 0x3c, !UPT ;  /* 0x0000000726077292 */ /* 0x000fe2000f8e3c3f */
[----:B------:R-:W-:Y:S11]  /*4a60*/  @!P0 BRA `(.L_x_4833) ;  /* 0x0000000000048947 */ /* 0x000ff60003800000 */
[----:B------:R-:W-:Y:S01]  /*4a70*/  BPT.TRAP 0x1 ;  /* 0x000000040000795c */ /* 0x000fe20000300000 */
.L_x_4833:
[----:B------:R-:W-:Y:S01]  /*4a80*/  ULEA UR6, UR4, UR37, 0x3 ;  /* 0x0000002504067291 */ /* 0x000fe2000f8e183f */
[----:B------:R-:W-:-:S05]  /*4a90*/  IMAD.U32 R0, RZ, RZ, UR7 ;  /* 0x00000007ff007e24 */ /* 0x000fca000f8e00ff */
[----:B------:R-:W-:-:S04]  /*4aa0*/  SHF.L.U32 R0, R0, 0x1f, RZ ;  /* 0x0000001f00007819 */ /* 0x000fc800000006ff */
[----:B------:R0:W1:Y:S01]  /*4ab0*/  SYNCS.PHASECHK.TRANS64.TRYWAIT P1, [UR6+0x30830], R0 ;  /* 0x03083000ff0075a7 */ /* 0x0000620008020146 */
[----:B------:R-:W-:Y:S05]  /*4ac0*/  @!P0 BRA `(.L_x_4834) ;  /* 0x0000000000048947 */ /* 0x000fea0003800000 */
[----:B------:R-:W-:Y:S01]  /*4ad0*/  BPT.TRAP 0x1 ;  /* 0x000000040000795c */ /* 0x000fe20000300000 */
.L_x_4834:
[----:B-1----:R-:W-:Y:S05]  /*4ae0*/  @P1 BRA `(.L_x_4835) ;  /* 0x0000000000081947 */ /* 0x002fea0003800000 */
[----:B------:R-:W1:Y:S02]  /*4af0*/  SYNCS.PHASECHK.TRANS64.TRYWAIT P1, [UR6+0x30830], R0 ;  /* 0x03083000ff0075a7 */ /* 0x000e640008020146 */
[----:B-1----:R-:W-:Y:S05]  /*4b00*/  @!P1 BRA `(.L_x_4836) ;  /* 0x0000012400d89947 */ /* 0x002fea0003800000 */
.L_x_4835:
        /* <DEDUP_REMOVED lines=163> */
.L_x_4837:
[----:B------:R-:W-:Y:S01]  /*5540*/  ULEA UR5, UR36, UR37, 0x3 ;  /* 0x0000002524057291 */ /* 0x000fe2000f8e183f */
[----:B01----:R-:W-:-:S05]  /*5550*/  IMAD.U32 R0, RZ, RZ, UR38 ;  /* 0x00000026ff007e24 */ /* 0x003fca000f8e00ff */
[----:B------:R-:W-:-:S04]  /*5560*/  SHF.L.U32 R0, R0, 0x1f, RZ ;  /* 0x0000001f00007819 */ /* 0x000fc800000006ff */
[----:B------:R0:W1:Y:S01]  /*5570*/  SYNCS.PHASECHK.TRANS64.TRYWAIT P1, [UR5+0x30850], R0 ;  /* 0x03085000ff0075a7 */ /* 0x0000620008020145 */
[----:B------:R-:W-:Y:S05]  /*5580*/  @!P0 BRA `(.L_x_4838) ;  /* 0x0000000000048947 */ /* 0x000fea0003800000 */
[----:B------:R-:W-:Y:S01]  /*5590*/  BPT.TRAP 0x1 ;  /* 0x000000040000795c */ /* 0x000fe20000300000 */
.L_x_4838:
[----:B-1----:R-:W-:Y:S05]  /*55a0*/  @P1 BRA `(.L_x_4839) ;  /* 0x0000000000081947 */ /* 0x002fea0003800000 */
[----:B------:R-:W1:Y:S02]  /*55b0*/  SYNCS.PHASECHK.TRANS64.TRYWAIT P1, [UR5+0x30850], R0 ;  /* 0x03085000ff0075a7 */ /* 0x000e640008020145 */
[----:B-1----:R-:W-:Y:S05]  /*55c0*/  @!P1 BRA `(.L_x_4840) ;  /* 0x0000011c00409947 */ /* 0x002fea0003800000 */
.L_x_4839:
        /* <DEDUP_REMOVED lines=13> */
[----:B------:R-:W-:Y:S01]  /*56a0*/  VIADD R3, R14, 0x1 ;  /* 0x000000010e037836 */ /* 0x000fe20000000000 */
[----:B------:R-:W-:Y:S01]  /*56b0*/  UMOV UR6, UR15 ;  /* 0x0000000f00067c82 */ /* 0x000fe20008000000 */
[----:B------:R-:W-:Y:S01]  /*56c0*/  ULDC UR15, c[0x0][0x9e0] ;  /* 0x00027800000f7ab9 */ /* 0x000fe20000000800 */
[----:B------:R-:W-:Y:S01]  /*56d0*/  UIMAD UR14, UR36, 0x900, UR10 ;  /* 0x00000900240e78a4 */ /* 0x000fe2000f8e020a */
[----:B------:R-:W-:-:S05]  /*56e0*/  IMAD R3, R18, -0x2, R3 ;  /* 0xfffffffe12037824 */ /* 0x000fca00078e0203 */
[----:B------:R-:W-:Y:S01]  /*56f0*/  IADD3 R12, -R17, R3, R16 ;  /* 0x00000003110c7210 */ /* 0x000fe20007ffe110 */
[----:B------:R-:W-:Y:S02]  /*5700*/  UMOV UR10, UR14 ;  /* 0x0000000e000a7c82 */ /* 0x000fe40008000000 */
[----:B------:R-:W-:Y:S01]  /*5710*/  HGMMA.64x192x16.F32.BF16 R24, R188, gdesc[UR8].tnspB, R24, gsb0 ;  /* 0x42e00008bc187df0 */ /* 0x000fe20008001818 */
[----:B------:R-:W-:Y:S01]  /*5720*/  UIADD3 UR10, UR14, 0x80, URZ ;  /* 0x000000800e0a7890 */ /* 0x000fe2000fffe03f */
[----:B------:R-:W-:Y:S01]  /*5730*/  UMOV UR11, 0x40000040 ;  /* 0x40000040000b7882 */ /* 0x000fe20000000000 */
[----:B--2---:R-:W-:-:S13]  /*5740*/  LOP3.LUT P3, RZ, R208, 0x7f, RZ, 0xc0, !PT ;  /* 0x0000007fd0ff7812 */ /* 0x004fda000786c0ff */
        /* <DEDUP_REMOVED lines=26> */
[----:B------:R-:W-:Y:S01]  /*58f0*/  @P1 IMAD.HI.U32 R2, R11, UR10, RZ ;  /* 0x0000000a0b021c27 */ /* 0x000fe2000f8e00ff */
[----:B------:R-:W-:Y:S01]  /*5900*/  @UP0 ULDC UR10, c[0x0][0x450] ;  /* 0x00011400000a0ab9 */ /* 0x000fe20000000800 */
[----:B------:R-:W-:-:S03]  /*5910*/  PLOP3.LUT P1, PT, PT, PT, UP1, 0x40, 0x0 ;  /* 0x000000000000781c */ /* 0x000fc60003f2e818 */
[----:B------:R-:W-:Y:S01]  /*5920*/  @P2 SHF.R.U32.HI R11, RZ, UR10, R2 ;  /* 0x0000000aff0b2c19 */ /* 0x000fe20008011602 */
[----:B------:R-:W-:Y:S01]  /*5930*/  ULOP3.LUT UR10, URZ, UR6, URZ, 0x33, !UPT ;  /* 0x000000063f0a7292 */ /* 0x000fe2000f8e333f */
[----:B------:R-:W-:-:S03]  /*5940*/  VIADD R2, R12, UR15 ;  /* 0x0000000f0c027c36 */ /* 0x000fc60008000000 */
[----:B------:R-:W0:Y:S02]  /*5950*/  SHFL.IDX PT, R13, R11, RZ, 0x1c1f ;  /* 0x001c1fff0b0d7589 */ /* 0x000e2400000e0000 */
[----:B------:R-:W-:Y:S02]  /*5960*/  VIADD R12, R12, UR10 ;  /* 0x0000000a0c0c7c36 */ /* 0x000fe40008000000 */
[--C-:B0-----:R-:W-:Y:S01]  /*5970*/  IMAD.IADD R20, R2, 0x1, R13.reuse ;  /* 0x0000000102147824 */ /* 0x101fe200078e020d */
[----:B------:R-:W-:Y:S02]  /*5980*/  WARPGROUP.DEPBAR.LE gsb0, 0x0 ;  /* 0x00008000000079c5 */ /* 0x000fe40000010000 */
[----:B------:R0:W-:Y:S01]  /*5990*/  @!P3 SYNCS.ARRIVE.TRANS64.RED.A1T0 RZ, [R0+URZ], RZ ;  /* 0x000000ff00ffb9a7 */ /* 0x0001e2000810043f */
[----:B------:R-:W-:Y:S02]  /*59a0*/  IMAD.IADD R168, R12, 0x1, R13 ;  /* 0x000000010ca87824 */ /* 0x000fe400078e020d */
[----:B0-----:R-:W-:Y:S01]  /*59b0*/  VIADD R0, R3, 0xffffffff ;  /* 0xffffffff03007836 */ /* 0x001fe20000000000 */
[----:B------:R-:W-:Y:S06]  /*59c0*/  @P1 BRA `(.L_x_4841) ;  /* 0x0000000000541947 */ /* 0x000fec0003800000 */
[----:B------:R-:W-:Y:S01]  /*59d0*/  IADD3 R3, -R17, R16, R13 ;  /* 0x0000001011037210 */ /* 0x000fe20007ffe10d */
        /* <DEDUP_REMOVED lines=11> */
.L_x_4843:
[----:B------:R-:W-:-:S05]  /*5a90*/  IMAD.U32 R13, RZ, RZ, UR59 ;  /* 0x0000003bff0d7e24 */ /* 0x000fca000f8e00ff */
[----:B------:R-:W-:-:S13]  /*5aa0*/  ISETP.NE.AND P1, PT, R13, 0x1, PT ;  /* 0x000000010d00780c */ /* 0x000fda0003f25270 */
[----:B------:R-:W0:Y:S02]  /*5ab0*/  @P1 LDC.64 R170, c[0x0][0x9e8] ;  /* 0x00027a00ffaa1b82 */ /* 0x000e240000000a00 */
[----:B0-----:R-:W-:-:S05]  /*5ac0*/  @P1 IMAD.HI.U32 R170, R3, R170, RZ ;  /* 0x000000aa03aa1227 */ /* 0x001fca00078e00ff */
[----:B------:R-:W-:-:S07]  /*5ad0*/  @P1 SHF.R.U32.HI R3, RZ, R171, R170 ;  /* 0x000000abff031219 */ /* 0x000fce00000116aa */
.L_x_4844:
[----:B------:R-:W-:Y:S05]  /*5ae0*/  BSYNC B0 ;  /* 0x0000000000007941 */ /* 0x000fea0003800000 */
.L_x_4842:
[----:B------:R-:W-:-:S05]  /*5af0*/  IMAD R3, R3, R13, R0 ;  /* 0x0000000d03037224 */ /* 0x000fca00078e0200 */
[----:B------:R-:W-:Y:S02]  /*5b00*/  VIADDMNMX R20, R3, R13, R20, PT ;  /* 0x0000000d03147246 */ /* 0x000fe40003800114 */
[----:B------:R-:W-:-:S07]  /*5b10*/  VIMNMX R168, R168, R3, !PT ;  /* 0x00000003a8a87248 */ /* 0x000fce0007fe0100 */
.L_x_4841:
[C---:B------:R-:W-:Y:S01]  /*5b20*/  ISETP.GE.AND P1, PT, R14.reuse, 0x2, PT ;  /* 0x000000020e00780c */ /* 0x040fe20003f26270 */
[----:B------:R-:W0:Y:S01]  /*5b30*/  SHFL.IDX PT, R11, R11, 0x1, 0x1c1f ;  /* 0x003c1f000b0b7f89 */ /* 0x000e2200000e0000 */
        /* <DEDUP_REMOVED lines=130> */
.L_x_4847:
[----:B------:R-:W-:-:S05]  /*6360*/  IMAD.U32 R20, RZ, RZ, UR59 ;  /* 0x0000003bff147e24 */ /* 0x000fca000f8e00ff */
[----:B------:R-:W-:-:S13]  /*6370*/  ISETP.NE.AND P6, PT, R20, 0x1, PT ;  /* 0x000000011400780c */ /* 0x000fda0003fc5270 */
[----:B------:R-:W0:Y:S02]  /*6380*/  @P6 LDC.64 R132, c[0x0][0x9e8] ;  /* 0x00027a00ff846b82 */ /* 0x000e240000000a00 */
[----:B0-----:R-:W-:-:S05]  /*6390*/  @P6 IMAD.HI.U32 R132, R11, R132, RZ ;  /* 0x000000840b846227 */ /* 0x001fca00078e00ff */
[----:B------:R-:W-:-:S07]  /*63a0*/  @P6 SHF.R.U32.HI R11, RZ, R133, R132 ;  /* 0x00000085ff0b6219 */ /* 0x000fce0000011684 */
.L_x_4848:
[----:B------:R-:W-:Y:S05]  /*63b0*/  BSYNC B0 ;  /* 0x0000000000007941 */ /* 0x000fea0003800000 */
.L_x_4846:
[----:B------:R-:W-:-:S05]  /*63c0*/  IMAD R11, R11, R20, R0 ;  /* 0x000000140b0b7224 */ /* 0x000fca00078e0200 */
[----:B------:R-:W-:Y:S02]  /*63d0*/  VIADDMNMX R2, R11, R20, R2, PT ;  /* 0x000000140b027246 */ /* 0x000fe40003800102 */
[----:B------:R-:W-:-:S07]  /*63e0*/  VIMNMX R12, R12, R11, !PT ;  /* 0x0000000b0c0c7248 */ /* 0x000fce0007fe0100 */
.L_x_4845:
[C---:B------:R-:W-:Y:S01]  /*63f0*/  ISETP.GT.AND P1, PT, R12.reuse, 0x1, !P1 ;  /* 0x000000010c00780c */ /* 0x040fe20004f24270 */
[----:B------:R-:W-:Y:S01]  /*6400*/  IMAD.U32 R132, RZ, RZ, UR5 ;  /* 0x00000005ff847e24 */ /* 0x000fe2000f8e00ff */
[----:B------:R-:W-:Y:S01]  /*6410*/  ISETP.GT.AND P2, PT, R12, 0x8, !P2 ;  /* 0x000000080c00780c */ /* 0x000fe20005744270 */
[----:B------:R-:W-:Y:S01]  /*6420*/  UMOV UR38, UR7 ;  /* 0x0000000700267c82 */ /* 0x000fe20008000000 */
[C---:B------:R-:W-:Y:S01]  /*6430*/  ISETP.LT.OR P1, PT, R2.reuse, 0x2, P1 ;  /* 0x000000020200780c */ /* 0x040fe20000f21670 */
[----:B------:R-:W-:Y:S01]  /*6440*/  UMOV UR36, UR4 ;  /* 0x0000000400247c82 */ /* 0x000fe20008000000 */
        /* <DEDUP_REMOVED lines=109> */
[----:B------:R-:W-:Y:S01]  /*6b20*/  ISETP.NE.AND P6, PT, R14, RZ, PT ;  /* 0x000000ff0e00720c */ /* 0x000fe20003fc5270 */
[----:B0-----:R-:W-:Y:S01]  /*6b30*/  FMUL.FTZ R14, R11, R0 ;  /* 0x000000000b0e7220 */ /* 0x001fe20000410000 */
        /* <DEDUP_REMOVED lines=229> */
.L_x_4832:
        /* <DEDUP_REMOVED lines=26> */
.L_x_4851:
[----:B------:R-:W-:-:S11]  /*7b30*/  UISETP.NE.AND UP2, UPT, UR7, 0x1, UPT ;  /* 0x000000010700788c */ /* 0x000fd6000bf45270 */
[----:B------:R-:W-:Y:S02]  /*7b40*/  @UP2 ULDC.64 UR4, c[0x0][0x9e8] ;  /* 0x00027a0000042ab9 */ /* 0x000fe40000000a00 */
[----:B------:R-:W-:-:S04]  /*7b50*/  UIMAD.WIDE.U32 UR10, UR6, UR4, URZ ;  /* 0x00000004060a72a5 */ /* 0x000fc8000f8e003f */
[----:B------:R-:W-:-:S12]  /*7b60*/  @UP2 USHF.R.U32.HI UR6, URZ, UR5, UR11 ;  /* 0x000000053f062299 */ /* 0x000fd8000801160b */
.L_x_4852:
[----:B------:R-:W-:-:S04]  /*7b70*/  UIMAD UR6, UR6, UR7, URZ ;  /* 0x00000007060672a4 */ /* 0x000fc8000f8e023f */
[----:B------:R-:W-:-:S04]  /*7b80*/  UISETP.LT.AND UP2, UPT, UR14, UR6, UPT ;  /* 0x000000060e00728c */ /* 0x000fc8000bf41270 */
[----:B------:R-:W-:-:S12]  /*7b90*/  USEL UR14, UR14, UR6, !UP2 ;  /* 0x000000060e0e7287 */ /* 0x000fd8000d000000 */
.L_x_4850:
        /* <DEDUP_REMOVED lines=12> */
.L_x_4862:
        /* <DEDUP_REMOVED lines=8> */
.L_x_4854:
[----:B------:R-:W-:Y:S01]  /*7ce0*/  ULEA UR5, UR36, UR37, 0x3 ;  /* 0x0000002524057291 */ /* 0x000fe2000f8e183f */
[----:B------:R-:W-:-:S05]  /*7cf0*/  IMAD.U32 R0, RZ, RZ, UR38 ;  /* 0x00000026ff007e24 */ /* 0x000fca000f8e00ff */
[----:B------:R-:W-:-:S04]  /*7d00*/  SHF.L.U32 R0, R0, 0x1f, RZ ;  /* 0x0000001f00007819 */ /* 0x000fc800000006ff */
[----:B------:R0:W1:Y:S01]  /*7d10*/  SYNCS.PHASECHK.TRANS64.TRYWAIT P1, [UR5+0x30830], R0 ;  /* 0x03083000ff0075a7 */ /* 0x0000620008020145 */
[----:B------:R-:W-:Y:S05]  /*7d20*/  @!P0 BRA `(.L_x_4855) ;  /* 0x0000000000048947 */ /* 0x000fea0003800000 */
[----:B------:R-:W-:Y:S01]  /*7d30*/  BPT.TRAP 0x1 ;  /* 0x000000040000795c */ /* 0x000fe20000300000 */
.L_x_4855:
[----:B-1----:R-:W-:Y:S05]  /*7d40*/  @P1 BRA `(.L_x_4856) ;  /* 0x0000000000081947 */ /* 0x002fea0003800000 */
[----:B------:R-:W1:Y:S02]  /*7d50*/  SYNCS.PHASECHK.TRANS64.TRYWAIT P1, [UR5+0x30830], R0 ;  /* 0x03083000ff0075a7 */ /* 0x000e640008020145 */
[----:B-1----:R-:W-:Y:S05]  /*7d60*/  @!P1 BRA `(.L_x_4857) ;  /* 0x000000f400709947 */ /* 0x002fea0003800000 */
.L_x_4856:
        /* <DEDUP_REMOVED lines=163> */
.L_x_4858:
[----:B------:R-:W-:Y:S01]  /*87a0*/  ULEA UR5, UR4, UR37, 0x3 ;  /* 0x0000002504057291 */ /* 0x000fe2000f8e183f */
[----:B01----:R-:W-:-:S05]  /*87b0*/  IMAD.U32 R0, RZ, RZ, UR6 ;  /* 0x00000006ff007e24 */ /* 0x003fca000f8e00ff */
[----:B------:R-:W-:-:S04]  /*87c0*/  SHF.L.U32 R0, R0, 0x1f, RZ ;  /* 0x0000001f00007819 */ /* 0x000fc800000006ff */
[----:B------:R0:W1:Y:S01]  /*87d0*/  SYNCS.PHASECHK.TRANS64.TRYWAIT P1, [UR5+0x30850], R0 ;  /* 0x03085000ff0075a7 */ /* 0x0000620008020145 */
[----:B------:R-:W-:Y:S05]  /*87e0*/  @!P0 BRA `(.L_x_4859) ;  /* 0x0000000000048947 */ /* 0x000fea0003800000 */
[----:B------:R-:W-:Y:S01]  /*87f0*/  BPT.TRAP 0x1 ;  /* 0x000000040000795c */ /* 0x000fe20000300000 */
.L_x_4859:
[----:B-1----:R-:W-:Y:S05]  /*8800*/  @P1 BRA `(.L_x_4860) ;  /* 0x0000000000081947 */ /* 0x002fea0003800000 */
[----:B------:R-:W1:Y:S02]  /*8810*/  SYNCS.PHASECHK.TRANS64.TRYWAIT P1, [UR5+0x30850], R0 ;  /* 0x03085000ff0075a7 */ /* 0x000e640008020145 */
[----:B-1----:R-:W-:Y:S05]  /*8820*/  @!P1 BRA `(.L_x_4861) ;  /* 0x000000e800d89947 */ /* 0x002fea0003800000 */
.L_x_4860:
        /* <DEDUP_REMOVED lines=135> */
[----:B------:R-:W-:Y:S02]  /*90a0*/  FFMA.FTZ R166, R166, R0, -R153 ;  /* 0x00000000a6a67223 */ /* 0x000fe40000010899 */
        /* <DEDUP_REMOVED lines=8> */
[----:B------:R-:W2:Y:S01]  /*9130*/  MUFU.EX2 R159, R159 ;  /* 0x0000009f009f7308 */ /* 0x000ea20000000800 */
        /* <DEDUP_REMOVED lines=44> */
[----:B------:R-:W-:Y:S01]  /*9400*/  UMOV UR11, 0x40000040 ;  /* 0x40000040000b7882 */ /* 0x000fe20000000000 */
[----:B------:R-:W-:-:S06]  /*9410*/  UMOV UR4, UR36 ;  /* 0x0000002400047c82 */ /* 0x000fcc0008000000 */
[----:B------:R-:W-:Y:S08]  /*9420*/  MUFU.EX2 R177, R177 ;  /* 0x000000b100b17308 */ /* 0x000ff00000000800 */
[----:B------:R-:W-:Y:S08]  /*9430*/  MUFU.EX2 R178, R178 ;  /* 0x000000b200b27308 */ /* 0x000ff00000000800 */
[----:B------:R-:W-:Y:S01]  /*9440*/  MUFU.EX2 R179, R179 ;  /* 0x000000b300b37308 */ /* 0x000fe20000000800 */
[----:B------:R-:W-:-:S02]  /*9450*/  WARPGROUP.DEPBAR.LE gsb0, 0x0 ;  /* 0x00008000000079c5 */ /* 0x000fc40000010000 */
[----:B------:R-:W-:Y:S01]  /*9460*/  WARPGROUP.ARRIVE ;  /* 0x00000000000079c5 */ /* 0x000fe20000000000 */
[-CC-:B------:R-:W-:Y:S01]  /*9470*/  FFMA.FTZ R172, R152, R0.reuse, -R3.reuse ;  /* 0x0000000098ac7223 */ /* 0x180fe20000010803 */
[----:B------:R-:W-:Y:S01]  /*9480*/  FFMA.FTZ R174, R156, R0, -R3 ;  /* 0x000000009cae7223 */ /* 0x000fe20000010803 */
[----:B------:R-:W-:Y:S01]  /*9490*/  FADD.FTZ R3, -R4, R11 ;  /* 0x0000000b04037221 */ /* 0x000fe20000010100 */
[----:B0-----:R-:W-:Y:S01]  /*94a0*/  F2FP.BF16.F32.PACK_AB R173, R155, R154 ;  /* 0x0000009a9bad723e */ /* 0x001fe200000010ff */
[----:B------:R-:W-:Y:S01]  /*94b0*/  MUFU.EX2 R11, R165 ;  /* 0x000000a5000b7308 */ /* 0x000fe20000000800 */
[----:B------:R-:W-:Y:S01]  /*94c0*/  HGMMA.64x192x16.F32.BF16 R24, R168, gdesc[UR8].tnspB, R24, gsb0 ;  /* 0x42e00008a8187df0 */ /* 0x000fe20008001818 */
[----:B------:R-:W-:Y:S01]  /*94d0*/  FMUL.FTZ R3, R3, R0 ;  /* 0x0000000003037220 */ /* 0x000fe20000410000 */
[----:B--2---:R-:W-:-:S05]  /*94e0*/  F2FP.BF16.F32.PACK_AB R175, R159, R158 ;  /* 0x0000009e9faf723e */ /* 0x004fca00000010ff */
[----:B------:R-:W0:Y:S08]  /*94f0*/  MUFU.EX2 R3, R3 ;  /* 0x0000000300037308 */ /* 0x000e300000000800 */
[----:B------:R-:W-:Y:S08]  /*9500*/  MUFU.EX2 R172, R172 ;  /* 0x000000ac00ac7308 */ /* 0x000ff00000000800 */
[----:B------:R-:W-:Y:S01]  /*9510*/  MUFU.EX2 R174, R174 ;  /* 0x000000ae00ae7308 */ /* 0x000fe20000000800 */
[----:B0-----:R-:W-:-:S04]  /*9520*/  FFMA.FTZ R8, R3, R8, R20 ;  /* 0x0000000803087223 */ /* 0x001fc80000010014 */
[----:B------:R-:W-:Y:S01]  /*9530*/  FADD.FTZ R132, R189, R8 ;  /* 0x00000008bd847221 */ /* 0x000fe20000010000 */
[--C-:B------:R-:W-:Y:S01]  /*9540*/  FFMA.FTZ R8, R151, R0, -R153.reuse ;  /* 0x0000000097087223 */ /* 0x100fe20000010899 */
[----:B------:R-:W-:Y:S01]  /*9550*/  F2FP.BF16.F32.PACK_AB R189, R189, R20 ;  /* 0x00000014bdbd723e */ /* 0x000fe200000010ff */
[----:B------:R-:W-:Y:S01]  /*9560*/  FFMA.FTZ R153, R167, R0, -R153 ;  /* 0x00000000a7997223 */ /* 0x000fe20000010899 */
[----:B------:R-:W-:Y:S01]  /*9570*/  FADD.FTZ R9, R191, R132 ;  /* 0x00000084bf097221 */ /* 0x000fe20000010000 */
[C---:B------:R-:W-:Y:S02]  /*9580*/  F2FP.BF16.F32.PACK_AB R191, R120.reuse, R191 ;  /* 0x000000bf78bf723e */ /* 0x040fe400000010ff */
[----:B------:R-:W0:Y:S01]  /*9590*/  MUFU.EX2 R8, R8 ;  /* 0x0000000800087308 */ /* 0x000e220000000800 */
[----:B------:R-:W-:-:S04]  /*95a0*/  FADD.FTZ R132, R120, R9 ;  /* 0x0000000978847221 */ /* 0x000fc80000010000 */
[----:B------:R-:W-:Y:S01]  /*95b0*/  FADD.FTZ R9, R185, R132 ;  /* 0x00000084b9097221 */ /* 0x000fe20000010000 */
[C---:B------:R-:W-:Y:S02]  /*95c0*/  F2FP.BF16.F32.PACK_AB R185, R122.reuse, R185 ;  /* 0x000000b97ab9723e */ /* 0x040fe400000010ff */
[----:B------:R-:W1:Y:S01]  /*95d0*/  MUFU.EX2 R153, R153 ;  /* 0x0000009900997308 */ /* 0x000e620000000800 */
        /* <DEDUP_REMOVED lines=14> */
[----:B0-----:R-:W-:-:S03]  /*96c0*/  F2FP.BF16.F32.PACK_AB R179, R8, R179 ;  /* 0x000000b308b3723e */ /* 0x001fc600000010ff */
[----:B------:R-:W-:-:S04]  /*96d0*/  FADD.FTZ R9, R8, R9 ;  /* 0x0000000908097221 */ /* 0x000fc80000010000 */
[----:B------:R-:W-:-:S04]  /*96e0*/  FADD.FTZ R9, R154, R9 ;  /* 0x000000099a097221 */ /* 0x000fc80000010000 */
[----:B------:R-:W-:-:S04]  /*96f0*/  FADD.FTZ R9, R155, R9 ;  /* 0x000000099b097221 */ /* 0x000fc80000010000 */
[----:B------:R-:W-:-:S04]  /*9700*/  FADD.FTZ R9, R158, R9 ;  /* 0x000000099e097221 */ /* 0x000fc80000010000 */
[----:B------:R-:W-:-:S04]  /*9710*/  FADD.FTZ R9, R159, R9 ;  /* 0x000000099f097221 */ /* 0x000fc80000010000 */
[----:B------:R-:W-:-:S04]  /*9720*/  FADD.FTZ R9, R162, R9 ;  /* 0x00000009a2097221 */ /* 0x000fc80000010000 */
[----:B------:R-:W-:Y:S01]  /*9730*/  FADD.FTZ R9, R163, R9 ;  /* 0x00000009a3097221 */ /* 0x000fe20000010000 */
[----:B------:R-:W-:Y:S02]  /*9740*/  WARPGROUP.DEPBAR.LE gsb0, 0x0 ;  /* 0x00008000000079c5 */ /* 0x000fe40000010000 */
[----:B------:R0:W-:Y:S01]  /*9750*/  @!P1 SYNCS.ARRIVE.TRANS64.RED.A1T0 RZ, [R123+URZ], RZ ;  /* 0x000000ff7bff99a7 */ /* 0x0001e2000810043f */
[----:B------:R-:W-:Y:S02]  /*9760*/  F2FP.BF16.F32.PACK_AB R168, R149, R12 ;  /* 0x0000000c95a8723e */ /* 0x000fe400000010ff */
[----:B------:R-:W-:Y:S02]  /*9770*/  F2FP.BF16.F32.PACK_AB R170, R11, R14 ;  /* 0x0000000e0baa723e */ /* 0x000fe400000010ff */
[----:B------:R-:W-:Y:S02]  /*9780*/  F2FP.BF16.F32.PACK_AB R169, R163, R162 ;  /* 0x000000a2a3a9723e */ /* 0x000fe400000010ff */
[----:B-1----:R-:W-:Y:S01]  /*9790*/  F2FP.BF16.F32.PACK_AB R171, R153, R166 ;  /* 0x000000a699ab723e */ /* 0x002fe200000010ff */
[----:B0-----:R-:W-:-:S05]  /*97a0*/  @!P1 VIADD R123, R127, 0x30860 ;  /* 0x000308607f7b9836 */ /* 0x001fca0000000000 */
[----:B------:R-:W-:-:S04]  /*97b0*/  @!P1 PRMT R123, RZ, 0x654, R123 ;  /* 0x00000654ff7b9816 */ /* 0x000fc8000000007b */
[----:B------:R0:W-:Y:S01]  /*97c0*/  @!P1 SYNCS.ARRIVE.TRANS64.RED.A1T0 RZ, [R123+URZ], RZ ;  /* 0x000000ff7bff99a7 */ /* 0x0001e2000810043f */
[C---:B------:R-:W-:Y:S01]  /*97d0*/  ISETP.GT.AND P1, PT, R10.reuse, UR58, PT ;  /* 0x0000003a0a007c0c */ /* 0x040fe2000bf24270 */
[----:B------:R-:W-:Y:S02]  /*97e0*/  VIADD R10, R10, 0xffffffff ;  /* 0xffffffff0a0a7836 */ /* 0x000fe40000000000 */
[----:B0-----:R-:W-:-:S04]  /*97f0*/  FADD.FTZ R123, R15, R134 ;  /* 0x000000860f7b7221 */ /* 0x001fc80000010000 */
        /* <DEDUP_REMOVED lines=25> */
[----:B------:R-:W-:-:S03]  /*9990*/  FADD.FTZ R12, R166, R9 ;  /* 0x00000009a60c7221 */ /* 0x000fc60000010000 */
[----:B------:R-:W-:-:S04]  /*99a0*/  FADD.FTZ R13, R149, R8 ;  /* 0x00000008950d7221 */ /* 0x000fc80000010000 */
[----:B------:R-:W-:-:S04]  /*99b0*/  FADD.FTZ R8, R14, R13 ;  /* 0x0000000d0e087221 */ /* 0x000fc80000010000 */
[----:B------:R-:W-:Y:S01]  /*99c0*/  FADD.FTZ R9, R11, R8 ;  /* 0x000000080b097221 */ /* 0x000fe20000010000 */
[----:B------:R-:W-:Y:S01]  /*99d0*/  FADD.FTZ R8, R153, R12 ;  /* 0x0000000c99087221 */ /* 0x000fe20000010000 */
[----:B------:R-:W-:Y:S02]  /*99e0*/  IMAD.MOV.U32 R11, RZ, RZ, R4 ;  /* 0x000000ffff0b7224 */ /* 0x000fe400078e0004 */
[----:B------:R-:W-:Y:S01]  /*99f0*/  IMAD.MOV.U32 R12, RZ, RZ, R5 ;  /* 0x000000ffff0c7224 */ /* 0x000fe200078e0005 */
[----:B------:R-:W-:Y:S06]  /*9a00*/  @P1 BRA `(.L_x_4862) ;  /* 0xffffffe000941947 */ /* 0x000fec000383ffff */
.L_x_4853:
        /* <DEDUP_REMOVED lines=8> */
.L_x_4880:
        /* <DEDUP_REMOVED lines=8> */
.L_x_4864:
[----:B------:R-:W-:Y:S01]  /*9b10*/  ULEA UR5, UR36, UR37, 0x3 ;  /* 0x0000002524057291 */ /* 0x000fe2000f8e183f */
[----:B------:R-:W-:-:S05]  /*9b20*/  IMAD.U32 R0, RZ, RZ, UR38 ;  /* 0x00000026ff007e24 */ /* 0x000fca000f8e00ff */
[----:B------:R-:W-:-:S04]  /*9b30*/  SHF.L.U32 R0, R0, 0x1f, RZ ;  /* 0x0000001f00007819 */ /* 0x000fc800000006ff */
[----:B------:R0:W1:Y:S01]  /*9b40*/  SYNCS.PHASECHK.TRANS64.TRYWAIT P1, [UR5+0x30830], R0 ;  /* 0x03083000ff0075a7 */ /* 0x0000620008020145 */
[----:B------:R-:W-:Y:S05]  /*9b50*/  @!P0 BRA `(.L_x_4865) ;  /* 0x0000000000048947 */ /* 0x000fea0003800000 */
[----:B------:R-:W-:Y:S01]  /*9b60*/  BPT.TRAP 0x1 ;  /* 0x000000040000795c */ /* 0x000fe20000300000 */
.L_x_4865:
[----:B-1----:R-:W-:Y:S05]  /*9b70*/  @P1 BRA `(.L_x_4866) ;  /* 0x0000000000081947 */ /* 0x002fea0003800000 */
[----:B------:R-:W1:Y:S02]  /*9b80*/  SYNCS.PHASECHK.TRANS64.TRYWAIT P1, [UR5+0x30830], R0 ;  /* 0x03083000ff0075a7 */ /* 0x000e640008020145 */
[----:B-1----:R-:W-:Y:S05]  /*9b90*/  @!P1 BRA `(.L_x_4867) ;  /* 0x000000d800149947 */ /* 0x002fea0003800000 */
.L_x_4866:
        /* <DEDUP_REMOVED lines=163> */
.L_x_4868:
[----:B------:R-:W-:Y:S01]  /*a5d0*/  ULEA UR5, UR4, UR37, 0x3 ;  /* 0x0000002504057291 */ /* 0x000fe2000f8e183f */
[----:B01----:R-:W-:-:S05]  /*a5e0*/  IMAD.U32 R0, RZ, RZ, UR6 ;  /* 0x00000006ff007e24 */ /* 0x003fca000f8e00ff */
[----:B------:R-:W-:-:S04]  /*a5f0*/  SHF.L.U32 R0, R0, 0x1f, RZ ;  /* 0x0000001f00007819 */ /* 0x000fc800000006ff */
[----:B------:R0:W1:Y:S01]  /*a600*/  SYNCS.PHASECHK.TRANS64.TRYWAIT P1, [UR5+0x30850], R0 ;  /* 0x03085000ff0075a7 */ /* 0x0000620008020145 */
[----:B------:R-:W-:Y:S05]  /*a610*/  @!P0 BRA `(.L_x_4869) ;  /* 0x0000000000048947 */ /* 0x000fea0003800000 */
[----:B------:R-:W-:Y:S01]  /*a620*/  BPT.TRAP 0x1 ;  /* 0x000000040000795c */ /* 0x000fe20000300000 */
.L_x_4869:
[----:B-1----:R-:W-:Y:S05]  /*a630*/  @P1 BRA `(.L_x_4870) ;  /* 0x0000000000081947 */ /* 0x002fea0003800000 */
[----:B------:R-:W1:Y:S02]  /*a640*/  SYNCS.PHASECHK.TRANS64.TRYWAIT P1, [UR5+0x30850], R0 ;  /* 0x03085000ff0075a7 */ /* 0x000e640008020145 */
[----:B-1----:R-:W-:Y:S05]  /*a650*/  @!P1 BRA `(.L_x_4871) ;  /* 0x000000cc007c9947 */ /* 0x002fea0003800000 */
.L_x_4870:
        /* <DEDUP_REMOVED lines=13> */
[----:B------:R-:W-:-:S03]  /*a730*/  VIADD R3, R5, 0x1 ;  /* 0x0000000105037836 */ /* 0x000fc60000000000 */
        /* <DEDUP_REMOVED lines=61> */
.L_x_4874:
[----:B------:R-:W-:-:S05]  /*ab10*/  IMAD.U32 R13, RZ, RZ, UR58 ;  /* 0x0000003aff0d7e24 */ /* 0x000fca000f8e00ff */
[----:B------:R-:W-:-:S13]  /*ab20*/  ISETP.NE.AND P1, PT, R13, 0x1, PT ;  /* 0x000000010d00780c */ /* 0x000fda0003f25270 */
[----:B------:R-:W0:Y:S02]  /*ab30*/  @P1 LDC.64 R170, c[0x0][0x9e8] ;  /* 0x00027a00ffaa1b82 */ /* 0x000e240000000a00 */
[----:B0-----:R-:W-:-:S05]  /*ab40*/  @P1 IMAD.HI.U32 R170, R3, R170, RZ ;  /* 0x000000aa03aa1227 */ /* 0x001fca00078e00ff */
[----:B------:R-:W-:-:S07]  /*ab50*/  @P1 SHF.R.U32.HI R3, RZ, R171, R170 ;  /* 0x000000abff031219 */ /* 0x000fce00000116aa */
.L_x_4875:
[----:B------:R-:W-:Y:S05]  /*ab60*/  BSYNC B0 ;  /* 0x0000000000007941 */ /* 0x000fea0003800000 */
.L_x_4873:
[----:B------:R-:W-:-:S05]  /*ab70*/  IMAD R3, R3, R13, R0 ;  /* 0x0000000d03037224 */ /* 0x000fca00078e0200 */
[----:B------:R-:W-:Y:S02]  /*ab80*/  VIADDMNMX R20, R3, R13, R20, PT ;  /* 0x0000000d03147246 */ /* 0x000fe40003800114 */
[----:B------:R-:W-:-:S07]  /*ab90*/  VIMNMX R168, R168, R3, !PT ;  /* 0x00000003a8a87248 */ /* 0x000fce0007fe0100 */
.L_x_4872:
        /* <DEDUP_REMOVED lines=132> */
.L_x_4878:
[----:B------:R-:W-:-:S05]  /*b3e0*/  IMAD.U32 R20, RZ, RZ, UR58 ;  /* 0x0000003aff147e24 */ /* 0x000fca000f8e00ff */
[----:B------:R-:W-:-:S13]  /*b3f0*/  ISETP.NE.AND P6, PT, R20, 0x1, PT ;  /* 0x000000011400780c */ /* 0x000fda0003fc5270 */
[----:B------:R-:W0:Y:S02]  /*b400*/  @P6 LDC.64 R4, c[0x0][0x9e8] ;  /* 0x00027a00ff046b82 */ /* 0x000e240000000a00 */
[----:B0-----:R-:W-:-:S05]  /*b410*/  @P6 IMAD.HI.U32 R4, R183, R4, RZ ;  /* 0x00000004b7046227 */ /* 0x001fca00078e00ff */
[----:B------:R-:W-:-:S07]  /*b420*/  @P6 SHF.R.U32.HI R183, RZ, R5, R4 ;  /* 0x00000005ffb76219 */ /* 0x000fce0000011604 */
.L_x_4879:
[----:B------:R-:W-:Y:S05]  /*b430*/  BSYNC B0 ;  /* 0x0000000000007941 */ /* 0x000fea0003800000 */
.L_x_4877:
[----:B------:R-:W-:-:S05]  /*b440*/  IMAD R183, R183, R20, R0 ;  /* 0x00000014b7b77224 */ /* 0x000fca00078e0200 */
[----:B------:R-:W-:Y:S02]  /*b450*/  VIADDMNMX R2, R183, R20, R2, PT ;  /* 0x00000014b7027246 */ /* 0x000fe40003800102 */
[----:B------:R-:W-:-:S07]  /*b460*/  VIMNMX R14, R14, R183, !PT ;  /* 0x000000b70e0e7248 */ /* 0x000fce0007fe0100 */
.L_x_4876:
        /* <DEDUP_REMOVED lines=139> */
[----:B------:R-:W-:Y:S01]  /*bd20*/  FSEL R145, R5, RZ, P1 ;  /* 0x000000ff05917208 */ /* 0x000fe20000800000 */
[--C-:B------:R-:W-:Y:S01]  /*bd30*/  FFMA.FTZ R190, R171, R0, -R20.reuse ;  /* 0x00000000abbe7223 */ /* 0x100fe20000010814 */
[----:B------:R-:W-:Y:S01]  /*bd40*/  FMNMX.FTZ R4, R185, R4, !PT ;  /* 0x00000004b9047209 */ /* 0x000fe20007810000 */
[----:B------:R-:W-:Y:S01]  /*bd50*/  MUFU.EX2 R188, R188 ;  /* 0x000000bc00bc7308 */ /* 0x000fe20000000800 */
[----:B------:R-:W-:Y:S01]  /*bd60*/  FFMA.FTZ R171, R177, R0, -R20 ;  /* 0x00000000b1ab7223 */ /* 0x000fe20000010814 */
[----:B------:R-:W-:Y:S01]  /*bd70*/  FADD.FTZ R145, -R145, R12 ;  /* 0x0000000c91917221 */ /* 0x000fe20000010100 */
[----:B------:R-:W-:Y:S01]  /*bd80*/  FMNMX.FTZ R4, R207, R4, !PT ;  /* 0x00000004cf047209 */ /* 0x000fe20007810000 */
[-CC-:B------:R-:W-:Y:S01]  /*bd90*/  FFMA.FTZ R186, R179, R0.reuse, -R20.reuse ;  /* 0x00000000b3ba7223 */ /* 0x180fe20000010814 */
[-CC-:B------:R-:W-:Y:S01]  /*bda0*/  FFMA.FTZ R178, R13, R0.reuse, -R20.reuse ;  /* 0x000000000db27223 */ /* 0x180fe20000010814 */
[----:B------:R-:W-:Y:S01]  /*bdb0*/  FMUL.FTZ R2, R145, R0 ;  /* 0x0000000091027220 */ /* 0x000fe20000410000 */
[----:B------:R-:W-:Y:S01]  /*bdc0*/  FMNMX.FTZ R4, R187, R4, !PT ;  /* 0x00000004bb047209 */ /* 0x000fe20007810000 */
[----:B------:R-:W-:Y:S01]  /*bdd0*/  MUFU.EX2 R215, R215 ;  /* 0x000000d700d77308 */ /* 0x000fe20000000800 */
[-CC-:B------:R-:W-:Y:S01]  /*bde0*/  FFMA.FTZ R133, R133, R0.reuse, -R20.reuse ;  /* 0x0000000085857223 */ /* 0x180fe20000010814 */
        /* <DEDUP_REMOVED lines=14> */
[----:B------:R-:W1:Y:S01]  /*bed0*/  MUFU.EX2 R190, R190 ;  /* 0x000000be00be7308 */ /* 0x000e620000000800 */
[-CC-:B------:R-:W-:Y:S01]  /*bee0*/  FFMA.FTZ R121, R161, R0.reuse, -R20.reuse ;  /* 0x00000000a1797223 */ /* 0x180fe20000010814 */
[----:B------:R-:W-:Y:S01]  /*bef0*/  FFMA.FTZ R125, R165, R0, -R20 ;  /* 0x00000000a57d7223 */ /* 0x000fe20000010814 */
[----:B------:R-:W-:-:S02]  /*bf00*/  FMNMX.FTZ R4, R147, R4, !PT ;  /* 0x0000000493047209 */ /* 0x000fc40007810000 */
[----:B------:R-:W-:Y:S02]  /*bf10*/  LOP3.LUT P6, RZ, R208, 0x7f, RZ, 0xc0, !PT ;  /* 0x0000007fd0ff7812 */ /* 0x000fe400078cc0ff */
[----:B------:R-:W-:Y:S01]  /*bf20*/  FMNMX.FTZ R4, R131, R4, !PT ;  /* 0x0000000483047209 */ /* 0x000fe20007810000 */
[----:B------:R-:W2:Y:S01]  /*bf30*/  MUFU.EX2 R169, R169 ;  /* 0x000000a900a97308 */ /* 0x000ea20000000800 */
[----:B0-----:R-:W-:Y:S02]  /*bf40*/  FFMA.FTZ R9, R2, R9, R215 ;  /* 0x0000000902097223 */ /* 0x001fe400000100d7 */
[----:B------:R-:W-:Y:S02]  /*bf50*/  FMNMX.FTZ R4, R151, R4, !PT ;  /* 0x0000000497047209 */ /* 0x000fe40007810000 */
[C---:B------:R-:W-:Y:S01]  /*bf60*/  FADD.FTZ R9, R188.reuse, R9 ;  /* 0x00000009bc097221 */ /* 0x040fe20000010000 */
[----:B------:R-:W-:Y:S02]  /*bf70*/  F2FP.BF16.F32.PACK_AB R188, R188, R215 ;  /* 0x000000d7bcbc723e */ /* 0x000fe400000010ff */
[----:B------:R-:W-:Y:S01]  /*bf80*/  FMNMX.FTZ R4, R127, R4, !PT ;  /* 0x000000047f047209 */ /* 0x000fe20007810000 */
[----:B------:R-:W0:Y:S01]  /*bf90*/  MUFU.EX2 R184, R184 ;  /* 0x000000b800b87308 */ /* 0x000e220000000800 */
[----:B-1----:R-:W-:-:S02]  /*bfa0*/  FADD.FTZ R130, R190, R9 ;  /* 0x00000009be827221 */ /* 0x002fc40000010000 */
[----:B------:R-:W-:-:S04]  /*bfb0*/  FMNMX.FTZ R4, R155, R4, !PT ;  /* 0x000000049b047209 */ /* 0x000fc80007810000 */
[----:B------:R-:W-:Y:S01]  /*bfc0*/  FMNMX.FTZ R4, R123, R4, !PT ;  /* 0x000000047b047209 */ /* 0x000fe20007810000 */
[----:B------:R-:W1:Y:S01]  /*bfd0*/  MUFU.EX2 R171, R171 ;  /* 0x000000ab00ab7308 */ /* 0x000e620000000800 */
[C---:B--2---:R-:W-:Y:S01]  /*bfe0*/  FADD.FTZ R9, R169.reuse, R130 ;  /* 0x00000082a9097221 */ /* 0x044fe20000010000 */
[----:B------:R-:W-:Y:S02]  /*bff0*/  F2FP.BF16.F32.PACK_AB R190, R169, R190 ;  /* 0x000000bea9be723e */ /* 0x000fe400000010ff */
[----:B------:R-:W-:-:S04]  /*c000*/  FMNMX.FTZ R4, R159, R4, !PT ;  /* 0x000000049f047209 */ /* 0x000fc80007810000 */
[----:B------:R-:W-:Y:S01]  /*c010*/  FMNMX.FTZ R4, R173, R4, !PT ;  /* 0x00000004ad047209 */ /* 0x000fe20007810000 */
[----:B------:R-:W2:Y:S01]  /*c020*/  MUFU.EX2 R186, R186 ;  /* 0x000000ba00ba7308 */ /* 0x000ea20000000800 */
[----:B0-----:R-:W-:Y:S02]  /*c030*/  FADD.FTZ R130, R184, R9 ;  /* 0x00000009b8827221 */ /* 0x001fe40000010000 */
[----:B------:R-:W-:-:S04]  /*c040*/  FMNMX.FTZ R4, R163, R4, !PT ;  /* 0x00000004a3047209 */ /* 0x000fc80007810000 */
[----:B------:R-:W-:Y:S01]  /*c050*/  FMNMX.FTZ R4, R175, R4, !PT ;  /* 0x00000004af047209 */ /* 0x000fe20007810000 */
[----:B------:R-:W0:Y:S01]  /*c060*/  MUFU.EX2 R133, R133 ;  /* 0x0000008500857308 */ /* 0x000e220000000800 */
[----:B-1----:R-:W-:Y:S02]  /*c070*/  F2FP.BF16.F32.PACK_AB R184, R171, R184 ;  /* 0x000000b8abb8723e */ /* 0x002fe400000010ff */
[----:B------:R-:W-:-:S05]  /*c080*/  FMNMX.FTZ R4, R167, R4, !PT ;  /* 0x00000004a7047209 */ /* 0x000fca0007810000 */
[----:B------:R-:W1:Y:S01]  /*c090*/  SHFL.BFLY PT, R3, R4, 0x2, 0x1f ;  /* 0x0c401f0004037f89 */ /* 0x000e6200000e0000 */
[----:B------:R-:W3:Y:S08]  /*c0a0*/  MUFU.EX2 R180, R180 ;  /* 0x000000b400b47308 */ /* 0x000ef00000000800 */
[----:B------:R-:W4:Y:S08]  /*c0b0*/  MUFU.EX2 R137, R137 ;  /* 0x0000008900897308 */ /* 0x000f300000000800 */
[----:B------:R-:W5:Y:S01]  /*c0c0*/  MUFU.EX2 R182, R182 ;  /* 0x000000b600b67308 */ /* 0x000f620000000800 */
[----:B-1----:R-:W-:-:S07]  /*c0d0*/  FMNMX.FTZ R3, R4, R3, !PT ;  /* 0x0000000304037209 */ /* 0x002fce0007810000 */
[----:B------:R-:W-:Y:S01]  /*c0e0*/  MUFU.EX2 R129, R129 ;  /* 0x0000008100817308 */ /* 0x000fe20000000800 */
[----:B------:R-:W1:Y:S07]  /*c0f0*/  SHFL.BFLY PT, R4, R3, 0x1, 0x1f ;  /* 0x0c201f0003047f89 */ /* 0x000e6e00000e0000 */
[----:B------:R-:W-:Y:S08]  /*c100*/  MUFU.EX2 R176, R176 ;  /* 0x000000b000b07308 */ /* 0x000ff00000000800 */
[----:B------:R-:W-:Y:S08]  /*c110*/  MUFU.EX2 R141, R141 ;  /* 0x0000008d008d7308 */ /* 0x000ff00000000800 */
[----:B------:R-:W-:Y:S01]  /*c120*/  MUFU.EX2 R178, R178 ;  /* 0x000000b200b27308 */ /* 0x000fe20000000800 */
[----:B-1----:R-:W-:-:S04]  /*c130*/  FMNMX.FTZ R4, R3, R4, !PT ;  /* 0x0000000403047209 */ /* 0x002fc80007810000 */
[C---:B------:R-:W-:Y:S01]  /*c140*/  FSETP.NEU.FTZ.AND P1, PT, R4.reuse, -INF , PT ;  /* 0xff8000000400780b */ /* 0x040fe20003f3d000 */
[CC--:B------:R-:W-:Y:S02]  /*c150*/  FMUL.FTZ R124, R4.reuse, R0.reuse ;  /* 0x00000000047c7220 */ /* 0x0c0fe40000410000 */
[----:B------:R-:W-:Y:S01]  /*c160*/  MUFU.EX2 R13, R13 ;  /* 0x0000000d000d7308 */ /* 0x000fe20000000800 */
[----:B------:R-:W-:Y:S02]  /*c170*/  FSEL R126, R4, RZ, P1 ;  /* 0x000000ff047e7208 */ /* 0x000fe40000800000 */
        /* <DEDUP_REMOVED lines=14> */
[----:B--2---:R-:W-:Y:S01]  /*c260*/  FADD.FTZ R132, R186, R11 ;  /* 0x0000000bba847221 */ /* 0x004fe20000010000 */
[-CC-:B------:R-:W-:Y:S01]  /*c270*/  FFMA.FTZ R181, R187, R0.reuse, -R124.reuse ;  /* 0x00000000bbb57223 */ /* 0x180fe2000001087c */
[-CC-:B------:R-:W-:Y:S01]  /*c280*/  FFMA.FTZ R122, R191, R0.reuse, -R124.reuse ;  /* 0x00000000bf7a7223 */ /* 0x180fe2000001087c */
[-C--:B------:R-:W-:Y:S01]  /*c290*/  FFMA.FTZ R183, R139, R0.reuse, -R124 ;  /* 0x000000008bb77223 */ /* 0x080fe2000001087c */
[----:B------:R-:W1:Y:S01]  /*c2a0*/  MUFU.EX2 R3, R3 ;  /* 0x0000000300037308 */ /* 0x000e620000000800 */
[----:B0-----:R-:W-:Y:S01]  /*c2b0*/  FADD.FTZ R11, R133, R132 ;  /* 0x00000084850b7221 */ /* 0x001fe20000010000 */
[-CC-:B------:R-:W-:Y:S01]  /*c2c0*/  FFMA.FTZ R143, R143, R0.reuse, -R124.reuse ;  /* 0x000000008f8f7223 */ /* 0x180fe2000001087c */
[-CC-:B------:R-:W-:Y:S01]  /*c2d0*/  FFMA.FTZ R177, R135, R0.reuse, -R124.reuse ;  /* 0x0000000087b17223 */ /* 0x180fe2000001087c */
[-CC-:B------:R-:W-:Y:S01]  /*c2e0*/  FFMA.FTZ R128, R147, R0.reuse, -R124.reuse ;  /* 0x0000000093807223 */ /* 0x180fe2000001087c */
[----:B---3--:R-:W-:Y:S01]  /*c2f0*/  FADD.FTZ R132, R180, R11 ;  /* 0x0000000bb4847221 */ /* 0x008fe20000010000 */
[-CC-:B------:R-:W-:Y:S01]  /*c300*/  FFMA.FTZ R11, R127, R0.reuse, -R124.reuse ;  /* 0x000000007f0b7223 */ /* 0x180fe2000001087c */
[-C--:B------:R-:W-:Y:S01]  /*c310*/  FFMA.FTZ R179, R131, R0.reuse, -R124 ;  /* 0x0000000083b37223 */ /* 0x080fe2000001087c */
[----:B------:R-:W0:Y:S01]  /*c320*/  MUFU.EX2 R145, R145 ;  /* 0x0000009100917308 */ /* 0x000e220000000800 */
[----:B----4-:R-:W-:Y:S01]  /*c330*/  FADD.FTZ R127, R137, R132 ;  /* 0x00000084897f7221 */ /* 0x010fe20000010000 */
[-CC-:B------:R-:W-:Y:S01]  /*c340*/  FFMA.FTZ R123, R123, R0.reuse, -R124.reuse ;  /* 0x000000007b7b7223 */ /* 0x180fe2000001087c */
[-CC-:B------:R-:W-:Y:S01]  /*c350*/  FFMA.FTZ R159, R159, R0.reuse, -R124.reuse ;  /* 0x000000009f9f7223 */ /* 0x180fe2000001087c */
[-CC-:B------:R-:W-:Y:S01]  /*c360*/  FFMA.FTZ R173, R173, R0.reuse, -R124.reuse ;  /* 0x00000000adad7223 */ /* 0x180fe2000001087c */
[----:B-----5:R-:W-:Y:S01]  /*c370*/  FADD.FTZ R134, R182, R127 ;  /* 0x0000007fb6867221 */ /* 0x020fe20000010000 */
[-CC-:B------:R-:W-:Y:S01]  /*c380*/  FFMA.FTZ R163, R163, R0.reuse, -R124.reuse ;  /* 0x00000000a3a37223 */ /* 0x180fe2000001087c */
[----:B------:R-:W-:Y:S01]  /*c390*/  FFMA.FTZ R175, R175, R0, -R124 ;  /* 0x00000000afaf7223 */ /* 0x000fe2000001087c */
[----:B------:R-:W2:Y:S01]  /*c3a0*/  MUFU.EX2 R14, R14 ;  /* 0x0000000e000e7308 */ /* 0x000ea20000000800 */
[----:B-1----:R-:W-:Y:S01]  /*c3b0*/  FFMA.FTZ R8, R3, R8, R12 ;  /* 0x0000000803087223 */ /* 0x002fe2000001000c */
[----:B------:R-:W-:Y:S01]  /*c3c0*/  IMAD.U32 R131, RZ, RZ, UR5 ;  /* 0x00000005ff837e24 */ /* 0x000fe2000f8e00ff */
[----:B------:R-:W-:Y:S01]  /*c3d0*/  F2FP.BF16.F32.PACK_AB R186, R133, R186 ;  /* 0x000000ba85ba723e */ /* 0x000fe200000010ff */
[----:B------:R-:W-:Y:S01]  /*c3e0*/  VIADD R10, R10, 0xffffffff ;  /* 0xffffffff0a0a7836 */ /* 0x000fe20000000000 */
[----:B------:R-:W-:Y:S01]  /*c3f0*/  F2FP.BF16.F32.PACK_AB R180, R137, R180 ;  /* 0x000000b489b4723e */ /* 0x000fe200000010ff */
[----:B------:R-:W-:Y:S01]  /*c400*/  @!P6 VIADD R131, R131, 0x30860 ;  /* 0x000308608383e836 */ /* 0x000fe20000000000 */
[----:B------:R-:W-:Y:S01]  /*c410*/  F2FP.BF16.F32.PACK_AB R182, R129, R182 ;  /* 0x000000b681b6723e */ /* 0x000fe200000010ff */
[----:B------:R-:W1:Y:S01]  /*c420*/  MUFU.EX2 R149, R149 ;  /* 0x0000009500957308 */ /* 0x000e620000000800 */
[----:B0-----:R-:W-:Y:S01]  /*c430*/  FADD.FTZ R9, R145, R8 ;  /* 0x0000000891097221 */ /* 0x001fe20000010000 */
[----:B------:R-:W-:Y:S01]  /*c440*/  FFMA.FTZ R8, R151, R0, -R124 ;  /* 0x0000000097087223 */ /* 0x000fe2000001087c */
[----:B------:R-:W-:-:S02]  /*c450*/  @!P6 PRMT R131, RZ, 0x654, R131 ;  /* 0x00000654ff83e816 */ /* 0x000fc40000000083 */
[----:B------:R-:W-:Y:S01]  /*c460*/  F2FP.BF16.F32.PACK_AB R189, R145, R12 ;  /* 0x0000000c91bd723e */ /* 0x000fe200000010ff */
[----:B------:R-:W-:Y:S01]  /*c470*/  IMAD.MOV.U32 R12, RZ, RZ, R5 ;  /* 0x000000ffff0c7224 */ /* 0x000fe200078e0005 */
[----:B------:R0:W-:Y:S01]  /*c480*/  @!P6 SYNCS.ARRIVE.TRANS64.RED.A1T0 RZ, [R131+URZ], RZ ;  /* 0x000000ff83ffe9a7 */ /* 0x0001e2000810043f */
[----:B------:R-:W3:Y:S01]  /*c490*/  MUFU.EX2 R20, R20 ;  /* 0x0000001400147308 */ /* 0x000ee20000000800 */
[----:B--2---:R-:W-:-:S07]  /*c4a0*/  FADD.FTZ R130, R14, R9 ;  /* 0x000000090e827221 */ /* 0x004fce0000010000 */
[----:B------:R-:W2:Y:S01]  /*c4b0*/  MUFU.EX2 R153, R153 ;  /* 0x0000009900997308 */ /* 0x000ea20000000800 */
[C---:B-1----:R-:W-:Y:S01]  /*c4c0*/  FADD.FTZ R9, R149.reuse, R130 ;  /* 0x0000008295097221 */ /* 0x042fe20000010000 */
[----:B------:R-:W-:-:S06]  /*c4d0*/  F2FP.BF16.F32.PACK_AB R191, R149, R14 ;  /* 0x0000000e95bf723e */ /* 0x000fcc00000010ff */
[----:B------:R-:W1:Y:S01]  /*c4e0*/  MUFU.EX2 R120, R120 ;  /* 0x0000007800787308 */ /* 0x000e620000000800 */
[----:B---3--:R-:W-:-:S07]  /*c4f0*/  FADD.FTZ R130, R20, R9 ;  /* 0x0000000914827221 */ /* 0x008fce0000010000 */
[----:B------:R-:W3:Y:S01]  /*c500*/  MUFU.EX2 R157, R157 ;  /* 0x0000009d009d7308 */ /* 0x000ee20000000800 */
[----:B--2---:R-:W-:Y:S01]  /*c510*/  FADD.FTZ R9, R153, R130 ;  /* 0x0000008299097221 */ /* 0x004fe20000010000 */
[-CC-:B------:R-:W-:Y:S01]  /*c520*/  FFMA.FTZ R130, R155, R0.reuse, -R124.reuse ;  /* 0x000000009b827223 */ /* 0x180fe2000001087c */
[----:B------:R-:W-:Y:S01]  /*c530*/  FFMA.FTZ R124, R167, R0, -R124 ;  /* 0x00000000a77c7223 */ /* 0x000fe2000001087c */
[----:B------:R-:W-:-:S04]  /*c540*/  F2FP.BF16.F32.PACK_AB R185, R153, R20 ;  /* 0x0000001499b9723e */ /* 0x000fc800000010ff */
[----:B------:R-:W2:Y:S01]  /*c550*/  MUFU.EX2 R181, R181 ;  /* 0x000000b500b57308 */ /* 0x000ea20000000800 */
[----:B-1----:R-:W-:Y:S01]  /*c560*/  FADD.FTZ R132, R120, R9 ;  /* 0x0000000978847221 */ /* 0x002fe20000010000 */
[----:B------:R-:W-:-:S04]  /*c570*/  FADD.FTZ R9, R129, R134 ;  /* 0x0000008681097221 */ /* 0x000fc80000010000 */
[----:B------:R-:W-:Y:S01]  /*c580*/  FADD.FTZ R134, R176, R9 ;  /* 0x00000009b0867221 */ /* 0x000fe20000010000 */
[----:B------:R-:W-:Y:S01]  /*c590*/  F2FP.BF16.F32.PACK_AB R176, R141, R176 ;  /* 0x000000b08db0723e */ /* 0x000fe200000010ff */
[----:B------:R-:W1:Y:S01]  /*c5a0*/  MUFU.EX2 R122, R122 ;  /* 0x0000007a007a7308 */ /* 0x000e620000000800 */
[----:B---3--:R-:W-:Y:S01]  /*c5b0*/  FADD.FTZ R132, R157, R132 ;  /* 0x000000849d847221 */ /* 0x008fe20000010000 */
[----:B------:R-:W-:Y:S01]  /*c5c0*/  FADD.FTZ R127, R141, R134 ;  /* 0x000000868d7f7221 */ /* 0x000fe20000010000 */
[----:B------:R-:W-:-:S03]  /*c5d0*/  F2FP.BF16.F32.PACK_AB R187, R157, R120 ;  /* 0x000000789dbb723e */ /* 0x000fc600000010ff */
[----:B------:R-:W-:Y:S01]  /*c5e0*/  FADD.FTZ R134, R178, R127 ;  /* 0x0000007fb2867221 */ /* 0x000fe20000010000 */
[----:B------:R-:W-:Y:S01]  /*c5f0*/  F2FP.BF16.F32.PACK_AB R178, R13, R178 ;  /* 0x000000b20db2723e */ /* 0x000fe200000010ff */
[----:B------:R-:W3:Y:S01]  /*c600*/  MUFU.EX2 R183, R183 ;  /* 0x000000b700b77308 */ /* 0x000ee20000000800 */
[----:B--2---:R-:W-:Y:S01]  /*c610*/  FADD.FTZ R9, R181, R132 ;  /* 0x00000084b5097221 */ /* 0x004fe20000010000 */
[----:B------:R-:W-:-:S06]  /*c620*/  FADD.FTZ R127, R13, R134 ;  /* 0x000000860d7f7221 */ /* 0x000fcc0000010000 */
[----:B------:R-:W2:Y:S01]  /*c630*/  MUFU.EX2 R126, R143 ;  /* 0x0000008f007e7308 */ /* 0x000ea20000000800 */
[C---:B-1----:R-:W-:Y:S01]  /*c640*/  FADD.FTZ R132, R122.reuse, R9 ;  /* 0x000000097a847221 */ /* 0x042fe20000010000 */
[----:B------:R-:W-:-:S06]  /*c650*/  F2FP.BF16.F32.PACK_AB R181, R122, R181 ;  /* 0x000000b57ab5723e */ /* 0x000fcc00000010ff */
[----:B------:R-:W1:Y:S01]  /*c660*/  MUFU.EX2 R172, R172 ;  /* 0x000000ac00ac7308 */ /* 0x000e620000000800 */
[----:B---3--:R-:W-:-:S07]  /*c670*/  FADD.FTZ R9, R183, R132 ;  /* 0x00000084b7097221 */ /* 0x008fce0000010000 */
[----:B------:R-:W3:Y:S01]  /*c680*/  MUFU.EX2 R177, R177 ;  /* 0x000000b100b17308 */ /* 0x000ee20000000800 */
[C---:B--2---:R-:W-:Y:S01]  /*c690*/  FADD.FTZ R132, R126.reuse, R9 ;  /* 0x000000097e847221 */ /* 0x044fe20000010000 */
[----:B------:R-:W-:-:S06]  /*c6a0*/  F2FP.BF16.F32.PACK_AB R183, R126, R183 ;  /* 0x000000b77eb7723e */ /* 0x000fcc00000010ff */
[----:B------:R-:W2:Y:S01]  /*c6b0*/  MUFU.EX2 R15, R15 ;  /* 0x0000000f000f7308 */ /* 0x000ea20000000800 */
[----:B-1----:R-:W-:-:S07]  /*c6c0*/  FADD.FTZ R134, R172, R127 ;  /* 0x0000007fac867221 */ /* 0x002fce0000010000 */
[----:B------:R-:W1:Y:S01]  /*c6d0*/  MUFU.EX2 R128, R128 ;  /* 0x0000008000807308 */ /* 0x000e620000000800 */
[----:B---3--:R-:W-:-:S07]  /*c6e0*/  FADD.FTZ R9, R177, R132 ;  /* 0x00000084b1097221 */ /* 0x008fce0000010000 */
[----:B------:R-:W-:Y:S01]  /*c6f0*/  MUFU.EX2 R174, R174 ;  /* 0x000000ae00ae7308 */ /* 0x000fe20000000800 */
[----:B--2---:R-:W-:-:S07]  /*c700*/  F2FP.BF16.F32.PACK_AB R172, R15, R172 ;  /* 0x000000ac0fac723e */ /* 0x004fce00000010ff */
[----:B------:R-:W2:Y:S01]  /*c710*/  MUFU.EX2 R179, R179 ;  /* 0x000000b300b37308 */ /* 0x000ea20000000800 */
[C---:B-1----:R-:W-:Y:S01]  /*c720*/  FADD.FTZ R132, R128.reuse, R9 ;  /* 0x0000000980847221 */ /* 0x042fe20000010000 */
[----:B------:R-:W-:-:S06]  /*c730*/  F2FP.BF16.F32.PACK_AB R177, R128, R177 ;  /* 0x000000b180b1723e */ /* 0x000fcc00000010ff */
[----:B------:R-:W-:Y:S08]  /*c740*/  MUFU.EX2 R21, R21 ;  /* 0x0000001500157308 */ /* 0x000ff00000000800 */
[----:B------:R-:W1:Y:S01]  /*c750*/  MUFU.EX2 R8, R8 ;  /* 0x0000000800087308 */ /* 0x000e620000000800 */
[----:B--2---:R-:W-:-:S07]  /*c760*/  FADD.FTZ R9, R179, R132 ;  /* 0x00000084b3097221 */ /* 0x004fce0000010000 */
[----:B------:R-:W-:Y:S08]  /*c770*/  MUFU.EX2 R168, R168 ;  /* 0x000000a800a87308 */ /* 0x000ff00000000800 */
[----:B------:R-:W2:Y:S01]  /*c780*/  MUFU.EX2 R11, R11 ;  /* 0x0000000b000b7308 */ /* 0x000ea20000000800 */
[C---:B-1----:R-:W-:Y:S01]  /*c790*/  FADD.FTZ R132, R8.reuse, R9 ;  /* 0x0000000908847221 */ /* 0x042fe20000010000 */
[----:B------:R-:W-:-:S06]  /*c7a0*/  F2FP.BF16.F32.PACK_AB R179, R8, R179 ;  /* 0x000000b308b3723e */ /* 0x000fcc00000010ff */
[----:B------:R-:W1:Y:S08]  /*c7b0*/  MUFU.EX2 R121, R121 ;  /* 0x0000007900797308 */ /* 0x000e700000000800 */
[----:B------:R3:W-:Y:S01]  /*c7c0*/  MUFU.EX2 R136, R123 ;  /* 0x0000007b00887308 */ /* 0x0007e20000000800 */
[----:B--2---:R-:W-:-:S07]  /*c7d0*/  FADD.FTZ R9, R11, R132 ;  /* 0x000000840b097221 */ /* 0x004fce0000010000 */
[----:B------:R-:W2:Y:S01]  /*c7e0*/  MUFU.EX2 R130, R130 ;  /* 0x0000008200827308 */ /* 0x000ea20000000800 */
[----:B---3--:R-:W-:-:S04]  /*c7f0*/  FADD.FTZ R123, R15, R134 ;  /* 0x000000860f7b7221 */ /* 0x008fc80000010000 */
[----:B------:R-:W-:Y:S01]  /*c800*/  FADD.FTZ R134, R174, R123 ;  /* 0x0000007bae867221 */ /* 0x000fe20000010000 */
[C---:B------:R-:W-:Y:S02]  /*c810*/  F2FP.BF16.F32.PACK_AB R174, R21.reuse, R174 ;  /* 0x000000ae15ae723e */ /* 0x040fe400000010ff */
[----:B------:R-:W3:Y:S01]  /*c820*/  MUFU.EX2 R170, R170 ;  /* 0x000000aa00aa7308 */ /* 0x000ee20000000800 */
[----:B------:R-:W-:-:S04]  /*c830*/  FADD.FTZ R123, R21, R134 ;  /* 0x00000086157b7221 */ /* 0x000fc80000010000 */
[----:B------:R-:W-:Y:S01]  /*c840*/  FADD.FTZ R134, R168, R123 ;  /* 0x0000007ba8867221 */ /* 0x000fe20000010000 */
[C---:B-1----:R-:W-:Y:S02]  /*c850*/  F2FP.BF16.F32.PACK_AB R168, R121.reuse, R168 ;  /* 0x000000a879a8723e */ /* 0x042fe400000010ff */
[----:B------:R-:W1:Y:S01]  /*c860*/  MUFU.EX2 R159, R159 ;  /* 0x0000009f009f7308 */ /* 0x000e620000000800 */
[----:B------:R-:W-:Y:S01]  /*c870*/  FADD.FTZ R13, R121, R134 ;  /* 0x00000086790d7221 */ /* 0x000fe20000010000 */
[----:B--2---:R-:W-:-:S06]  /*c880*/  FADD.FTZ R9, R130, R9 ;  /* 0x0000000982097221 */ /* 0x004fcc0000010000 */
[----:B------:R2:W4:Y:S01]  /*c890*/  MUFU.EX2 R138, R173 ;  /* 0x000000ad008a7308 */ /* 0x0005220000000800 */
[----:B---3--:R-:W-:Y:S01]  /*c8a0*/  FADD.FTZ R132, R170, R13 ;  /* 0x0000000daa847221 */ /* 0x008fe20000010000 */
[----:B------:R-:W-:-:S06]  /*c8b0*/  FADD.FTZ R13, R136, R9 ;  /* 0x00000009880d7221 */ /* 0x000fcc0000010000 */
[----:B------:R-:W3:Y:S01]  /*c8c0*/  MUFU.EX2 R163, R163 ;  /* 0x000000a300a37308 */ /* 0x000ee20000000800 */
[----:B-1----:R-:W-:Y:S01]  /*c8d0*/  FADD.FTZ R13, R159, R13 ;  /* 0x0000000d9f0d7221 */ /* 0x002fe20000010000 */
[----:B--2---:R-:W-:Y:S01]  /*c8e0*/  F2FP.BF16.F32.PACK_AB R173, R130, R11 ;  /* 0x0000000b82ad723e */ /* 0x004fe200000010ff */
[----:B------:R-:W-:-:S05]  /*c8f0*/  IMAD.MOV.U32 R11, RZ, RZ, R4 ;  /* 0x000000ffff0b7224 */ /* 0x000fca00078e0004 */
[----:B------:R1:W2:Y:S01]  /*c900*/  MUFU.EX2 R134, R175 ;  /* 0x000000af00867308 */ /* 0x0002a20000000800 */
[----:B----4-:R-:W-:-:S07]  /*c910*/  FADD.FTZ R13, R138, R13 ;  /* 0x0000000d8a0d7221 */ /* 0x010fce0000010000 */
[----:B------:R-:W4:Y:S01]  /*c920*/  MUFU.EX2 R125, R125 ;  /* 0x0000007d007d7308 */ /* 0x000f220000000800 */
[----:B---3--:R-:W-:Y:S01]  /*c930*/  FADD.FTZ R13, R163, R13 ;  /* 0x0000000da30d7221 */ /* 0x008fe20000010000 */
[----:B-1----:R-:W-:Y:S02]  /*c940*/  F2FP.BF16.F32.PACK_AB R175, R159, R136 ;  /* 0x000000889faf723e */ /* 0x002fe400000010ff */
[----:B------:R-:W-:-:S04]  /*c950*/  F2FP.BF16.F32.PACK_AB R169, R163, R138 ;  /* 0x0000008aa3a9723e */ /* 0x000fc800000010ff */
[----:B------:R-:W1:Y:S01]  /*c960*/  MUFU.EX2 R124, R124 ;  /* 0x0000007c007c7308 */ /* 0x000e620000000800 */
[----:B--2---:R-:W-:Y:S01]  /*c970*/  FADD.FTZ R13, R134, R13 ;  /* 0x0000000d860d7221 */ /* 0x004fe20000010000 */
[C---:B----4-:R-:W-:Y:S01]  /*c980*/  FADD.FTZ R9, R125.reuse, R132 ;  /* 0x000000847d097221 */ /* 0x050fe20000010000 */
[----:B------:R-:W-:Y:S02]  /*c990*/  F2FP.BF16.F32.PACK_AB R170, R125, R170 ;  /* 0x000000aa7daa723e */ /* 0x000fe400000010ff */
[C---:B-1----:R-:W-:Y:S01]  /*c9a0*/  FADD.FTZ R8, R124.reuse, R13 ;  /* 0x0000000d7c087221 */ /* 0x042fe20000010000 */
[----:B------:R-:W-:Y:S01]  /*c9b0*/  F2FP.BF16.F32.PACK_AB R171, R124, R134 ;  /* 0x000000867cab723e */ /* 0x000fe200000010ff */
[----:B0-----:R-:W-:Y:S06]  /*c9c0*/  @P1 BRA `(.L_x_4880) ;  /* 0xffffffd000301947 */ /* 0x001fec000383ffff */
.L_x_4863:
        /* <DEDUP_REMOVED lines=99> */
.L_x_4881:
[----:B------:R-:W-:Y:S01]  /*d000*/  ULEA UR5, UR36, UR37, 0x3 ;  /* 0x0000002524057291 */ /* 0x000fe2000f8e183f */
[----:B------:R-:W-:-:S05]  /*d010*/  IMAD.U32 R2, RZ, RZ, UR38 ;  /* 0x00000026ff027e24 */ /* 0x000fca000f8e00ff */
[----:B------:R-:W-:-:S04]  /*d020*/  SHF.L.U32 R2, R2, 0x1f, RZ ;  /* 0x0000001f02027819 */ /* 0x000fc800000006ff */
[----:B------:R0:W1:Y:S01]  /*d030*/  SYNCS.PHASECHK.TRANS64.TRYWAIT P1, [UR5+0x30850], R2 ;  /* 0x03085002ff0075a7 */ /* 0x0000620008020145 */
[----:B------:R-:W-:Y:S05]  /*d040*/  @!P0 BRA `(.L_x_4882) ;  /* 0x0000000000048947 */ /* 0x000fea0003800000 */
[----:B------:R-:W-:Y:S01]  /*d050*/  BPT.TRAP 0x1 ;  /* 0x000000040000795c */ /* 0x000fe20000300000 */
.L_x_4882:
[----:B-1----:R-:W-:Y:S05]  /*d060*/  @P1 BRA `(.L_x_4883) ;  /* 0x0000000000081947 */ /* 0x002fea0003800000 */
[----:B------:R-:W1:Y:S02]  /*d070*/  SYNCS.PHASECHK.TRANS64.TRYWAIT P0, [UR5+0x30850], R2 ;  /* 0x03085002ff0075a7 */ /* 0x000e640008000145 */
[----:B-1----:R-:W-:Y:S05]  /*d080*/  @!P0 BRA `(.L_x_4884) ;  /* 0x000000a400088947 */ /* 0x002fea0003800000 */
.L_x_4883:
[----:B------:R-:W-:Y:S01]  /*d090*/  UIADD3 UR37, UR37, 0x400, URZ ;  /* 0x0000040025257890 */ /* 0x000fe2000fffe03f */
[----:B------:R-:W-:Y:S01]  /*d0a0*/  WARPGROUP.ARRIVE ;  /* 0x00000000000079c5 */ /* 0x000fe20000000000 */
[----:B------:R-:W-:Y:S01]  /*d0b0*/  UMOV UR7, 0x40000040 ;  /* 0x4000004000077882 */ /* 0x000fe20000000000 */
[----:B-1----:R-:W1:Y:S01]  /*d0c0*/  SHFL.BFLY PT, R3, R8, 0x2, 0x1f ;  /* 0x0c401f0008037f89 */ /* 0x002e6200000e0000 */
[----:B------:R-:W-:Y:S01]  /*d0d0*/  USHF.R.U32.HI UR37, URZ, 0x4, UR37 ;  /* 0x000000043f257899 */ /* 0x000fe20008011625 */
[----:B------:R-:W-:Y:S01]  /*d0e0*/  IMAD.U32 R15, RZ, RZ, UR5 ;  /* 0x00000005ff0f7e24 */ /* 0x000fe2000f8e00ff */
[----:B------:R-:W-:Y:S01]  /*d0f0*/  R2UR UR8, R197 ;  /* 0x00000000c50872ca */ /* 0x000fe200000e0000 */
[----:B0-----:R-:W0:Y:S01]  /*d100*/  SHFL.BFLY PT, R2, R9, 0x2, 0x1f ;  /* 0x0c401f0009027f89 */ /* 0x001e2200000e0000 */
[----:B------:R-:W-:Y:S01]  /*d110*/  ULOP3.LUT UR37, UR37, 0x3fff, URZ, 0xc0, !UPT ;  /* 0x00003fff25257892 */ /* 0x000fe2000f8ec03f */
[----:B------:R-:W2:Y:S03]  /*d120*/  S2R R11, SR_TID.X ;  /* 0x00000000000b7919 */ /* 0x000ea60000002100 */
        /* <DEDUP_REMOVED lines=8> */
[----:B-1----:R-:W-:Y:S01]  /*d1b0*/  FADD.FTZ R6, R3, R8 ;  /* 0x0000000803067221 */ /* 0x002fe20000010000 */
[----:B------:R-:W-:Y:S01]  /*d1c0*/  UMOV UR7, 0x40000040 ;  /* 0x4000004000077882 */ /* 0x000fe20000000000 */
[----:B------:R-:W-:-:S02]  /*d1d0*/  IMAD.U32 R197, RZ, RZ, UR8 ;  /* 0x00000008ffc57e24 */ /* 0x000fc4000f8e00ff */
[----:B0-----:R-:W-:Y:S01]  /*d1e0*/  FADD.FTZ R2, R2, R9 ;  /* 0x0000000902027221 */ /* 0x001fe20000010000 */
[----:B------:R-:W-:Y:S01]  /*d1f0*/  CS2R R8, SRZ ;  /* 0x0000000000087805 */ /* 0x000fe2000001ff00 */
[----:B------:R-:W0:Y:S01]  /*d200*/  SHFL.BFLY PT, R7, R6, 0x1, 0x1f ;  /* 0x0c201f0006077f89 */ /* 0x000e2200000e0000 */
[----:B------:R-:W-:-:S03]  /*d210*/  USEL UR36, UR36, URZ, UP0 ;  /* 0x0000003f24247287 */ /* 0x000fc60008000000 */
[----:B------:R-:W1:Y:S01]  /*d220*/  SHFL.BFLY PT, R3, R2, 0x1, 0x1f ;  /* 0x0c201f0002037f89 */ /* 0x000e6200000e0000 */
[----:B--2---:R-:W-:Y:S01]  /*d230*/  LOP3.LUT P2, RZ, R11, 0x7f, RZ, 0xc0, !PT ;  /* 0x0000007f0bff7812 */ /* 0x004fe2000784c0ff */
[----:B0-----:R-:W-:Y:S01]  /*d240*/  FADD.FTZ R13, R6, R7 ;  /* 0x00000007060d7221 */ /* 0x001fe20000010000 */
[----:B-1----:R-:W-:-:S04]  /*d250*/  FADD.FTZ R12, R2, R3 ;  /* 0x00000003020c7221 */ /* 0x002fc80000010000 */
[----:B------:R-:W-:Y:S01]  /*d260*/  FSETP.NE.FTZ.AND P1, PT, R13, RZ, PT ;  /* 0x000000ff0d00720b */ /* 0x000fe20003f35000 */
[----:B------:R-:W-:Y:S02]  /*d270*/  IMAD.MOV.U32 R3, RZ, RZ, -0x800000 ;  /* 0xff800000ff037424 */ /* 0x000fe400078e00ff */
[----:B------:R-:W-:Y:S01]  /*d280*/  IMAD.MOV.U32 R2, RZ, RZ, -0x800000 ;  /* 0xff800000ff027424 */ /* 0x000fe200078e00ff */
[----:B------:R-:W-:-:S09]  /*d290*/  FSETP.NE.FTZ.AND P0, PT, R12, RZ, PT ;  /* 0x000000ff0c00720b */ /* 0x000fd20003f15000 */
[----:B------:R-:W0:Y:S01]  /*d2a0*/  @P1 MUFU.LG2 R10, R13 ;  /* 0x0000000d000a1308 */ /* 0x000e220000000c00 */
[----:B------:R-:W-:-:S03]  /*d2b0*/  @P1 FMUL.FTZ R14, R0, 0.69314718246459960938 ;  /* 0x3f317218000e1820 */ /* 0x000fc60000410000 */
[----:B------:R-:W-:Y:S01]  /*d2c0*/  @P0 FMUL.FTZ R6, R0, 0.69314718246459960938 ;  /* 0x3f31721800060820 */ /* 0x000fe20000410000 */
[----:B------:R-:W-:-:S03]  /*d2d0*/  @!P2 VIADD R0, R15, 0x30860 ;  /* 0x000308600f00a836 */ /* 0x000fc60000000000 */
[----:B------:R-:W1:Y:S08]  /*d2e0*/  @P0 MUFU.LG2 R7, R12 ;  /* 0x0000000c00070308 */ /* 0x000e700000000c00 */
[----:B------:R-:W2:Y:S01]  /*d2f0*/  @P1 MUFU.RCP R9, R13 ;  /* 0x0000000d00091308 */ /* 0x000ea20000001000 */
[----:B0-----:R-:W-:-:S04]  /*d300*/  @P1 FMUL.FTZ R11, R10, 0.69314718246459960938 ;  /* 0x3f3172180a0b1820 */ /* 0x001fc80000410000 */
[----:B------:R-:W-:Y:S01]  /*d310*/  @P1 FFMA.FTZ R3, R14, R4, R11 ;  /* 0x000000040e031223 */ /* 0x000fe2000001000b */
[----:B------:R-:W-:Y:S02]  /*d320*/  @!P2 PRMT R4, RZ, 0x654, R0 ;  /* 0x00000654ff04a816 */ /* 0x000fe40000000000 */
[----:B------:R-:W0:Y:S01]  /*d330*/  @P0 MUFU.RCP R8, R12 ;  /* 0x0000000c00080308 */ /* 0x000e220000001000 */
[----:B-1----:R-:W-:-:S04]  /*d340*/  @P0 FMUL.FTZ R7, R7, 0.69314718246459960938 ;  /* 0x3f31721807070820 */ /* 0x002fc80000410000 */
[----:B------:R-:W-:Y:S01]  /*d350*/  @P0 FFMA.FTZ R2, R6, R5, R7 ;  /* 0x0000000506020223 */ /* 0x000fe20000010007 */
[----:B------:R-:W-:Y:S01]  /*d360*/  PLOP3.LUT P0, PT, PT, PT, PT, 0x8, 0x0 ;  /* 0x000000000000781c */ /* 0x000fe20003f0e170 */
        /* <DEDUP_REMOVED lines=124> */
.L_x_4814:
        /* <DEDUP_REMOVED lines=36> */
[----:B------:R-:W-:Y:S01]  /*dd70*/  R2UR UR4, R196 ;  /* 0x00000000c40472ca */ /* 0x000fe200000e0000 */
[----:B------:R-:W-:-:S03]  /*dd80*/  IMAD.WIDE R4, R201, 0x2, R16 ;  /* 0x00000002c9047825 */ /* 0x000fc600078e0210 */
[C---:B------:R-:W-:Y:S02]  /*dd90*/  LOP3.LUT R21, R4.reuse, 0x380, RZ, 0xc0, !PT ;  /* 0x0000038004157812 */ /* 0x040fe400078ec0ff */
[C---:B------:R-:W-:Y:S02]  /*dda0*/  IADD3 R75, P2, R4.reuse, 0x20, RZ ;  /* 0x00000020044b7810 */ /* 0x040fe40007f5e0ff */
[C---:B------:R-:W-:Y:S02]  /*ddb0*/  IADD3 R95, P1, R4.reuse, 0x40, RZ ;  /* 0x00000040045f7810 */ /* 0x040fe40007f3e0ff */
[C---:B------:R-:W-:Y:S01]  /*ddc0*/  IADD3 R135, P6, R4.reuse, 0x60, RZ ;  /* 0x0000006004877810 */ /* 0x040fe20007fde0ff */
[--C-:B------:R-:W-:Y:S01]  /*ddd0*/  IMAD.X R9, RZ, RZ, R5.reuse, P2 ;  /* 0x000000ffff097224 */ /* 0x100fe200010e0605 */
[C---:B------:R-:W-:Y:S01]  /*dde0*/  IADD3 R137, P5, R4.reuse, 0x4000, RZ ;  /* 0x0000400004897810 */ /* 0x040fe20007fbe0ff */
[--C-:B------:R-:W-:Y:S01]  /*ddf0*/  IMAD.X R11, RZ, RZ, R5.reuse, P1 ;  /* 0x000000ffff0b7224 */ /* 0x100fe200008e0605 */
[----:B------:R-:W-:Y:S01]  /*de00*/  SHF.R.U64 R21, R21, 0x3, RZ ;  /* 0x0000000315157819 */ /* 0x000fe200000012ff */
[--C-:B------:R-:W-:Y:S01]  /*de10*/  IMAD.X R13, RZ, RZ, R5.reuse, P6 ;  /* 0x000000ffff0d7224 */ /* 0x100fe200030e0605 */
[C---:B------:R-:W-:Y:S01]  /*de20*/  IADD3 R139, P0, R4.reuse, 0x4020, RZ ;  /* 0x00004020048b7810 */ /* 0x040fe20007f1e0ff */
[--C-:B------:R-:W-:Y:S01]  /*de30*/  IMAD.X R15, RZ, RZ, R5.reuse, P5 ;  /* 0x000000ffff0f7224 */ /* 0x100fe200028e0605 */
[C---:B------:R-:W-:Y:S01]  /*de40*/  IADD3 R141, P4, R4.reuse, 0x4040, RZ ;  /* 0x00004040048d7810 */ /* 0x040fe20007f9e0ff */
[----:B------:R-:W-:Y:S01]  /*de50*/  UIMAD.WIDE UR8, UR4, 0x4, UR8 ;  /* 0x00000004040878a5 */ /* 0x000fe2000f8e0208 */
        /* <DEDUP_REMOVED lines=13> */
[----:B------:R-:W-:Y:S01]  /*df30*/  IMAD.X R21, RZ, RZ, R5, P5 ;  /* 0x000000ffff157224 */ /* 0x000fe200028e0605 */
[----:B------:R-:W-:-:S02]  /*df40*/  LOP3.LUT R10, R95, 0x380, RZ, 0xc0, !PT ;  /* 0x000003805f0a7812 */ /* 0x000fc400078ec0ff */
[----:B------:R-:W-:Y:S02]  /*df50*/  LOP3.LUT R12, R135, 0x380, RZ, 0xc0, !PT ;  /* 0x00000380870c7812 */ /* 0x000fe400078ec0ff */
[----:B------:R-:W-:Y:S02]  /*df60*/  LOP3.LUT R14, R137, 0x380, RZ, 0xc0, !PT ;  /* 0x00000380890e7812 */ /* 0x000fe400078ec0ff */
[----:B------:R-:W-:Y:S02]  /*df70*/  LOP3.LUT R24, R139, 0x380, RZ, 0xc0, !PT ;  /* 0x000003808b187812 */ /* 0x000fe400078ec0ff */
[----:B------:R-:W-:Y:S02]  /*df80*/  LOP3.LUT R26, R141, 0x380, RZ, 0xc0, !PT ;  /* 0x000003808d1a7812 */ /* 0x000fe400078ec0ff */
[----:B------:R-:W-:Y:S02]  /*df90*/  SHF.R.U64 R8, R8, 0x3, RZ ;  /* 0x0000000308087819 */ /* 0x000fe400000012ff */
[----:B------:R-:W-:-:S02]  /*dfa0*/  SHF.R.U64 R10, R10, 0x3, RZ ;  /* 0x000000030a0a7819 */ /* 0x000fc400000012ff */
[----:B------:R-:W-:Y:S02]  /*dfb0*/  LOP3.LUT R28, R143, 0x380, RZ, 0xc0, !PT ;  /* 0x000003808f1c7812 */ /* 0x000fe400078ec0ff */
[----:B------:R-:W-:Y:S02]  /*dfc0*/  LOP3.LUT R30, R145, 0x380, RZ, 0xc0, !PT ;  /* 0x00000380911e7812 */ /* 0x000fe400078ec0ff */
[----:B------:R-:W-:Y:S02]  /*dfd0*/  MOV R132, R4 ;  /* 0x0000000400847202 */ /* 0x000fe40000000f00 */
[----:B------:R-:W-:Y:S02]  /*dfe0*/  F2FP.BF16.F32.PACK_AB R4, R20, R7 ;  /* 0x000000071404723e */ /* 0x000fe400000010ff */
[----:B------:R-:W-:Y:S02]  /*dff0*/  SHF.R.U64 R12, R12, 0x3, RZ ;  /* 0x000000030c0c7819 */ /* 0x000fe400000012ff */
[----:B------:R-:W-:-:S02]  /*e000*/  SHF.R.U64 R14, R14, 0x3, RZ ;  /* 0x000000030e0e7819 */ /* 0x000fc400000012ff */
[----:B------:R-:W-:Y:S02]  /*e010*/  F2FP.BF16.F32.PACK_AB R5, R133, R128 ;  /* 0x000000808505723e */ /* 0x000fe400000010ff */
[----:B------:R-:W-:Y:S02]  /*e020*/  LOP3.LUT R20, R147, 0x380, RZ, 0xc0, !PT ;  /* 0x0000038093147812 */ /* 0x000fe400078ec0ff */
[----:B------:R-:W-:Y:S01]  /*e030*/  F2FP.BF16.F32.PACK_AB R7, R131, R32 ;  /* 0x000000208307723e */ /* 0x000fe200000010ff */
[----:B------:R-:W-:Y:S01]  /*e040*/  BAR.SYNC.DEFER_BLOCKING 0x1, 0x100 ;  /* 0x0044000000007b1d */ /* 0x000fe20000010000 */
[----:B------:R-:W-:Y:S02]  /*e050*/  SHF.R.U64 R24, R24, 0x3, RZ ;  /* 0x0000000318187819 */ /* 0x000fe400000012ff */
[----:B------:R-:W-:Y:S02]  /*e060*/  SHF.R.U64 R26, R26, 0x3, RZ ;  /* 0x000000031a1a7819 */ /* 0x000fe400000012ff */
[----:B------:R-:W-:-:S02]  /*e070*/  LOP3.LUT R74, R151, 0x380, RZ, 0xc0, !PT ;  /* 0x00000380974a7812 */ /* 0x000fc400078ec0ff */
[----:B------:R-:W-:Y:S02]  /*e080*/  LOP3.LUT R8, R8, R75, RZ, 0x3c, !PT ;  /* 0x0000004b08087212 */ /* 0x000fe400078e3cff */
[----:B------:R-:W-:Y:S02]  /*e090*/  LOP3.LUT R10, R10, R95, RZ, 0x3c, !PT ;  /* 0x0000005f0a0a7212 */ /* 0x000fe400078e3cff */
[----:B------:R-:W-:Y:S02]  /*e0a0*/  SHF.R.U64 R28, R28, 0x3, RZ ;  /* 0x000000031c1c7819 */ /* 0x000fe400000012ff */
[----:B------:R-:W-:Y:S02]  /*e0b0*/  SHF.R.U64 R30, R30, 0x3, RZ ;  /* 0x000000031e1e7819 */ /* 0x000fe400000012ff */
[----:B------:R-:W-:Y:S02]  /*e0c0*/  LOP3.LUT R12, R12, R135, RZ, 0x3c, !PT ;  /* 0x000000870c0c7212 */ /* 0x000fe400078e3cff */
[----:B------:R-:W-:-:S02]  /*e0d0*/  LOP3.LUT R14, R14, R137, RZ, 0x3c, !PT ;  /* 0x000000890e0e7212 */ /* 0x000fc400078e3cff */
[----:B------:R-:W-:Y:S02]  /*e0e0*/  LOP3.LUT R34, R149, 0x380, RZ, 0xc0, !PT ;  /* 0x0000038095227812 */ /* 0x000fe400078ec0ff */
[----:B------:R-:W-:Y:S02]  /*e0f0*/  SHF.R.U64 R20, R20, 0x3, RZ ;  /* 0x0000000314147819 */ /* 0x000fe400000012ff */
[----:B------:R-:W-:Y:S01]  /*e100*/  LOP3.LUT R24, R24, R139, RZ, 0x3c, !PT ;  /* 0x0000008b18187212 */ /* 0x000fe200078e3cff */
[----:B------:R0:W-:Y:S01]  /*e110*/  STSM.16.M88.4 [R132], R4 ;  /* 0x0000000484007844 */ /* 0x0001e20000000200 */
[----:B------:R-:W-:Y:S02]  /*e120*/  LOP3.LUT R26, R26, R141, RZ, 0x3c, !PT ;  /* 0x0000008d1a1a7212 */ /* 0x000fe400078e3cff */
[----:B------:R-:W-:Y:S02]  /*e130*/  SHF.R.U64 R74, R74, 0x3, RZ ;  /* 0x000000034a4a7819 */ /* 0x000fe400000012ff */
[----:B------:R-:W-:-:S02]  /*e140*/  LOP3.LUT R28, R28, R143, RZ, 0x3c, !PT ;  /* 0x0000008f1c1c7212 */ /* 0x000fc400078e3cff */
[----:B------:R-:W-:Y:S02]  /*e150*/  LOP3.LUT R30, R30, R145, RZ, 0x3c, !PT ;  /* 0x000000911e1e7212 */ /* 0x000fe400078e3cff */
[----:B------:R-:W-:Y:S02]  /*e160*/  MOV R131, R8 ;  /* 0x0000000800837202 */ /* 0x000fe40000000f00 */
[----:B------:R-:W-:Y:S02]  /*e170*/  MOV R130, R10 ;  /* 0x0000000a00827202 */ /* 0x000fe40000000f00 */
[----:B------:R-:W-:Y:S02]  /*e180*/  F2FP.BF16.F32.PACK_AB R8, R41, R40 ;  /* 0x000000282908723e */ /* 0x000fe400000010ff */
[----:B------:R-:W-:Y:S02]  /*e190*/  F2FP.BF16.F32.PACK_AB R9, R127, R122 ;  /* 0x0000007a7f09723e */ /* 0x000fe400000010ff */
[----:B0-----:R-:W-:-:S02]  /*e1a0*/  F2FP.BF16.F32.PACK_AB R4, R121, R0 ;  /* 0x000000007904723e */ /* 0x001fc400000010ff */
[----:B------:R-:W-:Y:S02]  /*e1b0*/  F2FP.BF16.F32.PACK_AB R5, R126, R125 ;  /* 0x0000007d7e05723e */ /* 0x000fe400000010ff */
[----:B------:R-:W-:Y:S02]  /*e1c0*/  F2FP.BF16.F32.PACK_AB R6, R37, R36 ;  /* 0x000000242506723e */ /* 0x000fe400000010ff */
[----:B------:R-:W-:Y:S02]  /*e1d0*/  F2FP.BF16.F32.PACK_AB R7, R129, R124 ;  /* 0x0000007c8107723e */ /* 0x000fe400000010ff */
[----:B------:R-:W-:Y:S02]  /*e1e0*/  F2FP.BF16.F32.PACK_AB R10, R45, R44 ;  /* 0x0000002c2d0a723e */ /* 0x000fe400000010ff */
[----:B------:R-:W-:Y:S01]  /*e1f0*/  F2FP.BF16.F32.PACK_AB R11, R47, R120 ;  /* 0x000000782f0b723e */ /* 0x000fe200000010ff */
[----:B------:R0:W-:Y:S01]  /*e200*/  STSM.16.M88.4 [R131], R4 ;  /* 0x0000000483007844 */ /* 0x0001e20000000200 */
[----:B------:R-:W-:-:S02]  /*e210*/  SHF.R.U64 R34, R34, 0x3, RZ ;  /* 0x0000000322227819 */ /* 0x000fc400000012ff */
[----:B------:R-:W-:Y:S01]  /*e220*/  LOP3.LUT R32, R20, R147, RZ, 0x3c, !PT ;  /* 0x0000009314207212 */ /* 0x000fe200078e3cff */
[----:B------:R1:W-:Y:S01]  /*e230*/  STSM.16.M88.4 [R130], R8 ;  /* 0x0000000882007844 */ /* 0x0003e20000000200 */
[----:B------:R-:W-:Y:S02]  /*e240*/  MOV R128, R12 ;  /* 0x0000000c00807202 */ /* 0x000fe40000000f00 */
[----:B------:R-:W-:Y:S02]  /*e250*/  MOV R123, R14 ;  /* 0x0000000e007b7202 */ /* 0x000fe40000000f00 */
[----:B------:R-:W-:Y:S02]  /*e260*/  LOP3.LUT R20, R74, R151, RZ, 0x3c, !PT ;  /* 0x000000974a147212 */ /* 0x000fe400078e3cff */
[----:B------:R-:W-:Y:S02]  /*e270*/  MOV R95, R24 ;  /* 0x00000018005f7202 */ /* 0x000fe40000000f00 */
[----:B------:R-:W-:-:S02]  /*e280*/  MOV R94, R26 ;  /* 0x0000001a005e7202 */ /* 0x000fc40000000f00 */
[----:B------:R-:W-:Y:S02]  /*e290*/  F2FP.BF16.F32.PACK_AB R12, R49, R48 ;  /* 0x00000030310c723e */ /* 0x000fe400000010ff */
[----:B------:R-:W-:Y:S02]  /*e2a0*/  F2FP.BF16.F32.PACK_AB R13, R51, R50 ;  /* 0x00000032330d723e */ /* 0x000fe400000010ff */
[----:B------:R-:W-:Y:S02]  /*e2b0*/  F2FP.BF16.F32.PACK_AB R14, R53, R52 ;  /* 0x00000034350e723e */ /* 0x000fe400000010ff */
[----:B------:R-:W-:Y:S02]  /*e2c0*/  F2FP.BF16.F32.PACK_AB R15, R55, R54 ;  /* 0x00000036370f723e */ /* 0x000fe400000010ff */
[----:B------:R-:W-:Y:S02]  /*e2d0*/  MOV R75, R28 ;  /* 0x0000001c004b7202 */ /* 0x000fe40000000f00 */
[----:B------:R-:W-:Y:S01]  /*e2e0*/  MOV R74, R30 ;  /* 0x0000001e004a7202 */ /* 0x000fe20000000f00 */
[----:B------:R-:W-:Y:S01]  /*e2f0*/  STSM.16.M88.4 [R128], R12 ;  /* 0x0000000c80007844 */ /* 0x000fe20000000200 */
[----:B------:R-:W-:-:S02]  /*e300*/  F2FP.BF16.F32.PACK_AB R24, R57, R56 ;  /* 0x000000383918723e */ /* 0x000fc400000010ff */
[----:B------:R-:W-:Y:S02]  /*e310*/  F2FP.BF16.F32.PACK_AB R25, R59, R58 ;  /* 0x0000003a3b19723e */ /* 0x000fe400000010ff */
[----:B------:R-:W-:Y:S02]  /*e320*/  F2FP.BF16.F32.PACK_AB R26, R61, R60 ;  /* 0x0000003c3d1a723e */ /* 0x000fe400000010ff */
[----:B------:R-:W-:Y:S02]  /*e330*/  F2FP.BF16.F32.PACK_AB R27, R63, R62 ;  /* 0x0000003e3f1b723e */ /* 0x000fe400000010ff */
[----:B------:R-:W-:Y:S02]  /*e340*/  F2FP.BF16.F32.PACK_AB R28, R65, R64 ;  /* 0x00000040411c723e */ /* 0x000fe400000010ff */
[----:B------:R-:W-:Y:S01]  /*e350*/  F2FP.BF16.F32.PACK_AB R29, R67, R66 ;  /* 0x00000042431d723e */ /* 0x000fe200000010ff */
[----:B------:R-:W-:Y:S01]  /*e360*/  STSM.16.M88.4 [R123], R24 ;  /* 0x000000187b007844 */ /* 0x000fe20000000200 */
[----:B------:R-:W-:-:S02]  /*e370*/  F2FP.BF16.F32.PACK_AB R30, R69, R68 ;  /* 0x00000044451e723e */ /* 0x000fc400000010ff */
[----:B------:R-:W-:Y:S02]  /*e380*/  F2FP.BF16.F32.PACK_AB R31, R71, R70 ;  /* 0x00000046471f723e */ /* 0x000fe400000010ff */
[----:B------:R-:W-:Y:S02]  /*e390*/  LOP3.LUT R34, R34, R149, RZ, 0x3c, !PT ;  /* 0x0000009522227212 */ /* 0x000fe400078e3cff */
[----:B0-----:R-:W-:Y:S01]  /*e3a0*/  F2FP.BF16.F32.PACK_AB R4, R73, R72 ;  /* 0x000000484904723e */ /* 0x001fe200000010ff */
[----:B------:R-:W-:Y:S01]  /*e3b0*/  STSM.16.M88.4 [R95], R28 ;  /* 0x0000001c5f007844 */ /* 0x000fe20000000200 */
[----:B------:R-:W-:Y:S02]  /*e3c0*/  F2FP.BF16.F32.PACK_AB R5, R46, R39 ;  /* 0x000000272e05723e */ /* 0x000fe400000010ff */
[----:B------:R-:W-:Y:S01]  /*e3d0*/  F2FP.BF16.F32.PACK_AB R6, R77, R76 ;  /* 0x0000004c4d06723e */ /* 0x000fe200000010ff */
[----:B------:R-:W0:Y:S01]  /*e3e0*/  LDC R39, c[0x0][0xbe8] ;  /* 0x0002fa00ff277b82 */ /* 0x000e220000000800 */
[----:B------:R-:W-:-:S02]  /*e3f0*/  F2FP.BF16.F32.PACK_AB R7, R79, R78 ;  /* 0x0000004e4f07723e */ /* 0x000fc400000010ff */
[----:B-1----:R-:W-:Y:S02]  /*e400*/  F2FP.BF16.F32.PACK_AB R8, R81, R80 ;  /* 0x000000505108723e */ /* 0x002fe400000010ff */
[----:B------:R-:W-:Y:S01]  /*e410*/  F2FP.BF16.F32.PACK_AB R9, R83, R82 ;  /* 0x000000525309723e */ /* 0x000fe200000010ff */
[----:B------:R1:W-:Y:S01]  /*e420*/  STSM.16.M88.4 [R94], R4 ;  /* 0x000000045e007844 */ /* 0x0003e20000000200 */
[----:B------:R-:W-:Y:S02]  /*e430*/  F2FP.BF16.F32.PACK_AB R10, R85, R84 ;  /* 0x00000054550a723e */ /* 0x000fe400000010ff */
[----:B------:R-:W-:Y:S02]  /*e440*/  F2FP.BF16.F32.PACK_AB R11, R87, R86 ;  /* 0x00000056570b723e */ /* 0x000fe400000010ff */
[----:B------:R-:W-:Y:S02]  /*e450*/  MOV R32, R32 ;  /* 0x0000002000207202 */ /* 0x000fe40000000f00 */
[----:B------:R-:W-:Y:S01]  /*e460*/  MOV R34, R34 ;  /* 0x0000002200227202 */ /* 0x000fe20000000f00 */
[----:B------:R2:W-:Y:S01]  /*e470*/  STSM.16.M88.4 [R75], R8 ;  /* 0x000000084b007844 */ /* 0x0005e20000000200 */
[----:B------:R-:W-:-:S02]  /*e480*/  MOV R20, R20 ;  /* 0x0000001400147202 */ /* 0x000fc40000000f00 */
[----:B------:R-:W-:Y:S01]  /*e490*/  PLOP3.LUT P0, PT, PT, PT, UP0, 0x80, 0x0 ;  /* 0x000000000000781c */ /* 0x000fe20003f0f008 */
[----:B------:R3:W-:Y:S04]  /*e4a0*/  STSM.16.M88.4 [R74], R88 ;  /* 0x000000584a007844 */ /* 0x0007e80000000200 */
[----:B------:R3:W-:Y:S01]  /*e4b0*/  STSM.16.M88.4 [R32], R96 ;  /* 0x0000006020007844 */ /* 0x0007e20000000200 */
[----:B-1----:R-:W-:Y:S02]  /*e4c0*/  IMAD.U32 R4, RZ, RZ, UR8 ;  /* 0x00000008ff047e24 */ /* 0x002fe4000f8e00ff */
[----:B------:R-:W-:Y:S01]  /*e4d0*/  IMAD.U32 R5, RZ, RZ, UR9 ;  /* 0x00000009ff057e24 */ /* 0x000fe2000f8e00ff */
[----:B------:R3:W-:Y:S01]  /*e4e0*/  STSM.16.M88.4 [R34], R104 ;  /* 0x0000006822007844 */ /* 0x0007e20000000200 */
[----:B0-----:R-:W-:Y:S01]  /*e4f0*/  ISETP.NE.AND P1, PT, R39, 0x1, PT ;  /* 0x000000012700780c */ /* 0x001fe20003f25270 */
[----:B------:R-:W-:-:S02]  /*e500*/  ULDC.64 UR8, c[0x0][0xc08] ;  /* 0x0003020000087ab9 */ /* 0x000fc40000000a00 */
[----:B------:R3:W-:Y:S01]  /*e510*/  STSM.16.M88.4 [R20], R112 ;  /* 0x0000007014007844 */ /* 0x0007e20000000200 */
[----:B------:R-:W-:Y:S09]  /*e520*/  BAR.SYNC.DEFER_BLOCKING 0x1, 0x100 ;  /* 0x0044000000007b1d */ /* 0x000ff20000010000 */
[----:B------:R-:W0:Y:S08]  /*e530*/  @P1 LDC R6, c[0x0][0xbec] ;  /* 0x0002fb00ff061b82 */ /* 0x000e300000000800 */
[----:B--2---:R-:W1:Y:S01]  /*e540*/  @P1 LDC R8, c[0x0][0xbf0] ;  /* 0x0002fc00ff081b82 */ /* 0x004e620000000800 */
[----:B------:R-:W2:Y:S01]  /*e550*/  @P0 LDG.E R0, desc[UR12][R4.64] ;  /* 0x0000000c04000981 */ /* 0x000ea2000c1e1900 */
[----:B------:R-:W-:Y:S01]  /*e560*/  UISETP.NE.U32.AND UP1, UPT, UR8, URZ, UPT ;  /* 0x0000003f0800728c */ /* 0x000fe2000bf25070 */
[----:B------:R-:W-:-:S03]  /*e570*/  ULDC UR10, c[0x0][0xa88] ;  /* 0x0002a200000a7ab9 */ /* 0x000fc60000000800 */
[----:B------:R-:W-:-:S06]  /*e580*/  UISETP.NE.AND.EX UP1, UPT, UR9, URZ, UPT, UP1 ;  /* 0x0000003f0900728c */ /* 0x000fcc000bf25310 */
[----:B------:R-:W-:-:S05]  /*e590*/  PLOP3.LUT P2, PT, PT, PT, UP1, 0x80, 0x0 ;  /* 0x000000000000781c */ /* 0x000fca0003f4f018 */
[----:B------:R-:W-:Y:S02]  /*e5a0*/  @UP1 ULDC.64 UR8, c[0x0][0xc08] ;  /* 0x0003020000081ab9 */ /* 0x000fe40000000a00 */
[----:B------:R-:W-:-:S03]  /*e5b0*/  @UP1 UIMAD.WIDE UR8, UR4, 0x4, UR8 ;  /* 0x00000004040818a5 */ /* 0x000fc6000f8e0208 */
[----:B------:R-:W-:-:S03]  /*e5c0*/  UMOV UR4, URZ ;  /* 0x0000003f00047c82 */ /* 0x000fc60008000000 */
[----:B------:R-:W-:Y:S02]  /*e5d0*/  IMAD.U32 R10, RZ, RZ, UR8 ;  /* 0x00000008ff0a7e24 */ /* 0x000fe4000f8e00ff */
[----:B------:R-:W-:Y:S01]  /*e5e0*/  IMAD.U32 R11, RZ, RZ, UR9 ;  /* 0x00000009ff0b7e24 */ /* 0x000fe2000f8e00ff */
[----:B--2---:R-:W-:Y:S01]  /*e5f0*/  @P0 R2UR UR4, R0 ;  /* 0x00000000000402ca */ /* 0x004fe200000e0000 */
[----:B------:R-:W-:-:S06]  /*e600*/  IMAD.U32 R0, RZ, RZ, UR10 ;  /* 0x0000000aff007e24 */ /* 0x000fcc000f8e00ff */
[----:B------:R3:W5:Y:S01]  /*e610*/  @P2 LDG.E R0, desc[UR12][R10.64] ;  /* 0x0000000c0a002981 */ /* 0x000762000c1e1900 */
[----:B01----:R-:W-:Y:S07]  /*e620*/  @P2 BRA `(.L_x_4887) ;  /* 0x0000000000142947 */ /* 0x003fee0003800000 */
[----:B------:R-:W-:Y:S05]  /*e630*/  @!P0 BRA `(.L_x_4887) ;  /* 0x0000000000108947 */ /* 0x000fea0003800000 */
[----:B------:R-:W-:Y:S02]  /*e640*/  ULDC.64 UR8, c[0x0][0x208] ;  /* 0x0000820000087ab9 */ /* 0x000fe40000000a00 */
[----:B------:R-:W2:Y:S04]  /*e650*/  LDG.E R7, desc[UR8][R4.64] ;  /* 0x0000000804077981 */ /* 0x000ea8000c1e1900 */
[----:B-----5:R-:W2:Y:S02]  /*e660*/  LDG.E R0, desc[UR8][R4.64+0x4] ;  /* 0x0000040804007981 */ /* 0x020ea4000c1e1900 */
[----:B--2---:R-:W-:-:S07]  /*e670*/  IMAD.IADD R0, R0, 0x1, -R7 ;  /* 0x0000000100007824 */ /* 0x004fce00078e0a07 */
.L_x_4887:
[----:B------:R-:W-:Y:S01]  /*e680*/  R2UR UR19, R194 ;  /* 0x00000000c21372ca */ /* 0x000fe200000e0000 */
[----:B------:R-:W-:Y:S01]  /*e690*/  USHF.R.S32.HI UR9, URZ, 0x1f, UR4 ;  /* 0x0000001f3f097899 */ /* 0x000fe20008011404 */
[----:B------:R-:W-:Y:S01]  /*e6a0*/  R2UR UR13, R196 ;  /* 0x00000000c40d72ca */ /* 0x000fe200000e0000 */
[----:B------:R-:W-:Y:S01]  /*e6b0*/  ULDC.64 UR14, c[0x0][0xb90] ;  /* 0x0002e400000e7ab9 */ /* 0x000fe20000000a00 */
[----:B------:R-:W-:Y:S01]  /*e6c0*/  UMOV UR8, UR4 ;  /* 0x0000000400087c82 */ /* 0x000fe20008000000 */
[----:B------:R-:W-:Y:S01]  /*e6d0*/  VIADD R7, R19, UR39 ;  /* 0x0000002713077c36 */ /* 0x000fe20008000000 */
[----:B------:R-:W-:Y:S01]  /*e6e0*/  ULDC.64 UR20, c[0x0][0x208] ;  /* 0x0000820000147ab9 */ /* 0x000fe20000000a00 */
[----:B------:R-:W-:Y:S02]  /*e6f0*/  VIADD R26, R200, UR39 ;  /* 0x00000027c81a7c36 */ /* 0x000fe40008000000 */
        /* <DEDUP_REMOVED lines=8> */
[----:B-----5:R-:W-:Y:S01]  /*e780*/  IMAD R65, R0, R39, RZ ;  /* 0x0000002700417224 */ /* 0x020fe200078e02ff */
        /* <DEDUP_REMOVED lines=20> */
[----:B---3--:R-:W-:Y:S02]  /*e8d0*/  LOP3.LUT R32, R33, 0x380, RZ, 0xc0, !PT ;  /* 0x0000038021207812 */ /* 0x008fe400078ec0ff */
[----:B------:R-:W-:Y:S01]  /*e8e0*/  IADD3.X R5, R5, UR11, R8, P0, !PT ;  /* 0x0000000b05057c10 */ /* 0x000fe200087fe408 */
[----:B------:R-:W-:Y:S01]  /*e8f0*/  ULDC.64 UR10, c[0x0][0xb88] ;  /* 0x0002e200000a7ab9 */ /* 0x000fe20000000a00 */
[----:B------:R-:W-:Y:S01]  /*e900*/  LOP3.LUT R12, R12, R13, RZ, 0x3c, !PT ;  /* 0x0000000d0c0c7212 */ /* 0x000fe200078e3cff */
[----:B------:R-:W-:Y:S01]  /*e910*/  IMAD R6, R6, UR10, RZ ;  /* 0x0000000a06067c24 */ /* 0x000fe2000f8e02ff */
[----:B------:R-:W-:Y:S01]  /*e920*/  SHF.R.U64 R32, R32, 0x3, RZ ;  /* 0x0000000320207819 */ /* 0x000fe200000012ff */
[----:B------:R-:W-:Y:S01]  /*e930*/  IMAD.WIDE.U32 R4, R7, UR10, R4 ;  /* 0x0000000a07047c25 */ /* 0x000fe2000f8e0004 */
[----:B------:R-:W-:-:S02]  /*e940*/  IADD3 R9, P6, R16, 0x2000, RZ ;  /* 0x0000200010097810 */ /* 0x000fc40007fde0ff */
[----:B------:R-:W-:Y:S01]  /*e950*/  IADD3 R49, P4, R16, 0x4000, RZ ;  /* 0x0000400010317810 */ /* 0x000fe20007f9e0ff */
[----:B------:R-:W-:Y:S01]  /*e960*/  IMAD R11, R7, UR11, R6 ;  /* 0x0000000b070b7c24 */ /* 0x000fe2000f8e0206 */
[----:B------:R-:W-:Y:S01]  /*e970*/  ULDC.64 UR10, c[0x0][0xb50] ;  /* 0x0002d400000a7ab9 */ /* 0x000fe20000000a00 */
[----:B------:R-:W-:Y:S01]  /*e980*/  IMAD.X R13, RZ, RZ, R17, P2 ;  /* 0x000000ffff0d7224 */ /* 0x000fe200010e0611 */
[----:B------:R-:W-:Y:S01]  /*e990*/  LEA R10, P0, R4, UR10, 0x2 ;  /* 0x0000000a040a7c11 */ /* 0x000fe2000f8010ff */
[----:B------:R-:W-:Y:S01]  /*e9a0*/  IMAD.IADD R5, R5, 0x1, R11 ;  /* 0x0000000105057824 */ /* 0x000fe200078e020b */
[----:B------:R-:W-:Y:S01]  /*e9b0*/  IADD3 R25, P2, R16, 0x7000, RZ ;  /* 0x0000700010197810 */ /* 0x000fe20007f5e0ff */
[----:B------:R-:W-:Y:S01]  /*e9c0*/  VIADD R6, R26, 0x8 ;  /* 0x000000081a067836 */ /* 0x000fe20000000000 */
[----:B------:R-:W-:Y:S01]  /*e9d0*/  LOP3.LUT R32, R32, R33, RZ, 0x3c, !PT ;  /* 0x0000002120207212 */ /* 0x000fe200078e3cff */
[----:B------:R-:W-:Y:S01]  /*e9e0*/  SHFL.IDX PT, R20, R10, RZ, 0x1c1f ;  /* 0x001c1fff0a147589 */ /* 0x000fe200000e0000 */
[----:B------:R-:W-:Y:S01]  /*e9f0*/  LEA.HI.X R14, R4, UR11, R5, 0x2, P0 ;  /* 0x0000000b040e7c11 */ /* 0x000fe200080f1405 */
[----:B------:R-:W-:Y:S01]  /*ea00*/  IMAD.X R33, RZ, RZ, R17, P3 ;  /* 0x000000ffff217224 */ /* 0x000fe200018e0611 */
[----:B------:R-:W-:Y:S01]  /*ea10*/  IADD3 R45, P0, R16, 0x5000, RZ ;  /* 0x00005000102d7810 */ /* 0x000fe20007f1e0ff */
[----:B------:R-:W-:Y:S01]  /*ea20*/  SHFL.IDX PT, R36, R10, 0x1, 0x1c1f ;  /* 0x003c1f000a247f89 */ /* 0x000fe200000e0000 */
[----:B------:R-:W-:-:S02]  /*ea30*/  LOP3.LUT R24, R25, 0x380, RZ, 0xc0, !PT ;  /* 0x0000038019187812 */ /* 0x000fc400078ec0ff */
[----:B------:R-:W-:Y:S01]  /*ea40*/  LOP3.LUT R44, R45, 0x380, RZ, 0xc0, !PT ;  /* 0x000003802d2c7812 */ /* 0x000fe200078ec0ff */
[----:B------:R-:W0:Y:S01]  /*ea50*/  SHFL.IDX PT, R21, R14, RZ, 0x1c1f ;  /* 0x001c1fff0e157589 */ /* 0x000e2200000e0000 */
[----:B------:R-:W-:Y:S02]  /*ea60*/  SHF.R.U64 R24, R24, 0x3, RZ ;  /* 0x0000000318187819 */ /* 0x000fe400000012ff */
[----:B------:R-:W-:Y:S01]  /*ea70*/  SHF.R.U64 R44, R44, 0x3, RZ ;  /* 0x000000032c2c7819 */ /* 0x000fe200000012ff */
[----:B------:R-:W1:Y:S01]  /*ea80*/  SHFL.IDX PT, R37, R14, 0x1, 0x1c1f ;  /* 0x003c1f000e257f89 */ /* 0x000e6200000e0000 */
[----:B------:R-:W-:Y:S01]  /*ea90*/  LOP3.LUT R24, R24, R25, RZ, 0x3c, !PT ;  /* 0x0000001918187212 */ /* 0x000fe200078e3cff */
[--C-:B------:R-:W-:Y:S01]  /*eaa0*/  IMAD.X R25, RZ, RZ, R17.reuse, P2 ;  /* 0x000000ffff197224 */ /* 0x100fe200010e0611 */
[----:B------:R-:W-:Y:S01]  /*eab0*/  LOP3.LUT R44, R44, R45, RZ, 0x3c, !PT ;  /* 0x0000002d2c2c7212 */ /* 0x000fe200078e3cff */
[----:B------:R-:W-:Y:S01]  /*eac0*/  IMAD.X R45, RZ, RZ, R17, P0 ;  /* 0x000000ffff2d7224 */ /* 0x000fe200000e0611 */
[----:B------:R-:W-:-:S02]  /*ead0*/  LOP3.LUT P0, RZ, R198, 0x3, RZ, 0xc0, !PT ;  /* 0x00000003c6ff7812 */ /* 0x000fc4000780c0ff */
[----:B------:R-:W-:Y:S02]  /*eae0*/  IADD3 R5, P5, R16, 0x3000, RZ ;  /* 0x0000300010057810 */ /* 0x000fe40007fbe0ff */
[-C--:B------:R-:W-:Y:S02]  /*eaf0*/  ISETP.GE.OR P2, PT, R26, R65.reuse, P0 ;  /* 0x000000411a00720c */ /* 0x080fe40000746670 */
[----:B------:R-:W-:Y:S02]  /*eb00*/  ISETP.GE.OR P0, PT, R6, R65, P0 ;  /* 0x000000410600720c */ /* 0x000fe40000706670 */
[----:B------:R-:W-:Y:S02]  /*eb10*/  IADD3 R7, P3, R16, 0xb000, RZ ;  /* 0x0000b00010077810 */ /* 0x000fe40007f7e0ff */
[----:B------:R-:W-:Y:S02]  /*eb20*/  LOP3.LUT R8, R9, 0x380, RZ, 0xc0, !PT ;  /* 0x0000038009087812 */ /* 0x000fe400078ec0ff */
[----:B------:R-:W-:-:S02]  /*eb30*/  LOP3.LUT R4, R5, 0x380, RZ, 0xc0, !PT ;  /* 0x0000038005047812 */ /* 0x000fc400078ec0ff */
[----:B------:R-:W-:Y:S01]  /*eb40*/  LOP3.LUT R48, R49, 0x380, RZ, 0xc0, !PT ;  /* 0x0000038031307812 */ /* 0x000fe200078ec0ff */
[----:B------:R-:W-:Y:S01]  /*eb50*/  UIMAD UR10, UR9, UR12, URZ ;  /* 0x0000000c090a72a4 */ /* 0x000fe2000f8e023f */
[----:B------:R-:W-:Y:S01]  /*eb60*/  LOP3.LUT R0, R7, 0x380, RZ, 0xc0, !PT ;  /* 0x0000038007007812 */ /* 0x000fe200078ec0ff */
[----:B0-----:R0:W-:Y:S01]  /*eb70*/  @!P2 ST.E desc[UR20][R20.64], R2 ;  /* 0x000000021400a985 */ /* 0x0011e2000c101914 */
[----:B------:R-:W-:Y:S01]  /*eb80*/  SHF.R.U64 R8, R8, 0x3, RZ ;  /* 0x0000000308087819 */ /* 0x000fe200000012ff */
[--C-:B------:R-:W-:Y:S01]  /*eb90*/  IMAD.X R41, RZ, RZ, R17.reuse, P3 ;  /* 0x000000ffff297224 */ /* 0x100fe200018e0611 */
[----:B------:R-:W-:Y:S01]  /*eba0*/  SHF.R.U64 R4, R4, 0x3, RZ ;  /* 0x0000000304047819 */ /* 0x000fe200000012ff */
[----:B-1----:R1:W-:Y:S01]  /*ebb0*/  @!P0 ST.E desc[UR20][R36.64], R3 ;  /* 0x0000000324008985 */ /* 0x0023e2000c101914 */
[----:B------:R-:W-:Y:S02]  /*ebc0*/  SHF.R.U64 R48, R48, 0x3, RZ ;  /* 0x0000000330307819 */ /* 0x000fe400000012ff */
[----:B------:R-:W-:Y:S01]  /*ebd0*/  SHF.R.U64 R0, R0, 0x3, RZ ;  /* 0x0000000300007819 */ /* 0x000fe200000012ff */
[----:B------:R-:W-:Y:S01]  /*ebe0*/  UIMAD.WIDE.U32 UR8, UR4, UR12, URZ ;  /* 0x0000000c040872a5 */ /* 0x000fe2000f8e003f */
[----:B------:R-:W-:Y:S01]  /*ebf0*/  LOP3.LUT R8, R8, R9, RZ, 0x3c, !PT ;  /* 0x0000000908087212 */ /* 0x000fe200078e3cff */
[--C-:B------:R-:W-:Y:S01]  /*ec00*/  IMAD.X R9, RZ, RZ, R17.reuse, P6 ;  /* 0x000000ffff097224 */ /* 0x100fe200030e0611 */
[----:B------:R-:W-:Y:S01]  /*ec10*/  LOP3.LUT R4, R4, R5, RZ, 0x3c, !PT ;  /* 0x0000000504047212 */ /* 0x000fe200078e3cff */
[----:B0-----:R-:W0:Y:S01]  /*ec20*/  @P1 LDC R21, c[0x0][0xbf0] ;  /* 0x0002fc00ff151b82 */ /* 0x001e220000000800 */
[----:B------:R-:W-:Y:S01]  /*ec30*/  LOP3.LUT R48, R48, R49, RZ, 0x3c, !PT ;  /* 0x0000003130307212 */ /* 0x000fe200078e3cff */
[--C-:B------:R-:W-:Y:S01]  /*ec40*/  IMAD.X R5, RZ, RZ, R17.reuse, P5 ;  /* 0x000000ffff057224 */ /* 0x100fe200028e0611 */
[----:B------:R-:W-:Y:S01]  /*ec50*/  UIMAD UR10, UR4, UR13, UR10 ;  /* 0x0000000d040a72a4 */ /* 0x000fe2000f8e020a */
[----:B------:R-:W-:Y:S01]  /*ec60*/  IMAD.X R49, RZ, RZ, R17, P4 ;  /* 0x000000ffff317224 */ /* 0x000fe200020e0611 */
[C---:B------:R-:W-:Y:S01]  /*ec70*/  IADD3 R61, P6, R16.reuse, 0x8000, RZ ;  /* 0x00008000103d7810 */ /* 0x040fe20007fde0ff */
[----:B------:R-:W-:Y:S01]  /*ec80*/  ULDC.64 UR12, c[0x0][0xae8] ;  /* 0x0002ba00000c7ab9 */ /* 0x000fe20000000a00 */
[C---:B------:R-:W-:Y:S01]  /*ec90*/  IADD3 R57, P5, R16.reuse, 0x9000, RZ ;  /* 0x0000900010397810 */ /* 0x040fe20007fbe0ff */
[----:B-1----:R-:W1:Y:S01]  /*eca0*/  @P1 LDC R3, c[0x0][0xbec] ;  /* 0x0002fb00ff031b82 */ /* 0x002e620000000800 */
[C---:B------:R-:W-:Y:S01]  /*ecb0*/  IADD3 R53, P4, R16.reuse, 0xa000, RZ ;  /* 0x0000a00010357810 */ /* 0x040fe20007f9e0ff */
[----:B------:R-:W5:Y:S01]  /*ecc0*/  LD.E.128 R12, desc[UR20][R12.64] ;  /* 0x000000140c0c7980 */ /* 0x000f62000c101d00 */
[----:B------:R-:W-:-:S02]  /*ecd0*/  LOP3.LUT R11, R16, 0x380, RZ, 0xc0, !PT ;  /* 0x00000380100b7812 */ /* 0x000fc400078ec0ff */
[----:B------:R-:W-:Y:S01]  /*ece0*/  LOP3.LUT R40, R0, R7, RZ, 0x3c, !PT ;  /* 0x0000000700287212 */ /* 0x000fe200078e3cff */
[----:B------:R-:W-:Y:S01]  /*ecf0*/  IMAD R0, R193, 0x20, R195 ;  /* 0x00000020c1007824 */ /* 0x000fe200078e02c3 */
[----:B------:R-:W-:Y:S01]  /*ed00*/  UIADD3 UR9, UR9, UR10, URZ ;  /* 0x0000000a09097290 */ /* 0x000fe2000fffe03f */
[----:B------:R-:W-:Y:S01]  /*ed10*/  LOP3.LUT R60, R61, 0x380, RZ, 0xc0, !PT ;  /* 0x000003803d3c7812 */ /* 0x000fe200078ec0ff */
[----:B------:R-:W-:Y:S01]  /*ed20*/  UIMAD UR4, UR16, UR12, URZ ;  /* 0x0000000c100472a4 */ /* 0x000fe2000f8e023f */
[----:B------:R-:W-:Y:S01]  /*ed30*/  LOP3.LUT R56, R57, 0x380, RZ, 0xc0, !PT ;  /* 0x0000038039387812 */ /* 0x000fe200078ec0ff */
[----:B------:R-:W5:Y:S01]  /*ed40*/  LD.E.128 R48, desc[UR20][R48.64] ;  /* 0x0000001430307980 */ /* 0x000f62000c101d00 */
[----:B------:R-:W-:Y:S02]  /*ed50*/  LOP3.LUT R52, R53, 0x380, RZ, 0xc0, !PT ;  /* 0x0000038035347812 */ /* 0x000fe400078ec0ff */
[----:B------:R-:W-:Y:S01]  /*ed60*/  SHF.R.U64 R11, R11, 0x3, RZ ;  /* 0x000000030b0b7819 */ /* 0x000fe200000012ff */
[----:B------:R-:W-:Y:S01]  /*ed70*/  VIADD R20, R0, UR39 ;  /* 0x0000002700147c36 */ /* 0x000fe20008000000 */
[----:B------:R-:W-:Y:S01]  /*ed80*/  UIMAD UR4, UR19, UR13, UR4 ;  /* 0x0000000d130472a4 */ /* 0x000fe2000f8e0204 */
[----:B------:R-:W-:Y:S01]  /*ed90*/  SHF.R.U64 R60, R60, 0x3, RZ ;  /* 0x000000033c3c7819 */ /* 0x000fe200000012ff */
[----:B------:R-:W-:Y:S01]  /*eda0*/  UIMAD.WIDE.U32 UR8, UR19, UR12, UR8 ;  /* 0x0000000c130872a5 */ /* 0x000fe2000f8e0008 */
[----:B------:R-:W-:Y:S01]  /*edb0*/  SHF.R.U64 R56, R56, 0x3, RZ ;  /* 0x0000000338387819 */ /* 0x000fe200000012ff */
[----:B------:R-:W-:Y:S01]  /*edc0*/  ULDC.64 UR10, c[0x0][0xaf0] ;  /* 0x0002bc00000a7ab9 */ /* 0x000fe20000000a00 */
[----:B------:R-:W-:Y:S01]  /*edd0*/  SHF.R.U64 R52, R52, 0x3, RZ ;  /* 0x0000000334347819 */ /* 0x000fe200000012ff */
[----:B------:R-:W5:Y:S01]  /*ede0*/  LD.E.128 R4, desc[UR20][R4.64] ;  /* 0x0000001404047980 */ /* 0x000f62000c101d00 */
[----:B------:R-:W-:Y:S01]  /*edf0*/  LOP3.LUT R16, R11, R16, RZ, 0x3c, !PT ;  /* 0x000000100b107212 */ /* 0x000fe200078e3cff */
[----:B-1----:R-:W-:Y:S01]  /*ee00*/  @P1 IMAD.HI.U32 R0, R20, R3, RZ ;  /* 0x0000000314001227 */ /* 0x002fe200078e00ff */
[----:B------:R-:W-:Y:S01]  /*ee10*/  UIADD3 UR9, UR9, UR4, URZ ;  /* 0x0000000409097290 */ /* 0x000fe2000fffe03f */
[----:B------:R-:W-:Y:S01]  /*ee20*/  LOP3.LUT R60, R60, R61, RZ, 0x3c, !PT ;  /* 0x0000003d3c3c7212 */ /* 0x000fe200078e3cff */
[----:B------:R-:W-:Y:S01]  /*ee30*/  UIMAD UR4, UR18, UR10, URZ ;  /* 0x0000000a120472a4 */ /* 0x000fe2000f8e023f */
[----:B------:R-:W-:Y:S01]  /*ee40*/  LOP3.LUT R56, R56, R57, RZ, 0x3c, !PT ;  /* 0x0000003938387212 */ /* 0x000fe200078e3cff */
[--C-:B------:R-:W-:Y:S01]  /*ee50*/  IMAD.X R61, RZ, RZ, R17.reuse, P6 ;  /* 0x000000ffff3d7224 */ /* 0x100fe200030e0611 */
[----:B------:R-:W-:Y:S01]  /*ee60*/  LOP3.LUT R52, R52, R53, RZ, 0x3c, !PT ;  /* 0x0000003534347212 */ /* 0x000fe200078e3cff */
[--C-:B------:R-:W-:Y:S01]  /*ee70*/  IMAD.X R57, RZ, RZ, R17.reuse, P5 ;  /* 0x000000ffff397224 */ /* 0x100fe200028e0611 */
[----:B------:R1:W5:Y:S01]  /*ee80*/  LD.E.128 R28, desc[UR20][R16.64] ;  /* 0x00000014101c7980 */ /* 0x000362000c101d00 */
[----:B------:R-:W-:Y:S01]  /*ee90*/  IMAD.X R53, RZ, RZ, R17, P4 ;  /* 0x000000ffff357224 */ /* 0x000fe200020e0611 */
[----:B------:R-:W-:-:S02]  /*eea0*/  UIMAD UR4, UR17, UR11, UR4 ;  /* 0x0000000b110472a4 */ /* 0x000fc4000f8e0204 */
[----:B------:R-:W-:Y:S01]  /*eeb0*/  UIMAD.WIDE.U32 UR8, UR17, UR10, UR8 ;  /* 0x0000000a110872a5 */ /* 0x000fe2000f8e0008 */
[----:B------:R-:W5:Y:S02]  /*eec0*/  LD.E.128 R8, desc[UR20][R8.64] ;  /* 0x0000001408087980 */ /* 0x000f64000c101d00 */
[----:B------:R-:W-:Y:S02]  /*eed0*/  ULDC.64 UR10, c[0x0][0xae0] ;  /* 0x0002b800000a7ab9 */ /* 0x000fe40000000a00 */
[----:B------:R-:W5:Y:S01]  /*eee0*/  LD.E.128 R44, desc[UR20][R44.64] ;  /* 0x000000142c2c7980 */ /* 0x000f62000c101d00 */
[----:B-1----:R-:W-:Y:S01]  /*eef0*/  IMAD.MOV.U32 R17, RZ, RZ, R20 ;  /* 0x000000ffff117224 */ /* 0x002fe200078e0014 */
        /* <DEDUP_REMOVED lines=40> */
[----:B0-----:R0:W1:Y:S01]  /*f180*/  SHFL.IDX PT, R21, R36, RZ, 0x181f ;  /* 0x00181fff24157589 */ /* 0x00106200000e0000 */
[----:B------:R-:W-:Y:S01]  /*f190*/  ISETP.GE.AND P0, PT, R0, R65, PT ;  /* 0x000000410000720c */ /* 0x000fe20003f06270 */
[----:B------:R-:W-:Y:S01]  /*f1a0*/  BSSY B1, `(.L_x_4888) ;  /* 0x0000012000017945 */ /* 0x000fe20003800000 */
[----:B------:R0:W-:Y:S01]  /*f1b0*/  SYNCS.ARRIVE.TRANS64.RED.A1T0 RZ, [R38+URZ], RZ ;  /* 0x000000ff26ff79a7 */ /* 0x0001e2000810043f */
[----:B------:R0:W2:Y:S02]  /*f1c0*/  SHFL.IDX PT, R0, R37, RZ, 0x181f ;  /* 0x00181fff25007589 */ /* 0x0000a400000e0000 */
[----:B------:R-:W-:Y:S08]  /*f1d0*/  @P2 BRA `(.L_x_4889) ;  /* 0x0000000000382947 */ /* 0x000ff00003800000 */
[----:B------:R-:W-:Y:S01]  /*f1e0*/  ULDC UR4, c[0x0][0xac8] ;  /* 0x0002b20000047ab9 */ /* 0x000fe20000000800 */
[----:B------:R-:W-:Y:S01]  /*f1f0*/  ULDC.64 UR8, c[0x0][0x208] ;  /* 0x0000820000087ab9 */ /* 0x000fe20000000a00 */
[----:B------:R-:W-:Y:S02]  /*f200*/  ISETP.GE.AND P4, PT, R22, UR4, PT ;  /* 0x0000000416007c0c */ /* 0x000fe4000bf86270 */
[----:B------:R-:W-:Y:S02]  /*f210*/  ISETP.GE.AND P3, PT, R23, UR4, PT ;  /* 0x0000000417007c0c */ /* 0x000fe4000bf66270 */
[----:B------:R-:W-:-:S09]  /*f220*/  ISETP.GE.AND P2, PT, R192, UR4, PT ;  /* 0x00000004c0007c0c */ /* 0x000fd2000bf46270 */
[CC--:B-1----:R-:W-:Y:S02]  /*f230*/  @!P4 LEA R2, P6, R22.reuse, R21.reuse, 0x1 ;  /* 0x000000151602c211 */ /* 0x0c2fe400078c08ff */
[CC--:B------:R-:W-:Y:S02]  /*f240*/  @!P3 LEA R16, P5, R23.reuse, R21.reuse, 0x1 ;  /* 0x000000151710b211 */ /* 0x0c0fe400078a08ff */
[-C--:B--2---:R-:W-:Y:S02]  /*f250*/  @!P4 LEA.HI.X R3, R22, R0.reuse, R205, 0x1, P6 ;  /* 0x000000001603c211 */ /* 0x084fe400030f0ccd */
[C---:B------:R-:W-:Y:S02]  /*f260*/  @!P2 LEA R20, P6, R192.reuse, R21, 0x1 ;  /* 0x00000015c014a211 */ /* 0x040fe400078c08ff */
[-C--:B------:R-:W-:Y:S01]  /*f270*/  @!P3 LEA.HI.X R17, R23, R0.reuse, R204, 0x1, P5 ;  /* 0x000000001711b211 */ /* 0x080fe200028f0ccc */
[----:B-----5:R3:W-:Y:S01]  /*f280*/  @!P4 ST.E.128 desc[UR8][R2.64], R28 ;  /* 0x0000001c0200c985 */ /* 0x0207e2000c101d08 */
[----:B------:R-:W-:-:S03]  /*f290*/  @!P2 LEA.HI.X R21, R192, R0, R203, 0x1, P6 ;  /* 0x00000000c015a211 */ /* 0x000fc600030f0ccb */
[----:B------:R3:W-:Y:S04]  /*f2a0*/  @!P3 ST.E.128 desc[UR8][R16.64], R48 ;  /* 0x000000301000b985 */ /* 0x0007e8000c101d08 */
[----:B------:R3:W-:Y:S02]  /*f2b0*/  @!P2 ST.E.128 desc[UR8][R20.64], R60 ;  /* 0x0000003c1400a985 */ /* 0x0007e4000c101d08 */
.L_x_4889:
[----:B------:R-:W-:Y:S05]  /*f2c0*/  BSYNC B1 ;  /* 0x0000000000017941 */ /* 0x000fea0003800000 */
.L_x_4888:
        /* <DEDUP_REMOVED lines=18> */
.L_x_4891:
[----:B------:R-:W-:Y:S05]  /*f3f0*/  BSYNC B1 ;  /* 0x0000000000017941 */ /* 0x000fea0003800000 */
.L_x_4890:
        /* <DEDUP_REMOVED lines=18> */
.L_x_4893:
[----:B------:R-:W-:Y:S05]  /*f520*/  BSYNC B1 ;  /* 0x0000000000017941 */ /* 0x000fea0003800000 */
.L_x_4892:
[----:B0-----:R-:W-:Y:S01]  /*f530*/  VIADD R0, R64, 0x60 ;  /* 0x0000006040007836 */ /* 0x001fe20000000000 */
[----:B--2-4-:R-:W0:Y:S04]  /*f540*/  SHFL.IDX PT, R37, R37, 0x3, 0x181f ;  /* 0x00781f0025257f89 */ /* 0x014e2800000e0000 */
[----:B------:R-:W-:Y:S01]  /*f550*/  ISETP.GE.AND P0, PT, R0, R65, PT ;  /* 0x000000410000720c */ /* 0x000fe20003f06270 */
[----:B------:R2:W4:-:S12]  /*f560*/  SHFL.IDX PT, R11, R36, 0x3, 0x181f ;  /* 0x00781f00240b7f89 */ /* 0x00051800000e0000 */
[----:B--2---:R-:W-:Y:S05]  /*f570*/  @P0 BRA `(.L_x_4894) ;  /* 0x0000000c00940947 */ /* 0x004fea0003800000 */
[----:B------:R-:W-:Y:S01]  /*f580*/  ULDC UR4, c[0x0][0xac8] ;  /* 0x0002b20000047ab9 */ /* 0x000fe20000000800 */
[----:B------:R-:W-:Y:S01]  /*f590*/  ULDC.64 UR8, c[0x0][0x208] ;  /* 0x0000820000087ab9 */ /* 0x000fe20000000a00 */
[----:B------:R-:W-:Y:S02]  /*f5a0*/  ISETP.GE.AND P2, PT, R22, UR4, PT ;  /* 0x0000000416007c0c */ /* 0x000fe4000bf46270 */
[----:B------:R-:W-:-:S11]  /*f5b0*/  ISETP.GE.AND P3, PT, R23, UR4, PT ;  /* 0x0000000417007c0c */ /* 0x000fd6000bf66270 */
[CC--:B----4-:R-:W-:Y:S02]  /*f5c0*/  @!P2 LEA R2, P0, R22.reuse, R11.reuse, 0x1 ;  /* 0x0000000b1602a211 */ /* 0x0d0fe400078008ff */
[C---:B------:R-:W-:Y:S02]  /*f5d0*/  @!P3 LEA R8, P1, R23.reuse, R11, 0x1 ;  /* 0x0000000b1708b211 */ /* 0x040fe400078208ff */
[-C--:B0-----:R-:W-:Y:S02]  /*f5e0*/  @!P2 LEA.HI.X R3, R22, R37.reuse, R205, 0x1, P0 ;  /* 0x000000251603a211 */ /* 0x081fe400000f0ccd */
[----:B------:R-:W-:Y:S02]  /*f5f0*/  ISETP.GE.AND P0, PT, R192, UR4, PT ;  /* 0x00000004c0007c0c */ /* 0x000fe4000bf06270 */
[----:B------:R-:W-:Y:S01]  /*f600*/  @!P3 LEA.HI.X R9, R23, R37, R204, 0x1, P1 ;  /* 0x000000251709b211 */ /* 0x000fe200008f0ccc */
[----:B------:R2:W-:Y:S04]  /*f610*/  @!P2 ST.E.128 desc[UR8][R2.64], R4 ;  /* 0x000000040200a985 */ /* 0x0005e8000c101d08 */
[----:B------:R2:W-:Y:S06]  /*f620*/  @!P3 ST.E.128 desc[UR8][R8.64], R24 ;  /* 0x000000180800b985 */ /* 0x0005ec000c101d08 */
[----:B------:R-:W-:Y:S05]  /*f630*/  @P0 BRA `(.L_x_4894) ;  /* 0x0000000c00640947 */ /* 0x000fea0003800000 */
[----:B--2---:R-:W-:Y:S01]  /*f640*/  LEA R2, P0, R192, R11, 0x1 ;  /* 0x0000000bc0027211 */ /* 0x004fe200078008ff */
[----:B------:R-:W-:-:S03]  /*f650*/  ULDC.64 UR8, c[0x0][0x208] ;  /* 0x0000820000087ab9 */ /* 0x000fc60000000a00 */
[----:B------:R-:W-:-:S05]  /*f660*/  LEA.HI.X R3, R192, R37, R203, 0x1, P0 ;  /* 0x00000025c0037211 */ /* 0x000fca00000f0ccb */
[----:B------:R0:W-:Y:S01]  /*f670*/  ST.E.128 desc[UR8][R2.64], R40 ;  /* 0x0000002802007985 */ /* 0x0001e2000c101d08 */
[----:B------:R-:W-:Y:S05]  /*f680*/  BRA `(.L_x_4894) ;  /* 0x0000000c00507947 */ /* 0x000fea0003800000 */
.L_x_4886:
        /* <DEDUP_REMOVED lines=36> */
.L_x_4895:
        /* <DEDUP_REMOVED lines=50> */
.L_x_4897:
[----:B------:R-:W-:Y:S05]  /*fbf0*/  BSYNC B1 ;  /* 0x0000000000017941 */ /* 0x000fea0003800000 */
.L_x_4896:
        /* <DEDUP_REMOVED lines=63> */
[----:B------:R3:W-:Y:S01]  /*fff0*/  @!P4 ST.E.128 desc[UR8][R8.64], RZ ;  /* 0x000000ff0800c985 */ /* 0x0007e2000c101d08 */
[----:B------:R-:W-:-:S03]  /*10000*/  @!P2 LEA.HI.X R3, R192, R0, R203, 0x1, P6 ;  /* 0x00000000c003a211 */ /* 0x000fc600030f0ccb */
[----:B------:R3:W-:Y:S04]  /*10010*/  @!P3 ST.E.128 desc[UR8][R12.64], RZ ;  /* 0x000000ff0c00b985 */ /* 0x0007e8000c101d08 */
[----:B------:R3:W-:Y:S02]  /*10020*/  @!P2 ST.E.128 desc[UR8][R2.64], RZ ;  /* 0x000000ff0200a985 */ /* 0x0007e4000c101d08 */
.L_x_4899:
[----:B------:R-:W-:Y:S05]  /*10030*/  BSYNC B1 ;  /* 0x0000000000017941 */ /* 0x000fea0003800000 */
.L_x_4898:
        /* <DEDUP_REMOVED lines=18> */
.L_x_4901:
[----:B------:R-:W-:Y:S05]  /*10160*/  BSYNC B1 ;  /* 0x0000000000017941 */ /* 0x000fea0003800000 */
.L_x_4900:
        /* <DEDUP_REMOVED lines=18> */
.L_x_4903:
[----:B------:R-:W-:Y:S05]  /*10290*/  BSYNC B1 ;  /* 0x0000000000017941 */ /* 0x000fea0003800000 */
.L_x_4902:
        /* <DEDUP_REMOVED lines=19> */
.L_x_4894:
[----:B------:R-:W-:Y:S05]  /*103d0*/  BSYNC B0 ;  /* 0x0000000000007941 */ /* 0x000fea0003800000 */
.L_x_4885:
[----:B------:R-:W-:Y:S02]  /*103e0*/  ULDC UR4, c[0x0][0xc3c] ;  /* 0x00030f0000047ab9 */ /* 0x000fe40000000800 */
[----:B------:R-:W-:-:S06]  /*103f0*/  UISETP.GE.AND UP0, UPT, UR6, UR4, UPT ;  /* 0x000000040600728c */ /* 0x000fcc000bf06270 */
[----:B------:R-:W-:-:S13]  /*10400*/  PLOP3.LUT P0, PT, PT, PT, UP0, 0x80, 0x0 ;  /* 0x000000000000781c */ /* 0x000fda0003f0f008 */
[----:B------:R-:W-:Y:S05]  /*10410*/  @!P0 BRA `(.L_x_4904) ;  /* 0xffffff08008c8947 */ /* 0x000fea000383ffff */
[----:B------:R-:W-:Y:S05]  /*10420*/  EXIT ;  /* 0x000000000000794d */ /* 0x000fea0003800000 */
.L_x_4803:
        /* <DEDUP_REMOVED lines=18> */
.L_x_4905:
        /* <DEDUP_REMOVED lines=43> */
.L_x_4911:
        /* <DEDUP_REMOVED lines=13> */
.L_x_4910:
[----:B------:R-:W-:Y:S05]  /*108d0*/  BSYNC B0 ;  /* 0x0000000000007941 */ /* 0x000fea0003800000 */
.L_x_4909:
        /* <DEDUP_REMOVED lines=21> */
.L_x_4907:
        /* <DEDUP_REMOVED lines=21> */
.L_x_4912:
        /* <DEDUP_REMOVED lines=57> */
.L_x_4908:
[----:B------:R-:W-:Y:S02]  /*10f10*/  IMAD.MOV.U32 R17, RZ, RZ, RZ ;  /* 0x000000ffff117224 */ /* 0x000fe400078e00ff */
[----:B------:R-:W-:Y:S02]  /*10f20*/  IMAD.U32 R16, RZ, RZ, UR6 ;  /* 0x00000006ff107e24 */ /* 0x000fe4000f8e00ff */
[----:B------:R-:W-:-:S07]  /*10f30*/  IMAD.MOV.U32 R18, RZ, RZ, RZ ;  /* 0x000000ffff127224 */ /* 0x000fce00078e00ff */
.L_x_4913:
[----:B------:R-:W-:-:S13]  /*10f40*/  ISETP.NE.AND P0, PT, R0, RZ, PT ;  /* 0x000000ff0000720c */ /* 0x000fda0003f05270 */
[----:B------:R-:W1:Y:S01]  /*10f50*/  @!P0 S2R R3, SR_CgaCtaId ;  /* 0x0000000000038919 */ /* 0x000e620000008800 */
[----:B------:R-:W-:-:S04]  /*10f60*/  @!P0 MOV R0, 0x400 ;  /* 0x0000040000008802 */ /* 0x000fc80000000f00 */
[----:B-1----:R-:W-:-:S05]  /*10f70*/  @!P0 LEA R0, R3, R0, 0x18 ;  /* 0x0000000003008211 */ /* 0x002fca00078ec0ff */
[----:B------:R1:W-:Y:S01]  /*10f80*/  @!P0 STS.128 [R0+0x308d0], R16 ;  /* 0x0308d01000008388 */ /* 0x0003e20000000c00 */
[----:B------:R-:W-:Y:S06]  /*10f90*/  BAR.ARV 0x5, 0x180 ;  /* 0x0146000000007b1d */ /* 0x000fec0000002000 */
.L_x_4906:
        /* <DEDUP_REMOVED lines=28> */
[----:B------:R-:W-:Y:S04]  /*11160*/  STL [R1+0x1c], R3 ;  /* 0x00001c0301007387 */ /* 0x000fe80000100800 */
[----:B------:R-:W-:Y:S04]  /*11170*/  STL [R1+0x38], RZ ;  /* 0x000038ff01007387 */ /* 0x000fe80000100800 */
[----:B------:R0:W-:Y:S04]  /*11180*/  STL [R1+0x10], R2 ;  /* 0x0000100201007387 */ /* 0x0001e80000100800 */
[----:B------:R1:W-:Y:S01]  /*11190*/  STL [R1+0x4], RZ ;  /* 0x000004ff01007387 */ /* 0x0003e20000100800 */
[----:B0-----:R-:W-:-:S02]  /*111a0*/  LOP3.LUT R2, R0, 0x40, RZ, 0xfc, !PT ;  /* 0x0000004000027812 */ /* 0x001fc400078efcff */
[----:B-1----:R-:W-:-:S07]  /*111b0*/  LOP3.LUT R0, R0, 0x80, RZ, 0xfc, !PT ;  /* 0x0000008000007812 */ /* 0x002fce00078efcff */
.L_x_5028:
[----:B------:R-:W-:Y:S05]  /*111c0*/  YIELD ;  /* 0x0000000000007946 */ /* 0x000fea0003800000 */
[----:B------:R-:W-:Y:S01]  /*111d0*/  ULDC.64 UR4, c[0x0][0xa28] ;  /* 0x00028a0000047ab9 */ /* 0x000fe20000000a00 */
[----:B---3--:R-:W-:Y:S01]  /*111e0*/  IMAD.MOV.U32 R0, RZ, RZ, RZ ;  /* 0x000000ffff007224 */ /* 0x008fe200078e00ff */
[----:B------:R-:W-:Y:S01]  /*111f0*/  ISETP.NE.U32.AND P0, PT, RZ, UR4, PT ;  /* 0x00000004ff007c0c */ /* 0x000fe2000bf05070 */
[----:B0-----:R-:W0:Y:S01]  /*11200*/  LDC.64 R4, c[0x0][0xa00] ;  /* 0x00028000ff047b82 */ /* 0x001e220000000a00 */
[----:B------:R-:W-:Y:S01]  /*11210*/  ULDC.64 UR8, c[0x0][0x208] ;  /* 0x0000820000087ab9 */ /* 0x000fe20000000a00 */
[----:B-1----:R-:W-:-:S02]  /*11220*/  CS2R R8, SRZ ;  /* 0x0000000000087805 */ /* 0x002fc4000001ff00 */
[----:B------:R-:W-:Y:S01]  /*11230*/  ISETP.NE.AND.EX P0, PT, RZ, UR5, PT, P0 ;  /* 0x00000005ff007c0c */ /* 0x000fe2000bf05300 */
[----:B------:R-:W-:Y:S01]  /*11240*/  ULDC.64 UR4, c[0x0][0xa18] ;  /* 0x0002860000047ab9 */ /* 0x000fe20000000a00 */
[----:B------:R-:W-:-:S11]  /*11250*/  ULDC.64 UR6, c[0x0][0xa08] ;  /* 0x0002820000067ab9 */ /* 0x000fd60000000a00 */
[----:B------:R-:W1:Y:S02]  /*11260*/  @P0 LDC.64 R2, c[0x0][0xa28] ;  /* 0x00028a00ff020b82 */ /* 0x000e640000000a00 */
[----:B-1----:R-:W-:-:S05]  /*11270*/  @P0 IMAD.WIDE R2, R19, 0x4, R2 ;  /* 0x0000000413020825 */ /* 0x002fca00078e0202 */
[----:B------:R1:W5:Y:S01]  /*11280*/  @P0 LDG.E R0, desc[UR8][R2.64] ;  /* 0x0000000802000981 */ /* 0x000362000c1e1900 */
[----:B------:R-:W-:Y:S01]  /*11290*/  ISETP.NE.U32.AND P0, PT, RZ, UR4, PT ;  /* 0x00000004ff007c0c */ /* 0x000fe2000bf05070 */
[----:B0-----:R-:W-:Y:S01]  /*112a0*/  IMAD.WIDE R4, R19, 0x4, R4 ;  /* 0x0000000413047825 */ /* 0x001fe200078e0204 */
[----:B------:R-:W-:Y:S02]  /*112b0*/  ISETP.NE.U32.AND P1, PT, RZ, UR6, PT ;  /* 0x00000006ff007c0c */ /* 0x000fe4000bf25070 */
[----:B------:R-:W-:Y:S01]  /*112c0*/  ISETP.NE.AND.EX P2, PT, RZ, UR5, PT, P0 ;  /* 0x00000005ff007c0c */ /* 0x000fe2000bf45300 */
[----:B------:R-:W-:Y:S01]  /*112d0*/  ULDC.64 UR4, c[0x0][0xa00] ;  /* 0x0002800000047ab9 */ /* 0x000fe20000000a00 */
[----:B------:R-:W-:Y:S02]  /*112e0*/  ISETP.NE.AND.EX P1, PT, RZ, UR7, PT, P1 ;  /* 0x00000007ff007c0c */ /* 0x000fe4000bf25310 */
[----:B------:R-:W-:Y:S01]  /*112f0*/  ISETP.NE.U32.AND P0, PT, RZ, UR4, PT ;  /* 0x00000004ff007c0c */ /* 0x000fe2000bf05070 */
[----:B-1----:R-:W0:Y:S03]  /*11300*/  LDC.64 R2, c[0x0][0xa08] ;  /* 0x00028200ff027b82 */ /* 0x002e260000000a00 */
[----:B------:R-:W-:-:S05]  /*11310*/  ISETP.NE.AND.EX P0, PT, RZ, UR5, PT, P0 ;  /* 0x00000005ff007c0c */ /* 0x000fca000bf05300 */
[----:B--2---:R-:W1:Y:S08]  /*11320*/  @P2 LDC.64 R6, c[0x0][0xa18] ;  /* 0x00028600ff062b82 */ /* 0x004e700000000a00 */
[----:B------:R-:W2:Y:S01]  /*11330*/  @P0 LDG.E R9, desc[UR8][R4.64] ;  /* 0x0000000804090981 */ /* 0x000ea2000c1e1900 */
[----:B------:R-:W-:Y:S01]  /*11340*/  ULDC UR4, c[0x0][0x288] ;  /* 0x0000a20000047ab9 */ /* 0x000fe20000000800 */
[----:B0-----:R-:W-:-:S05]  /*11350*/  IMAD.WIDE R2, R19, 0x4, R2 ;  /* 0x0000000413027825 */ /* 0x001fca00078e0202 */
[----:B------:R-:W5:Y:S01]  /*11360*/  @P1 LDG.E R8, desc[UR8][R2.64] ;  /* 0x0000000802081981 */ /* 0x000f62000c1e1900 */
[----:B-1----:R-:W-:-:S03]  /*11370*/  @P2 IMAD.WIDE R6, R19, 0x4, R6 ;  /* 0x0000000413062825 */ /* 0x002fc600078e0206 */
        /* <DEDUP_REMOVED lines=14> */
[----:B------:R-:W-:Y:S02]  /*11460*/  ULDC.64 UR4, c[0x0][0x208] ;  /* 0x0000820000047ab9 */ /* 0x000fe40000000a00 */
[----:B------:R-:W0:Y:S04]  /*11470*/  LDG.E R7, desc[UR4][R4.64] ;  /* 0x0000000404077981 */ /* 0x000e28000c1e1900 */
[----:B------:R-:W0:Y:S02]  /*11480*/  LDG.E R4, desc[UR4][R4.64+0x4] ;  /* 0x0000040404047981 */ /* 0x000e24000c1e1900 */
[----:B0-----:R-:W-:-:S05]  /*11490*/  IMAD.IADD R9, R4, 0x1, -R7 ;  /* 0x0000000104097824 */ /* 0x001fca00078e0a07 */
[----:B------:R1:W-:Y:S02]  /*114a0*/  STL [R1+0x30], R9 ;  /* 0x0000300901007387 */ /* 0x0003e40000100800 */
.L_x_4915:
[----:B-----5:R-:W-:Y:S01]  /*114b0*/  IMAD.IADD R4, R8, 0x1, R0 ;  /* 0x0000000108047824 */ /* 0x020fe200078e0200 */
[----:B------:R-:W-:Y:S02]  /*114c0*/  ULDC.64 UR4, c[0x0][0xa20] ;  /* 0x0002880000047ab9 */ /* 0x000fe40000000a00 */
[----:B------:R-:W-:Y:S02]  /*114d0*/  ISETP.NE.U32.AND P0, PT, RZ, UR4, PT ;  /* 0x00000004ff007c0c */ /* 0x000fe4000bf05070 */
[----:B------:R2:W-:Y:S02]  /*114e0*/  STL [R1+0x14], R4 ;  /* 0x0000140401007387 */ /* 0x0005e40000100800 */
[----:B------:R-:W-:-:S13]  /*114f0*/  ISETP.NE.AND.EX P0, PT, RZ, UR5, PT, P0 ;  /* 0x00000005ff007c0c */ /* 0x000fda000bf05300 */
[----:B--2---:R-:W-:Y:S05]  /*11500*/  @!P0 BRA `(.L_x_4916) ;  /* 0x0000000000148947 */ /* 0x004fea0003800000 */
[----:B------:R-:W2:Y:S01]  /*11510*/  LDC.64 R2, c[0x0][0xa20] ;  /* 0x00028800ff027b82 */ /* 0x000ea20000000a00 */
[----:B------:R-:W-:Y:S01]  /*11520*/  ULDC.64 UR4, c[0x0][0x208] ;  /* 0x0000820000047ab9 */ /* 0x000fe20000000a00 */
[----:B--2---:R-:W-:-:S05]  /*11530*/  IMAD.WIDE R2, R19, 0x4, R2 ;  /* 0x0000000413027825 */ /* 0x004fca00078e0202 */
[----:B------:R2:W5:Y:S01]  /*11540*/  LDG.E R6, desc[UR4][R2.64] ;  /* 0x0000000402067981 */ /* 0x000562000c1e1900 */
[----:B------:R-:W-:Y:S05]  /*11550*/  BRA `(.L_x_4917) ;  /* 0x0000000000147947 */ /* 0x000fea0003800000 */
.L_x_4916:
[----:B------:R-:W-:Y:S05]  /*11560*/  @!P1 BRA `(.L_x_4917) ;  /* 0x0000000000109947 */ /* 0x000fea0003800000 */
[----:B------:R-:W-:Y:S02]  /*11570*/  ULDC.64 UR4, c[0x0][0x208] ;  /* 0x0000820000047ab9 */ /* 0x000fe40000000a00 */
[----:B------:R-:W2:Y:S04]  /*11580*/  LDG.E R6, desc[UR4][R2.64] ;  /* 0x0000000402067981 */ /* 0x000ea8000c1e1900 */
[----:B------:R-:W2:Y:S02]  /*11590*/  LDG.E R2, desc[UR4][R2.64+0x4] ;  /* 0x0000040402027981 */ /* 0x000ea4000c1e1900 */
[----:B--2---:R-:W-:-:S07]  /*115a0*/  IMAD.IADD R6, R2, 0x1, -R6 ;  /* 0x0000000102067824 */ /* 0x004fce00078e0a06 */
.L_x_4917:
[----:B--2---:R-:W2:Y:S01]  /*115b0*/  LDC R2, c[0x0][0x448] ;  /* 0x00011200ff027b82 */ /* 0x004ea20000000800 */
[----:B------:R-:W-:Y:S02]  /*115c0*/  IMAD.SHL.U32 R8, R17, 0x80, RZ ;  /* 0x0000008011087824 */ /* 0x000fe400078e00ff */
[----:B-----5:R-:W-:Y:S02]  /*115d0*/  IMAD.IADD R0, R6, 0x1, -R0 ;  /* 0x0000000106007824 */ /* 0x020fe400078e0a00 */
[----:B------:R-:W-:Y:S01]  /*115e0*/  VIADD R4, R8, 0x7f ;  /* 0x0000007f08047836 */ /* 0x000fe20000000000 */
[----:B------:R3:W-:Y:S03]  /*115f0*/  STL [R1+0x2c], R8 ;  /* 0x00002c0801007387 */ /* 0x0007e60000100800 */
[----:B------:R-:W-:Y:S01]  /*11600*/  IMAD.MOV.U32 R6, RZ, RZ, R4 ;  /* 0x000000ffff067224 */ /* 0x000fe200078e0004 */
[----:B--2---:R-:W-:-:S13]  /*11610*/  ISETP.NE.AND P1, PT, R2, 0x1, PT ;  /* 0x000000010200780c */ /* 0x004fda0003f25270 */
[----:B------:R-:W2:Y:S08]  /*11620*/  @P1 LDC R3, c[0x0][0x44c] ;  /* 0x00011300ff031b82 */ /* 0x000eb00000000800 */
[----:B------:R-:W4:Y:S01]  /*11630*/  @P1 LDC R2, c[0x0][0x450] ;  /* 0x00011400ff021b82 */ /* 0x000f220000000800 */
[----:B--2---:R-:W-:-:S05]  /*11640*/  @P1 IMAD.HI.U32 R3, R4, R3, RZ ;  /* 0x0000000304031227 */ /* 0x004fca00078e00ff */
[----:B----4-:R-:W-:Y:S02]  /*11650*/  @P1 SHF.R.U32.HI R6, RZ, R2, R3 ;  /* 0x00000002ff061219 */ /* 0x010fe40000011603 */
[----:B------:R-:W-:-:S05]  /*11660*/  IADD3 R2, R0, 0x1, -R9 ;  /* 0x0000000100027810 */ /* 0x000fca0007ffe809 */
[----:B------:R-:W-:Y:S02]  /*11670*/  IMAD.IADD R6, R2, 0x1, R6 ;  /* 0x0000000102067824 */ /* 0x000fe400078e0206 */
[----:B------:R-:W2:Y:S02]  /*11680*/  LDC.64 R2, c[0x0][0x9e0] ;  /* 0x00027800ff027b82 */ /* 0x000ea40000000a00 */
[----:B--2---:R-:W-:Y:S01]  /*11690*/  ISETP.GE.AND P2, PT, R3, 0x1, PT ;  /* 0x000000010300780c */ /* 0x004fe20003f46270 */
[----:B------:R-:W-:-:S12]  /*116a0*/  IMAD.IADD R2, R6, 0x1, R2 ;  /* 0x0000000106027824 */ /* 0x000fd800078e0202 */
[----:B---3--:R-:W-:Y:S05]  /*116b0*/  @!P2 BRA `(.L_x_4918) ;  /* 0x000000000048a947 */ /* 0x008fea0003800000 */
[C---:B------:R-:W-:Y:S01]  /*116c0*/  ISETP.GT.AND P0, PT, R6.reuse, RZ, PT ;  /* 0x000000ff0600720c */ /* 0x040fe20003f04270 */
[----:B------:R-:W-:Y:S01]  /*116d0*/  BSSY B0, `(.L_x_4919) ;  /* 0x000000e000007945 */ /* 0x000fe20003800000 */
[----:B------:R-:W-:-:S11]  /*116e0*/  VIADD R7, R6, 0xffffffff ;  /* 0xffffffff06077836 */ /* 0x000fd60000000000 */
[----:B------:R-:W-:Y:S05]  /*116f0*/  @P0 BRA `(.L_x_4920) ;  /* 0x00000000001c0947 */ /* 0x000fea0003800000 */
[----:B------:R-:W-:Y:S01]  /*11700*/  ISETP.NE.AND P0, PT, R3, 0x1, PT ;  /* 0x000000010300780c */ /* 0x000fe20003f05270 */
[----:B------:R-:W-:-:S12]  /*11710*/  IMAD.MOV R6, RZ, RZ, -R6 ;  /* 0x000000ffff067224 */ /* 0x000fd800078e0a06 */
[----:B------:R-:W2:Y:S02]  /*11720*/  @P0 LDC.64 R4, c[0x0][0x9e8] ;  /* 0x00027a00ff040b82 */ /* 0x000ea40000000a00 */
[----:B--2---:R-:W-:-:S05]  /*11730*/  @P0 IMAD.HI.U32 R4, R6, R4, RZ ;  /* 0x0000000406040227 */ /* 0x004fca00078e00ff */
[----:B------:R-:W-:-:S04]  /*11740*/  @P0 SHF.R.U32.HI R6, RZ, R5, R4 ;  /* 0x00000005ff060219 */ /* 0x000fc80000011604 */
[----:B------:R-:W-:Y:S01]  /*11750*/  LOP3.LUT R7, RZ, R6, RZ, 0x33, !PT ;  /* 0x00000006ff077212 */ /* 0x000fe200078e33ff */
[----:B------:R-:W-:Y:S06]  /*11760*/  BRA `(.L_x_4921) ;  /* 0x0000000000107947 */ /* 0x000fec0003800000 */
.L_x_4920:
[----:B------:R-:W-:-:S13]  /*11770*/  ISETP.NE.AND P0, PT, R3, 0x1, PT ;  /* 0x000000010300780c */ /* 0x000fda0003f05270 */
[----:B------:R-:W2:Y:S02]  /*11780*/  @P0 LDC.64 R4, c[0x0][0x9e8] ;  /* 0x00027a00ff040b82 */ /* 0x000ea40000000a00 */
[----:B--2---:R-:W-:-:S05]  /*11790*/  @P0 IMAD.HI.U32 R4, R7, R4, RZ ;  /* 0x0000000407040227 */ /* 0x004fca00078e00ff */
[----:B------:R-:W-:-:S07]  /*117a0*/  @P0 SHF.R.U32.HI R7, RZ, R5, R4 ;  /* 0x00000005ff070219 */ /* 0x000fce0000011604 */
.L_x_4921:
[----:B------:R-:W-:Y:S05]  /*117b0*/  BSYNC B0 ;  /* 0x0000000000007941 */ /* 0x000fea0003800000 */
.L_x_4919:
[----:B------:R-:W-:-:S05]  /*117c0*/  IMAD R7, R7, R3, R3 ;  /* 0x0000000307077224 */ /* 0x000fca00078e0203 */
[----:B------:R-:W-:-:S07]  /*117d0*/  VIMNMX R2, R2, R7, PT ;  /* 0x0000000702027248 */ /* 0x000fce0003fe0100 */
.L_x_4918:
[----:B------:R-:W2:Y:S01]  /*117e0*/  @P1 LDC R6, c[0x0][0x44c] ;  /* 0x00011300ff061b82 */ /* 0x000ea20000000800 */
[----:B------:R-:W-:Y:S01]  /*117f0*/  IMAD.MOV.U32 R4, RZ, RZ, R8 ;  /* 0x000000ffff047224 */ /* 0x000fe200078e0008 */
[----:B------:R-:W-:-:S06]  /*11800*/  ULDC UR4, c[0x0][0x9dc] ;  /* 0x0002770000047ab9 */ /* 0x000fcc0000000800 */
[----:B------:R-:W3:Y:S01]  /*11810*/  @P1 LDC R5, c[0x0][0x450] ;  /* 0x00011400ff051b82 */ /* 0x000ee20000000800 */
[----:B--2---:R-:W-:-:S05]  /*11820*/  @P1 IMAD.HI.U32 R6, R8, R6, RZ ;  /* 0x0000000608061227 */ /* 0x004fca00078e00ff */
[----:B---3--:R-:W-:Y:S01]  /*11830*/  @P1 SHF.R.U32.HI R4, RZ, R5, R6 ;  /* 0x00000005ff041219 */ /* 0x008fe20000011606 */
[----:B------:R-:W-:Y:S02]  /*11840*/  VIADD R5, R2, 0x5f ;  /* 0x0000005f02057836 */ /* 0x000fe40000000000 */
[----:B------:R-:W-:Y:S01]  /*11850*/  VIADD R6, R0, 0x5f ;  /* 0x0000005f00067836 */ /* 0x000fe20000000000 */
[----:B------:R-:W-:Y:S01]  /*11860*/  IADD3 R2, R4, R0, -R9 ;  /* 0x0000000004027210 */ /* 0x000fe20007ffe809 */
[----:B------:R-:W-:-:S04]  /*11870*/  IMAD.HI R5, R5, 0x2aaaaaab, RZ ;  /* 0x2aaaaaab05057827 */ /* 0x000fc800078e02ff */
[----:B------:R-:W-:Y:S01]  /*11880*/  IMAD.HI R6, R6, 0x2aaaaaab, RZ ;  /* 0x2aaaaaab06067827 */ /* 0x000fe200078e02ff */
[----:B------:R-:W-:-:S04]  /*11890*/  SHF.R.U32.HI R0, RZ, 0x1f, R5 ;  /* 0x0000001fff007819 */ /* 0x000fc80000011605 */
[----:B------:R-:W-:Y:S02]  /*118a0*/  SHF.R.U32.HI R4, RZ, 0x1f, R6 ;  /* 0x0000001fff047819 */ /* 0x000fe40000011606 */
[----:B------:R-:W-:Y:S02]  /*118b0*/  LEA.HI.SX32 R0, R5, R0, 0x1c ;  /* 0x0000000005007211 */ /* 0x000fe400078fe2ff */
[----:B------:R-:W-:-:S04]  /*118c0*/  LEA.HI.SX32 R4, R6, R4, 0x1c ;  /* 0x0000000406047211 */ /* 0x000fc800078fe2ff */
[----:B------:R-:W-:Y:S01]  /*118d0*/  VIMNMX R7, R4, R0, PT ;  /* 0x0000000004077248 */ /* 0x000fe20003fe0100 */
[----:B------:R-:W-:-:S04]  /*118e0*/  VIADD R0, R2, -UR4 ;  /* 0x8000000402007c36 */ /* 0x000fc80008000000 */
        /* <DEDUP_REMOVED lines=12> */
.L_x_4924:
[----:B------:R-:W-:-:S13]  /*119b0*/  ISETP.NE.AND P0, PT, R3, 0x1, PT ;  /* 0x000000010300780c */ /* 0x000fda0003f05270 */
[----:B------:R-:W3:Y:S02]  /*119c0*/  @P0 LDC.64 R4, c[0x0][0x9e8] ;  /* 0x00027a00ff040b82 */ /* 0x000ee40000000a00 */
[----:B---3--:R-:W-:-:S05]  /*119d0*/  @P0 IMAD.HI.U32 R4, R2, R4, RZ ;  /* 0x0000000402040227 */ /* 0x008fca00078e00ff */
[----:B------:R-:W-:-:S07]  /*119e0*/  @P0 SHF.R.U32.HI R2, RZ, R5, R4 ;  /* 0x00000005ff020219 */ /* 0x000fce0000011604 */
.L_x_4925:
[----:B------:R-:W-:Y:S05]  /*119f0*/  BSYNC B0 ;  /* 0x0000000000007941 */ /* 0x000fea0003800000 */
.L_x_4923:
[----:B------:R-:W-:-:S05]  /*11a00*/  IMAD R2, R2, R3, RZ ;  /* 0x0000000302027224 */ /* 0x000fca00078e02ff */
[----:B------:R-:W-:-:S07]  /*11a10*/  VIMNMX R0, R0, R2, !PT ;  /* 0x0000000200007248 */ /* 0x000fce0007fe0100 */
.L_x_4922:
[----:B------:R-:W-:Y:S01]  /*11a20*/  IMAD.HI R0, R0, 0x2aaaaaab, RZ ;  /* 0x2aaaaaab00007827 */ /* 0x000fe200078e02ff */
[----:B------:R-:W-:Y:S04]  /*11a30*/  BSSY B7, `(.L_x_4926) ;  /* 0x000046f000077945 */ /* 0x000fe80003800000 */
[----:B------:R-:W-:-:S04]  /*11a40*/  SHF.R.U32.HI R2, RZ, 0x1f, R0 ;  /* 0x0000001fff027819 */ /* 0x000fc80000011600 */
[----:B------:R-:W-:-:S04]  /*11a50*/  LEA.HI.SX32 R2, R0, R2, 0x1c ;  /* 0x0000000200027211 */ /* 0x000fc800078fe2ff */
        /* <DEDUP_REMOVED lines=15> */
[----:B----4-:R-:W3:Y:S01]  /*11b50*/  @P0 ATOMG.E.ADD.STRONG.GPU PT, R3, desc[UR6][R2.64], R5 ;  /* 0x00000005020309a8 */ /* 0x010ee200081ee1c6 */
[----:B------:R-:W4:Y:S02]  /*11b60*/  S2R R4, SR_LTMASK ;  /* 0x0000000000047919 */ /* 0x000f240000003900 */
[----:B----4-:R-:W-:-:S04]  /*11b70*/  LOP3.LUT R4, R4, UR4, RZ, 0xc0, !PT ;  /* 0x0000000404047c12 */ /* 0x010fc8000f8ec0ff */
[----:B--2---:R-:W2:Y:S01]  /*11b80*/  POPC R7, R4 ;  /* 0x0000000400077309 */ /* 0x004ea20000000000 */
[----:B---3--:R-:W2:Y:S02]  /*11b90*/  SHFL.IDX PT, R0, R3, R0, 0x1f ;  /* 0x00001f0003007589 */ /* 0x008ea400000e0000 */
[----:B--2---:R-:W-:Y:S01]  /*11ba0*/  IADD3 R16, R0, UR38, R7 ;  /* 0x0000002600107c10 */ /* 0x004fe2000fffe007 */
[----:B------:R-:W-:Y:S06]  /*11bb0*/  BRA `(.L_x_4928) ;  /* 0x0000004400587947 */ /* 0x000fec0003800000 */
.L_x_4927:
        /* <DEDUP_REMOVED lines=17> */
[----:B------:R-:W-:Y:S02]  /*11cd0*/  IMAD.MOV.U32 R12, RZ, RZ, 0x1 ;  /* 0x00000001ff0c7424 */ /* 0x000fe400078e00ff */
[----:B------:R-:W-:-:S07]  /*11ce0*/  IMAD.MOV.U32 R13, RZ, RZ, RZ ;  /* 0x000000ffff0d7224 */ /* 0x000fce00078e00ff */
[----:B------:R-:W-:-:S07]  /*11cf0*/  LEPC R20, `(.L_x_4930) ;  /* 0x000000001014794e */ /* 0x000fce0000000000 */
[----:B01-3--:R-:W-:Y:S05]  /*11d00*/  CALL.ABS.NOINC R2 ;  /* 0x0000000002007343 */ /* 0x00bfea0003c00000 */
.L_x_4930:
[----:B------:R-:W-:Y:S05]  /*11d10*/  BSYNC B6 ;  /* 0x0000000000067941 */ /* 0x000fea0003800000 */
.L_x_4929:
        /* <DEDUP_REMOVED lines=16> */
[----:B------:R-:W-:Y:S02]  /*11e20*/  IMAD.MOV.U32 R12, RZ, RZ, 0x1 ;  /* 0x00000001ff0c7424 */ /* 0x000fe400078e00ff */
[----:B---3--:R-:W-:-:S07]  /*11e30*/  IMAD.MOV.U32 R13, RZ, RZ, RZ ;  /* 0x000000ffff0d7224 */ /* 0x008fce00078e00ff */
[----:B------:R-:W-:-:S07]  /*11e40*/  LEPC R20, `(.L_x_4933) ;  /* 0x000000001014794e */ /* 0x000fce0000000000 */
[----:B01--4-:R-:W-:Y:S05]  /*11e50*/  CALL.ABS.NOINC R2 ;  /* 0x0000000002007343 */ /* 0x013fea0003c00000 */
.L_x_4933:
        /* <DEDUP_REMOVED lines=15> */
.L_x_4932:
[----:B------:R-:W-:Y:S05]  /*11f50*/  BSYNC B6 ;  /* 0x0000000000067941 */ /* 0x000fea0003800000 */
.L_x_4931:
[----:B------:R-:W-:Y:S01]  /*11f60*/  ULDC.64 UR4, c[0x0][0x9f8] ;  /* 0x00027e0000047ab9 */ /* 0x000fe20000000a00 */
[----:B------:R-:W3:Y:S01]  /*11f70*/  LDL R17, [R1+0x28] ;  /* 0x0000280001117983 */ /* 0x000ee20000100800 */
[----:B------:R-:W-:Y:S01]  /*11f80*/  ISETP.NE.U32.AND P0, PT, RZ, UR4, PT ;  /* 0x00000004ff007c0c */ /* 0x000fe2000bf05070 */
[----:B--2---:R-:W-:Y:S01]  /*11f90*/  IMAD.MOV.U32 R7, RZ, RZ, R19 ;  /* 0x000000ffff077224 */ /* 0x004fe200078e0013 */
[----:B------:R-:W-:Y:S02]  /*11fa0*/  ULDC.64 UR6, c[0x0][0x208] ;  /* 0x0000820000067ab9 */ /* 0x000fe40000000a00 */
[----:B------:R-:W-:Y:S01]  /*11fb0*/  ISETP.NE.AND.EX P0, PT, RZ, UR5, PT, P0 ;  /* 0x00000005ff007c0c */ /* 0x000fe2000bf05300 */
[----:B------:R-:W-:-:S12]  /*11fc0*/  ULDC.64 UR4, c[0x0][0xa08] ;  /* 0x0002820000047ab9 */ /* 0x000fd80000000a00 */
[----:B------:R-:W2:Y:S02]  /*11fd0*/  @P0 LDC.64 R2, c[0x0][0x9f8] ;  /* 0x00027e00ff020b82 */ /* 0x000ea40000000a00 */
[----:B--2---:R-:W-:-:S05]  /*11fe0*/  @P0 IMAD.WIDE R2, R19, 0x4, R2 ;  /* 0x0000000413020825 */ /* 0x004fca00078e0202 */
[----:B------:R2:W4:Y:S02]  /*11ff0*/  @P0 LDG.E R7, desc[UR6][R2.64] ;  /* 0x0000000602070981 */ /* 0x000524000c1e1900 */
[----:B--2---:R-:W2:Y:S02]  /*12000*/  LDC.64 R2, c[0x0][0x418] ;  /* 0x00010600ff027b82 */ /* 0x004ea40000000a00 */
[----:B--2---:R-:W-:Y:S01]  /*12010*/  LOP3.LUT P0, RZ, R2, UR4, RZ, 0xfc, !PT ;  /* 0x0000000402ff7c12 */ /* 0x004fe2000f80fcff */
        /* <DEDUP_REMOVED lines=12> */
.L_x_5044:
        /* <DEDUP_REMOVED lines=11> */
.L_x_5047:
[----:B------:R-:W-:Y:S05]  /*12190*/  @!P6 BRA `(.L_x_4935) ;  /* 0x00000004003ce947 */ /* 0x000fea0003800000 */
[----:B------:R-:W-:-:S04]  /*121a0*/  ISETP.NE.U32.AND P0, PT, R2, RZ, PT ;  /* 0x000000ff0200720c */ /* 0x000fc80003f05070 */
[----:B------:R-:W-:-:S13]  /*121b0*/  ISETP.NE.AND.EX P0, PT, R3, RZ, PT, P0 ;  /* 0x000000ff0300720c */ /* 0x000fda0003f05300 */
[----:B------:R-:W-:Y:S05]  /*121c0*/  @!P0 BRA `(.L_x_4937) ;  /* 0x0000000000548947 */ /* 0x000fea0003800000 */
[----:B------:R-:W3:Y:S01]  /*121d0*/  LDC R6, c[0x0][0x43c] ;  /* 0x00010f00ff067b82 */ /* 0x000ee20000000800 */
[----:B01----:R-:W-:Y:S01]  /*121e0*/  IMAD.MOV.U32 R9, RZ, RZ, R0 ;  /* 0x000000ffff097224 */ /* 0x003fe200078e0000 */
[----:B------:R-:W-:Y:S01]  /*121f0*/  ULDC.64 UR4, c[0x0][0x428] ;  /* 0x00010a0000047ab9 */ /* 0x000fe20000000a00 */
[----:B------:R-:W-:Y:S02]  /*12200*/  ULDC.64 UR6, c[0x0][0x208] ;  /* 0x0000820000067ab9 */ /* 0x000fe40000000a00 */
[----:B----4-:R-:W-:Y:S01]  /*12210*/  IMAD.MOV.U32 R0, RZ, RZ, R9 ;  /* 0x000000ffff007224 */ /* 0x010fe200078e0009 */
[----:B---3--:R-:W-:-:S13]  /*12220*/  ISETP.NE.AND P0, PT, R6, 0x1, PT ;  /* 0x000000010600780c */ /* 0x008fda0003f05270 */
[----:B------:R-:W0:Y:S02]  /*12230*/  @P0 LDC.64 R4, c[0x0][0x440] ;  /* 0x00011000ff040b82 */ /* 0x000e240000000a00 */
        /* <DEDUP_REMOVED lines=14> */
.L_x_4937:
[----:B--2---:R-:W2:Y:S04]  /*12320*/  LDL R7, [R1] ;  /* 0x0000000001077983 */ /* 0x004ea80000100800 */
[----:B----4-:R-:W2:Y:S04]  /*12330*/  LDL R0, [R1+0x4] ;  /* 0x0000040001007983 */ /* 0x010ea80000100800 */
[----:B---3--:R-:W3:Y:S01]  /*12340*/  LDL R2, [R1+0x10] ;  /* 0x0000100001027983 */ /* 0x008ee20000100800 */
[----:B--2---:R-:W-:Y:S01]  /*12350*/  IMAD R0, R0, 0x8, R7 ;  /* 0x0000000800007824 */ /* 0x004fe200078e0207 */
[----:B---3--:R-:W-:-:S04]  /*12360*/  SHF.L.U32 R2, R2, 0x1f, RZ ;  /* 0x0000001f02027819 */ /* 0x008fc800000006ff */
[----:B------:R-:W2:Y:S02]  /*12370*/  SYNCS.PHASECHK.TRANS64.TRYWAIT P0, [R0+URZ+0x30840], R2 ;  /* 0x03084002000075a7 */ /* 0x000ea4000800017f */
[----:B--2---:R-:W-:Y:S05]  /*12380*/  @!P0 BRA `(.L_x_4938) ;  /* 0x0000005000b48947 */ /* 0x004fea0003800000 */
.L_x_5048:
        /* <DEDUP_REMOVED lines=11> */
.L_x_4939:
[----:B------:R-:W3:Y:S04]  /*12440*/  LDL R6, [R1] ;  /* 0x0000000001067983 */ /* 0x000ee80000100800 */
[----:B------:R-:W3:Y:S04]  /*12450*/  LDL R5, [R1+0x4] ;  /* 0x0000040001057983 */ /* 0x000ee80000100800 */
[----:B------:R-:W4:Y:S04]  /*12460*/  LDL R4, [R1+0x8] ;  /* 0x0000080001047983 */ /* 0x000f280000100800 */
[----:B------:R-:W4:Y:S04]  /*12470*/  LDL R3, [R1+0x14] ;  /* 0x0000140001037983 */ /* 0x000f280000100800 */
[----:B--2---:R-:W2:Y:S01]  /*12480*/  LDL.LU R2, [R1+0x24] ;  /* 0x0000240001027983 */ /* 0x004ea20000300800 */
[----:B------:R-:W-:Y:S01]  /*12490*/  R2UR UR9, R0 ;  /* 0x00000000000972ca */ /* 0x000fe200000e0000 */
[----:B------:R-:W-:Y:S01]  /*124a0*/  UIADD3 UR4, UP0, UR36, 0x370, URZ ;  /* 0x0000037024047890 */ /* 0x000fe2000ff1e03f */
[----:B------:R-:W-:Y:S01]  /*124b0*/  R2UR UR12, R18 ;  /* 0x00000000120c72ca */ /* 0x000fe200000e0000 */
[----:B------:R-:W-:Y:S01]  /*124c0*/  UMOV UR10, URZ ;  /* 0x0000003f000a7c82 */ /* 0x000fe20008000000 */
[----:B-----5:R-:W-:Y:S01]  /*124d0*/  R2UR UR13, R17 ;  /* 0x00000000110d72ca */ /* 0x020fe200000e0000 */
[----:B------:R-:W-:Y:S01]  /*124e0*/  UMOV UR6, 0x0 ;  /* 0x0000000000067882 */ /* 0x000fe20000000000 */
[----:B------:R-:W-:Y:S01]  /*124f0*/  PLOP3.LUT P0, PT, PT, PT, PT, 0x80, 0x0 ;  /* 0x000000000000781c */ /* 0x000fe20003f0f070 */
[----:B------:R-:W-:Y:S01]  /*12500*/  UMOV UR7, 0x14f00000 ;  /* 0x14f0000000077882 */ /* 0x000fe20000000000 */
[----:B------:R-:W-:-:S05]  /*12510*/  UMOV UR16, 0x40 ;  /* 0x0000004000107882 */ /* 0x000fca0000000000 */
[----:B------:R-:W-:Y:S01]  /*12520*/  UIADD3 UR9, UR9, 0x30830, URZ ;  /* 0x0003083009097890 */ /* 0x000fe2000fffe03f */
[----:B---3--:R-:W-:Y:S01]  /*12530*/  IMAD R0, R5, 0x9000, R6 ;  /* 0x0000900005007824 */ /* 0x008fe200078e0206 */
[----:B----4-:R-:W-:-:S04]  /*12540*/  R2UR UR11, R4 ;  /* 0x00000000040b72ca */ /* 0x010fc800000e0000 */
[----:B------:R-:W-:Y:S02]  /*12550*/  R2UR UR8, R0 ;  /* 0x00000000000872ca */ /* 0x000fe400000e0000 */
[----:B------:R-:W-:Y:S02]  /*12560*/  R2UR UR5, R3 ;  /* 0x00000000030572ca */ /* 0x000fe400000e0000 */
[----:B--2---:R-:W-:-:S04]  /*12570*/  LOP3.LUT R2, R2, 0xfffffffe, RZ, 0xc0, !PT ;  /* 0xfffffffe02027812 */ /* 0x004fc800078ec0ff */
[----:B------:R-:W-:-:S05]  /*12580*/  @P0 LOP3.LUT R2, R2, 0x1, RZ, 0xfc, !PT ;  /* 0x0000000102020812 */ /* 0x000fca00078efcff */
[----:B------:R-:W-:Y:S02]  /*12590*/  UIADD3 UR14, UR8, 0x1e400, URZ ;  /* 0x0001e400080e7890 */ /* 0x000fe4000fffe03f */
[----:B------:R-:W-:Y:S01]  /*125a0*/  UIMAD UR11, UR11, 0x60, UR5 ;  /* 0x000000600b0b78a4 */ /* 0x000fe2000f8e0205 */
[----:B------:R3:W-:Y:S01]  /*125b0*/  STL [R1+0x24], R2 ;  /* 0x0000240201007387 */ /* 0x0007e20000100800 */
[----:B------:R-:W-:Y:S02]  /*125c0*/  UIADD3.X UR5, URZ, UR37, URZ, UP0, !UPT ;  /* 0x000000253f057290 */ /* 0x000fe400087fe43f */
[----:B------:R-:W-:Y:S02]  /*125d0*/  UIADD3 UR15, UR8, 0x21400, URZ ;  /* 0x00021400080f7890 */ /* 0x000fe4000fffe03f */
[----:B------:R-:W-:-:S03]  /*125e0*/  UIADD3 UR17, UR8, 0x24400, URZ ;  /* 0x0002440008117890 */ /* 0x000fc6000fffe03f */
[----:B------:R-:W-:Y:S01]  /*125f0*/  UMOV UR8, UR14 ;  /* 0x0000000e00087c82 */ /* 0x000fe20008000000 */
[----:B------:R-:W-:Y:S01]  /*12600*/  UMOV UR14, 0x80 ;  /* 0x00000080000e7882 */ /* 0x000fe20000000000 */
[----:B------:R2:W-:Y:S02]  /*12610*/  UTMALDG.4D [UR8], [UR4], desc[UR6] ;  /* 0x00000608040075b4 */ /* 0x0005e40008019000 */
[----:B--2---:R-:W-:Y:S01]  /*12620*/  UMOV UR8, UR15 ;  /* 0x0000000f00087c82 */ /* 0x004fe20008000000 */
[----:B------:R-:W-:Y:S02]  /*12630*/  UMOV UR10, UR16 ;  /* 0x00000010000a7c82 */ /* 0x000fe40008000000 */
[----:B------:R2:W-:Y:S02]  /*12640*/  UTMALDG.4D [UR8], [UR4], desc[UR6] ;  /* 0x00000608040075b4 */ /* 0x0005e40008019000 */
[----:B--2---:R-:W-:Y:S01]  /*12650*/  UMOV UR8, UR17 ;  /* 0x0000001100087c82 */ /* 0x004fe20008000000 */
[----:B------:R-:W-:-:S02]  /*12660*/  UMOV UR10, UR14 ;  /* 0x0000000e000a7c82 */ /* 0x000fc40008000000 */
[----:B------:R3:W-:Y:S02]  /*12670*/  UTMALDG.4D [UR8], [UR4], desc[UR6] ;  /* 0x00000608040075b4 */ /* 0x0007e40008019000 */
[----:B---3--:R-:W-:Y:S01]  /*12680*/  NOP ;  /* 0x0000000000007918 */ /* 0x008fe20000000000 */
.L_x_4935:
[----:B----4-:R-:W3:Y:S04]  /*12690*/  LDL R0, [R1] ;  /* 0x0000000001007983 */ /* 0x010ee80000100800 */
[----:B------:R-:W4:Y:S01]  /*126a0*/  LDL.LU R3, [R1+0x34] ;  /* 0x0000340001037983 */ /* 0x000f220000300800 */
[----:B------:R-:W-:Y:S05]  /*126b0*/  WARPSYNC.ALL ;  /* 0x0000000000007948 */ /* 0x000fea0003800000 */
[----:B------:R-:W-:Y:S01]  /*126c0*/  ULDC.64 UR4, c[0x0][0x298] ;  /* 0x0000a60000047ab9 */ /* 0x000fe20000000a00 */
[----:B------:R-:W-:Y:S01]  /*126d0*/  BSSY B6, `(.L_x_4940) ;  /* 0x000001c000067945 */ /* 0x000fe20003800000 */
[----:B------:R-:W-:Y:S01]  /*126e0*/  BAR.SYNC.DEFER_BLOCKING 0x8, 0x180 ;  /* 0x0206000000007b1d */ /* 0x000fe20000010000 */
[----:B---3--:R-:W-:Y:S01]  /*126f0*/  VIADD R0, R0, 0x12400 ;  /* 0x0001240000007836 */ /* 0x008fe20000000000 */
[----:B----4-:R-:W-:Y:S01]  /*12700*/  SHF.R.S32.HI R2, RZ, 0x1f, R3 ;  /* 0x0000001fff027819 */ /* 0x010fe20000011403 */
[----:B------:R-:W-:-:S03]  /*12710*/  IMAD.WIDE.U32 R4, R3, UR4, RZ ;  /* 0x0000000403047c25 */ /* 0x000fc6000f8e00ff */
[----:B------:R-:W-:Y:S01]  /*12720*/  LOP3.LUT P0, RZ, R0, 0x3ff, RZ, 0xc0, !PT ;  /* 0x000003ff00ff7812 */ /* 0x000fe2000780c0ff */
[----:B------:R-:W-:Y:S01]  /*12730*/  IMAD R2, R2, UR4, RZ ;  /* 0x0000000402027c24 */ /* 0x000fe2000f8e02ff */
[----:B------:R3:W-:Y:S03]  /*12740*/  STL.64 [R1+0x40], R4 ;  /* 0x0000400401007387 */ /* 0x0007e60000100a00 */
[----:B------:R-:W-:-:S04]  /*12750*/  IMAD R2, R3, UR5, R2 ;  /* 0x0000000503027c24 */ /* 0x000fc8000f8e0202 */
[----:B------:R-:W-:-:S05]  /*12760*/  IMAD.IADD R0, R5, 0x1, R2 ;  /* 0x0000000105007824 */ /* 0x000fca00078e0202 */
[----:B------:R3:W-:Y:S01]  /*12770*/  STL [R1+0x34], R0 ;  /* 0x0000340001007387 */ /* 0x0007e20000100800 */
[----:B------:R-:W-:Y:S05]  /*12780*/  @!P0 BRA `(.L_x_4941) ;  /* 0x0000000000408947 */ /* 0x000fea0003800000 */
[----:B------:R-:W-:Y:S01]  /*12790*/  MOV R2, 0x0 ;  /* 0x0000000000027802 */ /* 0x000fe20000000f00 */
[----:B------:R-:W-:Y:S01]  /*127a0*/  ULDC.64 UR6, c[0x4][0x1b8] ;  /* 0x01006e0000067ab9 */ /* 0x000fe20000000a00 */
[----:B------:R-:W-:Y:S01]  /*127b0*/  ULDC.64 UR8, c[0x4][0x1c0] ;  /* 0x0100700000087ab9 */ /* 0x000fe20000000a00 */
[----:B------:R-:W-:Y:S01]  /*127c0*/  ULDC.64 UR4, c[0x4][0xe8] ;  /* 0x01003a0000047ab9 */ /* 0x000fe20000000a00 */
[----:B---3--:R-:W-:Y:S02]  /*127d0*/  IMAD.U32 R4, RZ, RZ, UR6 ;  /* 0x00000006ff047e24 */ /* 0x008fe4000f8e00ff */
        /* <DEDUP_REMOVED lines=11> */
.L_x_4941:
[----:B------:R-:W-:Y:S05]  /*12890*/  BSYNC B6 ;  /* 0x0000000000067941 */ /* 0x000fea0003800000 */
.L_x_4940:
[----:B---3--:R-:W3:Y:S01]  /*128a0*/  LDL.LU R0, [R1+0x34] ;  /* 0x0000340001007983 */ /* 0x008ee20000300800 */
[----:B--2---:R-:W2:Y:S01]  /*128b0*/  LDC R7, c[0x0][0x448] ;  /* 0x00011200ff077b82 */ /* 0x004ea20000000800 */
[----:B------:R-:W-:Y:S01]  /*128c0*/  ULDC.64 UR4, c[0x0][0x2d8] ;  /* 0x0000b60000047ab9 */ /* 0x000fe20000000a00 */
[----:B------:R-:W-:Y:S01]  /*128d0*/  ULDC.64 UR6, c[0x0][0x280] ;  /* 0x0000a00000067ab9 */ /* 0x000fe20000000a00 */
[----:B------:R-:W3:Y:S04]  /*128e0*/  LDL.LU.64 R2, [R1+0x40] ;  /* 0x0000400001027983 */ /* 0x000ee80000300a00 */
[----:B01----:R-:W4:Y:S01]  /*128f0*/  LDL R9, [R1+0x2c] ;  /* 0x00002c0001097983 */ /* 0x003f220000100800 */
[----:B------:R-:W0:Y:S01]  /*12900*/  S2R R5, SR_TID.X ;  /* 0x0000000000057919 */ /* 0x000e220000002100 */
[----:B------:R-:W1:Y:S01]  /*12910*/  S2R R6, SR_TID.X ;  /* 0x0000000000067919 */ /* 0x000e620000002100 */
[----:B------:R-:W1:Y:S01]  /*12920*/  S2R R10, SR_TID.X ;  /* 0x00000000000a7919 */ /* 0x000e620000002100 */
[----:B0-----:R-:W-:-:S04]  /*12930*/  LOP3.LUT R5, R5, 0x7f, RZ, 0xc0, !PT ;  /* 0x0000007f05057812 */ /* 0x001fc800078ec0ff */
[----:B------:R-:W-:Y:S01]  /*12940*/  SHF.R.U32.HI R5, RZ, 0x3, R5 ;  /* 0x00000003ff057819 */ /* 0x000fe20000011605 */
[----:B-1----:R-:W-:-:S05]  /*12950*/  IMAD.SHL.U32 R8, R6, 0x10, RZ ;  /* 0x0000001006087824 */ /* 0x002fca00078e00ff */
[----:B------:R-:W-:Y:S01]  /*12960*/  LOP3.LUT R8, R5, 0x70, R8, 0xf8, !PT ;  /* 0x0000007005087812 */ /* 0x000fe200078ef808 */
[----:B------:R-:W-:-:S05]  /*12970*/  IMAD.SHL.U32 R10, R10, 0x8, RZ ;  /* 0x000000080a0a7824 */ /* 0x000fca00078e00ff */
[----:B------:R-:W-:-:S04]  /*12980*/  LOP3.LUT R10, R10, 0x38, RZ, 0xc0, !PT ;  /* 0x000000380a0a7812 */ /* 0x000fc800078ec0ff */
[C---:B------:R-:W-:Y:S02]  /*12990*/  LOP3.LUT R11, R10.reuse, 0x40, RZ, 0xfc, !PT ;  /* 0x000000400a0b7812 */ /* 0x040fe400078efcff */
[----:B------:R-:W-:Y:S01]  /*129a0*/  LOP3.LUT R10, R10, 0x80, RZ, 0xfc, !PT ;  /* 0x000000800a0a7812 */ /* 0x000fe200078efcff */
[----:B---3--:R-:W-:Y:S01]  /*129b0*/  IMAD.MOV.U32 R3, RZ, RZ, R0 ;  /* 0x000000ffff037224 */ /* 0x008fe200078e0000 */
        /* <DEDUP_REMOVED lines=12> */
[----:B--2---:R-:W-:Y:S01]  /*12a80*/  ISETP.NE.AND P0, PT, R7, 0x1, PT ;  /* 0x000000010700780c */ /* 0x004fe20003f05270 */
[----:B------:R-:W-:-:S12]  /*12a90*/  IMAD R4, R4, UR4, RZ ;  /* 0x0000000404047c24 */ /* 0x000fd8000f8e02ff */
[----:B------:R-:W0:Y:S08]  /*12aa0*/  @P0 LDC R5, c[0x0][0x44c] ;  /* 0x00011300ff050b82 */ /* 0x000e300000000800 */
[----:B------:R-:W1:Y:S01]  /*12ab0*/  @P0 LDC R6, c[0x0][0x450] ;  /* 0x00011400ff060b82 */ /* 0x000e620000000800 */
[----:B------:R-:W-:-:S04]  /*12ac0*/  IMAD.WIDE.U32 R2, R0, UR4, R2 ;  /* 0x0000000400027c25 */ /* 0x000fc8000f8e0002 */
[----:B------:R-:W-:Y:S01]  /*12ad0*/  IMAD R0, R0, UR5, R4 ;  /* 0x0000000500007c24 */ /* 0x000fe2000f8e0204 */
[----:B------:R-:W-:-:S03]  /*12ae0*/  ULDC.64 UR4, c[0x0][0x2d0] ;  /* 0x0000b40000047ab9 */ /* 0x000fc60000000a00 */
[----:B------:R-:W-:Y:S02]  /*12af0*/  IMAD.IADD R3, R3, 0x1, R0 ;  /* 0x0000000103037824 */ /* 0x000fe400078e0200 */
[----:B----4-:R-:W-:-:S04]  /*12b00*/  IMAD.IADD R0, R8, 0x1, R9 ;  /* 0x0000000108007824 */ /* 0x010fc800078e0209 */
        /* <DEDUP_REMOVED lines=15> */
[----:B------:R-:W-:Y:S02]  /*12c00*/  ISETP.GE.AND P0, PT, R10, UR4, PT ;  /* 0x000000040a007c0c */ /* 0x000fe4000bf06270 */
[----:B------:R0:W5:Y:S01]  /*12c10*/  LDL R10, [R1+0x1c] ;  /* 0x00001c00010a7983 */ /* 0x0001620000100800 */
[----:B------:R-:W1:Y:S01]  /*12c20*/  S2R R5, SR_TID.X ;  /* 0x0000000000057919 */ /* 0x000e620000002100 */
[----:B------:R-:W-:Y:S01]  /*12c30*/  IMAD R0, R0, UR5, R4 ;  /* 0x0000000500007c24 */ /* 0x000fe2000f8e0204 */
[----:B------:R-:W-:-:S03]  /*12c40*/  LEA R4, P3, R2, UR6, 0x1 ;  /* 0x0000000602047c11 */ /* 0x000fc6000f8608ff */
[----:B------:R-:W-:Y:S01]  /*12c50*/  IMAD.IADD R0, R3, 0x1, R0 ;  /* 0x0000000103007824 */ /* 0x000fe200078e0200 */
[----:B------:R-:W-:-:S04]  /*12c60*/  ISETP.GE.AND P1, PT, R11, UR4, PT ;  /* 0x000000040b007c0c */ /* 0x000fc8000bf26270 */
[----:B------:R-:W-:Y:S01]  /*12c70*/  LEA.HI.X R3, R2, UR7, R0, 0x1, P3 ;  /* 0x0000000702037c11 */ /* 0x000fe200098f0c00 */
[----:B-1----:R-:W-:-:S05]  /*12c80*/  IMAD.SHL.U32 R8, R5, 0x8, RZ ;  /* 0x0000000805087824 */ /* 0x002fca00078e00ff */
[----:B------:R-:W-:-:S04]  /*12c90*/  LOP3.LUT R8, R8, 0x38, RZ, 0xc0, !PT ;  /* 0x0000003808087812 */ /* 0x000fc800078ec0ff */
[----:B------:R-:W-:Y:S01]  /*12ca0*/  ISETP.GE.AND P2, PT, R8, UR4, PT ;  /* 0x0000000408007c0c */ /* 0x000fe2000bf46270 */
[----:B------:R-:W-:-:S03]  /*12cb0*/  UMOV UR4, 0xffffffff ;  /* 0xffffffff00047882 */ /* 0x000fc60000000000 */
[----:B0-----:R-:W-:Y:S09]  /*12cc0*/  BRA.DIV UR4, `(.L_x_4942) ;  /* 0x0000004a04787947 */ /* 0x001ff2000b800000 */
[----:B------:R-:W0:Y:S01]  /*12cd0*/  S2R R5, SR_TID.X ;  /* 0x0000000000057919 */ /* 0x000e220000002100 */
[----:B------:R-:W2:Y:S01]  /*12ce0*/  LDL.LU R8, [R1+0x2c] ;  /* 0x00002c0001087983 */ /* 0x000ea20000300800 */
[----:B0-----:R-:W-:-:S04]  /*12cf0*/  LOP3.LUT R5, R5, 0x7f, RZ, 0xc0, !PT ;  /* 0x0000007f05057812 */ /* 0x001fc800078ec0ff */
[----:B------:R-:W-:Y:S02]  /*12d00*/  SHF.R.U32.HI R6, RZ, 0x3, R5 ;  /* 0x00000003ff067819 */ /* 0x000fe40000011605 */
[----:B------:R-:W3:Y:S04]  /*12d10*/  LDL.LU R5, [R1+0x30] ;  /* 0x0000300001057983 */ /* 0x000ee80000300800 */
[----:B------:R-:W-:Y:S01]  /*12d20*/  SHFL.IDX PT, R9, R3, 0x1, 0x181f ;  /* 0x00381f0003097f89 */ /* 0x000fe200000e0000 */
[----:B------:R-:W-:Y:S01]  /*12d30*/  ULDC.64 UR4, c[0x0][0x208] ;  /* 0x0000820000047ab9 */ /* 0x000fe20000000a00 */
[----:B--2---:R-:W-:Y:S02]  /*12d40*/  IMAD.IADD R0, R6, 0x1, R8 ;  /* 0x0000000106007824 */ /* 0x004fe400078e0208 */
[----:B------:R-:W0:Y:S01]  /*12d50*/  S2R R6, SR_TID.X ;  /* 0x0000000000067919 */ /* 0x000e220000002100 */
[----:B---3--:R-:W-:-:S02]  /*12d60*/  IMAD R2, R5, R7, RZ ;  /* 0x0000000705027224 */ /* 0x008fc400078e02ff */
[----:B------:R-:W1:Y:S01]  /*12d70*/  SHFL.IDX PT, R7, R4, RZ, 0x181f ;  /* 0x00181fff04077589 */ /* 0x000e6200000e0000 */
[----:B0-----:R-:W-:-:S03]  /*12d80*/  IMAD.SHL.U32 R11, R6, 0x8, RZ ;  /* 0x00000008060b7824 */ /* 0x001fc600078e00ff */
[----:B------:R-:W0:Y:S01]  /*12d90*/  SHFL.IDX PT, R6, R3, RZ, 0x181f ;  /* 0x00181fff03067589 */ /* 0x000e2200000e0000 */
[C---:B------:R-:W-:Y:S01]  /*12da0*/  VIADD R5, R0.reuse, 0x10 ;  /* 0x0000001000057836 */ /* 0x040fe20000000000 */
[----:B------:R-:W-:-:S04]  /*12db0*/  ISETP.GE.AND P4, PT, R0, R2, PT ;  /* 0x000000020000720c */ /* 0x000fc80003f86270 */
[----:B------:R-:W-:Y:S02]  /*12dc0*/  ISETP.GE.AND P3, PT, R5, R2, PT ;  /* 0x000000020500720c */ /* 0x000fe40003f66270 */
[----:B------:R-:W2:Y:S01]  /*12dd0*/  SHFL.IDX PT, R5, R4, 0x1, 0x181f ;  /* 0x00381f0004057f89 */ /* 0x000ea200000e0000 */
[----:B------:R-:W-:-:S06]  /*12de0*/  LOP3.LUT R11, R11, 0x38, RZ, 0xc0, !PT ;  /* 0x000000380b0b7812 */ /* 0x000fcc00078ec0ff */
[----:B-1----:R-:W-:-:S05]  /*12df0*/  @!P4 LEA R7, P5, R11, R7, 0x1 ;  /* 0x000000070b07c211 */ /* 0x002fca00078a08ff */
[----:B0-----:R-:W-:-:S05]  /*12e00*/  @!P4 IMAD.X R6, RZ, RZ, R6, P5 ;  /* 0x000000ffff06c224 */ /* 0x001fca00028e0606 */
[----:B------:R-:W-:-:S04]  /*12e10*/  @!P4 LOP3.LUT R7, R7, R6, RZ, 0x3c, !PT ;  /* 0x000000060707c212 */ /* 0x000fc800078e3cff */
[----:B------:R-:W-:Y:S02]  /*12e20*/  @!P4 LOP3.LUT R6, R7, R6, RZ, 0x3c, !PT ;  /* 0x000000060706c212 */ /* 0x000fe400078e3cff */
[----:B--2---:R-:W-:Y:S02]  /*12e30*/  @!P3 LEA R8, P5, R11, R5, 0x1 ;  /* 0x000000050b08b211 */ /* 0x004fe400078a08ff */
[----:B------:R-:W-:-:S03]  /*12e40*/  @!P4 LOP3.LUT R7, R7, R6, RZ, 0x3c, !PT ;  /* 0x000000060707c212 */ /* 0x000fc600078e3cff */
[----:B------:R-:W-:Y:S02]  /*12e50*/  @!P3 IMAD.X R5, RZ, RZ, R9, P5 ;  /* 0x000000ffff05b224 */ /* 0x000fe400028e0609 */
[----:B-----5:R-:W-:Y:S04]  /*12e60*/  @!P4 LDGSTS.E.BYPASS.LTC128B.128 [R10+0x12400], desc[UR4][R6.64], !P2 ;  /* 0x12400000060acfae */ /* 0x020fe8000d101d44 */
[----:B------:R-:W-:Y:S04]  /*12e70*/  @!P4 LDGSTS.E.BYPASS.LTC128B.128 [R10+0x16400], desc[UR4][R6.64+0x80], !P1 ;  /* 0x16400080060acfae */ /* 0x000fe8000c901d44 */
[----:B------:R0:W-:Y:S02]  /*12e80*/  @!P4 LDGSTS.E.BYPASS.LTC128B.128 [R10+0x1a400], desc[UR4][R6.64+0x100], !P0 ;  /* 0x1a400100060acfae */ /* 0x0001e4000c101d44 */
[----:B0-----:R-:W-:-:S02]  /*12e90*/  @!P3 IMAD.MOV.U32 R6, RZ, RZ, R8 ;  /* 0x000000ffff06b224 */ /* 0x001fc400078e0008 */
[----:B------:R-:W-:Y:S02]  /*12ea0*/  @!P3 IMAD.MOV.U32 R7, RZ, RZ, R5 ;  /* 0x000000ffff07b224 */ /* 0x000fe400078e0005 */
[----:B------:R-:W-:-:S03]  /*12eb0*/  VIADD R5, R0, 0x20 ;  /* 0x0000002000057836 */ /* 0x000fc60000000000 */
[----:B------:R-:W-:Y:S04]  /*12ec0*/  @!P3 LDGSTS.E.BYPASS.LTC128B.128 [R10+0x12c00], desc[UR4][R6.64], !P2 ;  /* 0x12c00000060abfae */ /* 0x000fe8000d101d44 */
[----:B------:R-:W-:Y:S04]  /*12ed0*/  @!P3 LDGSTS.E.BYPASS.LTC128B.128 [R10+0x16c00], desc[UR4][R6.64+0x80], !P1 ;  /* 0x16c00080060abfae */ /* 0x000fe8000c901d44 */
[----:B------:R0:W-:Y:S01]  /*12ee0*/  @!P3 LDGSTS.E.BYPASS.LTC128B.128 [R10+0x1ac00], desc[UR4][R6.64+0x100], !P0 ;  /* 0x1ac00100060abfae */ /* 0x0001e2000c101d44 */
[----:B------:R-:W-:-:S03]  /*12ef0*/  ISETP.GE.AND P3, PT, R5, R2, PT ;  /* 0x000000020500720c */ /* 0x000fc60003f66270 */
[----:B------:R-:W1:Y:S04]  /*12f00*/  SHFL.IDX PT, R5, R4, 0x2, 0x181f ;  /* 0x00581f0004057f89 */ /* 0x000e6800000e0000 */
[----:B------:R-:W0:Y:S06]  /*12f10*/  SHFL.IDX PT, R8, R3, 0x2, 0x181f ;  /* 0x00581f0003087f89 */ /* 0x000e2c00000e0000 */
        /* <DEDUP_REMOVED lines=43> */
[----:B-1----:R-:W1:Y:S01]  /*131d0*/  SHFL.IDX PT, R6, R3, 0x6, 0x181f ;  /* 0x00d81f0003067f89 */ /* 0x002e6200000e0000 */
[----:B0-----:R-:W-:-:S03]  /*131e0*/  @!P4 LEA R5, P3, R11, R5, 0x1 ;  /* 0x000000050b05c211 */ /* 0x001fc600078608ff */
[----:B------:R-:W0:Y:S04]  /*131f0*/  SHFL.IDX PT, R3, R3, 0x7, 0x181f ;  /* 0x00f81f0003037f89 */ /* 0x000e2800000e0000 */
[----:B------:R-:W2:Y:S01]  /*13200*/  SHFL.IDX PT, R4, R4, 0x7, 0x181f ;  /* 0x00f81f0004047f89 */ /* 0x000ea200000e0000 */
[----:B-1----:R-:W-:-:S04]  /*13210*/  @!P4 IMAD.X R6, RZ, RZ, R6, P3 ;  /* 0x000000ffff06c224 */ /* 0x002fc800018e0606 */
[----:B------:R-:W-:Y:S02]  /*13220*/  @!P4 IMAD.MOV.U32 R7, RZ, RZ, R6 ;  /* 0x000000ffff07c224 */ /* 0x000fe400078e0006 */
[----:B------:R-:W-:-:S05]  /*13230*/  @!P4 IMAD.MOV.U32 R6, RZ, RZ, R5 ;  /* 0x000000ffff06c224 */ /* 0x000fca00078e0005 */
[----:B------:R1:W-:Y:S04]  /*13240*/  @!P4 LDGSTS.E.BYPASS.LTC128B.128 [R10+0x15400], desc[UR4][R6.64], !P2 ;  /* 0x15400000060acfae */ /* 0x0003e8000d101d44 */
[----:B------:R1:W-:Y:S04]  /*13250*/  @!P4 LDGSTS.E.BYPASS.LTC128B.128 [R10+0x19400], desc[UR4][R6.64+0x80], !P1 ;  /* 0x19400080060acfae */ /* 0x0003e8000c901d44 */
[----:B0-2---:R1:W-:Y:S02]  /*13260*/  @!P4 LDGSTS.E.BYPASS.LTC128B.128 [R10+0x1d400], desc[UR4][R6.64+0x100], !P0 ;  /* 0x1d400100060acfae */ /* 0x0053e4000c101d44 */
.L_x_5065:
[----:B------:R-:W-:Y:S01]  /*13270*/  VIADD R0, R0, 0x70 ;  /* 0x0000007000007836 */ /* 0x000fe20000000000 */
[----:B------:R-:W-:Y:S04]  /*13280*/  BSSY B0, `(.L_x_4943) ;  /* 0x000000f000007945 */ /* 0x000fe80003800000 */
[----:B------:R-:W-:-:S13]  /*13290*/  ISETP.GE.AND P3, PT, R0, R2, PT ;  /* 0x000000020000720c */ /* 0x000fda0003f66270 */
[----:B------:R-:W-:Y:S05]  /*132a0*/  @P3 BRA `(.L_x_4944) ;  /* 0x0000000000303947 */ /* 0x000fea0003800000 */
[----:B------:R-:W0:Y:S01]  /*132b0*/  S2R R5, SR_TID.X ;  /* 0x0000000000057919 */ /* 0x000e220000002100 */
[----:B------:R-:W-:Y:S01]  /*132c0*/  ULDC.64 UR4, c[0x0][0x208] ;  /* 0x0000820000047ab9 */ /* 0x000fe20000000a00 */
[----:B0-----:R-:W-:-:S05]  /*132d0*/  IMAD.SHL.U32 R5, R5, 0x8, RZ ;  /* 0x0000000805057824 */ /* 0x001fca00078e00ff */
        /* <DEDUP_REMOVED lines=9> */
.L_x_4944:
[----:B------:R-:W-:Y:S05]  /*13370*/  BSYNC B0 ;  /* 0x0000000000007941 */ /* 0x000fea0003800000 */
.L_x_4943:
[----:B01----:R-:W2:Y:S01]  /*13380*/  LDL R10, [R1] ;  /* 0x00000000010a7983 */ /* 0x003ea20000100800 */
[----:B------:R-:W-:Y:S01]  /*13390*/  PLOP3.LUT P0, PT, PT, PT, PT, 0x80, 0x0 ;  /* 0x000000000000781c */ /* 0x000fe20003f0f070 */
[----:B------:R-:W-:Y:S01]  /*133a0*/  NOP ;  /* 0x0000000000007918 */ /* 0x000fe20000000000 */
[----:B--2---:R-:W-:-:S11]  /*133b0*/  VIADD R10, R10, 0x30800 ;  /* 0x000308000a0a7836 */ /* 0x004fd60000000000 */
.L_x_4945:
        /* <DEDUP_REMOVED lines=19> */
.L_x_5066:
[----:B------:R-:W-:Y:S05]  /*134f0*/  BSYNC B0 ;  /* 0x0000000000007941 */ /* 0x000fea0003800000 */
.L_x_4946:
        /* <DEDUP_REMOVED lines=50> */
.L_x_4954:
[----:B------:R-:W2:Y:S01]  /*13820*/  LDL R2, [R1] ;  /* 0x0000000001027983 */ /* 0x000ea20000100800 */
[----:B------:R-:W-:Y:S01]  /*13830*/  BSSY B3, `(.L_x_4955) ;  /* 0x0000005000037945 */ /* 0x000fe20003800000 */
[----:B--2---:R-:W-:Y:S01]  /*13840*/  IMAD R3, R7, 0x8, R2 ;  /* 0x0000000807037824 */ /* 0x004fe200078e0202 */
[----:B------:R-:W-:-:S04]  /*13850*/  SHF.L.U32 R2, R9, 0x1f, RZ ;  /* 0x0000001f09027819 */ /* 0x000fc800000006ff */
[----:B------:R-:W1:Y:S02]  /*13860*/  SYNCS.PHASECHK.TRANS64.TRYWAIT P0, [R3+URZ+0x30840], R2 ;  /* 0x03084002030075a7 */ /* 0x000e64000800017f */
[----:B-1----:R-:W-:Y:S05]  /*13870*/  @!P0 BRA `(.L_x_4956) ;  /* 0x00000048009c8947 */ /* 0x002fea0003800000 */
.L_x_5067:
[----:B------:R-:W-:Y:S05]  /*13880*/  BSYNC B3 ;  /* 0x0000000000037941 */ /* 0x000fea0003800000 */
.L_x_4955:
        /* <DEDUP_REMOVED lines=12> */
.L_x_4958:
[----:B------:R-:W-:Y:S05]  /*13950*/  BSYNC B3 ;  /* 0x0000000000037941 */ /* 0x000fea0003800000 */
.L_x_4957:
        /* <DEDUP_REMOVED lines=13> */
.L_x_4959:
        /* <DEDUP_REMOVED lines=16> */
.L_x_4960:
        /* <DEDUP_REMOVED lines=16> */
.L_x_4961:
        /* <DEDUP_REMOVED lines=17> */
.L_x_5068:
[----:B------:R-:W-:Y:S05]  /*13d40*/  BSYNC B3 ;  /* 0x0000000000037941 */ /* 0x000fea0003800000 */
.L_x_4962:
        /* <DEDUP_REMOVED lines=14> */
.L_x_4965:
[----:B------:R-:W-:Y:S05]  /*13e30*/  BSYNC B3 ;  /* 0x0000000000037941 */ /* 0x000fea0003800000 */
.L_x_4964:
        /* <DEDUP_REMOVED lines=15> */
.L_x_4966:
        /* <DEDUP_REMOVED lines=15> */
.L_x_4967:
        /* <DEDUP_REMOVED lines=15> */
.L_x_4968:
        /* <DEDUP_REMOVED lines=12> */
.L_x_4953:
[----:B------:R-:W-:Y:S05]  /*141d0*/  BSYNC B1 ;  /* 0x0000000000017941 */ /* 0x000fea0003800000 */
.L_x_4952:
[----:B0-----:R-:W2:Y:S04]  /*141e0*/  LDL R0, [R1+0x28] ;  /* 0x0000280001007983 */ /* 0x001ea80000100800 */
[----:B------:R0:W-:Y:S04]  /*141f0*/  STL [R1+0x4], R7 ;  /* 0x0000040701007387 */ /* 0x0001e80000100800 */
[----:B------:R0:W-:Y:S02]  /*14200*/  STL [R1+0x10], R9 ;  /* 0x0000100901007387 */ /* 0x0001e40000100800 */
[----:B0-2---:R-:W-:-:S07]  /*14210*/  VIADD R0, R0, 0xfffffffd ;  /* 0xfffffffd00007836 */ /* 0x005fce0000000000 */
.L_x_4951:
[----:B------:R-:W-:Y:S05]  /*14220*/  BSYNC B2 ;  /* 0x0000000000027941 */ /* 0x000fea0003800000 */
.L_x_4950:
[----:B------:R-:W2:Y:S01]  /*14230*/  LDL.LU R2, [R1+0x28] ;  /* 0x0000280001027983 */ /* 0x000ea20000300800 */
[----:B------:R-:W-:Y:S01]  /*14240*/  VIADD R8, R8, 0xfffffffe ;  /* 0xfffffffe08087836 */ /* 0x000fe20000000000 */
[----:B--2---:R-:W-:-:S04]  /*14250*/  LOP3.LUT R2, RZ, R2, RZ, 0x33, !PT ;  /* 0x00000002ff027212 */ /* 0x004fc800078e33ff */
[----:B------:R-:W-:-:S13]  /*14260*/  ISETP.NE.AND P0, PT, R8, R2, PT ;  /* 0x000000020800720c */ /* 0x000fda0003f05270 */
[----:B------:R-:W-:Y:S05]  /*14270*/  @!P0 BRA `(.L_x_4949) ;  /* 0x0000001400f88947 */ /* 0x000fea0003800000 */
[----:B------:R-:W-:-:S07]  /*14280*/  IMAD.MOV.U32 R9, RZ, RZ, R17 ;  /* 0x000000ffff097224 */ /* 0x000fce00078e0011 */
.L_x_5003:
        /* <DEDUP_REMOVED lines=37> */
.L_x_4971:
[----:B------:R-:W2:Y:S01]  /*144e0*/  LDL R2, [R1] ;  /* 0x0000000001027983 */ /* 0x000ea20000100800 */
[----:B------:R-:W-:Y:S01]  /*144f0*/  BSSY B2, `(.L_x_4972) ;  /* 0x0000005000027945 */ /* 0x000fe20003800000 */
[----:B--2---:R-:W-:Y:S01]  /*14500*/  IMAD R3, R4, 0x8, R2 ;  /* 0x0000000804037824 */ /* 0x004fe200078e0202 */
[----:B------:R-:W-:-:S04]  /*14510*/  SHF.L.U32 R2, R5, 0x1f, RZ ;  /* 0x0000001f05027819 */ /* 0x000fc800000006ff */
[----:B------:R-:W1:Y:S02]  /*14520*/  SYNCS.PHASECHK.TRANS64.TRYWAIT P0, [R3+URZ+0x30840], R2 ;  /* 0x03084002030075a7 */ /* 0x000e64000800017f */
[----:B-1----:R-:W-:Y:S05]  /*14530*/  @!P0 BRA `(.L_x_4973) ;  /* 0x0000003c00948947 */ /* 0x002fea0003800000 */
.L_x_5069:
[----:B------:R-:W-:Y:S05]  /*14540*/  BSYNC B2 ;  /* 0x0000000000027941 */ /* 0x000fea0003800000 */
.L_x_4972:
        /* <DEDUP_REMOVED lines=12> */
.L_x_4975:
[----:B------:R-:W-:Y:S05]  /*14610*/  BSYNC B2 ;  /* 0x0000000000027941 */ /* 0x000fea0003800000 */
.L_x_4974:
        /* <DEDUP_REMOVED lines=13> */
.L_x_4976:
        /* <DEDUP_REMOVED lines=16> */
.L_x_4977:
        /* <DEDUP_REMOVED lines=16> */
.L_x_4978:
        /* <DEDUP_REMOVED lines=17> */
.L_x_5070:
[----:B------:R-:W-:Y:S05]  /*14a00*/  BSYNC B2 ;  /* 0x0000000000027941 */ /* 0x000fea0003800000 */
.L_x_4979:
        /* <DEDUP_REMOVED lines=11> */
.L_x_4982:
[----:B------:R-:W-:Y:S05]  /*14ac0*/  BSYNC B2 ;  /* 0x0000000000027941 */ /* 0x000fea0003800000 */
.L_x_4981:
        /* <DEDUP_REMOVED lines=14> */
.L_x_4983:
        /* <DEDUP_REMOVED lines=15> */
.L_x_4984:
        /* <DEDUP_REMOVED lines=15> */
.L_x_4985:
        /* <DEDUP_REMOVED lines=12> */
.L_x_4970:
[----:B------:R-:W-:Y:S05]  /*14e50*/  BSYNC B1 ;  /* 0x0000000000017941 */ /* 0x000fea0003800000 */
.L_x_4969:
        /* <DEDUP_REMOVED lines=37> */
.L_x_4988:
[----:B------:R-:W3:Y:S01]  /*150b0*/  LDL R2, [R1] ;  /* 0x0000000001027983 */ /* 0x000ee20000100800 */
[----:B------:R-:W-:Y:S01]  /*150c0*/  SHF.L.U32 R3, R11, 0x1f, RZ ;  /* 0x0000001f0b037819 */ /* 0x000fe200000006ff */
[----:B------:R-:W-:Y:S01]  /*150d0*/  BSSY B2, `(.L_x_4989) ;  /* 0x0000004000027945 */ /* 0x000fe20003800000 */
[----:B---3--:R-:W-:-:S04]  /*150e0*/  IMAD R2, R12, 0x8, R2 ;  /* 0x000000080c027824 */ /* 0x008fc800078e0202 */
[----:B------:R-:W3:Y:S02]  /*150f0*/  SYNCS.PHASECHK.TRANS64.TRYWAIT P0, [R2+URZ+0x30840], R3 ;  /* 0x03084003020075a7 */ /* 0x000ee4000800017f */
[----:B---3--:R-:W-:Y:S05]  /*15100*/  @!P0 BRA `(.L_x_4990) ;  /* 0x0000003000c88947 */ /* 0x008fea0003800000 */
.L_x_5071:
[----:B------:R-:W-:Y:S05]  /*15110*/  BSYNC B2 ;  /* 0x0000000000027941 */ /* 0x000fea0003800000 */
.L_x_4989:
        /* <DEDUP_REMOVED lines=12> */
.L_x_4992:
[----:B------:R-:W-:Y:S05]  /*151e0*/  BSYNC B2 ;  /* 0x0000000000027941 */ /* 0x000fea0003800000 */
.L_x_4991:
        /* <DEDUP_REMOVED lines=15> */
.L_x_4993:
        /* <DEDUP_REMOVED lines=16> */
.L_x_4994:
        /* <DEDUP_REMOVED lines=16> */
.L_x_4995:
        /* <DEDUP_REMOVED lines=15> */
.L_x_5072:
[----:B------:R-:W-:Y:S05]  /*155d0*/  BSYNC B2 ;  /* 0x0000000000027941 */ /* 0x000fea0003800000 */
.L_x_4996:
        /* <DEDUP_REMOVED lines=11> */
.L_x_4999:
[----:B------:R-:W-:Y:S05]  /*15690*/  BSYNC B2 ;  /* 0x0000000000027941 */ /* 0x000fea0003800000 */
.L_x_4998:
        /* <DEDUP_REMOVED lines=13> */
.L_x_5000:
        /* <DEDUP_REMOVED lines=15> */
.L_x_5001:
        /* <DEDUP_REMOVED lines=15> */
.L_x_5002:
        /* <DEDUP_REMOVED lines=12> */
.L_x_4987:
[----:B------:R-:W-:Y:S05]  /*15a10*/  BSYNC B1 ;  /* 0x0000000000017941 */ /* 0x000fea0003800000 */
.L_x_4986:
[----:B------:R-:W3:Y:S01]  /*15a20*/  LDL R2, [R1+0x20] ;  /* 0x0000200001027983 */ /* 0x000ee20000100800 */
[----:B------:R-:W-:Y:S01]  /*15a30*/  VIADD R0, R0, 0xfffffffe ;  /* 0xfffffffe00007836 */ /* 0x000fe20000000000 */
[----:B---3--:R-:W-:-:S13]  /*15a40*/  ISETP.GT.AND P0, PT, R6, R2, PT ;  /* 0x000000020600720c */ /* 0x008fda0003f04270 */
[----:B------:R-:W-:Y:S05]  /*15a50*/  @P0 BRA `(.L_x_5003) ;  /* 0xffffffe8000c0947 */ /* 0x000fea000383ffff */
.L_x_4949:
[----:B------:R-:W-:Y:S05]  /*15a60*/  BSYNC B0 ;  /* 0x0000000000007941 */ /* 0x000fea0003800000 */
.L_x_4948:
        /* <DEDUP_REMOVED lines=18> */
.L_x_5005:
[----:B------:R-:W-:Y:S05]  /*15b90*/  BSYNC B0 ;  /* 0x0000000000007941 */ /* 0x000fea0003800000 */
.L_x_5004:
        /* <DEDUP_REMOVED lines=13> */
.L_x_5073:
[----:B------:R-:W-:Y:S05]  /*15c70*/  BSYNC B1 ;  /* 0x0000000000017941 */ /* 0x000fea0003800000 */
.L_x_5008:
        /* <DEDUP_REMOVED lines=9> */
.L_x_5011:
[----:B------:R-:W-:Y:S05]  /*15d10*/  BSYNC B1 ;  /* 0x0000000000017941 */ /* 0x000fea0003800000 */
.L_x_5010:
        /* <DEDUP_REMOVED lines=14> */
.L_x_5012:
        /* <DEDUP_REMOVED lines=15> */
.L_x_5013:
        /* <DEDUP_REMOVED lines=15> */
.L_x_5014:
        /* <DEDUP_REMOVED lines=10> */
.L_x_5007:
[----:B------:R-:W-:Y:S05]  /*16080*/  BSYNC B0 ;  /* 0x0000000000007941 */ /* 0x000fea0003800000 */
.L_x_5006:
        /* <DEDUP_REMOVED lines=9> */
.L_x_4928:
[----:B------:R-:W-:Y:S05]  /*16120*/  BSYNC B7 ;  /* 0x0000000000077941 */ /* 0x000fea0003800000 */
.L_x_4926:
        /* <DEDUP_REMOVED lines=9> */
[----:B------:R3:W4:Y:S04]  /*161c0*/  LDS.128 R16, [R0+0x308d0] ;  /* 0x0308d00000107984 */ /* 0x0007280000000c00 */
[----:B------:R3:W-:Y:S01]  /*161d0*/  STL [R1], R0 ;  /* 0x0000000001007387 */ /* 0x0007e20000100800 */
[----:B------:R-:W-:Y:S06]  /*161e0*/  BAR.ARV 0x4, 0x180 ;  /* 0x0106000000007b1d */ /* 0x000fec0000002000 */
[----:B------:R-:W-:Y:S05]  /*161f0*/  BRA `(.L_x_5016) ;  /* 0x0000000800e47947 */ /* 0x000fea0003800000 */
.L_x_5015:
        /* <DEDUP_REMOVED lines=37> */
.L_x_5083:
[----:B------:R-:W-:Y:S02]  /*16450*/  ULDC UR4, c[0x0][0xc38] ;  /* 0x00030e0000047ab9 */ /* 0x000fe40000000800 */
[----:B------:R-:W-:-:S04]  /*16460*/  IMAD.U32 R4, RZ, RZ, UR4 ;  /* 0x00000004ff047e24 */ /* 0x000fc8000f8e00ff */
[----:B----4-:R-:W-:-:S04]  /*16470*/  IMAD R16, R16, R4, RZ ;  /* 0x0000000410107224 */ /* 0x010fc800078e02ff */
[----:B------:R-:W-:-:S05]  /*16480*/  IMAD.IADD R5, R5, 0x1, R16 ;  /* 0x0000000105057824 */ /* 0x000fca00078e0210 */
[----:B------:R-:W-:-:S13]  /*16490*/  ISETP.GT.AND P6, PT, R5, R0, PT ;  /* 0x000000000500720c */ /* 0x000fda0003fc4270 */
[----:B------:R-:W-:Y:S05]  /*164a0*/  @P6 BRA `(.L_x_5018) ;  /* 0x0000000000a06947 */ /* 0x000fea0003800000 */
.L_x_5023:
[----:B------:R-:W4:Y:S01]  /*164b0*/  LDC R2, c[0x0][0xc3c] ;  /* 0x00030f00ff027b82 */ /* 0x000f220000000800 */
[----:B------:R-:W-:-:S05]  /*164c0*/  VIADD R19, R19, 0x1f ;  /* 0x0000001f13137836 */ /* 0x000fca0000000000 */
[----:B----4-:R-:W-:-:S13]  /*164d0*/  ISETP.GE.AND P6, PT, R19, R2, PT ;  /* 0x000000021300720c */ /* 0x010fda0003fc6270 */
[----:B------:R-:W-:Y:S05]  /*164e0*/  @P6 BRA `(.L_x_5019) ;  /* 0x0000000400dc6947 */ /* 0x000fea0003800000 */
[----:B---3--:R-:W3:Y:S01]  /*164f0*/  S2R R3, SR_TID.X ;  /* 0x0000000000037919 */ /* 0x008ee20000002100 */
[----:B------:R-:W-:Y:S01]  /*16500*/  BSSY B0, `(.L_x_5020) ;  /* 0x000000a000007945 */ /* 0x000fe20003800000 */
[----:B---3--:R-:W-:-:S05]  /*16510*/  LOP3.LUT R3, R3, 0x1f, RZ, 0xc0, !PT ;  /* 0x0000001f03037812 */ /* 0x008fca00078ec0ff */
[----:B------:R-:W-:-:S05]  /*16520*/  IMAD.IADD R4, R19, 0x1, R3 ;  /* 0x0000000113047824 */ /* 0x000fca00078e0203 */
[----:B------:R-:W-:Y:S01]  /*16530*/  ISETP.GE.OR P6, PT, R4, R2, !P0 ;  /* 0x000000020400720c */ /* 0x000fe200047c6670 */
[----:B------:R-:W-:-:S12]  /*16540*/  IMAD.MOV.U32 R2, RZ, RZ, RZ ;  /* 0x000000ffff027224 */ /* 0x000fd800078e00ff */
[----:B------:R-:W-:Y:S05]  /*16550*/  @P6 BRA `(.L_x_5021) ;  /* 0x0000000000106947 */ /* 0x000fea0003800000 */
[----:B------:R-:W3:Y:S01]  /*16560*/  LDC.64 R2, c[0x0][0xc80] ;  /* 0x00032000ff027b82 */ /* 0x000ee20000000a00 */
[----:B------:R-:W-:Y:S01]  /*16570*/  ULDC.64 UR4, c[0x0][0x208] ;  /* 0x0000820000047ab9 */ /* 0x000fe20000000a00 */
[----:B---3--:R-:W-:-:S06]  /*16580*/  IMAD.WIDE R2, R4, 0x4, R2 ;  /* 0x0000000404027825 */ /* 0x008fcc00078e0202 */
[----:B------:R3:W5:Y:S02]  /*16590*/  LDG.E R2, desc[UR4][R2.64] ;  /* 0x0000000402027981 */ /* 0x000764000c1e1900 */
.L_x_5021:
[----:B------:R-:W-:Y:S05]  /*165a0*/  BSYNC B0 ;  /* 0x0000000000007941 */ /* 0x000fea0003800000 */
.L_x_5020:
        /* <DEDUP_REMOVED lines=18> */
.L_x_5091:
[----:B------:R-:W-:Y:S02]  /*166d0*/  ULDC UR4, c[0x0][0xc38] ;  /* 0x00030e0000047ab9 */ /* 0x000fe40000000800 */
[----:B------:R-:W-:-:S04]  /*166e0*/  IMAD.U32 R4, RZ, RZ, UR4 ;  /* 0x00000004ff047e24 */ /* 0x000fc8000f8e00ff */
[----:B----4-:R-:W-:-:S04]  /*166f0*/  IMAD R16, R16, R4, RZ ;  /* 0x0000000410107224 */ /* 0x010fc800078e02ff */
[----:B------:R-:W-:-:S05]  /*16700*/  IMAD.IADD R5, R16, 0x1, R5 ;  /* 0x0000000110057824 */ /* 0x000fca00078e0205 */
[----:B------:R-:W-:-:S13]  /*16710*/  ISETP.GT.AND P6, PT, R5, R0, PT ;  /* 0x000000000500720c */ /* 0x000fda0003fc4270 */
[----:B------:R-:W-:Y:S05]  /*16720*/  @!P6 BRA `(.L_x_5023) ;  /* 0xfffffffc0060e947 */ /* 0x000fea000383ffff */
.L_x_5018:
        /* <DEDUP_REMOVED lines=8> */
.L_x_5095:
[----:B------:R-:W-:Y:S01]  /*167b0*/  ISETP.NE.AND P0, PT, R5, RZ, PT ;  /* 0x000000ff0500720c */ /* 0x000fe20003f05270 */
[----:B------:R-:W-:-:S12]  /*167c0*/  IMAD.MOV.U32 R5, RZ, RZ, RZ ;  /* 0x000000ffff057224 */ /* 0x000fd800078e00ff */
[----:B------:R-:W-:Y:S05]  /*167d0*/  @!P0 BRA `(.L_x_5025) ;  /* 0x0000000000148947 */ /* 0x000fea0003800000 */
[----:B------:R-:W-:Y:S01]  /*167e0*/  UMOV UR4, 0xffffffff ;  /* 0xffffffff00047882 */ /* 0x000fe20000000000 */
[----:B-1----:R-:W-:Y:S02]  /*167f0*/  VIADD R12, R6, 0xffffffff ;  /* 0xffffffff060c7836 */ /* 0x002fe40000000000 */
[----:B------:R-:W-:Y:S05]  /*16800*/  BRA.DIV UR4, `(.L_x_5026) ;  /* 0x00000026048c7947 */ /* 0x000fea000b800000 */
[----:B---3--:R1:W3:Y:S02]  /*16810*/  SHFL.IDX PT, R3, R3, R12, 0x1f ;  /* 0x00001f0c03037589 */ /* 0x0082e400000e0000 */
.L_x_5098:
[----:B---3--:R-:W-:-:S07]  /*16820*/  IMAD.MOV.U32 R5, RZ, RZ, R3 ;  /* 0x000000ffff057224 */ /* 0x008fce00078e0003 */
.L_x_5025:
[----:B---34-:R-:W3:Y:S01]  /*16830*/  LDC.64 R2, c[0x0][0xc90] ;  /* 0x00032400ff027b82 */ /* 0x018ee20000000a00 */
[----:B------:R-:W-:Y:S01]  /*16840*/  IMAD.IADD R19, R6, 0x1, R19 ;  /* 0x0000000106137824 */ /* 0x000fe200078e0213 */
[----:B------:R-:W-:-:S03]  /*16850*/  ULDC.64 UR4, c[0x0][0x208] ;  /* 0x0000820000047ab9 */ /* 0x000fc60000000a00 */
[----:B---3--:R-:W-:-:S05]  /*16860*/  IMAD.WIDE R2, R19, 0x4, R2 ;  /* 0x0000000413027825 */ /* 0x008fca00078e0202 */
[----:B--2---:R-:W0:Y:S01]  /*16870*/  LDG.E R7, desc[UR4][R2.64] ;  /* 0x0000000402077981 */ /* 0x004e22000c1e1900 */
[----:B------:R-:W-:-:S04]  /*16880*/  IMAD R16, R5, R4, R16 ;  /* 0x0000000405107224 */ /* 0x000fc800078e0210 */
[----:B------:R-:W-:Y:S02]  /*16890*/  IMAD.IADD R0, R0, 0x1, -R16 ;  /* 0x0000000100007824 */ /* 0x000fe400078e0a10 */
[----:B0-----:R-:W-:-:S05]  /*168a0*/  IMAD R6, R17, R7, RZ ;  /* 0x0000000711067224 */ /* 0x001fca00078e02ff */
        /* <DEDUP_REMOVED lines=28> */
[----:B------:R-:W-:Y:S01]  /*16a70*/  VIADDMNMX R4, R3, R4, R7, PT ;  /* 0x0000000403047246 */ /* 0x000fe20003800107 */
[----:B------:R-:W-:-:S03]  /*16a80*/  IMAD.IADD R5, R0, 0x1, R5 ;  /* 0x0000000100057824 */ /* 0x000fc600078e0205 */
        /* <DEDUP_REMOVED lines=29> */
.L_x_5019:
[----:B------:R-:W-:Y:S01]  /*16c60*/  UMOV UR4, URZ ;  /* 0x0000003f00047c82 */ /* 0x000fe20008000000 */
[----:B------:R-:W-:Y:S01]  /*16c70*/  UMOV UR5, URZ ;  /* 0x0000003f00057c82 */ /* 0x000fe20008000000 */
[----:B------:R-:W-:Y:S01]  /*16c80*/  ULDC UR6, c[0x0][0xc3c] ;  /* 0x00030f0000067ab9 */ /* 0x000fe20000000800 */
[----:B------:R-:W-:Y:S02]  /*16c90*/  IMAD.MOV.U32 R16, RZ, RZ, R0 ;  /* 0x000000ffff107224 */ /* 0x000fe400078e0000 */
[----:B------:R-:W-:Y:S02]  /*16ca0*/  IMAD.U32 R17, RZ, RZ, UR4 ;  /* 0x00000004ff117e24 */ /* 0x000fe4000f8e00ff */
[----:B------:R-:W-:Y:S02]  /*16cb0*/  IMAD.U32 R18, RZ, RZ, UR5 ;  /* 0x00000005ff127e24 */ /* 0x000fe4000f8e00ff */
[----:B------:R-:W-:-:S07]  /*16cc0*/  IMAD.U32 R19, RZ, RZ, UR6 ;  /* 0x00000006ff137e24 */ /* 0x000fce000f8e00ff */
.L_x_5027:
[----:B------:R4:W5:Y:S01]  /*16cd0*/  LDL R2, [R1] ;  /* 0x0000000001027983 */ /* 0x0009620000100800 */
[----:B------:R-:W0:Y:S01]  /*16ce0*/  S2R R0, SR_TID.X ;  /* 0x0000000000007919 */ /* 0x000e220000002100 */
[----:B------:R-:W-:Y:S05]  /*16cf0*/  WARPSYNC.ALL ;  /* 0x0000000000007948 */ /* 0x000fea0003800000 */
[----:B0-----:R-:W-:Y:S01]  /*16d00*/  LOP3.LUT R0, R0, 0x1f, RZ, 0xc0, !PT ;  /* 0x0000001f00007812 */ /* 0x001fe200078ec0ff */
[----:B------:R-:W-:Y:S03]  /*16d10*/  BAR.SYNC.DEFER_BLOCKING 0x4, 0x180 ;  /* 0x0106000000007b1d */ /* 0x000fe60000010000 */
[----:B------:R-:W-:-:S13]  /*16d20*/  ISETP.NE.AND P0, PT, R0, RZ, PT ;  /* 0x000000ff0000720c */ /* 0x000fda0003f05270 */
[----:B---3--:R-:W5:Y:S01]  /*16d30*/  @!P0 S2R R3, SR_CgaCtaId ;  /* 0x0000000000038919 */ /* 0x008f620000008800 */
[----:B------:R-:W-:-:S04]  /*16d40*/  @!P0 MOV R0, 0x400 ;  /* 0x0000040000008802 */ /* 0x000fc80000000f00 */
[----:B-----5:R-:W-:-:S05]  /*16d50*/  @!P0 LEA R2, R3, R0, 0x18 ;  /* 0x0000000003028211 */ /* 0x020fca00078ec0ff */
[----:B------:R4:W-:Y:S04]  /*16d60*/  @!P0 STS.128 [R2+0x308d0], R16 ;  /* 0x0308d01002008388 */ /* 0x0009e80000000c00 */
[----:B------:R4:W-:Y:S01]  /*16d70*/  @!P0 STL [R1], R2 ;  /* 0x0000000201008387 */ /* 0x0009e20000100800 */
[----:B------:R-:W-:Y:S06]  /*16d80*/  BAR.ARV 0x5, 0x180 ;  /* 0x0146000000007b1d */ /* 0x000fec0000002000 */
.L_x_5016:
[----:B------:R-:W-:Y:S02]  /*16d90*/  ULDC UR4, c[0x0][0xc3c] ;  /* 0x00030f0000047ab9 */ /* 0x000fe40000000800 */
[----:B----4-:R-:W-:-:S13]  /*16da0*/  ISETP.GE.AND P0, PT, R19, UR4, PT ;  /* 0x0000000413007c0c */ /* 0x010fda000bf06270 */
[----:B------:R-:W-:Y:S05]  /*16db0*/  @!P0 BRA `(.L_x_5028) ;  /* 0xffffffa400008947 */ /* 0x000fea000383ffff */
[----:B------:R-:W-:Y:S05]  /*16dc0*/  BSYNC B8 ;  /* 0x0000000000087941 */ /* 0x000fea0003800000 */
.L_x_4914:
[----:B---3--:R-:W3:Y:S01]  /*16dd0*/  LDL.LU R0, [R1+0x38] ;  /* 0x0000380001007983 */ /* 0x008ee20000300800 */
        /* <DEDUP_REMOVED lines=11> */
.L_x_5099:
[----:B------:R-:W-:Y:S05]  /*16e90*/  BSYNC B0 ;  /* 0x0000000000007941 */ /* 0x000fea0003800000 */
.L_x_5029:
[----:B------:R-:W-:-:S03]  /*16ea0*/  UMOV UR4, 0xffffffff ;  /* 0xffffffff00047882 */ /* 0x000fc60000000000 */
[----:B------:R-:W-:Y:S05]  /*16eb0*/  BRA.DIV UR4, `(.L_x_5031) ;  /* 0x00000022041c7947 */ /* 0x000fea000b800000 */
[----:B------:R-:W3:Y:S02]  /*16ec0*/  S2R R2, SR_TID.X ;  /* 0x0000000000027919 */ /* 0x000ee40000002100 */
[----:B---3--:R-:W-:-:S04]  /*16ed0*/  SHF.R.U32.HI R2, RZ, 0x5, R2 ;  /* 0x00000005ff027819 */ /* 0x008fc80000011602 */
[----:B------:R-:W-:-:S05]  /*16ee0*/  LOP3.LUT R2, R2, 0x3, RZ, 0xc0, !PT ;  /* 0x0000000302027812 */ /* 0x000fca00078ec0ff */
[----:B------:R3:W4:Y:S02]  /*16ef0*/  SHFL.IDX PT, R14, R2, RZ, 0x1f ;  /* 0x00001fff020e7589 */ /* 0x00072400000e0000 */
.L_x_5102:
[----:B----4-:R-:W-:Y:S01]  /*16f00*/  ISETP.NE.AND P0, PT, R14, RZ, PT ;  /* 0x000000ff0e00720c */ /* 0x010fe20003f05270 */
[----:B------:R-:W-:-:S12]  /*16f10*/  BSSY B0, `(.L_x_5032) ;  /* 0x0000029000007945 */ /* 0x000fd80003800000 */
[----:B------:R-:W-:Y:S05]  /*16f20*/  @P0 BRA `(.L_x_5033) ;  /* 0x00000000009c0947 */ /* 0x000fea0003800000 */
[----:B------:R-:W-:-:S03]  /*16f30*/  UMOV UR4, 0xffffffff ;  /* 0xffffffff00047882 */ /* 0x000fc60000000000 */
[----:B------:R-:W-:Y:S05]  /*16f40*/  BRA.DIV UR4, `(.L_x_5034) ;  /* 0x00000022042c7947 */ /* 0x000fea000b800000 */
[----:B------:R-:W-:-:S13]  /*16f50*/  ELECT P6, URZ, PT ;  /* 0x00000000003f782f */ /* 0x000fda00038c0000 */
.L_x_5105:
        /* <DEDUP_REMOVED lines=8> */
.L_x_5035:
        /* <DEDUP_REMOVED lines=14> */
.L_x_5106:
[----:B------:R-:W2:Y:S02]  /*170c0*/  SYNCS.PHASECHK.TRANS64.TRYWAIT P0, [R7+URZ], R2 ;  /* 0x00000002070075a7 */ /* 0x000ea4000800017f */
[----:B--2---:R-:W-:Y:S05]  /*170d0*/  @!P0 BRA `(.L_x_5037) ;  /* 0x0000001c00fc8947 */ /* 0x004fea0003800000 */
.L_x_5107:
[----:B------:R-:W-:Y:S05]  /*170e0*/  @!P2 BRA `(.L_x_5038) ;  /* 0x000000000004a947 */ /* 0x000fea0003800000 */
[----:B------:R-:W-:Y:S01]  /*170f0*/  BPT.TRAP 0x1 ;  /* 0x000000040000795c */ /* 0x000fe20000300000 */
.L_x_5038:
[----:B------:R-:W3:Y:S01]  /*17100*/  LDL.LU R4, [R1+0x4] ;  /* 0x0000040001047983 */ /* 0x000ee20000300800 */
[----:B------:R-:W-:-:S04]  /*17110*/  VIADD R0, R0, 0x30860 ;  /* 0x0003086000007836 */ /* 0x000fc80000000000 */
[----:B---3--:R-:W-:-:S04]  /*17120*/  IMAD R4, R4, 0x8, R0 ;  /* 0x0000000804047824 */ /* 0x008fc800078e0200 */
[----:B------:R-:W3:Y:S02]  /*17130*/  SYNCS.PHASECHK.TRANS64.TRYWAIT P0, [R4+URZ], R5 ;  /* 0x00000005040075a7 */ /* 0x000ee4000800017f */
[----:B---3--:R-:W-:Y:S05]  /*17140*/  @!P0 BRA `(.L_x_5039) ;  /* 0x0000001c00f48947 */ /* 0x008fea0003800000 */
.L_x_5108:
[----:B------:R-:W-:-:S07]  /*17150*/  IMAD R3, R3, 0x8, R0 ;  /* 0x0000000803037824 */ /* 0x000fce00078e0200 */
.L_x_5040:
[----:B----4-:R4:W0:Y:S02]  /*17160*/  SYNCS.PHASECHK.TRANS64.TRYWAIT P0, [R3+URZ], R2 ;  /* 0x00000002030075a7 */ /* 0x010824000800017f */
[----:B0-----:R-:W-:Y:S05]  /*17170*/  @!P0 NANOSLEEP.SYNCS 0x989680 ;  /* 0x009896800000895d */ /* 0x001fea0003900000 */
[----:B------:R-:W0:Y:S02]  /*17180*/  @!P0 SYNCS.PHASECHK.TRANS64 P0, [R3+URZ], R2 ;  /* 0x00000002030085a7 */ /* 0x000e24000800007f */
[----:B0-----:R-:W-:Y:S05]  /*17190*/  @!P0 BRA `(.L_x_5040) ;  /* 0xfffffffc00f08947 */ /* 0x001fea000383ffff */
.L_x_5033:
[----:B------:R-:W-:Y:S05]  /*171a0*/  BSYNC B0 ;  /* 0x0000000000007941 */ /* 0x000fea0003800000 */
.L_x_5032:
[----:B------:R-:W-:Y:S05]  /*171b0*/  EXIT ;  /* 0x000000000000794d */ /* 0x000fea0003800000 */
.L_x_4816:
[----:B0-----:R-:W-:-:S04]  /*171c0*/  IMAD.U32 R3, RZ, RZ, UR37 ;  /* 0x00000025ff037e24 */ /* 0x001fc8000f8e00ff */
[----:B------:R0:W1:Y:S03]  /*171d0*/  SYNCS.PHASECHK.TRANS64.TRYWAIT P1, [R3+URZ+0x30800], R0 ;  /* 0x03080000030075a7 */ /* 0x000066000802017f */
[----:B-1----:R-:W-:Y:S05]  /*171e0*/  @!P1 NANOSLEEP.SYNCS 0x989680 ;  /* 0x009896800000995d */ /* 0x002fea0003900000 */
[----:B------:R-:W1:Y:S02]  /*171f0*/  @!P1 SYNCS.PHASECHK.TRANS64 P1, [R3+URZ+0x30800], R0 ;  /* 0x03080000030095a7 */ /* 0x000e64000802007f */
[----:B-1----:R-:W-:Y:S05]  /*17200*/  @!P1 BRA `(.L_x_4816) ;  /* 0xfffffffc00ec9947 */ /* 0x002fea000383ffff */
[----:B------:R-:W-:Y:S05]  /*17210*/  BRA `(.L_x_5041) ;  /* 0xfffffea800c87947 */ /* 0x000fea000383ffff */
.L_x_4820:
[----:B-1----:R1:W3:Y:S02]  /*17220*/  SYNCS.PHASECHK.TRANS64.TRYWAIT P1, [R3+URZ+0x30830], R0 ;  /* 0x03083000030075a7 */ /* 0x0022e4000802017f */
[----:B---3--:R-:W-:Y:S05]  /*17230*/  @!P1 NANOSLEEP.SYNCS 0x989680 ;  /* 0x009896800000995d */ /* 0x008fea0003900000 */
[----:B------:R-:W3:Y:S02]  /*17240*/  @!P1 SYNCS.PHASECHK.TRANS64 P1, [R3+URZ+0x30830], R0 ;  /* 0x03083000030095a7 */ /* 0x000ee4000802007f */
[----:B---3--:R-:W-:Y:S05]  /*17250*/  @!P1 BRA `(.L_x_4820) ;  /* 0xfffffffc00f09947 */ /* 0x008fea000383ffff */
[----:B------:R-:W-:Y:S05]  /*17260*/  BRA `(.L_x_4819) ;  /* 0xfffffea800fc7947 */ /* 0x000fea000383ffff */
.L_x_4836:
[----:B-1----:R-:W-:-:S04]  /*17270*/  IMAD.U32 R11, RZ, RZ, UR6 ;  /* 0x00000006ff0b7e24 */ /* 0x002fc8000f8e00ff */
[----:B------:R1:W2:Y:S03]  /*17280*/  SYNCS.PHASECHK.TRANS64.TRYWAIT P1, [R11+URZ+0x30830], R0 ;  /* 0x030830000b0075a7 */ /* 0x0002a6000802017f */
[----:B--2---:R-:W-:Y:S05]  /*17290*/  @!P1 NANOSLEEP.SYNCS 0x989680 ;  /* 0x009896800000995d */ /* 0x004fea0003900000 */
[----:B------:R-:W2:Y:S02]  /*172a0*/  @!P1 SYNCS.PHASECHK.TRANS64 P1, [R11+URZ+0x30830], R0 ;  /* 0x030830000b0095a7 */ /* 0x000ea4000802007f */
[----:B--2---:R-:W-:Y:S05]  /*172b0*/  @!P1 BRA `(.L_x_4836) ;  /* 0xfffffffc00ec9947 */ /* 0x004fea000383ffff */
[----:B------:R-:W-:Y:S05]  /*172c0*/  BRA `(.L_x_4835) ;  /* 0xfffffed800107947 */ /* 0x000fea000383ffff */
.L_x_4840:
[----:B-1----:R-:W-:-:S04]  /*172d0*/  IMAD.U32 R3, RZ, RZ, UR5 ;  /* 0x00000005ff037e24 */ /* 0x002fc8000f8e00ff */
[----:B------:R1:W2:Y:S03]  /*172e0*/  SYNCS.PHASECHK.TRANS64.TRYWAIT P1, [R3+URZ+0x30850], R0 ;  /* 0x03085000030075a7 */ /* 0x0002a6000802017f */
[----:B--2---:R-:W-:Y:S05]  /*172f0*/  @!P1 NANOSLEEP.SYNCS 0x989680 ;  /* 0x009896800000995d */ /* 0x004fea0003900000 */
[----:B------:R-:W2:Y:S02]  /*17300*/  @!P1 SYNCS.PHASECHK.TRANS64 P1, [R3+URZ+0x30850], R0 ;  /* 0x03085000030095a7 */ /* 0x000ea4000802007f */
[----:B--2---:R-:W-:Y:S05]  /*17310*/  @!P1 BRA `(.L_x_4840) ;  /* 0xfffffffc00ec9947 */ /* 0x004fea000383ffff */
[----:B------:R-:W-:Y:S05]  /*17320*/  BRA `(.L_x_4839) ;  /* 0xfffffee000a87947 */ /* 0x000fea000383ffff */
.L_x_4857:
[----:B-1----:R-:W-:-:S04]  /*17330*/  IMAD.U32 R5, RZ, RZ, UR5 ;  /* 0x00000005ff057e24 */ /* 0x002fc8000f8e00ff */
[----:B------:R1:W2:Y:S03]  /*17340*/  SYNCS.PHASECHK.TRANS64.TRYWAIT P1, [R5+URZ+0x30830], R0 ;  /* 0x03083000050075a7 */ /* 0x0002a6000802017f */
[----:B--2---:R-:W-:Y:S05]  /*17350*/  @!P1 NANOSLEEP.SYNCS 0x989680 ;  /* 0x009896800000995d */ /* 0x004fea0003900000 */
[----:B------:R-:W2:Y:S02]  /*17360*/  @!P1 SYNCS.PHASECHK.TRANS64 P1, [R5+URZ+0x30830], R0 ;  /* 0x03083000050095a7 */ /* 0x000ea4000802007f */
[----:B--2---:R-:W-:Y:S05]  /*17370*/  @!P1 BRA `(.L_x_4857) ;  /* 0xfffffffc00ec9947 */ /* 0x004fea000383ffff */
[----:B------:R-:W-:Y:S05]  /*17380*/  BRA `(.L_x_4856) ;  /* 0xffffff0800787947 */ /* 0x000fea000383ffff */
.L_x_4861:
[----:B-1----:R-:W-:-:S04]  /*17390*/  IMAD.U32 R3, RZ, RZ, UR5 ;  /* 0x00000005ff037e24 */ /* 0x002fc8000f8e00ff */
[----:B------:R1:W2:Y:S03]  /*173a0*/  SYNCS.PHASECHK.TRANS64.TRYWAIT P1, [R3+URZ+0x30850], R0 ;  /* 0x03085000030075a7 */ /* 0x0002a6000802017f */
[----:B--2---:R-:W-:Y:S05]  /*173b0*/  @!P1 NANOSLEEP.SYNCS 0x989680 ;  /* 0x009896800000995d */ /* 0x004fea0003900000 */
[----:B------:R-:W2:Y:S02]  /*173c0*/  @!P1 SYNCS.PHASECHK.TRANS64 P1, [R3+URZ+0x30850], R0 ;  /* 0x03085000030095a7 */ /* 0x000ea4000802007f */
[----:B--2---:R-:W-:Y:S05]  /*173d0*/  @!P1 BRA `(.L_x_4861) ;  /* 0xfffffffc00ec9947 */ /* 0x004fea000383ffff */
[----:B------:R-:W-:Y:S05]  /*173e0*/  BRA `(.L_x_4860) ;  /* 0xffffff1400107947 */ /* 0x000fea000383ffff */
.L_x_4867:
[----:B-1----:R-:W-:-:S04]  /*173f0*/  IMAD.U32 R5, RZ, RZ, UR5 ;  /* 0x00000005ff057e24 */ /* 0x002fc8000f8e00ff */
[----:B------:R1:W2:Y:S03]  /*17400*/  SYNCS.PHASECHK.TRANS64.TRYWAIT P1, [R5+URZ+0x30830], R0 ;  /* 0x03083000050075a7 */ /* 0x0002a6000802017f */
[----:B--2---:R-:W-:Y:S05]  /*17410*/  @!P1 NANOSLEEP.SYNCS 0x989680 ;  /* 0x009896800000995d */ /* 0x004fea0003900000 */
[----:B------:R-:W2:Y:S02]  /*17420*/  @!P1 SYNCS.PHASECHK.TRANS64 P1, [R5+URZ+0x30830], R0 ;  /* 0x03083000050095a7 */ /* 0x000ea4000802007f */
[----:B--2---:R-:W-:Y:S05]  /*17430*/  @!P1 BRA `(.L_x_4867) ;  /* 0xfffffffc00ec9947 */ /* 0x004fea000383ffff */
[----:B------:R-:W-:Y:S05]  /*17440*/  BRA `(.L_x_4866) ;  /* 0xffffff2400d47947 */ /* 0x000fea000383ffff */
.L_x_4871:
[----:B-1----:R-:W-:-:S04]  /*17450*/  IMAD.U32 R3, RZ, RZ, UR5 ;  /* 0x00000005ff037e24 */ /* 0x002fc8000f8e00ff */
[----:B------:R1:W2:Y:S03]  /*17460*/  SYNCS.PHASECHK.TRANS64.TRYWAIT P1, [R3+URZ+0x30850], R0 ;  /* 0x03085000030075a7 */ /* 0x0002a6000802017f */
[----:B--2---:R-:W-:Y:S05]  /*17470*/  @!P1 NANOSLEEP.SYNCS 0x989680 ;  /* 0x009896800000995d */ /* 0x004fea0003900000 */
[----:B------:R-:W2:Y:S02]  /*17480*/  @!P1 SYNCS.PHASECHK.TRANS64 P1, [R3+URZ+0x30850], R0 ;  /* 0x03085000030095a7 */ /* 0x000ea4000802007f */
[----:B--2---:R-:W-:Y:S05]  /*17490*/  @!P1 BRA `(.L_x_4871) ;  /* 0xfffffffc00ec9947 */ /* 0x004fea000383ffff */
[----:B------:R-:W-:Y:S05]  /*174a0*/  BRA `(.L_x_4870) ;  /* 0xffffff30006c7947 */ /* 0x000fea000383ffff */
.L_x_4884:
[----:B-1----:R-:W-:-:S04]  /*174b0*/  IMAD.U32 R3, RZ, RZ, UR5 ;  /* 0x00000005ff037e24 */ /* 0x002fc8000f8e00ff */
[----:B------:R1:W2:Y:S03]  /*174c0*/  SYNCS.PHASECHK.TRANS64.TRYWAIT P0, [R3+URZ+0x30850], R2 ;  /* 0x03085002030075a7 */ /* 0x0002a6000800017f */
[----:B--2---:R-:W-:Y:S05]  /*174d0*/  @!P0 NANOSLEEP.SYNCS 0x989680 ;  /* 0x009896800000895d */ /* 0x004fea0003900000 */
[----:B------:R-:W2:Y:S02]  /*174e0*/  @!P0 SYNCS.PHASECHK.TRANS64 P0, [R3+URZ+0x30850], R2 ;  /* 0x03085002030085a7 */ /* 0x000ea4000800007f */
[----:B--2---:R-:W-:Y:S05]  /*174f0*/  @!P0 BRA `(.L_x_4884) ;  /* 0xfffffffc00ec8947 */ /* 0x004fea000383ffff */
[----:B------:R-:W-:Y:S05]  /*17500*/  BRA `(.L_x_4883) ;  /* 0xffffff5800e07947 */ /* 0x000fea000383ffff */
.L_x_4934:
        /* <DEDUP_REMOVED lines=11> */
.L_x_5043:
[----:B------:R-:W-:Y:S05]  /*175c0*/  BSYNC B0 ;  /* 0x0000000000007941 */ /* 0x000fea0003800000 */
.L_x_5042:
[----:B------:R-:W-:Y:S05]  /*175d0*/  BRA `(.L_x_5044) ;  /* 0xffffffa800c07947 */ /* 0x000fea000383ffff */
.L_x_4936:
[----:B------:R-:W-:Y:S01]  /*175e0*/  BSSY B0, `(.L_x_5045) ;  /* 0x0000006000007945 */ /* 0x000fe20003800000 */
[----:B------:R-:W-:-:S07]  /*175f0*/  IMAD.MOV.U32 R15, RZ, RZ, -0x1 ;  /* 0xffffffffff0f7424 */ /* 0x000fce00078e00ff */
[----:B012-4-:R-:W-:Y:S05]  /*17600*/  WARPSYNC.COLLECTIVE R15, `(.L_x_5046) ;  /* 0x000000000f0c7348 */ /* 0x017fea0003c00000 */
[----:B------:R-:W-:Y:S02]  /*17610*/  ELECT P6, UR62, PT ;  /* 0x00000000003e782f */ /* 0x000fe400038c0000 */
[----:B------:R-:W-:Y:S01]  /*17620*/  MOV R14, UR62 ;  /* 0x0000003e000e7c02 */ /* 0x000fe20008000f00 */
[----:B012-4-:R-:W-:Y:S10]  /*17630*/  ENDCOLLECTIVE ;  /* 0x000000000000791b */ /* 0x017ff40003800000 */
.L_x_5046:
[----:B------:R-:W-:Y:S05]  /*17640*/  BSYNC B0 ;  /* 0x0000000000007941 */ /* 0x000fea0003800000 */
.L_x_5045:
[----:B------:R-:W-:Y:S05]  /*17650*/  BRA `(.L_x_5047) ;  /* 0xffffffa800cc7947 */ /* 0x000fea000383ffff */
.L_x_4938:
[----:B--2---:R2:W3:Y:S02]  /*17660*/  SYNCS.PHASECHK.TRANS64.TRYWAIT P0, [R0+URZ+0x30840], R2 ;  /* 0x03084002000075a7 */ /* 0x0044e4000800017f */
[----:B---3--:R-:W-:Y:S05]  /*17670*/  @!P0 NANOSLEEP.SYNCS 0x989680 ;  /* 0x009896800000895d */ /* 0x008fea0003900000 */
[----:B------:R-:W3:Y:S02]  /*17680*/  @!P0 SYNCS.PHASECHK.TRANS64 P0, [R0+URZ+0x30840], R2 ;  /* 0x03084002000085a7 */ /* 0x000ee4000800007f */
[----:B---3--:R-:W-:Y:S05]  /*17690*/  @!P0 BRA `(.L_x_4938) ;  /* 0xfffffffc00f08947 */ /* 0x008fea000383ffff */
[----:B------:R-:W-:Y:S05]  /*176a0*/  BRA `(.L_x_5048) ;  /* 0xffffffac00387947 */ /* 0x000fea000383ffff */
.L_x_4942:
        /* <DEDUP_REMOVED lines=14> */
.L_x_5049:
[----:B------:R-:W-:Y:S02]  /*17790*/  IMAD.MOV.U32 R13, RZ, RZ, R4 ;  /* 0x000000ffff0d7224 */ /* 0x000fe400078e0004 */
[----:B------:R-:W-:-:S07]  /*177a0*/  IMAD.MOV.U32 R6, RZ, RZ, R14 ;  /* 0x000000ffff067224 */ /* 0x000fce00078e000e */
[----:B------:R-:W-:Y:S05]  /*177b0*/  WARPSYNC.COLLECTIVE R15, `(.L_x_5050) ;  /* 0x000000000f087348 */ /* 0x000fea0003c00000 */
[----:B------:R0:W1:Y:S02]  /*177c0*/  SHFL.IDX P6, R14, R13, R12, R11 ;  /* 0x0000000c0d0e7389 */ /* 0x00006400000c000b */
[----:B01----:R-:W-:Y:S01]  /*177d0*/  ENDCOLLECTIVE ;  /* 0x000000000000791b */ /* 0x003fe20003800000 */
.L_x_5050:
        /* <DEDUP_REMOVED lines=19> */
.L_x_5051:
[----:B------:R-:W-:Y:S02]  /*17910*/  IMAD.MOV.U32 R13, RZ, RZ, R4 ;  /* 0x000000ffff0d7224 */ /* 0x000fe400078e0004 */
[----:B------:R-:W-:-:S07]  /*17920*/  IMAD.MOV.U32 R9, RZ, RZ, R14 ;  /* 0x000000ffff097224 */ /* 0x000fce00078e000e */
[----:B------:R-:W-:Y:S05]  /*17930*/  WARPSYNC.COLLECTIVE R15, `(.L_x_5052) ;  /* 0x000000000f087348 */ /* 0x000fea0003c00000 */
[----:B------:R0:W1:Y:S02]  /*17940*/  SHFL.IDX P6, R14, R13, R12, R11 ;  /* 0x0000000c0d0e7389 */ /* 0x00006400000c000b */
[----:B01----:R-:W-:Y:S01]  /*17950*/  ENDCOLLECTIVE ;  /* 0x000000000000791b */ /* 0x003fe20003800000 */
.L_x_5052:
[----:B------:R-:W-:Y:S01]  /*17960*/  ULDC.64 UR4, c[0x0][0x208] ;  /* 0x0000820000047ab9 */ /* 0x000fe20000000a00 */
[----:B------:R-:W-:Y:S02]  /*17970*/  IMAD.MOV.U32 R13, RZ, RZ, R3 ;  /* 0x000000ffff0d7224 */ /* 0x000fe400078e0003 */
[----:B------:R-:W-:Y:S02]  /*17980*/  IMAD.MOV.U32 R12, RZ, RZ, 0x2 ;  /* 0x00000002ff0c7424 */ /* 0x000fe400078e00ff */
[----:B------:R-:W-:-:S05]  /*17990*/  IMAD.MOV.U32 R5, RZ, RZ, R14 ;  /* 0x000000ffff057224 */ /* 0x000fca00078e000e */
[----:B------:R-:W-:-:S05]  /*179a0*/  @!P3 LEA R8, P5, R8, R5, 0x1 ;  /* 0x000000050808b211 */ /* 0x000fca00078a08ff */
[----:B------:R-:W-:Y:S02]  /*179b0*/  @!P3 IMAD.X R5, RZ, RZ, R9, P5 ;  /* 0x000000ffff05b224 */ /* 0x000fe400028e0609 */
[----:B------:R-:W-:Y:S01]  /*179c0*/  @!P3 IMAD.MOV.U32 R6, RZ, RZ, R8 ;  /* 0x000000ffff06b224 */ /* 0x000fe200078e0008 */
[----:B------:R-:W0:Y:S01]  /*179d0*/  S2R R9, SR_TID.X ;  /* 0x0000000000097919 */ /* 0x000e220000002100 */
        /* <DEDUP_REMOVED lines=12> */
.L_x_5053:
[----:B------:R-:W-:Y:S02]  /*17aa0*/  IMAD.MOV.U32 R13, RZ, RZ, R4 ;  /* 0x000000ffff0d7224 */ /* 0x000fe400078e0004 */
[----:B------:R-:W-:-:S05]  /*17ab0*/  IMAD.SHL.U32 R9, R9, 0x8, RZ ;  /* 0x0000000809097824 */ /* 0x000fca00078e00ff */
[----:B------:R-:W-:Y:S01]  /*17ac0*/  LOP3.LUT R9, R9, 0x38, RZ, 0xc0, !PT ;  /* 0x0000003809097812 */ /* 0x000fe200078ec0ff */
[----:B------:R-:W-:-:S07]  /*17ad0*/  IMAD.MOV.U32 R8, RZ, RZ, R14 ;  /* 0x000000ffff087224 */ /* 0x000fce00078e000e */
[----:B------:R-:W-:Y:S05]  /*17ae0*/  WARPSYNC.COLLECTIVE R15, `(.L_x_5054) ;  /* 0x000000000f087348 */ /* 0x000fea0003c00000 */
[----:B------:R0:W1:Y:S02]  /*17af0*/  SHFL.IDX P6, R14, R13, R12, R11 ;  /* 0x0000000c0d0e7389 */ /* 0x00006400000c000b */
[----:B01----:R-:W-:Y:S01]  /*17b00*/  ENDCOLLECTIVE ;  /* 0x000000000000791b */ /* 0x003fe20003800000 */
.L_x_5054:
        /* <DEDUP_REMOVED lines=19> */
.L_x_5055:
[----:B------:R-:W-:Y:S02]  /*17c40*/  IMAD.MOV.U32 R13, RZ, RZ, R4 ;  /* 0x000000ffff0d7224 */ /* 0x000fe400078e0004 */
[----:B------:R-:W-:-:S07]  /*17c50*/  IMAD.MOV.U32 R6, RZ, RZ, R14 ;  /* 0x000000ffff067224 */ /* 0x000fce00078e000e */
[----:B------:R-:W-:Y:S05]  /*17c60*/  WARPSYNC.COLLECTIVE R15, `(.L_x_5056) ;  /* 0x000000000f087348 */ /* 0x000fea0003c00000 */
[----:B------:R0:W1:Y:S02]  /*17c70*/  SHFL.IDX P6, R14, R13, R12, R11 ;  /* 0x0000000c0d0e7389 */ /* 0x00006400000c000b */
[----:B01----:R-:W-:Y:S01]  /*17c80*/  ENDCOLLECTIVE ;  /* 0x000000000000791b */ /* 0x003fe20003800000 */
.L_x_5056:
        /* <DEDUP_REMOVED lines=19> */
.L_x_5057:
[----:B------:R-:W-:Y:S02]  /*17dc0*/  IMAD.MOV.U32 R13, RZ, RZ, R4 ;  /* 0x000000ffff0d7224 */ /* 0x000fe400078e0004 */
[----:B------:R-:W-:-:S07]  /*17dd0*/  IMAD.MOV.U32 R6, RZ, RZ, R14 ;  /* 0x000000ffff067224 */ /* 0x000fce00078e000e */
[----:B------:R-:W-:Y:S05]  /*17de0*/  WARPSYNC.COLLECTIVE R15, `(.L_x_5058) ;  /* 0x000000000f087348 */ /* 0x000fea0003c00000 */
[----:B------:R0:W1:Y:S02]  /*17df0*/  SHFL.IDX P6, R14, R13, R12, R11 ;  /* 0x0000000c0d0e7389 */ /* 0x00006400000c000b */
[----:B01----:R-:W-:Y:S01]  /*17e00*/  ENDCOLLECTIVE ;  /* 0x000000000000791b */ /* 0x003fe20003800000 */
.L_x_5058:
        /* <DEDUP_REMOVED lines=19> */
.L_x_5059:
[----:B------:R-:W-:Y:S02]  /*17f40*/  IMAD.MOV.U32 R13, RZ, RZ, R4 ;  /* 0x000000ffff0d7224 */ /* 0x000fe400078e0004 */
[----:B------:R-:W-:-:S07]  /*17f50*/  IMAD.MOV.U32 R6, RZ, RZ, R14 ;  /* 0x000000ffff067224 */ /* 0x000fce00078e000e */
[----:B------:R-:W-:Y:S05]  /*17f60*/  WARPSYNC.COLLECTIVE R15, `(.L_x_5060) ;  /* 0x000000000f087348 */ /* 0x000fea0003c00000 */
[----:B------:R0:W1:Y:S02]  /*17f70*/  SHFL.IDX P6, R14, R13, R12, R11 ;  /* 0x0000000c0d0e7389 */ /* 0x00006400000c000b */
[----:B01----:R-:W-:Y:S01]  /*17f80*/  ENDCOLLECTIVE ;  /* 0x000000000000791b */ /* 0x003fe20003800000 */
.L_x_5060:
        /* <DEDUP_REMOVED lines=17> */
.L_x_5061:
[----:B------:R-:W-:-:S05]  /*180a0*/  VIADD R7, R0, 0x60 ;  /* 0x0000006000077836 */ /* 0x000fca0000000000 */
[----:B------:R-:W-:Y:S01]  /*180b0*/  ISETP.GE.AND P4, PT, R7, R2, PT ;  /* 0x000000020700720c */ /* 0x000fe20003f86270 */
[----:B------:R-:W-:Y:S02]  /*180c0*/  IMAD.MOV.U32 R13, RZ, RZ, R4 ;  /* 0x000000ffff0d7224 */ /* 0x000fe400078e0004 */
[----:B------:R-:W-:-:S10]  /*180d0*/  IMAD.MOV.U32 R6, RZ, RZ, R14 ;  /* 0x000000ffff067224 */ /* 0x000fd400078e000e */
[----:B------:R-:W-:Y:S05]  /*180e0*/  WARPSYNC.COLLECTIVE R15, `(.L_x_5062) ;  /* 0x000000000f087348 */ /* 0x000fea0003c00000 */
[----:B------:R0:W1:Y:S02]  /*180f0*/  SHFL.IDX P6, R14, R13, R12, R11 ;  /* 0x0000000c0d0e7389 */ /* 0x00006400000c000b */
[----:B01----:R-:W-:Y:S01]  /*18100*/  ENDCOLLECTIVE ;  /* 0x000000000000791b */ /* 0x003fe20003800000 */
.L_x_5062:
        /* <DEDUP_REMOVED lines=17> */
.L_x_5063:
[----:B------:R-:W-:Y:S02]  /*18220*/  IMAD.MOV.U32 R13, RZ, RZ, R4 ;  /* 0x000000ffff0d7224 */ /* 0x000fe400078e0004 */
[----:B------:R-:W-:-:S07]  /*18230*/  IMAD.MOV.U32 R3, RZ, RZ, R14 ;  /* 0x000000ffff037224 */ /* 0x000fce00078e000e */
[----:B------:R-:W-:Y:S05]  /*18240*/  WARPSYNC.COLLECTIVE R15, `(.L_x_5064) ;  /* 0x000000000f087348 */ /* 0x000fea0003c00000 */
[----:B------:R0:W1:Y:S02]  /*18250*/  SHFL.IDX P6, R14, R13, R12, R11 ;  /* 0x0000000c0d0e7389 */ /* 0x00006400000c000b */
[----:B01----:R-:W-:Y:S01]  /*18260*/  ENDCOLLECTIVE ;  /* 0x000000000000791b */ /* 0x003fe20003800000 */
.L_x_5064:
[----:B------:R-:W-:Y:S01]  /*18270*/  IMAD.MOV.U32 R4, RZ, RZ, R14 ;  /* 0x000000ffff047224 */ /* 0x000fe200078e000e */
[----:B------:R-:W-:Y:S06]  /*18280*/  BRA `(.L_x_5065) ;  /* 0xffffffac00f87947 */ /* 0x000fec000383ffff */
.L_x_4947:
[----:B0-----:R-:W2:Y:S02]  /*18290*/  LDL R2, [R1] ;  /* 0x0000000001027983 */ /* 0x001ea40000100800 */
[----:B--2---:R0:W1:Y:S02]  /*182a0*/  SYNCS.PHASECHK.TRANS64.TRYWAIT P0, [R2+URZ+0x30820], R0 ;  /* 0x03082000020075a7 */ /* 0x004064000800017f */
[----:B-1----:R-:W-:Y:S05]  /*182b0*/  @!P0 NANOSLEEP.SYNCS 0x989680 ;  /* 0x009896800000895d */ /* 0x002fea0003900000 */
[----:B------:R-:W1:Y:S02]  /*182c0*/  @!P0 SYNCS.PHASECHK.TRANS64 P0, [R2+URZ+0x30820], R0 ;  /* 0x03082000020085a7 */ /* 0x000e64000800007f */
[----:B-1----:R-:W-:Y:S05]  /*182d0*/  @!P0 BRA `(.L_x_4947) ;  /* 0xfffffffc00ec8947 */ /* 0x002fea000383ffff */
[----:B------:R-:W-:Y:S05]  /*182e0*/  BRA `(.L_x_5066) ;  /* 0xffffffb000807947 */ /* 0x000fea000383ffff */
.L_x_4956:
[----:B-1----:R1:W2:Y:S02]  /*182f0*/  SYNCS.PHASECHK.TRANS64.TRYWAIT P0, [R3+URZ+0x30840], R2 ;  /* 0x03084002030075a7 */ /* 0x0022a4000800017f */
[----:B--2---:R-:W-:Y:S05]  /*18300*/  @!P0 NANOSLEEP.SYNCS 0x989680 ;  /* 0x009896800000895d */ /* 0x004fea0003900000 */
[----:B------:R-:W2:Y:S02]  /*18310*/  @!P0 SYNCS.PHASECHK.TRANS64 P0, [R3+URZ+0x30840], R2 ;  /* 0x03084002030085a7 */ /* 0x000ea4000800007f */
[----:B--2---:R-:W-:Y:S05]  /*18320*/  @!P0 BRA `(.L_x_4956) ;  /* 0xfffffffc00f08947 */ /* 0x004fea000383ffff */
[----:B------:R-:W-:Y:S05]  /*18330*/  BRA `(.L_x_5067) ;  /* 0xffffffb400507947 */ /* 0x000fea000383ffff */
.L_x_4963:
[----:B0-----:R0:W1:Y:S02]  /*18340*/  SYNCS.PHASECHK.TRANS64.TRYWAIT P0, [R3+URZ+0x60], R2 ;  /* 0x00006002030075a7 */ /* 0x001064000800017f */
[----:B-1----:R-:W-:Y:S05]  /*18350*/  @!P0 NANOSLEEP.SYNCS 0x989680 ;  /* 0x009896800000895d */ /* 0x002fea0003900000 */
[----:B------:R-:W1:Y:S02]  /*18360*/  @!P0 SYNCS.PHASECHK.TRANS64 P0, [R3+URZ+0x60], R2 ;  /* 0x00006002030085a7 */ /* 0x000e64000800007f */
[----:B-1----:R-:W-:Y:S05]  /*18370*/  @!P0 BRA `(.L_x_4963) ;  /* 0xfffffffc00f08947 */ /* 0x002fea000383ffff */
[----:B------:R-:W-:Y:S05]  /*18380*/  BRA `(.L_x_5068) ;  /* 0xffffffb8006c7947 */ /* 0x000fea000383ffff */
.L_x_4973:
[----:B-1----:R1:W2:Y:S02]  /*18390*/  SYNCS.PHASECHK.TRANS64.TRYWAIT P0, [R3+URZ+0x30840], R2 ;  /* 0x03084002030075a7 */ /* 0x0022a4000800017f */
[----:B--2---:R-:W-:Y:S05]  /*183a0*/  @!P0 NANOSLEEP.SYNCS 0x989680 ;  /* 0x009896800000895d */ /* 0x004fea0003900000 */
[----:B------:R-:W2:Y:S02]  /*183b0*/  @!P0 SYNCS.PHASECHK.TRANS64 P0, [R3+URZ+0x30840], R2 ;  /* 0x03084002030085a7 */ /* 0x000ea4000800007f */
[----:B--2---:R-:W-:Y:S05]  /*183c0*/  @!P0 BRA `(.L_x_4973) ;  /* 0xfffffffc00f08947 */ /* 0x004fea000383ffff */
[----:B------:R-:W-:Y:S05]  /*183d0*/  BRA `(.L_x_5069) ;  /* 0xffffffc000587947 */ /* 0x000fea000383ffff */
.L_x_4980:
[----:B0-----:R0:W1:Y:S02]  /*183e0*/  SYNCS.PHASECHK.TRANS64.TRYWAIT P0, [R2+URZ+0x60], R3 ;  /* 0x00006003020075a7 */ /* 0x001064000800017f */
[----:B-1----:R-:W-:Y:S05]  /*183f0*/  @!P0 NANOSLEEP.SYNCS 0x989680 ;  /* 0x009896800000895d */ /* 0x002fea0003900000 */
[----:B------:R-:W1:Y:S02]  /*18400*/  @!P0 SYNCS.PHASECHK.TRANS64 P0, [R2+URZ+0x60], R3 ;  /* 0x00006003020085a7 */ /* 0x000e64000800007f */
[----:B-1----:R-:W-:Y:S05]  /*18410*/  @!P0 BRA `(.L_x_4980) ;  /* 0xfffffffc00f08947 */ /* 0x002fea000383ffff */
[----:B------:R-:W-:Y:S05]  /*18420*/  BRA `(.L_x_5070) ;  /* 0xffffffc400747947 */ /* 0x000fea000383ffff */
.L_x_4990:
[----:B---3--:R3:W4:Y:S02]  /*18430*/  SYNCS.PHASECHK.TRANS64.TRYWAIT P0, [R2+URZ+0x30840], R3 ;  /* 0x03084003020075a7 */ /* 0x008724000800017f */
[----:B----4-:R-:W-:Y:S05]  /*18440*/  @!P0 NANOSLEEP.SYNCS 0x989680 ;  /* 0x009896800000895d */ /* 0x010fea0003900000 */
[----:B------:R-:W4:Y:S02]  /*18450*/  @!P0 SYNCS.PHASECHK.TRANS64 P0, [R2+URZ+0x30840], R3 ;  /* 0x03084003020085a7 */ /* 0x000f24000800007f */
[----:B----4-:R-:W-:Y:S05]  /*18460*/  @!P0 BRA `(.L_x_4990) ;  /* 0xfffffffc00f08947 */ /* 0x010fea000383ffff */
[----:B------:R-:W-:Y:S05]  /*18470*/  BRA `(.L_x_5071) ;  /* 0xffffffcc00247947 */ /* 0x000fea000383ffff */
.L_x_4997:
[----:B0-----:R0:W1:Y:S02]  /*18480*/  SYNCS.PHASECHK.TRANS64.TRYWAIT P0, [R2+URZ+0x60], R5 ;  /* 0x00006005020075a7 */ /* 0x001064000800017f */
[----:B-1----:R-:W-:Y:S05]  /*18490*/  @!P0 NANOSLEEP.SYNCS 0x989680 ;  /* 0x009896800000895d */ /* 0x002fea0003900000 */
[----:B------:R-:W1:Y:S02]  /*184a0*/  @!P0 SYNCS.PHASECHK.TRANS64 P0, [R2+URZ+0x60], R5 ;  /* 0x00006005020085a7 */ /* 0x000e64000800007f */
[----:B-1----:R-:W-:Y:S05]  /*184b0*/  @!P0 BRA `(.L_x_4997) ;  /* 0xfffffffc00f08947 */ /* 0x002fea000383ffff */
[----:B------:R-:W-:Y:S05]  /*184c0*/  BRA `(.L_x_5072) ;  /* 0xffffffd000407947 */ /* 0x000fea000383ffff */
.L_x_5009:
[----:B---3--:R3:W4:Y:S02]  /*184d0*/  SYNCS.PHASECHK.TRANS64.TRYWAIT P0, [R0+URZ+0x30860], R2 ;  /* 0x03086002000075a7 */ /* 0x008724000800017f */
[----:B----4-:R-:W-:Y:S05]  /*184e0*/  @!P0 NANOSLEEP.SYNCS 0x989680 ;  /* 0x009896800000895d */ /* 0x010fea0003900000 */
[----:B------:R-:W4:Y:S02]  /*184f0*/  @!P0 SYNCS.PHASECHK.TRANS64 P0, [R0+URZ+0x30860], R2 ;  /* 0x03086002000085a7 */ /* 0x000f24000800007f */
[----:B----4-:R-:W-:Y:S05]  /*18500*/  @!P0 BRA `(.L_x_5009) ;  /* 0xfffffffc00f08947 */ /* 0x010fea000383ffff */
[----:B------:R-:W-:Y:S05]  /*18510*/  BRA `(.L_x_5073) ;  /* 0xffffffd400d47947 */ /* 0x000fea000383ffff */
.L_x_5017:
        /* <DEDUP_REMOVED lines=8> */
.L_x_5075:
[----:B------:R-:W-:Y:S05]  /*185a0*/  BSYNC B0 ;  /* 0x0000000000007941 */ /* 0x000fea0003800000 */
.L_x_5074:
        /* <DEDUP_REMOVED lines=9> */
.L_x_5076:
        /* <DEDUP_REMOVED lines=19> */
.L_x_5077:
[----:B------:R-:W-:Y:S01]  /*18770*/  IMAD.MOV.U32 R12, RZ, RZ, 0x2 ;  /* 0x00000002ff0c7424 */ /* 0x000fe200078e00ff */
[----:B------:R-:W-:-:S05]  /*18780*/  SEL R7, R14, RZ, P1 ;  /* 0x000000ff0e077207 */ /* 0x000fca0000800000 */
[----:B------:R-:W-:-:S04]  /*18790*/  IMAD.IADD R3, R2, 0x1, R7 ;  /* 0x0000000102037824 */ /* 0x000fc800078e0207 */
[----:B------:R-:W-:-:S07]  /*187a0*/  IMAD.MOV.U32 R13, RZ, RZ, R3 ;  /* 0x000000ffff0d7224 */ /* 0x000fce00078e0003 */
[----:B------:R-:W-:Y:S05]  /*187b0*/  WARPSYNC.COLLECTIVE R15, `(.L_x_5078) ;  /* 0x000000000f087348 */ /* 0x000fea0003c00000 */
[----:B------:R0:W1:Y:S02]  /*187c0*/  SHFL.UP P6, R14, R13, R12, R11 ;  /* 0x0400000c0d0e7389 */ /* 0x00006400000c000b */
[----:B01----:R-:W-:Y:S01]  /*187d0*/  ENDCOLLECTIVE ;  /* 0x000000000000791b */ /* 0x003fe20003800000 */
.L_x_5078:
        /* <DEDUP_REMOVED lines=8> */
.L_x_5079:
        /* <DEDUP_REMOVED lines=8> */
.L_x_5080:
        /* <DEDUP_REMOVED lines=8> */
.L_x_5081:
        /* <DEDUP_REMOVED lines=9> */
.L_x_5082:
[----:B------:R-:W-:Y:S01]  /*189f0*/  IMAD.MOV.U32 R16, RZ, RZ, R14 ;  /* 0x000000ffff107224 */ /* 0x000fe200078e000e */
[----:B------:R-:W-:Y:S06]  /*18a00*/  BRA `(.L_x_5083) ;  /* 0xffffffd800907947 */ /* 0x000fec000383ffff */
.L_x_5022:
        /* <DEDUP_REMOVED lines=8> */
.L_x_5085:
[----:B------:R-:W-:Y:S05]  /*18a90*/  BSYNC B0 ;  /* 0x0000000000007941 */ /* 0x000fea0003800000 */
.L_x_5084:
        /* <DEDUP_REMOVED lines=9> */
.L_x_5086:
[----:B------:R-:W-:Y:S01]  /*18b30*/  IMAD.MOV.U32 R12, RZ, RZ, 0x4 ;  /* 0x00000004ff0c7424 */ /* 0x000fe200078e00ff */
[----:B------:R-:W-:-:S05]  /*18b40*/  SEL R14, R14, RZ, P2 ;  /* 0x000000ff0e0e7207 */ /* 0x000fca0001000000 */
[----:B------:R-:W-:-:S04]  /*18b50*/  IMAD.IADD R3, R3, 0x1, R14 ;  /* 0x0000000103037824 */ /* 0x000fc800078e020e */
[----:B------:R-:W-:-:S07]  /*18b60*/  IMAD.MOV.U32 R13, RZ, RZ, R3 ;  /* 0x000000ffff0d7224 */ /* 0x000fce00078e0003 */
[----:B------:R-:W-:Y:S05]  /*18b70*/  WARPSYNC.COLLECTIVE R15, `(.L_x_5087) ;  /* 0x000000000f087348 */ /* 0x000fea0003c00000 */
[----:B------:R0:W1:Y:S02]  /*18b80*/  SHFL.UP P6, R14, R13, R12, R11 ;  /* 0x0400000c0d0e7389 */ /* 0x00006400000c000b */
[----:B01----:R-:W-:Y:S01]  /*18b90*/  ENDCOLLECTIVE ;  /* 0x000000000000791b */ /* 0x003fe20003800000 */
.L_x_5087:
[----:B------:R-:W-:Y:S01]  /*18ba0*/  IMAD.MOV.U32 R12, RZ, RZ, 0x8 ;  /* 0x00000008ff0c7424 */ /* 0x000fe200078e00ff */
[----:B------:R-:W-:-:S05]  /*18bb0*/  SEL R14, R14, RZ, P3 ;  /* 0x000000ff0e0e7207 */ /* 0x000fca0001800000 */
[----:B------:R-:W-:-:S04]  /*18bc0*/  IMAD.IADD R3, R3, 0x1, R14 ;  /* 0x0000000103037824 */ /* 0x000fc800078e020e */
[----:B------:R-:W-:-:S07]  /*18bd0*/  IMAD.MOV.U32 R13, RZ, RZ, R3 ;  /* 0x000000ffff0d7224 */ /* 0x000fce00078e0003 */
[----:B------:R-:W-:Y:S05]  /*18be0*/  WARPSYNC.COLLECTIVE R15, `(.L_x_5088) ;  /* 0x000000000f087348 */ /* 0x000fea0003c00000 */
[----:B------:R0:W1:Y:S02]  /*18bf0*/  SHFL.UP P6, R14, R13, R12, R11 ;  /* 0x0400000c0d0e7389 */ /* 0x00006400000c000b */
[----:B01----:R-:W-:Y:S01]  /*18c00*/  ENDCOLLECTIVE ;  /* 0x000000000000791b */ /* 0x003fe20003800000 */
.L_x_5088:
[----:B------:R-:W-:Y:S01]  /*18c10*/  IMAD.MOV.U32 R12, RZ, RZ, 0x10 ;  /* 0x00000010ff0c7424 */ /* 0x000fe200078e00ff */
[----:B------:R-:W-:-:S05]  /*18c20*/  SEL R14, R14, RZ, P4 ;  /* 0x000000ff0e0e7207 */ /* 0x000fca0002000000 */
[----:B------:R-:W-:-:S04]  /*18c30*/  IMAD.IADD R3, R3, 0x1, R14 ;  /* 0x0000000103037824 */ /* 0x000fc800078e020e */
[----:B------:R-:W-:-:S07]  /*18c40*/  IMAD.MOV.U32 R13, RZ, RZ, R3 ;  /* 0x000000ffff0d7224 */ /* 0x000fce00078e0003 */
[----:B------:R-:W-:Y:S05]  /*18c50*/  WARPSYNC.COLLECTIVE R15, `(.L_x_5089) ;  /* 0x000000000f087348 */ /* 0x000fea0003c00000 */
[----:B------:R0:W1:Y:S02]  /*18c60*/  SHFL.UP P6, R14, R13, R12, R11 ;  /* 0x0400000c0d0e7389 */ /* 0x00006400000c000b */
[----:B01----:R-:W-:Y:S01]  /*18c70*/  ENDCOLLECTIVE ;  /* 0x000000000000791b */ /* 0x003fe20003800000 */
.L_x_5089:
[----:B------:R-:W-:Y:S02]  /*18c80*/  IMAD.MOV.U32 R12, RZ, RZ, 0x1f ;  /* 0x0000001fff0c7424 */ /* 0x000fe400078e00ff */
[----:B------:R-:W-:Y:S01]  /*18c90*/  IMAD.MOV.U32 R11, RZ, RZ, 0x1f ;  /* 0x0000001fff0b7424 */ /* 0x000fe200078e00ff */
[----:B------:R-:W-:-:S05]  /*18ca0*/  SEL R14, R14, RZ, P5 ;  /* 0x000000ff0e0e7207 */ /* 0x000fca0002800000 */
[----:B------:R-:W-:-:S04]  /*18cb0*/  IMAD.IADD R3, R3, 0x1, R14 ;  /* 0x0000000103037824 */ /* 0x000fc800078e020e */
[----:B------:R-:W-:-:S07]  /*18cc0*/  IMAD.MOV.U32 R13, RZ, RZ, R3 ;  /* 0x000000ffff0d7224 */ /* 0x000fce00078e0003 */
[----:B------:R-:W-:Y:S05]  /*18cd0*/  WARPSYNC.COLLECTIVE R15, `(.L_x_5090) ;  /* 0x000000000f087348 */ /* 0x000fea0003c00000 */
[----:B------:R0:W1:Y:S02]  /*18ce0*/  SHFL.IDX P6, R14, R13, R12, R11 ;  /* 0x0000000c0d0e7389 */ /* 0x00006400000c000b */
[----:B01----:R-:W-:Y:S01]  /*18cf0*/  ENDCOLLECTIVE ;  /* 0x000000000000791b */ /* 0x003fe20003800000 */
.L_x_5090:
[----:B------:R-:W-:Y:S01]  /*18d00*/  IMAD.MOV.U32 R16, RZ, RZ, R14 ;  /* 0x000000ffff107224 */ /* 0x000fe200078e000e */
[----:B------:R-:W-:Y:S06]  /*18d10*/  BRA `(.L_x_5091) ;  /* 0xffffffd8006c7947 */ /* 0x000fec000383ffff */
.L_x_5024:
[----:B------:R-:W-:Y:S01]  /*18d20*/  BSSY B0, `(.L_x_5092) ;  /* 0x0000006000007945 */ /* 0x000fe20003800000 */
[----:B------:R-:W-:Y:S01]  /*18d30*/  PLOP3.LUT P6, PT, P6, PT, PT, 0x8, 0x0 ;  /* 0x000000000000781c */ /* 0x000fe200037ce170 */
[----:B------:R-:W-:-:S12]  /*18d40*/  IMAD.MOV.U32 R15, RZ, RZ, -0x1 ;  /* 0xffffffffff0f7424 */ /* 0x000fd800078e00ff */
[----:B0123--:R-:W-:Y:S05]  /*18d50*/  WARPSYNC.COLLECTIVE R15, `(.L_x_5093) ;  /* 0x000000000f087348 */ /* 0x00ffea0003c00000 */
[----:B------:R-:W-:Y:S01]  /*18d60*/  VOTE.ANY R14, PT, P6 ;  /* 0x00000000000e7806 */ /* 0x000fe200030e0100 */
[----:B0123--:R-:W-:Y:S06]  /*18d70*/  ENDCOLLECTIVE ;  /* 0x000000000000791b */ /* 0x00ffec0003800000 */
.L_x_5093:
[----:B------:R-:W-:Y:S05]  /*18d80*/  BSYNC B0 ;  /* 0x0000000000007941 */ /* 0x000fea0003800000 */
.L_x_5092:
        /* <DEDUP_REMOVED lines=9> */
.L_x_5094:
[----:B------:R-:W-:Y:S01]  /*18e20*/  IMAD.MOV.U32 R17, RZ, RZ, R14 ;  /* 0x000000ffff117224 */ /* 0x000fe200078e000e */
[----:B------:R-:W-:Y:S06]  /*18e30*/  BRA `(.L_x_5095) ;  /* 0xffffffd8005c7947 */ /* 0x000fec000383ffff */
.L_x_5026:
[----:B------:R-:W-:Y:S01]  /*18e40*/  BSSY B0, `(.L_x_5096) ;  /* 0x0000007000007945 */ /* 0x000fe20003800000 */
[----:B------:R-:W-:Y:S02]  /*18e50*/  IMAD.MOV.U32 R13, RZ, RZ, R3 ;  /* 0x000000ffff0d7224 */ /* 0x000fe400078e0003 */
[----:B------:R-:W-:Y:S02]  /*18e60*/  IMAD.MOV.U32 R11, RZ, RZ, 0x1f ;  /* 0x0000001fff0b7424 */ /* 0x000fe400078e00ff */
[----:B------:R-:W-:-:S07]  /*18e70*/  IMAD.MOV.U32 R15, RZ, RZ, -0x1 ;  /* 0xffffffffff0f7424 */ /* 0x000fce00078e00ff */
[----:B0-234-:R-:W-:Y:S05]  /*18e80*/  WARPSYNC.COLLECTIVE R15, `(.L_x_5097) ;  /* 0x000000000f087348 */ /* 0x01dfea0003c00000 */
[----:B------:R1:W0:Y:S02]  /*18e90*/  SHFL.IDX P6, R14, R13, R12, R11 ;  /* 0x0000000c0d0e7389 */ /* 0x00022400000c000b */
[----:B01234-:R-:W-:Y:S01]  /*18ea0*/  ENDCOLLECTIVE ;  /* 0x000000000000791b */ /* 0x01ffe20003800000 */
.L_x_5097:
[----:B------:R-:W-:Y:S05]  /*18eb0*/  BSYNC B0 ;  /* 0x0000000000007941 */ /* 0x000fea0003800000 */
.L_x_5096:
[----:B------:R-:W-:Y:S01]  /*18ec0*/  IMAD.MOV.U32 R3, RZ, RZ, R14 ;  /* 0x000000ffff037224 */ /* 0x000fe200078e000e */
[----:B------:R-:W-:Y:S06]  /*18ed0*/  BRA `(.L_x_5098) ;  /* 0xffffffd800507947 */ /* 0x000fec000383ffff */
.L_x_5030:
[----:B0-----:R0:W3:Y:S02]  /*18ee0*/  SYNCS.PHASECHK.TRANS64.TRYWAIT P0, [R0+URZ+0x30820], R3 ;  /* 0x03082003000075a7 */ /* 0x0010e4000800017f */
[----:B---3--:R-:W-:Y:S05]  /*18ef0*/  @!P0 NANOSLEEP.SYNCS 0x989680 ;  /* 0x009896800000895d */ /* 0x008fea0003900000 */
[----:B------:R-:W3:Y:S02]  /*18f00*/  @!P0 SYNCS.PHASECHK.TRANS64 P0, [R0+URZ+0x30820], R3 ;  /* 0x03082003000085a7 */ /* 0x000ee4000800007f */
[----:B---3--:R-:W-:Y:S05]  /*18f10*/  @!P0 BRA `(.L_x_5030) ;  /* 0xfffffffc00f08947 */ /* 0x008fea000383ffff */
[----:B------:R-:W-:Y:S05]  /*18f20*/  BRA `(.L_x_5099) ;  /* 0xffffffdc00d87947 */ /* 0x000fea000383ffff */
.L_x_5031:
        /* <DEDUP_REMOVED lines=11> */
.L_x_5101:
[----:B------:R-:W-:Y:S05]  /*18fe0*/  BSYNC B0 ;  /* 0x0000000000007941 */ /* 0x000fea0003800000 */
.L_x_5100:
[----:B------:R-:W-:Y:S05]  /*18ff0*/  BRA `(.L_x_5102) ;  /* 0xffffffdc00c07947 */ /* 0x000fea000383ffff */
.L_x_5034:
[----:B------:R-:W-:Y:S01]  /*19000*/  BSSY B1, `(.L_x_5103) ;  /* 0x0000006000017945 */ /* 0x000fe20003800000 */
[----:B------:R-:W-:-:S07]  /*19010*/  IMAD.MOV.U32 R15, RZ, RZ, -0x1 ;  /* 0xffffffffff0f7424 */ /* 0x000fce00078e00ff */
[----:B0123--:R-:W-:Y:S05]  /*19020*/  WARPSYNC.COLLECTIVE R15, `(.L_x_5104) ;  /* 0x000000000f0c7348 */ /* 0x00ffea0003c00000 */
[----:B------:R-:W-:Y:S02]  /*19030*/  ELECT P6, UR62, PT ;  /* 0x00000000003e782f */ /* 0x000fe400038c0000 */
[----:B------:R-:W-:Y:S01]  /*19040*/  MOV R14, UR62 ;  /* 0x0000003e000e7c02 */ /* 0x000fe20008000f00 */
[----:B0123--:R-:W-:Y:S10]  /*19050*/  ENDCOLLECTIVE ;  /* 0x000000000000791b */ /* 0x00fff40003800000 */
.L_x_5104:
[----:B------:R-:W-:Y:S05]  /*19060*/  BSYNC B1 ;  /* 0x0000000000017941 */ /* 0x000fea0003800000 */
.L_x_5103:
[----:B------:R-:W-:Y:S05]  /*19070*/  BRA `(.L_x_5105) ;  /* 0xffffffdc00b87947 */ /* 0x000fea000383ffff */
.L_x_5036:
[----:B0-----:R0:W2:Y:S02]  /*19080*/  SYNCS.PHASECHK.TRANS64.TRYWAIT P0, [R6+URZ], R5 ;  /* 0x00000005060075a7 */ /* 0x0010a4000800017f */
[----:B--2---:R-:W-:Y:S05]  /*19090*/  @!P0 NANOSLEEP.SYNCS 0x989680 ;  /* 0x009896800000895d */ /* 0x004fea0003900000 */
[----:B------:R-:W2:Y:S02]  /*190a0*/  @!P0 SYNCS.PHASECHK.TRANS64 P0, [R6+URZ], R5 ;  /* 0x00000005060085a7 */ /* 0x000ea4000800007f */
[----:B--2---:R-:W-:Y:S05]  /*190b0*/  @!P0 BRA `(.L_x_5036) ;  /* 0xfffffffc00f08947 */ /* 0x004fea000383ffff */
[----:B------:R-:W-:Y:S05]  /*190c0*/  BRA `(.L_x_5106) ;  /* 0xffffffdc00fc7947 */ /* 0x000fea000383ffff */
.L_x_5037:
[----:B--2---:R2:W3:Y:S02]  /*190d0*/  SYNCS.PHASECHK.TRANS64.TRYWAIT P0, [R7+URZ], R2 ;  /* 0x00000002070075a7 */ /* 0x0044e4000800017f */
[----:B---3--:R-:W-:Y:S05]  /*190e0*/  @!P0 NANOSLEEP.SYNCS 0x989680 ;  /* 0x009896800000895d */ /* 0x008fea0003900000 */
[----:B------:R-:W3:Y:S02]  /*190f0*/  @!P0 SYNCS.PHASECHK.TRANS64 P0, [R7+URZ], R2 ;  /* 0x00000002070085a7 */ /* 0x000ee4000800007f */
[----:B---3--:R-:W-:Y:S05]  /*19100*/  @!P0 BRA `(.L_x_5037) ;  /* 0xfffffffc00f08947 */ /* 0x008fea000383ffff */
[----:B------:R-:W-:Y:S05]  /*19110*/  BRA `(.L_x_5107) ;  /* 0xffffffdc00f07947 */ /* 0x000fea000383ffff */
.L_x_5039:
[----:B---3--:R3:W4:Y:S02]  /*19120*/  SYNCS.PHASECHK.TRANS64.TRYWAIT P0, [R4+URZ], R5 ;  /* 0x00000005040075a7 */ /* 0x008724000800017f */
[----:B----4-:R-:W-:Y:S05]  /*19130*/  @!P0 NANOSLEEP.SYNCS 0x989680 ;  /* 0x009896800000895d */ /* 0x010fea0003900000 */
[----:B------:R-:W4:Y:S02]  /*19140*/  @!P0 SYNCS.PHASECHK.TRANS64 P0, [R4+URZ], R5 ;  /* 0x00000005040085a7 */ /* 0x000f24000800007f */
[----:B----4-:R-:W-:Y:S05]  /*19150*/  @!P0 BRA `(.L_x_5039) ;  /* 0xfffffffc00f08947 */ /* 0x010fea000383ffff */
[----:B------:R-:W-:Y:S05]  /*19160*/  BRA `(.L_x_5108) ;  /* 0xffffffdc00f87947 */ /* 0x000fea000383ffff */
.L_x_5109:
        /* <DEDUP_REMOVED lines=9> */
.L_x_15308:


//--------------------- .text._ZN7cutlass13device_kernelIN5flash11enable_sm90INS1_16FlashAttnFwdSm90INS1_25CollectiveMainloopFwdSm90ILi2EN4cute5tupleIJNS5_1CILi1EEES8_S8_EEENS6_IJNS7_ILi128EEENS7_ILi96EEENS7_ILi192EEEEEELi192ENS_10bfloat16_tEfNS_4arch4Sm90ELb0ELb1ELb0ELb1ELb0ELb1ELb0ELb1ELb1ELb1ELb0ELb0EEENS1_21CollectiveEpilogueFwdINS6_IJSA_SC_SB_EEES9_SE_SG_Li256ELb1ELb1ELb0ELb0EEENS1_36VarlenDynamicPersistentTileSchedulerILi128ELi96ELi256ELi128ELb0ELb1ELb1ELb1ELb0ELb1EEEEEEEEEvNT_6ParamsE --------------------------
	.section	.text._ZN7cutlass13device_kernelIN5flash11enable_sm90INS1_16FlashAttnFwdSm90INS1_25CollectiveMainloopFwdSm90ILi2EN4cute5tupleIJNS5_1CILi1EEES8_S8_EEENS6_IJNS7_ILi128EEENS7_ILi96EEENS7_ILi192EEEEEELi192ENS_10bfloat16_tEfNS_4arch4Sm90ELb0ELb1ELb0ELb1ELb0ELb1ELb0ELb1ELb1ELb1ELb0ELb0EEENS1_21CollectiveEpilogueFwdINS6_IJSA_SC_SB_EEES9_SE_SG_Li256ELb1ELb1ELb0ELb0EEENS1_36VarlenDynamicPersistentTileSchedulerILi128ELi96ELi256ELi128ELb0ELb1ELb1ELb1ELb0ELb1EEEEEEEEEvNT_6ParamsE,"ax",@progbits
	.align	128
.text._ZN7cutlass13device_kernelIN5flash11enable_sm90INS1_16FlashAttnFwdSm90INS1_25CollectiveMainloopFwdSm90ILi2EN4cute5tupleIJNS5_1CILi1EEES8_S8_EEENS6_IJNS7_ILi128EEENS7_ILi96EEENS7_ILi192EEEEEELi192ENS_10bfloat16_tEfNS_4arch4Sm90ELb0ELb1ELb0ELb1ELb0ELb1ELb0ELb1ELb1ELb1ELb0ELb0EEENS1_21CollectiveEpilogueFwdINS6_IJSA_SC_SB_EEES9_SE_SG_Li256ELb1ELb1ELb0ELb0EEENS1_36VarlenDynamicPersistentTileSchedulerILi128ELi96ELi256ELi128ELb0ELb1ELb1ELb1ELb0ELb1EEEEEEEEEvNT_6ParamsE:
        .type           _ZN7cutlass13device_kernelIN5flash11enable_sm90INS1_16FlashAttnFwdSm90INS1_25CollectiveMainloopFwdSm90ILi2EN4cute5tupleIJNS5_1CILi1EEES8_S8_EEENS6_IJNS7_ILi128EEENS7_ILi96EEENS7_ILi192EEEEEELi192ENS_10bfloat16_tEfNS_4arch4Sm90ELb0ELb1ELb0ELb1ELb0ELb1ELb0ELb1ELb1ELb1ELb0ELb0EEENS1_21CollectiveEpilogueFwdINS6_IJSA_SC_SB_EEES9_SE_SG_Li256ELb1ELb1ELb0ELb0EEENS1_36VarlenDynamicPersistentTileSchedulerILi128ELi96ELi256ELi128ELb0ELb1ELb1ELb1ELb0ELb1EEEEEEEEEvNT_6ParamsE,@function
        .size           _ZN7cutlass13device_kernelIN5flash11enable_sm90INS1_16FlashAttnFwdSm90INS1_25CollectiveMainloopFwdSm90ILi2EN4cute5tupleIJNS5_1CILi1EEES8_S8_EEENS6_IJNS7_ILi128EEENS7_ILi96EEENS7_ILi192EEEEEELi192ENS_10bfloat16_tEfNS_4arch4Sm90ELb0ELb1ELb0ELb1ELb0ELb1ELb0ELb1ELb1ELb1ELb0ELb0EEENS1_21CollectiveEpilogueFwdINS6_IJSA_SC_SB_EEES9_SE_SG_Li256ELb1ELb1ELb0ELb0EEENS1_36VarlenDynamicPersistentTileSchedulerILi128ELi96ELi256ELi128ELb0ELb1ELb1ELb1ELb0ELb1EEEEEEEEEvNT_6ParamsE,(.L_x_15309 - _ZN7cutlass13device_kernelIN5flash11enable_sm90INS1_16FlashAttnFwdSm90INS1_25CollectiveMainloopFwdSm90ILi2EN4cute5tupleIJNS5_1CILi1EEES8_S8_EEENS6_IJNS7_ILi128EEENS7_ILi96EEENS7_ILi192EEEEEELi192ENS_10bfloat16_tEfNS_4arch4Sm90ELb0ELb1ELb0ELb1ELb0ELb1ELb0ELb1ELb1ELb1ELb0ELb0EEENS1_21CollectiveEpilogueFwdINS6_IJSA_SC_SB_EEES9_SE_SG_Li256ELb1ELb1ELb0ELb0EEENS1_36VarlenDynamicPersistentTileSchedulerILi128ELi96ELi256ELi128ELb0ELb1ELb1ELb1ELb0ELb1EEEEEEEEEvNT_6ParamsE)
        .other          _ZN7cutlass13device_kernelIN5flash11enable_sm90INS1_16FlashAttnFwdSm90INS1_25CollectiveMainloopFwdSm90ILi2EN4cute5tupleIJNS5_1CILi1EEES8_S8_EEENS6_IJNS7_ILi128EEENS7_ILi96EEENS7_ILi192EEEEEELi192ENS_10bfloat16_tEfNS_4arch4Sm90ELb0ELb1ELb0ELb1ELb0ELb1ELb0ELb1ELb1ELb1ELb0ELb0EEENS1_21CollectiveEpilogueFwdINS6_IJSA_SC_SB_EEES9_SE_SG_Li256ELb1ELb1ELb0ELb0EEENS1_36VarlenDynamicPersistentTileSchedulerILi128ELi96ELi256ELi128ELb0ELb1ELb1ELb1ELb0ELb1EEEEEEEEEvNT_6ParamsE,@"STO_CUDA_ENTRY STV_DEFAULT"
_ZN7cutlass13device_kernelIN5flash11enable_sm90INS1_16FlashAttnFwdSm90INS1_25CollectiveMainloopFwdSm90ILi2EN4cute5tupleIJNS5_1CILi1EEES8_S8_EEENS6_IJNS7_ILi128EEENS7_ILi96EEENS7_ILi192EEEEEELi192ENS_10bfloat16_tEfNS_4arch4Sm90ELb0ELb1ELb0ELb1ELb0ELb1ELb0ELb1ELb1ELb1ELb0ELb0EEENS1_21CollectiveEpilogueFwdINS6_IJSA_SC_SB_EEES9_SE_SG_Li256ELb1ELb1ELb0ELb0EEENS1_36VarlenDynamicPersistentTileSchedulerILi128ELi96ELi256ELi128ELb0ELb1ELb1ELb1ELb0ELb1EEEEEEEEEvNT_6ParamsE:
        /* <DEDUP_REMOVED lines=24> */
.L_x_5111:
[----:B------:R-:W-:Y:S05]  /*0180*/  BSYNC B0 ;  /* 0x0000000000007941 */ /* 0x000fea0003800000 */
.L_x_5110:
        /* <DEDUP_REMOVED lines=41> */
.L_x_5112:
        /* <DEDUP_REMOVED lines=22> */
.L_x_5113:
        /* <DEDUP_REMOVED lines=18> */
.L_x_5114:
        /* <DEDUP_REMOVED lines=22> */
.L_x_5115:
        /* <DEDUP_REMOVED lines=22> */
.L_x_5116:
        /* <DEDUP_REMOVED lines=10> */
.L_x_5119:
        /* <DEDUP_REMOVED lines=18> */
[----:B------:R-:W-:Y:S01]  /*0b20*/  IMAD.MOV.U32 R221, RZ, RZ, RZ ;  /* 0x000000ffffdd7224 */ /* 0x000fe200078e00ff */
[----:B------:R-:W-:Y:S01]  /*0b30*/  CS2R R22, SRZ ;  /* 0x0000000000167805 */ /* 0x000fe2000001ff00 */
[----:B------:R-:W-:Y:S01]  /*0b40*/  IMAD.MOV.U32 R17, RZ, RZ, RZ ;  /* 0x000000ffff117224 */ /* 0x000fe200078e00ff */
[----:B------:R-:W-:Y:S01]  /*0b50*/  SHF.R.S32.HI R3, RZ, 0x1f, R4 ;  /* 0x0000001fff037819 */ /* 0x000fe20000011404 */
[----:B------:R-:W-:-:S03]  /*0b60*/  IMAD.MOV.U32 R199, RZ, RZ, RZ ;  /* 0x000000ffffc77224 */ /* 0x000fc600078e00ff */
[CC--:B0-----:R-:W-:Y:S02]  /*0b70*/  LEA.HI R2, R3.reuse, R4.reuse, RZ, 0x4 ;  /* 0x0000000403027211 */ /* 0x0c1fe400078f20ff */
[CC--:B------:R-:W-:Y:S02]  /*0b80*/  LEA.HI R224, R3.reuse, R4.reuse, RZ, 0x3 ;  /* 0x0000000403e07211 */ /* 0x0c0fe400078f18ff */
[----:B------:R-:W-:Y:S01]  /*0b90*/  SHF.R.S32.HI R5, RZ, 0x4, R2 ;  /* 0x00000004ff057819 */ /* 0x000fe20000011402 */
[----:B------:R-:W-:Y:S01]  /*0ba0*/  UIADD3 UR4, UR4, 0x12400, URZ ;  /* 0x0001240004047890 */ /* 0x000fe2000fffe03f */
[----:B--2---:R-:W-:Y:S02]  /*0bb0*/  R2UR UR5, R0 ;  /* 0x00000000000572ca */ /* 0x004fe400000e0000 */
[----:B------:R-:W-:-:S04]  /*0bc0*/  LEA.HI R0, R3, R4, RZ, 0x7 ;  /* 0x0000000403007211 */ /* 0x000fc800078f38ff */
[----:B------:R-:W-:Y:S02]  /*0bd0*/  LOP3.LUT R233, R0, 0xffffff80, RZ, 0xc0, !PT ;  /* 0xffffff8000e97812 */ /* 0x000fe400078ec0ff */
[----:B------:R-:W-:-:S03]  /*0be0*/  SHF.R.S32.HI R12, RZ, 0x7, R0 ;  /* 0x00000007ff0c7819 */ /* 0x000fc60000011400 */
[----:B------:R-:W-:Y:S01]  /*0bf0*/  IMAD.IADD R233, R4, 0x1, -R233 ;  /* 0x0000000104e97824 */ /* 0x000fe200078e0ae9 */
[----:B------:R-:W-:Y:S01]  /*0c00*/  LEA.HI R0, R0, R12, RZ, 0x1 ;  /* 0x0000000c00007211 */ /* 0x000fe200078f08ff */
[----:B------:R0:W-:Y:S01]  /*0c10*/  STL [R1+0x50], R12 ;  /* 0x0000500c01007387 */ /* 0x0001e20000100800 */
[----:B------:R-:W-:Y:S02]  /*0c20*/  ULOP3.LUT UR5, UR5, 0x1, URZ, 0xfc, !UPT ;  /* 0x0000000105057892 */ /* 0x000fe4000f8efc3f */
[----:B------:R-:W-:-:S04]  /*0c30*/  SHF.R.S32.HI R8, RZ, 0x1f, R233 ;  /* 0x0000001fff087819 */ /* 0x000fc800000114e9 */
[CC--:B------:R-:W-:Y:S02]  /*0c40*/  LEA.HI R9, R8.reuse, R233.reuse, RZ, 0x2 ;  /* 0x000000e908097211 */ /* 0x0c0fe400078f10ff */
[----:B------:R-:W-:Y:S02]  /*0c50*/  LEA.HI R8, R8, R233, RZ, 0x5 ;  /* 0x000000e908087211 */ /* 0x000fe400078f28ff */
[--C-:B------:R-:W-:Y:S02]  /*0c60*/  SHF.R.S32.HI R7, RZ, 0x2, R9.reuse ;  /* 0x00000002ff077819 */ /* 0x100fe40000011409 */
[----:B------:R-:W-:Y:S02]  /*0c70*/  SHF.R.S32.HI R6, RZ, 0x1f, R9 ;  /* 0x0000001fff067819 */ /* 0x000fe40000011409 */
[----:B------:R-:W-:Y:S02]  /*0c80*/  SHF.R.S32.HI R8, RZ, 0x5, R8 ;  /* 0x00000005ff087819 */ /* 0x000fe40000011408 */
[----:B------:R-:W-:-:S02]  /*0c90*/  LEA.HI R10, R6, R7, RZ, 0x3 ;  /* 0x00000007060a7211 */ /* 0x000fc400078f18ff */
[----:B------:R-:W-:Y:S02]  /*0ca0*/  LEA.HI R6, R2, R5, RZ, 0x1 ;  /* 0x0000000502067211 */ /* 0x000fe400078f08ff */
[----:B------:R-:W-:Y:S02]  /*0cb0*/  LOP3.LUT R10, R10, 0xfffffff8, RZ, 0xc0, !PT ;  /* 0xfffffff80a0a7812 */ /* 0x000fe400078ec0ff */
[----:B------:R-:W-:Y:S02]  /*0cc0*/  LOP3.LUT R6, R6, 0x1ffffffe, RZ, 0xc0, !PT ;  /* 0x1ffffffe06067812 */ /* 0x000fe400078ec0ff */
[----:B------:R-:W-:Y:S01]  /*0cd0*/  LOP3.LUT R212, R9, 0x7ffffffc, RZ, 0xc0, !PT ;  /* 0x7ffffffc09d47812 */ /* 0x000fe200078ec0ff */
[----:B------:R-:W-:Y:S02]  /*0ce0*/  IMAD.IADD R7, R7, 0x1, -R10 ;  /* 0x0000000107077824 */ /* 0x000fe400078e0a0a */
[----:B------:R-:W-:Y:S01]  /*0cf0*/  IMAD.IADD R6, R5, 0x1, -R6 ;  /* 0x0000000105067824 */ /* 0x000fe200078e0a06 */
[CC--:B------:R-:W-:Y:S01]  /*0d00*/  LEA.HI R5, R3.reuse, R4.reuse, RZ, 0x5 ;  /* 0x0000000403057211 */ /* 0x0c0fe200078f28ff */
[----:B------:R-:W-:Y:S01]  /*0d10*/  IMAD R11, R8, 0x10, R7 ;  /* 0x00000010080b7824 */ /* 0x000fe200078e0207 */
[----:B------:R-:W-:Y:S01]  /*0d20*/  LEA.HI R7, R3, R4, RZ, 0x2 ;  /* 0x0000000403077211 */ /* 0x000fe200078f10ff */
[----:B------:R-:W-:Y:S01]  /*0d30*/  IMAD.IADD R212, R233, 0x1, -R212 ;  /* 0x00000001e9d47824 */ /* 0x000fe200078e0ad4 */
[----:B------:R-:W-:-:S02]  /*0d40*/  LOP3.LUT R3, R2, 0x3fffff0, RZ, 0xc0, !PT ;  /* 0x03fffff002037812 */ /* 0x000fc400078ec0ff */
[----:B------:R-:W-:Y:S02]  /*0d50*/  LOP3.LUT R223, R7, 0xfffffffc, RZ, 0xc0, !PT ;  /* 0xfffffffc07df7812 */ /* 0x000fe400078ec0ff */
[----:B------:R-:W-:Y:S01]  /*0d60*/  LOP3.LUT R2, R0, 0x3fffffe, RZ, 0xc0, !PT ;  /* 0x03fffffe00027812 */ /* 0x000fe200078ec0ff */
[C---:B------:R-:W-:Y:S01]  /*0d70*/  IMAD.IADD R3, R4.reuse, 0x1, -R3 ;  /* 0x0000000104037824 */ /* 0x040fe200078e0a03 */
[----:B------:R-:W-:Y:S01]  /*0d80*/  SHF.R.S32.HI R195, RZ, 0x2, R7 ;  /* 0x00000002ffc37819 */ /* 0x000fe20000011407 */
[----:B------:R-:W-:Y:S01]  /*0d90*/  IMAD.IADD R223, R4, 0x1, -R223 ;  /* 0x0000000104df7824 */ /* 0x000fe200078e0adf */
[----:B------:R-:W-:Y:S01]  /*0da0*/  SHF.R.S32.HI R0, RZ, 0x1f, R7 ;  /* 0x0000001fff007819 */ /* 0x000fe20000011407 */
[----:B------:R-:W-:Y:S01]  /*0db0*/  IMAD.IADD R2, R12, 0x1, -R2 ;  /* 0x000000010c027824 */ /* 0x000fe200078e0a02 */
[----:B------:R-:W-:Y:S01]  /*0dc0*/  SHF.R.S32.HI R208, RZ, 0x5, R5 ;  /* 0x00000005ffd07819 */ /* 0x000fe20000011405 */
[----:B------:R-:W-:Y:S01]  /*0dd0*/  IMAD.SHL.U32 R192, R223, 0x4, RZ ;  /* 0x00000004dfc07824 */ /* 0x000fe200078e00ff */
[----:B------:R-:W-:Y:S01]  /*0de0*/  LEA.HI R0, R0, R195, RZ, 0x3 ;  /* 0x000000c300007211 */ /* 0x000fe200078f18ff */
[C---:B------:R-:W-:Y:S01]  /*0df0*/  VIADD R222, R195.reuse, 0x40 ;  /* 0x00000040c3de7836 */ /* 0x040fe20000000000 */
[----:B------:R-:W-:Y:S01]  /*0e00*/  LOP3.LUT R5, R224, 0xfffffff8, RZ, 0xc0, !PT ;  /* 0xfffffff8e0057812 */ /* 0x000fe200078ec0ff */
[----:B------:R-:W-:Y:S01]  /*0e10*/  VIADD R201, R192, 0x20 ;  /* 0x00000020c0c97836 */ /* 0x000fe20000000000 */
[----:B------:R-:W-:Y:S01]  /*0e20*/  LOP3.LUT R0, R0, 0xfffffff8, RZ, 0xc0, !PT ;  /* 0xfffffff800007812 */ /* 0x000fe200078ec0ff */
[----:B------:R-:W-:Y:S01]  /*0e30*/  IMAD R3, R208, 0x10, R3 ;  /* 0x00000010d0037824 */ /* 0x000fe200078e0203 */
[----:B------:R-:W-:Y:S01]  /*0e40*/  SHF.R.S32.HI R224, RZ, 0x3, R224 ;  /* 0x00000003ffe07819 */ /* 0x000fe200000114e0 */
[--C-:B------:R-:W-:Y:S01]  /*0e50*/  IMAD.IADD R197, R192, 0x1, R201.reuse ;  /* 0x00000001c0c57824 */ /* 0x100fe200078e02c9 */
[----:B------:R-:W-:Y:S01]  /*0e60*/  SHF.R.S32.HI R231, RZ, 0x1f, R201 ;  /* 0x0000001fffe77819 */ /* 0x000fe200000114c9 */
[----:B------:R-:W-:-:S02]  /*0e70*/  IMAD.IADD R215, R195, 0x1, -R0 ;  /* 0x00000001c3d77824 */ /* 0x000fc400078e0a00 */
[----:B0-----:R-:W-:Y:S01]  /*0e80*/  IMAD R12, R3, 0x8, R6 ;  /* 0x00000008030c7824 */ /* 0x001fe200078e0206 */
[----:B------:R-:W-:Y:S01]  /*0e90*/  SHF.R.S32.HI R0, RZ, 0x1f, R197 ;  /* 0x0000001fff007819 */ /* 0x000fe200000114c5 */
[----:B------:R-:W-:Y:S01]  /*0ea0*/  IMAD.SHL.U32 R206, R215, 0x40, RZ ;  /* 0x00000040d7ce7824 */ /* 0x000fe200078e00ff */
[----:B------:R-:W-:Y:S01]  /*0eb0*/  SHF.R.S32.HI R3, RZ, 0x1f, R222 ;  /* 0x0000001fff037819 */ /* 0x000fe200000114de */
[----:B------:R-:W-:Y:S01]  /*0ec0*/  IMAD.SHL.U32 R205, R222, 0x40, RZ ;  /* 0x00000040decd7824 */ /* 0x000fe200078e00ff */
[-C--:B------:R-:W-:Y:S01]  /*0ed0*/  LEA.HI R225, R0, R197.reuse, RZ, 0x3 ;  /* 0x000000c500e17211 */ /* 0x080fe200078f18ff */
[----:B------:R-:W-:Y:S01]  /*0ee0*/  IMAD R11, R2, 0x40, R11 ;  /* 0x00000040020b7824 */ /* 0x000fe200078e020b */
[----:B------:R-:W-:Y:S01]  /*0ef0*/  LEA.HI R0, R0, R197, RZ, 0x6 ;  /* 0x000000c500007211 */ /* 0x000fe200078f30ff */
[----:B------:R-:W-:Y:S01]  /*0f00*/  VIADD R200, R192, 0x40 ;  /* 0x00000040c0c87836 */ /* 0x000fe20000000000 */
[----:B------:R-:W-:Y:S01]  /*0f10*/  LEA.HI R3, R3, R222, RZ, 0x3 ;  /* 0x000000de03037211 */ /* 0x000fe200078f18ff */
[----:B------:R-:W-:Y:S01]  /*0f20*/  IMAD.IADD R218, R4, 0x1, -R5 ;  /* 0x0000000104da7824 */ /* 0x000fe200078e0a05 */
[----:B------:R-:W-:Y:S01]  /*0f30*/  LOP3.LUT R206, R206, 0x1c0, RZ, 0xc0, !PT ;  /* 0x000001c0cece7812 */ /* 0x000fe200078ec0ff */
[----:B------:R-:W-:Y:S01]  /*0f40*/  IMAD.SHL.U32 R2, R0, 0x80, RZ ;  /* 0x0000008000027824 */ /* 0x000fe200078e00ff */
[----:B------:R-:W-:Y:S01]  /*0f50*/  LOP3.LUT R205, R205, 0x1c0, RZ, 0xc0, !PT ;  /* 0x000001c0cdcd7812 */ /* 0x000fe200078ec0ff */
[----:B------:R-:W-:Y:S01]  /*0f60*/  IMAD.SHL.U32 R3, R3, 0x40, RZ ;  /* 0x0000004003037824 */ /* 0x000fe200078e00ff */
[----:B------:R-:W-:Y:S01]  /*0f70*/  SHF.R.U32.HI R207, RZ, 0x3, R206 ;  /* 0x00000003ffcf7819 */ /* 0x000fe200000116ce */
[----:B------:R-:W-:Y:S01]  /*0f80*/  IMAD.SHL.U32 R208, R208, 0x200, RZ ;  /* 0x00000200d0d07824 */ /* 0x000fe200078e00ff */
[----:B------:R-:W-:Y:S01]  /*0f90*/  LOP3.LUT R0, R206, 0x38, R225, 0xf8, !PT ;  /* 0x00000038ce007812 */ /* 0x000fe200078ef8e1 */
[----:B------:R-:W-:Y:S01]  /*0fa0*/  IMAD.IADD R198, R192, 0x1, R200 ;  /* 0x00000001c0c67824 */ /* 0x000fe200078e02c8 */
[----:B------:R-:W-:Y:S01]  /*0fb0*/  SHF.R.U32.HI R13, RZ, 0x3, R205 ;  /* 0x00000003ff0d7819 */ /* 0x000fe200000116cd */
[----:B------:R-:W-:Y:S01]  /*0fc0*/  IMAD.SHL.U32 R214, R218, 0x8, RZ ;  /* 0x00000008dad67824 */ /* 0x000fe200078e00ff */
[----:B------:R-:W-:Y:S01]  /*0fd0*/  LOP3.LUT R7, R205, 0x38, R225, 0xf8, !PT ;  /* 0x00000038cd077812 */ /* 0x000fe200078ef8e1 */
[----:B------:R-:W-:Y:S01]  /*0fe0*/  IMAD.SHL.U32 R18, R223, 0x8, RZ ;  /* 0x00000008df127824 */ /* 0x000fe200078e00ff */
[----:B------:R-:W-:Y:S01]  /*0ff0*/  LOP3.LUT R5, R2, 0xffffe000, RZ, 0xc0, !PT ;  /* 0xffffe00002057812 */ /* 0x000fe200078ec0ff */
[----:B------:R-:W-:Y:S01]  /*1000*/  STL [R1+0x54], R11 ;  /* 0x0000540b01007387 */ /* 0x000fe20000100800 */
[----:B------:R-:W-:Y:S01]  /*1010*/  LOP3.LUT R0, R0, R207, RZ, 0x3c, !PT ;  /* 0x000000cf00007212 */ /* 0x000fe200078e3cff */
[----:B------:R-:W-:Y:S01]  /*1020*/  VIADD R217, R214, 0x80 ;  /* 0x00000080d6d97836 */ /* 0x000fe20000000000 */
[----:B------:R-:W-:Y:S01]  /*1030*/  LOP3.LUT R210, R3, 0xfffffe00, RZ, 0xc0, !PT ;  /* 0xfffffe0003d27812 */ /* 0x000fe200078ec0ff */
[----:B------:R-:W-:Y:S01]  /*1040*/  VIADD R203, R192, 0x10 ;  /* 0x00000010c0cb7836 */ /* 0x000fe20000000000 */
[----:B------:R-:W-:Y:S01]  /*1050*/  LOP3.LUT R8, R7, R13, RZ, 0x3c, !PT ;  /* 0x0000000d07087212 */ /* 0x000fe200078e3cff */
[----:B------:R-:W-:Y:S01]  /*1060*/  VIADD R216, R214, 0x40 ;  /* 0x00000040d6d87836 */ /* 0x000fe20000000000 */
[----:B------:R-:W-:Y:S01]  /*1070*/  SHF.R.S32.HI R3, RZ, 0x1f, R198 ;  /* 0x0000001fff037819 */ /* 0x000fe200000114c6 */
[----:B------:R-:W-:Y:S01]  /*1080*/  VIADD R202, R192, 0x30 ;  /* 0x00000030c0ca7836 */ /* 0x000fe20000000000 */
[-C--:B------:R-:W-:Y:S01]  /*1090*/  IADD3 R2, R0, R5.reuse, R208 ;  /* 0x0000000500027210 */ /* 0x080fe20007ffe0d0 */
[----:B------:R-:W-:Y:S01]  /*10a0*/  IMAD.U32 R0, RZ, RZ, UR5 ;  /* 0x00000005ff007e24 */ /* 0x000fe2000f8e00ff */
[----:B------:R-:W-:Y:S01]  /*10b0*/  IADD3 R8, R8, R5, R210 ;  /* 0x0000000508087210 */ /* 0x000fe20007ffe0d2 */
[----:B------:R-:W-:Y:S01]  /*10c0*/  IMAD.U32 R5, RZ, RZ, UR4 ;  /* 0x00000004ff057e24 */ /* 0x000fe2000f8e00ff */
[CC--:B------:R-:W-:Y:S01]  /*10d0*/  LEA.HI R4, R3.reuse, R198.reuse, RZ, 0x6 ;  /* 0x000000c603047211 */ /* 0x0c0fe200078f30ff */
[----:B------:R-:W-:Y:S01]  /*10e0*/  VIADD R204, R192, 0x50 ;  /* 0x00000050c0cc7836 */ /* 0x000fe20000000000 */
[----:B------:R-:W-:Y:S01]  /*10f0*/  STL [R1+0x4], R0 ;  /* 0x0000040001007387 */ /* 0x000fe20000100800 */
[----:B------:R-:W-:-:S02]  /*1100*/  LEA.HI R3, R3, R198, RZ, 0x3 ;  /* 0x000000c603037211 */ /* 0x000fc400078f18ff */
[----:B------:R-:W-:Y:S01]  /*1110*/  IMAD.SHL.U32 R6, R4, 0x80, RZ ;  /* 0x0000008004067824 */ /* 0x000fe200078e00ff */
[----:B------:R0:W-:Y:S01]  /*1120*/  STL [R1+0x48], R5 ;  /* 0x0000480501007387 */ /* 0x0001e20000100800 */
[--C-:B------:R-:W-:Y:S02]  /*1130*/  LOP3.LUT R4, R206, 0x38, R3.reuse, 0xf8, !PT ;  /* 0x00000038ce047812 */ /* 0x100fe400078ef803 */
[----:B------:R-:W-:Y:S02]  /*1140*/  LOP3.LUT R10, R205, 0x38, R3, 0xf8, !PT ;  /* 0x00000038cd0a7812 */ /* 0x000fe400078ef803 */
[----:B------:R-:W-:Y:S02]  /*1150*/  LOP3.LUT R7, R6, 0xffffe000, RZ, 0xc0, !PT ;  /* 0xffffe00006077812 */ /* 0x000fe400078ec0ff */
[----:B------:R-:W-:Y:S01]  /*1160*/  SHF.R.S32.HI R6, RZ, 0x1f, R217 ;  /* 0x0000001fff067819 */ /* 0x000fe200000114d9 */
[----:B------:R-:W-:Y:S01]  /*1170*/  IMAD.SHL.U32 R6, R12, 0x8, RZ ;  /* 0x000000080c067824 */ /* 0x000fe200078e00ff */
[----:B------:R-:W-:-:S02]  /*1180*/  SHF.R.S32.HI R226, RZ, 0x3, R3 ;  /* 0x00000003ffe27819 */ /* 0x000fc40000011403 */
[----:B0-----:R-:W-:Y:S02]  /*1190*/  SHF.R.S32.HI R5, RZ, 0x1f, R214 ;  /* 0x0000001fff057819 */ /* 0x001fe400000114d6 */
[----:B------:R-:W-:Y:S01]  /*11a0*/  LOP3.LUT R5, R205, 0x38, R18, 0xf8, !PT ;  /* 0x00000038cd057812 */ /* 0x000fe200078ef812 */
[----:B------:R0:W-:Y:S01]  /*11b0*/  STL [R1+0x58], R6 ;  /* 0x0000580601007387 */ /* 0x0001e20000100800 */
[----:B------:R-:W-:Y:S02]  /*11c0*/  LEA R2, R2, UR4, 0x1 ;  /* 0x0000000402027c11 */ /* 0x000fe4000f8e08ff */
[----:B------:R-:W-:Y:S02]  /*11d0*/  LOP3.LUT R5, R210, R5, R13, 0xf6, !PT ;  /* 0x00000005d2057212 */ /* 0x000fe400078ef60d */
[----:B------:R-:W-:Y:S02]  /*11e0*/  LEA.HI R0, R223, R223, RZ, 0x1 ;  /* 0x000000dfdf007211 */ /* 0x000fe400078f08ff */
[----:B------:R-:W-:-:S02]  /*11f0*/  LEA R3, R5, UR4, 0x1 ;  /* 0x0000000405037c11 */ /* 0x000fc4000f8e08ff */
[----:B------:R-:W-:Y:S02]  /*1200*/  LOP3.LUT R0, R0, 0x1ffffffe, RZ, 0xc0, !PT ;  /* 0x1ffffffe00007812 */ /* 0x000fe400078ec0ff */
[----:B------:R-:W-:Y:S01]  /*1210*/  LOP3.LUT R4, R4, R207, RZ, 0x3c, !PT ;  /* 0x000000cf04047212 */ /* 0x000fe200078e3cff */
[----:B------:R0:W-:Y:S01]  /*1220*/  STL [R1+0x40], R3 ;  /* 0x0000400301007387 */ /* 0x0001e20000100800 */
[----:B------:R-:W-:Y:S01]  /*1230*/  LOP3.LUT R10, R10, R13, RZ, 0x3c, !PT ;  /* 0x0000000d0a0a7212 */ /* 0x000fe200078e3cff */
[----:B------:R-:W-:Y:S01]  /*1240*/  IMAD.IADD R0, R223, 0x1, -R0 ;  /* 0x00000001df007824 */ /* 0x000fe200078e0a00 */
[-C--:B------:R-:W-:Y:S01]  /*1250*/  IADD3 R4, R4, R7.reuse, R208 ;  /* 0x0000000704047210 */ /* 0x080fe20007ffe0d0 */
[----:B------:R0:W-:Y:S01]  /*1260*/  STL [R1+0x44], R2 ;  /* 0x0000440201007387 */ /* 0x0001e20000100800 */
[----:B------:R-:W-:Y:S01]  /*1270*/  IADD3 R10, R10, R7, R210 ;  /* 0x000000070a0a7210 */ /* 0x000fe20007ffe0d2 */
[----:B------:R-:W-:Y:S01]  /*1280*/  IMAD R213, R0, 0x8, R11 ;  /* 0x0000000800d57824 */ /* 0x000fe200078e020b */
[----:B------:R-:W-:-:S02]  /*1290*/  SHF.R.S32.HI R232, RZ, 0x1f, R203 ;  /* 0x0000001fffe87819 */ /* 0x000fc400000114cb */
[----:B------:R-:W-:Y:S02]  /*12a0*/  SHF.R.S32.HI R7, RZ, 0x1f, R216 ;  /* 0x0000001fff077819 */ /* 0x000fe400000114d8 */
[----:B------:R-:W-:Y:S02]  /*12b0*/  SHF.R.S32.HI R230, RZ, 0x1f, R202 ;  /* 0x0000001fffe67819 */ /* 0x000fe400000114ca */
[----:B------:R-:W-:Y:S02]  /*12c0*/  SHF.R.S32.HI R229, RZ, 0x1f, R200 ;  /* 0x0000001fffe57819 */ /* 0x000fe400000114c8 */
[----:B------:R-:W-:Y:S02]  /*12d0*/  SHF.R.S32.HI R228, RZ, 0x1f, R204 ;  /* 0x0000001fffe47819 */ /* 0x000fe400000114cc */
[----:B------:R-:W-:Y:S02]  /*12e0*/  SHF.R.S32.HI R225, RZ, 0x3, R225 ;  /* 0x00000003ffe17819 */ /* 0x000fe400000114e1 */
[----:B------:R-:W-:-:S02]  /*12f0*/  LEA R236, R8, UR4, 0x1 ;  /* 0x0000000408ec7c11 */ /* 0x000fc4000f8e08ff */
[----:B------:R-:W-:Y:S02]  /*1300*/  LEA R237, R4, UR4, 0x1 ;  /* 0x0000000404ed7c11 */ /* 0x000fe4000f8e08ff */
[----:B0-----:R-:W-:-:S07]  /*1310*/  LEA R235, R10, UR4, 0x1 ;  /* 0x000000040aeb7c11 */ /* 0x001fce000f8e08ff */
.L_x_5406:
[----:B------:R-:W-:Y:S01]  /*1320*/  ULDC.64 UR4, c[0x0][0xa28] ;  /* 0x00028a0000047ab9 */ /* 0x000fe20000000a00 */
[----:B0---4-:R-:W0:Y:S01]  /*1330*/  LDC.64 R4, c[0x0][0xa08] ;  /* 0x00028200ff047b82 */ /* 0x011e220000000a00 */
[----:B------:R-:W-:Y:S01]  /*1340*/  ISETP.NE.U32.AND P0, PT, RZ, UR4, PT ;  /* 0x00000004ff007c0c */ /* 0x000fe2000bf05070 */
[----:B------:R-:W-:Y:S01]  /*1350*/  IMAD.MOV.U32 R0, RZ, RZ, RZ ;  /* 0x000000ffff007224 */ /* 0x000fe200078e00ff */
[----:B------:R-:W-:Y:S01]  /*1360*/  ULDC UR6, c[0x0][0x424] ;  /* 0x0001090000067ab9 */ /* 0x000fe20000000800 */
[----:B------:R-:W-:Y:S01]  /*1370*/  IMAD.MOV.U32 R28, RZ, RZ, RZ ;  /* 0x000000ffff1c7224 */ /* 0x000fe200078e00ff */
[----:B------:R-:W-:Y:S01]  /*1380*/  ISETP.NE.AND.EX P0, PT, RZ, UR5, PT, P0 ;  /* 0x00000005ff007c0c */ /* 0x000fe2000bf05300 */
[----:B------:R-:W-:Y:S02]  /*1390*/  ULDC.64 UR4, c[0x0][0xa18] ;  /* 0x0002860000047ab9 */ /* 0x000fe40000000a00 */
[----:B------:R-:W-:-:S04]  /*13a0*/  ISETP.NE.U32.AND P1, PT, RZ, UR4, PT ;  /* 0x00000004ff007c0c */ /* 0x000fc8000bf25070 */
[----:B------:R-:W-:Y:S01]  /*13b0*/  ISETP.NE.AND.EX P1, PT, RZ, UR5, PT, P1 ;  /* 0x00000005ff007c0c */ /* 0x000fe2000bf25310 */
[----:B------:R-:W-:Y:S02]  /*13c0*/  ULDC.64 UR4, c[0x0][0xa08] ;  /* 0x0002820000047ab9 */ /* 0x000fe40000000a00 */
[----:B------:R-:W-:-:S03]  /*13d0*/  ISETP.NE.U32.AND P3, PT, RZ, UR4, PT ;  /* 0x00000004ff007c0c */ /* 0x000fc6000bf65070 */
[----:B-12---:R-:W1:Y:S01]  /*13e0*/  @P0 LDC.64 R2, c[0x0][0xa28] ;  /* 0x00028a00ff020b82 */ /* 0x006e620000000a00 */
[----:B------:R-:W-:Y:S01]  /*13f0*/  ISETP.NE.AND.EX P3, PT, RZ, UR5, PT, P3 ;  /* 0x00000005ff007c0c */ /* 0x000fe2000bf65330 */
[----:B0-----:R-:W-:-:S06]  /*1400*/  IMAD.WIDE R8, R27, 0x4, R4 ;  /* 0x000000041b087825 */ /* 0x001fcc00078e0204 */
[----:B------:R-:W0:Y:S01]  /*1410*/  @P1 LDC.64 R6, c[0x0][0xa18] ;  /* 0x00028600ff061b82 */ /* 0x000e220000000a00 */
[----:B------:R-:W-:Y:S02]  /*1420*/  ULDC UR4, c[0x0][0x288] ;  /* 0x0000a20000047ab9 */ /* 0x000fe40000000800 */
[----:B------:R-:W-:Y:S01]  /*1430*/  IMAD.U32 R194, RZ, RZ, UR4 ;  /* 0x00000004ffc27e24 */ /* 0x000fe2000f8e00ff */
[----:B------:R-:W-:Y:S02]  /*1440*/  ULDC.64 UR4, c[0x0][0x418] ;  /* 0x0001060000047ab9 */ /* 0x000fe40000000a00 */
[----:B------:R2:W5:Y:S01]  /*1450*/  @P3 LDG.E R28, desc[UR60][R8.64] ;  /* 0x0000003c081c3981 */ /* 0x000562000c1e1900 */
[----:B-1----:R-:W-:-:S05]  /*1460*/  @P0 IMAD.WIDE R2, R27, 0x4, R2 ;  /* 0x000000041b020825 */ /* 0x002fca00078e0202 */
[----:B------:R2:W5:Y:S01]  /*1470*/  @P0 LDG.E R0, desc[UR60][R2.64] ;  /* 0x0000003c02000981 */ /* 0x000562000c1e1900 */
[----:B0-----:R-:W-:-:S05]  /*1480*/  @P1 IMAD.WIDE R4, R27, 0x4, R6 ;  /* 0x000000041b041825 */ /* 0x001fca00078e0206 */
[----:B------:R2:W5:Y:S01]  /*1490*/  @P1 LDG.E R194, desc[UR60][R4.64] ;  /* 0x0000003c04c21981 */ /* 0x000562000c1e1900 */
[----:B------:R-:W-:-:S04]  /*14a0*/  UISETP.NE.U32.AND UP0, UPT, UR4, URZ, UPT ;  /* 0x0000003f0400728c */ /* 0x000fc8000bf05070 */
[----:B------:R-:W-:-:S03]  /*14b0*/  UISETP.NE.AND.EX UP0, UPT, UR5, URZ, UPT, UP0 ;  /* 0x0000003f0500728c */ /* 0x000fc6000bf05300 */
[----:B------:R-:W-:Y:S02]  /*14c0*/  ULDC.64 UR4, c[0x0][0xa20] ;  /* 0x0002880000047ab9 */ /* 0x000fe40000000a00 */
[----:B------:R-:W-:Y:S01]  /*14d0*/  ISETP.NE.U32.AND P2, PT, RZ, UR4, PT ;  /* 0x00000004ff007c0c */ /* 0x000fe2000bf45070 */
[----:B------:R-:W-:-:S03]  /*14e0*/  USEL UR4, UR6, 0x1, UP0 ;  /* 0x0000000106047887 */ /* 0x000fc60008000000 */
[----:B------:R-:W-:Y:S01]  /*14f0*/  ULDC UR6, c[0x0][0x2f0] ;  /* 0x0000bc0000067ab9 */ /* 0x000fe20000000800 */
[----:B------:R-:W-:Y:S01]  /*1500*/  ISETP.NE.AND.EX P2, PT, RZ, UR5, PT, P2 ;  /* 0x00000005ff007c0c */ /* 0x000fe2000bf45320 */
[----:B------:R-:W-:Y:S01]  /*1510*/  UIMAD UR6, UR4, UR6, URZ ;  /* 0x00000006040672a4 */ /* 0x000fe2000f8e023f */
[----:B------:R-:W-:Y:S01]  /*1520*/  ULDC UR7, c[0x0][0x348] ;  /* 0x0000d20000077ab9 */ /* 0x000fe20000000800 */
[----:B------:R-:W-:Y:S02]  /*1530*/  IMAD.MOV.U32 R219, RZ, RZ, R26 ;  /* 0x000000ffffdb7224 */ /* 0x000fe400078e001a */
[----:B------:R-:W-:Y:S01]  /*1540*/  IMAD.MOV.U32 R220, RZ, RZ, R27 ;  /* 0x000000ffffdc7224 */ /* 0x000fe200078e001b */
[----:B--23--:R-:W-:Y:S07]  /*1550*/  @P1 BRA `(.L_x_5121) ;  /* 0x0000000000241947 */ /* 0x00cfee0003800000 */
        /* <DEDUP_REMOVED lines=9> */
.L_x_5121:
[----:B------:R-:W-:Y:S02]  /*15f0*/  IMAD.U32 R2, RZ, RZ, UR7 ;  /* 0x00000007ff027e24 */ /* 0x000fe4000f8e00ff */
[----:B------:R-:W-:Y:S01]  /*1600*/  IMAD.U32 R29, RZ, RZ, UR6 ;  /* 0x00000006ff1d7e24 */ /* 0x000fe2000f8e00ff */
[----:B------:R-:W-:Y:S06]  /*1610*/  @!P2 BRA `(.L_x_5122) ;  /* 0x000000000010a947 */ /* 0x000fec0003800000 */
[----:B------:R-:W0:Y:S02]  /*1620*/  LDC.64 R4, c[0x0][0xa20] ;  /* 0x00028800ff047b82 */ /* 0x000e240000000a00 */
[----:B0-----:R-:W-:-:S05]  /*1630*/  IMAD.WIDE R4, R27, 0x4, R4 ;  /* 0x000000041b047825 */ /* 0x001fca00078e0204 */
[----:B------:R0:W5:Y:S01]  /*1640*/  LDG.E R29, desc[UR60][R4.64] ;  /* 0x0000003c041d7981 */ /* 0x000162000c1e1900 */
[----:B------:R-:W-:Y:S05]  /*1650*/  BRA `(.L_x_5123) ;  /* 0x0000000000107947 */ /* 0x000fea0003800000 */
.L_x_5122:
[----:B------:R-:W-:Y:S05]  /*1660*/  @!P3 BRA `(.L_x_5123) ;  /* 0x00000000000cb947 */ /* 0x000fea0003800000 */
[----:B------:R-:W2:Y:S04]  /*1670*/  LDG.E R4, desc[UR60][R8.64] ;  /* 0x0000003c08047981 */ /* 0x000ea8000c1e1900 */
[----:B------:R-:W2:Y:S02]  /*1680*/  LDG.E R29, desc[UR60][R8.64+0x4] ;  /* 0x0000043c081d7981 */ /* 0x000ea4000c1e1900 */
[----:B--2---:R-:W-:-:S07]  /*1690*/  IMAD.IADD R29, R29, 0x1, -R4 ;  /* 0x000000011d1d7824 */ /* 0x004fce00078e0a04 */
.L_x_5123:
        /* <DEDUP_REMOVED lines=13> */
[----:B------:R-:W4:Y:S01]  /*1770*/  @P0 LDG.E R8, desc[UR60][R4.64+0x4] ;  /* 0x0000043c04080981 */ /* 0x000f22000c1e1900 */
[----:B---3--:R-:W-:-:S05]  /*1780*/  @P1 IMAD.WIDE R6, R27, 0x4, R6 ;  /* 0x000000041b061825 */ /* 0x008fca00078e0206 */
[----:B------:R0:W5:Y:S01]  /*1790*/  @P1 LDG.E R145, desc[UR60][R6.64] ;  /* 0x0000003c06911981 */ /* 0x000162000c1e1900 */
[----:B-1----:R-:W-:Y:S01]  /*17a0*/  ISETP.NE.AND P1, PT, R9, 0x1, PT ;  /* 0x000000010900780c */ /* 0x002fe20003f25270 */
[----:B------:R-:W-:Y:S01]  /*17b0*/  IMAD.SHL.U32 R209, R25, 0x80, RZ ;  /* 0x0000008019d17824 */ /* 0x000fe200078e00ff */
[----:B--2---:R-:W-:-:S11]  /*17c0*/  ISETP.GE.AND P2, PT, R15, 0x1, PT ;  /* 0x000000010f00780c */ /* 0x004fd60003f46270 */
[----:B------:R-:W1:Y:S08]  /*17d0*/  @P1 LDC R10, c[0x0][0x44c] ;  /* 0x00011300ff0a1b82 */ /* 0x000e700000000800 */
[----:B------:R-:W2:Y:S01]  /*17e0*/  @P1 LDC R12, c[0x0][0x450] ;  /* 0x00011400ff0c1b82 */ /* 0x000ea20000000800 */
[----:B----4-:R-:W-:Y:S02]  /*17f0*/  @P0 IMAD.IADD R2, R8, 0x1, -R3 ;  /* 0x0000000108020824 */ /* 0x010fe400078e0a03 */
[----:B------:R-:W-:-:S02]  /*1800*/  IMAD.IADD R8, R29, 0x1, -R0 ;  /* 0x000000011d087824 */ /* 0x000fc400078e0a00 */
[----:B------:R-:W-:Y:S02]  /*1810*/  VIADD R3, R209, 0x7f ;  /* 0x0000007fd1037836 */ /* 0x000fe40000000000 */
[----:B------:R-:W-:Y:S02]  /*1820*/  IMAD.IADD R196, R8, 0x1, R2 ;  /* 0x0000000108c47824 */ /* 0x000fe400078e0202 */
[----:B-1----:R-:W-:-:S04]  /*1830*/  @P1 IMAD.HI.U32 R5, R3, R10, RZ ;  /* 0x0000000a03051227 */ /* 0x002fc800078e00ff */
[----:B------:R-:W-:Y:S02]  /*1840*/  VIADD R0, R196, 0x5f ;  /* 0x0000005fc4007836 */ /* 0x000fe40000000000 */
[----:B------:R-:W-:Y:S01]  /*1850*/  IMAD.MOV.U32 R4, RZ, RZ, R3 ;  /* 0x000000ffff047224 */ /* 0x000fe200078e0003 */
[----:B--2---:R-:W-:Y:S01]  /*1860*/  @P1 SHF.R.U32.HI R4, RZ, R12, R5 ;  /* 0x0000000cff041219 */ /* 0x004fe20000011605 */
[----:B------:R-:W-:Y:S01]  /*1870*/  IMAD.HI R0, R0, 0x2aaaaaab, RZ ;  /* 0x2aaaaaab00007827 */ /* 0x000fe200078e02ff */
[----:B------:R-:W-:-:S04]  /*1880*/  IADD3 R5, R196, 0x1, -R194 ;  /* 0x00000001c4057810 */ /* 0x000fc80007ffe8c2 */
[----:B------:R-:W-:Y:S01]  /*1890*/  SHF.R.U32.HI R3, RZ, 0x1f, R0 ;  /* 0x0000001fff037819 */ /* 0x000fe20000011600 */
[----:B0-----:R-:W-:-:S03]  /*18a0*/  IMAD.IADD R7, R5, 0x1, R4 ;  /* 0x0000000105077824 */ /* 0x001fc600078e0204 */
[----:B------:R-:W-:Y:S01]  /*18b0*/  LEA.HI.SX32 R150, R0, R3, 0x1c ;  /* 0x0000000300967211 */ /* 0x000fe200078fe2ff */
        /* <DEDUP_REMOVED lines=13> */
.L_x_5126:
[----:B------:R-:W-:-:S13]  /*1990*/  ISETP.NE.AND P0, PT, R15, 0x1, PT ;  /* 0x000000010f00780c */ /* 0x000fda0003f05270 */
[----:B------:R-:W0:Y:S02]  /*19a0*/  @P0 LDC.64 R4, c[0x0][0x9e8] ;  /* 0x00027a00ff040b82 */ /* 0x000e240000000a00 */
[----:B0-----:R-:W-:-:S05]  /*19b0*/  @P0 IMAD.HI.U32 R4, R3, R4, RZ ;  /* 0x0000000403040227 */ /* 0x001fca00078e00ff */
[----:B------:R-:W-:-:S07]  /*19c0*/  @P0 SHF.R.U32.HI R3, RZ, R5, R4 ;  /* 0x00000005ff030219 */ /* 0x000fce0000011604 */
.L_x_5127:
[----:B------:R-:W-:Y:S05]  /*19d0*/  BSYNC B0 ;  /* 0x0000000000007941 */ /* 0x000fea0003800000 */
.L_x_5125:
[----:B------:R-:W-:-:S05]  /*19e0*/  IMAD R3, R3, R15, R15 ;  /* 0x0000000f03037224 */ /* 0x000fca00078e020f */
[----:B------:R-:W-:-:S07]  /*19f0*/  VIMNMX R0, R0, R3, PT ;  /* 0x0000000300007248 */ /* 0x000fce0003fe0100 */
.L_x_5124:
[----:B------:R-:W0:Y:S01]  /*1a00*/  @P1 LDC R4, c[0x0][0x44c] ;  /* 0x00011300ff041b82 */ /* 0x000e220000000800 */
[----:B------:R-:W-:Y:S01]  /*1a10*/  IMAD.IADD R149, R196, 0x1, -R194 ;  /* 0x00000001c4957824 */ /* 0x000fe200078e0ac2 */
[----:B------:R-:W-:-:S06]  /*1a20*/  ULDC UR4, c[0x0][0x9dc] ;  /* 0x0002770000047ab9 */ /* 0x000fcc0000000800 */
[----:B------:R-:W1:Y:S01]  /*1a30*/  @P1 LDC R6, c[0x0][0x450] ;  /* 0x00011400ff061b82 */ /* 0x000e620000000800 */
[----:B0-----:R-:W-:-:S04]  /*1a40*/  @P1 IMAD.HI.U32 R3, R209, R4, RZ ;  /* 0x00000004d1031227 */ /* 0x001fc800078e00ff */
[----:B------:R-:W-:Y:S01]  /*1a50*/  IMAD.MOV.U32 R4, RZ, RZ, R209 ;  /* 0x000000ffff047224 */ /* 0x000fe200078e00d1 */
        /* <DEDUP_REMOVED lines=14> */
.L_x_5130:
[----:B------:R-:W-:-:S13]  /*1b40*/  ISETP.NE.AND P0, PT, R15, 0x1, PT ;  /* 0x000000010f00780c */ /* 0x000fda0003f05270 */
[----:B------:R-:W0:Y:S02]  /*1b50*/  @P0 LDC.64 R6, c[0x0][0x9e8] ;  /* 0x00027a00ff060b82 */ /* 0x000e240000000a00 */
[----:B0-----:R-:W-:-:S05]  /*1b60*/  @P0 IMAD.HI.U32 R6, R3, R6, RZ ;  /* 0x0000000603060227 */ /* 0x001fca00078e00ff */
[----:B------:R-:W-:-:S07]  /*1b70*/  @P0 SHF.R.U32.HI R3, RZ, R7, R6 ;  /* 0x00000007ff030219 */ /* 0x000fce0000011606 */
.L_x_5131:
[----:B------:R-:W-:Y:S05]  /*1b80*/  BSYNC B0 ;  /* 0x0000000000007941 */ /* 0x000fea0003800000 */
.L_x_5129:
[----:B------:R-:W-:-:S05]  /*1b90*/  IMAD R3, R3, R15, RZ ;  /* 0x0000000f03037224 */ /* 0x000fca00078e02ff */
[----:B------:R-:W-:-:S07]  /*1ba0*/  VIMNMX R4, R4, R3, !PT ;  /* 0x0000000304047248 */ /* 0x000fce0007fe0100 */
.L_x_5128:
[----:B------:R-:W-:Y:S01]  /*1bb0*/  VIADD R0, R0, 0x5f ;  /* 0x0000005f00007836 */ /* 0x000fe20000000000 */
[----:B------:R-:W-:Y:S01]  /*1bc0*/  PLOP3.LUT P2, PT, PT, PT, PT, 0x80, 0x0 ;  /* 0x000000000000781c */ /* 0x000fe20003f4f070 */
[----:B------:R-:W-:-:S04]  /*1bd0*/  IMAD.HI R4, R4, 0x2aaaaaab, RZ ;  /* 0x2aaaaaab04047827 */ /* 0x000fc800078e02ff */
[----:B------:R-:W-:Y:S01]  /*1be0*/  IMAD.HI R0, R0, 0x2aaaaaab, RZ ;  /* 0x2aaaaaab00007827 */ /* 0x000fe200078e02ff */
[----:B------:R-:W-:-:S04]  /*1bf0*/  SHF.R.U32.HI R5, RZ, 0x1f, R4 ;  /* 0x0000001fff057819 */ /* 0x000fc80000011604 */
[----:B------:R-:W-:Y:S02]  /*1c00*/  SHF.R.U32.HI R3, RZ, 0x1f, R0 ;  /* 0x0000001fff037819 */ /* 0x000fe40000011600 */
[----:B------:R-:W-:Y:S02]  /*1c10*/  LEA.HI.SX32 R5, R4, R5, 0x1c ;  /* 0x0000000504057211 */ /* 0x000fe400078fe2ff */
[----:B------:R-:W-:Y:S02]  /*1c20*/  LEA.HI.SX32 R3, R0, R3, 0x1c ;  /* 0x0000000300037211 */ /* 0x000fe400078fe2ff */
[----:B------:R-:W-:Y:S02]  /*1c30*/  VIMNMX R5, RZ, R5, !PT ;  /* 0x00000005ff057248 */ /* 0x000fe40007fe0100 */
[----:B------:R-:W-:-:S03]  /*1c40*/  VIMNMX R3, R150, R3, PT ;  /* 0x0000000396037248 */ /* 0x000fc60003fe0100 */
[--C-:B------:R-:W-:Y:S02]  /*1c50*/  IMAD R5, R5, 0x60, -R8.reuse ;  /* 0x0000006005057824 */ /* 0x100fe400078e0a08 */
[----:B------:R-:W-:-:S03]  /*1c60*/  IMAD R3, R3, 0x60, -R8 ;  /* 0x0000006003037824 */ /* 0x000fc600078e0a08 */
[----:B------:R-:W-:Y:S02]  /*1c70*/  VIMNMX R5, RZ, R5, !PT ;  /* 0x00000005ff057248 */ /* 0x000fe40007fe0100 */
        /* <DEDUP_REMOVED lines=31> */
.L_x_5134:
[----:B------:R-:W-:Y:S05]  /*1e70*/  BSYNC B6 ;  /* 0x0000000000067941 */ /* 0x000fea0003800000 */
.L_x_5133:
        /* <DEDUP_REMOVED lines=20> */
.L_x_5136:
[----:B------:R-:W-:Y:S05]  /*1fc0*/  BSYNC B6 ;  /* 0x0000000000067941 */ /* 0x000fea0003800000 */
.L_x_5135:
[----:B------:R-:W-:Y:S01]  /*1fd0*/  ULDC.64 UR4, c[0x0][0x9f8] ;  /* 0x00027e0000047ab9 */ /* 0x000fe20000000a00 */
[----:B------:R-:W2:Y:S01]  /*1fe0*/  LDL.LU R30, [R1] ;  /* 0x00000000011e7983 */ /* 0x000ea20000300800 */
[----:B------:R-:W-:Y:S01]  /*1ff0*/  ISETP.NE.U32.AND P0, PT, RZ, UR4, PT ;  /* 0x00000004ff007c0c */ /* 0x000fe2000bf05070 */
[----:B------:R-:W0:Y:S01]  /*2000*/  LDC.64 R104, c[0x0][0x300] ;  /* 0x0000c000ff687b82 */ /* 0x000e220000000a00 */
[----:B------:R-:W-:Y:S01]  /*2010*/  ULDC UR8, c[0x0][0x2f4] ;  /* 0x0000bd0000087ab9 */ /* 0x000fe20000000800 */
[----:B------:R-:W-:Y:S02]  /*2020*/  SHF.R.S32.HI R9, RZ, 0x1f, R26 ;  /* 0x0000001fff097819 */ /* 0x000fe4000001141a */
[----:B------:R-:W-:Y:S01]  /*2030*/  SHF.R.S32.HI R19, RZ, 0x1f, R18 ;  /* 0x0000001fff137819 */ /* 0x000fe20000011412 */
[----:B------:R-:W-:Y:S01]  /*2040*/  IMAD.IADD R28, R28, 0x1, R29 ;  /* 0x000000011c1c7824 */ /* 0x000fe200078e021d */
[----:B------:R-:W-:Y:S01]  /*2050*/  ISETP.NE.AND.EX P0, PT, RZ, UR5, PT, P0 ;  /* 0x00000005ff007c0c */ /* 0x000fe2000bf05300 */
[----:B------:R-:W-:Y:S01]  /*2060*/  ULDC.64 UR4, c[0x0][0x330] ;  /* 0x0000cc0000047ab9 */ /* 0x000fe20000000a00 */
[----:B------:R-:W1:Y:S01]  /*2070*/  LDC.64 R98, c[0x0][0x408] ;  /* 0x00010200ff627b82 */ /* 0x000e620000000a00 */
[----:B------:R-:W-:Y:S01]  /*2080*/  ULDC.64 UR6, c[0x0][0x308] ;  /* 0x0000c20000067ab9 */ /* 0x000fe20000000a00 */
[----:B------:R-:W-:-:S06]  /*2090*/  SHF.R.S32.HI R147, RZ, 0x1f, R195 ;  /* 0x0000001fff937819 */ /* 0x000fcc00000114c3 */
[----:B------:R-:W3:Y:S08]  /*20a0*/  LDC R33, c[0x0][0x3f4] ;  /* 0x0000fd00ff217b82 */ /* 0x000ef00000000800 */
[----:B------:R-:W4:Y:S08]  /*20b0*/  @P0 LDC.64 R4, c[0x0][0x9f8] ;  /* 0x00027e00ff040b82 */ /* 0x000f300000000a00 */
[----:B------:R-:W1:Y:S01]  /*20c0*/  LDC.64 R92, c[0x0][0x3f8] ;  /* 0x0000fe00ff5c7b82 */ /* 0x000e620000000a00 */
[----:B----4-:R-:W-:-:S05]  /*20d0*/  @P0 IMAD.WIDE R4, R27, 0x4, R4 ;  /* 0x000000041b040825 */ /* 0x010fca00078e0204 */
[----:B------:R4:W2:Y:S01]  /*20e0*/  @P0 LDG.E R27, desc[UR60][R4.64] ;  /* 0x0000003c041b0981 */ /* 0x0008a2000c1e1900 */
[----:B------:R-:W-:Y:S01]  /*20f0*/  ISETP.GE.AND P1, PT, R197, UR8, PT ;  /* 0x00000008c5007c0c */ /* 0x000fe2000bf26270 */
[----:B------:R-:W-:Y:S01]  /*2100*/  IMAD R3, R9, UR4, RZ ;  /* 0x0000000409037c24 */ /* 0x000fe2000f8e02ff */
[----:B------:R-:W-:Y:S01]  /*2110*/  ISETP.GE.AND P0, PT, R18, UR8, PT ;  /* 0x0000000812007c0c */ /* 0x000fe2000bf06270 */
[C---:B------:R-:W-:Y:S01]  /*2120*/  IMAD.WIDE.U32 R106, R26.reuse, UR4, R18 ;  /* 0x000000041a6a7c25 */ /* 0x040fe2000f8e0012 */
[----:B------:R-:W-:Y:S01]  /*2130*/  SEL R0, RZ, 0xffffffff, P1 ;  /* 0xffffffffff007807 */ /* 0x000fe20000800000 */
[----:B------:R-:W1:Y:S01]  /*2140*/  S2R R151, SR_TID.X ;  /* 0x0000000000977919 */ /* 0x000e620000002100 */
[----:B------:R-:W-:Y:S01]  /*2150*/  SHF.R.S32.HI R10, RZ, 0x1f, R28 ;  /* 0x0000001fff0a7819 */ /* 0x000fe2000001141c */
[----:B------:R-:W-:Y:S01]  /*2160*/  IMAD R3, R26, UR5, R3 ;  /* 0x000000051a037c24 */ /* 0x000fe2000f8e0203 */
[----:B------:R-:W-:Y:S01]  /*2170*/  ULDC.64 UR4, c[0x0][0xa08] ;  /* 0x0002820000047ab9 */ /* 0x000fe20000000a00 */
[----:B----4-:R-:W-:Y:S01]  /*2180*/  IMAD.SHL.U32 R5, R0, 0x2, RZ ;  /* 0x0000000200057824 */ /* 0x010fe200078e00ff */
[----:B------:R-:W-:Y:S01]  /*2190*/  SEL R4, RZ, 0x1, P0 ;  /* 0x00000001ff047807 */ /* 0x000fe20000000000 */
[----:B------:R-:W-:Y:S01]  /*21a0*/  VIADD R0, R18, 0x60 ;  /* 0x0000006012007836 */ /* 0x000fe20000000000 */
[----:B------:R-:W-:Y:S01]  /*21b0*/  ISETP.GE.AND P0, PT, R198, UR8, PT ;  /* 0x00000008c6007c0c */ /* 0x000fe2000bf06270 */
[----:B------:R-:W-:Y:S01]  /*21c0*/  IMAD.IADD R107, R107, 0x1, R3 ;  /* 0x000000016b6b7824 */ /* 0x000fe200078e0203 */
[----:B------:R-:W-:Y:S01]  /*21d0*/  LOP3.LUT R6, R5, 0x2, R4, 0xe2, !PT ;  /* 0x0000000205067812 */ /* 0x000fe200078ee204 */
[----:B------:R-:W-:Y:S01]  /*21e0*/  VIADD R3, R18, 0x80 ;  /* 0x0000008012037836 */ /* 0x000fe20000000000 */
[----:B------:R-:W-:Y:S01]  /*21f0*/  ISETP.GE.AND P1, PT, R0, UR8, PT ;  /* 0x0000000800007c0c */ /* 0x000fe2000bf26270 */
[-C--:B0-----:R-:W-:Y:S01]  /*2200*/  IMAD R11, R10, R104.reuse, RZ ;  /* 0x000000680a0b7224 */ /* 0x081fe200078e02ff */
[----:B------:R-:W-:Y:S01]  /*2210*/  SEL R7, RZ, 0x4, P0 ;  /* 0x00000004ff077807 */ /* 0x000fe20000000000 */
[----:B------:R-:W-:Y:S01]  /*2220*/  IMAD.WIDE.U32 R4, R28, R104, RZ ;  /* 0x000000681c047225 */ /* 0x000fe200078e00ff */
[----:B------:R-:W-:-:S02]  /*2230*/  ISETP.GE.AND P2, PT, R3, UR8, PT ;  /* 0x0000000803007c0c */ /* 0x000fc4000bf46270 */
[----:B------:R-:W-:Y:S01]  /*2240*/  SEL R8, RZ, 0x8, P1 ;  /* 0x00000008ff087807 */ /* 0x000fe20000800000 */
[----:B------:R-:W-:Y:S01]  /*2250*/  IMAD R11, R28, R105, R11 ;  /* 0x000000691c0b7224 */ /* 0x000fe200078e020b */
[----:B------:R-:W-:Y:S01]  /*2260*/  SEL R21, RZ, 0x10, P2 ;  /* 0x00000010ff157807 */ /* 0x000fe20001000000 */
[----:B------:R-:W-:Y:S01]  /*2270*/  IMAD R9, R9, UR6, RZ ;  /* 0x0000000609097c24 */ /* 0x000fe2000f8e02ff */
[----:B------:R-:W-:Y:S01]  /*2280*/  LOP3.LUT R6, R8, R6, R7, 0xfe, !PT ;  /* 0x0000000608067212 */ /* 0x000fe200078efe07 */
[----:B------:R-:W-:Y:S01]  /*2290*/  IMAD.IADD R5, R5, 0x1, R11 ;  /* 0x0000000105057824 */ /* 0x000fe200078e020b */
[----:B------:R-:W-:Y:S01]  /*22a0*/  ISETP.NE.U32.AND P0, PT, RZ, UR4, PT ;  /* 0x00000004ff007c0c */ /* 0x000fe2000bf05070 */
[----:B------:R-:W-:Y:S01]  /*22b0*/  IMAD R9, R26, UR7, R9 ;  /* 0x000000071a097c24 */ /* 0x000fe2000f8e0209 */
[----:B------:R-:W-:Y:S01]  /*22c0*/  LOP3.LUT R21, R6, R21, RZ, 0xfc, !PT ;  /* 0x0000001506157212 */ /* 0x000fe200078efcff */
[----:B------:R-:W-:Y:S01]  /*22d0*/  IMAD.WIDE.U32 R4, R26, UR6, R4 ;  /* 0x000000061a047c25 */ /* 0x000fe2000f8e0004 */
[----:B------:R-:W-:Y:S01]  /*22e0*/  ISETP.NE.AND.EX P0, PT, RZ, UR5, PT, P0 ;  /* 0x00000005ff007c0c */ /* 0x000fe2000bf05300 */
[----:B------:R-:W-:Y:S01]  /*22f0*/  ULDC.64 UR4, c[0x0][0x310] ;  /* 0x0000c40000047ab9 */ /* 0x000fe20000000a00 */
[----:B------:R-:W-:Y:S01]  /*2300*/  SHF.R.S32.HI R193, RZ, 0x1f, R192 ;  /* 0x0000001fffc17819 */ /* 0x000fe200000114c0 */
[----:B------:R-:W-:Y:S01]  /*2310*/  IMAD.IADD R5, R5, 0x1, R9 ;  /* 0x0000000105057824 */ /* 0x000fe200078e0209 */
[-C--:B---3--:R-:W-:Y:S01]  /*2320*/  ISETP.GE.AND P1, PT, R197, R33.reuse, PT ;  /* 0x00000021c500720c */ /* 0x088fe20003f26270 */
[----:B-1----:R-:W-:Y:S01]  /*2330*/  IMAD.WIDE.U32 R100, R195, R98, R18 ;  /* 0x00000062c3647225 */ /* 0x002fe200078e0012 */
[----:B------:R-:W-:-:S02]  /*2340*/  ISETP.GE.AND P3, PT, R198, R33, PT ;  /* 0x00000021c600720c */ /* 0x000fc40003f66270 */
[----:B------:R-:W-:Y:S01]  /*2350*/  SHF.R.U32.HI R32, RZ, 0x3, R205 ;  /* 0x00000003ff207819 */ /* 0x000fe200000116cd */
[----:B------:R-:W-:Y:S01]  /*2360*/  IMAD.WIDE.U32 R102, R195, R98, R192 ;  /* 0x00000062c3667225 */ /* 0x000fe200078e00c0 */
[----:B------:R-:W-:Y:S02]  /*2370*/  LOP3.LUT P2, RZ, R215, 0x4, RZ, 0xc0, !PT ;  /* 0x00000004d7ff7812 */ /* 0x000fe4000784c0ff */
[----:B------:R-:W-:Y:S01]  /*2380*/  SHF.L.U64.HI R135, R104, 0x6, R105 ;  /* 0x0000000668877819 */ /* 0x000fe20000010269 */
[CC--:B------:R-:W-:Y:S01]  /*2390*/  IMAD.WIDE.U32 R96, R195.reuse, R92.reuse, R192 ;  /* 0x0000005cc3607225 */ /* 0x0c0fe200078e00c0 */
[----:B------:R-:W-:Y:S02]  /*23a0*/  SHF.L.U64.HI R110, R92, 0x6, R93 ;  /* 0x000000065c6e7819 */ /* 0x000fe4000001025d */
[----:B------:R-:W-:Y:S01]  /*23b0*/  SHF.R.S32.HI R148, RZ, 0x1f, R222 ;  /* 0x0000001fff947819 */ /* 0x000fe200000114de */
[----:B------:R-:W-:Y:S01]  /*23c0*/  IMAD.WIDE.U32 R94, R195, R92, R18 ;  /* 0x0000005cc35e7225 */ /* 0x000fe200078e0012 */
[----:B------:R-:W-:-:S03]  /*23d0*/  LEA.HI R151, R151, 0x8, RZ, 0x19 ;  /* 0x0000000897977811 */ /* 0x000fc600078fc8ff */
[----:B------:R-:W-:Y:S02]  /*23e0*/  IMAD.SHL.U32 R136, R104, 0x40, RZ ;  /* 0x0000004068887824 */ /* 0x000fe400078e00ff */
[----:B------:R-:W-:Y:S02]  /*23f0*/  IMAD R133, R93, 0x60, RZ ;  /* 0x000000605d857824 */ /* 0x000fe400078e02ff */
[----:B------:R-:W-:Y:S02]  /*2400*/  IMAD.SHL.U32 R111, R92, 0x40, RZ ;  /* 0x000000405c6f7824 */ /* 0x000fe400078e00ff */
[----:B------:R-:W-:Y:S01]  /*2410*/  IMAD.SHL.U32 R130, R33, 0x2, RZ ;  /* 0x0000000221827824 */ /* 0x000fe200078e00ff */
[----:B--2---:R-:W-:-:S04]  /*2420*/  LOP3.LUT R30, R30, 0xfffffffe, RZ, 0xc0, !PT ;  /* 0xfffffffe1e1e7812 */ /* 0x004fc800078ec0ff */
[----:B------:R-:W-:-:S04]  /*2430*/  @P3 LOP3.LUT R30, R30, 0x1, RZ, 0xfc, !PT ;  /* 0x000000011e1e3812 */ /* 0x000fc800078efcff */
[----:B------:R-:W-:-:S04]  /*2440*/  LOP3.LUT R30, R30, 0xfffffffb, RZ, 0xc0, !PT ;  /* 0xfffffffb1e1e7812 */ /* 0x000fc800078ec0ff */
[----:B------:R-:W-:-:S05]  /*2450*/  @P2 LOP3.LUT R30, R30, 0x4, RZ, 0xfc, !PT ;  /* 0x000000041e1e2812 */ /* 0x000fca00078efcff */
[----:B------:R0:W-:Y:S01]  /*2460*/  STL [R1], R30 ;  /* 0x0000001e01007387 */ /* 0x0001e20000100800 */
[----:B------:R-:W-:Y:S02]  /*2470*/  SHF.R.S32.HI R6, RZ, 0x1f, R27 ;  /* 0x0000001fff067819 */ /* 0x000fe4000001141b */
[----:B------:R-:W-:Y:S02]  /*2480*/  SEL R27, R27, RZ, !P0 ;  /* 0x000000ff1b1b7207 */ /* 0x000fe40004000000 */
[----:B------:R-:W-:Y:S01]  /*2490*/  SEL R8, R6, RZ, !P0 ;  /* 0x000000ff06087207 */ /* 0x000fe20004000000 */
[----:B------:R-:W-:Y:S02]  /*24a0*/  IMAD R6, R147, R98, RZ ;  /* 0x0000006293067224 */ /* 0x000fe400078e02ff */
[----:B------:R-:W-:-:S04]  /*24b0*/  IMAD.WIDE.U32 R108, R27, UR4, R4 ;  /* 0x000000041b6c7c25 */ /* 0x000fc8000f8e0004 */
[----:B------:R-:W-:Y:S02]  /*24c0*/  IMAD R12, R8, UR4, RZ ;  /* 0x00000004080c7c24 */ /* 0x000fe4000f8e02ff */
[-C--:B------:R-:W-:Y:S02]  /*24d0*/  IMAD R4, R147, R104.reuse, RZ ;  /* 0x0000006893047224 */ /* 0x080fe400078e02ff */
[----:B------:R-:W-:Y:S02]  /*24e0*/  IMAD R9, R195, R99, R6 ;  /* 0x00000063c3097224 */ /* 0x000fe400078e0206 */
[----:B------:R-:W-:Y:S01]  /*24f0*/  IMAD R11, R27, UR5, R12 ;  /* 0x000000051b0b7c24 */ /* 0x000fe2000f8e020c */
[----:B------:R-:W-:Y:S01]  /*2500*/  ULDC.64 UR4, c[0x0][0x338] ;  /* 0x0000ce0000047ab9 */ /* 0x000fe20000000a00 */
[----:B------:R-:W-:-:S04]  /*2510*/  IMAD.WIDE.U32 R6, R195, R104, R18 ;  /* 0x00000068c3067225 */ /* 0x000fc800078e0012 */
[----:B------:R-:W-:Y:S01]  /*2520*/  IMAD R13, R195, R105, R4 ;  /* 0x00000069c30d7224 */ /* 0x000fe200078e0204 */
[----:B------:R-:W-:Y:S01]  /*2530*/  IADD3 R5, P0, R108, R6, RZ ;  /* 0x000000066c057210 */ /* 0x000fe20007f1e0ff */
[----:B------:R-:W-:Y:S01]  /*2540*/  IMAD.IADD R4, R109, 0x1, R11 ;  /* 0x000000016d047824 */ /* 0x000fe200078e020b */
[----:B------:R-:W-:Y:S01]  /*2550*/  SEL R11, R33, RZ, P3 ;  /* 0x000000ff210b7207 */ /* 0x000fe20001800000 */
[----:B------:R-:W-:Y:S01]  /*2560*/  IMAD R8, R8, UR4, RZ ;  /* 0x0000000408087c24 */ /* 0x000fe2000f8e02ff */
[----:B------:R-:W-:Y:S01]  /*2570*/  IADD3 R122, P3, R195, R28, RZ ;  /* 0x0000001cc37a7210 */ /* 0x000fe20007f7e0ff */
[----:B------:R-:W-:Y:S01]  /*2580*/  IMAD.IADD R103, R103, 0x1, R9 ;  /* 0x0000000167677824 */ /* 0x000fe200078e0209 */
[----:B------:R-:W-:Y:S01]  /*2590*/  IADD3.X R6, R4, R7, R13, P0, !PT ;  /* 0x0000000704067210 */ /* 0x000fe200007fe40d */
[----:B------:R-:W-:Y:S01]  /*25a0*/  IMAD R31, R27, UR5, R8 ;  /* 0x000000051b1f7c24 */ /* 0x000fe2000f8e0208 */
[----:B------:R-:W-:Y:S01]  /*25b0*/  ISETP.GE.AND P0, PT, R18, R33, PT ;  /* 0x000000211200720c */ /* 0x000fe20003f06270 */
[----:B------:R-:W-:-:S02]  /*25c0*/  IMAD R8, R147, R92, RZ ;  /* 0x0000005c93087224 */ /* 0x000fc400078e02ff */
[----:B------:R-:W-:Y:S01]  /*25d0*/  IMAD.IADD R101, R9, 0x1, R101 ;  /* 0x0000000109657824 */ /* 0x000fe200078e0265 */
[----:B------:R-:W-:Y:S01]  /*25e0*/  SEL R7, R33, RZ, P0 ;  /* 0x000000ff21077207 */ /* 0x000fe20000000000 */
[----:B------:R-:W-:Y:S01]  /*25f0*/  IMAD R9, R195, R93, R8 ;  /* 0x0000005dc3097224 */ /* 0x000fe200078e0208 */
[----:B------:R-:W-:Y:S01]  /*2600*/  SEL R8, R33, RZ, P1 ;  /* 0x000000ff21087207 */ /* 0x000fe20000800000 */
[----:B------:R-:W-:Y:S02]  /*2610*/  IMAD.IADD R13, R198, 0x1, R11 ;  /* 0x00000001c60d7824 */ /* 0x000fe400078e020b */
[----:B------:R-:W-:Y:S02]  /*2620*/  IMAD.IADD R7, R18, 0x1, R7 ;  /* 0x0000000112077824 */ /* 0x000fe400078e0207 */
[----:B------:R-:W-:Y:S01]  /*2630*/  IMAD.IADD R97, R97, 0x1, R9 ;  /* 0x0000000161617824 */ /* 0x000fe200078e0209 */
[----:B------:R-:W-:Y:S01]  /*2640*/  SHF.R.S32.HI R26, RZ, 0x1f, R13 ;  /* 0x0000001fff1a7819 */ /* 0x000fe2000001140d */
[----:B------:R-:W-:-:S02]  /*2650*/  IMAD.IADD R95, R9, 0x1, R95 ;  /* 0x00000001095f7824 */ /* 0x000fc400078e025f */
[----:B------:R-:W-:Y:S01]  /*2660*/  IMAD.IADD R9, R197, 0x1, R8 ;  /* 0x00000001c5097824 */ /* 0x000fe200078e0208 */
[----:B------:R-:W-:Y:S01]  /*2670*/  SHF.R.S32.HI R8, RZ, 0x1f, R7 ;  /* 0x0000001fff087819 */ /* 0x000fe20000011407 */
[----:B------:R-:W-:Y:S01]  /*2680*/  IMAD.WIDE.U32 R106, R27, UR4, R106 ;  /* 0x000000041b6a7c25 */ /* 0x000fe2000f8e006a */
[----:B------:R-:W-:Y:S02]  /*2690*/  LEA.HI R25, R26, R13, RZ, 0x3 ;  /* 0x0000000d1a197211 */ /* 0x000fe400078f18ff */
[----:B------:R-:W-:Y:S01]  /*26a0*/  SHF.R.S32.HI R12, RZ, 0x1f, R9 ;  /* 0x0000001fff0c7819 */ /* 0x000fe20000011409 */
[CC--:B-----5:R-:W-:Y:S01]  /*26b0*/  IMAD.WIDE.U32 R102, R145.reuse, R98.reuse, R102 ;  /* 0x0000006291667225 */ /* 0x0e0fe200078e0066 */
[CC--:B------:R-:W-:Y:S02]  /*26c0*/  LEA.HI R14, R8.reuse, R7.reuse, RZ, 0x3 ;  /* 0x00000007080e7211 */ /* 0x0c0fe400078f18ff */
[----:B------:R-:W-:Y:S01]  /*26d0*/  LEA.HI R7, R8, R7, RZ, 0x6 ;  /* 0x0000000708077211 */ /* 0x000fe200078f30ff */
[----:B------:R-:W-:Y:S01]  /*26e0*/  IMAD.WIDE.U32 R100, R145, R98, R100 ;  /* 0x0000006291647225 */ /* 0x000fe200078e0064 */
[----:B------:R-:W-:-:S02]  /*26f0*/  LEA.HI R8, R12, R9, RZ, 0x6 ;  /* 0x000000090c087211 */ /* 0x000fc400078f30ff */
[----:B------:R-:W-:Y:S01]  /*2700*/  LEA.HI R15, R12, R9, RZ, 0x3 ;  /* 0x000000090c0f7211 */ /* 0x000fe200078f18ff */
[----:B------:R-:W-:Y:S01]  /*2710*/  IMAD.X R123, R10, 0x1, R147, P3 ;  /* 0x000000010a7b7824 */ /* 0x000fe200018e0693 */
[----:B------:R-:W-:Y:S01]  /*2720*/  SHF.R.S32.HI R7, RZ, 0x6, R7 ;  /* 0x00000006ff077819 */ /* 0x000fe20000011407 */
[-C--:B------:R-:W-:Y:S01]  /*2730*/  IMAD.WIDE.U32 R96, R145, R92.reuse, R96 ;  /* 0x0000005c91607225 */ /* 0x080fe200078e0060 */
[----:B------:R-:W-:Y:S02]  /*2740*/  SHF.R.S32.HI R9, RZ, 0x6, R8 ;  /* 0x00000006ff097819 */ /* 0x000fe40000011408 */
[C---:B------:R-:W-:Y:S01]  /*2750*/  LOP3.LUT R12, R206.reuse, 0x38, R15, 0xf8, !PT ;  /* 0x00000038ce0c7812 */ /* 0x040fe200078ef80f */
[C---:B------:R-:W-:Y:S01]  /*2760*/  IMAD R143, R7.reuse, 0x1800, R208 ;  /* 0x00001800078f7824 */ /* 0x040fe200078e02d0 */
[----:B------:R-:W-:Y:S01]  /*2770*/  LOP3.LUT R8, R206, 0x38, R14, 0xf8, !PT ;  /* 0x00000038ce087812 */ /* 0x000fe200078ef80e */
[----:B------:R-:W-:Y:S01]  /*2780*/  IMAD R141, R7, 0x1800, R210 ;  /* 0x00001800078d7824 */ /* 0x000fe200078e02d2 */
[-C--:B------:R-:W-:Y:S01]  /*2790*/  LOP3.LUT R7, R12, R207.reuse, RZ, 0x3c, !PT ;  /* 0x000000cf0c077212 */ /* 0x080fe200078e3cff */
[C---:B------:R-:W-:Y:S01]  /*27a0*/  IMAD R142, R9.reuse, 0x1800, R208 ;  /* 0x00001800098e7824 */ /* 0x040fe200078e02d0 */
[----:B------:R-:W-:Y:S01]  /*27b0*/  LOP3.LUT R8, R8, R207, RZ, 0x3c, !PT ;  /* 0x000000cf08087212 */ /* 0x000fe200078e3cff */
[----:B------:R-:W-:Y:S01]  /*27c0*/  IMAD R139, R9, 0x1800, R210 ;  /* 0x00001800098b7824 */ /* 0x000fe200078e02d2 */
[C---:B------:R-:W-:Y:S01]  /*27d0*/  LOP3.LUT R11, R205.reuse, 0x38, R14, 0xf8, !PT ;  /* 0x00000038cd0b7812 */ /* 0x040fe200078ef80e */
[----:B------:R-:W-:Y:S01]  /*27e0*/  IMAD.IADD R142, R142, 0x1, R7 ;  /* 0x000000018e8e7824 */ /* 0x000fe200078e0207 */
[----:B------:R-:W-:Y:S01]  /*27f0*/  LOP3.LUT R7, R205, 0x38, R15, 0xf8, !PT ;  /* 0x00000038cd077812 */ /* 0x000fe200078ef80f */
[----:B------:R-:W-:Y:S01]  /*2800*/  IMAD.IADD R143, R143, 0x1, R8 ;  /* 0x000000018f8f7824 */ /* 0x000fe200078e0208 */
[----:B------:R-:W-:Y:S01]  /*2810*/  LEA.HI R13, R26, R13, RZ, 0x6 ;  /* 0x0000000d1a0d7211 */ /* 0x000fe200078f30ff */
[----:B------:R-:W-:Y:S01]  /*2820*/  IMAD.WIDE.U32 R94, R145, R92, R94 ;  /* 0x0000005c915e7225 */ /* 0x000fe200078e005e */
[----:B------:R-:W-:-:S02]  /*2830*/  LOP3.LUT R12, R7, R32, RZ, 0x3c, !PT ;  /* 0x00000020070c7212 */ /* 0x000fc400078e3cff */
[----:B------:R-:W-:Y:S01]  /*2840*/  LOP3.LUT R8, R206, 0x38, R25, 0xf8, !PT ;  /* 0x00000038ce087812 */ /* 0x000fe200078ef819 */
[----:B0-----:R-:W-:Y:S01]  /*2850*/  IMAD.IADD R30, R107, 0x1, R31 ;  /* 0x000000016b1e7824 */ /* 0x001fe200078e021f */
[----:B------:R-:W-:Y:S01]  /*2860*/  SHF.R.S32.HI R9, RZ, 0x1f, R145 ;  /* 0x0000001fff097819 */ /* 0x000fe20000011491 */
[----:B------:R-:W-:Y:S01]  /*2870*/  IMAD.IADD R139, R139, 0x1, R12 ;  /* 0x000000018b8b7824 */ /* 0x000fe200078e020c */
[----:B------:R-:W-:Y:S02]  /*2880*/  LOP3.LUT R20, R11, R32, RZ, 0x3c, !PT ;  /* 0x000000200b147212 */ /* 0x000fe400078e3cff */
[----:B------:R-:W-:Y:S01]  /*2890*/  SHF.R.S32.HI R13, RZ, 0x6, R13 ;  /* 0x00000006ff0d7819 */ /* 0x000fe2000001140d */
[----:B------:R-:W-:Y:S01]  /*28a0*/  IMAD R12, R9, R92, RZ ;  /* 0x0000005c090c7224 */ /* 0x000fe200078e02ff */
[----:B------:R-:W-:Y:S01]  /*28b0*/  LOP3.LUT R11, R205, 0x38, R25, 0xf8, !PT ;  /* 0x00000038cd0b7812 */ /* 0x000fe200078ef819 */
[----:B------:R-:W-:Y:S01]  /*28c0*/  IMAD.IADD R141, R141, 0x1, R20 ;  /* 0x000000018d8d7824 */ /* 0x000fe200078e0214 */
[----:B------:R-:W-:Y:S01]  /*28d0*/  LOP3.LUT R7, R8, R207, RZ, 0x3c, !PT ;  /* 0x000000cf08077212 */ /* 0x000fe200078e3cff */
[----:B------:R-:W-:Y:S01]  /*28e0*/  IMAD R8, R9, R98, RZ ;  /* 0x0000006209087224 */ /* 0x000fe200078e02ff */
[----:B------:R-:W-:Y:S01]  /*28f0*/  LOP3.LUT R11, R11, R32, RZ, 0x3c, !PT ;  /* 0x000000200b0b7212 */ /* 0x000fe200078e3cff */
[----:B------:R-:W-:Y:S01]  /*2900*/  VIADD R9, R18, 0xa0 ;  /* 0x000000a012097836 */ /* 0x000fe20000000000 */
[----:B------:R-:W-:Y:S01]  /*2910*/  SHF.R.S32.HI R119, RZ, 0x3, R14 ;  /* 0x00000003ff777819 */ /* 0x000fe2000001140e */
[C---:B------:R-:W-:Y:S01]  /*2920*/  IMAD R138, R13.reuse, 0x1800, R210 ;  /* 0x000018000d8a7824 */ /* 0x040fe200078e02d2 */
[----:B------:R-:W-:Y:S01]  /*2930*/  SHF.R.S32.HI R118, RZ, 0x3, R15 ;  /* 0x00000003ff767819 */ /* 0x000fe2000001140f */
[----:B------:R-:W-:Y:S01]  /*2940*/  IMAD R140, R13, 0x1800, R208 ;  /* 0x000018000d8c7824 */ /* 0x000fe200078e02d0 */
[----:B------:R-:W-:Y:S01]  /*2950*/  ISETP.GE.AND P2, PT, R9, UR8, PT ;  /* 0x0000000809007c0c */ /* 0x000fe2000bf46270 */
[----:B------:R-:W-:Y:S01]  /*2960*/  IMAD.IADD R138, R138, 0x1, R11 ;  /* 0x000000018a8a7824 */ /* 0x000fe200078e020b */
[----:B------:R-:W-:Y:S01]  /*2970*/  LOP3.LUT R14, R14, 0xfffffff8, RZ, 0xc0, !PT ;  /* 0xfffffff80e0e7812 */ /* 0x000fe200078ec0ff */
[----:B------:R-:W-:Y:S01]  /*2980*/  IMAD R11, R105, 0x60, RZ ;  /* 0x00000060690b7824 */ /* 0x000fe200078e02ff */
[----:B------:R-:W-:Y:S01]  /*2990*/  SEL R26, RZ, 0x20, P2 ;  /* 0x00000020ff1a7807 */ /* 0x000fe20001000000 */
[----:B------:R-:W-:Y:S01]  /*29a0*/  IMAD.WIDE.U32 R104, R104, 0x60, RZ ;  /* 0x0000006068687825 */ /* 0x000fe200078e00ff */
[----:B------:R-:W-:-:S02]  /*29b0*/  LOP3.LUT R15, R15, 0xfffffff8, RZ, 0xc0, !PT ;  /* 0xfffffff80f0f7812 */ /* 0x000fc400078ec0ff */
[----:B------:R-:W-:Y:S01]  /*29c0*/  LOP3.LUT R20, R25, 0xfffffff8, RZ, 0xc0, !PT ;  /* 0xfffffff819147812 */ /* 0x000fe200078ec0ff */
[C---:B------:R-:W-:Y:S01]  /*29d0*/  IMAD R29, R145.reuse, R99, R8 ;  /* 0x00000063911d7224 */ /* 0x040fe200078e0208 */
[----:B------:R-:W-:Y:S01]  /*29e0*/  SHF.R.S32.HI R115, RZ, 0x3, R25 ;  /* 0x00000003ff737819 */ /* 0x000fe20000011419 */
[----:B------:R-:W-:Y:S01]  /*29f0*/  IMAD R27, R145, R93, R12 ;  /* 0x0000005d911b7224 */ /* 0x000fe200078e020c */
[----:B------:R-:W-:Y:S01]  /*2a00*/  LOP3.LUT R12, R206, 0x18, R18, 0xf8, !PT ;  /* 0x00000018ce0c7812 */ /* 0x000fe200078ef812 */
[----:B------:R-:W-:Y:S01]  /*2a10*/  IMAD.IADD R140, R140, 0x1, R7 ;  /* 0x000000018c8c7824 */ /* 0x000fe200078e0207 */
[----:B------:R-:W-:Y:S01]  /*2a20*/  SHF.L.U64.HI R7, R98, 0x6, R99 ;  /* 0x0000000662077819 */ /* 0x000fe20000010263 */
[----:B------:R-:W-:Y:S01]  /*2a30*/  IMAD R13, R99, 0x60, RZ ;  /* 0x00000060630d7824 */ /* 0x000fe200078e02ff */
[----:B------:R-:W-:Y:S01]  /*2a40*/  LOP3.LUT R137, R12, R207, RZ, 0x3c, !PT ;  /* 0x000000cf0c897212 */ /* 0x000fe200078e3cff */
[C---:B------:R-:W-:Y:S01]  /*2a50*/  IMAD.SHL.U32 R8, R98.reuse, 0x40, RZ ;  /* 0x0000004062087824 */ /* 0x040fe200078e00ff */
[----:B------:R-:W-:Y:S01]  /*2a60*/  SHF.R.S32.HI R114, RZ, 0x1f, R14 ;  /* 0x0000001fff727819 */ /* 0x000fe2000001140e */
[----:B------:R-:W-:Y:S01]  /*2a70*/  IMAD.WIDE.U32 R98, R98, 0x60, RZ ;  /* 0x0000006062627825 */ /* 0x000fe200078e00ff */
[----:B------:R-:W-:-:S02]  /*2a80*/  SHF.R.S32.HI R113, RZ, 0x1f, R15 ;  /* 0x0000001fff717819 */ /* 0x000fc4000001140f */
[----:B------:R-:W-:Y:S01]  /*2a90*/  SHF.R.S32.HI R112, RZ, 0x1f, R20 ;  /* 0x0000001fff707819 */ /* 0x000fe20000011414 */
[----:B------:R-:W-:Y:S02]  /*2aa0*/  IMAD.IADD R132, R105, 0x1, R11 ;  /* 0x0000000169847824 */ /* 0x000fe400078e020b */
[----:B------:R-:W-:Y:S02]  /*2ab0*/  IMAD.IADD R10, R103, 0x1, R29 ;  /* 0x00000001670a7824 */ /* 0x000fe400078e021d */
[----:B------:R-:W-:Y:S01]  /*2ac0*/  IMAD.IADD R11, R29, 0x1, R101 ;  /* 0x000000011d0b7824 */ /* 0x000fe200078e0265 */
[C---:B------:R-:W-:Y:S01]  /*2ad0*/  LOP3.LUT R29, R21.reuse, R26, RZ, 0xfc, !PT ;  /* 0x0000001a151d7212 */ /* 0x040fe200078efcff */
[----:B------:R-:W-:Y:S01]  /*2ae0*/  IMAD.WIDE.U32 R92, R92, 0x60, RZ ;  /* 0x000000605c5c7825 */ /* 0x000fe200078e00ff */
[----:B------:R-:W-:Y:S02]  /*2af0*/  LOP3.LUT R21, R21, 0x1, RZ, 0xc0, !PT ;  /* 0x0000000115157812 */ /* 0x000fe400078ec0ff */
[----:B------:R-:W-:Y:S01]  /*2b00*/  LOP3.LUT R25, R29, 0x2, RZ, 0xc0, !PT ;  /* 0x000000021d197812 */ /* 0x000fe200078ec0ff */
[----:B------:R-:W-:Y:S01]  /*2b10*/  IMAD.IADD R134, R99, 0x1, R13 ;  /* 0x0000000163867824 */ /* 0x000fe200078e020d */
[----:B------:R-:W-:Y:S01]  /*2b20*/  LOP3.LUT R26, R29, 0x4, RZ, 0xc0, !PT ;  /* 0x000000041d1a7812 */ /* 0x000fe200078ec0ff */
[----:B------:R-:W-:Y:S01]  /*2b30*/  IMAD.IADD R12, R97, 0x1, R27 ;  /* 0x00000001610c7824 */ /* 0x000fe200078e021b */
[----:B------:R-:W-:Y:S01]  /*2b40*/  LOP3.LUT R28, R29, 0x10, RZ, 0xc0, !PT ;  /* 0x000000101d1c7812 */ /* 0x000fe200078ec0ff */
[----:B------:R-:W-:Y:S01]  /*2b50*/  IMAD.IADD R13, R27, 0x1, R95 ;  /* 0x000000011b0d7824 */ /* 0x000fe200078e025f */
[C---:B------:R-:W-:Y:S01]  /*2b60*/  LOP3.LUT R27, R29.reuse, 0x8, RZ, 0xc0, !PT ;  /* 0x000000081d1b7812 */ /* 0x040fe200078ec0ff */
[----:B------:R-:W-:Y:S01]  /*2b70*/  IMAD.IADD R137, R208, 0x1, R137 ;  /* 0x00000001d0897824 */ /* 0x000fe200078e0289 */
[----:B------:R-:W-:Y:S01]  /*2b80*/  LOP3.LUT R29, R29, 0x20, RZ, 0xc0, !PT ;  /* 0x000000201d1d7812 */ /* 0x000fe200078ec0ff */
[----:B------:R-:W-:-:S07]  /*2b90*/  IMAD.IADD R133, R93, 0x1, R133 ;  /* 0x000000015d857824 */ /* 0x000fce00078e0285 */
.L_x_5236:
[----:B------:R-:W2:Y:S01]  /*2ba0*/  LDL.LU R35, [R1] ;  /* 0x0000000001237983 */ /* 0x000ea20000300800 */
        /* <DEDUP_REMOVED lines=20> */
[----:B------:R-:W-:Y:S01]  /*2cf0*/  IMAD.MOV.U32 R24, RZ, RZ, R41 ;  /* 0x000000ffff187224 */ /* 0x000fe200078e0029 */
[----:B-1----:R-:W-:Y:S02]  /*2d00*/  ISETP.GE.AND P2, PT, R121, 0x1, PT ;  /* 0x000000017900780c */ /* 0x002fe40003f46270 */
[----:B------:R-:W-:Y:S01]  /*2d10*/  LEA.HI.X R39, R33, R117, R34, 0x1, P4 ;  /* 0x0000007521277211 */ /* 0x000fe200020f0c22 */
[C---:B------:R-:W-:Y:S02]  /*2d20*/  VIADD R33, R31.reuse, 0x20 ;  /* 0x000000201f217836 */ /* 0x040fe40000000000 */
[C---:B------:R-:W-:Y:S02]  /*2d30*/  @P5 VIADD R33, R31.reuse, 0xffffffe0 ;  /* 0xffffffe01f215836 */ /* 0x040fe40000000000 */
[----:B------:R-:W-:-:S02]  /*2d40*/  IMAD R31, R31, 0x2, R120 ;  /* 0x000000021f1f7824 */ /* 0x000fc400078e0278 */
[----:B------:R-:W-:Y:S01]  /*2d50*/  IMAD R88, R33, 0x2, R120 ;  /* 0x0000000221587824 */ /* 0x000fe200078e0278 */
[----:B--2---:R-:W-:-:S04]  /*2d60*/  LOP3.LUT R35, R35, 0xfffffffd, RZ, 0xc0, !PT ;  /* 0xfffffffd23237812 */ /* 0x004fc800078ec0ff */
[----:B------:R-:W-:-:S05]  /*2d70*/  @P3 LOP3.LUT R35, R35, 0x2, RZ, 0xfc, !PT ;  /* 0x0000000223233812 */ /* 0x000fca00078efcff */
[----:B------:R0:W-:Y:S01]  /*2d80*/  STL [R1], R35 ;  /* 0x0000002301007387 */ /* 0x0001e20000100800 */
[----:B------:R-:W-:Y:S05]  /*2d90*/  @!P2 BRA `(.L_x_5138) ;  /* 0x000000740090a947 */ /* 0x000fea0003800000 */
        /* <DEDUP_REMOVED lines=69> */
.L_x_5141:
[----:B------:R-:W-:Y:S05]  /*31f0*/  BSYNC B1 ;  /* 0x0000000000017941 */ /* 0x000fea0003800000 */
.L_x_5140:
        /* <DEDUP_REMOVED lines=56> */
.L_x_5143:
[----:B------:R-:W-:Y:S05]  /*3580*/  BSYNC B1 ;  /* 0x0000000000017941 */ /* 0x000fea0003800000 */
.L_x_5142:
[----:B01----:R-:W2:Y:S01]  /*3590*/  LDL R32, [R1+0x4] ;  /* 0x0000040001207983 */ /* 0x003ea20000100800 */
        /* <DEDUP_REMOVED lines=87> */
[----:B------:R-:W-:Y:S02]  /*3b10*/  PRMT R174, R35, 0x7610, R174 ;  /* 0x0000761023ae7816 */ /* 0x000fe400000000ae */
        /* <DEDUP_REMOVED lines=11> */
.L_x_5144:
[----:B------:R-:W-:Y:S01]  /*3bd0*/  IMAD R90, R17, 0x8, R16 ;  /* 0x00000008115a7824 */ /* 0x000fe200078e0210 */
[----:B------:R-:W-:Y:S01]  /*3be0*/  SHF.L.U32 R91, R199, 0x1f, RZ ;  /* 0x0000001fc75b7819 */ /* 0x000fe200000006ff */
[----:B------:R-:W-:Y:S03]  /*3bf0*/  BSSY B1, `(.L_x_5145) ;  /* 0x0000003000017945 */ /* 0x000fe60003800000 */
[----:B------:R-:W0:Y:S02]  /*3c00*/  SYNCS.PHASECHK.TRANS64.TRYWAIT P5, [R90+URZ+0x30890], R91 ;  /* 0x0308905b5a0075a7 */ /* 0x000e2400080a017f */
[----:B0-----:R-:W-:Y:S05]  /*3c10*/  @!P5 BRA `(.L_x_5146) ;  /* 0x0000026c00e0d947 */ /* 0x001fea0003800000 */
.L_x_5593:
[----:B------:R-:W-:Y:S05]  /*3c20*/  BSYNC B1 ;  /* 0x0000000000017941 */ /* 0x000fea0003800000 */
.L_x_5145:
        /* <DEDUP_REMOVED lines=25> */
[C---:B------:R-:W-:Y:S02]  /*3dc0*/  FFMA.FTZ R158, R161.reuse, R158, -R164 ;  /* 0x0000009ea19e7223 */ /* 0x040fe400000108a4 */
[----:B------:R-:W-:Y:S01]  /*3dd0*/  FFMA.FTZ R163, R161, R124, R163 ;  /* 0x0000007ca1a37223 */ /* 0x000fe200000100a3 */
        /* <DEDUP_REMOVED lines=12> */
[C---:B------:R-:W-:Y:S01]  /*3ea0*/  IMAD.U32 R161, R32.reuse, 0x10000, RZ ;  /* 0x0001000020a17824 */ /* 0x040fe200078e00ff */
[----:B------:R-:W-:Y:S01]  /*3eb0*/  LOP3.LUT R32, R32, 0xffff0000, RZ, 0xc0, !PT ;  /* 0xffff000020207812 */ /* 0x000fe200078ec0ff */
[----:B------:R-:W-:Y:S02]  /*3ec0*/  IMAD.U32 R35, R35, 0x10000, RZ ;  /* 0x0001000023237824 */ /* 0x000fe400078e00ff */
[C---:B------:R-:W-:Y:S01]  /*3ed0*/  FMUL.FTZ R162, R34.reuse, R125 ;  /* 0x0000007d22a27220 */ /* 0x040fe20000410000 */
[----:B------:R-:W-:-:S03]  /*3ee0*/  FMUL.FTZ R34, R34, R33 ;  /* 0x0000002122227220 */ /* 0x000fc60000410000 */
[C---:B------:R-:W-:Y:S01]  /*3ef0*/  FFMA.FTZ R33, R35.reuse, R33, -R162 ;  /* 0x0000002123217223 */ /* 0x040fe200000108a2 */
[C---:B------:R-:W-:Y:S01]  /*3f00*/  FMUL.FTZ R162, R32.reuse, R117 ;  /* 0x0000007520a27220 */ /* 0x040fe20000410000 */
[-C--:B------:R-:W-:Y:S01]  /*3f10*/  FMUL.FTZ R32, R32, R116.reuse ;  /* 0x0000007420207220 */ /* 0x080fe20000410000 */
[----:B------:R-:W-:Y:S02]  /*3f20*/  FFMA.FTZ R34, R35, R125, R34 ;  /* 0x0000007d23227223 */ /* 0x000fe40000010022 */
[C---:B------:R-:W-:Y:S01]  /*3f30*/  FFMA.FTZ R162, R161.reuse, R116, -R162 ;  /* 0x00000074a1a27223 */ /* 0x040fe200000108a2 */
[----:B------:R-:W-:Y:S02]  /*3f40*/  FFMA.FTZ R117, R161, R117, R32 ;  /* 0x00000075a1757223 */ /* 0x000fe40000010020 */
[----:B------:R-:W-:Y:S01]  /*3f50*/  F2FP.BF16.F32.PACK_AB R35, R34, R33 ;  /* 0x000000212223723e */ /* 0x000fe200000010ff */
[----:B------:R-:W-:Y:S01]  /*3f60*/  IMAD.MOV.U32 R33, RZ, RZ, R158 ;  /* 0x000000ffff217224 */ /* 0x000fe200078e009e */
[----:B------:R-:W-:-:S02]  /*3f70*/  F2FP.BF16.F32.PACK_AB R34, R124, R167 ;  /* 0x000000a77c22723e */ /* 0x000fc400000010ff */
[----:B------:R-:W-:-:S07]  /*3f80*/  F2FP.BF16.F32.PACK_AB R32, R117, R162 ;  /* 0x000000a27520723e */ /* 0x000fce00000010ff */
.L_x_5152:
[----:B------:R-:W-:Y:S05]  /*3f90*/  BSYNC B3 ;  /* 0x0000000000037941 */ /* 0x000fea0003800000 */
.L_x_5151:
[----:B--2---:R1:W-:Y:S02]  /*3fa0*/  STG.E.128 desc[UR60][R38.64], R32 ;  /* 0x0000002026007986 */ /* 0x0043e4000c101d3c */
.L_x_5150:
[----:B------:R-:W-:Y:S05]  /*3fb0*/  BSYNC B2 ;  /* 0x0000000000027941 */ /* 0x000fea0003800000 */
.L_x_5149:
        /* <DEDUP_REMOVED lines=52> */
.L_x_5156:
[----:B------:R-:W-:Y:S05]  /*4300*/  BSYNC B3 ;  /* 0x0000000000037941 */ /* 0x000fea0003800000 */
.L_x_5155:
[----:B--2---:R2:W-:Y:S02]  /*4310*/  STG.E.128 desc[UR60][R38.64+0x40], R32 ;  /* 0x0000402026007986 */ /* 0x0045e4000c101d3c */
.L_x_5154:
[----:B------:R-:W-:Y:S05]  /*4320*/  BSYNC B2 ;  /* 0x0000000000027941 */ /* 0x000fea0003800000 */
.L_x_5153:
        /* <DEDUP_REMOVED lines=52> */
.L_x_5160:
[----:B------:R-:W-:Y:S05]  /*4670*/  BSYNC B3 ;  /* 0x0000000000037941 */ /* 0x000fea0003800000 */
.L_x_5159:
[----:B--2---:R3:W-:Y:S02]  /*4680*/  STG.E.128 desc[UR60][R38.64+0x80], R32 ;  /* 0x0000802026007986 */ /* 0x0047e4000c101d3c */
.L_x_5158:
[----:B------:R-:W-:Y:S05]  /*4690*/  BSYNC B2 ;  /* 0x0000000000027941 */ /* 0x000fea0003800000 */
.L_x_5157:
        /* <DEDUP_REMOVED lines=52> */
.L_x_5164:
[----:B------:R-:W-:Y:S05]  /*49e0*/  BSYNC B3 ;  /* 0x0000000000037941 */ /* 0x000fea0003800000 */
.L_x_5163:
[----:B--2---:R4:W-:Y:S02]  /*49f0*/  STG.E.128 desc[UR60][R38.64+0xc0], R32 ;  /* 0x0000c02026007986 */ /* 0x0049e4000c101d3c */
.L_x_5162:
[----:B------:R-:W-:Y:S05]  /*4a00*/  BSYNC B2 ;  /* 0x0000000000027941 */ /* 0x000fea0003800000 */
.L_x_5161:
        /* <DEDUP_REMOVED lines=8> */
[----:B------:R-:W-:Y:S01]  /*4a90*/  SHF.R.U64 R72, R68, 0x10, R69 ;  /* 0x0000001044487819 */ /* 0x000fe20000001245 */
[----:B--2---:R-:W-:Y:S01]  /*4aa0*/  IMAD.U32 R68, R34, 0x10000, RZ ;  /* 0x0001000022447824 */ /* 0x004fe200078e00ff */
[----:B------:R-:W-:Y:S02]  /*4ab0*/  SHF.R.U32.HI R71, RZ, 0x10, R71 ;  /* 0x00000010ff477819 */ /* 0x000fe40000011647 */
[----:B------:R-:W-:Y:S02]  /*4ac0*/  PRMT R179, R179, 0x5410, R70 ;  /* 0x00005410b3b37816 */ /* 0x000fe40000000046 */
[----:B------:R-:W-:Y:S01]  /*4ad0*/  PRMT R181, R181, 0x5410, R72 ;  /* 0x00005410b5b57816 */ /* 0x000fe20000000048 */
[----:B------:R-:W-:Y:S01]  /*4ae0*/  IMAD.U32 R72, R33, 0x10000, RZ ;  /* 0x0001000021487824 */ /* 0x000fe200078e00ff */
[----:B------:R-:W-:-:S02]  /*4af0*/  SHF.R.U32.HI R73, RZ, 0x10, R69 ;  /* 0x00000010ff497819 */ /* 0x000fc40000011645 */
[----:B------:R-:W-:Y:S02]  /*4b00*/  PRMT R178, R178, 0x5410, R71 ;  /* 0x00005410b2b27816 */ /* 0x000fe40000000047 */
[----:B------:R-:W-:Y:S01]  /*4b10*/  LOP3.LUT R74, R33, 0xffff0000, RZ, 0xc0, !PT ;  /* 0xffff0000214a7812 */ /* 0x000fe200078ec0ff */
        /* <DEDUP_REMOVED lines=8> */
[----:B------:R-:W-:Y:S01]  /*4ba0*/  FMUL.FTZ R74, R74, R71 ;  /* 0x000000474a4a7220 */ /* 0x000fe20000410000 */
[----:B------:R-:W-:Y:S01]  /*4bb0*/  LOP3.LUT R34, R35, 0xffff0000, RZ, 0xc0, !PT ;  /* 0xffff000023227812 */ /* 0x000fe200078ec0ff */
[----:B------:R-:W-:-:S02]  /*4bc0*/  IMAD.U32 R73, R180, 0x10000, RZ ;  /* 0x00010000b4497824 */ /* 0x000fc400078e00ff */
[C---:B------:R-:W-:Y:S01]  /*4bd0*/  FFMA.FTZ R71, R72.reuse, R71, -R77 ;  /* 0x0000004748477223 */ /* 0x040fe2000001084d */
[CC--:B------:R-:W-:Y:S01]  /*4be0*/  FMUL.FTZ R79, R69.reuse, R70.reuse ;  /* 0x00000046454f7220 */ /* 0x0c0fe20000410000 */
[----:B------:R-:W-:Y:S01]  /*4bf0*/  FFMA.FTZ R72, R72, R75, R74 ;  /* 0x0000004b48487223 */ /* 0x000fe2000001004a */
        /* <DEDUP_REMOVED lines=9> */
[----:B------:R-:W-:-:S02]  /*4c90*/  IMAD.U32 R35, R35, 0x10000, RZ ;  /* 0x0001000023237824 */ /* 0x000fc400078e00ff */
[C---:B------:R-:W-:Y:S01]  /*4ca0*/  FMUL.FTZ R34, R32.reuse, R179 ;  /* 0x000000b320227220 */ /* 0x040fe20000410000 */
        /* <DEDUP_REMOVED lines=9> */
[----:B------:R-:W-:Y:S01]  /*4d40*/  F2FP.BF16.F32.PACK_AB R35, R73, R70 ;  /* 0x000000464923723e */ /* 0x000fe200000010ff */
[----:B------:R-:W-:-:S07]  /*4d50*/  IMAD.MOV.U32 R34, RZ, RZ, R68 ;  /* 0x000000ffff227224 */ /* 0x000fce00078e0044 */
.L_x_5168:
[----:B------:R-:W-:Y:S05]  /*4d60*/  BSYNC B3 ;  /* 0x0000000000037941 */ /* 0x000fea0003800000 */
.L_x_5167:
[----:B--2---:R1:W-:Y:S02]  /*4d70*/  STG.E.128 desc[UR60][R38.64+0x100], R32 ;  /* 0x0001002026007986 */ /* 0x0043e4000c101d3c */
.L_x_5166:
[----:B------:R-:W-:Y:S05]  /*4d80*/  BSYNC B2 ;  /* 0x0000000000027941 */ /* 0x000fea0003800000 */
.L_x_5165:
        /* <DEDUP_REMOVED lines=12> */
[----:B------:R-:W-:Y:S02]  /*4e50*/  PRMT R166, R166, 0x5410, R65 ;  /* 0x00005410a6a67816 */ /* 0x000fe40000000041 */
        /* <DEDUP_REMOVED lines=8> */
[----:B------:R-:W-:Y:S01]  /*4ee0*/  PRMT R160, R160, 0x5410, R69 ;  /* 0x00005410a0a07816 */ /* 0x000fe20000000045 */
[C---:B------:R-:W-:Y:S01]  /*4ef0*/  FMUL.FTZ R72, R65.reuse, R70 ;  /* 0x0000004641487220 */ /* 0x040fe20000410000 */
[----:B------:R-:W-:Y:S01]  /*4f00*/  LOP3.LUT R66, R34, 0xffff0000, RZ, 0xc0, !PT ;  /* 0xffff000022427812 */ /* 0x000fe200078ec0ff */
[-C--:B------:R-:W-:Y:S01]  /*4f10*/  FMUL.FTZ R73, R65, R68.reuse ;  /* 0x0000004441497220 */ /* 0x080fe20000410000 */
[----:B------:R-:W-:Y:S01]  /*4f20*/  LOP3.LUT R65, R32, 0xffff0000, RZ, 0xc0, !PT ;  /* 0xffff000020417812 */ /* 0x000fe200078ec0ff */
[C---:B------:R-:W-:Y:S01]  /*4f30*/  IMAD.U32 R69, R160.reuse, 0x10000, RZ ;  /* 0x00010000a0457824 */ /* 0x040fe200078e00ff */
[----:B------:R-:W-:Y:S01]  /*4f40*/  LOP3.LUT R34, R35, 0xffff0000, RZ, 0xc0, !PT ;  /* 0xffff000023227812 */ /* 0x000fe200078ec0ff */
[----:B------:R-:W-:Y:S01]  /*4f50*/  FFMA.FTZ R32, R67, R68, -R72 ;  /* 0x0000004443207223 */ /* 0x000fe20000010848 */
[----:B------:R-:W-:Y:S01]  /*4f60*/  LOP3.LUT R169, R169, 0xffff0000, RZ, 0xc0, !PT ;  /* 0xffff0000a9a97812 */ /* 0x000fe200078ec0ff */
[----:B------:R-:W-:Y:S01]  /*4f70*/  FFMA.FTZ R67, R67, R70, R73 ;  /* 0x0000004643437223 */ /* 0x000fe20000010049 */
[----:B------:R-:W-:Y:S01]  /*4f80*/  LOP3.LUT R160, R160, 0xffff0000, RZ, 0xc0, !PT ;  /* 0xffff0000a0a07812 */ /* 0x000fe200078ec0ff */
[C---:B------:R-:W-:Y:S01]  /*4f90*/  FMUL.FTZ R75, R66.reuse, R71 ;  /* 0x00000047424b7220 */ /* 0x040fe20000410000 */
[----:B------:R-:W-:Y:S01]  /*4fa0*/  FMUL.FTZ R73, R66, R69 ;  /* 0x0000004542497220 */ /* 0x000fe20000410000 */
[----:B------:R-:W-:-:S02]  /*4fb0*/  IMAD.U32 R66, R159, 0x10000, RZ ;  /* 0x000100009f427824 */ /* 0x000fc400078e00ff */
[C---:B------:R-:W-:Y:S01]  /*4fc0*/  FMUL.FTZ R68, R34.reuse, R169 ;  /* 0x000000a922447220 */ /* 0x040fe20000410000 */
[----:B------:R-:W-:Y:S01]  /*4fd0*/  FMUL.FTZ R70, R34, R160 ;  /* 0x000000a022467220 */ /* 0x000fe20000410000 */
[C---:B------:R-:W-:Y:S01]  /*4fe0*/  FFMA.FTZ R75, R64.reuse, R69, -R75 ;  /* 0x00000045404b7223 */ /* 0x040fe2000001084b */
        /* <DEDUP_REMOVED lines=13> */
.L_x_5170:
[----:B------:R-:W-:Y:S05]  /*50c0*/  BSYNC B2 ;  /* 0x0000000000027941 */ /* 0x000fea0003800000 */
.L_x_5169:
[----:B--2---:R1:W-:Y:S02]  /*50d0*/  STG.E.128 desc[UR60][R38.64+0x140], R32 ;  /* 0x0001402026007986 */ /* 0x0043e4000c101d3c */
.L_x_5148:
[----:B------:R-:W-:Y:S05]  /*50e0*/  BSYNC B1 ;  /* 0x0000000000017941 */ /* 0x000fea0003800000 */
.L_x_5147:
        /* <DEDUP_REMOVED lines=13> */
[----:B------:R-:W-:Y:S02]  /*51c0*/  PRMT R170, R170, 0x5410, R67 ;  /* 0x00005410aaaa7816 */ /* 0x000fe40000000043 */
[----:B------:R-:W-:-:S02]  /*51d0*/  SHF.R.U32.HI R65, RZ, 0x10, R61 ;  /* 0x00000010ff417819 */ /* 0x000fc4000001163d */
[----:B------:R-:W-:Y:S02]  /*51e0*/  PRMT R177, R177, 0x5410, R62 ;  /* 0x00005410b1b17816 */ /* 0x000fe4000000003e */
[----:B------:R-:W-:Y:S02]  /*51f0*/  LOP3.LUT R39, R33, 0xffff0000, RZ, 0xc0, !PT ;  /* 0xffff000021277812 */ /* 0x000fe400078ec0ff */
[C---:B------:R-:W-:Y:S01]  /*5200*/  LOP3.LUT R64, R176.reuse, 0xffff0000, RZ, 0xc0, !PT ;  /* 0xffff0000b0407812 */ /* 0x040fe200078ec0ff */
[----:B------:R-:W-:Y:S01]  /*5210*/  IMAD.U32 R176, R176, 0x10000, RZ ;  /* 0x00010000b0b07824 */ /* 0x000fe200078e00ff */
[C---:B------:R-:W-:Y:S01]  /*5220*/  LOP3.LUT R62, R170.reuse, 0xffff0000, RZ, 0xc0, !PT ;  /* 0xffff0000aa3e7812 */ /* 0x040fe200078ec0ff */
[----:B------:R-:W-:Y:S01]  /*5230*/  IMAD.U32 R170, R170, 0x10000, RZ ;  /* 0x00010000aaaa7824 */ /* 0x000fe200078e00ff */
[----:B------:R-:W-:Y:S01]  /*5240*/  PRMT R172, R172, 0x5410, R65 ;  /* 0x00005410acac7816 */ /* 0x000fe20000000041 */
[----:B------:R-:W-:Y:S01]  /*5250*/  FMUL.FTZ R66, R39, R64 ;  /* 0x0000004027427220 */ /* 0x000fe20000410000 */
[----:B------:R-:W-:Y:S01]  /*5260*/  LOP3.LUT R61, R34, 0xffff0000, RZ, 0xc0, !PT ;  /* 0xffff0000223d7812 */ /* 0x000fe200078ec0ff */
[C---:B------:R-:W-:Y:S01]  /*5270*/  IMAD.U32 R34, R35.reuse, 0x10000, RZ ;  /* 0x0001000023227824 */ /* 0x040fe200078e00ff */
[----:B------:R-:W-:Y:S01]  /*5280*/  LOP3.LUT R38, R35, 0xffff0000, RZ, 0xc0, !PT ;  /* 0xffff000023267812 */ /* 0x000fe200078ec0ff */
[----:B------:R-:W-:-:S02]  /*5290*/  IMAD.U32 R35, R33, 0x10000, RZ ;  /* 0x0001000021237824 */ /* 0x000fc400078e00ff */
[-C--:B------:R-:W-:Y:S01]  /*52a0*/  FMUL.FTZ R39, R39, R62.reuse ;  /* 0x0000003e27277220 */ /* 0x080fe20000410000 */
[C---:B------:R-:W-:Y:S01]  /*52b0*/  IMAD.U32 R65, R177.reuse, 0x10000, RZ ;  /* 0x00010000b1417824 */ /* 0x040fe200078e00ff */
[----:B------:R-:W-:Y:S01]  /*52c0*/  LOP3.LUT R177, R177, 0xffff0000, RZ, 0xc0, !PT ;  /* 0xffff0000b1b17812 */ /* 0x000fe200078ec0ff */
[----:B------:R-:W-:Y:S02]  /*52d0*/  IMAD.U32 R63, R172, 0x10000, RZ ;  /* 0x00010000ac3f7824 */ /* 0x000fe400078e00ff */
[----:B------:R-:W-:Y:S01]  /*52e0*/  FFMA.FTZ R66, R35, R62, -R66 ;  /* 0x0000003e23427223 */ /* 0x000fe20000010842 */
[----:B------:R-:W-:Y:S01]  /*52f0*/  FMUL.FTZ R69, R61, R65 ;  /* 0x000000413d457220 */ /* 0x000fe20000410000 */
[----:B------:R-:W-:Y:S01]  /*5300*/  FFMA.FTZ R67, R35, R64, R39 ;  /* 0x0000004023437223 */ /* 0x000fe20000010027 */
[----:B------:R-:W-:Y:S02]  /*5310*/  IMAD.U32 R33, R32, 0x10000, RZ ;  /* 0x0001000020217824 */ /* 0x000fe400078e00ff */
[-C--:B------:R-:W-:Y:S01]  /*5320*/  FMUL.FTZ R61, R61, R63.reuse ;  /* 0x0000003f3d3d7220 */ /* 0x080fe20000410000 */
[----:B------:R-:W-:Y:S01]  /*5330*/  LOP3.LUT R35, R172, 0xffff0000, RZ, 0xc0, !PT ;  /* 0xffff0000ac237812 */ /* 0x000fe200078ec0ff */
[----:B------:R-:W-:Y:S01]  /*5340*/  FFMA.FTZ R69, R60, R63, -R69 ;  /* 0x0000003f3c457223 */ /* 0x000fe20000010845 */
[----:B------:R-:W-:Y:S01]  /*5350*/  LOP3.LUT R32, R32, 0xffff0000, RZ, 0xc0, !PT ;  /* 0xffff000020207812 */ /* 0x000fe200078ec0ff */
[----:B------:R-:W-:Y:S01]  /*5360*/  FFMA.FTZ R60, R60, R65, R61 ;  /* 0x000000413c3c7223 */ /* 0x000fe2000001003d */
[C---:B------:R-:W-:Y:S01]  /*5370*/  FMUL.FTZ R61, R38.reuse, R177 ;  /* 0x000000b1263d7220 */ /* 0x040fe20000410000 */
[----:B------:R-:W-:-:S02]  /*5380*/  FMUL.FTZ R62, R38, R35 ;  /* 0x00000023263e7220 */ /* 0x000fc40000410000 */
[C---:B------:R-:W-:Y:S01]  /*5390*/  FMUL.FTZ R38, R32.reuse, R176 ;  /* 0x000000b020267220 */ /* 0x040fe20000410000 */
[-C--:B------:R-:W-:Y:S01]  /*53a0*/  FMUL.FTZ R39, R32, R170.reuse ;  /* 0x000000aa20277220 */ /* 0x080fe20000410000 */
[C---:B------:R-:W-:Y:S01]  /*53b0*/  FFMA.FTZ R61, R34.reuse, R35, -R61 ;  /* 0x00000023223d7223 */ /* 0x040fe2000001083d */
[----:B------:R-:W-:Y:S01]  /*53c0*/  FFMA.FTZ R62, R34, R177, R62 ;  /* 0x000000b1223e7223 */ /* 0x000fe2000001003e */
[C---:B------:R-:W-:Y:S01]  /*53d0*/  FFMA.FTZ R38, R33.reuse, R170, -R38 ;  /* 0x000000aa21267223 */ /* 0x040fe20000010826 */
[----:B------:R-:W-:Y:S01]  /*53e0*/  FFMA.FTZ R39, R33, R176, R39 ;  /* 0x000000b021277223 */ /* 0x000fe20000010027 */
[----:B------:R-:W-:Y:S02]  /*53f0*/  F2FP.BF16.F32.PACK_AB R33, R67, R66 ;  /* 0x000000424321723e */ /* 0x000fe400000010ff */
[----:B------:R-:W-:Y:S02]  /*5400*/  F2FP.BF16.F32.PACK_AB R35, R62, R61 ;  /* 0x0000003d3e23723e */ /* 0x000fe400000010ff */
[----:B------:R-:W-:-:S02]  /*5410*/  F2FP.BF16.F32.PACK_AB R34, R60, R69 ;  /* 0x000000453c22723e */ /* 0x000fc400000010ff */
[----:B------:R-:W-:-:S07]  /*5420*/  F2FP.BF16.F32.PACK_AB R32, R39, R38 ;  /* 0x000000262720723e */ /* 0x000fce00000010ff */
.L_x_5175:
[----:B------:R-:W-:Y:S05]  /*5430*/  BSYNC B2 ;  /* 0x0000000000027941 */ /* 0x000fea0003800000 */
.L_x_5174:
[----:B--2---:R1:W-:Y:S02]  /*5440*/  STG.E.128 desc[UR60][R36.64], R32 ;  /* 0x0000002024007986 */ /* 0x0043e4000c101d3c */
.L_x_5173:
[----:B------:R-:W-:Y:S05]  /*5450*/  BSYNC B1 ;  /* 0x0000000000017941 */ /* 0x000fea0003800000 */
.L_x_5172:
        /* <DEDUP_REMOVED lines=53> */
.L_x_5179:
[----:B------:R-:W-:Y:S05]  /*57b0*/  BSYNC B2 ;  /* 0x0000000000027941 */ /* 0x000fea0003800000 */
.L_x_5178:
[----:B--2---:R1:W-:Y:S02]  /*57c0*/  STG.E.128 desc[UR60][R36.64+0x40], R32 ;  /* 0x0000402024007986 */ /* 0x0043e4000c101d3c */
.L_x_5177:
[----:B------:R-:W-:Y:S05]  /*57d0*/  BSYNC B1 ;  /* 0x0000000000017941 */ /* 0x000fea0003800000 */
.L_x_5176:
        /* <DEDUP_REMOVED lines=53> */
.L_x_5183:
[----:B------:R-:W-:Y:S05]  /*5b30*/  BSYNC B2 ;  /* 0x0000000000027941 */ /* 0x000fea0003800000 */
.L_x_5182:
[----:B--2---:R1:W-:Y:S02]  /*5b40*/  STG.E.128 desc[UR60][R36.64+0x80], R32 ;  /* 0x0000802024007986 */ /* 0x0043e4000c101d3c */
.L_x_5181:
[----:B------:R-:W-:Y:S05]  /*5b50*/  BSYNC B1 ;  /* 0x0000000000017941 */ /* 0x000fea0003800000 */
.L_x_5180:
        /* <DEDUP_REMOVED lines=30> */
[C---:B------:R-:W-:Y:S01]  /*5d40*/  FMUL.FTZ R55, R35.reuse, R52 ;  /* 0x0000003423377220 */ /* 0x040fe20000410000 */
[----:B------:R-:W-:Y:S01]  /*5d50*/  LOP3.LUT R144, R144, 0xffff0000, RZ, 0xc0, !PT ;  /* 0xffff000090907812 */ /* 0x000fe200078ec0ff */
[-C--:B------:R-:W-:Y:S01]  /*5d60*/  FMUL.FTZ R35, R35, R50.reuse ;  /* 0x0000003223237220 */ /* 0x080fe20000410000 */
[----:B------:R-:W-:Y:S01]  /*5d70*/  LOP3.LUT R32, R32, 0xffff0000, RZ, 0xc0, !PT ;  /* 0xffff000020207812 */ /* 0x000fe200078ec0ff */
[----:B------:R-:W-:Y:S01]  /*5d80*/  FFMA.FTZ R55, R34, R50, -R55 ;  /* 0x0000003222377223 */ /* 0x000fe20000010837 */
[----:B------:R-:W-:Y:S01]  /*5d90*/  FFMA.FTZ R38, R38, R53, R39 ;  /* 0x0000003526267223 */ /* 0x000fe20000010027 */
[----:B------:R-:W-:-:S02]  /*5da0*/  IMAD.U32 R152, R152, 0x10000, RZ ;  /* 0x0001000098987824 */ /* 0x000fc400078e00ff */
[CC--:B------:R-:W-:Y:S01]  /*5db0*/  FMUL.FTZ R39, R49.reuse, R153.reuse ;  /* 0x0000009931277220 */ /* 0x0c0fe20000410000 */
[----:B------:R-:W-:Y:S02]  /*5dc0*/  IMAD.U32 R146, R146, 0x10000, RZ ;  /* 0x0001000092927824 */ /* 0x000fe400078e00ff */
[----:B------:R-:W-:Y:S01]  /*5dd0*/  FMUL.FTZ R50, R49, R144 ;  /* 0x0000009031327220 */ /* 0x000fe20000410000 */
        /* <DEDUP_REMOVED lines=13> */
.L_x_5187:
[----:B------:R-:W-:Y:S05]  /*5eb0*/  BSYNC B2 ;  /* 0x0000000000027941 */ /* 0x000fea0003800000 */
.L_x_5186:
[----:B--2---:R1:W-:Y:S02]  /*5ec0*/  STG.E.128 desc[UR60][R36.64+0xc0], R32 ;  /* 0x0000c02024007986 */ /* 0x0043e4000c101d3c */
.L_x_5185:
[----:B------:R-:W-:Y:S05]  /*5ed0*/  BSYNC B1 ;  /* 0x0000000000017941 */ /* 0x000fea0003800000 */
.L_x_5184:
        /* <DEDUP_REMOVED lines=53> */
.L_x_5191:
[----:B------:R-:W-:Y:S05]  /*6230*/  BSYNC B2 ;  /* 0x0000000000027941 */ /* 0x000fea0003800000 */
.L_x_5190:
[----:B--2---:R1:W-:Y:S02]  /*6240*/  STG.E.128 desc[UR60][R36.64+0x100], R32 ;  /* 0x0001002024007986 */ /* 0x0043e4000c101d3c */
.L_x_5189:
[----:B------:R-:W-:Y:S05]  /*6250*/  BSYNC B1 ;  /* 0x0000000000017941 */ /* 0x000fea0003800000 */
.L_x_5188:
        /* <DEDUP_REMOVED lines=10> */
[----:B------:R-:W-:Y:S01]  /*6300*/  SHF.R.U64 R44, R40, 0x10, R41 ;  /* 0x00000010282c7819 */ /* 0x000fe20000001229 */
[----:B------:R-:W-:Y:S01]  /*6310*/  IMAD.U32 R40, R35, 0x10000, RZ ;  /* 0x0001000023287824 */ /* 0x000fe200078e00ff */
[----:B------:R-:W-:Y:S02]  /*6320*/  PRMT R83, R83, 0x5410, R42 ;  /* 0x0000541053537816 */ /* 0x000fe4000000002a */
        /* <DEDUP_REMOVED lines=39> */
.L_x_5193:
[----:B------:R-:W-:Y:S05]  /*65a0*/  BSYNC B1 ;  /* 0x0000000000017941 */ /* 0x000fea0003800000 */
.L_x_5192:
[----:B--2---:R1:W-:Y:S01]  /*65b0*/  STG.E.128 desc[UR60][R36.64+0x140], R32 ;  /* 0x0001402024007986 */ /* 0x0043e2000c101d3c */
[----:B------:R-:W-:Y:S05]  /*65c0*/  BRA `(.L_x_5171) ;  /* 0x0000004000647947 */ /* 0x000fea0003800000 */
.L_x_5139:
        /* <DEDUP_REMOVED lines=47> */
.L_x_5195:
[----:B------:R-:W-:Y:S05]  /*68c0*/  BSYNC B1 ;  /* 0x0000000000017941 */ /* 0x000fea0003800000 */
.L_x_5194:
        /* <DEDUP_REMOVED lines=47> */
.L_x_5197:
[----:B------:R-:W-:Y:S05]  /*6bc0*/  BSYNC B1 ;  /* 0x0000000000017941 */ /* 0x000fea0003800000 */
.L_x_5196:
[----:B0-----:R-:W2:Y:S01]  /*6bd0*/  LDL R80, [R1+0x4] ;  /* 0x0000040001507983 */ /* 0x001ea20000100800 */
        /* <DEDUP_REMOVED lines=22> */
[----:B------:R-:W-:-:S05]  /*6d40*/  IMAD.MOV.U32 R83, RZ, RZ, R49 ;  /* 0x000000ffff537224 */ /* 0x000fca00078e0031 */
[----:B------:R-:W-:Y:S01]  /*6d50*/  PRMT R179, R83, 0x5410, R82 ;  /* 0x0000541053b37816 */ /* 0x000fe20000000052 */
[----:B------:R-:W-:Y:S02]  /*6d60*/  IMAD.MOV.U32 R82, RZ, RZ, R52 ;  /* 0x000000ffff527224 */ /* 0x000fe400078e0034 */
[----:B------:R-:W-:-:S05]  /*6d70*/  IMAD.MOV.U32 R83, RZ, RZ, R53 ;  /* 0x000000ffff537224 */ /* 0x000fca00078e0035 */
        /* <DEDUP_REMOVED lines=23> */
[----:B------:R-:W-:Y:S02]  /*6ef0*/  IMAD.MOV.U32 R82, RZ, RZ, R63 ;  /* 0x000000ffff527224 */ /* 0x000fe400078e003f */
        /* <DEDUP_REMOVED lines=34> */
.L_x_5198:
[----:B------:R-:W-:Y:S01]  /*7120*/  IMAD R90, R17, 0x8, R16 ;  /* 0x00000008115a7824 */ /* 0x000fe200078e0210 */
[----:B------:R-:W-:Y:S01]  /*7130*/  SHF.L.U32 R91, R199, 0x1f, RZ ;  /* 0x0000001fc75b7819 */ /* 0x000fe200000006ff */
[----:B------:R-:W0:Y:S01]  /*7140*/  LDC R144, c[0x0][0x2f4] ;  /* 0x0000bd00ff907b82 */ /* 0x000e220000000800 */
[----:B------:R-:W-:Y:S02]  /*7150*/  BSSY B1, `(.L_x_5199) ;  /* 0x0000004000017945 */ /* 0x000fe40003800000 */
[----:B------:R-:W1:Y:S05]  /*7160*/  SYNCS.PHASECHK.TRANS64.TRYWAIT P5, [R90+URZ+0x30890], R91 ;  /* 0x0308905b5a0075a7 */ /* 0x000e6a00080a017f */
[----:B------:R-:W2:Y:S01]  /*7170*/  LDC.64 R124, c[0x0][0x300] ;  /* 0x0000c000ff7c7b82 */ /* 0x000ea20000000a00 */
[----:B-1----:R-:W-:Y:S05]  /*7180*/  @!P5 BRA `(.L_x_5200) ;  /* 0x000002380098d947 */ /* 0x002fea0003800000 */
.L_x_5594:
[----:B------:R-:W-:Y:S05]  /*7190*/  BSYNC B1 ;  /* 0x0000000000017941 */ /* 0x000fea0003800000 */
.L_x_5199:
[----:B------:R-:W-:Y:S01]  /*71a0*/  BSSY B1, `(.L_x_5201) ;  /* 0x0000192000017945 */ /* 0x000fe20003800000 */
[----:B0-----:R-:W-:Y:S02]  /*71b0*/  IMAD.IADD R146, R144, 0x1, -R130 ;  /* 0x0000000190927824 */ /* 0x001fe400078e0a82 */
[----:B------:R-:W-:Y:S01]  /*71c0*/  IMAD.MOV.U32 R127, RZ, RZ, R84 ;  /* 0x000000ffff7f7224 */ /* 0x000fe200078e0054 */
[----:B------:R-:W-:Y:S06]  /*71d0*/  @P4 BRA `(.L_x_5202) ;  /* 0x0000001800384947 */ /* 0x000fec0003800000 */
        /* <DEDUP_REMOVED lines=30> */
[----:B------:R-:W-:Y:S02]  /*73c0*/  SHF.R.U64 R166, R40, 0x10, R41 ;  /* 0x0000001028a67819 */ /* 0x000fe40000001229 */
[----:B------:R-:W-:Y:S02]  /*73d0*/  SHF.R.U32.HI R165, RZ, 0x10, R53 ;  /* 0x00000010ffa57819 */ /* 0x000fe40000011635 */
[----:B------:R-:W-:Y:S02]  /*73e0*/  SHF.R.U32.HI R164, RZ, 0x10, R41 ;  /* 0x00000010ffa47819 */ /* 0x000fe40000011629 */
[--C-:B------:R-:W-:Y:S02]  /*73f0*/  SHF.R.U64 R40, R42, 0x10, R43.reuse ;  /* 0x000000102a287819 */ /* 0x100fe4000000122b */
[----:B------:R-:W-:Y:S02]  /*7400*/  SHF.R.U32.HI R42, RZ, 0x10, R43 ;  /* 0x00000010ff2a7819 */ /* 0x000fe4000001162b */
[----:B------:R-:W-:-:S02]  /*7410*/  SHF.R.U64 R43, R52, 0x10, R53 ;  /* 0x00000010342b7819 */ /* 0x000fc40000001235 */
[C---:B------:R-:W-:Y:S02]  /*7420*/  PRMT R52, R167.reuse, 0x5410, R165 ;  /* 0x00005410a7347816 */ /* 0x040fe400000000a5 */
[----:B------:R-:W-:Y:S01]  /*7430*/  PRMT R53, R167, 0x5432, R164 ;  /* 0x00005432a7357816 */ /* 0x000fe200000000a4 */
[----:B0-----:R-:W-:Y:S01]  /*7440*/  IMAD.U32 R167, R85, 0x10000, RZ ;  /* 0x0001000055a77824 */ /* 0x001fe200078e00ff */
[--C-:B------:R-:W-:Y:S01]  /*7450*/  SHF.R.U64 R41, R54, 0x10, R55.reuse ;  /* 0x0000001036297819 */ /* 0x100fe20000001237 */
[----:B------:R-:W-:Y:S01]  /*7460*/  IMAD.U32 R54, R52, 0x10000, RZ ;  /* 0x0001000034367824 */ /* 0x000fe200078e00ff */
[----:B------:R-:W-:Y:S01]  /*7470*/  SHF.R.U32.HI R55, RZ, 0x10, R55 ;  /* 0x00000010ff377819 */ /* 0x000fe20000011637 */
[----:B------:R-:W-:Y:S01]  /*7480*/  IMAD.U32 R165, R53, 0x10000, RZ ;  /* 0x0001000035a57824 */ /* 0x000fe200078e00ff */
[----:B------:R-:W-:Y:S01]  /*7490*/  PRMT R43, R182, 0x5410, R43 ;  /* 0x00005410b62b7816 */ /* 0x000fe2000000002b */
[----:B--2---:R-:W-:Y:S02]  /*74a0*/  IMAD.U32 R164, R81, 0x10000, RZ ;  /* 0x0001000051a47824 */ /* 0x004fe400078e00ff */
[C---:B------:R-:W-:Y:S01]  /*74b0*/  FMUL.FTZ R168, R167.reuse, R54 ;  /* 0x00000036a7a87220 */ /* 0x040fe20000410000 */
[----:B------:R-:W-:Y:S01]  /*74c0*/  FMUL.FTZ R167, R167, R165 ;  /* 0x000000a5a7a77220 */ /* 0x000fe20000410000 */
[----:B------:R-:W-:-:S02]  /*74d0*/  PRMT R41, R180, 0x5410, R41 ;  /* 0x00005410b4297816 */ /* 0x000fc40000000029 */
[C---:B------:R-:W-:Y:S01]  /*74e0*/  FFMA.FTZ R165, R164.reuse, R165, -R168 ;  /* 0x000000a5a4a57223 */ /* 0x040fe200000108a8 */
[----:B------:R-:W-:Y:S01]  /*74f0*/  FFMA.FTZ R164, R164, R54, R167 ;  /* 0x00000036a4a47223 */ /* 0x000fe200000100a7 */
[----:B------:R-:W-:Y:S02]  /*7500*/  LOP3.LUT R54, R53, 0xffff0000, RZ, 0xc0, !PT ;  /* 0xffff000035367812 */ /* 0x000fe400078ec0ff */
[----:B------:R-:W-:Y:S02]  /*7510*/  LOP3.LUT R53, R52, 0xffff0000, RZ, 0xc0, !PT ;  /* 0xffff000034357812 */ /* 0x000fe400078ec0ff */
[----:B------:R-:W-:Y:S02]  /*7520*/  LOP3.LUT R167, R85, 0xffff0000, RZ, 0xc0, !PT ;  /* 0xffff000055a77812 */ /* 0x000fe400078ec0ff */
[----:B------:R-:W-:Y:S02]  /*7530*/  LOP3.LUT R52, R81, 0xffff0000, RZ, 0xc0, !PT ;  /* 0xffff000051347812 */ /* 0x000fe400078ec0ff */
[----:B------:R-:W-:Y:S01]  /*7540*/  PRMT R40, R182, 0x5432, R40 ;  /* 0x00005432b6287816 */ /* 0x000fe20000000028 */
[C---:B------:R-:W-:Y:S01]  /*7550*/  FMUL.FTZ R85, R167.reuse, R53 ;  /* 0x00000035a7557220 */ /* 0x040fe20000410000 */
[----:B------:R-:W-:Y:S01]  /*7560*/  FMUL.FTZ R81, R167, R54 ;  /* 0x00000036a7517220 */ /* 0x000fe20000410000 */
[----:B------:R-:W-:-:S02]  /*7570*/  IMAD.U32 R167, R87, 0x10000, RZ ;  /* 0x0001000057a77824 */ /* 0x000fc400078e00ff */
[C---:B------:R-:W-:Y:S01]  /*7580*/  FFMA.FTZ R54, R52.reuse, R54, -R85 ;  /* 0x0000003634367223 */ /* 0x040fe20000010855 */
[----:B------:R-:W-:Y:S01]  /*7590*/  FFMA.FTZ R52, R52, R53, R81 ;  /* 0x0000003534347223 */ /* 0x000fe20000010051 */
[----:B------:R-:W-:Y:S02]  /*75a0*/  PRMT R53, R183, 0x5432, R42 ;  /* 0x00005432b7357816 */ /* 0x000fe4000000002a */
[----:B------:R-:W-:Y:S01]  /*75b0*/  PRMT R42, R181, 0x5410, R55 ;  /* 0x00005410b52a7816 */ /* 0x000fe20000000037 */
[----:B------:R-:W-:Y:S01]  /*75c0*/  IMAD.U32 R55, R83, 0x10000, RZ ;  /* 0x0001000053377824 */ /* 0x000fe200078e00ff */
[----:B------:R-:W-:Y:S01]  /*75d0*/  PRMT R85, R184, 0x5432, R166 ;  /* 0x00005432b8557816 */ /* 0x000fe200000000a6 */
[C---:B------:R-:W-:Y:S01]  /*75e0*/  IMAD.U32 R81, R53.reuse, 0x10000, RZ ;  /* 0x0001000035517824 */ /* 0x040fe200078e00ff */
[----:B------:R-:W-:Y:S01]  /*75f0*/  LOP3.LUT R53, R53, 0xffff0000, RZ, 0xc0, !PT ;  /* 0xffff000035357812 */ /* 0x000fe200078ec0ff */
[----:B------:R-:W-:Y:S01]  /*7600*/  IMAD.U32 R166, R42, 0x10000, RZ ;  /* 0x000100002aa67824 */ /* 0x000fe200078e00ff */
[----:B------:R-:W-:-:S02]  /*7610*/  F2FP.BF16.F32.PACK_AB R54, R54, R165 ;  /* 0x000000a53636723e */ /* 0x000fc400000010ff */
[----:B------:R-:W-:Y:S01]  /*7620*/  F2FP.BF16.F32.PACK_AB R52, R52, R164 ;  /* 0x000000a43434723e */ /* 0x000fe200000010ff */
[C---:B------:R-:W-:Y:S01]  /*7630*/  FMUL.FTZ R168, R167.reuse, R166 ;  /* 0x000000a6a7a87220 */ /* 0x040fe20000410000 */
[----:B------:R-:W-:-:S03]  /*7640*/  FMUL.FTZ R167, R167, R81 ;  /* 0x00000051a7a77220 */ /* 0x000fc60000410000 */
[C---:B------:R-:W-:Y:S01]  /*7650*/  FFMA.FTZ R81, R55.reuse, R81, -R168 ;  /* 0x0000005137517223 */ /* 0x040fe200000108a8 */
[----:B------:R-:W-:Y:S01]  /*7660*/  FFMA.FTZ R55, R55, R166, R167 ;  /* 0x000000a637377223 */ /* 0x000fe200000100a7 */
[----:B------:R-:W-:Y:S02]  /*7670*/  LOP3.LUT R166, R42, 0xffff0000, RZ, 0xc0, !PT ;  /* 0xffff00002aa67812 */ /* 0x000fe400078ec0ff */
[----:B------:R-:W-:Y:S02]  /*7680*/  LOP3.LUT R167, R87, 0xffff0000, RZ, 0xc0, !PT ;  /* 0xffff000057a77812 */ /* 0x000fe400078ec0ff */
[----:B------:R-:W-:-:S03]  /*7690*/  LOP3.LUT R42, R83, 0xffff0000, RZ, 0xc0, !PT ;  /* 0xffff0000532a7812 */ /* 0x000fc600078ec0ff */
[CC--:B------:R-:W-:Y:S01]  /*76a0*/  FMUL.FTZ R87, R167.reuse, R166.reuse ;  /* 0x000000a6a7577220 */ /* 0x0c0fe20000410000 */
[-C--:B------:R-:W-:Y:S01]  /*76b0*/  FMUL.FTZ R83, R167, R53.reuse ;  /* 0x00000035a7537220 */ /* 0x080fe20000410000 */
[----:B------:R-:W-:Y:S02]  /*76c0*/  IMAD.U32 R167, R85, 0x10000, RZ ;  /* 0x0001000055a77824 */ /* 0x000fe400078e00ff */
[C---:B------:R-:W-:Y:S01]  /*76d0*/  FFMA.FTZ R53, R42.reuse, R53, -R87 ;  /* 0x000000352a357223 */ /* 0x040fe20000010857 */
[----:B------:R-:W-:Y:S01]  /*76e0*/  FFMA.FTZ R42, R42, R166, R83 ;  /* 0x000000a62a2a7223 */ /* 0x000fe20000010053 */
[C---:B------:R-:W-:Y:S01]  /*76f0*/  IMAD.U32 R166, R84.reuse, 0x10000, RZ ;  /* 0x0001000054a67824 */ /* 0x040fe200078e00ff */
[----:B------:R-:W-:Y:S01]  /*7700*/  LOP3.LUT R84, R84, 0xffff0000, RZ, 0xc0, !PT ;  /* 0xffff000054547812 */ /* 0x000fe200078ec0ff */
[----:B------:R-:W-:Y:S01]  /*7710*/  IMAD.U32 R87, R43, 0x10000, RZ ;  /* 0x000100002b577824 */ /* 0x000fe200078e00ff */
[----:B------:R-:W-:Y:S01]  /*7720*/  F2FP.BF16.F32.PACK_AB R53, R53, R81 ;  /* 0x000000513535723e */ /* 0x000fe200000010ff */
[C---:B------:R-:W-:Y:S01]  /*7730*/  IMAD.U32 R83, R80.reuse, 0x10000, RZ ;  /* 0x0001000050537824 */ /* 0x040fe200078e00ff */
[----:B------:R-:W-:Y:S01]  /*7740*/  LOP3.LUT R80, R80, 0xffff0000, RZ, 0xc0, !PT ;  /* 0xffff000050507812 */ /* 0x000fe200078ec0ff */
[C---:B------:R-:W-:Y:S01]  /*7750*/  FMUL.FTZ R168, R166.reuse, R87 ;  /* 0x00000057a6a87220 */ /* 0x040fe20000410000 */
[----:B------:R-:W-:Y:S01]  /*7760*/  FMUL.FTZ R166, R166, R167 ;  /* 0x000000a7a6a67220 */ /* 0x000fe20000410000 */
[----:B------:R-:W-:Y:S01]  /*7770*/  F2FP.BF16.F32.PACK_AB R42, R42, R55 ;  /* 0x000000372a2a723e */ /* 0x000fe200000010ff */
[----:B------:R-:W-:-:S02]  /*7780*/  IMAD.MOV.U32 R81, RZ, RZ, R54 ;  /* 0x000000ffff517224 */ /* 0x000fc400078e0036 */
[C---:B------:R-:W-:Y:S01]  /*7790*/  FFMA.FTZ R168, R83.reuse, R167, -R168 ;  /* 0x000000a753a87223 */ /* 0x040fe200000108a8 */
[----:B------:R-:W-:Y:S01]  /*77a0*/  FFMA.FTZ R166, R83, R87, R166 ;  /* 0x0000005753a67223 */ /* 0x000fe200000100a6 */
[----:B------:R-:W-:Y:S01]  /*77b0*/  LOP3.LUT R83, R43, 0xffff0000, RZ, 0xc0, !PT ;  /* 0xffff00002b537812 */ /* 0x000fe200078ec0ff */
[C---:B------:R-:W-:Y:S01]  /*77c0*/  IMAD.U32 R167, R86.reuse, 0x10000, RZ ;  /* 0x0001000056a77824 */ /* 0x040fe200078e00ff */
[----:B------:R-:W-:Y:S02]  /*77d0*/  LOP3.LUT R43, R85, 0xffff0000, RZ, 0xc0, !PT ;  /* 0xffff0000552b7812 */ /* 0x000fe400078ec0ff */
[----:B------:R-:W-:Y:S01]  /*77e0*/  LOP3.LUT R86, R86, 0xffff0000, RZ, 0xc0, !PT ;  /* 0xffff000056567812 */ /* 0x000fe200078ec0ff */
[C---:B------:R-:W-:Y:S02]  /*77f0*/  FMUL.FTZ R85, R84.reuse, R83 ;  /* 0x0000005354557220 */ /* 0x040fe40000410000 */
[-C--:B------:R-:W-:Y:S02]  /*7800*/  FMUL.FTZ R84, R84, R43.reuse ;  /* 0x0000002b54547220 */ /* 0x080fe40000410000 */
[----:B------:R-:W-:Y:S01]  /*7810*/  FFMA.FTZ R43, R80, R43, -R85 ;  /* 0x0000002b502b7223 */ /* 0x000fe20000010855 */
[----:B------:R-:W-:-:S02]  /*7820*/  IMAD.U32 R85, R40, 0x10000, RZ ;  /* 0x0001000028557824 */ /* 0x000fc400078e00ff */
[----:B------:R-:W-:Y:S01]  /*7830*/  FFMA.FTZ R80, R80, R83, R84 ;  /* 0x0000005350507223 */ /* 0x000fe20000010054 */
[C---:B------:R-:W-:Y:S01]  /*7840*/  IMAD.U32 R84, R41.reuse, 0x10000, RZ ;  /* 0x0001000029547824 */ /* 0x040fe200078e00ff */
[----:B------:R-:W-:Y:S01]  /*7850*/  LOP3.LUT R41, R41, 0xffff0000, RZ, 0xc0, !PT ;  /* 0xffff000029297812 */ /* 0x000fe200078ec0ff */
[----:B------:R-:W-:Y:S01]  /*7860*/  IMAD.U32 R83, R82, 0x10000, RZ ;  /* 0x0001000052537824 */ /* 0x000fe200078e00ff */
[----:B------:R-:W-:Y:S01]  /*7870*/  LOP3.LUT R40, R40, 0xffff0000, RZ, 0xc0, !PT ;  /* 0xffff000028287812 */ /* 0x000fe200078ec0ff */
[CC--:B------:R-:W-:Y:S01]  /*7880*/  FMUL.FTZ R87, R167.reuse, R84.reuse ;  /* 0x00000054a7577220 */ /* 0x0c0fe20000410000 */
[-C--:B------:R-:W-:Y:S01]  /*7890*/  FMUL.FTZ R167, R167, R85.reuse ;  /* 0x00000055a7a77220 */ /* 0x080fe20000410000 */
[----:B------:R-:W-:Y:S02]  /*78a0*/  LOP3.LUT R82, R82, 0xffff0000, RZ, 0xc0, !PT ;  /* 0xffff000052527812 */ /* 0x000fe400078ec0ff */
[C---:B------:R-:W-:Y:S01]  /*78b0*/  FFMA.FTZ R87, R83.reuse, R85, -R87 ;  /* 0x0000005553577223 */ /* 0x040fe20000010857 */
[----:B------:R-:W-:Y:S01]  /*78c0*/  FFMA.FTZ R167, R83, R84, R167 ;  /* 0x0000005453a77223 */ /* 0x000fe200000100a7 */
[C---:B------:R-:W-:Y:S01]  /*78d0*/  FMUL.FTZ R83, R86.reuse, R41 ;  /* 0x0000002956537220 */ /* 0x040fe20000410000 */
[----:B------:R-:W-:Y:S01]  /*78e0*/  FMUL.FTZ R86, R86, R40 ;  /* 0x0000002856567220 */ /* 0x000fe20000410000 */
[----:B------:R-:W-:Y:S01]  /*78f0*/  F2FP.BF16.F32.PACK_AB R43, R43, R168 ;  /* 0x000000a82b2b723e */ /* 0x000fe200000010ff */
[----:B------:R-:W-:-:S02]  /*7900*/  IMAD.MOV.U32 R85, RZ, RZ, R52 ;  /* 0x000000ffff557224 */ /* 0x000fc400078e0034 */
[C---:B------:R-:W-:Y:S01]  /*7910*/  FFMA.FTZ R83, R82.reuse, R40, -R83 ;  /* 0x0000002852537223 */ /* 0x040fe20000010853 */
[----:B------:R-:W-:Y:S01]  /*7920*/  FFMA.FTZ R86, R82, R41, R86 ;  /* 0x0000002952567223 */ /* 0x000fe20000010056 */
[----:B------:R-:W-:Y:S01]  /*7930*/  F2FP.BF16.F32.PACK_AB R166, R80, R166 ;  /* 0x000000a650a6723e */ /* 0x000fe200000010ff */
[----:B------:R-:W-:Y:S02]  /*7940*/  IMAD.MOV.U32 R80, RZ, RZ, R43 ;  /* 0x000000ffff507224 */ /* 0x000fe400078e002b */
[----:B------:R-:W-:Y:S01]  /*7950*/  F2FP.BF16.F32.PACK_AB R83, R83, R87 ;  /* 0x000000575353723e */ /* 0x000fe200000010ff */
[----:B------:R-:W-:Y:S01]  /*7960*/  IMAD.MOV.U32 R87, RZ, RZ, R42 ;  /* 0x000000ffff577224 */ /* 0x000fe200078e002a */
[----:B------:R-:W-:Y:S01]  /*7970*/  F2FP.BF16.F32.PACK_AB R86, R86, R167 ;  /* 0x000000a75656723e */ /* 0x000fe200000010ff */
[----:B------:R-:W-:Y:S02]  /*7980*/  IMAD.MOV.U32 R84, RZ, RZ, R166 ;  /* 0x000000ffff547224 */ /* 0x000fe400078e00a6 */
[----:B------:R-:W-:-:S02]  /*7990*/  IMAD.MOV.U32 R82, RZ, RZ, R83 ;  /* 0x000000ffff527224 */ /* 0x000fc400078e0053 */
[----:B------:R-:W-:-:S07]  /*79a0*/  IMAD.MOV.U32 R83, RZ, RZ, R53 ;  /* 0x000000ffff537224 */ /* 0x000fce00078e0035 */
.L_x_5206:
[----:B------:R-:W-:Y:S05]  /*79b0*/  BSYNC B3 ;  /* 0x0000000000037941 */ /* 0x000fea0003800000 */
.L_x_5205:
        /* <DEDUP_REMOVED lines=10> */
.L_x_5204:
[----:B------:R-:W-:Y:S05]  /*7a60*/  BSYNC B2 ;  /* 0x0000000000027941 */ /* 0x000fea0003800000 */
.L_x_5203:
        /* <DEDUP_REMOVED lines=32> */
[----:B------:R-:W-:Y:S01]  /*7c70*/  LOP3.LUT R53, R53, 0xffff0000, RZ, 0xc0, !PT ;  /* 0xffff000035357812 */ /* 0x000fe200078ec0ff */
[----:B------:R-:W-:Y:S01]  /*7c80*/  IMAD.U32 R87, R83, 0x10000, RZ ;  /* 0x0001000053577824 */ /* 0x000fe200078e00ff */
[----:B------:R-:W-:Y:S01]  /*7c90*/  LOP3.LUT R41, R41, 0xffff0000, RZ, 0xc0, !PT ;  /* 0xffff000029297812 */ /* 0x000fe200078ec0ff */
[----:B------:R-:W-:Y:S01]  /*7ca0*/  IMAD.U32 R86, R84, 0x10000, RZ ;  /* 0x0001000054567824 */ /* 0x000fe200078e00ff */
[----:B------:R-:W-:Y:S01]  /*7cb0*/  SHF.R.U64 R48, R48, 0x10, R49 ;  /* 0x0000001030307819 */ /* 0x000fe20000001231 */
[C---:B------:R-:W-:Y:S01]  /*7cc0*/  FMUL.FTZ R162, R161.reuse, R87 ;  /* 0x00000057a1a27220 */ /* 0x040fe20000410000 */
[----:B------:R-:W-:Y:S01]  /*7cd0*/  SHF.R.U64 R50, R50, 0x10, R51 ;  /* 0x0000001032327819 */ /* 0x000fe20000001233 */
[-C--:B------:R-:W-:Y:S01]  /*7ce0*/  FMUL.FTZ R161, R161, R86.reuse ;  /* 0x00000056a1a17220 */ /* 0x080fe20000410000 */
[----:B------:R-:W-:Y:S01]  /*7cf0*/  PRMT R48, R179, 0x5432, R48 ;  /* 0x00005432b3307816 */ /* 0x000fe20000000030 */
[----:B------:R-:W-:Y:S01]  /*7d00*/  FFMA.FTZ R86, R85, R86, -R162 ;  /* 0x0000005655567223 */ /* 0x000fe200000108a2 */
[----:B------:R-:W-:-:S02]  /*7d10*/  IMAD.U32 R162, R55, 0x10000, RZ ;  /* 0x0001000037a27824 */ /* 0x000fc400078e00ff */
[----:B------:R-:W-:Y:S01]  /*7d20*/  FFMA.FTZ R85, R85, R87, R161 ;  /* 0x0000005755557223 */ /* 0x000fe200000100a1 */
[----:B------:R-:W-:Y:S02]  /*7d30*/  LOP3.LUT R87, R84, 0xffff0000, RZ, 0xc0, !PT ;  /* 0xffff000054577812 */ /* 0x000fe400078ec0ff */
[----:B------:R-:W-:Y:S02]  /*7d40*/  LOP3.LUT R84, R83, 0xffff0000, RZ, 0xc0, !PT ;  /* 0xffff000053547812 */ /* 0x000fe400078ec0ff */
[----:B------:R-:W-:Y:S02]  /*7d50*/  LOP3.LUT R55, R55, 0xffff0000, RZ, 0xc0, !PT ;  /* 0xffff000037377812 */ /* 0x000fe400078ec0ff */
[----:B------:R-:W-:Y:S01]  /*7d60*/  SHF.R.U64 R38, R38, 0x10, R39 ;  /* 0x0000001026267819 */ /* 0x000fe20000001227 */
        /* <DEDUP_REMOVED lines=9> */
[----:B------:R-:W-:Y:S02]  /*7e00*/  PRMT R53, R178, 0x5410, R53 ;  /* 0x00005410b2357816 */ /* 0x000fe40000000035 */
[----:B------:R-:W-:Y:S02]  /*7e10*/  PRMT R84, R180, 0x5432, R84 ;  /* 0x00005432b4547816 */ /* 0x000fe40000000054 */
[----:B------:R-:W-:Y:S01]  /*7e20*/  PRMT R38, R178, 0x5432, R38 ;  /* 0x00005432b2267816 */ /* 0x000fe20000000026 */
[C---:B------:R-:W-:Y:S01]  /*7e30*/  IMAD.U32 R161, R53.reuse, 0x10000, RZ ;  /* 0x0001000035a17824 */ /* 0x040fe200078e00ff */
[----:B------:R-:W-:Y:S01]  /*7e40*/  LOP3.LUT R53, R53, 0xffff0000, RZ, 0xc0, !PT ;  /* 0xffff000035357812 */ /* 0x000fe200078ec0ff */
[----:B------:R-:W-:Y:S01]  /*7e50*/  IMAD.U32 R163, R84, 0x10000, RZ ;  /* 0x0001000054a37824 */ /* 0x000fe200078e00ff */
[----:B------:R-:W-:Y:S01]  /*7e60*/  LOP3.LUT R42, R42, 0xffff0000, RZ, 0xc0, !PT ;  /* 0xffff00002a2a7812 */ /* 0x000fe200078ec0ff */
[C---:B------:R-:W-:Y:S01]  /*7e70*/  FMUL.FTZ R164, R162.reuse, R161 ;  /* 0x000000a1a2a47220 */ /* 0x040fe20000410000 */
[----:B------:R-:W-:Y:S01]  /*7e80*/  F2FP.BF16.F32.PACK_AB R83, R83, R86 ;  /* 0x000000565353723e */ /* 0x000fe200000010ff */
[----:B------:R-:W-:Y:S01]  /*7e90*/  FMUL.FTZ R162, R162, R163 ;  /* 0x000000a3a2a27220 */ /* 0x000fe20000410000 */
[----:B------:R-:W-:Y:S01]  /*7ea0*/  FMUL.FTZ R49, R55, R53 ;  /* 0x0000003537317220 */ /* 0x000fe20000410000 */
[----:B------:R-:W-:Y:S01]  /*7eb0*/  FFMA.FTZ R163, R87, R163, -R164 ;  /* 0x000000a357a37223 */ /* 0x000fe200000108a4 */
[----:B------:R-:W-:Y:S01]  /*7ec0*/  F2FP.BF16.F32.PACK_AB R85, R41, R85 ;  /* 0x000000552955723e */ /* 0x000fe200000010ff */
[----:B------:R-:W-:Y:S01]  /*7ed0*/  FFMA.FTZ R162, R87, R161, R162 ;  /* 0x000000a157a27223 */ /* 0x000fe200000100a2 */
[----:B------:R-:W-:Y:S01]  /*7ee0*/  SHF.R.U64 R87, R36, 0x10, R37 ;  /* 0x0000001024577819 */ /* 0x000fe20000001225 */
[----:B------:R-:W-:Y:S01]  /*7ef0*/  IMAD.MOV.U32 R41, RZ, RZ, R83 ;  /* 0x000000ffff297224 */ /* 0x000fe200078e0053 */
[----:B------:R-:W-:-:S02]  /*7f00*/  LOP3.LUT R37, R84, 0xffff0000, RZ, 0xc0, !PT ;  /* 0xffff000054257812 */ /* 0x000fc400078ec0ff */
[----:B------:R-:W-:-:S03]  /*7f10*/  LOP3.LUT R36, R43, 0xffff0000, RZ, 0xc0, !PT ;  /* 0xffff00002b247812 */ /* 0x000fc600078ec0ff */
[-C--:B------:R-:W-:Y:S02]  /*7f20*/  FMUL.FTZ R43, R55, R37.reuse ;  /* 0x00000025372b7220 */ /* 0x080fe40000410000 */
[----:B------:R-:W-:Y:S01]  /*7f30*/  FFMA.FTZ R37, R36, R37, -R49 ;  /* 0x0000002524257223 */ /* 0x000fe20000010831 */
[----:B------:R-:W-:Y:S02]  /*7f40*/  IMAD.U32 R49, R40, 0x10000, RZ ;  /* 0x0001000028317824 */ /* 0x000fe400078e00ff */
[----:B------:R-:W-:Y:S01]  /*7f50*/  FFMA.FTZ R36, R36, R53, R43 ;  /* 0x0000003524247223 */ /* 0x000fe2000001002b */
[----:B------:R-:W-:Y:S01]  /*7f60*/  PRMT R43, R177, 0x5410, R87 ;  /* 0x00005410b12b7816 */ /* 0x000fe20000000057 */
[C---:B------:R-:W-:Y:S01]  /*7f70*/  IMAD.U32 R87, R52.reuse, 0x10000, RZ ;  /* 0x0001000034577824 */ /* 0x040fe200078e00ff */
[----:B------:R-:W-:Y:S01]  /*7f80*/  LOP3.LUT R52, R52, 0xffff0000, RZ, 0xc0, !PT ;  /* 0xffff000034347812 */ /* 0x000fe200078ec0ff */
[C---:B------:R-:W-:Y:S01]  /*7f90*/  IMAD.U32 R53, R48.reuse, 0x10000, RZ ;  /* 0x0001000030357824 */ /* 0x040fe200078e00ff */
[----:B------:R-:W-:Y:S01]  /*7fa0*/  LOP3.LUT R48, R48, 0xffff0000, RZ, 0xc0, !PT ;  /* 0xffff000030307812 */ /* 0x000fe200078ec0ff */
[----:B------:R-:W-:Y:S01]  /*7fb0*/  IMAD.U32 R55, R43, 0x10000, RZ ;  /* 0x000100002b377824 */ /* 0x000fe200078e00ff */
[----:B------:R-:W-:Y:S01]  /*7fc0*/  LOP3.LUT R40, R40, 0xffff0000, RZ, 0xc0, !PT ;  /* 0xffff000028287812 */ /* 0x000fe200078ec0ff */
[----:B------:R-:W-:Y:S01]  /*7fd0*/  FMUL.FTZ R84, R87, R53 ;  /* 0x0000003557547220 */ /* 0x000fe20000410000 */
[----:B------:R-:W-:Y:S01]  /*7fe0*/  LOP3.LUT R43, R43, 0xffff0000, RZ, 0xc0, !PT ;  /* 0xffff00002b2b7812 */ /* 0x000fe200078ec0ff */
[-C--:B------:R-:W-:Y:S01]  /*7ff0*/  FMUL.FTZ R87, R87, R55.reuse ;  /* 0x0000003757577220 */ /* 0x080fe20000410000 */
[C---:B------:R-:W-:Y:S01]  /*8000*/  FMUL.FTZ R51, R52.reuse, R48 ;  /* 0x0000003034337220 */ /* 0x040fe20000410000 */
[----:B------:R-:W-:Y:S01]  /*8010*/  FFMA.FTZ R84, R49, R55, -R84 ;  /* 0x0000003731547223 */ /* 0x000fe20000010854 */
[----:B------:R-:W-:Y:S01]  /*8020*/  F2FP.BF16.F32.PACK_AB R37, R37, R163 ;  /* 0x000000a32525723e */ /* 0x000fe200000010ff */
[----:B------:R-:W-:Y:S01]  /*8030*/  FFMA.FTZ R87, R49, R53, R87 ;  /* 0x0000003531577223 */ /* 0x000fe20000010057 */
[-C--:B------:R-:W-:Y:S01]  /*8040*/  FMUL.FTZ R52, R52, R43.reuse ;  /* 0x0000002b34347220 */ /* 0x080fe20000410000 */
[----:B------:R-:W-:Y:S01]  /*8050*/  FFMA.FTZ R51, R40, R43, -R51 ;  /* 0x0000002b28337223 */ /* 0x000fe20000010833 */
[C---:B------:R-:W-:Y:S01]  /*8060*/  IMAD.U32 R49, R54.reuse, 0x10000, RZ ;  /* 0x0001000036317824 */ /* 0x040fe200078e00ff */
[----:B------:R-:W-:Y:S01]  /*8070*/  LOP3.LUT R54, R54, 0xffff0000, RZ, 0xc0, !PT ;  /* 0xffff000036367812 */ /* 0x000fe200078ec0ff */
[----:B------:R-:W-:-:S02]  /*8080*/  IMAD.U32 R43, R50, 0x10000, RZ ;  /* 0x00010000322b7824 */ /* 0x000fc400078e00ff */
[----:B------:R-:W-:Y:S01]  /*8090*/  FFMA.FTZ R52, R40, R48, R52 ;  /* 0x0000003028347223 */ /* 0x000fe20000010034 */
[----:B------:R-:W-:Y:S01]  /*80a0*/  IMAD.U32 R40, R38, 0x10000, RZ ;  /* 0x0001000026287824 */ /* 0x000fe200078e00ff */
[----:B------:R-:W-:Y:S01]  /*80b0*/  LOP3.LUT R50, R50, 0xffff0000, RZ, 0xc0, !PT ;  /* 0xffff000032327812 */ /* 0x000fe200078ec0ff */
[CC--:B------:R-:W-:Y:S01]  /*80c0*/  FMUL.FTZ R48, R49.reuse, R43.reuse ;  /* 0x0000002b31307220 */ /* 0x0c0fe20000410000 */
[----:B------:R-:W-:Y:S01]  /*80d0*/  LOP3.LUT R38, R38, 0xffff0000, RZ, 0xc0, !PT ;  /* 0xffff000026267812 */ /* 0x000fe200078ec0ff */
[----:B------:R-:W-:Y:S01]  /*80e0*/  FMUL.FTZ R49, R49, R40 ;  /* 0x0000002831317220 */ /* 0x000fe20000410000 */
[----:B------:R-:W-:Y:S01]  /*80f0*/  F2FP.BF16.F32.PACK_AB R36, R36, R162 ;  /* 0x000000a22424723e */ /* 0x000fe200000010ff */
[C---:B------:R-:W-:Y:S01]  /*8100*/  FFMA.FTZ R48, R39.reuse, R40, -R48 ;  /* 0x0000002827307223 */ /* 0x040fe20000010830 */
[C---:B------:R-:W-:Y:S01]  /*8110*/  FMUL.FTZ R40, R54.reuse, R50 ;  /* 0x0000003236287220 */ /* 0x040fe20000410000 */
[----:B------:R-:W-:Y:S01]  /*8120*/  FMUL.FTZ R54, R54, R38 ;  /* 0x0000002636367220 */ /* 0x000fe20000410000 */
[----:B------:R-:W-:Y:S01]  /*8130*/  FFMA.FTZ R49, R39, R43, R49 ;  /* 0x0000002b27317223 */ /* 0x000fe20000010031 */
[----:B------:R-:W-:Y:S01]  /*8140*/  F2FP.BF16.F32.PACK_AB R51, R51, R84 ;  /* 0x000000543333723e */ /* 0x000fe200000010ff */
[C---:B------:R-:W-:Y:S01]  /*8150*/  FFMA.FTZ R40, R42.reuse, R38, -R40 ;  /* 0x000000262a287223 */ /* 0x040fe20000010828 */
[----:B------:R-:W-:Y:S01]  /*8160*/  FFMA.FTZ R54, R42, R50, R54 ;  /* 0x000000322a367223 */ /* 0x000fe20000010036 */
[----:B------:R-:W-:Y:S01]  /*8170*/  F2FP.BF16.F32.PACK_AB R52, R52, R87 ;  /* 0x000000573434723e */ /* 0x000fe200000010ff */
[----:B------:R-:W-:-:S02]  /*8180*/  IMAD.MOV.U32 R53, RZ, RZ, R85 ;  /* 0x000000ffff357224 */ /* 0x000fc400078e0055 */
[----:B------:R-:W-:Y:S01]  /*8190*/  F2FP.BF16.F32.PACK_AB R48, R40, R48 ;  /* 0x000000302830723e */ /* 0x000fe200000010ff */
[----:B------:R-:W-:Y:S01]  /*81a0*/  IMAD.MOV.U32 R40, RZ, RZ, R51 ;  /* 0x000000ffff287224 */ /* 0x000fe200078e0033 */
[----:B------:R-:W-:Y:S01]  /*81b0*/  F2FP.BF16.F32.PACK_AB R54, R54, R49 ;  /* 0x000000313636723e */ /* 0x000fe200000010ff */
[----:B------:R-:W-:Y:S02]  /*81c0*/  IMAD.MOV.U32 R43, RZ, RZ, R37 ;  /* 0x000000ffff2b7224 */ /* 0x000fe400078e0025 */
[----:B------:R-:W-:Y:S02]  /*81d0*/  IMAD.MOV.U32 R42, RZ, RZ, R48 ;  /* 0x000000ffff2a7224 */ /* 0x000fe400078e0030 */
[----:B------:R-:W-:-:S07]  /*81e0*/  IMAD.MOV.U32 R55, RZ, RZ, R36 ;  /* 0x000000ffff377224 */ /* 0x000fce00078e0024 */
.L_x_5210:
[----:B------:R-:W-:Y:S05]  /*81f0*/  BSYNC B3 ;  /* 0x0000000000037941 */ /* 0x000fea0003800000 */
.L_x_5209:
        /* <DEDUP_REMOVED lines=10> */
.L_x_5208:
[----:B------:R-:W-:Y:S05]  /*82a0*/  BSYNC B2 ;  /* 0x0000000000027941 */ /* 0x000fea0003800000 */
.L_x_5207:
[----:B------:R-:W-:-:S13]  /*82b0*/  ISETP.NE.AND P4, PT, R26, RZ, PT ;  /* 0x000000ff1a00720c */ /* 0x000fda0003f85270 */
[----:B------:R-:W-:Y:S05]  /*82c0*/  @!P4 BRA `(.L_x_5202) ;  /* 0x0000000400fcc947 */ /* 0x000fea0003800000 */
[----:B0-----:R-:W3:Y:S01]  /*82d0*/  LDL R36, [R1] ;  /* 0x0000000001247983 */ /* 0x001ee20000100800 */
        /* <DEDUP_REMOVED lines=9> */
[----:B------:R-:W-:Y:S01]  /*8370*/  SHF.R.S32.HI R37, RZ, 0x1f, R36 ;  /* 0x0000001fff257819 */ /* 0x000fe20000011424 */
[----:B------:R-:W-:-:S03]  /*8380*/  IMAD.SHL.U32 R50, R36, 0x8, RZ ;  /* 0x0000000824327824 */ /* 0x000fc600078e00ff */
[----:B------:R-:W-:Y:S02]  /*8390*/  LEA.HI R37, R37, R36, RZ, 0x3 ;  /* 0x0000002425257211 */ /* 0x000fe400078f18ff */
[----:B------:R-:W-:Y:S02]  /*83a0*/  LOP3.LUT R36, R206, 0x38, R50, 0xf8, !PT ;  /* 0x00000038ce247812 */ /* 0x000fe400078ef832 */
[----:B------:R-:W-:Y:S02]  /*83b0*/  SHF.R.S32.HI R37, RZ, 0x3, R37 ;  /* 0x00000003ff257819 */ /* 0x000fe40000011425 */
[----:B------:R-:W-:-:S03]  /*83c0*/  LOP3.LUT R36, R36, R207, RZ, 0x3c, !PT ;  /* 0x000000cf24247212 */ /* 0x000fc600078e3cff */
[----:B------:R-:W-:-:S04]  /*83d0*/  IMAD R37, R37, 0x1800, R208 ;  /* 0x0000180025257824 */ /* 0x000fc800078e02d0 */
[----:B------:R-:W-:Y:S02]  /*83e0*/  IMAD.IADD R36, R37, 0x1, R36 ;  /* 0x0000000125247824 */ /* 0x000fe400078e0224 */
[C---:B------:R-:W-:Y:S02]  /*83f0*/  IMAD R37, R17.reuse, 0x4800, R140 ;  /* 0x0000480011257824 */ /* 0x040fe400078e028c */
[----:B------:R-:W-:Y:S02]  /*8400*/  IMAD R39, R17, 0x4800, R36 ;  /* 0x0000480011277824 */ /* 0x000fe400078e0224 */
[--C-:B------:R-:W-:Y:S02]  /*8410*/  IMAD R37, R37, 0x2, R16.reuse ;  /* 0x0000000225257824 */ /* 0x100fe400078e0210 */
[----:B--2---:R-:W-:-:S04]  /*8420*/  IMAD R40, R39, 0x2, R16 ;  /* 0x0000000227287824 */ /* 0x004fc800078e0210 */
        /* <DEDUP_REMOVED lines=11> */
[--C-:B------:R-:W-:Y:S01]  /*84e0*/  SHF.R.U64 R32, R32, 0x10, R33.reuse ;  /* 0x0000001020207819 */ /* 0x100fe20000001221 */
[----:B------:R-:W-:Y:S01]  /*84f0*/  IMAD.U32 R55, R38, 0x10000, RZ ;  /* 0x0001000026377824 */ /* 0x000fe200078e00ff */
[----:B------:R-:W-:-:S02]  /*8500*/  SHF.R.U32.HI R33, RZ, 0x10, R33 ;  /* 0x00000010ff217819 */ /* 0x000fc40000011621 */
[----:B------:R-:W-:Y:S02]  /*8510*/  PRMT R44, R174, 0x5432, R44 ;  /* 0x00005432ae2c7816 */ /* 0x000fe4000000002c */
[----:B------:R-:W-:Y:S02]  /*8520*/  SHF.R.U64 R45, R46, 0x10, R47 ;  /* 0x000000102e2d7819 */ /* 0x000fe4000000122f */
        /* <DEDUP_REMOVED lines=19> */
[----:B------:R-:W-:Y:S01]  /*8660*/  FMUL.FTZ R54, R54, R33 ;  /* 0x0000002136367220 */ /* 0x000fe20000410000 */
        /* <DEDUP_REMOVED lines=19> */
[-C--:B------:R-:W-:Y:S01]  /*87a0*/  FMUL.FTZ R32, R41, R47.reuse ;  /* 0x0000002f29207220 */ /* 0x080fe20000410000 */
[C---:B------:R-:W-:Y:S01]  /*87b0*/  IMAD.U32 R37, R36.reuse, 0x10000, RZ ;  /* 0x0001000024257824 */ /* 0x040fe200078e00ff */
[----:B------:R-:W-:Y:S01]  /*87c0*/  LOP3.LUT R35, R35, 0xffff0000, RZ, 0xc0, !PT ;  /* 0xffff000023237812 */ /* 0x000fe200078ec0ff */
[----:B------:R-:W-:Y:S01]  /*87d0*/  FMUL.FTZ R41, R41, R44 ;  /* 0x0000002c29297220 */ /* 0x000fe20000410000 */
[----:B------:R-:W-:Y:S01]  /*87e0*/  PRMT R34, R175, 0x5432, R34 ;  /* 0x00005432af227816 */ /* 0x000fe20000000022 */
[----:B------:R-:W-:Y:S01]  /*87f0*/  FFMA.FTZ R43, R39, R46, R43 ;  /* 0x0000002e272b7223 */ /* 0x000fe2000001002b */
[C---:B------:R-:W-:Y:S01]  /*8800*/  FFMA.FTZ R32, R37.reuse, R44, -R32 ;  /* 0x0000002c25207223 */ /* 0x040fe20000010820 */
[----:B------:R-:W-:Y:S01]  /*8810*/  FFMA.FTZ R41, R37, R47, R41 ;  /* 0x0000002f25297223 */ /* 0x000fe20000010029 */
[----:B------:R-:W-:Y:S01]  /*8820*/  LOP3.LUT R36, R36, 0xffff0000, RZ, 0xc0, !PT ;  /* 0xffff000024247812 */ /* 0x000fe200078ec0ff */
[----:B------:R-:W-:Y:S01]  /*8830*/  FMUL.FTZ R39, R40, R35 ;  /* 0x0000002328277220 */ /* 0x000fe20000410000 */
[C---:B------:R-:W-:Y:S01]  /*8840*/  IMAD.U32 R37, R173.reuse, 0x10000, RZ ;  /* 0x00010000ad257824 */ /* 0x040fe200078e00ff */
[----:B------:R-:W-:Y:S01]  /*8850*/  LOP3.LUT R42, R42, 0xffff0000, RZ, 0xc0, !PT ;  /* 0xffff00002a2a7812 */ /* 0x000fe200078ec0ff */
[-C--:B------:R-:W-:Y:S01]  /*8860*/  FMUL.FTZ R40, R40, R51.reuse ;  /* 0x0000003328287220 */ /* 0x080fe20000410000 */
[----:B------:R-:W-:Y:S01]  /*8870*/  IMAD.U32 R44, R34, 0x10000, RZ ;  /* 0x00010000222c7824 */ /* 0x000fe200078e00ff */
[----:B------:R-:W-:Y:S01]  /*8880*/  LOP3.LUT R173, R173, 0xffff0000, RZ, 0xc0, !PT ;  /* 0xffff0000adad7812 */ /* 0x000fe200078ec0ff */
[----:B------:R-:W-:Y:S01]  /*8890*/  FFMA.FTZ R39, R36, R51, -R39 ;  /* 0x0000003324277223 */ /* 0x000fe20000010827 */
[----:B------:R-:W-:Y:S01]  /*88a0*/  LOP3.LUT R34, R34, 0xffff0000, RZ, 0xc0, !PT ;  /* 0xffff000022227812 */ /* 0x000fe200078ec0ff */
[----:B------:R-:W-:Y:S01]  /*88b0*/  FFMA.FTZ R40, R36, R35, R40 ;  /* 0x0000002324287223 */ /* 0x000fe20000010028 */
[----:B------:R-:W-:Y:S01]  /*88c0*/  LOP3.LUT R38, R38, 0xffff0000, RZ, 0xc0, !PT ;  /* 0xffff000026267812 */ /* 0x000fe200078ec0ff */
[----:B------:R-:W-:Y:S01]  /*88d0*/  FMUL.FTZ R35, R82, R37 ;  /* 0x0000002552237220 */ /* 0x000fe20000410000 */
        /* <DEDUP_REMOVED lines=19> */
.L_x_5212:
[----:B------:R-:W-:Y:S05]  /*8a10*/  BSYNC B2 ;  /* 0x0000000000027941 */ /* 0x000fea0003800000 */
.L_x_5211:
        /* <DEDUP_REMOVED lines=10> */
.L_x_5202:
[----:B------:R-:W-:Y:S05]  /*8ac0*/  BSYNC B1 ;  /* 0x0000000000017941 */ /* 0x000fea0003800000 */
.L_x_5201:
[-C--:B--23--:R-:W-:Y:S02]  /*8ad0*/  IMAD R32, R148, R124.reuse, RZ ;  /* 0x0000007c94207224 */ /* 0x08cfe400078e02ff */
        /* <DEDUP_REMOVED lines=11> */
[----:B------:R-:W-:Y:S02]  /*8b90*/  IADD3.X R35, R4, R44, R114, P3, P4 ;  /* 0x0000002c04237210 */ /* 0x000fe40001fe8472 */
[----:B------:R-:W-:Y:S02]  /*8ba0*/  LEA.HI R32, R33, R32, RZ, 0x4 ;  /* 0x0000002021207211 */ /* 0x000fe400078f20ff */
[----:B0-----:R-:W-:-:S02]  /*8bb0*/  SHF.R.U32.HI R38, RZ, 0x3, R205 ;  /* 0x00000003ff267819 */ /* 0x001fc400000116cd */
        /* <DEDUP_REMOVED lines=36> */
[----:B------:R-:W-:Y:S01]  /*8e00*/  SHF.R.U64 R46, R66, 0x10, R67 ;  /* 0x00000010422e7819 */ /* 0x000fe20000001243 */
[----:B------:R-:W-:Y:S01]  /*8e10*/  IMAD.U32 R76, R77, 0x10000, RZ ;  /* 0x000100004d4c7824 */ /* 0x000fe200078e00ff */
[----:B------:R-:W-:Y:S01]  /*8e20*/  SHF.R.U64 R48, R78, 0x10, R79 ;  /* 0x000000104e307819 */ /* 0x000fe2000000124f */
[----:B------:R-:W-:Y:S01]  /*8e30*/  IMAD.U32 R80, R65, 0x10000, RZ ;  /* 0x0001000041507824 */ /* 0x000fe200078e00ff */
[----:B------:R-:W-:Y:S01]  /*8e40*/  SHF.R.U32.HI R66, RZ, 0x10, R67 ;  /* 0x00000010ff427819 */ /* 0x000fe20000011643 */
[C---:B------:R-:W-:Y:S01]  /*8e50*/  FMUL.FTZ R82, R51.reuse, R76 ;  /* 0x0000004c33527220 */ /* 0x040fe20000410000 */
[----:B------:R-:W-:Y:S01]  /*8e60*/  SHF.R.U32.HI R78, RZ, 0x10, R79 ;  /* 0x00000010ff4e7819 */ /* 0x000fe2000001164f */
[----:B------:R-:W-:Y:S01]  /*8e70*/  FMUL.FTZ R84, R51, R80 ;  /* 0x0000005033547220 */ /* 0x000fe20000410000 */
[----:B------:R-:W-:Y:S01]  /*8e80*/  LOP3.LUT R52, R37, 0xffff0000, RZ, 0xc0, !PT ;  /* 0xffff000025347812 */ /* 0x000fe200078ec0ff */
[----:B------:R-:W-:Y:S01]  /*8e90*/  IMAD.U32 R37, R36, 0x10000, RZ ;  /* 0x0001000024257824 */ /* 0x000fe200078e00ff */
[----:B------:R-:W-:-:S02]  /*8ea0*/  LOP3.LUT R67, R77, 0xffff0000, RZ, 0xc0, !PT ;  /* 0xffff00004d437812 */ /* 0x000fc400078ec0ff */
[----:B------:R-:W-:Y:S02]  /*8eb0*/  PRMT R66, R169, 0x5432, R66 ;  /* 0x00005432a9427816 */ /* 0x000fe40000000042 */
[----:B------:R-:W-:Y:S01]  /*8ec0*/  PRMT R78, R171, 0x5432, R78 ;  /* 0x00005432ab4e7816 */ /* 0x000fe2000000004e */
[----:B------:R-:W-:Y:S01]  /*8ed0*/  FMUL.FTZ R79, R52, R67 ;  /* 0x00000043344f7220 */ /* 0x000fe20000410000 */
[----:B------:R-:W-:Y:S01]  /*8ee0*/  LOP3.LUT R65, R65, 0xffff0000, RZ, 0xc0, !PT ;  /* 0xffff000041417812 */ /* 0x000fe200078ec0ff */
[----:B------:R-:W-:Y:S01]  /*8ef0*/  IMAD.U32 R51, R66, 0x10000, RZ ;  /* 0x0001000042337824 */ /* 0x000fe200078e00ff */
[----:B------:R-:W-:Y:S01]  /*8f00*/  LOP3.LUT R50, R33, 0xffff0000, RZ, 0xc0, !PT ;  /* 0xffff000021327812 */ /* 0x000fe200078ec0ff */
[----:B------:R-:W-:Y:S01]  /*8f10*/  IMAD.U32 R77, R78, 0x10000, RZ ;  /* 0x000100004e4d7824 */ /* 0x000fe200078e00ff */
[----:B------:R-:W-:Y:S01]  /*8f20*/  PRMT R172, R172, 0x5410, R47 ;  /* 0x00005410acac7816 */ /* 0x000fe2000000002f */
[C---:B------:R-:W-:Y:S01]  /*8f30*/  FFMA.FTZ R47, R49.reuse, R80, -R82 ;  /* 0x00000050312f7223 */ /* 0x040fe20000010852 */
[----:B------:R-:W-:Y:S01]  /*8f40*/  FFMA.FTZ R49, R49, R76, R84 ;  /* 0x0000004c31317223 */ /* 0x000fe20000010054 */
[-C--:B------:R-:W-:Y:S01]  /*8f50*/  FMUL.FTZ R81, R52, R65.reuse ;  /* 0x0000004134517220 */ /* 0x080fe20000410000 */
[----:B------:R-:W-:Y:S01]  /*8f60*/  FFMA.FTZ R52, R50, R65, -R79 ;  /* 0x0000004132347223 */ /* 0x000fe2000001084f */
[----:B------:R-:W-:Y:S01]  /*8f70*/  LOP3.LUT R76, R78, 0xffff0000, RZ, 0xc0, !PT ;  /* 0xffff00004e4c7812 */ /* 0x000fe200078ec0ff */
[C---:B------:R-:W-:Y:S01]  /*8f80*/  FMUL.FTZ R65, R64.reuse, R77 ;  /* 0x0000004d40417220 */ /* 0x040fe20000410000 */
[----:B------:R-:W-:Y:S01]  /*8f90*/  LOP3.LUT R39, R39, 0xffff0000, RZ, 0xc0, !PT ;  /* 0xffff000027277812 */ /* 0x000fe200078ec0ff */
[-C--:B------:R-:W-:Y:S01]  /*8fa0*/  FMUL.FTZ R78, R64, R51.reuse ;  /* 0x00000033404e7220 */ /* 0x080fe20000410000 */
[----:B------:R-:W-:Y:S01]  /*8fb0*/  LOP3.LUT R64, R66, 0xffff0000, RZ, 0xc0, !PT ;  /* 0xffff000042407812 */ /* 0x000fe200078ec0ff */
[----:B------:R-:W-:Y:S01]  /*8fc0*/  FFMA.FTZ R51, R54, R51, -R65 ;  /* 0x0000003336337223 */ /* 0x000fe20000010841 */
[----:B------:R-:W-:Y:S01]  /*8fd0*/  PRMT R45, R170, 0x5410, R45 ;  /* 0x00005410aa2d7816 */ /* 0x000fe2000000002d */
[----:B------:R-:W-:Y:S01]  /*8fe0*/  FFMA.FTZ R54, R54, R77, R78 ;  /* 0x0000004d36367223 */ /* 0x000fe2000001004e */
[----:B------:R-:W-:Y:S01]  /*8ff0*/  LOP3.LUT R35, R35, 0xffff0000, RZ, 0xc0, !PT ;  /* 0xffff000023237812 */ /* 0x000fe200078ec0ff */
[----:B------:R-:W-:Y:S01]  /*9000*/  FMUL.FTZ R80, R39, R76 ;  /* 0x0000004c27507220 */ /* 0x000fe20000410000 */
[----:B------:R-:W-:-:S02]  /*9010*/  IMAD.U32 R78, R172, 0x10000, RZ ;  /* 0x00010000ac4e7824 */ /* 0x000fc400078e00ff */
[-C--:B------:R-:W-:Y:S01]  /*9020*/  FMUL.FTZ R82, R39, R64.reuse ;  /* 0x0000004027527220 */ /* 0x080fe20000410000 */
[----:B------:R-:W-:Y:S01]  /*9030*/  LOP3.LUT R36, R36, 0xffff0000, RZ, 0xc0, !PT ;  /* 0xffff000024247812 */ /* 0x000fe200078ec0ff */
[----:B------:R-:W-:Y:S01]  /*9040*/  IMAD.U32 R66, R45, 0x10000, RZ ;  /* 0x000100002d427824 */ /* 0x000fe200078e00ff */
[----:B------:R-:W-:Y:S01]  /*9050*/  LOP3.LUT R39, R172, 0xffff0000, RZ, 0xc0, !PT ;  /* 0xffff0000ac277812 */ /* 0x000fe200078ec0ff */
[----:B------:R-:W-:Y:S01]  /*9060*/  FFMA.FTZ R64, R35, R64, -R80 ;  /* 0x0000004023407223 */ /* 0x000fe20000010850 */
[C---:B------:R-:W-:Y:S02]  /*9070*/  IMAD.U32 R33, R32.reuse, 0x10000, RZ ;  /* 0x0001000020217824 */ /* 0x040fe400078e00ff */
[----:B------:R-:W-:Y:S01]  /*9080*/  FMUL.FTZ R80, R37, R78 ;  /* 0x0000004e25507220 */ /* 0x000fe20000410000 */
[----:B------:R-:W-:Y:S01]  /*9090*/  LOP3.LUT R32, R32, 0xffff0000, RZ, 0xc0, !PT ;  /* 0xffff000020207812 */ /* 0x000fe200078ec0ff */
[----:B------:R-:W-:Y:S01]  /*90a0*/  FFMA.FTZ R50, R50, R67, R81 ;  /* 0x0000004332327223 */ /* 0x000fe20000010051 */
[----:B------:R-:W-:Y:S01]  /*90b0*/  LOP3.LUT R45, R45, 0xffff0000, RZ, 0xc0, !PT ;  /* 0xffff00002d2d7812 */ /* 0x000fe200078ec0ff */
[-C--:B------:R-:W-:Y:S01]  /*90c0*/  FMUL.FTZ R65, R37, R66.reuse ;  /* 0x0000004225417220 */ /* 0x080fe20000410000 */
[----:B------:R-:W-:Y:S01]  /*90d0*/  PRMT R48, R171, 0x5410, R48 ;  /* 0x00005410ab307816 */ /* 0x000fe20000000030 */
[----:B------:R-:W-:Y:S01]  /*90e0*/  FMUL.FTZ R67, R36, R39 ;  /* 0x0000002724437220 */ /* 0x000fe20000410000 */
[C---:B------:R-:W-:Y:S01]  /*90f0*/  FFMA.FTZ R37, R33.reuse, R66, -R80 ;  /* 0x0000004221257223 */ /* 0x040fe20000010850 */
[----:B------:R-:W-:Y:S01]  /*9100*/  FFMA.FTZ R33, R33, R78, R65 ;  /* 0x0000004e21217223 */ /* 0x000fe20000010041 */
[----:B------:R-:W-:Y:S01]  /*9110*/  LOP3.LUT R55, R34, 0xffff0000, RZ, 0xc0, !PT ;  /* 0xffff000022377812 */ /* 0x000fe200078ec0ff */
[-C--:B------:R-:W-:Y:S01]  /*9120*/  FMUL.FTZ R65, R36, R45.reuse ;  /* 0x0000002d24417220 */ /* 0x080fe20000410000 */
[----:B------:R-:W-:Y:S01]  /*9130*/  PRMT R46, R169, 0x5410, R46 ;  /* 0x00005410a92e7816 */ /* 0x000fe2000000002e */
[----:B------:R-:W-:Y:S01]  /*9140*/  FFMA.FTZ R66, R32, R45, -R67 ;  /* 0x0000002d20427223 */ /* 0x000fe20000010843 */
[C---:B------:R-:W-:Y:S01]  /*9150*/  IMAD.U32 R34, R38.reuse, 0x10000, RZ ;  /* 0x0001000026227824 */ /* 0x040fe200078e00ff */
[----:B------:R-:W-:Y:S01]  /*9160*/  LOP3.LUT R38, R38, 0xffff0000, RZ, 0xc0, !PT ;  /* 0xffff000026267812 */ /* 0x000fe200078ec0ff */
[C---:B------:R-:W-:Y:S01]  /*9170*/  IMAD.U32 R45, R48.reuse, 0x10000, RZ ;  /* 0x00010000302d7824 */ /* 0x040fe200078e00ff */
[----:B------:R-:W-:Y:S01]  /*9180*/  LOP3.LUT R48, R48, 0xffff0000, RZ, 0xc0, !PT ;  /* 0xffff000030307812 */ /* 0x000fe200078ec0ff */
[----:B------:R-:W-:-:S02]  /*9190*/  IMAD.U32 R36, R46, 0x10000, RZ ;  /* 0x000100002e247824 */ /* 0x000fc400078e00ff */
[----:B------:R-:W-:Y:S01]  /*91a0*/  FFMA.FTZ R35, R35, R76, R82 ;  /* 0x0000004c23237223 */ /* 0x000fe20000010052 */
[----:B------:R-:W-:Y:S01]  /*91b0*/  LOP3.LUT R46, R46, 0xffff0000, RZ, 0xc0, !PT ;  /* 0xffff00002e2e7812 */ /* 0x000fe200078ec0ff */
[----:B------:R-:W-:Y:S01]  /*91c0*/  FMUL.FTZ R76, R34, R45 ;  /* 0x0000002d224c7220 */ /* 0x000fe20000410000 */
[----:B------:R-:W-:Y:S01]  /*91d0*/  FMUL.FTZ R78, R38, R48 ;  /* 0x00000030264e7220 */ /* 0x000fe20000410000 */
        /* <DEDUP_REMOVED lines=21> */
.L_x_5216:
[----:B------:R-:W-:Y:S05]  /*9330*/  BSYNC B2 ;  /* 0x0000000000027941 */ /* 0x000fea0003800000 */
.L_x_5215:
[----:B0-----:R3:W-:Y:S04]  /*9340*/  STG.E.128 desc[UR60][R40.64], R32 ;  /* 0x0000002028007986 */ /* 0x0017e8000c101d3c */
[----:B--2---:R3:W-:Y:S02]  /*9350*/  @!P3 STG.E.128 desc[UR60][R42.64], R36 ;  /* 0x000000242a00b986 */ /* 0x0047e4000c101d3c */
.L_x_5214:
[----:B------:R-:W-:Y:S05]  /*9360*/  BSYNC B1 ;  /* 0x0000000000017941 */ /* 0x000fea0003800000 */
.L_x_5213:
[----:B------:R-:W-:Y:S01]  /*9370*/  ISETP.NE.AND P3, PT, R25, RZ, PT ;  /* 0x000000ff1900720c */ /* 0x000fe20003f65270 */
[----:B------:R-:W-:-:S12]  /*9380*/  BSSY B1, `(.L_x_5217) ;  /* 0x0000081000017945 */ /* 0x000fd80003800000 */
[----:B------:R-:W-:Y:S05]  /*9390*/  @!P3 BRA `(.L_x_5218) ;  /* 0x0000000400fcb947 */ /* 0x000fea0003800000 */
[----:B---3--:R-:W-:Y:S01]  /*93a0*/  SEL R32, R130, R146, !P1 ;  /* 0x0000009282207207 */ /* 0x008fe20004800000 */
        /* <DEDUP_REMOVED lines=35> */
[----:B------:R-:W-:Y:S01]  /*95e0*/  SHF.R.U32.HI R61, RZ, 0x10, R73 ;  /* 0x00000010ff3d7819 */ /* 0x000fe20000011649 */
[----:B0-----:R-:W-:Y:S01]  /*95f0*/  IMAD.U32 R49, R33, 0x10000, RZ ;  /* 0x0001000021317824 */ /* 0x001fe200078e00ff */
[----:B------:R-:W-:Y:S01]  /*9600*/  SHF.R.U64 R62, R62, 0x10, R63 ;  /* 0x000000103e3e7819 */ /* 0x000fe2000000123f */
[----:B------:R-:W-:Y:S01]  /*9610*/  IMAD.U32 R53, R35, 0x10000, RZ ;  /* 0x0001000023357824 */ /* 0x000fe200078e00ff */
[----:B------:R-:W-:Y:S01]  /*9620*/  PRMT R61, R160, 0x5432, R61 ;  /* 0x00005432a03d7816 */ /* 0x000fe2000000003d */
[----:B------:R-:W-:Y:S01]  /*9630*/  IMAD.U32 R45, R32, 0x10000, RZ ;  /* 0x00010000202d7824 */ /* 0x000fe200078e00ff */
[----:B------:R-:W-:-:S02]  /*9640*/  PRMT R54, R158, 0x5410, R67 ;  /* 0x000054109e367816 */ /* 0x000fc40000000043 */
[----:B------:R-:W-:Y:S02]  /*9650*/  SHF.R.U32.HI R60, RZ, 0x10, R63 ;  /* 0x00000010ff3c7819 */ /* 0x000fe4000001163f */
[----:B------:R-:W-:Y:S02]  /*9660*/  SHF.R.U64 R47, R72, 0x10, R73 ;  /* 0x00000010482f7819 */ /* 0x000fe40000001249 */
[----:B------:R-:W-:Y:S02]  /*9670*/  LOP3.LUT R52, R39, 0xffff0000, RZ, 0xc0, !PT ;  /* 0xffff000027347812 */ /* 0x000fe400078ec0ff */
[----:B------:R-:W-:Y:S02]  /*9680*/  PRMT R158, R158, 0x5432, R65 ;  /* 0x000054329e9e7816 */ /* 0x000fe40000000041 */
[--C-:B------:R-:W-:Y:S02]  /*9690*/  SHF.R.U64 R64, R74, 0x10, R75.reuse ;  /* 0x000000104a407819 */ /* 0x100fe4000000124b */
[----:B------:R-:W-:Y:S01]  /*96a0*/  PRMT R39, R157, 0x5410, R62 ;  /* 0x000054109d277816 */ /* 0x000fe2000000003e */
[----:B------:R-:W-:Y:S01]  /*96b0*/  IMAD.U32 R62, R61, 0x10000, RZ ;  /* 0x000100003d3e7824 */ /* 0x000fe200078e00ff */
[----:B------:R-:W-:-:S02]  /*96c0*/  SHF.R.U32.HI R74, RZ, 0x10, R75 ;  /* 0x00000010ff4a7819 */ /* 0x000fc4000001164b */
[----:B------:R-:W-:Y:S01]  /*96d0*/  PRMT R157, R157, 0x5432, R60 ;  /* 0x000054329d9d7816 */ /* 0x000fe2000000003c */
[----:B------:R-:W-:Y:S01]  /*96e0*/  IMAD.U32 R60, R158, 0x10000, RZ ;  /* 0x000100009e3c7824 */ /* 0x000fe200078e00ff */
[----:B------:R-:W-:Y:S02]  /*96f0*/  PRMT R160, R160, 0x5410, R47 ;  /* 0x00005410a0a07816 */ /* 0x000fe4000000002f */
[C---:B------:R-:W-:Y:S01]  /*9700*/  PRMT R47, R159.reuse, 0x5410, R64 ;  /* 0x000054109f2f7816 */ /* 0x040fe20000000040 */
[C---:B------:R-:W-:Y:S01]  /*9710*/  FMUL.FTZ R64, R48.reuse, R62 ;  /* 0x0000003e30407220 */ /* 0x040fe20000410000 */
[----:B------:R-:W-:Y:S01]  /*9720*/  PRMT R159, R159, 0x5432, R74 ;  /* 0x000054329f9f7816 */ /* 0x000fe2000000004a */
[-C--:B------:R-:W-:Y:S01]  /*9730*/  FMUL.FTZ R66, R48, R60.reuse ;  /* 0x0000003c30427220 */ /* 0x080fe20000410000 */
[----:B------:R-:W-:Y:S01]  /*9740*/  LOP3.LUT R51, R37, 0xffff0000, RZ, 0xc0, !PT ;  /* 0xffff000025337812 */ /* 0x000fe200078ec0ff */
[----:B------:R-:W-:Y:S01]  /*9750*/  FFMA.FTZ R48, R49, R60, -R64 ;  /* 0x0000003c31307223 */ /* 0x000fe20000010840 */
[----:B------:R-:W-:Y:S01]  /*9760*/  LOP3.LUT R61, R61, 0xffff0000, RZ, 0xc0, !PT ;  /* 0xffff00003d3d7812 */ /* 0x000fe200078ec0ff */
[----:B------:R-:W-:Y:S01]  /*9770*/  IMAD.U32 R64, R159, 0x10000, RZ ;  /* 0x000100009f407824 */ /* 0x000fe200078e00ff */
[----:B------:R-:W-:Y:S01]  /*9780*/  LOP3.LUT R158, R158, 0xffff0000, RZ, 0xc0, !PT ;  /* 0xffff00009e9e7812 */ /* 0x000fe200078ec0ff */
[----:B------:R-:W-:Y:S01]  /*9790*/  IMAD.U32 R60, R157, 0x10000, RZ ;  /* 0x000100009d3c7824 */ /* 0x000fe200078e00ff */
[----:B------:R-:W-:Y:S01]  /*97a0*/  LOP3.LUT R50, R33, 0xffff0000, RZ, 0xc0, !PT ;  /* 0xffff000021327812 */ /* 0x000fe200078ec0ff */
[----:B------:R-:W-:Y:S01]  /*97b0*/  FMUL.FTZ R63, R51, R61 ;  /* 0x0000003d333f7220 */ /* 0x000fe20000410000 */
[----:B------:R-:W-:Y:S01]  /*97c0*/  FFMA.FTZ R49, R49, R62, R66 ;  /* 0x0000003e31317223 */ /* 0x000fe20000010042 */
[----:B------:R-:W-:Y:S01]  /*97d0*/  FMUL.FTZ R65, R51, R158 ;  /* 0x0000009e33417220 */ /* 0x000fe20000410000 */
[----:B------:R-:W-:Y:S01]  /*97e0*/  FMUL.FTZ R62, R55, R64 ;  /* 0x00000040373e7220 */ /* 0x000fe20000410000 */
[----:B------:R-:W-:Y:S01]  /*97f0*/  FFMA.FTZ R51, R50, R158, -R63 ;  /* 0x0000009e32337223 */ /* 0x000fe2000001083f */
[----:B------:R-:W-:Y:S01]  /*9800*/  LOP3.LUT R159, R159, 0xffff0000, RZ, 0xc0, !PT ;  /* 0xffff00009f9f7812 */ /* 0x000fe200078ec0ff */
[-C--:B------:R-:W-:Y:S01]  /*9810*/  FMUL.FTZ R63, R55, R60.reuse ;  /* 0x0000003c373f7220 */ /* 0x080fe20000410000 */
[----:B------:R-:W-:Y:S01]  /*9820*/  LOP3.LUT R157, R157, 0xffff0000, RZ, 0xc0, !PT ;  /* 0xffff00009d9d7812 */ /* 0x000fe200078ec0ff */
[----:B------:R-:W-:Y:S01]  /*9830*/  FFMA.FTZ R55, R53, R60, -R62 ;  /* 0x0000003c35377223 */ /* 0x000fe2000001083e */
[----:B------:R-:W-:Y:S01]  /*9840*/  IMAD.U32 R37, R36, 0x10000, RZ ;  /* 0x0001000024257824 */ /* 0x000fe200078e00ff */
[----:B------:R-:W-:Y:S01]  /*9850*/  LOP3.LUT R46, R35, 0xffff0000, RZ, 0xc0, !PT ;  /* 0xffff0000232e7812 */ /* 0x000fe200078ec0ff */
[----:B------:R-:W-:-:S02]  /*9860*/  IMAD.U32 R62, R160, 0x10000, RZ ;  /* 0x00010000a03e7824 */ /* 0x000fc400078e00ff */
[----:B------:R-:W-:Y:S01]  /*9870*/  FFMA.FTZ R64, R53, R64, R63 ;  /* 0x0000004035407223 */ /* 0x000fe2000001003f */
[----:B------:R-:W-:Y:S02]  /*9880*/  IMAD.U32 R60, R54, 0x10000, RZ ;  /* 0x00010000363c7824 */ /* 0x000fe400078e00ff */
[C---:B------:R-:W-:Y:S01]  /*9890*/  FMUL.FTZ R53, R52.reuse, R159 ;  /* 0x0000009f34357220 */ /* 0x040fe20000410000 */
[----:B------:R-:W-:Y:S01]  /*98a0*/  FMUL.FTZ R63, R52, R157 ;  /* 0x0000009d343f7220 */ /* 0x000fe20000410000 */
[C---:B------:R-:W-:Y:S01]  /*98b0*/  FMUL.FTZ R52, R37.reuse, R62 ;  /* 0x0000003e25347220 */ /* 0x040fe20000410000 */
[-C--:B------:R-:W-:Y:S01]  /*98c0*/  FMUL.FTZ R37, R37, R60.reuse ;  /* 0x0000003c25257220 */ /* 0x080fe20000410000 */
[----:B------:R-:W-:Y:S01]  /*98d0*/  FFMA.FTZ R50, R50, R61, R65 ;  /* 0x0000003d32327223 */ /* 0x000fe20000010041 */
[----:B------:R-:W-:Y:S01]  /*98e0*/  FFMA.FTZ R66, R46, R157, -R53 ;  /* 0x0000009d2e427223 */ /* 0x000fe20000010835 */
[----:B------:R-:W-:Y:S01]  /*98f0*/  LOP3.LUT R36, R36, 0xffff0000, RZ, 0xc0, !PT ;  /* 0xffff000024247812 */ /* 0x000fe200078ec0ff */
[C---:B------:R-:W-:Y:S01]  /*9900*/  FFMA.FTZ R52, R45.reuse, R60, -R52 ;  /* 0x0000003c2d347223 */ /* 0x040fe20000010834 */
[----:B------:R-:W-:Y:S01]  /*9910*/  LOP3.LUT R61, R160, 0xffff0000, RZ, 0xc0, !PT ;  /* 0xffff0000a03d7812 */ /* 0x000fe200078ec0ff */
[----:B------:R-:W-:Y:S01]  /*9920*/  IMAD.U32 R33, R34, 0x10000, RZ ;  /* 0x0001000022217824 */ /* 0x000fe200078e00ff */
[----:B------:R-:W-:Y:S01]  /*9930*/  LOP3.LUT R53, R54, 0xffff0000, RZ, 0xc0, !PT ;  /* 0xffff000036357812 */ /* 0x000fe200078ec0ff */
[----:B------:R-:W-:Y:S01]  /*9940*/  FFMA.FTZ R45, R45, R62, R37 ;  /* 0x0000003e2d2d7223 */ /* 0x000fe20000010025 */
[----:B------:R-:W-:Y:S01]  /*9950*/  LOP3.LUT R35, R34, 0xffff0000, RZ, 0xc0, !PT ;  /* 0xffff000022237812 */ /* 0x000fe200078ec0ff */
[C---:B------:R-:W-:Y:S01]  /*9960*/  IMAD.U32 R34, R38.reuse, 0x10000, RZ ;  /* 0x0001000026227824 */ /* 0x040fe200078e00ff */
[----:B------:R-:W-:Y:S01]  /*9970*/  LOP3.LUT R38, R38, 0xffff0000, RZ, 0xc0, !PT ;  /* 0xffff000026267812 */ /* 0x000fe200078ec0ff */
[----:B------:R-:W-:-:S02]  /*9980*/  IMAD.U32 R37, R47, 0x10000, RZ ;  /* 0x000100002f257824 */ /* 0x000fc400078e00ff */
[----:B------:R-:W-:Y:S01]  /*9990*/  FFMA.FTZ R159, R46, R159, R63 ;  /* 0x0000009f2e9f7223 */ /* 0x000fe2000001003f */
[----:B------:R-:W-:Y:S01]  /*99a0*/  LOP3.LUT R47, R47, 0xffff0000, RZ, 0xc0, !PT ;  /* 0xffff00002f2f7812 */ /* 0x000fe200078ec0ff */
[C---:B------:R-:W-:Y:S01]  /*99b0*/  FMUL.FTZ R63, R36.reuse, R61 ;  /* 0x0000003d243f7220 */ /* 0x040fe20000410000 */
[----:B------:R-:W-:Y:S01]  /*99c0*/  FMUL.FTZ R65, R36, R53 ;  /* 0x0000003524417220 */ /* 0x000fe20000410000 */
[C---:B------:R-:W-:Y:S01]  /*99d0*/  IMAD.U32 R36, R39.reuse, 0x10000, RZ ;  /* 0x0001000027247824 */ /* 0x040fe200078e00ff */
[----:B------:R-:W-:Y:S01]  /*99e0*/  LOP3.LUT R39, R39, 0xffff0000, RZ, 0xc0, !PT ;  /* 0xffff000027277812 */ /* 0x000fe200078ec0ff */
[----:B------:R-:W-:Y:S01]  /*99f0*/  FMUL.FTZ R46, R34, R37 ;  /* 0x00000025222e7220 */ /* 0x000fe20000410000 */
[----:B------:R-:W-:Y:S01]  /*9a00*/  LOP3.LUT R32, R32, 0xffff0000, RZ, 0xc0, !PT ;  /* 0xffff000020207812 */ /* 0x000fe200078ec0ff */
[----:B------:R-:W-:Y:S01]  /*9a10*/  FMUL.FTZ R54, R38, R47 ;  /* 0x0000002f26367220 */ /* 0x000fe20000410000 */
[-C--:B------:R-:W-:Y:S01]  /*9a20*/  FMUL.FTZ R34, R34, R36.reuse ;  /* 0x0000002422227220 */ /* 0x080fe20000410000 */
[----:B------:R-:W-:Y:S01]  /*9a30*/  FMUL.FTZ R38, R38, R39 ;  /* 0x0000002726267220 */ /* 0x000fe20000410000 */
[----:B------:R-:W-:Y:S01]  /*9a40*/  FFMA.FTZ R46, R33, R36, -R46 ;  /* 0x00000024212e7223 */ /* 0x000fe2000001082e */
        /* <DEDUP_REMOVED lines=17> */
.L_x_5220:
[----:B------:R-:W-:Y:S05]  /*9b60*/  BSYNC B2 ;  /* 0x0000000000027941 */ /* 0x000fea0003800000 */
.L_x_5219:
[----:B0-----:R4:W-:Y:S04]  /*9b70*/  STG.E.128 desc[UR60][R40.64], R32 ;  /* 0x0000002028007986 */ /* 0x0019e8000c101d3c */
[----:B--2---:R4:W-:Y:S02]  /*9b80*/  @!P3 STG.E.128 desc[UR60][R42.64], R36 ;  /* 0x000000242a00b986 */ /* 0x0049e4000c101d3c */
.L_x_5218:
[----:B------:R-:W-:Y:S05]  /*9b90*/  BSYNC B1 ;  /* 0x0000000000017941 */ /* 0x000fea0003800000 */
.L_x_5217:
[----:B------:R-:W-:-:S13]  /*9ba0*/  ISETP.NE.AND P3, PT, R26, RZ, PT ;  /* 0x000000ff1a00720c */ /* 0x000fda0003f65270 */
[----:B------:R-:W-:Y:S05]  /*9bb0*/  @!P3 BRA `(.L_x_5171) ;  /* 0x0000000800e8b947 */ /* 0x000fea0003800000 */
[----:B---34-:R-:W2:Y:S01]  /*9bc0*/  LDL R32, [R1] ;  /* 0x0000000001207983 */ /* 0x018ea20000100800 */
[----:B------:R-:W-:Y:S01]  /*9bd0*/  SHF.R.U32.HI R35, RZ, 0x3, R205 ;  /* 0x00000003ff237819 */ /* 0x000fe200000116cd */
[----:B------:R-:W-:Y:S01]  /*9be0*/  BSSY B1, `(.L_x_5221) ;  /* 0x0000075000017945 */ /* 0x000fe20003800000 */
[----:B------:R-:W-:-:S04]  /*9bf0*/  IADD3 R34, P3, P4, R108, R126, R20 ;  /* 0x0000007e6c227210 */ /* 0x000fc80007c7e014 */
[----:B0-----:R-:W-:Y:S02]  /*9c00*/  IADD3.X R37, R4, R44, R112, P3, P4 ;  /* 0x0000002c04257210 */ /* 0x001fe40001fe8470 */
        /* <DEDUP_REMOVED lines=25> */
[--C-:B------:R-:W-:Y:S01]  /*9da0*/  SHF.R.U64 R52, R56, 0x10, R57.reuse ;  /* 0x0000001038347819 */ /* 0x100fe20000001239 */
[----:B0-----:R-:W-:Y:S01]  /*9db0*/  IMAD.U32 R45, R33, 0x10000, RZ ;  /* 0x00010000212d7824 */ /* 0x001fe200078e00ff */
[----:B------:R-:W-:Y:S01]  /*9dc0*/  SHF.R.U32.HI R56, RZ, 0x10, R57 ;  /* 0x00000010ff387819 */ /* 0x000fe20000011639 */
[----:B------:R-:W-:Y:S01]  /*9dd0*/  IMAD.U32 R51, R39, 0x10000, RZ ;  /* 0x0001000027337824 */ /* 0x000fe200078e00ff */
[----:B------:R-:W-:Y:S01]  /*9de0*/  PRMT R55, R156, 0x5432, R55 ;  /* 0x000054329c377816 */ /* 0x000fe20000000037 */
[----:B------:R-:W-:Y:S01]  /*9df0*/  IMAD.U32 R47, R35, 0x10000, RZ ;  /* 0x00010000232f7824 */ /* 0x000fe200078e00ff */
[C---:B------:R-:W-:Y:S01]  /*9e00*/  PRMT R52, R153.reuse, 0x5410, R52 ;  /* 0x0000541099347816 */ /* 0x040fe20000000034 */
[----:B------:R-:W-:Y:S01]  /*9e10*/  IMAD.U32 R42, R32, 0x10000, RZ ;  /* 0x00010000202a7824 */ /* 0x000fe200078e00ff */
[----:B------:R-:W-:Y:S01]  /*9e20*/  PRMT R153, R153, 0x5432, R56 ;  /* 0x0000543299997816 */ /* 0x000fe20000000038 */
[----:B------:R-:W-:Y:S01]  /*9e30*/  IMAD.U32 R56, R55, 0x10000, RZ ;  /* 0x0001000037387824 */ /* 0x000fe200078e00ff */
[----:B------:R-:W-:-:S02]  /*9e40*/  SHF.R.U64 R53, R58, 0x10, R59 ;  /* 0x000000103a357819 */ /* 0x000fc4000000123b */
[----:B------:R-:W-:Y:S01]  /*9e50*/  SHF.R.U64 R57, R68, 0x10, R69 ;  /* 0x0000001044397819 */ /* 0x000fe20000001245 */
[----:B------:R-:W-:Y:S01]  /*9e60*/  IMAD.U32 R54, R153, 0x10000, RZ ;  /* 0x0001000099367824 */ /* 0x000fe200078e00ff */
[--C-:B------:R-:W-:Y:S02]  /*9e70*/  SHF.R.U64 R58, R70, 0x10, R71.reuse ;  /* 0x00000010463a7819 */ /* 0x100fe40000001247 */
[----:B------:R-:W-:Y:S01]  /*9e80*/  SHF.R.U32.HI R70, RZ, 0x10, R71 ;  /* 0x00000010ff467819 */ /* 0x000fe20000011647 */
[----:B------:R-:W-:Y:S01]  /*9e90*/  FMUL.FTZ R60, R49, R54 ;  /* 0x00000036313c7220 */ /* 0x000fe20000410000 */
[----:B------:R-:W-:Y:S02]  /*9ea0*/  SHF.R.U32.HI R59, RZ, 0x10, R59 ;  /* 0x00000010ff3b7819 */ /* 0x000fe4000001163b */
[----:B------:R-:W-:Y:S01]  /*9eb0*/  PRMT R156, R156, 0x5410, R57 ;  /* 0x000054109c9c7816 */ /* 0x000fe20000000039 */
[-C--:B------:R-:W-:Y:S01]  /*9ec0*/  FFMA.FTZ R60, R45, R56.reuse, R60 ;  /* 0x000000382d3c7223 */ /* 0x080fe2000001003c */
[----:B------:R-:W-:Y:S01]  /*9ed0*/  PRMT R57, R155, 0x5410, R58 ;  /* 0x000054109b397816 */ /* 0x000fe2000000003a */
[----:B------:R-:W-:Y:S01]  /*9ee0*/  FMUL.FTZ R58, R49, R56 ;  /* 0x00000038313a7220 */ /* 0x000fe20000410000 */
[----:B------:R-:W-:-:S02]  /*9ef0*/  PRMT R53, R152, 0x5410, R53 ;  /* 0x0000541098357816 */ /* 0x000fc40000000035 */
[----:B------:R-:W-:Y:S01]  /*9f00*/  PRMT R155, R155, 0x5432, R70 ;  /* 0x000054329b9b7816 */ /* 0x000fe20000000046 */
[----:B------:R-:W-:Y:S01]  /*9f10*/  FFMA.FTZ R49, R45, R54, -R58 ;  /* 0x000000362d317223 */ /* 0x000fe2000001083a */
        /* <DEDUP_REMOVED lines=11> */
[----:B------:R-:W-:Y:S01]  /*9fd0*/  LOP3.LUT R155, R155, 0xffff0000, RZ, 0xc0, !PT ;  /* 0xffff00009b9b7812 */ /* 0x000fe200078ec0ff */
[----:B------:R-:W-:Y:S01]  /*9fe0*/  FMUL.FTZ R51, R51, R54 ;  /* 0x0000003633337220 */ /* 0x000fe20000410000 */
[----:B------:R-:W-:Y:S01]  /*9ff0*/  LOP3.LUT R152, R152, 0xffff0000, RZ, 0xc0, !PT ;  /* 0xffff000098987812 */ /* 0x000fe200078ec0ff */
[C---:B------:R-:W-:Y:S01]  /*a000*/  FFMA.FTZ R50, R46.reuse, R153, -R59 ;  /* 0x000000992e327223 */ /* 0x040fe2000001083b */
[----:B------:R-:W-:Y:S01]  /*a010*/  FFMA.FTZ R55, R46, R55, R45 ;  /* 0x000000372e377223 */ /* 0x000fe2000001002d */
[----:B------:R-:W-:-:S02]  /*a020*/  IMAD.U32 R37, R36, 0x10000, RZ ;  /* 0x0001000024257824 */ /* 0x000fc400078e00ff */
[C---:B------:R-:W-:Y:S01]  /*a030*/  FFMA.FTZ R56, R47.reuse, R54, -R56 ;  /* 0x000000362f387223 */ /* 0x040fe20000010838 */
[----:B------:R-:W-:Y:S02]  /*a040*/  IMAD.U32 R46, R156, 0x10000, RZ ;  /* 0x000100009c2e7824 */ /* 0x000fe400078e00ff */
[----:B------:R-:W-:Y:S01]  /*a050*/  FFMA.FTZ R51, R47, R58, R51 ;  /* 0x0000003a2f337223 */ /* 0x000fe20000010033 */
[----:B------:R-:W-:Y:S01]  /*a060*/  IMAD.U32 R45, R52, 0x10000, RZ ;  /* 0x00010000342d7824 */ /* 0x000fe200078e00ff */
[----:B------:R-:W-:Y:S01]  /*a070*/  LOP3.LUT R48, R35, 0xffff0000, RZ, 0xc0, !PT ;  /* 0xffff000023307812 */ /* 0x000fe200078ec0ff */
[C---:B------:R-:W-:Y:S01]  /*a080*/  FMUL.FTZ R47, R39.reuse, R155 ;  /* 0x0000009b272f7220 */ /* 0x040fe20000410000 */
        /* <DEDUP_REMOVED lines=42> */
.L_x_5222:
[----:B------:R-:W-:Y:S05]  /*a330*/  BSYNC B1 ;  /* 0x0000000000017941 */ /* 0x000fea0003800000 */
.L_x_5221:
        /* <DEDUP_REMOVED lines=10> */
.L_x_5138:
[----:B------:R-:W2:Y:S02]  /*a3e0*/  LDL R32, [R1+0x4] ;  /* 0x0000040001207983 */ /* 0x000ea40000100800 */
[----:B--2---:R-:W-:-:S13]  /*a3f0*/  R2UR UR4, R32 ;  /* 0x00000000200472ca */ /* 0x004fda00000e0000 */
[----:B------:R-:W-:-:S06]  /*a400*/  UISETP.NE.AND UP0, UPT, UR4, 0x3, UPT ;  /* 0x000000030400788c */ /* 0x000fcc000bf05270 */
[----:B------:R-:W-:-:S13]  /*a410*/  PLOP3.LUT P2, PT, PT, PT, UP0, 0x80, 0x0 ;  /* 0x000000000000781c */ /* 0x000fda0003f4f008 */
[----:B------:R-:W-:Y:S05]  /*a420*/  @!P2 BRA `(.L_x_5223) ;  /* 0x000000000004a947 */ /* 0x000fea0003800000 */
[----:B------:R-:W-:Y:S01]  /*a430*/  BPT.TRAP 0x1 ;  /* 0x000000040000795c */ /* 0x000fe20000300000 */
.L_x_5223:
[----:B------:R-:W-:Y:S01]  /*a440*/  IMAD R90, R17, 0x8, R16 ;  /* 0x00000008115a7824 */ /* 0x000fe200078e0210 */
[----:B------:R-:W-:Y:S01]  /*a450*/  SHF.L.U32 R91, R199, 0x1f, RZ ;  /* 0x0000001fc75b7819 */ /* 0x000fe200000006ff */
[----:B------:R-:W-:Y:S01]  /*a460*/  IMAD R89, R24, -0x60, R2 ;  /* 0xffffffa018597824 */ /* 0x000fe200078e0202 */
[----:B------:R-:W-:Y:S02]  /*a470*/  BSSY B1, `(.L_x_5224) ;  /* 0x0000004000017945 */ /* 0x000fe40003800000 */
[----:B------:R-:W1:Y:S02]  /*a480*/  SYNCS.PHASECHK.TRANS64.TRYWAIT P3, [R90+URZ+0x30890], R91 ;  /* 0x0308905b5a0075a7 */ /* 0x000e64000806017f */
[----:B------:R-:W-:Y:S01]  /*a490*/  VIMNMX R89, R89, 0x60, PT ;  /* 0x0000006059597848 */ /* 0x000fe20003fe0100 */
[----:B-1----:R-:W-:Y:S06]  /*a4a0*/  @!P3 BRA `(.L_x_5225) ;  /* 0x0000020400e4b947 */ /* 0x002fec0003800000 */
.L_x_5595:
[----:B------:R-:W-:Y:S05]  /*a4b0*/  BSYNC B1 ;  /* 0x0000000000017941 */ /* 0x000fea0003800000 */
.L_x_5224:
        /* <DEDUP_REMOVED lines=21> */
.L_x_5227:
[----:B------:R-:W-:Y:S05]  /*a610*/  BSYNC B1 ;  /* 0x0000000000017941 */ /* 0x000fea0003800000 */
.L_x_5226:
        /* <DEDUP_REMOVED lines=20> */
.L_x_5171:
[----:B------:R-:W-:Y:S05]  /*a760*/  BSYNC B0 ;  /* 0x0000000000007941 */ /* 0x000fea0003800000 */
.L_x_5137:
        /* <DEDUP_REMOVED lines=17> */
.L_x_5229:
[----:B------:R-:W-:Y:S05]  /*a880*/  BSYNC B0 ;  /* 0x0000000000007941 */ /* 0x000fea0003800000 */
.L_x_5228:
[----:B------:R-:W1:Y:S01]  /*a890*/  SYNCS.PHASECHK.TRANS64.TRYWAIT P2, [R90+URZ+0x308b0], R91 ;  /* 0x0308b05b5a0075a7 */ /* 0x000e62000804017f */
[----:B------:R-:W-:Y:S01]  /*a8a0*/  ULDC.64 UR44, c[0x0][0x328] ;  /* 0x0000ca00002c7ab9 */ /* 0x000fe20000000a00 */
[----:B------:R-:W-:Y:S01]  /*a8b0*/  ULDC.64 UR46, c[0x0][0x318] ;  /* 0x0000c600002e7ab9 */ /* 0x000fe20000000a00 */
[----:B------:R-:W-:Y:S04]  /*a8c0*/  BSSY B0, `(.L_x_5230) ;  /* 0x0000002000007945 */ /* 0x000fe80003800000 */
[----:B-1----:R-:W-:Y:S05]  /*a8d0*/  @!P2 BRA `(.L_x_5231) ;  /* 0x0000020000eca947 */ /* 0x002fea0003800000 */
.L_x_5596:
[----:B------:R-:W-:Y:S05]  /*a8e0*/  BSYNC B0 ;  /* 0x0000000000007941 */ /* 0x000fea0003800000 */
.L_x_5230:
[----:B------:R-:W-:Y:S01]  /*a8f0*/  ISETP.GE.AND P2, PT, R195, R89, PT ;  /* 0x00000059c300720c */ /* 0x000fe20003f46270 */
[----:B------:R-:W-:Y:S01]  /*a900*/  BSSY B0, `(.L_x_5232) ;  /* 0x000001e000007945 */ /* 0x000fe20003800000 */
[----:B------:R-:W-:-:S11]  /*a910*/  IMAD.WIDE R36, R24, 0x60, R122 ;  /* 0x0000006018247825 */ /* 0x000fd600078e027a */
[----:B------:R-:W-:Y:S05]  /*a920*/  @P2 BRA `(.L_x_5233) ;  /* 0x00000000006c2947 */ /* 0x000fea0003800000 */
[----:B------:R-:W-:Y:S01]  /*a930*/  IMAD R35, R37, UR44, RZ ;  /* 0x0000002c25237c24 */ /* 0x000fe2000f8e02ff */
[----:B------:R-:W-:Y:S01]  /*a940*/  ULDC UR4, c[0x0][0x2f4] ;  /* 0x0000bd0000047ab9 */ /* 0x000fe20000000800 */
[----:B0-----:R-:W-:Y:S02]  /*a950*/  IMAD.MOV.U32 R32, RZ, RZ, R106 ;  /* 0x000000ffff207224 */ /* 0x001fe400078e006a */
[----:B------:R-:W-:Y:S02]  /*a960*/  IMAD.MOV.U32 R33, RZ, RZ, R30 ;  /* 0x000000ffff217224 */ /* 0x000fe400078e001e */
[C---:B------:R-:W-:Y:S02]  /*a970*/  IMAD R35, R36.reuse, UR45, R35 ;  /* 0x0000002d24237c24 */ /* 0x040fe4000f8e0223 */
[----:B------:R-:W-:-:S04]  /*a980*/  IMAD.WIDE.U32 R32, R36, UR44, R32 ;  /* 0x0000002c24207c25 */ /* 0x000fc8000f8e0020 */
[----:B------:R-:W-:Y:S01]  /*a990*/  IMAD.IADD R33, R33, 0x1, R35 ;  /* 0x0000000121217824 */ /* 0x000fe200078e0223 */
[----:B------:R-:W-:-:S04]  /*a9a0*/  LEA R38, P2, R32, UR46, 0x1 ;  /* 0x0000002e20267c11 */ /* 0x000fc8000f8408ff */
[----:B------:R-:W-:Y:S02]  /*a9b0*/  LEA.HI.X R39, R32, UR47, R33, 0x1, P2 ;  /* 0x0000002f20277c11 */ /* 0x000fe400090f0c21 */
[----:B------:R-:W-:-:S13]  /*a9c0*/  ISETP.GE.AND P2, PT, R18, UR4, PT ;  /* 0x0000000412007c0c */ /* 0x000fda000bf46270 */
[----:B------:R-:W0:Y:S04]  /*a9d0*/  @!P2 LDS.128 R32, [R31] ;  /* 0x000000001f20a984 */ /* 0x000e280000000c00 */
[----:B0-----:R-:W-:Y:S01]  /*a9e0*/  @!P2 STG.E.128 desc[UR60][R38.64], R32 ;  /* 0x000000202600a986 */ /* 0x001fe2000c101d3c */
[----:B------:R-:W-:-:S13]  /*a9f0*/  ISETP.GE.AND P2, PT, R197, UR4, PT ;  /* 0x00000004c5007c0c */ /* 0x000fda000bf46270 */
[----:B------:R-:W0:Y:S04]  /*aa00*/  @!P2 LDS.128 R32, [R88] ;  /* 0x000000005820a984 */ /* 0x000e280000000c00 */
[----:B0-----:R-:W-:Y:S01]  /*aa10*/  @!P2 STG.E.128 desc[UR60][R38.64+0x40], R32 ;  /* 0x000040202600a986 */ /* 0x001fe2000c101d3c */
[----:B------:R-:W-:-:S13]  /*aa20*/  ISETP.GE.AND P2, PT, R198, UR4, PT ;  /* 0x00000004c6007c0c */ /* 0x000fda000bf46270 */
[----:B------:R-:W0:Y:S04]  /*aa30*/  @!P2 LDS.128 R32, [R31+0x3000] ;  /* 0x003000001f20a984 */ /* 0x000e280000000c00 */
        /* <DEDUP_REMOVED lines=9> */
[----:B0-----:R2:W-:Y:S02]  /*aad0*/  @!P2 STG.E.128 desc[UR60][R38.64+0x140], R32 ;  /* 0x000140202600a986 */ /* 0x0015e4000c101d3c */
.L_x_5233:
[----:B------:R-:W-:Y:S05]  /*aae0*/  BSYNC B0 ;  /* 0x0000000000007941 */ /* 0x000fea0003800000 */
.L_x_5232:
[----:B------:R-:W-:Y:S01]  /*aaf0*/  ISETP.GE.AND P2, PT, R222, R89, PT ;  /* 0x00000059de00720c */ /* 0x000fe20003f46270 */
[----:B------:R-:W-:-:S12]  /*ab00*/  BSSY B0, `(.L_x_5234) ;  /* 0x000001f000007945 */ /* 0x000fd80003800000 */
[----:B------:R-:W-:Y:S05]  /*ab10*/  @P2 BRA `(.L_x_5235) ;  /* 0x0000000000742947 */ /* 0x000fea0003800000 */
[----:B--2---:R-:W-:Y:S01]  /*ab20*/  IADD3 R35, P2, R36, 0x40, RZ ;  /* 0x0000004024237810 */ /* 0x004fe20007f5e0ff */
[----:B0-----:R-:W-:Y:S01]  /*ab30*/  IMAD.MOV.U32 R32, RZ, RZ, R106 ;  /* 0x000000ffff207224 */ /* 0x001fe200078e006a */
[----:B------:R-:W-:Y:S01]  /*ab40*/  ULDC UR4, c[0x0][0x2f4] ;  /* 0x0000bd0000047ab9 */ /* 0x000fe20000000800 */
[----:B------:R-:W-:Y:S02]  /*ab50*/  IMAD.MOV.U32 R33, RZ, RZ, R30 ;  /* 0x000000ffff217224 */ /* 0x000fe400078e001e */
[----:B------:R-:W-:Y:S02]  /*ab60*/  IMAD.X R36, RZ, RZ, R37, P2 ;  /* 0x000000ffff247224 */ /* 0x000fe400010e0625 */
[----:B------:R-:W-:-:S04]  /*ab70*/  IMAD.WIDE.U32 R32, R35, UR44, R32 ;  /* 0x0000002c23207c25 */ /* 0x000fc8000f8e0020 */
[----:B------:R-:W-:-:S04]  /*ab80*/  IMAD R36, R36, UR44, RZ ;  /* 0x0000002c24247c24 */ /* 0x000fc8000f8e02ff */
[----:B------:R-:W-:Y:S01]  /*ab90*/  IMAD R35, R35, UR45, R36 ;  /* 0x0000002d23237c24 */ /* 0x000fe2000f8e0224 */
[----:B------:R-:W-:-:S03]  /*aba0*/  LEA R36, P2, R32, UR46, 0x1 ;  /* 0x0000002e20247c11 */ /* 0x000fc6000f8408ff */
[----:B------:R-:W-:-:S05]  /*abb0*/  IMAD.IADD R33, R33, 0x1, R35 ;  /* 0x0000000121217824 */ /* 0x000fca00078e0223 */
[----:B------:R-:W-:Y:S02]  /*abc0*/  LEA.HI.X R37, R32, UR47, R33, 0x1, P2 ;  /* 0x0000002f20257c11 */ /* 0x000fe400090f0c21 */
        /* <DEDUP_REMOVED lines=18> */
.L_x_5235:
[----:B------:R-:W-:Y:S05]  /*acf0*/  BSYNC B0 ;  /* 0x0000000000007941 */ /* 0x000fea0003800000 */
.L_x_5234:
[----:B------:R-:W4:Y:S01]  /*ad00*/  LDL R31, [R1] ;  /* 0x00000000011f7983 */ /* 0x000f220000100800 */
        /* <DEDUP_REMOVED lines=8> */
[----:B-1----:R-:W1:Y:S01]  /*ad90*/  FENCE.VIEW.ASYNC.S ;  /* 0x00000000000073c6 */ /* 0x002e620000000000 */
[----:B------:R-:W-:Y:S01]  /*ada0*/  @!P3 PRMT R90, RZ, 0x654, R90 ;  /* 0x00000654ff5ab816 */ /* 0x000fe2000000005a */
[----:B-1----:R1:W-:Y:S06]  /*adb0*/  BAR.SYNC.DEFER_BLOCKING R151, 0x80 ;  /* 0x000200970000751d */ /* 0x0023ec0000010000 */
[----:B------:R1:W-:Y:S01]  /*adc0*/  @!P3 SYNCS.ARRIVE.TRANS64.RED.A1T0 RZ, [R90+URZ], RZ ;  /* 0x000000ff5affb9a7 */ /* 0x0003e2000810043f */
[----:B------:R-:W-:-:S04]  /*add0*/  ISETP.NE.AND P3, PT, R17, 0x2, PT ;  /* 0x000000021100780c */ /* 0x000fc80003f65270 */
[----:B0-23--:R-:W-:Y:S02]  /*ade0*/  SEL R32, RZ, 0x1, P3 ;  /* 0x00000001ff207807 */ /* 0x00dfe40001800000 */
[----:B------:R-:W-:Y:S02]  /*adf0*/  SEL R17, R17, RZ, P3 ;  /* 0x000000ff11117207 */ /* 0x000fe40001800000 */
[----:B------:R-:W-:Y:S02]  /*ae00*/  LOP3.LUT R199, R199, R32, RZ, 0x3c, !PT ;  /* 0x00000020c7c77212 */ /* 0x000fe400078e3cff */
[----:B----4-:R-:W-:-:S13]  /*ae10*/  LOP3.LUT P4, RZ, R31, 0x2, RZ, 0xc0, !PT ;  /* 0x000000021fff7812 */ /* 0x010fda000788c0ff */
[----:B-1----:R-:W-:Y:S05]  /*ae20*/  @P4 BRA `(.L_x_5236) ;  /* 0xffffff7c005c4947 */ /* 0x002fea000383ffff */
.L_x_5132:
[----:B------:R-:W0:Y:S01]  /*ae30*/  LDC R0, c[0x0][0x448] ;  /* 0x00011200ff007b82 */ /* 0x000e220000000800 */
[----:B------:R-:W-:Y:S01]  /*ae40*/  IADD3 R5, R196, 0x1, -R194 ;  /* 0x00000001c4057810 */ /* 0x000fe20007ffe8c2 */
[----:B------:R-:W-:Y:S06]  /*ae50*/  BSSY B0, `(.L_x_5237) ;  /* 0x000000d000007945 */ /* 0x000fec0003800000 */
[----:B------:R-:W1:Y:S01]  /*ae60*/  LDC.64 R6, c[0x0][0x9e0] ;  /* 0x00027800ff067b82 */ /* 0x000e620000000a00 */
[----:B0-----:R-:W-:Y:S01]  /*ae70*/  ISETP.NE.AND P1, PT, R0, 0x1, PT ;  /* 0x000000010000780c */ /* 0x001fe20003f25270 */
[----:B------:R-:W-:Y:S01]  /*ae80*/  VIADD R0, R209, 0x7f ;  /* 0x0000007fd1007836 */ /* 0x000fe20000000000 */
[----:B-1----:R-:W-:-:S11]  /*ae90*/  ISETP.GE.AND P3, PT, R7, 0x1, PT ;  /* 0x000000010700780c */ /* 0x002fd60003f66270 */
[----:B------:R-:W0:Y:S08]  /*aea0*/  @P1 LDC R3, c[0x0][0x44c] ;  /* 0x00011300ff031b82 */ /* 0x000e300000000800 */
[----:B------:R-:W1:Y:S01]  /*aeb0*/  @P1 LDC R2, c[0x0][0x450] ;  /* 0x00011400ff021b82 */ /* 0x000e620000000800 */
[----:B0-----:R-:W-:-:S05]  /*aec0*/  @P1 IMAD.HI.U32 R3, R0, R3, RZ ;  /* 0x0000000300031227 */ /* 0x001fca00078e00ff */
[----:B-1----:R-:W-:-:S05]  /*aed0*/  @P1 SHF.R.U32.HI R0, RZ, R2, R3 ;  /* 0x00000002ff001219 */ /* 0x002fca0000011603 */
[----:B------:R-:W-:Y:S01]  /*aee0*/  IMAD.IADD R3, R5, 0x1, R0 ;  /* 0x0000000105037824 */ /* 0x000fe200078e0200 */
[----:B------:R-:W-:Y:S06]  /*aef0*/  @P2 BRA `(.L_x_5238) ;  /* 0x0000000000082947 */ /* 0x000fec0003800000 */
[----:B------:R-:W0:Y:S02]  /*af00*/  FENCE.VIEW.ASYNC.G ;  /* 0x00000000000073c6 */ /* 0x000e240000000100 */
[----:B0-----:R-:W-:Y:S06]  /*af10*/  BAR.ARV 0xc, 0x180 ;  /* 0x0306000000007b1d */ /* 0x001fec0000002000 */
.L_x_5238:
[----:B------:R-:W-:Y:S05]  /*af20*/  BSYNC B0 ;  /* 0x0000000000007941 */ /* 0x000fea0003800000 */
.L_x_5237:
        /* <DEDUP_REMOVED lines=13> */
.L_x_5241:
[----:B------:R-:W-:-:S13]  /*b000*/  ISETP.NE.AND P0, PT, R7, 0x1, PT ;  /* 0x000000010700780c */ /* 0x000fda0003f05270 */
[----:B------:R-:W0:Y:S02]  /*b010*/  @P0 LDC.64 R4, c[0x0][0x9e8] ;  /* 0x00027a00ff040b82 */ /* 0x000e240000000a00 */
[----:B0-----:R-:W-:-:S05]  /*b020*/  @P0 IMAD.HI.U32 R4, R2, R4, RZ ;  /* 0x0000000402040227 */ /* 0x001fca00078e00ff */
[----:B------:R-:W-:-:S07]  /*b030*/  @P0 SHF.R.U32.HI R2, RZ, R5, R4 ;  /* 0x00000005ff020219 */ /* 0x000fce0000011604 */
.L_x_5242:
[----:B------:R-:W-:Y:S05]  /*b040*/  BSYNC B0 ;  /* 0x0000000000007941 */ /* 0x000fea0003800000 */
.L_x_5240:
[----:B------:R-:W-:-:S05]  /*b050*/  IMAD R3, R2, R7, R7 ;  /* 0x0000000702037224 */ /* 0x000fca00078e0207 */
[----:B------:R-:W-:-:S07]  /*b060*/  VIMNMX R0, R0, R3, PT ;  /* 0x0000000300007248 */ /* 0x000fce0003fe0100 */
.L_x_5239:
[----:B------:R-:W0:Y:S01]  /*b070*/  @P1 LDC R2, c[0x0][0x44c] ;  /* 0x00011300ff021b82 */ /* 0x000e220000000800 */
[----:B------:R-:W-:Y:S01]  /*b080*/  VIADD R0, R0, 0x5f ;  /* 0x0000005f00007836 */ /* 0x000fe20000000000 */
[----:B------:R-:W-:-:S03]  /*b090*/  ULDC UR4, c[0x0][0x9dc] ;  /* 0x0002770000047ab9 */ /* 0x000fc60000000800 */
[----:B------:R-:W-:-:S03]  /*b0a0*/  IMAD.HI R0, R0, 0x2aaaaaab, RZ ;  /* 0x2aaaaaab00007827 */ /* 0x000fc600078e02ff */
[----:B------:R-:W1:Y:S02]  /*b0b0*/  @P1 LDC R5, c[0x0][0x450] ;  /* 0x00011400ff051b82 */ /* 0x000e640000000800 */
[----:B------:R-:W-:-:S04]  /*b0c0*/  SHF.R.U32.HI R3, RZ, 0x1f, R0 ;  /* 0x0000001fff037819 */ /* 0x000fc80000011600 */
[----:B------:R-:W-:-:S04]  /*b0d0*/  LEA.HI.SX32 R3, R0, R3, 0x1c ;  /* 0x0000000300037211 */ /* 0x000fc800078fe2ff */
[----:B------:R-:W-:Y:S01]  /*b0e0*/  VIMNMX R150, R150, R3, PT ;  /* 0x0000000396967248 */ /* 0x000fe20003fe0100 */
        /* <DEDUP_REMOVED lines=16> */
.L_x_5245:
[----:B------:R-:W-:-:S13]  /*b1f0*/  ISETP.NE.AND P0, PT, R7, 0x1, PT ;  /* 0x000000010700780c */ /* 0x000fda0003f05270 */
[----:B------:R-:W0:Y:S02]  /*b200*/  @P0 LDC.64 R4, c[0x0][0x9e8] ;  /* 0x00027a00ff040b82 */ /* 0x000e240000000a00 */
[----:B0-----:R-:W-:-:S05]  /*b210*/  @P0 IMAD.HI.U32 R4, R0, R4, RZ ;  /* 0x0000000400040227 */ /* 0x001fca00078e00ff */
[----:B------:R-:W-:-:S07]  /*b220*/  @P0 SHF.R.U32.HI R0, RZ, R5, R4 ;  /* 0x00000005ff000219 */ /* 0x000fce0000011604 */
.L_x_5246:
[----:B------:R-:W-:Y:S05]  /*b230*/  BSYNC B0 ;  /* 0x0000000000007941 */ /* 0x000fea0003800000 */
.L_x_5244:
[----:B------:R-:W-:-:S05]  /*b240*/  IMAD R3, R0, R7, RZ ;  /* 0x0000000700037224 */ /* 0x000fca00078e02ff */
[----:B------:R-:W-:-:S07]  /*b250*/  VIMNMX R2, R2, R3, !PT ;  /* 0x0000000302027248 */ /* 0x000fce0007fe0100 */
.L_x_5243:
[----:B------:R-:W-:Y:S01]  /*b260*/  IMAD.HI R0, R2, 0x2aaaaaab, RZ ;  /* 0x2aaaaaab02007827 */ /* 0x000fe200078e02ff */
[----:B------:R-:W-:Y:S02]  /*b270*/  PLOP3.LUT P0, PT, PT, PT, PT, 0x80, 0x0 ;  /* 0x000000000000781c */ /* 0x000fe40003f0f070 */
[----:B------:R-:W-:Y:S02]  /*b280*/  CS2R R4, SRZ ;  /* 0x0000000000047805 */ /* 0x000fe4000001ff00 */
[----:B------:R-:W-:Y:S02]  /*b290*/  CS2R R118, SRZ ;  /* 0x0000000000767805 */ /* 0x000fe4000001ff00 */
[----:B------:R-:W-:Y:S02]  /*b2a0*/  CS2R R116, SRZ ;  /* 0x0000000000747805 */ /* 0x000fe4000001ff00 */
[----:B------:R-:W-:Y:S02]  /*b2b0*/  SHF.R.U32.HI R3, RZ, 0x1f, R0 ;  /* 0x0000001fff037819 */ /* 0x000fe40000011600 */
[----:B------:R-:W-:-:S02]  /*b2c0*/  CS2R R114, SRZ ;  /* 0x0000000000727805 */ /* 0x000fc4000001ff00 */
[----:B------:R-:W-:Y:S02]  /*b2d0*/  CS2R R112, SRZ ;  /* 0x0000000000707805 */ /* 0x000fe4000001ff00 */
[----:B------:R-:W-:Y:S02]  /*b2e0*/  CS2R R106, SRZ ;  /* 0x00000000006a7805 */ /* 0x000fe4000001ff00 */
[----:B------:R-:W-:Y:S01]  /*b2f0*/  LEA.HI.SX32 R3, R0, R3, 0x1c ;  /* 0x0000000300037211 */ /* 0x000fe200078fe2ff */
[----:B------:R-:W-:Y:S01]  /*b300*/  IMAD.MOV.U32 R110, RZ, RZ, RZ ;  /* 0x000000ffff6e7224 */ /* 0x000fe200078e00ff */
[----:B------:R-:W-:Y:S02]  /*b310*/  CS2R R108, SRZ ;  /* 0x00000000006c7805 */ /* 0x000fe4000001ff00 */
[----:B------:R-:W-:Y:S02]  /*b320*/  CS2R R62, SRZ ;  /* 0x00000000003e7805 */ /* 0x000fe4000001ff00 */
[----:B------:R-:W-:-:S02]  /*b330*/  VIMNMX R211, RZ, R3, !PT ;  /* 0x00000003ffd37248 */ /* 0x000fc40007fe0100 */
[----:B------:R-:W-:Y:S01]  /*b340*/  CS2R R104, SRZ ;  /* 0x0000000000687805 */ /* 0x000fe2000001ff00 */
[----:B------:R-:W-:Y:S01]  /*b350*/  IMAD.MOV.U32 R103, RZ, RZ, RZ ;  /* 0x000000ffff677224 */ /* 0x000fe200078e00ff */
[----:B------:R-:W-:Y:S02]  /*b360*/  CS2R R98, SRZ ;  /* 0x0000000000627805 */ /* 0x000fe4000001ff00 */
[----:B------:R-:W-:Y:S02]  /*b370*/  ISETP.GT.AND P1, PT, R150, R211, PT ;  /* 0x000000d39600720c */ /* 0x000fe40003f24270 */
        /* <DEDUP_REMOVED lines=70> */
.L_x_5248:
        /* <DEDUP_REMOVED lines=12> */
.L_x_5252:
[----:B-1----:R1:W2:Y:S02]  /*b8a0*/  SYNCS.PHASECHK.TRANS64.TRYWAIT P0, [R16+URZ+0x30800], R3 ;  /* 0x03080003100075a7 */ /* 0x0022a4000800017f */
[----:B--2---:R-:W-:Y:S05]  /*b8b0*/  @!P0 NANOSLEEP.SYNCS 0x989680 ;  /* 0x009896800000895d */ /* 0x004fea0003900000 */
[----:B------:R-:W2:Y:S02]  /*b8c0*/  @!P0 SYNCS.PHASECHK.TRANS64 P0, [R16+URZ+0x30800], R3 ;  /* 0x03080003100085a7 */ /* 0x000ea4000800007f */
[----:B--2---:R-:W-:Y:S05]  /*b8d0*/  @!P0 BRA `(.L_x_5252) ;  /* 0xfffffffc00f08947 */ /* 0x004fea000383ffff */
.L_x_5251:
[----:B------:R-:W-:Y:S05]  /*b8e0*/  BSYNC B0 ;  /* 0x0000000000007941 */ /* 0x000fea0003800000 */
.L_x_5250:
[----:B------:R-:W-:Y:S05]  /*b8f0*/  BRA `(.L_x_5253) ;  /* 0x0000007400147947 */ /* 0x000fea0003800000 */
.L_x_5249:
[----:B------:R-:W2:Y:S01]  /*b900*/  LDL R0, [R1+0x48] ;  /* 0x0000480001007983 */ /* 0x000ea20000100800 */
[----:B------:R-:W-:Y:S02]  /*b910*/  ULDC.64 UR6, c[0x0][0x408] ;  /* 0x0001020000067ab9 */ /* 0x000fe40000000a00 */
[----:B-----5:R-:W-:Y:S01]  /*b920*/  IMAD.WIDE.U32 R26, R145, UR6, RZ ;  /* 0x00000006911a7c25 */ /* 0x020fe2000f8e00ff */
[----:B--2---:R-:W-:Y:S02]  /*b930*/  R2UR UR4, R0 ;  /* 0x00000000000472ca */ /* 0x004fe400000e0000 */
[----:B------:R-:W-:-:S11]  /*b940*/  SHF.R.S32.HI R0, RZ, 0x1f, R145 ;  /* 0x0000001fff007819 */ /* 0x000fd60000011491 */
        /* <DEDUP_REMOVED lines=27> */
.L_x_5254:
[----:B------:R-:W-:Y:S01]  /*bb00*/  ULDC.U8 UR4, c[0x0][0x410] ;  /* 0x0001040000047ab9 */ /* 0x000fe20000000000 */
[----:B------:R-:W-:Y:S01]  /*bb10*/  BSSY B0, `(.L_x_5255) ;  /* 0x000071b000007945 */ /* 0x000fe20003800000 */
[----:B------:R-:W-:Y:S01]  /*bb20*/  ISETP.NE.AND P0, PT, RZ, UR4, PT ;  /* 0x00000004ff007c0c */ /* 0x000fe2000bf05270 */
[----:B------:R-:W-:-:S12]  /*bb30*/  IMAD.IADD R10, R195, 0x1, R209 ;  /* 0x00000001c30a7824 */ /* 0x000fd800078e02d1 */
[----:B------:R-:W-:Y:S05]  /*bb40*/  @!P0 BRA `(.L_x_5256) ;  /* 0x0000003800688947 */ /* 0x000fea0003800000 */
[----:B------:R-:W0:Y:S01]  /*bb50*/  LDC R21, c[0x0][0x448] ;  /* 0x00011200ff157b82 */ /* 0x000e220000000800 */
[----:B------:R-:W-:Y:S01]  /*bb60*/  IMAD R3, R223, 0x40, R10 ;  /* 0x00000040df037824 */ /* 0x000fe200078e020a */
[----:B------:R-:W-:Y:S01]  /*bb70*/  ULDC.64 UR4, c[0x0][0x3f8] ;  /* 0x0000fe0000047ab9 */ /* 0x000fe20000000a00 */
[----:B------:R-:W-:Y:S01]  /*bb80*/  ULDC.64 UR6, c[0x0][0x408] ;  /* 0x0001020000067ab9 */ /* 0x000fe20000000a00 */
[----:B------:R-:W-:Y:S02]  /*bb90*/  IMAD.MOV.U32 R8, RZ, RZ, R24 ;  /* 0x000000ffff087224 */ /* 0x000fe400078e0018 */
[----:B------:R-:W-:Y:S02]  /*bba0*/  IMAD.MOV.U32 R9, RZ, RZ, R29 ;  /* 0x000000ffff097224 */ /* 0x000fe400078e001d */
        /* <DEDUP_REMOVED lines=28> */
.L_x_5602:
        /* <DEDUP_REMOVED lines=16> */
[----:B------:R-:W-:Y:S01]  /*be70*/  ULDC UR4, c[0x0][0x3f4] ;  /* 0x0000fd0000047ab9 */ /* 0x000fe20000000800 */
[----:B------:R-:W-:Y:S02]  /*be80*/  CS2R R58, SRZ ;  /* 0x00000000003a7805 */ /* 0x000fe4000001ff00 */
[----:B------:R-:W-:Y:S02]  /*be90*/  ISETP.GE.AND P3, PT, R203, UR4, PT ;  /* 0x00000004cb007c0c */ /* 0x000fe4000bf66270 */
[----:B------:R-:W-:Y:S02]  /*bea0*/  CS2R R60, SRZ ;  /* 0x00000000003c7805 */ /* 0x000fe4000001ff00 */
[----:B------:R-:W-:Y:S02]  /*beb0*/  ISETP.GE.AND P2, PT, R201, UR4, PT ;  /* 0x00000004c9007c0c */ /* 0x000fe4000bf46270 */
[----:B------:R-:W-:Y:S02]  /*bec0*/  ISETP.GE.AND P1, PT, R202, UR4, PT ;  /* 0x00000004ca007c0c */ /* 0x000fe4000bf26270 */
[----:B------:R-:W-:-:S02]  /*bed0*/  ISETP.GE.AND P0, PT, R200, UR4, PT ;  /* 0x00000004c8007c0c */ /* 0x000fc4000bf06270 */
[----:B------:R-:W-:-:S03]  /*bee0*/  ISETP.GE.AND P4, PT, R192, UR4, PT ;  /* 0x00000004c0007c0c */ /* 0x000fc6000bf86270 */
[C---:B------:R-:W-:Y:S01]  /*bef0*/  @!P3 IMAD.SHL.U32 R27, R203.reuse, 0x2, RZ ;  /* 0x00000002cb1bb824 */ /* 0x040fe200078e00ff */
[----:B------:R-:W-:-:S03]  /*bf00*/  @!P3 SHF.L.U64.HI R20, R203, 0x1, R232 ;  /* 0x00000001cb14b819 */ /* 0x000fc600000102e8 */
[C---:B------:R-:W-:Y:S01]  /*bf10*/  @!P2 IMAD.SHL.U32 R31, R201.reuse, 0x2, RZ ;  /* 0x00000002c91fa824 */ /* 0x040fe200078e00ff */
[----:B------:R-:W-:Y:S01]  /*bf20*/  @!P2 SHF.L.U64.HI R12, R201, 0x1, R231 ;  /* 0x00000001c90ca819 */ /* 0x000fe200000102e7 */
[----:B------:R-:W-:Y:S01]  /*bf30*/  @!P1 IMAD.SHL.U32 R43, R202, 0x2, RZ ;  /* 0x00000002ca2b9824 */ /* 0x000fe200078e00ff */
[-C--:B--2---:R-:W-:Y:S01]  /*bf40*/  @!P3 IADD3 R24, P6, R0, R27.reuse, RZ ;  /* 0x0000001b0018b210 */ /* 0x084fe20007fde0ff */
[----:B------:R-:W-:Y:S01]  /*bf50*/  @!P0 IMAD.SHL.U32 R63, R200, 0x2, RZ ;  /* 0x00000002c83f8824 */ /* 0x000fe200078e00ff */
[----:B----4-:R-:W-:Y:S01]  /*bf60*/  @!P3 IADD3 R26, P5, R14, R27, RZ ;  /* 0x0000001b0e1ab210 */ /* 0x010fe20007fbe0ff */
[----:B-1----:R-:W-:Y:S01]  /*bf70*/  @!P4 IMAD.MOV.U32 R13, RZ, RZ, R3 ;  /* 0x000000ffff0dc224 */ /* 0x002fe200078e0003 */
[----:B------:R-:W-:Y:S01]  /*bf80*/  @!P0 SHF.L.U64.HI R34, R200, 0x1, R229 ;  /* 0x00000001c8228819 */ /* 0x000fe200000102e5 */
[--C-:B------:R-:W-:Y:S01]  /*bf90*/  @!P3 IMAD.X R25, R3, 0x1, R20.reuse, P6 ;  /* 0x000000010319b824 */ /* 0x100fe200030e0614 */
[-C--:B------:R-:W-:Y:S01]  /*bfa0*/  @!P2 IADD3 R28, P6, R0, R31.reuse, RZ ;  /* 0x0000001f001ca210 */ /* 0x080fe20007fde0ff */
[----:B---3--:R-:W-:Y:S01]  /*bfb0*/  @!P3 IMAD.X R27, R5, 0x1, R20, P5 ;  /* 0x00000001051bb824 */ /* 0x008fe200028e0614 */
[----:B------:R-:W-:Y:S01]  /*bfc0*/  @!P2 IADD3 R30, P5, R14, R31, RZ ;  /* 0x0000001f0e1ea210 */ /* 0x000fe20007fbe0ff */
[----:B------:R-:W-:Y:S01]  /*bfd0*/  @!P4 IMAD.MOV.U32 R15, RZ, RZ, R5 ;  /* 0x000000ffff0fc224 */ /* 0x000fe200078e0005 */
[----:B------:R-:W-:Y:S01]  /*bfe0*/  @!P1 SHF.L.U64.HI R20, R202, 0x1, R230 ;  /* 0x00000001ca149819 */ /* 0x000fe200000102e6 */
[--C-:B------:R-:W-:Y:S01]  /*bff0*/  @!P2 IMAD.X R29, R3, 0x1, R12.reuse, P6 ;  /* 0x00000001031da824 */ /* 0x100fe200030e060c */
[----:B------:R-:W-:Y:S01]  /*c000*/  @!P1 IADD3 R36, P6, R0, R43, RZ ;  /* 0x0000002b00249210 */ /* 0x000fe20007fde0ff */
[----:B------:R-:W-:Y:S01]  /*c010*/  @!P2 IMAD.X R31, R5, 0x1, R12, P5 ;  /* 0x00000001051fa824 */ /* 0x000fe200028e060c */
[----:B------:R-:W-:Y:S01]  /*c020*/  ISETP.GE.AND P5, PT, R204, UR4, PT ;  /* 0x00000004cc007c0c */ /* 0x000fe2000bfa6270 */
[----:B------:R-:W-:-:S02]  /*c030*/  @!P4 IMAD.MOV.U32 R12, RZ, RZ, R0 ;  /* 0x000000ffff0cc224 */ /* 0x000fc400078e0000 */
[----:B------:R-:W-:Y:S01]  /*c040*/  @!P1 IMAD.X R37, R3, 0x1, R20, P6 ;  /* 0x0000000103259824 */ /* 0x000fe200030e0614 */
[----:B------:R-:W-:Y:S01]  /*c050*/  @!P1 IADD3 R42, P6, R14, R43, RZ ;  /* 0x0000002b0e2a9210 */ /* 0x000fe20007fde0ff */
[----:B------:R-:W-:-:S04]  /*c060*/  @!P4 IMAD.WIDE R12, R192, 0x2, R12 ;  /* 0x00000002c00cc825 */ /* 0x000fc800078e020c */
[----:B------:R-:W-:Y:S01]  /*c070*/  @!P1 IMAD.X R43, R5, 0x1, R20, P6 ;  /* 0x00000001052b9824 */ /* 0x000fe200030e0614 */
[-C--:B------:R-:W-:Y:S01]  /*c080*/  @!P0 IADD3 R44, P6, R0, R63.reuse, RZ ;  /* 0x0000003f002c8210 */ /* 0x080fe20007fde0ff */
[----:B------:R-:W-:Y:S01]  /*c090*/  @!P4 IMAD.WIDE R20, R192, 0x2, R14 ;  /* 0x00000002c014c825 */ /* 0x000fe200078e020e */
[----:B------:R1:W5:Y:S03]  /*c0a0*/  @!P4 LD.E.64 R58, desc[UR60][R12.64] ;  /* 0x0000003c0c3ac980 */ /* 0x000366000c101b00 */
[----:B------:R-:W-:Y:S01]  /*c0b0*/  @!P0 IMAD.X R45, R3, 0x1, R34, P6 ;  /* 0x00000001032d8824 */ /* 0x000fe200030e0622 */
[----:B------:R-:W-:Y:S01]  /*c0c0*/  @!P0 IADD3 R62, P6, R14, R63, RZ ;  /* 0x0000003f0e3e8210 */ /* 0x000fe20007fde0ff */
[C---:B------:R-:W-:Y:S01]  /*c0d0*/  @!P5 IMAD.SHL.U32 R15, R204.reuse, 0x2, RZ ;  /* 0x00000002cc0fd824 */ /* 0x040fe200078e00ff */
[----:B------:R1:W5:Y:S01]  /*c0e0*/  @!P4 LD.E.64 R60, desc[UR60][R20.64] ;  /* 0x0000003c143cc980 */ /* 0x000362000c101b00 */
[----:B------:R-:W-:-:S02]  /*c0f0*/  @!P5 SHF.L.U64.HI R32, R204, 0x1, R228 ;  /* 0x00000001cc20d819 */ /* 0x000fc400000102e4 */
[----:B------:R-:W-:Y:S01]  /*c100*/  CS2R R56, SRZ ;  /* 0x0000000000387805 */ /* 0x000fe2000001ff00 */
[----:B------:R-:W-:Y:S01]  /*c110*/  @!P0 IMAD.X R63, R5, 0x1, R34, P6 ;  /* 0x00000001053f8824 */ /* 0x000fe200030e0622 */
[-C--:B------:R-:W-:Y:S02]  /*c120*/  @!P5 IADD3 R64, P4, R0, R15.reuse, RZ ;  /* 0x0000000f0040d210 */ /* 0x080fe40007f9e0ff */
[----:B------:R-:W-:Y:S02]  /*c130*/  CS2R R54, SRZ ;  /* 0x0000000000367805 */ /* 0x000fe4000001ff00 */
[----:B------:R-:W-:Y:S02]  /*c140*/  @!P5 IADD3 R14, P6, R14, R15, RZ ;  /* 0x0000000f0e0ed210 */ /* 0x000fe40007fde0ff */
[----:B------:R-:W-:Y:S02]  /*c150*/  CS2R R50, SRZ ;  /* 0x0000000000327805 */ /* 0x000fe4000001ff00 */
[----:B------:R-:W-:Y:S01]  /*c160*/  CS2R R52, SRZ ;  /* 0x0000000000347805 */ /* 0x000fe2000001ff00 */
[--C-:B------:R-:W-:Y:S01]  /*c170*/  @!P5 IMAD.X R65, R3, 0x1, R32.reuse, P4 ;  /* 0x000000010341d824 */ /* 0x100fe200020e0620 */
[----:B------:R-:W-:Y:S01]  /*c180*/  CS2R R46, SRZ ;  /* 0x00000000002e7805 */ /* 0x000fe2000001ff00 */
[----:B------:R-:W-:Y:S01]  /*c190*/  @!P5 IMAD.X R15, R5, 0x1, R32, P6 ;  /* 0x00000001050fd824 */ /* 0x000fe200030e0620 */
[----:B------:R-:W-:-:S02]  /*c1a0*/  CS2R R48, SRZ ;  /* 0x0000000000307805 */ /* 0x000fc4000001ff00 */
[----:B------:R-:W-:Y:S02]  /*c1b0*/  CS2R R40, SRZ ;  /* 0x0000000000287805 */ /* 0x000fe4000001ff00 */
[----:B------:R-:W-:Y:S02]  /*c1c0*/  CS2R R38, SRZ ;  /* 0x0000000000267805 */ /* 0x000fe4000001ff00 */
        /* <DEDUP_REMOVED lines=12> */
.L_x_5259:
[----:B------:R-:W-:Y:S05]  /*c290*/  BSYNC B1 ;  /* 0x0000000000017941 */ /* 0x000fea0003800000 */
.L_x_5258:
[----:B--2--5:R-:W-:Y:S01]  /*c2a0*/  IMAD.MOV.U32 R0, RZ, RZ, R32 ;  /* 0x000000ffff007224 */ /* 0x024fe200078e0020 */
[----:B------:R-:W-:Y:S01]  /*c2b0*/  UMOV UR4, 0xffffffff ;  /* 0xffffffff00047882 */ /* 0x000fe20000000000 */
[----:B-1----:R-:W-:Y:S01]  /*c2c0*/  IMAD.MOV.U32 R3, RZ, RZ, R33 ;  /* 0x000000ffff037224 */ /* 0x002fe200078e0021 */
        /* <DEDUP_REMOVED lines=50> */
[----:B------:R1:W1:Y:S04]  /*c5f0*/  SHFL.IDX PT, R5, R8, 0x1, 0x1c1f ;  /* 0x003c1f0008057f89 */ /* 0x00026800000e0000 */
[----:B0-----:R-:W0:Y:S02]  /*c600*/  SHFL.IDX PT, R4, R4, 0x1, 0x1c1f ;  /* 0x003c1f0004047f89 */ /* 0x001e2400000e0000 */
.L_x_5608:
[----:B-1----:R-:W-:Y:S01]  /*c610*/  VIADD R7, R10, 0x40 ;  /* 0x000000400a077836 */ /* 0x002fe20000000000 */
[----:B------:R-:W-:Y:S01]  /*c620*/  LOP3.LUT R6, R206, 0x18, R18, 0xf8, !PT ;  /* 0x00000018ce067812 */ /* 0x000fe200078ef812 */
[----:B------:R-:W-:Y:S01]  /*c630*/  BSSY B1, `(.L_x_5261) ;  /* 0x0000053000017945 */ /* 0x000fe20003800000 */
[----:B------:R-:W-:Y:S02]  /*c640*/  LOP3.LUT P0, RZ, R215, 0x4, RZ, 0xc0, !PT ;  /* 0x00000004d7ff7812 */ /* 0x000fe4000780c0ff */
[----:B------:R-:W-:Y:S02]  /*c650*/  CS2R R42, SRZ ;  /* 0x00000000002a7805 */ /* 0x000fe4000001ff00 */
[----:B------:R-:W-:Y:S02]  /*c660*/  ISETP.GE.AND P1, PT, R7, R80, PT ;  /* 0x000000500700720c */ /* 0x000fe40003f26270 */
[----:B------:R-:W-:Y:S02]  /*c670*/  CS2R R8, SRZ ;  /* 0x0000000000087805 */ /* 0x000fe4000001ff00 */
[----:B------:R-:W-:-:S02]  /*c680*/  LOP3.LUT R7, R6, R207, RZ, 0x3c, !PT ;  /* 0x000000cf06077212 */ /* 0x000fc400078e3cff */
[----:B------:R-:W-:Y:S02]  /*c690*/  CS2R R12, SRZ ;  /* 0x00000000000c7805 */ /* 0x000fe4000001ff00 */
[----:B------:R-:W-:Y:S02]  /*c6a0*/  CS2R R20, SRZ ;  /* 0x0000000000147805 */ /* 0x000fe4000001ff00 */
[----:B------:R-:W-:Y:S02]  /*c6b0*/  CS2R R28, SRZ ;  /* 0x00000000001c7805 */ /* 0x000fe4000001ff00 */
[----:B------:R-:W-:Y:S01]  /*c6c0*/  CS2R R36, SRZ ;  /* 0x0000000000247805 */ /* 0x000fe2000001ff00 */
[----:B------:R-:W-:Y:S01]  /*c6d0*/  IMAD.IADD R7, R208, 0x1, R7 ;  /* 0x00000001d0077824 */ /* 0x000fe200078e0207 */
[----:B------:R-:W-:Y:S02]  /*c6e0*/  CS2R R44, SRZ ;  /* 0x00000000002c7805 */ /* 0x000fe4000001ff00 */
[----:B------:R-:W-:-:S02]  /*c6f0*/  CS2R R30, SRZ ;  /* 0x00000000001e7805 */ /* 0x000fc4000001ff00 */
[----:B------:R-:W-:Y:S02]  /*c700*/  CS2R R24, SRZ ;  /* 0x0000000000187805 */ /* 0x000fe4000001ff00 */
[----:B----4-:R-:W-:Y:S01]  /*c710*/  CS2R R14, SRZ ;  /* 0x00000000000e7805 */ /* 0x010fe2000001ff00 */
[----:B------:R-:W-:Y:S01]  /*c720*/  IMAD R62, R7, 0x2, R16 ;  /* 0x00000002073e7824 */ /* 0x000fe200078e0210 */
        /* <DEDUP_REMOVED lines=8> */
[----:B------:R-:W-:-:S05]  /*c7b0*/  ISETP.GE.AND P1, PT, R200, UR4, PT ;  /* 0x00000004c8007c0c */ /* 0x000fca000bf26270 */
[C---:B------:R-:W-:Y:S01]  /*c7c0*/  @!P4 IMAD.SHL.U32 R9, R203.reuse, 0x2, RZ ;  /* 0x00000002cb09c824 */ /* 0x040fe200078e00ff */
[----:B------:R-:W-:-:S03]  /*c7d0*/  @!P4 SHF.L.U64.HI R6, R203, 0x1, R232 ;  /* 0x00000001cb06c819 */ /* 0x000fc600000102e8 */
[C---:B------:R-:W-:Y:S01]  /*c7e0*/  @!P3 IMAD.SHL.U32 R71, R201.reuse, 0x2, RZ ;  /* 0x00000002c947b824 */ /* 0x040fe200078e00ff */
[----:B------:R-:W-:Y:S01]  /*c7f0*/  @!P3 SHF.L.U64.HI R12, R201, 0x1, R231 ;  /* 0x00000001c90cb819 */ /* 0x000fe200000102e7 */
[----:B------:R-:W-:Y:S01]  /*c800*/  @!P2 IMAD.SHL.U32 R67, R202, 0x2, RZ ;  /* 0x00000002ca43a824 */ /* 0x000fe200078e00ff */
[-C--:B---3--:R-:W-:Y:S01]  /*c810*/  @!P4 IADD3 R10, P5, R0, R9.reuse, RZ ;  /* 0x00000009000ac210 */ /* 0x088fe20007fbe0ff */
[----:B------:R-:W-:Y:S01]  /*c820*/  @!P1 IMAD.SHL.U32 R7, R200, 0x2, RZ ;  /* 0x00000002c8079824 */ /* 0x000fe200078e00ff */
[----:B0-----:R-:W-:Y:S02]  /*c830*/  @!P4 IADD3 R8, P6, R4, R9, RZ ;  /* 0x000000090408c210 */ /* 0x001fe40007fde0ff */
[----:B------:R-:W-:Y:S01]  /*c840*/  @!P2 SHF.L.U64.HI R14, R202, 0x1, R230 ;  /* 0x00000001ca0ea819 */ /* 0x000fe200000102e6 */
[--C-:B--2---:R-:W-:Y:S01]  /*c850*/  @!P4 IMAD.X R11, R3, 0x1, R6.reuse, P5 ;  /* 0x00000001030bc824 */ /* 0x104fe200028e0606 */
[-C--:B------:R-:W-:Y:S01]  /*c860*/  @!P3 IADD3 R74, P5, R0, R71.reuse, RZ ;  /* 0x00000047004ab210 */ /* 0x080fe20007fbe0ff */
[----:B------:R-:W-:Y:S01]  /*c870*/  @!P4 IMAD.X R9, R5, 0x1, R6, P6 ;  /* 0x000000010509c824 */ /* 0x000fe200030e0606 */
[----:B------:R-:W-:-:S02]  /*c880*/  @!P3 IADD3 R70, P6, R4, R71, RZ ;  /* 0x000000470446b210 */ /* 0x000fc40007fde0ff */
[----:B------:R-:W-:Y:S01]  /*c890*/  @!P1 SHF.L.U64.HI R20, R200, 0x1, R229 ;  /* 0x00000001c8149819 */ /* 0x000fe200000102e5 */
[--C-:B------:R-:W-:Y:S01]  /*c8a0*/  @!P3 IMAD.X R75, R3, 0x1, R12.reuse, P5 ;  /* 0x00000001034bb824 */ /* 0x100fe200028e060c */
[-C--:B------:R-:W-:Y:S01]  /*c8b0*/  @!P2 IADD3 R68, P5, R0, R67.reuse, RZ ;  /* 0x000000430044a210 */ /* 0x080fe20007fbe0ff */
[----:B------:R-:W-:Y:S01]  /*c8c0*/  @!P3 IMAD.X R71, R5, 0x1, R12, P6 ;  /* 0x000000010547b824 */ /* 0x000fe200030e060c */
[----:B------:R-:W-:-:S03]  /*c8d0*/  @!P2 IADD3 R66, P6, R4, R67, RZ ;  /* 0x000000430442a210 */ /* 0x000fc60007fde0ff */
[--C-:B------:R-:W-:Y:S01]  /*c8e0*/  @!P2 IMAD.X R69, R3, 0x1, R14.reuse, P5 ;  /* 0x000000010345a824 */ /* 0x100fe200028e060e */
[----:B------:R-:W-:Y:S01]  /*c8f0*/  @!P1 IADD3 R64, P5, R0, R7, RZ ;  /* 0x0000000700409210 */ /* 0x000fe20007fbe0ff */
[----:B------:R-:W-:Y:S01]  /*c900*/  @!P2 IMAD.X R67, R5, 0x1, R14, P6 ;  /* 0x000000010543a824 */ /* 0x000fe200030e060e */
[----:B------:R-:W-:-:S03]  /*c910*/  ISETP.GE.AND P6, PT, R192, UR4, PT ;  /* 0x00000004c0007c0c */ /* 0x000fc6000bfc6270 */
[----:B------:R-:W-:Y:S01]  /*c920*/  @!P1 IMAD.X R65, R3, 0x1, R20, P5 ;  /* 0x0000000103419824 */ /* 0x000fe200028e0614 */
[----:B------:R-:W-:-:S05]  /*c930*/  @!P1 IADD3 R6, P5, R4, R7, RZ ;  /* 0x0000000704069210 */ /* 0x000fca0007fbe0ff */
[----:B------:R-:W-:Y:S01]  /*c940*/  @!P1 IMAD.X R7, R5, 0x1, R20, P5 ;  /* 0x0000000105079824 */ /* 0x000fe200028e0614 */
[----:B------:R-:W-:-:S03]  /*c950*/  ISETP.GE.AND P5, PT, R204, UR4, PT ;  /* 0x00000004cc007c0c */ /* 0x000fc6000bfa6270 */
[----:B------:R-:W-:Y:S02]  /*c960*/  @!P6 IMAD.MOV.U32 R12, RZ, RZ, R0 ;  /* 0x000000ffff0ce224 */ /* 0x000fe400078e0000 */
[----:B------:R-:W-:Y:S02]  /*c970*/  @!P6 IMAD.MOV.U32 R13, RZ, RZ, R3 ;  /* 0x000000ffff0de224 */ /* 0x000fe400078e0003 */
[----:B------:R-:W-:-:S04]  /*c980*/  @!P6 IMAD.WIDE R14, R192, 0x2, R4 ;  /* 0x00000002c00ee825 */ /* 0x000fc800078e0204 */
[----:B------:R-:W-:Y:S01]  /*c990*/  @!P6 IMAD.WIDE R12, R192, 0x2, R12 ;  /* 0x00000002c00ce825 */ /* 0x000fe200078e020c */
[----:B------:R0:W5:Y:S03]  /*c9a0*/  @!P6 LD.E.64 R44, desc[UR60][R14.64] ;  /* 0x0000003c0e2ce980 */ /* 0x000166000c101b00 */
[C---:B------:R-:W-:Y:S01]  /*c9b0*/  @!P5 IMAD.SHL.U32 R21, R204.reuse, 0x2, RZ ;  /* 0x00000002cc15d824 */ /* 0x040fe200078e00ff */
[----:B------:R1:W5:Y:S01]  /*c9c0*/  @!P6 LD.E.64 R42, desc[UR60][R12.64] ;  /* 0x0000003c0c2ae980 */ /* 0x000362000c101b00 */
[----:B------:R-:W-:-:S03]  /*c9d0*/  @!P5 SHF.L.U64.HI R20, R204, 0x1, R228 ;  /* 0x00000001cc14d819 */ /* 0x000fc600000102e4 */
[-C--:B------:R-:W-:Y:S02]  /*c9e0*/  @!P5 IADD3 R72, P6, R0, R21.reuse, RZ ;  /* 0x000000150048d210 */ /* 0x080fe40007fde0ff */
[----:B------:R-:W-:Y:S02]  /*c9f0*/  CS2R R26, SRZ ;  /* 0x00000000001a7805 */ /* 0x000fe4000001ff00 */
[----:B------:R-:W-:Y:S01]  /*ca00*/  CS2R R36, SRZ ;  /* 0x0000000000247805 */ /* 0x000fe2000001ff00 */
[----:B------:R-:W-:Y:S01]  /*ca10*/  @!P5 IMAD.X R73, R3, 0x1, R20, P6 ;  /* 0x000000010349d824 */ /* 0x000fe200030e0614 */
[----:B------:R-:W-:Y:S02]  /*ca20*/  @!P5 IADD3 R4, P6, R4, R21, RZ ;  /* 0x000000150404d210 */ /* 0x000fe40007fde0ff */
[----:B------:R2:W5:Y:S01]  /*ca30*/  @!P4 LD.E.64 R26, desc[UR60][R10.64] ;  /* 0x0000003c0a1ac980 */ /* 0x000562000c101b00 */
[----:B------:R-:W-:Y:S02]  /*ca40*/  CS2R R30, SRZ ;  /* 0x00000000001e7805 */ /* 0x000fe4000001ff00 */
[----:B------:R-:W-:-:S02]  /*ca50*/  CS2R R28, SRZ ;  /* 0x00000000001c7805 */ /* 0x000fc4000001ff00 */
[----:B------:R-:W-:Y:S01]  /*ca60*/  CS2R R24, SRZ ;  /* 0x0000000000187805 */ /* 0x000fe2000001ff00 */
[----:B------:R-:W-:Y:S01]  /*ca70*/  @!P5 IMAD.X R5, R5, 0x1, R20, P6 ;  /* 0x000000010505d824 */ /* 0x000fe200030e0614 */
[----:B------:R3:W5:Y:S01]  /*ca80*/  @!P4 LD.E.64 R36, desc[UR60][R8.64] ;  /* 0x0000003c0824c980 */ /* 0x000762000c101b00 */
[----:B------:R-:W-:Y:S02]  /*ca90*/  CS2R R20, SRZ ;  /* 0x0000000000147805 */ /* 0x000fe4000001ff00 */
[----:B0-----:R-:W-:Y:S02]  /*caa0*/  CS2R R14, SRZ ;  /* 0x00000000000e7805 */ /* 0x001fe4000001ff00 */
[----:B-1----:R-:W-:Y:S01]  /*cab0*/  CS2R R12, SRZ ;  /* 0x00000000000c7805 */ /* 0x002fe2000001ff00 */
[----:B------:R1:W5:Y:S01]  /*cac0*/  @!P3 LD.E.64 R30, desc[UR60][R74.64] ;  /* 0x0000003c4a1eb980 */ /* 0x000362000c101b00 */
[----:B--2---:R-:W-:-:S03]  /*cad0*/  CS2R R10, SRZ ;  /* 0x00000000000a7805 */ /* 0x004fc6000001ff00 */
[----:B------:R1:W5:Y:S01]  /*cae0*/  @!P3 LD.E.64 R28, desc[UR60][R70.64] ;  /* 0x0000003c461cb980 */ /* 0x000362000c101b00 */
[----:B---3--:R-:W-:-:S03]  /*caf0*/  CS2R R8, SRZ ;  /* 0x0000000000087805 */ /* 0x008fc6000001ff00 */
[----:B------:R1:W5:Y:S04]  /*cb00*/  @!P2 LD.E.64 R24, desc[UR60][R68.64] ;  /* 0x0000003c4418a980 */ /* 0x000368000c101b00 */
[----:B------:R1:W5:Y:S04]  /*cb10*/  @!P2 LD.E.64 R20, desc[UR60][R66.64] ;  /* 0x0000003c4214a980 */ /* 0x000368000c101b00 */
[----:B------:R1:W5:Y:S04]  /*cb20*/  @!P1 LD.E.64 R14, desc[UR60][R64.64] ;  /* 0x0000003c400e9980 */ /* 0x000368000c101b00 */
[----:B------:R1:W5:Y:S04]  /*cb30*/  @!P1 LD.E.64 R12, desc[UR60][R6.64] ;  /* 0x0000003c060c9980 */ /* 0x000368000c101b00 */
[----:B------:R1:W5:Y:S04]  /*cb40*/  @!P5 LD.E.64 R10, desc[UR60][R72.64] ;  /* 0x0000003c480ad980 */ /* 0x000368000c101b00 */
[----:B------:R1:W5:Y:S02]  /*cb50*/  @!P5 LD.E.64 R8, desc[UR60][R4.64] ;  /* 0x0000003c0408d980 */ /* 0x000364000c101b00 */
.L_x_5262:
[----:B------:R-:W-:Y:S05]  /*cb60*/  BSYNC B1 ;  /* 0x0000000000017941 */ /* 0x000fea0003800000 */
.L_x_5261:
[----:B01---5:R-:W-:Y:S01]  /*cb70*/  IMAD.MOV.U32 R4, RZ, RZ, R26 ;  /* 0x000000ffff047224 */ /* 0x023fe200078e001a */
[----:B--2---:R-:W-:Y:S01]  /*cb80*/  LEA.HI R3, R221, R221, RZ, 0x1 ;  /* 0x000000dddd037211 */ /* 0x004fe200078f08ff */
[----:B------:R-:W-:Y:S01]  /*cb90*/  VIADD R5, R62, 0x12400 ;  /* 0x000124003e057836 */ /* 0x000fe20000000000 */
[----:B------:R-:W-:Y:S01]  /*cba0*/  VIADDMNMX R80, R80, -R209, 0x80, PT ;  /* 0x0000008050507446 */ /* 0x000fe200038009d1 */
[----:B---3--:R-:W-:Y:S01]  /*cbb0*/  VIADD R0, R62, 0x12440 ;  /* 0x000124403e007836 */ /* 0x008fe20000000000 */
[----:B------:R-:W-:Y:S01]  /*cbc0*/  PRMT R95, R4, 0x7610, R95 ;  /* 0x00007610045f7816 */ /* 0x000fe2000000005f */
[----:B------:R-:W-:Y:S01]  /*cbd0*/  @P0 VIADD R0, R5, 0xffffffc0 ;  /* 0xffffffc005000836 */ /* 0x000fe20000000000 */
[----:B------:R-:W-:Y:S01]  /*cbe0*/  LOP3.LUT R4, R3, 0xfffffffe, RZ, 0xc0, !PT ;  /* 0xfffffffe03047812 */ /* 0x000fe200078ec0ff */
[----:B------:R-:W-:Y:S01]  /*cbf0*/  IMAD.MOV.U32 R5, RZ, RZ, R27 ;  /* 0x000000ffff057224 */ /* 0x000fe200078e001b */
[----:B------:R-:W-:Y:S01]  /*cc00*/  BSSY B1, `(.L_x_5263) ;  /* 0x0000030000017945 */ /* 0x000fe20003800000 */
[----:B------:R-:W-:Y:S01]  /*cc10*/  IMAD.MOV.U32 R6, RZ, RZ, R42 ;  /* 0x000000ffff067224 */ /* 0x000fe200078e002a */
[----:B------:R-:W-:Y:S01]  /*cc20*/  ISETP.GE.AND P1, PT, R195, R80, PT ;  /* 0x00000050c300720c */ /* 0x000fe20003f26270 */
[----:B------:R-:W-:Y:S01]  /*cc30*/  IMAD.IADD R4, R221, 0x1, -R4 ;  /* 0x00000001dd047824 */ /* 0x000fe200078e0a04 */
[----:B------:R-:W-:Y:S01]  /*cc40*/  PRMT R96, R5, 0x7610, R96 ;  /* 0x0000761005607816 */ /* 0x000fe20000000060 */
[----:B------:R-:W-:Y:S01]  /*cc50*/  IMAD.MOV.U32 R7, RZ, RZ, R43 ;  /* 0x000000ffff077224 */ /* 0x000fe200078e002b */
[----:B------:R-:W-:Y:S01]  /*cc60*/  PRMT R103, R6, 0x7610, R103 ;  /* 0x0000761006677816 */ /* 0x000fe20000000067 */
[----:B------:R-:W-:Y:S01]  /*cc70*/  IMAD.MOV.U32 R6, RZ, RZ, R9 ;  /* 0x000000ffff067224 */ /* 0x000fe200078e0009 */
[----:B------:R-:W-:Y:S01]  /*cc80*/  SHF.L.U32 R5, R4, 0x1f, RZ ;  /* 0x0000001f04057819 */ /* 0x000fe200000006ff */
[----:B------:R-:W-:Y:S01]  /*cc90*/  IMAD.MOV.U32 R4, RZ, RZ, R13 ;  /* 0x000000ffff047224 */ /* 0x000fe200078e000d */
[----:B------:R-:W-:Y:S01]  /*cca0*/  PRMT R104, R7, 0x7610, R104 ;  /* 0x0000761007687816 */ /* 0x000fe20000000068 */
[----:B------:R-:W-:Y:S01]  /*ccb0*/  IMAD.MOV.U32 R7, RZ, RZ, R12 ;  /* 0x000000ffff077224 */ /* 0x000fe200078e000c */
[----:B------:R-:W0:Y:S01]  /*ccc0*/  SYNCS.PHASECHK.TRANS64.TRYWAIT P0, [R16+URZ+0x30800], R5 ;  /* 0x03080005100075a7 */ /* 0x000e22000800017f */
        /* <DEDUP_REMOVED lines=34> */
[----:B0-----:R-:W-:Y:S06]  /*cef0*/  @!P0 BRA `(.L_x_5264) ;  /* 0x000001e0005c8947 */ /* 0x001fec0003800000 */
.L_x_5609:
[----:B------:R-:W-:Y:S05]  /*cf00*/  BSYNC B1 ;  /* 0x0000000000017941 */ /* 0x000fea0003800000 */
.L_x_5263:
[----:B------:R-:W-:Y:S01]  /*cf10*/  BSSY B1, `(.L_x_5265) ;  /* 0x000012f000017945 */ /* 0x000fe20003800000 */
        /* <DEDUP_REMOVED lines=33> */
[C---:B------:R-:W-:Y:S01]  /*d130*/  FFMA.FTZ R113, R58.reuse, R109, -R113 ;  /* 0x0000006d3a717223 */ /* 0x040fe20000010871 */
[----:B------:R-:W-:Y:S02]  /*d140*/  IMAD.U32 R7, R5, 0x10000, RZ ;  /* 0x0001000005077824 */ /* 0x000fe400078e00ff */
[----:B------:R-:W-:Y:S01]  /*d150*/  FFMA.FTZ R112, R58, R112, R59 ;  /* 0x000000703a707223 */ /* 0x000fe2000001003b */
[-C--:B------:R-:W-:Y:S01]  /*d160*/  FMUL.FTZ R109, R61, R108.reuse ;  /* 0x0000006c3d6d7220 */ /* 0x080fe20000410000 */
        /* <DEDUP_REMOVED lines=21> */
.L_x_5268:
[----:B------:R-:W-:Y:S05]  /*d2c0*/  BSYNC B2 ;  /* 0x0000000000027941 */ /* 0x000fea0003800000 */
.L_x_5267:
[----:B------:R-:W-:Y:S04]  /*d2d0*/  BSSY B2, `(.L_x_5269) ;  /* 0x0000030000027945 */ /* 0x000fe80003800000 */
[----:B------:R-:W-:Y:S05]  /*d2e0*/  @P1 BRA `(.L_x_5270) ;  /* 0x0000000000b81947 */ /* 0x000fea0003800000 */
[----:B0-----:R-:W0:Y:S01]  /*d2f0*/  LDS.128 R4, [R0] ;  /* 0x0000000000047984 */ /* 0x001e220000000c00 */
        /* <DEDUP_REMOVED lines=45> */
.L_x_5270:
[----:B------:R-:W-:Y:S05]  /*d5d0*/  BSYNC B2 ;  /* 0x0000000000027941 */ /* 0x000fea0003800000 */
.L_x_5269:
[----:B------:R-:W-:Y:S04]  /*d5e0*/  BSSY B2, `(.L_x_5271) ;  /* 0x0000030000027945 */ /* 0x000fe80003800000 */
[----:B------:R-:W-:Y:S05]  /*d5f0*/  @P2 BRA `(.L_x_5272) ;  /* 0x0000000000b82947 */ /* 0x000fea0003800000 */
[----:B01----:R-:W0:Y:S01]  /*d600*/  LDS.128 R4, [R62+0x16400] ;  /* 0x016400003e047984 */ /* 0x003e220000000c00 */
        /* <DEDUP_REMOVED lines=45> */
.L_x_5272:
[----:B------:R-:W-:Y:S05]  /*d8e0*/  BSYNC B2 ;  /* 0x0000000000027941 */ /* 0x000fea0003800000 */
.L_x_5271:
[----:B------:R-:W-:Y:S04]  /*d8f0*/  BSSY B2, `(.L_x_5273) ;  /* 0x0000030000027945 */ /* 0x000fe80003800000 */
[----:B------:R-:W-:Y:S05]  /*d900*/  @P3 BRA `(.L_x_5274) ;  /* 0x0000000000b83947 */ /* 0x000fea0003800000 */
[----:B012---:R-:W0:Y:S01]  /*d910*/  LDS.128 R4, [R0+0x4000] ;  /* 0x0040000000047984 */ /* 0x007e220000000c00 */
        /* <DEDUP_REMOVED lines=45> */
.L_x_5274:
[----:B------:R-:W-:Y:S05]  /*dbf0*/  BSYNC B2 ;  /* 0x0000000000027941 */ /* 0x000fea0003800000 */
.L_x_5273:
[----:B------:R-:W-:Y:S04]  /*dc00*/  BSSY B2, `(.L_x_5275) ;  /* 0x0000030000027945 */ /* 0x000fe80003800000 */
[----:B------:R-:W-:Y:S05]  /*dc10*/  @P4 BRA `(.L_x_5276) ;  /* 0x0000000000b84947 */ /* 0x000fea0003800000 */
[----:B0123--:R-:W0:Y:S01]  /*dc20*/  LDS.128 R4, [R62+0x1a400] ;  /* 0x01a400003e047984 */ /* 0x00fe220000000c00 */
        /* <DEDUP_REMOVED lines=45> */
.L_x_5276:
[----:B------:R-:W-:Y:S05]  /*df00*/  BSYNC B2 ;  /* 0x0000000000027941 */ /* 0x000fea0003800000 */
.L_x_5275:
[----:B------:R-:W-:Y:S05]  /*df10*/  @P5 BRA `(.L_x_5266) ;  /* 0x0000000000b85947 */ /* 0x000fea0003800000 */
[----:B01234-:R-:W0:Y:S01]  /*df20*/  LDS.128 R4, [R0+0x8000] ;  /* 0x0080000000047984 */ /* 0x01fe220000000c00 */
        /* <DEDUP_REMOVED lines=45> */
.L_x_5266:
[----:B------:R-:W-:Y:S05]  /*e200*/  BSYNC B1 ;  /* 0x0000000000017941 */ /* 0x000fea0003800000 */
.L_x_5265:
        /* <DEDUP_REMOVED lines=57> */
.L_x_5279:
[----:B------:R-:W-:Y:S05]  /*e5a0*/  BSYNC B1 ;  /* 0x0000000000017941 */ /* 0x000fea0003800000 */
.L_x_5278:
[----:B------:R-:W-:Y:S04]  /*e5b0*/  BSSY B1, `(.L_x_5280) ;  /* 0x0000030000017945 */ /* 0x000fe80003800000 */
[----:B------:R-:W-:Y:S05]  /*e5c0*/  @P1 BRA `(.L_x_5281) ;  /* 0x0000000000b81947 */ /* 0x000fea0003800000 */
[----:B0-----:R-:W0:Y:S01]  /*e5d0*/  LDS.128 R4, [R0+0x2000] ;  /* 0x0020000000047984 */ /* 0x001e220000000c00 */
        /* <DEDUP_REMOVED lines=45> */
.L_x_5281:
[----:B------:R-:W-:Y:S05]  /*e8b0*/  BSYNC B1 ;  /* 0x0000000000017941 */ /* 0x000fea0003800000 */
.L_x_5280:
[----:B------:R-:W-:Y:S04]  /*e8c0*/  BSSY B1, `(.L_x_5282) ;  /* 0x0000030000017945 */ /* 0x000fe80003800000 */
[----:B------:R-:W-:Y:S05]  /*e8d0*/  @P2 BRA `(.L_x_5283) ;  /* 0x0000000000b82947 */ /* 0x000fea0003800000 */
[----:B01----:R-:W0:Y:S01]  /*e8e0*/  LDS.128 R4, [R62+0x18400] ;  /* 0x018400003e047984 */ /* 0x003e220000000c00 */
        /* <DEDUP_REMOVED lines=45> */
.L_x_5283:
[----:B------:R-:W-:Y:S05]  /*ebc0*/  BSYNC B1 ;  /* 0x0000000000017941 */ /* 0x000fea0003800000 */
.L_x_5282:
[----:B------:R-:W-:Y:S04]  /*ebd0*/  BSSY B1, `(.L_x_5284) ;  /* 0x0000030000017945 */ /* 0x000fe80003800000 */
[----:B------:R-:W-:Y:S05]  /*ebe0*/  @P3 BRA `(.L_x_5285) ;  /* 0x0000000000b83947 */ /* 0x000fea0003800000 */
[----:B012---:R-:W0:Y:S01]  /*ebf0*/  LDS.128 R4, [R0+0x6000] ;  /* 0x0060000000047984 */ /* 0x007e220000000c00 */
        /* <DEDUP_REMOVED lines=45> */
.L_x_5285:
[----:B------:R-:W-:Y:S05]  /*eed0*/  BSYNC B1 ;  /* 0x0000000000017941 */ /* 0x000fea0003800000 */
.L_x_5284:
[----:B------:R-:W-:Y:S04]  /*eee0*/  BSSY B1, `(.L_x_5286) ;  /* 0x0000030000017945 */ /* 0x000fe80003800000 */
[----:B------:R-:W-:Y:S05]  /*eef0*/  @P4 BRA `(.L_x_5287) ;  /* 0x0000000000b84947 */ /* 0x000fea0003800000 */
[----:B0123--:R-:W0:Y:S01]  /*ef00*/  LDS.128 R4, [R62+0x1c400] ;  /* 0x01c400003e047984 */ /* 0x00fe220000000c00 */
        /* <DEDUP_REMOVED lines=45> */
.L_x_5287:
[----:B------:R-:W-:Y:S05]  /*f1e0*/  BSYNC B1 ;  /* 0x0000000000017941 */ /* 0x000fea0003800000 */
.L_x_5286:
        /* <DEDUP_REMOVED lines=18> */
[C---:B------:R-:W-:Y:S01]  /*f310*/  FMUL.FTZ R15, R9.reuse, R13 ;  /* 0x0000000d090f7220 */ /* 0x040fe20000410000 */
        /* <DEDUP_REMOVED lines=29> */
.L_x_5256:
[----:B------:R-:W0:Y:S01]  /*f4f0*/  LDC R25, c[0x0][0x448] ;  /* 0x00011200ff197b82 */ /* 0x000e220000000800 */
[----:B------:R-:W-:Y:S01]  /*f500*/  IMAD R3, R223, 0x40, R10 ;  /* 0x00000040df037824 */ /* 0x000fe200078e020a */
[----:B------:R-:W-:Y:S01]  /*f510*/  ULDC.64 UR4, c[0x0][0x3f8] ;  /* 0x0000fe0000047ab9 */ /* 0x000fe20000000a00 */
[----:B------:R-:W-:Y:S01]  /*f520*/  ULDC.64 UR6, c[0x0][0x408] ;  /* 0x0001020000067ab9 */ /* 0x000fe20000000a00 */
[----:B------:R-:W-:Y:S02]  /*f530*/  IMAD.MOV.U32 R8, RZ, RZ, R24 ;  /* 0x000000ffff087224 */ /* 0x000fe400078e0018 */
        /* <DEDUP_REMOVED lines=25> */
[----:B------:R-:W0:Y:S04]  /*f6d0*/  SHFL.IDX PT, R3, R8, RZ, 0x1c1f ;  /* 0x001c1fff08037589 */ /* 0x000e2800000e0000 */
[----:B------:R-:W1:Y:S04]  /*f6e0*/  SHFL.IDX PT, R0, R6, RZ, 0x1c1f ;  /* 0x001c1fff06007589 */ /* 0x000e6800000e0000 */
[----:B------:R2:W3:Y:S04]  /*f6f0*/  SHFL.IDX PT, R5, R7, RZ, 0x1c1f ;  /* 0x001c1fff07057589 */ /* 0x0004e800000e0000 */
[----:B------:R2:W4:Y:S01]  /*f700*/  SHFL.IDX PT, R14, R9, RZ, 0x1c1f ;  /* 0x001c1fff090e7589 */ /* 0x00052200000e0000 */
[----:B0-----:R-:W-:-:S02]  /*f710*/  IMAD.MOV.U32 R21, RZ, RZ, R3 ;  /* 0x000000ffff157224 */ /* 0x001fc400078e0003 */
[----:B-12---:R-:W-:-:S07]  /*f720*/  IMAD.MOV.U32 R20, RZ, RZ, R0 ;  /* 0x000000ffff147224 */ /* 0x006fce00078e0000 */
.L_x_5615:
[----:B------:R-:W-:Y:S01]  /*f730*/  IMAD R76, R194, R25, RZ ;  /* 0x00000019c24c7224 */ /* 0x000fe200078e02ff */
[----:B------:R-:W-:Y:S01]  /*f740*/  BSSY B1, `(.L_x_5289) ;  /* 0x000002f000017945 */ /* 0x000fe20003800000 */
[----:B----4-:R-:W-:Y:S01]  /*f750*/  IMAD.MOV.U32 R50, RZ, RZ, R14 ;  /* 0x000000ffff327224 */ /* 0x010fe200078e000e */
[----:B------:R-:W-:Y:S01]  /*f760*/  CS2R R44, SRZ ;  /* 0x00000000002c7805 */ /* 0x000fe2000001ff00 */
[----:B---3--:R-:W-:Y:S01]  /*f770*/  IMAD.MOV.U32 R51, RZ, RZ, R5 ;  /* 0x000000ffff337224 */ /* 0x008fe200078e0005 */
[----:B------:R-:W-:Y:S02]  /*f780*/  ISETP.GE.AND P0, PT, R10, R76, PT ;  /* 0x0000004c0a00720c */ /* 0x000fe40003f06270 */
        /* <DEDUP_REMOVED lines=18> */
[----:B------:R-:W-:-:S02]  /*f8b0*/  CS2R R44, SRZ ;  /* 0x00000000002c7805 */ /* 0x000fc4000001ff00 */
        /* <DEDUP_REMOVED lines=14> */
[----:B------:R-:W-:Y:S01]  /*f9a0*/  CS2R R38, SRZ ;  /* 0x0000000000267805 */ /* 0x000fe2000001ff00 */
[----:B------:R1:W5:Y:S01]  /*f9b0*/  @!P1 LD.E.128 R28, desc[UR60][R12.64] ;  /* 0x0000003c0c1c9980 */ /* 0x000362000c101d00 */
[----:B------:R-:W-:-:S03]  /*f9c0*/  @!P1 IMAD.WIDE R14, R15, 0x2, R50 ;  /* 0x000000020f0e9825 */ /* 0x000fc600078e0232 */
[----:B------:R1:W5:Y:S01]  /*f9d0*/  @!P2 LD.E.128 R24, desc[UR60][R20.64] ;  /* 0x0000003c1418a980 */ /* 0x000362000c101d00 */
[----:B------:R-:W-:-:S03]  /*f9e0*/  @!P2 IMAD.WIDE R48, R49, 0x2, R50 ;  /* 0x000000023130a825 */ /* 0x000fc600078e0232 */
[----:B------:R1:W5:Y:S01]  /*f9f0*/  @!P1 LD.E.128 R40, desc[UR60][R14.64] ;  /* 0x0000003c0e289980 */ /* 0x000362000c101d00 */
[----:B0-----:R-:W-:-:S03]  /*fa00*/  @!P0 IMAD.WIDE R4, R18, 0x2, R50 ;  /* 0x0000000212048825 */ /* 0x001fc600078e0232 */
[----:B------:R1:W5:Y:S04]  /*fa10*/  @!P2 LD.E.128 R36, desc[UR60][R48.64] ;  /* 0x0000003c3024a980 */ /* 0x000368000c101d00 */
[----:B------:R1:W5:Y:S02]  /*fa20*/  @!P0 LD.E.128 R44, desc[UR60][R4.64] ;  /* 0x0000003c042c8980 */ /* 0x000364000c101d00 */
.L_x_5290:
[----:B------:R-:W-:Y:S05]  /*fa30*/  BSYNC B1 ;  /* 0x0000000000017941 */ /* 0x000fea0003800000 */
.L_x_5289:
[----:B-1---5:R-:W-:Y:S01]  /*fa40*/  IMAD.MOV.U32 R4, RZ, RZ, R46 ;  /* 0x000000ffff047224 */ /* 0x022fe200078e002e */
[----:B------:R-:W-:Y:S01]  /*fa50*/  UMOV UR4, 0xffffffff ;  /* 0xffffffff00047882 */ /* 0x000fe20000000000 */
        /* <DEDUP_REMOVED lines=49> */
[----:B------:R-:W0:Y:S04]  /*fd70*/  SHFL.IDX PT, R3, R8, 0x1, 0x1c1f ;  /* 0x003c1f0008037f89 */ /* 0x000e2800000e0000 */
[----:B------:R-:W1:Y:S04]  /*fd80*/  SHFL.IDX PT, R0, R6, 0x1, 0x1c1f ;  /* 0x003c1f0006007f89 */ /* 0x000e6800000e0000 */
[----:B------:R-:W2:Y:S04]  /*fd90*/  SHFL.IDX PT, R7, R7, 0x1, 0x1c1f ;  /* 0x003c1f0007077f89 */ /* 0x000ea800000e0000 */
[----:B------:R3:W4:Y:S01]  /*fda0*/  SHFL.IDX PT, R14, R9, 0x1, 0x1c1f ;  /* 0x003c1f00090e7f89 */ /* 0x00072200000e0000 */
[----:B0-----:R-:W-:-:S02]  /*fdb0*/  IMAD.MOV.U32 R61, RZ, RZ, R3 ;  /* 0x000000ffff3d7224 */ /* 0x001fc400078e0003 */
[----:B-1-3--:R-:W-:-:S07]  /*fdc0*/  IMAD.MOV.U32 R60, RZ, RZ, R0 ;  /* 0x000000ffff3c7224 */ /* 0x00afce00078e0000 */
.L_x_5621:
[----:B------:R-:W-:Y:S01]  /*fdd0*/  VIADD R3, R10, 0x40 ;  /* 0x000000400a037836 */ /* 0x000fe20000000000 */
[----:B------:R-:W-:Y:S01]  /*fde0*/  BSSY B1, `(.L_x_5292) ;  /* 0x000002e000017945 */ /* 0x000fe20003800000 */
[----:B----4-:R-:W-:Y:S01]  /*fdf0*/  IMAD.MOV.U32 R62, RZ, RZ, R14 ;  /* 0x000000ffff3e7224 */ /* 0x010fe200078e000e */
[----:B------:R-:W-:Y:S01]  /*fe00*/  CS2R R8, SRZ ;  /* 0x0000000000087805 */ /* 0x000fe2000001ff00 */
[----:B--2---:R-:W-:Y:S01]  /*fe10*/  IMAD.MOV.U32 R63, RZ, RZ, R7 ;  /* 0x000000ffff3f7224 */ /* 0x004fe200078e0007 */
        /* <DEDUP_REMOVED lines=42> */
.L_x_5293:
[----:B------:R-:W-:Y:S05]  /*100c0*/  BSYNC B1 ;  /* 0x0000000000017941 */ /* 0x000fea0003800000 */
.L_x_5292:
[----:B------:R-:W-:Y:S01]  /*100d0*/  LEA.HI R0, R221, R221, RZ, 0x1 ;  /* 0x000000dddd007211 */ /* 0x000fe200078f08ff */
[----:B-----5:R-:W-:Y:S01]  /*100e0*/  IMAD.MOV.U32 R3, RZ, RZ, R4 ;  /* 0x000000ffff037224 */ /* 0x020fe200078e0004 */
[----:B------:R-:W-:Y:S01]  /*100f0*/  VIADDMNMX R76, R76, -R209, 0x80, PT ;  /* 0x000000804c4c7446 */ /* 0x000fe200038009d1 */
[----:B0-----:R-:W-:Y:S01]  /*10100*/  IMAD.MOV.U32 R20, RZ, RZ, R5 ;  /* 0x000000ffff147224 */ /* 0x001fe200078e0005 */
[----:B------:R-:W-:Y:S01]  /*10110*/  LOP3.LUT R0, R0, 0xfffffffe, RZ, 0xc0, !PT ;  /* 0xfffffffe00007812 */ /* 0x000fe200078ec0ff */
[----:B------:R-:W-:Y:S01]  /*10120*/  IMAD.MOV.U32 R21, RZ, RZ, R7 ;  /* 0x000000ffff157224 */ /* 0x000fe200078e0007 */
[----:B------:R-:W-:Y:S01]  /*10130*/  PRMT R89, R3, 0x7610, R89 ;  /* 0x0000761003597816 */ /* 0x000fe20000000059 */
[----:B------:R-:W-:Y:S01]  /*10140*/  IMAD.MOV.U32 R3, RZ, RZ, R6 ;  /* 0x000000ffff037224 */ /* 0x000fe200078e0006 */
[----:B------:R-:W-:Y:S01]  /*10150*/  PRMT R90, R20, 0x7610, R90 ;  /* 0x00007610145a7816 */ /* 0x000fe2000000005a */
        /* <DEDUP_REMOVED lines=31> */
[----:B------:R-:W-:Y:S01]  /*10350*/  BSSY B1, `(.L_x_5294) ;  /* 0x000000e000017945 */ /* 0x000fe20003800000 */
        /* <DEDUP_REMOVED lines=12> */
[----:B0-----:R-:W-:Y:S08]  /*10420*/  @!P0 BRA `(.L_x_5295) ;  /* 0x000001b000148947 */ /* 0x001ff00003800000 */
.L_x_5622:
[----:B------:R-:W-:Y:S05]  /*10430*/  BSYNC B1 ;  /* 0x0000000000017941 */ /* 0x000fea0003800000 */
.L_x_5294:
        /* <DEDUP_REMOVED lines=8> */
[----:B------:R-:W-:-:S09]  /*104c0*/  ISETP.GE.AND P2, PT, R198, R97, PT ;  /* 0x00000061c600720c */ /* 0x000fd20003f46270 */
[----:B------:R-:W-:Y:S05]  /*104d0*/  @P0 BRA `(.L_x_5299) ;  /* 0x0000000400a80947 */ /* 0x000fea0003800000 */
[----:B------:R-:W-:Y:S02]  /*104e0*/  LEA.HI R62, R97, R223, RZ, 0x1d ;  /* 0x000000df613e7211 */ /* 0x000fe400078fe8ff */
[----:B------:R-:W-:Y:S02]  /*104f0*/  LOP3.LUT R60, R206, 0x38, R18, 0xf8, !PT ;  /* 0x00000038ce3c7812 */ /* 0x000fe400078ef812 */
[----:B------:R-:W-:Y:S01]  /*10500*/  SHF.R.S32.HI R65, RZ, 0x1f, R62 ;  /* 0x0000001fff417819 */ /* 0x000fe2000001143e */
[----:B------:R-:W-:Y:S01]  /*10510*/  IMAD.SHL.U32 R63, R62, 0x8, RZ ;  /* 0x000000083e3f7824 */ /* 0x000fe200078e00ff */
[-C--:B0-----:R-:W-:Y:S02]  /*10520*/  LOP3.LUT R61, R60, R207.reuse, RZ, 0x3c, !PT ;  /* 0x000000cf3c3d7212 */ /* 0x081fe400078e3cff */
[----:B------:R-:W-:Y:S02]  /*10530*/  LEA.HI R65, R65, R62, RZ, 0x3 ;  /* 0x0000003e41417211 */ /* 0x000fe400078f18ff */
[----:B------:R-:W-:Y:S01]  /*10540*/  LOP3.LUT R60, R206, 0x38, R63, 0xf8, !PT ;  /* 0x00000038ce3c7812 */ /* 0x000fe200078ef83f */
[----:B------:R-:W-:Y:S01]  /*10550*/  IMAD.IADD R61, R208, 0x1, R61 ;  /* 0x00000001d03d7824 */ /* 0x000fe200078e023d */
[--C-:B------:R-:W-:Y:S01]  /*10560*/  SHF.R.U64 R115, R32, 0x10, R33.reuse ;  /* 0x0000001020737819 */ /* 0x100fe20000001221 */
[----:B------:R-:W-:Y:S01]  /*10570*/  IMAD.SHL.U32 R65, R65, 0x400, RZ ;  /* 0x0000040041417824 */ /* 0x000fe200078e00ff */
[----:B------:R-:W-:Y:S01]  /*10580*/  LOP3.LUT R60, R60, R207, RZ, 0x3c, !PT ;  /* 0x000000cf3c3c7212 */ /* 0x000fe200078e3cff */
[----:B------:R-:W-:Y:S01]  /*10590*/  IMAD R106, R61, 0x2, R16 ;  /* 0x000000023d6a7824 */ /* 0x000fe200078e0210 */
[----:B------:R-:W-:-:S02]  /*105a0*/  SHF.R.U32.HI R114, RZ, 0x10, R33 ;  /* 0x00000010ff727819 */ /* 0x000fc40000011621 */
[----:B------:R-:W-:Y:S02]  /*105b0*/  LOP3.LUT R65, R65, 0x7fffe000, RZ, 0xc0, !PT ;  /* 0x7fffe00041417812 */ /* 0x000fe400078ec0ff */
[--C-:B------:R-:W-:Y:S02]  /*105c0*/  SHF.R.U64 R33, R34, 0x10, R35.reuse ;  /* 0x0000001022217819 */ /* 0x100fe40000001223 */
[----:B------:R-:W-:Y:S02]  /*105d0*/  IADD3 R65, R60, R65, R208 ;  /* 0x000000413c417210 */ /* 0x000fe40007ffe0d0 */
[----:B------:R-:W0:Y:S01]  /*105e0*/  LDS.128 R60, [R106+0x12400] ;  /* 0x012400006a3c7984 */ /* 0x000e220000000c00 */
[----:B------:R-:W-:Y:S02]  /*105f0*/  SHF.R.U32.HI R32, RZ, 0x10, R35 ;  /* 0x00000010ff207819 */ /* 0x000fe40000011623 */
[----:B------:R-:W-:Y:S01]  /*10600*/  IMAD R107, R65, 0x2, R16 ;  /* 0x00000002416b7824 */ /* 0x000fe200078e0210 */
[----:B------:R-:W-:-:S02]  /*10610*/  SHF.R.U64 R35, R44, 0x10, R45 ;  /* 0x000000102c237819 */ /* 0x000fc4000000122d */
[----:B------:R-:W-:Y:S02]  /*10620*/  SHF.R.U32.HI R44, RZ, 0x10, R45 ;  /* 0x00000010ff2c7819 */ /* 0x000fe4000001162d */
[----:B------:R-:W1:Y:S01]  /*10630*/  LDS.128 R64, [R107+0x12400] ;  /* 0x012400006b407984 */ /* 0x000e620000000c00 */
[----:B------:R-:W-:Y:S02]  /*10640*/  PRMT R113, R113, 0x5410, R114 ;  /* 0x0000541071717816 */ /* 0x000fe40000000072 */
[----:B------:R-:W-:Y:S02]  /*10650*/  SHF.R.U64 R117, R46, 0x10, R47 ;  /* 0x000000102e757819 */ /* 0x000fe4000000122f */
[----:B------:R-:W-:Y:S02]  /*10660*/  PRMT R112, R112, 0x5410, R115 ;  /* 0x0000541070707816 */ /* 0x000fe40000000073 */
[----:B------:R-:W-:Y:S02]  /*10670*/  PRMT R114, R108, 0x5410, R35 ;  /* 0x000054106c727816 */ /* 0x000fe40000000023 */
[----:B------:R-:W-:-:S02]  /*10680*/  PRMT R115, R109, 0x5410, R44 ;  /* 0x000054106d737816 */ /* 0x000fc4000000002c */
[----:B------:R-:W-:Y:S01]  /*10690*/  SHF.R.U32.HI R118, RZ, 0x10, R47 ;  /* 0x00000010ff767819 */ /* 0x000fe2000001162f */
[----:B------:R-:W-:Y:S01]  /*106a0*/  IMAD.U32 R116, R114, 0x10000, RZ ;  /* 0x0001000072747824 */ /* 0x000fe200078e00ff */
[----:B------:R-:W-:Y:S01]  /*106b0*/  PRMT R117, R110, 0x5410, R117 ;  /* 0x000054106e757816 */ /* 0x000fe20000000075 */
[----:B------:R-:W-:Y:S01]  /*106c0*/  IMAD.U32 R110, R112, 0x10000, RZ ;  /* 0x00010000706e7824 */ /* 0x000fe200078e00ff */
[----:B------:R-:W-:Y:S01]  /*106d0*/  PRMT R118, R111, 0x5410, R118 ;  /* 0x000054106f767816 */ /* 0x000fe20000000076 */
[----:B------:R-:W-:Y:S01]  /*106e0*/  IMAD.U32 R111, R115, 0x10000, RZ ;  /* 0x00010000736f7824 */ /* 0x000fe200078e00ff */
[----:B------:R-:W-:Y:S02]  /*106f0*/  LOP3.LUT R114, R114, 0xffff0000, RZ, 0xc0, !PT ;  /* 0xffff000072727812 */ /* 0x000fe400078ec0ff */
[----:B------:R-:W-:Y:S02]  /*10700*/  PRMT R32, R69, 0x5432, R32 ;  /* 0x0000543245207816 */ /* 0x000fe40000000020 */
[----:B------:R-:W-:-:S02]  /*10710*/  LOP3.LUT R112, R112, 0xffff0000, RZ, 0xc0, !PT ;  /* 0xffff000070707812 */ /* 0x000fc400078ec0ff */
[----:B------:R-:W-:Y:S02]  /*10720*/  PRMT R33, R68, 0x5432, R33 ;  /* 0x0000543244217816 */ /* 0x000fe40000000021 */
[----:B------:R-:W-:Y:S01]  /*10730*/  LOP3.LUT R115, R115, 0xffff0000, RZ, 0xc0, !PT ;  /* 0xffff000073737812 */ /* 0x000fe200078ec0ff */
        /* <DEDUP_REMOVED lines=15> */
[C---:B------:R-:W-:Y:S01]  /*10830*/  FMUL.FTZ R124, R108.reuse, R111 ;  /* 0x0000006f6c7c7220 */ /* 0x040fe20000410000 */
[C---:B------:R-:W-:Y:S01]  /*10840*/  FFMA.FTZ R119, R35.reuse, R110, -R120 ;  /* 0x0000006e23777223 */ /* 0x040fe20000010878 */
[----:B------:R-:W-:Y:S01]  /*10850*/  FFMA.FTZ R122, R35, R116, R122 ;  /* 0x00000074237a7223 */ /* 0x000fe2000001007a */
[-C--:B------:R-:W-:Y:S01]  /*10860*/  FMUL.FTZ R108, R108, R61.reuse ;  /* 0x0000003d6c6c7220 */ /* 0x080fe20000410000 */
[----:B------:R-:W-:Y:S01]  /*10870*/  FMUL.FTZ R35, R63, R114 ;  /* 0x000000723f237220 */ /* 0x000fe20000410000 */
[----:B------:R-:W-:Y:S02]  /*10880*/  IMAD.U32 R109, R67, 0x10000, RZ ;  /* 0x00010000436d7824 */ /* 0x000fe400078e00ff */
[C---:B------:R-:W-:Y:S01]  /*10890*/  FFMA.FTZ R124, R45.reuse, R61, -R124 ;  /* 0x0000003d2d7c7223 */ /* 0x040fe2000001087c */
[----:B------:R-:W-:Y:S02]  /*108a0*/  IMAD.U32 R120, R118, 0x10000, RZ ;  /* 0x0001000076787824 */ /* 0x000fe400078e00ff */
[----:B------:R-:W-:Y:S01]  /*108b0*/  FFMA.FTZ R108, R45, R111, R108 ;  /* 0x0000006f2d6c7223 */ /* 0x000fe2000001006c */
[----:B------:R-:W-:-:S02]  /*108c0*/  IMAD.U32 R110, R32, 0x10000, RZ ;  /* 0x00010000206e7824 */ /* 0x000fc400078e00ff */
[-C--:B------:R-:W-:Y:S01]  /*108d0*/  FMUL.FTZ R63, R63, R112.reuse ;  /* 0x000000703f3f7220 */ /* 0x080fe20000410000 */
[----:B------:R-:W-:Y:S02]  /*108e0*/  IMAD.U32 R65, R66, 0x10000, RZ ;  /* 0x0001000042417824 */ /* 0x000fe400078e00ff */
[----:B------:R-:W-:Y:S01]  /*108f0*/  FFMA.FTZ R112, R44, R112, -R35 ;  /* 0x000000702c707223 */ /* 0x000fe20000010823 */
[----:B------:R-:W-:Y:S02]  /*10900*/  IMAD.U32 R45, R117, 0x10000, RZ ;  /* 0x00010000752d7824 */ /* 0x000fe400078e00ff */
[----:B------:R-:W-:Y:S01]  /*10910*/  FMUL.FTZ R116, R109, R120 ;  /* 0x000000786d747220 */ /* 0x000fe20000410000 */
[----:B------:R-:W-:Y:S02]  /*10920*/  IMAD.U32 R35, R33, 0x10000, RZ ;  /* 0x0001000021237824 */ /* 0x000fe400078e00ff */
[-C--:B------:R-:W-:Y:S01]  /*10930*/  FMUL.FTZ R109, R109, R110.reuse ;  /* 0x0000006e6d6d7220 */ /* 0x080fe20000410000 */
        /* <DEDUP_REMOVED lines=8> */
[----:B------:R-:W-:Y:S01]  /*109c0*/  LOP3.LUT R118, R118, 0xffff0000, RZ, 0xc0, !PT ;  /* 0xffff000076767812 */ /* 0x000fe200078ec0ff */
[C---:B------:R-:W-:Y:S01]  /*109d0*/  FMUL.FTZ R47, R64.reuse, R115 ;  /* 0x00000073402f7220 */ /* 0x040fe20000410000 */
[----:B------:R-:W-:Y:S01]  /*109e0*/  LOP3.LUT R33, R33, 0xffff0000, RZ, 0xc0, !PT ;  /* 0xffff000021217812 */ /* 0x000fe200078ec0ff */
[----:B------:R-:W-:Y:S01]  /*109f0*/  FMUL.FTZ R64, R64, R113 ;  /* 0x0000007140407220 */ /* 0x000fe20000410000 */
[----:B------:R-:W-:Y:S01]  /*10a00*/  LOP3.LUT R32, R32, 0xffff0000, RZ, 0xc0, !PT ;  /* 0xffff000020207812 */ /* 0x000fe200078ec0ff */
[C---:B------:R-:W-:Y:S01]  /*10a10*/  FFMA.FTZ R61, R46.reuse, R35, -R61 ;  /* 0x000000232e3d7223 */ /* 0x040fe2000001083d */
[----:B------:R-:W-:Y:S01]  /*10a20*/  FFMA.FTZ R46, R46, R45, R65 ;  /* 0x0000002d2e2e7223 */ /* 0x000fe20000010041 */
[C---:B------:R-:W-:Y:S01]  /*10a30*/  FMUL.FTZ R35, R66.reuse, R117 ;  /* 0x0000007542237220 */ /* 0x040fe20000410000 */
[C---:B------:R-:W-:Y:S01]  /*10a40*/  FMUL.FTZ R45, R67.reuse, R118 ;  /* 0x00000076432d7220 */ /* 0x040fe20000410000 */
[----:B------:R-:W-:Y:S01]  /*10a50*/  FMUL.FTZ R66, R66, R33 ;  /* 0x0000002142427220 */ /* 0x000fe20000410000 */
[-C--:B------:R-:W-:Y:S01]  /*10a60*/  FMUL.FTZ R67, R67, R32.reuse ;  /* 0x0000002043437220 */ /* 0x080fe20000410000 */
[C---:B------:R-:W-:Y:S01]  /*10a70*/  FFMA.FTZ R47, R60.reuse, R113, -R47 ;  /* 0x000000713c2f7223 */ /* 0x040fe2000001082f */
[----:B------:R-:W-:Y:S01]  /*10a80*/  FFMA.FTZ R115, R60, R115, R64 ;  /* 0x000000733c737223 */ /* 0x000fe20000010040 */
        /* <DEDUP_REMOVED lines=11> */
[----:B------:R1:W-:Y:S01]  /*10b40*/  STS.128 [R106+0x12400], R32 ;  /* 0x012400206a007388 */ /* 0x0003e20000000c00 */
[----:B------:R-:W-:-:S02]  /*10b50*/  F2FP.BF16.F32.PACK_AB R46, R117, R46 ;  /* 0x0000002e752e723e */ /* 0x000fc400000010ff */
[----:B------:R-:W-:-:S05]  /*10b60*/  F2FP.BF16.F32.PACK_AB R47, R62, R109 ;  /* 0x0000006d3e2f723e */ /* 0x000fca00000010ff */
[----:B------:R1:W-:Y:S02]  /*10b70*/  STS.128 [R107+0x12400], R44 ;  /* 0x0124002c6b007388 */ /* 0x0003e40000000c00 */
.L_x_5299:
[----:B------:R-:W-:Y:S05]  /*10b80*/  BSYNC B2 ;  /* 0x0000000000027941 */ /* 0x000fea0003800000 */
.L_x_5298:
[----:B------:R-:W-:Y:S04]  /*10b90*/  BSSY B2, `(.L_x_5300) ;  /* 0x0000069000027945 */ /* 0x000fe80003800000 */
[----:B------:R-:W-:Y:S05]  /*10ba0*/  @P1 BRA `(.L_x_5301) ;  /* 0x00000004009c1947 */ /* 0x000fea0003800000 */
[----:B------:R-:W2:Y:S01]  /*10bb0*/  LDL R66, [R1+0x44] ;  /* 0x0000440001427983 */ /* 0x000ea20000100800 */
[----:B-1----:R-:W-:Y:S02]  /*10bc0*/  LEA.HI R32, R97, R225, RZ, 0x1d ;  /* 0x000000e161207211 */ /* 0x002fe400078fe8ff */
[----:B------:R-:W-:Y:S02]  /*10bd0*/  SHF.R.U64 R63, R28, 0x10, R29 ;  /* 0x000000101c3f7819 */ /* 0x000fe4000000121d */
[----:B------:R-:W-:Y:S01]  /*10be0*/  SHF.R.S32.HI R35, RZ, 0x1f, R32 ;  /* 0x0000001fff237819 */ /* 0x000fe20000011420 */
[----:B------:R-:W-:Y:S01]  /*10bf0*/  IMAD.SHL.U32 R33, R32, 0x8, RZ ;  /* 0x0000000820217824 */ /* 0x000fe200078e00ff */
[----:B0-----:R-:W-:Y:S02]  /*10c00*/  SHF.R.U64 R61, R30, 0x10, R31 ;  /* 0x000000101e3d7819 */ /* 0x001fe4000000121f */
[----:B------:R-:W-:Y:S02]  /*10c10*/  LEA.HI R35, R35, R32, RZ, 0x3 ;  /* 0x0000002023237211 */ /* 0x000fe400078f18ff */
[----:B------:R-:W-:-:S02]  /*10c20*/  LOP3.LUT R32, R206, 0x38, R33, 0xf8, !PT ;  /* 0x00000038ce207812 */ /* 0x000fc400078ef821 */
[----:B------:R-:W-:Y:S01]  /*10c30*/  SHF.R.U32.HI R28, RZ, 0x10, R29 ;  /* 0x00000010ff1c7819 */ /* 0x000fe2000001161d */
[----:B------:R-:W-:Y:S01]  /*10c40*/  IMAD.SHL.U32 R35, R35, 0x400, RZ ;  /* 0x0000040023237824 */ /* 0x000fe200078e00ff */
[----:B------:R-:W-:Y:S02]  /*10c50*/  LOP3.LUT R32, R32, R207, RZ, 0x3c, !PT ;  /* 0x000000cf20207212 */ /* 0x000fe400078e3cff */
[----:B------:R-:W-:Y:S02]  /*10c60*/  SHF.R.U32.HI R30, RZ, 0x10, R31 ;  /* 0x00000010ff1e7819 */ /* 0x000fe4000001161f */
[----:B------:R-:W-:Y:S02]  /*10c70*/  LOP3.LUT R35, R35, 0x7fffe000, RZ, 0xc0, !PT ;  /* 0x7fffe00023237812 */ /* 0x000fe400078ec0ff */
[----:B------:R-:W-:Y:S02]  /*10c80*/  SHF.R.U64 R31, R40, 0x10, R41 ;  /* 0x00000010281f7819 */ /* 0x000fe40000001229 */
[----:B------:R-:W-:-:S02]  /*10c90*/  IADD3 R45, R32, R35, R208 ;  /* 0x00000023202d7210 */ /* 0x000fc40007ffe0d0 */
[----:B------:R-:W-:Y:S02]  /*10ca0*/  SHF.R.U64 R29, R42, 0x10, R43 ;  /* 0x000000102a1d7819 */ /* 0x000fe4000000122b */
[----:B------:R-:W-:Y:S01]  /*10cb0*/  SHF.R.U32.HI R40, RZ, 0x10, R41 ;  /* 0x00000010ff287819 */ /* 0x000fe20000011629 */
[----:B------:R-:W-:Y:S01]  /*10cc0*/  IMAD R60, R45, 0x2, R16 ;  /* 0x000000022d3c7824 */ /* 0x000fe200078e0210 */
[----:B------:R-:W-:Y:S02]  /*10cd0*/  PRMT R103, R103, 0x5410, R28 ;  /* 0x0000541067677816 */ /* 0x000fe4000000001c */
[----:B------:R-:W-:Y:S02]  /*10ce0*/  PRMT R98, R98, 0x5410, R31 ;  /* 0x0000541062627816 */ /* 0x000fe4000000001f */
[----:B------:R-:W0:Y:S01]  /*10cf0*/  LDS.128 R44, [R60+0x12400] ;  /* 0x012400003c2c7984 */ /* 0x000e220000000c00 */
[----:B------:R-:W-:Y:S02]  /*10d00*/  PRMT R100, R100, 0x5410, R29 ;  /* 0x0000541064647816 */ /* 0x000fe4000000001d */
[----:B------:R-:W-:-:S02]  /*10d10*/  SHF.R.U32.HI R42, RZ, 0x10, R43 ;  /* 0x00000010ff2a7819 */ /* 0x000fc4000001162b */
[----:B------:R-:W-:Y:S02]  /*10d20*/  PRMT R105, R105, 0x5410, R30 ;  /* 0x0000541069697816 */ /* 0x000fe4000000001e */
[----:B------:R-:W-:Y:S01]  /*10d30*/  PRMT R102, R102, 0x5410, R63 ;  /* 0x0000541066667816 */ /* 0x000fe2000000003f */
[----:B------:R-:W-:Y:S01]  /*10d40*/  IMAD.U32 R63, R98, 0x10000, RZ ;  /* 0x00010000623f7824 */ /* 0x000fe200078e00ff */
[----:B------:R-:W-:Y:S02]  /*10d50*/  PRMT R99, R99, 0x5410, R40 ;  /* 0x0000541063637816 */ /* 0x000fe40000000028 */
[----:B------:R-:W-:Y:S01]  /*10d60*/  PRMT R101, R101, 0x5410, R42 ;  /* 0x0000541065657816 */ /* 0x000fe2000000002a */
[----:B------:R-:W-:Y:S01]  /*10d70*/  IMAD.U32 R62, R102, 0x10000, RZ ;  /* 0x00010000663e7824 */ /* 0x000fe200078e00ff */
[----:B------:R-:W-:Y:S02]  /*10d80*/  PRMT R104, R104, 0x5410, R61 ;  /* 0x0000541068687816 */ /* 0x000fe4000000003d */
[----:B------:R-:W-:-:S02]  /*10d90*/  LOP3.LUT R98, R98, 0xffff0000, RZ, 0xc0, !PT ;  /* 0xffff000062627812 */ /* 0x000fc400078ec0ff */
[----:B------:R-:W-:Y:S02]  /*10da0*/  LOP3.LUT R102, R102, 0xffff0000, RZ, 0xc0, !PT ;  /* 0xffff000066667812 */ /* 0x000fe400078ec0ff */
[----:B0-----:R-:W-:Y:S01]  /*10db0*/  LOP3.LUT R41, R44, 0xffff0000, RZ, 0xc0, !PT ;  /* 0xffff00002c297812 */ /* 0x001fe200078ec0ff */
[----:B------:R-:W-:Y:S02]  /*10dc0*/  IMAD.U32 R42, R45, 0x10000, RZ ;  /* 0x000100002d2a7824 */ /* 0x000fe400078e00ff */
[----:B------:R-:W-:Y:S02]  /*10dd0*/  IMAD.U32 R43, R46, 0x10000, RZ ;  /* 0x000100002e2b7824 */ /* 0x000fe400078e00ff */
[----:B------:R-:W-:Y:S01]  /*10de0*/  IMAD.U32 R61, R47, 0x10000, RZ ;  /* 0x000100002f3d7824 */ /* 0x000fe200078e00ff */
[----:B--2---:R-:W0:Y:S02]  /*10df0*/  LDS.128 R32, [R66] ;  /* 0x0000000042207984 */ /* 0x004e240000000c00 */
        /* <DEDUP_REMOVED lines=9> */
[----:B------:R-:W-:-:S02]  /*10e90*/  LOP3.LUT R44, R45, 0xffff0000, RZ, 0xc0, !PT ;  /* 0xffff00002d2c7812 */ /* 0x000fc400078ec0ff */
[----:B------:R-:W-:Y:S01]  /*10ea0*/  LOP3.LUT R45, R46, 0xffff0000, RZ, 0xc0, !PT ;  /* 0xffff00002e2d7812 */ /* 0x000fe200078ec0ff */
[----:B------:R-:W-:Y:S01]  /*10eb0*/  FMUL.FTZ R65, R35, R63 ;  /* 0x0000003f23417220 */ /* 0x000fe20000410000 */
[----:B------:R-:W-:Y:S01]  /*10ec0*/  LOP3.LUT R46, R47, 0xffff0000, RZ, 0xc0, !PT ;  /* 0xffff00002f2e7812 */ /* 0x000fe200078ec0ff */
[----:B------:R-:W-:Y:S02]  /*10ed0*/  IMAD.U32 R47, R99, 0x10000, RZ ;  /* 0x00010000632f7824 */ /* 0x000fe400078e00ff */
[-C--:B------:R-:W-:Y:S01]  /*10ee0*/  FMUL.FTZ R67, R35, R62.reuse ;  /* 0x0000003e23437220 */ /* 0x080fe20000410000 */
[----:B------:R-:W-:Y:S01]  /*10ef0*/  FFMA.FTZ R65, R28, R62, -R65 ;  /* 0x0000003e1c417223 */ /* 0x000fe20000010841 */
[----:B------:R-:W-:Y:S02]  /*10f00*/  IMAD.U32 R35, R103, 0x10000, RZ ;  /* 0x0001000067237824 */ /* 0x000fe400078e00ff */
[----:B------:R-:W-:Y:S01]  /*10f10*/  FMUL.FTZ R107, R42, R47 ;  /* 0x0000002f2a6b7220 */ /* 0x000fe20000410000 */
[----:B------:R-:W-:-:S02]  /*10f20*/  IMAD.U32 R62, R101, 0x10000, RZ ;  /* 0x00010000653e7824 */ /* 0x000fc400078e00ff */
[----:B------:R-:W-:Y:S01]  /*10f30*/  FFMA.FTZ R67, R28, R63, R67 ;  /* 0x0000003f1c437223 */ /* 0x000fe20000010043 */
[----:B------:R-:W-:Y:S02]  /*10f40*/  IMAD.U32 R28, R105, 0x10000, RZ ;  /* 0x00010000691c7824 */ /* 0x000fe400078e00ff */
[-C--:B------:R-:W-:Y:S01]  /*10f50*/  FMUL.FTZ R63, R42, R35.reuse ;  /* 0x000000232a3f7220 */ /* 0x080fe20000410000 */
[C---:B------:R-:W-:Y:S01]  /*10f60*/  FFMA.FTZ R107, R30.reuse, R35, -R107 ;  /* 0x000000231e6b7223 */ /* 0x040fe2000001086b */
[C---:B------:R-:W-:Y:S01]  /*10f70*/  FMUL.FTZ R35, R61.reuse, R62 ;  /* 0x0000003e3d237220 */ /* 0x040fe20000410000 */
[-C--:B------:R-:W-:Y:S01]  /*10f80*/  FMUL.FTZ R61, R61, R28.reuse ;  /* 0x0000001c3d3d7220 */ /* 0x080fe20000410000 */
[----:B------:R-:W-:Y:S01]  /*10f90*/  FFMA.FTZ R63, R30, R47, R63 ;  /* 0x0000002f1e3f7223 */ /* 0x000fe2000001003f */
[----:B------:R-:W-:Y:S01]  /*10fa0*/  LOP3.LUT R99, R99, 0xffff0000, RZ, 0xc0, !PT ;  /* 0xffff000063637812 */ /* 0x000fe200078ec0ff */
[C---:B------:R-:W-:Y:S01]  /*10fb0*/  FFMA.FTZ R47, R40.reuse, R28, -R35 ;  /* 0x0000001c282f7223 */ /* 0x040fe20000010823 */
[----:B------:R-:W-:Y:S01]  /*10fc0*/  LOP3.LUT R103, R103, 0xffff0000, RZ, 0xc0, !PT ;  /* 0xffff000067677812 */ /* 0x000fe200078ec0ff */
[----:B------:R-:W-:Y:S01]  /*10fd0*/  FMUL.FTZ R28, R41, R98 ;  /* 0x00000062291c7220 */ /* 0x000fe20000410000 */
[----:B------:R-:W-:Y:S01]  /*10fe0*/  FFMA.FTZ R61, R40, R62, R61 ;  /* 0x0000003e283d7223 */ /* 0x000fe2000001003d */
[----:B------:R-:W-:-:S02]  /*10ff0*/  IMAD.U32 R30, R100, 0x10000, RZ ;  /* 0x00010000641e7824 */ /* 0x000fc400078e00ff */
[-C--:B------:R-:W-:Y:S01]  /*11000*/  FMUL.FTZ R40, R41, R102.reuse ;  /* 0x0000006629287220 */ /* 0x080fe20000410000 */
[C---:B------:R-:W-:Y:S01]  /*11010*/  FMUL.FTZ R35, R44.reuse, R99 ;  /* 0x000000632c237220 */ /* 0x040fe20000410000 */
[----:B------:R-:W-:Y:S01]  /*11020*/  FFMA.FTZ R102, R29, R102, -R28 ;  /* 0x000000661d667223 */ /* 0x000fe2000001081c */
[-C--:B------:R-:W-:Y:S01]  /*11030*/  FMUL.FTZ R44, R44, R103.reuse ;  /* 0x000000672c2c7220 */ /* 0x080fe20000410000 */
[----:B------:R-:W-:Y:S02]  /*11040*/  IMAD.U32 R28, R104, 0x10000, RZ ;  /* 0x00010000681c7824 */ /* 0x000fe400078e00ff */
        /* <DEDUP_REMOVED lines=9> */
[----:B------:R-:W-:Y:S01]  /*110e0*/  FMUL.FTZ R28, R45, R100 ;  /* 0x000000642d1c7220 */ /* 0x000fe20000410000 */
[----:B------:R-:W-:Y:S01]  /*110f0*/  FFMA.FTZ R40, R29, R98, R40 ;  /* 0x000000621d287223 */ /* 0x000fe20000010028 */
[----:B------:R-:W-:Y:S01]  /*11100*/  FMUL.FTZ R45, R45, R104 ;  /* 0x000000682d2d7220 */ /* 0x000fe20000410000 */
[----:B------:R-:W-:Y:S01]  /*11110*/  FFMA.FTZ R31, R31, R30, R32 ;  /* 0x0000001e1f1f7223 */ /* 0x000fe20000010020 */
[C---:B------:R-:W-:Y:S01]  /*11120*/  FMUL.FTZ R29, R46.reuse, R101 ;  /* 0x000000652e1d7220 */ /* 0x040fe20000410000 */
[-C--:B------:R-:W-:Y:S01]  /*11130*/  FMUL.FTZ R30, R46, R105.reuse ;  /* 0x000000692e1e7220 */ /* 0x080fe20000410000 */
[C---:B------:R-:W-:Y:S01]  /*11140*/  FFMA.FTZ R100, R33.reuse, R100, R45 ;  /* 0x0000006421647223 */ /* 0x040fe2000001002d */
[----:B------:R-:W-:Y:S01]  /*11150*/  FFMA.FTZ R35, R33, R104, -R28 ;  /* 0x0000006821237223 */ /* 0x000fe2000001081c */
        /* <DEDUP_REMOVED lines=12> */
.L_x_5301:
[----:B------:R-:W-:Y:S05]  /*11220*/  BSYNC B2 ;  /* 0x0000000000027941 */ /* 0x000fea0003800000 */
.L_x_5300:
[----:B------:R-:W-:Y:S05]  /*11230*/  @P2 BRA `(.L_x_5297) ;  /* 0x0000000400982947 */ /* 0x000fea0003800000 */
[----:B------:R-:W-:Y:S02]  /*11240*/  LEA.HI R97, R97, R226, RZ, 0x1d ;  /* 0x000000e261617211 */ /* 0x000fe400078fe8ff */
[----:B-1----:R-:W-:Y:S02]  /*11250*/  SHF.R.U64 R44, R24, 0x10, R25 ;  /* 0x00000010182c7819 */ /* 0x002fe40000001219 */
[----:B--2---:R-:W-:Y:S01]  /*11260*/  SHF.R.S32.HI R28, RZ, 0x1f, R97 ;  /* 0x0000001fff1c7819 */ /* 0x004fe20000011461 */
[----:B------:R-:W-:Y:S01]  /*11270*/  IMAD.SHL.U32 R29, R97, 0x8, RZ ;  /* 0x00000008611d7824 */ /* 0x000fe200078e00ff */
[----:B------:R-:W-:Y:S02]  /*11280*/  SHF.R.U64 R42, R26, 0x10, R27 ;  /* 0x000000101a2a7819 */ /* 0x000fe4000000121b */
[----:B------:R-:W-:Y:S02]  /*11290*/  LEA.HI R97, R28, R97, RZ, 0x3 ;  /* 0x000000611c617211 */ /* 0x000fe400078f18ff */
[----:B------:R-:W-:-:S02]  /*112a0*/  LOP3.LUT R28, R206, 0x38, R29, 0xf8, !PT ;  /* 0x00000038ce1c7812 */ /* 0x000fc400078ef81d */
[----:B------:R-:W-:Y:S01]  /*112b0*/  SHF.R.U32.HI R25, RZ, 0x10, R25 ;  /* 0x00000010ff197819 */ /* 0x000fe20000011619 */
[----:B------:R-:W-:Y:S01]  /*112c0*/  IMAD.SHL.U32 R97, R97, 0x400, RZ ;  /* 0x0000040061617824 */ /* 0x000fe200078e00ff */
[----:B------:R-:W-:Y:S02]  /*112d0*/  LOP3.LUT R28, R28, R207, RZ, 0x3c, !PT ;  /* 0x000000cf1c1c7212 */ /* 0x000fe400078e3cff */
[----:B------:R-:W-:Y:S02]  /*112e0*/  SHF.R.U64 R26, R36, 0x10, R37 ;  /* 0x00000010241a7819 */ /* 0x000fe40000001225 */
[----:B------:R-:W-:Y:S02]  /*112f0*/  LOP3.LUT R97, R97, 0x7fffe000, RZ, 0xc0, !PT ;  /* 0x7fffe00061617812 */ /* 0x000fe400078ec0ff */
[----:B------:R-:W-:Y:S02]  /*11300*/  SHF.R.U64 R24, R38, 0x10, R39 ;  /* 0x0000001026187819 */ /* 0x000fe40000001227 */
[----:B------:R-:W-:-:S02]  /*11310*/  IADD3 R97, R28, R97, R208 ;  /* 0x000000611c617210 */ /* 0x000fc40007ffe0d0 */
[----:B------:R-:W1:Y:S01]  /*11320*/  LDS.128 R28, [R237] ;  /* 0x00000000ed1c7984 */ /* 0x000e620000000c00 */
[----:B------:R-:W-:Y:S02]  /*11330*/  SHF.R.U32.HI R27, RZ, 0x10, R27 ;  /* 0x00000010ff1b7819 */ /* 0x000fe4000001161b */
[----:B------:R-:W-:Y:S01]  /*11340*/  IMAD R40, R97, 0x2, R16 ;  /* 0x0000000261287824 */ /* 0x000fe200078e0210 */
[----:B------:R-:W-:Y:S02]  /*11350*/  SHF.R.U32.HI R37, RZ, 0x10, R37 ;  /* 0x00000010ff257819 */ /* 0x000fe40000011625 */
[----:B------:R-:W-:Y:S02]  /*11360*/  PRMT R86, R86, 0x5410, R25 ;  /* 0x0000541056567816 */ /* 0x000fe40000000019 */
[----:B------:R-:W2:Y:S01]  /*11370*/  LDS.128 R32, [R40+0x12400] ;  /* 0x0124000028207984 */ /* 0x000ea20000000c00 */
        /* <DEDUP_REMOVED lines=8> */
[----:B------:R-:W-:Y:S02]  /*11400*/  SHF.R.U32.HI R39, RZ, 0x10, R39 ;  /* 0x00000010ff277819 */ /* 0x000fe40000011627 */
[----:B------:R-:W-:Y:S01]  /*11410*/  LOP3.LUT R81, R81, 0xffff0000, RZ, 0xc0, !PT ;  /* 0xffff000051517812 */ /* 0x000fe200078ec0ff */
[----:B------:R-:W-:Y:S01]  /*11420*/  IMAD.U32 R43, R82, 0x10000, RZ ;  /* 0x00010000522b7824 */ /* 0x000fe200078e00ff */
[----:B------:R-:W-:-:S02]  /*11430*/  PRMT R84, R84, 0x5410, R39 ;  /* 0x0000541054547816 */ /* 0x000fc40000000027 */
[----:B------:R-:W-:Y:S02]  /*11440*/  LOP3.LUT R85, R85, 0xffff0000, RZ, 0xc0, !PT ;  /* 0xffff000055557812 */ /* 0x000fe400078ec0ff */
        /* <DEDUP_REMOVED lines=16> */
[----:B0-----:R-:W-:Y:S01]  /*11550*/  FMUL.FTZ R61, R37, R43 ;  /* 0x0000002b253d7220 */ /* 0x001fe20000410000 */
        /* <DEDUP_REMOVED lines=52> */
.L_x_5297:
[----:B------:R-:W-:Y:S05]  /*118a0*/  BSYNC B1 ;  /* 0x0000000000017941 */ /* 0x000fea0003800000 */
.L_x_5296:
[----:B------:R-:W-:-:S13]  /*118b0*/  ISETP.GE.AND P0, PT, R222, R76, PT ;  /* 0x0000004cde00720c */ /* 0x000fda0003f06270 */
[----:B------:R-:W-:Y:S05]  /*118c0*/  @P0 BRA `(.L_x_5277) ;  /* 0x0000001000fc0947 */ /* 0x000fea0003800000 */
[----:B-12---:R-:W1:Y:S01]  /*118d0*/  LDC R32, c[0x0][0x3f4] ;  /* 0x0000fd00ff207b82 */ /* 0x006e620000000800 */
[----:B------:R-:W-:Y:S01]  /*118e0*/  BSSY B1, `(.L_x_5302) ;  /* 0x000006d000017945 */ /* 0x000fe20003800000 */
[----:B------:R-:W-:Y:S02]  /*118f0*/  SHF.R.U32.HI R42, RZ, 0x3, R205 ;  /* 0x00000003ff2a7819 */ /* 0x000fe400000116cd */
[-C--:B-1----:R-:W-:Y:S02]  /*11900*/  ISETP.GE.AND P0, PT, R18, R32.reuse, PT ;  /* 0x000000201200720c */ /* 0x082fe40003f06270 */
[-C--:B------:R-:W-:Y:S02]  /*11910*/  ISETP.GE.AND P1, PT, R197, R32.reuse, PT ;  /* 0x00000020c500720c */ /* 0x080fe40003f26270 */
[----:B------:R-:W-:-:S09]  /*11920*/  ISETP.GE.AND P2, PT, R198, R32, PT ;  /* 0x00000020c600720c */ /* 0x000fd20003f46270 */
[----:B------:R-:W-:Y:S05]  /*11930*/  @P0 BRA `(.L_x_5303) ;  /* 0x00000004009c0947 */ /* 0x000fea0003800000 */
[----:B------:R-:W2:Y:S01]  /*11940*/  LDL R44, [R1+0x40] ;  /* 0x00004000012c7983 */ /* 0x000ea20000100800 */
[----:B---3--:R-:W-:Y:S02]  /*11950*/  LEA.HI R24, R32, R223, RZ, 0x1d ;  /* 0x000000df20187211 */ /* 0x008fe400078fe8ff */
[--C-:B------:R-:W-:Y:S02]  /*11960*/  SHF.R.U64 R34, R4, 0x10, R5.reuse ;  /* 0x0000001004227819 */ /* 0x100fe40000001205 */
[----:B------:R-:W-:Y:S01]  /*11970*/  SHF.R.S32.HI R25, RZ, 0x1f, R24 ;  /* 0x0000001fff197819 */ /* 0x000fe20000011418 */
[----:B------:R-:W-:Y:S01]  /*11980*/  IMAD.SHL.U32 R26, R24, 0x8, RZ ;  /* 0x00000008181a7824 */ /* 0x000fe200078e00ff */
[----:B------:R-:W-:Y:S02]  /*11990*/  SHF.R.U32.HI R5, RZ, 0x10, R5 ;  /* 0x00000010ff057819 */ /* 0x000fe40000011605 */
[----:B------:R-:W-:Y:S02]  /*119a0*/  LEA.HI R25, R25, R24, RZ, 0x3 ;  /* 0x0000001819197211 */ /* 0x000fe400078f18ff */
[----:B------:R-:W-:-:S02]  /*119b0*/  LOP3.LUT R24, R205, 0x38, R26, 0xf8, !PT ;  /* 0x00000038cd187812 */ /* 0x000fc400078ef81a */
[--C-:B------:R-:W-:Y:S01]  /*119c0*/  SHF.R.U64 R4, R6, 0x10, R7.reuse ;  /* 0x0000001006047819 */ /* 0x100fe20000001207 */
[----:B------:R-:W-:Y:S01]  /*119d0*/  IMAD.SHL.U32 R26, R25, 0x400, RZ ;  /* 0x00000400191a7824 */ /* 0x000fe200078e00ff */
[----:B------:R-:W-:Y:S02]  /*119e0*/  LOP3.LUT R25, R24, R42, RZ, 0x3c, !PT ;  /* 0x0000002a18197212 */ /* 0x000fe400078e3cff */
[----:B------:R-:W-:Y:S02]  /*119f0*/  SHF.R.U32.HI R7, RZ, 0x10, R7 ;  /* 0x00000010ff077819 */ /* 0x000fe40000011607 */
[----:B------:R-:W-:Y:S02]  /*11a00*/  LOP3.LUT R26, R26, 0x7fffe000, RZ, 0xc0, !PT ;  /* 0x7fffe0001a1a7812 */ /* 0x000fe400078ec0ff */
[----:B------:R-:W-:Y:S02]  /*11a10*/  SHF.R.U64 R38, R48, 0x10, R49 ;  /* 0x0000001030267819 */ /* 0x000fe40000001231 */
[----:B------:R-:W-:-:S02]  /*11a20*/  IADD3 R29, R25, R26, R210 ;  /* 0x0000001a191d7210 */ /* 0x000fc40007ffe0d2 */
[----:B------:R-:W-:Y:S02]  /*11a30*/  PRMT R89, R89, 0x5410, R34 ;  /* 0x0000541059597816 */ /* 0x000fe40000000022 */
[----:B------:R-:W-:Y:S01]  /*11a40*/  PRMT R90, R90, 0x5410, R5 ;  /* 0x000054105a5a7816 */ /* 0x000fe20000000005 */
[----:B------:R-:W-:Y:S01]  /*11a50*/  IMAD R33, R29, 0x2, R16 ;  /* 0x000000021d217824 */ /* 0x000fe200078e0210 */
[----:B------:R-:W-:Y:S01]  /*11a60*/  PRMT R91, R91, 0x5410, R4 ;  /* 0x000054105b5b7816 */ /* 0x000fe20000000004 */
[----:B------:R-:W-:Y:S01]  /*11a70*/  IMAD.U32 R39, R89, 0x10000, RZ ;  /* 0x0001000059277824 */ /* 0x000fe200078e00ff */
[----:B------:R-:W-:Y:S01]  /*11a80*/  PRMT R92, R92, 0x5410, R7 ;  /* 0x000054105c5c7816 */ /* 0x000fe20000000007 */
[----:B------:R-:W-:Y:S01]  /*11a90*/  IMAD.U32 R40, R90, 0x10000, RZ ;  /* 0x000100005a287824 */ /* 0x000fe200078e00ff */
[----:B------:R-:W1:Y:S01]  /*11aa0*/  LDS.128 R28, [R33+0x12400] ;  /* 0x01240000211c7984 */ /* 0x000e620000000c00 */
[----:B------:R-:W-:Y:S02]  /*11ab0*/  PRMT R93, R93, 0x5410, R38 ;  /* 0x000054105d5d7816 */ /* 0x000fe40000000026 */
[----:B------:R-:W-:-:S02]  /*11ac0*/  SHF.R.U32.HI R49, RZ, 0x10, R49 ;  /* 0x00000010ff317819 */ /* 0x000fc40000011631 */
[--C-:B------:R-:W-:Y:S01]  /*11ad0*/  SHF.R.U64 R36, R50, 0x10, R51.reuse ;  /* 0x0000001032247819 */ /* 0x100fe20000001233 */
[----:B------:R-:W-:Y:S01]  /*11ae0*/  IMAD.U32 R38, R93, 0x10000, RZ ;  /* 0x000100005d267824 */ /* 0x000fe200078e00ff */
[----:B------:R-:W-:Y:S02]  /*11af0*/  SHF.R.U32.HI R51, RZ, 0x10, R51 ;  /* 0x00000010ff337819 */ /* 0x000fe40000011633 */
[----:B------:R-:W-:Y:S02]  /*11b00*/  PRMT R94, R94, 0x5410, R49 ;  /* 0x000054105e5e7816 */ /* 0x000fe40000000031 */
[----:B------:R-:W-:Y:S02]  /*11b10*/  PRMT R96, R96, 0x5410, R51 ;  /* 0x0000541060607816 */ /* 0x000fe40000000033 */
[----:B------:R-:W-:Y:S02]  /*11b20*/  LOP3.LUT R89, R89, 0xffff0000, RZ, 0xc0, !PT ;  /* 0xffff000059597812 */ /* 0x000fe400078ec0ff */
[----:B------:R-:W-:-:S02]  /*11b30*/  LOP3.LUT R93, R93, 0xffff0000, RZ, 0xc0, !PT ;  /* 0xffff00005d5d7812 */ /* 0x000fc400078ec0ff */
[----:B------:R-:W-:Y:S02]  /*11b40*/  PRMT R95, R95, 0x5410, R36 ;  /* 0x000054105f5f7816 */ /* 0x000fe40000000024 */
[----:B------:R-:W-:Y:S01]  /*11b50*/  LOP3.LUT R90, R90, 0xffff0000, RZ, 0xc0, !PT ;  /* 0xffff00005a5a7812 */ /* 0x000fe200078ec0ff */
[C---:B-1----:R-:W-:Y:S01]  /*11b60*/  IMAD.U32 R35, R29.reuse, 0x10000, RZ ;  /* 0x000100001d237824 */ /* 0x042fe200078e00ff */
[----:B------:R-:W-:Y:S01]  /*11b70*/  LOP3.LUT R29, R29, 0xffff0000, RZ, 0xc0, !PT ;  /* 0xffff00001d1d7812 */ /* 0x000fe200078ec0ff */
[C---:B------:R-:W-:Y:S01]  /*11b80*/  IMAD.U32 R37, R31.reuse, 0x10000, RZ ;  /* 0x000100001f257824 */ /* 0x040fe200078e00ff */
[----:B------:R-:W-:Y:S01]  /*11b90*/  LOP3.LUT R31, R31, 0xffff0000, RZ, 0xc0, !PT ;  /* 0xffff00001f1f7812 */ /* 0x000fe200078ec0ff */
[----:B------:R-:W-:Y:S01]  /*11ba0*/  FMUL.FTZ R45, R35, R40 ;  /* 0x00000028232d7220 */ /* 0x000fe20000410000 */
[C---:B------:R-:W-:Y:S01]  /*11bb0*/  IMAD.U32 R36, R30.reuse, 0x10000, RZ ;  /* 0x000100001e247824 */ /* 0x040fe200078e00ff */
[----:B------:R-:W-:Y:S01]  /*11bc0*/  LOP3.LUT R30, R30, 0xffff0000, RZ, 0xc0, !PT ;  /* 0xffff00001e1e7812 */ /* 0x000fe200078ec0ff */
[----:B--2---:R-:W1:Y:S02]  /*11bd0*/  LDS.128 R24, [R44] ;  /* 0x000000002c187984 */ /* 0x004e640000000c00 */
        /* <DEDUP_REMOVED lines=9> */
[----:B------:R-:W-:-:S03]  /*11c70*/  LOP3.LUT R28, R28, 0xffff0000, RZ, 0xc0, !PT ;  /* 0xffff00001c1c7812 */ /* 0x000fc600078ec0ff */
[CC--:B------:R-:W-:Y:S01]  /*11c80*/  FMUL.FTZ R41, R27.reuse, R39.reuse ;  /* 0x000000271b297220 */ /* 0x0c0fe20000410000 */
[-C--:B------:R-:W-:Y:S01]  /*11c90*/  FMUL.FTZ R43, R27, R38.reuse ;  /* 0x000000261b2b7220 */ /* 0x080fe20000410000 */
[C---:B------:R-:W-:Y:S01]  /*11ca0*/  IMAD.U32 R27, R94.reuse, 0x10000, RZ ;  /* 0x000100005e1b7824 */ /* 0x040fe200078e00ff */
[----:B------:R-:W-:Y:S01]  /*11cb0*/  LOP3.LUT R94, R94, 0xffff0000, RZ, 0xc0, !PT ;  /* 0xffff00005e5e7812 */ /* 0x000fe200078ec0ff */
[----:B------:R-:W-:Y:S01]  /*11cc0*/  FFMA.FTZ R41, R4, R38, -R41 ;  /* 0x0000002604297223 */ /* 0x000fe20000010829 */
[----:B------:R-:W-:Y:S02]  /*11cd0*/  IMAD.U32 R38, R92, 0x10000, RZ ;  /* 0x000100005c267824 */ /* 0x000fe400078e00ff */
[----:B------:R-:W-:Y:S01]  /*11ce0*/  FFMA.FTZ R43, R4, R39, R43 ;  /* 0x00000027042b7223 */ /* 0x000fe2000001002b */
[----:B------:R-:W-:Y:S02]  /*11cf0*/  IMAD.U32 R4, R96, 0x10000, RZ ;  /* 0x0001000060047824 */ /* 0x000fe400078e00ff */
[-C--:B------:R-:W-:Y:S01]  /*11d00*/  FMUL.FTZ R35, R35, R27.reuse ;  /* 0x0000001b23237220 */ /* 0x080fe20000410000 */
[C---:B------:R-:W-:Y:S01]  /*11d10*/  FFMA.FTZ R45, R6.reuse, R27, -R45 ;  /* 0x0000001b062d7223 */ /* 0x040fe2000001082d */
[C---:B------:R-:W-:Y:S01]  /*11d20*/  FMUL.FTZ R27, R37.reuse, R38 ;  /* 0x00000026251b7220 */ /* 0x040fe20000410000 */
[----:B------:R-:W-:Y:S01]  /*11d30*/  FMUL.FTZ R39, R37, R4 ;  /* 0x0000000425277220 */ /* 0x000fe20000410000 */
[----:B------:R-:W-:Y:S01]  /*11d40*/  FFMA.FTZ R35, R6, R40, R35 ;  /* 0x0000002806237223 */ /* 0x000fe20000010023 */
[----:B------:R-:W-:-:S02]  /*11d50*/  IMAD.U32 R6, R91, 0x10000, RZ ;  /* 0x000100005b067824 */ /* 0x000fc400078e00ff */
[----:B------:R-:W-:Y:S01]  /*11d60*/  FFMA.FTZ R37, R34, R4, -R27 ;  /* 0x0000000422257223 */ /* 0x000fe2000001081b */
[----:B------:R-:W-:Y:S01]  /*11d70*/  FMUL.FTZ R4, R28, R89 ;  /* 0x000000591c047220 */ /* 0x000fe20000410000 */
[----:B------:R-:W-:Y:S01]  /*11d80*/  FFMA.FTZ R39, R34, R38, R39 ;  /* 0x0000002622277223 */ /* 0x000fe20000010027 */
[-C--:B------:R-:W-:Y:S01]  /*11d90*/  FMUL.FTZ R34, R28, R93.reuse ;  /* 0x0000005d1c227220 */ /* 0x080fe20000410000 */
[----:B------:R-:W-:Y:S01]  /*11da0*/  FMUL.FTZ R38, R36, R6 ;  /* 0x0000000624267220 */ /* 0x000fe20000410000 */
[----:B------:R-:W-:Y:S01]  /*11db0*/  FFMA.FTZ R28, R5, R93, -R4 ;  /* 0x0000005d051c7223 */ /* 0x000fe20000010804 */
[----:B------:R-:W-:Y:S01]  /*11dc0*/  IMAD.U32 R4, R95, 0x10000, RZ ;  /* 0x000100005f047824 */ /* 0x000fe200078e00ff */
        /* <DEDUP_REMOVED lines=30> */
.L_x_5303:
[----:B------:R-:W-:Y:S05]  /*11fb0*/  BSYNC B1 ;  /* 0x0000000000017941 */ /* 0x000fea0003800000 */
.L_x_5302:
[----:B------:R-:W-:Y:S04]  /*11fc0*/  BSSY B1, `(.L_x_5304) ;  /* 0x0000068000017945 */ /* 0x000fe80003800000 */
[----:B------:R-:W-:Y:S05]  /*11fd0*/  @P1 BRA `(.L_x_5305) ;  /* 0x0000000400981947 */ /* 0x000fea0003800000 */
[----:B-1----:R-:W-:Y:S02]  /*11fe0*/  LEA.HI R4, R32, R225, RZ, 0x1d ;  /* 0x000000e120047211 */ /* 0x002fe400078fe8ff */
[----:B------:R-:W-:Y:S02]  /*11ff0*/  SHF.R.U64 R34, R52, 0x10, R53 ;  /* 0x0000001034227819 */ /* 0x000fe40000001235 */
[----:B------:R-:W-:Y:S01]  /*12000*/  SHF.R.S32.HI R5, RZ, 0x1f, R4 ;  /* 0x0000001fff057819 */ /* 0x000fe20000011404 */
[----:B------:R-:W-:Y:S01]  /*12010*/  IMAD.SHL.U32 R6, R4, 0x8, RZ ;  /* 0x0000000804067824 */ /* 0x000fe200078e00ff */
[----:B---3--:R-:W-:Y:S02]  /*12020*/  SHF.R.U64 R29, R8, 0x10, R9 ;  /* 0x00000010081d7819 */ /* 0x008fe40000001209 */
[----:B------:R-:W-:Y:S02]  /*12030*/  LEA.HI R5, R5, R4, RZ, 0x3 ;  /* 0x0000000405057211 */ /* 0x000fe400078f18ff */
[----:B------:R-:W-:-:S02]  /*12040*/  LOP3.LUT R4, R205, 0x38, R6, 0xf8, !PT ;  /* 0x00000038cd047812 */ /* 0x000fc400078ef806 */
[----:B------:R-:W-:Y:S01]  /*12050*/  SHF.R.U32.HI R8, RZ, 0x10, R9 ;  /* 0x00000010ff087819 */ /* 0x000fe20000011609 */
[----:B------:R-:W-:Y:S01]  /*12060*/  IMAD.SHL.U32 R6, R5, 0x400, RZ ;  /* 0x0000040005067824 */ /* 0x000fe200078e00ff */
[----:B------:R-:W-:Y:S02]  /*12070*/  LOP3.LUT R5, R4, R42, RZ, 0x3c, !PT ;  /* 0x0000002a04057212 */ /* 0x000fe400078e3cff */
[----:B------:R-:W-:Y:S02]  /*12080*/  PRMT R77, R77, 0x5410, R34 ;  /* 0x000054104d4d7816 */ /* 0x000fe40000000022 */
[----:B------:R-:W-:Y:S02]  /*12090*/  LOP3.LUT R6, R6, 0x7fffe000, RZ, 0xc0, !PT ;  /* 0x7fffe00006067812 */ /* 0x000fe400078ec0ff */
[----:B------:R-:W-:Y:S01]  /*120a0*/  PRMT R72, R72, 0x5410, R29 ;  /* 0x0000541048487816 */ /* 0x000fe2000000001d */
[----:B------:R-:W-:Y:S01]  /*120b0*/  IMAD.U32 R34, R77, 0x10000, RZ ;  /* 0x000100004d227824 */ /* 0x000fe200078e00ff */
[----:B------:R-:W-:-:S02]  /*120c0*/  IADD3 R25, R5, R6, R210 ;  /* 0x0000000605197210 */ /* 0x000fc40007ffe0d2 */
[----:B------:R-:W1:Y:S01]  /*120d0*/  LDS.128 R4, [R236] ;  /* 0x00000000ec047984 */ /* 0x000e620000000c00 */
[----:B------:R-:W-:Y:S01]  /*120e0*/  SHF.R.U32.HI R53, RZ, 0x10, R53 ;  /* 0x00000010ff357819 */ /* 0x000fe20000011635 */
[----:B------:R-:W-:Y:S01]  /*120f0*/  IMAD.U32 R35, R72, 0x10000, RZ ;  /* 0x0001000048237824 */ /* 0x000fe200078e00ff */
[----:B------:R-:W-:Y:S01]  /*12100*/  SHF.R.U64 R30, R54, 0x10, R55 ;  /* 0x00000010361e7819 */ /* 0x000fe20000001237 */
[----:B------:R-:W-:Y:S01]  /*12110*/  IMAD R28, R25, 0x2, R16 ;  /* 0x00000002191c7824 */ /* 0x000fe200078e0210 */
[----:B------:R-:W-:Y:S02]  /*12120*/  PRMT R73, R73, 0x5410, R8 ;  /* 0x0000541049497816 */ /* 0x000fe40000000008 */
[----:B------:R-:W-:Y:S02]  /*12130*/  SHF.R.U64 R9, R10, 0x10, R11 ;  /* 0x000000100a097819 */ /* 0x000fe4000000120b */
[----:B------:R-:W2:Y:S01]  /*12140*/  LDS.128 R24, [R28+0x12400] ;  /* 0x012400001c187984 */ /* 0x000ea20000000c00 */
        /* <DEDUP_REMOVED lines=29> */
[----:B------:R-:W-:Y:S02]  /*12320*/  IMAD.U32 R34, R75, 0x10000, RZ ;  /* 0x000100004b227824 */ /* 0x000fe400078e00ff */
[----:B------:R-:W-:Y:S01]  /*12330*/  FFMA.FTZ R38, R9, R29, -R38 ;  /* 0x0000001d09267223 */ /* 0x000fe20000010826 */
[----:B------:R-:W-:Y:S01]  /*12340*/  IMAD.U32 R8, R80, 0x10000, RZ ;  /* 0x0001000050087824 */ /* 0x000fe200078e00ff */
[----:B------:R-:W-:Y:S01]  /*12350*/  LOP3.LUT R29, R72, 0xffff0000, RZ, 0xc0, !PT ;  /* 0xffff0000481d7812 */ /* 0x000fe200078ec0ff */
[----:B------:R-:W-:Y:S01]  /*12360*/  FMUL.FTZ R40, R33, R34 ;  /* 0x0000002221287220 */ /* 0x000fe20000410000 */
[----:B------:R-:W-:Y:S01]  /*12370*/  FFMA.FTZ R36, R9, R36, R30 ;  /* 0x0000002409247223 */ /* 0x000fe2000001001e */
[-C--:B------:R-:W-:Y:S01]  /*12380*/  FMUL.FTZ R35, R33, R8.reuse ;  /* 0x0000000821237220 */ /* 0x080fe20000410000 */
[----:B------:R-:W-:Y:S01]  /*12390*/  LOP3.LUT R30, R73, 0xffff0000, RZ, 0xc0, !PT ;  /* 0xffff0000491e7812 */ /* 0x000fe200078ec0ff */
[----:B------:R-:W-:Y:S01]  /*123a0*/  FMUL.FTZ R9, R24, R29 ;  /* 0x0000001d18097220 */ /* 0x000fe20000410000 */
[----:B------:R-:W-:Y:S01]  /*123b0*/  LOP3.LUT R78, R78, 0xffff0000, RZ, 0xc0, !PT ;  /* 0xffff00004e4e7812 */ /* 0x000fe200078ec0ff */
[C---:B------:R-:W-:Y:S01]  /*123c0*/  FFMA.FTZ R33, R11.reuse, R8, -R40 ;  /* 0x000000080b217223 */ /* 0x040fe20000010828 */
[----:B------:R-:W-:Y:S01]  /*123d0*/  FFMA.FTZ R35, R11, R34, R35 ;  /* 0x000000220b237223 */ /* 0x000fe20000010023 */
[-C--:B------:R-:W-:Y:S01]  /*123e0*/  FMUL.FTZ R11, R24, R77.reuse ;  /* 0x0000004d180b7220 */ /* 0x080fe20000410000 */
[----:B------:R-:W-:Y:S01]  /*123f0*/  FFMA.FTZ R24, R4, R77, -R9 ;  /* 0x0000004d04187223 */ /* 0x000fe20000010809 */
[----:B------:R-:W-:Y:S01]  /*12400*/  FMUL.FTZ R40, R25, R30 ;  /* 0x0000001e19287220 */ /* 0x000fe20000410000 */
[----:B------:R-:W-:-:S02]  /*12410*/  IMAD.U32 R31, R26, 0x10000, RZ ;  /* 0x000100001a1f7824 */ /* 0x000fc400078e00ff */
[-C--:B------:R-:W-:Y:S01]  /*12420*/  FMUL.FTZ R25, R25, R78.reuse ;  /* 0x0000004e19197220 */ /* 0x080fe20000410000 */
[----:B------:R-:W-:Y:S02]  /*12430*/  IMAD.U32 R9, R74, 0x10000, RZ ;  /* 0x000100004a097824 */ /* 0x000fe400078e00ff */
[----:B------:R-:W-:Y:S01]  /*12440*/  FFMA.FTZ R34, R4, R29, R11 ;  /* 0x0000001d04227223 */ /* 0x000fe2000001000b */
[----:B------:R-:W-:Y:S02]  /*12450*/  IMAD.U32 R8, R79, 0x10000, RZ ;  /* 0x000100004f087824 */ /* 0x000fe400078e00ff */
[----:B------:R-:W-:Y:S01]  /*12460*/  FFMA.FTZ R11, R5, R78, -R40 ;  /* 0x0000004e050b7223 */ /* 0x000fe20000010828 */
[-C--:B------:R-:W-:Y:S01]  /*12470*/  FMUL.FTZ R29, R31, R9.reuse ;  /* 0x000000091f1d7220 */ /* 0x080fe20000410000 */
[----:B------:R-:W-:Y:S01]  /*12480*/  FFMA.FTZ R25, R5, R30, R25 ;  /* 0x0000001e05197223 */ /* 0x000fe20000010019 */
[----:B------:R-:W-:Y:S01]  /*12490*/  LOP3.LUT R26, R26, 0xffff0000, RZ, 0xc0, !PT ;  /* 0xffff00001a1a7812 */ /* 0x000fe200078ec0ff */
[-C--:B------:R-:W-:Y:S01]  /*124a0*/  FMUL.FTZ R31, R31, R8.reuse ;  /* 0x000000081f1f7220 */ /* 0x080fe20000410000 */
[----:B------:R-:W-:Y:S01]  /*124b0*/  LOP3.LUT R27, R27, 0xffff0000, RZ, 0xc0, !PT ;  /* 0xffff00001b1b7812 */ /* 0x000fe200078ec0ff */
[----:B------:R-:W-:Y:S01]  /*124c0*/  FFMA.FTZ R29, R10, R8, -R29 ;  /* 0x000000080a1d7223 */ /* 0x000fe2000001081d */
[----:B------:R-:W-:Y:S01]  /*124d0*/  LOP3.LUT R5, R74, 0xffff0000, RZ, 0xc0, !PT ;  /* 0xffff00004a057812 */ /* 0x000fe200078ec0ff */
[----:B------:R-:W-:Y:S01]  /*124e0*/  FFMA.FTZ R10, R10, R9, R31 ;  /* 0x000000090a0a7223 */ /* 0x000fe2000001001f */
[----:B------:R-:W-:-:S02]  /*124f0*/  LOP3.LUT R4, R75, 0xffff0000, RZ, 0xc0, !PT ;  /* 0xffff00004b047812 */ /* 0x000fc400078ec0ff */
[----:B------:R-:W-:Y:S01]  /*12500*/  LOP3.LUT R79, R79, 0xffff0000, RZ, 0xc0, !PT ;  /* 0xffff00004f4f7812 */ /* 0x000fe200078ec0ff */
[----:B------:R-:W-:Y:S01]  /*12510*/  FMUL.FTZ R9, R26, R5 ;  /* 0x000000051a097220 */ /* 0x000fe20000410000 */
[----:B------:R-:W-:Y:S01]  /*12520*/  LOP3.LUT R80, R80, 0xffff0000, RZ, 0xc0, !PT ;  /* 0xffff000050507812 */ /* 0x000fe200078ec0ff */
[C---:B------:R-:W-:Y:S02]  /*12530*/  FMUL.FTZ R30, R27.reuse, R4 ;  /* 0x000000041b1e7220 */ /* 0x040fe40000410000 */
[-C--:B------:R-:W-:Y:S01]  /*12540*/  FMUL.FTZ R8, R26, R79.reuse ;  /* 0x0000004f1a087220 */ /* 0x080fe20000410000 */
[C---:B------:R-:W-:Y:S01]  /*12550*/  FFMA.FTZ R26, R6.reuse, R79, -R9 ;  /* 0x0000004f061a7223 */ /* 0x040fe20000010809 */
        /* <DEDUP_REMOVED lines=14> */
.L_x_5305:
[----:B------:R-:W-:Y:S05]  /*12640*/  BSYNC B1 ;  /* 0x0000000000017941 */ /* 0x000fea0003800000 */
.L_x_5304:
[----:B------:R-:W-:Y:S05]  /*12650*/  @P2 BRA `(.L_x_5277) ;  /* 0x0000000400982947 */ /* 0x000fea0003800000 */
[----:B------:R-:W-:Y:S02]  /*12660*/  LEA.HI R32, R32, R226, RZ, 0x1d ;  /* 0x000000e220207211 */ /* 0x000fe400078fe8ff */
[--C-:B-1-3--:R-:W-:Y:S02]  /*12670*/  SHF.R.U64 R25, R12, 0x10, R13.reuse ;  /* 0x000000100c197819 */ /* 0x10afe4000000120d */
[----:B--2---:R-:W-:Y:S01]  /*12680*/  SHF.R.S32.HI R5, RZ, 0x1f, R32 ;  /* 0x0000001fff057819 */ /* 0x004fe20000011420 */
[----:B------:R-:W-:Y:S01]  /*12690*/  IMAD.SHL.U32 R4, R32, 0x8, RZ ;  /* 0x0000000820047824 */ /* 0x000fe200078e00ff */
[----:B------:R-:W-:Y:S02]  /*126a0*/  SHF.R.U32.HI R28, RZ, 0x10, R13 ;  /* 0x00000010ff1c7819 */ /* 0x000fe4000001160d */
[----:B------:R-:W-:Y:S02]  /*126b0*/  LEA.HI R5, R5, R32, RZ, 0x3 ;  /* 0x0000002005057211 */ /* 0x000fe400078f18ff */
[----:B------:R-:W-:-:S02]  /*126c0*/  LOP3.LUT R4, R205, 0x38, R4, 0xf8, !PT ;  /* 0x00000038cd047812 */ /* 0x000fc400078ef804 */
[----:B------:R-:W-:Y:S01]  /*126d0*/  SHF.R.U64 R13, R14, 0x10, R15 ;  /* 0x000000100e0d7819 */ /* 0x000fe2000000120f */
        /* <DEDUP_REMOVED lines=9> */
[----:B------:R-:W-:Y:S02]  /*12770*/  PRMT R26, R0, 0x5410, R25 ;  /* 0x00005410001a7816 */ /* 0x000fe40000000019 */
[----:B------:R-:W-:Y:S02]  /*12780*/  PRMT R68, R68, 0x5410, R29 ;  /* 0x0000541044447816 */ /* 0x000fe4000000001d */
[----:B------:R-:W2:Y:S01]  /*12790*/  LDS.128 R8, [R24+0x12400] ;  /* 0x0124000018087984 */ /* 0x000ea20000000c00 */
[----:B------:R-:W-:Y:S01]  /*127a0*/  PRMT R70, R70, 0x5410, R27 ;  /* 0x0000541046467816 */ /* 0x000fe2000000001b */
[----:B------:R-:W-:Y:S01]  /*127b0*/  IMAD.U32 R27, R26, 0x10000, RZ ;  /* 0x000100001a1b7824 */ /* 0x000fe200078e00ff */
[----:B------:R-:W-:Y:S01]  /*127c0*/  PRMT R31, R21, 0x5410, R14 ;  /* 0x00005410151f7816 */ /* 0x000fe2000000000e */
[----:B------:R-:W-:Y:S01]  /*127d0*/  IMAD.U32 R25, R68, 0x10000, RZ ;  /* 0x0001000044197824 */ /* 0x000fe200078e00ff */
[----:B------:R-:W-:-:S02]  /*127e0*/  SHF.R.U32.HI R56, RZ, 0x10, R57 ;  /* 0x00000010ff387819 */ /* 0x000fc40000011639 */
[----:B------:R-:W-:Y:S01]  /*127f0*/  PRMT R28, R3, 0x5410, R28 ;  /* 0x00005410031c7816 */ /* 0x000fe2000000001c */
[----:B------:R-:W-:Y:S01]  /*12800*/  IMAD.U32 R32, R31, 0x10000, RZ ;  /* 0x000100001f207824 */ /* 0x000fe200078e00ff */
[----:B------:R-:W-:Y:S02]  /*12810*/  SHF.R.U32.HI R58, RZ, 0x10, R59 ;  /* 0x00000010ff3a7819 */ /* 0x000fe4000001163b */
[----:B------:R-:W-:Y:S01]  /*12820*/  PRMT R69, R69, 0x5410, R56 ;  /* 0x0000541045457816 */ /* 0x000fe20000000038 */
[----:B------:R-:W-:Y:S01]  /*12830*/  IMAD.U32 R29, R28, 0x10000, RZ ;  /* 0x000100001c1d7824 */ /* 0x000fe200078e00ff */
[----:B------:R-:W-:Y:S02]  /*12840*/  PRMT R71, R71, 0x5410, R58 ;  /* 0x0000541047477816 */ /* 0x000fe4000000003a */
[----:B------:R-:W-:Y:S02]  /*12850*/  PRMT R30, R20, 0x5410, R13 ;  /* 0x00005410141e7816 */ /* 0x000fe4000000000d */
[----:B------:R-:W-:-:S02]  /*12860*/  LOP3.LUT R26, R26, 0xffff0000, RZ, 0xc0, !PT ;  /* 0xffff00001a1a7812 */ /* 0x000fc400078ec0ff */
        /* <DEDUP_REMOVED lines=18> */
[----:B------:R-:W-:Y:S01]  /*12990*/  FFMA.FTZ R33, R0, R25, -R33 ;  /* 0x0000001900217223 */ /* 0x000fe20000010821 */
[----:B------:R-:W-:Y:S01]  /*129a0*/  FMUL.FTZ R25, R15, R29 ;  /* 0x0000001d0f197220 */ /* 0x000fe20000410000 */
[----:B------:R-:W-:-:S02]  /*129b0*/  IMAD.U32 R21, R11, 0x10000, RZ ;  /* 0x000100000b157824 */ /* 0x000fc400078e00ff */
[----:B------:R-:W-:Y:S01]  /*129c0*/  FFMA.FTZ R35, R0, R27, R35 ;  /* 0x0000001b00237223 */ /* 0x000fe20000010023 */
[----:B------:R-:W-:Y:S02]  /*129d0*/  IMAD.U32 R0, R71, 0x10000, RZ ;  /* 0x0001000047007824 */ /* 0x000fe400078e00ff */
[-C--:B------:R-:W-:Y:S01]  /*129e0*/  FMUL.FTZ R15, R15, R14.reuse ;  /* 0x0000000e0f0f7220 */ /* 0x080fe20000410000 */
[C---:B------:R-:W-:Y:S01]  /*129f0*/  FFMA.FTZ R25, R12.reuse, R14, -R25 ;  /* 0x0000000e0c197223 */ /* 0x040fe20000010819 */
[C---:B------:R-:W-:Y:S01]  /*12a00*/  FMUL.FTZ R14, R21.reuse, R32 ;  /* 0x00000020150e7220 */ /* 0x040fe20000410000 */
[----:B------:R-:W-:Y:S01]  /*12a10*/  FMUL.FTZ R27, R21, R0 ;  /* 0x00000000151b7220 */ /* 0x000fe20000410000 */
[----:B------:R-:W-:Y:S01]  /*12a20*/  FFMA.FTZ R15, R12, R29, R15 ;  /* 0x0000001d0c0f7223 */ /* 0x000fe2000001000f */
[C---:B------:R-:W-:Y:S01]  /*12a30*/  FMUL.FTZ R12, R8.reuse, R68 ;  /* 0x00000044080c7220 */ /* 0x040fe20000410000 */
[----:B------:R-:W-:Y:S01]  /*12a40*/  FFMA.FTZ R21, R13, R0, -R14 ;  /* 0x000000000d157223 */ /* 0x000fe2000001080e */
[----:B------:R-:W-:Y:S01]  /*12a50*/  FMUL.FTZ R0, R8, R26 ;  /* 0x0000001a08007220 */ /* 0x000fe20000410000 */
[----:B------:R-:W-:-:S02]  /*12a60*/  IMAD.U32 R20, R10, 0x10000, RZ ;  /* 0x000100000a147824 */ /* 0x000fc400078e00ff */
[----:B------:R-:W-:Y:S01]  /*12a70*/  FFMA.FTZ R27, R13, R32, R27 ;  /* 0x000000200d1b7223 */ /* 0x000fe2000001001b */
[----:B------:R-:W-:Y:S02]  /*12a80*/  IMAD.U32 R8, R30, 0x10000, RZ ;  /* 0x000100001e087824 */ /* 0x000fe400078e00ff */
[----:B------:R-:W-:Y:S01]  /*12a90*/  FMUL.FTZ R13, R9, R28 ;  /* 0x0000001c090d7220 */ /* 0x000fe20000410000 */
[----:B------:R-:W-:Y:S01]  /*12aa0*/  FFMA.FTZ R68, R3, R68, -R0 ;  /* 0x0000004403447223 */ /* 0x000fe20000010800 */
[-C--:B------:R-:W-:Y:S01]  /*12ab0*/  FMUL.FTZ R9, R9, R69.reuse ;  /* 0x0000004509097220 */ /* 0x080fe20000410000 */
[----:B------:R-:W-:Y:S02]  /*12ac0*/  IMAD.U32 R0, R70, 0x10000, RZ ;  /* 0x0001000046007824 */ /* 0x000fe400078e00ff */
[----:B------:R-:W-:Y:S01]  /*12ad0*/  FFMA.FTZ R12, R3, R26, R12 ;  /* 0x0000001a030c7223 */ /* 0x000fe2000001000c */
[----:B------:R-:W-:Y:S01]  /*12ae0*/  FMUL.FTZ R26, R20, R8 ;  /* 0x00000008141a7220 */ /* 0x000fe20000410000 */
[----:B------:R-:W-:Y:S01]  /*12af0*/  FFMA.FTZ R28, R4, R28, R9 ;  /* 0x0000001c041c7223 */ /* 0x000fe20000010009 */
[----:B------:R-:W-:Y:S01]  /*12b00*/  LOP3.LUT R10, R10, 0xffff0000, RZ, 0xc0, !PT ;  /* 0xffff00000a0a7812 */ /* 0x000fe200078ec0ff */
[----:B------:R-:W-:Y:S01]  /*12b10*/  FFMA.FTZ R14, R4, R69, -R13 ;  /* 0x00000045040e7223 */ /* 0x000fe2000001080d */
        /* <DEDUP_REMOVED lines=15> */
[----:B------:R-:W-:Y:S01]  /*12c10*/  FFMA.FTZ R0, R7, R0, -R8 ;  /* 0x0000000007007223 */ /* 0x000fe20000010808 */
        /* <DEDUP_REMOVED lines=8> */
[----:B------:R-:W-:-:S05]  /*12ca0*/  F2FP.BF16.F32.PACK_AB R11, R30, R27 ;  /* 0x0000001b1e0b723e */ /* 0x000fca00000010ff */
[----:B------:R4:W-:Y:S02]  /*12cb0*/  STS.128 [R24+0x12400], R8 ;  /* 0x0124000818007388 */ /* 0x0009e40000000c00 */
.L_x_5277:
[----:B------:R-:W-:Y:S05]  /*12cc0*/  BSYNC B0 ;  /* 0x0000000000007941 */ /* 0x000fea0003800000 */
.L_x_5255:
        /* <DEDUP_REMOVED lines=8> */
.L_x_5253:
[----:B01-3--:R-:W3:Y:S02]  /*12d50*/  LDL R0, [R1+0x4] ;  /* 0x0000040001007983 */ /* 0x00bee40000100800 */
[----:B---3--:R-:W-:-:S13]  /*12d60*/  R2UR UR4, R0 ;  /* 0x00000000000472ca */ /* 0x008fda00000e0000 */
[----:B------:R-:W-:-:S05]  /*12d70*/  IMAD.U32 R0, RZ, RZ, UR4 ;  /* 0x00000004ff007e24 */ /* 0x000fca000f8e00ff */
[----:B------:R-:W-:-:S13]  /*12d80*/  ISETP.NE.AND P0, PT, R0, 0x3, PT ;  /* 0x000000030000780c */ /* 0x000fda0003f05270 */
[----:B------:R-:W-:Y:S05]  /*12d90*/  @!P0 BRA `(.L_x_5306) ;  /* 0x0000000000048947 */ /* 0x000fea0003800000 */
[----:B------:R-:W-:Y:S01]  /*12da0*/  BPT.TRAP 0x1 ;  /* 0x000000040000795c */ /* 0x000fe20000300000 */
.L_x_5306:
[----:B--2-4-:R-:W-:Y:S01]  /*12db0*/  IMAD R5, R22, 0x8, R16 ;  /* 0x0000000816057824 */ /* 0x014fe200078e0210 */
[----:B------:R-:W-:-:S04]  /*12dc0*/  SHF.L.U32 R0, R23, 0x1f, RZ ;  /* 0x0000001f17007819 */ /* 0x000fc800000006ff */
[----:B------:R0:W1:Y:S01]  /*12dd0*/  SYNCS.PHASECHK.TRANS64.TRYWAIT P2, [R5+URZ+0x30830], R0 ;  /* 0x03083000050075a7 */ /* 0x000062000804017f */
[----:B------:R-:W-:Y:S05]  /*12de0*/  @!P0 BRA `(.L_x_5307) ;  /* 0x0000000000048947 */ /* 0x000fea0003800000 */
[----:B------:R-:W-:Y:S01]  /*12df0*/  BPT.TRAP 0x1 ;  /* 0x000000040000795c */ /* 0x000fe20000300000 */
.L_x_5307:
[----:B------:R-:W2:Y:S02]  /*12e00*/  S2R R3, SR_TID.X ;  /* 0x0000000000037919 */ /* 0x000ea40000002100 */
[----:B--2---:R-:W-:-:S04]  /*12e10*/  LOP3.LUT R3, R3, 0x7f, RZ, 0xc0, !PT ;  /* 0x0000007f03037812 */ /* 0x004fc800078ec0ff */
[----:B------:R-:W-:Y:S01]  /*12e20*/  ISETP.NE.AND P1, PT, R3, RZ, PT ;  /* 0x000000ff0300720c */ /* 0x000fe20003f25270 */
[----:B-1----:R-:W-:-:S12]  /*12e30*/  @P2 BRA `(.L_x_5308) ;  /* 0x0000000000082947 */ /* 0x002fd80003800000 */
[----:B------:R-:W1:Y:S02]  /*12e40*/  SYNCS.PHASECHK.TRANS64.TRYWAIT P2, [R5+URZ+0x30830], R0 ;  /* 0x03083000050075a7 */ /* 0x000e64000804017f */
[----:B-1----:R-:W-:Y:S05]  /*12e50*/  @!P2 BRA `(.L_x_5309) ;  /* 0x00000184009ca947 */ /* 0x002fea0003800000 */
.L_x_5308:
        /* <DEDUP_REMOVED lines=9> */
[----:B------:R-:W-:Y:S01]  /*12ef0*/  UMOV UR49, 0x40000040 ;  /* 0x4000004000317882 */ /* 0x000fe20000000000 */
[----:B------:R-:W-:Y:S01]  /*12f00*/  LOP3.LUT R0, R0, 0x3fff, RZ, 0xc0, !PT ;  /* 0x00003fff00007812 */ /* 0x000fe200078ec0ff */
[----:B------:R-:W-:Y:S01]  /*12f10*/  UMOV UR9, 0x40000040 ;  /* 0x4000004000097882 */ /* 0x000fe20000000000 */
[----:B------:R-:W-:Y:S01]  /*12f20*/  R2UR UR51, R7 ;  /* 0x00000000073372ca */ /* 0x000fe200000e0000 */
[----:B------:R-:W-:Y:S01]  /*12f30*/  IMAD.MOV.U32 R7, RZ, RZ, 0x40000040 ;  /* 0x40000040ff077424 */ /* 0x000fe200078e00ff */
[----:B------:R-:W-:Y:S01]  /*12f40*/  LOP3.LUT R8, R0, 0x10000, RZ, 0xfc, !PT ;  /* 0x0001000000087812 */ /* 0x000fe200078efcff */
[----:B------:R-:W-:Y:S01]  /*12f50*/  ULOP3.LUT UR52, UR52, 0x10000, URZ, 0xfc, !UPT ;  /* 0x0001000034347892 */ /* 0x000fe2000f8efc3f */
[----:B------:R-:W-:Y:S01]  /*12f60*/  IMAD.U32 R11, RZ, RZ, UR9 ;  /* 0x00000009ff0b7e24 */ /* 0x000fe2000f8e00ff */
[----:B------:R-:W-:Y:S01]  /*12f70*/  UMOV UR57, 0x40000040 ;  /* 0x4000004000397882 */ /* 0x000fe20000000000 */
[----:B------:R-:W-:Y:S01]  /*12f80*/  R2UR UR11, R7 ;  /* 0x00000000070b72ca */ /* 0x000fe200000e0000 */
[----:B------:R-:W-:Y:S01]  /*12f90*/  IMAD R2, R22, 0x900, R8 ;  /* 0x0000090016027824 */ /* 0x000fe200078e0208 */
[----:B------:R-:W-:Y:S01]  /*12fa0*/  UIADD3 UR48, UR52, 0x2, URZ ;  /* 0x0000000234307890 */ /* 0x000fe2000fffe03f */
[----:B------:R-:W-:Y:S01]  /*12fb0*/  IMAD.MOV.U32 R7, RZ, RZ, 0x40000040 ;  /* 0x40000040ff077424 */ /* 0x000fe200078e00ff */
[----:B------:R-:W-:Y:S01]  /*12fc0*/  UIADD3 UR4, UR52, 0x4, URZ ;  /* 0x0000000434047890 */ /* 0x000fe2000fffe03f */
[C---:B------:R-:W-:Y:S01]  /*12fd0*/  VIADD R6, R2.reuse, 0x2 ;  /* 0x0000000202067836 */ /* 0x040fe20000000000 */
[----:B------:R-:W-:Y:S01]  /*12fe0*/  R2UR UR54, R2 ;  /* 0x00000000023672ca */ /* 0x000fe200000e0000 */
[----:B------:R-:W-:Y:S01]  /*12ff0*/  UMOV UR41, 0x40000040 ;  /* 0x4000004000297882 */ /* 0x000fe20000000000 */
[----:B------:R-:W-:Y:S01]  /*13000*/  UMOV UR37, 0x40000040 ;  /* 0x4000004000257882 */ /* 0x000fe20000000000 */
[----:B------:R-:W0:Y:S01]  /*13010*/  LDC R227, c[0x0][0x448] ;  /* 0x00011200ffe37b82 */ /* 0x000e220000000800 */
[----:B------:R-:W-:Y:S01]  /*13020*/  R2UR UR50, R6 ;  /* 0x00000000063272ca */ /* 0x000fe200000e0000 */
[----:B------:R-:W-:Y:S01]  /*13030*/  VIADD R6, R2, 0x4 ;  /* 0x0000000402067836 */ /* 0x000fe20000000000 */
[----:B------:R-:W-:Y:S01]  /*13040*/  UMOV UR8, UR4 ;  /* 0x0000000400087c82 */ /* 0x000fe20008000000 */
[----:B------:R-:W-:Y:S01]  /*13050*/  UIADD3 UR4, UR52, 0x6, URZ ;  /* 0x0000000634047890 */ /* 0x000fe2000fffe03f */
[----:B------:R-:W-:-:S02]  /*13060*/  IMAD.U32 R10, RZ, RZ, UR8 ;  /* 0x00000008ff0a7e24 */ /* 0x000fc4000f8e00ff */
[----:B------:R-:W-:Y:S01]  /*13070*/  R2UR UR10, R6 ;  /* 0x00000000060a72ca */ /* 0x000fe200000e0000 */
[----:B------:R-:W-:Y:S01]  /*13080*/  VIADD R6, R2, 0x6 ;  /* 0x0000000602067836 */ /* 0x000fe20000000000 */
[----:B------:R-:W1:Y:S01]  /*13090*/  LDC.64 R12, c[0x0][0x9e0] ;  /* 0x00027800ff0c7b82 */ /* 0x000e620000000a00 */
[----:B------:R-:W-:Y:S01]  /*130a0*/  HGMMA.64x96x16.F32.BF16 R24, gdesc[UR52], RZ, !UPT, gsb0 ;  /* 0x01600000341879f0 */ /* 0x000fe2000c0018ff */
[----:B------:R2:W-:Y:S02]  /*130b0*/  STL.64 [R1+0x38], R10 ;  /* 0x0000380a01007387 */ /* 0x0005e40000100a00 */
[----:B------:R-:W-:Y:S02]  /*130c0*/  WARPGROUP.DEPBAR.LE gsb0, 0x0 ;  /* 0x00008000000079c5 */ /* 0x000fe40000010000 */
[----:B------:R-:W-:-:S06]  /*130d0*/  WARPGROUP.ARRIVE ;  /* 0x00000000000079c5 */ /* 0x000fcc0000000000 */
[----:B------:R-:W-:Y:S03]  /*130e0*/  HGMMA.64x96x16.F32.BF16 R24, gdesc[UR48], R24, gsb0 ;  /* 0x01600000301879f0 */ /* 0x000fe60008001818 */
[----:B------:R-:W-:Y:S02]  /*130f0*/  WARPGROUP.DEPBAR.LE gsb0, 0x0 ;  /* 0x00008000000079c5 */ /* 0x000fe40000010000 */
[----:B------:R-:W-:-:S06]  /*13100*/  WARPGROUP.ARRIVE ;  /* 0x00000000000079c5 */ /* 0x000fcc0000000000 */
[----:B------:R-:W-:Y:S01]  /*13110*/  HGMMA.64x96x16.F32.BF16 R24, gdesc[UR8], R24, gsb0 ;  /* 0x01600000081879f0 */ /* 0x000fe20008001818 */
[----:B------:R-:W-:Y:S01]  /*13120*/  R2UR UR10, R6 ;  /* 0x00000000060a72ca */ /* 0x000fe200000e0000 */
[----:B------:R-:W-:Y:S01]  /*13130*/  UMOV UR8, UR4 ;  /* 0x0000000400087c82 */ /* 0x000fe20008000000 */
[----:B------:R-:W-:Y:S01]  /*13140*/  R2UR UR11, R7 ;  /* 0x00000000070b72ca */ /* 0x000fe200000e0000 */
[----:B------:R-:W-:Y:S01]  /*13150*/  UMOV UR9, 0x40000040 ;  /* 0x4000004000097882 */ /* 0x000fe20000000000 */
[----:B------:R-:W-:Y:S01]  /*13160*/  VIADD R6, R2, 0x300 ;  /* 0x0000030002067836 */ /* 0x000fe20000000000 */
[----:B------:R-:W-:Y:S01]  /*13170*/  UIADD3 UR4, UR52, 0x400, URZ ;  /* 0x0000040034047890 */ /* 0x000fe2000fffe03f */
[----:B------:R-:W-:Y:S02]  /*13180*/  IMAD.MOV.U32 R7, RZ, RZ, 0x40000040 ;  /* 0x40000040ff077424 */ /* 0x000fe400078e00ff */
[----:B--2---:R-:W-:Y:S02]  /*13190*/  IMAD.U32 R10, RZ, RZ, UR8 ;  /* 0x00000008ff0a7e24 */ /* 0x004fe4000f8e00ff */
[----:B------:R-:W-:-:S05]  /*131a0*/  IMAD.U32 R11, RZ, RZ, UR9 ;  /* 0x00000009ff0b7e24 */ /* 0x000fca000f8e00ff */
[----:B------:R2:W-:Y:S01]  /*131b0*/  STL.64 [R1+0x30], R10 ;  /* 0x0000300a01007387 */ /* 0x0005e20000100a00 */
        /* <DEDUP_REMOVED lines=25> */
[----:B------:R2:W-:Y:S04]  /*13350*/  STL.64 [R1+0x20], R10 ;  /* 0x0000200a01007387 */ /* 0x0005e80000100a00 */
[----:B------:R-:W3:Y:S01]  /*13360*/  LDL.LU R15, [R1] ;  /* 0x00000000010f7983 */ /* 0x000ee20000300800 */
[----:B------:R-:W-:Y:S02]  /*13370*/  WARPGROUP.DEPBAR.LE gsb0, 0x0 ;  /* 0x00008000000079c5 */ /* 0x000fe40000010000 */
[----:B------:R-:W-:-:S06]  /*13380*/  WARPGROUP.ARRIVE ;  /* 0x00000000000079c5 */ /* 0x000fcc0000000000 */
[----:B------:R-:W-:Y:S01]  /*13390*/  HGMMA.64x96x16.F32.BF16 R24, gdesc[UR8], R24, gsb0 ;  /* 0x01600000081879f0 */ /* 0x000fe20008001818 */
[----:B------:R-:W-:Y:S01]  /*133a0*/  R2UR UR10, R6 ;  /* 0x00000000060a72ca */ /* 0x000fe200000e0000 */
[----:B------:R-:W-:Y:S01]  /*133b0*/  UMOV UR8, UR4 ;  /* 0x0000000400087c82 */ /* 0x000fe20008000000 */
[----:B------:R-:W-:Y:S01]  /*133c0*/  R2UR UR11, R7 ;  /* 0x00000000070b72ca */ /* 0x000fe200000e0000 */
[----:B------:R-:W-:Y:S01]  /*133d0*/  UMOV UR9, 0x40000040 ;  /* 0x4000004000097882 */ /* 0x000fe20000000000 */
[----:B------:R-:W-:Y:S02]  /*133e0*/  VIADD R6, R2, 0x306 ;  /* 0x0000030602067836 */ /* 0x000fe40000000000 */
[----:B------:R-:W-:Y:S01]  /*133f0*/  IMAD.MOV.U32 R7, RZ, RZ, 0x40000040 ;  /* 0x40000040ff077424 */ /* 0x000fe200078e00ff */
[----:B------:R-:W-:Y:S02]  /*13400*/  WARPGROUP.DEPBAR.LE gsb0, 0x0 ;  /* 0x00008000000079c5 */ /* 0x000fe40000010000 */
[----:B------:R-:W-:Y:S01]  /*13410*/  WARPGROUP.ARRIVE ;  /* 0x00000000000079c5 */ /* 0x000fe20000000000 */
[----:B------:R-:W-:Y:S01]  /*13420*/  UIADD3 UR4, UR52, 0x406, URZ ;  /* 0x0000040634047890 */ /* 0x000fe2000fffe03f */
[----:B--2---:R-:W-:-:S02]  /*13430*/  IMAD.U32 R10, RZ, RZ, UR8 ;  /* 0x00000008ff0a7e24 */ /* 0x004fc4000f8e00ff */
[----:B------:R-:W-:Y:S02]  /*13440*/  IMAD.U32 R11, RZ, RZ, UR9 ;  /* 0x00000009ff0b7e24 */ /* 0x000fe4000f8e00ff */
[----:B------:R-:W-:Y:S01]  /*13450*/  HGMMA.64x96x16.F32.BF16 R24, gdesc[UR8], R24, gsb0 ;  /* 0x01600000081879f0 */ /* 0x000fe20008001818 */
[----:B------:R-:W-:Y:S02]  /*13460*/  R2UR UR10, R6 ;  /* 0x00000000060a72ca */ /* 0x000fe400000e0000 */
[----:B------:R-:W-:Y:S01]  /*13470*/  R2UR UR11, R7 ;  /* 0x00000000070b72ca */ /* 0x000fe200000e0000 */
[----:B------:R-:W-:Y:S01]  /*13480*/  UMOV UR8, UR4 ;  /* 0x0000000400087c82 */ /* 0x000fe20008000000 */
[----:B------:R-:W-:Y:S01]  /*13490*/  UMOV UR9, 0x40000040 ;  /* 0x4000004000097882 */ /* 0x000fe20000000000 */
[----:B------:R-:W-:Y:S02]  /*134a0*/  VIADD R6, R2, 0x600 ;  /* 0x0000060002067836 */ /* 0x000fe40000000000 */
[----:B------:R-:W-:Y:S01]  /*134b0*/  IMAD.MOV.U32 R7, RZ, RZ, 0x40000040 ;  /* 0x40000040ff077424 */ /* 0x000fe200078e00ff */
[----:B------:R-:W-:-:S02]  /*134c0*/  WARPGROUP.DEPBAR.LE gsb0, 0x0 ;  /* 0x00008000000079c5 */ /* 0x000fc40000010000 */
[----:B------:R-:W-:-:S06]  /*134d0*/  WARPGROUP.ARRIVE ;  /* 0x00000000000079c5 */ /* 0x000fcc0000000000 */
[----:B------:R-:W-:Y:S01]  /*134e0*/  HGMMA.64x96x16.F32.BF16 R24, gdesc[UR8], R24, gsb0 ;  /* 0x01600000081879f0 */ /* 0x000fe20008001818 */
[----:B------:R-:W-:Y:S02]  /*134f0*/  R2UR UR10, R6 ;  /* 0x00000000060a72ca */ /* 0x000fe400000e0000 */
[----:B------:R-:W-:Y:S01]  /*13500*/  R2UR UR11, R7 ;  /* 0x00000000070b72ca */ /* 0x000fe200000e0000 */
[----:B------:R-:W-:Y:S01]  /*13510*/  UIADD3 UR4, UR52, 0x800, URZ ;  /* 0x0000080034047890 */ /* 0x000fe2000fffe03f */
[----:B------:R2:W-:Y:S02]  /*13520*/  STL.64 [R1+0x18], R10 ;  /* 0x0000180a01007387 */ /* 0x0005e40000100a00 */
[----:B--2---:R-:W-:-:S04]  /*13530*/  IMAD.U32 R10, RZ, RZ, UR8 ;  /* 0x00000008ff0a7e24 */ /* 0x004fc8000f8e00ff */
[----:B------:R-:W-:Y:S01]  /*13540*/  UMOV UR8, UR4 ;  /* 0x0000000400087c82 */ /* 0x000fe20008000000 */
[----:B------:R-:W-:Y:S01]  /*13550*/  IMAD.U32 R11, RZ, RZ, UR9 ;  /* 0x00000009ff0b7e24 */ /* 0x000fe2000f8e00ff */
[----:B------:R-:W-:Y:S01]  /*13560*/  UMOV UR9, 0x40000040 ;  /* 0x4000004000097882 */ /* 0x000fe20000000000 */
[----:B------:R-:W-:Y:S02]  /*13570*/  WARPGROUP.DEPBAR.LE gsb0, 0x0 ;  /* 0x00008000000079c5 */ /* 0x000fe40000010000 */
[----:B------:R-:W-:Y:S01]  /*13580*/  WARPGROUP.ARRIVE ;  /* 0x00000000000079c5 */ /* 0x000fe20000000000 */
[----:B------:R-:W-:Y:S01]  /*13590*/  VIADD R6, R2, 0x602 ;  /* 0x0000060202067836 */ /* 0x000fe20000000000 */
[----:B------:R-:W-:Y:S01]  /*135a0*/  UIADD3 UR56, UR52, 0x802, URZ ;  /* 0x0000080234387890 */ /* 0x000fe2000fffe03f */
[----:B------:R-:W-:Y:S01]  /*135b0*/  IMAD.MOV.U32 R7, RZ, RZ, 0x40000040 ;  /* 0x40000040ff077424 */ /* 0x000fe200078e00ff */
[----:B------:R-:W-:Y:S02]  /*135c0*/  UIADD3 UR40, UR52, 0x804, URZ ;  /* 0x0000080434287890 */ /* 0x000fe4000fffe03f */
[----:B------:R-:W-:Y:S01]  /*135d0*/  HGMMA.64x96x16.F32.BF16 R24, gdesc[UR8], R24, gsb0 ;  /* 0x01600000081879f0 */ /* 0x000fe20008001818 */
[----:B------:R-:W-:Y:S01]  /*135e0*/  R2UR UR58, R6 ;  /* 0x00000000063a72ca */ /* 0x000fe200000e0000 */
[----:B------:R-:W-:Y:S01]  /*135f0*/  IMAD.MOV.U32 R3, RZ, RZ, 0x40000040 ;  /* 0x40000040ff037424 */ /* 0x000fe200078e00ff */
[----:B------:R-:W-:Y:S01]  /*13600*/  R2UR UR59, R7 ;  /* 0x00000000073b72ca */ /* 0x000fe200000e0000 */
[----:B------:R-:W-:Y:S01]  /*13610*/  VIADD R6, R2, 0x604 ;  /* 0x0000060402067836 */ /* 0x000fe20000000000 */
[----:B------:R-:W-:Y:S01]  /*13620*/  UIADD3 UR36, UR52, 0x806, URZ ;  /* 0x0000080634247890 */ /* 0x000fe2000fffe03f */
[----:B------:R-:W-:Y:S01]  /*13630*/  IMAD.MOV.U32 R7, RZ, RZ, 0x40000040 ;  /* 0x40000040ff077424 */ /* 0x000fe200078e00ff */
[----:B0-----:R-:W-:Y:S01]  /*13640*/  ISETP.NE.AND P2, PT, R227, 0x1, PT ;  /* 0x00000001e300780c */ /* 0x001fe20003f45270 */
[----:B------:R-:W-:Y:S01]  /*13650*/  IMAD.IADD R0, R213, 0x1, R209 ;  /* 0x00000001d5007824 */ /* 0x000fe200078e02d1 */
[----:B------:R-:W-:Y:S01]  /*13660*/  R2UR UR42, R6 ;  /* 0x00000000062a72ca */ /* 0x000fe200000e0000 */
[----:B------:R-:W-:Y:S01]  /*13670*/  ULDC UR4, c[0x0][0x9dc] ;  /* 0x0002770000047ab9 */ /* 0x000fe20000000800 */
[----:B------:R-:W-:-:S02]  /*13680*/  WARPGROUP.DEPBAR.LE gsb0, 0x0 ;  /* 0x00008000000079c5 */ /* 0x000fc40000010000 */
[----:B------:R-:W-:-:S06]  /*13690*/  WARPGROUP.ARRIVE ;  /* 0x00000000000079c5 */ /* 0x000fcc0000000000 */
[----:B------:R-:W-:Y:S01]  /*136a0*/  HGMMA.64x96x16.F32.BF16 R24, gdesc[UR56], R24, gsb0 ;  /* 0x01600000381879f0 */ /* 0x000fe20008001818 */
[----:B------:R-:W-:Y:S01]  /*136b0*/  R2UR UR43, R7 ;  /* 0x00000000072b72ca */ /* 0x000fe200000e0000 */
[----:B------:R-:W-:Y:S01]  /*136c0*/  VIADD R2, R2, 0x606 ;  /* 0x0000060602027836 */ /* 0x000fe20000000000 */
[----:B------:R-:W-:Y:S01]  /*136d0*/  R2UR UR39, R3 ;  /* 0x00000000032772ca */ /* 0x000fe200000e0000 */
[----:B------:R-:W0:Y:S03]  /*136e0*/  @P2 LDC R7, c[0x0][0x450] ;  /* 0x00011400ff072b82 */ /* 0x000e260000000800 */
[----:B------:R-:W-:-:S05]  /*136f0*/  R2UR UR38, R2 ;  /* 0x00000000022672ca */ /* 0x000fca00000e0000 */
[----:B------:R-:W2:Y:S01]  /*13700*/  @P2 LDC R3, c[0x0][0x44c] ;  /* 0x00011300ff032b82 */ /* 0x000ea20000000800 */
[----:B------:R-:W-:Y:S02]  /*13710*/  WARPGROUP.DEPBAR.LE gsb0, 0x0 ;  /* 0x00008000000079c5 */ /* 0x000fe40000010000 */
[----:B------:R-:W-:-:S06]  /*13720*/  WARPGROUP.ARRIVE ;  /* 0x00000000000079c5 */ /* 0x000fcc0000000000 */
[----:B------:R-:W-:Y:S01]  /*13730*/  HGMMA.64x96x16.F32.BF16 R24, gdesc[UR40], R24, gsb0 ;  /* 0x01600000281879f0 */ /* 0x000fe20008001818 */
[----:B--2---:R-:W-:Y:S01]  /*13740*/  @P2 IMAD.HI.U32 R2, R0, R3, RZ ;  /* 0x0000000300022227 */ /* 0x004fe200078e00ff */
[----:B---3--:R-:W-:-:S03]  /*13750*/  LOP3.LUT R15, R15, 0xffdfffff, RZ, 0xc0, !PT ;  /* 0xffdfffff0f0f7812 */ /* 0x008fc600078ec0ff */
[----:B------:R-:W-:Y:S01]  /*13760*/  IMAD.MOV.U32 R4, RZ, RZ, R0 ;  /* 0x000000ffff047224 */ /* 0x000fe200078e0000 */
[----:B------:R-:W-:Y:S02]  /*13770*/  @P2 LOP3.LUT R15, R15, 0x200000, RZ, 0xfc, !PT ;  /* 0x002000000f0f2812 */ /* 0x000fe400078efcff */
[----:B0-----:R-:W-:Y:S02]  /*13780*/  @P2 SHF.R.U32.HI R4, RZ, R7, R2 ;  /* 0x00000007ff042219 */ /* 0x001fe40000011602 */
[----:B-1----:R-:W-:Y:S01]  /*13790*/  ISETP.GE.AND P2, PT, R13, 0x1, PT ;  /* 0x000000010d00780c */ /* 0x002fe20003f46270 */
[----:B------:R0:W-:Y:S01]  /*137a0*/  STL.64 [R1+0x10], R10 ;  /* 0x0000100a01007387 */ /* 0x0001e20000100a00 */
[----:B------:R-:W-:Y:S01]  /*137b0*/  LOP3.LUT R15, R15, 0xffefffff, RZ, 0xc0, !PT ;  /* 0xffefffff0f0f7812 */ /* 0x000fe200078ec0ff */
[----:B------:R-:W-:Y:S02]  /*137c0*/  WARPGROUP.DEPBAR.LE gsb0, 0x0 ;  /* 0x00008000000079c5 */ /* 0x000fe40000010000 */
[----:B------:R-:W-:-:S06]  /*137d0*/  WARPGROUP.ARRIVE ;  /* 0x00000000000079c5 */ /* 0x000fcc0000000000 */
[----:B------:R-:W-:Y:S01]  /*137e0*/  HGMMA.64x96x16.F32.BF16 R24, gdesc[UR36], R24, gsb0 ;  /* 0x01600000241879f0 */ /* 0x000fe20008001818 */
[----:B0-----:R-:W-:Y:S02]  /*137f0*/  IMAD.U32 R10, RZ, RZ, UR8 ;  /* 0x00000008ff0a7e24 */ /* 0x001fe4000f8e00ff */
[----:B------:R-:W-:Y:S01]  /*13800*/  IMAD.U32 R11, RZ, RZ, UR9 ;  /* 0x00000009ff0b7e24 */ /* 0x000fe2000f8e00ff */
[----:B------:R-:W-:Y:S01]  /*13810*/  @P2 LOP3.LUT R15, R15, 0x100000, RZ, 0xfc, !PT ;  /* 0x001000000f0f2812 */ /* 0x000fe200078efcff */
[----:B------:R-:W-:-:S03]  /*13820*/  @!P1 VIADD R0, R5, 0x30840 ;  /* 0x0003084005009836 */ /* 0x000fc60000000000 */
[----:B------:R0:W-:Y:S01]  /*13830*/  STL.64 [R1+0x8], R10 ;  /* 0x0000080a01007387 */ /* 0x0001e20000100a00 */
[----:B------:R-:W-:-:S03]  /*13840*/  IMAD.MOV.U32 R5, RZ, RZ, -0x60 ;  /* 0xffffffa0ff057424 */ /* 0x000fc600078e00ff */
[----:B------:R-:W1:Y:S01]  /*13850*/  SHFL.IDX PT, R11, R4, RZ, 0x1c1f ;  /* 0x001c1fff040b7589 */ /* 0x000e6200000e0000 */
[----:B------:R-:W-:Y:S01]  /*13860*/  @!P1 PRMT R0, RZ, 0x654, R0 ;  /* 0x00000654ff009816 */ /* 0x000fe20000000000 */
[----:B------:R-:W-:Y:S02]  /*13870*/  IMAD R5, R150, R5, 0x61 ;  /* 0x0000006196057424 */ /* 0x000fe400078e0205 */
[----:B------:R2:W-:Y:S02]  /*13880*/  STL [R1], R15 ;  /* 0x0000000f01007387 */ /* 0x0005e40000100800 */
[----:B------:R-:W-:Y:S02]  /*13890*/  IMAD R7, R212, -0x2, R5 ;  /* 0xfffffffed4077824 */ /* 0x000fe400078e0205 */
[----:B0-----:R-:W-:-:S03]  /*138a0*/  IMAD.U32 R10, RZ, RZ, UR4 ;  /* 0x00000004ff0a7e24 */ /* 0x001fc6000f8e00ff */
[----:B------:R-:W-:-:S05]  /*138b0*/  IADD3 R9, -R194, R7, R196 ;  /* 0x00000007c2097210 */ /* 0x000fca0007ffe1c4 */
[----:B------:R-:W-:Y:S02]  /*138c0*/  IMAD.IADD R73, R9, 0x1, R12 ;  /* 0x0000000109497824 */ /* 0x000fe400078e020c */
[----:B------:R-:W-:Y:S02]  /*138d0*/  VIADD R72, R5, 0xffffffff ;  /* 0xffffffff05487836 */ /* 0x000fe40000000000 */
[----:B------:R-:W-:Y:S01]  /*138e0*/  VIADD R74, R7, 0xffffffff ;  /* 0xffffffff074a7836 */ /* 0x000fe20000000000 */
[----:B------:R-:W-:Y:S02]  /*138f0*/  WARPGROUP.DEPBAR.LE gsb0, 0x0 ;  /* 0x00008000000079c5 */ /* 0x000fe40000010000 */
[----:B------:R0:W-:Y:S02]  /*13900*/  @!P1 SYNCS.ARRIVE.TRANS64.RED.A1T0 RZ, [R0+URZ], RZ ;  /* 0x000000ff00ff99a7 */ /* 0x0001e4000810043f */
[----:B0-----:R-:W-:-:S04]  /*13910*/  IMAD R0, R150, -0x60, R196 ;  /* 0xffffffa096007824 */ /* 0x001fc800078e02c4 */
[----:B------:R-:W-:Y:S01]  /*13920*/  VIADD R3, R0, 0x60 ;  /* 0x0000006000037836 */ /* 0x000fe20000000000 */
[----:B------:R-:W-:-:S03]  /*13930*/  LOP3.LUT R0, RZ, R10, RZ, 0x33, !PT ;  /* 0x0000000aff007212 */ /* 0x000fc600078e33ff */
[----:B------:R-:W-:Y:S02]  /*13940*/  IMAD R14, R212, -0x2, R3 ;  /* 0xfffffffed40e7824 */ /* 0x000fe400078e0203 */
[----:B------:R-:W-:-:S03]  /*13950*/  IMAD.IADD R20, R9, 0x1, R0 ;  /* 0x0000000109147824 */ /* 0x000fc600078e0200 */
[----:B-1----:R-:W-:Y:S01]  /*13960*/  VIADDMNMX R0, R11, R73, R14, PT ;  /* 0x000000490b007246 */ /* 0x002fe2000380010e */
[----:B------:R-:W-:Y:S01]  /*13970*/  IMAD.IADD R2, R20, 0x1, R11 ;  /* 0x0000000114027824 */ /* 0x000fe200078e020b */
[----:B--2---:R-:W-:Y:S06]  /*13980*/  @!P2 BRA `(.L_x_5310) ;  /* 0x00000000004ca947 */ /* 0x004fec0003800000 */
        /* <DEDUP_REMOVED lines=11> */
.L_x_5312:
[----:B------:R-:W-:-:S13]  /*13a40*/  ISETP.NE.AND P2, PT, R13, 0x1, PT ;  /* 0x000000010d00780c */ /* 0x000fda0003f45270 */
[----:B------:R-:W0:Y:S02]  /*13a50*/  @P2 LDC.64 R6, c[0x0][0x9e8] ;  /* 0x00027a00ff062b82 */ /* 0x000e240000000a00 */
[----:B0-----:R-:W-:-:S05]  /*13a60*/  @P2 IMAD.HI.U32 R6, R3, R6, RZ ;  /* 0x0000000603062227 */ /* 0x001fca00078e00ff */
[----:B------:R-:W-:-:S07]  /*13a70*/  @P2 SHF.R.U32.HI R3, RZ, R7, R6 ;  /* 0x00000007ff032219 */ /* 0x000fce0000011606 */
.L_x_5313:
[----:B------:R-:W-:Y:S05]  /*13a80*/  BSYNC B0 ;  /* 0x0000000000007941 */ /* 0x000fea0003800000 */
.L_x_5311:
[----:B------:R-:W-:-:S05]  /*13a90*/  IMAD R3, R3, R13, R74 ;  /* 0x0000000d03037224 */ /* 0x000fca00078e024a */
[----:B------:R-:W-:Y:S02]  /*13aa0*/  VIMNMX R2, R2, R3, !PT ;  /* 0x0000000302027248 */ /* 0x000fe40007fe0100 */
[----:B------:R-:W-:-:S07]  /*13ab0*/  VIADDMNMX R0, R3, R13, R0, PT ;  /* 0x0000000d03007246 */ /* 0x000fce0003800100 */
.L_x_5310:
[C---:B------:R-:W-:Y:S02]  /*13ac0*/  ISETP.GE.AND P2, PT, R72.reuse, 0x2, PT ;  /* 0x000000024800780c */ /* 0x040fe40003f46270 */
[----:B------:R-:W-:Y:S02]  /*13ad0*/  ISETP.GE.AND P6, PT, R72, 0x9, PT ;  /* 0x000000094800780c */ /* 0x000fe40003fc6270 */
[----:B------:R-:W-:Y:S02]  /*13ae0*/  ISETP.GT.AND P3, PT, R2, 0x1, !P2 ;  /* 0x000000010200780c */ /* 0x000fe40005764270 */
[----:B------:R-:W-:Y:S02]  /*13af0*/  ISETP.GE.AND P4, PT, R72, 0xa, PT ;  /* 0x0000000a4800780c */ /* 0x000fe40003f86270 */
[----:B------:R-:W-:-:S04]  /*13b00*/  ISETP.LT.OR P3, PT, R0, 0x2, P3 ;  /* 0x000000020000780c */ /* 0x000fc80001f61670 */
[----:B------:R-:W-:Y:S02]  /*13b10*/  FSEL R91, R25, -INF , !P3 ;  /* 0xff800000195b7808 */ /* 0x000fe40005800000 */
[----:B------:R-:W-:Y:S01]  /*13b20*/  ISETP.GT.AND P3, PT, R2, 0x8, !P6 ;  /* 0x000000080200780c */ /* 0x000fe20007764270 */
[----:B------:R-:W0:Y:S03]  /*13b30*/  SHFL.IDX PT, R25, R4, 0x1, 0x1c1f ;  /* 0x003c1f0004197f89 */ /* 0x000e2600000e0000 */
        /* <DEDUP_REMOVED lines=9> */
[----:B------:R-:W-:Y:S01]  /*13bd0*/  ISETP.LT.OR P3, PT, R0, 0x11, P3 ;  /* 0x000000110000780c */ /* 0x000fe20001f61670 */
[----:B0-----:R-:W-:Y:S01]  /*13be0*/  IMAD.IADD R6, R20, 0x1, R25 ;  /* 0x0000000114067824 */ /* 0x001fe200078e0219 */
        /* <DEDUP_REMOVED lines=84> */
[----:B------:R-:W-:-:S04]  /*14130*/  ISETP.LT.OR P3, PT, R0, 0x52, P3 ;  /* 0x000000520000780c */ /* 0x000fc80001f61670 */
[----:B------:R-:W-:Y:S02]  /*14140*/  FSEL R65, R65, -INF , !P3 ;  /* 0xff80000041417808 */ /* 0x000fe40005800000 */
[----:B------:R-:W-:-:S04]  /*14150*/  ISETP.GE.AND P3, PT, R72, 0x59, PT ;  /* 0x000000594800780c */ /* 0x000fc80003f66270 */
[----:B------:R-:W-:-:S04]  /*14160*/  ISETP.GT.AND P4, PT, R2, 0x58, !P3 ;  /* 0x000000580200780c */ /* 0x000fc80005f84270 */
[----:B------:R-:W-:-:S04]  /*14170*/  ISETP.LT.OR P4, PT, R0, 0x59, P4 ;  /* 0x000000590000780c */ /* 0x000fc80002781670 */
[----:B------:R-:W-:Y:S02]  /*14180*/  FSEL R5, R68, -INF , !P4 ;  /* 0xff80000044057808 */ /* 0x000fe40006000000 */
[----:B------:R-:W-:-:S04]  /*14190*/  ISETP.GE.AND P4, PT, R72, 0x1, PT ;  /* 0x000000014800780c */ /* 0x000fc80003f86270 */
[----:B------:R-:W-:-:S04]  /*141a0*/  ISETP.GT.AND P5, PT, R2, RZ, !P4 ;  /* 0x000000ff0200720c */ /* 0x000fc800067a4270 */
[----:B------:R-:W-:-:S04]  /*141b0*/  ISETP.LT.OR P5, PT, R0, 0x1, P5 ;  /* 0x000000010000780c */ /* 0x000fc80002fa1670 */
[----:B------:R-:W-:Y:S02]  /*141c0*/  FSEL R101, R24, -INF , !P5 ;  /* 0xff80000018657808 */ /* 0x000fe40006800000 */
[----:B------:R-:W-:-:S04]  /*141d0*/  ISETP.GE.AND P5, PT, R72, 0x5a, PT ;  /* 0x0000005a4800780c */ /* 0x000fc80003fa6270 */
[----:B------:R-:W-:Y:S02]  /*141e0*/  P2R R68, PR, RZ, 0x20 ;  /* 0x00000020ff447803 */ /* 0x000fe40000000000 */
[----:B------:R-:W-:Y:S02]  /*141f0*/  ISETP.GT.AND P5, PT, R2, 0x59, !P5 ;  /* 0x000000590200780c */ /* 0x000fe40006fa4270 */
[----:B------:R-:W-:Y:S02]  /*14200*/  VIADDMNMX R2, R25, R73, R14, PT ;  /* 0x0000004919027246 */ /* 0x000fe4000380010e */
[----:B------:R-:W-:-:S04]  /*14210*/  ISETP.LT.OR P5, PT, R0, 0x5a, P5 ;  /* 0x0000005a0000780c */ /* 0x000fc80002fa1670 */
[----:B------:R-:W-:Y:S02]  /*14220*/  FSEL R69, R69, -INF , !P5 ;  /* 0xff80000045457808 */ /* 0x000fe40006800000 */
[----:B------:R-:W-:-:S13]  /*14230*/  ISETP.GE.AND P5, PT, R13, 0x1, PT ;  /* 0x000000010d00780c */ /* 0x000fda0003fa6270 */
[----:B------:R-:W-:Y:S05]  /*14240*/  @!P5 BRA `(.L_x_5314) ;  /* 0x00000000004cd947 */ /* 0x000fea0003800000 */
        /* <DEDUP_REMOVED lines=11> */
.L_x_5316:
[----:B------:R-:W-:-:S13]  /*14300*/  ISETP.NE.AND P5, PT, R13, 0x1, PT ;  /* 0x000000010d00780c */ /* 0x000fda0003fa5270 */
[----:B------:R-:W0:Y:S02]  /*14310*/  @P5 LDC.64 R24, c[0x0][0x9e8] ;  /* 0x00027a00ff185b82 */ /* 0x000e240000000a00 */
[----:B0-----:R-:W-:-:S05]  /*14320*/  @P5 IMAD.HI.U32 R24, R0, R24, RZ ;  /* 0x0000001800185227 */ /* 0x001fca00078e00ff */
[----:B------:R-:W-:-:S07]  /*14330*/  @P5 SHF.R.U32.HI R0, RZ, R25, R24 ;  /* 0x00000019ff005219 */ /* 0x000fce0000011618 */
.L_x_5317:
[----:B------:R-:W-:Y:S05]  /*14340*/  BSYNC B0 ;  /* 0x0000000000007941 */ /* 0x000fea0003800000 */
.L_x_5315:
[----:B------:R-:W-:-:S05]  /*14350*/  IMAD R25, R0, R13, R74 ;  /* 0x0000000d00197224 */ /* 0x000fca00078e024a */
[----:B------:R-:W-:Y:S02]  /*14360*/  VIMNMX R6, R6, R25, !PT ;  /* 0x0000001906067248 */ /* 0x000fe40007fe0100 */
[----:B------:R-:W-:-:S07]  /*14370*/  VIADDMNMX R2, R25, R13, R2, PT ;  /* 0x0000000d19027246 */ /* 0x000fce0003800102 */
.L_x_5314:
[----:B------:R-:W-:Y:S01]  /*14380*/  ISETP.GT.AND P2, PT, R6, 0x1, !P2 ;  /* 0x000000010600780c */ /* 0x000fe20005744270 */
[----:B------:R-:W-:Y:S01]  /*14390*/  ULDC UR4, c[0x0][0x988] ;  /* 0x0002620000047ab9 */ /* 0x000fe20000000800 */
[----:B------:R-:W-:Y:S02]  /*143a0*/  FMNMX.FTZ R0, R101, R91, !PT ;  /* 0x0000005b65007209 */ /* 0x000fe40007810000 */
[----:B------:R-:W-:Y:S02]  /*143b0*/  ISETP.LT.OR P2, PT, R2, 0x2, P2 ;  /* 0x000000020200780c */ /* 0x000fe40001741670 */
[----:B------:R-:W-:Y:S02]  /*143c0*/  FMNMX.FTZ R0, R99, R0, !PT ;  /* 0x0000000063007209 */ /* 0x000fe40007810000 */
[----:B------:R-:W-:Y:S02]  /*143d0*/  FSEL R27, R27, -INF , !P2 ;  /* 0xff8000001b1b7808 */ /* 0x000fe40005000000 */
[----:B------:R-:W-:-:S02]  /*143e0*/  ISETP.NE.AND P2, PT, R28, RZ, PT ;  /* 0x000000ff1c00720c */ /* 0x000fc40003f45270 */
[C---:B------:R-:W-:Y:S02]  /*143f0*/  ISETP.GT.AND P6, PT, R6.reuse, 0x8, !P6 ;  /* 0x000000080600780c */ /* 0x040fe400077c4270 */
[----:B------:R-:W-:Y:S02]  /*14400*/  ISETP.GT.AND P2, PT, R6, 0x9, !P2 ;  /* 0x000000090600780c */ /* 0x000fe40005744270 */
[----:B------:R-:W-:Y:S02]  /*14410*/  FMNMX.FTZ R0, R93, R0, !PT ;  /* 0x000000005d007209 */ /* 0x000fe40007810000 */
[C---:B------:R-:W-:Y:S02]  /*14420*/  ISETP.LT.OR P2, PT, R2.reuse, 0xa, P2 ;  /* 0x0000000a0200780c */ /* 0x040fe40001741670 */
[----:B------:R-:W-:Y:S02]  /*14430*/  ISETP.LT.OR P6, PT, R2, 0x9, P6 ;  /* 0x000000090200780c */ /* 0x000fe400037c1670 */
[----:B------:R-:W-:-:S02]  /*14440*/  FSEL R31, R31, -INF , !P2 ;  /* 0xff8000001f1f7808 */ /* 0x000fc40005000000 */
[----:B------:R-:W-:Y:S02]  /*14450*/  ISETP.NE.AND P2, PT, R75, RZ, PT ;  /* 0x000000ff4b00720c */ /* 0x000fe40003f45270 */
[----:B------:R-:W-:Y:S02]  /*14460*/  FMNMX.FTZ R0, R97, R0, !PT ;  /* 0x0000000061007209 */ /* 0x000fe40007810000 */
[----:B------:R-:W-:Y:S02]  /*14470*/  ISETP.GT.AND P2, PT, R6, 0x10, !P2 ;  /* 0x000000100600780c */ /* 0x000fe40005744270 */
[----:B------:R-:W-:Y:S02]  /*14480*/  FSEL R25, R30, -INF , !P6 ;  /* 0xff8000001e197808 */ /* 0x000fe40007000000 */
[----:B------:R-:W-:Y:S02]  /*14490*/  ISETP.LT.OR P2, PT, R2, 0x11, P2 ;  /* 0x000000110200780c */ /* 0x000fe40001741670 */
[----:B------:R-:W-:-:S02]  /*144a0*/  ISETP.NE.AND P6, PT, R36, RZ, PT ;  /* 0x000000ff2400720c */ /* 0x000fc40003fc5270 */
[----:B------:R-:W-:Y:S02]  /*144b0*/  FSEL R29, R34, -INF , !P2 ;  /* 0xff800000221d7808 */ /* 0x000fe40005000000 */
[----:B------:R-:W-:Y:S02]  /*144c0*/  ISETP.NE.AND P2, PT, R32, RZ, PT ;  /* 0x000000ff2000720c */ /* 0x000fe40003f45270 */
[----:B------:R-:W-:Y:S02]  /*144d0*/  FMNMX.FTZ R0, R95, R0, !PT ;  /* 0x000000005f007209 */ /* 0x000fe40007810000 */
[----:B------:R-:W-:Y:S02]  /*144e0*/  ISETP.GT.AND P2, PT, R6, 0x11, !P2 ;  /* 0x000000110600780c */ /* 0x000fe40005744270 */
[----:B------:R-:W-:Y:S02]  /*144f0*/  FMNMX.FTZ R0, R77, R0, !PT ;  /* 0x000000004d007209 */ /* 0x000fe40007810000 */
[----:B------:R-:W-:-:S02]  /*14500*/  ISETP.LT.OR P2, PT, R2, 0x12, P2 ;  /* 0x000000120200780c */ /* 0x000fc40001741670 */
[----:B------:R-:W-:Y:S02]  /*14510*/  ISETP.NE.AND P5, PT, R78, RZ, PT ;  /* 0x000000ff4e00720c */ /* 0x000fe40003fa5270 */
        /* <DEDUP_REMOVED lines=19> */
[----:B------:R-:W-:Y:S01]  /*14650*/  IMAD.MOV.U32 R40, RZ, RZ, R209 ;  /* 0x000000ffff287224 */ /* 0x000fe200078e00d1 */
        /* <DEDUP_REMOVED lines=23> */
[----:B------:R-:W-:Y:S01]  /*147d0*/  FMNMX.FTZ R14, R69, R0, !PT ;  /* 0x00000000450e7209 */ /* 0x000fe20007810000 */
[----:B------:R-:W-:Y:S01]  /*147e0*/  IMAD.U32 R0, RZ, RZ, UR4 ;  /* 0x00000004ff007e24 */ /* 0x000fe2000f8e00ff */
[----:B------:R-:W-:Y:S02]  /*147f0*/  ISETP.LT.OR P2, PT, R2, 0x31, P2 ;  /* 0x000000310200780c */ /* 0x000fe40001741670 */
[----:B------:R-:W-:Y:S01]  /*14800*/  ISETP.GT.AND P4, PT, R6, RZ, !P4 ;  /* 0x000000ff0600720c */ /* 0x000fe20006784270 */
[----:B------:R-:W0:Y:S01]  /*14810*/  SHFL.BFLY PT, R89, R14, 0x2, 0x1f ;  /* 0x0c401f000e597f89 */ /* 0x000e2200000e0000 */
[----:B------:R-:W-:Y:S02]  /*14820*/  FSEL R81, R50, -INF , !P2 ;  /* 0xff80000032517808 */ /* 0x000fe40005000000 */
        /* <DEDUP_REMOVED lines=8> */
[C---:B------:R-:W-:Y:S02]  /*148b0*/  ISETP.GT.AND P3, PT, R6.reuse, 0x58, !P3 ;  /* 0x000000580600780c */ /* 0x040fe40005f64270 */
[----:B------:R-:W-:Y:S02]  /*148c0*/  ISETP.GT.AND P2, PT, R6, 0x38, !P2 ;  /* 0x000000380600780c */ /* 0x000fe40005744270 */
[C---:B------:R-:W-:Y:S02]  /*148d0*/  ISETP.LT.OR P3, PT, R2.reuse, 0x59, P3 ;  /* 0x000000590200780c */ /* 0x040fe40001f61670 */
        /* <DEDUP_REMOVED lines=35> */
[C---:B------:R-:W-:Y:S01]  /*14b10*/  FMUL.FTZ R24, R4.reuse, R0 ;  /* 0x0000000004187220 */ /* 0x040fe20000410000 */
        /* <DEDUP_REMOVED lines=10> */
[-CC-:B------:R-:W-:Y:S01]  /*14bc0*/  FFMA.FTZ R182, R3, R0.reuse, -R24.reuse ;  /* 0x0000000003b67223 */ /* 0x180fe20000010818 */
[----:B------:R-:W-:Y:S01]  /*14bd0*/  ISETP.NE.AND P6, PT, R64, RZ, PT ;  /* 0x000000ff4000720c */ /* 0x000fe20003fc5270 */
[--C-:B------:R-:W-:Y:S01]  /*14be0*/  FFMA.FTZ R188, R101, R0, -R24.reuse ;  /* 0x0000000065bc7223 */ /* 0x100fe20000010818 */
[----:B------:R-:W-:Y:S01]  /*14bf0*/  FMNMX.FTZ R14, R59, R14, !PT ;  /* 0x0000000e3b0e7209 */ /* 0x000fe20007810000 */
[-CC-:B------:R-:W-:Y:S01]  /*14c00*/  FFMA.FTZ R91, R91, R0.reuse, -R24.reuse ;  /* 0x000000005b5b7223 */ /* 0x180fe20000010818 */
[----:B------:R-:W-:Y:S01]  /*14c10*/  FSEL R89, R66, -INF , !P2 ;  /* 0xff80000042597808 */ /* 0x000fe20005000000 */
[--C-:B------:R-:W-:Y:S01]  /*14c20*/  FFMA.FTZ R190, R99, R0, -R24.reuse ;  /* 0x0000000063be7223 */ /* 0x100fe20000010818 */
[----:B------:R-:W-:Y:S01]  /*14c30*/  ISETP.GT.AND P2, PT, R6, 0x51, !P6 ;  /* 0x000000510600780c */ /* 0x000fe20007744270 */
[----:B------:R-:W-:Y:S01]  /*14c40*/  MUFU.EX2 R188, R188 ;  /* 0x000000bc00bc7308 */ /* 0x000fe20000000800 */
[----:B------:R-:W-:Y:S01]  /*14c50*/  FMNMX.FTZ R14, R87, R14, !PT ;  /* 0x0000000e570e7209 */ /* 0x000fe20007810000 */
[-CC-:B------:R-:W-:Y:S01]  /*14c60*/  FFMA.FTZ R93, R93, R0.reuse, -R24.reuse ;  /* 0x000000005d5d7223 */ /* 0x180fe20000010818 */
[----:B------:R-:W-:Y:S01]  /*14c70*/  ISETP.NE.AND P5, PT, R68, RZ, PT ;  /* 0x000000ff4400720c */ /* 0x000fe20003fa5270 */
[-CC-:B------:R-:W-:Y:S01]  /*14c80*/  FFMA.FTZ R184, R97, R0.reuse, -R24.reuse ;  /* 0x0000000061b87223 */ /* 0x180fe20000010818 */
[----:B------:R-:W-:Y:S01]  /*14c90*/  ISETP.LT.OR P2, PT, R2, 0x52, P2 ;  /* 0x000000520200780c */ /* 0x000fe20001741670 */
[--C-:B------:R-:W-:Y:S01]  /*14ca0*/  FFMA.FTZ R95, R95, R0, -R24.reuse ;  /* 0x000000005f5f7223 */ /* 0x100fe20000010818 */
[----:B------:R-:W-:Y:S01]  /*14cb0*/  FMNMX.FTZ R14, R63, R14, !PT ;  /* 0x0000000e3f0e7209 */ /* 0x000fe20007810000 */
[----:B------:R-:W0:Y:S01]  /*14cc0*/  MUFU.EX2 R91, R91 ;  /* 0x0000005b005b7308 */ /* 0x000e220000000800 */
[----:B------:R-:W-:Y:S01]  /*14cd0*/  ISETP.GT.AND P4, PT, R6, 0x59, !P5 ;  /* 0x000000590600780c */ /* 0x000fe20006f84270 */
[-CC-:B------:R-:W-:Y:S01]  /*14ce0*/  FFMA.FTZ R37, R37, R0.reuse, -R24.reuse ;  /* 0x0000000025257223 */ /* 0x180fe20000010818 */
[----:B------:R-:W-:Y:S01]  /*14cf0*/  FSEL R67, R67, -INF , !P2 ;  /* 0xff80000043437808 */ /* 0x000fe20005000000 */
[--C-:B------:R-:W-:Y:S01]  /*14d00*/  FFMA.FTZ R180, R33, R0, -R24.reuse ;  /* 0x0000000021b47223 */ /* 0x100fe20000010818 */
[----:B------:R-:W-:Y:S01]  /*14d10*/  FMNMX.FTZ R14, R89, R14, !PT ;  /* 0x0000000e590e7209 */ /* 0x000fe20007810000 */
[-CC-:B------:R-:W-:Y:S01]  /*14d20*/  FFMA.FTZ R33, R41, R0.reuse, -R24.reuse ;  /* 0x0000000029217223 */ /* 0x180fe20000010818 */
[----:B------:R-:W-:Y:S01]  /*14d30*/  ISETP.LT.OR P4, PT, R2, 0x5a, P4 ;  /* 0x0000005a0200780c */ /* 0x000fe20002781670 */
[----:B------:R-:W1:Y:S01]  /*14d40*/  MUFU.EX2 R190, R190 ;  /* 0x000000be00be7308 */ /* 0x000e620000000800 */
[----:B------:R-:W-:Y:S01]  /*14d50*/  FSEL R77, R70, -INF , !P3 ;  /* 0xff800000464d7808 */ /* 0x000fe20005800000 */
[--C-:B------:R-:W-:Y:S01]  /*14d60*/  FFMA.FTZ R41, R45, R0, -R24.reuse ;  /* 0x000000002d297223 */ /* 0x100fe20000010818 */
[----:B------:R-:W-:Y:S01]  /*14d70*/  FMNMX.FTZ R14, R67, R14, !PT ;  /* 0x0000000e430e7209 */ /* 0x000fe20007810000 */
[-CC-:B------:R-:W-:Y:S01]  /*14d80*/  FFMA.FTZ R176, R15, R0.reuse, -R24.reuse ;  /* 0x000000000fb07223 */ /* 0x180fe20000010818 */
[----:B------:R-:W-:Y:S01]  /*14d90*/  FSEL R71, R71, -INF , !P4 ;  /* 0xff80000047477808 */ /* 0x000fe20006000000 */
[--C-:B------:R-:W-:Y:S01]  /*14da0*/  FFMA.FTZ R178, R7, R0, -R24.reuse ;  /* 0x0000000007b27223 */ /* 0x100fe20000010818 */
[----:B------:R-:W-:Y:S01]  /*14db0*/  FMNMX.FTZ R14, R77, R14, !PT ;  /* 0x0000000e4d0e7209 */ /* 0x000fe20007810000 */
[----:B------:R-:W2:Y:S01]  /*14dc0*/  MUFU.EX2 R93, R93 ;  /* 0x0000005d005d7308 */ /* 0x000ea20000000800 */
[----:B------:R-:W-:Y:S01]  /*14dd0*/  ISETP.NE.AND P5, PT, R227, 0x1, PT ;  /* 0x00000001e300780c */ /* 0x000fe20003fa5270 */
[--C-:B------:R-:W-:Y:S01]  /*14de0*/  FFMA.FTZ R172, R11, R0, -R24.reuse ;  /* 0x000000000bac7223 */ /* 0x100fe20000010818 */
[----:B------:R-:W-:Y:S01]  /*14df0*/  FMNMX.FTZ R14, R71, R14, !PT ;  /* 0x0000000e470e7209 */ /* 0x000fe20007810000 */
[-CC-:B------:R-:W-:Y:S01]  /*14e00*/  FFMA.FTZ R174, R21, R0.reuse, -R24.reuse ;  /* 0x0000000015ae7223 */ /* 0x180fe20000010818 */
[-CC-:B------:R-:W-:Y:S01]  /*14e10*/  FFMA.FTZ R168, R9, R0.reuse, -R24.reuse ;  /* 0x0000000009a87223 */ /* 0x180fe20000010818 */
[-CC-:B------:R-:W-:Y:S01]  /*14e20*/  FFMA.FTZ R170, R5, R0.reuse, -R24.reuse ;  /* 0x0000000005aa7223 */ /* 0x180fe20000010818 */
[-CC-:B------:R-:W-:Y:S01]  /*14e30*/  FFMA.FTZ R15, R49, R0.reuse, -R24.reuse ;  /* 0x00000000310f7223 */ /* 0x180fe20000010818 */
[----:B------:R-:W3:Y:S01]  /*14e40*/  SHFL.BFLY PT, R3, R14, 0x2, 0x1f ;  /* 0x0c401f000e037f89 */ /* 0x000ee200000e0000 */
[----:B------:R-:W4:Y:S01]  /*14e50*/  MUFU.EX2 R184, R184 ;  /* 0x000000b800b87308 */ /* 0x000f220000000800 */
[-CC-:B------:R-:W-:Y:S01]  /*14e60*/  FFMA.FTZ R7, R53, R0.reuse, -R24.reuse ;  /* 0x0000000035077223 */ /* 0x180fe20000010818 */
[-CC-:B------:R-:W-:Y:S01]  /*14e70*/  FFMA.FTZ R11, R57, R0.reuse, -R24.reuse ;  /* 0x00000000390b7223 */ /* 0x180fe20000010818 */
[-CC-:B------:R-:W-:Y:S01]  /*14e80*/  FFMA.FTZ R21, R61, R0.reuse, -R24.reuse ;  /* 0x000000003d157223 */ /* 0x180fe20000010818 */
[-CC-:B------:R-:W-:Y:S01]  /*14e90*/  FFMA.FTZ R9, R65, R0.reuse, -R24.reuse ;  /* 0x0000000041097223 */ /* 0x180fe20000010818 */
[----:B------:R-:W4:Y:S01]  /*14ea0*/  @P5 LDC R38, c[0x0][0x44c] ;  /* 0x00011300ff265b82 */ /* 0x000f220000000800 */
[----:B------:R-:W-:-:S02]  /*14eb0*/  FFMA.FTZ R5, R69, R0, -R24 ;  /* 0x0000000045057223 */ /* 0x000fc40000010818 */
[----:B------:R-:W4:Y:S05]  /*14ec0*/  MUFU.EX2 R95, R95 ;  /* 0x0000005f005f7308 */ /* 0x000f2a0000000800 */
[----:B------:R-:W4:Y:S03]  /*14ed0*/  @P5 LDC R42, c[0x0][0x450] ;  /* 0x00011400ff2a5b82 */ /* 0x000f260000000800 */
[----:B------:R-:W4:Y:S01]  /*14ee0*/  MUFU.EX2 R186, R186 ;  /* 0x000000ba00ba7308 */ /* 0x000f220000000800 */
[----:B---3--:R-:W-:-:S07]  /*14ef0*/  FMNMX.FTZ R2, R14, R3, !PT ;  /* 0x000000030e027209 */ /* 0x008fce0007810000 */
[----:B------:R-:W3:Y:S01]  /*14f00*/  MUFU.EX2 R37, R37 ;  /* 0x0000002500257308 */ /* 0x000ee20000000800 */
[----:B------:R-:W0:Y:S07]  /*14f10*/  SHFL.BFLY PT, R3, R2, 0x1, 0x1f ;  /* 0x0c201f0002037f89 */ /* 0x000e2e00000e0000 */
[----:B------:R-:W-:Y:S08]  /*14f20*/  MUFU.EX2 R180, R180 ;  /* 0x000000b400b47308 */ /* 0x000ff00000000800 */
[----:B------:R-:W-:Y:S08]  /*14f30*/  MUFU.EX2 R33, R33 ;  /* 0x0000002100217308 */ /* 0x000ff00000000800 */
[----:B------:R-:W-:Y:S01]  /*14f40*/  MUFU.EX2 R182, R182 ;  /* 0x000000b600b67308 */ /* 0x000fe20000000800 */
[----:B0-----:R-:W-:-:S04]  /*14f50*/  FMNMX.FTZ R3, R2, R3, !PT ;  /* 0x0000000302037209 */ /* 0x001fc80007810000 */
[C---:B------:R-:W-:Y:S01]  /*14f60*/  FSETP.NEU.FTZ.AND P2, PT, R3.reuse, -INF , PT ;  /* 0xff8000000300780b */ /* 0x040fe20003f5d000 */
[----:B------:R-:W-:Y:S02]  /*14f70*/  FMUL.FTZ R2, R3, R0 ;  /* 0x0000000003027220 */ /* 0x000fe40000410000 */
[----:B------:R-:W-:Y:S03]  /*14f80*/  MUFU.EX2 R41, R41 ;  /* 0x0000002900297308 */ /* 0x000fe60000000800 */
[----:B------:R-:W-:-:S05]  /*14f90*/  FSEL R6, R2, RZ, P2 ;  /* 0x000000ff02067208 */ /* 0x000fca0001000000 */
[----:B------:R-:W-:Y:S01]  /*14fa0*/  MUFU.EX2 R176, R176 ;  /* 0x000000b000b07308 */ /* 0x000fe20000000800 */
[-CC-:B------:R-:W-:Y:S01]  /*14fb0*/  FFMA.FTZ R189, R26, R0.reuse, -R6.reuse ;  /* 0x000000001abd7223 */ /* 0x180fe20000010806 */
[-CC-:B------:R-:W-:Y:S01]  /*14fc0*/  FFMA.FTZ R2, R27, R0.reuse, -R6.reuse ;  /* 0x000000001b027223 */ /* 0x180fe20000010806 */
[-CC-:B------:R-:W-:Y:S01]  /*14fd0*/  FFMA.FTZ R191, R25, R0.reuse, -R6.reuse ;  /* 0x0000000019bf7223 */ /* 0x180fe20000010806 */
[-CC-:B------:R-:W-:Y:S01]  /*14fe0*/  FFMA.FTZ R31, R31, R0.reuse, -R6.reuse ;  /* 0x000000001f1f7223 */ /* 0x180fe20000010806 */
[----:B------:R-:W-:Y:S01]  /*14ff0*/  FADD.FTZ R25, R188, R91 ;  /* 0x0000005bbc197221 */ /* 0x000fe20000010000 */
[-CC-:B------:R-:W-:Y:S01]  /*15000*/  FFMA.FTZ R29, R29, R0.reuse, -R6.reuse ;  /* 0x000000001d1d7223 */ /* 0x180fe20000010806 */
[-CC-:B------:R-:W-:Y:S01]  /*15010*/  FFMA.FTZ R35, R35, R0.reuse, -R6.reuse ;  /* 0x0000000023237223 */ /* 0x180fe20000010806 */
[----:B------:R-:W-:Y:S01]  /*15020*/  MUFU.EX2 R189, R189 ;  /* 0x000000bd00bd7308 */ /* 0x000fe20000000800 */
[----:B-1----:R-:W-:Y:S01]  /*15030*/  FADD.FTZ R32, R190, R25 ;  /* 0x00000019be207221 */ /* 0x002fe20000010000 */
[-CC-:B------:R-:W-:Y:S01]  /*15040*/  FFMA.FTZ R73, R73, R0.reuse, -R6.reuse ;  /* 0x0000000049497223 */ /* 0x180fe20000010806 */
[-CC-:B------:R-:W-:Y:S01]  /*15050*/  FFMA.FTZ R39, R39, R0.reuse, -R6.reuse ;  /* 0x0000000027277223 */ /* 0x180fe20000010806 */
[-C--:B------:R-:W-:Y:S01]  /*15060*/  FFMA.FTZ R75, R75, R0.reuse, -R6 ;  /* 0x000000004b4b7223 */ /* 0x080fe20000010806 */
[----:B--2---:R-:W-:Y:S01]  /*15070*/  FADD.FTZ R25, R93, R32 ;  /* 0x000000205d197221 */ /* 0x004fe20000010000 */
[-CC-:B------:R-:W-:Y:S01]  /*15080*/  FFMA.FTZ R43, R43, R0.reuse, -R6.reuse ;  /* 0x000000002b2b7223 */ /* 0x180fe20000010806 */
[-CC-:B------:R-:W-:Y:S01]  /*15090*/  FFMA.FTZ R79, R79, R0.reuse, -R6.reuse ;  /* 0x000000004f4f7223 */ /* 0x180fe20000010806 */
[----:B------:R-:W0:Y:S01]  /*150a0*/  MUFU.EX2 R2, R2 ;  /* 0x0000000200027308 */ /* 0x000e220000000800 */
[----:B----4-:R-:W-:Y:S01]  /*150b0*/  FADD.FTZ R34, R184, R25 ;  /* 0x00000019b8227221 */ /* 0x010fe20000010000 */
[-CC-:B------:R-:W-:Y:S01]  /*150c0*/  FFMA.FTZ R47, R47, R0.reuse, -R6.reuse ;  /* 0x000000002f2f7223 */ /* 0x180fe20000010806 */
[-CC-:B------:R-:W-:Y:S01]  /*150d0*/  FFMA.FTZ R81, R81, R0.reuse, -R6.reuse ;  /* 0x0000000051517223 */ /* 0x180fe20000010806 */
[-C--:B------:R-:W-:Y:S01]  /*150e0*/  FFMA.FTZ R51, R51, R0.reuse, -R6 ;  /* 0x0000000033337223 */ /* 0x080fe20000010806 */
[----:B------:R-:W-:Y:S01]  /*150f0*/  FADD.FTZ R27, R95, R34 ;  /* 0x000000225f1b7221 */ /* 0x000fe20000010000 */
[-CC-:B------:R-:W-:Y:S01]  /*15100*/  FFMA.FTZ R83, R83, R0.reuse, -R6.reuse ;  /* 0x0000000053537223 */ /* 0x180fe20000010806 */
[-CC-:B------:R-:W-:Y:S01]  /*15110*/  FFMA.FTZ R55, R55, R0.reuse, -R6.reuse ;  /* 0x0000000037377223 */ /* 0x180fe20000010806 */
[----:B------:R-:W1:Y:S01]  /*15120*/  MUFU.EX2 R191, R191 ;  /* 0x000000bf00bf7308 */ /* 0x000e620000000800 */
[----:B------:R-:W-:Y:S01]  /*15130*/  FADD.FTZ R36, R186, R27 ;  /* 0x0000001bba247221 */ /* 0x000fe20000010000 */
[-CC-:B------:R-:W-:Y:S01]  /*15140*/  FFMA.FTZ R85, R85, R0.reuse, -R6.reuse ;  /* 0x0000000055557223 */ /* 0x180fe20000010806 */
[-CC-:B------:R-:W-:Y:S01]  /*15150*/  FFMA.FTZ R59, R59, R0.reuse, -R6.reuse ;  /* 0x000000003b3b7223 */ /* 0x180fe20000010806 */
[-C--:B------:R-:W-:Y:S01]  /*15160*/  FFMA.FTZ R87, R87, R0.reuse, -R6 ;  /* 0x0000000057577223 */ /* 0x080fe20000010806 */
[----:B---3--:R-:W-:Y:S01]  /*15170*/  FADD.FTZ R27, R37, R36 ;  /* 0x00000024251b7221 */ /* 0x008fe20000010000 */
[-CC-:B------:R-:W-:Y:S01]  /*15180*/  FFMA.FTZ R63, R63, R0.reuse, -R6.reuse ;  /* 0x000000003f3f7223 */ /* 0x180fe20000010806 */
[-C--:B------:R-:W-:Y:S01]  /*15190*/  FFMA.FTZ R89, R89, R0.reuse, -R6 ;  /* 0x0000000059597223 */ /* 0x080fe20000010806 */
[----:B------:R2:W3:Y:S01]  /*151a0*/  MUFU.EX2 R14, R31 ;  /* 0x0000001f000e7308 */ /* 0x0004e20000000800 */
[----:B0-----:R-:W-:Y:S01]  /*151b0*/  FADD.FTZ R32, R189, R2 ;  /* 0x00000002bd207221 */ /* 0x001fe20000010000 */
[----:B------:R-:W-:Y:S01]  /*151c0*/  FADD.FTZ R36, R180, R27 ;  /* 0x0000001bb4247221 */ /* 0x000fe20000010000 */
[-CC-:B------:R-:W-:Y:S01]  /*151d0*/  FFMA.FTZ R67, R67, R0.reuse, -R6.reuse ;  /* 0x0000000043437223 */ /* 0x180fe20000010806 */
[-CC-:B------:R-:W-:Y:S01]  /*151e0*/  FFMA.FTZ R77, R77, R0.reuse, -R6.reuse ;  /* 0x000000004d4d7223 */ /* 0x180fe20000010806 */
[----:B------:R-:W-:Y:S01]  /*151f0*/  FFMA.FTZ R71, R71, R0, -R6 ;  /* 0x0000000047477223 */ /* 0x000fe20000010806 */
[----:B------:R-:W-:Y:S01]  /*15200*/  FADD.FTZ R27, R33, R36 ;  /* 0x00000024211b7221 */ /* 0x000fe20000010000 */
[----:B------:R-:W-:Y:S01]  /*15210*/  F2FP.BF16.F32.PACK_AB R189, R2, R189 ;  /* 0x000000bd02bd723e */ /* 0x000fe200000010ff */
[----:B------:R-:W0:Y:S01]  /*15220*/  MUFU.EX2 R29, R29 ;  /* 0x0000001d001d7308 */ /* 0x000e220000000800 */
[----:B-1----:R-:W-:Y:S01]  /*15230*/  FADD.FTZ R25, R191, R32 ;  /* 0x00000020bf197221 */ /* 0x002fe20000010000 */
[----:B--2---:R-:W-:-:S04]  /*15240*/  @P5 IMAD.HI.U32 R31, R209, R38, RZ ;  /* 0x00000026d11f5227 */ /* 0x004fc800078e00ff */
[----:B------:R-:W-:Y:S01]  /*15250*/  FADD.FTZ R38, R182, R27 ;  /* 0x0000001bb6267221 */ /* 0x000fe20000010000 */
[----:B------:R-:W-:Y:S02]  /*15260*/  F2FP.BF16.F32.PACK_AB R188, R91, R188 ;  /* 0x000000bc5bbc723e */ /* 0x000fe400000010ff */
[----:B------:R-:W-:Y:S01]  /*15270*/  F2FP.BF16.F32.PACK_AB R190, R93, R190 ;  /* 0x000000be5dbe723e */ /* 0x000fe200000010ff */
[----:B------:R-:W-:Y:S01]  /*15280*/  FADD.FTZ R27, R41, R38 ;  /* 0x00000026291b7221 */ /* 0x000fe20000010000 */
[----:B------:R-:W1:Y:S01]  /*15290*/  MUFU.EX2 R20, R35 ;  /* 0x0000002300147308 */ /* 0x000e620000000800 */
[----:B---3--:R-:W-:Y:S01]  /*152a0*/  FADD.FTZ R34, R14, R25 ;  /* 0x000000190e227221 */ /* 0x008fe20000010000 */
[----:B------:R-:W-:Y:S01]  /*152b0*/  @P5 SHF.R.U32.HI R40, RZ, R42, R31 ;  /* 0x0000002aff285219 */ /* 0x000fe2000001161f */
[----:B------:R-:W-:Y:S01]  /*152c0*/  FADD.FTZ R38, R176, R27 ;  /* 0x0000001bb0267221 */ /* 0x000fe20000010000 */
[----:B------:R-:W-:Y:S02]  /*152d0*/  ISETP.GE.AND P5, PT, R13, 0x1, PT ;  /* 0x000000010d00780c */ /* 0x000fe40003fa6270 */
[----:B------:R-:W-:Y:S01]  /*152e0*/  F2FP.BF16.F32.PACK_AB R184, R95, R184 ;  /* 0x000000b85fb8723e */ /* 0x000fe200000010ff */
[----:B------:R-:W-:Y:S01]  /*152f0*/  IMAD.IADD R149, R149, 0x1, R40 ;  /* 0x0000000195957824 */ /* 0x000fe200078e0228 */
[----:B------:R-:W2:Y:S01]  /*15300*/  MUFU.EX2 R73, R73 ;  /* 0x0000004900497308 */ /* 0x000ea20000000800 */
[----:B0-----:R-:W-:Y:S01]  /*15310*/  FADD.FTZ R25, R29, R34 ;  /* 0x000000221d197221 */ /* 0x001fe20000010000 */
[----:B------:R-:W-:Y:S01]  /*15320*/  F2FP.BF16.F32.PACK_AB R186, R37, R186 ;  /* 0x000000ba25ba723e */ /* 0x000fe200000010ff */
[----:B------:R-:W-:Y:S01]  /*15330*/  IMAD.IADD R12, R149, 0x1, R12 ;  /* 0x00000001950c7824 */ /* 0x000fe200078e020c */
[----:B------:R-:W-:-:S02]  /*15340*/  F2FP.BF16.F32.PACK_AB R180, R33, R180 ;  /* 0x000000b421b4723e */ /* 0x000fc400000010ff */
[----:B------:R-:W-:Y:S02]  /*15350*/  F2FP.BF16.F32.PACK_AB R182, R41, R182 ;  /* 0x000000b629b6723e */ /* 0x000fe400000010ff */
[----:B------:R-:W0:Y:S01]  /*15360*/  MUFU.EX2 R24, R39 ;  /* 0x0000002700187308 */ /* 0x000e220000000800 */
[----:B-1----:R-:W-:Y:S01]  /*15370*/  FADD.FTZ R34, R20, R25 ;  /* 0x0000001914227221 */ /* 0x002fe20000010000 */
[----:B------:R-:W-:Y:S02]  /*15380*/  F2FP.BF16.F32.PACK_AB R191, R14, R191 ;  /* 0x000000bf0ebf723e */ /* 0x000fe400000010ff */
[----:B------:R-:W-:-:S04]  /*15390*/  F2FP.BF16.F32.PACK_AB R185, R20, R29 ;  /* 0x0000001d14b9723e */ /* 0x000fc800000010ff */
        /* <DEDUP_REMOVED lines=59> */
[----:B------:R-:W-:Y:S01]  /*15750*/  F2FP.BF16.F32.PACK_AB R175, R36, R87 ;  /* 0x0000005724af723e */ /* 0x000fe200000010ff */
[----:B------:R-:W-:-:S05]  /*15760*/  VIADD R7, R150, 0xfffffffe ;  /* 0xfffffffe96077836 */ /* 0x000fca0000000000 */
        /* <DEDUP_REMOVED lines=23> */
.L_x_5320:
[----:B------:R-:W-:-:S13]  /*158e0*/  ISETP.NE.AND P2, PT, R13, 0x1, PT ;  /* 0x000000010d00780c */ /* 0x000fda0003f45270 */
[----:B------:R-:W0:Y:S02]  /*158f0*/  @P2 LDC.64 R14, c[0x0][0x9e8] ;  /* 0x00027a00ff0e2b82 */ /* 0x000e240000000a00 */
[----:B0-----:R-:W-:-:S05]  /*15900*/  @P2 IMAD.HI.U32 R14, R2, R14, RZ ;  /* 0x0000000e020e2227 */ /* 0x001fca00078e00ff */
[----:B------:R-:W-:-:S07]  /*15910*/  @P2 SHF.R.U32.HI R2, RZ, R15, R14 ;  /* 0x0000000fff022219 */ /* 0x000fce000001160e */
.L_x_5321:
[----:B------:R-:W-:Y:S05]  /*15920*/  BSYNC B0 ;  /* 0x0000000000007941 */ /* 0x000fea0003800000 */
.L_x_5319:
[----:B------:R-:W-:-:S05]  /*15930*/  IMAD R13, R2, R13, R13 ;  /* 0x0000000d020d7224 */ /* 0x000fca00078e020d */
[----:B------:R-:W-:-:S07]  /*15940*/  VIMNMX R12, R12, R13, PT ;  /* 0x0000000d0c0c7248 */ /* 0x000fce0003fe0100 */
.L_x_5318:
[----:B------:R-:W-:Y:S01]  /*15950*/  IMAD.HI R12, R12, 0x2aaaaaab, RZ ;  /* 0x2aaaaaab0c0c7827 */ /* 0x000fe200078e02ff */
[----:B------:R-:W-:Y:S01]  /*15960*/  ULDC UR59, c[0x0][0x9e4] ;  /* 0x00027900003b7ab9 */ /* 0x000fe20000000800 */
[----:B------:R-:W-:Y:S01]  /*15970*/  ULDC UR58, c[0x0][0x9e4] ;  /* 0x00027900003a7ab9 */ /* 0x000fe20000000800 */
[----:B------:R-:W-:Y:S01]  /*15980*/  BSSY B0, `(.L_x_5322) ;  /* 0x0000381000007945 */ /* 0x000fe20003800000 */
[----:B------:R-:W-:Y:S01]  /*15990*/  IMAD.MOV.U32 R2, RZ, RZ, 0x3f800000 ;  /* 0x3f800000ff027424 */ /* 0x000fe200078e00ff */
[----:B------:R-:W-:Y:S02]  /*159a0*/  SHF.R.U32.HI R9, RZ, 0x1f, R12 ;  /* 0x0000001fff097819 */ /* 0x000fe4000001160c */
[----:B------:R-:W-:Y:S02]  /*159b0*/  CS2R R118, SRZ ;  /* 0x0000000000767805 */ /* 0x000fe4000001ff00 */
[----:B------:R-:W-:Y:S02]  /*159c0*/  CS2R R116, SRZ ;  /* 0x0000000000747805 */ /* 0x000fe4000001ff00 */
[----:B------:R-:W-:-:S02]  /*159d0*/  CS2R R114, SRZ ;  /* 0x0000000000727805 */ /* 0x000fc4000001ff00 */
[----:B------:R-:W-:Y:S01]  /*159e0*/  LEA.HI.SX32 R14, R12, R9, 0x1c ;  /* 0x000000090c0e7211 */ /* 0x000fe200078fe2ff */
[----:B------:R-:W-:Y:S01]  /*159f0*/  IMAD.MOV.U32 R9, RZ, RZ, 0x3f800000 ;  /* 0x3f800000ff097424 */ /* 0x000fe200078e00ff */
[----:B------:R-:W-:Y:S02]  /*15a00*/  CS2R R112, SRZ ;  /* 0x0000000000707805 */ /* 0x000fe4000001ff00 */
[----:B------:R-:W-:Y:S02]  /*15a10*/  CS2R R110, SRZ ;  /* 0x00000000006e7805 */ /* 0x000fe4000001ff00 */
[----:B------:R-:W-:Y:S02]  /*15a20*/  VIMNMX R14, R211, R14, !PT ;  /* 0x0000000ed30e7248 */ /* 0x000fe40007fe0100 */
[----:B------:R-:W-:Y:S02]  /*15a30*/  CS2R R108, SRZ ;  /* 0x00000000006c7805 */ /* 0x000fe4000001ff00 */
[----:B------:R-:W-:-:S02]  /*15a40*/  CS2R R106, SRZ ;  /* 0x00000000006a7805 */ /* 0x000fc4000001ff00 */
[----:B------:R-:W-:Y:S02]  /*15a50*/  CS2R R104, SRZ ;  /* 0x0000000000687805 */ /* 0x000fe4000001ff00 */
[----:B------:R-:W-:Y:S02]  /*15a60*/  ISETP.GE.AND P2, PT, R7, R14, PT ;  /* 0x0000000e0700720c */ /* 0x000fe40003f46270 */
        /* <DEDUP_REMOVED lines=41> */
[----:B------:R-:W-:Y:S01]  /*15d00*/  BSSY B1, `(.L_x_5324) ;  /* 0x0000344000017945 */ /* 0x000fe20003800000 */
[----:B------:R-:W-:Y:S02]  /*15d10*/  IMAD.MOV.U32 R2, RZ, RZ, 0x3f800000 ;  /* 0x3f800000ff027424 */ /* 0x000fe400078e00ff */
[----:B------:R-:W-:-:S07]  /*15d20*/  IMAD.MOV.U32 R119, RZ, RZ, RZ ;  /* 0x000000ffff777224 */ /* 0x000fce00078e00ff */
.L_x_5343:
[----:B------:R-:W-:-:S05]  /*15d30*/  VIADD R15, R22, 0x1 ;  /* 0x00000001160f7836 */ /* 0x000fca0000000000 */
[----:B------:R-:W-:-:S04]  /*15d40*/  ISETP.NE.AND P2, PT, R15, 0x2, PT ;  /* 0x000000020f00780c */ /* 0x000fc80003f45270 */
[----:B------:R-:W-:Y:S02]  /*15d50*/  SEL R20, RZ, 0x1, P2 ;  /* 0x00000001ff147807 */ /* 0x000fe40001000000 */
[----:B------:R-:W-:Y:S02]  /*15d60*/  SEL R15, R15, RZ, P2 ;  /* 0x000000ff0f0f7207 */ /* 0x000fe40001000000 */
[----:B------:R-:W-:Y:S01]  /*15d70*/  LOP3.LUT R20, R23, R20, RZ, 0x3c, !PT ;  /* 0x0000001417147212 */ /* 0x000fe200078e3cff */
[----:B------:R-:W-:Y:S06]  /*15d80*/  @!P0 BRA `(.L_x_5325) ;  /* 0x0000000000048947 */ /* 0x000fec0003800000 */
[----:B------:R-:W-:Y:S01]  /*15d90*/  BPT.TRAP 0x1 ;  /* 0x000000040000795c */ /* 0x000fe20000300000 */
.L_x_5325:
[----:B------:R-:W-:Y:S01]  /*15da0*/  IMAD R0, R15, 0x8, R16 ;  /* 0x000000080f007824 */ /* 0x000fe200078e0210 */
[----:B------:R-:W-:-:S04]  /*15db0*/  SHF.L.U32 R11, R20, 0x1f, RZ ;  /* 0x0000001f140b7819 */ /* 0x000fc800000006ff */
[----:B------:R0:W1:Y:S01]  /*15dc0*/  SYNCS.PHASECHK.TRANS64.TRYWAIT P2, [R0+URZ+0x30830], R11 ;  /* 0x0308300b000075a7 */ /* 0x000062000804017f */
[----:B------:R-:W-:Y:S05]  /*15dd0*/  @!P0 BRA `(.L_x_5326) ;  /* 0x0000000000048947 */ /* 0x000fea0003800000 */
[----:B------:R-:W-:Y:S01]  /*15de0*/  BPT.TRAP 0x1 ;  /* 0x000000040000795c */ /* 0x000fe20000300000 */
.L_x_5326:
[----:B------:R-:W-:Y:S01]  /*15df0*/  IMAD R124, R15, 0x900, R8 ;  /* 0x000009000f7c7824 */ /* 0x000fe200078e0208 */
[----:B------:R-:W-:Y:S03]  /*15e00*/  BSSY B2, `(.L_x_5327) ;  /* 0x0000006000027945 */ /* 0x000fe60003800000 */
[C---:B------:R-:W-:Y:S02]  /*15e10*/  VIADD R12, R124.reuse, 0x2 ;  /* 0x000000027c0c7836 */ /* 0x040fe40000000000 */
[----:B------:R-:W-:Y:S01]  /*15e20*/  VIADD R21, R124, 0x4 ;  /* 0x000000047c157836 */ /* 0x000fe20000000000 */
[----:B-1----:R-:W-:Y:S06]  /*15e30*/  @P2 BRA `(.L_x_5328) ;  /* 0x0000000000082947 */ /* 0x002fec0003800000 */
[----:B------:R-:W1:Y:S02]  /*15e40*/  SYNCS.PHASECHK.TRANS64.TRYWAIT P2, [R0+URZ+0x30830], R11 ;  /* 0x0308300b000075a7 */ /* 0x000e64000804017f */
[----:B-1----:R-:W-:Y:S05]  /*15e50*/  @!P2 BRA `(.L_x_5329) ;  /* 0x0000015400b0a947 */ /* 0x002fea0003800000 */
.L_x_5328:
[----:B------:R-:W-:Y:S05]  /*15e60*/  BSYNC B2 ;  /* 0x0000000000027941 */ /* 0x000fea0003800000 */
.L_x_5327:
[----:B------:R-:W-:Y:S01]  /*15e70*/  IMAD.MOV.U32 R10, RZ, RZ, R124 ;  /* 0x000000ffff0a7224 */ /* 0x000fe200078e007c */
[----:B------:R2:W-:Y:S04]  /*15e80*/  STL.64 [R1+0x78], R16 ;  /* 0x0000781001007387 */ /* 0x0005e80000100a00 */
[----:B------:R-:W-:Y:S01]  /*15e90*/  R2UR UR54, R10 ;  /* 0x000000000a3672ca */ /* 0x000fe200000e0000 */
[----:B------:R-:W-:-:S05]  /*15ea0*/  IMAD.MOV.U32 R10, RZ, RZ, R21 ;  /* 0x000000ffff0a7224 */ /* 0x000fca00078e0015 */
[----:B------:R-:W-:Y:S01]  /*15eb0*/  R2UR UR34, R10 ;  /* 0x000000000a2272ca */ /* 0x000fe200000e0000 */
[----:B------:R-:W-:Y:S01]  /*15ec0*/  VIADD R10, R124, 0x302 ;  /* 0x000003027c0a7836 */ /* 0x000fe20000000000 */
[----:B--2---:R-:W2:Y:S01]  /*15ed0*/  LDL.64 R16, [R1+0x30] ;  /* 0x0000300001107983 */ /* 0x004ea20000100a00 */
[----:B01----:R-:W-:-:S03]  /*15ee0*/  IMAD.MOV.U32 R11, RZ, RZ, 0x40000040 ;  /* 0x40000040ff0b7424 */ /* 0x003fc600078e00ff */
[----:B------:R-:W-:Y:S01]  /*15ef0*/  R2UR UR22, R10 ;  /* 0x000000000a1672ca */ /* 0x000fe200000e0000 */
[----:B------:R-:W-:Y:S01]  /*15f00*/  VIADD R10, R124, 0x306 ;  /* 0x000003067c0a7836 */ /* 0x000fe20000000000 */
[----:B------:R0:W-:Y:S01]  /*15f10*/  STL.64 [R1+0x70], R14 ;  /* 0x0000700e01007387 */ /* 0x0001e20000100a00 */
[C---:B------:R-:W-:Y:S02]  /*15f20*/  R2UR UR55, R11.reuse ;  /* 0x000000000b3772ca */ /* 0x040fe400000e0000 */
[C---:B------:R-:W-:Y:S02]  /*15f30*/  R2UR UR35, R11.reuse ;  /* 0x000000000b2372ca */ /* 0x040fe400000e0000 */
[C---:B------:R-:W-:Y:S02]  /*15f40*/  R2UR UR23, R11.reuse ;  /* 0x000000000b1772ca */ /* 0x040fe400000e0000 */
[----:B------:R-:W-:Y:S02]  /*15f50*/  R2UR UR14, R10 ;  /* 0x000000000a0e72ca */ /* 0x000fe400000e0000 */
[----:B------:R-:W-:Y:S01]  /*15f60*/  R2UR UR15, R11 ;  /* 0x000000000b0f72ca */ /* 0x000fe200000e0000 */
[----:B0-----:R-:W3:Y:S04]  /*15f70*/  LDL.64 R14, [R1+0x28] ;  /* 0x00002800010e7983 */ /* 0x001ee80000100a00 */
[----:B------:R0:W-:Y:S04]  /*15f80*/  STL.64 [R1+0x68], R6 ;  /* 0x0000680601007387 */ /* 0x0001e80000100a00 */
[----:B0-----:R-:W4:Y:S04]  /*15f90*/  LDL.64 R6, [R1+0x20] ;  /* 0x0000200001067983 */ /* 0x001f280000100a00 */
[----:B------:R0:W-:Y:S04]  /*15fa0*/  STL.64 [R1+0x60], R4 ;  /* 0x0000600401007387 */ /* 0x0001e80000100a00 */
[----:B------:R-:W2:Y:S01]  /*15fb0*/  LDL.64 R10, [R1+0x38] ;  /* 0x00003800010a7983 */ /* 0x000ea20000100a00 */
[----:B------:R-:W-:Y:S01]  /*15fc0*/  VIADD R120, R124, 0x6 ;  /* 0x000000067c787836 */ /* 0x000fe20000000000 */
[----:B------:R-:W-:Y:S01]  /*15fd0*/  R2UR UR50, R12 ;  /* 0x000000000c3272ca */ /* 0x000fe200000e0000 */
[----:B------:R-:W-:-:S03]  /*15fe0*/  VIADD R12, R124, 0x300 ;  /* 0x000003007c0c7836 */ /* 0x000fc60000000000 */
[----:B------:R-:W-:Y:S01]  /*15ff0*/  R2UR UR30, R120 ;  /* 0x00000000781e72ca */ /* 0x000fe200000e0000 */
[----:B------:R-:W-:Y:S01]  /*16000*/  VIADD R120, R124, 0x304 ;  /* 0x000003047c787836 */ /* 0x000fe20000000000 */
[----:B------:R-:W-:Y:S01]  /*16010*/  R2UR UR26, R12 ;  /* 0x000000000c1a72ca */ /* 0x000fe200000e0000 */
[C---:B------:R-:W-:Y:S01]  /*16020*/  VIADD R12, R124.reuse, 0x600 ;  /* 0x000006007c0c7836 */ /* 0x040fe20000000000 */
[----:B0-----:R-:W4:Y:S01]  /*16030*/  LDL.64 R4, [R1+0x18] ;  /* 0x0000180001047983 */ /* 0x001f220000100a00 */
[----:B------:R-:W-:Y:S01]  /*16040*/  VIADD R122, R124, 0x604 ;  /* 0x000006047c7a7836 */ /* 0x000fe20000000000 */
[----:B------:R-:W-:Y:S01]  /*16050*/  R2UR UR18, R120 ;  /* 0x00000000781272ca */ /* 0x000fe200000e0000 */
[----:B------:R-:W-:Y:S02]  /*16060*/  VIADD R120, R124, 0x602 ;  /* 0x000006027c787836 */ /* 0x000fe40000000000 */
[----:B------:R-:W-:Y:S01]  /*16070*/  FMUL.FTZ R24, R24, R9 ;  /* 0x0000000918187220 */ /* 0x000fe20000410000 */
[----:B------:R-:W-:-:S02]  /*16080*/  IMAD.MOV.U32 R121, RZ, RZ, 0x40000040 ;  /* 0x40000040ff797424 */ /* 0x000fc400078e00ff */
[-C--:B------:R-:W-:Y:S01]  /*16090*/  FMUL.FTZ R25, R25, R9.reuse ;  /* 0x0000000919197220 */ /* 0x080fe20000410000 */
[----:B------:R-:W-:Y:S02]  /*160a0*/  VIADD R124, R124, 0x606 ;  /* 0x000006067c7c7836 */ /* 0x000fe40000000000 */
[-C--:B------:R-:W-:Y:S01]  /*160b0*/  FMUL.FTZ R28, R28, R9.reuse ;  /* 0x000000091c1c7220 */ /* 0x080fe20000410000 */
[----:B------:R-:W-:Y:S01]  /*160c0*/  IMAD.MOV.U32 R123, RZ, RZ, 0x40000040 ;  /* 0x40000040ff7b7424 */ /* 0x000fe200078e00ff */
[C---:B------:R-:W-:Y:S01]  /*160d0*/  R2UR UR31, R121.reuse ;  /* 0x00000000791f72ca */ /* 0x040fe200000e0000 */
[----:B------:R-:W-:Y:S01]  /*160e0*/  IMAD.MOV.U32 R125, RZ, RZ, 0x40000040 ;  /* 0x40000040ff7d7424 */ /* 0x000fe200078e00ff */
[----:B------:R-:W-:Y:S01]  /*160f0*/  R2UR UR19, R121 ;  /* 0x00000000791372ca */ /* 0x000fe200000e0000 */
[----:B------:R-:W-:Y:S01]  /*16100*/  IMAD.MOV.U32 R13, RZ, RZ, 0x40000040 ;  /* 0x40000040ff0d7424 */ /* 0x000fe200078e00ff */
        /* <DEDUP_REMOVED lines=12> */
[----:B-----5:R-:W-:Y:S01]  /*161d0*/  WARPGROUP.ARRIVE ;  /* 0x00000000000079c5 */ /* 0x020fe20000000000 */
[----:B------:R-:W-:Y:S01]  /*161e0*/  R2UR UR51, R13 ;  /* 0x000000000d3372ca */ /* 0x000fe200000e0000 */
[-C--:B------:R-:W-:Y:S01]  /*161f0*/  FMUL.FTZ R41, R41, R9.reuse ;  /* 0x0000000929297220 */ /* 0x080fe20000410000 */
[----:B------:R-:W-:Y:S01]  /*16200*/  R2UR UR27, R13 ;  /* 0x000000000d1b72ca */ /* 0x000fe200000e0000 */
[-C--:B------:R-:W-:Y:S01]  /*16210*/  FMUL.FTZ R44, R44, R9.reuse ;  /* 0x000000092c2c7220 */ /* 0x080fe20000410000 */
[-C--:B------:R-:W-:Y:S01]  /*16220*/  FMUL.FTZ R45, R45, R9.reuse ;  /* 0x000000092d2d7220 */ /* 0x080fe20000410000 */
[----:B------:R-:W-:Y:S01]  /*16230*/  HGMMA.64x96x16.F32.BF16 R120, gdesc[UR52], RZ, !UPT, gsb0 ;  /* 0x01600000347879f0 */ /* 0x000fe2000c0018ff */
        /* <DEDUP_REMOVED lines=88> */
[----:B------:R-:W-:Y:S01]  /*167c0*/  WARPGROUP.ARRIVE ;  /* 0x00000000000079c5 */ /* 0x000fe20000000000 */
[----:B--2---:R-:W-:Y:S02]  /*167d0*/  R2UR UR32, R10 ;  /* 0x000000000a2072ca */ /* 0x004fe400000e0000 */
[----:B------:R-:W-:Y:S02]  /*167e0*/  R2UR UR33, R11 ;  /* 0x000000000b2172ca */ /* 0x000fe400000e0000 */
[----:B------:R-:W-:Y:S01]  /*167f0*/  R2UR UR28, R16 ;  /* 0x00000000101c72ca */ /* 0x000fe200000e0000 */
[----:B------:R-:W2:Y:S10]  /*16800*/  LDL.64 R10, [R1+0x8] ;  /* 0x00000800010a7983 */ /* 0x000eb40000100a00 */
[----:B------:R-:W-:Y:S01]  /*16810*/  HGMMA.64x96x16.F32.BF16 R120, gdesc[UR32], R120, gsb0 ;  /* 0x01600000207879f0 */ /* 0x000fe20008001878 */
[----:B------:R-:W-:-:S02]  /*16820*/  R2UR UR29, R17 ;  /* 0x00000000111d72ca */ /* 0x000fc400000e0000 */
[----:B------:R-:W-:Y:S02]  /*16830*/  R2UR UR10, R12 ;  /* 0x000000000c0a72ca */ /* 0x000fe400000e0000 */
[----:B------:R-:W-:Y:S02]  /*16840*/  R2UR UR11, R13 ;  /* 0x000000000d0b72ca */ /* 0x000fe400000e0000 */
[----:B------:R-:W2:Y:S01]  /*16850*/  LDL.64 R12, [R1+0x10] ;  /* 0x00001000010c7983 */ /* 0x000ea20000100a00 */
[----:B---3--:R-:W-:Y:S02]  /*16860*/  R2UR UR24, R14 ;  /* 0x000000000e1872ca */ /* 0x008fe400000e0000 */
[----:B------:R-:W-:Y:S01]  /*16870*/  R2UR UR25, R15 ;  /* 0x000000000f1972ca */ /* 0x000fe200000e0000 */
[----:B------:R0:W5:Y:S01]  /*16880*/  LDL.LU.64 R16, [R1+0x78] ;  /* 0x0000780001107983 */ /* 0x0001620000300a00 */
[----:B----4-:R-:W-:Y:S02]  /*16890*/  R2UR UR20, R6 ;  /* 0x00000000061472ca */ /* 0x010fe400000e0000 */
[----:B------:R-:W-:Y:S01]  /*168a0*/  R2UR UR21, R7 ;  /* 0x00000000071572ca */ /* 0x000fe200000e0000 */
[----:B------:R0:W5:Y:S01]  /*168b0*/  LDL.LU.64 R14, [R1+0x70] ;  /* 0x00007000010e7983 */ /* 0x0001620000300a00 */
[----:B------:R-:W-:-:S02]  /*168c0*/  R2UR UR16, R4 ;  /* 0x00000000041072ca */ /* 0x000fc400000e0000 */
[----:B------:R-:W-:Y:S01]  /*168d0*/  R2UR UR17, R5 ;  /* 0x00000000051172ca */ /* 0x000fe200000e0000 */
[----:B------:R0:W5:Y:S01]  /*168e0*/  LDL.LU.64 R6, [R1+0x68] ;  /* 0x0000680001067983 */ /* 0x0001620000300a00 */
[----:B------:R-:W-:Y:S01]  /*168f0*/  UMOV UR4, UR56 ;  /* 0x0000003800047c82 */ /* 0x000fe20008000000 */
[----:B------:R-:W-:Y:S02]  /*16900*/  UMOV UR5, UR57 ;  /* 0x0000003900057c82 */ /* 0x000fe40008000000 */
[----:B------:R0:W5:Y:S01]  /*16910*/  LDL.LU.64 R4, [R1+0x60] ;  /* 0x0000600001047983 */ /* 0x0001620000300a00 */
        /* <DEDUP_REMOVED lines=8> */
[----:B------:R-:W-:Y:S01]  /*169a0*/  HGMMA.64x96x16.F32.BF16 R120, gdesc[UR20], R120, gsb0 ;  /* 0x01600000147879f0 */ /* 0x000fe20008001878 */
[----:B--2---:R-:W-:Y:S02]  /*169b0*/  R2UR UR12, R12 ;  /* 0x000000000c0c72ca */ /* 0x004fe400000e0000 */
[----:B------:R-:W-:Y:S01]  /*169c0*/  R2UR UR13, R13 ;  /* 0x000000000d0d72ca */ /* 0x000fe200000e0000 */
[----:B------:R-:W-:Y:S02]  /*169d0*/  WARPGROUP.DEPBAR.LE gsb0, 0x0 ;  /* 0x00008000000079c5 */ /* 0x000fe40000010000 */
[----:B------:R-:W-:-:S06]  /*169e0*/  WARPGROUP.ARRIVE ;  /* 0x00000000000079c5 */ /* 0x000fcc0000000000 */
[----:B------:R-:W-:Y:S01]  /*169f0*/  HGMMA.64x96x16.F32.BF16 R120, gdesc[UR16], R120, gsb0 ;  /* 0x01600000107879f0 */ /* 0x000fe20008001878 */
[----:B------:R-:W-:Y:S02]  /*16a00*/  R2UR UR8, R10 ;  /* 0x000000000a0872ca */ /* 0x000fe400000e0000 */
[----:B------:R-:W-:Y:S01]  /*16a10*/  R2UR UR9, R11 ;  /* 0x000000000b0972ca */ /* 0x000fe200000e0000 */
        /* <DEDUP_REMOVED lines=16> */
[----:B0-----:R-:W-:Y:S05]  /*16b20*/  @!P0 BRA `(.L_x_5330) ;  /* 0x0000000000048947 */ /* 0x001fea0003800000 */
[----:B------:R-:W-:Y:S01]  /*16b30*/  BPT.TRAP 0x1 ;  /* 0x000000040000795c */ /* 0x000fe20000300000 */
.L_x_5330:
[----:B------:R-:W-:Y:S01]  /*16b40*/  SHF.L.U32 R2, R23, 0x1f, RZ ;  /* 0x0000001f17027819 */ /* 0x000fe200000006ff */
[----:B-----5:R-:W-:-:S04]  /*16b50*/  IMAD R21, R22, 0x8, R16 ;  /* 0x0000000816157824 */ /* 0x020fc800078e0210 */
[----:B------:R0:W1:Y:S01]  /*16b60*/  SYNCS.PHASECHK.TRANS64.TRYWAIT P2, [R21+URZ+0x30850], R2 ;  /* 0x03085002150075a7 */ /* 0x000062000804017f */
[----:B------:R-:W-:Y:S05]  /*16b70*/  @!P0 BRA `(.L_x_5331) ;  /* 0x0000000000048947 */ /* 0x000fea0003800000 */
[----:B------:R-:W-:Y:S01]  /*16b80*/  BPT.TRAP 0x1 ;  /* 0x000000040000795c */ /* 0x000fe20000300000 */
.L_x_5331:
[----:B------:R-:W-:Y:S04]  /*16b90*/  BSSY B2, `(.L_x_5332) ;  /* 0x0000004000027945 */ /* 0x000fe80003800000 */
[----:B-1----:R-:W-:Y:S05]  /*16ba0*/  @P2 BRA `(.L_x_5333) ;  /* 0x0000000000082947 */ /* 0x002fea0003800000 */
[----:B------:R-:W1:Y:S02]  /*16bb0*/  SYNCS.PHASECHK.TRANS64.TRYWAIT P2, [R21+URZ+0x30850], R2 ;  /* 0x03085002150075a7 */ /* 0x000e64000804017f */
[----:B-1----:R-:W-:Y:S05]  /*16bc0*/  @!P2 BRA `(.L_x_5334) ;  /* 0x000001480068a947 */ /* 0x002fea0003800000 */
.L_x_5333:
[----:B------:R-:W-:Y:S05]  /*16bd0*/  BSYNC B2 ;  /* 0x0000000000027941 */ /* 0x000fea0003800000 */
.L_x_5332:
[----:B01----:R-:W-:Y:S01]  /*16be0*/  VIADD R2, R16, 0x400 ;  /* 0x0000040010027836 */ /* 0x003fe20000000000 */
[----:B------:R-:W2:Y:S01]  /*16bf0*/  LDL R234, [R1] ;  /* 0x0000000001ea7983 */ /* 0x000ea20000100800 */
[----:B------:R-:W-:Y:S01]  /*16c00*/  IMAD.MOV.U32 R11, RZ, RZ, 0x40000040 ;  /* 0x40000040ff0b7424 */ /* 0x000fe200078e00ff */
[----:B------:R-:W-:Y:S01]  /*16c10*/  WARPGROUP.ARRIVE ;  /* 0x00000000000079c5 */ /* 0x000fe20000000000 */
[----:B------:R-:W-:Y:S01]  /*16c20*/  IMAD.MOV.U32 R13, RZ, RZ, 0x40000040 ;  /* 0x40000040ff0d7424 */ /* 0x000fe200078e00ff */
[----:B------:R-:W-:Y:S01]  /*16c30*/  SHF.R.U32.HI R2, RZ, 0x4, R2 ;  /* 0x00000004ff027819 */ /* 0x000fe20000011602 */
[----:B------:R-:W-:Y:S01]  /*16c40*/  @!P1 VIADD R0, R0, 0x30840 ;  /* 0x0003084000009836 */ /* 0x000fe20000000000 */
[----:B------:R-:W-:Y:S01]  /*16c50*/  R2UR UR7, R11 ;  /* 0x000000000b0772ca */ /* 0x000fe200000e0000 */
[----:B------:R-:W-:Y:S01]  /*16c60*/  IMAD.MOV.U32 R11, RZ, RZ, 0x40000040 ;  /* 0x40000040ff0b7424 */ /* 0x000fe200078e00ff */
[----:B------:R-:W-:Y:S01]  /*16c70*/  LOP3.LUT R2, R2, 0x3fff, RZ, 0xc0, !PT ;  /* 0x00003fff02027812 */ /* 0x000fe200078ec0ff */
[----:B------:R-:W-:Y:S01]  /*16c80*/  ULDC UR5, c[0x0][0x9dc] ;  /* 0x0002770000057ab9 */ /* 0x000fe20000000800 */
[----:B------:R-:W-:Y:S01]  /*16c90*/  ISETP.NE.AND P3, PT, R227, 0x1, PT ;  /* 0x00000001e300780c */ /* 0x000fe20003f65270 */
[----:B------:R-:W-:Y:S01]  /*16ca0*/  ULDC UR4, c[0x0][0x9e0] ;  /* 0x0002780000047ab9 */ /* 0x000fe20000000800 */
[----:B------:R-:W-:-:S02]  /*16cb0*/  LOP3.LUT R2, R2, 0x3000000, RZ, 0xfc, !PT ;  /* 0x0300000002027812 */ /* 0x000fc400078efcff */
[----:B------:R-:W-:-:S03]  /*16cc0*/  @!P1 PRMT R0, RZ, 0x654, R0 ;  /* 0x00000654ff009816 */ /* 0x000fc60000000000 */
[----:B------:R-:W-:Y:S02]  /*16cd0*/  IMAD R10, R22, 0x900, R2 ;  /* 0x00000900160a7824 */ /* 0x000fe400078e0202 */
[----:B------:R-:W-:Y:S02]  /*16ce0*/  IMAD.IADD R2, R213, 0x1, R209 ;  /* 0x00000001d5027824 */ /* 0x000fe400078e02d1 */
[C---:B------:R-:W-:Y:S01]  /*16cf0*/  VIADD R12, R10.reuse, 0x80 ;  /* 0x000000800a0c7836 */ /* 0x040fe20000000000 */
[----:B------:R-:W-:Y:S01]  /*16d00*/  R2UR UR6, R10 ;  /* 0x000000000a0672ca */ /* 0x000fe200000e0000 */
[----:B------:R-:W0:-:S12]  /*16d10*/  @P3 LDC R9, c[0x0][0x44c] ;  /* 0x00011300ff093b82 */ /* 0x000e180000000800 */
[----:B------:R-:W-:Y:S01]  /*16d20*/  HGMMA.64x192x16.F32.BF16 R24, R188, gdesc[UR4].tnspB, R24, gsb0 ;  /* 0x42e00004bc187df0 */ /* 0x000fe20008001818 */
[----:B------:R-:W-:Y:S01]  /*16d30*/  R2UR UR6, R12 ;  /* 0x000000000c0672ca */ /* 0x000fe200000e0000 */
[----:B------:R-:W-:Y:S01]  /*16d40*/  VIADD R12, R10, 0x100 ;  /* 0x000001000a0c7836 */ /* 0x000fe20000000000 */
[----:B------:R-:W-:Y:S01]  /*16d50*/  R2UR UR7, R13 ;  /* 0x000000000d0772ca */ /* 0x000fe200000e0000 */
[----:B------:R-:W-:Y:S02]  /*16d60*/  IMAD.MOV.U32 R13, RZ, RZ, 0x40000040 ;  /* 0x40000040ff0d7424 */ /* 0x000fe400078e00ff */
[----:B0-----:R-:W-:Y:S01]  /*16d70*/  @P3 IMAD.HI.U32 R9, R2, R9, RZ ;  /* 0x0000000902093227 */ /* 0x001fe200078e00ff */
[----:B------:R-:W-:Y:S02]  /*16d80*/  WARPGROUP.DEPBAR.LE gsb0, 0x0 ;  /* 0x00008000000079c5 */ /* 0x000fe40000010000 */
[----:B------:R-:W-:-:S11]  /*16d90*/  WARPGROUP.ARRIVE ;  /* 0x00000000000079c5 */ /* 0x000fd60000000000 */
[----:B------:R-:W-:Y:S01]  /*16da0*/  HGMMA.64x192x16.F32.BF16 R24, R184, gdesc[UR4].tnspB, R24, gsb0 ;  /* 0x42e00004b8187df0 */ /* 0x000fe20008001818 */
[----:B------:R-:W-:Y:S01]  /*16db0*/  R2UR UR6, R12 ;  /* 0x000000000c0672ca */ /* 0x000fe200000e0000 */
[----:B------:R-:W-:Y:S01]  /*16dc0*/  VIADD R12, R10, 0x180 ;  /* 0x000001800a0c7836 */ /* 0x000fe20000000000 */
[----:B------:R-:W-:Y:S01]  /*16dd0*/  R2UR UR7, R13 ;  /* 0x000000000d0772ca */ /* 0x000fe200000e0000 */
[----:B------:R-:W-:Y:S01]  /*16de0*/  IMAD.MOV.U32 R13, RZ, RZ, 0x40000040 ;  /* 0x40000040ff0d7424 */ /* 0x000fe200078e00ff */
[----:B--2---:R-:W-:Y:S01]  /*16df0*/  LOP3.LUT P2, RZ, R234, 0x100000, RZ, 0xc0, !PT ;  /* 0x00100000eaff7812 */ /* 0x004fe2000784c0ff */
[----:B------:R-:W-:Y:S02]  /*16e00*/  WARPGROUP.DEPBAR.LE gsb0, 0x0 ;  /* 0x00008000000079c5 */ /* 0x000fe40000010000 */
[----:B------:R-:W-:-:S12]  /*16e10*/  WARPGROUP.ARRIVE ;  /* 0x00000000000079c5 */ /* 0x000fd80000000000 */
        /* <DEDUP_REMOVED lines=14> */
[----:B------:R-:W-:Y:S02]  /*16f00*/  R2UR UR6, R10 ;  /* 0x000000000a0672ca */ /* 0x000fe400000e0000 */
[----:B------:R-:W-:Y:S01]  /*16f10*/  R2UR UR7, R11 ;  /* 0x000000000b0772ca */ /* 0x000fe200000e0000 */
[----:B------:R-:W0:Y:S02]  /*16f20*/  @P3 LDC R10, c[0x0][0x450] ;  /* 0x00011400ff0a3b82 */ /* 0x000e240000000800 */
[----:B0-----:R-:W-:Y:S01]  /*16f30*/  @P3 SHF.R.U32.HI R2, RZ, R10, R9 ;  /* 0x0000000aff023219 */ /* 0x001fe20000011609 */
[----:B------:R-:W-:Y:S01]  /*16f40*/  IMAD.U32 R10, RZ, RZ, UR5 ;  /* 0x00000005ff0a7e24 */ /* 0x000fe2000f8e00ff */
[----:B------:R-:W-:Y:S02]  /*16f50*/  WARPGROUP.DEPBAR.LE gsb0, 0x0 ;  /* 0x00008000000079c5 */ /* 0x000fe40000010000 */
[----:B------:R-:W-:-:S10]  /*16f60*/  WARPGROUP.ARRIVE ;  /* 0x00000000000079c5 */ /* 0x000fd40000000000 */
[----:B------:R-:W-:Y:S03]  /*16f70*/  HGMMA.64x192x16.F32.BF16 R24, R168, gdesc[UR4].tnspB, R24, gsb0 ;  /* 0x42e00004a8187df0 */ /* 0x000fe60008001818 */
[----:B------:R-:W-:Y:S02]  /*16f80*/  WARPGROUP.DEPBAR.LE gsb0, 0x0 ;  /* 0x00008000000079c5 */ /* 0x000fe40000010000 */
[----:B------:R-:W0:Y:S01]  /*16f90*/  SHFL.IDX PT, R169, R2, RZ, 0x1c1f ;  /* 0x001c1fff02a97589 */ /* 0x000e2200000e0000 */
[----:B------:R-:W-:Y:S01]  /*16fa0*/  IMAD R168, R7, -0x60, RZ ;  /* 0xffffffa007a87824 */ /* 0x000fe200078e02ff */
[----:B------:R1:W-:Y:S03]  /*16fb0*/  @!P1 SYNCS.ARRIVE.TRANS64.RED.A1T0 RZ, [R0+URZ], RZ ;  /* 0x000000ff00ff99a7 */ /* 0x0003e6000810043f */
[----:B------:R-:W-:-:S04]  /*16fc0*/  VIADD R9, R168, 0x1 ;  /* 0x00000001a8097836 */ /* 0x000fc80000000000 */
[----:B-1----:R-:W-:Y:S01]  /*16fd0*/  IMAD R0, R212, -0x2, R9 ;  /* 0xfffffffed4007824 */ /* 0x002fe200078e0209 */
[----:B------:R-:W-:-:S04]  /*16fe0*/  LOP3.LUT R9, RZ, R10, RZ, 0x33, !PT ;  /* 0x0000000aff097212 */ /* 0x000fc800078e33ff */
[----:B------:R-:W-:Y:S01]  /*16ff0*/  IADD3 R22, -R194, R0, R196 ;  /* 0x00000000c2167210 */ /* 0x000fe20007ffe1c4 */
[----:B------:R-:W-:-:S04]  /*17000*/  VIADD R0, R0, 0xffffffff ;  /* 0xffffffff00007836 */ /* 0x000fc80000000000 */
[----:B------:R-:W-:Y:S02]  /*17010*/  VIADD R23, R22, UR4 ;  /* 0x0000000416177c36 */ /* 0x000fe40008000000 */
[----:B------:R-:W-:Y:S02]  /*17020*/  IMAD.IADD R22, R9, 0x1, R22 ;  /* 0x0000000109167824 */ /* 0x000fe400078e0216 */
[--C-:B0-----:R-:W-:Y:S02]  /*17030*/  IMAD.IADD R11, R23, 0x1, R169.reuse ;  /* 0x00000001170b7824 */ /* 0x101fe400078e02a9 */
[----:B------:R-:W-:Y:S01]  /*17040*/  IMAD.IADD R9, R22, 0x1, R169 ;  /* 0x0000000116097824 */ /* 0x000fe200078e02a9 */
[----:B------:R-:W-:Y:S06]  /*17050*/  @!P2 BRA `(.L_x_5335) ;  /* 0x000000000054a947 */ /* 0x000fec0003800000 */
        /* <DEDUP_REMOVED lines=12> */
.L_x_5337:
[----:B------:R-:W-:-:S05]  /*17120*/  IMAD.U32 R170, RZ, RZ, UR59 ;  /* 0x0000003bffaa7e24 */ /* 0x000fca000f8e00ff */
[----:B------:R-:W-:-:S13]  /*17130*/  ISETP.NE.AND P2, PT, R170, 0x1, PT ;  /* 0x00000001aa00780c */ /* 0x000fda0003f45270 */
[----:B------:R-:W0:Y:S02]  /*17140*/  @P2 LDC.64 R12, c[0x0][0x9e8] ;  /* 0x00027a00ff0c2b82 */ /* 0x000e240000000a00 */
[----:B0-----:R-:W-:-:S05]  /*17150*/  @P2 IMAD.HI.U32 R12, R169, R12, RZ ;  /* 0x0000000ca90c2227 */ /* 0x001fca00078e00ff */
[----:B------:R-:W-:-:S07]  /*17160*/  @P2 SHF.R.U32.HI R169, RZ, R13, R12 ;  /* 0x0000000dffa92219 */ /* 0x000fce000001160c */
.L_x_5338:
[----:B------:R-:W-:Y:S05]  /*17170*/  BSYNC B2 ;  /* 0x0000000000027941 */ /* 0x000fea0003800000 */
.L_x_5336:
[----:B------:R-:W-:-:S05]  /*17180*/  IMAD R169, R169, R170, R0 ;  /* 0x000000aaa9a97224 */ /* 0x000fca00078e0200 */
[----:B------:R-:W-:Y:S02]  /*17190*/  VIADDMNMX R11, R169, R170, R11, PT ;  /* 0x000000aaa90b7246 */ /* 0x000fe4000380010b */
[----:B------:R-:W-:-:S07]  /*171a0*/  VIMNMX R9, R9, R169, !PT ;  /* 0x000000a909097248 */ /* 0x000fce0007fe0100 */
.L_x_5335:
[C---:B------:R-:W-:Y:S01]  /*171b0*/  ISETP.GE.AND P2, PT, R168.reuse, 0x2, PT ;  /* 0x00000002a800780c */ /* 0x040fe20003f46270 */
[----:B------:R-:W0:Y:S01]  /*171c0*/  SHFL.IDX PT, R2, R2, 0x1, 0x1c1f ;  /* 0x003c1f0002027f89 */ /* 0x000e2200000e0000 */
[----:B------:R-:W-:Y:S02]  /*171d0*/  ISETP.GE.AND P5, PT, R168, 0xa, PT ;  /* 0x0000000aa800780c */ /* 0x000fe40003fa6270 */
[----:B------:R-:W-:Y:S02]  /*171e0*/  ISETP.GT.AND P3, PT, R9, 0x1, !P2 ;  /* 0x000000010900780c */ /* 0x000fe40005764270 */
[----:B------:R-:W-:Y:S02]  /*171f0*/  LOP3.LUT R234, R234, 0xfffffffb, RZ, 0xc0, !PT ;  /* 0xfffffffbeaea7812 */ /* 0x000fe400078ec0ff */
[----:B------:R-:W-:Y:S02]  /*17200*/  ISETP.LT.OR P4, PT, R11, 0x2, P3 ;  /* 0x000000020b00780c */ /* 0x000fe40001f81670 */
[----:B------:R-:W-:-:S02]  /*17210*/  ISETP.GE.AND P3, PT, R168, 0x9, PT ;  /* 0x00000009a800780c */ /* 0x000fc40003f66270 */
[----:B------:R-:W-:Y:S02]  /*17220*/  FSEL R121, R121, -INF , !P4 ;  /* 0xff80000079797808 */ /* 0x000fe40006000000 */
[----:B------:R-:W-:Y:S02]  /*17230*/  ISETP.GT.AND P4, PT, R9, 0x8, !P3 ;  /* 0x000000080900780c */ /* 0x000fe40005f84270 */
[----:B------:R-:W-:Y:S02]  /*17240*/  @P5 LOP3.LUT R234, R234, 0x4, RZ, 0xfc, !PT ;  /* 0x00000004eaea5812 */ /* 0x000fe400078efcff */
[----:B------:R-:W-:Y:S02]  /*17250*/  ISETP.LT.OR P4, PT, R11, 0x9, P4 ;  /* 0x000000090b00780c */ /* 0x000fe40002781670 */
[----:B------:R-:W-:Y:S02]  /*17260*/  LOP3.LUT R234, R234, 0xfffffff7, RZ, 0xc0, !PT ;  /* 0xfffffff7eaea7812 */ /* 0x000fe400078ec0ff */
[----:B------:R-:W-:-:S02]  /*17270*/  FSEL R124, R124, -INF , !P4 ;  /* 0xff8000007c7c7808 */ /* 0x000fc40006000000 */
[----:B------:R-:W-:Y:S01]  /*17280*/  ISETP.GT.AND P4, PT, R9, 0x9, !P5 ;  /* 0x000000090900780c */ /* 0x000fe20006f84270 */
[--C-:B0-----:R-:W-:Y:S01]  /*17290*/  IMAD.IADD R23, R23, 0x1, R2.reuse ;  /* 0x0000000117177824 */ /* 0x101fe200078e0202 */
[----:B------:R-:W-:Y:S01]  /*172a0*/  ISETP.GE.AND P5, PT, R168, 0x11, PT ;  /* 0x00000011a800780c */ /* 0x000fe20003fa6270 */
[----:B------:R-:W-:Y:S01]  /*172b0*/  IMAD.IADD R22, R22, 0x1, R2 ;  /* 0x0000000116167824 */ /* 0x000fe200078e0202 */
[----:B------:R-:W-:-:S04]  /*172c0*/  ISETP.LT.OR P4, PT, R11, 0xa, P4 ;  /* 0x0000000a0b00780c */ /* 0x000fc80002781670 */
[----:B------:R-:W-:Y:S02]  /*172d0*/  FSEL R125, R125, -INF , !P4 ;  /* 0xff8000007d7d7808 */ /* 0x000fe40006000000 */
[----:B------:R-:W-:-:S04]  /*172e0*/  ISETP.GT.AND P4, PT, R9, 0x10, !P5 ;  /* 0x000000100900780c */ /* 0x000fc80006f84270 */
[----:B------:R-:W-:Y:S02]  /*172f0*/  ISETP.LT.OR P4, PT, R11, 0x11, P4 ;  /* 0x000000110b00780c */ /* 0x000fe40002781670 */
[----:B------:R-:W-:Y:S02]  /*17300*/  @P5 LOP3.LUT R234, R234, 0x8, RZ, 0xfc, !PT ;  /* 0x00000008eaea5812 */ /* 0x000fe400078efcff */
[----:B------:R-:W-:Y:S02]  /*17310*/  ISETP.GE.AND P5, PT, R168, 0x12, PT ;  /* 0x00000012a800780c */ /* 0x000fe40003fa6270 */
[----:B------:R-:W-:Y:S02]  /*17320*/  LOP3.LUT R234, R234, 0xfff7ffff, RZ, 0xc0, !PT ;  /* 0xfff7ffffeaea7812 */ /* 0x000fe400078ec0ff */
[----:B------:R-:W-:Y:S02]  /*17330*/  FSEL R128, R128, -INF , !P4 ;  /* 0xff80000080807808 */ /* 0x000fe40006000000 */
[----:B------:R-:W-:-:S04]  /*17340*/  ISETP.GT.AND P4, PT, R9, 0x11, !P5 ;  /* 0x000000110900780c */ /* 0x000fc80006f84270 */
[----:B------:R-:W-:-:S03]  /*17350*/  ISETP.LT.OR P4, PT, R11, 0x12, P4 ;  /* 0x000000120b00780c */ /* 0x000fc60002781670 */
        /* <DEDUP_REMOVED lines=80> */
[----:B------:R-:W-:Y:S02]  /*17860*/  FSEL R156, R156, -INF , !P4 ;  /* 0xff8000009c9c7808 */ /* 0x000fe40006000000 */
[----:B------:R-:W-:Y:S02]  /*17870*/  LOP3.LUT R234, R234, 0xffffffdf, RZ, 0xc0, !PT ;  /* 0xffffffdfeaea7812 */ /* 0x000fe400078ec0ff */
[----:B------:R-:W-:-:S04]  /*17880*/  ISETP.GT.AND P4, PT, R9, 0x49, !P5 ;  /* 0x000000490900780c */ /* 0x000fc80006f84270 */
[----:B------:R-:W-:-:S03]  /*17890*/  ISETP.LT.OR P4, PT, R11, 0x4a, P4 ;  /* 0x0000004a0b00780c */ /* 0x000fc60002781670 */
[----:B------:R-:W-:Y:S02]  /*178a0*/  @P5 LOP3.LUT R234, R234, 0x20, RZ, 0xfc, !PT ;  /* 0x00000020eaea5812 */ /* 0x000fe400078efcff */
[----:B------:R-:W-:Y:S02]  /*178b0*/  ISETP.GE.AND P5, PT, R168, 0x51, PT ;  /* 0x00000051a800780c */ /* 0x000fe40003fa6270 */
[----:B------:R-:W-:Y:S02]  /*178c0*/  FSEL R157, R157, -INF , !P4 ;  /* 0xff8000009d9d7808 */ /* 0x000fe40006000000 */
[----:B------:R-:W-:Y:S02]  /*178d0*/  ISETP.GT.AND P4, PT, R9, 0x50, !P5 ;  /* 0x000000500900780c */ /* 0x000fe40006f84270 */
[----:B------:R-:W-:Y:S02]  /*178e0*/  LOP3.LUT R234, R234, 0xffffffef, RZ, 0xc0, !PT ;  /* 0xffffffefeaea7812 */ /* 0x000fe400078ec0ff */
[----:B------:R-:W-:-:S04]  /*178f0*/  ISETP.LT.OR P4, PT, R11, 0x51, P4 ;  /* 0x000000510b00780c */ /* 0x000fc80002781670 */
[----:B------:R-:W-:Y:S02]  /*17900*/  FSEL R160, R160, -INF , !P4 ;  /* 0xff800000a0a07808 */ /* 0x000fe40006000000 */
[----:B------:R-:W-:Y:S02]  /*17910*/  ISETP.GE.AND P4, PT, R168, 0x52, PT ;  /* 0x00000052a800780c */ /* 0x000fe40003f86270 */
[----:B------:R-:W-:Y:S02]  /*17920*/  @P5 LOP3.LUT R234, R234, 0x10, RZ, 0xfc, !PT ;  /* 0x00000010eaea5812 */ /* 0x000fe400078efcff */
[----:B------:R-:W-:Y:S02]  /*17930*/  ISETP.GT.AND P5, PT, R9, 0x51, !P4 ;  /* 0x000000510900780c */ /* 0x000fe400067a4270 */
[----:B------:R-:W-:Y:S02]  /*17940*/  LOP3.LUT R234, R234, 0xfffffffd, RZ, 0xc0, !PT ;  /* 0xfffffffdeaea7812 */ /* 0x000fe400078ec0ff */
[----:B------:R-:W-:-:S04]  /*17950*/  ISETP.LT.OR P5, PT, R11, 0x52, P5 ;  /* 0x000000520b00780c */ /* 0x000fc80002fa1670 */
[----:B------:R-:W-:Y:S02]  /*17960*/  FSEL R161, R161, -INF , !P5 ;  /* 0xff800000a1a17808 */ /* 0x000fe40006800000 */
[----:B------:R-:W-:-:S04]  /*17970*/  ISETP.GE.AND P5, PT, R168, 0x59, PT ;  /* 0x00000059a800780c */ /* 0x000fc80003fa6270 */
[----:B------:R-:W-:-:S04]  /*17980*/  ISETP.GT.AND P6, PT, R9, 0x58, !P5 ;  /* 0x000000580900780c */ /* 0x000fc80006fc4270 */
[----:B------:R-:W-:-:S04]  /*17990*/  ISETP.LT.OR P6, PT, R11, 0x59, P6 ;  /* 0x000000590b00780c */ /* 0x000fc800037c1670 */
[----:B------:R-:W-:Y:S02]  /*179a0*/  FSEL R164, R164, -INF , !P6 ;  /* 0xff800000a4a47808 */ /* 0x000fe40007000000 */
[----:B------:R-:W-:-:S13]  /*179b0*/  ISETP.GE.AND P6, PT, R168, 0x1, PT ;  /* 0x00000001a800780c */ /* 0x000fda0003fc6270 */
[----:B------:R-:W-:Y:S02]  /*179c0*/  @P6 LOP3.LUT R234, R234, 0x2, RZ, 0xfc, !PT ;  /* 0x00000002eaea6812 */ /* 0x000fe400078efcff */
[----:B------:R-:W-:Y:S02]  /*179d0*/  ISETP.GT.AND P6, PT, R9, RZ, !P6 ;  /* 0x000000ff0900720c */ /* 0x000fe400077c4270 */
[----:B------:R-:W-:Y:S02]  /*179e0*/  LOP3.LUT R234, R234, 0xfffffffe, RZ, 0xc0, !PT ;  /* 0xfffffffeeaea7812 */ /* 0x000fe400078ec0ff */
[----:B------:R-:W-:-:S04]  /*179f0*/  ISETP.LT.OR P6, PT, R11, 0x1, P6 ;  /* 0x000000010b00780c */ /* 0x000fc800037c1670 */
[----:B------:R-:W-:Y:S02]  /*17a00*/  FSEL R120, R120, -INF , !P6 ;  /* 0xff80000078787808 */ /* 0x000fe40007000000 */
[----:B------:R-:W-:-:S13]  /*17a10*/  ISETP.GE.AND P6, PT, R168, 0x5a, PT ;  /* 0x0000005aa800780c */ /* 0x000fda0003fc6270 */
[----:B------:R-:W-:Y:S02]  /*17a20*/  @P6 LOP3.LUT R234, R234, 0x1, RZ, 0xfc, !PT ;  /* 0x00000001eaea6812 */ /* 0x000fe400078efcff */
[----:B------:R-:W-:-:S03]  /*17a30*/  ISETP.GT.AND P6, PT, R9, 0x59, !P6 ;  /* 0x000000590900780c */ /* 0x000fc600077c4270 */
[----:B------:R0:W-:Y:S01]  /*17a40*/  STL [R1], R234 ;  /* 0x000000ea01007387 */ /* 0x0001e20000100800 */
[----:B------:R-:W-:-:S04]  /*17a50*/  ISETP.LT.OR P6, PT, R11, 0x5a, P6 ;  /* 0x0000005a0b00780c */ /* 0x000fc800037c1670 */
[----:B------:R-:W-:Y:S02]  /*17a60*/  FSEL R165, R165, -INF , !P6 ;  /* 0xff800000a5a57808 */ /* 0x000fe40007000000 */
[----:B------:R-:W-:-:S13]  /*17a70*/  LOP3.LUT P6, RZ, R234, 0x100000, RZ, 0xc0, !PT ;  /* 0x00100000eaff7812 */ /* 0x000fda00078cc0ff */
[----:B0-----:R-:W-:Y:S05]  /*17a80*/  @!P6 BRA `(.L_x_5339) ;  /* 0x000000000054e947 */ /* 0x001fea0003800000 */
        /* <DEDUP_REMOVED lines=12> */
.L_x_5341:
[----:B------:R-:W-:-:S05]  /*17b50*/  IMAD.U32 R9, RZ, RZ, UR59 ;  /* 0x0000003bff097e24 */ /* 0x000fca000f8e00ff */
[----:B------:R-:W-:-:S13]  /*17b60*/  ISETP.NE.AND P6, PT, R9, 0x1, PT ;  /* 0x000000010900780c */ /* 0x000fda0003fc5270 */
[----:B------:R-:W0:Y:S02]  /*17b70*/  @P6 LDC.64 R12, c[0x0][0x9e8] ;  /* 0x00027a00ff0c6b82 */ /* 0x000e240000000a00 */
[----:B0-----:R-:W-:-:S05]  /*17b80*/  @P6 IMAD.HI.U32 R12, R2, R12, RZ ;  /* 0x0000000c020c6227 */ /* 0x001fca00078e00ff */
[----:B------:R-:W-:-:S07]  /*17b90*/  @P6 SHF.R.U32.HI R2, RZ, R13, R12 ;  /* 0x0000000dff026219 */ /* 0x000fce000001160c */
.L_x_5342:
[----:B------:R-:W-:Y:S05]  /*17ba0*/  BSYNC B2 ;  /* 0x0000000000027941 */ /* 0x000fea0003800000 */
.L_x_5340:
[----:B------:R-:W-:-:S05]  /*17bb0*/  IMAD R0, R2, R9, R0 ;  /* 0x0000000902007224 */ /* 0x000fca00078e0200 */
[----:B------:R-:W-:Y:S02]  /*17bc0*/  VIADDMNMX R23, R0, R9, R23, PT ;  /* 0x0000000900177246 */ /* 0x000fe40003800117 */
[----:B------:R-:W-:-:S07]  /*17bd0*/  VIMNMX R22, R22, R0, !PT ;  /* 0x0000000016167248 */ /* 0x000fce0007fe0100 */
.L_x_5339:
[C---:B------:R-:W-:Y:S01]  /*17be0*/  ISETP.GT.AND P2, PT, R22.reuse, 0x1, !P2 ;  /* 0x000000011600780c */ /* 0x040fe20005744270 */
[----:B------:R-:W-:Y:S01]  /*17bf0*/  ULDC UR4, c[0x0][0x988] ;  /* 0x0002620000047ab9 */ /* 0x000fe20000000800 */
[----:B------:R-:W-:Y:S01]  /*17c00*/  ISETP.GT.AND P3, PT, R22, 0x8, !P3 ;  /* 0x000000081600780c */ /* 0x000fe20005f64270 */
[----:B------:R-:W-:Y:S01]  /*17c10*/  @!P1 VIADD R21, R21, 0x30860 ;  /* 0x0003086015159836 */ /* 0x000fe20000000000 */
[C---:B------:R-:W-:Y:S02]  /*17c20*/  ISETP.LT.OR P2, PT, R23.reuse, 0x2, P2 ;  /* 0x000000021700780c */ /* 0x040fe40001741670 */
[----:B------:R-:W-:Y:S02]  /*17c30*/  ISETP.LT.OR P3, PT, R23, 0x9, P3 ;  /* 0x000000091700780c */ /* 0x000fe40001f61670 */
[----:B------:R-:W-:Y:S02]  /*17c40*/  FSEL R123, R123, -INF , !P2 ;  /* 0xff8000007b7b7808 */ /* 0x000fe40005000000 */
[----:B------:R-:W-:-:S02]  /*17c50*/  LOP3.LUT P2, RZ, R234, 0x4, RZ, 0xc0, !PT ;  /* 0x00000004eaff7812 */ /* 0x000fc4000784c0ff */
[----:B------:R-:W-:Y:S02]  /*17c60*/  FSEL R126, R126, -INF , !P3 ;  /* 0xff8000007e7e7808 */ /* 0x000fe40005800000 */
[----:B------:R-:W-:Y:S02]  /*17c70*/  ISETP.GT.AND P2, PT, R22, 0x9, !P2 ;  /* 0x000000091600780c */ /* 0x000fe40005744270 */
[C---:B------:R-:W-:Y:S02]  /*17c80*/  LOP3.LUT P3, RZ, R234.reuse, 0x10000, RZ, 0xc0, !PT ;  /* 0x00010000eaff7812 */ /* 0x040fe4000786c0ff */
[----:B------:R-:W-:Y:S02]  /*17c90*/  ISETP.LT.OR P2, PT, R23, 0xa, P2 ;  /* 0x0000000a1700780c */ /* 0x000fe40001741670 */
[----:B------:R-:W-:Y:S02]  /*17ca0*/  LOP3.LUT P6, RZ, R234, 0x8000, RZ, 0xc0, !PT ;  /* 0x00008000eaff7812 */ /* 0x000fe400078cc0ff */
[----:B------:R-:W-:-:S02]  /*17cb0*/  FSEL R127, R127, -INF , !P2 ;  /* 0xff8000007f7f7808 */ /* 0x000fc40005000000 */
[----:B------:R-:W-:Y:S02]  /*17cc0*/  LOP3.LUT P2, RZ, R234, 0x8, RZ, 0xc0, !PT ;  /* 0x00000008eaff7812 */ /* 0x000fe4000784c0ff */
[----:B------:R-:W-:Y:S02]  /*17cd0*/  FMNMX.FTZ R0, R120, R4, !PT ;  /* 0x0000000478007209 */ /* 0x000fe40007810000 */
[----:B------:R-:W-:Y:S02]  /*17ce0*/  ISETP.GT.AND P2, PT, R22, 0x10, !P2 ;  /* 0x000000101600780c */ /* 0x000fe40005744270 */
[----:B------:R-:W-:Y:S02]  /*17cf0*/  FMNMX.FTZ R9, R121, R0, !PT ;  /* 0x0000000079097209 */ /* 0x000fe40007810000 */
[----:B------:R-:W-:Y:S02]  /*17d00*/  ISETP.LT.OR P2, PT, R23, 0x11, P2 ;  /* 0x000000111700780c */ /* 0x000fe40001741670 */
[----:B------:R-:W-:-:S02]  /*17d10*/  FMNMX.FTZ R0, R124, R9, !PT ;  /* 0x000000097c007209 */ /* 0x000fc40007810000 */
[----:B------:R-:W-:Y:S02]  /*17d20*/  FSEL R130, R130, -INF , !P2 ;  /* 0xff80000082827808 */ /* 0x000fe40005000000 */
[----:B------:R-:W-:Y:S02]  /*17d30*/  LOP3.LUT P2, RZ, R234, 0x80000, RZ, 0xc0, !PT ;  /* 0x00080000eaff7812 */ /* 0x000fe4000784c0ff */
[----:B------:R-:W-:Y:S02]  /*17d40*/  FMNMX.FTZ R9, R125, R0, !PT ;  /* 0x000000007d097209 */ /* 0x000fe40007810000 */
[----:B------:R-:W-:Y:S02]  /*17d50*/  ISETP.GT.AND P2, PT, R22, 0x11, !P2 ;  /* 0x000000111600780c */ /* 0x000fe40005744270 */
[----:B------:R-:W-:Y:S02]  /*17d60*/  FMNMX.FTZ R0, R128, R9, !PT ;  /* 0x0000000980007209 */ /* 0x000fe40007810000 */
[----:B------:R-:W-:-:S02]  /*17d70*/  ISETP.LT.OR P2, PT, R23, 0x12, P2 ;  /* 0x000000121700780c */ /* 0x000fc40001741670 */
[----:B------:R-:W-:Y:S02]  /*17d80*/  FMNMX.FTZ R9, R129, R0, !PT ;  /* 0x0000000081097209 */ /* 0x000fe40007810000 */
[----:B------:R-:W-:Y:S02]  /*17d90*/  FSEL R131, R131, -INF , !P2 ;  /* 0xff80000083837808 */ /* 0x000fe40005000000 */
[----:B------:R-:W-:Y:S02]  /*17da0*/  LOP3.LUT P2, RZ, R234, 0x40000, RZ, 0xc0, !PT ;  /* 0x00040000eaff7812 */ /* 0x000fe4000784c0ff */
[----:B------:R-:W-:Y:S02]  /*17db0*/  FMNMX.FTZ R0, R132, R9, !PT ;  /* 0x0000000984007209 */ /* 0x000fe40007810000 */
[----:B------:R-:W-:Y:S02]  /*17dc0*/  ISETP.GT.AND P2, PT, R22, 0x18, !P2 ;  /* 0x000000181600780c */ /* 0x000fe40005744270 */
[----:B------:R-:W-:-:S02]  /*17dd0*/  FMNMX.FTZ R9, R133, R0, !PT ;  /* 0x0000000085097209 */ /* 0x000fc40007810000 */
[----:B------:R-:W-:Y:S02]  /*17de0*/  ISETP.LT.OR P2, PT, R23, 0x19, P2 ;  /* 0x000000191700780c */ /* 0x000fe40001741670 */
[----:B------:R-:W-:Y:S02]  /*17df0*/  FMNMX.FTZ R0, R136, R9, !PT ;  /* 0x0000000988007209 */ /* 0x000fe40007810000 */
[----:B------:R-:W-:Y:S02]  /*17e00*/  FSEL R134, R134, -INF , !P2 ;  /* 0xff80000086867808 */ /* 0x000fe40005000000 */
[----:B------:R-:W-:Y:S02]  /*17e10*/  LOP3.LUT P2, RZ, R234, 0x20000, RZ, 0xc0, !PT ;  /* 0x00020000eaff7812 */ /* 0x000fe4000784c0ff */
        /* <DEDUP_REMOVED lines=30> */
[C---:B------:R-:W-:Y:S02]  /*18000*/  LOP3.LUT P2, RZ, R234.reuse, 0x1000, RZ, 0xc0, !PT ;  /* 0x00001000eaff7812 */ /* 0x040fe4000784c0ff */
[----:B------:R-:W-:-:S02]  /*18010*/  LOP3.LUT P3, RZ, R234, 0x20, RZ, 0xc0, !PT ;  /* 0x00000020eaff7812 */ /* 0x000fc4000786c0ff */
[----:B------:R-:W-:Y:S02]  /*18020*/  ISETP.GT.AND P2, PT, R22, 0x30, !P2 ;  /* 0x000000301600780c */ /* 0x000fe40005744270 */
[----:B------:R-:W-:Y:S02]  /*18030*/  FMNMX.FTZ R0, R164, R9, !PT ;  /* 0x00000009a4007209 */ /* 0x000fe40007810000 */
[----:B------:R-:W-:Y:S02]  /*18040*/  ISETP.LT.OR P2, PT, R23, 0x31, P2 ;  /* 0x000000311700780c */ /* 0x000fe40001741670 */
[----:B------:R-:W-:Y:S01]  /*18050*/  FMNMX.FTZ R2, R165, R0, !PT ;  /* 0x00000000a5027209 */ /* 0x000fe20007810000 */
[----:B------:R-:W-:Y:S01]  /*18060*/  IMAD.U32 R0, RZ, RZ, UR4 ;  /* 0x00000004ff007e24 */ /* 0x000fe2000f8e00ff */
[----:B------:R-:W-:Y:S02]  /*18070*/  FSEL R146, R146, -INF , !P2 ;  /* 0xff80000092927808 */ /* 0x000fe40005000000 */
[C---:B------:R-:W-:Y:S01]  /*18080*/  LOP3.LUT P2, RZ, R234.reuse, 0x800, RZ, 0xc0, !PT ;  /* 0x00000800eaff7812 */ /* 0x040fe2000784c0ff */
[----:B------:R-:W0:Y:S01]  /*18090*/  SHFL.BFLY PT, R9, R2, 0x2, 0x1f ;  /* 0x0c401f0002097f89 */ /* 0x000e2200000e0000 */
[----:B------:R-:W-:-:S02]  /*180a0*/  LOP3.LUT P6, RZ, R234, 0x10, RZ, 0xc0, !PT ;  /* 0x00000010eaff7812 */ /* 0x000fc400078cc0ff */
[C---:B------:R-:W-:Y:S02]  /*180b0*/  ISETP.GT.AND P2, PT, R22.reuse, 0x31, !P2 ;  /* 0x000000311600780c */ /* 0x040fe40005744270 */
[----:B------:R-:W-:Y:S02]  /*180c0*/  ISETP.GT.AND P4, PT, R22, 0x51, !P4 ;  /* 0x000000511600780c */ /* 0x000fe40006784270 */
[C---:B------:R-:W-:Y:S02]  /*180d0*/  ISETP.LT.OR P2, PT, R23.reuse, 0x32, P2 ;  /* 0x000000321700780c */ /* 0x040fe40001741670 */
[----:B------:R-:W-:Y:S02]  /*180e0*/  ISETP.LT.OR P4, PT, R23, 0x52, P4 ;  /* 0x000000521700780c */ /* 0x000fe40002781670 */
[----:B------:R-:W-:Y:S02]  /*180f0*/  FSEL R147, R147, -INF , !P2 ;  /* 0xff80000093937808 */ /* 0x000fe40005000000 */
[----:B------:R-:W-:-:S02]  /*18100*/  LOP3.LUT P2, RZ, R234, 0x400, RZ, 0xc0, !PT ;  /* 0x00000400eaff7812 */ /* 0x000fc4000784c0ff */
[C---:B------:R-:W-:Y:S02]  /*18110*/  ISETP.GT.AND P5, PT, R22.reuse, 0x58, !P5 ;  /* 0x000000581600780c */ /* 0x040fe40006fa4270 */
[----:B------:R-:W-:Y:S02]  /*18120*/  ISETP.GT.AND P2, PT, R22, 0x38, !P2 ;  /* 0x000000381600780c */ /* 0x000fe40005744270 */
[----:B------:R-:W-:Y:S02]  /*18130*/  FSEL R163, R163, -INF , !P4 ;  /* 0xff800000a3a37808 */ /* 0x000fe40006000000 */
[C---:B------:R-:W-:Y:S02]  /*18140*/  ISETP.LT.OR P2, PT, R23.reuse, 0x39, P2 ;  /* 0x000000391700780c */ /* 0x040fe40001741670 */
[----:B------:R-:W-:Y:S02]  /*18150*/  ISETP.LT.OR P5, PT, R23, 0x59, P5 ;  /* 0x000000591700780c */ /* 0x000fe40002fa1670 */
[----:B------:R-:W-:-:S02]  /*18160*/  FSEL R150, R150, -INF , !P2 ;  /* 0xff80000096967808 */ /* 0x000fc40005000000 */
[----:B------:R-:W-:Y:S02]  /*18170*/  LOP3.LUT P2, RZ, R234, 0x200, RZ, 0xc0, !PT ;  /* 0x00000200eaff7812 */ /* 0x000fe4000784c0ff */
[----:B0-----:R-:W-:Y:S02]  /*18180*/  FMNMX.FTZ R12, R2, R9, !PT ;  /* 0x00000009020c7209 */ /* 0x001fe40007810000 */
[----:B------:R-:W-:Y:S02]  /*18190*/  ISETP.GT.AND P2, PT, R22, 0x39, !P2 ;  /* 0x000000391600780c */ /* 0x000fe40005744270 */
[----:B------:R-:W-:Y:S01]  /*181a0*/  FSEL R166, R166, -INF , !P5 ;  /* 0xff800000a6a67808 */ /* 0x000fe20006800000 */
[----:B------:R-:W0:Y:S01]  /*181b0*/  SHFL.BFLY PT, R11, R12, 0x1, 0x1f ;  /* 0x0c201f000c0b7f89 */ /* 0x000e2200000e0000 */
[----:B------:R-:W-:Y:S02]  /*181c0*/  ISETP.LT.OR P2, PT, R23, 0x3a, P2 ;  /* 0x0000003a1700780c */ /* 0x000fe40001741670 */
[----:B------:R-:W-:-:S02]  /*181d0*/  @!P1 PRMT R21, RZ, 0x654, R21 ;  /* 0x00000654ff159816 */ /* 0x000fc40000000015 */
[----:B------:R-:W-:Y:S02]  /*181e0*/  FSEL R151, R151, -INF , !P2 ;  /* 0xff80000097977808 */ /* 0x000fe40005000000 */
[----:B------:R-:W-:Y:S01]  /*181f0*/  LOP3.LUT P2, RZ, R234, 0x100, RZ, 0xc0, !PT ;  /* 0x00000100eaff7812 */ /* 0x000fe2000784c0ff */
[----:B------:R1:W-:Y:S03]  /*18200*/  @!P1 SYNCS.ARRIVE.TRANS64.RED.A1T0 RZ, [R21+URZ], RZ ;  /* 0x000000ff15ff99a7 */ /* 0x0003e6000810043f */
[----:B------:R-:W-:-:S04]  /*18210*/  ISETP.GT.AND P2, PT, R22, 0x40, !P2 ;  /* 0x000000401600780c */ /* 0x000fc80005744270 */
[----:B------:R-:W-:-:S04]  /*18220*/  ISETP.LT.OR P2, PT, R23, 0x41, P2 ;  /* 0x000000411700780c */ /* 0x000fc80001741670 */
[----:B------:R-:W-:Y:S02]  /*18230*/  FSEL R154, R154, -INF , !P2 ;  /* 0xff8000009a9a7808 */ /* 0x000fe40005000000 */
[----:B------:R-:W-:Y:S02]  /*18240*/  LOP3.LUT P2, RZ, R234, 0x80, RZ, 0xc0, !PT ;  /* 0x00000080eaff7812 */ /* 0x000fe4000784c0ff */
[----:B0-----:R-:W-:Y:S02]  /*18250*/  FMNMX.FTZ R11, R12, R11, !PT ;  /* 0x0000000b0c0b7209 */ /* 0x001fe40007810000 */
[----:B------:R-:W-:-:S03]  /*18260*/  ISETP.GT.AND P2, PT, R22, 0x41, !P2 ;  /* 0x000000411600780c */ /* 0x000fc60005744270 */
[----:B------:R-:W-:Y:S01]  /*18270*/  FMUL.FTZ R9, R11, R0 ;  /* 0x000000000b097220 */ /* 0x000fe20000410000 */
[----:B------:R-:W-:-:S04]  /*18280*/  ISETP.LT.OR P2, PT, R23, 0x42, P2 ;  /* 0x000000421700780c */ /* 0x000fc80001741670 */
[----:B------:R-:W-:Y:S02]  /*18290*/  FSEL R155, R155, -INF , !P2 ;  /* 0xff8000009b9b7808 */ /* 0x000fe40005000000 */
[----:B------:R-:W-:-:S04]  /*182a0*/  LOP3.LUT P2, RZ, R234, 0x40, RZ, 0xc0, !PT ;  /* 0x00000040eaff7812 */ /* 0x000fc8000784c0ff */
[----:B------:R-:W-:-:S04]  /*182b0*/  ISETP.GT.AND P2, PT, R22, 0x48, !P2 ;  /* 0x000000481600780c */ /* 0x000fc80005744270 */
[----:B------:R-:W-:-:S04]  /*182c0*/  ISETP.LT.OR P2, PT, R23, 0x49, P2 ;  /* 0x000000491700780c */ /* 0x000fc80001741670 */
[----:B------:R-:W-:Y:S02]  /*182d0*/  FSEL R158, R158, -INF , !P2 ;  /* 0xff8000009e9e7808 */ /* 0x000fe40005000000 */
[----:B------:R-:W-:-:S04]  /*182e0*/  ISETP.GT.AND P2, PT, R22, 0x49, !P3 ;  /* 0x000000491600780c */ /* 0x000fc80005f44270 */
[----:B------:R-:W-:-:S04]  /*182f0*/  ISETP.LT.OR P2, PT, R23, 0x4a, P2 ;  /* 0x0000004a1700780c */ /* 0x000fc80001741670 */
[----:B------:R-:W-:Y:S02]  /*18300*/  FSEL R159, R159, -INF , !P2 ;  /* 0xff8000009f9f7808 */ /* 0x000fe40005000000 */
[----:B------:R-:W-:Y:S02]  /*18310*/  ISETP.GT.AND P2, PT, R22, 0x50, !P6 ;  /* 0x000000501600780c */ /* 0x000fe40007744270 */
[----:B------:R-:W-:Y:S02]  /*18320*/  LOP3.LUT P6, RZ, R234, 0x2, RZ, 0xc0, !PT ;  /* 0x00000002eaff7812 */ /* 0x000fe400078cc0ff */
[----:B------:R-:W-:-:S04]  /*18330*/  ISETP.LT.OR P2, PT, R23, 0x51, P2 ;  /* 0x000000511700780c */ /* 0x000fc80001741670 */
[----:B------:R-:W-:Y:S02]  /*18340*/  FSEL R162, R162, -INF , !P2 ;  /* 0xff800000a2a27808 */ /* 0x000fe40005000000 */
[----:B------:R-:W-:Y:S02]  /*18350*/  ISETP.GT.AND P2, PT, R22, RZ, !P6 ;  /* 0x000000ff1600720c */ /* 0x000fe40007744270 */
[----:B------:R-:W-:Y:S02]  /*18360*/  LOP3.LUT P6, RZ, R234, 0x1, RZ, 0xc0, !PT ;  /* 0x00000001eaff7812 */ /* 0x000fe400078cc0ff */
[----:B------:R-:W-:Y:S02]  /*18370*/  ISETP.LT.OR P2, PT, R23, 0x1, P2 ;  /* 0x000000011700780c */ /* 0x000fe40001741670 */
[----:B------:R-:W-:Y:S02]  /*18380*/  ISETP.GT.AND P3, PT, R22, 0x59, !P6 ;  /* 0x000000591600780c */ /* 0x000fe40007764270 */
[----:B------:R-:W-:-:S02]  /*18390*/  FSEL R122, R122, -INF , !P2 ;  /* 0xff8000007a7a7808 */ /* 0x000fc40005000000 */
[----:B------:R-:W-:Y:S02]  /*183a0*/  ISETP.LT.OR P3, PT, R23, 0x5a, P3 ;  /* 0x0000005a1700780c */ /* 0x000fe40001f61670 */
[----:B------:R-:W-:Y:S02]  /*183b0*/  FMNMX.FTZ R2, R122, R3, !PT ;  /* 0x000000037a027209 */ /* 0x000fe40007810000 */
[----:B------:R-:W-:Y:S02]  /*183c0*/  FSEL R167, R167, -INF , !P3 ;  /* 0xff800000a7a77808 */ /* 0x000fe40005800000 */
[----:B------:R-:W-:Y:S02]  /*183d0*/  FMNMX.FTZ R2, R123, R2, !PT ;  /* 0x000000027b027209 */ /* 0x000fe40007810000 */
[----:B------:R-:W-:Y:S02]  /*183e0*/  FSETP.NEU.FTZ.AND P2, PT, R11, -INF , PT ;  /* 0xff8000000b00780b */ /* 0x000fe40003f5d000 */
[----:B------:R-:W-:-:S02]  /*183f0*/  FMNMX.FTZ R2, R126, R2, !PT ;  /* 0x000000027e027209 */ /* 0x000fc40007810000 */
[----:B------:R-:W-:Y:S02]  /*18400*/  FSEL R9, R9, RZ, P2 ;  /* 0x000000ff09097208 */ /* 0x000fe40001000000 */
[----:B------:R-:W-:-:S03]  /*18410*/  FMNMX.FTZ R2, R127, R2, !PT ;  /* 0x000000027f027209 */ /* 0x000fc60007810000 */
[--C-:B------:R-:W-:Y:S01]  /*18420*/  FFMA.FTZ R180, R136, R0, -R9.reuse ;  /* 0x0000000088b47223 */ /* 0x100fe20000010809 */
[----:B------:R-:W-:Y:S01]  /*18430*/  FMNMX.FTZ R2, R130, R2, !PT ;  /* 0x0000000282027209 */ /* 0x000fe20007810000 */
[-CC-:B------:R-:W-:Y:S01]  /*18440*/  FFMA.FTZ R188, R120, R0.reuse, -R9.reuse ;  /* 0x0000000078bc7223 */ /* 0x180fe20000010809 */
[----:B------:R-:W-:Y:S01]  /*18450*/  FSEL R136, R11, RZ, P2 ;  /* 0x000000ff0b887208 */ /* 0x000fe20001000000 */
        /* <DEDUP_REMOVED lines=11> */
[----:B------:R-:W-:Y:S01]  /*18510*/  FADD.FTZ R137, -R136, R4 ;  /* 0x0000000488897221 */ /* 0x000fe20000010100 */
        /* <DEDUP_REMOVED lines=46> */
[----:B0-----:R-:W-:Y:S01]  /*18800*/  FMNMX.FTZ R13, R2, R13, !PT ;  /* 0x0000000d020d7209 */ /* 0x001fe20007810000 */
[----:B------:R-:W-:-:S03]  /*18810*/  FMUL.FTZ R2, R137, R0 ;  /* 0x0000000089027220 */ /* 0x000fc60000410000 */
[C---:B------:R-:W-:Y:S01]  /*18820*/  FSETP.NEU.FTZ.AND P2, PT, R13.reuse, -INF , PT ;  /* 0xff8000000d00780b */ /* 0x040fe20003f5d000 */
[----:B------:R-:W-:Y:S02]  /*18830*/  FMUL.FTZ R136, R13, R0 ;  /* 0x000000000d887220 */ /* 0x000fe40000410000 */
[----:B------:R0:W2:Y:S03]  /*18840*/  MUFU.EX2 R9, R2 ;  /* 0x0000000200097308 */ /* 0x0000a60000000800 */
[----:B------:R-:W-:-:S05]  /*18850*/  FSEL R137, R136, RZ, P2 ;  /* 0x000000ff88897208 */ /* 0x000fca0001000000 */
[----:B------:R-:W-:Y:S01]  /*18860*/  MUFU.EX2 R176, R176 ;  /* 0x000000b000b07308 */ /* 0x000fe20000000800 */
[----:B0-----:R-:W-:Y:S01]  /*18870*/  FSEL R2, R13, RZ, P2 ;  /* 0x000000ff0d027208 */ /* 0x001fe20001000000 */
[-CC-:B------:R-:W-:Y:S01]  /*18880*/  FFMA.FTZ R191, R126, R0.reuse, -R137.reuse ;  /* 0x000000007ebf7223 */ /* 0x180fe20000010889 */
[-CC-:B------:R-:W-:Y:S01]  /*18890*/  FFMA.FTZ R126, R131, R0.reuse, -R137.reuse ;  /* 0x00000000837e7223 */ /* 0x180fe20000010889 */
[-CC-:B------:R-:W-:Y:S01]  /*188a0*/  FFMA.FTZ R189, R122, R0.reuse, -R137.reuse ;  /* 0x000000007abd7223 */ /* 0x180fe20000010889 */
[-C--:B------:R-:W-:Y:S01]  /*188b0*/  FFMA.FTZ R122, R123, R0.reuse, -R137 ;  /* 0x000000007b7a7223 */ /* 0x080fe20000010889 */
[----:B------:R-:W-:Y:S01]  /*188c0*/  FADD.FTZ R131, -R2, R3 ;  /* 0x0000000302837221 */ /* 0x000fe20000010100 */
[-CC-:B------:R-:W-:Y:S01]  /*188d0*/  FFMA.FTZ R123, R127, R0.reuse, -R137.reuse ;  /* 0x000000007f7b7223 */ /* 0x180fe20000010889 */
[-CC-:B------:R-:W-:Y:S01]  /*188e0*/  FFMA.FTZ R127, R135, R0.reuse, -R137.reuse ;  /* 0x00000000877f7223 */ /* 0x180fe20000010889 */
[----:B------:R-:W-:Y:S01]  /*188f0*/  MUFU.EX2 R191, R191 ;  /* 0x000000bf00bf7308 */ /* 0x000fe20000000800 */
[----:B------:R-:W-:Y:S01]  /*18900*/  FMUL.FTZ R2, R131, R0 ;  /* 0x0000000083027220 */ /* 0x000fe20000410000 */
[----:B--2---:R-:W-:Y:S01]  /*18910*/  FFMA.FTZ R131, R9, R6, R188 ;  /* 0x0000000609837223 */ /* 0x004fe200000100bc */
[-CC-:B------:R-:W-:Y:S01]  /*18920*/  FFMA.FTZ R185, R130, R0.reuse, -R137.reuse ;  /* 0x0000000082b97223 */ /* 0x180fe20000010889 */
[-CC-:B------:R-:W-:Y:S01]  /*18930*/  FFMA.FTZ R187, R134, R0.reuse, -R137.reuse ;  /* 0x0000000086bb7223 */ /* 0x180fe20000010889 */
[-C--:B------:R-:W-:Y:S01]  /*18940*/  FFMA.FTZ R181, R138, R0.reuse, -R137 ;  /* 0x000000008ab57223 */ /* 0x080fe20000010889 */
[----:B------:R-:W-:Y:S01]  /*18950*/  FADD.FTZ R131, R12, R131 ;  /* 0x000000830c837221 */ /* 0x000fe20000010000 */
[-CC-:B------:R-:W-:Y:S01]  /*18960*/  FFMA.FTZ R130, R139, R0.reuse, -R137.reuse ;  /* 0x000000008b827223 */ /* 0x180fe20000010889 */
[----:B------:R-:W-:Y:S01]  /*18970*/  MUFU.EX2 R189, R189 ;  /* 0x000000bd00bd7308 */ /* 0x000fe20000000800 */
[-C--:B------:R-:W-:Y:S01]  /*18980*/  FFMA.FTZ R183, R142, R0.reuse, -R137 ;  /* 0x000000008eb77223 */ /* 0x080fe20000010889 */
[----:B------:R-:W-:Y:S01]  /*18990*/  FADD.FTZ R135, R190, R131 ;  /* 0x00000083be877221 */ /* 0x000fe20000010000 */
[-CC-:B------:R-:W-:Y:S01]  /*189a0*/  FFMA.FTZ R143, R143, R0.reuse, -R137.reuse ;  /* 0x000000008f8f7223 */ /* 0x180fe20000010889 */
[-CC-:B------:R-:W-:Y:S01]  /*189b0*/  FFMA.FTZ R177, R146, R0.reuse, -R137.reuse ;  /* 0x0000000092b17223 */ /* 0x180fe20000010889 */
[-C--:B------:R-:W-:Y:S01]  /*189c0*/  FFMA.FTZ R131, R147, R0.reuse, -R137 ;  /* 0x0000000093837223 */ /* 0x080fe20000010889 */
[----:B------:R-:W-:Y:S01]  /*189d0*/  FADD.FTZ R135, R120, R135 ;  /* 0x0000008778877221 */ /* 0x000fe20000010000 */
[-CC-:B------:R-:W-:Y:S01]  /*189e0*/  FFMA.FTZ R179, R150, R0.reuse, -R137.reuse ;  /* 0x0000000096b37223 */ /* 0x180fe20000010889 */
[----:B------:R-:W0:Y:S01]  /*189f0*/  MUFU.EX2 R2, R2 ;  /* 0x0000000200027308 */ /* 0x000e220000000800 */
[-C--:B------:R-:W-:Y:S01]  /*18a00*/  FFMA.FTZ R173, R154, R0.reuse, -R137 ;  /* 0x000000009aad7223 */ /* 0x080fe20000010889 */
[----:B------:R-:W-:Y:S01]  /*18a10*/  FADD.FTZ R6, R184, R135 ;  /* 0x00000087b8067221 */ /* 0x000fe20000010000 */
[-CC-:B------:R-:W-:Y:S01]  /*18a20*/  FFMA.FTZ R155, R155, R0.reuse, -R137.reuse ;  /* 0x000000009b9b7223 */ /* 0x180fe20000010889 */
[-CC-:B------:R-:W-:Y:S01]  /*18a30*/  FFMA.FTZ R175, R158, R0.reuse, -R137.reuse ;  /* 0x000000009eaf7223 */ /* 0x180fe20000010889 */
[-CC-:B------:R-:W-:Y:S01]  /*18a40*/  FFMA.FTZ R169, R162, R0.reuse, -R137.reuse ;  /* 0x00000000a2a97223 */ /* 0x180fe20000010889 */
[----:B------:R-:W-:Y:S01]  /*18a50*/  FADD.FTZ R135, R121, R6 ;  /* 0x0000000679877221 */ /* 0x000fe20000010000 */
[-CC-:B------:R-:W-:Y:S01]  /*18a60*/  FFMA.FTZ R163, R163, R0.reuse, -R137.reuse ;  /* 0x00000000a3a37223 */ /* 0x180fe20000010889 */
[----:B------:R-:W2:Y:S01]  /*18a70*/  MUFU.EX2 R122, R122 ;  /* 0x0000007a007a7308 */ /* 0x000ea20000000800 */
[----:B------:R-:W-:Y:S01]  /*18a80*/  FFMA.FTZ R166, R166, R0, -R137 ;  /* 0x00000000a6a67223 */ /* 0x000fe20000010889 */
[----:B------:R-:W-:Y:S01]  /*18a90*/  FADD.FTZ R135, R186, R135 ;  /* 0x00000087ba877221 */ /* 0x000fe20000010000 */
[----:B------:R-:W-:-:S02]  /*18aa0*/  F2FP.BF16.F32.PACK_AB R188, R12, R188 ;  /* 0x000000bc0cbc723e */ /* 0x000fc400000010ff */
[----:B------:R-:W-:Y:S01]  /*18ab0*/  F2FP.BF16.F32.PACK_AB R184, R121, R184 ;  /* 0x000000b879b8723e */ /* 0x000fe200000010ff */
[----:B------:R-:W-:Y:S01]  /*18ac0*/  FADD.FTZ R135, R124, R135 ;  /* 0x000000877c877221 */ /* 0x000fe20000010000 */
[C---:B------:R-:W-:Y:S01]  /*18ad0*/  ISETP.GT.AND P2, PT, R7.reuse, R14, PT ;  /* 0x0000000e0700720c */ /* 0x040fe20003f44270 */
[----:B------:R-:W3:Y:S01]  /*18ae0*/  MUFU.EX2 R123, R123 ;  /* 0x0000007b007b7308 */ /* 0x000ee20000000800 */
[----:B0-----:R-:W-:Y:S01]  /*18af0*/  FFMA.FTZ R5, R2, R5, R189 ;  /* 0x0000000502057223 */ /* 0x001fe200000100bd */
[----:B------:R-:W-:Y:S01]  /*18b00*/  FADD.FTZ R134, R180, R135 ;  /* 0x00000087b4867221 */ /* 0x000fe20000010000 */
[----:B------:R-:W-:Y:S01]  /*18b10*/  F2FP.BF16.F32.PACK_AB R190, R120, R190 ;  /* 0x000000be78be723e */ /* 0x000fe200000010ff */
[----:B------:R-:W-:Y:S01]  /*18b20*/  VIADD R7, R7, 0xffffffff ;  /* 0xffffffff07077836 */ /* 0x000fe20000000000 */
[----:B------:R-:W-:Y:S01]  /*18b30*/  F2FP.BF16.F32.PACK_AB R186, R124, R186 ;  /* 0x000000ba7cba723e */ /* 0x000fe200000010ff */
[----:B------:R-:W-:Y:S01]  /*18b40*/  FADD.FTZ R139, R125, R134 ;  /* 0x000000867d8b7221 */ /* 0x000fe20000010000 */
[-C--:B------:R-:W-:Y:S01]  /*18b50*/  FFMA.FTZ R134, R159, R0.reuse, -R137 ;  /* 0x000000009f867223 */ /* 0x080fe20000010889 */
[----:B------:R-:W0:Y:S01]  /*18b60*/  MUFU.EX2 R185, R185 ;  /* 0x000000b900b97308 */ /* 0x000e220000000800 */
[----:B--2---:R-:W-:Y:S01]  /*18b70*/  FADD.FTZ R6, R122, R5 ;  /* 0x000000057a067221 */ /* 0x004fe20000010000 */
[----:B------:R-:W-:Y:S01]  /*18b80*/  FADD.FTZ R139, R182, R139 ;  /* 0x0000008bb68b7221 */ /* 0x000fe20000010000 */
[----:B------:R-:W-:Y:S01]  /*18b90*/  FFMA.FTZ R5, R151, R0, -R137 ;  /* 0x0000000097057223 */ /* 0x000fe20000010889 */
[C---:B------:R-:W-:Y:S01]  /*18ba0*/  F2FP.BF16.F32.PACK_AB R182, R22.reuse, R182 ;  /* 0x000000b616b6723e */ /* 0x040fe200000010ff */
[----:B------:R-:W-:Y:S01]  /*18bb0*/  FADD.FTZ R6, R191, R6 ;  /* 0x00000006bf067221 */ /* 0x000fe20000010000 */
[----:B------:R-:W-:Y:S01]  /*18bc0*/  FADD.FTZ R139, R22, R139 ;  /* 0x0000008b168b7221 */ /* 0x000fe20000010000 */
[----:B------:R-:W-:Y:S01]  /*18bd0*/  FFMA.FTZ R137, R167, R0, -R137 ;  /* 0x00000000a7897223 */ /* 0x000fe20000010889 */
[----:B------:R-:W2:Y:S01]  /*18be0*/  MUFU.EX2 R126, R126 ;  /* 0x0000007e007e7308 */ /* 0x000ea20000000800 */
[----:B---3--:R-:W-:Y:S01]  /*18bf0*/  FADD.FTZ R6, R123, R6 ;  /* 0x000000067b067221 */ /* 0x008fe20000010000 */
[----:B------:R-:W-:Y:S01]  /*18c00*/  FADD.FTZ R136, R176, R139 ;  /* 0x0000008bb0887221 */ /* 0x000fe20000010000 */
[----:B------:R-:W-:-:S02]  /*18c10*/  F2FP.BF16.F32.PACK_AB R180, R125, R180 ;  /* 0x000000b47db4723e */ /* 0x000fc400000010ff */
[----:B------:R-:W-:Y:S02]  /*18c20*/  F2FP.BF16.F32.PACK_AB R189, R122, R189 ;  /* 0x000000bd7abd723e */ /* 0x000fe400000010ff */
[----:B------:R-:W-:Y:S01]  /*18c30*/  F2FP.BF16.F32.PACK_AB R191, R123, R191 ;  /* 0x000000bf7bbf723e */ /* 0x000fe200000010ff */
        /* <DEDUP_REMOVED lines=16> */
[C---:B0-----:R-:W-:Y:S01]  /*18d40*/  FADD.FTZ R6, R130.reuse, R135 ;  /* 0x0000008782067221 */ /* 0x041fe20000010000 */
[----:B------:R-:W-:-:S06]  /*18d50*/  F2FP.BF16.F32.PACK_AB R181, R130, R181 ;  /* 0x000000b582b5723e */ /* 0x000fcc00000010ff */
[----:B------:R-:W0:Y:S01]  /*18d60*/  MUFU.EX2 R128, R128 ;  /* 0x0000008000807308 */ /* 0x000e220000000800 */
[----:B--2---:R-:W-:-:S07]  /*18d70*/  FADD.FTZ R139, R178, R139 ;  /* 0x0000008bb28b7221 */ /* 0x004fce0000010000 */
[----:B------:R-:W2:Y:S01]  /*18d80*/  MUFU.EX2 R3, R143 ;  /* 0x0000008f00037308 */ /* 0x000ea20000000800 */
[----:B---3--:R-:W-:-:S07]  /*18d90*/  FADD.FTZ R6, R183, R6 ;  /* 0x00000006b7067221 */ /* 0x008fce0000010000 */
[----:B------:R-:W3:Y:S01]  /*18da0*/  MUFU.EX2 R172, R172 ;  /* 0x000000ac00ac7308 */ /* 0x000ee20000000800 */
[C---:B0-----:R-:W-:Y:S01]  /*18db0*/  FADD.FTZ R139, R128.reuse, R139 ;  /* 0x0000008b808b7221 */ /* 0x041fe20000010000 */
[----:B------:R-:W-:-:S06]  /*18dc0*/  F2FP.BF16.F32.PACK_AB R178, R128, R178 ;  /* 0x000000b280b2723e */ /* 0x000fcc00000010ff */
[----:B------:R-:W0:Y:S01]  /*18dd0*/  MUFU.EX2 R177, R177 ;  /* 0x000000b100b17308 */ /* 0x000e220000000800 */
[C---:B--2---:R-:W-:Y:S01]  /*18de0*/  FADD.FTZ R6, R3.reuse, R6 ;  /* 0x0000000603067221 */ /* 0x044fe20000010000 */
[----:B------:R-:W-:Y:S01]  /*18df0*/  F2FP.BF16.F32.PACK_AB R183, R3, R183 ;  /* 0x000000b703b7723e */ /* 0x000fe200000010ff */
[----:B------:R-:W-:-:S05]  /*18e00*/  IMAD.MOV.U32 R3, RZ, RZ, R13 ;  /* 0x000000ffff037224 */ /* 0x000fca00078e000d */
[----:B------:R-:W2:Y:S01]  /*18e10*/  MUFU.EX2 R129, R129 ;  /* 0x0000008100817308 */ /* 0x000ea20000000800 */
[----:B---3--:R-:W-:-:S07]  /*18e20*/  FADD.FTZ R136, R172, R139 ;  /* 0x0000008bac887221 */ /* 0x008fce0000010000 */
[----:B------:R-:W3:Y:S01]  /*18e30*/  MUFU.EX2 R131, R131 ;  /* 0x0000008300837308 */ /* 0x000ee20000000800 */
[----:B0-----:R-:W-:-:S07]  /*18e40*/  FADD.FTZ R6, R177, R6 ;  /* 0x00000006b1067221 */ /* 0x001fce0000010000 */
[----:B------:R-:W0:Y:S01]  /*18e50*/  MUFU.EX2 R174, R174 ;  /* 0x000000ae00ae7308 */ /* 0x000e220000000800 */
[C---:B--2---:R-:W-:Y:S01]  /*18e60*/  FADD.FTZ R135, R129.reuse, R136 ;  /* 0x0000008881877221 */ /* 0x044fe20000010000 */
[----:B------:R-:W-:-:S06]  /*18e70*/  F2FP.BF16.F32.PACK_AB R172, R129, R172 ;  /* 0x000000ac81ac723e */ /* 0x000fcc00000010ff */
[----:B------:R-:W2:Y:S01]  /*18e80*/  MUFU.EX2 R179, R179 ;  /* 0x000000b300b37308 */ /* 0x000ea20000000800 */
[C---:B---3--:R-:W-:Y:S01]  /*18e90*/  FADD.FTZ R6, R131.reuse, R6 ;  /* 0x0000000683067221 */ /* 0x048fe20000010000 */
[----:B------:R-:W-:-:S06]  /*18ea0*/  F2FP.BF16.F32.PACK_AB R177, R131, R177 ;  /* 0x000000b183b1723e */ /* 0x000fcc00000010ff */
[----:B------:R-:W3:Y:S01]  /*18eb0*/  MUFU.EX2 R132, R132 ;  /* 0x0000008400847308 */ /* 0x000ee20000000800 */
[----:B0-----:R-:W-:-:S07]  /*18ec0*/  FADD.FTZ R135, R174, R135 ;  /* 0x00000087ae877221 */ /* 0x001fce0000010000 */
        /* <DEDUP_REMOVED lines=10> */
[----:B-1----:R-:W1:Y:S01]  /*18f70*/  MUFU.EX2 R21, R155 ;  /* 0x0000009b00157308 */ /* 0x002e620000000800 */
[----:B---3--:R-:W-:-:S07]  /*18f80*/  FADD.FTZ R6, R173, R6 ;  /* 0x00000006ad067221 */ /* 0x008fce0000010000 */
[----:B------:R-:W2:Y:S01]  /*18f90*/  MUFU.EX2 R170, R170 ;  /* 0x000000aa00aa7308 */ /* 0x000ea20000000800 */
[C---:B0-----:R-:W-:Y:S01]  /*18fa0*/  FADD.FTZ R23, R133.reuse, R22 ;  /* 0x0000001685177221 */ /* 0x041fe20000010000 */
[----:B------:R-:W-:Y:S01]  /*18fb0*/  F2FP.BF16.F32.PACK_AB R168, R133, R168 ;  /* 0x000000a885a8723e */ /* 0x000fe200000010ff */
[----:B------:R-:W-:-:S05]  /*18fc0*/  IMAD.MOV.U32 R22, RZ, RZ, R15 ;  /* 0x000000ffff167224 */ /* 0x000fca00078e000f */
[----:B------:R-:W0:Y:S01]  /*18fd0*/  MUFU.EX2 R175, R175 ;  /* 0x000000af00af7308 */ /* 0x000e220000000800 */
[C---:B-1----:R-:W-:Y:S01]  /*18fe0*/  FADD.FTZ R6, R21.reuse, R6 ;  /* 0x0000000615067221 */ /* 0x042fe20000010000 */
[----:B------:R-:W-:-:S06]  /*18ff0*/  F2FP.BF16.F32.PACK_AB R173, R21, R173 ;  /* 0x000000ad15ad723e */ /* 0x000fcc00000010ff */
[----:B------:R-:W1:Y:S01]  /*19000*/  MUFU.EX2 R134, R134 ;  /* 0x0000008600867308 */ /* 0x000e620000000800 */
[----:B--2---:R-:W-:Y:S01]  /*19010*/  FADD.FTZ R121, R170, R23 ;  /* 0x00000017aa797221 */ /* 0x004fe20000010000 */
[----:B------:R-:W-:-:S06]  /*19020*/  F2FP.BF16.F32.PACK_AB R170, R4, R170 ;  /* 0x000000aa04aa723e */ /* 0x000fcc00000010ff */
[----:B------:R-:W2:Y:S01]  /*19030*/  MUFU.EX2 R169, R169 ;  /* 0x000000a900a97308 */ /* 0x000ea20000000800 */
[----:B0-----:R-:W-:Y:S01]  /*19040*/  FADD.FTZ R23, R175, R6 ;  /* 0x00000006af177221 */ /* 0x001fe20000010000 */
[----:B------:R-:W-:-:S06]  /*19050*/  FADD.FTZ R6, R4, R121 ;  /* 0x0000007904067221 */ /* 0x000fcc0000010000 */
[----:B------:R-:W0:Y:S01]  /*19060*/  MUFU.EX2 R12, R163 ;  /* 0x000000a3000c7308 */ /* 0x000e220000000800 */
[C---:B-1----:R-:W-:Y:S01]  /*19070*/  FADD.FTZ R4, R134.reuse, R23 ;  /* 0x0000001786047221 */ /* 0x042fe20000010000 */
[----:B------:R-:W-:-:S06]  /*19080*/  F2FP.BF16.F32.PACK_AB R175, R134, R175 ;  /* 0x000000af86af723e */ /* 0x000fcc00000010ff */
[----:B------:R-:W1:Y:S01]  /*19090*/  MUFU.EX2 R166, R166 ;  /* 0x000000a600a67308 */ /* 0x000e620000000800 */
[----:B--2---:R-:W-:Y:S01]  /*190a0*/  FADD.FTZ R23, R169, R4 ;  /* 0x00000004a9177221 */ /* 0x004fe20000010000 */
[----:B------:R-:W-:-:S06]  /*190b0*/  IMAD.MOV.U32 R4, RZ, RZ, R11 ;  /* 0x000000ffff047224 */ /* 0x000fcc00078e000b */
[----:B------:R-:W2:Y:S01]  /*190c0*/  MUFU.EX2 R137, R137 ;  /* 0x0000008900897308 */ /* 0x000ea20000000800 */
[C---:B0-----:R-:W-:Y:S01]  /*190d0*/  FADD.FTZ R23, R12.reuse, R23 ;  /* 0x000000170c177221 */ /* 0x041fe20000010000 */
[----:B------:R-:W-:-:S03]  /*190e0*/  F2FP.BF16.F32.PACK_AB R169, R12, R169 ;  /* 0x000000a90ca9723e */ /* 0x000fc600000010ff */
[----:B-1----:R-:W-:-:S04]  /*190f0*/  FADD.FTZ R23, R166, R23 ;  /* 0x00000017a6177221 */ /* 0x002fc80000010000 */
[C---:B--2---:R-:W-:Y:S01]  /*19100*/  FADD.FTZ R5, R137.reuse, R23 ;  /* 0x0000001789057221 */ /* 0x044fe20000010000 */
[----:B------:R-:W-:Y:S01]  /*19110*/  F2FP.BF16.F32.PACK_AB R171, R137, R166 ;  /* 0x000000a689ab723e */ /* 0x000fe200000010ff */
[----:B------:R-:W-:Y:S01]  /*19120*/  IMAD.MOV.U32 R23, RZ, RZ, R20 ;  /* 0x000000ffff177224 */ /* 0x000fe200078e0014 */
[----:B------:R-:W-:Y:S06]  /*19130*/  @P2 BRA `(.L_x_5343) ;  /* 0xffffffc800fc2947 */ /* 0x000fec000383ffff */
[----:B------:R-:W-:Y:S05]  /*19140*/  BSYNC B1 ;  /* 0x0000000000017941 */ /* 0x000fea0003800000 */
.L_x_5324:
[----:B------:R-:W-:Y:S02]  /*19150*/  IMAD.MOV.U32 R3, RZ, RZ, R13 ;  /* 0x000000ffff037224 */ /* 0x000fe400078e000d */
[----:B------:R-:W-:Y:S02]  /*19160*/  IMAD.MOV.U32 R4, RZ, RZ, R11 ;  /* 0x000000ffff047224 */ /* 0x000fe400078e000b */
[----:B------:R-:W-:Y:S02]  /*19170*/  IMAD.MOV.U32 R22, RZ, RZ, R15 ;  /* 0x000000ffff167224 */ /* 0x000fe400078e000f */
[----:B------:R-:W-:-:S07]  /*19180*/  IMAD.MOV.U32 R23, RZ, RZ, R20 ;  /* 0x000000ffff177224 */ /* 0x000fce00078e0014 */
.L_x_5323:
[----:B------:R-:W-:Y:S05]  /*19190*/  BSYNC B0 ;  /* 0x0000000000007941 */ /* 0x000fea0003800000 */
.L_x_5322:
[----:B------:R-:W2:Y:S01]  /*191a0*/  LDL.LU R15, [R1] ;  /* 0x00000000010f7983 */ /* 0x000ea20000300800 */
[----:B------:R-:W0:Y:S01]  /*191b0*/  LDC R234, c[0x0][0x448] ;  /* 0x00011200ffea7b82 */ /* 0x000e220000000800 */
[----:B------:R-:W-:Y:S01]  /*191c0*/  VIADD R11, R209, 0x7f ;  /* 0x0000007fd10b7836 */ /* 0x000fe20000000000 */
[----:B------:R-:W-:-:S06]  /*191d0*/  IADD3 R14, R196, 0x1, -R194 ;  /* 0x00000001c40e7810 */ /* 0x000fcc0007ffe8c2 */
[----:B------:R-:W1:Y:S01]  /*191e0*/  LDC R227, c[0x0][0x9e4] ;  /* 0x00027900ffe37b82 */ /* 0x000e620000000800 */
[----:B0-----:R-:W-:-:S13]  /*191f0*/  ISETP.NE.AND P2, PT, R234, 0x1, PT ;  /* 0x00000001ea00780c */ /* 0x001fda0003f45270 */
[----:B------:R-:W0:Y:S08]  /*19200*/  @P2 LDC R12, c[0x0][0x44c] ;  /* 0x00011300ff0c2b82 */ /* 0x000e300000000800 */
[----:B------:R-:W3:Y:S01]  /*19210*/  @P2 LDC R13, c[0x0][0x450] ;  /* 0x00011400ff0d2b82 */ /* 0x000ee20000000800 */
[----:B0-----:R-:W-:-:S05]  /*19220*/  @P2 IMAD.HI.U32 R12, R11, R12, RZ ;  /* 0x0000000c0b0c2227 */ /* 0x001fca00078e00ff */
[----:B---3--:R-:W-:-:S05]  /*19230*/  @P2 SHF.R.U32.HI R11, RZ, R13, R12 ;  /* 0x0000000dff0b2219 */ /* 0x008fca000001160c */
[----:B------:R-:W-:-:S04]  /*19240*/  IMAD.IADD R11, R14, 0x1, R11 ;  /* 0x000000010e0b7824 */ /* 0x000fc800078e020b */
[----:B------:R-:W-:Y:S01]  /*19250*/  IMAD.IADD R13, R11, 0x1, -R10 ;  /* 0x000000010b0d7824 */ /* 0x000fe200078e0a0a */
[----:B--2---:R-:W-:-:S04]  /*19260*/  LOP3.LUT R15, R15, 0xffefffff, RZ, 0xc0, !PT ;  /* 0xffefffff0f0f7812 */ /* 0x004fc800078ec0ff */
[----:B------:R-:W-:Y:S02]  /*19270*/  @P2 LOP3.LUT R15, R15, 0x100000, RZ, 0xfc, !PT ;  /* 0x001000000f0f2812 */ /* 0x000fe400078efcff */
[----:B-1----:R-:W-:Y:S02]  /*19280*/  ISETP.GE.AND P2, PT, R227, 0x1, PT ;  /* 0x00000001e300780c */ /* 0x002fe40003f46270 */
[----:B------:R-:W-:-:S11]  /*19290*/  LOP3.LUT R15, R15, 0xffdfffff, RZ, 0xc0, !PT ;  /* 0xffdfffff0f0f7812 */ /* 0x000fd600078ec0ff */
[----:B------:R-:W-:-:S05]  /*192a0*/  @P2 LOP3.LUT R15, R15, 0x200000, RZ, 0xfc, !PT ;  /* 0x002000000f0f2812 */ /* 0x000fca00078efcff */
[----:B------:R0:W-:Y:S01]  /*192b0*/  STL [R1], R15 ;  /* 0x0000000f01007387 */ /* 0x0001e20000100800 */
[----:B------:R-:W-:Y:S05]  /*192c0*/  @!P2 BRA `(.L_x_5344) ;  /* 0x000000000048a947 */ /* 0x000fea0003800000 */
[----:B------:R-:W-:Y:S01]  /*192d0*/  IMAD.MOV.U32 R12, RZ, RZ, R11 ;  /* 0x000000ffff0c7224 */ /* 0x000fe200078e000b */
[----:B------:R-:W-:Y:S04]  /*192e0*/  BSSY B0, `(.L_x_5345) ;  /* 0x000000e000007945 */ /* 0x000fe80003800000 */
[----:B------:R-:W-:-:S13]  /*192f0*/  ISETP.GT.AND P2, PT, R12, -0x1, PT ;  /* 0xffffffff0c00780c */ /* 0x000fda0003f44270 */
[----:B------:R-:W-:Y:S05]  /*19300*/  @P2 BRA `(.L_x_5346) ;  /* 0x00000000001c2947 */ /* 0x000fea0003800000 */
[----:B------:R-:W-:Y:S02]  /*19310*/  ISETP.NE.AND P2, PT, R227, 0x1, PT ;  /* 0x00000001e300780c */ /* 0x000fe40003f45270 */
[----:B0-----:R-:W-:-:S11]  /*19320*/  LOP3.LUT R15, RZ, R12, RZ, 0x33, !PT ;  /* 0x0000000cff0f7212 */ /* 0x001fd600078e33ff */
[----:B------:R-:W0:Y:S02]  /*19330*/  @P2 LDC.64 R10, c[0x0][0x9e8] ;  /* 0x00027a00ff0a2b82 */ /* 0x000e240000000a00 */
[----:B0-----:R-:W-:-:S05]  /*19340*/  @P2 IMAD.HI.U32 R10, R15, R10, RZ ;  /* 0x0000000a0f0a2227 */ /* 0x001fca00078e00ff */
[----:B------:R-:W-:-:S04]  /*19350*/  @P2 SHF.R.U32.HI R15, RZ, R11, R10 ;  /* 0x0000000bff0f2219 */ /* 0x000fc8000001160a */
[----:B------:R-:W-:Y:S01]  /*19360*/  LOP3.LUT R12, RZ, R15, RZ, 0x33, !PT ;  /* 0x0000000fff0c7212 */ /* 0x000fe200078e33ff */
[----:B------:R-:W-:Y:S06]  /*19370*/  BRA `(.L_x_5347) ;  /* 0x0000000000107947 */ /* 0x000fec0003800000 */
.L_x_5346:
[----:B------:R-:W-:-:S13]  /*19380*/  ISETP.NE.AND P2, PT, R227, 0x1, PT ;  /* 0x00000001e300780c */ /* 0x000fda0003f45270 */
[----:B------:R-:W1:Y:S02]  /*19390*/  @P2 LDC.64 R10, c[0x0][0x9e8] ;  /* 0x00027a00ff0a2b82 */ /* 0x000e640000000a00 */
[----:B-1----:R-:W-:-:S05]  /*193a0*/  @P2 IMAD.HI.U32 R10, R12, R10, RZ ;  /* 0x0000000a0c0a2227 */ /* 0x002fca00078e00ff */
[----:B------:R-:W-:-:S07]  /*193b0*/  @P2 SHF.R.U32.HI R12, RZ, R11, R10 ;  /* 0x0000000bff0c2219 */ /* 0x000fce000001160a */
.L_x_5347:
[----:B------:R-:W-:Y:S05]  /*193c0*/  BSYNC B0 ;  /* 0x0000000000007941 */ /* 0x000fea0003800000 */
.L_x_5345:
[----:B------:R-:W-:-:S05]  /*193d0*/  IMAD R12, R12, R227, RZ ;  /* 0x000000e30c0c7224 */ /* 0x000fca00078e02ff */
[----:B------:R-:W-:-:S07]  /*193e0*/  VIMNMX R13, R13, R12, !PT ;  /* 0x0000000c0d0d7248 */ /* 0x000fce0007fe0100 */
.L_x_5344:
[----:B------:R-:W-:Y:S01]  /*193f0*/  VIADD R13, R13, 0x5f ;  /* 0x0000005f0d0d7836 */ /* 0x000fe20000000000 */
[----:B------:R-:W-:Y:S03]  /*19400*/  BSSY B0, `(.L_x_5348) ;  /* 0x0000221000007945 */ /* 0x000fe60003800000 */
[----:B------:R-:W-:-:S05]  /*19410*/  IMAD.HI R13, R13, 0x2aaaaaab, RZ ;  /* 0x2aaaaaab0d0d7827 */ /* 0x000fca00078e02ff */
[----:B------:R-:W-:-:S04]  /*19420*/  SHF.R.U32.HI R10, RZ, 0x1f, R13 ;  /* 0x0000001fff0a7819 */ /* 0x000fc8000001160d */
[----:B------:R-:W-:-:S04]  /*19430*/  LEA.HI.SX32 R10, R13, R10, 0x1c ;  /* 0x0000000a0d0a7211 */ /* 0x000fc800078fe2ff */
[----:B------:R-:W-:-:S04]  /*19440*/  VIMNMX R14, R211, R10, !PT ;  /* 0x0000000ad30e7248 */ /* 0x000fc80007fe0100 */
[----:B------:R-:W-:-:S13]  /*19450*/  ISETP.GE.AND P2, PT, R7, R14, PT ;  /* 0x0000000e0700720c */ /* 0x000fda0003f46270 */
[----:B------:R-:W-:Y:S05]  /*19460*/  @!P2 BRA `(.L_x_5349) ;  /* 0x000000200068a947 */ /* 0x000fea0003800000 */
[----:B------:R-:W-:Y:S01]  /*19470*/  BSSY B1, `(.L_x_5349) ;  /* 0x0000219000017945 */ /* 0x000fe20003800000 */
[----:B------:R-:W-:Y:S02]  /*19480*/  IMAD.MOV.U32 R13, RZ, RZ, R3 ;  /* 0x000000ffff0d7224 */ /* 0x000fe400078e0003 */
[----:B------:R-:W-:Y:S02]  /*19490*/  IMAD.MOV.U32 R12, RZ, RZ, R4 ;  /* 0x000000ffff0c7224 */ /* 0x000fe400078e0004 */
[----:B------:R-:W-:Y:S02]  /*194a0*/  IMAD.MOV.U32 R11, RZ, RZ, R23 ;  /* 0x000000ffff0b7224 */ /* 0x000fe400078e0017 */
[----:B------:R-:W-:-:S07]  /*194b0*/  IMAD.MOV.U32 R10, RZ, RZ, R22 ;  /* 0x000000ffff0a7224 */ /* 0x000fce00078e0016 */
.L_x_5360:
        /* <DEDUP_REMOVED lines=8> */
.L_x_5350:
[----:B------:R-:W-:Y:S01]  /*19540*/  IMAD R0, R22, 0x8, R16 ;  /* 0x0000000816007824 */ /* 0x000fe200078e0210 */
[----:B------:R-:W-:-:S04]  /*19550*/  SHF.L.U32 R3, R23, 0x1f, RZ ;  /* 0x0000001f17037819 */ /* 0x000fc800000006ff */
[----:B------:R1:W2:Y:S01]  /*19560*/  SYNCS.PHASECHK.TRANS64.TRYWAIT P2, [R0+URZ+0x30830], R3 ;  /* 0x03083003000075a7 */ /* 0x0002a2000804017f */
[----:B------:R-:W-:Y:S05]  /*19570*/  @!P0 BRA `(.L_x_5351) ;  /* 0x0000000000048947 */ /* 0x000fea0003800000 */
[----:B------:R-:W-:Y:S01]  /*19580*/  BPT.TRAP 0x1 ;  /* 0x000000040000795c */ /* 0x000fe20000300000 */
.L_x_5351:
[----:B------:R-:W-:Y:S01]  /*19590*/  IMAD R126, R22, 0x900, R8 ;  /* 0x00000900167e7824 */ /* 0x000fe200078e0208 */
[----:B------:R-:W-:Y:S03]  /*195a0*/  BSSY B2, `(.L_x_5352) ;  /* 0x0000006000027945 */ /* 0x000fe60003800000 */
[C---:B------:R-:W-:Y:S02]  /*195b0*/  VIADD R122, R126.reuse, 0x2 ;  /* 0x000000027e7a7836 */ /* 0x040fe40000000000 */
[----:B------:R-:W-:Y:S01]  /*195c0*/  VIADD R4, R126, 0x4 ;  /* 0x000000047e047836 */ /* 0x000fe20000000000 */
[----:B--2---:R-:W-:Y:S06]  /*195d0*/  @P2 BRA `(.L_x_5353) ;  /* 0x0000000000082947 */ /* 0x004fec0003800000 */
[----:B------:R-:W2:Y:S02]  /*195e0*/  SYNCS.PHASECHK.TRANS64.TRYWAIT P2, [R0+URZ+0x30830], R3 ;  /* 0x03083003000075a7 */ /* 0x000ea4000804017f */
[----:B--2---:R-:W-:Y:S05]  /*195f0*/  @!P2 BRA `(.L_x_5354) ;  /* 0x0000011c00f0a947 */ /* 0x004fea0003800000 */
.L_x_5353:
[----:B------:R-:W-:Y:S05]  /*19600*/  BSYNC B2 ;  /* 0x0000000000027941 */ /* 0x000fea0003800000 */
.L_x_5352:
[----:B------:R3:W-:Y:S01]  /*19610*/  STL.64 [R1+0x80], R16 ;  /* 0x0000801001007387 */ /* 0x0007e20000100a00 */
        /* <DEDUP_REMOVED lines=11> */
[----:B---3--:R-:W3:Y:S01]  /*196d0*/  LDL.64 R16, [R1+0x30] ;  /* 0x0000300001107983 */ /* 0x008ee20000100a00 */
[-C--:B------:R-:W-:Y:S01]  /*196e0*/  FMUL.FTZ R47, R47, R2.reuse ;  /* 0x000000022f2f7220 */ /* 0x080fe20000410000 */
[-C--:B------:R-:W-:Y:S01]  /*196f0*/  FMUL.FTZ R50, R50, R2.reuse ;  /* 0x0000000232327220 */ /* 0x080fe20000410000 */
[-C--:B------:R-:W-:Y:S01]  /*19700*/  FMUL.FTZ R51, R51, R2.reuse ;  /* 0x0000000233337220 */ /* 0x080fe20000410000 */
[----:B------:R0:W-:Y:S01]  /*19710*/  STL [R1+0x78], R14 ;  /* 0x0000780e01007387 */ /* 0x0001e20000100800 */
        /* <DEDUP_REMOVED lines=34> */
[----:B0-----:R-:W4:Y:S01]  /*19940*/  LDL.64 R14, [R1+0x28] ;  /* 0x00002800010e7983 */ /* 0x001f220000100a00 */
[----:B------:R-:W-:-:S02]  /*19950*/  VIADD R2, R126, 0x306 ;  /* 0x000003067e027836 */ /* 0x000fc40000000000 */
[----:B-12---:R-:W-:Y:S01]  /*19960*/  IMAD.MOV.U32 R3, RZ, RZ, 0x40000040 ;  /* 0x40000040ff037424 */ /* 0x006fe200078e00ff */
[----:B------:R0:W-:Y:S02]  /*19970*/  STL.64 [R1+0x70], R12 ;  /* 0x0000700c01007387 */ /* 0x0001e40000100a00 */
[----:B------:R-:W-:Y:S02]  /*19980*/  R2UR UR14, R2 ;  /* 0x00000000020e72ca */ /* 0x000fe400000e0000 */
[----:B------:R-:W-:Y:S01]  /*19990*/  R2UR UR15, R3 ;  /* 0x00000000030f72ca */ /* 0x000fe200000e0000 */
[----:B0-----:R-:W2:Y:S04]  /*199a0*/  LDL.64 R12, [R1+0x20] ;  /* 0x00002000010c7983 */ /* 0x001ea80000100a00 */
[----:B------:R0:W-:Y:S04]  /*199b0*/  STL.64 [R1+0x68], R10 ;  /* 0x0000680a01007387 */ /* 0x0001e80000100a00 */
[----:B0-----:R-:W2:Y:S04]  /*199c0*/  LDL.64 R10, [R1+0x18] ;  /* 0x00001800010a7983 */ /* 0x001ea80000100a00 */
[----:B------:R0:W-:Y:S04]  /*199d0*/  STL.64 [R1+0x60], R6 ;  /* 0x0000600601007387 */ /* 0x0001e80000100a00 */
[----:B------:R-:W3:Y:S01]  /*199e0*/  LDL.64 R2, [R1+0x38] ;  /* 0x0000380001027983 */ /* 0x000ee20000100a00 */
[----:B------:R-:W-:-:S02]  /*199f0*/  IMAD.MOV.U32 R120, RZ, RZ, R126 ;  /* 0x000000ffff787224 */ /* 0x000fc400078e007e */
[----:B------:R-:W-:-:S03]  /*19a00*/  VIADD R124, R126, 0x6 ;  /* 0x000000067e7c7836 */ /* 0x000fc60000000000 */
[----:B------:R-:W-:Y:S01]  /*19a10*/  R2UR UR54, R120 ;  /* 0x00000000783672ca */ /* 0x000fe200000e0000 */
[----:B------:R-:W-:Y:S01]  /*19a20*/  IMAD.MOV.U32 R120, RZ, RZ, R4 ;  /* 0x000000ffff787224 */ /* 0x000fe200078e0004 */
[----:B------:R-:W-:Y:S01]  /*19a30*/  R2UR UR50, R122 ;  /* 0x000000007a3272ca */ /* 0x000fe200000e0000 */
[----:B------:R-:W-:Y:S01]  /*19a40*/  VIADD R122, R126, 0x300 ;  /* 0x000003007e7a7836 */ /* 0x000fe20000000000 */
[----:B------:R-:W-:Y:S01]  /*19a50*/  R2UR UR30, R124 ;  /* 0x000000007c1e72ca */ /* 0x000fe200000e0000 */
[----:B------:R-:W-:Y:S01]  /*19a60*/  VIADD R124, R126, 0x304 ;  /* 0x000003047e7c7836 */ /* 0x000fe20000000000 */
[----:B------:R-:W-:Y:S01]  /*19a70*/  R2UR UR34, R120 ;  /* 0x00000000782272ca */ /* 0x000fe200000e0000 */
[----:B------:R-:W-:Y:S02]  /*19a80*/  VIADD R120, R126, 0x302 ;  /* 0x000003027e787836 */ /* 0x000fe40000000000 */
[----:B------:R-:W-:Y:S01]  /*19a90*/  IMAD.MOV.U32 R121, RZ, RZ, 0x40000040 ;  /* 0x40000040ff797424 */ /* 0x000fe200078e00ff */
[----:B------:R-:W-:Y:S01]  /*19aa0*/  R2UR UR26, R122 ;  /* 0x000000007a1a72ca */ /* 0x000fe200000e0000 */
[----:B------:R-:W-:Y:S01]  /*19ab0*/  VIADD R122, R126, 0x602 ;  /* 0x000006027e7a7836 */ /* 0x000fe20000000000 */
[----:B------:R-:W-:Y:S01]  /*19ac0*/  R2UR UR22, R120 ;  /* 0x00000000781672ca */ /* 0x000fe200000e0000 */
[----:B------:R-:W-:Y:S01]  /*19ad0*/  VIADD R120, R126, 0x600 ;  /* 0x000006007e787836 */ /* 0x000fe20000000000 */
[----:B------:R-:W-:Y:S01]  /*19ae0*/  R2UR UR18, R124 ;  /* 0x000000007c1272ca */ /* 0x000fe200000e0000 */
[C---:B------:R-:W-:Y:S01]  /*19af0*/  VIADD R124, R126.reuse, 0x604 ;  /* 0x000006047e7c7836 */ /* 0x040fe20000000000 */
[C---:B------:R-:W-:Y:S01]  /*19b00*/  R2UR UR55, R121.reuse ;  /* 0x00000000793772ca */ /* 0x040fe200000e0000 */
[----:B------:R-:W-:Y:S01]  /*19b10*/  IMAD.MOV.U32 R123, RZ, RZ, 0x40000040 ;  /* 0x40000040ff7b7424 */ /* 0x000fe200078e00ff */
[----:B0-----:R-:W2:Y:S01]  /*19b20*/  LDL.64 R6, [R1+0x10] ;  /* 0x0000100001067983 */ /* 0x001ea20000100a00 */
[----:B------:R-:W-:Y:S01]  /*19b30*/  IMAD.MOV.U32 R125, RZ, RZ, 0x40000040 ;  /* 0x40000040ff7d7424 */ /* 0x000fe200078e00ff */
[----:B------:R-:W-:Y:S01]  /*19b40*/  R2UR UR35, R121 ;  /* 0x00000000792372ca */ /* 0x000fe200000e0000 */
[----:B------:R-:W-:Y:S01]  /*19b50*/  VIADD R126, R126, 0x606 ;  /* 0x000006067e7e7836 */ /* 0x000fe20000000000 */
        /* <DEDUP_REMOVED lines=27> */
[-C--:B------:R-:W-:Y:S01]  /*19d10*/  FMUL.FTZ R48, R48, R9.reuse ;  /* 0x0000000930307220 */ /* 0x080fe20000410000 */
[-C--:B------:R-:W-:Y:S01]  /*19d20*/  FMUL.FTZ R49, R49, R9.reuse ;  /* 0x0000000931317220 */ /* 0x080fe20000410000 */
[-C--:B------:R-:W-:Y:S01]  /*19d30*/  FMUL.FTZ R52, R52, R9.reuse ;  /* 0x0000000934347220 */ /* 0x080fe20000410000 */
        /* <DEDUP_REMOVED lines=39> */
[----:B---3--:R-:W-:Y:S02]  /*19fb0*/  R2UR UR32, R2 ;  /* 0x00000000022072ca */ /* 0x008fe400000e0000 */
[----:B------:R-:W-:Y:S02]  /*19fc0*/  R2UR UR33, R3 ;  /* 0x00000000032172ca */ /* 0x000fe400000e0000 */
[----:B------:R-:W-:Y:S01]  /*19fd0*/  R2UR UR28, R16 ;  /* 0x00000000101c72ca */ /* 0x000fe200000e0000 */
[----:B------:R-:W3:Y:S10]  /*19fe0*/  LDL.64 R2, [R1+0x8] ;  /* 0x0000080001027983 */ /* 0x000ef40000100a00 */
[----:B------:R-:W-:Y:S01]  /*19ff0*/  HGMMA.64x96x16.F32.BF16 R120, gdesc[UR32], R120, gsb0 ;  /* 0x01600000207879f0 */ /* 0x000fe20008001878 */
[----:B------:R-:W-:-:S02]  /*1a000*/  R2UR UR29, R17 ;  /* 0x00000000111d72ca */ /* 0x000fc400000e0000 */
[----:B----4-:R-:W-:Y:S01]  /*1a010*/  R2UR UR24, R14 ;  /* 0x000000000e1872ca */ /* 0x010fe200000e0000 */
[----:B------:R0:W5:Y:S01]  /*1a020*/  LDL.LU.64 R16, [R1+0x80] ;  /* 0x0000800001107983 */ /* 0x0001620000300a00 */
[----:B------:R-:W-:Y:S02]  /*1a030*/  R2UR UR25, R15 ;  /* 0x000000000f1972ca */ /* 0x000fe400000e0000 */
[----:B--2---:R-:W-:Y:S01]  /*1a040*/  R2UR UR20, R12 ;  /* 0x000000000c1472ca */ /* 0x004fe200000e0000 */
[----:B------:R0:W5:Y:S01]  /*1a050*/  LDL.LU R14, [R1+0x78] ;  /* 0x00007800010e7983 */ /* 0x0001620000300800 */
[----:B------:R-:W-:Y:S02]  /*1a060*/  WARPGROUP.DEPBAR.LE gsb0, 0x0 ;  /* 0x00008000000079c5 */ /* 0x000fe40000010000 */
[----:B------:R-:W-:-:S06]  /*1a070*/  WARPGROUP.ARRIVE ;  /* 0x00000000000079c5 */ /* 0x000fcc0000000000 */
[----:B------:R-:W-:Y:S01]  /*1a080*/  HGMMA.64x96x16.F32.BF16 R120, gdesc[UR28], R120, gsb0 ;  /* 0x016000001c7879f0 */ /* 0x000fe20008001878 */
[----:B------:R-:W-:Y:S02]  /*1a090*/  R2UR UR21, R13 ;  /* 0x000000000d1572ca */ /* 0x000fe400000e0000 */
[----:B------:R-:W-:Y:S01]  /*1a0a0*/  R2UR UR16, R10 ;  /* 0x000000000a1072ca */ /* 0x000fe200000e0000 */
[----:B------:R0:W5:Y:S01]  /*1a0b0*/  LDL.LU.64 R12, [R1+0x70] ;  /* 0x00007000010c7983 */ /* 0x0001620000300a00 */
        /* <DEDUP_REMOVED lines=10> */
[----:B---3--:R-:W-:Y:S01]  /*1a160*/  R2UR UR8, R2 ;  /* 0x00000000020872ca */ /* 0x008fe200000e0000 */
[----:B------:R0:W5:Y:S01]  /*1a170*/  LDL.LU.64 R6, [R1+0x60] ;  /* 0x0000600001067983 */ /* 0x0001620000300a00 */
[----:B------:R-:W-:Y:S02]  /*1a180*/  WARPGROUP.DEPBAR.LE gsb0, 0x0 ;  /* 0x00008000000079c5 */ /* 0x000fe40000010000 */
[----:B------:R-:W-:-:S06]  /*1a190*/  WARPGROUP.ARRIVE ;  /* 0x00000000000079c5 */ /* 0x000fcc0000000000 */
[----:B------:R-:W-:Y:S01]  /*1a1a0*/  HGMMA.64x96x16.F32.BF16 R120, gdesc[UR16], R120, gsb0 ;  /* 0x01600000107879f0 */ /* 0x000fe20008001878 */
[----:B------:R-:W-:Y:S02]  /*1a1b0*/  R2UR UR9, R3 ;  /* 0x00000000030972ca */ /* 0x000fe400000e0000 */
[----:B------:R-:W-:Y:S02]  /*1a1c0*/  WARPGROUP.DEPBAR.LE gsb0, 0x0 ;  /* 0x00008000000079c5 */ /* 0x000fe40000010000 */
[----:B------:R-:W-:-:S06]  /*1a1d0*/  WARPGROUP.ARRIVE ;  /* 0x00000000000079c5 */ /* 0x000fcc0000000000 */
[----:B------:R-:W-:Y:S03]  /*1a1e0*/  HGMMA.64x96x16.F32.BF16 R120, gdesc[UR12], R120, gsb0 ;  /* 0x016000000c7879f0 */ /* 0x000fe60008001878 */
[----:B------:R-:W-:Y:S02]  /*1a1f0*/  WARPGROUP.DEPBAR.LE gsb0, 0x0 ;  /* 0x00008000000079c5 */ /* 0x000fe40000010000 */
[----:B------:R-:W-:-:S06]  /*1a200*/  WARPGROUP.ARRIVE ;  /* 0x00000000000079c5 */ /* 0x000fcc0000000000 */
[----:B------:R-:W-:Y:S01]  /*1a210*/  HGMMA.64x96x16.F32.BF16 R120, gdesc[UR8], R120, gsb0 ;  /* 0x01600000087879f0 */ /* 0x000fe20008001878 */
[----:B------:R-:W-:Y:S01]  /*1a220*/  UMOV UR4, UR56 ;  /* 0x0000003800047c82 */ /* 0x000fe20008000000 */
[----:B------:R-:W-:Y:S01]  /*1a230*/  UMOV UR5, UR57 ;  /* 0x0000003900057c82 */ /* 0x000fe20008000000 */
        /* <DEDUP_REMOVED lines=12> */
.L_x_5355:
[----:B-----5:R-:W-:Y:S01]  /*1a300*/  SHF.L.U32 R0, R11, 0x1f, RZ ;  /* 0x0000001f0b007819 */ /* 0x020fe200000006ff */
[----:B------:R-:W-:-:S04]  /*1a310*/  IMAD R15, R10, 0x8, R16 ;  /* 0x000000080a0f7824 */ /* 0x000fc800078e0210 */
[----:B------:R0:W1:Y:S01]  /*1a320*/  SYNCS.PHASECHK.TRANS64.TRYWAIT P2, [R15+URZ+0x30850], R0 ;  /* 0x030850000f0075a7 */ /* 0x000062000804017f */
[----:B------:R-:W-:Y:S05]  /*1a330*/  @!P0 BRA `(.L_x_5356) ;  /* 0x0000000000048947 */ /* 0x000fea0003800000 */
[----:B------:R-:W-:Y:S01]  /*1a340*/  BPT.TRAP 0x1 ;  /* 0x000000040000795c */ /* 0x000fe20000300000 */
.L_x_5356:
[----:B------:R-:W-:Y:S04]  /*1a350*/  BSSY B2, `(.L_x_5357) ;  /* 0x0000004000027945 */ /* 0x000fe80003800000 */
[----:B-1----:R-:W-:Y:S05]  /*1a360*/  @P2 BRA `(.L_x_5358) ;  /* 0x0000000000082947 */ /* 0x002fea0003800000 */
[----:B------:R-:W1:Y:S02]  /*1a370*/  SYNCS.PHASECHK.TRANS64.TRYWAIT P2, [R15+URZ+0x30850], R0 ;  /* 0x030850000f0075a7 */ /* 0x000e64000804017f */
[----:B-1----:R-:W-:Y:S05]  /*1a380*/  @!P2 BRA `(.L_x_5359) ;  /* 0x0000011000a0a947 */ /* 0x002fea0003800000 */
.L_x_5358:
[----:B------:R-:W-:Y:S05]  /*1a390*/  BSYNC B2 ;  /* 0x0000000000027941 */ /* 0x000fea0003800000 */
.L_x_5357:
[----:B01----:R-:W-:Y:S01]  /*1a3a0*/  VIADD R0, R16, 0x400 ;  /* 0x0000040010007836 */ /* 0x003fe20000000000 */
[----:B------:R-:W-:Y:S01]  /*1a3b0*/  WARPGROUP.ARRIVE ;  /* 0x00000000000079c5 */ /* 0x000fe20000000000 */
[----:B------:R-:W-:Y:S01]  /*1a3c0*/  IMAD.MOV.U32 R11, RZ, RZ, 0x40000040 ;  /* 0x40000040ff0b7424 */ /* 0x000fe200078e00ff */
[----:B------:R-:W-:Y:S01]  /*1a3d0*/  ULDC UR4, c[0x0][0x988] ;  /* 0x0002620000047ab9 */ /* 0x000fe20000000800 */
[----:B------:R-:W-:Y:S01]  /*1a3e0*/  IMAD.MOV.U32 R3, RZ, RZ, 0x40000040 ;  /* 0x40000040ff037424 */ /* 0x000fe200078e00ff */
[----:B------:R-:W-:Y:S01]  /*1a3f0*/  SHF.R.U32.HI R0, RZ, 0x4, R0 ;  /* 0x00000004ff007819 */ /* 0x000fe20000011600 */
[----:B------:R-:W-:Y:S01]  /*1a400*/  @!P1 IMAD R20, R20, 0x8, R16 ;  /* 0x0000000814149824 */ /* 0x000fe200078e0210 */
[----:B------:R-:W-:Y:S01]  /*1a410*/  R2UR UR7, R11 ;  /* 0x000000000b0772ca */ /* 0x000fe200000e0000 */
[----:B------:R-:W-:Y:S01]  /*1a420*/  @!P1 VIADD R15, R15, 0x30860 ;  /* 0x000308600f0f9836 */ /* 0x000fe20000000000 */
[----:B------:R-:W-:Y:S01]  /*1a430*/  LOP3.LUT R0, R0, 0x3fff, RZ, 0xc0, !PT ;  /* 0x00003fff00007812 */ /* 0x000fe200078ec0ff */
[----:B------:R-:W-:Y:S01]  /*1a440*/  @!P1 VIADD R20, R20, 0x30840 ;  /* 0x0003084014149836 */ /* 0x000fe20000000000 */
[C---:B------:R-:W-:Y:S01]  /*1a450*/  ISETP.GT.AND P2, PT, R7.reuse, R14, PT ;  /* 0x0000000e0700720c */ /* 0x040fe20003f44270 */
        /* <DEDUP_REMOVED lines=40> */
[C---:B------:R-:W-:Y:S01]  /*1a6e0*/  FMUL.FTZ R11, R4.reuse, R0 ;  /* 0x00000000040b7220 */ /* 0x040fe20000410000 */
[----:B------:R-:W-:-:S03]  /*1a6f0*/  FADD.FTZ R9, -R4, R12 ;  /* 0x0000000c04097221 */ /* 0x000fc60000010100 */
[-CC-:B------:R-:W-:Y:S01]  /*1a700*/  FFMA.FTZ R21, R133, R0.reuse, -R11.reuse ;  /* 0x0000000085157223 */ /* 0x180fe2000001080b */
[-CC-:B------:R-:W-:Y:S01]  /*1a710*/  FFMA.FTZ R121, R121, R0.reuse, -R11.reuse ;  /* 0x0000000079797223 */ /* 0x180fe2000001080b */
[-CC-:B------:R-:W-:Y:S01]  /*1a720*/  FFMA.FTZ R133, R141, R0.reuse, -R11.reuse ;  /* 0x000000008d857223 */ /* 0x180fe2000001080b */
[-C--:B------:R-:W-:Y:S01]  /*1a730*/  FFMA.FTZ R12, R160, R0.reuse, -R11 ;  /* 0x00000000a00c7223 */ /* 0x080fe2000001080b */
[----:B------:R-:W-:Y:S02]  /*1a740*/  FMUL.FTZ R9, R9, R0 ;  /* 0x0000000009097220 */ /* 0x000fe40000410000 */
        /* <DEDUP_REMOVED lines=10> */
[----:B------:R-:W-:Y:S02]  /*1a7f0*/  FFMA.FTZ R120, R145, R0, -R11 ;  /* 0x0000000091787223 */ /* 0x000fe4000001080b */
[----:B------:R-:W-:Y:S01]  /*1a800*/  HGMMA.64x192x16.F32.BF16 R24, R184, gdesc[UR4].tnspB, R24, gsb0 ;  /* 0x42e00004b8187df0 */ /* 0x000fe20008001818 */
[----:B------:R-:W-:Y:S01]  /*1a810*/  R2UR UR6, R2 ;  /* 0x00000000020672ca */ /* 0x000fe200000e0000 */
[----:B------:R-:W-:Y:S01]  /*1a820*/  VIADD R2, R10, 0x180 ;  /* 0x000001800a027836 */ /* 0x000fe20000000000 */
[----:B------:R-:W-:Y:S01]  /*1a830*/  R2UR UR7, R3 ;  /* 0x00000000030772ca */ /* 0x000fe200000e0000 */
[----:B------:R-:W-:Y:S01]  /*1a840*/  IMAD.MOV.U32 R3, RZ, RZ, 0x40000040 ;  /* 0x40000040ff037424 */ /* 0x000fe200078e00ff */
[----:B------:R-:W0:Y:S08]  /*1a850*/  MUFU.EX2 R188, R188 ;  /* 0x000000bc00bc7308 */ /* 0x000e300000000800 */
[----:B------:R-:W-:Y:S08]  /*1a860*/  MUFU.EX2 R190, R190 ;  /* 0x000000be00be7308 */ /* 0x000ff00000000800 */
[----:B------:R-:W-:Y:S01]  /*1a870*/  MUFU.EX2 R124, R124 ;  /* 0x0000007c007c7308 */ /* 0x000fe20000000800 */
[----:B0-----:R-:W-:Y:S01]  /*1a880*/  FFMA.FTZ R6, R9, R6, R188 ;  /* 0x0000000609067223 */ /* 0x001fe200000100bc */
[----:B------:R-:W-:-:S06]  /*1a890*/  F2FP.BF16.F32.PACK_AB R188, R121, R188 ;  /* 0x000000bc79bc723e */ /* 0x000fcc00000010ff */
        /* <DEDUP_REMOVED lines=67> */
[----:B------:R-:W-:Y:S01]  /*1acd0*/  @!P1 PRMT R130, RZ, 0x654, R20 ;  /* 0x00000654ff829816 */ /* 0x000fe20000000014 */
[----:B------:R-:W-:Y:S01]  /*1ace0*/  FADD.FTZ R131, R121, R6 ;  /* 0x0000000679837221 */ /* 0x000fe20000010000 */
        /* <DEDUP_REMOVED lines=10> */
[----:B------:R-:W-:Y:S01]  /*1ad90*/  FFMA.FTZ R166, R166, R0, -R137 ;  /* 0x00000000a6a67223 */ /* 0x000fe20000010889 */
[----:B------:R-:W1:Y:S08]  /*1ada0*/  MUFU.EX2 R122, R122 ;  /* 0x0000007a007a7308 */ /* 0x000e700000000800 */
[----:B------:R-:W2:Y:S01]  /*1adb0*/  MUFU.EX2 R191, R191 ;  /* 0x000000bf00bf7308 */ /* 0x000ea20000000800 */
[----:B0-----:R-:W-:-:S07]  /*1adc0*/  FFMA.FTZ R5, R2, R5, R189 ;  /* 0x0000000502057223 */ /* 0x001fce00000100bd */
[----:B------:R-:W0:Y:S01]  /*1add0*/  MUFU.EX2 R123, R123 ;  /* 0x0000007b007b7308 */ /* 0x000e220000000800 */
[C---:B-1----:R-:W-:Y:S01]  /*1ade0*/  FADD.FTZ R6, R122.reuse, R5 ;  /* 0x000000057a067221 */ /* 0x042fe20000010000 */
[-C--:B------:R-:W-:Y:S01]  /*1adf0*/  FFMA.FTZ R5, R151, R0.reuse, -R137 ;  /* 0x0000000097057223 */ /* 0x080fe20000010889 */
[----:B------:R-:W-:Y:S01]  /*1ae00*/  F2FP.BF16.F32.PACK_AB R189, R122, R189 ;  /* 0x000000bd7abd723e */ /* 0x000fe200000010ff */
[----:B------:R-:W-:Y:S02]  /*1ae10*/  WARPGROUP.DEPBAR.LE gsb0, 0x0 ;  /* 0x00008000000079c5 */ /* 0x000fe40000010000 */
[----:B------:R-:W-:Y:S01]  /*1ae20*/  WARPGROUP.ARRIVE ;  /* 0x00000000000079c5 */ /* 0x000fe20000000000 */
[-CC-:B------:R-:W-:Y:S01]  /*1ae30*/  FFMA.FTZ R176, R144, R0.reuse, -R11.reuse ;  /* 0x0000000090b07223 */ /* 0x180fe2000001080b */
[-C--:B------:R-:W-:Y:S01]  /*1ae40*/  FFMA.FTZ R178, R148, R0.reuse, -R11 ;  /* 0x0000000094b27223 */ /* 0x080fe2000001080b */
[----:B------:R-:W-:Y:S01]  /*1ae50*/  MUFU.EX2 R185, R185 ;  /* 0x000000b900b97308 */ /* 0x000fe20000000800 */
[----:B--2---:R-:W-:Y:S01]  /*1ae60*/  FADD.FTZ R6, R191, R6 ;  /* 0x00000006bf067221 */ /* 0x004fe20000010000 */
[-CC-:B------:R-:W-:Y:S01]  /*1ae70*/  FFMA.FTZ R177, R146, R0.reuse, -R137.reuse ;  /* 0x0000000092b17223 */ /* 0x180fe20000010889 */
[----:B------:R-:W-:Y:S01]  /*1ae80*/  HGMMA.64x192x16.F32.BF16 R24, R172, gdesc[UR4].tnspB, R24, gsb0 ;  /* 0x42e00004ac187df0 */ /* 0x000fe20008001818 */
[----:B------:R-:W-:Y:S01]  /*1ae90*/  R2UR UR6, R10 ;  /* 0x000000000a0672ca */ /* 0x000fe200000e0000 */
[-CC-:B------:R-:W-:Y:S01]  /*1aea0*/  FFMA.FTZ R10, R139, R0.reuse, -R137.reuse ;  /* 0x000000008b0a7223 */ /* 0x180fe20000010889 */
[C---:B0-----:R-:W-:Y:S01]  /*1aeb0*/  FADD.FTZ R6, R123.reuse, R6 ;  /* 0x000000067b067221 */ /* 0x041fe20000010000 */
[----:B------:R-:W-:Y:S01]  /*1aec0*/  FFMA.FTZ R179, R150, R0, -R137 ;  /* 0x0000000096b37223 */ /* 0x000fe20000010889 */
[----:B------:R-:W-:Y:S01]  /*1aed0*/  MUFU.EX2 R126, R126 ;  /* 0x0000007e007e7308 */ /* 0x000fe20000000800 */
[----:B------:R-:W-:-:S07]  /*1aee0*/  F2FP.BF16.F32.PACK_AB R191, R123, R191 ;  /* 0x000000bf7bbf723e */ /* 0x000fce00000010ff */
        /* <DEDUP_REMOVED lines=16> */
[-CC-:B------:R-:W-:Y:S01]  /*1aff0*/  FFMA.FTZ R175, R125, R0.reuse, -R11.reuse ;  /* 0x000000007daf7223 */ /* 0x180fe2000001080b */
[-CC-:B------:R-:W-:Y:S01]  /*1b000*/  FFMA.FTZ R173, R129, R0.reuse, -R11.reuse ;  /* 0x0000000081ad7223 */ /* 0x180fe2000001080b */
[-CC-:B------:R-:W-:Y:S01]  /*1b010*/  FFMA.FTZ R125, R149, R0.reuse, -R11.reuse ;  /* 0x00000000957d7223 */ /* 0x180fe2000001080b */
[-CC-:B------:R-:W-:Y:S01]  /*1b020*/  FFMA.FTZ R172, R152, R0.reuse, -R11.reuse ;  /* 0x0000000098ac7223 */ /* 0x180fe2000001080b */
[-CC-:B------:R-:W-:Y:S01]  /*1b030*/  FFMA.FTZ R174, R156, R0.reuse, -R11.reuse ;  /* 0x000000009cae7223 */ /* 0x180fe2000001080b */
[-CC-:B------:R-:W-:Y:S01]  /*1b040*/  FFMA.FTZ R129, R157, R0.reuse, -R11.reuse ;  /* 0x000000009d817223 */ /* 0x180fe2000001080b */
[----:B------:R-:W-:Y:S01]  /*1b050*/  FFMA.FTZ R11, R165, R0, -R11 ;  /* 0x00000000a50b7223 */ /* 0x000fe2000001080b */
[----:B------:R-:W-:Y:S01]  /*1b060*/  WARPGROUP.ARRIVE ;  /* 0x00000000000079c5 */ /* 0x000fe20000000000 */
[----:B------:R-:W-:Y:S08]  /*1b070*/  MUFU.EX2 R175, R175 ;  /* 0x000000af00af7308 */ /* 0x000ff00000000800 */
[----:B------:R0:W1:Y:S08]  /*1b080*/  MUFU.EX2 R13, R11 ;  /* 0x0000000b000d7308 */ /* 0x0000700000000800 */
[----:B------:R-:W2:Y:S01]  /*1b090*/  MUFU.EX2 R173, R173 ;  /* 0x000000ad00ad7308 */ /* 0x000ea20000000800 */
[----:B0-----:R-:W-:-:S05]  /*1b0a0*/  IMAD.MOV.U32 R11, RZ, RZ, 0x40000040 ;  /* 0x40000040ff0b7424 */ /* 0x001fca00078e00ff */
[----:B------:R-:W-:Y:S01]  /*1b0b0*/  R2UR UR7, R11 ;  /* 0x000000000b0772ca */ /* 0x000fe200000e0000 */
[----:B------:R-:W-:Y:S01]  /*1b0c0*/  FFMA.FTZ R11, R143, R0, -R137 ;  /* 0x000000008f0b7223 */ /* 0x000fe20000010889 */
[----:B------:R-:W-:Y:S08]  /*1b0d0*/  MUFU.EX2 R125, R125 ;  /* 0x0000007d007d7308 */ /* 0x000ff00000000800 */
[----:B------:R-:W0:Y:S03]  /*1b0e0*/  MUFU.EX2 R11, R11 ;  /* 0x0000000b000b7308 */ /* 0x000e260000000800 */
[----:B------:R-:W-:Y:S05]  /*1b0f0*/  HGMMA.64x192x16.F32.BF16 R24, R168, gdesc[UR4].tnspB, R24, gsb0 ;  /* 0x42e00004a8187df0 */ /* 0x000fea0008001818 */
[----:B------:R-:W-:Y:S08]  /*1b100*/  MUFU.EX2 R172, R172 ;  /* 0x000000ac00ac7308 */ /* 0x000ff00000000800 */
[----:B------:R-:W-:Y:S08]  /*1b110*/  MUFU.EX2 R174, R174 ;  /* 0x000000ae00ae7308 */ /* 0x000ff00000000800 */
[----:B------:R-:W-:Y:S01]  /*1b120*/  MUFU.EX2 R129, R129 ;  /* 0x0000008100817308 */ /* 0x000fe20000000800 */
[----:B------:R-:W-:-:S02]  /*1b130*/  WARPGROUP.DEPBAR.LE gsb0, 0x0 ;  /* 0x00008000000079c5 */ /* 0x000fc40000010000 */
[----:B------:R3:W-:Y:S01]  /*1b140*/  @!P1 SYNCS.ARRIVE.TRANS64.RED.A1T0 RZ, [R130+URZ], RZ ;  /* 0x000000ff82ff99a7 */ /* 0x0007e2000810043f */
[----:B------:R-:W-:Y:S02]  /*1b150*/  F2FP.BF16.F32.PACK_AB R168, R132, R12 ;  /* 0x0000000c84a8723e */ /* 0x000fe400000010ff */
[----:B-1----:R-:W-:Y:S02]  /*1b160*/  F2FP.BF16.F32.PACK_AB R170, R13, R136 ;  /* 0x000000880daa723e */ /* 0x002fe400000010ff */
[----:B------:R-:W-:Y:S01]  /*1b170*/  F2FP.BF16.F32.PACK_AB R169, R163, R162 ;  /* 0x000000a2a3a9723e */ /* 0x000fe200000010ff */
[----:B---3--:R-:W-:Y:S01]  /*1b180*/  FADD.FTZ R130, R190, R131 ;  /* 0x00000083be827221 */ /* 0x008fe20000010000 */
[----:B------:R1:W-:Y:S01]  /*1b190*/  @!P1 SYNCS.ARRIVE.TRANS64.RED.A1T0 RZ, [R15+URZ], RZ ;  /* 0x000000ff0fff99a7 */ /* 0x0003e2000810043f */
[C---:B------:R-:W-:Y:S02]  /*1b1a0*/  F2FP.BF16.F32.PACK_AB R190, R175.reuse, R190 ;  /* 0x000000beafbe723e */ /* 0x040fe400000010ff */
[----:B------:R-:W-:-:S02]  /*1b1b0*/  FADD.FTZ R131, R175, R130 ;  /* 0x00000082af837221 */ /* 0x000fc40000010000 */
[----:B------:R-:W-:Y:S02]  /*1b1c0*/  MUFU.EX2 R175, R159 ;  /* 0x0000009f00af7308 */ /* 0x000fe40000000800 */
[----:B------:R-:W-:Y:S01]  /*1b1d0*/  FADD.FTZ R130, R184, R131 ;  /* 0x00000083b8827221 */ /* 0x000fe20000010000 */
[----:B------:R-:W-:Y:S01]  /*1b1e0*/  FADD.FTZ R131, R185, R6 ;  /* 0x00000006b9837221 */ /* 0x000fe20000010000 */
[-C--:B-1----:R-:W-:Y:S01]  /*1b1f0*/  FFMA.FTZ R15, R155, R0.reuse, -R137 ;  /* 0x000000009b0f7223 */ /* 0x082fe20000010889 */
[C---:B------:R-:W-:Y:S01]  /*1b200*/  F2FP.BF16.F32.PACK_AB R185, R126.reuse, R185 ;  /* 0x000000b97eb9723e */ /* 0x040fe200000010ff */
[----:B--2---:R-:W-:Y:S01]  /*1b210*/  FADD.FTZ R135, R173, R130 ;  /* 0x00000082ad877221 */ /* 0x004fe20000010000 */
[----:B------:R-:W-:Y:S01]  /*1b220*/  FADD.FTZ R130, R126, R131 ;  /* 0x000000837e827221 */ /* 0x000fe20000010000 */
[----:B------:R-:W-:Y:S01]  /*1b230*/  MUFU.EX2 R6, R154 ;  /* 0x0000009a00067308 */ /* 0x000fe20000000800 */
[----:B------:R-:W-:Y:S01]  /*1b240*/  FFMA.FTZ R137, R167, R0, -R137 ;  /* 0x00000000a7897223 */ /* 0x000fe20000010889 */
[----:B------:R-:W-:Y:S01]  /*1b250*/  FADD.FTZ R134, R186, R135 ;  /* 0x00000087ba867221 */ /* 0x000fe20000010000 */
[----:B------:R-:W-:Y:S01]  /*1b260*/  FADD.FTZ R130, R187, R130 ;  /* 0x00000082bb827221 */ /* 0x000fe20000010000 */
[----:B------:R-:W-:-:S02]  /*1b270*/  F2FP.BF16.F32.PACK_AB R186, R21, R186 ;  /* 0x000000ba15ba723e */ /* 0x000fc400000010ff */
[----:B------:R-:W-:Y:S01]  /*1b280*/  FADD.FTZ R131, R21, R134 ;  /* 0x0000008615837221 */ /* 0x000fe20000010000 */
[----:B------:R-:W-:Y:S01]  /*1b290*/  FADD.FTZ R130, R127, R130 ;  /* 0x000000827f827221 */ /* 0x000fe20000010000 */
[----:B------:R-:W1:Y:S01]  /*1b2a0*/  MUFU.EX2 R15, R15 ;  /* 0x0000000f000f7308 */ /* 0x000e620000000800 */
[----:B------:R-:W-:Y:S01]  /*1b2b0*/  F2FP.BF16.F32.PACK_AB R184, R173, R184 ;  /* 0x000000b8adb8723e */ /* 0x000fe200000010ff */
[----:B------:R-:W-:Y:S01]  /*1b2c0*/  FADD.FTZ R131, R180, R131 ;  /* 0x00000083b4837221 */ /* 0x000fe20000010000 */
[----:B------:R-:W-:Y:S01]  /*1b2d0*/  FADD.FTZ R135, R181, R130 ;  /* 0x00000082b5877221 */ /* 0x000fe20000010000 */
[----:B------:R-:W-:Y:S02]  /*1b2e0*/  F2FP.BF16.F32.PACK_AB R181, R10, R181 ;  /* 0x000000b50ab5723e */ /* 0x000fe400000010ff */
[----:B------:R-:W-:Y:S01]  /*1b2f0*/  FADD.FTZ R131, R124, R131 ;  /* 0x000000837c837221 */ /* 0x000fe20000010000 */
[----:B------:R-:W-:Y:S01]  /*1b300*/  FADD.FTZ R130, R10, R135 ;  /* 0x000000870a827221 */ /* 0x000fe20000010000 */
[----:B------:R-:W2:Y:S01]  /*1b310*/  MUFU.EX2 R137, R137 ;  /* 0x0000008900897308 */ /* 0x000ea20000000800 */
[----:B------:R-:W-:Y:S01]  /*1b320*/  F2FP.BF16.F32.PACK_AB R187, R127, R187 ;  /* 0x000000bb7fbb723e */ /* 0x000fe200000010ff */
        /* <DEDUP_REMOVED lines=8> */
[C---:B------:R-:W-:Y:S02]  /*1b3b0*/  F2FP.BF16.F32.PACK_AB R176, R120.reuse, R176 ;  /* 0x000000b078b0723e */ /* 0x040fe400000010ff */
[----:B------:R-:W-:Y:S01]  /*1b3c0*/  FADD.FTZ R131, R120, R131 ;  /* 0x0000008378837221 */ /* 0x000fe20000010000 */
[----:B------:R-:W-:Y:S01]  /*1b3d0*/  FADD.FTZ R122, R20, R123 ;  /* 0x0000007b147a7221 */ /* 0x000fe20000010000 */
[----:B-1----:R-:W-:-:S02]  /*1b3e0*/  F2FP.BF16.F32.PACK_AB R173, R15, R6 ;  /* 0x000000060fad723e */ /* 0x002fc400000010ff */
        /* <DEDUP_REMOVED lines=17> */
[----:B------:R-:W-:Y:S01]  /*1b500*/  F2FP.BF16.F32.PACK_AB R174, R129, R174 ;  /* 0x000000ae81ae723e */ /* 0x000fe200000010ff */
[----:B------:R-:W-:-:S02]  /*1b510*/  IMAD.MOV.U32 R10, RZ, RZ, R22 ;  /* 0x000000ffff0a7224 */ /* 0x000fc400078e0016 */
[----:B------:R-:W-:Y:S01]  /*1b520*/  FADD.FTZ R11, R12, R11 ;  /* 0x0000000b0c0b7221 */ /* 0x000fe20000010000 */
[----:B------:R-:W-:Y:S01]  /*1b530*/  FADD.FTZ R6, R162, R5 ;  /* 0x00000005a2067221 */ /* 0x000fe20000010000 */
[----:B------:R-:W-:Y:S01]  /*1b540*/  F2FP.BF16.F32.PACK_AB R175, R175, R121 ;  /* 0x00000079afaf723e */ /* 0x000fe200000010ff */
[----:B------:R-:W-:Y:S02]  /*1b550*/  IMAD.MOV.U32 R12, RZ, RZ, R4 ;  /* 0x000000ffff0c7224 */ /* 0x000fe400078e0004 */
[----:B------:R-:W-:Y:S01]  /*1b560*/  FADD.FTZ R11, R132, R11 ;  /* 0x0000000b840b7221 */ /* 0x000fe20000010000 */
[----:B------:R-:W-:Y:S01]  /*1b570*/  FADD.FTZ R5, R163, R6 ;  /* 0x00000006a3057221 */ /* 0x000fe20000010000 */
[----:B--2---:R-:W-:Y:S02]  /*1b580*/  F2FP.BF16.F32.PACK_AB R171, R137, R166 ;  /* 0x000000a689ab723e */ /* 0x004fe400000010ff */
[----:B------:R-:W-:Y:S01]  /*1b590*/  FADD.FTZ R6, R136, R11 ;  /* 0x0000000b88067221 */ /* 0x000fe20000010000 */
[----:B------:R-:W-:Y:S01]  /*1b5a0*/  FADD.FTZ R5, R166, R5 ;  /* 0x00000005a6057221 */ /* 0x000fe20000010000 */
[----:B------:R-:W-:-:S02]  /*1b5b0*/  IMAD.MOV.U32 R11, RZ, RZ, R23 ;  /* 0x000000ffff0b7224 */ /* 0x000fc400078e0017 */
[----:B------:R-:W-:Y:S01]  /*1b5c0*/  FADD.FTZ R6, R13, R6 ;  /* 0x000000060d067221 */ /* 0x000fe20000010000 */
[----:B------:R-:W-:Y:S01]  /*1b5d0*/  FADD.FTZ R5, R137, R5 ;  /* 0x0000000589057221 */ /* 0x000fe20000010000 */
[----:B------:R-:W-:Y:S01]  /*1b5e0*/  IMAD.MOV.U32 R13, RZ, RZ, R3 ;  /* 0x000000ffff0d7224 */ /* 0x000fe200078e0003 */
[----:B------:R-:W-:Y:S06]  /*1b5f0*/  @P2 BRA `(.L_x_5360) ;  /* 0xffffffdc00b02947 */ /* 0x000fec000383ffff */
[----:B------:R-:W-:Y:S05]  /*1b600*/  BSYNC B1 ;  /* 0x0000000000017941 */ /* 0x000fea0003800000 */
.L_x_5349:
[----:B------:R-:W-:Y:S05]  /*1b610*/  BSYNC B0 ;  /* 0x0000000000007941 */ /* 0x000fea0003800000 */
.L_x_5348:
[----:B------:R-:W-:Y:S01]  /*1b620*/  ISETP.GE.AND P2, PT, R7, R211, PT ;  /* 0x000000d30700720c */ /* 0x000fe20003f46270 */
[----:B------:R-:W-:-:S12]  /*1b630*/  BSSY B0, `(.L_x_5361) ;  /* 0x0000346000007945 */ /* 0x000fd80003800000 */
[----:B------:R-:W-:Y:S05]  /*1b640*/  @!P2 BRA `(.L_x_5362) ;  /* 0x000000340010a947 */ /* 0x000fea0003800000 */
[----:B------:R-:W-:Y:S02]  /*1b650*/  IMAD.MOV.U32 R12, RZ, RZ, R3 ;  /* 0x000000ffff0c7224 */ /* 0x000fe400078e0003 */
[----:B------:R-:W-:Y:S02]  /*1b660*/  IMAD.MOV.U32 R13, RZ, RZ, R4 ;  /* 0x000000ffff0d7224 */ /* 0x000fe400078e0004 */
[----:B------:R-:W-:Y:S02]  /*1b670*/  IMAD.MOV.U32 R11, RZ, RZ, R23 ;  /* 0x000000ffff0b7224 */ /* 0x000fe400078e0017 */
[----:B------:R-:W-:-:S07]  /*1b680*/  IMAD.MOV.U32 R10, RZ, RZ, R22 ;  /* 0x000000ffff0a7224 */ /* 0x000fce00078e0016 */
.L_x_5381:
        /* <DEDUP_REMOVED lines=8> */
.L_x_5363:
[----:B------:R-:W-:Y:S01]  /*1b710*/  IMAD R3, R22, 0x8, R16 ;  /* 0x0000000816037824 */ /* 0x000fe200078e0210 */
[----:B------:R-:W-:-:S04]  /*1b720*/  SHF.L.U32 R4, R23, 0x1f, RZ ;  /* 0x0000001f17047819 */ /* 0x000fc800000006ff */
[----:B------:R1:W2:Y:S01]  /*1b730*/  SYNCS.PHASECHK.TRANS64.TRYWAIT P2, [R3+URZ+0x30830], R4 ;  /* 0x03083004030075a7 */ /* 0x0002a2000804017f */
[----:B------:R-:W-:Y:S05]  /*1b740*/  @!P0 BRA `(.L_x_5364) ;  /* 0x0000000000048947 */ /* 0x000fea0003800000 */
[----:B------:R-:W-:Y:S01]  /*1b750*/  BPT.TRAP 0x1 ;  /* 0x000000040000795c */ /* 0x000fe20000300000 */
.L_x_5364:
[----:B------:R-:W-:Y:S01]  /*1b760*/  IMAD R122, R22, 0x900, R8 ;  /* 0x00000900167a7824 */ /* 0x000fe200078e0208 */
[----:B------:R-:W-:Y:S03]  /*1b770*/  BSSY B1, `(.L_x_5365) ;  /* 0x0000006000017945 */ /* 0x000fe60003800000 */
[C---:B------:R-:W-:Y:S02]  /*1b780*/  VIADD R20, R122.reuse, 0x2 ;  /* 0x000000027a147836 */ /* 0x040fe40000000000 */
[----:B------:R-:W-:Y:S01]  /*1b790*/  VIADD R121, R122, 0x4 ;  /* 0x000000047a797836 */ /* 0x000fe20000000000 */
[----:B--2---:R-:W-:Y:S06]  /*1b7a0*/  @P2 BRA `(.L_x_5366) ;  /* 0x0000000000082947 */ /* 0x004fec0003800000 */
[----:B------:R-:W2:Y:S02]  /*1b7b0*/  SYNCS.PHASECHK.TRANS64.TRYWAIT P2, [R3+URZ+0x30830], R4 ;  /* 0x03083004030075a7 */ /* 0x000ea4000804017f */
[----:B--2---:R-:W-:Y:S05]  /*1b7c0*/  @!P2 BRA `(.L_x_5367) ;  /* 0x000000fc00a4a947 */ /* 0x004fea0003800000 */
.L_x_5366:
[----:B------:R-:W-:Y:S05]  /*1b7d0*/  BSYNC B1 ;  /* 0x0000000000017941 */ /* 0x000fea0003800000 */
.L_x_5365:
        /* <DEDUP_REMOVED lines=48> */
[----:B------:R-:W-:Y:S01]  /*1bae0*/  VIADD R2, R122, 0x306 ;  /* 0x000003067a027836 */ /* 0x000fe20000000000 */
[----:B------:R3:W-:Y:S01]  /*1baf0*/  STL.64 [R1+0x70], R10 ;  /* 0x0000700a01007387 */ /* 0x0007e20000100a00 */
[----:B-12---:R-:W-:-:S03]  /*1bb00*/  IMAD.MOV.U32 R3, RZ, RZ, 0x40000040 ;  /* 0x40000040ff037424 */ /* 0x006fc600078e00ff */
[----:B------:R-:W-:Y:S02]  /*1bb10*/  R2UR UR14, R2 ;  /* 0x00000000020e72ca */ /* 0x000fe400000e0000 */
[----:B------:R-:W-:Y:S01]  /*1bb20*/  R2UR UR15, R3 ;  /* 0x00000000030f72ca */ /* 0x000fe200000e0000 */
[----:B---3--:R-:W2:Y:S04]  /*1bb30*/  LDL.64 R10, [R1+0x30] ;  /* 0x00003000010a7983 */ /* 0x008ea80000100a00 */
[----:B------:R1:W-:Y:S04]  /*1bb40*/  STL.64 [R1+0x68], R6 ;  /* 0x0000680601007387 */ /* 0x0003e80000100a00 */
[----:B-1----:R-:W3:Y:S04]  /*1bb50*/  LDL.64 R6, [R1+0x28] ;  /* 0x0000280001067983 */ /* 0x002ee80000100a00 */
[----:B------:R1:W-:Y:S04]  /*1bb60*/  STL [R1+0x60], R5 ;  /* 0x0000600501007387 */ /* 0x0003e80000100800 */
[----:B------:R-:W4:Y:S01]  /*1bb70*/  LDL.64 R2, [R1+0x38] ;  /* 0x0000380001027983 */ /* 0x000f220000100a00 */
        /* <DEDUP_REMOVED lines=10> */
[----:B0-----:R-:W-:Y:S01]  /*1bc20*/  IMAD.MOV.U32 R15, RZ, RZ, 0x40000040 ;  /* 0x40000040ff0f7424 */ /* 0x001fe200078e00ff */
[----:B------:R-:W-:Y:S01]  /*1bc30*/  R2UR UR26, R20 ;  /* 0x00000000141a72ca */ /* 0x000fe200000e0000 */
[----:B------:R-:W-:Y:S01]  /*1bc40*/  VIADD R20, R122, 0x602 ;  /* 0x000006027a147836 */ /* 0x000fe20000000000 */
[----:B------:R-:W-:Y:S01]  /*1bc50*/  R2UR UR22, R14 ;  /* 0x000000000e1672ca */ /* 0x000fe200000e0000 */
[----:B------:R-:W-:Y:S01]  /*1bc60*/  VIADD R14, R122, 0x600 ;  /* 0x000006007a0e7836 */ /* 0x000fe20000000000 */
[----:B------:R-:W-:Y:S01]  /*1bc70*/  R2UR UR18, R120 ;  /* 0x00000000781272ca */ /* 0x000fe200000e0000 */
[C---:B------:R-:W-:Y:S01]  /*1bc80*/  VIADD R120, R122.reuse, 0x604 ;  /* 0x000006047a787836 */ /* 0x040fe20000000000 */
[----:B------:R-:W-:Y:S01]  /*1bc90*/  R2UR UR55, R15 ;  /* 0x000000000f3772ca */ /* 0x000fe200000e0000 */
[----:B------:R-:W-:Y:S01]  /*1bca0*/  IMAD.MOV.U32 R121, RZ, RZ, 0x40000040 ;  /* 0x40000040ff797424 */ /* 0x000fe200078e00ff */
[----:B-1----:R-:W3:Y:S01]  /*1bcb0*/  LDL.64 R4, [R1+0x20] ;  /* 0x0000200001047983 */ /* 0x002ee20000100a00 */
[----:B------:R-:W-:-:S02]  /*1bcc0*/  VIADD R122, R122, 0x606 ;  /* 0x000006067a7a7836 */ /* 0x000fc40000000000 */
[-C--:B------:R-:W-:Y:S01]  /*1bcd0*/  FMUL.FTZ R24, R24, R9.reuse ;  /* 0x0000000918187220 */ /* 0x080fe20000410000 */
[----:B------:R-:W-:Y:S01]  /*1bce0*/  IMAD.MOV.U32 R123, RZ, RZ, 0x40000040 ;  /* 0x40000040ff7b7424 */ /* 0x000fe200078e00ff */
[C---:B------:R-:W-:Y:S01]  /*1bcf0*/  R2UR UR31, R121.reuse ;  /* 0x00000000791f72ca */ /* 0x040fe200000e0000 */
        /* <DEDUP_REMOVED lines=16> */
[----:B------:R-:W-:Y:S01]  /*1be00*/  R2UR UR27, R21 ;  /* 0x00000000151b72ca */ /* 0x000fe200000e0000 */
[----:B------:R-:W-:Y:S01]  /*1be10*/  HGMMA.64x96x16.F32.BF16 R120, gdesc[UR52], RZ, !UPT, gsb0 ;  /* 0x01600000347879f0 */ /* 0x000fe2000c0018ff */
        /* <DEDUP_REMOVED lines=43> */
[----:B------:R-:W-:Y:S01]  /*1c0d0*/  HGMMA.64x96x16.F32.BF16 R120, gdesc[UR48], R120, gsb0 ;  /* 0x01600000307879f0 */ /* 0x000fe20008001878 */
[----:B------:R-:W-:Y:S02]  /*1c0e0*/  R2UR UR6, R20 ;  /* 0x00000000140672ca */ /* 0x000fe400000e0000 */
[----:B------:R-:W-:Y:S02]  /*1c0f0*/  R2UR UR7, R21 ;  /* 0x00000000150772ca */ /* 0x000fe400000e0000 */
[----:B------:R-:W3:Y:S01]  /*1c100*/  LDL.64 R20, [R1+0x18] ;  /* 0x0000180001147983 */ /* 0x000ee20000100a00 */
[----:B------:R-:W-:Y:S02]  /*1c110*/  WARPGROUP.DEPBAR.LE gsb0, 0x0 ;  /* 0x00008000000079c5 */ /* 0x000fe40000010000 */
[----:B------:R-:W-:Y:S01]  /*1c120*/  WARPGROUP.ARRIVE ;  /* 0x00000000000079c5 */ /* 0x000fe20000000000 */
[----:B----4-:R-:W-:Y:S02]  /*1c130*/  R2UR UR32, R2 ;  /* 0x00000000022072ca */ /* 0x010fe400000e0000 */
[----:B------:R-:W-:-:S02]  /*1c140*/  R2UR UR33, R3 ;  /* 0x00000000032172ca */ /* 0x000fc400000e0000 */
[----:B--2---:R-:W-:Y:S01]  /*1c150*/  R2UR UR28, R10 ;  /* 0x000000000a1c72ca */ /* 0x004fe200000e0000 */
[----:B------:R-:W2:Y:S10]  /*1c160*/  LDL.64 R2, [R1+0x8] ;  /* 0x0000080001027983 */ /* 0x000eb40000100a00 */
[----:B------:R-:W-:Y:S01]  /*1c170*/  HGMMA.64x96x16.F32.BF16 R120, gdesc[UR32], R120, gsb0 ;  /* 0x01600000207879f0 */ /* 0x000fe20008001878 */
[----:B------:R-:W-:-:S02]  /*1c180*/  R2UR UR29, R11 ;  /* 0x000000000b1d72ca */ /* 0x000fc400000e0000 */
[----:B------:R-:W-:Y:S02]  /*1c190*/  R2UR UR10, R14 ;  /* 0x000000000e0a72ca */ /* 0x000fe400000e0000 */
[----:B------:R-:W-:Y:S02]  /*1c1a0*/  R2UR UR11, R15 ;  /* 0x000000000f0b72ca */ /* 0x000fe400000e0000 */
[----:B------:R-:W4:Y:S01]  /*1c1b0*/  LDL.64 R14, [R1+0x10] ;  /* 0x00001000010e7983 */ /* 0x000f220000100a00 */
[----:B---3--:R-:W-:Y:S02]  /*1c1c0*/  R2UR UR24, R6 ;  /* 0x00000000061872ca */ /* 0x008fe400000e0000 */
[----:B------:R-:W-:Y:S01]  /*1c1d0*/  R2UR UR25, R7 ;  /* 0x00000000071972ca */ /* 0x000fe200000e0000 */
[----:B------:R0:W5:Y:S01]  /*1c1e0*/  LDL.LU.64 R10, [R1+0x70] ;  /* 0x00007000010a7983 */ /* 0x0001620000300a00 */
[----:B------:R-:W-:Y:S02]  /*1c1f0*/  R2UR UR20, R4 ;  /* 0x00000000041472ca */ /* 0x000fe400000e0000 */
[----:B------:R-:W-:Y:S01]  /*1c200*/  R2UR UR21, R5 ;  /* 0x00000000051572ca */ /* 0x000fe200000e0000 */
[----:B------:R0:W5:Y:S01]  /*1c210*/  LDL.LU.64 R6, [R1+0x68] ;  /* 0x0000680001067983 */ /* 0x0001620000300a00 */
[----:B------:R-:W-:Y:S01]  /*1c220*/  UMOV UR4, UR56 ;  /* 0x0000003800047c82 */ /* 0x000fe20008000000 */
[----:B------:R-:W-:-:S02]  /*1c230*/  UMOV UR5, UR57 ;  /* 0x0000003900057c82 */ /* 0x000fc40008000000 */
[----:B------:R0:W5:Y:S01]  /*1c240*/  LDL.LU R5, [R1+0x60] ;  /* 0x0000600001057983 */ /* 0x0001620000300800 */
[----:B------:R-:W-:Y:S02]  /*1c250*/  WARPGROUP.DEPBAR.LE gsb0, 0x0 ;  /* 0x00008000000079c5 */ /* 0x000fe40000010000 */
[----:B------:R-:W-:-:S06]  /*1c260*/  WARPGROUP.ARRIVE ;  /* 0x00000000000079c5 */ /* 0x000fcc0000000000 */
[----:B------:R-:W-:Y:S03]  /*1c270*/  HGMMA.64x96x16.F32.BF16 R120, gdesc[UR28], R120, gsb0 ;  /* 0x016000001c7879f0 */ /* 0x000fe60008001878 */
[----:B------:R-:W-:Y:S02]  /*1c280*/  WARPGROUP.DEPBAR.LE gsb0, 0x0 ;  /* 0x00008000000079c5 */ /* 0x000fe40000010000 */
[----:B------:R-:W-:-:S06]  /*1c290*/  WARPGROUP.ARRIVE ;  /* 0x00000000000079c5 */ /* 0x000fcc0000000000 */
[----:B------:R-:W-:Y:S01]  /*1c2a0*/  HGMMA.64x96x16.F32.BF16 R120, gdesc[UR24], R120, gsb0 ;  /* 0x01600000187879f0 */ /* 0x000fe20008001878 */
[----:B------:R-:W-:Y:S02]  /*1c2b0*/  R2UR UR16, R20 ;  /* 0x00000000141072ca */ /* 0x000fe400000e0000 */
[----:B------:R-:W-:Y:S01]  /*1c2c0*/  R2UR UR17, R21 ;  /* 0x00000000151172ca */ /* 0x000fe200000e0000 */
[----:B------:R-:W-:Y:S02]  /*1c2d0*/  WARPGROUP.DEPBAR.LE gsb0, 0x0 ;  /* 0x00008000000079c5 */ /* 0x000fe40000010000 */
[----:B------:R-:W-:-:S06]  /*1c2e0*/  WARPGROUP.ARRIVE ;  /* 0x00000000000079c5 */ /* 0x000fcc0000000000 */
[----:B------:R-:W-:Y:S01]  /*1c2f0*/  HGMMA.64x96x16.F32.BF16 R120, gdesc[UR20], R120, gsb0 ;  /* 0x01600000147879f0 */ /* 0x000fe20008001878 */
[----:B----4-:R-:W-:Y:S02]  /*1c300*/  R2UR UR12, R14 ;  /* 0x000000000e0c72ca */ /* 0x010fe400000e0000 */
[----:B------:R-:W-:Y:S01]  /*1c310*/  R2UR UR13, R15 ;  /* 0x000000000f0d72ca */ /* 0x000fe200000e0000 */
[----:B------:R-:W-:Y:S02]  /*1c320*/  WARPGROUP.DEPBAR.LE gsb0, 0x0 ;  /* 0x00008000000079c5 */ /* 0x000fe40000010000 */
[----:B------:R-:W-:-:S06]  /*1c330*/  WARPGROUP.ARRIVE ;  /* 0x00000000000079c5 */ /* 0x000fcc0000000000 */
[----:B------:R-:W-:Y:S01]  /*1c340*/  HGMMA.64x96x16.F32.BF16 R120, gdesc[UR16], R120, gsb0 ;  /* 0x01600000107879f0 */ /* 0x000fe20008001878 */
[----:B--2---:R-:W-:Y:S02]  /*1c350*/  R2UR UR8, R2 ;  /* 0x00000000020872ca */ /* 0x004fe400000e0000 */
        /* <DEDUP_REMOVED lines=19> */
.L_x_5368:
[----:B-----5:R-:W-:Y:S01]  /*1c490*/  SHF.L.U32 R2, R11, 0x1f, RZ ;  /* 0x0000001f0b027819 */ /* 0x020fe200000006ff */
[----:B------:R-:W-:-:S04]  /*1c4a0*/  IMAD R14, R10, 0x8, R16 ;  /* 0x000000080a0e7824 */ /* 0x000fc800078e0210 */
[----:B------:R0:W1:Y:S01]  /*1c4b0*/  SYNCS.PHASECHK.TRANS64.TRYWAIT P2, [R14+URZ+0x30850], R2 ;  /* 0x030850020e0075a7 */ /* 0x000062000804017f */
[----:B------:R-:W-:Y:S05]  /*1c4c0*/  @!P0 BRA `(.L_x_5369) ;  /* 0x0000000000048947 */ /* 0x000fea0003800000 */
[----:B------:R-:W-:Y:S01]  /*1c4d0*/  BPT.TRAP 0x1 ;  /* 0x000000040000795c */ /* 0x000fe20000300000 */
.L_x_5369:
[----:B------:R-:W-:Y:S04]  /*1c4e0*/  BSSY B1, `(.L_x_5370) ;  /* 0x0000004000017945 */ /* 0x000fe80003800000 */
[----:B-1----:R-:W-:Y:S05]  /*1c4f0*/  @P2 BRA `(.L_x_5371) ;  /* 0x0000000000082947 */ /* 0x002fea0003800000 */
[----:B------:R-:W1:Y:S02]  /*1c500*/  SYNCS.PHASECHK.TRANS64.TRYWAIT P2, [R14+URZ+0x30850], R2 ;  /* 0x030850020e0075a7 */ /* 0x000e64000804017f */
[----:B-1----:R-:W-:Y:S05]  /*1c510*/  @!P2 BRA `(.L_x_5372) ;  /* 0x000000f00064a947 */ /* 0x002fea0003800000 */
.L_x_5371:
[----:B------:R-:W-:Y:S05]  /*1c520*/  BSYNC B1 ;  /* 0x0000000000017941 */ /* 0x000fea0003800000 */
.L_x_5370:
[----:B01----:R-:W-:Y:S01]  /*1c530*/  VIADD R2, R16, 0x400 ;  /* 0x0000040010027836 */ /* 0x003fe20000000000 */
[----:B------:R-:W-:Y:S01]  /*1c540*/  WARPGROUP.ARRIVE ;  /* 0x00000000000079c5 */ /* 0x000fe20000000000 */
[----:B------:R-:W-:Y:S01]  /*1c550*/  IMAD.MOV.U32 R3, RZ, RZ, 0x40000040 ;  /* 0x40000040ff037424 */ /* 0x000fe200078e00ff */
[----:B------:R-:W-:Y:S01]  /*1c560*/  ISETP.NE.AND P2, PT, R234, 0x1, PT ;  /* 0x00000001ea00780c */ /* 0x000fe20003f45270 */
[----:B------:R-:W-:Y:S01]  /*1c570*/  IMAD.MOV.U32 R11, RZ, RZ, 0x40000040 ;  /* 0x40000040ff0b7424 */ /* 0x000fe200078e00ff */
[----:B------:R-:W-:Y:S01]  /*1c580*/  SHF.R.U32.HI R2, RZ, 0x4, R2 ;  /* 0x00000004ff027819 */ /* 0x000fe20000011602 */
[----:B------:R-:W-:Y:S01]  /*1c590*/  IMAD.IADD R4, R213, 0x1, R209 ;  /* 0x00000001d5047824 */ /* 0x000fe200078e02d1 */
[----:B------:R-:W-:Y:S01]  /*1c5a0*/  R2UR UR7, R3 ;  /* 0x00000000030772ca */ /* 0x000fe200000e0000 */
[----:B------:R-:W-:Y:S01]  /*1c5b0*/  IMAD.MOV.U32 R3, RZ, RZ, 0x40000040 ;  /* 0x40000040ff037424 */ /* 0x000fe200078e00ff */
[----:B------:R-:W-:Y:S01]  /*1c5c0*/  LOP3.LUT R2, R2, 0x3fff, RZ, 0xc0, !PT ;  /* 0x00003fff02027812 */ /* 0x000fe200078ec0ff */
[----:B------:R-:W-:Y:S01]  /*1c5d0*/  IMAD R20, R7, -0x60, RZ ;  /* 0xffffffa007147824 */ /* 0x000fe200078e02ff */
[----:B------:R-:W-:Y:S01]  /*1c5e0*/  ULDC UR4, c[0x0][0x9dc] ;  /* 0x0002770000047ab9 */ /* 0x000fe20000000800 */
[----:B------:R-:W-:Y:S01]  /*1c5f0*/  @!P1 IMAD R0, R0, 0x8, R16 ;  /* 0x0000000800009824 */ /* 0x000fe200078e0210 */
[----:B------:R-:W-:Y:S01]  /*1c600*/  LOP3.LUT R2, R2, 0x3000000, RZ, 0xfc, !PT ;  /* 0x0300000002027812 */ /* 0x000fe200078efcff */
[----:B------:R-:W-:-:S02]  /*1c610*/  ULOP3.LUT UR4, URZ, UR4, URZ, 0x33, !UPT ;  /* 0x000000043f047292 */ /* 0x000fc4000f8e333f */
[----:B------:R-:W-:Y:S01]  /*1c620*/  @!P1 VIADD R0, R0, 0x30840 ;  /* 0x0003084000009836 */ /* 0x000fe20000000000 */
[----:B------:R-:W-:Y:S01]  /*1c630*/  ULDC UR5, c[0x0][0x9e0] ;  /* 0x0002780000057ab9 */ /* 0x000fe20000000800 */
[----:B------:R-:W-:-:S03]  /*1c640*/  IMAD R2, R10, 0x900, R2 ;  /* 0x000009000a027824 */ /* 0x000fc600078e0202 */
[----:B------:R-:W-:Y:S01]  /*1c650*/  @!P1 PRMT R0, RZ, 0x654, R0 ;  /* 0x00000654ff009816 */ /* 0x000fe20000000000 */
[C---:B------:R-:W-:Y:S01]  /*1c660*/  VIADD R10, R2.reuse, 0x80 ;  /* 0x00000080020a7836 */ /* 0x040fe20000000000 */
[----:B------:R-:W-:-:S13]  /*1c670*/  R2UR UR6, R2 ;  /* 0x00000000020672ca */ /* 0x000fda00000e0000 */
        /* <DEDUP_REMOVED lines=30> */
[----:B------:R-:W0:Y:S08]  /*1c860*/  @P2 LDC R2, c[0x0][0x450] ;  /* 0x00011400ff022b82 */ /* 0x000e300000000800 */
[----:B------:R-:W1:Y:S02]  /*1c870*/  @P2 LDC R3, c[0x0][0x44c] ;  /* 0x00011300ff032b82 */ /* 0x000e640000000800 */
[----:B-1----:R-:W-:-:S05]  /*1c880*/  @P2 IMAD.HI.U32 R3, R4, R3, RZ ;  /* 0x0000000304032227 */ /* 0x002fca00078e00ff */
[----:B0-----:R-:W-:Y:S01]  /*1c890*/  @P2 SHF.R.U32.HI R4, RZ, R2, R3 ;  /* 0x00000002ff042219 */ /* 0x001fe20000011603 */
[----:B------:R-:W-:Y:S01]  /*1c8a0*/  VIADD R3, R20, 0x1 ;  /* 0x0000000114037836 */ /* 0x000fe20000000000 */
[----:B------:R-:W-:-:S03]  /*1c8b0*/  ISETP.GE.AND P2, PT, R227, 0x1, PT ;  /* 0x00000001e300780c */ /* 0x000fc60003f46270 */
[----:B------:R-:W0:Y:S01]  /*1c8c0*/  SHFL.IDX PT, R21, R4, RZ, 0x1c1f ;  /* 0x001c1fff04157589 */ /* 0x000e2200000e0000 */
[----:B------:R-:W-:-:S05]  /*1c8d0*/  IMAD R3, R212, -0x2, R3 ;  /* 0xfffffffed4037824 */ /* 0x000fca00078e0203 */
[----:B------:R-:W-:-:S05]  /*1c8e0*/  IADD3 R11, -R194, R3, R196 ;  /* 0x00000003c20b7210 */ /* 0x000fca0007ffe1c4 */
[C---:B------:R-:W-:Y:S02]  /*1c8f0*/  VIADD R15, R11.reuse, UR5 ;  /* 0x000000050b0f7c36 */ /* 0x040fe40008000000 */
[----:B------:R-:W-:Y:S02]  /*1c900*/  VIADD R11, R11, UR4 ;  /* 0x000000040b0b7c36 */ /* 0x000fe40008000000 */
[--C-:B0-----:R-:W-:Y:S02]  /*1c910*/  IMAD.IADD R10, R15, 0x1, R21.reuse ;  /* 0x000000010f0a7824 */ /* 0x101fe400078e0215 */
[----:B------:R-:W-:Y:S01]  /*1c920*/  IMAD.IADD R9, R11, 0x1, R21 ;  /* 0x000000010b097824 */ /* 0x000fe200078e0215 */
[----:B------:R-:W-:Y:S02]  /*1c930*/  WARPGROUP.DEPBAR.LE gsb0, 0x0 ;  /* 0x00008000000079c5 */ /* 0x000fe40000010000 */
[----:B------:R-:W-:-:S06]  /*1c940*/  WARPGROUP.ARRIVE ;  /* 0x00000000000079c5 */ /* 0x000fcc0000000000 */
[----:B------:R-:W-:Y:S03]  /*1c950*/  HGMMA.64x192x16.F32.BF16 R24, R168, gdesc[UR4].tnspB, R24, gsb0 ;  /* 0x42e00004a8187df0 */ /* 0x000fe60008001818 */
[----:B------:R-:W-:Y:S02]  /*1c960*/  WARPGROUP.DEPBAR.LE gsb0, 0x0 ;  /* 0x00008000000079c5 */ /* 0x000fe40000010000 */
[----:B------:R0:W-:Y:S02]  /*1c970*/  @!P1 SYNCS.ARRIVE.TRANS64.RED.A1T0 RZ, [R0+URZ], RZ ;  /* 0x000000ff00ff99a7 */ /* 0x0001e4000810043f */
[----:B0-----:R-:W-:Y:S01]  /*1c980*/  VIADD R0, R3, 0xffffffff ;  /* 0xffffffff03007836 */ /* 0x001fe20000000000 */
        /* <DEDUP_REMOVED lines=13> */
.L_x_5375:
[----:B------:R-:W-:-:S05]  /*1ca60*/  IMAD.U32 R168, RZ, RZ, UR58 ;  /* 0x0000003affa87e24 */ /* 0x000fca000f8e00ff */
[----:B------:R-:W-:-:S13]  /*1ca70*/  ISETP.NE.AND P2, PT, R168, 0x1, PT ;  /* 0x00000001a800780c */ /* 0x000fda0003f45270 */
[----:B------:R-:W0:Y:S02]  /*1ca80*/  @P2 LDC.64 R2, c[0x0][0x9e8] ;  /* 0x00027a00ff022b82 */ /* 0x000e240000000a00 */
[----:B0-----:R-:W-:-:S05]  /*1ca90*/  @P2 IMAD.HI.U32 R2, R21, R2, RZ ;  /* 0x0000000215022227 */ /* 0x001fca00078e00ff */
[----:B------:R-:W-:-:S07]  /*1caa0*/  @P2 SHF.R.U32.HI R21, RZ, R3, R2 ;  /* 0x00000003ff152219 */ /* 0x000fce0000011602 */
.L_x_5376:
[----:B------:R-:W-:Y:S05]  /*1cab0*/  BSYNC B1 ;  /* 0x0000000000017941 */ /* 0x000fea0003800000 */
.L_x_5374:
[----:B------:R-:W-:-:S05]  /*1cac0*/  IMAD R21, R21, R168, R0 ;  /* 0x000000a815157224 */ /* 0x000fca00078e0200 */
[----:B------:R-:W-:Y:S02]  /*1cad0*/  VIADDMNMX R10, R21, R168, R10, PT ;  /* 0x000000a8150a7246 */ /* 0x000fe4000380010a */
[----:B------:R-:W-:-:S07]  /*1cae0*/  VIMNMX R9, R9, R21, !PT ;  /* 0x0000001509097248 */ /* 0x000fce0007fe0100 */
.L_x_5373:
[----:B------:R-:W2:Y:S01]  /*1caf0*/  LDL.LU R21, [R1] ;  /* 0x0000000001157983 */ /* 0x000ea20000300800 */
[C---:B------:R-:W-:Y:S02]  /*1cb00*/  ISETP.GE.AND P2, PT, R20.reuse, 0x2, PT ;  /* 0x000000021400780c */ /* 0x040fe40003f46270 */
[----:B------:R-:W-:Y:S01]  /*1cb10*/  ISETP.GE.AND P5, PT, R20, 0xa, PT ;  /* 0x0000000a1400780c */ /* 0x000fe20003fa6270 */
[----:B------:R-:W0:Y:S01]  /*1cb20*/  SHFL.IDX PT, R4, R4, 0x1, 0x1c1f ;  /* 0x003c1f0004047f89 */ /* 0x000e2200000e0000 */
[----:B------:R-:W-:-:S04]  /*1cb30*/  ISETP.GT.AND P3, PT, R9, 0x1, !P2 ;  /* 0x000000010900780c */ /* 0x000fc80005764270 */
[----:B------:R-:W-:Y:S02]  /*1cb40*/  ISETP.LT.OR P4, PT, R10, 0x2, P3 ;  /* 0x000000020a00780c */ /* 0x000fe40001f81670 */
[----:B------:R-:W-:Y:S02]  /*1cb50*/  ISETP.GE.AND P3, PT, R20, 0x9, PT ;  /* 0x000000091400780c */ /* 0x000fe40003f66270 */
[----:B------:R-:W-:Y:S02]  /*1cb60*/  FSEL R121, R121, -INF , !P4 ;  /* 0xff80000079797808 */ /* 0x000fe40006000000 */
[----:B------:R-:W-:-:S04]  /*1cb70*/  ISETP.GT.AND P4, PT, R9, 0x8, !P3 ;  /* 0x000000080900780c */ /* 0x000fc80005f84270 */
[----:B------:R-:W-:-:S04]  /*1cb80*/  ISETP.LT.OR P4, PT, R10, 0x9, P4 ;  /* 0x000000090a00780c */ /* 0x000fc80002781670 */
[----:B------:R-:W-:Y:S02]  /*1cb90*/  FSEL R124, R124, -INF , !P4 ;  /* 0xff8000007c7c7808 */ /* 0x000fe40006000000 */
[----:B------:R-:W-:Y:S01]  /*1cba0*/  ISETP.GT.AND P4, PT, R9, 0x9, !P5 ;  /* 0x000000090900780c */ /* 0x000fe20006f84270 */
[----:B0-----:R-:W-:-:S03]  /*1cbb0*/  IMAD.IADD R15, R15, 0x1, R4 ;  /* 0x000000010f0f7824 */ /* 0x001fc600078e0204 */
[----:B------:R-:W-:Y:S01]  /*1cbc0*/  ISETP.LT.OR P4, PT, R10, 0xa, P4 ;  /* 0x0000000a0a00780c */ /* 0x000fe20002781670 */
[----:B------:R-:W-:-:S03]  /*1cbd0*/  IMAD.IADD R11, R11, 0x1, R4 ;  /* 0x000000010b0b7824 */ /* 0x000fc600078e0204 */
[----:B------:R-:W-:Y:S02]  /*1cbe0*/  FSEL R125, R125, -INF , !P4 ;  /* 0xff8000007d7d7808 */ /* 0x000fe40006000000 */
[----:B--2---:R-:W-:-:S04]  /*1cbf0*/  LOP3.LUT R21, R21, 0xfffffffb, RZ, 0xc0, !PT ;  /* 0xfffffffb15157812 */ /* 0x004fc800078ec0ff */
[----:B------:R-:W-:Y:S02]  /*1cc00*/  @P5 LOP3.LUT R21, R21, 0x4, RZ, 0xfc, !PT ;  /* 0x0000000415155812 */ /* 0x000fe400078efcff */
[----:B------:R-:W-:Y:S02]  /*1cc10*/  ISETP.GE.AND P5, PT, R20, 0x11, PT ;  /* 0x000000111400780c */ /* 0x000fe40003fa6270 */
[----:B------:R-:W-:Y:S02]  /*1cc20*/  LOP3.LUT R21, R21, 0xfffffff7, RZ, 0xc0, !PT ;  /* 0xfffffff715157812 */ /* 0x000fe400078ec0ff */
[----:B------:R-:W-:-:S04]  /*1cc30*/  ISETP.GT.AND P4, PT, R9, 0x10, !P5 ;  /* 0x000000100900780c */ /* 0x000fc80006f84270 */
[----:B------:R-:W-:-:S04]  /*1cc40*/  ISETP.LT.OR P4, PT, R10, 0x11, P4 ;  /* 0x000000110a00780c */ /* 0x000fc80002781670 */
[----:B------:R-:W-:Y:S02]  /*1cc50*/  FSEL R128, R128, -INF , !P4 ;  /* 0xff80000080807808 */ /* 0x000fe40006000000 */
        /* <DEDUP_REMOVED lines=118> */
[----:B------:R-:W-:-:S13]  /*1d3c0*/  ISETP.GE.AND P6, PT, R227, 0x1, PT ;  /* 0x00000001e300780c */ /* 0x000fda0003fc6270 */
        /* <DEDUP_REMOVED lines=13> */
.L_x_5379:
[----:B------:R-:W-:-:S05]  /*1d4a0*/  IMAD.U32 R9, RZ, RZ, UR58 ;  /* 0x0000003aff097e24 */ /* 0x000fca000f8e00ff */
[----:B------:R-:W-:-:S13]  /*1d4b0*/  ISETP.NE.AND P6, PT, R9, 0x1, PT ;  /* 0x000000010900780c */ /* 0x000fda0003fc5270 */
[----:B------:R-:W0:Y:S02]  /*1d4c0*/  @P6 LDC.64 R2, c[0x0][0x9e8] ;  /* 0x00027a00ff026b82 */ /* 0x000e240000000a00 */
[----:B0-----:R-:W-:-:S05]  /*1d4d0*/  @P6 IMAD.HI.U32 R2, R4, R2, RZ ;  /* 0x0000000204026227 */ /* 0x001fca00078e00ff */
[----:B------:R-:W-:-:S07]  /*1d4e0*/  @P6 SHF.R.U32.HI R4, RZ, R3, R2 ;  /* 0x00000003ff046219 */ /* 0x000fce0000011602 */
.L_x_5380:
[----:B------:R-:W-:Y:S05]  /*1d4f0*/  BSYNC B1 ;  /* 0x0000000000017941 */ /* 0x000fea0003800000 */
.L_x_5378:
[----:B------:R-:W-:-:S05]  /*1d500*/  IMAD R0, R4, R9, R0 ;  /* 0x0000000904007224 */ /* 0x000fca00078e0200 */
[----:B------:R-:W-:Y:S02]  /*1d510*/  VIADDMNMX R15, R0, R9, R15, PT ;  /* 0x00000009000f7246 */ /* 0x000fe4000380010f */
[----:B------:R-:W-:-:S07]  /*1d520*/  VIMNMX R11, R11, R0, !PT ;  /* 0x000000000b0b7248 */ /* 0x000fce0007fe0100 */
.L_x_5377:
        /* <DEDUP_REMOVED lines=10> */
[----:B------:R-:W-:Y:S02]  /*1d5d0*/  LOP3.LUT P3, RZ, R21, 0x10000, RZ, 0xc0, !PT ;  /* 0x0001000015ff7812 */ /* 0x000fe4000786c0ff */
        /* <DEDUP_REMOVED lines=153> */
[----:B------:R-:W-:Y:S01]  /*1df70*/  FSEL R132, R4, RZ, P2 ;  /* 0x000000ff04847208 */ /* 0x000fe20001000000 */
        /* <DEDUP_REMOVED lines=29> */
[----:B------:R-:W-:-:S06]  /*1e150*/  FADD.FTZ R9, -R132, R13 ;  /* 0x0000000d84097221 */ /* 0x000fcc0000010100 */
[----:B------:R-:W-:Y:S01]  /*1e160*/  MUFU.EX2 R15, R15 ;  /* 0x0000000f000f7308 */ /* 0x000fe20000000800 */
[C---:B------:R-:W-:Y:S01]  /*1e170*/  FSETP.NEU.FTZ.AND P2, PT, R3.reuse, -INF , PT ;  /* 0xff8000000300780b */ /* 0x040fe20003f5d000 */
[-C--:B------:R-:W-:Y:S01]  /*1e180*/  FMUL.FTZ R133, R3, R0.reuse ;  /* 0x0000000003857220 */ /* 0x080fe20000410000 */
[----:B------:R-:W-:-:S04]  /*1e190*/  FMUL.FTZ R9, R9, R0 ;  /* 0x0000000009097220 */ /* 0x000fc80000410000 */
[----:B------:R-:W-:Y:S01]  /*1e1a0*/  FSEL R133, R133, RZ, P2 ;  /* 0x000000ff85857208 */ /* 0x000fe20001000000 */
[----:B------:R-:W-:Y:S04]  /*1e1b0*/  MUFU.EX2 R178, R178 ;  /* 0x000000b200b27308 */ /* 0x000fe80000000800 */
[-CC-:B------:R-:W-:Y:S01]  /*1e1c0*/  FFMA.FTZ R191, R126, R0.reuse, -R133.reuse ;  /* 0x000000007ebf7223 */ /* 0x180fe20000010885 */
[-CC-:B------:R-:W-:Y:S01]  /*1e1d0*/  FFMA.FTZ R126, R131, R0.reuse, -R133.reuse ;  /* 0x00000000837e7223 */ /* 0x180fe20000010885 */
[----:B------:R-:W-:Y:S01]  /*1e1e0*/  FSEL R131, R3, RZ, P2 ;  /* 0x000000ff03837208 */ /* 0x000fe20001000000 */
[-CC-:B------:R-:W-:Y:S01]  /*1e1f0*/  FFMA.FTZ R189, R122, R0.reuse, -R133.reuse ;  /* 0x000000007abd7223 */ /* 0x180fe20000010885 */
[----:B------:R-:W0:Y:S01]  /*1e200*/  MUFU.EX2 R9, R9 ;  /* 0x0000000900097308 */ /* 0x000e220000000800 */
[-CC-:B------:R-:W-:Y:S01]  /*1e210*/  FFMA.FTZ R122, R123, R0.reuse, -R133.reuse ;  /* 0x000000007b7a7223 */ /* 0x180fe20000010885 */
[-CC-:B------:R-:W-:Y:S01]  /*1e220*/  FFMA.FTZ R123, R127, R0.reuse, -R133.reuse ;  /* 0x000000007f7b7223 */ /* 0x180fe20000010885 */
[----:B------:R-:W-:Y:S01]  /*1e230*/  FADD.FTZ R131, -R131, R12 ;  /* 0x0000000c83837221 */ /* 0x000fe20000010100 */
[-CC-:B------:R-:W-:Y:S01]  /*1e240*/  FFMA.FTZ R127, R135, R0.reuse, -R133.reuse ;  /* 0x00000000877f7223 */ /* 0x180fe20000010885 */
[-CC-:B------:R-:W-:Y:S01]  /*1e250*/  FFMA.FTZ R185, R130, R0.reuse, -R133.reuse ;  /* 0x0000000082b97223 */ /* 0x180fe20000010885 */
[-CC-:B------:R-:W-:Y:S01]  /*1e260*/  FFMA.FTZ R187, R134, R0.reuse, -R133.reuse ;  /* 0x0000000086bb7223 */ /* 0x180fe20000010885 */
[-C--:B------:R-:W-:Y:S01]  /*1e270*/  FMUL.FTZ R2, R131, R0.reuse ;  /* 0x0000000083027220 */ /* 0x080fe20000410000 */
[----:B------:R-:W-:Y:S01]  /*1e280*/  MUFU.EX2 R189, R189 ;  /* 0x000000bd00bd7308 */ /* 0x000fe20000000800 */
[-CC-:B------:R-:W-:Y:S01]  /*1e290*/  FFMA.FTZ R181, R138, R0.reuse, -R133.reuse ;  /* 0x000000008ab57223 */ /* 0x180fe20000010885 */
[-CC-:B------:R-:W-:Y:S01]  /*1e2a0*/  FFMA.FTZ R130, R139, R0.reuse, -R133.reuse ;  /* 0x000000008b827223 */ /* 0x180fe20000010885 */
[-CC-:B------:R-:W-:Y:S01]  /*1e2b0*/  FFMA.FTZ R183, R142, R0.reuse, -R133.reuse ;  /* 0x000000008eb77223 */ /* 0x180fe20000010885 */
[-CC-:B------:R-:W-:Y:S01]  /*1e2c0*/  FFMA.FTZ R143, R143, R0.reuse, -R133.reuse ;  /* 0x000000008f8f7223 */ /* 0x180fe20000010885 */
[-CC-:B------:R-:W-:Y:S01]  /*1e2d0*/  FFMA.FTZ R177, R146, R0.reuse, -R133.reuse ;  /* 0x0000000092b17223 */ /* 0x180fe20000010885 */
[-CC-:B------:R-:W-:Y:S01]  /*1e2e0*/  FFMA.FTZ R179, R150, R0.reuse, -R133.reuse ;  /* 0x0000000096b37223 */ /* 0x180fe20000010885 */
[--C-:B------:R-:W-:Y:S01]  /*1e2f0*/  FFMA.FTZ R173, R154, R0, -R133.reuse ;  /* 0x000000009aad7223 */ /* 0x100fe20000010885 */
[----:B------:R-:W2:Y:S01]  /*1e300*/  MUFU.EX2 R2, R2 ;  /* 0x0000000200027308 */ /* 0x000ea20000000800 */
[----:B0-----:R-:W-:Y:S01]  /*1e310*/  FFMA.FTZ R131, R9, R6, R188 ;  /* 0x0000000609837223 */ /* 0x001fe200000100bc */
[-CC-:B------:R-:W-:Y:S01]  /*1e320*/  FFMA.FTZ R155, R155, R0.reuse, -R133.reuse ;  /* 0x000000009b9b7223 */ /* 0x180fe20000010885 */
[-CC-:B------:R-:W-:Y:S01]  /*1e330*/  FFMA.FTZ R175, R158, R0.reuse, -R133.reuse ;  /* 0x000000009eaf7223 */ /* 0x180fe20000010885 */
[-C--:B------:R-:W-:Y:S01]  /*1e340*/  FFMA.FTZ R169, R162, R0.reuse, -R133 ;  /* 0x00000000a2a97223 */ /* 0x080fe20000010885 */
[----:B------:R-:W-:Y:S01]  /*1e350*/  FADD.FTZ R131, R10, R131 ;  /* 0x000000830a837221 */ /* 0x000fe20000010000 */
[-CC-:B------:R-:W-:Y:S01]  /*1e360*/  FFMA.FTZ R163, R163, R0.reuse, -R133.reuse ;  /* 0x00000000a3a37223 */ /* 0x180fe20000010885 */
[-C--:B------:R-:W-:Y:S01]  /*1e370*/  FFMA.FTZ R166, R166, R0.reuse, -R133 ;  /* 0x00000000a6a67223 */ /* 0x080fe20000010885 */
[----:B------:R-:W0:Y:S01]  /*1e380*/  MUFU.EX2 R122, R122 ;  /* 0x0000007a007a7308 */ /* 0x000e220000000800 */
[----:B------:R-:W-:Y:S01]  /*1e390*/  FADD.FTZ R135, R190, R131 ;  /* 0x00000083be877221 */ /* 0x000fe20000010000 */
[----:B------:R-:W-:Y:S01]  /*1e3a0*/  FFMA.FTZ R131, R147, R0, -R133 ;  /* 0x0000000093837223 */ /* 0x000fe20000010885 */
[----:B------:R-:W-:-:S02]  /*1e3b0*/  F2FP.BF16.F32.PACK_AB R190, R20, R190 ;  /* 0x000000be14be723e */ /* 0x000fc400000010ff */
[----:B------:R-:W-:Y:S01]  /*1e3c0*/  FADD.FTZ R135, R20, R135 ;  /* 0x0000008714877221 */ /* 0x000fe20000010000 */
[----:B------:R-:W-:Y:S02]  /*1e3d0*/  F2FP.BF16.F32.PACK_AB R188, R10, R188 ;  /* 0x000000bc0abc723e */ /* 0x000fe400000010ff */
[----:B------:R-:W3:Y:S01]  /*1e3e0*/  MUFU.EX2 R191, R191 ;  /* 0x000000bf00bf7308 */ /* 0x000ee20000000800 */
[----:B------:R-:W-:Y:S01]  /*1e3f0*/  FADD.FTZ R6, R184, R135 ;  /* 0x00000087b8067221 */ /* 0x000fe20000010000 */
[----:B--2---:R-:W-:Y:S01]  /*1e400*/  FFMA.FTZ R5, R2, R5, R189 ;  /* 0x0000000502057223 */ /* 0x004fe200000100bd */
[C---:B------:R-:W-:Y:S01]  /*1e410*/  ISETP.GT.AND P2, PT, R7.reuse, R211, PT ;  /* 0x000000d30700720c */ /* 0x040fe20003f44270 */
[----:B------:R-:W-:Y:S02]  /*1e420*/  VIADD R7, R7, 0xffffffff ;  /* 0xffffffff07077836 */ /* 0x000fe40000000000 */
[C---:B------:R-:W-:Y:S01]  /*1e430*/  FADD.FTZ R135, R21.reuse, R6 ;  /* 0x0000000615877221 */ /* 0x040fe20000010000 */
[----:B------:R-:W-:Y:S01]  /*1e440*/  F2FP.BF16.F32.PACK_AB R184, R21, R184 ;  /* 0x000000b815b8723e */ /* 0x000fe200000010ff */
[----:B------:R-:W2:Y:S01]  /*1e450*/  MUFU.EX2 R123, R123 ;  /* 0x0000007b007b7308 */ /* 0x000ea20000000800 */
[----:B0-----:R-:W-:Y:S01]  /*1e460*/  FADD.FTZ R6, R122, R5 ;  /* 0x000000057a067221 */ /* 0x001fe20000010000 */
[----:B------:R-:W-:Y:S01]  /*1e470*/  FADD.FTZ R135, R186, R135 ;  /* 0x00000087ba877221 */ /* 0x000fe20000010000 */
[----:B------:R-:W-:Y:S01]  /*1e480*/  FFMA.FTZ R5, R151, R0, -R133 ;  /* 0x0000000097057223 */ /* 0x000fe20000010885 */
[----:B------:R-:W-:-:S02]  /*1e490*/  F2FP.BF16.F32.PACK_AB R186, R120, R186 ;  /* 0x000000ba78ba723e */ /* 0x000fc400000010ff */
[----:B------:R-:W-:Y:S01]  /*1e4a0*/  FADD.FTZ R135, R120, R135 ;  /* 0x0000008778877221 */ /* 0x000fe20000010000 */
[----:B------:R-:W-:Y:S01]  /*1e4b0*/  F2FP.BF16.F32.PACK_AB R189, R122, R189 ;  /* 0x000000bd7abd723e */ /* 0x000fe200000010ff */
[----:B------:R-:W0:Y:S01]  /*1e4c0*/  MUFU.EX2 R185, R185 ;  /* 0x000000b900b97308 */ /* 0x000e220000000800 */
[----:B---3--:R-:W-:Y:S01]  /*1e4d0*/  FADD.FTZ R6, R191, R6 ;  /* 0x00000006bf067221 */ /* 0x008fe20000010000 */
[----:B------:R-:W-:Y:S01]  /*1e4e0*/  FADD.FTZ R132, R180, R135 ;  /* 0x00000087b4847221 */ /* 0x000fe20000010000 */
[----:B------:R-:W-:-:S03]  /*1e4f0*/  F2FP.BF16.F32.PACK_AB R180, R121, R180 ;  /* 0x000000b479b4723e */ /* 0x000fc600000010ff */
[----:B------:R-:W-:Y:S02]  /*1e500*/  FADD.FTZ R135, R121, R132 ;  /* 0x0000008479877221 */ /* 0x000fe40000010000 */
[----:B------:R-:W3:Y:S01]  /*1e510*/  MUFU.EX2 R126, R126 ;  /* 0x0000007e007e7308 */ /* 0x000ee20000000800 */
[----:B--2---:R-:W-:Y:S01]  /*1e520*/  FADD.FTZ R6, R123, R6 ;  /* 0x000000067b067221 */ /* 0x004fe20000010000 */
[----:B------:R-:W-:Y:S01]  /*1e530*/  FADD.FTZ R132, R182, R135 ;  /* 0x00000087b6847221 */ /* 0x000fe20000010000 */
[----:B------:R-:W-:Y:S02]  /*1e540*/  F2FP.BF16.F32.PACK_AB R182, R11, R182 ;  /* 0x000000b60bb6723e */ /* 0x000fe400000010ff */
[----:B------:R-:W-:Y:S01]  /*1e550*/  F2FP.BF16.F32.PACK_AB R191, R123, R191 ;  /* 0x000000bf7bbf723e */ /* 0x000fe200000010ff */
[----:B------:R-:W-:Y:S01]  /*1e560*/  FADD.FTZ R135, R11, R132 ;  /* 0x000000840b877221 */ /* 0x000fe20000010000 */
[----:B------:R-:W-:Y:S01]  /*1e570*/  FFMA.FTZ R132, R159, R0, -R133 ;  /* 0x000000009f847223 */ /* 0x000fe20000010885 */
[----:B------:R-:W2:Y:S01]  /*1e580*/  MUFU.EX2 R187, R187 ;  /* 0x000000bb00bb7308 */ /* 0x000ea20000000800 */
[----:B0-----:R-:W-:Y:S01]  /*1e590*/  FADD.FTZ R137, R185, R6 ;  /* 0x00000006b9897221 */ /* 0x001fe20000010000 */
[----:B------:R-:W-:Y:S01]  /*1e5a0*/  FADD.FTZ R134, R176, R135 ;  /* 0x00000087b0867221 */ /* 0x000fe20000010000 */
[----:B------:R-:W-:Y:S01]  /*1e5b0*/  F2FP.BF16.F32.PACK_AB R176, R15, R176 ;  /* 0x000000b00fb0723e */ /* 0x000fe200000010ff */
[----:B------:R-:W-:-:S04]  /*1e5c0*/  FFMA.FTZ R133, R167, R0, -R133 ;  /* 0x00000000a7857223 */ /* 0x000fc80000010885 */
[----:B------:R-:W0:Y:S01]  /*1e5d0*/  MUFU.EX2 R127, R127 ;  /* 0x0000007f007f7308 */ /* 0x000e220000000800 */
[C---:B---3--:R-:W-:Y:S01]  /*1e5e0*/  FADD.FTZ R6, R126.reuse, R137 ;  /* 0x000000897e067221 */ /* 0x048fe20000010000 */
[----:B------:R-:W-:Y:S01]  /*1e5f0*/  FADD.FTZ R137, R15, R134 ;  /* 0x000000860f897221 */ /* 0x000fe20000010000 */
[----:B------:R-:W-:-:S03]  /*1e600*/  F2FP.BF16.F32.PACK_AB R185, R126, R185 ;  /* 0x000000b97eb9723e */ /* 0x000fc600000010ff */
[----:B------:R-:W-:Y:S02]  /*1e610*/  FADD.FTZ R137, R178, R137 ;  /* 0x00000089b2897221 */ /* 0x000fe40000010000 */
        /* <DEDUP_REMOVED lines=17> */
[----:B------:R-:W-:Y:S01]  /*1e730*/  F2FP.BF16.F32.PACK_AB R183, R12, R183 ;  /* 0x000000b70cb7723e */ /* 0x000fe200000010ff */
[----:B------:R-:W-:-:S05]  /*1e740*/  IMAD.MOV.U32 R12, RZ, RZ, R3 ;  /* 0x000000ffff0c7224 */ /* 0x000fca00078e0003 */
        /* <DEDUP_REMOVED lines=22> */
[----:B-1----:R-:W1:Y:S01]  /*1e8b0*/  MUFU.EX2 R14, R155 ;  /* 0x0000009b000e7308 */ /* 0x002e620000000800 */
[----:B0-----:R-:W-:-:S07]  /*1e8c0*/  FADD.FTZ R11, R173, R6 ;  /* 0x00000006ad0b7221 */ /* 0x001fce0000010000 */
[----:B------:R-:W0:Y:S01]  /*1e8d0*/  MUFU.EX2 R170, R170 ;  /* 0x000000aa00aa7308 */ /* 0x000e220000000800 */
[C---:B---3--:R-:W-:Y:S01]  /*1e8e0*/  FADD.FTZ R15, R129.reuse, R20 ;  /* 0x00000014810f7221 */ /* 0x048fe20000010000 */
[----:B------:R-:W-:-:S06]  /*1e8f0*/  F2FP.BF16.F32.PACK_AB R168, R129, R168 ;  /* 0x000000a881a8723e */ /* 0x000fcc00000010ff */
[----:B------:R-:W2:Y:S01]  /*1e900*/  MUFU.EX2 R175, R175 ;  /* 0x000000af00af7308 */ /* 0x000ea20000000800 */
[C---:B-1----:R-:W-:Y:S01]  /*1e910*/  FADD.FTZ R6, R14.reuse, R11 ;  /* 0x0000000b0e067221 */ /* 0x042fe20000010000 */
[----:B------:R-:W-:-:S06]  /*1e920*/  F2FP.BF16.F32.PACK_AB R173, R14, R173 ;  /* 0x000000ad0ead723e */ /* 0x000fcc00000010ff */
[----:B------:R-:W1:Y:S01]  /*1e930*/  MUFU.EX2 R13, R165 ;  /* 0x000000a5000d7308 */ /* 0x000e620000000800 */
[----:B0-----:R-:W-:-:S07]  /*1e940*/  FADD.FTZ R20, R170, R15 ;  /* 0x0000000faa147221 */ /* 0x001fce0000010000 */
[----:B------:R-:W0:Y:S01]  /*1e950*/  MUFU.EX2 R132, R132 ;  /* 0x0000008400847308 */ /* 0x000e220000000800 */
[----:B--2---:R-:W-:-:S07]  /*1e960*/  FADD.FTZ R11, R175, R6 ;  /* 0x00000006af0b7221 */ /* 0x004fce0000010000 */
[----:B------:R-:W2:Y:S01]  /*1e970*/  MUFU.EX2 R169, R169 ;  /* 0x000000a900a97308 */ /* 0x000ea20000000800 */
[C---:B-1----:R-:W-:Y:S01]  /*1e980*/  FADD.FTZ R6, R13.reuse, R20 ;  /* 0x000000140d067221 */ /* 0x042fe20000010000 */
[----:B------:R-:W-:Y:S01]  /*1e990*/  F2FP.BF16.F32.PACK_AB R170, R13, R170 ;  /* 0x000000aa0daa723e */ /* 0x000fe200000010ff */
[----:B------:R-:W-:-:S05]  /*1e9a0*/  IMAD.MOV.U32 R13, RZ, RZ, R4 ;  /* 0x000000ffff0d7224 */ /* 0x000fca00078e0004 */
[----:B------:R-:W1:Y:S01]  /*1e9b0*/  MUFU.EX2 R10, R163 ;  /* 0x000000a3000a7308 */ /* 0x000e620000000800 */
[C---:B0-----:R-:W-:Y:S01]  /*1e9c0*/  FADD.FTZ R20, R132.reuse, R11 ;  /* 0x0000000b84147221 */ /* 0x041fe20000010000 */
[----:B------:R-:W-:-:S06]  /*1e9d0*/  F2FP.BF16.F32.PACK_AB R175, R132, R175 ;  /* 0x000000af84af723e */ /* 0x000fcc00000010ff */
[----:B------:R-:W0:Y:S01]  /*1e9e0*/  MUFU.EX2 R166, R166 ;  /* 0x000000a600a67308 */ /* 0x000e220000000800 */
[----:B--2---:R-:W-:-:S07]  /*1e9f0*/  FADD.FTZ R11, R169, R20 ;  /* 0x00000014a90b7221 */ /* 0x004fce0000010000 */
[----:B------:R-:W2:Y:S01]  /*1ea00*/  MUFU.EX2 R133, R133 ;  /* 0x0000008500857308 */ /* 0x000ea20000000800 */
[C---:B-1----:R-:W-:Y:S01]  /*1ea10*/  FADD.FTZ R11, R10.reuse, R11 ;  /* 0x0000000b0a0b7221 */ /* 0x042fe20000010000 */
[----:B------:R-:W-:Y:S01]  /*1ea20*/  F2FP.BF16.F32.PACK_AB R169, R10, R169 ;  /* 0x000000a90aa9723e */ /* 0x000fe200000010ff */
[----:B------:R-:W-:Y:S02]  /*1ea30*/  IMAD.MOV.U32 R10, RZ, RZ, R22 ;  /* 0x000000ffff0a7224 */ /* 0x000fe400078e0016 */
[----:B0-----:R-:W-:-:S04]  /*1ea40*/  FADD.FTZ R11, R166, R11 ;  /* 0x0000000ba60b7221 */ /* 0x001fc80000010000 */
[C---:B--2---:R-:W-:Y:S01]  /*1ea50*/  FADD.FTZ R5, R133.reuse, R11 ;  /* 0x0000000b85057221 */ /* 0x044fe20000010000 */
[----:B------:R-:W-:Y:S01]  /*1ea60*/  F2FP.BF16.F32.PACK_AB R171, R133, R166 ;  /* 0x000000a685ab723e */ /* 0x000fe200000010ff */
[----:B------:R-:W-:Y:S01]  /*1ea70*/  IMAD.MOV.U32 R11, RZ, RZ, R23 ;  /* 0x000000ffff0b7224 */ /* 0x000fe200078e0017 */
[----:B------:R-:W-:Y:S06]  /*1ea80*/  @P2 BRA `(.L_x_5381) ;  /* 0xffffffcc00002947 */ /* 0x000fec000383ffff */
.L_x_5362:
[----:B------:R-:W-:Y:S05]  /*1ea90*/  BSYNC B0 ;  /* 0x0000000000007941 */ /* 0x000fea0003800000 */
.L_x_5361:
        /* <DEDUP_REMOVED lines=99> */
.L_x_5382:
[----:B------:R-:W-:Y:S01]  /*1f0d0*/  IMAD R12, R22, 0x8, R16 ;  /* 0x00000008160c7824 */ /* 0x000fe200078e0210 */
[----:B------:R-:W-:-:S04]  /*1f0e0*/  SHF.L.U32 R7, R23, 0x1f, RZ ;  /* 0x0000001f17077819 */ /* 0x000fc800000006ff */
[----:B------:R1:W2:Y:S01]  /*1f0f0*/  SYNCS.PHASECHK.TRANS64.TRYWAIT P2, [R12+URZ+0x30850], R7 ;  /* 0x030850070c0075a7 */ /* 0x0002a2000804017f */
[----:B------:R-:W-:Y:S05]  /*1f100*/  @!P0 BRA `(.L_x_5383) ;  /* 0x0000000000048947 */ /* 0x000fea0003800000 */
[----:B------:R-:W-:Y:S01]  /*1f110*/  BPT.TRAP 0x1 ;  /* 0x000000040000795c */ /* 0x000fe20000300000 */
.L_x_5383:
[----:B------:R-:W-:Y:S01]  /*1f120*/  VIADD R16, R16, 0x400 ;  /* 0x0000040010107836 */ /* 0x000fe20000000000 */
[----:B------:R-:W-:Y:S04]  /*1f130*/  BSSY B0, `(.L_x_5384) ;  /* 0x0000008000007945 */ /* 0x000fe80003800000 */
[----:B------:R-:W-:-:S04]  /*1f140*/  SHF.R.U32.HI R16, RZ, 0x4, R16 ;  /* 0x00000004ff107819 */ /* 0x000fc80000011610 */
[----:B------:R-:W-:-:S04]  /*1f150*/  LOP3.LUT R16, R16, 0x3fff, RZ, 0xc0, !PT ;  /* 0x00003fff10107812 */ /* 0x000fc800078ec0ff */
[----:B------:R-:W-:-:S05]  /*1f160*/  LOP3.LUT R9, R16, 0x3000000, RZ, 0xfc, !PT ;  /* 0x0300000010097812 */ /* 0x000fca00078efcff */
[----:B------:R-:W-:Y:S01]  /*1f170*/  IMAD R2, R22, 0x900, R9 ;  /* 0x0000090016027824 */ /* 0x000fe200078e0209 */
[----:B--2---:R-:W-:Y:S06]  /*1f180*/  @P2 BRA `(.L_x_5385) ;  /* 0x0000000000082947 */ /* 0x004fec0003800000 */
[----:B------:R-:W2:Y:S02]  /*1f190*/  SYNCS.PHASECHK.TRANS64.TRYWAIT P0, [R12+URZ+0x30850], R7 ;  /* 0x030850070c0075a7 */ /* 0x000ea4000800017f */
[----:B--2---:R-:W-:Y:S05]  /*1f1a0*/  @!P0 BRA `(.L_x_5386) ;  /* 0x000000c400548947 */ /* 0x004fea0003800000 */
.L_x_5385:
[----:B------:R-:W-:Y:S05]  /*1f1b0*/  BSYNC B0 ;  /* 0x0000000000007941 */ /* 0x000fea0003800000 */
.L_x_5384:
[----:B------:R-:W-:Y:S01]  /*1f1c0*/  IMAD.MOV.U32 R8, RZ, RZ, R2 ;  /* 0x000000ffff087224 */ /* 0x000fe200078e0002 */
[----:B------:R-:W-:Y:S01]  /*1f1d0*/  WARPGROUP.ARRIVE ;  /* 0x00000000000079c5 */ /* 0x000fe20000000000 */
[----:B------:R-:W-:Y:S01]  /*1f1e0*/  IMAD.MOV.U32 R9, RZ, RZ, 0x40000040 ;  /* 0x40000040ff097424 */ /* 0x000fe200078e00ff */
[----:B-12---:R-:W1:Y:S01]  /*1f1f0*/  SHFL.BFLY PT, R7, R6, 0x2, 0x1f ;  /* 0x0c401f0006077f89 */ /* 0x006e6200000e0000 */
[----:B------:R-:W-:Y:S01]  /*1f200*/  VIADD R22, R22, 0x1 ;  /* 0x0000000116167836 */ /* 0x000fe20000000000 */
[----:B------:R-:W-:Y:S01]  /*1f210*/  R2UR UR6, R8 ;  /* 0x00000000080672ca */ /* 0x000fe200000e0000 */
[----:B------:R-:W-:Y:S01]  /*1f220*/  VIADD R8, R2, 0x80 ;  /* 0x0000008002087836 */ /* 0x000fe20000000000 */
[----:B------:R-:W-:Y:S01]  /*1f230*/  R2UR UR7, R9 ;  /* 0x00000000090772ca */ /* 0x000fe200000e0000 */
[----:B------:R-:W-:Y:S01]  /*1f240*/  IMAD.MOV.U32 R9, RZ, RZ, 0x40000040 ;  /* 0x40000040ff097424 */ /* 0x000fe200078e00ff */
[----:B------:R-:W-:Y:S01]  /*1f250*/  ISETP.NE.AND P2, PT, R22, 0x2, PT ;  /* 0x000000021600780c */ /* 0x000fe20003f45270 */
[----:B------:R-:W-:-:S03]  /*1f260*/  VIADD R221, R221, 0x1 ;  /* 0x00000001dddd7836 */ /* 0x000fc60000000000 */
[----:B------:R-:W-:-:S07]  /*1f270*/  SEL R22, R22, RZ, P2 ;  /* 0x000000ff16167207 */ /* 0x000fce0001000000 */
[----:B------:R-:W-:Y:S01]  /*1f280*/  HGMMA.64x192x16.F32.BF16 R24, R188, gdesc[UR4].tnspB, R24, gsb0 ;  /* 0x42e00004bc187df0 */ /* 0x000fe20008001818 */
[----:B------:R-:W-:Y:S01]  /*1f290*/  R2UR UR6, R8 ;  /* 0x00000000080672ca */ /* 0x000fe200000e0000 */
[----:B------:R-:W-:Y:S01]  /*1f2a0*/  VIADD R8, R2, 0x100 ;  /* 0x0000010002087836 */ /* 0x000fe20000000000 */
[----:B------:R-:W-:Y:S01]  /*1f2b0*/  R2UR UR7, R9 ;  /* 0x00000000090772ca */ /* 0x000fe200000e0000 */
[----:B------:R-:W-:Y:S02]  /*1f2c0*/  IMAD.MOV.U32 R9, RZ, RZ, 0x40000040 ;  /* 0x40000040ff097424 */ /* 0x000fe400078e00ff */
[----:B-1----:R-:W-:Y:S01]  /*1f2d0*/  FADD.FTZ R7, R7, R6 ;  /* 0x0000000607077221 */ /* 0x002fe20000010000 */
[----:B------:R-:W-:Y:S01]  /*1f2e0*/  IMAD.MOV.U32 R6, RZ, RZ, RZ ;  /* 0x000000ffff067224 */ /* 0x000fe200078e00ff */
[----:B------:R-:W-:Y:S02]  /*1f2f0*/  WARPGROUP.DEPBAR.LE gsb0, 0x0 ;  /* 0x00008000000079c5 */ /* 0x000fe40000010000 */
[----:B------:R-:W-:-:S10]  /*1f300*/  WARPGROUP.ARRIVE ;  /* 0x00000000000079c5 */ /* 0x000fd40000000000 */
        /* <DEDUP_REMOVED lines=19> */
[----:B------:R-:W1:Y:S01]  /*1f440*/  SHFL.BFLY PT, R2, R5, 0x2, 0x1f ;  /* 0x0c401f0005027f89 */ /* 0x000e6200000e0000 */
[----:B------:R-:W-:Y:S02]  /*1f450*/  WARPGROUP.DEPBAR.LE gsb0, 0x0 ;  /* 0x00008000000079c5 */ /* 0x000fe40000010000 */
[----:B------:R-:W-:-:S12]  /*1f460*/  WARPGROUP.ARRIVE ;  /* 0x00000000000079c5 */ /* 0x000fd80000000000 */
[----:B------:R-:W-:Y:S01]  /*1f470*/  HGMMA.64x192x16.F32.BF16 R24, R172, gdesc[UR4].tnspB, R24, gsb0 ;  /* 0x42e00004ac187df0 */ /* 0x000fe20008001818 */
[----:B------:R-:W-:Y:S01]  /*1f480*/  R2UR UR6, R8 ;  /* 0x00000000080672ca */ /* 0x000fe200000e0000 */
[----:B-1----:R-:W-:Y:S01]  /*1f490*/  FADD.FTZ R8, R2, R5 ;  /* 0x0000000502087221 */ /* 0x002fe20000010000 */
[----:B------:R-:W-:Y:S01]  /*1f4a0*/  R2UR UR7, R9 ;  /* 0x00000000090772ca */ /* 0x000fe200000e0000 */
[----:B------:R-:W1:Y:S01]  /*1f4b0*/  SHFL.BFLY PT, R2, R7, 0x1, 0x1f ;  /* 0x0c201f0007027f89 */ /* 0x000e6200000e0000 */
[----:B------:R-:W-:-:S03]  /*1f4c0*/  IMAD.MOV.U32 R5, RZ, RZ, -0x800000 ;  /* 0xff800000ff057424 */ /* 0x000fc600078e00ff */
[----:B------:R-:W2:Y:S01]  /*1f4d0*/  SHFL.BFLY PT, R9, R8, 0x1, 0x1f ;  /* 0x0c201f0008097f89 */ /* 0x000ea200000e0000 */
[----:B-1----:R-:W-:Y:S01]  /*1f4e0*/  FADD.FTZ R13, R7, R2 ;  /* 0x00000002070d7221 */ /* 0x002fe20000010000 */
[----:B------:R-:W-:Y:S01]  /*1f4f0*/  SEL R2, RZ, 0x1, P2 ;  /* 0x00000001ff027807 */ /* 0x000fe20001000000 */
[----:B--2---:R-:W-:-:S03]  /*1f500*/  FADD.FTZ R14, R8, R9 ;  /* 0x00000009080e7221 */ /* 0x004fc60000010000 */
[----:B------:R-:W-:Y:S01]  /*1f510*/  FSETP.NE.FTZ.AND P0, PT, R13, RZ, PT ;  /* 0x000000ff0d00720b */ /* 0x000fe20003f15000 */
[----:B------:R-:W-:Y:S01]  /*1f520*/  @!P1 VIADD R8, R12, 0x30860 ;  /* 0x000308600c089836 */ /* 0x000fe20000000000 */
[----:B------:R-:W-:Y:S01]  /*1f530*/  LOP3.LUT R23, R23, R2, RZ, 0x3c, !PT ;  /* 0x0000000217177212 */ /* 0x000fe200078e3cff */
[----:B------:R-:W-:Y:S01]  /*1f540*/  IMAD.MOV.U32 R9, RZ, RZ, RZ ;  /* 0x000000ffff097224 */ /* 0x000fe200078e00ff */
[----:B------:R-:W-:Y:S01]  /*1f550*/  FSETP.NE.FTZ.AND P3, PT, R14, RZ, PT ;  /* 0x000000ff0e00720b */ /* 0x000fe20003f75000 */
[----:B------:R-:W-:Y:S01]  /*1f560*/  IMAD.MOV.U32 R2, RZ, RZ, -0x800000 ;  /* 0xff800000ff027424 */ /* 0x000fe200078e00ff */
[----:B------:R-:W-:-:S07]  /*1f570*/  @!P1 PRMT R8, RZ, 0x654, R8 ;  /* 0x00000654ff089816 */ /* 0x000fce0000000008 */
[----:B------:R-:W1:Y:S01]  /*1f580*/  @P0 MUFU.LG2 R10, R13 ;  /* 0x0000000d000a0308 */ /* 0x000e620000000c00 */
[----:B------:R-:W-:-:S03]  /*1f590*/  @P0 FMUL.FTZ R7, R0, 0.69314718246459960938 ;  /* 0x3f31721800070820 */ /* 0x000fc60000410000 */
[----:B0-----:R-:W-:-:S04]  /*1f5a0*/  @P3 FMUL.FTZ R15, R0, 0.69314718246459960938 ;  /* 0x3f317218000f3820 */ /* 0x001fc80000410000 */
[----:B------:R-:W0:Y:S08]  /*1f5b0*/  @P3 MUFU.LG2 R11, R14 ;  /* 0x0000000e000b3308 */ /* 0x000e300000000c00 */
[----:B------:R-:W2:Y:S01]  /*1f5c0*/  @P3 MUFU.RCP R6, R14 ;  /* 0x0000000e00063308 */ /* 0x000ea20000001000 */
[----:B-1----:R-:W-:-:S04]  /*1f5d0*/  @P0 FMUL.FTZ R10, R10, 0.69314718246459960938 ;  /* 0x3f3172180a0a0820 */ /* 0x002fc80000410000 */
[----:B------:R-:W-:-:S03]  /*1f5e0*/  @P0 FFMA.FTZ R5, R7, R4, R10 ;  /* 0x0000000407050223 */ /* 0x000fc6000001000a */
[----:B------:R-:W1:Y:S01]  /*1f5f0*/  @P0 MUFU.RCP R9, R13 ;  /* 0x0000000d00090308 */ /* 0x000e620000001000 */
[----:B0-----:R-:W-:Y:S01]  /*1f600*/  @P3 FMUL.FTZ R0, R11, 0.69314718246459960938 ;  /* 0x3f3172180b003820 */ /* 0x001fe20000410000 */
        /* <DEDUP_REMOVED lines=103> */
.L_x_5247:
        /* <DEDUP_REMOVED lines=51> */
[----:B------:R-:W-:Y:S01]  /*1ffb0*/  BAR.SYNC.DEFER_BLOCKING 0x1, 0x100 ;  /* 0x0044000000007b1d */ /* 0x000fe20000010000 */
[----:B--2---:R-:W-:-:S03]  /*1ffc0*/  IMAD.WIDE R8, R8, 0x2, R6 ;  /* 0x0000000208087825 */ /* 0x004fc600078e0206 */
        /* <DEDUP_REMOVED lines=9> */
[C---:B-----5:R-:W-:Y:S01]  /*20060*/  IADD3 R145, P0, R8.reuse, 0x4020, RZ ;  /* 0x0000402008917810 */ /* 0x060fe20007f1e0ff */
[----:B------:R-:W-:Y:S01]  /*20070*/  IMAD.X R35, RZ, RZ, R9, P5 ;  /* 0x000000ffff237224 */ /* 0x000fe200028e0609 */
[----:B------:R-:W-:-:S02]  /*20080*/  IADD3 R147, P4, R8, 0x4040, RZ ;  /* 0x0000404008937810 */ /* 0x000fc40007f9e0ff */
[C---:B------:R-:W-:Y:S01]  /*20090*/  IADD3 R149, P3, R8.reuse, 0x4060, RZ ;  /* 0x0000406008957810 */ /* 0x040fe20007f7e0ff */
[--C-:B------:R-:W-:Y:S01]  /*200a0*/  IMAD.X R39, RZ, RZ, R9.reuse, P0 ;  /* 0x000000ffff277224 */ /* 0x100fe200000e0609 */
[C---:B------:R-:W-:Y:S01]  /*200b0*/  IADD3 R151, P2, R8.reuse, 0x8000, RZ ;  /* 0x0000800008977810 */ /* 0x040fe20007f5e0ff */
[--C-:B------:R-:W-:Y:S01]  /*200c0*/  IMAD.X R43, RZ, RZ, R9.reuse, P4 ;  /* 0x000000ffff2b7224 */ /* 0x100fe200020e0609 */
[C---:B-1----:R-:W-:Y:S01]  /*200d0*/  IADD3 R24, P1, R8.reuse, 0x8020, RZ ;  /* 0x0000802008187810 */ /* 0x042fe20007f3e0ff */
        /* <DEDUP_REMOVED lines=9> */
[----:B------:R-:W-:-:S02]  /*20170*/  MOV R94, R8 ;  /* 0x00000008005e7202 */ /* 0x000fc40000000f00 */
[----:B------:R-:W-:Y:S02]  /*20180*/  F2FP.BF16.F32.PACK_AB R9, R137, R10 ;  /* 0x0000000a8909723e */ /* 0x000fe400000010ff */
[----:B------:R-:W-:Y:S02]  /*20190*/  F2FP.BF16.F32.PACK_AB R8, R3, R0 ;  /* 0x000000000308723e */ /* 0x000fe400000010ff */
[----:B------:R-:W-:Y:S02]  /*201a0*/  F2FP.BF16.F32.PACK_AB R10, R29, R28 ;  /* 0x0000001c1d0a723e */ /* 0x000fe400000010ff */
[----:B------:R-:W-:Y:S02]  /*201b0*/  LOP3.LUT R34, R143, 0x380, RZ, 0xc0, !PT ;  /* 0x000003808f227812 */ /* 0x000fe400078ec0ff */
[----:B------:R-:W-:Y:S01]  /*201c0*/  ISETP.NE.U32.AND P0, PT, RZ, UR4, PT ;  /* 0x00000004ff007c0c */ /* 0x000fe2000bf05070 */
[----:B------:R1:W-:Y:S01]  /*201d0*/  STSM.16.M88.4 [R94], R8 ;  /* 0x000000085e007844 */ /* 0x0003e20000000200 */
[----:B------:R-:W-:-:S02]  /*201e0*/  LOP3.LUT R42, R147, 0x380, RZ, 0xc0, !PT ;  /* 0x00000380932a7812 */ /* 0x000fc400078ec0ff */
[----:B------:R-:W-:Y:S02]  /*201f0*/  LOP3.LUT R20, R139, 0x380, RZ, 0xc0, !PT ;  /* 0x000003808b147812 */ /* 0x000fe400078ec0ff */
[----:B------:R-:W-:Y:S02]  /*20200*/  LOP3.LUT R50, R151, 0x380, RZ, 0xc0, !PT ;  /* 0x0000038097327812 */ /* 0x000fe400078ec0ff */
[----:B------:R-:W-:Y:S02]  /*20210*/  LOP3.LUT R3, R24, 0x380, RZ, 0xc0, !PT ;  /* 0x0000038018037812 */ /* 0x000fe400078ec0ff */
[----:B------:R-:W-:Y:S02]  /*20220*/  LOP3.LUT R30, R141, 0x380, RZ, 0xc0, !PT ;  /* 0x000003808d1e7812 */ /* 0x000fe400078ec0ff */
[----:B------:R-:W-:Y:S02]  /*20230*/  SHF.R.U64 R14, R14, 0x3, RZ ;  /* 0x000000030e0e7819 */ /* 0x000fe400000012ff */
[----:B------:R-:W-:-:S02]  /*20240*/  LOP3.LUT R0, R58, 0x380, RZ, 0xc0, !PT ;  /* 0x000003803a007812 */ /* 0x000fc400078ec0ff */
[----:B------:R-:W-:Y:S01]  /*20250*/  SHF.R.U64 R34, R34, 0x3, RZ ;  /* 0x0000000322227819 */ /* 0x000fe200000012ff */
[----:B-1----:R-:W1:Y:S01]  /*20260*/  LDC.64 R8, c[0x0][0xc00] ;  /* 0x00030000ff087b82 */ /* 0x002e620000000a00 */
[----:B------:R-:W-:Y:S01]  /*20270*/  ISETP.NE.AND.EX P0, PT, RZ, UR5, PT, P0 ;  /* 0x00000005ff007c0c */ /* 0x000fe2000bf05300 */
[----:B------:R-:W-:Y:S01]  /*20280*/  ULDC.64 UR4, c[0x0][0xc08] ;  /* 0x0003020000047ab9 */ /* 0x000fe20000000a00 */
[----:B------:R-:W-:Y:S02]  /*20290*/  LOP3.LUT R38, R145, 0x380, RZ, 0xc0, !PT ;  /* 0x0000038091267812 */ /* 0x000fe400078ec0ff */
[----:B------:R-:W-:Y:S02]  /*202a0*/  SHF.R.U64 R42, R42, 0x3, RZ ;  /* 0x000000032a2a7819 */ /* 0x000fe400000012ff */
[----:B------:R-:W-:Y:S02]  /*202b0*/  SHF.R.U64 R20, R20, 0x3, RZ ;  /* 0x0000000314147819 */ /* 0x000fe400000012ff */
[----:B------:R-:W-:-:S02]  /*202c0*/  SHF.R.U64 R50, R50, 0x3, RZ ;  /* 0x0000000332327819 */ /* 0x000fc400000012ff */
[----:B------:R-:W-:Y:S02]  /*202d0*/  SHF.R.U64 R3, R3, 0x3, RZ ;  /* 0x0000000303037819 */ /* 0x000fe400000012ff */
[----:B------:R-:W-:Y:S02]  /*202e0*/  SHF.R.U64 R30, R30, 0x3, RZ ;  /* 0x000000031e1e7819 */ /* 0x000fe400000012ff */
[----:B------:R-:W-:Y:S02]  /*202f0*/  LOP3.LUT R14, R14, R111, RZ, 0x3c, !PT ;  /* 0x0000006f0e0e7212 */ /* 0x000fe400078e3cff */
[----:B------:R-:W-:Y:S02]  /*20300*/  LOP3.LUT R46, R149, 0x380, RZ, 0xc0, !PT ;  /* 0x00000380952e7812 */ /* 0x000fe400078ec0ff */
[----:B------:R-:W-:Y:S02]  /*20310*/  SHF.R.U64 R29, R0, 0x3, RZ ;  /* 0x00000003001d7819 */ /* 0x000fe400000012ff */
[----:B------:R-:W-:-:S02]  /*20320*/  ISETP.NE.U32.AND P2, PT, RZ, UR4, PT ;  /* 0x00000004ff007c0c */ /* 0x000fc4000bf45070 */
[----:B------:R-:W-:Y:S01]  /*20330*/  LOP3.LUT R34, R34, R143, RZ, 0x3c, !PT ;  /* 0x0000008f22227212 */ /* 0x000fe200078e3cff */
[----:B-1----:R-:W-:Y:S01]  /*20340*/  IMAD.WIDE R10, R220, 0x4, R8 ;  /* 0x00000004dc0a7825 */ /* 0x002fe200078e0208 */
[----:B------:R-:W-:Y:S02]  /*20350*/  SHF.R.U64 R38, R38, 0x3, RZ ;  /* 0x0000000326267819 */ /* 0x000fe400000012ff */
[----:B------:R-:W-:Y:S02]  /*20360*/  LOP3.LUT R42, R42, R147, RZ, 0x3c, !PT ;  /* 0x000000932a2a7212 */ /* 0x000fe400078e3cff */
[----:B------:R-:W-:Y:S02]  /*20370*/  LOP3.LUT R20, R20, R139, RZ, 0x3c, !PT ;  /* 0x0000008b14147212 */ /* 0x000fe400078e3cff */
[----:B------:R-:W-:Y:S02]  /*20380*/  LOP3.LUT R50, R50, R151, RZ, 0x3c, !PT ;  /* 0x0000009732327212 */ /* 0x000fe400078e3cff */
[----:B------:R-:W-:-:S02]  /*20390*/  LOP3.LUT R54, R3, R24, RZ, 0x3c, !PT ;  /* 0x0000001803367212 */ /* 0x000fc400078e3cff */
[----:B------:R-:W-:Y:S02]  /*203a0*/  LOP3.LUT R30, R30, R141, RZ, 0x3c, !PT ;  /* 0x0000008d1e1e7212 */ /* 0x000fe400078e3cff */
[----:B------:R-:W-:Y:S02]  /*203b0*/  SHF.R.U64 R46, R46, 0x3, RZ ;  /* 0x000000032e2e7819 */ /* 0x000fe400000012ff */
[----:B------:R-:W-:Y:S02]  /*203c0*/  LOP3.LUT R111, R86, 0x380, RZ, 0xc0, !PT ;  /* 0x00000380566f7812 */ /* 0x000fe400078ec0ff */
[----:B------:R-:W-:Y:S02]  /*203d0*/  LOP3.LUT R58, R29, R58, RZ, 0x3c, !PT ;  /* 0x0000003a1d3a7212 */ /* 0x000fe400078e3cff */
[----:B------:R-:W-:Y:S02]  /*203e0*/  MOV R24, R14 ;  /* 0x0000000e00187202 */ /* 0x000fe40000000f00 */
[----:B------:R-:W-:-:S02]  /*203f0*/  ISETP.NE.AND.EX P2, PT, RZ, UR5, PT, P2 ;  /* 0x00000005ff007c0c */ /* 0x000fc4000bf45320 */
[----:B------:R-:W-:Y:S02]  /*20400*/  MOV R15, R34 ;  /* 0x00000022000f7202 */ /* 0x000fe40000000f00 */
[----:B------:R-:W-:Y:S02]  /*20410*/  LOP3.LUT R38, R38, R145, RZ, 0x3c, !PT ;  /* 0x0000009126267212 */ /* 0x000fe400078e3cff */
[----:B------:R-:W-:Y:S02]  /*20420*/  MOV R14, R42 ;  /* 0x0000002a000e7202 */ /* 0x000fe40000000f00 */
[----:B------:R-:W-:Y:S02]  /*20430*/  F2FP.BF16.F32.PACK_AB R34, R37, R36 ;  /* 0x000000242522723e */ /* 0x000fe400000010ff */
[----:B------:R-:W-:Y:S02]  /*20440*/  F2FP.BF16.F32.PACK_AB R35, R135, R124 ;  /* 0x0000007c8723723e */ /* 0x000fe400000010ff */
[----:B------:R-:W-:Y:S01]  /*20450*/  MOV R20, R20 ;  /* 0x0000001400147202 */ /* 0x000fe20000000f00 */
[----:B------:R-:W1:Y:S01]  /*20460*/  @P2 LDC.64 R8, c[0x0][0xc08] ;  /* 0x00030200ff082b82 */ /* 0x000e620000000a00 */
[----:B------:R-:W-:Y:S01]  /*20470*/  MOV R0, R50 ;  /* 0x0000003200007202 */ /* 0x000fe20000000f00 */
[----:B------:R-:W-:Y:S01]  /*20480*/  STSM.16.M88.4 [R24], R32 ;  /* 0x0000002018007844 */ /* 0x000fe20000000200 */
[----:B------:R-:W-:-:S02]  /*20490*/  F2FP.BF16.F32.PACK_AB R42, R45, R44 ;  /* 0x0000002c2d2a723e */ /* 0x000fc400000010ff */
[----:B------:R-:W-:Y:S02]  /*204a0*/  F2FP.BF16.F32.PACK_AB R43, R133, R122 ;  /* 0x0000007a852b723e */ /* 0x000fe400000010ff */
[----:B------:R-:W-:Y:S02]  /*204b0*/  LOP3.LUT R46, R46, R149, RZ, 0x3c, !PT ;  /* 0x000000952e2e7212 */ /* 0x000fe400078e3cff */
[----:B------:R-:W-:Y:S01]  /*204c0*/  SHF.R.U64 R111, R111, 0x3, RZ ;  /* 0x000000036f6f7819 */ /* 0x000fe200000012ff */
[----:B------:R2:W-:Y:S01]  /*204d0*/  STSM.16.M88.4 [R20], R40 ;  /* 0x0000002814007844 */ /* 0x0005e20000000200 */
[----:B------:R-:W-:Y:S02]  /*204e0*/  MOV R30, R30 ;  /* 0x0000001e001e7202 */ /* 0x000fe40000000f00 */
[----:B------:R-:W-:Y:S02]  /*204f0*/  MOV R3, R58 ;  /* 0x0000003a00037202 */ /* 0x000fe40000000f00 */
[----:B------:R-:W-:-:S02]  /*20500*/  F2FP.BF16.F32.PACK_AB R50, R53, R52 ;  /* 0x000000343532723e */ /* 0x000fc400000010ff */
[----:B------:R-:W-:Y:S02]  /*20510*/  F2FP.BF16.F32.PACK_AB R51, R131, R120 ;  /* 0x000000788333723e */ /* 0x000fe400000010ff */
[----:B------:R-:W-:Y:S02]  /*20520*/  F2FP.BF16.F32.PACK_AB R58, R61, R60 ;  /* 0x0000003c3d3a723e */ /* 0x000fe400000010ff */
[----:B------:R-:W-:Y:S01]  /*20530*/  F2FP.BF16.F32.PACK_AB R59, R129, R62 ;  /* 0x0000003e813b723e */ /* 0x000fe200000010ff */
[----:B------:R-:W-:Y:S01]  /*20540*/  STSM.16.M88.4 [R30], R48 ;  /* 0x000000301e007844 */ /* 0x000fe20000000200 */
[----:B------:R-:W-:Y:S02]  /*20550*/  MOV R38, R38 ;  /* 0x0000002600267202 */ /* 0x000fe40000000f00 */
[----:B------:R-:W-:Y:S01]  /*20560*/  LOP3.LUT R12, R111, R86, RZ, 0x3c, !PT ;  /* 0x000000566f0c7212 */ /* 0x000fe200078e3cff */
[----:B------:R-:W-:Y:S01]  /*20570*/  STSM.16.M88.4 [R15], R56 ;  /* 0x000000380f007844 */ /* 0x000fe20000000200 */
[----:B------:R-:W-:Y:S01]  /*20580*/  MOV R46, R46 ;  /* 0x0000002e002e7202 */ /* 0x000fe20000000f00 */
[----:B------:R-:W-:Y:S01]  /*20590*/  ULDC UR4, c[0x0][0xa88] ;  /* 0x0002a20000047ab9 */ /* 0x000fe20000000800 */
[----:B------:R-:W-:Y:S01]  /*205a0*/  MOV R54, R54 ;  /* 0x0000003600367202 */ /* 0x000fe20000000f00 */
[----:B------:R3:W-:Y:S01]  /*205b0*/  STSM.16.M88.4 [R38], R64 ;  /* 0x0000004026007844 */ /* 0x0007e20000000200 */
[----:B------:R-:W-:Y:S01]  /*205c0*/  MOV R12, R12 ;  /* 0x0000000c000c7202 */ /* 0x000fe20000000f00 */
[----:B--2---:R-:W-:-:S02]  /*205d0*/  IMAD.MOV.U32 R20, RZ, RZ, RZ ;  /* 0x000000ffff147224 */ /* 0x004fc400078e00ff */
[----:B------:R-:W-:Y:S04]  /*205e0*/  STSM.16.M88.4 [R14], R72 ;  /* 0x000000480e007844 */ /* 0x000fe80000000200 */
[----:B------:R-:W-:Y:S04]  /*205f0*/  STSM.16.M88.4 [R46], R80 ;  /* 0x000000502e007844 */ /* 0x000fe80000000200 */
[----:B------:R2:W-:Y:S04]  /*20600*/  STSM.16.M88.4 [R0], R88 ;  /* 0x0000005800007844 */ /* 0x0005e80000000200 */
[----:B------:R4:W-:Y:S04]  /*20610*/  STSM.16.M88.4 [R54], R96 ;  /* 0x0000006036007844 */ /* 0x0009e80000000200 */
[----:B------:R4:W-:Y:S04]  /*20620*/  STSM.16.M88.4 [R3], R104 ;  /* 0x0000006803007844 */ /* 0x0009e80000000200 */
[----:B------:R4:W-:Y:S01]  /*20630*/  STSM.16.M88.4 [R12], R112 ;  /* 0x000000700c007844 */ /* 0x0009e20000000200 */
[----:B------:R-:W-:Y:S01]  /*20640*/  BAR.SYNC.DEFER_BLOCKING 0x1, 0x100 ;  /* 0x0044000000007b1d */ /* 0x000fe20000010000 */
[----:B---3--:R-:W-:-:S02]  /*20650*/  IMAD.U32 R65, RZ, RZ, UR4 ;  /* 0x00000004ff417e24 */ /* 0x008fc4000f8e00ff */
[----:B-1----:R-:W-:-:S05]  /*20660*/  @P2 IMAD.WIDE R8, R220, 0x4, R8 ;  /* 0x00000004dc082825 */ /* 0x002fca00078e0208 */
[----:B--2---:R-:W1:Y:S01]  /*20670*/  LDC R0, c[0x0][0xbe8] ;  /* 0x0002fa00ff007b82 */ /* 0x004e620000000800 */
[----:B------:R4:W5:Y:S04]  /*20680*/  @P0 LDG.E R20, desc[UR60][R10.64] ;  /* 0x0000003c0a140981 */ /* 0x000968000c1e1900 */
[----:B------:R4:W5:Y:S01]  /*20690*/  @P2 LDG.E R65, desc[UR60][R8.64] ;  /* 0x0000003c08412981 */ /* 0x000962000c1e1900 */
[----:B-1----:R-:W-:-:S13]  /*206a0*/  ISETP.NE.AND P1, PT, R0, 0x1, PT ;  /* 0x000000010000780c */ /* 0x002fda0003f25270 */
[----:B------:R-:W1:Y:S08]  /*206b0*/  @P1 LDC R13, c[0x0][0xbec] ;  /* 0x0002fb00ff0d1b82 */ /* 0x000e700000000800 */
[----:B------:R-:W2:Y:S01]  /*206c0*/  @P1 LDC R14, c[0x0][0xbf0] ;  /* 0x0002fc00ff0e1b82 */ /* 0x000ea20000000800 */
[----:B----4-:R-:W-:Y:S05]  /*206d0*/  @P2 BRA `(.L_x_5389) ;  /* 0x0000000000102947 */ /* 0x010fea0003800000 */
[----:B------:R-:W-:Y:S05]  /*206e0*/  @!P0 BRA `(.L_x_5389) ;  /* 0x00000000000c8947 */ /* 0x000fea0003800000 */
[----:B------:R-:W3:Y:S04]  /*206f0*/  LDG.E R4, desc[UR60][R10.64] ;  /* 0x0000003c0a047981 */ /* 0x000ee8000c1e1900 */
[----:B-----5:R-:W3:Y:S02]  /*20700*/  LDG.E R65, desc[UR60][R10.64+0x4] ;  /* 0x0000043c0a417981 */ /* 0x020ee4000c1e1900 */
[----:B---3--:R-:W-:-:S07]  /*20710*/  IMAD.IADD R65, R65, 0x1, -R4 ;  /* 0x0000000141417824 */ /* 0x008fce00078e0a04 */
.L_x_5389:
[----:B------:R-:W3:Y:S01]  /*20720*/  LDL R30, [R1+0x54] ;  /* 0x00005400011e7983 */ /* 0x000ee20000100800 */
[----:B------:R-:W-:Y:S01]  /*20730*/  SHF.R.S32.HI R64, RZ, 0x1f, R219 ;  /* 0x0000001fff407819 */ /* 0x000fe200000114db */
[----:B------:R-:W-:Y:S01]  /*20740*/  IMAD.IADD R10, R213, 0x1, R209 ;  /* 0x00000001d50a7824 */ /* 0x000fe200078e02d1 */
[----:B------:R-:W-:Y:S01]  /*20750*/  ULDC.64 UR4, c[0x0][0xb90] ;  /* 0x0002e40000047ab9 */ /* 0x000fe20000000a00 */
[----:B-----5:R-:W-:Y:S01]  /*20760*/  SHF.R.S32.HI R21, RZ, 0x1f, R20 ;  /* 0x0000001fff157819 */ /* 0x020fe20000011414 */
[----:B------:R-:W-:Y:S01]  /*20770*/  IMAD R65, R65, R0, RZ ;  /* 0x0000000041417224 */ /* 0x000fe200078e02ff */
[----:B------:R-:W-:Y:S01]  /*20780*/  SEL R24, R220, RZ, !P0 ;  /* 0x000000ffdc187207 */ /* 0x000fe20004000000 */
[----:B------:R-:W-:Y:S01]  /*20790*/  IMAD R4, R64, UR4, RZ ;  /* 0x0000000440047c24 */ /* 0x000fe2000f8e02ff */
[----:B------:R-:W4:Y:S01]  /*207a0*/  @P1 LDC R69, c[0x0][0xbec] ;  /* 0x0002fb00ff451b82 */ /* 0x000f220000000800 */
[----:B-1----:R-:W-:-:S04]  /*207b0*/  @P1 IMAD.HI.U32 R3, R10, R13, RZ ;  /* 0x0000000d0a031227 */ /* 0x002fc800078e00ff */
[----:B------:R-:W-:Y:S01]  /*207c0*/  IMAD.MOV.U32 R11, RZ, RZ, R10 ;  /* 0x000000ffff0b7224 */ /* 0x000fe200078e000a */
[----:B--2---:R-:W-:Y:S01]  /*207d0*/  @P1 SHF.R.U32.HI R11, RZ, R14, R3 ;  /* 0x0000000eff0b1219 */ /* 0x004fe20000011603 */
[C---:B------:R-:W-:Y:S01]  /*207e0*/  IMAD R15, R219.reuse, UR5, R4 ;  /* 0x00000005db0f7c24 */ /* 0x040fe2000f8e0204 */
[----:B------:R-:W-:Y:S01]  /*207f0*/  SHF.R.S32.HI R4, RZ, 0x1f, R220 ;  /* 0x0000001fff047819 */ /* 0x000fe200000114dc */
[----:B------:R-:W-:Y:S01]  /*20800*/  IMAD.WIDE.U32 R8, R219, UR4, R20 ;  /* 0x00000004db087c25 */ /* 0x000fe2000f8e0014 */
[----:B------:R-:W-:Y:S01]  /*20810*/  ULDC.64 UR4, c[0x0][0xb98] ;  /* 0x0002e60000047ab9 */ /* 0x000fe20000000a00 */
[----:B------:R-:W1:Y:S01]  /*20820*/  @P1 LDC R71, c[0x0][0xbf0] ;  /* 0x0002fc00ff471b82 */ /* 0x000e620000000800 */
[----:B------:R-:W-:Y:S01]  /*20830*/  SEL R3, R4, RZ, !P0 ;  /* 0x000000ff04037207 */ /* 0x000fe20004000000 */
[----:B------:R-:W-:Y:S02]  /*20840*/  IMAD R13, R224, 0x40, R214 ;  /* 0x00000040e00d7824 */ /* 0x000fe400078e02d6 */
[----:B------:R-:W-:-:S02]  /*20850*/  IMAD.IADD R9, R9, 0x1, R15 ;  /* 0x0000000109097824 */ /* 0x000fc400078e020f */
[----:B------:R-:W-:Y:S02]  /*20860*/  IMAD.MOV R29, RZ, RZ, -R11 ;  /* 0x000000ffff1d7224 */ /* 0x000fe400078e0a0b */
[----:B------:R-:W-:-:S04]  /*20870*/  IMAD.WIDE R6, R13, 0x2, R6 ;  /* 0x000000020d067825 */ /* 0x000fc800078e0206 */
[----:B------:R-:W-:Y:S01]  /*20880*/  IMAD R15, R3, UR4, RZ ;  /* 0x00000004030f7c24 */ /* 0x000fe2000f8e02ff */
[----:B------:R-:W-:Y:S01]  /*20890*/  IADD3 R33, P4, R6, 0x4000, RZ ;  /* 0x0000400006217810 */ /* 0x000fe20007f9e0ff */
[----:B------:R-:W-:Y:S01]  /*208a0*/  IMAD.WIDE.U32 R8, R24, UR4, R8 ;  /* 0x0000000418087c25 */ /* 0x000fe2000f8e0008 */
[----:B------:R-:W-:Y:S02]  /*208b0*/  IADD3 R41, P3, R6, 0x6000, RZ ;  /* 0x0000600006297810 */ /* 0x000fe40007f7e0ff */
[----:B------:R-:W-:Y:S01]  /*208c0*/  LOP3.LUT R32, R33, 0x380, RZ, 0xc0, !PT ;  /* 0x0000038021207812 */ /* 0x000fe200078ec0ff */
[----:B------:R-:W-:Y:S01]  /*208d0*/  IMAD R13, R0, R29, R10 ;  /* 0x0000001d000d7224 */ /* 0x000fe200078e020a */
[----:B------:R-:W-:Y:S01]  /*208e0*/  IADD3 R10, P0, R11, R8, RZ ;  /* 0x000000080b0a7210 */ /* 0x000fe20007f1e0ff */
[----:B------:R-:W-:Y:S01]  /*208f0*/  IMAD R12, R24, UR5, R15 ;  /* 0x00000005180c7c24 */ /* 0x000fe2000f8e020f */
[----:B------:R-:W-:Y:S01]  /*20900*/  SHF.R.S32.HI R15, RZ, 0x1f, R11 ;  /* 0x0000001fff0f7819 */ /* 0x000fe2000001140b */
[----:B------:R-:W-:Y:S01]  /*20910*/  ULDC.64 UR4, c[0x0][0xb88] ;  /* 0x0002e20000047ab9 */ /* 0x000fe20000000a00 */
[----:B------:R-:W-:-:S02]  /*20920*/  SHF.R.S32.HI R4, RZ, 0x1f, R13 ;  /* 0x0000001fff047819 */ /* 0x000fc4000001140d */
[----:B------:R-:W-:Y:S02]  /*20930*/  IADD3.X R11, R15, R9, R12, P0, !PT ;  /* 0x000000090f0b7210 */ /* 0x000fe400007fe40c */
[----:B------:R-:W-:Y:S01]  /*20940*/  IADD3 R9, P6, R6, 0x2000, RZ ;  /* 0x0000200006097810 */ /* 0x000fe20007fde0ff */
[----:B------:R-:W-:Y:S01]  /*20950*/  IMAD R4, R4, UR4, RZ ;  /* 0x0000000404047c24 */ /* 0x000fe2000f8e02ff */
[----:B------:R-:W-:Y:S01]  /*20960*/  IADD3 R29, P2, R6, 0x1000, RZ ;  /* 0x00001000061d7810 */ /* 0x000fe20007f5e0ff */
[----:B------:R-:W-:Y:S01]  /*20970*/  IMAD.WIDE.U32 R10, R13, UR4, R10 ;  /* 0x000000040d0a7c25 */ /* 0x000fe2000f8e000a */
[----:B------:R-:W-:Y:S02]  /*20980*/  LOP3.LUT R12, R9, 0x380, RZ, 0xc0, !PT ;  /* 0x00000380090c7812 */ /* 0x000fe400078ec0ff */
[----:B------:R-:W-:Y:S01]  /*20990*/  LOP3.LUT R8, R29, 0x380, RZ, 0xc0, !PT ;  /* 0x000003801d087812 */ /* 0x000fe200078ec0ff */
        /* <DEDUP_REMOVED lines=11> */
[----:B------:R-:W-:Y:S01]  /*20a50*/  ULDC.64 UR4, c[0x0][0xaa0] ;  /* 0x0002a80000047ab9 */ /* 0x000fe20000000a00 */
[----:B------:R-:W-:Y:S01]  /*20a60*/  IADD3 R37, P0, R6, 0x5000, RZ ;  /* 0x0000500006257810 */ /* 0x000fe20007f1e0ff */
[----:B------:R-:W-:Y:S01]  /*20a70*/  SHFL.IDX PT, R58, R14, 0x1, 0x1c1f ;  /* 0x003c1f000e3a7f89 */ /* 0x000fe200000e0000 */
[----:B------:R-:W-:-:S02]  /*20a80*/  LOP3.LUT R44, R45, 0x380, RZ, 0xc0, !PT ;  /* 0x000003802d2c7812 */ /* 0x000fc400078ec0ff */
[----:B------:R-:W-:Y:S01]  /*20a90*/  LOP3.LUT R36, R37, 0x380, RZ, 0xc0, !PT ;  /* 0x0000038025247812 */ /* 0x000fe200078ec0ff */
[----:B------:R-:W2:Y:S01]  /*20aa0*/  SHFL.IDX PT, R55, R10, RZ, 0x1c1f ;  /* 0x001c1fff0a377589 */ /* 0x000ea200000e0000 */
[----:B------:R-:W-:Y:S02]  /*20ab0*/  SHF.R.U64 R44, R44, 0x3, RZ ;  /* 0x000000032c2c7819 */ /* 0x000fe400000012ff */
[----:B------:R-:W-:Y:S01]  /*20ac0*/  SHF.R.U64 R36, R36, 0x3, RZ ;  /* 0x0000000324247819 */ /* 0x000fe200000012ff */
[----:B------:R-:W0:Y:S01]  /*20ad0*/  SHFL.IDX PT, R59, R10, 0x1, 0x1c1f ;  /* 0x003c1f000a3b7f89 */ /* 0x000e2200000e0000 */
[----:B------:R-:W-:Y:S01]  /*20ae0*/  LOP3.LUT R44, R44, R45, RZ, 0x3c, !PT ;  /* 0x0000002d2c2c7212 */ /* 0x000fe200078e3cff */
[--C-:B------:R-:W-:Y:S01]  /*20af0*/  IMAD.X R45, RZ, RZ, R7.reuse, P2 ;  /* 0x000000ffff2d7224 */ /* 0x100fe200010e0607 */
[----:B------:R-:W-:Y:S01]  /*20b00*/  LOP3.LUT R36, R36, R37, RZ, 0x3c, !PT ;  /* 0x0000002524247212 */ /* 0x000fe200078e3cff */
[----:B------:R-:W-:Y:S01]  /*20b10*/  IMAD.X R37, RZ, RZ, R7, P0 ;  /* 0x000000ffff257224 */ /* 0x000fe200000e0607 */
[----:B------:R-:W-:-:S02]  /*20b20*/  LOP3.LUT P0, RZ, R233, 0x3, RZ, 0xc0, !PT ;  /* 0x00000003e9ff7812 */ /* 0x000fc4000780c0ff */
[----:B------:R-:W-:Y:S01]  /*20b30*/  SHF.R.U64 R8, R8, 0x3, RZ ;  /* 0x0000000308087819 */ /* 0x000fe200000012ff */
[----:B------:R-:W-:Y:S01]  /*20b40*/  IMAD R21, R21, UR4, RZ ;  /* 0x0000000415157c24 */ /* 0x000fe2000f8e02ff */
[----:B------:R-:W-:Y:S02]  /*20b50*/  LOP3.LUT R40, R41, 0x380, RZ, 0xc0, !PT ;  /* 0x0000038029287812 */ /* 0x000fe400078ec0ff */
[----:B------:R-:W-:Y:S02]  /*20b60*/  LOP3.LUT R8, R8, R29, RZ, 0x3c, !PT ;  /* 0x0000001d08087212 */ /* 0x000fe400078e3cff */
[----:B------:R-:W-:Y:S01]  /*20b70*/  IADD3 R29, P5, R6, 0x3000, RZ ;  /* 0x00003000061d7810 */ /* 0x000fe20007fbe0ff */
[----:B------:R-:W-:Y:S01]  /*20b80*/  IMAD R67, R20, UR5, R21 ;  /* 0x0000000514437c24 */ /* 0x000fe2000f8e0215 */
[----:B------:R-:W-:Y:S02]  /*20b90*/  SHF.R.U64 R32, R32, 0x3, RZ ;  /* 0x0000000320207819 */ /* 0x000fe400000012ff */
[----:B------:R-:W-:Y:S01]  /*20ba0*/  LOP3.LUT R28, R29, 0x380, RZ, 0xc0, !PT ;  /* 0x000003801d1c7812 */ /* 0x000fe200078ec0ff */
[----:B------:R-:W-:Y:S01]  /*20bb0*/  IMAD.WIDE.U32 R20, R20, UR4, RZ ;  /* 0x0000000414147c25 */ /* 0x000fe2000f8e00ff */
[----:B------:R-:W-:Y:S01]  /*20bc0*/  SHF.R.U64 R40, R40, 0x3, RZ ;  /* 0x0000000328287819 */ /* 0x000fe200000012ff */
[----:B------:R-:W-:Y:S01]  /*20bd0*/  ULDC.64 UR4, c[0x0][0xae8] ;  /* 0x0002ba0000047ab9 */ /* 0x000fe20000000a00 */
[----:B------:R-:W-:Y:S01]  /*20be0*/  SHF.R.U64 R28, R28, 0x3, RZ ;  /* 0x000000031c1c7819 */ /* 0x000fe200000012ff */
[----:B------:R-:W-:Y:S01]  /*20bf0*/  IMAD.IADD R21, R21, 0x1, R67 ;  /* 0x0000000115157824 */ /* 0x000fe200078e0243 */
[----:B------:R-:W-:Y:S01]  /*20c00*/  LOP3.LUT R32, R32, R33, RZ, 0x3c, !PT ;  /* 0x0000002120207212 */ /* 0x000fe200078e3cff */
[----:B------:R-:W-:Y:S01]  /*20c10*/  IMAD R64, R64, UR4, RZ ;  /* 0x0000000440407c24 */ /* 0x000fe2000f8e02ff */
[----:B------:R-:W-:Y:S01]  /*20c20*/  LOP3.LUT R28, R28, R29, RZ, 0x3c, !PT ;  /* 0x0000001d1c1c7212 */ /* 0x000fe200078e3cff */
[--C-:B------:R-:W-:Y:S01]  /*20c30*/  IMAD.X R29, RZ, RZ, R7.reuse, P5 ;  /* 0x000000ffff1d7224 */ /* 0x100fe200028e0607 */
[----:B------:R-:W-:Y:S01]  /*20c40*/  LOP3.LUT R40, R40, R41, RZ, 0x3c, !PT ;  /* 0x0000002928287212 */ /* 0x000fe200078e3cff */
[--C-:B------:R-:W-:Y:S01]  /*20c50*/  IMAD.X R33, RZ, RZ, R7.reuse, P4 ;  /* 0x000000ffff217224 */ /* 0x100fe200020e0607 */
[C---:B------:R-:W-:Y:S01]  /*20c60*/  IADD3 R49, P6, R6.reuse, 0x8000, RZ ;  /* 0x0000800006317810 */ /* 0x040fe20007fde0ff */
[----:B------:R-:W-:Y:S01]  /*20c70*/  IMAD.X R41, RZ, RZ, R7, P3 ;  /* 0x000000ffff297224 */ /* 0x000fe200018e0607 */
[C---:B------:R-:W-:Y:S01]  /*20c80*/  IADD3 R53, P5, R6.reuse, 0x9000, RZ ;  /* 0x0000900006357810 */ /* 0x040fe20007fbe0ff */
[C---:B------:R-:W-:Y:S01]  /*20c90*/  IMAD R67, R219.reuse, UR5, R64 ;  /* 0x00000005db437c24 */ /* 0x040fe2000f8e0240 */
[C---:B------:R-:W-:Y:S01]  /*20ca0*/  IADD3 R57, P4, R6.reuse, 0xa000, RZ ;  /* 0x0000a00006397810 */ /* 0x040fe20007f9e0ff */
[----:B------:R-:W-:Y:S01]  /*20cb0*/  IMAD.WIDE.U32 R20, R219, UR4, R20 ;  /* 0x00000004db147c25 */ /* 0x000fe2000f8e0014 */
[----:B------:R-:W-:Y:S01]  /*20cc0*/  IADD3 R11, P3, R6, 0xb000, RZ ;  /* 0x0000b000060b7810 */ /* 0x000fe20007f7e0ff */
[----:B------:R-:W-:Y:S01]  /*20cd0*/  ULDC.64 UR4, c[0x0][0xaf0] ;  /* 0x0002bc0000047ab9 */ /* 0x000fe20000000a00 */
[----:B------:R-:W-:Y:S01]  /*20ce0*/  LOP3.LUT R48, R49, 0x380, RZ, 0xc0, !PT ;  /* 0x0000038031307812 */ /* 0x000fe200078ec0ff */
[----:B------:R-:W-:Y:S01]  /*20cf0*/  IMAD.IADD R21, R21, 0x1, R67 ;  /* 0x0000000115157824 */ /* 0x000fe200078e0243 */
[----:B------:R-:W-:-:S02]  /*20d00*/  LOP3.LUT R52, R53, 0x380, RZ, 0xc0, !PT ;  /* 0x0000038035347812 */ /* 0x000fc400078ec0ff */
[----:B------:R-:W-:Y:S01]  /*20d10*/  LOP3.LUT R56, R57, 0x380, RZ, 0xc0, !PT ;  /* 0x0000038039387812 */ /* 0x000fe200078ec0ff */
[----:B------:R-:W-:Y:S01]  /*20d20*/  IMAD R3, R3, UR4, RZ ;  /* 0x0000000403037c24 */ /* 0x000fe2000f8e02ff */
[----:B------:R-:W-:Y:S01]  /*20d30*/  LOP3.LUT R15, R6, 0x380, RZ, 0xc0, !PT ;  /* 0x00000380060f7812 */ /* 0x000fe200078ec0ff */
[----:B------:R-:W-:Y:S01]  /*20d40*/  IMAD.X R61, RZ, RZ, R7, P3 ;  /* 0x000000ffff3d7224 */ /* 0x000fe200018e0607 */
[----:B------:R-:W-:Y:S02]  /*20d50*/  SHF.R.U64 R48, R48, 0x3, RZ ;  /* 0x0000000330307819 */ /* 0x000fe400000012ff */
[----:B------:R-:W-:Y:S02]  /*20d60*/  SHF.R.U64 R52, R52, 0x3, RZ ;  /* 0x0000000334347819 */ /* 0x000fe400000012ff */
[----:B------:R-:W-:Y:S02]  /*20d70*/  SHF.R.U64 R56, R56, 0x3, RZ ;  /* 0x0000000338387819 */ /* 0x000fe400000012ff */
[----:B------:R-:W-:-:S02]  /*20d80*/  SHF.R.U64 R15, R15, 0x3, RZ ;  /* 0x000000030f0f7819 */ /* 0x000fc400000012ff */
[----:B------:R-:W-:Y:S01]  /*20d90*/  LOP3.LUT R48, R48, R49, RZ, 0x3c, !PT ;  /* 0x0000003130307212 */ /* 0x000fe200078e3cff */
[--C-:B------:R-:W-:Y:S01]  /*20da0*/  IMAD.X R49, RZ, RZ, R7.reuse, P6 ;  /* 0x000000ffff317224 */ /* 0x100fe200030e0607 */
[----:B------:R-:W-:Y:S01]  /*20db0*/  LOP3.LUT R52, R52, R53, RZ, 0x3c, !PT ;  /* 0x0000003534347212 */ /* 0x000fe200078e3cff */
[--C-:B------:R-:W-:Y:S01]  /*20dc0*/  IMAD.X R53, RZ, RZ, R7.reuse, P5 ;  /* 0x000000ffff357224 */ /* 0x100fe200028e0607 */
[----:B------:R-:W-:Y:S01]  /*20dd0*/  LOP3.LUT R56, R56, R57, RZ, 0x3c, !PT ;  /* 0x0000003938387212 */ /* 0x000fe200078e3cff */
[----:B------:R-:W-:Y:S01]  /*20de0*/  IMAD.X R57, RZ, RZ, R7, P4 ;  /* 0x000000ffff397224 */ /* 0x000fe200020e0607 */
[----:B------:R-:W-:Y:S01]  /*20df0*/  LOP3.LUT R6, R15, R6, RZ, 0x3c, !PT ;  /* 0x000000060f067212 */ /* 0x000fe200078e3cff */
[----:B------:R-:W-:Y:S01]  /*20e00*/  IMAD.IADD R68, R224, 0x1, R209 ;  /* 0x00000001e0447824 */ /* 0x000fe200078e02d1 */
[----:B------:R-:W-:Y:S01]  /*20e10*/  BSSY B1, `(.L_x_5390) ;  /* 0x0000050000017945 */ /* 0x000fe20003800000 */
[----:B------:R-:W-:Y:S02]  /*20e20*/  SHF.R.S32.HI R70, RZ, 0x1f, R217 ;  /* 0x0000001fff467819 */ /* 0x000fe400000114d9 */
[----:B------:R-:W-:-:S02]  /*20e30*/  SHF.R.S32.HI R72, RZ, 0x1f, R216 ;  /* 0x0000001fff487819 */ /* 0x000fc400000114d8 */
[----:B------:R-:W-:Y:S01]  /*20e40*/  SHF.R.S32.HI R73, RZ, 0x1f, R214 ;  /* 0x0000001fff497819 */ /* 0x000fe200000114d6 */
[----:B---3--:R-:W-:-:S04]  /*20e50*/  IMAD.IADD R30, R30, 0x1, R209 ;  /* 0x000000011e1e7824 */ /* 0x008fc800078e02d1 */
[C---:B------:R-:W-:Y:S01]  /*20e60*/  VIADD R4, R30.reuse, 0x8 ;  /* 0x000000081e047836 */ /* 0x040fe20000000000 */
[----:B------:R-:W-:-:S04]  /*20e70*/  ISETP.GE.OR P2, PT, R30, R65, P0 ;  /* 0x000000411e00720c */ /* 0x000fc80000746670 */
[----:B------:R-:W-:Y:S02]  /*20e80*/  ISETP.GE.OR P0, PT, R4, R65, P0 ;  /* 0x000000410400720c */ /* 0x000fe40000706670 */
[----:B------:R-:W-:-:S04]  /*20e90*/  LOP3.LUT R4, R11, 0x380, RZ, 0xc0, !PT ;  /* 0x000003800b047812 */ /* 0x000fc800078ec0ff */
[----:B------:R-:W-:-:S03]  /*20ea0*/  SHF.R.U64 R4, R4, 0x3, RZ ;  /* 0x0000000304047819 */ /* 0x000fc600000012ff */
[----:B--2---:R2:W-:Y:S01]  /*20eb0*/  @!P2 ST.E desc[UR60][R54.64], R5 ;  /* 0x000000053600a985 */ /* 0x0045e2000c10193c */
[----:B------:R-:W-:-:S03]  /*20ec0*/  LOP3.LUT R60, R4, R11, RZ, 0x3c, !PT ;  /* 0x0000000b043c7212 */ /* 0x000fc600078e3cff */
[----:B0-----:R0:W-:Y:S04]  /*20ed0*/  @!P0 ST.E desc[UR60][R58.64], R2 ;  /* 0x000000023a008985 */ /* 0x0011e8000c10193c */
[----:B------:R-:W5:Y:S04]  /*20ee0*/  LD.E.128 R8, desc[UR60][R8.64] ;  /* 0x0000003c08087980 */ /* 0x000f68000c101d00 */
[----:B--2---:R-:W5:Y:S01]  /*20ef0*/  LD.E.128 R4, desc[UR60][R6.64] ;  /* 0x0000003c06047980 */ /* 0x004f62000c101d00 */
[----:B0-----:R-:W-:-:S03]  /*20f00*/  IMAD R2, R218, 0x20, R224 ;  /* 0x00000020da027824 */ /* 0x001fc600078e02e0 */
[----:B------:R-:W5:Y:S01]  /*20f10*/  LD.E.128 R12, desc[UR60][R12.64] ;  /* 0x0000003c0c0c7980 */ /* 0x000f62000c101d00 */
[----:B------:R-:W-:-:S03]  /*20f20*/  IMAD.IADD R66, R209, 0x1, R2 ;  /* 0x00000001d1427824 */ /* 0x000fc600078e0202 */
[----:B------:R-:W5:Y:S01]  /*20f30*/  LD.E.128 R28, desc[UR60][R28.64] ;  /* 0x0000003c1c1c7980 */ /* 0x000f62000c101d00 */
[----:B----4-:R-:W-:-:S03]  /*20f40*/  @P1 IMAD.HI.U32 R2, R66, R69, RZ ;  /* 0x0000004542021227 */ /* 0x010fc600078e00ff */
[----:B------:R-:W5:Y:S01]  /*20f50*/  LD.E.128 R32, desc[UR60][R32.64] ;  /* 0x0000003c20207980 */ /* 0x000f62000c101d00 */
[----:B------:R-:W-:Y:S01]  /*20f60*/  IMAD.MOV.U32 R67, RZ, RZ, R66 ;  /* 0x000000ffff437224 */ /* 0x000fe200078e0042 */
[----:B-1----:R-:W-:Y:S01]  /*20f70*/  @P1 SHF.R.U32.HI R67, RZ, R71, R2 ;  /* 0x00000047ff431219 */ /* 0x002fe20000011602 */
[C---:B------:R-:W-:Y:S01]  /*20f80*/  IMAD R69, R24.reuse, UR5, R3 ;  /* 0x0000000518457c24 */ /* 0x040fe2000f8e0203 */
[----:B------:R-:W5:Y:S01]  /*20f90*/  LD.E.128 R36, desc[UR60][R36.64] ;  /* 0x0000003c24247980 */ /* 0x000f62000c101d00 */
[----:B------:R-:W-:Y:S01]  /*20fa0*/  IMAD.WIDE.U32 R2, R24, UR4, R20 ;  /* 0x0000000418027c25 */ /* 0x000fe2000f8e0014 */
[--C-:B------:R-:W-:Y:S01]  /*20fb0*/  SHF.R.S32.HI R20, RZ, 0x1f, R67.reuse ;  /* 0x0000001fff147819 */ /* 0x100fe20000011443 */
[----:B------:R-:W-:Y:S01]  /*20fc0*/  ULDC.64 UR4, c[0x0][0xae0] ;  /* 0x0002b80000047ab9 */ /* 0x000fe20000000a00 */
[----:B------:R-:W5:Y:S01]  /*20fd0*/  LD.E.128 R40, desc[UR60][R40.64] ;  /* 0x0000003c28287980 */ /* 0x000f62000c101d00 */
[----:B------:R-:W-:Y:S02]  /*20fe0*/  IMAD.MOV R21, RZ, RZ, -R67 ;  /* 0x000000ffff157224 */ /* 0x000fe400078e0a43 */
[----:B------:R-:W-:Y:S01]  /*20ff0*/  IMAD.IADD R3, R3, 0x1, R69 ;  /* 0x0000000103037824 */ /* 0x000fe200078e0245 */
[----:B------:R-:W5:Y:S01]  /*21000*/  LD.E.128 R44, desc[UR60][R44.64] ;  /* 0x0000003c2c2c7980 */ /* 0x000f62000c101d00 */
[----:B------:R-:W-:-:S02]  /*21010*/  IMAD R21, R0, R21, R66 ;  /* 0x0000001500157224 */ /* 0x000fc400078e0242 */
[----:B------:R-:W-:Y:S01]  /*21020*/  IMAD R20, R20, UR4, RZ ;  /* 0x0000000414147c24 */ /* 0x000fe2000f8e02ff */
[----:B------:R-:W5:Y:S01]  /*21030*/  LD.E.128 R48, desc[UR60][R48.64] ;  /* 0x0000003c30307980 */ /* 0x000f62000c101d00 */
[C---:B------:R-:W-:Y:S01]  /*21040*/  IMAD.WIDE.U32 R2, R67.reuse, UR4, R2 ;  /* 0x0000000443027c25 */ /* 0x040fe2000f8e0002 */
[----:B------:R-:W-:Y:S02]  /*21050*/  SHF.R.S32.HI R0, RZ, 0x1f, R21 ;  /* 0x0000001fff007819 */ /* 0x000fe40000011415 */
[----:B------:R-:W5:Y:S01]  /*21060*/  LD.E.128 R52, desc[UR60][R52.64] ;  /* 0x0000003c34347980 */ /* 0x000f62000c101d00 */
[----:B------:R-:W-:Y:S01]  /*21070*/  IMAD R69, R67, UR5, R20 ;  /* 0x0000000543457c24 */ /* 0x000fe2000f8e0214 */
[----:B------:R-:W-:Y:S02]  /*21080*/  ULDC.64 UR4, c[0x0][0xad8] ;  /* 0x0002b60000047ab9 */ /* 0x000fe40000000a00 */
[----:B------:R-:W5:Y:S04]  /*21090*/  LD.E.128 R56, desc[UR60][R56.64] ;  /* 0x0000003c38387980 */ /* 0x000f68000c101d00 */
[----:B------:R-:W5:Y:S01]  /*210a0*/  LD.E.128 R60, desc[UR60][R60.64] ;  /* 0x0000003c3c3c7980 */ /* 0x000f62000c101d00 */
        /* <DEDUP_REMOVED lines=20> */
[----:B0-----:R0:W1:Y:S02]  /*211f0*/  SHFL.IDX PT, R21, R24, RZ, 0x181f ;  /* 0x00181fff18157589 */ /* 0x00106400000e0000 */
[----:B------:R0:W-:Y:S02]  /*21200*/  SYNCS.ARRIVE.TRANS64.RED.A1T0 RZ, [R0+URZ], RZ ;  /* 0x000000ff00ff79a7 */ /* 0x0001e4000810043f */
[----:B------:R0:W2:Y:S01]  /*21210*/  SHFL.IDX PT, R67, R64, RZ, 0x181f ;  /* 0x00181fff40437589 */ /* 0x0000a200000e0000 */
[----:B------:R-:W-:Y:S01]  /*21220*/  ISETP.GE.AND P0, PT, R20, R65, PT ;  /* 0x000000411400720c */ /* 0x000fe20003f06270 */
[----:B------:R-:W-:-:S12]  /*21230*/  @P2 BRA `(.L_x_5391) ;  /* 0x0000000000342947 */ /* 0x000fd80003800000 */
[----:B------:R-:W-:Y:S02]  /*21240*/  ULDC UR4, c[0x0][0xac8] ;  /* 0x0002b20000047ab9 */ /* 0x000fe40000000800 */
[----:B------:R-:W-:Y:S02]  /*21250*/  ISETP.GE.AND P4, PT, R214, UR4, PT ;  /* 0x00000004d6007c0c */ /* 0x000fe4000bf86270 */
[----:B------:R-:W-:Y:S02]  /*21260*/  ISETP.GE.AND P3, PT, R216, UR4, PT ;  /* 0x00000004d8007c0c */ /* 0x000fe4000bf66270 */
[----:B------:R-:W-:-:S09]  /*21270*/  ISETP.GE.AND P2, PT, R217, UR4, PT ;  /* 0x00000004d9007c0c */ /* 0x000fd2000bf46270 */
[-C--:B-1----:R-:W-:Y:S02]  /*21280*/  @!P4 LEA R2, P6, R214, R21.reuse, 0x1 ;  /* 0x00000015d602c211 */ /* 0x082fe400078c08ff */
[----:B------:R-:W-:Y:S02]  /*21290*/  @!P3 LEA R20, P5, R216, R21, 0x1 ;  /* 0x00000015d814b211 */ /* 0x000fe400078a08ff */
[----:B--2---:R-:W-:Y:S02]  /*212a0*/  @!P4 LEA.HI.X R3, R214, R67, R73, 0x1, P6 ;  /* 0x00000043d603c211 */ /* 0x004fe400030f0c49 */
[C---:B------:R-:W-:Y:S02]  /*212b0*/  @!P2 LEA R66, P6, R217.reuse, R21, 0x1 ;  /* 0x00000015d942a211 */ /* 0x040fe400078c08ff */
[-C--:B------:R-:W-:Y:S01]  /*212c0*/  @!P3 LEA.HI.X R21, R216, R67.reuse, R72, 0x1, P5 ;  /* 0x00000043d815b211 */ /* 0x080fe200028f0c48 */
[----:B-----5:R3:W-:Y:S01]  /*212d0*/  @!P4 ST.E.128 desc[UR60][R2.64], R4 ;  /* 0x000000040200c985 */ /* 0x0207e2000c101d3c */
[----:B------:R-:W-:-:S03]  /*212e0*/  @!P2 LEA.HI.X R67, R217, R67, R70, 0x1, P6 ;  /* 0x00000043d943a211 */ /* 0x000fc600030f0c46 */
[----:B------:R3:W-:Y:S04]  /*212f0*/  @!P3 ST.E.128 desc[UR60][R20.64], R32 ;  /* 0x000000201400b985 */ /* 0x0007e8000c101d3c */
[----:B------:R3:W-:Y:S02]  /*21300*/  @!P2 ST.E.128 desc[UR60][R66.64], R48 ;  /* 0x000000304200a985 */ /* 0x0007e4000c101d3c */
.L_x_5391:
[----:B------:R-:W-:Y:S05]  /*21310*/  BSYNC B1 ;  /* 0x0000000000017941 */ /* 0x000fea0003800000 */
.L_x_5390:
[----:B---3-5:R3:W4:Y:S01]  /*21320*/  SHFL.IDX PT, R7, R64, 0x1, 0x181f ;  /* 0x00381f0040077f89 */ /* 0x02872200000e0000 */
[----:B------:R-:W-:Y:S03]  /*21330*/  BSSY B1, `(.L_x_5392) ;  /* 0x0000010000017945 */ /* 0x000fe60003800000 */
[----:B------:R3:W0:Y:S01]  /*21340*/  SHFL.IDX PT, R3, R24, 0x1, 0x181f ;  /* 0x00381f0018037f89 */ /* 0x00062200000e0000 */
[----:B------:R-:W-:Y:S05]  /*21350*/  @P1 BRA `(.L_x_5393) ;  /* 0x0000000000341947 */ /* 0x000fea0003800000 */
[----:B------:R-:W-:Y:S02]  /*21360*/  ULDC UR4, c[0x0][0xac8] ;  /* 0x0002b20000047ab9 */ /* 0x000fe40000000800 */
[----:B------:R-:W-:Y:S02]  /*21370*/  ISETP.GE.AND P4, PT, R214, UR4, PT ;  /* 0x00000004d6007c0c */ /* 0x000fe4000bf86270 */
[----:B------:R-:W-:Y:S02]  /*21380*/  ISETP.GE.AND P5, PT, R216, UR4, PT ;  /* 0x00000004d8007c0c */ /* 0x000fe4000bfa6270 */
[----:B------:R-:W-:-:S09]  /*21390*/  ISETP.GE.AND P6, PT, R217, UR4, PT ;  /* 0x00000004d9007c0c */ /* 0x000fd2000bfc6270 */
[-C--:B0-----:R-:W-:Y:S02]  /*213a0*/  @!P4 LEA R2, P1, R214, R3.reuse, 0x1 ;  /* 0x00000003d602c211 */ /* 0x081fe400078208ff */
        /* <DEDUP_REMOVED lines=8> */
.L_x_5393:
[----:B------:R-:W-:Y:S05]  /*21430*/  BSYNC B1 ;  /* 0x0000000000017941 */ /* 0x000fea0003800000 */
.L_x_5392:
[----:B0---4-:R0:W4:Y:S01]  /*21440*/  SHFL.IDX PT, R7, R64, 0x2, 0x181f ;  /* 0x00581f0040077f89 */ /* 0x01112200000e0000 */
        /* <DEDUP_REMOVED lines=16> */
.L_x_5395:
[----:B------:R-:W-:Y:S05]  /*21550*/  BSYNC B1 ;  /* 0x0000000000017941 */ /* 0x000fea0003800000 */
.L_x_5394:
[----:B------:R-:W-:Y:S01]  /*21560*/  VIADD R0, R68, 0x60 ;  /* 0x0000006044007836 */ /* 0x000fe20000000000 */
[----:B0---4-:R4:W0:Y:S04]  /*21570*/  SHFL.IDX PT, R7, R64, 0x3, 0x181f ;  /* 0x00781f0040077f89 */ /* 0x01182800000e0000 */
[----:B------:R-:W-:Y:S01]  /*21580*/  ISETP.GE.AND P0, PT, R0, R65, PT ;  /* 0x000000410000720c */ /* 0x000fe20003f06270 */
[----:B------:R4:W0:-:S12]  /*21590*/  SHFL.IDX PT, R9, R24, 0x3, 0x181f ;  /* 0x00781f0018097f89 */ /* 0x00081800000e0000 */
[----:B----4-:R-:W-:Y:S05]  /*215a0*/  @P0 BRA `(.L_x_5396) ;  /* 0x0000000c003c0947 */ /* 0x010fea0003800000 */
[----:B------:R-:W-:Y:S02]  /*215b0*/  ULDC UR4, c[0x0][0xac8] ;  /* 0x0002b20000047ab9 */ /* 0x000fe40000000800 */
[----:B------:R-:W-:Y:S02]  /*215c0*/  ISETP.GE.AND P2, PT, R214, UR4, PT ;  /* 0x00000004d6007c0c */ /* 0x000fe4000bf46270 */
[----:B------:R-:W-:-:S11]  /*215d0*/  ISETP.GE.AND P3, PT, R216, UR4, PT ;  /* 0x00000004d8007c0c */ /* 0x000fd6000bf66270 */
[-C--:B0-----:R-:W-:Y:S02]  /*215e0*/  @!P2 LEA R2, P0, R214, R9.reuse, 0x1 ;  /* 0x00000009d602a211 */ /* 0x081fe400078008ff */
[----:B------:R-:W-:Y:S02]  /*215f0*/  @!P3 LEA R4, P1, R216, R9, 0x1 ;  /* 0x00000009d804b211 */ /* 0x000fe400078208ff */
[-C--:B------:R-:W-:Y:S02]  /*21600*/  @!P2 LEA.HI.X R3, R214, R7.reuse, R73, 0x1, P0 ;  /* 0x00000007d603a211 */ /* 0x080fe400000f0c49 */
        /* <DEDUP_REMOVED lines=9> */
.L_x_5388:
[----:B------:R-:W-:Y:S01]  /*216a0*/  ULDC.64 UR4, c[0x0][0xc00] ;  /* 0x0003000000047ab9 */ /* 0x000fe20000000a00 */
[----:B------:R-:W2:Y:S01]  /*216b0*/  LDC.64 R2, c[0x0][0xc00] ;  /* 0x00030000ff027b82 */ /* 0x000ea20000000a00 */
[----:B------:R-:W-:Y:S01]  /*216c0*/  ISETP.NE.U32.AND P0, PT, RZ, UR4, PT ;  /* 0x00000004ff007c0c */ /* 0x000fe2000bf05070 */
[----:B------:R-:W-:-:S03]  /*216d0*/  IMAD.MOV.U32 R6, RZ, RZ, RZ ;  /* 0x000000ffff067224 */ /* 0x000fc600078e00ff */
[----:B------:R-:W-:Y:S01]  /*216e0*/  ISETP.NE.AND.EX P0, PT, RZ, UR5, PT, P0 ;  /* 0x00000005ff007c0c */ /* 0x000fe2000bf05300 */
[----:B------:R-:W-:Y:S02]  /*216f0*/  ULDC.64 UR4, c[0x0][0xc08] ;  /* 0x0003020000047ab9 */ /* 0x000fe40000000a00 */
[----:B------:R-:W-:Y:S01]  /*21700*/  ISETP.NE.U32.AND P1, PT, RZ, UR4, PT ;  /* 0x00000004ff007c0c */ /* 0x000fe2000bf25070 */
[----:B------:R-:W3:Y:S03]  /*21710*/  LDC R21, c[0x0][0xbe8] ;  /* 0x0002fa00ff157b82 */ /* 0x000ee60000000800 */
[----:B------:R-:W-:Y:S01]  /*21720*/  ISETP.NE.AND.EX P1, PT, RZ, UR5, PT, P1 ;  /* 0x00000005ff007c0c */ /* 0x000fe2000bf25310 */
[----:B--2---:R-:W-:-:S12]  /*21730*/  IMAD.WIDE R2, R220, 0x4, R2 ;  /* 0x00000004dc027825 */ /* 0x004fd800078e0202 */
[----:B------:R-:W2:Y:S01]  /*21740*/  @P1 LDC.64 R4, c[0x0][0xc08] ;  /* 0x00030200ff041b82 */ /* 0x000ea20000000a00 */
[----:B------:R-:W-:Y:S02]  /*21750*/  ULDC UR4, c[0x0][0xa88] ;  /* 0x0002a20000047ab9 */ /* 0x000fe40000000800 */
[----:B------:R-:W-:Y:S01]  /*21760*/  IMAD.U32 R0, RZ, RZ, UR4 ;  /* 0x00000004ff007e24 */ /* 0x000fe2000f8e00ff */
[----:B------:R4:W5:Y:S01]  /*21770*/  @P0 LDG.E R6, desc[UR60][R2.64] ;  /* 0x0000003c02060981 */ /* 0x000962000c1e1900 */
[----:B--2---:R-:W-:-:S05]  /*21780*/  @P1 IMAD.WIDE R4, R220, 0x4, R4 ;  /* 0x00000004dc041825 */ /* 0x004fca00078e0204 */
[----:B------:R4:W5:Y:S01]  /*21790*/  @P1 LDG.E R0, desc[UR60][R4.64] ;  /* 0x0000003c04001981 */ /* 0x000962000c1e1900 */
[----:B---3--:R-:W-:Y:S01]  /*217a0*/  ISETP.NE.AND P2, PT, R21, 0x1, PT ;  /* 0x000000011500780c */ /* 0x008fe20003f45270 */
[----:B------:R-:W2:-:S12]  /*217b0*/  S2R R8, SR_TID.X ;  /* 0x0000000000087919 */ /* 0x000e980000002100 */
[----:B------:R-:W3:Y:S08]  /*217c0*/  @P2 LDC R20, c[0x0][0xbec] ;  /* 0x0002fb00ff142b82 */ /* 0x000ef00000000800 */
[----:B------:R-:W0:Y:S01]  /*217d0*/  @P2 LDC R29, c[0x0][0xbf0] ;  /* 0x0002fc00ff1d2b82 */ /* 0x000e220000000800 */
[----:B--2---:R-:W-:-:S05]  /*217e0*/  VIADD R7, R8, 0xffffff80 ;  /* 0xffffff8008077836 */ /* 0x004fca0000000000 */
[----:B------:R-:W-:Y:S02]  /*217f0*/  ISETP.GE.AND P3, PT, R7, 0x80, PT ;  /* 0x000000800700780c */ /* 0x000fe40003f66270 */
[----:B------:R-:W-:Y:S01]  /*21800*/  SHF.R.S32.HI R7, RZ, 0x1f, R220 ;  /* 0x0000001fff077819 */ /* 0x000fe200000114dc */
[----:B----4-:R-:W-:Y:S10]  /*21810*/  @P1 BRA `(.L_x_5397) ;  /* 0x0000000000101947 */ /* 0x010ff40003800000 */
[----:B------:R-:W-:Y:S05]  /*21820*/  @!P0 BRA `(.L_x_5397) ;  /* 0x00000000000c8947 */ /* 0x000fea0003800000 */
[----:B------:R-:W2:Y:S04]  /*21830*/  LDG.E R5, desc[UR60][R2.64] ;  /* 0x0000003c02057981 */ /* 0x000ea8000c1e1900 */
[----:B-----5:R-:W2:Y:S02]  /*21840*/  LDG.E R0, desc[UR60][R2.64+0x4] ;  /* 0x0000043c02007981 */ /* 0x020ea4000c1e1900 */
[----:B--2---:R-:W-:-:S07]  /*21850*/  IMAD.IADD R0, R0, 0x1, -R5 ;  /* 0x0000000100007824 */ /* 0x004fce00078e0a05 */
.L_x_5397:
[----:B------:R-:W-:Y:S01]  /*21860*/  BSSY B1, `(.L_x_5398) ;  /* 0x000002c000017945 */ /* 0x000fe20003800000 */
[----:B------:R-:W-:Y:S02]  /*21870*/  SHF.R.S32.HI R10, RZ, 0x1f, R219 ;  /* 0x0000001fff0a7819 */ /* 0x000fe400000114db */
[----:B------:R-:W-:Y:S02]  /*21880*/  SEL R13, R220, RZ, !P0 ;  /* 0x000000ffdc0d7207 */ /* 0x000fe40004000000 */
[----:B------:R-:W-:Y:S02]  /*21890*/  SEL R12, R7, RZ, !P0 ;  /* 0x000000ff070c7207 */ /* 0x000fe40004000000 */
[----:B-----5:R-:W-:Y:S01]  /*218a0*/  SHF.R.S32.HI R11, RZ, 0x1f, R6 ;  /* 0x0000001fff0b7819 */ /* 0x020fe20000011406 */
[----:B------:R-:W-:Y:S06]  /*218b0*/  @P3 BRA `(.L_x_5399) ;  /* 0x0000000000983947 */ /* 0x000fec0003800000 */
        /* <DEDUP_REMOVED lines=22> */
[----:B------:R-:W-:Y:S02]  /*21a20*/  IMAD.MOV R7, RZ, RZ, -R5 ;  /* 0x000000ffff077224 */ /* 0x000fe400078e0a05 */
[----:B------:R-:W-:Y:S01]  /*21a30*/  IMAD R8, R13, UR5, R4 ;  /* 0x000000050d087c24 */ /* 0x000fe2000f8e0204 */
[----:B------:R-:W-:Y:S01]  /*21a40*/  ULDC.64 UR4, c[0x0][0xb88] ;  /* 0x0002e20000047ab9 */ /* 0x000fe20000000a00 */
[----:B------:R-:W-:Y:S01]  /*21a50*/  IMAD R7, R14, R7, R9 ;  /* 0x000000070e077224 */ /* 0x000fe200078e0209 */
[----:B------:R-:W-:-:S04]  /*21a60*/  SHF.R.S32.HI R9, RZ, 0x1f, R5 ;  /* 0x0000001fff097819 */ /* 0x000fc80000011405 */
        /* <DEDUP_REMOVED lines=11> */
.L_x_5399:
[----:B------:R-:W-:Y:S05]  /*21b20*/  BSYNC B1 ;  /* 0x0000000000017941 */ /* 0x000fea0003800000 */
.L_x_5398:
[----:B------:R-:W-:Y:S01]  /*21b30*/  ULDC.64 UR4, c[0x0][0xaa0] ;  /* 0x0002a80000047ab9 */ /* 0x000fe20000000a00 */
[----:B--2---:R-:W-:Y:S01]  /*21b40*/  IMAD R4, R218, 0x20, R224 ;  /* 0x00000020da047824 */ /* 0x004fe200078e02e0 */
[----:B------:R-:W-:Y:S01]  /*21b50*/  BSSY B1, `(.L_x_5400) ;  /* 0x000003e000017945 */ /* 0x000fe20003800000 */
[----:B------:R-:W-:Y:S01]  /*21b60*/  IMAD R3, R11, UR4, RZ ;  /* 0x000000040b037c24 */ /* 0x000fe2000f8e02ff */
[----:B------:R-:W-:Y:S01]  /*21b70*/  SHF.R.S32.HI R14, RZ, 0x1f, R217 ;  /* 0x0000001fff0e7819 */ /* 0x000fe200000114d9 */
[----:B------:R-:W-:Y:S01]  /*21b80*/  IMAD.IADD R9, R209, 0x1, R4 ;  /* 0x00000001d1097824 */ /* 0x000fe200078e0204 */
[----:B------:R-:W-:Y:S01]  /*21b90*/  SHF.R.S32.HI R15, RZ, 0x1f, R216 ;  /* 0x0000001fff0f7819 */ /* 0x000fe200000114d8 */
[C---:B------:R-:W-:Y:S01]  /*21ba0*/  IMAD R5, R6.reuse, UR5, R3 ;  /* 0x0000000506057c24 */ /* 0x040fe2000f8e0203 */
[----:B-1----:R-:W-:Y:S01]  /*21bb0*/  SHF.R.S32.HI R24, RZ, 0x1f, R214 ;  /* 0x0000001fff187819 */ /* 0x002fe200000114d6 */
        /* <DEDUP_REMOVED lines=51> */
[----:B------:R3:W-:Y:S01]  /*21ef0*/  @!P4 ST.E.128 desc[UR60][R8.64], RZ ;  /* 0x000000ff0800c985 */ /* 0x0007e2000c101d3c */
[----:B------:R-:W-:-:S03]  /*21f00*/  @!P2 LEA.HI.X R3, R217, R3, R14, 0x1, P6 ;  /* 0x00000003d903a211 */ /* 0x000fc600030f0c0e */
[----:B------:R3:W-:Y:S04]  /*21f10*/  @!P3 ST.E.128 desc[UR60][R10.64], RZ ;  /* 0x000000ff0a00b985 */ /* 0x0007e8000c101d3c */
[----:B------:R3:W-:Y:S02]  /*21f20*/  @!P2 ST.E.128 desc[UR60][R2.64], RZ ;  /* 0x000000ff0200a985 */ /* 0x0007e4000c101d3c */
.L_x_5401:
[----:B------:R-:W-:Y:S05]  /*21f30*/  BSYNC B1 ;  /* 0x0000000000017941 */ /* 0x000fea0003800000 */
.L_x_5400:
[----:B--23--:R2:W3:Y:S01]  /*21f40*/  SHFL.IDX PT, R3, R5, 0x1, 0x181f ;  /* 0x00381f0005037f89 */ /* 0x00c4e200000e0000 */
[----:B------:R-:W-:Y:S03]  /*21f50*/  BSSY B1, `(.L_x_5402) ;  /* 0x0000010000017945 */ /* 0x000fe60003800000 */
[----:B-1----:R2:W1:Y:S01]  /*21f60*/  SHFL.IDX PT, R7, R4, 0x1, 0x181f ;  /* 0x00381f0004077f89 */ /* 0x00246200000e0000 */
[----:B------:R-:W-:Y:S05]  /*21f70*/  @P1 BRA `(.L_x_5403) ;  /* 0x0000000000341947 */ /* 0x000fea0003800000 */
[----:B------:R-:W-:Y:S02]  /*21f80*/  ULDC UR4, c[0x0][0xac8] ;  /* 0x0002b20000047ab9 */ /* 0x000fe40000000800 */
[----:B------:R-:W-:Y:S02]  /*21f90*/  ISETP.GE.AND P4, PT, R214, UR4, PT ;  /* 0x00000004d6007c0c */ /* 0x000fe4000bf86270 */
[----:B------:R-:W-:Y:S02]  /*21fa0*/  ISETP.GE.AND P5, PT, R216, UR4, PT ;  /* 0x00000004d8007c0c */ /* 0x000fe4000bfa6270 */
[----:B------:R-:W-:-:S09]  /*21fb0*/  ISETP.GE.AND P6, PT, R217, UR4, PT ;  /* 0x00000004d9007c0c */ /* 0x000fd2000bfc6270 */
[-C--:B-1----:R-:W-:Y:S02]  /*21fc0*/  @!P4 LEA R8, P1, R214, R7.reuse, 0x1 ;  /* 0x00000007d608c211 */ /* 0x082fe400078208ff */
[-C--:B------:R-:W-:Y:S02]  /*21fd0*/  @!P5 LEA R10, P2, R216, R7.reuse, 0x1 ;  /* 0x00000007d80ad211 */ /* 0x080fe400078408ff */
[C---:B------:R-:W-:Y:S02]  /*21fe0*/  @!P6 LEA R2, P3, R217.reuse, R7, 0x1 ;  /* 0x00000007d902e211 */ /* 0x040fe400078608ff */
[-C--:B---3--:R-:W-:Y:S02]  /*21ff0*/  @!P4 LEA.HI.X R9, R214, R3.reuse, R24, 0x1, P1 ;  /* 0x00000003d609c211 */ /* 0x088fe400008f0c18 */
[-C--:B------:R-:W-:Y:S02]  /*22000*/  @!P5 LEA.HI.X R11, R216, R3.reuse, R15, 0x1, P2 ;  /* 0x00000003d80bd211 */ /* 0x080fe400010f0c0f */
[----:B------:R-:W-:Y:S01]  /*22010*/  @!P6 LEA.HI.X R3, R217, R3, R14, 0x1, P3 ;  /* 0x00000003d903e211 */ /* 0x000fe200018f0c0e */
[----:B------:R4:W-:Y:S04]  /*22020*/  @!P4 ST.E.128 desc[UR60][R8.64], RZ ;  /* 0x000000ff0800c985 */ /* 0x0009e8000c101d3c */
[----:B------:R4:W-:Y:S04]  /*22030*/  @!P5 ST.E.128 desc[UR60][R10.64], RZ ;  /* 0x000000ff0a00d985 */ /* 0x0009e8000c101d3c */
[----:B------:R4:W-:Y:S02]  /*22040*/  @!P6 ST.E.128 desc[UR60][R2.64], RZ ;  /* 0x000000ff0200e985 */ /* 0x0009e4000c101d3c */
.L_x_5403:
[----:B------:R-:W-:Y:S05]  /*22050*/  BSYNC B1 ;  /* 0x0000000000017941 */ /* 0x000fea0003800000 */
.L_x_5402:
[----:B---34-:R3:W4:Y:S01]  /*22060*/  SHFL.IDX PT, R3, R5, 0x2, 0x181f ;  /* 0x00581f0005037f89 */ /* 0x01872200000e0000 */
        /* <DEDUP_REMOVED lines=10> */
[-C--:B----4-:R-:W-:Y:S02]  /*22110*/  @!P3 LEA.HI.X R9, R214, R3.reuse, R24, 0x1, P0 ;  /* 0x00000003d609b211 */ /* 0x090fe400000f0c18 */
[-C--:B------:R-:W-:Y:S02]  /*22120*/  @!P4 LEA.HI.X R11, R216, R3.reuse, R15, 0x1, P1 ;  /* 0x00000003d80bc211 */ /* 0x080fe400008f0c0f */
[----:B------:R-:W-:Y:S01]  /*22130*/  @!P5 LEA.HI.X R3, R217, R3, R14, 0x1, P2 ;  /* 0x00000003d903d211 */ /* 0x000fe200010f0c0e */
[----:B------:R1:W-:Y:S04]  /*22140*/  @!P3 ST.E.128 desc[UR60][R8.64], RZ ;  /* 0x000000ff0800b985 */ /* 0x0003e8000c101d3c */
[----:B------:R1:W-:Y:S04]  /*22150*/  @!P4 ST.E.128 desc[UR60][R10.64], RZ ;  /* 0x000000ff0a00c985 */ /* 0x0003e8000c101d3c */
[----:B------:R1:W-:Y:S02]  /*22160*/  @!P5 ST.E.128 desc[UR60][R2.64], RZ ;  /* 0x000000ff0200d985 */ /* 0x0003e4000c101d3c */
.L_x_5405:
[----:B------:R-:W-:Y:S05]  /*22170*/  BSYNC B1 ;  /* 0x0000000000017941 */ /* 0x000fea0003800000 */
.L_x_5404:
[----:B------:R-:W-:Y:S01]  /*22180*/  VIADD R0, R6, 0x60 ;  /* 0x0000006006007836 */ /* 0x000fe20000000000 */
[----:B0-23--:R-:W0:Y:S04]  /*22190*/  SHFL.IDX PT, R5, R5, 0x3, 0x181f ;  /* 0x00781f0005057f89 */ /* 0x00de2800000e0000 */
[----:B------:R-:W-:Y:S01]  /*221a0*/  ISETP.GE.AND P0, PT, R0, R21, PT ;  /* 0x000000150000720c */ /* 0x000fe20003f06270 */
[----:B-1--4-:R1:W2:-:S12]  /*221b0*/  SHFL.IDX PT, R3, R4, 0x3, 0x181f ;  /* 0x00781f0004037f89 */ /* 0x01229800000e0000 */
[----:B-1----:R-:W-:Y:S05]  /*221c0*/  @P0 BRA `(.L_x_5396) ;  /* 0x0000000000340947 */ /* 0x002fea0003800000 */
        /* <DEDUP_REMOVED lines=13> */
.L_x_5396:
[----:B------:R-:W-:Y:S05]  /*222a0*/  BSYNC B0 ;  /* 0x0000000000007941 */ /* 0x000fea0003800000 */
.L_x_5387:
[----:B------:R-:W-:Y:S02]  /*222b0*/  ULDC UR4, c[0x0][0xc3c] ;  /* 0x00030f0000047ab9 */ /* 0x000fe40000000800 */
[----:B------:R-:W-:-:S13]  /*222c0*/  ISETP.GE.AND P0, PT, R27, UR4, PT ;  /* 0x000000041b007c0c */ /* 0x000fda000bf06270 */
[----:B------:R-:W-:Y:S05]  /*222d0*/  @!P0 BRA `(.L_x_5406) ;  /* 0xfffffdf000108947 */ /* 0x000fea000383ffff */
[----:B------:R-:W-:Y:S05]  /*222e0*/  BRA `(.L_x_5120) ;  /* 0x0000008800247947 */ /* 0x000fea0003800000 */
.L_x_5118:
[----:B------:R-:W-:-:S08]  /*222f0*/  NOP ;  /* 0x0000000000007918 */ /* 0x000fd00000000000 */
[----:B0-----:R-:W0:-:S00]  /*22300*/  USETMAXREG.DEALLOC.CTAPOOL 0x18 ;  /* 0x00000018000079c8 */ /* 0x001e0000080e0500 */
[----:B0-----:R-:W2:Y:S01]  /*22310*/  LDL.LU R2, [R1] ;  /* 0x0000000001027983 */ /* 0x001ea20000300800 */
[----:B------:R-:W-:Y:S01]  /*22320*/  LOP3.LUT R0, R0, 0x3, RZ, 0xc0, !PT ;  /* 0x0000000300007812 */ /* 0x000fe200078ec0ff */
[----:B------:R-:W-:-:S05]  /*22330*/  IMAD.MOV.U32 R6, RZ, RZ, RZ ;  /* 0x000000ffff067224 */ /* 0x000fca00078e00ff */
[----:B------:R-:W0:Y:S02]  /*22340*/  SHFL.IDX PT, R0, R0, RZ, 0x1f ;  /* 0x00001fff00007589 */ /* 0x000e2400000e0000 */
[----:B0-----:R-:W-:Y:S02]  /*22350*/  ISETP.NE.AND P0, PT, R0, RZ, PT ;  /* 0x000000ff0000720c */ /* 0x001fe40003f05270 */
[----:B--2---:R-:W-:-:S11]  /*22360*/  LOP3.LUT R2, R2, 0xffffffef, RZ, 0xc0, !PT ;  /* 0xffffffef02027812 */ /* 0x004fd600078ec0ff */
[----:B------:R-:W-:-:S05]  /*22370*/  @P0 LOP3.LUT R2, R2, 0x10, RZ, 0xfc, !PT ;  /* 0x0000001002020812 */ /* 0x000fca00078efcff */
[----:B------:R0:W-:Y:S01]  /*22380*/  STL [R1], R2 ;  /* 0x0000000201007387 */ /* 0x0001e20000100800 */
        /* <DEDUP_REMOVED lines=8> */
.L_x_5407:
        /* <DEDUP_REMOVED lines=41> */
.L_x_5413:
        /* <DEDUP_REMOVED lines=12> */
.L_x_5412:
[----:B------:R-:W-:Y:S05]  /*22760*/  BSYNC B0 ;  /* 0x0000000000007941 */ /* 0x000fea0003800000 */
.L_x_5411:
        /* <DEDUP_REMOVED lines=21> */
.L_x_5409:
        /* <DEDUP_REMOVED lines=20> */
.L_x_5414:
        /* <DEDUP_REMOVED lines=56> */
.L_x_5410:
[----:B------:R-:W-:Y:S02]  /*22d80*/  IMAD.MOV.U32 R17, RZ, RZ, RZ ;  /* 0x000000ffff117224 */ /* 0x000fe400078e00ff */
[----:B------:R-:W-:Y:S02]  /*22d90*/  IMAD.U32 R16, RZ, RZ, UR6 ;  /* 0x00000006ff107e24 */ /* 0x000fe4000f8e00ff */
[----:B------:R-:W-:-:S07]  /*22da0*/  IMAD.MOV.U32 R18, RZ, RZ, RZ ;  /* 0x000000ffff127224 */ /* 0x000fce00078e00ff */
.L_x_5415:
[----:B------:R-:W-:-:S13]  /*22db0*/  ISETP.NE.AND P0, PT, R0, RZ, PT ;  /* 0x000000ff0000720c */ /* 0x000fda0003f05270 */
[----:B------:R-:W1:Y:S01]  /*22dc0*/  @!P0 S2R R3, SR_CgaCtaId ;  /* 0x0000000000038919 */ /* 0x000e620000008800 */
[----:B------:R-:W-:-:S04]  /*22dd0*/  @!P0 MOV R0, 0x400 ;  /* 0x0000040000008802 */ /* 0x000fc80000000f00 */
[----:B-1----:R-:W-:-:S05]  /*22de0*/  @!P0 LEA R0, R3, R0, 0x18 ;  /* 0x0000000003008211 */ /* 0x002fca00078ec0ff */
[----:B------:R2:W-:Y:S01]  /*22df0*/  @!P0 STS.128 [R0+0x308d0], R16 ;  /* 0x0308d01000008388 */ /* 0x0005e20000000c00 */
[----:B------:R-:W-:Y:S06]  /*22e00*/  BAR.ARV 0x5, 0x180 ;  /* 0x0146000000007b1d */ /* 0x000fec0000002000 */
.L_x_5408:
        /* <DEDUP_REMOVED lines=8> */
[----:B------:R-:W3:Y:S01]  /*22e90*/  LDL.LU R5, [R1] ;  /* 0x0000000001057983 */ /* 0x000ee20000300800 */
        /* <DEDUP_REMOVED lines=23> */
[----:B------:R-:W-:-:S07]  /*23010*/  LOP3.LUT R4, R6, 0x70, R4, 0xf8, !PT ;  /* 0x0000007006047812 */ /* 0x000fce00078ef804 */
        /* <DEDUP_REMOVED lines=9> */
[----:B0-----:R-:W-:-:S03]  /*230b0*/  IMAD.MOV.U32 R3, RZ, RZ, 0x1 ;  /* 0x00000001ff037424 */ /* 0x001fc600078e00ff */
[----:B------:R-:W-:Y:S01]  /*230c0*/  STL [R1], R5 ;  /* 0x0000000501007387 */ /* 0x000fe20000100800 */
[----:B-1----:R-:W-:-:S05]  /*230d0*/  IMAD.MOV.U32 R2, RZ, RZ, 0x1 ;  /* 0x00000001ff027424 */ /* 0x002fca00078e00ff */
[----:B------:R0:W-:Y:S04]  /*230e0*/  STL [R1+0x20], R2 ;  /* 0x0000200201007387 */ /* 0x0001e80000100800 */
[----:B------:R1:W-:Y:S04]  /*230f0*/  STL [R1+0x1c], RZ ;  /* 0x00001cff01007387 */ /* 0x0003e80000100800 */
[----:B------:R1:W-:Y:S01]  /*23100*/  STL [R1+0x8], RZ ;  /* 0x000008ff01007387 */ /* 0x0003e20000100800 */
[----:B0-----:R-:W-:-:S03]  /*23110*/  LOP3.LUT R2, R0, 0x40, RZ, 0xfc, !PT ;  /* 0x0000004000027812 */ /* 0x001fc600078efcff */
[----:B------:R1:W-:Y:S01]  /*23120*/  STL [R1+0x14], R3 ;  /* 0x0000140301007387 */ /* 0x0003e20000100800 */
[----:B------:R-:W-:-:S07]  /*23130*/  LOP3.LUT R0, R0, 0x80, RZ, 0xfc, !PT ;  /* 0x0000008000007812 */ /* 0x000fce00078efcff */
.L_x_5582:
[----:B0-----:R-:W0:Y:S01]  /*23140*/  LDC.64 R12, c[0x0][0xa00] ;  /* 0x00028000ff0c7b82 */ /* 0x001e220000000a00 */
[----:B------:R-:W-:Y:S05]  /*23150*/  YIELD ;  /* 0x0000000000007946 */ /* 0x000fea0003800000 */
[----:B------:R-:W-:Y:S01]  /*23160*/  ULDC.64 UR4, c[0x0][0xa28] ;  /* 0x00028a0000047ab9 */ /* 0x000fe20000000a00 */
[----:B------:R-:W-:Y:S02]  /*23170*/  CS2R R6, SRZ ;  /* 0x0000000000067805 */ /* 0x000fe4000001ff00 */
[----:B------:R-:W-:Y:S01]  /*23180*/  ISETP.NE.U32.AND P0, PT, RZ, UR4, PT ;  /* 0x00000004ff007c0c */ /* 0x000fe2000bf05070 */
[----:B------:R-:W-:Y:S01]  /*23190*/  ULDC.64 UR8, c[0x0][0xa18] ;  /* 0x0002860000087ab9 */ /* 0x000fe20000000a00 */
[----:B------:R-:W2:Y:S01]  /*231a0*/  LDC.64 R4, c[0x0][0xa08] ;  /* 0x00028200ff047b82 */ /* 0x000ea20000000a00 */
[----:B------:R-:W-:Y:S01]  /*231b0*/  ULDC.64 UR6, c[0x0][0xa08] ;  /* 0x0002820000067ab9 */ /* 0x000fe20000000a00 */
[----:B------:R-:W-:Y:S01]  /*231c0*/  ISETP.NE.AND.EX P0, PT, RZ, UR5, PT, P0 ;  /* 0x00000005ff007c0c */ /* 0x000fe2000bf05300 */
[----:B------:R-:W-:-:S02]  /*231d0*/  ULDC.64 UR4, c[0x0][0xa00] ;  /* 0x0002800000047ab9 */ /* 0x000fc40000000a00 */
[----:B------:R-:W-:-:S04]  /*231e0*/  ISETP.NE.U32.AND P1, PT, RZ, UR4, PT ;  /* 0x00000004ff007c0c */ /* 0x000fc8000bf25070 */
[----:B------:R-:W-:Y:S01]  /*231f0*/  ISETP.NE.AND.EX P1, PT, RZ, UR5, PT, P1 ;  /* 0x00000005ff007c0c */ /* 0x000fe2000bf25310 */
[----:B------:R-:W-:Y:S01]  /*23200*/  ULDC.64 UR4, c[0x0][0xa10] ;  /* 0x0002840000047ab9 */ /* 0x000fe20000000a00 */
[----:B0-----:R-:W-:-:S04]  /*23210*/  IMAD.WIDE R12, R19, 0x4, R12 ;  /* 0x00000004130c7825 */ /* 0x001fc800078e020c */
[----:B-1-3--:R-:W0:Y:S07]  /*23220*/  @P0 LDC.64 R2, c[0x0][0xa28] ;  /* 0x00028a00ff020b82 */ /* 0x00ae2e0000000a00 */
[----:B------:R-:W3:Y:S01]  /*23230*/  @P1 LDG.E R7, desc[UR60][R12.64] ;  /* 0x0000003c0c071981 */ /* 0x000ee2000c1e1900 */
[----:B------:R-:W-:-:S04]  /*23240*/  ISETP.NE.U32.AND P3, PT, RZ, UR8, PT ;  /* 0x00000008ff007c0c */ /* 0x000fc8000bf65070 */
[----:B------:R-:W-:Y:S01]  /*23250*/  ISETP.NE.AND.EX P3, PT, RZ, UR9, PT, P3 ;  /* 0x00000009ff007c0c */ /* 0x000fe2000bf65330 */
[----:B0-----:R-:W-:-:S12]  /*23260*/  @P0 IMAD.WIDE R2, R19, 0x4, R2 ;  /* 0x0000000413020825 */ /* 0x001fd800078e0202 */
[----:B------:R-:W0:Y:S01]  /*23270*/  @P3 LDC.64 R10, c[0x0][0xa18] ;  /* 0x00028600ff0a3b82 */ /* 0x000e220000000a00 */
[----:B-----5:R1:W5:Y:S01]  /*23280*/  @P0 LDG.E R6, desc[UR60][R2.64] ;  /* 0x0000003c02060981 */ /* 0x020362000c1e1900 */
[----:B------:R-:W-:Y:S01]  /*23290*/  ISETP.NE.U32.AND P2, PT, RZ, UR6, PT ;  /* 0x00000006ff007c0c */ /* 0x000fe2000bf45070 */
[----:B------:R-:W-:Y:S01]  /*232a0*/  IMAD.MOV.U32 R8, RZ, RZ, RZ ;  /* 0x000000ffff087224 */ /* 0x000fe200078e00ff */
[----:B------:R-:W-:Y:S01]  /*232b0*/  ISETP.NE.U32.AND P0, PT, RZ, UR4, PT ;  /* 0x00000004ff007c0c */ /* 0x000fe2000bf05070 */
[----:B------:R-:W-:Y:S02]  /*232c0*/  IMAD.MOV.U32 R0, RZ, RZ, RZ ;  /* 0x000000ffff007224 */ /* 0x000fe400078e00ff */
[----:B--2---:R-:W-:Y:S01]  /*232d0*/  IMAD.WIDE R4, R19, 0x4, R4 ;  /* 0x0000000413047825 */ /* 0x004fe200078e0204 */
[----:B-1----:R-:W1:Y:S01]  /*232e0*/  LDC.64 R2, c[0x0][0xa10] ;  /* 0x00028400ff027b82 */ /* 0x002e620000000a00 */
[----:B------:R-:W-:Y:S01]  /*232f0*/  ULDC UR4, c[0x0][0x288] ;  /* 0x0000a20000047ab9 */ /* 0x000fe20000000800 */
[----:B------:R-:W-:-:S02]  /*23300*/  ISETP.NE.AND.EX P2, PT, RZ, UR7, PT, P2 ;  /* 0x00000007ff007c0c */ /* 0x000fc4000bf45320 */
[----:B------:R-:W-:Y:S01]  /*23310*/  ISETP.NE.AND.EX P0, PT, RZ, UR5, PT, P0 ;  /* 0x00000005ff007c0c */ /* 0x000fe2000bf05300 */
[----:B0-----:R-:W-:-:S10]  /*23320*/  @P3 IMAD.WIDE R10, R19, 0x4, R10 ;  /* 0x00000004130a3825 */ /* 0x001fd400078e020a */
[----:B------:R-:W5:Y:S01]  /*23330*/  @P2 LDG.E R8, desc[UR60][R4.64] ;  /* 0x0000003c04082981 */ /* 0x000f62000c1e1900 */
[----:B-1----:R-:W-:-:S05]  /*23340*/  IMAD.WIDE R2, R19, 0x4, R2 ;  /* 0x0000000413027825 */ /* 0x002fca00078e0202 */
[----:B------:R-:W5:Y:S04]  /*23350*/  @P0 LDG.E R0, desc[UR60][R2.64] ;  /* 0x0000003c02000981 */ /* 0x000f68000c1e1900 */
[----:B---3--:R0:W-:Y:S02]  /*23360*/  STL [R1+0x40], R7 ;  /* 0x0000400701007387 */ /* 0x0081e40000100800 */
        /* <DEDUP_REMOVED lines=20> */
.L_x_5417:
[----:B-----5:R-:W-:Y:S01]  /*234b0*/  IMAD.IADD R8, R8, 0x1, R6 ;  /* 0x0000000108087824 */ /* 0x020fe200078e0206 */
[----:B------:R-:W-:Y:S02]  /*234c0*/  ULDC.64 UR4, c[0x0][0xa20] ;  /* 0x0002880000047ab9 */ /* 0x000fe40000000a00 */
[----:B------:R-:W-:Y:S02]  /*234d0*/  ISETP.NE.U32.AND P1, PT, RZ, UR4, PT ;  /* 0x00000004ff007c0c */ /* 0x000fe4000bf25070 */
[----:B------:R1:W-:Y:S02]  /*234e0*/  STL [R1+0x18], R8 ;  /* 0x0000180801007387 */ /* 0x0003e40000100800 */
[----:B------:R-:W-:-:S13]  /*234f0*/  ISETP.NE.AND.EX P1, PT, RZ, UR5, PT, P1 ;  /* 0x00000005ff007c0c */ /* 0x000fda000bf25310 */
[----:B-1----:R-:W-:Y:S05]  /*23500*/  @!P1 BRA `(.L_x_5418) ;  /* 0x0000000000109947 */ /* 0x002fea0003800000 */
[----:B------:R-:W1:Y:S02]  /*23510*/  LDC.64 R4, c[0x0][0xa20] ;  /* 0x00028800ff047b82 */ /* 0x000e640000000a00 */
[----:B-1----:R-:W-:-:S05]  /*23520*/  IMAD.WIDE R4, R19, 0x4, R4 ;  /* 0x0000000413047825 */ /* 0x002fca00078e0204 */
[----:B------:R1:W5:Y:S01]  /*23530*/  LDG.E R7, desc[UR60][R4.64] ;  /* 0x0000003c04077981 */ /* 0x000362000c1e1900 */
[----:B------:R-:W-:Y:S05]  /*23540*/  BRA `(.L_x_5419) ;  /* 0x0000000000107947 */ /* 0x000fea0003800000 */
.L_x_5418:
[----:B------:R-:W-:Y:S05]  /*23550*/  @!P2 BRA `(.L_x_5419) ;  /* 0x00000000000ca947 */ /* 0x000fea0003800000 */
[----:B------:R-:W2:Y:S04]  /*23560*/  LDG.E R7, desc[UR60][R4.64] ;  /* 0x0000003c04077981 */ /* 0x000ea8000c1e1900 */
[----:B------:R-:W2:Y:S02]  /*23570*/  LDG.E R4, desc[UR60][R4.64+0x4] ;  /* 0x0000043c04047981 */ /* 0x000ea4000c1e1900 */
[----:B--2---:R-:W-:-:S07]  /*23580*/  IMAD.IADD R7, R4, 0x1, -R7 ;  /* 0x0000000104077824 */ /* 0x004fce00078e0a07 */
.L_x_5419:
[----:B-1----:R-:W2:Y:S04]  /*23590*/  @P0 LDG.E R4, desc[UR60][R2.64] ;  /* 0x0000003c02040981 */ /* 0x002ea8000c1e1900 */
[----:B------:R1:W2:Y:S01]  /*235a0*/  @P0 LDG.E R2, desc[UR60][R2.64+0x4] ;  /* 0x0000043c02020981 */ /* 0x0002a2000c1e1900 */
[----:B------:R-:W-:Y:S02]  /*235b0*/  IMAD.SHL.U32 R12, R17, 0x80, RZ ;  /* 0x00000080110c7824 */ /* 0x000fe400078e00ff */
[----:B-----5:R-:W-:Y:S02]  /*235c0*/  IMAD.IADD R9, R7, 0x1, -R6 ;  /* 0x0000000107097824 */ /* 0x020fe400078e0a06 */
[----:B------:R-:W-:Y:S01]  /*235d0*/  VIADD R7, R12, 0x7f ;  /* 0x0000007f0c077836 */ /* 0x000fe20000000000 */
[----:B------:R3:W-:Y:S01]  /*235e0*/  STL [R1+0x34], R12 ;  /* 0x0000340c01007387 */ /* 0x0007e20000100800 */
[----:B-1----:R-:W1:Y:S02]  /*235f0*/  LDC R3, c[0x0][0x448] ;  /* 0x00011200ff037b82 */ /* 0x002e640000000800 */
[----:B-1----:R-:W-:-:S13]  /*23600*/  ISETP.NE.AND P1, PT, R3, 0x1, PT ;  /* 0x000000010300780c */ /* 0x002fda0003f25270 */
[----:B------:R-:W1:Y:S08]  /*23610*/  @P1 LDC R3, c[0x0][0x44c] ;  /* 0x00011300ff031b82 */ /* 0x000e700000000800 */
[----:B------:R-:W4:Y:S01]  /*23620*/  @P1 LDC R5, c[0x0][0x450] ;  /* 0x00011400ff051b82 */ /* 0x000f220000000800 */
[----:B--2---:R-:W-:Y:S02]  /*23630*/  @P0 IMAD.IADD R10, R2, 0x1, -R4 ;  /* 0x00000001020a0824 */ /* 0x004fe400078e0a04 */
[----:B-1----:R-:W-:-:S04]  /*23640*/  @P1 IMAD.HI.U32 R2, R7, R3, RZ ;  /* 0x0000000307021227 */ /* 0x002fc800078e00ff */
[----:B------:R-:W-:Y:S01]  /*23650*/  IMAD.IADD R6, R9, 0x1, R10 ;  /* 0x0000000109067824 */ /* 0x000fe200078e020a */
[----:B----4-:R-:W-:-:S03]  /*23660*/  @P1 SHF.R.U32.HI R7, RZ, R5, R2 ;  /* 0x00000005ff071219 */ /* 0x010fc60000011602 */
[C---:B------:R-:W-:Y:S01]  /*23670*/  VIADD R2, R6.reuse, 0x5f ;  /* 0x0000005f06027836 */ /* 0x040fe20000000000 */
[----:B------:R-:W-:-:S03]  /*23680*/  IADD3 R17, R6, 0x1, -R11 ;  /* 0x0000000106117810 */ /* 0x000fc60007ffe80b */
[----:B------:R-:W-:-:S04]  /*23690*/  IMAD.HI R2, R2, 0x2aaaaaab, RZ ;  /* 0x2aaaaaab02027827 */ /* 0x000fc800078e02ff */
[----:B------:R-:W-:Y:S01]  /*236a0*/  IMAD.IADD R7, R17, 0x1, R7 ;  /* 0x0000000111077824 */ /* 0x000fe200078e0207 */
[----:B------:R-:W-:-:S04]  /*236b0*/  SHF.R.U32.HI R21, RZ, 0x1f, R2 ;  /* 0x0000001fff157819 */ /* 0x000fc80000011602 */
[----:B------:R-:W-:Y:S02]  /*236c0*/  LEA.HI.SX32 R21, R2, R21, 0x1c ;  /* 0x0000001502157211 */ /* 0x000fe400078fe2ff */
[----:B------:R-:W1:Y:S02]  /*236d0*/  LDC.64 R2, c[0x0][0x9e0] ;  /* 0x00027800ff027b82 */ /* 0x000e640000000a00 */
[----:B-1----:R-:W-:Y:S01]  /*236e0*/  ISETP.GE.AND P2, PT, R3, 0x1, PT ;  /* 0x000000010300780c */ /* 0x002fe20003f46270 */
        /* <DEDUP_REMOVED lines=13> */
.L_x_5422:
[----:B------:R-:W-:-:S13]  /*237c0*/  ISETP.NE.AND P3, PT, R3, 0x1, PT ;  /* 0x000000010300780c */ /* 0x000fda0003f65270 */
[----:B------:R-:W1:Y:S02]  /*237d0*/  @P3 LDC.64 R4, c[0x0][0x9e8] ;  /* 0x00027a00ff043b82 */ /* 0x000e640000000a00 */
[----:B-1----:R-:W-:-:S05]  /*237e0*/  @P3 IMAD.HI.U32 R4, R2, R4, RZ ;  /* 0x0000000402043227 */ /* 0x002fca00078e00ff */
[----:B------:R-:W-:-:S07]  /*237f0*/  @P3 SHF.R.U32.HI R2, RZ, R5, R4 ;  /* 0x00000005ff023219 */ /* 0x000fce0000011604 */
.L_x_5423:
[----:B------:R-:W-:Y:S05]  /*23800*/  BSYNC B0 ;  /* 0x0000000000007941 */ /* 0x000fea0003800000 */
.L_x_5421:
[----:B------:R-:W-:-:S05]  /*23810*/  IMAD R2, R2, R3, R3 ;  /* 0x0000000302027224 */ /* 0x000fca00078e0203 */
[----:B------:R-:W-:-:S07]  /*23820*/  VIMNMX R8, R8, R2, PT ;  /* 0x0000000208087248 */ /* 0x000fce0003fe0100 */
.L_x_5420:
[----:B------:R-:W1:Y:S01]  /*23830*/  @P1 LDC R4, c[0x0][0x44c] ;  /* 0x00011300ff041b82 */ /* 0x000e620000000800 */
[----:B------:R-:W-:Y:S01]  /*23840*/  IMAD.MOV.U32 R2, RZ, RZ, R12 ;  /* 0x000000ffff027224 */ /* 0x000fe200078e000c */
[----:B------:R-:W-:Y:S01]  /*23850*/  ULDC UR4, c[0x0][0x9dc] ;  /* 0x0002770000047ab9 */ /* 0x000fe20000000800 */
[----:B------:R-:W-:-:S05]  /*23860*/  IMAD.IADD R20, R6, 0x1, -R11 ;  /* 0x0000000106147824 */ /* 0x000fca00078e0a0b */
[----:B------:R-:W2:Y:S01]  /*23870*/  @P1 LDC R5, c[0x0][0x450] ;  /* 0x00011400ff051b82 */ /* 0x000ea20000000800 */
        /* <DEDUP_REMOVED lines=15> */
.L_x_5426:
[----:B------:R-:W-:-:S13]  /*23970*/  ISETP.NE.AND P1, PT, R3, 0x1, PT ;  /* 0x000000010300780c */ /* 0x000fda0003f25270 */
[----:B------:R-:W1:Y:S02]  /*23980*/  @P1 LDC.64 R4, c[0x0][0x9e8] ;  /* 0x00027a00ff041b82 */ /* 0x000e640000000a00 */
[----:B-1----:R-:W-:-:S05]  /*23990*/  @P1 IMAD.HI.U32 R4, R2, R4, RZ ;  /* 0x0000000402041227 */ /* 0x002fca00078e00ff */
[----:B------:R-:W-:-:S07]  /*239a0*/  @P1 SHF.R.U32.HI R2, RZ, R5, R4 ;  /* 0x00000005ff021219 */ /* 0x000fce0000011604 */
.L_x_5427:
[----:B------:R-:W-:Y:S05]  /*239b0*/  BSYNC B0 ;  /* 0x0000000000007941 */ /* 0x000fea0003800000 */
.L_x_5425:
[----:B------:R-:W-:-:S05]  /*239c0*/  IMAD R2, R2, R3, RZ ;  /* 0x0000000302027224 */ /* 0x000fca00078e02ff */
[----:B------:R-:W-:-:S07]  /*239d0*/  VIMNMX R6, R6, R2, !PT ;  /* 0x0000000206067248 */ /* 0x000fce0007fe0100 */
.L_x_5424:
[----:B------:R-:W-:Y:S01]  /*239e0*/  VIADD R8, R8, 0x5f ;  /* 0x0000005f08087836 */ /* 0x000fe20000000000 */
[----:B------:R-:W-:Y:S01]  /*239f0*/  BSSY B0, `(.L_x_5428) ;  /* 0x0000167000007945 */ /* 0x000fe20003800000 */
[----:B------:R-:W-:Y:S01]  /*23a00*/  IMAD.HI R6, R6, 0x2aaaaaab, RZ ;  /* 0x2aaaaaab06067827 */ /* 0x000fe200078e02ff */
[----:B------:R-:W-:-:S03]  /*23a10*/  PLOP3.LUT P5, PT, PT, PT, PT, 0x80, 0x0 ;  /* 0x000000000000781c */ /* 0x000fc60003faf070 */
        /* <DEDUP_REMOVED lines=10> */
[----:B------:R-:W-:-:S03]  /*23ac0*/  VIMNMX R10, R9, R10, PT ;  /* 0x0000000a090a7248 */ /* 0x000fc60003fe0100 */
[----:B------:R-:W-:Y:S01]  /*23ad0*/  IMAD.WIDE.U32 R4, R2, -0x55555555, RZ ;  /* 0xaaaaaaab02047825 */ /* 0x000fe200078e00ff */
[----:B------:R-:W-:-:S04]  /*23ae0*/  ISETP.GT.AND P1, PT, R10, R2, PT ;  /* 0x000000020a00720c */ /* 0x000fc80003f24270 */
[----:B------:R-:W-:-:S05]  /*23af0*/  SHF.R.U32.HI R3, RZ, 0x6, R5 ;  /* 0x00000006ff037819 */ /* 0x000fca0000011605 */
[----:B------:R-:W-:-:S04]  /*23b00*/  IMAD.MOV.U32 R9, RZ, RZ, R3 ;  /* 0x000000ffff097224 */ /* 0x000fc800078e0003 */
[----:B------:R-:W-:-:S04]  /*23b10*/  @P1 VIADD R2, R10, 0x5f ;  /* 0x0000005f0a021836 */ /* 0x000fc80000000000 */
[----:B------:R-:W-:-:S05]  /*23b20*/  @P1 IMAD.HI R2, R2, 0x2aaaaaab, RZ ;  /* 0x2aaaaaab02021827 */ /* 0x000fca00078e02ff */
[----:B------:R-:W-:-:S04]  /*23b30*/  @P1 SHF.R.U32.HI R4, RZ, 0x1f, R2 ;  /* 0x0000001fff041819 */ /* 0x000fc80000011602 */
        /* <DEDUP_REMOVED lines=10> */
.L_x_5625:
[----:B--2---:R-:W-:Y:S02]  /*23be0*/  ISETP.NE.AND P0, PT, R14, RZ, PT ;  /* 0x000000ff0e00720c */ /* 0x004fe40003f05270 */
[----:B------:R-:W-:-:S11]  /*23bf0*/  PLOP3.LUT P2, PT, PT, PT, PT, 0x8, 0x0 ;  /* 0x000000000000781c */ /* 0x000fd60003f4e170 */
[----:B------:R-:W-:Y:S05]  /*23c00*/  @P0 BRA `(.L_x_5431) ;  /* 0x00000000000c0947 */ /* 0x000fea0003800000 */
[----:B------:R-:W-:-:S03]  /*23c10*/  UMOV UR4, 0xffffffff ;  /* 0xffffffff00047882 */ /* 0x000fc60000000000 */
[----:B------:R-:W-:Y:S05]  /*23c20*/  BRA.DIV UR4, `(.L_x_5432) ;  /* 0x0000007a04fc7947 */ /* 0x000fea000b800000 */
[----:B------:R-:W-:-:S13]  /*23c30*/  ELECT P2, URZ, PT ;  /* 0x00000000003f782f */ /* 0x000fda0003840000 */
.L_x_5431:
        /* <DEDUP_REMOVED lines=10> */
.L_x_5628:
[----:B------:R-:W-:Y:S05]  /*23ce0*/  BSYNC B1 ;  /* 0x0000000000017941 */ /* 0x000fea0003800000 */
.L_x_5433:
        /* <DEDUP_REMOVED lines=13> */
.L_x_5629:
[----:B------:R-:W-:Y:S05]  /*23dc0*/  BSYNC B2 ;  /* 0x0000000000027941 */ /* 0x000fea0003800000 */
.L_x_5437:
[----:B------:R-:W-:Y:S04]  /*23dd0*/  BSSY B2, `(.L_x_5439) ;  /* 0x0000008000027945 */ /* 0x000fe80003800000 */
[----:B------:R-:W-:Y:S05]  /*23de0*/  @P4 BRA `(.L_x_5440) ;  /* 0x0000000000184947 */ /* 0x000fea0003800000 */
[----:B------:R-:W2:Y:S02]  /*23df0*/  LDL R4, [R1] ;  /* 0x0000000001047983 */ /* 0x000ea40000100800 */
[----:B--2---:R-:W-:Y:S01]  /*23e00*/  LOP3.LUT P0, RZ, R4, 0x1, RZ, 0xc0, !PT ;  /* 0x0000000104ff7812 */ /* 0x004fe2000780c0ff */
[----:B------:R-:W-:-:S04]  /*23e10*/  IMAD.MOV.U32 R4, RZ, RZ, 0x9000 ;  /* 0x00009000ff047424 */ /* 0x000fc800078e00ff */
[----:B------:R2:W-:Y:S08]  /*23e20*/  SYNCS.ARRIVE.TRANS64 RZ, [R7+URZ+0x30890], R4 ;  /* 0x0308900407ff79a7 */ /* 0x0005f0000800003f */
[----:B------:R-:W-:Y:S05]  /*23e30*/  @!P0 BRA `(.L_x_5440) ;  /* 0x0000000000048947 */ /* 0x000fea0003800000 */
[----:B------:R-:W-:Y:S01]  /*23e40*/  BPT.TRAP 0x1 ;  /* 0x000000040000795c */ /* 0x000fe20000300000 */
.L_x_5440:
[----:B------:R-:W-:Y:S05]  /*23e50*/  BSYNC B2 ;  /* 0x0000000000027941 */ /* 0x000fea0003800000 */
.L_x_5439:
[----:B------:R-:W3:Y:S04]  /*23e60*/  LDL R6, [R1+0x4] ;  /* 0x0000040001067983 */ /* 0x000ee80000100800 */
[----:B--2---:R-:W3:Y:S01]  /*23e70*/  LDL R4, [R1+0x1c] ;  /* 0x00001c0001047983 */ /* 0x004ee20000100800 */
        /* <DEDUP_REMOVED lines=9> */
[----:B---3--:R-:W-:-:S02]  /*23f10*/  IMAD R6, R4, 0x9000, R6 ;  /* 0x0000900004067824 */ /* 0x008fc400078e0206 */
[----:B------:R-:W-:Y:S02]  /*23f20*/  VIADD R4, R7, 0x30890 ;  /* 0x0003089007047836 */ /* 0x000fe40000000000 */
[----:B------:R-:W-:-:S07]  /*23f30*/  VIADD R8, R6, 0x1e400 ;  /* 0x0001e40006087836 */ /* 0x000fce0000000000 */
.L_x_5441:
        /* <DEDUP_REMOVED lines=16> */
.L_x_5442:
        /* <DEDUP_REMOVED lines=16> */
.L_x_5443:
        /* <DEDUP_REMOVED lines=13> */
.L_x_5630:
[----:B------:R-:W-:Y:S05]  /*24210*/  BSYNC B2 ;  /* 0x0000000000027941 */ /* 0x000fea0003800000 */
.L_x_5444:
[----:B------:R-:W-:Y:S01]  /*24220*/  BSSY B2, `(.L_x_5446) ;  /* 0x000000a000027945 */ /* 0x000fe20003800000 */
[----:B-12---:R-:W-:Y:S02]  /*24230*/  IMAD.MOV.U32 R10, RZ, RZ, 0x0 ;  /* 0x00000000ff0a7424 */ /* 0x006fe400078e00ff */
[----:B0-----:R-:W-:Y:S01]  /*24240*/  IMAD.MOV.U32 R11, RZ, RZ, 0x12f00000 ;  /* 0x12f00000ff0b7424 */ /* 0x001fe200078e00ff */
[----:B------:R-:W-:Y:S06]  /*24250*/  @P4 BRA `(.L_x_5447) ;  /* 0x0000000000184947 */ /* 0x000fec0003800000 */
[----:B------:R-:W2:Y:S02]  /*24260*/  LDL R4, [R1] ;  /* 0x0000000001047983 */ /* 0x000ea40000100800 */
[----:B--2---:R-:W-:Y:S01]  /*24270*/  LOP3.LUT P0, RZ, R4, 0x1, RZ, 0xc0, !PT ;  /* 0x0000000104ff7812 */ /* 0x004fe2000780c0ff */
[----:B------:R-:W-:-:S04]  /*24280*/  IMAD.MOV.U32 R4, RZ, RZ, 0x9000 ;  /* 0x00009000ff047424 */ /* 0x000fc800078e00ff */
[----:B------:R0:W-:Y:S08]  /*24290*/  SYNCS.ARRIVE.TRANS64 RZ, [R7+URZ+0x308b0], R4 ;  /* 0x0308b00407ff79a7 */ /* 0x0001f0000800003f */
[----:B------:R-:W-:Y:S05]  /*242a0*/  @!P0 BRA `(.L_x_5447) ;  /* 0x0000000000048947 */ /* 0x000fea0003800000 */
[----:B------:R-:W-:Y:S01]  /*242b0*/  BPT.TRAP 0x1 ;  /* 0x000000040000795c */ /* 0x000fe20000300000 */
.L_x_5447:
[----:B------:R-:W-:Y:S05]  /*242c0*/  BSYNC B2 ;  /* 0x0000000000027941 */ /* 0x000fea0003800000 */
.L_x_5446:
[----:B------:R-:W-:Y:S01]  /*242d0*/  R2UR UR10, R14 ;  /* 0x000000000e0a72ca */ /* 0x000fe200000e0000 */
[----:B------:R-:W-:Y:S01]  /*242e0*/  UIADD3 UR4, UP0, UR36, 0x670, URZ ;  /* 0x0000067024047890 */ /* 0x000fe2000ff1e03f */
[----:B------:R-:W-:Y:S01]  /*242f0*/  R2UR UR6, R10 ;  /* 0x000000000a0672ca */ /* 0x000fe200000e0000 */
[----:B0-----:R-:W-:Y:S01]  /*24300*/  VIADD R7, R7, 0x308b0 ;  /* 0x000308b007077836 */ /* 0x001fe20000000000 */
[----:B------:R-:W-:Y:S01]  /*24310*/  R2UR UR7, R11 ;  /* 0x000000000b0772ca */ /* 0x000fe200000e0000 */
[----:B------:R-:W-:Y:S01]  /*24320*/  VIADD R4, R6, 0x400 ;  /* 0x0000040006047836 */ /* 0x000fe20000000000 */
[----:B------:R-:W-:Y:S01]  /*24330*/  PLOP3.LUT P0, PT, PT, PT, PT, 0x80, 0x0 ;  /* 0x000000000000781c */ /* 0x000fe20003f0f070 */
[----:B------:R-:W-:-:S12]  /*24340*/  UIADD3.X UR5, URZ, UR37, URZ, UP0, !UPT ;  /* 0x000000253f057290 */ /* 0x000fd800087fe43f */
.L_x_5448:
        /* <DEDUP_REMOVED lines=15> */
.L_x_5449:
        /* <DEDUP_REMOVED lines=15> */
.L_x_5450:
        /* <DEDUP_REMOVED lines=10> */
.L_x_5436:
[----:B------:R-:W-:Y:S05]  /*245d0*/  BSYNC B1 ;  /* 0x0000000000017941 */ /* 0x000fea0003800000 */
.L_x_5435:
[----:B-1----:R-:W2:Y:S04]  /*245e0*/  LDL.LU R4, [R1+0x1c] ;  /* 0x00001c0001047983 */ /* 0x002ea80000300800 */
[----:B------:R-:W3:Y:S01]  /*245f0*/  LDL.LU R8, [R1+0x20] ;  /* 0x0000200001087983 */ /* 0x000ee20000300800 */
[----:B------:R-:W-:Y:S01]  /*24600*/  VIADD R9, R9, 0xfffffffe ;  /* 0xfffffffe09097836 */ /* 0x000fe20000000000 */
[----:B------:R-:W-:Y:S01]  /*24610*/  PLOP3.LUT P5, PT, PT, PT, PT, 0x8, 0x0 ;  /* 0x000000000000781c */ /* 0x000fe20003fae170 */
[----:B--2---:R-:W-:-:S05]  /*24620*/  VIADD R4, R4, 0x1 ;  /* 0x0000000104047836 */ /* 0x004fca0000000000 */
[----:B------:R-:W-:-:S04]  /*24630*/  ISETP.NE.AND P0, PT, R4, 0x2, PT ;  /* 0x000000020400780c */ /* 0x000fc80003f05270 */
[----:B------:R-:W-:Y:S02]  /*24640*/  SEL R5, RZ, 0x1, P0 ;  /* 0x00000001ff057807 */ /* 0x000fe40000000000 */
[----:B------:R-:W-:Y:S02]  /*24650*/  SEL R4, R4, RZ, P0 ;  /* 0x000000ff04047207 */ /* 0x000fe40000000000 */
[----:B---3--:R-:W-:Y:S02]  /*24660*/  LOP3.LUT R8, R8, R5, RZ, 0x3c, !PT ;  /* 0x0000000508087212 */ /* 0x008fe400078e3cff */
[----:B------:R-:W-:-:S03]  /*24670*/  ISETP.GE.AND P0, PT, R9, R3, PT ;  /* 0x000000030900720c */ /* 0x000fc60003f06270 */
[----:B------:R1:W-:Y:S04]  /*24680*/  STL [R1+0x20], R8 ;  /* 0x0000200801007387 */ /* 0x0003e80000100800 */
[----:B------:R1:W-:Y:S06]  /*24690*/  STL [R1+0x1c], R4 ;  /* 0x00001c0401007387 */ /* 0x0003ec0000100800 */
[----:B------:R-:W-:Y:S05]  /*246a0*/  @!P0 BRA `(.L_x_5429) ;  /* 0x00000008006c8947 */ /* 0x000fea0003800000 */
.L_x_5467:
[----:B------:R-:W-:Y:S05]  /*246b0*/  YIELD ;  /* 0x0000000000007946 */ /* 0x000fea0003800000 */
[----:B------:R-:W-:Y:S04]  /*246c0*/  BSSY B1, `(.L_x_5451) ;  /* 0x000008d000017945 */ /* 0x000fe80003800000 */
[----:B--2---:R-:W-:Y:S05]  /*246d0*/  @!P2 BRA `(.L_x_5452) ;  /* 0x00000008002ca947 */ /* 0x004fea0003800000 */
        /* <DEDUP_REMOVED lines=11> */
.L_x_5631:
[----:B------:R-:W-:Y:S05]  /*24790*/  BSYNC B2 ;  /* 0x0000000000027941 */ /* 0x000fea0003800000 */
.L_x_5453:
        /* <DEDUP_REMOVED lines=8> */
.L_x_5456:
[----:B------:R-:W-:Y:S05]  /*24820*/  BSYNC B2 ;  /* 0x0000000000027941 */ /* 0x000fea0003800000 */
.L_x_5455:
        /* <DEDUP_REMOVED lines=13> */
.L_x_5457:
        /* <DEDUP_REMOVED lines=16> */
.L_x_5458:
        /* <DEDUP_REMOVED lines=16> */
.L_x_5459:
        /* <DEDUP_REMOVED lines=13> */
.L_x_5632:
[----:B------:R-:W-:Y:S05]  /*24bd0*/  BSYNC B2 ;  /* 0x0000000000027941 */ /* 0x000fea0003800000 */
.L_x_5460:
[----:B------:R-:W-:Y:S01]  /*24be0*/  BSSY B2, `(.L_x_5462) ;  /* 0x000000a000027945 */ /* 0x000fe20003800000 */
[----:B------:R-:W-:Y:S02]  /*24bf0*/  IMAD.MOV.U32 R10, RZ, RZ, 0x0 ;  /* 0x00000000ff0a7424 */ /* 0x000fe400078e00ff */
[----:B0-----:R-:W-:Y:S01]  /*24c00*/  IMAD.MOV.U32 R11, RZ, RZ, 0x12f00000 ;  /* 0x12f00000ff0b7424 */ /* 0x001fe200078e00ff */
[----:B------:R-:W-:Y:S06]  /*24c10*/  @P1 BRA `(.L_x_5463) ;  /* 0x0000000000181947 */ /* 0x000fec0003800000 */
[----:B------:R-:W3:Y:S02]  /*24c20*/  LDL R4, [R1] ;  /* 0x0000000001047983 */ /* 0x000ee40000100800 */
[----:B---3--:R-:W-:Y:S01]  /*24c30*/  LOP3.LUT P0, RZ, R4, 0x1, RZ, 0xc0, !PT ;  /* 0x0000000104ff7812 */ /* 0x008fe2000780c0ff */
[----:B------:R-:W-:-:S04]  /*24c40*/  IMAD.MOV.U32 R4, RZ, RZ, 0x9000 ;  /* 0x00009000ff047424 */ /* 0x000fc800078e00ff */
[----:B------:R0:W-:Y:S08]  /*24c50*/  SYNCS.ARRIVE.TRANS64 RZ, [R8+URZ+0x308b0], R4 ;  /* 0x0308b00408ff79a7 */ /* 0x0001f0000800003f */
[----:B------:R-:W-:Y:S05]  /*24c60*/  @!P0 BRA `(.L_x_5463) ;  /* 0x0000000000048947 */ /* 0x000fea0003800000 */
[----:B------:R-:W-:Y:S01]  /*24c70*/  BPT.TRAP 0x1 ;  /* 0x000000040000795c */ /* 0x000fe20000300000 */
.L_x_5463:
[----:B------:R-:W-:Y:S05]  /*24c80*/  BSYNC B2 ;  /* 0x0000000000027941 */ /* 0x000fea0003800000 */
.L_x_5462:
        /* <DEDUP_REMOVED lines=8> */
.L_x_5464:
        /* <DEDUP_REMOVED lines=15> */
.L_x_5465:
        /* <DEDUP_REMOVED lines=15> */
.L_x_5466:
        /* <DEDUP_REMOVED lines=10> */
.L_x_5452:
[----:B------:R-:W-:Y:S05]  /*24f90*/  BSYNC B1 ;  /* 0x0000000000017941 */ /* 0x000fea0003800000 */
.L_x_5451:
[----:B-1----:R-:W2:Y:S04]  /*24fa0*/  LDL.LU R4, [R1+0x1c] ;  /* 0x00001c0001047983 */ /* 0x002ea80000300800 */
        /* <DEDUP_REMOVED lines=11> */
.L_x_5429:
[----:B------:R-:W-:Y:S05]  /*25060*/  BSYNC B0 ;  /* 0x0000000000007941 */ /* 0x000fea0003800000 */
.L_x_5428:
[----:B--2---:R-:W2:Y:S01]  /*25070*/  LDL R7, [R1+0x34] ;  /* 0x0000340001077983 */ /* 0x004ea20000100800 */
[----:B------:R-:W3:Y:S01]  /*25080*/  LDC R0, c[0x0][0x448] ;  /* 0x00011200ff007b82 */ /* 0x000ee20000000800 */
[----:B------:R-:W-:Y:S07]  /*25090*/  @!P5 WARPSYNC.ALL ;  /* 0x000000000000d948 */ /* 0x000fee0003800000 */
[----:B------:R-:W-:Y:S01]  /*250a0*/  @!P5 BAR.SYNC.DEFER_BLOCKING 0xc, 0x180 ;  /* 0x030600000000db1d */ /* 0x000fe20000010000 */
[----:B---3--:R-:W-:-:S13]  /*250b0*/  ISETP.NE.AND P0, PT, R0, 0x1, PT ;  /* 0x000000010000780c */ /* 0x008fda0003f05270 */
[----:B------:R-:W3:Y:S08]  /*250c0*/  @P0 LDC R2, c[0x0][0x44c] ;  /* 0x00011300ff020b82 */ /* 0x000ef00000000800 */
[----:B------:R-:W4:Y:S01]  /*250d0*/  @P0 LDC R3, c[0x0][0x450] ;  /* 0x00011400ff030b82 */ /* 0x000f220000000800 */
[----:B--2---:R-:W-:-:S04]  /*250e0*/  VIADD R0, R7, 0x7f ;  /* 0x0000007f07007836 */ /* 0x004fc80000000000 */
[----:B---3--:R-:W-:-:S05]  /*250f0*/  @P0 IMAD.HI.U32 R2, R0, R2, RZ ;  /* 0x0000000200020227 */ /* 0x008fca00078e00ff */
[----:B----4-:R-:W-:Y:S02]  /*25100*/  @P0 SHF.R.U32.HI R0, RZ, R3, R2 ;  /* 0x00000003ff000219 */ /* 0x010fe40000011602 */
[----:B------:R-:W2:Y:S03]  /*25110*/  LDC.64 R2, c[0x0][0x9e0] ;  /* 0x00027800ff027b82 */ /* 0x000ea60000000a00 */
[----:B------:R-:W-:Y:S01]  /*25120*/  IMAD.IADD R0, R17, 0x1, R0 ;  /* 0x0000000111007824 */ /* 0x000fe200078e0200 */
[----:B--2---:R-:W-:-:S03]  /*25130*/  ISETP.GE.AND P1, PT, R3, 0x1, PT ;  /* 0x000000010300780c */ /* 0x004fc60003f26270 */
        /* <DEDUP_REMOVED lines=8> */
[----:B-1----:R-:W1:Y:S02]  /*251c0*/  @P2 LDC.64 R4, c[0x0][0x9e8] ;  /* 0x00027a00ff042b82 */ /* 0x002e640000000a00 */
[----:B-1----:R-:W-:-:S05]  /*251d0*/  @P2 IMAD.HI.U32 R4, R0, R4, RZ ;  /* 0x0000000400042227 */ /* 0x002fca00078e00ff */
[----:B------:R-:W-:-:S04]  /*251e0*/  @P2 SHF.R.U32.HI R0, RZ, R5, R4 ;  /* 0x00000005ff002219 */ /* 0x000fc80000011604 */
[----:B------:R-:W-:Y:S01]  /*251f0*/  LOP3.LUT R6, RZ, R0, RZ, 0x33, !PT ;  /* 0x00000000ff067212 */ /* 0x000fe200078e33ff */
[----:B------:R-:W-:Y:S06]  /*25200*/  BRA `(.L_x_5471) ;  /* 0x0000000000107947 */ /* 0x000fec0003800000 */
.L_x_5470:
[----:B------:R-:W-:-:S13]  /*25210*/  ISETP.NE.AND P2, PT, R3, 0x1, PT ;  /* 0x000000010300780c */ /* 0x000fda0003f45270 */
[----:B-1----:R-:W1:Y:S02]  /*25220*/  @P2 LDC.64 R4, c[0x0][0x9e8] ;  /* 0x00027a00ff042b82 */ /* 0x002e640000000a00 */
[----:B-1----:R-:W-:-:S05]  /*25230*/  @P2 IMAD.HI.U32 R4, R6, R4, RZ ;  /* 0x0000000406042227 */ /* 0x002fca00078e00ff */
[----:B------:R-:W-:-:S07]  /*25240*/  @P2 SHF.R.U32.HI R6, RZ, R5, R4 ;  /* 0x00000005ff062219 */ /* 0x000fce0000011604 */
.L_x_5471:
[----:B------:R-:W-:Y:S05]  /*25250*/  BSYNC B0 ;  /* 0x0000000000007941 */ /* 0x000fea0003800000 */
.L_x_5469:
[----:B------:R-:W-:-:S05]  /*25260*/  IMAD R6, R6, R3, R3 ;  /* 0x0000000306067224 */ /* 0x000fca00078e0203 */
[----:B------:R-:W-:-:S07]  /*25270*/  VIMNMX R2, R2, R6, PT ;  /* 0x0000000602027248 */ /* 0x000fce0003fe0100 */
.L_x_5468:
[----:B------:R-:W-:Y:S01]  /*25280*/  VIADD R0, R2, 0x5f ;  /* 0x0000005f02007836 */ /* 0x000fe20000000000 */
[----:B-1----:R-:W1:Y:S01]  /*25290*/  @P0 LDC R4, c[0x0][0x450] ;  /* 0x00011400ff040b82 */ /* 0x002e620000000800 */
[----:B------:R-:W-:Y:S02]  /*252a0*/  ULDC UR4, c[0x0][0x9dc] ;  /* 0x0002770000047ab9 */ /* 0x000fe40000000800 */
[----:B------:R-:W-:-:S05]  /*252b0*/  IMAD.HI R0, R0, 0x2aaaaaab, RZ ;  /* 0x2aaaaaab00007827 */ /* 0x000fca00078e02ff */
[----:B------:R-:W-:-:S04]  /*252c0*/  SHF.R.U32.HI R2, RZ, 0x1f, R0 ;  /* 0x0000001fff027819 */ /* 0x000fc80000011600 */
[----:B------:R-:W-:Y:S02]  /*252d0*/  LEA.HI.SX32 R2, R0, R2, 0x1c ;  /* 0x0000000200027211 */ /* 0x000fe400078fe2ff */
[----:B------:R-:W2:Y:S02]  /*252e0*/  @P0 LDC R0, c[0x0][0x44c] ;  /* 0x00011300ff000b82 */ /* 0x000ea40000000800 */
[----:B------:R-:W-:Y:S01]  /*252f0*/  VIMNMX R6, R21, R2, PT ;  /* 0x0000000215067248 */ /* 0x000fe20003fe0100 */
[----:B------:R-:W-:-:S04]  /*25300*/  IMAD.MOV.U32 R2, RZ, RZ, R7 ;  /* 0x000000ffff027224 */ /* 0x000fc800078e0007 */
[----:B------:R3:W-:Y:S01]  /*25310*/  STL [R1+0x38], R6 ;  /* 0x0000380601007387 */ /* 0x0007e20000100800 */
[----:B--2---:R-:W-:-:S05]  /*25320*/  @P0 IMAD.HI.U32 R0, R7, R0, RZ ;  /* 0x0000000007000227 */ /* 0x004fca00078e00ff */
[----:B-1----:R-:W-:-:S05]  /*25330*/  @P0 SHF.R.U32.HI R2, RZ, R4, R0 ;  /* 0x00000004ff020219 */ /* 0x002fca0000011600 */
[----:B------:R-:W-:-:S04]  /*25340*/  IMAD.IADD R0, R20, 0x1, R2 ;  /* 0x0000000114007824 */ /* 0x000fc800078e0202 */
[----:B------:R-:W-:Y:S01]  /*25350*/  VIADD R2, R0, -UR4 ;  /* 0x8000000400027c36 */ /* 0x000fe20008000000 */
[----:B---3--:R-:W-:Y:S06]  /*25360*/  @!P1 BRA `(.L_x_5472) ;  /* 0x0000000000449947 */ /* 0x008fec0003800000 */
        /* <DEDUP_REMOVED lines=10> */
.L_x_5474:
[----:B------:R-:W-:-:S13]  /*25410*/  ISETP.NE.AND P0, PT, R3, 0x1, PT ;  /* 0x000000010300780c */ /* 0x000fda0003f05270 */
[----:B------:R-:W1:Y:S02]  /*25420*/  @P0 LDC.64 R4, c[0x0][0x9e8] ;  /* 0x00027a00ff040b82 */ /* 0x000e640000000a00 */
[----:B-1----:R-:W-:-:S05]  /*25430*/  @P0 IMAD.HI.U32 R4, R0, R4, RZ ;  /* 0x0000000400040227 */ /* 0x002fca00078e00ff */
[----:B------:R-:W-:-:S07]  /*25440*/  @P0 SHF.R.U32.HI R0, RZ, R5, R4 ;  /* 0x00000005ff000219 */ /* 0x000fce0000011604 */
.L_x_5475:
[----:B------:R-:W-:Y:S05]  /*25450*/  BSYNC B0 ;  /* 0x0000000000007941 */ /* 0x000fea0003800000 */
.L_x_5473:
[----:B------:R-:W-:-:S05]  /*25460*/  IMAD R0, R0, R3, RZ ;  /* 0x0000000300007224 */ /* 0x000fca00078e02ff */
[----:B------:R-:W-:-:S07]  /*25470*/  VIMNMX R2, R2, R0, !PT ;  /* 0x0000000002027248 */ /* 0x000fce0007fe0100 */
.L_x_5472:
[----:B------:R-:W-:Y:S01]  /*25480*/  IMAD.HI R2, R2, 0x2aaaaaab, RZ ;  /* 0x2aaaaaab02027827 */ /* 0x000fe200078e02ff */
[----:B------:R-:W-:Y:S04]  /*25490*/  BSSY B7, `(.L_x_5476) ;  /* 0x000046b000077945 */ /* 0x000fe80003800000 */
[----:B------:R-:W-:-:S04]  /*254a0*/  SHF.R.U32.HI R0, RZ, 0x1f, R2 ;  /* 0x0000001fff007819 */ /* 0x000fc80000011602 */
[----:B------:R-:W-:-:S04]  /*254b0*/  LEA.HI.SX32 R0, R2, R0, 0x1c ;  /* 0x0000000002007211 */ /* 0x000fc800078fe2ff */
[----:B------:R-:W-:-:S04]  /*254c0*/  VIMNMX R3, RZ, R0, !PT ;  /* 0x00000000ff037248 */ /* 0x000fc80007fe0100 */
[----:B------:R-:W-:Y:S01]  /*254d0*/  ISETP.GT.AND P0, PT, R6, R3, PT ;  /* 0x000000030600720c */ /* 0x000fe20003f04270 */
[----:B------:R1:W-:-:S12]  /*254e0*/  STL [R1+0x30], R3 ;  /* 0x0000300301007387 */ /* 0x0003d80000100800 */
[----:B-1----:R-:W-:Y:S05]  /*254f0*/  @P0 BRA `(.L_x_5477) ;  /* 0x0000000000440947 */ /* 0x002fea0003800000 */
[----:B------:R-:W1:Y:S02]  /*25500*/  S2R R3, SR_TID.X ;  /* 0x0000000000037919 */ /* 0x000e640000002100 */
[----:B-1----:R-:W-:-:S04]  /*25510*/  LOP3.LUT R3, R3, 0x7f, RZ, 0xc0, !PT ;  /* 0x0000007f03037812 */ /* 0x002fc800078ec0ff */
[----:B------:R-:W-:-:S13]  /*25520*/  ISETP.NE.AND P1, PT, R3, RZ, PT ;  /* 0x000000ff0300720c */ /* 0x000fda0003f25270 */
[----:B------:R-:W-:Y:S05]  /*25530*/  @P1 BRA `(.L_x_5478) ;  /* 0x0000004400801947 */ /* 0x000fea0003800000 */
[----:B------:R-:W1:Y:S01]  /*25540*/  S2R R3, SR_LANEID ;  /* 0x0000000000037919 */ /* 0x000e620000000000 */
[----:B------:R-:W-:Y:S02]  /*25550*/  VOTEU.ANY UR4, UPT, PT ;  /* 0x0000000000047886 */ /* 0x000fe400038e0100 */
[----:B------:R-:W1:Y:S08]  /*25560*/  FLO.U32 R0, UR4 ;  /* 0x0000000400007d00 */ /* 0x000e7000080e0000 */
[----:B------:R-:W2:Y:S01]  /*25570*/  POPC R4, UR4 ;  /* 0x0000000400047d09 */ /* 0x000ea20008000000 */
[----:B-1----:R-:W-:-:S02]  /*25580*/  ISETP.EQ.U32.AND P0, PT, R0, R3, PT ;  /* 0x000000030000720c */ /* 0x002fc40003f02070 */
[----:B------:R-:W2:Y:S11]  /*25590*/  LDC.64 R2, c[0x0][0xc60] ;  /* 0x00031800ff027b82 */ /* 0x000eb60000000a00 */
[----:B--2---:R-:W2:Y:S01]  /*255a0*/  @P0 ATOMG.E.ADD.STRONG.GPU PT, R3, desc[UR60][R2.64], R4 ;  /* 0x00000004020309a8 */ /* 0x004ea200081ee1fc */
[----:B------:R-:W1:Y:S02]  /*255b0*/  S2R R5, SR_LTMASK ;  /* 0x0000000000057919 */ /* 0x000e640000003900 */
[----:B-1----:R-:W-:-:S06]  /*255c0*/  LOP3.LUT R5, R5, UR4, RZ, 0xc0, !PT ;  /* 0x0000000405057c12 */ /* 0x002fcc000f8ec0ff */
[----:B------:R-:W1:Y:S01]  /*255d0*/  POPC R5, R5 ;  /* 0x0000000500057309 */ /* 0x000e620000000000 */
[----:B--2---:R-:W1:Y:S02]  /*255e0*/  SHFL.IDX PT, R0, R3, R0, 0x1f ;  /* 0x00001f0003007589 */ /* 0x004e6400000e0000 */
[----:B-1----:R-:W-:Y:S01]  /*255f0*/  IADD3 R16, R0, UR39, R5 ;  /* 0x0000002700107c10 */ /* 0x002fe2000fffe005 */
[----:B------:R-:W-:Y:S06]  /*25600*/  BRA `(.L_x_5478) ;  /* 0x00000044004c7947 */ /* 0x000fec0003800000 */
.L_x_5477:
        /* <DEDUP_REMOVED lines=15> */
[----:B0-----:R-:W-:Y:S02]  /*25700*/  IMAD.U32 R11, RZ, RZ, UR5 ;  /* 0x00000005ff0b7e24 */ /* 0x001fe4000f8e00ff */
[----:B------:R-:W-:Y:S02]  /*25710*/  IMAD.MOV.U32 R8, RZ, RZ, 0x70 ;  /* 0x00000070ff087424 */ /* 0x000fe400078e00ff */
[----:B------:R-:W-:Y:S02]  /*25720*/  IMAD.MOV.U32 R12, RZ, RZ, 0x1 ;  /* 0x00000001ff0c7424 */ /* 0x000fe400078e00ff */
[----:B------:R-:W-:-:S07]  /*25730*/  IMAD.MOV.U32 R13, RZ, RZ, RZ ;  /* 0x000000ffff0d7224 */ /* 0x000fce00078e00ff */
[----:B------:R-:W-:-:S07]  /*25740*/  LEPC R20, `(.L_x_5480) ;  /* 0x000000001014794e */ /* 0x000fce0000000000 */
[----:B-1----:R-:W-:Y:S05]  /*25750*/  CALL.ABS.NOINC R2 ;  /* 0x0000000002007343 */ /* 0x002fea0003c00000 */
.L_x_5480:
[----:B------:R-:W-:Y:S05]  /*25760*/  BSYNC B6 ;  /* 0x0000000000067941 */ /* 0x000fea0003800000 */
.L_x_5479:
        /* <DEDUP_REMOVED lines=14> */
[----:B0-----:R-:W-:Y:S02]  /*25850*/  IMAD.U32 R11, RZ, RZ, UR5 ;  /* 0x00000005ff0b7e24 */ /* 0x001fe4000f8e00ff */
[----:B------:R-:W-:Y:S02]  /*25860*/  IMAD.MOV.U32 R8, RZ, RZ, 0x70 ;  /* 0x00000070ff087424 */ /* 0x000fe400078e00ff */
[----:B------:R-:W-:Y:S02]  /*25870*/  IMAD.MOV.U32 R12, RZ, RZ, 0x1 ;  /* 0x00000001ff0c7424 */ /* 0x000fe400078e00ff */
[----:B-1----:R-:W-:-:S07]  /*25880*/  IMAD.MOV.U32 R13, RZ, RZ, RZ ;  /* 0x000000ffff0d7224 */ /* 0x002fce00078e00ff */
[----:B------:R-:W-:-:S07]  /*25890*/  LEPC R20, `(.L_x_5483) ;  /* 0x000000001014794e */ /* 0x000fce0000000000 */
[----:B--2---:R-:W-:Y:S05]  /*258a0*/  CALL.ABS.NOINC R2 ;  /* 0x0000000002007343 */ /* 0x004fea0003c00000 */
.L_x_5483:
        /* <DEDUP_REMOVED lines=15> */
.L_x_5482:
[----:B------:R-:W-:Y:S05]  /*259a0*/  BSYNC B6 ;  /* 0x0000000000067941 */ /* 0x000fea0003800000 */
.L_x_5481:
[----:B------:R-:W-:Y:S01]  /*259b0*/  ULDC.64 UR4, c[0x0][0x9f8] ;  /* 0x00027e0000047ab9 */ /* 0x000fe20000000a00 */
[----:B------:R-:W2:Y:S01]  /*259c0*/  LDL R17, [R1+0x38] ;  /* 0x0000380001117983 */ /* 0x000ea20000100800 */
[----:B------:R-:W-:Y:S01]  /*259d0*/  ISETP.NE.U32.AND P0, PT, RZ, UR4, PT ;  /* 0x00000004ff007c0c */ /* 0x000fe2000bf05070 */
[----:B------:R-:W-:-:S03]  /*259e0*/  IMAD.MOV.U32 R7, RZ, RZ, R19 ;  /* 0x000000ffff077224 */ /* 0x000fc600078e0013 */
[----:B------:R-:W-:Y:S01]  /*259f0*/  ISETP.NE.AND.EX P0, PT, RZ, UR5, PT, P0 ;  /* 0x00000005ff007c0c */ /* 0x000fe2000bf05300 */
[----:B------:R-:W-:-:S12]  /*25a00*/  ULDC.64 UR4, c[0x0][0xa08] ;  /* 0x0002820000047ab9 */ /* 0x000fd80000000a00 */
[----:B------:R-:W1:Y:S02]  /*25a10*/  @P0 LDC.64 R2, c[0x0][0x9f8] ;  /* 0x00027e00ff020b82 */ /* 0x000e640000000a00 */
[----:B-1----:R-:W-:-:S05]  /*25a20*/  @P0 IMAD.WIDE R2, R19, 0x4, R2 ;  /* 0x0000000413020825 */ /* 0x002fca00078e0202 */
[----:B------:R1:W3:Y:S02]  /*25a30*/  @P0 LDG.E R7, desc[UR60][R2.64] ;  /* 0x0000003c02070981 */ /* 0x0002e4000c1e1900 */
[----:B-1----:R-:W1:Y:S02]  /*25a40*/  LDC.64 R2, c[0x0][0x418] ;  /* 0x00010600ff027b82 */ /* 0x002e640000000a00 */
[----:B-1----:R-:W-:Y:S01]  /*25a50*/  LOP3.LUT P0, RZ, R2, UR4, RZ, 0xfc, !PT ;  /* 0x0000000402ff7c12 */ /* 0x002fe2000f80fcff */
        /* <DEDUP_REMOVED lines=8> */
[----:B------:R-:W2:Y:S02]  /*25ae0*/  S2R R4, SR_TID.X ;  /* 0x0000000000047919 */ /* 0x000ea40000002100 */
[----:B--2---:R-:W-:-:S04]  /*25af0*/  SHF.R.U32.HI R4, RZ, 0x5, R4 ;  /* 0x00000005ff047819 */ /* 0x004fc80000011604 */
[----:B------:R-:W-:-:S05]  /*25b00*/  LOP3.LUT R4, R4, 0x3, RZ, 0xc0, !PT ;  /* 0x0000000304047812 */ /* 0x000fca00078ec0ff */
[----:B------:R2:W3:Y:S02]  /*25b10*/  SHFL.IDX PT, R14, R4, RZ, 0x1f ;  /* 0x00001fff040e7589 */ /* 0x0004e400000e0000 */
.L_x_5635:
[----:B--2---:R-:W2:Y:S01]  /*25b20*/  LDL.LU R4, [R1] ;  /* 0x0000000001047983 */ /* 0x004ea20000300800 */
[----:B------:R-:W-:Y:S02]  /*25b30*/  PLOP3.LUT P1, PT, PT, PT, PT, 0x8, 0x0 ;  /* 0x000000000000781c */ /* 0x000fe40003f2e170 */
[----:B---3--:R-:W-:Y:S01]  /*25b40*/  ISETP.NE.AND P0, PT, R14, RZ, PT ;  /* 0x000000ff0e00720c */ /* 0x008fe20003f05270 */
[----:B------:R3:W-:Y:S01]  /*25b50*/  STL [R1+0xc], R0 ;  /* 0x00000c0001007387 */ /* 0x0007e20000100800 */
[----:B--2---:R-:W-:-:S09]  /*25b60*/  LOP3.LUT R4, R4, 0xfffffffb, RZ, 0xc0, !PT ;  /* 0xfffffffb04047812 */ /* 0x004fd200078ec0ff */
[----:B------:R-:W-:-:S05]  /*25b70*/  @P1 LOP3.LUT R4, R4, 0x4, RZ, 0xfc, !PT ;  /* 0x0000000404041812 */ /* 0x000fca00078efcff */
[----:B------:R3:W-:Y:S01]  /*25b80*/  STL [R1], R4 ;  /* 0x0000000401007387 */ /* 0x0007e20000100800 */
[----:B------:R-:W-:Y:S05]  /*25b90*/  @P0 BRA `(.L_x_5485) ;  /* 0x0000000400400947 */ /* 0x000fea0003800000 */
[----:B------:R-:W-:-:S03]  /*25ba0*/  UMOV UR4, 0xffffffff ;  /* 0xffffffff00047882 */ /* 0x000fc60000000000 */
[----:B------:R-:W-:Y:S05]  /*25bb0*/  BRA.DIV UR4, `(.L_x_5486) ;  /* 0x0000005e04d87947 */ /* 0x000fea000b800000 */
[----:B------:R-:W-:-:S13]  /*25bc0*/  ELECT P6, URZ, PT ;  /* 0x00000000003f782f */ /* 0x000fda00038c0000 */
.L_x_5638:
[----:B------:R-:W-:Y:S05]  /*25bd0*/  @!P6 BRA `(.L_x_5485) ;  /* 0x000000040030e947 */ /* 0x000fea0003800000 */
[----:B------:R-:W-:-:S04]  /*25be0*/  ISETP.NE.U32.AND P0, PT, R2, RZ, PT ;  /* 0x000000ff0200720c */ /* 0x000fc80003f05070 */
[----:B------:R-:W-:-:S13]  /*25bf0*/  ISETP.NE.AND.EX P0, PT, R3, RZ, PT, P0 ;  /* 0x000000ff0300720c */ /* 0x000fda0003f05300 */
[----:B------:R-:W-:Y:S05]  /*25c00*/  @!P0 BRA `(.L_x_5487) ;  /* 0x0000000000508947 */ /* 0x000fea0003800000 */
[----:B------:R-:W2:Y:S01]  /*25c10*/  LDC R6, c[0x0][0x43c] ;  /* 0x00010f00ff067b82 */ /* 0x000ea20000000800 */
[----:B------:R-:W-:Y:S01]  /*25c20*/  IMAD.MOV.U32 R9, RZ, RZ, R0 ;  /* 0x000000ffff097224 */ /* 0x000fe200078e0000 */
[----:B------:R-:W-:-:S03]  /*25c30*/  ULDC.64 UR4, c[0x0][0x428] ;  /* 0x00010a0000047ab9 */ /* 0x000fc60000000a00 */
[----:B---3--:R-:W-:Y:S01]  /*25c40*/  IMAD.MOV.U32 R0, RZ, RZ, R9 ;  /* 0x000000ffff007224 */ /* 0x008fe200078e0009 */
[----:B--2---:R-:W-:-:S13]  /*25c50*/  ISETP.NE.AND P0, PT, R6, 0x1, PT ;  /* 0x000000010600780c */ /* 0x004fda0003f05270 */
[----:B------:R-:W2:Y:S02]  /*25c60*/  @P0 LDC.64 R4, c[0x0][0x440] ;  /* 0x00011000ff040b82 */ /* 0x000ea40000000a00 */
[----:B--2---:R-:W-:-:S05]  /*25c70*/  @P0 IMAD.HI.U32 R4, R9, R4, RZ ;  /* 0x0000000409040227 */ /* 0x004fca00078e00ff */
        /* <DEDUP_REMOVED lines=13> */
.L_x_5487:
[----:B-1----:R-:W4:Y:S04]  /*25d50*/  LDL R7, [R1+0x4] ;  /* 0x0000040001077983 */ /* 0x002f280000100800 */
[----:B---3--:R-:W4:Y:S04]  /*25d60*/  LDL R0, [R1+0x8] ;  /* 0x0000080001007983 */ /* 0x008f280000100800 */
[----:B--2---:R-:W2:Y:S01]  /*25d70*/  LDL R2, [R1+0x14] ;  /* 0x0000140001027983 */ /* 0x004ea20000100800 */
[----:B----4-:R-:W-:Y:S01]  /*25d80*/  IMAD R0, R0, 0x8, R7 ;  /* 0x0000000800007824 */ /* 0x010fe200078e0207 */
[----:B--2---:R-:W-:-:S04]  /*25d90*/  SHF.L.U32 R2, R2, 0x1f, RZ ;  /* 0x0000001f02027819 */ /* 0x004fc800000006ff */
[----:B------:R-:W1:Y:S02]  /*25da0*/  SYNCS.PHASECHK.TRANS64.TRYWAIT P0, [R0+URZ+0x30840], R2 ;  /* 0x03084002000075a7 */ /* 0x000e64000800017f */
[----:B-1----:R-:W-:Y:S05]  /*25db0*/  @!P0 BRA `(.L_x_5488) ;  /* 0x0000005c00788947 */ /* 0x002fea0003800000 */
.L_x_5639:
[----:B------:R2:W5:Y:S01]  /*25dc0*/  LDL R3, [R1] ;  /* 0x0000000001037983 */ /* 0x0005620000100800 */
        /* <DEDUP_REMOVED lines=9> */
.L_x_5489:
[----:B------:R-:W3:Y:S04]  /*25e60*/  LDL R6, [R1+0x4] ;  /* 0x0000040001067983 */ /* 0x000ee80000100800 */
[----:B------:R-:W3:Y:S04]  /*25e70*/  LDL R5, [R1+0x8] ;  /* 0x0000080001057983 */ /* 0x000ee80000100800 */
[----:B------:R-:W4:Y:S04]  /*25e80*/  LDL R4, [R1+0xc] ;  /* 0x00000c0001047983 */ /* 0x000f280000100800 */
[----:B-12---:R-:W2:Y:S01]  /*25e90*/  LDL R2, [R1+0x18] ;  /* 0x0000180001027983 */ /* 0x006ea20000100800 */
        /* <DEDUP_REMOVED lines=8> */
[----:B------:R-:W-:Y:S01]  /*25f20*/  LOP3.LUT R3, R3, 0xfffffffb, RZ, 0xc0, !PT ;  /* 0xfffffffb03037812 */ /* 0x000fe200078ec0ff */
[----:B------:R-:W-:-:S04]  /*25f30*/  UMOV UR17, 0x40 ;  /* 0x0000004000117882 */ /* 0x000fc80000000000 */
[----:B------:R-:W-:-:S06]  /*25f40*/  UIADD3 UR9, UR9, 0x30830, URZ ;  /* 0x0003083009097890 */ /* 0x000fcc000fffe03f */
[----:B------:R-:W-:-:S05]  /*25f50*/  @P0 LOP3.LUT R3, R3, 0x4, RZ, 0xfc, !PT ;  /* 0x0000000403030812 */ /* 0x000fca00078efcff */
[----:B------:R1:W-:Y:S01]  /*25f60*/  STL [R1], R3 ;  /* 0x0000000301007387 */ /* 0x0003e20000100800 */
[----:B---3--:R-:W-:Y:S01]  /*25f70*/  IMAD R0, R5, 0x9000, R6 ;  /* 0x0000900005007824 */ /* 0x008fe200078e0206 */
[----:B----4-:R-:W-:-:S04]  /*25f80*/  R2UR UR11, R4 ;  /* 0x00000000040b72ca */ /* 0x010fc800000e0000 */
[----:B------:R-:W-:Y:S02]  /*25f90*/  R2UR UR8, R0 ;  /* 0x00000000000872ca */ /* 0x000fe400000e0000 */
[----:B--2---:R-:W-:-:S11]  /*25fa0*/  R2UR UR5, R2 ;  /* 0x00000000020572ca */ /* 0x004fd600000e0000 */
        /* <DEDUP_REMOVED lines=14> */
[----:B-1----:R-:W-:Y:S01]  /*26090*/  NOP ;  /* 0x0000000000007918 */ /* 0x002fe20000000000 */
.L_x_5485:
[----:B---3--:R-:W2:Y:S04]  /*260a0*/  LDL R4, [R1+0x4] ;  /* 0x0000040001047983 */ /* 0x008ea80000100800 */
        /* <DEDUP_REMOVED lines=19> */
[----:B--2---:R-:W-:Y:S02]  /*261e0*/  IMAD.U32 R4, RZ, RZ, UR4 ;  /* 0x00000004ff047e24 */ /* 0x004fe4000f8e00ff */
[----:B------:R-:W2:Y:S01]  /*261f0*/  LDC.64 R2, c[0x4][R2] ;  /* 0x0100000002027b82 */ /* 0x000ea20000000a00 */
[----:B------:R-:W-:Y:S02]  /*26200*/  IMAD.U32 R5, RZ, RZ, UR5 ;  /* 0x00000005ff057e24 */ /* 0x000fe4000f8e00ff */
[----:B------:R-:W-:Y:S02]  /*26210*/  IMAD.U32 R6, RZ, RZ, UR6 ;  /* 0x00000006ff067e24 */ /* 0x000fe4000f8e00ff */
[----:B-1----:R-:W-:-:S02]  /*26220*/  IMAD.U32 R7, RZ, RZ, UR7 ;  /* 0x00000007ff077e24 */ /* 0x002fc4000f8e00ff */
[----:B------:R-:W-:Y:S02]  /*26230*/  IMAD.U32 R10, RZ, RZ, UR8 ;  /* 0x00000008ff0a7e24 */ /* 0x000fe4000f8e00ff */
[----:B0-----:R-:W-:Y:S02]  /*26240*/  IMAD.U32 R11, RZ, RZ, UR9 ;  /* 0x00000009ff0b7e24 */ /* 0x001fe4000f8e00ff */
[----:B------:R-:W-:Y:S02]  /*26250*/  IMAD.MOV.U32 R8, RZ, RZ, 0x70 ;  /* 0x00000070ff087424 */ /* 0x000fe400078e00ff */
[----:B------:R-:W-:Y:S02]  /*26260*/  IMAD.MOV.U32 R12, RZ, RZ, 0x1 ;  /* 0x00000001ff0c7424 */ /* 0x000fe400078e00ff */
[----:B------:R-:W-:-:S07]  /*26270*/  IMAD.MOV.U32 R13, RZ, RZ, RZ ;  /* 0x000000ffff0d7224 */ /* 0x000fce00078e00ff */
[----:B------:R-:W-:-:S07]  /*26280*/  LEPC R20, `(.L_x_5491) ;  /* 0x000000001014794e */ /* 0x000fce0000000000 */
[----:B--2---:R-:W-:Y:S05]  /*26290*/  CALL.ABS.NOINC R2 ;  /* 0x0000000002007343 */ /* 0x004fea0003c00000 */
.L_x_5491:
[----:B------:R-:W-:Y:S05]  /*262a0*/  BSYNC B6 ;  /* 0x0000000000067941 */ /* 0x000fea0003800000 */
.L_x_5490:
[----:B--2---:R-:W2:Y:S01]  /*262b0*/  LDL.LU R0, [R1+0x4c] ;  /* 0x00004c0001007983 */ /* 0x004ea20000300800 */
[----:B-1----:R-:W1:Y:S01]  /*262c0*/  LDC R7, c[0x0][0x448] ;  /* 0x00011200ff077b82 */ /* 0x002e620000000800 */
[----:B------:R-:W-:Y:S02]  /*262d0*/  ULDC.64 UR4, c[0x0][0x2d8] ;  /* 0x0000b60000047ab9 */ /* 0x000fe40000000a00 */
[----:B------:R-:W2:Y:S04]  /*262e0*/  LDL.LU.64 R2, [R1+0x40] ;  /* 0x0000400001027983 */ /* 0x000ea80000300a00 */
[----:B0-----:R-:W3:Y:S01]  /*262f0*/  LDL R11, [R1+0x34] ;  /* 0x00003400010b7983 */ /* 0x001ee20000100800 */
[----:B------:R-:W0:Y:S01]  /*26300*/  S2R R5, SR_TID.X ;  /* 0x0000000000057919 */ /* 0x000e220000002100 */
[----:B------:R-:W4:Y:S01]  /*26310*/  S2R R8, SR_TID.X ;  /* 0x0000000000087919 */ /* 0x000f220000002100 */
[----:B0-----:R-:W-:-:S04]  /*26320*/  LOP3.LUT R5, R5, 0x7f, RZ, 0xc0, !PT ;  /* 0x0000007f05057812 */ /* 0x001fc800078ec0ff */
[----:B------:R-:W-:Y:S01]  /*26330*/  SHF.R.U32.HI R5, RZ, 0x3, R5 ;  /* 0x00000003ff057819 */ /* 0x000fe20000011605 */
[----:B----4-:R-:W-:-:S05]  /*26340*/  IMAD.SHL.U32 R8, R8, 0x10, RZ ;  /* 0x0000001008087824 */ /* 0x010fca00078e00ff */
[----:B------:R-:W-:Y:S01]  /*26350*/  LOP3.LUT R8, R5, 0x70, R8, 0xf8, !PT ;  /* 0x0000007005087812 */ /* 0x000fe200078ef808 */
[----:B------:R-:W0:Y:S01]  /*26360*/  S2R R9, SR_TID.X ;  /* 0x0000000000097919 */ /* 0x000e220000002100 */
[----:B------:R-:W4:Y:S01]  /*26370*/  S2R R10, SR_TID.X ;  /* 0x00000000000a7919 */ /* 0x000f220000002100 */
[----:B0-----:R-:W-:-:S05]  /*26380*/  IMAD.SHL.U32 R9, R9, 0x8, RZ ;  /* 0x0000000809097824 */ /* 0x001fca00078e00ff */
[----:B------:R-:W-:-:S04]  /*26390*/  LOP3.LUT R9, R9, 0x38, RZ, 0xc0, !PT ;  /* 0x0000003809097812 */ /* 0x000fc800078ec0ff */
        /* <DEDUP_REMOVED lines=17> */
[----:B-1----:R-:W-:-:S13]  /*264b0*/  ISETP.NE.AND P0, PT, R7, 0x1, PT ;  /* 0x000000010700780c */ /* 0x002fda0003f05270 */
        /* <DEDUP_REMOVED lines=34> */
[----:B------:R-:W-:Y:S01]  /*266e0*/  ISETP.GE.AND P1, PT, R9, UR4, PT ;  /* 0x0000000409007c0c */ /* 0x000fe2000bf26270 */
[----:B------:R-:W-:-:S12]  /*266f0*/  BRA.DIV UR5, `(.L_x_5492) ;  /* 0x00000056053c7947 */ /* 0x000fd8000b800000 */
[----:B------:R-:W2:Y:S04]  /*26700*/  LDL.LU R6, [R1+0x3c] ;  /* 0x00003c0001067983 */ /* 0x000ea80000300800 */
[----:B------:R-:W3:Y:S04]  /*26710*/  LDL.LU R11, [R1+0x34] ;  /* 0x00003400010b7983 */ /* 0x000ee80000300800 */
[----:B------:R-:W4:Y:S01]  /*26720*/  LDL R9, [R1+0x2c] ;  /* 0x00002c0001097983 */ /* 0x000f220000100800 */
[----:B--2---:R-:W-:-:S03]  /*26730*/  IMAD R2, R6, R7, RZ ;  /* 0x0000000706027224 */ /* 0x004fc600078e02ff */
        /* <DEDUP_REMOVED lines=11> */
[----:B----4-:R-:W-:Y:S04]  /*267f0*/  @!P2 LDGSTS.E.BYPASS.LTC128B.128 [R9+0x12400], desc[UR60][R6.64], !P3 ;  /* 0x124000000609afae */ /* 0x010fe8000d901d7c */
        /* <DEDUP_REMOVED lines=64> */
[----:B------:R1:W2:Y:S04]  /*26c00*/  SHFL.IDX PT, R5, R3, 0x7, 0x181f ;  /* 0x00f81f0003057f89 */ /* 0x0002a800000e0000 */
[----:B------:R1:W-:Y:S04]  /*26c10*/  @!P2 LDGSTS.E.BYPASS.LTC128B.128 [R9+0x15400], desc[UR60][R6.64], !P3 ;  /* 0x154000000609afae */ /* 0x0003e8000d901d7c */
[----:B------:R1:W-:Y:S04]  /*26c20*/  @!P2 LDGSTS.E.BYPASS.LTC128B.128 [R9+0x19400], desc[UR60][R6.64+0x80], !P0 ;  /* 0x194000800609afae */ /* 0x0003e8000c101d7c */
[----:B------:R1:W-:Y:S04]  /*26c30*/  @!P2 LDGSTS.E.BYPASS.LTC128B.128 [R9+0x1d400], desc[UR60][R6.64+0x100], !P1 ;  /* 0x1d4001000609afae */ /* 0x0003e8000c901d7c */
[----:B------:R1:W3:Y:S02]  /*26c40*/  SHFL.IDX PT, R3, R4, 0x7, 0x181f ;  /* 0x00f81f0004037f89 */ /* 0x0002e400000e0000 */
.L_x_5656:
        /* <DEDUP_REMOVED lines=12> */
[----:B------:R4:W-:Y:S02]  /*26d10*/  LDGSTS.E.BYPASS.LTC128B.128 [R4+0x1dc00], desc[UR60][R2.64+0x100], !P1 ;  /* 0x1dc0010002047fae */ /* 0x0009e4000c901d7c */
.L_x_5494:
[----:B------:R-:W-:Y:S05]  /*26d20*/  BSYNC B0 ;  /* 0x0000000000007941 */ /* 0x000fea0003800000 */
.L_x_5493:
[----:B------:R0:W5:Y:S01]  /*26d30*/  LDL R8, [R1+0x4] ;  /* 0x0000040001087983 */ /* 0x0001620000100800 */
[----:B------:R-:W-:Y:S01]  /*26d40*/  PLOP3.LUT P0, PT, PT, PT, PT, 0x80, 0x0 ;  /* 0x000000000000781c */ /* 0x000fe20003f0f070 */
[----:B------:R-:W-:-:S12]  /*26d50*/  NOP ;  /* 0x0000000000007918 */ /* 0x000fd80000000000 */
.L_x_5495:
[----:B----4-:R-:W4:Y:S01]  /*26d60*/  LDL R2, [R1+0x4] ;  /* 0x0000040001027983 */ /* 0x010f220000100800 */
        /* <DEDUP_REMOVED lines=18> */
.L_x_5657:
[----:B------:R-:W-:Y:S05]  /*26e90*/  BSYNC B0 ;  /* 0x0000000000007941 */ /* 0x000fea0003800000 */
.L_x_5496:
        /* <DEDUP_REMOVED lines=14> */
[----:B--2---:R-:W2:Y:S04]  /*26f80*/  LDL R5, [R1] ;  /* 0x0000000001057983 */ /* 0x004ea80000100800 */
        /* <DEDUP_REMOVED lines=34> */
.L_x_5504:
[----:B------:R-:W2:Y:S01]  /*271b0*/  LDL R2, [R1+0x4] ;  /* 0x0000040001027983 */ /* 0x000ea20000100800 */
[----:B------:R-:W-:Y:S01]  /*271c0*/  BSSY B3, `(.L_x_5505) ;  /* 0x0000005000037945 */ /* 0x000fe20003800000 */
[----:B--2---:R-:W-:Y:S01]  /*271d0*/  IMAD R3, R7, 0x8, R2 ;  /* 0x0000000807037824 */ /* 0x004fe200078e0202 */
[----:B------:R-:W-:-:S04]  /*271e0*/  SHF.L.U32 R2, R9, 0x1f, RZ ;  /* 0x0000001f09027819 */ /* 0x000fc800000006ff */
[----:B------:R-:W1:Y:S02]  /*271f0*/  SYNCS.PHASECHK.TRANS64.TRYWAIT P0, [R3+URZ+0x30840], R2 ;  /* 0x03084002030075a7 */ /* 0x000e64000800017f */
[----:B-1----:R-:W-:Y:S05]  /*27200*/  @!P0 BRA `(.L_x_5506) ;  /* 0x00000054006c8947 */ /* 0x002fea0003800000 */
.L_x_5658:
[----:B------:R-:W-:Y:S05]  /*27210*/  BSYNC B3 ;  /* 0x0000000000037941 */ /* 0x000fea0003800000 */
.L_x_5505:
[----:B0-----:R-:W0:Y:S01]  /*27220*/  S2R R5, SR_TID.X ;  /* 0x0000000000057919 */ /* 0x001e220000002100 */
[----:B------:R-:W-:Y:S01]  /*27230*/  BSSY B3, `(.L_x_5507) ;  /* 0x000000a000037945 */ /* 0x000fe20003800000 */
[----:B0-----:R-:W-:-:S04]  /*27240*/  LOP3.LUT R5, R5, 0x7f, RZ, 0xc0, !PT ;  /* 0x0000007f05057812 */ /* 0x001fc800078ec0ff */
[----:B------:R-:W-:-:S13]  /*27250*/  ISETP.NE.AND P0, PT, R5, RZ, PT ;  /* 0x000000ff0500720c */ /* 0x000fda0003f05270 */
[----:B------:R-:W-:Y:S05]  /*27260*/  @P0 BRA `(.L_x_5508) ;  /* 0x0000000000180947 */ /* 0x000fea0003800000 */
[----:B------:R-:W2:Y:S01]  /*27270*/  LDL R5, [R1] ;  /* 0x0000000001057983 */ /* 0x000ea20000100800 */
[----:B-1----:R-:W-:-:S04]  /*27280*/  IMAD.MOV.U32 R2, RZ, RZ, 0x9000 ;  /* 0x00009000ff027424 */ /* 0x002fc800078e00ff */
[----:B------:R0:W-:Y:S01]  /*27290*/  SYNCS.ARRIVE.TRANS64 RZ, [R3+URZ+0x30830], R2 ;  /* 0x0308300203ff79a7 */ /* 0x0001e2000800003f */
[----:B--2---:R-:W-:-:S13]  /*272a0*/  LOP3.LUT P1, RZ, R5, 0x1, RZ, 0xc0, !PT ;  /* 0x0000000105ff7812 */ /* 0x004fda000782c0ff */
[----:B0-----:R-:W-:Y:S05]  /*272b0*/  @!P1 BRA `(.L_x_5508) ;  /* 0x0000000000049947 */ /* 0x001fea0003800000 */
[----:B------:R-:W-:Y:S01]  /*272c0*/  BPT.TRAP 0x1 ;  /* 0x000000040000795c */ /* 0x000fe20000300000 */
.L_x_5508:
[----:B------:R-:W-:Y:S05]  /*272d0*/  BSYNC B3 ;  /* 0x0000000000037941 */ /* 0x000fea0003800000 */
.L_x_5507:
        /* <DEDUP_REMOVED lines=13> */
.L_x_5509:
        /* <DEDUP_REMOVED lines=16> */
.L_x_5510:
        /* <DEDUP_REMOVED lines=16> */
.L_x_5511:
        /* <DEDUP_REMOVED lines=18> */
.L_x_5659:
[----:B------:R-:W-:Y:S05]  /*276d0*/  BSYNC B3 ;  /* 0x0000000000037941 */ /* 0x000fea0003800000 */
.L_x_5512:
        /* <DEDUP_REMOVED lines=10> */
.L_x_5514:
[----:B------:R-:W2:Y:S01]  /*27780*/  LDL R3, [R1] ;  /* 0x0000000001037983 */ /* 0x000ea20000100800 */
[----:B------:R-:W-:Y:S01]  /*27790*/  BSSY B3, `(.L_x_5515) ;  /* 0x0000004000037945 */ /* 0x000fe20003800000 */
[----:B--2---:R-:W-:-:S13]  /*277a0*/  LOP3.LUT P0, RZ, R3, 0x8, RZ, 0xc0, !PT ;  /* 0x0000000803ff7812 */ /* 0x004fda000780c0ff */
[----:B------:R-:W-:Y:S05]  /*277b0*/  @P0 BRA `(.L_x_5516) ;  /* 0x0000000000040947 */ /* 0x000fea0003800000 */
[----:B------:R-:W-:Y:S01]  /*277c0*/  BPT.TRAP 0x1 ;  /* 0x000000040000795c */ /* 0x000fe20000300000 */
.L_x_5516:
[----:B------:R-:W-:Y:S05]  /*277d0*/  BSYNC B3 ;  /* 0x0000000000037941 */ /* 0x000fea0003800000 */
.L_x_5515:
        /* <DEDUP_REMOVED lines=14> */
.L_x_5517:
        /* <DEDUP_REMOVED lines=15> */
.L_x_5518:
        /* <DEDUP_REMOVED lines=15> */
.L_x_5519:
        /* <DEDUP_REMOVED lines=12> */
.L_x_5503:
[----:B------:R-:W-:Y:S05]  /*27b60*/  BSYNC B1 ;  /* 0x0000000000017941 */ /* 0x000fea0003800000 */
.L_x_5502:
[----:B0-----:R-:W2:Y:S04]  /*27b70*/  LDL R0, [R1+0x38] ;  /* 0x0000380001007983 */ /* 0x001ea80000100800 */
[----:B------:R1:W-:Y:S04]  /*27b80*/  STL [R1+0x8], R7 ;  /* 0x0000080701007387 */ /* 0x0003e80000100800 */
[----:B------:R1:W-:Y:S02]  /*27b90*/  STL [R1+0x14], R9 ;  /* 0x0000140901007387 */ /* 0x0003e40000100800 */
[----:B-12---:R-:W-:-:S07]  /*27ba0*/  VIADD R0, R0, 0xfffffffd ;  /* 0xfffffffd00007836 */ /* 0x006fce0000000000 */
.L_x_5501:
[----:B------:R-:W-:Y:S05]  /*27bb0*/  BSYNC B2 ;  /* 0x0000000000027941 */ /* 0x000fea0003800000 */
.L_x_5500:
[----:B------:R-:W3:Y:S01]  /*27bc0*/  LDL.LU R2, [R1+0x38] ;  /* 0x0000380001027983 */ /* 0x000ee20000300800 */
[----:B------:R-:W-:Y:S01]  /*27bd0*/  VIADD R8, R8, 0xfffffffe ;  /* 0xfffffffe08087836 */ /* 0x000fe20000000000 */
[----:B---3--:R-:W-:-:S04]  /*27be0*/  LOP3.LUT R2, RZ, R2, RZ, 0x33, !PT ;  /* 0x00000002ff027212 */ /* 0x008fc800078e33ff */
[----:B------:R-:W-:-:S13]  /*27bf0*/  ISETP.NE.AND P0, PT, R8, R2, PT ;  /* 0x000000020800720c */ /* 0x000fda0003f05270 */
[----:B------:R-:W-:Y:S05]  /*27c00*/  @!P0 BRA `(.L_x_5499) ;  /* 0x00000018000c8947 */ /* 0x000fea0003800000 */
[----:B0-----:R-:W-:-:S07]  /*27c10*/  IMAD.MOV.U32 R9, RZ, RZ, R17 ;  /* 0x000000ffff097224 */ /* 0x001fce00078e0011 */
.L_x_5556:
[----:B------:R-:W3:Y:S04]  /*27c20*/  LDL R4, [R1] ;  /* 0x0000000001047983 */ /* 0x000ee80000100800 */
        /* <DEDUP_REMOVED lines=35> */
.L_x_5522:
[----:B------:R-:W2:Y:S01]  /*27e60*/  LDL R2, [R1+0x4] ;  /* 0x0000040001027983 */ /* 0x000ea20000100800 */
[----:B------:R-:W-:Y:S01]  /*27e70*/  BSSY B2, `(.L_x_5523) ;  /* 0x0000005000027945 */ /* 0x000fe20003800000 */
[----:B--2---:R-:W-:Y:S01]  /*27e80*/  IMAD R3, R4, 0x8, R2 ;  /* 0x0000000804037824 */ /* 0x004fe200078e0202 */
[----:B------:R-:W-:-:S04]  /*27e90*/  SHF.L.U32 R2, R5, 0x1f, RZ ;  /* 0x0000001f05027819 */ /* 0x000fc800000006ff */
[----:B------:R-:W1:Y:S02]  /*27ea0*/  SYNCS.PHASECHK.TRANS64.TRYWAIT P0, [R3+URZ+0x30840], R2 ;  /* 0x03084002030075a7 */ /* 0x000e64000800017f */
[----:B-1----:R-:W-:Y:S05]  /*27eb0*/  @!P0 BRA `(.L_x_5524) ;  /* 0x0000004800688947 */ /* 0x002fea0003800000 */
.L_x_5660:
[----:B------:R-:W-:Y:S05]  /*27ec0*/  BSYNC B2 ;  /* 0x0000000000027941 */ /* 0x000fea0003800000 */
.L_x_5523:
[----:B------:R-:W2:Y:S01]  /*27ed0*/  S2R R7, SR_TID.X ;  /* 0x0000000000077919 */ /* 0x000ea20000002100 */
[----:B------:R-:W-:Y:S01]  /*27ee0*/  BSSY B2, `(.L_x_5525) ;  /* 0x000000a000027945 */ /* 0x000fe20003800000 */
[----:B--2---:R-:W-:-:S04]  /*27ef0*/  LOP3.LUT R7, R7, 0x7f, RZ, 0xc0, !PT ;  /* 0x0000007f07077812 */ /* 0x004fc800078ec0ff */
[----:B------:R-:W-:-:S13]  /*27f00*/  ISETP.NE.AND P0, PT, R7, RZ, PT ;  /* 0x000000ff0700720c */ /* 0x000fda0003f05270 */
[----:B------:R-:W-:Y:S05]  /*27f10*/  @P0 BRA `(.L_x_5526) ;  /* 0x0000000000180947 */ /* 0x000fea0003800000 */
[----:B------:R-:W2:Y:S01]  /*27f20*/  LDL R7, [R1] ;  /* 0x0000000001077983 */ /* 0x000ea20000100800 */
[----:B-1----:R-:W-:-:S04]  /*27f30*/  IMAD.MOV.U32 R2, RZ, RZ, 0x9000 ;  /* 0x00009000ff027424 */ /* 0x002fc800078e00ff */
[----:B------:R3:W-:Y:S01]  /*27f40*/  SYNCS.ARRIVE.TRANS64 RZ, [R3+URZ+0x30830], R2 ;  /* 0x0308300203ff79a7 */ /* 0x0007e2000800003f */
[----:B--2---:R-:W-:-:S13]  /*27f50*/  LOP3.LUT P1, RZ, R7, 0x1, RZ, 0xc0, !PT ;  /* 0x0000000107ff7812 */ /* 0x004fda000782c0ff */
[----:B---3--:R-:W-:Y:S05]  /*27f60*/  @!P1 BRA `(.L_x_5526) ;  /* 0x0000000000049947 */ /* 0x008fea0003800000 */
[----:B------:R-:W-:Y:S01]  /*27f70*/  BPT.TRAP 0x1 ;  /* 0x000000040000795c */ /* 0x000fe20000300000 */
.L_x_5526:
[----:B------:R-:W-:Y:S05]  /*27f80*/  BSYNC B2 ;  /* 0x0000000000027941 */ /* 0x000fea0003800000 */
.L_x_5525:
        /* <DEDUP_REMOVED lines=13> */
.L_x_5527:
        /* <DEDUP_REMOVED lines=16> */
.L_x_5528:
        /* <DEDUP_REMOVED lines=16> */
.L_x_5529:
        /* <DEDUP_REMOVED lines=18> */
.L_x_5661:
[----:B------:R-:W-:Y:S05]  /*28380*/  BSYNC B2 ;  /* 0x0000000000027941 */ /* 0x000fea0003800000 */
.L_x_5530:
        /* <DEDUP_REMOVED lines=10> */
.L_x_5532:
[----:B------:R-:W2:Y:S01]  /*28430*/  LDL R3, [R1] ;  /* 0x0000000001037983 */ /* 0x000ea20000100800 */
[----:B------:R-:W-:Y:S01]  /*28440*/  BSSY B2, `(.L_x_5533) ;  /* 0x0000004000027945 */ /* 0x000fe20003800000 */
[----:B--2---:R-:W-:-:S13]  /*28450*/  LOP3.LUT P0, RZ, R3, 0x8, RZ, 0xc0, !PT ;  /* 0x0000000803ff7812 */ /* 0x004fda000780c0ff */
[----:B------:R-:W-:Y:S05]  /*28460*/  @P0 BRA `(.L_x_5534) ;  /* 0x0000000000040947 */ /* 0x000fea0003800000 */
[----:B------:R-:W-:Y:S01]  /*28470*/  BPT.TRAP 0x1 ;  /* 0x000000040000795c */ /* 0x000fe20000300000 */
.L_x_5534:
[----:B------:R-:W-:Y:S05]  /*28480*/  BSYNC B2 ;  /* 0x0000000000027941 */ /* 0x000fea0003800000 */
.L_x_5533:
        /* <DEDUP_REMOVED lines=14> */
.L_x_5535:
        /* <DEDUP_REMOVED lines=15> */
.L_x_5536:
        /* <DEDUP_REMOVED lines=15> */
.L_x_5537:
        /* <DEDUP_REMOVED lines=12> */
.L_x_5521:
[----:B------:R-:W-:Y:S05]  /*28810*/  BSYNC B1 ;  /* 0x0000000000017941 */ /* 0x000fea0003800000 */
.L_x_5520:
[----:B------:R-:W2:Y:S01]  /*28820*/  LDL R2, [R1] ;  /* 0x0000000001027983 */ /* 0x000ea20000100800 */
        /* <DEDUP_REMOVED lines=35> */
.L_x_5540:
[----:B------:R-:W2:Y:S01]  /*28a60*/  LDL R2, [R1+0x4] ;  /* 0x0000040001027983 */ /* 0x000ea20000100800 */
[----:B------:R-:W-:Y:S01]  /*28a70*/  BSSY B2, `(.L_x_5541) ;  /* 0x0000005000027945 */ /* 0x000fe20003800000 */
[----:B--2---:R-:W-:Y:S01]  /*28a80*/  IMAD R3, R11, 0x8, R2 ;  /* 0x000000080b037824 */ /* 0x004fe200078e0202 */
[----:B------:R-:W-:-:S04]  /*28a90*/  SHF.L.U32 R2, R10, 0x1f, RZ ;  /* 0x0000001f0a027819 */ /* 0x000fc800000006ff */
[----:B------:R-:W2:Y:S02]  /*28aa0*/  SYNCS.PHASECHK.TRANS64.TRYWAIT P0, [R3+URZ+0x30840], R2 ;  /* 0x03084002030075a7 */ /* 0x000ea4000800017f */
[----:B--2---:R-:W-:Y:S05]  /*28ab0*/  @!P0 BRA `(.L_x_5542) ;  /* 0x0000003c00908947 */ /* 0x004fea0003800000 */
.L_x_5662:
[----:B------:R-:W-:Y:S05]  /*28ac0*/  BSYNC B2 ;  /* 0x0000000000027941 */ /* 0x000fea0003800000 */
.L_x_5541:
[----:B-1----:R-:W1:Y:S01]  /*28ad0*/  S2R R8, SR_TID.X ;  /* 0x0000000000087919 */ /* 0x002e620000002100 */
[----:B------:R-:W-:Y:S01]  /*28ae0*/  BSSY B2, `(.L_x_5543) ;  /* 0x000000a000027945 */ /* 0x000fe20003800000 */
[----:B-1----:R-:W-:-:S04]  /*28af0*/  LOP3.LUT R8, R8, 0x7f, RZ, 0xc0, !PT ;  /* 0x0000007f08087812 */ /* 0x002fc800078ec0ff */
[----:B------:R-:W-:-:S13]  /*28b00*/  ISETP.NE.AND P0, PT, R8, RZ, PT ;  /* 0x000000ff0800720c */ /* 0x000fda0003f05270 */
[----:B------:R-:W-:Y:S05]  /*28b10*/  @P0 BRA `(.L_x_5544) ;  /* 0x0000000000180947 */ /* 0x000fea0003800000 */
[----:B------:R-:W3:Y:S01]  /*28b20*/  LDL R8, [R1] ;  /* 0x0000000001087983 */ /* 0x000ee20000100800 */
[----:B--2---:R-:W-:-:S04]  /*28b30*/  IMAD.MOV.U32 R2, RZ, RZ, 0x9000 ;  /* 0x00009000ff027424 */ /* 0x004fc800078e00ff */
[----:B------:R1:W-:Y:S01]  /*28b40*/  SYNCS.ARRIVE.TRANS64 RZ, [R3+URZ+0x30830], R2 ;  /* 0x0308300203ff79a7 */ /* 0x0003e2000800003f */
[----:B---3--:R-:W-:-:S13]  /*28b50*/  LOP3.LUT P1, RZ, R8, 0x1, RZ, 0xc0, !PT ;  /* 0x0000000108ff7812 */ /* 0x008fda000782c0ff */
[----:B-1----:R-:W-:Y:S05]  /*28b60*/  @!P1 BRA `(.L_x_5544) ;  /* 0x0000000000049947 */ /* 0x002fea0003800000 */
[----:B------:R-:W-:Y:S01]  /*28b70*/  BPT.TRAP 0x1 ;  /* 0x000000040000795c */ /* 0x000fe20000300000 */
.L_x_5544:
[----:B------:R-:W-:Y:S05]  /*28b80*/  BSYNC B2 ;  /* 0x0000000000027941 */ /* 0x000fea0003800000 */
.L_x_5543:
[----:B0-----:R-:W3:Y:S04]  /*28b90*/  LDL R10, [R1+0x4] ;  /* 0x00000400010a7983 */ /* 0x001ee80000100800 */
        /* <DEDUP_REMOVED lines=13> */
.L_x_5545:
        /* <DEDUP_REMOVED lines=16> */
.L_x_5546:
        /* <DEDUP_REMOVED lines=16> */
.L_x_5547:
        /* <DEDUP_REMOVED lines=16> */
.L_x_5663:
[----:B------:R-:W-:Y:S05]  /*28f70*/  BSYNC B2 ;  /* 0x0000000000027941 */ /* 0x000fea0003800000 */
.L_x_5548:
[----:B------:R-:W1:Y:S01]  /*28f80*/  S2R R3, SR_TID.X ;  /* 0x0000000000037919 */ /* 0x000e620000002100 */
[----:B------:R-:W-:-:S04]  /*28f90*/  UPRMT UR4, UR38, 0x9910, URZ ;  /* 0x0000991026047896 */ /* 0x000fc8000800003f */
[----:B------:R-:W-:Y:S01]  /*28fa0*/  UISETP.NE.AND UP0, UPT, UR4, 0x2, UPT ;  /* 0x000000020400788c */ /* 0x000fe2000bf05270 */
[----:B-1----:R-:W-:-:S04]  /*28fb0*/  LOP3.LUT R3, R3, 0x7f, RZ, 0xc0, !PT ;  /* 0x0000007f03037812 */ /* 0x002fc800078ec0ff */
[----:B------:R-:W-:-:S13]  /*28fc0*/  ISETP.NE.AND P0, PT, R3, RZ, PT ;  /* 0x000000ff0300720c */ /* 0x000fda0003f05270 */
[----:B------:R-:W-:-:S04]  /*28fd0*/  @!P0 IMAD.MOV.U32 R3, RZ, RZ, 0x9000 ;  /* 0x00009000ff038424 */ /* 0x000fc800078e00ff */
[----:B------:R1:W-:Y:S01]  /*28fe0*/  @!P0 SYNCS.ARRIVE.TRANS64 RZ, [R2+URZ+0x30850], R3 ;  /* 0x0308500302ff89a7 */ /* 0x0003e2000800003f */
[----:B------:R-:W-:-:S13]  /*28ff0*/  PLOP3.LUT P0, PT, PT, PT, UP0, 0x80, 0x0 ;  /* 0x000000000000781c */ /* 0x000fda0003f0f008 */
[----:B-1----:R-:W-:Y:S05]  /*29000*/  @P0 BRA `(.L_x_5550) ;  /* 0x0000000000040947 */ /* 0x002fea0003800000 */
[----:B------:R-:W-:Y:S01]  /*29010*/  BPT.TRAP 0x1 ;  /* 0x000000040000795c */ /* 0x000fe20000300000 */
.L_x_5550:
[----:B------:R-:W2:Y:S01]  /*29020*/  LDL R3, [R1] ;  /* 0x0000000001037983 */ /* 0x000ea20000100800 */
[----:B------:R-:W-:Y:S01]  /*29030*/  BSSY B2, `(.L_x_5551) ;  /* 0x0000004000027945 */ /* 0x000fe20003800000 */
[----:B--2---:R-:W-:-:S13]  /*29040*/  LOP3.LUT P0, RZ, R3, 0x8, RZ, 0xc0, !PT ;  /* 0x0000000803ff7812 */ /* 0x004fda000780c0ff */
[----:B------:R-:W-:Y:S05]  /*29050*/  @P0 BRA `(.L_x_5552) ;  /* 0x0000000000040947 */ /* 0x000fea0003800000 */
[----:B------:R-:W-:Y:S01]  /*29060*/  BPT.TRAP 0x1 ;  /* 0x000000040000795c */ /* 0x000fe20000300000 */
.L_x_5552:
[----:B------:R-:W-:Y:S05]  /*29070*/  BSYNC B2 ;  /* 0x0000000000027941 */ /* 0x000fea0003800000 */
.L_x_5551:
        /* <DEDUP_REMOVED lines=13> */
.L_x_5553:
        /* <DEDUP_REMOVED lines=15> */
.L_x_5554:
        /* <DEDUP_REMOVED lines=15> */
.L_x_5555:
        /* <DEDUP_REMOVED lines=12> */
.L_x_5539:
[----:B------:R-:W-:Y:S05]  /*293f0*/  BSYNC B1 ;  /* 0x0000000000017941 */ /* 0x000fea0003800000 */
.L_x_5538:
[----:B------:R-:W2:Y:S01]  /*29400*/  LDL R2, [R1+0x30] ;  /* 0x0000300001027983 */ /* 0x000ea20000100800 */
[----:B------:R-:W-:Y:S01]  /*29410*/  VIADD R0, R0, 0xfffffffe ;  /* 0xfffffffe00007836 */ /* 0x000fe20000000000 */
[----:B--2---:R-:W-:-:S13]  /*29420*/  ISETP.GT.AND P0, PT, R6, R2, PT ;  /* 0x000000020600720c */ /* 0x004fda0003f04270 */
[----:B------:R-:W-:Y:S05]  /*29430*/  @P0 BRA `(.L_x_5556) ;  /* 0xffffffe400f80947 */ /* 0x000fea000383ffff */
.L_x_5499:
[----:B------:R-:W-:Y:S05]  /*29440*/  BSYNC B0 ;  /* 0x0000000000007941 */ /* 0x000fea0003800000 */
.L_x_5498:
        /* <DEDUP_REMOVED lines=17> */
.L_x_5558:
[----:B------:R-:W-:Y:S05]  /*29560*/  BSYNC B0 ;  /* 0x0000000000007941 */ /* 0x000fea0003800000 */
.L_x_5557:
[----:B------:R-:W3:Y:S01]  /*29570*/  LDL R0, [R1] ;  /* 0x0000000001007983 */ /* 0x000ee20000100800 */
[----:B------:R-:W-:Y:S01]  /*29580*/  BSSY B0, `(.L_x_5559) ;  /* 0x0000052000007945 */ /* 0x000fe20003800000 */
[----:B---3--:R-:W-:-:S13]  /*29590*/  LOP3.LUT P0, RZ, R0, 0x4, RZ, 0xc0, !PT ;  /* 0x0000000400ff7812 */ /* 0x008fda000780c0ff */
[----:B------:R-:W-:Y:S05]  /*295a0*/  @!P0 BRA `(.L_x_5560) ;  /* 0x00000004003c8947 */ /* 0x000fea0003800000 */
[----:B------:R-:W3:Y:S04]  /*295b0*/  LDL R3, [R1+0x4] ;  /* 0x0000040001037983 */ /* 0x000ee80000100800 */
[----:B------:R-:W3:Y:S04]  /*295c0*/  LDL R0, [R1+0x8] ;  /* 0x0000080001007983 */ /* 0x000ee80000100800 */
[----:B------:R-:W4:Y:S01]  /*295d0*/  LDL R2, [R1+0x14] ;  /* 0x0000140001027983 */ /* 0x000f220000100800 */
[----:B------:R-:W-:Y:S01]  /*295e0*/  BSSY B1, `(.L_x_5561) ;  /* 0x0000005000017945 */ /* 0x000fe20003800000 */
[----:B---3--:R-:W-:Y:S01]  /*295f0*/  IMAD R0, R0, 0x8, R3 ;  /* 0x0000000800007824 */ /* 0x008fe200078e0203 */
[----:B----4-:R-:W-:-:S04]  /*29600*/  SHF.L.U32 R2, R2, 0x1f, RZ ;  /* 0x0000001f02027819 */ /* 0x010fc800000006ff */
[----:B------:R-:W3:Y:S02]  /*29610*/  SYNCS.PHASECHK.TRANS64.TRYWAIT P0, [R0+URZ+0x30860], R2 ;  /* 0x03086002000075a7 */ /* 0x000ee4000800017f */
[----:B---3--:R-:W-:Y:S05]  /*29620*/  @!P0 BRA `(.L_x_5562) ;  /* 0x0000003000dc8947 */ /* 0x008fea0003800000 */
.L_x_5664:
[----:B------:R-:W-:Y:S05]  /*29630*/  BSYNC B1 ;  /* 0x0000000000017941 */ /* 0x000fea0003800000 */
.L_x_5561:
[----:B------:R-:W4:Y:S01]  /*29640*/  S2R R3, SR_TID.X ;  /* 0x0000000000037919 */ /* 0x000f220000002100 */
[----:B------:R-:W-:-:S04]  /*29650*/  UPRMT UR4, UR38, 0x9910, URZ ;  /* 0x0000991026047896 */ /* 0x000fc8000800003f */
[----:B------:R-:W-:Y:S01]  /*29660*/  UISETP.NE.AND UP0, UPT, UR4, 0x2, UPT ;  /* 0x000000020400788c */ /* 0x000fe2000bf05270 */
[----:B----4-:R-:W-:-:S04]  /*29670*/  LOP3.LUT R3, R3, 0x7f, RZ, 0xc0, !PT ;  /* 0x0000007f03037812 */ /* 0x010fc800078ec0ff */
[----:B------:R-:W-:-:S13]  /*29680*/  ISETP.NE.AND P0, PT, R3, RZ, PT ;  /* 0x000000ff0300720c */ /* 0x000fda0003f05270 */
[----:B---3--:R-:W-:-:S04]  /*29690*/  @!P0 IMAD.MOV.U32 R2, RZ, RZ, 0x9000 ;  /* 0x00009000ff028424 */ /* 0x008fc800078e00ff */
[----:B------:R3:W-:Y:S01]  /*296a0*/  @!P0 SYNCS.ARRIVE.TRANS64 RZ, [R0+URZ+0x30850], R2 ;  /* 0x0308500200ff89a7 */ /* 0x0007e2000800003f */
[----:B------:R-:W-:-:S13]  /*296b0*/  PLOP3.LUT P0, PT, PT, PT, UP0, 0x80, 0x0 ;  /* 0x000000000000781c */ /* 0x000fda0003f0f008 */
[----:B---3--:R-:W-:Y:S05]  /*296c0*/  @P0 BRA `(.L_x_5563) ;  /* 0x0000000000040947 */ /* 0x008fea0003800000 */
[----:B------:R-:W-:Y:S01]  /*296d0*/  BPT.TRAP 0x1 ;  /* 0x000000040000795c */ /* 0x000fe20000300000 */
.L_x_5563:
[----:B------:R-:W3:Y:S01]  /*296e0*/  LDL R2, [R1] ;  /* 0x0000000001027983 */ /* 0x000ee20000100800 */
[----:B------:R-:W-:Y:S01]  /*296f0*/  BSSY B1, `(.L_x_5564) ;  /* 0x0000004000017945 */ /* 0x000fe20003800000 */
[----:B---3--:R-:W-:-:S13]  /*29700*/  LOP3.LUT P0, RZ, R2, 0x8, RZ, 0xc0, !PT ;  /* 0x0000000802ff7812 */ /* 0x008fda000780c0ff */
[----:B------:R-:W-:Y:S05]  /*29710*/  @P0 BRA `(.L_x_5565) ;  /* 0x0000000000040947 */ /* 0x000fea0003800000 */
[----:B------:R-:W-:Y:S01]  /*29720*/  BPT.TRAP 0x1 ;  /* 0x000000040000795c */ /* 0x000fe20000300000 */
.L_x_5565:
[----:B------:R-:W-:Y:S05]  /*29730*/  BSYNC B1 ;  /* 0x0000000000017941 */ /* 0x000fea0003800000 */
.L_x_5564:
[----:B--2---:R-:W2:Y:S04]  /*29740*/  LDL.LU R5, [R1+0x18] ;  /* 0x0000180001057983 */ /* 0x004ea80000300800 */
[----:B------:R-:W2:Y:S04]  /*29750*/  LDL.LU R3, [R1+0xc] ;  /* 0x00000c0001037983 */ /* 0x000ea80000300800 */
[----:B------:R-:W3:Y:S04]  /*29760*/  LDL R4, [R1+0x4] ;  /* 0x0000040001047983 */ /* 0x000ee80000100800 */
        /* <DEDUP_REMOVED lines=11> */
.L_x_5566:
        /* <DEDUP_REMOVED lines=10> */
[----:B------:R-:W-:Y:S01]  /*298c0*/  PLOP3.LUT P0, PT, PT, PT, PT, 0x80, 0x0 ;  /* 0x000000000000781c */ /* 0x000fe20003f0f070 */
[----:B------:R-:W-:Y:S01]  /*298d0*/  VIADD R4, R2, 0x3400 ;  /* 0x0000340002047836 */ /* 0x000fe20000000000 */
[----:B------:R-:W-:Y:S01]  /*298e0*/  UMOV UR6, 0x0 ;  /* 0x0000000000067882 */ /* 0x000fe20000000000 */
[----:B------:R-:W-:Y:S01]  /*298f0*/  UMOV UR7, 0x14f00000 ;  /* 0x14f0000000077882 */ /* 0x000fe20000000000 */
[----:B------:R-:W-:-:S09]  /*29900*/  UMOV UR10, 0x40 ;  /* 0x00000040000a7882 */ /* 0x000fd20000000000 */
.L_x_5567:
        /* <DEDUP_REMOVED lines=15> */
.L_x_5568:
        /* <DEDUP_REMOVED lines=10> */
.L_x_5560:
[----:B------:R-:W-:Y:S05]  /*29aa0*/  BSYNC B0 ;  /* 0x0000000000007941 */ /* 0x000fea0003800000 */
.L_x_5559:
        /* <DEDUP_REMOVED lines=9> */
.L_x_5478:
[----:B------:R-:W-:Y:S05]  /*29b40*/  BSYNC B7 ;  /* 0x0000000000077941 */ /* 0x000fea0003800000 */
.L_x_5476:
[----:B01----:R-:W3:Y:S02]  /*29b50*/  LDL R7, [R1] ;  /* 0x0000000001077983 */ /* 0x003ee40000100800 */
        /* <DEDUP_REMOVED lines=9> */
[----:B------:R0:W-:Y:S01]  /*29bf0*/  STL [R1+0x4], R0 ;  /* 0x0000040001007387 */ /* 0x0001e20000100800 */
[----:B------:R-:W-:Y:S06]  /*29c00*/  BAR.ARV 0x4, 0x180 ;  /* 0x0106000000007b1d */ /* 0x000fec0000002000 */
[----:B------:R-:W-:Y:S05]  /*29c10*/  BRA `(.L_x_5570) ;  /* 0x0000000800d87947 */ /* 0x000fea0003800000 */
.L_x_5569:
        /* <DEDUP_REMOVED lines=13> */
[----:B------:R-:W-:Y:S01]  /*29cf0*/  SHFL.IDX PT, R5, R16, 0x1, 0x1f ;  /* 0x00201f0010057f89 */ /* 0x000fe200000e0000 */
[C---:B------:R-:W-:Y:S01]  /*29d00*/  ISETP.GE.U32.AND P3, PT, R6.reuse, 0x10, PT ;  /* 0x000000100600780c */ /* 0x040fe20003f66070 */
[----:B0-----:R-:W-:Y:S02]  /*29d10*/  IMAD.MOV.U32 R3, RZ, RZ, RZ ;  /* 0x000000ffff037224 */ /* 0x001fe400078e00ff */
[----:B--2---:R-:W-:Y:S01]  /*29d20*/  @!P0 IMAD.MOV.U32 R3, RZ, RZ, R2 ;  /* 0x000000ffff038224 */ /* 0x004fe200078e0002 */
[----:B------:R-:W-:-:S04]  /*29d30*/  ISETP.GE.U32.AND P0, PT, R6, 0x2, PT ;  /* 0x000000020600780c */ /* 0x000fc80003f06070 */
[----:B------:R-:W0:Y:S02]  /*29d40*/  SHFL.UP PT, R2, R3, 0x1, RZ ;  /* 0x0420000003027989 */ /* 0x000e2400000e00ff */
[----:B0-----:R-:W-:-:S05]  /*29d50*/  SEL R0, R2, RZ, P4 ;  /* 0x000000ff02007207 */ /* 0x001fca0002000000 */
[----:B------:R-:W-:Y:S02]  /*29d60*/  IMAD.IADD R2, R3, 0x1, R0 ;  /* 0x0000000103027824 */ /* 0x000fe400078e0200 */
[----:B------:R-:W-:Y:S04]  /*29d70*/  SHFL.IDX PT, R0, R16, RZ, 0x1f ;  /* 0x00001fff10007589 */ /* 0x000fe800000e0000 */
        /* <DEDUP_REMOVED lines=13> */
.L_x_5674:
[----:B------:R-:W-:Y:S02]  /*29e50*/  ULDC UR4, c[0x0][0xc38] ;  /* 0x00030e0000047ab9 */ /* 0x000fe40000000800 */
[----:B------:R-:W-:-:S04]  /*29e60*/  IMAD.U32 R4, RZ, RZ, UR4 ;  /* 0x00000004ff047e24 */ /* 0x000fc8000f8e00ff */
[----:B-1----:R-:W-:-:S04]  /*29e70*/  IMAD R16, R16, R4, RZ ;  /* 0x0000000410107224 */ /* 0x002fc800078e02ff */
[----:B------:R-:W-:-:S05]  /*29e80*/  IMAD.IADD R5, R5, 0x1, R16 ;  /* 0x0000000105057824 */ /* 0x000fca00078e0210 */
[----:B------:R-:W-:-:S13]  /*29e90*/  ISETP.GT.AND P4, PT, R5, R0, PT ;  /* 0x000000000500720c */ /* 0x000fda0003f84270 */
[----:B------:R-:W-:Y:S05]  /*29ea0*/  @P4 BRA `(.L_x_5572) ;  /* 0x0000000000a04947 */ /* 0x000fea0003800000 */
.L_x_5577:
[----:B0-----:R-:W0:Y:S01]  /*29eb0*/  LDC R2, c[0x0][0xc3c] ;  /* 0x00030f00ff027b82 */ /* 0x001e220000000800 */
[----:B------:R-:W-:-:S05]  /*29ec0*/  VIADD R19, R19, 0x1f ;  /* 0x0000001f13137836 */ /* 0x000fca0000000000 */
[----:B0-----:R-:W-:-:S13]  /*29ed0*/  ISETP.GE.AND P4, PT, R19, R2, PT ;  /* 0x000000021300720c */ /* 0x001fda0003f86270 */
[----:B------:R-:W-:Y:S05]  /*29ee0*/  @P4 BRA `(.L_x_5573) ;  /* 0x0000000400dc4947 */ /* 0x000fea0003800000 */
[----:B------:R-:W2:Y:S01]  /*29ef0*/  LDL R3, [R1+0x28] ;  /* 0x0000280001037983 */ /* 0x000ea20000100800 */
[----:B------:R-:W-:Y:S01]  /*29f00*/  BSSY B0, `(.L_x_5574) ;  /* 0x0000008000007945 */ /* 0x000fe20003800000 */
[----:B--2---:R-:W-:Y:S02]  /*29f10*/  IMAD.IADD R4, R19, 0x1, R3 ;  /* 0x0000000113047824 */ /* 0x004fe400078e0203 */
[----:B------:R-:W-:-:S03]  /*29f20*/  IMAD.MOV.U32 R3, RZ, RZ, RZ ;  /* 0x000000ffff037224 */ /* 0x000fc600078e00ff */
[----:B------:R-:W-:-:S13]  /*29f30*/  ISETP.GE.OR P4, PT, R4, R2, !P5 ;  /* 0x000000020400720c */ /* 0x000fda0006f86670 */
[----:B------:R-:W-:Y:S05]  /*29f40*/  @P4 BRA `(.L_x_5575) ;  /* 0x00000000000c4947 */ /* 0x000fea0003800000 */
[----:B------:R-:W0:Y:S02]  /*29f50*/  LDC.64 R2, c[0x0][0xc80] ;  /* 0x00032000ff027b82 */ /* 0x000e240000000a00 */
[----:B0-----:R-:W-:-:S06]  /*29f60*/  IMAD.WIDE R2, R4, 0x4, R2 ;  /* 0x0000000404027825 */ /* 0x001fcc00078e0202 */
[----:B------:R0:W5:Y:S02]  /*29f70*/  LDG.E R3, desc[UR60][R2.64] ;  /* 0x0000003c02037981 */ /* 0x000164000c1e1900 */
.L_x_5575:
[----:B------:R-:W-:Y:S05]  /*29f80*/  BSYNC B0 ;  /* 0x0000000000007941 */ /* 0x000fea0003800000 */
.L_x_5574:
[----:B------:R-:W-:-:S03]  /*29f90*/  UMOV UR4, 0xffffffff ;  /* 0xffffffff00047882 */ /* 0x000fc60000000000 */
[----:B------:R-:W-:Y:S05]  /*29fa0*/  BRA.DIV UR4, `(.L_x_5576) ;  /* 0x0000002e04cc7947 */ /* 0x000fea000b800000 */
[----:B------:R-:W2:Y:S04]  /*29fb0*/  LDL R4, [R1] ;  /* 0x0000000001047983 */ /* 0x000ea80000100800 */
        /* <DEDUP_REMOVED lines=17> */
.L_x_5682:
[----:B------:R-:W-:Y:S02]  /*2a0d0*/  ULDC UR4, c[0x0][0xc38] ;  /* 0x00030e0000047ab9 */ /* 0x000fe40000000800 */
[----:B------:R-:W-:-:S04]  /*2a0e0*/  IMAD.U32 R4, RZ, RZ, UR4 ;  /* 0x00000004ff047e24 */ /* 0x000fc8000f8e00ff */
[----:B-1----:R-:W-:-:S04]  /*2a0f0*/  IMAD R16, R16, R4, RZ ;  /* 0x0000000410107224 */ /* 0x002fc800078e02ff */
[----:B------:R-:W-:-:S05]  /*2a100*/  IMAD.IADD R5, R16, 0x1, R5 ;  /* 0x0000000110057824 */ /* 0x000fca00078e0205 */
[----:B------:R-:W-:-:S13]  /*2a110*/  ISETP.GT.AND P4, PT, R5, R0, PT ;  /* 0x000000000500720c */ /* 0x000fda0003f84270 */
[----:B------:R-:W-:Y:S05]  /*2a120*/  @!P4 BRA `(.L_x_5577) ;  /* 0xfffffffc0060c947 */ /* 0x000fea000383ffff */
.L_x_5572:
        /* <DEDUP_REMOVED lines=8> */
.L_x_5686:
[----:B------:R-:W-:Y:S01]  /*2a1b0*/  ISETP.NE.AND P0, PT, R5, RZ, PT ;  /* 0x000000ff0500720c */ /* 0x000fe20003f05270 */
[----:B------:R-:W-:-:S12]  /*2a1c0*/  IMAD.MOV.U32 R5, RZ, RZ, RZ ;  /* 0x000000ffff057224 */ /* 0x000fd800078e00ff */
[----:B------:R-:W-:Y:S05]  /*2a1d0*/  @!P0 BRA `(.L_x_5579) ;  /* 0x0000000000148947 */ /* 0x000fea0003800000 */
[----:B------:R-:W-:Y:S01]  /*2a1e0*/  UMOV UR4, 0xffffffff ;  /* 0xffffffff00047882 */ /* 0x000fe20000000000 */
[----:B------:R-:W-:Y:S02]  /*2a1f0*/  VIADD R12, R6, 0xffffffff ;  /* 0xffffffff060c7836 */ /* 0x000fe40000000000 */
[----:B------:R-:W-:Y:S05]  /*2a200*/  BRA.DIV UR4, `(.L_x_5580) ;  /* 0x00000032045c7947 */ /* 0x000fea000b800000 */
[----:B0-----:R0:W3:Y:S02]  /*2a210*/  SHFL.IDX PT, R2, R2, R12, 0x1f ;  /* 0x00001f0c02027589 */ /* 0x0010e400000e0000 */
.L_x_5689:
[----:B---3--:R-:W-:-:S07]  /*2a220*/  IMAD.MOV.U32 R5, RZ, RZ, R2 ;  /* 0x000000ffff057224 */ /* 0x008fce00078e0002 */
.L_x_5579:
        /* <DEDUP_REMOVED lines=67> */
.L_x_5573:
[----:B------:R-:W-:Y:S01]  /*2a660*/  UMOV UR4, URZ ;  /* 0x0000003f00047c82 */ /* 0x000fe20008000000 */
[----:B------:R-:W-:Y:S01]  /*2a670*/  UMOV UR5, URZ ;  /* 0x0000003f00057c82 */ /* 0x000fe20008000000 */
[----:B------:R-:W-:Y:S01]  /*2a680*/  ULDC UR6, c[0x0][0xc3c] ;  /* 0x00030f0000067ab9 */ /* 0x000fe20000000800 */
[----:B------:R-:W-:Y:S02]  /*2a690*/  IMAD.MOV.U32 R16, RZ, RZ, R0 ;  /* 0x000000ffff107224 */ /* 0x000fe400078e0000 */
[----:B------:R-:W-:Y:S02]  /*2a6a0*/  IMAD.U32 R17, RZ, RZ, UR4 ;  /* 0x00000004ff117e24 */ /* 0x000fe4000f8e00ff */
[----:B------:R-:W-:Y:S02]  /*2a6b0*/  IMAD.U32 R18, RZ, RZ, UR5 ;  /* 0x00000005ff127e24 */ /* 0x000fe4000f8e00ff */
[----:B------:R-:W-:-:S07]  /*2a6c0*/  IMAD.U32 R19, RZ, RZ, UR6 ;  /* 0x00000006ff137e24 */ /* 0x000fce000f8e00ff */
.L_x_5581:
        /* <DEDUP_REMOVED lines=11> */
.L_x_5570:
[----:B------:R-:W-:Y:S02]  /*2a780*/  ULDC UR4, c[0x0][0xc3c] ;  /* 0x00030f0000047ab9 */ /* 0x000fe40000000800 */
[----:B-1----:R-:W-:-:S13]  /*2a790*/  ISETP.GE.AND P0, PT, R19, UR4, PT ;  /* 0x0000000413007c0c */ /* 0x002fda000bf06270 */
[----:B------:R-:W-:Y:S05]  /*2a7a0*/  @!P0 BRA `(.L_x_5582) ;  /* 0xffffff8800648947 */ /* 0x000fea000383ffff */
[----:B------:R-:W-:Y:S05]  /*2a7b0*/  BSYNC B8 ;  /* 0x0000000000087941 */ /* 0x000fea0003800000 */
.L_x_5416:
        /* <DEDUP_REMOVED lines=12> */
.L_x_5690:
[----:B------:R-:W-:Y:S05]  /*2a880*/  BSYNC B0 ;  /* 0x0000000000007941 */ /* 0x000fea0003800000 */
.L_x_5583:
[----:B------:R-:W-:-:S03]  /*2a890*/  UMOV UR4, 0xffffffff ;  /* 0xffffffff00047882 */ /* 0x000fc60000000000 */
[----:B------:R-:W-:Y:S05]  /*2a8a0*/  BRA.DIV UR4, `(.L_x_5585) ;  /* 0x0000002a04f07947 */ /* 0x000fea000b800000 */
[----:B------:R-:W1:Y:S02]  /*2a8b0*/  S2R R2, SR_TID.X ;  /* 0x0000000000027919 */ /* 0x000e640000002100 */
[----:B-1----:R-:W-:-:S04]  /*2a8c0*/  SHF.R.U32.HI R2, RZ, 0x5, R2 ;  /* 0x00000005ff027819 */ /* 0x002fc80000011602 */
[----:B------:R-:W-:-:S05]  /*2a8d0*/  LOP3.LUT R2, R2, 0x3, RZ, 0xc0, !PT ;  /* 0x0000000302027812 */ /* 0x000fca00078ec0ff */
[----:B------:R1:W2:Y:S02]  /*2a8e0*/  SHFL.IDX PT, R14, R2, RZ, 0x1f ;  /* 0x00001fff020e7589 */ /* 0x0002a400000e0000 */
.L_x_5693:
[----:B--2---:R-:W-:-:S13]  /*2a8f0*/  ISETP.NE.AND P0, PT, R14, RZ, PT ;  /* 0x000000ff0e00720c */ /* 0x004fda0003f05270 */
[----:B------:R-:W-:Y:S05]  /*2a900*/  @P0 BRA `(.L_x_5120) ;  /* 0x00000000009c0947 */ /* 0x000fea0003800000 */
[----:B------:R-:W-:-:S03]  /*2a910*/  UMOV UR4, 0xffffffff ;  /* 0xffffffff00047882 */ /* 0x000fc60000000000 */
[----:B------:R-:W-:Y:S05]  /*2a920*/  BRA.DIV UR4, `(.L_x_5586) ;  /* 0x0000002e04047947 */ /* 0x000fea000b800000 */
[----:B------:R-:W-:-:S13]  /*2a930*/  ELECT P6, URZ, PT ;  /* 0x00000000003f782f */ /* 0x000fda00038c0000 */
.L_x_5696:
        /* <DEDUP_REMOVED lines=8> */
.L_x_5587:
        /* <DEDUP_REMOVED lines=14> */
.L_x_5697:
[----:B------:R-:W1:Y:S02]  /*2aaa0*/  SYNCS.PHASECHK.TRANS64.TRYWAIT P0, [R7+URZ], R2 ;  /* 0x00000002070075a7 */ /* 0x000e64000800017f */
[----:B-1----:R-:W-:Y:S05]  /*2aab0*/  @!P0 BRA `(.L_x_5589) ;  /* 0x0000002800d48947 */ /* 0x002fea0003800000 */
.L_x_5698:
[----:B------:R-:W-:Y:S05]  /*2aac0*/  @!P2 BRA `(.L_x_5590) ;  /* 0x000000000004a947 */ /* 0x000fea0003800000 */
[----:B------:R-:W-:Y:S01]  /*2aad0*/  BPT.TRAP 0x1 ;  /* 0x000000040000795c */ /* 0x000fe20000300000 */
.L_x_5590:
[----:B------:R-:W2:Y:S01]  /*2aae0*/  LDL.LU R4, [R1+0x8] ;  /* 0x0000080001047983 */ /* 0x000ea20000300800 */
[----:B------:R-:W-:-:S04]  /*2aaf0*/  VIADD R0, R0, 0x30860 ;  /* 0x0003086000007836 */ /* 0x000fc80000000000 */
[----:B--2---:R-:W-:-:S04]  /*2ab00*/  IMAD R4, R4, 0x8, R0 ;  /* 0x0000000804047824 */ /* 0x004fc800078e0200 */
[----:B------:R-:W2:Y:S02]  /*2ab10*/  SYNCS.PHASECHK.TRANS64.TRYWAIT P0, [R4+URZ], R5 ;  /* 0x00000005040075a7 */ /* 0x000ea4000800017f */
[----:B--2---:R-:W-:Y:S05]  /*2ab20*/  @!P0 BRA `(.L_x_5591) ;  /* 0x0000002800cc8947 */ /* 0x004fea0003800000 */
.L_x_5699:
[----:B------:R-:W-:-:S07]  /*2ab30*/  IMAD R3, R3, 0x8, R0 ;  /* 0x0000000803037824 */ /* 0x000fce00078e0200 */
.L_x_5592:
[----:B---3--:R3:W4:Y:S02]  /*2ab40*/  SYNCS.PHASECHK.TRANS64.TRYWAIT P0, [R3+URZ], R2 ;  /* 0x00000002030075a7 */ /* 0x008724000800017f */
[----:B----4-:R-:W-:Y:S05]  /*2ab50*/  @!P0 NANOSLEEP.SYNCS 0x989680 ;  /* 0x009896800000895d */ /* 0x010fea0003900000 */
[----:B------:R-:W4:Y:S02]  /*2ab60*/  @!P0 SYNCS.PHASECHK.TRANS64 P0, [R3+URZ], R2 ;  /* 0x00000002030085a7 */ /* 0x000f24000800007f */
[----:B----4-:R-:W-:Y:S05]  /*2ab70*/  @!P0 BRA `(.L_x_5592) ;  /* 0xfffffffc00f08947 */ /* 0x010fea000383ffff */
.L_x_5120:
[----:B------:R-:W-:Y:S05]  /*2ab80*/  BSYNC B9 ;  /* 0x0000000000097941 */ /* 0x000fea0003800000 */
.L_x_5117:
[----:B------:R-:W-:Y:S05]  /*2ab90*/  EXIT ;  /* 0x000000000000794d */ /* 0x000fea0003800000 */
.L_x_5146:
[----:B0-----:R0:W1:Y:S02]  /*2aba0*/  SYNCS.PHASECHK.TRANS64.TRYWAIT P5, [R90+URZ+0x30890], R91 ;  /* 0x0308905b5a0075a7 */ /* 0x00106400080a017f */
[----:B-1----:R-:W-:Y:S05]  /*2abb0*/  @!P5 NANOSLEEP.SYNCS 0x989680 ;  /* 0x009896800000d95d */ /* 0x002fea0003900000 */
[----:B------:R-:W1:Y:S02]  /*2abc0*/  @!P5 SYNCS.PHASECHK.TRANS64 P5, [R90+URZ+0x30890], R91 ;  /* 0x0308905b5a00d5a7 */ /* 0x000e6400080a007f */
[----:B-1----:R-:W-:Y:S05]  /*2abd0*/  @!P5 BRA `(.L_x_5146) ;  /* 0xfffffffc00f0d947 */ /* 0x002fea000383ffff */
[----:B------:R-:W-:Y:S05]  /*2abe0*/  BRA `(.L_x_5593) ;  /* 0xfffffd90000c7947 */ /* 0x000fea000383ffff */
.L_x_5200:
[----:B-1----:R1:W3:Y:S02]  /*2abf0*/  SYNCS.PHASECHK.TRANS64.TRYWAIT P5, [R90+URZ+0x30890], R91 ;  /* 0x0308905b5a0075a7 */ /* 0x0022e400080a017f */
[----:B---3--:R-:W-:Y:S05]  /*2ac00*/  @!P5 NANOSLEEP.SYNCS 0x989680 ;  /* 0x009896800000d95d */ /* 0x008fea0003900000 */
[----:B------:R-:W3:Y:S02]  /*2ac10*/  @!P5 SYNCS.PHASECHK.TRANS64 P5, [R90+URZ+0x30890], R91 ;  /* 0x0308905b5a00d5a7 */ /* 0x000ee400080a007f */
[----:B---3--:R-:W-:Y:S05]  /*2ac20*/  @!P5 BRA `(.L_x_5200) ;  /* 0xfffffffc00f0d947 */ /* 0x008fea000383ffff */
[----:B------:R-:W-:Y:S05]  /*2ac30*/  BRA `(.L_x_5594) ;  /* 0xfffffdc400547947 */ /* 0x000fea000383ffff */
.L_x_5225:
[----:B-1----:R1:W2:Y:S02]  /*2ac40*/  SYNCS.PHASECHK.TRANS64.TRYWAIT P3, [R90+URZ+0x30890], R91 ;  /* 0x0308905b5a0075a7 */ /* 0x0022a4000806017f */
[----:B--2---:R-:W-:Y:S05]  /*2ac50*/  @!P3 NANOSLEEP.SYNCS 0x989680 ;  /* 0x009896800000b95d */ /* 0x004fea0003900000 */
[----:B------:R-:W2:Y:S02]  /*2ac60*/  @!P3 SYNCS.PHASECHK.TRANS64 P3, [R90+URZ+0x30890], R91 ;  /* 0x0308905b5a00b5a7 */ /* 0x000ea4000806007f */
[----:B--2---:R-:W-:Y:S05]  /*2ac70*/  @!P3 BRA `(.L_x_5225) ;  /* 0xfffffffc00f0b947 */ /* 0x004fea000383ffff */
[----:B------:R-:W-:Y:S05]  /*2ac80*/  BRA `(.L_x_5595) ;  /* 0xfffffdf800087947 */ /* 0x000fea000383ffff */
.L_x_5231:
[----:B-1----:R1:W2:Y:S02]  /*2ac90*/  SYNCS.PHASECHK.TRANS64.TRYWAIT P2, [R90+URZ+0x308b0], R91 ;  /* 0x0308b05b5a0075a7 */ /* 0x0022a4000804017f */
[----:B--2---:R-:W-:Y:S05]  /*2aca0*/  @!P2 NANOSLEEP.SYNCS 0x989680 ;  /* 0x009896800000a95d */ /* 0x004fea0003900000 */
[----:B------:R-:W2:Y:S02]  /*2acb0*/  @!P2 SYNCS.PHASECHK.TRANS64 P2, [R90+URZ+0x308b0], R91 ;  /* 0x0308b05b5a00a5a7 */ /* 0x000ea4000804007f */
[----:B--2---:R-:W-:Y:S05]  /*2acc0*/  @!P2 BRA `(.L_x_5231) ;  /* 0xfffffffc00f0a947 */ /* 0x004fea000383ffff */
[----:B------:R-:W-:Y:S05]  /*2acd0*/  BRA `(.L_x_5596) ;  /* 0xfffffdfc00007947 */ /* 0x000fea000383ffff */
.L_x_5257:
        /* <DEDUP_REMOVED lines=8> */
.L_x_5598:
[----:B------:R-:W-:Y:S05]  /*2ad60*/  BSYNC B1 ;  /* 0x0000000000017941 */ /* 0x000fea0003800000 */
.L_x_5597:
        /* <DEDUP_REMOVED lines=8> */
.L_x_5599:
[----:B------:R-:W-:Y:S02]  /*2adf0*/  IMAD.MOV.U32 R13, RZ, RZ, R8 ;  /* 0x000000ffff0d7224 */ /* 0x000fe400078e0008 */
[----:B------:R-:W-:-:S07]  /*2ae00*/  IMAD.MOV.U32 R0, RZ, RZ, R14 ;  /* 0x000000ffff007224 */ /* 0x000fce00078e000e */
[----:B------:R-:W-:Y:S05]  /*2ae10*/  WARPSYNC.COLLECTIVE R15, `(.L_x_5600) ;  /* 0x000000000f087348 */ /* 0x000fea0003c00000 */
[----:B------:R0:W1:Y:S02]  /*2ae20*/  SHFL.IDX P6, R14, R13, R12, R11 ;  /* 0x0000000c0d0e7389 */ /* 0x00006400000c000b */
[----:B01----:R-:W-:Y:S01]  /*2ae30*/  ENDCOLLECTIVE ;  /* 0x000000000000791b */ /* 0x003fe20003800000 */
.L_x_5600:
[----:B------:R-:W-:Y:S02]  /*2ae40*/  IMAD.MOV.U32 R13, RZ, RZ, R4 ;  /* 0x000000ffff0d7224 */ /* 0x000fe400078e0004 */
[----:B------:R-:W-:-:S07]  /*2ae50*/  IMAD.MOV.U32 R5, RZ, RZ, R14 ;  /* 0x000000ffff057224 */ /* 0x000fce00078e000e */
[----:B------:R-:W-:Y:S05]  /*2ae60*/  WARPSYNC.COLLECTIVE R15, `(.L_x_5601) ;  /* 0x000000000f087348 */ /* 0x000fea0003c00000 */
[----:B------:R0:W1:Y:S02]  /*2ae70*/  SHFL.IDX P6, R14, R13, R12, R11 ;  /* 0x0000000c0d0e7389 */ /* 0x00006400000c000b */
[----:B01----:R-:W-:Y:S01]  /*2ae80*/  ENDCOLLECTIVE ;  /* 0x000000000000791b */ /* 0x003fe20003800000 */
.L_x_5601:
[----:B------:R-:W-:Y:S05]  /*2ae90*/  BRA `(.L_x_5602) ;  /* 0xfffffe0c00b47947 */ /* 0x000fea000383ffff */
.L_x_5260:
        /* <DEDUP_REMOVED lines=8> */
.L_x_5604:
[----:B------:R-:W-:Y:S05]  /*2af20*/  BSYNC B1 ;  /* 0x0000000000017941 */ /* 0x000fea0003800000 */
.L_x_5603:
        /* <DEDUP_REMOVED lines=8> */
.L_x_5605:
[----:B------:R-:W-:Y:S02]  /*2afb0*/  IMAD.MOV.U32 R13, RZ, RZ, R8 ;  /* 0x000000ffff0d7224 */ /* 0x000fe400078e0008 */
[----:B------:R-:W-:-:S07]  /*2afc0*/  IMAD.MOV.U32 R0, RZ, RZ, R14 ;  /* 0x000000ffff007224 */ /* 0x000fce00078e000e */
[----:B------:R-:W-:Y:S05]  /*2afd0*/  WARPSYNC.COLLECTIVE R15, `(.L_x_5606) ;  /* 0x000000000f087348 */ /* 0x000fea0003c00000 */
[----:B------:R0:W1:Y:S02]  /*2afe0*/  SHFL.IDX P6, R14, R13, R12, R11 ;  /* 0x0000000c0d0e7389 */ /* 0x00006400000c000b */
[----:B01----:R-:W-:Y:S01]  /*2aff0*/  ENDCOLLECTIVE ;  /* 0x000000000000791b */ /* 0x003fe20003800000 */
.L_x_5606:
[----:B------:R-:W-:Y:S02]  /*2b000*/  IMAD.MOV.U32 R13, RZ, RZ, R4 ;  /* 0x000000ffff0d7224 */ /* 0x000fe400078e0004 */
[----:B------:R-:W-:-:S07]  /*2b010*/  IMAD.MOV.U32 R5, RZ, RZ, R14 ;  /* 0x000000ffff057224 */ /* 0x000fce00078e000e */
[----:B------:R-:W-:Y:S05]  /*2b020*/  WARPSYNC.COLLECTIVE R15, `(.L_x_5607) ;  /* 0x000000000f087348 */ /* 0x000fea0003c00000 */
[----:B------:R0:W1:Y:S02]  /*2b030*/  SHFL.IDX P6, R14, R13, R12, R11 ;  /* 0x0000000c0d0e7389 */ /* 0x00006400000c000b */
[----:B01----:R-:W-:Y:S01]  /*2b040*/  ENDCOLLECTIVE ;  /* 0x000000000000791b */ /* 0x003fe20003800000 */
.L_x_5607:
[----:B------:R-:W-:Y:S01]  /*2b050*/  IMAD.MOV.U32 R4, RZ, RZ, R14 ;  /* 0x000000ffff047224 */ /* 0x000fe200078e000e */
[----:B------:R-:W-:Y:S06]  /*2b060*/  BRA `(.L_x_5608) ;  /* 0xfffffe1400687947 */ /* 0x000fec000383ffff */
.L_x_5264:
[----:B0-----:R0:W1:Y:S02]  /*2b070*/  SYNCS.PHASECHK.TRANS64.TRYWAIT P0, [R16+URZ+0x30800], R5 ;  /* 0x03080005100075a7 */ /* 0x001064000800017f */
[----:B-1----:R-:W-:Y:S05]  /*2b080*/  @!P0 NANOSLEEP.SYNCS 0x989680 ;  /* 0x009896800000895d */ /* 0x002fea0003900000 */
[----:B------:R-:W1:Y:S02]  /*2b090*/  @!P0 SYNCS.PHASECHK.TRANS64 P0, [R16+URZ+0x30800], R5 ;  /* 0x03080005100085a7 */ /* 0x000e64000800007f */
[----:B-1----:R-:W-:Y:S05]  /*2b0a0*/  @!P0 BRA `(.L_x_5264) ;  /* 0xfffffffc00f08947 */ /* 0x002fea000383ffff */
[----:B------:R-:W-:Y:S05]  /*2b0b0*/  BRA `(.L_x_5609) ;  /* 0xfffffe1c00907947 */ /* 0x000fea000383ffff */
.L_x_5288:
        /* <DEDUP_REMOVED lines=8> */
.L_x_5611:
[----:B------:R-:W-:Y:S05]  /*2b140*/  BSYNC B1 ;  /* 0x0000000000017941 */ /* 0x000fea0003800000 */
.L_x_5610:
        /* <DEDUP_REMOVED lines=8> */
.L_x_5612:
[----:B------:R-:W-:Y:S02]  /*2b1d0*/  IMAD.MOV.U32 R21, RZ, RZ, R3 ;  /* 0x000000ffff157224 */ /* 0x000fe400078e0003 */
[----:B------:R-:W-:Y:S02]  /*2b1e0*/  IMAD.MOV.U32 R13, RZ, RZ, R7 ;  /* 0x000000ffff0d7224 */ /* 0x000fe400078e0007 */
[----:B------:R-:W-:-:S07]  /*2b1f0*/  IMAD.MOV.U32 R0, RZ, RZ, R14 ;  /* 0x000000ffff007224 */ /* 0x000fce00078e000e */
[----:B------:R-:W-:Y:S05]  /*2b200*/  WARPSYNC.COLLECTIVE R15, `(.L_x_5613) ;  /* 0x000000000f087348 */ /* 0x000fea0003c00000 */
[----:B------:R0:W1:Y:S02]  /*2b210*/  SHFL.IDX P6, R14, R13, R12, R11 ;  /* 0x0000000c0d0e7389 */ /* 0x00006400000c000b */
[----:B01----:R-:W-:Y:S01]  /*2b220*/  ENDCOLLECTIVE ;  /* 0x000000000000791b */ /* 0x003fe20003800000 */
.L_x_5613:
[----:B------:R-:W-:Y:S02]  /*2b230*/  IMAD.MOV.U32 R20, RZ, RZ, R0 ;  /* 0x000000ffff147224 */ /* 0x000fe400078e0000 */
[----:B------:R-:W-:Y:S02]  /*2b240*/  IMAD.MOV.U32 R13, RZ, RZ, R9 ;  /* 0x000000ffff0d7224 */ /* 0x000fe400078e0009 */
[----:B------:R-:W-:-:S07]  /*2b250*/  IMAD.MOV.U32 R5, RZ, RZ, R14 ;  /* 0x000000ffff057224 */ /* 0x000fce00078e000e */
[----:B------:R-:W-:Y:S05]  /*2b260*/  WARPSYNC.COLLECTIVE R15, `(.L_x_5614) ;  /* 0x000000000f087348 */ /* 0x000fea0003c00000 */
[----:B------:R0:W1:Y:S02]  /*2b270*/  SHFL.IDX P6, R14, R13, R12, R11 ;  /* 0x0000000c0d0e7389 */ /* 0x00006400000c000b */
[----:B01----:R-:W-:Y:S01]  /*2b280*/  ENDCOLLECTIVE ;  /* 0x000000000000791b */ /* 0x003fe20003800000 */
.L_x_5614:
[----:B------:R-:W-:Y:S05]  /*2b290*/  BRA `(.L_x_5615) ;  /* 0xfffffe4400247947 */ /* 0x000fea000383ffff */
.L_x_5291:
[----:B------:R-:W-:Y:S01]  /*2b2a0*/  BSSY B1, `(.L_x_5616) ;  /* 0x0000008000017945 */ /* 0x000fe20003800000 */
[----:B------:R-:W-:Y:S02]  /*2b2b0*/  IMAD.MOV.U32 R13, RZ, RZ, R8 ;  /* 0x000000ffff0d7224 */ /* 0x000fe400078e0008 */
[----:B------:R-:W-:Y:S02]  /*2b2c0*/  IMAD.MOV.U32 R12, RZ, RZ, 0x1 ;  /* 0x00000001ff0c7424 */ /* 0x000fe400078e00ff */
[----:B------:R-:W-:Y:S02]  /*2b2d0*/  IMAD.MOV.U32 R11, RZ, RZ, 0x1c1f ;  /* 0x00001c1fff0b7424 */ /* 0x000fe400078e00ff */
[----:B------:R-:W-:-:S07]  /*2b2e0*/  IMAD.MOV.U32 R15, RZ, RZ, -0x1 ;  /* 0xffffffffff0f7424 */ /* 0x000fce00078e00ff */
[----:B------:R-:W-:Y:S05]  /*2b2f0*/  WARPSYNC.COLLECTIVE R15, `(.L_x_5617) ;  /* 0x000000000f087348 */ /* 0x000fea0003c00000 */
[----:B------:R0:W1:Y:S02]  /*2b300*/  SHFL.IDX P6, R14, R13, R12, R11 ;  /* 0x0000000c0d0e7389 */ /* 0x00006400000c000b */
[----:B01----:R-:W-:Y:S01]  /*2b310*/  ENDCOLLECTIVE ;  /* 0x000000000000791b */ /* 0x003fe20003800000 */
.L_x_5617:
[----:B------:R-:W-:Y:S05]  /*2b320*/  BSYNC B1 ;  /* 0x0000000000017941 */ /* 0x000fea0003800000 */
.L_x_5616:
        /* <DEDUP_REMOVED lines=8> */
.L_x_5618:
[----:B------:R-:W-:Y:S02]  /*2b3b0*/  IMAD.MOV.U32 R61, RZ, RZ, R3 ;  /* 0x000000ffff3d7224 */ /* 0x000fe400078e0003 */
[----:B------:R-:W-:Y:S02]  /*2b3c0*/  IMAD.MOV.U32 R13, RZ, RZ, R7 ;  /* 0x000000ffff0d7224 */ /* 0x000fe400078e0007 */
[----:B------:R-:W-:-:S07]  /*2b3d0*/  IMAD.MOV.U32 R0, RZ, RZ, R14 ;  /* 0x000000ffff007224 */ /* 0x000fce00078e000e */
[----:B------:R-:W-:Y:S05]  /*2b3e0*/  WARPSYNC.COLLECTIVE R15, `(.L_x_5619) ;  /* 0x000000000f087348 */ /* 0x000fea0003c00000 */
[----:B------:R0:W1:Y:S02]  /*2b3f0*/  SHFL.IDX P6, R14, R13, R12, R11 ;  /* 0x0000000c0d0e7389 */ /* 0x00006400000c000b */
[----:B01----:R-:W-:Y:S01]  /*2b400*/  ENDCOLLECTIVE ;  /* 0x000000000000791b */ /* 0x003fe20003800000 */
.L_x_5619:
[----:B------:R-:W-:Y:S02]  /*2b410*/  IMAD.MOV.U32 R60, RZ, RZ, R0 ;  /* 0x000000ffff3c7224 */ /* 0x000fe400078e0000 */
[----:B------:R-:W-:Y:S02]  /*2b420*/  IMAD.MOV.U32 R13, RZ, RZ, R9 ;  /* 0x000000ffff0d7224 */ /* 0x000fe400078e0009 */
[----:B------:R-:W-:-:S07]  /*2b430*/  IMAD.MOV.U32 R7, RZ, RZ, R14 ;  /* 0x000000ffff077224 */ /* 0x000fce00078e000e */
[----:B------:R-:W-:Y:S05]  /*2b440*/  WARPSYNC.COLLECTIVE R15, `(.L_x_5620) ;  /* 0x000000000f087348 */ /* 0x000fea0003c00000 */
[----:B------:R0:W1:Y:S02]  /*2b450*/  SHFL.IDX P6, R14, R13, R12, R11 ;  /* 0x0000000c0d0e7389 */ /* 0x00006400000c000b */
[----:B01----:R-:W-:Y:S01]  /*2b460*/  ENDCOLLECTIVE ;  /* 0x000000000000791b */ /* 0x003fe20003800000 */
.L_x_5620:
[----:B------:R-:W-:Y:S05]  /*2b470*/  BRA `(.L_x_5621) ;  /* 0xfffffe4800547947 */ /* 0x000fea000383ffff */
.L_x_5295:
[----:B0-----:R0:W1:Y:S02]  /*2b480*/  SYNCS.PHASECHK.TRANS64.TRYWAIT P0, [R16+URZ+0x30800], R61 ;  /* 0x0308003d100075a7 */ /* 0x001064000800017f */
[----:B-1----:R-:W-:Y:S05]  /*2b490*/  @!P0 NANOSLEEP.SYNCS 0x989680 ;  /* 0x009896800000895d */ /* 0x002fea0003900000 */
[----:B------:R-:W1:Y:S02]  /*2b4a0*/  @!P0 SYNCS.PHASECHK.TRANS64 P0, [R16+URZ+0x30800], R61 ;  /* 0x0308003d100085a7 */ /* 0x000e64000800007f */
[----:B-1----:R-:W-:Y:S05]  /*2b4b0*/  @!P0 BRA `(.L_x_5295) ;  /* 0xfffffffc00f08947 */ /* 0x002fea000383ffff */
[----:B------:R-:W-:Y:S05]  /*2b4c0*/  BRA `(.L_x_5622) ;  /* 0xfffffe4c00d87947 */ /* 0x000fea000383ffff */
.L_x_5309:
[----:B-1----:R1:W2:Y:S02]  /*2b4d0*/  SYNCS.PHASECHK.TRANS64.TRYWAIT P2, [R5+URZ+0x30830], R0 ;  /* 0x03083000050075a7 */ /* 0x0022a4000804017f */
[----:B--2---:R-:W-:Y:S05]  /*2b4e0*/  @!P2 NANOSLEEP.SYNCS 0x989680 ;  /* 0x009896800000a95d */ /* 0x004fea0003900000 */
[----:B------:R-:W2:Y:S02]  /*2b4f0*/  @!P2 SYNCS.PHASECHK.TRANS64 P2, [R5+URZ+0x30830], R0 ;  /* 0x030830000500a5a7 */ /* 0x000ea4000804007f */
[----:B--2---:R-:W-:Y:S05]  /*2b500*/  @!P2 BRA `(.L_x_5309) ;  /* 0xfffffffc00f0a947 */ /* 0x004fea000383ffff */
[----:B------:R-:W-:Y:S05]  /*2b510*/  BRA `(.L_x_5308) ;  /* 0xfffffe7800507947 */ /* 0x000fea000383ffff */
.L_x_5329:
[----:B-1----:R1:W2:Y:S02]  /*2b520*/  SYNCS.PHASECHK.TRANS64.TRYWAIT P2, [R0+URZ+0x30830], R11 ;  /* 0x0308300b000075a7 */ /* 0x0022a4000804017f */
[----:B--2---:R-:W-:Y:S05]  /*2b530*/  @!P2 NANOSLEEP.SYNCS 0x989680 ;  /* 0x009896800000a95d */ /* 0x004fea0003900000 */
[----:B------:R-:W2:Y:S02]  /*2b540*/  @!P2 SYNCS.PHASECHK.TRANS64 P2, [R0+URZ+0x30830], R11 ;  /* 0x0308300b0000a5a7 */ /* 0x000ea4000804007f */
[----:B--2---:R-:W-:Y:S05]  /*2b550*/  @!P2 BRA `(.L_x_5329) ;  /* 0xfffffffc00f0a947 */ /* 0x004fea000383ffff */
[----:B------:R-:W-:Y:S05]  /*2b560*/  BRA `(.L_x_5328) ;  /* 0xfffffea8003c7947 */ /* 0x000fea000383ffff */
.L_x_5334:
[----:B-1----:R1:W2:Y:S02]  /*2b570*/  SYNCS.PHASECHK.TRANS64.TRYWAIT P2, [R21+URZ+0x30850], R2 ;  /* 0x03085002150075a7 */ /* 0x0022a4000804017f */
[----:B--2---:R-:W-:Y:S05]  /*2b580*/  @!P2 NANOSLEEP.SYNCS 0x989680 ;  /* 0x009896800000a95d */ /* 0x004fea0003900000 */
[----:B------:R-:W2:Y:S02]  /*2b590*/  @!P2 SYNCS.PHASECHK.TRANS64 P2, [R21+URZ+0x30850], R2 ;  /* 0x030850021500a5a7 */ /* 0x000ea4000804007f */
[----:B--2---:R-:W-:Y:S05]  /*2b5a0*/  @!P2 BRA `(.L_x_5334) ;  /* 0xfffffffc00f0a947 */ /* 0x004fea000383ffff */
[----:B------:R-:W-:Y:S05]  /*2b5b0*/  BRA `(.L_x_5333) ;  /* 0xfffffeb400847947 */ /* 0x000fea000383ffff */
.L_x_5354:
[----:B--2---:R2:W3:Y:S02]  /*2b5c0*/  SYNCS.PHASECHK.TRANS64.TRYWAIT P2, [R0+URZ+0x30830], R3 ;  /* 0x03083003000075a7 */ /* 0x0044e4000804017f */
[----:B---3--:R-:W-:Y:S05]  /*2b5d0*/  @!P2 NANOSLEEP.SYNCS 0x989680 ;  /* 0x009896800000a95d */ /* 0x008fea0003900000 */
[----:B------:R-:W3:Y:S02]  /*2b5e0*/  @!P2 SYNCS.PHASECHK.TRANS64 P2, [R0+URZ+0x30830], R3 ;  /* 0x030830030000a5a7 */ /* 0x000ee4000804007f */
[----:B---3--:R-:W-:Y:S05]  /*2b5f0*/  @!P2 BRA `(.L_x_5354) ;  /* 0xfffffffc00f0a947 */ /* 0x008fea000383ffff */
[----:B------:R-:W-:Y:S05]  /*2b600*/  BRA `(.L_x_5353) ;  /* 0xfffffedc00fc7947 */ /* 0x000fea000383ffff */
.L_x_5359:
[----:B-1----:R1:W2:Y:S02]  /*2b610*/  SYNCS.PHASECHK.TRANS64.TRYWAIT P2, [R15+URZ+0x30850], R0 ;  /* 0x030850000f0075a7 */ /* 0x0022a4000804017f */
[----:B--2---:R-:W-:Y:S05]  /*2b620*/  @!P2 NANOSLEEP.SYNCS 0x989680 ;  /* 0x009896800000a95d */ /* 0x004fea0003900000 */
[----:B------:R-:W2:Y:S02]  /*2b630*/  @!P2 SYNCS.PHASECHK.TRANS64 P2, [R15+URZ+0x30850], R0 ;  /* 0x030850000f00a5a7 */ /* 0x000ea4000804007f */
[----:B--2---:R-:W-:Y:S05]  /*2b640*/  @!P2 BRA `(.L_x_5359) ;  /* 0xfffffffc00f0a947 */ /* 0x004fea000383ffff */
[----:B------:R-:W-:Y:S05]  /*2b650*/  BRA `(.L_x_5358) ;  /* 0xfffffeec004c7947 */ /* 0x000fea000383ffff */
.L_x_5367:
[----:B--2---:R2:W3:Y:S02]  /*2b660*/  SYNCS.PHASECHK.TRANS64.TRYWAIT P2, [R3+URZ+0x30830], R4 ;  /* 0x03083004030075a7 */ /* 0x0044e4000804017f */
[----:B---3--:R-:W-:Y:S05]  /*2b670*/  @!P2 NANOSLEEP.SYNCS 0x989680 ;  /* 0x009896800000a95d */ /* 0x008fea0003900000 */
[----:B------:R-:W3:Y:S02]  /*2b680*/  @!P2 SYNCS.PHASECHK.TRANS64 P2, [R3+URZ+0x30830], R4 ;  /* 0x030830040300a5a7 */ /* 0x000ee4000804007f */
[----:B---3--:R-:W-:Y:S05]  /*2b690*/  @!P2 BRA `(.L_x_5367) ;  /* 0xfffffffc00f0a947 */ /* 0x008fea000383ffff */
[----:B------:R-:W-:Y:S05]  /*2b6a0*/  BRA `(.L_x_5366) ;  /* 0xffffff0000487947 */ /* 0x000fea000383ffff */
.L_x_5372:
[----:B-1----:R1:W2:Y:S02]  /*2b6b0*/  SYNCS.PHASECHK.TRANS64.TRYWAIT P2, [R14+URZ+0x30850], R2 ;  /* 0x030850020e0075a7 */ /* 0x0022a4000804017f */
[----:B--2---:R-:W-:Y:S05]  /*2b6c0*/  @!P2 NANOSLEEP.SYNCS 0x989680 ;  /* 0x009896800000a95d */ /* 0x004fea0003900000 */
[----:B------:R-:W2:Y:S02]  /*2b6d0*/  @!P2 SYNCS.PHASECHK.TRANS64 P2, [R14+URZ+0x30850], R2 ;  /* 0x030850020e00a5a7 */ /* 0x000ea4000804007f */
[----:B--2---:R-:W-:Y:S05]  /*2b6e0*/  @!P2 BRA `(.L_x_5372) ;  /* 0xfffffffc00f0a947 */ /* 0x004fea000383ffff */
[----:B------:R-:W-:Y:S05]  /*2b6f0*/  BRA `(.L_x_5371) ;  /* 0xffffff0c00887947 */ /* 0x000fea000383ffff */
.L_x_5386:
[----:B--2---:R2:W3:Y:S02]  /*2b700*/  SYNCS.PHASECHK.TRANS64.TRYWAIT P0, [R12+URZ+0x30850], R7 ;  /* 0x030850070c0075a7 */ /* 0x0044e4000800017f */
[----:B---3--:R-:W-:Y:S05]  /*2b710*/  @!P0 NANOSLEEP.SYNCS 0x989680 ;  /* 0x009896800000895d */ /* 0x008fea0003900000 */
[----:B------:R-:W3:Y:S02]  /*2b720*/  @!P0 SYNCS.PHASECHK.TRANS64 P0, [R12+URZ+0x30850], R7 ;  /* 0x030850070c0085a7 */ /* 0x000ee4000800007f */
[----:B---3--:R-:W-:Y:S05]  /*2b730*/  @!P0 BRA `(.L_x_5386) ;  /* 0xfffffffc00f08947 */ /* 0x008fea000383ffff */
[----:B------:R-:W-:Y:S05]  /*2b740*/  BRA `(.L_x_5385) ;  /* 0xffffff3800987947 */ /* 0x000fea000383ffff */
.L_x_5430:
[----:B------:R-:W1:Y:S01]  /*2b750*/  S2R R7, SR_TID.X ;  /* 0x0000000000077919 */ /* 0x000e620000002100 */
[----:B------:R-:W-:Y:S01]  /*2b760*/  BSSY B1, `(.L_x_5623) ;  /* 0x000000a000017945 */ /* 0x000fe20003800000 */
[----:B------:R-:W-:Y:S02]  /*2b770*/  IMAD.MOV.U32 R12, RZ, RZ, RZ ;  /* 0x000000ffff0c7224 */ /* 0x000fe400078e00ff */
[----:B0-----:R-:W-:Y:S02]  /*2b780*/  IMAD.MOV.U32 R11, RZ, RZ, 0x1f ;  /* 0x0000001fff0b7424 */ /* 0x001fe400078e00ff */
[----:B------:R-:W-:Y:S01]  /*2b790*/  IMAD.MOV.U32 R15, RZ, RZ, -0x1 ;  /* 0xffffffffff0f7424 */ /* 0x000fe200078e00ff */
[----:B-1----:R-:W-:-:S04]  /*2b7a0*/  SHF.R.U32.HI R7, RZ, 0x5, R7 ;  /* 0x00000005ff077819 */ /* 0x002fc80000011607 */
[----:B------:R-:W-:-:S05]  /*2b7b0*/  LOP3.LUT R7, R7, 0x3, RZ, 0xc0, !PT ;  /* 0x0000000307077812 */ /* 0x000fca00078ec0ff */
[----:B------:R-:W-:-:S07]  /*2b7c0*/  IMAD.MOV.U32 R13, RZ, RZ, R7 ;  /* 0x000000ffff0d7224 */ /* 0x000fce00078e0007 */
[----:B------:R-:W-:Y:S05]  /*2b7d0*/  WARPSYNC.COLLECTIVE R15, `(.L_x_5624) ;  /* 0x000000000f087348 */ /* 0x000fea0003c00000 */
[----:B------:R0:W1:Y:S02]  /*2b7e0*/  SHFL.IDX P6, R14, R13, R12, R11 ;  /* 0x0000000c0d0e7389 */ /* 0x00006400000c000b */
[----:B01----:R-:W-:Y:S01]  /*2b7f0*/  ENDCOLLECTIVE ;  /* 0x000000000000791b */ /* 0x003fe20003800000 */
.L_x_5624:
[----:B------:R-:W-:Y:S05]  /*2b800*/  BSYNC B1 ;  /* 0x0000000000017941 */ /* 0x000fea0003800000 */
.L_x_5623:
[----:B------:R-:W-:Y:S05]  /*2b810*/  BRA `(.L_x_5625) ;  /* 0xffffff8000f07947 */ /* 0x000fea000383ffff */
.L_x_5432:
[----:B------:R-:W-:Y:S01]  /*2b820*/  BSSY B1, `(.L_x_5626) ;  /* 0x0000006000017945 */ /* 0x000fe20003800000 */
[----:B------:R-:W-:-:S07]  /*2b830*/  IMAD.MOV.U32 R15, RZ, RZ, -0x1 ;  /* 0xffffffffff0f7424 */ /* 0x000fce00078e00ff */
[----:B01----:R-:W-:Y:S05]  /*2b840*/  WARPSYNC.COLLECTIVE R15, `(.L_x_5627) ;  /* 0x000000000f0c7348 */ /* 0x003fea0003c00000 */
[----:B------:R-:W-:Y:S02]  /*2b850*/  ELECT P6, UR62, PT ;  /* 0x00000000003e782f */ /* 0x000fe400038c0000 */
[----:B------:R-:W-:Y:S01]  /*2b860*/  MOV R14, UR62 ;  /* 0x0000003e000e7c02 */ /* 0x000fe20008000f00 */
[----:B01----:R-:W-:Y:S10]  /*2b870*/  ENDCOLLECTIVE ;  /* 0x000000000000791b */ /* 0x003ff40003800000 */
.L_x_5627:
[----:B------:R-:W-:Y:S05]  /*2b880*/  BSYNC B1 ;  /* 0x0000000000017941 */ /* 0x000fea0003800000 */
.L_x_5626:
[----:B------:R-:W-:Y:S01]  /*2b890*/  PLOP3.LUT P2, PT, P6, PT, PT, 0x80, 0x0 ;  /* 0x000000000000781c */ /* 0x000fe2000374f070 */
[----:B------:R-:W-:-:S12]  /*2b8a0*/  BRA `(.L_x_5431) ;  /* 0xffffff8000e47947 */ /* 0x000fd8000383ffff */
.L_x_5434:
[----:B-1----:R-:W2:Y:S02]  /*2b8b0*/  LDL R5, [R1+0x4] ;  /* 0x0000040001057983 */ /* 0x002ea40000100800 */
[----:B--2---:R1:W2:Y:S02]  /*2b8c0*/  SYNCS.PHASECHK.TRANS64.TRYWAIT P0, [R5+URZ+0x30820], R4 ;  /* 0x03082004050075a7 */ /* 0x0042a4000800017f */
[----:B--2---:R-:W-:Y:S05]  /*2b8d0*/  @!P0 NANOSLEEP.SYNCS 0x989680 ;  /* 0x009896800000895d */ /* 0x004fea0003900000 */
[----:B------:R-:W2:Y:S02]  /*2b8e0*/  @!P0 SYNCS.PHASECHK.TRANS64 P0, [R5+URZ+0x30820], R4 ;  /* 0x03082004050085a7 */ /* 0x000ea4000800007f */
[----:B--2---:R-:W-:Y:S05]  /*2b8f0*/  @!P0 BRA `(.L_x_5434) ;  /* 0xfffffffc00ec8947 */ /* 0x004fea000383ffff */
[----:B------:R-:W-:Y:S05]  /*2b900*/  BRA `(.L_x_5628) ;  /* 0xffffff8000f47947 */ /* 0x000fea000383ffff */
.L_x_5438:
[----:B-1----:R1:W2:Y:S02]  /*2b910*/  SYNCS.PHASECHK.TRANS64.TRYWAIT P0, [R7+URZ+0x308a0], R10 ;  /* 0x0308a00a070075a7 */ /* 0x0022a4000800017f */
[----:B--2---:R-:W-:Y:S05]  /*2b920*/  @!P0 NANOSLEEP.SYNCS 0x989680 ;  /* 0x009896800000895d */ /* 0x004fea0003900000 */
[----:B------:R-:W2:Y:S02]  /*2b930*/  @!P0 SYNCS.PHASECHK.TRANS64 P0, [R7+URZ+0x308a0], R10 ;  /* 0x0308a00a070085a7 */ /* 0x000ea4000800007f */
[----:B--2---:R-:W-:Y:S05]  /*2b940*/  @!P0 BRA `(.L_x_5438) ;  /* 0xfffffffc00f08947 */ /* 0x004fea000383ffff */
[----:B------:R-:W-:Y:S05]  /*2b950*/  BRA `(.L_x_5629) ;  /* 0xffffff8400187947 */ /* 0x000fea000383ffff */
.L_x_5445:
[----:B--2---:R2:W3:Y:S02]  /*2b960*/  SYNCS.PHASECHK.TRANS64.TRYWAIT P0, [R7+URZ+0x308c0], R10 ;  /* 0x0308c00a070075a7 */ /* 0x0044e4000800017f */
[----:B---3--:R-:W-:Y:S05]  /*2b970*/  @!P0 NANOSLEEP.SYNCS 0x989680 ;  /* 0x009896800000895d */ /* 0x008fea0003900000 */
[----:B------:R-:W3:Y:S02]  /*2b980*/  @!P0 SYNCS.PHASECHK.TRANS64 P0, [R7+URZ+0x308c0], R10 ;  /* 0x0308c00a070085a7 */ /* 0x000ee4000800007f */
[----:B---3--:R-:W-:Y:S05]  /*2b990*/  @!P0 BRA `(.L_x_5445) ;  /* 0xfffffffc00f08947 */ /* 0x008fea000383ffff */
[----:B------:R-:W-:Y:S05]  /*2b9a0*/  BRA `(.L_x_5630) ;  /* 0xffffff8800187947 */ /* 0x000fea000383ffff */
.L_x_5454:
[----:B-1----:R1:W2:Y:S02]  /*2b9b0*/  SYNCS.PHASECHK.TRANS64.TRYWAIT P0, [R8+URZ+0x308a0], R7 ;  /* 0x0308a007080075a7 */ /* 0x0022a4000800017f */
[----:B--2---:R-:W-:Y:S05]  /*2b9c0*/  @!P0 NANOSLEEP.SYNCS 0x989680 ;  /* 0x009896800000895d */ /* 0x004fea0003900000 */
[----:B------:R-:W2:Y:S02]  /*2b9d0*/  @!P0 SYNCS.PHASECHK.TRANS64 P0, [R8+URZ+0x308a0], R7 ;  /* 0x0308a007080085a7 */ /* 0x000ea4000800007f */
[----:B--2---:R-:W-:Y:S05]  /*2b9e0*/  @!P0 BRA `(.L_x_5454) ;  /* 0xfffffffc00f08947 */ /* 0x004fea000383ffff */
[----:B------:R-:W-:Y:S05]  /*2b9f0*/  BRA `(.L_x_5631) ;  /* 0xffffff8c00647947 */ /* 0x000fea000383ffff */
.L_x_5461:
[----:B--2---:R2:W3:Y:S02]  /*2ba00*/  SYNCS.PHASECHK.TRANS64.TRYWAIT P0, [R8+URZ+0x308c0], R7 ;  /* 0x0308c007080075a7 */ /* 0x0044e4000800017f */
[----:B---3--:R-:W-:Y:S05]  /*2ba10*/  @!P0 NANOSLEEP.SYNCS 0x989680 ;  /* 0x009896800000895d */ /* 0x008fea0003900000 */
[----:B------:R-:W3:Y:S02]  /*2ba20*/  @!P0 SYNCS.PHASECHK.TRANS64 P0, [R8+URZ+0x308c0], R7 ;  /* 0x0308c007080085a7 */ /* 0x000ee4000800007f */
[----:B---3--:R-:W-:Y:S05]  /*2ba30*/  @!P0 BRA `(.L_x_5461) ;  /* 0xfffffffc00f08947 */ /* 0x008fea000383ffff */
[----:B------:R-:W-:Y:S05]  /*2ba40*/  BRA `(.L_x_5632) ;  /* 0xffffff9000607947 */ /* 0x000fea000383ffff */
.L_x_5484:
[----:B------:R-:W2:Y:S01]  /*2ba50*/  S2R R4, SR_TID.X ;  /* 0x0000000000047919 */ /* 0x000ea20000002100 */
[----:B------:R-:W-:Y:S01]  /*2ba60*/  BSSY B0, `(.L_x_5633) ;  /* 0x000000a000007945 */ /* 0x000fe20003800000 */
[----:B------:R-:W-:Y:S02]  /*2ba70*/  IMAD.MOV.U32 R12, RZ, RZ, RZ ;  /* 0x000000ffff0c7224 */ /* 0x000fe400078e00ff */
[----:B0-----:R-:W-:Y:S02]  /*2ba80*/  IMAD.MOV.U32 R11, RZ, RZ, 0x1f ;  /* 0x0000001fff0b7424 */ /* 0x001fe400078e00ff */
[----:B------:R-:W-:Y:S01]  /*2ba90*/  IMAD.MOV.U32 R15, RZ, RZ, -0x1 ;  /* 0xffffffffff0f7424 */ /* 0x000fe200078e00ff */
[----:B--2---:R-:W-:-:S04]  /*2baa0*/  SHF.R.U32.HI R4, RZ, 0x5, R4 ;  /* 0x00000005ff047819 */ /* 0x004fc80000011604 */
[----:B------:R-:W-:-:S05]  /*2bab0*/  LOP3.LUT R4, R4, 0x3, RZ, 0xc0, !PT ;  /* 0x0000000304047812 */ /* 0x000fca00078ec0ff */
[----:B------:R-:W-:-:S07]  /*2bac0*/  IMAD.MOV.U32 R13, RZ, RZ, R4 ;  /* 0x000000ffff0d7224 */ /* 0x000fce00078e0004 */
[----:B-1----:R-:W-:Y:S05]  /*2bad0*/  WARPSYNC.COLLECTIVE R15, `(.L_x_5634) ;  /* 0x000000000f087348 */ /* 0x002fea0003c00000 */
[----:B------:R0:W2:Y:S02]  /*2bae0*/  SHFL.IDX P6, R14, R13, R12, R11 ;  /* 0x0000000c0d0e7389 */ /* 0x0000a400000c000b */
[----:B012---:R-:W-:Y:S01]  /*2baf0*/  ENDCOLLECTIVE ;  /* 0x000000000000791b */ /* 0x007fe20003800000 */
.L_x_5634:
[----:B------:R-:W-:Y:S05]  /*2bb00*/  BSYNC B0 ;  /* 0x0000000000007941 */ /* 0x000fea0003800000 */
.L_x_5633:
[----:B------:R-:W-:Y:S05]  /*2bb10*/  BRA `(.L_x_5635) ;  /* 0xffffffa000007947 */ /* 0x000fea000383ffff */
.L_x_5486:
[----:B------:R-:W-:Y:S01]  /*2bb20*/  BSSY B0, `(.L_x_5636) ;  /* 0x0000006000007945 */ /* 0x000fe20003800000 */
[----:B------:R-:W-:-:S07]  /*2bb30*/  IMAD.MOV.U32 R15, RZ, RZ, -0x1 ;  /* 0xffffffffff0f7424 */ /* 0x000fce00078e00ff */
[----:B01-3--:R-:W-:Y:S05]  /*2bb40*/  WARPSYNC.COLLECTIVE R15, `(.L_x_5637) ;  /* 0x000000000f0c7348 */ /* 0x00bfea0003c00000 */
[----:B------:R-:W-:Y:S02]  /*2bb50*/  ELECT P6, UR62, PT ;  /* 0x00000000003e782f */ /* 0x000fe400038c0000 */
[----:B------:R-:W-:Y:S01]  /*2bb60*/  MOV R14, UR62 ;  /* 0x0000003e000e7c02 */ /* 0x000fe20008000f00 */
[----:B01-3--:R-:W-:Y:S10]  /*2bb70*/  ENDCOLLECTIVE ;  /* 0x000000000000791b */ /* 0x00bff40003800000 */
.L_x_5637:
[----:B------:R-:W-:Y:S05]  /*2bb80*/  BSYNC B0 ;  /* 0x0000000000007941 */ /* 0x000fea0003800000 */
.L_x_5636:
[----:B------:R-:W-:Y:S05]  /*2bb90*/  BRA `(.L_x_5638) ;  /* 0xffffffa0000c7947 */ /* 0x000fea000383ffff */
.L_x_5488:
[----:B-1----:R1:W2:Y:S02]  /*2bba0*/  SYNCS.PHASECHK.TRANS64.TRYWAIT P0, [R0+URZ+0x30840], R2 ;  /* 0x03084002000075a7 */ /* 0x0022a4000800017f */
[----:B--2---:R-:W-:Y:S05]  /*2bbb0*/  @!P0 NANOSLEEP.SYNCS 0x989680 ;  /* 0x009896800000895d */ /* 0x004fea0003900000 */
[----:B------:R-:W2:Y:S02]  /*2bbc0*/  @!P0 SYNCS.PHASECHK.TRANS64 P0, [R0+URZ+0x30840], R2 ;  /* 0x03084002000085a7 */ /* 0x000ea4000800007f */
[----:B--2---:R-:W-:Y:S05]  /*2bbd0*/  @!P0 BRA `(.L_x_5488) ;  /* 0xfffffffc00f08947 */ /* 0x004fea000383ffff */
[----:B------:R-:W-:Y:S05]  /*2bbe0*/  BRA `(.L_x_5639) ;  /* 0xffffffa000747947 */ /* 0x000fea000383ffff */
.L_x_5492:
        /* <DEDUP_REMOVED lines=9> */
.L_x_5640:
[----:B------:R-:W-:Y:S02]  /*2bc80*/  IMAD.MOV.U32 R13, RZ, RZ, R4 ;  /* 0x000000ffff0d7224 */ /* 0x000fe400078e0004 */
[----:B------:R-:W-:-:S07]  /*2bc90*/  IMAD.MOV.U32 R6, RZ, RZ, R14 ;  /* 0x000000ffff067224 */ /* 0x000fce00078e000e */
[----:B------:R-:W-:Y:S05]  /*2bca0*/  WARPSYNC.COLLECTIVE R15, `(.L_x_5641) ;  /* 0x000000000f087348 */ /* 0x000fea0003c00000 */
[----:B------:R0:W1:Y:S02]  /*2bcb0*/  SHFL.IDX P6, R14, R13, R12, R11 ;  /* 0x0000000c0d0e7389 */ /* 0x00006400000c000b */
[----:B01----:R-:W-:Y:S01]  /*2bcc0*/  ENDCOLLECTIVE ;  /* 0x000000000000791b */ /* 0x003fe20003800000 */
.L_x_5641:
        /* <DEDUP_REMOVED lines=11> */
.L_x_5642:
        /* <DEDUP_REMOVED lines=17> */
.L_x_5643:
[----:B------:R-:W-:Y:S02]  /*2be90*/  IMAD.MOV.U32 R13, RZ, RZ, R3 ;  /* 0x000000ffff0d7224 */ /* 0x000fe400078e0003 */
[----:B------:R-:W-:Y:S02]  /*2bea0*/  IMAD.MOV.U32 R12, RZ, RZ, 0x2 ;  /* 0x00000002ff0c7424 */ /* 0x000fe400078e00ff */
[----:B------:R-:W-:-:S07]  /*2beb0*/  IMAD.MOV.U32 R5, RZ, RZ, R14 ;  /* 0x000000ffff057224 */ /* 0x000fce00078e000e */
[----:B------:R-:W-:Y:S05]  /*2bec0*/  WARPSYNC.COLLECTIVE R15, `(.L_x_5644) ;  /* 0x000000000f087348 */ /* 0x000fea0003c00000 */
[----:B------:R0:W1:Y:S02]  /*2bed0*/  SHFL.IDX P6, R14, R13, R12, R11 ;  /* 0x0000000c0d0e7389 */ /* 0x00006400000c000b */
[----:B01----:R-:W-:Y:S01]  /*2bee0*/  ENDCOLLECTIVE ;  /* 0x000000000000791b */ /* 0x003fe20003800000 */
.L_x_5644:
        /* <DEDUP_REMOVED lines=17> */
.L_x_5645:
[----:B------:R-:W-:Y:S02]  /*2c000*/  IMAD.MOV.U32 R13, RZ, RZ, R3 ;  /* 0x000000ffff0d7224 */ /* 0x000fe400078e0003 */
[----:B------:R-:W-:Y:S02]  /*2c010*/  IMAD.MOV.U32 R12, RZ, RZ, 0x3 ;  /* 0x00000003ff0c7424 */ /* 0x000fe400078e00ff */
[----:B------:R-:W-:-:S07]  /*2c020*/  IMAD.MOV.U32 R5, RZ, RZ, R14 ;  /* 0x000000ffff057224 */ /* 0x000fce00078e000e */
[----:B------:R-:W-:Y:S05]  /*2c030*/  WARPSYNC.COLLECTIVE R15, `(.L_x_5646) ;  /* 0x000000000f087348 */ /* 0x000fea0003c00000 */
[----:B------:R0:W1:Y:S02]  /*2c040*/  SHFL.IDX P6, R14, R13, R12, R11 ;  /* 0x0000000c0d0e7389 */ /* 0x00006400000c000b */
[----:B01----:R-:W-:Y:S01]  /*2c050*/  ENDCOLLECTIVE ;  /* 0x000000000000791b */ /* 0x003fe20003800000 */
.L_x_5646:
        /* <DEDUP_REMOVED lines=17> */
.L_x_5647:
[----:B------:R-:W-:Y:S02]  /*2c170*/  IMAD.MOV.U32 R13, RZ, RZ, R3 ;  /* 0x000000ffff0d7224 */ /* 0x000fe400078e0003 */
[----:B------:R-:W-:Y:S02]  /*2c180*/  IMAD.MOV.U32 R12, RZ, RZ, 0x4 ;  /* 0x00000004ff0c7424 */ /* 0x000fe400078e00ff */
[----:B------:R-:W-:-:S07]  /*2c190*/  IMAD.MOV.U32 R5, RZ, RZ, R14 ;  /* 0x000000ffff057224 */ /* 0x000fce00078e000e */
[----:B------:R-:W-:Y:S05]  /*2c1a0*/  WARPSYNC.COLLECTIVE R15, `(.L_x_5648) ;  /* 0x000000000f087348 */ /* 0x000fea0003c00000 */
[----:B------:R0:W1:Y:S02]  /*2c1b0*/  SHFL.IDX P6, R14, R13, R12, R11 ;  /* 0x0000000c0d0e7389 */ /* 0x00006400000c000b */
[----:B01----:R-:W-:Y:S01]  /*2c1c0*/  ENDCOLLECTIVE ;  /* 0x000000000000791b */ /* 0x003fe20003800000 */
.L_x_5648:
        /* <DEDUP_REMOVED lines=17> */
.L_x_5649:
[----:B------:R-:W-:Y:S02]  /*2c2e0*/  IMAD.MOV.U32 R13, RZ, RZ, R3 ;  /* 0x000000ffff0d7224 */ /* 0x000fe400078e0003 */
[----:B------:R-:W-:Y:S02]  /*2c2f0*/  IMAD.MOV.U32 R12, RZ, RZ, 0x5 ;  /* 0x00000005ff0c7424 */ /* 0x000fe400078e00ff */
[----:B------:R-:W-:-:S07]  /*2c300*/  IMAD.MOV.U32 R5, RZ, RZ, R14 ;  /* 0x000000ffff057224 */ /* 0x000fce00078e000e */
[----:B------:R-:W-:Y:S05]  /*2c310*/  WARPSYNC.COLLECTIVE R15, `(.L_x_5650) ;  /* 0x000000000f087348 */ /* 0x000fea0003c00000 */
[----:B------:R0:W1:Y:S02]  /*2c320*/  SHFL.IDX P6, R14, R13, R12, R11 ;  /* 0x0000000c0d0e7389 */ /* 0x00006400000c000b */
[----:B01----:R-:W-:Y:S01]  /*2c330*/  ENDCOLLECTIVE ;  /* 0x000000000000791b */ /* 0x003fe20003800000 */
.L_x_5650:
        /* <DEDUP_REMOVED lines=17> */
.L_x_5651:
[----:B------:R-:W-:Y:S02]  /*2c450*/  IMAD.MOV.U32 R13, RZ, RZ, R3 ;  /* 0x000000ffff0d7224 */ /* 0x000fe400078e0003 */
[----:B------:R-:W-:Y:S02]  /*2c460*/  IMAD.MOV.U32 R12, RZ, RZ, 0x6 ;  /* 0x00000006ff0c7424 */ /* 0x000fe400078e00ff */
[----:B------:R-:W-:-:S07]  /*2c470*/  IMAD.MOV.U32 R5, RZ, RZ, R14 ;  /* 0x000000ffff057224 */ /* 0x000fce00078e000e */
[----:B------:R-:W-:Y:S05]  /*2c480*/  WARPSYNC.COLLECTIVE R15, `(.L_x_5652) ;  /* 0x000000000f087348 */ /* 0x000fea0003c00000 */
[----:B------:R0:W1:Y:S02]  /*2c490*/  SHFL.IDX P6, R14, R13, R12, R11 ;  /* 0x0000000c0d0e7389 */ /* 0x00006400000c000b */
[----:B01----:R-:W-:Y:S01]  /*2c4a0*/  ENDCOLLECTIVE ;  /* 0x000000000000791b */ /* 0x003fe20003800000 */
.L_x_5652:
        /* <DEDUP_REMOVED lines=17> */
.L_x_5653:
[----:B------:R-:W-:Y:S02]  /*2c5c0*/  IMAD.MOV.U32 R13, RZ, RZ, R3 ;  /* 0x000000ffff0d7224 */ /* 0x000fe400078e0003 */
[----:B------:R-:W-:Y:S02]  /*2c5d0*/  IMAD.MOV.U32 R12, RZ, RZ, 0x7 ;  /* 0x00000007ff0c7424 */ /* 0x000fe400078e00ff */
[----:B------:R-:W-:-:S07]  /*2c5e0*/  IMAD.MOV.U32 R5, RZ, RZ, R14 ;  /* 0x000000ffff057224 */ /* 0x000fce00078e000e */
[----:B------:R-:W-:Y:S05]  /*2c5f0*/  WARPSYNC.COLLECTIVE R15, `(.L_x_5654) ;  /* 0x000000000f087348 */ /* 0x000fea0003c00000 */
[----:B------:R0:W1:Y:S02]  /*2c600*/  SHFL.IDX P6, R14, R13, R12, R11 ;  /* 0x0000000c0d0e7389 */ /* 0x00006400000c000b */
[----:B01----:R-:W-:Y:S01]  /*2c610*/  ENDCOLLECTIVE ;  /* 0x000000000000791b */ /* 0x003fe20003800000 */
.L_x_5654:
        /* <DEDUP_REMOVED lines=14> */
.L_x_5655:
[----:B------:R-:W-:Y:S01]  /*2c700*/  @!PT LDS RZ, [RZ] ;  /* 0x00000000fffff984 */ /* 0x000fe20000000800 */
[----:B------:R-:W-:Y:S01]  /*2c710*/  @!PT LDS RZ, [RZ] ;  /* 0x00000000fffff984 */ /* 0x000fe20000000800 */
[----:B------:R-:W-:Y:S01]  /*2c720*/  @!PT LDS RZ, [RZ] ;  /* 0x00000000fffff984 */ /* 0x000fe20000000800 */
[----:B------:R0:W-:Y:S01]  /*2c730*/  @!P2 LDGSTS.E.BYPASS.LTC128B.128 [R9+0x1d400], desc[UR60][R6.64+0x100], !P1 ;  /* 0x1d4001000609afae */ /* 0x0001e2000c901d7c */
[----:B------:R-:W-:Y:S01]  /*2c740*/  IMAD.MOV.U32 R3, RZ, RZ, R14 ;  /* 0x000000ffff037224 */ /* 0x000fe200078e000e */
[----:B------:R-:W-:Y:S06]  /*2c750*/  BRA `(.L_x_5656) ;  /* 0xffffffa4003c7947 */ /* 0x000fec000383ffff */
.L_x_5497:
[----:B-1----:R-:W3:Y:S02]  /*2c760*/  LDL R2, [R1+0x4] ;  /* 0x0000040001027983 */ /* 0x002ee40000100800 */
[----:B---3--:R1:W3:Y:S02]  /*2c770*/  SYNCS.PHASECHK.TRANS64.TRYWAIT P0, [R2+URZ+0x30820], R0 ;  /* 0x03082000020075a7 */ /* 0x0082e4000800017f */
[----:B---3--:R-:W-:Y:S05]  /*2c780*/  @!P0 NANOSLEEP.SYNCS 0x989680 ;  /* 0x009896800000895d */ /* 0x008fea0003900000 */
[----:B------:R-:W3:Y:S02]  /*2c790*/  @!P0 SYNCS.PHASECHK.TRANS64 P0, [R2+URZ+0x30820], R0 ;  /* 0x03082000020085a7 */ /* 0x000ee4000800007f */
[----:B---3--:R-:W-:Y:S05]  /*2c7a0*/  @!P0 BRA `(.L_x_5497) ;  /* 0xfffffffc00ec8947 */ /* 0x008fea000383ffff */
[----:B------:R-:W-:Y:S05]  /*2c7b0*/  BRA `(.L_x_5657) ;  /* 0xffffffa400b47947 */ /* 0x000fea000383ffff */
.L_x_5506:
[----:B-1----:R1:W2:Y:S02]  /*2c7c0*/  SYNCS.PHASECHK.TRANS64.TRYWAIT P0, [R3+URZ+0x30840], R2 ;  /* 0x03084002030075a7 */ /* 0x0022a4000800017f */
[----:B--2---:R-:W-:Y:S05]  /*2c7d0*/  @!P0 NANOSLEEP.SYNCS 0x989680 ;  /* 0x009896800000895d */ /* 0x004fea0003900000 */
[----:B------:R-:W2:Y:S02]  /*2c7e0*/  @!P0 SYNCS.PHASECHK.TRANS64 P0, [R3+URZ+0x30840], R2 ;  /* 0x03084002030085a7 */ /* 0x000ea4000800007f */
[----:B--2---:R-:W-:Y:S05]  /*2c7f0*/  @!P0 BRA `(.L_x_5506) ;  /* 0xfffffffc00f08947 */ /* 0x004fea000383ffff */
[----:B------:R-:W-:Y:S05]  /*2c800*/  BRA `(.L_x_5658) ;  /* 0xffffffa800807947 */ /* 0x000fea000383ffff */
.L_x_5513:
[----:B0-----:R0:W1:Y:S02]  /*2c810*/  SYNCS.PHASECHK.TRANS64.TRYWAIT P0, [R2+URZ+0x30860], R3 ;  /* 0x03086003020075a7 */ /* 0x001064000800017f */
[----:B-1----:R-:W-:Y:S05]  /*2c820*/  @!P0 NANOSLEEP.SYNCS 0x989680 ;  /* 0x009896800000895d */ /* 0x002fea0003900000 */
[----:B------:R-:W1:Y:S02]  /*2c830*/  @!P0 SYNCS.PHASECHK.TRANS64 P0, [R2+URZ+0x30860], R3 ;  /* 0x03086003020085a7 */ /* 0x000e64000800007f */
[----:B-1----:R-:W-:Y:S05]  /*2c840*/  @!P0 BRA `(.L_x_5513) ;  /* 0xfffffffc00f08947 */ /* 0x002fea000383ffff */
[----:B------:R-:W-:Y:S05]  /*2c850*/  BRA `(.L_x_5659) ;  /* 0xffffffac009c7947 */ /* 0x000fea000383ffff */
.L_x_5524:
[----:B-1----:R1:W2:Y:S02]  /*2c860*/  SYNCS.PHASECHK.TRANS64.TRYWAIT P0, [R3+URZ+0x30840], R2 ;  /* 0x03084002030075a7 */ /* 0x0022a4000800017f */
[----:B--2---:R-:W-:Y:S05]  /*2c870*/  @!P0 NANOSLEEP.SYNCS 0x989680 ;  /* 0x009896800000895d */ /* 0x004fea0003900000 */
[----:B------:R-:W2:Y:S02]  /*2c880*/  @!P0 SYNCS.PHASECHK.TRANS64 P0, [R3+URZ+0x30840], R2 ;  /* 0x03084002030085a7 */ /* 0x000ea4000800007f */
[----:B--2---:R-:W-:Y:S05]  /*2c890*/  @!P0 BRA `(.L_x_5524) ;  /* 0xfffffffc00f08947 */ /* 0x004fea000383ffff */
[----:B------:R-:W-:Y:S05]  /*2c8a0*/  BRA `(.L_x_5660) ;  /* 0xffffffb400847947 */ /* 0x000fea000383ffff */
.L_x_5531:
[----:B0-----:R0:W1:Y:S02]  /*2c8b0*/  SYNCS.PHASECHK.TRANS64.TRYWAIT P0, [R2+URZ+0x30860], R3 ;  /* 0x03086003020075a7 */ /* 0x001064000800017f */
[----:B-1----:R-:W-:Y:S05]  /*2c8c0*/  @!P0 NANOSLEEP.SYNCS 0x989680 ;  /* 0x009896800000895d */ /* 0x002fea0003900000 */
[----:B------:R-:W1:Y:S02]  /*2c8d0*/  @!P0 SYNCS.PHASECHK.TRANS64 P0, [R2+URZ+0x30860], R3 ;  /* 0x03086003020085a7 */ /* 0x000e64000800007f */
[----:B-1----:R-:W-:Y:S05]  /*2c8e0*/  @!P0 BRA `(.L_x_5531) ;  /* 0xfffffffc00f08947 */ /* 0x002fea000383ffff */
[----:B------:R-:W-:Y:S05]  /*2c8f0*/  BRA `(.L_x_5661) ;  /* 0xffffffb800a07947 */ /* 0x000fea000383ffff */
.L_x_5542:
[----:B--2---:R2:W3:Y:S02]  /*2c900*/  SYNCS.PHASECHK.TRANS64.TRYWAIT P0, [R3+URZ+0x30840], R2 ;  /* 0x03084002030075a7 */ /* 0x0044e4000800017f */
[----:B---3--:R-:W-:Y:S05]  /*2c910*/  @!P0 NANOSLEEP.SYNCS 0x989680 ;  /* 0x009896800000895d */ /* 0x008fea0003900000 */
[----:B------:R-:W3:Y:S02]  /*2c920*/  @!P0 SYNCS.PHASECHK.TRANS64 P0, [R3+URZ+0x30840], R2 ;  /* 0x03084002030085a7 */ /* 0x000ee4000800007f */
[----:B---3--:R-:W-:Y:S05]  /*2c930*/  @!P0 BRA `(.L_x_5542) ;  /* 0xfffffffc00f08947 */ /* 0x008fea000383ffff */
[----:B------:R-:W-:Y:S05]  /*2c940*/  BRA `(.L_x_5662) ;  /* 0xffffffc0005c7947 */ /* 0x000fea000383ffff */
.L_x_5549:
[----:B0-----:R0:W1:Y:S02]  /*2c950*/  SYNCS.PHASECHK.TRANS64.TRYWAIT P0, [R2+URZ+0x30860], R5 ;  /* 0x03086005020075a7 */ /* 0x001064000800017f */
[----:B-1----:R-:W-:Y:S05]  /*2c960*/  @!P0 NANOSLEEP.SYNCS 0x989680 ;  /* 0x009896800000895d */ /* 0x002fea0003900000 */
[----:B------:R-:W1:Y:S02]  /*2c970*/  @!P0 SYNCS.PHASECHK.TRANS64 P0, [R2+URZ+0x30860], R5 ;  /* 0x03086005020085a7 */ /* 0x000e64000800007f */
[----:B-1----:R-:W-:Y:S05]  /*2c980*/  @!P0 BRA `(.L_x_5549) ;  /* 0xfffffffc00f08947 */ /* 0x002fea000383ffff */
[----:B------:R-:W-:Y:S05]  /*2c990*/  BRA `(.L_x_5663) ;  /* 0xffffffc400747947 */ /* 0x000fea000383ffff */
.L_x_5562:
[----:B---3--:R3:W4:Y:S02]  /*2c9a0*/  SYNCS.PHASECHK.TRANS64.TRYWAIT P0, [R0+URZ+0x30860], R2 ;  /* 0x03086002000075a7 */ /* 0x008724000800017f */
[----:B----4-:R-:W-:Y:S05]  /*2c9b0*/  @!P0 NANOSLEEP.SYNCS 0x989680 ;  /* 0x009896800000895d */ /* 0x010fea0003900000 */
[----:B------:R-:W4:Y:S02]  /*2c9c0*/  @!P0 SYNCS.PHASECHK.TRANS64 P0, [R0+URZ+0x30860], R2 ;  /* 0x03086002000085a7 */ /* 0x000f24000800007f */
[----:B----4-:R-:W-:Y:S05]  /*2c9d0*/  @!P0 BRA `(.L_x_5562) ;  /* 0xfffffffc00f08947 */ /* 0x010fea000383ffff */
[----:B------:R-:W-:Y:S05]  /*2c9e0*/  BRA `(.L_x_5664) ;  /* 0xffffffcc00107947 */ /* 0x000fea000383ffff */
.L_x_5571:
        /* <DEDUP_REMOVED lines=8> */
.L_x_5666:
[----:B------:R-:W-:Y:S05]  /*2ca70*/  BSYNC B0 ;  /* 0x0000000000007941 */ /* 0x000fea0003800000 */
.L_x_5665:
        /* <DEDUP_REMOVED lines=10> */
.L_x_5667:
        /* <DEDUP_REMOVED lines=16> */
.L_x_5668:
        /* <DEDUP_REMOVED lines=9> */
.L_x_5669:
        /* <DEDUP_REMOVED lines=8> */
.L_x_5670:
        /* <DEDUP_REMOVED lines=8> */
.L_x_5671:
        /* <DEDUP_REMOVED lines=8> */
.L_x_5672:
        /* <DEDUP_REMOVED lines=9> */
.L_x_5673:
[----:B------:R-:W-:Y:S01]  /*2cec0*/  IMAD.MOV.U32 R16, RZ, RZ, R14 ;  /* 0x000000ffff107224 */ /* 0x000fe200078e000e */
[----:B------:R-:W-:Y:S06]  /*2ced0*/  BRA `(.L_x_5674) ;  /* 0xffffffcc00dc7947 */ /* 0x000fec000383ffff */
.L_x_5576:
        /* <DEDUP_REMOVED lines=8> */
.L_x_5676:
[----:B------:R-:W-:Y:S05]  /*2cf60*/  BSYNC B0 ;  /* 0x0000000000007941 */ /* 0x000fea0003800000 */
.L_x_5675:
[----:B------:R-:W2:Y:S01]  /*2cf70*/  LDL R2, [R1] ;  /* 0x0000000001027983 */ /* 0x000ea20000100800 */
        /* <DEDUP_REMOVED lines=11> */
.L_x_5677:
        /* <DEDUP_REMOVED lines=8> */
.L_x_5678:
        /* <DEDUP_REMOVED lines=8> */
.L_x_5679:
        /* <DEDUP_REMOVED lines=8> */
.L_x_5680:
        /* <DEDUP_REMOVED lines=9> */
.L_x_5681:
[----:B------:R-:W-:Y:S01]  /*2d240*/  IMAD.MOV.U32 R16, RZ, RZ, R14 ;  /* 0x000000ffff107224 */ /* 0x000fe200078e000e */
[----:B------:R-:W-:Y:S06]  /*2d250*/  BRA `(.L_x_5682) ;  /* 0xffffffcc009c7947 */ /* 0x000fec000383ffff */
.L_x_5578:
[----:B------:R-:W-:Y:S01]  /*2d260*/  BSSY B0, `(.L_x_5683) ;  /* 0x0000006000007945 */ /* 0x000fe20003800000 */
[----:B------:R-:W-:Y:S01]  /*2d270*/  PLOP3.LUT P6, PT, P6, PT, PT, 0x8, 0x0 ;  /* 0x000000000000781c */ /* 0x000fe200037ce170 */
[----:B------:R-:W-:-:S12]  /*2d280*/  IMAD.MOV.U32 R15, RZ, RZ, -0x1 ;  /* 0xffffffffff0f7424 */ /* 0x000fd800078e00ff */
[----:B0----5:R-:W-:Y:S05]  /*2d290*/  WARPSYNC.COLLECTIVE R15, `(.L_x_5684) ;  /* 0x000000000f087348 */ /* 0x021fea0003c00000 */
[----:B------:R-:W-:Y:S01]  /*2d2a0*/  VOTE.ANY R14, PT, P6 ;  /* 0x00000000000e7806 */ /* 0x000fe200030e0100 */
[----:B0----5:R-:W-:Y:S06]  /*2d2b0*/  ENDCOLLECTIVE ;  /* 0x000000000000791b */ /* 0x021fec0003800000 */
.L_x_5684:
[----:B------:R-:W-:Y:S05]  /*2d2c0*/  BSYNC B0 ;  /* 0x0000000000007941 */ /* 0x000fea0003800000 */
.L_x_5683:
        /* <DEDUP_REMOVED lines=9> */
.L_x_5685:
[----:B------:R-:W-:Y:S01]  /*2d360*/  IMAD.MOV.U32 R17, RZ, RZ, R14 ;  /* 0x000000ffff117224 */ /* 0x000fe200078e000e */
[----:B------:R-:W-:Y:S06]  /*2d370*/  BRA `(.L_x_5686) ;  /* 0xffffffcc008c7947 */ /* 0x000fec000383ffff */
.L_x_5580:
[----:B------:R-:W-:Y:S01]  /*2d380*/  BSSY B0, `(.L_x_5687) ;  /* 0x0000007000007945 */ /* 0x000fe20003800000 */
[----:B------:R-:W-:Y:S02]  /*2d390*/  IMAD.MOV.U32 R13, RZ, RZ, R2 ;  /* 0x000000ffff0d7224 */ /* 0x000fe400078e0002 */
[----:B------:R-:W-:Y:S02]  /*2d3a0*/  IMAD.MOV.U32 R11, RZ, RZ, 0x1f ;  /* 0x0000001fff0b7424 */ /* 0x000fe400078e00ff */
[----:B------:R-:W-:-:S07]  /*2d3b0*/  IMAD.MOV.U32 R15, RZ, RZ, -0x1 ;  /* 0xffffffffff0f7424 */ /* 0x000fce00078e00ff */
[----:B012--5:R-:W-:Y:S05]  /*2d3c0*/  WARPSYNC.COLLECTIVE R15, `(.L_x_5688) ;  /* 0x000000000f087348 */ /* 0x027fea0003c00000 */
[----:B------:R3:W4:Y:S02]  /*2d3d0*/  SHFL.IDX P6, R14, R13, R12, R11 ;  /* 0x0000000c0d0e7389 */ /* 0x00072400000c000b */
[----:B012345:R-:W-:Y:S01]  /*2d3e0*/  ENDCOLLECTIVE ;  /* 0x000000000000791b */ /* 0x03ffe20003800000 */
.L_x_5688:
[----:B------:R-:W-:Y:S05]  /*2d3f0*/  BSYNC B0 ;  /* 0x0000000000007941 */ /* 0x000fea0003800000 */
.L_x_5687:
[----:B------:R-:W-:Y:S01]  /*2d400*/  IMAD.MOV.U32 R2, RZ, RZ, R14 ;  /* 0x000000ffff027224 */ /* 0x000fe200078e000e */
[----:B------:R-:W-:Y:S06]  /*2d410*/  BRA `(.L_x_5689) ;  /* 0xffffffcc00807947 */ /* 0x000fec000383ffff */
.L_x_5584:
[----:B0-----:R0:W1:Y:S02]  /*2d420*/  SYNCS.PHASECHK.TRANS64.TRYWAIT P0, [R0+URZ+0x30820], R3 ;  /* 0x03082003000075a7 */ /* 0x001064000800017f */
[----:B-1----:R-:W-:Y:S05]  /*2d430*/  @!P0 NANOSLEEP.SYNCS 0x989680 ;  /* 0x009896800000895d */ /* 0x002fea0003900000 */
[----:B------:R-:W1:Y:S02]  /*2d440*/  @!P0 SYNCS.PHASECHK.TRANS64 P0, [R0+URZ+0x30820], R3 ;  /* 0x03082003000085a7 */ /* 0x000e64000800007f */
[----:B-1----:R-:W-:Y:S05]  /*2d450*/  @!P0 BRA `(.L_x_5584) ;  /* 0xfffffffc00f08947 */ /* 0x002fea000383ffff */
[----:B------:R-:W-:Y:S05]  /*2d460*/  BRA `(.L_x_5690) ;  /* 0xffffffd400047947 */ /* 0x000fea000383ffff */
.L_x_5585:
        /* <DEDUP_REMOVED lines=11> */
.L_x_5692:
[----:B------:R-:W-:Y:S05]  /*2d520*/  BSYNC B0 ;  /* 0x0000000000007941 */ /* 0x000fea0003800000 */
.L_x_5691:
[----:B------:R-:W-:Y:S05]  /*2d530*/  BRA `(.L_x_5693) ;  /* 0xffffffd000ec7947 */ /* 0x000fea000383ffff */
.L_x_5586:
[----:B------:R-:W-:Y:S01]  /*2d540*/  BSSY B0, `(.L_x_5694) ;  /* 0x0000006000007945 */ /* 0x000fe20003800000 */
[----:B------:R-:W-:-:S07]  /*2d550*/  IMAD.MOV.U32 R15, RZ, RZ, -0x1 ;  /* 0xffffffffff0f7424 */ /* 0x000fce00078e00ff */
[----:B01---5:R-:W-:Y:S05]  /*2d560*/  WARPSYNC.COLLECTIVE R15, `(.L_x_5695) ;  /* 0x000000000f0c7348 */ /* 0x023fea0003c00000 */
[----:B------:R-:W-:Y:S02]  /*2d570*/  ELECT P6, UR62, PT ;  /* 0x00000000003e782f */ /* 0x000fe400038c0000 */
[----:B------:R-:W-:Y:S01]  /*2d580*/  MOV R14, UR62 ;  /* 0x0000003e000e7c02 */ /* 0x000fe20008000f00 */
[----:B01---5:R-:W-:Y:S10]  /*2d590*/  ENDCOLLECTIVE ;  /* 0x000000000000791b */ /* 0x023ff40003800000 */
.L_x_5695:
[----:B------:R-:W-:Y:S05]  /*2d5a0*/  BSYNC B0 ;  /* 0x0000000000007941 */ /* 0x000fea0003800000 */
.L_x_5694:
[----:B------:R-:W-:Y:S05]  /*2d5b0*/  BRA `(.L_x_5696) ;  /* 0xffffffd000e07947 */ /* 0x000fea000383ffff */
.L_x_5588:
[----:B0-----:R0:W1:Y:S02]  /*2d5c0*/  SYNCS.PHASECHK.TRANS64.TRYWAIT P0, [R6+URZ], R5 ;  /* 0x00000005060075a7 */ /* 0x001064000800017f */
[----:B-1----:R-:W-:Y:S05]  /*2d5d0*/  @!P0 NANOSLEEP.SYNCS 0x989680 ;  /* 0x009896800000895d */ /* 0x002fea0003900000 */
[----:B------:R-:W1:Y:S02]  /*2d5e0*/  @!P0 SYNCS.PHASECHK.TRANS64 P0, [R6+URZ], R5 ;  /* 0x00000005060085a7 */ /* 0x000e64000800007f */
[----:B-1----:R-:W-:Y:S05]  /*2d5f0*/  @!P0 BRA `(.L_x_5588) ;  /* 0xfffffffc00f08947 */ /* 0x002fea000383ffff */
[----:B------:R-:W-:Y:S05]  /*2d600*/  BRA `(.L_x_5697) ;  /* 0xffffffd400247947 */ /* 0x000fea000383ffff */
.L_x_5589:
[----:B-1----:R1:W2:Y:S02]  /*2d610*/  SYNCS.PHASECHK.TRANS64.TRYWAIT P0, [R7+URZ], R2 ;  /* 0x00000002070075a7 */ /* 0x0022a4000800017f */
[----:B--2---:R-:W-:Y:S05]  /*2d620*/  @!P0 NANOSLEEP.SYNCS 0x989680 ;  /* 0x009896800000895d */ /* 0x004fea0003900000 */
[----:B------:R-:W2:Y:S02]  /*2d630*/  @!P0 SYNCS.PHASECHK.TRANS64 P0, [R7+URZ], R2 ;  /* 0x00000002070085a7 */ /* 0x000ea4000800007f */
[----:B--2---:R-:W-:Y:S05]  /*2d640*/  @!P0 BRA `(.L_x_5589) ;  /* 0xfffffffc00f08947 */ /* 0x004fea000383ffff */
[----:B------:R-:W-:Y:S05]  /*2d650*/  BRA `(.L_x_5698) ;  /* 0xffffffd400187947 */ /* 0x000fea000383ffff */
.L_x_5591:
[----:B--2---:R2:W3:Y:S02]  /*2d660*/  SYNCS.PHASECHK.TRANS64.TRYWAIT P0, [R4+URZ], R5 ;  /* 0x00000005040075a7 */ /* 0x0044e4000800017f */
[----:B---3--:R-:W-:Y:S05]  /*2d670*/  @!P0 NANOSLEEP.SYNCS 0x989680 ;  /* 0x009896800000895d */ /* 0x008fea0003900000 */
[----:B------:R-:W3:Y:S02]  /*2d680*/  @!P0 SYNCS.PHASECHK.TRANS64 P0, [R4+URZ], R5 ;  /* 0x00000005040085a7 */ /* 0x000ee4000800007f */
[----:B---3--:R-:W-:Y:S05]  /*2d690*/  @!P0 BRA `(.L_x_5591) ;  /* 0xfffffffc00f08947 */ /* 0x008fea000383ffff */
[----:B------:R-:W-:Y:S05]  /*2d6a0*/  BRA `(.L_x_5699) ;  /* 0xffffffd400207947 */ /* 0x000fea000383ffff */
.L_x_5700:
        /* <DEDUP_REMOVED lines=13> */
.L_x_15309:


//--------------------- .text._ZN7cutlass13device_kernelIN5flash11enable_sm90INS1_16FlashAttnFwdSm90INS1_25CollectiveMainloopFwdSm90ILi2EN4cute5tupleIJNS5_1CILi1EEES8_S8_EEENS6_IJNS7_ILi128EEENS7_ILi112EEENS7_ILi192EEEEEELi192ENS_10bfloat16_tEfNS_4arch4Sm90ELb1ELb0ELb0ELb0ELb0ELb0ELb0ELb1ELb1ELb1ELb0ELb0EEENS1_21CollectiveEpilogueFwdINS6_IJSA_SC_SB_EEES9_SE_SG_Li256ELb0ELb1ELb0ELb0EEENS1_30DynamicPersistentTileSchedulerILi256ELi128ELb0ELb1ELb1EEEEEEEEEvNT_6ParamsE --------------------------
	.section	.text._ZN7cutlass13device_kernelIN5flash11enable_sm90INS1_16FlashAttnFwdSm90INS1_25CollectiveMainloopFwdSm90ILi2EN4cute5tupleIJNS5_1CILi1EEES8_S8_EEENS6_IJNS7_ILi128EEENS7_ILi112EEENS7_ILi192EEEEEELi192ENS_10bfloat16_tEfNS_4arch4Sm90ELb1ELb0ELb0ELb0ELb0ELb0ELb0ELb1ELb1ELb1ELb0ELb0EEENS1_21CollectiveEpilogueFwdINS6_IJSA_SC_SB_EEES9_SE_SG_Li256ELb0ELb1ELb0ELb0EEENS1_30DynamicPersistentTileSchedulerILi256ELi128ELb0ELb1ELb1EEEEEEEEEvNT_6ParamsE,"ax",@progbits
	.align	128
.text._ZN7cutlass13device_kernelIN5flash11enable_sm90INS1_16FlashAttnFwdSm90INS1_25CollectiveMainloopFwdSm90ILi2EN4cute5tupleIJNS5_1CILi1EEES8_S8_EEENS6_IJNS7_ILi128EEENS7_ILi112EEENS7_ILi192EEEEEELi192ENS_10bfloat16_tEfNS_4arch4Sm90ELb1ELb0ELb0ELb0ELb0ELb0ELb0ELb1ELb1ELb1ELb0ELb0EEENS1_21CollectiveEpilogueFwdINS6_IJSA_SC_SB_EEES9_SE_SG_Li256ELb0ELb1ELb0ELb0EEENS1_30DynamicPersistentTileSchedulerILi256ELi128ELb0ELb1ELb1EEEEEEEEEvNT_6ParamsE:
        .type           _ZN7cutlass13device_kernelIN5flash11enable_sm90INS1_16FlashAttnFwdSm90INS1_25CollectiveMainloopFwdSm90ILi2EN4cute5tupleIJNS5_1CILi1EEES8_S8_EEENS6_IJNS7_ILi128EEENS7_ILi112EEENS7_ILi192EEEEEELi192ENS_10bfloat16_tEfNS_4arch4Sm90ELb1ELb0ELb0ELb0ELb0ELb0ELb0ELb1ELb1ELb1ELb0ELb0EEENS1_21CollectiveEpilogueFwdINS6_IJSA_SC_SB_EEES9_SE_SG_Li256ELb0ELb1ELb0ELb0EEENS1_30DynamicPersistentTileSchedulerILi256ELi128ELb0ELb1ELb1EEEEEEEEEvNT_6ParamsE,@function
        .size           _ZN7cutlass13device_kernelIN5flash11enable_sm90INS1_16FlashAttnFwdSm90INS1_25CollectiveMainloopFwdSm90ILi2EN4cute5tupleIJNS5_1CILi1EEES8_S8_EEENS6_IJNS7_ILi128EEENS7_ILi112EEENS7_ILi192EEEEEELi192ENS_10bfloat16_tEfNS_4arch4Sm90ELb1ELb0ELb0ELb0ELb0ELb0ELb0ELb1ELb1ELb1ELb0ELb0EEENS1_21CollectiveEpilogueFwdINS6_IJSA_SC_SB_EEES9_SE_SG_Li256ELb0ELb1ELb0ELb0EEENS1_30DynamicPersistentTileSchedulerILi256ELi128ELb0ELb1ELb1EEEEEEEEEvNT_6ParamsE,(.L_x_15310 - _ZN7cutlass13device_kernelIN5flash11enable_sm90INS1_16FlashAttnFwdSm90INS1_25CollectiveMainloopFwdSm90ILi2EN4cute5tupleIJNS5_1CILi1EEES8_S8_EEENS6_IJNS7_ILi128EEENS7_ILi112EEENS7_ILi192EEEEEELi192ENS_10bfloat16_tEfNS_4arch4Sm90ELb1ELb0ELb0ELb0ELb0ELb0ELb0ELb1ELb1ELb1ELb0ELb0EEENS1_21CollectiveEpilogueFwdINS6_IJSA_SC_SB_EEES9_SE_SG_Li256ELb0ELb1ELb0ELb0EEENS1_30DynamicPersistentTileSchedulerILi256ELi128ELb0ELb1ELb1EEEEEEEEEvNT_6ParamsE)
        .other          _ZN7cutlass13device_kernelIN5flash11enable_sm90INS1_16FlashAttnFwdSm90INS1_25CollectiveMainloopFwdSm90ILi2EN4cute5tupleIJNS5_1CILi1EEES8_S8_EEENS6_IJNS7_ILi128EEENS7_ILi112EEENS7_ILi192EEEEEELi192ENS_10bfloat16_tEfNS_4arch4Sm90ELb1ELb0ELb0ELb0ELb0ELb0ELb0ELb1ELb1ELb1ELb0ELb0EEENS1_21CollectiveEpilogueFwdINS6_IJSA_SC_SB_EEES9_SE_SG_Li256ELb0ELb1ELb0ELb0EEENS1_30DynamicPersistentTileSchedulerILi256ELi128ELb0ELb1ELb1EEEEEEEEEvNT_6ParamsE,@"STO_CUDA_ENTRY STV_DEFAULT"
_ZN7cutlass13device_kernelIN5flash11enable_sm90INS1_16FlashAttnFwdSm90INS1_25CollectiveMainloopFwdSm90ILi2EN4cute5tupleIJNS5_1CILi1EEES8_S8_EEENS6_IJNS7_ILi128EEENS7_ILi112EEENS7_ILi192EEEEEELi192ENS_10bfloat16_tEfNS_4arch4Sm90ELb1ELb0ELb0ELb0ELb0ELb0ELb0ELb1ELb1ELb1ELb0ELb0EEENS1_21CollectiveEpilogueFwdINS6_IJSA_SC_SB_EEES9_SE_SG_Li256ELb0ELb1ELb0ELb0EEENS1_30DynamicPersistentTileSchedulerILi256ELi128ELb0ELb1ELb1EEEEEEEEEvNT_6ParamsE:
        /* <DEDUP_REMOVED lines=17> */
.L_x_5702:
[----:B------:R-:W-:Y:S05]  /*0110*/  BSYNC B0 ;  /* 0x0000000000007941 */ /* 0x000fea0003800000 */
.L_x_5701:
        /* <DEDUP_REMOVED lines=40> */
.L_x_5703:
        /* <DEDUP_REMOVED lines=22> */
.L_x_5704:
        /* <DEDUP_REMOVED lines=18> */
.L_x_5705:
        /* <DEDUP_REMOVED lines=22> */
.L_x_5706:
        /* <DEDUP_REMOVED lines=22> */
.L_x_5707:
[----:B0-----:R-:W-:Y:S01]  /*08e0*/  ISETP.NE.AND P0, PT, R2, RZ, PT ;  /* 0x000000ff0200720c */ /* 0x001fe20003f05270 */
[----:B------:R-:W-:Y:S01]  /*08f0*/  IMAD.MOV.U32 R2, RZ, RZ, 0x1 ;  /* 0x00000001ff027424 */ /* 0x000fe200078e00ff */
[----:B------:R-:W-:-:S04]  /*0900*/  NOP ;  /* 0x0000000000007918 */ /* 0x000fc80000000000 */
[----:B------:R-:W-:-:S05]  /*0910*/  SEL R2, R2, 0x2, !P0 ;  /* 0x0000000202027807 */ /* 0x000fca0004000000 */
[----:B------:R0:W-:Y:S01]  /*0920*/  STL [R1+0x30], R2 ;  /* 0x0000300201007387 */ /* 0x0001e20000100800 */
[----:B-123--:R-:W-:Y:S06]  /*0930*/  BAR.SYNC.DEFER_BLOCKING 0x0 ;  /* 0x0000000000007b1d */ /* 0x00efec0000010000 */
[----:B------:R-:W-:Y:S05]  /*0940*/  @!P0 BRA `(.L_x_5708) ;  /* 0x000000fc00bc8947 */ /* 0x000fea0003800000 */
.L_x_5709:
        /* <DEDUP_REMOVED lines=10> */
[----:B------:R-:W2:Y:S01]  /*09f0*/  LDL.LU R12, [R1+0x30] ;  /* 0x00003000010c7983 */ /* 0x000ea20000300800 */
[----:B0-----:R-:W0:Y:S02]  /*0a00*/  S2R R2, SR_TID.X ;  /* 0x0000000000027919 */ /* 0x001e240000002100 */
[----:B0-----:R-:W-:-:S05]  /*0a10*/  VIADD R217, R2, 0xffffff80 ;  /* 0xffffff8002d97836 */ /* 0x001fca0000000000 */
[----:B------:R-:W-:-:S04]  /*0a20*/  SHF.R.S32.HI R0, RZ, 0x1f, R217 ;  /* 0x0000001fff007819 */ /* 0x000fc800000114d9 */
[CC--:B------:R-:W-:Y:S02]  /*0a30*/  LEA.HI R2, R0.reuse, R217.reuse, RZ, 0x7 ;  /* 0x000000d900027211 */ /* 0x0c0fe400078f38ff */
[-C--:B------:R-:W-:Y:S02]  /*0a40*/  LEA.HI R3, R0, R217.reuse, RZ, 0x4 ;  /* 0x000000d900037211 */ /* 0x080fe400078f20ff */
[----:B------:R-:W-:Y:S02]  /*0a50*/  LOP3.LUT R210, R2, 0xffffff80, RZ, 0xc0, !PT ;  /* 0xffffff8002d27812 */ /* 0x000fe400078ec0ff */
[----:B------:R-:W-:Y:S02]  /*0a60*/  LEA.HI R4, R0, R217, RZ, 0x5 ;  /* 0x000000d900047211 */ /* 0x000fe400078f28ff */
[----:B------:R-:W-:Y:S01]  /*0a70*/  SHF.R.S32.HI R6, RZ, 0x4, R3 ;  /* 0x00000004ff067819 */ /* 0x000fe20000011403 */
[----:B------:R-:W-:Y:S02]  /*0a80*/  IMAD.IADD R210, R217, 0x1, -R210 ;  /* 0x00000001d9d27824 */ /* 0x000fe400078e0ad2 */
[----:B------:R-:W-:Y:S01]  /*0a90*/  IMAD.SHL.U32 R5, R4, 0x20, RZ ;  /* 0x0000002004057824 */ /* 0x000fe200078e00ff */
[----:B------:R-:W-:-:S02]  /*0aa0*/  LOP3.LUT R4, R3, 0x3fffff0, RZ, 0xc0, !PT ;  /* 0x03fffff003047812 */ /* 0x000fc400078ec0ff */
[----:B------:R-:W-:Y:S02]  /*0ab0*/  SHF.R.S32.HI R7, RZ, 0x1f, R210 ;  /* 0x0000001fff077819 */ /* 0x000fe400000114d2 */
[----:B------:R-:W-:Y:S02]  /*0ac0*/  LEA.HI R3, R3, R6, RZ, 0x1 ;  /* 0x0000000603037211 */ /* 0x000fe400078f08ff */
[----:B------:R-:W-:Y:S02]  /*0ad0*/  LEA.HI R8, R7, R210, RZ, 0x2 ;  /* 0x000000d207087211 */ /* 0x000fe400078f10ff */
[----:B------:R-:W-:Y:S02]  /*0ae0*/  LOP3.LUT R3, R3, 0x1ffffffe, RZ, 0xc0, !PT ;  /* 0x1ffffffe03037812 */ /* 0x000fe400078ec0ff */
[----:B------:R-:W-:Y:S02]  /*0af0*/  LEA.HI R11, R0, R217, RZ, 0x2 ;  /* 0x000000d9000b7211 */ /* 0x000fe400078f10ff */
[--C-:B------:R-:W-:Y:S01]  /*0b00*/  SHF.R.S32.HI R9, RZ, 0x2, R8.reuse ;  /* 0x00000002ff097819 */ /* 0x100fe20000011408 */
[----:B------:R-:W-:Y:S01]  /*0b10*/  IMAD.IADD R3, R6, 0x1, -R3 ;  /* 0x0000000106037824 */ /* 0x000fe200078e0a03 */
[----:B------:R-:W-:-:S02]  /*0b20*/  SHF.R.S32.HI R10, RZ, 0x1f, R8 ;  /* 0x0000001fff0a7819 */ /* 0x000fc40000011408 */
[----:B------:R-:W-:Y:S02]  /*0b30*/  LOP3.LUT R6, R11, 0xfffffffc, RZ, 0xc0, !PT ;  /* 0xfffffffc0b067812 */ /* 0x000fe400078ec0ff */
[----:B------:R-:W-:Y:S02]  /*0b40*/  LEA.HI R0, R0, R217, RZ, 0x3 ;  /* 0x000000d900007211 */ /* 0x000fe400078f18ff */
[----:B------:R-:W-:Y:S02]  /*0b50*/  LEA.HI R10, R10, R9, RZ, 0x3 ;  /* 0x000000090a0a7211 */ /* 0x000fe400078f18ff */
[----:B------:R-:W-:Y:S01]  /*0b60*/  SHF.R.S32.HI R211, RZ, 0x7, R2 ;  /* 0x00000007ffd37819 */ /* 0x000fe20000011402 */
[----:B------:R-:W-:Y:S01]  /*0b70*/  IMAD.IADD R4, R217, 0x1, -R4 ;  /* 0x00000001d9047824 */ /* 0x000fe200078e0a04 */
[----:B------:R-:W-:Y:S01]  /*0b80*/  LOP3.LUT R5, R5, 0xfffffc00, RZ, 0xc0, !PT ;  /* 0xfffffc0005057812 */ /* 0x000fe200078ec0ff */
[----:B------:R-:W-:Y:S01]  /*0b90*/  IMAD.IADD R6, R217, 0x1, -R6 ;  /* 0x00000001d9067824 */ /* 0x000fe200078e0a06 */
[----:B------:R-:W-:-:S02]  /*0ba0*/  LOP3.LUT R206, R0, 0xfffffff8, RZ, 0xc0, !PT ;  /* 0xfffffff800ce7812 */ /* 0x000fc400078ec0ff */
[----:B------:R-:W-:Y:S02]  /*0bb0*/  LOP3.LUT R10, R10, 0xfffffff8, RZ, 0xc0, !PT ;  /* 0xfffffff80a0a7812 */ /* 0x000fe400078ec0ff */
[----:B------:R-:W-:Y:S02]  /*0bc0*/  LEA.HI R7, R7, R210, RZ, 0x5 ;  /* 0x000000d207077211 */ /* 0x000fe400078f28ff */
[----:B------:R-:W-:Y:S01]  /*0bd0*/  LEA.HI R2, R2, R211, RZ, 0x1 ;  /* 0x000000d302027211 */ /* 0x000fe200078f08ff */
[----:B------:R-:W-:Y:S01]  /*0be0*/  IMAD R4, R4, 0x40, R5 ;  /* 0x0000004004047824 */ /* 0x000fe200078e0205 */
[----:B------:R-:W-:Y:S01]  /*0bf0*/  SHF.R.S32.HI R7, RZ, 0x5, R7 ;  /* 0x00000005ff077819 */ /* 0x000fe20000011407 */
[----:B------:R-:W-:Y:S01]  /*0c00*/  IMAD.IADD R206, R217, 0x1, -R206 ;  /* 0x00000001d9ce7824 */ /* 0x000fe200078e0ace */
[----:B------:R-:W-:Y:S01]  /*0c10*/  LEA.HI R5, R6, R6, RZ, 0x1 ;  /* 0x0000000606057211 */ /* 0x000fe200078f08ff */
[----:B------:R-:W-:Y:S01]  /*0c20*/  IMAD.IADD R10, R9, 0x1, -R10 ;  /* 0x00000001090a7824 */ /* 0x000fe200078e0a0a */
[----:B------:R-:W-:Y:S01]  /*0c30*/  LOP3.LUT R2, R2, 0x3fffffe, RZ, 0xc0, !PT ;  /* 0x03fffffe02027812 */ /* 0x000fe200078ec0ff */
[----:B------:R-:W-:Y:S01]  /*0c40*/  IMAD.SHL.U32 R16, R206, 0x8, RZ ;  /* 0x00000008ce107824 */ /* 0x000fe200078e00ff */
[----:B------:R-:W-:Y:S01]  /*0c50*/  LOP3.LUT R5, R5, 0x1ffffffe, RZ, 0xc0, !PT ;  /* 0x1ffffffe05057812 */ /* 0x000fe200078ec0ff */
[----:B------:R-:W-:-:S02]  /*0c60*/  IMAD R7, R7, 0x10, R10 ;  /* 0x0000001007077824 */ /* 0x000fc400078e020a */
[----:B------:R-:W-:Y:S01]  /*0c70*/  IMAD.IADD R2, R211, 0x1, -R2 ;  /* 0x00000001d3027824 */ /* 0x000fe200078e0a02 */
[----:B------:R-:W-:Y:S01]  /*0c80*/  LOP3.LUT R19, R8, 0x7ffffffc, RZ, 0xc0, !PT ;  /* 0x7ffffffc08137812 */ /* 0x000fe200078ec0ff */
[C---:B------:R-:W-:Y:S02]  /*0c90*/  VIADD R23, R16.reuse, 0x40 ;  /* 0x0000004010177836 */ /* 0x040fe40000000000 */
[----:B------:R-:W-:Y:S02]  /*0ca0*/  VIADD R204, R16, 0x80 ;  /* 0x0000008010cc7836 */ /* 0x000fe40000000000 */
[----:B------:R-:W-:Y:S02]  /*0cb0*/  IMAD.IADD R5, R6, 0x1, -R5 ;  /* 0x0000000106057824 */ /* 0x000fe400078e0a05 */
[----:B------:R-:W-:Y:S01]  /*0cc0*/  IMAD R212, R2, 0x40, R7 ;  /* 0x0000004002d47824 */ /* 0x000fe200078e0207 */
[----:B------:R-:W-:Y:S01]  /*0cd0*/  SHF.R.S32.HI R208, RZ, 0x3, R0 ;  /* 0x00000003ffd07819 */ /* 0x000fe20000011400 */
[----:B------:R-:W-:Y:S01]  /*0ce0*/  IMAD R213, R3, 0x8, R4 ;  /* 0x0000000803d57824 */ /* 0x000fe200078e0204 */
[----:B------:R-:W-:Y:S01]  /*0cf0*/  SHF.R.S32.HI R216, RZ, 0x1f, R16 ;  /* 0x0000001fffd87819 */ /* 0x000fe20000011410 */
[----:B------:R-:W-:Y:S01]  /*0d00*/  IMAD.U32 R52, RZ, RZ, UR4 ;  /* 0x00000004ff347e24 */ /* 0x000fe2000f8e00ff */
[----:B------:R-:W-:Y:S01]  /*0d10*/  SHF.R.S32.HI R215, RZ, 0x1f, R23 ;  /* 0x0000001fffd77819 */ /* 0x000fe20000011417 */
[----:B------:R-:W-:Y:S01]  /*0d20*/  IMAD.MOV.U32 R209, RZ, RZ, RZ ;  /* 0x000000ffffd17224 */ /* 0x000fe200078e00ff */
[----:B------:R-:W-:Y:S01]  /*0d30*/  SHF.R.S32.HI R214, RZ, 0x1f, R204 ;  /* 0x0000001fffd67819 */ /* 0x000fe200000114cc */
[----:B------:R-:W-:-:S02]  /*0d40*/  IMAD.IADD R19, R210, 0x1, -R19 ;  /* 0x00000001d2137824 */ /* 0x000fc400078e0a13 */
[----:B------:R-:W-:Y:S01]  /*0d50*/  IMAD R22, R5, 0x8, R212 ;  /* 0x0000000805167824 */ /* 0x000fe200078e02d4 */
[----:B------:R-:W-:Y:S01]  /*0d60*/  UMOV UR38, URZ ;  /* 0x0000003f00267c82 */ /* 0x000fe20008000000 */
[----:B------:R-:W-:Y:S01]  /*0d70*/  UMOV UR36, URZ ;  /* 0x0000003f00247c82 */ /* 0x000fe20008000000 */
[----:B--2---:R-:W-:-:S07]  /*0d80*/  LOP3.LUT R18, R12, 0x1, RZ, 0xfc, !PT ;  /* 0x000000010c127812 */ /* 0x004fce00078efcff */
.L_x_5760:
[----:B0-234-:R-:W0:Y:S01]  /*0d90*/  LDC R3, c[0x0][0xc60] ;  /* 0x00031800ff037b82 */ /* 0x01de220000000800 */
[----:B------:R-:W-:Y:S01]  /*0da0*/  IMAD.MOV.U32 R0, RZ, RZ, R52 ;  /* 0x000000ffff007224 */ /* 0x000fe200078e0034 */
[----:B------:R-:W-:Y:S01]  /*0db0*/  ULDC UR4, c[0x0][0xc78] ;  /* 0x00031e0000047ab9 */ /* 0x000fe20000000800 */
[----:B0-----:R-:W-:-:S13]  /*0dc0*/  ISETP.NE.AND P0, PT, R3, 0x1, PT ;  /* 0x000000010300780c */ /* 0x001fda0003f05270 */
[----:B------:R-:W0:Y:S08]  /*0dd0*/  @P0 LDC R5, c[0x0][0xc64] ;  /* 0x00031900ff050b82 */ /* 0x000e300000000800 */
[----:B------:R-:W1:Y:S01]  /*0de0*/  @P0 LDC R7, c[0x0][0xc68] ;  /* 0x00031a00ff070b82 */ /* 0x000e620000000800 */
[----:B0-----:R-:W-:-:S05]  /*0df0*/  @P0 IMAD.HI.U32 R2, R52, R5, RZ ;  /* 0x0000000534020227 */ /* 0x001fca00078e00ff */
[----:B-1----:R-:W-:-:S04]  /*0e00*/  @P0 SHF.R.U32.HI R0, RZ, R7, R2 ;  /* 0x00000007ff000219 */ /* 0x002fc80000011602 */
[----:B------:R-:W-:Y:S01]  /*0e10*/  ISETP.GE.AND P0, PT, R0, UR4, PT ;  /* 0x0000000400007c0c */ /* 0x000fe2000bf06270 */
[----:B------:R-:W-:-:S04]  /*0e20*/  IMAD.MOV R2, RZ, RZ, -R0 ;  /* 0x000000ffff027224 */ /* 0x000fc800078e0a00 */
[----:B------:R-:W-:-:S08]  /*0e30*/  IMAD R13, R3, R2, R52 ;  /* 0x00000002030d7224 */ /* 0x000fd000078e0234 */
[----:B------:R-:W-:Y:S05]  /*0e40*/  @!P0 BRA `(.L_x_5710) ;  /* 0x0000000000208947 */ /* 0x000fea0003800000 */
[----:B------:R-:W0:Y:S01]  /*0e50*/  LDC R3, c[0x0][0xc6c] ;  /* 0x00031b00ff037b82 */ /* 0x000e220000000800 */
[----:B------:R-:W-:Y:S01]  /*0e60*/  IMAD.MOV.U32 R2, RZ, RZ, R13 ;  /* 0x000000ffff027224 */ /* 0x000fe200078e000d */
[----:B0-----:R-:W-:-:S13]  /*0e70*/  ISETP.NE.AND P0, PT, R3, 0x1, PT ;  /* 0x000000010300780c */ /* 0x001fda0003f05270 */
[----:B------:R-:W0:Y:S02]  /*0e80*/  @P0 LDC.64 R4, c[0x0][0xc70] ;  /* 0x00031c00ff040b82 */ /* 0x000e240000000a00 */
[----:B0-----:R-:W-:-:S05]  /*0e90*/  @P0 IMAD.HI.U32 R4, R13, R4, RZ ;  /* 0x000000040d040227 */ /* 0x001fca00078e00ff */
[----:B------:R-:W-:-:S05]  /*0ea0*/  @P0 SHF.R.U32.HI R2, RZ, R5, R4 ;  /* 0x00000005ff020219 */ /* 0x000fca0000011604 */
[----:B------:R-:W-:Y:S01]  /*0eb0*/  IMAD R3, R2, R3, RZ ;  /* 0x0000000302037224 */ /* 0x000fe200078e02ff */
[----:B------:R-:W-:Y:S06]  /*0ec0*/  BRA `(.L_x_5711) ;  /* 0x00000000001c7947 */ /* 0x000fec0003800000 */
.L_x_5710:
[----:B------:R-:W0:Y:S01]  /*0ed0*/  LDC R3, c[0x0][0xc54] ;  /* 0x00031500ff037b82 */ /* 0x000e220000000800 */
[----:B------:R-:W-:Y:S01]  /*0ee0*/  IMAD.MOV.U32 R2, RZ, RZ, R13 ;  /* 0x000000ffff027224 */ /* 0x000fe200078e000d */
[----:B0-----:R-:W-:-:S13]  /*0ef0*/  ISETP.NE.AND P0, PT, R3, 0x1, PT ;  /* 0x000000010300780c */ /* 0x001fda0003f05270 */
[----:B------:R-:W0:Y:S02]  /*0f00*/  @P0 LDC.64 R4, c[0x0][0xc58] ;  /* 0x00031600ff040b82 */ /* 0x000e240000000a00 */
[----:B0-----:R-:W-:-:S05]  /*0f10*/  @P0 IMAD.HI.U32 R4, R13, R4, RZ ;  /* 0x000000040d040227 */ /* 0x001fca00078e00ff */
[----:B------:R-:W-:-:S05]  /*0f20*/  @P0 SHF.R.U32.HI R2, RZ, R5, R4 ;  /* 0x00000005ff020219 */ /* 0x000fca0000011604 */
[----:B------:R-:W-:-:S07]  /*0f30*/  IMAD R3, R2, R3, RZ ;  /* 0x0000000302037224 */ /* 0x000fce00078e02ff */
.L_x_5711:
[----:B------:R-:W0:Y:S01]  /*0f40*/  LDC R4, c[0x0][0x448] ;  /* 0x00011200ff047b82 */ /* 0x000e220000000800 */
[----:B------:R-:W-:Y:S01]  /*0f50*/  LOP3.LUT R2, RZ, R2, RZ, 0x33, !PT ;  /* 0x00000002ff027212 */ /* 0x000fe200078e33ff */
[----:B------:R-:W-:Y:S01]  /*0f60*/  ULDC UR4, c[0x0][0xc3c] ;  /* 0x00030f0000047ab9 */ /* 0x000fe20000000800 */
[----:B------:R-:W-:Y:S01]  /*0f70*/  ULDC.64 UR6, c[0x0][0x418] ;  /* 0x0001060000067ab9 */ /* 0x000fe20000000a00 */
[----:B------:R-:W-:Y:S01]  /*0f80*/  ULDC UR39, c[0x0][0x424] ;  /* 0x0001090000277ab9 */ /* 0x000fe20000000800 */
[----:B------:R-:W-:Y:S01]  /*0f90*/  UISETP.NE.U32.AND UP0, UPT, UR6, URZ, UPT ;  /* 0x0000003f0600728c */ /* 0x000fe2000bf05070 */
[----:B------:R-:W-:Y:S01]  /*0fa0*/  VIADD R2, R2, UR4 ;  /* 0x0000000402027c36 */ /* 0x000fe20008000000 */
[----:B------:R-:W-:Y:S01]  /*0fb0*/  ULDC UR4, c[0x0][0x288] ;  /* 0x0000a20000047ab9 */ /* 0x000fe20000000800 */
[----:B------:R-:W1:Y:S01]  /*0fc0*/  LDC R207, c[0x0][0xc48] ;  /* 0x00031200ffcf7b82 */ /* 0x000e620000000800 */
[----:B------:R-:W-:Y:S01]  /*0fd0*/  UISETP.NE.AND.EX UP0, UPT, UR7, URZ, UPT, UP0 ;  /* 0x0000003f0700728c */ /* 0x000fe2000bf05300 */
[----:B------:R-:W-:Y:S01]  /*0fe0*/  IMAD.SHL.U32 R17, R2, 0x80, RZ ;  /* 0x0000008002117824 */ /* 0x000fe200078e00ff */
[----:B------:R-:W-:Y:S01]  /*0ff0*/  UIADD3 UR4, -UR4, 0x70, URZ ;  /* 0x0000007004047890 */ /* 0x000fe2000fffe13f */
[----:B------:R-:W-:Y:S01]  /*1000*/  IMAD.IADD R3, R13, 0x1, -R3 ;  /* 0x000000010d037824 */ /* 0x000fe200078e0a03 */
[----:B------:R-:W-:Y:S01]  /*1010*/  USEL UR39, UR39, 0x1, UP0 ;  /* 0x0000000127277887 */ /* 0x000fe20008000000 */
[----:B------:R-:W-:Y:S01]  /*1020*/  VIADD R2, R17, 0x7f ;  /* 0x0000007f11027836 */ /* 0x000fe20000000000 */
[----:B------:R-:W-:Y:S01]  /*1030*/  ULDC UR5, c[0x0][0x2f0] ;  /* 0x0000bc0000057ab9 */ /* 0x000fe20000000800 */
[----:B------:R-:W-:Y:S01]  /*1040*/  ULDC UR6, c[0x0][0xc54] ;  /* 0x0003150000067ab9 */ /* 0x000fe20000000800 */
[----:B------:R-:W-:Y:S01]  /*1050*/  UIMAD UR4, UR39, UR5, UR4 ;  /* 0x00000005270472a4 */ /* 0x000fe2000f8e0204 */
[----:B------:R-:W-:Y:S01]  /*1060*/  IMAD R6, R0, UR6, R3 ;  /* 0x0000000600067c24 */ /* 0x000fe2000f8e0203 */
[----:B------:R-:W-:Y:S01]  /*1070*/  UIMAD UR5, UR39, UR5, 0x6f ;  /* 0x0000006f270574a4 */ /* 0x000fe2000f8e0205 */
[----:B------:R-:W-:-:S02]  /*1080*/  CS2R R118, SRZ ;  /* 0x0000000000767805 */ /* 0x000fc4000001ff00 */
[----:B------:R-:W-:Y:S01]  /*1090*/  CS2R R116, SRZ ;  /* 0x0000000000747805 */ /* 0x000fe2000001ff00 */
[----:B------:R-:W-:Y:S01]  /*10a0*/  IMAD.MOV.U32 R205, RZ, RZ, R6 ;  /* 0x000000ffffcd7224 */ /* 0x000fe200078e0006 */
[----:B------:R-:W-:Y:S02]  /*10b0*/  CS2R R114, SRZ ;  /* 0x0000000000727805 */ /* 0x000fe4000001ff00 */
[----:B0-----:R-:W-:Y:S02]  /*10c0*/  ISETP.NE.AND P1, PT, R4, 0x1, PT ;  /* 0x000000010400780c */ /* 0x001fe40003f25270 */
[----:B------:R-:W-:Y:S01]  /*10d0*/  CS2R R112, SRZ ;  /* 0x0000000000707805 */ /* 0x000fe2000001ff00 */
[----:B------:R-:W-:Y:S01]  /*10e0*/  IMAD.MOV.U32 R102, RZ, RZ, RZ ;  /* 0x000000ffff667224 */ /* 0x000fe200078e00ff */
[----:B------:R-:W-:Y:S02]  /*10f0*/  CS2R R106, SRZ ;  /* 0x00000000006a7805 */ /* 0x000fe4000001ff00 */
[----:B------:R-:W-:Y:S01]  /*1100*/  CS2R R108, SRZ ;  /* 0x00000000006c7805 */ /* 0x000fe2000001ff00 */
[----:B------:R-:W-:Y:S01]  /*1110*/  IMAD.MOV.U32 R95, RZ, RZ, RZ ;  /* 0x000000ffff5f7224 */ /* 0x000fe200078e00ff */
[----:B------:R-:W-:-:S02]  /*1120*/  CS2R R104, SRZ ;  /* 0x0000000000687805 */ /* 0x000fc4000001ff00 */
[----:B------:R-:W-:Y:S02]  /*1130*/  CS2R R126, SRZ ;  /* 0x00000000007e7805 */ /* 0x000fe4000001ff00 */
[----:B-1----:R-:W-:Y:S02]  /*1140*/  ISETP.NE.AND P0, PT, R207, 0x1, PT ;  /* 0x00000001cf00780c */ /* 0x002fe40003f05270 */
[----:B------:R-:W-:Y:S02]  /*1150*/  CS2R R98, SRZ ;  /* 0x0000000000627805 */ /* 0x000fe4000001ff00 */
[----:B------:R-:W-:Y:S02]  /*1160*/  CS2R R100, SRZ ;  /* 0x0000000000647805 */ /* 0x000fe4000001ff00 */
[----:B------:R-:W-:Y:S02]  /*1170*/  CS2R R96, SRZ ;  /* 0x0000000000607805 */ /* 0x000fe4000001ff00 */
[----:B------:R-:W-:Y:S01]  /*1180*/  CS2R R128, SRZ ;  /* 0x0000000000807805 */ /* 0x000fe2000001ff00 */
[----:B------:R-:W0:Y:S01]  /*1190*/  @P1 LDC R9, c[0x0][0x44c] ;  /* 0x00011300ff091b82 */ /* 0x000e220000000800 */
[----:B------:R-:W-:-:S02]  /*11a0*/  CS2R R124, SRZ ;  /* 0x00000000007c7805 */ /* 0x000fc4000001ff00 */
[----:B------:R-:W-:Y:S02]  /*11b0*/  CS2R R92, SRZ ;  /* 0x00000000005c7805 */ /* 0x000fe4000001ff00 */
[----:B------:R-:W-:Y:S02]  /*11c0*/  CS2R R130, SRZ ;  /* 0x0000000000827805 */ /* 0x000fe4000001ff00 */
[----:B------:R-:W-:Y:S02]  /*11d0*/  CS2R R88, SRZ ;  /* 0x0000000000587805 */ /* 0x000fe4000001ff00 */
[----:B------:R-:W-:Y:S02]  /*11e0*/  CS2R R122, SRZ ;  /* 0x00000000007a7805 */ /* 0x000fe4000001ff00 */
[----:B------:R-:W-:Y:S02]  /*11f0*/  CS2R R84, SRZ ;  /* 0x0000000000547805 */ /* 0x000fe4000001ff00 */
[----:B------:R-:W-:Y:S01]  /*1200*/  CS2R R80, SRZ ;  /* 0x0000000000507805 */ /* 0x000fe2000001ff00 */
[----:B------:R-:W1:Y:S01]  /*1210*/  @P1 LDC R11, c[0x0][0x450] ;  /* 0x00011400ff0b1b82 */ /* 0x000e620000000800 */
[----:B------:R-:W-:-:S02]  /*1220*/  CS2R R138, SRZ ;  /* 0x00000000008a7805 */ /* 0x000fc4000001ff00 */
[----:B------:R-:W-:Y:S02]  /*1230*/  CS2R R132, SRZ ;  /* 0x0000000000847805 */ /* 0x000fe4000001ff00 */
[----:B------:R-:W-:Y:S02]  /*1240*/  CS2R R76, SRZ ;  /* 0x00000000004c7805 */ /* 0x000fe4000001ff00 */
[----:B------:R-:W-:Y:S02]  /*1250*/  CS2R R72, SRZ ;  /* 0x0000000000487805 */ /* 0x000fe4000001ff00 */
[----:B------:R-:W-:Y:S02]  /*1260*/  CS2R R140, SRZ ;  /* 0x00000000008c7805 */ /* 0x000fe4000001ff00 */
[----:B------:R-:W-:Y:S02]  /*1270*/  CS2R R134, SRZ ;  /* 0x0000000000867805 */ /* 0x000fe4000001ff00 */
[----:B------:R-:W-:Y:S01]  /*1280*/  CS2R R68, SRZ ;  /* 0x0000000000447805 */ /* 0x000fe2000001ff00 */
[----:B------:R-:W2:Y:S01]  /*1290*/  @P0 LDC R5, c[0x0][0xc4c] ;  /* 0x00031300ff050b82 */ /* 0x000ea20000000800 */
[----:B------:R-:W-:-:S02]  /*12a0*/  CS2R R142, SRZ ;  /* 0x00000000008e7805 */ /* 0x000fc4000001ff00 */
[----:B------:R-:W-:Y:S02]  /*12b0*/  CS2R R64, SRZ ;  /* 0x0000000000407805 */ /* 0x000fe4000001ff00 */
[----:B------:R-:W-:Y:S02]  /*12c0*/  CS2R R136, SRZ ;  /* 0x0000000000887805 */ /* 0x000fe4000001ff00 */
[----:B------:R-:W-:Y:S02]  /*12d0*/  CS2R R60, SRZ ;  /* 0x00000000003c7805 */ /* 0x000fe4000001ff00 */
[----:B------:R-:W-:Y:S02]  /*12e0*/  CS2R R56, SRZ ;  /* 0x0000000000387805 */ /* 0x000fe4000001ff00 */
[----:B------:R-:W-:Y:S01]  /*12f0*/  CS2R R144, SRZ ;  /* 0x0000000000907805 */ /* 0x000fe2000001ff00 */
[----:B------:R-:W-:Y:S01]  /*1300*/  IMAD.MOV.U32 R53, RZ, RZ, RZ ;  /* 0x000000ffff357224 */ /* 0x000fe200078e00ff */
[----:B------:R-:W3:Y:S01]  /*1310*/  @P0 LDC R7, c[0x0][0xc50] ;  /* 0x00031400ff070b82 */ /* 0x000ee20000000800 */
[----:B0-----:R-:W-:Y:S01]  /*1320*/  @P1 IMAD.HI.U32 R4, R2, R9, RZ ;  /* 0x0000000902041227 */ /* 0x001fe200078e00ff */
[----:B------:R-:W-:-:S02]  /*1330*/  CS2R R14, SRZ ;  /* 0x00000000000e7805 */ /* 0x000fc4000001ff00 */
[----:B------:R-:W-:Y:S02]  /*1340*/  CS2R R150, SRZ ;  /* 0x0000000000967805 */ /* 0x000fe4000001ff00 */
[----:B------:R-:W-:Y:S02]  /*1350*/  CS2R R146, SRZ ;  /* 0x0000000000927805 */ /* 0x000fe4000001ff00 */
[----:B------:R-:W-:Y:S02]  /*1360*/  CS2R R12, SRZ ;  /* 0x00000000000c7805 */ /* 0x000fe4000001ff00 */
[----:B------:R-:W-:Y:S02]  /*1370*/  CS2R R152, SRZ ;  /* 0x0000000000987805 */ /* 0x000fe4000001ff00 */
[----:B------:R-:W-:Y:S02]  /*1380*/  CS2R R148, SRZ ;  /* 0x0000000000947805 */ /* 0x000fe4000001ff00 */
[----:B-1----:R-:W-:-:S02]  /*1390*/  @P1 SHF.R.U32.HI R2, RZ, R11, R4 ;  /* 0x0000000bff021219 */ /* 0x002fc40000011604 */
[----:B------:R-:W-:Y:S02]  /*13a0*/  CS2R R10, SRZ ;  /* 0x00000000000a7805 */ /* 0x000fe4000001ff00 */
[----:B------:R-:W-:Y:S02]  /*13b0*/  CS2R R8, SRZ ;  /* 0x0000000000087805 */ /* 0x000fe4000001ff00 */
[----:B------:R-:W-:Y:S02]  /*13c0*/  CS2R R154, SRZ ;  /* 0x00000000009a7805 */ /* 0x000fe4000001ff00 */
[----:B------:R-:W-:Y:S01]  /*13d0*/  CS2R R120, SRZ ;  /* 0x0000000000787805 */ /* 0x000fe2000001ff00 */
[----:B------:R-:W-:Y:S01]  /*13e0*/  VIADD R3, R2, UR4 ;  /* 0x0000000402037c36 */ /* 0x000fe20008000000 */
[----:B------:R-:W-:Y:S01]  /*13f0*/  UMOV UR4, URZ ;  /* 0x0000003f00047c82 */ /* 0x000fe20008000000 */
[----:B------:R-:W-:Y:S01]  /*1400*/  IMAD.MOV.U32 R2, RZ, RZ, RZ ;  /* 0x000000ffff027224 */ /* 0x000fe200078e00ff */
[----:B------:R-:W-:Y:S01]  /*1410*/  UIMAD.WIDE UR4, UR5, -0x6db6db6d, UR4 ;  /* 0x92492493050478a5 */ /* 0x000fe2000f8e0204 */
[----:B--2---:R-:W-:Y:S01]  /*1420*/  @P0 IMAD.HI.U32 R0, R6, R5, RZ ;  /* 0x0000000506000227 */ /* 0x004fe200078e00ff */
[----:B------:R-:W-:-:S02]  /*1430*/  CS2R R4, SRZ ;  /* 0x0000000000047805 */ /* 0x000fc4000001ff00 */
[----:B------:R-:W-:Y:S01]  /*1440*/  USHF.R.U32.HI UR4, URZ, 0x1f, UR5 ;  /* 0x0000001f3f047899 */ /* 0x000fe20008011605 */
[----:B------:R-:W-:-:S03]  /*1450*/  IMAD.HI R2, R3, -0x6db6db6d, R2 ;  /* 0x9249249303027827 */ /* 0x000fc600078e0202 */
[----:B------:R-:W-:Y:S01]  /*1460*/  ULEA.HI.SX32 UR4, UR5, UR4, 0x1a ;  /* 0x0000000405047291 */ /* 0x000fe2000f8fd23f */
[----:B---3--:R-:W-:Y:S01]  /*1470*/  @P0 SHF.R.U32.HI R205, RZ, R7, R0 ;  /* 0x00000007ffcd0219 */ /* 0x008fe20000011600 */
[----:B------:R-:W-:Y:S01]  /*1480*/  IMAD.MOV.U32 R156, RZ, RZ, RZ ;  /* 0x000000ffff9c7224 */ /* 0x000fe200078e00ff */
[----:B------:R-:W-:Y:S01]  /*1490*/  SHF.R.U32.HI R3, RZ, 0x1f, R2 ;  /* 0x0000001fff037819 */ /* 0x000fe20000011602 */
[----:B------:R-:W-:Y:S01]  /*14a0*/  IMAD.MOV.U32 R33, RZ, RZ, RZ ;  /* 0x000000ffff217224 */ /* 0x000fe200078e00ff */
[----:B------:R-:W-:Y:S01]  /*14b0*/  PLOP3.LUT P0, PT, PT, PT, PT, 0x80, 0x0 ;  /* 0x000000000000781c */ /* 0x000fe20003f0f070 */
[----:B------:R-:W-:Y:S01]  /*14c0*/  IMAD.MOV R0, RZ, RZ, -R205 ;  /* 0x000000ffff007224 */ /* 0x000fe200078e0acd */
[----:B------:R-:W-:Y:S02]  /*14d0*/  LEA.HI.SX32 R82, R2, R3, 0x1a ;  /* 0x0000000302527211 */ /* 0x000fe400078fd2ff */
[----:B------:R-:W-:Y:S01]  /*14e0*/  CS2R R2, SRZ ;  /* 0x0000000000027805 */ /* 0x000fe2000001ff00 */
[----:B------:R-:W-:Y:S01]  /*14f0*/  IMAD.MOV.U32 R158, RZ, RZ, RZ ;  /* 0x000000ffff9e7224 */ /* 0x000fe200078e00ff */
[----:B------:R-:W-:Y:S01]  /*1500*/  VIMNMX R82, R82, UR4, PT ;  /* 0x0000000452527c48 */ /* 0x000fe2000bfe0100 */
[----:B------:R-:W-:Y:S01]  /*1510*/  IMAD R207, R207, R0, R6 ;  /* 0x00000000cfcf7224 */ /* 0x000fe200078e0206 */
[----:B------:R-:W-:Y:S01]  /*1520*/  CS2R R6, SRZ ;  /* 0x0000000000067805 */ /* 0x000fe2000001ff00 */
[----:B------:R-:W-:Y:S01]  /*1530*/  IMAD.MOV.U32 R0, RZ, RZ, RZ ;  /* 0x000000ffff007224 */ /* 0x000fe200078e00ff */
[----:B------:R-:W-:Y:S01]  /*1540*/  ISETP.GE.AND P1, PT, R82, 0x1, PT ;  /* 0x000000015200780c */ /* 0x000fe20003f26270 */
[----:B------:R-:W-:-:S12]  /*1550*/  IMAD.MOV.U32 R37, RZ, RZ, RZ ;  /* 0x000000ffff257224 */ /* 0x000fd800078e00ff */
[----:B------:R-:W-:Y:S05]  /*1560*/  @!P1 BRA `(.L_x_5712) ;  /* 0x000000cc00f09947 */ /* 0x000fea0003800000 */
        /* <DEDUP_REMOVED lines=31> */
.L_x_5713:
[----:B------:R-:W-:Y:S02]  /*1760*/  LEA.HI R0, R209, R209, RZ, 0x1 ;  /* 0x000000d1d1007211 */ /* 0x000fe400078f08ff */
[----:B------:R-:W-:Y:S02]  /*1770*/  ISETP.NE.AND P0, PT, R18, 0x3, PT ;  /* 0x000000031200780c */ /* 0x000fe40003f05270 */
[----:B------:R-:W-:-:S05]  /*1780*/  LOP3.LUT R0, R0, 0xfffffffe, RZ, 0xc0, !PT ;  /* 0xfffffffe00007812 */ /* 0x000fca00078ec0ff */
[----:B------:R-:W-:-:S05]  /*1790*/  IMAD.IADD R0, R209, 0x1, -R0 ;  /* 0x00000001d1007824 */ /* 0x000fca00078e0a00 */
[----:B------:R-:W-:-:S04]  /*17a0*/  SHF.L.U32 R0, R0, 0x1f, RZ ;  /* 0x0000001f00007819 */ /* 0x000fc800000006ff */
[----:B------:R-:W0:Y:S02]  /*17b0*/  SYNCS.PHASECHK.TRANS64.TRYWAIT P1, [UR37+0x36800], R0 ;  /* 0x03680000ff0075a7 */ /* 0x000e240008020165 */
[----:B0-----:R-:W-:Y:S05]  /*17c0*/  @!P1 BRA `(.L_x_5714) ;  /* 0x0000013c00989947 */ /* 0x001fea0003800000 */
.L_x_5868:
[----:B------:R-:W-:Y:S05]  /*17d0*/  @!P0 BRA `(.L_x_5715) ;  /* 0x0000000000048947 */ /* 0x000fea0003800000 */
[----:B------:R-:W-:Y:S01]  /*17e0*/  BPT.TRAP 0x1 ;  /* 0x000000040000795c */ /* 0x000fe20000300000 */
.L_x_5715:
[----:B------:R-:W-:Y:S02]  /*17f0*/  IMAD.U32 R2, RZ, RZ, UR36 ;  /* 0x00000024ff027e24 */ /* 0x000fe4000f8e00ff */
[----:B0-----:R-:W-:-:S03]  /*1800*/  IMAD.U32 R3, RZ, RZ, UR38 ;  /* 0x00000026ff037e24 */ /* 0x001fc6000f8e00ff */
[----:B------:R-:W-:Y:S02]  /*1810*/  LEA R2, R2, UR37, 0x3 ;  /* 0x0000002502027c11 */ /* 0x000fe4000f8e18ff */
[----:B------:R-:W-:-:S04]  /*1820*/  SHF.L.U32 R3, R3, 0x1f, RZ ;  /* 0x0000001f03037819 */ /* 0x000fc800000006ff */
[----:B------:R0:W1:Y:S01]  /*1830*/  SYNCS.PHASECHK.TRANS64.TRYWAIT P2, [R2+URZ+0x36830], R3 ;  /* 0x03683003020075a7 */ /* 0x000062000804017f */
[----:B------:R-:W-:Y:S05]  /*1840*/  @!P0 BRA `(.L_x_5716) ;  /* 0x0000000000048947 */ /* 0x000fea0003800000 */
[----:B------:R-:W-:Y:S01]  /*1850*/  BPT.TRAP 0x1 ;  /* 0x000000040000795c */ /* 0x000fe20000300000 */
.L_x_5716:
[----:B------:R-:W2:Y:S02]  /*1860*/  S2R R0, SR_TID.X ;  /* 0x0000000000007919 */ /* 0x000ea40000002100 */
[----:B--2---:R-:W-:Y:S01]  /*1870*/  LOP3.LUT P1, RZ, R0, 0x7f, RZ, 0xc0, !PT ;  /* 0x0000007f00ff7812 */ /* 0x004fe2000782c0ff */
[----:B-1----:R-:W-:-:S12]  /*1880*/  @P2 BRA `(.L_x_5717) ;  /* 0x0000000000082947 */ /* 0x002fd80003800000 */
[----:B------:R-:W1:Y:S02]  /*1890*/  SYNCS.PHASECHK.TRANS64.TRYWAIT P2, [R2+URZ+0x36830], R3 ;  /* 0x03683003020075a7 */ /* 0x000e64000804017f */
[----:B-1----:R-:W-:Y:S05]  /*18a0*/  @!P2 BRA `(.L_x_5718) ;  /* 0x0000013c0078a947 */ /* 0x002fea0003800000 */
.L_x_5717:
[----:B------:R-:W-:Y:S05]  /*18b0*/  WARPSYNC.ALL ;  /* 0x0000000000007948 */ /* 0x000fea0003800000 */
[----:B------:R-:W-:Y:S01]  /*18c0*/  UIADD3 UR4, UR37, 0x21400, URZ ;  /* 0x0002140025047890 */ /* 0x000fe2000fffe03f */
[----:B------:R-:W-:Y:S01]  /*18d0*/  WARPGROUP.ARRIVE ;  /* 0x00000000000079c5 */ /* 0x000fe20000000000 */
[----:B------:R-:W-:Y:S01]  /*18e0*/  ULOP3.LUT UR5, UR40, 0x10000, URZ, 0xfc, !UPT ;  /* 0x0001000028057892 */ /* 0x000fe2000f8efc3f */
[----:B------:R-:W2:Y:S01]  /*18f0*/  LDC R0, c[0x0][0x448] ;  /* 0x00011200ff007b82 */ /* 0x000ea20000000800 */
[----:B------:R-:W-:Y:S01]  /*1900*/  USHF.R.U32.HI UR4, URZ, 0x4, UR4 ;  /* 0x000000043f047899 */ /* 0x000fe20008011604 */
[----:B01----:R-:W-:Y:S01]  /*1910*/  @!P1 VIADD R2, R2, 0x36840 ;  /* 0x0003684002029836 */ /* 0x003fe20000000000 */
[----:B------:R-:W-:Y:S01]  /*1920*/  UMOV UR57, 0x40000040 ;  /* 0x4000004000397882 */ /* 0x000fe20000000000 */
[----:B------:R-:W-:Y:S01]  /*1930*/  UMOV UR59, 0x40000040 ;  /* 0x40000040003b7882 */ /* 0x000fe20000000000 */
[----:B------:R-:W-:Y:S01]  /*1940*/  ULOP3.LUT UR4, UR4, 0x3fff, URZ, 0xc0, !UPT ;  /* 0x00003fff04047892 */ /* 0x000fe2000f8ec03f */
[----:B------:R-:W-:Y:S01]  /*1950*/  UMOV UR56, UR5 ;  /* 0x0000000500387c82 */ /* 0x000fe20008000000 */
[----:B------:R-:W-:Y:S01]  /*1960*/  UIADD3 UR8, UR5, 0x2, URZ ;  /* 0x0000000205087890 */ /* 0x000fe2000fffe03f */
[----:B------:R-:W0:Y:S01]  /*1970*/  LDC R3, c[0x0][0x2f0] ;  /* 0x0000bc00ff037b82 */ /* 0x000e220000000800 */
[----:B------:R-:W-:Y:S01]  /*1980*/  ULOP3.LUT UR60, UR4, 0x10000, URZ, 0xfc, !UPT ;  /* 0x00010000043c7892 */ /* 0x000fe2000f8efc3f */
[----:B------:R-:W-:Y:S01]  /*1990*/  @!P1 PRMT R2, RZ, 0x654, R2 ;  /* 0x00000654ff029816 */ /* 0x000fe20000000002 */
[----:B------:R-:W-:Y:S01]  /*19a0*/  UMOV UR9, 0x40000040 ;  /* 0x4000004000097882 */ /* 0x000fe20000000000 */
[----:B------:R-:W-:Y:S01]  /*19b0*/  UMOV UR11, 0x40000040 ;  /* 0x40000040000b7882 */ /* 0x000fe20000000000 */
[----:B------:R-:W-:-:S02]  /*19c0*/  UIMAD UR4, UR36, 0xa80, UR60 ;  /* 0x00000a80240478a4 */ /* 0x000fc4000f8e023c */
[----:B------:R-:W-:Y:S02]  /*19d0*/  UIADD3 UR12, UR5, 0x4, URZ ;  /* 0x00000004050c7890 */ /* 0x000fe4000fffe03f */
[----:B------:R-:W-:Y:S02]  /*19e0*/  UIADD3 UR6, UR4, 0x200, URZ ;  /* 0x0000020004067890 */ /* 0x000fe4000fffe03f */
[----:B------:R-:W-:Y:S02]  /*19f0*/  UIADD3 UR7, UR4, 0x280, URZ ;  /* 0x0000028004077890 */ /* 0x000fe4000fffe03f */
[----:B------:R-:W-:Y:S01]  /*1a00*/  UMOV UR58, UR4 ;  /* 0x00000004003a7c82 */ /* 0x000fe20008000000 */
[----:B------:R-:W-:Y:S01]  /*1a10*/  UIADD3 UR10, UR4, 0x2, URZ ;  /* 0x00000002040a7890 */ /* 0x000fe2000fffe03f */
[----:B------:R-:W-:Y:S01]  /*1a20*/  HGMMA.64x16x16.F32.BF16 R72, gdesc[UR56], RZ, !UPT, gsb0 ;  /* 0x00200000384879f0 */ /* 0x000fe2000c0018ff */
[----:B------:R-:W-:Y:S01]  /*1a30*/  UIADD3 UR58, UR4, 0x80, URZ ;  /* 0x00000080043a7890 */ /* 0x000fe2000fffe03f */
[----:B--2---:R-:W-:Y:S01]  /*1a40*/  ISETP.NE.AND P2, PT, R0, 0x1, PT ;  /* 0x000000010000780c */ /* 0x004fe20003f45270 */
[----:B------:R-:W-:Y:S01]  /*1a50*/  UMOV UR59, 0x40000040 ;  /* 0x40000040003b7882 */ /* 0x000fe20000000000 */
[----:B------:R-:W-:Y:S01]  /*1a60*/  UIADD3 UR14, UR4, 0x4, URZ ;  /* 0x00000004040e7890 */ /* 0x000fe2000fffe03f */
[----:B------:R-:W-:Y:S01]  /*1a70*/  IMAD.IADD R0, R22, 0x1, R17 ;  /* 0x0000000116007824 */ /* 0x000fe200078e0211 */
[----:B------:R-:W-:Y:S01]  /*1a80*/  UMOV UR13, 0x40000040 ;  /* 0x40000040000d7882 */ /* 0x000fe20000000000 */
[----:B------:R-:W-:Y:S01]  /*1a90*/  UMOV UR15, 0x40000040 ;  /* 0x40000040000f7882 */ /* 0x000fe20000000000 */
[----:B------:R-:W-:Y:S01]  /*1aa0*/  UIADD3 UR16, UR5, 0x6, URZ ;  /* 0x0000000605107890 */ /* 0x000fe2000fffe03f */
[----:B------:R-:W-:Y:S01]  /*1ab0*/  IMAD.MOV.U32 R4, RZ, RZ, R0 ;  /* 0x000000ffff047224 */ /* 0x000fe200078e0000 */
[----:B------:R-:W-:Y:S01]  /*1ac0*/  UIADD3 UR18, UR4, 0x6, URZ ;  /* 0x0000000604127890 */ /* 0x000fe2000fffe03f */
[----:B------:R-:W-:Y:S01]  /*1ad0*/  UMOV UR17, 0x40000040 ;  /* 0x4000004000117882 */ /* 0x000fe20000000000 */
[----:B------:R-:W-:Y:S01]  /*1ae0*/  UMOV UR19, 0x40000040 ;  /* 0x4000004000137882 */ /* 0x000fe20000000000 */
[----:B------:R-:W-:-:S02]  /*1af0*/  UIADD3 UR20, UR5, 0x400, URZ ;  /* 0x0000040005147890 */ /* 0x000fc4000fffe03f */
[----:B------:R-:W1:Y:S01]  /*1b00*/  @P2 LDC R5, c[0x0][0x44c] ;  /* 0x00011300ff052b82 */ /* 0x000e620000000800 */
[----:B------:R-:W-:Y:S01]  /*1b10*/  UIADD3 UR22, UR4, 0x380, URZ ;  /* 0x0000038004167890 */ /* 0x000fe2000fffe03f */
[----:B------:R-:W-:Y:S01]  /*1b20*/  UMOV UR21, 0x40000040 ;  /* 0x4000004000157882 */ /* 0x000fe20000000000 */
[----:B------:R-:W-:Y:S01]  /*1b30*/  UMOV UR23, 0x40000040 ;  /* 0x4000004000177882 */ /* 0x000fe20000000000 */
[----:B------:R-:W-:Y:S02]  /*1b40*/  UIADD3 UR24, UR5, 0x402, URZ ;  /* 0x0000040205187890 */ /* 0x000fe4000fffe03f */
[----:B------:R-:W-:Y:S02]  /*1b50*/  UIADD3 UR26, UR4, 0x382, URZ ;  /* 0x00000382041a7890 */ /* 0x000fe4000fffe03f */
[----:B------:R-:W2:Y:S01]  /*1b60*/  @P2 LDC R6, c[0x0][0x450] ;  /* 0x00011400ff062b82 */ /* 0x000ea20000000800 */
        /* <DEDUP_REMOVED lines=10> */
[----:B------:R-:W-:Y:S01]  /*1c10*/  UIADD3 UR40, UR5, 0x800, URZ ;  /* 0x0000080005287890 */ /* 0x000fe2000fffe03f */
[----:B-1----:R-:W-:Y:S01]  /*1c20*/  @P2 IMAD.HI.U32 R5, R0, R5, RZ ;  /* 0x0000000500052227 */ /* 0x002fe200078e00ff */
[----:B------:R-:W-:Y:S01]  /*1c30*/  UIADD3 UR42, UR4, 0x700, URZ ;  /* 0x00000700042a7890 */ /* 0x000fe2000fffe03f */
[----:B------:R-:W-:Y:S01]  /*1c40*/  UMOV UR41, 0x40000040 ;  /* 0x4000004000297882 */ /* 0x000fe20000000000 */
[----:B------:R-:W-:Y:S01]  /*1c50*/  UMOV UR43, 0x40000040 ;  /* 0x40000040002b7882 */ /* 0x000fe20000000000 */
[----:B------:R-:W-:Y:S01]  /*1c60*/  UIADD3 UR44, UR5, 0x802, URZ ;  /* 0x00000802052c7890 */ /* 0x000fe2000fffe03f */
[----:B------:R-:W-:Y:S01]  /*1c70*/  IMAD R0, R82, -0x70, RZ ;  /* 0xffffff9052007824 */ /* 0x000fe200078e02ff */
[----:B------:R-:W-:Y:S01]  /*1c80*/  UIADD3 UR46, UR4, 0x702, URZ ;  /* 0x00000702042e7890 */ /* 0x000fe2000fffe03f */
[----:B--2---:R-:W-:Y:S01]  /*1c90*/  @P2 SHF.R.U32.HI R4, RZ, R6, R5 ;  /* 0x00000006ff042219 */ /* 0x004fe20000011605 */
[----:B------:R-:W-:Y:S01]  /*1ca0*/  UMOV UR45, 0x40000040 ;  /* 0x40000040002d7882 */ /* 0x000fe20000000000 */
[----:B------:R-:W-:Y:S01]  /*1cb0*/  UMOV UR47, 0x40000040 ;  /* 0x40000040002f7882 */ /* 0x000fe20000000000 */
[----:B------:R-:W-:Y:S01]  /*1cc0*/  UIADD3 UR48, UR5, 0x804, URZ ;  /* 0x0000080405307890 */ /* 0x000fe2000fffe03f */
[----:B------:R-:W1:Y:S01]  /*1cd0*/  LDC R6, c[0x0][0x288] ;  /* 0x0000a200ff067b82 */ /* 0x000e620000000800 */
[----:B------:R-:W-:-:S02]  /*1ce0*/  WARPGROUP.DEPBAR.LE gsb0, 0x0 ;  /* 0x00008000000079c5 */ /* 0x000fc40000010000 */
[----:B------:R-:W-:Y:S01]  /*1cf0*/  WARPGROUP.ARRIVE ;  /* 0x00000000000079c5 */ /* 0x000fe20000000000 */
[----:B------:R-:W-:Y:S01]  /*1d00*/  UIADD3 UR50, UR4, 0x704, URZ ;  /* 0x0000070404327890 */ /* 0x000fe2000fffe03f */
[----:B------:R-:W2:Y:S01]  /*1d10*/  SHFL.IDX PT, R5, R4, 0x1, 0x1c1f ;  /* 0x003c1f0004057f89 */ /* 0x000ea200000e0000 */
[----:B------:R-:W-:Y:S01]  /*1d20*/  UMOV UR49, 0x40000040 ;  /* 0x4000004000317882 */ /* 0x000fe20000000000 */
[----:B------:R-:W-:Y:S01]  /*1d30*/  UMOV UR51, 0x40000040 ;  /* 0x4000004000337882 */ /* 0x000fe20000000000 */
[----:B------:R-:W-:Y:S01]  /*1d40*/  UIADD3 UR52, UR5, 0x806, URZ ;  /* 0x0000080605347890 */ /* 0x000fe2000fffe03f */
[----:B------:R-:W-:Y:S01]  /*1d50*/  HGMMA.64x16x16.F32.BF16 R64, gdesc[UR56], RZ, !UPT, gsb0 ;  /* 0x00200000384079f0 */ /* 0x000fe2000c0018ff */
[----:B------:R-:W-:Y:S01]  /*1d60*/  UIADD3 UR58, UR4, 0x100, URZ ;  /* 0x00000100043a7890 */ /* 0x000fe2000fffe03f */
[----:B------:R-:W-:Y:S01]  /*1d70*/  VIADD R8, R0, 0x71 ;  /* 0x0000007100087836 */ /* 0x000fe20000000000 */
[----:B------:R-:W-:Y:S01]  /*1d80*/  UMOV UR59, 0x40000040 ;  /* 0x40000040003b7882 */ /* 0x000fe20000000000 */
[----:B------:R-:W-:Y:S01]  /*1d90*/  UIADD3 UR5, UR4, 0x904, URZ ;  /* 0x0000090404057890 */ /* 0x000fe2000fffe03f */
[----:B0-----:R-:W-:Y:S01]  /*1da0*/  IMAD R0, R3, UR39, R0 ;  /* 0x0000002703007c24 */ /* 0x001fe2000f8e0200 */
[----:B------:R-:W-:Y:S01]  /*1db0*/  UIADD3 UR54, UR4, 0x706, URZ ;  /* 0x0000070604367890 */ /* 0x000fe2000fffe03f */
[----:B------:R-:W-:Y:S01]  /*1dc0*/  IMAD R8, R19, -0x2, R8 ;  /* 0xfffffffe13087824 */ /* 0x000fe200078e0208 */
[----:B------:R-:W-:Y:S01]  /*1dd0*/  UMOV UR53, 0x40000040 ;  /* 0x4000004000357882 */ /* 0x000fe20000000000 */
[----:B------:R-:W-:Y:S01]  /*1de0*/  UMOV UR55, 0x40000040 ;  /* 0x4000004000377882 */ /* 0x000fe20000000000 */
[----:B------:R-:W-:Y:S01]  /*1df0*/  VIADD R0, R0, 0x70 ;  /* 0x0000007000007836 */ /* 0x000fe20000000000 */
[----:B------:R-:W0:Y:S01]  /*1e00*/  SHFL.IDX PT, R4, R4, RZ, 0x1c1f ;  /* 0x001c1fff04047589 */ /* 0x000e2200000e0000 */
[----:B------:R-:W-:-:S02]  /*1e10*/  IMAD R9, R3, UR39, R8 ;  /* 0x0000002703097c24 */ /* 0x000fc4000f8e0208 */
[----:B------:R-:W-:Y:S02]  /*1e20*/  IMAD R7, R19, -0x2, R0 ;  /* 0xfffffffe13077824 */ /* 0x000fe400078e0200 */
[----:B-1----:R-:W-:Y:S01]  /*1e30*/  IMAD R3, R3, UR39, -R6 ;  /* 0x0000002703037c24 */ /* 0x002fe2000f8e0a06 */
[----:B--2---:R-:W-:-:S04]  /*1e40*/  IADD3 R0, R5, -R6, R9 ;  /* 0x8000000605007210 */ /* 0x004fc80007ffe009 */
[----:B------:R-:W-:-:S04]  /*1e50*/  VIMNMX R0, R7, R0, PT ;  /* 0x0000000007007248 */ /* 0x000fc80003fe0100 */
[C---:B------:R-:W-:Y:S02]  /*1e60*/  ISETP.GT.AND P3, PT, R0.reuse, RZ, PT ;  /* 0x000000ff0000720c */ /* 0x040fe40003f64270 */
[C---:B------:R-:W-:Y:S02]  /*1e70*/  ISETP.GT.AND P4, PT, R0.reuse, 0x1, PT ;  /* 0x000000010000780c */ /* 0x040fe40003f84270 */
[----:B------:R-:W-:Y:S01]  /*1e80*/  ISETP.GT.AND P5, PT, R0, 0x8, PT ;  /* 0x000000080000780c */ /* 0x000fe20003fa4270 */
        /* <DEDUP_REMOVED lines=394> */
[----:B------:R-:W-:Y:S02]  /*3730*/  FSEL R11, R74, -INF , P3 ;  /* 0xff8000004a0b7808 */ /* 0x000fe40001800000 */
[----:B------:R-:W-:Y:S02]  /*3740*/  FSEL R75, R75, -INF , P4 ;  /* 0xff8000004b4b7808 */ /* 0x000fe40002000000 */
[----:B------:R-:W-:Y:S01]  /*3750*/  ISETP.GT.AND P3, PT, R0, 0x9, PT ;  /* 0x000000090000780c */ /* 0x000fe20003f64270 */
[----:B------:R-:W-:Y:S01]  /*3760*/  HGMMA.64x16x16.F32.BF16 R64, gdesc[UR52], R64, gsb0 ;  /* 0x00200000344079f0 */ /* 0x000fe20008001840 */
[----:B------:R-:W-:Y:S01]  /*3770*/  UIADD3 UR54, UR4, 0x806, URZ ;  /* 0x0000080604367890 */ /* 0x000fe2000fffe03f */
[----:B------:R-:W-:Y:S01]  /*3780*/  FSEL R15, R78, -INF , P5 ;  /* 0xff8000004e0f7808 */ /* 0x000fe20002800000 */
[----:B------:R-:W-:Y:S01]  /*3790*/  UMOV UR55, 0x40000040 ;  /* 0x4000004000377882 */ /* 0x000fe20000000000 */
[----:B------:R-:W-:-:S02]  /*37a0*/  FMNMX.FTZ R8, R11, R75, !PT ;  /* 0x0000004b0b087209 */ /* 0x000fc40007810000 */
[C---:B------:R-:W-:Y:S02]  /*37b0*/  ISETP.GT.AND P4, PT, R0.reuse, 0x10, PT ;  /* 0x000000100000780c */ /* 0x040fe40003f84270 */
[----:B------:R-:W-:Y:S02]  /*37c0*/  FSEL R79, R79, -INF , P3 ;  /* 0xff8000004f4f7808 */ /* 0x000fe40001800000 */
[----:B------:R-:W-:Y:S02]  /*37d0*/  FMNMX.FTZ R8, R15, R8, !PT ;  /* 0x000000080f087209 */ /* 0x000fe40007810000 */
[----:B------:R-:W-:Y:S02]  /*37e0*/  ISETP.GT.AND P3, PT, R0, 0x11, PT ;  /* 0x000000110000780c */ /* 0x000fe40003f64270 */
[----:B------:R-:W-:Y:S01]  /*37f0*/  FMNMX.FTZ R8, R79, R8, !PT ;  /* 0x000000084f087209 */ /* 0x000fe20007810000 */
[----:B------:R-:W-:Y:S02]  /*3800*/  WARPGROUP.DEPBAR.LE gsb0, 0x0 ;  /* 0x00008000000079c5 */ /* 0x000fe40000010000 */
[----:B------:R-:W-:Y:S01]  /*3810*/  WARPGROUP.ARRIVE ;  /* 0x00000000000079c5 */ /* 0x000fe20000000000 */
[----:B------:R-:W-:-:S02]  /*3820*/  FSEL R81, R66, -INF , P4 ;  /* 0xff80000042517808 */ /* 0x000fc40002000000 */
[C---:B------:R-:W-:Y:S02]  /*3830*/  ISETP.GT.AND P4, PT, R0.reuse, 0x18, PT ;  /* 0x000000180000780c */ /* 0x040fe40003f84270 */
[----:B------:R-:W-:Y:S01]  /*3840*/  FSEL R67, R67, -INF , P3 ;  /* 0xff80000043437808 */ /* 0x000fe20001800000 */
[----:B------:R-:W-:Y:S01]  /*3850*/  HGMMA.64x16x16.F32.BF16 R56, gdesc[UR52], R56, gsb0 ;  /* 0x00200000343879f0 */ /* 0x000fe20008001838 */
[----:B------:R-:W-:Y:S01]  /*3860*/  UIADD3 UR54, UR4, 0x886, URZ ;  /* 0x0000088604367890 */ /* 0x000fe2000fffe03f */
[----:B------:R-:W-:Y:S01]  /*3870*/  FMNMX.FTZ R8, R81, R8, !PT ;  /* 0x0000000851087209 */ /* 0x000fe20007810000 */
[----:B------:R-:W-:Y:S01]  /*3880*/  UMOV UR55, 0x40000040 ;  /* 0x4000004000377882 */ /* 0x000fe20000000000 */
[----:B------:R-:W-:Y:S02]  /*3890*/  ISETP.GT.AND P3, PT, R0, 0x19, PT ;  /* 0x000000190000780c */ /* 0x000fe40003f64270 */
[----:B------:R-:W-:Y:S02]  /*38a0*/  FSEL R83, R70, -INF , P4 ;  /* 0xff80000046537808 */ /* 0x000fe40002000000 */
        /* <DEDUP_REMOVED lines=32> */
[----:B------:R-:W-:Y:S01]  /*3ab0*/  UMOV UR4, UR52 ;  /* 0x0000003400047c82 */ /* 0x000fe20008000000 */
[----:B------:R-:W-:Y:S02]  /*3ac0*/  ISETP.GT.AND P3, PT, R0, 0x39, PT ;  /* 0x000000390000780c */ /* 0x000fe40003f64270 */
[----:B------:R-:W-:-:S02]  /*3ad0*/  FSEL R93, R54, -INF , P4 ;  /* 0xff800000365d7808 */ /* 0x000fc40002000000 */
[----:B------:R-:W-:Y:S02]  /*3ae0*/  FMNMX.FTZ R8, R91, R8, !PT ;  /* 0x000000085b087209 */ /* 0x000fe40007810000 */
[C---:B------:R-:W-:Y:S02]  /*3af0*/  ISETP.GT.AND P4, PT, R0.reuse, 0x40, PT ;  /* 0x000000400000780c */ /* 0x040fe40003f84270 */
[----:B------:R-:W-:Y:S02]  /*3b00*/  FSEL R95, R55, -INF , P3 ;  /* 0xff800000375f7808 */ /* 0x000fe40001800000 */
[----:B------:R-:W-:Y:S02]  /*3b10*/  FMNMX.FTZ R8, R93, R8, !PT ;  /* 0x000000085d087209 */ /* 0x000fe40007810000 */
[----:B------:R-:W-:Y:S02]  /*3b20*/  ISETP.GT.AND P3, PT, R0, 0x41, PT ;  /* 0x000000410000780c */ /* 0x000fe40003f64270 */
[----:B------:R-:W-:Y:S01]  /*3b30*/  FMNMX.FTZ R8, R95, R8, !PT ;  /* 0x000000085f087209 */ /* 0x000fe20007810000 */
[----:B------:R-:W-:-:S02]  /*3b40*/  WARPGROUP.DEPBAR.LE gsb0, 0x0 ;  /* 0x00008000000079c5 */ /* 0x000fc40000010000 */
[----:B------:R-:W-:Y:S01]  /*3b50*/  WARPGROUP.ARRIVE ;  /* 0x00000000000079c5 */ /* 0x000fe20000000000 */
[----:B------:R-:W-:Y:S02]  /*3b60*/  FSEL R97, R42, -INF , P4 ;  /* 0xff8000002a617808 */ /* 0x000fe40002000000 */
[C---:B------:R-:W-:Y:S02]  /*3b70*/  ISETP.GT.AND P4, PT, R0.reuse, 0x48, PT ;  /* 0x000000480000780c */ /* 0x040fe40003f84270 */
[----:B------:R-:W-:Y:S01]  /*3b80*/  FSEL R99, R43, -INF , P3 ;  /* 0xff8000002b637808 */ /* 0x000fe20001800000 */
[----:B------:R-:W-:Y:S01]  /*3b90*/  HGMMA.64x16x16.F32.BF16 R32, gdesc[UR52], R32, gsb0 ;  /* 0x00200000342079f0 */ /* 0x000fe20008001820 */
[----:B------:R-:W-:Y:S02]  /*3ba0*/  FMNMX.FTZ R8, R97, R8, !PT ;  /* 0x0000000861087209 */ /* 0x000fe40007810000 */
[----:B------:R-:W-:Y:S02]  /*3bb0*/  ISETP.GT.AND P3, PT, R0, 0x49, PT ;  /* 0x000000490000780c */ /* 0x000fe40003f64270 */
[----:B------:R-:W-:Y:S01]  /*3bc0*/  FSEL R101, R46, -INF , P4 ;  /* 0xff8000002e657808 */ /* 0x000fe20002000000 */
[----:B------:R-:W-:Y:S01]  /*3bd0*/  IMAD.MOV.U32 R46, RZ, RZ, R17 ;  /* 0x000000ffff2e7224 */ /* 0x000fe200078e0011 */
        /* <DEDUP_REMOVED lines=12> */
[----:B------:R-:W-:Y:S01]  /*3ca0*/  FMNMX.FTZ R8, R105, R8, !PT ;  /* 0x0000000869087209 */ /* 0x000fe20007810000 */
[----:B------:R-:W-:Y:S01]  /*3cb0*/  ULDC UR4, c[0x0][0x988] ;  /* 0x0002620000047ab9 */ /* 0x000fe20000000800 */
        /* <DEDUP_REMOVED lines=9> */
[----:B------:R-:W-:Y:S01]  /*3d50*/  FSEL R113, R26, -INF , P4 ;  /* 0xff8000001a717808 */ /* 0x000fe20002000000 */
[----:B------:R1:W-:Y:S01]  /*3d60*/  @!P1 SYNCS.ARRIVE.TRANS64.RED.A1T0 RZ, [R2+URZ], RZ ;  /* 0x000000ff02ff99a7 */ /* 0x0003e2000810043f */
[----:B------:R-:W-:-:S02]  /*3d70*/  ISETP.GT.AND P4, PT, R0, 0x68, PT ;  /* 0x000000680000780c */ /* 0x000fc40003f84270 */
[----:B------:R-:W-:Y:S02]  /*3d80*/  FSEL R115, R27, -INF , P3 ;  /* 0xff8000001b737808 */ /* 0x000fe40001800000 */
[----:B------:R-:W-:Y:S02]  /*3d90*/  FMNMX.FTZ R8, R113, R8, !PT ;  /* 0x0000000871087209 */ /* 0x000fe40007810000 */
[----:B------:R-:W-:Y:S01]  /*3da0*/  ISETP.GT.AND P3, PT, R0, 0x69, PT ;  /* 0x000000690000780c */ /* 0x000fe20003f64270 */
[----:B------:R-:W-:Y:S01]  /*3db0*/  IMAD.U32 R0, RZ, RZ, UR4 ;  /* 0x00000004ff007e24 */ /* 0x000fe2000f8e00ff */
[----:B------:R-:W-:Y:S01]  /*3dc0*/  FSEL R117, R30, -INF , P4 ;  /* 0xff8000001e757808 */ /* 0x000fe20002000000 */
[----:B-1----:R-:W-:Y:S01]  /*3dd0*/  IMAD.MOV.U32 R2, RZ, RZ, RZ ;  /* 0x000000ffff027224 */ /* 0x002fe200078e00ff */
[----:B------:R-:W-:Y:S02]  /*3de0*/  FMNMX.FTZ R8, R115, R8, !PT ;  /* 0x0000000873087209 */ /* 0x000fe40007810000 */
[----:B------:R-:W-:-:S02]  /*3df0*/  FSEL R119, R31, -INF , P3 ;  /* 0xff8000001f777808 */ /* 0x000fc40001800000 */
[----:B------:R-:W-:-:S04]  /*3e00*/  FMNMX.FTZ R8, R117, R8, !PT ;  /* 0x0000000875087209 */ /* 0x000fc80007810000 */
[----:B------:R-:W-:Y:S01]  /*3e10*/  FMNMX.FTZ R10, R119, R8, !PT ;  /* 0x00000008770a7209 */ /* 0x000fe20007810000 */
[----:B------:R-:W-:-:S04]  /*3e20*/  IMAD.IADD R8, R9, 0x1, -R6 ;  /* 0x0000000109087824 */ /* 0x000fc800078e0a06 */
[----:B------:R-:W1:Y:S01]  /*3e30*/  SHFL.BFLY PT, R5, R10, 0x2, 0x1f ;  /* 0x0c401f000a057f89 */ /* 0x000e6200000e0000 */
[----:B0-----:R-:W-:-:S04]  /*3e40*/  VIADDMNMX R7, R4, R8, R7, PT ;  /* 0x0000000804077246 */ /* 0x001fc80003800107 */
[C---:B------:R-:W-:Y:S02]  /*3e50*/  ISETP.GT.AND P4, PT, R7.reuse, 0x1, PT ;  /* 0x000000010700780c */ /* 0x040fe40003f84270 */
[----:B------:R-:W-:Y:S02]  /*3e60*/  ISETP.GT.AND P5, PT, R7, 0x8, PT ;  /* 0x000000080700780c */ /* 0x000fe40003fa4270 */
[----:B------:R-:W-:Y:S02]  /*3e70*/  FSEL R73, R73, -INF , P4 ;  /* 0xff80000049497808 */ /* 0x000fe40002000000 */
[----:B------:R-:W-:-:S04]  /*3e80*/  ISETP.GT.AND P4, PT, R7, 0x11, PT ;  /* 0x000000110700780c */ /* 0x000fc80003f84270 */
[----:B------:R-:W-:Y:S02]  /*3e90*/  FSEL R65, R65, -INF , P4 ;  /* 0xff80000041417808 */ /* 0x000fe40002000000 */
[----:B------:R-:W-:-:S04]  /*3ea0*/  ISETP.GT.AND P4, PT, R7, 0x19, PT ;  /* 0x000000190700780c */ /* 0x000fc80003f84270 */
[----:B------:R-:W-:Y:S02]  /*3eb0*/  FSEL R69, R69, -INF , P4 ;  /* 0xff80000045457808 */ /* 0x000fe40002000000 */
[----:B------:R-:W-:Y:S02]  /*3ec0*/  ISETP.GT.AND P4, PT, R7, 0x21, PT ;  /* 0x000000210700780c */ /* 0x000fe40003f84270 */
[----:B-1----:R-:W-:Y:S02]  /*3ed0*/  FMNMX.FTZ R12, R10, R5, !PT ;  /* 0x000000050a0c7209 */ /* 0x002fe40007810000 */
[----:B------:R-:W-:Y:S02]  /*3ee0*/  FSEL R57, R57, -INF , P4 ;  /* 0xff80000039397808 */ /* 0x000fe40002000000 */
[----:B------:R-:W-:Y:S01]  /*3ef0*/  ISETP.GT.AND P4, PT, R7, 0x29, PT ;  /* 0x000000290700780c */ /* 0x000fe20003f84270 */
[----:B------:R-:W0:Y:S03]  /*3f00*/  SHFL.BFLY PT, R5, R12, 0x1, 0x1f ;  /* 0x0c201f000c057f89 */ /* 0x000e2600000e0000 */
[----:B------:R-:W-:-:S02]  /*3f10*/  FSEL R61, R61, -INF , P4 ;  /* 0xff8000003d3d7808 */ /* 0x000fc40002000000 */
[----:B------:R-:W-:-:S04]  /*3f20*/  ISETP.GT.AND P4, PT, R7, 0x31, PT ;  /* 0x000000310700780c */ /* 0x000fc80003f84270 */
[----:B------:R-:W-:Y:S02]  /*3f30*/  FSEL R49, R49, -INF , P4 ;  /* 0xff80000031317808 */ /* 0x000fe40002000000 */
[----:B------:R-:W-:-:S04]  /*3f40*/  ISETP.GT.AND P4, PT, R7, 0x39, PT ;  /* 0x000000390700780c */ /* 0x000fc80003f84270 */
[----:B------:R-:W-:Y:S02]  /*3f50*/  FSEL R53, R53, -INF , P4 ;  /* 0xff80000035357808 */ /* 0x000fe40002000000 */
[----:B------:R-:W-:-:S04]  /*3f60*/  ISETP.GT.AND P4, PT, R7, 0x41, PT ;  /* 0x000000410700780c */ /* 0x000fc80003f84270 */
[----:B------:R-:W-:Y:S02]  /*3f70*/  FSEL R41, R41, -INF , P4 ;  /* 0xff80000029297808 */ /* 0x000fe40002000000 */
[----:B------:R-:W-:Y:S02]  /*3f80*/  ISETP.GT.AND P4, PT, R7, 0x49, PT ;  /* 0x000000490700780c */ /* 0x000fe40003f84270 */
[----:B0-----:R-:W-:Y:S02]  /*3f90*/  FMNMX.FTZ R5, R12, R5, !PT ;  /* 0x000000050c057209 */ /* 0x001fe40007810000 */
[----:B------:R-:W-:Y:S02]  /*3fa0*/  FSEL R45, R45, -INF , P4 ;  /* 0xff8000002d2d7808 */ /* 0x000fe40002000000 */
[C---:B------:R-:W-:Y:S01]  /*3fb0*/  FSETP.NEU.FTZ.AND P3, PT, R5.reuse, -INF , PT ;  /* 0xff8000000500780b */ /* 0x040fe20003f7d000 */
[----:B------:R-:W-:Y:S01]  /*3fc0*/  FMUL.FTZ R9, R5, R0 ;  /* 0x0000000005097220 */ /* 0x000fe20000410000 */
[----:B------:R-:W-:-:S04]  /*3fd0*/  ISETP.GT.AND P4, PT, R7, 0x51, PT ;  /* 0x000000510700780c */ /* 0x000fc80003f84270 */
[----:B------:R-:W-:Y:S02]  /*3fe0*/  FSEL R30, R9, RZ, P3 ;  /* 0x000000ff091e7208 */ /* 0x000fe40001800000 */
[----:B------:R-:W-:Y:S02]  /*3ff0*/  ISETP.GT.AND P3, PT, R7, RZ, PT ;  /* 0x000000ff0700720c */ /* 0x000fe40003f64270 */
[----:B------:R-:W-:Y:S01]  /*4000*/  FSEL R33, R33, -INF , P4 ;  /* 0xff80000021217808 */ /* 0x000fe20002000000 */
[-CC-:B------:R-:W-:Y:S01]  /*4010*/  FFMA.FTZ R201, R11, R0.reuse, -R30.reuse ;  /* 0x000000000bc97223 */ /* 0x180fe2000001081e */
[----:B------:R-:W-:Y:S01]  /*4020*/  FSEL R9, R72, -INF , P3 ;  /* 0xff80000048097808 */ /* 0x000fe20001800000 */
[-CC-:B------:R-:W-:Y:S01]  /*4030*/  FFMA.FTZ R203, R15, R0.reuse, -R30.reuse ;  /* 0x000000000fcb7223 */ /* 0x180fe2000001081e */
[----:B------:R-:W-:Y:S01]  /*4040*/  ISETP.GT.AND P3, PT, R7, 0x9, PT ;  /* 0x000000090700780c */ /* 0x000fe20003f64270 */
[-CC-:B------:R-:W-:Y:S01]  /*4050*/  FFMA.FTZ R20, R59, R0.reuse, -R30.reuse ;  /* 0x000000003b147223 */ /* 0x180fe2000001081e */
[----:B------:R-:W-:Y:S01]  /*4060*/  FSEL R11, R76, -INF , P5 ;  /* 0xff8000004c0b7808 */ /* 0x000fe20002800000 */
[-CC-:B------:R-:W-:Y:S01]  /*4070*/  FFMA.FTZ R8, R75, R0.reuse, -R30.reuse ;  /* 0x000000004b087223 */ /* 0x180fe2000001081e */
[----:B------:R-:W-:Y:S01]  /*4080*/  FMNMX.FTZ R4, R9, R73, !PT ;  /* 0x0000004909047209 */ /* 0x000fe20007810000 */
[----:B------:R-:W-:Y:S01]  /*4090*/  MUFU.EX2 R201, R201 ;  /* 0x000000c900c97308 */ /* 0x000fe20000000800 */
[----:B------:R-:W-:Y:S01]  /*40a0*/  FSEL R77, R77, -INF , P3 ;  /* 0xff8000004d4d7808 */ /* 0x000fe20001800000 */
[-CC-:B------:R-:W-:Y:S01]  /*40b0*/  FFMA.FTZ R10, R79, R0.reuse, -R30.reuse ;  /* 0x000000004f0a7223 */ /* 0x180fe2000001081e */
[----:B------:R-:W-:Y:S01]  /*40c0*/  ISETP.GT.AND P3, PT, R7, 0x10, PT ;  /* 0x000000100700780c */ /* 0x000fe20003f64270 */
[--C-:B------:R-:W-:Y:S01]  /*40d0*/  FFMA.FTZ R197, R81, R0, -R30.reuse ;  /* 0x0000000051c57223 */ /* 0x100fe2000001081e */
[----:B------:R-:W-:Y:S01]  /*40e0*/  FMNMX.FTZ R4, R11, R4, !PT ;  /* 0x000000040b047209 */ /* 0x000fe20007810000 */
[--C-:B------:R-:W-:Y:S01]  /*40f0*/  FFMA.FTZ R12, R67, R0, -R30.reuse ;  /* 0x00000000430c7223 */ /* 0x100fe2000001081e */
[----:B------:R-:W-:Y:S01]  /*4100*/  FSEL R13, R64, -INF , P3 ;  /* 0xff800000400d7808 */ /* 0x000fe20001800000 */
[----:B------:R-:W0:Y:S01]  /*4110*/  MUFU.EX2 R8, R8 ;  /* 0x0000000800087308 */ /* 0x000e220000000800 */
[----:B------:R-:W-:Y:S01]  /*4120*/  FMNMX.FTZ R4, R77, R4, !PT ;  /* 0x000000044d047209 */ /* 0x000fe20007810000 */
[-CC-:B------:R-:W-:Y:S01]  /*4130*/  FFMA.FTZ R199, R83, R0.reuse, -R30.reuse ;  /* 0x0000000053c77223 */ /* 0x180fe2000001081e */
[----:B------:R-:W-:Y:S01]  /*4140*/  ISETP.GT.AND P3, PT, R7, 0x18, PT ;  /* 0x000000180700780c */ /* 0x000fe20003f64270 */
[--C-:B------:R-:W-:Y:S01]  /*4150*/  FFMA.FTZ R14, R71, R0, -R30.reuse ;  /* 0x00000000470e7223 */ /* 0x100fe2000001081e */
[----:B------:R-:W-:Y:S01]  /*4160*/  FMNMX.FTZ R4, R13, R4, !PT ;  /* 0x000000040d047209 */ /* 0x000fe20007810000 */
[--C-:B------:R-:W-:Y:S01]  /*4170*/  FFMA.FTZ R193, R85, R0, -R30.reuse ;  /* 0x0000000055c17223 */ /* 0x100fe2000001081e */
[----:B------:R-:W-:Y:S01]  /*4180*/  FSEL R15, R68, -INF , P3 ;  /* 0xff800000440f7808 */ /* 0x000fe20001800000 */
[----:B------:R-:W-:Y:S01]  /*4190*/  MUFU.EX2 R203, R203 ;  /* 0x000000cb00cb7308 */ /* 0x000fe20000000800 */
        /* <DEDUP_REMOVED lines=25> */
[----:B------:R-:W1:Y:S01]  /*4330*/  @P2 LDC R48, c[0x0][0x44c] ;  /* 0x00011300ff302b82 */ /* 0x000e620000000800 */
        /* <DEDUP_REMOVED lines=19> */
[----:B------:R-:W-:Y:S01]  /*4470*/  FFMA.FTZ R117, R117, R0, -R30 ;  /* 0x0000000075757223 */ /* 0x000fe2000001081e */
[----:B------:R-:W-:Y:S01]  /*4480*/  FSEL R43, R44, -INF , P3 ;  /* 0xff8000002c2b7808 */ /* 0x000fe20001800000 */
[----:B0-----:R-:W-:Y:S01]  /*4490*/  FADD.FTZ R44, R201, R8 ;  /* 0x00000008c92c7221 */ /* 0x001fe20000010000 */
[----:B------:R-:W-:Y:S01]  /*44a0*/  FMNMX.FTZ R4, R41, R4, !PT ;  /* 0x0000000429047209 */ /* 0x000fe20007810000 */
[----:B------:R-:W-:Y:S01]  /*44b0*/  MUFU.EX2 R193, R193 ;  /* 0x000000c100c17308 */ /* 0x000fe20000000800 */
[----:B------:R-:W-:Y:S01]  /*44c0*/  ISETP.GT.AND P3, PT, R7, 0x50, PT ;  /* 0x000000500700780c */ /* 0x000fe20003f64270 */
[----:B-1----:R-:W-:Y:S01]  /*44d0*/  @P2 IMAD.HI.U32 R48, R17, R48, RZ ;  /* 0x0000003011302227 */ /* 0x002fe200078e00ff */
[----:B------:R-:W-:-:S03]  /*44e0*/  FMNMX.FTZ R4, R43, R4, !PT ;  /* 0x000000042b047209 */ /* 0x000fc60007810000 */
[----:B------:R-:W-:Y:S01]  /*44f0*/  FFMA.FTZ R30, R119, R0, -R30 ;  /* 0x00000000771e7223 */ /* 0x000fe2000001081e */
[----:B------:R-:W-:Y:S02]  /*4500*/  FSEL R47, R32, -INF , P3 ;  /* 0xff800000202f7808 */ /* 0x000fe40001800000 */
[----:B------:R-:W-:Y:S02]  /*4510*/  CS2R R118, SRZ ;  /* 0x0000000000767805 */ /* 0x000fe4000001ff00 */
[----:B------:R-:W-:Y:S01]  /*4520*/  FMNMX.FTZ R4, R45, R4, !PT ;  /* 0x000000042d047209 */ /* 0x000fe20007810000 */
[----:B------:R-:W-:Y:S01]  /*4530*/  MUFU.EX2 R20, R20 ;  /* 0x0000001400147308 */ /* 0x000fe20000000800 */
[----:B------:R-:W-:Y:S02]  /*4540*/  ISETP.GT.AND P3, PT, R7, 0x58, PT ;  /* 0x000000580700780c */ /* 0x000fe40003f64270 */
[----:B------:R-:W-:Y:S02]  /*4550*/  CS2R R88, SRZ ;  /* 0x0000000000587805 */ /* 0x000fe4000001ff00 */
[----:B------:R-:W-:-:S02]  /*4560*/  FMNMX.FTZ R4, R47, R4, !PT ;  /* 0x000000042f047209 */ /* 0x000fc40007810000 */
[----:B------:R-:W-:Y:S02]  /*4570*/  CS2R R86, SRZ ;  /* 0x0000000000567805 */ /* 0x000fe4000001ff00 */
[----:B------:R-:W-:Y:S02]  /*4580*/  ISETP.GT.AND P4, PT, R7, 0x59, PT ;  /* 0x000000590700780c */ /* 0x000fe40003f84270 */
[----:B------:R-:W-:Y:S02]  /*4590*/  CS2R R84, SRZ ;  /* 0x0000000000547805 */ /* 0x000fe4000001ff00 */
[----:B------:R-:W-:Y:S01]  /*45a0*/  FSEL R51, R36, -INF , P3 ;  /* 0xff80000024337808 */ /* 0x000fe20001800000 */
[----:B------:R-:W-:Y:S01]  /*45b0*/  MUFU.EX2 R195, R195 ;  /* 0x000000c300c37308 */ /* 0x000fe20000000800 */
[----:B------:R-:W-:Y:S02]  /*45c0*/  FMNMX.FTZ R4, R33, R4, !PT ;  /* 0x0000000421047209 */ /* 0x000fe40007810000 */
[----:B------:R-:W-:-:S02]  /*45d0*/  CS2R R80, SRZ ;  /* 0x0000000000507805 */ /* 0x000fc4000001ff00 */
[----:B------:R-:W-:Y:S02]  /*45e0*/  FSEL R37, R37, -INF , P4 ;  /* 0xff80000025257808 */ /* 0x000fe40002000000 */
[----:B------:R-:W-:Y:S02]  /*45f0*/  CS2R R78, SRZ ;  /* 0x00000000004e7805 */ /* 0x000fe4000001ff00 */
[----:B------:R-:W-:Y:S02]  /*4600*/  ISETP.GT.AND P3, PT, R7, 0x60, PT ;  /* 0x000000600700780c */ /* 0x000fe40003f64270 */
[----:B------:R-:W-:Y:S02]  /*4610*/  CS2R R74, SRZ ;  /* 0x00000000004a7805 */ /* 0x000fe4000001ff00 */
[----:B------:R-:W-:Y:S01]  /*4620*/  FMNMX.FTZ R4, R51, R4, !PT ;  /* 0x0000000433047209 */ /* 0x000fe20007810000 */
[----:B------:R-:W-:Y:S01]  /*4630*/  MUFU.EX2 R26, R26 ;  /* 0x0000001a001a7308 */ /* 0x000fe20000000800 */
[----:B------:R-:W-:-:S02]  /*4640*/  ISETP.GT.AND P4, PT, R7, 0x61, PT ;  /* 0x000000610700780c */ /* 0x000fc40003f84270 */
[----:B------:R-:W-:Y:S02]  /*4650*/  CS2R R70, SRZ ;  /* 0x0000000000467805 */ /* 0x000fe4000001ff00 */
[----:B------:R-:W-:Y:S02]  /*4660*/  FSEL R55, R24, -INF , P3 ;  /* 0xff80000018377808 */ /* 0x000fe40001800000 */
[----:B------:R-:W-:Y:S02]  /*4670*/  CS2R R66, SRZ ;  /* 0x0000000000427805 */ /* 0x000fe4000001ff00 */
[----:B------:R-:W-:Y:S02]  /*4680*/  FMNMX.FTZ R4, R37, R4, !PT ;  /* 0x0000000425047209 */ /* 0x000fe40007810000 */
[----:B------:R-:W-:Y:S02]  /*4690*/  CS2R R62, SRZ ;  /* 0x00000000003e7805 */ /* 0x000fe4000001ff00 */
[----:B------:R-:W-:Y:S01]  /*46a0*/  ISETP.GT.AND P3, PT, R7, 0x68, PT ;  /* 0x000000680700780c */ /* 0x000fe20003f64270 */
[----:B------:R-:W-:Y:S01]  /*46b0*/  MUFU.EX2 R189, R189 ;  /* 0x000000bd00bd7308 */ /* 0x000fe20000000800 */
[----:B------:R-:W-:-:S02]  /*46c0*/  FSEL R25, R25, -INF , P4 ;  /* 0xff80000019197808 */ /* 0x000fc40002000000 */
[----:B------:R-:W-:Y:S02]  /*46d0*/  FMNMX.FTZ R4, R55, R4, !PT ;  /* 0x0000000437047209 */ /* 0x000fe40007810000 */
[----:B------:R-:W-:Y:S02]  /*46e0*/  ISETP.GT.AND P4, PT, R7, 0x69, PT ;  /* 0x000000690700780c */ /* 0x000fe40003f84270 */
[----:B------:R-:W-:Y:S01]  /*46f0*/  FSEL R7, R28, -INF , P3 ;  /* 0xff8000001c077808 */ /* 0x000fe20001800000 */
[----:B------:R-:W-:Y:S01]  /*4700*/  MUFU.EX2 R93, R93 ;  /* 0x0000005d005d7308 */ /* 0x000fe20000000800 */
[----:B------:R-:W-:Y:S02]  /*4710*/  FMNMX.FTZ R4, R25, R4, !PT ;  /* 0x0000000419047209 */ /* 0x000fe40007810000 */
[----:B------:R-:W-:Y:S02]  /*4720*/  FSEL R29, R29, -INF , P4 ;  /* 0xff8000001d1d7808 */ /* 0x000fe40002000000 */
[----:B------:R-:W-:-:S02]  /*4730*/  FMNMX.FTZ R4, R7, R4, !PT ;  /* 0x0000000407047209 */ /* 0x000fc40007810000 */
[----:B------:R-:W-:Y:S01]  /*4740*/  F2FP.BF16.F32.PACK_AB R201, R8, R201 ;  /* 0x000000c908c9723e */ /* 0x000fe200000010ff */
[----:B------:R0:W-:Y:S01]  /*4750*/  MUFU.EX2 R28, R91 ;  /* 0x0000005b001c7308 */ /* 0x0001e20000000800 */
[----:B------:R-:W-:-:S05]  /*4760*/  FMNMX.FTZ R4, R29, R4, !PT ;  /* 0x000000041d047209 */ /* 0x000fca0007810000 */
[----:B------:R-:W1:Y:S02]  /*4770*/  SHFL.BFLY PT, R59, R4, 0x2, 0x1f ;  /* 0x0c401f00043b7f89 */ /* 0x000e6400000e0000 */
[----:B------:R2:W3:Y:S01]  /*4780*/  MUFU.EX2 R32, R95 ;  /* 0x0000005f00207308 */ /* 0x0004e20000000800 */
[----:B0-----:R-:W-:-:S07]  /*4790*/  CS2R R90, SRZ ;  /* 0x00000000005a7805 */ /* 0x001fce000001ff00 */
[----:B------:R-:W-:Y:S01]  /*47a0*/  MUFU.EX2 R97, R97 ;  /* 0x0000006100617308 */ /* 0x000fe20000000800 */
[----:B--2---:R-:W-:-:S07]  /*47b0*/  CS2R R94, SRZ ;  /* 0x00000000005e7805 */ /* 0x004fce000001ff00 */
[----:B------:R0:W2:Y:S01]  /*47c0*/  MUFU.EX2 R34, R99 ;  /* 0x0000006300227308 */ /* 0x0000a20000000800 */
[----:B---3--:R-:W-:Y:S02]  /*47d0*/  F2FP.BF16.F32.PACK_AB R191, R32, R93 ;  /* 0x0000005d20bf723e */ /* 0x008fe400000010ff */
[----:B-1----:R-:W-:-:S05]  /*47e0*/  FMNMX.FTZ R59, R4, R59, !PT ;  /* 0x0000003b043b7209 */ /* 0x002fca0007810000 */
[----:B------:R-:W-:Y:S01]  /*47f0*/  MUFU.EX2 R101, R101 ;  /* 0x0000006500657308 */ /* 0x000fe20000000800 */
[----:B0-----:R-:W-:Y:S01]  /*4800*/  CS2R R98, SRZ ;  /* 0x0000000000627805 */ /* 0x001fe2000001ff00 */
[----:B------:R-:W0:Y:S06]  /*4810*/  SHFL.BFLY PT, R4, R59, 0x1, 0x1f ;  /* 0x0c201f003b047f89 */ /* 0x000e2c00000e0000 */
[----:B------:R1:W3:Y:S01]  /*4820*/  MUFU.EX2 R36, R103 ;  /* 0x0000006700247308 */ /* 0x0002e20000000800 */
[----:B--2---:R-:W-:-:S07]  /*4830*/  F2FP.BF16.F32.PACK_AB R185, R34, R97 ;  /* 0x0000006122b9723e */ /* 0x004fce00000010ff */
[----:B------:R-:W-:Y:S01]  /*4840*/  MUFU.EX2 R105, R105 ;  /* 0x0000006900697308 */ /* 0x000fe20000000800 */
[----:B-1----:R-:W-:-:S07]  /*4850*/  CS2R R102, SRZ ;  /* 0x0000000000667805 */ /* 0x002fce000001ff00 */
[----:B------:R1:W-:Y:S01]  /*4860*/  MUFU.EX2 R38, R107 ;  /* 0x0000006b00267308 */ /* 0x0003e20000000800 */
[----:B---3--:R-:W-:Y:S02]  /*4870*/  F2FP.BF16.F32.PACK_AB R187, R36, R101 ;  /* 0x0000006524bb723e */ /* 0x008fe400000010ff */
[----:B0-----:R-:W-:Y:S02]  /*4880*/  FMNMX.FTZ R4, R59, R4, !PT ;  /* 0x000000043b047209 */ /* 0x001fe40007810000 */
[----:B------:R-:W0:Y:S02]  /*4890*/  @P2 LDC R59, c[0x0][0x450] ;  /* 0x00011400ff3b2b82 */ /* 0x000e240000000800 */
[C---:B------:R-:W-:Y:S01]  /*48a0*/  FSETP.NEU.FTZ.AND P3, PT, R4.reuse, -INF , PT ;  /* 0xff8000000400780b */ /* 0x040fe20003f7d000 */
[----:B------:R-:W-:Y:S01]  /*48b0*/  FMUL.FTZ R24, R4, R0 ;  /* 0x0000000004187220 */ /* 0x000fe20000410000 */
[----:B------:R-:W-:Y:S01]  /*48c0*/  MUFU.EX2 R109, R109 ;  /* 0x0000006d006d7308 */ /* 0x000fe20000000800 */
[----:B-1----:R-:W-:-:S03]  /*48d0*/  CS2R R106, SRZ ;  /* 0x00000000006a7805 */ /* 0x002fc6000001ff00 */
[----:B------:R-:W-:-:S04]  /*48e0*/  FSEL R24, R24, RZ, P3 ;  /* 0x000000ff18187208 */ /* 0x000fc80001800000 */
        /* <DEDUP_REMOVED lines=14> */
[-C--:B------:R-:W-:Y:S01]  /*49d0*/  FFMA.FTZ R27, R27, R0.reuse, -R24 ;  /* 0x000000001b1b7223 */ /* 0x080fe20000010818 */
[----:B0-----:R-:W-:Y:S01]  /*49e0*/  @P2 SHF.R.U32.HI R46, RZ, R59, R48 ;  /* 0x0000003bff2e2219 */ /* 0x001fe20000011630 */
[----:B------:R-:W0:Y:S01]  /*49f0*/  MUFU.EX2 R200, R73 ;  /* 0x0000004900c87308 */ /* 0x000e220000000800 */
[-CC-:B------:R-:W-:Y:S01]  /*4a00*/  FFMA.FTZ R41, R41, R0.reuse, -R24.reuse ;  /* 0x0000000029297223 */ /* 0x180fe20000010818 */
[-CC-:B------:R-:W-:Y:S01]  /*4a10*/  FFMA.FTZ R61, R61, R0.reuse, -R24.reuse ;  /* 0x000000003d3d7223 */ /* 0x180fe20000010818 */
[----:B------:R-:W-:Y:S01]  /*4a20*/  FFMA.FTZ R31, R31, R0, -R24 ;  /* 0x000000001f1f7223 */ /* 0x000fe20000010818 */
[----:B------:R-:W-:-:S02]  /*4a30*/  IMAD.IADD R3, R3, 0x1, R46 ;  /* 0x0000000103037824 */ /* 0x000fc400078e022e */
        /* <DEDUP_REMOVED lines=12> */
[----:B-1----:R-:W-:Y:S01]  /*4b00*/  FADD.FTZ R57, R203, R44 ;  /* 0x0000002ccb397221 */ /* 0x002fe20000010000 */
[----:B0-----:R-:W-:Y:S01]  /*4b10*/  FADD.FTZ R6, R9, R200 ;  /* 0x000000c809067221 */ /* 0x001fe20000010000 */
[-CC-:B------:R-:W-:Y:S01]  /*4b20*/  FFMA.FTZ R7, R7, R0.reuse, -R24.reuse ;  /* 0x0000000007077223 */ /* 0x180fe20000010818 */
[----:B------:R-:W-:Y:S01]  /*4b30*/  FFMA.FTZ R24, R29, R0, -R24 ;  /* 0x000000001d187223 */ /* 0x000fe20000010818 */
[----:B------:R-:W-:Y:S01]  /*4b40*/  FADD.FTZ R44, R10, R57 ;  /* 0x000000390a2c7221 */ /* 0x000fe20000010000 */
[----:B------:R-:W-:Y:S01]  /*4b50*/  F2FP.BF16.F32.PACK_AB R200, R200, R9 ;  /* 0x00000009c8c8723e */ /* 0x000fe200000010ff */
[----:B------:R-:W-:Y:S01]  /*4b60*/  VIADD R9, R82, 0xfffffffe ;  /* 0xfffffffe52097836 */ /* 0x000fe20000000000 */
[----:B------:R0:W1:Y:S01]  /*4b70*/  MUFU.EX2 R202, R77 ;  /* 0x0000004d00ca7308 */ /* 0x0000620000000800 */
[----:B------:R-:W-:Y:S01]  /*4b80*/  FADD.FTZ R57, R197, R44 ;  /* 0x0000002cc5397221 */ /* 0x000fe20000010000 */
[----:B------:R-:W-:-:S02]  /*4b90*/  F2FP.BF16.F32.PACK_AB R197, R12, R197 ;  /* 0x000000c50cc5723e */ /* 0x000fc400000010ff */
[----:B------:R-:W-:Y:S02]  /*4ba0*/  CS2R R110, SRZ ;  /* 0x00000000006e7805 */ /* 0x000fe4000001ff00 */
[----:B------:R-:W-:Y:S01]  /*4bb0*/  F2FP.BF16.F32.PACK_AB R181, R38, R105 ;  /* 0x0000006926b5723e */ /* 0x000fe200000010ff */
[----:B------:R-:W-:Y:S01]  /*4bc0*/  FADD.FTZ R44, R12, R57 ;  /* 0x000000390c2c7221 */ /* 0x000fe20000010000 */
[----:B------:R-:W-:Y:S02]  /*4bd0*/  F2FP.BF16.F32.PACK_AB R183, R40, R109 ;  /* 0x0000006d28b7723e */ /* 0x000fe400000010ff */
[----:B------:R-:W-:Y:S01]  /*4be0*/  CS2R R82, SRZ ;  /* 0x0000000000527805 */ /* 0x000fe2000001ff00 */
[----:B------:R-:W3:Y:S01]  /*4bf0*/  MUFU.EX2 R13, R13 ;  /* 0x0000000d000d7308 */ /* 0x000ee20000000800 */
[----:B------:R-:W-:Y:S01]  /*4c00*/  FADD.FTZ R57, R199, R44 ;  /* 0x0000002cc7397221 */ /* 0x000fe20000010000 */
[----:B------:R-:W-:Y:S02]  /*4c10*/  F2FP.BF16.F32.PACK_AB R203, R10, R203 ;  /* 0x000000cb0acb723e */ /* 0x000fe400000010ff */
[----:B0-----:R-:W-:-:S02]  /*4c20*/  CS2R R76, SRZ ;  /* 0x00000000004c7805 */ /* 0x001fc4000001ff00 */
[C---:B------:R-:W-:Y:S01]  /*4c30*/  F2FP.BF16.F32.PACK_AB R199, R14.reuse, R199 ;  /* 0x000000c70ec7723e */ /* 0x040fe200000010ff */
[----:B------:R-:W-:Y:S01]  /*4c40*/  FADD.FTZ R44, R14, R57 ;  /* 0x000000390e2c7221 */ /* 0x000fe20000010000 */
[----:B------:R-:W-:Y:S02]  /*4c50*/  CS2R R72, SRZ ;  /* 0x0000000000487805 */ /* 0x000fe4000001ff00 */
[----:B------:R-:W-:Y:S01]  /*4c60*/  CS2R R58, SRZ ;  /* 0x00000000003a7805 */ /* 0x000fe2000001ff00 */
[----:B------:R0:W4:Y:S01]  /*4c70*/  MUFU.EX2 R196, R65 ;  /* 0x0000004100c47308 */ /* 0x0001220000000800 */
[----:B------:R-:W-:-:S07]  /*4c80*/  CS2R R56, SRZ ;  /* 0x0000000000387805 */ /* 0x000fce000001ff00 */
[----:B------:R-:W5:Y:S01]  /*4c90*/  MUFU.EX2 R15, R15 ;  /* 0x0000000f000f7308 */ /* 0x000f620000000800 */
[----:B0-----:R-:W-:-:S07]  /*4ca0*/  CS2R R64, SRZ ;  /* 0x0000000000407805 */ /* 0x001fce000001ff00 */
[----:B------:R2:W-:Y:S08]  /*4cb0*/  MUFU.EX2 R188, R49 ;  /* 0x0000003100bc7308 */ /* 0x0005f00000000800 */
[----:B------:R0:W5:Y:S01]  /*4cc0*/  MUFU.EX2 R198, R69 ;  /* 0x0000004500c67308 */ /* 0x0001620000000800 */
[----:B--2---:R-:W-:-:S04]  /*4cd0*/  FADD.FTZ R49, R11, R6 ;  /* 0x000000060b317221 */ /* 0x004fc80000010000 */
[C---:B-1----:R-:W-:Y:S01]  /*4ce0*/  FADD.FTZ R6, R202.reuse, R49 ;  /* 0x00000031ca067221 */ /* 0x042fe20000010000 */
[----:B------:R-:W-:Y:S02]  /*4cf0*/  F2FP.BF16.F32.PACK_AB R202, R202, R11 ;  /* 0x0000000bcaca723e */ /* 0x000fe400000010ff */
[----:B------:R1:W-:Y:S01]  /*4d00*/  MUFU.EX2 R190, R53 ;  /* 0x0000003500be7308 */ /* 0x0003e20000000800 */
[----:B---3--:R-:W-:Y:S01]  /*4d10*/  FADD.FTZ R49, R13, R6 ;  /* 0x000000060d317221 */ /* 0x008fe20000010000 */
[----:B0-----:R-:W-:-:S03]  /*4d20*/  CS2R R68, SRZ ;  /* 0x0000000000447805 */ /* 0x001fc6000001ff00 */
[C---:B----4-:R-:W-:Y:S01]  /*4d30*/  FADD.FTZ R6, R196.reuse, R49 ;  /* 0x00000031c4067221 */ /* 0x050fe20000010000 */
[----:B------:R-:W-:Y:S02]  /*4d40*/  F2FP.BF16.F32.PACK_AB R196, R196, R13 ;  /* 0x0000000dc4c4723e */ /* 0x000fe400000010ff */
[----:B------:R-:W0:Y:S01]  /*4d50*/  MUFU.EX2 R21, R21 ;  /* 0x0000001500157308 */ /* 0x000e220000000800 */
[----:B-1----:R-:W-:Y:S01]  /*4d60*/  FADD.FTZ R53, R193, R44 ;  /* 0x0000002cc1357221 */ /* 0x002fe20000010000 */
[----:B------:R-:W-:-:S03]  /*4d70*/  F2FP.BF16.F32.PACK_AB R193, R20, R193 ;  /* 0x000000c114c1723e */ /* 0x000fc600000010ff */
[----:B------:R-:W-:Y:S01]  /*4d80*/  FADD.FTZ R44, R20, R53 ;  /* 0x00000035142c7221 */ /* 0x000fe20000010000 */
[----:B------:R-:W-:Y:S02]  /*4d90*/  CS2R R52, SRZ ;  /* 0x0000000000347805 */ /* 0x000fe4000001ff00 */
[----:B------:R-:W1:Y:S01]  /*4da0*/  MUFU.EX2 R27, R27 ;  /* 0x0000001b001b7308 */ /* 0x000e620000000800 */
[----:B------:R-:W-:Y:S01]  /*4db0*/  FADD.FTZ R49, R195, R44 ;  /* 0x0000002cc3317221 */ /* 0x000fe20000010000 */
[----:B------:R-:W-:Y:S01]  /*4dc0*/  IMAD.HI R44, R3, -0x6db6db6d, R2 ;  /* 0x92492493032c7827 */ /* 0x000fe200078e0202 */
[----:B------:R-:W-:-:S05]  /*4dd0*/  F2FP.BF16.F32.PACK_AB R195, R26, R195 ;  /* 0x000000c31ac3723e */ /* 0x000fca00000010ff */
[----:B------:R5:W-:Y:S08]  /*4de0*/  MUFU.EX2 R184, R41 ;  /* 0x0000002900b87308 */ /* 0x000bf00000000800 */
[----:B------:R2:W3:Y:S01]  /*4df0*/  MUFU.EX2 R194, R61 ;  /* 0x0000003d00c27308 */ /* 0x0004e20000000800 */
[----:B-----5:R-:W-:Y:S01]  /*4e00*/  FADD.FTZ R41, R15, R6 ;  /* 0x000000060f297221 */ /* 0x020fe20000010000 */
[----:B------:R-:W-:Y:S01]  /*4e10*/  FADD.FTZ R6, R26, R49 ;  /* 0x000000311a067221 */ /* 0x000fe20000010000 */
[----:B------:R-:W-:-:S02]  /*4e20*/  CS2R R48, SRZ ;  /* 0x0000000000307805 */ /* 0x000fc4000001ff00 */
[----:B------:R-:W-:Y:S01]  /*4e30*/  FADD.FTZ R2, R198, R41 ;  /* 0x00000029c6027221 */ /* 0x000fe20000010000 */
[----:B------:R-:W-:Y:S01]  /*4e40*/  FADD.FTZ R41, R189, R6 ;  /* 0x00000006bd297221 */ /* 0x000fe20000010000 */
[C---:B------:R-:W-:Y:S01]  /*4e50*/  F2FP.BF16.F32.PACK_AB R189, R28.reuse, R189 ;  /* 0x000000bd1cbd723e */ /* 0x040fe200000010ff */
[----:B------:R-:W4:Y:S01]  /*4e60*/  MUFU.EX2 R31, R31 ;  /* 0x0000001f001f7308 */ /* 0x000f220000000800 */
[----:B0-----:R-:W-:Y:S01]  /*4e70*/  FADD.FTZ R3, R21, R2 ;  /* 0x0000000215037221 */ /* 0x001fe20000010000 */
[----:B------:R-:W-:Y:S01]  /*4e80*/  FADD.FTZ R6, R28, R41 ;  /* 0x000000291c067221 */ /* 0x000fe20000010000 */
[----:B------:R-:W-:Y:S02]  /*4e90*/  F2FP.BF16.F32.PACK_AB R198, R198, R15 ;  /* 0x0000000fc6c6723e */ /* 0x000fe400000010ff */
[----:B--2---:R-:W-:Y:S01]  /*4ea0*/  CS2R R60, SRZ ;  /* 0x00000000003c7805 */ /* 0x004fe2000001ff00 */
[C---:B------:R-:W-:Y:S01]  /*4eb0*/  FADD.FTZ R2, R192.reuse, R3 ;  /* 0x00000003c0027221 */ /* 0x040fe20000010000 */
[----:B------:R-:W-:Y:S01]  /*4ec0*/  FADD.FTZ R41, R93, R6 ;  /* 0x000000065d297221 */ /* 0x000fe20000010000 */
[----:B------:R-:W-:Y:S01]  /*4ed0*/  F2FP.BF16.F32.PACK_AB R192, R192, R21 ;  /* 0x00000015c0c0723e */ /* 0x000fe200000010ff */
[----:B------:R-:W0:Y:S01]  /*4ee0*/  MUFU.EX2 R35, R35 ;  /* 0x0000002300237308 */ /* 0x000e220000000800 */
[----:B-1----:R-:W-:Y:S01]  /*4ef0*/  FADD.FTZ R3, R27, R2 ;  /* 0x000000021b037221 */ /* 0x002fe20000010000 */
[----:B------:R-:W-:Y:S01]  /*4f00*/  FADD.FTZ R6, R32, R41 ;  /* 0x0000002920067221 */ /* 0x000fe20000010000 */
[----:B------:R-:W-:-:S02]  /*4f10*/  CS2R R92, SRZ ;  /* 0x00000000005c7805 */ /* 0x000fc4000001ff00 */
[C---:B---3--:R-:W-:Y:S01]  /*4f20*/  FADD.FTZ R2, R194.reuse, R3 ;  /* 0x00000003c2027221 */ /* 0x048fe20000010000 */
[----:B------:R-:W-:Y:S01]  /*4f30*/  FADD.FTZ R41, R97, R6 ;  /* 0x0000000661297221 */ /* 0x000fe20000010000 */
[----:B------:R-:W-:Y:S01]  /*4f40*/  F2FP.BF16.F32.PACK_AB R194, R194, R27 ;  /* 0x0000001bc2c2723e */ /* 0x000fe200000010ff */
[----:B------:R-:W1:Y:S01]  /*4f50*/  MUFU.EX2 R39, R39 ;  /* 0x0000002700277308 */ /* 0x000e620000000800 */
[----:B----4-:R-:W-:Y:S01]  /*4f60*/  FADD.FTZ R3, R31, R2 ;  /* 0x000000021f037221 */ /* 0x010fe20000010000 */
[----:B------:R-:W-:Y:S01]  /*4f70*/  FADD.FTZ R6, R34, R41 ;  /* 0x0000002922067221 */ /* 0x000fe20000010000 */
[----:B------:R-:W-:Y:S02]  /*4f80*/  SHF.R.U32.HI R41, RZ, 0x1f, R44 ;  /* 0x0000001fff297819 */ /* 0x000fe4000001162c */
[----:B------:R-:W-:Y:S01]  /*4f90*/  CS2R R96, SRZ ;  /* 0x0000000000607805 */ /* 0x000fe2000001ff00 */
[----:B------:R-:W-:Y:S01]  /*4fa0*/  FADD.FTZ R2, R188, R3 ;  /* 0x00000003bc027221 */ /* 0x000fe20000010000 */
[----:B------:R-:W-:Y:S01]  /*4fb0*/  FADD.FTZ R29, R101, R6 ;  /* 0x00000006651d7221 */ /* 0x000fe20000010000 */
[----:B------:R-:W-:Y:S01]  /*4fc0*/  LEA.HI.SX32 R120, R44, R41, 0x1a ;  /* 0x000000292c787211 */ /* 0x000fe200078fd2ff */
[----:B------:R-:W2:Y:S01]  /*4fd0*/  MUFU.EX2 R43, R43 ;  /* 0x0000002b002b7308 */ /* 0x000ea20000000800 */
[----:B0-----:R-:W-:Y:S01]  /*4fe0*/  FADD.FTZ R3, R35, R2 ;  /* 0x0000000223037221 */ /* 0x001fe20000010000 */
[----:B------:R-:W-:Y:S01]  /*4ff0*/  FADD.FTZ R6, R36, R29 ;  /* 0x0000001d24067221 */ /* 0x000fe20000010000 */
[----:B------:R-:W-:-:S02]  /*5000*/  VIMNMX R12, RZ, R120, !PT ;  /* 0x00000078ff0c7248 */ /* 0x000fc40007fe0100 */
[----:B------:R-:W-:Y:S01]  /*5010*/  CS2R R100, SRZ ;  /* 0x0000000000647805 */ /* 0x000fe2000001ff00 */
[----:B------:R-:W-:Y:S01]  /*5020*/  FADD.FTZ R2, R190, R3 ;  /* 0x00000003be027221 */ /* 0x000fe20000010000 */
[----:B------:R-:W-:Y:S01]  /*5030*/  FADD.FTZ R29, R105, R6 ;  /* 0x00000006691d7221 */ /* 0x000fe20000010000 */
[----:B------:R-:W-:Y:S01]  /*5040*/  ISETP.GE.AND P3, PT, R9, R12, PT ;  /* 0x0000000c0900720c */ /* 0x000fe20003f66270 */
[----:B------:R0:W3:Y:S01]  /*5050*/  MUFU.EX2 R186, R45 ;  /* 0x0000002d00ba7308 */ /* 0x0000e20000000800 */
[----:B-1----:R-:W-:Y:S01]  /*5060*/  FADD.FTZ R3, R39, R2 ;  /* 0x0000000227037221 */ /* 0x002fe20000010000 */
[----:B------:R-:W-:Y:S01]  /*5070*/  FADD.FTZ R6, R38, R29 ;  /* 0x0000001d26067221 */ /* 0x000fe20000010000 */
[----:B------:R-:W-:Y:S02]  /*5080*/  F2FP.BF16.F32.PACK_AB R188, R188, R31 ;  /* 0x0000001fbcbc723e */ /* 0x000fe400000010ff */
[----:B------:R-:W-:Y:S01]  /*5090*/  CS2R R104, SRZ ;  /* 0x0000000000687805 */ /* 0x000fe2000001ff00 */
[----:B------:R-:W-:Y:S01]  /*50a0*/  FADD.FTZ R2, R184, R3 ;  /* 0x00000003b8027221 */ /* 0x000fe20000010000 */
[----:B------:R-:W-:Y:S01]  /*50b0*/  FADD.FTZ R29, R109, R6 ;  /* 0x000000066d1d7221 */ /* 0x000fe20000010000 */
[----:B------:R-:W-:Y:S01]  /*50c0*/  F2FP.BF16.F32.PACK_AB R190, R190, R35 ;  /* 0x00000023bebe723e */ /* 0x000fe200000010ff */
[----:B------:R-:W1:Y:S01]  /*50d0*/  MUFU.EX2 R113, R113 ;  /* 0x0000007100717308 */ /* 0x000e620000000800 */
[----:B--2---:R-:W-:Y:S01]  /*50e0*/  FADD.FTZ R3, R43, R2 ;  /* 0x000000022b037221 */ /* 0x004fe20000010000 */
[----:B------:R-:W-:Y:S01]  /*50f0*/  FADD.FTZ R6, R40, R29 ;  /* 0x0000001d28067221 */ /* 0x000fe20000010000 */
[----:B------:R-:W-:-:S02]  /*5100*/  F2FP.BF16.F32.PACK_AB R184, R184, R39 ;  /* 0x00000027b8b8723e */ /* 0x000fc400000010ff */
[----:B------:R-:W-:Y:S02]  /*5110*/  CS2R R108, SRZ ;  /* 0x00000000006c7805 */ /* 0x000fe4000001ff00 */
[----:B0-----:R-:W-:Y:S02]  /*5120*/  CS2R R44, SRZ ;  /* 0x00000000002c7805 */ /* 0x001fe4000001ff00 */
[----:B------:R-:W-:Y:S02]  /*5130*/  CS2R R40, SRZ ;  /* 0x0000000000287805 */ /* 0x000fe4000001ff00 */
[----:B------:R-:W-:Y:S01]  /*5140*/  CS2R R38, SRZ ;  /* 0x0000000000267805 */ /* 0x000fe2000001ff00 */
[----:B------:R-:W0:Y:S01]  /*5150*/  MUFU.EX2 R47, R47 ;  /* 0x0000002f002f7308 */ /* 0x000e220000000800 */
[C---:B---3--:R-:W-:Y:S01]  /*5160*/  FADD.FTZ R2, R186.reuse, R3 ;  /* 0x00000003ba027221 */ /* 0x048fe20000010000 */
[----:B------:R-:W-:Y:S02]  /*5170*/  F2FP.BF16.F32.PACK_AB R186, R186, R43 ;  /* 0x0000002bbaba723e */ /* 0x000fe400000010ff */
[----:B------:R-:W-:-:S02]  /*5180*/  CS2R R34, SRZ ;  /* 0x0000000000227805 */ /* 0x000fc4000001ff00 */
[----:B------:R-:W-:Y:S02]  /*5190*/  CS2R R26, SRZ ;  /* 0x00000000001a7805 */ /* 0x000fe4000001ff00 */
[----:B------:R2:W3:Y:S01]  /*51a0*/  MUFU.EX2 R42, R115 ;  /* 0x00000073002a7308 */ /* 0x0004e20000000800 */
[----:B-1----:R-:W-:-:S07]  /*51b0*/  FADD.FTZ R29, R113, R6 ;  /* 0x00000006711d7221 */ /* 0x002fce0000010000 */
[----:B------:R1:W4:Y:S01]  /*51c0*/  MUFU.EX2 R180, R33 ;  /* 0x0000002100b47308 */ /* 0x0003220000000800 */
[----:B0-----:R-:W-:Y:S01]  /*51d0*/  FADD.FTZ R3, R47, R2 ;  /* 0x000000022f037221 */ /* 0x001fe20000010000 */
[----:B--2---:R-:W-:-:S06]  /*51e0*/  CS2R R114, SRZ ;  /* 0x0000000000727805 */ /* 0x004fcc000001ff00 */
[----:B------:R-:W0:Y:S01]  /*51f0*/  MUFU.EX2 R117, R117 ;  /* 0x0000007500757308 */ /* 0x000e220000000800 */
[C---:B---3--:R-:W-:Y:S01]  /*5200*/  FADD.FTZ R6, R42.reuse, R29 ;  /* 0x0000001d2a067221 */ /* 0x048fe20000010000 */
[----:B------:R-:W-:Y:S02]  /*5210*/  F2FP.BF16.F32.PACK_AB R177, R42, R113 ;  /* 0x000000712ab1723e */ /* 0x000fe400000010ff */
[----:B------:R-:W-:Y:S02]  /*5220*/  CS2R R112, SRZ ;  /* 0x0000000000707805 */ /* 0x000fe4000001ff00 */
[----:B------:R-:W-:Y:S02]  /*5230*/  CS2R R42, SRZ ;  /* 0x00000000002a7805 */ /* 0x000fe4000001ff00 */
[----:B-1----:R-:W-:Y:S02]  /*5240*/  CS2R R32, SRZ ;  /* 0x0000000000207805 */ /* 0x002fe4000001ff00 */
[----:B------:R-:W-:Y:S01]  /*5250*/  CS2R R28, SRZ ;  /* 0x00000000001c7805 */ /* 0x000fe2000001ff00 */
[----:B------:R-:W-:Y:S01]  /*5260*/  MUFU.EX2 R51, R51 ;  /* 0x0000003300337308 */ /* 0x000fe20000000800 */
[C---:B----4-:R-:W-:Y:S01]  /*5270*/  FADD.FTZ R2, R180.reuse, R3 ;  /* 0x00000003b4027221 */ /* 0x050fe20000010000 */
[----:B------:R-:W-:-:S02]  /*5280*/  F2FP.BF16.F32.PACK_AB R180, R180, R47 ;  /* 0x0000002fb4b4723e */ /* 0x000fc400000010ff */
[----:B------:R-:W-:-:S04]  /*5290*/  CS2R R46, SRZ ;  /* 0x00000000002e7805 */ /* 0x000fc8000001ff00 */
[----:B------:R-:W1:Y:S01]  /*52a0*/  MUFU.EX2 R30, R30 ;  /* 0x0000001e001e7308 */ /* 0x000e620000000800 */
[----:B0-----:R-:W-:-:S07]  /*52b0*/  FADD.FTZ R3, R117, R6 ;  /* 0x0000000675037221 */ /* 0x001fce0000010000 */
[----:B------:R0:W2:Y:S08]  /*52c0*/  MUFU.EX2 R182, R37 ;  /* 0x0000002500b67308 */ /* 0x0000b00000000800 */
[----:B------:R-:W3:Y:S01]  /*52d0*/  MUFU.EX2 R55, R55 ;  /* 0x0000003700377308 */ /* 0x000ee20000000800 */
[C---:B-1----:R-:W-:Y:S01]  /*52e0*/  FADD.FTZ R6, R30.reuse, R3 ;  /* 0x000000031e067221 */ /* 0x042fe20000010000 */
[----:B------:R-:W-:-:S02]  /*52f0*/  F2FP.BF16.F32.PACK_AB R179, R30, R117 ;  /* 0x000000751eb3723e */ /* 0x000fc400000010ff */
[----:B------:R-:W-:Y:S02]  /*5300*/  CS2R R116, SRZ ;  /* 0x0000000000747805 */ /* 0x000fe4000001ff00 */
[----:B0-----:R-:W-:Y:S02]  /*5310*/  CS2R R36, SRZ ;  /* 0x0000000000247805 */ /* 0x001fe4000001ff00 */
[----:B------:R-:W-:Y:S01]  /*5320*/  CS2R R30, SRZ ;  /* 0x00000000001e7805 */ /* 0x000fe2000001ff00 */
[----:B------:R0:W1:Y:S08]  /*5330*/  MUFU.EX2 R176, R25 ;  /* 0x0000001900b07308 */ /* 0x0000700000000800 */
[----:B------:R3:W4:Y:S01]  /*5340*/  MUFU.EX2 R178, R7 ;  /* 0x0000000700b27308 */ /* 0x0007220000000800 */
[----:B0-----:R-:W-:-:S04]  /*5350*/  FADD.FTZ R25, R51, R2 ;  /* 0x0000000233197221 */ /* 0x001fc80000010000 */
[C---:B--2---:R-:W-:Y:S01]  /*5360*/  FADD.FTZ R2, R182.reuse, R25 ;  /* 0x00000019b6027221 */ /* 0x044fe20000010000 */
[----:B------:R-:W-:Y:S02]  /*5370*/  F2FP.BF16.F32.PACK_AB R182, R182, R51 ;  /* 0x00000033b6b6723e */ /* 0x000fe400000010ff */
[----:B------:R-:W-:Y:S01]  /*5380*/  CS2R R50, SRZ ;  /* 0x0000000000327805 */ /* 0x000fe2000001ff00 */
[----:B------:R0:W2:Y:S01]  /*5390*/  MUFU.EX2 R3, R24 ;  /* 0x0000001800037308 */ /* 0x0000a20000000800 */
[----:B---3--:R-:W-:-:S04]  /*53a0*/  FADD.FTZ R7, R55, R2 ;  /* 0x0000000237077221 */ /* 0x008fc80000010000 */
[C---:B-1----:R-:W-:Y:S01]  /*53b0*/  FADD.FTZ R7, R176.reuse, R7 ;  /* 0x00000007b0077221 */ /* 0x042fe20000010000 */
[----:B------:R-:W-:Y:S02]  /*53c0*/  F2FP.BF16.F32.PACK_AB R176, R176, R55 ;  /* 0x00000037b0b0723e */ /* 0x000fe400000010ff */
[----:B------:R-:W-:Y:S01]  /*53d0*/  CS2R R54, SRZ ;  /* 0x0000000000367805 */ /* 0x000fe2000001ff00 */
[----:B----4-:R-:W-:Y:S01]  /*53e0*/  FADD.FTZ R2, R178, R7 ;  /* 0x00000007b2027221 */ /* 0x010fe20000010000 */
[----:B0-----:R-:W-:-:S03]  /*53f0*/  CS2R R24, SRZ ;  /* 0x0000000000187805 */ /* 0x001fc6000001ff00 */
[C---:B--2---:R-:W-:Y:S01]  /*5400*/  FADD.FTZ R7, R3.reuse, R2 ;  /* 0x0000000203077221 */ /* 0x044fe20000010000 */
[----:B------:R-:W-:Y:S01]  /*5410*/  F2FP.BF16.F32.PACK_AB R178, R3, R178 ;  /* 0x000000b203b2723e */ /* 0x000fe200000010ff */
[----:B------:R-:W-:Y:S02]  /*5420*/  IMAD.MOV.U32 R3, RZ, RZ, 0x3f800000 ;  /* 0x3f800000ff037424 */ /* 0x000fe400078e00ff */
[----:B------:R-:W-:Y:S01]  /*5430*/  IMAD.MOV.U32 R2, RZ, RZ, 0x3f800000 ;  /* 0x3f800000ff027424 */ /* 0x000fe200078e00ff */
[----:B------:R-:W-:Y:S06]  /*5440*/  @!P3 BRA `(.L_x_5719) ;  /* 0x0000004000f4b947 */ /* 0x000fec0003800000 */
[----:B------:R-:W-:Y:S01]  /*5450*/  IMAD.MOV.U32 R8, RZ, RZ, R5 ;  /* 0x000000ffff087224 */ /* 0x000fe200078e0005 */
[----:B------:R-:W-:Y:S01]  /*5460*/  UMOV UR7, UR38 ;  /* 0x0000002600077c82 */ /* 0x000fe20008000000 */
[----:B------:R-:W-:Y:S01]  /*5470*/  IMAD.MOV.U32 R10, RZ, RZ, R4 ;  /* 0x000000ffff0a7224 */ /* 0x000fe200078e0004 */
[----:B------:R-:W-:Y:S01]  /*5480*/  UMOV UR5, UR36 ;  /* 0x0000002400057c82 */ /* 0x000fe20008000000 */
[----:B------:R-:W-:Y:S01]  /*5490*/  IMAD.MOV.U32 R3, RZ, RZ, 0x3f800000 ;  /* 0x3f800000ff037424 */ /* 0x000fe200078e00ff */
[----:B------:R-:W-:Y:S01]  /*54a0*/  ULDC UR61, c[0x0][0x288] ;  /* 0x0000a200003d7ab9 */ /* 0x000fe20000000800 */
[----:B------:R-:W-:-:S07]  /*54b0*/  IMAD.MOV.U32 R119, RZ, RZ, RZ ;  /* 0x000000ffff777224 */ /* 0x000fce00078e00ff */
.L_x_5728:
[----:B------:R-:W-:-:S04]  /*54c0*/  UIADD3 UR4, UR5, 0x1, URZ ;  /* 0x0000000105047890 */ /* 0x000fc8000fffe03f */
[----:B------:R-:W-:-:S04]  /*54d0*/  UISETP.NE.AND UP0, UPT, UR4, 0x2, UPT ;  /* 0x000000020400788c */ /* 0x000fc8000bf05270 */
[----:B------:R-:W-:Y:S02]  /*54e0*/  USEL UR38, URZ, 0x1, UP0 ;  /* 0x000000013f267887 */ /* 0x000fe40008000000 */
[----:B------:R-:W-:Y:S02]  /*54f0*/  USEL UR36, UR4, URZ, UP0 ;  /* 0x0000003f04247287 */ /* 0x000fe40008000000 */
[----:B------:R-:W-:Y:S01]  /*5500*/  ULOP3.LUT UR38, UR7, UR38, URZ, 0x3c, !UPT ;  /* 0x0000002607267292 */ /* 0x000fe2000f8e3c3f */
[----:B------:R-:W-:Y:S11]  /*5510*/  @!P0 BRA `(.L_x_5720) ;  /* 0x0000000000048947 */ /* 0x000ff60003800000 */
[----:B------:R-:W-:Y:S01]  /*5520*/  BPT.TRAP 0x1 ;  /* 0x000000040000795c */ /* 0x000fe20000300000 */
.L_x_5720:
[----:B------:R-:W-:Y:S01]  /*5530*/  ULEA UR6, UR36, UR37, 0x3 ;  /* 0x0000002524067291 */ /* 0x000fe2000f8e183f */
[----:B------:R-:W-:-:S05]  /*5540*/  IMAD.U32 R0, RZ, RZ, UR38 ;  /* 0x00000026ff007e24 */ /* 0x000fca000f8e00ff */
[----:B------:R-:W-:-:S04]  /*5550*/  SHF.L.U32 R0, R0, 0x1f, RZ ;  /* 0x0000001f00007819 */ /* 0x000fc800000006ff */
[----:B------:R0:W1:Y:S01]  /*5560*/  SYNCS.PHASECHK.TRANS64.TRYWAIT P3, [UR6+0x36830], R0 ;  /* 0x03683000ff0075a7 */ /* 0x0000620008060146 */
[----:B------:R-:W-:Y:S05]  /*5570*/  @!P0 BRA `(.L_x_5721) ;  /* 0x0000000000048947 */ /* 0x000fea0003800000 */
[----:B------:R-:W-:Y:S01]  /*5580*/  BPT.TRAP 0x1 ;  /* 0x000000040000795c */ /* 0x000fe20000300000 */
.L_x_5721:
[----:B-1----:R-:W-:Y:S05]  /*5590*/  @P3 BRA `(.L_x_5722) ;  /* 0x0000000000083947 */ /* 0x002fea0003800000 */
[----:B------:R-:W1:Y:S02]  /*55a0*/  SYNCS.PHASECHK.TRANS64.TRYWAIT P3, [UR6+0x36830], R0 ;  /* 0x03683000ff0075a7 */ /* 0x000e640008060146 */
[----:B-1----:R-:W-:Y:S05]  /*55b0*/  @!P3 BRA `(.L_x_5723) ;  /* 0x000001000048b947 */ /* 0x002fea0003800000 */
.L_x_5722:
[----:B------:R-:W-:Y:S01]  /*55c0*/  UIMAD UR4, UR36, 0xa80, UR60 ;  /* 0x00000a80240478a4 */ /* 0x000fe2000f8e023c */
[----:B------:R-:W-:Y:S01]  /*55d0*/  WARPGROUP.ARRIVE ;  /* 0x00000000000079c5 */ /* 0x000fe20000000000 */
        /* <DEDUP_REMOVED lines=8> */
[----:B------:R-:W-:Y:S01]  /*5660*/  HGMMA.64x16x16.F32.BF16 R168, gdesc[UR56], RZ, !UPT, gsb0 ;  /* 0x0020000038a879f0 */ /* 0x000fe2000c0018ff */
        /* <DEDUP_REMOVED lines=144> */
[----:B------:R-:W-:Y:S01]  /*5f70*/  UMOV UR11, 0x40000040 ;  /* 0x40000040000b7882 */ /* 0x000fe20000000000 */
        /* <DEDUP_REMOVED lines=435> */
.L_x_5724:
[----:B------:R-:W-:Y:S01]  /*7ab0*/  ULEA UR11, UR5, UR37, 0x3 ;  /* 0x00000025050b7291 */ /* 0x000fe2000f8e183f */
[----:B01----:R-:W-:-:S05]  /*7ac0*/  IMAD.U32 R0, RZ, RZ, UR7 ;  /* 0x00000007ff007e24 */ /* 0x003fca000f8e00ff */
[----:B------:R-:W-:-:S04]  /*7ad0*/  SHF.L.U32 R0, R0, 0x1f, RZ ;  /* 0x0000001f00007819 */ /* 0x000fc800000006ff */
[----:B------:R0:W1:Y:S01]  /*7ae0*/  SYNCS.PHASECHK.TRANS64.TRYWAIT P3, [UR11+0x36850], R0 ;  /* 0x03685000ff0075a7 */ /* 0x000062000806014b */
[----:B------:R-:W-:Y:S05]  /*7af0*/  @!P0 BRA `(.L_x_5725) ;  /* 0x0000000000048947 */ /* 0x000fea0003800000 */
[----:B------:R-:W-:Y:S01]  /*7b00*/  BPT.TRAP 0x1 ;  /* 0x000000040000795c */ /* 0x000fe20000300000 */
.L_x_5725:
[----:B-1----:R-:W-:Y:S05]  /*7b10*/  @P3 BRA `(.L_x_5726) ;  /* 0x0000000000083947 */ /* 0x002fea0003800000 */
[----:B------:R-:W1:Y:S02]  /*7b20*/  SYNCS.PHASECHK.TRANS64.TRYWAIT P3, [UR11+0x36850], R0 ;  /* 0x03685000ff0075a7 */ /* 0x000e64000806014b */
[----:B-1----:R-:W-:Y:S05]  /*7b30*/  @!P3 BRA `(.L_x_5727) ;  /* 0x000000dc0000b947 */ /* 0x002fea0003800000 */
.L_x_5726:
[----:B------:R-:W-:Y:S01]  /*7b40*/  UIADD3 UR4, UR37, 0x400, URZ ;  /* 0x0000040025047890 */ /* 0x000fe2000fffe03f */
[----:B------:R-:W-:Y:S01]  /*7b50*/  WARPGROUP.ARRIVE ;  /* 0x00000000000079c5 */ /* 0x000fe20000000000 */
[----:B------:R-:W-:Y:S01]  /*7b60*/  UMOV UR15, 0x40000040 ;  /* 0x40000040000f7882 */ /* 0x000fe20000000000 */
[----:B-1----:R-:W1:Y:S01]  /*7b70*/  @P2 LDC R3, c[0x0][0x44c] ;  /* 0x00011300ff032b82 */ /* 0x002e620000000800 */
[----:B------:R-:W-:Y:S01]  /*7b80*/  USHF.R.U32.HI UR4, URZ, 0x4, UR4 ;  /* 0x000000043f047899 */ /* 0x000fe20008011604 */
[----:B------:R-:W-:Y:S01]  /*7b90*/  IMAD.IADD R4, R22, 0x1, R17 ;  /* 0x0000000116047824 */ /* 0x000fe200078e0211 */
[----:B------:R-:W-:Y:S02]  /*7ba0*/  UMOV UR7, 0x40000040 ;  /* 0x4000004000077882 */ /* 0x000fe40000000000 */
[----:B------:R-:W-:-:S03]  /*7bb0*/  ULOP3.LUT UR4, UR4, 0x3fff, URZ, 0xc0, !UPT ;  /* 0x00003fff04047892 */ /* 0x000fc6000f8ec03f */
[----:B0-----:R-:W0:Y:S01]  /*7bc0*/  @P2 LDC R0, c[0x0][0x450] ;  /* 0x00011400ff002b82 */ /* 0x001e220000000800 */
[----:B------:R-:W-:-:S04]  /*7bd0*/  ULOP3.LUT UR4, UR4, 0x3800000, URZ, 0xfc, !UPT ;  /* 0x0380000004047892 */ /* 0x000fc8000f8efc3f */
[----:B------:R-:W-:-:S03]  /*7be0*/  UIMAD UR4, UR5, 0xa80, UR4 ;  /* 0x00000a80050478a4 */ /* 0x000fc6000f8e0204 */
[----:B------:R-:W2:Y:S01]  /*7bf0*/  LDC R5, c[0x0][0x2f0] ;  /* 0x0000bc00ff057b82 */ /* 0x000ea20000000800 */
[----:B------:R-:W-:Y:S01]  /*7c00*/  UIADD3 UR10, UR4, 0x80, URZ ;  /* 0x00000080040a7890 */ /* 0x000fe2000fffe03f */
[----:B------:R-:W-:Y:S02]  /*7c10*/  UMOV UR5, UR36 ;  /* 0x0000002400057c82 */ /* 0x000fe40008000000 */
[----:B------:R-:W-:Y:S02]  /*7c20*/  UMOV UR14, UR4 ;  /* 0x00000004000e7c82 */ /* 0x000fe40008000000 */
[----:B------:R-:W-:Y:S01]  /*7c30*/  HGMMA.64x192x16.F32.BF16 R24, R200, gdesc[UR12].tnspB, R24, gsb0 ;  /* 0x42e0000cc8187df0 */ /* 0x000fe20008001818 */
[----:B------:R-:W-:Y:S01]  /*7c40*/  UMOV UR15, 0x40000040 ;  /* 0x40000040000f7882 */ /* 0x000fe20000000000 */
[----:B------:R-:W-:Y:S01]  /*7c50*/  UMOV UR14, UR10 ;  /* 0x0000000a000e7c82 */ /* 0x000fe20008000000 */
[----:B------:R-:W-:Y:S01]  /*7c60*/  UIADD3 UR10, UR4, 0x100, URZ ;  /* 0x00000100040a7890 */ /* 0x000fe2000fffe03f */
[----:B-1----:R-:W-:-:S05]  /*7c70*/  @P2 IMAD.HI.U32 R3, R4, R3, RZ ;  /* 0x0000000304032227 */ /* 0x002fca00078e00ff */
[----:B0-----:R-:W-:Y:S01]  /*7c80*/  @P2 SHF.R.U32.HI R4, RZ, R0, R3 ;  /* 0x00000000ff042219 */ /* 0x001fe20000011603 */
[----:B------:R-:W-:-:S04]  /*7c90*/  IMAD.MOV.U32 R0, RZ, RZ, -0x70 ;  /* 0xffffff90ff007424 */ /* 0x000fc800078e00ff */
[----:B------:R-:W0:Y:S01]  /*7ca0*/  SHFL.IDX PT, R3, R4, 0x1, 0x1c1f ;  /* 0x003c1f0004037f89 */ /* 0x000e2200000e0000 */
[----:B------:R-:W-:-:S04]  /*7cb0*/  IMAD R0, R9, R0, 0x1 ;  /* 0x0000000109007424 */ /* 0x000fc800078e0200 */
[----:B------:R-:W-:-:S04]  /*7cc0*/  IMAD R0, R19, -0x2, R0 ;  /* 0xfffffffe13007824 */ /* 0x000fc800078e0200 */
[----:B--2---:R-:W-:-:S05]  /*7cd0*/  IMAD R2, R5, UR39, R0 ;  /* 0x0000002705027c24 */ /* 0x004fca000f8e0200 */
[----:B0-----:R-:W-:-:S04]  /*7ce0*/  IADD3 R0, R3, -UR61, R2 ;  /* 0x8000003d03007c10 */ /* 0x001fc8000fffe002 */
[C---:B------:R-:W-:Y:S02]  /*7cf0*/  ISETP.GT.AND P3, PT, R0.reuse, RZ, PT ;  /* 0x000000ff0000720c */ /* 0x040fe40003f64270 */
[----:B------:R-:W-:Y:S02]  /*7d00*/  ISETP.GT.AND P4, PT, R0, 0x1, PT ;  /* 0x000000010000780c */ /* 0x000fe40003f84270 */
[----:B------:R-:W-:Y:S02]  /*7d10*/  FSEL R219, R170, -INF , P3 ;  /* 0xff800000aadb7808 */ /* 0x000fe40001800000 */
[----:B------:R-:W-:Y:S02]  /*7d20*/  ISETP.GT.AND P3, PT, R0, 0x8, PT ;  /* 0x000000080000780c */ /* 0x000fe40003f64270 */
[----:B------:R-:W-:Y:S01]  /*7d30*/  FMNMX.FTZ R14, R219, R8, !PT ;  /* 0x00000008db0e7209 */ /* 0x000fe20007810000 */
[----:B------:R-:W-:Y:S02]  /*7d40*/  WARPGROUP.DEPBAR.LE gsb0, 0x0 ;  /* 0x00008000000079c5 */ /* 0x000fe40000010000 */
[----:B------:R-:W-:Y:S01]  /*7d50*/  WARPGROUP.ARRIVE ;  /* 0x00000000000079c5 */ /* 0x000fe20000000000 */
[----:B------:R-:W-:-:S02]  /*7d60*/  FSEL R201, R171, -INF , P4 ;  /* 0xff800000abc97808 */ /* 0x000fc40002000000 */
[----:B------:R-:W-:Y:S02]  /*7d70*/  ISETP.GT.AND P4, PT, R0, 0x9, PT ;  /* 0x000000090000780c */ /* 0x000fe40003f84270 */
[----:B------:R-:W-:Y:S01]  /*7d80*/  FSEL R203, R174, -INF , P3 ;  /* 0xff800000aecb7808 */ /* 0x000fe20001800000 */
[----:B------:R-:W-:Y:S01]  /*7d90*/  HGMMA.64x192x16.F32.BF16 R24, R196, gdesc[UR12].tnspB, R24, gsb0 ;  /* 0x42e0000cc4187df0 */ /* 0x000fe20008001818 */
[----:B------:R-:W-:Y:S01]  /*7da0*/  UMOV UR14, UR10 ;  /* 0x0000000a000e7c82 */ /* 0x000fe20008000000 */
[----:B------:R-:W-:Y:S01]  /*7db0*/  UMOV UR15, 0x40000040 ;  /* 0x40000040000f7882 */ /* 0x000fe20000000000 */
[----:B------:R-:W-:Y:S01]  /*7dc0*/  UIADD3 UR10, UR4, 0x180, URZ ;  /* 0x00000180040a7890 */ /* 0x000fe2000fffe03f */
[----:B------:R-:W-:Y:S02]  /*7dd0*/  FMNMX.FTZ R14, R201, R14, !PT ;  /* 0x0000000ec90e7209 */ /* 0x000fe40007810000 */
[----:B------:R-:W-:Y:S02]  /*7de0*/  ISETP.GT.AND P3, PT, R0, 0x10, PT ;  /* 0x000000100000780c */ /* 0x000fe40003f64270 */
[----:B------:R-:W-:-:S02]  /*7df0*/  FSEL R221, R175, -INF , P4 ;  /* 0xff800000afdd7808 */ /* 0x000fc40002000000 */
[----:B------:R-:W-:Y:S02]  /*7e00*/  FMNMX.FTZ R14, R203, R14, !PT ;  /* 0x0000000ecb0e7209 */ /* 0x000fe40007810000 */
[----:B------:R-:W-:Y:S02]  /*7e10*/  ISETP.GT.AND P4, PT, R0, 0x11, PT ;  /* 0x000000110000780c */ /* 0x000fe40003f84270 */
[----:B------:R-:W-:Y:S01]  /*7e20*/  FMNMX.FTZ R14, R221, R14, !PT ;  /* 0x0000000edd0e7209 */ /* 0x000fe20007810000 */
[----:B------:R-:W-:Y:S02]  /*7e30*/  WARPGROUP.DEPBAR.LE gsb0, 0x0 ;  /* 0x00008000000079c5 */ /* 0x000fe40000010000 */
[----:B------:R-:W-:Y:S01]  /*7e40*/  WARPGROUP.ARRIVE ;  /* 0x00000000000079c5 */ /* 0x000fe20000000000 */
[----:B------:R-:W-:Y:S02]  /*7e50*/  FSEL R199, R162, -INF , P3 ;  /* 0xff800000a2c77808 */ /* 0x000fe40001800000 */
[----:B------:R-:W-:-:S02]  /*7e60*/  ISETP.GT.AND P3, PT, R0, 0x18, PT ;  /* 0x000000180000780c */ /* 0x000fc40003f64270 */
[----:B------:R-:W-:Y:S01]  /*7e70*/  FSEL R197, R163, -INF , P4 ;  /* 0xff800000a3c57808 */ /* 0x000fe20002000000 */
[----:B------:R-:W-:Y:S01]  /*7e80*/  HGMMA.64x192x16.F32.BF16 R24, R192, gdesc[UR12].tnspB, R24, gsb0 ;  /* 0x42e0000cc0187df0 */ /* 0x000fe20008001818 */
[----:B------:R-:W-:Y:S01]  /*7e90*/  UMOV UR14, UR10 ;  /* 0x0000000a000e7c82 */ /* 0x000fe20008000000 */
[----:B------:R-:W-:Y:S01]  /*7ea0*/  UMOV UR15, 0x40000040 ;  /* 0x40000040000f7882 */ /* 0x000fe20000000000 */
[----:B------:R-:W-:Y:S01]  /*7eb0*/  FMNMX.FTZ R14, R199, R14, !PT ;  /* 0x0000000ec70e7209 */ /* 0x000fe20007810000 */
[----:B------:R-:W-:Y:S01]  /*7ec0*/  UIADD3 UR10, UR4, 0x200, URZ ;  /* 0x00000200040a7890 */ /* 0x000fe2000fffe03f */
[----:B------:R-:W-:Y:S02]  /*7ed0*/  ISETP.GT.AND P4, PT, R0, 0x19, PT ;  /* 0x000000190000780c */ /* 0x000fe40003f84270 */
[----:B------:R-:W-:Y:S01]  /*7ee0*/  FMNMX.FTZ R14, R197, R14, !PT ;  /* 0x0000000ec50e7209 */ /* 0x000fe20007810000 */
[----:B------:R-:W-:Y:S02]  /*7ef0*/  WARPGROUP.DEPBAR.LE gsb0, 0x0 ;  /* 0x00008000000079c5 */ /* 0x000fe40000010000 */
[----:B------:R-:W-:Y:S01]  /*7f00*/  WARPGROUP.ARRIVE ;  /* 0x00000000000079c5 */ /* 0x000fe20000000000 */
[----:B------:R-:W-:-:S02]  /*7f10*/  FSEL R195, R166, -INF , P3 ;  /* 0xff800000a6c37808 */ /* 0x000fc40001800000 */
[----:B------:R-:W-:Y:S02]  /*7f20*/  ISETP.GT.AND P3, PT, R0, 0x20, PT ;  /* 0x000000200000780c */ /* 0x000fe40003f64270 */
[----:B------:R-:W-:-:S05]  /*7f30*/  FSEL R193, R167, -INF , P4 ;  /* 0xff800000a7c17808 */ /* 0x000fca0002000000 */
[----:B------:R-:W-:Y:S01]  /*7f40*/  HGMMA.64x192x16.F32.BF16 R24, R188, gdesc[UR12].tnspB, R24, gsb0 ;  /* 0x42e0000cbc187df0 */ /* 0x000fe20008001818 */
[----:B------:R-:W-:Y:S01]  /*7f50*/  FMNMX.FTZ R14, R195, R14, !PT ;  /* 0x0000000ec30e7209 */ /* 0x000fe20007810000 */
[----:B------:R-:W-:Y:S01]  /*7f60*/  UMOV UR14, UR10 ;  /* 0x0000000a000e7c82 */ /* 0x000fe20008000000 */
[----:B------:R-:W-:Y:S01]  /*7f70*/  UMOV UR15, 0x40000040 ;  /* 0x40000040000f7882 */ /* 0x000fe20000000000 */
[----:B------:R-:W-:Y:S01]  /*7f80*/  ISETP.GT.AND P4, PT, R0, 0x21, PT ;  /* 0x000000210000780c */ /* 0x000fe20003f84270 */
[----:B------:R-:W-:Y:S01]  /*7f90*/  UIADD3 UR10, UR4, 0x280, URZ ;  /* 0x00000280040a7890 */ /* 0x000fe2000fffe03f */
[----:B------:R-:W-:Y:S01]  /*7fa0*/  FSEL R11, R154, -INF , P3 ;  /* 0xff8000009a0b7808 */ /* 0x000fe20001800000 */
[----:B------:R-:W-:Y:S01]  /*7fb0*/  UIADD3 UR4, UR4, 0x300, URZ ;  /* 0x0000030004047890 */ /* 0x000fe2000fffe03f */
        /* <DEDUP_REMOVED lines=53> */
[----:B------:R-:W-:Y:S01]  /*8310*/  FMNMX.FTZ R14, R123, R14, !PT ;  /* 0x0000000e7b0e7209 */ /* 0x000fe20007810000 */
[----:B------:R-:W0:Y:S01]  /*8320*/  LDC R0, c[0x0][0x988] ;  /* 0x00026200ff007b82 */ /* 0x000e220000000800 */
[----:B------:R-:W-:Y:S01]  /*8330*/  FSEL R127, R127, -INF , P4 ;  /* 0xff8000007f7f7808 */ /* 0x000fe20002000000 */
[----:B------:R-:W-:Y:S02]  /*8340*/  WARPGROUP.DEPBAR.LE gsb0, 0x0 ;  /* 0x00008000000079c5 */ /* 0x000fe40000010000 */
[----:B------:R-:W-:Y:S01]  /*8350*/  WARPGROUP.ARRIVE ;  /* 0x00000000000079c5 */ /* 0x000fe20000000000 */
[----:B------:R-:W-:Y:S01]  /*8360*/  FSEL R189, R126, -INF , P3 ;  /* 0xff8000007ebd7808 */ /* 0x000fe20001800000 */
[----:B------:R-:W1:Y:S03]  /*8370*/  SHFL.IDX PT, R191, R4, RZ, 0x1c1f ;  /* 0x001c1fff04bf7589 */ /* 0x000e6600000e0000 */
[----:B------:R-:W-:Y:S01]  /*8380*/  FMNMX.FTZ R14, R189, R14, !PT ;  /* 0x0000000ebd0e7209 */ /* 0x000fe20007810000 */
[----:B------:R-:W-:Y:S01]  /*8390*/  HGMMA.64x192x16.F32.BF16 R24, R184, gdesc[UR12].tnspB, R24, gsb0 ;  /* 0x42e0000cb8187df0 */ /* 0x000fe20008001818 */
[----:B------:R-:W-:Y:S01]  /*83a0*/  UMOV UR14, UR10 ;  /* 0x0000000a000e7c82 */ /* 0x000fe20008000000 */
[----:B------:R-:W-:Y:S01]  /*83b0*/  UMOV UR15, 0x40000040 ;  /* 0x40000040000f7882 */ /* 0x000fe20000000000 */
[----:B------:R-:W-:-:S05]  /*83c0*/  FMNMX.FTZ R14, R127, R14, !PT ;  /* 0x0000000e7f0e7209 */ /* 0x000fca0007810000 */
[----:B------:R-:W2:Y:S01]  /*83d0*/  SHFL.BFLY PT, R5, R14, 0x2, 0x1f ;  /* 0x0c401f000e057f89 */ /* 0x000ea200000e0000 */
[----:B-1----:R-:W-:-:S04]  /*83e0*/  IADD3 R2, R191, -UR61, R2 ;  /* 0x8000003dbf027c10 */ /* 0x002fc8000fffe002 */
[C---:B------:R-:W-:Y:S02]  /*83f0*/  ISETP.GT.AND P4, PT, R2.reuse, RZ, PT ;  /* 0x000000ff0200720c */ /* 0x040fe40003f84270 */
[----:B------:R-:W-:-:S04]  /*8400*/  ISETP.GT.AND P5, PT, R2, 0x1, PT ;  /* 0x000000010200780c */ /* 0x000fc80003fa4270 */
[----:B------:R-:W-:Y:S02]  /*8410*/  FSEL R169, R169, -INF , P5 ;  /* 0xff800000a9a97808 */ /* 0x000fe40002800000 */
[----:B--2---:R-:W-:Y:S02]  /*8420*/  FMNMX.FTZ R20, R14, R5, !PT ;  /* 0x000000050e147209 */ /* 0x004fe40007810000 */
[----:B------:R-:W-:-:S03]  /*8430*/  ISETP.GT.AND P5, PT, R2, 0x9, PT ;  /* 0x000000090200780c */ /* 0x000fc60003fa4270 */
[----:B------:R-:W1:Y:S01]  /*8440*/  SHFL.BFLY PT, R5, R20, 0x1, 0x1f ;  /* 0x0c201f0014057f89 */ /* 0x000e6200000e0000 */
[----:B------:R-:W-:Y:S02]  /*8450*/  FSEL R173, R173, -INF , P5 ;  /* 0xff800000adad7808 */ /* 0x000fe40002800000 */
[----:B------:R-:W-:-:S04]  /*8460*/  ISETP.GT.AND P5, PT, R2, 0x11, PT ;  /* 0x000000110200780c */ /* 0x000fc80003fa4270 */
        /* <DEDUP_REMOVED lines=8> */
[C---:B------:R-:W-:Y:S01]  /*84f0*/  FSETP.NEU.FTZ.AND P3, PT, R5.reuse, -INF , PT ;  /* 0xff8000000500780b */ /* 0x040fe20003f7d000 */
[----:B0-----:R-:W-:Y:S01]  /*8500*/  FMUL.FTZ R122, R5, R0 ;  /* 0x00000000057a7220 */ /* 0x001fe20000410000 */
[----:B------:R-:W-:-:S04]  /*8510*/  ISETP.GT.AND P5, PT, R2, 0x31, PT ;  /* 0x000000310200780c */ /* 0x000fc80003fa4270 */
[----:B------:R-:W-:Y:S02]  /*8520*/  FSEL R14, R122, RZ, P3 ;  /* 0x000000ff7a0e7208 */ /* 0x000fe40001800000 */
[----:B------:R-:W-:Y:S02]  /*8530*/  FSEL R145, R145, -INF , P5 ;  /* 0xff80000091917808 */ /* 0x000fe40002800000 */
[C---:B------:R-:W-:Y:S01]  /*8540*/  ISETP.GT.AND P5, PT, R2.reuse, 0x39, PT ;  /* 0x000000390200780c */ /* 0x040fe20003fa4270 */
[-CC-:B------:R-:W-:Y:S01]  /*8550*/  FFMA.FTZ R20, R219, R0.reuse, -R14.reuse ;  /* 0x00000000db147223 */ /* 0x180fe2000001080e */
[-CC-:B------:R-:W-:Y:S01]  /*8560*/  FFMA.FTZ R122, R221, R0.reuse, -R14.reuse ;  /* 0x00000000dd7a7223 */ /* 0x180fe2000001080e */
[-CC-:B------:R-:W-:Y:S01]  /*8570*/  FFMA.FTZ R130, R193, R0.reuse, -R14.reuse ;  /* 0x00000000c1827223 */ /* 0x180fe2000001080e */
[----:B------:R-:W-:Y:S01]  /*8580*/  FSEL R149, R149, -INF , P5 ;  /* 0xff80000095957808 */ /* 0x000fe20002800000 */
[-CC-:B------:R-:W-:Y:S01]  /*8590*/  FFMA.FTZ R193, R11, R0.reuse, -R14.reuse ;  /* 0x000000000bc17223 */ /* 0x180fe2000001080e */
        /* <DEDUP_REMOVED lines=13> */
[----:B------:R-:W-:Y:S01]  /*8670*/  MUFU.EX2 R20, R20 ;  /* 0x0000001400147308 */ /* 0x000fe20000000800 */
[-CC-:B------:R-:W-:Y:S01]  /*8680*/  FFMA.FTZ R203, R203, R0.reuse, -R14.reuse ;  /* 0x00000000cbcb7223 */ /* 0x180fe2000001080e */
[-CC-:B------:R-:W-:Y:S01]  /*8690*/  FFMA.FTZ R197, R197, R0.reuse, -R14.reuse ;  /* 0x00000000c5c57223 */ /* 0x180fe2000001080e */
[----:B------:R-:W-:Y:S01]  /*86a0*/  FSEL R129, R129, -INF , P5 ;  /* 0xff80000081817808 */ /* 0x000fe20002800000 */
[-CC-:B------:R-:W-:Y:S01]  /*86b0*/  FFMA.FTZ R142, R123, R0.reuse, -R14.reuse ;  /* 0x000000007b8e7223 */ /* 0x180fe2000001080e */
[C---:B------:R-:W-:Y:S01]  /*86c0*/  ISETP.GT.AND P5, PT, R2.reuse, 0x59, PT ;  /* 0x000000590200780c */ /* 0x040fe20003fa4270 */
[-CC-:B------:R-:W-:Y:S01]  /*86d0*/  FFMA.FTZ R13, R13, R0.reuse, -R14.reuse ;  /* 0x000000000d0d7223 */ /* 0x180fe2000001080e */
[-CC-:B------:R-:W-:Y:S01]  /*86e0*/  FFMA.FTZ R21, R21, R0.reuse, -R14.reuse ;  /* 0x0000000015157223 */ /* 0x180fe2000001080e */
[----:B------:R-:W-:Y:S01]  /*86f0*/  MUFU.EX2 R201, R201 ;  /* 0x000000c900c97308 */ /* 0x000fe20000000800 */
[----:B------:R-:W-:Y:S01]  /*8700*/  FSEL R133, R133, -INF , P5 ;  /* 0xff80000085857808 */ /* 0x000fe20002800000 */
[----:B------:R-:W-:Y:S01]  /*8710*/  FFMA.FTZ R123, R189, R0, -R14 ;  /* 0x00000000bd7b7223 */ /* 0x000fe2000001080e */
[----:B------:R-:W-:-:S04]  /*8720*/  ISETP.GT.AND P5, PT, R2, 0x61, PT ;  /* 0x000000610200780c */ /* 0x000fc80003fa4270 */
[----:B------:R-:W-:Y:S01]  /*8730*/  FSEL R233, R121, -INF , P5 ;  /* 0xff80000079e97808 */ /* 0x000fe20002800000 */
[-CC-:B------:R-:W-:Y:S01]  /*8740*/  FFMA.FTZ R121, R15, R0.reuse, -R14.reuse ;  /* 0x000000000f797223 */ /* 0x180fe2000001080e */
[----:B------:R-:W-:Y:S01]  /*8750*/  ISETP.GT.AND P5, PT, R2, 0x69, PT ;  /* 0x000000690200780c */ /* 0x000fe20003fa4270 */
[-CC-:B------:R-:W-:Y:S01]  /*8760*/  FFMA.FTZ R15, R139, R0.reuse, -R14.reuse ;  /* 0x000000008b0f7223 */ /* 0x180fe2000001080e */
[----:B------:R-:W-:Y:S02]  /*8770*/  MUFU.EX2 R203, R203 ;  /* 0x000000cb00cb7308 */ /* 0x000fe40000000800 */
[----:B------:R-:W-:Y:S01]  /*8780*/  FSEL R237, R125, -INF , P5 ;  /* 0xff8000007ded7808 */ /* 0x000fe20002800000 */
[----:B------:R-:W-:-:S05]  /*8790*/  FFMA.FTZ R125, R151, R0, -R14 ;  /* 0x00000000977d7223 */ /* 0x000fca000001080e */
        /* <DEDUP_REMOVED lines=12> */
[----:B------:R-:W-:Y:S01]  /*8860*/  FSEL R185, R168, -INF , P4 ;  /* 0xff800000a8b97808 */ /* 0x000fe20002000000 */
[----:B------:R-:W-:Y:S01]  /*8870*/  WARPGROUP.ARRIVE ;  /* 0x00000000000079c5 */ /* 0x000fe20000000000 */
[----:B------:R-:W-:-:S03]  /*8880*/  ISETP.GT.AND P4, PT, R2, 0x8, PT ;  /* 0x000000080200780c */ /* 0x000fc60003f84270 */
[----:B------:R-:W-:Y:S01]  /*8890*/  MUFU.EX2 R21, R21 ;  /* 0x0000001500157308 */ /* 0x000fe20000000800 */
[----:B------:R-:W-:Y:S02]  /*88a0*/  FMNMX.FTZ R4, R185, R10, !PT ;  /* 0x0000000ab9047209 */ /* 0x000fe40007810000 */
[----:B------:R-:W-:Y:S01]  /*88b0*/  FSEL R187, R172, -INF , P4 ;  /* 0xff800000acbb7808 */ /* 0x000fe20002000000 */
[----:B------:R-:W-:Y:S01]  /*88c0*/  HGMMA.64x192x16.F32.BF16 R24, R180, gdesc[UR12].tnspB, R24, gsb0 ;  /* 0x42e0000cb4187df0 */ /* 0x000fe20008001818 */
[----:B------:R-:W-:Y:S02]  /*88d0*/  FMNMX.FTZ R4, R169, R4, !PT ;  /* 0x00000004a9047209 */ /* 0x000fe40007810000 */
[----:B------:R-:W-:Y:S01]  /*88e0*/  ISETP.GT.AND P4, PT, R2, 0x10, PT ;  /* 0x000000100200780c */ /* 0x000fe20003f84270 */
[----:B------:R-:W-:Y:S01]  /*88f0*/  MUFU.EX2 R138, R138 ;  /* 0x0000008a008a7308 */ /* 0x000fe20000000800 */
[----:B------:R-:W-:Y:S02]  /*8900*/  FMNMX.FTZ R4, R187, R4, !PT ;  /* 0x00000004bb047209 */ /* 0x000fe40007810000 */
[----:B------:R-:W-:-:S02]  /*8910*/  FSEL R191, R160, -INF , P4 ;  /* 0xff800000a0bf7808 */ /* 0x000fc40002000000 */
[----:B------:R-:W-:Y:S02]  /*8920*/  FMNMX.FTZ R4, R173, R4, !PT ;  /* 0x00000004ad047209 */ /* 0x000fe40007810000 */
[----:B------:R-:W-:Y:S01]  /*8930*/  ISETP.GT.AND P4, PT, R2, 0x18, PT ;  /* 0x000000180200780c */ /* 0x000fe20003f84270 */
[----:B------:R-:W-:Y:S01]  /*8940*/  MUFU.EX2 R131, R131 ;  /* 0x0000008300837308 */ /* 0x000fe20000000800 */
[----:B------:R-:W-:Y:S02]  /*8950*/  FMNMX.FTZ R4, R191, R4, !PT ;  /* 0x00000004bf047209 */ /* 0x000fe40007810000 */
[----:B------:R-:W-:Y:S02]  /*8960*/  FSEL R219, R164, -INF , P4 ;  /* 0xff800000a4db7808 */ /* 0x000fe40002000000 */
[----:B------:R-:W-:Y:S02]  /*8970*/  FMNMX.FTZ R4, R161, R4, !PT ;  /* 0x00000004a1047209 */ /* 0x000fe40007810000 */
[----:B------:R-:W-:Y:S01]  /*8980*/  ISETP.GT.AND P4, PT, R2, 0x20, PT ;  /* 0x000000200200780c */ /* 0x000fe20003f84270 */
[----:B------:R-:W-:Y:S01]  /*8990*/  MUFU.EX2 R142, R142 ;  /* 0x0000008e008e7308 */ /* 0x000fe20000000800 */
[----:B------:R-:W-:-:S02]  /*89a0*/  FMNMX.FTZ R4, R219, R4, !PT ;  /* 0x00000004db047209 */ /* 0x000fc40007810000 */
[----:B------:R-:W-:Y:S02]  /*89b0*/  FSEL R221, R152, -INF , P4 ;  /* 0xff80000098dd7808 */ /* 0x000fe40002000000 */
[----:B------:R-:W-:Y:S02]  /*89c0*/  FMNMX.FTZ R4, R165, R4, !PT ;  /* 0x00000004a5047209 */ /* 0x000fe40007810000 */
[----:B------:R-:W-:Y:S01]  /*89d0*/  ISETP.GT.AND P4, PT, R2, 0x28, PT ;  /* 0x000000280200780c */ /* 0x000fe20003f84270 */
[----:B------:R-:W-:Y:S01]  /*89e0*/  MUFU.EX2 R123, R123 ;  /* 0x0000007b007b7308 */ /* 0x000fe20000000800 */
[----:B------:R-:W-:Y:S02]  /*89f0*/  FMNMX.FTZ R4, R221, R4, !PT ;  /* 0x00000004dd047209 */ /* 0x000fe40007810000 */
[----:B------:R-:W-:Y:S02]  /*8a00*/  FSEL R223, R156, -INF , P4 ;  /* 0xff8000009cdf7808 */ /* 0x000fe40002000000 */
[----:B------:R-:W-:-:S02]  /*8a10*/  FMNMX.FTZ R4, R153, R4, !PT ;  /* 0x0000000499047209 */ /* 0x000fc40007810000 */
[----:B------:R-:W-:Y:S02]  /*8a20*/  ISETP.GT.AND P4, PT, R2, 0x30, PT ;  /* 0x000000300200780c */ /* 0x000fe40003f84270 */
        /* <DEDUP_REMOVED lines=9> */
[----:B------:R-:W-:Y:S01]  /*8ac0*/  FSEL R229, R136, -INF , P4 ;  /* 0xff80000088e57808 */ /* 0x000fe20002000000 */
[----:B------:R-:W-:Y:S01]  /*8ad0*/  FFMA.FTZ R136, R147, R0, -R14 ;  /* 0x0000000093887223 */ /* 0x000fe2000001080e */
[----:B------:R-:W-:-:S02]  /*8ae0*/  FMNMX.FTZ R4, R149, R4, !PT ;  /* 0x0000000495047209 */ /* 0x000fc40007810000 */
[----:B------:R-:W-:Y:S02]  /*8af0*/  ISETP.GT.AND P4, PT, R2, 0x48, PT ;  /* 0x000000480200780c */ /* 0x000fe40003f84270 */
[----:B------:R-:W-:Y:S01]  /*8b00*/  FMNMX.FTZ R4, R229, R4, !PT ;  /* 0x00000004e5047209 */ /* 0x000fe20007810000 */
[----:B------:R-:W-:Y:S01]  /*8b10*/  MUFU.EX2 R136, R136 ;  /* 0x0000008800887308 */ /* 0x000fe20000000800 */
[----:B------:R-:W-:Y:S01]  /*8b20*/  FSEL R11, R140, -INF , P4 ;  /* 0xff8000008c0b7808 */ /* 0x000fe20002000000 */
[----:B------:R-:W-:Y:S01]  /*8b30*/  FFMA.FTZ R140, R175, R0, -R14 ;  /* 0x00000000af8c7223 */ /* 0x000fe2000001080e */
[----:B------:R-:W-:Y:S02]  /*8b40*/  FMNMX.FTZ R4, R137, R4, !PT ;  /* 0x0000000489047209 */ /* 0x000fe40007810000 */
[----:B------:R-:W-:Y:S02]  /*8b50*/  ISETP.GT.AND P4, PT, R2, 0x50, PT ;  /* 0x000000500200780c */ /* 0x000fe40003f84270 */
[----:B------:R-:W-:Y:S01]  /*8b60*/  FMNMX.FTZ R4, R11, R4, !PT ;  /* 0x000000040b047209 */ /* 0x000fe20007810000 */
[----:B------:R-:W-:Y:S01]  /*8b70*/  MUFU.EX2 R140, R140 ;  /* 0x0000008c008c7308 */ /* 0x000fe20000000800 */
[----:B------:R-:W-:-:S02]  /*8b80*/  FSEL R155, R128, -INF , P4 ;  /* 0xff800000809b7808 */ /* 0x000fc40002000000 */
[----:B------:R-:W-:Y:S02]  /*8b90*/  FMNMX.FTZ R4, R141, R4, !PT ;  /* 0x000000048d047209 */ /* 0x000fe40007810000 */
[----:B------:R-:W-:Y:S02]  /*8ba0*/  ISETP.GT.AND P4, PT, R2, 0x58, PT ;  /* 0x000000580200780c */ /* 0x000fe40003f84270 */
[----:B------:R-:W-:Y:S01]  /*8bb0*/  FMNMX.FTZ R4, R155, R4, !PT ;  /* 0x000000049b047209 */ /* 0x000fe20007810000 */
[----:B------:R0:W-:Y:S01]  /*8bc0*/  MUFU.EX2 R128, R134 ;  /* 0x0000008600807308 */ /* 0x0001e20000000800 */
[----:B------:R-:W-:Y:S01]  /*8bd0*/  FSEL R231, R132, -INF , P4 ;  /* 0xff80000084e77808 */ /* 0x000fe20002000000 */
[----:B------:R-:W-:Y:S01]  /*8be0*/  FFMA.FTZ R132, R167, R0, -R14 ;  /* 0x00000000a7847223 */ /* 0x000fe2000001080e */
[----:B------:R-:W-:Y:S02]  /*8bf0*/  FMNMX.FTZ R4, R129, R4, !PT ;  /* 0x0000000481047209 */ /* 0x000fe40007810000 */
[----:B------:R-:W-:-:S02]  /*8c00*/  ISETP.GT.AND P4, PT, R2, 0x60, PT ;  /* 0x000000600200780c */ /* 0x000fc40003f84270 */
[----:B------:R-:W-:Y:S01]  /*8c10*/  FMNMX.FTZ R4, R231, R4, !PT ;  /* 0x00000004e7047209 */ /* 0x000fe20007810000 */
[----:B------:R-:W1:Y:S01]  /*8c20*/  MUFU.EX2 R132, R132 ;  /* 0x0000008400847308 */ /* 0x000e620000000800 */
[----:B------:R-:W-:Y:S01]  /*8c30*/  FSEL R159, R120, -INF , P4 ;  /* 0xff800000789f7808 */ /* 0x000fe20002000000 */
[--C-:B0-----:R-:W-:Y:S01]  /*8c40*/  FFMA.FTZ R134, R143, R0, -R14.reuse ;  /* 0x000000008f867223 */ /* 0x101fe2000001080e */
[----:B------:R-:W-:Y:S02]  /*8c50*/  FMNMX.FTZ R4, R133, R4, !PT ;  /* 0x0000000485047209 */ /* 0x000fe40007810000 */
[----:B------:R-:W-:Y:S02]  /*8c60*/  ISETP.GT.AND P4, PT, R2, 0x68, PT ;  /* 0x000000680200780c */ /* 0x000fe40003f84270 */
[----:B------:R-:W-:Y:S01]  /*8c70*/  FMNMX.FTZ R4, R159, R4, !PT ;  /* 0x000000049f047209 */ /* 0x000fe20007810000 */
[----:B------:R0:W-:Y:S01]  /*8c80*/  MUFU.EX2 R120, R3 ;  /* 0x0000000300787308 */ /* 0x0001e20000000800 */
[----:B------:R-:W-:Y:S01]  /*8c90*/  FSEL R235, R124, -INF , P4 ;  /* 0xff8000007ceb7808 */ /* 0x000fe20002000000 */
[----:B------:R-:W-:Y:S01]  /*8ca0*/  FFMA.FTZ R124, R163, R0, -R14 ;  /* 0x00000000a37c7223 */ /* 0x000fe2000001080e */
[----:B------:R-:W-:-:S04]  /*8cb0*/  FMNMX.FTZ R4, R233, R4, !PT ;  /* 0x00000004e9047209 */ /* 0x000fc80007810000 */
[----:B------:R-:W-:Y:S01]  /*8cc0*/  FMNMX.FTZ R4, R235, R4, !PT ;  /* 0x00000004eb047209 */ /* 0x000fe20007810000 */
[----:B------:R-:W-:Y:S01]  /*8cd0*/  MUFU.EX2 R124, R124 ;  /* 0x0000007c007c7308 */ /* 0x000fe20000000800 */
[----:B-1----:R-:W-:Y:S02]  /*8ce0*/  F2FP.BF16.F32.PACK_AB R189, R132, R13 ;  /* 0x0000000d84bd723e */ /* 0x002fe400000010ff */
[----:B------:R-:W-:-:S05]  /*8cf0*/  FMNMX.FTZ R4, R237, R4, !PT ;  /* 0x00000004ed047209 */ /* 0x000fca0007810000 */
[----:B0-----:R-:W0:Y:S01]  /*8d00*/  SHFL.BFLY PT, R3, R4, 0x2, 0x1f ;  /* 0x0c401f0004037f89 */ /* 0x001e2200000e0000 */
[----:B------:R-:W-:Y:S01]  /*8d10*/  MUFU.EX2 R134, R134 ;  /* 0x0000008600867308 */ /* 0x000fe20000000800 */
[----:B0-----:R-:W-:-:S05]  /*8d20*/  FMNMX.FTZ R3, R4, R3, !PT ;  /* 0x0000000304037209 */ /* 0x001fca0007810000 */
[----:B------:R-:W0:Y:S02]  /*8d30*/  SHFL.BFLY PT, R4, R3, 0x1, 0x1f ;  /* 0x0c201f0003047f89 */ /* 0x000e2400000e0000 */
[----:B0-----:R-:W-:Y:S02]  /*8d40*/  FMNMX.FTZ R4, R3, R4, !PT ;  /* 0x0000000403047209 */ /* 0x001fe40007810000 */
[----:B------:R-:W-:Y:S02]  /*8d50*/  FSEL R3, R5, RZ, P3 ;  /* 0x000000ff05037208 */ /* 0x000fe40001800000 */
[C---:B------:R-:W-:Y:S01]  /*8d60*/  FSETP.NEU.FTZ.AND P4, PT, R4.reuse, -INF , PT ;  /* 0xff8000000400780b */ /* 0x040fe20003f9d000 */
[----:B------:R-:W-:Y:S01]  /*8d70*/  FMUL.FTZ R144, R4, R0 ;  /* 0x0000000004907220 */ /* 0x000fe20000410000 */
[C---:B------:R-:W-:Y:S01]  /*8d80*/  ISETP.GT.AND P3, PT, R9.reuse, R12, PT ;  /* 0x0000000c0900720c */ /* 0x040fe20003f64270 */
[----:B------:R-:W-:-:S03]  /*8d90*/  VIADD R9, R9, 0xffffffff ;  /* 0xffffffff09097836 */ /* 0x000fc60000000000 */
[----:B------:R-:W-:-:S05]  /*8da0*/  FSEL R144, R144, RZ, P4 ;  /* 0x000000ff90907208 */ /* 0x000fca0002000000 */
[-CC-:B------:R-:W-:Y:S01]  /*8db0*/  FFMA.FTZ R151, R153, R0.reuse, -R144.reuse ;  /* 0x0000000099977223 */ /* 0x180fe20000010890 */
[-C--:B------:R-:W-:Y:S01]  /*8dc0*/  FFMA.FTZ R153, R157, R0.reuse, -R144 ;  /* 0x000000009d997223 */ /* 0x080fe20000010890 */
[----:B------:R-:W-:Y:S01]  /*8dd0*/  FADD.FTZ R157, -R3, R8 ;  /* 0x00000008039d7221 */ /* 0x000fe20000010100 */
[----:B------:R-:W-:Y:S01]  /*8de0*/  IMAD.U32 R8, RZ, RZ, UR6 ;  /* 0x00000006ff087e24 */ /* 0x000fe2000f8e00ff */
[----:B------:R-:W-:Y:S01]  /*8df0*/  UMOV UR6, UR4 ;  /* 0x0000000400067c82 */ /* 0x000fe20008000000 */
[----:B------:R-:W-:Y:S01]  /*8e00*/  FSEL R3, R4, RZ, P4 ;  /* 0x000000ff04037208 */ /* 0x000fe20002000000 */
[-C--:B------:R-:W-:Y:S01]  /*8e10*/  FMUL.FTZ R146, R157, R0.reuse ;  /* 0x000000009d927220 */ /* 0x080fe20000410000 */
[-CC-:B------:R-:W-:Y:S01]  /*8e20*/  FFMA.FTZ R135, R185, R0.reuse, -R144.reuse ;  /* 0x00000000b9877223 */ /* 0x180fe20000010890 */
[-CC-:B------:R-:W-:Y:S01]  /*8e30*/  FFMA.FTZ R200, R169, R0.reuse, -R144.reuse ;  /* 0x00000000a9c87223 */ /* 0x180fe20000010890 */
[-C--:B------:R-:W-:Y:S01]  /*8e40*/  FFMA.FTZ R202, R187, R0.reuse, -R144 ;  /* 0x00000000bbca7223 */ /* 0x080fe20000010890 */
[----:B------:R-:W-:Y:S01]  /*8e50*/  FADD.FTZ R157, -R3, R10 ;  /* 0x0000000a039d7221 */ /* 0x000fe20000010100 */
[----:B------:R-:W-:Y:S01]  /*8e60*/  @!P1 VIADD R8, R8, 0x36840 ;  /* 0x0003684008089836 */ /* 0x000fe20000000000 */
[----:B------:R-:W0:Y:S01]  /*8e70*/  MUFU.EX2 R3, R146 ;  /* 0x0000009200037308 */ /* 0x000e220000000800 */
[-CC-:B------:R-:W-:Y:S01]  /*8e80*/  FFMA.FTZ R139, R173, R0.reuse, -R144.reuse ;  /* 0x00000000ad8b7223 */ /* 0x180fe20000010890 */
[-C--:B------:R-:W-:Y:S01]  /*8e90*/  FMUL.FTZ R157, R157, R0.reuse ;  /* 0x000000009d9d7220 */ /* 0x080fe20000410000 */
[----:B------:R-:W-:Y:S01]  /*8ea0*/  FFMA.FTZ R196, R191, R0, -R144 ;  /* 0x00000000bfc47223 */ /* 0x000fe20000010890 */
[----:B------:R-:W-:Y:S01]  /*8eb0*/  @!P1 PRMT R8, RZ, 0x654, R8 ;  /* 0x00000654ff089816 */ /* 0x000fe20000000008 */
[----:B------:R-:W-:-:S02]  /*8ec0*/  IMAD.U32 R10, RZ, RZ, UR11 ;  /* 0x0000000bff0a7e24 */ /* 0x000fc4000f8e00ff */
        /* <DEDUP_REMOVED lines=9> */
[----:B------:R-:W-:Y:S01]  /*8f60*/  FFMA.FTZ R190, R227, R0, -R144 ;  /* 0x00000000e3be7223 */ /* 0x000fe20000010890 */
[----:B------:R-:W-:-:S02]  /*8f70*/  WARPGROUP.DEPBAR.LE gsb0, 0x0 ;  /* 0x00008000000079c5 */ /* 0x000fc40000010000 */
[----:B------:R-:W-:Y:S01]  /*8f80*/  WARPGROUP.ARRIVE ;  /* 0x00000000000079c5 */ /* 0x000fe20000000000 */
[----:B------:R-:W1:Y:S01]  /*8f90*/  MUFU.EX2 R2, R157 ;  /* 0x0000009d00027308 */ /* 0x000e620000000800 */
[----:B0-----:R-:W-:Y:S01]  /*8fa0*/  FFMA.FTZ R6, R3, R6, R20 ;  /* 0x0000000603067223 */ /* 0x001fe20000010014 */
[-CC-:B------:R-:W-:Y:S01]  /*8fb0*/  FFMA.FTZ R183, R171, R0.reuse, -R14.reuse ;  /* 0x00000000abb77223 */ /* 0x180fe2000001080e */
[-C--:B------:R-:W-:Y:S01]  /*8fc0*/  FFMA.FTZ R14, R127, R0.reuse, -R14 ;  /* 0x000000007f0e7223 */ /* 0x080fe2000001080e */
[-C--:B------:R-:W-:Y:S01]  /*8fd0*/  FFMA.FTZ R149, R149, R0.reuse, -R144 ;  /* 0x0000000095957223 */ /* 0x080fe20000010890 */
[----:B------:R-:W-:Y:S01]  /*8fe0*/  HGMMA.64x192x16.F32.BF16 R24, R176, gdesc[UR4].tnspB, R24, gsb0 ;  /* 0x42e00004b0187df0 */ /* 0x000fe20008001818 */
        /* <DEDUP_REMOVED lines=8> */
[-CC-:B------:R-:W-:Y:S01]  /*9070*/  FFMA.FTZ R159, R159, R0.reuse, -R144.reuse ;  /* 0x000000009f9f7223 */ /* 0x180fe20000010890 */
[-CC-:B------:R-:W-:Y:S01]  /*9080*/  FFMA.FTZ R233, R233, R0.reuse, -R144.reuse ;  /* 0x00000000e9e97223 */ /* 0x180fe20000010890 */
[----:B------:R-:W-:Y:S01]  /*9090*/  MUFU.EX2 R202, R202 ;  /* 0x000000ca00ca7308 */ /* 0x000fe20000000800 */
[----:B-1----:R-:W-:Y:S01]  /*90a0*/  FFMA.FTZ R157, R2, R7, R135 ;  /* 0x00000007029d7223 */ /* 0x002fe20000010087 */
[-CC-:B------:R-:W-:Y:S01]  /*90b0*/  FFMA.FTZ R7, R137, R0.reuse, -R144.reuse ;  /* 0x0000000089077223 */ /* 0x180fe20000010890 */
[----:B------:R-:W-:Y:S01]  /*90c0*/  FADD.FTZ R137, R122, R11 ;  /* 0x0000000b7a897221 */ /* 0x000fe20000010000 */
[-CC-:B------:R-:W-:Y:S01]  /*90d0*/  FFMA.FTZ R11, R141, R0.reuse, -R144.reuse ;  /* 0x000000008d0b7223 */ /* 0x180fe20000010890 */
[-CC-:B------:R-:W-:Y:S01]  /*90e0*/  FFMA.FTZ R235, R235, R0.reuse, -R144.reuse ;  /* 0x00000000ebeb7223 */ /* 0x180fe20000010890 */
[----:B------:R-:W-:Y:S01]  /*90f0*/  FFMA.FTZ R144, R237, R0, -R144 ;  /* 0x00000000ed907223 */ /* 0x000fe20000010890 */
[----:B------:R-:W-:Y:S01]  /*9100*/  UMOV UR7, UR38 ;  /* 0x0000002600077c82 */ /* 0x000fe20008000000 */
[----:B------:R-:W-:Y:S01]  /*9110*/  MUFU.EX2 R139, R139 ;  /* 0x0000008b008b7308 */ /* 0x000fe20000000800 */
[----:B0-----:R-:W-:Y:S01]  /*9120*/  FADD.FTZ R157, R200, R157 ;  /* 0x0000009dc89d7221 */ /* 0x001fe20000010000 */
[----:B------:R-:W-:-:S02]  /*9130*/  F2FP.BF16.F32.PACK_AB R201, R201, R20 ;  /* 0x00000014c9c9723e */ /* 0x000fc400000010ff */
[----:B------:R-:W-:Y:S02]  /*9140*/  F2FP.BF16.F32.PACK_AB R203, R122, R203 ;  /* 0x000000cb7acb723e */ /* 0x000fe400000010ff */
[----:B------:R-:W-:Y:S02]  /*9150*/  F2FP.BF16.F32.PACK_AB R200, R200, R135 ;  /* 0x00000087c8c8723e */ /* 0x000fe400000010ff */
[----:B------:R-:W-:Y:S01]  /*9160*/  MUFU.EX2 R196, R196 ;  /* 0x000000c400c47308 */ /* 0x000fe20000000800 */
[----:B------:R-:W-:Y:S02]  /*9170*/  F2FP.BF16.F32.PACK_AB R191, R125, R124 ;  /* 0x0000007c7dbf723e */ /* 0x000fe400000010ff */
[----:B------:R-:W-:Y:S02]  /*9180*/  F2FP.BF16.F32.PACK_AB R185, R136, R121 ;  /* 0x0000007988b9723e */ /* 0x000fe400000010ff */
[----:B------:R-:W-:Y:S02]  /*9190*/  F2FP.BF16.F32.PACK_AB R187, R134, R15 ;  /* 0x0000000f86bb723e */ /* 0x000fe400000010ff */
[----:B------:R-:W-:Y:S01]  /*91a0*/  F2FP.BF16.F32.PACK_AB R181, R138, R21 ;  /* 0x000000158ab5723e */ /* 0x000fe200000010ff */
        /* <DEDUP_REMOVED lines=23> */
[----:B------:R1:W-:Y:S01]  /*9320*/  @!P1 SYNCS.ARRIVE.TRANS64.RED.A1T0 RZ, [R8+URZ], RZ ;  /* 0x000000ff08ff99a7 */ /* 0x0003e2000810043f */
[----:B------:R-:W-:-:S04]  /*9330*/  F2FP.BF16.F32.PACK_AB R177, R142, R131 ;  /* 0x000000838eb1723e */ /* 0x000fc800000010ff */
[----:B------:R-:W-:Y:S01]  /*9340*/  MUFU.EX2 R176, R159 ;  /* 0x0000009f00b07308 */ /* 0x000fe20000000800 */
[----:B-1----:R-:W-:-:S07]  /*9350*/  @!P1 VIADD R8, R10, 0x36860 ;  /* 0x000368600a089836 */ /* 0x002fce0000000000 */
[----:B------:R1:W2:Y:S01]  /*9360*/  MUFU.EX2 R10, R129 ;  /* 0x00000081000a7308 */ /* 0x0002a20000000800 */
[----:B0-----:R-:W-:Y:S02]  /*9370*/  F2FP.BF16.F32.PACK_AB R179, R14, R123 ;  /* 0x0000007b0eb3723e */ /* 0x001fe400000010ff */
[----:B------:R-:W-:-:S04]  /*9380*/  @!P1 PRMT R8, RZ, 0x654, R8 ;  /* 0x00000654ff089816 */ /* 0x000fc80000000008 */
[----:B------:R0:W-:Y:S01]  /*9390*/  @!P1 SYNCS.ARRIVE.TRANS64.RED.A1T0 RZ, [R8+URZ], RZ ;  /* 0x000000ff08ff99a7 */ /* 0x0001e2000810043f */
[----:B------:R-:W3:Y:S01]  /*93a0*/  MUFU.EX2 R178, R235 ;  /* 0x000000eb00b27308 */ /* 0x000ee20000000800 */
[----:B0-----:R-:W-:Y:S01]  /*93b0*/  FADD.FTZ R8, R202, R157 ;  /* 0x0000009dca087221 */ /* 0x001fe20000010000 */
[----:B------:R-:W-:-:S03]  /*93c0*/  F2FP.BF16.F32.PACK_AB R202, R139, R202 ;  /* 0x000000ca8bca723e */ /* 0x000fc600000010ff */
[----:B------:R-:W-:Y:S01]  /*93d0*/  FADD.FTZ R127, R139, R8 ;  /* 0x000000088b7f7221 */ /* 0x000fe20000010000 */
[----:B------:R-:W-:-:S03]  /*93e0*/  FADD.FTZ R8, R126, R137 ;  /* 0x000000897e087221 */ /* 0x000fc60000010000 */
[----:B------:R-:W-:Y:S01]  /*93f0*/  FADD.FTZ R6, R196, R127 ;  /* 0x0000007fc4067221 */ /* 0x000fe20000010000 */
[C---:B------:R-:W-:Y:S01]  /*9400*/  FADD.FTZ R8, R197.reuse, R8 ;  /* 0x00000008c5087221 */ /* 0x040fe20000010000 */
[----:B------:R-:W-:Y:S02]  /*9410*/  F2FP.BF16.F32.PACK_AB R197, R197, R126 ;  /* 0x0000007ec5c5723e */ /* 0x000fe400000010ff */
[C---:B------:R-:W-:Y:S01]  /*9420*/  FADD.FTZ R127, R143.reuse, R6 ;  /* 0x000000068f7f7221 */ /* 0x040fe20000010000 */
[----:B------:R-:W-:-:S03]  /*9430*/  F2FP.BF16.F32.PACK_AB R196, R143, R196 ;  /* 0x000000c48fc4723e */ /* 0x000fc600000010ff */
        /* <DEDUP_REMOVED lines=20> */
[C---:B------:R-:W-:Y:S02]  /*9580*/  F2FP.BF16.F32.PACK_AB R188, R145.reuse, R188 ;  /* 0x000000bc91bc723e */ /* 0x040fe400000010ff */
[----:B-1----:R-:W-:Y:S01]  /*9590*/  FADD.FTZ R129, R145, R8 ;  /* 0x0000000891817221 */ /* 0x002fe20000010000 */
[----:B------:R-:W-:-:S03]  /*95a0*/  FADD.FTZ R127, R132, R127 ;  /* 0x0000007f847f7221 */ /* 0x000fc60000010000 */
[----:B------:R-:W-:Y:S01]  /*95b0*/  FADD.FTZ R6, R190, R129 ;  /* 0x00000081be067221 */ /* 0x000fe20000010000 */
[----:B------:R-:W-:Y:S01]  /*95c0*/  FADD.FTZ R8, R124, R127 ;  /* 0x0000007f7c087221 */ /* 0x000fe20000010000 */
[C---:B------:R-:W-:Y:S02]  /*95d0*/  F2FP.BF16.F32.PACK_AB R190, R149.reuse, R190 ;  /* 0x000000be95be723e */ /* 0x040fe400000010ff */
[----:B------:R-:W-:Y:S01]  /*95e0*/  FADD.FTZ R127, R149, R6 ;  /* 0x00000006957f7221 */ /* 0x000fe20000010000 */
        /* <DEDUP_REMOVED lines=10> */
[----:B------:R-:W-:Y:S01]  /*9690*/  FADD.FTZ R6, R134, R13 ;  /* 0x0000000d86067221 */ /* 0x000fe20000010000 */
[----:B------:R-:W-:Y:S02]  /*96a0*/  IMAD.MOV.U32 R8, RZ, RZ, R5 ;  /* 0x000000ffff087224 */ /* 0x000fe400078e0005 */
[----:B------:R-:W-:Y:S01]  /*96b0*/  FADD.FTZ R127, R180, R127 ;  /* 0x0000007fb47f7221 */ /* 0x000fe20000010000 */
[----:B------:R-:W-:Y:S01]  /*96c0*/  FADD.FTZ R7, R21, R6 ;  /* 0x0000000615077221 */ /* 0x000fe20000010000 */
[----:B--2---:R-:W-:-:S02]  /*96d0*/  F2FP.BF16.F32.PACK_AB R180, R10, R180 ;  /* 0x000000b40ab4723e */ /* 0x004fc400000010ff */
[----:B------:R-:W-:Y:S01]  /*96e0*/  FADD.FTZ R127, R10, R127 ;  /* 0x0000007f0a7f7221 */ /* 0x000fe20000010000 */
[----:B------:R-:W-:Y:S01]  /*96f0*/  FADD.FTZ R6, R138, R7 ;  /* 0x000000078a067221 */ /* 0x000fe20000010000 */
[----:B------:R-:W-:Y:S02]  /*9700*/  IMAD.MOV.U32 R10, RZ, RZ, R4 ;  /* 0x000000ffff0a7224 */ /* 0x000fe400078e0004 */
        /* <DEDUP_REMOVED lines=9> */
[----:B------:R-:W-:Y:S01]  /*97a0*/  FADD.FTZ R127, R233, R127 ;  /* 0x0000007fe97f7221 */ /* 0x000fe20000010000 */
[----:B------:R-:W-:-:S03]  /*97b0*/  FADD.FTZ R6, R142, R7 ;  /* 0x000000078e067221 */ /* 0x000fc60000010000 */
[----:B---3--:R-:W-:Y:S01]  /*97c0*/  FADD.FTZ R127, R178, R127 ;  /* 0x0000007fb27f7221 */ /* 0x008fe20000010000 */
[----:B------:R-:W-:Y:S01]  /*97d0*/  FADD.FTZ R6, R123, R6 ;  /* 0x000000067b067221 */ /* 0x000fe20000010000 */
[C---:B------:R-:W-:Y:S02]  /*97e0*/  F2FP.BF16.F32.PACK_AB R178, R144.reuse, R178 ;  /* 0x000000b290b2723e */ /* 0x040fe400000010ff */
[----:B------:R-:W-:Y:S01]  /*97f0*/  FADD.FTZ R7, R144, R127 ;  /* 0x0000007f90077221 */ /* 0x000fe20000010000 */
[----:B------:R-:W-:Y:S01]  /*9800*/  FADD.FTZ R6, R14, R6 ;  /* 0x000000060e067221 */ /* 0x000fe20000010000 */
[----:B------:R-:W-:Y:S06]  /*9810*/  @P3 BRA `(.L_x_5728) ;  /* 0xffffffbc00283947 */ /* 0x000fec000383ffff */
.L_x_5719:
[----:B------:R-:W-:-:S13]  /*9820*/  ISETP.GE.AND P2, PT, R9, RZ, PT ;  /* 0x000000ff0900720c */ /* 0x000fda0003f46270 */
[----:B------:R-:W-:Y:S05]  /*9830*/  @!P2 BRA `(.L_x_5729) ;  /* 0x0000003800e0a947 */ /* 0x000fea0003800000 */
[----:B------:R-:W-:Y:S01]  /*9840*/  IMAD.MOV.U32 R8, RZ, RZ, R5 ;  /* 0x000000ffff087224 */ /* 0x000fe200078e0005 */
[----:B------:R-:W-:Y:S01]  /*9850*/  UMOV UR6, UR38 ;  /* 0x0000002600067c82 */ /* 0x000fe20008000000 */
[----:B------:R-:W-:Y:S01]  /*9860*/  IMAD.MOV.U32 R11, RZ, RZ, R4 ;  /* 0x000000ffff0b7224 */ /* 0x000fe200078e0004 */
[----:B------:R-:W-:-:S06]  /*9870*/  UMOV UR5, UR36 ;  /* 0x0000002400057c82 */ /* 0x000fcc0008000000 */
.L_x_5738:
        /* <DEDUP_REMOVED lines=8> */
.L_x_5730:
[----:B------:R-:W-:Y:S01]  /*9900*/  ULEA UR4, UR36, UR37, 0x3 ;  /* 0x0000002524047291 */ /* 0x000fe2000f8e183f */
[----:B------:R-:W-:-:S05]  /*9910*/  IMAD.U32 R0, RZ, RZ, UR38 ;  /* 0x00000026ff007e24 */ /* 0x000fca000f8e00ff */
[----:B------:R-:W-:-:S04]  /*9920*/  SHF.L.U32 R0, R0, 0x1f, RZ ;  /* 0x0000001f00007819 */ /* 0x000fc800000006ff */
[----:B------:R0:W1:Y:S01]  /*9930*/  SYNCS.PHASECHK.TRANS64.TRYWAIT P2, [UR4+0x36830], R0 ;  /* 0x03683000ff0075a7 */ /* 0x0000620008040144 */
[----:B------:R-:W-:Y:S05]  /*9940*/  @!P0 BRA `(.L_x_5731) ;  /* 0x0000000000048947 */ /* 0x000fea0003800000 */
[----:B------:R-:W-:Y:S01]  /*9950*/  BPT.TRAP 0x1 ;  /* 0x000000040000795c */ /* 0x000fe20000300000 */
.L_x_5731:
[----:B-1----:R-:W-:Y:S05]  /*9960*/  @P2 BRA `(.L_x_5732) ;  /* 0x0000000000082947 */ /* 0x002fea0003800000 */
[----:B------:R-:W1:Y:S02]  /*9970*/  SYNCS.PHASECHK.TRANS64.TRYWAIT P2, [UR4+0x36830], R0 ;  /* 0x03683000ff0075a7 */ /* 0x000e640008040144 */
[----:B-1----:R-:W-:Y:S05]  /*9980*/  @!P2 BRA `(.L_x_5733) ;  /* 0x000000bc0084a947 */ /* 0x002fea0003800000 */
.L_x_5732:
        /* <DEDUP_REMOVED lines=591> */
.L_x_5734:
[----:B------:R-:W-:Y:S01]  /*be80*/  ULEA UR10, UR5, UR37, 0x3 ;  /* 0x00000025050a7291 */ /* 0x000fe2000f8e183f */
[----:B01----:R-:W-:-:S05]  /*be90*/  IMAD.U32 R0, RZ, RZ, UR6 ;  /* 0x00000006ff007e24 */ /* 0x003fca000f8e00ff */
[----:B------:R-:W-:-:S04]  /*bea0*/  SHF.L.U32 R0, R0, 0x1f, RZ ;  /* 0x0000001f00007819 */ /* 0x000fc800000006ff */
[----:B------:R0:W1:Y:S01]  /*beb0*/  SYNCS.PHASECHK.TRANS64.TRYWAIT P2, [UR10+0x36850], R0 ;  /* 0x03685000ff0075a7 */ /* 0x000062000804014a */
[----:B------:R-:W-:Y:S05]  /*bec0*/  @!P0 BRA `(.L_x_5735) ;  /* 0x0000000000048947 */ /* 0x000fea0003800000 */
[----:B------:R-:W-:Y:S01]  /*bed0*/  BPT.TRAP 0x1 ;  /* 0x000000040000795c */ /* 0x000fe20000300000 */
.L_x_5735:
[----:B-1----:R-:W-:Y:S05]  /*bee0*/  @P2 BRA `(.L_x_5736) ;  /* 0x0000000000082947 */ /* 0x002fea0003800000 */
[----:B------:R-:W1:Y:S02]  /*bef0*/  SYNCS.PHASECHK.TRANS64.TRYWAIT P2, [UR10+0x36850], R0 ;  /* 0x03685000ff0075a7 */ /* 0x000e64000804014a */
[----:B-1----:R-:W-:Y:S05]  /*bf00*/  @!P2 BRA `(.L_x_5737) ;  /* 0x00000098003ca947 */ /* 0x002fea0003800000 */
.L_x_5736:
[----:B------:R-:W-:Y:S01]  /*bf10*/  UIADD3 UR4, UR37, 0x400, URZ ;  /* 0x0000040025047890 */ /* 0x000fe2000fffe03f */
[----:B------:R-:W-:Y:S01]  /*bf20*/  WARPGROUP.ARRIVE ;  /* 0x00000000000079c5 */ /* 0x000fe20000000000 */
[----:B------:R-:W-:Y:S01]  /*bf30*/  UMOV UR15, 0x40000040 ;  /* 0x40000040000f7882 */ /* 0x000fe20000000000 */
[----:B01----:R-:W-:Y:S01]  /*bf40*/  FMNMX.FTZ R0, R168, R11, !PT ;  /* 0x0000000ba8007209 */ /* 0x003fe20007810000 */
[----:B------:R-:W-:Y:S01]  /*bf50*/  USHF.R.U32.HI UR4, URZ, 0x4, UR4 ;  /* 0x000000043f047899 */ /* 0x000fe20008011604 */
[C---:B------:R-:W-:Y:S01]  /*bf60*/  ISETP.GT.AND P2, PT, R9.reuse, RZ, PT ;  /* 0x000000ff0900720c */ /* 0x040fe20003f44270 */
[----:B------:R-:W-:Y:S01]  /*bf70*/  VIADD R9, R9, 0xffffffff ;  /* 0xffffffff09097836 */ /* 0x000fe20000000000 */
[----:B------:R-:W-:Y:S01]  /*bf80*/  FMNMX.FTZ R3, R169, R0, !PT ;  /* 0x00000000a9037209 */ /* 0x000fe20007810000 */
[----:B------:R-:W-:-:S03]  /*bf90*/  ULOP3.LUT UR4, UR4, 0x3fff, URZ, 0xc0, !UPT ;  /* 0x00003fff04047892 */ /* 0x000fc6000f8ec03f */
[----:B------:R-:W-:Y:S01]  /*bfa0*/  FMNMX.FTZ R0, R172, R3, !PT ;  /* 0x00000003ac007209 */ /* 0x000fe20007810000 */
[----:B------:R-:W-:-:S03]  /*bfb0*/  ULOP3.LUT UR4, UR4, 0x3800000, URZ, 0xfc, !UPT ;  /* 0x0380000004047892 */ /* 0x000fc6000f8efc3f */
[----:B------:R-:W-:Y:S01]  /*bfc0*/  FMNMX.FTZ R3, R173, R0, !PT ;  /* 0x00000000ad037209 */ /* 0x000fe20007810000 */
[----:B------:R-:W-:-:S03]  /*bfd0*/  UIMAD UR4, UR5, 0xa80, UR4 ;  /* 0x00000a80050478a4 */ /* 0x000fc6000f8e0204 */
[----:B------:R-:W-:Y:S01]  /*bfe0*/  FMNMX.FTZ R0, R160, R3, !PT ;  /* 0x00000003a0007209 */ /* 0x000fe20007810000 */
[----:B------:R-:W-:Y:S01]  /*bff0*/  UIADD3 UR6, UR4, 0x80, URZ ;  /* 0x0000008004067890 */ /* 0x000fe2000fffe03f */
[----:B------:R-:W-:Y:S02]  /*c000*/  UMOV UR5, UR36 ;  /* 0x0000002400057c82 */ /* 0x000fe40008000000 */
[----:B------:R-:W-:Y:S01]  /*c010*/  UMOV UR14, UR4 ;  /* 0x00000004000e7c82 */ /* 0x000fe20008000000 */
[----:B------:R-:W-:Y:S01]  /*c020*/  FMNMX.FTZ R3, R161, R0, !PT ;  /* 0x00000000a1037209 */ /* 0x000fe20007810000 */
[----:B------:R-:W-:Y:S01]  /*c030*/  HGMMA.64x192x16.F32.BF16 R24, R200, gdesc[UR12].tnspB, R24, gsb0 ;  /* 0x42e0000cc8187df0 */ /* 0x000fe20008001818 */
[----:B------:R-:W-:Y:S01]  /*c040*/  UMOV UR15, 0x40000040 ;  /* 0x40000040000f7882 */ /* 0x000fe20000000000 */
[----:B------:R-:W-:Y:S01]  /*c050*/  UMOV UR14, UR6 ;  /* 0x00000006000e7c82 */ /* 0x000fe20008000000 */
[----:B------:R-:W-:Y:S01]  /*c060*/  UIADD3 UR6, UR4, 0x100, URZ ;  /* 0x0000010004067890 */ /* 0x000fe2000fffe03f */
        /* <DEDUP_REMOVED lines=23> */
[----:B0-----:R-:W-:Y:S02]  /*c1e0*/  FMNMX.FTZ R10, R5, R0, !PT ;  /* 0x00000000050a7209 */ /* 0x001fe40007810000 */
[----:B------:R-:W0:Y:S03]  /*c1f0*/  LDC R0, c[0x0][0x988] ;  /* 0x00026200ff007b82 */ /* 0x000e260000000800 */
[----:B------:R-:W1:Y:S02]  /*c200*/  SHFL.BFLY PT, R3, R10, 0x1, 0x1f ;  /* 0x0c201f000a037f89 */ /* 0x000e6400000e0000 */
[----:B-1----:R-:W-:Y:S02]  /*c210*/  FMNMX.FTZ R4, R10, R3, !PT ;  /* 0x000000030a047209 */ /* 0x002fe40007810000 */
[----:B------:R-:W-:-:S03]  /*c220*/  FMNMX.FTZ R10, R170, R8, !PT ;  /* 0x00000008aa0a7209 */ /* 0x000fc60007810000 */
[----:B------:R-:W-:Y:S01]  /*c230*/  FADD.FTZ R3, -R4, R11 ;  /* 0x0000000b04037221 */ /* 0x000fe20000010100 */
[----:B------:R-:W-:-:S03]  /*c240*/  FMNMX.FTZ R5, R171, R10, !PT ;  /* 0x0000000aab057209 */ /* 0x000fc60007810000 */
[-C--:B0-----:R-:W-:Y:S01]  /*c250*/  FMUL.FTZ R2, R3, R0.reuse ;  /* 0x0000000003027220 */ /* 0x081fe20000410000 */
[----:B------:R-:W-:Y:S01]  /*c260*/  FMNMX.FTZ R10, R174, R5, !PT ;  /* 0x00000005ae0a7209 */ /* 0x000fe20007810000 */
[----:B------:R-:W-:-:S03]  /*c270*/  FMUL.FTZ R3, R4, R0 ;  /* 0x0000000004037220 */ /* 0x000fc60000410000 */
[----:B------:R-:W-:Y:S01]  /*c280*/  FMNMX.FTZ R5, R175, R10, !PT ;  /* 0x0000000aaf057209 */ /* 0x000fe20007810000 */
[-CC-:B------:R-:W-:Y:S01]  /*c290*/  FFMA.FTZ R21, R145, R0.reuse, -R3.reuse ;  /* 0x0000000091157223 */ /* 0x180fe20000010803 */
[-CC-:B------:R-:W-:Y:S01]  /*c2a0*/  FFMA.FTZ R145, R149, R0.reuse, -R3.reuse ;  /* 0x0000000095917223 */ /* 0x180fe20000010803 */
[-CC-:B------:R-:W-:Y:S01]  /*c2b0*/  FFMA.FTZ R149, R129, R0.reuse, -R3.reuse ;  /* 0x0000000081957223 */ /* 0x180fe20000010803 */
[----:B------:R-:W-:Y:S01]  /*c2c0*/  FMNMX.FTZ R10, R162, R5, !PT ;  /* 0x00000005a20a7209 */ /* 0x000fe20007810000 */
[-CC-:B------:R-:W-:Y:S01]  /*c2d0*/  FFMA.FTZ R11, R168, R0.reuse, -R3.reuse ;  /* 0x00000000a80b7223 */ /* 0x180fe20000010803 */
[-CC-:B------:R-:W-:Y:S01]  /*c2e0*/  FFMA.FTZ R161, R161, R0.reuse, -R3.reuse ;  /* 0x00000000a1a17223 */ /* 0x180fe20000010803 */
[--C-:B------:R-:W-:Y:S01]  /*c2f0*/  FFMA.FTZ R13, R165, R0, -R3.reuse ;  /* 0x00000000a50d7223 */ /* 0x100fe20000010803 */
        /* <DEDUP_REMOVED lines=12> */
[----:B------:R-:W-:-:S04]  /*c3c0*/  FMNMX.FTZ R10, R154, R5, !PT ;  /* 0x000000059a0a7209 */ /* 0x000fc80007810000 */
[----:B------:R-:W-:-:S03]  /*c3d0*/  FMNMX.FTZ R5, R155, R10, !PT ;  /* 0x0000000a9b057209 */ /* 0x000fc60007810000 */
[----:B------:R-:W0:Y:S01]  /*c3e0*/  MUFU.EX2 R11, R11 ;  /* 0x0000000b000b7308 */ /* 0x000e220000000800 */
[----:B------:R-:W-:-:S04]  /*c3f0*/  FMNMX.FTZ R10, R158, R5, !PT ;  /* 0x000000059e0a7209 */ /* 0x000fc80007810000 */
[----:B------:R-:W-:-:S03]  /*c400*/  FMNMX.FTZ R5, R159, R10, !PT ;  /* 0x0000000a9f057209 */ /* 0x000fc60007810000 */
[----:B------:R-:W-:Y:S01]  /*c410*/  MUFU.EX2 R161, R161 ;  /* 0x000000a100a17308 */ /* 0x000fe20000000800 */
[----:B------:R-:W-:-:S04]  /*c420*/  FMNMX.FTZ R10, R146, R5, !PT ;  /* 0x00000005920a7209 */ /* 0x000fc80007810000 */
[----:B------:R-:W-:-:S03]  /*c430*/  FMNMX.FTZ R5, R147, R10, !PT ;  /* 0x0000000a93057209 */ /* 0x000fc60007810000 */
[----:B------:R-:W-:Y:S01]  /*c440*/  MUFU.EX2 R13, R13 ;  /* 0x0000000d000d7308 */ /* 0x000fe20000000800 */
[----:B------:R-:W-:Y:S01]  /*c450*/  FMNMX.FTZ R10, R150, R5, !PT ;  /* 0x00000005960a7209 */ /* 0x000fe20007810000 */
[----:B0-----:R-:W-:Y:S01]  /*c460*/  FFMA.FTZ R7, R2, R7, R11 ;  /* 0x0000000702077223 */ /* 0x001fe2000001000b */
[----:B------:R-:W-:Y:S02]  /*c470*/  WARPGROUP.DEPBAR.LE gsb0, 0x0 ;  /* 0x00008000000079c5 */ /* 0x000fe40000010000 */
[----:B------:R-:W-:Y:S01]  /*c480*/  WARPGROUP.ARRIVE ;  /* 0x00000000000079c5 */ /* 0x000fe20000000000 */
[----:B------:R-:W-:Y:S01]  /*c490*/  FMNMX.FTZ R5, R151, R10, !PT ;  /* 0x0000000a97057209 */ /* 0x000fe20007810000 */
[-CC-:B------:R-:W-:Y:S01]  /*c4a0*/  FFMA.FTZ R200, R169, R0.reuse, -R3.reuse ;  /* 0x00000000a9c87223 */ /* 0x180fe20000010803 */
[-CC-:B------:R-:W-:Y:S01]  /*c4b0*/  FFMA.FTZ R202, R172, R0.reuse, -R3.reuse ;  /* 0x00000000acca7223 */ /* 0x180fe20000010803 */
[----:B------:R-:W-:Y:S01]  /*c4c0*/  FFMA.FTZ R169, R173, R0, -R3 ;  /* 0x00000000ada97223 */ /* 0x000fe20000010803 */
[----:B------:R-:W-:Y:S01]  /*c4d0*/  FMNMX.FTZ R10, R138, R5, !PT ;  /* 0x000000058a0a7209 */ /* 0x000fe20007810000 */
[----:B------:R-:W-:Y:S01]  /*c4e0*/  HGMMA.64x192x16.F32.BF16 R24, R196, gdesc[UR12].tnspB, R24, gsb0 ;  /* 0x42e0000cc4187df0 */ /* 0x000fe20008001818 */
[----:B------:R-:W-:Y:S01]  /*c4f0*/  UMOV UR14, UR6 ;  /* 0x00000006000e7c82 */ /* 0x000fe20008000000 */
[----:B------:R-:W-:Y:S01]  /*c500*/  UMOV UR15, 0x40000040 ;  /* 0x40000040000f7882 */ /* 0x000fe20000000000 */
[----:B------:R-:W-:Y:S01]  /*c510*/  UIADD3 UR6, UR4, 0x180, URZ ;  /* 0x0000018004067890 */ /* 0x000fe2000fffe03f */
[----:B------:R-:W-:Y:S01]  /*c520*/  FMNMX.FTZ R5, R139, R10, !PT ;  /* 0x0000000a8b057209 */ /* 0x000fe20007810000 */
[----:B------:R-:W0:Y:S03]  /*c530*/  MUFU.EX2 R200, R200 ;  /* 0x000000c800c87308 */ /* 0x000e260000000800 */
[----:B------:R-:W-:-:S04]  /*c540*/  FMNMX.FTZ R10, R142, R5, !PT ;  /* 0x000000058e0a7209 */ /* 0x000fc80007810000 */
[----:B------:R-:W-:Y:S01]  /*c550*/  FMNMX.FTZ R5, R143, R10, !PT ;  /* 0x0000000a8f057209 */ /* 0x000fe20007810000 */
[----:B------:R-:W-:Y:S03]  /*c560*/  MUFU.EX2 R202, R202 ;  /* 0x000000ca00ca7308 */ /* 0x000fe60000000800 */
[----:B------:R-:W-:-:S04]  /*c570*/  FMNMX.FTZ R10, R130, R5, !PT ;  /* 0x00000005820a7209 */ /* 0x000fc80007810000 */
[----:B------:R-:W-:Y:S01]  /*c580*/  FMNMX.FTZ R5, R131, R10, !PT ;  /* 0x0000000a83057209 */ /* 0x000fe20007810000 */
[----:B------:R-:W-:Y:S01]  /*c590*/  MUFU.EX2 R169, R169 ;  /* 0x000000a900a97308 */ /* 0x000fe20000000800 */
[C---:B0-----:R-:W-:Y:S01]  /*c5a0*/  FADD.FTZ R7, R200.reuse, R7 ;  /* 0x00000007c8077221 */ /* 0x041fe20000010000 */
[----:B------:R-:W-:Y:S02]  /*c5b0*/  F2FP.BF16.F32.PACK_AB R200, R200, R11 ;  /* 0x0000000bc8c8723e */ /* 0x000fe400000010ff */
[----:B------:R-:W-:-:S04]  /*c5c0*/  FMNMX.FTZ R10, R134, R5, !PT ;  /* 0x00000005860a7209 */ /* 0x000fc80007810000 */
[----:B------:R-:W-:Y:S01]  /*c5d0*/  FMNMX.FTZ R5, R135, R10, !PT ;  /* 0x0000000a87057209 */ /* 0x000fe20007810000 */
[----:B------:R-:W-:Y:S03]  /*c5e0*/  MUFU.EX2 R153, R153 ;  /* 0x0000009900997308 */ /* 0x000fe60000000800 */
[----:B------:R-:W-:-:S04]  /*c5f0*/  FMNMX.FTZ R10, R122, R5, !PT ;  /* 0x000000057a0a7209 */ /* 0x000fc80007810000 */
[----:B------:R-:W-:Y:S01]  /*c600*/  FMNMX.FTZ R5, R123, R10, !PT ;  /* 0x0000000a7b057209 */ /* 0x000fe20007810000 */
[----:B------:R-:W-:Y:S03]  /*c610*/  MUFU.EX2 R15, R15 ;  /* 0x0000000f000f7308 */ /* 0x000fe60000000800 */
[----:B------:R-:W-:-:S04]  /*c620*/  FMNMX.FTZ R10, R126, R5, !PT ;  /* 0x000000057e0a7209 */ /* 0x000fc80007810000 */
[----:B------:R-:W-:Y:S01]  /*c630*/  FMNMX.FTZ R10, R127, R10, !PT ;  /* 0x0000000a7f0a7209 */ /* 0x000fe20007810000 */
[----:B------:R-:W-:Y:S04]  /*c640*/  MUFU.EX2 R21, R21 ;  /* 0x0000001500157308 */ /* 0x000fe80000000800 */
[----:B------:R-:W0:Y:S04]  /*c650*/  SHFL.BFLY PT, R5, R10, 0x2, 0x1f ;  /* 0x0c401f000a057f89 */ /* 0x000e2800000e0000 */
[----:B------:R-:W-:Y:S08]  /*c660*/  MUFU.EX2 R145, R145 ;  /* 0x0000009100917308 */ /* 0x000ff00000000800 */
[----:B------:R-:W-:Y:S08]  /*c670*/  MUFU.EX2 R137, R137 ;  /* 0x0000008900897308 */ /* 0x000ff00000000800 */
[----:B------:R-:W-:Y:S01]  /*c680*/  MUFU.EX2 R141, R141 ;  /* 0x0000008d008d7308 */ /* 0x000fe20000000800 */
[----:B0-----:R-:W-:Y:S01]  /*c690*/  FMNMX.FTZ R12, R10, R5, !PT ;  /* 0x000000050a0c7209 */ /* 0x001fe20007810000 */
[----:B------:R-:W-:-:S06]  /*c6a0*/  FFMA.FTZ R10, R120, R0, -R3 ;  /* 0x00000000780a7223 */ /* 0x000fcc0000010803 */
[----:B------:R-:W-:Y:S01]  /*c6b0*/  MUFU.EX2 R149, R149 ;  /* 0x0000009500957308 */ /* 0x000fe20000000800 */
[----:B------:R-:W0:Y:S07]  /*c6c0*/  SHFL.BFLY PT, R5, R12, 0x1, 0x1f ;  /* 0x0c201f000c057f89 */ /* 0x000e2e00000e0000 */
[----:B------:R-:W-:Y:S08]  /*c6d0*/  MUFU.EX2 R129, R129 ;  /* 0x0000008100817308 */ /* 0x000ff00000000800 */
[----:B------:R-:W-:Y:S08]  /*c6e0*/  MUFU.EX2 R10, R10 ;  /* 0x0000000a000a7308 */ /* 0x000ff00000000800 */
[----:B------:R-:W-:Y:S01]  /*c6f0*/  MUFU.EX2 R121, R121 ;  /* 0x0000007900797308 */ /* 0x000fe20000000800 */
[----:B0-----:R-:W-:-:S05]  /*c700*/  FMNMX.FTZ R5, R12, R5, !PT ;  /* 0x000000050c057209 */ /* 0x001fca0007810000 */
[-C--:B------:R-:W-:Y:S02]  /*c710*/  FMUL.FTZ R133, R5, R0.reuse ;  /* 0x0000000005857220 */ /* 0x080fe40000410000 */
[----:B------:R0:W-:Y:S02]  /*c720*/  MUFU.EX2 R12, R124 ;  /* 0x0000007c000c7308 */ /* 0x0001e40000000800 */
[-CC-:B------:R-:W-:Y:S01]  /*c730*/  FFMA.FTZ R201, R171, R0.reuse, -R133.reuse ;  /* 0x00000000abc97223 */ /* 0x180fe20000010885 */
[-CC-:B------:R-:W-:Y:S01]  /*c740*/  FFMA.FTZ R203, R174, R0.reuse, -R133.reuse ;  /* 0x00000000aecb7223 */ /* 0x180fe20000010885 */
[-CC-:B------:R-:W-:Y:S01]  /*c750*/  FFMA.FTZ R14, R175, R0.reuse, -R133.reuse ;  /* 0x00000000af0e7223 */ /* 0x180fe20000010885 */
[-CC-:B------:R-:W-:Y:S01]  /*c760*/  FFMA.FTZ R20, R163, R0.reuse, -R133.reuse ;  /* 0x00000000a3147223 */ /* 0x180fe20000010885 */
[-CC-:B------:R-:W-:Y:S01]  /*c770*/  FFMA.FTZ R120, R167, R0.reuse, -R133.reuse ;  /* 0x00000000a7787223 */ /* 0x180fe20000010885 */
[-CC-:B------:R-:W-:Y:S01]  /*c780*/  FFMA.FTZ R151, R151, R0.reuse, -R133.reuse ;  /* 0x0000000097977223 */ /* 0x180fe20000010885 */
[----:B------:R-:W-:Y:S01]  /*c790*/  MUFU.EX2 R201, R201 ;  /* 0x000000c900c97308 */ /* 0x000fe20000000800 */
[-CC-:B0-----:R-:W-:Y:S01]  /*c7a0*/  FFMA.FTZ R124, R155, R0.reuse, -R133.reuse ;  /* 0x000000009b7c7223 */ /* 0x181fe20000010885 */
[-CC-:B------:R-:W-:Y:S01]  /*c7b0*/  FFMA.FTZ R143, R143, R0.reuse, -R133.reuse ;  /* 0x000000008f8f7223 */ /* 0x180fe20000010885 */
[-CC-:B------:R-:W-:Y:S01]  /*c7c0*/  FFMA.FTZ R131, R131, R0.reuse, -R133.reuse ;  /* 0x0000000083837223 */ /* 0x180fe20000010885 */
[-CC-:B------:R-:W-:Y:S01]  /*c7d0*/  FFMA.FTZ R134, R134, R0.reuse, -R133.reuse ;  /* 0x0000000086867223 */ /* 0x180fe20000010885 */
[-CC-:B------:R-:W-:Y:S01]  /*c7e0*/  FFMA.FTZ R135, R135, R0.reuse, -R133.reuse ;  /* 0x0000000087877223 */ /* 0x180fe20000010885 */
[-CC-:B------:R-:W-:Y:S01]  /*c7f0*/  FFMA.FTZ R123, R123, R0.reuse, -R133.reuse ;  /* 0x000000007b7b7223 */ /* 0x180fe20000010885 */
[-CC-:B------:R-:W-:Y:S01]  /*c800*/  FFMA.FTZ R126, R126, R0.reuse, -R133.reuse ;  /* 0x000000007e7e7223 */ /* 0x180fe20000010885 */
[----:B------:R-:W-:Y:S01]  /*c810*/  MUFU.EX2 R203, R203 ;  /* 0x000000cb00cb7308 */ /* 0x000fe20000000800 */
[----:B------:R-:W-:-:S07]  /*c820*/  FFMA.FTZ R127, R127, R0, -R133 ;  /* 0x000000007f7f7223 */ /* 0x000fce0000010885 */
        /* <DEDUP_REMOVED lines=16> */
[----:B------:R-:W-:Y:S01]  /*c930*/  UMOV UR14, UR6 ;  /* 0x00000006000e7c82 */ /* 0x000fe20008000000 */
[----:B------:R-:W-:Y:S01]  /*c940*/  UMOV UR15, 0x40000040 ;  /* 0x40000040000f7882 */ /* 0x000fe20000000000 */
[----:B------:R-:W-:Y:S01]  /*c950*/  UIADD3 UR6, UR4, 0x200, URZ ;  /* 0x0000020004067890 */ /* 0x000fe2000fffe03f */
        /* <DEDUP_REMOVED lines=14> */
[----:B------:R-:W-:Y:S01]  /*ca40*/  MUFU.EX2 R192, R192 ;  /* 0x000000c000c07308 */ /* 0x000fe20000000800 */
[----:B------:R-:W-:-:S07]  /*ca50*/  UIADD3 UR4, UR4, 0x300, URZ ;  /* 0x0000030004047890 */ /* 0x000fce000fffe03f */
[----:B------:R-:W-:Y:S08]  /*ca60*/  MUFU.EX2 R193, R193 ;  /* 0x000000c100c17308 */ /* 0x000ff00000000800 */
[----:B------:R-:W-:Y:S08]  /*ca70*/  MUFU.EX2 R194, R194 ;  /* 0x000000c200c27308 */ /* 0x000ff00000000800 */
[----:B------:R-:W-:Y:S01]  /*ca80*/  MUFU.EX2 R195, R195 ;  /* 0x000000c300c37308 */ /* 0x000fe20000000800 */
[----:B------:R-:W-:-:S02]  /*ca90*/  WARPGROUP.DEPBAR.LE gsb0, 0x0 ;  /* 0x00008000000079c5 */ /* 0x000fc40000010000 */
[----:B------:R-:W-:Y:S01]  /*caa0*/  WARPGROUP.ARRIVE ;  /* 0x00000000000079c5 */ /* 0x000fe20000000000 */
[-CC-:B------:R-:W-:Y:S01]  /*cab0*/  FFMA.FTZ R188, R144, R0.reuse, -R3.reuse ;  /* 0x0000000090bc7223 */ /* 0x180fe20000010803 */
[-C--:B------:R-:W-:Y:S01]  /*cac0*/  FFMA.FTZ R190, R148, R0.reuse, -R3 ;  /* 0x0000000094be7223 */ /* 0x080fe20000010803 */
[----:B------:R-:W-:Y:S02]  /*cad0*/  IMAD.U32 R144, RZ, RZ, UR10 ;  /* 0x0000000aff907e24 */ /* 0x000fe4000f8e00ff */
[-CC-:B------:R-:W-:Y:S01]  /*cae0*/  FFMA.FTZ R189, R146, R0.reuse, -R133.reuse ;  /* 0x0000000092bd7223 */ /* 0x180fe20000010885 */
[----:B------:R-:W-:Y:S01]  /*caf0*/  FFMA.FTZ R191, R150, R0, -R133 ;  /* 0x0000000096bf7223 */ /* 0x000fe20000010885 */
[----:B------:R-:W-:Y:S01]  /*cb00*/  HGMMA.64x192x16.F32.BF16 R24, R184, gdesc[UR12].tnspB, R24, gsb0 ;  /* 0x42e0000cb8187df0 */ /* 0x000fe20008001818 */
[----:B------:R-:W-:Y:S01]  /*cb10*/  UMOV UR14, UR6 ;  /* 0x00000006000e7c82 */ /* 0x000fe20008000000 */
[----:B------:R-:W-:Y:S01]  /*cb20*/  UMOV UR15, 0x40000040 ;  /* 0x40000040000f7882 */ /* 0x000fe20000000000 */
[----:B------:R-:W-:Y:S01]  /*cb30*/  UMOV UR6, UR4 ;  /* 0x0000000400067c82 */ /* 0x000fe20008000000 */
[----:B------:R-:W-:Y:S08]  /*cb40*/  MUFU.EX2 R188, R188 ;  /* 0x000000bc00bc7308 */ /* 0x000ff00000000800 */
[----:B------:R-:W-:Y:S08]  /*cb50*/  MUFU.EX2 R189, R189 ;  /* 0x000000bd00bd7308 */ /* 0x000ff00000000800 */
[----:B------:R-:W-:Y:S08]  /*cb60*/  MUFU.EX2 R190, R190 ;  /* 0x000000be00be7308 */ /* 0x000ff00000000800 */
[----:B------:R-:W-:Y:S01]  /*cb70*/  MUFU.EX2 R191, R191 ;  /* 0x000000bf00bf7308 */ /* 0x000fe20000000800 */
[----:B------:R-:W-:-:S02]  /*cb80*/  WARPGROUP.DEPBAR.LE gsb0, 0x0 ;  /* 0x00008000000079c5 */ /* 0x000fc40000010000 */
[----:B------:R-:W-:Y:S01]  /*cb90*/  WARPGROUP.ARRIVE ;  /* 0x00000000000079c5 */ /* 0x000fe20000000000 */
[-CC-:B------:R-:W-:Y:S01]  /*cba0*/  FFMA.FTZ R184, R136, R0.reuse, -R3.reuse ;  /* 0x0000000088b87223 */ /* 0x180fe20000010803 */
[----:B------:R-:W-:Y:S01]  /*cbb0*/  IMAD.U32 R136, RZ, RZ, UR7 ;  /* 0x00000007ff887e24 */ /* 0x000fe2000f8e00ff */
[----:B------:R-:W-:Y:S01]  /*cbc0*/  UMOV UR7, 0x40000040 ;  /* 0x4000004000077882 */ /* 0x000fe20000000000 */
[-C--:B------:R-:W-:Y:S01]  /*cbd0*/  FFMA.FTZ R186, R140, R0.reuse, -R3 ;  /* 0x000000008cba7223 */ /* 0x080fe20000010803 */
[-CC-:B------:R-:W-:Y:S01]  /*cbe0*/  FFMA.FTZ R185, R138, R0.reuse, -R133.reuse ;  /* 0x000000008ab97223 */ /* 0x180fe20000010885 */
[----:B------:R-:W-:Y:S01]  /*cbf0*/  HGMMA.64x192x16.F32.BF16 R24, R180, gdesc[UR12].tnspB, R24, gsb0 ;  /* 0x42e0000cb4187df0 */ /* 0x000fe20008001818 */
[----:B------:R-:W-:Y:S01]  /*cc00*/  @!P1 LEA R136, R136, UR37, 0x3 ;  /* 0x0000002588889c11 */ /* 0x000fe2000f8e18ff */
[----:B------:R-:W-:Y:S01]  /*cc10*/  FFMA.FTZ R187, R142, R0, -R133 ;  /* 0x000000008ebb7223 */ /* 0x000fe20000010885 */
[----:B------:R-:W-:Y:S03]  /*cc20*/  MUFU.EX2 R184, R184 ;  /* 0x000000b800b87308 */ /* 0x000fe60000000800 */
[----:B------:R-:W-:-:S05]  /*cc30*/  @!P1 VIADD R136, R136, 0x36840 ;  /* 0x0003684088889836 */ /* 0x000fca0000000000 */
[----:B------:R-:W-:Y:S01]  /*cc40*/  @!P1 PRMT R140, RZ, 0x654, R136 ;  /* 0x00000654ff8c9816 */ /* 0x000fe20000000088 */
        /* <DEDUP_REMOVED lines=8> */
[----:B------:R-:W-:Y:S01]  /*ccd0*/  FADD.FTZ R3, -R5, R8 ;  /* 0x0000000805037221 */ /* 0x000fe20000010100 */
[-CC-:B------:R-:W-:Y:S01]  /*cce0*/  FFMA.FTZ R8, R170, R0.reuse, -R133.reuse ;  /* 0x00000000aa087223 */ /* 0x180fe20000010885 */
[-CC-:B------:R-:W-:Y:S01]  /*ccf0*/  FFMA.FTZ R181, R130, R0.reuse, -R133.reuse ;  /* 0x0000000082b57223 */ /* 0x180fe20000010885 */
[----:B------:R-:W-:Y:S01]  /*cd00*/  HGMMA.64x192x16.F32.BF16 R24, R176, gdesc[UR4].tnspB, R24, gsb0 ;  /* 0x42e00004b0187df0 */ /* 0x000fe20008001818 */
[-C--:B------:R-:W-:Y:S01]  /*cd10*/  FMUL.FTZ R3, R3, R0.reuse ;  /* 0x0000000003037220 */ /* 0x080fe20000410000 */
[-CC-:B------:R-:W-:Y:S01]  /*cd20*/  FFMA.FTZ R128, R159, R0.reuse, -R133.reuse ;  /* 0x000000009f807223 */ /* 0x180fe20000010885 */
[----:B------:R-:W-:Y:S01]  /*cd30*/  FFMA.FTZ R132, R147, R0, -R133 ;  /* 0x0000000093847223 */ /* 0x000fe20000010885 */
[----:B------:R-:W-:Y:S01]  /*cd40*/  MUFU.EX2 R8, R8 ;  /* 0x0000000800087308 */ /* 0x000fe20000000800 */
[----:B------:R-:W-:-:S07]  /*cd50*/  UMOV UR6, UR38 ;  /* 0x0000002600067c82 */ /* 0x000fce0008000000 */
[----:B------:R-:W0:Y:S08]  /*cd60*/  MUFU.EX2 R3, R3 ;  /* 0x0000000300037308 */ /* 0x000e300000000800 */
[----:B------:R-:W1:Y:S08]  /*cd70*/  MUFU.EX2 R128, R128 ;  /* 0x0000008000807308 */ /* 0x000e700000000800 */
[----:B------:R-:W2:Y:S01]  /*cd80*/  MUFU.EX2 R132, R132 ;  /* 0x0000008400847308 */ /* 0x000ea20000000800 */
[----:B0-----:R-:W-:-:S04]  /*cd90*/  FFMA.FTZ R6, R3, R6, R8 ;  /* 0x0000000603067223 */ /* 0x001fc80000010008 */
[----:B------:R-:W-:Y:S01]  /*cda0*/  FADD.FTZ R138, R201, R6 ;  /* 0x00000006c98a7221 */ /* 0x000fe20000010000 */
[----:B------:R-:W-:Y:S01]  /*cdb0*/  FFMA.FTZ R6, R139, R0, -R133 ;  /* 0x000000008b067223 */ /* 0x000fe20000010885 */
[----:B------:R-:W-:Y:S01]  /*cdc0*/  F2FP.BF16.F32.PACK_AB R201, R201, R8 ;  /* 0x00000008c9c9723e */ /* 0x000fe200000010ff */
[----:B------:R-:W-:Y:S08]  /*cdd0*/  MUFU.EX2 R180, R180 ;  /* 0x000000b400b47308 */ /* 0x000ff00000000800 */
[----:B------:R-:W0:Y:S08]  /*cde0*/  MUFU.EX2 R6, R6 ;  /* 0x0000000600067308 */ /* 0x000e300000000800 */
        /* <DEDUP_REMOVED lines=8> */
[----:B---3--:R-:W-:-:S05]  /*ce70*/  @!P1 VIADD R140, R144, 0x36860 ;  /* 0x00036860908c9836 */ /* 0x008fca0000000000 */
[----:B------:R-:W-:-:S04]  /*ce80*/  @!P1 PRMT R140, RZ, 0x654, R140 ;  /* 0x00000654ff8c9816 */ /* 0x000fc8000000008c */
[----:B------:R3:W-:Y:S02]  /*ce90*/  @!P1 SYNCS.ARRIVE.TRANS64.RED.A1T0 RZ, [R140+URZ], RZ ;  /* 0x000000ff8cff99a7 */ /* 0x0007e4000810043f */
[----:B---3--:R-:W-:Y:S01]  /*cea0*/  FADD.FTZ R140, R202, R7 ;  /* 0x00000007ca8c7221 */ /* 0x008fe20000010000 */
[----:B------:R-:W-:Y:S01]  /*ceb0*/  FADD.FTZ R7, R203, R138 ;  /* 0x0000008acb077221 */ /* 0x000fe20000010000 */
[C---:B------:R-:W-:Y:S02]  /*cec0*/  F2FP.BF16.F32.PACK_AB R203, R14.reuse, R203 ;  /* 0x000000cb0ecb723e */ /* 0x040fe400000010ff */
[C---:B------:R-:W-:Y:S01]  /*ced0*/  FADD.FTZ R139, R169.reuse, R140 ;  /* 0x0000008ca98b7221 */ /* 0x040fe20000010000 */
[----:B------:R-:W-:Y:S01]  /*cee0*/  FADD.FTZ R138, R14, R7 ;  /* 0x000000070e8a7221 */ /* 0x000fe20000010000 */
[----:B------:R-:W-:Y:S02]  /*cef0*/  F2FP.BF16.F32.PACK_AB R202, R169, R202 ;  /* 0x000000caa9ca723e */ /* 0x000fe400000010ff */
[----:B------:R-:W-:Y:S01]  /*cf00*/  FADD.FTZ R140, R196, R139 ;  /* 0x0000008bc48c7221 */ /* 0x000fe20000010000 */
[----:B------:R-:W-:Y:S01]  /*cf10*/  FADD.FTZ R7, R197, R138 ;  /* 0x0000008ac5077221 */ /* 0x000fe20000010000 */
[----:B------:R-:W-:-:S02]  /*cf20*/  F2FP.BF16.F32.PACK_AB R196, R161, R196 ;  /* 0x000000c4a1c4723e */ /* 0x000fc400000010ff */
[----:B------:R-:W-:Y:S01]  /*cf30*/  FADD.FTZ R139, R161, R140 ;  /* 0x0000008ca18b7221 */ /* 0x000fe20000010000 */
[----:B------:R-:W-:Y:S01]  /*cf40*/  FADD.FTZ R130, R20, R7 ;  /* 0x0000000714827221 */ /* 0x000fe20000010000 */
[----:B------:R-:W-:Y:S01]  /*cf50*/  FFMA.FTZ R7, R122, R0, -R133 ;  /* 0x000000007a077223 */ /* 0x000fe20000010885 */
[----:B------:R-:W-:Y:S01]  /*cf60*/  F2FP.BF16.F32.PACK_AB R197, R20, R197 ;  /* 0x000000c514c5723e */ /* 0x000fe200000010ff */
[----:B------:R-:W-:Y:S01]  /*cf70*/  FADD.FTZ R138, R198, R139 ;  /* 0x0000008bc68a7221 */ /* 0x000fe20000010000 */
[----:B------:R-:W-:Y:S01]  /*cf80*/  FADD.FTZ R139, R199, R130 ;  /* 0x00000082c78b7221 */ /* 0x000fe20000010000 */
[C---:B------:R-:W-:Y:S01]  /*cf90*/  F2FP.BF16.F32.PACK_AB R198, R13.reuse, R198 ;  /* 0x000000c60dc6723e */ /* 0x040fe200000010ff */
[----:B------:R-:W3:Y:S01]  /*cfa0*/  MUFU.EX2 R122, R143 ;  /* 0x0000008f007a7308 */ /* 0x000ee20000000800 */
[----:B------:R-:W-:Y:S01]  /*cfb0*/  FADD.FTZ R147, R13, R138 ;  /* 0x0000008a0d937221 */ /* 0x000fe20000010000 */
[C---:B------:R-:W-:Y:S01]  /*cfc0*/  FADD.FTZ R130, R120.reuse, R139 ;  /* 0x0000008b78827221 */ /* 0x040fe20000010000 */
[----:B------:R-:W-:-:S02]  /*cfd0*/  F2FP.BF16.F32.PACK_AB R199, R120, R199 ;  /* 0x000000c778c7723e */ /* 0x000fc400000010ff */
[----:B------:R-:W-:Y:S01]  /*cfe0*/  FADD.FTZ R138, R192, R147 ;  /* 0x00000093c08a7221 */ /* 0x000fe20000010000 */
[----:B------:R-:W-:Y:S01]  /*cff0*/  FADD.FTZ R139, R193, R130 ;  /* 0x00000082c18b7221 */ /* 0x000fe20000010000 */
[C---:B------:R-:W-:Y:S01]  /*d000*/  F2FP.BF16.F32.PACK_AB R192, R153.reuse, R192 ;  /* 0x000000c099c0723e */ /* 0x040fe200000010ff */
[----:B------:R4:W5:Y:S01]  /*d010*/  MUFU.EX2 R177, R7 ;  /* 0x0000000700b17308 */ /* 0x0009620000000800 */
[----:B------:R-:W-:Y:S01]  /*d020*/  FADD.FTZ R133, R153, R138 ;  /* 0x0000008a99857221 */ /* 0x000fe20000010000 */
[C---:B------:R-:W-:Y:S01]  /*d030*/  FADD.FTZ R130, R124.reuse, R139 ;  /* 0x0000008b7c827221 */ /* 0x040fe20000010000 */
[----:B------:R-:W-:Y:S02]  /*d040*/  F2FP.BF16.F32.PACK_AB R193, R124, R193 ;  /* 0x000000c17cc1723e */ /* 0x000fe400000010ff */
[----:B------:R-:W-:Y:S01]  /*d050*/  FADD.FTZ R138, R194, R133 ;  /* 0x00000085c28a7221 */ /* 0x000fe20000010000 */
[----:B------:R-:W-:Y:S01]  /*d060*/  FADD.FTZ R11, R195, R130 ;  /* 0x00000082c30b7221 */ /* 0x000fe20000010000 */
[----:B------:R-:W-:-:S02]  /*d070*/  F2FP.BF16.F32.PACK_AB R194, R15, R194 ;  /* 0x000000c20fc2723e */ /* 0x000fc400000010ff */
[----:B------:R-:W-:Y:S01]  /*d080*/  FADD.FTZ R133, R15, R138 ;  /* 0x0000008a0f857221 */ /* 0x000fe20000010000 */
[C---:B-1----:R-:W-:Y:S01]  /*d090*/  FADD.FTZ R130, R128.reuse, R11 ;  /* 0x0000000b80827221 */ /* 0x042fe20000010000 */
[----:B------:R-:W-:Y:S02]  /*d0a0*/  F2FP.BF16.F32.PACK_AB R195, R128, R195 ;  /* 0x000000c380c3723e */ /* 0x000fe400000010ff */
[----:B------:R-:W-:Y:S01]  /*d0b0*/  FADD.FTZ R8, R188, R133 ;  /* 0x00000085bc087221 */ /* 0x000fe20000010000 */
[----:B------:R-:W-:Y:S01]  /*d0c0*/  FADD.FTZ R11, R189, R130 ;  /* 0x00000082bd0b7221 */ /* 0x000fe20000010000 */
[C---:B------:R-:W-:Y:S02]  /*d0d0*/  F2FP.BF16.F32.PACK_AB R188, R21.reuse, R188 ;  /* 0x000000bc15bc723e */ /* 0x040fe400000010ff */
[----:B------:R-:W-:Y:S01]  /*d0e0*/  FADD.FTZ R133, R21, R8 ;  /* 0x0000000815857221 */ /* 0x000fe20000010000 */
[C---:B--2---:R-:W-:Y:S01]  /*d0f0*/  FADD.FTZ R8, R132.reuse, R11 ;  /* 0x0000000b84087221 */ /* 0x044fe20000010000 */
        /* <DEDUP_REMOVED lines=9> */
[----:B0-----:R-:W-:-:S02]  /*d190*/  F2FP.BF16.F32.PACK_AB R185, R6, R185 ;  /* 0x000000b906b9723e */ /* 0x001fc400000010ff */
[C---:B------:R-:W-:Y:S01]  /*d1a0*/  FADD.FTZ R13, R137.reuse, R14 ;  /* 0x0000000e890d7221 */ /* 0x040fe20000010000 */
[----:B------:R-:W-:Y:S01]  /*d1b0*/  FADD.FTZ R8, R6, R11 ;  /* 0x0000000b06087221 */ /* 0x000fe20000010000 */
[----:B------:R-:W-:Y:S02]  /*d1c0*/  F2FP.BF16.F32.PACK_AB R184, R137, R184 ;  /* 0x000000b889b8723e */ /* 0x000fe400000010ff */
[----:B------:R-:W-:Y:S01]  /*d1d0*/  FADD.FTZ R14, R186, R13 ;  /* 0x0000000dba0e7221 */ /* 0x000fe20000010000 */
[----:B------:R-:W-:Y:S01]  /*d1e0*/  FADD.FTZ R11, R187, R8 ;  /* 0x00000008bb0b7221 */ /* 0x000fe20000010000 */
[C---:B------:R-:W-:Y:S02]  /*d1f0*/  F2FP.BF16.F32.PACK_AB R186, R141.reuse, R186 ;  /* 0x000000ba8dba723e */ /* 0x040fe400000010ff */
[----:B------:R-:W-:Y:S01]  /*d200*/  FADD.FTZ R13, R141, R14 ;  /* 0x0000000e8d0d7221 */ /* 0x000fe20000010000 */
[C---:B---3--:R-:W-:Y:S01]  /*d210*/  FADD.FTZ R8, R122.reuse, R11 ;  /* 0x0000000b7a087221 */ /* 0x048fe20000010000 */
[----:B------:R-:W-:Y:S01]  /*d220*/  F2FP.BF16.F32.PACK_AB R187, R122, R187 ;  /* 0x000000bb7abb723e */ /* 0x000fe200000010ff */
[----:B------:R-:W-:-:S02]  /*d230*/  IMAD.MOV.U32 R11, RZ, RZ, R4 ;  /* 0x000000ffff0b7224 */ /* 0x000fc400078e0004 */
[----:B------:R-:W-:Y:S01]  /*d240*/  FADD.FTZ R14, R180, R13 ;  /* 0x0000000db40e7221 */ /* 0x000fe20000010000 */
[----:B------:R-:W-:Y:S01]  /*d250*/  FADD.FTZ R8, R181, R8 ;  /* 0x00000008b5087221 */ /* 0x000fe20000010000 */
[C---:B------:R-:W-:Y:S02]  /*d260*/  F2FP.BF16.F32.PACK_AB R180, R149.reuse, R180 ;  /* 0x000000b495b4723e */ /* 0x040fe400000010ff */
[----:B----4-:R-:W-:Y:S01]  /*d270*/  FADD.FTZ R7, R149, R14 ;  /* 0x0000000e95077221 */ /* 0x010fe20000010000 */
        /* <DEDUP_REMOVED lines=9> */
[----:B-----5:R-:W-:Y:S01]  /*d310*/  FADD.FTZ R8, R177, R8 ;  /* 0x00000008b1087221 */ /* 0x020fe20000010000 */
[----:B------:R-:W-:Y:S02]  /*d320*/  F2FP.BF16.F32.PACK_AB R177, R123, R177 ;  /* 0x000000b17bb1723e */ /* 0x000fe400000010ff */
[----:B------:R-:W-:Y:S01]  /*d330*/  FADD.FTZ R7, R121, R6 ;  /* 0x0000000679077221 */ /* 0x000fe20000010000 */
[----:B------:R-:W-:-:S03]  /*d340*/  FADD.FTZ R8, R123, R8 ;  /* 0x000000087b087221 */ /* 0x000fc60000010000 */
[----:B------:R-:W-:Y:S01]  /*d350*/  FADD.FTZ R6, R12, R7 ;  /* 0x000000070c067221 */ /* 0x000fe20000010000 */
[----:B------:R-:W-:Y:S01]  /*d360*/  FADD.FTZ R8, R179, R8 ;  /* 0x00000008b3087221 */ /* 0x000fe20000010000 */
[----:B------:R-:W-:Y:S02]  /*d370*/  F2FP.BF16.F32.PACK_AB R179, R127, R179 ;  /* 0x000000b37fb3723e */ /* 0x000fe400000010ff */
[----:B------:R-:W-:Y:S01]  /*d380*/  FADD.FTZ R7, R125, R6 ;  /* 0x000000067d077221 */ /* 0x000fe20000010000 */
[----:B------:R-:W-:Y:S01]  /*d390*/  FADD.FTZ R6, R127, R8 ;  /* 0x000000087f067221 */ /* 0x000fe20000010000 */
[----:B------:R-:W-:Y:S01]  /*d3a0*/  IMAD.MOV.U32 R8, RZ, RZ, R5 ;  /* 0x000000ffff087224 */ /* 0x000fe200078e0005 */
[----:B------:R-:W-:Y:S06]  /*d3b0*/  @P2 BRA `(.L_x_5738) ;  /* 0xffffffc400302947 */ /* 0x000fec000383ffff */
.L_x_5729:
        /* <DEDUP_REMOVED lines=99> */
.L_x_5739:
[----:B------:R-:W-:Y:S01]  /*d9f0*/  ULEA UR5, UR36, UR37, 0x3 ;  /* 0x0000002524057291 */ /* 0x000fe2000f8e183f */
[----:B------:R-:W-:-:S05]  /*da00*/  IMAD.U32 R2, RZ, RZ, UR38 ;  /* 0x00000026ff027e24 */ /* 0x000fca000f8e00ff */
[----:B------:R-:W-:-:S04]  /*da10*/  SHF.L.U32 R2, R2, 0x1f, RZ ;  /* 0x0000001f02027819 */ /* 0x000fc800000006ff */
[----:B------:R0:W1:Y:S01]  /*da20*/  SYNCS.PHASECHK.TRANS64.TRYWAIT P2, [UR5+0x36850], R2 ;  /* 0x03685002ff0075a7 */ /* 0x0000620008040145 */
[----:B------:R-:W-:Y:S05]  /*da30*/  @!P0 BRA `(.L_x_5740) ;  /* 0x0000000000048947 */ /* 0x000fea0003800000 */
[----:B------:R-:W-:Y:S01]  /*da40*/  BPT.TRAP 0x1 ;  /* 0x000000040000795c */ /* 0x000fe20000300000 */
.L_x_5740:
[----:B-1----:R-:W-:Y:S05]  /*da50*/  @P2 BRA `(.L_x_5741) ;  /* 0x0000000000082947 */ /* 0x002fea0003800000 */
[----:B------:R-:W1:Y:S02]  /*da60*/  SYNCS.PHASECHK.TRANS64.TRYWAIT P0, [UR5+0x36850], R2 ;  /* 0x03685002ff0075a7 */ /* 0x000e640008000145 */
[----:B-1----:R-:W-:Y:S05]  /*da70*/  @!P0 BRA `(.L_x_5742) ;  /* 0x0000007c00788947 */ /* 0x002fea0003800000 */
.L_x_5741:
[----:B------:R-:W-:Y:S01]  /*da80*/  UIADD3 UR37, UR37, 0x400, URZ ;  /* 0x0000040025257890 */ /* 0x000fe2000fffe03f */
[----:B------:R-:W-:Y:S01]  /*da90*/  WARPGROUP.ARRIVE ;  /* 0x00000000000079c5 */ /* 0x000fe20000000000 */
[----:B------:R-:W-:Y:S01]  /*daa0*/  UMOV UR7, 0x40000040 ;  /* 0x4000004000077882 */ /* 0x000fe20000000000 */
[----:B01----:R-:W0:Y:S01]  /*dab0*/  SHFL.BFLY PT, R2, R7, 0x2, 0x1f ;  /* 0x0c401f0007027f89 */ /* 0x003e2200000e0000 */
[----:B------:R-:W-:Y:S01]  /*dac0*/  USHF.R.U32.HI UR37, URZ, 0x4, UR37 ;  /* 0x000000043f257899 */ /* 0x000fe20008011625 */
[----:B------:R-:W-:Y:S01]  /*dad0*/  CS2R R20, SRZ ;  /* 0x0000000000147805 */ /* 0x000fe2000001ff00 */
[----:B------:R-:W-:Y:S01]  /*dae0*/  VIADD R209, R209, 0x1 ;  /* 0x00000001d1d17836 */ /* 0x000fe20000000000 */
[----:B------:R-:W1:Y:S01]  /*daf0*/  SHFL.BFLY PT, R3, R6, 0x2, 0x1f ;  /* 0x0c401f0006037f89 */ /* 0x000e6200000e0000 */
[----:B------:R-:W-:-:S04]  /*db00*/  ULOP3.LUT UR37, UR37, 0x3fff, URZ, 0xc0, !UPT ;  /* 0x00003fff25257892 */ /* 0x000fc8000f8ec03f */
[----:B------:R-:W-:-:S04]  /*db10*/  ULOP3.LUT UR4, UR37, 0x3800000, URZ, 0xfc, !UPT ;  /* 0x0380000025047892 */ /* 0x000fc8000f8efc3f */
[----:B------:R-:W-:Y:S02]  /*db20*/  UIMAD UR4, UR36, 0xa80, UR4 ;  /* 0x00000a80240478a4 */ /* 0x000fe4000f8e0204 */
[----:B------:R-:W-:-:S04]  /*db30*/  UIADD3 UR36, UR36, 0x1, URZ ;  /* 0x0000000124247890 */ /* 0x000fc8000fffe03f */
[----:B------:R-:W-:Y:S01]  /*db40*/  UISETP.NE.AND UP0, UPT, UR36, 0x2, UPT ;  /* 0x000000022400788c */ /* 0x000fe2000bf05270 */
[----:B------:R-:W-:Y:S02]  /*db50*/  UMOV UR6, UR4 ;  /* 0x0000000400067c82 */ /* 0x000fe40008000000 */
[----:B------:R-:W-:Y:S01]  /*db60*/  HGMMA.64x192x16.F32.BF16 R24, R200, gdesc[UR4].tnspB, R24, gsb0 ;  /* 0x42e00004c8187df0 */ /* 0x000fe20008001818 */
[----:B------:R-:W-:Y:S01]  /*db70*/  UIADD3 UR6, UR4, 0x80, URZ ;  /* 0x0000008004067890 */ /* 0x000fe2000fffe03f */
[----:B0-----:R-:W-:Y:S01]  /*db80*/  FADD.FTZ R2, R2, R7 ;  /* 0x0000000702027221 */ /* 0x001fe20000010000 */
[----:B------:R-:W-:Y:S01]  /*db90*/  UMOV UR7, 0x40000040 ;  /* 0x4000004000077882 */ /* 0x000fe20000000000 */
[----:B------:R-:W-:Y:S01]  /*dba0*/  USEL UR36, UR36, URZ, UP0 ;  /* 0x0000003f24247287 */ /* 0x000fe20008000000 */
[----:B-1----:R-:W-:Y:S01]  /*dbb0*/  FADD.FTZ R8, R3, R6 ;  /* 0x0000000603087221 */ /* 0x002fe20000010000 */
[----:B------:R-:W-:Y:S01]  /*dbc0*/  IMAD.U32 R6, RZ, RZ, UR5 ;  /* 0x00000005ff067e24 */ /* 0x000fe2000f8e00ff */
[----:B------:R-:W0:Y:S03]  /*dbd0*/  SHFL.BFLY PT, R3, R2, 0x1, 0x1f ;  /* 0x0c201f0002037f89 */ /* 0x000e2600000e0000 */
[----:B------:R-:W-:Y:S01]  /*dbe0*/  @!P1 VIADD R6, R6, 0x36860 ;  /* 0x0003686006069836 */ /* 0x000fe20000000000 */
[----:B------:R-:W1:Y:S04]  /*dbf0*/  SHFL.BFLY PT, R9, R8, 0x1, 0x1f ;  /* 0x0c201f0008097f89 */ /* 0x000e6800000e0000 */
[----:B------:R-:W-:Y:S01]  /*dc00*/  @!P1 PRMT R122, RZ, 0x654, R6 ;  /* 0x00000654ff7a9816 */ /* 0x000fe20000000006 */
[----:B0-----:R-:W-:Y:S01]  /*dc10*/  FADD.FTZ R11, R2, R3 ;  /* 0x00000003020b7221 */ /* 0x001fe20000010000 */
[----:B------:R-:W-:-:S02]  /*dc20*/  IMAD.MOV.U32 R3, RZ, RZ, -0x800000 ;  /* 0xff800000ff037424 */ /* 0x000fc400078e00ff */
[----:B------:R-:W-:Y:S02]  /*dc30*/  IMAD.MOV.U32 R2, RZ, RZ, -0x800000 ;  /* 0xff800000ff027424 */ /* 0x000fe400078e00ff */
[----:B-1----:R-:W-:Y:S01]  /*dc40*/  FADD.FTZ R12, R8, R9 ;  /* 0x00000009080c7221 */ /* 0x002fe20000010000 */
[----:B------:R-:W-:-:S04]  /*dc50*/  FSETP.NE.FTZ.AND P0, PT, R11, RZ, PT ;  /* 0x000000ff0b00720b */ /* 0x000fc80003f15000 */
        /* <DEDUP_REMOVED lines=44> */
[-C--:B--2---:R-:W-:Y:S01]  /*df20*/  FMUL.FTZ R128, R95, R21.reuse ;  /* 0x000000155f807220 */ /* 0x084fe20000410000 */
[-C--:B------:R-:W-:Y:S01]  /*df30*/  FMUL.FTZ R127, R99, R21.reuse ;  /* 0x00000015637f7220 */ /* 0x080fe20000410000 */
[-C--:B0-----:R-:W-:Y:S01]  /*df40*/  FMUL.FTZ R120, R33, R20.reuse ;  /* 0x0000001421787220 */ /* 0x081fe20000410000 */
        /* <DEDUP_REMOVED lines=94> */
.L_x_5712:
[----:B------:R-:W0:Y:S01]  /*e530*/  S2R R21, SR_CgaCtaId ;  /* 0x0000000000157919 */ /* 0x000e220000008800 */
[----:B------:R-:W-:Y:S01]  /*e540*/  MOV R90, 0x400 ;  /* 0x00000400005a7802 */ /* 0x000fe20000000f00 */
[----:B------:R-:W-:Y:S01]  /*e550*/  BSSY B0, `(.L_x_5743) ;  /* 0x000022a000007945 */ /* 0x000fe20003800000 */
[----:B------:R-:W-:Y:S02]  /*e560*/  BAR.SYNC.DEFER_BLOCKING 0x5, 0x180 ;  /* 0x0146000000007b1d */ /* 0x000fe40000010000 */
[----:B0-----:R-:W-:-:S05]  /*e570*/  LEA R90, R21, R90, 0x18 ;  /* 0x0000005a155a7211 */ /* 0x001fca00078ec0ff */
[----:B------:R0:W1:Y:S01]  /*e580*/  LDS R52, [R90+0x368d0] ;  /* 0x0368d0005a347984 */ /* 0x0000620000000800 */
[----:B------:R-:W-:Y:S06]  /*e590*/  BAR.ARV 0x4, 0x180 ;  /* 0x0106000000007b1d */ /* 0x000fec0000002000 */
[----:B------:R-:W-:Y:S05]  /*e5a0*/  @P0 BRA `(.L_x_5744) ;  /* 0x0000001400fc0947 */ /* 0x000fea0003800000 */
[----:B------:R-:W2:Y:S01]  /*e5b0*/  S2R R21, SR_SWINHI ;  /* 0x0000000000157919 */ /* 0x000ea20000002f00 */
[----:B------:R-:W-:Y:S01]  /*e5c0*/  SHF.R.S32.HI R91, RZ, 0x1f, R207 ;  /* 0x0000001fff5b7819 */ /* 0x000fe200000114cf */
[----:B------:R-:W-:Y:S01]  /*e5d0*/  ULDC.64 UR4, c[0x0][0xb90] ;  /* 0x0002e40000047ab9 */ /* 0x000fe20000000a00 */
[----:B------:R-:W3:Y:S01]  /*e5e0*/  LDC R94, c[0x0][0xbe8] ;  /* 0x0002fa00ff5e7b82 */ /* 0x000ee20000000800 */
[----:B------:R-:W-:Y:S01]  /*e5f0*/  IMAD.WIDE.U32 R24, R207, UR4, RZ ;  /* 0x00000004cf187c25 */ /* 0x000fe2000f8e00ff */
[----:B------:R-:W-:Y:S01]  /*e600*/  F2FP.BF16.F32.PACK_AB R6, R7, R6 ;  /* 0x000000060706723e */ /* 0x000fe200000010ff */
[----:B------:R-:W-:Y:S01]  /*e610*/  ULDC UR6, c[0x0][0xa88] ;  /* 0x0002a20000067ab9 */ /* 0x000fe20000000800 */
[----:B------:R-:W-:Y:S01]  /*e620*/  F2FP.BF16.F32.PACK_AB R7, R156, R33 ;  /* 0x000000219c07723e */ /* 0x000fe200000010ff */
[----:B------:R-:W-:Y:S01]  /*e630*/  IMAD R20, R91, UR4, RZ ;  /* 0x000000045b147c24 */ /* 0x000fe2000f8e02ff */
[----:B------:R-:W-:Y:S01]  /*e640*/  F2FP.BF16.F32.PACK_AB R4, R5, R4 ;  /* 0x000000040504723e */ /* 0x000fe200000010ff */
[----:B------:R-:W-:Y:S01]  /*e650*/  ULDC.64 UR8, c[0x0][0x208] ;  /* 0x0000820000087ab9 */ /* 0x000fe20000000a00 */
[----:B------:R-:W-:Y:S01]  /*e660*/  F2FP.BF16.F32.PACK_AB R5, R158, R37 ;  /* 0x000000259e05723e */ /* 0x000fe200000010ff */
[----:B------:R-:W-:Y:S01]  /*e670*/  IMAD R29, R207, UR5, R20 ;  /* 0x00000005cf1d7c24 */ /* 0x000fe2000f8e0214 */
[----:B------:R-:W-:Y:S01]  /*e680*/  F2FP.BF16.F32.PACK_AB R14, R53, R14 ;  /* 0x0000000e350e723e */ /* 0x000fe200000010ff */
[----:B------:R-:W-:Y:S01]  /*e690*/  ULDC.64 UR4, c[0x0][0xb98] ;  /* 0x0002e60000047ab9 */ /* 0x000fe20000000a00 */
[----:B------:R-:W-:Y:S01]  /*e6a0*/  F2FP.BF16.F32.PACK_AB R10, R11, R10 ;  /* 0x0000000a0b0a723e */ /* 0x000fe200000010ff */
[----:B------:R-:W-:Y:S01]  /*e6b0*/  IMAD.IADD R25, R25, 0x1, R29 ;  /* 0x0000000119197824 */ /* 0x000fe200078e021d */
        /* <DEDUP_REMOVED lines=9> */
[----:B--2---:R-:W-:Y:S01]  /*e750*/  MOV R49, R21 ;  /* 0x0000001500317202 */ /* 0x004fe20000000f00 */
[----:B------:R-:W-:Y:S01]  /*e760*/  IMAD R21, R208, 0x40, R16 ;  /* 0x00000040d0157824 */ /* 0x000fe200078e0210 */
[----:B------:R-:W-:Y:S02]  /*e770*/  F2FP.BF16.F32.PACK_AB R98, R101, R100 ;  /* 0x000000646562723e */ /* 0x000fe400000010ff */
[----:B------:R-:W-:Y:S01]  /*e780*/  F2FP.BF16.F32.PACK_AB R99, R126, R99 ;  /* 0x000000637e63723e */ /* 0x000fe200000010ff */
[----:B------:R-:W-:Y:S01]  /*e790*/  IMAD.WIDE R46, R213, 0x2, R48 ;  /* 0x00000002d52e7825 */ /* 0x000fe200078e0230 */
[----:B------:R-:W-:-:S02]  /*e7a0*/  F2FP.BF16.F32.PACK_AB R105, R95, R106 ;  /* 0x0000006a5f69723e */ /* 0x000fc400000010ff */
[----:B------:R-:W-:Y:S01]  /*e7b0*/  F2FP.BF16.F32.PACK_AB R112, R113, R112 ;  /* 0x000000707170723e */ /* 0x000fe200000010ff */
[----:B------:R-:W-:Y:S01]  /*e7c0*/  IMAD.WIDE R48, R21, 0x2, R48 ;  /* 0x0000000215307825 */ /* 0x000fe200078e0230 */
[C---:B------:R-:W-:Y:S02]  /*e7d0*/  IADD3 R27, P5, R46.reuse, 0x8060, RZ ;  /* 0x000080602e1b7810 */ /* 0x040fe40007fbe0ff */
[C---:B------:R-:W-:Y:S02]  /*e7e0*/  LOP3.LUT R21, R46.reuse, 0x380, RZ, 0xc0, !PT ;  /* 0x000003802e157812 */ /* 0x040fe400078ec0ff */
[----:B------:R-:W-:Y:S02]  /*e7f0*/  LOP3.LUT R26, R27, 0x380, RZ, 0xc0, !PT ;  /* 0x000003801b1a7812 */ /* 0x000fe400078ec0ff */
[----:B------:R-:W-:Y:S02]  /*e800*/  IADD3 R103, P6, R46, 0x8040, RZ ;  /* 0x000080402e677810 */ /* 0x000fe40007fde0ff */
[----:B------:R-:W-:-:S02]  /*e810*/  SHF.R.U64 R26, R26, 0x3, RZ ;  /* 0x000000031a1a7819 */ /* 0x000fc400000012ff */
[C---:B------:R-:W-:Y:S01]  /*e820*/  IADD3 R45, P0, R46.reuse, 0x8020, RZ ;  /* 0x000080202e2d7810 */ /* 0x040fe20007f1e0ff */
[--C-:B------:R-:W-:Y:S01]  /*e830*/  IMAD.X R51, RZ, RZ, R47.reuse, P6 ;  /* 0x000000ffff337224 */ /* 0x100fe200030e062f */
[C---:B------:R-:W-:Y:S02]  /*e840*/  IADD3 R30, P1, R46.reuse, 0x8000, RZ ;  /* 0x000080002e1e7810 */ /* 0x040fe40007f3e0ff */
[----:B------:R-:W-:Y:S01]  /*e850*/  IADD3 R43, P2, R46, 0x4060, RZ ;  /* 0x000040602e2b7810 */ /* 0x000fe20007f5e0ff */
[--C-:B------:R-:W-:Y:S01]  /*e860*/  IMAD.X R55, RZ, RZ, R47.reuse, P0 ;  /* 0x000000ffff377224 */ /* 0x100fe200000e062f */
[----:B------:R-:W-:Y:S01]  /*e870*/  SHF.R.U64 R21, R21, 0x3, RZ ;  /* 0x0000000315157819 */ /* 0x000fe200000012ff */
[--C-:B------:R-:W-:Y:S01]  /*e880*/  IMAD.X R59, RZ, RZ, R47.reuse, P1 ;  /* 0x000000ffff3b7224 */ /* 0x100fe200008e062f */
[----:B------:R-:W-:Y:S01]  /*e890*/  LOP3.LUT R26, R26, R27, RZ, 0x3c, !PT ;  /* 0x0000001b1a1a7212 */ /* 0x000fe200078e3cff */
[--C-:B------:R-:W-:Y:S01]  /*e8a0*/  IMAD.X R27, RZ, RZ, R47.reuse, P5 ;  /* 0x000000ffff1b7224 */ /* 0x100fe200028e062f */
[----:B------:R-:W-:Y:S01]  /*e8b0*/  LOP3.LUT R32, R45, 0x380, RZ, 0xc0, !PT ;  /* 0x000003802d207812 */ /* 0x000fe200078ec0ff */
        /* <DEDUP_REMOVED lines=16> */
[----:B------:R-:W-:-:S02]  /*e9c0*/  SHF.R.U64 R32, R32, 0x3, RZ ;  /* 0x0000000320207819 */ /* 0x000fc400000012ff */
[----:B------:R-:W-:Y:S02]  /*e9d0*/  SHF.R.U64 R20, R20, 0x3, RZ ;  /* 0x0000000314147819 */ /* 0x000fe400000012ff */
[----:B------:R-:W-:Y:S02]  /*e9e0*/  SHF.R.U64 R21, R21, 0x3, RZ ;  /* 0x0000000315157819 */ /* 0x000fe400000012ff */
[----:B------:R-:W-:Y:S02]  /*e9f0*/  LOP3.LUT R54, R32, R45, RZ, 0x3c, !PT ;  /* 0x0000002d20367212 */ /* 0x000fe400078e3cff */
[----:B------:R-:W-:Y:S02]  /*ea00*/  LOP3.LUT R62, R20, R43, RZ, 0x3c, !PT ;  /* 0x0000002b143e7212 */ /* 0x000fe400078e3cff */
[----:B------:R-:W-:Y:S02]  /*ea10*/  LOP3.LUT R20, R29, 0x380, RZ, 0xc0, !PT ;  /* 0x000003801d147812 */ /* 0x000fe400078ec0ff */
[----:B------:R-:W-:-:S02]  /*ea20*/  LOP3.LUT R32, R41, 0x380, RZ, 0xc0, !PT ;  /* 0x0000038029207812 */ /* 0x000fc400078ec0ff */
[----:B------:R-:W-:Y:S02]  /*ea30*/  LOP3.LUT R58, R21, R30, RZ, 0x3c, !PT ;  /* 0x0000001e153a7212 */ /* 0x000fe400078e3cff */
[----:B------:R-:W-:Y:S02]  /*ea40*/  LOP3.LUT R21, R28, 0x380, RZ, 0xc0, !PT ;  /* 0x000003801c157812 */ /* 0x000fe400078ec0ff */
[----:B------:R-:W-:Y:S02]  /*ea50*/  SHF.R.U64 R20, R20, 0x3, RZ ;  /* 0x0000000314147819 */ /* 0x000fe400000012ff */
[----:B------:R-:W-:Y:S02]  /*ea60*/  SHF.R.U64 R32, R32, 0x3, RZ ;  /* 0x0000000320207819 */ /* 0x000fe400000012ff */
[----:B------:R-:W-:Y:S02]  /*ea70*/  SHF.R.U64 R21, R21, 0x3, RZ ;  /* 0x0000000315157819 */ /* 0x000fe400000012ff */
[----:B------:R-:W-:-:S02]  /*ea80*/  LOP3.LUT R66, R20, R29, RZ, 0x3c, !PT ;  /* 0x0000001d14427212 */ /* 0x000fc400078e3cff */
[----:B------:R-:W-:Y:S02]  /*ea90*/  LOP3.LUT R70, R32, R41, RZ, 0x3c, !PT ;  /* 0x0000002920467212 */ /* 0x000fe400078e3cff */
[----:B------:R-:W-:Y:S02]  /*eaa0*/  IADD3 R29, P5, R48, 0x2000, RZ ;  /* 0x00002000301d7810 */ /* 0x000fe40007fbe0ff */
[----:B------:R-:W-:Y:S02]  /*eab0*/  LOP3.LUT R32, R35, 0x380, RZ, 0xc0, !PT ;  /* 0x0000038023207812 */ /* 0x000fe400078ec0ff */
[----:B------:R-:W-:Y:S02]  /*eac0*/  LOP3.LUT R78, R21, R28, RZ, 0x3c, !PT ;  /* 0x0000001c154e7212 */ /* 0x000fe400078e3cff */
[----:B------:R-:W-:Y:S02]  /*ead0*/  LOP3.LUT R34, R103, 0x380, RZ, 0xc0, !PT ;  /* 0x0000038067227812 */ /* 0x000fe400078ec0ff */
[----:B------:R-:W-:-:S02]  /*eae0*/  LOP3.LUT R28, R29, 0x380, RZ, 0xc0, !PT ;  /* 0x000003801d1c7812 */ /* 0x000fc400078ec0ff */
[----:B------:R-:W-:Y:S02]  /*eaf0*/  SHF.R.U64 R32, R32, 0x3, RZ ;  /* 0x0000000320207819 */ /* 0x000fe400000012ff */
[----:B------:R-:W-:Y:S02]  /*eb00*/  SHF.R.U64 R34, R34, 0x3, RZ ;  /* 0x0000000322227819 */ /* 0x000fe400000012ff */
[----:B------:R-:W-:Y:S02]  /*eb10*/  SHF.R.U64 R28, R28, 0x3, RZ ;  /* 0x000000031c1c7819 */ /* 0x000fe400000012ff */
[----:B------:R-:W-:Y:S02]  /*eb20*/  LOP3.LUT R82, R32, R35, RZ, 0x3c, !PT ;  /* 0x0000002320527212 */ /* 0x000fe400078e3cff */
[----:B------:R-:W-:Y:S02]  /*eb30*/  IADD3 R35, P0, R48, 0x5000, RZ ;  /* 0x0000500030237810 */ /* 0x000fe40007f1e0ff */
[----:B------:R-:W-:-:S02]  /*eb40*/  LOP3.LUT R50, R34, R103, RZ, 0x3c, !PT ;  /* 0x0000006722327212 */ /* 0x000fc400078e3cff */
[----:B------:R-:W-:Y:S02]  /*eb50*/  LOP3.LUT R28, R28, R29, RZ, 0x3c, !PT ;  /* 0x0000001d1c1c7212 */ /* 0x000fe400078e3cff */
[----:B------:R-:W-:Y:S02]  /*eb60*/  IADD3 R29, P1, R48, 0x4000, RZ ;  /* 0x00004000301d7810 */ /* 0x000fe40007f3e0ff */
[----:B------:R-:W-:Y:S02]  /*eb70*/  LOP3.LUT R34, R35, 0x380, RZ, 0xc0, !PT ;  /* 0x0000038023227812 */ /* 0x000fe400078ec0ff */
[----:B------:R-:W-:Y:S01]  /*eb80*/  MOV R111, R46 ;  /* 0x0000002e006f7202 */ /* 0x000fe20000000f00 */
[----:B------:R-:W-:Y:S01]  /*eb90*/  IMAD.X R33, RZ, RZ, R49, P1 ;  /* 0x000000ffff217224 */ /* 0x000fe200008e0631 */
[----:B------:R-:W-:Y:S01]  /*eba0*/  SHF.R.U64 R34, R34, 0x3, RZ ;  /* 0x0000000322227819 */ /* 0x000fe200000012ff */
[----:B------:R-:W-:Y:S01]  /*ebb0*/  BAR.SYNC.DEFER_BLOCKING 0x1, 0x100 ;  /* 0x0044000000007b1d */ /* 0x000fe20000010000 */
[----:B---3--:R-:W-:-:S02]  /*ebc0*/  ISETP.NE.AND P1, PT, R94, 0x1, PT ;  /* 0x000000015e00780c */ /* 0x008fc40003f25270 */
[----:B------:R-:W-:Y:S01]  /*ebd0*/  LOP3.LUT R34, R34, R35, RZ, 0x3c, !PT ;  /* 0x0000002322227212 */ /* 0x000fe200078e3cff */
[--C-:B------:R-:W-:Y:S01]  /*ebe0*/  IMAD.X R35, RZ, RZ, R49.reuse, P0 ;  /* 0x000000ffff237224 */ /* 0x100fe200000e0631 */
[----:B------:R-:W-:Y:S02]  /*ebf0*/  IADD3 R103, P0, R48, 0xb000, RZ ;  /* 0x0000b00030677810 */ /* 0x000fe40007f1e0ff */
[----:B------:R-:W-:Y:S02]  /*ec00*/  LOP3.LUT R30, R39, 0x380, RZ, 0xc0, !PT ;  /* 0x00000380271e7812 */ /* 0x000fe400078ec0ff */
[----:B------:R-:W-:Y:S01]  /*ec10*/  LOP3.LUT R46, R103, 0x380, RZ, 0xc0, !PT ;  /* 0x00000380672e7812 */ /* 0x000fe200078ec0ff */
[----:B------:R-:W-:Y:S01]  /*ec20*/  IMAD.X R47, RZ, RZ, R49, P0 ;  /* 0x000000ffff2f7224 */ /* 0x000fe200000e0631 */
[----:B------:R-:W-:Y:S01]  /*ec30*/  MOV R110, R50 ;  /* 0x00000032006e7202 */ /* 0x000fe20000000f00 */
[----:B------:R-:W-:Y:S01]  /*ec40*/  IMAD.IADD R51, R22, 0x1, R17 ;  /* 0x0000000116337824 */ /* 0x000fe200078e0211 */
[----:B------:R-:W-:Y:S01]  /*ec50*/  SHF.R.U64 R46, R46, 0x3, RZ ;  /* 0x000000032e2e7819 */ /* 0x000fe200000012ff */
[----:B------:R-:W2:Y:S01]  /*ec60*/  @P1 LDC R156, c[0x0][0xbec] ;  /* 0x0002fb00ff9c1b82 */ /* 0x000ea20000000800 */
[----:B------:R-:W-:-:S02]  /*ec70*/  SHF.R.U64 R30, R30, 0x3, RZ ;  /* 0x000000031e1e7819 */ /* 0x000fc400000012ff */
[----:B------:R-:W-:Y:S02]  /*ec80*/  LOP3.LUT R46, R46, R103, RZ, 0x3c, !PT ;  /* 0x000000672e2e7212 */ /* 0x000fe400078e3cff */
[----:B------:R-:W-:Y:S02]  /*ec90*/  MOV R103, R26 ;  /* 0x0000001a00677202 */ /* 0x000fe40000000f00 */
[----:B------:R-:W-:Y:S01]  /*eca0*/  LOP3.LUT R74, R30, R39, RZ, 0x3c, !PT ;  /* 0x000000271e4a7212 */ /* 0x000fe200078e3cff */
[----:B------:R-:W3:Y:S01]  /*ecb0*/  @P1 LDC R27, c[0x0][0xbf0] ;  /* 0x0002fc00ff1b1b82 */ /* 0x000ee20000000800 */
[----:B------:R-:W-:Y:S01]  /*ecc0*/  LOP3.LUT R30, R31, 0x380, RZ, 0xc0, !PT ;  /* 0x000003801f1e7812 */ /* 0x000fe200078ec0ff */
[----:B------:R2:W-:Y:S01]  /*ecd0*/  STSM.16.M88.4 [R111], R4 ;  /* 0x000000046f007844 */ /* 0x0005e20000000200 */
[----:B------:R-:W-:Y:S01]  /*ece0*/  MOV R54, R54 ;  /* 0x0000003600367202 */ /* 0x000fe20000000f00 */
[----:B------:R-:W-:Y:S01]  /*ecf0*/  IMAD.MOV.U32 R55, RZ, RZ, R51 ;  /* 0x000000ffff377224 */ /* 0x000fe200078e0033 */
[----:B------:R-:W-:-:S02]  /*ed00*/  SHF.R.U64 R30, R30, 0x3, RZ ;  /* 0x000000031e1e7819 */ /* 0x000fc400000012ff */
[----:B------:R-:W-:Y:S02]  /*ed10*/  MOV R66, R66 ;  /* 0x0000004200427202 */ /* 0x000fe40000000f00 */
[----:B------:R-:W-:Y:S02]  /*ed20*/  LOP3.LUT R86, R30, R31, RZ, 0x3c, !PT ;  /* 0x0000001f1e567212 */ /* 0x000fe400078e3cff */
[----:B------:R-:W-:Y:S02]  /*ed30*/  MOV R82, R82 ;  /* 0x0000005200527202 */ /* 0x000fe40000000f00 */
[----:B------:R-:W-:Y:S02]  /*ed40*/  MOV R86, R86 ;  /* 0x0000005600567202 */ /* 0x000fe40000000f00 */
[----:B------:R-:W-:Y:S02]  /*ed50*/  IADD3 R21, P4, R48, 0x1000, RZ ;  /* 0x0000100030157810 */ /* 0x000fe40007f9e0ff */
[----:B------:R-:W-:Y:S01]  /*ed60*/  MOV R58, R58 ;  /* 0x0000003a003a7202 */ /* 0x000fe20000000f00 */
[----:B--2---:R-:W-:Y:S01]  /*ed70*/  @P1 IMAD.HI.U32 R4, R51, R156, RZ ;  /* 0x0000009c33041227 */ /* 0x004fe200078e00ff */
[----:B------:R-:W-:-:S02]  /*ed80*/  F2FP.BF16.F32.PACK_AB R6, R121, R0 ;  /* 0x000000007906723e */ /* 0x000fc400000010ff */
[----:B------:R-:W-:Y:S02]  /*ed90*/  SHF.R.S32.HI R0, RZ, 0x1f, R205 ;  /* 0x0000001fff007819 */ /* 0x000fe400000114cd */
[----:B------:R-:W-:Y:S02]  /*eda0*/  F2FP.BF16.F32.PACK_AB R5, R155, R150 ;  /* 0x000000969b05723e */ /* 0x000fe400000010ff */
[----:B---3--:R-:W-:Y:S01]  /*edb0*/  @P1 SHF.R.U32.HI R55, RZ, R27, R4 ;  /* 0x0000001bff371219 */ /* 0x008fe20000011604 */
[----:B------:R-:W-:Y:S01]  /*edc0*/  IMAD R26, R0, UR4, RZ ;  /* 0x00000004001a7c24 */ /* 0x000fe2000f8e02ff */
[----:B------:R-:W-:Y:S02]  /*edd0*/  F2FP.BF16.F32.PACK_AB R4, R120, R9 ;  /* 0x000000097804723e */ /* 0x000fe400000010ff */
[----:B------:R-:W-:Y:S01]  /*ede0*/  F2FP.BF16.F32.PACK_AB R7, R154, R149 ;  /* 0x000000959a07723e */ /* 0x000fe200000010ff */
[----:B------:R-:W-:Y:S01]  /*edf0*/  IMAD.MOV R53, RZ, RZ, -R55 ;  /* 0x000000ffff357224 */ /* 0x000fe200078e0a37 */
[----:B------:R-:W-:Y:S01]  /*ee00*/  F2FP.BF16.F32.PACK_AB R9, R153, R148 ;  /* 0x000000949909723e */ /* 0x000fe200000010ff */
[C---:B------:R-:W-:Y:S01]  /*ee10*/  IMAD R59, R205.reuse, UR5, R26 ;  /* 0x00000005cd3b7c24 */ /* 0x040fe2000f8e021a */
[----:B------:R-:W-:Y:S01]  /*ee20*/  IADD3 R39, P3, R48, 0x7000, RZ ;  /* 0x0000700030277810 */ /* 0x000fe20007f7e0ff */
[----:B------:R-:W-:Y:S01]  /*ee30*/  IMAD R53, R94, R53, R51 ;  /* 0x000000355e357224 */ /* 0x000fe200078e0233 */
[----:B------:R-:W-:Y:S01]  /*ee40*/  STSM.16.M88.4 [R66], R4 ;  /* 0x0000000442007844 */ /* 0x000fe20000000200 */
[----:B------:R-:W-:Y:S01]  /*ee50*/  IMAD.WIDE.U32 R50, R205, UR4, R24 ;  /* 0x00000004cd327c25 */ /* 0x000fe2000f8e0018 */
[----:B------:R-:W-:Y:S01]  /*ee60*/  LOP3.LUT R20, R21, 0x380, RZ, 0xc0, !PT ;  /* 0x0000038015147812 */ /* 0x000fe200078ec0ff */
[----:B------:R-:W-:Y:S01]  /*ee70*/  ULDC.64 UR4, c[0x0][0xb88] ;  /* 0x0002e20000047ab9 */ /* 0x000fe20000000a00 */
[----:B------:R2:W-:Y:S01]  /*ee80*/  STSM.16.M88.4 [R86], R8 ;  /* 0x0000000856007844 */ /* 0x0005e20000000200 */
[----:B------:R-:W-:-:S02]  /*ee90*/  LOP3.LUT R38, R39, 0x380, RZ, 0xc0, !PT ;  /* 0x0000038027267812 */ /* 0x000fc400078ec0ff */
[----:B------:R-:W-:Y:S01]  /*eea0*/  SHF.R.U64 R20, R20, 0x3, RZ ;  /* 0x0000000314147819 */ /* 0x000fe200000012ff */
[----:B------:R3:W-:Y:S01]  /*eeb0*/  STSM.16.M88.4 [R82], R12 ;  /* 0x0000000c52007844 */ /* 0x0007e20000000200 */
[----:B------:R-:W-:Y:S02]  /*eec0*/  MOV R78, R78 ;  /* 0x0000004e004e7202 */ /* 0x000fe40000000f00 */
[----:B------:R-:W-:Y:S02]  /*eed0*/  F2FP.BF16.F32.PACK_AB R24, R57, R56 ;  /* 0x000000383918723e */ /* 0x000fe400000010ff */
[----:B------:R-:W-:Y:S02]  /*eee0*/  F2FP.BF16.F32.PACK_AB R25, R140, R137 ;  /* 0x000000898c19723e */ /* 0x000fe400000010ff */
[----:B------:R-:W-:Y:S02]  /*eef0*/  F2FP.BF16.F32.PACK_AB R26, R61, R60 ;  /* 0x0000003c3d1a723e */ /* 0x000fe400000010ff */
[----:B------:R-:W-:-:S02]  /*ef00*/  F2FP.BF16.F32.PACK_AB R27, R143, R136 ;  /* 0x000000888f1b723e */ /* 0x000fc400000010ff */
[----:B------:R-:W-:Y:S02]  /*ef10*/  MOV R74, R74 ;  /* 0x0000004a004a7202 */ /* 0x000fe40000000f00 */
[----:B--2---:R-:W-:Y:S01]  /*ef20*/  SHF.R.S32.HI R9, RZ, 0x1f, R55 ;  /* 0x0000001fff097819 */ /* 0x004fe20000011437 */
[----:B------:R2:W-:Y:S01]  /*ef30*/  STSM.16.M88.4 [R78], R24 ;  /* 0x000000184e007844 */ /* 0x0005e20000000200 */
[----:B------:R-:W-:Y:S01]  /*ef40*/  SHF.R.S32.HI R8, RZ, 0x1f, R53 ;  /* 0x0000001fff087819 */ /* 0x000fe20000011435 */
[----:B---3--:R-:W-:Y:S01]  /*ef50*/  IMAD.IADD R14, R212, 0x1, R17 ;  /* 0x00000001d40e7824 */ /* 0x008fe200078e0211 */
[----:B------:R-:W-:Y:S02]  /*ef60*/  IADD3 R12, P0, R55, R50, RZ ;  /* 0x00000032370c7210 */ /* 0x000fe40007f1e0ff */
[----:B------:R-:W-:Y:S01]  /*ef70*/  F2FP.BF16.F32.PACK_AB R4, R65, R64 ;  /* 0x000000404104723e */ /* 0x000fe200000010ff */
[----:B------:R-:W-:Y:S01]  /*ef80*/  IMAD R8, R8, UR4, RZ ;  /* 0x0000000408087c24 */ /* 0x000fe2000f8e02ff */
[----:B------:R-:W-:Y:S01]  /*ef90*/  IADD3.X R13, R9, R51, R59, P0, !PT ;  /* 0x00000033090d7210 */ /* 0x000fe200007fe43b */
[----:B------:R-:W3:Y:S01]  /*efa0*/  @P1 LDC R55, c[0x0][0xbec] ;  /* 0x0002fb00ff371b82 */ /* 0x000ee20000000800 */
[----:B------:R-:W-:Y:S01]  /*efb0*/  F2FP.BF16.F32.PACK_AB R5, R142, R135 ;  /* 0x000000878e05723e */ /* 0x000fe200000010ff */
[----:B------:R-:W-:Y:S01]  /*efc0*/  IMAD R15, R53, UR5, R8 ;  /* 0x00000005350f7c24 */ /* 0x000fe2000f8e0208 */
[----:B------:R-:W-:Y:S01]  /*efd0*/  F2FP.BF16.F32.PACK_AB R6, R69, R68 ;  /* 0x000000444506723e */ /* 0x000fe200000010ff */
[----:B------:R-:W-:Y:S01]  /*efe0*/  IMAD.WIDE.U32 R12, R53, UR4, R12 ;  /* 0x00000004350c7c25 */ /* 0x000fe2000f8e000c */
[----:B------:R-:W-:Y:S01]  /*eff0*/  F2FP.BF16.F32.PACK_AB R7, R141, R134 ;  /* 0x000000868d07723e */ /* 0x000fe200000010ff */
[----:B------:R-:W-:Y:S01]  /*f000*/  ULDC.64 UR4, c[0x0][0xb50] ;  /* 0x0002d40000047ab9 */ /* 0x000fe20000000a00 */
[----:B------:R-:W-:Y:S01]  /*f010*/  SHF.R.U64 R38, R38, 0x3, RZ ;  /* 0x0000000326267819 */ /* 0x000fe200000012ff */
[----:B------:R-:W-:Y:S01]  /*f020*/  IMAD R53, R94, UR6, RZ ;  /* 0x000000065e357c24 */ /* 0x000fe2000f8e02ff */
[----:B------:R-:W-:Y:S01]  /*f030*/  LOP3.LUT R20, R20, R21, RZ, 0x3c, !PT ;  /* 0x0000001514147212 */ /* 0x000fe200078e3cff */
[----:B------:R4:W-:Y:S01]  /*f040*/  STSM.16.M88.4 [R74], R4 ;  /* 0x000000044a007844 */ /* 0x0009e20000000200 */
[----:B------:R-:W-:-:S02]  /*f050*/  IADD3 R21, P2, R48, 0x6000, RZ ;  /* 0x0000600030157810 */ /* 0x000fc40007f5e0ff */
[----:B------:R-:W-:Y:S01]  /*f060*/  LOP3.LUT R38, R38, R39, RZ, 0x3c, !PT ;  /* 0x0000002726267212 */ /* 0x000fe200078e3cff */
[--C-:B------:R-:W-:Y:S01]  /*f070*/  IMAD.X R39, RZ, RZ, R49.reuse, P3 ;  /* 0x000000ffff277224 */ /* 0x100fe200018e0631 */
[----:B------:R-:W-:Y:S01]  /*f080*/  LOP3.LUT P0, RZ, R210, 0x3, RZ, 0xc0, !PT ;  /* 0x00000003d2ff7812 */ /* 0x000fe2000780c0ff */
[----:B------:R-:W-:Y:S01]  /*f090*/  IMAD.X R37, RZ, RZ, R49, P2 ;  /* 0x000000ffff257224 */ /* 0x000fe200010e0631 */
[----:B--2---:R-:W-:Y:S02]  /*f0a0*/  LEA R24, P3, R12, UR4, 0x2 ;  /* 0x000000040c187c11 */ /* 0x004fe4000f8610ff */
[----:B------:R-:W-:Y:S02]  /*f0b0*/  ISETP.GE.OR P2, PT, R14, R53, P0 ;  /* 0x000000350e00720c */ /* 0x000fe40000746670 */
[----:B------:R-:W-:Y:S01]  /*f0c0*/  MOV R70, R70 ;  /* 0x0000004600467202 */ /* 0x000fe20000000f00 */
[----:B------:R-:W-:Y:S01]  /*f0d0*/  SHFL.IDX PT, R64, R24, RZ, 0x1c1f ;  /* 0x001c1fff18407589 */ /* 0x000fe200000e0000 */
[----:B------:R-:W-:-:S02]  /*f0e0*/  F2FP.BF16.F32.PACK_AB R8, R73, R72 ;  /* 0x000000484908723e */ /* 0x000fc400000010ff */
[----:B------:R-:W-:Y:S01]  /*f0f0*/  F2FP.BF16.F32.PACK_AB R9, R138, R133 ;  /* 0x000000858a09723e */ /* 0x000fe200000010ff */
[----:B----4-:R-:W-:Y:S01]  /*f100*/  VIADD R4, R14, 0x8 ;  /* 0x000000080e047836 */ /* 0x010fe20000000000 */
[----:B------:R-:W-:Y:S01]  /*f110*/  F2FP.BF16.F32.PACK_AB R10, R77, R76 ;  /* 0x0000004c4d0a723e */ /* 0x000fe200000010ff */
[----:B------:R-:W-:Y:S01]  /*f120*/  IMAD.IADD R5, R13, 0x1, R15 ;  /* 0x000000010d057824 */ /* 0x000fe200078e020f */
[----:B------:R-:W-:Y:S01]  /*f130*/  F2FP.BF16.F32.PACK_AB R11, R139, R132 ;  /* 0x000000848b0b723e */ /* 0x000fe200000010ff */
[----:B------:R-:W-:Y:S01]  /*f140*/  SHFL.IDX PT, R66, R24, 0x1, 0x1c1f ;  /* 0x003c1f0018427f89 */ /* 0x000fe200000e0000 */
[----:B------:R-:W-:Y:S02]  /*f150*/  ISETP.GE.OR P0, PT, R4, R53, P0 ;  /* 0x000000350400720c */ /* 0x000fe40000706670 */
[----:B------:R-:W-:Y:S01]  /*f160*/  LEA.HI.X R25, R12, UR5, R5, 0x2, P3 ;  /* 0x000000050c197c11 */ /* 0x000fe200098f1405 */
[----:B------:R-:W-:Y:S01]  /*f170*/  STSM.16.M88.4 [R70], R8 ;  /* 0x0000000846007844 */ /* 0x000fe20000000200 */
[----:B------:R-:W-:Y:S01]  /*f180*/  MOV R62, R62 ;  /* 0x0000003e003e7202 */ /* 0x000fe20000000f00 */
[----:B------:R-:W-:Y:S01]  /*f190*/  ULDC.64 UR4, c[0x0][0xae8] ;  /* 0x0002ba0000047ab9 */ /* 0x000fe20000000a00 */
[----:B------:R-:W-:Y:S01]  /*f1a0*/  F2FP.BF16.F32.PACK_AB R4, R81, R80 ;  /* 0x000000505104723e */ /* 0x000fe200000010ff */
[----:B------:R-:W2:Y:S01]  /*f1b0*/  SHFL.IDX PT, R65, R25, RZ, 0x1c1f ;  /* 0x001c1fff19417589 */ /* 0x000ea200000e0000 */
[----:B------:R-:W-:-:S02]  /*f1c0*/  F2FP.BF16.F32.PACK_AB R5, R129, R122 ;  /* 0x0000007a8105723e */ /* 0x000fc400000010ff */
[----:B------:R-:W-:Y:S01]  /*f1d0*/  F2FP.BF16.F32.PACK_AB R6, R85, R84 ;  /* 0x000000545506723e */ /* 0x000fe200000010ff */
[----:B------:R-:W4:Y:S01]  /*f1e0*/  SHFL.IDX PT, R67, R25, 0x1, 0x1c1f ;  /* 0x003c1f0019437f89 */ /* 0x000f2200000e0000 */
        /* <DEDUP_REMOVED lines=10> */
[----:B------:R-:W-:Y:S01]  /*f290*/  F2FP.BF16.F32.PACK_AB R114, R117, R116 ;  /* 0x000000747572723e */ /* 0x000fe200000010ff */
[----:B------:R-:W-:Y:S01]  /*f2a0*/  STSM.16.M88.4 [R54], R96 ;  /* 0x0000006036007844 */ /* 0x000fe20000000200 */
[----:B------:R-:W-:Y:S02]  /*f2b0*/  F2FP.BF16.F32.PACK_AB R115, R119, R118 ;  /* 0x000000767773723e */ /* 0x000fe400000010ff */
[----:B------:R-:W-:Y:S01]  /*f2c0*/  LOP3.LUT R32, R29, 0x380, RZ, 0xc0, !PT ;  /* 0x000003801d207812 */ /* 0x000fe200078ec0ff */
[----:B------:R-:W-:Y:S01]  /*f2d0*/  STSM.16.M88.4 [R110], R104 ;  /* 0x000000686e007844 */ /* 0x000fe20000000200 */
[----:B------:R-:W-:-:S02]  /*f2e0*/  LOP3.LUT R36, R21, 0x380, RZ, 0xc0, !PT ;  /* 0x0000038015247812 */ /* 0x000fc400078ec0ff */
[----:B------:R-:W-:Y:S01]  /*f2f0*/  SHF.R.U64 R32, R32, 0x3, RZ ;  /* 0x0000000320207819 */ /* 0x000fe200000012ff */
[----:B------:R-:W-:Y:S01]  /*f300*/  STSM.16.M88.4 [R103], R112 ;  /* 0x0000007067007844 */ /* 0x000fe20000000200 */
[----:B------:R-:W-:Y:S02]  /*f310*/  SHF.R.U64 R36, R36, 0x3, RZ ;  /* 0x0000000324247819 */ /* 0x000fe400000012ff */
[----:B------:R-:W-:Y:S01]  /*f320*/  LOP3.LUT R32, R32, R29, RZ, 0x3c, !PT ;  /* 0x0000001d20207212 */ /* 0x000fe200078e3cff */
[----:B------:R-:W-:Y:S01]  /*f330*/  BAR.SYNC.DEFER_BLOCKING 0x1, 0x100 ;  /* 0x0044000000007b1d */ /* 0x000fe20000010000 */
[--C-:B------:R-:W-:Y:S01]  /*f340*/  IMAD.X R29, RZ, RZ, R49.reuse, P5 ;  /* 0x000000ffff1d7224 */ /* 0x100fe200028e0631 */
[----:B------:R-:W-:Y:S02]  /*f350*/  IADD3 R31, P6, R48, 0x3000, RZ ;  /* 0x00003000301f7810 */ /* 0x000fe40007fde0ff */
[----:B------:R-:W-:Y:S01]  /*f360*/  LOP3.LUT R36, R36, R21, RZ, 0x3c, !PT ;  /* 0x0000001524247212 */ /* 0x000fe200078e3cff */
[----:B------:R-:W-:Y:S01]  /*f370*/  IMAD.X R21, RZ, RZ, R49, P4 ;  /* 0x000000ffff157224 */ /* 0x000fe200020e0631 */
[----:B------:R-:W-:-:S02]  /*f380*/  LOP3.LUT R30, R31, 0x380, RZ, 0xc0, !PT ;  /* 0x000003801f1e7812 */ /* 0x000fc400078ec0ff */
[----:B------:R-:W-:Y:S02]  /*f390*/  IADD3 R43, P5, R48, 0x9000, RZ ;  /* 0x00009000302b7810 */ /* 0x000fe40007fbe0ff */
[----:B------:R-:W-:Y:S02]  /*f3a0*/  SHF.R.U64 R30, R30, 0x3, RZ ;  /* 0x000000031e1e7819 */ /* 0x000fe400000012ff */
[----:B------:R-:W-:Y:S02]  /*f3b0*/  LOP3.LUT R42, R43, 0x380, RZ, 0xc0, !PT ;  /* 0x000003802b2a7812 */ /* 0x000fe400078ec0ff */
[----:B------:R-:W-:Y:S01]  /*f3c0*/  LOP3.LUT R30, R30, R31, RZ, 0x3c, !PT ;  /* 0x0000001f1e1e7212 */ /* 0x000fe200078e3cff */
[----:B------:R-:W-:Y:S01]  /*f3d0*/  IMAD.X R31, RZ, RZ, R49, P6 ;  /* 0x000000ffff1f7224 */ /* 0x000fe200030e0631 */
[----:B------:R-:W-:Y:S02]  /*f3e0*/  SHF.R.U64 R42, R42, 0x3, RZ ;  /* 0x000000032a2a7819 */ /* 0x000fe400000012ff */
[----:B------:R-:W-:-:S02]  /*f3f0*/  IADD3 R41, P4, R48, 0x8000, RZ ;  /* 0x0000800030297810 */ /* 0x000fc40007f9e0ff */
[----:B------:R-:W-:Y:S02]  /*f400*/  IADD3 R45, P6, R48, 0xa000, RZ ;  /* 0x0000a000302d7810 */ /* 0x000fe40007fde0ff */
[----:B------:R-:W-:Y:S01]  /*f410*/  LOP3.LUT R42, R42, R43, RZ, 0x3c, !PT ;  /* 0x0000002b2a2a7212 */ /* 0x000fe200078e3cff */
[----:B--2---:R-:W-:Y:S01]  /*f420*/  @!P2 ST.E desc[UR8][R64.64], R3 ;  /* 0x000000034000a985 */ /* 0x004fe2000c101908 */
[----:B------:R-:W-:Y:S02]  /*f430*/  LOP3.LUT R40, R41, 0x380, RZ, 0xc0, !PT ;  /* 0x0000038029287812 */ /* 0x000fe400078ec0ff */
[----:B------:R-:W-:Y:S01]  /*f440*/  LOP3.LUT R44, R45, 0x380, RZ, 0xc0, !PT ;  /* 0x000003802d2c7812 */ /* 0x000fe200078ec0ff */
[----:B----4-:R2:W-:Y:S01]  /*f450*/  @!P0 ST.E desc[UR8][R66.64], R2 ;  /* 0x0000000242008985 */ /* 0x0105e2000c101908 */
[----:B------:R-:W-:Y:S02]  /*f460*/  LOP3.LUT R43, R48, 0x380, RZ, 0xc0, !PT ;  /* 0x00000380302b7812 */ /* 0x000fe400078ec0ff */
[----:B------:R-:W-:Y:S01]  /*f470*/  SHF.R.U64 R40, R40, 0x3, RZ ;  /* 0x0000000328287819 */ /* 0x000fe200000012ff */
[----:B------:R4:W5:Y:S01]  /*f480*/  LD.E.128 R24, desc[UR8][R28.64] ;  /* 0x000000081c187980 */ /* 0x000962000c101d00 */
[----:B------:R-:W-:-:S02]  /*f490*/  SHF.R.U64 R44, R44, 0x3, RZ ;  /* 0x000000032c2c7819 */ /* 0x000fc400000012ff */
[----:B------:R-:W-:Y:S01]  /*f4a0*/  SHF.R.U64 R43, R43, 0x3, RZ ;  /* 0x000000032b2b7819 */ /* 0x000fe200000012ff */
[----:B------:R0:W5:Y:S01]  /*f4b0*/  LD.E.128 R8, desc[UR8][R20.64] ;  /* 0x0000000814087980 */ /* 0x000162000c101d00 */
[----:B------:R-:W-:Y:S01]  /*f4c0*/  LOP3.LUT R40, R40, R41, RZ, 0x3c, !PT ;  /* 0x0000002928287212 */ /* 0x000fe200078e3cff */
[--C-:B------:R-:W-:Y:S01]  /*f4d0*/  IMAD.X R41, RZ, RZ, R49.reuse, P4 ;  /* 0x000000ffff297224 */ /* 0x100fe200020e0631 */
[----:B------:R-:W-:Y:S01]  /*f4e0*/  LOP3.LUT R44, R44, R45, RZ, 0x3c, !PT ;  /* 0x0000002d2c2c7212 */ /* 0x000fe200078e3cff */
[----:B--2---:R-:W-:Y:S01]  /*f4f0*/  IMAD R2, R91, UR4, RZ ;  /* 0x000000045b027c24 */ /* 0x004fe2000f8e02ff */
[----:B------:R2:W5:Y:S01]  /*f500*/  LD.E.128 R4, desc[UR8][R30.64] ;  /* 0x000000081e047980 */ /* 0x000562000c101d00 */
[----:B----4-:R-:W4:Y:S01]  /*f510*/  @P1 LDC R29, c[0x0][0xbf0] ;  /* 0x0002fc00ff1d1b82 */ /* 0x010f220000000800 */
[----:B------:R-:W-:Y:S01]  /*f520*/  LOP3.LUT R48, R43, R48, RZ, 0x3c, !PT ;  /* 0x000000302b307212 */ /* 0x000fe200078e3cff */
[----:B------:R-:W-:Y:S01]  /*f530*/  IMAD.X R43, RZ, RZ, R49, P5 ;  /* 0x000000ffff2b7224 */ /* 0x000fe200028e0631 */
[----:B------:R1:W5:Y:S01]  /*f540*/  LD.E.128 R68, desc[UR8][R32.64] ;  /* 0x0000000820447980 */ /* 0x000362000c101d00 */
[----:B0-----:R-:W-:-:S02]  /*f550*/  IMAD R20, R206, 0x20, R208 ;  /* 0x00000020ce147824 */ /* 0x001fc400078e02d0 */
[----:B------:R-:W-:Y:S01]  /*f560*/  IMAD R21, R207, UR5, R2 ;  /* 0x00000005cf157c24 */ /* 0x000fe2000f8e0202 */
[----:B------:R0:W5:Y:S01]  /*f570*/  LD.E.128 R60, desc[UR8][R34.64] ;  /* 0x00000008223c7980 */ /* 0x000162000c101d00 */
[----:B------:R-:W-:Y:S02]  /*f580*/  IMAD.IADD R28, R17, 0x1, R20 ;  /* 0x00000001111c7824 */ /* 0x000fe400078e0214 */
[----:B------:R-:W-:Y:S01]  /*f590*/  IMAD.WIDE.U32 R2, R207, UR4, RZ ;  /* 0x00000004cf027c25 */ /* 0x000fe2000f8e00ff */
[----:B------:R-:W-:Y:S01]  /*f5a0*/  ULDC.64 UR4, c[0x0][0xaf0] ;  /* 0x0002bc0000047ab9 */ /* 0x000fe20000000a00 */
[----:B------:R0:W5:Y:S02]  /*f5b0*/  LD.E.128 R12, desc[UR8][R36.64] ;  /* 0x00000008240c7980 */ /* 0x000164000c101d00 */
[----:B---3--:R-:W-:Y:S02]  /*f5c0*/  @P1 IMAD.HI.U32 R20, R28, R55, RZ ;  /* 0x000000371c141227 */ /* 0x008fe400078e00ff */
[----:B------:R0:W5:Y:S02]  /*f5d0*/  LD.E.128 R56, desc[UR8][R38.64] ;  /* 0x0000000826387980 */ /* 0x000164000c101d00 */
[----:B------:R-:W-:-:S02]  /*f5e0*/  IMAD.IADD R3, R3, 0x1, R21 ;  /* 0x0000000103037824 */ /* 0x000fc400078e0215 */
[----:B------:R-:W-:Y:S01]  /*f5f0*/  IMAD.MOV.U32 R21, RZ, RZ, R28 ;  /* 0x000000ffff157224 */ /* 0x000fe200078e001c */
[----:B------:R0:W5:Y:S01]  /*f600*/  LD.E.128 R80, desc[UR8][R40.64] ;  /* 0x0000000828507980 */ /* 0x000162000c101d00 */
[----:B------:R-:W-:Y:S01]  /*f610*/  IMAD R0, R0, UR4, RZ ;  /* 0x0000000400007c24 */ /* 0x000fe2000f8e02ff */
[----:B----4-:R-:W-:Y:S01]  /*f620*/  @P1 SHF.R.U32.HI R21, RZ, R29, R20 ;  /* 0x0000001dff151219 */ /* 0x010fe20000011614 */
[C---:B------:R-:W-:Y:S01]  /*f630*/  IMAD.WIDE.U32 R2, R205.reuse, UR4, R2 ;  /* 0x00000004cd027c25 */ /* 0x040fe2000f8e0002 */
[----:B------:R0:W5:Y:S03]  /*f640*/  LD.E.128 R76, desc[UR8][R42.64] ;  /* 0x000000082a4c7980 */ /* 0x000166000c101d00 */
[----:B------:R-:W-:Y:S01]  /*f650*/  IMAD R29, R205, UR5, R0 ;  /* 0x00000005cd1d7c24 */ /* 0x000fe2000f8e0200 */
[--C-:B------:R-:W-:Y:S01]  /*f660*/  SHF.R.S32.HI R0, RZ, 0x1f, R21.reuse ;  /* 0x0000001fff007819 */ /* 0x100fe20000011415 */
[----:B--2---:R-:W-:Y:S01]  /*f670*/  IMAD.MOV R31, RZ, RZ, -R21 ;  /* 0x000000ffff1f7224 */ /* 0x004fe200078e0a15 */
[----:B------:R-:W-:Y:S01]  /*f680*/  ULDC.64 UR4, c[0x0][0xae0] ;  /* 0x0002b80000047ab9 */ /* 0x000fe20000000a00 */
[----:B------:R-:W-:Y:S01]  /*f690*/  IMAD.X R45, RZ, RZ, R49, P6 ;  /* 0x000000ffff2d7224 */ /* 0x000fe200030e0631 */
[----:B------:R0:W5:Y:S01]  /*f6a0*/  LD.E.128 R64, desc[UR8][R46.64] ;  /* 0x000000082e407980 */ /* 0x000162000c101d00 */
[----:B------:R-:W-:-:S02]  /*f6b0*/  IMAD.IADD R3, R3, 0x1, R29 ;  /* 0x0000000103037824 */ /* 0x000fc400078e021d */
[----:B------:R-:W-:Y:S01]  /*f6c0*/  IMAD R0, R0, UR4, RZ ;  /* 0x0000000400007c24 */ /* 0x000fe2000f8e02ff */
[----:B------:R-:W5:Y:S01]  /*f6d0*/  LD.E.128 R48, desc[UR8][R48.64] ;  /* 0x0000000830307980 */ /* 0x000f62000c101d00 */
[----:B------:R-:W-:Y:S02]  /*f6e0*/  IMAD R29, R94, R31, R28 ;  /* 0x0000001f5e1d7224 */ /* 0x000fe400078e021c */
[C---:B------:R-:W-:Y:S01]  /*f6f0*/  IMAD R31, R21.reuse, UR5, R0 ;  /* 0x00000005151f7c24 */ /* 0x040fe2000f8e0200 */
[----:B------:R0:W5:Y:S01]  /*f700*/  LD.E.128 R72, desc[UR8][R44.64] ;  /* 0x000000082c487980 */ /* 0x000162000c101d00 */
[----:B------:R-:W-:Y:S01]  /*f710*/  IMAD.WIDE.U32 R2, R21, UR4, R2 ;  /* 0x0000000415027c25 */ /* 0x000fe2000f8e0002 */
[----:B------:R-:W-:Y:S01]  /*f720*/  SHF.R.S32.HI R0, RZ, 0x1f, R29 ;  /* 0x0000001fff007819 */ /* 0x000fe2000001141d */
[----:B------:R-:W-:Y:S01]  /*f730*/  ULDC.64 UR4, c[0x0][0xad8] ;  /* 0x0002b60000047ab9 */ /* 0x000fe20000000a00 */
[----:B------:R-:W-:Y:S01]  /*f740*/  @!PT LDS RZ, [RZ] ;  /* 0x00000000fffff984 */ /* 0x000fe20000000800 */
[----:B------:R-:W-:Y:S01]  /*f750*/  @!PT LDS RZ, [RZ] ;  /* 0x00000000fffff984 */ /* 0x000fe20000000800 */
[----:B------:R-:W-:Y:S01]  /*f760*/  @!PT LDS RZ, [RZ] ;  /* 0x00000000fffff984 */ /* 0x000fe20000000800 */
[----:B------:R-:W-:Y:S01]  /*f770*/  @!PT LDS RZ, [RZ] ;  /* 0x00000000fffff984 */ /* 0x000fe20000000800 */
[----:B------:R2:W-:Y:S06]  /*f780*/  MEMBAR.ALL.CTA ;  /* 0x0000000000007992 */ /* 0x0005ec0000008000 */
[----:B--2---:R-:W2:Y:S01]  /*f790*/  FENCE.VIEW.ASYNC.S ;  /* 0x00000000000073c6 */ /* 0x004ea20000000000 */
[----:B------:R-:W-:-:S02]  /*f7a0*/  IMAD.IADD R3, R3, 0x1, R31 ;  /* 0x0000000103037824 */ /* 0x000fc400078e021f */
[----:B------:R-:W-:Y:S02]  /*f7b0*/  IMAD R20, R0, UR4, RZ ;  /* 0x0000000400147c24 */ /* 0x000fe4000f8e02ff */
[----:B-1----:R-:W-:Y:S02]  /*f7c0*/  IMAD.IADD R32, R208, 0x1, R17 ;  /* 0x00000001d0207824 */ /* 0x002fe400078e0211 */
        /* <DEDUP_REMOVED lines=8> */
[----:B------:R-:W-:Y:S02]  /*f850*/  LEA.HI.X R30, R2, UR5, R3, 0x1, P3 ;  /* 0x00000005021e7c11 */ /* 0x000fe400098f0c03 */
[----:B------:R-:W-:Y:S02]  /*f860*/  PRMT R90, RZ, 0x654, R90 ;  /* 0x00000654ff5a7816 */ /* 0x000fe4000000005a */
[-C--:B------:R-:W-:Y:S01]  /*f870*/  ISETP.GE.AND P1, PT, R0, R53.reuse, PT ;  /* 0x000000350000720c */ /* 0x080fe20003f26270 */
[----:B------:R-:W-:Y:S01]  /*f880*/  VIADD R0, R32, 0x40 ;  /* 0x0000004020007836 */ /* 0x000fe20000000000 */
[----:B--2---:R0:W-:Y:S01]  /*f890*/  SYNCS.ARRIVE.TRANS64.RED.A1T0 RZ, [R90+URZ], RZ ;  /* 0x000000ff5aff79a7 */ /* 0x0041e2000810043f */
[----:B------:R0:W1:Y:S01]  /*f8a0*/  SHFL.IDX PT, R21, R17, RZ, 0x181f ;  /* 0x00181fff11157589 */ /* 0x00006200000e0000 */
[----:B------:R-:W-:Y:S03]  /*f8b0*/  BSSY B1, `(.L_x_5745) ;  /* 0x0000012000017945 */ /* 0x000fe60003800000 */
[----:B------:R0:W2:Y:S01]  /*f8c0*/  SHFL.IDX PT, R29, R30, RZ, 0x181f ;  /* 0x00181fff1e1d7589 */ /* 0x0000a200000e0000 */
[----:B------:R-:W-:Y:S01]  /*f8d0*/  ISETP.GE.AND P0, PT, R0, R53, PT ;  /* 0x000000350000720c */ /* 0x000fe20003f06270 */
[----:B------:R-:W-:-:S12]  /*f8e0*/  @P2 BRA `(.L_x_5746) ;  /* 0x0000000000382947 */ /* 0x000fd80003800000 */
        /* <DEDUP_REMOVED lines=10> */
[----:B-----5:R3:W-:Y:S01]  /*f990*/  @!P4 ST.E.128 desc[UR6][R2.64], R48 ;  /* 0x000000300200c985 */ /* 0x0207e2000c101d06 */
[----:B------:R-:W-:-:S03]  /*f9a0*/  @!P2 LEA.HI.X R29, R204, R29, R214, 0x1, P6 ;  /* 0x0000001dcc1da211 */ /* 0x000fc600030f0cd6 */
[----:B------:R3:W-:Y:S04]  /*f9b0*/  @!P3 ST.E.128 desc[UR6][R20.64], R68 ;  /* 0x000000441400b985 */ /* 0x0007e8000c101d06 */
[----:B------:R3:W-:Y:S02]  /*f9c0*/  @!P2 ST.E.128 desc[UR6][R28.64], R80 ;  /* 0x000000501c00a985 */ /* 0x0007e4000c101d06 */
.L_x_5746:
[----:B------:R-:W-:Y:S05]  /*f9d0*/  BSYNC B1 ;  /* 0x0000000000017941 */ /* 0x000fea0003800000 */
.L_x_5745:
[----:B--23--:R2:W3:Y:S01]  /*f9e0*/  SHFL.IDX PT, R29, R30, 0x1, 0x181f ;  /* 0x00381f001e1d7f89 */ /* 0x00c4e200000e0000 */
[----:B------:R-:W-:Y:S03]  /*f9f0*/  BSSY B1, `(.L_x_5747) ;  /* 0x0000011000017945 */ /* 0x000fe60003800000 */
[----:B------:R2:W4:Y:S01]  /*fa00*/  SHFL.IDX PT, R3, R17, 0x1, 0x181f ;  /* 0x00381f0011037f89 */ /* 0x00052200000e0000 */
[----:B------:R-:W-:Y:S05]  /*fa10*/  @P1 BRA `(.L_x_5748) ;  /* 0x0000000000381947 */ /* 0x000fea0003800000 */
[----:B------:R-:W-:Y:S01]  /*fa20*/  ULDC UR4, c[0x0][0xac8] ;  /* 0x0002b20000047ab9 */ /* 0x000fe20000000800 */
[----:B------:R-:W-:Y:S01]  /*fa30*/  ULDC.64 UR6, c[0x0][0x208] ;  /* 0x0000820000067ab9 */ /* 0x000fe20000000a00 */
[----:B------:R-:W-:Y:S02]  /*fa40*/  ISETP.GE.AND P4, PT, R16, UR4, PT ;  /* 0x0000000410007c0c */ /* 0x000fe4000bf86270 */
[----:B------:R-:W-:Y:S02]  /*fa50*/  ISETP.GE.AND P5, PT, R23, UR4, PT ;  /* 0x0000000417007c0c */ /* 0x000fe4000bfa6270 */
[----:B------:R-:W-:-:S09]  /*fa60*/  ISETP.GE.AND P6, PT, R204, UR4, PT ;  /* 0x00000004cc007c0c */ /* 0x000fd2000bfc6270 */
[-C--:B----4-:R-:W-:Y:S02]  /*fa70*/  @!P4 LEA R2, P1, R16, R3.reuse, 0x1 ;  /* 0x000000031002c211 */ /* 0x090fe400078208ff */
[CC--:B------:R-:W-:Y:S02]  /*fa80*/  @!P5 LEA R20, P2, R23.reuse, R3.reuse, 0x1 ;  /* 0x000000031714d211 */ /* 0x0c0fe400078408ff */
[----:B------:R-:W-:Y:S02]  /*fa90*/  @!P6 LEA R28, P3, R204, R3, 0x1 ;  /* 0x00000003cc1ce211 */ /* 0x000fe400078608ff */
[-C--:B---3--:R-:W-:Y:S02]  /*faa0*/  @!P4 LEA.HI.X R3, R16, R29.reuse, R216, 0x1, P1 ;  /* 0x0000001d1003c211 */ /* 0x088fe400008f0cd8 */
[-C--:B-1----:R-:W-:Y:S02]  /*fab0*/  @!P5 LEA.HI.X R21, R23, R29.reuse, R215, 0x1, P2 ;  /* 0x0000001d1715d211 */ /* 0x082fe400010f0cd7 */
[----:B------:R-:W-:Y:S01]  /*fac0*/  @!P6 LEA.HI.X R29, R204, R29, R214, 0x1, P3 ;  /* 0x0000001dcc1de211 */ /* 0x000fe200018f0cd6 */
[----:B-----5:R1:W-:Y:S04]  /*fad0*/  @!P4 ST.E.128 desc[UR6][R2.64], R8 ;  /* 0x000000080200c985 */ /* 0x0203e8000c101d06 */
[----:B------:R1:W-:Y:S04]  /*fae0*/  @!P5 ST.E.128 desc[UR6][R20.64], R60 ;  /* 0x0000003c1400d985 */ /* 0x0003e8000c101d06 */
[----:B------:R1:W-:Y:S02]  /*faf0*/  @!P6 ST.E.128 desc[UR6][R28.64], R76 ;  /* 0x0000004c1c00e985 */ /* 0x0003e4000c101d06 */
.L_x_5748:
[----:B------:R-:W-:Y:S05]  /*fb00*/  BSYNC B1 ;  /* 0x0000000000017941 */ /* 0x000fea0003800000 */
.L_x_5747:
[----:B-1---5:R1:W0:Y:S01]  /*fb10*/  SHFL.IDX PT, R11, R30, 0x2, 0x181f ;  /* 0x00581f001e0b7f89 */ /* 0x02222200000e0000 */
[----:B------:R-:W-:Y:S03]  /*fb20*/  BSSY B1, `(.L_x_5749) ;  /* 0x0000011000017945 */ /* 0x000fe60003800000 */
[----:B----4-:R1:W4:Y:S01]  /*fb30*/  SHFL.IDX PT, R3, R17, 0x2, 0x181f ;  /* 0x00581f0011037f89 */ /* 0x01032200000e0000 */
        /* <DEDUP_REMOVED lines=15> */
.L_x_5750:
[----:B------:R-:W-:Y:S05]  /*fc30*/  BSYNC B1 ;  /* 0x0000000000017941 */ /* 0x000fea0003800000 */
.L_x_5749:
[----:B------:R-:W-:Y:S01]  /*fc40*/  VIADD R0, R32, 0x60 ;  /* 0x0000006020007836 */ /* 0x000fe20000000000 */
[----:B0-----:R0:W0:Y:S04]  /*fc50*/  SHFL.IDX PT, R11, R30, 0x3, 0x181f ;  /* 0x00781f001e0b7f89 */ /* 0x00102800000e0000 */
[----:B------:R-:W-:Y:S01]  /*fc60*/  ISETP.GE.AND P0, PT, R0, R53, PT ;  /* 0x000000350000720c */ /* 0x000fe20003f06270 */
[----:B-12---:R-:W1:-:S12]  /*fc70*/  SHFL.IDX PT, R17, R17, 0x3, 0x181f ;  /* 0x00781f0011117f89 */ /* 0x006e5800000e0000 */
[----:B------:R-:W-:Y:S05]  /*fc80*/  @P0 BRA `(.L_x_5751) ;  /* 0x0000000800d80947 */ /* 0x000fea0003800000 */
[----:B------:R-:W-:Y:S01]  /*fc90*/  ULDC UR4, c[0x0][0xac8] ;  /* 0x0002b20000047ab9 */ /* 0x000fe20000000800 */
[----:B------:R-:W-:Y:S01]  /*fca0*/  ULDC.64 UR6, c[0x0][0x208] ;  /* 0x0000820000067ab9 */ /* 0x000fe20000000a00 */
[----:B------:R-:W-:Y:S02]  /*fcb0*/  ISETP.GE.AND P2, PT, R16, UR4, PT ;  /* 0x0000000410007c0c */ /* 0x000fe4000bf46270 */
[----:B------:R-:W-:-:S11]  /*fcc0*/  ISETP.GE.AND P3, PT, R23, UR4, PT ;  /* 0x0000000417007c0c */ /* 0x000fd6000bf66270 */
[CC--:B-1----:R-:W-:Y:S02]  /*fcd0*/  @!P2 LEA R2, P0, R16.reuse, R17.reuse, 0x1 ;  /* 0x000000111002a211 */ /* 0x0c2fe400078008ff */
[C---:B------:R-:W-:Y:S02]  /*fce0*/  @!P3 LEA R8, P1, R23.reuse, R17, 0x1 ;  /* 0x000000111708b211 */ /* 0x040fe400078208ff */
[-C--:B0---4-:R-:W-:Y:S02]  /*fcf0*/  @!P2 LEA.HI.X R3, R16, R11.reuse, R216, 0x1, P0 ;  /* 0x0000000b1003a211 */ /* 0x091fe400000f0cd8 */
        /* <DEDUP_REMOVED lines=10> */
.L_x_5744:
[----:B------:R-:W2:Y:S01]  /*fda0*/  LDC R12, c[0x0][0xbe8] ;  /* 0x0002fa00ff0c7b82 */ /* 0x000ea20000000800 */
[----:B------:R-:W-:Y:S01]  /*fdb0*/  ISETP.GE.AND P0, PT, R217, 0x80, PT ;  /* 0x00000080d900780c */ /* 0x000fe20003f06270 */
[----:B------:R-:W-:Y:S01]  /*fdc0*/  IMAD R0, R206, 0x20, R208 ;  /* 0x00000020ce007824 */ /* 0x000fe200078e02d0 */
[----:B------:R-:W-:Y:S01]  /*fdd0*/  BSSY B1, `(.L_x_5752) ;  /* 0x000002f000017945 */ /* 0x000fe20003800000 */
[----:B------:R-:W-:Y:S02]  /*fde0*/  SHF.R.S32.HI R8, RZ, 0x1f, R207 ;  /* 0x0000001fff087819 */ /* 0x000fe400000114cf */
[----:B------:R-:W-:Y:S01]  /*fdf0*/  IMAD.IADD R13, R17, 0x1, R0 ;  /* 0x00000001110d7824 */ /* 0x000fe200078e0200 */
[----:B------:R-:W-:Y:S02]  /*fe00*/  SHF.R.S32.HI R10, RZ, 0x1f, R205 ;  /* 0x0000001fff0a7819 */ /* 0x000fe400000114cd */
[----:B--2---:R-:W-:-:S13]  /*fe10*/  ISETP.NE.AND P1, PT, R12, 0x1, PT ;  /* 0x000000010c00780c */ /* 0x004fda0003f25270 */
[----:B------:R-:W2:Y:S08]  /*fe20*/  @P1 LDC R14, c[0x0][0xbec] ;  /* 0x0002fb00ff0e1b82 */ /* 0x000eb00000000800 */
[----:B------:R-:W3:Y:S01]  /*fe30*/  @P1 LDC R15, c[0x0][0xbf0] ;  /* 0x0002fc00ff0f1b82 */ /* 0x000ee20000000800 */
[----:B------:R-:W-:Y:S05]  /*fe40*/  @P0 BRA `(.L_x_5753) ;  /* 0x00000000009c0947 */ /* 0x000fea0003800000 */
[----:B------:R-:W4:Y:S01]  /*fe50*/  S2R R2, SR_TID.X ;  /* 0x0000000000027919 */ /* 0x000f220000002100 */
[----:B------:R-:W5:Y:S01]  /*fe60*/  LDC R9, c[0x0][0xbe8] ;  /* 0x0002fa00ff097b82 */ /* 0x000f620000000800 */
[----:B------:R-:W-:Y:S02]  /*fe70*/  ULDC UR4, c[0x0][0xa88] ;  /* 0x0002a20000047ab9 */ /* 0x000fe40000000800 */
[----:B-----5:R-:W-:Y:S01]  /*fe80*/  IMAD R3, R9, UR4, RZ ;  /* 0x0000000409037c24 */ /* 0x020fe2000f8e02ff */
[----:B----4-:R-:W-:-:S04]  /*fe90*/  IADD3 R6, R17, -0x80, R2 ;  /* 0xffffff8011067810 */ /* 0x010fc80007ffe002 */
[----:B------:R-:W-:-:S13]  /*fea0*/  ISETP.GE.AND P0, PT, R6, R3, PT ;  /* 0x000000030600720c */ /* 0x000fda0003f06270 */
[----:B------:R-:W-:Y:S05]  /*feb0*/  @P0 BRA `(.L_x_5753) ;  /* 0x0000000000800947 */ /* 0x000fea0003800000 */
[----:B------:R-:W-:Y:S01]  /*fec0*/  ISETP.NE.AND P0, PT, R9, 0x1, PT ;  /* 0x000000010900780c */ /* 0x000fe20003f05270 */
[----:B------:R-:W-:Y:S01]  /*fed0*/  ULDC.64 UR4, c[0x0][0xb90] ;  /* 0x0002e40000047ab9 */ /* 0x000fe20000000a00 */
[----:B------:R-:W-:Y:S01]  /*fee0*/  IMAD.MOV.U32 R5, RZ, RZ, R6 ;  /* 0x000000ffff057224 */ /* 0x000fe200078e0006 */
[----:B------:R-:W-:Y:S01]  /*fef0*/  ULDC.64 UR6, c[0x0][0x208] ;  /* 0x0000820000067ab9 */ /* 0x000fe20000000a00 */
[----:B------:R-:W-:-:S04]  /*ff00*/  IMAD R4, R8, UR4, RZ ;  /* 0x0000000408047c24 */ /* 0x000fc8000f8e02ff */
[----:B------:R-:W-:-:S05]  /*ff10*/  IMAD R7, R207, UR5, R4 ;  /* 0x00000005cf077c24 */ /* 0x000fca000f8e0204 */
[----:B------:R-:W4:Y:S08]  /*ff20*/  @P0 LDC R3, c[0x0][0xbec] ;  /* 0x0002fb00ff030b82 */ /* 0x000f300000000800 */
[----:B------:R-:W5:Y:S01]  /*ff30*/  @P0 LDC R11, c[0x0][0xbf0] ;  /* 0x0002fc00ff0b0b82 */ /* 0x000f620000000800 */
[----:B----4-:R-:W-:-:S04]  /*ff40*/  @P0 IMAD.HI.U32 R0, R6, R3, RZ ;  /* 0x0000000306000227 */ /* 0x010fc800078e00ff */
[----:B------:R-:W-:Y:S01]  /*ff50*/  IMAD.WIDE.U32 R2, R207, UR4, RZ ;  /* 0x00000004cf027c25 */ /* 0x000fe2000f8e00ff */
        /* <DEDUP_REMOVED lines=22> */
.L_x_5753:
[----:B------:R-:W-:Y:S05]  /*100c0*/  BSYNC B1 ;  /* 0x0000000000017941 */ /* 0x000fea0003800000 */
.L_x_5752:
[----:B------:R-:W-:Y:S01]  /*100d0*/  ULDC.64 UR4, c[0x0][0xae8] ;  /* 0x0002ba0000047ab9 */ /* 0x000fe20000000a00 */
[----:B--2---:R-:W-:Y:S01]  /*100e0*/  @P1 IMAD.HI.U32 R0, R13, R14, RZ ;  /* 0x0000000e0d001227 */ /* 0x004fe200078e00ff */
[----:B------:R-:W-:Y:S01]  /*100f0*/  ULDC UR6, c[0x0][0xa88] ;  /* 0x0002a20000067ab9 */ /* 0x000fe20000000800 */
[----:B------:R-:W-:Y:S02]  /*10100*/  BSSY B1, `(.L_x_5754) ;  /* 0x0000035000017945 */ /* 0x000fe40003800000 */
[----:B------:R-:W-:Y:S02]  /*10110*/  IMAD R2, R8, UR4, RZ ;  /* 0x0000000408027c24 */ /* 0x000fe4000f8e02ff */
[----:B----4-:R-:W-:Y:S01]  /*10120*/  IMAD.MOV.U32 R5, RZ, RZ, R13 ;  /* 0x000000ffff057224 */ /* 0x010fe200078e000d */
[----:B---3--:R-:W-:Y:S01]  /*10130*/  @P1 SHF.R.U32.HI R5, RZ, R15, R0 ;  /* 0x0000000fff051219 */ /* 0x008fe20000011600 */
[C---:B------:R-:W-:Y:S02]  /*10140*/  IMAD R7, R207.reuse, UR5, R2 ;  /* 0x00000005cf077c24 */ /* 0x040fe4000f8e0202 */
[----:B------:R-:W-:Y:S01]  /*10150*/  IMAD.WIDE.U32 R2, R207, UR4, RZ ;  /* 0x00000004cf027c25 */ /* 0x000fe2000f8e00ff */
[----:B------:R-:W-:Y:S01]  /*10160*/  ULDC.64 UR4, c[0x0][0xaf0] ;  /* 0x0002bc0000047ab9 */ /* 0x000fe20000000a00 */
[----:B------:R-:W-:-:S02]  /*10170*/  SHF.R.S32.HI R0, RZ, 0x1f, R5 ;  /* 0x0000001fff007819 */ /* 0x000fc40000011405 */
[----:B------:R-:W-:Y:S02]  /*10180*/  IMAD R4, R10, UR4, RZ ;  /* 0x000000040a047c24 */ /* 0x000fe4000f8e02ff */
[----:B------:R-:W-:Y:S02]  /*10190*/  IMAD.IADD R3, R3, 0x1, R7 ;  /* 0x0000000103037824 */ /* 0x000fe400078e0207 */
        /* <DEDUP_REMOVED lines=14> */
[----:B------:R-:W-:Y:S02]  /*10280*/  IMAD R9, R12, UR6, RZ ;  /* 0x000000060c097c24 */ /* 0x000fe4000f8e02ff */
        /* <DEDUP_REMOVED lines=8> */
[----:B------:R2:W3:Y:S01]  /*10310*/  SHFL.IDX PT, R7, R4, RZ, 0x181f ;  /* 0x00181fff04077589 */ /* 0x0004e200000e0000 */
[-C--:B------:R-:W-:Y:S01]  /*10320*/  ISETP.GE.AND P1, PT, R0, R9.reuse, PT ;  /* 0x000000090000720c */ /* 0x080fe20003f26270 */
[----:B------:R-:W-:Y:S02]  /*10330*/  VIADD R0, R6, 0x40 ;  /* 0x0000004006007836 */ /* 0x000fe40000000000 */
[----:B------:R2:W4:Y:S03]  /*10340*/  SHFL.IDX PT, R3, R5, RZ, 0x181f ;  /* 0x00181fff05037589 */ /* 0x00052600000e0000 */
[----:B------:R-:W-:Y:S01]  /*10350*/  ISETP.GE.AND P0, PT, R0, R9, PT ;  /* 0x000000090000720c */ /* 0x000fe20003f06270 */
[----:B------:R-:W-:-:S12]  /*10360*/  @P2 BRA `(.L_x_5755) ;  /* 0x0000000000382947 */ /* 0x000fd80003800000 */
[----:B------:R-:W-:Y:S01]  /*10370*/  ULDC UR4, c[0x0][0xac8] ;  /* 0x0002b20000047ab9 */ /* 0x000fe20000000800 */
[----:B------:R-:W-:Y:S01]  /*10380*/  ULDC.64 UR6, c[0x0][0x208] ;  /* 0x0000820000067ab9 */ /* 0x000fe20000000a00 */
[----:B------:R-:W-:Y:S02]  /*10390*/  ISETP.GE.AND P4, PT, R16, UR4, PT ;  /* 0x0000000410007c0c */ /* 0x000fe4000bf86270 */
[----:B------:R-:W-:Y:S02]  /*103a0*/  ISETP.GE.AND P3, PT, R23, UR4, PT ;  /* 0x0000000417007c0c */ /* 0x000fe4000bf66270 */
[----:B------:R-:W-:-:S09]  /*103b0*/  ISETP.GE.AND P2, PT, R204, UR4, PT ;  /* 0x00000004cc007c0c */ /* 0x000fd2000bf46270 */
[CC--:B---3--:R-:W-:Y:S02]  /*103c0*/  @!P4 LEA R10, P6, R16.reuse, R7.reuse, 0x1 ;  /* 0x00000007100ac211 */ /* 0x0c8fe400078c08ff */
[C---:B------:R-:W-:Y:S02]  /*103d0*/  @!P3 LEA R12, P5, R23.reuse, R7, 0x1 ;  /* 0x00000007170cb211 */ /* 0x040fe400078a08ff */
[----:B----4-:R-:W-:Y:S02]  /*103e0*/  @!P4 LEA.HI.X R11, R16, R3, R216, 0x1, P6 ;  /* 0x00000003100bc211 */ /* 0x010fe400030f0cd8 */
[C---:B------:R-:W-:Y:S02]  /*103f0*/  @!P2 LEA R2, P6, R204.reuse, R7, 0x1 ;  /* 0x00000007cc02a211 */ /* 0x040fe400078c08ff */
[-C--:B------:R-:W-:Y:S01]  /*10400*/  @!P3 LEA.HI.X R13, R23, R3.reuse, R215, 0x1, P5 ;  /* 0x00000003170db211 */ /* 0x080fe200028f0cd7 */
[----:B------:R3:W-:Y:S01]  /*10410*/  @!P4 ST.E.128 desc[UR6][R10.64], RZ ;  /* 0x000000ff0a00c985 */ /* 0x0007e2000c101d06 */
[----:B------:R-:W-:-:S03]  /*10420*/  @!P2 LEA.HI.X R3, R204, R3, R214, 0x1, P6 ;  /* 0x00000003cc03a211 */ /* 0x000fc600030f0cd6 */
[----:B------:R3:W-:Y:S04]  /*10430*/  @!P3 ST.E.128 desc[UR6][R12.64], RZ ;  /* 0x000000ff0c00b985 */ /* 0x0007e8000c101d06 */
[----:B------:R3:W-:Y:S02]  /*10440*/  @!P2 ST.E.128 desc[UR6][R2.64], RZ ;  /* 0x000000ff0200a985 */ /* 0x0007e4000c101d06 */
.L_x_5755:
[----:B------:R-:W-:Y:S05]  /*10450*/  BSYNC B1 ;  /* 0x0000000000017941 */ /* 0x000fea0003800000 */
.L_x_5754:
        /* <DEDUP_REMOVED lines=8> */
[----:B------:R-:W-:-:S09]  /*104e0*/  ISETP.GE.AND P6, PT, R204, UR4, PT ;  /* 0x00000004cc007c0c */ /* 0x000fd2000bfc6270 */
[-C--:B0-----:R-:W-:Y:S02]  /*104f0*/  @!P4 LEA R10, P1, R16, R7.reuse, 0x1 ;  /* 0x00000007100ac211 */ /* 0x081fe400078208ff */
        /* <DEDUP_REMOVED lines=8> */
.L_x_5757:
[----:B------:R-:W-:Y:S05]  /*10580*/  BSYNC B1 ;  /* 0x0000000000017941 */ /* 0x000fea0003800000 */
.L_x_5756:
        /* <DEDUP_REMOVED lines=18> */
.L_x_5759:
[----:B------:R-:W-:Y:S05]  /*106b0*/  BSYNC B1 ;  /* 0x0000000000017941 */ /* 0x000fea0003800000 */
.L_x_5758:
[----:B------:R-:W-:Y:S01]  /*106c0*/  VIADD R0, R6, 0x60 ;  /* 0x0000006006007836 */ /* 0x000fe20000000000 */
[----:B0-23--:R-:W0:Y:S04]  /*106d0*/  SHFL.IDX PT, R5, R5, 0x3, 0x181f ;  /* 0x00781f0005057f89 */ /* 0x00de2800000e0000 */
[----:B------:R-:W-:Y:S01]  /*106e0*/  ISETP.GE.AND P0, PT, R0, R9, PT ;  /* 0x000000090000720c */ /* 0x000fe20003f06270 */
[----:B----4-:R2:W3:-:S12]  /*106f0*/  SHFL.IDX PT, R3, R4, 0x3, 0x181f ;  /* 0x00781f0004037f89 */ /* 0x0104d800000e0000 */
[----:B--2---:R-:W-:Y:S05]  /*10700*/  @P0 BRA `(.L_x_5751) ;  /* 0x0000000000380947 */ /* 0x004fea0003800000 */
        /* <DEDUP_REMOVED lines=14> */
.L_x_5751:
[----:B------:R-:W-:Y:S05]  /*107f0*/  BSYNC B0 ;  /* 0x0000000000007941 */ /* 0x000fea0003800000 */
.L_x_5743:
[----:B------:R-:W-:Y:S02]  /*10800*/  ULDC UR4, c[0x0][0xc38] ;  /* 0x00030e0000047ab9 */ /* 0x000fe40000000800 */
[----:B-1----:R-:W-:-:S13]  /*10810*/  ISETP.GE.AND P0, PT, R52, UR4, PT ;  /* 0x0000000434007c0c */ /* 0x002fda000bf06270 */
[----:B------:R-:W-:Y:S05]  /*10820*/  @!P0 BRA `(.L_x_5760) ;  /* 0xffffff0400588947 */ /* 0x000fea000383ffff */
[----:B------:R-:W-:Y:S05]  /*10830*/  EXIT ;  /* 0x000000000000794d */ /* 0x000fea0003800000 */
.L_x_5708:
        /* <DEDUP_REMOVED lines=39> */
[----:B------:R0:W-:Y:S04]  /*10ab0*/  STL [R1+0x4], R2 ;  /* 0x0000040201007387 */ /* 0x0001e80000100800 */
[----:B------:R1:W-:Y:S01]  /*10ac0*/  STL [R1+0x28], RZ ;  /* 0x000028ff01007387 */ /* 0x0003e20000100800 */
[----:B0-----:R-:W-:-:S02]  /*10ad0*/  LOP3.LUT R2, R0, 0x40, RZ, 0xfc, !PT ;  /* 0x0000004000027812 */ /* 0x001fc400078efcff */
[----:B-1----:R-:W-:-:S07]  /*10ae0*/  LOP3.LUT R0, R0, 0x80, RZ, 0xfc, !PT ;  /* 0x0000008000007812 */ /* 0x002fce00078efcff */
.L_x_5855:
[----:B--2---:R-:W2:Y:S01]  /*10af0*/  LDL R5, [R1+0x18] ;  /* 0x0000180001057983 */ /* 0x004ea20000100800 */
[----:B0-----:R-:W0:Y:S01]  /*10b00*/  LDC R0, c[0x0][0xc60] ;  /* 0x00031800ff007b82 */ /* 0x001e220000000800 */
[----:B------:R-:W-:Y:S01]  /*10b10*/  ULDC UR4, c[0x0][0xc78] ;  /* 0x00031e0000047ab9 */ /* 0x000fe20000000800 */
[----:B0-----:R-:W-:-:S13]  /*10b20*/  ISETP.NE.AND P0, PT, R0, 0x1, PT ;  /* 0x000000010000780c */ /* 0x001fda0003f05270 */
[----:B---3--:R-:W2:Y:S08]  /*10b30*/  @P0 LDC R2, c[0x0][0xc64] ;  /* 0x00031900ff020b82 */ /* 0x008eb00000000800 */
[----:B-1----:R-:W0:Y:S01]  /*10b40*/  @P0 LDC R3, c[0x0][0xc68] ;  /* 0x00031a00ff030b82 */ /* 0x002e220000000800 */
[----:B--2---:R-:W-:-:S04]  /*10b50*/  @P0 IMAD.HI.U32 R2, R5, R2, RZ ;  /* 0x0000000205020227 */ /* 0x004fc800078e00ff */
[----:B------:R-:W-:Y:S01]  /*10b60*/  IMAD.MOV.U32 R4, RZ, RZ, R5 ;  /* 0x000000ffff047224 */ /* 0x000fe200078e0005 */
[----:B0-----:R-:W-:-:S04]  /*10b70*/  @P0 SHF.R.U32.HI R4, RZ, R3, R2 ;  /* 0x00000003ff040219 */ /* 0x001fc80000011602 */
[----:B------:R-:W-:Y:S01]  /*10b80*/  ISETP.GE.AND P0, PT, R4, UR4, PT ;  /* 0x0000000404007c0c */ /* 0x000fe2000bf06270 */
[----:B------:R-:W-:-:S04]  /*10b90*/  IMAD.MOV R3, RZ, RZ, -R4 ;  /* 0x000000ffff037224 */ /* 0x000fc800078e0a04 */
[----:B------:R-:W-:-:S08]  /*10ba0*/  IMAD R0, R0, R3, R5 ;  /* 0x0000000300007224 */ /* 0x000fd000078e0205 */
[----:B------:R-:W-:Y:S05]  /*10bb0*/  @!P0 BRA `(.L_x_5762) ;  /* 0x0000000000208947 */ /* 0x000fea0003800000 */
[----:B------:R-:W0:Y:S02]  /*10bc0*/  LDC R5, c[0x0][0xc6c] ;  /* 0x00031b00ff057b82 */ /* 0x000e240000000800 */
[----:B0-----:R-:W-:-:S13]  /*10bd0*/  ISETP.NE.AND P0, PT, R5, 0x1, PT ;  /* 0x000000010500780c */ /* 0x001fda0003f05270 */
[----:B------:R-:W0:Y:S02]  /*10be0*/  @P0 LDC.64 R2, c[0x0][0xc70] ;  /* 0x00031c00ff020b82 */ /* 0x000e240000000a00 */
[----:B0-----:R-:W-:-:S04]  /*10bf0*/  @P0 IMAD.HI.U32 R6, R0, R2, RZ ;  /* 0x0000000200060227 */ /* 0x001fc800078e00ff */
[----:B------:R-:W-:Y:S01]  /*10c00*/  IMAD.MOV.U32 R2, RZ, RZ, R0 ;  /* 0x000000ffff027224 */ /* 0x000fe200078e0000 */
[----:B------:R-:W-:-:S05]  /*10c10*/  @P0 SHF.R.U32.HI R2, RZ, R3, R6 ;  /* 0x00000003ff020219 */ /* 0x000fca0000011606 */
[----:B------:R-:W-:Y:S01]  /*10c20*/  IMAD R5, R2, R5, RZ ;  /* 0x0000000502057224 */ /* 0x000fe200078e02ff */
[----:B------:R-:W-:Y:S06]  /*10c30*/  BRA `(.L_x_5763) ;  /* 0x00000000001c7947 */ /* 0x000fec0003800000 */
.L_x_5762:
[----:B------:R-:W0:Y:S02]  /*10c40*/  LDC R5, c[0x0][0xc54] ;  /* 0x00031500ff057b82 */ /* 0x000e240000000800 */
[----:B0-----:R-:W-:-:S13]  /*10c50*/  ISETP.NE.AND P0, PT, R5, 0x1, PT ;  /* 0x000000010500780c */ /* 0x001fda0003f05270 */
[----:B------:R-:W0:Y:S02]  /*10c60*/  @P0 LDC.64 R2, c[0x0][0xc58] ;  /* 0x00031600ff020b82 */ /* 0x000e240000000a00 */
[----:B0-----:R-:W-:-:S04]  /*10c70*/  @P0 IMAD.HI.U32 R6, R0, R2, RZ ;  /* 0x0000000200060227 */ /* 0x001fc800078e00ff */
[----:B------:R-:W-:Y:S01]  /*10c80*/  IMAD.MOV.U32 R2, RZ, RZ, R0 ;  /* 0x000000ffff027224 */ /* 0x000fe200078e0000 */
[----:B------:R-:W-:-:S05]  /*10c90*/  @P0 SHF.R.U32.HI R2, RZ, R3, R6 ;  /* 0x00000003ff020219 */ /* 0x000fca0000011606 */
[----:B------:R-:W-:-:S07]  /*10ca0*/  IMAD R5, R2, R5, RZ ;  /* 0x0000000502057224 */ /* 0x000fce00078e02ff */
.L_x_5763:
[----:B------:R-:W0:Y:S01]  /*10cb0*/  LDC R3, c[0x0][0xc48] ;  /* 0x00031200ff037b82 */ /* 0x000e220000000800 */
[----:B------:R-:W-:Y:S01]  /*10cc0*/  IMAD.IADD R5, R0, 0x1, -R5 ;  /* 0x0000000100057824 */ /* 0x000fe200078e0a05 */
[----:B------:R-:W-:Y:S01]  /*10cd0*/  LOP3.LUT R2, RZ, R2, RZ, 0x33, !PT ;  /* 0x00000002ff027212 */ /* 0x000fe200078e33ff */
[----:B------:R-:W-:Y:S01]  /*10ce0*/  ULDC UR4, c[0x0][0xc3c] ;  /* 0x00030f0000047ab9 */ /* 0x000fe20000000800 */
[----:B------:R-:W-:Y:S03]  /*10cf0*/  BSSY B7, `(.L_x_5764) ;  /* 0x000043b000077945 */ /* 0x000fe60003800000 */
[----:B------:R-:W-:Y:S01]  /*10d00*/  VIADD R7, R2, UR4 ;  /* 0x0000000402077c36 */ /* 0x000fe20008000000 */
[----:B------:R-:W1:Y:S01]  /*10d10*/  LDC R0, c[0x0][0xc54] ;  /* 0x00031500ff007b82 */ /* 0x000e620000000800 */
[----:B------:R-:W-:Y:S02]  /*10d20*/  ULDC.64 UR4, c[0x0][0x418] ;  /* 0x0001060000047ab9 */ /* 0x000fe40000000a00 */
[----:B------:R-:W-:Y:S01]  /*10d30*/  IMAD.SHL.U32 R2, R7, 0x80, RZ ;  /* 0x0000008007027824 */ /* 0x000fe200078e00ff */
[----:B------:R-:W-:-:S03]  /*10d40*/  UISETP.NE.U32.AND UP0, UPT, UR4, URZ, UPT ;  /* 0x0000003f0400728c */ /* 0x000fc6000bf05070 */
[----:B------:R-:W-:Y:S01]  /*10d50*/  VIADD R2, R2, 0x7f ;  /* 0x0000007f02027836 */ /* 0x000fe20000000000 */
[----:B------:R-:W-:Y:S01]  /*10d60*/  UISETP.NE.AND.EX UP0, UPT, UR5, URZ, UPT, UP0 ;  /* 0x0000003f0500728c */ /* 0x000fe2000bf05300 */
[----:B------:R-:W-:Y:S02]  /*10d70*/  ULDC UR4, c[0x0][0x424] ;  /* 0x0001090000047ab9 */ /* 0x000fe40000000800 */
[----:B------:R-:W-:Y:S01]  /*10d80*/  ULDC UR5, c[0x0][0x288] ;  /* 0x0000a20000057ab9 */ /* 0x000fe20000000800 */
[----:B------:R-:W-:Y:S02]  /*10d90*/  USEL UR4, UR4, 0x1, UP0 ;  /* 0x0000000104047887 */ /* 0x000fe40008000000 */
[----:B------:R-:W-:Y:S01]  /*10da0*/  UIADD3 UR6, -UR5, 0x70, URZ ;  /* 0x0000007005067890 */ /* 0x000fe2000fffe13f */
[C---:B0-----:R-:W-:Y:S02]  /*10db0*/  ISETP.NE.AND P0, PT, R3.reuse, 0x1, PT ;  /* 0x000000010300780c */ /* 0x041fe40003f05270 */
[----:B------:R-:W-:Y:S01]  /*10dc0*/  ULDC UR5, c[0x0][0x2f0] ;  /* 0x0000bc0000057ab9 */ /* 0x000fe20000000800 */
[----:B------:R-:W-:Y:S01]  /*10dd0*/  R2UR UR36, R3 ;  /* 0x00000000032472ca */ /* 0x000fe200000e0000 */
[----:B------:R-:W-:-:S02]  /*10de0*/  UIMAD UR6, UR4, UR5, UR6 ;  /* 0x00000005040672a4 */ /* 0x000fc4000f8e0206 */
[----:B------:R-:W-:Y:S01]  /*10df0*/  UIMAD UR5, UR4, UR5, 0x6f ;  /* 0x0000006f040574a4 */ /* 0x000fe2000f8e0205 */
[----:B-1----:R-:W-:Y:S02]  /*10e00*/  IMAD R0, R4, R0, R5 ;  /* 0x0000000004007224 */ /* 0x002fe400078e0205 */
[----:B------:R-:W-:Y:S02]  /*10e10*/  UMOV UR4, URZ ;  /* 0x0000003f00047c82 */ /* 0x000fe40008000000 */
[----:B------:R-:W-:Y:S01]  /*10e20*/  UIMAD.WIDE UR4, UR5, -0x6db6db6d, UR4 ;  /* 0x92492493050478a5 */ /* 0x000fe2000f8e0204 */
[----:B------:R-:W-:Y:S01]  /*10e30*/  IMAD.MOV.U32 R6, RZ, RZ, R0 ;  /* 0x000000ffff067224 */ /* 0x000fe200078e0000 */
[----:B------:R-:W0:Y:S01]  /*10e40*/  @P0 LDC R5, c[0x0][0xc4c] ;  /* 0x00031300ff050b82 */ /* 0x000e220000000800 */
[----:B------:R-:W-:Y:S01]  /*10e50*/  R2UR UR7, R0 ;  /* 0x00000000000772ca */ /* 0x000fe200000e0000 */
[----:B------:R-:W-:-:S04]  /*10e60*/  USHF.R.U32.HI UR4, URZ, 0x1f, UR5 ;  /* 0x0000001f3f047899 */ /* 0x000fc80008011605 */
[----:B------:R-:W-:Y:S02]  /*10e70*/  ULEA.HI.SX32 UR4, UR5, UR4, 0x1a ;  /* 0x0000000405047291 */ /* 0x000fe4000f8fd23f */
[----:B------:R-:W1:Y:S01]  /*10e80*/  @P0 LDC R3, c[0x0][0xc50] ;  /* 0x00031400ff030b82 */ /* 0x000e620000000800 */
[----:B0-----:R-:W-:-:S07]  /*10e90*/  @P0 IMAD.HI.U32 R4, R0, R5, RZ ;  /* 0x0000000500040227 */ /* 0x001fce00078e00ff */
[----:B------:R-:W0:Y:S01]  /*10ea0*/  LDC R0, c[0x0][0x448] ;  /* 0x00011200ff007b82 */ /* 0x000e220000000800 */
[----:B-1----:R-:W-:-:S05]  /*10eb0*/  @P0 SHF.R.U32.HI R6, RZ, R3, R4 ;  /* 0x00000003ff060219 */ /* 0x002fca0000011604 */
[----:B------:R1:W-:Y:S04]  /*10ec0*/  STL [R1+0x1c], R6 ;  /* 0x00001c0601007387 */ /* 0x0003e80000100800 */
[----:B------:R1:W-:Y:S01]  /*10ed0*/  STL [R1+0x24], R7 ;  /* 0x0000240701007387 */ /* 0x0003e20000100800 */
[----:B0-----:R-:W-:-:S13]  /*10ee0*/  ISETP.NE.AND P0, PT, R0, 0x1, PT ;  /* 0x000000010000780c */ /* 0x001fda0003f05270 */
[----:B------:R-:W0:Y:S08]  /*10ef0*/  @P0 LDC R3, c[0x0][0x44c] ;  /* 0x00011300ff030b82 */ /* 0x000e300000000800 */
[----:B------:R-:W2:Y:S01]  /*10f00*/  @P0 LDC R0, c[0x0][0x450] ;  /* 0x00011400ff000b82 */ /* 0x000ea20000000800 */
[----:B0-----:R-:W-:-:S05]  /*10f10*/  @P0 IMAD.HI.U32 R3, R2, R3, RZ ;  /* 0x0000000302030227 */ /* 0x001fca00078e00ff */
[----:B--2---:R-:W-:Y:S01]  /*10f20*/  @P0 SHF.R.U32.HI R2, RZ, R0, R3 ;  /* 0x00000000ff020219 */ /* 0x004fe20000011603 */
[----:B------:R-:W-:-:S04]  /*10f30*/  IMAD.MOV R0, RZ, RZ, -R6 ;  /* 0x000000ffff007224 */ /* 0x000fc800078e0a06 */
[----:B------:R-:W-:Y:S01]  /*10f40*/  VIADD R3, R2, UR6 ;  /* 0x0000000602037c36 */ /* 0x000fe20008000000 */
[----:B------:R-:W-:Y:S01]  /*10f50*/  R2UR UR6, R0 ;  /* 0x00000000000672ca */ /* 0x000fe200000e0000 */
[----:B------:R-:W-:-:S04]  /*10f60*/  IMAD.MOV.U32 R2, RZ, RZ, RZ ;  /* 0x000000ffff027224 */ /* 0x000fc800078e00ff */
[----:B------:R-:W-:-:S05]  /*10f70*/  IMAD.HI R2, R3, -0x6db6db6d, R2 ;  /* 0x9249249303027827 */ /* 0x000fca00078e0202 */
[----:B------:R-:W-:-:S03]  /*10f80*/  SHF.R.U32.HI R3, RZ, 0x1f, R2 ;  /* 0x0000001fff037819 */ /* 0x000fc60000011602 */
[----:B------:R-:W-:Y:S01]  /*10f90*/  UIMAD UR36, UR36, UR6, UR7 ;  /* 0x00000006242472a4 */ /* 0x000fe2000f8e0207 */
[----:B------:R-:W-:-:S04]  /*10fa0*/  LEA.HI.SX32 R3, R2, R3, 0x1a ;  /* 0x0000000302037211 */ /* 0x000fc800078fd2ff */
[----:B------:R-:W-:-:S04]  /*10fb0*/  VIMNMX R19, R3, UR4, PT ;  /* 0x0000000403137c48 */ /* 0x000fc8000bfe0100 */
[----:B------:R-:W-:Y:S01]  /*10fc0*/  ISETP.GT.AND P0, PT, R19, RZ, PT ;  /* 0x000000ff1300720c */ /* 0x000fe20003f04270 */
[----:B------:R1:W-:-:S12]  /*10fd0*/  STL [R1+0x20], R19 ;  /* 0x0000201301007387 */ /* 0x0003d80000100800 */
[----:B-1----:R-:W-:Y:S05]  /*10fe0*/  @P0 BRA `(.L_x_5765) ;  /* 0x00000000004c0947 */ /* 0x002fea0003800000 */
        /* <DEDUP_REMOVED lines=19> */
.L_x_5765:
        /* <DEDUP_REMOVED lines=20> */
.L_x_5768:
[----:B------:R-:W-:Y:S05]  /*11260*/  BSYNC B6 ;  /* 0x0000000000067941 */ /* 0x000fea0003800000 */
.L_x_5767:
        /* <DEDUP_REMOVED lines=20> */
.L_x_5771:
        /* <DEDUP_REMOVED lines=15> */
.L_x_5770:
[----:B------:R-:W-:Y:S05]  /*114a0*/  BSYNC B6 ;  /* 0x0000000000067941 */ /* 0x000fea0003800000 */
.L_x_5769:
[----:B------:R-:W2:Y:S01]  /*114b0*/  LDL R16, [R1+0x1c] ;  /* 0x00001c0001107983 */ /* 0x000ea20000100800 */
[----:B------:R-:W0:Y:S01]  /*114c0*/  LDC.64 R2, c[0x0][0x9f8] ;  /* 0x00027e00ff027b82 */ /* 0x000e220000000a00 */
[----:B------:R-:W-:Y:S01]  /*114d0*/  ULDC.64 UR4, c[0x0][0x208] ;  /* 0x0000820000047ab9 */ /* 0x000fe20000000a00 */
[----:B0-----:R-:W-:-:S04]  /*114e0*/  ISETP.NE.U32.AND P0, PT, R2, RZ, PT ;  /* 0x000000ff0200720c */ /* 0x001fc80003f05070 */
[----:B------:R-:W-:-:S13]  /*114f0*/  ISETP.NE.AND.EX P0, PT, R3, RZ, PT, P0 ;  /* 0x000000ff0300720c */ /* 0x000fda0003f05300 */
[----:B------:R-:W0:Y:S01]  /*11500*/  @P0 LDC.64 R2, c[0x0][0x9f8] ;  /* 0x00027e00ff020b82 */ /* 0x000e220000000a00 */
[----:B--2---:R-:W-:Y:S02]  /*11510*/  IMAD.MOV.U32 R7, RZ, RZ, R16 ;  /* 0x000000ffff077224 */ /* 0x004fe400078e0010 */
[----:B0-----:R-:W-:-:S05]  /*11520*/  @P0 IMAD.WIDE R2, R16, 0x4, R2 ;  /* 0x0000000410020825 */ /* 0x001fca00078e0202 */
[----:B------:R0:W2:Y:S01]  /*11530*/  @P0 LDG.E R7, desc[UR4][R2.64] ;  /* 0x0000000402070981 */ /* 0x0000a2000c1e1900 */
[----:B------:R-:W-:Y:S01]  /*11540*/  UMOV UR4, 0xffffffff ;  /* 0xffffffff00047882 */ /* 0x000fe20000000000 */
[----:B------:R-:W-:Y:S01]  /*11550*/  VIADD R19, R19, 0xffffffff ;  /* 0xffffffff13137836 */ /* 0x000fe20000000000 */
[----:B------:R-:W1:Y:S01]  /*11560*/  S2R R0, SR_TID.X ;  /* 0x0000000000007919 */ /* 0x000e620000002100 */
[----:B0-----:R-:W0:Y:S02]  /*11570*/  LDC.64 R2, c[0x0][0x418] ;  /* 0x00010600ff027b82 */ /* 0x001e240000000a00 */
[----:B0-----:R-:W-:Y:S02]  /*11580*/  ISETP.NE.U32.AND P0, PT, R2, RZ, PT ;  /* 0x000000ff0200720c */ /* 0x001fe40003f05070 */
[----:B-1----:R-:W-:Y:S02]  /*11590*/  SHF.R.U32.HI R0, RZ, 0x5, R0 ;  /* 0x00000005ff007819 */ /* 0x002fe40000011600 */
[----:B------:R-:W-:-:S02]  /*115a0*/  ISETP.NE.AND.EX P1, PT, R3, RZ, PT, P0 ;  /* 0x000000ff0300720c */ /* 0x000fc40003f25300 */
        /* <DEDUP_REMOVED lines=9> */
.L_x_5870:
        /* <DEDUP_REMOVED lines=8> */
.L_x_5873:
        /* <DEDUP_REMOVED lines=21> */
.L_x_5775:
[----:B-1----:R-:W3:Y:S01]  /*11810*/  LDL R0, [R1+0x4] ;  /* 0x0000040001007983 */ /* 0x002ee20000100800 */
[----:B--2---:R-:W-:Y:S01]  /*11820*/  IMAD R2, R18, 0x8, R17 ;  /* 0x0000000812027824 */ /* 0x004fe200078e0211 */
[----:B---3--:R-:W-:-:S04]  /*11830*/  SHF.L.U32 R0, R0, 0x1f, RZ ;  /* 0x0000001f00007819 */ /* 0x008fc800000006ff */
[----:B------:R-:W1:Y:S02]  /*11840*/  SYNCS.PHASECHK.TRANS64.TRYWAIT P0, [R2+URZ+0x36840], R0 ;  /* 0x03684000020075a7 */ /* 0x000e64000800017f */
[----:B-1----:R-:W-:Y:S05]  /*11850*/  @!P0 BRA `(.L_x_5776) ;  /* 0x0000004000588947 */ /* 0x002fea0003800000 */
.L_x_5874:
        /* <DEDUP_REMOVED lines=11> */
.L_x_5777:
[----:B-1----:R-:W-:Y:S01]  /*11910*/  IMAD R0, R18, 0xa800, R17 ;  /* 0x0000a80012007824 */ /* 0x002fe200078e0211 */
[----:B------:R-:W-:Y:S01]  /*11920*/  R2UR UR33, R2 ;  /* 0x00000000022172ca */ /* 0x000fe200000e0000 */
[----:B------:R-:W-:Y:S01]  /*11930*/  UIADD3 UR4, UP0, UR38, 0x370, URZ ;  /* 0x0000037026047890 */ /* 0x000fe2000ff1e03f */
[----:B------:R-:W-:Y:S01]  /*11940*/  R2UR UR35, R19 ;  /* 0x00000000132372ca */ /* 0x000fe200000e0000 */
[----:B------:R-:W-:Y:S01]  /*11950*/  UMOV UR6, 0x0 ;  /* 0x0000000000067882 */ /* 0x000fe20000000000 */
[----:B------:R-:W-:Y:S01]  /*11960*/  R2UR UR8, R0 ;  /* 0x00000000000872ca */ /* 0x000fe200000e0000 */
[----:B------:R-:W-:Y:S01]  /*11970*/  UIADD3.X UR5, URZ, UR39, URZ, UP0, !UPT ;  /* 0x000000273f057290 */ /* 0x000fe200087fe43f */
[----:B-----5:R-:W-:Y:S01]  /*11980*/  R2UR UR37, R16 ;  /* 0x00000000102572ca */ /* 0x020fe200000e0000 */
[----:B------:R-:W-:Y:S01]  /*11990*/  UMOV UR7, 0x14f00000 ;  /* 0x14f0000000077882 */ /* 0x000fe20000000000 */
[----:B------:R-:W-:Y:S01]  /*119a0*/  PLOP3.LUT P0, PT, PT, PT, PT, 0x80, 0x0 ;  /* 0x000000000000781c */ /* 0x000fe20003f0f070 */
[----:B------:R-:W-:Y:S01]  /*119b0*/  UMOV UR34, URZ ;  /* 0x0000003f00227c82 */ /* 0x000fe20008000000 */
[----:B------:R-:W-:Y:S01]  /*119c0*/  UMOV UR18, 0x40 ;  /* 0x0000004000127882 */ /* 0x000fe20000000000 */
[----:B------:R-:W-:Y:S01]  /*119d0*/  UMOV UR20, UR36 ;  /* 0x0000002400147c82 */ /* 0x000fe20008000000 */
[----:B------:R-:W-:Y:S01]  /*119e0*/  P2R R0, PR, RZ, 0x1 ;  /* 0x00000001ff007803 */ /* 0x000fe20000000000 */
[----:B------:R-:W-:-:S02]  /*119f0*/  UIADD3 UR33, UR33, 0x36830, URZ ;  /* 0x0003683021217890 */ /* 0x000fc4000fffe03f */
[----:B------:R-:W-:Y:S02]  /*11a00*/  UIMAD UR35, UR35, 0x70, URZ ;  /* 0x00000070232378a4 */ /* 0x000fe4000f8e023f */
[----:B------:R-:W-:Y:S01]  /*11a10*/  UIADD3 UR32, UR8, 0x21400, URZ ;  /* 0x0002140008207890 */ /* 0x000fe2000fffe03f */
[----:B------:R2:W-:Y:S01]  /*11a20*/  STL [R1+0xc], R0 ;  /* 0x00000c0001007387 */ /* 0x0005e20000100800 */
[----:B------:R-:W-:Y:S02]  /*11a30*/  UIADD3 UR16, UR8, 0x24c00, URZ ;  /* 0x00024c0008107890 */ /* 0x000fe4000fffe03f */
[----:B------:R-:W-:Y:S01]  /*11a40*/  UIADD3 UR8, UR8, 0x28400, URZ ;  /* 0x0002840008087890 */ /* 0x000fe2000fffe03f */
[----:B------:R-:W-:Y:S01]  /*11a50*/  UMOV UR21, UR37 ;  /* 0x0000002500157c82 */ /* 0x000fe20008000000 */
[----:B------:R-:W-:Y:S01]  /*11a60*/  UMOV UR17, UR33 ;  /* 0x0000002100117c82 */ /* 0x000fe20008000000 */
[----:B------:R-:W-:Y:S01]  /*11a70*/  UMOV UR19, UR35 ;  /* 0x0000002300137c82 */ /* 0x000fe20008000000 */
[----:B------:R-:W-:Y:S01]  /*11a80*/  UMOV UR10, 0x80 ;  /* 0x00000080000a7882 */ /* 0x000fe20000000000 */
[----:B------:R-:W-:Y:S01]  /*11a90*/  UMOV UR12, UR36 ;  /* 0x00000024000c7c82 */ /* 0x000fe20008000000 */
[----:B------:R-:W-:Y:S01]  /*11aa0*/  UMOV UR13, UR37 ;  /* 0x00000025000d7c82 */ /* 0x000fe20008000000 */
[----:B------:R-:W-:Y:S01]  /*11ab0*/  UMOV UR9, UR33 ;  /* 0x0000002100097c82 */ /* 0x000fe20008000000 */
[----:B------:R-:W-:Y:S01]  /*11ac0*/  UMOV UR11, UR35 ;  /* 0x00000023000b7c82 */ /* 0x000fe20008000000 */
[----:B------:R2:W-:Y:S01]  /*11ad0*/  UTMALDG.4D [UR32], [UR4], desc[UR6] ;  /* 0x00000620040075b4 */ /* 0x0005e20008019000 */
[----:B------:R2:W-:Y:S01]  /*11ae0*/  UTMALDG.4D [UR16], [UR4], desc[UR6] ;  /* 0x00000610040075b4 */ /* 0x0005e20008019000 */
[----:B------:R2:W-:Y:S02]  /*11af0*/  UTMALDG.4D [UR8], [UR4], desc[UR6] ;  /* 0x00000608040075b4 */ /* 0x0005e40008019000 */
[----:B--2---:R-:W-:Y:S01]  /*11b00*/  NOP ;  /* 0x0000000000007918 */ /* 0x004fe20000000000 */
.L_x_5773:
        /* <DEDUP_REMOVED lines=22> */
.L_x_5779:
[----:B------:R-:W-:Y:S05]  /*11c70*/  BSYNC B6 ;  /* 0x0000000000067941 */ /* 0x000fea0003800000 */
.L_x_5778:
[----:B------:R-:W2:Y:S01]  /*11c80*/  LDL.LU R6, [R1+0x1c] ;  /* 0x00001c0001067983 */ /* 0x000ea20000300800 */
[----:B0-----:R-:W0:Y:S08]  /*11c90*/  LDC R7, c[0x0][0x448] ;  /* 0x00011200ff077b82 */ /* 0x001e300000000800 */
[----:B------:R-:W1:Y:S01]  /*11ca0*/  LDC.64 R2, c[0x0][0x2e0] ;  /* 0x0000b800ff027b82 */ /* 0x000e620000000a00 */
[----:B------:R-:W3:Y:S01]  /*11cb0*/  LDL R8, [R1+0x24] ;  /* 0x0000240001087983 */ /* 0x000ee20000100800 */
[----:B------:R-:W-:Y:S01]  /*11cc0*/  USHF.R.S32.HI UR4, URZ, 0x1f, UR36 ;  /* 0x0000001f3f047899 */ /* 0x000fe20008011424 */
[----:B------:R-:W-:Y:S01]  /*11cd0*/  ULDC.64 UR8, c[0x0][0x2d8] ;  /* 0x0000b60000087ab9 */ /* 0x000fe20000000a00 */
[----:B------:R-:W4:Y:S02]  /*11ce0*/  S2R R4, SR_TID.X ;  /* 0x0000000000047919 */ /* 0x000f240000002100 */
[----:B------:R-:W-:-:S02]  /*11cf0*/  UIMAD UR6, UR4, UR8, URZ ;  /* 0x00000008040672a4 */ /* 0x000fc4000f8e023f */
[----:B------:R-:W-:Y:S01]  /*11d00*/  UIMAD.WIDE.U32 UR4, UR36, UR8, URZ ;  /* 0x00000008240472a5 */ /* 0x000fe2000f8e003f */
[----:B------:R-:W4:Y:S01]  /*11d10*/  S2R R9, SR_TID.X ;  /* 0x0000000000097919 */ /* 0x000f220000002100 */
[----:B------:R-:W-:-:S04]  /*11d20*/  UIMAD UR6, UR36, UR9, UR6 ;  /* 0x00000009240672a4 */ /* 0x000fc8000f8e0206 */
[----:B------:R-:W-:Y:S01]  /*11d30*/  UIADD3 UR5, UR5, UR6, URZ ;  /* 0x0000000605057290 */ /* 0x000fe2000fffe03f */
[----:B0-----:R-:W-:Y:S02]  /*11d40*/  ISETP.NE.AND P0, PT, R7, 0x1, PT ;  /* 0x000000010700780c */ /* 0x001fe40003f05270 */
[----:B------:R-:W-:Y:S01]  /*11d50*/  ULDC.64 UR6, c[0x0][0x280] ;  /* 0x0000a00000067ab9 */ /* 0x000fe20000000a00 */
[C---:B----4-:R-:W-:Y:S01]  /*11d60*/  LOP3.LUT R5, R4.reuse, 0x7f, RZ, 0xc0, !PT ;  /* 0x0000007f04057812 */ /* 0x050fe200078ec0ff */
[----:B------:R-:W-:-:S03]  /*11d70*/  IMAD.SHL.U32 R4, R4, 0x10, RZ ;  /* 0x0000001004047824 */ /* 0x000fc600078e00ff */
[----:B------:R-:W-:Y:S01]  /*11d80*/  SHF.R.U32.HI R5, RZ, 0x3, R5 ;  /* 0x00000003ff057819 */ /* 0x000fe20000011605 */
[----:B------:R-:W-:-:S03]  /*11d90*/  IMAD.SHL.U32 R9, R9, 0x8, RZ ;  /* 0x0000000809097824 */ /* 0x000fc600078e00ff */
[----:B------:R-:W-:Y:S02]  /*11da0*/  LOP3.LUT R4, R5, 0x70, R4, 0xf8, !PT ;  /* 0x0000007005047812 */ /* 0x000fe400078ef804 */
[----:B------:R-:W0:Y:S01]  /*11db0*/  @P0 LDC R5, c[0x0][0x44c] ;  /* 0x00011300ff050b82 */ /* 0x000e220000000800 */
[----:B------:R-:W-:-:S04]  /*11dc0*/  LOP3.LUT R9, R9, 0x38, RZ, 0xc0, !PT ;  /* 0x0000003809097812 */ /* 0x000fc800078ec0ff */
[C---:B------:R-:W-:Y:S02]  /*11dd0*/  LOP3.LUT R11, R9.reuse, 0x40, RZ, 0xfc, !PT ;  /* 0x00000040090b7812 */ /* 0x040fe400078efcff */
[----:B------:R-:W-:Y:S02]  /*11de0*/  LOP3.LUT R9, R9, 0x80, RZ, 0xfc, !PT ;  /* 0x0000008009097812 */ /* 0x000fe400078efcff */
[----:B--2---:R-:W-:-:S05]  /*11df0*/  SHF.R.S32.HI R0, RZ, 0x1f, R6 ;  /* 0x0000001fff007819 */ /* 0x004fca0000011406 */
[----:B-1----:R-:W-:-:S04]  /*11e00*/  IMAD R0, R0, R2, RZ ;  /* 0x0000000200007224 */ /* 0x002fc800078e02ff */
[C---:B------:R-:W-:Y:S02]  /*11e10*/  IMAD R0, R6.reuse, R3, R0 ;  /* 0x0000000306007224 */ /* 0x040fe400078e0200 */
[----:B------:R-:W-:Y:S01]  /*11e20*/  IMAD.WIDE.U32 R2, R6, R2, UR4 ;  /* 0x0000000406027e25 */ /* 0x000fe2000f8e0002 */
[----:B------:R-:W-:Y:S01]  /*11e30*/  ULDC.64 UR4, c[0x0][0x2d0] ;  /* 0x0000b40000047ab9 */ /* 0x000fe20000000a00 */
[----:B------:R-:W1:Y:S02]  /*11e40*/  @P0 LDC R6, c[0x0][0x450] ;  /* 0x00011400ff060b82 */ /* 0x000e640000000800 */
[----:B------:R-:W-:Y:S02]  /*11e50*/  IMAD.IADD R3, R3, 0x1, R0 ;  /* 0x0000000103037824 */ /* 0x000fe400078e0200 */
[----:B---3--:R-:W-:-:S04]  /*11e60*/  IMAD R0, R8, 0x80, R4 ;  /* 0x0000008008007824 */ /* 0x008fc800078e0204 */
[----:B0-----:R-:W-:-:S04]  /*11e70*/  @P0 IMAD.HI.U32 R5, R0, R5, RZ ;  /* 0x0000000500050227 */ /* 0x001fc800078e00ff */
[----:B------:R-:W-:Y:S01]  /*11e80*/  IMAD.MOV.U32 R4, RZ, RZ, R0 ;  /* 0x000000ffff047224 */ /* 0x000fe200078e0000 */
[----:B-1----:R-:W-:Y:S02]  /*11e90*/  @P0 SHF.R.U32.HI R4, RZ, R6, R5 ;  /* 0x00000006ff040219 */ /* 0x002fe40000011605 */
[----:B------:R-:W0:Y:S03]  /*11ea0*/  S2R R6, SR_TID.X ;  /* 0x0000000000067919 */ /* 0x000e260000002100 */
[----:B------:R-:W-:Y:S02]  /*11eb0*/  IMAD.MOV R5, RZ, RZ, -R4 ;  /* 0x000000ffff057224 */ /* 0x000fe400078e0a04 */
[----:B------:R-:W-:-:S04]  /*11ec0*/  IMAD.WIDE.U32 R2, R4, UR4, R2 ;  /* 0x0000000404027c25 */ /* 0x000fc8000f8e0002 */
[----:B------:R-:W-:Y:S01]  /*11ed0*/  IMAD R0, R7, R5, R0 ;  /* 0x0000000507007224 */ /* 0x000fe200078e0200 */
[----:B------:R-:W-:-:S05]  /*11ee0*/  SHF.R.S32.HI R5, RZ, 0x1f, R4 ;  /* 0x0000001fff057819 */ /* 0x000fca0000011404 */
[----:B------:R-:W-:-:S04]  /*11ef0*/  IMAD R5, R5, UR4, RZ ;  /* 0x0000000405057c24 */ /* 0x000fc8000f8e02ff */
[----:B------:R-:W-:Y:S01]  /*11f00*/  IMAD R5, R4, UR5, R5 ;  /* 0x0000000504057c24 */ /* 0x000fe2000f8e0205 */
[----:B------:R-:W-:Y:S01]  /*11f10*/  SHF.R.S32.HI R4, RZ, 0x1f, R0 ;  /* 0x0000001fff047819 */ /* 0x000fe20000011400 */
[----:B------:R-:W-:Y:S02]  /*11f20*/  ULDC.64 UR4, c[0x0][0x2c8] ;  /* 0x0000b20000047ab9 */ /* 0x000fe40000000a00 */
[----:B------:R-:W-:Y:S02]  /*11f30*/  IMAD.IADD R3, R3, 0x1, R5 ;  /* 0x0000000103037824 */ /* 0x000fe400078e0205 */
[----:B------:R-:W-:Y:S02]  /*11f40*/  IMAD R4, R4, UR4, RZ ;  /* 0x0000000404047c24 */ /* 0x000fe4000f8e02ff */
[C---:B------:R-:W-:Y:S01]  /*11f50*/  IMAD.WIDE.U32 R2, R0.reuse, UR4, R2 ;  /* 0x0000000400027c25 */ /* 0x040fe2000f8e0002 */
[----:B------:R-:W-:Y:S02]  /*11f60*/  ULDC UR4, c[0x0][0x2b8] ;  /* 0x0000ae0000047ab9 */ /* 0x000fe40000000800 */
[----:B------:R-:W-:Y:S01]  /*11f70*/  ISETP.GE.AND P2, PT, R9, UR4, PT ;  /* 0x0000000409007c0c */ /* 0x000fe2000bf46270 */
[----:B------:R-:W-:Y:S01]  /*11f80*/  IMAD R4, R0, UR5, R4 ;  /* 0x0000000500047c24 */ /* 0x000fe2000f8e0204 */
[----:B------:R1:W5:Y:S01]  /*11f90*/  LDL R9, [R1+0x14] ;  /* 0x0000140001097983 */ /* 0x0003620000100800 */
[----:B0-----:R-:W-:Y:S01]  /*11fa0*/  IMAD.SHL.U32 R10, R6, 0x8, RZ ;  /* 0x00000008060a7824 */ /* 0x001fe200078e00ff */
[----:B------:R-:W-:Y:S01]  /*11fb0*/  LEA R0, P3, R2, UR6, 0x1 ;  /* 0x0000000602007c11 */ /* 0x000fe2000f8608ff */
[----:B------:R-:W-:Y:S01]  /*11fc0*/  IMAD.IADD R4, R3, 0x1, R4 ;  /* 0x0000000103047824 */ /* 0x000fe200078e0204 */
[----:B------:R-:W-:-:S02]  /*11fd0*/  ISETP.GE.AND P1, PT, R11, UR4, PT ;  /* 0x000000040b007c0c */ /* 0x000fc4000bf26270 */
[----:B------:R-:W-:-:S04]  /*11fe0*/  LOP3.LUT R10, R10, 0x38, RZ, 0xc0, !PT ;  /* 0x000000380a0a7812 */ /* 0x000fc800078ec0ff */
[----:B------:R-:W-:Y:S01]  /*11ff0*/  ISETP.GE.AND P0, PT, R10, UR4, PT ;  /* 0x000000040a007c0c */ /* 0x000fe2000bf06270 */
[----:B------:R-:W-:Y:S01]  /*12000*/  UMOV UR4, 0xffffffff ;  /* 0xffffffff00047882 */ /* 0x000fe20000000000 */
[----:B------:R-:W-:Y:S02]  /*12010*/  LEA.HI.X R4, R2, UR7, R4, 0x1, P3 ;  /* 0x0000000702047c11 */ /* 0x000fe400098f0c04 */
[----:B-1----:R-:W-:Y:S09]  /*12020*/  BRA.DIV UR4, `(.L_x_5780) ;  /* 0x0000003a04787947 */ /* 0x002ff2000b800000 */
[----:B------:R-:W2:Y:S01]  /*12030*/  LDL.LU R8, [R1+0x24] ;  /* 0x0000240001087983 */ /* 0x000ea20000300800 */
[----:B------:R-:W-:Y:S01]  /*12040*/  ULDC UR4, c[0x0][0x288] ;  /* 0x0000a20000047ab9 */ /* 0x000fe20000000800 */
[----:B------:R-:W0:Y:S02]  /*12050*/  S2R R5, SR_TID.X ;  /* 0x0000000000057919 */ /* 0x000e240000002100 */
[----:B------:R-:W1:Y:S01]  /*12060*/  SHFL.IDX PT, R6, R0, RZ, 0x181f ;  /* 0x00181fff00067589 */ /* 0x000e6200000e0000 */
[----:B------:R-:W-:Y:S01]  /*12070*/  IMAD R3, R7, UR4, RZ ;  /* 0x0000000407037c24 */ /* 0x000fe2000f8e02ff */
[----:B0-----:R-:W-:-:S04]  /*12080*/  LOP3.LUT R5, R5, 0x7f, RZ, 0xc0, !PT ;  /* 0x0000007f05057812 */ /* 0x001fc800078ec0ff */
[----:B------:R-:W-:Y:S02]  /*12090*/  SHF.R.U32.HI R11, RZ, 0x3, R5 ;  /* 0x00000003ff0b7819 */ /* 0x000fe40000011605 */
[----:B------:R-:W0:Y:S01]  /*120a0*/  SHFL.IDX PT, R5, R4, RZ, 0x181f ;  /* 0x00181fff04057589 */ /* 0x000e2200000e0000 */
[----:B------:R-:W-:Y:S02]  /*120b0*/  ULDC.64 UR6, c[0x0][0x208] ;  /* 0x0000820000067ab9 */ /* 0x000fe40000000a00 */
[----:B--2---:R-:W-:-:S05]  /*120c0*/  IMAD R2, R8, 0x80, R11 ;  /* 0x0000008008027824 */ /* 0x004fca00078e020b */
[----:B------:R-:W-:-:S13]  /*120d0*/  ISETP.GE.AND P4, PT, R2, R3, PT ;  /* 0x000000030200720c */ /* 0x000fda0003f86270 */
[----:B-1----:R-:W-:-:S05]  /*120e0*/  @!P4 LEA R6, P3, R10, R6, 0x1 ;  /* 0x000000060a06c211 */ /* 0x002fca00078608ff */
[----:B0-----:R-:W-:-:S04]  /*120f0*/  @!P4 IMAD.X R5, RZ, RZ, R5, P3 ;  /* 0x000000ffff05c224 */ /* 0x001fc800018e0605 */
[----:B------:R-:W-:Y:S02]  /*12100*/  @!P4 IMAD.MOV.U32 R7, RZ, RZ, R5 ;  /* 0x000000ffff07c224 */ /* 0x000fe400078e0005 */
[----:B------:R-:W-:-:S03]  /*12110*/  VIADD R5, R2, 0x10 ;  /* 0x0000001002057836 */ /* 0x000fc60000000000 */
[----:B------:R-:W-:Y:S01]  /*12120*/  @!PT LDS RZ, [RZ] ;  /* 0x00000000fffff984 */ /* 0x000fe20000000800 */
[----:B-----5:R-:W-:Y:S04]  /*12130*/  @!P4 LDGSTS.E.BYPASS.LTC128B.128 [R9+0x15400], desc[UR6][R6.64], !P0 ;  /* 0x154000000609cfae */ /* 0x020fe8000c101d46 */
        /* <DEDUP_REMOVED lines=54> */
[----:B0-----:R-:W0:Y:S04]  /*124a0*/  SHFL.IDX PT, R6, R0, 0x6, 0x181f ;  /* 0x00d81f0000067f89 */ /* 0x001e2800000e0000 */
[----:B------:R-:W1:Y:S04]  /*124b0*/  SHFL.IDX PT, R4, R4, 0x7, 0x181f ;  /* 0x00f81f0004047f89 */ /* 0x000e6800000e0000 */
[----:B------:R-:W2:Y:S01]  /*124c0*/  SHFL.IDX PT, R0, R0, 0x7, 0x181f ;  /* 0x00f81f0000007f89 */ /* 0x000ea200000e0000 */
[----:B0-----:R-:W-:-:S05]  /*124d0*/  @!P4 LEA R6, P3, R10, R6, 0x1 ;  /* 0x000000060a06c211 */ /* 0x001fca00078608ff */
[----:B------:R-:W-:-:S04]  /*124e0*/  @!P4 IMAD.X R5, RZ, RZ, R5, P3 ;  /* 0x000000ffff05c224 */ /* 0x000fc800018e0605 */
[----:B------:R-:W-:-:S05]  /*124f0*/  @!P4 IMAD.MOV.U32 R7, RZ, RZ, R5 ;  /* 0x000000ffff07c224 */ /* 0x000fca00078e0005 */
[----:B------:R0:W-:Y:S04]  /*12500*/  @!P4 LDGSTS.E.BYPASS.LTC128B.128 [R9+0x18400], desc[UR6][R6.64], !P0 ;  /* 0x184000000609cfae */ /* 0x0001e8000c101d46 */
[----:B------:R0:W-:Y:S04]  /*12510*/  @!P4 LDGSTS.E.BYPASS.LTC128B.128 [R9+0x1c400], desc[UR6][R6.64+0x80], !P1 ;  /* 0x1c4000800609cfae */ /* 0x0001e8000c901d46 */
[----:B-12---:R0:W-:Y:S02]  /*12520*/  @!P4 LDGSTS.E.BYPASS.LTC128B.128 [R9+0x20400], desc[UR6][R6.64+0x100], !P2 ;  /* 0x204001000609cfae */ /* 0x0061e4000d101d46 */
.L_x_5891:
        /* <DEDUP_REMOVED lines=13> */
.L_x_5782:
[----:B------:R-:W-:Y:S05]  /*12600*/  BSYNC B0 ;  /* 0x0000000000007941 */ /* 0x000fea0003800000 */
.L_x_5781:
[----:B------:R-:W-:Y:S01]  /*12610*/  NOP ;  /* 0x0000000000007918 */ /* 0x000fe20000000000 */
[----:B------:R-:W-:Y:S01]  /*12620*/  PLOP3.LUT P0, PT, PT, PT, PT, 0x80, 0x0 ;  /* 0x000000000000781c */ /* 0x000fe20003f0f070 */
[----:B0-----:R-:W-:-:S12]  /*12630*/  VIADD R6, R17, 0x36800 ;  /* 0x0003680011067836 */ /* 0x001fd80000000000 */
.L_x_5783:
[----:B------:R-:W-:Y:S02]  /*12640*/  PLOP3.LUT P1, PT, P1, P0, PT, 0xa2, 0x0 ;  /* 0x000000000000781c */ /* 0x000fe40000f21472 */
[----:B------:R-:W-:-:S08]  /*12650*/  @P0 R2UR P1, UR4, R17 ;  /* 0x00000000110402ca */ /* 0x000fd00000020000 */
[----:B------:R-:W-:-:S05]  /*12660*/  @P0 PLOP3.LUT P0, PT, P1, PT, PT, 0x80, 0x0 ;  /* 0x000000000000081c */ /* 0x000fca0000f0f070 */
[----:B------:R-:W-:Y:S01]  /*12670*/  @!P1 SYNCS.ARRIVE.TRANS64.RED.A0T1 RZ, [UR4+0x36800], RZ ;  /* 0x036800ffffff99a7 */ /* 0x000fe20008200404 */
[----:B------:R-:W-:Y:S07]  /*12680*/  @!P1 ARRIVES.LDGSTSBAR.64.TRANSCNT [UR4+0x36800] ;  /* 0x03680000ff0099b0 */ /* 0x000fee0008000a84 */
[----:B------:R-:W-:Y:S05]  /*12690*/  @P0 BRA.U.ANY `(.L_x_5783) ;  /* 0xfffffffd00e80947 */ /* 0x000fea000393ffff */
[----:B-1----:R-:W2:Y:S02]  /*126a0*/  LDL.LU R2, [R1+0x28] ;  /* 0x0000280001027983 */ /* 0x002ea40000300800 */
        /* <DEDUP_REMOVED lines=11> */
.L_x_5892:
[----:B------:R-:W-:Y:S05]  /*12760*/  BSYNC B0 ;  /* 0x0000000000007941 */ /* 0x000fea0003800000 */
.L_x_5784:
[----:B------:R-:W2:Y:S02]  /*12770*/  LDL R2, [R1+0x20] ;  /* 0x0000200001027983 */ /* 0x000ea40000100800 */
[----:B--2---:R-:W-:-:S13]  /*12780*/  ISETP.GE.AND P0, PT, R2, 0x2, PT ;  /* 0x000000020200780c */ /* 0x004fda0003f06270 */
[----:B------:R-:W-:Y:S05]  /*12790*/  @!P0 BRA `(.L_x_5786) ;  /* 0x0000002000b08947 */ /* 0x000fea0003800000 */
[C---:B0-----:R-:W-:Y:S01]  /*127a0*/  LOP3.LUT R0, R2.reuse, 0x1, RZ, 0xc0, !PT ;  /* 0x0000000102007812 */ /* 0x041fe200078ec0ff */
[----:B------:R-:W-:-:S03]  /*127b0*/  VIADD R7, R2, 0xfffffffe ;  /* 0xfffffffe02077836 */ /* 0x000fc60000000000 */
[----:B------:R-:W-:Y:S01]  /*127c0*/  ISETP.NE.U32.AND P0, PT, R0, 0x1, PT ;  /* 0x000000010000780c */ /* 0x000fe20003f05070 */
[----:B------:R-:W-:-:S12]  /*127d0*/  IMAD.MOV.U32 R0, RZ, RZ, R7 ;  /* 0x000000ffff007224 */ /* 0x000fd800078e0007 */
[----:B------:R-:W-:Y:S05]  /*127e0*/  @!P0 BRA `(.L_x_5787) ;  /* 0x0000000800e08947 */ /* 0x000fea0003800000 */
[----:B------:R-:W2:Y:S04]  /*127f0*/  LDL R3, [R1+0xc] ;  /* 0x00000c0001037983 */ /* 0x000ea80000100800 */
        /* <DEDUP_REMOVED lines=35> */
.L_x_5790:
[----:B0-----:R-:W-:Y:S01]  /*12a30*/  IMAD R2, R8, 0x8, R17 ;  /* 0x0000000808027824 */ /* 0x001fe200078e0211 */
[----:B------:R-:W-:Y:S01]  /*12a40*/  SHF.L.U32 R3, R9, 0x1f, RZ ;  /* 0x0000001f09037819 */ /* 0x000fe200000006ff */
[----:B------:R-:W-:Y:S03]  /*12a50*/  BSSY B1, `(.L_x_5791) ;  /* 0x0000003000017945 */ /* 0x000fe60003800000 */
[----:B------:R-:W0:Y:S02]  /*12a60*/  SYNCS.PHASECHK.TRANS64.TRYWAIT P0, [R2+URZ+0x36840], R3 ;  /* 0x03684003020075a7 */ /* 0x000e24000800017f */
[----:B0-----:R-:W-:Y:S05]  /*12a70*/  @!P0 BRA `(.L_x_5792) ;  /* 0x0000003800c48947 */ /* 0x001fea0003800000 */
.L_x_5893:
[----:B------:R-:W-:Y:S05]  /*12a80*/  BSYNC B1 ;  /* 0x0000000000017941 */ /* 0x000fea0003800000 */
.L_x_5791:
        /* <DEDUP_REMOVED lines=12> */
.L_x_5794:
[----:B------:R-:W-:Y:S05]  /*12b50*/  BSYNC B1 ;  /* 0x0000000000017941 */ /* 0x000fea0003800000 */
.L_x_5793:
        /* <DEDUP_REMOVED lines=12> */
.L_x_5795:
        /* <DEDUP_REMOVED lines=15> */
.L_x_5796:
        /* <DEDUP_REMOVED lines=15> */
.L_x_5797:
        /* <DEDUP_REMOVED lines=15> */
.L_x_5894:
[----:B------:R-:W-:Y:S05]  /*12ef0*/  BSYNC B1 ;  /* 0x0000000000017941 */ /* 0x000fea0003800000 */
.L_x_5798:
        /* <DEDUP_REMOVED lines=12> */
.L_x_5801:
[----:B------:R-:W-:Y:S05]  /*12fc0*/  BSYNC B1 ;  /* 0x0000000000017941 */ /* 0x000fea0003800000 */
.L_x_5800:
        /* <DEDUP_REMOVED lines=11> */
.L_x_5802:
        /* <DEDUP_REMOVED lines=15> */
.L_x_5803:
        /* <DEDUP_REMOVED lines=15> */
.L_x_5804:
        /* <DEDUP_REMOVED lines=12> */
.L_x_5789:
[----:B------:R-:W-:Y:S05]  /*13320*/  BSYNC B0 ;  /* 0x0000000000007941 */ /* 0x000fea0003800000 */
.L_x_5788:
[----:B------:R-:W2:Y:S01]  /*13330*/  LDL.LU R0, [R1+0x20] ;  /* 0x0000200001007983 */ /* 0x000ea20000300800 */
[----:B------:R-:W-:-:S03]  /*13340*/  IMAD.MOV.U32 R18, RZ, RZ, R8 ;  /* 0x000000ffff127224 */ /* 0x000fc600078e0008 */
[----:B------:R0:W-:Y:S02]  /*13350*/  STL [R1+0x4], R9 ;  /* 0x0000040901007387 */ /* 0x0001e40000100800 */
[----:B0-2---:R-:W-:-:S07]  /*13360*/  VIADD R0, R0, 0xfffffffd ;  /* 0xfffffffd00007836 */ /* 0x005fce0000000000 */
.L_x_5787:
[----:B------:R-:W-:Y:S01]  /*13370*/  ISETP.NE.AND P0, PT, R7, RZ, PT ;  /* 0x000000ff0700720c */ /* 0x000fe20003f05270 */
[----:B------:R-:W-:-:S12]  /*13380*/  BSSY B0, `(.L_x_5786) ;  /* 0x000016d000007945 */ /* 0x000fd80003800000 */
[----:B------:R-:W-:Y:S05]  /*13390*/  @!P0 BRA `(.L_x_5805) ;  /* 0x0000001400ac8947 */ /* 0x000fea0003800000 */
[----:B------:R-:W-:-:S07]  /*133a0*/  IMAD.MOV.U32 R8, RZ, RZ, R16 ;  /* 0x000000ffff087224 */ /* 0x000fce00078e0010 */
.L_x_5840:
        /* <DEDUP_REMOVED lines=36> */
.L_x_5808:
[----:B------:R-:W-:Y:S01]  /*135f0*/  IMAD R3, R4, 0x8, R17 ;  /* 0x0000000804037824 */ /* 0x000fe200078e0211 */
[----:B------:R-:W-:Y:S01]  /*13600*/  SHF.L.U32 R2, R5, 0x1f, RZ ;  /* 0x0000001f05027819 */ /* 0x000fe200000006ff */
[----:B------:R-:W-:Y:S03]  /*13610*/  BSSY B2, `(.L_x_5809) ;  /* 0x0000003000027945 */ /* 0x000fe60003800000 */
[----:B------:R-:W1:Y:S02]  /*13620*/  SYNCS.PHASECHK.TRANS64.TRYWAIT P0, [R3+URZ+0x36840], R2 ;  /* 0x03684002030075a7 */ /* 0x000e64000800017f */
[----:B-1----:R-:W-:Y:S05]  /*13630*/  @!P0 BRA `(.L_x_5810) ;  /* 0x0000002c00fc8947 */ /* 0x002fea0003800000 */
.L_x_5895:
[----:B------:R-:W-:Y:S05]  /*13640*/  BSYNC B2 ;  /* 0x0000000000027941 */ /* 0x000fea0003800000 */
.L_x_5809:
        /* <DEDUP_REMOVED lines=12> */
.L_x_5812:
[----:B------:R-:W-:Y:S05]  /*13710*/  BSYNC B2 ;  /* 0x0000000000027941 */ /* 0x000fea0003800000 */
.L_x_5811:
        /* <DEDUP_REMOVED lines=11> */
.L_x_5813:
        /* <DEDUP_REMOVED lines=16> */
.L_x_5814:
        /* <DEDUP_REMOVED lines=16> */
.L_x_5815:
        /* <DEDUP_REMOVED lines=16> */
.L_x_5896:
[----:B------:R-:W-:Y:S05]  /*13ad0*/  BSYNC B2 ;  /* 0x0000000000027941 */ /* 0x000fea0003800000 */
.L_x_5816:
        /* <DEDUP_REMOVED lines=11> */
.L_x_5819:
[----:B------:R-:W-:Y:S05]  /*13b90*/  BSYNC B2 ;  /* 0x0000000000027941 */ /* 0x000fea0003800000 */
.L_x_5818:
        /* <DEDUP_REMOVED lines=10> */
.L_x_5820:
        /* <DEDUP_REMOVED lines=15> */
.L_x_5821:
        /* <DEDUP_REMOVED lines=15> */
.L_x_5822:
        /* <DEDUP_REMOVED lines=12> */
.L_x_5807:
[----:B------:R-:W-:Y:S05]  /*13ee0*/  BSYNC B1 ;  /* 0x0000000000017941 */ /* 0x000fea0003800000 */
.L_x_5806:
        /* <DEDUP_REMOVED lines=15> */
[----:B------:R-:W1:Y:S01]  /*13fe0*/  LDC R9, c[0x0][0x43c] ;  /* 0x00010f00ff097b82 */ /* 0x000e620000000800 */
[----:B------:R-:W-:Y:S02]  /*13ff0*/  ULDC.64 UR4, c[0x0][0x428] ;  /* 0x00010a0000047ab9 */ /* 0x000fe40000000a00 */
[----:B------:R-:W3:Y:S01]  /*14000*/  LDL R11, [R1] ;  /* 0x00000000010b7983 */ /* 0x000ee20000100800 */
        /* <DEDUP_REMOVED lines=17> */
.L_x_5825:
[----:B------:R-:W-:Y:S01]  /*14120*/  IMAD R2, R18, 0x8, R17 ;  /* 0x0000000812027824 */ /* 0x000fe200078e0211 */
[----:B------:R-:W-:Y:S01]  /*14130*/  SHF.L.U32 R3, R10, 0x1f, RZ ;  /* 0x0000001f0a037819 */ /* 0x000fe200000006ff */
[----:B------:R-:W-:Y:S03]  /*14140*/  BSSY B2, `(.L_x_5826) ;  /* 0x0000003000027945 */ /* 0x000fe60003800000 */
[----:B------:R-:W2:Y:S02]  /*14150*/  SYNCS.PHASECHK.TRANS64.TRYWAIT P0, [R2+URZ+0x36840], R3 ;  /* 0x03684003020075a7 */ /* 0x000ea4000800017f */
[----:B--2---:R-:W-:Y:S05]  /*14160*/  @!P0 BRA `(.L_x_5827) ;  /* 0x0000002400588947 */ /* 0x004fea0003800000 */
.L_x_5897:
[----:B------:R-:W-:Y:S05]  /*14170*/  BSYNC B2 ;  /* 0x0000000000027941 */ /* 0x000fea0003800000 */
.L_x_5826:
        /* <DEDUP_REMOVED lines=12> */
.L_x_5829:
[----:B------:R-:W-:Y:S05]  /*14240*/  BSYNC B2 ;  /* 0x0000000000027941 */ /* 0x000fea0003800000 */
.L_x_5828:
        /* <DEDUP_REMOVED lines=10> */
[----:B0-----:R-:W-:Y:S01]  /*142f0*/  VIADD R10, R9, 0x21400 ;  /* 0x00021400090a7836 */ /* 0x001fe20000000000 */
[----:B------:R-:W-:-:S09]  /*14300*/  UMOV UR7, 0x14f00000 ;  /* 0x14f0000000077882 */ /* 0x000fd20000000000 */
.L_x_5830:
        /* <DEDUP_REMOVED lines=16> */
.L_x_5831:
        /* <DEDUP_REMOVED lines=16> */
.L_x_5832:
        /* <DEDUP_REMOVED lines=15> */
.L_x_5898:
[----:B------:R-:W-:Y:S05]  /*14600*/  BSYNC B2 ;  /* 0x0000000000027941 */ /* 0x000fea0003800000 */
.L_x_5833:
        /* <DEDUP_REMOVED lines=11> */
.L_x_5836:
[----:B------:R-:W-:Y:S05]  /*146c0*/  BSYNC B2 ;  /* 0x0000000000027941 */ /* 0x000fea0003800000 */
.L_x_5835:
        /* <DEDUP_REMOVED lines=10> */
.L_x_5837:
        /* <DEDUP_REMOVED lines=15> */
.L_x_5838:
        /* <DEDUP_REMOVED lines=15> */
.L_x_5839:
        /* <DEDUP_REMOVED lines=12> */
.L_x_5824:
[----:B------:R-:W-:Y:S05]  /*14a10*/  BSYNC B1 ;  /* 0x0000000000017941 */ /* 0x000fea0003800000 */
.L_x_5823:
[C---:B------:R-:W-:Y:S01]  /*14a20*/  ISETP.GT.AND P0, PT, R0.reuse, 0x1, PT ;  /* 0x000000010000780c */ /* 0x040fe20003f04270 */
[----:B------:R-:W-:-:S12]  /*14a30*/  VIADD R0, R0, 0xfffffffe ;  /* 0xfffffffe00007836 */ /* 0x000fd80000000000 */
[----:B------:R-:W-:Y:S05]  /*14a40*/  @P0 BRA `(.L_x_5840) ;  /* 0xffffffe800580947 */ /* 0x000fea000383ffff */
.L_x_5805:
[----:B------:R-:W-:Y:S05]  /*14a50*/  BSYNC B0 ;  /* 0x0000000000007941 */ /* 0x000fea0003800000 */
.L_x_5786:
[----:B0-----:R-:W0:Y:S01]  /*14a60*/  S2R R0, SR_TID.X ;  /* 0x0000000000007919 */ /* 0x001e220000002100 */
[----:B------:R-:W-:Y:S01]  /*14a70*/  BSSY B0, `(.L_x_5841) ;  /* 0x0000012000007945 */ /* 0x000fe20003800000 */
[----:B0-----:R-:W-:-:S04]  /*14a80*/  LOP3.LUT R6, R0, 0x7f, RZ, 0xc0, !PT ;  /* 0x0000007f00067812 */ /* 0x001fc800078ec0ff */
[----:B------:R-:W-:-:S13]  /*14a90*/  ISETP.NE.AND P1, PT, R6, RZ, PT ;  /* 0x000000ff0600720c */ /* 0x000fda0003f25270 */
[----:B------:R-:W-:Y:S05]  /*14aa0*/  @P1 BRA `(.L_x_5842) ;  /* 0x0000000000381947 */ /* 0x000fea0003800000 */
[----:B------:R-:W0:Y:S01]  /*14ab0*/  S2R R3, SR_LANEID ;  /* 0x0000000000037919 */ /* 0x000e220000000000 */
        /* <DEDUP_REMOVED lines=13> */
.L_x_5842:
[----:B------:R-:W-:Y:S05]  /*14b90*/  BSYNC B0 ;  /* 0x0000000000007941 */ /* 0x000fea0003800000 */
.L_x_5841:
[----:B0-----:R-:W2:Y:S01]  /*14ba0*/  LDL.LU R0, [R1+0xc] ;  /* 0x00000c0001007983 */ /* 0x001ea20000300800 */
[----:B------:R-:W-:Y:S01]  /*14bb0*/  BSSY B0, `(.L_x_5843) ;  /* 0x0000047000007945 */ /* 0x000fe20003800000 */
[----:B--2---:R-:W-:-:S13]  /*14bc0*/  ISETP.NE.AND P0, PT, R0, RZ, PT ;  /* 0x000000ff0000720c */ /* 0x004fda0003f05270 */
        /* <DEDUP_REMOVED lines=8> */
.L_x_5899:
[----:B------:R-:W-:Y:S05]  /*14c50*/  BSYNC B1 ;  /* 0x0000000000017941 */ /* 0x000fea0003800000 */
.L_x_5845:
        /* <DEDUP_REMOVED lines=9> */
.L_x_5848:
[----:B------:R-:W-:Y:S05]  /*14cf0*/  BSYNC B1 ;  /* 0x0000000000017941 */ /* 0x000fea0003800000 */
.L_x_5847:
        /* <DEDUP_REMOVED lines=10> */
.L_x_5849:
        /* <DEDUP_REMOVED lines=15> */
.L_x_5850:
        /* <DEDUP_REMOVED lines=15> */
.L_x_5851:
        /* <DEDUP_REMOVED lines=10> */
.L_x_5844:
[----:B------:R-:W-:Y:S05]  /*15020*/  BSYNC B0 ;  /* 0x0000000000007941 */ /* 0x000fea0003800000 */
.L_x_5843:
[----:B------:R-:W2:Y:S01]  /*15030*/  LDL.LU R3, [R1+0x4] ;  /* 0x0000040001037983 */ /* 0x000ea20000300800 */
[----:B------:R-:W-:-:S05]  /*15040*/  VIADD R18, R18, 0x1 ;  /* 0x0000000112127836 */ /* 0x000fca0000000000 */
[----:B------:R-:W-:-:S04]  /*15050*/  ISETP.NE.AND P0, PT, R18, 0x2, PT ;  /* 0x000000021200780c */ /* 0x000fc80003f05270 */
[----:B------:R-:W-:Y:S02]  /*15060*/  SEL R0, RZ, 0x1, P0 ;  /* 0x00000001ff007807 */ /* 0x000fe40000000000 */
[----:B------:R-:W-:Y:S02]  /*15070*/  SEL R18, R18, RZ, P0 ;  /* 0x000000ff12127207 */ /* 0x000fe40000000000 */
[----:B--2---:R-:W-:-:S05]  /*15080*/  LOP3.LUT R3, R3, R0, RZ, 0x3c, !PT ;  /* 0x0000000003037212 */ /* 0x004fca00078e3cff */
[----:B------:R1:W-:Y:S02]  /*15090*/  STL [R1+0x4], R3 ;  /* 0x0000040301007387 */ /* 0x0003e40000100800 */
.L_x_5766:
[----:B------:R-:W-:Y:S05]  /*150a0*/  BSYNC B7 ;  /* 0x0000000000077941 */ /* 0x000fea0003800000 */
.L_x_5764:
[----:B0-----:R-:W2:Y:S04]  /*150b0*/  LDL R0, [R1+0x2c] ;  /* 0x00002c0001007983 */ /* 0x001ea80000100800 */
[----:B------:R0:W5:Y:S01]  /*150c0*/  LDL R2, [R1+0x18] ;  /* 0x0000180001027983 */ /* 0x0001620000100800 */
[----:B--2---:R-:W-:-:S13]  /*150d0*/  ISETP.NE.AND P0, PT, R0, RZ, PT ;  /* 0x000000ff0000720c */ /* 0x004fda0003f05270 */
        /* <DEDUP_REMOVED lines=11> */
.L_x_5852:
[----:B------:R-:W-:-:S03]  /*15190*/  UMOV UR4, 0xffffffff ;  /* 0xffffffff00047882 */ /* 0x000fc60000000000 */
[----:B------:R-:W-:Y:S05]  /*151a0*/  BRA.DIV UR4, `(.L_x_5854) ;  /* 0x0000001604847947 */ /* 0x000fea000b800000 */
[----:B-----5:R0:W2:Y:S02]  /*151b0*/  SHFL.IDX PT, R14, R2, RZ, 0x1f ;  /* 0x00001fff020e7589 */ /* 0x0200a400000e0000 */
.L_x_5902:
[----:B-1----:R-:W1:Y:S01]  /*151c0*/  @!P1 S2R R3, SR_CgaCtaId ;  /* 0x0000000000039919 */ /* 0x002e620000008800 */
[----:B------:R-:W-:Y:S05]  /*151d0*/  WARPSYNC.ALL ;  /* 0x0000000000007948 */ /* 0x000fea0003800000 */
[----:B------:R-:W-:Y:S01]  /*151e0*/  BAR.SYNC.DEFER_BLOCKING 0x4, 0x180 ;  /* 0x0106000000007b1d */ /* 0x000fe20000010000 */
[----:B------:R-:W-:-:S05]  /*151f0*/  @!P1 MOV R0, 0x400 ;  /* 0x0000040000009802 */ /* 0x000fca0000000f00 */
[----:B--2---:R2:W-:Y:S01]  /*15200*/  STL [R1+0x18], R14 ;  /* 0x0000180e01007387 */ /* 0x0045e20000100800 */
[----:B-1----:R-:W-:-:S05]  /*15210*/  @!P1 LEA R17, R3, R0, 0x18 ;  /* 0x0000000003119211 */ /* 0x002fca00078ec0ff */
[----:B------:R2:W-:Y:S01]  /*15220*/  @!P1 STS [R17+0x368d0], R2 ;  /* 0x0368d00211009388 */ /* 0x0005e20000000800 */
[----:B------:R-:W-:Y:S06]  /*15230*/  BAR.ARV 0x5, 0x180 ;  /* 0x0146000000007b1d */ /* 0x000fec0000002000 */
.L_x_5853:
[----:B------:R-:W4:Y:S01]  /*15240*/  LDL R0, [R1+0x18] ;  /* 0x0000180001007983 */ /* 0x000f220000100800 */
[----:B------:R-:W-:Y:S02]  /*15250*/  ULDC UR4, c[0x0][0xc38] ;  /* 0x00030e0000047ab9 */ /* 0x000fe40000000800 */
[----:B----4-:R-:W-:-:S13]  /*15260*/  ISETP.GE.AND P0, PT, R0, UR4, PT ;  /* 0x0000000400007c0c */ /* 0x010fda000bf06270 */
[----:B------:R-:W-:Y:S05]  /*15270*/  @!P0 BRA `(.L_x_5855) ;  /* 0xffffffb8001c8947 */ /* 0x000fea000383ffff */
.L_x_5761:
[----:B-1----:R-:W4:Y:S01]  /*15280*/  LDL.LU R0, [R1+0x28] ;  /* 0x0000280001007983 */ /* 0x002f220000300800 */
[----:B------:R-:W-:Y:S01]  /*15290*/  BSSY B0, `(.L_x_5856) ;  /* 0x000000b000007945 */ /* 0x000fe20003800000 */
[----:B------:R-:W1:Y:S01]  /*152a0*/  S2R R5, SR_CgaCtaId ;  /* 0x0000000000057919 */ /* 0x000e620000008800 */
[----:B----4-:R-:W-:-:S05]  /*152b0*/  VIADD R0, R0, 0x1 ;  /* 0x0000000100007836 */ /* 0x010fca0000000000 */
[----:B0-23--:R-:W-:-:S04]  /*152c0*/  LEA.HI R2, R0, R0, RZ, 0x1 ;  /* 0x0000000000027211 */ /* 0x00dfc800078f08ff */
[----:B------:R-:W-:-:S05]  /*152d0*/  LOP3.LUT R3, R2, 0xfffffffe, RZ, 0xc0, !PT ;  /* 0xfffffffe02037812 */ /* 0x000fca00078ec0ff */
[----:B------:R-:W-:Y:S01]  /*152e0*/  IMAD.IADD R3, R0, 0x1, -R3 ;  /* 0x0000000100037824 */ /* 0x000fe200078e0a03 */
[----:B------:R-:W-:-:S04]  /*152f0*/  MOV R0, 0x400 ;  /* 0x0000040000007802 */ /* 0x000fc80000000f00 */
[----:B-1----:R-:W-:Y:S02]  /*15300*/  LEA R0, R5, R0, 0x18 ;  /* 0x0000000005007211 */ /* 0x002fe400078ec0ff */
[----:B------:R-:W-:-:S04]  /*15310*/  SHF.L.U32 R3, R3, 0x1f, RZ ;  /* 0x0000001f03037819 */ /* 0x000fc800000006ff */
[----:B------:R-:W0:Y:S02]  /*15320*/  SYNCS.PHASECHK.TRANS64.TRYWAIT P0, [R0+URZ+0x36820], R3 ;  /* 0x03682003000075a7 */ /* 0x000e24000800017f */
[----:B0-----:R-:W-:Y:S05]  /*15330*/  @!P0 BRA `(.L_x_5857) ;  /* 0x0000001400488947 */ /* 0x001fea0003800000 */
.L_x_5903:
[----:B------:R-:W-:Y:S05]  /*15340*/  BSYNC B0 ;  /* 0x0000000000007941 */ /* 0x000fea0003800000 */
.L_x_5856:
[----:B------:R-:W-:-:S03]  /*15350*/  UMOV UR4, 0xffffffff ;  /* 0xffffffff00047882 */ /* 0x000fc60000000000 */
[----:B------:R-:W-:Y:S05]  /*15360*/  BRA.DIV UR4, `(.L_x_5858) ;  /* 0x0000001604507947 */ /* 0x000fea000b800000 */
[----:B------:R-:W1:Y:S02]  /*15370*/  S2R R2, SR_TID.X ;  /* 0x0000000000027919 */ /* 0x000e640000002100 */
[----:B-1----:R-:W-:-:S04]  /*15380*/  SHF.R.U32.HI R2, RZ, 0x5, R2 ;  /* 0x00000005ff027819 */ /* 0x002fc80000011602 */
[----:B------:R-:W-:-:S05]  /*15390*/  LOP3.LUT R2, R2, 0x3, RZ, 0xc0, !PT ;  /* 0x0000000302027812 */ /* 0x000fca00078ec0ff */
[----:B------:R1:W2:Y:S02]  /*153a0*/  SHFL.IDX PT, R14, R2, RZ, 0x1f ;  /* 0x00001fff020e7589 */ /* 0x0002a400000e0000 */
.L_x_5906:
[----:B--2---:R-:W-:Y:S01]  /*153b0*/  ISETP.NE.AND P0, PT, R14, RZ, PT ;  /* 0x000000ff0e00720c */ /* 0x004fe20003f05270 */
[----:B------:R-:W-:-:S12]  /*153c0*/  BSSY B0, `(.L_x_5859) ;  /* 0x0000025000007945 */ /* 0x000fd80003800000 */
[----:B------:R-:W-:Y:S05]  /*153d0*/  @P0 BRA `(.L_x_5860) ;  /* 0x00000000008c0947 */ /* 0x000fea0003800000 */
[----:B------:R-:W-:-:S03]  /*153e0*/  UMOV UR4, 0xffffffff ;  /* 0xffffffff00047882 */ /* 0x000fc60000000000 */
[----:B------:R-:W-:Y:S05]  /*153f0*/  BRA.DIV UR4, `(.L_x_5861) ;  /* 0x0000001604607947 */ /* 0x000fea000b800000 */
[----:B------:R-:W-:-:S13]  /*15400*/  ELECT P6, URZ, PT ;  /* 0x00000000003f782f */ /* 0x000fda00038c0000 */
.L_x_5909:
[----:B------:R-:W-:Y:S05]  /*15410*/  @!P6 BRA `(.L_x_5860) ;  /* 0x00000000007ce947 */ /* 0x000fea0003800000 */
[----:B-1----:R-:W2:Y:S02]  /*15420*/  LDL.LU R2, [R1+0x30] ;  /* 0x0000300001027983 */ /* 0x002ea40000300800 */
[----:B--2---:R-:W-:-:S04]  /*15430*/  LOP3.LUT R2, R2, 0x2, RZ, 0xfc, !PT ;  /* 0x0000000202027812 */ /* 0x004fc800078efcff */
[----:B------:R-:W-:-:S13]  /*15440*/  ISETP.NE.AND P2, PT, R2, 0x3, PT ;  /* 0x000000030200780c */ /* 0x000fda0003f45270 */
[----:B------:R-:W-:Y:S05]  /*15450*/  @!P2 BRA `(.L_x_5862) ;  /* 0x000000000004a947 */ /* 0x000fea0003800000 */
[----:B------:R-:W-:Y:S01]  /*15460*/  BPT.TRAP 0x1 ;  /* 0x000000040000795c */ /* 0x000fe20000300000 */
.L_x_5862:
        /* <DEDUP_REMOVED lines=13> */
.L_x_5910:
[----:B------:R-:W1:Y:S02]  /*15540*/  SYNCS.PHASECHK.TRANS64.TRYWAIT P0, [R3+URZ], R2 ;  /* 0x00000002030075a7 */ /* 0x000e64000800017f */
[----:B-1----:R-:W-:Y:S05]  /*15550*/  @!P0 BRA `(.L_x_5864) ;  /* 0x00000014003c8947 */ /* 0x002fea0003800000 */
.L_x_5911:
[----:B------:R-:W-:Y:S05]  /*15560*/  @!P2 BRA `(.L_x_5865) ;  /* 0x000000000004a947 */ /* 0x000fea0003800000 */
[----:B------:R-:W-:Y:S01]  /*15570*/  BPT.TRAP 0x1 ;  /* 0x000000040000795c */ /* 0x000fe20000300000 */
.L_x_5865:
[----:B-1----:R-:W-:-:S04]  /*15580*/  VIADD R3, R0, 0x36860 ;  /* 0x0003686000037836 */ /* 0x002fc80000000000 */
[----:B------:R-:W-:-:S04]  /*15590*/  IMAD R18, R18, 0x8, R3 ;  /* 0x0000000812127824 */ /* 0x000fc800078e0203 */
[----:B------:R-:W1:Y:S02]  /*155a0*/  SYNCS.PHASECHK.TRANS64.TRYWAIT P0, [R18+URZ], R5 ;  /* 0x00000005120075a7 */ /* 0x000e64000800017f */
[----:B-1----:R-:W-:Y:S05]  /*155b0*/  @!P0 BRA `(.L_x_5866) ;  /* 0x0000001400388947 */ /* 0x002fea0003800000 */
.L_x_5912:
[----:B------:R-:W-:-:S07]  /*155c0*/  IMAD R3, R4, 0x8, R3 ;  /* 0x0000000804037824 */ /* 0x000fce00078e0203 */
.L_x_5867:
[----:B--2---:R2:W3:Y:S02]  /*155d0*/  SYNCS.PHASECHK.TRANS64.TRYWAIT P0, [R3+URZ], R2 ;  /* 0x00000002030075a7 */ /* 0x0044e4000800017f */
[----:B---3--:R-:W-:Y:S05]  /*155e0*/  @!P0 NANOSLEEP.SYNCS 0x989680 ;  /* 0x009896800000895d */ /* 0x008fea0003900000 */
[----:B------:R-:W3:Y:S02]  /*155f0*/  @!P0 SYNCS.PHASECHK.TRANS64 P0, [R3+URZ], R2 ;  /* 0x00000002030085a7 */ /* 0x000ee4000800007f */
[----:B---3--:R-:W-:Y:S05]  /*15600*/  @!P0 BRA `(.L_x_5867) ;  /* 0xfffffffc00f08947 */ /* 0x008fea000383ffff */
.L_x_5860:
[----:B------:R-:W-:Y:S05]  /*15610*/  BSYNC B0 ;  /* 0x0000000000007941 */ /* 0x000fea0003800000 */
.L_x_5859:
[----:B------:R-:W-:Y:S05]  /*15620*/  EXIT ;  /* 0x000000000000794d */ /* 0x000fea0003800000 */
.L_x_5714:
[----:B0-----:R-:W-:-:S04]  /*15630*/  IMAD.U32 R3, RZ, RZ, UR37 ;  /* 0x00000025ff037e24 */ /* 0x001fc8000f8e00ff */
[----:B------:R0:W1:Y:S03]  /*15640*/  SYNCS.PHASECHK.TRANS64.TRYWAIT P1, [R3+URZ+0x36800], R0 ;  /* 0x03680000030075a7 */ /* 0x000066000802017f */
[----:B-1----:R-:W-:Y:S05]  /*15650*/  @!P1 NANOSLEEP.SYNCS 0x989680 ;  /* 0x009896800000995d */ /* 0x002fea0003900000 */
[----:B------:R-:W1:Y:S02]  /*15660*/  @!P1 SYNCS.PHASECHK.TRANS64 P1, [R3+URZ+0x36800], R0 ;  /* 0x03680000030095a7 */ /* 0x000e64000802007f */
[----:B-1----:R-:W-:Y:S05]  /*15670*/  @!P1 BRA `(.L_x_5714) ;  /* 0xfffffffc00ec9947 */ /* 0x002fea000383ffff */
[----:B------:R-:W-:Y:S05]  /*15680*/  BRA `(.L_x_5868) ;  /* 0xfffffec000507947 */ /* 0x000fea000383ffff */
.L_x_5718:
[----:B-1----:R1:W2:Y:S02]  /*15690*/  SYNCS.PHASECHK.TRANS64.TRYWAIT P2, [R2+URZ+0x36830], R3 ;  /* 0x03683003020075a7 */ /* 0x0022a4000804017f */
[----:B--2---:R-:W-:Y:S05]  /*156a0*/  @!P2 NANOSLEEP.SYNCS 0x989680 ;  /* 0x009896800000a95d */ /* 0x004fea0003900000 */
[----:B------:R-:W2:Y:S02]  /*156b0*/  @!P2 SYNCS.PHASECHK.TRANS64 P2, [R2+URZ+0x36830], R3 ;  /* 0x036830030200a5a7 */ /* 0x000ea4000804007f */
[----:B--2---:R-:W-:Y:S05]  /*156c0*/  @!P2 BRA `(.L_x_5718) ;  /* 0xfffffffc00f0a947 */ /* 0x004fea000383ffff */
[----:B------:R-:W-:Y:S05]  /*156d0*/  BRA `(.L_x_5717) ;  /* 0xfffffec000747947 */ /* 0x000fea000383ffff */
.L_x_5723:
[----:B-1----:R-:W-:-:S04]  /*156e0*/  IMAD.U32 R5, RZ, RZ, UR6 ;  /* 0x00000006ff057e24 */ /* 0x002fc8000f8e00ff */
[----:B------:R1:W2:Y:S03]  /*156f0*/  SYNCS.PHASECHK.TRANS64.TRYWAIT P3, [R5+URZ+0x36830], R0 ;  /* 0x03683000050075a7 */ /* 0x0002a6000806017f */
[----:B--2---:R-:W-:Y:S05]  /*15700*/  @!P3 NANOSLEEP.SYNCS 0x989680 ;  /* 0x009896800000b95d */ /* 0x004fea0003900000 */
[----:B------:R-:W2:Y:S02]  /*15710*/  @!P3 SYNCS.PHASECHK.TRANS64 P3, [R5+URZ+0x36830], R0 ;  /* 0x036830000500b5a7 */ /* 0x000ea4000806007f */
[----:B--2---:R-:W-:Y:S05]  /*15720*/  @!P3 BRA `(.L_x_5723) ;  /* 0xfffffffc00ecb947 */ /* 0x004fea000383ffff */
[----:B------:R-:W-:Y:S05]  /*15730*/  BRA `(.L_x_5722) ;  /* 0xfffffefc00a07947 */ /* 0x000fea000383ffff */
.L_x_5727:
[----:B-1----:R-:W-:-:S04]  /*15740*/  IMAD.U32 R3, RZ, RZ, UR11 ;  /* 0x0000000bff037e24 */ /* 0x002fc8000f8e00ff */
[----:B------:R1:W2:Y:S03]  /*15750*/  SYNCS.PHASECHK.TRANS64.TRYWAIT P3, [R3+URZ+0x36850], R0 ;  /* 0x03685000030075a7 */ /* 0x0002a6000806017f */
[----:B--2---:R-:W-:Y:S05]  /*15760*/  @!P3 NANOSLEEP.SYNCS 0x989680 ;  /* 0x009896800000b95d */ /* 0x004fea0003900000 */
[----:B------:R-:W2:Y:S02]  /*15770*/  @!P3 SYNCS.PHASECHK.TRANS64 P3, [R3+URZ+0x36850], R0 ;  /* 0x036850000300b5a7 */ /* 0x000ea4000806007f */
[----:B--2---:R-:W-:Y:S05]  /*15780*/  @!P3 BRA `(.L_x_5727) ;  /* 0xfffffffc00ecb947 */ /* 0x004fea000383ffff */
[----:B------:R-:W-:Y:S05]  /*15790*/  BRA `(.L_x_5726) ;  /* 0xffffff2000e87947 */ /* 0x000fea000383ffff */
.L_x_5733:
[----:B-1----:R-:W-:-:S04]  /*157a0*/  IMAD.U32 R5, RZ, RZ, UR4 ;  /* 0x00000004ff057e24 */ /* 0x002fc8000f8e00ff */
[----:B------:R1:W2:Y:S03]  /*157b0*/  SYNCS.PHASECHK.TRANS64.TRYWAIT P2, [R5+URZ+0x36830], R0 ;  /* 0x03683000050075a7 */ /* 0x0002a6000804017f */
[----:B--2---:R-:W-:Y:S05]  /*157c0*/  @!P2 NANOSLEEP.SYNCS 0x989680 ;  /* 0x009896800000a95d */ /* 0x004fea0003900000 */
[----:B------:R-:W2:Y:S02]  /*157d0*/  @!P2 SYNCS.PHASECHK.TRANS64 P2, [R5+URZ+0x36830], R0 ;  /* 0x036830000500a5a7 */ /* 0x000ea4000804007f */
[----:B--2---:R-:W-:Y:S05]  /*157e0*/  @!P2 BRA `(.L_x_5733) ;  /* 0xfffffffc00eca947 */ /* 0x004fea000383ffff */
[----:B------:R-:W-:Y:S05]  /*157f0*/  BRA `(.L_x_5732) ;  /* 0xffffff4000647947 */ /* 0x000fea000383ffff */
.L_x_5737:
[----:B-1----:R-:W-:-:S04]  /*15800*/  IMAD.U32 R3, RZ, RZ, UR10 ;  /* 0x0000000aff037e24 */ /* 0x002fc8000f8e00ff */
[----:B------:R1:W2:Y:S03]  /*15810*/  SYNCS.PHASECHK.TRANS64.TRYWAIT P2, [R3+URZ+0x36850], R0 ;  /* 0x03685000030075a7 */ /* 0x0002a6000804017f */
[----:B--2---:R-:W-:Y:S05]  /*15820*/  @!P2 NANOSLEEP.SYNCS 0x989680 ;  /* 0x009896800000a95d */ /* 0x004fea0003900000 */
[----:B------:R-:W2:Y:S02]  /*15830*/  @!P2 SYNCS.PHASECHK.TRANS64 P2, [R3+URZ+0x36850], R0 ;  /* 0x036850000300a5a7 */ /* 0x000ea4000804007f */
[----:B--2---:R-:W-:Y:S05]  /*15840*/  @!P2 BRA `(.L_x_5737) ;  /* 0xfffffffc00eca947 */ /* 0x004fea000383ffff */
[----:B------:R-:W-:Y:S05]  /*15850*/  BRA `(.L_x_5736) ;  /* 0xffffff6400ac7947 */ /* 0x000fea000383ffff */
.L_x_5742:
[----:B-1----:R-:W-:-:S04]  /*15860*/  IMAD.U32 R3, RZ, RZ, UR5 ;  /* 0x00000005ff037e24 */ /* 0x002fc8000f8e00ff */
[----:B------:R1:W2:Y:S03]  /*15870*/  SYNCS.PHASECHK.TRANS64.TRYWAIT P0, [R3+URZ+0x36850], R2 ;  /* 0x03685002030075a7 */ /* 0x0002a6000800017f */
[----:B--2---:R-:W-:Y:S05]  /*15880*/  @!P0 NANOSLEEP.SYNCS 0x989680 ;  /* 0x009896800000895d */ /* 0x004fea0003900000 */
[----:B------:R-:W2:Y:S02]  /*15890*/  @!P0 SYNCS.PHASECHK.TRANS64 P0, [R3+URZ+0x36850], R2 ;  /* 0x03685002030085a7 */ /* 0x000ea4000800007f */
[----:B--2---:R-:W-:Y:S05]  /*158a0*/  @!P0 BRA `(.L_x_5742) ;  /* 0xfffffffc00ec8947 */ /* 0x004fea000383ffff */
[----:B------:R-:W-:Y:S05]  /*158b0*/  BRA `(.L_x_5741) ;  /* 0xffffff8000707947 */ /* 0x000fea000383ffff */
.L_x_5772:
[----:B------:R-:W-:Y:S02]  /*158c0*/  IMAD.MOV.U32 R13, RZ, RZ, R0 ;  /* 0x000000ffff0d7224 */ /* 0x000fe400078e0000 */
[----:B------:R-:W-:Y:S02]  /*158d0*/  IMAD.MOV.U32 R12, RZ, RZ, RZ ;  /* 0x000000ffff0c7224 */ /* 0x000fe400078e00ff */
[----:B------:R-:W-:Y:S02]  /*158e0*/  IMAD.MOV.U32 R11, RZ, RZ, 0x1f ;  /* 0x0000001fff0b7424 */ /* 0x000fe400078e00ff */
[----:B------:R-:W-:-:S07]  /*158f0*/  IMAD.MOV.U32 R15, RZ, RZ, -0x1 ;  /* 0xffffffffff0f7424 */ /* 0x000fce00078e00ff */
[----:B0-----:R-:W-:Y:S05]  /*15900*/  WARPSYNC.COLLECTIVE R15, `(.L_x_5869) ;  /* 0x000000000f087348 */ /* 0x001fea0003c00000 */
[----:B------:R1:W2:Y:S02]  /*15910*/  SHFL.IDX P6, R14, R13, R12, R11 ;  /* 0x0000000c0d0e7389 */ /* 0x0002a400000c000b */
[----:B012---:R-:W-:Y:S01]  /*15920*/  ENDCOLLECTIVE ;  /* 0x000000000000791b */ /* 0x007fe20003800000 */
.L_x_5869:
[----:B------:R-:W-:Y:S05]  /*15930*/  BRA `(.L_x_5870) ;  /* 0xffffffbc00407947 */ /* 0x000fea000383ffff */
.L_x_5774:
[----:B------:R-:W-:Y:S01]  /*15940*/  BSSY B0, `(.L_x_5871) ;  /* 0x0000006000007945 */ /* 0x000fe20003800000 */
[----:B------:R-:W-:-:S07]  /*15950*/  IMAD.MOV.U32 R15, RZ, RZ, -0x1 ;  /* 0xffffffffff0f7424 */ /* 0x000fce00078e00ff */
[----:B01----:R-:W-:Y:S05]  /*15960*/  WARPSYNC.COLLECTIVE R15, `(.L_x_5872) ;  /* 0x000000000f0c7348 */ /* 0x003fea0003c00000 */
[----:B------:R-:W-:Y:S02]  /*15970*/  ELECT P6, UR62, PT ;  /* 0x00000000003e782f */ /* 0x000fe400038c0000 */
[----:B------:R-:W-:Y:S01]  /*15980*/  MOV R14, UR62 ;  /* 0x0000003e000e7c02 */ /* 0x000fe20008000f00 */
[----:B01----:R-:W-:Y:S10]  /*15990*/  ENDCOLLECTIVE ;  /* 0x000000000000791b */ /* 0x003ff40003800000 */
.L_x_5872:
[----:B------:R-:W-:Y:S05]  /*159a0*/  BSYNC B0 ;  /* 0x0000000000007941 */ /* 0x000fea0003800000 */
.L_x_5871:
[----:B------:R-:W-:Y:S05]  /*159b0*/  BRA `(.L_x_5873) ;  /* 0xffffffbc00407947 */ /* 0x000fea000383ffff */
.L_x_5776:
[----:B-1----:R1:W2:Y:S02]  /*159c0*/  SYNCS.PHASECHK.TRANS64.TRYWAIT P0, [R2+URZ+0x36840], R0 ;  /* 0x03684000020075a7 */ /* 0x0022a4000800017f */
[----:B--2---:R-:W-:Y:S05]  /*159d0*/  @!P0 NANOSLEEP.SYNCS 0x989680 ;  /* 0x009896800000895d */ /* 0x004fea0003900000 */
[----:B------:R-:W2:Y:S02]  /*159e0*/  @!P0 SYNCS.PHASECHK.TRANS64 P0, [R2+URZ+0x36840], R0 ;  /* 0x03684000020085a7 */ /* 0x000ea4000800007f */
[----:B--2---:R-:W-:Y:S05]  /*159f0*/  @!P0 BRA `(.L_x_5776) ;  /* 0xfffffffc00f08947 */ /* 0x004fea000383ffff */
[----:B------:R-:W-:Y:S05]  /*15a00*/  BRA `(.L_x_5874) ;  /* 0xffffffbc00947947 */ /* 0x000fea000383ffff */
.L_x_5780:
[----:B------:R-:W-:Y:S01]  /*15a10*/  IMAD.MOV.U32 R13, RZ, RZ, R4 ;  /* 0x000000ffff0d7224 */ /* 0x000fe200078e0004 */
[----:B------:R-:W-:Y:S01]  /*15a20*/  LOP3.LUT R6, R6, 0x7f, RZ, 0xc0, !PT ;  /* 0x0000007f06067812 */ /* 0x000fe200078ec0ff */
[----:B------:R-:W-:Y:S02]  /*15a30*/  IMAD.MOV.U32 R12, RZ, RZ, RZ ;  /* 0x000000ffff0c7224 */ /* 0x000fe400078e00ff */
[----:B------:R-:W-:Y:S01]  /*15a40*/  IMAD.MOV.U32 R11, RZ, RZ, 0x181f ;  /* 0x0000181fff0b7424 */ /* 0x000fe200078e00ff */
[----:B------:R-:W-:Y:S01]  /*15a50*/  SHF.R.U32.HI R2, RZ, 0x3, R6 ;  /* 0x00000003ff027819 */ /* 0x000fe20000011606 */
[----:B------:R-:W-:-:S04]  /*15a60*/  IMAD.MOV.U32 R15, RZ, RZ, -0x1 ;  /* 0xffffffffff0f7424 */ /* 0x000fc800078e00ff */
[----:B------:R-:W-:-:S07]  /*15a70*/  IMAD R2, R8, 0x80, R2 ;  /* 0x0000008008027824 */ /* 0x000fce00078e0202 */
[----:B-----5:R-:W-:Y:S05]  /*15a80*/  WARPSYNC.COLLECTIVE R15, `(.L_x_5875) ;  /* 0x000000000f087348 */ /* 0x020fea0003c00000 */
[----:B------:R0:W1:Y:S02]  /*15a90*/  SHFL.IDX P6, R14, R13, R12, R11 ;  /* 0x0000000c0d0e7389 */ /* 0x00006400000c000b */
[----:B01---5:R-:W-:Y:S01]  /*15aa0*/  ENDCOLLECTIVE ;  /* 0x000000000000791b */ /* 0x023fe20003800000 */
.L_x_5875:
[----:B------:R-:W-:Y:S02]  /*15ab0*/  VIADD R8, R2, 0x10 ;  /* 0x0000001002087836 */ /* 0x000fe40000000000 */
[----:B------:R-:W-:Y:S02]  /*15ac0*/  IMAD.MOV.U32 R13, RZ, RZ, R0 ;  /* 0x000000ffff0d7224 */ /* 0x000fe400078e0000 */
[----:B------:R-:W-:-:S07]  /*15ad0*/  IMAD.MOV.U32 R5, RZ, RZ, R14 ;  /* 0x000000ffff057224 */ /* 0x000fce00078e000e */
[----:B------:R-:W-:Y:S05]  /*15ae0*/  WARPSYNC.COLLECTIVE R15, `(.L_x_5876) ;  /* 0x000000000f087348 */ /* 0x000fea0003c00000 */
[----:B------:R0:W1:Y:S02]  /*15af0*/  SHFL.IDX P6, R14, R13, R12, R11 ;  /* 0x0000000c0d0e7389 */ /* 0x00006400000c000b */
[----:B01----:R-:W-:Y:S01]  /*15b00*/  ENDCOLLECTIVE ;  /* 0x000000000000791b */ /* 0x003fe20003800000 */
.L_x_5876:
        /* <DEDUP_REMOVED lines=20> */
.L_x_5877:
[----:B------:R-:W-:Y:S02]  /*15c50*/  IMAD.MOV.U32 R13, RZ, RZ, R0 ;  /* 0x000000ffff0d7224 */ /* 0x000fe400078e0000 */
[----:B------:R-:W-:-:S07]  /*15c60*/  IMAD.MOV.U32 R5, RZ, RZ, R14 ;  /* 0x000000ffff057224 */ /* 0x000fce00078e000e */
[----:B------:R-:W-:Y:S05]  /*15c70*/  WARPSYNC.COLLECTIVE R15, `(.L_x_5878) ;  /* 0x000000000f087348 */ /* 0x000fea0003c00000 */
[----:B------:R0:W1:Y:S02]  /*15c80*/  SHFL.IDX P6, R14, R13, R12, R11 ;  /* 0x0000000c0d0e7389 */ /* 0x00006400000c000b */
[----:B01----:R-:W-:Y:S01]  /*15c90*/  ENDCOLLECTIVE ;  /* 0x000000000000791b */ /* 0x003fe20003800000 */
.L_x_5878:
        /* <DEDUP_REMOVED lines=18> */
.L_x_5879:
[----:B------:R-:W-:Y:S02]  /*15dc0*/  IMAD.MOV.U32 R13, RZ, RZ, R0 ;  /* 0x000000ffff0d7224 */ /* 0x000fe400078e0000 */
[----:B------:R-:W-:-:S07]  /*15dd0*/  IMAD.MOV.U32 R5, RZ, RZ, R14 ;  /* 0x000000ffff057224 */ /* 0x000fce00078e000e */
[----:B------:R-:W-:Y:S05]  /*15de0*/  WARPSYNC.COLLECTIVE R15, `(.L_x_5880) ;  /* 0x000000000f087348 */ /* 0x000fea0003c00000 */
[----:B------:R0:W1:Y:S02]  /*15df0*/  SHFL.IDX P6, R14, R13, R12, R11 ;  /* 0x0000000c0d0e7389 */ /* 0x00006400000c000b */
[----:B01----:R-:W-:Y:S01]  /*15e00*/  ENDCOLLECTIVE ;  /* 0x000000000000791b */ /* 0x003fe20003800000 */
.L_x_5880:
        /* <DEDUP_REMOVED lines=18> */
.L_x_5881:
[----:B------:R-:W-:Y:S02]  /*15f30*/  IMAD.MOV.U32 R13, RZ, RZ, R0 ;  /* 0x000000ffff0d7224 */ /* 0x000fe400078e0000 */
[----:B------:R-:W-:-:S07]  /*15f40*/  IMAD.MOV.U32 R5, RZ, RZ, R14 ;  /* 0x000000ffff057224 */ /* 0x000fce00078e000e */
[----:B------:R-:W-:Y:S05]  /*15f50*/  WARPSYNC.COLLECTIVE R15, `(.L_x_5882) ;  /* 0x000000000f087348 */ /* 0x000fea0003c00000 */
[----:B------:R0:W1:Y:S02]  /*15f60*/  SHFL.IDX P6, R14, R13, R12, R11 ;  /* 0x0000000c0d0e7389 */ /* 0x00006400000c000b */
[----:B01----:R-:W-:Y:S01]  /*15f70*/  ENDCOLLECTIVE ;  /* 0x000000000000791b */ /* 0x003fe20003800000 */
.L_x_5882:
        /* <DEDUP_REMOVED lines=18> */
.L_x_5883:
[----:B------:R-:W-:Y:S02]  /*160a0*/  IMAD.MOV.U32 R13, RZ, RZ, R0 ;  /* 0x000000ffff0d7224 */ /* 0x000fe400078e0000 */
[----:B------:R-:W-:-:S07]  /*160b0*/  IMAD.MOV.U32 R5, RZ, RZ, R14 ;  /* 0x000000ffff057224 */ /* 0x000fce00078e000e */
[----:B------:R-:W-:Y:S05]  /*160c0*/  WARPSYNC.COLLECTIVE R15, `(.L_x_5884) ;  /* 0x000000000f087348 */ /* 0x000fea0003c00000 */
[----:B------:R0:W1:Y:S02]  /*160d0*/  SHFL.IDX P6, R14, R13, R12, R11 ;  /* 0x0000000c0d0e7389 */ /* 0x00006400000c000b */
[----:B01----:R-:W-:Y:S01]  /*160e0*/  ENDCOLLECTIVE ;  /* 0x000000000000791b */ /* 0x003fe20003800000 */
.L_x_5884:
        /* <DEDUP_REMOVED lines=18> */
.L_x_5885:
[----:B------:R-:W-:Y:S02]  /*16210*/  IMAD.MOV.U32 R13, RZ, RZ, R0 ;  /* 0x000000ffff0d7224 */ /* 0x000fe400078e0000 */
[----:B------:R-:W-:-:S07]  /*16220*/  IMAD.MOV.U32 R5, RZ, RZ, R14 ;  /* 0x000000ffff057224 */ /* 0x000fce00078e000e */
[----:B------:R-:W-:Y:S05]  /*16230*/  WARPSYNC.COLLECTIVE R15, `(.L_x_5886) ;  /* 0x000000000f087348 */ /* 0x000fea0003c00000 */
[----:B------:R0:W1:Y:S02]  /*16240*/  SHFL.IDX P6, R14, R13, R12, R11 ;  /* 0x0000000c0d0e7389 */ /* 0x00006400000c000b */
[----:B01----:R-:W-:Y:S01]  /*16250*/  ENDCOLLECTIVE ;  /* 0x000000000000791b */ /* 0x003fe20003800000 */
.L_x_5886:
        /* <DEDUP_REMOVED lines=18> */
.L_x_5887:
[----:B------:R-:W-:Y:S02]  /*16380*/  IMAD.MOV.U32 R13, RZ, RZ, R0 ;  /* 0x000000ffff0d7224 */ /* 0x000fe400078e0000 */
[----:B------:R-:W-:-:S07]  /*16390*/  IMAD.MOV.U32 R5, RZ, RZ, R14 ;  /* 0x000000ffff057224 */ /* 0x000fce00078e000e */
[----:B------:R-:W-:Y:S05]  /*163a0*/  WARPSYNC.COLLECTIVE R15, `(.L_x_5888) ;  /* 0x000000000f087348 */ /* 0x000fea0003c00000 */
[----:B------:R0:W1:Y:S02]  /*163b0*/  SHFL.IDX P6, R14, R13, R12, R11 ;  /* 0x0000000c0d0e7389 */ /* 0x00006400000c000b */
[----:B01----:R-:W-:Y:S01]  /*163c0*/  ENDCOLLECTIVE ;  /* 0x000000000000791b */ /* 0x003fe20003800000 */
.L_x_5888:
        /* <DEDUP_REMOVED lines=16> */
.L_x_5889:
[----:B------:R-:W-:Y:S02]  /*164d0*/  IMAD.MOV.U32 R13, RZ, RZ, R0 ;  /* 0x000000ffff0d7224 */ /* 0x000fe400078e0000 */
[----:B------:R-:W-:-:S07]  /*164e0*/  IMAD.MOV.U32 R4, RZ, RZ, R14 ;  /* 0x000000ffff047224 */ /* 0x000fce00078e000e */
[----:B------:R-:W-:Y:S05]  /*164f0*/  WARPSYNC.COLLECTIVE R15, `(.L_x_5890) ;  /* 0x000000000f087348 */ /* 0x000fea0003c00000 */
[----:B------:R0:W1:Y:S02]  /*16500*/  SHFL.IDX P6, R14, R13, R12, R11 ;  /* 0x0000000c0d0e7389 */ /* 0x00006400000c000b */
[----:B01----:R-:W-:Y:S01]  /*16510*/  ENDCOLLECTIVE ;  /* 0x000000000000791b */ /* 0x003fe20003800000 */
.L_x_5890:
[----:B------:R-:W-:Y:S01]  /*16520*/  IMAD.MOV.U32 R0, RZ, RZ, R14 ;  /* 0x000000ffff007224 */ /* 0x000fe200078e000e */
[----:B------:R-:W-:Y:S06]  /*16530*/  BRA `(.L_x_5891) ;  /* 0xffffffbc00fc7947 */ /* 0x000fec000383ffff */
.L_x_5785:
[----:B0-----:R0:W1:Y:S02]  /*16540*/  SYNCS.PHASECHK.TRANS64.TRYWAIT P0, [R17+URZ+0x36820], R0 ;  /* 0x03682000110075a7 */ /* 0x001064000800017f */
[----:B-1----:R-:W-:Y:S05]  /*16550*/  @!P0 NANOSLEEP.SYNCS 0x989680 ;  /* 0x009896800000895d */ /* 0x002fea0003900000 */
[----:B------:R-:W1:Y:S02]  /*16560*/  @!P0 SYNCS.PHASECHK.TRANS64 P0, [R17+URZ+0x36820], R0 ;  /* 0x03682000110085a7 */ /* 0x000e64000800007f */
[----:B-1----:R-:W-:Y:S05]  /*16570*/  @!P0 BRA `(.L_x_5785) ;  /* 0xfffffffc00f08947 */ /* 0x002fea000383ffff */
[----:B------:R-:W-:Y:S05]  /*16580*/  BRA `(.L_x_5892) ;  /* 0xffffffc000747947 */ /* 0x000fea000383ffff */
.L_x_5792:
[----:B0-----:R0:W1:Y:S02]  /*16590*/  SYNCS.PHASECHK.TRANS64.TRYWAIT P0, [R2+URZ+0x36840], R3 ;  /* 0x03684003020075a7 */ /* 0x001064000800017f */
[----:B-1----:R-:W-:Y:S05]  /*165a0*/  @!P0 NANOSLEEP.SYNCS 0x989680 ;  /* 0x009896800000895d */ /* 0x002fea0003900000 */
[----:B------:R-:W1:Y:S02]  /*165b0*/  @!P0 SYNCS.PHASECHK.TRANS64 P0, [R2+URZ+0x36840], R3 ;  /* 0x03684003020085a7 */ /* 0x000e64000800007f */
[----:B-1----:R-:W-:Y:S05]  /*165c0*/  @!P0 BRA `(.L_x_5792) ;  /* 0xfffffffc00f08947 */ /* 0x002fea000383ffff */
[----:B------:R-:W-:Y:S05]  /*165d0*/  BRA `(.L_x_5893) ;  /* 0xffffffc400287947 */ /* 0x000fea000383ffff */
.L_x_5799:
[----:B0-----:R0:W1:Y:S02]  /*165e0*/  SYNCS.PHASECHK.TRANS64.TRYWAIT P0, [R3+URZ+0x60], R2 ;  /* 0x00006002030075a7 */ /* 0x001064000800017f */
[----:B-1----:R-:W-:Y:S05]  /*165f0*/  @!P0 NANOSLEEP.SYNCS 0x989680 ;  /* 0x009896800000895d */ /* 0x002fea0003900000 */
[----:B------:R-:W1:Y:S02]  /*16600*/  @!P0 SYNCS.PHASECHK.TRANS64 P0, [R3+URZ+0x60], R2 ;  /* 0x00006002030085a7 */ /* 0x000e64000800007f */
[----:B-1----:R-:W-:Y:S05]  /*16610*/  @!P0 BRA `(.L_x_5799) ;  /* 0xfffffffc00f08947 */ /* 0x002fea000383ffff */
[----:B------:R-:W-:Y:S05]  /*16620*/  BRA `(.L_x_5894) ;  /* 0xffffffc800307947 */ /* 0x000fea000383ffff */
.L_x_5810:
[----:B-1----:R1:W2:Y:S02]  /*16630*/  SYNCS.PHASECHK.TRANS64.TRYWAIT P0, [R3+URZ+0x36840], R2 ;  /* 0x03684002030075a7 */ /* 0x0022a4000800017f */
[----:B--2---:R-:W-:Y:S05]  /*16640*/  @!P0 NANOSLEEP.SYNCS 0x989680 ;  /* 0x009896800000895d */ /* 0x004fea0003900000 */
[----:B------:R-:W2:Y:S02]  /*16650*/  @!P0 SYNCS.PHASECHK.TRANS64 P0, [R3+URZ+0x36840], R2 ;  /* 0x03684002030085a7 */ /* 0x000ea4000800007f */
[----:B--2---:R-:W-:Y:S05]  /*16660*/  @!P0 BRA `(.L_x_5810) ;  /* 0xfffffffc00f08947 */ /* 0x004fea000383ffff */
[----:B------:R-:W-:Y:S05]  /*16670*/  BRA `(.L_x_5895) ;  /* 0xffffffcc00f07947 */ /* 0x000fea000383ffff */
.L_x_5817:
[----:B0-----:R0:W1:Y:S02]  /*16680*/  SYNCS.PHASECHK.TRANS64.TRYWAIT P0, [R2+URZ+0x60], R3 ;  /* 0x00006003020075a7 */ /* 0x001064000800017f */
[----:B-1----:R-:W-:Y:S05]  /*16690*/  @!P0 NANOSLEEP.SYNCS 0x989680 ;  /* 0x009896800000895d */ /* 0x002fea0003900000 */
[----:B------:R-:W1:Y:S02]  /*166a0*/  @!P0 SYNCS.PHASECHK.TRANS64 P0, [R2+URZ+0x60], R3 ;  /* 0x00006003020085a7 */ /* 0x000e64000800007f */
[----:B-1----:R-:W-:Y:S05]  /*166b0*/  @!P0 BRA `(.L_x_5817) ;  /* 0xfffffffc00f08947 */ /* 0x002fea000383ffff */
[----:B------:R-:W-:Y:S05]  /*166c0*/  BRA `(.L_x_5896) ;  /* 0xffffffd400007947 */ /* 0x000fea000383ffff */
.L_x_5827:
[----:B--2---:R2:W3:Y:S02]  /*166d0*/  SYNCS.PHASECHK.TRANS64.TRYWAIT P0, [R2+URZ+0x36840], R3 ;  /* 0x03684003020075a7 */ /* 0x0044e4000800017f */
[----:B---3--:R-:W-:Y:S05]  /*166e0*/  @!P0 NANOSLEEP.SYNCS 0x989680 ;  /* 0x009896800000895d */ /* 0x008fea0003900000 */
[----:B------:R-:W3:Y:S02]  /*166f0*/  @!P0 SYNCS.PHASECHK.TRANS64 P0, [R2+URZ+0x36840], R3 ;  /* 0x03684003020085a7 */ /* 0x000ee4000800007f */
[----:B---3--:R-:W-:Y:S05]  /*16700*/  @!P0 BRA `(.L_x_5827) ;  /* 0xfffffffc00f08947 */ /* 0x008fea000383ffff */
[----:B------:R-:W-:Y:S05]  /*16710*/  BRA `(.L_x_5897) ;  /* 0xffffffd800947947 */ /* 0x000fea000383ffff */
.L_x_5834:
[----:B0-----:R0:W1:Y:S02]  /*16720*/  SYNCS.PHASECHK.TRANS64.TRYWAIT P0, [R2+URZ+0x60], R5 ;  /* 0x00006005020075a7 */ /* 0x001064000800017f */
[----:B-1----:R-:W-:Y:S05]  /*16730*/  @!P0 NANOSLEEP.SYNCS 0x989680 ;  /* 0x009896800000895d */ /* 0x002fea0003900000 */
[----:B------:R-:W1:Y:S02]  /*16740*/  @!P0 SYNCS.PHASECHK.TRANS64 P0, [R2+URZ+0x60], R5 ;  /* 0x00006005020085a7 */ /* 0x000e64000800007f */
[----:B-1----:R-:W-:Y:S05]  /*16750*/  @!P0 BRA `(.L_x_5834) ;  /* 0xfffffffc00f08947 */ /* 0x002fea000383ffff */
[----:B------:R-:W-:Y:S05]  /*16760*/  BRA `(.L_x_5898) ;  /* 0xffffffdc00a47947 */ /* 0x000fea000383ffff */
.L_x_5846:
[----:B0-----:R0:W1:Y:S02]  /*16770*/  SYNCS.PHASECHK.TRANS64.TRYWAIT P0, [R2+URZ+0x36860], R3 ;  /* 0x03686003020075a7 */ /* 0x001064000800017f */
[----:B-1----:R-:W-:Y:S05]  /*16780*/  @!P0 NANOSLEEP.SYNCS 0x989680 ;  /* 0x009896800000895d */ /* 0x002fea0003900000 */
[----:B------:R-:W1:Y:S02]  /*16790*/  @!P0 SYNCS.PHASECHK.TRANS64 P0, [R2+URZ+0x36860], R3 ;  /* 0x03686003020085a7 */ /* 0x000e64000800007f */
[----:B-1----:R-:W-:Y:S05]  /*167a0*/  @!P0 BRA `(.L_x_5846) ;  /* 0xfffffffc00f08947 */ /* 0x002fea000383ffff */
[----:B------:R-:W-:Y:S05]  /*167b0*/  BRA `(.L_x_5899) ;  /* 0xffffffe400247947 */ /* 0x000fea000383ffff */
.L_x_5854:
[----:B------:R-:W-:Y:S01]  /*167c0*/  BSSY B0, `(.L_x_5900) ;  /* 0x0000008000007945 */ /* 0x000fe20003800000 */
[----:B-----5:R-:W-:Y:S02]  /*167d0*/  IMAD.MOV.U32 R13, RZ, RZ, R2 ;  /* 0x000000ffff0d7224 */ /* 0x020fe400078e0002 */
[----:B------:R-:W-:Y:S02]  /*167e0*/  IMAD.MOV.U32 R12, RZ, RZ, RZ ;  /* 0x000000ffff0c7224 */ /* 0x000fe400078e00ff */
[----:B------:R-:W-:Y:S02]  /*167f0*/  IMAD.MOV.U32 R11, RZ, RZ, 0x1f ;  /* 0x0000001fff0b7424 */ /* 0x000fe400078e00ff */
[----:B------:R-:W-:-:S07]  /*16800*/  IMAD.MOV.U32 R15, RZ, RZ, -0x1 ;  /* 0xffffffffff0f7424 */ /* 0x000fce00078e00ff */
[----:B-1----:R-:W-:Y:S05]  /*16810*/  WARPSYNC.COLLECTIVE R15, `(.L_x_5901) ;  /* 0x000000000f087348 */ /* 0x002fea0003c00000 */
[----:B------:R0:W2:Y:S02]  /*16820*/  SHFL.IDX P6, R14, R13, R12, R11 ;  /* 0x0000000c0d0e7389 */ /* 0x0000a400000c000b */
[----:B012---:R-:W-:Y:S01]  /*16830*/  ENDCOLLECTIVE ;  /* 0x000000000000791b */ /* 0x007fe20003800000 */
.L_x_5901:
[----:B------:R-:W-:Y:S05]  /*16840*/  BSYNC B0 ;  /* 0x0000000000007941 */ /* 0x000fea0003800000 */
.L_x_5900:
[----:B------:R-:W-:Y:S05]  /*16850*/  BRA `(.L_x_5902) ;  /* 0xffffffe800587947 */ /* 0x000fea000383ffff */
.L_x_5857:
[----:B0-----:R0:W1:Y:S02]  /*16860*/  SYNCS.PHASECHK.TRANS64.TRYWAIT P0, [R0+URZ+0x36820], R3 ;  /* 0x03682003000075a7 */ /* 0x001064000800017f */
[----:B-1----:R-:W-:Y:S05]  /*16870*/  @!P0 NANOSLEEP.SYNCS 0x989680 ;  /* 0x009896800000895d */ /* 0x002fea0003900000 */
[----:B------:R-:W1:Y:S02]  /*16880*/  @!P0 SYNCS.PHASECHK.TRANS64 P0, [R0+URZ+0x36820], R3 ;  /* 0x03682003000085a7 */ /* 0x000e64000800007f */
[----:B-1----:R-:W-:Y:S05]  /*16890*/  @!P0 BRA `(.L_x_5857) ;  /* 0xfffffffc00f08947 */ /* 0x002fea000383ffff */
[----:B------:R-:W-:Y:S05]  /*168a0*/  BRA `(.L_x_5903) ;  /* 0xffffffe800a47947 */ /* 0x000fea000383ffff */
.L_x_5858:
        /* <DEDUP_REMOVED lines=11> */
.L_x_5905:
[----:B------:R-:W-:Y:S05]  /*16960*/  BSYNC B0 ;  /* 0x0000000000007941 */ /* 0x000fea0003800000 */
.L_x_5904:
[----:B------:R-:W-:Y:S05]  /*16970*/  BRA `(.L_x_5906) ;  /* 0xffffffe8008c7947 */ /* 0x000fea000383ffff */
.L_x_5861:
[----:B------:R-:W-:Y:S01]  /*16980*/  BSSY B1, `(.L_x_5907) ;  /* 0x0000006000017945 */ /* 0x000fe20003800000 */
[----:B------:R-:W-:-:S07]  /*16990*/  IMAD.MOV.U32 R15, RZ, RZ, -0x1 ;  /* 0xffffffffff0f7424 */ /* 0x000fce00078e00ff */
[----:B01----:R-:W-:Y:S05]  /*169a0*/  WARPSYNC.COLLECTIVE R15, `(.L_x_5908) ;  /* 0x000000000f0c7348 */ /* 0x003fea0003c00000 */
[----:B------:R-:W-:Y:S02]  /*169b0*/  ELECT P6, UR62, PT ;  /* 0x00000000003e782f */ /* 0x000fe400038c0000 */
[----:B------:R-:W-:Y:S01]  /*169c0*/  MOV R14, UR62 ;  /* 0x0000003e000e7c02 */ /* 0x000fe20008000f00 */
[----:B01----:R-:W-:Y:S10]  /*169d0*/  ENDCOLLECTIVE ;  /* 0x000000000000791b */ /* 0x003ff40003800000 */
.L_x_5908:
[----:B------:R-:W-:Y:S05]  /*169e0*/  BSYNC B1 ;  /* 0x0000000000017941 */ /* 0x000fea0003800000 */
.L_x_5907:
[----:B------:R-:W-:Y:S05]  /*169f0*/  BRA `(.L_x_5909) ;  /* 0xffffffe800847947 */ /* 0x000fea000383ffff */
.L_x_5863:
[----:B0-----:R0:W1:Y:S02]  /*16a00*/  SYNCS.PHASECHK.TRANS64.TRYWAIT P0, [R6+URZ], R5 ;  /* 0x00000005060075a7 */ /* 0x001064000800017f */
[----:B-1----:R-:W-:Y:S05]  /*16a10*/  @!P0 NANOSLEEP.SYNCS 0x989680 ;  /* 0x009896800000895d */ /* 0x002fea0003900000 */
[----:B------:R-:W1:Y:S02]  /*16a20*/  @!P0 SYNCS.PHASECHK.TRANS64 P0, [R6+URZ], R5 ;  /* 0x00000005060085a7 */ /* 0x000e64000800007f */
[----:B-1----:R-:W-:Y:S05]  /*16a30*/  @!P0 BRA `(.L_x_5863) ;  /* 0xfffffffc00f08947 */ /* 0x002fea000383ffff */
[----:B------:R-:W-:Y:S05]  /*16a40*/  BRA `(.L_x_5910) ;  /* 0xffffffe800bc7947 */ /* 0x000fea000383ffff */
.L_x_5864:
[----:B-1----:R1:W2:Y:S02]  /*16a50*/  SYNCS.PHASECHK.TRANS64.TRYWAIT P0, [R3+URZ], R2 ;  /* 0x00000002030075a7 */ /* 0x0022a4000800017f */
[----:B--2---:R-:W-:Y:S05]  /*16a60*/  @!P0 NANOSLEEP.SYNCS 0x989680 ;  /* 0x009896800000895d */ /* 0x004fea0003900000 */
[----:B------:R-:W2:Y:S02]  /*16a70*/  @!P0 SYNCS.PHASECHK.TRANS64 P0, [R3+URZ], R2 ;  /* 0x00000002030085a7 */ /* 0x000ea4000800007f */
[----:B--2---:R-:W-:Y:S05]  /*16a80*/  @!P0 BRA `(.L_x_5864) ;  /* 0xfffffffc00f08947 */ /* 0x004fea000383ffff */
[----:B------:R-:W-:Y:S05]  /*16a90*/  BRA `(.L_x_5911) ;  /* 0xffffffe800b07947 */ /* 0x000fea000383ffff */
.L_x_5866:
[----:B-1----:R1:W2:Y:S02]  /*16aa0*/  SYNCS.PHASECHK.TRANS64.TRYWAIT P0, [R18+URZ], R5 ;  /* 0x00000005120075a7 */ /* 0x0022a4000800017f */
[----:B--2---:R-:W-:Y:S05]  /*16ab0*/  @!P0 NANOSLEEP.SYNCS 0x989680 ;  /* 0x009896800000895d */ /* 0x004fea0003900000 */
[----:B------:R-:W2:Y:S02]  /*16ac0*/  @!P0 SYNCS.PHASECHK.TRANS64 P0, [R18+URZ], R5 ;  /* 0x00000005120085a7 */ /* 0x000ea4000800007f */
[----:B--2---:R-:W-:Y:S05]  /*16ad0*/  @!P0 BRA `(.L_x_5866) ;  /* 0xfffffffc00f08947 */ /* 0x004fea000383ffff */
[----:B------:R-:W-:Y:S05]  /*16ae0*/  BRA `(.L_x_5912) ;  /* 0xffffffe800b47947 */ /* 0x000fea000383ffff */
.L_x_5913:
        /* <DEDUP_REMOVED lines=9> */
.L_x_15310:


//--------------------- .text._ZN7cutlass13device_kernelIN5flash11enable_sm90INS1_16FlashAttnFwdSm90INS1_25CollectiveMainloopFwdSm90ILi2EN4cute5tupleIJNS5_1CILi1EEES8_S8_EEENS6_IJNS7_ILi128EEENS7_ILi112EEENS7_ILi192EEEEEELi192ENS_10bfloat16_tEfNS_4arch4Sm90ELb1ELb0ELb0ELb1ELb0ELb0ELb0ELb1ELb1ELb1ELb0ELb0EEENS1_21CollectiveEpilogueFwdINS6_IJSA_SC_SB_EEES9_SE_SG_Li256ELb1ELb1ELb0ELb0EEENS1_36VarlenDynamicPersistentTileSchedulerILi128ELi112ELi256ELi128ELb0ELb1ELb1ELb1ELb1ELb1EEEEEEEEEvNT_6ParamsE --------------------------
	.section	.text._ZN7cutlass13device_kernelIN5flash11enable_sm90INS1_16FlashAttnFwdSm90INS1_25CollectiveMainloopFwdSm90ILi2EN4cute5tupleIJNS5_1CILi1EEES8_S8_EEENS6_IJNS7_ILi128EEENS7_ILi112EEENS7_ILi192EEEEEELi192ENS_10bfloat16_tEfNS_4arch4Sm90ELb1ELb0ELb0ELb1ELb0ELb0ELb0ELb1ELb1ELb1ELb0ELb0EEENS1_21CollectiveEpilogueFwdINS6_IJSA_SC_SB_EEES9_SE_SG_Li256ELb1ELb1ELb0ELb0EEENS1_36VarlenDynamicPersistentTileSchedulerILi128ELi112ELi256ELi128ELb0ELb1ELb1ELb1ELb1ELb1EEEEEEEEEvNT_6ParamsE,"ax",@progbits
	.align	128
.text._ZN7cutlass13device_kernelIN5flash11enable_sm90INS1_16FlashAttnFwdSm90INS1_25CollectiveMainloopFwdSm90ILi2EN4cute5tupleIJNS5_1CILi1EEES8_S8_EEENS6_IJNS7_ILi128EEENS7_ILi112EEENS7_ILi192EEEEEELi192ENS_10bfloat16_tEfNS_4arch4Sm90ELb1ELb0ELb0ELb1ELb0ELb0ELb0ELb1ELb1ELb1ELb0ELb0EEENS1_21CollectiveEpilogueFwdINS6_IJSA_SC_SB_EEES9_SE_SG_Li256ELb1ELb1ELb0ELb0EEENS1_36VarlenDynamicPersistentTileSchedulerILi128ELi112ELi256ELi128ELb0ELb1ELb1ELb1ELb1ELb1EEEEEEEEEvNT_6ParamsE:
        .type           _ZN7cutlass13device_kernelIN5flash11enable_sm90INS1_16FlashAttnFwdSm90INS1_25CollectiveMainloopFwdSm90ILi2EN4cute5tupleIJNS5_1CILi1EEES8_S8_EEENS6_IJNS7_ILi128EEENS7_ILi112EEENS7_ILi192EEEEEELi192ENS_10bfloat16_tEfNS_4arch4Sm90ELb1ELb0ELb0ELb1ELb0ELb0ELb0ELb1ELb1ELb1ELb0ELb0EEENS1_21CollectiveEpilogueFwdINS6_IJSA_SC_SB_EEES9_SE_SG_Li256ELb1ELb1ELb0ELb0EEENS1_36VarlenDynamicPersistentTileSchedulerILi128ELi112ELi256ELi128ELb0ELb1ELb1ELb1ELb1ELb1EEEEEEEEEvNT_6ParamsE,@function
        .size           _ZN7cutlass13device_kernelIN5flash11enable_sm90INS1_16FlashAttnFwdSm90INS1_25CollectiveMainloopFwdSm90ILi2EN4cute5tupleIJNS5_1CILi1EEES8_S8_EEENS6_IJNS7_ILi128EEENS7_ILi112EEENS7_ILi192EEEEEELi192ENS_10bfloat16_tEfNS_4arch4Sm90ELb1ELb0ELb0ELb1ELb0ELb0ELb0ELb1ELb1ELb1ELb0ELb0EEENS1_21CollectiveEpilogueFwdINS6_IJSA_SC_SB_EEES9_SE_SG_Li256ELb1ELb1ELb0ELb0EEENS1_36VarlenDynamicPersistentTileSchedulerILi128ELi112ELi256ELi128ELb0ELb1ELb1ELb1ELb1ELb1EEEEEEEEEvNT_6ParamsE,(.L_x_15311 - _ZN7cutlass13device_kernelIN5flash11enable_sm90INS1_16FlashAttnFwdSm90INS1_25CollectiveMainloopFwdSm90ILi2EN4cute5tupleIJNS5_1CILi1EEES8_S8_EEENS6_IJNS7_ILi128EEENS7_ILi112EEENS7_ILi192EEEEEELi192ENS_10bfloat16_tEfNS_4arch4Sm90ELb1ELb0ELb0ELb1ELb0ELb0ELb0ELb1ELb1ELb1ELb0ELb0EEENS1_21CollectiveEpilogueFwdINS6_IJSA_SC_SB_EEES9_SE_SG_Li256ELb1ELb1ELb0ELb0EEENS1_36VarlenDynamicPersistentTileSchedulerILi128ELi112ELi256ELi128ELb0ELb1ELb1ELb1ELb1ELb1EEEEEEEEEvNT_6ParamsE)
        .other          _ZN7cutlass13device_kernelIN5flash11enable_sm90INS1_16FlashAttnFwdSm90INS1_25CollectiveMainloopFwdSm90ILi2EN4cute5tupleIJNS5_1CILi1EEES8_S8_EEENS6_IJNS7_ILi128EEENS7_ILi112EEENS7_ILi192EEEEEELi192ENS_10bfloat16_tEfNS_4arch4Sm90ELb1ELb0ELb0ELb1ELb0ELb0ELb0ELb1ELb1ELb1ELb0ELb0EEENS1_21CollectiveEpilogueFwdINS6_IJSA_SC_SB_EEES9_SE_SG_Li256ELb1ELb1ELb0ELb0EEENS1_36VarlenDynamicPersistentTileSchedulerILi128ELi112ELi256ELi128ELb0ELb1ELb1ELb1ELb1ELb1EEEEEEEEEvNT_6ParamsE,@"STO_CUDA_ENTRY STV_DEFAULT"
_ZN7cutlass13device_kernelIN5flash11enable_sm90INS1_16FlashAttnFwdSm90INS1_25CollectiveMainloopFwdSm90ILi2EN4cute5tupleIJNS5_1CILi1EEES8_S8_EEENS6_IJNS7_ILi128EEENS7_ILi112EEENS7_ILi192EEEEEELi192ENS_10bfloat16_tEfNS_4arch4Sm90ELb1ELb0ELb0ELb1ELb0ELb0ELb0ELb1ELb1ELb1ELb0ELb0EEENS1_21CollectiveEpilogueFwdINS6_IJSA_SC_SB_EEES9_SE_SG_Li256ELb1ELb1ELb0ELb0EEENS1_36VarlenDynamicPersistentTileSchedulerILi128ELi112ELi256ELi128ELb0ELb1ELb1ELb1ELb1ELb1EEEEEEEEEvNT_6ParamsE:
        /* <DEDUP_REMOVED lines=18> */
.L_x_5915:
[----:B------:R-:W-:Y:S05]  /*0120*/  BSYNC B0 ;  /* 0x0000000000007941 */ /* 0x000fea0003800000 */
.L_x_5914:
        /* <DEDUP_REMOVED lines=41> */
.L_x_5916:
        /* <DEDUP_REMOVED lines=22> */
.L_x_5917:
        /* <DEDUP_REMOVED lines=18> */
.L_x_5918:
        /* <DEDUP_REMOVED lines=22> */
.L_x_5919:
        /* <DEDUP_REMOVED lines=22> */
.L_x_5920:
        /* <DEDUP_REMOVED lines=8> */
.L_x_5922:
        /* <DEDUP_REMOVED lines=50> */
[----:B------:R-:W-:Y:S01]  /*0ca0*/  SHF.R.S32.HI R210, RZ, 0x3, R3 ;  /* 0x00000003ffd27819 */ /* 0x000fe20000011403 */
[----:B------:R-:W-:Y:S01]  /*0cb0*/  IMAD.IADD R5, R220, 0x1, -R5 ;  /* 0x00000001dc057824 */ /* 0x000fe200078e0a05 */
[----:B------:R-:W-:Y:S01]  /*0cc0*/  LOP3.LUT R2, R2, 0x1ffffffe, RZ, 0xc0, !PT ;  /* 0x1ffffffe02027812 */ /* 0x000fe200078ec0ff */
[----:B------:R-:W-:Y:S02]  /*0cd0*/  ULOP3.LUT UR7, UR4, 0x1, URZ, 0xfc, !UPT ;  /* 0x0000000104077892 */ /* 0x000fe4000f8efc3f */
[----:B------:R-:W-:Y:S01]  /*0ce0*/  IMAD R5, R5, 0x40, R4 ;  /* 0x0000004005057824 */ /* 0x000fe200078e0204 */
[----:B------:R-:W-:Y:S01]  /*0cf0*/  UMOV UR4, URZ ;  /* 0x0000003f00047c82 */ /* 0x000fe20008000000 */
[----:B------:R-:W-:Y:S01]  /*0d00*/  IMAD.IADD R2, R7, 0x1, -R2 ;  /* 0x0000000107027824 */ /* 0x000fe200078e0a02 */
[----:B------:R-:W-:Y:S01]  /*0d10*/  LOP3.LUT R7, R10, 0xfffffffc, RZ, 0xc0, !PT ;  /* 0xfffffffc0a077812 */ /* 0x000fe200078ec0ff */
[----:B------:R-:W-:Y:S02]  /*0d20*/  IMAD.U32 R216, RZ, RZ, UR7 ;  /* 0x00000007ffd87e24 */ /* 0x000fe4000f8e00ff */
[----:B------:R-:W-:-:S02]  /*0d30*/  IMAD R215, R2, 0x8, R5 ;  /* 0x0000000802d77824 */ /* 0x000fc400078e0205 */
[----:B------:R-:W-:Y:S01]  /*0d40*/  IMAD.IADD R4, R220, 0x1, -R7 ;  /* 0x00000001dc047824 */ /* 0x000fe200078e0a07 */
[----:B------:R-:W-:Y:S01]  /*0d50*/  LOP3.LUT R7, R3, 0xfffffff8, RZ, 0xc0, !PT ;  /* 0xfffffff803077812 */ /* 0x000fe200078ec0ff */
[----:B------:R-:W-:Y:S01]  /*0d60*/  IMAD.U32 R211, RZ, RZ, UR4 ;  /* 0x00000004ffd37e24 */ /* 0x000fe2000f8e00ff */
[----:B------:R-:W-:Y:S02]  /*0d70*/  LOP3.LUT R3, R6, 0x7ffffffc, RZ, 0xc0, !PT ;  /* 0x7ffffffc06037812 */ /* 0x000fe400078ec0ff */
[----:B------:R-:W-:Y:S01]  /*0d80*/  LEA.HI R10, R4, R4, RZ, 0x1 ;  /* 0x00000004040a7211 */ /* 0x000fe200078f08ff */
[----:B------:R-:W-:Y:S02]  /*0d90*/  IMAD.IADD R206, R220, 0x1, -R7 ;  /* 0x00000001dcce7824 */ /* 0x000fe400078e0a07 */
[----:B------:R-:W-:Y:S01]  /*0da0*/  IMAD.IADD R22, R212, 0x1, -R3 ;  /* 0x00000001d4167824 */ /* 0x000fe200078e0a03 */
[----:B------:R-:W-:Y:S01]  /*0db0*/  LOP3.LUT R11, R10, 0x1ffffffe, RZ, 0xc0, !PT ;  /* 0x1ffffffe0a0b7812 */ /* 0x000fe200078ec0ff */
[----:B------:R-:W-:-:S04]  /*0dc0*/  IMAD.SHL.U32 R16, R206, 0x8, RZ ;  /* 0x00000008ce107824 */ /* 0x000fc800078e00ff */
[C---:B------:R-:W-:Y:S01]  /*0dd0*/  VIADD R204, R16.reuse, 0x40 ;  /* 0x0000004010cc7836 */ /* 0x040fe20000000000 */
[----:B------:R-:W-:Y:S01]  /*0de0*/  SHF.R.S32.HI R219, RZ, 0x1f, R16 ;  /* 0x0000001fffdb7819 */ /* 0x000fe20000011410 */
[----:B------:R-:W-:Y:S02]  /*0df0*/  VIADD R205, R16, 0x80 ;  /* 0x0000008010cd7836 */ /* 0x000fe40000000000 */
[----:B------:R-:W-:Y:S01]  /*0e00*/  IMAD.IADD R11, R4, 0x1, -R11 ;  /* 0x00000001040b7824 */ /* 0x000fe200078e0a0b */
[----:B------:R-:W-:Y:S02]  /*0e10*/  SHF.R.S32.HI R218, RZ, 0x1f, R204 ;  /* 0x0000001fffda7819 */ /* 0x000fe400000114cc */
[----:B------:R-:W-:Y:S01]  /*0e20*/  SHF.R.S32.HI R217, RZ, 0x1f, R205 ;  /* 0x0000001fffd97819 */ /* 0x000fe200000114cd */
[----:B------:R-:W-:-:S07]  /*0e30*/  IMAD R23, R11, 0x8, R214 ;  /* 0x000000080b177824 */ /* 0x000fce00078e02d6 */
.L_x_5976:
[----:B0-2---:R-:W0:Y:S01]  /*0e40*/  LDC.64 R2, c[0x0][0xc88] ;  /* 0x00032200ff027b82 */ /* 0x005e220000000a00 */
        /* <DEDUP_REMOVED lines=41> */
[----:B-1--4-:R-:W-:Y:S06]  /*10e0*/  @P2 BRA `(.L_x_5923) ;  /* 0x0000000000402947 */ /* 0x012fec0003800000 */
        /* <DEDUP_REMOVED lines=16> */
.L_x_5923:
        /* <DEDUP_REMOVED lines=11> */
.L_x_5924:
        /* <DEDUP_REMOVED lines=15> */
.L_x_5925:
        /* <DEDUP_REMOVED lines=10> */
[----:B------:R-:W-:-:S02]  /*1430*/  CS2R R118, SRZ ;  /* 0x0000000000767805 */ /* 0x000fc4000001ff00 */
[----:B------:R-:W-:Y:S02]  /*1440*/  CS2R R116, SRZ ;  /* 0x0000000000747805 */ /* 0x000fe4000001ff00 */
[----:B------:R-:W-:Y:S02]  /*1450*/  CS2R R114, SRZ ;  /* 0x0000000000727805 */ /* 0x000fe4000001ff00 */
[----:B------:R-:W-:Y:S01]  /*1460*/  CS2R R112, SRZ ;  /* 0x0000000000707805 */ /* 0x000fe2000001ff00 */
[----:B------:R-:W-:Y:S01]  /*1470*/  UIADD3 UR7, UR9, 0x70, -UR7 ;  /* 0x0000007009077890 */ /* 0x000fe2000fffe807 */
[----:B------:R-:W-:Y:S02]  /*1480*/  CS2R R110, SRZ ;  /* 0x00000000006e7805 */ /* 0x000fe4000001ff00 */
[----:B------:R-:W-:Y:S01]  /*1490*/  CS2R R108, SRZ ;  /* 0x00000000006c7805 */ /* 0x000fe2000001ff00 */
[----:B------:R-:W-:Y:S01]  /*14a0*/  @UP0 ULDC UR4, c[0x0][0x44c] ;  /* 0x0001130000040ab9 */ /* 0x000fe20000000800 */
[----:B------:R-:W-:Y:S01]  /*14b0*/  @UP0 ULDC UR8, c[0x0][0x450] ;  /* 0x0001140000080ab9 */ /* 0x000fe20000000800 */
[----:B------:R-:W-:Y:S01]  /*14c0*/  UIMAD.WIDE.U32 UR4, UR6, UR4, URZ ;  /* 0x00000004060472a5 */ /* 0x000fe2000f8e003f */
[----:B------:R-:W-:-:S02]  /*14d0*/  CS2R R106, SRZ ;  /* 0x00000000006a7805 */ /* 0x000fc4000001ff00 */
[----:B------:R-:W-:Y:S02]  /*14e0*/  CS2R R104, SRZ ;  /* 0x0000000000687805 */ /* 0x000fe4000001ff00 */
[----:B------:R-:W-:Y:S01]  /*14f0*/  CS2R R42, SRZ ;  /* 0x00000000002a7805 */ /* 0x000fe2000001ff00 */
[----:B------:R-:W-:Y:S01]  /*1500*/  @UP0 USHF.R.U32.HI UR6, URZ, UR8, UR5 ;  /* 0x000000083f060299 */ /* 0x000fe20008011605 */
[----:B------:R-:W-:Y:S01]  /*1510*/  CS2R R98, SRZ ;  /* 0x0000000000627805 */ /* 0x000fe2000001ff00 */
[----:B------:R-:W-:Y:S01]  /*1520*/  UIADD3 UR5, UR9, 0x6f, URZ ;  /* 0x0000006f09057890 */ /* 0x000fe2000fffe03f */
[----:B------:R-:W-:Y:S01]  /*1530*/  CS2R R100, SRZ ;  /* 0x0000000000647805 */ /* 0x000fe2000001ff00 */
[----:B------:R-:W-:Y:S01]  /*1540*/  UIADD3 UR7, UR7, UR6, URZ ;  /* 0x0000000607077290 */ /* 0x000fe2000fffe03f */
[----:B------:R-:W-:Y:S01]  /*1550*/  CS2R R96, SRZ ;  /* 0x0000000000607805 */ /* 0x000fe2000001ff00 */
[----:B------:R-:W-:Y:S01]  /*1560*/  UMOV UR4, URZ ;  /* 0x0000003f00047c82 */ /* 0x000fe20008000000 */
[----:B------:R-:W-:Y:S01]  /*1570*/  UMOV UR6, URZ ;  /* 0x0000003f00067c82 */ /* 0x000fe20008000000 */
[----:B------:R-:W-:Y:S01]  /*1580*/  UIMAD.WIDE UR4, UR5, -0x6db6db6d, UR4 ;  /* 0x92492493050478a5 */ /* 0x000fe2000f8e0204 */
[----:B------:R-:W-:Y:S01]  /*1590*/  CS2R R94, SRZ ;  /* 0x00000000005e7805 */ /* 0x000fe2000001ff00 */
[----:B------:R-:W-:Y:S01]  /*15a0*/  UIMAD.WIDE UR6, UR7, -0x6db6db6d, UR6 ;  /* 0x92492493070678a5 */ /* 0x000fe2000f8e0206 */
[----:B------:R-:W-:Y:S01]  /*15b0*/  CS2R R92, SRZ ;  /* 0x00000000005c7805 */ /* 0x000fe2000001ff00 */
[----:B------:R-:W-:Y:S01]  /*15c0*/  USHF.R.U32.HI UR4, URZ, 0x1f, UR5 ;  /* 0x0000001f3f047899 */ /* 0x000fe20008011605 */
[----:B------:R-:W-:Y:S01]  /*15d0*/  CS2R R90, SRZ ;  /* 0x00000000005a7805 */ /* 0x000fe2000001ff00 */
[----:B------:R-:W-:Y:S01]  /*15e0*/  USHF.R.U32.HI UR6, URZ, 0x1f, UR7 ;  /* 0x0000001f3f067899 */ /* 0x000fe20008011607 */
[----:B------:R-:W-:Y:S01]  /*15f0*/  CS2R R88, SRZ ;  /* 0x0000000000587805 */ /* 0x000fe2000001ff00 */
[----:B------:R-:W-:Y:S01]  /*1600*/  ULEA.HI.SX32 UR4, UR5, UR4, 0x1a ;  /* 0x0000000405047291 */ /* 0x000fe2000f8fd23f */
        /* <DEDUP_REMOVED lines=9> */
[----:B------:R-:W-:Y:S01]  /*16a0*/  USEL UR38, UR4, UR6, UP0 ;  /* 0x0000000604267287 */ /* 0x000fe20008000000 */
[----:B------:R-:W-:-:S02]  /*16b0*/  CS2R R72, SRZ ;  /* 0x0000000000487805 */ /* 0x000fc4000001ff00 */
[----:B------:R-:W-:Y:S02]  /*16c0*/  CS2R R70, SRZ ;  /* 0x0000000000467805 */ /* 0x000fe4000001ff00 */
[----:B------:R-:W-:Y:S01]  /*16d0*/  CS2R R68, SRZ ;  /* 0x0000000000447805 */ /* 0x000fe2000001ff00 */
[----:B------:R-:W-:Y:S01]  /*16e0*/  UISETP.GE.AND UP0, UPT, UR38, 0x1, UPT ;  /* 0x000000012600788c */ /* 0x000fe2000bf06270 */
[----:B------:R-:W-:Y:S02]  /*16f0*/  CS2R R66, SRZ ;  /* 0x0000000000427805 */ /* 0x000fe4000001ff00 */
[----:B------:R-:W-:Y:S02]  /*1700*/  CS2R R64, SRZ ;  /* 0x0000000000407805 */ /* 0x000fe4000001ff00 */
[----:B------:R-:W-:Y:S02]  /*1710*/  CS2R R62, SRZ ;  /* 0x00000000003e7805 */ /* 0x000fe4000001ff00 */
[----:B------:R-:W-:-:S02]  /*1720*/  CS2R R60, SRZ ;  /* 0x00000000003c7805 */ /* 0x000fc4000001ff00 */
[----:B------:R-:W-:Y:S02]  /*1730*/  CS2R R58, SRZ ;  /* 0x00000000003a7805 */ /* 0x000fe4000001ff00 */
[----:B------:R-:W-:Y:S02]  /*1740*/  PLOP3.LUT P1, PT, PT, PT, UP0, 0x80, 0x0 ;  /* 0x000000000000781c */ /* 0x000fe40003f2f008 */
        /* <DEDUP_REMOVED lines=51> */
.L_x_5927:
        /* <DEDUP_REMOVED lines=11> */
.L_x_6105:
[----:B------:R-:W-:Y:S05]  /*1b30*/  @!P0 BRA `(.L_x_5929) ;  /* 0x0000000000048947 */ /* 0x000fea0003800000 */
[----:B------:R-:W-:Y:S01]  /*1b40*/  BPT.TRAP 0x1 ;  /* 0x000000040000795c */ /* 0x000fe20000300000 */
.L_x_5929:
[----:B------:R-:W-:Y:S02]  /*1b50*/  IMAD.U32 R2, RZ, RZ, UR36 ;  /* 0x00000024ff027e24 */ /* 0x000fe4000f8e00ff */
[----:B0-----:R-:W-:-:S03]  /*1b60*/  IMAD.U32 R3, RZ, RZ, UR61 ;  /* 0x0000003dff037e24 */ /* 0x001fc6000f8e00ff */
[----:B------:R-:W-:Y:S02]  /*1b70*/  LEA R2, R2, UR60, 0x3 ;  /* 0x0000003c02027c11 */ /* 0x000fe4000f8e18ff */
[----:B------:R-:W-:-:S04]  /*1b80*/  SHF.L.U32 R3, R3, 0x1f, RZ ;  /* 0x0000001f03037819 */ /* 0x000fc800000006ff */
[----:B------:R0:W1:Y:S01]  /*1b90*/  SYNCS.PHASECHK.TRANS64.TRYWAIT P2, [R2+URZ+0x36830], R3 ;  /* 0x03683003020075a7 */ /* 0x000062000804017f */
[----:B------:R-:W-:Y:S05]  /*1ba0*/  @!P0 BRA `(.L_x_5930) ;  /* 0x0000000000048947 */ /* 0x000fea0003800000 */
[----:B------:R-:W-:Y:S01]  /*1bb0*/  BPT.TRAP 0x1 ;  /* 0x000000040000795c */ /* 0x000fe20000300000 */
.L_x_5930:
[----:B------:R-:W2:Y:S02]  /*1bc0*/  S2R R0, SR_TID.X ;  /* 0x0000000000007919 */ /* 0x000ea40000002100 */
[----:B--2---:R-:W-:Y:S01]  /*1bd0*/  LOP3.LUT P1, RZ, R0, 0x7f, RZ, 0xc0, !PT ;  /* 0x0000007f00ff7812 */ /* 0x004fe2000782c0ff */
[----:B-1----:R-:W-:-:S12]  /*1be0*/  @P2 BRA `(.L_x_5931) ;  /* 0x0000000000082947 */ /* 0x002fd80003800000 */
[----:B------:R-:W1:Y:S02]  /*1bf0*/  SYNCS.PHASECHK.TRANS64.TRYWAIT P2, [R2+URZ+0x36830], R3 ;  /* 0x03683003020075a7 */ /* 0x000e64000804017f */
[----:B-1----:R-:W-:Y:S05]  /*1c00*/  @!P2 BRA `(.L_x_5932) ;  /* 0x00000164003ca947 */ /* 0x002fea0003800000 */
.L_x_5931:
[----:B------:R-:W-:Y:S05]  /*1c10*/  WARPSYNC.ALL ;  /* 0x0000000000007948 */ /* 0x000fea0003800000 */
[----:B------:R-:W-:Y:S01]  /*1c20*/  UIADD3 UR4, UR60, 0x21400, URZ ;  /* 0x000214003c047890 */ /* 0x000fe2000fffe03f */
[----:B------:R-:W-:Y:S01]  /*1c30*/  WARPGROUP.ARRIVE ;  /* 0x00000000000079c5 */ /* 0x000fe20000000000 */
[----:B------:R-:W-:Y:S01]  /*1c40*/  UMOV UR7, 0x40000040 ;  /* 0x4000004000077882 */ /* 0x000fe20000000000 */
[----:B------:R-:W-:Y:S01]  /*1c50*/  UMOV UR11, 0x40000040 ;  /* 0x40000040000b7882 */ /* 0x000fe20000000000 */
[----:B------:R-:W-:Y:S01]  /*1c60*/  USHF.R.U32.HI UR4, URZ, 0x4, UR4 ;  /* 0x000000043f047899 */ /* 0x000fe20008011604 */
[----:B------:R-:W-:Y:S01]  /*1c70*/  R2UR UR39, R17 ;  /* 0x00000000112772ca */ /* 0x000fe200000e0000 */
[----:B------:R-:W-:Y:S01]  /*1c80*/  UMOV UR15, 0x40000040 ;  /* 0x40000040000f7882 */ /* 0x000fe20000000000 */
[----:B------:R-:W-:Y:S01]  /*1c90*/  UMOV UR19, 0x40000040 ;  /* 0x4000004000137882 */ /* 0x000fe20000000000 */
[----:B------:R-:W-:Y:S01]  /*1ca0*/  ULOP3.LUT UR4, UR4, 0x3fff, URZ, 0xc0, !UPT ;  /* 0x00003fff04047892 */ /* 0x000fe2000f8ec03f */
[----:B01----:R-:W-:Y:S01]  /*1cb0*/  @!P1 VIADD R2, R2, 0x36840 ;  /* 0x0003684002029836 */ /* 0x003fe20000000000 */
[----:B------:R-:W-:Y:S01]  /*1cc0*/  UMOV UR23, 0x40000040 ;  /* 0x4000004000177882 */ /* 0x000fe20000000000 */
[----:B------:R-:W-:Y:S01]  /*1cd0*/  UMOV UR27, 0x40000040 ;  /* 0x40000040001b7882 */ /* 0x000fe20000000000 */
[----:B------:R-:W-:Y:S01]  /*1ce0*/  ULOP3.LUT UR5, UR4, 0x10000, URZ, 0xfc, !UPT ;  /* 0x0001000004057892 */ /* 0x000fe2000f8efc3f */
[----:B------:R-:W-:Y:S01]  /*1cf0*/  CS2R R118, SRZ ;  /* 0x0000000000767805 */ /* 0x000fe2000001ff00 */
[----:B------:R-:W-:Y:S01]  /*1d00*/  ULOP3.LUT UR4, UR37, 0x10000, URZ, 0xfc, !UPT ;  /* 0x0001000025047892 */ /* 0x000fe2000f8efc3f */
[----:B------:R-:W-:Y:S01]  /*1d10*/  R2UR UR37, R18 ;  /* 0x00000000122572ca */ /* 0x000fe200000e0000 */
[----:B------:R-:W-:Y:S01]  /*1d20*/  UIMAD UR6, UR36, 0xa80, UR5 ;  /* 0x00000a80240678a4 */ /* 0x000fe2000f8e0205 */
[----:B------:R-:W-:Y:S01]  /*1d30*/  @!P1 PRMT R2, RZ, 0x654, R2 ;  /* 0x00000654ff029816 */ /* 0x000fe20000000002 */
[----:B------:R-:W-:Y:S01]  /*1d40*/  IMAD.U32 R8, RZ, RZ, UR5 ;  /* 0x00000005ff087e24 */ /* 0x000fe2000f8e00ff */
[----:B------:R-:W-:Y:S01]  /*1d50*/  UMOV UR5, 0x40000040 ;  /* 0x4000004000057882 */ /* 0x000fe20000000000 */
[----:B------:R-:W-:Y:S01]  /*1d60*/  UIADD3 UR10, UR6, 0x80, URZ ;  /* 0x00000080060a7890 */ /* 0x000fe2000fffe03f */
[----:B------:R-:W-:Y:S01]  /*1d70*/  CS2R R116, SRZ ;  /* 0x0000000000747805 */ /* 0x000fe2000001ff00 */
[----:B------:R-:W-:Y:S01]  /*1d80*/  UMOV UR8, UR4 ;  /* 0x0000000400087c82 */ /* 0x000fe20008000000 */
[----:B------:R-:W-:Y:S01]  /*1d90*/  UMOV UR9, UR5 ;  /* 0x0000000500097c82 */ /* 0x000fe20008000000 */
[----:B------:R-:W-:-:S02]  /*1da0*/  UIADD3 UR14, UR6, 0x200, URZ ;  /* 0x00000200060e7890 */ /* 0x000fc4000fffe03f */
[----:B------:R-:W-:Y:S01]  /*1db0*/  HGMMA.64x16x16.F32.BF16 R72, gdesc[UR4], RZ, !UPT, gsb0 ;  /* 0x00200000044879f0 */ /* 0x000fe2000c0018ff */
[----:B------:R-:W-:Y:S01]  /*1dc0*/  UMOV UR12, UR4 ;  /* 0x00000004000c7c82 */ /* 0x000fe20008000000 */
[----:B------:R-:W-:Y:S01]  /*1dd0*/  UMOV UR13, UR5 ;  /* 0x00000005000d7c82 */ /* 0x000fe20008000000 */
[----:B------:R-:W-:Y:S01]  /*1de0*/  UIADD3 UR18, UR6, 0x280, URZ ;  /* 0x0000028006127890 */ /* 0x000fe2000fffe03f */
[----:B------:R-:W-:Y:S01]  /*1df0*/  UMOV UR16, UR4 ;  /* 0x0000000400107c82 */ /* 0x000fe20008000000 */
[----:B------:R-:W-:Y:S01]  /*1e00*/  UMOV UR17, UR5 ;  /* 0x0000000500117c82 */ /* 0x000fe20008000000 */
[----:B------:R-:W-:Y:S02]  /*1e10*/  UIADD3 UR7, UR4, 0x2, URZ ;  /* 0x0000000204077890 */ /* 0x000fe4000fffe03f */
[----:B------:R-:W-:Y:S02]  /*1e20*/  UIADD3 UR22, UR6, 0x284, URZ ;  /* 0x0000028406167890 */ /* 0x000fe4000fffe03f */
        /* <DEDUP_REMOVED lines=99> */
[----:B------:R-:W-:Y:S01]  /*2460*/  ULDC UR10, c[0x0][0x448] ;  /* 0x00011200000a7ab9 */ /* 0x000fe20000000800 */
[----:B------:R-:W-:Y:S01]  /*2470*/  R2UR UR11, R19 ;  /* 0x00000000130b72ca */ /* 0x000fe200000e0000 */
[----:B------:R-:W-:-:S03]  /*2480*/  UISETP.NE.AND UP0, UPT, UR10, 0x1, UPT ;  /* 0x000000010a00788c */ /* 0x000fc6000bf05270 */
[----:B------:R-:W-:Y:S02]  /*2490*/  UMOV UR10, 0xffffff90 ;  /* 0xffffff90000a7882 */ /* 0x000fe40000000000 */
[----:B------:R-:W-:Y:S01]  /*24a0*/  UIMAD UR10, UR38, UR10, 0x71 ;  /* 0x00000071260a74a4 */ /* 0x000fe2000f8e020a */
[----:B------:R-:W-:-:S05]  /*24b0*/  PLOP3.LUT P2, PT, PT, PT, UP0, 0x80, 0x0 ;  /* 0x000000000000781c */ /* 0x000fca0003f4f008 */
[----:B------:R-:W-:Y:S01]  /*24c0*/  IMAD.U32 R7, RZ, RZ, UR10 ;  /* 0x0000000aff077e24 */ /* 0x000fe2000f8e00ff */
[----:B------:R-:W-:Y:S01]  /*24d0*/  UMOV UR10, UR11 ;  /* 0x0000000b000a7c82 */ /* 0x000fe20008000000 */
[----:B------:R-:W-:Y:S02]  /*24e0*/  VIADD R0, R23, UR11 ;  /* 0x0000000b17007c36 */ /* 0x000fe40008000000 */
[----:B------:R-:W-:Y:S02]  /*24f0*/  IMAD R4, R22, -0x2, R7 ;  /* 0xfffffffe16047824 */ /* 0x000fe400078e0207 */
[----:B------:R-:W-:-:S05]  /*2500*/  IMAD.U32 R7, RZ, RZ, UR39 ;  /* 0x00000027ff077e24 */ /* 0x000fca000f8e00ff */
[----:B------:R-:W-:Y:S01]  /*2510*/  IADD3 R4, -R7, UR37, R4 ;  /* 0x0000002507047c10 */ /* 0x000fe2000fffe104 */
        /* <DEDUP_REMOVED lines=347> */
[----:B------:R-:W-:Y:S02]  /*3ad0*/  @UP0 ULDC UR7, c[0x0][0x44c] ;  /* 0x0001130000070ab9 */ /* 0x000fe40000000800 */
[----:B------:R-:W-:Y:S01]  /*3ae0*/  @P2 IMAD.HI.U32 R3, R0, UR7, RZ ;  /* 0x0000000700032c27 */ /* 0x000fe2000f8e00ff */
[----:B------:R-:W-:-:S04]  /*3af0*/  @UP0 ULDC UR7, c[0x0][0x450] ;  /* 0x0001140000070ab9 */ /* 0x000fc80000000800 */
[----:B------:R-:W-:Y:S01]  /*3b00*/  @P2 SHF.R.U32.HI R0, RZ, UR7, R3 ;  /* 0x00000007ff002c19 */ /* 0x000fe20008011603 */
[----:B------:R-:W-:Y:S02]  /*3b10*/  UIMAD UR7, UR38, -0x70, UR37 ;  /* 0xffffff90260778a4 */ /* 0x000fe4000f8e0225 */
[----:B------:R-:W-:Y:S02]  /*3b20*/  UIADD3 UR38, UR38, -0x2, URZ ;  /* 0xfffffffe26267890 */ /* 0x000fe4000fffe03f */
[----:B------:R-:W0:Y:S01]  /*3b30*/  SHFL.IDX PT, R5, R0, 0x1, 0x1c1f ;  /* 0x003c1f0000057f89 */ /* 0x000e2200000e0000 */
[----:B------:R-:W-:-:S06]  /*3b40*/  UIADD3 UR7, UR7, 0x70, URZ ;  /* 0x0000007007077890 */ /* 0x000fcc000fffe03f */
[----:B------:R-:W-:-:S04]  /*3b50*/  IMAD.U32 R3, RZ, RZ, UR7 ;  /* 0x00000007ff037e24 */ /* 0x000fc8000f8e00ff */
[----:B------:R-:W-:-:S05]  /*3b60*/  IMAD R3, R22, -0x2, R3 ;  /* 0xfffffffe16037824 */ /* 0x000fca00078e0203 */
[----:B0-----:R-:W-:-:S04]  /*3b70*/  VIADDMNMX R5, R5, R4, R3, PT ;  /* 0x0000000405057246 */ /* 0x001fc80003800103 */
        /* <DEDUP_REMOVED lines=24> */
[----:B------:R-:W-:Y:S02]  /*3d00*/  ISETP.GT.AND P4, PT, R5, 0x10, PT ;  /* 0x000000100500780c */ /* 0x000fe40003f84270 */
[----:B------:R-:W-:Y:S02]  /*3d10*/  FSEL R79, R79, -INF , P3 ;  /* 0xff8000004f4f7808 */ /* 0x000fe40001800000 */
[----:B------:R-:W-:Y:S02]  /*3d20*/  FMNMX.FTZ R6, R13, R6, !PT ;  /* 0x000000060d067209 */ /* 0x000fe40007810000 */
[----:B------:R-:W-:Y:S02]  /*3d30*/  ISETP.GT.AND P3, PT, R5, 0x11, PT ;  /* 0x000000110500780c */ /* 0x000fe40003f64270 */
[----:B------:R-:W-:Y:S01]  /*3d40*/  FMNMX.FTZ R6, R79, R6, !PT ;  /* 0x000000064f067209 */ /* 0x000fe20007810000 */
[----:B------:R-:W-:Y:S02]  /*3d50*/  WARPGROUP.DEPBAR.LE gsb0, 0x0 ;  /* 0x00008000000079c5 */ /* 0x000fe40000010000 */
[----:B------:R-:W-:Y:S01]  /*3d60*/  WARPGROUP.ARRIVE ;  /* 0x00000000000079c5 */ /* 0x000fe20000000000 */
[----:B------:R-:W-:-:S02]  /*3d70*/  FSEL R21, R66, -INF , P4 ;  /* 0xff80000042157808 */ /* 0x000fc40002000000 */
[----:B------:R-:W-:Y:S02]  /*3d80*/  ISETP.GT.AND P4, PT, R5, 0x18, PT ;  /* 0x000000180500780c */ /* 0x000fe40003f84270 */
        /* <DEDUP_REMOVED lines=56> */
[----:B------:R-:W-:Y:S01]  /*4110*/  ISETP.GT.AND P3, PT, R5, 0x49, PT ;  /* 0x000000490500780c */ /* 0x000fe20003f64270 */
[----:B------:R-:W-:Y:S01]  /*4120*/  ULDC UR6, c[0x0][0x988] ;  /* 0x0002620000067ab9 */ /* 0x000fe20000000800 */
        /* <DEDUP_REMOVED lines=28> */
[----:B------:R-:W-:Y:S02]  /*42f0*/  ISETP.GT.AND P3, PT, R5, 0x69, PT ;  /* 0x000000690500780c */ /* 0x000fe40003f64270 */
[----:B------:R-:W-:Y:S02]  /*4300*/  FSEL R113, R30, -INF , P4 ;  /* 0xff8000001e717808 */ /* 0x000fe40002000000 */
[----:B------:R-:W-:Y:S02]  /*4310*/  FMNMX.FTZ R6, R111, R6, !PT ;  /* 0x000000066f067209 */ /* 0x000fe40007810000 */
[----:B------:R-:W-:-:S02]  /*4320*/  FSEL R115, R31, -INF , P3 ;  /* 0xff8000001f737808 */ /* 0x000fc40001800000 */
[----:B------:R-:W-:-:S04]  /*4330*/  FMNMX.FTZ R6, R113, R6, !PT ;  /* 0x0000000671067209 */ /* 0x000fc80007810000 */
[----:B------:R-:W-:-:S05]  /*4340*/  FMNMX.FTZ R9, R115, R6, !PT ;  /* 0x0000000673097209 */ /* 0x000fca0007810000 */
[----:B------:R-:W1:Y:S02]  /*4350*/  SHFL.BFLY PT, R6, R9, 0x2, 0x1f ;  /* 0x0c401f0009067f89 */ /* 0x000e6400000e0000 */
[----:B-1----:R-:W-:Y:S02]  /*4360*/  FMNMX.FTZ R10, R9, R6, !PT ;  /* 0x00000006090a7209 */ /* 0x002fe40007810000 */
[----:B------:R1:W2:Y:S04]  /*4370*/  SHFL.IDX PT, R6, R0, RZ, 0x1c1f ;  /* 0x001c1fff00067589 */ /* 0x0002a800000e0000 */
[----:B------:R-:W3:Y:S01]  /*4380*/  SHFL.BFLY PT, R5, R10, 0x1, 0x1f ;  /* 0x0c201f000a057f89 */ /* 0x000ee200000e0000 */
[----:B-1----:R-:W-:Y:S01]  /*4390*/  IMAD.U32 R0, RZ, RZ, UR6 ;  /* 0x00000006ff007e24 */ /* 0x002fe2000f8e00ff */
[----:B------:R-:W-:-:S02]  /*43a0*/  @UP0 ULDC UR6, c[0x0][0x44c] ;  /* 0x0001130000060ab9 */ /* 0x000fc40000000800 */
[----:B------:R-:W-:-:S03]  /*43b0*/  UIMAD.WIDE.U32 UR6, UR11, UR6, URZ ;  /* 0x000000060b0672a5 */ /* 0x000fc6000f8e003f */
[----:B------:R-:W-:Y:S02]  /*43c0*/  @UP0 ULDC UR11, c[0x0][0x450] ;  /* 0x00011400000b0ab9 */ /* 0x000fe40000000800 */
[----:B------:R-:W-:Y:S02]  /*43d0*/  @UP0 USHF.R.U32.HI UR10, URZ, UR11, UR7 ;  /* 0x0000000b3f0a0299 */ /* 0x000fe40008011607 */
[----:B------:R-:W-:Y:S02]  /*43e0*/  UMOV UR6, URZ ;  /* 0x0000003f00067c82 */ /* 0x000fe40008000000 */
[----:B------:R-:W-:Y:S01]  /*43f0*/  UIADD3 UR7, UR10, UR37, -UR39 ;  /* 0x000000250a077290 */ /* 0x000fe2000fffe827 */
[----:B--2---:R-:W-:-:S03]  /*4400*/  VIADDMNMX R3, R6, R4, R3, PT ;  /* 0x0000000406037246 */ /* 0x004fc60003800103 */
[----:B------:R-:W-:Y:S01]  /*4410*/  UIMAD.WIDE UR6, UR7, -0x6db6db6d, UR6 ;  /* 0x92492493070678a5 */ /* 0x000fe2000f8e0206 */
[----:B---3--:R-:W-:-:S03]  /*4420*/  FMNMX.FTZ R5, R10, R5, !PT ;  /* 0x000000050a057209 */ /* 0x008fc60007810000 */
[----:B------:R-:W-:Y:S01]  /*4430*/  USHF.R.U32.HI UR6, URZ, 0x1f, UR7 ;  /* 0x0000001f3f067899 */ /* 0x000fe20008011607 */
[----:B------:R-:W-:Y:S02]  /*4440*/  ISETP.GT.AND P4, PT, R3, 0x1, PT ;  /* 0x000000010300780c */ /* 0x000fe40003f84270 */
[C---:B------:R-:W-:Y:S01]  /*4450*/  FSETP.NEU.FTZ.AND P3, PT, R5.reuse, -INF , PT ;  /* 0xff8000000500780b */ /* 0x040fe20003f7d000 */
[----:B------:R-:W-:Y:S01]  /*4460*/  FMUL.FTZ R11, R5, R0 ;  /* 0x00000000050b7220 */ /* 0x000fe20000410000 */
[----:B------:R-:W-:Y:S01]  /*4470*/  ISETP.GT.AND P5, PT, R3, 0x8, PT ;  /* 0x000000080300780c */ /* 0x000fe20003fa4270 */
[----:B------:R-:W-:Y:S01]  /*4480*/  ULEA.HI.SX32 UR6, UR7, UR6, 0x1a ;  /* 0x0000000607067291 */ /* 0x000fe2000f8fd23f */
[----:B------:R-:W-:Y:S02]  /*4490*/  FSEL R73, R73, -INF , P4 ;  /* 0xff80000049497808 */ /* 0x000fe40002000000 */
[----:B------:R-:W-:Y:S01]  /*44a0*/  FSEL R26, R11, RZ, P3 ;  /* 0x000000ff0b1a7208 */ /* 0x000fe20001800000 */
[----:B------:R-:W-:Y:S01]  /*44b0*/  UISETP.LT.AND UP1, UPT, URZ, UR6, UPT ;  /* 0x000000063f00728c */ /* 0x000fe2000bf21270 */
[----:B------:R-:W-:-:S02]  /*44c0*/  ISETP.GT.AND P3, PT, R3, RZ, PT ;  /* 0x000000ff0300720c */ /* 0x000fc40003f64270 */
[----:B------:R-:W-:Y:S01]  /*44d0*/  FSEL R9, R76, -INF , P5 ;  /* 0xff8000004c097808 */ /* 0x000fe20002800000 */
[-CC-:B------:R-:W-:Y:S01]  /*44e0*/  FFMA.FTZ R201, R7, R0.reuse, -R26.reuse ;  /* 0x0000000007c97223 */ /* 0x180fe2000001081a */
[----:B------:R-:W-:Y:S01]  /*44f0*/  FSEL R7, R72, -INF , P3 ;  /* 0xff80000048077808 */ /* 0x000fe20001800000 */
[-CC-:B------:R-:W-:Y:S01]  /*4500*/  FFMA.FTZ R203, R13, R0.reuse, -R26.reuse ;  /* 0x000000000dcb7223 */ /* 0x180fe2000001081a */
[----:B------:R-:W-:Y:S01]  /*4510*/  ISETP.GT.AND P3, PT, R3, 0x9, PT ;  /* 0x000000090300780c */ /* 0x000fe20003f64270 */
[-CC-:B------:R-:W-:Y:S01]  /*4520*/  FFMA.FTZ R197, R21, R0.reuse, -R26.reuse ;  /* 0x0000000015c57223 */ /* 0x180fe2000001081a */
[----:B------:R-:W-:Y:S01]  /*4530*/  FMNMX.FTZ R4, R7, R73, !PT ;  /* 0x0000004907047209 */ /* 0x000fe20007810000 */
[-CC-:B------:R-:W-:Y:S01]  /*4540*/  FFMA.FTZ R6, R75, R0.reuse, -R26.reuse ;  /* 0x000000004b067223 */ /* 0x180fe2000001081a */
[----:B------:R-:W-:Y:S01]  /*4550*/  FSEL R77, R77, -INF , P3 ;  /* 0xff8000004d4d7808 */ /* 0x000fe20001800000 */
[----:B------:R-:W-:Y:S01]  /*4560*/  MUFU.EX2 R201, R201 ;  /* 0x000000c900c97308 */ /* 0x000fe20000000800 */
[----:B------:R-:W-:Y:S01]  /*4570*/  ISETP.GT.AND P3, PT, R3, 0x10, PT ;  /* 0x000000100300780c */ /* 0x000fe20003f64270 */
[--C-:B------:R-:W-:Y:S01]  /*4580*/  FFMA.FTZ R10, R79, R0, -R26.reuse ;  /* 0x000000004f0a7223 */ /* 0x100fe2000001081a */
[----:B------:R-:W-:Y:S01]  /*4590*/  FMNMX.FTZ R4, R9, R4, !PT ;  /* 0x0000000409047209 */ /* 0x000fe20007810000 */
[-CC-:B------:R-:W-:Y:S01]  /*45a0*/  FFMA.FTZ R12, R67, R0.reuse, -R26.reuse ;  /* 0x00000000430c7223 */ /* 0x180fe2000001081a */
[----:B------:R-:W-:Y:S01]  /*45b0*/  ISETP.GT.AND P4, PT, R3, 0x11, PT ;  /* 0x000000110300780c */ /* 0x000fe20003f84270 */
[--C-:B------:R-:W-:Y:S01]  /*45c0*/  FFMA.FTZ R199, R81, R0, -R26.reuse ;  /* 0x0000000051c77223 */ /* 0x100fe2000001081a */
[----:B------:R-:W-:Y:S01]  /*45d0*/  FSEL R11, R64, -INF , P3 ;  /* 0xff800000400b7808 */ /* 0x000fe20001800000 */
[----:B------:R-:W1:Y:S01]  /*45e0*/  MUFU.EX2 R6, R6 ;  /* 0x0000000600067308 */ /* 0x000e620000000800 */
[----:B------:R-:W-:Y:S01]  /*45f0*/  FMNMX.FTZ R4, R77, R4, !PT ;  /* 0x000000044d047209 */ /* 0x000fe20007810000 */
[-CC-:B------:R-:W-:Y:S01]  /*4600*/  FFMA.FTZ R14, R71, R0.reuse, -R26.reuse ;  /* 0x00000000470e7223 */ /* 0x180fe2000001081a */
[----:B------:R-:W-:Y:S01]  /*4610*/  ISETP.GT.AND P3, PT, R3, 0x18, PT ;  /* 0x000000180300780c */ /* 0x000fe20003f64270 */
[-CC-:B------:R-:W-:Y:S01]  /*4620*/  FFMA.FTZ R193, R83, R0.reuse, -R26.reuse ;  /* 0x0000000053c17223 */ /* 0x180fe2000001081a */
[----:B------:R-:W-:Y:S01]  /*4630*/  FSEL R65, R65, -INF , P4 ;  /* 0xff80000041417808 */ /* 0x000fe20002000000 */
[--C-:B------:R-:W-:Y:S01]  /*4640*/  FFMA.FTZ R20, R59, R0, -R26.reuse ;  /* 0x000000003b147223 */ /* 0x100fe2000001081a */
[----:B------:R-:W-:Y:S01]  /*4650*/  FMNMX.FTZ R4, R11, R4, !PT ;  /* 0x000000040b047209 */ /* 0x000fe20007810000 */
[----:B------:R-:W-:Y:S01]  /*4660*/  MUFU.EX2 R203, R203 ;  /* 0x000000cb00cb7308 */ /* 0x000fe20000000800 */
[----:B------:R-:W-:Y:S01]  /*4670*/  ISETP.GT.AND P4, PT, R3, 0x19, PT ;  /* 0x000000190300780c */ /* 0x000fe20003f84270 */
[-CC-:B------:R-:W-:Y:S01]  /*4680*/  FFMA.FTZ R195, R85, R0.reuse, -R26.reuse ;  /* 0x0000000055c37223 */ /* 0x180fe2000001081a */
[----:B------:R-:W-:Y:S01]  /*4690*/  FSEL R13, R68, -INF , P3 ;  /* 0xff800000440d7808 */ /* 0x000fe20001800000 */
[--C-:B------:R-:W-:Y:S01]  /*46a0*/  FFMA.FTZ R63, R63, R0, -R26.reuse ;  /* 0x000000003f3f7223 */ /* 0x100fe2000001081a */
        /* <DEDUP_REMOVED lines=11> */
[----:B------:R-:W-:Y:S01]  /*4760*/  MUFU.EX2 R197, R197 ;  /* 0x000000c500c57308 */ /* 0x000fe20000000800 */
        /* <DEDUP_REMOVED lines=25> */
[----:B------:R-:W-:Y:S01]  /*4900*/  FFMA.FTZ R113, R113, R0, -R26 ;  /* 0x0000000071717223 */ /* 0x000fe2000001081a */
[----:B------:R-:W-:Y:S01]  /*4910*/  ISETP.GT.AND P3, PT, R3, 0x38, PT ;  /* 0x000000380300780c */ /* 0x000fe20003f64270 */
[----:B------:R-:W-:Y:S01]  /*4920*/  USEL UR11, URZ, UR6, !UP1 ;  /* 0x000000063f0b7287 */ /* 0x000fe2000c800000 */
[----:B------:R-:W-:-:S02]  /*4930*/  FSEL R49, R49, -INF , P4 ;  /* 0xff80000031317808 */ /* 0x000fc40002000000 */
[----:B------:R-:W-:Y:S02]  /*4940*/  CS2R R84, SRZ ;  /* 0x0000000000547805 */ /* 0x000fe4000001ff00 */
[----:B------:R-:W-:Y:S01]  /*4950*/  FMNMX.FTZ R4, R27, R4, !PT ;  /* 0x000000041b047209 */ /* 0x000fe20007810000 */
[----:B------:R-:W-:Y:S01]  /*4960*/  MUFU.EX2 R193, R193 ;  /* 0x000000c100c17308 */ /* 0x000fe20000000800 */
[----:B------:R-:W-:Y:S01]  /*4970*/  ISETP.GT.AND P4, PT, R3, 0x39, PT ;  /* 0x000000390300780c */ /* 0x000fe20003f84270 */
[----:B------:R-:W-:Y:S01]  /*4980*/  UISETP.GE.AND UP1, UPT, UR38, UR11, UPT ;  /* 0x0000000b2600728c */ /* 0x000fe2000bf26270 */
[----:B------:R-:W-:Y:S02]  /*4990*/  FSEL R31, R52, -INF , P3 ;  /* 0xff800000341f7808 */ /* 0x000fe40001800000 */
[----:B------:R-:W-:Y:S02]  /*49a0*/  CS2R R82, SRZ ;  /* 0x0000000000527805 */ /* 0x000fe4000001ff00 */
[----:B------:R-:W-:-:S02]  /*49b0*/  FMNMX.FTZ R4, R49, R4, !PT ;  /* 0x0000000431047209 */ /* 0x000fc40007810000 */
[----:B------:R-:W-:Y:S02]  /*49c0*/  CS2R R80, SRZ ;  /* 0x0000000000507805 */ /* 0x000fe4000001ff00 */
[----:B------:R-:W-:Y:S01]  /*49d0*/  FSEL R53, R53, -INF , P4 ;  /* 0xff80000035357808 */ /* 0x000fe20002000000 */
[----:B------:R-:W-:Y:S01]  /*49e0*/  MUFU.EX2 R20, R20 ;  /* 0x0000001400147308 */ /* 0x000fe20000000800 */
[----:B------:R-:W-:Y:S02]  /*49f0*/  ISETP.GT.AND P3, PT, R3, 0x40, PT ;  /* 0x000000400300780c */ /* 0x000fe40003f64270 */
[----:B------:R-:W-:Y:S02]  /*4a00*/  CS2R R78, SRZ ;  /* 0x00000000004e7805 */ /* 0x000fe4000001ff00 */
[----:B------:R-:W-:Y:S02]  /*4a10*/  FMNMX.FTZ R4, R31, R4, !PT ;  /* 0x000000041f047209 */ /* 0x000fe40007810000 */
[----:B------:R-:W-:-:S02]  /*4a20*/  CS2R R74, SRZ ;  /* 0x00000000004a7805 */ /* 0x000fc4000001ff00 */
[----:B------:R-:W-:Y:S02]  /*4a30*/  ISETP.GT.AND P4, PT, R3, 0x41, PT ;  /* 0x000000410300780c */ /* 0x000fe40003f84270 */
[----:B------:R-:W-:Y:S02]  /*4a40*/  CS2R R70, SRZ ;  /* 0x0000000000467805 */ /* 0x000fe4000001ff00 */
[----:B------:R-:W-:Y:S01]  /*4a50*/  FSEL R35, R40, -INF , P3 ;  /* 0xff80000028237808 */ /* 0x000fe20001800000 */
[----:B------:R-:W-:Y:S01]  /*4a60*/  MUFU.EX2 R195, R195 ;  /* 0x000000c300c37308 */ /* 0x000fe20000000800 */
[----:B------:R-:W-:Y:S02]  /*4a70*/  FMNMX.FTZ R4, R53, R4, !PT ;  /* 0x0000000435047209 */ /* 0x000fe40007810000 */
[----:B------:R-:W-:Y:S02]  /*4a80*/  CS2R R66, SRZ ;  /* 0x0000000000427805 */ /* 0x000fe4000001ff00 */
[----:B------:R-:W-:-:S02]  /*4a90*/  ISETP.GT.AND P3, PT, R3, 0x48, PT ;  /* 0x000000480300780c */ /* 0x000fc40003f64270 */
[----:B------:R-:W-:Y:S02]  /*4aa0*/  CS2R R58, SRZ ;  /* 0x00000000003a7805 */ /* 0x000fe4000001ff00 */
[----:B------:R-:W-:Y:S02]  /*4ab0*/  FSEL R41, R41, -INF , P4 ;  /* 0xff80000029297808 */ /* 0x000fe40002000000 */
[----:B------:R-:W-:Y:S01]  /*4ac0*/  FMNMX.FTZ R4, R35, R4, !PT ;  /* 0x0000000423047209 */ /* 0x000fe20007810000 */
[----:B------:R2:W-:Y:S01]  /*4ad0*/  MUFU.EX2 R30, R63 ;  /* 0x0000003f001e7308 */ /* 0x0005e20000000800 */
[----:B------:R-:W-:Y:S02]  /*4ae0*/  ISETP.GT.AND P4, PT, R3, 0x49, PT ;  /* 0x000000490300780c */ /* 0x000fe40003f84270 */
[----:B------:R-:W-:Y:S01]  /*4af0*/  FSEL R39, R44, -INF , P3 ;  /* 0xff8000002c277808 */ /* 0x000fe20001800000 */
[----:B-1----:R-:W-:Y:S01]  /*4b00*/  FADD.FTZ R44, R201, R6 ;  /* 0x00000006c92c7221 */ /* 0x002fe20000010000 */
[----:B------:R-:W-:-:S02]  /*4b10*/  FMNMX.FTZ R4, R41, R4, !PT ;  /* 0x0000000429047209 */ /* 0x000fc40007810000 */
[----:B------:R-:W-:Y:S01]  /*4b20*/  FSEL R45, R45, -INF , P4 ;  /* 0xff8000002d2d7808 */ /* 0x000fe20002000000 */
[----:B------:R-:W-:Y:S01]  /*4b30*/  MUFU.EX2 R87, R87 ;  /* 0x0000005700577308 */ /* 0x000fe20000000800 */
[----:B------:R-:W-:Y:S02]  /*4b40*/  ISETP.GT.AND P3, PT, R3, 0x50, PT ;  /* 0x000000500300780c */ /* 0x000fe40003f64270 */
[----:B--2---:R-:W-:Y:S02]  /*4b50*/  CS2R R62, SRZ ;  /* 0x00000000003e7805 */ /* 0x004fe4000001ff00 */
[----:B------:R-:W-:Y:S02]  /*4b60*/  FMNMX.FTZ R4, R39, R4, !PT ;  /* 0x0000000427047209 */ /* 0x000fe40007810000 */
[----:B------:R-:W-:Y:S02]  /*4b70*/  ISETP.GT.AND P4, PT, R3, 0x51, PT ;  /* 0x000000510300780c */ /* 0x000fe40003f84270 */
[----:B------:R-:W-:Y:S01]  /*4b80*/  FSEL R43, R32, -INF , P3 ;  /* 0xff800000202b7808 */ /* 0x000fe20001800000 */
[----:B------:R-:W-:Y:S01]  /*4b90*/  MUFU.EX2 R91, R91 ;  /* 0x0000005b005b7308 */ /* 0x000fe20000000800 */
[----:B------:R-:W-:-:S02]  /*4ba0*/  FMNMX.FTZ R4, R45, R4, !PT ;  /* 0x000000042d047209 */ /* 0x000fc40007810000 */
[----:B------:R-:W-:Y:S02]  /*4bb0*/  ISETP.GT.AND P3, PT, R3, 0x58, PT ;  /* 0x000000580300780c */ /* 0x000fe40003f64270 */
[----:B------:R-:W-:Y:S02]  /*4bc0*/  FSEL R33, R33, -INF , P4 ;  /* 0xff80000021217808 */ /* 0x000fe40002000000 */
[----:B------:R-:W-:Y:S01]  /*4bd0*/  FMNMX.FTZ R4, R43, R4, !PT ;  /* 0x000000042b047209 */ /* 0x000fe20007810000 */
[----:B------:R-:W-:Y:S01]  /*4be0*/  MUFU.EX2 R93, R93 ;  /* 0x0000005d005d7308 */ /* 0x000fe20000000800 */
[----:B------:R-:W-:Y:S02]  /*4bf0*/  ISETP.GT.AND P4, PT, R3, 0x59, PT ;  /* 0x000000590300780c */ /* 0x000fe40003f84270 */
[----:B------:R-:W-:Y:S02]  /*4c00*/  FSEL R47, R36, -INF , P3 ;  /* 0xff800000242f7808 */ /* 0x000fe40001800000 */
[----:B------:R-:W-:-:S02]  /*4c10*/  FMNMX.FTZ R4, R33, R4, !PT ;  /* 0x0000000421047209 */ /* 0x000fc40007810000 */
[----:B------:R-:W-:Y:S01]  /*4c20*/  FSEL R37, R37, -INF , P4 ;  /* 0xff80000025257808 */ /* 0x000fe20002000000 */
[----:B------:R1:W2:Y:S01]  /*4c30*/  MUFU.EX2 R34, R95 ;  /* 0x0000005f00227308 */ /* 0x0002a20000000800 */
[----:B------:R-:W-:Y:S02]  /*4c40*/  ISETP.GT.AND P3, PT, R3, 0x60, PT ;  /* 0x000000600300780c */ /* 0x000fe40003f64270 */
[----:B------:R-:W-:Y:S02]  /*4c50*/  FMNMX.FTZ R4, R47, R4, !PT ;  /* 0x000000042f047209 */ /* 0x000fe40007810000 */
[----:B------:R-:W-:Y:S02]  /*4c60*/  ISETP.GT.AND P4, PT, R3, 0x61, PT ;  /* 0x000000610300780c */ /* 0x000fe40003f84270 */
[----:B------:R-:W-:Y:S01]  /*4c70*/  FSEL R51, R24, -INF , P3 ;  /* 0xff80000018337808 */ /* 0x000fe20001800000 */
[--C-:B------:R-:W-:Y:S01]  /*4c80*/  FFMA.FTZ R24, R55, R0, -R26.reuse ;  /* 0x0000000037187223 */ /* 0x100fe2000001081a */
[----:B------:R-:W-:Y:S01]  /*4c90*/  FMNMX.FTZ R4, R37, R4, !PT ;  /* 0x0000000425047209 */ /* 0x000fe20007810000 */
[----:B------:R-:W-:Y:S01]  /*4ca0*/  MUFU.EX2 R97, R97 ;  /* 0x0000006100617308 */ /* 0x000fe20000000800 */
[----:B------:R-:W-:Y:S01]  /*4cb0*/  ISETP.GT.AND P3, PT, R3, 0x68, PT ;  /* 0x000000680300780c */ /* 0x000fe20003f64270 */
[----:B------:R-:W-:Y:S01]  /*4cc0*/  FFMA.FTZ R26, R115, R0, -R26 ;  /* 0x00000000731a7223 */ /* 0x000fe2000001081a */
[----:B------:R-:W-:-:S02]  /*4cd0*/  FSEL R25, R25, -INF , P4 ;  /* 0xff80000019197808 */ /* 0x000fc40002000000 */
[----:B------:R-:W-:Y:S02]  /*4ce0*/  CS2R R114, SRZ ;  /* 0x0000000000727805 */ /* 0x000fe4000001ff00 */
[----:B------:R-:W-:Y:S02]  /*4cf0*/  FMNMX.FTZ R4, R51, R4, !PT ;  /* 0x0000000433047209 */ /* 0x000fe40007810000 */
[----:B-1----:R-:W-:Y:S02]  /*4d00*/  CS2R R94, SRZ ;  /* 0x00000000005e7805 */ /* 0x002fe4000001ff00 */
[----:B------:R-:W-:Y:S01]  /*4d10*/  ISETP.GT.AND P4, PT, R3, 0x69, PT ;  /* 0x000000690300780c */ /* 0x000fe20003f84270 */
[----:B------:R-:W1:Y:S01]  /*4d20*/  MUFU.EX2 R32, R24 ;  /* 0x0000001800207308 */ /* 0x000e620000000800 */
[----:B------:R-:W-:Y:S02]  /*4d30*/  FSEL R3, R28, -INF , P3 ;  /* 0xff8000001c037808 */ /* 0x000fe40001800000 */
[----:B------:R-:W-:-:S02]  /*4d40*/  FMNMX.FTZ R4, R25, R4, !PT ;  /* 0x0000000419047209 */ /* 0x000fc40007810000 */
[----:B------:R-:W-:Y:S02]  /*4d50*/  FSEL R29, R29, -INF , P4 ;  /* 0xff8000001d1d7808 */ /* 0x000fe40002000000 */
[----:B------:R-:W-:Y:S01]  /*4d60*/  FMNMX.FTZ R4, R3, R4, !PT ;  /* 0x0000000403047209 */ /* 0x000fe20007810000 */
[----:B------:R3:W4:Y:S01]  /*4d70*/  MUFU.EX2 R28, R89 ;  /* 0x00000059001c7308 */ /* 0x0007220000000800 */
[----:B------:R-:W-:Y:S02]  /*4d80*/  F2FP.BF16.F32.PACK_AB R201, R6, R201 ;  /* 0x000000c906c9723e */ /* 0x000fe400000010ff */
[----:B------:R-:W-:Y:S02]  /*4d90*/  FMNMX.FTZ R4, R29, R4, !PT ;  /* 0x000000041d047209 */ /* 0x000fe40007810000 */
[----:B--2---:R-:W-:-:S03]  /*4da0*/  F2FP.BF16.F32.PACK_AB R185, R34, R93 ;  /* 0x0000005d22b9723e */ /* 0x004fc600000010ff */
[----:B------:R-:W2:Y:S01]  /*4db0*/  SHFL.BFLY PT, R55, R4, 0x2, 0x1f ;  /* 0x0c401f0004377f89 */ /* 0x000ea200000e0000 */
[----:B------:R5:W0:Y:S01]  /*4dc0*/  MUFU.EX2 R36, R99 ;  /* 0x0000006300247308 */ /* 0x000a220000000800 */
[----:B-1----:R-:W-:Y:S02]  /*4dd0*/  F2FP.BF16.F32.PACK_AB R191, R32, R91 ;  /* 0x0000005b20bf723e */ /* 0x002fe400000010ff */
[----:B---3--:R-:W-:-:S05]  /*4de0*/  CS2R R88, SRZ ;  /* 0x0000000000587805 */ /* 0x008fca000001ff00 */
[----:B------:R-:W-:Y:S01]  /*4df0*/  MUFU.EX2 R101, R101 ;  /* 0x0000006500657308 */ /* 0x000fe20000000800 */
[----:B----4-:R-:W-:Y:S02]  /*4e00*/  F2FP.BF16.F32.PACK_AB R189, R28, R87 ;  /* 0x000000571cbd723e */ /* 0x010fe400000010ff */
[----:B-----5:R-:W-:-:S05]  /*4e10*/  CS2R R98, SRZ ;  /* 0x0000000000627805 */ /* 0x020fca000001ff00 */
[----:B------:R1:W3:Y:S01]  /*4e20*/  MUFU.EX2 R38, R103 ;  /* 0x0000006700267308 */ /* 0x0002e20000000800 */
[----:B0-----:R-:W-:Y:S02]  /*4e30*/  F2FP.BF16.F32.PACK_AB R187, R36, R97 ;  /* 0x0000006124bb723e */ /* 0x001fe400000010ff */
[----:B--2---:R-:W-:-:S05]  /*4e40*/  FMNMX.FTZ R55, R4, R55, !PT ;  /* 0x0000003704377209 */ /* 0x004fca0007810000 */
[----:B------:R-:W-:Y:S01]  /*4e50*/  MUFU.EX2 R105, R105 ;  /* 0x0000006900697308 */ /* 0x000fe20000000800 */
[----:B-1----:R-:W-:Y:S01]  /*4e60*/  CS2R R102, SRZ ;  /* 0x0000000000667805 */ /* 0x002fe2000001ff00 */
[----:B------:R-:W0:Y:S06]  /*4e70*/  SHFL.BFLY PT, R4, R55, 0x1, 0x1f ;  /* 0x0c201f0037047f89 */ /* 0x000e2c00000e0000 */
[----:B------:R1:W2:Y:S01]  /*4e80*/  MUFU.EX2 R40, R107 ;  /* 0x0000006b00287308 */ /* 0x0002a20000000800 */
[----:B---3--:R-:W-:-:S07]  /*4e90*/  F2FP.BF16.F32.PACK_AB R181, R38, R101 ;  /* 0x0000006526b5723e */ /* 0x008fce00000010ff */
[----:B------:R-:W-:Y:S01]  /*4ea0*/  MUFU.EX2 R109, R109 ;  /* 0x0000006d006d7308 */ /* 0x000fe20000000800 */
[----:B-1----:R-:W-:-:S07]  /*4eb0*/  CS2R R106, SRZ ;  /* 0x00000000006a7805 */ /* 0x002fce000001ff00 */
[----:B------:R1:W-:Y:S01]  /*4ec0*/  MUFU.EX2 R42, R111 ;  /* 0x0000006f002a7308 */ /* 0x0003e20000000800 */
[----:B--2---:R-:W-:Y:S02]  /*4ed0*/  F2FP.BF16.F32.PACK_AB R183, R40, R105 ;  /* 0x0000006928b7723e */ /* 0x004fe400000010ff */
[----:B0-----:R-:W-:Y:S01]  /*4ee0*/  FMNMX.FTZ R4, R55, R4, !PT ;  /* 0x0000000437047209 */ /* 0x001fe20007810000 */
[----:B------:R-:W-:Y:S01]  /*4ef0*/  FADD.FTZ R55, R203, R44 ;  /* 0x0000002ccb377221 */ /* 0x000fe20000010000 */
[----:B------:R-:W-:Y:S02]  /*4f00*/  F2FP.BF16.F32.PACK_AB R203, R10, R203 ;  /* 0x000000cb0acb723e */ /* 0x000fe400000010ff */
[C---:B------:R-:W-:Y:S01]  /*4f10*/  FSETP.NEU.FTZ.AND P3, PT, R4.reuse, -INF , PT ;  /* 0xff8000000400780b */ /* 0x040fe20003f7d000 */
[----:B------:R-:W-:Y:S01]  /*4f20*/  FMUL.FTZ R24, R4, R0 ;  /* 0x0000000004187220 */ /* 0x000fe20000410000 */
[----:B------:R-:W-:Y:S01]  /*4f30*/  FADD.FTZ R44, R10, R55 ;  /* 0x000000370a2c7221 */ /* 0x000fe20000010000 */
[----:B------:R-:W-:Y:S01]  /*4f40*/  MUFU.EX2 R113, R113 ;  /* 0x0000007100717308 */ /* 0x000fe20000000800 */
[----:B-1----:R-:W-:-:S02]  /*4f50*/  CS2R R110, SRZ ;  /* 0x00000000006e7805 */ /* 0x002fc4000001ff00 */
[----:B------:R-:W-:Y:S01]  /*4f60*/  FSEL R24, R24, RZ, P3 ;  /* 0x000000ff18187208 */ /* 0x000fe20001800000 */
[----:B------:R-:W-:Y:S01]  /*4f70*/  FADD.FTZ R55, R197, R44 ;  /* 0x0000002cc5377221 */ /* 0x000fe20000010000 */
[----:B------:R-:W-:Y:S02]  /*4f80*/  PLOP3.LUT P3, PT, PT, PT, UP1, 0x80, 0x0 ;  /* 0x000000000000781c */ /* 0x000fe40003f6f018 */
[C---:B------:R-:W-:Y:S01]  /*4f90*/  F2FP.BF16.F32.PACK_AB R197, R12.reuse, R197 ;  /* 0x000000c50cc5723e */ /* 0x040fe200000010ff */
        /* <DEDUP_REMOVED lines=13> */
[----:B------:R-:W0:Y:S01]  /*5070*/  MUFU.EX2 R7, R7 ;  /* 0x0000000700077308 */ /* 0x000e220000000800 */
[----:B------:R-:W-:Y:S01]  /*5080*/  FADD.FTZ R46, R12, R55 ;  /* 0x000000370c2e7221 */ /* 0x000fe20000010000 */
        /* <DEDUP_REMOVED lines=10> */
[-CC-:B------:R-:W-:Y:S01]  /*5130*/  FFMA.FTZ R45, R45, R0.reuse, -R24.reuse ;  /* 0x000000002d2d7223 */ /* 0x180fe20000010818 */
[-CC-:B------:R-:W-:Y:S01]  /*5140*/  FFMA.FTZ R43, R43, R0.reuse, -R24.reuse ;  /* 0x000000002b2b7223 */ /* 0x180fe20000010818 */
[-CC-:B------:R-:W-:Y:S01]  /*5150*/  FFMA.FTZ R33, R33, R0.reuse, -R24.reuse ;  /* 0x0000000021217223 */ /* 0x180fe20000010818 */
[-C--:B------:R-:W-:Y:S01]  /*5160*/  FFMA.FTZ R47, R47, R0.reuse, -R24 ;  /* 0x000000002f2f7223 */ /* 0x080fe20000010818 */
[----:B------:R2:W3:Y:S01]  /*5170*/  MUFU.EX2 R202, R77 ;  /* 0x0000004d00ca7308 */ /* 0x0004e20000000800 */
[----:B0-----:R-:W-:Y:S01]  /*5180*/  FADD.FTZ R44, R7, R200 ;  /* 0x000000c8072c7221 */ /* 0x001fe20000010000 */
[-CC-:B------:R-:W-:Y:S01]  /*5190*/  FFMA.FTZ R37, R37, R0.reuse, -R24.reuse ;  /* 0x0000000025257223 */ /* 0x180fe20000010818 */
[-CC-:B------:R-:W-:Y:S01]  /*51a0*/  FFMA.FTZ R51, R51, R0.reuse, -R24.reuse ;  /* 0x0000000033337223 */ /* 0x180fe20000010818 */
[-CC-:B------:R-:W-:Y:S01]  /*51b0*/  FFMA.FTZ R25, R25, R0.reuse, -R24.reuse ;  /* 0x0000000019197223 */ /* 0x180fe20000010818 */
[-CC-:B------:R-:W-:Y:S01]  /*51c0*/  FFMA.FTZ R3, R3, R0.reuse, -R24.reuse ;  /* 0x0000000003037223 */ /* 0x180fe20000010818 */
[----:B------:R-:W-:Y:S01]  /*51d0*/  FFMA.FTZ R24, R29, R0, -R24 ;  /* 0x000000001d187223 */ /* 0x000fe20000010818 */
[----:B------:R-:W-:Y:S01]  /*51e0*/  F2FP.BF16.F32.PACK_AB R200, R200, R7 ;  /* 0x00000007c8c8723e */ /* 0x000fe200000010ff */
[----:B------:R-:W0:Y:S01]  /*51f0*/  MUFU.EX2 R11, R11 ;  /* 0x0000000b000b7308 */ /* 0x000e220000000800 */
[----:B------:R-:W-:Y:S01]  /*5200*/  IMAD.U32 R12, RZ, RZ, UR11 ;  /* 0x0000000bff0c7e24 */ /* 0x000fe2000f8e00ff */
[----:B------:R-:W-:-:S02]  /*5210*/  F2FP.BF16.F32.PACK_AB R177, R42, R109 ;  /* 0x0000006d2ab1723e */ /* 0x000fc400000010ff */
[----:B--2---:R-:W-:Y:S02]  /*5220*/  CS2R R76, SRZ ;  /* 0x00000000004c7805 */ /* 0x004fe4000001ff00 */
[----:B------:R-:W-:Y:S02]  /*5230*/  F2FP.BF16.F32.PACK_AB R199, R14, R199 ;  /* 0x000000c70ec7723e */ /* 0x000fe400000010ff */
[----:B------:R-:W-:Y:S02]  /*5240*/  CS2R R72, SRZ ;  /* 0x0000000000487805 */ /* 0x000fe4000001ff00 */
[----:B------:R-:W-:Y:S01]  /*5250*/  CS2R R54, SRZ ;  /* 0x0000000000367805 */ /* 0x000fe2000001ff00 */
[----:B------:R2:W4:Y:S08]  /*5260*/  MUFU.EX2 R196, R65 ;  /* 0x0000004100c47308 */ /* 0x0005300000000800 */
[----:B------:R-:W5:Y:S01]  /*5270*/  MUFU.EX2 R13, R13 ;  /* 0x0000000d000d7308 */ /* 0x000f620000000800 */
[----:B--2---:R-:W-:-:S07]  /*5280*/  CS2R R64, SRZ ;  /* 0x0000000000407805 */ /* 0x004fce000001ff00 */
[----:B------:R1:W-:Y:S08]  /*5290*/  MUFU.EX2 R188, R49 ;  /* 0x0000003100bc7308 */ /* 0x0003f00000000800 */
[----:B------:R2:W5:Y:S01]  /*52a0*/  MUFU.EX2 R198, R69 ;  /* 0x0000004500c67308 */ /* 0x0005620000000800 */
[----:B-1----:R-:W-:-:S04]  /*52b0*/  FADD.FTZ R49, R9, R44 ;  /* 0x0000002c09317221 */ /* 0x002fc80000010000 */
[C---:B---3--:R-:W-:Y:S01]  /*52c0*/  FADD.FTZ R44, R202.reuse, R49 ;  /* 0x00000031ca2c7221 */ /* 0x048fe20000010000 */
[----:B------:R-:W-:Y:S02]  /*52d0*/  F2FP.BF16.F32.PACK_AB R202, R202, R9 ;  /* 0x00000009caca723e */ /* 0x000fe400000010ff */
[----:B------:R-:W1:Y:S01]  /*52e0*/  MUFU.EX2 R15, R15 ;  /* 0x0000000f000f7308 */ /* 0x000e620000000800 */
[----:B0-----:R-:W-:Y:S01]  /*52f0*/  FADD.FTZ R49, R11, R44 ;  /* 0x0000002c0b317221 */ /* 0x001fe20000010000 */
[----:B--2---:R-:W-:-:S03]  /*5300*/  CS2R R68, SRZ ;  /* 0x0000000000447805 */ /* 0x004fc6000001ff00 */
[C---:B----4-:R-:W-:Y:S01]  /*5310*/  FADD.FTZ R44, R196.reuse, R49 ;  /* 0x00000031c42c7221 */ /* 0x050fe20000010000 */
[----:B------:R-:W-:Y:S02]  /*5320*/  F2FP.BF16.F32.PACK_AB R196, R196, R11 ;  /* 0x0000000bc4c4723e */ /* 0x000fe400000010ff */
[----:B------:R0:W2:Y:S01]  /*5330*/  MUFU.EX2 R192, R57 ;  /* 0x0000003900c07308 */ /* 0x0000a20000000800 */
[----:B-----5:R-:W-:-:S04]  /*5340*/  FADD.FTZ R49, R13, R44 ;  /* 0x0000002c0d317221 */ /* 0x020fc80000010000 */
[C---:B------:R-:W-:Y:S01]  /*5350*/  FADD.FTZ R44, R198.reuse, R49 ;  /* 0x00000031c62c7221 */ /* 0x040fe20000010000 */
[----:B------:R-:W-:Y:S02]  /*5360*/  F2FP.BF16.F32.PACK_AB R198, R198, R13 ;  /* 0x0000000dc6c6723e */ /* 0x000fe400000010ff */
[----:B------:R-:W3:Y:S01]  /*5370*/  MUFU.EX2 R21, R21 ;  /* 0x0000001500157308 */ /* 0x000ee20000000800 */
[----:B0-----:R-:W-:-:S07]  /*5380*/  CS2R R56, SRZ ;  /* 0x0000000000387805 */ /* 0x001fce000001ff00 */
[----:B------:R0:W4:Y:S08]  /*5390*/  MUFU.EX2 R194, R61 ;  /* 0x0000003d00c27308 */ /* 0x0001300000000800 */
[----:B------:R-:W5:Y:S01]  /*53a0*/  MUFU.EX2 R27, R27 ;  /* 0x0000001b001b7308 */ /* 0x000f620000000800 */
[----:B0-----:R-:W-:-:S07]  /*53b0*/  CS2R R60, SRZ ;  /* 0x00000000003c7805 */ /* 0x001fce000001ff00 */
[----:B------:R0:W-:Y:S08]  /*53c0*/  MUFU.EX2 R190, R53 ;  /* 0x0000003500be7308 */ /* 0x0001f00000000800 */
[----:B------:R1:W-:Y:S01]  /*53d0*/  MUFU.EX2 R184, R41 ;  /* 0x0000002900b87308 */ /* 0x0003e20000000800 */
[----:B0-----:R-:W-:Y:S01]  /*53e0*/  FADD.FTZ R53, R193, R46 ;  /* 0x0000002ec1357221 */ /* 0x001fe20000010000 */
[----:B------:R-:W-:-:S03]  /*53f0*/  F2FP.BF16.F32.PACK_AB R193, R20, R193 ;  /* 0x000000c114c1723e */ /* 0x000fc600000010ff */
[----:B------:R-:W-:-:S03]  /*5400*/  FADD.FTZ R46, R20, R53 ;  /* 0x00000035142e7221 */ /* 0x000fc60000010000 */
[----:B------:R-:W0:Y:S01]  /*5410*/  MUFU.EX2 R31, R31 ;  /* 0x0000001f001f7308 */ /* 0x000e220000000800 */
[----:B-1----:R-:W-:Y:S01]  /*5420*/  FADD.FTZ R41, R15, R44 ;  /* 0x0000002c0f297221 */ /* 0x002fe20000010000 */
[----:B------:R-:W-:Y:S01]  /*5430*/  FADD.FTZ R53, R195, R46 ;  /* 0x0000002ec3357221 */ /* 0x000fe20000010000 */
[----:B------:R-:W-:Y:S02]  /*5440*/  F2FP.BF16.F32.PACK_AB R195, R30, R195 ;  /* 0x000000c31ec3723e */ /* 0x000fe400000010ff */
[----:B--2---:R-:W-:Y:S01]  /*5450*/  FADD.FTZ R2, R192, R41 ;  /* 0x00000029c0027221 */ /* 0x004fe20000010000 */
[----:B------:R-:W-:Y:S01]  /*5460*/  FADD.FTZ R46, R30, R53 ;  /* 0x000000351e2e7221 */ /* 0x000fe20000010000 */
[----:B------:R-:W-:Y:S01]  /*5470*/  F2FP.BF16.F32.PACK_AB R192, R192, R15 ;  /* 0x0000000fc0c0723e */ /* 0x000fe200000010ff */
[----:B------:R-:W1:Y:S01]  /*5480*/  MUFU.EX2 R35, R35 ;  /* 0x0000002300237308 */ /* 0x000e620000000800 */
[----:B---3--:R-:W-:Y:S01]  /*5490*/  FADD.FTZ R41, R21, R2 ;  /* 0x0000000215297221 */ /* 0x008fe20000010000 */
[----:B------:R-:W-:Y:S01]  /*54a0*/  FADD.FTZ R49, R87, R46 ;  /* 0x0000002e57317221 */ /* 0x000fe20000010000 */
[----:B------:R-:W-:-:S02]  /*54b0*/  CS2R R86, SRZ ;  /* 0x0000000000567805 */ /* 0x000fc4000001ff00 */
[----:B------:R-:W-:Y:S01]  /*54c0*/  CS2R R52, SRZ ;  /* 0x0000000000347805 */ /* 0x000fe2000001ff00 */
[----:B----4-:R-:W-:Y:S01]  /*54d0*/  FADD.FTZ R2, R194, R41 ;  /* 0x00000029c2027221 */ /* 0x010fe20000010000 */
[----:B------:R-:W-:Y:S01]  /*54e0*/  FADD.FTZ R44, R28, R49 ;  /* 0x000000311c2c7221 */ /* 0x000fe20000010000 */
[----:B------:R-:W-:Y:S01]  /*54f0*/  F2FP.BF16.F32.PACK_AB R194, R194, R21 ;  /* 0x00000015c2c2723e */ /* 0x000fe200000010ff */
[----:B------:R-:W2:Y:S01]  /*5500*/  MUFU.EX2 R39, R39 ;  /* 0x0000002700277308 */ /* 0x000ea20000000800 */
[----:B-----5:R-:W-:Y:S01]  /*5510*/  FADD.FTZ R41, R27, R2 ;  /* 0x000000021b297221 */ /* 0x020fe20000010000 */
[----:B------:R-:W-:Y:S01]  /*5520*/  FADD.FTZ R49, R91, R44 ;  /* 0x0000002c5b317221 */ /* 0x000fe20000010000 */
[----:B------:R-:W-:Y:S02]  /*5530*/  CS2R R90, SRZ ;  /* 0x00000000005a7805 */ /* 0x000fe4000001ff00 */
[----:B------:R-:W-:Y:S01]  /*5540*/  FADD.FTZ R2, R188, R41 ;  /* 0x00000029bc027221 */ /* 0x000fe20000010000 */
[----:B------:R-:W-:Y:S01]  /*5550*/  FADD.FTZ R44, R32, R49 ;  /* 0x00000031202c7221 */ /* 0x000fe20000010000 */
[----:B------:R-:W-:Y:S01]  /*5560*/  F2FP.BF16.F32.PACK_AB R188, R188, R27 ;  /* 0x0000001bbcbc723e */ /* 0x000fe200000010ff */
[----:B------:R3:W4:Y:S01]  /*5570*/  MUFU.EX2 R186, R45 ;  /* 0x0000002d00ba7308 */ /* 0x0007220000000800 */
[----:B0-----:R-:W-:Y:S01]  /*5580*/  FADD.FTZ R29, R31, R2 ;  /* 0x000000021f1d7221 */ /* 0x001fe20000010000 */
[----:B------:R-:W-:-:S03]  /*5590*/  CS2R R48, SRZ ;  /* 0x0000000000307805 */ /* 0x000fc6000001ff00 */
[C---:B------:R-:W-:Y:S01]  /*55a0*/  FADD.FTZ R2, R190.reuse, R29 ;  /* 0x0000001dbe027221 */ /* 0x040fe20000010000 */
[----:B------:R-:W-:Y:S02]  /*55b0*/  F2FP.BF16.F32.PACK_AB R190, R190, R31 ;  /* 0x0000001fbebe723e */ /* 0x000fe400000010ff */
[----:B------:R-:W-:Y:S01]  /*55c0*/  CS2R R30, SRZ ;  /* 0x00000000001e7805 */ /* 0x000fe2000001ff00 */
[----:B------:R-:W0:Y:S01]  /*55d0*/  MUFU.EX2 R43, R43 ;  /* 0x0000002b002b7308 */ /* 0x000e220000000800 */
[----:B---3--:R-:W-:Y:S01]  /*55e0*/  FADD.FTZ R45, R93, R44 ;  /* 0x0000002c5d2d7221 */ /* 0x008fe20000010000 */
[----:B-1----:R-:W-:Y:S01]  /*55f0*/  FADD.FTZ R29, R35, R2 ;  /* 0x00000002231d7221 */ /* 0x002fe20000010000 */
[----:B------:R-:W-:Y:S02]  /*5600*/  CS2R R92, SRZ ;  /* 0x00000000005c7805 */ /* 0x000fe4000001ff00 */
[----:B------:R-:W-:Y:S01]  /*5610*/  FADD.FTZ R44, R34, R45 ;  /* 0x0000002d222c7221 */ /* 0x000fe20000010000 */
[C---:B------:R-:W-:Y:S01]  /*5620*/  FADD.FTZ R2, R184.reuse, R29 ;  /* 0x0000001db8027221 */ /* 0x040fe20000010000 */
[----:B------:R-:W-:Y:S01]  /*5630*/  F2FP.BF16.F32.PACK_AB R184, R184, R35 ;  /* 0x00000023b8b8723e */ /* 0x000fe200000010ff */
[----:B------:R1:W3:Y:S01]  /*5640*/  MUFU.EX2 R180, R33 ;  /* 0x0000002100b47308 */ /* 0x0002e20000000800 */
[----:B------:R-:W-:Y:S01]  /*5650*/  FADD.FTZ R41, R97, R44 ;  /* 0x0000002c61297221 */ /* 0x000fe20000010000 */
[----:B--2---:R-:W-:Y:S01]  /*5660*/  FADD.FTZ R29, R39, R2 ;  /* 0x00000002271d7221 */ /* 0x004fe20000010000 */
[----:B------:R-:W-:-:S02]  /*5670*/  CS2R R96, SRZ ;  /* 0x0000000000607805 */ /* 0x000fc4000001ff00 */
[----:B------:R-:W-:Y:S01]  /*5680*/  CS2R R44, SRZ ;  /* 0x00000000002c7805 */ /* 0x000fe2000001ff00 */
[----:B------:R-:W-:Y:S01]  /*5690*/  FADD.FTZ R6, R36, R41 ;  /* 0x0000002924067221 */ /* 0x000fe20000010000 */
[C---:B----4-:R-:W-:Y:S01]  /*56a0*/  FADD.FTZ R2, R186.reuse, R29 ;  /* 0x0000001dba027221 */ /* 0x050fe20000010000 */
[----:B------:R-:W-:Y:S01]  /*56b0*/  F2FP.BF16.F32.PACK_AB R186, R186, R39 ;  /* 0x00000027baba723e */ /* 0x000fe200000010ff */
[----:B------:R-:W2:Y:S01]  /*56c0*/  MUFU.EX2 R47, R47 ;  /* 0x0000002f002f7308 */ /* 0x000ea20000000800 */
[----:B-1----:R-:W-:Y:S01]  /*56d0*/  FADD.FTZ R33, R101, R6 ;  /* 0x0000000665217221 */ /* 0x002fe20000010000 */
[----:B0-----:R-:W-:Y:S01]  /*56e0*/  FADD.FTZ R29, R43, R2 ;  /* 0x000000022b1d7221 */ /* 0x001fe20000010000 */
[----:B------:R-:W-:Y:S02]  /*56f0*/  CS2R R100, SRZ ;  /* 0x0000000000647805 */ /* 0x000fe4000001ff00 */
[----:B------:R-:W-:Y:S01]  /*5700*/  CS2R R34, SRZ ;  /* 0x0000000000227805 */ /* 0x000fe2000001ff00 */
[----:B------:R-:W-:Y:S01]  /*5710*/  FADD.FTZ R6, R38, R33 ;  /* 0x0000002126067221 */ /* 0x000fe20000010000 */
[----:B------:R-:W-:Y:S01]  /*5720*/  CS2R R38, SRZ ;  /* 0x0000000000267805 */ /* 0x000fe2000001ff00 */
[----:B------:R0:W1:Y:S01]  /*5730*/  MUFU.EX2 R182, R37 ;  /* 0x0000002500b67308 */ /* 0x0000620000000800 */
[C---:B---3--:R-:W-:Y:S01]  /*5740*/  FADD.FTZ R2, R180.reuse, R29 ;  /* 0x0000001db4027221 */ /* 0x048fe20000010000 */
[----:B------:R-:W-:Y:S01]  /*5750*/  FADD.FTZ R33, R105, R6 ;  /* 0x0000000669217221 */ /* 0x000fe20000010000 */
[----:B------:R-:W-:-:S02]  /*5760*/  F2FP.BF16.F32.PACK_AB R180, R180, R43 ;  /* 0x0000002bb4b4723e */ /* 0x000fc400000010ff */
[----:B------:R-:W-:Y:S01]  /*5770*/  CS2R R104, SRZ ;  /* 0x0000000000687805 */ /* 0x000fe2000001ff00 */
[----:B------:R-:W-:Y:S01]  /*5780*/  FADD.FTZ R6, R40, R33 ;  /* 0x0000002128067221 */ /* 0x000fe20000010000 */
[----:B------:R-:W-:Y:S01]  /*5790*/  CS2R R40, SRZ ;  /* 0x0000000000287805 */ /* 0x000fe2000001ff00 */
[----:B------:R-:W3:Y:S01]  /*57a0*/  MUFU.EX2 R51, R51 ;  /* 0x0000003300337308 */ /* 0x000ee20000000800 */
[----:B0-----:R-:W-:Y:S01]  /*57b0*/  CS2R R36, SRZ ;  /* 0x0000000000247805 */ /* 0x001fe2000001ff00 */
[----:B------:R-:W-:Y:S01]  /*57c0*/  FADD.FTZ R33, R109, R6 ;  /* 0x000000066d217221 */ /* 0x000fe20000010000 */
[----:B------:R-:W-:-:S03]  /*57d0*/  CS2R R108, SRZ ;  /* 0x00000000006c7805 */ /* 0x000fc6000001ff00 */
[----:B------:R-:W-:Y:S01]  /*57e0*/  FADD.FTZ R6, R42, R33 ;  /* 0x000000212a067221 */ /* 0x000fe20000010000 */
[----:B------:R-:W-:Y:S01]  /*57f0*/  CS2R R42, SRZ ;  /* 0x00000000002a7805 */ /* 0x000fe2000001ff00 */
[----:B------:R2:W0:Y:S01]  /*5800*/  MUFU.EX2 R176, R25 ;  /* 0x0000001900b07308 */ /* 0x0004220000000800 */
[----:B------:R-:W-:Y:S01]  /*5810*/  CS2R R32, SRZ ;  /* 0x0000000000207805 */ /* 0x000fe2000001ff00 */
[----:B------:R-:W-:-:S06]  /*5820*/  FADD.FTZ R29, R113, R6 ;  /* 0x00000006711d7221 */ /* 0x000fcc0000010000 */
[----:B------:R-:W4:Y:S01]  /*5830*/  MUFU.EX2 R3, R3 ;  /* 0x0000000300037308 */ /* 0x000f220000000800 */
[----:B--2---:R-:W-:-:S04]  /*5840*/  FADD.FTZ R25, R47, R2 ;  /* 0x000000022f197221 */ /* 0x004fc80000010000 */
[C---:B-1----:R-:W-:Y:S01]  /*5850*/  FADD.FTZ R2, R182.reuse, R25 ;  /* 0x00000019b6027221 */ /* 0x042fe20000010000 */
[----:B------:R-:W-:Y:S02]  /*5860*/  F2FP.BF16.F32.PACK_AB R182, R182, R47 ;  /* 0x0000002fb6b6723e */ /* 0x000fe400000010ff */
[----:B------:R-:W-:Y:S01]  /*5870*/  CS2R R46, SRZ ;  /* 0x00000000002e7805 */ /* 0x000fe2000001ff00 */
[----:B------:R-:W1:Y:S01]  /*5880*/  MUFU.EX2 R26, R26 ;  /* 0x0000001a001a7308 */ /* 0x000e620000000800 */
[----:B---3--:R-:W-:-:S04]  /*5890*/  FADD.FTZ R7, R51, R2 ;  /* 0x0000000233077221 */ /* 0x008fc80000010000 */
[C---:B0-----:R-:W-:Y:S01]  /*58a0*/  FADD.FTZ R2, R176.reuse, R7 ;  /* 0x00000007b0027221 */ /* 0x041fe20000010000 */
[----:B------:R-:W-:Y:S02]  /*58b0*/  F2FP.BF16.F32.PACK_AB R176, R176, R51 ;  /* 0x00000033b0b0723e */ /* 0x000fe400000010ff */
[----:B------:R-:W-:Y:S01]  /*58c0*/  CS2R R50, SRZ ;  /* 0x0000000000327805 */ /* 0x000fe2000001ff00 */
[----:B------:R-:W0:Y:S01]  /*58d0*/  MUFU.EX2 R24, R24 ;  /* 0x0000001800187308 */ /* 0x000e220000000800 */
[----:B----4-:R-:W-:Y:S01]  /*58e0*/  FADD.FTZ R7, R3, R2 ;  /* 0x0000000203077221 */ /* 0x010fe20000010000 */
[----:B------:R-:W-:Y:S02]  /*58f0*/  IMAD.MOV.U32 R2, RZ, RZ, 0x3f800000 ;  /* 0x3f800000ff027424 */ /* 0x000fe400078e00ff */
[C---:B-1----:R-:W-:Y:S01]  /*5900*/  FADD.FTZ R6, R26.reuse, R29 ;  /* 0x0000001d1a067221 */ /* 0x042fe20000010000 */
[----:B------:R-:W-:Y:S02]  /*5910*/  F2FP.BF16.F32.PACK_AB R179, R26, R113 ;  /* 0x000000711ab3723e */ /* 0x000fe400000010ff */
[----:B------:R-:W-:-:S02]  /*5920*/  CS2R R112, SRZ ;  /* 0x0000000000707805 */ /* 0x000fc4000001ff00 */
[----:B------:R-:W-:Y:S02]  /*5930*/  CS2R R28, SRZ ;  /* 0x00000000001c7805 */ /* 0x000fe4000001ff00 */
[----:B------:R-:W-:Y:S01]  /*5940*/  CS2R R26, SRZ ;  /* 0x00000000001a7805 */ /* 0x000fe2000001ff00 */
[C---:B0-----:R-:W-:Y:S01]  /*5950*/  FADD.FTZ R7, R24.reuse, R7 ;  /* 0x0000000718077221 */ /* 0x041fe20000010000 */
[----:B------:R-:W-:Y:S01]  /*5960*/  F2FP.BF16.F32.PACK_AB R178, R24, R3 ;  /* 0x0000000318b2723e */ /* 0x000fe200000010ff */
[----:B------:R-:W-:Y:S01]  /*5970*/  IMAD.MOV.U32 R3, RZ, RZ, 0x3f800000 ;  /* 0x3f800000ff037424 */ /* 0x000fe200078e00ff */
[----:B------:R-:W-:Y:S01]  /*5980*/  CS2R R24, SRZ ;  /* 0x0000000000187805 */ /* 0x000fe2000001ff00 */
[----:B------:R-:W-:Y:S06]  /*5990*/  @!P3 BRA `(.L_x_5933) ;  /* 0x000000440024b947 */ /* 0x000fec0003800000 */
[----:B------:R-:W-:Y:S01]  /*59a0*/  IMAD.MOV.U32 R9, RZ, RZ, R5 ;  /* 0x000000ffff097224 */ /* 0x000fe200078e0005 */
[----:B------:R-:W-:Y:S01]  /*59b0*/  UMOV UR37, UR36 ;  /* 0x0000002400257c82 */ /* 0x000fe20008000000 */
[----:B------:R-:W-:Y:S02]  /*59c0*/  IMAD.MOV.U32 R10, RZ, RZ, R4 ;  /* 0x000000ffff0a7224 */ /* 0x000fe400078e0004 */
[----:B------:R-:W-:Y:S02]  /*59d0*/  IMAD.MOV.U32 R3, RZ, RZ, 0x3f800000 ;  /* 0x3f800000ff037424 */ /* 0x000fe400078e00ff */
[----:B------:R-:W-:Y:S02]  /*59e0*/  IMAD.MOV.U32 R119, RZ, RZ, RZ ;  /* 0x000000ffff777224 */ /* 0x000fe400078e00ff */
[----:B------:R-:W-:-:S07]  /*59f0*/  IMAD.U32 R11, RZ, RZ, UR61 ;  /* 0x0000003dff0b7e24 */ /* 0x000fce000f8e00ff */
.L_x_5942:
[----:B------:R-:W-:Y:S01]  /*5a00*/  R2UR UR7, R11 ;  /* 0x000000000b0772ca */ /* 0x000fe200000e0000 */
[----:B------:R-:W-:-:S04]  /*5a10*/  UIADD3 UR6, UR37, 0x1, URZ ;  /* 0x0000000125067890 */ /* 0x000fc8000fffe03f */
[----:B------:R-:W-:-:S04]  /*5a20*/  UISETP.NE.AND UP1, UPT, UR6, 0x2, UPT ;  /* 0x000000020600788c */ /* 0x000fc8000bf25270 */
[----:B------:R-:W-:Y:S02]  /*5a30*/  USEL UR61, URZ, 0x1, UP1 ;  /* 0x000000013f3d7887 */ /* 0x000fe40008800000 */
[----:B------:R-:W-:Y:S02]  /*5a40*/  USEL UR36, UR6, URZ, UP1 ;  /* 0x0000003f06247287 */ /* 0x000fe40008800000 */
[----:B------:R-:W-:Y:S01]  /*5a50*/  ULOP3.LUT UR61, UR7, UR61, URZ, 0x3c, !UPT ;  /* 0x0000003d073d7292 */ /* 0x000fe2000f8e3c3f */
[----:B------:R-:W-:Y:S11]  /*5a60*/  @!P0 BRA `(.L_x_5934) ;  /* 0x0000000000048947 */ /* 0x000ff60003800000 */
[----:B------:R-:W-:Y:S01]  /*5a70*/  BPT.TRAP 0x1 ;  /* 0x000000040000795c */ /* 0x000fe20000300000 */
.L_x_5934:
[----:B------:R-:W-:Y:S01]  /*5a80*/  ULEA UR39, UR36, UR60, 0x3 ;  /* 0x0000003c24277291 */ /* 0x000fe2000f8e183f */
[----:B------:R-:W-:-:S05]  /*5a90*/  IMAD.U32 R0, RZ, RZ, UR61 ;  /* 0x0000003dff007e24 */ /* 0x000fca000f8e00ff */
[----:B------:R-:W-:-:S04]  /*5aa0*/  SHF.L.U32 R0, R0, 0x1f, RZ ;  /* 0x0000001f00007819 */ /* 0x000fc800000006ff */
[----:B------:R0:W1:Y:S01]  /*5ab0*/  SYNCS.PHASECHK.TRANS64.TRYWAIT P3, [UR39+0x36830], R0 ;  /* 0x03683000ff0075a7 */ /* 0x0000620008060167 */
[----:B------:R-:W-:Y:S05]  /*5ac0*/  @!P0 BRA `(.L_x_5935) ;  /* 0x0000000000048947 */ /* 0x000fea0003800000 */
[----:B------:R-:W-:Y:S01]  /*5ad0*/  BPT.TRAP 0x1 ;  /* 0x000000040000795c */ /* 0x000fe20000300000 */
.L_x_5935:
[----:B-1----:R-:W-:Y:S05]  /*5ae0*/  @P3 BRA `(.L_x_5936) ;  /* 0x0000000000083947 */ /* 0x002fea0003800000 */
[----:B------:R-:W1:Y:S02]  /*5af0*/  SYNCS.PHASECHK.TRANS64.TRYWAIT P3, [UR39+0x36830], R0 ;  /* 0x03683000ff0075a7 */ /* 0x000e640008060167 */
[----:B-1----:R-:W-:Y:S05]  /*5b00*/  @!P3 BRA `(.L_x_5937) ;  /* 0x000001240090b947 */ /* 0x002fea0003800000 */
.L_x_5936:
        /* <DEDUP_REMOVED lines=602> */
.L_x_5938:
[----:B------:R-:W-:Y:S01]  /*80b0*/  R2UR UR6, R11 ;  /* 0x000000000b0672ca */ /* 0x000fe200000e0000 */
[----:B------:R-:W-:-:S12]  /*80c0*/  ULEA UR10, UR37, UR60, 0x3 ;  /* 0x0000003c250a7291 */ /* 0x000fd8000f8e183f */
[----:B01----:R-:W-:-:S05]  /*80d0*/  IMAD.U32 R0, RZ, RZ, UR6 ;  /* 0x00000006ff007e24 */ /* 0x003fca000f8e00ff */
[----:B------:R-:W-:-:S04]  /*80e0*/  SHF.L.U32 R0, R0, 0x1f, RZ ;  /* 0x0000001f00007819 */ /* 0x000fc800000006ff */
[----:B------:R0:W1:Y:S01]  /*80f0*/  SYNCS.PHASECHK.TRANS64.TRYWAIT P3, [UR10+0x36850], R0 ;  /* 0x03685000ff0075a7 */ /* 0x000062000806014a */
[----:B------:R-:W-:Y:S05]  /*8100*/  @!P0 BRA `(.L_x_5939) ;  /* 0x0000000000048947 */ /* 0x000fea0003800000 */
[----:B------:R-:W-:Y:S01]  /*8110*/  BPT.TRAP 0x1 ;  /* 0x000000040000795c */ /* 0x000fe20000300000 */
.L_x_5939:
[----:B-1----:R-:W-:Y:S05]  /*8120*/  @P3 BRA `(.L_x_5940) ;  /* 0x0000000000083947 */ /* 0x002fea0003800000 */
[----:B------:R-:W1:Y:S02]  /*8130*/  SYNCS.PHASECHK.TRANS64.TRYWAIT P3, [UR10+0x36850], R0 ;  /* 0x03685000ff0075a7 */ /* 0x000e64000806014a */
[----:B-1----:R-:W-:Y:S05]  /*8140*/  @!P3 BRA `(.L_x_5941) ;  /* 0x000001000018b947 */ /* 0x002fea0003800000 */
.L_x_5940:
[----:B------:R-:W-:Y:S01]  /*8150*/  UIADD3 UR6, UR60, 0x400, URZ ;  /* 0x000004003c067890 */ /* 0x000fe2000fffe03f */
[----:B------:R-:W-:Y:S01]  /*8160*/  WARPGROUP.ARRIVE ;  /* 0x00000000000079c5 */ /* 0x000fe20000000000 */
[----:B------:R-:W-:Y:S01]  /*8170*/  UMOV UR7, 0x40000040 ;  /* 0x4000004000077882 */ /* 0x000fe20000000000 */
[----:B------:R-:W-:Y:S01]  /*8180*/  R2UR UR18, R19 ;  /* 0x00000000131272ca */ /* 0x000fe200000e0000 */
[----:B------:R-:W-:Y:S01]  /*8190*/  USHF.R.U32.HI UR6, URZ, 0x4, UR6 ;  /* 0x000000043f067899 */ /* 0x000fe20008011606 */
[----:B------:R-:W-:Y:S02]  /*81a0*/  R2UR UR15, R17 ;  /* 0x00000000110f72ca */ /* 0x000fe400000e0000 */
[----:B------:R-:W-:Y:S01]  /*81b0*/  R2UR UR14, R18 ;  /* 0x00000000120e72ca */ /* 0x000fe200000e0000 */
[----:B------:R-:W-:-:S04]  /*81c0*/  ULOP3.LUT UR6, UR6, 0x3fff, URZ, 0xc0, !UPT ;  /* 0x00003fff06067892 */ /* 0x000fc8000f8ec03f */
[----:B------:R-:W-:-:S04]  /*81d0*/  ULOP3.LUT UR6, UR6, 0x3800000, URZ, 0xfc, !UPT ;  /* 0x0380000006067892 */ /* 0x000fc8000f8efc3f */
[----:B------:R-:W-:Y:S01]  /*81e0*/  UIMAD UR11, UR37, 0xa80, UR6 ;  /* 0x00000a80250b78a4 */ /* 0x000fe2000f8e0206 */
[----:B------:R-:W-:Y:S02]  /*81f0*/  VIADD R4, R23, UR18 ;  /* 0x0000001217047c36 */ /* 0x000fe40008000000 */
[----:B------:R-:W-:-:S04]  /*8200*/  UMOV UR37, UR36 ;  /* 0x0000002400257c82 */ /* 0x000fc80008000000 */
        /* <DEDUP_REMOVED lines=12> */
[----:B------:R-:W-:Y:S01]  /*82d0*/  @UP0 ULDC UR6, c[0x0][0x44c] ;  /* 0x0001130000060ab9 */ /* 0x000fe20000000800 */
[----:B------:R-:W-:Y:S01]  /*82e0*/  UMOV UR7, 0x40000040 ;  /* 0x4000004000077882 */ /* 0x000fe20000000000 */
[----:B01----:R-:W-:Y:S01]  /*82f0*/  @P2 IMAD.HI.U32 R0, R4, UR6, RZ ;  /* 0x0000000604002c27 */ /* 0x003fe2000f8e00ff */
[----:B------:R-:W-:-:S04]  /*8300*/  @UP0 ULDC UR6, c[0x0][0x450] ;  /* 0x0001140000060ab9 */ /* 0x000fc80000000800 */
[----:B------:R-:W-:Y:S01]  /*8310*/  @P2 SHF.R.U32.HI R4, RZ, UR6, R0 ;  /* 0x00000006ff042c19 */ /* 0x000fe20008011600 */
[----:B------:R-:W-:Y:S02]  /*8320*/  UMOV UR6, 0x1 ;  /* 0x0000000100067882 */ /* 0x000fe40000000000 */
[----:B------:R-:W-:Y:S02]  /*8330*/  UIMAD UR6, UR38, -0x70, UR6 ;  /* 0xffffff90260678a4 */ /* 0x000fe4000f8e0206 */
[----:B------:R-:W0:Y:S04]  /*8340*/  SHFL.IDX PT, R3, R4, 0x1, 0x1c1f ;  /* 0x003c1f0004037f89 */ /* 0x000e2800000e0000 */
[----:B------:R-:W-:Y:S01]  /*8350*/  IMAD.U32 R5, RZ, RZ, UR6 ;  /* 0x00000006ff057e24 */ /* 0x000fe2000f8e00ff */
[----:B------:R-:W-:Y:S01]  /*8360*/  UIADD3 UR6, UR11, 0x180, URZ ;  /* 0x000001800b067890 */ /* 0x000fe2000fffe03f */
[----:B------:R-:W1:Y:S02]  /*8370*/  SHFL.IDX PT, R203, R4, RZ, 0x1c1f ;  /* 0x001c1fff04cb7589 */ /* 0x000e6400000e0000 */
[----:B------:R-:W-:-:S02]  /*8380*/  IMAD R2, R22, -0x2, R5 ;  /* 0xfffffffe16027824 */ /* 0x000fc400078e0205 */
[----:B------:R-:W-:-:S05]  /*8390*/  IMAD.U32 R5, RZ, RZ, UR15 ;  /* 0x0000000fff057e24 */ /* 0x000fca000f8e00ff */
[----:B------:R-:W-:Y:S02]  /*83a0*/  IADD3 R2, -R5, UR14, R2 ;  /* 0x0000000e05027c10 */ /* 0x000fe4000fffe102 */
[----:B------:R-:W-:-:S03]  /*83b0*/  R2UR UR14, R12 ;  /* 0x000000000c0e72ca */ /* 0x000fc600000e0000 */
[----:B0-----:R-:W-:-:S05]  /*83c0*/  IMAD.IADD R0, R2, 0x1, R3 ;  /* 0x0000000102007824 */ /* 0x001fca00078e0203 */
[----:B------:R-:W-:Y:S01]  /*83d0*/  ISETP.GT.AND P3, PT, R0, RZ, PT ;  /* 0x000000ff0000720c */ /* 0x000fe20003f64270 */
[----:B-1----:R-:W-:Y:S01]  /*83e0*/  IMAD.IADD R2, R2, 0x1, R203 ;  /* 0x0000000102027824 */ /* 0x002fe200078e02cb */
[----:B------:R-:W-:-:S03]  /*83f0*/  ISETP.GT.AND P4, PT, R0, 0x1, PT ;  /* 0x000000010000780c */ /* 0x000fc60003f84270 */
[----:B------:R-:W-:Y:S01]  /*8400*/  UISETP.GT.AND UP1, UPT, UR38, UR14, UPT ;  /* 0x0000000e2600728c */ /* 0x000fe2000bf24270 */
[----:B------:R-:W-:Y:S01]  /*8410*/  FSEL R201, R170, -INF , P3 ;  /* 0xff800000aac97808 */ /* 0x000fe20001800000 */
[----:B------:R-:W-:Y:S01]  /*8420*/  UIADD3 UR38, UR38, -0x1, URZ ;  /* 0xffffffff26267890 */ /* 0x000fe2000fffe03f */
[C---:B------:R-:W-:Y:S02]  /*8430*/  ISETP.GT.AND P3, PT, R0.reuse, 0x8, PT ;  /* 0x000000080000780c */ /* 0x040fe40003f64270 */
[----:B------:R-:W-:Y:S02]  /*8440*/  FSEL R197, R171, -INF , P4 ;  /* 0xff800000abc57808 */ /* 0x000fe40002000000 */
[----:B------:R-:W-:Y:S02]  /*8450*/  FMNMX.FTZ R14, R201, R9, !PT ;  /* 0x00000009c90e7209 */ /* 0x000fe40007810000 */
[----:B------:R-:W-:Y:S02]  /*8460*/  ISETP.GT.AND P4, PT, R0, 0x9, PT ;  /* 0x000000090000780c */ /* 0x000fe40003f84270 */
[----:B------:R-:W-:-:S02]  /*8470*/  FSEL R199, R174, -INF , P3 ;  /* 0xff800000aec77808 */ /* 0x000fc40001800000 */
[----:B------:R-:W-:Y:S02]  /*8480*/  FMNMX.FTZ R14, R197, R14, !PT ;  /* 0x0000000ec50e7209 */ /* 0x000fe40007810000 */
        /* <DEDUP_REMOVED lines=52> */
[----:B------:R-:W-:-:S02]  /*87d0*/  FMNMX.FTZ R14, R143, R14, !PT ;  /* 0x0000000e8f0e7209 */ /* 0x000fc40007810000 */
[----:B------:R-:W-:Y:S02]  /*87e0*/  FSEL R131, R131, -INF , P4 ;  /* 0xff80000083837808 */ /* 0x000fe40002000000 */
[----:B------:R-:W-:Y:S02]  /*87f0*/  ISETP.GT.AND P4, PT, R0, 0x59, PT ;  /* 0x000000590000780c */ /* 0x000fe40003f84270 */
[----:B------:R-:W-:-:S04]  /*8800*/  ISETP.GT.AND P5, PT, R2, 0x1, PT ;  /* 0x000000010200780c */ /* 0x000fc80003fa4270 */
[----:B------:R-:W-:Y:S02]  /*8810*/  FSEL R169, R169, -INF , P5 ;  /* 0xff800000a9a97808 */ /* 0x000fe40002800000 */
        /* <DEDUP_REMOVED lines=9> */
[----:B------:R-:W-:Y:S01]  /*88b0*/  FSEL R225, R157, -INF , P5 ;  /* 0xff8000009de17808 */ /* 0x000fe20002800000 */
[----:B------:R-:W-:Y:S02]  /*88c0*/  WARPGROUP.DEPBAR.LE gsb0, 0x0 ;  /* 0x00008000000079c5 */ /* 0x000fe40000010000 */
[----:B------:R-:W-:Y:S01]  /*88d0*/  WARPGROUP.ARRIVE ;  /* 0x00000000000079c5 */ /* 0x000fe20000000000 */
[----:B------:R-:W-:Y:S02]  /*88e0*/  FSEL R193, R135, -INF , P4 ;  /* 0xff80000087c17808 */ /* 0x000fe40002000000 */
[----:B------:R-:W-:Y:S02]  /*88f0*/  ISETP.GT.AND P4, PT, R0, 0x61, PT ;  /* 0x000000610000780c */ /* 0x000fe40003f84270 */
[----:B------:R-:W-:Y:S01]  /*8900*/  ISETP.GT.AND P5, PT, R2, 0x31, PT ;  /* 0x000000310200780c */ /* 0x000fe20003fa4270 */
[----:B------:R-:W-:Y:S01]  /*8910*/  HGMMA.64x192x16.F32.BF16 R24, R188, gdesc[UR4].tnspB, R24, gsb0 ;  /* 0x42e00004bc187df0 */ /* 0x000fe20008001818 */
[----:B------:R-:W-:Y:S01]  /*8920*/  UIADD3 UR6, UR11, 0x200, URZ ;  /* 0x000002000b067890 */ /* 0x000fe2000fffe03f */
[----:B------:R-:W-:Y:S01]  /*8930*/  FSEL R123, R123, -INF , P4 ;  /* 0xff8000007b7b7808 */ /* 0x000fe20002000000 */
[----:B------:R-:W-:Y:S01]  /*8940*/  UMOV UR7, 0x40000040 ;  /* 0x4000004000077882 */ /* 0x000fe20000000000 */
[----:B------:R-:W-:-:S02]  /*8950*/  ISETP.GT.AND P4, PT, R0, 0x69, PT ;  /* 0x000000690000780c */ /* 0x000fc40003f84270 */
[----:B------:R-:W-:Y:S02]  /*8960*/  FSEL R227, R145, -INF , P5 ;  /* 0xff80000091e37808 */ /* 0x000fe40002800000 */
[----:B------:R-:W-:Y:S02]  /*8970*/  FSEL R127, R127, -INF , P4 ;  /* 0xff8000007f7f7808 */ /* 0x000fe40002000000 */
[C---:B------:R-:W-:Y:S02]  /*8980*/  ISETP.GT.AND P4, PT, R2.reuse, RZ, PT ;  /* 0x000000ff0200720c */ /* 0x040fe40003f84270 */
        /* <DEDUP_REMOVED lines=12> */
[----:B------:R-:W-:Y:S01]  /*8a50*/  ISETP.GT.AND P5, PT, R2, 0x69, PT ;  /* 0x000000690200780c */ /* 0x000fe20003fa4270 */
[----:B------:R-:W-:Y:S02]  /*8a60*/  WARPGROUP.DEPBAR.LE gsb0, 0x0 ;  /* 0x00008000000079c5 */ /* 0x000fe40000010000 */
[----:B------:R-:W-:Y:S01]  /*8a70*/  WARPGROUP.ARRIVE ;  /* 0x00000000000079c5 */ /* 0x000fe20000000000 */
[----:B------:R-:W-:Y:S02]  /*8a80*/  FSEL R189, R130, -INF , P3 ;  /* 0xff80000082bd7808 */ /* 0x000fe40001800000 */
[----:B------:R-:W-:Y:S02]  /*8a90*/  ISETP.GT.AND P3, PT, R0, 0x58, PT ;  /* 0x000000580000780c */ /* 0x000fe40003f64270 */
[----:B------:R-:W-:Y:S01]  /*8aa0*/  FMNMX.FTZ R14, R189, R14, !PT ;  /* 0x0000000ebd0e7209 */ /* 0x000fe20007810000 */
[----:B------:R-:W-:Y:S01]  /*8ab0*/  HGMMA.64x192x16.F32.BF16 R24, R184, gdesc[UR4].tnspB, R24, gsb0 ;  /* 0x42e00004b8187df0 */ /* 0x000fe20008001818 */
[----:B------:R-:W-:Y:S01]  /*8ac0*/  FSEL R191, R134, -INF , P3 ;  /* 0xff80000086bf7808 */ /* 0x000fe20001800000 */
[----:B------:R-:W-:Y:S01]  /*8ad0*/  UIADD3 UR6, UR11, 0x280, URZ ;  /* 0x000002800b067890 */ /* 0x000fe2000fffe03f */
[----:B------:R-:W-:Y:S01]  /*8ae0*/  FMNMX.FTZ R14, R131, R14, !PT ;  /* 0x0000000e830e7209 */ /* 0x000fe20007810000 */
[----:B------:R-:W-:Y:S01]  /*8af0*/  UMOV UR7, 0x40000040 ;  /* 0x4000004000077882 */ /* 0x000fe20000000000 */
[----:B------:R-:W-:-:S02]  /*8b00*/  ISETP.GT.AND P3, PT, R0, 0x60, PT ;  /* 0x000000600000780c */ /* 0x000fc40003f64270 */
[----:B------:R-:W-:Y:S02]  /*8b10*/  FMNMX.FTZ R14, R191, R14, !PT ;  /* 0x0000000ebf0e7209 */ /* 0x000fe40007810000 */
[----:B------:R-:W-:Y:S02]  /*8b20*/  FSEL R135, R122, -INF , P3 ;  /* 0xff8000007a877808 */ /* 0x000fe40001800000 */
[----:B------:R-:W-:Y:S02]  /*8b30*/  FMNMX.FTZ R14, R193, R14, !PT ;  /* 0x0000000ec10e7209 */ /* 0x000fe40007810000 */
[----:B------:R-:W-:Y:S02]  /*8b40*/  ISETP.GT.AND P3, PT, R0, 0x68, PT ;  /* 0x000000680000780c */ /* 0x000fe40003f64270 */
[----:B------:R-:W-:Y:S01]  /*8b50*/  FMNMX.FTZ R14, R135, R14, !PT ;  /* 0x0000000e870e7209 */ /* 0x000fe20007810000 */
[----:B------:R-:W0:Y:S01]  /*8b60*/  LDC R0, c[0x0][0x988] ;  /* 0x00026200ff007b82 */ /* 0x000e220000000800 */
[----:B------:R-:W-:-:S02]  /*8b70*/  FSEL R195, R126, -INF , P3 ;  /* 0xff8000007ec37808 */ /* 0x000fc40001800000 */
[----:B------:R-:W-:-:S04]  /*8b80*/  FMNMX.FTZ R14, R123, R14, !PT ;  /* 0x0000000e7b0e7209 */ /* 0x000fc80007810000 */
[----:B------:R-:W-:-:S04]  /*8b90*/  FMNMX.FTZ R14, R195, R14, !PT ;  /* 0x0000000ec30e7209 */ /* 0x000fc80007810000 */
[----:B------:R-:W-:-:S05]  /*8ba0*/  FMNMX.FTZ R14, R127, R14, !PT ;  /* 0x0000000e7f0e7209 */ /* 0x000fca0007810000 */
[----:B------:R-:W1:Y:S02]  /*8bb0*/  SHFL.BFLY PT, R5, R14, 0x2, 0x1f ;  /* 0x0c401f000e057f89 */ /* 0x000e6400000e0000 */
[----:B-1----:R-:W-:-:S05]  /*8bc0*/  FMNMX.FTZ R20, R14, R5, !PT ;  /* 0x000000050e147209 */ /* 0x002fca0007810000 */
[----:B------:R-:W1:Y:S02]  /*8bd0*/  SHFL.BFLY PT, R5, R20, 0x1, 0x1f ;  /* 0x0c201f0014057f89 */ /* 0x000e6400000e0000 */
[----:B-1----:R-:W-:-:S04]  /*8be0*/  FMNMX.FTZ R5, R20, R5, !PT ;  /* 0x0000000514057209 */ /* 0x002fc80007810000 */
[C---:B------:R-:W-:Y:S01]  /*8bf0*/  FSETP.NEU.FTZ.AND P3, PT, R5.reuse, -INF , PT ;  /* 0xff8000000500780b */ /* 0x040fe20003f7d000 */
[----:B0-----:R-:W-:-:S05]  /*8c00*/  FMUL.FTZ R122, R5, R0 ;  /* 0x00000000057a7220 */ /* 0x001fca0000410000 */
[----:B------:R-:W-:-:S05]  /*8c10*/  FSEL R14, R122, RZ, P3 ;  /* 0x000000ff7a0e7208 */ /* 0x000fca0001800000 */
        /* <DEDUP_REMOVED lines=31> */
[----:B------:R-:W-:-:S04]  /*8e10*/  FSEL R185, R168, -INF , P4 ;  /* 0xff800000a8b97808 */ /* 0x000fc80002000000 */
[----:B------:R-:W-:Y:S01]  /*8e20*/  MUFU.EX2 R131, R131 ;  /* 0x0000008300837308 */ /* 0x000fe20000000800 */
[----:B------:R-:W-:Y:S02]  /*8e30*/  ISETP.GT.AND P4, PT, R2, 0x8, PT ;  /* 0x000000080200780c */ /* 0x000fe40003f84270 */
[----:B------:R-:W-:Y:S01]  /*8e40*/  FMNMX.FTZ R4, R185, R10, !PT ;  /* 0x0000000ab9047209 */ /* 0x000fe20007810000 */
[----:B------:R-:W-:Y:S01]  /*8e50*/  HGMMA.64x192x16.F32.BF16 R24, R180, gdesc[UR4].tnspB, R24, gsb0 ;  /* 0x42e00004b4187df0 */ /* 0x000fe20008001818 */
[----:B------:R-:W-:Y:S01]  /*8e60*/  FSEL R187, R172, -INF , P4 ;  /* 0xff800000acbb7808 */ /* 0x000fe20002000000 */
[----:B------:R-:W-:Y:S01]  /*8e70*/  UIADD3 UR6, UR11, 0x300, URZ ;  /* 0x000003000b067890 */ /* 0x000fe2000fffe03f */
[----:B------:R-:W-:Y:S01]  /*8e80*/  FMNMX.FTZ R4, R169, R4, !PT ;  /* 0x00000004a9047209 */ /* 0x000fe20007810000 */
[----:B------:R-:W-:Y:S01]  /*8e90*/  UMOV UR7, 0x40000040 ;  /* 0x4000004000077882 */ /* 0x000fe20000000000 */
        /* <DEDUP_REMOVED lines=28> */
[----:B------:R-:W-:Y:S01]  /*9060*/  FSEL R167, R136, -INF , P4 ;  /* 0xff80000088a77808 */ /* 0x000fe20002000000 */
[--C-:B------:R-:W-:Y:S01]  /*9070*/  FFMA.FTZ R136, R147, R0, -R14.reuse ;  /* 0x0000000093887223 */ /* 0x100fe2000001080e */
[----:B------:R-:W-:Y:S02]  /*9080*/  FMNMX.FTZ R4, R149, R4, !PT ;  /* 0x0000000495047209 */ /* 0x000fe40007810000 */
[----:B------:R-:W-:Y:S02]  /*9090*/  ISETP.GT.AND P4, PT, R2, 0x48, PT ;  /* 0x000000480200780c */ /* 0x000fe40003f84270 */
[----:B------:R-:W-:Y:S01]  /*90a0*/  FMNMX.FTZ R4, R167, R4, !PT ;  /* 0x00000004a7047209 */ /* 0x000fe20007810000 */
[----:B------:R-:W-:Y:S01]  /*90b0*/  MUFU.EX2 R136, R136 ;  /* 0x0000008800887308 */ /* 0x000fe20000000800 */
[----:B------:R-:W-:Y:S01]  /*90c0*/  FSEL R229, R140, -INF , P4 ;  /* 0xff8000008ce57808 */ /* 0x000fe20002000000 */
[----:B------:R-:W-:Y:S01]  /*90d0*/  FFMA.FTZ R140, R193, R0, -R14 ;  /* 0x00000000c18c7223 */ /* 0x000fe2000001080e */
[----:B------:R-:W-:-:S02]  /*90e0*/  FMNMX.FTZ R4, R137, R4, !PT ;  /* 0x0000000489047209 */ /* 0x000fc40007810000 */
[----:B------:R-:W-:Y:S02]  /*90f0*/  ISETP.GT.AND P4, PT, R2, 0x50, PT ;  /* 0x000000500200780c */ /* 0x000fe40003f84270 */
[----:B------:R-:W-:Y:S01]  /*9100*/  FMNMX.FTZ R4, R229, R4, !PT ;  /* 0x00000004e5047209 */ /* 0x000fe20007810000 */
[----:B------:R-:W-:Y:S01]  /*9110*/  MUFU.EX2 R140, R140 ;  /* 0x0000008c008c7308 */ /* 0x000fe20000000800 */
[----:B------:R-:W-:Y:S02]  /*9120*/  FSEL R155, R128, -INF , P4 ;  /* 0xff800000809b7808 */ /* 0x000fe40002000000 */
[----:B------:R-:W-:Y:S02]  /*9130*/  FMNMX.FTZ R4, R141, R4, !PT ;  /* 0x000000048d047209 */ /* 0x000fe40007810000 */
[----:B------:R-:W-:Y:S02]  /*9140*/  ISETP.GT.AND P4, PT, R2, 0x58, PT ;  /* 0x000000580200780c */ /* 0x000fe40003f84270 */
[----:B------:R-:W-:Y:S01]  /*9150*/  FMNMX.FTZ R4, R155, R4, !PT ;  /* 0x000000049b047209 */ /* 0x000fe20007810000 */
[----:B------:R0:W1:Y:S01]  /*9160*/  MUFU.EX2 R128, R134 ;  /* 0x0000008600807308 */ /* 0x0000620000000800 */
[----:B------:R-:W-:Y:S01]  /*9170*/  FSEL R233, R132, -INF , P4 ;  /* 0xff80000084e97808 */ /* 0x000fe20002000000 */
[----:B------:R-:W-:Y:S01]  /*9180*/  FFMA.FTZ R132, R143, R0, -R14 ;  /* 0x000000008f847223 */ /* 0x000fe2000001080e */
[----:B------:R-:W-:-:S02]  /*9190*/  FMNMX.FTZ R4, R231, R4, !PT ;  /* 0x00000004e7047209 */ /* 0x000fc40007810000 */
[----:B------:R-:W-:Y:S02]  /*91a0*/  ISETP.GT.AND P4, PT, R2, 0x60, PT ;  /* 0x000000600200780c */ /* 0x000fe40003f84270 */
[----:B------:R-:W-:Y:S01]  /*91b0*/  FMNMX.FTZ R4, R233, R4, !PT ;  /* 0x00000004e9047209 */ /* 0x000fe20007810000 */
[----:B------:R-:W-:Y:S01]  /*91c0*/  MUFU.EX2 R132, R132 ;  /* 0x0000008400847308 */ /* 0x000fe20000000800 */
[----:B------:R-:W-:Y:S01]  /*91d0*/  FSEL R159, R120, -INF , P4 ;  /* 0xff800000789f7808 */ /* 0x000fe20002000000 */
[--C-:B0-----:R-:W-:Y:S01]  /*91e0*/  FFMA.FTZ R134, R139, R0, -R14.reuse ;  /* 0x000000008b867223 */ /* 0x101fe2000001080e */
[----:B------:R-:W-:Y:S02]  /*91f0*/  FMNMX.FTZ R4, R133, R4, !PT ;  /* 0x0000000485047209 */ /* 0x000fe40007810000 */
[----:B------:R-:W-:Y:S02]  /*9200*/  ISETP.GT.AND P4, PT, R2, 0x68, PT ;  /* 0x000000680200780c */ /* 0x000fe40003f84270 */
[----:B------:R-:W-:Y:S01]  /*9210*/  FMNMX.FTZ R4, R159, R4, !PT ;  /* 0x000000049f047209 */ /* 0x000fe20007810000 */
[----:B------:R0:W2:Y:S01]  /*9220*/  MUFU.EX2 R120, R129 ;  /* 0x0000008100787308 */ /* 0x0000a20000000800 */
[----:B------:R-:W-:Y:S01]  /*9230*/  FSEL R237, R124, -INF , P4 ;  /* 0xff8000007ced7808 */ /* 0x000fe20002000000 */
[--C-:B------:R-:W-:Y:S01]  /*9240*/  FFMA.FTZ R124, R21, R0, -R14.reuse ;  /* 0x00000000157c7223 */ /* 0x100fe2000001080e */
[----:B------:R-:W-:Y:S01]  /*9250*/  FMNMX.FTZ R4, R235, R4, !PT ;  /* 0x00000004eb047209 */ /* 0x000fe20007810000 */
[-CC-:B------:R-:W-:Y:S01]  /*9260*/  FFMA.FTZ R21, R175, R0.reuse, -R14.reuse ;  /* 0x00000000af157223 */ /* 0x180fe2000001080e */
[----:B------:R-:W-:Y:S01]  /*9270*/  FSEL R144, R125, -INF , P5 ;  /* 0xff8000007d907808 */ /* 0x000fe20002800000 */
[----:B------:R-:W-:Y:S01]  /*9280*/  FFMA.FTZ R125, R151, R0, -R14 ;  /* 0x00000000977d7223 */ /* 0x000fe2000001080e */
[----:B------:R-:W-:Y:S01]  /*9290*/  FMNMX.FTZ R121, R237, R4, !PT ;  /* 0x00000004ed797209 */ /* 0x000fe20007810000 */
[----:B------:R-:W-:Y:S01]  /*92a0*/  MUFU.EX2 R124, R124 ;  /* 0x0000007c007c7308 */ /* 0x000fe20000000800 */
[----:B-1----:R-:W-:-:S02]  /*92b0*/  F2FP.BF16.F32.PACK_AB R193, R128, R11 ;  /* 0x0000000b80c1723e */ /* 0x002fc400000010ff */
[----:B------:R-:W-:Y:S01]  /*92c0*/  FMNMX.FTZ R2, R144, R121, !PT ;  /* 0x0000007990027209 */ /* 0x000fe20007810000 */
[----:B------:R-:W-:-:S04]  /*92d0*/  FFMA.FTZ R121, R171, R0, -R14 ;  /* 0x00000000ab797223 */ /* 0x000fc8000001080e */
[----:B0-----:R-:W0:Y:S01]  /*92e0*/  SHFL.BFLY PT, R129, R2, 0x2, 0x1f ;  /* 0x0c401f0002817f89 */ /* 0x001e2200000e0000 */
[----:B------:R-:W-:Y:S01]  /*92f0*/  MUFU.EX2 R125, R125 ;  /* 0x0000007d007d7308 */ /* 0x000fe20000000800 */
[----:B--2---:R-:W-:-:S07]  /*9300*/  F2FP.BF16.F32.PACK_AB R195, R120, R13 ;  /* 0x0000000d78c3723e */ /* 0x004fce00000010ff */
[----:B------:R-:W-:Y:S08]  /*9310*/  MUFU.EX2 R121, R121 ;  /* 0x0000007900797308 */ /* 0x000ff00000000800 */
[----:B------:R-:W-:Y:S01]  /*9320*/  MUFU.EX2 R134, R134 ;  /* 0x0000008600867308 */ /* 0x000fe20000000800 */
[----:B0-----:R-:W-:Y:S01]  /*9330*/  FMNMX.FTZ R4, R2, R129, !PT ;  /* 0x0000008102047209 */ /* 0x001fe20007810000 */
[----:B------:R-:W-:Y:S01]  /*9340*/  FFMA.FTZ R129, R189, R0, -R14 ;  /* 0x00000000bd817223 */ /* 0x000fe2000001080e */
[----:B------:R-:W-:-:S05]  /*9350*/  FSEL R2, R5, RZ, P3 ;  /* 0x000000ff05027208 */ /* 0x000fca0001800000 */
[----:B------:R-:W-:Y:S01]  /*9360*/  MUFU.EX2 R21, R21 ;  /* 0x0000001500157308 */ /* 0x000fe20000000800 */
[----:B------:R-:W-:Y:S01]  /*9370*/  PLOP3.LUT P3, PT, PT, PT, UP1, 0x80, 0x0 ;  /* 0x000000000000781c */ /* 0x000fe20003f6f018 */
[----:B------:R-:W0:Y:S01]  /*9380*/  SHFL.BFLY PT, R139, R4, 0x1, 0x1f ;  /* 0x0c201f00048b7f89 */ /* 0x000e2200000e0000 */
[----:B------:R-:W-:Y:S01]  /*9390*/  F2FP.BF16.F32.PACK_AB R189, R136, R15 ;  /* 0x0000000f88bd723e */ /* 0x000fe200000010ff */
[----:B------:R-:W-:-:S04]  /*93a0*/  FADD.FTZ R9, -R2, R9 ;  /* 0x0000000902097221 */ /* 0x000fc80000010100 */
[----:B------:R-:W-:Y:S01]  /*93b0*/  FMUL.FTZ R148, R9, R0 ;  /* 0x0000000009947220 */ /* 0x000fe20000410000 */
[----:B------:R-:W-:Y:S01]  /*93c0*/  MUFU.EX2 R129, R129 ;  /* 0x0000008100817308 */ /* 0x000fe20000000800 */
[----:B0-----:R-:W-:-:S04]  /*93d0*/  FMNMX.FTZ R4, R4, R139, !PT ;  /* 0x0000008b04047209 */ /* 0x001fc80007810000 */
[C---:B------:R-:W-:Y:S01]  /*93e0*/  FSETP.NEU.FTZ.AND P4, PT, R4.reuse, -INF , PT ;  /* 0xff8000000400780b */ /* 0x040fe20003f9d000 */
[----:B------:R-:W-:-:S05]  /*93f0*/  FMUL.FTZ R146, R4, R0 ;  /* 0x0000000004927220 */ /* 0x000fca0000410000 */
[----:B------:R-:W-:-:S05]  /*9400*/  FSEL R146, R146, RZ, P4 ;  /* 0x000000ff92927208 */ /* 0x000fca0002000000 */
[-CC-:B------:R-:W-:Y:S01]  /*9410*/  FFMA.FTZ R190, R3, R0.reuse, -R146.reuse ;  /* 0x0000000003be7223 */ /* 0x180fe20000010892 */
[----:B------:R-:W-:Y:S01]  /*9420*/  FSEL R3, R4, RZ, P4 ;  /* 0x000000ff04037208 */ /* 0x000fe20002000000 */
[-CC-:B------:R-:W-:Y:S01]  /*9430*/  FFMA.FTZ R135, R185, R0.reuse, -R146.reuse ;  /* 0x00000000b9877223 */ /* 0x180fe20000010892 */
[-CC-:B------:R-:W-:Y:S01]  /*9440*/  FFMA.FTZ R200, R169, R0.reuse, -R146.reuse ;  /* 0x00000000a9c87223 */ /* 0x180fe20000010892 */
[-CC-:B------:R-:W-:Y:S01]  /*9450*/  FFMA.FTZ R202, R187, R0.reuse, -R146.reuse ;  /* 0x00000000bbca7223 */ /* 0x180fe20000010892 */
[-C--:B------:R-:W-:Y:S01]  /*9460*/  FFMA.FTZ R139, R173, R0.reuse, -R146 ;  /* 0x00000000ad8b7223 */ /* 0x080fe20000010892 */
[----:B------:R-:W-:Y:S01]  /*9470*/  FADD.FTZ R9, -R3, R10 ;  /* 0x0000000a03097221 */ /* 0x000fe20000010100 */
[-CC-:B------:R-:W-:Y:S01]  /*9480*/  FFMA.FTZ R196, R197, R0.reuse, -R146.reuse ;  /* 0x00000000c5c47223 */ /* 0x180fe20000010892 */
[----:B------:R-:W-:Y:S01]  /*9490*/  MUFU.EX2 R135, R135 ;  /* 0x0000008700877308 */ /* 0x000fe20000000800 */
[----:B------:R-:W-:Y:S02]  /*94a0*/  IMAD.U32 R10, RZ, RZ, UR39 ;  /* 0x00000027ff0a7e24 */ /* 0x000fe4000f8e00ff */
[-C--:B------:R-:W-:Y:S01]  /*94b0*/  FMUL.FTZ R2, R9, R0.reuse ;  /* 0x0000000009027220 */ /* 0x080fe20000410000 */
[----:B------:R-:W-:Y:S01]  /*94c0*/  FFMA.FTZ R9, R149, R0, -R146 ;  /* 0x0000000095097223 */ /* 0x000fe20000010892 */
[----:B------:R-:W-:-:S02]  /*94d0*/  IMAD.U32 R149, RZ, RZ, UR10 ;  /* 0x0000000aff957e24 */ /* 0x000fc4000f8e00ff */
[-CC-:B------:R-:W-:Y:S01]  /*94e0*/  FFMA.FTZ R143, R161, R0.reuse, -R146.reuse ;  /* 0x00000000a18f7223 */ /* 0x180fe20000010892 */
[----:B------:R-:W-:Y:S02]  /*94f0*/  @!P1 VIADD R10, R10, 0x36840 ;  /* 0x000368400a0a9836 */ /* 0x000fe40000000000 */
[-CC-:B------:R-:W-:Y:S01]  /*9500*/  FFMA.FTZ R198, R199, R0.reuse, -R146.reuse ;  /* 0x00000000c7c67223 */ /* 0x180fe20000010892 */
[----:B------:R-:W0:Y:S01]  /*9510*/  MUFU.EX2 R2, R2 ;  /* 0x0000000200027308 */ /* 0x000e220000000800 */
[-CC-:B------:R-:W-:Y:S01]  /*9520*/  FFMA.FTZ R147, R165, R0.reuse, -R146.reuse ;  /* 0x00000000a5937223 */ /* 0x180fe20000010892 */
[-C--:B------:R-:W-:Y:S01]  /*9530*/  FFMA.FTZ R192, R223, R0.reuse, -R146 ;  /* 0x00000000dfc07223 */ /* 0x080fe20000010892 */
[----:B------:R-:W-:Y:S01]  /*9540*/  @!P1 PRMT R10, RZ, 0x654, R10 ;  /* 0x00000654ff0a9816 */ /* 0x000fe2000000000a */
[-CC-:B------:R-:W-:Y:S01]  /*9550*/  FFMA.FTZ R151, R153, R0.reuse, -R146.reuse ;  /* 0x0000000099977223 */ /* 0x180fe20000010892 */
[-CC-:B------:R-:W-:Y:S01]  /*9560*/  FFMA.FTZ R194, R221, R0.reuse, -R146.reuse ;  /* 0x00000000ddc27223 */ /* 0x180fe20000010892 */
[-CC-:B------:R-:W-:Y:S01]  /*9570*/  FFMA.FTZ R153, R225, R0.reuse, -R146.reuse ;  /* 0x00000000e1997223 */ /* 0x180fe20000010892 */
[-CC-:B------:R-:W-:Y:S01]  /*9580*/  FFMA.FTZ R188, R163, R0.reuse, -R146.reuse ;  /* 0x00000000a3bc7223 */ /* 0x180fe20000010892 */
[----:B------:R1:W2:Y:S01]  /*9590*/  MUFU.EX2 R3, R148 ;  /* 0x0000009400037308 */ /* 0x0002a20000000800 */
[----:B------:R-:W-:Y:S01]  /*95a0*/  FFMA.FTZ R161, R227, R0, -R146 ;  /* 0x00000000e3a17223 */ /* 0x000fe20000010892 */
[----:B------:R-:W-:-:S02]  /*95b0*/  WARPGROUP.DEPBAR.LE gsb0, 0x0 ;  /* 0x00008000000079c5 */ /* 0x000fc40000010000 */
[----:B------:R-:W-:Y:S01]  /*95c0*/  WARPGROUP.ARRIVE ;  /* 0x00000000000079c5 */ /* 0x000fe20000000000 */
[-CC-:B------:R-:W-:Y:S01]  /*95d0*/  FFMA.FTZ R183, R191, R0.reuse, -R14.reuse ;  /* 0x00000000bfb77223 */ /* 0x180fe2000001080e */
[-C--:B------:R-:W-:Y:S01]  /*95e0*/  FFMA.FTZ R14, R127, R0.reuse, -R14 ;  /* 0x000000007f0e7223 */ /* 0x080fe2000001080e */
[-CC-:B------:R-:W-:Y:S01]  /*95f0*/  FFMA.FTZ R127, R141, R0.reuse, -R146.reuse ;  /* 0x000000008d7f7223 */ /* 0x180fe20000010892 */
[----:B------:R-:W3:Y:S01]  /*9600*/  MUFU.EX2 R200, R200 ;  /* 0x000000c800c87308 */ /* 0x000ee20000000800 */
[----:B-1----:R-:W-:Y:S01]  /*9610*/  @!P1 VIADD R148, R149, 0x36860 ;  /* 0x0003686095949836 */ /* 0x002fe20000000000 */
[----:B------:R-:W-:Y:S01]  /*9620*/  HGMMA.64x192x16.F32.BF16 R24, R176, gdesc[UR4].tnspB, R24, gsb0 ;  /* 0x42e00004b0187df0 */ /* 0x000fe20008001818 */
[----:B0-----:R-:W-:Y:S01]  /*9630*/  FFMA.FTZ R149, R2, R7, R135 ;  /* 0x0000000702957223 */ /* 0x001fe20000010087 */
[-CC-:B------:R-:W-:Y:S01]  /*9640*/  FFMA.FTZ R7, R137, R0.reuse, -R146.reuse ;  /* 0x0000000089077223 */ /* 0x180fe20000010892 */
[-CC-:B------:R-:W-:Y:S01]  /*9650*/  FFMA.FTZ R184, R167, R0.reuse, -R146.reuse ;  /* 0x00000000a7b87223 */ /* 0x180fe20000010892 */
[-CC-:B------:R-:W-:Y:S01]  /*9660*/  FFMA.FTZ R186, R229, R0.reuse, -R146.reuse ;  /* 0x00000000e5ba7223 */ /* 0x180fe20000010892 */
[----:B------:R-:W-:Y:S01]  /*9670*/  FFMA.FTZ R180, R155, R0, -R146 ;  /* 0x000000009bb47223 */ /* 0x000fe20000010892 */
[----:B------:R-:W0:Y:S01]  /*9680*/  MUFU.EX2 R202, R202 ;  /* 0x000000ca00ca7308 */ /* 0x000e220000000800 */
[----:B--2---:R-:W-:Y:S01]  /*9690*/  FFMA.FTZ R6, R3, R6, R20 ;  /* 0x0000000603067223 */ /* 0x004fe20000010014 */
[-CC-:B------:R-:W-:Y:S01]  /*96a0*/  FFMA.FTZ R231, R231, R0.reuse, -R146.reuse ;  /* 0x00000000e7e77223 */ /* 0x180fe20000010892 */
[-CC-:B------:R-:W-:Y:S01]  /*96b0*/  FFMA.FTZ R233, R233, R0.reuse, -R146.reuse ;  /* 0x00000000e9e97223 */ /* 0x180fe20000010892 */
[-C--:B------:R-:W-:Y:S01]  /*96c0*/  FFMA.FTZ R133, R133, R0.reuse, -R146 ;  /* 0x0000000085857223 */ /* 0x080fe20000010892 */
[----:B------:R-:W-:Y:S01]  /*96d0*/  FADD.FTZ R6, R201, R6 ;  /* 0x00000006c9067221 */ /* 0x000fe20000010000 */
[-CC-:B------:R-:W-:Y:S01]  /*96e0*/  FFMA.FTZ R159, R159, R0.reuse, -R146.reuse ;  /* 0x000000009f9f7223 */ /* 0x180fe20000010892 */
[-C--:B------:R-:W-:Y:S01]  /*96f0*/  FFMA.FTZ R235, R235, R0.reuse, -R146 ;  /* 0x00000000ebeb7223 */ /* 0x080fe20000010892 */
[----:B------:R-:W1:Y:S01]  /*9700*/  MUFU.EX2 R139, R139 ;  /* 0x0000008b008b7308 */ /* 0x000e620000000800 */
[C---:B---3--:R-:W-:Y:S01]  /*9710*/  FADD.FTZ R149, R200.reuse, R149 ;  /* 0x00000095c8957221 */ /* 0x048fe20000010000 */
[----:B------:R-:W-:Y:S01]  /*9720*/  FADD.FTZ R137, R203, R6 ;  /* 0x00000006cb897221 */ /* 0x000fe20000010000 */
[----:B------:R-:W-:Y:S01]  /*9730*/  F2FP.BF16.F32.PACK_AB R200, R200, R135 ;  /* 0x00000087c8c8723e */ /* 0x000fe200000010ff */
[-CC-:B------:R-:W-:Y:S01]  /*9740*/  FFMA.FTZ R237, R237, R0.reuse, -R146.reuse ;  /* 0x00000000eded7223 */ /* 0x180fe20000010892 */
[----:B------:R-:W-:Y:S01]  /*9750*/  FFMA.FTZ R144, R144, R0, -R146 ;  /* 0x0000000090907223 */ /* 0x000fe20000010892 */
[----:B------:R-:W-:Y:S01]  /*9760*/  FADD.FTZ R137, R122, R137 ;  /* 0x000000897a897221 */ /* 0x000fe20000010000 */
[----:B------:R-:W-:Y:S01]  /*9770*/  @!P1 PRMT R148, RZ, 0x654, R148 ;  /* 0x00000654ff949816 */ /* 0x000fe20000000094 */
[----:B------:R-:W2:Y:S01]  /*9780*/  MUFU.EX2 R196, R196 ;  /* 0x000000c400c47308 */ /* 0x000ea20000000800 */
[----:B------:R-:W-:-:S02]  /*9790*/  F2FP.BF16.F32.PACK_AB R201, R201, R20 ;  /* 0x00000014c9c9723e */ /* 0x000fc400000010ff */
[----:B------:R-:W-:Y:S02]  /*97a0*/  F2FP.BF16.F32.PACK_AB R203, R122, R203 ;  /* 0x000000cb7acb723e */ /* 0x000fe400000010ff */
[----:B------:R-:W-:Y:S02]  /*97b0*/  F2FP.BF16.F32.PACK_AB R197, R157, R126 ;  /* 0x0000007e9dc5723e */ /* 0x000fe400000010ff */
[----:B------:R-:W-:Y:S01]  /*97c0*/  F2FP.BF16.F32.PACK_AB R199, R145, R130 ;  /* 0x0000008291c7723e */ /* 0x000fe200000010ff */
[----:B------:R-:W3:Y:S01]  /*97d0*/  MUFU.EX2 R143, R143 ;  /* 0x0000008f008f7308 */ /* 0x000ee20000000800 */
[----:B------:R-:W-:Y:S02]  /*97e0*/  F2FP.BF16.F32.PACK_AB R191, R125, R124 ;  /* 0x0000007c7dbf723e */ /* 0x000fe400000010ff */
[----:B------:R-:W-:Y:S02]  /*97f0*/  F2FP.BF16.F32.PACK_AB R185, R134, R121 ;  /* 0x0000007986b9723e */ /* 0x000fe400000010ff */
[----:B------:R-:W-:-:S02]  /*9800*/  F2FP.BF16.F32.PACK_AB R187, R132, R21 ;  /* 0x0000001584bb723e */ /* 0x000fc400000010ff */
[----:B------:R-:W-:Y:S01]  /*9810*/  F2FP.BF16.F32.PACK_AB R181, R138, R129 ;  /* 0x000000818ab5723e */ /* 0x000fe200000010ff */
[----:B------:R-:W4:Y:S08]  /*9820*/  MUFU.EX2 R198, R198 ;  /* 0x000000c600c67308 */ /* 0x000f300000000800 */
        /* <DEDUP_REMOVED lines=23> */
[----:B------:R-:W-:Y:S01]  /*99a0*/  F2FP.BF16.F32.PACK_AB R177, R142, R131 ;  /* 0x000000838eb1723e */ /* 0x000fe200000010ff */
[----:B0-----:R-:W-:-:S06]  /*99b0*/  FADD.FTZ R10, R202, R149 ;  /* 0x00000095ca0a7221 */ /* 0x001fcc0000010000 */
[----:B------:R-:W-:Y:S01]  /*99c0*/  MUFU.EX2 R178, R237 ;  /* 0x000000ed00b27308 */ /* 0x000fe20000000800 */
[----:B------:R0:W-:Y:S01]  /*99d0*/  @!P1 SYNCS.ARRIVE.TRANS64.RED.A1T0 RZ, [R148+URZ], RZ ;  /* 0x000000ff94ff99a7 */ /* 0x0001e2000810043f */
[C---:B-1----:R-:W-:Y:S01]  /*99e0*/  F2FP.BF16.F32.PACK_AB R202, R139.reuse, R202 ;  /* 0x000000ca8bca723e */ /* 0x042fe200000010ff */
[----:B------:R-:W-:Y:S01]  /*99f0*/  FADD.FTZ R149, R139, R10 ;  /* 0x0000000a8b957221 */ /* 0x000fe20000010000 */
[----:B------:R-:W-:-:S03]  /*9a00*/  FADD.FTZ R10, R126, R137 ;  /* 0x000000897e0a7221 */ /* 0x000fc60000010000 */
[----:B--2---:R-:W-:Y:S01]  /*9a10*/  FADD.FTZ R6, R196, R149 ;  /* 0x00000095c4067221 */ /* 0x004fe20000010000 */
[----:B------:R-:W-:Y:S01]  /*9a20*/  FADD.FTZ R141, R157, R10 ;  /* 0x0000000a9d8d7221 */ /* 0x000fe20000010000 */
[----:B------:R-:W1:Y:S01]  /*9a30*/  MUFU.EX2 R14, R14 ;  /* 0x0000000e000e7308 */ /* 0x000e620000000800 */
[C---:B---3--:R-:W-:Y:S01]  /*9a40*/  F2FP.BF16.F32.PACK_AB R196, R143.reuse, R196 ;  /* 0x000000c48fc4723e */ /* 0x048fe200000010ff */
[----:B------:R-:W-:Y:S01]  /*9a50*/  FADD.FTZ R137, R143, R6 ;  /* 0x000000068f897221 */ /* 0x000fe20000010000 */
[----:B------:R-:W-:-:S03]  /*9a60*/  FADD.FTZ R10, R130, R141 ;  /* 0x0000008d820a7221 */ /* 0x000fc60000010000 */
[----:B----4-:R-:W-:Y:S01]  /*9a70*/  FADD.FTZ R6, R198, R137 ;  /* 0x00000089c6067221 */ /* 0x010fe20000010000 */
[----:B------:R-:W-:Y:S01]  /*9a80*/  FADD.FTZ R10, R145, R10 ;  /* 0x0000000a910a7221 */ /* 0x000fe20000010000 */
[C---:B-----5:R-:W-:Y:S02]  /*9a90*/  F2FP.BF16.F32.PACK_AB R198, R147.reuse, R198 ;  /* 0x000000c693c6723e */ /* 0x060fe400000010ff */
[----:B------:R-:W-:-:S04]  /*9aa0*/  FADD.FTZ R137, R147, R6 ;  /* 0x0000000693897221 */ /* 0x000fc80000010000 */
[----:B------:R-:W-:Y:S01]  /*9ab0*/  FADD.FTZ R6, R192, R137 ;  /* 0x00000089c0067221 */ /* 0x000fe20000010000 */
[----:B------:R-:W-:Y:S01]  /*9ac0*/  FADD.FTZ R137, R11, R10 ;  /* 0x0000000a0b897221 */ /* 0x000fe20000010000 */
[C---:B------:R-:W-:Y:S02]  /*9ad0*/  F2FP.BF16.F32.PACK_AB R192, R151.reuse, R192 ;  /* 0x000000c097c0723e */ /* 0x040fe400000010ff */
[----:B------:R-:W-:Y:S01]  /*9ae0*/  FADD.FTZ R141, R151, R6 ;  /* 0x00000006978d7221 */ /* 0x000fe20000010000 */
[----:B------:R-:W-:Y:S01]  /*9af0*/  FADD.FTZ R6, R128, R137 ;  /* 0x0000008980067221 */ /* 0x000fe20000010000 */
[----:B-1----:R-:W-:Y:S02]  /*9b00*/  F2FP.BF16.F32.PACK_AB R179, R14, R123 ;  /* 0x0000007b0eb3723e */ /* 0x002fe400000010ff */
[----:B------:R-:W-:Y:S01]  /*9b10*/  FADD.FTZ R10, R194, R141 ;  /* 0x0000008dc20a7221 */ /* 0x000fe20000010000 */
[----:B------:R-:W-:Y:S01]  /*9b20*/  FADD.FTZ R137, R13, R6 ;  /* 0x000000060d897221 */ /* 0x000fe20000010000 */
[----:B------:R-:W-:-:S02]  /*9b30*/  F2FP.BF16.F32.PACK_AB R194, R153, R194 ;  /* 0x000000c299c2723e */ /* 0x000fc400000010ff */
        /* <DEDUP_REMOVED lines=25> */
[----:B------:R-:W-:Y:S01]  /*9cd0*/  F2FP.BF16.F32.PACK_AB R180, R231, R180 ;  /* 0x000000b4e7b4723e */ /* 0x000fe200000010ff */
[----:B------:R-:W-:-:S02]  /*9ce0*/  IMAD.MOV.U32 R10, RZ, RZ, R4 ;  /* 0x000000ffff0a7224 */ /* 0x000fc400078e0004 */
[----:B------:R-:W-:Y:S01]  /*9cf0*/  FADD.FTZ R11, R231, R11 ;  /* 0x0000000be70b7221 */ /* 0x000fe20000010000 */
[----:B------:R-:W-:-:S03]  /*9d00*/  FADD.FTZ R6, R138, R7 ;  /* 0x000000078a067221 */ /* 0x000fc60000010000 */
        /* <DEDUP_REMOVED lines=15> */
[----:B------:R-:W-:Y:S01]  /*9e00*/  FADD.FTZ R6, R14, R6 ;  /* 0x000000060e067221 */ /* 0x000fe20000010000 */
[----:B------:R-:W-:Y:S01]  /*9e10*/  IMAD.U32 R11, RZ, RZ, UR61 ;  /* 0x0000003dff0b7e24 */ /* 0x000fe2000f8e00ff */
[----:B0-----:R-:W-:Y:S06]  /*9e20*/  @P3 BRA `(.L_x_5942) ;  /* 0xffffffb800f43947 */ /* 0x001fec000383ffff */
.L_x_5933:
[----:B------:R-:W-:-:S13]  /*9e30*/  ISETP.LE.AND P2, PT, RZ, UR38, PT ;  /* 0x00000026ff007c0c */ /* 0x000fda000bf43270 */
[----:B------:R-:W-:Y:S05]  /*9e40*/  @!P2 BRA `(.L_x_5943) ;  /* 0x0000003800f4a947 */ /* 0x000fea0003800000 */
[----:B------:R-:W-:Y:S01]  /*9e50*/  IMAD.MOV.U32 R9, RZ, RZ, R5 ;  /* 0x000000ffff097224 */ /* 0x000fe200078e0005 */
[----:B------:R-:W-:Y:S01]  /*9e60*/  UMOV UR39, UR61 ;  /* 0x0000003d00277c82 */ /* 0x000fe20008000000 */
[----:B------:R-:W-:Y:S01]  /*9e70*/  IMAD.MOV.U32 R11, RZ, RZ, R4 ;  /* 0x000000ffff0b7224 */ /* 0x000fe200078e0004 */
[----:B------:R-:W-:-:S06]  /*9e80*/  UMOV UR37, UR36 ;  /* 0x0000002400257c82 */ /* 0x000fcc0008000000 */
.L_x_5952:
[----:B------:R-:W-:-:S04]  /*9e90*/  UIADD3 UR36, UR37, 0x1, URZ ;  /* 0x0000000125247890 */ /* 0x000fc8000fffe03f */
[----:B------:R-:W-:-:S04]  /*9ea0*/  UISETP.NE.AND UP0, UPT, UR36, 0x2, UPT ;  /* 0x000000022400788c */ /* 0x000fc8000bf05270 */
[----:B------:R-:W-:Y:S02]  /*9eb0*/  USEL UR61, URZ, 0x1, UP0 ;  /* 0x000000013f3d7887 */ /* 0x000fe40008000000 */
[----:B------:R-:W-:Y:S02]  /*9ec0*/  USEL UR36, UR36, URZ, UP0 ;  /* 0x0000003f24247287 */ /* 0x000fe40008000000 */
[----:B------:R-:W-:Y:S01]  /*9ed0*/  ULOP3.LUT UR61, UR39, UR61, URZ, 0x3c, !UPT ;  /* 0x0000003d273d7292 */ /* 0x000fe2000f8e3c3f */
[----:B------:R-:W-:Y:S11]  /*9ee0*/  @!P0 BRA `(.L_x_5944) ;  /* 0x0000000000048947 */ /* 0x000ff60003800000 */
[----:B------:R-:W-:Y:S01]  /*9ef0*/  BPT.TRAP 0x1 ;  /* 0x000000040000795c */ /* 0x000fe20000300000 */
.L_x_5944:
[----:B------:R-:W-:Y:S01]  /*9f00*/  ULEA UR6, UR36, UR60, 0x3 ;  /* 0x0000003c24067291 */ /* 0x000fe2000f8e183f */
[----:B------:R-:W-:-:S05]  /*9f10*/  IMAD.U32 R0, RZ, RZ, UR61 ;  /* 0x0000003dff007e24 */ /* 0x000fca000f8e00ff */
[----:B------:R-:W-:-:S04]  /*9f20*/  SHF.L.U32 R0, R0, 0x1f, RZ ;  /* 0x0000001f00007819 */ /* 0x000fc800000006ff */
[----:B------:R0:W1:Y:S01]  /*9f30*/  SYNCS.PHASECHK.TRANS64.TRYWAIT P2, [UR6+0x36830], R0 ;  /* 0x03683000ff0075a7 */ /* 0x0000620008040146 */
[----:B------:R-:W-:Y:S05]  /*9f40*/  @!P0 BRA `(.L_x_5945) ;  /* 0x0000000000048947 */ /* 0x000fea0003800000 */
[----:B------:R-:W-:Y:S01]  /*9f50*/  BPT.TRAP 0x1 ;  /* 0x000000040000795c */ /* 0x000fe20000300000 */
.L_x_5945:
[----:B-1----:R-:W-:Y:S05]  /*9f60*/  @P2 BRA `(.L_x_5946) ;  /* 0x0000000000082947 */ /* 0x002fea0003800000 */
[----:B------:R-:W1:Y:S02]  /*9f70*/  SYNCS.PHASECHK.TRANS64.TRYWAIT P2, [UR6+0x36830], R0 ;  /* 0x03683000ff0075a7 */ /* 0x000e640008040146 */
[----:B-1----:R-:W-:Y:S05]  /*9f80*/  @!P2 BRA `(.L_x_5947) ;  /* 0x000000e000a0a947 */ /* 0x002fea0003800000 */
.L_x_5946:
        /* <DEDUP_REMOVED lines=602> */
.L_x_5948:
[----:B------:R-:W-:Y:S01]  /*c530*/  ULEA UR11, UR37, UR60, 0x3 ;  /* 0x0000003c250b7291 */ /* 0x000fe2000f8e183f */
[----:B01----:R-:W-:-:S05]  /*c540*/  IMAD.U32 R0, RZ, RZ, UR39 ;  /* 0x00000027ff007e24 */ /* 0x003fca000f8e00ff */
[----:B------:R-:W-:-:S04]  /*c550*/  SHF.L.U32 R0, R0, 0x1f, RZ ;  /* 0x0000001f00007819 */ /* 0x000fc800000006ff */
[----:B------:R0:W1:Y:S01]  /*c560*/  SYNCS.PHASECHK.TRANS64.TRYWAIT P2, [UR11+0x36850], R0 ;  /* 0x03685000ff0075a7 */ /* 0x000062000804014b */
[----:B------:R-:W-:Y:S05]  /*c570*/  @!P0 BRA `(.L_x_5949) ;  /* 0x0000000000048947 */ /* 0x000fea0003800000 */
[----:B------:R-:W-:Y:S01]  /*c580*/  BPT.TRAP 0x1 ;  /* 0x000000040000795c */ /* 0x000fe20000300000 */
.L_x_5949:
[----:B-1----:R-:W-:Y:S05]  /*c590*/  @P2 BRA `(.L_x_5950) ;  /* 0x0000000000082947 */ /* 0x002fea0003800000 */
[----:B------:R-:W1:Y:S02]  /*c5a0*/  SYNCS.PHASECHK.TRANS64.TRYWAIT P2, [UR11+0x36850], R0 ;  /* 0x03685000ff0075a7 */ /* 0x000e64000804014b */
[----:B-1----:R-:W-:Y:S05]  /*c5b0*/  @!P2 BRA `(.L_x_5951) ;  /* 0x000000bc002ca947 */ /* 0x002fea0003800000 */
.L_x_5950:
[----:B------:R-:W-:Y:S01]  /*c5c0*/  UIADD3 UR6, UR60, 0x400, URZ ;  /* 0x000004003c067890 */ /* 0x000fe2000fffe03f */
[----:B------:R-:W-:Y:S01]  /*c5d0*/  WARPGROUP.ARRIVE ;  /* 0x00000000000079c5 */ /* 0x000fe20000000000 */
[----:B------:R-:W-:Y:S01]  /*c5e0*/  UMOV UR7, 0x40000040 ;  /* 0x4000004000077882 */ /* 0x000fe20000000000 */
[----:B01----:R-:W-:Y:S01]  /*c5f0*/  FMNMX.FTZ R0, R168, R11, !PT ;  /* 0x0000000ba8007209 */ /* 0x003fe20007810000 */
[----:B------:R-:W-:Y:S01]  /*c600*/  USHF.R.U32.HI UR6, URZ, 0x4, UR6 ;  /* 0x000000043f067899 */ /* 0x000fe20008011606 */
[----:B------:R-:W-:Y:S01]  /*c610*/  ISETP.LT.AND P2, PT, RZ, UR38, PT ;  /* 0x00000026ff007c0c */ /* 0x000fe2000bf41270 */
[----:B------:R-:W-:Y:S01]  /*c620*/  UMOV UR39, UR61 ;  /* 0x0000003d00277c82 */ /* 0x000fe20008000000 */
[----:B------:R-:W-:Y:S01]  /*c630*/  FMNMX.FTZ R3, R169, R0, !PT ;  /* 0x00000000a9037209 */ /* 0x000fe20007810000 */
[----:B------:R-:W-:-:S03]  /*c640*/  ULOP3.LUT UR6, UR6, 0x3fff, URZ, 0xc0, !UPT ;  /* 0x00003fff06067892 */ /* 0x000fc6000f8ec03f */
        /* <DEDUP_REMOVED lines=63> */
[----:B------:R-:W-:Y:S01]  /*ca40*/  IMAD.U32 R133, RZ, RZ, UR36 ;  /* 0x00000024ff857e24 */ /* 0x000fe2000f8e00ff */
[----:B------:R-:W-:Y:S01]  /*ca50*/  FMNMX.FTZ R10, R154, R5, !PT ;  /* 0x000000059a0a7209 */ /* 0x000fe20007810000 */
[----:B------:R-:W-:Y:S03]  /*ca60*/  MUFU.EX2 R2, R2 ;  /* 0x0000000200027308 */ /* 0x000fe60000000800 */
[----:B------:R-:W-:-:S02]  /*ca70*/  FMNMX.FTZ R5, R155, R10, !PT ;  /* 0x0000000a9b057209 */ /* 0x000fc40007810000 */
[----:B------:R-:W-:Y:S02]  /*ca80*/  @!P1 LEA R133, R133, UR60, 0x3 ;  /* 0x0000003c85859c11 */ /* 0x000fe4000f8e18ff */
[----:B------:R-:W-:Y:S01]  /*ca90*/  FMNMX.FTZ R10, R158, R5, !PT ;  /* 0x000000059e0a7209 */ /* 0x000fe20007810000 */
[----:B------:R-:W0:Y:S02]  /*caa0*/  MUFU.EX2 R11, R11 ;  /* 0x0000000b000b7308 */ /* 0x000e240000000800 */
[----:B------:R-:W-:Y:S01]  /*cab0*/  @!P1 VIADD R133, R133, 0x36840 ;  /* 0x0003684085859836 */ /* 0x000fe20000000000 */
[----:B------:R-:W-:-:S04]  /*cac0*/  FMNMX.FTZ R5, R159, R10, !PT ;  /* 0x0000000a9f057209 */ /* 0x000fc80007810000 */
[----:B------:R-:W-:Y:S01]  /*cad0*/  FMNMX.FTZ R10, R146, R5, !PT ;  /* 0x00000005920a7209 */ /* 0x000fe20007810000 */
[----:B------:R-:W-:Y:S01]  /*cae0*/  MUFU.EX2 R161, R161 ;  /* 0x000000a100a17308 */ /* 0x000fe20000000800 */
[----:B------:R-:W-:Y:S02]  /*caf0*/  @!P1 PRMT R133, RZ, 0x654, R133 ;  /* 0x00000654ff859816 */ /* 0x000fe40000000085 */
[----:B------:R-:W-:-:S04]  /*cb00*/  FMNMX.FTZ R5, R147, R10, !PT ;  /* 0x0000000a93057209 */ /* 0x000fc80007810000 */
[----:B------:R-:W-:Y:S01]  /*cb10*/  FMNMX.FTZ R10, R150, R5, !PT ;  /* 0x00000005960a7209 */ /* 0x000fe20007810000 */
[----:B------:R-:W-:Y:S01]  /*cb20*/  MUFU.EX2 R13, R13 ;  /* 0x0000000d000d7308 */ /* 0x000fe20000000800 */
        /* <DEDUP_REMOVED lines=8> */
[----:B------:R-:W-:Y:S01]  /*cbb0*/  UIADD3 UR6, UR10, 0x100, URZ ;  /* 0x000001000a067890 */ /* 0x000fe2000fffe03f */
[----:B------:R-:W1:Y:S01]  /*cbc0*/  MUFU.EX2 R200, R200 ;  /* 0x000000c800c87308 */ /* 0x000e620000000800 */
[----:B------:R-:W-:Y:S01]  /*cbd0*/  UMOV UR7, 0x40000040 ;  /* 0x4000004000077882 */ /* 0x000fe20000000000 */
[----:B------:R-:W-:Y:S01]  /*cbe0*/  FMNMX.FTZ R5, R139, R10, !PT ;  /* 0x0000000a8b057209 */ /* 0x000fe20007810000 */
[----:B0-----:R-:W-:-:S03]  /*cbf0*/  FFMA.FTZ R7, R2, R7, R11 ;  /* 0x0000000702077223 */ /* 0x001fc6000001000b */
[----:B------:R-:W-:Y:S02]  /*cc00*/  FMNMX.FTZ R10, R142, R5, !PT ;  /* 0x000000058e0a7209 */ /* 0x000fe40007810000 */
[----:B------:R-:W-:Y:S02]  /*cc10*/  MUFU.EX2 R202, R202 ;  /* 0x000000ca00ca7308 */ /* 0x000fe40000000800 */
[----:B------:R-:W-:-:S04]  /*cc20*/  FMNMX.FTZ R5, R143, R10, !PT ;  /* 0x0000000a8f057209 */ /* 0x000fc80007810000 */
[----:B------:R-:W-:Y:S02]  /*cc30*/  FMNMX.FTZ R10, R130, R5, !PT ;  /* 0x00000005820a7209 */ /* 0x000fe40007810000 */
[----:B------:R-:W-:Y:S01]  /*cc40*/  MUFU.EX2 R169, R169 ;  /* 0x000000a900a97308 */ /* 0x000fe20000000800 */
[C---:B-1----:R-:W-:Y:S01]  /*cc50*/  FADD.FTZ R7, R200.reuse, R7 ;  /* 0x00000007c8077221 */ /* 0x042fe20000010000 */
[----:B------:R-:W-:Y:S02]  /*cc60*/  FMNMX.FTZ R5, R131, R10, !PT ;  /* 0x0000000a83057209 */ /* 0x000fe40007810000 */
[----:B------:R-:W-:Y:S02]  /*cc70*/  F2FP.BF16.F32.PACK_AB R200, R200, R11 ;  /* 0x0000000bc8c8723e */ /* 0x000fe400000010ff */
        /* <DEDUP_REMOVED lines=90> */
[-CC-:B------:R-:W-:Y:S01]  /*d220*/  FFMA.FTZ R136, R151, R0.reuse, -R125.reuse ;  /* 0x0000000097887223 */ /* 0x180fe2000001087d */
[----:B------:R-:W-:Y:S01]  /*d230*/  HGMMA.64x192x16.F32.BF16 R24, R180, gdesc[UR4].tnspB, R24, gsb0 ;  /* 0x42e00004b4187df0 */ /* 0x000fe20008001818 */
[----:B------:R-:W-:Y:S01]  /*d240*/  UIADD3 UR6, UR10, 0x300, URZ ;  /* 0x000003000a067890 */ /* 0x000fe2000fffe03f */
[----:B------:R-:W-:Y:S01]  /*d250*/  FFMA.FTZ R187, R142, R0, -R125 ;  /* 0x000000008ebb7223 */ /* 0x000fe2000001087d */
[----:B------:R-:W-:Y:S01]  /*d260*/  UMOV UR7, 0x40000040 ;  /* 0x4000004000077882 */ /* 0x000fe20000000000 */
        /* <DEDUP_REMOVED lines=11> */
[----:B------:R-:W-:Y:S01]  /*d320*/  MUFU.EX2 R9, R18 ;  /* 0x0000001200097308 */ /* 0x000fe20000000800 */
[----:B------:R-:W-:Y:S01]  /*d330*/  HGMMA.64x192x16.F32.BF16 R24, R176, gdesc[UR4].tnspB, R24, gsb0 ;  /* 0x42e00004b0187df0 */ /* 0x000fe20008001818 */
[-C--:B------:R-:W-:Y:S01]  /*d340*/  FMUL.FTZ R3, R3, R0.reuse ;  /* 0x0000000003037220 */ /* 0x080fe20000410000 */
[-CC-:B------:R-:W-:Y:S01]  /*d350*/  FFMA.FTZ R128, R159, R0.reuse, -R125.reuse ;  /* 0x000000009f807223 */ /* 0x180fe2000001087d */
[----:B------:R-:W-:Y:S01]  /*d360*/  FFMA.FTZ R132, R147, R0, -R125 ;  /* 0x0000000093847223 */ /* 0x000fe2000001087d */
[----:B------:R-:W-:-:S03]  /*d370*/  UIADD3 UR6, UR38, -0x1, URZ ;  /* 0xffffffff26067890 */ /* 0x000fc6000fffe03f */
[----:B------:R-:W0:Y:S04]  /*d380*/  MUFU.EX2 R3, R3 ;  /* 0x0000000300037308 */ /* 0x000e280000000800 */
[----:B------:R-:W-:-:S04]  /*d390*/  UMOV UR38, UR6 ;  /* 0x0000000600267c82 */ /* 0x000fc80008000000 */
[----:B------:R-:W1:Y:S08]  /*d3a0*/  MUFU.EX2 R18, R175 ;  /* 0x000000af00127308 */ /* 0x000e700000000800 */
[----:B------:R-:W2:Y:S01]  /*d3b0*/  MUFU.EX2 R128, R128 ;  /* 0x0000008000807308 */ /* 0x000ea20000000800 */
[----:B0-----:R-:W-:-:S04]  /*d3c0*/  FFMA.FTZ R6, R3, R6, R14 ;  /* 0x0000000603067223 */ /* 0x001fc8000001000e */
[----:B------:R-:W-:Y:S01]  /*d3d0*/  FADD.FTZ R138, R201, R6 ;  /* 0x00000006c98a7221 */ /* 0x000fe20000010000 */
[----:B------:R-:W-:Y:S01]  /*d3e0*/  FFMA.FTZ R6, R139, R0, -R125 ;  /* 0x000000008b067223 */ /* 0x000fe2000001087d */
[----:B------:R-:W-:Y:S01]  /*d3f0*/  F2FP.BF16.F32.PACK_AB R201, R201, R14 ;  /* 0x0000000ec9c9723e */ /* 0x000fe200000010ff */
[----:B------:R-:W0:Y:S08]  /*d400*/  MUFU.EX2 R132, R132 ;  /* 0x0000008400847308 */ /* 0x000e300000000800 */
[----:B------:R-:W3:Y:S08]  /*d410*/  MUFU.EX2 R6, R6 ;  /* 0x0000000600067308 */ /* 0x000ef00000000800 */
        /* <DEDUP_REMOVED lines=9> */
[----:B----4-:R-:W-:Y:S02]  /*d4b0*/  @!P1 VIADD R133, R140, 0x36860 ;  /* 0x000368608c859836 */ /* 0x010fe40000000000 */
[----:B------:R-:W-:Y:S01]  /*d4c0*/  FADD.FTZ R140, R202, R7 ;  /* 0x00000007ca8c7221 */ /* 0x000fe20000010000 */
[----:B------:R-:W-:Y:S01]  /*d4d0*/  FADD.FTZ R7, R203, R138 ;  /* 0x0000008acb077221 */ /* 0x000fe20000010000 */
[----:B-1----:R-:W-:-:S02]  /*d4e0*/  F2FP.BF16.F32.PACK_AB R203, R18, R203 ;  /* 0x000000cb12cb723e */ /* 0x002fc400000010ff */
[----:B------:R-:W-:Y:S01]  /*d4f0*/  @!P1 PRMT R133, RZ, 0x654, R133 ;  /* 0x00000654ff859816 */ /* 0x000fe20000000085 */
[----:B------:R-:W-:Y:S01]  /*d500*/  FADD.FTZ R138, R18, R7 ;  /* 0x00000007128a7221 */ /* 0x000fe20000010000 */
[----:B------:R-:W-:Y:S02]  /*d510*/  F2FP.BF16.F32.PACK_AB R202, R169, R202 ;  /* 0x000000caa9ca723e */ /* 0x000fe400000010ff */
[----:B------:R1:W-:Y:S01]  /*d520*/  @!P1 SYNCS.ARRIVE.TRANS64.RED.A1T0 RZ, [R133+URZ], RZ ;  /* 0x000000ff85ff99a7 */ /* 0x0003e2000810043f */
[----:B------:R-:W-:Y:S01]  /*d530*/  FADD.FTZ R7, R197, R138 ;  /* 0x0000008ac5077221 */ /* 0x000fe20000010000 */
[----:B------:R-:W-:-:S03]  /*d540*/  F2FP.BF16.F32.PACK_AB R197, R20, R197 ;  /* 0x000000c514c5723e */ /* 0x000fc600000010ff */
[----:B------:R-:W-:Y:S01]  /*d550*/  FADD.FTZ R130, R20, R7 ;  /* 0x0000000714827221 */ /* 0x000fe20000010000 */
[-CC-:B------:R-:W-:Y:S01]  /*d560*/  FFMA.FTZ R7, R122, R0.reuse, -R125.reuse ;  /* 0x000000007a077223 */ /* 0x180fe2000001087d */
[----:B------:R-:W-:Y:S01]  /*d570*/  FFMA.FTZ R125, R127, R0, -R125 ;  /* 0x000000007f7d7223 */ /* 0x000fe2000001087d */
[----:B-1----:R-:W-:Y:S01]  /*d580*/  FADD.FTZ R133, R169, R140 ;  /* 0x0000008ca9857221 */ /* 0x002fe20000010000 */
[----:B------:R-:W1:Y:S03]  /*d590*/  MUFU.EX2 R122, R143 ;  /* 0x0000008f007a7308 */ /* 0x000e660000000800 */
[----:B------:R-:W-:Y:S01]  /*d5a0*/  FADD.FTZ R140, R196, R133 ;  /* 0x00000085c48c7221 */ /* 0x000fe20000010000 */
[----:B------:R-:W-:-:S03]  /*d5b0*/  F2FP.BF16.F32.PACK_AB R196, R161, R196 ;  /* 0x000000c4a1c4723e */ /* 0x000fc600000010ff */
[----:B------:R-:W-:Y:S01]  /*d5c0*/  FADD.FTZ R133, R161, R140 ;  /* 0x0000008ca1857221 */ /* 0x000fe20000010000 */
[----:B------:R4:W5:Y:S03]  /*d5d0*/  MUFU.EX2 R177, R7 ;  /* 0x0000000700b17308 */ /* 0x0009660000000800 */
[----:B------:R-:W-:Y:S01]  /*d5e0*/  FADD.FTZ R138, R198, R133 ;  /* 0x00000085c68a7221 */ /* 0x000fe20000010000 */
[----:B------:R-:W-:Y:S01]  /*d5f0*/  FADD.FTZ R133, R199, R130 ;  /* 0x00000082c7857221 */ /* 0x000fe20000010000 */
[C---:B------:R-:W-:Y:S02]  /*d600*/  F2FP.BF16.F32.PACK_AB R198, R13.reuse, R198 ;  /* 0x000000c60dc6723e */ /* 0x040fe400000010ff */
[----:B------:R-:W-:Y:S01]  /*d610*/  FADD.FTZ R139, R13, R138 ;  /* 0x0000008a0d8b7221 */ /* 0x000fe20000010000 */
[C---:B------:R-:W-:Y:S01]  /*d620*/  FADD.FTZ R130, R120.reuse, R133 ;  /* 0x0000008578827221 */ /* 0x040fe20000010000 */
[----:B------:R-:W5:Y:S01]  /*d630*/  MUFU.EX2 R125, R125 ;  /* 0x0000007d007d7308 */ /* 0x000f620000000800 */
[----:B------:R-:W-:Y:S01]  /*d640*/  F2FP.BF16.F32.PACK_AB R199, R120, R199 ;  /* 0x000000c778c7723e */ /* 0x000fe200000010ff */
        /* <DEDUP_REMOVED lines=16> */
[C---:B0-----:R-:W-:Y:S01]  /*d750*/  FADD.FTZ R14, R132.reuse, R11 ;  /* 0x0000000b840e7221 */ /* 0x041fe20000010000 */
        /* <DEDUP_REMOVED lines=9> */
[C---:B---3--:R-:W-:Y:S02]  /*d7f0*/  F2FP.BF16.F32.PACK_AB R185, R6.reuse, R185 ;  /* 0x000000b906b9723e */ /* 0x048fe400000010ff */
[C---:B------:R-:W-:Y:S01]  /*d800*/  FADD.FTZ R13, R21.reuse, R18 ;  /* 0x00000012150d7221 */ /* 0x040fe20000010000 */
[----:B------:R-:W-:Y:S01]  /*d810*/  FADD.FTZ R14, R6, R11 ;  /* 0x0000000b060e7221 */ /* 0x000fe20000010000 */
[----:B------:R-:W-:-:S02]  /*d820*/  F2FP.BF16.F32.PACK_AB R184, R21, R184 ;  /* 0x000000b815b8723e */ /* 0x000fc400000010ff */
[----:B------:R-:W-:Y:S01]  /*d830*/  FADD.FTZ R18, R186, R13 ;  /* 0x0000000dba127221 */ /* 0x000fe20000010000 */
[----:B------:R-:W-:Y:S01]  /*d840*/  FADD.FTZ R11, R187, R14 ;  /* 0x0000000ebb0b7221 */ /* 0x000fe20000010000 */
[C---:B------:R-:W-:Y:S02]  /*d850*/  F2FP.BF16.F32.PACK_AB R186, R137.reuse, R186 ;  /* 0x000000ba89ba723e */ /* 0x040fe400000010ff */
[----:B------:R-:W-:Y:S01]  /*d860*/  FADD.FTZ R13, R137, R18 ;  /* 0x00000012890d7221 */ /* 0x000fe20000010000 */
[C---:B-1----:R-:W-:Y:S01]  /*d870*/  FADD.FTZ R14, R122.reuse, R11 ;  /* 0x0000000b7a0e7221 */ /* 0x042fe20000010000 */
[----:B------:R-:W-:Y:S01]  /*d880*/  F2FP.BF16.F32.PACK_AB R187, R122, R187 ;  /* 0x000000bb7abb723e */ /* 0x000fe200000010ff */
[----:B------:R-:W-:Y:S02]  /*d890*/  IMAD.MOV.U32 R11, RZ, RZ, R4 ;  /* 0x000000ffff0b7224 */ /* 0x000fe400078e0004 */
[----:B------:R-:W-:Y:S01]  /*d8a0*/  FADD.FTZ R18, R180, R13 ;  /* 0x0000000db4127221 */ /* 0x000fe20000010000 */
[----:B------:R-:W-:Y:S01]  /*d8b0*/  FADD.FTZ R14, R181, R14 ;  /* 0x0000000eb50e7221 */ /* 0x000fe20000010000 */
[----:B------:R-:W-:-:S02]  /*d8c0*/  F2FP.BF16.F32.PACK_AB R180, R141, R180 ;  /* 0x000000b48db4723e */ /* 0x000fc400000010ff */
[----:B----4-:R-:W-:Y:S01]  /*d8d0*/  FADD.FTZ R7, R141, R18 ;  /* 0x000000128d077221 */ /* 0x010fe20000010000 */
        /* <DEDUP_REMOVED lines=20> */
.L_x_5943:
        /* <DEDUP_REMOVED lines=99> */
.L_x_5953:
[----:B------:R-:W-:Y:S01]  /*e050*/  ULEA UR5, UR36, UR60, 0x3 ;  /* 0x0000003c24057291 */ /* 0x000fe2000f8e183f */
[----:B------:R-:W-:-:S05]  /*e060*/  IMAD.U32 R2, RZ, RZ, UR61 ;  /* 0x0000003dff027e24 */ /* 0x000fca000f8e00ff */
[----:B------:R-:W-:-:S04]  /*e070*/  SHF.L.U32 R2, R2, 0x1f, RZ ;  /* 0x0000001f02027819 */ /* 0x000fc800000006ff */
[----:B------:R0:W1:Y:S01]  /*e080*/  SYNCS.PHASECHK.TRANS64.TRYWAIT P2, [UR5+0x36850], R2 ;  /* 0x03685002ff0075a7 */ /* 0x0000620008040145 */
[----:B------:R-:W-:Y:S05]  /*e090*/  @!P0 BRA `(.L_x_5954) ;  /* 0x0000000000048947 */ /* 0x000fea0003800000 */
[----:B------:R-:W-:Y:S01]  /*e0a0*/  BPT.TRAP 0x1 ;  /* 0x000000040000795c */ /* 0x000fe20000300000 */
.L_x_5954:
[----:B-1----:R-:W-:Y:S05]  /*e0b0*/  @P2 BRA `(.L_x_5955) ;  /* 0x0000000000082947 */ /* 0x002fea0003800000 */
[----:B------:R-:W1:Y:S02]  /*e0c0*/  SYNCS.PHASECHK.TRANS64.TRYWAIT P0, [UR5+0x36850], R2 ;  /* 0x03685002ff0075a7 */ /* 0x000e640008000145 */
[----:B-1----:R-:W-:Y:S05]  /*e0d0*/  @!P0 BRA `(.L_x_5956) ;  /* 0x000000a0007c8947 */ /* 0x002fea0003800000 */
.L_x_5955:
        /* <DEDUP_REMOVED lines=8> */
[----:B------:R-:W-:-:S04]  /*e160*/  ULOP3.LUT UR60, UR60, 0x3fff, URZ, 0xc0, !UPT ;  /* 0x00003fff3c3c7892 */ /* 0x000fc8000f8ec03f */
        /* <DEDUP_REMOVED lines=12> */
[----:B------:R-:W-:Y:S01]  /*e230*/  IMAD.U32 R6, RZ, RZ, UR5 ;  /* 0x00000005ff067e24 */ /* 0x000fe2000f8e00ff */
[----:B------:R-:W0:Y:S01]  /*e240*/  SHFL.BFLY PT, R3, R2, 0x1, 0x1f ;  /* 0x0c201f0002037f89 */ /* 0x000e2200000e0000 */
[----:B------:R-:W-:-:S03]  /*e250*/  USEL UR36, UR36, URZ, UP0 ;  /* 0x0000003f24247287 */ /* 0x000fc60008000000 */
[----:B------:R-:W1:Y:S01]  /*e260*/  SHFL.BFLY PT, R9, R8, 0x1, 0x1f ;  /* 0x0c201f0008097f89 */ /* 0x000e6200000e0000 */
[----:B0-----:R-:W-:Y:S01]  /*e270*/  FADD.FTZ R13, R2, R3 ;  /* 0x00000003020d7221 */ /* 0x001fe20000010000 */
[----:B------:R-:W-:Y:S02]  /*e280*/  IMAD.MOV.U32 R2, RZ, RZ, -0x800000 ;  /* 0xff800000ff027424 */ /* 0x000fe400078e00ff */
[----:B------:R-:W-:Y:S02]  /*e290*/  IMAD.MOV.U32 R3, RZ, RZ, -0x800000 ;  /* 0xff800000ff037424 */ /* 0x000fe400078e00ff */
[----:B-1----:R-:W-:Y:S01]  /*e2a0*/  FADD.FTZ R14, R8, R9 ;  /* 0x00000009080e7221 */ /* 0x002fe20000010000 */
[----:B------:R-:W-:Y:S01]  /*e2b0*/  FSETP.NE.FTZ.AND P0, PT, R13, RZ, PT ;  /* 0x000000ff0d00720b */ /* 0x000fe20003f15000 */
[----:B------:R-:W-:-:S03]  /*e2c0*/  IMAD.MOV.U32 R9, RZ, RZ, RZ ;  /* 0x000000ffff097224 */ /* 0x000fc600078e00ff */
        /* <DEDUP_REMOVED lines=49> */
[----:B------:R-:W-:Y:S01]  /*e5e0*/  FMUL.FTZ R43, R99, R11 ;  /* 0x0000000b632b7220 */ /* 0x000fe20000410000 */
        /* <DEDUP_REMOVED lines=93> */
.L_x_5926:
        /* <DEDUP_REMOVED lines=30> */
[----:B------:R-:W-:Y:S02]  /*eda0*/  R2UR UR4, R207 ;  /* 0x00000000cf0472ca */ /* 0x000fe400000e0000 */
[----:B------:R-:W-:Y:S02]  /*edb0*/  R2UR UR7, R209 ;  /* 0x00000000d10772ca */ /* 0x000fe400000e0000 */
[----:B------:R-:W-:Y:S02]  /*edc0*/  MOV R20, R17 ;  /* 0x0000001100147202 */ /* 0x000fe40000000f00 */
[----:B0-----:R-:W-:-:S03]  /*edd0*/  MOV R21, R4 ;  /* 0x0000000400157202 */ /* 0x001fc60000000f00 */
[----:B------:R-:W-:-:S04]  /*ede0*/  IMAD.WIDE R4, R215, 0x2, R20 ;  /* 0x00000002d7047825 */ /* 0x000fc800078e0214 */
[----:B------:R-:W-:Y:S01]  /*edf0*/  UIMAD.WIDE UR8, UR4, 0x4, UR8 ;  /* 0x00000004040878a5 */ /* 0x000fe2000f8e0208 */
[C---:B------:R-:W-:Y:S02]  /*ee00*/  IADD3 R143, P0, R4.reuse, 0x4020, RZ ;  /* 0x00004020048f7810 */ /* 0x040fe40007f1e0ff */
[C---:B------:R-:W-:Y:S02]  /*ee10*/  LOP3.LUT R25, R4.reuse, 0x380, RZ, 0xc0, !PT ;  /* 0x0000038004197812 */ /* 0x040fe400078ec0ff */
[C---:B------:R-:W-:Y:S01]  /*ee20*/  IADD3 R103, P2, R4.reuse, 0x20, RZ ;  /* 0x0000002004677810 */ /* 0x040fe20007f5e0ff */
[--C-:B------:R-:W-:Y:S01]  /*ee30*/  IMAD.X R27, RZ, RZ, R5.reuse, P0 ;  /* 0x000000ffff1b7224 */ /* 0x100fe200000e0605 */
[C---:B------:R-:W-:Y:S02]  /*ee40*/  IADD3 R137, P1, R4.reuse, 0x40, RZ ;  /* 0x0000004004897810 */ /* 0x040fe40007f3e0ff */
[C---:B------:R-:W-:Y:S01]  /*ee50*/  IADD3 R139, P6, R4.reuse, 0x60, RZ ;  /* 0x00000060048b7810 */ /* 0x040fe20007fde0ff */
[--C-:B------:R-:W-:Y:S01]  /*ee60*/  IMAD.X R9, RZ, RZ, R5.reuse, P2 ;  /* 0x000000ffff097224 */ /* 0x100fe200010e0605 */
        /* <DEDUP_REMOVED lines=20> */
[----:B------:R-:W-:-:S02]  /*efb0*/  LOP3.LUT R26, R18, R143, RZ, 0x3c, !PT ;  /* 0x0000008f121a7212 */ /* 0x000fc400078e3cff */
[----:B------:R-:W-:Y:S02]  /*efc0*/  LOP3.LUT R8, R103, 0x380, RZ, 0xc0, !PT ;  /* 0x0000038067087812 */ /* 0x000fe400078ec0ff */
[----:B------:R-:W-:Y:S02]  /*efd0*/  LOP3.LUT R10, R137, 0x380, RZ, 0xc0, !PT ;  /* 0x00000380890a7812 */ /* 0x000fe400078ec0ff */
[----:B------:R-:W-:Y:S02]  /*efe0*/  MOV R18, R4 ;  /* 0x0000000400127202 */ /* 0x000fe40000000f00 */
[----:B------:R-:W-:Y:S02]  /*eff0*/  LOP3.LUT R12, R139, 0x380, RZ, 0xc0, !PT ;  /* 0x000003808b0c7812 */ /* 0x000fe400078ec0ff */
[----:B------:R-:W-:Y:S02]  /*f000*/  LOP3.LUT R14, R141, 0x380, RZ, 0xc0, !PT ;  /* 0x000003808d0e7812 */ /* 0x000fe400078ec0ff */
[----:B------:R-:W-:-:S02]  /*f010*/  F2FP.BF16.F32.PACK_AB R4, R125, R24 ;  /* 0x000000187d04723e */ /* 0x000fc400000010ff */
[----:B------:R-:W-:Y:S02]  /*f020*/  LOP3.LUT R24, R151, 0x380, RZ, 0xc0, !PT ;  /* 0x0000038097187812 */ /* 0x000fe400078ec0ff */
[----:B------:R-:W-:Y:S02]  /*f030*/  LOP3.LUT R38, R155, 0x380, RZ, 0xc0, !PT ;  /* 0x000003809b267812 */ /* 0x000fe400078ec0ff */
[----:B------:R-:W-:Y:S02]  /*f040*/  SHF.R.U64 R8, R8, 0x3, RZ ;  /* 0x0000000308087819 */ /* 0x000fe400000012ff */
[----:B------:R-:W-:Y:S02]  /*f050*/  SHF.R.U64 R10, R10, 0x3, RZ ;  /* 0x000000030a0a7819 */ /* 0x000fe400000012ff */
[----:B------:R-:W-:Y:S02]  /*f060*/  LOP3.LUT R28, R145, 0x380, RZ, 0xc0, !PT ;  /* 0x00000380911c7812 */ /* 0x000fe400078ec0ff */
[----:B------:R-:W-:-:S02]  /*f070*/  LOP3.LUT R30, R147, 0x380, RZ, 0xc0, !PT ;  /* 0x00000380931e7812 */ /* 0x000fc400078ec0ff */
[----:B------:R-:W-:Y:S02]  /*f080*/  SHF.R.U64 R12, R12, 0x3, RZ ;  /* 0x000000030c0c7819 */ /* 0x000fe400000012ff */
[----:B------:R-:W-:Y:S02]  /*f090*/  SHF.R.U64 R14, R14, 0x3, RZ ;  /* 0x000000030e0e7819 */ /* 0x000fe400000012ff */
[----:B------:R-:W-:Y:S01]  /*f0a0*/  F2FP.BF16.F32.PACK_AB R5, R135, R130 ;  /* 0x000000828705723e */ /* 0x000fe200000010ff */
[----:B------:R-:W-:Y:S01]  /*f0b0*/  BAR.SYNC.DEFER_BLOCKING 0x1, 0x100 ;  /* 0x0044000000007b1d */ /* 0x000fe20000010000 */
[----:B------:R-:W-:Y:S02]  /*f0c0*/  SHF.R.U64 R24, R24, 0x3, RZ ;  /* 0x0000000318187819 */ /* 0x000fe400000012ff */
[----:B------:R-:W-:Y:S02]  /*f0d0*/  SHF.R.U64 R38, R38, 0x3, RZ ;  /* 0x0000000326267819 */ /* 0x000fe400000012ff */
[----:B------:R-:W-:-:S02]  /*f0e0*/  LOP3.LUT R8, R8, R103, RZ, 0x3c, !PT ;  /* 0x0000006708087212 */ /* 0x000fc400078e3cff */
[----:B------:R-:W-:Y:S02]  /*f0f0*/  LOP3.LUT R10, R10, R137, RZ, 0x3c, !PT ;  /* 0x000000890a0a7212 */ /* 0x000fe400078e3cff */
[----:B------:R-:W-:Y:S02]  /*f100*/  LOP3.LUT R32, R149, 0x380, RZ, 0xc0, !PT ;  /* 0x0000038095207812 */ /* 0x000fe400078ec0ff */
[----:B------:R-:W-:Y:S02]  /*f110*/  SHF.R.U64 R28, R28, 0x3, RZ ;  /* 0x000000031c1c7819 */ /* 0x000fe400000012ff */
[----:B------:R-:W-:Y:S02]  /*f120*/  SHF.R.U64 R30, R30, 0x3, RZ ;  /* 0x000000031e1e7819 */ /* 0x000fe400000012ff */
[----:B------:R-:W-:Y:S02]  /*f130*/  LOP3.LUT R12, R12, R139, RZ, 0x3c, !PT ;  /* 0x0000008b0c0c7212 */ /* 0x000fe400078e3cff */
[----:B------:R-:W-:-:S02]  /*f140*/  LOP3.LUT R14, R14, R141, RZ, 0x3c, !PT ;  /* 0x0000008d0e0e7212 */ /* 0x000fc400078e3cff */
[----:B------:R-:W-:Y:S02]  /*f150*/  LOP3.LUT R36, R153, 0x380, RZ, 0xc0, !PT ;  /* 0x0000038099247812 */ /* 0x000fe400078ec0ff */
[----:B------:R-:W-:Y:S02]  /*f160*/  LOP3.LUT R34, R24, R151, RZ, 0x3c, !PT ;  /* 0x0000009718227212 */ /* 0x000fe400078e3cff */
[----:B------:R-:W-:Y:S01]  /*f170*/  LOP3.LUT R24, R38, R155, RZ, 0x3c, !PT ;  /* 0x0000009b26187212 */ /* 0x000fe200078e3cff */
[----:B------:R0:W-:Y:S01]  /*f180*/  STSM.16.M88.4 [R18], R4 ;  /* 0x0000000412007844 */ /* 0x0001e20000000200 */
[----:B------:R-:W-:Y:S02]  /*f190*/  SHF.R.U64 R32, R32, 0x3, RZ ;  /* 0x0000000320207819 */ /* 0x000fe400000012ff */
[----:B------:R-:W-:Y:S02]  /*f1a0*/  LOP3.LUT R28, R28, R145, RZ, 0x3c, !PT ;  /* 0x000000911c1c7212 */ /* 0x000fe400078e3cff */
[----:B------:R-:W-:-:S02]  /*f1b0*/  LOP3.LUT R30, R30, R147, RZ, 0x3c, !PT ;  /* 0x000000931e1e7212 */ /* 0x000fc400078e3cff */
[----:B------:R-:W-:Y:S02]  /*f1c0*/  MOV R132, R8 ;  /* 0x0000000800847202 */ /* 0x000fe40000000f00 */
[----:B------:R-:W-:Y:S02]  /*f1d0*/  MOV R130, R10 ;  /* 0x0000000a00827202 */ /* 0x000fe40000000f00 */
[----:B------:R-:W-:Y:S02]  /*f1e0*/  MOV R128, R12 ;  /* 0x0000000c00807202 */ /* 0x000fe40000000f00 */
[----:B------:R-:W-:Y:S02]  /*f1f0*/  MOV R125, R14 ;  /* 0x0000000e007d7202 */ /* 0x000fe40000000f00 */
        /* <DEDUP_REMOVED lines=8> */
[----:B------:R-:W-:-:S02]  /*f280*/  F2FP.BF16.F32.PACK_AB R11, R47, R46 ;  /* 0x0000002e2f0b723e */ /* 0x000fc400000010ff */
[----:B------:R-:W-:Y:S02]  /*f290*/  SHF.R.U64 R36, R36, 0x3, RZ ;  /* 0x0000000324247819 */ /* 0x000fe400000012ff */
[----:B------:R-:W-:Y:S01]  /*f2a0*/  F2FP.BF16.F32.PACK_AB R12, R49, R48 ;  /* 0x00000030310c723e */ /* 0x000fe200000010ff */
[----:B------:R1:W-:Y:S01]  /*f2b0*/  STSM.16.M88.4 [R130], R8 ;  /* 0x0000000882007844 */ /* 0x0003e20000000200 */
[----:B------:R-:W-:Y:S02]  /*f2c0*/  F2FP.BF16.F32.PACK_AB R13, R51, R50 ;  /* 0x00000032330d723e */ /* 0x000fe400000010ff */
[----:B------:R-:W-:Y:S02]  /*f2d0*/  F2FP.BF16.F32.PACK_AB R14, R53, R52 ;  /* 0x00000034350e723e */ /* 0x000fe400000010ff */
[----:B------:R-:W-:Y:S02]  /*f2e0*/  F2FP.BF16.F32.PACK_AB R15, R55, R54 ;  /* 0x00000036370f723e */ /* 0x000fe400000010ff */
[----:B------:R-:W-:-:S02]  /*f2f0*/  MOV R103, R26 ;  /* 0x0000001a00677202 */ /* 0x000fc40000000f00 */
[----:B------:R-:W-:Y:S01]  /*f300*/  MOV R18, R24 ;  /* 0x0000001800127202 */ /* 0x000fe20000000f00 */
[----:B------:R2:W-:Y:S01]  /*f310*/  STSM.16.M88.4 [R128], R12 ;  /* 0x0000000c80007844 */ /* 0x0005e20000000200 */
[----:B------:R-:W-:Y:S02]  /*f320*/  LOP3.LUT R32, R32, R149, RZ, 0x3c, !PT ;  /* 0x0000009520207212 */ /* 0x000fe400078e3cff */
[----:B------:R-:W-:Y:S02]  /*f330*/  MOV R102, R28 ;  /* 0x0000001c00667202 */ /* 0x000fe40000000f00 */
[----:B------:R-:W-:Y:S02]  /*f340*/  MOV R38, R30 ;  /* 0x0000001e00267202 */ /* 0x000fe40000000f00 */
[----:B------:R-:W-:Y:S02]  /*f350*/  F2FP.BF16.F32.PACK_AB R24, R57, R56 ;  /* 0x000000383918723e */ /* 0x000fe400000010ff */
[----:B------:R-:W-:-:S02]  /*f360*/  F2FP.BF16.F32.PACK_AB R25, R59, R58 ;  /* 0x0000003a3b19723e */ /* 0x000fc400000010ff */
[----:B------:R-:W-:Y:S02]  /*f370*/  F2FP.BF16.F32.PACK_AB R26, R61, R60 ;  /* 0x0000003c3d1a723e */ /* 0x000fe400000010ff */
[----:B------:R-:W-:Y:S02]  /*f380*/  F2FP.BF16.F32.PACK_AB R27, R63, R62 ;  /* 0x0000003e3f1b723e */ /* 0x000fe400000010ff */
[----:B------:R-:W-:Y:S02]  /*f390*/  F2FP.BF16.F32.PACK_AB R28, R65, R64 ;  /* 0x00000040411c723e */ /* 0x000fe400000010ff */
[----:B------:R-:W-:Y:S01]  /*f3a0*/  F2FP.BF16.F32.PACK_AB R29, R67, R66 ;  /* 0x00000042431d723e */ /* 0x000fe200000010ff */
[----:B------:R-:W-:Y:S01]  /*f3b0*/  STSM.16.M88.4 [R125], R24 ;  /* 0x000000187d007844 */ /* 0x000fe20000000200 */
[----:B------:R-:W-:Y:S01]  /*f3c0*/  F2FP.BF16.F32.PACK_AB R30, R69, R68 ;  /* 0x00000044451e723e */ /* 0x000fe200000010ff */
[----:B------:R-:W3:Y:S01]  /*f3d0*/  LDC R65, c[0x0][0xbe8] ;  /* 0x0002fa00ff417b82 */ /* 0x000ee20000000800 */
[----:B------:R-:W-:-:S02]  /*f3e0*/  F2FP.BF16.F32.PACK_AB R31, R71, R70 ;  /* 0x00000046471f723e */ /* 0x000fc400000010ff */
[----:B------:R-:W-:Y:S02]  /*f3f0*/  LOP3.LUT R36, R36, R153, RZ, 0x3c, !PT ;  /* 0x0000009924247212 */ /* 0x000fe400078e3cff */
[----:B0-----:R-:W-:Y:S01]  /*f400*/  F2FP.BF16.F32.PACK_AB R4, R73, R72 ;  /* 0x000000484904723e */ /* 0x001fe200000010ff */
[----:B------:R-:W-:Y:S01]  /*f410*/  STSM.16.M88.4 [R103], R28 ;  /* 0x0000001c67007844 */ /* 0x000fe20000000200 */
[----:B------:R-:W-:Y:S02]  /*f420*/  F2FP.BF16.F32.PACK_AB R5, R75, R74 ;  /* 0x0000004a4b05723e */ /* 0x000fe400000010ff */
[----:B------:R-:W-:Y:S02]  /*f430*/  F2FP.BF16.F32.PACK_AB R6, R77, R76 ;  /* 0x0000004c4d06723e */ /* 0x000fe400000010ff */
[----:B------:R-:W-:Y:S02]  /*f440*/  F2FP.BF16.F32.PACK_AB R7, R79, R78 ;  /* 0x0000004e4f07723e */ /* 0x000fe400000010ff */
[----:B-1----:R-:W-:-:S02]  /*f450*/  F2FP.BF16.F32.PACK_AB R8, R81, R80 ;  /* 0x000000505108723e */ /* 0x002fc400000010ff */
[----:B------:R-:W-:Y:S01]  /*f460*/  F2FP.BF16.F32.PACK_AB R9, R83, R82 ;  /* 0x000000525309723e */ /* 0x000fe200000010ff */
[----:B------:R0:W-:Y:S01]  /*f470*/  STSM.16.M88.4 [R102], R4 ;  /* 0x0000000466007844 */ /* 0x0001e20000000200 */
[----:B------:R-:W-:Y:S02]  /*f480*/  F2FP.BF16.F32.PACK_AB R10, R85, R84 ;  /* 0x00000054550a723e */ /* 0x000fe400000010ff */
[----:B------:R-:W-:Y:S02]  /*f490*/  F2FP.BF16.F32.PACK_AB R11, R87, R86 ;  /* 0x00000056570b723e */ /* 0x000fe400000010ff */
[----:B------:R-:W-:Y:S02]  /*f4a0*/  MOV R32, R32 ;  /* 0x0000002000207202 */ /* 0x000fe40000000f00 */
[----:B--2---:R-:W-:Y:S01]  /*f4b0*/  F2FP.BF16.F32.PACK_AB R12, R89, R88 ;  /* 0x00000058590c723e */ /* 0x004fe200000010ff */
[----:B------:R1:W-:Y:S01]  /*f4c0*/  STSM.16.M88.4 [R38], R8 ;  /* 0x0000000826007844 */ /* 0x0003e20000000200 */
[----:B------:R-:W-:-:S02]  /*f4d0*/  F2FP.BF16.F32.PACK_AB R13, R91, R90 ;  /* 0x0000005a5b0d723e */ /* 0x000fc400000010ff */
[----:B------:R-:W-:Y:S02]  /*f4e0*/  F2FP.BF16.F32.PACK_AB R14, R93, R92 ;  /* 0x0000005c5d0e723e */ /* 0x000fe400000010ff */
[----:B------:R-:W-:Y:S02]  /*f4f0*/  F2FP.BF16.F32.PACK_AB R15, R95, R94 ;  /* 0x0000005e5f0f723e */ /* 0x000fe400000010ff */
[----:B------:R-:W-:Y:S01]  /*f500*/  MOV R34, R34 ;  /* 0x0000002200227202 */ /* 0x000fe20000000f00 */
[----:B0-----:R-:W-:Y:S01]  /*f510*/  IMAD.U32 R4, RZ, RZ, UR8 ;  /* 0x00000008ff047e24 */ /* 0x001fe2000f8e00ff */
[----:B------:R-:W-:Y:S01]  /*f520*/  MOV R36, R36 ;  /* 0x0000002400247202 */ /* 0x000fe20000000f00 */
[----:B------:R0:W-:Y:S01]  /*f530*/  STSM.16.M88.4 [R32], R12 ;  /* 0x0000000c20007844 */ /* 0x0001e20000000200 */
[----:B------:R-:W-:Y:S01]  /*f540*/  PLOP3.LUT P0, PT, PT, PT, UP0, 0x80, 0x0 ;  /* 0x000000000000781c */ /* 0x000fe20003f0f008 */
[----:B------:R-:W-:Y:S01]  /*f550*/  IMAD.U32 R5, RZ, RZ, UR9 ;  /* 0x00000009ff057e24 */ /* 0x000fe2000f8e00ff */
[----:B------:R-:W-:Y:S01]  /*f560*/  ULDC.64 UR8, c[0x0][0xc08] ;  /* 0x0003020000087ab9 */ /* 0x000fe20000000a00 */
[----:B------:R0:W-:Y:S04]  /*f570*/  STSM.16.M88.4 [R34], R96 ;  /* 0x0000006022007844 */ /* 0x0001e80000000200 */
[----:B------:R0:W-:Y:S04]  /*f580*/  STSM.16.M88.4 [R36], R104 ;  /* 0x0000006824007844 */ /* 0x0001e80000000200 */
[----:B------:R0:W-:Y:S01]  /*f590*/  STSM.16.M88.4 [R18], R112 ;  /* 0x0000007012007844 */ /* 0x0001e20000000200 */
[----:B------:R-:W-:Y:S06]  /*f5a0*/  BAR.SYNC.DEFER_BLOCKING 0x1, 0x100 ;  /* 0x0044000000007b1d */ /* 0x000fec0000010000 */
[----:B------:R-:W2:Y:S01]  /*f5b0*/  @P0 LDG.E R0, desc[UR10][R4.64] ;  /* 0x0000000a04000981 */ /* 0x000ea2000c1e1900 */
[----:B---3--:R-:W-:Y:S01]  /*f5c0*/  ISETP.NE.AND P1, PT, R65, 0x1, PT ;  /* 0x000000014100780c */ /* 0x008fe20003f25270 */
[----:B------:R-:W-:-:S04]  /*f5d0*/  UISETP.NE.U32.AND UP1, UPT, UR8, URZ, UPT ;  /* 0x0000003f0800728c */ /* 0x000fc8000bf25070 */
[----:B------:R-:W-:-:S06]  /*f5e0*/  UISETP.NE.AND.EX UP1, UPT, UR9, URZ, UPT, UP1 ;  /* 0x0000003f0900728c */ /* 0x000fcc000bf25310 */
[----:B------:R-:W-:Y:S02]  /*f5f0*/  PLOP3.LUT P2, PT, PT, PT, UP1, 0x80, 0x0 ;  /* 0x000000000000781c */ /* 0x000fe40003f4f018 */
[----:B------:R-:W3:Y:S03]  /*f600*/  @P1 LDC R6, c[0x0][0xbec] ;  /* 0x0002fb00ff061b82 */ /* 0x000ee60000000800 */
[----:B------:R-:W-:-:S04]  /*f610*/  @UP1 ULEA UR8, UP2, UR4, UR8, 0x2 ;  /* 0x0000000804081291 */ /* 0x000fc8000f84103f */
[----:B------:R-:W-:Y:S01]  /*f620*/  @UP1 ULEA.HI.X UR9, UR4, UR9, UR7, 0x2, UP2 ;  /* 0x0000000904091291 */ /* 0x000fe200090f1407 */
[----:B-1----:R-:W1:Y:S01]  /*f630*/  @P1 LDC R8, c[0x0][0xbf0] ;  /* 0x0002fc00ff081b82 */ /* 0x002e620000000800 */
[----:B------:R-:W-:Y:S01]  /*f640*/  IMAD.U32 R10, RZ, RZ, UR8 ;  /* 0x00000008ff0a7e24 */ /* 0x000fe2000f8e00ff */
[----:B------:R-:W-:Y:S01]  /*f650*/  ULDC UR7, c[0x0][0xa88] ;  /* 0x0002a20000077ab9 */ /* 0x000fe20000000800 */
[----:B------:R-:W-:Y:S02]  /*f660*/  UMOV UR4, URZ ;  /* 0x0000003f00047c82 */ /* 0x000fe40008000000 */
[----:B------:R-:W-:Y:S01]  /*f670*/  IMAD.U32 R11, RZ, RZ, UR9 ;  /* 0x00000009ff0b7e24 */ /* 0x000fe2000f8e00ff */
[----:B--2---:R-:W-:Y:S01]  /*f680*/  @P0 R2UR UR4, R0 ;  /* 0x00000000000402ca */ /* 0x004fe200000e0000 */
[----:B------:R-:W-:-:S06]  /*f690*/  IMAD.U32 R0, RZ, RZ, UR7 ;  /* 0x00000007ff007e24 */ /* 0x000fcc000f8e00ff */
[----:B------:R0:W5:Y:S01]  /*f6a0*/  @P2 LDG.E R0, desc[UR10][R10.64] ;  /* 0x0000000a0a002981 */ /* 0x000162000c1e1900 */
[----:B-1-3--:R-:W-:Y:S07]  /*f6b0*/  @P2 BRA `(.L_x_5959) ;  /* 0x0000000000142947 */ /* 0x00afee0003800000 */
[----:B------:R-:W-:Y:S05]  /*f6c0*/  @!P0 BRA `(.L_x_5959) ;  /* 0x0000000000108947 */ /* 0x000fea0003800000 */
[----:B------:R-:W-:Y:S02]  /*f6d0*/  ULDC.64 UR8, c[0x0][0x208] ;  /* 0x0000820000087ab9 */ /* 0x000fe40000000a00 */
[----:B------:R-:W2:Y:S04]  /*f6e0*/  LDG.E R7, desc[UR8][R4.64] ;  /* 0x0000000804077981 */ /* 0x000ea8000c1e1900 */
[----:B-----5:R-:W2:Y:S02]  /*f6f0*/  LDG.E R0, desc[UR8][R4.64+0x4] ;  /* 0x0000040804007981 */ /* 0x020ea4000c1e1900 */
[----:B--2---:R-:W-:-:S07]  /*f700*/  IMAD.IADD R0, R0, 0x1, -R7 ;  /* 0x0000000100007824 */ /* 0x004fce00078e0a07 */
.L_x_5959:
[----:B------:R-:W-:Y:S01]  /*f710*/  R2UR UR18, R208 ;  /* 0x00000000d01272ca */ /* 0x000fe200000e0000 */
[----:B------:R-:W-:Y:S01]  /*f720*/  ULDC.64 UR12, c[0x0][0xb90] ;  /* 0x0002e400000c7ab9 */ /* 0x000fe20000000a00 */
[----:B------:R-:W-:Y:S01]  /*f730*/  R2UR UR17, R19 ;  /* 0x00000000131172ca */ /* 0x000fe200000e0000 */
[----:B------:R-:W-:Y:S01]  /*f740*/  USHF.R.S32.HI UR11, URZ, 0x1f, UR4 ;  /* 0x0000001f3f0b7899 */ /* 0x000fe20008011404 */
[----:B------:R-:W-:Y:S01]  /*f750*/  R2UR UR16, R209 ;  /* 0x00000000d11072ca */ /* 0x000fe200000e0000 */
[----:B------:R-:W-:Y:S01]  /*f760*/  UMOV UR10, UR4 ;  /* 0x00000004000a7c82 */ /* 0x000fe20008000000 */
[----:B------:R-:W-:Y:S01]  /*f770*/  R2UR UR15, R207 ;  /* 0x00000000cf0f72ca */ /* 0x000fe200000e0000 */
[----:B-----5:R-:W-:Y:S01]  /*f780*/  IMAD R67, R0, R65, RZ ;  /* 0x0000004100437224 */ /* 0x020fe200078e02ff */
[----:B------:R-:W-:-:S05]  /*f790*/  ULDC.64 UR20, c[0x0][0x208] ;  /* 0x0000820000147ab9 */ /* 0x000fca0000000a00 */
[----:B------:R-:W-:Y:S02]  /*f7a0*/  USHF.R.S32.HI UR14, URZ, 0x1f, UR18 ;  /* 0x0000001f3f0e7899 */ /* 0x000fe40008011412 */
[----:B------:R-:W-:Y:S01]  /*f7b0*/  VIADD R7, R23, UR17 ;  /* 0x0000001117077c36 */ /* 0x000fe20008000000 */
[----:B------:R-:W-:Y:S01]  /*f7c0*/  UIMAD.WIDE.U32 UR8, UR18, UR12, UR10 ;  /* 0x0000000c120872a5 */ /* 0x000fe2000f8e000a */
[----:B------:R-:W-:Y:S01]  /*f7d0*/  VIADD R26, R214, UR17 ;  /* 0x00000011d61a7c36 */ /* 0x000fe20008000000 */
[----:B------:R-:W-:Y:S01]  /*f7e0*/  UIMAD UR7, UR14, UR12, URZ ;  /* 0x0000000c0e0772a4 */ /* 0x000fe2000f8e023f */
[----:B------:R-:W-:Y:S01]  /*f7f0*/  @P1 IMAD.HI.U32 R5, R7, R6, RZ ;  /* 0x0000000607051227 */ /* 0x000fe200078e00ff */
[----:B------:R-:W-:Y:S02]  /*f800*/  USEL UR16, UR16, URZ, !UP0 ;  /* 0x0000003f10107287 */ /* 0x000fe4000c000000 */
[----:B------:R-:W-:Y:S01]  /*f810*/  UIMAD UR7, UR18, UR13, UR7 ;  /* 0x0000000d120772a4 */ /* 0x000fe2000f8e0207 */
[----:B------:R-:W-:Y:S01]  /*f820*/  IMAD.MOV.U32 R4, RZ, RZ, R7 ;  /* 0x000000ffff047224 */ /* 0x000fe200078e0007 */
[----:B------:R-:W-:Y:S01]  /*f830*/  @P1 SHF.R.U32.HI R4, RZ, R8, R5 ;  /* 0x00000008ff041219 */ /* 0x000fe20000011605 */
[----:B------:R-:W-:Y:S01]  /*f840*/  ULDC.64 UR12, c[0x0][0xb98] ;  /* 0x0002e600000c7ab9 */ /* 0x000fe20000000a00 */
[----:B------:R-:W-:Y:S01]  /*f850*/  UIADD3 UR9, UR9, UR7, URZ ;  /* 0x0000000709097290 */ /* 0x000fe2000fffe03f */
[----:B------:R-:W-:Y:S01]  /*f860*/  IMAD R5, R210, 0x40, R16 ;  /* 0x00000040d2057824 */ /* 0x000fe200078e0210 */
[----:B------:R-:W-:Y:S01]  /*f870*/  USEL UR15, UR15, URZ, !UP0 ;  /* 0x0000003f0f0f7287 */ /* 0x000fe2000c000000 */
[----:B------:R-:W-:Y:S01]  /*f880*/  IMAD.MOV R6, RZ, RZ, -R4 ;  /* 0x000000ffff067224 */ /* 0x000fe200078e0a04 */
[----:B------:R-:W-:Y:S01]  /*f890*/  UIMAD UR7, UR16, UR12, URZ ;  /* 0x0000000c100772a4 */ /* 0x000fe2000f8e023f */
[----:B------:R-:W-:Y:S01]  /*f8a0*/  IMAD.WIDE R20, R5, 0x2, R20 ;  /* 0x0000000205147825 */ /* 0x000fe200078e0214 */
[----:B------:R-:W-:Y:S01]  /*f8b0*/  UIMAD.WIDE.U32 UR8, UR15, UR12, UR8 ;  /* 0x0000000c0f0872a5 */ /* 0x000fe2000f8e0008 */
[----:B------:R-:W-:Y:S01]  /*f8c0*/  SHF.R.S32.HI R5, RZ, 0x1f, R4 ;  /* 0x0000001fff057819 */ /* 0x000fe20000011404 */
[----:B------:R-:W-:Y:S01]  /*f8d0*/  UIMAD UR7, UR15, UR13, UR7 ;  /* 0x0000000d0f0772a4 */ /* 0x000fe2000f8e0207 */
[----:B------:R-:W-:Y:S01]  /*f8e0*/  IMAD R7, R65, R6, R7 ;  /* 0x0000000641077224 */ /* 0x000fe200078e0207 */
[----:B0-----:R-:W-:Y:S01]  /*f8f0*/  IADD3 R13, P2, R20, 0x1000, RZ ;  /* 0x00001000140d7810 */ /* 0x001fe20007f5e0ff */
[----:B------:R-:W-:Y:S01]  /*f900*/  ULDC.64 UR12, c[0x0][0xaa0] ;  /* 0x0002a800000c7ab9 */ /* 0x000fe20000000a00 */
[----:B------:R-:W-:-:S02]  /*f910*/  IADD3 R4, P0, R4, UR8, RZ ;  /* 0x0000000804047c10 */ /* 0x000fc4000ff1e0ff */
[----:B------:R-:W-:Y:S01]  /*f920*/  IMAD.U32 R8, RZ, RZ, UR7 ;  /* 0x00000007ff087e24 */ /* 0x000fe2000f8e00ff */
[----:B------:R-:W-:Y:S02]  /*f930*/  SHF.R.S32.HI R6, RZ, 0x1f, R7 ;  /* 0x0000001fff067819 */ /* 0x000fe40000011407 */
[----:B------:R-:W-:Y:S02]  /*f940*/  LOP3.LUT R12, R13, 0x380, RZ, 0xc0, !PT ;  /* 0x000003800d0c7812 */ /* 0x000fe400078ec0ff */
[----:B------:R-:W-:Y:S01]  /*f950*/  IADD3.X R5, R5, UR9, R8, P0, !PT ;  /* 0x0000000905057c10 */ /* 0x000fe200087fe408 */
[----:B------:R-:W-:Y:S01]  /*f960*/  ULDC.64 UR8, c[0x0][0xb88] ;  /* 0x0002e20000087ab9 */ /* 0x000fe20000000a00 */
[----:B------:R-:W-:Y:S01]  /*f970*/  SHF.R.U64 R12, R12, 0x3, RZ ;  /* 0x000000030c0c7819 */ /* 0x000fe200000012ff */
[----:B------:R-:W-:Y:S01]  /*f980*/  IMAD R6, R6, UR8, RZ ;  /* 0x0000000806067c24 */ /* 0x000fe2000f8e02ff */
[----:B------:R-:W-:Y:S01]  /*f990*/  IADD3 R9, P6, R20, 0x2000, RZ ;  /* 0x0000200014097810 */ /* 0x000fe20007fde0ff */
[----:B------:R-:W-:Y:S01]  /*f9a0*/  IMAD.WIDE.U32 R4, R7, UR8, R4 ;  /* 0x0000000807047c25 */ /* 0x000fe2000f8e0004 */
[----:B------:R-:W-:-:S02]  /*f9b0*/  LOP3.LUT R12, R12, R13, RZ, 0x3c, !PT ;  /* 0x0000000d0c0c7212 */ /* 0x000fc400078e3cff */
        /* <DEDUP_REMOVED lines=8> */
[----:B------:R-:W-:Y:S01]  /*fa40*/  LOP3.LUT R8, R9, 0x380, RZ, 0xc0, !PT ;  /* 0x0000038009087812 */ /* 0x000fe200078ec0ff */
[----:B------:R-:W-:Y:S01]  /*fa50*/  SHFL.IDX PT, R18, R10, RZ, 0x1c1f ;  /* 0x001c1fff0a127589 */ /* 0x000fe200000e0000 */
[----:B------:R-:W-:-:S02]  /*fa60*/  LEA.HI.X R14, R4, UR9, R5, 0x2, P0 ;  /* 0x00000009040e7c11 */ /* 0x000fc400080f1405 */
[C---:B------:R-:W-:Y:S01]  /*fa70*/  IADD3 R45, P0, R20.reuse, 0x5000, RZ ;  /* 0x00005000142d7810 */ /* 0x040fe20007f1e0ff */
[----:B------:R-:W-:Y:S01]  /*fa80*/  SHFL.IDX PT, R36, R10, 0x1, 0x1c1f ;  /* 0x003c1f000a247f89 */ /* 0x000fe200000e0000 */
[----:B------:R-:W-:Y:S02]  /*fa90*/  LOP3.LUT R24, R25, 0x380, RZ, 0xc0, !PT ;  /* 0x0000038019187812 */ /* 0x000fe400078ec0ff */
[----:B------:R-:W-:Y:S01]  /*faa0*/  LOP3.LUT R44, R45, 0x380, RZ, 0xc0, !PT ;  /* 0x000003802d2c7812 */ /* 0x000fe200078ec0ff */
[----:B------:R-:W0:Y:S01]  /*fab0*/  SHFL.IDX PT, R19, R14, RZ, 0x1c1f ;  /* 0x001c1fff0e137589 */ /* 0x000e2200000e0000 */
[----:B------:R-:W-:Y:S02]  /*fac0*/  IADD3 R5, P5, R20, 0x3000, RZ ;  /* 0x0000300014057810 */ /* 0x000fe40007fbe0ff */
[----:B------:R-:W-:Y:S01]  /*fad0*/  SHF.R.U64 R44, R44, 0x3, RZ ;  /* 0x000000032c2c7819 */ /* 0x000fe200000012ff */
[----:B------:R-:W1:Y:S01]  /*fae0*/  SHFL.IDX PT, R37, R14, 0x1, 0x1c1f ;  /* 0x003c1f000e257f89 */ /* 0x000e6200000e0000 */
[----:B------:R-:W-:-:S02]  /*faf0*/  SHF.R.U64 R24, R24, 0x3, RZ ;  /* 0x0000000318187819 */ /* 0x000fc400000012ff */
[----:B------:R-:W-:Y:S01]  /*fb00*/  LOP3.LUT R44, R44, R45, RZ, 0x3c, !PT ;  /* 0x0000002d2c2c7212 */ /* 0x000fe200078e3cff */
[--C-:B------:R-:W-:Y:S01]  /*fb10*/  IMAD.X R45, RZ, RZ, R21.reuse, P0 ;  /* 0x000000ffff2d7224 */ /* 0x100fe200000e0615 */
[----:B------:R-:W-:Y:S02]  /*fb20*/  LOP3.LUT R4, R5, 0x380, RZ, 0xc0, !PT ;  /* 0x0000038005047812 */ /* 0x000fe400078ec0ff */
[----:B------:R-:W-:Y:S02]  /*fb30*/  LOP3.LUT R48, R49, 0x380, RZ, 0xc0, !PT ;  /* 0x0000038031307812 */ /* 0x000fe400078ec0ff */
[----:B------:R-:W-:Y:S02]  /*fb40*/  LOP3.LUT P0, RZ, R212, 0x3, RZ, 0xc0, !PT ;  /* 0x00000003d4ff7812 */ /* 0x000fe4000780c0ff */
[----:B------:R-:W-:Y:S01]  /*fb50*/  LOP3.LUT R24, R24, R25, RZ, 0x3c, !PT ;  /* 0x0000001918187212 */ /* 0x000fe200078e3cff */
[----:B------:R-:W-:Y:S01]  /*fb60*/  IMAD.X R25, RZ, RZ, R21, P2 ;  /* 0x000000ffff197224 */ /* 0x000fe200010e0615 */
[----:B------:R-:W-:-:S02]  /*fb70*/  IADD3 R33, P3, R20, 0x6000, RZ ;  /* 0x0000600014217810 */ /* 0x000fc40007f7e0ff */
[----:B------:R-:W-:Y:S02]  /*fb80*/  SHF.R.U64 R8, R8, 0x3, RZ ;  /* 0x0000000308087819 */ /* 0x000fe400000012ff */
[----:B------:R-:W-:Y:S02]  /*fb90*/  SHF.R.U64 R4, R4, 0x3, RZ ;  /* 0x0000000304047819 */ /* 0x000fe400000012ff */
[----:B------:R-:W-:Y:S02]  /*fba0*/  SHF.R.U64 R48, R48, 0x3, RZ ;  /* 0x0000000330307819 */ /* 0x000fe400000012ff */
[-C--:B------:R-:W-:Y:S02]  /*fbb0*/  ISETP.GE.OR P2, PT, R26, R67.reuse, P0 ;  /* 0x000000431a00720c */ /* 0x080fe40000746670 */
[----:B------:R-:W-:Y:S02]  /*fbc0*/  ISETP.GE.OR P0, PT, R6, R67, P0 ;  /* 0x000000430600720c */ /* 0x000fe40000706670 */
[----:B------:R-:W-:-:S02]  /*fbd0*/  LOP3.LUT R32, R33, 0x380, RZ, 0xc0, !PT ;  /* 0x0000038021207812 */ /* 0x000fc400078ec0ff */
[----:B------:R-:W-:Y:S01]  /*fbe0*/  LOP3.LUT R8, R8, R9, RZ, 0x3c, !PT ;  /* 0x0000000908087212 */ /* 0x000fe200078e3cff */
[--C-:B------:R-:W-:Y:S01]  /*fbf0*/  IMAD.X R9, RZ, RZ, R21.reuse, P6 ;  /* 0x000000ffff097224 */ /* 0x100fe200030e0615 */
[----:B------:R-:W-:Y:S01]  /*fc00*/  LOP3.LUT R4, R4, R5, RZ, 0x3c, !PT ;  /* 0x0000000504047212 */ /* 0x000fe200078e3cff */
[--C-:B------:R-:W-:Y:S01]  /*fc10*/  IMAD.X R5, RZ, RZ, R21.reuse, P5 ;  /* 0x000000ffff057224 */ /* 0x100fe200028e0615 */
[----:B------:R-:W-:Y:S01]  /*fc20*/  LOP3.LUT R48, R48, R49, RZ, 0x3c, !PT ;  /* 0x0000003130307212 */ /* 0x000fe200078e3cff */
[----:B------:R-:W-:Y:S01]  /*fc30*/  IMAD.X R49, RZ, RZ, R21, P4 ;  /* 0x000000ffff317224 */ /* 0x000fe200020e0615 */
[C---:B------:R-:W-:Y:S01]  /*fc40*/  IADD3 R61, P6, R20.reuse, 0x8000, RZ ;  /* 0x00008000143d7810 */ /* 0x040fe20007fde0ff */
[----:B0-----:R-:W-:Y:S01]  /*fc50*/  @!P2 ST.E desc[UR20][R18.64], R2 ;  /* 0x000000021200a985 */ /* 0x001fe2000c101914 */
[C---:B------:R-:W-:Y:S02]  /*fc60*/  IADD3 R57, P5, R20.reuse, 0x9000, RZ ;  /* 0x0000900014397810 */ /* 0x040fe40007fbe0ff */
[C---:B------:R-:W-:Y:S01]  /*fc70*/  IADD3 R53, P4, R20.reuse, 0xa000, RZ ;  /* 0x0000a00014357810 */ /* 0x040fe20007f9e0ff */
[----:B-1----:R0:W-:Y:S01]  /*fc80*/  @!P0 ST.E desc[UR20][R36.64], R3 ;  /* 0x0000000324008985 */ /* 0x0021e2000c101914 */
[----:B------:R-:W-:-:S02]  /*fc90*/  LOP3.LUT R11, R20, 0x380, RZ, 0xc0, !PT ;  /* 0x00000380140b7812 */ /* 0x000fc400078ec0ff */
[----:B------:R-:W-:Y:S01]  /*fca0*/  SHF.R.U64 R32, R32, 0x3, RZ ;  /* 0x0000000320207819 */ /* 0x000fe200000012ff */
[----:B------:R-:W-:Y:S01]  /*fcb0*/  UIMAD UR7, UR11, UR12, URZ ;  /* 0x0000000c0b0772a4 */ /* 0x000fe2000f8e023f */
[----:B------:R-:W-:Y:S01]  /*fcc0*/  LOP3.LUT R60, R61, 0x380, RZ, 0xc0, !PT ;  /* 0x000003803d3c7812 */ /* 0x000fe200078ec0ff */
[----:B------:R-:W-:Y:S01]  /*fcd0*/  UIMAD.WIDE.U32 UR8, UR4, UR12, URZ ;  /* 0x0000000c040872a5 */ /* 0x000fe2000f8e003f */
[----:B------:R-:W-:Y:S01]  /*fce0*/  LOP3.LUT R56, R57, 0x380, RZ, 0xc0, !PT ;  /* 0x0000038039387812 */ /* 0x000fe200078ec0ff */
[----:B------:R-:W-:Y:S01]  /*fcf0*/  ULDC.64 UR10, c[0x0][0xae8] ;  /* 0x0002ba00000a7ab9 */ /* 0x000fe20000000a00 */
[----:B------:R-:W-:Y:S01]  /*fd00*/  LOP3.LUT R52, R53, 0x380, RZ, 0xc0, !PT ;  /* 0x0000038035347812 */ /* 0x000fe200078ec0ff */
[----:B------:R-:W5:Y:S01]  /*fd10*/  LD.E.128 R12, desc[UR20][R12.64] ;  /* 0x000000140c0c7980 */ /* 0x000f62000c101d00 */
[----:B------:R-:W-:Y:S01]  /*fd20*/  SHF.R.U64 R11, R11, 0x3, RZ ;  /* 0x000000030b0b7819 */ /* 0x000fe200000012ff */
[----:B0-----:R-:W0:Y:S01]  /*fd30*/  @P1 LDC R3, c[0x0][0xbec] ;  /* 0x0002fb00ff031b82 */ /* 0x001e220000000800 */
[----:B------:R-:W-:Y:S01]  /*fd40*/  LOP3.LUT R32, R32, R33, RZ, 0x3c, !PT ;  /* 0x0000002120207212 */ /* 0x000fe200078e3cff */
[----:B------:R-:W-:Y:S01]  /*fd50*/  IMAD.X R33, RZ, RZ, R21, P3 ;  /* 0x000000ffff217224 */ /* 0x000fe200018e0615 */
[----:B------:R-:W-:Y:S01]  /*fd60*/  IADD3 R7, P3, R20, 0xb000, RZ ;  /* 0x0000b00014077810 */ /* 0x000fe20007f7e0ff */
[----:B------:R-:W5:Y:S01]  /*fd70*/  LD.E.128 R48, desc[UR20][R48.64] ;  /* 0x0000001430307980 */ /* 0x000f62000c101d00 */
[----:B------:R-:W-:-:S02]  /*fd80*/  SHF.R.U64 R60, R60, 0x3, RZ ;  /* 0x000000033c3c7819 */ /* 0x000fc400000012ff */
[----:B------:R-:W-:Y:S01]  /*fd90*/  SHF.R.U64 R56, R56, 0x3, RZ ;  /* 0x0000000338387819 */ /* 0x000fe200000012ff */
[--C-:B------:R-:W-:Y:S01]  /*fda0*/  IMAD.X R41, RZ, RZ, R21.reuse, P3 ;  /* 0x000000ffff297224 */ /* 0x100fe200018e0615 */
[----:B------:R-:W-:Y:S01]  /*fdb0*/  SHF.R.U64 R52, R52, 0x3, RZ ;  /* 0x0000000334347819 */ /* 0x000fe200000012ff */
[----:B------:R-:W-:Y:S01]  /*fdc0*/  UIMAD UR7, UR4, UR13, UR7 ;  /* 0x0000000d040772a4 */ /* 0x000fe2000f8e0207 */
[----:B------:R-:W-:Y:S01]  /*fdd0*/  LOP3.LUT R20, R11, R20, RZ, 0x3c, !PT ;  /* 0x000000140b147212 */ /* 0x000fe200078e3cff */
[----:B------:R-:W5:Y:S01]  /*fde0*/  LD.E.128 R44, desc[UR20][R44.64] ;  /* 0x000000142c2c7980 */ /* 0x000f62000c101d00 */
[----:B------:R-:W-:Y:S01]  /*fdf0*/  LOP3.LUT R60, R60, R61, RZ, 0x3c, !PT ;  /* 0x0000003d3c3c7212 */ /* 0x000fe200078e3cff */
[--C-:B------:R-:W-:Y:S01]  /*fe00*/  IMAD.X R61, RZ, RZ, R21.reuse, P6 ;  /* 0x000000ffff3d7224 */ /* 0x100fe200030e0615 */
[----:B------:R-:W-:Y:S01]  /*fe10*/  LOP3.LUT R56, R56, R57, RZ, 0x3c, !PT ;  /* 0x0000003938387212 */ /* 0x000fe200078e3cff */
[--C-:B------:R-:W-:Y:S01]  /*fe20*/  IMAD.X R57, RZ, RZ, R21.reuse, P5 ;  /* 0x000000ffff397224 */ /* 0x100fe200028e0615 */
[----:B------:R-:W-:Y:S01]  /*fe30*/  LOP3.LUT R52, R52, R53, RZ, 0x3c, !PT ;  /* 0x0000003534347212 */ /* 0x000fe200078e3cff */
[----:B------:R-:W-:Y:S01]  /*fe40*/  IMAD.X R53, RZ, RZ, R21, P4 ;  /* 0x000000ffff357224 */ /* 0x000fe200020e0615 */
[----:B------:R1:W5:Y:S01]  /*fe50*/  LD.E.128 R28, desc[UR20][R20.64] ;  /* 0x00000014141c7980 */ /* 0x000362000c101d00 */
[----:B------:R-:W-:Y:S01]  /*fe60*/  LOP3.LUT R0, R7, 0x380, RZ, 0xc0, !PT ;  /* 0x0000038007007812 */ /* 0x000fe200078ec0ff */
[----:B------:R-:W-:-:S02]  /*fe70*/  UIADD3 UR9, UR9, UR7, URZ ;  /* 0x0000000709097290 */ /* 0x000fc4000fffe03f */
[----:B------:R-:W-:Y:S01]  /*fe80*/  UIMAD UR4, UR14, UR10, URZ ;  /* 0x0000000a0e0472a4 */ /* 0x000fe2000f8e023f */
[----:B------:R-:W-:Y:S01]  /*fe90*/  SHF.R.U64 R0, R0, 0x3, RZ ;  /* 0x0000000300007819 */ /* 0x000fe200000012ff */
[----:B------:R-:W5:Y:S03]  /*fea0*/  LD.E.128 R8, desc[UR20][R8.64] ;  /* 0x0000001408087980 */ /* 0x000f66000c101d00 */
[----:B------:R-:W-:Y:S01]  /*feb0*/  LOP3.LUT R40, R0, R7, RZ, 0x3c, !PT ;  /* 0x0000000700287212 */ /* 0x000fe200078e3cff */
[----:B-1----:R-:W1:Y:S01]  /*fec0*/  @P1 LDC R21, c[0x0][0xbf0] ;  /* 0x0002fc00ff151b82 */ /* 0x002e620000000800 */
[----:B------:R-:W-:Y:S01]  /*fed0*/  IMAD R0, R206, 0x20, R210 ;  /* 0x00000020ce007824 */ /* 0x000fe200078e02d2 */
[----:B------:R-:W-:Y:S01]  /*fee0*/  UIMAD UR4, UR18, UR11, UR4 ;  /* 0x0000000b120472a4 */ /* 0x000fe2000f8e0204 */
[----:B------:R-:W5:Y:S01]  /*fef0*/  LD.E.128 R4, desc[UR20][R4.64] ;  /* 0x0000001404047980 */ /* 0x000f62000c101d00 */
[----:B------:R-:W-:Y:S01]  /*ff00*/  UIMAD.WIDE.U32 UR8, UR18, UR10, UR8 ;  /* 0x0000000a120872a5 */ /* 0x000fe2000f8e0008 */
[----:B------:R-:W-:-:S02]  /*ff10*/  VIADD R20, R0, UR17 ;  /* 0x0000001100147c36 */ /* 0x000fc40008000000 */
[----:B------:R-:W-:Y:S01]  /*ff20*/  ULDC.64 UR10, c[0x0][0xaf0] ;  /* 0x0002bc00000a7ab9 */ /* 0x000fe20000000a00 */
[----:B------:R-:W-:Y:S01]  /*ff30*/  UIADD3 UR9, UR9, UR4, URZ ;  /* 0x0000000409097290 */ /* 0x000fe2000fffe03f */
[----:B0-----:R-:W-:Y:S01]  /*ff40*/  @P1 IMAD.HI.U32 R0, R20, R3, RZ ;  /* 0x0000000314001227 */ /* 0x001fe200078e00ff */
[----:B------:R-:W-:Y:S01]  /*ff50*/  UIMAD UR4, UR16, UR10, URZ ;  /* 0x0000000a100472a4 */ /* 0x000fe2000f8e023f */
[----:B------:R-:W5:Y:S02]  /*ff60*/  LD.E.128 R32, desc[UR20][R32.64] ;  /* 0x0000001420207980 */ /* 0x000f64000c101d00 */
[----:B------:R-:W-:Y:S01]  /*ff70*/  IMAD.MOV.U32 R19, RZ, RZ, R20 ;  /* 0x000000ffff137224 */ /* 0x000fe200078e0014 */
[----:B------:R-:W-:Y:S01]  /*ff80*/  UIMAD UR4, UR15, UR11, UR4 ;  /* 0x0000000b0f0472a4 */ /* 0x000fe2000f8e0204 */
[----:B------:R-:W5:Y:S01]  /*ff90*/  LD.E.128 R24, desc[UR20][R24.64] ;  /* 0x0000001418187980 */ /* 0x000f62000c101d00 */
[----:B------:R-:W-:-:S03]  /*ffa0*/  UIMAD.WIDE.U32 UR8, UR15, UR10, UR8 ;  /* 0x0000000a0f0872a5 */ /* 0x000fc6000f8e0008 */
[----:B------:R-:W-:Y:S01]  /*ffb0*/  ULDC.64 UR10, c[0x0][0xae0] ;  /* 0x0002b800000a7ab9 */ /* 0x000fe20000000a00 */
[----:B------:R-:W5:Y:S01]  /*ffc0*/  LD.E.128 R60, desc[UR20][R60.64] ;  /* 0x000000143c3c7980 */ /* 0x000f62000c101d00 */
[----:B-1----:R-:W-:Y:S01]  /*ffd0*/  @P1 SHF.R.U32.HI R19, RZ, R21, R0 ;  /* 0x00000015ff131219 */ /* 0x002fe20000011600 */
[----:B------:R-:W-:Y:S02]  /*ffe0*/  UIADD3 UR4, UR9, UR4, URZ ;  /* 0x0000000409047290 */ /* 0x000fe4000fffe03f */
[----:B------:R-:W5:Y:S01]  /*fff0*/  LD.E.128 R56, desc[UR20][R56.64] ;  /* 0x0000001438387980 */ /* 0x000f62000c101d00 */
[--C-:B------:R-:W-:Y:S01]  /*10000*/  SHF.R.S32.HI R0, RZ, 0x1f, R19.reuse ;  /* 0x0000001fff007819 */ /* 0x100fe20000011413 */
[----:B------:R-:W-:Y:S02]  /*10010*/  IMAD.MOV R18, RZ, RZ, -R19 ;  /* 0x000000ffff127224 */ /* 0x000fe400078e0a13 */
[----:B------:R-:W5:Y:S01]  /*10020*/  LD.E.128 R52, desc[UR20][R52.64] ;  /* 0x0000001434347980 */ /* 0x000f62000c101d00 */
[----:B------:R-:W-:-:S02]  /*10030*/  IMAD.U32 R3, RZ, RZ, UR9 ;  /* 0x00000009ff037e24 */ /* 0x000fc4000f8e00ff */
[----:B------:R-:W-:Y:S01]  /*10040*/  IMAD R0, R0, UR10, RZ ;  /* 0x0000000a00007c24 */ /* 0x000fe2000f8e02ff */
[----:B------:R-:W5:Y:S01]  /*10050*/  LD.E.128 R40, desc[UR20][R40.64] ;  /* 0x0000001428287980 */ /* 0x000f62000c101d00 */
[----:B------:R-:W-:Y:S02]  /*10060*/  IMAD R21, R65, R18, R20 ;  /* 0x0000001241157224 */ /* 0x000fe400078e0214 */
[----:B------:R-:W-:Y:S01]  /*10070*/  IMAD.U32 R2, RZ, RZ, UR8 ;  /* 0x00000008ff027e24 */ /* 0x000fe2000f8e00ff */
[----:B------:R-:W-:Y:S01]  /*10080*/  @!PT LDS RZ, [RZ] ;  /* 0x00000000fffff984 */ /* 0x000fe20000000800 */
[----:B------:R-:W-:Y:S01]  /*10090*/  @!PT LDS RZ, [RZ] ;  /* 0x00000000fffff984 */ /* 0x000fe20000000800 */
[----:B------:R-:W-:Y:S01]  /*100a0*/  @!PT LDS RZ, [RZ] ;  /* 0x00000000fffff984 */ /* 0x000fe20000000800 */
[----:B------:R-:W-:Y:S01]  /*100b0*/  @!PT LDS RZ, [RZ] ;  /* 0x00000000fffff984 */ /* 0x000fe20000000800 */
[----:B------:R0:W-:Y:S06]  /*100c0*/  MEMBAR.ALL.CTA ;  /* 0x0000000000007992 */ /* 0x0001ec0000008000 */
[----:B0-----:R-:W0:Y:S01]  /*100d0*/  FENCE.VIEW.ASYNC.S ;  /* 0x00000000000073c6 */ /* 0x001e220000000000 */
[----:B------:R-:W-:Y:S01]  /*100e0*/  IMAD.U32 R3, RZ, RZ, UR4 ;  /* 0x00000004ff037e24 */ /* 0x000fe2000f8e00ff */
[----:B------:R-:W-:Y:S01]  /*100f0*/  ULDC.64 UR8, c[0x0][0xad8] ;  /* 0x0002b60000087ab9 */ /* 0x000fe20000000a00 */
[C---:B------:R-:W-:Y:S01]  /*10100*/  IMAD R37, R19.reuse, UR11, R0 ;  /* 0x0000000b13257c24 */ /* 0x040fe2000f8e0200 */
[----:B------:R-:W-:Y:S01]  /*10110*/  SHF.R.S32.HI R0, RZ, 0x1f, R21 ;  /* 0x0000001fff007819 */ /* 0x000fe20000011415 */
[----:B------:R-:W-:-:S04]  /*10120*/  IMAD.WIDE.U32 R2, R19, UR10, R2 ;  /* 0x0000000a13027c25 */ /* 0x000fc8000f8e0002 */
[----:B------:R-:W-:Y:S02]  /*10130*/  IMAD.IADD R3, R3, 0x1, R37 ;  /* 0x0000000103037824 */ /* 0x000fe400078e0225 */
[----:B------:R-:W-:Y:S02]  /*10140*/  IMAD R18, R0, UR8, RZ ;  /* 0x0000000800127c24 */ /* 0x000fe4000f8e02ff */
[----:B------:R-:W-:Y:S02]  /*10150*/  VIADD R38, R210, UR17 ;  /* 0x00000011d2267c36 */ /* 0x000fe40008000000 */
[C---:B------:R-:W-:Y:S02]  /*10160*/  IMAD R19, R21.reuse, UR9, R18 ;  /* 0x0000000915137c24 */ /* 0x040fe4000f8e0212 */
[----:B------:R-:W-:Y:S01]  /*10170*/  IMAD.WIDE.U32 R2, R21, UR8, R2 ;  /* 0x0000000815027c25 */ /* 0x000fe2000f8e0002 */
[----:B------:R-:W-:Y:S01]  /*10180*/  ISETP.GE.AND P2, PT, R38, R67, PT ;  /* 0x000000432600720c */ /* 0x000fe20003f46270 */
[----:B------:R-:W-:-:S02]  /*10190*/  ULDC.64 UR8, c[0x0][0xa80] ;  /* 0x0002a00000087ab9 */ /* 0x000fc40000000a00 */
[----:B------:R-:W-:Y:S01]  /*101a0*/  VIADD R0, R38, 0x20 ;  /* 0x0000002026007836 */ /* 0x000fe20000000000 */
[----:B------:R-:W-:Y:S01]  /*101b0*/  LEA R36, P3, R2, UR8, 0x1 ;  /* 0x0000000802247c11 */ /* 0x000fe2000f8608ff */
[----:B------:R-:W-:Y:S02]  /*101c0*/  IMAD.IADD R3, R3, 0x1, R19 ;  /* 0x0000000103037824 */ /* 0x000fe400078e0213 */
        /* <DEDUP_REMOVED lines=16> */
[-C--:B-1----:R-:W-:Y:S02]  /*102d0*/  @!P4 LEA R2, P6, R16, R21.reuse, 0x1 ;  /* 0x000000151002c211 */ /* 0x082fe400078c08ff */
[-C--:B------:R-:W-:Y:S02]  /*102e0*/  @!P3 LEA R18, P5, R204, R21.reuse, 0x1 ;  /* 0x00000015cc12b211 */ /* 0x080fe400078a08ff */
[-C--:B--2---:R-:W-:Y:S02]  /*102f0*/  @!P4 LEA.HI.X R3, R16, R0.reuse, R219, 0x1, P6 ;  /* 0x000000001003c211 */ /* 0x084fe400030f0cdb */
[C---:B------:R-:W-:Y:S02]  /*10300*/  @!P2 LEA R20, P6, R205.reuse, R21, 0x1 ;  /* 0x00000015cd14a211 */ /* 0x040fe400078c08ff */
[-C--:B------:R-:W-:Y:S01]  /*10310*/  @!P3 LEA.HI.X R19, R204, R0.reuse, R218, 0x1, P5 ;  /* 0x00000000cc13b211 */ /* 0x080fe200028f0cda */
[----:B-----5:R3:W-:Y:S01]  /*10320*/  @!P4 ST.E.128 desc[UR8][R2.64], R28 ;  /* 0x0000001c0200c985 */ /* 0x0207e2000c101d08 */
[----:B------:R-:W-:-:S03]  /*10330*/  @!P2 LEA.HI.X R21, R205, R0, R217, 0x1, P6 ;  /* 0x00000000cd15a211 */ /* 0x000fc600030f0cd9 */
[----:B------:R3:W-:Y:S04]  /*10340*/  @!P3 ST.E.128 desc[UR8][R18.64], R48 ;  /* 0x000000301200b985 */ /* 0x0007e8000c101d08 */
[----:B------:R3:W-:Y:S02]  /*10350*/  @!P2 ST.E.128 desc[UR8][R20.64], R60 ;  /* 0x0000003c1400a985 */ /* 0x0007e4000c101d08 */
.L_x_5961:
[----:B------:R-:W-:Y:S05]  /*10360*/  BSYNC B1 ;  /* 0x0000000000017941 */ /* 0x000fea0003800000 */
.L_x_5960:
        /* <DEDUP_REMOVED lines=15> */
[----:B-----5:R3:W-:Y:S04]  /*10460*/  @!P4 ST.E.128 desc[UR8][R2.64], R12 ;  /* 0x0000000c0200c985 */ /* 0x0207e8000c101d08 */
[----:B------:R3:W-:Y:S04]  /*10470*/  @!P5 ST.E.128 desc[UR8][R18.64], R44 ;  /* 0x0000002c1200d985 */ /* 0x0007e8000c101d08 */
[----:B------:R3:W-:Y:S02]  /*10480*/  @!P6 ST.E.128 desc[UR8][R20.64], R56 ;  /* 0x000000381400e985 */ /* 0x0007e4000c101d08 */
.L_x_5963:
[----:B------:R-:W-:Y:S05]  /*10490*/  BSYNC B1 ;  /* 0x0000000000017941 */ /* 0x000fea0003800000 */
.L_x_5962:
        /* <DEDUP_REMOVED lines=18> */
.L_x_5965:
[----:B------:R-:W-:Y:S05]  /*105c0*/  BSYNC B1 ;  /* 0x0000000000017941 */ /* 0x000fea0003800000 */
.L_x_5964:
        /* <DEDUP_REMOVED lines=9> */
[-C--:B----4-:R-:W-:Y:S02]  /*10660*/  @!P2 LEA R2, P0, R16, R11.reuse, 0x1 ;  /* 0x0000000b1002a211 */ /* 0x090fe400078008ff */
[----:B------:R-:W-:Y:S02]  /*10670*/  @!P3 LEA R8, P1, R204, R11, 0x1 ;  /* 0x0000000bcc08b211 */ /* 0x000fe400078208ff */
        /* <DEDUP_REMOVED lines=11> */
.L_x_5958:
        /* <DEDUP_REMOVED lines=40> */
.L_x_5967:
        /* <DEDUP_REMOVED lines=50> */
.L_x_5969:
[----:B------:R-:W-:Y:S05]  /*10cd0*/  BSYNC B1 ;  /* 0x0000000000017941 */ /* 0x000fea0003800000 */
.L_x_5968:
        /* <DEDUP_REMOVED lines=64> */
[----:B------:R3:W-:Y:S01]  /*110e0*/  @!P4 ST.E.128 desc[UR8][R8.64], RZ ;  /* 0x000000ff0800c985 */ /* 0x0007e2000c101d08 */
[----:B------:R-:W-:-:S03]  /*110f0*/  @!P2 LEA.HI.X R3, R205, R0, R217, 0x1, P6 ;  /* 0x00000000cd03a211 */ /* 0x000fc600030f0cd9 */
[----:B------:R3:W-:Y:S04]  /*11100*/  @!P3 ST.E.128 desc[UR8][R12.64], RZ ;  /* 0x000000ff0c00b985 */ /* 0x0007e8000c101d08 */
[----:B------:R3:W-:Y:S02]  /*11110*/  @!P2 ST.E.128 desc[UR8][R2.64], RZ ;  /* 0x000000ff0200a985 */ /* 0x0007e4000c101d08 */
.L_x_5971:
[----:B------:R-:W-:Y:S05]  /*11120*/  BSYNC B1 ;  /* 0x0000000000017941 */ /* 0x000fea0003800000 */
.L_x_5970:
        /* <DEDUP_REMOVED lines=18> */
.L_x_5973:
[----:B------:R-:W-:Y:S05]  /*11250*/  BSYNC B1 ;  /* 0x0000000000017941 */ /* 0x000fea0003800000 */
.L_x_5972:
        /* <DEDUP_REMOVED lines=18> */
.L_x_5975:
[----:B------:R-:W-:Y:S05]  /*11380*/  BSYNC B1 ;  /* 0x0000000000017941 */ /* 0x000fea0003800000 */
.L_x_5974:
        /* <DEDUP_REMOVED lines=19> */
.L_x_5966:
[----:B------:R-:W-:Y:S05]  /*114c0*/  BSYNC B0 ;  /* 0x0000000000007941 */ /* 0x000fea0003800000 */
.L_x_5957:
[----:B------:R-:W-:Y:S02]  /*114d0*/  ULDC UR4, c[0x0][0xc3c] ;  /* 0x00030f0000047ab9 */ /* 0x000fe40000000800 */
[----:B------:R-:W-:-:S13]  /*114e0*/  ISETP.GE.AND P0, PT, R39, UR4, PT ;  /* 0x0000000427007c0c */ /* 0x000fda000bf06270 */
[----:B------:R-:W-:Y:S05]  /*114f0*/  @!P0 BRA `(.L_x_5976) ;  /* 0xfffffef800508947 */ /* 0x000fea000383ffff */
[----:B------:R-:W-:Y:S05]  /*11500*/  EXIT ;  /* 0x000000000000794d */ /* 0x000fea0003800000 */
.L_x_5921:
        /* <DEDUP_REMOVED lines=16> */
.L_x_5977:
        /* <DEDUP_REMOVED lines=43> */
.L_x_5983:
        /* <DEDUP_REMOVED lines=13> */
.L_x_5982:
[----:B------:R-:W-:Y:S05]  /*11990*/  BSYNC B0 ;  /* 0x0000000000007941 */ /* 0x000fea0003800000 */
.L_x_5981:
        /* <DEDUP_REMOVED lines=21> */
.L_x_5979:
        /* <DEDUP_REMOVED lines=21> */
.L_x_5984:
        /* <DEDUP_REMOVED lines=57> */
.L_x_5980:
[----:B------:R-:W-:Y:S02]  /*11fd0*/  IMAD.MOV.U32 R17, RZ, RZ, RZ ;  /* 0x000000ffff117224 */ /* 0x000fe400078e00ff */
[----:B------:R-:W-:Y:S02]  /*11fe0*/  IMAD.U32 R16, RZ, RZ, UR6 ;  /* 0x00000006ff107e24 */ /* 0x000fe4000f8e00ff */
[----:B------:R-:W-:-:S07]  /*11ff0*/  IMAD.MOV.U32 R18, RZ, RZ, RZ ;  /* 0x000000ffff127224 */ /* 0x000fce00078e00ff */
.L_x_5985:
[----:B------:R-:W-:-:S13]  /*12000*/  ISETP.NE.AND P0, PT, R0, RZ, PT ;  /* 0x000000ff0000720c */ /* 0x000fda0003f05270 */
[----:B------:R-:W1:Y:S01]  /*12010*/  @!P0 S2R R3, SR_CgaCtaId ;  /* 0x0000000000038919 */ /* 0x000e620000008800 */
[----:B------:R-:W-:-:S04]  /*12020*/  @!P0 MOV R0, 0x400 ;  /* 0x0000040000008802 */ /* 0x000fc80000000f00 */
[----:B-1----:R-:W-:-:S05]  /*12030*/  @!P0 LEA R0, R3, R0, 0x18 ;  /* 0x0000000003008211 */ /* 0x002fca00078ec0ff */
[----:B------:R1:W-:Y:S01]  /*12040*/  @!P0 STS.128 [R0+0x368d0], R16 ;  /* 0x0368d01000008388 */ /* 0x0003e20000000c00 */
[----:B------:R-:W-:Y:S06]  /*12050*/  BAR.ARV 0x5, 0x180 ;  /* 0x0146000000007b1d */ /* 0x000fec0000002000 */
.L_x_5978:
[----:B01----:R-:W-:Y:S01]  /*12060*/  IMAD.MOV.U32 R0, RZ, RZ, 0x1 ;  /* 0x00000001ff007424 */ /* 0x003fe200078e00ff */
[----:B------:R0:W-:Y:S01]  /*12070*/  STL [R1+0x48], RZ ;  /* 0x000048ff01007387 */ /* 0x0001e20000100800 */
[----:B------:R-:W-:Y:S02]  /*12080*/  ULDC UR4, c[0x0][0xc3c] ;  /* 0x00030f0000047ab9 */ /* 0x000fe40000000800 */
[----:B--2---:R-:W-:Y:S01]  /*12090*/  ISETP.GE.AND P0, PT, R19, UR4, PT ;  /* 0x0000000413007c0c */ /* 0x004fe2000bf06270 */
        /* <DEDUP_REMOVED lines=24> */
[----:B------:R-:W-:Y:S04]  /*12220*/  STL [R1+0x24], R3 ;  /* 0x0000240301007387 */ /* 0x000fe80000100800 */
[----:B------:R-:W-:Y:S04]  /*12230*/  STL [R1+0x8], RZ ;  /* 0x000008ff01007387 */ /* 0x000fe80000100800 */
[----:B------:R0:W-:Y:S04]  /*12240*/  STL [R1+0x14], R2 ;  /* 0x0000140201007387 */ /* 0x0001e80000100800 */
[----:B------:R1:W-:Y:S01]  /*12250*/  STL [R1+0x48], RZ ;  /* 0x000048ff01007387 */ /* 0x0003e20000100800 */
[----:B0-----:R-:W-:-:S02]  /*12260*/  LOP3.LUT R2, R0, 0x40, RZ, 0xfc, !PT ;  /* 0x0000004000027812 */ /* 0x001fc400078efcff */
[----:B-1----:R-:W-:-:S07]  /*12270*/  LOP3.LUT R0, R0, 0x80, RZ, 0xfc, !PT ;  /* 0x0000008000007812 */ /* 0x002fce00078efcff */
.L_x_6092:
[----:B0--3--:R-:W0:Y:S01]  /*12280*/  LDC.64 R2, c[0x0][0xc88] ;  /* 0x00032200ff027b82 */ /* 0x009e220000000a00 */
[----:B------:R-:W-:Y:S01]  /*12290*/  ULDC.64 UR4, c[0x0][0x208] ;  /* 0x0000820000047ab9 */ /* 0x000fe20000000a00 */
[----:B0-----:R-:W-:-:S05]  /*122a0*/  IMAD.WIDE R2, R19, 0x4, R2 ;  /* 0x0000000413027825 */ /* 0x001fca00078e0202 */
[----:B------:R-:W2:Y:S01]  /*122b0*/  LDG.E R12, desc[UR4][R2.64] ;  /* 0x00000004020c7981 */ /* 0x000ea2000c1e1900 */
[----:B------:R-:W-:Y:S05]  /*122c0*/  YIELD ;  /* 0x0000000000007946 */ /* 0x000fea0003800000 */
[----:B------:R-:W-:Y:S01]  /*122d0*/  ULDC.64 UR4, c[0x0][0xa28] ;  /* 0x00028a0000047ab9 */ /* 0x000fe20000000a00 */
[----:B------:R-:W-:Y:S01]  /*122e0*/  IMAD.MOV.U32 R0, RZ, RZ, RZ ;  /* 0x000000ffff007224 */ /* 0x000fe200078e00ff */
        /* <DEDUP_REMOVED lines=52> */
.L_x_5987:
[----:B------:R-:W-:Y:S01]  /*12630*/  IMAD.MOV.U32 R2, RZ, RZ, R12 ;  /* 0x000000ffff027224 */ /* 0x000fe200078e000c */
        /* <DEDUP_REMOVED lines=12> */
.L_x_5988:
[----:B------:R-:W-:Y:S05]  /*12700*/  @!P0 BRA `(.L_x_5989) ;  /* 0x0000000000108947 */ /* 0x000fea0003800000 */
[----:B------:R-:W-:Y:S02]  /*12710*/  ULDC.64 UR4, c[0x0][0x208] ;  /* 0x0000820000047ab9 */ /* 0x000fe40000000a00 */
[----:B------:R-:W2:Y:S04]  /*12720*/  LDG.E R6, desc[UR4][R4.64] ;  /* 0x0000000404067981 */ /* 0x000ea8000c1e1900 */
[----:B------:R-:W2:Y:S02]  /*12730*/  LDG.E R4, desc[UR4][R4.64+0x4] ;  /* 0x0000040404047981 */ /* 0x000ea4000c1e1900 */
[----:B--2---:R-:W-:-:S07]  /*12740*/  IMAD.IADD R6, R4, 0x1, -R6 ;  /* 0x0000000104067824 */ /* 0x004fce00078e0a06 */
.L_x_5989:
[----:B-----5:R-:W-:Y:S01]  /*12750*/  IMAD.IADD R6, R6, 0x1, -R0 ;  /* 0x0000000106067824 */ /* 0x020fe200078e0a00 */
[----:B------:R-:W-:Y:S01]  /*12760*/  BSSY B7, `(.L_x_5990) ;  /* 0x000048a000077945 */ /* 0x000fe20003800000 */
[----:B------:R-:W3:Y:S01]  /*12770*/  LDC R0, c[0x0][0x448] ;  /* 0x00011200ff007b82 */ /* 0x000ee20000000800 */
[----:B------:R-:W-:Y:S02]  /*12780*/  IMAD.SHL.U32 R2, R17, 0x80, RZ ;  /* 0x0000008011027824 */ /* 0x000fe400078e00ff */
[----:B------:R-:W-:Y:S02]  /*12790*/  VIADD R5, R6, 0x6f ;  /* 0x0000006f06057836 */ /* 0x000fe40000000000 */
[----:B------:R-:W-:Y:S02]  /*127a0*/  VIADD R2, R2, 0x7f ;  /* 0x0000007f02027836 */ /* 0x000fe40000000000 */
[----:B------:R-:W-:-:S04]  /*127b0*/  IMAD.MOV.U32 R4, RZ, RZ, RZ ;  /* 0x000000ffff047224 */ /* 0x000fc800078e00ff */
[----:B------:R-:W-:Y:S01]  /*127c0*/  IMAD.HI R4, R5, -0x6db6db6d, R4 ;  /* 0x9249249305047827 */ /* 0x000fe200078e0204 */
[----:B---3--:R-:W-:-:S13]  /*127d0*/  ISETP.NE.AND P0, PT, R0, 0x1, PT ;  /* 0x000000010000780c */ /* 0x008fda0003f05270 */
[----:B------:R-:W3:Y:S08]  /*127e0*/  @P0 LDC R0, c[0x0][0x44c] ;  /* 0x00011300ff000b82 */ /* 0x000ef00000000800 */
[----:B------:R-:W4:Y:S01]  /*127f0*/  @P0 LDC R3, c[0x0][0x450] ;  /* 0x00011400ff030b82 */ /* 0x000f220000000800 */
[----:B---3--:R-:W-:-:S05]  /*12800*/  @P0 IMAD.HI.U32 R0, R2, R0, RZ ;  /* 0x0000000002000227 */ /* 0x008fca00078e00ff */
[----:B----4-:R-:W-:Y:S02]  /*12810*/  @P0 SHF.R.U32.HI R2, RZ, R3, R0 ;  /* 0x00000003ff020219 */ /* 0x010fe40000011600 */
[----:B------:R-:W-:Y:S02]  /*12820*/  IADD3 R3, R6, 0x70, -R9 ;  /* 0x0000007006037810 */ /* 0x000fe40007ffe809 */
[----:B------:R-:W-:-:S03]  /*12830*/  SHF.R.U32.HI R0, RZ, 0x1f, R4 ;  /* 0x0000001fff007819 */ /* 0x000fc60000011604 */
[----:B------:R-:W-:Y:S01]  /*12840*/  IMAD.IADD R3, R3, 0x1, R2 ;  /* 0x0000000103037824 */ /* 0x000fe200078e0202 */
[----:B------:R-:W-:Y:S01]  /*12850*/  LEA.HI.SX32 R0, R4, R0, 0x1a ;  /* 0x0000000004007211 */ /* 0x000fe200078fd2ff */
[----:B------:R-:W-:-:S04]  /*12860*/  IMAD.MOV.U32 R2, RZ, RZ, RZ ;  /* 0x000000ffff027224 */ /* 0x000fc800078e00ff */
[----:B------:R-:W-:-:S05]  /*12870*/  IMAD.HI R2, R3, -0x6db6db6d, R2 ;  /* 0x9249249303027827 */ /* 0x000fca00078e0202 */
[----:B------:R-:W-:-:S04]  /*12880*/  SHF.R.U32.HI R3, RZ, 0x1f, R2 ;  /* 0x0000001fff037819 */ /* 0x000fc80000011602 */
[----:B------:R-:W-:-:S04]  /*12890*/  LEA.HI.SX32 R3, R2, R3, 0x1a ;  /* 0x0000000302037211 */ /* 0x000fc800078fd2ff */
[----:B--2---:R-:W-:-:S04]  /*128a0*/  VIMNMX R7, R0, R3, PT ;  /* 0x0000000300077248 */ /* 0x004fc80003fe0100 */
[----:B------:R-:W-:Y:S01]  /*128b0*/  ISETP.GT.AND P0, PT, R7, RZ, PT ;  /* 0x000000ff0700720c */ /* 0x000fe20003f04270 */
[----:B------:R2:W-:-:S12]  /*128c0*/  STL [R1+0x2c], R7 ;  /* 0x00002c0701007387 */ /* 0x0005d80000100800 */
[----:B--2---:R-:W-:Y:S05]  /*128d0*/  @P0 BRA `(.L_x_5991) ;  /* 0x0000000000480947 */ /* 0x004fea0003800000 */
[----:B------:R-:W2:Y:S02]  /*128e0*/  S2R R7, SR_TID.X ;  /* 0x0000000000077919 */ /* 0x000ea40000002100 */
[----:B--2---:R-:W-:-:S04]  /*128f0*/  LOP3.LUT R7, R7, 0x7f, RZ, 0xc0, !PT ;  /* 0x0000007f07077812 */ /* 0x004fc800078ec0ff */
[----:B------:R-:W-:-:S13]  /*12900*/  ISETP.NE.AND P0, PT, R7, RZ, PT ;  /* 0x000000ff0700720c */ /* 0x000fda0003f05270 */
[----:B------:R-:W-:Y:S05]  /*12910*/  @P0 BRA `(.L_x_5992) ;  /* 0x0000004400b80947 */ /* 0x000fea0003800000 */
[----:B------:R-:W2:Y:S01]  /*12920*/  S2R R5, SR_LANEID ;  /* 0x0000000000057919 */ /* 0x000ea20000000000 */
[----:B------:R-:W-:Y:S01]  /*12930*/  VOTEU.ANY UR4, UPT, PT ;  /* 0x0000000000047886 */ /* 0x000fe200038e0100 */
[----:B------:R-:W3:Y:S01]  /*12940*/  LDC.64 R2, c[0x0][0xc60] ;  /* 0x00031800ff027b82 */ /* 0x000ee20000000a00 */
[----:B------:R-:W2:Y:S01]  /*12950*/  FLO.U32 R0, UR4 ;  /* 0x0000000400007d00 */ /* 0x000ea200080e0000 */
[----:B------:R-:W-:Y:S01]  /*12960*/  ULDC.64 UR6, c[0x0][0x208] ;  /* 0x0000820000067ab9 */ /* 0x000fe20000000a00 */
[----:B--2---:R-:W-:-:S06]  /*12970*/  ISETP.EQ.U32.AND P0, PT, R0, R5, PT ;  /* 0x000000050000720c */ /* 0x004fcc0003f02070 */
[----:B------:R-:W3:Y:S07]  /*12980*/  POPC R5, UR4 ;  /* 0x0000000400057d09 */ /* 0x000eee0008000000 */
[----:B---3--:R-:W2:Y:S01]  /*12990*/  @P0 ATOMG.E.ADD.STRONG.GPU PT, R3, desc[UR6][R2.64], R5 ;  /* 0x00000005020309a8 */ /* 0x008ea200081ee1c6 */
[----:B------:R-:W3:Y:S02]  /*129a0*/  S2R R4, SR_LTMASK ;  /* 0x0000000000047919 */ /* 0x000ee40000003900 */
[----:B---3--:R-:W-:-:S04]  /*129b0*/  LOP3.LUT R4, R4, UR4, RZ, 0xc0, !PT ;  /* 0x0000000404047c12 */ /* 0x008fc8000f8ec0ff */
[----:B------:R-:W3:Y:S01]  /*129c0*/  POPC R7, R4 ;  /* 0x0000000400077309 */ /* 0x000ee20000000000 */
[----:B--2---:R-:W3:Y:S02]  /*129d0*/  SHFL.IDX PT, R0, R3, R0, 0x1f ;  /* 0x00001f0003007589 */ /* 0x004ee400000e0000 */
[----:B---3--:R-:W-:Y:S01]  /*129e0*/  IADD3 R16, R0, UR38, R7 ;  /* 0x0000002600107c10 */ /* 0x008fe2000fffe007 */
[----:B------:R-:W-:Y:S06]  /*129f0*/  BRA `(.L_x_5992) ;  /* 0x0000004400807947 */ /* 0x000fec0003800000 */
.L_x_5991:
        /* <DEDUP_REMOVED lines=21> */
.L_x_5994:
[----:B------:R-:W-:Y:S05]  /*12b50*/  BSYNC B6 ;  /* 0x0000000000067941 */ /* 0x000fea0003800000 */
.L_x_5993:
        /* <DEDUP_REMOVED lines=18> */
[----:B--2---:R-:W-:-:S07]  /*12c80*/  IMAD.MOV.U32 R13, RZ, RZ, RZ ;  /* 0x000000ffff0d7224 */ /* 0x004fce00078e00ff */
[----:B------:R-:W-:-:S07]  /*12c90*/  LEPC R20, `(.L_x_5997) ;  /* 0x000000001014794e */ /* 0x000fce0000000000 */
[----:B01-3--:R-:W-:Y:S05]  /*12ca0*/  CALL.ABS.NOINC R2 ;  /* 0x0000000002007343 */ /* 0x00bfea0003c00000 */
.L_x_5997:
        /* <DEDUP_REMOVED lines=16> */
.L_x_5996:
[----:B------:R-:W-:Y:S05]  /*12db0*/  BSYNC B6 ;  /* 0x0000000000067941 */ /* 0x000fea0003800000 */
.L_x_5995:
        /* <DEDUP_REMOVED lines=11> */
[----:B----4-:R2:W3:Y:S02]  /*12e70*/  @P0 LDG.E R7, desc[UR6][R2.64] ;  /* 0x0000000602070981 */ /* 0x0104e4000c1e1900 */
[----:B--2---:R-:W2:Y:S01]  /*12e80*/  LDC.64 R2, c[0x0][0x418] ;  /* 0x00010600ff027b82 */ /* 0x004ea20000000a00 */
[----:B-----5:R-:W-:Y:S01]  /*12e90*/  VIADD R4, R0, 0xffffffff ;  /* 0xffffffff00047836 */ /* 0x020fe20000000000 */
[----:B---3--:R-:W-:Y:S01]  /*12ea0*/  SHF.R.S32.HI R8, RZ, 0x1f, R7 ;  /* 0x0000001fff087819 */ /* 0x008fe20000011407 */
[----:B------:R3:W-:Y:S04]  /*12eb0*/  @P0 STL [R1+0x10], R7 ;  /* 0x0000100701000387 */ /* 0x0007e80000100800 */
        /* <DEDUP_REMOVED lines=10> */
.L_x_6108:
[----:B------:R-:W-:Y:S01]  /*12f60*/  PLOP3.LUT P1, PT, PT, PT, PT, 0x8, 0x0 ;  /* 0x000000000000781c */ /* 0x000fe20003f2e170 */
[----:B------:R4:W-:Y:S01]  /*12f70*/  STL [R1], R0 ;  /* 0x0000000001007387 */ /* 0x0009e20000100800 */
[----:B---3--:R-:W-:-:S03]  /*12f80*/  ISETP.NE.AND P0, PT, R14, RZ, PT ;  /* 0x000000ff0e00720c */ /* 0x008fc60003f05270 */
[----:B------:R3:W-:Y:S01]  /*12f90*/  STL [R1+0xc], R4 ;  /* 0x00000c0401007387 */ /* 0x0007e20000100800 */
[----:B----4-:R-:W-:-:S05]  /*12fa0*/  P2R R0, PR, RZ, 0x2 ;  /* 0x00000002ff007803 */ /* 0x010fca0000000000 */
[----:B------:R3:W-:Y:S04]  /*12fb0*/  STL [R1+0x20], R0 ;  /* 0x0000200001007387 */ /* 0x0007e80000100800 */
[----:B------:R-:W-:Y:S05]  /*12fc0*/  @P0 BRA `(.L_x_5999) ;  /* 0x00000004004c0947 */ /* 0x000fea0003800000 */
[----:B------:R-:W-:-:S03]  /*12fd0*/  UMOV UR4, 0xffffffff ;  /* 0xffffffff00047882 */ /* 0x000fc60000000000 */
[----:B------:R-:W-:Y:S05]  /*12fe0*/  BRA.DIV UR4, `(.L_x_6000) ;  /* 0x0000005604047947 */ /* 0x000fea000b800000 */
[----:B------:R-:W-:-:S13]  /*12ff0*/  ELECT P6, URZ, PT ;  /* 0x00000000003f782f */ /* 0x000fda00038c0000 */
.L_x_6111:
[----:B------:R-:W-:Y:S05]  /*13000*/  @!P6 BRA `(.L_x_5999) ;  /* 0x00000004003ce947 */ /* 0x000fea0003800000 */
[----:B------:R-:W-:-:S04]  /*13010*/  ISETP.NE.U32.AND P0, PT, R2, RZ, PT ;  /* 0x000000ff0200720c */ /* 0x000fc80003f05070 */
[----:B------:R-:W-:-:S13]  /*13020*/  ISETP.NE.AND.EX P0, PT, R3, RZ, PT, P0 ;  /* 0x000000ff0300720c */ /* 0x000fda0003f05300 */
[----:B------:R-:W-:Y:S05]  /*13030*/  @!P0 BRA `(.L_x_6001) ;  /* 0x0000000000588947 */ /* 0x000fea0003800000 */
[----:B------:R-:W4:Y:S01]  /*13040*/  LDC R6, c[0x0][0x43c] ;  /* 0x00010f00ff067b82 */ /* 0x000f220000000800 */
[----:B01----:R-:W-:Y:S01]  /*13050*/  IMAD.MOV.U32 R9, RZ, RZ, R4 ;  /* 0x000000ffff097224 */ /* 0x003fe200078e0004 */
[----:B------:R-:W-:Y:S01]  /*13060*/  ULDC.64 UR4, c[0x0][0x428] ;  /* 0x00010a0000047ab9 */ /* 0x000fe20000000a00 */
[----:B------:R-:W-:Y:S02]  /*13070*/  ULDC.64 UR6, c[0x0][0x208] ;  /* 0x0000820000067ab9 */ /* 0x000fe40000000a00 */
[----:B---3--:R-:W-:Y:S01]  /*13080*/  IMAD.MOV.U32 R0, RZ, RZ, R9 ;  /* 0x000000ffff007224 */ /* 0x008fe200078e0009 */
[----:B----4-:R-:W-:-:S13]  /*13090*/  ISETP.NE.AND P0, PT, R6, 0x1, PT ;  /* 0x000000010600780c */ /* 0x010fda0003f05270 */
[----:B--2---:R-:W0:Y:S02]  /*130a0*/  @P0 LDC.64 R4, c[0x0][0x440] ;  /* 0x00011000ff040b82 */ /* 0x004e240000000a00 */
        /* <DEDUP_REMOVED lines=15> */
.L_x_6001:
[----:B------:R-:W5:Y:S04]  /*131a0*/  LDL R7, [R1+0x4] ;  /* 0x0000040001077983 */ /* 0x000f680000100800 */
[----:B---34-:R-:W5:Y:S04]  /*131b0*/  LDL R0, [R1+0x8] ;  /* 0x0000080001007983 */ /* 0x018f680000100800 */
[----:B------:R-:W3:Y:S01]  /*131c0*/  LDL R2, [R1+0x14] ;  /* 0x0000140001027983 */ /* 0x000ee20000100800 */
[----:B-----5:R-:W-:Y:S01]  /*131d0*/  IMAD R0, R0, 0x8, R7 ;  /* 0x0000000800007824 */ /* 0x020fe200078e0207 */
[----:B---3--:R-:W-:-:S04]  /*131e0*/  SHF.L.U32 R2, R2, 0x1f, RZ ;  /* 0x0000001f02027819 */ /* 0x008fc800000006ff */
[----:B------:R-:W3:Y:S02]  /*131f0*/  SYNCS.PHASECHK.TRANS64.TRYWAIT P0, [R0+URZ+0x36840], R2 ;  /* 0x03684002000075a7 */ /* 0x000ee4000800017f */
[----:B---3--:R-:W-:Y:S05]  /*13200*/  @!P0 BRA `(.L_x_6002) ;  /* 0x00000050009c8947 */ /* 0x008fea0003800000 */
.L_x_6112:
        /* <DEDUP_REMOVED lines=11> */
.L_x_6003:
[----:B------:R-:W4:Y:S04]  /*132c0*/  LDL R6, [R1+0x4] ;  /* 0x0000040001067983 */ /* 0x000f280000100800 */
[----:B--2---:R-:W4:Y:S04]  /*132d0*/  LDL R5, [R1+0x8] ;  /* 0x0000080001057983 */ /* 0x004f280000100800 */
[----:B------:R-:W2:Y:S04]  /*132e0*/  LDL R4, [R1+0xc] ;  /* 0x00000c0001047983 */ /* 0x000ea80000100800 */
[----:B------:R-:W5:Y:S04]  /*132f0*/  LDL R3, [R1+0x18] ;  /* 0x0000180001037983 */ /* 0x000f680000100800 */
[----:B---3--:R-:W3:Y:S01]  /*13300*/  LDL R2, [R1] ;  /* 0x0000000001027983 */ /* 0x008ee20000100800 */
        /* <DEDUP_REMOVED lines=30> */
[----:B----4-:R-:W-:Y:S01]  /*134f0*/  NOP ;  /* 0x0000000000007918 */ /* 0x010fe20000000000 */
.L_x_5999:
[----:B------:R-:W4:Y:S04]  /*13500*/  LDL R2, [R1+0x4] ;  /* 0x0000040001027983 */ /* 0x000f280000100800 */
[----:B------:R-:W5:Y:S04]  /*13510*/  LDL.LU R3, [R1+0x30] ;  /* 0x0000300001037983 */ /* 0x000f680000300800 */
[----:B--2---:R-:W2:Y:S04]  /*13520*/  LDL.LU R5, [R1+0x28] ;  /* 0x0000280001057983 */ /* 0x004ea80000300800 */
[----:B---3--:R-:W3:Y:S01]  /*13530*/  LDL.LU R4, [R1+0x38] ;  /* 0x0000380001047983 */ /* 0x008ee20000300800 */
        /* <DEDUP_REMOVED lines=8> */
[----:B-----5:R-:W-:-:S04]  /*135c0*/  SHF.R.S32.HI R0, RZ, 0x1f, R3 ;  /* 0x0000001fff007819 */ /* 0x020fc80000011403 */
[----:B------:R-:W-:Y:S02]  /*135d0*/  LOP3.LUT P1, RZ, R2, 0x3ff, RZ, 0xc0, !PT ;  /* 0x000003ff02ff7812 */ /* 0x000fe4000782c0ff */
[----:B--2---:R-:W-:Y:S01]  /*135e0*/  SEL R5, R5, RZ, !P0 ;  /* 0x000000ff05057207 */ /* 0x004fe20004000000 */
[----:B------:R-:W-:Y:S01]  /*135f0*/  IMAD R0, R0, UR4, RZ ;  /* 0x0000000400007c24 */ /* 0x000fe2000f8e02ff */
[----:B---3--:R-:W-:-:S03]  /*13600*/  SEL R4, R4, RZ, !P0 ;  /* 0x000000ff04047207 */ /* 0x008fc60004000000 */
        /* <DEDUP_REMOVED lines=26> */
.L_x_6005:
[----:B------:R-:W-:Y:S05]  /*137b0*/  BSYNC B6 ;  /* 0x0000000000067941 */ /* 0x000fea0003800000 */
.L_x_6004:
[----:B---3--:R-:W2:Y:S01]  /*137c0*/  LDL.LU R5, [R1+0x30] ;  /* 0x0000300001057983 */ /* 0x008ea20000300800 */
[----:B------:R-:W-:Y:S01]  /*137d0*/  ULDC.64 UR4, c[0x0][0x2d8] ;  /* 0x0000b60000047ab9 */ /* 0x000fe20000000a00 */
[----:B------:R-:W3:Y:S01]  /*137e0*/  LDC R7, c[0x0][0x448] ;  /* 0x00011200ff077b82 */ /* 0x000ee20000000800 */
[----:B------:R-:W-:Y:S01]  /*137f0*/  ULDC.64 UR6, c[0x0][0x280] ;  /* 0x0000a00000067ab9 */ /* 0x000fe20000000a00 */
[----:B------:R-:W2:Y:S04]  /*13800*/  LDL.LU.64 R2, [R1+0x40] ;  /* 0x0000400001027983 */ /* 0x000ea80000300a00 */
[----:B------:R-:W4:Y:S04]  /*13810*/  LDL.LU R0, [R1+0x38] ;  /* 0x0000380001007983 */ /* 0x000f280000300800 */
[----:B------:R-:W4:Y:S04]  /*13820*/  LDL.LU R6, [R1+0x4c] ;  /* 0x00004c0001067983 */ /* 0x000f280000300800 */
[----:B------:R-:W4:Y:S01]  /*13830*/  LDL.LU R4, [R1+0x28] ;  /* 0x0000280001047983 */ /* 0x000f220000300800 */
[----:B01----:R-:W0:Y:S01]  /*13840*/  S2R R9, SR_TID.X ;  /* 0x0000000000097919 */ /* 0x003e220000002100 */
[----:B------:R-:W1:Y:S01]  /*13850*/  S2R R8, SR_TID.X ;  /* 0x0000000000087919 */ /* 0x000e620000002100 */
[----:B---3--:R-:W-:Y:S01]  /*13860*/  ISETP.NE.AND P0, PT, R7, 0x1, PT ;  /* 0x000000010700780c */ /* 0x008fe20003f05270 */
[----:B0-----:R-:W-:-:S02]  /*13870*/  IMAD.SHL.U32 R9, R9, 0x8, RZ ;  /* 0x0000000809097824 */ /* 0x001fc400078e00ff */
[----:B-1----:R-:W-:-:S03]  /*13880*/  IMAD.SHL.U32 R10, R8, 0x8, RZ ;  /* 0x00000008080a7824 */ /* 0x002fc600078e00ff */
[----:B------:R-:W-:-:S04]  /*13890*/  LOP3.LUT R9, R9, 0x38, RZ, 0xc0, !PT ;  /* 0x0000003809097812 */ /* 0x000fc800078ec0ff */
[C---:B------:R-:W-:Y:S02]  /*138a0*/  LOP3.LUT R11, R9.reuse, 0x40, RZ, 0xfc, !PT ;  /* 0x00000040090b7812 */ /* 0x040fe400078efcff */
[----:B------:R-:W-:Y:S02]  /*138b0*/  LOP3.LUT R9, R9, 0x80, RZ, 0xfc, !PT ;  /* 0x0000008009097812 */ /* 0x000fe400078efcff */
[----:B------:R-:W-:Y:S01]  /*138c0*/  LOP3.LUT R10, R10, 0x38, RZ, 0xc0, !PT ;  /* 0x000000380a0a7812 */ /* 0x000fe200078ec0ff */
[----:B--2---:R-:W-:Y:S02]  /*138d0*/  IMAD.MOV.U32 R3, RZ, RZ, R5 ;  /* 0x000000ffff037224 */ /* 0x004fe400078e0005 */
[----:B------:R-:W0:Y:S01]  /*138e0*/  S2R R5, SR_TID.X ;  /* 0x0000000000057919 */ /* 0x000e220000002100 */
[----:B----4-:R-:W-:Y:S02]  /*138f0*/  IMAD R0, R0, UR4, RZ ;  /* 0x0000000400007c24 */ /* 0x010fe4000f8e02ff */
        /* <DEDUP_REMOVED lines=30> */
[C---:B------:R-:W-:Y:S01]  /*13ae0*/  IMAD.WIDE.U32 R4, R0.reuse, UR4, R2 ;  /* 0x0000000400047c25 */ /* 0x040fe2000f8e0002 */
[----:B------:R-:W-:Y:S02]  /*13af0*/  ULDC UR4, c[0x0][0x2b8] ;  /* 0x0000ae0000047ab9 */ /* 0x000fe40000000800 */
[----:B------:R-:W-:Y:S01]  /*13b00*/  ISETP.GE.AND P0, PT, R9, UR4, PT ;  /* 0x0000000409007c0c */ /* 0x000fe2000bf06270 */
[----:B------:R-:W-:Y:S01]  /*13b10*/  IMAD R0, R0, UR5, R6 ;  /* 0x0000000500007c24 */ /* 0x000fe2000f8e0206 */
[----:B------:R0:W5:Y:S01]  /*13b20*/  LDL R9, [R1+0x24] ;  /* 0x0000240001097983 */ /* 0x0001620000100800 */
[----:B------:R-:W-:Y:S02]  /*13b30*/  LEA R3, P3, R4, UR6, 0x1 ;  /* 0x0000000604037c11 */ /* 0x000fe4000f8608ff */
[----:B------:R-:W-:Y:S01]  /*13b40*/  IMAD.IADD R0, R5, 0x1, R0 ;  /* 0x0000000105007824 */ /* 0x000fe200078e0200 */
[----:B------:R-:W-:-:S02]  /*13b50*/  ISETP.GE.AND P2, PT, R10, UR4, PT ;  /* 0x000000040a007c0c */ /* 0x000fc4000bf46270 */
[----:B------:R-:W-:Y:S01]  /*13b60*/  ISETP.GE.AND P1, PT, R11, UR4, PT ;  /* 0x000000040b007c0c */ /* 0x000fe2000bf26270 */
[----:B------:R-:W-:Y:S01]  /*13b70*/  UMOV UR4, 0xffffffff ;  /* 0xffffffff00047882 */ /* 0x000fe20000000000 */
[----:B------:R-:W-:Y:S02]  /*13b80*/  LEA.HI.X R0, R4, UR7, R0, 0x1, P3 ;  /* 0x0000000704007c11 */ /* 0x000fe400098f0c00 */
[----:B0-----:R-:W-:Y:S09]  /*13b90*/  BRA.DIV UR4, `(.L_x_6006) ;  /* 0x0000004a044c7947 */ /* 0x001ff2000b800000 */
[----:B------:R-:W0:Y:S02]  /*13ba0*/  S2R R4, SR_TID.X ;  /* 0x0000000000047919 */ /* 0x000e240000002100 */
[----:B0-----:R-:W-:-:S04]  /*13bb0*/  LOP3.LUT R4, R4, 0x7f, RZ, 0xc0, !PT ;  /* 0x0000007f04047812 */ /* 0x001fc800078ec0ff */
[----:B------:R-:W-:Y:S02]  /*13bc0*/  SHF.R.U32.HI R5, RZ, 0x3, R4 ;  /* 0x00000003ff057819 */ /* 0x000fe40000011604 */
[----:B------:R-:W2:Y:S01]  /*13bd0*/  LDL.LU R4, [R1+0x34] ;  /* 0x0000340001047983 */ /* 0x000ea20000300800 */
[----:B------:R-:W-:Y:S02]  /*13be0*/  ULDC.64 UR4, c[0x0][0x208] ;  /* 0x0000820000047ab9 */ /* 0x000fe40000000a00 */
[----:B------:R-:W-:Y:S01]  /*13bf0*/  IMAD R17, R17, 0x80, R5 ;  /* 0x0000008011117824 */ /* 0x000fe200078e0205 */
[----:B------:R-:W-:Y:S04]  /*13c00*/  SHFL.IDX PT, R6, R3, 0x1, 0x181f ;  /* 0x00381f0003067f89 */ /* 0x000fe800000e0000 */
[----:B------:R-:W0:Y:S04]  /*13c10*/  SHFL.IDX PT, R5, R3, RZ, 0x181f ;  /* 0x00181fff03057589 */ /* 0x000e2800000e0000 */
[----:B------:R-:W-:Y:S01]  /*13c20*/  SHFL.IDX PT, R8, R0, 0x1, 0x181f ;  /* 0x00381f0000087f89 */ /* 0x000fe200000e0000 */
[----:B--2---:R-:W-:-:S02]  /*13c30*/  IMAD R2, R4, R7, RZ ;  /* 0x0000000704027224 */ /* 0x004fc400078e02ff */
[----:B------:R-:W-:-:S03]  /*13c40*/  VIADD R4, R17, 0x10 ;  /* 0x0000001011047836 */ /* 0x000fc60000000000 */
[-C--:B------:R-:W-:Y:S02]  /*13c50*/  ISETP.GE.AND P4, PT, R17, R2.reuse, PT ;  /* 0x000000021100720c */ /* 0x080fe40003f86270 */
[----:B------:R-:W-:Y:S02]  /*13c60*/  ISETP.GE.AND P3, PT, R4, R2, PT ;  /* 0x000000020400720c */ /* 0x000fe40003f66270 */
[----:B------:R-:W1:Y:S09]  /*13c70*/  SHFL.IDX PT, R4, R0, RZ, 0x181f ;  /* 0x00181fff00047589 */ /* 0x000e7200000e0000 */
[----:B0-----:R-:W-:-:S05]  /*13c80*/  @!P4 LEA R5, P5, R10, R5, 0x1 ;  /* 0x000000050a05c211 */ /* 0x001fca00078a08ff */
[----:B-1----:R-:W-:Y:S01]  /*13c90*/  @!P4 IMAD.X R4, RZ, RZ, R4, P5 ;  /* 0x000000ffff04c224 */ /* 0x002fe200028e0604 */
[----:B------:R-:W-:-:S04]  /*13ca0*/  @!P3 LEA R7, P5, R10, R6, 0x1 ;  /* 0x000000060a07b211 */ /* 0x000fc800078a08ff */
        /* <DEDUP_REMOVED lines=9> */
[----:B------:R-:W0:Y:S04]  /*13d40*/  SHFL.IDX PT, R7, R3, 0x2, 0x181f ;  /* 0x00581f0003077f89 */ /* 0x000e2800000e0000 */
[----:B------:R-:W-:Y:S04]  /*13d50*/  @!P3 LDGSTS.E.BYPASS.LTC128B.128 [R9+0x15c00], desc[UR4][R4.64], !P2 ;  /* 0x15c000000409bfae */ /* 0x000fe8000d101d44 */
[----:B------:R-:W-:Y:S04]  /*13d60*/  @!P3 LDGSTS.E.BYPASS.LTC128B.128 [R9+0x19c00], desc[UR4][R4.64+0x80], !P1 ;  /* 0x19c000800409bfae */ /* 0x000fe8000c901d44 */
[----:B------:R1:W-:Y:S04]  /*13d70*/  @!P3 LDGSTS.E.BYPASS.LTC128B.128 [R9+0x1dc00], desc[UR4][R4.64+0x100], !P0 ;  /* 0x1dc001000409bfae */ /* 0x0003e8000c101d44 */
[----:B------:R-:W2:Y:S01]  /*13d80*/  SHFL.IDX PT, R6, R0, 0x2, 0x181f ;  /* 0x00581f0000067f89 */ /* 0x000ea200000e0000 */
[----:B-1----:R-:W-:-:S05]  /*13d90*/  VIADD R4, R17, 0x20 ;  /* 0x0000002011047836 */ /* 0x002fca0000000000 */
[----:B------:R-:W-:-:S13]  /*13da0*/  ISETP.GE.AND P3, PT, R4, R2, PT ;  /* 0x000000020400720c */ /* 0x000fda0003f66270 */
[----:B0-----:R-:W-:-:S05]  /*13db0*/  @!P3 LEA R7, P4, R10, R7, 0x1 ;  /* 0x000000070a07b211 */ /* 0x001fca00078808ff */
[----:B--2---:R-:W-:-:S04]  /*13dc0*/  @!P3 IMAD.X R4, RZ, RZ, R6, P4 ;  /* 0x000000ffff04b224 */ /* 0x004fc800020e0606 */
[----:B------:R-:W-:Y:S02]  /*13dd0*/  @!P3 IMAD.MOV.U32 R5, RZ, RZ, R4 ;  /* 0x000000ffff05b224 */ /* 0x000fe400078e0004 */
[----:B------:R-:W-:-:S05]  /*13de0*/  @!P3 IMAD.MOV.U32 R4, RZ, RZ, R7 ;  /* 0x000000ffff04b224 */ /* 0x000fca00078e0007 */
        /* <DEDUP_REMOVED lines=53> */
.L_x_6129:
        /* <DEDUP_REMOVED lines=13> */
.L_x_6008:
[----:B------:R-:W-:Y:S05]  /*14210*/  BSYNC B0 ;  /* 0x0000000000007941 */ /* 0x000fea0003800000 */
.L_x_6007:
[----:B01----:R-:W2:Y:S01]  /*14220*/  LDL R9, [R1+0x4] ;  /* 0x0000040001097983 */ /* 0x003ea20000100800 */
[----:B------:R-:W-:Y:S01]  /*14230*/  PLOP3.LUT P0, PT, PT, PT, PT, 0x80, 0x0 ;  /* 0x000000000000781c */ /* 0x000fe20003f0f070 */
[----:B------:R-:W-:Y:S01]  /*14240*/  NOP ;  /* 0x0000000000007918 */ /* 0x000fe20000000000 */
[----:B--2---:R-:W-:-:S11]  /*14250*/  VIADD R6, R9, 0x36800 ;  /* 0x0003680009067836 */ /* 0x004fd60000000000 */
.L_x_6009:
        /* <DEDUP_REMOVED lines=19> */
.L_x_6130:
[----:B------:R-:W-:Y:S05]  /*14390*/  BSYNC B0 ;  /* 0x0000000000007941 */ /* 0x000fea0003800000 */
.L_x_6010:
        /* <DEDUP_REMOVED lines=48> */
.L_x_6018:
[----:B------:R-:W2:Y:S01]  /*146a0*/  LDL R0, [R1+0x4] ;  /* 0x0000040001007983 */ /* 0x000ea20000100800 */
[----:B------:R-:W-:Y:S01]  /*146b0*/  BSSY B3, `(.L_x_6019) ;  /* 0x0000005000037945 */ /* 0x000fe20003800000 */
[----:B--2---:R-:W-:Y:S01]  /*146c0*/  IMAD R2, R9, 0x8, R0 ;  /* 0x0000000809027824 */ /* 0x004fe200078e0200 */
[----:B------:R-:W-:-:S04]  /*146d0*/  SHF.L.U32 R0, R12, 0x1f, RZ ;  /* 0x0000001f0c007819 */ /* 0x000fc800000006ff */
[----:B------:R-:W1:Y:S02]  /*146e0*/  SYNCS.PHASECHK.TRANS64.TRYWAIT P0, [R2+URZ+0x36840], R0 ;  /* 0x03684000020075a7 */ /* 0x000e64000800017f */
[----:B-1----:R-:W-:Y:S05]  /*146f0*/  @!P0 BRA `(.L_x_6020) ;  /* 0x0000004800888947 */ /* 0x002fea0003800000 */
.L_x_6131:
[----:B------:R-:W-:Y:S05]  /*14700*/  BSYNC B3 ;  /* 0x0000000000037941 */ /* 0x000fea0003800000 */
.L_x_6019:
        /* <DEDUP_REMOVED lines=12> */
.L_x_6022:
[----:B------:R-:W-:Y:S05]  /*147d0*/  BSYNC B3 ;  /* 0x0000000000037941 */ /* 0x000fea0003800000 */
.L_x_6021:
        /* <DEDUP_REMOVED lines=13> */
.L_x_6023:
        /* <DEDUP_REMOVED lines=16> */
.L_x_6024:
        /* <DEDUP_REMOVED lines=16> */
.L_x_6025:
        /* <DEDUP_REMOVED lines=17> */
.L_x_6132:
[----:B------:R-:W-:Y:S05]  /*14bc0*/  BSYNC B3 ;  /* 0x0000000000037941 */ /* 0x000fea0003800000 */
.L_x_6026:
        /* <DEDUP_REMOVED lines=14> */
.L_x_6029:
[----:B------:R-:W-:Y:S05]  /*14cb0*/  BSYNC B3 ;  /* 0x0000000000037941 */ /* 0x000fea0003800000 */
.L_x_6028:
        /* <DEDUP_REMOVED lines=14> */
.L_x_6030:
        /* <DEDUP_REMOVED lines=16> */
.L_x_6031:
        /* <DEDUP_REMOVED lines=16> */
.L_x_6032:
        /* <DEDUP_REMOVED lines=13> */
.L_x_6017:
[----:B------:R-:W-:Y:S05]  /*15070*/  BSYNC B1 ;  /* 0x0000000000017941 */ /* 0x000fea0003800000 */
.L_x_6016:
[----:B------:R-:W2:Y:S04]  /*15080*/  LDL.LU R0, [R1+0x2c] ;  /* 0x00002c0001007983 */ /* 0x000ea80000300800 */
[----:B------:R3:W-:Y:S04]  /*15090*/  STL [R1+0x8], R9 ;  /* 0x0000080901007387 */ /* 0x0007e80000100800 */
[----:B------:R3:W-:Y:S02]  /*150a0*/  STL [R1+0x14], R12 ;  /* 0x0000140c01007387 */ /* 0x0007e40000100800 */
[----:B--23--:R-:W-:-:S07]  /*150b0*/  VIADD R0, R0, 0xfffffffd ;  /* 0xfffffffd00007836 */ /* 0x00cfce0000000000 */
.L_x_6015:
[----:B------:R-:W-:Y:S05]  /*150c0*/  BSYNC B2 ;  /* 0x0000000000027941 */ /* 0x000fea0003800000 */
.L_x_6014:
[----:B------:R-:W-:-:S13]  /*150d0*/  ISETP.NE.AND P0, PT, R4, RZ, PT ;  /* 0x000000ff0400720c */ /* 0x000fda0003f05270 */
[----:B------:R-:W-:Y:S05]  /*150e0*/  @!P0 BRA `(.L_x_6013) ;  /* 0x0000001800088947 */ /* 0x000fea0003800000 */
[----:B0-----:R0:W5:Y:S02]  /*150f0*/  LDL R8, [R1] ;  /* 0x0000000001087983 */ /* 0x0011640000100800 */
.L_x_6067:
[----:B--2---:R-:W2:Y:S04]  /*15100*/  LDL R4, [R1+0x20] ;  /* 0x0000200001047983 */ /* 0x004ea80000100800 */
[----:B---3--:R-:W3:Y:S04]  /*15110*/  LDL R3, [R1+0x8] ;  /* 0x0000080001037983 */ /* 0x008ee80000100800 */
[----:B----4-:R-:W4:Y:S01]  /*15120*/  LDL R2, [R1+0x14] ;  /* 0x0000140001027983 */ /* 0x010f220000100800 */
        /* <DEDUP_REMOVED lines=18> */
[----:B------:R-:W-:Y:S01]  /*15250*/  ULDC.64 UR8, c[0x0][0x208] ;  /* 0x0000820000087ab9 */ /* 0x000fe20000000a00 */
        /* <DEDUP_REMOVED lines=15> */
.L_x_6035:
[----:B------:R-:W3:Y:S01]  /*15350*/  LDL R2, [R1+0x4] ;  /* 0x0000040001027983 */ /* 0x000ee20000100800 */
[----:B------:R-:W-:Y:S01]  /*15360*/  BSSY B2, `(.L_x_6036) ;  /* 0x0000005000027945 */ /* 0x000fe20003800000 */
[----:B---3--:R-:W-:Y:S01]  /*15370*/  IMAD R3, R4, 0x8, R2 ;  /* 0x0000000804037824 */ /* 0x008fe200078e0202 */
[----:B------:R-:W-:-:S04]  /*15380*/  SHF.L.U32 R2, R5, 0x1f, RZ ;  /* 0x0000001f05027819 */ /* 0x000fc800000006ff */
[----:B------:R-:W3:Y:S02]  /*15390*/  SYNCS.PHASECHK.TRANS64.TRYWAIT P0, [R3+URZ+0x36840], R2 ;  /* 0x03684002030075a7 */ /* 0x000ee4000800017f */
[----:B---3--:R-:W-:Y:S05]  /*153a0*/  @!P0 BRA `(.L_x_6037) ;  /* 0x0000003c00848947 */ /* 0x008fea0003800000 */
.L_x_6133:
[----:B------:R-:W-:Y:S05]  /*153b0*/  BSYNC B2 ;  /* 0x0000000000027941 */ /* 0x000fea0003800000 */
.L_x_6036:
        /* <DEDUP_REMOVED lines=12> */
.L_x_6039:
[----:B------:R-:W-:Y:S05]  /*15480*/  BSYNC B2 ;  /* 0x0000000000027941 */ /* 0x000fea0003800000 */
.L_x_6038:
        /* <DEDUP_REMOVED lines=13> */
.L_x_6040:
        /* <DEDUP_REMOVED lines=16> */
.L_x_6041:
        /* <DEDUP_REMOVED lines=16> */
.L_x_6042:
        /* <DEDUP_REMOVED lines=17> */
.L_x_6134:
[----:B------:R-:W-:Y:S05]  /*15870*/  BSYNC B2 ;  /* 0x0000000000027941 */ /* 0x000fea0003800000 */
.L_x_6043:
        /* <DEDUP_REMOVED lines=11> */
.L_x_6046:
[----:B------:R-:W-:Y:S05]  /*15930*/  BSYNC B2 ;  /* 0x0000000000027941 */ /* 0x000fea0003800000 */
.L_x_6045:
        /* <DEDUP_REMOVED lines=14> */
.L_x_6047:
        /* <DEDUP_REMOVED lines=16> */
.L_x_6048:
        /* <DEDUP_REMOVED lines=16> */
.L_x_6049:
        /* <DEDUP_REMOVED lines=13> */
.L_x_6034:
[----:B------:R-:W-:Y:S05]  /*15cf0*/  BSYNC B1 ;  /* 0x0000000000017941 */ /* 0x000fea0003800000 */
.L_x_6033:
[----:B------:R-:W3:Y:S01]  /*15d00*/  LDL R2, [R1+0x20] ;  /* 0x0000200001027983 */ /* 0x000ee20000100800 */
[----:B------:R-:W-:Y:S01]  /*15d10*/  VIADD R3, R4, 0x1 ;  /* 0x0000000104037836 */ /* 0x000fe20000000000 */
[----:B------:R-:W-:Y:S04]  /*15d20*/  BSSY B1, `(.L_x_6050) ;  /* 0x00000bb000017945 */ /* 0x000fe80003800000 */
[----:B------:R-:W-:-:S04]  /*15d30*/  ISETP.NE.AND P0, PT, R3, 0x2, PT ;  /* 0x000000020300780c */ /* 0x000fc80003f05270 */
[----:B------:R-:W-:Y:S02]  /*15d40*/  SEL R11, R3, RZ, P0 ;  /* 0x000000ff030b7207 */ /* 0x000fe40000000000 */
[----:B---3--:R-:W-:Y:S02]  /*15d50*/  ISETP.NE.AND P1, PT, R2, RZ, PT ;  /* 0x000000ff0200720c */ /* 0x008fe40003f25270 */
        /* <DEDUP_REMOVED lines=14> */
[----:B------:R-:W-:Y:S01]  /*15e40*/  ULDC.64 UR8, c[0x0][0x208] ;  /* 0x0000820000087ab9 */ /* 0x000fe20000000a00 */
        /* <DEDUP_REMOVED lines=15> */
.L_x_6052:
[----:B------:R-:W4:Y:S01]  /*15f40*/  LDL R2, [R1+0x4] ;  /* 0x0000040001027983 */ /* 0x000f220000100800 */
[----:B------:R-:W-:Y:S01]  /*15f50*/  SHF.L.U32 R3, R10, 0x1f, RZ ;  /* 0x0000001f0a037819 */ /* 0x000fe200000006ff */
[----:B------:R-:W-:Y:S01]  /*15f60*/  BSSY B2, `(.L_x_6053) ;  /* 0x0000004000027945 */ /* 0x000fe20003800000 */
[----:B----4-:R-:W-:-:S04]  /*15f70*/  IMAD R2, R11, 0x8, R2 ;  /* 0x000000080b027824 */ /* 0x010fc800078e0202 */
[----:B------:R-:W4:Y:S02]  /*15f80*/  SYNCS.PHASECHK.TRANS64.TRYWAIT P0, [R2+URZ+0x36840], R3 ;  /* 0x03684003020075a7 */ /* 0x000f24000800017f */
[----:B----4-:R-:W-:Y:S05]  /*15f90*/  @!P0 BRA `(.L_x_6054) ;  /* 0x0000003000b08947 */ /* 0x010fea0003800000 */
.L_x_6135:
[----:B------:R-:W-:Y:S05]  /*15fa0*/  BSYNC B2 ;  /* 0x0000000000027941 */ /* 0x000fea0003800000 */
.L_x_6053:
        /* <DEDUP_REMOVED lines=12> */
.L_x_6056:
[----:B------:R-:W-:Y:S05]  /*16070*/  BSYNC B2 ;  /* 0x0000000000027941 */ /* 0x000fea0003800000 */
.L_x_6055:
        /* <DEDUP_REMOVED lines=15> */
.L_x_6057:
        /* <DEDUP_REMOVED lines=16> */
.L_x_6058:
        /* <DEDUP_REMOVED lines=16> */
.L_x_6059:
        /* <DEDUP_REMOVED lines=15> */
.L_x_6136:
[----:B------:R-:W-:Y:S05]  /*16460*/  BSYNC B2 ;  /* 0x0000000000027941 */ /* 0x000fea0003800000 */
.L_x_6060:
        /* <DEDUP_REMOVED lines=11> */
.L_x_6063:
[----:B------:R-:W-:Y:S05]  /*16520*/  BSYNC B2 ;  /* 0x0000000000027941 */ /* 0x000fea0003800000 */
.L_x_6062:
        /* <DEDUP_REMOVED lines=13> */
.L_x_6064:
        /* <DEDUP_REMOVED lines=16> */
.L_x_6065:
        /* <DEDUP_REMOVED lines=16> */
.L_x_6066:
        /* <DEDUP_REMOVED lines=13> */
.L_x_6051:
[----:B------:R-:W-:Y:S05]  /*168d0*/  BSYNC B1 ;  /* 0x0000000000017941 */ /* 0x000fea0003800000 */
.L_x_6050:
[C---:B------:R-:W-:Y:S01]  /*168e0*/  ISETP.GT.AND P0, PT, R0.reuse, 0x1, PT ;  /* 0x000000010000780c */ /* 0x040fe20003f04270 */
[----:B------:R-:W-:-:S12]  /*168f0*/  VIADD R0, R0, 0xfffffffe ;  /* 0xfffffffe00007836 */ /* 0x000fd80000000000 */
[----:B------:R-:W-:Y:S05]  /*16900*/  @P0 BRA `(.L_x_6067) ;  /* 0xffffffe400fc0947 */ /* 0x000fea000383ffff */
.L_x_6013:
[----:B------:R-:W-:Y:S05]  /*16910*/  BSYNC B0 ;  /* 0x0000000000007941 */ /* 0x000fea0003800000 */
.L_x_6012:
        /* <DEDUP_REMOVED lines=18> */
.L_x_6069:
[----:B------:R-:W-:Y:S05]  /*16a40*/  BSYNC B0 ;  /* 0x0000000000007941 */ /* 0x000fea0003800000 */
.L_x_6068:
[----:B------:R-:W2:Y:S01]  /*16a50*/  LDL.LU R0, [R1+0x20] ;  /* 0x0000200001007983 */ /* 0x000ea20000300800 */
[----:B------:R-:W-:Y:S01]  /*16a60*/  BSSY B0, `(.L_x_6070) ;  /* 0x0000050000007945 */ /* 0x000fe20003800000 */
[----:B--2---:R-:W-:-:S13]  /*16a70*/  ISETP.NE.AND P0, PT, R0, RZ, PT ;  /* 0x000000ff0000720c */ /* 0x004fda0003f05270 */
        /* <DEDUP_REMOVED lines=10> */
.L_x_6137:
[----:B------:R-:W-:Y:S05]  /*16b20*/  BSYNC B1 ;  /* 0x0000000000017941 */ /* 0x000fea0003800000 */
.L_x_6072:
        /* <DEDUP_REMOVED lines=9> */
.L_x_6075:
[----:B------:R-:W-:Y:S05]  /*16bc0*/  BSYNC B1 ;  /* 0x0000000000017941 */ /* 0x000fea0003800000 */
.L_x_6074:
[----:B------:R-:W2:Y:S04]  /*16bd0*/  LDL.LU R5, [R1+0x18] ;  /* 0x0000180001057983 */ /* 0x000ea80000300800 */
[----:B------:R-:W2:Y:S04]  /*16be0*/  LDL.LU R3, [R1+0xc] ;  /* 0x00000c0001037983 */ /* 0x000ea80000300800 */
[----:B------:R-:W3:Y:S04]  /*16bf0*/  LDL R4, [R1+0x4] ;  /* 0x0000040001047983 */ /* 0x000ee80000100800 */
[----:B0-----:R-:W3:Y:S01]  /*16c00*/  LDL R2, [R1+0x8] ;  /* 0x0000080001027983 */ /* 0x001ee20000100800 */
        /* <DEDUP_REMOVED lines=10> */
.L_x_6076:
        /* <DEDUP_REMOVED lines=16> */
.L_x_6077:
        /* <DEDUP_REMOVED lines=16> */
.L_x_6078:
        /* <DEDUP_REMOVED lines=11> */
.L_x_6071:
[----:B------:R-:W-:Y:S05]  /*16f60*/  BSYNC B0 ;  /* 0x0000000000007941 */ /* 0x000fea0003800000 */
.L_x_6070:
        /* <DEDUP_REMOVED lines=9> */
.L_x_5992:
[----:B------:R-:W-:Y:S05]  /*17000*/  BSYNC B7 ;  /* 0x0000000000077941 */ /* 0x000fea0003800000 */
.L_x_5990:
[----:B0-----:R-:W2:Y:S02]  /*17010*/  LDL R0, [R1+0x50] ;  /* 0x0000500001007983 */ /* 0x001ea40000100800 */
[----:B--2---:R-:W-:-:S13]  /*17020*/  ISETP.NE.AND P0, PT, R0, RZ, PT ;  /* 0x000000ff0000720c */ /* 0x004fda0003f05270 */
        /* <DEDUP_REMOVED lines=11> */
.L_x_6079:
        /* <DEDUP_REMOVED lines=11> */
[----:B------:R0:W2:Y:S01]  /*17190*/  @!P1 LDG.E R3, desc[UR6][R2.64] ;  /* 0x0000000602039981 */ /* 0x0000a2000c1e1900 */
[C---:B------:R-:W-:Y:S02]  /*171a0*/  ISETP.GE.U32.AND P2, PT, R6.reuse, 0x2, PT ;  /* 0x000000020600780c */ /* 0x040fe40003f46070 */
[C---:B------:R-:W-:Y:S01]  /*171b0*/  ISETP.GE.U32.AND P3, PT, R6.reuse, 0x4, PT ;  /* 0x000000040600780c */ /* 0x040fe20003f66070 */
[----:B------:R-:W-:Y:S01]  /*171c0*/  SHFL.IDX PT, R0, R16, RZ, 0x1f ;  /* 0x00001fff10007589 */ /* 0x000fe200000e0000 */
[C---:B------:R-:W-:Y:S02]  /*171d0*/  ISETP.GE.U32.AND P4, PT, R6.reuse, 0x8, PT ;  /* 0x000000080600780c */ /* 0x040fe40003f86070 */
[C---:B------:R-:W-:Y:S01]  /*171e0*/  ISETP.GE.U32.AND P5, PT, R6.reuse, 0x10, PT ;  /* 0x000000100600780c */ /* 0x040fe20003fa6070 */
[----:B0-----:R-:W-:Y:S02]  /*171f0*/  IMAD.MOV.U32 R2, RZ, RZ, RZ ;  /* 0x000000ffff027224 */ /* 0x001fe400078e00ff */
[----:B--2---:R-:W-:Y:S01]  /*17200*/  @!P1 IMAD.MOV.U32 R2, RZ, RZ, R3 ;  /* 0x000000ffff029224 */ /* 0x004fe200078e0003 */
        /* <DEDUP_REMOVED lines=17> */
[----:B------:R0:W2:Y:S02]  /*17320*/  SHFL.IDX PT, R16, R3, 0x1f, 0x1f ;  /* 0x03e01f0003107f89 */ /* 0x0000a400000e0000 */
.L_x_6147:
[----:B------:R-:W-:Y:S02]  /*17330*/  ULDC UR4, c[0x0][0xc38] ;  /* 0x00030e0000047ab9 */ /* 0x000fe40000000800 */
[----:B------:R-:W-:-:S04]  /*17340*/  IMAD.U32 R4, RZ, RZ, UR4 ;  /* 0x00000004ff047e24 */ /* 0x000fc8000f8e00ff */
[----:B--2---:R-:W-:-:S04]  /*17350*/  IMAD R16, R16, R4, RZ ;  /* 0x0000000410107224 */ /* 0x004fc800078e02ff */
[----:B------:R-:W-:-:S05]  /*17360*/  IMAD.IADD R5, R5, 0x1, R16 ;  /* 0x0000000105057824 */ /* 0x000fca00078e0210 */
[----:B------:R-:W-:-:S13]  /*17370*/  ISETP.GT.AND P6, PT, R5, R0, PT ;  /* 0x000000000500720c */ /* 0x000fda0003fc4270 */
[----:B------:R-:W-:Y:S05]  /*17380*/  @P6 BRA `(.L_x_6082) ;  /* 0x0000000000a06947 */ /* 0x000fea0003800000 */
.L_x_6087:
[----:B------:R-:W2:Y:S01]  /*17390*/  LDC R2, c[0x0][0xc3c] ;  /* 0x00030f00ff027b82 */ /* 0x000ea20000000800 */
[----:B------:R-:W-:-:S05]  /*173a0*/  VIADD R19, R19, 0x1f ;  /* 0x0000001f13137836 */ /* 0x000fca0000000000 */
[----:B--2---:R-:W-:-:S13]  /*173b0*/  ISETP.GE.AND P6, PT, R19, R2, PT ;  /* 0x000000021300720c */ /* 0x004fda0003fc6270 */
[----:B------:R-:W-:Y:S05]  /*173c0*/  @P6 BRA `(.L_x_6083) ;  /* 0x0000000400dc6947 */ /* 0x000fea0003800000 */
[----:B0-----:R-:W0:Y:S01]  /*173d0*/  S2R R3, SR_TID.X ;  /* 0x0000000000037919 */ /* 0x001e220000002100 */
[----:B------:R-:W-:Y:S01]  /*173e0*/  BSSY B0, `(.L_x_6084) ;  /* 0x000000a000007945 */ /* 0x000fe20003800000 */
[----:B0-----:R-:W-:-:S05]  /*173f0*/  LOP3.LUT R3, R3, 0x1f, RZ, 0xc0, !PT ;  /* 0x0000001f03037812 */ /* 0x001fca00078ec0ff */
[----:B------:R-:W-:-:S05]  /*17400*/  IMAD.IADD R4, R19, 0x1, R3 ;  /* 0x0000000113047824 */ /* 0x000fca00078e0203 */
[----:B------:R-:W-:Y:S01]  /*17410*/  ISETP.GE.OR P6, PT, R4, R2, !P0 ;  /* 0x000000020400720c */ /* 0x000fe200047c6670 */
[----:B------:R-:W-:-:S12]  /*17420*/  IMAD.MOV.U32 R2, RZ, RZ, RZ ;  /* 0x000000ffff027224 */ /* 0x000fd800078e00ff */
[----:B------:R-:W-:Y:S05]  /*17430*/  @P6 BRA `(.L_x_6085) ;  /* 0x0000000000106947 */ /* 0x000fea0003800000 */
[----:B------:R-:W0:Y:S01]  /*17440*/  LDC.64 R2, c[0x0][0xc80] ;  /* 0x00032000ff027b82 */ /* 0x000e220000000a00 */
[----:B------:R-:W-:Y:S01]  /*17450*/  ULDC.64 UR4, c[0x0][0x208] ;  /* 0x0000820000047ab9 */ /* 0x000fe20000000a00 */
[----:B0-----:R-:W-:-:S06]  /*17460*/  IMAD.WIDE R2, R4, 0x4, R2 ;  /* 0x0000000404027825 */ /* 0x001fcc00078e0202 */
[----:B------:R0:W5:Y:S02]  /*17470*/  LDG.E R2, desc[UR4][R2.64] ;  /* 0x0000000402027981 */ /* 0x000164000c1e1900 */
.L_x_6085:
[----:B------:R-:W-:Y:S05]  /*17480*/  BSYNC B0 ;  /* 0x0000000000007941 */ /* 0x000fea0003800000 */
.L_x_6084:
        /* <DEDUP_REMOVED lines=18> */
.L_x_6155:
[----:B------:R-:W-:Y:S02]  /*175b0*/  ULDC UR4, c[0x0][0xc38] ;  /* 0x00030e0000047ab9 */ /* 0x000fe40000000800 */
[----:B------:R-:W-:-:S04]  /*175c0*/  IMAD.U32 R4, RZ, RZ, UR4 ;  /* 0x00000004ff047e24 */ /* 0x000fc8000f8e00ff */
[----:B--2---:R-:W-:-:S04]  /*175d0*/  IMAD R16, R16, R4, RZ ;  /* 0x0000000410107224 */ /* 0x004fc800078e02ff */
[----:B------:R-:W-:-:S05]  /*175e0*/  IMAD.IADD R5, R16, 0x1, R5 ;  /* 0x0000000110057824 */ /* 0x000fca00078e0205 */
[----:B------:R-:W-:-:S13]  /*175f0*/  ISETP.GT.AND P6, PT, R5, R0, PT ;  /* 0x000000000500720c */ /* 0x000fda0003fc4270 */
[----:B------:R-:W-:Y:S05]  /*17600*/  @!P6 BRA `(.L_x_6087) ;  /* 0xfffffffc0060e947 */ /* 0x000fea000383ffff */
.L_x_6082:
        /* <DEDUP_REMOVED lines=8> */
.L_x_6159:
[----:B------:R-:W-:Y:S01]  /*17690*/  ISETP.NE.AND P0, PT, R5, RZ, PT ;  /* 0x000000ff0500720c */ /* 0x000fe20003f05270 */
[----:B------:R-:W-:-:S12]  /*176a0*/  IMAD.MOV.U32 R5, RZ, RZ, RZ ;  /* 0x000000ffff057224 */ /* 0x000fd800078e00ff */
[----:B------:R-:W-:Y:S05]  /*176b0*/  @!P0 BRA `(.L_x_6089) ;  /* 0x0000000000148947 */ /* 0x000fea0003800000 */
[----:B------:R-:W-:Y:S01]  /*176c0*/  UMOV UR4, 0xffffffff ;  /* 0xffffffff00047882 */ /* 0x000fe20000000000 */
[----:B------:R-:W-:Y:S02]  /*176d0*/  VIADD R12, R6, 0xffffffff ;  /* 0xffffffff060c7836 */ /* 0x000fe40000000000 */
[----:B------:R-:W-:Y:S05]  /*176e0*/  BRA.DIV UR4, `(.L_x_6090) ;  /* 0x0000002604607947 */ /* 0x000fea000b800000 */
[----:B0-----:R0:W0:Y:S02]  /*176f0*/  SHFL.IDX PT, R3, R3, R12, 0x1f ;  /* 0x00001f0c03037589 */ /* 0x00102400000e0000 */
.L_x_6162:
[----:B0-----:R-:W-:-:S07]  /*17700*/  IMAD.MOV.U32 R5, RZ, RZ, R3 ;  /* 0x000000ffff057224 */ /* 0x001fce00078e0003 */
.L_x_6089:
[----:B0-2---:R-:W0:Y:S01]  /*17710*/  LDC.64 R2, c[0x0][0xc90] ;  /* 0x00032400ff027b82 */ /* 0x005e220000000a00 */
[----:B------:R-:W-:Y:S01]  /*17720*/  IMAD.IADD R19, R6, 0x1, R19 ;  /* 0x0000000106137824 */ /* 0x000fe200078e0213 */
[----:B------:R-:W-:-:S03]  /*17730*/  ULDC.64 UR4, c[0x0][0x208] ;  /* 0x0000820000047ab9 */ /* 0x000fc60000000a00 */
[----:B0-----:R-:W-:-:S05]  /*17740*/  IMAD.WIDE R2, R19, 0x4, R2 ;  /* 0x0000000413027825 */ /* 0x001fca00078e0202 */
[----:B----4-:R-:W3:Y:S01]  /*17750*/  LDG.E R7, desc[UR4][R2.64] ;  /* 0x0000000402077981 */ /* 0x010ee2000c1e1900 */
        /* <DEDUP_REMOVED lines=62> */
.L_x_6083:
[----:B------:R-:W-:Y:S01]  /*17b40*/  UMOV UR4, URZ ;  /* 0x0000003f00047c82 */ /* 0x000fe20008000000 */
[----:B------:R-:W-:Y:S01]  /*17b50*/  UMOV UR5, URZ ;  /* 0x0000003f00057c82 */ /* 0x000fe20008000000 */
[----:B------:R-:W-:Y:S01]  /*17b60*/  ULDC UR6, c[0x0][0xc3c] ;  /* 0x00030f0000067ab9 */ /* 0x000fe20000000800 */
[----:B------:R-:W-:Y:S02]  /*17b70*/  IMAD.MOV.U32 R16, RZ, RZ, R0 ;  /* 0x000000ffff107224 */ /* 0x000fe400078e0000 */
[----:B------:R-:W-:Y:S02]  /*17b80*/  IMAD.U32 R17, RZ, RZ, UR4 ;  /* 0x00000004ff117e24 */ /* 0x000fe4000f8e00ff */
[----:B------:R-:W-:Y:S02]  /*17b90*/  IMAD.U32 R18, RZ, RZ, UR5 ;  /* 0x00000005ff127e24 */ /* 0x000fe4000f8e00ff */
[----:B------:R-:W-:-:S07]  /*17ba0*/  IMAD.U32 R19, RZ, RZ, UR6 ;  /* 0x00000006ff137e24 */ /* 0x000fce000f8e00ff */
.L_x_6091:
        /* <DEDUP_REMOVED lines=12> */
.L_x_6080:
[----:B------:R-:W-:Y:S02]  /*17c70*/  ULDC UR4, c[0x0][0xc3c] ;  /* 0x00030f0000047ab9 */ /* 0x000fe40000000800 */
[----:B--2---:R-:W-:-:S13]  /*17c80*/  ISETP.GE.AND P0, PT, R19, UR4, PT ;  /* 0x0000000413007c0c */ /* 0x004fda000bf06270 */
[----:B------:R-:W-:Y:S05]  /*17c90*/  @!P0 BRA `(.L_x_6092) ;  /* 0xffffffa400788947 */ /* 0x000fea000383ffff */
[----:B------:R-:W-:Y:S05]  /*17ca0*/  BSYNC B8 ;  /* 0x0000000000087941 */ /* 0x000fea0003800000 */
.L_x_5986:
[----:B0-----:R-:W2:Y:S01]  /*17cb0*/  LDL.LU R0, [R1+0x48] ;  /* 0x0000480001007983 */ /* 0x001ea20000300800 */
[----:B------:R-:W-:Y:S01]  /*17cc0*/  BSSY B0, `(.L_x_6093) ;  /* 0x000000b000007945 */ /* 0x000fe20003800000 */
[----:B------:R-:W0:Y:S01]  /*17cd0*/  S2R R5, SR_CgaCtaId ;  /* 0x0000000000057919 */ /* 0x000e220000008800 */
[----:B--2---:R-:W-:-:S05]  /*17ce0*/  VIADD R0, R0, 0x1 ;  /* 0x0000000100007836 */ /* 0x004fca0000000000 */
[----:B---3--:R-:W-:-:S04]  /*17cf0*/  LEA.HI R2, R0, R0, RZ, 0x1 ;  /* 0x0000000000027211 */ /* 0x008fc800078f08ff */
[----:B------:R-:W-:-:S05]  /*17d00*/  LOP3.LUT R3, R2, 0xfffffffe, RZ, 0xc0, !PT ;  /* 0xfffffffe02037812 */ /* 0x000fca00078ec0ff */
[----:B------:R-:W-:Y:S01]  /*17d10*/  IMAD.IADD R3, R0, 0x1, -R3 ;  /* 0x0000000100037824 */ /* 0x000fe200078e0a03 */
[----:B------:R-:W-:-:S04]  /*17d20*/  MOV R0, 0x400 ;  /* 0x0000040000007802 */ /* 0x000fc80000000f00 */
[----:B0-----:R-:W-:Y:S02]  /*17d30*/  LEA R0, R5, R0, 0x18 ;  /* 0x0000000005007211 */ /* 0x001fe400078ec0ff */
[----:B------:R-:W-:-:S04]  /*17d40*/  SHF.L.U32 R3, R3, 0x1f, RZ ;  /* 0x0000001f03037819 */ /* 0x000fc800000006ff */
[----:B------:R-:W0:Y:S02]  /*17d50*/  SYNCS.PHASECHK.TRANS64.TRYWAIT P0, [R0+URZ+0x36820], R3 ;  /* 0x03682003000075a7 */ /* 0x000e24000800017f */
[----:B0-----:R-:W-:Y:S05]  /*17d60*/  @!P0 BRA `(.L_x_6094) ;  /* 0x0000001c00e88947 */ /* 0x001fea0003800000 */
.L_x_6163:
[----:B------:R-:W-:Y:S05]  /*17d70*/  BSYNC B0 ;  /* 0x0000000000007941 */ /* 0x000fea0003800000 */
.L_x_6093:
[----:B------:R-:W-:-:S03]  /*17d80*/  UMOV UR4, 0xffffffff ;  /* 0xffffffff00047882 */ /* 0x000fc60000000000 */
[----:B------:R-:W-:Y:S05]  /*17d90*/  BRA.DIV UR4, `(.L_x_6095) ;  /* 0x0000001e04f07947 */ /* 0x000fea000b800000 */
[----:B------:R-:W2:Y:S02]  /*17da0*/  S2R R2, SR_TID.X ;  /* 0x0000000000027919 */ /* 0x000ea40000002100 */
[----:B--2---:R-:W-:-:S04]  /*17db0*/  SHF.R.U32.HI R2, RZ, 0x5, R2 ;  /* 0x00000005ff027819 */ /* 0x004fc80000011602 */
[----:B------:R-:W-:-:S05]  /*17dc0*/  LOP3.LUT R2, R2, 0x3, RZ, 0xc0, !PT ;  /* 0x0000000302027812 */ /* 0x000fca00078ec0ff */
[----:B------:R2:W3:Y:S02]  /*17dd0*/  SHFL.IDX PT, R14, R2, RZ, 0x1f ;  /* 0x00001fff020e7589 */ /* 0x0004e400000e0000 */
.L_x_6166:
[----:B---3--:R-:W-:Y:S01]  /*17de0*/  ISETP.NE.AND P0, PT, R14, RZ, PT ;  /* 0x000000ff0e00720c */ /* 0x008fe20003f05270 */
[----:B------:R-:W-:-:S12]  /*17df0*/  BSSY B0, `(.L_x_6096) ;  /* 0x0000029000007945 */ /* 0x000fd80003800000 */
[----:B------:R-:W-:Y:S05]  /*17e00*/  @P0 BRA `(.L_x_6097) ;  /* 0x00000000009c0947 */ /* 0x000fea0003800000 */
[----:B------:R-:W-:-:S03]  /*17e10*/  UMOV UR4, 0xffffffff ;  /* 0xffffffff00047882 */ /* 0x000fc60000000000 */
[----:B------:R-:W-:Y:S05]  /*17e20*/  BRA.DIV UR4, `(.L_x_6098) ;  /* 0x0000002204007947 */ /* 0x000fea000b800000 */
[----:B------:R-:W-:-:S13]  /*17e30*/  ELECT P6, URZ, PT ;  /* 0x00000000003f782f */ /* 0x000fda00038c0000 */
.L_x_6169:
        /* <DEDUP_REMOVED lines=8> */
.L_x_6099:
[----:B0-----:R-:W2:Y:S04]  /*17ec0*/  LDL R3, [R1+0x8] ;  /* 0x0000080001037983 */ /* 0x001ea80000100800 */
[----:B----4-:R-:W3:Y:S01]  /*17ed0*/  LDL.LU R7, [R1+0x14] ;  /* 0x0000140001077983 */ /* 0x010ee20000300800 */
        /* <DEDUP_REMOVED lines=12> */
.L_x_6170:
[----:B------:R-:W2:Y:S02]  /*17fa0*/  SYNCS.PHASECHK.TRANS64.TRYWAIT P0, [R7+URZ], R2 ;  /* 0x00000002070075a7 */ /* 0x000ea4000800017f */
[----:B--2---:R-:W-:Y:S05]  /*17fb0*/  @!P0 BRA `(.L_x_6101) ;  /* 0x0000001c00d08947 */ /* 0x004fea0003800000 */
.L_x_6171:
[----:B------:R-:W-:Y:S05]  /*17fc0*/  @!P2 BRA `(.L_x_6102) ;  /* 0x000000000004a947 */ /* 0x000fea0003800000 */
[----:B------:R-:W-:Y:S01]  /*17fd0*/  BPT.TRAP 0x1 ;  /* 0x000000040000795c */ /* 0x000fe20000300000 */
.L_x_6102:
[----:B------:R-:W3:Y:S01]  /*17fe0*/  LDL.LU R4, [R1+0x8] ;  /* 0x0000080001047983 */ /* 0x000ee20000300800 */
[----:B------:R-:W-:-:S04]  /*17ff0*/  VIADD R0, R0, 0x36860 ;  /* 0x0003686000007836 */ /* 0x000fc80000000000 */
[----:B---3--:R-:W-:-:S04]  /*18000*/  IMAD R4, R4, 0x8, R0 ;  /* 0x0000000804047824 */ /* 0x008fc800078e0200 */
[----:B------:R-:W3:Y:S02]  /*18010*/  SYNCS.PHASECHK.TRANS64.TRYWAIT P0, [R4+URZ], R5 ;  /* 0x00000005040075a7 */ /* 0x000ee4000800017f */
[----:B---3--:R-:W-:Y:S05]  /*18020*/  @!P0 BRA `(.L_x_6103) ;  /* 0x0000001c00c88947 */ /* 0x008fea0003800000 */
.L_x_6172:
[----:B------:R-:W-:-:S07]  /*18030*/  IMAD R3, R3, 0x8, R0 ;  /* 0x0000000803037824 */ /* 0x000fce00078e0200 */
.L_x_6104:
[----:B----4-:R4:W0:Y:S02]  /*18040*/  SYNCS.PHASECHK.TRANS64.TRYWAIT P0, [R3+URZ], R2 ;  /* 0x00000002030075a7 */ /* 0x010824000800017f */
[----:B0-----:R-:W-:Y:S05]  /*18050*/  @!P0 NANOSLEEP.SYNCS 0x989680 ;  /* 0x009896800000895d */ /* 0x001fea0003900000 */
[----:B------:R-:W0:Y:S02]  /*18060*/  @!P0 SYNCS.PHASECHK.TRANS64 P0, [R3+URZ], R2 ;  /* 0x00000002030085a7 */ /* 0x000e24000800007f */
[----:B0-----:R-:W-:Y:S05]  /*18070*/  @!P0 BRA `(.L_x_6104) ;  /* 0xfffffffc00f08947 */ /* 0x001fea000383ffff */
.L_x_6097:
[----:B------:R-:W-:Y:S05]  /*18080*/  BSYNC B0 ;  /* 0x0000000000007941 */ /* 0x000fea0003800000 */
.L_x_6096:
[----:B------:R-:W-:Y:S05]  /*18090*/  EXIT ;  /* 0x000000000000794d */ /* 0x000fea0003800000 */
.L_x_5928:
[----:B0-----:R-:W-:-:S04]  /*180a0*/  IMAD.U32 R3, RZ, RZ, UR60 ;  /* 0x0000003cff037e24 */ /* 0x001fc8000f8e00ff */
[----:B------:R0:W1:Y:S03]  /*180b0*/  SYNCS.PHASECHK.TRANS64.TRYWAIT P1, [R3+URZ+0x36800], R0 ;  /* 0x03680000030075a7 */ /* 0x000066000802017f */
[----:B-1----:R-:W-:Y:S05]  /*180c0*/  @!P1 NANOSLEEP.SYNCS 0x989680 ;  /* 0x009896800000995d */ /* 0x002fea0003900000 */
[----:B------:R-:W1:Y:S02]  /*180d0*/  @!P1 SYNCS.PHASECHK.TRANS64 P1, [R3+URZ+0x36800], R0 ;  /* 0x03680000030095a7 */ /* 0x000e64000802007f */
[----:B-1----:R-:W-:Y:S05]  /*180e0*/  @!P1 BRA `(.L_x_5928) ;  /* 0xfffffffc00ec9947 */ /* 0x002fea000383ffff */
[----:B------:R-:W-:Y:S05]  /*180f0*/  BRA `(.L_x_6105) ;  /* 0xfffffe98008c7947 */ /* 0x000fea000383ffff */
.L_x_5932:
[----:B-1----:R1:W2:Y:S02]  /*18100*/  SYNCS.PHASECHK.TRANS64.TRYWAIT P2, [R2+URZ+0x36830], R3 ;  /* 0x03683003020075a7 */ /* 0x0022a4000804017f */
[----:B--2---:R-:W-:Y:S05]  /*18110*/  @!P2 NANOSLEEP.SYNCS 0x989680 ;  /* 0x009896800000a95d */ /* 0x004fea0003900000 */
[----:B------:R-:W2:Y:S02]  /*18120*/  @!P2 SYNCS.PHASECHK.TRANS64 P2, [R2+URZ+0x36830], R3 ;  /* 0x036830030200a5a7 */ /* 0x000ea4000804007f */
[----:B--2---:R-:W-:Y:S05]  /*18130*/  @!P2 BRA `(.L_x_5932) ;  /* 0xfffffffc00f0a947 */ /* 0x004fea000383ffff */
[----:B------:R-:W-:Y:S05]  /*18140*/  BRA `(.L_x_5931) ;  /* 0xfffffe9800b07947 */ /* 0x000fea000383ffff */
.L_x_5937:
[----:B-1----:R-:W-:-:S04]  /*18150*/  IMAD.U32 R5, RZ, RZ, UR39 ;  /* 0x00000027ff057e24 */ /* 0x002fc8000f8e00ff */
[----:B------:R1:W2:Y:S03]  /*18160*/  SYNCS.PHASECHK.TRANS64.TRYWAIT P3, [R5+URZ+0x36830], R0 ;  /* 0x03683000050075a7 */ /* 0x0002a6000806017f */
[----:B--2---:R-:W-:Y:S05]  /*18170*/  @!P3 NANOSLEEP.SYNCS 0x989680 ;  /* 0x009896800000b95d */ /* 0x004fea0003900000 */
[----:B------:R-:W2:Y:S02]  /*18180*/  @!P3 SYNCS.PHASECHK.TRANS64 P3, [R5+URZ+0x36830], R0 ;  /* 0x036830000500b5a7 */ /* 0x000ea4000806007f */
[----:B--2---:R-:W-:Y:S05]  /*18190*/  @!P3 BRA `(.L_x_5937) ;  /* 0xfffffffc00ecb947 */ /* 0x004fea000383ffff */
[----:B------:R-:W-:Y:S05]  /*181a0*/  BRA `(.L_x_5936) ;  /* 0xfffffed800587947 */ /* 0x000fea000383ffff */
.L_x_5941:
[----:B-1----:R-:W-:-:S04]  /*181b0*/  IMAD.U32 R3, RZ, RZ, UR10 ;  /* 0x0000000aff037e24 */ /* 0x002fc8000f8e00ff */
[----:B------:R1:W2:Y:S03]  /*181c0*/  SYNCS.PHASECHK.TRANS64.TRYWAIT P3, [R3+URZ+0x36850], R0 ;  /* 0x03685000030075a7 */ /* 0x0002a6000806017f */
[----:B--2---:R-:W-:Y:S05]  /*181d0*/  @!P3 NANOSLEEP.SYNCS 0x989680 ;  /* 0x009896800000b95d */ /* 0x004fea0003900000 */
[----:B------:R-:W2:Y:S02]  /*181e0*/  @!P3 SYNCS.PHASECHK.TRANS64 P3, [R3+URZ+0x36850], R0 ;  /* 0x036850000300b5a7 */ /* 0x000ea4000806007f */
[----:B--2---:R-:W-:Y:S05]  /*181f0*/  @!P3 BRA `(.L_x_5941) ;  /* 0xfffffffc00ecb947 */ /* 0x004fea000383ffff */
[----:B------:R-:W-:Y:S05]  /*18200*/  BRA `(.L_x_5940) ;  /* 0xfffffefc00d07947 */ /* 0x000fea000383ffff */
.L_x_5947:
[----:B-1----:R-:W-:-:S04]  /*18210*/  IMAD.U32 R5, RZ, RZ, UR6 ;  /* 0x00000006ff057e24 */ /* 0x002fc8000f8e00ff */
[----:B------:R1:W2:Y:S03]  /*18220*/  SYNCS.PHASECHK.TRANS64.TRYWAIT P2, [R5+URZ+0x36830], R0 ;  /* 0x03683000050075a7 */ /* 0x0002a6000804017f */
[----:B--2---:R-:W-:Y:S05]  /*18230*/  @!P2 NANOSLEEP.SYNCS 0x989680 ;  /* 0x009896800000a95d */ /* 0x004fea0003900000 */
[----:B------:R-:W2:Y:S02]  /*18240*/  @!P2 SYNCS.PHASECHK.TRANS64 P2, [R5+URZ+0x36830], R0 ;  /* 0x036830000500a5a7 */ /* 0x000ea4000804007f */
[----:B--2---:R-:W-:Y:S05]  /*18250*/  @!P2 BRA `(.L_x_5947) ;  /* 0xfffffffc00eca947 */ /* 0x004fea000383ffff */
[----:B------:R-:W-:Y:S05]  /*18260*/  BRA `(.L_x_5946) ;  /* 0xffffff1c00487947 */ /* 0x000fea000383ffff */
.L_x_5951:
[----:B-1----:R-:W-:-:S04]  /*18270*/  IMAD.U32 R3, RZ, RZ, UR11 ;  /* 0x0000000bff037e24 */ /* 0x002fc8000f8e00ff */
[----:B------:R1:W2:Y:S03]  /*18280*/  SYNCS.PHASECHK.TRANS64.TRYWAIT P2, [R3+URZ+0x36850], R0 ;  /* 0x03685000030075a7 */ /* 0x0002a6000804017f */
[----:B--2---:R-:W-:Y:S05]  /*18290*/  @!P2 NANOSLEEP.SYNCS 0x989680 ;  /* 0x009896800000a95d */ /* 0x004fea0003900000 */
[----:B------:R-:W2:Y:S02]  /*182a0*/  @!P2 SYNCS.PHASECHK.TRANS64 P2, [R3+URZ+0x36850], R0 ;  /* 0x036850000300a5a7 */ /* 0x000ea4000804007f */
[----:B--2---:R-:W-:Y:S05]  /*182b0*/  @!P2 BRA `(.L_x_5951) ;  /* 0xfffffffc00eca947 */ /* 0x004fea000383ffff */
[----:B------:R-:W-:Y:S05]  /*182c0*/  BRA `(.L_x_5950) ;  /* 0xffffff4000bc7947 */ /* 0x000fea000383ffff */
.L_x_5956:
[----:B-1----:R-:W-:-:S04]  /*182d0*/  IMAD.U32 R3, RZ, RZ, UR5 ;  /* 0x00000005ff037e24 */ /* 0x002fc8000f8e00ff */
[----:B------:R1:W2:Y:S03]  /*182e0*/  SYNCS.PHASECHK.TRANS64.TRYWAIT P0, [R3+URZ+0x36850], R2 ;  /* 0x03685002030075a7 */ /* 0x0002a6000800017f */
[----:B--2---:R-:W-:Y:S05]  /*182f0*/  @!P0 NANOSLEEP.SYNCS 0x989680 ;  /* 0x009896800000895d */ /* 0x004fea0003900000 */
[----:B------:R-:W2:Y:S02]  /*18300*/  @!P0 SYNCS.PHASECHK.TRANS64 P0, [R3+URZ+0x36850], R2 ;  /* 0x03685002030085a7 */ /* 0x000ea4000800007f */
[----:B--2---:R-:W-:Y:S05]  /*18310*/  @!P0 BRA `(.L_x_5956) ;  /* 0xfffffffc00ec8947 */ /* 0x004fea000383ffff */
[----:B------:R-:W-:Y:S05]  /*18320*/  BRA `(.L_x_5955) ;  /* 0xffffff5c006c7947 */ /* 0x000fea000383ffff */
.L_x_5998:
        /* <DEDUP_REMOVED lines=8> */
[----:B01----:R-:W-:Y:S05]  /*183b0*/  WARPSYNC.COLLECTIVE R15, `(.L_x_6107) ;  /* 0x000000000f087348 */ /* 0x003fea0003c00000 */
[----:B------:R2:W3:Y:S02]  /*183c0*/  SHFL.IDX P6, R14, R13, R12, R11 ;  /* 0x0000000c0d0e7389 */ /* 0x0004e400000c000b */
[----:B0123--:R-:W-:Y:S01]  /*183d0*/  ENDCOLLECTIVE ;  /* 0x000000000000791b */ /* 0x00ffe20003800000 */
.L_x_6107:
[----:B------:R-:W-:Y:S05]  /*183e0*/  BSYNC B0 ;  /* 0x0000000000007941 */ /* 0x000fea0003800000 */
.L_x_6106:
[----:B------:R-:W-:Y:S05]  /*183f0*/  BRA `(.L_x_6108) ;  /* 0xffffffa800d87947 */ /* 0x000fea000383ffff */
.L_x_6000:
[----:B------:R-:W-:Y:S01]  /*18400*/  BSSY B0, `(.L_x_6109) ;  /* 0x0000006000007945 */ /* 0x000fe20003800000 */
[----:B------:R-:W-:-:S07]  /*18410*/  IMAD.MOV.U32 R15, RZ, RZ, -0x1 ;  /* 0xffffffffff0f7424 */ /* 0x000fce00078e00ff */
[----:B0123--:R-:W-:Y:S05]  /*18420*/  WARPSYNC.COLLECTIVE R15, `(.L_x_6110) ;  /* 0x000000000f0c7348 */ /* 0x00ffea0003c00000 */
[----:B------:R-:W-:Y:S02]  /*18430*/  ELECT P6, UR62, PT ;  /* 0x00000000003e782f */ /* 0x000fe400038c0000 */
[----:B------:R-:W-:Y:S01]  /*18440*/  MOV R14, UR62 ;  /* 0x0000003e000e7c02 */ /* 0x000fe20008000f00 */
[----:B0123--:R-:W-:Y:S10]  /*18450*/  ENDCOLLECTIVE ;  /* 0x000000000000791b */ /* 0x00fff40003800000 */
.L_x_6110:
[----:B------:R-:W-:Y:S05]  /*18460*/  BSYNC B0 ;  /* 0x0000000000007941 */ /* 0x000fea0003800000 */
.L_x_6109:
[----:B------:R-:W-:Y:S05]  /*18470*/  BRA `(.L_x_6111) ;  /* 0xffffffa800e07947 */ /* 0x000fea000383ffff */
.L_x_6002:
[----:B---3--:R3:W4:Y:S02]  /*18480*/  SYNCS.PHASECHK.TRANS64.TRYWAIT P0, [R0+URZ+0x36840], R2 ;  /* 0x03684002000075a7 */ /* 0x008724000800017f */
[----:B----4-:R-:W-:Y:S05]  /*18490*/  @!P0 NANOSLEEP.SYNCS 0x989680 ;  /* 0x009896800000895d */ /* 0x010fea0003900000 */
[----:B------:R-:W4:Y:S02]  /*184a0*/  @!P0 SYNCS.PHASECHK.TRANS64 P0, [R0+URZ+0x36840], R2 ;  /* 0x03684002000085a7 */ /* 0x000f24000800007f */
[----:B----4-:R-:W-:Y:S05]  /*184b0*/  @!P0 BRA `(.L_x_6002) ;  /* 0xfffffffc00f08947 */ /* 0x010fea000383ffff */
[----:B------:R-:W-:Y:S05]  /*184c0*/  BRA `(.L_x_6112) ;  /* 0xffffffac00507947 */ /* 0x000fea000383ffff */
.L_x_6006:
[----:B------:R-:W2:Y:S01]  /*184d0*/  LDL.LU R11, [R1+0x34] ;  /* 0x00003400010b7983 */ /* 0x000ea20000300800 */
[----:B------:R-:W-:Y:S01]  /*184e0*/  IMAD.MOV.U32 R13, RZ, RZ, R0 ;  /* 0x000000ffff0d7224 */ /* 0x000fe200078e0000 */
[----:B------:R-:W-:Y:S01]  /*184f0*/  LOP3.LUT R8, R8, 0x7f, RZ, 0xc0, !PT ;  /* 0x0000007f08087812 */ /* 0x000fe200078ec0ff */
[----:B------:R-:W-:Y:S02]  /*18500*/  IMAD.MOV.U32 R12, RZ, RZ, RZ ;  /* 0x000000ffff0c7224 */ /* 0x000fe400078e00ff */
[----:B------:R-:W-:Y:S01]  /*18510*/  IMAD.MOV.U32 R15, RZ, RZ, -0x1 ;  /* 0xffffffffff0f7424 */ /* 0x000fe200078e00ff */
[----:B------:R-:W-:-:S05]  /*18520*/  SHF.R.U32.HI R6, RZ, 0x3, R8 ;  /* 0x00000003ff067819 */ /* 0x000fca0000011608 */
[----:B------:R-:W-:Y:S02]  /*18530*/  IMAD R17, R17, 0x80, R6 ;  /* 0x0000008011117824 */ /* 0x000fe400078e0206 */
[----:B--2---:R-:W-:Y:S02]  /*18540*/  IMAD R2, R11, R7, RZ ;  /* 0x000000070b027224 */ /* 0x004fe400078e02ff */
[----:B------:R-:W-:-:S03]  /*18550*/  IMAD.MOV.U32 R11, RZ, RZ, 0x181f ;  /* 0x0000181fff0b7424 */ /* 0x000fc600078e00ff */
[----:B------:R-:W-:-:S13]  /*18560*/  ISETP.GE.AND P3, PT, R17, R2, PT ;  /* 0x000000021100720c */ /* 0x000fda0003f66270 */
[----:B-----5:R-:W-:Y:S05]  /*18570*/  WARPSYNC.COLLECTIVE R15, `(.L_x_6113) ;  /* 0x000000000f087348 */ /* 0x020fea0003c00000 */
[----:B------:R0:W1:Y:S02]  /*18580*/  SHFL.IDX P6, R14, R13, R12, R11 ;  /* 0x0000000c0d0e7389 */ /* 0x00006400000c000b */
[----:B01---5:R-:W-:Y:S01]  /*18590*/  ENDCOLLECTIVE ;  /* 0x000000000000791b */ /* 0x023fe20003800000 */
.L_x_6113:
[----:B------:R-:W-:Y:S02]  /*185a0*/  IMAD.MOV.U32 R13, RZ, RZ, R3 ;  /* 0x000000ffff0d7224 */ /* 0x000fe400078e0003 */
[----:B------:R-:W-:-:S07]  /*185b0*/  IMAD.MOV.U32 R4, RZ, RZ, R14 ;  /* 0x000000ffff047224 */ /* 0x000fce00078e000e */
[----:B------:R-:W-:Y:S05]  /*185c0*/  WARPSYNC.COLLECTIVE R15, `(.L_x_6114) ;  /* 0x000000000f087348 */ /* 0x000fea0003c00000 */
[----:B------:R0:W1:Y:S02]  /*185d0*/  SHFL.IDX P6, R14, R13, R12, R11 ;  /* 0x0000000c0d0e7389 */ /* 0x00006400000c000b */
[----:B01----:R-:W-:Y:S01]  /*185e0*/  ENDCOLLECTIVE ;  /* 0x000000000000791b */ /* 0x003fe20003800000 */
.L_x_6114:
        /* <DEDUP_REMOVED lines=18> */
.L_x_6115:
[----:B------:R-:W-:-:S05]  /*18710*/  VIADD R4, R17, 0x10 ;  /* 0x0000001011047836 */ /* 0x000fca0000000000 */
[----:B------:R-:W-:Y:S01]  /*18720*/  ISETP.GE.AND P3, PT, R4, R2, PT ;  /* 0x000000020400720c */ /* 0x000fe20003f66270 */
[----:B------:R-:W-:Y:S02]  /*18730*/  IMAD.MOV.U32 R13, RZ, RZ, R3 ;  /* 0x000000ffff0d7224 */ /* 0x000fe400078e0003 */
[----:B------:R-:W-:-:S10]  /*18740*/  IMAD.MOV.U32 R8, RZ, RZ, R14 ;  /* 0x000000ffff087224 */ /* 0x000fd400078e000e */
[----:B------:R-:W-:Y:S05]  /*18750*/  WARPSYNC.COLLECTIVE R15, `(.L_x_6116) ;  /* 0x000000000f087348 */ /* 0x000fea0003c00000 */
[----:B------:R0:W1:Y:S02]  /*18760*/  SHFL.IDX P6, R14, R13, R12, R11 ;  /* 0x0000000c0d0e7389 */ /* 0x00006400000c000b */
[----:B01----:R-:W-:Y:S01]  /*18770*/  ENDCOLLECTIVE ;  /* 0x000000000000791b */ /* 0x003fe20003800000 */
.L_x_6116:
[----:B------:R-:W-:Y:S01]  /*18780*/  ULDC.64 UR4, c[0x0][0x208] ;  /* 0x0000820000047ab9 */ /* 0x000fe20000000a00 */
[----:B------:R-:W-:Y:S02]  /*18790*/  IMAD.MOV.U32 R13, RZ, RZ, R0 ;  /* 0x000000ffff0d7224 */ /* 0x000fe400078e0000 */
[----:B------:R-:W-:Y:S02]  /*187a0*/  IMAD.MOV.U32 R12, RZ, RZ, 0x2 ;  /* 0x00000002ff0c7424 */ /* 0x000fe400078e00ff */
[----:B------:R-:W-:-:S05]  /*187b0*/  IMAD.MOV.U32 R6, RZ, RZ, R14 ;  /* 0x000000ffff067224 */ /* 0x000fca00078e000e */
[----:B------:R-:W-:-:S05]  /*187c0*/  @!P3 LEA R7, P5, R10, R6, 0x1 ;  /* 0x000000060a07b211 */ /* 0x000fca00078a08ff */
[----:B------:R-:W-:Y:S02]  /*187d0*/  @!P3 IMAD.X R6, RZ, RZ, R8, P5 ;  /* 0x000000ffff06b224 */ /* 0x000fe400028e0608 */
        /* <DEDUP_REMOVED lines=11> */
.L_x_6117:
[----:B------:R-:W-:-:S05]  /*18890*/  VIADD R4, R17, 0x20 ;  /* 0x0000002011047836 */ /* 0x000fca0000000000 */
[----:B------:R-:W-:Y:S01]  /*188a0*/  ISETP.GE.AND P3, PT, R4, R2, PT ;  /* 0x000000020400720c */ /* 0x000fe20003f66270 */
[----:B------:R-:W-:Y:S02]  /*188b0*/  IMAD.MOV.U32 R13, RZ, RZ, R3 ;  /* 0x000000ffff0d7224 */ /* 0x000fe400078e0003 */
[----:B------:R-:W-:-:S10]  /*188c0*/  IMAD.MOV.U32 R6, RZ, RZ, R14 ;  /* 0x000000ffff067224 */ /* 0x000fd400078e000e */
[----:B------:R-:W-:Y:S05]  /*188d0*/  WARPSYNC.COLLECTIVE R15, `(.L_x_6118) ;  /* 0x000000000f087348 */ /* 0x000fea0003c00000 */
[----:B------:R0:W1:Y:S02]  /*188e0*/  SHFL.IDX P6, R14, R13, R12, R11 ;  /* 0x0000000c0d0e7389 */ /* 0x00006400000c000b */
[----:B01----:R-:W-:Y:S01]  /*188f0*/  ENDCOLLECTIVE ;  /* 0x000000000000791b */ /* 0x003fe20003800000 */
.L_x_6118:
        /* <DEDUP_REMOVED lines=18> */
.L_x_6119:
[----:B------:R-:W-:-:S05]  /*18a20*/  VIADD R4, R17, 0x30 ;  /* 0x0000003011047836 */ /* 0x000fca0000000000 */
[----:B------:R-:W-:Y:S01]  /*18a30*/  ISETP.GE.AND P3, PT, R4, R2, PT ;  /* 0x000000020400720c */ /* 0x000fe20003f66270 */
[----:B------:R-:W-:Y:S02]  /*18a40*/  IMAD.MOV.U32 R13, RZ, RZ, R3 ;  /* 0x000000ffff0d7224 */ /* 0x000fe400078e0003 */
[----:B------:R-:W-:-:S10]  /*18a50*/  IMAD.MOV.U32 R4, RZ, RZ, R14 ;  /* 0x000000ffff047224 */ /* 0x000fd400078e000e */
[----:B------:R-:W-:Y:S05]  /*18a60*/  WARPSYNC.COLLECTIVE R15, `(.L_x_6120) ;  /* 0x000000000f087348 */ /* 0x000fea0003c00000 */
[----:B------:R0:W1:Y:S02]  /*18a70*/  SHFL.IDX P6, R14, R13, R12, R11 ;  /* 0x0000000c0d0e7389 */ /* 0x00006400000c000b */
[----:B01----:R-:W-:Y:S01]  /*18a80*/  ENDCOLLECTIVE ;  /* 0x000000000000791b */ /* 0x003fe20003800000 */
.L_x_6120:
        /* <DEDUP_REMOVED lines=18> */
.L_x_6121:
[----:B------:R-:W-:-:S05]  /*18bb0*/  VIADD R4, R17, 0x40 ;  /* 0x0000004011047836 */ /* 0x000fca0000000000 */
[----:B------:R-:W-:Y:S01]  /*18bc0*/  ISETP.GE.AND P3, PT, R4, R2, PT ;  /* 0x000000020400720c */ /* 0x000fe20003f66270 */
[----:B------:R-:W-:Y:S02]  /*18bd0*/  IMAD.MOV.U32 R13, RZ, RZ, R3 ;  /* 0x000000ffff0d7224 */ /* 0x000fe400078e0003 */
[----:B------:R-:W-:-:S10]  /*18be0*/  IMAD.MOV.U32 R4, RZ, RZ, R14 ;  /* 0x000000ffff047224 */ /* 0x000fd400078e000e */
[----:B------:R-:W-:Y:S05]  /*18bf0*/  WARPSYNC.COLLECTIVE R15, `(.L_x_6122) ;  /* 0x000000000f087348 */ /* 0x000fea0003c00000 */
[----:B------:R0:W1:Y:S02]  /*18c00*/  SHFL.IDX P6, R14, R13, R12, R11 ;  /* 0x0000000c0d0e7389 */ /* 0x00006400000c000b */
[----:B01----:R-:W-:Y:S01]  /*18c10*/  ENDCOLLECTIVE ;  /* 0x000000000000791b */ /* 0x003fe20003800000 */
.L_x_6122:
        /* <DEDUP_REMOVED lines=18> */
.L_x_6123:
[----:B------:R-:W-:-:S05]  /*18d40*/  VIADD R4, R17, 0x50 ;  /* 0x0000005011047836 */ /* 0x000fca0000000000 */
[----:B------:R-:W-:Y:S01]  /*18d50*/  ISETP.GE.AND P3, PT, R4, R2, PT ;  /* 0x000000020400720c */ /* 0x000fe20003f66270 */
[----:B------:R-:W-:Y:S02]  /*18d60*/  IMAD.MOV.U32 R13, RZ, RZ, R3 ;  /* 0x000000ffff0d7224 */ /* 0x000fe400078e0003 */
[----:B------:R-:W-:-:S10]  /*18d70*/  IMAD.MOV.U32 R4, RZ, RZ, R14 ;  /* 0x000000ffff047224 */ /* 0x000fd400078e000e */
[----:B------:R-:W-:Y:S05]  /*18d80*/  WARPSYNC.COLLECTIVE R15, `(.L_x_6124) ;  /* 0x000000000f087348 */ /* 0x000fea0003c00000 */
[----:B------:R0:W1:Y:S02]  /*18d90*/  SHFL.IDX P6, R14, R13, R12, R11 ;  /* 0x0000000c0d0e7389 */ /* 0x00006400000c000b */
[----:B01----:R-:W-:Y:S01]  /*18da0*/  ENDCOLLECTIVE ;  /* 0x000000000000791b */ /* 0x003fe20003800000 */
.L_x_6124:
[----:B------:R-:W-:Y:S01]  /*18db0*/  ULDC.64 UR4, c[0x0][0x208] ;  /* 0x0000820000047ab9 */ /* 0x000fe20000000a00 */
[----:B------:R-:W-:Y:S02]  /*18dc0*/  IMAD.MOV.U32 R13, RZ, RZ, R0 ;  /* 0x000000ffff0d7224 */ /* 0x000fe400078e0000 */
[----:B------:R-:W-:Y:S02]  /*18dd0*/  IMAD.MOV.U32 R12, RZ, RZ, 0x6 ;  /* 0x00000006ff0c7424 */ /* 0x000fe400078e00ff */
[----:B------:R-:W-:-:S05]  /*18de0*/  IMAD.MOV.U32 R5, RZ, RZ, R14 ;  /* 0x000000ffff057224 */ /* 0x000fca00078e000e */
[----:B------:R-:W-:-:S05]  /*18df0*/  @!P3 LEA R5, P4, R10, R5, 0x1 ;  /* 0x000000050a05b211 */ /* 0x000fca00078808ff */
[----:B------:R-:W-:Y:S01]  /*18e00*/  @!P3 IMAD.X R4, RZ, RZ, R4, P4 ;  /* 0x000000ffff04b224 */ /* 0x000fe200020e0604 */
[----:B------:R-:W-:-:S04]  /*18e10*/  ISETP.GE.AND P4, PT, R7, R2, PT ;  /* 0x000000020700720c */ /* 0x000fc80003f86270 */
        /* <DEDUP_REMOVED lines=12> */
.L_x_6125:
[----:B------:R-:W-:Y:S02]  /*18ee0*/  IMAD.MOV.U32 R13, RZ, RZ, R3 ;  /* 0x000000ffff0d7224 */ /* 0x000fe400078e0003 */
[----:B------:R-:W-:-:S07]  /*18ef0*/  IMAD.MOV.U32 R4, RZ, RZ, R14 ;  /* 0x000000ffff047224 */ /* 0x000fce00078e000e */
[----:B------:R-:W-:Y:S05]  /*18f00*/  WARPSYNC.COLLECTIVE R15, `(.L_x_6126) ;  /* 0x000000000f087348 */ /* 0x000fea0003c00000 */
[----:B------:R0:W1:Y:S02]  /*18f10*/  SHFL.IDX P6, R14, R13, R12, R11 ;  /* 0x0000000c0d0e7389 */ /* 0x00006400000c000b */
[----:B01----:R-:W-:Y:S01]  /*18f20*/  ENDCOLLECTIVE ;  /* 0x000000000000791b */ /* 0x003fe20003800000 */
.L_x_6126:
        /* <DEDUP_REMOVED lines=18> */
.L_x_6127:
[----:B------:R-:W-:Y:S02]  /*19050*/  IMAD.MOV.U32 R13, RZ, RZ, R3 ;  /* 0x000000ffff0d7224 */ /* 0x000fe400078e0003 */
[----:B------:R-:W-:-:S07]  /*19060*/  IMAD.MOV.U32 R0, RZ, RZ, R14 ;  /* 0x000000ffff007224 */ /* 0x000fce00078e000e */
[----:B------:R-:W-:Y:S05]  /*19070*/  WARPSYNC.COLLECTIVE R15, `(.L_x_6128) ;  /* 0x000000000f087348 */ /* 0x000fea0003c00000 */
[----:B------:R0:W1:Y:S02]  /*19080*/  SHFL.IDX P6, R14, R13, R12, R11 ;  /* 0x0000000c0d0e7389 */ /* 0x00006400000c000b */
[----:B01----:R-:W-:Y:S01]  /*19090*/  ENDCOLLECTIVE ;  /* 0x000000000000791b */ /* 0x003fe20003800000 */
.L_x_6128:
[----:B------:R-:W-:Y:S01]  /*190a0*/  IMAD.MOV.U32 R3, RZ, RZ, R14 ;  /* 0x000000ffff037224 */ /* 0x000fe200078e000e */
[----:B------:R-:W-:Y:S06]  /*190b0*/  BRA `(.L_x_6129) ;  /* 0xffffffb000207947 */ /* 0x000fec000383ffff */
.L_x_6011:
[----:B0-----:R-:W2:Y:S02]  /*190c0*/  LDL R2, [R1+0x4] ;  /* 0x0000040001027983 */ /* 0x001ea40000100800 */
[----:B--2---:R0:W1:Y:S02]  /*190d0*/  SYNCS.PHASECHK.TRANS64.TRYWAIT P0, [R2+URZ+0x36820], R0 ;  /* 0x03682000020075a7 */ /* 0x004064000800017f */
[----:B-1----:R-:W-:Y:S05]  /*190e0*/  @!P0 NANOSLEEP.SYNCS 0x989680 ;  /* 0x009896800000895d */ /* 0x002fea0003900000 */
[----:B------:R-:W1:Y:S02]  /*190f0*/  @!P0 SYNCS.PHASECHK.TRANS64 P0, [R2+URZ+0x36820], R0 ;  /* 0x03682000020085a7 */ /* 0x000e64000800007f */
[----:B-1----:R-:W-:Y:S05]  /*19100*/  @!P0 BRA `(.L_x_6011) ;  /* 0xfffffffc00ec8947 */ /* 0x002fea000383ffff */
[----:B------:R-:W-:Y:S05]  /*19110*/  BRA `(.L_x_6130) ;  /* 0xffffffb0009c7947 */ /* 0x000fea000383ffff */
.L_x_6020:
[----:B-1----:R1:W2:Y:S02]  /*19120*/  SYNCS.PHASECHK.TRANS64.TRYWAIT P0, [R2+URZ+0x36840], R0 ;  /* 0x03684000020075a7 */ /* 0x0022a4000800017f */
[----:B--2---:R-:W-:Y:S05]  /*19130*/  @!P0 NANOSLEEP.SYNCS 0x989680 ;  /* 0x009896800000895d */ /* 0x004fea0003900000 */
[----:B------:R-:W2:Y:S02]  /*19140*/  @!P0 SYNCS.PHASECHK.TRANS64 P0, [R2+URZ+0x36840], R0 ;  /* 0x03684000020085a7 */ /* 0x000ea4000800007f */
[----:B--2---:R-:W-:Y:S05]  /*19150*/  @!P0 BRA `(.L_x_6020) ;  /* 0xfffffffc00f08947 */ /* 0x004fea000383ffff */
[----:B------:R-:W-:Y:S05]  /*19160*/  BRA `(.L_x_6131) ;  /* 0xffffffb400647947 */ /* 0x000fea000383ffff */
.L_x_6027:
[----:B0-----:R0:W1:Y:S02]  /*19170*/  SYNCS.PHASECHK.TRANS64.TRYWAIT P0, [R2+URZ+0x60], R0 ;  /* 0x00006000020075a7 */ /* 0x001064000800017f */
[----:B-1----:R-:W-:Y:S05]  /*19180*/  @!P0 NANOSLEEP.SYNCS 0x989680 ;  /* 0x009896800000895d */ /* 0x002fea0003900000 */
[----:B------:R-:W1:Y:S02]  /*19190*/  @!P0 SYNCS.PHASECHK.TRANS64 P0, [R2+URZ+0x60], R0 ;  /* 0x00006000020085a7 */ /* 0x000e64000800007f */
[----:B-1----:R-:W-:Y:S05]  /*191a0*/  @!P0 BRA `(.L_x_6027) ;  /* 0xfffffffc00f08947 */ /* 0x002fea000383ffff */
[----:B------:R-:W-:Y:S05]  /*191b0*/  BRA `(.L_x_6132) ;  /* 0xffffffb800807947 */ /* 0x000fea000383ffff */
.L_x_6037:
[----:B---3--:R3:W4:Y:S02]  /*191c0*/  SYNCS.PHASECHK.TRANS64.TRYWAIT P0, [R3+URZ+0x36840], R2 ;  /* 0x03684002030075a7 */ /* 0x008724000800017f */
[----:B----4-:R-:W-:Y:S05]  /*191d0*/  @!P0 NANOSLEEP.SYNCS 0x989680 ;  /* 0x009896800000895d */ /* 0x010fea0003900000 */
[----:B------:R-:W4:Y:S02]  /*191e0*/  @!P0 SYNCS.PHASECHK.TRANS64 P0, [R3+URZ+0x36840], R2 ;  /* 0x03684002030085a7 */ /* 0x000f24000800007f */
[----:B----4-:R-:W-:Y:S05]  /*191f0*/  @!P0 BRA `(.L_x_6037) ;  /* 0xfffffffc00f08947 */ /* 0x010fea000383ffff */
[----:B------:R-:W-:Y:S05]  /*19200*/  BRA `(.L_x_6133) ;  /* 0xffffffc000687947 */ /* 0x000fea000383ffff */
.L_x_6044:
[----:B--2---:R2:W3:Y:S02]  /*19210*/  SYNCS.PHASECHK.TRANS64.TRYWAIT P0, [R2+URZ+0x60], R3 ;  /* 0x00006003020075a7 */ /* 0x0044e4000800017f */
[----:B---3--:R-:W-:Y:S05]  /*19220*/  @!P0 NANOSLEEP.SYNCS 0x989680 ;  /* 0x009896800000895d */ /* 0x008fea0003900000 */
[----:B------:R-:W3:Y:S02]  /*19230*/  @!P0 SYNCS.PHASECHK.TRANS64 P0, [R2+URZ+0x60], R3 ;  /* 0x00006003020085a7 */ /* 0x000ee4000800007f */
[----:B---3--:R-:W-:Y:S05]  /*19240*/  @!P0 BRA `(.L_x_6044) ;  /* 0xfffffffc00f08947 */ /* 0x008fea000383ffff */
[----:B------:R-:W-:Y:S05]  /*19250*/  BRA `(.L_x_6134) ;  /* 0xffffffc400847947 */ /* 0x000fea000383ffff */
.L_x_6054:
[----:B----4-:R4:W0:Y:S02]  /*19260*/  SYNCS.PHASECHK.TRANS64.TRYWAIT P0, [R2+URZ+0x36840], R3 ;  /* 0x03684003020075a7 */ /* 0x010824000800017f */
[----:B0-----:R-:W-:Y:S05]  /*19270*/  @!P0 NANOSLEEP.SYNCS 0x989680 ;  /* 0x009896800000895d */ /* 0x001fea0003900000 */
[----:B------:R-:W0:Y:S02]  /*19280*/  @!P0 SYNCS.PHASECHK.TRANS64 P0, [R2+URZ+0x36840], R3 ;  /* 0x03684003020085a7 */ /* 0x000e24000800007f */
[----:B0-----:R-:W-:Y:S05]  /*19290*/  @!P0 BRA `(.L_x_6054) ;  /* 0xfffffffc00f08947 */ /* 0x001fea000383ffff */
[----:B------:R-:W-:Y:S05]  /*192a0*/  BRA `(.L_x_6135) ;  /* 0xffffffcc003c7947 */ /* 0x000fea000383ffff */
.L_x_6061:
[----:B--2---:R2:W3:Y:S02]  /*192b0*/  SYNCS.PHASECHK.TRANS64.TRYWAIT P0, [R2+URZ+0x60], R5 ;  /* 0x00006005020075a7 */ /* 0x0044e4000800017f */
[----:B---3--:R-:W-:Y:S05]  /*192c0*/  @!P0 NANOSLEEP.SYNCS 0x989680 ;  /* 0x009896800000895d */ /* 0x008fea0003900000 */
[----:B------:R-:W3:Y:S02]  /*192d0*/  @!P0 SYNCS.PHASECHK.TRANS64 P0, [R2+URZ+0x60], R5 ;  /* 0x00006005020085a7 */ /* 0x000ee4000800007f */
[----:B---3--:R-:W-:Y:S05]  /*192e0*/  @!P0 BRA `(.L_x_6061) ;  /* 0xfffffffc00f08947 */ /* 0x008fea000383ffff */
[----:B------:R-:W-:Y:S05]  /*192f0*/  BRA `(.L_x_6136) ;  /* 0xffffffd000587947 */ /* 0x000fea000383ffff */
.L_x_6073:
[----:B0-----:R0:W2:Y:S02]  /*19300*/  SYNCS.PHASECHK.TRANS64.TRYWAIT P0, [R0+URZ+0x36860], R2 ;  /* 0x03686002000075a7 */ /* 0x0010a4000800017f */
[----:B--2---:R-:W-:Y:S05]  /*19310*/  @!P0 NANOSLEEP.SYNCS 0x989680 ;  /* 0x009896800000895d */ /* 0x004fea0003900000 */
[----:B------:R-:W2:Y:S02]  /*19320*/  @!P0 SYNCS.PHASECHK.TRANS64 P0, [R0+URZ+0x36860], R2 ;  /* 0x03686002000085a7 */ /* 0x000ea4000800007f */
[----:B--2---:R-:W-:Y:S05]  /*19330*/  @!P0 BRA `(.L_x_6073) ;  /* 0xfffffffc00f08947 */ /* 0x004fea000383ffff */
[----:B------:R-:W-:Y:S05]  /*19340*/  BRA `(.L_x_6137) ;  /* 0xffffffd400f47947 */ /* 0x000fea000383ffff */
.L_x_6081:
[----:B------:R-:W-:Y:S01]  /*19350*/  BSSY B0, `(.L_x_6138) ;  /* 0x0000008000007945 */ /* 0x000fe20003800000 */
[----:B------:R-:W-:Y:S02]  /*19360*/  IMAD.MOV.U32 R13, RZ, RZ, R16 ;  /* 0x000000ffff0d7224 */ /* 0x000fe400078e0010 */
[----:B------:R-:W-:Y:S02]  /*19370*/  IMAD.MOV.U32 R12, RZ, RZ, RZ ;  /* 0x000000ffff0c7224 */ /* 0x000fe400078e00ff */
[----:B------:R-:W-:Y:S02]  /*19380*/  IMAD.MOV.U32 R11, RZ, RZ, 0x1f ;  /* 0x0000001fff0b7424 */ /* 0x000fe400078e00ff */
[----:B------:R-:W-:-:S07]  /*19390*/  IMAD.MOV.U32 R15, RZ, RZ, -0x1 ;  /* 0xffffffffff0f7424 */ /* 0x000fce00078e00ff */
[----:B-1--45:R-:W-:Y:S05]  /*193a0*/  WARPSYNC.COLLECTIVE R15, `(.L_x_6139) ;  /* 0x000000000f087348 */ /* 0x032fea0003c00000 */
[----:B------:R0:W2:Y:S02]  /*193b0*/  SHFL.IDX P6, R14, R13, R12, R11 ;  /* 0x0000000c0d0e7389 */ /* 0x0000a400000c000b */
[----:B012-45:R-:W-:Y:S01]  /*193c0*/  ENDCOLLECTIVE ;  /* 0x000000000000791b */ /* 0x037fe20003800000 */
.L_x_6139:
[----:B------:R-:W-:Y:S05]  /*193d0*/  BSYNC B0 ;  /* 0x0000000000007941 */ /* 0x000fea0003800000 */
.L_x_6138:
        /* <DEDUP_REMOVED lines=9> */
.L_x_6140:
        /* <DEDUP_REMOVED lines=19> */
.L_x_6141:
[----:B------:R-:W-:Y:S01]  /*195a0*/  IMAD.MOV.U32 R12, RZ, RZ, 0x2 ;  /* 0x00000002ff0c7424 */ /* 0x000fe200078e00ff */
[----:B------:R-:W-:-:S05]  /*195b0*/  SEL R7, R14, RZ, P1 ;  /* 0x000000ff0e077207 */ /* 0x000fca0000800000 */
[----:B------:R-:W-:-:S04]  /*195c0*/  IMAD.IADD R3, R2, 0x1, R7 ;  /* 0x0000000102037824 */ /* 0x000fc800078e0207 */
[----:B------:R-:W-:-:S07]  /*195d0*/  IMAD.MOV.U32 R13, RZ, RZ, R3 ;  /* 0x000000ffff0d7224 */ /* 0x000fce00078e0003 */
[----:B------:R-:W-:Y:S05]  /*195e0*/  WARPSYNC.COLLECTIVE R15, `(.L_x_6142) ;  /* 0x000000000f087348 */ /* 0x000fea0003c00000 */
[----:B------:R0:W1:Y:S02]  /*195f0*/  SHFL.UP P6, R14, R13, R12, R11 ;  /* 0x0400000c0d0e7389 */ /* 0x00006400000c000b */
[----:B01----:R-:W-:Y:S01]  /*19600*/  ENDCOLLECTIVE ;  /* 0x000000000000791b */ /* 0x003fe20003800000 */
.L_x_6142:
        /* <DEDUP_REMOVED lines=8> */
.L_x_6143:
        /* <DEDUP_REMOVED lines=8> */
.L_x_6144:
        /* <DEDUP_REMOVED lines=8> */
.L_x_6145:
        /* <DEDUP_REMOVED lines=9> */
.L_x_6146:
[----:B------:R-:W-:Y:S01]  /*19820*/  IMAD.MOV.U32 R16, RZ, RZ, R14 ;  /* 0x000000ffff107224 */ /* 0x000fe200078e000e */
[----:B------:R-:W-:Y:S06]  /*19830*/  BRA `(.L_x_6147) ;  /* 0xffffffd800bc7947 */ /* 0x000fec000383ffff */
.L_x_6086:
        /* <DEDUP_REMOVED lines=8> */
.L_x_6149:
[----:B------:R-:W-:Y:S05]  /*198c0*/  BSYNC B0 ;  /* 0x0000000000007941 */ /* 0x000fea0003800000 */
.L_x_6148:
        /* <DEDUP_REMOVED lines=9> */
.L_x_6150:
[----:B------:R-:W-:Y:S01]  /*19960*/  IMAD.MOV.U32 R12, RZ, RZ, 0x4 ;  /* 0x00000004ff0c7424 */ /* 0x000fe200078e00ff */
[----:B------:R-:W-:-:S05]  /*19970*/  SEL R14, R14, RZ, P2 ;  /* 0x000000ff0e0e7207 */ /* 0x000fca0001000000 */
[----:B------:R-:W-:-:S04]  /*19980*/  IMAD.IADD R3, R3, 0x1, R14 ;  /* 0x0000000103037824 */ /* 0x000fc800078e020e */
[----:B------:R-:W-:-:S07]  /*19990*/  IMAD.MOV.U32 R13, RZ, RZ, R3 ;  /* 0x000000ffff0d7224 */ /* 0x000fce00078e0003 */
[----:B------:R-:W-:Y:S05]  /*199a0*/  WARPSYNC.COLLECTIVE R15, `(.L_x_6151) ;  /* 0x000000000f087348 */ /* 0x000fea0003c00000 */
[----:B------:R0:W1:Y:S02]  /*199b0*/  SHFL.UP P6, R14, R13, R12, R11 ;  /* 0x0400000c0d0e7389 */ /* 0x00006400000c000b */
[----:B01----:R-:W-:Y:S01]  /*199c0*/  ENDCOLLECTIVE ;  /* 0x000000000000791b */ /* 0x003fe20003800000 */
.L_x_6151:
[----:B------:R-:W-:Y:S01]  /*199d0*/  IMAD.MOV.U32 R12, RZ, RZ, 0x8 ;  /* 0x00000008ff0c7424 */ /* 0x000fe200078e00ff */
[----:B------:R-:W-:-:S05]  /*199e0*/  SEL R14, R14, RZ, P3 ;  /* 0x000000ff0e0e7207 */ /* 0x000fca0001800000 */
[----:B------:R-:W-:-:S04]  /*199f0*/  IMAD.IADD R3, R3, 0x1, R14 ;  /* 0x0000000103037824 */ /* 0x000fc800078e020e */
[----:B------:R-:W-:-:S07]  /*19a00*/  IMAD.MOV.U32 R13, RZ, RZ, R3 ;  /* 0x000000ffff0d7224 */ /* 0x000fce00078e0003 */
[----:B------:R-:W-:Y:S05]  /*19a10*/  WARPSYNC.COLLECTIVE R15, `(.L_x_6152) ;  /* 0x000000000f087348 */ /* 0x000fea0003c00000 */
[----:B------:R0:W1:Y:S02]  /*19a20*/  SHFL.UP P6, R14, R13, R12, R11 ;  /* 0x0400000c0d0e7389 */ /* 0x00006400000c000b */
[----:B01----:R-:W-:Y:S01]  /*19a30*/  ENDCOLLECTIVE ;  /* 0x000000000000791b */ /* 0x003fe20003800000 */
.L_x_6152:
[----:B------:R-:W-:Y:S01]  /*19a40*/  IMAD.MOV.U32 R12, RZ, RZ, 0x10 ;  /* 0x00000010ff0c7424 */ /* 0x000fe200078e00ff */
[----:B------:R-:W-:-:S05]  /*19a50*/  SEL R14, R14, RZ, P4 ;  /* 0x000000ff0e0e7207 */ /* 0x000fca0002000000 */
[----:B------:R-:W-:-:S04]  /*19a60*/  IMAD.IADD R3, R3, 0x1, R14 ;  /* 0x0000000103037824 */ /* 0x000fc800078e020e */
[----:B------:R-:W-:-:S07]  /*19a70*/  IMAD.MOV.U32 R13, RZ, RZ, R3 ;  /* 0x000000ffff0d7224 */ /* 0x000fce00078e0003 */
[----:B------:R-:W-:Y:S05]  /*19a80*/  WARPSYNC.COLLECTIVE R15, `(.L_x_6153) ;  /* 0x000000000f087348 */ /* 0x000fea0003c00000 */
[----:B------:R0:W1:Y:S02]  /*19a90*/  SHFL.UP P6, R14, R13, R12, R11 ;  /* 0x0400000c0d0e7389 */ /* 0x00006400000c000b */
[----:B01----:R-:W-:Y:S01]  /*19aa0*/  ENDCOLLECTIVE ;  /* 0x000000000000791b */ /* 0x003fe20003800000 */
.L_x_6153:
        /* <DEDUP_REMOVED lines=8> */
.L_x_6154:
[----:B------:R-:W-:Y:S01]  /*19b30*/  IMAD.MOV.U32 R16, RZ, RZ, R14 ;  /* 0x000000ffff107224 */ /* 0x000fe200078e000e */
[----:B------:R-:W-:Y:S06]  /*19b40*/  BRA `(.L_x_6155) ;  /* 0xffffffd800987947 */ /* 0x000fec000383ffff */
.L_x_6088:
[----:B------:R-:W-:Y:S01]  /*19b50*/  BSSY B0, `(.L_x_6156) ;  /* 0x0000006000007945 */ /* 0x000fe20003800000 */
[----:B------:R-:W-:Y:S01]  /*19b60*/  PLOP3.LUT P6, PT, P6, PT, PT, 0x8, 0x0 ;  /* 0x000000000000781c */ /* 0x000fe200037ce170 */
[----:B------:R-:W-:-:S12]  /*19b70*/  IMAD.MOV.U32 R15, RZ, RZ, -0x1 ;  /* 0xffffffffff0f7424 */ /* 0x000fd800078e00ff */
[----:B01--45:R-:W-:Y:S05]  /*19b80*/  WARPSYNC.COLLECTIVE R15, `(.L_x_6157) ;  /* 0x000000000f087348 */ /* 0x033fea0003c00000 */
[----:B------:R-:W-:Y:S01]  /*19b90*/  VOTE.ANY R14, PT, P6 ;  /* 0x00000000000e7806 */ /* 0x000fe200030e0100 */
[----:B01--45:R-:W-:Y:S06]  /*19ba0*/  ENDCOLLECTIVE ;  /* 0x000000000000791b */ /* 0x033fec0003800000 */
.L_x_6157:
[----:B------:R-:W-:Y:S05]  /*19bb0*/  BSYNC B0 ;  /* 0x0000000000007941 */ /* 0x000fea0003800000 */
.L_x_6156:
        /* <DEDUP_REMOVED lines=9> */
.L_x_6158:
[----:B------:R-:W-:Y:S01]  /*19c50*/  IMAD.MOV.U32 R17, RZ, RZ, R14 ;  /* 0x000000ffff117224 */ /* 0x000fe200078e000e */
[----:B------:R-:W-:Y:S06]  /*19c60*/  BRA `(.L_x_6159) ;  /* 0xffffffd800887947 */ /* 0x000fec000383ffff */
.L_x_6090:
[----:B------:R-:W-:Y:S01]  /*19c70*/  BSSY B0, `(.L_x_6160) ;  /* 0x0000007000007945 */ /* 0x000fe20003800000 */
[----:B------:R-:W-:Y:S02]  /*19c80*/  IMAD.MOV.U32 R13, RZ, RZ, R3 ;  /* 0x000000ffff0d7224 */ /* 0x000fe400078e0003 */
[----:B------:R-:W-:Y:S02]  /*19c90*/  IMAD.MOV.U32 R11, RZ, RZ, 0x1f ;  /* 0x0000001fff0b7424 */ /* 0x000fe400078e00ff */
[----:B------:R-:W-:-:S07]  /*19ca0*/  IMAD.MOV.U32 R15, RZ, RZ, -0x1 ;  /* 0xffffffffff0f7424 */ /* 0x000fce00078e00ff */
[----:B012345:R-:W-:Y:S05]  /*19cb0*/  WARPSYNC.COLLECTIVE R15, `(.L_x_6161) ;  /* 0x000000000f087348 */ /* 0x03ffea0003c00000 */
[----:B------:R0:W0:Y:S02]  /*19cc0*/  SHFL.IDX P6, R14, R13, R12, R11 ;  /* 0x0000000c0d0e7389 */ /* 0x00002400000c000b */
[----:B012345:R-:W-:Y:S01]  /*19cd0*/  ENDCOLLECTIVE ;  /* 0x000000000000791b */ /* 0x03ffe20003800000 */
.L_x_6161:
[----:B------:R-:W-:Y:S05]  /*19ce0*/  BSYNC B0 ;  /* 0x0000000000007941 */ /* 0x000fea0003800000 */
.L_x_6160:
[----:B------:R-:W-:Y:S01]  /*19cf0*/  IMAD.MOV.U32 R3, RZ, RZ, R14 ;  /* 0x000000ffff037224 */ /* 0x000fe200078e000e */
[----:B------:R-:W-:Y:S06]  /*19d00*/  BRA `(.L_x_6162) ;  /* 0xffffffd8007c7947 */ /* 0x000fec000383ffff */
.L_x_6094:
[----:B0-----:R0:W2:Y:S02]  /*19d10*/  SYNCS.PHASECHK.TRANS64.TRYWAIT P0, [R0+URZ+0x36820], R3 ;  /* 0x03682003000075a7 */ /* 0x0010a4000800017f */
[----:B--2---:R-:W-:Y:S05]  /*19d20*/  @!P0 NANOSLEEP.SYNCS 0x989680 ;  /* 0x009896800000895d */ /* 0x004fea0003900000 */
[----:B------:R-:W2:Y:S02]  /*19d30*/  @!P0 SYNCS.PHASECHK.TRANS64 P0, [R0+URZ+0x36820], R3 ;  /* 0x03682003000085a7 */ /* 0x000ea4000800007f */
[----:B--2---:R-:W-:Y:S05]  /*19d40*/  @!P0 BRA `(.L_x_6094) ;  /* 0xfffffffc00f08947 */ /* 0x004fea000383ffff */
[----:B------:R-:W-:Y:S05]  /*19d50*/  BRA `(.L_x_6163) ;  /* 0xffffffe000047947 */ /* 0x000fea000383ffff */
.L_x_6095:
        /* <DEDUP_REMOVED lines=11> */
.L_x_6165:
[----:B------:R-:W-:Y:S05]  /*19e10*/  BSYNC B0 ;  /* 0x0000000000007941 */ /* 0x000fea0003800000 */
.L_x_6164:
[----:B------:R-:W-:Y:S05]  /*19e20*/  BRA `(.L_x_6166) ;  /* 0xffffffdc00ec7947 */ /* 0x000fea000383ffff */
.L_x_6098:
[----:B------:R-:W-:Y:S01]  /*19e30*/  BSSY B1, `(.L_x_6167) ;  /* 0x0000006000017945 */ /* 0x000fe20003800000 */
[----:B------:R-:W-:-:S07]  /*19e40*/  IMAD.MOV.U32 R15, RZ, RZ, -0x1 ;  /* 0xffffffffff0f7424 */ /* 0x000fce00078e00ff */
[----:B012-45:R-:W-:Y:S05]  /*19e50*/  WARPSYNC.COLLECTIVE R15, `(.L_x_6168) ;  /* 0x000000000f0c7348 */ /* 0x037fea0003c00000 */
[----:B------:R-:W-:Y:S02]  /*19e60*/  ELECT P6, UR62, PT ;  /* 0x00000000003e782f */ /* 0x000fe400038c0000 */
[----:B------:R-:W-:Y:S01]  /*19e70*/  MOV R14, UR62 ;  /* 0x0000003e000e7c02 */ /* 0x000fe20008000f00 */
[----:B012-45:R-:W-:Y:S10]  /*19e80*/  ENDCOLLECTIVE ;  /* 0x000000000000791b */ /* 0x037ff40003800000 */
.L_x_6168:
[----:B------:R-:W-:Y:S05]  /*19e90*/  BSYNC B1 ;  /* 0x0000000000017941 */ /* 0x000fea0003800000 */
.L_x_6167:
[----:B------:R-:W-:Y:S05]  /*19ea0*/  BRA `(.L_x_6169) ;  /* 0xffffffdc00e47947 */ /* 0x000fea000383ffff */
.L_x_6100:
[----:B0-----:R0:W2:Y:S02]  /*19eb0*/  SYNCS.PHASECHK.TRANS64.TRYWAIT P0, [R6+URZ], R5 ;  /* 0x00000005060075a7 */ /* 0x0010a4000800017f */
[----:B--2---:R-:W-:Y:S05]  /*19ec0*/  @!P0 NANOSLEEP.SYNCS 0x989680 ;  /* 0x009896800000895d */ /* 0x004fea0003900000 */
[----:B------:R-:W2:Y:S02]  /*19ed0*/  @!P0 SYNCS.PHASECHK.TRANS64 P0, [R6+URZ], R5 ;  /* 0x00000005060085a7 */ /* 0x000ea4000800007f */
[----:B--2---:R-:W-:Y:S05]  /*19ee0*/  @!P0 BRA `(.L_x_6100) ;  /* 0xfffffffc00f08947 */ /* 0x004fea000383ffff */
[----:B------:R-:W-:Y:S05]  /*19ef0*/  BRA `(.L_x_6170) ;  /* 0xffffffe000287947 */ /* 0x000fea000383ffff */
.L_x_6101:
[----:B--2---:R2:W3:Y:S02]  /*19f00*/  SYNCS.PHASECHK.TRANS64.TRYWAIT P0, [R7+URZ], R2 ;  /* 0x00000002070075a7 */ /* 0x0044e4000800017f */
[----:B---3--:R-:W-:Y:S05]  /*19f10*/  @!P0 NANOSLEEP.SYNCS 0x989680 ;  /* 0x009896800000895d */ /* 0x008fea0003900000 */
[----:B------:R-:W3:Y:S02]  /*19f20*/  @!P0 SYNCS.PHASECHK.TRANS64 P0, [R7+URZ], R2 ;  /* 0x00000002070085a7 */ /* 0x000ee4000800007f */
[----:B---3--:R-:W-:Y:S05]  /*19f30*/  @!P0 BRA `(.L_x_6101) ;  /* 0xfffffffc00f08947 */ /* 0x008fea000383ffff */
[----:B------:R-:W-:Y:S05]  /*19f40*/  BRA `(.L_x_6171) ;  /* 0xffffffe0001c7947 */ /* 0x000fea000383ffff */
.L_x_6103:
[----:B---3--:R3:W4:Y:S02]  /*19f50*/  SYNCS.PHASECHK.TRANS64.TRYWAIT P0, [R4+URZ], R5 ;  /* 0x00000005040075a7 */ /* 0x008724000800017f */
[----:B----4-:R-:W-:Y:S05]  /*19f60*/  @!P0 NANOSLEEP.SYNCS 0x989680 ;  /* 0x009896800000895d */ /* 0x010fea0003900000 */
[----:B------:R-:W4:Y:S02]  /*19f70*/  @!P0 SYNCS.PHASECHK.TRANS64 P0, [R4+URZ], R5 ;  /* 0x00000005040085a7 */ /* 0x000f24000800007f */
[----:B----4-:R-:W-:Y:S05]  /*19f80*/  @!P0 BRA `(.L_x_6103) ;  /* 0xfffffffc00f08947 */ /* 0x010fea000383ffff */
[----:B------:R-:W-:Y:S05]  /*19f90*/  BRA `(.L_x_6172) ;  /* 0xffffffe000247947 */ /* 0x000fea000383ffff */
.L_x_6173:
        /* <DEDUP_REMOVED lines=14> */
.L_x_15311:


//--------------------- .text._ZN7cutlass13device_kernelIN5flash11enable_sm90INS1_16FlashAttnFwdSm90INS1_25CollectiveMainloopFwdSm90ILi2EN4cute5tupleIJNS5_1CILi1EEES8_S8_EEENS6_IJNS7_ILi128EEENS7_ILi112EEENS7_ILi192EEEEEELi192ENS_10bfloat16_tEfNS_4arch4Sm90ELb1ELb0ELb0ELb1ELb0ELb1ELb0ELb1ELb1ELb1ELb0ELb0EEENS1_21CollectiveEpilogueFwdINS6_IJSA_SC_SB_EEES9_SE_SG_Li256ELb1ELb1ELb0ELb0EEENS1_36VarlenDynamicPersistentTileSchedulerILi128ELi112ELi256ELi128ELb0ELb1ELb1ELb1ELb1ELb1EEEEEEEEEvNT_6ParamsE --------------------------
	.section	.text._ZN7cutlass13device_kernelIN5flash11enable_sm90INS1_16FlashAttnFwdSm90INS1_25CollectiveMainloopFwdSm90ILi2EN4cute5tupleIJNS5_1CILi1EEES8_S8_EEENS6_IJNS7_ILi128EEENS7_ILi112EEENS7_ILi192EEEEEELi192ENS_10bfloat16_tEfNS_4arch4Sm90ELb1ELb0ELb0ELb1ELb0ELb1ELb0ELb1ELb1ELb1ELb0ELb0EEENS1_21CollectiveEpilogueFwdINS6_IJSA_SC_SB_EEES9_SE_SG_Li256ELb1ELb1ELb0ELb0EEENS1_36VarlenDynamicPersistentTileSchedulerILi128ELi112ELi256ELi128ELb0ELb1ELb1ELb1ELb1ELb1EEEEEEEEEvNT_6ParamsE,"ax",@progbits
	.align	128
.text._ZN7cutlass13device_kernelIN5flash11enable_sm90INS1_16FlashAttnFwdSm90INS1_25CollectiveMainloopFwdSm90ILi2EN4cute5tupleIJNS5_1CILi1EEES8_S8_EEENS6_IJNS7_ILi128EEENS7_ILi112EEENS7_ILi192EEEEEELi192ENS_10bfloat16_tEfNS_4arch4Sm90ELb1ELb0ELb0ELb1ELb0ELb1ELb0ELb1ELb1ELb1ELb0ELb0EEENS1_21CollectiveEpilogueFwdINS6_IJSA_SC_SB_EEES9_SE_SG_Li256ELb1ELb1ELb0ELb0EEENS1_36VarlenDynamicPersistentTileSchedulerILi128ELi112ELi256ELi128ELb0ELb1ELb1ELb1ELb1ELb1EEEEEEEEEvNT_6ParamsE:
        .type           _ZN7cutlass13device_kernelIN5flash11enable_sm90INS1_16FlashAttnFwdSm90INS1_25CollectiveMainloopFwdSm90ILi2EN4cute5tupleIJNS5_1CILi1EEES8_S8_EEENS6_IJNS7_ILi128EEENS7_ILi112EEENS7_ILi192EEEEEELi192ENS_10bfloat16_tEfNS_4arch4Sm90ELb1ELb0ELb0ELb1ELb0ELb1ELb0ELb1ELb1ELb1ELb0ELb0EEENS1_21CollectiveEpilogueFwdINS6_IJSA_SC_SB_EEES9_SE_SG_Li256ELb1ELb1ELb0ELb0EEENS1_36VarlenDynamicPersistentTileSchedulerILi128ELi112ELi256ELi128ELb0ELb1ELb1ELb1ELb1ELb1EEEEEEEEEvNT_6ParamsE,@function
        .size           _ZN7cutlass13device_kernelIN5flash11enable_sm90INS1_16FlashAttnFwdSm90INS1_25CollectiveMainloopFwdSm90ILi2EN4cute5tupleIJNS5_1CILi1EEES8_S8_EEENS6_IJNS7_ILi128EEENS7_ILi112EEENS7_ILi192EEEEEELi192ENS_10bfloat16_tEfNS_4arch4Sm90ELb1ELb0ELb0ELb1ELb0ELb1ELb0ELb1ELb1ELb1ELb0ELb0EEENS1_21CollectiveEpilogueFwdINS6_IJSA_SC_SB_EEES9_SE_SG_Li256ELb1ELb1ELb0ELb0EEENS1_36VarlenDynamicPersistentTileSchedulerILi128ELi112ELi256ELi128ELb0ELb1ELb1ELb1ELb1ELb1EEEEEEEEEvNT_6ParamsE,(.L_x_15312 - _ZN7cutlass13device_kernelIN5flash11enable_sm90INS1_16FlashAttnFwdSm90INS1_25CollectiveMainloopFwdSm90ILi2EN4cute5tupleIJNS5_1CILi1EEES8_S8_EEENS6_IJNS7_ILi128EEENS7_ILi112EEENS7_ILi192EEEEEELi192ENS_10bfloat16_tEfNS_4arch4Sm90ELb1ELb0ELb0ELb1ELb0ELb1ELb0ELb1ELb1ELb1ELb0ELb0EEENS1_21CollectiveEpilogueFwdINS6_IJSA_SC_SB_EEES9_SE_SG_Li256ELb1ELb1ELb0ELb0EEENS1_36VarlenDynamicPersistentTileSchedulerILi128ELi112ELi256ELi128ELb0ELb1ELb1ELb1ELb1ELb1EEEEEEEEEvNT_6ParamsE)
        .other          _ZN7cutlass13device_kernelIN5flash11enable_sm90INS1_16FlashAttnFwdSm90INS1_25CollectiveMainloopFwdSm90ILi2EN4cute5tupleIJNS5_1CILi1EEES8_S8_EEENS6_IJNS7_ILi128EEENS7_ILi112EEENS7_ILi192EEEEEELi192ENS_10bfloat16_tEfNS_4arch4Sm90ELb1ELb0ELb0ELb1ELb0ELb1ELb0ELb1ELb1ELb1ELb0ELb0EEENS1_21CollectiveEpilogueFwdINS6_IJSA_SC_SB_EEES9_SE_SG_Li256ELb1ELb1ELb0ELb0EEENS1_36VarlenDynamicPersistentTileSchedulerILi128ELi112ELi256ELi128ELb0ELb1ELb1ELb1ELb1ELb1EEEEEEEEEvNT_6ParamsE,@"STO_CUDA_ENTRY STV_DEFAULT"
_ZN7cutlass13device_kernelIN5flash11enable_sm90INS1_16FlashAttnFwdSm90INS1_25CollectiveMainloopFwdSm90ILi2EN4cute5tupleIJNS5_1CILi1EEES8_S8_EEENS6_IJNS7_ILi128EEENS7_ILi112EEENS7_ILi192EEEEEELi192ENS_10bfloat16_tEfNS_4arch4Sm90ELb1ELb0ELb0ELb1ELb0ELb1ELb0ELb1ELb1ELb1ELb0ELb0EEENS1_21CollectiveEpilogueFwdINS6_IJSA_SC_SB_EEES9_SE_SG_Li256ELb1ELb1ELb0ELb0EEENS1_36VarlenDynamicPersistentTileSchedulerILi128ELi112ELi256ELi128ELb0ELb1ELb1ELb1ELb1ELb1EEEEEEEEEvNT_6ParamsE:
        /* <DEDUP_REMOVED lines=24> */
.L_x_6175:
[----:B------:R-:W-:Y:S05]  /*0180*/  BSYNC B0 ;  /* 0x0000000000007941 */ /* 0x000fea0003800000 */
.L_x_6174:
        /* <DEDUP_REMOVED lines=41> */
.L_x_6176:
        /* <DEDUP_REMOVED lines=22> */
.L_x_6177:
        /* <DEDUP_REMOVED lines=18> */
.L_x_6178:
        /* <DEDUP_REMOVED lines=22> */
.L_x_6179:
        /* <DEDUP_REMOVED lines=22> */
.L_x_6180:
        /* <DEDUP_REMOVED lines=10> */
.L_x_6183:
        /* <DEDUP_REMOVED lines=20> */
[----:B------:R-:W-:Y:S02]  /*0b40*/  IMAD.MOV.U32 R17, RZ, RZ, RZ ;  /* 0x000000ffff117224 */ /* 0x000fe400078e00ff */
[----:B------:R-:W-:-:S08]  /*0b50*/  IMAD.MOV.U32 R205, RZ, RZ, RZ ;  /* 0x000000ffffcd7224 */ /* 0x000fd000078e00ff */
[----:B------:R-:W-:Y:S01]  /*0b60*/  UIADD3 UR4, UR4, 0x15400, URZ ;  /* 0x0001540004047890 */ /* 0x000fe2000fffe03f */
[----:B--2---:R-:W-:Y:S02]  /*0b70*/  R2UR UR5, R0 ;  /* 0x00000000000572ca */ /* 0x004fe400000e0000 */
[----:B------:R-:W-:-:S04]  /*0b80*/  SHF.R.S32.HI R0, RZ, 0x1f, R18 ;  /* 0x0000001fff007819 */ /* 0x000fc80000011412 */
[----:B0-----:R-:W-:-:S04]  /*0b90*/  LEA.HI R2, R0, R18, RZ, 0x7 ;  /* 0x0000001200027211 */ /* 0x001fc800078f38ff */
[----:B------:R-:W-:Y:S02]  /*0ba0*/  LOP3.LUT R3, R2, 0xffffff80, RZ, 0xc0, !PT ;  /* 0xffffff8002037812 */ /* 0x000fe400078ec0ff */
[----:B------:R-:W-:Y:S01]  /*0bb0*/  SHF.R.S32.HI R11, RZ, 0x7, R2 ;  /* 0x00000007ff0b7819 */ /* 0x000fe20000011402 */
[----:B------:R-:W-:Y:S02]  /*0bc0*/  ULOP3.LUT UR5, UR5, 0x1, URZ, 0xfc, !UPT ;  /* 0x0000000105057892 */ /* 0x000fe4000f8efc3f */
[----:B------:R-:W-:Y:S01]  /*0bd0*/  IMAD.IADD R15, R18, 0x1, -R3 ;  /* 0x00000001120f7824 */ /* 0x000fe200078e0a03 */
[----:B------:R-:W-:Y:S02]  /*0be0*/  LEA.HI R3, R0, R18, RZ, 0x4 ;  /* 0x0000001200037211 */ /* 0x000fe400078f20ff */
[----:B------:R-:W-:Y:S02]  /*0bf0*/  LEA.HI R2, R2, R11, RZ, 0x1 ;  /* 0x0000000b02027211 */ /* 0x000fe400078f08ff */
[----:B------:R-:W-:-:S02]  /*0c00*/  SHF.R.S32.HI R7, RZ, 0x1f, R15 ;  /* 0x0000001fff077819 */ /* 0x000fc4000001140f */
[----:B------:R-:W-:Y:S02]  /*0c10*/  SHF.R.S32.HI R6, RZ, 0x4, R3 ;  /* 0x00000004ff067819 */ /* 0x000fe40000011403 */
[----:B------:R-:W-:Y:S02]  /*0c20*/  LEA.HI R8, R7, R15, RZ, 0x2 ;  /* 0x0000000f07087211 */ /* 0x000fe400078f10ff */
[----:B------:R-:W-:Y:S02]  /*0c30*/  LEA.HI R4, R3, R6, RZ, 0x1 ;  /* 0x0000000603047211 */ /* 0x000fe400078f08ff */
[--C-:B------:R-:W-:Y:S02]  /*0c40*/  SHF.R.S32.HI R9, RZ, 0x2, R8.reuse ;  /* 0x00000002ff097819 */ /* 0x100fe40000011408 */
[----:B------:R-:W-:Y:S02]  /*0c50*/  SHF.R.S32.HI R10, RZ, 0x1f, R8 ;  /* 0x0000001fff0a7819 */ /* 0x000fe40000011408 */
[----:B------:R-:W-:-:S02]  /*0c60*/  LOP3.LUT R5, R4, 0x1ffffffe, RZ, 0xc0, !PT ;  /* 0x1ffffffe04057812 */ /* 0x000fc400078ec0ff */
[----:B------:R-:W-:Y:S02]  /*0c70*/  LEA.HI R10, R10, R9, RZ, 0x3 ;  /* 0x000000090a0a7211 */ /* 0x000fe400078f18ff */
[----:B------:R-:W-:Y:S01]  /*0c80*/  LEA.HI R7, R7, R15, RZ, 0x5 ;  /* 0x0000000f07077211 */ /* 0x000fe200078f28ff */
[----:B------:R-:W-:Y:S01]  /*0c90*/  IMAD.IADD R5, R6, 0x1, -R5 ;  /* 0x0000000106057824 */ /* 0x000fe200078e0a05 */
[----:B------:R-:W-:Y:S02]  /*0ca0*/  LOP3.LUT R10, R10, 0xfffffff8, RZ, 0xc0, !PT ;  /* 0xfffffff80a0a7812 */ /* 0x000fe400078ec0ff */
[----:B------:R-:W-:Y:S02]  /*0cb0*/  LEA.HI R4, R0, R18, RZ, 0x5 ;  /* 0x0000001200047211 */ /* 0x000fe400078f28ff */
[----:B------:R-:W-:Y:S01]  /*0cc0*/  LOP3.LUT R3, R3, 0x3fffff0, RZ, 0xc0, !PT ;  /* 0x03fffff003037812 */ /* 0x000fe200078ec0ff */
[----:B------:R-:W-:Y:S01]  /*0cd0*/  IMAD.IADD R10, R9, 0x1, -R10 ;  /* 0x00000001090a7824 */ /* 0x000fe200078e0a0a */
[----:B------:R-:W-:-:S02]  /*0ce0*/  SHF.R.S32.HI R7, RZ, 0x5, R7 ;  /* 0x00000005ff077819 */ /* 0x000fc40000011407 */
[----:B------:R-:W-:Y:S01]  /*0cf0*/  SHF.R.S32.HI R4, RZ, 0x5, R4 ;  /* 0x00000005ff047819 */ /* 0x000fe20000011404 */
[----:B------:R-:W-:Y:S01]  /*0d00*/  IMAD.IADD R3, R18, 0x1, -R3 ;  /* 0x0000000112037824 */ /* 0x000fe200078e0a03 */
[----:B------:R-:W-:Y:S01]  /*0d10*/  LEA.HI R6, R0, R18, RZ, 0x2 ;  /* 0x0000001200067211 */ /* 0x000fe200078f10ff */
[----:B------:R-:W-:Y:S01]  /*0d20*/  IMAD R7, R7, 0x10, R10 ;  /* 0x0000001007077824 */ /* 0x000fe200078e020a */
[----:B------:R-:W-:Y:S01]  /*0d30*/  LOP3.LUT R2, R2, 0x3fffffe, RZ, 0xc0, !PT ;  /* 0x03fffffe02027812 */ /* 0x000fe200078ec0ff */
[C---:B------:R-:W-:Y:S01]  /*0d40*/  IMAD R10, R4.reuse, 0x10, R3 ;  /* 0x00000010040a7824 */ /* 0x040fe200078e0203 */
[--C-:B------:R-:W-:Y:S01]  /*0d50*/  SHF.R.S32.HI R204, RZ, 0x2, R6.reuse ;  /* 0x00000002ffcc7819 */ /* 0x100fe20000011406 */
[----:B------:R-:W-:Y:S01]  /*0d60*/  IMAD.SHL.U32 R218, R4, 0x200, RZ ;  /* 0x0000020004da7824 */ /* 0x000fe200078e00ff */
[----:B------:R-:W-:Y:S01]  /*0d70*/  SHF.R.S32.HI R3, RZ, 0x1f, R6 ;  /* 0x0000001fff037819 */ /* 0x000fe20000011406 */
[----:B------:R-:W-:Y:S01]  /*0d80*/  IMAD.IADD R2, R11, 0x1, -R2 ;  /* 0x000000010b027824 */ /* 0x000fe200078e0a02 */
[----:B------:R-:W-:Y:S01]  /*0d90*/  LOP3.LUT R6, R6, 0xfffffffc, RZ, 0xc0, !PT ;  /* 0xfffffffc06067812 */ /* 0x000fe200078ec0ff */
[----:B------:R-:W-:Y:S01]  /*0da0*/  VIADD R237, R204, 0x40 ;  /* 0x00000040cced7836 */ /* 0x000fe20000000000 */
[----:B------:R-:W-:Y:S01]  /*0db0*/  LEA.HI R3, R3, R204, RZ, 0x3 ;  /* 0x000000cc03037211 */ /* 0x000fe200078f18ff */
[----:B------:R-:W-:Y:S01]  /*0dc0*/  IMAD R13, R2, 0x40, R7 ;  /* 0x00000040020d7824 */ /* 0x000fe200078e0207 */
[----:B------:R-:W-:Y:S01]  /*0dd0*/  LEA.HI R0, R0, R18, RZ, 0x3 ;  /* 0x0000001200007211 */ /* 0x000fe200078f18ff */
[----:B------:R-:W-:Y:S01]  /*0de0*/  IMAD.IADD R20, R18, 0x1, -R6 ;  /* 0x0000000112147824 */ /* 0x000fe200078e0a06 */
[----:B------:R-:W-:Y:S01]  /*0df0*/  SHF.R.S32.HI R2, RZ, 0x1f, R237 ;  /* 0x0000001fff027819 */ /* 0x000fe200000114ed */
[----:B------:R-:W-:Y:S01]  /*0e00*/  IMAD.SHL.U32 R215, R237, 0x40, RZ ;  /* 0x00000040edd77824 */ /* 0x000fe200078e00ff */
[----:B------:R-:W-:Y:S01]  /*0e10*/  LOP3.LUT R3, R3, 0xfffffff8, RZ, 0xc0, !PT ;  /* 0xfffffff803037812 */ /* 0x000fe200078ec0ff */
[----:B------:R-:W-:Y:S01]  /*0e20*/  IMAD.SHL.U32 R22, R20, 0x4, RZ ;  /* 0x0000000414167824 */ /* 0x000fe200078e00ff */
[----:B------:R-:W-:Y:S01]  /*0e30*/  LEA.HI R2, R2, R237, RZ, 0x3 ;  /* 0x000000ed02027211 */ /* 0x000fe200078f18ff */
[----:B------:R-:W-:Y:S01]  /*0e40*/  IMAD R12, R10, 0x8, R5 ;  /* 0x000000080a0c7824 */ /* 0x000fe200078e0205 */
[----:B------:R-:W-:Y:S01]  /*0e50*/  LOP3.LUT R215, R215, 0x1c0, RZ, 0xc0, !PT ;  /* 0x000001c0d7d77812 */ /* 0x000fe200078ec0ff */
[----:B------:R-:W-:Y:S01]  /*0e60*/  VIADD R211, R22, 0x20 ;  /* 0x0000002016d37836 */ /* 0x000fe20000000000 */
[----:B------:R-:W-:Y:S01]  /*0e70*/  LOP3.LUT R231, R0, 0xfffffff8, RZ, 0xc0, !PT ;  /* 0xfffffff800e77812 */ /* 0x000fe200078ec0ff */
[C---:B------:R-:W-:Y:S01]  /*0e80*/  VIADD R210, R22.reuse, 0x40 ;  /* 0x0000004016d27836 */ /* 0x040fe20000000000 */
[----:B------:R-:W-:Y:S01]  /*0e90*/  SHF.R.U32.HI R14, RZ, 0x3, R215 ;  /* 0x00000003ff0e7819 */ /* 0x000fe200000116d7 */
[----:B------:R-:W-:Y:S01]  /*0ea0*/  IMAD.IADD R206, R22, 0x1, R211 ;  /* 0x0000000116ce7824 */ /* 0x000fe200078e02d3 */
[----:B------:R-:W-:Y:S01]  /*0eb0*/  STL [R1+0x8c], R13 ;  /* 0x00008c0d01007387 */ /* 0x000fe20000100800 */
[----:B------:R-:W-:Y:S01]  /*0ec0*/  IMAD.IADD R226, R204, 0x1, -R3 ;  /* 0x00000001cce27824 */ /* 0x000fe200078e0a03 */
[----:B------:R-:W-:Y:S01]  /*0ed0*/  LOP3.LUT R227, R8, 0x7ffffffc, RZ, 0xc0, !PT ;  /* 0x7ffffffc08e37812 */ /* 0x000fe200078ec0ff */
[----:B------:R-:W-:Y:S01]  /*0ee0*/  IMAD.SHL.U32 R2, R2, 0x40, RZ ;  /* 0x0000004002027824 */ /* 0x000fe200078e00ff */
[----:B------:R-:W-:Y:S01]  /*0ef0*/  SHF.R.S32.HI R3, RZ, 0x1f, R206 ;  /* 0x0000001fff037819 */ /* 0x000fe200000114ce */
[----:B------:R-:W-:-:S02]  /*0f00*/  IMAD.IADD R207, R22, 0x1, R210 ;  /* 0x0000000116cf7824 */ /* 0x000fc400078e02d2 */
[----:B------:R-:W-:Y:S01]  /*0f10*/  IMAD.SHL.U32 R216, R226, 0x40, RZ ;  /* 0x00000040e2d87824 */ /* 0x000fe200078e00ff */
[----:B------:R-:W-:Y:S01]  /*0f20*/  LOP3.LUT R220, R2, 0xfffffe00, RZ, 0xc0, !PT ;  /* 0xfffffe0002dc7812 */ /* 0x000fe200078ec0ff */
[----:B------:R-:W-:Y:S01]  /*0f30*/  IMAD.IADD R231, R18, 0x1, -R231 ;  /* 0x0000000112e77824 */ /* 0x000fe200078e0ae7 */
[----:B------:R-:W-:Y:S01]  /*0f40*/  SHF.R.S32.HI R2, RZ, 0x1f, R207 ;  /* 0x0000001fff027819 */ /* 0x000fe200000114cf */
[----:B------:R-:W-:Y:S01]  /*0f50*/  VIADD R213, R22, 0x10 ;  /* 0x0000001016d57836 */ /* 0x000fe20000000000 */
[-C--:B------:R-:W-:Y:S01]  /*0f60*/  LEA.HI R5, R3, R206.reuse, RZ, 0x6 ;  /* 0x000000ce03057211 */ /* 0x080fe200078f30ff */
[----:B------:R-:W-:Y:S01]  /*0f70*/  IMAD.SHL.U32 R223, R231, 0x8, RZ ;  /* 0x00000008e7df7824 */ /* 0x000fe200078e00ff */
[----:B------:R-:W-:Y:S01]  /*0f80*/  LOP3.LUT R216, R216, 0x1c0, RZ, 0xc0, !PT ;  /* 0x000001c0d8d87812 */ /* 0x000fe200078ec0ff */
[----:B------:R-:W-:Y:S01]  /*0f90*/  VIADD R212, R22, 0x30 ;  /* 0x0000003016d47836 */ /* 0x000fe20000000000 */
[----:B------:R-:W-:Y:S01]  /*0fa0*/  LEA.HI R4, R3, R206, RZ, 0x3 ;  /* 0x000000ce03047211 */ /* 0x000fe200078f18ff */
[----:B------:R-:W-:Y:S01]  /*0fb0*/  IMAD.SHL.U32 R5, R5, 0x80, RZ ;  /* 0x0000008005057824 */ /* 0x000fe200078e00ff */
[CC--:B------:R-:W-:Y:S01]  /*0fc0*/  LEA.HI R6, R2.reuse, R207.reuse, RZ, 0x6 ;  /* 0x000000cf02067211 */ /* 0x0c0fe200078f30ff */
[C---:B------:R-:W-:Y:S01]  /*0fd0*/  VIADD R229, R223.reuse, 0x40 ;  /* 0x00000040dfe57836 */ /* 0x040fe20000000000 */
[----:B------:R-:W-:Y:S01]  /*0fe0*/  LEA.HI R3, R2, R207, RZ, 0x3 ;  /* 0x000000cf02037211 */ /* 0x000fe200078f18ff */
[----:B------:R-:W-:Y:S01]  /*0ff0*/  VIADD R230, R223, 0x80 ;  /* 0x00000080dfe67836 */ /* 0x000fe20000000000 */
[----:B------:R-:W-:Y:S01]  /*1000*/  SHF.R.U32.HI R217, RZ, 0x3, R216 ;  /* 0x00000003ffd97819 */ /* 0x000fe200000116d8 */
[----:B------:R-:W-:Y:S01]  /*1010*/  IMAD.SHL.U32 R7, R6, 0x80, RZ ;  /* 0x0000008006077824 */ /* 0x000fe200078e00ff */
[--C-:B------:R-:W-:Y:S01]  /*1020*/  LOP3.LUT R2, R216, 0x38, R4.reuse, 0xf8, !PT ;  /* 0x00000038d8027812 */ /* 0x100fe200078ef804 */
[----:B------:R-:W-:Y:S01]  /*1030*/  VIADD R214, R22, 0x50 ;  /* 0x0000005016d67836 */ /* 0x000fe20000000000 */
[----:B------:R-:W-:Y:S01]  /*1040*/  LOP3.LUT R9, R215, 0x38, R4, 0xf8, !PT ;  /* 0x00000038d7097812 */ /* 0x000fe200078ef804 */
[----:B------:R-:W-:Y:S01]  /*1050*/  IMAD.SHL.U32 R18, R20, 0x8, RZ ;  /* 0x0000000814127824 */ /* 0x000fe200078e00ff */
[----:B------:R-:W-:Y:S01]  /*1060*/  LOP3.LUT R6, R216, 0x38, R3, 0xf8, !PT ;  /* 0x00000038d8067812 */ /* 0x000fe200078ef803 */
[----:B------:R-:W-:Y:S01]  /*1070*/  IMAD.IADD R227, R15, 0x1, -R227 ;  /* 0x000000010fe37824 */ /* 0x000fe200078e0ae3 */
[----:B------:R-:W-:-:S02]  /*1080*/  LOP3.LUT R5, R5, 0xffffe000, RZ, 0xc0, !PT ;  /* 0xffffe00005057812 */ /* 0x000fc400078ec0ff */
[-C--:B------:R-:W-:Y:S02]  /*1090*/  LOP3.LUT R2, R2, R217.reuse, RZ, 0x3c, !PT ;  /* 0x000000d902027212 */ /* 0x080fe400078e3cff */
[----:B------:R-:W-:Y:S02]  /*10a0*/  LOP3.LUT R10, R9, R14, RZ, 0x3c, !PT ;  /* 0x0000000e090a7212 */ /* 0x000fe400078e3cff */
[----:B------:R-:W-:Y:S02]  /*10b0*/  LOP3.LUT R9, R6, R217, RZ, 0x3c, !PT ;  /* 0x000000d906097212 */ /* 0x000fe400078e3cff */
[-C--:B------:R-:W-:Y:S01]  /*10c0*/  IADD3 R6, R2, R5.reuse, R218 ;  /* 0x0000000502067210 */ /* 0x080fe20007ffe0da */
[----:B------:R-:W-:Y:S01]  /*10d0*/  IMAD.U32 R2, RZ, RZ, UR5 ;  /* 0x00000005ff027e24 */ /* 0x000fe2000f8e00ff */
[----:B------:R-:W-:Y:S02]  /*10e0*/  IADD3 R10, R10, R5, R220 ;  /* 0x000000050a0a7210 */ /* 0x000fe40007ffe0dc */
[----:B------:R-:W-:-:S02]  /*10f0*/  LOP3.LUT R11, R215, 0x38, R3, 0xf8, !PT ;  /* 0x00000038d70b7812 */ /* 0x000fc400078ef803 */
[----:B------:R-:W-:Y:S01]  /*1100*/  SHF.R.S32.HI R5, RZ, 0x3, R0 ;  /* 0x00000003ff057819 */ /* 0x000fe20000011400 */
[----:B------:R-:W-:Y:S01]  /*1110*/  IMAD.U32 R0, RZ, RZ, UR4 ;  /* 0x00000004ff007e24 */ /* 0x000fe2000f8e00ff */
[----:B------:R-:W-:Y:S01]  /*1120*/  LOP3.LUT R7, R7, 0xffffe000, RZ, 0xc0, !PT ;  /* 0xffffe00007077812 */ /* 0x000fe200078ec0ff */
[----:B------:R-:W-:Y:S01]  /*1130*/  STL [R1+0x4c], R2 ;  /* 0x00004c0201007387 */ /* 0x000fe20000100800 */
[----:B------:R-:W-:Y:S02]  /*1140*/  LOP3.LUT R11, R11, R14, RZ, 0x3c, !PT ;  /* 0x0000000e0b0b7212 */ /* 0x000fe400078e3cff */
[-C--:B------:R-:W-:Y:S01]  /*1150*/  IADD3 R9, R9, R7.reuse, R218 ;  /* 0x0000000709097210 */ /* 0x080fe20007ffe0da */
[----:B------:R0:W-:Y:S01]  /*1160*/  STL [R1+0x88], R0 ;  /* 0x0000880001007387 */ /* 0x0001e20000100800 */
[----:B------:R-:W-:Y:S02]  /*1170*/  IADD3 R11, R11, R7, R220 ;  /* 0x000000070b0b7210 */ /* 0x000fe40007ffe0dc */
[----:B------:R-:W-:-:S02]  /*1180*/  SHF.R.S32.HI R7, RZ, 0x1f, R211 ;  /* 0x0000001fff077819 */ /* 0x000fc400000114d3 */
[----:B------:R-:W-:Y:S02]  /*1190*/  SHF.R.S32.HI R8, RZ, 0x1f, R229 ;  /* 0x0000001fff087819 */ /* 0x000fe400000114e5 */
[----:B------:R-:W-:Y:S02]  /*11a0*/  SHF.R.S32.HI R8, RZ, 0x1f, R212 ;  /* 0x0000001fff087819 */ /* 0x000fe400000114d4 */
[----:B------:R-:W-:Y:S02]  /*11b0*/  LOP3.LUT R5, R215, 0x38, R18, 0xf8, !PT ;  /* 0x00000038d7057812 */ /* 0x000fe400078ef812 */
[----:B0-----:R-:W-:Y:S02]  /*11c0*/  SHF.R.S32.HI R0, RZ, 0x1f, R223 ;  /* 0x0000001fff007819 */ /* 0x001fe400000114df */
[----:B------:R-:W-:Y:S02]  /*11d0*/  SHF.R.S32.HI R0, RZ, 0x1f, R213 ;  /* 0x0000001fff007819 */ /* 0x000fe400000114d5 */
[----:B------:R-:W-:-:S02]  /*11e0*/  LOP3.LUT R5, R220, R5, R14, 0xf6, !PT ;  /* 0x00000005dc057212 */ /* 0x000fc400078ef60e */
[----:B------:R-:W-:Y:S01]  /*11f0*/  LEA.HI R2, R20, R20, RZ, 0x1 ;  /* 0x0000001414027211 */ /* 0x000fe200078f08ff */
[----:B------:R0:W-:Y:S03]  /*1200*/  STL [R1+0x70], R0 ;  /* 0x0000700001007387 */ /* 0x0001e60000100800 */
[----:B------:R-:W-:Y:S01]  /*1210*/  LOP3.LUT R2, R2, 0x1ffffffe, RZ, 0xc0, !PT ;  /* 0x1ffffffe02027812 */ /* 0x000fe200078ec0ff */
[----:B------:R1:W-:Y:S04]  /*1220*/  STL [R1+0x6c], R7 ;  /* 0x00006c0701007387 */ /* 0x0003e80000100800 */
[----:B------:R-:W-:Y:S01]  /*1230*/  STL [R1+0x68], R8 ;  /* 0x0000680801007387 */ /* 0x000fe20000100800 */
[----:B------:R-:W-:Y:S01]  /*1240*/  IMAD.IADD R2, R20, 0x1, -R2 ;  /* 0x0000000114027824 */ /* 0x000fe200078e0a02 */
[----:B0-----:R-:W-:-:S02]  /*1250*/  SHF.R.S32.HI R0, RZ, 0x1f, R230 ;  /* 0x0000001fff007819 */ /* 0x001fc400000114e6 */
[----:B------:R-:W-:Y:S01]  /*1260*/  SHF.R.S32.HI R0, RZ, 0x1f, R214 ;  /* 0x0000001fff007819 */ /* 0x000fe200000114d6 */
[----:B------:R-:W-:Y:S01]  /*1270*/  IMAD R228, R2, 0x8, R13 ;  /* 0x0000000802e47824 */ /* 0x000fe200078e020d */
[----:B-1----:R-:W-:-:S05]  /*1280*/  SHF.R.S32.HI R7, RZ, 0x1f, R210 ;  /* 0x0000001fff077819 */ /* 0x002fca00000114d2 */
[----:B------:R0:W-:Y:S04]  /*1290*/  STL [R1+0x64], R7 ;  /* 0x0000640701007387 */ /* 0x0001e80000100800 */
[----:B------:R1:W-:Y:S01]  /*12a0*/  STL [R1+0x60], R0 ;  /* 0x0000600001007387 */ /* 0x0003e20000100800 */
[----:B0-----:R-:W-:Y:S01]  /*12b0*/  IMAD.SHL.U32 R7, R12, 0x8, RZ ;  /* 0x000000080c077824 */ /* 0x001fe200078e00ff */
[----:B-1----:R-:W-:-:S04]  /*12c0*/  SHF.R.S32.HI R0, RZ, 0x3, R4 ;  /* 0x00000003ff007819 */ /* 0x002fc80000011404 */
[----:B------:R-:W-:Y:S01]  /*12d0*/  STL [R1+0x90], R7 ;  /* 0x0000900701007387 */ /* 0x000fe20000100800 */
[----:B------:R-:W-:Y:S02]  /*12e0*/  SHF.R.S32.HI R4, RZ, 0x3, R3 ;  /* 0x00000003ff047819 */ /* 0x000fe40000011403 */
[----:B------:R-:W-:Y:S01]  /*12f0*/  LEA R3, R5, UR4, 0x1 ;  /* 0x0000000405037c11 */ /* 0x000fe2000f8e08ff */
[----:B------:R0:W-:Y:S04]  /*1300*/  STL [R1+0x58], R0 ;  /* 0x0000580001007387 */ /* 0x0001e80000100800 */
[----:B------:R1:W-:Y:S04]  /*1310*/  STL [R1+0x5c], R4 ;  /* 0x00005c0401007387 */ /* 0x0003e80000100800 */
[----:B------:R2:W-:Y:S01]  /*1320*/  STL [R1+0x80], R3 ;  /* 0x0000800301007387 */ /* 0x0005e20000100800 */
[----:B0-----:R-:W-:-:S02]  /*1330*/  LEA R0, R6, UR4, 0x1 ;  /* 0x0000000406007c11 */ /* 0x001fc4000f8e08ff */
[----:B-1----:R-:W-:-:S03]  /*1340*/  LEA R4, R10, UR4, 0x1 ;  /* 0x000000040a047c11 */ /* 0x002fc6000f8e08ff */
[----:B------:R0:W-:Y:S01]  /*1350*/  STL [R1+0x84], R0 ;  /* 0x0000840001007387 */ /* 0x0001e20000100800 */
[----:B--2---:R-:W-:-:S03]  /*1360*/  LEA R3, R9, UR4, 0x1 ;  /* 0x0000000409037c11 */ /* 0x004fc6000f8e08ff */
[----:B------:R1:W-:Y:S04]  /*1370*/  STL [R1+0x78], R4 ;  /* 0x0000780401007387 */ /* 0x0003e80000100800 */
[----:B------:R1:W-:Y:S01]  /*1380*/  STL [R1+0x7c], R3 ;  /* 0x00007c0301007387 */ /* 0x0003e20000100800 */
[----:B0-----:R-:W-:-:S05]  /*1390*/  LEA R0, R11, UR4, 0x1 ;  /* 0x000000040b007c11 */ /* 0x001fca000f8e08ff */
[----:B------:R1:W-:Y:S02]  /*13a0*/  STL [R1+0x74], R0 ;  /* 0x0000740001007387 */ /* 0x0003e40000100800 */
.L_x_6408:
        /* <DEDUP_REMOVED lines=8> */
[----:B------:R-:W-:Y:S02]  /*1430*/  ISETP.NE.U32.AND P1, PT, RZ, UR8, PT ;  /* 0x00000008ff007c0c */ /* 0x000fe4000bf25070 */
[----:B------:R-:W-:Y:S02]  /*1440*/  ISETP.NE.AND.EX P2, PT, RZ, UR5, PT, P2 ;  /* 0x00000005ff007c0c */ /* 0x000fe4000bf45320 */
[----:B------:R-:W-:Y:S02]  /*1450*/  ISETP.NE.AND.EX P1, PT, RZ, UR9, PT, P1 ;  /* 0x00000009ff007c0c */ /* 0x000fe4000bf25310 */
[----:B------:R-:W-:-:S04]  /*1460*/  ISETP.NE.U32.AND P0, PT, RZ, UR6, PT ;  /* 0x00000006ff007c0c */ /* 0x000fc8000bf05070 */
[----:B------:R-:W-:Y:S02]  /*1470*/  ISETP.NE.AND.EX P0, PT, RZ, UR7, PT, P0 ;  /* 0x00000007ff007c0c */ /* 0x000fe4000bf05300 */
[----:B--2---:R-:W-:Y:S01]  /*1480*/  SHF.R.S32.HI R0, RZ, 0x1f, R235 ;  /* 0x0000001fff007819 */ /* 0x004fe200000114eb */
[C---:B------:R-:W-:Y:S02]  /*1490*/  IMAD.SHL.U32 R233, R235.reuse, 0x4, RZ ;  /* 0x00000004ebe97824 */ /* 0x040fe400078e00ff */
[C---:B------:R-:W-:Y:S02]  /*14a0*/  @P2 LEA R2, P3, R235.reuse, UR4, 0x2 ;  /* 0x00000004eb022c11 */ /* 0x040fe4000f8610ff */
[C-C-:B------:R-:W-:Y:S01]  /*14b0*/  SHF.L.U64.HI R234, R235.reuse, 0x2, R0.reuse ;  /* 0x00000002ebea7819 */ /* 0x140fe20000010200 */
[----:B------:R0:W-:Y:S01]  /*14c0*/  STL [R1+0x54], R0 ;  /* 0x0000540001007387 */ /* 0x0001e20000100800 */
[----:B------:R-:W-:Y:S01]  /*14d0*/  @P2 LEA.HI.X R3, R235, UR5, R0, 0x2, P3 ;  /* 0x00000005eb032c11 */ /* 0x000fe200098f1400 */
[----:B------:R-:W-:Y:S01]  /*14e0*/  ULDC UR4, c[0x0][0x288] ;  /* 0x0000a20000047ab9 */ /* 0x000fe20000000800 */
[----:B---3--:R-:W-:Y:S01]  /*14f0*/  IADD3 R6, P4, R233, UR6, RZ ;  /* 0x00000006e9067c10 */ /* 0x008fe2000ff9e0ff */
[----:B0-----:R-:W-:-:S03]  /*1500*/  IMAD.MOV.U32 R0, RZ, RZ, RZ ;  /* 0x000000ffff007224 */ /* 0x001fc600078e00ff */
[----:B------:R-:W-:Y:S01]  /*1510*/  IADD3.X R7, R234, UR7, RZ, P4, !PT ;  /* 0x00000007ea077c10 */ /* 0x000fe2000a7fe4ff */
[----:B------:R-:W-:Y:S01]  /*1520*/  IMAD.U32 R224, RZ, RZ, UR4 ;  /* 0x00000004ffe07e24 */ /* 0x000fe2000f8e00ff */
[----:B------:R-:W-:Y:S01]  /*1530*/  ULDC.64 UR4, c[0x0][0x418] ;  /* 0x0001060000047ab9 */ /* 0x000fe20000000a00 */
[----:B------:R0:W5:Y:S01]  /*1540*/  @P2 LDG.E R0, desc[UR60][R2.64] ;  /* 0x0000003c02002981 */ /* 0x000162000c1e1900 */
[----:B------:R-:W-:-:S03]  /*1550*/  @P1 IADD3 R4, P2, R233, UR8, RZ ;  /* 0x00000008e9041c10 */ /* 0x000fc6000ff5e0ff */
[----:B------:R0:W5:Y:S01]  /*1560*/  @P0 LDG.E R28, desc[UR60][R6.64] ;  /* 0x0000003c061c0981 */ /* 0x000162000c1e1900 */
[----:B------:R-:W-:Y:S01]  /*1570*/  @P1 IADD3.X R5, R234, UR9, RZ, P2, !PT ;  /* 0x00000009ea051c10 */ /* 0x000fe200097fe4ff */
[----:B------:R-:W-:Y:S01]  /*1580*/  UISETP.NE.U32.AND UP0, UPT, UR4, URZ, UPT ;  /* 0x0000003f0400728c */ /* 0x000fe2000bf05070 */
[----:B------:R-:W-:Y:S02]  /*1590*/  ULDC.64 UR8, c[0x0][0xa20] ;  /* 0x0002880000087ab9 */ /* 0x000fe40000000a00 */
[----:B------:R-:W-:Y:S01]  /*15a0*/  ULDC UR4, c[0x0][0x424] ;  /* 0x0001090000047ab9 */ /* 0x000fe20000000800 */
[----:B------:R0:W5:Y:S01]  /*15b0*/  @P1 LDG.E R224, desc[UR60][R4.64] ;  /* 0x0000003c04e01981 */ /* 0x000162000c1e1900 */
[----:B------:R-:W-:Y:S01]  /*15c0*/  UISETP.NE.AND.EX UP0, UPT, UR5, URZ, UPT, UP0 ;  /* 0x0000003f0500728c */ /* 0x000fe2000bf05300 */
[----:B------:R-:W-:Y:S01]  /*15d0*/  ISETP.NE.U32.AND P2, PT, RZ, UR8, PT ;  /* 0x00000008ff007c0c */ /* 0x000fe2000bf45070 */
[----:B------:R-:W-:Y:S01]  /*15e0*/  IMAD.MOV.U32 R232, RZ, RZ, R26 ;  /* 0x000000ffffe87224 */ /* 0x000fe200078e001a */
[----:B------:R-:W-:Y:S01]  /*15f0*/  ULDC UR5, c[0x0][0x2f0] ;  /* 0x0000bc0000057ab9 */ /* 0x000fe20000000800 */
[----:B------:R-:W-:Y:S01]  /*1600*/  USEL UR4, UR4, 0x1, UP0 ;  /* 0x0000000104047887 */ /* 0x000fe20008000000 */
[----:B------:R-:W-:Y:S01]  /*1610*/  ISETP.NE.AND.EX P2, PT, RZ, UR9, PT, P2 ;  /* 0x00000009ff007c0c */ /* 0x000fe2000bf45320 */
[----:B------:R-:W-:-:S02]  /*1620*/  IMAD.MOV.U32 R29, RZ, RZ, R235 ;  /* 0x000000ffff1d7224 */ /* 0x000fc400078e00eb */
[----:B------:R-:W-:-:S03]  /*1630*/  UIMAD UR4, UR4, UR5, URZ ;  /* 0x00000005040472a4 */ /* 0x000fc6000f8e023f */
[----:B------:R-:W-:Y:S01]  /*1640*/  ULDC UR5, c[0x0][0x348] ;  /* 0x0000d20000057ab9 */ /* 0x000fe20000000800 */
[----:B0-----:R-:W-:Y:S08]  /*1650*/  @P1 BRA `(.L_x_6185) ;  /* 0x0000000000241947 */ /* 0x001ff00003800000 */
        /* <DEDUP_REMOVED lines=9> */
.L_x_6185:
[----:B------:R-:W-:Y:S02]  /*16f0*/  IMAD.U32 R2, RZ, RZ, UR5 ;  /* 0x00000005ff027e24 */ /* 0x000fe4000f8e00ff */
[----:B------:R-:W-:Y:S01]  /*1700*/  IMAD.U32 R27, RZ, RZ, UR4 ;  /* 0x00000004ff1b7e24 */ /* 0x000fe2000f8e00ff */
[----:B------:R-:W-:Y:S06]  /*1710*/  @!P2 BRA `(.L_x_6186) ;  /* 0x000000000010a947 */ /* 0x000fec0003800000 */
[----:B------:R-:W-:-:S04]  /*1720*/  IADD3 R4, P0, R233, UR8, RZ ;  /* 0x00000008e9047c10 */ /* 0x000fc8000ff1e0ff */
[----:B------:R-:W-:-:S05]  /*1730*/  IADD3.X R5, R234, UR9, RZ, P0, !PT ;  /* 0x00000009ea057c10 */ /* 0x000fca00087fe4ff */
[----:B------:R0:W5:Y:S01]  /*1740*/  LDG.E R27, desc[UR60][R4.64] ;  /* 0x0000003c041b7981 */ /* 0x000162000c1e1900 */
[----:B------:R-:W-:Y:S05]  /*1750*/  BRA `(.L_x_6187) ;  /* 0x0000000000107947 */ /* 0x000fea0003800000 */
.L_x_6186:
[----:B------:R-:W-:Y:S05]  /*1760*/  @!P0 BRA `(.L_x_6187) ;  /* 0x00000000000c8947 */ /* 0x000fea0003800000 */
[----:B------:R-:W2:Y:S04]  /*1770*/  LDG.E R4, desc[UR60][R6.64] ;  /* 0x0000003c06047981 */ /* 0x000ea8000c1e1900 */
[----:B------:R-:W2:Y:S02]  /*1780*/  LDG.E R27, desc[UR60][R6.64+0x4] ;  /* 0x0000043c061b7981 */ /* 0x000ea4000c1e1900 */
[----:B--2---:R-:W-:-:S07]  /*1790*/  IMAD.IADD R27, R27, 0x1, -R4 ;  /* 0x000000011b1b7824 */ /* 0x004fce00078e0a04 */
.L_x_6187:
[----:B------:R-:W-:Y:S01]  /*17a0*/  ULDC.64 UR4, c[0x0][0xa10] ;  /* 0x0002840000047ab9 */ /* 0x000fe20000000a00 */
[----:B------:R-:W1:Y:S01]  /*17b0*/  LDC R9, c[0x0][0x448] ;  /* 0x00011200ff097b82 */ /* 0x000e620000000800 */
[----:B------:R-:W-:-:S04]  /*17c0*/  ISETP.NE.U32.AND P0, PT, RZ, UR4, PT ;  /* 0x00000004ff007c0c */ /* 0x000fc8000bf05070 */
        /* <DEDUP_REMOVED lines=14> */
[----:B------:R-:W-:-:S03]  /*18b0*/  PLOP3.LUT P2, PT, PT, PT, PT, 0x80, 0x0 ;  /* 0x000000000000781c */ /* 0x000fc60003f4f070 */
[----:B0-----:R-:W-:Y:S02]  /*18c0*/  VIADD R4, R222, 0x7f ;  /* 0x0000007fde047836 */ /* 0x001fe40000000000 */
[----:B---3--:R-:W-:-:S06]  /*18d0*/  IMAD.MOV.U32 R6, RZ, RZ, RZ ;  /* 0x000000ffff067224 */ /* 0x008fcc00078e00ff */
[----:B------:R-:W0:Y:S08]  /*18e0*/  @P1 LDC R9, c[0x0][0x44c] ;  /* 0x00011300ff091b82 */ /* 0x000e300000000800 */
[----:B------:R-:W1:Y:S01]  /*18f0*/  @P1 LDC R5, c[0x0][0x450] ;  /* 0x00011400ff051b82 */ /* 0x000e620000000800 */
[----:B--2---:R-:W-:Y:S02]  /*1900*/  @P0 IMAD.IADD R2, R8, 0x1, -R3 ;  /* 0x0000000108020824 */ /* 0x004fe400078e0a03 */
[----:B------:R-:W-:-:S02]  /*1910*/  IMAD.IADD R8, R27, 0x1, -R0 ;  /* 0x000000011b087824 */ /* 0x000fc400078e0a00 */
[----:B0-----:R-:W-:-:S04]  /*1920*/  @P1 IMAD.HI.U32 R0, R4, R9, RZ ;  /* 0x0000000904001227 */ /* 0x001fc800078e00ff */
[----:B------:R-:W-:Y:S01]  /*1930*/  IMAD.IADD R225, R8, 0x1, R2 ;  /* 0x0000000108e17824 */ /* 0x000fe200078e0202 */
[----:B-1----:R-:W-:Y:S01]  /*1940*/  @P1 SHF.R.U32.HI R4, RZ, R5, R0 ;  /* 0x00000005ff041219 */ /* 0x002fe20000011600 */
[----:B------:R-:W-:Y:S02]  /*1950*/  IMAD.MOV R0, RZ, RZ, -R8 ;  /* 0x000000ffff007224 */ /* 0x000fe400078e0a08 */
[C---:B------:R-:W-:Y:S01]  /*1960*/  VIADD R5, R225.reuse, 0x6f ;  /* 0x0000006fe1057836 */ /* 0x040fe20000000000 */
[----:B------:R-:W-:Y:S02]  /*1970*/  IADD3 R149, R225, 0x70, -R224 ;  /* 0x00000070e1957810 */ /* 0x000fe40007ffe8e0 */
[----:B------:R-:W-:-:S03]  /*1980*/  VIMNMX R0, RZ, R0, !PT ;  /* 0x00000000ff007248 */ /* 0x000fc60007fe0100 */
[----:B------:R-:W-:Y:S01]  /*1990*/  IMAD.IADD R7, R149, 0x1, R4 ;  /* 0x0000000195077824 */ /* 0x000fe200078e0204 */
[----:B------:R-:W-:Y:S01]  /*19a0*/  SHF.R.U32.HI R124, RZ, 0x4, R0 ;  /* 0x00000004ff7c7819 */ /* 0x000fe20000011600 */
[----:B------:R-:W-:Y:S02]  /*19b0*/  IMAD.MOV.U32 R4, RZ, RZ, RZ ;  /* 0x000000ffff047224 */ /* 0x000fe400078e00ff */
[----:B------:R-:W-:-:S04]  /*19c0*/  IMAD.HI R6, R7, -0x6db6db6d, R6 ;  /* 0x9249249307067827 */ /* 0x000fc800078e0206 */
[----:B------:R-:W-:Y:S01]  /*19d0*/  IMAD.HI R4, R5, -0x6db6db6d, R4 ;  /* 0x9249249305047827 */ /* 0x000fe200078e0204 */
[----:B------:R-:W-:-:S03]  /*19e0*/  SHF.R.U32.HI R5, RZ, 0x1f, R6 ;  /* 0x0000001fff057819 */ /* 0x000fc60000011606 */
[----:B------:R-:W-:Y:S01]  /*19f0*/  IMAD.WIDE.U32 R124, R124, 0x24924925, RZ ;  /* 0x249249257c7c7825 */ /* 0x000fe200078e00ff */
[----:B------:R-:W-:Y:S02]  /*1a00*/  SHF.R.U32.HI R3, RZ, 0x1f, R4 ;  /* 0x0000001fff037819 */ /* 0x000fe40000011604 */
[----:B------:R-:W-:Y:S01]  /*1a10*/  LEA.HI.SX32 R5, R6, R5, 0x1a ;  /* 0x0000000506057211 */ /* 0x000fe200078fd2ff */
[----:B------:R-:W-:Y:S01]  /*1a20*/  IMAD.MOV.U32 R24, RZ, RZ, R125 ;  /* 0x000000ffff187224 */ /* 0x000fe200078e007d */
[----:B------:R-:W-:-:S04]  /*1a30*/  LEA.HI.SX32 R150, R4, R3, 0x1a ;  /* 0x0000000304967211 */ /* 0x000fc800078fd2ff */
[----:B------:R-:W-:-:S05]  /*1a40*/  VIMNMX R5, R150, R5, PT ;  /* 0x0000000596057248 */ /* 0x000fca0003fe0100 */
[----:B------:R-:W-:-:S05]  /*1a50*/  IMAD R5, R5, 0x70, -R8 ;  /* 0x0000007005057824 */ /* 0x000fca00078e0a08 */
[----:B------:R-:W-:-:S04]  /*1a60*/  VIMNMX R5, R5, R2, PT ;  /* 0x0000000205057248 */ /* 0x000fc80003fe0100 */
[----:B------:R-:W-:-:S13]  /*1a70*/  ISETP.GT.AND P0, PT, R5, R0, PT ;  /* 0x000000000500720c */ /* 0x000fda0003f04270 */
[----:B------:R-:W-:Y:S02]  /*1a80*/  @P0 VIADD R5, R5, 0x6f ;  /* 0x0000006f05050836 */ /* 0x000fe40000000000 */
        /* <DEDUP_REMOVED lines=26> */
.L_x_6190:
[----:B------:R-:W-:Y:S05]  /*1c30*/  BSYNC B6 ;  /* 0x0000000000067941 */ /* 0x000fea0003800000 */
.L_x_6189:
        /* <DEDUP_REMOVED lines=20> */
.L_x_6192:
[----:B------:R-:W-:Y:S05]  /*1d80*/  BSYNC B6 ;  /* 0x0000000000067941 */ /* 0x000fea0003800000 */
.L_x_6191:
[----:B------:R-:W-:Y:S01]  /*1d90*/  ULDC.64 UR4, c[0x0][0x9f8] ;  /* 0x00027e0000047ab9 */ /* 0x000fe20000000a00 */
[----:B------:R-:W2:Y:S01]  /*1da0*/  LDL.LU R30, [R1+0x8] ;  /* 0x00000800011e7983 */ /* 0x000ea20000300800 */
        /* <DEDUP_REMOVED lines=9> */
[----:B------:R-:W-:-:S07]  /*1e40*/  SHF.R.S32.HI R147, RZ, 0x1f, R204 ;  /* 0x0000001fff937819 */ /* 0x000fce00000114cc */
[----:B------:R-:W3:Y:S03]  /*1e50*/  LDC.64 R98, c[0x0][0x3f8] ;  /* 0x0000fe00ff627b82 */ /* 0x000ee60000000a00 */
[----:B------:R-:W-:-:S04]  /*1e60*/  @P0 IADD3 R4, P1, R233, UR4, RZ ;  /* 0x00000004e9040c10 */ /* 0x000fc8000ff3e0ff */
[----:B------:R-:W-:Y:S01]  /*1e70*/  @P0 IADD3.X R5, R234, UR5, RZ, P1, !PT ;  /* 0x00000005ea050c10 */ /* 0x000fe20008ffe4ff */
[----:B------:R-:W-:Y:S01]  /*1e80*/  ULDC.64 UR4, c[0x0][0x330] ;  /* 0x0000cc0000047ab9 */ /* 0x000fe20000000a00 */
[----:B------:R-:W4:Y:S03]  /*1e90*/  LDC R33, c[0x0][0x3f4] ;  /* 0x0000fd00ff217b82 */ /* 0x000f260000000800 */
[----:B------:R0:W2:Y:S01]  /*1ea0*/  @P0 LDG.E R29, desc[UR60][R4.64] ;  /* 0x0000003c041d0981 */ /* 0x0000a2000c1e1900 */
[----:B------:R-:W-:Y:S01]  /*1eb0*/  ISETP.GE.AND P1, PT, R206, UR6, PT ;  /* 0x00000006ce007c0c */ /* 0x000fe2000bf26270 */
[----:B------:R-:W-:Y:S01]  /*1ec0*/  IMAD R3, R9, UR4, RZ ;  /* 0x0000000409037c24 */ /* 0x000fe2000f8e02ff */
[----:B------:R-:W-:Y:S01]  /*1ed0*/  ISETP.GE.AND P0, PT, R18, UR6, PT ;  /* 0x0000000612007c0c */ /* 0x000fe2000bf06270 */
[C---:B------:R-:W-:Y:S01]  /*1ee0*/  IMAD.WIDE.U32 R112, R26.reuse, UR4, R18 ;  /* 0x000000041a707c25 */ /* 0x040fe2000f8e0012 */
[----:B------:R-:W-:Y:S01]  /*1ef0*/  SEL R0, RZ, 0xffffffff, P1 ;  /* 0xffffffffff007807 */ /* 0x000fe20000800000 */
[----:B------:R-:W3:Y:S01]  /*1f00*/  S2R R151, SR_TID.X ;  /* 0x0000000000977919 */ /* 0x000ee20000002100 */
[----:B------:R-:W-:Y:S01]  /*1f10*/  SHF.R.S32.HI R12, RZ, 0x1f, R121 ;  /* 0x0000001fff0c7819 */ /* 0x000fe20000011479 */
[----:B------:R-:W-:Y:S01]  /*1f20*/  IMAD R3, R26, UR5, R3 ;  /* 0x000000051a037c24 */ /* 0x000fe2000f8e0203 */
[----:B------:R-:W-:Y:S01]  /*1f30*/  ULDC.64 UR4, c[0x0][0x308] ;  /* 0x0000c20000047ab9 */ /* 0x000fe20000000a00 */
[----:B0-----:R-:W-:Y:S01]  /*1f40*/  IMAD.SHL.U32 R5, R0, 0x2, RZ ;  /* 0x0000000200057824 */ /* 0x001fe200078e00ff */
[----:B------:R-:W-:Y:S01]  /*1f50*/  SEL R4, RZ, 0x1, P0 ;  /* 0x00000001ff047807 */ /* 0x000fe20000000000 */
[C---:B------:R-:W-:Y:S01]  /*1f60*/  VIADD R0, R18.reuse, 0x60 ;  /* 0x0000006012007836 */ /* 0x040fe20000000000 */
[----:B------:R-:W-:Y:S01]  /*1f70*/  ISETP.GE.AND P0, PT, R207, UR6, PT ;  /* 0x00000006cf007c0c */ /* 0x000fe2000bf06270 */
[----:B------:R-:W-:Y:S01]  /*1f80*/  IMAD.IADD R113, R113, 0x1, R3 ;  /* 0x0000000171717824 */ /* 0x000fe200078e0203 */
[----:B------:R-:W-:Y:S01]  /*1f90*/  LOP3.LUT R6, R5, 0x2, R4, 0xe2, !PT ;  /* 0x0000000205067812 */ /* 0x000fe200078ee204 */
[----:B------:R-:W-:Y:S01]  /*1fa0*/  VIADD R3, R18, 0x80 ;  /* 0x0000008012037836 */ /* 0x000fe20000000000 */
[----:B------:R-:W-:Y:S01]  /*1fb0*/  ISETP.GE.AND P1, PT, R0, UR6, PT ;  /* 0x0000000600007c0c */ /* 0x000fe2000bf26270 */
[-C--:B------:R-:W-:Y:S01]  /*1fc0*/  IMAD R10, R12, R110.reuse, RZ ;  /* 0x0000006e0c0a7224 */ /* 0x080fe200078e02ff */
        /* <DEDUP_REMOVED lines=17> */
[-C--:B----4-:R-:W-:Y:S01]  /*20e0*/  ISETP.GE.AND P1, PT, R206, R33.reuse, PT ;  /* 0x00000021ce00720c */ /* 0x090fe20003f26270 */
[----:B-1----:R-:W-:Y:S01]  /*20f0*/  IMAD.WIDE.U32 R106, R204, R104, R18 ;  /* 0x00000068cc6a7225 */ /* 0x002fe200078e0012 */
[----:B------:R-:W-:-:S02]  /*2100*/  ISETP.GE.AND P3, PT, R207, R33, PT ;  /* 0x00000021cf00720c */ /* 0x000fc40003f66270 */
[----:B------:R-:W-:Y:S01]  /*2110*/  SHF.R.U32.HI R25, RZ, 0x3, R215 ;  /* 0x00000003ff197819 */ /* 0x000fe200000116d7 */
[----:B------:R-:W-:Y:S01]  /*2120*/  IMAD.WIDE.U32 R108, R204, R104, R22 ;  /* 0x00000068cc6c7225 */ /* 0x000fe200078e0016 */
[----:B------:R-:W-:Y:S02]  /*2130*/  LOP3.LUT P2, RZ, R226, 0x4, RZ, 0xc0, !PT ;  /* 0x00000004e2ff7812 */ /* 0x000fe4000784c0ff */
[----:B------:R-:W-:Y:S01]  /*2140*/  SHF.L.U64.HI R135, R110, 0x6, R111 ;  /* 0x000000066e877819 */ /* 0x000fe2000001026f */
[CC--:B---3--:R-:W-:Y:S01]  /*2150*/  IMAD.WIDE.U32 R102, R204.reuse, R98.reuse, R22 ;  /* 0x00000062cc667225 */ /* 0x0c8fe200078e0016 */
[----:B------:R-:W-:Y:S02]  /*2160*/  SHF.R.S32.HI R148, RZ, 0x1f, R237 ;  /* 0x0000001fff947819 */ /* 0x000fe400000114ed */
[----:B------:R-:W-:Y:S01]  /*2170*/  LEA.HI R151, R151, 0x8, RZ, 0x19 ;  /* 0x0000000897977811 */ /* 0x000fe200078fc8ff */
[----:B------:R-:W-:-:S04]  /*2180*/  IMAD.WIDE.U32 R100, R204, R98, R18 ;  /* 0x00000062cc647225 */ /* 0x000fc800078e0012 */
[----:B------:R-:W-:Y:S02]  /*2190*/  IMAD.SHL.U32 R136, R110, 0x40, RZ ;  /* 0x000000406e887824 */ /* 0x000fe400078e00ff */
[----:B------:R-:W-:Y:S02]  /*21a0*/  IMAD R15, R105, 0x70, RZ ;  /* 0x00000070690f7824 */ /* 0x000fe400078e02ff */
[----:B------:R-:W-:Y:S02]  /*21b0*/  IMAD R133, R99, 0x70, RZ ;  /* 0x0000007063857824 */ /* 0x000fe400078e02ff */
[----:B------:R-:W-:Y:S01]  /*21c0*/  IMAD.SHL.U32 R124, R33, 0x2, RZ ;  /* 0x00000002217c7824 */ /* 0x000fe200078e00ff */
        /* <DEDUP_REMOVED lines=11> */
[C---:B------:R-:W-:Y:S02]  /*2280*/  IMAD R9, R204.reuse, R105, R6 ;  /* 0x00000069cc097224 */ /* 0x040fe400078e0206 */
        /* <DEDUP_REMOVED lines=34> */
[CC--:B------:R-:W-:Y:S01]  /*24b0*/  IMAD.WIDE.U32 R102, R144.reuse, R98.reuse, R102 ;  /* 0x0000006290667225 */ /* 0x0c0fe200078e0066 */
[----:B------:R-:W-:Y:S02]  /*24c0*/  SHF.R.S32.HI R7, RZ, 0x6, R7 ;  /* 0x00000006ff077819 */ /* 0x000fe40000011407 */
[----:B------:R-:W-:Y:S01]  /*24d0*/  SHF.R.S32.HI R9, RZ, 0x6, R8 ;  /* 0x00000006ff097819 */ /* 0x000fe20000011408 */
[----:B------:R-:W-:Y:S01]  /*24e0*/  IMAD.WIDE.U32 R100, R144, R98, R100 ;  /* 0x0000006290647225 */ /* 0x000fe200078e0064 */
[----:B------:R-:W-:-:S02]  /*24f0*/  LOP3.LUT R10, R216, 0x38, R21, 0xf8, !PT ;  /* 0x00000038d80a7812 */ /* 0x000fc400078ef815 */
[-C--:B------:R-:W-:Y:S01]  /*2500*/  LEA.HI R29, R26, R13.reuse, RZ, 0x3 ;  /* 0x0000000d1a1d7211 */ /* 0x080fe200078f18ff */
[C---:B------:R-:W-:Y:S01]  /*2510*/  IMAD R143, R7.reuse, 0x1c00, R218 ;  /* 0x00001c00078f7824 */ /* 0x040fe200078e02da */
[----:B------:R-:W-:Y:S01]  /*2520*/  LOP3.LUT R8, R216, 0x38, R20, 0xf8, !PT ;  /* 0x00000038d8087812 */ /* 0x000fe200078ef814 */
[----:B------:R-:W-:Y:S01]  /*2530*/  IMAD R141, R7, 0x1c00, R220 ;  /* 0x00001c00078d7824 */ /* 0x000fe200078e02dc */
[----:B------:R-:W-:Y:S01]  /*2540*/  LOP3.LUT R11, R215, 0x38, R20, 0xf8, !PT ;  /* 0x00000038d70b7812 */ /* 0x000fe200078ef814 */
[C---:B------:R-:W-:Y:S01]  /*2550*/  IMAD R142, R9.reuse, 0x1c00, R218 ;  /* 0x00001c00098e7824 */ /* 0x040fe200078e02da */
[----:B------:R-:W-:Y:S01]  /*2560*/  LEA.HI R13, R26, R13, RZ, 0x6 ;  /* 0x0000000d1a0d7211 */ /* 0x000fe200078f30ff */
[----:B------:R-:W-:Y:S01]  /*2570*/  IMAD R139, R9, 0x1c00, R220 ;  /* 0x00001c00098b7824 */ /* 0x000fe200078e02dc */
[-C--:B------:R-:W-:Y:S01]  /*2580*/  LOP3.LUT R7, R10, R217.reuse, RZ, 0x3c, !PT ;  /* 0x000000d90a077212 */ /* 0x080fe200078e3cff */
[----:B------:R-:W-:Y:S01]  /*2590*/  IMAD.X R121, R12, 0x1, R147, P3 ;  /* 0x000000010c797824 */ /* 0x000fe200018e0693 */
[----:B------:R-:W-:Y:S01]  /*25a0*/  LOP3.LUT R8, R8, R217, RZ, 0x3c, !PT ;  /* 0x000000d908087212 */ /* 0x000fe200078e3cff */
[----:B------:R-:W-:Y:S01]  /*25b0*/  IMAD.IADD R36, R113, 0x1, R37 ;  /* 0x0000000171247824 */ /* 0x000fe200078e0225 */
[-C--:B------:R-:W-:Y:S01]  /*25c0*/  LOP3.LUT R14, R11, R25.reuse, RZ, 0x3c, !PT ;  /* 0x000000190b0e7212 */ /* 0x080fe200078e3cff */
[----:B------:R-:W-:Y:S01]  /*25d0*/  IMAD.IADD R142, R142, 0x1, R7 ;  /* 0x000000018e8e7824 */ /* 0x000fe200078e0207 */
[----:B------:R-:W-:Y:S01]  /*25e0*/  SHF.R.S32.HI R13, RZ, 0x6, R13 ;  /* 0x00000006ff0d7819 */ /* 0x000fe2000001140d */
[----:B------:R-:W-:Y:S01]  /*25f0*/  IMAD.IADD R143, R143, 0x1, R8 ;  /* 0x000000018f8f7824 */ /* 0x000fe200078e0208 */
[----:B------:R-:W-:Y:S01]  /*2600*/  LOP3.LUT R11, R215, 0x38, R29, 0xf8, !PT ;  /* 0x00000038d70b7812 */ /* 0x000fe200078ef81d */
[----:B------:R-:W-:Y:S01]  /*2610*/  IMAD.IADD R141, R141, 0x1, R14 ;  /* 0x000000018d8d7824 */ /* 0x000fe200078e020e */
[----:B------:R-:W-:Y:S01]  /*2620*/  LOP3.LUT R7, R215, 0x38, R21, 0xf8, !PT ;  /* 0x00000038d7077812 */ /* 0x000fe200078ef815 */
[----:B------:R-:W-:Y:S01]  /*2630*/  IMAD R138, R13, 0x1c00, R220 ;  /* 0x00001c000d8a7824 */ /* 0x000fe200078e02dc */
[-C--:B------:R-:W-:Y:S01]  /*2640*/  LOP3.LUT R11, R11, R25.reuse, RZ, 0x3c, !PT ;  /* 0x000000190b0b7212 */ /* 0x080fe200078e3cff */
[----:B------:R-:W-:Y:S01]  /*2650*/  IMAD R140, R13, 0x1c00, R218 ;  /* 0x00001c000d8c7824 */ /* 0x000fe200078e02da */
[----:B------:R-:W-:Y:S01]  /*2660*/  LOP3.LUT R8, R216, 0x38, R29, 0xf8, !PT ;  /* 0x00000038d8087812 */ /* 0x000fe200078ef81d */
[----:B------:R-:W-:Y:S01]  /*2670*/  IMAD R13, R111, 0x70, RZ ;  /* 0x000000706f0d7824 */ /* 0x000fe200078e02ff */
[----:B------:R-:W-:Y:S01]  /*2680*/  LOP3.LUT R10, R7, R25, RZ, 0x3c, !PT ;  /* 0x00000019070a7212 */ /* 0x000fe200078e3cff */
[----:B------:R-:W-:Y:S01]  /*2690*/  IMAD.IADD R138, R138, 0x1, R11 ;  /* 0x000000018a8a7824 */ /* 0x000fe200078e020b */
[-C--:B------:R-:W-:Y:S01]  /*26a0*/  LOP3.LUT R7, R8, R217.reuse, RZ, 0x3c, !PT ;  /* 0x000000d908077212 */ /* 0x080fe200078e3cff */
[----:B------:R-:W-:Y:S01]  /*26b0*/  VIADD R11, R18, 0xa0 ;  /* 0x000000a0120b7836 */ /* 0x000fe20000000000 */
[----:B------:R-:W-:Y:S01]  /*26c0*/  SHF.R.S32.HI R9, RZ, 0x1f, R144 ;  /* 0x0000001fff097819 */ /* 0x000fe20000011490 */
[----:B------:R-:W-:Y:S01]  /*26d0*/  IMAD.SHL.U32 R8, R104, 0x40, RZ ;  /* 0x0000004068087824 */ /* 0x000fe200078e00ff */
[----:B------:R-:W-:Y:S01]  /*26e0*/  LOP3.LUT R14, R216, 0x18, R18, 0xf8, !PT ;  /* 0x00000018d80e7812 */ /* 0x000fe200078ef812 */
[----:B------:R-:W-:Y:S01]  /*26f0*/  IMAD.IADD R140, R140, 0x1, R7 ;  /* 0x000000018c8c7824 */ /* 0x000fe200078e0207 */
[----:B------:R-:W-:Y:S01]  /*2700*/  ISETP.GE.AND P2, PT, R11, UR6, PT ;  /* 0x000000060b007c0c */ /* 0x000fe2000bf46270 */
[C---:B------:R-:W-:Y:S01]  /*2710*/  IMAD R7, R9.reuse, R104, RZ ;  /* 0x0000006809077224 */ /* 0x040fe200078e02ff */
[----:B------:R-:W-:Y:S01]  /*2720*/  LOP3.LUT R137, R14, R217, RZ, 0x3c, !PT ;  /* 0x000000d90e897212 */ /* 0x000fe200078e3cff */
[----:B------:R-:W-:Y:S01]  /*2730*/  IMAD R9, R9, R98, RZ ;  /* 0x0000006209097224 */ /* 0x000fe200078e02ff */
[----:B------:R-:W-:Y:S01]  /*2740*/  SEL R28, RZ, 0x20, P2 ;  /* 0x00000020ff1c7807 */ /* 0x000fe20001000000 */
[----:B------:R-:W-:Y:S01]  /*2750*/  IMAD R31, R144, R105, R7 ;  /* 0x00000069901f7224 */ /* 0x000fe200078e0207 */
[----:B------:R-:W-:Y:S01]  /*2760*/  SHF.L.U64.HI R7, R104, 0x6, R105 ;  /* 0x0000000668077819 */ /* 0x000fe20000010269 */
[----:B------:R-:W-:Y:S01]  /*2770*/  IMAD.WIDE.U32 R110, R110, 0x70, RZ ;  /* 0x000000706e6e7825 */ /* 0x000fe200078e00ff */
[----:B------:R-:W-:-:S02]  /*2780*/  SHF.R.S32.HI R117, RZ, 0x3, R20 ;  /* 0x00000003ff757819 */ /* 0x000fc40000011414 */
[----:B------:R-:W-:Y:S01]  /*2790*/  SHF.R.S32.HI R116, RZ, 0x3, R21 ;  /* 0x00000003ff747819 */ /* 0x000fe20000011415 */
[----:B------:R-:W-:Y:S01]  /*27a0*/  IMAD.WIDE.U32 R104, R104, 0x70, RZ ;  /* 0x0000007068687825 */ /* 0x000fe200078e00ff */
[----:B------:R-:W-:Y:S02]  /*27b0*/  LOP3.LUT R35, R27, R28, RZ, 0xfc, !PT ;  /* 0x0000001c1b237212 */ /* 0x000fe400078efcff */
[----:B------:R-:W-:Y:S01]  /*27c0*/  LOP3.LUT R20, R20, 0xfffffff8, RZ, 0xc0, !PT ;  /* 0xfffffff814147812 */ /* 0x000fe200078ec0ff */
[----:B------:R-:W-:Y:S01]  /*27d0*/  IMAD.IADD R139, R139, 0x1, R10 ;  /* 0x000000018b8b7824 */ /* 0x000fe200078e020a */
[----:B------:R-:W-:Y:S01]  /*27e0*/  LOP3.LUT R21, R21, 0xfffffff8, RZ, 0xc0, !PT ;  /* 0xfffffff815157812 */ /* 0x000fe200078ec0ff */
[----:B------:R-:W-:Y:S01]  /*27f0*/  IMAD R25, R144, R99, R9 ;  /* 0x0000006390197224 */ /* 0x000fe200078e0209 */
[C---:B------:R-:W-:Y:S01]  /*2800*/  SHF.L.U64.HI R9, R98.reuse, 0x6, R99 ;  /* 0x0000000662097819 */ /* 0x040fe20000010263 */
[C---:B------:R-:W-:Y:S01]  /*2810*/  IMAD.SHL.U32 R10, R98.reuse, 0x40, RZ ;  /* 0x00000040620a7824 */ /* 0x040fe200078e00ff */
[----:B------:R-:W-:Y:S01]  /*2820*/  LOP3.LUT R26, R29, 0xfffffff8, RZ, 0xc0, !PT ;  /* 0xfffffff81d1a7812 */ /* 0x000fe200078ec0ff */
[----:B------:R-:W-:Y:S01]  /*2830*/  IMAD.WIDE.U32 R98, R98, 0x70, RZ ;  /* 0x0000007062627825 */ /* 0x000fe200078e00ff */
[----:B------:R-:W-:-:S02]  /*2840*/  LOP3.LUT R32, R35, 0x4, RZ, 0xc0, !PT ;  /* 0x0000000423207812 */ /* 0x000fc400078ec0ff */
        /* <DEDUP_REMOVED lines=8> */
[----:B------:R-:W-:Y:S01]  /*28d0*/  LOP3.LUT R31, R35, 0x2, RZ, 0xc0, !PT ;  /* 0x00000002231f7812 */ /* 0x000fe200078ec0ff */
[----:B------:R-:W-:Y:S01]  /*28e0*/  IMAD.IADD R14, R103, 0x1, R25 ;  /* 0x00000001670e7824 */ /* 0x000fe200078e0219 */
[----:B0-----:R-:W-:Y:S01]  /*28f0*/  SHF.R.S32.HI R30, RZ, 0x1f, R26 ;  /* 0x0000001fff1e7819 */ /* 0x001fe2000001141a */
[----:B------:R-:W-:Y:S01]  /*2900*/  IMAD.IADD R15, R25, 0x1, R101 ;  /* 0x00000001190f7824 */ /* 0x000fe200078e0265 */
[----:B------:R-:W-:Y:S01]  /*2910*/  SHF.R.S32.HI R25, RZ, 0x3, R29 ;  /* 0x00000003ff197819 */ /* 0x000fe2000001141d */
[----:B------:R-:W-:Y:S01]  /*2920*/  IMAD.IADD R137, R218, 0x1, R137 ;  /* 0x00000001da897824 */ /* 0x000fe200078e0289 */
[----:B------:R-:W-:Y:S01]  /*2930*/  SHF.R.S32.HI R29, RZ, 0x1f, R21 ;  /* 0x0000001fff1d7819 */ /* 0x000fe20000011415 */
[----:B------:R-:W-:Y:S01]  /*2940*/  IMAD.IADD R133, R99, 0x1, R133 ;  /* 0x0000000163857824 */ /* 0x000fe200078e0285 */
[----:B------:R-:W-:-:S07]  /*2950*/  LOP3.LUT R35, R35, 0x20, RZ, 0xc0, !PT ;  /* 0x0000002023237812 */ /* 0x000fce00078ec0ff */
.L_x_6292:
[----:B-12---:R-:W2:Y:S01]  /*2960*/  LDL.LU R41, [R1+0x8] ;  /* 0x0000080001297983 */ /* 0x006ea20000300800 */
[----:B-----5:R-:W-:Y:S01]  /*2970*/  VIADD R49, R24, 0xffffffff ;  /* 0xffffffff18317836 */ /* 0x020fe20000000000 */
        /* <DEDUP_REMOVED lines=28> */
[----:B------:R0:W-:Y:S01]  /*2b40*/  STL [R1+0x8], R41 ;  /* 0x0000082901007387 */ /* 0x0001e20000100800 */
[----:B------:R-:W-:Y:S05]  /*2b50*/  @!P2 BRA `(.L_x_6194) ;  /* 0x000000740070a947 */ /* 0x000fea0003800000 */
[----:B------:R-:W-:Y:S01]  /*2b60*/  ULDC.U8 UR4, c[0x0][0x410] ;  /* 0x0001040000047ab9 */ /* 0x000fe20000000000 */
[-C--:B------:R-:W-:Y:S01]  /*2b70*/  IMAD R39, R133, R49.reuse, RZ ;  /* 0x0000003185277224 */ /* 0x080fe200078e02ff */
[----:B------:R-:W-:Y:S01]  /*2b80*/  ISETP.NE.AND P2, PT, RZ, UR4, PT ;  /* 0x00000004ff007c0c */ /* 0x000fe2000bf45270 */
[-C--:B------:R-:W-:Y:S02]  /*2b90*/  IMAD R43, R134, R49.reuse, RZ ;  /* 0x00000031862b7224 */ /* 0x080fe400078e02ff */
[----:B0-----:R-:W-:Y:S02]  /*2ba0*/  IMAD R41, R42, R98, R39 ;  /* 0x000000622a297224 */ /* 0x001fe400078e0227 */
        /* <DEDUP_REMOVED lines=64> */
.L_x_6197:
[----:B------:R-:W-:Y:S05]  /*2fb0*/  BSYNC B1 ;  /* 0x0000000000017941 */ /* 0x000fea0003800000 */
.L_x_6196:
        /* <DEDUP_REMOVED lines=56> */
.L_x_6199:
[----:B------:R-:W-:Y:S05]  /*3340*/  BSYNC B1 ;  /* 0x0000000000017941 */ /* 0x000fea0003800000 */
.L_x_6198:
[----:B01----:R-:W2:Y:S01]  /*3350*/  LDL R40, [R1+0x4c] ;  /* 0x00004c0001287983 */ /* 0x003ea20000100800 */
        /* <DEDUP_REMOVED lines=79> */
[----:B------:R-:W-:Y:S01]  /*3850*/  IMAD.MOV.U32 R40, RZ, RZ, R70 ;  /* 0x000000ffff287224 */ /* 0x000fe200078e0046 */
[----:B------:R-:W-:Y:S01]  /*3860*/  PRMT R156, R43, 0x7610, R156 ;  /* 0x000076102b9c7816 */ /* 0x000fe2000000009c */
[----:B------:R-:W-:Y:S01]  /*3870*/  IMAD.MOV.U32 R41, RZ, RZ, R71 ;  /* 0x000000ffff297224 */ /* 0x000fe200078e0047 */
[----:B------:R-:W-:-:S04]  /*3880*/  PRMT R157, R157, 0x5410, R42 ;  /* 0x000054109d9d7816 */ /* 0x000fc8000000002a */
[----:B------:R-:W-:Y:S01]  /*3890*/  PRMT R160, R40, 0x5410, R41 ;  /* 0x0000541028a07816 */ /* 0x000fe20000000029 */
[----:B------:R-:W-:Y:S06]  /*38a0*/  @!P2 BRA `(.L_x_6200) ;  /* 0x000000000004a947 */ /* 0x000fec0003800000 */
[----:B------:R-:W-:Y:S01]  /*38b0*/  BPT.TRAP 0x1 ;  /* 0x000000040000795c */ /* 0x000fe20000300000 */
.L_x_6200:
[----:B------:R-:W-:Y:S01]  /*38c0*/  IMAD R96, R17, 0x8, R16 ;  /* 0x0000000811607824 */ /* 0x000fe200078e0210 */
[----:B------:R-:W-:Y:S01]  /*38d0*/  SHF.L.U32 R97, R209, 0x1f, RZ ;  /* 0x0000001fd1617819 */ /* 0x000fe200000006ff */
[----:B------:R-:W-:Y:S03]  /*38e0*/  BSSY B1, `(.L_x_6201) ;  /* 0x0000003000017945 */ /* 0x000fe60003800000 */
[----:B------:R-:W0:Y:S02]  /*38f0*/  SYNCS.PHASECHK.TRANS64.TRYWAIT P5, [R96+URZ+0x36890], R97 ;  /* 0x03689061600075a7 */ /* 0x000e2400080a017f */
[----:B0-----:R-:W-:Y:S05]  /*3900*/  @!P5 BRA `(.L_x_6202) ;  /* 0x000002a000d4d947 */ /* 0x001fea0003800000 */
.L_x_6579:
[----:B------:R-:W-:Y:S05]  /*3910*/  BSYNC B1 ;  /* 0x0000000000017941 */ /* 0x000fea0003800000 */
.L_x_6201:
        /* <DEDUP_REMOVED lines=56> */
.L_x_6208:
[----:B------:R-:W-:Y:S05]  /*3ca0*/  BSYNC B3 ;  /* 0x0000000000037941 */ /* 0x000fea0003800000 */
.L_x_6207:
[----:B--2---:R1:W-:Y:S02]  /*3cb0*/  STG.E.128 desc[UR60][R46.64], R40 ;  /* 0x000000282e007986 */ /* 0x0043e4000c101d3c */
.L_x_6206:
[----:B------:R-:W-:Y:S05]  /*3cc0*/  BSYNC B2 ;  /* 0x0000000000027941 */ /* 0x000fea0003800000 */
.L_x_6205:
        /* <DEDUP_REMOVED lines=12> */
[----:B------:R-:W-:Y:S02]  /*3d90*/  LOP3.LUT R92, R41, 0xffff0000, RZ, 0xc0, !PT ;  /* 0xffff0000295c7812 */ /* 0x000fe400078ec0ff */
        /* <DEDUP_REMOVED lines=22> */
[----:B------:R-:W-:Y:S01]  /*3f00*/  LOP3.LUT R40, R40, 0xffff0000, RZ, 0xc0, !PT ;  /* 0xffff000028287812 */ /* 0x000fe200078ec0ff */
[----:B------:R-:W-:-:S02]  /*3f10*/  IMAD.U32 R43, R43, 0x10000, RZ ;  /* 0x000100002b2b7824 */ /* 0x000fc400078e00ff */
        /* <DEDUP_REMOVED lines=14> */
[----:B------:R-:W-:Y:S02]  /*4000*/  IMAD.MOV.U32 R42, RZ, RZ, R41 ;  /* 0x000000ffff2a7224 */ /* 0x000fe400078e0029 */
[----:B------:R-:W-:Y:S02]  /*4010*/  IMAD.MOV.U32 R43, RZ, RZ, R122 ;  /* 0x000000ffff2b7224 */ /* 0x000fe400078e007a */
[----:B------:R-:W-:-:S07]  /*4020*/  IMAD.MOV.U32 R41, RZ, RZ, R93 ;  /* 0x000000ffff297224 */ /* 0x000fce00078e005d */
.L_x_6212:
[----:B------:R-:W-:Y:S05]  /*4030*/  BSYNC B3 ;  /* 0x0000000000037941 */ /* 0x000fea0003800000 */
.L_x_6211:
[----:B--2---:R2:W-:Y:S02]  /*4040*/  STG.E.128 desc[UR60][R46.64+0x40], R40 ;  /* 0x000040282e007986 */ /* 0x0045e4000c101d3c */
.L_x_6210:
[----:B------:R-:W-:Y:S05]  /*4050*/  BSYNC B2 ;  /* 0x0000000000027941 */ /* 0x000fea0003800000 */
.L_x_6209:
        /* <DEDUP_REMOVED lines=53> */
.L_x_6216:
[----:B------:R-:W-:Y:S05]  /*43b0*/  BSYNC B3 ;  /* 0x0000000000037941 */ /* 0x000fea0003800000 */
.L_x_6215:
[----:B--2---:R3:W-:Y:S02]  /*43c0*/  STG.E.128 desc[UR60][R46.64+0x80], R40 ;  /* 0x000080282e007986 */ /* 0x0047e4000c101d3c */
.L_x_6214:
[----:B------:R-:W-:Y:S05]  /*43d0*/  BSYNC B2 ;  /* 0x0000000000027941 */ /* 0x000fea0003800000 */
.L_x_6213:
        /* <DEDUP_REMOVED lines=53> */
.L_x_6220:
[----:B------:R-:W-:Y:S05]  /*4730*/  BSYNC B3 ;  /* 0x0000000000037941 */ /* 0x000fea0003800000 */
.L_x_6219:
[----:B--2---:R4:W-:Y:S02]  /*4740*/  STG.E.128 desc[UR60][R46.64+0xc0], R40 ;  /* 0x0000c0282e007986 */ /* 0x0049e4000c101d3c */
.L_x_6218:
[----:B------:R-:W-:Y:S05]  /*4750*/  BSYNC B2 ;  /* 0x0000000000027941 */ /* 0x000fea0003800000 */
.L_x_6217:
        /* <DEDUP_REMOVED lines=53> */
.L_x_6224:
[----:B------:R-:W-:Y:S05]  /*4ab0*/  BSYNC B3 ;  /* 0x0000000000037941 */ /* 0x000fea0003800000 */
.L_x_6223:
[----:B--2---:R1:W-:Y:S02]  /*4ac0*/  STG.E.128 desc[UR60][R46.64+0x100], R40 ;  /* 0x000100282e007986 */ /* 0x0043e4000c101d3c */
.L_x_6222:
[----:B------:R-:W-:Y:S05]  /*4ad0*/  BSYNC B2 ;  /* 0x0000000000027941 */ /* 0x000fea0003800000 */
.L_x_6221:
[----:B------:R-:W-:-:S13]  /*4ae0*/  ISETP.NE.AND P3, PT, R35, RZ, PT ;  /* 0x000000ff2300720c */ /* 0x000fda0003f65270 */
        /* <DEDUP_REMOVED lines=26> */
[C---:B------:R-:W-:Y:S01]  /*4c90*/  FFMA.FTZ R77, R78.reuse, R77, -R83 ;  /* 0x0000004d4e4d7223 */ /* 0x040fe20000010853 */
[----:B------:R-:W-:Y:S01]  /*4ca0*/  FMUL.FTZ R85, R73, R76 ;  /* 0x0000004c49557220 */ /* 0x000fe20000410000 */
[----:B------:R-:W-:Y:S01]  /*4cb0*/  LOP3.LUT R159, R159, 0xffff0000, RZ, 0xc0, !PT ;  /* 0xffff00009f9f7812 */ /* 0x000fe200078ec0ff */
        /* <DEDUP_REMOVED lines=8> */
[----:B------:R-:W-:Y:S01]  /*4d40*/  FMUL.FTZ R80, R42, R158 ;  /* 0x0000009e2a507220 */ /* 0x000fe20000410000 */
[C---:B------:R-:W-:Y:S01]  /*4d50*/  FMUL.FTZ R42, R40.reuse, R75 ;  /* 0x0000004b282a7220 */ /* 0x040fe20000410000 */
[----:B------:R-:W-:Y:S02]  /*4d60*/  IMAD.U32 R43, R43, 0x10000, RZ ;  /* 0x000100002b2b7824 */ /* 0x000fe400078e00ff */
[-C--:B------:R-:W-:Y:S01]  /*4d70*/  FMUL.FTZ R40, R40, R74.reuse ;  /* 0x0000004a28287220 */ /* 0x080fe20000410000 */
[----:B------:R-:W-:Y:S01]  /*4d80*/  F2FP.BF16.F32.PACK_AB R77, R78, R77 ;  /* 0x0000004d4e4d723e */ /* 0x000fe200000010ff */
[----:B------:R-:W-:Y:S01]  /*4d90*/  FFMA.FTZ R42, R41, R74, -R42 ;  /* 0x0000004a292a7223 */ /* 0x000fe2000001082a */
[----:B------:R-:W-:Y:S01]  /*4da0*/  FFMA.FTZ R76, R43, R158, -R76 ;  /* 0x0000009e2b4c7223 */ /* 0x000fe2000001084c */
[----:B------:R-:W-:Y:S01]  /*4db0*/  FFMA.FTZ R41, R41, R75, R40 ;  /* 0x0000004b29297223 */ /* 0x000fe20000010028 */
[----:B------:R-:W-:Y:S01]  /*4dc0*/  FFMA.FTZ R43, R43, R159, R80 ;  /* 0x0000009f2b2b7223 */ /* 0x000fe20000010050 */
[----:B------:R-:W-:-:S03]  /*4dd0*/  F2FP.BF16.F32.PACK_AB R72, R72, R73 ;  /* 0x000000494848723e */ /* 0x000fc600000010ff */
[----:B------:R-:W-:Y:S01]  /*4de0*/  F2FP.BF16.F32.PACK_AB R40, R41, R42 ;  /* 0x0000002a2928723e */ /* 0x000fe200000010ff */
[----:B------:R-:W-:Y:S01]  /*4df0*/  IMAD.MOV.U32 R41, RZ, RZ, R77 ;  /* 0x000000ffff297224 */ /* 0x000fe200078e004d */
[----:B------:R-:W-:Y:S01]  /*4e00*/  F2FP.BF16.F32.PACK_AB R43, R43, R76 ;  /* 0x0000004c2b2b723e */ /* 0x000fe200000010ff */
[----:B------:R-:W-:-:S07]  /*4e10*/  IMAD.MOV.U32 R42, RZ, RZ, R72 ;  /* 0x000000ffff2a7224 */ /* 0x000fce00078e0048 */
.L_x_6226:
[----:B------:R-:W-:Y:S05]  /*4e20*/  BSYNC B2 ;  /* 0x0000000000027941 */ /* 0x000fea0003800000 */
.L_x_6225:
[----:B--2---:R1:W-:Y:S02]  /*4e30*/  STG.E.128 desc[UR60][R46.64+0x140], R40 ;  /* 0x000140282e007986 */ /* 0x0043e4000c101d3c */
.L_x_6204:
[----:B------:R-:W-:Y:S05]  /*4e40*/  BSYNC B1 ;  /* 0x0000000000017941 */ /* 0x000fea0003800000 */
.L_x_6203:
        /* <DEDUP_REMOVED lines=11> */
[--C-:B------:R-:W-:Y:S01]  /*4f00*/  SHF.R.U64 R69, R70, 0x10, R71.reuse ;  /* 0x0000001046457819 */ /* 0x100fe20000001247 */
[----:B------:R-:W-:Y:S01]  /*4f10*/  IMAD.U32 R70, R41, 0x10000, RZ ;  /* 0x0001000029467824 */ /* 0x000fe200078e00ff */
[----:B------:R-:W-:Y:S02]  /*4f20*/  SHF.R.U32.HI R71, RZ, 0x10, R71 ;  /* 0x00000010ff477819 */ /* 0x000fe40000011647 */
[----:B------:R-:W-:Y:S02]  /*4f30*/  PRMT R74, R160, 0x5410, R69 ;  /* 0x00005410a04a7816 */ /* 0x000fe40000000045 */
[----:B------:R-:W-:-:S02]  /*4f40*/  PRMT R47, R156, 0x5432, R47 ;  /* 0x000054329c2f7816 */ /* 0x000fc4000000002f */
[----:B------:R-:W-:Y:S01]  /*4f50*/  LOP3.LUT R69, R41, 0xffff0000, RZ, 0xc0, !PT ;  /* 0xffff000029457812 */ /* 0x000fe200078ec0ff */
[----:B------:R-:W-:Y:S01]  /*4f60*/  IMAD.U32 R41, R40, 0x10000, RZ ;  /* 0x0001000028297824 */ /* 0x000fe200078e00ff */
[C---:B------:R-:W-:Y:S01]  /*4f70*/  LOP3.LUT R75, R74.reuse, 0xffff0000, RZ, 0xc0, !PT ;  /* 0xffff00004a4b7812 */ /* 0x040fe200078ec0ff */
[----:B------:R-:W-:Y:S01]  /*4f80*/  IMAD.U32 R74, R74, 0x10000, RZ ;  /* 0x000100004a4a7824 */ /* 0x000fe200078e00ff */
[----:B------:R-:W-:Y:S02]  /*4f90*/  PRMT R72, R157, 0x5410, R72 ;  /* 0x000054109d487816 */ /* 0x000fe40000000048 */
[----:B------:R-:W-:Y:S01]  /*4fa0*/  PRMT R160, R160, 0x5432, R71 ;  /* 0x00005432a0a07816 */ /* 0x000fe20000000047 */
[----:B------:R-:W-:Y:S01]  /*4fb0*/  FMUL.FTZ R79, R69, R75 ;  /* 0x0000004b454f7220 */ /* 0x000fe20000410000 */
[----:B------:R-:W-:Y:S01]  /*4fc0*/  LOP3.LUT R71, R47, 0xffff0000, RZ, 0xc0, !PT ;  /* 0xffff00002f477812 */ /* 0x000fe200078ec0ff */
[----:B------:R-:W-:Y:S01]  /*4fd0*/  IMAD.U32 R73, R72, 0x10000, RZ ;  /* 0x0001000048497824 */ /* 0x000fe200078e00ff */
[----:B------:R-:W-:Y:S01]  /*4fe0*/  LOP3.LUT R68, R42, 0xffff0000, RZ, 0xc0, !PT ;  /* 0xffff00002a447812 */ /* 0x000fe200078ec0ff */
[----:B------:R-:W-:Y:S01]  /*4ff0*/  IMAD.U32 R77, R160, 0x10000, RZ ;  /* 0x00010000a04d7824 */ /* 0x000fe200078e00ff */
[----:B------:R-:W-:Y:S01]  /*5000*/  LOP3.LUT R42, R43, 0xffff0000, RZ, 0xc0, !PT ;  /* 0xffff00002b2a7812 */ /* 0x000fe200078ec0ff */
[-C--:B------:R-:W-:Y:S01]  /*5010*/  FMUL.FTZ R76, R69, R71.reuse ;  /* 0x00000047454c7220 */ /* 0x080fe20000410000 */
[----:B------:R-:W-:Y:S01]  /*5020*/  LOP3.LUT R69, R40, 0xffff0000, RZ, 0xc0, !PT ;  /* 0xffff000028457812 */ /* 0x000fe200078ec0ff */
[----:B------:R-:W-:Y:S01]  /*5030*/  FFMA.FTZ R40, R70, R71, -R79 ;  /* 0x0000004746287223 */ /* 0x000fe2000001084f */
[----:B------:R-:W-:Y:S01]  /*5040*/  LOP3.LUT R160, R160, 0xffff0000, RZ, 0xc0, !PT ;  /* 0xffff0000a0a07812 */ /* 0x000fe200078ec0ff */
[----:B------:R-:W-:Y:S01]  /*5050*/  FMUL.FTZ R81, R68, R77 ;  /* 0x0000004d44517220 */ /* 0x000fe20000410000 */
[----:B------:R-:W-:Y:S01]  /*5060*/  LOP3.LUT R72, R72, 0xffff0000, RZ, 0xc0, !PT ;  /* 0xffff000048487812 */ /* 0x000fe200078ec0ff */
[----:B------:R-:W-:Y:S01]  /*5070*/  FMUL.FTZ R71, R68, R73 ;  /* 0x0000004944477220 */ /* 0x000fe20000410000 */
[----:B------:R-:W-:-:S02]  /*5080*/  IMAD.U32 R68, R47, 0x10000, RZ ;  /* 0x000100002f447824 */ /* 0x000fc400078e00ff */
[----:B------:R-:W-:Y:S01]  /*5090*/  FFMA.FTZ R75, R70, R75, R76 ;  /* 0x0000004b464b7223 */ /* 0x000fe2000001004c */
[C---:B------:R-:W-:Y:S01]  /*50a0*/  FMUL.FTZ R70, R42.reuse, R160 ;  /* 0x000000a02a467220 */ /* 0x040fe20000410000 */
[----:B------:R-:W-:Y:S01]  /*50b0*/  FMUL.FTZ R47, R42, R72 ;  /* 0x000000482a2f7220 */ /* 0x000fe20000410000 */
[C---:B------:R-:W-:Y:S01]  /*50c0*/  FFMA.FTZ R81, R46.reuse, R73, -R81 ;  /* 0x000000492e517223 */ /* 0x040fe20000010851 */
[C---:B------:R-:W-:Y:S01]  /*50d0*/  FMUL.FTZ R42, R69.reuse, R74 ;  /* 0x0000004a452a7220 */ /* 0x040fe20000410000 */
[----:B------:R-:W-:Y:S01]  /*50e0*/  FFMA.FTZ R46, R46, R77, R71 ;  /* 0x0000004d2e2e7223 */ /* 0x000fe20000010047 */
[-C--:B------:R-:W-:Y:S01]  /*50f0*/  FMUL.FTZ R69, R69, R68.reuse ;  /* 0x0000004445457220 */ /* 0x080fe20000410000 */
[----:B------:R-:W-:Y:S02]  /*5100*/  IMAD.U32 R43, R43, 0x10000, RZ ;  /* 0x000100002b2b7824 */ /* 0x000fe400078e00ff */
        /* <DEDUP_REMOVED lines=9> */
.L_x_6231:
[----:B------:R-:W-:Y:S05]  /*51a0*/  BSYNC B2 ;  /* 0x0000000000027941 */ /* 0x000fea0003800000 */
.L_x_6230:
[----:B--2---:R1:W-:Y:S02]  /*51b0*/  STG.E.128 desc[UR60][R44.64], R40 ;  /* 0x000000282c007986 */ /* 0x0043e4000c101d3c */
.L_x_6229:
[----:B------:R-:W-:Y:S05]  /*51c0*/  BSYNC B1 ;  /* 0x0000000000017941 */ /* 0x000fea0003800000 */
.L_x_6228:
        /* <DEDUP_REMOVED lines=9> */
[----:B------:R-:W-:Y:S02]  /*5260*/  SHF.R.U32.HI R68, RZ, 0x10, R67 ;  /* 0x00000010ff447819 */ /* 0x000fe40000011643 */
[----:B------:R-:W-:Y:S02]  /*5270*/  SHF.R.U32.HI R70, RZ, 0x10, R65 ;  /* 0x00000010ff467819 */ /* 0x000fe40000011641 */
[----:B------:R-:W-:Y:S02]  /*5280*/  SHF.R.U64 R47, R66, 0x10, R67 ;  /* 0x00000010422f7819 */ /* 0x000fe40000001243 */
[----:B------:R-:W-:Y:S02]  /*5290*/  PRMT R66, R155, 0x5410, R72 ;  /* 0x000054109b427816 */ /* 0x000fe40000000048 */
[----:B------:R-:W-:-:S02]  /*52a0*/  PRMT R157, R157, 0x5432, R68 ;  /* 0x000054329d9d7816 */ /* 0x000fc40000000044 */
[----:B------:R-:W-:Y:S02]  /*52b0*/  PRMT R155, R155, 0x5432, R70 ;  /* 0x000054329b9b7816 */ /* 0x000fe40000000046 */
[----:B------:R-:W-:Y:S01]  /*52c0*/  PRMT R156, R156, 0x5410, R47 ;  /* 0x000054109c9c7816 */ /* 0x000fe2000000002f */
[----:B------:R-:W-:Y:S01]  /*52d0*/  IMAD.U32 R69, R157, 0x10000, RZ ;  /* 0x000100009d457824 */ /* 0x000fe200078e00ff */
[----:B------:R-:W-:Y:S01]  /*52e0*/  LOP3.LUT R65, R42, 0xffff0000, RZ, 0xc0, !PT ;  /* 0xffff00002a417812 */ /* 0x000fe200078ec0ff */
[----:B------:R-:W-:Y:S01]  /*52f0*/  IMAD.U32 R67, R155, 0x10000, RZ ;  /* 0x000100009b437824 */ /* 0x000fe200078e00ff */
[----:B------:R-:W-:Y:S01]  /*5300*/  LOP3.LUT R47, R41, 0xffff0000, RZ, 0xc0, !PT ;  /* 0xffff0000292f7812 */ /* 0x000fe200078ec0ff */
[----:B------:R-:W-:Y:S01]  /*5310*/  IMAD.U32 R42, R43, 0x10000, RZ ;  /* 0x000100002b2a7824 */ /* 0x000fe200078e00ff */
[----:B------:R-:W-:Y:S01]  /*5320*/  LOP3.LUT R70, R156, 0xffff0000, RZ, 0xc0, !PT ;  /* 0xffff00009c467812 */ /* 0x000fe200078ec0ff */
[----:B------:R-:W-:Y:S01]  /*5330*/  FMUL.FTZ R71, R65, R69 ;  /* 0x0000004541477220 */ /* 0x000fe20000410000 */
[----:B------:R-:W-:Y:S01]  /*5340*/  LOP3.LUT R46, R43, 0xffff0000, RZ, 0xc0, !PT ;  /* 0xffff00002b2e7812 */ /* 0x000fe200078ec0ff */
[----:B------:R-:W-:Y:S01]  /*5350*/  IMAD.U32 R43, R41, 0x10000, RZ ;  /* 0x00010000292b7824 */ /* 0x000fe200078e00ff */
[----:B------:R-:W-:Y:S01]  /*5360*/  LOP3.LUT R68, R66, 0xffff0000, RZ, 0xc0, !PT ;  /* 0xffff000042447812 */ /* 0x000fe200078ec0ff */
[----:B------:R-:W-:Y:S01]  /*5370*/  FMUL.FTZ R72, R47, R70 ;  /* 0x000000462f487220 */ /* 0x000fe20000410000 */
[-C--:B------:R-:W-:Y:S01]  /*5380*/  FMUL.FTZ R65, R65, R67.reuse ;  /* 0x0000004341417220 */ /* 0x080fe20000410000 */
[----:B------:R-:W-:Y:S01]  /*5390*/  LOP3.LUT R157, R157, 0xffff0000, RZ, 0xc0, !PT ;  /* 0xffff00009d9d7812 */ /* 0x000fe200078ec0ff */
[----:B------:R-:W-:Y:S01]  /*53a0*/  IMAD.U32 R41, R40, 0x10000, RZ ;  /* 0x0001000028297824 */ /* 0x000fe200078e00ff */
[----:B------:R-:W-:Y:S01]  /*53b0*/  LOP3.LUT R155, R155, 0xffff0000, RZ, 0xc0, !PT ;  /* 0xffff00009b9b7812 */ /* 0x000fe200078ec0ff */
[----:B------:R-:W-:Y:S01]  /*53c0*/  FFMA.FTZ R71, R64, R67, -R71 ;  /* 0x0000004340477223 */ /* 0x000fe20000010847 */
[-C--:B------:R-:W-:Y:S01]  /*53d0*/  FMUL.FTZ R47, R47, R68.reuse ;  /* 0x000000442f2f7220 */ /* 0x080fe20000410000 */
[----:B------:R-:W-:Y:S01]  /*53e0*/  LOP3.LUT R40, R40, 0xffff0000, RZ, 0xc0, !PT ;  /* 0xffff000028287812 */ /* 0x000fe200078ec0ff */
[----:B------:R-:W-:Y:S01]  /*53f0*/  FFMA.FTZ R72, R43, R68, -R72 ;  /* 0x000000442b487223 */ /* 0x000fe20000010848 */
[----:B------:R-:W-:Y:S01]  /*5400*/  FFMA.FTZ R64, R64, R69, R65 ;  /* 0x0000004540407223 */ /* 0x000fe20000010041 */
[----:B------:R-:W-:-:S02]  /*5410*/  IMAD.U32 R156, R156, 0x10000, RZ ;  /* 0x000100009c9c7824 */ /* 0x000fc400078e00ff */
[----:B------:R-:W-:Y:S01]  /*5420*/  FMUL.FTZ R65, R46, R157 ;  /* 0x0000009d2e417220 */ /* 0x000fe20000410000 */
        /* <DEDUP_REMOVED lines=13> */
[----:B------:R-:W-:-:S07]  /*5500*/  IMAD.MOV.U32 R43, RZ, RZ, R65 ;  /* 0x000000ffff2b7224 */ /* 0x000fce00078e0041 */
.L_x_6235:
[----:B------:R-:W-:Y:S05]  /*5510*/  BSYNC B2 ;  /* 0x0000000000027941 */ /* 0x000fea0003800000 */
.L_x_6234:
[----:B--2---:R1:W-:Y:S02]  /*5520*/  STG.E.128 desc[UR60][R44.64+0x40], R40 ;  /* 0x000040282c007986 */ /* 0x0043e4000c101d3c */
.L_x_6233:
[----:B------:R-:W-:Y:S05]  /*5530*/  BSYNC B1 ;  /* 0x0000000000017941 */ /* 0x000fea0003800000 */
.L_x_6232:
        /* <DEDUP_REMOVED lines=53> */
.L_x_6239:
[----:B------:R-:W-:Y:S05]  /*5890*/  BSYNC B2 ;  /* 0x0000000000027941 */ /* 0x000fea0003800000 */
.L_x_6238:
[----:B--2---:R1:W-:Y:S02]  /*58a0*/  STG.E.128 desc[UR60][R44.64+0x80], R40 ;  /* 0x000080282c007986 */ /* 0x0043e4000c101d3c */
.L_x_6237:
[----:B------:R-:W-:Y:S05]  /*58b0*/  BSYNC B1 ;  /* 0x0000000000017941 */ /* 0x000fea0003800000 */
.L_x_6236:
        /* <DEDUP_REMOVED lines=53> */
.L_x_6243:
[----:B------:R-:W-:Y:S05]  /*5c10*/  BSYNC B2 ;  /* 0x0000000000027941 */ /* 0x000fea0003800000 */
.L_x_6242:
[----:B--2---:R1:W-:Y:S02]  /*5c20*/  STG.E.128 desc[UR60][R44.64+0xc0], R40 ;  /* 0x0000c0282c007986 */ /* 0x0043e4000c101d3c */
.L_x_6241:
[----:B------:R-:W-:Y:S05]  /*5c30*/  BSYNC B1 ;  /* 0x0000000000017941 */ /* 0x000fea0003800000 */
.L_x_6240:
        /* <DEDUP_REMOVED lines=53> */
.L_x_6247:
[----:B------:R-:W-:Y:S05]  /*5f90*/  BSYNC B2 ;  /* 0x0000000000027941 */ /* 0x000fea0003800000 */
.L_x_6246:
[----:B--2---:R1:W-:Y:S02]  /*5fa0*/  STG.E.128 desc[UR60][R44.64+0x100], R40 ;  /* 0x000100282c007986 */ /* 0x0043e4000c101d3c */
.L_x_6245:
[----:B------:R-:W-:Y:S05]  /*5fb0*/  BSYNC B1 ;  /* 0x0000000000017941 */ /* 0x000fea0003800000 */
.L_x_6244:
        /* <DEDUP_REMOVED lines=52> */
.L_x_6249:
[----:B------:R-:W-:Y:S05]  /*6300*/  BSYNC B1 ;  /* 0x0000000000017941 */ /* 0x000fea0003800000 */
.L_x_6248:
[----:B--2---:R1:W-:Y:S01]  /*6310*/  STG.E.128 desc[UR60][R44.64+0x140], R40 ;  /* 0x000140282c007986 */ /* 0x0043e2000c101d3c */
[----:B------:R-:W-:Y:S05]  /*6320*/  BRA `(.L_x_6227) ;  /* 0x00000040005c7947 */ /* 0x000fea0003800000 */
.L_x_6195:
        /* <DEDUP_REMOVED lines=47> */
.L_x_6251:
[----:B------:R-:W-:Y:S05]  /*6620*/  BSYNC B1 ;  /* 0x0000000000017941 */ /* 0x000fea0003800000 */
.L_x_6250:
        /* <DEDUP_REMOVED lines=47> */
.L_x_6253:
[----:B------:R-:W-:Y:S05]  /*6920*/  BSYNC B1 ;  /* 0x0000000000017941 */ /* 0x000fea0003800000 */
.L_x_6252:
[----:B0-----:R-:W2:Y:S01]  /*6930*/  LDL R88, [R1+0x4c] ;  /* 0x00004c0001587983 */ /* 0x001ea20000100800 */
[----:B------:R-:W-:Y:S01]  /*6940*/  IMAD.MOV.U32 R89, RZ, RZ, R41 ;  /* 0x000000ffff597224 */ /* 0x000fe200078e0029 */
        /* <DEDUP_REMOVED lines=14> */
[----:B--2---:R-:W-:Y:S01]  /*6a30*/  R2UR UR4, R88 ;  /* 0x00000000580472ca */ /* 0x004fe200000e0000 */
[----:B------:R-:W-:-:S05]  /*6a40*/  IMAD.MOV.U32 R88, RZ, RZ, R40 ;  /* 0x000000ffff587224 */ /* 0x000fca00078e0028 */
[----:B------:R-:W-:Y:S01]  /*6a50*/  PRMT R172, R88, 0x5410, R89 ;  /* 0x0000541058ac7816 */ /* 0x000fe20000000059 */
[----:B------:R-:W-:Y:S02]  /*6a60*/  IMAD.MOV.U32 R88, RZ, RZ, R46 ;  /* 0x000000ffff587224 */ /* 0x000fe400078e002e */
[----:B------:R-:W-:-:S03]  /*6a70*/  IMAD.MOV.U32 R89, RZ, RZ, R47 ;  /* 0x000000ffff597224 */ /* 0x000fc600078e002f */
[----:B------:R-:W-:Y:S01]  /*6a80*/  PRMT R175, R175, 0x5410, R88 ;  /* 0x00005410afaf7816 */ /* 0x000fe20000000058 */
[----:B------:R-:W-:Y:S01]  /*6a90*/  IMAD.MOV.U32 R88, RZ, RZ, R50 ;  /* 0x000000ffff587224 */ /* 0x000fe200078e0032 */
[----:B------:R-:W-:Y:S01]  /*6aa0*/  PRMT R176, R176, 0x5410, R89 ;  /* 0x00005410b0b07816 */ /* 0x000fe20000000059 */
[----:B------:R-:W-:Y:S01]  /*6ab0*/  IMAD.MOV.U32 R89, RZ, RZ, R51 ;  /* 0x000000ffff597224 */ /* 0x000fe200078e0033 */
[----:B------:R-:W-:Y:S02]  /*6ac0*/  UISETP.NE.AND UP0, UPT, UR4, 0x3, UPT ;  /* 0x000000030400788c */ /* 0x000fe4000bf05270 */
[----:B------:R-:W-:Y:S01]  /*6ad0*/  PRMT R176, R91, 0x7610, R176 ;  /* 0x000076105bb07816 */ /* 0x000fe200000000b0 */
[----:B------:R-:W-:Y:S01]  /*6ae0*/  IMAD.MOV.U32 R91, RZ, RZ, R61 ;  /* 0x000000ffff5b7224 */ /* 0x000fe200078e003d */
[----:B------:R-:W-:Y:S01]  /*6af0*/  PRMT R164, R89, 0x5410, R88 ;  /* 0x0000541059a47816 */ /* 0x000fe20000000058 */
[----:B------:R-:W-:Y:S01]  /*6b00*/  IMAD.MOV.U32 R88, RZ, RZ, R54 ;  /* 0x000000ffff587224 */ /* 0x000fe200078e0036 */
[----:B------:R-:W-:Y:S01]  /*6b10*/  PLOP3.LUT P2, PT, PT, PT, UP0, 0x80, 0x0 ;  /* 0x000000000000781c */ /* 0x000fe20003f4f008 */
        /* <DEDUP_REMOVED lines=51> */
.L_x_6254:
        /* <DEDUP_REMOVED lines=8> */
.L_x_6580:
[----:B------:R-:W-:Y:S05]  /*6ed0*/  BSYNC B1 ;  /* 0x0000000000017941 */ /* 0x000fea0003800000 */
.L_x_6255:
        /* <DEDUP_REMOVED lines=33> */
[--C-:B------:R-:W-:Y:S02]  /*70f0*/  SHF.R.U64 R49, R60, 0x10, R61.reuse ;  /* 0x000000103c317819 */ /* 0x100fe4000000123d */
[----:B------:R-:W-:Y:S02]  /*7100*/  SHF.R.U32.HI R60, RZ, 0x10, R61 ;  /* 0x00000010ff3c7819 */ /* 0x000fe4000001163d */
[--C-:B------:R-:W-:Y:S02]  /*7110*/  SHF.R.U64 R50, R50, 0x10, R51.reuse ;  /* 0x0000001032327819 */ /* 0x100fe40000001233 */
[----:B------:R-:W-:-:S02]  /*7120*/  SHF.R.U32.HI R163, RZ, 0x10, R51 ;  /* 0x00000010ffa37819 */ /* 0x000fc40000011633 */
[--C-:B------:R-:W-:Y:S02]  /*7130*/  SHF.R.U64 R61, R62, 0x10, R63.reuse ;  /* 0x000000103e3d7819 */ /* 0x100fe4000000123f */
[----:B------:R-:W-:Y:S02]  /*7140*/  SHF.R.U32.HI R51, RZ, 0x10, R63 ;  /* 0x00000010ff337819 */ /* 0x000fe4000001163f */
[----:B------:R-:W-:Y:S02]  /*7150*/  PRMT R60, R167, 0x5432, R60 ;  /* 0x00005432a73c7816 */ /* 0x000fe4000000003c */
[C---:B------:R-:W-:Y:S02]  /*7160*/  PRMT R63, R166.reuse, 0x5432, R48 ;  /* 0x00005432a63f7816 */ /* 0x040fe40000000030 */
[----:B------:R-:W-:Y:S01]  /*7170*/  PRMT R165, R166, 0x5410, R165 ;  /* 0x00005410a6a57816 */ /* 0x000fe200000000a5 */
[----:B0-----:R-:W-:Y:S01]  /*7180*/  IMAD.U32 R166, R93, 0x10000, RZ ;  /* 0x000100005da67824 */ /* 0x001fe200078e00ff */
[----:B------:R-:W-:Y:S01]  /*7190*/  PRMT R62, R164, 0x5432, R50 ;  /* 0x00005432a43e7816 */ /* 0x000fe20000000032 */
[----:B------:R-:W-:Y:S01]  /*71a0*/  IMAD.U32 R50, R60, 0x10000, RZ ;  /* 0x000100003c327824 */ /* 0x000fe200078e00ff */
[----:B------:R-:W-:Y:S01]  /*71b0*/  PRMT R48, R164, 0x5410, R163 ;  /* 0x00005410a4307816 */ /* 0x000fe200000000a3 */
[----:B------:R-:W-:Y:S01]  /*71c0*/  IMAD.U32 R164, R63, 0x10000, RZ ;  /* 0x000100003fa47824 */ /* 0x000fe200078e00ff */
[----:B------:R-:W-:Y:S01]  /*71d0*/  PRMT R49, R167, 0x5410, R49 ;  /* 0x00005410a7317816 */ /* 0x000fe20000000031 */
[----:B--2---:R-:W-:-:S02]  /*71e0*/  IMAD.U32 R163, R89, 0x10000, RZ ;  /* 0x0001000059a37824 */ /* 0x004fc400078e00ff */
[C---:B------:R-:W-:Y:S01]  /*71f0*/  FMUL.FTZ R167, R166.reuse, R50 ;  /* 0x00000032a6a77220 */ /* 0x040fe20000410000 */
[-C--:B------:R-:W-:Y:S01]  /*7200*/  FMUL.FTZ R166, R166, R164.reuse ;  /* 0x000000a4a6a67220 */ /* 0x080fe20000410000 */
[----:B------:R-:W-:Y:S02]  /*7210*/  LOP3.LUT R93, R93, 0xffff0000, RZ, 0xc0, !PT ;  /* 0xffff00005d5d7812 */ /* 0x000fe400078ec0ff */
[C---:B------:R-:W-:Y:S01]  /*7220*/  FFMA.FTZ R164, R163.reuse, R164, -R167 ;  /* 0x000000a4a3a47223 */ /* 0x040fe200000108a7 */
[----:B------:R-:W-:Y:S01]  /*7230*/  FFMA.FTZ R163, R163, R50, R166 ;  /* 0x00000032a3a37223 */ /* 0x000fe200000100a6 */
[----:B------:R-:W-:Y:S01]  /*7240*/  LOP3.LUT R166, R63, 0xffff0000, RZ, 0xc0, !PT ;  /* 0xffff00003fa67812 */ /* 0x000fe200078ec0ff */
[----:B------:R-:W-:Y:S01]  /*7250*/  IMAD.U32 R167, R95, 0x10000, RZ ;  /* 0x000100005fa77824 */ /* 0x000fe200078e00ff */
[----:B------:R-:W-:Y:S02]  /*7260*/  LOP3.LUT R63, R60, 0xffff0000, RZ, 0xc0, !PT ;  /* 0xffff00003c3f7812 */ /* 0x000fe400078ec0ff */
[----:B------:R-:W-:Y:S01]  /*7270*/  LOP3.LUT R50, R89, 0xffff0000, RZ, 0xc0, !PT ;  /* 0xffff000059327812 */ /* 0x000fe200078ec0ff */
[----:B------:R-:W-:Y:S01]  /*7280*/  FMUL.FTZ R89, R93, R166 ;  /* 0x000000a65d597220 */ /* 0x000fe20000410000 */
[----:B------:R-:W-:Y:S01]  /*7290*/  PRMT R51, R181, 0x5410, R51 ;  /* 0x00005410b5337816 */ /* 0x000fe20000000033 */
[----:B------:R-:W-:Y:S01]  /*72a0*/  FMUL.FTZ R60, R93, R63 ;  /* 0x0000003f5d3c7220 */ /* 0x000fe20000410000 */
[----:B------:R-:W-:Y:S01]  /*72b0*/  IMAD.U32 R93, R91, 0x10000, RZ ;  /* 0x000100005b5d7824 */ /* 0x000fe200078e00ff */
[----:B------:R-:W-:-:S02]  /*72c0*/  LOP3.LUT R95, R95, 0xffff0000, RZ, 0xc0, !PT ;  /* 0xffff00005f5f7812 */ /* 0x000fc400078ec0ff */
[C---:B------:R-:W-:Y:S01]  /*72d0*/  FFMA.FTZ R60, R50.reuse, R166, -R60 ;  /* 0x000000a6323c7223 */ /* 0x040fe2000001083c */
[----:B------:R-:W-:Y:S02]  /*72e0*/  IMAD.U32 R166, R51, 0x10000, RZ ;  /* 0x0001000033a67824 */ /* 0x000fe400078e00ff */
[----:B------:R-:W-:Y:S01]  /*72f0*/  FFMA.FTZ R50, R50, R63, R89 ;  /* 0x0000003f32327223 */ /* 0x000fe20000010059 */
[C---:B------:R-:W-:Y:S01]  /*7300*/  IMAD.U32 R63, R48.reuse, 0x10000, RZ ;  /* 0x00010000303f7824 */ /* 0x040fe200078e00ff */
[----:B------:R-:W-:Y:S01]  /*7310*/  LOP3.LUT R48, R48, 0xffff0000, RZ, 0xc0, !PT ;  /* 0xffff000030307812 */ /* 0x000fe200078ec0ff */
[----:B------:R-:W-:Y:S01]  /*7320*/  FMUL.FTZ R89, R167, R166 ;  /* 0x000000a6a7597220 */ /* 0x000fe20000410000 */
[----:B------:R-:W-:Y:S02]  /*7330*/  LOP3.LUT R91, R91, 0xffff0000, RZ, 0xc0, !PT ;  /* 0xffff00005b5b7812 */ /* 0x000fe400078ec0ff */
[----:B------:R-:W-:Y:S01]  /*7340*/  PRMT R61, R180, 0x5410, R61 ;  /* 0x00005410b43d7816 */ /* 0x000fe2000000003d */
[-C--:B------:R-:W-:Y:S01]  /*7350*/  FFMA.FTZ R89, R93, R63.reuse, -R89 ;  /* 0x0000003f5d597223 */ /* 0x080fe20000010859 */
[----:B------:R-:W-:Y:S01]  /*7360*/  FMUL.FTZ R63, R167, R63 ;  /* 0x0000003fa73f7220 */ /* 0x000fe20000410000 */
[----:B------:R-:W-:-:S02]  /*7370*/  F2FP.BF16.F32.PACK_AB R60, R60, R164 ;  /* 0x000000a43c3c723e */ /* 0x000fc400000010ff */
[----:B------:R-:W-:Y:S01]  /*7380*/  F2FP.BF16.F32.PACK_AB R50, R50, R163 ;  /* 0x000000a33232723e */ /* 0x000fe200000010ff */
[----:B------:R-:W-:Y:S01]  /*7390*/  FFMA.FTZ R63, R93, R166, R63 ;  /* 0x000000a65d3f7223 */ /* 0x000fe2000001003f */
[----:B------:R-:W-:Y:S01]  /*73a0*/  LOP3.LUT R93, R51, 0xffff0000, RZ, 0xc0, !PT ;  /* 0xffff0000335d7812 */ /* 0x000fe200078ec0ff */
[----:B------:R-:W-:-:S04]  /*73b0*/  IMAD.U32 R166, R165, 0x10000, RZ ;  /* 0x00010000a5a67824 */ /* 0x000fc800078e00ff */
[----:B------:R-:W-:-:S04]  /*73c0*/  FMUL.FTZ R51, R95, R93 ;  /* 0x0000005d5f337220 */ /* 0x000fc80000410000 */
[-C--:B------:R-:W-:Y:S01]  /*73d0*/  FFMA.FTZ R51, R91, R48.reuse, -R51 ;  /* 0x000000305b337223 */ /* 0x080fe20000010833 */
[----:B------:R-:W-:Y:S01]  /*73e0*/  FMUL.FTZ R48, R95, R48 ;  /* 0x000000305f307220 */ /* 0x000fe20000410000 */
[C---:B------:R-:W-:Y:S01]  /*73f0*/  IMAD.U32 R95, R92.reuse, 0x10000, RZ ;  /* 0x000100005c5f7824 */ /* 0x040fe200078e00ff */
[----:B------:R-:W-:Y:S02]  /*7400*/  LOP3.LUT R92, R92, 0xffff0000, RZ, 0xc0, !PT ;  /* 0xffff00005c5c7812 */ /* 0x000fe400078ec0ff */
[----:B------:R-:W-:Y:S01]  /*7410*/  FFMA.FTZ R48, R91, R93, R48 ;  /* 0x0000005d5b307223 */ /* 0x000fe20000010030 */
        /* <DEDUP_REMOVED lines=10> */
[----:B------:R-:W-:Y:S02]  /*74c0*/  LOP3.LUT R91, R49, 0xffff0000, RZ, 0xc0, !PT ;  /* 0xffff0000315b7812 */ /* 0x000fe400078ec0ff */
[----:B------:R-:W-:Y:S01]  /*74d0*/  LOP3.LUT R49, R165, 0xffff0000, RZ, 0xc0, !PT ;  /* 0xffff0000a5317812 */ /* 0x000fe200078ec0ff */
[C---:B------:R-:W-:Y:S01]  /*74e0*/  IMAD.U32 R165, R62.reuse, 0x10000, RZ ;  /* 0x000100003ea57824 */ /* 0x040fe200078e00ff */
        /* <DEDUP_REMOVED lines=8> */
[C---:B------:R-:W-:Y:S01]  /*7570*/  IMAD.U32 R91, R90.reuse, 0x10000, RZ ;  /* 0x000100005a5b7824 */ /* 0x040fe200078e00ff */
        /* <DEDUP_REMOVED lines=8> */
[----:B------:R-:W-:-:S02]  /*7600*/  F2FP.BF16.F32.PACK_AB R95, R88, R95 ;  /* 0x0000005f585f723e */ /* 0x000fc400000010ff */
        /* <DEDUP_REMOVED lines=9> */
[----:B------:R-:W-:Y:S02]  /*76a0*/  IMAD.MOV.U32 R93, RZ, RZ, R50 ;  /* 0x000000ffff5d7224 */ /* 0x000fe400078e0032 */
[----:B------:R-:W-:-:S07]  /*76b0*/  IMAD.MOV.U32 R91, RZ, RZ, R51 ;  /* 0x000000ffff5b7224 */ /* 0x000fce00078e0033 */
.L_x_6262:
[----:B------:R-:W-:Y:S05]  /*76c0*/  BSYNC B3 ;  /* 0x0000000000037941 */ /* 0x000fea0003800000 */
.L_x_6261:
        /* <DEDUP_REMOVED lines=12> */
.L_x_6260:
[----:B------:R-:W-:Y:S05]  /*7790*/  BSYNC B2 ;  /* 0x0000000000027941 */ /* 0x000fea0003800000 */
.L_x_6259:
        /* <DEDUP_REMOVED lines=37> */
[-C--:B------:R-:W-:Y:S01]  /*79f0*/  FMUL.FTZ R163, R161, R95.reuse ;  /* 0x0000005fa1a37220 */ /* 0x080fe20000410000 */
[----:B------:R-:W-:Y:S01]  /*7a00*/  LOP3.LUT R56, R63, 0xffff0000, RZ, 0xc0, !PT ;  /* 0xffff00003f387812 */ /* 0x000fe200078ec0ff */
[-C--:B------:R-:W-:Y:S01]  /*7a10*/  FMUL.FTZ R161, R161, R94.reuse ;  /* 0x0000005ea1a17220 */ /* 0x080fe20000410000 */
[----:B------:R-:W-:Y:S01]  /*7a20*/  SHF.R.U64 R45, R44, 0x10, R45 ;  /* 0x000000102c2d7819 */ /* 0x000fe2000000122d */
[----:B------:R-:W-:Y:S01]  /*7a30*/  FFMA.FTZ R94, R93, R94, -R163 ;  /* 0x0000005e5d5e7223 */ /* 0x000fe200000108a3 */
[----:B------:R-:W-:Y:S01]  /*7a40*/  LOP3.LUT R44, R51, 0xffff0000, RZ, 0xc0, !PT ;  /* 0xffff0000332c7812 */ /* 0x000fe200078ec0ff */
[----:B------:R-:W-:Y:S01]  /*7a50*/  FFMA.FTZ R93, R93, R95, R161 ;  /* 0x0000005f5d5d7223 */ /* 0x000fe200000100a1 */
[----:B------:R-:W-:Y:S01]  /*7a60*/  LOP3.LUT R95, R92, 0xffff0000, RZ, 0xc0, !PT ;  /* 0xffff00005c5f7812 */ /* 0x000fe200078ec0ff */
[----:B------:R-:W-:Y:S01]  /*7a70*/  IMAD.U32 R163, R63, 0x10000, RZ ;  /* 0x000100003fa37824 */ /* 0x000fe200078e00ff */
[----:B------:R-:W-:-:S02]  /*7a80*/  LOP3.LUT R92, R91, 0xffff0000, RZ, 0xc0, !PT ;  /* 0xffff00005b5c7812 */ /* 0x000fc400078ec0ff */
[----:B------:R-:W-:Y:S02]  /*7a90*/  SHF.R.U64 R46, R46, 0x10, R47 ;  /* 0x000000102e2e7819 */ /* 0x000fe4000000122f */
[----:B------:R-:W-:Y:S01]  /*7aa0*/  SHF.R.U64 R58, R58, 0x10, R59 ;  /* 0x000000103a3a7819 */ /* 0x000fe2000000123b */
[CC--:B------:R-:W-:Y:S01]  /*7ab0*/  FMUL.FTZ R91, R61.reuse, R92.reuse ;  /* 0x0000005c3d5b7220 */ /* 0x0c0fe20000410000 */
[-C--:B------:R-:W-:Y:S01]  /*7ac0*/  FMUL.FTZ R61, R61, R95.reuse ;  /* 0x0000005f3d3d7220 */ /* 0x080fe20000410000 */
[----:B------:R-:W-:Y:S02]  /*7ad0*/  PRMT R46, R175, 0x5432, R46 ;  /* 0x00005432af2e7816 */ /* 0x000fe4000000002e */
[C---:B------:R-:W-:Y:S01]  /*7ae0*/  FFMA.FTZ R91, R49.reuse, R95, -R91 ;  /* 0x0000005f315b7223 */ /* 0x040fe2000001085b */
[----:B------:R-:W-:Y:S01]  /*7af0*/  FFMA.FTZ R49, R49, R92, R61 ;  /* 0x0000005c31317223 */ /* 0x000fe2000001003d */
[----:B------:R-:W-:Y:S01]  /*7b00*/  SHF.R.U32.HI R61, RZ, 0x10, R59 ;  /* 0x00000010ff3d7819 */ /* 0x000fe2000001163b */
[----:B------:R-:W-:Y:S01]  /*7b10*/  IMAD.U32 R95, R51, 0x10000, RZ ;  /* 0x00010000335f7824 */ /* 0x000fe200078e00ff */
[----:B------:R-:W-:-:S02]  /*7b20*/  SHF.R.U32.HI R92, RZ, 0x10, R47 ;  /* 0x00000010ff5c7819 */ /* 0x000fc4000001162f */
[----:B------:R-:W-:Y:S02]  /*7b30*/  PRMT R61, R178, 0x5410, R61 ;  /* 0x00005410b23d7816 */ /* 0x000fe4000000003d */
[----:B------:R-:W-:Y:S02]  /*7b40*/  PRMT R92, R176, 0x5432, R92 ;  /* 0x00005432b05c7816 */ /* 0x000fe4000000005c */
[----:B------:R-:W-:Y:S01]  /*7b50*/  PRMT R58, R175, 0x5410, R58 ;  /* 0x00005410af3a7816 */ /* 0x000fe2000000003a */
[C---:B------:R-:W-:Y:S01]  /*7b60*/  IMAD.U32 R161, R61.reuse, 0x10000, RZ ;  /* 0x000100003da17824 */ /* 0x040fe200078e00ff */
[----:B------:R-:W-:Y:S01]  /*7b70*/  LOP3.LUT R61, R61, 0xffff0000, RZ, 0xc0, !PT ;  /* 0xffff00003d3d7812 */ /* 0x000fe200078ec0ff */
[C---:B------:R-:W-:Y:S01]  /*7b80*/  IMAD.U32 R164, R92.reuse, 0x10000, RZ ;  /* 0x000100005ca47824 */ /* 0x040fe200078e00ff */
[----:B------:R-:W-:Y:S01]  /*7b90*/  LOP3.LUT R92, R92, 0xffff0000, RZ, 0xc0, !PT ;  /* 0xffff00005c5c7812 */ /* 0x000fe200078ec0ff */
[----:B------:R-:W-:Y:S01]  /*7ba0*/  FMUL.FTZ R165, R163, R161 ;  /* 0x000000a1a3a57220 */ /* 0x000fe20000410000 */
[----:B------:R-:W-:Y:S01]  /*7bb0*/  F2FP.BF16.F32.PACK_AB R91, R91, R94 ;  /* 0x0000005e5b5b723e */ /* 0x000fe200000010ff */
[C---:B------:R-:W-:Y:S01]  /*7bc0*/  FMUL.FTZ R51, R56.reuse, R61 ;  /* 0x0000003d38337220 */ /* 0x040fe20000410000 */
[----:B------:R-:W-:Y:S01]  /*7bd0*/  FMUL.FTZ R163, R163, R164 ;  /* 0x000000a4a3a37220 */ /* 0x000fe20000410000 */
[----:B------:R-:W-:Y:S01]  /*7be0*/  FMUL.FTZ R56, R56, R92 ;  /* 0x0000005c38387220 */ /* 0x000fe20000410000 */
[C---:B------:R-:W-:Y:S01]  /*7bf0*/  FFMA.FTZ R164, R95.reuse, R164, -R165 ;  /* 0x000000a45fa47223 */ /* 0x040fe200000108a5 */
[C---:B------:R-:W-:Y:S01]  /*7c00*/  FFMA.FTZ R51, R44.reuse, R92, -R51 ;  /* 0x0000005c2c337223 */ /* 0x040fe20000010833 */
[----:B------:R-:W-:Y:S01]  /*7c10*/  FFMA.FTZ R163, R95, R161, R163 ;  /* 0x000000a15fa37223 */ /* 0x000fe200000100a3 */
[----:B------:R-:W-:Y:S01]  /*7c20*/  FFMA.FTZ R44, R44, R61, R56 ;  /* 0x0000003d2c2c7223 */ /* 0x000fe20000010038 */
[----:B------:R-:W-:Y:S01]  /*7c30*/  PRMT R56, R177, 0x5410, R45 ;  /* 0x00005410b1387816 */ /* 0x000fe2000000002d */
[----:B------:R-:W-:Y:S01]  /*7c40*/  IMAD.U32 R95, R60, 0x10000, RZ ;  /* 0x000100003c5f7824 */ /* 0x000fe200078e00ff */
[----:B------:R-:W-:Y:S01]  /*7c50*/  PRMT R45, R176, 0x5410, R57 ;  /* 0x00005410b02d7816 */ /* 0x000fe20000000039 */
[----:B------:R-:W-:Y:S01]  /*7c60*/  IMAD.U32 R57, R48, 0x10000, RZ ;  /* 0x0001000030397824 */ /* 0x000fe200078e00ff */
[----:B------:R-:W-:Y:S01]  /*7c70*/  LOP3.LUT R60, R60, 0xffff0000, RZ, 0xc0, !PT ;  /* 0xffff00003c3c7812 */ /* 0x000fe200078ec0ff */
[C---:B------:R-:W-:Y:S01]  /*7c80*/  IMAD.U32 R63, R56.reuse, 0x10000, RZ ;  /* 0x00010000383f7824 */ /* 0x040fe200078e00ff */
        /* <DEDUP_REMOVED lines=21> */
[----:B------:R-:W-:Y:S01]  /*7de0*/  LOP3.LUT R50, R50, 0xffff0000, RZ, 0xc0, !PT ;  /* 0xffff000032327812 */ /* 0x000fe200078ec0ff */
[C---:B------:R-:W-:Y:S02]  /*7df0*/  FFMA.FTZ R59, R48.reuse, R57, -R59 ;  /* 0x00000039303b7223 */ /* 0x040fe4000001083b */
[----:B------:R-:W-:Y:S01]  /*7e00*/  FFMA.FTZ R60, R48, R56, R60 ;  /* 0x00000038303c7223 */ /* 0x000fe2000001003c */
[C---:B------:R-:W-:Y:S01]  /*7e10*/  FMUL.FTZ R48, R62.reuse, R58 ;  /* 0x0000003a3e307220 */ /* 0x040fe20000410000 */
[-C--:B------:R-:W-:Y:S01]  /*7e20*/  FMUL.FTZ R62, R62, R46.reuse ;  /* 0x0000002e3e3e7220 */ /* 0x080fe20000410000 */
[----:B------:R-:W-:Y:S01]  /*7e30*/  F2FP.BF16.F32.PACK_AB R93, R49, R93 ;  /* 0x0000005d315d723e */ /* 0x000fe200000010ff */
[----:B------:R-:W-:Y:S02]  /*7e40*/  IMAD.MOV.U32 R49, RZ, RZ, R91 ;  /* 0x000000ffff317224 */ /* 0x000fe400078e005b */
[C---:B------:R-:W-:Y:S01]  /*7e50*/  FFMA.FTZ R48, R50.reuse, R46, -R48 ;  /* 0x0000002e32307223 */ /* 0x040fe20000010830 */
[----:B------:R-:W-:Y:S01]  /*7e60*/  FFMA.FTZ R62, R50, R58, R62 ;  /* 0x0000003a323e7223 */ /* 0x000fe2000001003e */
[----:B------:R-:W-:Y:S01]  /*7e70*/  F2FP.BF16.F32.PACK_AB R44, R44, R163 ;  /* 0x000000a32c2c723e */ /* 0x000fe200000010ff */
[----:B------:R-:W-:Y:S01]  /*7e80*/  IMAD.MOV.U32 R61, RZ, RZ, R93 ;  /* 0x000000ffff3d7224 */ /* 0x000fe200078e005d */
        /* <DEDUP_REMOVED lines=9> */
.L_x_6266:
[----:B------:R-:W-:Y:S05]  /*7f20*/  BSYNC B3 ;  /* 0x0000000000037941 */ /* 0x000fea0003800000 */
.L_x_6265:
        /* <DEDUP_REMOVED lines=10> */
.L_x_6264:
[----:B------:R-:W-:Y:S05]  /*7fd0*/  BSYNC B2 ;  /* 0x0000000000027941 */ /* 0x000fea0003800000 */
.L_x_6263:
[----:B------:R-:W-:-:S13]  /*7fe0*/  ISETP.NE.AND P4, PT, R32, RZ, PT ;  /* 0x000000ff2000720c */ /* 0x000fda0003f85270 */
[----:B------:R-:W-:Y:S05]  /*7ff0*/  @!P4 BRA `(.L_x_6258) ;  /* 0x000000080004c947 */ /* 0x000fea0003800000 */
[----:B0-----:R-:W3:Y:S01]  /*8000*/  LDL R44, [R1+0x8] ;  /* 0x00000800012c7983 */ /* 0x001ee20000100800 */
        /* <DEDUP_REMOVED lines=38> */
[C---:B------:R-:W-:Y:S01]  /*8270*/  IMAD.U32 R91, R52.reuse, 0x10000, RZ ;  /* 0x00010000345b7824 */ /* 0x040fe200078e00ff */
[----:B------:R-:W-:Y:S01]  /*8280*/  SHF.R.U32.HI R54, RZ, 0x10, R55 ;  /* 0x00000010ff367819 */ /* 0x000fe20000011637 */
        /* <DEDUP_REMOVED lines=14> */
[----:B------:R-:W-:Y:S01]  /*8370*/  FMUL.FTZ R62, R62, R41 ;  /* 0x000000293e3e7220 */ /* 0x000fe20000410000 */
        /* <DEDUP_REMOVED lines=62> */
.L_x_6268:
[----:B------:R-:W-:Y:S05]  /*8760*/  BSYNC B2 ;  /* 0x0000000000027941 */ /* 0x000fea0003800000 */
.L_x_6267:
        /* <DEDUP_REMOVED lines=10> */
.L_x_6258:
[----:B------:R-:W-:Y:S05]  /*8810*/  BSYNC B1 ;  /* 0x0000000000017941 */ /* 0x000fea0003800000 */
.L_x_6257:
        /* <DEDUP_REMOVED lines=52> */
[----:B------:R-:W-:Y:S01]  /*8b60*/  SHF.R.U64 R56, R86, 0x10, R87 ;  /* 0x0000001056387819 */ /* 0x000fe20000001257 */
[----:B------:R-:W-:Y:S01]  /*8b70*/  IMAD.U32 R90, R72, 0x10000, RZ ;  /* 0x00010000485a7824 */ /* 0x000fe200078e00ff */
[----:B------:R-:W-:Y:S01]  /*8b80*/  SHF.R.U64 R54, R74, 0x10, R75 ;  /* 0x000000104a367819 */ /* 0x000fe2000000124b */
[----:B------:R-:W-:Y:S01]  /*8b90*/  IMAD.U32 R88, R84, 0x10000, RZ ;  /* 0x0001000054587824 */ /* 0x000fe200078e00ff */
[----:B------:R-:W-:-:S02]  /*8ba0*/  SHF.R.U32.HI R86, RZ, 0x10, R87 ;  /* 0x00000010ff567819 */ /* 0x000fc40000011657 */
[----:B------:R-:W-:Y:S01]  /*8bb0*/  SHF.R.U32.HI R74, RZ, 0x10, R75 ;  /* 0x00000010ff4a7819 */ /* 0x000fe2000001164b */
[----:B------:R-:W-:Y:S01]  /*8bc0*/  FMUL.FTZ R92, R59, R88 ;  /* 0x000000583b5c7220 */ /* 0x000fe20000410000 */
[----:B------:R-:W-:Y:S02]  /*8bd0*/  PRMT R170, R170, 0x5410, R55 ;  /* 0x00005410aaaa7816 */ /* 0x000fe40000000037 */
[----:B------:R-:W-:Y:S01]  /*8be0*/  LOP3.LUT R60, R45, 0xffff0000, RZ, 0xc0, !PT ;  /* 0xffff00002d3c7812 */ /* 0x000fe200078ec0ff */
[-C--:B------:R-:W-:Y:S01]  /*8bf0*/  FFMA.FTZ R92, R57, R90.reuse, -R92 ;  /* 0x0000005a395c7223 */ /* 0x080fe2000001085c */
[----:B------:R-:W-:Y:S01]  /*8c00*/  LOP3.LUT R55, R84, 0xffff0000, RZ, 0xc0, !PT ;  /* 0xffff000054377812 */ /* 0x000fe200078ec0ff */
[----:B------:R-:W-:Y:S01]  /*8c10*/  FMUL.FTZ R84, R59, R90 ;  /* 0x0000005a3b547220 */ /* 0x000fe20000410000 */
[----:B------:R-:W-:Y:S01]  /*8c20*/  PRMT R86, R169, 0x5432, R86 ;  /* 0x00005432a9567816 */ /* 0x000fe20000000056 */
[----:B------:R-:W-:Y:S01]  /*8c30*/  IMAD.U32 R45, R44, 0x10000, RZ ;  /* 0x000100002c2d7824 */ /* 0x000fe200078e00ff */
[----:B------:R-:W-:Y:S01]  /*8c40*/  PRMT R74, R162, 0x5432, R74 ;  /* 0x00005432a24a7816 */ /* 0x000fe2000000004a */
[----:B------:R-:W-:Y:S01]  /*8c50*/  FMUL.FTZ R85, R60, R55 ;  /* 0x000000373c557220 */ /* 0x000fe20000410000 */
[----:B------:R-:W-:Y:S01]  /*8c60*/  LOP3.LUT R58, R41, 0xffff0000, RZ, 0xc0, !PT ;  /* 0xffff0000293a7812 */ /* 0x000fe200078ec0ff */
[----:B------:R-:W-:Y:S01]  /*8c70*/  IMAD.U32 R59, R86, 0x10000, RZ ;  /* 0x00010000563b7824 */ /* 0x000fe200078e00ff */
[----:B------:R-:W-:Y:S01]  /*8c80*/  LOP3.LUT R75, R72, 0xffff0000, RZ, 0xc0, !PT ;  /* 0xffff0000484b7812 */ /* 0x000fe200078ec0ff */
[----:B------:R-:W-:-:S02]  /*8c90*/  IMAD.U32 R72, R74, 0x10000, RZ ;  /* 0x000100004a487824 */ /* 0x000fc400078e00ff */
[----:B------:R-:W-:Y:S01]  /*8ca0*/  FFMA.FTZ R84, R57, R88, R84 ;  /* 0x0000005839547223 */ /* 0x000fe20000010054 */
[----:B------:R-:W-:Y:S01]  /*8cb0*/  LOP3.LUT R47, R47, 0xffff0000, RZ, 0xc0, !PT ;  /* 0xffff00002f2f7812 */ /* 0x000fe200078ec0ff */
[----:B------:R-:W-:Y:S02]  /*8cc0*/  IMAD.U32 R41, R40, 0x10000, RZ ;  /* 0x0001000028297824 */ /* 0x000fe400078e00ff */
[-C--:B------:R-:W-:Y:S01]  /*8cd0*/  FMUL.FTZ R87, R60, R75.reuse ;  /* 0x0000004b3c577220 */ /* 0x080fe20000410000 */
[----:B------:R-:W-:Y:S01]  /*8ce0*/  FFMA.FTZ R57, R58, R75, -R85 ;  /* 0x0000004b3a397223 */ /* 0x000fe20000010855 */
[C---:B------:R-:W-:Y:S01]  /*8cf0*/  FMUL.FTZ R75, R63.reuse, R59 ;  /* 0x0000003b3f4b7220 */ /* 0x040fe20000410000 */
[----:B------:R-:W-:Y:S01]  /*8d00*/  LOP3.LUT R86, R86, 0xffff0000, RZ, 0xc0, !PT ;  /* 0xffff000056567812 */ /* 0x000fe200078ec0ff */
[-C--:B------:R-:W-:Y:S01]  /*8d10*/  FMUL.FTZ R60, R63, R72.reuse ;  /* 0x000000483f3c7220 */ /* 0x080fe20000410000 */
[----:B------:R-:W-:Y:S01]  /*8d20*/  PRMT R53, R168, 0x5410, R53 ;  /* 0x00005410a8357816 */ /* 0x000fe20000000035 */
[----:B------:R-:W-:Y:S01]  /*8d30*/  FFMA.FTZ R55, R58, R55, R87 ;  /* 0x000000373a377223 */ /* 0x000fe20000010057 */
[----:B------:R-:W-:Y:S01]  /*8d40*/  LOP3.LUT R74, R74, 0xffff0000, RZ, 0xc0, !PT ;  /* 0xffff00004a4a7812 */ /* 0x000fe200078ec0ff */
[C---:B------:R-:W-:Y:S01]  /*8d50*/  FFMA.FTZ R58, R62.reuse, R72, -R75 ;  /* 0x000000483e3a7223 */ /* 0x040fe2000001084b */
[----:B------:R-:W-:Y:S01]  /*8d60*/  LOP3.LUT R43, R43, 0xffff0000, RZ, 0xc0, !PT ;  /* 0xffff00002b2b7812 */ /* 0x000fe200078ec0ff */
[----:B------:R-:W-:Y:S01]  /*8d70*/  FFMA.FTZ R59, R62, R59, R60 ;  /* 0x0000003b3e3b7223 */ /* 0x000fe2000001003c */
[----:B------:R-:W-:Y:S01]  /*8d80*/  FMUL.FTZ R72, R47, R86 ;  /* 0x000000562f487220 */ /* 0x000fe20000410000 */
[----:B------:R-:W-:Y:S01]  /*8d90*/  IMAD.U32 R60, R170, 0x10000, RZ ;  /* 0x00010000aa3c7824 */ /* 0x000fe200078e00ff */
[----:B------:R-:W-:Y:S01]  /*8da0*/  LOP3.LUT R44, R44, 0xffff0000, RZ, 0xc0, !PT ;  /* 0xffff00002c2c7812 */ /* 0x000fe200078ec0ff */
[----:B------:R-:W-:-:S02]  /*8db0*/  IMAD.U32 R62, R53, 0x10000, RZ ;  /* 0x00010000353e7824 */ /* 0x000fc400078e00ff */
[-C--:B------:R-:W-:Y:S01]  /*8dc0*/  FMUL.FTZ R88, R47, R74.reuse ;  /* 0x0000004a2f587220 */ /* 0x080fe20000410000 */
[----:B------:R-:W-:Y:S01]  /*8dd0*/  LOP3.LUT R63, R170, 0xffff0000, RZ, 0xc0, !PT ;  /* 0xffff0000aa3f7812 */ /* 0x000fe200078ec0ff */
[----:B------:R-:W-:Y:S01]  /*8de0*/  FFMA.FTZ R47, R43, R74, -R72 ;  /* 0x0000004a2b2f7223 */ /* 0x000fe20000010848 */
[C---:B------:R-:W-:Y:S01]  /*8df0*/  FMUL.FTZ R72, R45.reuse, R60 ;  /* 0x0000003c2d487220 */ /* 0x040fe20000410000 */
[----:B------:R-:W-:Y:S01]  /*8e00*/  LOP3.LUT R40, R40, 0xffff0000, RZ, 0xc0, !PT ;  /* 0xffff000028287812 */ /* 0x000fe200078ec0ff */
[----:B------:R-:W-:Y:S01]  /*8e10*/  FMUL.FTZ R45, R45, R62 ;  /* 0x0000003e2d2d7220 */ /* 0x000fe20000410000 */
[----:B------:R-:W-:Y:S01]  /*8e20*/  LOP3.LUT R53, R53, 0xffff0000, RZ, 0xc0, !PT ;  /* 0xffff000035357812 */ /* 0x000fe200078ec0ff */
[----:B------:R-:W-:Y:S01]  /*8e30*/  FFMA.FTZ R86, R43, R86, R88 ;  /* 0x000000562b567223 */ /* 0x000fe20000010058 */
[----:B------:R-:W-:Y:S01]  /*8e40*/  PRMT R56, R169, 0x5410, R56 ;  /* 0x00005410a9387816 */ /* 0x000fe20000000038 */
[----:B------:R-:W-:Y:S01]  /*8e50*/  FMUL.FTZ R43, R44, R63 ;  /* 0x0000003f2c2b7220 */ /* 0x000fe20000410000 */
[----:B------:R-:W-:Y:S01]  /*8e60*/  PRMT R54, R162, 0x5410, R54 ;  /* 0x00005410a2367816 */ /* 0x000fe20000000036 */
[C---:B------:R-:W-:Y:S01]  /*8e70*/  FFMA.FTZ R62, R41.reuse, R62, -R72 ;  /* 0x0000003e293e7223 */ /* 0x040fe20000010848 */
[----:B------:R-:W-:Y:S01]  /*8e80*/  FFMA.FTZ R41, R41, R60, R45 ;  /* 0x0000003c29297223 */ /* 0x000fe2000001002d */
[----:B------:R-:W-:Y:S01]  /*8e90*/  LOP3.LUT R46, R46, 0xffff0000, RZ, 0xc0, !PT ;  /* 0xffff00002e2e7812 */ /* 0x000fe200078ec0ff */
[-C--:B------:R-:W-:Y:S01]  /*8ea0*/  FMUL.FTZ R75, R44, R53.reuse ;  /* 0x000000352c4b7220 */ /* 0x080fe20000410000 */
[----:B------:R-:W-:Y:S01]  /*8eb0*/  FFMA.FTZ R43, R40, R53, -R43 ;  /* 0x00000035282b7223 */ /* 0x000fe2000001082b */
[C---:B------:R-:W-:Y:S01]  /*8ec0*/  LOP3.LUT R45, R56.reuse, 0xffff0000, RZ, 0xc0, !PT ;  /* 0xffff0000382d7812 */ /* 0x040fe200078ec0ff */
[----:B------:R-:W-:Y:S01]  /*8ed0*/  IMAD.U32 R60, R56, 0x10000, RZ ;  /* 0x00010000383c7824 */ /* 0x000fe200078e00ff */
[C---:B------:R-:W-:Y:S01]  /*8ee0*/  LOP3.LUT R53, R54.reuse, 0xffff0000, RZ, 0xc0, !PT ;  /* 0xffff000036357812 */ /* 0x040fe200078ec0ff */
[----:B------:R-:W-:-:S02]  /*8ef0*/  IMAD.U32 R44, R54, 0x10000, RZ ;  /* 0x00010000362c7824 */ /* 0x000fc400078e00ff */
[----:B------:R-:W-:Y:S01]  /*8f00*/  FFMA.FTZ R40, R40, R63, R75 ;  /* 0x0000003f28287223 */ /* 0x000fe2000001004b */
[----:B------:R-:W-:Y:S01]  /*8f10*/  LOP3.LUT R42, R42, 0xffff0000, RZ, 0xc0, !PT ;  /* 0xffff00002a2a7812 */ /* 0x000fe200078ec0ff */
[C---:B------:R-:W-:Y:S01]  /*8f20*/  FMUL.FTZ R54, R73.reuse, R60 ;  /* 0x0000003c49367220 */ /* 0x040fe20000410000 */
[C---:B------:R-:W-:Y:S01]  /*8f30*/  FMUL.FTZ R63, R46.reuse, R45 ;  /* 0x0000002d2e3f7220 */ /* 0x040fe20000410000 */
[----:B------:R-:W-:Y:S01]  /*8f40*/  FMUL.FTZ R73, R73, R44 ;  /* 0x0000002c49497220 */ /* 0x000fe20000410000 */
[-C--:B------:R-:W-:Y:S01]  /*8f50*/  FMUL.FTZ R46, R46, R53.reuse ;  /* 0x000000352e2e7220 */ /* 0x080fe20000410000 */
[----:B------:R-:W-:Y:S01]  /*8f60*/  F2FP.BF16.F32.PACK_AB R47, R47, R58 ;  /* 0x0000003a2f2f723e */ /* 0x000fe200000010ff */
        /* <DEDUP_REMOVED lines=15> */
.L_x_6272:
[----:B------:R-:W-:Y:S05]  /*9060*/  BSYNC B2 ;  /* 0x0000000000027941 */ /* 0x000fea0003800000 */
.L_x_6271:
[----:B0-----:R3:W-:Y:S04]  /*9070*/  STG.E.128 desc[UR60][R48.64], R40 ;  /* 0x0000002830007986 */ /* 0x0017e8000c101d3c */
[----:B--2---:R3:W-:Y:S02]  /*9080*/  @!P3 STG.E.128 desc[UR60][R50.64], R44 ;  /* 0x0000002c3200b986 */ /* 0x0047e4000c101d3c */
.L_x_6270:
[----:B------:R-:W-:Y:S05]  /*9090*/  BSYNC B1 ;  /* 0x0000000000017941 */ /* 0x000fea0003800000 */
.L_x_6269:
        /* <DEDUP_REMOVED lines=39> */
[--C-:B------:R-:W-:Y:S01]  /*9310*/  SHF.R.U32.HI R69, RZ, 0x10, R81.reuse ;  /* 0x00000010ff457819 */ /* 0x100fe20000011651 */
[----:B------:R-:W-:Y:S01]  /*9320*/  IMAD.U32 R63, R47, 0x10000, RZ ;  /* 0x000100002f3f7824 */ /* 0x000fe200078e00ff */
[----:B------:R-:W-:Y:S01]  /*9330*/  PRMT R54, R157, 0x5432, R54 ;  /* 0x000054329d367816 */ /* 0x000fe20000000036 */
[----:B------:R-:W-:Y:S01]  /*9340*/  IMAD.U32 R60, R43, 0x10000, RZ ;  /* 0x000100002b3c7824 */ /* 0x000fe200078e00ff */
[----:B------:R-:W-:Y:S01]  /*9350*/  SHF.R.U64 R57, R80, 0x10, R81 ;  /* 0x0000001050397819 */ /* 0x000fe20000001251 */
[----:B------:R-:W-:Y:S01]  /*9360*/  IMAD.U32 R55, R42, 0x10000, RZ ;  /* 0x000100002a377824 */ /* 0x000fe200078e00ff */
[----:B------:R-:W-:-:S02]  /*9370*/  PRMT R157, R157, 0x5410, R72 ;  /* 0x000054109d9d7816 */ /* 0x000fc40000000048 */
[----:B------:R-:W-:Y:S02]  /*9380*/  PRMT R69, R160, 0x5432, R69 ;  /* 0x00005432a0457816 */ /* 0x000fe40000000045 */
[--C-:B------:R-:W-:Y:S02]  /*9390*/  SHF.R.U64 R59, R70, 0x10, R71.reuse ;  /* 0x00000010463b7819 */ /* 0x100fe40000001247 */
[----:B------:R-:W-:Y:S01]  /*93a0*/  SHF.R.U32.HI R71, RZ, 0x10, R71 ;  /* 0x00000010ff477819 */ /* 0x000fe20000011647 */
[----:B------:R-:W-:Y:S01]  /*93b0*/  IMAD.U32 R73, R69, 0x10000, RZ ;  /* 0x0001000045497824 */ /* 0x000fe200078e00ff */
[----:B------:R-:W-:Y:S01]  /*93c0*/  PRMT R160, R160, 0x5410, R57 ;  /* 0x00005410a0a07816 */ /* 0x000fe20000000039 */
[----:B------:R-:W-:Y:S01]  /*93d0*/  IMAD.U32 R57, R157, 0x10000, RZ ;  /* 0x000100009d397824 */ /* 0x000fe200078e00ff */
[--C-:B------:R-:W-:Y:S02]  /*93e0*/  SHF.R.U64 R62, R82, 0x10, R83.reuse ;  /* 0x00000010523e7819 */ /* 0x100fe40000001253 */
[----:B------:R-:W-:-:S02]  /*93f0*/  SHF.R.U32.HI R82, RZ, 0x10, R83 ;  /* 0x00000010ff527819 */ /* 0x000fc40000011653 */
[C---:B------:R-:W-:Y:S02]  /*9400*/  PRMT R59, R158.reuse, 0x5432, R59 ;  /* 0x000054329e3b7816 */ /* 0x040fe4000000003b */
[----:B------:R-:W-:Y:S01]  /*9410*/  PRMT R158, R158, 0x5410, R71 ;  /* 0x000054109e9e7816 */ /* 0x000fe20000000047 */
[C---:B------:R-:W-:Y:S01]  /*9420*/  FMUL.FTZ R71, R68.reuse, R73 ;  /* 0x0000004944477220 */ /* 0x040fe20000410000 */
[----:B------:R-:W-:Y:S01]  /*9430*/  LOP3.LUT R70, R69, 0xffff0000, RZ, 0xc0, !PT ;  /* 0xffff000045467812 */ /* 0x000fe200078ec0ff */
[-C--:B------:R-:W-:Y:S01]  /*9440*/  FMUL.FTZ R69, R68, R57.reuse ;  /* 0x0000003944457220 */ /* 0x080fe20000410000 */
[----:B------:R-:W-:Y:S01]  /*9450*/  LOP3.LUT R61, R45, 0xffff0000, RZ, 0xc0, !PT ;  /* 0xffff00002d3d7812 */ /* 0x000fe200078ec0ff */
        /* <DEDUP_REMOVED lines=8> */
[----:B------:R-:W-:Y:S01]  /*94e0*/  FMUL.FTZ R74, R61, R68 ;  /* 0x000000443d4a7220 */ /* 0x000fe20000410000 */
        /* <DEDUP_REMOVED lines=8> */
[----:B------:R-:W-:Y:S01]  /*9570*/  IMAD.U32 R45, R44, 0x10000, RZ ;  /* 0x000100002c2d7824 */ /* 0x000fe200078e00ff */
[----:B------:R-:W-:Y:S01]  /*9580*/  LOP3.LUT R43, R43, 0xffff0000, RZ, 0xc0, !PT ;  /* 0xffff00002b2b7812 */ /* 0x000fe200078ec0ff */
[----:B------:R-:W-:Y:S01]  /*9590*/  FFMA.FTZ R60, R60, R71, R72 ;  /* 0x000000473c3c7223 */ /* 0x000fe20000010048 */
[----:B------:R-:W-:Y:S01]  /*95a0*/  IMAD.U32 R74, R160, 0x10000, RZ ;  /* 0x00010000a04a7824 */ /* 0x000fe200078e00ff */
[----:B------:R-:W-:Y:S01]  /*95b0*/  LOP3.LUT R44, R44, 0xffff0000, RZ, 0xc0, !PT ;  /* 0xffff00002c2c7812 */ /* 0x000fe200078ec0ff */
[----:B------:R-:W-:Y:S01]  /*95c0*/  FMUL.FTZ R80, R47, R82 ;  /* 0x000000522f507220 */ /* 0x000fe20000410000 */
[----:B------:R-:W-:-:S02]  /*95d0*/  IMAD.U32 R72, R54, 0x10000, RZ ;  /* 0x0001000036487824 */ /* 0x000fc400078e00ff */
[----:B------:R-:W-:Y:S01]  /*95e0*/  FMUL.FTZ R84, R47, R70 ;  /* 0x000000462f547220 */ /* 0x000fe20000410000 */
[----:B------:R-:W-:Y:S01]  /*95f0*/  LOP3.LUT R63, R160, 0xffff0000, RZ, 0xc0, !PT ;  /* 0xffff0000a03f7812 */ /* 0x000fe200078ec0ff */
[----:B------:R-:W-:Y:S01]  /*9600*/  IMAD.U32 R41, R40, 0x10000, RZ ;  /* 0x0001000028297824 */ /* 0x000fe200078e00ff */
[----:B------:R-:W-:Y:S01]  /*9610*/  LOP3.LUT R47, R54, 0xffff0000, RZ, 0xc0, !PT ;  /* 0xffff0000362f7812 */ /* 0x000fe200078ec0ff */
[----:B------:R-:W-:Y:S01]  /*9620*/  FMUL.FTZ R54, R45, R74 ;  /* 0x0000004a2d367220 */ /* 0x000fe20000410000 */
[----:B------:R-:W-:Y:S01]  /*9630*/  LOP3.LUT R40, R40, 0xffff0000, RZ, 0xc0, !PT ;  /* 0xffff000028287812 */ /* 0x000fe200078ec0ff */
[----:B------:R-:W-:Y:S01]  /*9640*/  FFMA.FTZ R70, R43, R70, -R80 ;  /* 0x000000462b467223 */ /* 0x000fe20000010850 */
[----:B------:R-:W-:Y:S01]  /*9650*/  FMUL.FTZ R45, R45, R72 ;  /* 0x000000482d2d7220 */ /* 0x000fe20000410000 */
[----:B------:R-:W-:Y:S01]  /*9660*/  FFMA.FTZ R71, R43, R82, R84 ;  /* 0x000000522b477223 */ /* 0x000fe20000010054 */
[----:B------:R-:W-:Y:S01]  /*9670*/  PRMT R62, R159, 0x5410, R62 ;  /* 0x000054109f3e7816 */ /* 0x000fe2000000003e */
[----:B------:R-:W-:Y:S01]  /*9680*/  FMUL.FTZ R43, R44, R63 ;  /* 0x0000003f2c2b7220 */ /* 0x000fe20000410000 */
[----:B------:R-:W-:Y:S01]  /*9690*/  LOP3.LUT R56, R42, 0xffff0000, RZ, 0xc0, !PT ;  /* 0xffff00002a387812 */ /* 0x000fe200078ec0ff */
[----:B------:R-:W-:-:S02]  /*96a0*/  IMAD.U32 R42, R46, 0x10000, RZ ;  /* 0x000100002e2a7824 */ /* 0x000fc400078e00ff */
[C---:B------:R-:W-:Y:S01]  /*96b0*/  FFMA.FTZ R54, R41.reuse, R72, -R54 ;  /* 0x0000004829367223 */ /* 0x040fe20000010836 */
[----:B------:R-:W-:Y:S01]  /*96c0*/  FFMA.FTZ R74, R41, R74, R45 ;  /* 0x0000004a294a7223 */ /* 0x000fe2000001002d */
[-C--:B------:R-:W-:Y:S01]  /*96d0*/  FMUL.FTZ R69, R44, R47.reuse ;  /* 0x0000002f2c457220 */ /* 0x080fe20000410000 */
[----:B------:R-:W-:Y:S01]  /*96e0*/  LOP3.LUT R46, R46, 0xffff0000, RZ, 0xc0, !PT ;  /* 0xffff00002e2e7812 */ /* 0x000fe200078ec0ff */
[----:B------:R-:W-:Y:S01]  /*96f0*/  FFMA.FTZ R47, R40, R47, -R43 ;  /* 0x0000002f282f7223 */ /* 0x000fe2000001082b */
[C---:B------:R-:W-:Y:S01]  /*9700*/  IMAD.U32 R41, R59.reuse, 0x10000, RZ ;  /* 0x000100003b297824 */ /* 0x040fe200078e00ff */
[C---:B------:R-:W-:Y:S01]  /*9710*/  LOP3.LUT R45, R62.reuse, 0xffff0000, RZ, 0xc0, !PT ;  /* 0xffff00003e2d7812 */ /* 0x040fe200078ec0ff */
[----:B------:R-:W-:Y:S01]  /*9720*/  IMAD.U32 R43, R62, 0x10000, RZ ;  /* 0x000100003e2b7824 */ /* 0x000fe200078e00ff */
[----:B------:R-:W-:Y:S01]  /*9730*/  LOP3.LUT R59, R59, 0xffff0000, RZ, 0xc0, !PT ;  /* 0xffff00003b3b7812 */ /* 0x000fe200078ec0ff */
[----:B------:R-:W-:Y:S01]  /*9740*/  FFMA.FTZ R69, R40, R63, R69 ;  /* 0x0000003f28457223 */ /* 0x000fe20000010045 */
[----:B------:R-:W-:Y:S01]  /*9750*/  F2FP.BF16.F32.PACK_AB R53, R53, R58 ;  /* 0x0000003a3535723e */ /* 0x000fe200000010ff */
        /* <DEDUP_REMOVED lines=20> */
.L_x_6276:
[----:B------:R-:W-:Y:S05]  /*98a0*/  BSYNC B2 ;  /* 0x0000000000027941 */ /* 0x000fea0003800000 */
.L_x_6275:
[----:B0-----:R4:W-:Y:S04]  /*98b0*/  STG.E.128 desc[UR60][R48.64], R40 ;  /* 0x0000002830007986 */ /* 0x0019e8000c101d3c */
[----:B--2---:R4:W-:Y:S02]  /*98c0*/  @!P3 STG.E.128 desc[UR60][R50.64], R44 ;  /* 0x0000002c3200b986 */ /* 0x0049e4000c101d3c */
.L_x_6274:
[----:B------:R-:W-:Y:S05]  /*98d0*/  BSYNC B1 ;  /* 0x0000000000017941 */ /* 0x000fea0003800000 */
.L_x_6273:
[----:B------:R-:W-:-:S13]  /*98e0*/  ISETP.NE.AND P3, PT, R32, RZ, PT ;  /* 0x000000ff2000720c */ /* 0x000fda0003f65270 */
[----:B------:R-:W-:Y:S05]  /*98f0*/  @!P3 BRA `(.L_x_6227) ;  /* 0x0000000800e8b947 */ /* 0x000fea0003800000 */
[----:B---34-:R-:W2:Y:S01]  /*9900*/  LDL R40, [R1+0x8] ;  /* 0x0000080001287983 */ /* 0x018ea20000100800 */
        /* <DEDUP_REMOVED lines=39> */
[----:B------:R-:W-:-:S02]  /*9b80*/  SHF.R.U32.HI R66, RZ, 0x10, R67 ;  /* 0x00000010ff427819 */ /* 0x000fc40000011643 */
[----:B------:R-:W-:Y:S02]  /*9b90*/  PRMT R47, R156, 0x5410, R65 ;  /* 0x000054109c2f7816 */ /* 0x000fe40000000041 */
[----:B------:R-:W-:Y:S02]  /*9ba0*/  SHF.R.U64 R67, R78, 0x10, R79 ;  /* 0x000000104e437819 */ /* 0x000fe4000000124f */
[----:B------:R-:W-:Y:S02]  /*9bb0*/  PRMT R156, R156, 0x5432, R77 ;  /* 0x000054329c9c7816 */ /* 0x000fe4000000004d */
[----:B------:R-:W-:Y:S02]  /*9bc0*/  SHF.R.U32.HI R78, RZ, 0x10, R79 ;  /* 0x00000010ff4e7819 */ /* 0x000fe4000001164f */
[----:B------:R-:W-:Y:S01]  /*9bd0*/  PRMT R63, R154, 0x5432, R63 ;  /* 0x000054329a3f7816 */ /* 0x000fe2000000003f */
[----:B------:R-:W-:Y:S01]  /*9be0*/  IMAD.U32 R65, R156, 0x10000, RZ ;  /* 0x000100009c417824 */ /* 0x000fe200078e00ff */
[----:B------:R-:W-:-:S02]  /*9bf0*/  PRMT R64, R153, 0x5410, R64 ;  /* 0x0000541099407816 */ /* 0x000fc40000000040 */
[----:B------:R-:W-:Y:S01]  /*9c00*/  LOP3.LUT R59, R45, 0xffff0000, RZ, 0xc0, !PT ;  /* 0xffff00002d3b7812 */ /* 0x000fe200078ec0ff */
[----:B------:R-:W-:Y:S01]  /*9c10*/  IMAD.U32 R45, R63, 0x10000, RZ ;  /* 0x000100003f2d7824 */ /* 0x000fe200078e00ff */
[----:B------:R-:W-:Y:S02]  /*9c20*/  PRMT R62, R155, 0x5410, R62 ;  /* 0x000054109b3e7816 */ /* 0x000fe4000000003e */
[----:B------:R-:W-:Y:S01]  /*9c30*/  PRMT R153, R153, 0x5432, R78 ;  /* 0x0000543299997816 */ /* 0x000fe2000000004e */
[----:B------:R-:W-:Y:S01]  /*9c40*/  FMUL.FTZ R69, R58, R45 ;  /* 0x0000002d3a457220 */ /* 0x000fe20000410000 */
[----:B------:R-:W-:Y:S02]  /*9c50*/  PRMT R155, R155, 0x5432, R66 ;  /* 0x000054329b9b7816 */ /* 0x000fe40000000042 */
[----:B------:R-:W-:Y:S01]  /*9c60*/  PRMT R154, R154, 0x5410, R67 ;  /* 0x000054109a9a7816 */ /* 0x000fe20000000043 */
[----:B------:R-:W-:Y:S01]  /*9c70*/  FMUL.FTZ R67, R58, R65 ;  /* 0x000000413a437220 */ /* 0x000fe20000410000 */
[----:B------:R-:W-:Y:S01]  /*9c80*/  IMAD.U32 R66, R153, 0x10000, RZ ;  /* 0x0001000099427824 */ /* 0x000fe200078e00ff */
[----:B------:R-:W-:Y:S01]  /*9c90*/  LOP3.LUT R156, R156, 0xffff0000, RZ, 0xc0, !PT ;  /* 0xffff00009c9c7812 */ /* 0x000fe200078ec0ff */
[----:B------:R-:W-:Y:S01]  /*9ca0*/  IMAD.U32 R58, R155, 0x10000, RZ ;  /* 0x000100009b3a7824 */ /* 0x000fe200078e00ff */
[----:B------:R-:W-:Y:S01]  /*9cb0*/  LOP3.LUT R63, R63, 0xffff0000, RZ, 0xc0, !PT ;  /* 0xffff00003f3f7812 */ /* 0x000fe200078ec0ff */
[C---:B------:R-:W-:Y:S01]  /*9cc0*/  FFMA.FTZ R45, R54.reuse, R45, -R67 ;  /* 0x0000002d362d7223 */ /* 0x040fe20000010843 */
[----:B------:R-:W-:Y:S01]  /*9cd0*/  FFMA.FTZ R54, R54, R65, R69 ;  /* 0x0000004136367223 */ /* 0x000fe20000010045 */
[C---:B------:R-:W-:Y:S01]  /*9ce0*/  FMUL.FTZ R72, R60.reuse, R66 ;  /* 0x000000423c487220 */ /* 0x040fe20000410000 */
[----:B------:R-:W-:Y:S01]  /*9cf0*/  LOP3.LUT R56, R41, 0xffff0000, RZ, 0xc0, !PT ;  /* 0xffff000029387812 */ /* 0x000fe200078ec0ff */
[----:B------:R-:W-:Y:S01]  /*9d00*/  FMUL.FTZ R65, R60, R58 ;  /* 0x0000003a3c417220 */ /* 0x000fe20000410000 */
[----:B------:R-:W-:Y:S01]  /*9d10*/  LOP3.LUT R68, R153, 0xffff0000, RZ, 0xc0, !PT ;  /* 0xffff000099447812 */ /* 0x000fe200078ec0ff */
[C---:B------:R-:W-:Y:S01]  /*9d20*/  FMUL.FTZ R67, R59.reuse, R156 ;  /* 0x0000009c3b437220 */ /* 0x040fe20000410000 */
[-C--:B------:R-:W-:Y:S01]  /*9d30*/  FMUL.FTZ R59, R59, R63.reuse ;  /* 0x0000003f3b3b7220 */ /* 0x080fe20000410000 */
[----:B------:R-:W-:Y:S01]  /*9d40*/  FFMA.FTZ R72, R57, R58, -R72 ;  /* 0x0000003a39487223 */ /* 0x000fe20000010848 */
[----:B------:R-:W-:Y:S01]  /*9d50*/  LOP3.LUT R55, R43, 0xffff0000, RZ, 0xc0, !PT ;  /* 0xffff00002b377812 */ /* 0x000fe200078ec0ff */
[----:B------:R-:W-:Y:S01]  /*9d60*/  FFMA.FTZ R65, R57, R66, R65 ;  /* 0x0000004239417223 */ /* 0x000fe20000010041 */
[----:B------:R-:W-:Y:S01]  /*9d70*/  LOP3.LUT R58, R155, 0xffff0000, RZ, 0xc0, !PT ;  /* 0xffff00009b3a7812 */ /* 0x000fe200078ec0ff */
[C---:B------:R-:W-:Y:S01]  /*9d80*/  FFMA.FTZ R70, R56.reuse, R63, -R67 ;  /* 0x0000003f38467223 */ /* 0x040fe20000010843 */
[----:B------:R-:W-:Y:S01]  /*9d90*/  FMUL.FTZ R66, R61, R68 ;  /* 0x000000443d427220 */ /* 0x000fe20000410000 */
[----:B------:R-:W-:Y:S01]  /*9da0*/  FFMA.FTZ R63, R56, R156, R59 ;  /* 0x0000009c383f7223 */ /* 0x000fe2000001003b */
[----:B------:R-:W-:-:S02]  /*9db0*/  IMAD.U32 R60, R64, 0x10000, RZ ;  /* 0x00010000403c7824 */ /* 0x000fc400078e00ff */
[-C--:B------:R-:W-:Y:S01]  /*9dc0*/  FMUL.FTZ R74, R61, R58.reuse ;  /* 0x0000003a3d4a7220 */ /* 0x080fe20000410000 */
[----:B------:R-:W-:Y:S02]  /*9dd0*/  IMAD.U32 R56, R62, 0x10000, RZ ;  /* 0x000100003e387824 */ /* 0x000fe400078e00ff */
[----:B------:R-:W-:Y:S01]  /*9de0*/  FFMA.FTZ R67, R55, R58, -R66 ;  /* 0x0000003a37437223 */ /* 0x000fe20000010842 */
[C---:B------:R-:W-:Y:S01]  /*9df0*/  FMUL.FTZ R58, R53.reuse, R60 ;  /* 0x0000003c353a7220 */ /* 0x040fe20000410000 */
[----:B------:R-:W-:Y:S01]  /*9e00*/  LOP3.LUT R44, R44, 0xffff0000, RZ, 0xc0, !PT ;  /* 0xffff00002c2c7812 */ /* 0x000fe200078ec0ff */
[-C--:B------:R-:W-:Y:S01]  /*9e10*/  FMUL.FTZ R53, R53, R56.reuse ;  /* 0x0000003835357220 */ /* 0x080fe20000410000 */
[----:B------:R-:W-:Y:S01]  /*9e20*/  LOP3.LUT R59, R64, 0xffff0000, RZ, 0xc0, !PT ;  /* 0xffff0000403b7812 */ /* 0x000fe200078ec0ff */
[----:B------:R-:W-:Y:S01]  /*9e30*/  IMAD.U32 R41, R42, 0x10000, RZ ;  /* 0x000100002a297824 */ /* 0x000fe200078e00ff */
[----:B------:R-:W-:Y:S01]  /*9e40*/  LOP3.LUT R57, R62, 0xffff0000, RZ, 0xc0, !PT ;  /* 0xffff00003e397812 */ /* 0x000fe200078ec0ff */
[C---:B------:R-:W-:Y:S01]  /*9e50*/  FFMA.FTZ R58, R51.reuse, R56, -R58 ;  /* 0x00000038333a7223 */ /* 0x040fe2000001083a */
[----:B------:R-:W-:Y:S01]  /*9e60*/  LOP3.LUT R43, R42, 0xffff0000, RZ, 0xc0, !PT ;  /* 0xffff00002a2b7812 */ /* 0x000fe200078ec0ff */
[----:B------:R-:W-:Y:S01]  /*9e70*/  FFMA.FTZ R53, R51, R60, R53 ;  /* 0x0000003c33357223 */ /* 0x000fe20000010035 */
[C---:B------:R-:W-:Y:S01]  /*9e80*/  IMAD.U32 R42, R46.reuse, 0x10000, RZ ;  /* 0x000100002e2a7824 */ /* 0x040fe200078e00ff */
[----:B------:R-:W-:Y:S01]  /*9e90*/  LOP3.LUT R46, R46, 0xffff0000, RZ, 0xc0, !PT ;  /* 0xffff00002e2e7812 */ /* 0x000fe200078ec0ff */
[----:B------:R-:W-:-:S02]  /*9ea0*/  IMAD.U32 R51, R154, 0x10000, RZ ;  /* 0x000100009a337824 */ /* 0x000fc400078e00ff */
[----:B------:R-:W-:Y:S01]  /*9eb0*/  FFMA.FTZ R74, R55, R68, R74 ;  /* 0x00000044374a7223 */ /* 0x000fe2000001004a */
[----:B------:R-:W-:Y:S01]  /*9ec0*/  LOP3.LUT R154, R154, 0xffff0000, RZ, 0xc0, !PT ;  /* 0xffff00009a9a7812 */ /* 0x000fe200078ec0ff */
[C---:B------:R-:W-:Y:S01]  /*9ed0*/  FMUL.FTZ R55, R44.reuse, R59 ;  /* 0x0000003b2c377220 */ /* 0x040fe20000410000 */
[----:B------:R-:W-:Y:S01]  /*9ee0*/  FMUL.FTZ R61, R44, R57 ;  /* 0x000000392c3d7220 */ /* 0x000fe20000410000 */
[----:B------:R-:W-:Y:S01]  /*9ef0*/  LOP3.LUT R40, R40, 0xffff0000, RZ, 0xc0, !PT ;  /* 0xffff000028287812 */ /* 0x000fe200078ec0ff */
[C---:B------:R-:W-:Y:S01]  /*9f00*/  IMAD.U32 R44, R47.reuse, 0x10000, RZ ;  /* 0x000100002f2c7824 */ /* 0x040fe200078e00ff */
[----:B------:R-:W-:Y:S01]  /*9f10*/  LOP3.LUT R47, R47, 0xffff0000, RZ, 0xc0, !PT ;  /* 0xffff00002f2f7812 */ /* 0x000fe200078ec0ff */
        /* <DEDUP_REMOVED lines=14> */
[----:B------:R-:W-:Y:S02]  /*a000*/  F2FP.BF16.F32.PACK_AB R41, R70, R45 ;  /* 0x0000002d4629723e */ /* 0x000fe400000010ff */
[----:B------:R-:W-:Y:S01]  /*a010*/  F2FP.BF16.F32.PACK_AB R44, R40, R53 ;  /* 0x00000035282c723e */ /* 0x000fe200000010ff */
[----:B------:R-:W-:Y:S01]  /*a020*/  IMAD.MOV.U32 R40, RZ, RZ, R58 ;  /* 0x000000ffff287224 */ /* 0x000fe200078e003a */
[----:B------:R-:W-:Y:S01]  /*a030*/  F2FP.BF16.F32.PACK_AB R46, R57, R42 ;  /* 0x0000002a392e723e */ /* 0x000fe200000010ff */
[----:B------:R-:W-:Y:S01]  /*a040*/  IMAD.MOV.U32 R42, RZ, RZ, R56 ;  /* 0x000000ffff2a7224 */ /* 0x000fe200078e0038 */
[----:B------:R-:W-:-:S02]  /*a050*/  F2FP.BF16.F32.PACK_AB R43, R67, R72 ;  /* 0x00000048432b723e */ /* 0x000fc400000010ff */
[----:B------:R-:W-:-:S07]  /*a060*/  F2FP.BF16.F32.PACK_AB R45, R63, R54 ;  /* 0x000000363f2d723e */ /* 0x000fce00000010ff */
.L_x_6278:
[----:B------:R-:W-:Y:S05]  /*a070*/  BSYNC B1 ;  /* 0x0000000000017941 */ /* 0x000fea0003800000 */
.L_x_6277:
        /* <DEDUP_REMOVED lines=10> */
.L_x_6194:
[----:B------:R-:W2:Y:S02]  /*a120*/  LDL R40, [R1+0x4c] ;  /* 0x00004c0001287983 */ /* 0x000ea40000100800 */
[----:B--2---:R-:W-:-:S13]  /*a130*/  R2UR UR4, R40 ;  /* 0x00000000280472ca */ /* 0x004fda00000e0000 */
[----:B------:R-:W-:-:S06]  /*a140*/  UISETP.NE.AND UP0, UPT, UR4, 0x3, UPT ;  /* 0x000000030400788c */ /* 0x000fcc000bf05270 */
[----:B------:R-:W-:-:S13]  /*a150*/  PLOP3.LUT P2, PT, PT, PT, UP0, 0x80, 0x0 ;  /* 0x000000000000781c */ /* 0x000fda0003f4f008 */
[----:B------:R-:W-:Y:S05]  /*a160*/  @!P2 BRA `(.L_x_6279) ;  /* 0x000000000004a947 */ /* 0x000fea0003800000 */
[----:B------:R-:W-:Y:S01]  /*a170*/  BPT.TRAP 0x1 ;  /* 0x000000040000795c */ /* 0x000fe20000300000 */
.L_x_6279:
[----:B------:R-:W-:Y:S01]  /*a180*/  IMAD R96, R17, 0x8, R16 ;  /* 0x0000000811607824 */ /* 0x000fe200078e0210 */
[----:B------:R-:W-:Y:S01]  /*a190*/  SHF.L.U32 R97, R209, 0x1f, RZ ;  /* 0x0000001fd1617819 */ /* 0x000fe200000006ff */
[----:B------:R-:W-:Y:S01]  /*a1a0*/  IMAD R39, R24, -0x70, R2 ;  /* 0xffffff9018277824 */ /* 0x000fe200078e0202 */
[----:B------:R-:W-:Y:S02]  /*a1b0*/  BSSY B1, `(.L_x_6280) ;  /* 0x0000004000017945 */ /* 0x000fe40003800000 */
[----:B------:R-:W1:Y:S02]  /*a1c0*/  SYNCS.PHASECHK.TRANS64.TRYWAIT P3, [R96+URZ+0x36890], R97 ;  /* 0x03689061600075a7 */ /* 0x000e64000806017f */
[----:B------:R-:W-:Y:S01]  /*a1d0*/  VIMNMX R39, R39, 0x70, PT ;  /* 0x0000007027277848 */ /* 0x000fe20003fe0100 */
[----:B-1----:R-:W-:Y:S06]  /*a1e0*/  @!P3 BRA `(.L_x_6281) ;  /* 0x0000023800c4b947 */ /* 0x002fec0003800000 */
.L_x_6581:
[----:B------:R-:W-:Y:S05]  /*a1f0*/  BSYNC B1 ;  /* 0x0000000000017941 */ /* 0x000fea0003800000 */
.L_x_6280:
        /* <DEDUP_REMOVED lines=21> */
.L_x_6283:
[----:B------:R-:W-:Y:S05]  /*a350*/  BSYNC B1 ;  /* 0x0000000000017941 */ /* 0x000fea0003800000 */
.L_x_6282:
        /* <DEDUP_REMOVED lines=20> */
.L_x_6227:
[----:B------:R-:W-:Y:S05]  /*a4a0*/  BSYNC B0 ;  /* 0x0000000000007941 */ /* 0x000fea0003800000 */
.L_x_6193:
        /* <DEDUP_REMOVED lines=17> */
.L_x_6285:
[----:B------:R-:W-:Y:S05]  /*a5c0*/  BSYNC B0 ;  /* 0x0000000000007941 */ /* 0x000fea0003800000 */
.L_x_6284:
        /* <DEDUP_REMOVED lines=13> */
.L_x_6582:
[----:B------:R-:W-:Y:S05]  /*a6a0*/  BSYNC B0 ;  /* 0x0000000000007941 */ /* 0x000fea0003800000 */
.L_x_6286:
        /* <DEDUP_REMOVED lines=39> */
.L_x_6289:
[----:B------:R-:W-:Y:S05]  /*a920*/  BSYNC B0 ;  /* 0x0000000000007941 */ /* 0x000fea0003800000 */
.L_x_6288:
        /* <DEDUP_REMOVED lines=36> */
.L_x_6291:
[----:B------:R-:W-:Y:S05]  /*ab70*/  BSYNC B0 ;  /* 0x0000000000007941 */ /* 0x000fea0003800000 */
.L_x_6290:
        /* <DEDUP_REMOVED lines=14> */
[----:B------:R-:W-:Y:S02]  /*ac60*/  SEL R38, RZ, 0x1, P3 ;  /* 0x00000001ff267807 */ /* 0x000fe40001800000 */
[----:B------:R-:W-:Y:S02]  /*ac70*/  SEL R17, R17, RZ, P3 ;  /* 0x000000ff11117207 */ /* 0x000fe40001800000 */
[----:B------:R-:W-:Y:S02]  /*ac80*/  LOP3.LUT R209, R209, R38, RZ, 0x3c, !PT ;  /* 0x00000026d1d17212 */ /* 0x000fe400078e3cff */
[----:B---3--:R-:W-:-:S13]  /*ac90*/  LOP3.LUT P4, RZ, R37, 0x2, RZ, 0xc0, !PT ;  /* 0x0000000225ff7812 */ /* 0x008fda000788c0ff */
[----:B0-----:R-:W-:Y:S05]  /*aca0*/  @P4 BRA `(.L_x_6292) ;  /* 0xffffff7c002c4947 */ /* 0x001fea000383ffff */
.L_x_6188:
        /* <DEDUP_REMOVED lines=17> */
[----:B------:R-:W-:Y:S01]  /*adc0*/  CS2R R96, SRZ ;  /* 0x0000000000607805 */ /* 0x000fe2000001ff00 */
[----:B------:R-:W-:Y:S01]  /*add0*/  IMAD.MOV.U32 R95, RZ, RZ, RZ ;  /* 0x000000ffff5f7224 */ /* 0x000fe200078e00ff */
[----:B------:R-:W-:Y:S02]  /*ade0*/  CS2R R90, SRZ ;  /* 0x00000000005a7805 */ /* 0x000fe4000001ff00 */
[----:B------:R-:W-:Y:S02]  /*adf0*/  CS2R R92, SRZ ;  /* 0x00000000005c7805 */ /* 0x000fe4000001ff00 */
[----:B------:R-:W-:Y:S01]  /*ae00*/  CS2R R88, SRZ ;  /* 0x0000000000587805 */ /* 0x000fe2000001ff00 */
[----:B------:R-:W-:Y:S01]  /*ae10*/  IMAD.MOV.U32 R87, RZ, RZ, RZ ;  /* 0x000000ffff577224 */ /* 0x000fe200078e00ff */
[----:B------:R-:W-:Y:S02]  /*ae20*/  CS2R R82, SRZ ;  /* 0x0000000000527805 */ /* 0x000fe4000001ff00 */
[----:B0-----:R-:W-:-:S02]  /*ae30*/  ISETP.NE.AND P0, PT, R0, 0x1, PT ;  /* 0x000000010000780c */ /* 0x001fc40003f05270 */
        /* <DEDUP_REMOVED lines=18> */
[----:B-----5:R-:W-:Y:S02]  /*af60*/  CS2R R48, SRZ ;  /* 0x0000000000307805 */ /* 0x020fe4000001ff00 */
[----:B------:R-:W-:Y:S01]  /*af70*/  CS2R R122, SRZ ;  /* 0x00000000007a7805 */ /* 0x000fe2000001ff00 */
[----:B------:R-:W3:Y:S01]  /*af80*/  @P0 LDC R0, c[0x0][0x450] ;  /* 0x00011400ff000b82 */ /* 0x000ee20000000800 */
[----:B--2---:R-:W-:-:S02]  /*af90*/  CS2R R44, SRZ ;  /* 0x00000000002c7805 */ /* 0x004fc4000001ff00 */
[----:B------:R-:W-:Y:S02]  /*afa0*/  CS2R R134, SRZ ;  /* 0x0000000000867805 */ /* 0x000fe4000001ff00 */
[----:B-1----:R-:W-:Y:S02]  /*afb0*/  CS2R R40, SRZ ;  /* 0x0000000000287805 */ /* 0x002fe4000001ff00 */
[----:B------:R-:W-:Y:S02]  /*afc0*/  CS2R R124, SRZ ;  /* 0x00000000007c7805 */ /* 0x000fe4000001ff00 */
[----:B------:R-:W-:Y:S02]  /*afd0*/  CS2R R36, SRZ ;  /* 0x0000000000247805 */ /* 0x000fe4000001ff00 */
[----:B------:R-:W-:Y:S02]  /*afe0*/  CS2R R136, SRZ ;  /* 0x0000000000887805 */ /* 0x000fe4000001ff00 */
[----:B------:R-:W-:-:S02]  /*aff0*/  CS2R R32, SRZ ;  /* 0x0000000000207805 */ /* 0x000fc4000001ff00 */
[----:B------:R-:W-:Y:S02]  /*b000*/  CS2R R10, SRZ ;  /* 0x00000000000a7805 */ /* 0x000fe4000001ff00 */
[----:B------:R-:W-:Y:S01]  /*b010*/  CS2R R28, SRZ ;  /* 0x00000000001c7805 */ /* 0x000fe2000001ff00 */
[----:B------:R-:W-:Y:S02]  /*b020*/  IMAD.MOV.U32 R138, RZ, RZ, RZ ;  /* 0x000000ffff8a7224 */ /* 0x000fe400078e00ff */
[----:B0-----:R-:W-:-:S05]  /*b030*/  @P0 IMAD.HI.U32 R3, R2, R3, RZ ;  /* 0x0000000302030227 */ /* 0x001fca00078e00ff */
[----:B---3--:R-:W-:Y:S02]  /*b040*/  @P0 SHF.R.U32.HI R2, RZ, R0, R3 ;  /* 0x00000000ff020219 */ /* 0x008fe40000011603 */
[----:B------:R-:W-:-:S03]  /*b050*/  PLOP3.LUT P0, PT, PT, PT, PT, 0x80, 0x0 ;  /* 0x000000000000781c */ /* 0x000fc60003f0f070 */
[----:B------:R-:W-:Y:S02]  /*b060*/  IMAD.IADD R3, R149, 0x1, R2 ;  /* 0x0000000195037824 */ /* 0x000fe400078e0202 */
[----:B------:R-:W-:-:S04]  /*b070*/  IMAD.MOV.U32 R2, RZ, RZ, RZ ;  /* 0x000000ffff027224 */ /* 0x000fc800078e00ff */
[----:B------:R-:W-:-:S05]  /*b080*/  IMAD.HI R2, R3, -0x6db6db6d, R2 ;  /* 0x9249249303027827 */ /* 0x000fca00078e0202 */
[----:B------:R-:W-:-:S04]  /*b090*/  SHF.R.U32.HI R3, RZ, 0x1f, R2 ;  /* 0x0000001fff037819 */ /* 0x000fc80000011602 */
[----:B------:R-:W-:Y:S01]  /*b0a0*/  LEA.HI.SX32 R5, R2, R3, 0x1a ;  /* 0x0000000302057211 */ /* 0x000fe200078fd2ff */
[----:B------:R-:W-:-:S03]  /*b0b0*/  IMAD.MOV.U32 R3, RZ, RZ, RZ ;  /* 0x000000ffff037224 */ /* 0x000fc600078e00ff */
[----:B------:R-:W-:-:S04]  /*b0c0*/  VIMNMX R2, R150, R5, PT ;  /* 0x0000000596027248 */ /* 0x000fc80003fe0100 */
[----:B------:R-:W-:Y:S01]  /*b0d0*/  ISETP.GE.AND P1, PT, R2, 0x1, PT ;  /* 0x000000010200780c */ /* 0x000fe20003f26270 */
[----:B------:R-:W-:-:S12]  /*b0e0*/  @P2 BRA `(.L_x_6294) ;  /* 0x0000000000082947 */ /* 0x000fd80003800000 */
[----:B------:R-:W0:Y:S02]  /*b0f0*/  FENCE.VIEW.ASYNC.G ;  /* 0x00000000000073c6 */ /* 0x000e240000000100 */
[----:B0-----:R-:W-:Y:S06]  /*b100*/  BAR.ARV 0xc, 0x180 ;  /* 0x0306000000007b1d */ /* 0x001fec0000002000 */
.L_x_6294:
[----:B------:R-:W-:Y:S05]  /*b110*/  BSYNC B0 ;  /* 0x0000000000007941 */ /* 0x000fea0003800000 */
.L_x_6293:
[----:B------:R-:W-:Y:S02]  /*b120*/  IMAD.MOV.U32 R4, RZ, RZ, RZ ;  /* 0x000000ffff047224 */ /* 0x000fe400078e00ff */
[----:B------:R-:W-:Y:S01]  /*b130*/  IMAD.MOV.U32 R0, RZ, RZ, RZ ;  /* 0x000000ffff007224 */ /* 0x000fe200078e00ff */
        /* <DEDUP_REMOVED lines=34> */
.L_x_6296:
        /* <DEDUP_REMOVED lines=12> */
.L_x_6300:
[----:B-1----:R1:W2:Y:S02]  /*b420*/  SYNCS.PHASECHK.TRANS64.TRYWAIT P0, [R16+URZ+0x36800], R3 ;  /* 0x03680003100075a7 */ /* 0x0022a4000800017f */
[----:B--2---:R-:W-:Y:S05]  /*b430*/  @!P0 NANOSLEEP.SYNCS 0x989680 ;  /* 0x009896800000895d */ /* 0x004fea0003900000 */
[----:B------:R-:W2:Y:S02]  /*b440*/  @!P0 SYNCS.PHASECHK.TRANS64 P0, [R16+URZ+0x36800], R3 ;  /* 0x03680003100085a7 */ /* 0x000ea4000800007f */
[----:B--2---:R-:W-:Y:S05]  /*b450*/  @!P0 BRA `(.L_x_6300) ;  /* 0xfffffffc00f08947 */ /* 0x004fea000383ffff */
.L_x_6299:
[----:B------:R-:W-:Y:S05]  /*b460*/  BSYNC B0 ;  /* 0x0000000000007941 */ /* 0x000fea0003800000 */
.L_x_6298:
[----:B------:R-:W-:Y:S05]  /*b470*/  BRA `(.L_x_6301) ;  /* 0x0000007400c87947 */ /* 0x000fea0003800000 */
.L_x_6297:
[----:B------:R-:W2:Y:S01]  /*b480*/  LDL R0, [R1+0x88] ;  /* 0x0000880001007983 */ /* 0x000ea20000100800 */
[----:B------:R-:W-:Y:S01]  /*b490*/  ULDC.64 UR6, c[0x0][0x408] ;  /* 0x0001020000067ab9 */ /* 0x000fe20000000a00 */
[----:B--2---:R-:W-:Y:S02]  /*b4a0*/  R2UR UR4, R0 ;  /* 0x00000000000472ca */ /* 0x004fe400000e0000 */
[----:B------:R-:W-:-:S05]  /*b4b0*/  SHF.R.S32.HI R0, RZ, 0x1f, R144 ;  /* 0x0000001fff007819 */ /* 0x000fca0000011490 */
[----:B------:R-:W-:-:S04]  /*b4c0*/  IMAD R5, R0, UR6, RZ ;  /* 0x0000000600057c24 */ /* 0x000fc8000f8e02ff */
[----:B------:R-:W-:Y:S02]  /*b4d0*/  IMAD R5, R144, UR7, R5 ;  /* 0x0000000790057c24 */ /* 0x000fe4000f8e0205 */
[----:B------:R-:W-:-:S03]  /*b4e0*/  ULOP3.LUT UP0, URZ, UR4, 0x3ff, URZ, 0xc0, !UPT ;  /* 0x000003ff043f7892 */ /* 0x000fc6000f80c03f */
[----:B------:R-:W-:Y:S02]  /*b4f0*/  ULDC.64 UR4, c[0x0][0x3f8] ;  /* 0x0000fe0000047ab9 */ /* 0x000fe40000000a00 */
[----:B------:R-:W-:Y:S01]  /*b500*/  IMAD R3, R0, UR4, RZ ;  /* 0x0000000400037c24 */ /* 0x000fe2000f8e02ff */
[----:B------:R-:W-:Y:S01]  /*b510*/  PLOP3.LUT P0, PT, PT, PT, UP0, 0x80, 0x0 ;  /* 0x000000000000781c */ /* 0x000fe20003f0f008 */
[----:B------:R-:W-:-:S04]  /*b520*/  IMAD.WIDE.U32 R24, R144, UR4, RZ ;  /* 0x0000000490187c25 */ /* 0x000fc8000f8e00ff */
        /* <DEDUP_REMOVED lines=21> */
.L_x_6302:
[----:B------:R-:W-:Y:S01]  /*b680*/  ULDC.U8 UR4, c[0x0][0x410] ;  /* 0x0001040000047ab9 */ /* 0x000fe20000000000 */
[----:B------:R-:W-:Y:S01]  /*b690*/  BSSY B0, `(.L_x_6303) ;  /* 0x0000748000007945 */ /* 0x000fe20003800000 */
[----:B------:R-:W-:Y:S01]  /*b6a0*/  ISETP.NE.AND P0, PT, RZ, UR4, PT ;  /* 0x00000004ff007c0c */ /* 0x000fe2000bf05270 */
[----:B------:R-:W-:-:S12]  /*b6b0*/  IMAD.IADD R10, R204, 0x1, R222 ;  /* 0x00000001cc0a7824 */ /* 0x000fd800078e02de */
[----:B------:R-:W-:Y:S05]  /*b6c0*/  @!P0 BRA `(.L_x_6304) ;  /* 0x0000003800b08947 */ /* 0x000fea0003800000 */
[----:B------:R-:W0:Y:S01]  /*b6d0*/  LDC R63, c[0x0][0x448] ;  /* 0x00011200ff3f7b82 */ /* 0x000e220000000800 */
[----:B------:R-:W1:Y:S01]  /*b6e0*/  S2R R21, SR_TID.X ;  /* 0x0000000000157919 */ /* 0x000e620000002100 */
[----:B------:R-:W-:Y:S01]  /*b6f0*/  ULDC.64 UR4, c[0x0][0x3f8] ;  /* 0x0000fe0000047ab9 */ /* 0x000fe20000000a00 */
[----:B------:R-:W-:Y:S01]  /*b700*/  ULDC.64 UR6, c[0x0][0x408] ;  /* 0x0001020000067ab9 */ /* 0x000fe20000000a00 */
[----:B------:R-:W-:Y:S02]  /*b710*/  IMAD.MOV.U32 R8, RZ, RZ, R24 ;  /* 0x000000ffff087224 */ /* 0x000fe400078e0018 */
[----:B------:R-:W-:Y:S02]  /*b720*/  IMAD.MOV.U32 R9, RZ, RZ, R27 ;  /* 0x000000ffff097224 */ /* 0x000fe400078e001b */
[----:B------:R-:W-:Y:S02]  /*b730*/  IMAD.MOV.U32 R12, RZ, RZ, R144 ;  /* 0x000000ffff0c7224 */ /* 0x000fe400078e0090 */
[----:B------:R-:W-:Y:S01]  /*b740*/  IMAD.MOV.U32 R13, RZ, RZ, R29 ;  /* 0x000000ffff0d7224 */ /* 0x000fe200078e001d */
[----:B0-----:R-:W-:Y:S01]  /*b750*/  ISETP.NE.AND P0, PT, R63, 0x1, PT ;  /* 0x000000013f00780c */ /* 0x001fe20003f05270 */
[----:B-1----:R-:W-:-:S12]  /*b760*/  VIADD R21, R21, 0xffffff80 ;  /* 0xffffff8015157836 */ /* 0x002fd80000000000 */
[----:B------:R-:W0:Y:S01]  /*b770*/  @P0 LDC R0, c[0x0][0x44c] ;  /* 0x00011300ff000b82 */ /* 0x000e220000000800 */
[----:B------:R-:W-:-:S04]  /*b780*/  SHF.R.S32.HI R20, RZ, 0x1f, R21 ;  /* 0x0000001fff147819 */ /* 0x000fc80000011415 */
[----:B------:R-:W-:-:S03]  /*b790*/  LEA.HI R20, R20, R21, RZ, 0x2 ;  /* 0x0000001514147211 */ /* 0x000fc600078f10ff */
[----:B------:R-:W1:Y:S01]  /*b7a0*/  @P0 LDC R5, c[0x0][0x450] ;  /* 0x00011400ff050b82 */ /* 0x000e620000000800 */
[----:B------:R-:W-:-:S05]  /*b7b0*/  LOP3.LUT R20, R20, 0xfffffffc, RZ, 0xc0, !PT ;  /* 0xfffffffc14147812 */ /* 0x000fca00078ec0ff */
[----:B------:R-:W-:-:S04]  /*b7c0*/  IMAD.IADD R20, R21, 0x1, -R20 ;  /* 0x0000000115147824 */ /* 0x000fc800078e0a14 */
[----:B------:R-:W-:-:S04]  /*b7d0*/  IMAD R3, R20, 0x40, R10 ;  /* 0x0000004014037824 */ /* 0x000fc800078e020a */
        /* <DEDUP_REMOVED lines=23> */
.L_x_6588:
        /* <DEDUP_REMOVED lines=16> */
[----:B------:R-:W3:Y:S01]  /*ba50*/  LDL R15, [R1+0x70] ;  /* 0x00007000010f7983 */ /* 0x000ee20000100800 */
[----:B------:R-:W-:-:S03]  /*ba60*/  ULDC UR4, c[0x0][0x3f4] ;  /* 0x0000fd0000047ab9 */ /* 0x000fc60000000800 */
[----:B------:R-:W3:Y:S04]  /*ba70*/  LDL R12, [R1+0x6c] ;  /* 0x00006c00010c7983 */ /* 0x000ee80000100800 */
[----:B------:R-:W3:Y:S04]  /*ba80*/  LDL R13, [R1+0x68] ;  /* 0x00006800010d7983 */ /* 0x000ee80000100800 */
[----:B------:R-:W3:Y:S04]  /*ba90*/  LDL R11, [R1+0x64] ;  /* 0x00006400010b7983 */ /* 0x000ee80000100800 */
[----:B------:R-:W3:Y:S01]  /*baa0*/  LDL R9, [R1+0x60] ;  /* 0x0000600001097983 */ /* 0x000ee20000100800 */
[----:B------:R-:W-:-:S02]  /*bab0*/  ISETP.GE.AND P3, PT, R213, UR4, PT ;  /* 0x00000004d5007c0c */ /* 0x000fc4000bf66270 */
[----:B------:R-:W-:Y:S02]  /*bac0*/  CS2R R58, SRZ ;  /* 0x00000000003a7805 */ /* 0x000fe4000001ff00 */
[----:B------:R-:W-:Y:S02]  /*bad0*/  ISETP.GE.AND P2, PT, R211, UR4, PT ;  /* 0x00000004d3007c0c */ /* 0x000fe4000bf46270 */
[----:B------:R-:W-:Y:S02]  /*bae0*/  CS2R R60, SRZ ;  /* 0x00000000003c7805 */ /* 0x000fe4000001ff00 */
[----:B------:R-:W-:Y:S02]  /*baf0*/  ISETP.GE.AND P1, PT, R212, UR4, PT ;  /* 0x00000004d4007c0c */ /* 0x000fe4000bf26270 */
[----:B------:R-:W-:Y:S02]  /*bb00*/  ISETP.GE.AND P0, PT, R210, UR4, PT ;  /* 0x00000004d2007c0c */ /* 0x000fe4000bf06270 */
[----:B------:R-:W-:Y:S01]  /*bb10*/  ISETP.GE.AND P4, PT, R22, UR4, PT ;  /* 0x0000000416007c0c */ /* 0x000fe2000bf86270 */
[----:B------:R-:W-:-:S04]  /*bb20*/  @!P3 IMAD.SHL.U32 R27, R213, 0x2, RZ ;  /* 0x00000002d51bb824 */ /* 0x000fc800078e00ff */
[----:B------:R-:W-:-:S04]  /*bb30*/  @!P2 IMAD.SHL.U32 R31, R211, 0x2, RZ ;  /* 0x00000002d31fa824 */ /* 0x000fc800078e00ff */
[----:B------:R-:W-:Y:S01]  /*bb40*/  @!P1 IMAD.SHL.U32 R39, R212, 0x2, RZ ;  /* 0x00000002d4279824 */ /* 0x000fe200078e00ff */
[-C--:B--2---:R-:W-:Y:S01]  /*bb50*/  @!P3 IADD3 R24, P6, R0, R27.reuse, RZ ;  /* 0x0000001b0018b210 */ /* 0x084fe20007fde0ff */
[----:B------:R-:W-:Y:S01]  /*bb60*/  @!P0 IMAD.SHL.U32 R65, R210, 0x2, RZ ;  /* 0x00000002d2418824 */ /* 0x000fe200078e00ff */
[----:B----4-:R-:W-:Y:S02]  /*bb70*/  @!P3 IADD3 R26, P5, R14, R27, RZ ;  /* 0x0000001b0e1ab210 */ /* 0x010fe40007fbe0ff */
        /* <DEDUP_REMOVED lines=8> */
[----:B---3--:R-:W-:Y:S01]  /*bc00*/  @!P3 SHF.L.U64.HI R20, R213, 0x1, R15 ;  /* 0x00000001d514b819 */ /* 0x008fe2000001020f */
[----:B------:R-:W-:Y:S01]  /*bc10*/  @!P4 IMAD.MOV.U32 R15, RZ, RZ, R5 ;  /* 0x000000ffff0fc224 */ /* 0x000fe200078e0005 */
[----:B------:R-:W-:-:S03]  /*bc20*/  @!P2 SHF.L.U64.HI R12, R211, 0x1, R12 ;  /* 0x00000001d30ca819 */ /* 0x000fc6000001020c */
[--C-:B-1----:R-:W-:Y:S01]  /*bc30*/  @!P3 IMAD.X R25, R3, 0x1, R20.reuse, P6 ;  /* 0x000000010319b824 */ /* 0x102fe200030e0614 */
[-C--:B------:R-:W-:Y:S01]  /*bc40*/  @!P2 IADD3 R28, P6, R0, R31.reuse, RZ ;  /* 0x0000001f001ca210 */ /* 0x080fe20007fde0ff */
[----:B------:R-:W-:Y:S01]  /*bc50*/  @!P3 IMAD.X R27, R5, 0x1, R20, P5 ;  /* 0x00000001051bb824 */ /* 0x000fe200028e0614 */
[----:B------:R-:W-:Y:S02]  /*bc60*/  @!P2 IADD3 R30, P5, R14, R31, RZ ;  /* 0x0000001f0e1ea210 */ /* 0x000fe40007fbe0ff */
[----:B------:R-:W-:Y:S01]  /*bc70*/  @!P1 SHF.L.U64.HI R20, R212, 0x1, R13 ;  /* 0x00000001d4149819 */ /* 0x000fe2000001020d */
[--C-:B------:R-:W-:Y:S01]  /*bc80*/  @!P2 IMAD.X R29, R3, 0x1, R12.reuse, P6 ;  /* 0x00000001031da824 */ /* 0x100fe200030e060c */
[-C--:B------:R-:W-:Y:S01]  /*bc90*/  @!P1 IADD3 R32, P6, R0, R39.reuse, RZ ;  /* 0x0000002700209210 */ /* 0x080fe20007fde0ff */
[----:B------:R-:W-:Y:S01]  /*bca0*/  @!P2 IMAD.X R31, R5, 0x1, R12, P5 ;  /* 0x00000001051fa824 */ /* 0x000fe200028e060c */
[----:B------:R-:W-:Y:S01]  /*bcb0*/  ISETP.GE.AND P5, PT, R214, UR4, PT ;  /* 0x00000004d6007c0c */ /* 0x000fe2000bfa6270 */
[----:B------:R-:W-:Y:S01]  /*bcc0*/  @!P4 IMAD.MOV.U32 R12, RZ, RZ, R0 ;  /* 0x000000ffff0cc224 */ /* 0x000fe200078e0000 */
[----:B------:R-:W-:Y:S01]  /*bcd0*/  @!P0 SHF.L.U64.HI R36, R210, 0x1, R11 ;  /* 0x00000001d2248819 */ /* 0x000fe2000001020b */
[--C-:B------:R-:W-:Y:S01]  /*bce0*/  @!P1 IMAD.X R33, R3, 0x1, R20.reuse, P6 ;  /* 0x0000000103219824 */ /* 0x100fe200030e0614 */
[----:B------:R-:W-:Y:S01]  /*bcf0*/  @!P1 IADD3 R38, P6, R14, R39, RZ ;  /* 0x000000270e269210 */ /* 0x000fe20007fde0ff */
[----:B------:R-:W-:Y:S01]  /*bd00*/  @!P4 IMAD.MOV.U32 R13, RZ, RZ, R3 ;  /* 0x000000ffff0dc224 */ /* 0x000fe200078e0003 */
[----:B------:R1:W5:Y:S03]  /*bd10*/  @!P3 LD.E.64 R56, desc[UR60][R24.64] ;  /* 0x0000003c1838b980 */ /* 0x000366000c101b00 */
[----:B------:R-:W-:Y:S01]  /*bd20*/  @!P1 IMAD.X R39, R5, 0x1, R20, P6 ;  /* 0x0000000105279824 */ /* 0x000fe200030e0614 */
[-C--:B------:R-:W-:Y:S01]  /*bd30*/  @!P0 IADD3 R40, P6, R0, R65.reuse, RZ ;  /* 0x0000004100288210 */ /* 0x080fe20007fde0ff */
[----:B------:R-:W-:Y:S01]  /*bd40*/  @!P4 IMAD.WIDE R12, R22, 0x2, R12 ;  /* 0x00000002160cc825 */ /* 0x000fe200078e020c */
[----:B------:R1:W5:Y:S03]  /*bd50*/  @!P3 LD.E.64 R54, desc[UR60][R26.64] ;  /* 0x0000003c1a36b980 */ /* 0x000366000c101b00 */
[----:B------:R-:W-:Y:S01]  /*bd60*/  @!P0 IMAD.X R41, R3, 0x1, R36, P6 ;  /* 0x0000000103298824 */ /* 0x000fe200030e0624 */
[----:B------:R-:W-:Y:S01]  /*bd70*/  @!P0 IADD3 R64, P6, R14, R65, RZ ;  /* 0x000000410e408210 */ /* 0x000fe20007fde0ff */
[----:B------:R-:W-:Y:S01]  /*bd80*/  @!P4 IMAD.WIDE R20, R22, 0x2, R14 ;  /* 0x000000021614c825 */ /* 0x000fe200078e020e */
[----:B------:R1:W5:Y:S03]  /*bd90*/  @!P4 LD.E.64 R58, desc[UR60][R12.64] ;  /* 0x0000003c0c3ac980 */ /* 0x000366000c101b00 */
[C---:B------:R-:W-:Y:S01]  /*bda0*/  @!P5 IMAD.SHL.U32 R15, R214.reuse, 0x2, RZ ;  /* 0x00000002d60fd824 */ /* 0x040fe200078e00ff */
[----:B------:R1:W5:Y:S01]  /*bdb0*/  @!P4 LD.E.64 R60, desc[UR60][R20.64] ;  /* 0x0000003c143cc980 */ /* 0x000362000c101b00 */
[----:B------:R-:W-:Y:S01]  /*bdc0*/  @!P0 IMAD.X R65, R5, 0x1, R36, P6 ;  /* 0x0000000105418824 */ /* 0x000fe200030e0624 */
[----:B------:R-:W-:-:S02]  /*bdd0*/  @!P5 SHF.L.U64.HI R34, R214, 0x1, R9 ;  /* 0x00000001d622d819 */ /* 0x000fc40000010209 */
[-C--:B------:R-:W-:Y:S01]  /*bde0*/  @!P5 IADD3 R66, P4, R0, R15.reuse, RZ ;  /* 0x0000000f0042d210 */ /* 0x080fe20007f9e0ff */
[----:B------:R1:W5:Y:S01]  /*bdf0*/  @!P2 LD.E.64 R52, desc[UR60][R28.64] ;  /* 0x0000003c1c34a980 */ /* 0x000362000c101b00 */
[----:B------:R-:W-:Y:S02]  /*be00*/  @!P5 IADD3 R14, P6, R14, R15, RZ ;  /* 0x0000000f0e0ed210 */ /* 0x000fe40007fde0ff */
[----:B------:R-:W-:Y:S01]  /*be10*/  CS2R R36, SRZ ;  /* 0x0000000000247805 */ /* 0x000fe2000001ff00 */
[--C-:B------:R-:W-:Y:S01]  /*be20*/  @!P5 IMAD.X R67, R3, 0x1, R34.reuse, P4 ;  /* 0x000000010343d824 */ /* 0x100fe200020e0622 */
[----:B------:R1:W5:Y:S01]  /*be30*/  @!P2 LD.E.64 R50, desc[UR60][R30.64] ;  /* 0x0000003c1e32a980 */ /* 0x000362000c101b00 */
[----:B------:R-:W-:Y:S01]  /*be40*/  @!P5 IMAD.X R15, R5, 0x1, R34, P6 ;  /* 0x00000001050fd824 */ /* 0x000fe200030e0622 */
[----:B------:R-:W-:Y:S02]  /*be50*/  CS2R R34, SRZ ;  /* 0x0000000000227805 */ /* 0x000fe4000001ff00 */
[----:B------:R1:W5:Y:S04]  /*be60*/  @!P1 LD.E.64 R46, desc[UR60][R32.64] ;  /* 0x0000003c202e9980 */ /* 0x000368000c101b00 */
[----:B------:R1:W5:Y:S04]  /*be70*/  @!P1 LD.E.64 R48, desc[UR60][R38.64] ;  /* 0x0000003c26309980 */ /* 0x000368000c101b00 */
[----:B------:R1:W5:Y:S04]  /*be80*/  @!P0 LD.E.64 R42, desc[UR60][R40.64] ;  /* 0x0000003c282a8980 */ /* 0x000368000c101b00 */
[----:B------:R1:W5:Y:S04]  /*be90*/  @!P0 LD.E.64 R44, desc[UR60][R64.64] ;  /* 0x0000003c402c8980 */ /* 0x000368000c101b00 */
[----:B------:R1:W5:Y:S04]  /*bea0*/  @!P5 LD.E.64 R36, desc[UR60][R66.64] ;  /* 0x0000003c4224d980 */ /* 0x000368000c101b00 */
[----:B------:R1:W5:Y:S02]  /*beb0*/  @!P5 LD.E.64 R34, desc[UR60][R14.64] ;  /* 0x0000003c0e22d980 */ /* 0x000364000c101b00 */
.L_x_6307:
[----:B------:R-:W-:Y:S05]  /*bec0*/  BSYNC B1 ;  /* 0x0000000000017941 */ /* 0x000fea0003800000 */
.L_x_6306:
        /* <DEDUP_REMOVED lines=55> */
.L_x_6594:
[----:B------:R-:W-:Y:S01]  /*c240*/  VIADD R10, R10, 0x40 ;  /* 0x000000400a0a7836 */ /* 0x000fe20000000000 */
[----:B-1----:R-:W-:Y:S01]  /*c250*/  LOP3.LUT R6, R216, 0x18, R18, 0xf8, !PT ;  /* 0x00000018d8067812 */ /* 0x002fe200078ef812 */
        /* <DEDUP_REMOVED lines=18> */
[----:B------:R-:W4:Y:S01]  /*c380*/  LDL R70, [R1+0x70] ;  /* 0x0000700001467983 */ /* 0x000f220000100800 */
[----:B------:R-:W-:-:S03]  /*c390*/  ULDC UR4, c[0x0][0x3f4] ;  /* 0x0000fd0000047ab9 */ /* 0x000fc60000000800 */
[----:B------:R-:W2:Y:S04]  /*c3a0*/  LDL R67, [R1+0x6c] ;  /* 0x00006c0001437983 */ /* 0x000ea80000100800 */
[----:B------:R-:W2:Y:S04]  /*c3b0*/  LDL R65, [R1+0x68] ;  /* 0x0000680001417983 */ /* 0x000ea80000100800 */
[----:B------:R-:W2:Y:S04]  /*c3c0*/  LDL R64, [R1+0x64] ;  /* 0x0000640001407983 */ /* 0x000ea80000100800 */
[----:B------:R-:W2:Y:S01]  /*c3d0*/  LDL R66, [R1+0x60] ;  /* 0x0000600001427983 */ /* 0x000ea20000100800 */
[----:B------:R-:W-:-:S02]  /*c3e0*/  ISETP.GE.AND P4, PT, R213, UR4, PT ;  /* 0x00000004d5007c0c */ /* 0x000fc4000bf86270 */
[----:B------:R-:W-:Y:S02]  /*c3f0*/  ISETP.GE.AND P3, PT, R211, UR4, PT ;  /* 0x00000004d3007c0c */ /* 0x000fe4000bf66270 */
[----:B------:R-:W-:Y:S02]  /*c400*/  ISETP.GE.AND P2, PT, R212, UR4, PT ;  /* 0x00000004d4007c0c */ /* 0x000fe4000bf46270 */
[----:B------:R-:W-:-:S07]  /*c410*/  ISETP.GE.AND P1, PT, R210, UR4, PT ;  /* 0x00000004d2007c0c */ /* 0x000fce000bf26270 */
[----:B------:R-:W-:Y:S02]  /*c420*/  @!P4 IMAD.SHL.U32 R9, R213, 0x2, RZ ;  /* 0x00000002d509c824 */ /* 0x000fe400078e00ff */
[----:B------:R-:W-:-:S03]  /*c430*/  @!P3 IMAD.SHL.U32 R73, R211, 0x2, RZ ;  /* 0x00000002d349b824 */ /* 0x000fc600078e00ff */
[-C--:B---3--:R-:W-:Y:S02]  /*c440*/  @!P4 IADD3 R10, P5, R0, R9.reuse, RZ ;  /* 0x00000009000ac210 */ /* 0x088fe40007fbe0ff */
[----:B0-----:R-:W-:Y:S01]  /*c450*/  @!P4 IADD3 R8, P6, R4, R9, RZ ;  /* 0x000000090408c210 */ /* 0x001fe20007fde0ff */
[----:B------:R-:W-:Y:S01]  /*c460*/  @!P1 IMAD.SHL.U32 R7, R210, 0x2, RZ ;  /* 0x00000002d2079824 */ /* 0x000fe200078e00ff */
[----:B------:R-:W-:Y:S02]  /*c470*/  CS2R R38, SRZ ;  /* 0x0000000000267805 */ /* 0x000fe4000001ff00 */
[----:B------:R-:W-:Y:S02]  /*c480*/  CS2R R40, SRZ ;  /* 0x0000000000287805 */ /* 0x000fe4000001ff00 */
[----:B------:R-:W-:Y:S02]  /*c490*/  CS2R R26, SRZ ;  /* 0x00000000001a7805 */ /* 0x000fe4000001ff00 */
[----:B------:R-:W-:-:S02]  /*c4a0*/  CS2R R32, SRZ ;  /* 0x0000000000207805 */ /* 0x000fc4000001ff00 */
[----:B------:R-:W-:Y:S02]  /*c4b0*/  CS2R R30, SRZ ;  /* 0x00000000001e7805 */ /* 0x000fe4000001ff00 */
[----:B------:R-:W-:Y:S02]  /*c4c0*/  CS2R R28, SRZ ;  /* 0x00000000001c7805 */ /* 0x000fe4000001ff00 */
[----:B------:R-:W-:Y:S02]  /*c4d0*/  CS2R R24, SRZ ;  /* 0x0000000000187805 */ /* 0x000fe4000001ff00 */
[----:B----4-:R-:W-:Y:S02]  /*c4e0*/  @!P4 SHF.L.U64.HI R6, R213, 0x1, R70 ;  /* 0x00000001d506c819 */ /* 0x010fe40000010246 */
[----:B--2---:R-:W-:-:S03]  /*c4f0*/  @!P3 SHF.L.U64.HI R12, R211, 0x1, R67 ;  /* 0x00000001d30cb819 */ /* 0x004fc60000010243 */
[--C-:B------:R-:W-:Y:S01]  /*c500*/  @!P4 IMAD.X R11, R3, 0x1, R6.reuse, P5 ;  /* 0x00000001030bc824 */ /* 0x100fe200028e0606 */
[----:B------:R-:W-:Y:S01]  /*c510*/  @!P3 IADD3 R76, P5, R0, R73, RZ ;  /* 0x00000049004cb210 */ /* 0x000fe20007fbe0ff */
[C---:B------:R-:W-:Y:S01]  /*c520*/  @!P2 IMAD.SHL.U32 R67, R212.reuse, 0x2, RZ ;  /* 0x00000002d443a824 */ /* 0x040fe200078e00ff */
[----:B------:R-:W-:Y:S01]  /*c530*/  @!P2 SHF.L.U64.HI R14, R212, 0x1, R65 ;  /* 0x00000001d40ea819 */ /* 0x000fe20000010241 */
[----:B------:R-:W-:Y:S01]  /*c540*/  @!P4 IMAD.X R9, R5, 0x1, R6, P6 ;  /* 0x000000010509c824 */ /* 0x000fe200030e0606 */
[----:B------:R0:W5:Y:S01]  /*c550*/  @!P4 LD.E.64 R26, desc[UR60][R10.64] ;  /* 0x0000003c0a1ac980 */ /* 0x000162000c101b00 */
[C---:B------:R-:W-:Y:S01]  /*c560*/  @!P3 IMAD.X R77, R3.reuse, 0x1, R12, P5 ;  /* 0x00000001034db824 */ /* 0x040fe200028e060c */
[----:B------:R-:W-:Y:S02]  /*c570*/  @!P2 IADD3 R70, P5, R0, R67, RZ ;  /* 0x000000430046a210 */ /* 0x000fe40007fbe0ff */
[----:B------:R-:W-:Y:S01]  /*c580*/  @!P3 IADD3 R72, P6, R4, R73, RZ ;  /* 0x000000490448b210 */ /* 0x000fe20007fde0ff */
[----:B------:R1:W5:Y:S01]  /*c590*/  @!P4 LD.E.64 R32, desc[UR60][R8.64] ;  /* 0x0000003c0820c980 */ /* 0x000362000c101b00 */
[----:B------:R-:W-:Y:S01]  /*c5a0*/  @!P1 SHF.L.U64.HI R20, R210, 0x1, R64 ;  /* 0x00000001d2149819 */ /* 0x000fe20000010240 */
[----:B------:R-:W-:Y:S01]  /*c5b0*/  @!P2 IMAD.X R71, R3, 0x1, R14, P5 ;  /* 0x000000010347a824 */ /* 0x000fe200028e060e */
[----:B------:R-:W-:Y:S01]  /*c5c0*/  @!P1 IADD3 R64, P5, R0, R7, RZ ;  /* 0x0000000700409210 */ /* 0x000fe20007fbe0ff */
[----:B------:R-:W-:Y:S01]  /*c5d0*/  IMAD.MOV.U32 R74, RZ, RZ, R66 ;  /* 0x000000ffff4a7224 */ /* 0x000fe200078e0042 */
[----:B0-----:R-:W-:Y:S01]  /*c5e0*/  CS2R R10, SRZ ;  /* 0x00000000000a7805 */ /* 0x001fe2000001ff00 */
[----:B------:R-:W-:Y:S01]  /*c5f0*/  @!P3 IMAD.X R73, R5, 0x1, R12, P6 ;  /* 0x000000010549b824 */ /* 0x000fe200030e060c */
[C---:B------:R-:W-:Y:S01]  /*c600*/  @!P2 IADD3 R66, P6, R4.reuse, R67, RZ ;  /* 0x000000430442a210 */ /* 0x040fe20007fde0ff */
[----:B------:R-:W-:Y:S01]  /*c610*/  @!P1 IMAD.X R65, R3, 0x1, R20, P5 ;  /* 0x0000000103419824 */ /* 0x000fe200028e0614 */
[----:B------:R-:W-:-:S02]  /*c620*/  @!P1 IADD3 R6, P5, R4, R7, RZ ;  /* 0x0000000704069210 */ /* 0x000fc40007fbe0ff */
[----:B-1----:R-:W-:Y:S01]  /*c630*/  CS2R R8, SRZ ;  /* 0x0000000000087805 */ /* 0x002fe2000001ff00 */
[----:B------:R-:W5:Y:S01]  /*c640*/  @!P3 LD.E.64 R30, desc[UR60][R76.64] ;  /* 0x0000003c4c1eb980 */ /* 0x000f62000c101b00 */
[C---:B------:R-:W-:Y:S01]  /*c650*/  @!P2 IMAD.X R67, R5.reuse, 0x1, R14, P6 ;  /* 0x000000010543a824 */ /* 0x040fe200030e060e */
[----:B------:R-:W-:Y:S01]  /*c660*/  ISETP.GE.AND P6, PT, R22, UR4, PT ;  /* 0x0000000416007c0c */ /* 0x000fe2000bfc6270 */
[----:B------:R-:W-:Y:S01]  /*c670*/  @!P1 IMAD.X R7, R5, 0x1, R20, P5 ;  /* 0x0000000105079824 */ /* 0x000fe200028e0614 */
[----:B------:R-:W-:Y:S01]  /*c680*/  ISETP.GE.AND P5, PT, R214, UR4, PT ;  /* 0x00000004d6007c0c */ /* 0x000fe2000bfa6270 */
[----:B------:R-:W5:Y:S04]  /*c690*/  @!P3 LD.E.64 R28, desc[UR60][R72.64] ;  /* 0x0000003c481cb980 */ /* 0x000f68000c101b00 */
[----:B------:R-:W5:Y:S06]  /*c6a0*/  @!P2 LD.E.64 R24, desc[UR60][R70.64] ;  /* 0x0000003c4618a980 */ /* 0x000f6c000c101b00 */
[----:B------:R-:W-:-:S02]  /*c6b0*/  @!P6 IMAD.MOV.U32 R12, RZ, RZ, R0 ;  /* 0x000000ffff0ce224 */ /* 0x000fc400078e0000 */
[----:B------:R-:W-:Y:S02]  /*c6c0*/  @!P6 IMAD.MOV.U32 R13, RZ, RZ, R3 ;  /* 0x000000ffff0de224 */ /* 0x000fe400078e0003 */
[----:B------:R-:W-:-:S04]  /*c6d0*/  @!P6 IMAD.WIDE R14, R22, 0x2, R4 ;  /* 0x00000002160ee825 */ /* 0x000fc800078e0204 */
[----:B------:R-:W-:Y:S01]  /*c6e0*/  @!P6 IMAD.WIDE R12, R22, 0x2, R12 ;  /* 0x00000002160ce825 */ /* 0x000fe200078e020c */
[----:B------:R0:W5:Y:S03]  /*c6f0*/  @!P6 LD.E.64 R40, desc[UR60][R14.64] ;  /* 0x0000003c0e28e980 */ /* 0x000166000c101b00 */
[C---:B------:R-:W-:Y:S01]  /*c700*/  @!P5 IMAD.SHL.U32 R21, R214.reuse, 0x2, RZ ;  /* 0x00000002d615d824 */ /* 0x040fe200078e00ff */
[----:B------:R1:W5:Y:S01]  /*c710*/  @!P6 LD.E.64 R38, desc[UR60][R12.64] ;  /* 0x0000003c0c26e980 */ /* 0x000362000c101b00 */
[----:B------:R-:W-:-:S03]  /*c720*/  @!P5 SHF.L.U64.HI R20, R214, 0x1, R74 ;  /* 0x00000001d614d819 */ /* 0x000fc6000001024a */
[----:B------:R-:W-:-:S05]  /*c730*/  @!P5 IADD3 R74, P6, R0, R21, RZ ;  /* 0x00000015004ad210 */ /* 0x000fca0007fde0ff */
[--C-:B------:R-:W-:Y:S01]  /*c740*/  @!P5 IMAD.X R75, R3, 0x1, R20.reuse, P6 ;  /* 0x00000001034bd824 */ /* 0x100fe200030e0614 */
[----:B------:R-:W-:Y:S02]  /*c750*/  @!P5 IADD3 R4, P6, R4, R21, RZ ;  /* 0x000000150404d210 */ /* 0x000fe40007fde0ff */
[----:B0-----:R-:W-:Y:S02]  /*c760*/  CS2R R14, SRZ ;  /* 0x00000000000e7805 */ /* 0x001fe4000001ff00 */
[----:B-1----:R-:W-:Y:S01]  /*c770*/  CS2R R12, SRZ ;  /* 0x00000000000c7805 */ /* 0x002fe2000001ff00 */
[----:B------:R1:W5:Y:S01]  /*c780*/  @!P5 LD.E.64 R10, desc[UR60][R74.64] ;  /* 0x0000003c4a0ad980 */ /* 0x000362000c101b00 */
[----:B------:R-:W-:Y:S01]  /*c790*/  @!P5 IMAD.X R5, R5, 0x1, R20, P6 ;  /* 0x000000010505d824 */ /* 0x000fe200030e0614 */
[----:B------:R-:W-:Y:S02]  /*c7a0*/  CS2R R20, SRZ ;  /* 0x0000000000147805 */ /* 0x000fe4000001ff00 */
[----:B------:R1:W5:Y:S04]  /*c7b0*/  @!P1 LD.E.64 R14, desc[UR60][R64.64] ;  /* 0x0000003c400e9980 */ /* 0x000368000c101b00 */
[----:B------:R1:W5:Y:S04]  /*c7c0*/  @!P2 LD.E.64 R20, desc[UR60][R66.64] ;  /* 0x0000003c4214a980 */ /* 0x000368000c101b00 */
[----:B------:R1:W5:Y:S04]  /*c7d0*/  @!P1 LD.E.64 R12, desc[UR60][R6.64] ;  /* 0x0000003c060c9980 */ /* 0x000368000c101b00 */
[----:B------:R1:W5:Y:S02]  /*c7e0*/  @!P5 LD.E.64 R8, desc[UR60][R4.64] ;  /* 0x0000003c0408d980 */ /* 0x000364000c101b00 */
.L_x_6310:
[----:B------:R-:W-:Y:S05]  /*c7f0*/  BSYNC B1 ;  /* 0x0000000000017941 */ /* 0x000fea0003800000 */
.L_x_6309:
[----:B--2---:R-:W-:Y:S01]  /*c800*/  LEA.HI R3, R236, R236, RZ, 0x1 ;  /* 0x000000ecec037211 */ /* 0x004fe200078f08ff */
[C---:B-1----:R-:W-:Y:S01]  /*c810*/  VIADD R5, R62.reuse, 0x15400 ;  /* 0x000154003e057836 */ /* 0x042fe20000000000 */
[----:B------:R-:W-:Y:S01]  /*c820*/  VIADDMNMX R63, R63, -R222, 0x80, PT ;  /* 0x000000803f3f7446 */ /* 0x000fe200038009de */
[----:B---3--:R-:W-:Y:S01]  /*c830*/  VIADD R0, R62, 0x15440 ;  /* 0x000154403e007836 */ /* 0x008fe20000000000 */
[----:B------:R-:W-:Y:S01]  /*c840*/  LOP3.LUT R3, R3, 0xfffffffe, RZ, 0xc0, !PT ;  /* 0xfffffffe03037812 */ /* 0x000fe200078ec0ff */
[----:B------:R-:W-:Y:S01]  /*c850*/  @P0 VIADD R0, R5, 0xffffffc0 ;  /* 0xffffffc005000836 */ /* 0x000fe20000000000 */
[----:B------:R-:W-:Y:S01]  /*c860*/  BSSY B1, `(.L_x_6311) ;  /* 0x0000034000017945 */ /* 0x000fe20003800000 */
[----:B-----5:R-:W-:Y:S01]  /*c870*/  IMAD.MOV.U32 R5, RZ, RZ, R38 ;  /* 0x000000ffff057224 */ /* 0x020fe200078e0026 */
[----:B------:R-:W-:Y:S01]  /*c880*/  ISETP.GE.AND P1, PT, R204, R63, PT ;  /* 0x0000003fcc00720c */ /* 0x000fe20003f26270 */
[----:B------:R-:W-:Y:S02]  /*c890*/  IMAD.IADD R3, R236, 0x1, -R3 ;  /* 0x00000001ec037824 */ /* 0x000fe400078e0a03 */
[----:B0-----:R-:W-:Y:S01]  /*c8a0*/  IMAD.MOV.U32 R4, RZ, RZ, R26 ;  /* 0x000000ffff047224 */ /* 0x001fe200078e001a */
        /* <DEDUP_REMOVED lines=46> */
[----:B0-----:R-:W-:Y:S06]  /*cb90*/  @!P0 BRA `(.L_x_6312) ;  /* 0x0000021400648947 */ /* 0x001fec0003800000 */
.L_x_6595:
[----:B------:R-:W-:Y:S05]  /*cba0*/  BSYNC B1 ;  /* 0x0000000000017941 */ /* 0x000fea0003800000 */
.L_x_6311:
        /* <DEDUP_REMOVED lines=14> */
[--C-:B------:R-:W-:Y:S02]  /*cc90*/  SHF.R.U64 R113, R58, 0x10, R59.reuse ;  /* 0x000000103a717819 */ /* 0x100fe4000000123b */
[----:B------:R-:W-:Y:S02]  /*cca0*/  SHF.R.U32.HI R58, RZ, 0x10, R59 ;  /* 0x00000010ff3a7819 */ /* 0x000fe4000001163b */
[--C-:B------:R-:W-:Y:S02]  /*ccb0*/  SHF.R.U64 R59, R60, 0x10, R61.reuse ;  /* 0x000000103c3b7819 */ /* 0x100fe4000000123d */
[----:B------:R-:W-:Y:S02]  /*ccc0*/  SHF.R.U32.HI R60, RZ, 0x10, R61 ;  /* 0x00000010ff3c7819 */ /* 0x000fe4000001163d */
[----:B------:R-:W-:Y:S02]  /*ccd0*/  PRMT R109, R109, 0x5410, R58 ;  /* 0x000054106d6d7816 */ /* 0x000fe4000000003a */
[----:B------:R-:W-:-:S02]  /*cce0*/  PRMT R111, R111, 0x5410, R60 ;  /* 0x000054106f6f7816 */ /* 0x000fc4000000003c */
[----:B------:R-:W-:Y:S02]  /*ccf0*/  PRMT R108, R108, 0x5410, R113 ;  /* 0x000054106c6c7816 */ /* 0x000fe40000000071 */
[----:B------:R-:W-:Y:S01]  /*cd00*/  PRMT R112, R110, 0x5410, R59 ;  /* 0x000054106e707816 */ /* 0x000fe2000000003b */
[C---:B------:R-:W-:Y:S01]  /*cd10*/  IMAD.U32 R113, R111.reuse, 0x10000, RZ ;  /* 0x000100006f717824 */ /* 0x040fe200078e00ff */
[----:B------:R-:W-:Y:S01]  /*cd20*/  LOP3.LUT R111, R111, 0xffff0000, RZ, 0xc0, !PT ;  /* 0xffff00006f6f7812 */ /* 0x000fe200078ec0ff */
[C---:B------:R-:W-:Y:S01]  /*cd30*/  IMAD.U32 R110, R109.reuse, 0x10000, RZ ;  /* 0x000100006d6e7824 */ /* 0x040fe200078e00ff */
        /* <DEDUP_REMOVED lines=34> */
.L_x_6316:
[----:B------:R-:W-:Y:S05]  /*cf60*/  BSYNC B2 ;  /* 0x0000000000027941 */ /* 0x000fea0003800000 */
.L_x_6315:
        /* <DEDUP_REMOVED lines=48> */
.L_x_6318:
[----:B------:R-:W-:Y:S05]  /*d270*/  BSYNC B2 ;  /* 0x0000000000027941 */ /* 0x000fea0003800000 */
.L_x_6317:
        /* <DEDUP_REMOVED lines=48> */
.L_x_6320:
[----:B------:R-:W-:Y:S05]  /*d580*/  BSYNC B2 ;  /* 0x0000000000027941 */ /* 0x000fea0003800000 */
.L_x_6319:
        /* <DEDUP_REMOVED lines=48> */
.L_x_6322:
[----:B------:R-:W-:Y:S05]  /*d890*/  BSYNC B2 ;  /* 0x0000000000027941 */ /* 0x000fea0003800000 */
.L_x_6321:
        /* <DEDUP_REMOVED lines=48> */
.L_x_6324:
[----:B------:R-:W-:Y:S05]  /*dba0*/  BSYNC B2 ;  /* 0x0000000000027941 */ /* 0x000fea0003800000 */
.L_x_6323:
        /* <DEDUP_REMOVED lines=47> */
.L_x_6314:
[----:B------:R-:W-:Y:S05]  /*dea0*/  BSYNC B1 ;  /* 0x0000000000017941 */ /* 0x000fea0003800000 */
.L_x_6313:
        /* <DEDUP_REMOVED lines=57> */
.L_x_6327:
[----:B------:R-:W-:Y:S05]  /*e240*/  BSYNC B1 ;  /* 0x0000000000017941 */ /* 0x000fea0003800000 */
.L_x_6326:
[----:B------:R-:W-:Y:S04]  /*e250*/  BSSY B1, `(.L_x_6328) ;  /* 0x0000030000017945 */ /* 0x000fe80003800000 */
[----:B------:R-:W-:Y:S05]  /*e260*/  @P1 BRA `(.L_x_6329) ;  /* 0x0000000000b81947 */ /* 0x000fea0003800000 */
[----:B0-----:R-:W0:Y:S01]  /*e270*/  LDS.128 R4, [R0+0x2000] ;  /* 0x0020000000047984 */ /* 0x001e220000000c00 */
        /* <DEDUP_REMOVED lines=45> */
.L_x_6329:
[----:B------:R-:W-:Y:S05]  /*e550*/  BSYNC B1 ;  /* 0x0000000000017941 */ /* 0x000fea0003800000 */
.L_x_6328:
        /* <DEDUP_REMOVED lines=48> */
.L_x_6331:
[----:B------:R-:W-:Y:S05]  /*e860*/  BSYNC B1 ;  /* 0x0000000000017941 */ /* 0x000fea0003800000 */
.L_x_6330:
        /* <DEDUP_REMOVED lines=48> */
.L_x_6333:
[----:B------:R-:W-:Y:S05]  /*eb70*/  BSYNC B1 ;  /* 0x0000000000017941 */ /* 0x000fea0003800000 */
.L_x_6332:
        /* <DEDUP_REMOVED lines=48> */
.L_x_6335:
[----:B------:R-:W-:Y:S05]  /*ee80*/  BSYNC B1 ;  /* 0x0000000000017941 */ /* 0x000fea0003800000 */
.L_x_6334:
        /* <DEDUP_REMOVED lines=48> */
.L_x_6304:
[----:B------:R-:W0:Y:S01]  /*f190*/  S2R R0, SR_TID.X ;  /* 0x0000000000007919 */ /* 0x000e220000002100 */
[----:B------:R-:W1:Y:S01]  /*f1a0*/  LDC R71, c[0x0][0x448] ;  /* 0x00011200ff477b82 */ /* 0x000e620000000800 */
[----:B------:R-:W-:Y:S01]  /*f1b0*/  ULDC.64 UR4, c[0x0][0x3f8] ;  /* 0x0000fe0000047ab9 */ /* 0x000fe20000000a00 */
[----:B------:R-:W-:Y:S01]  /*f1c0*/  ULDC.64 UR6, c[0x0][0x408] ;  /* 0x0001020000067ab9 */ /* 0x000fe20000000a00 */
[----:B------:R-:W-:Y:S02]  /*f1d0*/  IMAD.MOV.U32 R8, RZ, RZ, R24 ;  /* 0x000000ffff087224 */ /* 0x000fe400078e0018 */
[----:B------:R-:W-:Y:S02]  /*f1e0*/  IMAD.MOV.U32 R9, RZ, RZ, R27 ;  /* 0x000000ffff097224 */ /* 0x000fe400078e001b */
[----:B------:R-:W-:Y:S01]  /*f1f0*/  IMAD.MOV.U32 R4, RZ, RZ, R144 ;  /* 0x000000ffff047224 */ /* 0x000fe200078e0090 */
[----:B-1----:R-:W-:Y:S01]  /*f200*/  ISETP.NE.AND P0, PT, R71, 0x1, PT ;  /* 0x000000014700780c */ /* 0x002fe20003f05270 */
[----:B0-----:R-:W-:-:S05]  /*f210*/  VIADD R0, R0, 0xffffff80 ;  /* 0xffffff8000007836 */ /* 0x001fca0000000000 */
[----:B------:R-:W-:-:S07]  /*f220*/  SHF.R.S32.HI R3, RZ, 0x1f, R0 ;  /* 0x0000001fff037819 */ /* 0x000fce0000011400 */
[----:B------:R-:W0:Y:S01]  /*f230*/  @P0 LDC R5, c[0x0][0x450] ;  /* 0x00011400ff050b82 */ /* 0x000e220000000800 */
[----:B------:R-:W-:-:S04]  /*f240*/  LEA.HI R3, R3, R0, RZ, 0x2 ;  /* 0x0000000003037211 */ /* 0x000fc800078f10ff */
[----:B------:R-:W-:-:S05]  /*f250*/  LOP3.LUT R3, R3, 0xfffffffc, RZ, 0xc0, !PT ;  /* 0xfffffffc03037812 */ /* 0x000fca00078ec0ff */
[----:B------:R-:W-:Y:S02]  /*f260*/  IMAD.IADD R3, R0, 0x1, -R3 ;  /* 0x0000000100037824 */ /* 0x000fe400078e0a03 */
[----:B------:R-:W1:Y:S02]  /*f270*/  @P0 LDC R0, c[0x0][0x44c] ;  /* 0x00011300ff000b82 */ /* 0x000e640000000800 */
[----:B------:R-:W-:-:S04]  /*f280*/  IMAD R3, R3, 0x40, R10 ;  /* 0x0000004003037824 */ /* 0x000fc800078e020a */
[----:B-1----:R-:W-:-:S05]  /*f290*/  @P0 IMAD.HI.U32 R0, R3, R0, RZ ;  /* 0x0000000003000227 */ /* 0x002fca00078e00ff */
[----:B0-----:R-:W-:Y:S01]  /*f2a0*/  @P0 SHF.R.U32.HI R3, RZ, R5, R0 ;  /* 0x00000005ff030219 */ /* 0x001fe20000011600 */
        /* <DEDUP_REMOVED lines=24> */
.L_x_6601:
        /* <DEDUP_REMOVED lines=18> */
[----:B------:R-:W2:Y:S01]  /*f550*/  LDL R3, [R1+0x58] ;  /* 0x0000580001037983 */ /* 0x000ea20000100800 */
[----:B------:R-:W-:-:S03]  /*f560*/  ULDC UR4, c[0x0][0x3f4] ;  /* 0x0000fd0000047ab9 */ /* 0x000fc60000000800 */
[----:B------:R-:W3:Y:S01]  /*f570*/  LDL R0, [R1+0x5c] ;  /* 0x00005c0001007983 */ /* 0x000ee20000100800 */
[----:B------:R-:W-:Y:S02]  /*f580*/  ISETP.GE.AND P0, PT, R18, UR4, PT ;  /* 0x0000000412007c0c */ /* 0x000fe4000bf06270 */
[----:B------:R-:W-:Y:S02]  /*f590*/  CS2R R32, SRZ ;  /* 0x0000000000207805 */ /* 0x000fe4000001ff00 */
[----:B------:R-:W-:Y:S02]  /*f5a0*/  ISETP.GE.AND P1, PT, R206, UR4, PT ;  /* 0x00000004ce007c0c */ /* 0x000fe4000bf26270 */
[----:B------:R-:W-:Y:S02]  /*f5b0*/  CS2R R34, SRZ ;  /* 0x0000000000227805 */ /* 0x000fe4000001ff00 */
[----:B------:R-:W-:Y:S02]  /*f5c0*/  ISETP.GE.AND P2, PT, R207, UR4, PT ;  /* 0x00000004cf007c0c */ /* 0x000fe4000bf46270 */
[----:B------:R-:W-:-:S02]  /*f5d0*/  CS2R R44, SRZ ;  /* 0x00000000002c7805 */ /* 0x000fc4000001ff00 */
[----:B------:R-:W-:Y:S02]  /*f5e0*/  CS2R R46, SRZ ;  /* 0x00000000002e7805 */ /* 0x000fe4000001ff00 */
[----:B------:R-:W-:Y:S02]  /*f5f0*/  CS2R R28, SRZ ;  /* 0x00000000001c7805 */ /* 0x000fe4000001ff00 */
[----:B------:R-:W-:Y:S01]  /*f600*/  CS2R R30, SRZ ;  /* 0x00000000001e7805 */ /* 0x000fe2000001ff00 */
[----:B------:R-:W-:Y:S01]  /*f610*/  @!P0 IMAD.WIDE R4, R18, 0x2, R20 ;  /* 0x0000000212048825 */ /* 0x000fe200078e0214 */
[----:B------:R-:W-:Y:S02]  /*f620*/  CS2R R40, SRZ ;  /* 0x0000000000287805 */ /* 0x000fe4000001ff00 */
[----:B------:R-:W-:Y:S02]  /*f630*/  CS2R R42, SRZ ;  /* 0x00000000002a7805 */ /* 0x000fe4000001ff00 */
[----:B------:R-:W-:-:S02]  /*f640*/  CS2R R24, SRZ ;  /* 0x0000000000187805 */ /* 0x000fc4000001ff00 */
[----:B------:R-:W-:Y:S01]  /*f650*/  CS2R R26, SRZ ;  /* 0x00000000001a7805 */ /* 0x000fe2000001ff00 */
[----:B------:R0:W5:Y:S01]  /*f660*/  @!P0 LD.E.128 R32, desc[UR60][R4.64] ;  /* 0x0000003c04208980 */ /* 0x000162000c101d00 */
[----:B------:R-:W-:Y:S02]  /*f670*/  CS2R R36, SRZ ;  /* 0x0000000000247805 */ /* 0x000fe4000001ff00 */
[----:B------:R-:W-:Y:S01]  /*f680*/  CS2R R38, SRZ ;  /* 0x0000000000267805 */ /* 0x000fe2000001ff00 */
[----:B0-----:R-:W-:-:S05]  /*f690*/  @!P0 IMAD.WIDE R4, R18, 0x2, R50 ;  /* 0x0000000212048825 */ /* 0x001fca00078e0232 */
[----:B------:R0:W5:Y:S01]  /*f6a0*/  @!P0 LD.E.128 R44, desc[UR60][R4.64] ;  /* 0x0000003c042c8980 */ /* 0x000162000c101d00 */
[----:B--2---:R-:W-:Y:S02]  /*f6b0*/  @!P1 IMAD.SHL.U32 R15, R3, 0x8, RZ ;  /* 0x00000008030f9824 */ /* 0x004fe400078e00ff */
[----:B---3--:R-:W-:Y:S02]  /*f6c0*/  @!P2 IMAD.SHL.U32 R49, R0, 0x8, RZ ;  /* 0x000000080031a824 */ /* 0x008fe400078e00ff */
[----:B------:R-:W-:-:S04]  /*f6d0*/  @!P1 IMAD.WIDE R12, R15, 0x2, R20 ;  /* 0x000000020f0c9825 */ /* 0x000fc800078e0214 */
[----:B------:R-:W-:Y:S01]  /*f6e0*/  @!P2 IMAD.WIDE R20, R49, 0x2, R20 ;  /* 0x000000023114a825 */ /* 0x000fe200078e0214 */
[----:B------:R0:W5:Y:S03]  /*f6f0*/  @!P1 LD.E.128 R28, desc[UR60][R12.64] ;  /* 0x0000003c0c1c9980 */ /* 0x000166000c101d00 */
[--C-:B------:R-:W-:Y:S01]  /*f700*/  @!P1 IMAD.WIDE R14, R15, 0x2, R50.reuse ;  /* 0x000000020f0e9825 */ /* 0x100fe200078e0232 */
[----:B------:R0:W5:Y:S03]  /*f710*/  @!P2 LD.E.128 R24, desc[UR60][R20.64] ;  /* 0x0000003c1418a980 */ /* 0x000166000c101d00 */
[----:B------:R-:W-:Y:S01]  /*f720*/  @!P2 IMAD.WIDE R48, R49, 0x2, R50 ;  /* 0x000000023130a825 */ /* 0x000fe200078e0232 */
[----:B------:R0:W5:Y:S04]  /*f730*/  @!P1 LD.E.128 R40, desc[UR60][R14.64] ;  /* 0x0000003c0e289980 */ /* 0x000168000c101d00 */
[----:B------:R0:W5:Y:S02]  /*f740*/  @!P2 LD.E.128 R36, desc[UR60][R48.64] ;  /* 0x0000003c3024a980 */ /* 0x000164000c101d00 */
.L_x_6338:
[----:B------:R-:W-:Y:S05]  /*f750*/  BSYNC B1 ;  /* 0x0000000000017941 */ /* 0x000fea0003800000 */
.L_x_6337:
[----:B0----5:R-:W-:Y:S01]  /*f760*/  IMAD.MOV.U32 R4, RZ, RZ, R46 ;  /* 0x000000ffff047224 */ /* 0x021fe200078e002e */
        /* <DEDUP_REMOVED lines=56> */
.L_x_6607:
        /* <DEDUP_REMOVED lines=27> */
[----:B------:R-:W-:Y:S01]  /*fca0*/  CS2R R52, SRZ ;  /* 0x0000000000347805 */ /* 0x000fe2000001ff00 */
[----:B------:R-:W-:Y:S01]  /*fcb0*/  @!P0 IMAD.WIDE R12, R18, 0x2, R20 ;  /* 0x00000002120c8825 */ /* 0x000fe200078e0214 */
[----:B------:R-:W-:Y:S02]  /*fcc0*/  CS2R R54, SRZ ;  /* 0x0000000000367805 */ /* 0x000fe4000001ff00 */
[----:B------:R-:W-:Y:S02]  /*fcd0*/  CS2R R8, SRZ ;  /* 0x0000000000087805 */ /* 0x000fe4000001ff00 */
[----:B------:R-:W-:Y:S02]  /*fce0*/  CS2R R10, SRZ ;  /* 0x00000000000a7805 */ /* 0x000fe4000001ff00 */
[----:B------:R-:W-:Y:S01]  /*fcf0*/  CS2R R56, SRZ ;  /* 0x0000000000387805 */ /* 0x000fe2000001ff00 */
[----:B------:R0:W5:Y:S01]  /*fd00*/  @!P0 LD.E.128 R48, desc[UR60][R12.64] ;  /* 0x0000003c0c308980 */ /* 0x000162000c101d00 */
[----:B------:R-:W-:-:S02]  /*fd10*/  CS2R R58, SRZ ;  /* 0x00000000003a7805 */ /* 0x000fc4000001ff00 */
[----:B------:R-:W-:Y:S02]  /*fd20*/  CS2R R14, SRZ ;  /* 0x00000000000e7805 */ /* 0x000fe4000001ff00 */
[----:B0-----:R-:W-:Y:S01]  /*fd30*/  CS2R R12, SRZ ;  /* 0x00000000000c7805 */ /* 0x001fe2000001ff00 */
[----:B--2---:R-:W-:Y:S02]  /*fd40*/  @!P1 IMAD.SHL.U32 R65, R3, 0x8, RZ ;  /* 0x0000000803419824 */ /* 0x004fe400078e00ff */
[----:B---3--:R-:W-:Y:S02]  /*fd50*/  @!P2 IMAD.SHL.U32 R67, R0, 0x8, RZ ;  /* 0x000000080043a824 */ /* 0x008fe400078e00ff */
[----:B------:R-:W-:-:S04]  /*fd60*/  @!P1 IMAD.WIDE R62, R65, 0x2, R20 ;  /* 0x00000002413e9825 */ /* 0x000fc800078e0214 */
[----:B------:R-:W-:Y:S01]  /*fd70*/  @!P2 IMAD.WIDE R20, R67, 0x2, R20 ;  /* 0x000000024314a825 */ /* 0x000fe200078e0214 */
[----:B------:R0:W5:Y:S03]  /*fd80*/  @!P1 LD.E.128 R52, desc[UR60][R62.64] ;  /* 0x0000003c3e349980 */ /* 0x000166000c101d00 */
[--C-:B------:R-:W-:Y:S01]  /*fd90*/  @!P1 IMAD.WIDE R64, R65, 0x2, R60.reuse ;  /* 0x0000000241409825 */ /* 0x100fe200078e023c */
[----:B------:R0:W5:Y:S03]  /*fda0*/  @!P2 LD.E.128 R56, desc[UR60][R20.64] ;  /* 0x0000003c1438a980 */ /* 0x000166000c101d00 */
[--C-:B------:R-:W-:Y:S01]  /*fdb0*/  @!P2 IMAD.WIDE R66, R67, 0x2, R60.reuse ;  /* 0x000000024342a825 */ /* 0x100fe200078e023c */
[----:B------:R0:W5:Y:S03]  /*fdc0*/  @!P1 LD.E.128 R8, desc[UR60][R64.64] ;  /* 0x0000003c40089980 */ /* 0x000166000c101d00 */
[----:B------:R-:W-:Y:S01]  /*fdd0*/  @!P0 IMAD.WIDE R60, R18, 0x2, R60 ;  /* 0x00000002123c8825 */ /* 0x000fe200078e023c */
[----:B------:R0:W5:Y:S04]  /*fde0*/  @!P2 LD.E.128 R12, desc[UR60][R66.64] ;  /* 0x0000003c420ca980 */ /* 0x000168000c101d00 */
[----:B------:R0:W5:Y:S02]  /*fdf0*/  @!P0 LD.E.128 R4, desc[UR60][R60.64] ;  /* 0x0000003c3c048980 */ /* 0x000164000c101d00 */
.L_x_6341:
[----:B------:R-:W-:Y:S05]  /*fe00*/  BSYNC B1 ;  /* 0x0000000000017941 */ /* 0x000fea0003800000 */
.L_x_6340:
[----:B-----5:R-:W-:Y:S01]  /*fe10*/  IMAD.MOV.U32 R3, RZ, RZ, R4 ;  /* 0x000000ffff037224 */ /* 0x020fe200078e0004 */
[----:B------:R-:W-:Y:S01]  /*fe20*/  LEA.HI R0, R236, R236, RZ, 0x1 ;  /* 0x000000ecec007211 */ /* 0x000fe200078f08ff */
[----:B0-----:R-:W-:Y:S01]  /*fe30*/  IMAD.MOV.U32 R60, RZ, RZ, R7 ;  /* 0x000000ffff3c7224 */ /* 0x001fe200078e0007 */
[----:B------:R-:W-:Y:S01]  /*fe40*/  BSSY B1, `(.L_x_6342) ;  /* 0x0000031000017945 */ /* 0x000fe20003800000 */
[----:B------:R-:W-:Y:S01]  /*fe50*/  IMAD.MOV.U32 R62, RZ, RZ, R49 ;  /* 0x000000ffff3e7224 */ /* 0x000fe200078e0031 */
[----:B------:R-:W-:Y:S01]  /*fe60*/  PRMT R91, R3, 0x7610, R91 ;  /* 0x00007610035b7816 */ /* 0x000fe2000000005b */
[----:B------:R-:W-:Y:S01]  /*fe70*/  IMAD.MOV.U32 R63, RZ, RZ, R50 ;  /* 0x000000ffff3f7224 */ /* 0x000fe200078e0032 */
        /* <DEDUP_REMOVED lines=42> */
[----:B------:R-:W-:-:S02]  /*10120*/  PRMT R70, R63, 0x7610, R70 ;  /* 0x000076103f467816 */ /* 0x000fc40000000046 */
[----:B------:R-:W-:Y:S01]  /*10130*/  PRMT R71, R64, 0x7610, R71 ;  /* 0x0000761040477816 */ /* 0x000fe20000000047 */
[----:B0-----:R-:W-:Y:S08]  /*10140*/  @!P0 BRA `(.L_x_6343) ;  /* 0x000001e000fc8947 */ /* 0x001ff00003800000 */
.L_x_6608:
[----:B------:R-:W-:Y:S05]  /*10150*/  BSYNC B1 ;  /* 0x0000000000017941 */ /* 0x000fea0003800000 */
.L_x_6342:
        /* <DEDUP_REMOVED lines=10> */
[----:B------:R-:W1:Y:S01]  /*10200*/  S2R R64, SR_TID.X ;  /* 0x0000000000407919 */ /* 0x000e620000002100 */
[----:B------:R-:W-:Y:S02]  /*10210*/  LOP3.LUT R60, R216, 0x38, R18, 0xf8, !PT ;  /* 0x00000038d83c7812 */ /* 0x000fe400078ef812 */
[----:B------:R-:W-:Y:S02]  /*10220*/  SHF.R.U64 R44, R44, 0x10, R45 ;  /* 0x000000102c2c7819 */ /* 0x000fe4000000122d */
[----:B0-----:R-:W-:Y:S02]  /*10230*/  LOP3.LUT R61, R60, R217, RZ, 0x3c, !PT ;  /* 0x000000d93c3d7212 */ /* 0x001fe400078e3cff */
[--C-:B------:R-:W-:Y:S02]  /*10240*/  SHF.R.U64 R114, R32, 0x10, R33.reuse ;  /* 0x0000001020727819 */ /* 0x100fe40000001221 */
[----:B------:R-:W-:Y:S01]  /*10250*/  SHF.R.U32.HI R113, RZ, 0x10, R33 ;  /* 0x00000010ff717819 */ /* 0x000fe20000011621 */
[----:B------:R-:W-:Y:S01]  /*10260*/  IMAD.IADD R61, R218, 0x1, R61 ;  /* 0x00000001da3d7824 */ /* 0x000fe200078e023d */
[----:B------:R-:W-:-:S02]  /*10270*/  SHF.R.U32.HI R119, RZ, 0x10, R45 ;  /* 0x00000010ff777819 */ /* 0x000fc4000001162d */
[----:B------:R-:W-:Y:S01]  /*10280*/  PRMT R117, R109, 0x5410, R44 ;  /* 0x000054106d757816 */ /* 0x000fe2000000002c */
[----:B------:R-:W-:Y:S01]  /*10290*/  IMAD R107, R61, 0x2, R16 ;  /* 0x000000023d6b7824 */ /* 0x000fe200078e0210 */
[--C-:B------:R-:W-:Y:S02]  /*102a0*/  SHF.R.U64 R33, R34, 0x10, R35.reuse ;  /* 0x0000001022217819 */ /* 0x100fe40000001223 */
[----:B------:R-:W-:Y:S01]  /*102b0*/  SHF.R.U32.HI R32, RZ, 0x10, R35 ;  /* 0x00000010ff207819 */ /* 0x000fe20000011623 */
[----:B------:R-:W-:Y:S01]  /*102c0*/  IMAD.U32 R120, R117, 0x10000, RZ ;  /* 0x0001000075787824 */ /* 0x000fe200078e00ff */
[----:B------:R-:W-:Y:S02]  /*102d0*/  PRMT R115, R111, 0x5410, R114 ;  /* 0x000054106f737816 */ /* 0x000fe40000000072 */
[--C-:B------:R-:W-:Y:S02]  /*102e0*/  SHF.R.U32.HI R35, RZ, 0x10, R47.reuse ;  /* 0x00000010ff237819 */ /* 0x100fe4000001162f */
[----:B------:R-:W-:-:S02]  /*102f0*/  SHF.R.U64 R34, R46, 0x10, R47 ;  /* 0x000000102e227819 */ /* 0x000fc4000000122f */
[----:B------:R-:W-:Y:S02]  /*10300*/  PRMT R119, R110, 0x5410, R119 ;  /* 0x000054106e777816 */ /* 0x000fe40000000077 */
[----:B------:R-:W-:Y:S02]  /*10310*/  PRMT R35, R70, 0x5432, R35 ;  /* 0x0000543246237816 */ /* 0x000fe40000000023 */
[----:B------:R-:W-:Y:S01]  /*10320*/  PRMT R45, R69, 0x5432, R34 ;  /* 0x00005432452d7816 */ /* 0x000fe20000000022 */
[----:B------:R-:W-:Y:S01]  /*10330*/  IMAD.U32 R122, R119, 0x10000, RZ ;  /* 0x00010000777a7824 */ /* 0x000fe200078e00ff */
[----:B------:R-:W-:Y:S01]  /*10340*/  PRMT R116, R112, 0x5410, R113 ;  /* 0x0000541070747816 */ /* 0x000fe20000000071 */
[----:B-1----:R-:W-:Y:S01]  /*10350*/  VIADD R64, R64, 0xffffff80 ;  /* 0xffffff8040407836 */ /* 0x002fe20000000000 */
[----:B------:R-:W-:Y:S01]  /*10360*/  PRMT R32, R73, 0x5432, R32 ;  /* 0x0000543249207816 */ /* 0x000fe20000000020 */
[----:B------:R-:W-:Y:S01]  /*10370*/  IMAD.U32 R121, R35, 0x10000, RZ ;  /* 0x0001000023797824 */ /* 0x000fe200078e00ff */
[----:B------:R-:W-:-:S02]  /*10380*/  LOP3.LUT R117, R117, 0xffff0000, RZ, 0xc0, !PT ;  /* 0xffff000075757812 */ /* 0x000fc400078ec0ff */
[----:B------:R-:W-:Y:S02]  /*10390*/  SHF.R.S32.HI R63, RZ, 0x1f, R64 ;  /* 0x0000001fff3f7819 */ /* 0x000fe40000011440 */
[----:B------:R-:W-:Y:S02]  /*103a0*/  LOP3.LUT R119, R119, 0xffff0000, RZ, 0xc0, !PT ;  /* 0xffff000077777812 */ /* 0x000fe400078ec0ff */
[----:B------:R-:W-:Y:S02]  /*103b0*/  LEA.HI R63, R63, R64, RZ, 0x2 ;  /* 0x000000403f3f7211 */ /* 0x000fe400078f10ff */
[----:B------:R-:W-:Y:S02]  /*103c0*/  PRMT R33, R72, 0x5432, R33 ;  /* 0x0000543248217816 */ /* 0x000fe40000000021 */
[----:B------:R-:W-:-:S05]  /*103d0*/  LOP3.LUT R63, R63, 0xfffffffc, RZ, 0xc0, !PT ;  /* 0xfffffffc3f3f7812 */ /* 0x000fca00078ec0ff */
[----:B------:R-:W-:-:S05]  /*103e0*/  IMAD.IADD R63, R64, 0x1, -R63 ;  /* 0x00000001403f7824 */ /* 0x000fca00078e0a3f */
[----:B------:R-:W-:-:S04]  /*103f0*/  LEA.HI R62, R75, R63, RZ, 0x1d ;  /* 0x0000003f4b3e7211 */ /* 0x000fc800078fe8ff */
        /* <DEDUP_REMOVED lines=8> */
[----:B------:R-:W0:Y:S03]  /*10480*/  LDS.128 R60, [R107+0x15400] ;  /* 0x015400006b3c7984 */ /* 0x000e260000000c00 */
[----:B------:R-:W-:-:S05]  /*10490*/  IMAD R108, R65, 0x2, R16 ;  /* 0x00000002416c7824 */ /* 0x000fca00078e0210 */
[----:B------:R-:W1:Y:S01]  /*104a0*/  LDS.128 R64, [R108+0x15400] ;  /* 0x015400006c407984 */ /* 0x000e620000000c00 */
[C---:B0-----:R-:W-:Y:S01]  /*104b0*/  IMAD.U32 R109, R60.reuse, 0x10000, RZ ;  /* 0x000100003c6d7824 */ /* 0x041fe200078e00ff */
[----:B------:R-:W-:Y:S01]  /*104c0*/  LOP3.LUT R110, R60, 0xffff0000, RZ, 0xc0, !PT ;  /* 0xffff00003c6e7812 */ /* 0x000fe200078ec0ff */
[----:B------:R-:W-:Y:S01]  /*104d0*/  IMAD.U32 R60, R115, 0x10000, RZ ;  /* 0x00010000733c7824 */ /* 0x000fe200078e00ff */
[C---:B------:R-:W-:Y:S01]  /*104e0*/  LOP3.LUT R34, R62.reuse, 0xffff0000, RZ, 0xc0, !PT ;  /* 0xffff00003e227812 */ /* 0x040fe200078ec0ff */
[----:B------:R-:W-:Y:S01]  /*104f0*/  IMAD.U32 R44, R62, 0x10000, RZ ;  /* 0x000100003e2c7824 */ /* 0x000fe200078e00ff */
[C---:B------:R-:W-:Y:S01]  /*10500*/  LOP3.LUT R62, R63.reuse, 0xffff0000, RZ, 0xc0, !PT ;  /* 0xffff00003f3e7812 */ /* 0x040fe200078ec0ff */
[----:B------:R-:W-:Y:S01]  /*10510*/  IMAD.U32 R112, R63, 0x10000, RZ ;  /* 0x000100003f707824 */ /* 0x000fe200078e00ff */
[----:B------:R-:W-:Y:S01]  /*10520*/  LOP3.LUT R115, R115, 0xffff0000, RZ, 0xc0, !PT ;  /* 0xffff000073737812 */ /* 0x000fe200078ec0ff */
[C---:B-1----:R-:W-:Y:S01]  /*10530*/  IMAD.U32 R47, R64.reuse, 0x10000, RZ ;  /* 0x00010000402f7824 */ /* 0x042fe200078e00ff */
[----:B------:R-:W-:Y:S01]  /*10540*/  LOP3.LUT R63, R64, 0xffff0000, RZ, 0xc0, !PT ;  /* 0xffff0000403f7812 */ /* 0x000fe200078ec0ff */
[C---:B------:R-:W-:Y:S01]  /*10550*/  IMAD.U32 R113, R65.reuse, 0x10000, RZ ;  /* 0x0001000041717824 */ /* 0x040fe200078e00ff */
[----:B------:R-:W-:Y:S01]  /*10560*/  LOP3.LUT R64, R65, 0xffff0000, RZ, 0xc0, !PT ;  /* 0xffff000041407812 */ /* 0x000fe200078ec0ff */
[C---:B------:R-:W-:Y:S01]  /*10570*/  FMUL.FTZ R118, R47.reuse, R120 ;  /* 0x000000782f767220 */ /* 0x040fe20000410000 */
[----:B------:R-:W-:Y:S01]  /*10580*/  FMUL.FTZ R124, R47, R60 ;  /* 0x0000003c2f7c7220 */ /* 0x000fe20000410000 */
[----:B------:R-:W-:Y:S01]  /*10590*/  IMAD.U32 R114, R67, 0x10000, RZ ;  /* 0x0001000043727824 */ /* 0x000fe200078e00ff */
[C---:B------:R-:W-:Y:S01]  /*105a0*/  LOP3.LUT R46, R66.reuse, 0xffff0000, RZ, 0xc0, !PT ;  /* 0xffff0000422e7812 */ /* 0x040fe200078ec0ff */
[----:B------:R-:W-:-:S02]  /*105b0*/  IMAD.U32 R65, R66, 0x10000, RZ ;  /* 0x0001000042417824 */ /* 0x000fc400078e00ff */
[----:B------:R-:W-:Y:S01]  /*105c0*/  FFMA.FTZ R47, R109, R60, -R118 ;  /* 0x0000003c6d2f7223 */ /* 0x000fe20000010876 */
[----:B------:R-:W-:Y:S01]  /*105d0*/  IMAD.U32 R111, R61, 0x10000, RZ ;  /* 0x000100003d6f7824 */ /* 0x000fe200078e00ff */
[----:B------:R-:W-:Y:S01]  /*105e0*/  LOP3.LUT R66, R67, 0xffff0000, RZ, 0xc0, !PT ;  /* 0xffff000043427812 */ /* 0x000fe200078ec0ff */
[----:B------:R-:W-:Y:S02]  /*105f0*/  IMAD.U32 R118, R116, 0x10000, RZ ;  /* 0x0001000074767824 */ /* 0x000fe400078e00ff */
[----:B------:R-:W-:Y:S01]  /*10600*/  FMUL.FTZ R126, R113, R122 ;  /* 0x0000007a717e7220 */ /* 0x000fe20000410000 */
[----:B------:R-:W-:Y:S01]  /*10610*/  FFMA.FTZ R60, R109, R120, R124 ;  /* 0x000000786d3c7223 */ /* 0x000fe2000001007c */
[----:B------:R-:W-:Y:S02]  /*10620*/  IMAD.U32 R67, R32, 0x10000, RZ ;  /* 0x0001000020437824 */ /* 0x000fe400078e00ff */
[C---:B------:R-:W-:Y:S01]  /*10630*/  FMUL.FTZ R109, R114.reuse, R121 ;  /* 0x00000079726d7220 */ /* 0x040fe20000410000 */
[-C--:B------:R-:W-:Y:S01]  /*10640*/  FMUL.FTZ R120, R113, R118.reuse ;  /* 0x0000007671787220 */ /* 0x080fe20000410000 */
[----:B------:R-:W-:Y:S01]  /*10650*/  FFMA.FTZ R126, R111, R118, -R126 ;  /* 0x000000766f7e7223 */ /* 0x000fe2000001087e */
[-C--:B------:R-:W-:Y:S01]  /*10660*/  FMUL.FTZ R114, R114, R67.reuse ;  /* 0x0000004372727220 */ /* 0x080fe20000410000 */
[----:B------:R-:W-:Y:S01]  /*10670*/  FFMA.FTZ R118, R112, R67, -R109 ;  /* 0x0000004370767223 */ /* 0x000fe2000001086d */
[----:B------:R-:W-:Y:S01]  /*10680*/  FMUL.FTZ R67, R63, R117 ;  /* 0x000000753f437220 */ /* 0x000fe20000410000 */
[----:B------:R-:W-:Y:S01]  /*10690*/  LOP3.LUT R116, R116, 0xffff0000, RZ, 0xc0, !PT ;  /* 0xffff000074747812 */ /* 0x000fe200078ec0ff */
[----:B------:R-:W-:Y:S01]  /*106a0*/  FFMA.FTZ R121, R112, R121, R114 ;  /* 0x0000007970797223 */ /* 0x000fe20000010072 */
[----:B------:R-:W-:Y:S01]  /*106b0*/  LOP3.LUT R61, R61, 0xffff0000, RZ, 0xc0, !PT ;  /* 0xffff00003d3d7812 */ /* 0x000fe200078ec0ff */
[----:B------:R-:W-:Y:S01]  /*106c0*/  FFMA.FTZ R112, R110, R115, -R67 ;  /* 0x000000736e707223 */ /* 0x000fe20000010843 */
[----:B------:R-:W-:Y:S01]  /*106d0*/  FMUL.FTZ R114, R64, R119 ;  /* 0x0000007740727220 */ /* 0x000fe20000410000 */
[----:B------:R-:W-:Y:S01]  /*106e0*/  FMUL.FTZ R109, R63, R115 ;  /* 0x000000733f6d7220 */ /* 0x000fe20000410000 */
[----:B------:R-:W-:-:S02]  /*106f0*/  IMAD.U32 R67, R45, 0x10000, RZ ;  /* 0x000100002d437824 */ /* 0x000fc400078e00ff */
[----:B------:R-:W-:Y:S01]  /*10700*/  FMUL.FTZ R64, R64, R116 ;  /* 0x0000007440407220 */ /* 0x000fe20000410000 */
[----:B------:R-:W-:Y:S02]  /*10710*/  IMAD.U32 R63, R33, 0x10000, RZ ;  /* 0x00010000213f7824 */ /* 0x000fe400078e00ff */
[----:B------:R-:W-:Y:S01]  /*10720*/  FFMA.FTZ R120, R111, R122, R120 ;  /* 0x0000007a6f787223 */ /* 0x000fe20000010078 */
[----:B------:R-:W-:Y:S01]  /*10730*/  FMUL.FTZ R113, R65, R67 ;  /* 0x0000004341717220 */ /* 0x000fe20000410000 */
[C---:B------:R-:W-:Y:S01]  /*10740*/  FFMA.FTZ R111, R61.reuse, R116, -R114 ;  /* 0x000000743d6f7223 */ /* 0x040fe20000010872 */
[----:B------:R-:W-:Y:S01]  /*10750*/  FFMA.FTZ R119, R61, R119, R64 ;  /* 0x000000773d777223 */ /* 0x000fe20000010040 */
        /* <DEDUP_REMOVED lines=9> */
[----:B------:R-:W-:Y:S01]  /*107f0*/  FFMA.FTZ R109, R110, R117, R109 ;  /* 0x000000756e6d7223 */ /* 0x000fe2000001006d */
        /* <DEDUP_REMOVED lines=16> */
.L_x_6347:
[----:B------:R-:W-:Y:S05]  /*10900*/  BSYNC B2 ;  /* 0x0000000000027941 */ /* 0x000fea0003800000 */
.L_x_6346:
[----:B------:R-:W-:Y:S04]  /*10910*/  BSSY B2, `(.L_x_6348) ;  /* 0x000006a000027945 */ /* 0x000fe80003800000 */
        /* <DEDUP_REMOVED lines=13> */
[----:B------:R-:W-:Y:S01]  /*109f0*/  SHF.R.U32.HI R43, RZ, 0x10, R43 ;  /* 0x00000010ff2b7819 */ /* 0x000fe2000001162b */
[----:B------:R-:W-:Y:S01]  /*10a00*/  IMAD.U32 R63, R99, 0x10000, RZ ;  /* 0x00010000633f7824 */ /* 0x000fe200078e00ff */
[----:B------:R-:W-:Y:S02]  /*10a10*/  PRMT R106, R106, 0x5410, R31 ;  /* 0x000054106a6a7816 */ /* 0x000fe4000000001f */
[----:B------:R-:W-:Y:S02]  /*10a20*/  PRMT R103, R103, 0x5410, R64 ;  /* 0x0000541067677816 */ /* 0x000fe40000000040 */
[----:B------:R-:W-:Y:S02]  /*10a30*/  PRMT R100, R100, 0x5410, R41 ;  /* 0x0000541064647816 */ /* 0x000fe40000000029 */
[----:B------:R-:W-:Y:S02]  /*10a40*/  PRMT R102, R102, 0x5410, R43 ;  /* 0x0000541066667816 */ /* 0x000fe4000000002b */
[----:B------:R-:W-:Y:S01]  /*10a50*/  PRMT R105, R105, 0x5410, R62 ;  /* 0x0000541069697816 */ /* 0x000fe2000000003e */
[----:B------:R-:W-:Y:S01]  /*10a60*/  IMAD.U32 R62, R103, 0x10000, RZ ;  /* 0x00010000673e7824 */ /* 0x000fe200078e00ff */
        /* <DEDUP_REMOVED lines=24> */
[C---:B------:R-:W-:Y:S01]  /*10bf0*/  IMAD.U32 R43, R46.reuse, 0x10000, RZ ;  /* 0x000100002e2b7824 */ /* 0x040fe200078e00ff */
[----:B------:R-:W-:Y:S01]  /*10c00*/  LOP3.LUT R45, R46, 0xffff0000, RZ, 0xc0, !PT ;  /* 0xffff00002e2d7812 */ /* 0x000fe200078ec0ff */
[C---:B0-----:R-:W-:Y:S01]  /*10c10*/  IMAD.U32 R61, R47.reuse, 0x10000, RZ ;  /* 0x000100002f3d7824 */ /* 0x041fe200078e00ff */
[----:B------:R-:W-:Y:S01]  /*10c20*/  LOP3.LUT R46, R47, 0xffff0000, RZ, 0xc0, !PT ;  /* 0xffff00002f2e7812 */ /* 0x000fe200078ec0ff */
[----:B------:R-:W-:Y:S01]  /*10c30*/  FMUL.FTZ R65, R35, R63 ;  /* 0x0000003f23417220 */ /* 0x000fe20000410000 */
[----:B------:R-:W-:-:S02]  /*10c40*/  IMAD.U32 R47, R100, 0x10000, RZ ;  /* 0x00010000642f7824 */ /* 0x000fc400078e00ff */
[-C--:B------:R-:W-:Y:S01]  /*10c50*/  FMUL.FTZ R67, R35, R62.reuse ;  /* 0x0000003e23437220 */ /* 0x080fe20000410000 */
[----:B------:R-:W-:Y:S02]  /*10c60*/  IMAD.U32 R35, R104, 0x10000, RZ ;  /* 0x0001000068237824 */ /* 0x000fe400078e00ff */
[----:B------:R-:W-:Y:S01]  /*10c70*/  FFMA.FTZ R65, R28, R62, -R65 ;  /* 0x0000003e1c417223 */ /* 0x000fe20000010841 */
[----:B------:R-:W-:Y:S01]  /*10c80*/  FMUL.FTZ R107, R42, R47 ;  /* 0x0000002f2a6b7220 */ /* 0x000fe20000410000 */
[----:B------:R-:W-:Y:S02]  /*10c90*/  IMAD.U32 R62, R102, 0x10000, RZ ;  /* 0x00010000663e7824 */ /* 0x000fe400078e00ff */
[----:B------:R-:W-:Y:S01]  /*10ca0*/  FFMA.FTZ R67, R28, R63, R67 ;  /* 0x0000003f1c437223 */ /* 0x000fe20000010043 */
[----:B------:R-:W-:Y:S02]  /*10cb0*/  IMAD.U32 R28, R106, 0x10000, RZ ;  /* 0x000100006a1c7824 */ /* 0x000fe400078e00ff */
[-C--:B------:R-:W-:Y:S01]  /*10cc0*/  FMUL.FTZ R63, R42, R35.reuse ;  /* 0x000000232a3f7220 */ /* 0x080fe20000410000 */
[C---:B------:R-:W-:Y:S01]  /*10cd0*/  FFMA.FTZ R107, R30.reuse, R35, -R107 ;  /* 0x000000231e6b7223 */ /* 0x040fe2000001086b */
[----:B------:R-:W-:Y:S01]  /*10ce0*/  FMUL.FTZ R35, R61, R62 ;  /* 0x0000003e3d237220 */ /* 0x000fe20000410000 */
[----:B------:R-:W-:Y:S01]  /*10cf0*/  LOP3.LUT R42, R99, 0xffff0000, RZ, 0xc0, !PT ;  /* 0xffff0000632a7812 */ /* 0x000fe200078ec0ff */
[-C--:B------:R-:W-:Y:S01]  /*10d00*/  FMUL.FTZ R99, R61, R28.reuse ;  /* 0x0000001c3d637220 */ /* 0x080fe20000410000 */
[----:B------:R-:W-:Y:S01]  /*10d10*/  FFMA.FTZ R63, R30, R47, R63 ;  /* 0x0000002f1e3f7223 */ /* 0x000fe2000001003f */
[----:B------:R-:W-:Y:S01]  /*10d20*/  FFMA.FTZ R61, R40, R28, -R35 ;  /* 0x0000001c283d7223 */ /* 0x000fe20000010823 */
[----:B------:R-:W-:Y:S01]  /*10d30*/  LOP3.LUT R28, R103, 0xffff0000, RZ, 0xc0, !PT ;  /* 0xffff0000671c7812 */ /* 0x000fe200078ec0ff */
[----:B------:R-:W-:Y:S01]  /*10d40*/  FMUL.FTZ R30, R41, R42 ;  /* 0x0000002a291e7220 */ /* 0x000fe20000410000 */
[----:B------:R-:W-:Y:S01]  /*10d50*/  LOP3.LUT R47, R100, 0xffff0000, RZ, 0xc0, !PT ;  /* 0xffff0000642f7812 */ /* 0x000fe200078ec0ff */
[----:B------:R-:W-:Y:S01]  /*10d60*/  FFMA.FTZ R99, R40, R62, R99 ;  /* 0x0000003e28637223 */ /* 0x000fe20000010063 */
[----:B------:R-:W-:Y:S01]  /*10d70*/  LOP3.LUT R35, R104, 0xffff0000, RZ, 0xc0, !PT ;  /* 0xffff000068237812 */ /* 0x000fe200078ec0ff */
[-C--:B------:R-:W-:Y:S01]  /*10d80*/  FFMA.FTZ R40, R29, R28.reuse, -R30 ;  /* 0x0000001c1d287223 */ /* 0x080fe2000001081e */
[----:B------:R-:W-:Y:S01]  /*10d90*/  FMUL.FTZ R62, R41, R28 ;  /* 0x0000001c293e7220 */ /* 0x000fe20000410000 */
[----:B------:R-:W-:-:S02]  /*10da0*/  IMAD.U32 R30, R101, 0x10000, RZ ;  /* 0x00010000651e7824 */ /* 0x000fc400078e00ff */
[C---:B------:R-:W-:Y:S01]  /*10db0*/  FMUL.FTZ R41, R44.reuse, R47 ;  /* 0x0000002f2c297220 */ /* 0x040fe20000410000 */
[-C--:B------:R-:W-:Y:S01]  /*10dc0*/  FMUL.FTZ R44, R44, R35.reuse ;  /* 0x000000232c2c7220 */ /* 0x080fe20000410000 */
[----:B------:R-:W-:Y:S02]  /*10dd0*/  IMAD.U32 R28, R105, 0x10000, RZ ;  /* 0x00010000691c7824 */ /* 0x000fe400078e00ff */
[----:B------:R-:W-:Y:S01]  /*10de0*/  FMUL.FTZ R64, R43, R30 ;  /* 0x0000001e2b407220 */ /* 0x000fe20000410000 */
[----:B------:R-:W-:Y:S01]  /*10df0*/  FFMA.FTZ R62, R29, R42, R62 ;  /* 0x0000002a1d3e7223 */ /* 0x000fe2000001003e */
        /* <DEDUP_REMOVED lines=10> */
[----:B------:R-:W-:-:S02]  /*10ea0*/  FMUL.FTZ R41, R46, R35 ;  /* 0x000000232e297220 */ /* 0x000fc40000410000 */
[-C--:B------:R-:W-:Y:S01]  /*10eb0*/  FMUL.FTZ R45, R45, R28.reuse ;  /* 0x0000001c2d2d7220 */ /* 0x080fe20000410000 */
[C---:B------:R-:W-:Y:S01]  /*10ec0*/  FFMA.FTZ R31, R33.reuse, R28, -R30 ;  /* 0x0000001c211f7223 */ /* 0x040fe2000001081e */
[-C--:B------:R-:W-:Y:S01]  /*10ed0*/  FMUL.FTZ R100, R46, R29.reuse ;  /* 0x0000001d2e647220 */ /* 0x080fe20000410000 */
[----:B------:R-:W-:Y:S01]  /*10ee0*/  FFMA.FTZ R46, R34, R29, -R41 ;  /* 0x0000001d222e7223 */ /* 0x000fe20000010829 */
[----:B------:R-:W-:Y:S01]  /*10ef0*/  FFMA.FTZ R45, R33, R32, R45 ;  /* 0x00000020212d7223 */ /* 0x000fe2000001002d */
[----:B------:R-:W-:Y:S01]  /*10f00*/  F2FP.BF16.F32.PACK_AB R28, R40, R65 ;  /* 0x00000041281c723e */ /* 0x000fe200000010ff */
[----:B------:R-:W-:Y:S01]  /*10f10*/  FFMA.FTZ R100, R34, R35, R100 ;  /* 0x0000002322647223 */ /* 0x000fe20000010064 */
        /* <DEDUP_REMOVED lines=9> */
.L_x_6349:
[----:B------:R-:W-:Y:S05]  /*10fb0*/  BSYNC B2 ;  /* 0x0000000000027941 */ /* 0x000fea0003800000 */
.L_x_6348:
        /* <DEDUP_REMOVED lines=105> */
.L_x_6345:
[----:B------:R-:W-:Y:S05]  /*11650*/  BSYNC B1 ;  /* 0x0000000000017941 */ /* 0x000fea0003800000 */
.L_x_6344:
        /* <DEDUP_REMOVED lines=10> */
[----:B---3--:R-:W1:Y:S02]  /*11700*/  S2R R25, SR_TID.X ;  /* 0x0000000000197919 */ /* 0x008e640000002100 */
[----:B-1----:R-:W-:-:S05]  /*11710*/  VIADD R25, R25, 0xffffff80 ;  /* 0xffffff8019197836 */ /* 0x002fca0000000000 */
[----:B------:R-:W-:-:S04]  /*11720*/  SHF.R.S32.HI R24, RZ, 0x1f, R25 ;  /* 0x0000001fff187819 */ /* 0x000fc80000011419 */
[----:B------:R-:W-:-:S04]  /*11730*/  LEA.HI R24, R24, R25, RZ, 0x2 ;  /* 0x0000001918187211 */ /* 0x000fc800078f10ff */
        /* <DEDUP_REMOVED lines=10> */
[----:B------:R-:W-:-:S05]  /*117e0*/  IADD3 R29, R25, R24, R220 ;  /* 0x00000018191d7210 */ /* 0x000fca0007ffe0dc */
[----:B------:R-:W-:-:S05]  /*117f0*/  IMAD R0, R29, 0x2, R16 ;  /* 0x000000021d007824 */ /* 0x000fca00078e0210 */
[----:B------:R-:W1:Y:S01]  /*11800*/  LDS.128 R28, [R0+0x15400] ;  /* 0x01540000001c7984 */ /* 0x000e620000000c00 */
[--C-:B------:R-:W-:Y:S02]  /*11810*/  SHF.R.U64 R32, R4, 0x10, R5.reuse ;  /* 0x0000001004207819 */ /* 0x100fe40000001205 */
[----:B------:R-:W-:Y:S02]  /*11820*/  SHF.R.U32.HI R5, RZ, 0x10, R5 ;  /* 0x00000010ff057819 */ /* 0x000fe40000011605 */
[----:B------:R-:W-:Y:S02]  /*11830*/  SHF.R.U64 R4, R6, 0x10, R7 ;  /* 0x0000001006047819 */ /* 0x000fe40000001207 */
[----:B------:R-:W-:Y:S02]  /*11840*/  SHF.R.U64 R36, R48, 0x10, R49 ;  /* 0x0000001030247819 */ /* 0x000fe40000001231 */
[----:B------:R-:W-:Y:S02]  /*11850*/  SHF.R.U32.HI R7, RZ, 0x10, R7 ;  /* 0x00000010ff077819 */ /* 0x000fe40000011607 */
[----:B------:R-:W-:-:S02]  /*11860*/  PRMT R91, R91, 0x5410, R32 ;  /* 0x000054105b5b7816 */ /* 0x000fc40000000020 */
[----:B------:R-:W-:Y:S02]  /*11870*/  PRMT R92, R92, 0x5410, R5 ;  /* 0x000054105c5c7816 */ /* 0x000fe40000000005 */
[----:B------:R-:W-:Y:S02]  /*11880*/  PRMT R93, R93, 0x5410, R4 ;  /* 0x000054105d5d7816 */ /* 0x000fe40000000004 */
[----:B------:R-:W-:Y:S02]  /*11890*/  PRMT R95, R95, 0x5410, R36 ;  /* 0x000054105f5f7816 */ /* 0x000fe40000000024 */
[----:B------:R-:W-:Y:S02]  /*118a0*/  PRMT R94, R94, 0x5410, R7 ;  /* 0x000054105e5e7816 */ /* 0x000fe40000000007 */
[----:B------:R-:W-:Y:S01]  /*118b0*/  SHF.R.U32.HI R49, RZ, 0x10, R49 ;  /* 0x00000010ff317819 */ /* 0x000fe20000011631 */
[----:B------:R-:W-:Y:S01]  /*118c0*/  IMAD.U32 R38, R91, 0x10000, RZ ;  /* 0x000100005b267824 */ /* 0x000fe200078e00ff */
[--C-:B------:R-:W-:Y:S01]  /*118d0*/  SHF.R.U64 R34, R50, 0x10, R51.reuse ;  /* 0x0000001032227819 */ /* 0x100fe20000001233 */
[----:B------:R-:W-:Y:S01]  /*118e0*/  IMAD.U32 R37, R95, 0x10000, RZ ;  /* 0x000100005f257824 */ /* 0x000fe200078e00ff */
[----:B------:R-:W-:-:S02]  /*118f0*/  SHF.R.U32.HI R51, RZ, 0x10, R51 ;  /* 0x00000010ff337819 */ /* 0x000fc40000011633 */
[----:B------:R-:W-:Y:S01]  /*11900*/  PRMT R96, R96, 0x5410, R49 ;  /* 0x0000541060607816 */ /* 0x000fe20000000031 */
[----:B------:R-:W-:Y:S01]  /*11910*/  IMAD.U32 R39, R92, 0x10000, RZ ;  /* 0x000100005c277824 */ /* 0x000fe200078e00ff */
[----:B------:R-:W-:Y:S02]  /*11920*/  PRMT R97, R97, 0x5410, R34 ;  /* 0x0000541061617816 */ /* 0x000fe40000000022 */
[----:B------:R-:W-:Y:S02]  /*11930*/  PRMT R98, R98, 0x5410, R51 ;  /* 0x0000541062627816 */ /* 0x000fe40000000033 */
[----:B------:R-:W-:Y:S01]  /*11940*/  LOP3.LUT R91, R91, 0xffff0000, RZ, 0xc0, !PT ;  /* 0xffff00005b5b7812 */ /* 0x000fe200078ec0ff */
[----:B-1----:R-:W-:Y:S02]  /*11950*/  IMAD.U32 R34, R29, 0x10000, RZ ;  /* 0x000100001d227824 */ /* 0x002fe400078e00ff */
[----:B------:R-:W-:Y:S02]  /*11960*/  IMAD.U32 R36, R31, 0x10000, RZ ;  /* 0x000100001f247824 */ /* 0x000fe400078e00ff */
[----:B------:R-:W-:Y:S01]  /*11970*/  FMUL.FTZ R45, R34, R39 ;  /* 0x00000027222d7220 */ /* 0x000fe20000410000 */
[----:B------:R-:W-:-:S02]  /*11980*/  LOP3.LUT R29, R29, 0xffff0000, RZ, 0xc0, !PT ;  /* 0xffff00001d1d7812 */ /* 0x000fc400078ec0ff */
[----:B------:R-:W-:Y:S02]  /*11990*/  LOP3.LUT R95, R95, 0xffff0000, RZ, 0xc0, !PT ;  /* 0xffff00005f5f7812 */ /* 0x000fe400078ec0ff */
[----:B------:R-:W-:Y:S01]  /*119a0*/  LOP3.LUT R92, R92, 0xffff0000, RZ, 0xc0, !PT ;  /* 0xffff00005c5c7812 */ /* 0x000fe200078ec0ff */
[C---:B------:R-:W-:Y:S01]  /*119b0*/  IMAD.U32 R35, R30.reuse, 0x10000, RZ ;  /* 0x000100001e237824 */ /* 0x040fe200078e00ff */
[----:B------:R-:W-:Y:S02]  /*119c0*/  LOP3.LUT R30, R30, 0xffff0000, RZ, 0xc0, !PT ;  /* 0xffff00001e1e7812 */ /* 0x000fe400078ec0ff */
        /* <DEDUP_REMOVED lines=10> */
[----:B------:R-:W-:-:S04]  /*11a70*/  IMAD.U32 R27, R28, 0x10000, RZ ;  /* 0x000100001c1b7824 */ /* 0x000fc800078e00ff */
[CC--:B------:R-:W-:Y:S01]  /*11a80*/  FMUL.FTZ R41, R27.reuse, R38.reuse ;  /* 0x000000261b297220 */ /* 0x0c0fe20000410000 */
[-C--:B------:R-:W-:Y:S01]  /*11a90*/  FMUL.FTZ R43, R27, R37.reuse ;  /* 0x000000251b2b7220 */ /* 0x080fe20000410000 */
[----:B------:R-:W-:Y:S02]  /*11aa0*/  IMAD.U32 R27, R96, 0x10000, RZ ;  /* 0x00010000601b7824 */ /* 0x000fe400078e00ff */
[----:B------:R-:W-:Y:S01]  /*11ab0*/  FFMA.FTZ R40, R4, R37, -R41 ;  /* 0x0000002504287223 */ /* 0x000fe20000010829 */
[----:B------:R-:W-:Y:S01]  /*11ac0*/  IMAD.U32 R41, R94, 0x10000, RZ ;  /* 0x000100005e297824 */ /* 0x000fe200078e00ff */
[----:B------:R-:W-:Y:S01]  /*11ad0*/  LOP3.LUT R28, R28, 0xffff0000, RZ, 0xc0, !PT ;  /* 0xffff00001c1c7812 */ /* 0x000fe200078ec0ff */
[----:B------:R-:W-:Y:S02]  /*11ae0*/  IMAD.U32 R37, R98, 0x10000, RZ ;  /* 0x0001000062257824 */ /* 0x000fe400078e00ff */
[-C--:B------:R-:W-:Y:S01]  /*11af0*/  FMUL.FTZ R47, R34, R27.reuse ;  /* 0x0000001b222f7220 */ /* 0x080fe20000410000 */
[----:B------:R-:W-:Y:S01]  /*11b00*/  FFMA.FTZ R45, R6, R27, -R45 ;  /* 0x0000001b062d7223 */ /* 0x000fe2000001082d */
[----:B------:R-:W-:Y:S01]  /*11b10*/  FMUL.FTZ R27, R36, R41 ;  /* 0x00000029241b7220 */ /* 0x000fe20000410000 */
[----:B------:R-:W-:Y:S01]  /*11b20*/  FFMA.FTZ R43, R4, R38, R43 ;  /* 0x00000026042b7223 */ /* 0x000fe2000001002b */
[----:B------:R-:W-:Y:S01]  /*11b30*/  LOP3.LUT R96, R96, 0xffff0000, RZ, 0xc0, !PT ;  /* 0xffff000060607812 */ /* 0x000fe200078ec0ff */
[----:B------:R-:W-:Y:S01]  /*11b40*/  FMUL.FTZ R36, R36, R37 ;  /* 0x0000002524247220 */ /* 0x000fe20000410000 */
[----:B------:R-:W-:Y:S01]  /*11b50*/  FFMA.FTZ R47, R6, R39, R47 ;  /* 0x00000027062f7223 */ /* 0x000fe2000001002f */
[----:B------:R-:W-:Y:S01]  /*11b60*/  FMUL.FTZ R4, R28, R91 ;  /* 0x0000005b1c047220 */ /* 0x000fe20000410000 */
[----:B------:R-:W-:-:S02]  /*11b70*/  IMAD.U32 R6, R93, 0x10000, RZ ;  /* 0x000100005d067824 */ /* 0x000fc400078e00ff */
[----:B------:R-:W-:Y:S01]  /*11b80*/  FFMA.FTZ R37, R32, R37, -R27 ;  /* 0x0000002520257223 */ /* 0x000fe2000001081b */
[----:B------:R-:W-:Y:S01]  /*11b90*/  FMUL.FTZ R28, R28, R95 ;  /* 0x0000005f1c1c7220 */ /* 0x000fe20000410000 */
[----:B------:R-:W-:Y:S01]  /*11ba0*/  FMUL.FTZ R27, R29, R92 ;  /* 0x0000005c1d1b7220 */ /* 0x000fe20000410000 */
[----:B------:R-:W-:Y:S01]  /*11bb0*/  FFMA.FTZ R36, R32, R41, R36 ;  /* 0x0000002920247223 */ /* 0x000fe20000010024 */
[----:B------:R-:W-:Y:S01]  /*11bc0*/  FFMA.FTZ R95, R5, R95, -R4 ;  /* 0x0000005f055f7223 */ /* 0x000fe20000010804 */
[----:B------:R-:W-:Y:S01]  /*11bd0*/  FMUL.FTZ R29, R29, R96 ;  /* 0x000000601d1d7220 */ /* 0x000fe20000410000 */
[----:B------:R-:W-:Y:S02]  /*11be0*/  IMAD.U32 R4, R97, 0x10000, RZ ;  /* 0x0001000061047824 */ /* 0x000fe400078e00ff */
[----:B------:R-:W-:Y:S01]  /*11bf0*/  FMUL.FTZ R32, R35, R6 ;  /* 0x0000000623207220 */ /* 0x000fe20000410000 */
[----:B------:R-:W-:Y:S02]  /*11c00*/  LOP3.LUT R93, R93, 0xffff0000, RZ, 0xc0, !PT ;  /* 0xffff00005d5d7812 */ /* 0x000fe400078ec0ff */
[----:B------:R-:W-:Y:S01]  /*11c10*/  LOP3.LUT R97, R97, 0xffff0000, RZ, 0xc0, !PT ;  /* 0xffff000061617812 */ /* 0x000fe200078ec0ff */
[----:B------:R-:W-:Y:S01]  /*11c20*/  FFMA.FTZ R96, R24, R96, -R27 ;  /* 0x0000006018607223 */ /* 0x000fe2000001081b */
[----:B------:R-:W-:Y:S01]  /*11c30*/  LOP3.LUT R94, R94, 0xffff0000, RZ, 0xc0, !PT ;  /* 0xffff00005e5e7812 */ /* 0x000fe200078ec0ff */
[----:B------:R-:W-:Y:S01]  /*11c40*/  FFMA.FTZ R92, R24, R92, R29 ;  /* 0x0000005c185c7223 */ /* 0x000fe2000001001d */
[----:B------:R-:W-:Y:S01]  /*11c50*/  LOP3.LUT R98, R98, 0xffff0000, RZ, 0xc0, !PT ;  /* 0xffff000062627812 */ /* 0x000fe200078ec0ff */
[-C--:B------:R-:W-:Y:S01]  /*11c60*/  FMUL.FTZ R24, R35, R4.reuse ;  /* 0x0000000423187220 */ /* 0x080fe20000410000 */
[----:B------:R-:W-:Y:S01]  /*11c70*/  FFMA.FTZ R32, R7, R4, -R32 ;  /* 0x0000000407207223 */ /* 0x000fe20000010820 */
[C---:B------:R-:W-:Y:S01]  /*11c80*/  FMUL.FTZ R4, R30.reuse, R93 ;  /* 0x0000005d1e047220 */ /* 0x040fe20000410000 */
[----:B------:R-:W-:Y:S01]  /*11c90*/  FFMA.FTZ R28, R5, R91, R28 ;  /* 0x0000005b051c7223 */ /* 0x000fe2000001001c */
[----:B------:R-:W-:Y:S01]  /*11ca0*/  FMUL.FTZ R30, R30, R97 ;  /* 0x000000611e1e7220 */ /* 0x000fe20000410000 */
[C---:B------:R-:W-:Y:S01]  /*11cb0*/  FMUL.FTZ R5, R31.reuse, R94 ;  /* 0x0000005e1f057220 */ /* 0x040fe20000410000 */
[----:B------:R-:W-:Y:S01]  /*11cc0*/  FMUL.FTZ R31, R31, R98 ;  /* 0x000000621f1f7220 */ /* 0x000fe20000410000 */
[----:B------:R-:W-:Y:S01]  /*11cd0*/  FFMA.FTZ R7, R7, R6, R24 ;  /* 0x0000000607077223 */ /* 0x000fe20000010018 */
        /* <DEDUP_REMOVED lines=12> */
[----:B------:R1:W-:Y:S04]  /*11da0*/  STS.128 [R44], R4 ;  /* 0x000000042c007388 */ /* 0x0003e80000000c00 */
[----:B------:R1:W-:Y:S02]  /*11db0*/  STS.128 [R0+0x15400], R24 ;  /* 0x0154001800007388 */ /* 0x0003e40000000c00 */
.L_x_6351:
[----:B------:R-:W-:Y:S05]  /*11dc0*/  BSYNC B1 ;  /* 0x0000000000017941 */ /* 0x000fea0003800000 */
.L_x_6350:
[----:B------:R-:W-:Y:S04]  /*11dd0*/  BSSY B1, `(.L_x_6352) ;  /* 0x000006a000017945 */ /* 0x000fe80003800000 */
[----:B------:R-:W-:Y:S05]  /*11de0*/  @P1 BRA `(.L_x_6353) ;  /* 0x0000000400a01947 */ /* 0x000fea0003800000 */
[----:B-1----:R-:W2:Y:S04]  /*11df0*/  LDL R0, [R1+0x58] ;  /* 0x0000580001007983 */ /* 0x002ea80000100800 */
[----:B---3--:R-:W3:Y:S01]  /*11e00*/  LDL R40, [R1+0x78] ;  /* 0x0000780001287983 */ /* 0x008ee20000100800 */
[----:B------:R-:W-:Y:S02]  /*11e10*/  SHF.R.U64 R30, R52, 0x10, R53 ;  /* 0x00000010341e7819 */ /* 0x000fe40000001235 */
[--C-:B------:R-:W-:Y:S02]  /*11e20*/  SHF.R.U64 R29, R8, 0x10, R9.reuse ;  /* 0x00000010081d7819 */ /* 0x100fe40000001209 */
[----:B------:R-:W-:Y:S02]  /*11e30*/  SHF.R.U32.HI R9, RZ, 0x10, R9 ;  /* 0x00000010ff097819 */ /* 0x000fe40000011609 */
[----:B------:R-:W-:-:S02]  /*11e40*/  SHF.R.U64 R28, R54, 0x10, R55 ;  /* 0x00000010361c7819 */ /* 0x000fc40000001237 */
[----:B------:R-:W-:Y:S02]  /*11e50*/  PRMT R79, R79, 0x5410, R30 ;  /* 0x000054104f4f7816 */ /* 0x000fe4000000001e */
[----:B------:R-:W-:Y:S02]  /*11e60*/  PRMT R74, R74, 0x5410, R29 ;  /* 0x000054104a4a7816 */ /* 0x000fe4000000001d */
[----:B------:R-:W-:Y:S01]  /*11e70*/  SHF.R.U32.HI R53, RZ, 0x10, R53 ;  /* 0x00000010ff357819 */ /* 0x000fe20000011635 */
[----:B------:R-:W-:Y:S01]  /*11e80*/  IMAD.U32 R35, R79, 0x10000, RZ ;  /* 0x000100004f237824 */ /* 0x000fe200078e00ff */
[----:B------:R-:W-:Y:S01]  /*11e90*/  SHF.R.U64 R8, R10, 0x10, R11 ;  /* 0x000000100a087819 */ /* 0x000fe2000000120b */
[----:B------:R-:W-:Y:S01]  /*11ea0*/  IMAD.U32 R37, R74, 0x10000, RZ ;  /* 0x000100004a257824 */ /* 0x000fe200078e00ff */
[----:B------:R-:W-:Y:S02]  /*11eb0*/  PRMT R76, R76, 0x5410, R9 ;  /* 0x000054104c4c7816 */ /* 0x000fe40000000009 */
[----:B------:R-:W-:-:S02]  /*11ec0*/  SHF.R.U32.HI R11, RZ, 0x10, R11 ;  /* 0x00000010ff0b7819 */ /* 0x000fc4000001160b */
[----:B------:R-:W-:Y:S01]  /*11ed0*/  PRMT R81, R81, 0x5410, R28 ;  /* 0x0000541051517816 */ /* 0x000fe2000000001c */
[----:B------:R-:W-:Y:S01]  /*11ee0*/  IMAD.U32 R32, R76, 0x10000, RZ ;  /* 0x000100004c207824 */ /* 0x000fe200078e00ff */
[----:B------:R-:W-:Y:S02]  /*11ef0*/  SHF.R.U32.HI R55, RZ, 0x10, R55 ;  /* 0x00000010ff377819 */ /* 0x000fe40000011637 */
[----:B------:R-:W-:Y:S02]  /*11f00*/  PRMT R80, R80, 0x5410, R53 ;  /* 0x0000541050507816 */ /* 0x000fe40000000035 */
[----:B------:R-:W-:Y:S02]  /*11f10*/  PRMT R77, R77, 0x5410, R8 ;  /* 0x000054104d4d7816 */ /* 0x000fe40000000008 */
[----:B------:R-:W-:Y:S02]  /*11f20*/  PRMT R78, R78, 0x5410, R11 ;  /* 0x000054104e4e7816 */ /* 0x000fe4000000000b */
[----:B------:R-:W-:-:S02]  /*11f30*/  PRMT R82, R82, 0x5410, R55 ;  /* 0x0000541052527816 */ /* 0x000fc40000000037 */
[----:B------:R-:W-:Y:S01]  /*11f40*/  LOP3.LUT R79, R79, 0xffff0000, RZ, 0xc0, !PT ;  /* 0xffff00004f4f7812 */ /* 0x000fe200078ec0ff */
[----:B------:R-:W-:Y:S01]  /*11f50*/  IMAD.U32 R34, R78, 0x10000, RZ ;  /* 0x000100004e227824 */ /* 0x000fe200078e00ff */
        /* <DEDUP_REMOVED lines=30> */
[----:B------:R-:W-:Y:S02]  /*12140*/  IMAD.U32 R31, R27, 0x10000, RZ ;  /* 0x000100001b1f7824 */ /* 0x000fe400078e00ff */
[C---:B------:R-:W-:Y:S01]  /*12150*/  FFMA.FTZ R39, R8.reuse, R35, -R39 ;  /* 0x0000002308277223 */ /* 0x040fe20000010827 */
[----:B------:R-:W-:Y:S01]  /*12160*/  FFMA.FTZ R41, R8, R37, R41 ;  /* 0x0000002508297223 */ /* 0x000fe20000010029 */
[----:B------:R-:W-:Y:S02]  /*12170*/  IMAD.U32 R8, R82, 0x10000, RZ ;  /* 0x0001000052087824 */ /* 0x000fe400078e00ff */
[-C--:B------:R-:W-:Y:S01]  /*12180*/  FMUL.FTZ R38, R29, R28.reuse ;  /* 0x0000001c1d267220 */ /* 0x080fe20000410000 */
[----:B------:R-:W-:Y:S01]  /*12190*/  LOP3.LUT R29, R74, 0xffff0000, RZ, 0xc0, !PT ;  /* 0xffff00004a1d7812 */ /* 0x000fe200078ec0ff */
[----:B------:R-:W-:Y:S01]  /*121a0*/  FFMA.FTZ R36, R9, R28, -R36 ;  /* 0x0000001c09247223 */ /* 0x000fe20000010824 */
[C---:B------:R-:W-:Y:S01]  /*121b0*/  FMUL.FTZ R28, R31.reuse, R34 ;  /* 0x000000221f1c7220 */ /* 0x040fe20000410000 */
[----:B------:R-:W-:Y:S01]  /*121c0*/  FMUL.FTZ R31, R31, R8 ;  /* 0x000000081f1f7220 */ /* 0x000fe20000410000 */
[----:B------:R-:W-:Y:S01]  /*121d0*/  FFMA.FTZ R38, R9, R32, R38 ;  /* 0x0000002009267223 */ /* 0x000fe20000010026 */
[----:B------:R-:W-:Y:S01]  /*121e0*/  LOP3.LUT R80, R80, 0xffff0000, RZ, 0xc0, !PT ;  /* 0xffff000050507812 */ /* 0x000fe200078ec0ff */
[C---:B------:R-:W-:Y:S01]  /*121f0*/  FMUL.FTZ R9, R24.reuse, R29 ;  /* 0x0000001d18097220 */ /* 0x040fe20000410000 */
[C---:B------:R-:W-:Y:S01]  /*12200*/  FFMA.FTZ R34, R11.reuse, R34, R31 ;  /* 0x000000220b227223 */ /* 0x040fe2000001001f */
[----:B------:R-:W-:Y:S01]  /*12210*/  FFMA.FTZ R32, R11, R8, -R28 ;  /* 0x000000080b207223 */ /* 0x000fe2000001081c */
[----:B------:R-:W-:Y:S01]  /*12220*/  FMUL.FTZ R31, R24, R79 ;  /* 0x0000004f181f7220 */ /* 0x000fe20000410000 */
[----:B------:R-:W-:-:S02]  /*12230*/  IMAD.U32 R30, R26, 0x10000, RZ ;  /* 0x000100001a1e7824 */ /* 0x000fc400078e00ff */
[C---:B------:R-:W-:Y:S01]  /*12240*/  FFMA.FTZ R8, R4.reuse, R79, -R9 ;  /* 0x0000004f04087223 */ /* 0x040fe20000010809 */
[----:B------:R-:W-:Y:S02]  /*12250*/  IMAD.U32 R11, R77, 0x10000, RZ ;  /* 0x000100004d0b7824 */ /* 0x000fe400078e00ff */
[C---:B------:R-:W-:Y:S01]  /*12260*/  FMUL.FTZ R28, R25.reuse, R76 ;  /* 0x0000004c191c7220 */ /* 0x040fe20000410000 */
[-C--:B------:R-:W-:Y:S01]  /*12270*/  FMUL.FTZ R35, R25, R80.reuse ;  /* 0x0000005019237220 */ /* 0x080fe20000410000 */
[----:B------:R-:W-:Y:S02]  /*12280*/  IMAD.U32 R9, R81, 0x10000, RZ ;  /* 0x0001000051097824 */ /* 0x000fe400078e00ff */
[----:B------:R-:W-:Y:S01]  /*12290*/  FFMA.FTZ R24, R4, R29, R31 ;  /* 0x0000001d04187223 */ /* 0x000fe2000001001f */
[----:B------:R-:W-:Y:S01]  /*122a0*/  FMUL.FTZ R29, R30, R11 ;  /* 0x0000000b1e1d7220 */ /* 0x000fe20000410000 */
[C---:B------:R-:W-:Y:S01]  /*122b0*/  FFMA.FTZ R25, R5.reuse, R80, -R28 ;  /* 0x0000005005197223 */ /* 0x040fe2000001081c */
[----:B------:R-:W-:Y:S01]  /*122c0*/  FFMA.FTZ R35, R5, R76, R35 ;  /* 0x0000004c05237223 */ /* 0x000fe20000010023 */
        /* <DEDUP_REMOVED lines=10> */
[----:B------:R-:W-:Y:S01]  /*12370*/  F2FP.BF16.F32.PACK_AB R9, R35, R38 ;  /* 0x000000262309723e */ /* 0x000fe200000010ff */
[----:B------:R-:W-:-:S02]  /*12380*/  FMUL.FTZ R4, R26, R81 ;  /* 0x000000511a047220 */ /* 0x000fc40000410000 */
[-C--:B------:R-:W-:Y:S01]  /*12390*/  FMUL.FTZ R27, R27, R82.reuse ;  /* 0x000000521b1b7220 */ /* 0x080fe20000410000 */
[C---:B------:R-:W-:Y:S01]  /*123a0*/  FFMA.FTZ R26, R6.reuse, R81, -R5 ;  /* 0x00000051061a7223 */ /* 0x040fe20000010805 */
[C---:B------:R-:W-:Y:S01]  /*123b0*/  FFMA.FTZ R11, R7.reuse, R82, -R28 ;  /* 0x00000052070b7223 */ /* 0x040fe2000001081c */
        /* <DEDUP_REMOVED lines=9> */
[----:B------:R-:W-:-:S05]  /*12450*/  F2FP.BF16.F32.PACK_AB R11, R27, R34 ;  /* 0x000000221b0b723e */ /* 0x000fca00000010ff */
[----:B------:R2:W-:Y:S02]  /*12460*/  STS.128 [R0+0x15400], R8 ;  /* 0x0154000800007388 */ /* 0x0005e40000000c00 */
.L_x_6353:
[----:B------:R-:W-:Y:S05]  /*12470*/  BSYNC B1 ;  /* 0x0000000000017941 */ /* 0x000fea0003800000 */
.L_x_6352:
[----:B------:R-:W-:Y:S05]  /*12480*/  @P2 BRA `(.L_x_6325) ;  /* 0x0000000400a02947 */ /* 0x000fea0003800000 */
[----:B-12---:R-:W2:Y:S04]  /*12490*/  LDL R0, [R1+0x5c] ;  /* 0x00005c0001007983 */ /* 0x006ea80000100800 */
[----:B------:R-:W4:Y:S01]  /*124a0*/  LDL R36, [R1+0x74] ;  /* 0x0000740001247983 */ /* 0x000f220000100800 */
[----:B---3--:R-:W-:Y:S02]  /*124b0*/  SHF.R.U64 R25, R58, 0x10, R59 ;  /* 0x000000103a197819 */ /* 0x008fe4000000123b */
[----:B------:R-:W-:Y:S02]  /*124c0*/  SHF.R.U64 R29, R56, 0x10, R57 ;  /* 0x00000010381d7819 */ /* 0x000fe40000001239 */
[--C-:B------:R-:W-:Y:S02]  /*124d0*/  SHF.R.U64 R12, R12, 0x10, R13.reuse ;  /* 0x000000100c0c7819 */ /* 0x100fe4000000120d */
[----:B------:R-:W-:-:S02]  /*124e0*/  SHF.R.U32.HI R27, RZ, 0x10, R13 ;  /* 0x00000010ff1b7819 */ /* 0x000fc4000001160d */
[----:B------:R-:W-:Y:S02]  /*124f0*/  PRMT R72, R72, 0x5410, R25 ;  /* 0x0000541048487816 */ /* 0x000fe40000000019 */
[----:B------:R-:W-:Y:S02]  /*12500*/  PRMT R70, R70, 0x5410, R29 ;  /* 0x0000541046467816 */ /* 0x000fe4000000001d */
[----:B------:R-:W-:Y:S02]  /*12510*/  PRMT R25, R3, 0x5410, R12 ;  /* 0x0000541003197816 */ /* 0x000fe4000000000c */
[----:B------:R-:W-:Y:S01]  /*12520*/  SHF.R.U32.HI R56, RZ, 0x10, R57 ;  /* 0x00000010ff387819 */ /* 0x000fe20000011639 */
[----:B------:R-:W-:Y:S01]  /*12530*/  IMAD.U32 R26, R70, 0x10000, RZ ;  /* 0x00010000461a7824 */ /* 0x000fe200078e00ff */
[----:B------:R-:W-:Y:S01]  /*12540*/  SHF.R.U64 R30, R14, 0x10, R15 ;  /* 0x000000100e1e7819 */ /* 0x000fe2000000120f */
[----:B------:R-:W-:Y:S01]  /*12550*/  IMAD.U32 R28, R25, 0x10000, RZ ;  /* 0x00010000191c7824 */ /* 0x000fe200078e00ff */
[----:B------:R-:W-:-:S02]  /*12560*/  PRMT R27, R20, 0x5410, R27 ;  /* 0x00005410141b7816 */ /* 0x000fc4000000001b */
[----:B------:R-:W-:Y:S02]  /*12570*/  SHF.R.U32.HI R14, RZ, 0x10, R15 ;  /* 0x00000010ff0e7819 */ /* 0x000fe4000001160f */
[----:B------:R-:W-:Y:S01]  /*12580*/  SHF.R.U32.HI R58, RZ, 0x10, R59 ;  /* 0x00000010ff3a7819 */ /* 0x000fe2000001163b */
[----:B------:R-:W-:Y:S01]  /*12590*/  IMAD.U32 R29, R27, 0x10000, RZ ;  /* 0x000100001b1d7824 */ /* 0x000fe200078e00ff */
[----:B------:R-:W-:Y:S02]  /*125a0*/  PRMT R71, R71, 0x5410, R56 ;  /* 0x0000541047477816 */ /* 0x000fe40000000038 */
[----:B------:R-:W-:Y:S02]  /*125b0*/  PRMT R69, R69, 0x5410, R14 ;  /* 0x0000541045457816 */ /* 0x000fe4000000000e */
[----:B------:R-:W-:Y:S02]  /*125c0*/  PRMT R73, R73, 0x5410, R58 ;  /* 0x0000541049497816 */ /* 0x000fe4000000003a */
[----:B------:R-:W-:Y:S01]  /*125d0*/  LOP3.LUT R25, R25, 0xffff0000, RZ, 0xc0, !PT ;  /* 0xffff000019197812 */ /* 0x000fe200078ec0ff */
[----:B------:R-:W-:Y:S01]  /*125e0*/  IMAD.U32 R31, R69, 0x10000, RZ ;  /* 0x00010000451f7824 */ /* 0x000fe200078e00ff */
[----:B------:R-:W-:-:S02]  /*125f0*/  PRMT R30, R21, 0x5410, R30 ;  /* 0x00005410151e7816 */ /* 0x000fc4000000001e */
        /* <DEDUP_REMOVED lines=9> */
[----:B----4-:R-:W1:Y:S03]  /*12690*/  LDS.128 R4, [R36] ;  /* 0x0000000024047984 */ /* 0x010e660000000c00 */
        /* <DEDUP_REMOVED lines=17> */
[C---:B------:R-:W-:Y:S01]  /*127b0*/  FMUL.FTZ R33, R20.reuse, R29 ;  /* 0x0000001d14217220 */ /* 0x040fe20000410000 */
[----:B------:R-:W-:Y:S02]  /*127c0*/  IMAD.U32 R24, R11, 0x10000, RZ ;  /* 0x000100000b187824 */ /* 0x000fe400078e00ff */
[C---:B------:R-:W-:Y:S01]  /*127d0*/  FFMA.FTZ R32, R3.reuse, R26, -R32 ;  /* 0x0000001a03207223 */ /* 0x040fe20000010820 */
[----:B------:R-:W-:Y:S01]  /*127e0*/  FFMA.FTZ R34, R3, R28, R34 ;  /* 0x0000001c03227223 */ /* 0x000fe20000010022 */
[----:B------:R-:W-:Y:S02]  /*127f0*/  IMAD.U32 R3, R73, 0x10000, RZ ;  /* 0x0001000049037824 */ /* 0x000fe400078e00ff */
[-C--:B------:R-:W-:Y:S01]  /*12800*/  FMUL.FTZ R35, R20, R15.reuse ;  /* 0x0000000f14237220 */ /* 0x080fe20000410000 */
[----:B------:R-:W-:Y:S01]  /*12810*/  FFMA.FTZ R33, R12, R15, -R33 ;  /* 0x0000000f0c217223 */ /* 0x000fe20000010821 */
[C---:B------:R-:W-:Y:S01]  /*12820*/  FMUL.FTZ R15, R24.reuse, R31 ;  /* 0x0000001f180f7220 */ /* 0x040fe20000410000 */
[----:B------:R-:W-:Y:S01]  /*12830*/  FMUL.FTZ R24, R24, R3 ;  /* 0x0000000318187220 */ /* 0x000fe20000410000 */
[----:B------:R-:W-:Y:S01]  /*12840*/  FFMA.FTZ R35, R12, R29, R35 ;  /* 0x0000001d0c237223 */ /* 0x000fe20000010023 */
[----:B------:R-:W-:Y:S01]  /*12850*/  LOP3.LUT R12, R71, 0xffff0000, RZ, 0xc0, !PT ;  /* 0xffff0000470c7812 */ /* 0x000fe200078ec0ff */
[----:B------:R-:W-:Y:S01]  /*12860*/  FFMA.FTZ R28, R14, R3, -R15 ;  /* 0x000000030e1c7223 */ /* 0x000fe2000001080f */
[----:B------:R-:W-:Y:S01]  /*12870*/  LOP3.LUT R3, R70, 0xffff0000, RZ, 0xc0, !PT ;  /* 0xffff000046037812 */ /* 0x000fe200078ec0ff */
[----:B------:R-:W-:Y:S01]  /*12880*/  FFMA.FTZ R31, R14, R31, R24 ;  /* 0x0000001f0e1f7223 */ /* 0x000fe20000010018 */
[----:B------:R-:W-:Y:S01]  /*12890*/  LOP3.LUT R14, R27, 0xffff0000, RZ, 0xc0, !PT ;  /* 0xffff00001b0e7812 */ /* 0x000fe200078ec0ff */
[----:B------:R-:W-:Y:S01]  /*128a0*/  FMUL.FTZ R15, R8, R25 ;  /* 0x00000019080f7220 */ /* 0x000fe20000410000 */
[----:B------:R-:W-:-:S02]  /*128b0*/  IMAD.U32 R21, R10, 0x10000, RZ ;  /* 0x000100000a157824 */ /* 0x000fc400078e00ff */
[-C--:B------:R-:W-:Y:S01]  /*128c0*/  FMUL.FTZ R27, R8, R3.reuse ;  /* 0x00000003081b7220 */ /* 0x080fe20000410000 */
[----:B------:R-:W-:Y:S02]  /*128d0*/  IMAD.U32 R20, R30, 0x10000, RZ ;  /* 0x000100001e147824 */ /* 0x000fe400078e00ff */
[C---:B------:R-:W-:Y:S01]  /*128e0*/  FMUL.FTZ R24, R9.reuse, R14 ;  /* 0x0000000e09187220 */ /* 0x040fe20000410000 */
[C---:B------:R-:W-:Y:S01]  /*128f0*/  FFMA.FTZ R15, R4.reuse, R3, -R15 ;  /* 0x00000003040f7223 */ /* 0x040fe2000001080f */
[----:B------:R-:W-:Y:S01]  /*12900*/  FMUL.FTZ R9, R9, R12 ;  /* 0x0000000c09097220 */ /* 0x000fe20000410000 */
[----:B------:R-:W-:Y:S01]  /*12910*/  FFMA.FTZ R27, R4, R25, R27 ;  /* 0x00000019041b7223 */ /* 0x000fe2000001001b */
[----:B------:R-:W-:Y:S02]  /*12920*/  IMAD.U32 R8, R72, 0x10000, RZ ;  /* 0x0001000048087824 */ /* 0x000fe400078e00ff */
[----:B------:R-:W-:Y:S01]  /*12930*/  FMUL.FTZ R4, R21, R20 ;  /* 0x0000001415047220 */ /* 0x000fe20000410000 */
[C---:B------:R-:W-:Y:S01]  /*12940*/  FFMA.FTZ R24, R5.reuse, R12, -R24 ;  /* 0x0000000c05187223 */ /* 0x040fe20000010818 */
[----:B------:R-:W-:Y:S01]  /*12950*/  FFMA.FTZ R14, R5, R14, R9 ;  /* 0x0000000e050e7223 */ /* 0x000fe20000010009 */
[----:B------:R-:W-:Y:S01]  /*12960*/  LOP3.LUT R10, R10, 0xffff0000, RZ, 0xc0, !PT ;  /* 0xffff00000a0a7812 */ /* 0x000fe200078ec0ff */
[-C--:B------:R-:W-:Y:S01]  /*12970*/  FMUL.FTZ R26, R21, R8.reuse ;  /* 0x00000008151a7220 */ /* 0x080fe20000410000 */
[----:B------:R-:W-:Y:S01]  /*12980*/  FFMA.FTZ R12, R13, R8, -R4 ;  /* 0x000000080d0c7223 */ /* 0x000fe20000010804 */
[----:B------:R-:W-:-:S02]  /*12990*/  LOP3.LUT R5, R30, 0xffff0000, RZ, 0xc0, !PT ;  /* 0xffff00001e057812 */ /* 0x000fc400078ec0ff */
[----:B------:R-:W-:Y:S01]  /*129a0*/  LOP3.LUT R11, R11, 0xffff0000, RZ, 0xc0, !PT ;  /* 0xffff00000b0b7812 */ /* 0x000fe200078ec0ff */
[----:B------:R-:W-:Y:S01]  /*129b0*/  FFMA.FTZ R26, R13, R20, R26 ;  /* 0x000000140d1a7223 */ /* 0x000fe2000001001a */
[----:B------:R-:W-:Y:S01]  /*129c0*/  LOP3.LUT R3, R72, 0xffff0000, RZ, 0xc0, !PT ;  /* 0xffff000048037812 */ /* 0x000fe200078ec0ff */
[C---:B------:R-:W-:Y:S01]  /*129d0*/  FMUL.FTZ R9, R10.reuse, R5 ;  /* 0x000000050a097220 */ /* 0x040fe20000410000 */
[----:B------:R-:W-:Y:S02]  /*129e0*/  LOP3.LUT R8, R69, 0xffff0000, RZ, 0xc0, !PT ;  /* 0xffff000045087812 */ /* 0x000fe400078ec0ff */
        /* <DEDUP_REMOVED lines=18> */
.L_x_6325:
[----:B------:R-:W-:Y:S05]  /*12b10*/  BSYNC B0 ;  /* 0x0000000000007941 */ /* 0x000fea0003800000 */
.L_x_6303:
        /* <DEDUP_REMOVED lines=8> */
.L_x_6301:
[----:B01234-:R-:W2:Y:S02]  /*12ba0*/  LDL R0, [R1+0x4c] ;  /* 0x00004c0001007983 */ /* 0x01fea40000100800 */
[----:B--2---:R-:W-:-:S13]  /*12bb0*/  R2UR UR4, R0 ;  /* 0x00000000000472ca */ /* 0x004fda00000e0000 */
[----:B------:R-:W-:-:S05]  /*12bc0*/  IMAD.U32 R0, RZ, RZ, UR4 ;  /* 0x00000004ff007e24 */ /* 0x000fca000f8e00ff */
[----:B------:R-:W-:-:S13]  /*12bd0*/  ISETP.NE.AND P0, PT, R0, 0x3, PT ;  /* 0x000000030000780c */ /* 0x000fda0003f05270 */
[----:B------:R-:W-:Y:S05]  /*12be0*/  @!P0 BRA `(.L_x_6354) ;  /* 0x0000000000048947 */ /* 0x000fea0003800000 */
[----:B------:R-:W-:Y:S01]  /*12bf0*/  BPT.TRAP 0x1 ;  /* 0x000000040000795c */ /* 0x000fe20000300000 */
.L_x_6354:
[----:B------:R-:W-:Y:S01]  /*12c00*/  IMAD R3, R205, 0x8, R16 ;  /* 0x00000008cd037824 */ /* 0x000fe200078e0210 */
[----:B------:R-:W-:-:S04]  /*12c10*/  SHF.L.U32 R0, R208, 0x1f, RZ ;  /* 0x0000001fd0007819 */ /* 0x000fc800000006ff */
[----:B------:R0:W1:Y:S01]  /*12c20*/  SYNCS.PHASECHK.TRANS64.TRYWAIT P2, [R3+URZ+0x36830], R0 ;  /* 0x03683000030075a7 */ /* 0x000062000804017f */
[----:B------:R-:W-:Y:S05]  /*12c30*/  @!P0 BRA `(.L_x_6355) ;  /* 0x0000000000048947 */ /* 0x000fea0003800000 */
[----:B------:R-:W-:Y:S01]  /*12c40*/  BPT.TRAP 0x1 ;  /* 0x000000040000795c */ /* 0x000fe20000300000 */
.L_x_6355:
[----:B------:R-:W2:Y:S02]  /*12c50*/  S2R R4, SR_TID.X ;  /* 0x0000000000047919 */ /* 0x000ea40000002100 */
[----:B--2---:R-:W-:-:S04]  /*12c60*/  LOP3.LUT R4, R4, 0x7f, RZ, 0xc0, !PT ;  /* 0x0000007f04047812 */ /* 0x004fc800078ec0ff */
[----:B------:R-:W-:Y:S01]  /*12c70*/  ISETP.NE.AND P1, PT, R4, RZ, PT ;  /* 0x000000ff0400720c */ /* 0x000fe20003f25270 */
[----:B-1----:R-:W-:-:S12]  /*12c80*/  @P2 BRA `(.L_x_6356) ;  /* 0x0000000000082947 */ /* 0x002fd80003800000 */
[----:B------:R-:W1:Y:S02]  /*12c90*/  SYNCS.PHASECHK.TRANS64.TRYWAIT P2, [R3+URZ+0x36830], R0 ;  /* 0x03683000030075a7 */ /* 0x000e64000804017f */
[----:B-1----:R-:W-:Y:S05]  /*12ca0*/  @!P2 BRA `(.L_x_6357) ;  /* 0x000001b80038a947 */ /* 0x002fea0003800000 */
.L_x_6356:
        /* <DEDUP_REMOVED lines=11> */
[----:B------:R-:W-:Y:S01]  /*12d60*/  UMOV UR5, UR17 ;  /* 0x0000001100057c82 */ /* 0x000fe20008000000 */
[----:B------:R-:W-:Y:S01]  /*12d70*/  R2UR UR7, R7 ;  /* 0x00000000070772ca */ /* 0x000fe200000e0000 */
[----:B------:R-:W-:Y:S01]  /*12d80*/  IMAD.MOV.U32 R7, RZ, RZ, 0x40000040 ;  /* 0x40000040ff077424 */ /* 0x000fe200078e00ff */
[----:B------:R-:W-:Y:S01]  /*12d90*/  LOP3.LUT R219, R0, 0x10000, RZ, 0xfc, !PT ;  /* 0x0001000000db7812 */ /* 0x000fe200078efcff */
[----:B------:R-:W-:Y:S01]  /*12da0*/  ULOP3.LUT UR20, UR20, 0x10000, URZ, 0xfc, !UPT ;  /* 0x0001000014147892 */ /* 0x000fe2000f8efc3f */
[----:B------:R-:W-:Y:S01]  /*12db0*/  IMAD.U32 R15, RZ, RZ, UR9 ;  /* 0x00000009ff0f7e24 */ /* 0x000fe2000f8e00ff */
[----:B------:R-:W-:Y:S01]  /*12dc0*/  UMOV UR13, UR17 ;  /* 0x00000011000d7c82 */ /* 0x000fe20008000000 */
[----:B------:R-:W-:Y:S01]  /*12dd0*/  IMAD.MOV.U32 R9, RZ, RZ, 0x40000040 ;  /* 0x40000040ff097424 */ /* 0x000fe200078e00ff */
[----:B------:R-:W-:Y:S01]  /*12de0*/  UMOV UR25, 0x40000040 ;  /* 0x4000004000197882 */ /* 0x000fe20000000000 */
[----:B------:R-:W-:Y:S01]  /*12df0*/  IMAD R4, R205, 0xa80, R219 ;  /* 0x00000a80cd047824 */ /* 0x000fe200078e02db */
[----:B------:R-:W-:Y:S01]  /*12e00*/  UMOV UR23, UR25 ;  /* 0x0000001900177c82 */ /* 0x000fe20008000000 */
[----:B------:R-:W-:Y:S01]  /*12e10*/  UMOV UR8, UR20 ;  /* 0x0000001400087c82 */ /* 0x000fe20008000000 */
[----:B------:R-:W-:Y:S01]  /*12e20*/  R2UR UR15, R9 ;  /* 0x00000000090f72ca */ /* 0x000fe200000e0000 */
[C---:B------:R-:W-:Y:S01]  /*12e30*/  VIADD R6, R4.reuse, 0x80 ;  /* 0x0000008004067836 */ /* 0x040fe20000000000 */
[----:B------:R-:W-:Y:S01]  /*12e40*/  R2UR UR10, R4 ;  /* 0x00000000040a72ca */ /* 0x000fe200000e0000 */
[----:B------:R-:W-:Y:S01]  /*12e50*/  UMOV UR16, UR8 ;  /* 0x0000000800107c82 */ /* 0x000fe20008000000 */
[----:B------:R-:W-:Y:S01]  /*12e60*/  IMAD.U32 R14, RZ, RZ, UR8 ;  /* 0x00000008ff0e7e24 */ /* 0x000fe2000f8e00ff */
[----:B------:R-:W-:Y:S01]  /*12e70*/  UMOV UR4, UR16 ;  /* 0x0000001000047c82 */ /* 0x000fe20008000000 */
[----:B------:R-:W-:Y:S01]  /*12e80*/  R2UR UR6, R6 ;  /* 0x00000000060672ca */ /* 0x000fe200000e0000 */
[C---:B------:R-:W-:Y:S01]  /*12e90*/  VIADD R6, R4.reuse, 0x100 ;  /* 0x0000010004067836 */ /* 0x040fe20000000000 */
[----:B------:R-:W-:Y:S01]  /*12ea0*/  UMOV UR12, UR16 ;  /* 0x00000010000c7c82 */ /* 0x000fe20008000000 */
[C---:B------:R-:W-:Y:S01]  /*12eb0*/  VIADD R8, R4.reuse, 0x200 ;  /* 0x0000020004087836 */ /* 0x040fe20000000000 */
[----:B------:R0:W-:Y:S01]  /*12ec0*/  STL.64 [R1+0x38], R14 ;  /* 0x0000380e01007387 */ /* 0x0001e20000100a00 */
[----:B------:R-:W-:Y:S01]  /*12ed0*/  IMAD.MOV.U32 R9, RZ, RZ, 0x40000040 ;  /* 0x40000040ff097424 */ /* 0x000fe200078e00ff */
[----:B------:R-:W-:Y:S01]  /*12ee0*/  UIADD3 UR52, UR20, 0x406, URZ ;  /* 0x0000040614347890 */ /* 0x000fe2000fffe03f */
[----:B------:R-:W-:Y:S01]  /*12ef0*/  VIADD R10, R4, 0xa04 ;  /* 0x00000a04040a7836 */ /* 0x000fe20000000000 */
[----:B------:R-:W-:Y:S01]  /*12f00*/  R2UR UR14, R8 ;  /* 0x00000000080e72ca */ /* 0x000fe200000e0000 */
[----:B------:R-:W-:Y:S01]  /*12f10*/  HGMMA.64x16x16.F32.BF16 R72, gdesc[UR8], RZ, !UPT, gsb0 ;  /* 0x00200000084879f0 */ /* 0x000fe2000c0018ff */
[----:B------:R-:W-:Y:S01]  /*12f20*/  UMOV UR8, UR16 ;  /* 0x0000001000087c82 */ /* 0x000fe20008000000 */
[----:B------:R-:W-:Y:S01]  /*12f30*/  UMOV UR9, UR17 ;  /* 0x0000001100097c82 */ /* 0x000fe20008000000 */
[----:B------:R-:W-:Y:S01]  /*12f40*/  VIADD R8, R4, 0x300 ;  /* 0x0000030004087836 */ /* 0x000fe20000000000 */
[----:B------:R-:W-:Y:S01]  /*12f50*/  R2UR UR19, R9 ;  /* 0x00000000091372ca */ /* 0x000fe200000e0000 */
[----:B------:R-:W-:Y:S01]  /*12f60*/  IMAD.MOV.U32 R9, RZ, RZ, 0x40000040 ;  /* 0x40000040ff097424 */ /* 0x000fe200078e00ff */
[----:B------:R-:W-:Y:S01]  /*12f70*/  UMOV UR53, 0x40000040 ;  /* 0x4000004000357882 */ /* 0x000fe20000000000 */
[----:B0-----:R-:W-:Y:S01]  /*12f80*/  IMAD.U32 R15, RZ, RZ, UR25 ;  /* 0x00000019ff0f7e24 */ /* 0x001fe2000f8e00ff */
[----:B------:R-:W-:Y:S01]  /*12f90*/  R2UR UR18, R8 ;  /* 0x00000000081272ca */ /* 0x000fe200000e0000 */
[C---:B------:R-:W-:Y:S01]  /*12fa0*/  VIADD R8, R4.reuse, 0x202 ;  /* 0x0000020204087836 */ /* 0x040fe20000000000 */
[----:B------:R-:W-:Y:S01]  /*12fb0*/  UIADD3 UR48, UR20, 0x800, URZ ;  /* 0x0000080014307890 */ /* 0x000fe2000fffe03f */
[----:B------:R-:W-:Y:S01]  /*12fc0*/  IMAD.MOV.U32 R11, RZ, RZ, 0x40000040 ;  /* 0x40000040ff0b7424 */ /* 0x000fe200078e00ff */
[----:B------:R-:W-:Y:S01]  /*12fd0*/  UMOV UR49, 0x40000040 ;  /* 0x4000004000317882 */ /* 0x000fe20000000000 */
[----:B------:R-:W-:Y:S01]  /*12fe0*/  UIADD3 UR44, UR20, 0x802, URZ ;  /* 0x00000802142c7890 */ /* 0x000fe2000fffe03f */
[----:B------:R-:W0:Y:S01]  /*12ff0*/  LDC R0, c[0x0][0x448] ;  /* 0x00011200ff007b82 */ /* 0x000e220000000800 */
[----:B------:R-:W-:Y:S01]  /*13000*/  UMOV UR45, 0x40000040 ;  /* 0x40000040002d7882 */ /* 0x000fe20000000000 */
[----:B------:R-:W-:Y:S01]  /*13010*/  UIADD3 UR40, UR20, 0x804, URZ ;  /* 0x0000080414287890 */ /* 0x000fe2000fffe03f */
[----:B------:R-:W-:Y:S01]  /*13020*/  VIADD R12, R4, 0x986 ;  /* 0x00000986040c7836 */ /* 0x000fe20000000000 */
[----:B------:R-:W-:Y:S01]  /*13030*/  UMOV UR41, 0x40000040 ;  /* 0x4000004000297882 */ /* 0x000fe20000000000 */
[----:B------:R-:W-:Y:S01]  /*13040*/  UIADD3 UR36, UR20, 0x806, URZ ;  /* 0x0000080614247890 */ /* 0x000fe2000fffe03f */
[----:B------:R-:W-:Y:S01]  /*13050*/  IMAD.MOV.U32 R13, RZ, RZ, 0x40000040 ;  /* 0x40000040ff0d7424 */ /* 0x000fe200078e00ff */
[----:B------:R-:W-:Y:S01]  /*13060*/  UMOV UR37, 0x40000040 ;  /* 0x4000004000257882 */ /* 0x000fe20000000000 */
[----:B------:R-:W-:Y:S01]  /*13070*/  @!P1 VIADD R3, R3, 0x36840 ;  /* 0x0003684003039836 */ /* 0x000fe20000000000 */
[----:B------:R-:W-:Y:S01]  /*13080*/  BSSY B0, `(.L_x_6358) ;  /* 0x0000a05000007945 */ /* 0x000fe20003800000 */
        /* <DEDUP_REMOVED lines=11> */
[----:B0-----:R-:W-:Y:S01]  /*13140*/  ISETP.NE.AND P2, PT, R0, 0x1, PT ;  /* 0x000000010000780c */ /* 0x001fe20003f45270 */
[----:B------:R-:W-:-:S12]  /*13150*/  IMAD.IADD R0, R228, 0x1, R222 ;  /* 0x00000001e4007824 */ /* 0x000fd800078e02de */
[----:B------:R-:W0:Y:S01]  /*13160*/  @P2 LDC R5, c[0x0][0x44c] ;  /* 0x00011300ff052b82 */ /* 0x000e220000000800 */
        /* <DEDUP_REMOVED lines=12> */
[----:B------:R-:W-:Y:S02]  /*13230*/  IMAD.MOV.U32 R7, RZ, RZ, 0x40000040 ;  /* 0x40000040ff077424 */ /* 0x000fe400078e00ff */
[----:B0-----:R-:W-:Y:S01]  /*13240*/  @P2 IMAD.HI.U32 R5, R0, R5, RZ ;  /* 0x0000000500052227 */ /* 0x001fe200078e00ff */
        /* <DEDUP_REMOVED lines=16> */
[----:B------:R-:W-:Y:S02]  /*13350*/  UMOV UR9, UR23 ;  /* 0x0000001700097c82 */ /* 0x000fe40008000000 */
[----:B------:R-:W-:Y:S02]  /*13360*/  WARPGROUP.DEPBAR.LE gsb0, 0x0 ;  /* 0x00008000000079c5 */ /* 0x000fe40000010000 */
[----:B------:R-:W-:-:S06]  /*13370*/  WARPGROUP.ARRIVE ;  /* 0x00000000000079c5 */ /* 0x000fcc0000000000 */
[----:B------:R-:W-:Y:S01]  /*13380*/  HGMMA.64x16x16.F32.BF16 R40, gdesc[UR12], RZ, !UPT, gsb0 ;  /* 0x002000000c2879f0 */ /* 0x000fe2000c0018ff */
[----:B------:R-:W-:Y:S02]  /*13390*/  UMOV UR13, UR23 ;  /* 0x00000017000d7c82 */ /* 0x000fe40008000000 */
[----:B------:R-:W-:Y:S02]  /*133a0*/  WARPGROUP.DEPBAR.LE gsb0, 0x0 ;  /* 0x00008000000079c5 */ /* 0x000fe40000010000 */
[----:B------:R-:W-:-:S06]  /*133b0*/  WARPGROUP.ARRIVE ;  /* 0x00000000000079c5 */ /* 0x000fcc0000000000 */
[----:B------:R-:W-:Y:S01]  /*133c0*/  HGMMA.64x16x16.F32.BF16 R32, gdesc[UR4], RZ, !UPT, gsb0 ;  /* 0x00200000042079f0 */ /* 0x000fe2000c0018ff */
        /* <DEDUP_REMOVED lines=8> */
[----:B------:R-:W-:Y:S01]  /*13450*/  R2UR UR10, R6 ;  /* 0x00000000060a72ca */ /* 0x000fe200000e0000 */
[----:B------:R-:W-:Y:S01]  /*13460*/  UMOV UR4, UR22 ;  /* 0x0000001600047c82 */ /* 0x000fe20008000000 */
[----:B------:R-:W-:Y:S01]  /*13470*/  R2UR UR11, R7 ;  /* 0x00000000070b72ca */ /* 0x000fe200000e0000 */
[----:B------:R-:W-:Y:S01]  /*13480*/  UMOV UR8, UR22 ;  /* 0x0000001600087c82 */ /* 0x000fe20008000000 */
[----:B------:R-:W-:Y:S01]  /*13490*/  VIADD R6, R4, 0x182 ;  /* 0x0000018204067836 */ /* 0x000fe20000000000 */
[----:B------:R-:W-:Y:S01]  /*134a0*/  UMOV UR12, UR22 ;  /* 0x00000016000c7c82 */ /* 0x000fe20008000000 */
[----:B------:R-:W-:-:S02]  /*134b0*/  IMAD.MOV.U32 R7, RZ, RZ, 0x40000040 ;  /* 0x40000040ff077424 */ /* 0x000fc400078e00ff */
[----:B------:R-:W-:Y:S01]  /*134c0*/  IMAD.U32 R14, RZ, RZ, UR24 ;  /* 0x00000018ff0e7e24 */ /* 0x000fe2000f8e00ff */
[----:B------:R-:W-:Y:S01]  /*134d0*/  R2UR UR14, R6 ;  /* 0x00000000060e72ca */ /* 0x000fe200000e0000 */
[----:B------:R-:W-:Y:S01]  /*134e0*/  VIADD R6, R4, 0x282 ;  /* 0x0000028204067836 */ /* 0x000fe20000000000 */
[----:B------:R-:W-:Y:S01]  /*134f0*/  R2UR UR15, R7 ;  /* 0x00000000070f72ca */ /* 0x000fe200000e0000 */
[----:B------:R-:W-:Y:S01]  /*13500*/  IMAD.MOV.U32 R7, RZ, RZ, 0x40000040 ;  /* 0x40000040ff077424 */ /* 0x000fe200078e00ff */
        /* <DEDUP_REMOVED lines=106> */
[----:B------:R-:W-:Y:S03]  /*13bb0*/  HGMMA.64x16x16.F32.BF16 R48, gdesc[UR16], R48, gsb0 ;  /* 0x00200000103079f0 */ /* 0x000fe60008001830 */
        /* <DEDUP_REMOVED lines=25> */
[----:B------:R-:W-:Y:S01]  /*13d50*/  UMOV UR12, UR24 ;  /* 0x00000018000c7c82 */ /* 0x000fe20008000000 */
[----:B------:R-:W-:Y:S01]  /*13d60*/  UMOV UR13, UR25 ;  /* 0x00000019000d7c82 */ /* 0x000fe20008000000 */
[----:B------:R-:W-:Y:S01]  /*13d70*/  UMOV UR4, UR12 ;  /* 0x0000000c00047c82 */ /* 0x000fe20008000000 */
[----:B------:R-:W-:Y:S01]  /*13d80*/  UMOV UR5, UR13 ;  /* 0x0000000d00057c82 */ /* 0x000fe20008000000 */
[----:B------:R-:W-:Y:S01]  /*13d90*/  UMOV UR8, UR12 ;  /* 0x0000000c00087c82 */ /* 0x000fe20008000000 */
[----:B------:R-:W-:Y:S01]  /*13da0*/  UMOV UR9, UR13 ;  /* 0x0000000d00097c82 */ /* 0x000fe20008000000 */
        /* <DEDUP_REMOVED lines=180> */
[----:B------:R-:W-:Y:S01]  /*148f0*/  STL.64 [R1], R14 ;  /* 0x0000000e01007387 */ /* 0x000fe20000100a00 */
        /* <DEDUP_REMOVED lines=282> */
[----:B------:R-:W-:Y:S02]  /*15aa0*/  R2UR UR38, R6 ;  /* 0x00000000062672ca */ /* 0x000fe400000e0000 */
[----:B------:R-:W-:Y:S01]  /*15ab0*/  R2UR UR39, R7 ;  /* 0x00000000072772ca */ /* 0x000fe200000e0000 */
[----:B------:R-:W0:Y:S01]  /*15ac0*/  @P2 LDC R6, c[0x0][0x450] ;  /* 0x00011400ff062b82 */ /* 0x000e220000000800 */
[----:B------:R-:W-:Y:S01]  /*15ad0*/  IMAD.MOV.U32 R7, RZ, RZ, -0x70 ;  /* 0xffffff90ff077424 */ /* 0x000fe200078e00ff */
[----:B0-----:R-:W-:Y:S01]  /*15ae0*/  @P2 SHF.R.U32.HI R0, RZ, R6, R5 ;  /* 0x00000006ff002219 */ /* 0x001fe20000011605 */
[----:B------:R-:W-:Y:S01]  /*15af0*/  VIADD R6, R4, 0x886 ;  /* 0x0000088604067836 */ /* 0x000fe20000000000 */
[----:B------:R-:W-:Y:S02]  /*15b00*/  WARPGROUP.DEPBAR.LE gsb0, 0x0 ;  /* 0x00008000000079c5 */ /* 0x000fe40000010000 */
[----:B------:R-:W-:Y:S01]  /*15b10*/  WARPGROUP.ARRIVE ;  /* 0x00000000000079c5 */ /* 0x000fe20000000000 */
[----:B------:R-:W-:-:S05]  /*15b20*/  IMAD R5, R2, -0x70, R225 ;  /* 0xffffff9002057824 */ /* 0x000fca00078e02e1 */
        /* <DEDUP_REMOVED lines=40> */
[----:B------:R-:W-:Y:S01]  /*15db0*/  IMAD R8, R2, R7, 0x71 ;  /* 0x0000007102087424 */ /* 0x000fe200078e0207 */
[----:B------:R-:W0:Y:S01]  /*15dc0*/  SHFL.IDX PT, R9, R0, 0x1, 0x1c1f ;  /* 0x003c1f0000097f89 */ /* 0x000e2200000e0000 */
[----:B------:R-:W-:Y:S02]  /*15dd0*/  IMAD.MOV.U32 R7, RZ, RZ, 0x40000040 ;  /* 0x40000040ff077424 */ /* 0x000fe400078e00ff */
[----:B------:R-:W-:-:S05]  /*15de0*/  IMAD R8, R227, -0x2, R8 ;  /* 0xfffffffee3087824 */ /* 0x000fca00078e0208 */
[----:B------:R-:W-:Y:S01]  /*15df0*/  IADD3 R81, -R224, R8, R225 ;  /* 0x00000008e0517210 */ /* 0x000fe20007ffe1e1 */
        /* <DEDUP_REMOVED lines=8> */
[----:B------:R-:W-:Y:S02]  /*15e80*/  IMAD.MOV.U32 R5, RZ, RZ, 0x40000040 ;  /* 0x40000040ff057424 */ /* 0x000fe400078e00ff */
[----:B------:R-:W-:-:S05]  /*15e90*/  IMAD R6, R227, -0x2, R6 ;  /* 0xfffffffee3067824 */ /* 0x000fca00078e0206 */
[----:B0-----:R-:W-:-:S04]  /*15ea0*/  VIADDMNMX R8, R9, R81, R6, PT ;  /* 0x0000005109087246 */ /* 0x001fc80003800106 */
        /* <DEDUP_REMOVED lines=16> */
[----:B------:R-:W-:Y:S01]  /*15fb0*/  FMNMX.FTZ R10, R93, R10, !PT ;  /* 0x0000000a5d0a7209 */ /* 0x000fe20007810000 */
[----:B------:R-:W-:Y:S02]  /*15fc0*/  WARPGROUP.DEPBAR.LE gsb0, 0x0 ;  /* 0x00008000000079c5 */ /* 0x000fe40000010000 */
[----:B------:R-:W-:Y:S01]  /*15fd0*/  WARPGROUP.ARRIVE ;  /* 0x00000000000079c5 */ /* 0x000fe20000000000 */
[----:B------:R-:W-:-:S02]  /*15fe0*/  ISETP.GT.AND P3, PT, R8, 0x19, PT ;  /* 0x000000190800780c */ /* 0x000fc40003f64270 */
[----:B------:R-:W-:Y:S02]  /*15ff0*/  FSEL R87, R70, -INF , P4 ;  /* 0xff80000046577808 */ /* 0x000fe40002000000 */
[----:B------:R-:W-:Y:S01]  /*16000*/  FMNMX.FTZ R10, R95, R10, !PT ;  /* 0x0000000a5f0a7209 */ /* 0x000fe20007810000 */
[----:B------:R-:W-:Y:S01]  /*16010*/  HGMMA.64x16x16.F32.BF16 R48, gdesc[UR4], R48, gsb0 ;  /* 0x00200000043079f0 */ /* 0x000fe20008001830 */
[----:B------:R-:W-:Y:S01]  /*16020*/  R2UR UR6, R12 ;  /* 0x000000000c0672ca */ /* 0x000fe200000e0000 */
[----:B------:R-:W-:Y:S01]  /*16030*/  UMOV UR4, UR36 ;  /* 0x0000002400047c82 */ /* 0x000fe20008000000 */
[----:B------:R-:W-:Y:S01]  /*16040*/  R2UR UR7, R13 ;  /* 0x000000000d0772ca */ /* 0x000fe200000e0000 */
[----:B------:R-:W-:Y:S01]  /*16050*/  UMOV UR5, UR37 ;  /* 0x0000002500057c82 */ /* 0x000fe20008000000 */
[----:B------:R-:W-:Y:S02]  /*16060*/  ISETP.GT.AND P4, PT, R8, 0x20, PT ;  /* 0x000000200800780c */ /* 0x000fe40003f84270 */
[----:B------:R-:W-:-:S02]  /*16070*/  FSEL R79, R71, -INF , P3 ;  /* 0xff800000474f7808 */ /* 0x000fc40001800000 */
        /* <DEDUP_REMOVED lines=20> */
[----:B------:R-:W-:Y:S01]  /*161c0*/  HGMMA.64x16x16.F32.BF16 R40, gdesc[UR8], R40, gsb0 ;  /* 0x00200000082879f0 */ /* 0x000fe20008001828 */
[----:B------:R-:W-:Y:S02]  /*161d0*/  FMNMX.FTZ R10, R7, R10, !PT ;  /* 0x0000000a070a7209 */ /* 0x000fe40007810000 */
[C---:B------:R-:W-:Y:S02]  /*161e0*/  ISETP.GT.AND P3, PT, R8.reuse, 0x39, PT ;  /* 0x000000390800780c */ /* 0x040fe40003f64270 */
[----:B------:R-:W-:Y:S02]  /*161f0*/  FMNMX.FTZ R10, R51, R10, !PT ;  /* 0x0000000a330a7209 */ /* 0x000fe40007810000 */
[----:B------:R-:W-:Y:S02]  /*16200*/  FSEL R55, R55, -INF , P3 ;  /* 0xff80000037377808 */ /* 0x000fe40001800000 */
[----:B------:R-:W-:Y:S01]  /*16210*/  ISETP.GT.AND P3, PT, R8, 0x41, PT ;  /* 0x000000410800780c */ /* 0x000fe20003f64270 */
[----:B------:R-:W-:-:S02]  /*16220*/  WARPGROUP.DEPBAR.LE gsb0, 0x0 ;  /* 0x00008000000079c5 */ /* 0x000fc40000010000 */
[----:B------:R-:W-:Y:S01]  /*16230*/  WARPGROUP.ARRIVE ;  /* 0x00000000000079c5 */ /* 0x000fe20000000000 */
[----:B------:R-:W-:Y:S02]  /*16240*/  FSEL R43, R43, -INF , P3 ;  /* 0xff8000002b2b7808 */ /* 0x000fe40001800000 */
[----:B------:R-:W-:-:S03]  /*16250*/  ISETP.GT.AND P3, PT, R8, 0x49, PT ;  /* 0x000000490800780c */ /* 0x000fc60003f64270 */
[----:B------:R-:W-:Y:S01]  /*16260*/  HGMMA.64x16x16.F32.BF16 R32, gdesc[UR4], R32, gsb0 ;  /* 0x00200000042079f0 */ /* 0x000fe20008001820 */
[----:B------:R-:W-:Y:S01]  /*16270*/  R2UR UR6, R4 ;  /* 0x00000000040672ca */ /* 0x000fe200000e0000 */
[----:B------:R-:W-:Y:S01]  /*16280*/  UMOV UR4, UR36 ;  /* 0x0000002400047c82 */ /* 0x000fe20008000000 */
[----:B------:R-:W-:Y:S01]  /*16290*/  R2UR UR7, R5 ;  /* 0x00000000050772ca */ /* 0x000fe200000e0000 */
[----:B------:R-:W-:Y:S01]  /*162a0*/  UMOV UR5, UR37 ;  /* 0x0000002500057c82 */ /* 0x000fe20008000000 */
[----:B------:R-:W-:Y:S02]  /*162b0*/  FSEL R5, R54, -INF , P4 ;  /* 0xff80000036057808 */ /* 0x000fe40002000000 */
[----:B------:R-:W-:Y:S02]  /*162c0*/  ISETP.GT.AND P4, PT, R8, 0x40, PT ;  /* 0x000000400800780c */ /* 0x000fe40003f84270 */
[----:B------:R-:W-:Y:S02]  /*162d0*/  FMNMX.FTZ R10, R5, R10, !PT ;  /* 0x0000000a050a7209 */ /* 0x000fe40007810000 */
[----:B------:R-:W-:-:S02]  /*162e0*/  FSEL R9, R42, -INF , P4 ;  /* 0xff8000002a097808 */ /* 0x000fc40002000000 */
[----:B------:R-:W-:Y:S02]  /*162f0*/  FMNMX.FTZ R10, R55, R10, !PT ;  /* 0x0000000a370a7209 */ /* 0x000fe40007810000 */
[----:B------:R-:W-:Y:S02]  /*16300*/  ISETP.GT.AND P4, PT, R8, 0x48, PT ;  /* 0x000000480800780c */ /* 0x000fe40003f84270 */
[----:B------:R-:W-:Y:S02]  /*16310*/  FMNMX.FTZ R10, R9, R10, !PT ;  /* 0x0000000a090a7209 */ /* 0x000fe40007810000 */
[----:B------:R-:W-:Y:S02]  /*16320*/  FSEL R11, R46, -INF , P4 ;  /* 0xff8000002e0b7808 */ /* 0x000fe40002000000 */
[----:B------:R-:W-:Y:S02]  /*16330*/  FMNMX.FTZ R10, R43, R10, !PT ;  /* 0x0000000a2b0a7209 */ /* 0x000fe40007810000 */
[----:B------:R-:W-:-:S02]  /*16340*/  ISETP.GT.AND P4, PT, R8, 0x50, PT ;  /* 0x000000500800780c */ /* 0x000fc40003f84270 */
        /* <DEDUP_REMOVED lines=21> */
[----:B------:R-:W-:-:S02]  /*164a0*/  FSEL R21, R26, -INF , P4 ;  /* 0xff8000001a157808 */ /* 0x000fc40002000000 */
[C---:B------:R-:W-:Y:S02]  /*164b0*/  ISETP.GT.AND P4, PT, R8.reuse, 0x68, PT ;  /* 0x000000680800780c */ /* 0x040fe40003f84270 */
[----:B------:R-:W-:Y:S02]  /*164c0*/  FSEL R27, R27, -INF , P3 ;  /* 0xff8000001b1b7808 */ /* 0x000fe40001800000 */
[----:B------:R-:W-:Y:S02]  /*164d0*/  FMNMX.FTZ R10, R21, R10, !PT ;  /* 0x0000000a150a7209 */ /* 0x000fe40007810000 */
[----:B------:R-:W-:Y:S02]  /*164e0*/  ISETP.GT.AND P3, PT, R8, 0x69, PT ;  /* 0x000000690800780c */ /* 0x000fe40003f64270 */
[----:B------:R-:W-:Y:S01]  /*164f0*/  FSEL R67, R30, -INF , P4 ;  /* 0xff8000001e437808 */ /* 0x000fe20002000000 */
[----:B------:R0:W1:Y:S01]  /*16500*/  SHFL.IDX PT, R8, R0, RZ, 0x1c1f ;  /* 0x001c1fff00087589 */ /* 0x00006200000e0000 */
[----:B------:R-:W-:-:S02]  /*16510*/  FMNMX.FTZ R10, R27, R10, !PT ;  /* 0x0000000a1b0a7209 */ /* 0x000fc40007810000 */
[----:B------:R-:W-:Y:S02]  /*16520*/  FSEL R31, R31, -INF , P3 ;  /* 0xff8000001f1f7808 */ /* 0x000fe40001800000 */
[----:B------:R-:W-:Y:S01]  /*16530*/  FMNMX.FTZ R10, R67, R10, !PT ;  /* 0x0000000a430a7209 */ /* 0x000fe20007810000 */
[----:B0-----:R-:W-:-:S03]  /*16540*/  IMAD.U32 R0, RZ, RZ, UR4 ;  /* 0x00000004ff007e24 */ /* 0x001fc6000f8e00ff */
[----:B------:R-:W-:-:S05]  /*16550*/  FMNMX.FTZ R10, R31, R10, !PT ;  /* 0x0000000a1f0a7209 */ /* 0x000fca0007810000 */
[----:B------:R-:W0:Y:S01]  /*16560*/  SHFL.BFLY PT, R97, R10, 0x2, 0x1f ;  /* 0x0c401f000a617f89 */ /* 0x000e2200000e0000 */
[----:B-1----:R-:W-:-:S04]  /*16570*/  VIADDMNMX R34, R8, R81, R6, PT ;  /* 0x0000005108227246 */ /* 0x002fc80003800106 */
[C---:B------:R-:W-:Y:S02]  /*16580*/  ISETP.GT.AND P4, PT, R34.reuse, 0x1, PT ;  /* 0x000000012200780c */ /* 0x040fe40003f84270 */
[----:B------:R-:W-:Y:S02]  /*16590*/  ISETP.GT.AND P5, PT, R34, 0x8, PT ;  /* 0x000000082200780c */ /* 0x000fe40003fa4270 */
[----:B------:R-:W-:Y:S02]  /*165a0*/  FSEL R6, R73, -INF , P4 ;  /* 0xff80000049067808 */ /* 0x000fe40002000000 */
[----:B------:R-:W-:Y:S02]  /*165b0*/  FSEL R73, R76, -INF , P5 ;  /* 0xff8000004c497808 */ /* 0x000fe40002800000 */
[----:B------:R-:W-:Y:S02]  /*165c0*/  ISETP.GT.AND P4, PT, R34, 0x11, PT ;  /* 0x000000112200780c */ /* 0x000fe40003f84270 */
[----:B0-----:R-:W-:-:S02]  /*165d0*/  FMNMX.FTZ R97, R10, R97, !PT ;  /* 0x000000610a617209 */ /* 0x001fc40007810000 */
[----:B------:R-:W-:Y:S02]  /*165e0*/  FSEL R65, R65, -INF , P4 ;  /* 0xff80000041417808 */ /* 0x000fe40002000000 */
[C---:B------:R-:W-:Y:S01]  /*165f0*/  ISETP.GT.AND P4, PT, R34.reuse, 0x19, PT ;  /* 0x000000192200780c */ /* 0x040fe20003f84270 */
[----:B------:R-:W0:Y:S03]  /*16600*/  SHFL.BFLY PT, R4, R97, 0x1, 0x1f ;  /* 0x0c201f0061047f89 */ /* 0x000e2600000e0000 */
        /* <DEDUP_REMOVED lines=9> */
[----:B------:R-:W-:Y:S02]  /*166a0*/  CS2R R96, SRZ ;  /* 0x0000000000607805 */ /* 0x000fe4000001ff00 */
[----:B------:R-:W-:Y:S02]  /*166b0*/  FSEL R53, R53, -INF , P4 ;  /* 0xff80000035357808 */ /* 0x000fe40002000000 */
[C---:B------:R-:W-:Y:S01]  /*166c0*/  FSETP.NEU.FTZ.AND P3, PT, R4.reuse, -INF , PT ;  /* 0xff8000000400780b */ /* 0x040fe20003f7d000 */
[----:B------:R-:W-:Y:S01]  /*166d0*/  FMUL.FTZ R30, R4, R0 ;  /* 0x00000000041e7220 */ /* 0x000fe20000410000 */
[----:B------:R-:W-:-:S04]  /*166e0*/  ISETP.GT.AND P4, PT, R34, 0x41, PT ;  /* 0x000000412200780c */ /* 0x000fc80003f84270 */
[----:B------:R-:W-:Y:S02]  /*166f0*/  FSEL R30, R30, RZ, P3 ;  /* 0x000000ff1e1e7208 */ /* 0x000fe40001800000 */
[----:B------:R-:W-:-:S03]  /*16700*/  ISETP.GT.AND P3, PT, R34, RZ, PT ;  /* 0x000000ff2200720c */ /* 0x000fc60003f64270 */
[-CC-:B------:R-:W-:Y:S01]  /*16710*/  FFMA.FTZ R201, R83, R0.reuse, -R30.reuse ;  /* 0x0000000053c97223 */ /* 0x180fe2000001081e */
[----:B------:R-:W-:Y:S01]  /*16720*/  FSEL R81, R72, -INF , P3 ;  /* 0xff80000048517808 */ /* 0x000fe20001800000 */
[-CC-:B------:R-:W-:Y:S01]  /*16730*/  FFMA.FTZ R8, R85, R0.reuse, -R30.reuse ;  /* 0x0000000055087223 */ /* 0x180fe2000001081e */
[C---:B------:R-:W-:Y:S01]  /*16740*/  ISETP.GT.AND P3, PT, R34.reuse, 0x9, PT ;  /* 0x000000092200780c */ /* 0x040fe20003f64270 */
[--C-:B------:R-:W-:Y:S01]  /*16750*/  FFMA.FTZ R203, R89, R0, -R30.reuse ;  /* 0x0000000059cb7223 */ /* 0x100fe2000001081e */
[----:B------:R-:W-:Y:S01]  /*16760*/  FMNMX.FTZ R10, R81, R6, !PT ;  /* 0x00000006510a7209 */ /* 0x000fe20007810000 */
[-CC-:B------:R-:W-:Y:S01]  /*16770*/  FFMA.FTZ R91, R91, R0.reuse, -R30.reuse ;  /* 0x000000005b5b7223 */ /* 0x180fe2000001081e */
[----:B------:R-:W-:Y:S01]  /*16780*/  FSEL R77, R77, -INF , P3 ;  /* 0xff8000004d4d7808 */ /* 0x000fe20001800000 */
[-CC-:B------:R-:W-:Y:S01]  /*16790*/  FFMA.FTZ R197, R93, R0.reuse, -R30.reuse ;  /* 0x000000005dc57223 */ /* 0x180fe2000001081e */
[----:B------:R-:W-:Y:S01]  /*167a0*/  ISETP.GT.AND P3, PT, R34, 0x10, PT ;  /* 0x000000102200780c */ /* 0x000fe20003f64270 */
[--C-:B------:R-:W-:Y:S01]  /*167b0*/  FFMA.FTZ R199, R87, R0, -R30.reuse ;  /* 0x0000000057c77223 */ /* 0x100fe2000001081e */
[----:B------:R-:W-:Y:S01]  /*167c0*/  FMNMX.FTZ R10, R73, R10, !PT ;  /* 0x0000000a490a7209 */ /* 0x000fe20007810000 */
[-CC-:B------:R-:W-:Y:S01]  /*167d0*/  FFMA.FTZ R26, R79, R0.reuse, -R30.reuse ;  /* 0x000000004f1a7223 */ /* 0x180fe2000001081e */
[----:B------:R-:W-:Y:S01]  /*167e0*/  FSEL R83, R64, -INF , P3 ;  /* 0xff80000040537808 */ /* 0x000fe20001800000 */
[--C-:B------:R-:W-:Y:S01]  /*167f0*/  FFMA.FTZ R193, R75, R0, -R30.reuse ;  /* 0x000000004bc17223 */ /* 0x100fe2000001081e */
[----:B------:R-:W-:Y:S01]  /*16800*/  FMNMX.FTZ R10, R77, R10, !PT ;  /* 0x0000000a4d0a7209 */ /* 0x000fe20007810000 */
        /* <DEDUP_REMOVED lines=8> */
[--C-:B------:R-:W-:Y:S01]  /*16890*/  FFMA.FTZ R189, R7, R0, -R30.reuse ;  /* 0x0000000007bd7223 */ /* 0x100fe2000001081e */
[----:B------:R-:W-:Y:S01]  /*168a0*/  ISETP.GT.AND P3, PT, R34, 0x20, PT ;  /* 0x000000202200780c */ /* 0x000fe20003f64270 */
[----:B------:R0:W-:Y:S01]  /*168b0*/  MUFU.EX2 R10, R91 ;  /* 0x0000005b000a7308 */ /* 0x0001e20000000800 */
[----:B------:R-:W-:Y:S01]  /*168c0*/  FMNMX.FTZ R12, R85, R12, !PT ;  /* 0x0000000c550c7209 */ /* 0x000fe20007810000 */
[-CC-:B------:R-:W-:Y:S01]  /*168d0*/  FFMA.FTZ R185, R9, R0.reuse, -R30.reuse ;  /* 0x0000000009b97223 */ /* 0x180fe2000001081e */
[----:B------:R-:W-:Y:S01]  /*168e0*/  FSEL R89, R56, -INF , P3 ;  /* 0xff80000038597808 */ /* 0x000fe20001800000 */
[--C-:B------:R-:W-:Y:S01]  /*168f0*/  FFMA.FTZ R187, R11, R0, -R30.reuse ;  /* 0x000000000bbb7223 */ /* 0x100fe2000001081e */
[----:B------:R-:W-:Y:S01]  /*16900*/  FMNMX.FTZ R12, R69, R12, !PT ;  /* 0x0000000c450c7209 */ /* 0x000fe20007810000 */
[--C-:B------:R-:W-:Y:S01]  /*16910*/  FFMA.FTZ R181, R13, R0, -R30.reuse ;  /* 0x000000000db57223 */ /* 0x100fe2000001081e */
[----:B------:R-:W-:Y:S01]  /*16920*/  ISETP.GT.AND P3, PT, R34, 0x28, PT ;  /* 0x000000282200780c */ /* 0x000fe20003f64270 */
[----:B------:R-:W-:Y:S01]  /*16930*/  MUFU.EX2 R201, R201 ;  /* 0x000000c900c97308 */ /* 0x000fe20000000800 */
[----:B------:R-:W-:Y:S01]  /*16940*/  FMNMX.FTZ R12, R89, R12, !PT ;  /* 0x0000000c590c7209 */ /* 0x000fe20007810000 */
[-CC-:B------:R-:W-:Y:S01]  /*16950*/  FFMA.FTZ R183, R15, R0.reuse, -R30.reuse ;  /* 0x000000000fb77223 */ /* 0x180fe2000001081e */
[----:B0-----:R-:W-:Y:S01]  /*16960*/  FSEL R91, R60, -INF , P3 ;  /* 0xff8000003c5b7808 */ /* 0x001fe20001800000 */
[--C-:B------:R-:W-:Y:S01]  /*16970*/  FFMA.FTZ R177, R21, R0, -R30.reuse ;  /* 0x0000000015b17223 */ /* 0x100fe2000001081e */
[----:B------:R-:W-:Y:S01]  /*16980*/  FMNMX.FTZ R14, R57, R12, !PT ;  /* 0x0000000c390e7209 */ /* 0x000fe20007810000 */
[--C-:B------:R-:W-:Y:S01]  /*16990*/  FFMA.FTZ R27, R27, R0, -R30.reuse ;  /* 0x000000001b1b7223 */ /* 0x100fe2000001081e */
[----:B------:R-:W-:Y:S01]  /*169a0*/  ISETP.GT.AND P3, PT, R34, 0x30, PT ;  /* 0x000000302200780c */ /* 0x000fe20003f64270 */
[----:B------:R-:W-:Y:S01]  /*169b0*/  MUFU.EX2 R12, R95 ;  /* 0x0000005f000c7308 */ /* 0x000fe20000000800 */
[----:B------:R-:W-:Y:S01]  /*169c0*/  FMNMX.FTZ R14, R91, R14, !PT ;  /* 0x0000000e5b0e7209 */ /* 0x000fe20007810000 */
[----:B------:R-:W-:Y:S01]  /*169d0*/  FFMA.FTZ R179, R67, R0, -R30 ;  /* 0x0000000043b37223 */ /* 0x000fe2000001081e */
[----:B------:R-:W-:-:S02]  /*169e0*/  FSEL R93, R48, -INF , P3 ;  /* 0xff800000305d7808 */ /* 0x000fc40001800000 */
[----:B------:R-:W-:Y:S02]  /*169f0*/  CS2R R66, SRZ ;  /* 0x0000000000427805 */ /* 0x000fe4000001ff00 */
[----:B------:R-:W-:Y:S02]  /*16a00*/  FMNMX.FTZ R14, R61, R14, !PT ;  /* 0x0000000e3d0e7209 */ /* 0x000fe40007810000 */
[----:B------:R-:W-:Y:S01]  /*16a10*/  ISETP.GT.AND P3, PT, R34, 0x38, PT ;  /* 0x000000382200780c */ /* 0x000fe20003f64270 */
[----:B------:R-:W0:Y:S01]  /*16a20*/  MUFU.EX2 R8, R8 ;  /* 0x0000000800087308 */ /* 0x000e220000000800 */
[----:B------:R-:W-:Y:S02]  /*16a30*/  FMNMX.FTZ R14, R93, R14, !PT ;  /* 0x0000000e5d0e7209 */ /* 0x000fe40007810000 */
[----:B------:R-:W-:Y:S02]  /*16a40*/  FSEL R87, R52, -INF , P3 ;  /* 0xff80000034577808 */ /* 0x000fe40001800000 */
[----:B------:R-:W-:-:S02]  /*16a50*/  FMNMX.FTZ R20, R49, R14, !PT ;  /* 0x0000000e31147209 */ /* 0x000fc40007810000 */
[----:B------:R-:W-:Y:S01]  /*16a60*/  ISETP.GT.AND P3, PT, R34, 0x40, PT ;  /* 0x000000402200780c */ /* 0x000fe20003f64270 */
[----:B------:R1:W-:Y:S01]  /*16a70*/  MUFU.EX2 R14, R26 ;  /* 0x0000001a000e7308 */ /* 0x0003e20000000800 */
[----:B------:R-:W-:Y:S02]  /*16a80*/  FMNMX.FTZ R20, R87, R20, !PT ;  /* 0x0000001457147209 */ /* 0x000fe40007810000 */
[----:B------:R-:W-:Y:S02]  /*16a90*/  FSEL R79, R40, -INF , P3 ;  /* 0xff800000284f7808 */ /* 0x000fe40001800000 */
[----:B------:R-:W-:Y:S02]  /*16aa0*/  FMNMX.FTZ R20, R53, R20, !PT ;  /* 0x0000001435147209 */ /* 0x000fe40007810000 */
[----:B------:R-:W-:Y:S01]  /*16ab0*/  ISETP.GT.AND P3, PT, R34, 0x48, PT ;  /* 0x000000482200780c */ /* 0x000fe20003f64270 */
[----:B------:R-:W2:Y:S01]  /*16ac0*/  MUFU.EX2 R203, R203 ;  /* 0x000000cb00cb7308 */ /* 0x000ea20000000800 */
[----:B------:R-:W-:-:S02]  /*16ad0*/  FSEL R75, R41, -INF , P4 ;  /* 0xff800000294b7808 */ /* 0x000fc40002000000 */
[----:B------:R-:W-:Y:S02]  /*16ae0*/  FMNMX.FTZ R20, R79, R20, !PT ;  /* 0x000000144f147209 */ /* 0x000fe40007810000 */
[----:B------:R-:W-:Y:S02]  /*16af0*/  ISETP.GT.AND P4, PT, R34, 0x49, PT ;  /* 0x000000492200780c */ /* 0x000fe40003f84270 */
[----:B------:R-:W-:Y:S01]  /*16b00*/  FSEL R41, R44, -INF , P3 ;  /* 0xff8000002c297808 */ /* 0x000fe20001800000 */
[----:B------:R-:W3:Y:S01]  /*16b10*/  MUFU.EX2 R197, R197 ;  /* 0x000000c500c57308 */ /* 0x000ee20000000800 */
[----:B-1----:R-:W-:Y:S01]  /*16b20*/  FMNMX.FTZ R26, R75, R20, !PT ;  /* 0x000000144b1a7209 */ /* 0x002fe20007810000 */
[----:B------:R-:W1:Y:S01]  /*16b30*/  @P2 LDC R44, c[0x0][0x450] ;  /* 0x00011400ff2c2b82 */ /* 0x000e620000000800 */
[----:B------:R-:W-:Y:S02]  /*16b40*/  FSEL R45, R45, -INF , P4 ;  /* 0xff8000002d2d7808 */ /* 0x000fe40002000000 */
[----:B------:R-:W-:-:S02]  /*16b50*/  ISETP.GT.AND P3, PT, R34, 0x50, PT ;  /* 0x000000502200780c */ /* 0x000fc40003f64270 */
[----:B------:R-:W-:Y:S01]  /*16b60*/  FMNMX.FTZ R26, R41, R26, !PT ;  /* 0x0000001a291a7209 */ /* 0x000fe20007810000 */
[----:B------:R4:W-:Y:S01]  /*16b70*/  MUFU.EX2 R20, R38 ;  /* 0x0000002600147308 */ /* 0x0009e20000000800 */
[----:B------:R-:W-:Y:S02]  /*16b80*/  ISETP.GT.AND P4, PT, R34, 0x51, PT ;  /* 0x000000512200780c */ /* 0x000fe40003f84270 */
[----:B------:R-:W-:Y:S02]  /*16b90*/  FSEL R71, R32, -INF , P3 ;  /* 0xff80000020477808 */ /* 0x000fe40001800000 */
[----:B------:R-:W-:Y:S02]  /*16ba0*/  FMNMX.FTZ R26, R45, R26, !PT ;  /* 0x0000001a2d1a7209 */ /* 0x000fe40007810000 */
[C---:B------:R-:W-:Y:S01]  /*16bb0*/  ISETP.GT.AND P3, PT, R34.reuse, 0x58, PT ;  /* 0x000000582200780c */ /* 0x040fe20003f64270 */
[----:B------:R-:W5:Y:S01]  /*16bc0*/  MUFU.EX2 R199, R199 ;  /* 0x000000c700c77308 */ /* 0x000f620000000800 */
[----:B------:R-:W-:Y:S01]  /*16bd0*/  FSEL R33, R33, -INF , P4 ;  /* 0xff80000021217808 */ /* 0x000fe20002000000 */
[----:B----4-:R-:W-:Y:S01]  /*16be0*/  FFMA.FTZ R38, R39, R0, -R30 ;  /* 0x0000000027267223 */ /* 0x010fe2000001081e */
[----:B------:R-:W-:Y:S01]  /*16bf0*/  FMNMX.FTZ R26, R71, R26, !PT ;  /* 0x0000001a471a7209 */ /* 0x000fe20007810000 */
[----:B------:R-:W4:Y:S01]  /*16c00*/  @P2 LDC R39, c[0x0][0x44c] ;  /* 0x00011300ff272b82 */ /* 0x000f220000000800 */
[----:B------:R-:W-:-:S02]  /*16c10*/  ISETP.GT.AND P4, PT, R34, 0x59, PT ;  /* 0x000000592200780c */ /* 0x000fc40003f84270 */
[----:B------:R-:W-:Y:S01]  /*16c20*/  FSEL R59, R36, -INF , P3 ;  /* 0xff800000243b7808 */ /* 0x000fe20001800000 */
[--C-:B------:R-:W-:Y:S01]  /*16c30*/  FFMA.FTZ R36, R63, R0, -R30.reuse ;  /* 0x000000003f247223 */ /* 0x100fe2000001081e */
[----:B------:R-:W-:Y:S01]  /*16c40*/  FMNMX.FTZ R32, R33, R26, !PT ;  /* 0x0000001a21207209 */ /* 0x000fe20007810000 */
[----:B------:R-:W-:Y:S01]  /*16c50*/  MUFU.EX2 R193, R193 ;  /* 0x000000c100c17308 */ /* 0x000fe20000000800 */
[----:B------:R-:W-:Y:S02]  /*16c60*/  FSEL R37, R37, -INF , P4 ;  /* 0xff80000025257808 */ /* 0x000fe40002000000 */
[C---:B------:R-:W-:Y:S02]  /*16c70*/  ISETP.GT.AND P3, PT, R34.reuse, 0x60, PT ;  /* 0x000000602200780c */ /* 0x040fe40003f64270 */
[----:B------:R-:W-:Y:S02]  /*16c80*/  FMNMX.FTZ R32, R59, R32, !PT ;  /* 0x000000203b207209 */ /* 0x000fe40007810000 */
[----:B------:R-:W-:Y:S01]  /*16c90*/  ISETP.GT.AND P4, PT, R34, 0x61, PT ;  /* 0x000000612200780c */ /* 0x000fe20003f84270 */
[----:B------:R0:W-:Y:S01]  /*16ca0*/  MUFU.EX2 R26, R36 ;  /* 0x00000024001a7308 */ /* 0x0001e20000000800 */
[----:B------:R-:W-:Y:S01]  /*16cb0*/  FSEL R63, R24, -INF , P3 ;  /* 0xff800000183f7808 */ /* 0x000fe20001800000 */
[----:B------:R-:W-:Y:S01]  /*16cc0*/  FFMA.FTZ R24, R51, R0, -R30 ;  /* 0x0000000033187223 */ /* 0x000fe2000001081e */
[----:B------:R-:W-:-:S02]  /*16cd0*/  FMNMX.FTZ R32, R37, R32, !PT ;  /* 0x0000002025207209 */ /* 0x000fc40007810000 */
[----:B------:R-:W-:Y:S02]  /*16ce0*/  CS2R R50, SRZ ;  /* 0x0000000000327805 */ /* 0x000fe4000001ff00 */
[----:B------:R-:W-:Y:S02]  /*16cf0*/  ISETP.GT.AND P3, PT, R34, 0x68, PT ;  /* 0x000000682200780c */ /* 0x000fe40003f64270 */
[----:B------:R-:W-:Y:S01]  /*16d00*/  FSEL R25, R25, -INF , P4 ;  /* 0xff80000019197808 */ /* 0x000fe20002000000 */
[----:B------:R-:W-:Y:S01]  /*16d10*/  MUFU.EX2 R195, R195 ;  /* 0x000000c300c37308 */ /* 0x000fe20000000800 */
[----:B------:R-:W-:Y:S01]  /*16d20*/  FMNMX.FTZ R32, R63, R32, !PT ;  /* 0x000000203f207209 */ /* 0x000fe20007810000 */
[----:B----4-:R-:W-:Y:S01]  /*16d30*/  @P2 IMAD.HI.U32 R39, R222, R39, RZ ;  /* 0x00000027de272227 */ /* 0x010fe200078e00ff */
[----:B------:R-:W-:-:S03]  /*16d40*/  ISETP.GT.AND P4, PT, R34, 0x69, PT ;  /* 0x000000692200780c */ /* 0x000fc60003f84270 */
[----:B------:R-:W-:Y:S01]  /*16d50*/  FFMA.FTZ R34, R47, R0, -R30 ;  /* 0x000000002f227223 */ /* 0x000fe2000001081e */
[----:B------:R-:W-:Y:S01]  /*16d60*/  FSEL R95, R28, -INF , P3 ;  /* 0xff8000001c5f7808 */ /* 0x000fe20001800000 */
[----:B------:R-:W-:Y:S01]  /*16d70*/  IMAD.MOV.U32 R47, RZ, RZ, R222 ;  /* 0x000000ffff2f7224 */ /* 0x000fe200078e00de */
[----:B------:R-:W-:Y:S01]  /*16d80*/  FMNMX.FTZ R32, R25, R32, !PT ;  /* 0x0000002019207209 */ /* 0x000fe20007810000 */
[----:B------:R-:W-:Y:S01]  /*16d90*/  MUFU.EX2 R189, R189 ;  /* 0x000000bd00bd7308 */ /* 0x000fe20000000800 */
[----:B------:R-:W-:Y:S01]  /*16da0*/  FSEL R29, R29, -INF , P4 ;  /* 0xff8000001d1d7808 */ /* 0x000fe20002000000 */
[----:B------:R-:W-:Y:S01]  /*16db0*/  FFMA.FTZ R28, R55, R0, -R30 ;  /* 0x00000000371c7223 */ /* 0x000fe2000001081e */
[----:B------:R-:W-:Y:S02]  /*16dc0*/  FMNMX.FTZ R32, R95, R32, !PT ;  /* 0x000000205f207209 */ /* 0x000fe40007810000 */
[----:B------:R-:W-:Y:S02]  /*16dd0*/  CS2R R54, SRZ ;  /* 0x0000000000367805 */ /* 0x000fe4000001ff00 */
[----:B-1----:R-:W-:-:S02]  /*16de0*/  @P2 SHF.R.U32.HI R47, RZ, R44, R39 ;  /* 0x0000002cff2f2219 */ /* 0x002fc40000011627 */
[----:B------:R-:W-:Y:S01]  /*16df0*/  FMNMX.FTZ R5, R29, R32, !PT ;  /* 0x000000201d057209 */ /* 0x000fe20007810000 */
[--C-:B------:R-:W-:Y:S01]  /*16e00*/  FFMA.FTZ R32, R43, R0, -R30.reuse ;  /* 0x000000002b207223 */ /* 0x100fe2000001081e */
[----:B------:R-:W-:Y:S03]  /*16e10*/  MUFU.EX2 R24, R24 ;  /* 0x0000001800187308 */ /* 0x000fe60000000800 */
[----:B0-----:R-:W0:Y:S05]  /*16e20*/  SHFL.BFLY PT, R36, R5, 0x2, 0x1f ;  /* 0x0c401f0005247f89 */ /* 0x001e2a00000e0000 */
[----:B------:R-:W-:Y:S08]  /*16e30*/  MUFU.EX2 R191, R191 ;  /* 0x000000bf00bf7308 */ /* 0x000ff00000000800 */
[----:B------:R-:W-:Y:S08]  /*16e40*/  MUFU.EX2 R28, R28 ;  /* 0x0000001c001c7308 */ /* 0x000ff00000000800 */
[----:B------:R-:W-:Y:S01]  /*16e50*/  MUFU.EX2 R185, R185 ;  /* 0x000000b900b97308 */ /* 0x000fe20000000800 */
[----:B0-----:R-:W-:Y:S01]  /*16e60*/  FMNMX.FTZ R7, R5, R36, !PT ;  /* 0x0000002405077209 */ /* 0x001fe20007810000 */
[-CC-:B------:R-:W-:Y:S01]  /*16e70*/  FFMA.FTZ R36, R35, R0.reuse, -R30.reuse ;  /* 0x0000000023247223 */ /* 0x180fe2000001081e */
[----:B------:R-:W-:-:S03]  /*16e80*/  FFMA.FTZ R30, R31, R0, -R30 ;  /* 0x000000001f1e7223 */ /* 0x000fc6000001081e */
[----:B------:R-:W0:Y:S02]  /*16e90*/  SHFL.BFLY PT, R40, R7, 0x1, 0x1f ;  /* 0x0c201f0007287f89 */ /* 0x000e2400000e0000 */
[----:B------:R-:W-:Y:S08]  /*16ea0*/  MUFU.EX2 R32, R32 ;  /* 0x0000002000207308 */ /* 0x000ff00000000800 */
[----:B------:R-:W-:Y:S08]  /*16eb0*/  MUFU.EX2 R187, R187 ;  /* 0x000000bb00bb7308 */ /* 0x000ff00000000800 */
[----:B------:R-:W-:Y:S01]  /*16ec0*/  MUFU.EX2 R34, R34 ;  /* 0x0000002200227308 */ /* 0x000fe20000000800 */
[----:B0-----:R-:W-:-:S07]  /*16ed0*/  FMNMX.FTZ R5, R7, R40, !PT ;  /* 0x0000002807057209 */ /* 0x001fce0007810000 */
[----:B------:R-:W-:Y:S01]  /*16ee0*/  MUFU.EX2 R181, R181 ;  /* 0x000000b500b57308 */ /* 0x000fe20000000800 */
[C---:B------:R-:W-:Y:S01]  /*16ef0*/  FSETP.NEU.FTZ.AND P3, PT, R5.reuse, -INF , PT ;  /* 0xff8000000500780b */ /* 0x040fe20003f7d000 */
[----:B------:R-:W-:-:S06]  /*16f00*/  FMUL.FTZ R7, R5, R0 ;  /* 0x0000000005077220 */ /* 0x000fcc0000410000 */
[----:B------:R0:W-:Y:S01]  /*16f10*/  MUFU.EX2 R40, R27 ;  /* 0x0000001b00287308 */ /* 0x0001e20000000800 */
[----:B------:R-:W-:-:S05]  /*16f20*/  FSEL R42, R7, RZ, P3 ;  /* 0x000000ff072a7208 */ /* 0x000fca0001800000 */
[-CC-:B------:R-:W-:Y:S01]  /*16f30*/  FFMA.FTZ R200, R81, R0.reuse, -R42.reuse ;  /* 0x0000000051c87223 */ /* 0x180fe2000001082a */
[-CC-:B------:R-:W-:Y:S01]  /*16f40*/  FFMA.FTZ R9, R6, R0.reuse, -R42.reuse ;  /* 0x0000000006097223 */ /* 0x180fe2000001082a */
[-C--:B------:R-:W-:Y:S01]  /*16f50*/  FFMA.FTZ R202, R73, R0.reuse, -R42 ;  /* 0x0000000049ca7223 */ /* 0x080fe2000001082a */
[----:B------:R-:W-:Y:S01]  /*16f60*/  FADD.FTZ R6, R201, R8 ;  /* 0x00000008c9067221 */ /* 0x000fe20000010000 */
[-CC-:B------:R-:W-:Y:S01]  /*16f70*/  FFMA.FTZ R11, R77, R0.reuse, -R42.reuse ;  /* 0x000000004d0b7223 */ /* 0x180fe2000001082a */
[-C--:B------:R-:W-:Y:S01]  /*16f80*/  FFMA.FTZ R196, R83, R0.reuse, -R42 ;  /* 0x0000000053c47223 */ /* 0x080fe2000001082a */
[----:B------:R-:W-:Y:S01]  /*16f90*/  MUFU.EX2 R200, R200 ;  /* 0x000000c800c87308 */ /* 0x000fe20000000800 */
[----:B--2---:R-:W-:Y:S01]  /*16fa0*/  FADD.FTZ R7, R203, R6 ;  /* 0x00000006cb077221 */ /* 0x004fe20000010000 */
[-CC-:B------:R-:W-:Y:S01]  /*16fb0*/  FFMA.FTZ R13, R65, R0.reuse, -R42.reuse ;  /* 0x00000000410d7223 */ /* 0x180fe2000001082a */
[-CC-:B------:R-:W-:Y:S01]  /*16fc0*/  FFMA.FTZ R198, R85, R0.reuse, -R42.reuse ;  /* 0x0000000055c67223 */ /* 0x180fe2000001082a */
[-CC-:B------:R-:W-:Y:S01]  /*16fd0*/  FFMA.FTZ R15, R69, R0.reuse, -R42.reuse ;  /* 0x00000000450f7223 */ /* 0x180fe2000001082a */
[----:B------:R-:W-:Y:S01]  /*16fe0*/  FADD.FTZ R6, R10, R7 ;  /* 0x000000070a067221 */ /* 0x000fe20000010000 */
[-CC-:B------:R-:W-:Y:S01]  /*16ff0*/  FFMA.FTZ R192, R89, R0.reuse, -R42.reuse ;  /* 0x0000000059c07223 */ /* 0x180fe2000001082a */
[-C--:B------:R-:W-:Y:S01]  /*17000*/  FFMA.FTZ R21, R57, R0.reuse, -R42 ;  /* 0x0000000039157223 */ /* 0x080fe2000001082a */
[----:B------:R-:W1:Y:S01]  /*17010*/  MUFU.EX2 R9, R9 ;  /* 0x0000000900097308 */ /* 0x000e620000000800 */
[----:B---3--:R-:W-:Y:S01]  /*17020*/  FADD.FTZ R7, R197, R6 ;  /* 0x00000006c5077221 */ /* 0x008fe20000010000 */
[-CC-:B------:R-:W-:Y:S01]  /*17030*/  FFMA.FTZ R194, R91, R0.reuse, -R42.reuse ;  /* 0x000000005bc27223 */ /* 0x180fe2000001082a */
[-CC-:B0-----:R-:W-:Y:S01]  /*17040*/  FFMA.FTZ R27, R61, R0.reuse, -R42.reuse ;  /* 0x000000003d1b7223 */ /* 0x181fe2000001082a */
[-CC-:B------:R-:W-:Y:S01]  /*17050*/  FFMA.FTZ R188, R93, R0.reuse, -R42.reuse ;  /* 0x000000005dbc7223 */ /* 0x180fe2000001082a */
[----:B------:R-:W-:Y:S01]  /*17060*/  FADD.FTZ R6, R12, R7 ;  /* 0x000000070c067221 */ /* 0x000fe20000010000 */
[-CC-:B------:R-:W-:Y:S01]  /*17070*/  FFMA.FTZ R31, R49, R0.reuse, -R42.reuse ;  /* 0x00000000311f7223 */ /* 0x180fe2000001082a */
[-C--:B------:R-:W-:Y:S01]  /*17080*/  FFMA.FTZ R190, R87, R0.reuse, -R42 ;  /* 0x0000000057be7223 */ /* 0x080fe2000001082a */
[----:B------:R-:W0:Y:S01]  /*17090*/  MUFU.EX2 R202, R202 ;  /* 0x000000ca00ca7308 */ /* 0x000e220000000800 */
[----:B-----5:R-:W-:Y:S01]  /*170a0*/  FADD.FTZ R39, R199, R6 ;  /* 0x00000006c7277221 */ /* 0x020fe20000010000 */
[----:B------:R-:W-:Y:S01]  /*170b0*/  @!P1 PRMT R6, RZ, 0x654, R3 ;  /* 0x00000654ff069816 */ /* 0x000fe20000000003 */
[-CC-:B------:R-:W-:Y:S01]  /*170c0*/  FFMA.FTZ R35, R53, R0.reuse, -R42.reuse ;  /* 0x0000000035237223 */ /* 0x180fe2000001082a */
[-CC-:B------:R-:W-:Y:S01]  /*170d0*/  FFMA.FTZ R184, R79, R0.reuse, -R42.reuse ;  /* 0x000000004fb87223 */ /* 0x180fe2000001082a */
[----:B------:R-:W-:Y:S01]  /*170e0*/  FADD.FTZ R46, R14, R39 ;  /* 0x000000270e2e7221 */ /* 0x000fe20000010000 */
[----:B------:R2:W-:Y:S01]  /*170f0*/  @!P1 SYNCS.ARRIVE.TRANS64.RED.A1T0 RZ, [R6+URZ], RZ ;  /* 0x000000ff06ff99a7 */ /* 0x0005e2000810043f */
[-C--:B------:R-:W-:Y:S01]  /*17100*/  FFMA.FTZ R75, R75, R0.reuse, -R42 ;  /* 0x000000004b4b7223 */ /* 0x080fe2000001082a */
[----:B------:R-:W3:Y:S01]  /*17110*/  MUFU.EX2 R11, R11 ;  /* 0x0000000b000b7308 */ /* 0x000ee20000000800 */
[----:B-1----:R-:W-:Y:S01]  /*17120*/  FADD.FTZ R7, R200, R9 ;  /* 0x00000009c8077221 */ /* 0x002fe20000010000 */
[----:B------:R-:W-:Y:S01]  /*17130*/  FADD.FTZ R43, R193, R46 ;  /* 0x0000002ec12b7221 */ /* 0x000fe20000010000 */
[-CC-:B------:R-:W-:Y:S01]  /*17140*/  FFMA.FTZ R41, R41, R0.reuse, -R42.reuse ;  /* 0x0000000029297223 */ /* 0x180fe2000001082a */
[-CC-:B------:R-:W-:Y:S01]  /*17150*/  FFMA.FTZ R45, R45, R0.reuse, -R42.reuse ;  /* 0x000000002d2d7223 */ /* 0x180fe2000001082a */
[-C--:B------:R-:W-:Y:S01]  /*17160*/  FFMA.FTZ R71, R71, R0.reuse, -R42 ;  /* 0x0000000047477223 */ /* 0x080fe2000001082a */
[----:B------:R-:W-:Y:S01]  /*17170*/  FADD.FTZ R46, R20, R43 ;  /* 0x0000002b142e7221 */ /* 0x000fe20000010000 */
[----:B--2---:R-:W-:Y:S01]  /*17180*/  IMAD.MOV.U32 R6, RZ, RZ, RZ ;  /* 0x000000ffff067224 */ /* 0x004fe200078e00ff */
[----:B------:R-:W1:Y:S01]  /*17190*/  MUFU.EX2 R196, R196 ;  /* 0x000000c400c47308 */ /* 0x000e620000000800 */
[----:B0-----:R-:W-:Y:S01]  /*171a0*/  FADD.FTZ R44, R202, R7 ;  /* 0x00000007ca2c7221 */ /* 0x001fe20000010000 */
[----:B------:R-:W-:Y:S01]  /*171b0*/  IADD3 R7, R47, R225, -R224 ;  /* 0x000000e12f077210 */ /* 0x000fe20007ffe8e0 */
[----:B------:R-:W-:Y:S01]  /*171c0*/  FADD.FTZ R43, R195, R46 ;  /* 0x0000002ec32b7221 */ /* 0x000fe20000010000 */
[-CC-:B------:R-:W-:Y:S01]  /*171d0*/  FFMA.FTZ R33, R33, R0.reuse, -R42.reuse ;  /* 0x0000000021217223 */ /* 0x180fe2000001082a */
[-CC-:B------:R-:W-:Y:S01]  /*171e0*/  FFMA.FTZ R59, R59, R0.reuse, -R42.reuse ;  /* 0x000000003b3b7223 */ /* 0x180fe2000001082a */
[-C--:B------:R-:W-:Y:S01]  /*171f0*/  FFMA.FTZ R37, R37, R0.reuse, -R42 ;  /* 0x0000000025257223 */ /* 0x080fe2000001082a */
[----:B------:R-:W-:Y:S01]  /*17200*/  IMAD.HI R221, R7, -0x6db6db6d, R6 ;  /* 0x9249249307dd7827 */ /* 0x000fe200078e0206 */
[----:B------:R-:W0:Y:S03]  /*17210*/  MUFU.EX2 R13, R13 ;  /* 0x0000000d000d7308 */ /* 0x000e260000000800 */
[----:B---3--:R-:W-:Y:S01]  /*17220*/  FADD.FTZ R39, R11, R44 ;  /* 0x0000002c0b277221 */ /* 0x008fe20000010000 */
[----:B------:R-:W-:Y:S01]  /*17230*/  FADD.FTZ R46, R26, R43 ;  /* 0x0000002b1a2e7221 */ /* 0x000fe20000010000 */
[-CC-:B------:R-:W-:Y:S01]  /*17240*/  FFMA.FTZ R63, R63, R0.reuse, -R42.reuse ;  /* 0x000000003f3f7223 */ /* 0x180fe2000001082a */
[-CC-:B------:R-:W-:Y:S01]  /*17250*/  FFMA.FTZ R25, R25, R0.reuse, -R42.reuse ;  /* 0x0000000019197223 */ /* 0x180fe2000001082a */
[-CC-:B------:R-:W-:Y:S01]  /*17260*/  FFMA.FTZ R95, R95, R0.reuse, -R42.reuse ;  /* 0x000000005f5f7223 */ /* 0x180fe2000001082a */
[----:B------:R-:W-:Y:S01]  /*17270*/  FFMA.FTZ R29, R29, R0, -R42 ;  /* 0x000000001d1d7223 */ /* 0x000fe2000001082a */
[----:B------:R-:W-:Y:S01]  /*17280*/  F2FP.BF16.F32.PACK_AB R201, R8, R201 ;  /* 0x000000c908c9723e */ /* 0x000fe200000010ff */
[----:B------:R-:W2:Y:S01]  /*17290*/  MUFU.EX2 R198, R198 ;  /* 0x000000c600c67308 */ /* 0x000ea20000000800 */
[----:B-1----:R-:W-:Y:S01]  /*172a0*/  FADD.FTZ R44, R196, R39 ;  /* 0x00000027c42c7221 */ /* 0x002fe20000010000 */
[----:B------:R-:W-:Y:S01]  /*172b0*/  F2FP.BF16.F32.PACK_AB R203, R10, R203 ;  /* 0x000000cb0acb723e */ /* 0x000fe200000010ff */
[----:B------:R-:W-:Y:S01]  /*172c0*/  VIADD R10, R2, 0xfffffffe ;  /* 0xfffffffe020a7836 */ /* 0x000fe20000000000 */
[----:B------:R-:W-:Y:S01]  /*172d0*/  F2FP.BF16.F32.PACK_AB R195, R26, R195 ;  /* 0x000000c31ac3723e */ /* 0x000fe200000010ff */
[----:B------:R-:W-:Y:S01]  /*172e0*/  IMAD.MOV.U32 R2, RZ, RZ, 0x3f800000 ;  /* 0x3f800000ff027424 */ /* 0x000fe200078e00ff */
[----:B------:R-:W-:-:S02]  /*172f0*/  F2FP.BF16.F32.PACK_AB R197, R12, R197 ;  /* 0x000000c50cc5723e */ /* 0x000fc400000010ff */
[----:B------:R-:W-:Y:S01]  /*17300*/  CS2R R92, SRZ ;  /* 0x00000000005c7805 */ /* 0x000fe2000001ff00 */
[----:B------:R-:W1:Y:S01]  /*17310*/  MUFU.EX2 R15, R15 ;  /* 0x0000000f000f7308 */ /* 0x000e620000000800 */
[----:B0-----:R-:W-:Y:S01]  /*17320*/  FADD.FTZ R39, R13, R44 ;  /* 0x0000002c0d277221 */ /* 0x001fe20000010000 */
[----:B------:R-:W-:Y:S02]  /*17330*/  F2FP.BF16.F32.PACK_AB R199, R14, R199 ;  /* 0x000000c70ec7723e */ /* 0x000fe400000010ff */
[----:B------:R-:W-:Y:S02]  /*17340*/  CS2R R90, SRZ ;  /* 0x00000000005a7805 */ /* 0x000fe4000001ff00 */
[----:B------:R-:W-:Y:S02]  /*17350*/  F2FP.BF16.F32.PACK_AB R193, R20, R193 ;  /* 0x000000c114c1723e */ /* 0x000fe400000010ff */
[----:B------:R-:W-:Y:S02]  /*17360*/  CS2R R88, SRZ ;  /* 0x0000000000587805 */ /* 0x000fe4000001ff00 */
[----:B------:R-:W-:-:S02]  /*17370*/  F2FP.BF16.F32.PACK_AB R200, R9, R200 ;  /* 0x000000c809c8723e */ /* 0x000fc400000010ff */
[----:B------:R-:W-:Y:S01]  /*17380*/  CS2R R86, SRZ ;  /* 0x0000000000567805 */ /* 0x000fe2000001ff00 */
[----:B------:R-:W0:Y:S01]  /*17390*/  MUFU.EX2 R192, R192 ;  /* 0x000000c000c07308 */ /* 0x000e220000000800 */
[----:B--2---:R-:W-:Y:S01]  /*173a0*/  FADD.FTZ R44, R198, R39 ;  /* 0x00000027c62c7221 */ /* 0x004fe20000010000 */
[----:B------:R-:W-:Y:S01]  /*173b0*/  FADD.FTZ R39, R189, R46 ;  /* 0x0000002ebd277221 */ /* 0x000fe20000010000 */
[----:B------:R-:W-:Y:S02]  /*173c0*/  F2FP.BF16.F32.PACK_AB R189, R24, R189 ;  /* 0x000000bd18bd723e */ /* 0x000fe400000010ff */
[----:B------:R-:W-:Y:S02]  /*173d0*/  CS2R R84, SRZ ;  /* 0x0000000000547805 */ /* 0x000fe4000001ff00 */
[----:B------:R-:W-:Y:S02]  /*173e0*/  F2FP.BF16.F32.PACK_AB R202, R11, R202 ;  /* 0x000000ca0bca723e */ /* 0x000fe400000010ff */
[----:B------:R-:W-:-:S02]  /*173f0*/  CS2R R82, SRZ ;  /* 0x0000000000527805 */ /* 0x000fc4000001ff00 */
[----:B------:R-:W-:Y:S01]  /*17400*/  F2FP.BF16.F32.PACK_AB R196, R13, R196 ;  /* 0x000000c40dc4723e */ /* 0x000fe200000010ff */
[----:B------:R-:W2:Y:S01]  /*17410*/  MUFU.EX2 R21, R21 ;  /* 0x0000001500157308 */ /* 0x000ea20000000800 */
[C---:B-1----:R-:W-:Y:S01]  /*17420*/  FADD.FTZ R7, R15.reuse, R44 ;  /* 0x0000002c0f077221 */ /* 0x042fe20000010000 */
[----:B------:R-:W-:Y:S01]  /*17430*/  FADD.FTZ R44, R24, R39 ;  /* 0x00000027182c7221 */ /* 0x000fe20000010000 */
[----:B------:R-:W-:Y:S02]  /*17440*/  F2FP.BF16.F32.PACK_AB R198, R15, R198 ;  /* 0x000000c60fc6723e */ /* 0x000fe400000010ff */
[----:B------:R-:W-:Y:S02]  /*17450*/  CS2R R80, SRZ ;  /* 0x0000000000507805 */ /* 0x000fe4000001ff00 */
[----:B------:R-:W-:Y:S01]  /*17460*/  CS2R R78, SRZ ;  /* 0x00000000004e7805 */ /* 0x000fe2000001ff00 */
[----:B------:R-:W-:Y:S01]  /*17470*/  FADD.FTZ R39, R191, R44 ;  /* 0x0000002cbf277221 */ /* 0x000fe20000010000 */
[----:B------:R-:W-:Y:S01]  /*17480*/  F2FP.BF16.F32.PACK_AB R191, R28, R191 ;  /* 0x000000bf1cbf723e */ /* 0x000fe200000010ff */
[----:B------:R-:W1:Y:S01]  /*17490*/  MUFU.EX2 R194, R194 ;  /* 0x000000c200c27308 */ /* 0x000e620000000800 */
[----:B0-----:R-:W-:Y:S01]  /*174a0*/  FADD.FTZ R6, R192, R7 ;  /* 0x00000007c0067221 */ /* 0x001fe20000010000 */
[----:B------:R-:W-:Y:S01]  /*174b0*/  FADD.FTZ R44, R28, R39 ;  /* 0x000000271c2c7221 */ /* 0x000fe20000010000 */
[----:B------:R-:W-:-:S02]  /*174c0*/  CS2R R76, SRZ ;  /* 0x00000000004c7805 */ /* 0x000fc4000001ff00 */
[----:B------:R-:W-:Y:S02]  /*174d0*/  CS2R R72, SRZ ;  /* 0x0000000000487805 */ /* 0x000fe4000001ff00 */
[----:B------:R-:W-:Y:S01]  /*174e0*/  CS2R R68, SRZ ;  /* 0x0000000000447805 */ /* 0x000fe2000001ff00 */
[----:B------:R-:W-:Y:S01]  /*174f0*/  FADD.FTZ R39, R185, R44 ;  /* 0x0000002cb9277221 */ /* 0x000fe20000010000 */
[----:B------:R-:W-:Y:S01]  /*17500*/  SHF.R.U32.HI R44, RZ, 0x1f, R221 ;  /* 0x0000001fff2c7819 */ /* 0x000fe200000116dd */
[----:B------:R-:W0:Y:S01]  /*17510*/  MUFU.EX2 R27, R27 ;  /* 0x0000001b001b7308 */ /* 0x000e220000000800 */
[----:B--2---:R-:W-:Y:S01]  /*17520*/  FADD.FTZ R7, R21, R6 ;  /* 0x0000000615077221 */ /* 0x004fe20000010000 */
[----:B------:R-:W-:Y:S01]  /*17530*/  FADD.FTZ R42, R32, R39 ;  /* 0x00000027202a7221 */ /* 0x000fe20000010000 */
[----:B------:R-:W-:Y:S02]  /*17540*/  LEA.HI.SX32 R221, R221, R44, 0x1a ;  /* 0x0000002cdddd7211 */ /* 0x000fe400078fd2ff */
[----:B------:R-:W-:-:S02]  /*17550*/  CS2R R64, SRZ ;  /* 0x0000000000407805 */ /* 0x000fc4000001ff00 */
[----:B------:R-:W-:Y:S01]  /*17560*/  F2FP.BF16.F32.PACK_AB R185, R32, R185 ;  /* 0x000000b920b9723e */ /* 0x000fe200000010ff */
[----:B------:R-:W-:Y:S01]  /*17570*/  FADD.FTZ R39, R187, R42 ;  /* 0x0000002abb277221 */ /* 0x000fe20000010000 */
[----:B------:R-:W-:Y:S01]  /*17580*/  VIMNMX R221, RZ, R221, !PT ;  /* 0x000000ddffdd7248 */ /* 0x000fe20007fe0100 */
[----:B------:R-:W2:Y:S01]  /*17590*/  MUFU.EX2 R188, R188 ;  /* 0x000000bc00bc7308 */ /* 0x000ea20000000800 */
[----:B-1----:R-:W-:Y:S01]  /*175a0*/  FADD.FTZ R6, R194, R7 ;  /* 0x00000007c2067221 */ /* 0x002fe20000010000 */
[----:B------:R-:W-:Y:S01]  /*175b0*/  FADD.FTZ R8, R34, R39 ;  /* 0x0000002722087221 */ /* 0x000fe20000010000 */
[----:B------:R-:W-:Y:S02]  /*175c0*/  ISETP.GE.AND P3, PT, R10, R221, PT ;  /* 0x000000dd0a00720c */ /* 0x000fe40003f66270 */
[----:B------:R-:W-:Y:S02]  /*175d0*/  CS2R R60, SRZ ;  /* 0x00000000003c7805 */ /* 0x000fe4000001ff00 */
[----:B------:R-:W-:-:S02]  /*175e0*/  F2FP.BF16.F32.PACK_AB R187, R34, R187 ;  /* 0x000000bb22bb723e */ /* 0x000fc400000010ff */
[----:B------:R-:W-:Y:S02]  /*175f0*/  CS2R R56, SRZ ;  /* 0x0000000000387805 */ /* 0x000fe4000001ff00 */
[----:B------:R-:W-:Y:S01]  /*17600*/  F2FP.BF16.F32.PACK_AB R192, R21, R192 ;  /* 0x000000c015c0723e */ /* 0x000fe200000010ff */
[----:B------:R-:W1:Y:S01]  /*17610*/  MUFU.EX2 R31, R31 ;  /* 0x0000001f001f7308 */ /* 0x000e620000000800 */
[C---:B0-----:R-:W-:Y:S01]  /*17620*/  FADD.FTZ R7, R27.reuse, R6 ;  /* 0x000000061b077221 */ /* 0x041fe20000010000 */
[----:B------:R-:W-:Y:S02]  /*17630*/  F2FP.BF16.F32.PACK_AB R194, R27, R194 ;  /* 0x000000c21bc2723e */ /* 0x000fe400000010ff */
[----:B------:R-:W-:Y:S02]  /*17640*/  CS2R R52, SRZ ;  /* 0x0000000000347805 */ /* 0x000fe4000001ff00 */
[----:B------:R-:W-:Y:S02]  /*17650*/  CS2R R48, SRZ ;  /* 0x0000000000307805 */ /* 0x000fe4000001ff00 */
[----:B------:R-:W-:-:S02]  /*17660*/  CS2R R46, SRZ ;  /* 0x00000000002e7805 */ /* 0x000fc4000001ff00 */
[----:B------:R-:W-:Y:S02]  /*17670*/  CS2R R42, SRZ ;  /* 0x00000000002a7805 */ /* 0x000fe4000001ff00 */
[----:B------:R-:W-:Y:S01]  /*17680*/  CS2R R26, SRZ ;  /* 0x00000000001a7805 */ /* 0x000fe2000001ff00 */
[----:B------:R-:W0:Y:S01]  /*17690*/  MUFU.EX2 R190, R190 ;  /* 0x000000be00be7308 */ /* 0x000e220000000800 */
[----:B--2---:R-:W-:-:S07]  /*176a0*/  FADD.FTZ R6, R188, R7 ;  /* 0x00000007bc067221 */ /* 0x004fce0000010000 */
[----:B------:R-:W2:Y:S01]  /*176b0*/  MUFU.EX2 R35, R35 ;  /* 0x0000002300237308 */ /* 0x000ea20000000800 */
[C---:B-1----:R-:W-:Y:S01]  /*176c0*/  FADD.FTZ R7, R31.reuse, R6 ;  /* 0x000000061f077221 */ /* 0x042fe20000010000 */
[----:B------:R-:W-:-:S06]  /*176d0*/  F2FP.BF16.F32.PACK_AB R188, R31, R188 ;  /* 0x000000bc1fbc723e */ /* 0x000fcc00000010ff */
[----:B------:R-:W1:Y:S01]  /*176e0*/  MUFU.EX2 R184, R184 ;  /* 0x000000b800b87308 */ /* 0x000e620000000800 */
[----:B0-----:R-:W-:-:S07]  /*176f0*/  FADD.FTZ R6, R190, R7 ;  /* 0x00000007be067221 */ /* 0x001fce0000010000 */
[----:B------:R0:W3:Y:S01]  /*17700*/  MUFU.EX2 R3, R75 ;  /* 0x0000004b00037308 */ /* 0x0000e20000000800 */
[C---:B--2---:R-:W-:Y:S01]  /*17710*/  FADD.FTZ R7, R35.reuse, R6 ;  /* 0x0000000623077221 */ /* 0x044fe20000010000 */
[----:B------:R-:W-:Y:S02]  /*17720*/  F2FP.BF16.F32.PACK_AB R190, R35, R190 ;  /* 0x000000be23be723e */ /* 0x000fe400000010ff */
[----:B------:R-:W-:-:S04]  /*17730*/  CS2R R34, SRZ ;  /* 0x0000000000227805 */ /* 0x000fc8000001ff00 */
[----:B------:R-:W-:Y:S01]  /*17740*/  MUFU.EX2 R36, R36 ;  /* 0x0000002400247308 */ /* 0x000fe20000000800 */
[----:B-1----:R-:W-:Y:S01]  /*17750*/  FADD.FTZ R6, R184, R7 ;  /* 0x00000007b8067221 */ /* 0x002fe20000010000 */
[----:B0-----:R-:W-:-:S06]  /*17760*/  CS2R R74, SRZ ;  /* 0x00000000004a7805 */ /* 0x001fcc000001ff00 */
[----:B------:R-:W0:Y:S01]  /*17770*/  MUFU.EX2 R41, R41 ;  /* 0x0000002900297308 */ /* 0x000e220000000800 */
[C---:B---3--:R-:W-:Y:S01]  /*17780*/  FADD.FTZ R6, R3.reuse, R6 ;  /* 0x0000000603067221 */ /* 0x048fe20000010000 */
[----:B------:R-:W-:Y:S01]  /*17790*/  F2FP.BF16.F32.PACK_AB R184, R3, R184 ;  /* 0x000000b803b8723e */ /* 0x000fe200000010ff */
[----:B------:R-:W-:-:S05]  /*177a0*/  IMAD.MOV.U32 R3, RZ, RZ, 0x3f800000 ;  /* 0x3f800000ff037424 */ /* 0x000fca00078e00ff */
[----:B------:R-:W-:Y:S08]  /*177b0*/  MUFU.EX2 R183, R183 ;  /* 0x000000b700b77308 */ /* 0x000ff00000000800 */
[----:B------:R1:W2:Y:S01]  /*177c0*/  MUFU.EX2 R186, R45 ;  /* 0x0000002d00ba7308 */ /* 0x0002a20000000800 */
[----:B0-----:R-:W-:-:S07]  /*177d0*/  FADD.FTZ R7, R41, R6 ;  /* 0x0000000629077221 */ /* 0x001fce0000010000 */
[----:B------:R-:W-:Y:S01]  /*177e0*/  MUFU.EX2 R38, R38 ;  /* 0x0000002600267308 */ /* 0x000fe20000000800 */
[----:B-1----:R-:W-:-:S07]  /*177f0*/  CS2R R44, SRZ ;  /* 0x00000000002c7805 */ /* 0x002fce000001ff00 */
[----:B------:R-:W0:Y:S01]  /*17800*/  MUFU.EX2 R71, R71 ;  /* 0x0000004700477308 */ /* 0x000e220000000800 */
[C---:B--2---:R-:W-:Y:S01]  /*17810*/  FADD.FTZ R6, R186.reuse, R7 ;  /* 0x00000007ba067221 */ /* 0x044fe20000010000 */
[----:B------:R-:W-:-:S06]  /*17820*/  F2FP.BF16.F32.PACK_AB R186, R186, R41 ;  /* 0x00000029baba723e */ /* 0x000fcc00000010ff */
[----:B------:R-:W-:Y:S08]  /*17830*/  MUFU.EX2 R177, R177 ;  /* 0x000000b100b17308 */ /* 0x000ff00000000800 */
[----:B------:R1:W2:Y:S01]  /*17840*/  MUFU.EX2 R180, R33 ;  /* 0x0000002100b47308 */ /* 0x0002a20000000800 */
[----:B0-----:R-:W-:-:S07]  /*17850*/  FADD.FTZ R7, R71, R6 ;  /* 0x0000000647077221 */ /* 0x001fce0000010000 */
[----:B------:R-:W0:Y:S01]  /*17860*/  MUFU.EX2 R59, R59 ;  /* 0x0000003b003b7308 */ /* 0x000e220000000800 */
[----:B-1----:R-:W-:Y:S01]  /*17870*/  FADD.FTZ R33, R181, R8 ;  /* 0x00000008b5217221 */ /* 0x002fe20000010000 */
[----:B------:R-:W-:-:S03]  /*17880*/  F2FP.BF16.F32.PACK_AB R181, R36, R181 ;  /* 0x000000b524b5723e */ /* 0x000fc600000010ff */
[----:B------:R-:W-:-:S03]  /*17890*/  FADD.FTZ R8, R36, R33 ;  /* 0x0000002124087221 */ /* 0x000fc60000010000 */
[----:B------:R-:W1:Y:S01]  /*178a0*/  MUFU.EX2 R179, R179 ;  /* 0x000000b300b37308 */ /* 0x000e620000000800 */
[----:B------:R-:W-:Y:S01]  /*178b0*/  FADD.FTZ R33, R183, R8 ;  /* 0x00000008b7217221 */ /* 0x000fe20000010000 */
[----:B--2---:R-:W-:Y:S01]  /*178c0*/  FADD.FTZ R6, R180, R7 ;  /* 0x00000007b4067221 */ /* 0x004fe20000010000 */
[C---:B------:R-:W-:Y:S02]  /*178d0*/  F2FP.BF16.F32.PACK_AB R183, R38.reuse, R183 ;  /* 0x000000b726b7723e */ /* 0x040fe400000010ff */
[----:B------:R-:W-:Y:S01]  /*178e0*/  FADD.FTZ R8, R38, R33 ;  /* 0x0000002126087221 */ /* 0x000fe20000010000 */
[----:B------:R-:W-:Y:S02]  /*178f0*/  F2FP.BF16.F32.PACK_AB R180, R180, R71 ;  /* 0x00000047b4b4723e */ /* 0x000fe400000010ff */
[----:B------:R-:W-:Y:S01]  /*17900*/  CS2R R70, SRZ ;  /* 0x0000000000467805 */ /* 0x000fe2000001ff00 */
[----:B------:R2:W3:Y:S01]  /*17910*/  MUFU.EX2 R182, R37 ;  /* 0x0000002500b67308 */ /* 0x0004e20000000800 */
[----:B------:R-:W-:Y:S01]  /*17920*/  FADD.FTZ R33, R177, R8 ;  /* 0x00000008b1217221 */ /* 0x000fe20000010000 */
[----:B0-----:R-:W-:Y:S01]  /*17930*/  FADD.FTZ R7, R59, R6 ;  /* 0x000000063b077221 */ /* 0x001fe20000010000 */
[----:B------:R-:W-:-:S02]  /*17940*/  F2FP.BF16.F32.PACK_AB R177, R40, R177 ;  /* 0x000000b128b1723e */ /* 0x000fc400000010ff */
[----:B------:R-:W-:Y:S01]  /*17950*/  CS2R R38, SRZ ;  /* 0x0000000000267805 */ /* 0x000fe2000001ff00 */
[----:B------:R-:W-:Y:S01]  /*17960*/  FADD.FTZ R8, R40, R33 ;  /* 0x0000002128087221 */ /* 0x000fe20000010000 */
[----:B------:R-:W-:Y:S01]  /*17970*/  CS2R R40, SRZ ;  /* 0x0000000000287805 */ /* 0x000fe2000001ff00 */
[----:B------:R-:W0:Y:S02]  /*17980*/  MUFU.EX2 R63, R63 ;  /* 0x0000003f003f7308 */ /* 0x000e240000000800 */
[----:B-1----:R-:W-:Y:S01]  /*17990*/  FADD.FTZ R33, R179, R8 ;  /* 0x00000008b3217221 */ /* 0x002fe20000010000 */
[----:B--2---:R-:W-:-:S05]  /*179a0*/  CS2R R36, SRZ ;  /* 0x0000000000247805 */ /* 0x004fca000001ff00 */
[----:B------:R1:W2:Y:S01]  /*179b0*/  MUFU.EX2 R176, R25 ;  /* 0x0000001900b07308 */ /* 0x0002a20000000800 */
[C---:B---3--:R-:W-:Y:S01]  /*179c0*/  FADD.FTZ R8, R182.reuse, R7 ;  /* 0x00000007b6087221 */ /* 0x048fe20000010000 */
[----:B------:R-:W-:Y:S02]  /*179d0*/  F2FP.BF16.F32.PACK_AB R182, R182, R59 ;  /* 0x0000003bb6b6723e */ /* 0x000fe400000010ff */
[----:B------:R-:W-:-:S04]  /*179e0*/  CS2R R58, SRZ ;  /* 0x00000000003a7805 */ /* 0x000fc8000001ff00 */
[----:B------:R-:W3:Y:S01]  /*179f0*/  MUFU.EX2 R95, R95 ;  /* 0x0000005f005f7308 */ /* 0x000ee20000000800 */
[----:B0-----:R-:W-:Y:S01]  /*17a00*/  FADD.FTZ R7, R63, R8 ;  /* 0x000000083f077221 */ /* 0x001fe20000010000 */
[----:B-1----:R-:W-:-:S06]  /*17a10*/  CS2R R24, SRZ ;  /* 0x0000000000187805 */ /* 0x002fcc000001ff00 */
[----:B------:R0:W1:Y:S01]  /*17a20*/  MUFU.EX2 R178, R29 ;  /* 0x0000001d00b27308 */ /* 0x0000620000000800 */
[C---:B--2---:R-:W-:Y:S01]  /*17a30*/  FADD.FTZ R8, R176.reuse, R7 ;  /* 0x00000007b0087221 */ /* 0x044fe20000010000 */
[----:B------:R-:W-:Y:S02]  /*17a40*/  F2FP.BF16.F32.PACK_AB R176, R176, R63 ;  /* 0x0000003fb0b0723e */ /* 0x000fe400000010ff */
[----:B------:R-:W-:-:S04]  /*17a50*/  CS2R R62, SRZ ;  /* 0x00000000003e7805 */ /* 0x000fc8000001ff00 */
[----:B------:R-:W2:Y:S01]  /*17a60*/  MUFU.EX2 R30, R30 ;  /* 0x0000001e001e7308 */ /* 0x000ea20000000800 */
[----:B---3--:R-:W-:Y:S01]  /*17a70*/  FADD.FTZ R7, R95, R8 ;  /* 0x000000085f077221 */ /* 0x008fe20000010000 */
[----:B0-----:R-:W-:-:S03]  /*17a80*/  CS2R R28, SRZ ;  /* 0x00000000001c7805 */ /* 0x001fc6000001ff00 */
[C---:B-1----:R-:W-:Y:S01]  /*17a90*/  FADD.FTZ R7, R178.reuse, R7 ;  /* 0x00000007b2077221 */ /* 0x042fe20000010000 */
[----:B------:R-:W-:Y:S02]  /*17aa0*/  F2FP.BF16.F32.PACK_AB R178, R178, R95 ;  /* 0x0000005fb2b2723e */ /* 0x000fe400000010ff */
[----:B------:R-:W-:Y:S01]  /*17ab0*/  CS2R R94, SRZ ;  /* 0x00000000005e7805 */ /* 0x000fe2000001ff00 */
[C---:B--2---:R-:W-:Y:S01]  /*17ac0*/  FADD.FTZ R6, R30.reuse, R33 ;  /* 0x000000211e067221 */ /* 0x044fe20000010000 */
[----:B------:R-:W-:Y:S02]  /*17ad0*/  F2FP.BF16.F32.PACK_AB R179, R30, R179 ;  /* 0x000000b31eb3723e */ /* 0x000fe400000010ff */
[----:B------:R-:W-:Y:S02]  /*17ae0*/  CS2R R32, SRZ ;  /* 0x0000000000207805 */ /* 0x000fe4000001ff00 */
        /* <DEDUP_REMOVED lines=9> */
.L_x_6370:
[----:B------:R-:W-:-:S05]  /*17b80*/  VIADD R0, R12, 0x1 ;  /* 0x000000010c007836 */ /* 0x000fca0000000000 */
[----:B------:R-:W-:-:S04]  /*17b90*/  ISETP.NE.AND P3, PT, R0, 0x2, PT ;  /* 0x000000020000780c */ /* 0x000fc80003f65270 */
[----:B------:R-:W-:Y:S02]  /*17ba0*/  SEL R208, RZ, 0x1, P3 ;  /* 0x00000001ffd07807 */ /* 0x000fe40001800000 */
[----:B------:R-:W-:Y:S02]  /*17bb0*/  SEL R205, R0, RZ, P3 ;  /* 0x000000ff00cd7207 */ /* 0x000fe40001800000 */
[----:B------:R-:W-:Y:S01]  /*17bc0*/  LOP3.LUT R208, R11, R208, RZ, 0x3c, !PT ;  /* 0x000000d00bd07212 */ /* 0x000fe200078e3cff */
[----:B------:R-:W-:Y:S06]  /*17bd0*/  @!P0 BRA `(.L_x_6360) ;  /* 0x0000000000048947 */ /* 0x000fec0003800000 */
[----:B------:R-:W-:Y:S01]  /*17be0*/  BPT.TRAP 0x1 ;  /* 0x000000040000795c */ /* 0x000fe20000300000 */
.L_x_6360:
[----:B------:R-:W-:Y:S01]  /*17bf0*/  IMAD R13, R205, 0x8, R16 ;  /* 0x00000008cd0d7824 */ /* 0x000fe200078e0210 */
[----:B------:R-:W-:-:S04]  /*17c00*/  SHF.L.U32 R4, R208, 0x1f, RZ ;  /* 0x0000001fd0047819 */ /* 0x000fc800000006ff */
[----:B------:R0:W1:Y:S01]  /*17c10*/  SYNCS.PHASECHK.TRANS64.TRYWAIT P3, [R13+URZ+0x36830], R4 ;  /* 0x036830040d0075a7 */ /* 0x000062000806017f */
[----:B------:R-:W-:Y:S05]  /*17c20*/  @!P0 BRA `(.L_x_6361) ;  /* 0x0000000000048947 */ /* 0x000fea0003800000 */
[----:B------:R-:W-:Y:S01]  /*17c30*/  BPT.TRAP 0x1 ;  /* 0x000000040000795c */ /* 0x000fe20000300000 */
.L_x_6361:
[----:B------:R-:W-:Y:S01]  /*17c40*/  IMAD R0, R205, 0xa80, R219 ;  /* 0x00000a80cd007824 */ /* 0x000fe200078e02db */
[----:B------:R-:W-:Y:S03]  /*17c50*/  BSSY B2, `(.L_x_6362) ;  /* 0x0000006000027945 */ /* 0x000fe60003800000 */
[C---:B------:R-:W-:Y:S02]  /*17c60*/  VIADD R20, R0.reuse, 0x80 ;  /* 0x0000008000147836 */ /* 0x040fe40000000000 */
[----:B------:R-:W-:Y:S01]  /*17c70*/  VIADD R120, R0, 0x100 ;  /* 0x0000010000787836 */ /* 0x000fe20000000000 */
[----:B-1----:R-:W-:Y:S06]  /*17c80*/  @P3 BRA `(.L_x_6363) ;  /* 0x0000000000083947 */ /* 0x002fec0003800000 */
[----:B------:R-:W1:Y:S02]  /*17c90*/  SYNCS.PHASECHK.TRANS64.TRYWAIT P3, [R13+URZ+0x36830], R4 ;  /* 0x036830040d0075a7 */ /* 0x000e64000806017f */
[----:B-1----:R-:W-:Y:S05]  /*17ca0*/  @!P3 BRA `(.L_x_6364) ;  /* 0x00000168004cb947 */ /* 0x002fea0003800000 */
.L_x_6363:
[----:B------:R-:W-:Y:S05]  /*17cb0*/  BSYNC B2 ;  /* 0x0000000000027941 */ /* 0x000fea0003800000 */
.L_x_6362:
[----:B------:R-:W2:Y:S04]  /*17cc0*/  LDL.64 R14, [R1+0x30] ;  /* 0x00003000010e7983 */ /* 0x000ea80000100a00 */
[----:B------:R-:W3:Y:S01]  /*17cd0*/  LDL.64 R122, [R1+0x38] ;  /* 0x00003800017a7983 */ /* 0x000ee20000100a00 */
        /* <DEDUP_REMOVED lines=864> */
.L_x_6365:
[----:B------:R-:W-:Y:S01]  /*1b2e0*/  SHF.L.U32 R0, R11, 0x1f, RZ ;  /* 0x0000001f0b007819 */ /* 0x000fe200000006ff */
[----:B------:R-:W-:-:S04]  /*1b2f0*/  IMAD R11, R12, 0x8, R16 ;  /* 0x000000080c0b7824 */ /* 0x000fc800078e0210 */
[----:B------:R0:W1:Y:S01]  /*1b300*/  SYNCS.PHASECHK.TRANS64.TRYWAIT P3, [R11+URZ+0x36850], R0 ;  /* 0x036850000b0075a7 */ /* 0x000062000806017f */
[----:B------:R-:W-:Y:S05]  /*1b310*/  @!P0 BRA `(.L_x_6366) ;  /* 0x0000000000048947 */ /* 0x000fea0003800000 */
[----:B------:R-:W-:Y:S01]  /*1b320*/  BPT.TRAP 0x1 ;  /* 0x000000040000795c */ /* 0x000fe20000300000 */
.L_x_6366:
[----:B------:R-:W-:Y:S04]  /*1b330*/  BSSY B2, `(.L_x_6367) ;  /* 0x0000004000027945 */ /* 0x000fe80003800000 */
[----:B-1----:R-:W-:Y:S05]  /*1b340*/  @P3 BRA `(.L_x_6368) ;  /* 0x0000000000083947 */ /* 0x002fea0003800000 */
[----:B------:R-:W1:Y:S02]  /*1b350*/  SYNCS.PHASECHK.TRANS64.TRYWAIT P3, [R11+URZ+0x36850], R0 ;  /* 0x036850000b0075a7 */ /* 0x000e64000806017f */
[----:B-1----:R-:W-:Y:S05]  /*1b360*/  @!P3 BRA `(.L_x_6369) ;  /* 0x0000013000b0b947 */ /* 0x002fea0003800000 */
.L_x_6368:
[----:B------:R-:W-:Y:S05]  /*1b370*/  BSYNC B2 ;  /* 0x0000000000027941 */ /* 0x000fea0003800000 */
.L_x_6367:
        /* <DEDUP_REMOVED lines=34> */
[----:B------:R-:W-:Y:S01]  /*1b5a0*/  IMAD.IADD R4, R228, 0x1, R222 ;  /* 0x00000001e4047824 */ /* 0x000fe200078e02de */
[----:B------:R-:W-:-:S03]  /*1b5b0*/  R2UR UR7, R5 ;  /* 0x00000000050772ca */ /* 0x000fc600000e0000 */
[----:B-1----:R-:W-:-:S04]  /*1b5c0*/  @P2 IMAD.HI.U32 R5, R4, R0, RZ ;  /* 0x0000000004052227 */ /* 0x002fc800078e00ff */
[----:B------:R-:W-:Y:S01]  /*1b5d0*/  IMAD.MOV.U32 R0, RZ, RZ, R4 ;  /* 0x000000ffff007224 */ /* 0x000fe200078e0004 */
[----:B0-----:R-:W-:Y:S01]  /*1b5e0*/  @P2 SHF.R.U32.HI R0, RZ, R3, R5 ;  /* 0x00000003ff002219 */ /* 0x001fe20000011605 */
[----:B------:R-:W-:Y:S02]  /*1b5f0*/  VIADD R4, R2, 0x200 ;  /* 0x0000020002047836 */ /* 0x000fe40000000000 */
[----:B------:R-:W-:Y:S02]  /*1b600*/  IMAD.MOV.U32 R3, RZ, RZ, -0x70 ;  /* 0xffffff90ff037424 */ /* 0x000fe400078e00ff */
[----:B------:R-:W-:Y:S02]  /*1b610*/  IMAD.MOV.U32 R5, RZ, RZ, 0x40000040 ;  /* 0x40000040ff057424 */ /* 0x000fe400078e00ff */
[----:B------:R-:W-:-:S04]  /*1b620*/  IMAD R3, R10, R3, 0x1 ;  /* 0x000000010a037424 */ /* 0x000fc800078e0203 */
[----:B------:R-:W-:-:S05]  /*1b630*/  IMAD R3, R227, -0x2, R3 ;  /* 0xfffffffee3037824 */ /* 0x000fca00078e0203 */
[----:B------:R-:W-:Y:S01]  /*1b640*/  IADD3 R3, -R224, R3, R225 ;  /* 0x00000003e0037210 */ /* 0x000fe20007ffe1e1 */
[----:B------:R-:W-:Y:S02]  /*1b650*/  WARPGROUP.DEPBAR.LE gsb0, 0x0 ;  /* 0x00008000000079c5 */ /* 0x000fe40000010000 */
[----:B------:R-:W-:-:S06]  /*1b660*/  WARPGROUP.ARRIVE ;  /* 0x00000000000079c5 */ /* 0x000fcc0000000000 */
[----:B------:R-:W-:Y:S01]  /*1b670*/  HGMMA.64x192x16.F32.BF16 R24, R188, gdesc[UR4].tnspB, R24, gsb0 ;  /* 0x42e00004bc187df0 */ /* 0x000fe20008001818 */
[----:B------:R-:W-:Y:S02]  /*1b680*/  R2UR UR6, R4 ;  /* 0x00000000040672ca */ /* 0x000fe400000e0000 */
[----:B------:R-:W0:Y:S01]  /*1b690*/  SHFL.IDX PT, R4, R0, RZ, 0x1c1f ;  /* 0x001c1fff00047589 */ /* 0x000e2200000e0000 */
[----:B------:R-:W-:Y:S01]  /*1b6a0*/  R2UR UR7, R5 ;  /* 0x00000000050772ca */ /* 0x000fe200000e0000 */
[----:B0-----:R-:W-:-:S05]  /*1b6b0*/  IMAD.IADD R4, R3, 0x1, R4 ;  /* 0x0000000103047824 */ /* 0x001fca00078e0204 */
        /* <DEDUP_REMOVED lines=78> */
[----:B------:R-:W-:Y:S02]  /*1bba0*/  FSEL R124, R124, -INF , P6 ;  /* 0xff8000007c7c7808 */ /* 0x000fe40003000000 */
[----:B------:R-:W-:Y:S02]  /*1bbb0*/  FMNMX.FTZ R5, R121, R5, !PT ;  /* 0x0000000579057209 */ /* 0x000fe40007810000 */
[----:B------:R-:W-:Y:S01]  /*1bbc0*/  ISETP.GT.AND P5, PT, R4, 0x69, PT ;  /* 0x000000690400780c */ /* 0x000fe20003fa4270 */
[----:B------:R-:W-:Y:S01]  /*1bbd0*/  VIADD R4, R2, 0x280 ;  /* 0x0000028002047836 */ /* 0x000fe20000000000 */
[----:B------:R-:W-:Y:S02]  /*1bbe0*/  FMNMX.FTZ R5, R124, R5, !PT ;  /* 0x000000057c057209 */ /* 0x000fe40007810000 */
[----:B------:R-:W-:-:S04]  /*1bbf0*/  FSEL R125, R125, -INF , P5 ;  /* 0xff8000007d7d7808 */ /* 0x000fc80002800000 */
[----:B------:R-:W-:Y:S02]  /*1bc00*/  FMNMX.FTZ R12, R125, R5, !PT ;  /* 0x000000057d0c7209 */ /* 0x000fe40007810000 */
[----:B------:R-:W0:Y:S01]  /*1bc10*/  SHFL.IDX PT, R5, R0, 0x1, 0x1c1f ;  /* 0x003c1f0000057f89 */ /* 0x000e2200000e0000 */
[----:B------:R-:W-:Y:S02]  /*1bc20*/  WARPGROUP.DEPBAR.LE gsb0, 0x0 ;  /* 0x00008000000079c5 */ /* 0x000fe40000010000 */
[----:B------:R-:W-:Y:S01]  /*1bc30*/  WARPGROUP.ARRIVE ;  /* 0x00000000000079c5 */ /* 0x000fe20000000000 */
[----:B------:R-:W1:Y:S05]  /*1bc40*/  SHFL.BFLY PT, R0, R12, 0x2, 0x1f ;  /* 0x0c401f000c007f89 */ /* 0x000e6a00000e0000 */
[----:B------:R-:W-:Y:S01]  /*1bc50*/  HGMMA.64x192x16.F32.BF16 R24, R184, gdesc[UR4].tnspB, R24, gsb0 ;  /* 0x42e00004b8187df0 */ /* 0x000fe20008001818 */
[----:B------:R-:W-:Y:S01]  /*1bc60*/  R2UR UR6, R4 ;  /* 0x00000000040672ca */ /* 0x000fe200000e0000 */
[----:B0-----:R-:W-:-:S02]  /*1bc70*/  IMAD.IADD R3, R3, 0x1, R5 ;  /* 0x0000000103037824 */ /* 0x001fc400078e0205 */
[----:B------:R-:W-:-:S03]  /*1bc80*/  IMAD.MOV.U32 R5, RZ, RZ, 0x40000040 ;  /* 0x40000040ff057424 */ /* 0x000fc600078e00ff */
[C---:B------:R-:W-:Y:S02]  /*1bc90*/  ISETP.GT.AND P6, PT, R3.reuse, 0x9, PT ;  /* 0x000000090300780c */ /* 0x040fe40003fc4270 */
[----:B------:R-:W-:Y:S02]  /*1bca0*/  ISETP.GT.AND P4, PT, R3, 0x1, PT ;  /* 0x000000010300780c */ /* 0x000fe40003f84270 */
[----:B------:R-:W-:Y:S02]  /*1bcb0*/  FSEL R175, R175, -INF , P6 ;  /* 0xff800000afaf7808 */ /* 0x000fe40003000000 */
[C---:B------:R-:W-:Y:S02]  /*1bcc0*/  ISETP.GT.AND P6, PT, R3.reuse, 0x19, PT ;  /* 0x000000190300780c */ /* 0x040fe40003fc4270 */
[----:B------:R-:W-:Y:S02]  /*1bcd0*/  ISETP.GT.AND P5, PT, R3, 0x8, PT ;  /* 0x000000080300780c */ /* 0x000fe40003fa4270 */
[----:B------:R-:W-:-:S02]  /*1bce0*/  FSEL R167, R167, -INF , P6 ;  /* 0xff800000a7a77808 */ /* 0x000fc40003000000 */
[----:B------:R-:W-:Y:S02]  /*1bcf0*/  ISETP.GT.AND P6, PT, R3, 0x29, PT ;  /* 0x000000290300780c */ /* 0x000fe40003fc4270 */
[----:B------:R-:W-:Y:S02]  /*1bd00*/  FSEL R171, R171, -INF , P4 ;  /* 0xff800000abab7808 */ /* 0x000fe40002000000 */
[----:B------:R-:W-:Y:S02]  /*1bd10*/  FSEL R174, R174, -INF , P5 ;  /* 0xff800000aeae7808 */ /* 0x000fe40002800000 */
[----:B------:R-:W-:Y:S02]  /*1bd20*/  FSEL R159, R159, -INF , P6 ;  /* 0xff8000009f9f7808 */ /* 0x000fe40003000000 */
[C---:B------:R-:W-:Y:S02]  /*1bd30*/  ISETP.GT.AND P4, PT, R3.reuse, 0x11, PT ;  /* 0x000000110300780c */ /* 0x040fe40003f84270 */
[----:B------:R-:W-:-:S02]  /*1bd40*/  ISETP.GT.AND P5, PT, R3, 0x18, PT ;  /* 0x000000180300780c */ /* 0x000fc40003fa4270 */
[----:B------:R-:W-:Y:S02]  /*1bd50*/  ISETP.GT.AND P6, PT, R3, 0x39, PT ;  /* 0x000000390300780c */ /* 0x000fe40003fc4270 */
[----:B------:R-:W-:Y:S02]  /*1bd60*/  FSEL R163, R163, -INF , P4 ;  /* 0xff800000a3a37808 */ /* 0x000fe40002000000 */
[----:B------:R-:W-:Y:S02]  /*1bd70*/  FSEL R166, R166, -INF , P5 ;  /* 0xff800000a6a67808 */ /* 0x000fe40002800000 */
[----:B------:R-:W-:Y:S02]  /*1bd80*/  FSEL R151, R151, -INF , P6 ;  /* 0xff80000097977808 */ /* 0x000fe40003000000 */
[C---:B------:R-:W-:Y:S02]  /*1bd90*/  ISETP.GT.AND P3, PT, R3.reuse, RZ, PT ;  /* 0x000000ff0300720c */ /* 0x040fe40003f64270 */
[----:B------:R-:W-:-:S02]  /*1bda0*/  ISETP.GT.AND P4, PT, R3, 0x21, PT ;  /* 0x000000210300780c */ /* 0x000fc40003f84270 */
[C---:B------:R-:W-:Y:S02]  /*1bdb0*/  ISETP.GT.AND P5, PT, R3.reuse, 0x28, PT ;  /* 0x000000280300780c */ /* 0x040fe40003fa4270 */
[----:B------:R-:W-:Y:S02]  /*1bdc0*/  ISETP.GT.AND P6, PT, R3, 0x49, PT ;  /* 0x000000490300780c */ /* 0x000fe40003fc4270 */
[----:B------:R-:W-:Y:S02]  /*1bdd0*/  FSEL R170, R170, -INF , P3 ;  /* 0xff800000aaaa7808 */ /* 0x000fe40001800000 */
[----:B------:R-:W-:Y:S02]  /*1bde0*/  FSEL R155, R155, -INF , P4 ;  /* 0xff8000009b9b7808 */ /* 0x000fe40002000000 */
[----:B------:R-:W-:Y:S02]  /*1bdf0*/  FSEL R158, R158, -INF , P5 ;  /* 0xff8000009e9e7808 */ /* 0x000fe40002800000 */
[----:B------:R-:W-:-:S02]  /*1be00*/  FSEL R143, R143, -INF , P6 ;  /* 0xff8000008f8f7808 */ /* 0x000fc40003000000 */
[C---:B------:R-:W-:Y:S02]  /*1be10*/  ISETP.GT.AND P3, PT, R3.reuse, 0x10, PT ;  /* 0x000000100300780c */ /* 0x040fe40003f64270 */
[C---:B------:R-:W-:Y:S02]  /*1be20*/  ISETP.GT.AND P4, PT, R3.reuse, 0x31, PT ;  /* 0x000000310300780c */ /* 0x040fe40003f84270 */
[C---:B------:R-:W-:Y:S02]  /*1be30*/  ISETP.GT.AND P5, PT, R3.reuse, 0x38, PT ;  /* 0x000000380300780c */ /* 0x040fe40003fa4270 */
[----:B------:R-:W-:Y:S02]  /*1be40*/  ISETP.GT.AND P6, PT, R3, 0x50, PT ;  /* 0x000000500300780c */ /* 0x000fe40003fc4270 */
[----:B------:R-:W-:Y:S02]  /*1be50*/  FSEL R162, R162, -INF , P3 ;  /* 0xff800000a2a27808 */ /* 0x000fe40001800000 */
[----:B------:R-:W-:-:S02]  /*1be60*/  FSEL R147, R147, -INF , P4 ;  /* 0xff80000093937808 */ /* 0x000fc40002000000 */
[----:B------:R-:W-:Y:S02]  /*1be70*/  FSEL R150, R150, -INF , P5 ;  /* 0xff80000096967808 */ /* 0x000fe40002800000 */
[----:B------:R-:W-:Y:S02]  /*1be80*/  FSEL R130, R130, -INF , P6 ;  /* 0xff80000082827808 */ /* 0x000fe40003000000 */
[C---:B------:R-:W-:Y:S02]  /*1be90*/  ISETP.GT.AND P3, PT, R3.reuse, 0x20, PT ;  /* 0x000000200300780c */ /* 0x040fe40003f64270 */
[C---:B------:R-:W-:Y:S02]  /*1bea0*/  ISETP.GT.AND P4, PT, R3.reuse, 0x41, PT ;  /* 0x000000410300780c */ /* 0x040fe40003f84270 */
[C---:B------:R-:W-:Y:S02]  /*1beb0*/  ISETP.GT.AND P5, PT, R3.reuse, 0x48, PT ;  /* 0x000000480300780c */ /* 0x040fe40003fa4270 */
[----:B------:R-:W-:-:S02]  /*1bec0*/  ISETP.GT.AND P6, PT, R3, 0x59, PT ;  /* 0x000000590300780c */ /* 0x000fc40003fc4270 */
[----:B------:R-:W-:Y:S02]  /*1bed0*/  FSEL R154, R154, -INF , P3 ;  /* 0xff8000009a9a7808 */ /* 0x000fe40001800000 */
[----:B------:R-:W-:Y:S02]  /*1bee0*/  FSEL R139, R139, -INF , P4 ;  /* 0xff8000008b8b7808 */ /* 0x000fe40002000000 */
[----:B------:R-:W-:Y:S02]  /*1bef0*/  FSEL R142, R142, -INF , P5 ;  /* 0xff8000008e8e7808 */ /* 0x000fe40002800000 */
[----:B------:R-:W-:Y:S02]  /*1bf00*/  FSEL R135, R135, -INF , P6 ;  /* 0xff80000087877808 */ /* 0x000fe40003000000 */
[C---:B------:R-:W-:Y:S02]  /*1bf10*/  ISETP.GT.AND P3, PT, R3.reuse, 0x30, PT ;  /* 0x000000300300780c */ /* 0x040fe40003f64270 */
        /* <DEDUP_REMOVED lines=11> */
[----:B------:R-:W-:Y:S02]  /*1bfd0*/  FMNMX.FTZ R3, R170, R8, !PT ;  /* 0x00000008aa037209 */ /* 0x000fe40007810000 */
[----:B------:R-:W-:-:S02]  /*1bfe0*/  R2UR UR7, R5 ;  /* 0x00000000050772ca */ /* 0x000fc400000e0000 */
[----:B------:R-:W-:Y:S02]  /*1bff0*/  FMNMX.FTZ R3, R171, R3, !PT ;  /* 0x00000003ab037209 */ /* 0x000fe40007810000 */
[----:B-1----:R-:W-:Y:S02]  /*1c000*/  FMNMX.FTZ R5, R12, R0, !PT ;  /* 0x000000000c057209 */ /* 0x002fe40007810000 */
[----:B------:R-:W-:Y:S02]  /*1c010*/  FMNMX.FTZ R3, R174, R3, !PT ;  /* 0x00000003ae037209 */ /* 0x000fe40007810000 */
[----:B------:R-:W-:Y:S01]  /*1c020*/  FSEL R138, R138, -INF , P3 ;  /* 0xff8000008a8a7808 */ /* 0x000fe20001800000 */
[----:B------:R-:W0:Y:S01]  /*1c030*/  SHFL.BFLY PT, R0, R5, 0x1, 0x1f ;  /* 0x0c201f0005007f89 */ /* 0x000e2200000e0000 */
[----:B------:R-:W-:-:S04]  /*1c040*/  FMNMX.FTZ R3, R175, R3, !PT ;  /* 0x00000003af037209 */ /* 0x000fc80007810000 */
[----:B------:R-:W-:-:S04]  /*1c050*/  FMNMX.FTZ R3, R162, R3, !PT ;  /* 0x00000003a2037209 */ /* 0x000fc80007810000 */
[----:B------:R-:W-:-:S04]  /*1c060*/  FMNMX.FTZ R3, R163, R3, !PT ;  /* 0x00000003a3037209 */ /* 0x000fc80007810000 */
[----:B------:R-:W-:-:S04]  /*1c070*/  FMNMX.FTZ R3, R166, R3, !PT ;  /* 0x00000003a6037209 */ /* 0x000fc80007810000 */
[----:B------:R-:W-:-:S04]  /*1c080*/  FMNMX.FTZ R3, R167, R3, !PT ;  /* 0x00000003a7037209 */ /* 0x000fc80007810000 */
[----:B------:R-:W-:Y:S02]  /*1c090*/  FMNMX.FTZ R3, R154, R3, !PT ;  /* 0x000000039a037209 */ /* 0x000fe40007810000 */
[----:B0-----:R-:W-:Y:S01]  /*1c0a0*/  FMNMX.FTZ R5, R5, R0, !PT ;  /* 0x0000000005057209 */ /* 0x001fe20007810000 */
[----:B------:R-:W-:Y:S01]  /*1c0b0*/  IMAD.U32 R0, RZ, RZ, UR4 ;  /* 0x00000004ff007e24 */ /* 0x000fe2000f8e00ff */
[----:B------:R-:W-:Y:S02]  /*1c0c0*/  FMNMX.FTZ R3, R155, R3, !PT ;  /* 0x000000039b037209 */ /* 0x000fe40007810000 */
[C---:B------:R-:W-:Y:S01]  /*1c0d0*/  FSETP.NEU.FTZ.AND P3, PT, R5.reuse, -INF , PT ;  /* 0xff8000000500780b */ /* 0x040fe20003f7d000 */
[----:B------:R-:W-:Y:S01]  /*1c0e0*/  FMUL.FTZ R15, R5, R0 ;  /* 0x00000000050f7220 */ /* 0x000fe20000410000 */
[----:B------:R-:W-:-:S04]  /*1c0f0*/  FMNMX.FTZ R3, R158, R3, !PT ;  /* 0x000000039e037209 */ /* 0x000fc80007810000 */
        /* <DEDUP_REMOVED lines=34> */
[----:B------:R-:W-:Y:S01]  /*1c320*/  FFMA.FTZ R124, R124, R0, -R15 ;  /* 0x000000007c7c7223 */ /* 0x000fe2000001080f */
[----:B------:R-:W-:Y:S01]  /*1c330*/  MUFU.EX2 R200, R200 ;  /* 0x000000c800c87308 */ /* 0x000fe20000000800 */
[----:B------:R-:W-:-:S02]  /*1c340*/  WARPGROUP.DEPBAR.LE gsb0, 0x0 ;  /* 0x00008000000079c5 */ /* 0x000fc40000010000 */
[----:B------:R-:W-:Y:S01]  /*1c350*/  WARPGROUP.ARRIVE ;  /* 0x00000000000079c5 */ /* 0x000fe20000000000 */
[----:B------:R-:W-:Y:S01]  /*1c360*/  FMNMX.FTZ R3, R131, R3, !PT ;  /* 0x0000000383037209 */ /* 0x000fe20007810000 */
[-CC-:B------:R-:W-:Y:S01]  /*1c370*/  FFMA.FTZ R184, R136, R0.reuse, -R15.reuse ;  /* 0x0000000088b87223 */ /* 0x180fe2000001080f */
[----:B------:R-:W-:Y:S02]  /*1c380*/  FFMA.FTZ R186, R140, R0, -R15 ;  /* 0x000000008cba7223 */ /* 0x000fe4000001080f */
[----:B------:R-:W-:Y:S01]  /*1c390*/  FMNMX.FTZ R3, R134, R3, !PT ;  /* 0x0000000386037209 */ /* 0x000fe20007810000 */
[----:B------:R-:W-:Y:S01]  /*1c3a0*/  HGMMA.64x192x16.F32.BF16 R24, R180, gdesc[UR4].tnspB, R24, gsb0 ;  /* 0x42e00004b4187df0 */ /* 0x000fe20008001818 */
        /* <DEDUP_REMOVED lines=20> */
[----:B------:R-:W-:Y:S02]  /*1c4f0*/  FMUL.FTZ R3, R4, R0 ;  /* 0x0000000004037220 */ /* 0x000fe40000410000 */
        /* <DEDUP_REMOVED lines=14> */
[----:B------:R-:W-:Y:S01]  /*1c5e0*/  FFMA.FTZ R133, R121, R0, -R15 ;  /* 0x0000000079857223 */ /* 0x000fe2000001080f */
[----:B------:R-:W-:Y:S02]  /*1c5f0*/  FSEL R121, R4, RZ, P4 ;  /* 0x000000ff04797208 */ /* 0x000fe40002000000 */
[----:B------:R0:W-:Y:S01]  /*1c600*/  MUFU.EX2 R180, R128 ;  /* 0x0000008000b47308 */ /* 0x0001e20000000800 */
[----:B------:R-:W-:Y:S02]  /*1c610*/  WARPGROUP.ARRIVE ;  /* 0x00000000000079c5 */ /* 0x000fe40000000000 */
[----:B------:R-:W-:Y:S01]  /*1c620*/  FADD.FTZ R8, -R121, R8 ;  /* 0x0000000879087221 */ /* 0x000fe20000010100 */
[----:B------:R-:W-:-:S03]  /*1c630*/  IMAD.MOV.U32 R121, RZ, RZ, 0x40000040 ;  /* 0x40000040ff797424 */ /* 0x000fc600078e00ff */
[-C--:B------:R-:W-:Y:S01]  /*1c640*/  FMUL.FTZ R8, R8, R0.reuse ;  /* 0x0000000008087220 */ /* 0x080fe20000410000 */
[-CC-:B0-----:R-:W-:Y:S01]  /*1c650*/  FFMA.FTZ R128, R120, R0.reuse, -R15.reuse ;  /* 0x0000000078807223 */ /* 0x181fe2000001080f */
[----:B------:R-:W-:Y:S01]  /*1c660*/  VIADD R120, R2, 0x300 ;  /* 0x0000030002787836 */ /* 0x000fe20000000000 */
[----:B------:R-:W-:Y:S01]  /*1c670*/  R2UR UR7, R121 ;  /* 0x00000000790772ca */ /* 0x000fe200000e0000 */
[-C--:B------:R-:W-:Y:S01]  /*1c680*/  FFMA.FTZ R15, R125, R0.reuse, -R15 ;  /* 0x000000007d0f7223 */ /* 0x080fe2000001080f */
[----:B------:R-:W-:Y:S01]  /*1c690*/  FSEL R125, R3, RZ, P4 ;  /* 0x000000ff037d7208 */ /* 0x000fe20002000000 */
[----:B------:R-:W-:Y:S01]  /*1c6a0*/  MUFU.EX2 R182, R182 ;  /* 0x000000b600b67308 */ /* 0x000fe20000000800 */
[----:B------:R-:W-:Y:S02]  /*1c6b0*/  R2UR UR6, R120 ;  /* 0x00000000780672ca */ /* 0x000fe400000e0000 */
        /* <DEDUP_REMOVED lines=8> */
[-CC-:B------:R-:W-:Y:S01]  /*1c740*/  FFMA.FTZ R148, R163, R0.reuse, -R125.reuse ;  /* 0x00000000a3947223 */ /* 0x180fe2000001087d */
[-C--:B------:R-:W-:Y:S01]  /*1c750*/  FMUL.FTZ R3, R3, R0.reuse ;  /* 0x0000000003037220 */ /* 0x080fe20000410000 */
[-CC-:B------:R-:W-:Y:S01]  /*1c760*/  FFMA.FTZ R199, R166, R0.reuse, -R125.reuse ;  /* 0x00000000a6c77223 */ /* 0x180fe2000001087d */
[----:B------:R-:W-:Y:S01]  /*1c770*/  HGMMA.64x192x16.F32.BF16 R24, R176, gdesc[UR4].tnspB, R24, gsb0 ;  /* 0x42e00004b0187df0 */ /* 0x000fe20008001818 */
        /* <DEDUP_REMOVED lines=11> */
[----:B------:R1:W2:Y:S01]  /*1c830*/  MUFU.EX2 R3, R8 ;  /* 0x0000000800037308 */ /* 0x0002a20000000800 */
[-CC-:B------:R-:W-:Y:S01]  /*1c840*/  FFMA.FTZ R187, R142, R0.reuse, -R125.reuse ;  /* 0x000000008ebb7223 */ /* 0x180fe2000001087d */
[-CC-:B------:R-:W-:Y:S01]  /*1c850*/  FFMA.FTZ R181, R130, R0.reuse, -R125.reuse ;  /* 0x0000000082b57223 */ /* 0x180fe2000001087d */
[-CC-:B------:R-:W-:Y:S01]  /*1c860*/  FFMA.FTZ R183, R134, R0.reuse, -R125.reuse ;  /* 0x0000000086b77223 */ /* 0x180fe2000001087d */
[-CC-:B------:R-:W-:Y:S01]  /*1c870*/  FFMA.FTZ R135, R135, R0.reuse, -R125.reuse ;  /* 0x0000000087877223 */ /* 0x180fe2000001087d */
[-CC-:B------:R-:W-:Y:S01]  /*1c880*/  FFMA.FTZ R122, R122, R0.reuse, -R125.reuse ;  /* 0x000000007a7a7223 */ /* 0x180fe2000001087d */
[-CC-:B------:R-:W-:Y:S01]  /*1c890*/  FFMA.FTZ R153, R153, R0.reuse, -R125.reuse ;  /* 0x0000000099997223 */ /* 0x180fe2000001087d */
[-CC-:B------:R-:W-:Y:S01]  /*1c8a0*/  FFMA.FTZ R145, R145, R0.reuse, -R125.reuse ;  /* 0x0000000091917223 */ /* 0x180fe2000001087d */
[----:B------:R-:W3:Y:S01]  /*1c8b0*/  MUFU.EX2 R136, R136 ;  /* 0x0000008800887308 */ /* 0x000ee20000000800 */
[----:B0-----:R-:W-:Y:S01]  /*1c8c0*/  FFMA.FTZ R7, R2, R7, R200 ;  /* 0x0000000702077223 */ /* 0x001fe200000100c8 */
[----:B-1----:R-:W-:Y:S01]  /*1c8d0*/  FFMA.FTZ R8, R151, R0, -R125 ;  /* 0x0000000097087223 */ /* 0x002fe2000001087d */
[----:B------:R-:W-:-:S02]  /*1c8e0*/  F2FP.BF16.F32.PACK_AB R200, R14, R200 ;  /* 0x000000c80ec8723e */ /* 0x000fc400000010ff */
[----:B------:R-:W-:Y:S01]  /*1c8f0*/  FADD.FTZ R7, R14, R7 ;  /* 0x000000070e077221 */ /* 0x000fe20000010000 */
[C---:B------:R-:W-:Y:S01]  /*1c900*/  ISETP.GT.AND P3, PT, R10.reuse, R221, PT ;  /* 0x000000dd0a00720c */ /* 0x040fe20003f64270 */
[----:B------:R-:W-:Y:S01]  /*1c910*/  VIADD R10, R10, 0xffffffff ;  /* 0xffffffff0a0a7836 */ /* 0x000fe20000000000 */
[----:B------:R-:W0:Y:S01]  /*1c920*/  MUFU.EX2 R203, R203 ;  /* 0x000000cb00cb7308 */ /* 0x000e220000000800 */
[----:B--2---:R-:W-:Y:S01]  /*1c930*/  FFMA.FTZ R6, R3, R6, R201 ;  /* 0x0000000603067223 */ /* 0x004fe200000100c9 */
[----:B------:R-:W-:Y:S01]  /*1c940*/  FADD.FTZ R7, R202, R7 ;  /* 0x00000007ca077221 */ /* 0x000fe20000010000 */
[----:B------:R-:W-:-:S03]  /*1c950*/  F2FP.BF16.F32.PACK_AB R202, R168, R202 ;  /* 0x000000caa8ca723e */ /* 0x000fc600000010ff */
[----:B------:R-:W-:Y:S02]  /*1c960*/  FADD.FTZ R7, R168, R7 ;  /* 0x00000007a8077221 */ /* 0x000fe40000010000 */
[----:B------:R-:W1:Y:S01]  /*1c970*/  MUFU.EX2 R137, R137 ;  /* 0x0000008900897308 */ /* 0x000e620000000800 */
[C---:B---3--:R-:W-:Y:S01]  /*1c980*/  FADD.FTZ R6, R136.reuse, R6 ;  /* 0x0000000688067221 */ /* 0x048fe20000010000 */
        /* <DEDUP_REMOVED lines=21> */
[----:B------:R-:W2:Y:S01]  /*1cae0*/  MUFU.EX2 R133, R133 ;  /* 0x0000008500857308 */ /* 0x000ea20000000800 */
[----:B------:R-:W-:-:S02]  /*1caf0*/  WARPGROUP.DEPBAR.LE gsb0, 0x0 ;  /* 0x00008000000079c5 */ /* 0x000fc40000010000 */
[----:B------:R0:W-:Y:S05]  /*1cb00*/  @!P1 SYNCS.ARRIVE.TRANS64.RED.A1T0 RZ, [R13+URZ], RZ ;  /* 0x000000ff0dff99a7 */ /* 0x0001ea000810043f */
[----:B------:R-:W-:Y:S01]  /*1cb10*/  MUFU.EX2 R153, R153 ;  /* 0x0000009900997308 */ /* 0x000fe20000000800 */
[----:B0-----:R-:W-:Y:S01]  /*1cb20*/  FADD.FTZ R13, R203, R6 ;  /* 0x00000006cb0d7221 */ /* 0x001fe20000010000 */
[----:B------:R0:W-:Y:S01]  /*1cb30*/  @!P1 SYNCS.ARRIVE.TRANS64.RED.A1T0 RZ, [R11+URZ], RZ ;  /* 0x000000ff0bff99a7 */ /* 0x0001e2000810043f */
[C---:B-1----:R-:W-:Y:S02]  /*1cb40*/  F2FP.BF16.F32.PACK_AB R203, R137.reuse, R203 ;  /* 0x000000cb89cb723e */ /* 0x042fe400000010ff */
[----:B------:R-:W-:-:S03]  /*1cb50*/  FADD.FTZ R13, R137, R13 ;  /* 0x0000000d890d7221 */ /* 0x000fc60000010000 */
[----:B------:R-:W1:Y:S01]  /*1cb60*/  MUFU.EX2 R6, R139 ;  /* 0x0000008b00067308 */ /* 0x000e620000000800 */
[----:B--2---:R-:W-:Y:S01]  /*1cb70*/  F2FP.BF16.F32.PACK_AB R176, R133, R128 ;  /* 0x0000008085b0723e */ /* 0x004fe200000010ff */
[----:B------:R-:W-:Y:S01]  /*1cb80*/  FADD.FTZ R13, R197, R13 ;  /* 0x0000000dc50d7221 */ /* 0x000fe20000010000 */
[----:B0-----:R-:W-:Y:S01]  /*1cb90*/  FADD.FTZ R11, R196, R7 ;  /* 0x00000007c40b7221 */ /* 0x001fe20000010000 */
[----:B------:R-:W-:Y:S01]  /*1cba0*/  FFMA.FTZ R7, R143, R0, -R125 ;  /* 0x000000008f077223 */ /* 0x000fe2000001087d */
[----:B------:R-:W-:Y:S01]  /*1cbb0*/  F2FP.BF16.F32.PACK_AB R196, R20, R196 ;  /* 0x000000c414c4723e */ /* 0x000fe200000010ff */
[----:B------:R-:W-:Y:S01]  /*1cbc0*/  FADD.FTZ R13, R148, R13 ;  /* 0x0000000d940d7221 */ /* 0x000fe20000010000 */
[----:B------:R-:W-:Y:S01]  /*1cbd0*/  FADD.FTZ R11, R20, R11 ;  /* 0x0000000b140b7221 */ /* 0x000fe20000010000 */
[----:B------:R-:W-:Y:S01]  /*1cbe0*/  MUFU.EX2 R145, R145 ;  /* 0x0000009100917308 */ /* 0x000fe20000000800 */
[----:B------:R-:W-:Y:S01]  /*1cbf0*/  F2FP.BF16.F32.PACK_AB R197, R148, R197 ;  /* 0x000000c594c5723e */ /* 0x000fe200000010ff */
[----:B------:R-:W-:Y:S01]  /*1cc00*/  FADD.FTZ R13, R199, R13 ;  /* 0x0000000dc70d7221 */ /* 0x000fe20000010000 */
[----:B------:R-:W-:Y:S01]  /*1cc10*/  FADD.FTZ R120, R198, R11 ;  /* 0x0000000bc6787221 */ /* 0x000fe20000010000 */
[----:B------:R-:W-:Y:S01]  /*1cc20*/  FFMA.FTZ R11, R131, R0, -R125 ;  /* 0x00000000830b7223 */ /* 0x000fe2000001087d */
[----:B------:R-:W-:Y:S01]  /*1cc30*/  F2FP.BF16.F32.PACK_AB R198, R12, R198 ;  /* 0x000000c60cc6723e */ /* 0x000fe200000010ff */
[----:B------:R-:W-:Y:S01]  /*1cc40*/  FADD.FTZ R13, R140, R13 ;  /* 0x0000000d8c0d7221 */ /* 0x000fe20000010000 */
[----:B------:R-:W-:Y:S01]  /*1cc50*/  FADD.FTZ R120, R12, R120 ;  /* 0x000000780c787221 */ /* 0x000fe20000010000 */
[----:B------:R-:W0:Y:S01]  /*1cc60*/  MUFU.EX2 R7, R7 ;  /* 0x0000000700077308 */ /* 0x000e220000000800 */
[----:B------:R-:W-:Y:S01]  /*1cc70*/  FFMA.FTZ R125, R156, R0, -R125 ;  /* 0x000000009c7d7223 */ /* 0x000fe2000001087d */
[----:B------:R-:W-:Y:S01]  /*1cc80*/  FADD.FTZ R13, R193, R13 ;  /* 0x0000000dc10d7221 */ /* 0x000fe20000010000 */
[----:B------:R-:W-:Y:S01]  /*1cc90*/  FADD.FTZ R120, R192, R120 ;  /* 0x00000078c0787221 */ /* 0x000fe20000010000 */
[----:B------:R-:W-:-:S02]  /*1cca0*/  F2FP.BF16.F32.PACK_AB R199, R140, R199 ;  /* 0x000000c78cc7723e */ /* 0x000fc400000010ff */
[----:B------:R-:W-:Y:S01]  /*1ccb0*/  FADD.FTZ R13, R141, R13 ;  /* 0x0000000d8d0d7221 */ /* 0x000fe20000010000 */
[C---:B------:R-:W-:Y:S01]  /*1ccc0*/  FADD.FTZ R120, R152.reuse, R120 ;  /* 0x0000007898787221 */ /* 0x040fe20000010000 */
[----:B------:R-:W2:Y:S01]  /*1ccd0*/  MUFU.EX2 R11, R11 ;  /* 0x0000000b000b7308 */ /* 0x000ea20000000800 */
[----:B------:R-:W-:Y:S01]  /*1cce0*/  F2FP.BF16.F32.PACK_AB R192, R152, R192 ;  /* 0x000000c098c0723e */ /* 0x000fe200000010ff */
[----:B------:R-:W-:Y:S01]  /*1ccf0*/  FADD.FTZ R13, R195, R13 ;  /* 0x0000000dc30d7221 */ /* 0x000fe20000010000 */
[----:B------:R-:W-:Y:S01]  /*1cd00*/  FADD.FTZ R120, R194, R120 ;  /* 0x00000078c2787221 */ /* 0x000fe20000010000 */
[----:B------:R-:W-:Y:S02]  /*1cd10*/  F2FP.BF16.F32.PACK_AB R193, R141, R193 ;  /* 0x000000c18dc1723e */ /* 0x000fe400000010ff */
[----:B------:R-:W-:Y:S01]  /*1cd20*/  FADD.FTZ R13, R149, R13 ;  /* 0x0000000d950d7221 */ /* 0x000fe20000010000 */
[C---:B------:R-:W-:Y:S01]  /*1cd30*/  FADD.FTZ R120, R21.reuse, R120 ;  /* 0x0000007815787221 */ /* 0x040fe20000010000 */
[----:B------:R-:W-:Y:S01]  /*1cd40*/  MUFU.EX2 R15, R15 ;  /* 0x0000000f000f7308 */ /* 0x000fe20000000800 */
        /* <DEDUP_REMOVED lines=12> */
[----:B------:R-:W3:Y:S01]  /*1ce10*/  MUFU.EX2 R8, R125 ;  /* 0x0000007d00087308 */ /* 0x000ee20000000800 */
[----:B------:R-:W-:Y:S01]  /*1ce20*/  F2FP.BF16.F32.PACK_AB R188, R123, R188 ;  /* 0x000000bc7bbc723e */ /* 0x000fe200000010ff */
        /* <DEDUP_REMOVED lines=8> */
[C---:B0-----:R-:W-:Y:S02]  /*1ceb0*/  F2FP.BF16.F32.PACK_AB R187, R7.reuse, R187 ;  /* 0x000000bb07bb723e */ /* 0x041fe400000010ff */
[----:B------:R-:W-:Y:S01]  /*1cec0*/  FADD.FTZ R12, R7, R12 ;  /* 0x0000000c070c7221 */ /* 0x000fe20000010000 */
[----:B------:R-:W-:Y:S01]  /*1ced0*/  FADD.FTZ R13, R126, R120 ;  /* 0x000000787e0d7221 */ /* 0x000fe20000010000 */
[----:B------:R-:W-:-:S02]  /*1cee0*/  F2FP.BF16.F32.PACK_AB R184, R127, R184 ;  /* 0x000000b87fb8723e */ /* 0x000fc400000010ff */
[----:B------:R-:W-:Y:S01]  /*1cef0*/  FADD.FTZ R12, R181, R12 ;  /* 0x0000000cb50c7221 */ /* 0x000fe20000010000 */
[----:B------:R-:W-:Y:S01]  /*1cf00*/  FADD.FTZ R14, R180, R13 ;  /* 0x0000000db40e7221 */ /* 0x000fe20000010000 */
[C---:B--2---:R-:W-:Y:S02]  /*1cf10*/  F2FP.BF16.F32.PACK_AB R181, R11.reuse, R181 ;  /* 0x000000b50bb5723e */ /* 0x044fe400000010ff */
[----:B------:R-:W-:Y:S01]  /*1cf20*/  FADD.FTZ R12, R11, R12 ;  /* 0x0000000c0b0c7221 */ /* 0x000fe20000010000 */
[----:B------:R-:W-:Y:S01]  /*1cf30*/  FADD.FTZ R9, R129, R14 ;  /* 0x0000000e81097221 */ /* 0x000fe20000010000 */
[----:B---3--:R-:W-:Y:S01]  /*1cf40*/  F2FP.BF16.F32.PACK_AB R179, R8, R145 ;  /* 0x0000009108b3723e */ /* 0x008fe200000010ff */
[----:B------:R-:W-:Y:S02]  /*1cf50*/  IMAD.MOV.U32 R11, RZ, RZ, R208 ;  /* 0x000000ffff0b7224 */ /* 0x000fe400078e00d0 */
        /* <DEDUP_REMOVED lines=14> */
[----:B------:R-:W-:Y:S01]  /*1d040*/  F2FP.BF16.F32.PACK_AB R177, R153, R122 ;  /* 0x0000007a99b1723e */ /* 0x000fe200000010ff */
[----:B------:R-:W-:Y:S01]  /*1d050*/  IMAD.MOV.U32 R12, RZ, RZ, R205 ;  /* 0x000000ffff0c7224 */ /* 0x000fe200078e00cd */
[C---:B------:R-:W-:Y:S01]  /*1d060*/  F2FP.BF16.F32.PACK_AB R178, R15.reuse, R124 ;  /* 0x0000007c0fb2723e */ /* 0x040fe200000010ff */
[----:B------:R-:W-:Y:S01]  /*1d070*/  FADD.FTZ R7, R15, R6 ;  /* 0x000000060f077221 */ /* 0x000fe20000010000 */
[----:B------:R-:W-:Y:S01]  /*1d080*/  FADD.FTZ R6, R8, R9 ;  /* 0x0000000908067221 */ /* 0x000fe20000010000 */
[----:B------:R-:W-:Y:S02]  /*1d090*/  IMAD.MOV.U32 R8, RZ, RZ, R4 ;  /* 0x000000ffff087224 */ /* 0x000fe400078e0004 */
[----:B------:R-:W-:Y:S01]  /*1d0a0*/  IMAD.MOV.U32 R9, RZ, RZ, R5 ;  /* 0x000000ffff097224 */ /* 0x000fe200078e0005 */
[----:B------:R-:W-:Y:S06]  /*1d0b0*/  @P3 BRA `(.L_x_6370) ;  /* 0xffffffa800b03947 */ /* 0x000fec000383ffff */
[----:B------:R-:W-:Y:S05]  /*1d0c0*/  BSYNC B1 ;  /* 0x0000000000017941 */ /* 0x000fea0003800000 */
.L_x_6359:
[----:B------:R-:W-:Y:S05]  /*1d0d0*/  BSYNC B0 ;  /* 0x0000000000007941 */ /* 0x000fea0003800000 */
.L_x_6358:
[----:B------:R-:W-:Y:S01]  /*1d0e0*/  ISETP.GE.AND P2, PT, R10, RZ, PT ;  /* 0x000000ff0a00720c */ /* 0x000fe20003f46270 */
[----:B------:R-:W-:-:S12]  /*1d0f0*/  BSSY B0, `(.L_x_6371) ;  /* 0x00004d8000007945 */ /* 0x000fd80003800000 */
[----:B------:R-:W-:Y:S05]  /*1d100*/  @!P2 BRA `(.L_x_6372) ;  /* 0x0000004c0058a947 */ /* 0x000fea0003800000 */
[----:B------:R-:W-:Y:S02]  /*1d110*/  IMAD.MOV.U32 R8, RZ, RZ, R4 ;  /* 0x000000ffff087224 */ /* 0x000fe400078e0004 */
[----:B------:R-:W-:Y:S02]  /*1d120*/  IMAD.MOV.U32 R9, RZ, RZ, R5 ;  /* 0x000000ffff097224 */ /* 0x000fe400078e0005 */
[----:B------:R-:W-:Y:S02]  /*1d130*/  IMAD.MOV.U32 R11, RZ, RZ, R208 ;  /* 0x000000ffff0b7224 */ /* 0x000fe400078e00d0 */
[----:B------:R-:W-:-:S07]  /*1d140*/  IMAD.MOV.U32 R12, RZ, RZ, R205 ;  /* 0x000000ffff0c7224 */ /* 0x000fce00078e00cd */
.L_x_6383:
        /* <DEDUP_REMOVED lines=8> */
.L_x_6373:
[----:B------:R-:W-:Y:S01]  /*1d1d0*/  IMAD R4, R205, 0x8, R16 ;  /* 0x00000008cd047824 */ /* 0x000fe200078e0210 */
[----:B------:R-:W-:-:S04]  /*1d1e0*/  SHF.L.U32 R5, R208, 0x1f, RZ ;  /* 0x0000001fd0057819 */ /* 0x000fc800000006ff */
[----:B------:R0:W1:Y:S01]  /*1d1f0*/  SYNCS.PHASECHK.TRANS64.TRYWAIT P2, [R4+URZ+0x36830], R5 ;  /* 0x03683005040075a7 */ /* 0x000062000804017f */
[----:B------:R-:W-:Y:S05]  /*1d200*/  @!P0 BRA `(.L_x_6374) ;  /* 0x0000000000048947 */ /* 0x000fea0003800000 */
[----:B------:R-:W-:Y:S01]  /*1d210*/  BPT.TRAP 0x1 ;  /* 0x000000040000795c */ /* 0x000fe20000300000 */
.L_x_6374:
[----:B------:R-:W-:Y:S01]  /*1d220*/  IMAD R0, R205, 0xa80, R219 ;  /* 0x00000a80cd007824 */ /* 0x000fe200078e02db */
[----:B------:R-:W-:Y:S03]  /*1d230*/  BSSY B1, `(.L_x_6375) ;  /* 0x0000006000017945 */ /* 0x000fe60003800000 */
[C---:B------:R-:W-:Y:S02]  /*1d240*/  VIADD R20, R0.reuse, 0x80 ;  /* 0x0000008000147836 */ /* 0x040fe40000000000 */
[----:B------:R-:W-:Y:S01]  /*1d250*/  VIADD R120, R0, 0x100 ;  /* 0x0000010000787836 */ /* 0x000fe20000000000 */
[----:B-1----:R-:W-:Y:S06]  /*1d260*/  @P2 BRA `(.L_x_6376) ;  /* 0x0000000000082947 */ /* 0x002fec0003800000 */
[----:B------:R-:W1:Y:S02]  /*1d270*/  SYNCS.PHASECHK.TRANS64.TRYWAIT P2, [R4+URZ+0x36830], R5 ;  /* 0x03683005040075a7 */ /* 0x000e64000804017f */
[----:B-1----:R-:W-:Y:S05]  /*1d280*/  @!P2 BRA `(.L_x_6377) ;  /* 0x0000011000fca947 */ /* 0x002fea0003800000 */
.L_x_6376:
[----:B------:R-:W-:Y:S05]  /*1d290*/  BSYNC B1 ;  /* 0x0000000000017941 */ /* 0x000fea0003800000 */
.L_x_6375:
[----:B------:R-:W2:Y:S04]  /*1d2a0*/  LDL.64 R14, [R1+0x30] ;  /* 0x00003000010e7983 */ /* 0x000ea80000100a00 */
[----:B------:R-:W3:Y:S01]  /*1d2b0*/  LDL.64 R122, [R1+0x38] ;  /* 0x00003800017a7983 */ /* 0x000ee20000100a00 */
[----:B------:R-:W-:Y:S01]  /*1d2c0*/  WARPGROUP.ARRIVE ;  /* 0x00000000000079c5 */ /* 0x000fe20000000000 */
[----:B------:R-:W-:Y:S01]  /*1d2d0*/  IMAD.MOV.U32 R21, RZ, RZ, 0x40000040 ;  /* 0x40000040ff157424 */ /* 0x000fe200078e00ff */
[----:B------:R-:W-:Y:S01]  /*1d2e0*/  R2UR UR6, R20 ;  /* 0x00000000140672ca */ /* 0x000fe200000e0000 */
[----:B------:R-:W-:Y:S01]  /*1d2f0*/  IMAD.MOV.U32 R121, RZ, RZ, 0x40000040 ;  /* 0x40000040ff797424 */ /* 0x000fe200078e00ff */
[----:B01----:R-:W-:Y:S01]  /*1d300*/  MOV R5, UR45 ;  /* 0x0000002d00057c02 */ /* 0x003fe20008000f00 */
[----:B------:R-:W4:Y:S01]  /*1d310*/  LDL.64 R224, [R1+0x18] ;  /* 0x0000180001e07983 */ /* 0x000f220000100a00 */
        /* <DEDUP_REMOVED lines=118> */
[----:B------:R-:W-:Y:S01]  /*1da80*/  UMOV UR45, UR43 ;  /* 0x0000002b002d7c82 */ /* 0x000fe20008000000 */
        /* <DEDUP_REMOVED lines=137> */
[----:B----4-:R-:W-:Y:S02]  /*1e320*/  R2UR UR38, R224 ;  /* 0x00000000e02672ca */ /* 0x010fe400000e0000 */
        /* <DEDUP_REMOVED lines=601> */
.L_x_6378:
[----:B------:R-:W-:Y:S01]  /*208c0*/  SHF.L.U32 R0, R11, 0x1f, RZ ;  /* 0x0000001f0b007819 */ /* 0x000fe200000006ff */
[----:B------:R-:W-:-:S04]  /*208d0*/  IMAD R11, R12, 0x8, R16 ;  /* 0x000000080c0b7824 */ /* 0x000fc800078e0210 */
[----:B------:R0:W1:Y:S01]  /*208e0*/  SYNCS.PHASECHK.TRANS64.TRYWAIT P2, [R11+URZ+0x36850], R0 ;  /* 0x036850000b0075a7 */ /* 0x000062000804017f */
[----:B------:R-:W-:Y:S05]  /*208f0*/  @!P0 BRA `(.L_x_6379) ;  /* 0x0000000000048947 */ /* 0x000fea0003800000 */
[----:B------:R-:W-:Y:S01]  /*20900*/  BPT.TRAP 0x1 ;  /* 0x000000040000795c */ /* 0x000fe20000300000 */
.L_x_6379:
[----:B------:R-:W-:Y:S04]  /*20910*/  BSSY B1, `(.L_x_6380) ;  /* 0x0000004000017945 */ /* 0x000fe80003800000 */
[----:B-1----:R-:W-:Y:S05]  /*20920*/  @P2 BRA `(.L_x_6381) ;  /* 0x0000000000082947 */ /* 0x002fea0003800000 */
[----:B------:R-:W1:Y:S02]  /*20930*/  SYNCS.PHASECHK.TRANS64.TRYWAIT P2, [R11+URZ+0x36850], R0 ;  /* 0x036850000b0075a7 */ /* 0x000e64000804017f */
[----:B-1----:R-:W-:Y:S05]  /*20940*/  @!P2 BRA `(.L_x_6382) ;  /* 0x000000dc0060a947 */ /* 0x002fea0003800000 */
.L_x_6381:
[----:B------:R-:W-:Y:S05]  /*20950*/  BSYNC B1 ;  /* 0x0000000000017941 */ /* 0x000fea0003800000 */
.L_x_6380:
        /* <DEDUP_REMOVED lines=56> */
[----:B------:R-:W-:-:S04]  /*20ce0*/  FADD.FTZ R4, -R5, R9 ;  /* 0x0000000905047221 */ /* 0x000fc80000010100 */
[----:B------:R-:W-:Y:S01]  /*20cf0*/  FMUL.FTZ R4, R4, R0 ;  /* 0x0000000004047220 */ /* 0x000fe20000410000 */
[----:B------:R-:W-:Y:S02]  /*20d00*/  WARPGROUP.DEPBAR.LE gsb0, 0x0 ;  /* 0x00008000000079c5 */ /* 0x000fe40000010000 */
[----:B------:R-:W-:-:S06]  /*20d10*/  WARPGROUP.ARRIVE ;  /* 0x00000000000079c5 */ /* 0x000fcc0000000000 */
        /* <DEDUP_REMOVED lines=23> */
[----:B------:R0:W-:Y:S01]  /*20e90*/  MUFU.EX2 R2, R4 ;  /* 0x0000000400027308 */ /* 0x0001e20000000800 */
[----:B------:R-:W-:Y:S01]  /*20ea0*/  R2UR UR7, R3 ;  /* 0x00000000030772ca */ /* 0x000fe200000e0000 */
[----:B------:R-:W-:-:S04]  /*20eb0*/  FMUL.FTZ R3, R5, R0 ;  /* 0x0000000005037220 */ /* 0x000fc80000410000 */
[-CC-:B------:R-:W-:Y:S01]  /*20ec0*/  FFMA.FTZ R12, R145, R0.reuse, -R3.reuse ;  /* 0x00000000910c7223 */ /* 0x180fe20000010803 */
[-CC-:B------:R-:W-:Y:S01]  /*20ed0*/  FFMA.FTZ R200, R168, R0.reuse, -R3.reuse ;  /* 0x00000000a8c87223 */ /* 0x180fe20000010803 */
[--C-:B------:R-:W-:Y:S01]  /*20ee0*/  FFMA.FTZ R192, R152, R0, -R3.reuse ;  /* 0x0000000098c07223 */ /* 0x100fe20000010803 */
[----:B0-----:R-:W-:Y:S01]  /*20ef0*/  FMNMX.FTZ R4, R170, R8, !PT ;  /* 0x00000008aa047209 */ /* 0x001fe20007810000 */
        /* <DEDUP_REMOVED lines=21> */
[----:B------:R-:W0:Y:S02]  /*21050*/  MUFU.EX2 R200, R200 ;  /* 0x000000c800c87308 */ /* 0x000e240000000800 */
[----:B------:R-:W-:-:S04]  /*21060*/  FMNMX.FTZ R4, R166, R4, !PT ;  /* 0x00000004a6047209 */ /* 0x000fc80007810000 */
[----:B------:R-:W-:Y:S02]  /*21070*/  FMNMX.FTZ R4, R167, R4, !PT ;  /* 0x00000004a7047209 */ /* 0x000fe40007810000 */
[----:B------:R-:W1:Y:S02]  /*21080*/  MUFU.EX2 R15, R15 ;  /* 0x0000000f000f7308 */ /* 0x000e640000000800 */
[----:B------:R-:W-:-:S04]  /*21090*/  FMNMX.FTZ R4, R154, R4, !PT ;  /* 0x000000049a047209 */ /* 0x000fc80007810000 */
[----:B------:R-:W-:Y:S02]  /*210a0*/  FMNMX.FTZ R4, R155, R4, !PT ;  /* 0x000000049b047209 */ /* 0x000fe40007810000 */
[----:B------:R-:W2:Y:S01]  /*210b0*/  MUFU.EX2 R202, R202 ;  /* 0x000000ca00ca7308 */ /* 0x000ea20000000800 */
[----:B0-----:R-:W-:Y:S01]  /*210c0*/  FFMA.FTZ R7, R2, R7, R200 ;  /* 0x0000000702077223 */ /* 0x001fe200000100c8 */
[----:B------:R-:W-:-:S04]  /*210d0*/  FMNMX.FTZ R4, R158, R4, !PT ;  /* 0x000000049e047209 */ /* 0x000fc80007810000 */
[----:B------:R-:W-:Y:S02]  /*210e0*/  FMNMX.FTZ R4, R159, R4, !PT ;  /* 0x000000049f047209 */ /* 0x000fe40007810000 */
[----:B------:R-:W0:Y:S01]  /*210f0*/  MUFU.EX2 R168, R168 ;  /* 0x000000a800a87308 */ /* 0x000e220000000800 */
[C---:B-1----:R-:W-:Y:S01]  /*21100*/  FADD.FTZ R7, R15.reuse, R7 ;  /* 0x000000070f077221 */ /* 0x042fe20000010000 */
[----:B------:R-:W-:Y:S02]  /*21110*/  FMNMX.FTZ R4, R146, R4, !PT ;  /* 0x0000000492047209 */ /* 0x000fe40007810000 */
[----:B------:R-:W-:Y:S02]  /*21120*/  F2FP.BF16.F32.PACK_AB R200, R15, R200 ;  /* 0x000000c80fc8723e */ /* 0x000fe400000010ff */
[----:B------:R-:W-:Y:S02]  /*21130*/  FMNMX.FTZ R4, R147, R4, !PT ;  /* 0x0000000493047209 */ /* 0x000fe40007810000 */
[----:B------:R-:W-:Y:S01]  /*21140*/  MUFU.EX2 R196, R196 ;  /* 0x000000c400c47308 */ /* 0x000fe20000000800 */
[----:B--2---:R-:W-:Y:S01]  /*21150*/  FADD.FTZ R7, R202, R7 ;  /* 0x00000007ca077221 */ /* 0x004fe20000010000 */
[----:B------:R-:W-:-:S04]  /*21160*/  FMNMX.FTZ R4, R150, R4, !PT ;  /* 0x0000000496047209 */ /* 0x000fc80007810000 */
[----:B------:R-:W-:Y:S02]  /*21170*/  FMNMX.FTZ R4, R151, R4, !PT ;  /* 0x0000000497047209 */ /* 0x000fe40007810000 */
[----:B------:R-:W-:Y:S01]  /*21180*/  MUFU.EX2 R20, R20 ;  /* 0x0000001400147308 */ /* 0x000fe20000000800 */
[----:B0-----:R-:W-:Y:S01]  /*21190*/  FADD.FTZ R7, R168, R7 ;  /* 0x00000007a8077221 */ /* 0x001fe20000010000 */
        /* <DEDUP_REMOVED lines=23> */
[----:B0-----:R-:W-:-:S07]  /*21310*/  FMNMX.FTZ R4, R4, R145, !PT ;  /* 0x0000009104047209 */ /* 0x001fce0007810000 */
        /* <DEDUP_REMOVED lines=8> */
[----:B------:R-:W0:Y:S01]  /*213a0*/  SHFL.BFLY PT, R140, R4, 0x1, 0x1f ;  /* 0x0c201f00048c7f89 */ /* 0x000e2200000e0000 */
[----:B------:R-:W-:Y:S02]  /*213b0*/  FFMA.FTZ R136, R141, R0, -R3 ;  /* 0x000000008d887223 */ /* 0x000fe40000010803 */
[----:B------:R-:W-:Y:S01]  /*213c0*/  HGMMA.64x192x16.F32.BF16 R24, R180, gdesc[UR4].tnspB, R24, gsb0 ;  /* 0x42e00004b4187df0 */ /* 0x000fe20008001818 */
[----:B------:R-:W-:Y:S08]  /*213d0*/  MUFU.EX2 R186, R186 ;  /* 0x000000ba00ba7308 */ /* 0x000ff00000000800 */
[----:B------:R-:W-:Y:S08]  /*213e0*/  MUFU.EX2 R184, R184 ;  /* 0x000000b800b87308 */ /* 0x000ff00000000800 */
[----:B------:R-:W-:Y:S01]  /*213f0*/  MUFU.EX2 R136, R136 ;  /* 0x0000008800887308 */ /* 0x000fe20000000800 */
[----:B0-----:R-:W-:Y:S01]  /*21400*/  FMNMX.FTZ R4, R4, R140, !PT ;  /* 0x0000008c04047209 */ /* 0x001fe20007810000 */
[----:B------:R-:W-:-:S02]  /*21410*/  WARPGROUP.DEPBAR.LE gsb0, 0x0 ;  /* 0x00008000000079c5 */ /* 0x000fc40000010000 */
[-CC-:B------:R-:W-:Y:S01]  /*21420*/  FFMA.FTZ R182, R132, R0.reuse, -R3.reuse ;  /* 0x0000000084b67223 */ /* 0x180fe20000010803 */
[-CC-:B------:R-:W-:Y:S01]  /*21430*/  FFMA.FTZ R180, R128, R0.reuse, -R3.reuse ;  /* 0x0000000080b47223 */ /* 0x180fe20000010803 */
[-CC-:B------:R-:W-:Y:S01]  /*21440*/  FFMA.FTZ R132, R124, R0.reuse, -R3.reuse ;  /* 0x000000007c847223 */ /* 0x180fe20000010803 */
[-CC-:B------:R-:W-:Y:S01]  /*21450*/  FFMA.FTZ R128, R129, R0.reuse, -R3.reuse ;  /* 0x0000000081807223 */ /* 0x180fe20000010803 */
[----:B------:R-:W-:Y:S01]  /*21460*/  FADD.FTZ R124, -R4, R8 ;  /* 0x00000008047c7221 */ /* 0x000fe20000010100 */
[-CC-:B------:R-:W-:Y:S01]  /*21470*/  FFMA.FTZ R129, R133, R0.reuse, -R3.reuse ;  /* 0x0000000085817223 */ /* 0x180fe20000010803 */
[-C--:B------:R-:W-:Y:S01]  /*21480*/  FFMA.FTZ R3, R125, R0.reuse, -R3 ;  /* 0x000000007d037223 */ /* 0x080fe20000010803 */
[----:B------:R-:W-:Y:S02]  /*21490*/  IMAD.MOV.U32 R125, RZ, RZ, 0x40000040 ;  /* 0x40000040ff7d7424 */ /* 0x000fe400078e00ff */
[-C--:B------:R-:W-:Y:S01]  /*214a0*/  FMUL.FTZ R124, R124, R0.reuse ;  /* 0x000000007c7c7220 */ /* 0x080fe20000410000 */
[----:B------:R-:W-:Y:S01]  /*214b0*/  WARPGROUP.ARRIVE ;  /* 0x00000000000079c5 */ /* 0x000fe20000000000 */
[----:B------:R-:W-:Y:S01]  /*214c0*/  MUFU.EX2 R8, R3 ;  /* 0x0000000300087308 */ /* 0x000fe20000000800 */
[----:B------:R-:W-:Y:S01]  /*214d0*/  FMUL.FTZ R133, R4, R0 ;  /* 0x0000000004857220 */ /* 0x000fe20000410000 */
[----:B------:R-:W-:-:S03]  /*214e0*/  R2UR UR7, R125 ;  /* 0x000000007d0772ca */ /* 0x000fc600000e0000 */
        /* <DEDUP_REMOVED lines=12> */
[----:B0-----:R-:W-:-:S02]  /*215b0*/  VIADD R124, R14, 0x300 ;  /* 0x000003000e7c7836 */ /* 0x001fc40000000000 */
[-CC-:B------:R-:W-:Y:S01]  /*215c0*/  FFMA.FTZ R195, R158, R0.reuse, -R133.reuse ;  /* 0x000000009ec37223 */ /* 0x180fe20000010885 */
[-CC-:B------:R-:W-:Y:S01]  /*215d0*/  FFMA.FTZ R153, R159, R0.reuse, -R133.reuse ;  /* 0x000000009f997223 */ /* 0x180fe20000010885 */
[-CC-:B------:R-:W-:Y:S01]  /*215e0*/  FFMA.FTZ R189, R146, R0.reuse, -R133.reuse ;  /* 0x0000000092bd7223 */ /* 0x180fe20000010885 */
[-CC-:B------:R-:W-:Y:S01]  /*215f0*/  FFMA.FTZ R14, R147, R0.reuse, -R133.reuse ;  /* 0x00000000930e7223 */ /* 0x180fe20000010885 */
[----:B------:R-:W-:Y:S01]  /*21600*/  R2UR UR6, R124 ;  /* 0x000000007c0672ca */ /* 0x000fe200000e0000 */
[-C--:B------:R-:W-:Y:S01]  /*21610*/  FFMA.FTZ R191, R150, R0.reuse, -R133 ;  /* 0x0000000096bf7223 */ /* 0x080fe20000010885 */
[----:B------:R-:W0:Y:S01]  /*21620*/  MUFU.EX2 R140, R140 ;  /* 0x0000008c008c7308 */ /* 0x000e220000000800 */
[----:B------:R-:W-:Y:S01]  /*21630*/  @!P1 PRMT R124, RZ, 0x654, R13 ;  /* 0x00000654ff7c9816 */ /* 0x000fe2000000000d */
[-CC-:B------:R-:W-:Y:S01]  /*21640*/  FFMA.FTZ R151, R151, R0.reuse, -R133.reuse ;  /* 0x0000000097977223 */ /* 0x180fe20000010885 */
[-CC-:B------:R-:W-:Y:S01]  /*21650*/  FFMA.FTZ R185, R138, R0.reuse, -R133.reuse ;  /* 0x000000008ab97223 */ /* 0x180fe20000010885 */
[-CC-:B------:R-:W-:Y:S01]  /*21660*/  FFMA.FTZ R139, R139, R0.reuse, -R133.reuse ;  /* 0x000000008b8b7223 */ /* 0x180fe20000010885 */
[-CC-:B------:R-:W-:Y:S01]  /*21670*/  FFMA.FTZ R187, R142, R0.reuse, -R133.reuse ;  /* 0x000000008ebb7223 */ /* 0x180fe20000010885 */
[-CC-:B------:R-:W-:Y:S01]  /*21680*/  FFMA.FTZ R181, R130, R0.reuse, -R133.reuse ;  /* 0x0000000082b57223 */ /* 0x180fe20000010885 */
[----:B------:R-:W-:Y:S01]  /*21690*/  FFMA.FTZ R183, R134, R0, -R133 ;  /* 0x0000000086b77223 */ /* 0x000fe20000010885 */
[----:B------:R-:W-:Y:S01]  /*216a0*/  MUFU.EX2 R203, R203 ;  /* 0x000000cb00cb7308 */ /* 0x000fe20000000800 */
[----:B-1----:R-:W-:Y:S01]  /*216b0*/  FFMA.FTZ R6, R3, R6, R201 ;  /* 0x0000000603067223 */ /* 0x002fe200000100c9 */
[-CC-:B------:R-:W-:Y:S01]  /*216c0*/  FFMA.FTZ R135, R135, R0.reuse, -R133.reuse ;  /* 0x0000000087877223 */ /* 0x180fe20000010885 */
[----:B------:R-:W-:Y:S01]  /*216d0*/  HGMMA.64x192x16.F32.BF16 R24, R176, gdesc[UR4].tnspB, R24, gsb0 ;  /* 0x42e00004b0187df0 */ /* 0x000fe20008001818 */
[-CC-:B------:R-:W-:Y:S01]  /*216e0*/  FFMA.FTZ R122, R122, R0.reuse, -R133.reuse ;  /* 0x000000007a7a7223 */ /* 0x180fe20000010885 */
[-CC-:B------:R-:W-:Y:S01]  /*216f0*/  FFMA.FTZ R123, R123, R0.reuse, -R133.reuse ;  /* 0x000000007b7b7223 */ /* 0x180fe20000010885 */
[-CC-:B------:R-:W-:Y:S01]  /*21700*/  FFMA.FTZ R126, R126, R0.reuse, -R133.reuse ;  /* 0x000000007e7e7223 */ /* 0x180fe20000010885 */
[----:B------:R-:W-:Y:S01]  /*21710*/  FFMA.FTZ R127, R127, R0, -R133 ;  /* 0x000000007f7f7223 */ /* 0x000fe20000010885 */
        /* <DEDUP_REMOVED lines=26> */
[----:B------:R-:W1:Y:S08]  /*218c0*/  MUFU.EX2 R132, R132 ;  /* 0x0000008400847308 */ /* 0x000e700000000800 */
[----:B------:R-:W-:Y:S01]  /*218d0*/  MUFU.EX2 R126, R126 ;  /* 0x0000007e007e7308 */ /* 0x000fe20000000800 */
[----:B------:R-:W-:-:S02]  /*218e0*/  WARPGROUP.DEPBAR.LE gsb0, 0x0 ;  /* 0x00008000000079c5 */ /* 0x000fc40000010000 */
[----:B------:R2:W-:Y:S01]  /*218f0*/  @!P1 SYNCS.ARRIVE.TRANS64.RED.A1T0 RZ, [R124+URZ], RZ ;  /* 0x000000ff7cff99a7 */ /* 0x0005e2000810043f */
[----:B------:R-:W-:Y:S02]  /*21900*/  F2FP.BF16.F32.PACK_AB R176, R121, R120 ;  /* 0x0000007879b0723e */ /* 0x000fe400000010ff */
[----:B0-----:R-:W-:Y:S02]  /*21910*/  F2FP.BF16.F32.PACK_AB R177, R123, R122 ;  /* 0x0000007a7bb1723e */ /* 0x001fe400000010ff */
[----:B------:R-:W-:Y:S01]  /*21920*/  MUFU.EX2 R127, R127 ;  /* 0x0000007f007f7308 */ /* 0x000fe20000000800 */
[----:B-1----:R-:W-:Y:S01]  /*21930*/  F2FP.BF16.F32.PACK_AB R178, R8, R132 ;  /* 0x0000008408b2723e */ /* 0x002fe200000010ff */
[----:B--2---:R-:W-:Y:S01]  /*21940*/  FADD.FTZ R124, R203, R6 ;  /* 0x00000006cb7c7221 */ /* 0x004fe20000010000 */
[----:B------:R0:W-:Y:S01]  /*21950*/  @!P1 SYNCS.ARRIVE.TRANS64.RED.A1T0 RZ, [R11+URZ], RZ ;  /* 0x000000ff0bff99a7 */ /* 0x0001e2000810043f */
[C---:B------:R-:W-:Y:S02]  /*21960*/  F2FP.BF16.F32.PACK_AB R203, R141.reuse, R203 ;  /* 0x000000cb8dcb723e */ /* 0x040fe400000010ff */
[----:B------:R-:W-:-:S02]  /*21970*/  FADD.FTZ R124, R141, R124 ;  /* 0x0000007c8d7c7221 */ /* 0x000fc40000010000 */
[----:B------:R-:W1:Y:S02]  /*21980*/  MUFU.EX2 R6, R139 ;  /* 0x0000008b00067308 */ /* 0x000e640000000800 */
[----:B------:R-:W-:Y:S01]  /*21990*/  FADD.FTZ R124, R197, R124 ;  /* 0x0000007cc57c7221 */ /* 0x000fe20000010000 */
[----:B0-----:R-:W-:Y:S01]  /*219a0*/  FADD.FTZ R11, R196, R7 ;  /* 0x00000007c40b7221 */ /* 0x001fe20000010000 */
[----:B------:R-:W-:Y:S01]  /*219b0*/  FFMA.FTZ R7, R143, R0, -R133 ;  /* 0x000000008f077223 */ /* 0x000fe20000010885 */
[C---:B------:R-:W-:Y:S01]  /*219c0*/  F2FP.BF16.F32.PACK_AB R196, R20.reuse, R196 ;  /* 0x000000c414c4723e */ /* 0x040fe200000010ff */
[C---:B------:R-:W-:Y:S01]  /*219d0*/  FADD.FTZ R124, R149.reuse, R124 ;  /* 0x0000007c957c7221 */ /* 0x040fe20000010000 */
[----:B------:R-:W-:Y:S01]  /*219e0*/  FADD.FTZ R11, R20, R11 ;  /* 0x0000000b140b7221 */ /* 0x000fe20000010000 */
[----:B------:R-:W-:Y:S02]  /*219f0*/  F2FP.BF16.F32.PACK_AB R197, R149, R197 ;  /* 0x000000c595c5723e */ /* 0x000fe400000010ff */
[----:B------:R-:W-:Y:S01]  /*21a00*/  FADD.FTZ R124, R199, R124 ;  /* 0x0000007cc77c7221 */ /* 0x000fe20000010000 */
[----:B------:R-:W-:Y:S01]  /*21a10*/  FADD.FTZ R125, R198, R11 ;  /* 0x0000000bc67d7221 */ /* 0x000fe20000010000 */
[----:B------:R-:W0:Y:S01]  /*21a20*/  MUFU.EX2 R7, R7 ;  /* 0x0000000700077308 */ /* 0x000e220000000800 */
[----:B------:R-:W-:Y:S01]  /*21a30*/  FFMA.FTZ R11, R131, R0, -R133 ;  /* 0x00000000830b7223 */ /* 0x000fe20000010885 */
[----:B------:R-:W-:Y:S01]  /*21a40*/  FADD.FTZ R124, R145, R124 ;  /* 0x0000007c917c7221 */ /* 0x000fe20000010000 */
[C---:B------:R-:W-:Y:S01]  /*21a50*/  FADD.FTZ R125, R9.reuse, R125 ;  /* 0x0000007d097d7221 */ /* 0x040fe20000010000 */
[----:B------:R-:W-:-:S02]  /*21a60*/  F2FP.BF16.F32.PACK_AB R198, R9, R198 ;  /* 0x000000c609c6723e */ /* 0x000fc400000010ff */
[----:B------:R-:W-:Y:S01]  /*21a70*/  FADD.FTZ R124, R193, R124 ;  /* 0x0000007cc17c7221 */ /* 0x000fe20000010000 */
[----:B------:R-:W-:Y:S01]  /*21a80*/  FADD.FTZ R125, R192, R125 ;  /* 0x0000007dc07d7221 */ /* 0x000fe20000010000 */
[----:B------:R-:W2:Y:S01]  /*21a90*/  MUFU.EX2 R11, R11 ;  /* 0x0000000b000b7308 */ /* 0x000ea20000000800 */
[----:B------:R-:W-:Y:S01]  /*21aa0*/  F2FP.BF16.F32.PACK_AB R199, R145, R199 ;  /* 0x000000c791c7723e */ /* 0x000fe200000010ff */
        /* <DEDUP_REMOVED lines=19> */
[C---:B------:R-:W-:Y:S01]  /*21be0*/  FADD.FTZ R125, R144.reuse, R125 ;  /* 0x0000007d907d7221 */ /* 0x040fe20000010000 */
[----:B------:R-:W-:Y:S02]  /*21bf0*/  F2FP.BF16.F32.PACK_AB R190, R144, R190 ;  /* 0x000000be90be723e */ /* 0x000fe400000010ff */
        /* <DEDUP_REMOVED lines=34> */
[----:B------:R-:W-:Y:S02]  /*21e20*/  IMAD.MOV.U32 R9, RZ, RZ, R5 ;  /* 0x000000ffff097224 */ /* 0x000fe400078e0005 */
[----:B------:R-:W-:Y:S01]  /*21e30*/  FADD.FTZ R6, R127, R6 ;  /* 0x000000067f067221 */ /* 0x000fe20000010000 */
[----:B------:R-:W-:Y:S01]  /*21e40*/  FADD.FTZ R7, R8, R7 ;  /* 0x0000000708077221 */ /* 0x000fe20000010000 */
[----:B------:R-:W-:Y:S01]  /*21e50*/  IMAD.MOV.U32 R8, RZ, RZ, R4 ;  /* 0x000000ffff087224 */ /* 0x000fe200078e0004 */
[----:B------:R-:W-:Y:S06]  /*21e60*/  @P2 BRA `(.L_x_6383) ;  /* 0xffffffb000b82947 */ /* 0x000fec000383ffff */
.L_x_6372:
[----:B------:R-:W-:Y:S05]  /*21e70*/  BSYNC B0 ;  /* 0x0000000000007941 */ /* 0x000fea0003800000 */
.L_x_6371:
        /* <DEDUP_REMOVED lines=99> */
.L_x_6384:
[----:B------:R-:W-:Y:S01]  /*224b0*/  IMAD R8, R205, 0x8, R16 ;  /* 0x00000008cd087824 */ /* 0x000fe200078e0210 */
[----:B------:R-:W-:-:S04]  /*224c0*/  SHF.L.U32 R3, R208, 0x1f, RZ ;  /* 0x0000001fd0037819 */ /* 0x000fc800000006ff */
[----:B------:R0:W1:Y:S01]  /*224d0*/  SYNCS.PHASECHK.TRANS64.TRYWAIT P2, [R8+URZ+0x36850], R3 ;  /* 0x03685003080075a7 */ /* 0x000062000804017f */
[----:B------:R-:W-:Y:S05]  /*224e0*/  @!P0 BRA `(.L_x_6385) ;  /* 0x0000000000048947 */ /* 0x000fea0003800000 */
[----:B------:R-:W-:Y:S01]  /*224f0*/  BPT.TRAP 0x1 ;  /* 0x000000040000795c */ /* 0x000fe20000300000 */
.L_x_6385:
        /* <DEDUP_REMOVED lines=9> */
.L_x_6387:
[----:B------:R-:W-:Y:S05]  /*22590*/  BSYNC B0 ;  /* 0x0000000000007941 */ /* 0x000fea0003800000 */
.L_x_6386:
        /* <DEDUP_REMOVED lines=9> */
[----:B------:R-:W-:-:S02]  /*22630*/  VIADD R205, R205, 0x1 ;  /* 0x00000001cdcd7836 */ /* 0x000fc40000000000 */
[----:B------:R-:W-:-:S03]  /*22640*/  VIADD R236, R236, 0x1 ;  /* 0x00000001ecec7836 */ /* 0x000fc60000000000 */
[----:B------:R-:W-:-:S04]  /*22650*/  ISETP.NE.AND P2, PT, R205, 0x2, PT ;  /* 0x00000002cd00780c */ /* 0x000fc80003f45270 */
[----:B------:R-:W-:Y:S01]  /*22660*/  SEL R205, R205, RZ, P2 ;  /* 0x000000ffcdcd7207 */ /* 0x000fe20001000000 */
        /* <DEDUP_REMOVED lines=41> */
[----:B------:R-:W-:-:S02]  /*22900*/  IMAD.MOV.U32 R7, RZ, RZ, RZ ;  /* 0x000000ffff077224 */ /* 0x000fc400078e00ff */
[----:B-1----:R-:W-:Y:S01]  /*22910*/  FADD.FTZ R9, R3, R6 ;  /* 0x0000000603097221 */ /* 0x002fe20000010000 */
[----:B------:R-:W-:Y:S01]  /*22920*/  IMAD.MOV.U32 R6, RZ, RZ, -0x800000 ;  /* 0xff800000ff067424 */ /* 0x000fe200078e00ff */
[----:B------:R-:W0:Y:S04]  /*22930*/  SHFL.BFLY PT, R3, R2, 0x1, 0x1f ;  /* 0x0c201f0002037f89 */ /* 0x000e2800000e0000 */
[----:B------:R-:W1:Y:S01]  /*22940*/  SHFL.BFLY PT, R10, R9, 0x1, 0x1f ;  /* 0x0c201f00090a7f89 */ /* 0x000e6200000e0000 */
[----:B0-----:R-:W-:Y:S01]  /*22950*/  FADD.FTZ R13, R2, R3 ;  /* 0x00000003020d7221 */ /* 0x001fe20000010000 */
[----:B------:R-:W-:Y:S01]  /*22960*/  IMAD.MOV.U32 R2, RZ, RZ, RZ ;  /* 0x000000ffff027224 */ /* 0x000fe200078e00ff */
[----:B------:R-:W-:Y:S01]  /*22970*/  SEL R3, RZ, 0x1, P2 ;  /* 0x00000001ff037807 */ /* 0x000fe20001000000 */
[----:B-1----:R-:W-:-:S02]  /*22980*/  FADD.FTZ R14, R9, R10 ;  /* 0x0000000a090e7221 */ /* 0x002fc40000010000 */
[----:B------:R-:W-:Y:S02]  /*22990*/  FSETP.NE.FTZ.AND P0, PT, R13, RZ, PT ;  /* 0x000000ff0d00720b */ /* 0x000fe40003f15000 */
        /* <DEDUP_REMOVED lines=115> */
.L_x_6295:
        /* <DEDUP_REMOVED lines=53> */
[C---:B------:R-:W-:Y:S02]  /*23420*/  IADD3 R139, P2, R8.reuse, 0x20, RZ ;  /* 0x00000020088b7810 */ /* 0x040fe40007f5e0ff */
[C---:B------:R-:W-:Y:S02]  /*23430*/  IADD3 R141, P1, R8.reuse, 0x40, RZ ;  /* 0x00000040088d7810 */ /* 0x040fe40007f3e0ff */
[----:B------:R-:W-:Y:S01]  /*23440*/  LOP3.LUT R14, R139, 0x380, RZ, 0xc0, !PT ;  /* 0x000003808b0e7812 */ /* 0x000fe200078ec0ff */
[--C-:B------:R-:W-:Y:S01]  /*23450*/  IMAD.X R15, RZ, RZ, R9.reuse, P2 ;  /* 0x000000ffff0f7224 */ /* 0x100fe200010e0609 */
[----:B------:R-:W-:Y:S01]  /*23460*/  IADD3 R145, P5, R8, 0x4000, RZ ;  /* 0x0000400008917810 */ /* 0x000fe20007fbe0ff */
[--C-:B------:R-:W-:Y:S01]  /*23470*/  IMAD.X R21, RZ, RZ, R9.reuse, P1 ;  /* 0x000000ffff157224 */ /* 0x100fe200008e0609 */
[----:B------:R-:W-:Y:S02]  /*23480*/  SHF.R.U64 R14, R14, 0x3, RZ ;  /* 0x000000030e0e7819 */ /* 0x000fe400000012ff */
[C---:B------:R-:W-:Y:S01]  /*23490*/  IADD3 R38, P0, R8.reuse, 0x4020, RZ ;  /* 0x0000402008267810 */ /* 0x040fe20007f1e0ff */
[----:B------:R-:W-:Y:S01]  /*234a0*/  IMAD.X R35, RZ, RZ, R9, P5 ;  /* 0x000000ffff237224 */ /* 0x000fe200028e0609 */
[----:B------:R-:W-:-:S02]  /*234b0*/  LOP3.LUT R5, R8, 0x380, RZ, 0xc0, !PT ;  /* 0x0000038008057812 */ /* 0x000fc400078ec0ff */
[----:B------:R-:W-:Y:S01]  /*234c0*/  IADD3 R143, P6, R8, 0x60, RZ ;  /* 0x00000060088f7810 */ /* 0x000fe20007fde0ff */
[--C-:B------:R-:W-:Y:S01]  /*234d0*/  IMAD.X R39, RZ, RZ, R9.reuse, P0 ;  /* 0x000000ffff277224 */ /* 0x100fe200000e0609 */
[----:B------:R-:W-:Y:S02]  /*234e0*/  LOP3.LUT R20, R141, 0x380, RZ, 0xc0, !PT ;  /* 0x000003808d147812 */ /* 0x000fe400078ec0ff */
[----:B------:R-:W-:Y:S01]  /*234f0*/  LOP3.LUT R14, R14, R139, RZ, 0x3c, !PT ;  /* 0x0000008b0e0e7212 */ /* 0x000fe200078e3cff */
[----:B------:R-:W-:Y:S01]  /*23500*/  IMAD.X R31, RZ, RZ, R9, P6 ;  /* 0x000000ffff1f7224 */ /* 0x000fe200030e0609 */
[----:B------:R-:W-:Y:S02]  /*23510*/  LOP3.LUT R34, R145, 0x380, RZ, 0xc0, !PT ;  /* 0x0000038091227812 */ /* 0x000fe400078ec0ff */
[----:B------:R-:W-:Y:S02]  /*23520*/  LOP3.LUT R139, R38, 0x380, RZ, 0xc0, !PT ;  /* 0x00000380268b7812 */ /* 0x000fe400078ec0ff */
[----:B------:R-:W-:-:S02]  /*23530*/  SHF.R.U64 R5, R5, 0x3, RZ ;  /* 0x0000000305057819 */ /* 0x000fc400000012ff */
[----:B------:R-:W-:Y:S02]  /*23540*/  SHF.R.U64 R20, R20, 0x3, RZ ;  /* 0x0000000314147819 */ /* 0x000fe400000012ff */
[----:B------:R-:W-:Y:S02]  /*23550*/  IADD3 R42, P4, R8, 0x4040, RZ ;  /* 0x00004040082a7810 */ /* 0x000fe40007f9e0ff */
[----:B------:R-:W-:Y:S02]  /*23560*/  SHF.R.U64 R34, R34, 0x3, RZ ;  /* 0x0000000322227819 */ /* 0x000fe400000012ff */
[----:B------:R-:W-:Y:S01]  /*23570*/  SHF.R.U64 R139, R139, 0x3, RZ ;  /* 0x000000038b8b7819 */ /* 0x000fe200000012ff */
[----:B------:R-:W-:Y:S01]  /*23580*/  IMAD.X R43, RZ, RZ, R9, P4 ;  /* 0x000000ffff2b7224 */ /* 0x000fe200020e0609 */
[C---:B------:R-:W-:Y:S02]  /*23590*/  IADD3 R46, P3, R8.reuse, 0x4060, RZ ;  /* 0x00004060082e7810 */ /* 0x040fe40007f7e0ff */
[----:B------:R-:W-:-:S02]  /*235a0*/  IADD3 R50, P2, R8, 0x8000, RZ ;  /* 0x0000800008327810 */ /* 0x000fc40007f5e0ff */
[C---:B------:R-:W-:Y:S01]  /*235b0*/  IADD3 R2, P1, R8.reuse, 0x8020, RZ ;  /* 0x0000802008027810 */ /* 0x040fe20007f3e0ff */
[--C-:B------:R-:W-:Y:S01]  /*235c0*/  IMAD.X R47, RZ, RZ, R9.reuse, P3 ;  /* 0x000000ffff2f7224 */ /* 0x100fe200018e0609 */
[C---:B-1----:R-:W-:Y:S01]  /*235d0*/  IADD3 R24, P6, R8.reuse, 0x8040, RZ ;  /* 0x0000804008187810 */ /* 0x042fe20007fde0ff */
[--C-:B------:R-:W-:Y:S01]  /*235e0*/  IMAD.X R51, RZ, RZ, R9.reuse, P2 ;  /* 0x000000ffff337224 */ /* 0x100fe200010e0609 */
[----:B------:R-:W-:Y:S01]  /*235f0*/  IADD3 R86, P5, R8, 0x8060, RZ ;  /* 0x0000806008567810 */ /* 0x000fe20007fbe0ff */
[--C-:B------:R-:W-:Y:S01]  /*23600*/  IMAD.X R55, RZ, RZ, R9.reuse, P1 ;  /* 0x000000ffff377224 */ /* 0x100fe200008e0609 */
[----:B------:R-:W-:Y:S01]  /*23610*/  LOP3.LUT R30, R143, 0x380, RZ, 0xc0, !PT ;  /* 0x000003808f1e7812 */ /* 0x000fe200078ec0ff */
[--C-:B------:R-:W-:Y:S01]  /*23620*/  IMAD.X R59, RZ, RZ, R9.reuse, P6 ;  /* 0x000000ffff3b7224 */ /* 0x100fe200030e0609 */
[----:B------:R-:W-:Y:S01]  /*23630*/  LOP3.LUT R8, R5, R8, RZ, 0x3c, !PT ;  /* 0x0000000805087212 */ /* 0x000fe200078e3cff */
[----:B------:R-:W-:Y:S01]  /*23640*/  IMAD.X R5, RZ, RZ, R9, P5 ;  /* 0x000000ffff057224 */ /* 0x000fe200028e0609 */
[----:B------:R-:W-:-:S02]  /*23650*/  LOP3.LUT R20, R20, R141, RZ, 0x3c, !PT ;  /* 0x0000008d14147212 */ /* 0x000fc400078e3cff */
[----:B------:R-:W-:Y:S02]  /*23660*/  LOP3.LUT R34, R34, R145, RZ, 0x3c, !PT ;  /* 0x0000009122227212 */ /* 0x000fe400078e3cff */
[----:B------:R-:W-:Y:S02]  /*23670*/  LOP3.LUT R141, R42, 0x380, RZ, 0xc0, !PT ;  /* 0x000003802a8d7812 */ /* 0x000fe400078ec0ff */
[----:B------:R-:W-:Y:S02]  /*23680*/  LOP3.LUT R38, R139, R38, RZ, 0x3c, !PT ;  /* 0x000000268b267212 */ /* 0x000fe400078e3cff */
[----:B------:R-:W-:Y:S02]  /*23690*/  SHF.R.U64 R30, R30, 0x3, RZ ;  /* 0x000000031e1e7819 */ /* 0x000fe400000012ff */
[----:B------:R-:W-:Y:S02]  /*236a0*/  LOP3.LUT R145, R50, 0x380, RZ, 0xc0, !PT ;  /* 0x0000038032917812 */ /* 0x000fe400078ec0ff */
[----:B------:R-:W-:-:S02]  /*236b0*/  LOP3.LUT R139, R24, 0x380, RZ, 0xc0, !PT ;  /* 0x00000380188b7812 */ /* 0x000fc400078ec0ff */
[----:B------:R-:W-:Y:S02]  /*236c0*/  MOV R94, R8 ;  /* 0x00000008005e7202 */ /* 0x000fe40000000f00 */
[----:B------:R-:W-:Y:S02]  /*236d0*/  F2FP.BF16.F32.PACK_AB R8, R4, R0 ;  /* 0x000000000408723e */ /* 0x000fe400000010ff */
[----:B------:R-:W-:Y:S02]  /*236e0*/  SHF.R.U64 R141, R141, 0x3, RZ ;  /* 0x000000038d8d7819 */ /* 0x000fe400000012ff */
[----:B------:R-:W-:Y:S02]  /*236f0*/  LOP3.LUT R0, R2, 0x380, RZ, 0xc0, !PT ;  /* 0x0000038002007812 */ /* 0x000fe400078ec0ff */
[----:B------:R-:W-:Y:S02]  /*23700*/  LOP3.LUT R30, R30, R143, RZ, 0x3c, !PT ;  /* 0x0000008f1e1e7212 */ /* 0x000fe400078e3cff */
[----:B------:R-:W-:-:S02]  /*23710*/  SHF.R.U64 R145, R145, 0x3, RZ ;  /* 0x0000000391917819 */ /* 0x000fc400000012ff */
[----:B------:R-:W-:Y:S02]  /*23720*/  SHF.R.U64 R139, R139, 0x3, RZ ;  /* 0x000000038b8b7819 */ /* 0x000fe400000012ff */
[----:B------:R-:W-:Y:S02]  /*23730*/  LOP3.LUT R143, R46, 0x380, RZ, 0xc0, !PT ;  /* 0x000003802e8f7812 */ /* 0x000fe400078ec0ff */
[----:B------:R-:W-:Y:S02]  /*23740*/  F2FP.BF16.F32.PACK_AB R9, R138, R10 ;  /* 0x0000000a8a09723e */ /* 0x000fe400000010ff */
[----:B------:R-:W-:Y:S02]  /*23750*/  F2FP.BF16.F32.PACK_AB R10, R29, R28 ;  /* 0x0000001c1d0a723e */ /* 0x000fe400000010ff */
[----:B------:R-:W-:Y:S02]  /*23760*/  LOP3.LUT R42, R141, R42, RZ, 0x3c, !PT ;  /* 0x0000002a8d2a7212 */ /* 0x000fe400078e3cff */
[----:B------:R-:W-:Y:S01]  /*23770*/  SHF.R.U64 R29, R0, 0x3, RZ ;  /* 0x00000003001d7819 */ /* 0x000fe200000012ff */
[----:B------:R-:W-:Y:S01]  /*23780*/  STSM.16.M88.4 [R94], R8 ;  /* 0x000000085e007844 */ /* 0x000fe20000000200 */
[----:B------:R-:W-:-:S02]  /*23790*/  LOP3.LUT R50, R145, R50, RZ, 0x3c, !PT ;  /* 0x0000003291327212 */ /* 0x000fc400078e3cff */
[----:B------:R-:W-:Y:S02]  /*237a0*/  LOP3.LUT R58, R139, R24, RZ, 0x3c, !PT ;  /* 0x000000188b3a7212 */ /* 0x000fe400078e3cff */
[----:B------:R-:W-:Y:S02]  /*237b0*/  SHF.R.U64 R143, R143, 0x3, RZ ;  /* 0x000000038f8f7819 */ /* 0x000fe400000012ff */
[----:B------:R-:W-:Y:S02]  /*237c0*/  LOP3.LUT R141, R86, 0x380, RZ, 0xc0, !PT ;  /* 0x00000380568d7812 */ /* 0x000fe400078ec0ff */
[----:B------:R-:W-:Y:S02]  /*237d0*/  MOV R24, R14 ;  /* 0x0000000e00187202 */ /* 0x000fe40000000f00 */
[----:B------:R-:W-:Y:S02]  /*237e0*/  MOV R15, R34 ;  /* 0x00000022000f7202 */ /* 0x000fe40000000f00 */
[----:B------:R-:W-:-:S02]  /*237f0*/  LOP3.LUT R54, R29, R2, RZ, 0x3c, !PT ;  /* 0x000000021d367212 */ /* 0x000fc400078e3cff */
[----:B------:R-:W-:Y:S02]  /*23800*/  MOV R14, R42 ;  /* 0x0000002a000e7202 */ /* 0x000fe40000000f00 */
[----:B------:R-:W-:Y:S02]  /*23810*/  F2FP.BF16.F32.PACK_AB R34, R37, R36 ;  /* 0x000000242522723e */ /* 0x000fe400000010ff */
[----:B------:R-:W-:Y:S02]  /*23820*/  F2FP.BF16.F32.PACK_AB R35, R135, R124 ;  /* 0x0000007c8723723e */ /* 0x000fe400000010ff */
[----:B------:R-:W-:Y:S02]  /*23830*/  MOV R20, R20 ;  /* 0x0000001400147202 */ /* 0x000fe40000000f00 */
        /* <DEDUP_REMOVED lines=18> */
[----:B-1----:R-:W-:Y:S01]  /*23960*/  IMAD.MOV.U32 R20, RZ, RZ, RZ ;  /* 0x000000ffff147224 */ /* 0x002fe200078e00ff */
[----:B------:R-:W-:Y:S01]  /*23970*/  ISETP.NE.U32.AND P0, PT, RZ, UR4, PT ;  /* 0x00000004ff007c0c */ /* 0x000fe2000bf05070 */
[----:B------:R-:W-:Y:S01]  /*23980*/  STSM.16.M88.4 [R38], R64 ;  /* 0x0000004026007844 */ /* 0x000fe20000000200 */
[----:B------:R-:W-:-:S02]  /*23990*/  IADD3 R8, P1, R233, UR4, RZ ;  /* 0x00000004e9087c10 */ /* 0x000fc4000ff3e0ff */
[----:B------:R-:W-:Y:S01]  /*239a0*/  MOV R54, R54 ;  /* 0x0000003600367202 */ /* 0x000fe20000000f00 */
[----:B------:R-:W-:Y:S01]  /*239b0*/  STSM.16.M88.4 [R14], R72 ;  /* 0x000000480e007844 */ /* 0x000fe20000000200 */
[----:B------:R-:W-:Y:S02]  /*239c0*/  MOV R10, R4 ;  /* 0x00000004000a7202 */ /* 0x000fe40000000f00 */
[----:B------:R-:W-:Y:S01]  /*239d0*/  ISETP.NE.AND.EX P0, PT, RZ, UR5, PT, P0 ;  /* 0x00000005ff007c0c */ /* 0x000fe2000bf05300 */
[----:B------:R-:W-:Y:S01]  /*239e0*/  STSM.16.M88.4 [R46], R80 ;  /* 0x000000502e007844 */ /* 0x000fe20000000200 */
[----:B------:R-:W-:Y:S01]  /*239f0*/  IADD3.X R9, R234, UR5, RZ, P1, !PT ;  /* 0x00000005ea097c10 */ /* 0x000fe20008ffe4ff */
[----:B------:R-:W-:Y:S02]  /*23a00*/  ULDC.64 UR4, c[0x0][0xc08] ;  /* 0x0003020000047ab9 */ /* 0x000fe40000000a00 */
[----:B------:R1:W-:Y:S01]  /*23a10*/  STSM.16.M88.4 [R2], R88 ;  /* 0x0000005802007844 */ /* 0x0003e20000000200 */
[----:B------:R-:W-:-:S03]  /*23a20*/  ISETP.NE.U32.AND P2, PT, RZ, UR4, PT ;  /* 0x00000004ff007c0c */ /* 0x000fc6000bf45070 */
[----:B------:R2:W-:Y:S04]  /*23a30*/  STSM.16.M88.4 [R54], R96 ;  /* 0x0000006036007844 */ /* 0x0005e80000000200 */
[----:B------:R2:W-:Y:S01]  /*23a40*/  STSM.16.M88.4 [R0], R104 ;  /* 0x0000006800007844 */ /* 0x0005e20000000200 */
[----:B------:R-:W-:-:S03]  /*23a50*/  ISETP.NE.AND.EX P2, PT, RZ, UR5, PT, P2 ;  /* 0x00000005ff007c0c */ /* 0x000fc6000bf45320 */
[----:B------:R2:W-:Y:S01]  /*23a60*/  STSM.16.M88.4 [R10], R112 ;  /* 0x000000700a007844 */ /* 0x0005e20000000200 */
[----:B------:R-:W-:Y:S09]  /*23a70*/  BAR.SYNC.DEFER_BLOCKING 0x1, 0x100 ;  /* 0x0044000000007b1d */ /* 0x000ff20000010000 */
[----:B------:R-:W-:Y:S01]  /*23a80*/  @P2 IADD3 R4, P3, R233, UR4, RZ ;  /* 0x00000004e9042c10 */ /* 0x000fe2000ff7e0ff */
[----:B------:R-:W-:Y:S01]  /*23a90*/  ULDC UR4, c[0x0][0xa88] ;  /* 0x0002a20000047ab9 */ /* 0x000fe20000000800 */
[----:B-1----:R-:W1:Y:S01]  /*23aa0*/  LDC R2, c[0x0][0xbe8] ;  /* 0x0002fa00ff027b82 */ /* 0x002e620000000800 */
[----:B------:R-:W-:Y:S01]  /*23ab0*/  IMAD.U32 R7, RZ, RZ, UR4 ;  /* 0x00000004ff077e24 */ /* 0x000fe2000f8e00ff */
[----:B------:R-:W-:Y:S01]  /*23ac0*/  @P2 IADD3.X R5, R234, UR5, RZ, P3, !PT ;  /* 0x00000005ea052c10 */ /* 0x000fe20009ffe4ff */
[----:B------:R2:W5:Y:S04]  /*23ad0*/  @P0 LDG.E R20, desc[UR60][R8.64] ;  /* 0x0000003c08140981 */ /* 0x000568000c1e1900 */
[----:B------:R2:W5:Y:S01]  /*23ae0*/  @P2 LDG.E R7, desc[UR60][R4.64] ;  /* 0x0000003c04072981 */ /* 0x000562000c1e1900 */
[----:B-1----:R-:W-:-:S13]  /*23af0*/  ISETP.NE.AND P1, PT, R2, 0x1, PT ;  /* 0x000000010200780c */ /* 0x002fda0003f25270 */
[----:B------:R-:W1:Y:S08]  /*23b00*/  @P1 LDC R11, c[0x0][0xbec] ;  /* 0x0002fb00ff0b1b82 */ /* 0x000e700000000800 */
[----:B------:R-:W3:Y:S01]  /*23b10*/  @P1 LDC R29, c[0x0][0xbf0] ;  /* 0x0002fc00ff1d1b82 */ /* 0x000ee20000000800 */
[----:B--2---:R-:W-:Y:S05]  /*23b20*/  @P2 BRA `(.L_x_6391) ;  /* 0x0000000000102947 */ /* 0x004fea0003800000 */
[----:B------:R-:W-:Y:S05]  /*23b30*/  @!P0 BRA `(.L_x_6391) ;  /* 0x00000000000c8947 */ /* 0x000fea0003800000 */
[----:B------:R-:W2:Y:S04]  /*23b40*/  LDG.E R0, desc[UR60][R8.64] ;  /* 0x0000003c08007981 */ /* 0x000ea8000c1e1900 */
[----:B-----5:R-:W2:Y:S02]  /*23b50*/  LDG.E R7, desc[UR60][R8.64+0x4] ;  /* 0x0000043c08077981 */ /* 0x020ea4000c1e1900 */
[----:B--2---:R-:W-:-:S07]  /*23b60*/  IMAD.IADD R7, R7, 0x1, -R0 ;  /* 0x0000000107077824 */ /* 0x004fce00078e0a00 */
.L_x_6391:
[----:B------:R-:W2:Y:S01]  /*23b70*/  LDL.LU R8, [R1+0x54] ;  /* 0x0000540001087983 */ /* 0x000ea20000300800 */
[----:B------:R-:W-:Y:S01]  /*23b80*/  SHF.R.S32.HI R24, RZ, 0x1f, R232 ;  /* 0x0000001fff187819 */ /* 0x000fe200000114e8 */
[----:B------:R-:W-:Y:S01]  /*23b90*/  IMAD.IADD R10, R228, 0x1, R222 ;  /* 0x00000001e40a7824 */ /* 0x000fe200078e02de */
[----:B------:R-:W-:Y:S01]  /*23ba0*/  ULDC.64 UR4, c[0x0][0xb90] ;  /* 0x0002e40000047ab9 */ /* 0x000fe20000000a00 */
[----:B------:R-:W4:Y:S01]  /*23bb0*/  LDL R31, [R1+0x8c] ;  /* 0x00008c00011f7983 */ /* 0x000f220000100800 */
[----:B-----5:R-:W-:Y:S01]  /*23bc0*/  SHF.R.S32.HI R21, RZ, 0x1f, R20 ;  /* 0x0000001fff157819 */ /* 0x020fe20000011414 */
[----:B------:R-:W-:Y:S01]  /*23bd0*/  IMAD R5, R24, UR4, RZ ;  /* 0x0000000418057c24 */ /* 0x000fe2000f8e02ff */
[----:B------:R-:W0:Y:S01]  /*23be0*/  S2R R35, SR_TID.X ;  /* 0x0000000000237919 */ /* 0x000e220000002100 */
[----:B-1----:R-:W-:Y:S01]  /*23bf0*/  @P1 IMAD.HI.U32 R0, R10, R11, RZ ;  /* 0x0000000b0a001227 */ /* 0x002fe200078e00ff */
[----:B------:R-:W-:Y:S01]  /*23c00*/  SEL R235, R235, RZ, !P0 ;  /* 0x000000ffebeb7207 */ /* 0x000fe20004000000 */
[----:B------:R-:W1:Y:S02]  /*23c10*/  @P1 LDC R67, c[0x0][0xbec] ;  /* 0x0002fb00ff431b82 */ /* 0x000e640000000800 */
[----:B------:R-:W-:Y:S01]  /*23c20*/  IMAD.MOV.U32 R9, RZ, RZ, R10 ;  /* 0x000000ffff097224 */ /* 0x000fe200078e000a */
[----:B---3--:R-:W-:Y:S01]  /*23c30*/  @P1 SHF.R.U32.HI R9, RZ, R29, R0 ;  /* 0x0000001dff091219 */ /* 0x008fe20000011600 */
[----:B------:R-:W-:-:S02]  /*23c40*/  IMAD R15, R232, UR5, R5 ;  /* 0x00000005e80f7c24 */ /* 0x000fc4000f8e0205 */
[----:B------:R-:W-:Y:S01]  /*23c50*/  IMAD.WIDE.U32 R4, R232, UR4, R20 ;  /* 0x00000004e8047c25 */ /* 0x000fe2000f8e0014 */
[----:B------:R-:W-:Y:S01]  /*23c60*/  ULDC.64 UR4, c[0x0][0xb98] ;  /* 0x0002e60000047ab9 */ /* 0x000fe20000000a00 */
[----:B------:R-:W3:Y:S02]  /*23c70*/  @P1 LDC R69, c[0x0][0xbf0] ;  /* 0x0002fc00ff451b82 */ /* 0x000ee40000000800 */
[----:B------:R-:W-:Y:S02]  /*23c80*/  IMAD.IADD R5, R5, 0x1, R15 ;  /* 0x0000000105057824 */ /* 0x000fe400078e020f */
[----:B0-----:R-:W-:-:S05]  /*23c90*/  VIADD R35, R35, 0xffffff80 ;  /* 0xffffff8023237836 */ /* 0x001fca0000000000 */
[----:B------:R-:W-:-:S04]  /*23ca0*/  SHF.R.S32.HI R68, RZ, 0x1f, R35 ;  /* 0x0000001fff447819 */ /* 0x000fc80000011423 */
[----:B------:R-:W-:-:S04]  /*23cb0*/  LEA.HI R68, R68, R35, RZ, 0x3 ;  /* 0x0000002344447211 */ /* 0x000fc800078f18ff */
[----:B------:R-:W-:Y:S01]  /*23cc0*/  SHF.R.S32.HI R68, RZ, 0x3, R68 ;  /* 0x00000003ff447819 */ /* 0x000fe20000011444 */
[----:B------:R-:W-:-:S04]  /*23cd0*/  IMAD.MOV R15, RZ, RZ, -R9 ;  /* 0x000000ffff0f7224 */ /* 0x000fc800078e0a09 */
[----:B------:R-:W-:Y:S02]  /*23ce0*/  IMAD R11, R68, 0x40, R223 ;  /* 0x00000040440b7824 */ /* 0x000fe400078e02df */
[----:B------:R-:W-:-:S04]  /*23cf0*/  IMAD.WIDE.U32 R4, R235, UR4, R4 ;  /* 0x00000004eb047c25 */ /* 0x000fc8000f8e0004 */
[----:B------:R-:W-:-:S04]  /*23d00*/  IMAD.WIDE R12, R11, 0x2, R12 ;  /* 0x000000020b0c7825 */ /* 0x000fc800078e020c */
[----:B------:R-:W-:Y:S01]  /*23d10*/  IMAD R11, R2, R15, R10 ;  /* 0x0000000f020b7224 */ /* 0x000fe200078e020a */
[----:B------:R-:W-:Y:S02]  /*23d20*/  SHF.R.S32.HI R15, RZ, 0x1f, R9 ;  /* 0x0000001fff0f7819 */ /* 0x000fe40000011409 */
[----:B------:R-:W-:-:S04]  /*23d30*/  SHF.R.S32.HI R34, RZ, 0x1f, R35 ;  /* 0x0000001fff227819 */ /* 0x000fc80000011423 */
[----:B------:R-:W-:-:S04]  /*23d40*/  LEA.HI R34, R34, R35, RZ, 0x7 ;  /* 0x0000002322227211 */ /* 0x000fc800078f38ff */
[----:B------:R-:W-:Y:S01]  /*23d50*/  LOP3.LUT R34, R34, 0xffffff80, RZ, 0xc0, !PT ;  /* 0xffffff8022227812 */ /* 0x000fe200078ec0ff */
[----:B------:R-:W-:-:S04]  /*23d60*/  IMAD R64, R7, R2, RZ ;  /* 0x0000000207407224 */ /* 0x000fc800078e02ff */
[----:B------:R-:W-:Y:S01]  /*23d70*/  IMAD.IADD R34, R35, 0x1, -R34 ;  /* 0x0000000123227824 */ /* 0x000fe200078e0a22 */
        /* <DEDUP_REMOVED lines=14> */
[----:B------:R-:W-:Y:S01]  /*23e60*/  IMAD.X R57, RZ, RZ, R13, P4 ;  /* 0x000000ffff397224 */ /* 0x000fe200020e060d */
[----:B------:R-:W-:Y:S01]  /*23e70*/  BSSY B1, `(.L_x_6392) ;  /* 0x0000099000017945 */ /* 0x000fe20003800000 */
[----:B------:R-:W-:Y:S02]  /*23e80*/  SHF.R.S32.HI R70, RZ, 0x1f, R229 ;  /* 0x0000001fff467819 */ /* 0x000fe400000114e5 */
[----:B------:R-:W-:Y:S02]  /*23e90*/  SHF.R.S32.HI R71, RZ, 0x1f, R223 ;  /* 0x0000001fff477819 */ /* 0x000fe400000114df */
[----:B--2---:R-:W-:-:S05]  /*23ea0*/  SEL R0, R8, RZ, !P0 ;  /* 0x000000ff08007207 */ /* 0x004fca0004000000 */
[----:B------:R-:W-:Y:S01]  /*23eb0*/  IMAD R8, R0, UR4, RZ ;  /* 0x0000000400087c24 */ /* 0x000fe2000f8e02ff */
[----:B------:R-:W-:-:S03]  /*23ec0*/  IADD3 R4, P0, R9, R4, RZ ;  /* 0x0000000409047210 */ /* 0x000fc60007f1e0ff */
[----:B------:R-:W-:Y:S01]  /*23ed0*/  IMAD R10, R235, UR5, R8 ;  /* 0x00000005eb0a7c24 */ /* 0x000fe2000f8e0208 */
[----:B------:R-:W-:Y:S01]  /*23ee0*/  SHF.R.S32.HI R8, RZ, 0x1f, R11 ;  /* 0x0000001fff087819 */ /* 0x000fe2000001140b */
[----:B------:R-:W-:-:S03]  /*23ef0*/  ULDC.64 UR4, c[0x0][0xb88] ;  /* 0x0002e20000047ab9 */ /* 0x000fc60000000a00 */
[----:B------:R-:W-:Y:S01]  /*23f00*/  IADD3.X R5, R15, R5, R10, P0, !PT ;  /* 0x000000050f057210 */ /* 0x000fe200007fe40a */
[----:B------:R-:W-:Y:S01]  /*23f10*/  IMAD R10, R8, UR4, RZ ;  /* 0x00000004080a7c24 */ /* 0x000fe2000f8e02ff */
[----:B------:R-:W-:-:S03]  /*23f20*/  IADD3 R9, P2, R12, 0x1000, RZ ;  /* 0x000010000c097810 */ /* 0x000fc60007f5e0ff */
[C---:B------:R-:W-:Y:S02]  /*23f30*/  IMAD R29, R11.reuse, UR5, R10 ;  /* 0x000000050b1d7c24 */ /* 0x040fe4000f8e020a */
[----:B------:R-:W-:Y:S01]  /*23f40*/  IMAD.WIDE.U32 R4, R11, UR4, R4 ;  /* 0x000000040b047c25 */ /* 0x000fe2000f8e0004 */
        /* <DEDUP_REMOVED lines=8> */
[----:B----4-:R-:W-:Y:S01]  /*23fd0*/  IMAD.IADD R31, R31, 0x1, R222 ;  /* 0x000000011f1f7824 */ /* 0x010fe200078e02de */
[----:B------:R-:W-:Y:S01]  /*23fe0*/  LOP3.LUT R8, R8, R9, RZ, 0x3c, !PT ;  /* 0x0000000908087212 */ /* 0x000fe200078e3cff */
[----:B------:R-:W-:Y:S01]  /*23ff0*/  IMAD.X R9, RZ, RZ, R13, P2 ;  /* 0x000000ffff097224 */ /* 0x000fe200010e060d */
[----:B------:R-:W-:Y:S01]  /*24000*/  LOP3.LUT R36, R37, 0x380, RZ, 0xc0, !PT ;  /* 0x0000038025247812 */ /* 0x000fe200078ec0ff */
[----:B------:R-:W-:Y:S01]  /*24010*/  SHFL.IDX PT, R58, R30, 0x1, 0x1c1f ;  /* 0x003c1f001e3a7f89 */ /* 0x000fe200000e0000 */
[----:B------:R-:W-:Y:S01]  /*24020*/  IADD3 R45, P2, R12, 0x7000, RZ ;  /* 0x000070000c2d7810 */ /* 0x000fe20007f5e0ff */
[----:B------:R-:W-:Y:S01]  /*24030*/  ULDC.64 UR4, c[0x0][0xaa0] ;  /* 0x0002a80000047ab9 */ /* 0x000fe20000000a00 */
[----:B------:R-:W-:Y:S01]  /*24040*/  SHF.R.U64 R36, R36, 0x3, RZ ;  /* 0x0000000324247819 */ /* 0x000fe200000012ff */
[----:B------:R-:W0:Y:S01]  /*24050*/  SHFL.IDX PT, R55, R4, RZ, 0x1c1f ;  /* 0x001c1fff04377589 */ /* 0x000e2200000e0000 */
[----:B------:R-:W-:-:S03]  /*24060*/  LOP3.LUT R44, R45, 0x380, RZ, 0xc0, !PT ;  /* 0x000003802d2c7812 */ /* 0x000fc600078ec0ff */
[----:B------:R-:W2:Y:S01]  /*24070*/  SHFL.IDX PT, R59, R4, 0x1, 0x1c1f ;  /* 0x003c1f00043b7f89 */ /* 0x000ea200000e0000 */
[----:B------:R-:W-:Y:S01]  /*24080*/  LOP3.LUT R36, R36, R37, RZ, 0x3c, !PT ;  /* 0x0000002524247212 */ /* 0x000fe200078e3cff */
[--C-:B------:R-:W-:Y:S01]  /*24090*/  IMAD.X R37, RZ, RZ, R13.reuse, P0 ;  /* 0x000000ffff257224 */ /* 0x100fe200000e060d */
[----:B------:R-:W-:Y:S01]  /*240a0*/  SHF.R.U64 R44, R44, 0x3, RZ ;  /* 0x000000032c2c7819 */ /* 0x000fe200000012ff */
[C---:B------:R-:W-:Y:S01]  /*240b0*/  VIADD R5, R31.reuse, 0x8 ;  /* 0x000000081f057836 */ /* 0x040fe20000000000 */
[----:B------:R-:W-:Y:S02]  /*240c0*/  LOP3.LUT P0, RZ, R34, 0x3, RZ, 0xc0, !PT ;  /* 0x0000000322ff7812 */ /* 0x000fe4000780c0ff */
[----:B------:R-:W-:Y:S01]  /*240d0*/  LOP3.LUT R44, R44, R45, RZ, 0x3c, !PT ;  /* 0x0000002d2c2c7212 */ /* 0x000fe200078e3cff */
[----:B------:R-:W-:Y:S01]  /*240e0*/  IMAD.X R45, RZ, RZ, R13, P2 ;  /* 0x000000ffff2d7224 */ /* 0x000fe200010e060d */
[-C--:B------:R-:W-:Y:S02]  /*240f0*/  ISETP.GE.OR P2, PT, R31, R64.reuse, P0 ;  /* 0x000000401f00720c */ /* 0x080fe40000746670 */
[----:B------:R-:W-:-:S02]  /*24100*/  ISETP.GE.OR P0, PT, R5, R64, P0 ;  /* 0x000000400500720c */ /* 0x000fc40000706670 */
[C---:B------:R-:W-:Y:S02]  /*24110*/  IADD3 R15, P6, R12.reuse, 0x2000, RZ ;  /* 0x000020000c0f7810 */ /* 0x040fe40007fde0ff */
[----:B------:R-:W-:-:S07]  /*24120*/  IADD3 R29, P5, R12, 0x3000, RZ ;  /* 0x000030000c1d7810 */ /* 0x000fce0007fbe0ff */
[----:B0-----:R-:W-:Y:S04]  /*24130*/  @!P2 ST.E desc[UR60][R54.64], R6 ;  /* 0x000000063600a985 */ /* 0x001fe8000c10193c */
[----:B--2---:R0:W-:Y:S01]  /*24140*/  @!P0 ST.E desc[UR60][R58.64], R3 ;  /* 0x000000033a008985 */ /* 0x0041e2000c10193c */
[----:B------:R-:W-:Y:S02]  /*24150*/  LOP3.LUT R14, R15, 0x380, RZ, 0xc0, !PT ;  /* 0x000003800f0e7812 */ /* 0x000fe400078ec0ff */
[----:B------:R-:W-:Y:S02]  /*24160*/  LOP3.LUT R28, R29, 0x380, RZ, 0xc0, !PT ;  /* 0x000003801d1c7812 */ /* 0x000fe400078ec0ff */
[C---:B------:R-:W-:Y:S02]  /*24170*/  IADD3 R10, P3, R12.reuse, 0xb000, RZ ;  /* 0x0000b0000c0a7810 */ /* 0x040fe40007f7e0ff */
[----:B------:R-:W-:Y:S01]  /*24180*/  LOP3.LUT R11, R12, 0x380, RZ, 0xc0, !PT ;  /* 0x000003800c0b7812 */ /* 0x000fe200078ec0ff */
[----:B------:R-:W-:-:S02]  /*24190*/  IMAD.MOV.U32 R5, RZ, RZ, R13 ;  /* 0x000000ffff057224 */ /* 0x000fc400078e000d */
[----:B0-----:R-:W-:Y:S01]  /*241a0*/  IMAD R3, R21, UR4, RZ ;  /* 0x0000000415037c24 */ /* 0x001fe2000f8e02ff */
[----:B------:R-:W5:Y:S03]  /*241b0*/  LD.E.128 R32, desc[UR60][R32.64] ;  /* 0x0000003c20207980 */ /* 0x000f66000c101d00 */
[C---:B------:R-:W-:Y:S01]  /*241c0*/  IMAD R3, R20.reuse, UR5, R3 ;  /* 0x0000000514037c24 */ /* 0x040fe2000f8e0203 */
[----:B------:R-:W5:Y:S01]  /*241d0*/  LD.E.128 R36, desc[UR60][R36.64] ;  /* 0x0000003c24247980 */ /* 0x000f62000c101d00 */
[----:B------:R-:W-:Y:S01]  /*241e0*/  IMAD.WIDE.U32 R20, R20, UR4, RZ ;  /* 0x0000000414147c25 */ /* 0x000fe2000f8e00ff */
[----:B------:R-:W-:Y:S01]  /*241f0*/  SHF.R.U64 R14, R14, 0x3, RZ ;  /* 0x000000030e0e7819 */ /* 0x000fe200000012ff */
[----:B------:R-:W-:Y:S01]  /*24200*/  ULDC.64 UR4, c[0x0][0xae8] ;  /* 0x0002ba0000047ab9 */ /* 0x000fe20000000a00 */
[----:B------:R-:W-:Y:S01]  /*24210*/  SHF.R.U64 R28, R28, 0x3, RZ ;  /* 0x000000031c1c7819 */ /* 0x000fe200000012ff */
[----:B------:R-:W-:Y:S01]  /*24220*/  IMAD.IADD R21, R21, 0x1, R3 ;  /* 0x0000000115157824 */ /* 0x000fe200078e0203 */
[----:B------:R-:W5:Y:S01]  /*24230*/  LD.E.128 R40, desc[UR60][R40.64] ;  /* 0x0000003c28287980 */ /* 0x000f62000c101d00 */
[----:B------:R-:W-:Y:S01]  /*24240*/  IMAD R3, R231, 0x20, R68 ;  /* 0x00000020e7037824 */ /* 0x000fe200078e0244 */
[----:B------:R-:W-:Y:S01]  /*24250*/  LOP3.LUT R14, R14, R15, RZ, 0x3c, !PT ;  /* 0x0000000f0e0e7212 */ /* 0x000fe200078e3cff */
[--C-:B------:R-:W-:Y:S01]  /*24260*/  IMAD.X R15, RZ, RZ, R13.reuse, P6 ;  /* 0x000000ffff0f7224 */ /* 0x100fe200030e060d */
[----:B------:R-:W-:Y:S01]  /*24270*/  LOP3.LUT R28, R28, R29, RZ, 0x3c, !PT ;  /* 0x0000001d1c1c7212 */ /* 0x000fe200078e3cff */
[----:B------:R-:W-:Y:S01]  /*24280*/  IMAD.X R29, RZ, RZ, R13, P5 ;  /* 0x000000ffff1d7224 */ /* 0x000fe200028e060d */
[----:B------:R-:W-:Y:S01]  /*24290*/  IADD3 R49, P6, R12, 0x8000, RZ ;  /* 0x000080000c317810 */ /* 0x000fe20007fde0ff */
[----:B------:R-:W-:Y:S01]  /*242a0*/  IMAD.IADD R66, R222, 0x1, R3 ;  /* 0x00000001de427824 */ /* 0x000fe200078e0203 */
[----:B------:R-:W-:Y:S01]  /*242b0*/  IADD3 R53, P5, R12, 0x9000, RZ ;  /* 0x000090000c357810 */ /* 0x000fe20007fbe0ff */
[----:B------:R-:W-:Y:S01]  /*242c0*/  IMAD R65, R24, UR4, RZ ;  /* 0x0000000418417c24 */ /* 0x000fe2000f8e02ff */
[----:B------:R-:W-:Y:S01]  /*242d0*/  LOP3.LUT R48, R49, 0x380, RZ, 0xc0, !PT ;  /* 0x0000038031307812 */ /* 0x000fe200078ec0ff */
[----:B-1----:R-:W-:Y:S01]  /*242e0*/  @P1 IMAD.HI.U32 R24, R66, R67, RZ ;  /* 0x0000004342181227 */ /* 0x002fe200078e00ff */
[----:B------:R-:W-:Y:S01]  /*242f0*/  LOP3.LUT R52, R53, 0x380, RZ, 0xc0, !PT ;  /* 0x0000038035347812 */ /* 0x000fe200078ec0ff */
[----:B------:R-:W5:Y:S01]  /*24300*/  LD.E.128 R28, desc[UR60][R28.64] ;  /* 0x0000003c1c1c7980 */ /* 0x000f62000c101d00 */
[----:B------:R-:W-:Y:S01]  /*24310*/  LOP3.LUT R7, R10, 0x380, RZ, 0xc0, !PT ;  /* 0x000003800a077812 */ /* 0x000fe200078ec0ff */
[----:B------:R-:W-:-:S02]  /*24320*/  IMAD R65, R232, UR5, R65 ;  /* 0x00000005e8417c24 */ /* 0x000fc4000f8e0241 */
[----:B------:R-:W-:Y:S01]  /*24330*/  IMAD.WIDE.U32 R20, R232, UR4, R20 ;  /* 0x00000004e8147c25 */ /* 0x000fe2000f8e0014 */
[----:B------:R-:W-:Y:S01]  /*24340*/  ULDC.64 UR4, c[0x0][0xaf0] ;  /* 0x0002bc0000047ab9 */ /* 0x000fe20000000a00 */
[----:B------:R-:W-:Y:S01]  /*24350*/  SHF.R.U64 R48, R48, 0x3, RZ ;  /* 0x0000000330307819 */ /* 0x000fe200000012ff */
[----:B------:R-:W5:Y:S01]  /*24360*/  LD.E.128 R44, desc[UR60][R44.64] ;  /* 0x0000003c2c2c7980 */ /* 0x000f62000c101d00 */
[----:B------:R-:W-:Y:S01]  /*24370*/  IMAD.MOV.U32 R3, RZ, RZ, R66 ;  /* 0x000000ffff037224 */ /* 0x000fe200078e0042 */
[----:B------:R-:W-:Y:S01]  /*24380*/  SHF.R.U64 R52, R52, 0x3, RZ ;  /* 0x0000000334347819 */ /* 0x000fe200000012ff */
[----:B------:R-:W-:Y:S01]  /*24390*/  IMAD R0, R0, UR4, RZ ;  /* 0x0000000400007c24 */ /* 0x000fe2000f8e02ff */
[----:B---3--:R-:W-:Y:S01]  /*243a0*/  @P1 SHF.R.U32.HI R3, RZ, R69, R24 ;  /* 0x00000045ff031219 */ /* 0x008fe20000011618 */
[----:B------:R-:W-:Y:S01]  /*243b0*/  IMAD.IADD R21, R21, 0x1, R65 ;  /* 0x0000000115157824 */ /* 0x000fe200078e0241 */
        /* <DEDUP_REMOVED lines=8> */
[----:B------:R-:W-:Y:S01]  /*24440*/  SHF.R.S32.HI R0, RZ, 0x1f, R3 ;  /* 0x0000001fff007819 */ /* 0x000fe20000011403 */
[--C-:B------:R-:W-:Y:S01]  /*24450*/  IMAD.X R49, RZ, RZ, R13.reuse, P6 ;  /* 0x000000ffff317224 */ /* 0x100fe200030e060d */
[----:B------:R-:W-:Y:S01]  /*24460*/  LOP3.LUT R4, R11, R12, RZ, 0x3c, !PT ;  /* 0x0000000c0b047212 */ /* 0x000fe200078e3cff */
[--C-:B------:R-:W-:Y:S01]  /*24470*/  IMAD.X R53, RZ, RZ, R13.reuse, P5 ;  /* 0x000000ffff357224 */ /* 0x100fe200028e060d */
[----:B------:R-:W-:Y:S01]  /*24480*/  LOP3.LUT R60, R7, R10, RZ, 0x3c, !PT ;  /* 0x0000000a073c7212 */ /* 0x000fe200078e3cff */
[----:B------:R-:W-:Y:S01]  /*24490*/  IMAD.X R61, RZ, RZ, R13, P3 ;  /* 0x000000ffff3d7224 */ /* 0x000fe200018e060d */
[----:B------:R-:W5:Y:S01]  /*244a0*/  LD.E.128 R8, desc[UR60][R8.64] ;  /* 0x0000003c08087980 */ /* 0x000f62000c101d00 */
[----:B------:R-:W-:-:S02]  /*244b0*/  IMAD.MOV R67, RZ, RZ, -R3 ;  /* 0x000000ffff437224 */ /* 0x000fc400078e0a03 */
        /* <DEDUP_REMOVED lines=8> */
[----:B------:R-:W5:Y:S04]  /*24540*/  LD.E.128 R52, desc[UR60][R52.64] ;  /* 0x0000003c34347980 */ /* 0x000f68000c101d00 */
[----:B------:R-:W5:Y:S01]  /*24550*/  LD.E.128 R60, desc[UR60][R60.64] ;  /* 0x0000003c3c3c7980 */ /* 0x000f62000c101d00 */
[----:B------:R-:W-:Y:S01]  /*24560*/  IMAD.WIDE.U32 R2, R3, UR4, R20 ;  /* 0x0000000403027c25 */ /* 0x000fe2000f8e0014 */
[----:B------:R-:W-:Y:S01]  /*24570*/  ULDC.64 UR4, c[0x0][0xad8] ;  /* 0x0002b60000047ab9 */ /* 0x000fe20000000a00 */
        /* <DEDUP_REMOVED lines=8> */
[----:B------:R-:W-:Y:S02]  /*24600*/  IMAD.IADD R69, R68, 0x1, R222 ;  /* 0x0000000144457824 */ /* 0x000fe400078e02de */
        /* <DEDUP_REMOVED lines=14> */
[----:B------:R-:W-:Y:S02]  /*246f0*/  SHF.R.S32.HI R68, RZ, 0x1f, R230 ;  /* 0x0000001fff447819 */ /* 0x000fe400000114e6 */
        /* <DEDUP_REMOVED lines=16> */
.L_x_6393:
[----:B------:R-:W-:Y:S05]  /*24800*/  BSYNC B1 ;  /* 0x0000000000017941 */ /* 0x000fea0003800000 */
.L_x_6392:
        /* <DEDUP_REMOVED lines=17> */
.L_x_6395:
[----:B------:R-:W-:Y:S05]  /*24920*/  BSYNC B1 ;  /* 0x0000000000017941 */ /* 0x000fea0003800000 */
.L_x_6394:
        /* <DEDUP_REMOVED lines=17> */
.L_x_6397:
[----:B------:R-:W-:Y:S05]  /*24a40*/  BSYNC B1 ;  /* 0x0000000000017941 */ /* 0x000fea0003800000 */
.L_x_6396:
[----:B0-----:R-:W-:Y:S01]  /*24a50*/  VIADD R3, R69, 0x60 ;  /* 0x0000006045037836 */ /* 0x001fe20000000000 */
[----:B------:R0:W0:Y:S04]  /*24a60*/  SHFL.IDX PT, R0, R65, 0x3, 0x181f ;  /* 0x00781f0041007f89 */ /* 0x00002800000e0000 */
[----:B------:R-:W-:Y:S01]  /*24a70*/  ISETP.GE.AND P0, PT, R3, R64, PT ;  /* 0x000000400300720c */ /* 0x000fe20003f06270 */
[----:B-1--4-:R-:W1:-:S12]  /*24a80*/  SHFL.IDX PT, R24, R24, 0x3, 0x181f ;  /* 0x00781f0018187f89 */ /* 0x012e5800000e0000 */
        /* <DEDUP_REMOVED lines=16> */
.L_x_6390:
        /* <DEDUP_REMOVED lines=27> */
.L_x_6399:
[----:B------:R-:W2:Y:S01]  /*24d40*/  LDL.LU R2, [R1+0x54] ;  /* 0x0000540001027983 */ /* 0x000ea20000300800 */
[----:B------:R-:W-:Y:S01]  /*24d50*/  BSSY B1, `(.L_x_6400) ;  /* 0x000002d000017945 */ /* 0x000fe20003800000 */
[----:B------:R-:W-:Y:S02]  /*24d60*/  SHF.R.S32.HI R10, RZ, 0x1f, R232 ;  /* 0x0000001fff0a7819 */ /* 0x000fe400000114e8 */
[----:B------:R-:W-:Y:S02]  /*24d70*/  SEL R235, R235, RZ, !P0 ;  /* 0x000000ffebeb7207 */ /* 0x000fe40004000000 */
[----:B-----5:R-:W-:Y:S02]  /*24d80*/  SHF.R.S32.HI R11, RZ, 0x1f, R6 ;  /* 0x0000001fff0b7819 */ /* 0x020fe40000011406 */
[----:B--2---:R-:W-:Y:S01]  /*24d90*/  SEL R12, R2, RZ, !P0 ;  /* 0x000000ff020c7207 */ /* 0x004fe20004000000 */
[----:B------:R-:W-:Y:S06]  /*24da0*/  @P3 BRA `(.L_x_6401) ;  /* 0x00000000009c3947 */ /* 0x000fec0003800000 */
[----:B------:R-:W2:Y:S01]  /*24db0*/  S2R R3, SR_TID.X ;  /* 0x0000000000037919 */ /* 0x000ea20000002100 */
[----:B------:R-:W3:Y:S02]  /*24dc0*/  LDC R9, c[0x0][0xbe8] ;  /* 0x0002fa00ff097b82 */ /* 0x000ee40000000800 */
[----:B---3--:R-:W-:Y:S01]  /*24dd0*/  IMAD R2, R0, R9, RZ ;  /* 0x0000000900027224 */ /* 0x008fe200078e02ff */
[----:B--2---:R-:W-:-:S04]  /*24de0*/  IADD3 R8, R222, -0x80, R3 ;  /* 0xffffff80de087810 */ /* 0x004fc80007ffe003 */
        /* <DEDUP_REMOVED lines=35> */
.L_x_6401:
[----:B------:R-:W-:Y:S05]  /*25020*/  BSYNC B1 ;  /* 0x0000000000017941 */ /* 0x000fea0003800000 */
.L_x_6400:
[----:B------:R-:W-:Y:S01]  /*25030*/  SHF.R.S32.HI R8, RZ, 0x1f, R20 ;  /* 0x0000001fff087819 */ /* 0x000fe20000011414 */
[----:B------:R-:W-:Y:S01]  /*25040*/  ULDC.64 UR4, c[0x0][0xaa0] ;  /* 0x0002a80000047ab9 */ /* 0x000fe20000000a00 */
[----:B------:R-:W-:Y:S01]  /*25050*/  BSSY B1, `(.L_x_6402) ;  /* 0x0000041000017945 */ /* 0x000fe20003800000 */
[----:B--2---:R-:W-:Y:S01]  /*25060*/  IMAD R3, R11, UR4, RZ ;  /* 0x000000040b037c24 */ /* 0x004fe2000f8e02ff */
[----:B------:R-:W-:Y:S02]  /*25070*/  LEA.HI R8, R8, R20, RZ, 0x3 ;  /* 0x0000001408087211 */ /* 0x000fe400078f18ff */
[----:B------:R-:W-:Y:S01]  /*25080*/  SHF.R.S32.HI R13, RZ, 0x1f, R230 ;  /* 0x0000001fff0d7819 */ /* 0x000fe200000114e6 */
[C---:B------:R-:W-:Y:S01]  /*25090*/  IMAD R5, R6.reuse, UR5, R3 ;  /* 0x0000000506057c24 */ /* 0x040fe2000f8e0203 */
[----:B------:R-:W-:Y:S01]  /*250a0*/  SHF.R.S32.HI R8, RZ, 0x3, R8 ;  /* 0x00000003ff087819 */ /* 0x000fe20000011408 */
[----:B------:R-:W-:Y:S01]  /*250b0*/  IMAD.WIDE.U32 R2, R6, UR4, RZ ;  /* 0x0000000406027c25 */ /* 0x000fe2000f8e00ff */
[----:B------:R-:W-:Y:S01]  /*250c0*/  ULDC.64 UR4, c[0x0][0xae8] ;  /* 0x0002ba0000047ab9 */ /* 0x000fe20000000a00 */
[----:B------:R-:W-:-:S02]  /*250d0*/  SHF.R.S32.HI R15, RZ, 0x1f, R229 ;  /* 0x0000001fff0f7819 */ /* 0x000fc400000114e5 */
[----:B------:R-:W-:Y:S01]  /*250e0*/  IMAD R7, R231, 0x20, R8 ;  /* 0x00000020e7077824 */ /* 0x000fe200078e0208 */
[----:B------:R-:W-:Y:S01]  /*250f0*/  SHF.R.S32.HI R20, RZ, 0x1f, R223 ;  /* 0x0000001fff147819 */ /* 0x000fe200000114df */
[----:B------:R-:W-:Y:S02]  /*25100*/  IMAD.IADD R3, R3, 0x1, R5 ;  /* 0x0000000103037824 */ /* 0x000fe400078e0205 */
        /* <DEDUP_REMOVED lines=53> */
.L_x_6403:
[----:B------:R-:W-:Y:S05]  /*25460*/  BSYNC B1 ;  /* 0x0000000000017941 */ /* 0x000fea0003800000 */
.L_x_6402:
        /* <DEDUP_REMOVED lines=17> */
.L_x_6405:
[----:B------:R-:W-:Y:S05]  /*25580*/  BSYNC B1 ;  /* 0x0000000000017941 */ /* 0x000fea0003800000 */
.L_x_6404:
        /* <DEDUP_REMOVED lines=17> */
.L_x_6407:
[----:B------:R-:W-:Y:S05]  /*256a0*/  BSYNC B1 ;  /* 0x0000000000017941 */ /* 0x000fea0003800000 */
.L_x_6406:
        /* <DEDUP_REMOVED lines=18> */
.L_x_6398:
[----:B------:R-:W-:Y:S05]  /*257d0*/  BSYNC B0 ;  /* 0x0000000000007941 */ /* 0x000fea0003800000 */
.L_x_6389:
[----:B------:R-:W-:Y:S02]  /*257e0*/  ULDC UR4, c[0x0][0xc3c] ;  /* 0x00030f0000047ab9 */ /* 0x000fe40000000800 */
[----:B-1----:R-:W-:-:S13]  /*257f0*/  ISETP.GE.AND P0, PT, R27, UR4, PT ;  /* 0x000000041b007c0c */ /* 0x002fda000bf06270 */
[----:B------:R-:W-:Y:S05]  /*25800*/  @!P0 BRA `(.L_x_6408) ;  /* 0xfffffdb800e88947 */ /* 0x000fea000383ffff */
[----:B------:R-:W-:Y:S05]  /*25810*/  BRA `(.L_x_6184) ;  /* 0x0000008400087947 */ /* 0x000fea0003800000 */
.L_x_6182:
        /* <DEDUP_REMOVED lines=18> */
.L_x_6409:
        /* <DEDUP_REMOVED lines=41> */
.L_x_6415:
        /* <DEDUP_REMOVED lines=12> */
.L_x_6414:
[----:B------:R-:W-:Y:S05]  /*25c90*/  BSYNC B0 ;  /* 0x0000000000007941 */ /* 0x000fea0003800000 */
.L_x_6413:
        /* <DEDUP_REMOVED lines=21> */
.L_x_6411:
        /* <DEDUP_REMOVED lines=20> */
.L_x_6416:
        /* <DEDUP_REMOVED lines=56> */
.L_x_6412:
[----:B------:R-:W-:Y:S02]  /*262b0*/  IMAD.MOV.U32 R17, RZ, RZ, RZ ;  /* 0x000000ffff117224 */ /* 0x000fe400078e00ff */
[----:B------:R-:W-:Y:S02]  /*262c0*/  IMAD.U32 R16, RZ, RZ, UR6 ;  /* 0x00000006ff107e24 */ /* 0x000fe4000f8e00ff */
[----:B------:R-:W-:-:S07]  /*262d0*/  IMAD.MOV.U32 R18, RZ, RZ, RZ ;  /* 0x000000ffff127224 */ /* 0x000fce00078e00ff */
.L_x_6417:
[----:B------:R-:W-:-:S13]  /*262e0*/  ISETP.NE.AND P0, PT, R0, RZ, PT ;  /* 0x000000ff0000720c */ /* 0x000fda0003f05270 */
[----:B------:R-:W1:Y:S01]  /*262f0*/  @!P0 S2R R3, SR_CgaCtaId ;  /* 0x0000000000038919 */ /* 0x000e620000008800 */
[----:B------:R-:W-:-:S04]  /*26300*/  @!P0 MOV R0, 0x400 ;  /* 0x0000040000008802 */ /* 0x000fc80000000f00 */
[----:B-1----:R-:W-:-:S05]  /*26310*/  @!P0 LEA R0, R3, R0, 0x18 ;  /* 0x0000000003008211 */ /* 0x002fca00078ec0ff */
[----:B------:R1:W-:Y:S01]  /*26320*/  @!P0 STS.128 [R0+0x368d0], R16 ;  /* 0x0368d01000008388 */ /* 0x0003e20000000c00 */
[----:B------:R-:W-:Y:S06]  /*26330*/  BAR.ARV 0x5, 0x180 ;  /* 0x0146000000007b1d */ /* 0x000fec0000002000 */
.L_x_6410:
        /* <DEDUP_REMOVED lines=51> */
.L_x_6568:
        /* <DEDUP_REMOVED lines=17> */
[----:B------:R0:W-:Y:S01]  /*26780*/  STL [R1+0x34], R4 ;  /* 0x0000340401007387 */ /* 0x0001e20000100800 */
[C-C-:B------:R-:W-:Y:S02]  /*26790*/  SHF.L.U64.HI R14, R4.reuse, 0x2, R5.reuse ;  /* 0x00000002040e7819 */ /* 0x140fe40000010205 */
[----:B------:R-:W-:Y:S01]  /*267a0*/  @P0 LEA.HI.X R3, R4, UR5, R5, 0x2, P1 ;  /* 0x0000000504030c11 */ /* 0x000fe200088f1405 */
[----:B------:R-:W-:Y:S01]  /*267b0*/  ULDC.64 UR4, c[0x0][0xa00] ;  /* 0x0002800000047ab9 */ /* 0x000fe20000000a00 */
[C---:B---3-5:R-:W-:Y:S01]  /*267c0*/  @P3 IADD3 R8, P1, R15.reuse, UR10, RZ ;  /* 0x0000000a0f083c10 */ /* 0x068fe2000ff3e0ff */
        /* <DEDUP_REMOVED lines=39> */
[----:B------:R-:W2:Y:S04]  /*26a40*/  LDG.E R12, desc[UR60][R2.64] ;  /* 0x0000003c020c7981 */ /* 0x000ea8000c1e1900 */
[----:B------:R-:W2:Y:S02]  /*26a50*/  LDG.E R2, desc[UR60][R2.64+0x4] ;  /* 0x0000043c02027981 */ /* 0x000ea4000c1e1900 */
[----:B--2--5:R-:W-:-:S05]  /*26a60*/  IMAD.IADD R13, R2, 0x1, -R12 ;  /* 0x00000001020d7824 */ /* 0x024fca00078e0a0c */
[----:B------:R0:W-:Y:S02]  /*26a70*/  STL [R1+0x40], R13 ;  /* 0x0000400d01007387 */ /* 0x0001e40000100800 */
.L_x_6419:
        /* <DEDUP_REMOVED lines=8> */
[----:B-1----:R-:W-:-:S04]  /*26b00*/  IADD3 R2, P1, R15, UR4, RZ ;  /* 0x000000040f027c10 */ /* 0x002fc8000ff3e0ff */
[----:B------:R-:W-:-:S05]  /*26b10*/  IADD3.X R3, R14, UR5, RZ, P1, !PT ;  /* 0x000000050e037c10 */ /* 0x000fca0008ffe4ff */
[----:B------:R1:W5:Y:S01]  /*26b20*/  LDG.E R9, desc[UR60][R2.64] ;  /* 0x0000003c02097981 */ /* 0x000362000c1e1900 */
[----:B------:R-:W-:Y:S05]  /*26b30*/  BRA `(.L_x_6421) ;  /* 0x0000000000107947 */ /* 0x000fea0003800000 */
.L_x_6420:
[----:B------:R-:W-:Y:S05]  /*26b40*/  @!P2 BRA `(.L_x_6421) ;  /* 0x00000000000ca947 */ /* 0x000fea0003800000 */
[----:B------:R-:W2:Y:S04]  /*26b50*/  LDG.E R9, desc[UR60][R6.64] ;  /* 0x0000003c06097981 */ /* 0x000ea8000c1e1900 */
[----:B------:R-:W2:Y:S02]  /*26b60*/  LDG.E R6, desc[UR60][R6.64+0x4] ;  /* 0x0000043c06067981 */ /* 0x000ea4000c1e1900 */
[----:B--2---:R-:W-:-:S07]  /*26b70*/  IMAD.IADD R9, R6, 0x1, -R9 ;  /* 0x0000000106097824 */ /* 0x004fce00078e0a09 */
.L_x_6421:
[----:B-1----:R-:W2:Y:S01]  /*26b80*/  @P0 LDG.E R2, desc[UR60][R4.64] ;  /* 0x0000003c04020981 */ /* 0x002ea2000c1e1900 */
[----:B------:R-:W1:Y:S03]  /*26b90*/  LDC R3, c[0x0][0x448] ;  /* 0x00011200ff037b82 */ /* 0x000e660000000800 */
[----:B------:R-:W2:Y:S01]  /*26ba0*/  @P0 LDG.E R4, desc[UR60][R4.64+0x4] ;  /* 0x0000043c04040981 */ /* 0x000ea2000c1e1900 */
[----:B-----5:R-:W-:Y:S01]  /*26bb0*/  IMAD.IADD R0, R9, 0x1, -R0 ;  /* 0x0000000109007824 */ /* 0x020fe200078e0a00 */
[----:B------:R-:W-:Y:S01]  /*26bc0*/  BSSY B0, `(.L_x_6422) ;  /* 0x0000176000007945 */ /* 0x000fe20003800000 */
[----:B------:R-:W-:Y:S02]  /*26bd0*/  PLOP3.LUT P5, PT, PT, PT, PT, 0x80, 0x0 ;  /* 0x000000000000781c */ /* 0x000fe40003faf070 */
[----:B-1----:R-:W-:-:S13]  /*26be0*/  ISETP.NE.AND P1, PT, R3, 0x1, PT ;  /* 0x000000010300780c */ /* 0x002fda0003f25270 */
[----:B------:R-:W1:Y:S01]  /*26bf0*/  @P1 LDC R3, c[0x0][0x44c] ;  /* 0x00011300ff031b82 */ /* 0x000e620000000800 */
[----:B--2---:R-:W-:-:S07]  /*26c00*/  @P0 IMAD.IADD R8, R4, 0x1, -R2 ;  /* 0x0000000104080824 */ /* 0x004fce00078e0a02 */
[----:B------:R-:W2:Y:S01]  /*26c10*/  @P1 LDC R4, c[0x0][0x450] ;  /* 0x00011400ff041b82 */ /* 0x000ea20000000800 */
[----:B------:R-:W-:-:S04]  /*26c20*/  IMAD.SHL.U32 R2, R17, 0x80, RZ ;  /* 0x0000008011027824 */ /* 0x000fc800078e00ff */
[----:B------:R-:W-:-:S04]  /*26c30*/  VIADD R2, R2, 0x7f ;  /* 0x0000007f02027836 */ /* 0x000fc80000000000 */
[----:B-1----:R-:W-:-:S04]  /*26c40*/  @P1 IMAD.HI.U32 R3, R2, R3, RZ ;  /* 0x0000000302031227 */ /* 0x002fc800078e00ff */
[----:B------:R-:W-:Y:S02]  /*26c50*/  IMAD.MOV.U32 R5, RZ, RZ, R2 ;  /* 0x000000ffff057224 */ /* 0x000fe400078e0002 */
[----:B------:R-:W-:Y:S01]  /*26c60*/  IMAD.MOV.U32 R2, RZ, RZ, RZ ;  /* 0x000000ffff027224 */ /* 0x000fe200078e00ff */
[----:B--2---:R-:W-:Y:S01]  /*26c70*/  @P1 SHF.R.U32.HI R5, RZ, R4, R3 ;  /* 0x00000004ff051219 */ /* 0x004fe20000011603 */
[----:B------:R-:W-:-:S04]  /*26c80*/  IMAD.IADD R4, R0, 0x1, R8 ;  /* 0x0000000100047824 */ /* 0x000fc800078e0208 */
[C---:B------:R-:W-:Y:S01]  /*26c90*/  VIADD R3, R4.reuse, 0x6f ;  /* 0x0000006f04037836 */ /* 0x040fe20000000000 */
[----:B------:R-:W-:-:S03]  /*26ca0*/  IADD3 R21, R4, 0x70, -R13 ;  /* 0x0000007004157810 */ /* 0x000fc60007ffe80d */
[----:B------:R-:W-:-:S04]  /*26cb0*/  IMAD.HI R6, R3, -0x6db6db6d, R2 ;  /* 0x9249249303067827 */ /* 0x000fc800078e0202 */
[----:B------:R-:W-:Y:S01]  /*26cc0*/  IMAD.IADD R3, R21, 0x1, R5 ;  /* 0x0000000115037824 */ /* 0x000fe200078e0205 */
[----:B------:R-:W-:-:S03]  /*26cd0*/  SHF.R.U32.HI R20, RZ, 0x1f, R6 ;  /* 0x0000001fff147819 */ /* 0x000fc60000011606 */
[----:B------:R-:W-:Y:S01]  /*26ce0*/  IMAD.HI R2, R3, -0x6db6db6d, R2 ;  /* 0x9249249303027827 */ /* 0x000fe200078e0202 */
        /* <DEDUP_REMOVED lines=8> */
[----:B------:R-:W-:Y:S02]  /*26d70*/  ISETP.GT.AND P1, PT, R2, R0, PT ;  /* 0x000000000200720c */ /* 0x000fe40003f24270 */
[----:B------:R-:W-:-:S05]  /*26d80*/  SHF.R.U32.HI R4, RZ, 0x4, R0 ;  /* 0x00000004ff047819 */ /* 0x000fca0000011600 */
[----:B------:R-:W-:-:S04]  /*26d90*/  IMAD.WIDE.U32 R4, R4, 0x24924925, RZ ;  /* 0x2492492504047825 */ /* 0x000fc800078e00ff */
[----:B------:R-:W-:Y:S02]  /*26da0*/  IMAD.MOV.U32 R9, RZ, RZ, R5 ;  /* 0x000000ffff097224 */ /* 0x000fe400078e0005 */
[----:B------:R-:W-:Y:S02]  /*26db0*/  @P1 VIADD R3, R2, 0x6f ;  /* 0x0000006f02031836 */ /* 0x000fe40000000000 */
[----:B------:R-:W-:Y:S02]  /*26dc0*/  @P1 IMAD.MOV.U32 R2, RZ, RZ, RZ ;  /* 0x000000ffff021224 */ /* 0x000fe400078e00ff */
[----:B------:R-:W-:Y:S02]  /*26dd0*/  IMAD.MOV.U32 R7, RZ, RZ, R9 ;  /* 0x000000ffff077224 */ /* 0x000fe400078e0009 */
[----:B------:R-:W-:-:S05]  /*26de0*/  @P1 IMAD.HI R2, R3, -0x6db6db6d, R2 ;  /* 0x9249249303021827 */ /* 0x000fca00078e0202 */
        /* <DEDUP_REMOVED lines=11> */
.L_x_6611:
[----:B--2---:R-:W-:Y:S02]  /*26ea0*/  ISETP.NE.AND P0, PT, R14, RZ, PT ;  /* 0x000000ff0e00720c */ /* 0x004fe40003f05270 */
[----:B------:R-:W-:-:S11]  /*26eb0*/  PLOP3.LUT P2, PT, PT, PT, PT, 0x8, 0x0 ;  /* 0x000000000000781c */ /* 0x000fd60003f4e170 */
[----:B------:R-:W-:Y:S05]  /*26ec0*/  @P0 BRA `(.L_x_6425) ;  /* 0x00000000000c0947 */ /* 0x000fea0003800000 */
[----:B------:R-:W-:-:S03]  /*26ed0*/  UMOV UR4, 0xffffffff ;  /* 0xffffffff00047882 */ /* 0x000fc60000000000 */
[----:B------:R-:W-:Y:S05]  /*26ee0*/  BRA.DIV UR4, `(.L_x_6426) ;  /* 0x0000007a04547947 */ /* 0x000fea000b800000 */
[----:B------:R-:W-:-:S13]  /*26ef0*/  ELECT P2, URZ, PT ;  /* 0x00000000003f782f */ /* 0x000fda0003840000 */
.L_x_6425:
        /* <DEDUP_REMOVED lines=10> */
.L_x_6614:
[----:B------:R-:W-:Y:S05]  /*26fa0*/  BSYNC B1 ;  /* 0x0000000000017941 */ /* 0x000fea0003800000 */
.L_x_6427:
        /* <DEDUP_REMOVED lines=13> */
.L_x_6615:
[----:B------:R-:W-:Y:S05]  /*27080*/  BSYNC B2 ;  /* 0x0000000000027941 */ /* 0x000fea0003800000 */
.L_x_6431:
        /* <DEDUP_REMOVED lines=8> */
.L_x_6434:
[----:B------:R-:W-:Y:S05]  /*27110*/  BSYNC B2 ;  /* 0x0000000000027941 */ /* 0x000fea0003800000 */
.L_x_6433:
        /* <DEDUP_REMOVED lines=14> */
.L_x_6435:
        /* <DEDUP_REMOVED lines=16> */
.L_x_6436:
        /* <DEDUP_REMOVED lines=16> */
.L_x_6437:
        /* <DEDUP_REMOVED lines=13> */
.L_x_6616:
[----:B------:R-:W-:Y:S05]  /*274d0*/  BSYNC B2 ;  /* 0x0000000000027941 */ /* 0x000fea0003800000 */
.L_x_6438:
        /* <DEDUP_REMOVED lines=10> */
.L_x_6441:
[----:B------:R-:W-:Y:S05]  /*27580*/  BSYNC B2 ;  /* 0x0000000000027941 */ /* 0x000fea0003800000 */
.L_x_6440:
        /* <DEDUP_REMOVED lines=8> */
.L_x_6442:
        /* <DEDUP_REMOVED lines=15> */
.L_x_6443:
        /* <DEDUP_REMOVED lines=15> */
.L_x_6444:
        /* <DEDUP_REMOVED lines=10> */
.L_x_6430:
[----:B------:R-:W-:Y:S05]  /*27890*/  BSYNC B1 ;  /* 0x0000000000017941 */ /* 0x000fea0003800000 */
.L_x_6429:
        /* <DEDUP_REMOVED lines=13> */
.L_x_6461:
        /* <DEDUP_REMOVED lines=14> */
.L_x_6617:
[----:B------:R-:W-:Y:S05]  /*27a50*/  BSYNC B2 ;  /* 0x0000000000027941 */ /* 0x000fea0003800000 */
.L_x_6447:
        /* <DEDUP_REMOVED lines=8> */
.L_x_6450:
[----:B------:R-:W-:Y:S05]  /*27ae0*/  BSYNC B2 ;  /* 0x0000000000027941 */ /* 0x000fea0003800000 */
.L_x_6449:
        /* <DEDUP_REMOVED lines=13> */
.L_x_6451:
        /* <DEDUP_REMOVED lines=16> */
.L_x_6452:
        /* <DEDUP_REMOVED lines=16> */
.L_x_6453:
        /* <DEDUP_REMOVED lines=13> */
.L_x_6618:
[----:B------:R-:W-:Y:S05]  /*27e90*/  BSYNC B2 ;  /* 0x0000000000027941 */ /* 0x000fea0003800000 */
.L_x_6454:
        /* <DEDUP_REMOVED lines=10> */
.L_x_6457:
[----:B------:R-:W-:Y:S05]  /*27f40*/  BSYNC B2 ;  /* 0x0000000000027941 */ /* 0x000fea0003800000 */
.L_x_6456:
        /* <DEDUP_REMOVED lines=8> */
.L_x_6458:
        /* <DEDUP_REMOVED lines=15> */
.L_x_6459:
        /* <DEDUP_REMOVED lines=15> */
.L_x_6460:
        /* <DEDUP_REMOVED lines=10> */
.L_x_6446:
[----:B------:R-:W-:Y:S05]  /*28250*/  BSYNC B1 ;  /* 0x0000000000017941 */ /* 0x000fea0003800000 */
.L_x_6445:
        /* <DEDUP_REMOVED lines=12> */
.L_x_6423:
[----:B------:R-:W-:Y:S05]  /*28320*/  BSYNC B0 ;  /* 0x0000000000007941 */ /* 0x000fea0003800000 */
.L_x_6422:
        /* <DEDUP_REMOVED lines=9> */
[----:B-1----:R-:W-:Y:S01]  /*283c0*/  @P0 SHF.R.U32.HI R0, RZ, R3, R2 ;  /* 0x00000003ff000219 */ /* 0x002fe20000011602 */
[----:B------:R-:W-:-:S04]  /*283d0*/  IMAD.MOV.U32 R2, RZ, RZ, RZ ;  /* 0x000000ffff027224 */ /* 0x000fc800078e00ff */
[----:B------:R-:W-:-:S04]  /*283e0*/  IMAD.IADD R3, R21, 0x1, R0 ;  /* 0x0000000115037824 */ /* 0x000fc800078e0200 */
[----:B------:R-:W-:-:S05]  /*283f0*/  IMAD.HI R2, R3, -0x6db6db6d, R2 ;  /* 0x9249249303027827 */ /* 0x000fca00078e0202 */
        /* <DEDUP_REMOVED lines=23> */
.L_x_6463:
        /* <DEDUP_REMOVED lines=21> */
.L_x_6466:
[----:B------:R-:W-:Y:S05]  /*286c0*/  BSYNC B6 ;  /* 0x0000000000067941 */ /* 0x000fea0003800000 */
.L_x_6465:
        /* <DEDUP_REMOVED lines=21> */
.L_x_6469:
        /* <DEDUP_REMOVED lines=16> */
.L_x_6468:
[----:B------:R-:W-:Y:S05]  /*28920*/  BSYNC B6 ;  /* 0x0000000000067941 */ /* 0x000fea0003800000 */
.L_x_6467:
[----:B------:R-:W2:Y:S01]  /*28930*/  LDL.LU R2, [R1] ;  /* 0x0000000001027983 */ /* 0x000ea20000300800 */
[----:B------:R-:W-:-:S03]  /*28940*/  ULDC.64 UR4, c[0x0][0x9f8] ;  /* 0x00027e0000047ab9 */ /* 0x000fc60000000a00 */
[----:B------:R-:W3:Y:S04]  /*28950*/  LDL.LU R4, [R1+0x10] ;  /* 0x0000100001047983 */ /* 0x000ee80000300800 */
[----:B------:R-:W4:Y:S01]  /*28960*/  LDL R7, [R1+0x14] ;  /* 0x0000140001077983 */ /* 0x000f220000100800 */
[----:B------:R-:W-:-:S03]  /*28970*/  ISETP.NE.U32.AND P0, PT, RZ, UR4, PT ;  /* 0x00000004ff007c0c */ /* 0x000fc6000bf05070 */
        /* <DEDUP_REMOVED lines=20> */
.L_x_6621:
        /* <DEDUP_REMOVED lines=12> */
.L_x_6624:
        /* <DEDUP_REMOVED lines=25> */
.L_x_6473:
[----:B------:R-:W3:Y:S04]  /*28d10*/  LDL R7, [R1+0x4] ;  /* 0x0000040001077983 */ /* 0x000ee80000100800 */
[----:B-12---:R-:W3:Y:S04]  /*28d20*/  LDL R0, [R1+0xc] ;  /* 0x00000c0001007983 */ /* 0x006ee80000100800 */
[----:B------:R-:W2:Y:S01]  /*28d30*/  LDL R2, [R1+0x18] ;  /* 0x0000180001027983 */ /* 0x000ea20000100800 */
[----:B---3--:R-:W-:Y:S01]  /*28d40*/  IMAD R0, R0, 0x8, R7 ;  /* 0x0000000800007824 */ /* 0x008fe200078e0207 */
[----:B--2---:R-:W-:-:S04]  /*28d50*/  SHF.L.U32 R2, R2, 0x1f, RZ ;  /* 0x0000001f02027819 */ /* 0x004fc800000006ff */
[----:B------:R-:W1:Y:S02]  /*28d60*/  SYNCS.PHASECHK.TRANS64.TRYWAIT P0, [R0+URZ+0x36840], R2 ;  /* 0x03684002000075a7 */ /* 0x000e64000800017f */
[----:B-1----:R-:W-:Y:S05]  /*28d70*/  @!P0 BRA `(.L_x_6474) ;  /* 0x0000005c00908947 */ /* 0x002fea0003800000 */
.L_x_6625:
        /* <DEDUP_REMOVED lines=10> */
.L_x_6475:
        /* <DEDUP_REMOVED lines=37> */
.L_x_6471:
        /* <DEDUP_REMOVED lines=43> */
.L_x_6477:
[----:B------:R-:W-:Y:S05]  /*29320*/  BSYNC B6 ;  /* 0x0000000000067941 */ /* 0x000fea0003800000 */
.L_x_6476:
        /* <DEDUP_REMOVED lines=16> */
[----:B------:R-:W-:Y:S02]  /*29430*/  LOP3.LUT R8, R8, 0x38, RZ, 0xc0, !PT ;  /* 0x0000003808087812 */ /* 0x000fe400078ec0ff */
[----:B------:R-:W-:Y:S02]  /*29440*/  LOP3.LUT R9, R9, 0x80, RZ, 0xfc, !PT ;  /* 0x0000008009097812 */ /* 0x000fe400078efcff */
[----:B------:R-:W-:Y:S01]  /*29450*/  SHF.R.U32.HI R10, RZ, 0x3, R10 ;  /* 0x00000003ff0a7819 */ /* 0x000fe2000001160a */
[----:B---3--:R-:W-:-:S02]  /*29460*/  IMAD.MOV.U32 R3, RZ, RZ, R6 ;  /* 0x000000ffff037224 */ /* 0x008fc400078e0006 */
        /* <DEDUP_REMOVED lines=46> */
[----:B------:R-:W-:-:S03]  /*29750*/  IMAD R17, R17, 0x80, R10 ;  /* 0x0000008011117824 */ /* 0x000fc600078e020a */
[----:B------:R-:W-:Y:S04]  /*29760*/  SHFL.IDX PT, R4, R2, RZ, 0x181f ;  /* 0x00181fff02047589 */ /* 0x000fe800000e0000 */
[----:B------:R-:W-:Y:S01]  /*29770*/  SHFL.IDX PT, R6, R2, 0x1, 0x181f ;  /* 0x00381f0002067f89 */ /* 0x000fe200000e0000 */
[----:B--2---:R-:W-:-:S03]  /*29780*/  IMAD R0, R5, R7, RZ ;  /* 0x0000000705007224 */ /* 0x004fc600078e02ff */
[----:B------:R-:W0:Y:S02]  /*29790*/  SHFL.IDX PT, R5, R3, RZ, 0x181f ;  /* 0x00181fff03057589 */ /* 0x000e2400000e0000 */
[----:B------:R-:W-:-:S13]  /*297a0*/  ISETP.GE.AND P2, PT, R17, R0, PT ;  /* 0x000000001100720c */ /* 0x000fda0003f46270 */
[----:B0-----:R-:W-:-:S05]  /*297b0*/  @!P2 LEA R5, P4, R8, R5, 0x1 ;  /* 0x000000050805a211 */ /* 0x001fca00078808ff */
[----:B------:R-:W-:-:S05]  /*297c0*/  @!P2 IMAD.X R4, RZ, RZ, R4, P4 ;  /* 0x000000ffff04a224 */ /* 0x000fca00020e0604 */
[----:B------:R-:W-:-:S04]  /*297d0*/  @!P2 LOP3.LUT R5, R5, R4, RZ, 0x3c, !PT ;  /* 0x000000040505a212 */ /* 0x000fc800078e3cff */
[----:B------:R-:W-:-:S04]  /*297e0*/  @!P2 LOP3.LUT R4, R5, R4, RZ, 0x3c, !PT ;  /* 0x000000040504a212 */ /* 0x000fc800078e3cff */
[----:B------:R-:W-:-:S05]  /*297f0*/  @!P2 LOP3.LUT R5, R5, R4, RZ, 0x3c, !PT ;  /* 0x000000040505a212 */ /* 0x000fca00078e3cff */
[----:B---3--:R-:W-:Y:S04]  /*29800*/  @!P2 LDGSTS.E.BYPASS.LTC128B.128 [R9+0x15400], desc[UR60][R4.64], !P3 ;  /* 0x154000000409afae */ /* 0x008fe8000d901d7c */
[----:B------:R-:W-:Y:S04]  /*29810*/  @!P2 LDGSTS.E.BYPASS.LTC128B.128 [R9+0x19400], desc[UR60][R4.64+0x80], !P0 ;  /* 0x194000800409afae */ /* 0x000fe8000c101d7c */
[----:B------:R0:W-:Y:S02]  /*29820*/  @!P2 LDGSTS.E.BYPASS.LTC128B.128 [R9+0x1d400], desc[UR60][R4.64+0x100], !P1 ;  /* 0x1d4001000409afae */ /* 0x0001e4000c901d7c */
[----:B0-----:R-:W-:-:S05]  /*29830*/  VIADD R4, R17, 0x10 ;  /* 0x0000001011047836 */ /* 0x001fca0000000000 */
[----:B------:R-:W-:Y:S02]  /*29840*/  ISETP.GE.AND P2, PT, R4, R0, PT ;  /* 0x000000000400720c */ /* 0x000fe40003f46270 */
[----:B------:R-:W0:Y:S11]  /*29850*/  SHFL.IDX PT, R4, R3, 0x1, 0x181f ;  /* 0x00381f0003047f89 */ /* 0x000e3600000e0000 */
        /* <DEDUP_REMOVED lines=59> */
[----:B------:R-:W0:Y:S04]  /*29c10*/  SHFL.IDX PT, R4, R3, 0x6, 0x181f ;  /* 0x00d81f0003047f89 */ /* 0x000e2800000e0000 */
[----:B------:R-:W1:Y:S07]  /*29c20*/  SHFL.IDX PT, R3, R3, 0x7, 0x181f ;  /* 0x00f81f0003037f89 */ /* 0x000e6e00000e0000 */
[----:B0-----:R-:W-:-:S05]  /*29c30*/  @!P2 LEA R5, P4, R8, R4, 0x1 ;  /* 0x000000040805a211 */ /* 0x001fca00078808ff */
[----:B------:R-:W-:-:S05]  /*29c40*/  @!P2 IMAD.X R4, RZ, RZ, R6, P4 ;  /* 0x000000ffff04a224 */ /* 0x000fca00020e0606 */
[----:B------:R-:W-:-:S04]  /*29c50*/  @!P2 LOP3.LUT R5, R5, R4, RZ, 0x3c, !PT ;  /* 0x000000040505a212 */ /* 0x000fc800078e3cff */
[----:B------:R-:W-:-:S04]  /*29c60*/  @!P2 LOP3.LUT R4, R5, R4, RZ, 0x3c, !PT ;  /* 0x000000040504a212 */ /* 0x000fc800078e3cff */
[----:B------:R-:W-:-:S05]  /*29c70*/  @!P2 LOP3.LUT R5, R5, R4, RZ, 0x3c, !PT ;  /* 0x000000040505a212 */ /* 0x000fca00078e3cff */
[----:B------:R-:W-:Y:S04]  /*29c80*/  @!P2 LDGSTS.E.BYPASS.LTC128B.128 [R9+0x18400], desc[UR60][R4.64], !P3 ;  /* 0x184000000409afae */ /* 0x000fe8000d901d7c */
[----:B------:R-:W-:Y:S04]  /*29c90*/  @!P2 LDGSTS.E.BYPASS.LTC128B.128 [R9+0x1c400], desc[UR60][R4.64+0x80], !P0 ;  /* 0x1c4000800409afae */ /* 0x000fe8000c101d7c */
[----:B------:R0:W-:Y:S04]  /*29ca0*/  @!P2 LDGSTS.E.BYPASS.LTC128B.128 [R9+0x20400], desc[UR60][R4.64+0x100], !P1 ;  /* 0x204001000409afae */ /* 0x0001e8000c901d7c */
[----:B01----:R0:W2:Y:S02]  /*29cb0*/  SHFL.IDX PT, R4, R2, 0x7, 0x181f ;  /* 0x00f81f0002047f89 */ /* 0x0030a400000e0000 */
.L_x_6642:
[----:B------:R-:W-:Y:S01]  /*29cc0*/  VIADD R17, R17, 0x70 ;  /* 0x0000007011117836 */ /* 0x000fe20000000000 */
[----:B------:R-:W-:Y:S04]  /*29cd0*/  BSSY B0, `(.L_x_6479) ;  /* 0x000000c000007945 */ /* 0x000fe80003800000 */
[----:B------:R-:W-:-:S13]  /*29ce0*/  ISETP.GE.AND P2, PT, R17, R0, PT ;  /* 0x000000001100720c */ /* 0x000fda0003f46270 */
[----:B------:R-:W-:Y:S05]  /*29cf0*/  @P2 BRA `(.L_x_6480) ;  /* 0x0000000000242947 */ /* 0x000fea0003800000 */
[----:B------:R-:W3:Y:S01]  /*29d00*/  LDL R5, [R1+0x30] ;  /* 0x0000300001057983 */ /* 0x000ee20000100800 */
[----:B0-----:R-:W-:-:S05]  /*29d10*/  LEA R2, P2, R8, R3, 0x1 ;  /* 0x0000000308027211 */ /* 0x001fca00078408ff */
[----:B--2---:R-:W-:-:S05]  /*29d20*/  IMAD.X R3, RZ, RZ, R4, P2 ;  /* 0x000000ffff037224 */ /* 0x004fca00010e0604 */
[----:B------:R-:W-:Y:S01]  /*29d30*/  @!PT LDS RZ, [RZ] ;  /* 0x00000000fffff984 */ /* 0x000fe20000000800 */
[----:B------:R-:W-:Y:S01]  /*29d40*/  @!PT LDS RZ, [RZ] ;  /* 0x00000000fffff984 */ /* 0x000fe20000000800 */
[----:B------:R-:W-:Y:S01]  /*29d50*/  @!PT LDS RZ, [RZ] ;  /* 0x00000000fffff984 */ /* 0x000fe20000000800 */
[----:B---3--:R1:W-:Y:S04]  /*29d60*/  LDGSTS.E.BYPASS.LTC128B.128 [R5+0x18c00], desc[UR60][R2.64], !P3 ;  /* 0x18c0000002057fae */ /* 0x0083e8000d901d7c */
[----:B------:R1:W-:Y:S04]  /*29d70*/  LDGSTS.E.BYPASS.LTC128B.128 [R5+0x1cc00], desc[UR60][R2.64+0x80], !P0 ;  /* 0x1cc0008002057fae */ /* 0x0003e8000c101d7c */
[----:B------:R1:W-:Y:S02]  /*29d80*/  LDGSTS.E.BYPASS.LTC128B.128 [R5+0x20c00], desc[UR60][R2.64+0x100], !P1 ;  /* 0x20c0010002057fae */ /* 0x0003e4000c901d7c */
.L_x_6480:
[----:B------:R-:W-:Y:S05]  /*29d90*/  BSYNC B0 ;  /* 0x0000000000007941 */ /* 0x000fea0003800000 */
.L_x_6479:
[----:B------:R3:W5:Y:S01]  /*29da0*/  LDL R8, [R1+0x4] ;  /* 0x0000040001087983 */ /* 0x0007620000100800 */
[----:B------:R-:W-:Y:S01]  /*29db0*/  PLOP3.LUT P0, PT, PT, PT, PT, 0x80, 0x0 ;  /* 0x000000000000781c */ /* 0x000fe20003f0f070 */
[----:B------:R-:W-:-:S12]  /*29dc0*/  NOP ;  /* 0x0000000000007918 */ /* 0x000fd80000000000 */
.L_x_6481:
[----:B01----:R-:W4:Y:S01]  /*29dd0*/  LDL R2, [R1+0x4] ;  /* 0x0000040001027983 */ /* 0x003f220000100800 */
[----:B------:R-:W-:Y:S02]  /*29de0*/  PLOP3.LUT P1, PT, P1, P0, PT, 0xa2, 0x0 ;  /* 0x000000000000781c */ /* 0x000fe40000f21472 */
[----:B----4-:R-:W-:-:S08]  /*29df0*/  @P0 R2UR P1, UR4, R2 ;  /* 0x00000000020402ca */ /* 0x010fd00000020000 */
[----:B------:R-:W-:-:S05]  /*29e00*/  @P0 PLOP3.LUT P0, PT, P1, PT, PT, 0x80, 0x0 ;  /* 0x000000000000081c */ /* 0x000fca0000f0f070 */
[----:B------:R-:W-:Y:S01]  /*29e10*/  @!P1 SYNCS.ARRIVE.TRANS64.RED.A0T1 RZ, [UR4+0x36800], RZ ;  /* 0x036800ffffff99a7 */ /* 0x000fe20008200404 */
[----:B------:R-:W-:Y:S07]  /*29e20*/  @!P1 ARRIVES.LDGSTSBAR.64.TRANSCNT [UR4+0x36800] ;  /* 0x03680000ff0099b0 */ /* 0x000fee0008000a84 */
[----:B------:R-:W-:Y:S05]  /*29e30*/  @P0 BRA.U.ANY `(.L_x_6481) ;  /* 0xfffffffd00e40947 */ /* 0x000fea000393ffff */
[----:B------:R-:W4:Y:S02]  /*29e40*/  LDL.LU R3, [R1+0x50] ;  /* 0x0000500001037983 */ /* 0x000f240000300800 */
[----:B----4-:R-:W-:-:S05]  /*29e50*/  VIADD R3, R3, 0x1 ;  /* 0x0000000103037836 */ /* 0x010fca0000000000 */
        /* <DEDUP_REMOVED lines=10> */
.L_x_6643:
[----:B------:R-:W-:Y:S05]  /*29f00*/  BSYNC B0 ;  /* 0x0000000000007941 */ /* 0x000fea0003800000 */
.L_x_6482:
[----:B0-----:R-:W4:Y:S01]  /*29f10*/  LDL R2, [R1+0x38] ;  /* 0x0000380001027983 */ /* 0x001f220000100800 */
[----:B------:R-:W-:Y:S01]  /*29f20*/  BSSY B0, `(.L_x_6484) ;  /* 0x000025b000007945 */ /* 0x000fe20003800000 */
[----:B----4-:R-:W-:-:S13]  /*29f30*/  ISETP.GE.AND P0, PT, R2, 0x2, PT ;  /* 0x000000020200780c */ /* 0x010fda0003f06270 */
[----:B------:R-:W-:Y:S05]  /*29f40*/  @!P0 BRA `(.L_x_6485) ;  /* 0x0000002400608947 */ /* 0x000fea0003800000 */
[C---:B------:R-:W-:Y:S01]  /*29f50*/  LOP3.LUT R0, R2.reuse, 0x1, RZ, 0xc0, !PT ;  /* 0x0000000102007812 */ /* 0x040fe200078ec0ff */
[----:B------:R-:W-:Y:S01]  /*29f60*/  VIADD R2, R2, 0xfffffffe ;  /* 0xfffffffe02027836 */ /* 0x000fe20000000000 */
[----:B------:R-:W-:Y:S02]  /*29f70*/  BSSY B2, `(.L_x_6486) ;  /* 0x00000cc000027945 */ /* 0x000fe40003800000 */
[----:B------:R-:W-:Y:S01]  /*29f80*/  ISETP.NE.U32.AND P0, PT, R0, 0x1, PT ;  /* 0x000000010000780c */ /* 0x000fe20003f05070 */
[----:B------:R-:W-:-:S12]  /*29f90*/  IMAD.MOV.U32 R0, RZ, RZ, R2 ;  /* 0x000000ffff007224 */ /* 0x000fd800078e0002 */
[----:B------:R-:W-:Y:S05]  /*29fa0*/  @!P0 BRA `(.L_x_6487) ;  /* 0x0000000c00208947 */ /* 0x000fea0003800000 */
[----:B------:R-:W4:Y:S04]  /*29fb0*/  LDL R5, [R1+0x8] ;  /* 0x0000080001057983 */ /* 0x000f280000100800 */
[----:B--2---:R-:W2:Y:S04]  /*29fc0*/  LDL R4, [R1+0xc] ;  /* 0x00000c0001047983 */ /* 0x004ea80000100800 */
[----:B------:R-:W3:Y:S01]  /*29fd0*/  LDL R3, [R1+0x18] ;  /* 0x0000180001037983 */ /* 0x000ee20000100800 */
[----:B------:R-:W-:Y:S01]  /*29fe0*/  BSSY B1, `(.L_x_6488) ;  /* 0x00000c0000017945 */ /* 0x000fe20003800000 */
[----:B----4-:R-:W-:Y:S01]  /*29ff0*/  LOP3.LUT P1, RZ, R5, 0x4, RZ, 0xc0, !PT ;  /* 0x0000000405ff7812 */ /* 0x010fe2000782c0ff */
[----:B--2--5:R-:W-:-:S05]  /*2a000*/  VIADD R8, R4, 0x1 ;  /* 0x0000000104087836 */ /* 0x024fca0000000000 */
[----:B------:R-:W-:-:S04]  /*2a010*/  ISETP.NE.AND P0, PT, R8, 0x2, PT ;  /* 0x000000020800780c */ /* 0x000fc80003f05270 */
[----:B------:R-:W-:Y:S02]  /*2a020*/  SEL R9, RZ, 0x1, P0 ;  /* 0x00000001ff097807 */ /* 0x000fe40000000000 */
[----:B------:R-:W-:Y:S02]  /*2a030*/  SEL R8, R8, RZ, P0 ;  /* 0x000000ff08087207 */ /* 0x000fe40000000000 */
[----:B---3--:R-:W-:Y:S01]  /*2a040*/  LOP3.LUT R9, R3, R9, RZ, 0x3c, !PT ;  /* 0x0000000903097212 */ /* 0x008fe200078e3cff */
        /* <DEDUP_REMOVED lines=27> */
.L_x_6490:
[----:B------:R-:W2:Y:S01]  /*2a200*/  LDL R0, [R1+0x4] ;  /* 0x0000040001007983 */ /* 0x000ea20000100800 */
[----:B------:R-:W-:Y:S01]  /*2a210*/  BSSY B3, `(.L_x_6491) ;  /* 0x0000005000037945 */ /* 0x000fe20003800000 */
[----:B--2---:R-:W-:Y:S01]  /*2a220*/  IMAD R3, R8, 0x8, R0 ;  /* 0x0000000808037824 */ /* 0x004fe200078e0200 */
[----:B------:R-:W-:-:S04]  /*2a230*/  SHF.L.U32 R0, R9, 0x1f, RZ ;  /* 0x0000001f09007819 */ /* 0x000fc800000006ff */
[----:B------:R-:W1:Y:S02]  /*2a240*/  SYNCS.PHASECHK.TRANS64.TRYWAIT P0, [R3+URZ+0x36840], R0 ;  /* 0x03684000030075a7 */ /* 0x000e64000800017f */
[----:B-1----:R-:W-:Y:S05]  /*2a250*/  @!P0 BRA `(.L_x_6492) ;  /* 0x0000005400688947 */ /* 0x002fea0003800000 */
.L_x_6644:
[----:B------:R-:W-:Y:S05]  /*2a260*/  BSYNC B3 ;  /* 0x0000000000037941 */ /* 0x000fea0003800000 */
.L_x_6491:
        /* <DEDUP_REMOVED lines=11> */
.L_x_6494:
[----:B------:R-:W-:Y:S05]  /*2a320*/  BSYNC B3 ;  /* 0x0000000000037941 */ /* 0x000fea0003800000 */
.L_x_6493:
        /* <DEDUP_REMOVED lines=13> */
.L_x_6495:
        /* <DEDUP_REMOVED lines=16> */
.L_x_6496:
        /* <DEDUP_REMOVED lines=16> */
.L_x_6497:
        /* <DEDUP_REMOVED lines=18> */
.L_x_6645:
[----:B------:R-:W-:Y:S05]  /*2a720*/  BSYNC B3 ;  /* 0x0000000000037941 */ /* 0x000fea0003800000 */
.L_x_6498:
        /* <DEDUP_REMOVED lines=10> */
.L_x_6500:
[----:B------:R-:W2:Y:S01]  /*2a7d0*/  LDL R3, [R1+0x8] ;  /* 0x0000080001037983 */ /* 0x000ea20000100800 */
[----:B------:R-:W-:Y:S01]  /*2a7e0*/  BSSY B3, `(.L_x_6501) ;  /* 0x0000004000037945 */ /* 0x000fe20003800000 */
[----:B--2---:R-:W-:-:S13]  /*2a7f0*/  LOP3.LUT P0, RZ, R3, 0x8, RZ, 0xc0, !PT ;  /* 0x0000000803ff7812 */ /* 0x004fda000780c0ff */
[----:B------:R-:W-:Y:S05]  /*2a800*/  @P0 BRA `(.L_x_6502) ;  /* 0x0000000000040947 */ /* 0x000fea0003800000 */
[----:B------:R-:W-:Y:S01]  /*2a810*/  BPT.TRAP 0x1 ;  /* 0x000000040000795c */ /* 0x000fe20000300000 */
.L_x_6502:
[----:B------:R-:W-:Y:S05]  /*2a820*/  BSYNC B3 ;  /* 0x0000000000037941 */ /* 0x000fea0003800000 */
.L_x_6501:
        /* <DEDUP_REMOVED lines=14> */
.L_x_6503:
        /* <DEDUP_REMOVED lines=16> */
.L_x_6504:
        /* <DEDUP_REMOVED lines=16> */
.L_x_6505:
        /* <DEDUP_REMOVED lines=13> */
.L_x_6489:
[----:B------:R-:W-:Y:S05]  /*2abe0*/  BSYNC B1 ;  /* 0x0000000000017941 */ /* 0x000fea0003800000 */
.L_x_6488:
[----:B------:R-:W2:Y:S04]  /*2abf0*/  LDL.LU R0, [R1+0x38] ;  /* 0x0000380001007983 */ /* 0x000ea80000300800 */
[----:B------:R1:W-:Y:S04]  /*2ac00*/  STL [R1+0x18], R9 ;  /* 0x0000180901007387 */ /* 0x0003e80000100800 */
[----:B------:R1:W-:Y:S02]  /*2ac10*/  STL [R1+0xc], R8 ;  /* 0x00000c0801007387 */ /* 0x0003e40000100800 */
[----:B-12---:R-:W-:-:S07]  /*2ac20*/  VIADD R0, R0, 0xfffffffd ;  /* 0xfffffffd00007836 */ /* 0x006fce0000000000 */
.L_x_6487:
[----:B------:R-:W-:Y:S05]  /*2ac30*/  BSYNC B2 ;  /* 0x0000000000027941 */ /* 0x000fea0003800000 */
.L_x_6486:
[----:B------:R-:W-:-:S13]  /*2ac40*/  ISETP.NE.AND P0, PT, R2, RZ, PT ;  /* 0x000000ff0200720c */ /* 0x000fda0003f05270 */
[----:B------:R-:W-:Y:S05]  /*2ac50*/  @!P0 BRA `(.L_x_6485) ;  /* 0x00000018001c8947 */ /* 0x000fea0003800000 */
[----:B-----5:R1:W5:Y:S02]  /*2ac60*/  LDL R8, [R1] ;  /* 0x0000000001087983 */ /* 0x0203640000100800 */
.L_x_6542:
[----:B0-2---:R-:W2:Y:S04]  /*2ac70*/  LDL R4, [R1+0x8] ;  /* 0x0000080001047983 */ /* 0x005ea80000100800 */
[----:B------:R-:W4:Y:S04]  /*2ac80*/  LDL R3, [R1+0xc] ;  /* 0x00000c0001037983 */ /* 0x000f280000100800 */
[----:B---3--:R-:W3:Y:S01]  /*2ac90*/  LDL R2, [R1+0x18] ;  /* 0x0000180001027983 */ /* 0x008ee20000100800 */
[----:B------:R-:W-:Y:S05]  /*2aca0*/  YIELD ;  /* 0x0000000000007946 */ /* 0x000fea0003800000 */
[----:B------:R-:W-:Y:S01]  /*2acb0*/  BSSY B1, `(.L_x_6506) ;  /* 0x00000be000017945 */ /* 0x000fe20003800000 */
[----:B--2---:R-:W-:Y:S01]  /*2acc0*/  LOP3.LUT P1, RZ, R4, 0x4, RZ, 0xc0, !PT ;  /* 0x0000000404ff7812 */ /* 0x004fe2000782c0ff */
[----:B----4-:R-:W-:-:S05]  /*2acd0*/  VIADD R4, R3, 0x1 ;  /* 0x0000000103047836 */ /* 0x010fca0000000000 */
        /* <DEDUP_REMOVED lines=29> */
.L_x_6508:
[----:B------:R-:W2:Y:S01]  /*2aeb0*/  LDL R2, [R1+0x4] ;  /* 0x0000040001027983 */ /* 0x000ea20000100800 */
[----:B------:R-:W-:Y:S01]  /*2aec0*/  BSSY B2, `(.L_x_6509) ;  /* 0x0000005000027945 */ /* 0x000fe20003800000 */
[----:B--2---:R-:W-:Y:S01]  /*2aed0*/  IMAD R3, R4, 0x8, R2 ;  /* 0x0000000804037824 */ /* 0x004fe200078e0202 */
[----:B------:R-:W-:-:S04]  /*2aee0*/  SHF.L.U32 R2, R5, 0x1f, RZ ;  /* 0x0000001f05027819 */ /* 0x000fc800000006ff */
[----:B------:R-:W2:Y:S02]  /*2aef0*/  SYNCS.PHASECHK.TRANS64.TRYWAIT P0, [R3+URZ+0x36840], R2 ;  /* 0x03684002030075a7 */ /* 0x000ea4000800017f */
[----:B--2---:R-:W-:Y:S05]  /*2af00*/  @!P0 BRA `(.L_x_6510) ;  /* 0x0000004800648947 */ /* 0x004fea0003800000 */
.L_x_6646:
[----:B------:R-:W-:Y:S05]  /*2af10*/  BSYNC B2 ;  /* 0x0000000000027941 */ /* 0x000fea0003800000 */
.L_x_6509:
        /* <DEDUP_REMOVED lines=11> */
.L_x_6512:
[----:B------:R-:W-:Y:S05]  /*2afd0*/  BSYNC B2 ;  /* 0x0000000000027941 */ /* 0x000fea0003800000 */
.L_x_6511:
        /* <DEDUP_REMOVED lines=13> */
.L_x_6513:
        /* <DEDUP_REMOVED lines=16> */
.L_x_6514:
        /* <DEDUP_REMOVED lines=16> */
.L_x_6515:
        /* <DEDUP_REMOVED lines=18> */
.L_x_6647:
[----:B------:R-:W-:Y:S05]  /*2b3d0*/  BSYNC B2 ;  /* 0x0000000000027941 */ /* 0x000fea0003800000 */
.L_x_6516:
        /* <DEDUP_REMOVED lines=10> */
.L_x_6518:
[----:B------:R-:W2:Y:S01]  /*2b480*/  LDL R3, [R1+0x8] ;  /* 0x0000080001037983 */ /* 0x000ea20000100800 */
[----:B------:R-:W-:Y:S01]  /*2b490*/  BSSY B2, `(.L_x_6519) ;  /* 0x0000004000027945 */ /* 0x000fe20003800000 */
[----:B--2---:R-:W-:-:S13]  /*2b4a0*/  LOP3.LUT P0, RZ, R3, 0x8, RZ, 0xc0, !PT ;  /* 0x0000000803ff7812 */ /* 0x004fda000780c0ff */
[----:B------:R-:W-:Y:S05]  /*2b4b0*/  @P0 BRA `(.L_x_6520) ;  /* 0x0000000000040947 */ /* 0x000fea0003800000 */
[----:B------:R-:W-:Y:S01]  /*2b4c0*/  BPT.TRAP 0x1 ;  /* 0x000000040000795c */ /* 0x000fe20000300000 */
.L_x_6520:
[----:B------:R-:W-:Y:S05]  /*2b4d0*/  BSYNC B2 ;  /* 0x0000000000027941 */ /* 0x000fea0003800000 */
.L_x_6519:
        /* <DEDUP_REMOVED lines=14> */
.L_x_6521:
        /* <DEDUP_REMOVED lines=16> */
.L_x_6522:
        /* <DEDUP_REMOVED lines=16> */
.L_x_6523:
        /* <DEDUP_REMOVED lines=13> */
.L_x_6507:
[----:B------:R-:W-:Y:S05]  /*2b890*/  BSYNC B1 ;  /* 0x0000000000017941 */ /* 0x000fea0003800000 */
.L_x_6506:
        /* <DEDUP_REMOVED lines=35> */
.L_x_6526:
[----:B------:R-:W3:Y:S01]  /*2bad0*/  LDL R2, [R1+0x4] ;  /* 0x0000040001027983 */ /* 0x000ee20000100800 */
[----:B------:R-:W-:Y:S01]  /*2bae0*/  BSSY B2, `(.L_x_6527) ;  /* 0x0000005000027945 */ /* 0x000fe20003800000 */
[----:B---3--:R-:W-:Y:S01]  /*2baf0*/  IMAD R3, R11, 0x8, R2 ;  /* 0x000000080b037824 */ /* 0x008fe200078e0202 */
[----:B------:R-:W-:-:S04]  /*2bb00*/  SHF.L.U32 R2, R10, 0x1f, RZ ;  /* 0x0000001f0a027819 */ /* 0x000fc800000006ff */
[----:B------:R-:W3:Y:S02]  /*2bb10*/  SYNCS.PHASECHK.TRANS64.TRYWAIT P0, [R3+URZ+0x36840], R2 ;  /* 0x03684002030075a7 */ /* 0x000ee4000800017f */
[----:B---3--:R-:W-:Y:S05]  /*2bb20*/  @!P0 BRA `(.L_x_6528) ;  /* 0x0000003c00848947 */ /* 0x008fea0003800000 */
.L_x_6648:
[----:B------:R-:W-:Y:S05]  /*2bb30*/  BSYNC B2 ;  /* 0x0000000000027941 */ /* 0x000fea0003800000 */
.L_x_6527:
        /* <DEDUP_REMOVED lines=11> */
.L_x_6530:
[----:B------:R-:W-:Y:S05]  /*2bbf0*/  BSYNC B2 ;  /* 0x0000000000027941 */ /* 0x000fea0003800000 */
.L_x_6529:
        /* <DEDUP_REMOVED lines=14> */
.L_x_6531:
        /* <DEDUP_REMOVED lines=16> */
.L_x_6532:
        /* <DEDUP_REMOVED lines=16> */
.L_x_6533:
        /* <DEDUP_REMOVED lines=16> */
.L_x_6649:
[----:B------:R-:W-:Y:S05]  /*2bfe0*/  BSYNC B2 ;  /* 0x0000000000027941 */ /* 0x000fea0003800000 */
.L_x_6534:
        /* <DEDUP_REMOVED lines=10> */
.L_x_6536:
[----:B------:R-:W2:Y:S01]  /*2c090*/  LDL R3, [R1+0x8] ;  /* 0x0000080001037983 */ /* 0x000ea20000100800 */
[----:B------:R-:W-:Y:S01]  /*2c0a0*/  BSSY B2, `(.L_x_6537) ;  /* 0x0000004000027945 */ /* 0x000fe20003800000 */
[----:B--2---:R-:W-:-:S13]  /*2c0b0*/  LOP3.LUT P0, RZ, R3, 0x8, RZ, 0xc0, !PT ;  /* 0x0000000803ff7812 */ /* 0x004fda000780c0ff */
[----:B------:R-:W-:Y:S05]  /*2c0c0*/  @P0 BRA `(.L_x_6538) ;  /* 0x0000000000040947 */ /* 0x000fea0003800000 */
[----:B------:R-:W-:Y:S01]  /*2c0d0*/  BPT.TRAP 0x1 ;  /* 0x000000040000795c */ /* 0x000fe20000300000 */
.L_x_6538:
[----:B------:R-:W-:Y:S05]  /*2c0e0*/  BSYNC B2 ;  /* 0x0000000000027941 */ /* 0x000fea0003800000 */
.L_x_6537:
        /* <DEDUP_REMOVED lines=13> */
.L_x_6539:
        /* <DEDUP_REMOVED lines=16> */
.L_x_6540:
        /* <DEDUP_REMOVED lines=16> */
.L_x_6541:
        /* <DEDUP_REMOVED lines=13> */
.L_x_6525:
[----:B------:R-:W-:Y:S05]  /*2c490*/  BSYNC B1 ;  /* 0x0000000000017941 */ /* 0x000fea0003800000 */
.L_x_6524:
[C---:B------:R-:W-:Y:S01]  /*2c4a0*/  ISETP.GT.AND P0, PT, R0.reuse, 0x1, PT ;  /* 0x000000010000780c */ /* 0x040fe20003f04270 */
[----:B------:R-:W-:-:S12]  /*2c4b0*/  VIADD R0, R0, 0xfffffffe ;  /* 0xfffffffe00007836 */ /* 0x000fd80000000000 */
[----:B------:R-:W-:Y:S05]  /*2c4c0*/  @P0 BRA `(.L_x_6542) ;  /* 0xffffffe400e80947 */ /* 0x000fea000383ffff */
.L_x_6485:
[----:B------:R-:W-:Y:S05]  /*2c4d0*/  BSYNC B0 ;  /* 0x0000000000007941 */ /* 0x000fea0003800000 */
.L_x_6484:
[----:B------:R-:W4:Y:S01]  /*2c4e0*/  S2R R2, SR_TID.X ;  /* 0x0000000000027919 */ /* 0x000f220000002100 */
[----:B------:R-:W-:Y:S01]  /*2c4f0*/  BSSY B0, `(.L_x_6543) ;  /* 0x0000010000007945 */ /* 0x000fe20003800000 */
[----:B----4-:R-:W-:-:S04]  /*2c500*/  LOP3.LUT R2, R2, 0x7f, RZ, 0xc0, !PT ;  /* 0x0000007f02027812 */ /* 0x010fc800078ec0ff */
[----:B------:R-:W-:-:S13]  /*2c510*/  ISETP.NE.AND P0, PT, R2, RZ, PT ;  /* 0x000000ff0200720c */ /* 0x000fda0003f05270 */
[----:B------:R-:W-:Y:S05]  /*2c520*/  @P0 BRA `(.L_x_6544) ;  /* 0x0000000000300947 */ /* 0x000fea0003800000 */
[----:B------:R-:W4:Y:S01]  /*2c530*/  S2R R2, SR_LANEID ;  /* 0x0000000000027919 */ /* 0x000f220000000000 */
[----:B------:R-:W-:Y:S01]  /*2c540*/  VOTEU.ANY UR4, UPT, PT ;  /* 0x0000000000047886 */ /* 0x000fe200038e0100 */
[----:B0-2---:R-:W0:Y:S01]  /*2c550*/  LDC.64 R4, c[0x0][0xc60] ;  /* 0x00031800ff047b82 */ /* 0x005e220000000a00 */
[----:B------:R-:W4:Y:S02]  /*2c560*/  FLO.U32 R0, UR4 ;  /* 0x0000000400007d00 */ /* 0x000f2400080e0000 */
[----:B----4-:R-:W-:-:S06]  /*2c570*/  ISETP.EQ.U32.AND P0, PT, R0, R2, PT ;  /* 0x000000020000720c */ /* 0x010fcc0003f02070 */
[----:B------:R-:W0:Y:S07]  /*2c580*/  POPC R2, UR4 ;  /* 0x0000000400027d09 */ /* 0x000e2e0008000000 */
[----:B0-----:R-:W2:Y:S04]  /*2c590*/  @P0 ATOMG.E.ADD.STRONG.GPU PT, R2, desc[UR60][R4.64], R2 ;  /* 0x00000002040209a8 */ /* 0x001ea800081ee1fc */
[----:B--2---:R0:W2:Y:S02]  /*2c5a0*/  SHFL.IDX PT, R2, R2, R0, 0x1f ;  /* 0x00001f0002027589 */ /* 0x0040a400000e0000 */
[----:B0-----:R-:W0:Y:S02]  /*2c5b0*/  S2R R0, SR_LTMASK ;  /* 0x0000000000007919 */ /* 0x001e240000003900 */
[----:B0-----:R-:W-:-:S06]  /*2c5c0*/  LOP3.LUT R0, R0, UR4, RZ, 0xc0, !PT ;  /* 0x0000000400007c12 */ /* 0x001fcc000f8ec0ff */
[----:B------:R-:W2:Y:S02]  /*2c5d0*/  POPC R0, R0 ;  /* 0x0000000000007309 */ /* 0x000ea40000000000 */
[----:B--2---:R-:W-:-:S07]  /*2c5e0*/  IADD3 R16, R2, UR39, R0 ;  /* 0x0000002702107c10 */ /* 0x004fce000fffe000 */
.L_x_6544:
[----:B------:R-:W-:Y:S05]  /*2c5f0*/  BSYNC B0 ;  /* 0x0000000000007941 */ /* 0x000fea0003800000 */
.L_x_6543:
        /* <DEDUP_REMOVED lines=12> */
.L_x_6650:
[----:B------:R-:W-:Y:S05]  /*2c6c0*/  BSYNC B1 ;  /* 0x0000000000017941 */ /* 0x000fea0003800000 */
.L_x_6547:
        /* <DEDUP_REMOVED lines=10> */
.L_x_6549:
[----:B------:R-:W2:Y:S01]  /*2c770*/  LDL R2, [R1+0x8] ;  /* 0x0000080001027983 */ /* 0x000ea20000100800 */
[----:B------:R-:W-:Y:S01]  /*2c780*/  BSSY B1, `(.L_x_6550) ;  /* 0x0000004000017945 */ /* 0x000fe20003800000 */
[----:B--2---:R-:W-:-:S13]  /*2c790*/  LOP3.LUT P0, RZ, R2, 0x8, RZ, 0xc0, !PT ;  /* 0x0000000802ff7812 */ /* 0x004fda000780c0ff */
[----:B------:R-:W-:Y:S05]  /*2c7a0*/  @P0 BRA `(.L_x_6551) ;  /* 0x0000000000040947 */ /* 0x000fea0003800000 */
[----:B------:R-:W-:Y:S01]  /*2c7b0*/  BPT.TRAP 0x1 ;  /* 0x000000040000795c */ /* 0x000fe20000300000 */
.L_x_6551:
[----:B------:R-:W-:Y:S05]  /*2c7c0*/  BSYNC B1 ;  /* 0x0000000000017941 */ /* 0x000fea0003800000 */
.L_x_6550:
        /* <DEDUP_REMOVED lines=14> */
.L_x_6552:
        /* <DEDUP_REMOVED lines=16> */
.L_x_6553:
        /* <DEDUP_REMOVED lines=16> */
.L_x_6554:
        /* <DEDUP_REMOVED lines=11> */
.L_x_6546:
[----:B------:R-:W-:Y:S05]  /*2cb60*/  BSYNC B0 ;  /* 0x0000000000007941 */ /* 0x000fea0003800000 */
.L_x_6545:
[----:B------:R-:W4:Y:S04]  /*2cb70*/  LDL.LU R5, [R1+0xc] ;  /* 0x00000c0001057983 */ /* 0x000f280000300800 */
[----:B0-2---:R-:W2:Y:S01]  /*2cb80*/  LDL.LU R4, [R1+0x18] ;  /* 0x0000180001047983 */ /* 0x005ea20000300800 */
[----:B----4-:R-:W-:-:S05]  /*2cb90*/  VIADD R0, R5, 0x1 ;  /* 0x0000000105007836 */ /* 0x010fca0000000000 */
[----:B------:R-:W-:-:S04]  /*2cba0*/  ISETP.NE.AND P0, PT, R0, 0x2, PT ;  /* 0x000000020000780c */ /* 0x000fc80003f05270 */
[----:B------:R-:W-:Y:S02]  /*2cbb0*/  SEL R2, RZ, 0x1, P0 ;  /* 0x00000001ff027807 */ /* 0x000fe40000000000 */
[----:B------:R-:W-:Y:S02]  /*2cbc0*/  SEL R0, R0, RZ, P0 ;  /* 0x000000ff00007207 */ /* 0x000fe40000000000 */
[----:B--2---:R-:W-:-:S03]  /*2cbd0*/  LOP3.LUT R4, R4, R2, RZ, 0x3c, !PT ;  /* 0x0000000204047212 */ /* 0x004fc600078e3cff */
[----:B------:R0:W-:Y:S04]  /*2cbe0*/  STL [R1+0xc], R0 ;  /* 0x00000c0001007387 */ /* 0x0001e80000100800 */
[----:B------:R0:W-:Y:S02]  /*2cbf0*/  STL [R1+0x18], R4 ;  /* 0x0000180401007387 */ /* 0x0001e40000100800 */
.L_x_6464:
[----:B------:R-:W-:Y:S05]  /*2cc00*/  BSYNC B7 ;  /* 0x0000000000077941 */ /* 0x000fea0003800000 */
.L_x_6462:
[----:B------:R-:W2:Y:S02]  /*2cc10*/  LDL R7, [R1+0x8] ;  /* 0x0000080001077983 */ /* 0x000ea40000100800 */
[----:B--2---:R-:W-:-:S13]  /*2cc20*/  LOP3.LUT P0, RZ, R7, 0x10, RZ, 0xc0, !PT ;  /* 0x0000001007ff7812 */ /* 0x004fda000780c0ff */
[----:B------:R-:W-:Y:S05]  /*2cc30*/  @!P0 BRA `(.L_x_6555) ;  /* 0x0000000000288947 */ /* 0x000fea0003800000 */
[----:B------:R-:W-:Y:S05]  /*2cc40*/  WARPSYNC.ALL ;  /* 0x0000000000007948 */ /* 0x000fea0003800000 */
[----:B------:R-:W2:Y:S08]  /*2cc50*/  S2UR UR5, SR_CgaCtaId ;  /* 0x00000000000579c3 */ /* 0x000eb00000008800 */
[----:B------:R-:W-:Y:S06]  /*2cc60*/  BAR.SYNC.DEFER_BLOCKING 0x5, 0x180 ;  /* 0x0146000000007b1d */ /* 0x000fec0000010000 */
[----:B------:R-:W-:-:S02]  /*2cc70*/  UMOV UR4, 0x400 ;  /* 0x0000040000047882 */ /* 0x000fc40000000000 */
[----:B--2---:R-:W-:-:S06]  /*2cc80*/  ULEA UR4, UR5, UR4, 0x18 ;  /* 0x0000000405047291 */ /* 0x004fcc000f8ec03f */
[----:B0-----:R-:W-:-:S05]  /*2cc90*/  IMAD.U32 R0, RZ, RZ, UR4 ;  /* 0x00000004ff007e24 */ /* 0x001fca000f8e00ff */
[----:B------:R2:W4:Y:S04]  /*2cca0*/  LDS.128 R16, [R0+0x368d0] ;  /* 0x0368d00000107984 */ /* 0x0005280000000c00 */
[----:B------:R2:W-:Y:S01]  /*2ccb0*/  STL [R1+0x4], R0 ;  /* 0x0000040001007387 */ /* 0x0005e20000100800 */
[----:B------:R-:W-:Y:S06]  /*2ccc0*/  BAR.ARV 0x4, 0x180 ;  /* 0x0106000000007b1d */ /* 0x000fec0000002000 */
[----:B------:R-:W-:Y:S05]  /*2ccd0*/  BRA `(.L_x_6556) ;  /* 0x0000000800d87947 */ /* 0x000fea0003800000 */
.L_x_6555:
[----:B---3--:R-:W2:Y:S01]  /*2cce0*/  LDL R6, [R1+0x2c] ;  /* 0x00002c0001067983 */ /* 0x008ea20000100800 */
[----:B------:R-:W-:Y:S01]  /*2ccf0*/  UMOV UR4, 0xffffffff ;  /* 0xffffffff00047882 */ /* 0x000fe20000000000 */
[----:B--2---:R-:W-:Y:S02]  /*2cd00*/  ISETP.NE.AND P5, PT, R6, 0x1f, PT ;  /* 0x0000001f0600780c */ /* 0x004fe40003fa5270 */
[----:B------:R-:W-:Y:S11]  /*2cd10*/  BRA.DIV UR4, `(.L_x_6557) ;  /* 0x0000002e04447947 */ /* 0x000ff6000b800000 */
[----:B0-----:R-:W-:Y:S01]  /*2cd20*/  IMAD.IADD R0, R19, 0x1, R6 ;  /* 0x0000000113007824 */ /* 0x001fe200078e0206 */
        /* <DEDUP_REMOVED lines=30> */
.L_x_6660:
[----:B------:R-:W-:Y:S02]  /*2cf10*/  ULDC UR4, c[0x0][0xc38] ;  /* 0x00030e0000047ab9 */ /* 0x000fe40000000800 */
[----:B------:R-:W-:-:S04]  /*2cf20*/  IMAD.U32 R4, RZ, RZ, UR4 ;  /* 0x00000004ff047e24 */ /* 0x000fc8000f8e00ff */
[----:B--2---:R-:W-:-:S04]  /*2cf30*/  IMAD R16, R16, R4, RZ ;  /* 0x0000000410107224 */ /* 0x004fc800078e02ff */
[----:B------:R-:W-:-:S05]  /*2cf40*/  IMAD.IADD R5, R5, 0x1, R16 ;  /* 0x0000000105057824 */ /* 0x000fca00078e0210 */
[----:B------:R-:W-:-:S13]  /*2cf50*/  ISETP.GT.AND P4, PT, R5, R0, PT ;  /* 0x000000000500720c */ /* 0x000fda0003f84270 */
[----:B------:R-:W-:Y:S05]  /*2cf60*/  @P4 BRA `(.L_x_6558) ;  /* 0x0000000000a04947 */ /* 0x000fea0003800000 */
.L_x_6563:
        /* <DEDUP_REMOVED lines=13> */
.L_x_6561:
[----:B------:R-:W-:Y:S05]  /*2d040*/  BSYNC B0 ;  /* 0x0000000000007941 */ /* 0x000fea0003800000 */
.L_x_6560:
        /* <DEDUP_REMOVED lines=20> */
.L_x_6668:
[----:B------:R-:W-:Y:S02]  /*2d190*/  ULDC UR4, c[0x0][0xc38] ;  /* 0x00030e0000047ab9 */ /* 0x000fe40000000800 */
[----:B------:R-:W-:-:S04]  /*2d1a0*/  IMAD.U32 R4, RZ, RZ, UR4 ;  /* 0x00000004ff047e24 */ /* 0x000fc8000f8e00ff */
[----:B--2---:R-:W-:-:S04]  /*2d1b0*/  IMAD R16, R16, R4, RZ ;  /* 0x0000000410107224 */ /* 0x004fc800078e02ff */
[----:B------:R-:W-:-:S05]  /*2d1c0*/  IMAD.IADD R5, R16, 0x1, R5 ;  /* 0x0000000110057824 */ /* 0x000fca00078e0205 */
[----:B------:R-:W-:-:S13]  /*2d1d0*/  ISETP.GT.AND P4, PT, R5, R0, PT ;  /* 0x000000000500720c */ /* 0x000fda0003f84270 */
[----:B------:R-:W-:Y:S05]  /*2d1e0*/  @!P4 BRA `(.L_x_6563) ;  /* 0xfffffffc0060c947 */ /* 0x000fea000383ffff */
.L_x_6558:
        /* <DEDUP_REMOVED lines=8> */
.L_x_6672:
[----:B------:R-:W-:Y:S01]  /*2d270*/  ISETP.NE.AND P0, PT, R5, RZ, PT ;  /* 0x000000ff0500720c */ /* 0x000fe20003f05270 */
[----:B------:R-:W-:-:S12]  /*2d280*/  IMAD.MOV.U32 R5, RZ, RZ, RZ ;  /* 0x000000ffff057224 */ /* 0x000fd800078e00ff */
[----:B------:R-:W-:Y:S05]  /*2d290*/  @!P0 BRA `(.L_x_6565) ;  /* 0x0000000000148947 */ /* 0x000fea0003800000 */
[----:B------:R-:W-:Y:S01]  /*2d2a0*/  UMOV UR4, 0xffffffff ;  /* 0xffffffff00047882 */ /* 0x000fe20000000000 */
[----:B------:R-:W-:Y:S02]  /*2d2b0*/  VIADD R12, R6, 0xffffffff ;  /* 0xffffffff060c7836 */ /* 0x000fe40000000000 */
[----:B------:R-:W-:Y:S05]  /*2d2c0*/  BRA.DIV UR4, `(.L_x_6566) ;  /* 0x00000032043c7947 */ /* 0x000fea000b800000 */
[----:B0-----:R0:W4:Y:S02]  /*2d2d0*/  SHFL.IDX PT, R2, R2, R12, 0x1f ;  /* 0x00001f0c02027589 */ /* 0x00112400000e0000 */
.L_x_6675:
[----:B----4-:R-:W-:-:S07]  /*2d2e0*/  IMAD.MOV.U32 R5, RZ, RZ, R2 ;  /* 0x000000ffff057224 */ /* 0x010fce00078e0002 */
.L_x_6565:
[----:B0-2---:R-:W0:Y:S01]  /*2d2f0*/  LDC.64 R2, c[0x0][0xc90] ;  /* 0x00032400ff027b82 */ /* 0x005e220000000a00 */
[----:B------:R-:W-:-:S04]  /*2d300*/  IMAD.IADD R19, R6, 0x1, R19 ;  /* 0x0000000106137824 */ /* 0x000fc800078e0213 */
[----:B0-----:R-:W-:-:S05]  /*2d310*/  IMAD.WIDE R2, R19, 0x4, R2 ;  /* 0x0000000413027825 */ /* 0x001fca00078e0202 */
[----:B------:R-:W3:Y:S01]  /*2d320*/  LDG.E R7, desc[UR60][R2.64] ;  /* 0x0000003c02077981 */ /* 0x000ee2000c1e1900 */
        /* <DEDUP_REMOVED lines=63> */
.L_x_6559:
[----:B------:R-:W-:Y:S01]  /*2d720*/  UMOV UR4, URZ ;  /* 0x0000003f00047c82 */ /* 0x000fe20008000000 */
[----:B------:R-:W-:Y:S01]  /*2d730*/  UMOV UR5, URZ ;  /* 0x0000003f00057c82 */ /* 0x000fe20008000000 */
[----:B------:R-:W-:Y:S01]  /*2d740*/  ULDC UR6, c[0x0][0xc3c] ;  /* 0x00030f0000067ab9 */ /* 0x000fe20000000800 */
[----:B------:R-:W-:Y:S02]  /*2d750*/  IMAD.MOV.U32 R16, RZ, RZ, R0 ;  /* 0x000000ffff107224 */ /* 0x000fe400078e0000 */
[----:B------:R-:W-:Y:S02]  /*2d760*/  IMAD.U32 R17, RZ, RZ, UR4 ;  /* 0x00000004ff117e24 */ /* 0x000fe4000f8e00ff */
[----:B------:R-:W-:Y:S02]  /*2d770*/  IMAD.U32 R18, RZ, RZ, UR5 ;  /* 0x00000005ff127e24 */ /* 0x000fe4000f8e00ff */
[----:B------:R-:W-:-:S07]  /*2d780*/  IMAD.U32 R19, RZ, RZ, UR6 ;  /* 0x00000006ff137e24 */ /* 0x000fce000f8e00ff */
.L_x_6567:
        /* <DEDUP_REMOVED lines=11> */
.L_x_6556:
[----:B------:R-:W-:Y:S02]  /*2d840*/  ULDC UR4, c[0x0][0xc3c] ;  /* 0x00030f0000047ab9 */ /* 0x000fe40000000800 */
[----:B----4-:R-:W-:-:S13]  /*2d850*/  ISETP.GE.AND P0, PT, R19, UR4, PT ;  /* 0x0000000413007c0c */ /* 0x010fda000bf06270 */
[----:B------:R-:W-:Y:S05]  /*2d860*/  @!P0 BRA `(.L_x_6568) ;  /* 0xffffff8c00808947 */ /* 0x000fea000383ffff */
[----:B------:R-:W-:Y:S05]  /*2d870*/  BSYNC B8 ;  /* 0x0000000000087941 */ /* 0x000fea0003800000 */
.L_x_6418:
[----:B--2---:R-:W2:Y:S01]  /*2d880*/  LDL.LU R0, [R1+0x50] ;  /* 0x0000500001007983 */ /* 0x004ea20000300800 */
[----:B------:R-:W-:Y:S01]  /*2d890*/  BSSY B0, `(.L_x_6569) ;  /* 0x000000b000007945 */ /* 0x000fe20003800000 */
[----:B------:R-:W4:Y:S01]  /*2d8a0*/  S2R R5, SR_CgaCtaId ;  /* 0x0000000000057919 */ /* 0x000f220000008800 */
[----:B--2---:R-:W-:-:S05]  /*2d8b0*/  VIADD R0, R0, 0x1 ;  /* 0x0000000100007836 */ /* 0x004fca0000000000 */
        /* <DEDUP_REMOVED lines=8> */
.L_x_6676:
[----:B------:R-:W-:Y:S05]  /*2d940*/  BSYNC B0 ;  /* 0x0000000000007941 */ /* 0x000fea0003800000 */
.L_x_6569:
[----:B------:R-:W-:-:S03]  /*2d950*/  UMOV UR4, 0xffffffff ;  /* 0xffffffff00047882 */ /* 0x000fc60000000000 */
[----:B------:R-:W-:Y:S05]  /*2d960*/  BRA.DIV UR4, `(.L_x_6571) ;  /* 0x0000002a04d07947 */ /* 0x000fea000b800000 */
[----:B------:R-:W2:Y:S02]  /*2d970*/  S2R R2, SR_TID.X ;  /* 0x0000000000027919 */ /* 0x000ea40000002100 */
[----:B--2---:R-:W-:-:S04]  /*2d980*/  SHF.R.U32.HI R2, RZ, 0x5, R2 ;  /* 0x00000005ff027819 */ /* 0x004fc80000011602 */
[----:B------:R-:W-:-:S05]  /*2d990*/  LOP3.LUT R2, R2, 0x3, RZ, 0xc0, !PT ;  /* 0x0000000302027812 */ /* 0x000fca00078ec0ff */
[----:B------:R2:W4:Y:S02]  /*2d9a0*/  SHFL.IDX PT, R14, R2, RZ, 0x1f ;  /* 0x00001fff020e7589 */ /* 0x00052400000e0000 */
.L_x_6679:
[----:B----4-:R-:W-:-:S13]  /*2d9b0*/  ISETP.NE.AND P0, PT, R14, RZ, PT ;  /* 0x000000ff0e00720c */ /* 0x010fda0003f05270 */
[----:B------:R-:W-:Y:S05]  /*2d9c0*/  @P0 BRA `(.L_x_6184) ;  /* 0x00000000009c0947 */ /* 0x000fea0003800000 */
[----:B------:R-:W-:-:S03]  /*2d9d0*/  UMOV UR4, 0xffffffff ;  /* 0xffffffff00047882 */ /* 0x000fc60000000000 */
[----:B------:R-:W-:Y:S05]  /*2d9e0*/  BRA.DIV UR4, `(.L_x_6572) ;  /* 0x0000002a04e47947 */ /* 0x000fea000b800000 */
[----:B------:R-:W-:-:S13]  /*2d9f0*/  ELECT P6, URZ, PT ;  /* 0x00000000003f782f */ /* 0x000fda00038c0000 */
.L_x_6682:
        /* <DEDUP_REMOVED lines=8> */
.L_x_6573:
[----:B0-----:R-:W3:Y:S04]  /*2da80*/  LDL R3, [R1+0xc] ;  /* 0x00000c0001037983 */ /* 0x001ee80000100800 */
[----:B------:R-:W2:Y:S01]  /*2da90*/  LDL.LU R7, [R1+0x18] ;  /* 0x0000180001077983 */ /* 0x000ea20000300800 */
        /* <DEDUP_REMOVED lines=12> */
.L_x_6683:
[----:B------:R-:W2:Y:S02]  /*2db60*/  SYNCS.PHASECHK.TRANS64.TRYWAIT P0, [R7+URZ], R2 ;  /* 0x00000002070075a7 */ /* 0x000ea4000800017f */
[----:B--2---:R-:W-:Y:S05]  /*2db70*/  @!P0 BRA `(.L_x_6575) ;  /* 0x0000002800b48947 */ /* 0x004fea0003800000 */
.L_x_6684:
[----:B------:R-:W-:Y:S05]  /*2db80*/  @!P2 BRA `(.L_x_6576) ;  /* 0x000000000004a947 */ /* 0x000fea0003800000 */
[----:B------:R-:W-:Y:S01]  /*2db90*/  BPT.TRAP 0x1 ;  /* 0x000000040000795c */ /* 0x000fe20000300000 */
.L_x_6576:
[----:B------:R-:W3:Y:S01]  /*2dba0*/  LDL.LU R4, [R1+0xc] ;  /* 0x00000c0001047983 */ /* 0x000ee20000300800 */
[----:B------:R-:W-:-:S04]  /*2dbb0*/  VIADD R0, R0, 0x36860 ;  /* 0x0003686000007836 */ /* 0x000fc80000000000 */
[----:B---3--:R-:W-:-:S04]  /*2dbc0*/  IMAD R4, R4, 0x8, R0 ;  /* 0x0000000804047824 */ /* 0x008fc800078e0200 */
[----:B------:R-:W3:Y:S02]  /*2dbd0*/  SYNCS.PHASECHK.TRANS64.TRYWAIT P0, [R4+URZ], R5 ;  /* 0x00000005040075a7 */ /* 0x000ee4000800017f */
[----:B---3--:R-:W-:Y:S05]  /*2dbe0*/  @!P0 BRA `(.L_x_6577) ;  /* 0x0000002800ac8947 */ /* 0x008fea0003800000 */
.L_x_6685:
[----:B------:R-:W-:-:S07]  /*2dbf0*/  IMAD R3, R3, 0x8, R0 ;  /* 0x0000000803037824 */ /* 0x000fce00078e0200 */
.L_x_6578:
[----:B----4-:R4:W0:Y:S02]  /*2dc00*/  SYNCS.PHASECHK.TRANS64.TRYWAIT P0, [R3+URZ], R2 ;  /* 0x00000002030075a7 */ /* 0x010824000800017f */
[----:B0-----:R-:W-:Y:S05]  /*2dc10*/  @!P0 NANOSLEEP.SYNCS 0x989680 ;  /* 0x009896800000895d */ /* 0x001fea0003900000 */
[----:B------:R-:W0:Y:S02]  /*2dc20*/  @!P0 SYNCS.PHASECHK.TRANS64 P0, [R3+URZ], R2 ;  /* 0x00000002030085a7 */ /* 0x000e24000800007f */
[----:B0-----:R-:W-:Y:S05]  /*2dc30*/  @!P0 BRA `(.L_x_6578) ;  /* 0xfffffffc00f08947 */ /* 0x001fea000383ffff */
.L_x_6184:
[----:B------:R-:W-:Y:S05]  /*2dc40*/  BSYNC B9 ;  /* 0x0000000000097941 */ /* 0x000fea0003800000 */
.L_x_6181:
[----:B------:R-:W-:Y:S05]  /*2dc50*/  EXIT ;  /* 0x000000000000794d */ /* 0x000fea0003800000 */
.L_x_6202:
[----:B0-----:R0:W1:Y:S02]  /*2dc60*/  SYNCS.PHASECHK.TRANS64.TRYWAIT P5, [R96+URZ+0x36890], R97 ;  /* 0x03689061600075a7 */ /* 0x00106400080a017f */
[----:B-1----:R-:W-:Y:S05]  /*2dc70*/  @!P5 NANOSLEEP.SYNCS 0x989680 ;  /* 0x009896800000d95d */ /* 0x002fea0003900000 */
[----:B------:R-:W1:Y:S02]  /*2dc80*/  @!P5 SYNCS.PHASECHK.TRANS64 P5, [R96+URZ+0x36890], R97 ;  /* 0x036890616000d5a7 */ /* 0x000e6400080a007f */
[----:B-1----:R-:W-:Y:S05]  /*2dc90*/  @!P5 BRA `(.L_x_6202) ;  /* 0xfffffffc00f0d947 */ /* 0x002fea000383ffff */
[----:B------:R-:W-:Y:S05]  /*2dca0*/  BRA `(.L_x_6579) ;  /* 0xfffffd5c00187947 */ /* 0x000fea000383ffff */
.L_x_6256:
[----:B-1----:R1:W3:Y:S02]  /*2dcb0*/  SYNCS.PHASECHK.TRANS64.TRYWAIT P5, [R96+URZ+0x36890], R97 ;  /* 0x03689061600075a7 */ /* 0x0022e400080a017f */
[----:B---3--:R-:W-:Y:S05]  /*2dcc0*/  @!P5 NANOSLEEP.SYNCS 0x989680 ;  /* 0x009896800000d95d */ /* 0x008fea0003900000 */
[----:B------:R-:W3:Y:S02]  /*2dcd0*/  @!P5 SYNCS.PHASECHK.TRANS64 P5, [R96+URZ+0x36890], R97 ;  /* 0x036890616000d5a7 */ /* 0x000ee400080a007f */
[----:B---3--:R-:W-:Y:S05]  /*2dce0*/  @!P5 BRA `(.L_x_6256) ;  /* 0xfffffffc00f0d947 */ /* 0x008fea000383ffff */
[----:B------:R-:W-:Y:S05]  /*2dcf0*/  BRA `(.L_x_6580) ;  /* 0xfffffd9000747947 */ /* 0x000fea000383ffff */
.L_x_6281:
[----:B-1----:R1:W2:Y:S02]  /*2dd00*/  SYNCS.PHASECHK.TRANS64.TRYWAIT P3, [R96+URZ+0x36890], R97 ;  /* 0x03689061600075a7 */ /* 0x0022a4000806017f */
[----:B--2---:R-:W-:Y:S05]  /*2dd10*/  @!P3 NANOSLEEP.SYNCS 0x989680 ;  /* 0x009896800000b95d */ /* 0x004fea0003900000 */
[----:B------:R-:W2:Y:S02]  /*2dd20*/  @!P3 SYNCS.PHASECHK.TRANS64 P3, [R96+URZ+0x36890], R97 ;  /* 0x036890616000b5a7 */ /* 0x000ea4000806007f */
[----:B--2---:R-:W-:Y:S05]  /*2dd30*/  @!P3 BRA `(.L_x_6281) ;  /* 0xfffffffc00f0b947 */ /* 0x004fea000383ffff */
[----:B------:R-:W-:Y:S05]  /*2dd40*/  BRA `(.L_x_6581) ;  /* 0xfffffdc400287947 */ /* 0x000fea000383ffff */
.L_x_6287:
[----:B0-----:R0:W1:Y:S02]  /*2dd50*/  SYNCS.PHASECHK.TRANS64.TRYWAIT P2, [R96+URZ+0x368b0], R97 ;  /* 0x0368b061600075a7 */ /* 0x001064000804017f */
[----:B-1----:R-:W-:Y:S05]  /*2dd60*/  @!P2 NANOSLEEP.SYNCS 0x989680 ;  /* 0x009896800000a95d */ /* 0x002fea0003900000 */
[----:B------:R-:W1:Y:S02]  /*2dd70*/  @!P2 SYNCS.PHASECHK.TRANS64 P2, [R96+URZ+0x368b0], R97 ;  /* 0x0368b0616000a5a7 */ /* 0x000e64000804007f */
[----:B-1----:R-:W-:Y:S05]  /*2dd80*/  @!P2 BRA `(.L_x_6287) ;  /* 0xfffffffc00f0a947 */ /* 0x002fea000383ffff */
[----:B------:R-:W-:Y:S05]  /*2dd90*/  BRA `(.L_x_6582) ;  /* 0xfffffdc800407947 */ /* 0x000fea000383ffff */
.L_x_6305:
        /* <DEDUP_REMOVED lines=8> */
.L_x_6584:
[----:B------:R-:W-:Y:S05]  /*2de20*/  BSYNC B1 ;  /* 0x0000000000017941 */ /* 0x000fea0003800000 */
.L_x_6583:
        /* <DEDUP_REMOVED lines=8> */
.L_x_6585:
[----:B------:R-:W-:Y:S02]  /*2deb0*/  IMAD.MOV.U32 R13, RZ, RZ, R8 ;  /* 0x000000ffff0d7224 */ /* 0x000fe400078e0008 */
[----:B------:R-:W-:-:S07]  /*2dec0*/  IMAD.MOV.U32 R0, RZ, RZ, R14 ;  /* 0x000000ffff007224 */ /* 0x000fce00078e000e */
[----:B------:R-:W-:Y:S05]  /*2ded0*/  WARPSYNC.COLLECTIVE R15, `(.L_x_6586) ;  /* 0x000000000f087348 */ /* 0x000fea0003c00000 */
[----:B------:R0:W1:Y:S02]  /*2dee0*/  SHFL.IDX P6, R14, R13, R12, R11 ;  /* 0x0000000c0d0e7389 */ /* 0x00006400000c000b */
[----:B01----:R-:W-:Y:S01]  /*2def0*/  ENDCOLLECTIVE ;  /* 0x000000000000791b */ /* 0x003fe20003800000 */
.L_x_6586:
[----:B------:R-:W-:Y:S02]  /*2df00*/  IMAD.MOV.U32 R13, RZ, RZ, R4 ;  /* 0x000000ffff0d7224 */ /* 0x000fe400078e0004 */
[----:B------:R-:W-:-:S07]  /*2df10*/  IMAD.MOV.U32 R5, RZ, RZ, R14 ;  /* 0x000000ffff057224 */ /* 0x000fce00078e000e */
[----:B------:R-:W-:Y:S05]  /*2df20*/  WARPSYNC.COLLECTIVE R15, `(.L_x_6587) ;  /* 0x000000000f087348 */ /* 0x000fea0003c00000 */
[----:B------:R0:W1:Y:S02]  /*2df30*/  SHFL.IDX P6, R14, R13, R12, R11 ;  /* 0x0000000c0d0e7389 */ /* 0x00006400000c000b */
[----:B01----:R-:W-:Y:S01]  /*2df40*/  ENDCOLLECTIVE ;  /* 0x000000000000791b */ /* 0x003fe20003800000 */
.L_x_6587:
[----:B------:R-:W-:Y:S05]  /*2df50*/  BRA `(.L_x_6588) ;  /* 0xfffffdd8007c7947 */ /* 0x000fea000383ffff */
.L_x_6308:
        /* <DEDUP_REMOVED lines=8> */
.L_x_6590:
[----:B------:R-:W-:Y:S05]  /*2dfe0*/  BSYNC B1 ;  /* 0x0000000000017941 */ /* 0x000fea0003800000 */
.L_x_6589:
        /* <DEDUP_REMOVED lines=8> */
.L_x_6591:
[----:B------:R-:W-:Y:S02]  /*2e070*/  IMAD.MOV.U32 R13, RZ, RZ, R8 ;  /* 0x000000ffff0d7224 */ /* 0x000fe400078e0008 */
[----:B------:R-:W-:-:S07]  /*2e080*/  IMAD.MOV.U32 R0, RZ, RZ, R14 ;  /* 0x000000ffff007224 */ /* 0x000fce00078e000e */
[----:B------:R-:W-:Y:S05]  /*2e090*/  WARPSYNC.COLLECTIVE R15, `(.L_x_6592) ;  /* 0x000000000f087348 */ /* 0x000fea0003c00000 */
[----:B------:R0:W1:Y:S02]  /*2e0a0*/  SHFL.IDX P6, R14, R13, R12, R11 ;  /* 0x0000000c0d0e7389 */ /* 0x00006400000c000b */
[----:B01----:R-:W-:Y:S01]  /*2e0b0*/  ENDCOLLECTIVE ;  /* 0x000000000000791b */ /* 0x003fe20003800000 */
.L_x_6592:
[----:B------:R-:W-:Y:S02]  /*2e0c0*/  IMAD.MOV.U32 R13, RZ, RZ, R4 ;  /* 0x000000ffff0d7224 */ /* 0x000fe400078e0004 */
[----:B------:R-:W-:-:S07]  /*2e0d0*/  IMAD.MOV.U32 R5, RZ, RZ, R14 ;  /* 0x000000ffff057224 */ /* 0x000fce00078e000e */
[----:B------:R-:W-:Y:S05]  /*2e0e0*/  WARPSYNC.COLLECTIVE R15, `(.L_x_6593) ;  /* 0x000000000f087348 */ /* 0x000fea0003c00000 */
[----:B------:R0:W1:Y:S02]  /*2e0f0*/  SHFL.IDX P6, R14, R13, R12, R11 ;  /* 0x0000000c0d0e7389 */ /* 0x00006400000c000b */
[----:B01----:R-:W-:Y:S01]  /*2e100*/  ENDCOLLECTIVE ;  /* 0x000000000000791b */ /* 0x003fe20003800000 */
.L_x_6593:
[----:B------:R-:W-:Y:S01]  /*2e110*/  IMAD.MOV.U32 R4, RZ, RZ, R14 ;  /* 0x000000ffff047224 */ /* 0x000fe200078e000e */
[----:B------:R-:W-:Y:S06]  /*2e120*/  BRA `(.L_x_6594) ;  /* 0xfffffde000447947 */ /* 0x000fec000383ffff */
.L_x_6312:
[----:B0-----:R0:W1:Y:S02]  /*2e130*/  SYNCS.PHASECHK.TRANS64.TRYWAIT P0, [R16+URZ+0x36800], R5 ;  /* 0x03680005100075a7 */ /* 0x001064000800017f */
[----:B-1----:R-:W-:Y:S05]  /*2e140*/  @!P0 NANOSLEEP.SYNCS 0x989680 ;  /* 0x009896800000895d */ /* 0x002fea0003900000 */
[----:B------:R-:W1:Y:S02]  /*2e150*/  @!P0 SYNCS.PHASECHK.TRANS64 P0, [R16+URZ+0x36800], R5 ;  /* 0x03680005100085a7 */ /* 0x000e64000800007f */
[----:B-1----:R-:W-:Y:S05]  /*2e160*/  @!P0 BRA `(.L_x_6312) ;  /* 0xfffffffc00f08947 */ /* 0x002fea000383ffff */
[----:B------:R-:W-:Y:S05]  /*2e170*/  BRA `(.L_x_6595) ;  /* 0xfffffde800887947 */ /* 0x000fea000383ffff */
.L_x_6336:
        /* <DEDUP_REMOVED lines=8> */
.L_x_6597:
[----:B------:R-:W-:Y:S05]  /*2e200*/  BSYNC B1 ;  /* 0x0000000000017941 */ /* 0x000fea0003800000 */
.L_x_6596:
        /* <DEDUP_REMOVED lines=8> */
.L_x_6598:
[----:B------:R-:W-:Y:S02]  /*2e290*/  IMAD.MOV.U32 R21, RZ, RZ, R3 ;  /* 0x000000ffff157224 */ /* 0x000fe400078e0003 */
[----:B------:R-:W-:Y:S02]  /*2e2a0*/  IMAD.MOV.U32 R13, RZ, RZ, R7 ;  /* 0x000000ffff0d7224 */ /* 0x000fe400078e0007 */
[----:B------:R-:W-:-:S07]  /*2e2b0*/  IMAD.MOV.U32 R0, RZ, RZ, R14 ;  /* 0x000000ffff007224 */ /* 0x000fce00078e000e */
[----:B------:R-:W-:Y:S05]  /*2e2c0*/  WARPSYNC.COLLECTIVE R15, `(.L_x_6599) ;  /* 0x000000000f087348 */ /* 0x000fea0003c00000 */
[----:B------:R0:W1:Y:S02]  /*2e2d0*/  SHFL.IDX P6, R14, R13, R12, R11 ;  /* 0x0000000c0d0e7389 */ /* 0x00006400000c000b */
[----:B01----:R-:W-:Y:S01]  /*2e2e0*/  ENDCOLLECTIVE ;  /* 0x000000000000791b */ /* 0x003fe20003800000 */
.L_x_6599:
[----:B------:R-:W-:Y:S02]  /*2e2f0*/  IMAD.MOV.U32 R20, RZ, RZ, R0 ;  /* 0x000000ffff147224 */ /* 0x000fe400078e0000 */
[----:B------:R-:W-:Y:S02]  /*2e300*/  IMAD.MOV.U32 R13, RZ, RZ, R9 ;  /* 0x000000ffff0d7224 */ /* 0x000fe400078e0009 */
[----:B------:R-:W-:-:S07]  /*2e310*/  IMAD.MOV.U32 R5, RZ, RZ, R14 ;  /* 0x000000ffff057224 */ /* 0x000fce00078e000e */
[----:B------:R-:W-:Y:S05]  /*2e320*/  WARPSYNC.COLLECTIVE R15, `(.L_x_6600) ;  /* 0x000000000f087348 */ /* 0x000fea0003c00000 */
[----:B------:R0:W1:Y:S02]  /*2e330*/  SHFL.IDX P6, R14, R13, R12, R11 ;  /* 0x0000000c0d0e7389 */ /* 0x00006400000c000b */
[----:B01----:R-:W-:Y:S01]  /*2e340*/  ENDCOLLECTIVE ;  /* 0x000000000000791b */ /* 0x003fe20003800000 */
.L_x_6600:
[----:B------:R-:W-:Y:S05]  /*2e350*/  BRA `(.L_x_6601) ;  /* 0xfffffe1000347947 */ /* 0x000fea000383ffff */
.L_x_6339:
        /* <DEDUP_REMOVED lines=8> */
.L_x_6603:
[----:B------:R-:W-:Y:S05]  /*2e3e0*/  BSYNC B1 ;  /* 0x0000000000017941 */ /* 0x000fea0003800000 */
.L_x_6602:
        /* <DEDUP_REMOVED lines=8> */
.L_x_6604:
[----:B------:R-:W-:Y:S02]  /*2e470*/  IMAD.MOV.U32 R21, RZ, RZ, R3 ;  /* 0x000000ffff157224 */ /* 0x000fe400078e0003 */
[----:B------:R-:W-:Y:S02]  /*2e480*/  IMAD.MOV.U32 R13, RZ, RZ, R7 ;  /* 0x000000ffff0d7224 */ /* 0x000fe400078e0007 */
[----:B------:R-:W-:-:S07]  /*2e490*/  IMAD.MOV.U32 R0, RZ, RZ, R14 ;  /* 0x000000ffff007224 */ /* 0x000fce00078e000e */
[----:B------:R-:W-:Y:S05]  /*2e4a0*/  WARPSYNC.COLLECTIVE R15, `(.L_x_6605) ;  /* 0x000000000f087348 */ /* 0x000fea0003c00000 */
[----:B------:R0:W1:Y:S02]  /*2e4b0*/  SHFL.IDX P6, R14, R13, R12, R11 ;  /* 0x0000000c0d0e7389 */ /* 0x00006400000c000b */
[----:B01----:R-:W-:Y:S01]  /*2e4c0*/  ENDCOLLECTIVE ;  /* 0x000000000000791b */ /* 0x003fe20003800000 */
.L_x_6605:
[----:B------:R-:W-:Y:S02]  /*2e4d0*/  IMAD.MOV.U32 R20, RZ, RZ, R0 ;  /* 0x000000ffff147224 */ /* 0x000fe400078e0000 */
[----:B------:R-:W-:Y:S02]  /*2e4e0*/  IMAD.MOV.U32 R13, RZ, RZ, R9 ;  /* 0x000000ffff0d7224 */ /* 0x000fe400078e0009 */
[----:B------:R-:W-:-:S07]  /*2e4f0*/  IMAD.MOV.U32 R7, RZ, RZ, R14 ;  /* 0x000000ffff077224 */ /* 0x000fce00078e000e */
[----:B------:R-:W-:Y:S05]  /*2e500*/  WARPSYNC.COLLECTIVE R15, `(.L_x_6606) ;  /* 0x000000000f087348 */ /* 0x000fea0003c00000 */
[----:B------:R0:W1:Y:S02]  /*2e510*/  SHFL.IDX P6, R14, R13, R12, R11 ;  /* 0x0000000c0d0e7389 */ /* 0x00006400000c000b */
[----:B01----:R-:W-:Y:S01]  /*2e520*/  ENDCOLLECTIVE ;  /* 0x000000000000791b */ /* 0x003fe20003800000 */
.L_x_6606:
[----:B------:R-:W-:Y:S05]  /*2e530*/  BRA `(.L_x_6607) ;  /* 0xfffffe14006c7947 */ /* 0x000fea000383ffff */
.L_x_6343:
[----:B0-----:R0:W1:Y:S02]  /*2e540*/  SYNCS.PHASECHK.TRANS64.TRYWAIT P0, [R16+URZ+0x36800], R61 ;  /* 0x0368003d100075a7 */ /* 0x001064000800017f */
[----:B-1----:R-:W-:Y:S05]  /*2e550*/  @!P0 NANOSLEEP.SYNCS 0x989680 ;  /* 0x009896800000895d */ /* 0x002fea0003900000 */
[----:B------:R-:W1:Y:S02]  /*2e560*/  @!P0 SYNCS.PHASECHK.TRANS64 P0, [R16+URZ+0x36800], R61 ;  /* 0x0368003d100085a7 */ /* 0x000e64000800007f */
[----:B-1----:R-:W-:Y:S05]  /*2e570*/  @!P0 BRA `(.L_x_6343) ;  /* 0xfffffffc00f08947 */ /* 0x002fea000383ffff */
[----:B------:R-:W-:Y:S05]  /*2e580*/  BRA `(.L_x_6608) ;  /* 0xfffffe1800f07947 */ /* 0x000fea000383ffff */
.L_x_6357:
[----:B-1----:R1:W2:Y:S02]  /*2e590*/  SYNCS.PHASECHK.TRANS64.TRYWAIT P2, [R3+URZ+0x36830], R0 ;  /* 0x03683000030075a7 */ /* 0x0022a4000804017f */
[----:B--2---:R-:W-:Y:S05]  /*2e5a0*/  @!P2 NANOSLEEP.SYNCS 0x989680 ;  /* 0x009896800000a95d */ /* 0x004fea0003900000 */
[----:B------:R-:W2:Y:S02]  /*2e5b0*/  @!P2 SYNCS.PHASECHK.TRANS64 P2, [R3+URZ+0x36830], R0 ;  /* 0x036830000300a5a7 */ /* 0x000ea4000804007f */
[----:B--2---:R-:W-:Y:S05]  /*2e5c0*/  @!P2 BRA `(.L_x_6357) ;  /* 0xfffffffc00f0a947 */ /* 0x004fea000383ffff */
[----:B------:R-:W-:Y:S05]  /*2e5d0*/  BRA `(.L_x_6356) ;  /* 0xfffffe4400b47947 */ /* 0x000fea000383ffff */
.L_x_6364:
[----:B-1----:R1:W2:Y:S02]  /*2e5e0*/  SYNCS.PHASECHK.TRANS64.TRYWAIT P3, [R13+URZ+0x36830], R4 ;  /* 0x036830040d0075a7 */ /* 0x0022a4000806017f */
[----:B--2---:R-:W-:Y:S05]  /*2e5f0*/  @!P3 NANOSLEEP.SYNCS 0x989680 ;  /* 0x009896800000b95d */ /* 0x004fea0003900000 */
[----:B------:R-:W2:Y:S02]  /*2e600*/  @!P3 SYNCS.PHASECHK.TRANS64 P3, [R13+URZ+0x36830], R4 ;  /* 0x036830040d00b5a7 */ /* 0x000ea4000806007f */
[----:B--2---:R-:W-:Y:S05]  /*2e610*/  @!P3 BRA `(.L_x_6364) ;  /* 0xfffffffc00f0b947 */ /* 0x004fea000383ffff */
[----:B------:R-:W-:Y:S05]  /*2e620*/  BRA `(.L_x_6363) ;  /* 0xfffffe9400a07947 */ /* 0x000fea000383ffff */
.L_x_6369:
[----:B-1----:R1:W2:Y:S02]  /*2e630*/  SYNCS.PHASECHK.TRANS64.TRYWAIT P3, [R11+URZ+0x36850], R0 ;  /* 0x036850000b0075a7 */ /* 0x0022a4000806017f */
[----:B--2---:R-:W-:Y:S05]  /*2e640*/  @!P3 NANOSLEEP.SYNCS 0x989680 ;  /* 0x009896800000b95d */ /* 0x004fea0003900000 */
[----:B------:R-:W2:Y:S02]  /*2e650*/  @!P3 SYNCS.PHASECHK.TRANS64 P3, [R11+URZ+0x36850], R0 ;  /* 0x036850000b00b5a7 */ /* 0x000ea4000806007f */
[----:B--2---:R-:W-:Y:S05]  /*2e660*/  @!P3 BRA `(.L_x_6369) ;  /* 0xfffffffc00f0b947 */ /* 0x004fea000383ffff */
[----:B------:R-:W-:Y:S05]  /*2e670*/  BRA `(.L_x_6368) ;  /* 0xfffffecc003c7947 */ /* 0x000fea000383ffff */
.L_x_6377:
[----:B-1----:R1:W2:Y:S02]  /*2e680*/  SYNCS.PHASECHK.TRANS64.TRYWAIT P2, [R4+URZ+0x36830], R5 ;  /* 0x03683005040075a7 */ /* 0x0022a4000804017f */
[----:B--2---:R-:W-:Y:S05]  /*2e690*/  @!P2 NANOSLEEP.SYNCS 0x989680 ;  /* 0x009896800000a95d */ /* 0x004fea0003900000 */
[----:B------:R-:W2:Y:S02]  /*2e6a0*/  @!P2 SYNCS.PHASECHK.TRANS64 P2, [R4+URZ+0x36830], R5 ;  /* 0x036830050400a5a7 */ /* 0x000ea4000804007f */
[----:B--2---:R-:W-:Y:S05]  /*2e6b0*/  @!P2 BRA `(.L_x_6377) ;  /* 0xfffffffc00f0a947 */ /* 0x004fea000383ffff */
[----:B------:R-:W-:Y:S05]  /*2e6c0*/  BRA `(.L_x_6376) ;  /* 0xfffffee800f07947 */ /* 0x000fea000383ffff */
.L_x_6382:
[----:B-1----:R1:W2:Y:S02]  /*2e6d0*/  SYNCS.PHASECHK.TRANS64.TRYWAIT P2, [R11+URZ+0x36850], R0 ;  /* 0x036850000b0075a7 */ /* 0x0022a4000804017f */
[----:B--2---:R-:W-:Y:S05]  /*2e6e0*/  @!P2 NANOSLEEP.SYNCS 0x989680 ;  /* 0x009896800000a95d */ /* 0x004fea0003900000 */
[----:B------:R-:W2:Y:S02]  /*2e6f0*/  @!P2 SYNCS.PHASECHK.TRANS64 P2, [R11+URZ+0x36850], R0 ;  /* 0x036850000b00a5a7 */ /* 0x000ea4000804007f */
[----:B--2---:R-:W-:Y:S05]  /*2e700*/  @!P2 BRA `(.L_x_6382) ;  /* 0xfffffffc00f0a947 */ /* 0x004fea000383ffff */
[----:B------:R-:W-:Y:S05]  /*2e710*/  BRA `(.L_x_6381) ;  /* 0xffffff20008c7947 */ /* 0x000fea000383ffff */
.L_x_6388:
[----:B-1----:R1:W2:Y:S02]  /*2e720*/  SYNCS.PHASECHK.TRANS64.TRYWAIT P0, [R8+URZ+0x36850], R3 ;  /* 0x03685003080075a7 */ /* 0x0022a4000800017f */
[----:B--2---:R-:W-:Y:S05]  /*2e730*/  @!P0 NANOSLEEP.SYNCS 0x989680 ;  /* 0x009896800000895d */ /* 0x004fea0003900000 */
[----:B------:R-:W2:Y:S02]  /*2e740*/  @!P0 SYNCS.PHASECHK.TRANS64 P0, [R8+URZ+0x36850], R3 ;  /* 0x03685003080085a7 */ /* 0x000ea4000800007f */
[----:B--2---:R-:W-:Y:S05]  /*2e750*/  @!P0 BRA `(.L_x_6388) ;  /* 0xfffffffc00f08947 */ /* 0x004fea000383ffff */
[----:B------:R-:W-:Y:S05]  /*2e760*/  BRA `(.L_x_6387) ;  /* 0xffffff3c00887947 */ /* 0x000fea000383ffff */
.L_x_6424:
[----:B------:R-:W1:Y:S01]  /*2e770*/  S2R R11, SR_TID.X ;  /* 0x00000000000b7919 */ /* 0x000e620000002100 */
[----:B------:R-:W-:Y:S01]  /*2e780*/  BSSY B1, `(.L_x_6609) ;  /* 0x000000a000017945 */ /* 0x000fe20003800000 */
[----:B------:R-:W-:Y:S02]  /*2e790*/  IMAD.MOV.U32 R12, RZ, RZ, RZ ;  /* 0x000000ffff0c7224 */ /* 0x000fe400078e00ff */
[----:B------:R-:W-:Y:S01]  /*2e7a0*/  IMAD.MOV.U32 R15, RZ, RZ, -0x1 ;  /* 0xffffffffff0f7424 */ /* 0x000fe200078e00ff */
[----:B-1----:R-:W-:-:S04]  /*2e7b0*/  SHF.R.U32.HI R11, RZ, 0x5, R11 ;  /* 0x00000005ff0b7819 */ /* 0x002fc8000001160b */
[----:B------:R-:W-:-:S05]  /*2e7c0*/  LOP3.LUT R11, R11, 0x3, RZ, 0xc0, !PT ;  /* 0x000000030b0b7812 */ /* 0x000fca00078ec0ff */
[----:B0-----:R-:W-:Y:S02]  /*2e7d0*/  IMAD.MOV.U32 R13, RZ, RZ, R11 ;  /* 0x000000ffff0d7224 */ /* 0x001fe400078e000b */
[----:B------:R-:W-:-:S07]  /*2e7e0*/  IMAD.MOV.U32 R11, RZ, RZ, 0x1f ;  /* 0x0000001fff0b7424 */ /* 0x000fce00078e00ff */
[----:B------:R-:W-:Y:S05]  /*2e7f0*/  WARPSYNC.COLLECTIVE R15, `(.L_x_6610) ;  /* 0x000000000f087348 */ /* 0x000fea0003c00000 */
[----:B------:R0:W1:Y:S02]  /*2e800*/  SHFL.IDX P6, R14, R13, R12, R11 ;  /* 0x0000000c0d0e7389 */ /* 0x00006400000c000b */
[----:B01----:R-:W-:Y:S01]  /*2e810*/  ENDCOLLECTIVE ;  /* 0x000000000000791b */ /* 0x003fe20003800000 */
.L_x_6610:
[----:B------:R-:W-:Y:S05]  /*2e820*/  BSYNC B1 ;  /* 0x0000000000017941 */ /* 0x000fea0003800000 */
.L_x_6609:
[----:B------:R-:W-:Y:S05]  /*2e830*/  BRA `(.L_x_6611) ;  /* 0xffffff8400987947 */ /* 0x000fea000383ffff */
.L_x_6426:
[----:B------:R-:W-:Y:S01]  /*2e840*/  BSSY B1, `(.L_x_6612) ;  /* 0x0000006000017945 */ /* 0x000fe20003800000 */
[----:B------:R-:W-:-:S07]  /*2e850*/  IMAD.MOV.U32 R15, RZ, RZ, -0x1 ;  /* 0xffffffffff0f7424 */ /* 0x000fce00078e00ff */
[----:B01----:R-:W-:Y:S05]  /*2e860*/  WARPSYNC.COLLECTIVE R15, `(.L_x_6613) ;  /* 0x000000000f0c7348 */ /* 0x003fea0003c00000 */
[----:B------:R-:W-:Y:S02]  /*2e870*/  ELECT P6, UR62, PT ;  /* 0x00000000003e782f */ /* 0x000fe400038c0000 */
[----:B------:R-:W-:Y:S01]  /*2e880*/  MOV R14, UR62 ;  /* 0x0000003e000e7c02 */ /* 0x000fe20008000f00 */
[----:B01----:R-:W-:Y:S10]  /*2e890*/  ENDCOLLECTIVE ;  /* 0x000000000000791b */ /* 0x003ff40003800000 */
.L_x_6613:
[----:B------:R-:W-:Y:S05]  /*2e8a0*/  BSYNC B1 ;  /* 0x0000000000017941 */ /* 0x000fea0003800000 */
.L_x_6612:
[----:B------:R-:W-:Y:S01]  /*2e8b0*/  PLOP3.LUT P2, PT, P6, PT, PT, 0x80, 0x0 ;  /* 0x000000000000781c */ /* 0x000fe2000374f070 */
[----:B------:R-:W-:-:S12]  /*2e8c0*/  BRA `(.L_x_6425) ;  /* 0xffffff84008c7947 */ /* 0x000fd8000383ffff */
.L_x_6428:
[----:B-1----:R-:W2:Y:S02]  /*2e8d0*/  LDL R3, [R1+0x4] ;  /* 0x0000040001037983 */ /* 0x002ea40000100800 */
[----:B--2---:R1:W2:Y:S02]  /*2e8e0*/  SYNCS.PHASECHK.TRANS64.TRYWAIT P0, [R3+URZ+0x36820], R2 ;  /* 0x03682002030075a7 */ /* 0x0042a4000800017f */
[----:B--2---:R-:W-:Y:S05]  /*2e8f0*/  @!P0 NANOSLEEP.SYNCS 0x989680 ;  /* 0x009896800000895d */ /* 0x004fea0003900000 */
[----:B------:R-:W2:Y:S02]  /*2e900*/  @!P0 SYNCS.PHASECHK.TRANS64 P0, [R3+URZ+0x36820], R2 ;  /* 0x03682002030085a7 */ /* 0x000ea4000800007f */
[----:B--2---:R-:W-:Y:S05]  /*2e910*/  @!P0 BRA `(.L_x_6428) ;  /* 0xfffffffc00ec8947 */ /* 0x004fea000383ffff */
[----:B------:R-:W-:Y:S05]  /*2e920*/  BRA `(.L_x_6614) ;  /* 0xffffff84009c7947 */ /* 0x000fea000383ffff */
.L_x_6432:
[----:B-1----:R1:W2:Y:S02]  /*2e930*/  SYNCS.PHASECHK.TRANS64.TRYWAIT P0, [R4+URZ+0x368a0], R8 ;  /* 0x0368a008040075a7 */ /* 0x0022a4000800017f */
[----:B--2---:R-:W-:Y:S05]  /*2e940*/  @!P0 NANOSLEEP.SYNCS 0x989680 ;  /* 0x009896800000895d */ /* 0x004fea0003900000 */
[----:B------:R-:W2:Y:S02]  /*2e950*/  @!P0 SYNCS.PHASECHK.TRANS64 P0, [R4+URZ+0x368a0], R8 ;  /* 0x0368a008040085a7 */ /* 0x000ea4000800007f */
[----:B--2---:R-:W-:Y:S05]  /*2e960*/  @!P0 BRA `(.L_x_6432) ;  /* 0xfffffffc00f08947 */ /* 0x004fea000383ffff */
[----:B------:R-:W-:Y:S05]  /*2e970*/  BRA `(.L_x_6615) ;  /* 0xffffff8400c07947 */ /* 0x000fea000383ffff */
.L_x_6439:
[----:B--2---:R2:W3:Y:S02]  /*2e980*/  SYNCS.PHASECHK.TRANS64.TRYWAIT P0, [R4+URZ+0x368c0], R8 ;  /* 0x0368c008040075a7 */ /* 0x0044e4000800017f */
[----:B---3--:R-:W-:Y:S05]  /*2e990*/  @!P0 NANOSLEEP.SYNCS 0x989680 ;  /* 0x009896800000895d */ /* 0x008fea0003900000 */
[----:B------:R-:W3:Y:S02]  /*2e9a0*/  @!P0 SYNCS.PHASECHK.TRANS64 P0, [R4+URZ+0x368c0], R8 ;  /* 0x0368c008040085a7 */ /* 0x000ee4000800007f */
[----:B---3--:R-:W-:Y:S05]  /*2e9b0*/  @!P0 BRA `(.L_x_6439) ;  /* 0xfffffffc00f08947 */ /* 0x008fea000383ffff */
[----:B------:R-:W-:Y:S05]  /*2e9c0*/  BRA `(.L_x_6616) ;  /* 0xffffff8800c07947 */ /* 0x000fea000383ffff */
.L_x_6448:
[----:B-1----:R1:W2:Y:S02]  /*2e9d0*/  SYNCS.PHASECHK.TRANS64.TRYWAIT P0, [R6+URZ+0x368a0], R5 ;  /* 0x0368a005060075a7 */ /* 0x0022a4000800017f */
[----:B--2---:R-:W-:Y:S05]  /*2e9e0*/  @!P0 NANOSLEEP.SYNCS 0x989680 ;  /* 0x009896800000895d */ /* 0x004fea0003900000 */
[----:B------:R-:W2:Y:S02]  /*2e9f0*/  @!P0 SYNCS.PHASECHK.TRANS64 P0, [R6+URZ+0x368a0], R5 ;  /* 0x0368a005060085a7 */ /* 0x000ea4000800007f */
[----:B--2---:R-:W-:Y:S05]  /*2ea00*/  @!P0 BRA `(.L_x_6448) ;  /* 0xfffffffc00f08947 */ /* 0x004fea000383ffff */
[----:B------:R-:W-:Y:S05]  /*2ea10*/  BRA `(.L_x_6617) ;  /* 0xffffff90000c7947 */ /* 0x000fea000383ffff */
.L_x_6455:
[----:B--2---:R2:W3:Y:S02]  /*2ea20*/  SYNCS.PHASECHK.TRANS64.TRYWAIT P0, [R6+URZ+0x368c0], R5 ;  /* 0x0368c005060075a7 */ /* 0x0044e4000800017f */
[----:B---3--:R-:W-:Y:S05]  /*2ea30*/  @!P0 NANOSLEEP.SYNCS 0x989680 ;  /* 0x009896800000895d */ /* 0x008fea0003900000 */
[----:B------:R-:W3:Y:S02]  /*2ea40*/  @!P0 SYNCS.PHASECHK.TRANS64 P0, [R6+URZ+0x368c0], R5 ;  /* 0x0368c005060085a7 */ /* 0x000ee4000800007f */
[----:B---3--:R-:W-:Y:S05]  /*2ea50*/  @!P0 BRA `(.L_x_6455) ;  /* 0xfffffffc00f08947 */ /* 0x008fea000383ffff */
[----:B------:R-:W-:Y:S05]  /*2ea60*/  BRA `(.L_x_6618) ;  /* 0xffffff9400087947 */ /* 0x000fea000383ffff */
.L_x_6470:
        /* <DEDUP_REMOVED lines=11> */
.L_x_6620:
[----:B------:R-:W-:Y:S05]  /*2eb20*/  BSYNC B0 ;  /* 0x0000000000007941 */ /* 0x000fea0003800000 */
.L_x_6619:
[----:B------:R-:W-:Y:S05]  /*2eb30*/  BRA `(.L_x_6621) ;  /* 0xffffff9c00e07947 */ /* 0x000fea000383ffff */
.L_x_6472:
[----:B------:R-:W-:Y:S01]  /*2eb40*/  BSSY B0, `(.L_x_6622) ;  /* 0x0000006000007945 */ /* 0x000fe20003800000 */
[----:B------:R-:W-:-:S07]  /*2eb50*/  IMAD.MOV.U32 R15, RZ, RZ, -0x1 ;  /* 0xffffffffff0f7424 */ /* 0x000fce00078e00ff */
[----:B01----:R-:W-:Y:S05]  /*2eb60*/  WARPSYNC.COLLECTIVE R15, `(.L_x_6623) ;  /* 0x000000000f0c7348 */ /* 0x003fea0003c00000 */
[----:B------:R-:W-:Y:S02]  /*2eb70*/  ELECT P6, UR62, PT ;  /* 0x00000000003e782f */ /* 0x000fe400038c0000 */
[----:B------:R-:W-:Y:S01]  /*2eb80*/  MOV R14, UR62 ;  /* 0x0000003e000e7c02 */ /* 0x000fe20008000f00 */
[----:B01----:R-:W-:Y:S10]  /*2eb90*/  ENDCOLLECTIVE ;  /* 0x000000000000791b */ /* 0x003ff40003800000 */
.L_x_6623:
[----:B------:R-:W-:Y:S05]  /*2eba0*/  BSYNC B0 ;  /* 0x0000000000007941 */ /* 0x000fea0003800000 */
.L_x_6622:
[----:B------:R-:W-:Y:S05]  /*2ebb0*/  BRA `(.L_x_6624) ;  /* 0xffffff9c00f07947 */ /* 0x000fea000383ffff */
.L_x_6474:
[----:B-1----:R1:W2:Y:S02]  /*2ebc0*/  SYNCS.PHASECHK.TRANS64.TRYWAIT P0, [R0+URZ+0x36840], R2 ;  /* 0x03684002000075a7 */ /* 0x0022a4000800017f */
[----:B--2---:R-:W-:Y:S05]  /*2ebd0*/  @!P0 NANOSLEEP.SYNCS 0x989680 ;  /* 0x009896800000895d */ /* 0x004fea0003900000 */
[----:B------:R-:W2:Y:S02]  /*2ebe0*/  @!P0 SYNCS.PHASECHK.TRANS64 P0, [R0+URZ+0x36840], R2 ;  /* 0x03684002000085a7 */ /* 0x000ea4000800007f */
[----:B--2---:R-:W-:Y:S05]  /*2ebf0*/  @!P0 BRA `(.L_x_6474) ;  /* 0xfffffffc00f08947 */ /* 0x004fea000383ffff */
[----:B------:R-:W-:Y:S05]  /*2ec00*/  BRA `(.L_x_6625) ;  /* 0xffffffa0005c7947 */ /* 0x000fea000383ffff */
.L_x_6478:
        /* <DEDUP_REMOVED lines=8> */
.L_x_6626:
[----:B------:R-:W-:Y:S02]  /*2ec90*/  IMAD.MOV.U32 R13, RZ, RZ, R3 ;  /* 0x000000ffff0d7224 */ /* 0x000fe400078e0003 */
[----:B------:R-:W-:-:S07]  /*2eca0*/  IMAD.MOV.U32 R4, RZ, RZ, R14 ;  /* 0x000000ffff047224 */ /* 0x000fce00078e000e */
[----:B------:R-:W-:Y:S05]  /*2ecb0*/  WARPSYNC.COLLECTIVE R15, `(.L_x_6627) ;  /* 0x000000000f087348 */ /* 0x000fea0003c00000 */
[----:B------:R0:W1:Y:S02]  /*2ecc0*/  SHFL.IDX P6, R14, R13, R12, R11 ;  /* 0x0000000c0d0e7389 */ /* 0x00006400000c000b */
[----:B01----:R-:W-:Y:S01]  /*2ecd0*/  ENDCOLLECTIVE ;  /* 0x000000000000791b */ /* 0x003fe20003800000 */
.L_x_6627:
[----:B------:R-:W-:Y:S02]  /*2ece0*/  IMAD R17, R17, 0x80, R10 ;  /* 0x0000008011117824 */ /* 0x000fe400078e020a */
[----:B------:R-:W-:Y:S02]  /*2ecf0*/  IMAD R0, R9, R7, RZ ;  /* 0x0000000709007224 */ /* 0x000fe400078e02ff */
[----:B------:R0:W5:Y:S01]  /*2ed00*/  LDL R9, [R1+0x30] ;  /* 0x0000300001097983 */ /* 0x0001620000100800 */
[----:B------:R-:W-:Y:S02]  /*2ed10*/  IMAD.MOV.U32 R13, RZ, RZ, R2 ;  /* 0x000000ffff0d7224 */ /* 0x000fe400078e0002 */
[----:B------:R-:W-:Y:S01]  /*2ed20*/  IMAD.MOV.U32 R12, RZ, RZ, 0x1 ;  /* 0x00000001ff0c7424 */ /* 0x000fe200078e00ff */
[C---:B------:R-:W-:Y:S01]  /*2ed30*/  ISETP.GE.AND P2, PT, R17.reuse, R0, PT ;  /* 0x000000001100720c */ /* 0x040fe20003f46270 */
[----:B------:R-:W-:Y:S02]  /*2ed40*/  IMAD.MOV.U32 R5, RZ, RZ, R14 ;  /* 0x000000ffff057224 */ /* 0x000fe400078e000e */
[----:B------:R-:W-:-:S10]  /*2ed50*/  VIADD R7, R17, 0x10 ;  /* 0x0000001011077836 */ /* 0x000fd40000000000 */
[----:B0----5:R-:W-:Y:S05]  /*2ed60*/  WARPSYNC.COLLECTIVE R15, `(.L_x_6628) ;  /* 0x000000000f087348 */ /* 0x021fea0003c00000 */
[----:B------:R1:W2:Y:S02]  /*2ed70*/  SHFL.IDX P6, R14, R13, R12, R11 ;  /* 0x0000000c0d0e7389 */ /* 0x0002a400000c000b */
[----:B012--5:R-:W-:Y:S01]  /*2ed80*/  ENDCOLLECTIVE ;  /* 0x000000000000791b */ /* 0x027fe20003800000 */
.L_x_6628:
[----:B------:R-:W-:Y:S01]  /*2ed90*/  @!P2 LEA R5, P4, R8, R5, 0x1 ;  /* 0x000000050805a211 */ /* 0x000fe200078808ff */
[----:B------:R-:W-:-:S04]  /*2eda0*/  IMAD.MOV.U32 R13, RZ, RZ, R3 ;  /* 0x000000ffff0d7224 */ /* 0x000fc800078e0003 */
[----:B------:R-:W-:-:S05]  /*2edb0*/  @!P2 IMAD.X R4, RZ, RZ, R4, P4 ;  /* 0x000000ffff04a224 */ /* 0x000fca00020e0604 */
[----:B------:R-:W-:Y:S01]  /*2edc0*/  @!P2 LOP3.LUT R5, R5, R4, RZ, 0x3c, !PT ;  /* 0x000000040505a212 */ /* 0x000fe200078e3cff */
[----:B------:R-:W-:-:S03]  /*2edd0*/  IMAD.MOV.U32 R6, RZ, RZ, R14 ;  /* 0x000000ffff067224 */ /* 0x000fc600078e000e */
[----:B------:R-:W-:-:S07]  /*2ede0*/  @!P2 LOP3.LUT R4, R5, R4, RZ, 0x3c, !PT ;  /* 0x000000040504a212 */ /* 0x000fce00078e3cff */
[----:B------:R-:W-:Y:S05]  /*2edf0*/  WARPSYNC.COLLECTIVE R15, `(.L_x_6629) ;  /* 0x000000000f087348 */ /* 0x000fea0003c00000 */
[----:B------:R0:W1:Y:S02]  /*2ee00*/  SHFL.IDX P6, R14, R13, R12, R11 ;  /* 0x0000000c0d0e7389 */ /* 0x00006400000c000b */
[----:B01----:R-:W-:Y:S01]  /*2ee10*/  ENDCOLLECTIVE ;  /* 0x000000000000791b */ /* 0x003fe20003800000 */
.L_x_6629:
[----:B------:R-:W-:Y:S01]  /*2ee20*/  @!P2 LOP3.LUT R5, R5, R4, RZ, 0x3c, !PT ;  /* 0x000000040505a212 */ /* 0x000fe200078e3cff */
[----:B------:R-:W-:Y:S02]  /*2ee30*/  IMAD.MOV.U32 R13, RZ, RZ, R2 ;  /* 0x000000ffff0d7224 */ /* 0x000fe400078e0002 */
[----:B------:R-:W-:Y:S02]  /*2ee40*/  IMAD.MOV.U32 R12, RZ, RZ, 0x2 ;  /* 0x00000002ff0c7424 */ /* 0x000fe400078e00ff */
        /* <DEDUP_REMOVED lines=11> */
.L_x_6630:
[----:B------:R-:W-:-:S05]  /*2ef00*/  @!P2 LEA R5, P4, R8, R4, 0x1 ;  /* 0x000000040805a211 */ /* 0x000fca00078808ff */
[----:B------:R-:W-:-:S05]  /*2ef10*/  @!P2 IMAD.X R4, RZ, RZ, R6, P4 ;  /* 0x000000ffff04a224 */ /* 0x000fca00020e0606 */
[----:B------:R-:W-:Y:S01]  /*2ef20*/  @!P2 LOP3.LUT R5, R5, R4, RZ, 0x3c, !PT ;  /* 0x000000040505a212 */ /* 0x000fe200078e3cff */
[----:B------:R-:W-:-:S03]  /*2ef30*/  IMAD.MOV.U32 R13, RZ, RZ, R3 ;  /* 0x000000ffff0d7224 */ /* 0x000fc600078e0003 */
[----:B------:R-:W-:-:S04]  /*2ef40*/  @!P2 LOP3.LUT R4, R5, R4, RZ, 0x3c, !PT ;  /* 0x000000040504a212 */ /* 0x000fc800078e3cff */
[----:B------:R-:W-:Y:S01]  /*2ef50*/  @!P2 LOP3.LUT R5, R5, R4, RZ, 0x3c, !PT ;  /* 0x000000040505a212 */ /* 0x000fe200078e3cff */
[----:B------:R-:W-:-:S07]  /*2ef60*/  IMAD.MOV.U32 R6, RZ, RZ, R14 ;  /* 0x000000ffff067224 */ /* 0x000fce00078e000e */
[----:B------:R-:W-:Y:S05]  /*2ef70*/  WARPSYNC.COLLECTIVE R15, `(.L_x_6631) ;  /* 0x000000000f087348 */ /* 0x000fea0003c00000 */
[----:B------:R0:W1:Y:S02]  /*2ef80*/  SHFL.IDX P6, R14, R13, R12, R11 ;  /* 0x0000000c0d0e7389 */ /* 0x00006400000c000b */
[----:B01----:R-:W-:Y:S01]  /*2ef90*/  ENDCOLLECTIVE ;  /* 0x000000000000791b */ /* 0x003fe20003800000 */
.L_x_6631:
[----:B------:R-:W-:Y:S01]  /*2efa0*/  @!PT LDS RZ, [RZ] ;  /* 0x00000000fffff984 */ /* 0x000fe20000000800 */
[----:B------:R-:W-:Y:S01]  /*2efb0*/  @!PT LDS RZ, [RZ] ;  /* 0x00000000fffff984 */ /* 0x000fe20000000800 */
[----:B------:R-:W-:Y:S01]  /*2efc0*/  @!PT LDS RZ, [RZ] ;  /* 0x00000000fffff984 */ /* 0x000fe20000000800 */
[----:B------:R-:W-:Y:S04]  /*2efd0*/  @!P2 LDGSTS.E.BYPASS.LTC128B.128 [R9+0x15c00], desc[UR60][R4.64], !P3 ;  /* 0x15c000000409afae */ /* 0x000fe8000d901d7c */
[----:B------:R-:W-:Y:S04]  /*2efe0*/  @!P2 LDGSTS.E.BYPASS.LTC128B.128 [R9+0x19c00], desc[UR60][R4.64+0x80], !P0 ;  /* 0x19c000800409afae */ /* 0x000fe8000c101d7c */
[----:B------:R0:W-:Y:S01]  /*2eff0*/  @!P2 LDGSTS.E.BYPASS.LTC128B.128 [R9+0x1dc00], desc[UR60][R4.64+0x100], !P1 ;  /* 0x1dc001000409afae */ /* 0x0001e2000c901d7c */
[----:B------:R-:W-:Y:S02]  /*2f000*/  IMAD.MOV.U32 R13, RZ, RZ, R2 ;  /* 0x000000ffff0d7224 */ /* 0x000fe400078e0002 */
[----:B------:R-:W-:-:S02]  /*2f010*/  IMAD.MOV.U32 R12, RZ, RZ, 0x3 ;  /* 0x00000003ff0c7424 */ /* 0x000fc400078e00ff */
[----:B0-----:R-:W-:-:S05]  /*2f020*/  VIADD R4, R17, 0x20 ;  /* 0x0000002011047836 */ /* 0x001fca0000000000 */
[----:B------:R-:W-:Y:S01]  /*2f030*/  ISETP.GE.AND P2, PT, R4, R0, PT ;  /* 0x000000000400720c */ /* 0x000fe20003f46270 */
[----:B------:R-:W-:-:S12]  /*2f040*/  IMAD.MOV.U32 R4, RZ, RZ, R14 ;  /* 0x000000ffff047224 */ /* 0x000fd800078e000e */
[----:B------:R-:W-:Y:S05]  /*2f050*/  WARPSYNC.COLLECTIVE R15, `(.L_x_6632) ;  /* 0x000000000f087348 */ /* 0x000fea0003c00000 */
[----:B------:R0:W1:Y:S02]  /*2f060*/  SHFL.IDX P6, R14, R13, R12, R11 ;  /* 0x0000000c0d0e7389 */ /* 0x00006400000c000b */
[----:B01----:R-:W-:Y:S01]  /*2f070*/  ENDCOLLECTIVE ;  /* 0x000000000000791b */ /* 0x003fe20003800000 */
.L_x_6632:
        /* <DEDUP_REMOVED lines=9> */
.L_x_6633:
[----:B------:R-:W-:-:S05]  /*2f110*/  @!P2 LOP3.LUT R5, R5, R4, RZ, 0x3c, !PT ;  /* 0x000000040505a212 */ /* 0x000fca00078e3cff */
[----:B------:R-:W-:Y:S01]  /*2f120*/  @!PT LDS RZ, [RZ] ;  /* 0x00000000fffff984 */ /* 0x000fe20000000800 */
[----:B------:R-:W-:Y:S01]  /*2f130*/  @!PT LDS RZ, [RZ] ;  /* 0x00000000fffff984 */ /* 0x000fe20000000800 */
[----:B------:R-:W-:Y:S01]  /*2f140*/  @!PT LDS RZ, [RZ] ;  /* 0x00000000fffff984 */ /* 0x000fe20000000800 */
[----:B------:R-:W-:Y:S04]  /*2f150*/  @!P2 LDGSTS.E.BYPASS.LTC128B.128 [R9+0x16400], desc[UR60][R4.64], !P3 ;  /* 0x164000000409afae */ /* 0x000fe8000d901d7c */
[----:B------:R-:W-:Y:S01]  /*2f160*/  @!P2 LDGSTS.E.BYPASS.LTC128B.128 [R9+0x1a400], desc[UR60][R4.64+0x80], !P0 ;  /* 0x1a4000800409afae */ /* 0x000fe2000c101d7c */
[----:B------:R-:W-:-:S03]  /*2f170*/  IMAD.MOV.U32 R13, RZ, RZ, R2 ;  /* 0x000000ffff0d7224 */ /* 0x000fc600078e0002 */
[----:B------:R0:W-:Y:S01]  /*2f180*/  @!P2 LDGSTS.E.BYPASS.LTC128B.128 [R9+0x1e400], desc[UR60][R4.64+0x100], !P1 ;  /* 0x1e4001000409afae */ /* 0x0001e2000c901d7c */
[----:B------:R-:W-:Y:S02]  /*2f190*/  IMAD.MOV.U32 R12, RZ, RZ, 0x4 ;  /* 0x00000004ff0c7424 */ /* 0x000fe400078e00ff */
[----:B0-----:R-:W-:-:S05]  /*2f1a0*/  VIADD R4, R17, 0x30 ;  /* 0x0000003011047836 */ /* 0x001fca0000000000 */
[----:B------:R-:W-:Y:S01]  /*2f1b0*/  ISETP.GE.AND P2, PT, R4, R0, PT ;  /* 0x000000000400720c */ /* 0x000fe20003f46270 */
[----:B------:R-:W-:-:S12]  /*2f1c0*/  IMAD.MOV.U32 R4, RZ, RZ, R14 ;  /* 0x000000ffff047224 */ /* 0x000fd800078e000e */
[----:B------:R-:W-:Y:S05]  /*2f1d0*/  WARPSYNC.COLLECTIVE R15, `(.L_x_6634) ;  /* 0x000000000f087348 */ /* 0x000fea0003c00000 */
[----:B------:R0:W1:Y:S02]  /*2f1e0*/  SHFL.IDX P6, R14, R13, R12, R11 ;  /* 0x0000000c0d0e7389 */ /* 0x00006400000c000b */
[----:B01----:R-:W-:Y:S01]  /*2f1f0*/  ENDCOLLECTIVE ;  /* 0x000000000000791b */ /* 0x003fe20003800000 */
.L_x_6634:
        /* <DEDUP_REMOVED lines=9> */
.L_x_6635:
        /* <DEDUP_REMOVED lines=15> */
.L_x_6636:
        /* <DEDUP_REMOVED lines=9> */
.L_x_6637:
        /* <DEDUP_REMOVED lines=15> */
.L_x_6638:
        /* <DEDUP_REMOVED lines=9> */
.L_x_6639:
        /* <DEDUP_REMOVED lines=15> */
.L_x_6640:
[----:B------:R-:W-:Y:S01]  /*2f680*/  @!P2 LEA R5, P4, R8, R4, 0x1 ;  /* 0x000000040805a211 */ /* 0x000fe200078808ff */
[----:B------:R-:W-:-:S04]  /*2f690*/  IMAD.MOV.U32 R13, RZ, RZ, R3 ;  /* 0x000000ffff0d7224 */ /* 0x000fc800078e0003 */
[----:B------:R-:W-:-:S05]  /*2f6a0*/  @!P2 IMAD.X R4, RZ, RZ, R6, P4 ;  /* 0x000000ffff04a224 */ /* 0x000fca00020e0606 */
        /* <DEDUP_REMOVED lines=13> */
.L_x_6641:
[----:B------:R-:W-:Y:S01]  /*2f780*/  IMAD.MOV.U32 R3, RZ, RZ, R14 ;  /* 0x000000ffff037224 */ /* 0x000fe200078e000e */
[----:B------:R-:W-:Y:S06]  /*2f790*/  BRA `(.L_x_6642) ;  /* 0xffffffa400487947 */ /* 0x000fec000383ffff */
.L_x_6483:
[----:B0-----:R-:W4:Y:S02]  /*2f7a0*/  LDL R2, [R1+0x4] ;  /* 0x0000040001027983 */ /* 0x001f240000100800 */
[----:B----4-:R0:W1:Y:S02]  /*2f7b0*/  SYNCS.PHASECHK.TRANS64.TRYWAIT P0, [R2+URZ+0x36820], R0 ;  /* 0x03682000020075a7 */ /* 0x010064000800017f */
[----:B-1----:R-:W-:Y:S05]  /*2f7c0*/  @!P0 NANOSLEEP.SYNCS 0x989680 ;  /* 0x009896800000895d */ /* 0x002fea0003900000 */
[----:B------:R-:W1:Y:S02]  /*2f7d0*/  @!P0 SYNCS.PHASECHK.TRANS64 P0, [R2+URZ+0x36820], R0 ;  /* 0x03682000020085a7 */ /* 0x000e64000800007f */
[----:B-1----:R-:W-:Y:S05]  /*2f7e0*/  @!P0 BRA `(.L_x_6483) ;  /* 0xfffffffc00ec8947 */ /* 0x002fea000383ffff */
[----:B------:R-:W-:Y:S05]  /*2f7f0*/  BRA `(.L_x_6643) ;  /* 0xffffffa400c07947 */ /* 0x000fea000383ffff */
.L_x_6492:
[----:B-1----:R1:W2:Y:S02]  /*2f800*/  SYNCS.PHASECHK.TRANS64.TRYWAIT P0, [R3+URZ+0x36840], R0 ;  /* 0x03684000030075a7 */ /* 0x0022a4000800017f */
[----:B--2---:R-:W-:Y:S05]  /*2f810*/  @!P0 NANOSLEEP.SYNCS 0x989680 ;  /* 0x009896800000895d */ /* 0x004fea0003900000 */
[----:B------:R-:W2:Y:S02]  /*2f820*/  @!P0 SYNCS.PHASECHK.TRANS64 P0, [R3+URZ+0x36840], R0 ;  /* 0x03684000030085a7 */ /* 0x000ea4000800007f */
[----:B--2---:R-:W-:Y:S05]  /*2f830*/  @!P0 BRA `(.L_x_6492) ;  /* 0xfffffffc00f08947 */ /* 0x004fea000383ffff */
[----:B------:R-:W-:Y:S05]  /*2f840*/  BRA `(.L_x_6644) ;  /* 0xffffffa800847947 */ /* 0x000fea000383ffff */
.L_x_6499:
[----:B0-----:R0:W1:Y:S02]  /*2f850*/  SYNCS.PHASECHK.TRANS64.TRYWAIT P0, [R0+URZ+0x36860], R3 ;  /* 0x03686003000075a7 */ /* 0x001064000800017f */
[----:B-1----:R-:W-:Y:S05]  /*2f860*/  @!P0 NANOSLEEP.SYNCS 0x989680 ;  /* 0x009896800000895d */ /* 0x002fea0003900000 */
[----:B------:R-:W1:Y:S02]  /*2f870*/  @!P0 SYNCS.PHASECHK.TRANS64 P0, [R0+URZ+0x36860], R3 ;  /* 0x03686003000085a7 */ /* 0x000e64000800007f */
[----:B-1----:R-:W-:Y:S05]  /*2f880*/  @!P0 BRA `(.L_x_6499) ;  /* 0xfffffffc00f08947 */ /* 0x002fea000383ffff */
[----:B------:R-:W-:Y:S05]  /*2f890*/  BRA `(.L_x_6645) ;  /* 0xffffffac00a07947 */ /* 0x000fea000383ffff */
.L_x_6510:
[----:B--2---:R2:W3:Y:S02]  /*2f8a0*/  SYNCS.PHASECHK.TRANS64.TRYWAIT P0, [R3+URZ+0x36840], R2 ;  /* 0x03684002030075a7 */ /* 0x0044e4000800017f */
[----:B---3--:R-:W-:Y:S05]  /*2f8b0*/  @!P0 NANOSLEEP.SYNCS 0x989680 ;  /* 0x009896800000895d */ /* 0x008fea0003900000 */
[----:B------:R-:W3:Y:S02]  /*2f8c0*/  @!P0 SYNCS.PHASECHK.TRANS64 P0, [R3+URZ+0x36840], R2 ;  /* 0x03684002030085a7 */ /* 0x000ee4000800007f */
[----:B---3--:R-:W-:Y:S05]  /*2f8d0*/  @!P0 BRA `(.L_x_6510) ;  /* 0xfffffffc00f08947 */ /* 0x008fea000383ffff */
[----:B------:R-:W-:Y:S05]  /*2f8e0*/  BRA `(.L_x_6646) ;  /* 0xffffffb400887947 */ /* 0x000fea000383ffff */
.L_x_6517:
[----:B0-----:R0:W2:Y:S02]  /*2f8f0*/  SYNCS.PHASECHK.TRANS64.TRYWAIT P0, [R2+URZ+0x36860], R3 ;  /* 0x03686003020075a7 */ /* 0x0010a4000800017f */
[----:B--2---:R-:W-:Y:S05]  /*2f900*/  @!P0 NANOSLEEP.SYNCS 0x989680 ;  /* 0x009896800000895d */ /* 0x004fea0003900000 */
[----:B------:R-:W2:Y:S02]  /*2f910*/  @!P0 SYNCS.PHASECHK.TRANS64 P0, [R2+URZ+0x36860], R3 ;  /* 0x03686003020085a7 */ /* 0x000ea4000800007f */
[----:B--2---:R-:W-:Y:S05]  /*2f920*/  @!P0 BRA `(.L_x_6517) ;  /* 0xfffffffc00f08947 */ /* 0x004fea000383ffff */
[----:B------:R-:W-:Y:S05]  /*2f930*/  BRA `(.L_x_6647) ;  /* 0xffffffb800a47947 */ /* 0x000fea000383ffff */
.L_x_6528:
[----:B---3--:R3:W4:Y:S02]  /*2f940*/  SYNCS.PHASECHK.TRANS64.TRYWAIT P0, [R3+URZ+0x36840], R2 ;  /* 0x03684002030075a7 */ /* 0x008724000800017f */
[----:B----4-:R-:W-:Y:S05]  /*2f950*/  @!P0 NANOSLEEP.SYNCS 0x989680 ;  /* 0x009896800000895d */ /* 0x010fea0003900000 */
[----:B------:R-:W4:Y:S02]  /*2f960*/  @!P0 SYNCS.PHASECHK.TRANS64 P0, [R3+URZ+0x36840], R2 ;  /* 0x03684002030085a7 */ /* 0x000f24000800007f */
[----:B----4-:R-:W-:Y:S05]  /*2f970*/  @!P0 BRA `(.L_x_6528) ;  /* 0xfffffffc00f08947 */ /* 0x010fea000383ffff */
[----:B------:R-:W-:Y:S05]  /*2f980*/  BRA `(.L_x_6648) ;  /* 0xffffffc000687947 */ /* 0x000fea000383ffff */
.L_x_6535:
[----:B0-----:R0:W2:Y:S02]  /*2f990*/  SYNCS.PHASECHK.TRANS64.TRYWAIT P0, [R2+URZ+0x36860], R5 ;  /* 0x03686005020075a7 */ /* 0x0010a4000800017f */
[----:B--2---:R-:W-:Y:S05]  /*2f9a0*/  @!P0 NANOSLEEP.SYNCS 0x989680 ;  /* 0x009896800000895d */ /* 0x004fea0003900000 */
[----:B------:R-:W2:Y:S02]  /*2f9b0*/  @!P0 SYNCS.PHASECHK.TRANS64 P0, [R2+URZ+0x36860], R5 ;  /* 0x03686005020085a7 */ /* 0x000ea4000800007f */
[----:B--2---:R-:W-:Y:S05]  /*2f9c0*/  @!P0 BRA `(.L_x_6535) ;  /* 0xfffffffc00f08947 */ /* 0x004fea000383ffff */
[----:B------:R-:W-:Y:S05]  /*2f9d0*/  BRA `(.L_x_6649) ;  /* 0xffffffc400807947 */ /* 0x000fea000383ffff */
.L_x_6548:
[----:B--2---:R2:W4:Y:S02]  /*2f9e0*/  SYNCS.PHASECHK.TRANS64.TRYWAIT P0, [R0+URZ+0x36860], R2 ;  /* 0x03686002000075a7 */ /* 0x004524000800017f */
[----:B----4-:R-:W-:Y:S05]  /*2f9f0*/  @!P0 NANOSLEEP.SYNCS 0x989680 ;  /* 0x009896800000895d */ /* 0x010fea0003900000 */
[----:B------:R-:W4:Y:S02]  /*2fa00*/  @!P0 SYNCS.PHASECHK.TRANS64 P0, [R0+URZ+0x36860], R2 ;  /* 0x03686002000085a7 */ /* 0x000f24000800007f */
[----:B----4-:R-:W-:Y:S05]  /*2fa10*/  @!P0 BRA `(.L_x_6548) ;  /* 0xfffffffc00f08947 */ /* 0x010fea000383ffff */
[----:B------:R-:W-:Y:S05]  /*2fa20*/  BRA `(.L_x_6650) ;  /* 0xffffffcc00247947 */ /* 0x000fea000383ffff */
.L_x_6557:
[----:B------:R-:W-:Y:S01]  /*2fa30*/  BSSY B0, `(.L_x_6651) ;  /* 0x0000008000007945 */ /* 0x000fe20003800000 */
[----:B0-----:R-:W-:Y:S02]  /*2fa40*/  IMAD.MOV.U32 R13, RZ, RZ, R16 ;  /* 0x000000ffff0d7224 */ /* 0x001fe400078e0010 */
[----:B------:R-:W-:Y:S02]  /*2fa50*/  IMAD.MOV.U32 R12, RZ, RZ, RZ ;  /* 0x000000ffff0c7224 */ /* 0x000fe400078e00ff */
[----:B------:R-:W-:Y:S02]  /*2fa60*/  IMAD.MOV.U32 R11, RZ, RZ, 0x1f ;  /* 0x0000001fff0b7424 */ /* 0x000fe400078e00ff */
[----:B------:R-:W-:-:S07]  /*2fa70*/  IMAD.MOV.U32 R15, RZ, RZ, -0x1 ;  /* 0xffffffffff0f7424 */ /* 0x000fce00078e00ff */
[----:B-1---5:R-:W-:Y:S05]  /*2fa80*/  WARPSYNC.COLLECTIVE R15, `(.L_x_6652) ;  /* 0x000000000f087348 */ /* 0x022fea0003c00000 */
[----:B------:R0:W2:Y:S02]  /*2fa90*/  SHFL.IDX P6, R14, R13, R12, R11 ;  /* 0x0000000c0d0e7389 */ /* 0x0000a400000c000b */
[----:B012--5:R-:W-:Y:S01]  /*2faa0*/  ENDCOLLECTIVE ;  /* 0x000000000000791b */ /* 0x027fe20003800000 */
.L_x_6652:
[----:B------:R-:W-:Y:S05]  /*2fab0*/  BSYNC B0 ;  /* 0x0000000000007941 */ /* 0x000fea0003800000 */
.L_x_6651:
        /* <DEDUP_REMOVED lines=10> */
.L_x_6653:
        /* <DEDUP_REMOVED lines=16> */
.L_x_6654:
        /* <DEDUP_REMOVED lines=9> */
.L_x_6655:
        /* <DEDUP_REMOVED lines=8> */
.L_x_6656:
        /* <DEDUP_REMOVED lines=8> */
.L_x_6657:
        /* <DEDUP_REMOVED lines=8> */
.L_x_6658:
        /* <DEDUP_REMOVED lines=9> */
.L_x_6659:
[----:B------:R-:W-:Y:S01]  /*2ff00*/  IMAD.MOV.U32 R16, RZ, RZ, R14 ;  /* 0x000000ffff107224 */ /* 0x000fe200078e000e */
[----:B------:R-:W-:Y:S06]  /*2ff10*/  BRA `(.L_x_6660) ;  /* 0xffffffcc00fc7947 */ /* 0x000fec000383ffff */
.L_x_6562:
        /* <DEDUP_REMOVED lines=8> */
.L_x_6662:
[----:B------:R-:W-:Y:S05]  /*2ffa0*/  BSYNC B0 ;  /* 0x0000000000007941 */ /* 0x000fea0003800000 */
.L_x_6661:
        /* <DEDUP_REMOVED lines=12> */
.L_x_6663:
        /* <DEDUP_REMOVED lines=8> */
.L_x_6664:
        /* <DEDUP_REMOVED lines=8> */
.L_x_6665:
        /* <DEDUP_REMOVED lines=8> */
.L_x_6666:
        /* <DEDUP_REMOVED lines=9> */
.L_x_6667:
[----:B------:R-:W-:Y:S01]  /*30280*/  IMAD.MOV.U32 R16, RZ, RZ, R14 ;  /* 0x000000ffff107224 */ /* 0x000fe200078e000e */
[----:B------:R-:W-:Y:S06]  /*30290*/  BRA `(.L_x_6668) ;  /* 0xffffffcc00bc7947 */ /* 0x000fec000383ffff */
.L_x_6564:
[----:B------:R-:W-:Y:S01]  /*302a0*/  BSSY B0, `(.L_x_6669) ;  /* 0x0000006000007945 */ /* 0x000fe20003800000 */
[----:B------:R-:W-:Y:S01]  /*302b0*/  PLOP3.LUT P6, PT, P6, PT, PT, 0x8, 0x0 ;  /* 0x000000000000781c */ /* 0x000fe200037ce170 */
[----:B------:R-:W-:-:S12]  /*302c0*/  IMAD.MOV.U32 R15, RZ, RZ, -0x1 ;  /* 0xffffffffff0f7424 */ /* 0x000fd800078e00ff */
[----:B01---5:R-:W-:Y:S05]  /*302d0*/  WARPSYNC.COLLECTIVE R15, `(.L_x_6670) ;  /* 0x000000000f087348 */ /* 0x023fea0003c00000 */
[----:B------:R-:W-:Y:S01]  /*302e0*/  VOTE.ANY R14, PT, P6 ;  /* 0x00000000000e7806 */ /* 0x000fe200030e0100 */
[----:B01---5:R-:W-:Y:S06]  /*302f0*/  ENDCOLLECTIVE ;  /* 0x000000000000791b */ /* 0x023fec0003800000 */
.L_x_6670:
[----:B------:R-:W-:Y:S05]  /*30300*/  BSYNC B0 ;  /* 0x0000000000007941 */ /* 0x000fea0003800000 */
.L_x_6669:
        /* <DEDUP_REMOVED lines=9> */
.L_x_6671:
[----:B------:R-:W-:Y:S01]  /*303a0*/  IMAD.MOV.U32 R17, RZ, RZ, R14 ;  /* 0x000000ffff117224 */ /* 0x000fe200078e000e */
[----:B------:R-:W-:Y:S06]  /*303b0*/  BRA `(.L_x_6672) ;  /* 0xffffffcc00ac7947 */ /* 0x000fec000383ffff */
.L_x_6566:
[----:B------:R-:W-:Y:S01]  /*303c0*/  BSSY B0, `(.L_x_6673) ;  /* 0x0000007000007945 */ /* 0x000fe20003800000 */
[----:B------:R-:W-:Y:S02]  /*303d0*/  IMAD.MOV.U32 R13, RZ, RZ, R2 ;  /* 0x000000ffff0d7224 */ /* 0x000fe400078e0002 */
[----:B------:R-:W-:Y:S02]  /*303e0*/  IMAD.MOV.U32 R11, RZ, RZ, 0x1f ;  /* 0x0000001fff0b7424 */ /* 0x000fe400078e00ff */
[----:B------:R-:W-:-:S07]  /*303f0*/  IMAD.MOV.U32 R15, RZ, RZ, -0x1 ;  /* 0xffffffffff0f7424 */ /* 0x000fce00078e00ff */
[----:B0123-5:R-:W-:Y:S05]  /*30400*/  WARPSYNC.COLLECTIVE R15, `(.L_x_6674) ;  /* 0x000000000f087348 */ /* 0x02ffea0003c00000 */
[----:B------:R4:W0:Y:S02]  /*30410*/  SHFL.IDX P6, R14, R13, R12, R11 ;  /* 0x0000000c0d0e7389 */ /* 0x00082400000c000b */
[----:B012345:R-:W-:Y:S01]  /*30420*/  ENDCOLLECTIVE ;  /* 0x000000000000791b */ /* 0x03ffe20003800000 */
.L_x_6674:
[----:B------:R-:W-:Y:S05]  /*30430*/  BSYNC B0 ;  /* 0x0000000000007941 */ /* 0x000fea0003800000 */
.L_x_6673:
[----:B------:R-:W-:Y:S01]  /*30440*/  IMAD.MOV.U32 R2, RZ, RZ, R14 ;  /* 0x000000ffff027224 */ /* 0x000fe200078e000e */
[----:B------:R-:W-:Y:S06]  /*30450*/  BRA `(.L_x_6675) ;  /* 0xffffffcc00a07947 */ /* 0x000fec000383ffff */
.L_x_6570:
[----:B0-----:R0:W2:Y:S02]  /*30460*/  SYNCS.PHASECHK.TRANS64.TRYWAIT P0, [R0+URZ+0x36820], R3 ;  /* 0x03682003000075a7 */ /* 0x0010a4000800017f */
[----:B--2---:R-:W-:Y:S05]  /*30470*/  @!P0 NANOSLEEP.SYNCS 0x989680 ;  /* 0x009896800000895d */ /* 0x004fea0003900000 */
[----:B------:R-:W2:Y:S02]  /*30480*/  @!P0 SYNCS.PHASECHK.TRANS64 P0, [R0+URZ+0x36820], R3 ;  /* 0x03682003000085a7 */ /* 0x000ea4000800007f */
[----:B--2---:R-:W-:Y:S05]  /*30490*/  @!P0 BRA `(.L_x_6570) ;  /* 0xfffffffc00f08947 */ /* 0x004fea000383ffff */
[----:B------:R-:W-:Y:S05]  /*304a0*/  BRA `(.L_x_6676) ;  /* 0xffffffd400247947 */ /* 0x000fea000383ffff */
.L_x_6571:
        /* <DEDUP_REMOVED lines=8> */
[----:B01-3-5:R-:W-:Y:S05]  /*30530*/  WARPSYNC.COLLECTIVE R15, `(.L_x_6678) ;  /* 0x000000000f087348 */ /* 0x02bfea0003c00000 */
[----:B------:R2:W4:Y:S02]  /*30540*/  SHFL.IDX P6, R14, R13, R12, R11 ;  /* 0x0000000c0d0e7389 */ /* 0x00052400000c000b */
[----:B012345:R-:W-:Y:S01]  /*30550*/  ENDCOLLECTIVE ;  /* 0x000000000000791b */ /* 0x03ffe20003800000 */
.L_x_6678:
[----:B------:R-:W-:Y:S05]  /*30560*/  BSYNC B0 ;  /* 0x0000000000007941 */ /* 0x000fea0003800000 */
.L_x_6677:
[----:B------:R-:W-:Y:S05]  /*30570*/  BRA `(.L_x_6679) ;  /* 0xffffffd4000c7947 */ /* 0x000fea000383ffff */
.L_x_6572:
[----:B------:R-:W-:Y:S01]  /*30580*/  BSSY B0, `(.L_x_6680) ;  /* 0x0000006000007945 */ /* 0x000fe20003800000 */
[----:B------:R-:W-:-:S07]  /*30590*/  IMAD.MOV.U32 R15, RZ, RZ, -0x1 ;  /* 0xffffffffff0f7424 */ /* 0x000fce00078e00ff */
[----:B0123-5:R-:W-:Y:S05]  /*305a0*/  WARPSYNC.COLLECTIVE R15, `(.L_x_6681) ;  /* 0x000000000f0c7348 */ /* 0x02ffea0003c00000 */
[----:B------:R-:W-:Y:S02]  /*305b0*/  ELECT P6, UR62, PT ;  /* 0x00000000003e782f */ /* 0x000fe400038c0000 */
[----:B------:R-:W-:Y:S01]  /*305c0*/  MOV R14, UR62 ;  /* 0x0000003e000e7c02 */ /* 0x000fe20008000f00 */
[----:B0123-5:R-:W-:Y:S10]  /*305d0*/  ENDCOLLECTIVE ;  /* 0x000000000000791b */ /* 0x02fff40003800000 */
.L_x_6681:
[----:B------:R-:W-:Y:S05]  /*305e0*/  BSYNC B0 ;  /* 0x0000000000007941 */ /* 0x000fea0003800000 */
.L_x_6680:
[----:B------:R-:W-:Y:S05]  /*305f0*/  BRA `(.L_x_6682) ;  /* 0xffffffd400007947 */ /* 0x000fea000383ffff */
.L_x_6574:
[----:B0-----:R0:W2:Y:S02]  /*30600*/  SYNCS.PHASECHK.TRANS64.TRYWAIT P0, [R6+URZ], R5 ;  /* 0x00000005060075a7 */ /* 0x0010a4000800017f */
[----:B--2---:R-:W-:Y:S05]  /*30610*/  @!P0 NANOSLEEP.SYNCS 0x989680 ;  /* 0x009896800000895d */ /* 0x004fea0003900000 */
[----:B------:R-:W2:Y:S02]  /*30620*/  @!P0 SYNCS.PHASECHK.TRANS64 P0, [R6+URZ], R5 ;  /* 0x00000005060085a7 */ /* 0x000ea4000800007f */
[----:B--2---:R-:W-:Y:S05]  /*30630*/  @!P0 BRA `(.L_x_6574) ;  /* 0xfffffffc00f08947 */ /* 0x004fea000383ffff */
[----:B------:R-:W-:Y:S05]  /*30640*/  BRA `(.L_x_6683) ;  /* 0xffffffd400447947 */ /* 0x000fea000383ffff */
.L_x_6575:
[----:B--2---:R2:W3:Y:S02]  /*30650*/  SYNCS.PHASECHK.TRANS64.TRYWAIT P0, [R7+URZ], R2 ;  /* 0x00000002070075a7 */ /* 0x0044e4000800017f */
[----:B---3--:R-:W-:Y:S05]  /*30660*/  @!P0 NANOSLEEP.SYNCS 0x989680 ;  /* 0x009896800000895d */ /* 0x008fea0003900000 */
[----:B------:R-:W3:Y:S02]  /*30670*/  @!P0 SYNCS.PHASECHK.TRANS64 P0, [R7+URZ], R2 ;  /* 0x00000002070085a7 */ /* 0x000ee4000800007f */
[----:B---3--:R-:W-:Y:S05]  /*30680*/  @!P0 BRA `(.L_x_6575) ;  /* 0xfffffffc00f08947 */ /* 0x008fea000383ffff */
[----:B------:R-:W-:Y:S05]  /*30690*/  BRA `(.L_x_6684) ;  /* 0xffffffd400387947 */ /* 0x000fea000383ffff */
.L_x_6577:
[----:B---3--:R3:W4:Y:S02]  /*306a0*/  SYNCS.PHASECHK.TRANS64.TRYWAIT P0, [R4+URZ], R5 ;  /* 0x00000005040075a7 */ /* 0x008724000800017f */
[----:B----4-:R-:W-:Y:S05]  /*306b0*/  @!P0 NANOSLEEP.SYNCS 0x989680 ;  /* 0x009896800000895d */ /* 0x010fea0003900000 */
[----:B------:R-:W4:Y:S02]  /*306c0*/  @!P0 SYNCS.PHASECHK.TRANS64 P0, [R4+URZ], R5 ;  /* 0x00000005040085a7 */ /* 0x000f24000800007f */
[----:B----4-:R-:W-:Y:S05]  /*306d0*/  @!P0 BRA `(.L_x_6577) ;  /* 0xfffffffc00f08947 */ /* 0x010fea000383ffff */
[----:B------:R-:W-:Y:S05]  /*306e0*/  BRA `(.L_x_6685) ;  /* 0xffffffd400407947 */ /* 0x000fea000383ffff */
.L_x_6686:
        /* <DEDUP_REMOVED lines=9> */
.L_x_15312:


//--------------------- .text._ZN7cutlass13device_kernelIN5flash11enable_sm90INS1_16FlashAttnFwdSm90INS1_25CollectiveMainloopFwdSm90ILi2EN4cute5tupleIJNS5_1CILi1EEES8_S8_EEENS6_IJNS7_ILi128EEENS7_ILi176EEESA_EEELi128ENS_10bfloat16_tEfNS_4arch4Sm90ELb0ELb0ELb0ELb0ELb0ELb0ELb0ELb1ELb1ELb1ELb0ELb0EEENS1_21CollectiveEpilogueFwdINS6_IJSA_SA_SB_EEES9_SD_SF_Li256ELb0ELb1ELb0ELb0EEENS1_29StaticPersistentTileSchedulerILb0EEEEEEEEEvNT_6ParamsE --------------------------
	.section	.text._ZN7cutlass13device_kernelIN5flash11enable_sm90INS1_16FlashAttnFwdSm90INS1_25CollectiveMainloopFwdSm90ILi2EN4cute5tupleIJNS5_1CILi1EEES8_S8_EEENS6_IJNS7_ILi128EEENS7_ILi176EEESA_EEELi128ENS_10bfloat16_tEfNS_4arch4Sm90ELb0ELb0ELb0ELb0ELb0ELb0ELb0ELb1ELb1ELb1ELb0ELb0EEENS1_21CollectiveEpilogueFwdINS6_IJSA_SA_SB_EEES9_SD_SF_Li256ELb0ELb1ELb0ELb0EEENS1_29StaticPersistentTileSchedulerILb0EEEEEEEEEvNT_6ParamsE,"ax",@progbits
	.align	128
.text._ZN7cutlass13device_kernelIN5flash11enable_sm90INS1_16FlashAttnFwdSm90INS1_25CollectiveMainloopFwdSm90ILi2EN4cute5tupleIJNS5_1CILi1EEES8_S8_EEENS6_IJNS7_ILi128EEENS7_ILi176EEESA_EEELi128ENS_10bfloat16_tEfNS_4arch4Sm90ELb0ELb0ELb0ELb0ELb0ELb0ELb0ELb1ELb1ELb1ELb0ELb0EEENS1_21CollectiveEpilogueFwdINS6_IJSA_SA_SB_EEES9_SD_SF_Li256ELb0ELb1ELb0ELb0EEENS1_29StaticPersistentTileSchedulerILb0EEEEEEEEEvNT_6ParamsE:
        .type           _ZN7cutlass13device_kernelIN5flash11enable_sm90INS1_16FlashAttnFwdSm90INS1_25CollectiveMainloopFwdSm90ILi2EN4cute5tupleIJNS5_1CILi1EEES8_S8_EEENS6_IJNS7_ILi128EEENS7_ILi176EEESA_EEELi128ENS_10bfloat16_tEfNS_4arch4Sm90ELb0ELb0ELb0ELb0ELb0ELb0ELb0ELb1ELb1ELb1ELb0ELb0EEENS1_21CollectiveEpilogueFwdINS6_IJSA_SA_SB_EEES9_SD_SF_Li256ELb0ELb1ELb0ELb0EEENS1_29StaticPersistentTileSchedulerILb0EEEEEEEEEvNT_6ParamsE,@function
        .size           _ZN7cutlass13device_kernelIN5flash11enable_sm90INS1_16FlashAttnFwdSm90INS1_25CollectiveMainloopFwdSm90ILi2EN4cute5tupleIJNS5_1CILi1EEES8_S8_EEENS6_IJNS7_ILi128EEENS7_ILi176EEESA_EEELi128ENS_10bfloat16_tEfNS_4arch4Sm90ELb0ELb0ELb0ELb0ELb0ELb0ELb0ELb1ELb1ELb1ELb0ELb0EEENS1_21CollectiveEpilogueFwdINS6_IJSA_SA_SB_EEES9_SD_SF_Li256ELb0ELb1ELb0ELb0EEENS1_29StaticPersistentTileSchedulerILb0EEEEEEEEEvNT_6ParamsE,(.L_x_15313 - _ZN7cutlass13device_kernelIN5flash11enable_sm90INS1_16FlashAttnFwdSm90INS1_25CollectiveMainloopFwdSm90ILi2EN4cute5tupleIJNS5_1CILi1EEES8_S8_EEENS6_IJNS7_ILi128EEENS7_ILi176EEESA_EEELi128ENS_10bfloat16_tEfNS_4arch4Sm90ELb0ELb0ELb0ELb0ELb0ELb0ELb0ELb1ELb1ELb1ELb0ELb0EEENS1_21CollectiveEpilogueFwdINS6_IJSA_SA_SB_EEES9_SD_SF_Li256ELb0ELb1ELb0ELb0EEENS1_29StaticPersistentTileSchedulerILb0EEEEEEEEEvNT_6ParamsE)
        .other          _ZN7cutlass13device_kernelIN5flash11enable_sm90INS1_16FlashAttnFwdSm90INS1_25CollectiveMainloopFwdSm90ILi2EN4cute5tupleIJNS5_1CILi1EEES8_S8_EEENS6_IJNS7_ILi128EEENS7_ILi176EEESA_EEELi128ENS_10bfloat16_tEfNS_4arch4Sm90ELb0ELb0ELb0ELb0ELb0ELb0ELb0ELb1ELb1ELb1ELb0ELb0EEENS1_21CollectiveEpilogueFwdINS6_IJSA_SA_SB_EEES9_SD_SF_Li256ELb0ELb1ELb0ELb0EEENS1_29StaticPersistentTileSchedulerILb0EEEEEEEEEvNT_6ParamsE,@"STO_CUDA_ENTRY STV_DEFAULT"
_ZN7cutlass13device_kernelIN5flash11enable_sm90INS1_16FlashAttnFwdSm90INS1_25CollectiveMainloopFwdSm90ILi2EN4cute5tupleIJNS5_1CILi1EEES8_S8_EEENS6_IJNS7_ILi128EEENS7_ILi176EEESA_EEELi128ENS_10bfloat16_tEfNS_4arch4Sm90ELb0ELb0ELb0ELb0ELb0ELb0ELb0ELb1ELb1ELb1ELb0ELb0EEENS1_21CollectiveEpilogueFwdINS6_IJSA_SA_SB_EEES9_SD_SF_Li256ELb0ELb1ELb0ELb0EEENS1_29StaticPersistentTileSchedulerILb0EEEEEEEEEvNT_6ParamsE:
        /* <DEDUP_REMOVED lines=17> */
.L_x_6688:
[----:B------:R-:W-:Y:S05]  /*0110*/  BSYNC B0 ;  /* 0x0000000000007941 */ /* 0x000fea0003800000 */
.L_x_6687:
        /* <DEDUP_REMOVED lines=11> */
[----:B0-----:R-:W-:Y:S02]  /*01d0*/  ISETP.NE.AND P1, PT, R3, RZ, PT ;  /* 0x000000ff0300720c */ /* 0x001fe40003f25270 */
[----:B------:R0:W2:Y:S01]  /*01e0*/  SHFL.IDX PT, R3, R4, RZ, 0x1f ;  /* 0x00001fff04037589 */ /* 0x0000a200000e0000 */
[----:B-1----:R-:W-:Y:S02]  /*01f0*/  @UP0 ULEA UR8, UR8, UR6, 0x18 ;  /* 0x0000000608080291 */ /* 0x002fe4000f8ec03f */
[----:B------:R-:W-:-:S04]  /*0200*/  @UP0 UIADD3 UR6, -UR7, 0x100000, URZ ;  /* 0x0010000007060890 */ /* 0x000fc8000fffe13f */
[----:B------:R-:W-:Y:S02]  /*0210*/  @UP0 USHF.L.U32 UR7, UR6, 0xb, URZ ;  /* 0x0000000b06070899 */ /* 0x000fe4000800063f */
[----:B------:R-:W-:Y:S01]  /*0220*/  @UP0 USHF.L.U32 UR6, UR6, 0x1, URZ ;  /* 0x0000000106060899 */ /* 0x000fe2000800063f */
[----:B------:R-:W-:Y:S01]  /*0230*/  VOTEU.ANY UP0, P0 ;  /* 0x00000000003f7886 */ /* 0x000fe20000000100 */
[----:B------:R-:W1:Y:S04]  /*0240*/  FENCE.VIEW.ASYNC.S ;  /* 0x00000000000073c6 */ /* 0x000e680000000000 */
[----:B-1----:R0:W1:Y:S06]  /*0250*/  @UP0 SYNCS.EXCH.64 URZ, [UR8+0x34800], UR4 ;  /* 0x03480004083f05b2 */ /* 0x00206c0008000100 */
[----:B------:R0:W3:Y:S02]  /*0260*/  @UP1 SYNCS.EXCH.64 URZ, [UR8+0x34820], UR6 ;  /* 0x03482006083f15b2 */ /* 0x0000e40008000100 */
[----:B0-----:R-:W-:Y:S05]  /*0270*/  @P1 BRA `(.L_x_6689) ;  /* 0x0000000000481947 */ /* 0x001fea0003800000 */
        /* <DEDUP_REMOVED lines=16> */
[----:B------:R0:W0:Y:S01]  /*0380*/  SYNCS.EXCH.64 URZ, [UR8+0x34848], UR6 ;  /* 0x03484806083f75b2 */ /* 0x0000220008000100 */
[----:B------:R-:W-:Y:S01]  /*0390*/  NOP ;  /* 0x0000000000007918 */ /* 0x000fe20000000000 */
.L_x_6689:
[----:B------:R-:W5:Y:S01]  /*03a0*/  SHFL.IDX PT, R4, R2, RZ, 0x1f ;  /* 0x00001fff02047589 */ /* 0x000f6200000e0000 */
[----:B------:R-:W-:Y:S01]  /*03b0*/  NOP ;  /* 0x0000000000007918 */ /* 0x000fe20000000000 */
[----:B-----5:R-:W-:-:S13]  /*03c0*/  ISETP.NE.AND P0, PT, R4, RZ, PT ;  /* 0x000000ff0400720c */ /* 0x020fda0003f05270 */
        /* <DEDUP_REMOVED lines=19> */
.L_x_6690:
[----:B------:R-:W5:Y:S01]  /*0500*/  SHFL.IDX PT, R4, R2, RZ, 0x1f ;  /* 0x00001fff02047589 */ /* 0x000f6200000e0000 */
[----:B------:R-:W-:Y:S01]  /*0510*/  NOP ;  /* 0x0000000000007918 */ /* 0x000fe20000000000 */
[----:B-----5:R-:W-:-:S13]  /*0520*/  ISETP.NE.AND P0, PT, R4, RZ, PT ;  /* 0x000000ff0400720c */ /* 0x020fda0003f05270 */
        /* <DEDUP_REMOVED lines=13> */
[----:B------:R0:W0:Y:S01]  /*0600*/  SYNCS.EXCH.64 URZ, [UR6+0x34888], UR4 ;  /* 0x03488804063f75b2 */ /* 0x0000220008000100 */
[----:B------:R-:W-:Y:S01]  /*0610*/  NOP ;  /* 0x0000000000007918 */ /* 0x000fe20000000000 */
.L_x_6691:
        /* <DEDUP_REMOVED lines=22> */
.L_x_6692:
        /* <DEDUP_REMOVED lines=22> */
.L_x_6693:
[----:B--2---:R-:W-:Y:S01]  /*08e0*/  ISETP.NE.AND P0, PT, R3, RZ, PT ;  /* 0x000000ff0300720c */ /* 0x004fe20003f05270 */
[----:B------:R-:W-:Y:S01]  /*08f0*/  IMAD.MOV.U32 R3, RZ, RZ, 0x1 ;  /* 0x00000001ff037424 */ /* 0x000fe200078e00ff */
[----:B------:R-:W-:-:S04]  /*0900*/  NOP ;  /* 0x0000000000007918 */ /* 0x000fc80000000000 */
[----:B------:R-:W-:-:S05]  /*0910*/  SEL R3, R3, 0x2, !P0 ;  /* 0x0000000203037807 */ /* 0x000fca0004000000 */
[----:B------:R2:W-:Y:S01]  /*0920*/  STL [R1+0x30], R3 ;  /* 0x0000300301007387 */ /* 0x0005e20000100800 */
[----:B01-34-:R-:W-:Y:S06]  /*0930*/  BAR.SYNC.DEFER_BLOCKING 0x0 ;  /* 0x0000000000007b1d */ /* 0x01bfec0000010000 */
[----:B------:R-:W-:Y:S05]  /*0940*/  @!P0 BRA `(.L_x_6694) ;  /* 0x000000c000dc8947 */ /* 0x000fea0003800000 */
.L_x_6695:
[----:B------:R-:W-:-:S08]  /*0950*/  NOP ;  /* 0x0000000000007918 */ /* 0x000fd00000000000 */
[----:B------:R-:W0:Y:S02]  /*0960*/  USETMAXREG.TRY_ALLOC.CTAPOOL UP0, 0xf0 ;  /* 0x000000f0000079c8 */ /* 0x000e240008000600 */
[----:B0-----:R-:W-:-:S13]  /*0970*/  PLOP3.LUT P0, PT, PT, PT, UP0, 0x80, 0x0 ;  /* 0x000000000000781c */ /* 0x001fda0003f0f008 */
[----:B------:R-:W-:Y:S05]  /*0980*/  @!P0 BRA `(.L_x_6695) ;  /* 0xfffffffc00f08947 */ /* 0x000fea000383ffff */
[----:B------:R-:W-:Y:S01]  /*0990*/  LOP3.LUT R2, R0, 0xffffff80, RZ, 0xc0, !PT ;  /* 0xffffff8000027812 */ /* 0x000fe200078ec0ff */
[----:B------:R-:W0:Y:S08]  /*09a0*/  S2UR UR4, SR_CTAID.X ;  /* 0x00000000000479c3 */ /* 0x000e300000002500 */
[----:B------:R-:W-:Y:S06]  /*09b0*/  BAR.ARV 0x8, 0x180 ;  /* 0x0206000000007b1d */ /* 0x000fec0000002000 */
[----:B------:R-:W-:-:S02]  /*09c0*/  ISETP.NE.AND P0, PT, R2, 0x80, PT ;  /* 0x000000800200780c */ /* 0x000fc40003f05270 */
[----:B------:R-:W0:Y:S11]  /*09d0*/  LDC R2, c[0x0][0xc34] ;  /* 0x00030d00ff027b82 */ /* 0x000e360000000800 */
[----:B------:R-:W-:Y:S06]  /*09e0*/  @!P0 BAR.ARV 0x9, 0x100 ;  /* 0x0244000000008b1d */ /* 0x000fec0000002000 */
[----:B0-----:R-:W-:-:S13]  /*09f0*/  ISETP.LE.AND P0, PT, R2, UR4, PT ;  /* 0x0000000402007c0c */ /* 0x001fda000bf03270 */
[----:B------:R-:W-:Y:S05]  /*0a00*/  @P0 EXIT ;  /* 0x000000000000094d */ /* 0x000fea0003800000 */
[----:B------:R-:W3:Y:S01]  /*0a10*/  LDL.LU R10, [R1+0x30] ;  /* 0x00003000010a7983 */ /* 0x000ee20000300800 */
[----:B------:R-:W-:Y:S01]  /*0a20*/  VIADD R0, R0, 0xffffff80 ;  /* 0xffffff8000007836 */ /* 0x000fe20000000000 */
[----:B------:R-:W-:Y:S01]  /*0a30*/  UMOV UR60, URZ ;  /* 0x0000003f003c7c82 */ /* 0x000fe20008000000 */
[----:B------:R-:W-:Y:S02]  /*0a40*/  IMAD.MOV.U32 R230, RZ, RZ, -0x2 ;  /* 0xfffffffeffe67424 */ /* 0x000fe400078e00ff */
[----:B------:R-:W-:Y:S01]  /*0a50*/  IMAD.U32 R23, RZ, RZ, UR4 ;  /* 0x00000004ff177e24 */ /* 0x000fe2000f8e00ff */
[----:B--2---:R-:W-:Y:S01]  /*0a60*/  SHF.R.S32.HI R3, RZ, 0x1f, R0 ;  /* 0x0000001fff037819 */ /* 0x004fe20000011400 */
[----:B------:R-:W-:Y:S01]  /*0a70*/  UMOV UR4, URZ ;  /* 0x0000003f00047c82 */ /* 0x000fe20008000000 */
[----:B------:R-:W-:Y:S02]  /*0a80*/  IMAD.MOV.U32 R220, RZ, RZ, RZ ;  /* 0x000000ffffdc7224 */ /* 0x000fe400078e00ff */
[----:B------:R-:W-:-:S02]  /*0a90*/  LEA.HI R5, R3, R0, RZ, 0x7 ;  /* 0x0000000003057211 */ /* 0x000fc400078f38ff */
[-C--:B------:R-:W-:Y:S02]  /*0aa0*/  LEA.HI R2, R3, R0.reuse, RZ, 0x5 ;  /* 0x0000000003027211 */ /* 0x080fe400078f28ff */
[----:B------:R-:W-:Y:S02]  /*0ab0*/  LOP3.LUT R7, R5, 0xffffff80, RZ, 0xc0, !PT ;  /* 0xffffff8005077812 */ /* 0x000fe400078ec0ff */
[CC--:B------:R-:W-:Y:S01]  /*0ac0*/  LEA.HI R4, R3.reuse, R0.reuse, RZ, 0x4 ;  /* 0x0000000003047211 */ /* 0x0c0fe200078f20ff */
[----:B------:R-:W-:Y:S01]  /*0ad0*/  IMAD.SHL.U32 R2, R2, 0x20, RZ ;  /* 0x0000002002027824 */ /* 0x000fe200078e00ff */
[----:B------:R-:W-:Y:S01]  /*0ae0*/  LEA.HI R8, R3, R0, RZ, 0x2 ;  /* 0x0000000003087211 */ /* 0x000fe200078f10ff */
[----:B------:R-:W-:Y:S01]  /*0af0*/  IMAD.IADD R222, R0, 0x1, -R7 ;  /* 0x0000000100de7824 */ /* 0x000fe200078e0a07 */
[----:B------:R-:W-:Y:S02]  /*0b00*/  LOP3.LUT R9, R4, 0x3fffff0, RZ, 0xc0, !PT ;  /* 0x03fffff004097812 */ /* 0x000fe400078ec0ff */
[----:B------:R-:W-:-:S02]  /*0b10*/  LOP3.LUT R6, R2, 0xfffffc00, RZ, 0xc0, !PT ;  /* 0xfffffc0002067812 */ /* 0x000fc400078ec0ff */
[----:B------:R-:W-:Y:S01]  /*0b20*/  SHF.R.S32.HI R7, RZ, 0x1f, R222 ;  /* 0x0000001fff077819 */ /* 0x000fe200000114de */
[----:B------:R-:W-:Y:S01]  /*0b30*/  IMAD.IADD R9, R0, 0x1, -R9 ;  /* 0x0000000100097824 */ /* 0x000fe200078e0a09 */
[----:B------:R-:W-:Y:S02]  /*0b40*/  SHF.R.S32.HI R11, RZ, 0x4, R4 ;  /* 0x00000004ff0b7819 */ /* 0x000fe40000011404 */
[----:B------:R-:W-:Y:S01]  /*0b50*/  LEA.HI R2, R7, R222, RZ, 0x2 ;  /* 0x000000de07027211 */ /* 0x000fe200078f10ff */
[----:B------:R-:W-:Y:S01]  /*0b60*/  IMAD R9, R9, 0x40, R6 ;  /* 0x0000004009097824 */ /* 0x000fe200078e0206 */
[----:B------:R-:W-:Y:S02]  /*0b70*/  LEA.HI R221, R3, R0, RZ, 0x3 ;  /* 0x0000000003dd7211 */ /* 0x000fe400078f18ff */
[--C-:B------:R-:W-:Y:S02]  /*0b80*/  SHF.R.S32.HI R6, RZ, 0x2, R2.reuse ;  /* 0x00000002ff067819 */ /* 0x100fe40000011402 */
[----:B------:R-:W-:-:S02]  /*0b90*/  SHF.R.S32.HI R13, RZ, 0x1f, R2 ;  /* 0x0000001fff0d7819 */ /* 0x000fc40000011402 */
[----:B------:R-:W-:Y:S02]  /*0ba0*/  LEA.HI R4, R4, R11, RZ, 0x1 ;  /* 0x0000000b04047211 */ /* 0x000fe400078f08ff */
[----:B------:R-:W-:Y:S02]  /*0bb0*/  LOP3.LUT R3, R8, 0xfffffffc, RZ, 0xc0, !PT ;  /* 0xfffffffc08037812 */ /* 0x000fe400078ec0ff */
[----:B------:R-:W-:Y:S02]  /*0bc0*/  LEA.HI R13, R13, R6, RZ, 0x3 ;  /* 0x000000060d0d7211 */ /* 0x000fe400078f18ff */
[----:B------:R-:W-:Y:S01]  /*0bd0*/  SHF.R.S32.HI R226, RZ, 0x7, R5 ;  /* 0x00000007ffe27819 */ /* 0x000fe20000011405 */
[----:B------:R-:W-:Y:S01]  /*0be0*/  IMAD.IADD R8, R0, 0x1, -R3 ;  /* 0x0000000100087824 */ /* 0x000fe200078e0a03 */
[----:B------:R-:W-:Y:S02]  /*0bf0*/  LOP3.LUT R4, R4, 0x1ffffffe, RZ, 0xc0, !PT ;  /* 0x1ffffffe04047812 */ /* 0x000fe400078ec0ff */
[----:B------:R-:W-:-:S02]  /*0c00*/  LOP3.LUT R15, R221, 0xfffffff8, RZ, 0xc0, !PT ;  /* 0xfffffff8dd0f7812 */ /* 0x000fc400078ec0ff */
[----:B------:R-:W-:Y:S01]  /*0c10*/  LOP3.LUT R13, R13, 0xfffffff8, RZ, 0xc0, !PT ;  /* 0xfffffff80d0d7812 */ /* 0x000fe200078ec0ff */
[----:B------:R-:W-:Y:S01]  /*0c20*/  IMAD.IADD R4, R11, 0x1, -R4 ;  /* 0x000000010b047824 */ /* 0x000fe200078e0a04 */
[----:B------:R-:W-:Y:S01]  /*0c30*/  LEA.HI R7, R7, R222, RZ, 0x5 ;  /* 0x000000de07077211 */ /* 0x000fe200078f28ff */
[----:B------:R-:W-:Y:S01]  /*0c40*/  IMAD.IADD R22, R0, 0x1, -R15 ;  /* 0x0000000100167824 */ /* 0x000fe200078e0a0f */
[----:B------:R-:W-:Y:S01]  /*0c50*/  LEA.HI R5, R5, R226, RZ, 0x1 ;  /* 0x000000e205057211 */ /* 0x000fe200078f08ff */
[----:B------:R-:W-:Y:S01]  /*0c60*/  IMAD.IADD R6, R6, 0x1, -R13 ;  /* 0x0000000106067824 */ /* 0x000fe200078e0a0d */
[----:B------:R-:W-:Y:S01]  /*0c70*/  LEA.HI R0, R8, R8, RZ, 0x1 ;  /* 0x0000000808007211 */ /* 0x000fe200078f08ff */
[----:B------:R-:W-:Y:S01]  /*0c80*/  IMAD R229, R4, 0x8, R9 ;  /* 0x0000000804e57824 */ /* 0x000fe200078e0209 */
[----:B------:R-:W-:Y:S01]  /*0c90*/  SHF.R.S32.HI R7, RZ, 0x5, R7 ;  /* 0x00000005ff077819 */ /* 0x000fe20000011407 */
[----:B------:R-:W-:Y:S01]  /*0ca0*/  IMAD.SHL.U32 R18, R22, 0x8, RZ ;  /* 0x0000000816127824 */ /* 0x000fe200078e00ff */
[----:B------:R-:W-:-:S02]  /*0cb0*/  LOP3.LUT R5, R5, 0x3fffffe, RZ, 0xc0, !PT ;  /* 0x03fffffe05057812 */ /* 0x000fc400078ec0ff */
[----:B------:R-:W-:Y:S01]  /*0cc0*/  LOP3.LUT R3, R2, 0x7ffffffc, RZ, 0xc0, !PT ;  /* 0x7ffffffc02037812 */ /* 0x000fe200078ec0ff */
[----:B------:R-:W-:Y:S01]  /*0cd0*/  IMAD R6, R7, 0x10, R6 ;  /* 0x0000001007067824 */ /* 0x000fe200078e0206 */
[----:B------:R-:W-:Y:S01]  /*0ce0*/  LOP3.LUT R9, R0, 0x1ffffffe, RZ, 0xc0, !PT ;  /* 0x1ffffffe00097812 */ /* 0x000fe200078ec0ff */
[----:B------:R-:W-:Y:S01]  /*0cf0*/  IMAD.IADD R5, R226, 0x1, -R5 ;  /* 0x00000001e2057824 */ /* 0x000fe200078e0a05 */
[----:B------:R-:W-:Y:S01]  /*0d00*/  SHF.R.S32.HI R221, RZ, 0x3, R221 ;  /* 0x00000003ffdd7819 */ /* 0x000fe200000114dd */
[----:B------:R-:W-:Y:S02]  /*0d10*/  VIADD R19, R18, 0x40 ;  /* 0x0000004012137836 */ /* 0x000fe40000000000 */
[----:B------:R-:W-:Y:S02]  /*0d20*/  IMAD.IADD R3, R222, 0x1, -R3 ;  /* 0x00000001de037824 */ /* 0x000fe400078e0a03 */
[----:B------:R-:W-:Y:S01]  /*0d30*/  IMAD.IADD R228, R8, 0x1, -R9 ;  /* 0x0000000108e47824 */ /* 0x000fe200078e0a09 */
[----:B------:R-:W-:Y:S01]  /*0d40*/  SHF.R.S32.HI R231, RZ, 0x1f, R19 ;  /* 0x0000001fffe77819 */ /* 0x000fe20000011413 */
[----:B------:R-:W-:-:S02]  /*0d50*/  IMAD R227, R5, 0x40, R6 ;  /* 0x0000004005e37824 */ /* 0x000fc400078e0206 */
[----:B------:R-:W-:Y:S02]  /*0d60*/  IMAD R230, R3, R230, 0xb0 ;  /* 0x000000b003e67424 */ /* 0x000fe400078e02e6 */
[----:B------:R-:W-:Y:S02]  /*0d70*/  IMAD R228, R228, 0x8, R227 ;  /* 0x00000008e4e47824 */ /* 0x000fe400078e02e3 */
[----:B------:R-:W-:Y:S01]  /*0d80*/  IMAD.U32 R2, RZ, RZ, UR4 ;  /* 0x00000004ff027e24 */ /* 0x000fe2000f8e00ff */
[----:B---3--:R-:W-:-:S07]  /*0d90*/  LOP3.LUT R17, R10, 0x1, RZ, 0xfc, !PT ;  /* 0x000000010a117812 */ /* 0x008fce00078efcff */
.L_x_6724:
[----:B0-----:R-:W0:Y:S01]  /*0da0*/  SHFL.IDX PT, R0, R226, RZ, 0x1f ;  /* 0x00001fffe2007589 */ /* 0x001e2200000e0000 */
[----:B-1----:R-:W1:Y:S01]  /*0db0*/  S2UR UR4, SR_CgaCtaId ;  /* 0x00000000000479c3 */ /* 0x002e620000008800 */
[----:B------:R-:W-:Y:S01]  /*0dc0*/  ULDC UR5, c[0x0][0xc38] ;  /* 0x00030e0000057ab9 */ /* 0x000fe20000000800 */
[----:B------:R-:W-:Y:S01]  /*0dd0*/  R2UR UR12, R23 ;  /* 0x00000000170c72ca */ /* 0x000fe200000e0000 */
[----:B------:R-:W-:Y:S01]  /*0de0*/  UISETP.NE.AND UP1, UPT, UR5, 0x1, UPT ;  /* 0x000000010500788c */ /* 0x000fe2000bf25270 */
[----:B------:R-:W-:Y:S01]  /*0df0*/  ULDC.64 UR6, c[0x0][0x418] ;  /* 0x0001060000067ab9 */ /* 0x000fe20000000a00 */
[----:B------:R-:W-:Y:S01]  /*0e00*/  UMOV UR61, 0x400 ;  /* 0x00000400003d7882 */ /* 0x000fe20000000000 */
[----:B------:R-:W-:Y:S02]  /*0e10*/  UISETP.NE.U32.AND UP0, UPT, UR6, URZ, UPT ;  /* 0x0000003f0600728c */ /* 0x000fe4000bf05070 */
        /* <DEDUP_REMOVED lines=20> */
[----:B------:R-:W-:Y:S01]  /*0f60*/  UIMAD.WIDE.U32 UR4, UR13, UR8, URZ ;  /* 0x000000080d0472a5 */ /* 0x000fe2000f8e003f */
[----:B------:R-:W-:Y:S01]  /*0f70*/  IMAD.U32 R16, RZ, RZ, UR14 ;  /* 0x0000000eff107e24 */ /* 0x000fe2000f8e00ff */
[----:B------:R-:W-:Y:S01]  /*0f80*/  ULOP3.LUT UR7, UR7, 0x1e, URZ, 0xc0, !UPT ;  /* 0x0000001e07077892 */ /* 0x000fe2000f8ec03f */
[----:B------:R-:W-:Y:S01]  /*0f90*/  IMAD.HI R0, R0, 0x2e8ba2e9, RZ ;  /* 0x2e8ba2e900007827 */ /* 0x000fe200078e02ff */
[----:B------:R-:W-:Y:S01]  /*0fa0*/  UMOV UR6, UR13 ;  /* 0x0000000d00067c82 */ /* 0x000fe20008000000 */
[----:B------:R-:W-:-:S02]  /*0fb0*/  @UP2 USHF.R.U32.HI UR6, URZ, UR9, UR5 ;  /* 0x000000093f062299 */ /* 0x000fc40008011605 */
[----:B------:R-:W-:Y:S01]  /*0fc0*/  UIADD3 UR7, UR14, -UR7, URZ ;  /* 0x800000070e077290 */ /* 0x000fe2000fffe03f */
[----:B------:R-:W-:Y:S01]  /*0fd0*/  SHF.R.U32.HI R3, RZ, 0x1f, R0 ;  /* 0x0000001fff037819 */ /* 0x000fe20000011600 */
[----:B------:R-:W-:Y:S01]  /*0fe0*/  UMOV UR4, UR12 ;  /* 0x0000000c00047c82 */ /* 0x000fe20008000000 */
[----:B------:R-:W-:Y:S01]  /*0ff0*/  IMAD.U32 R225, RZ, RZ, UR13 ;  /* 0x0000000dffe17e24 */ /* 0x000fe2000f8e00ff */
        /* <DEDUP_REMOVED lines=23> */
.L_x_6696:
[----:B------:R-:W-:Y:S02]  /*1170*/  LOP3.LUT R0, R220, 0x1, RZ, 0xc0, !PT ;  /* 0x00000001dc007812 */ /* 0x000fe400078ec0ff */
[----:B------:R-:W-:Y:S02]  /*1180*/  ISETP.NE.AND P0, PT, R17, 0x3, PT ;  /* 0x000000031100780c */ /* 0x000fe40003f05270 */
[----:B------:R-:W-:-:S04]  /*1190*/  SHF.L.U32 R0, R0, 0x1f, RZ ;  /* 0x0000001f00007819 */ /* 0x000fc800000006ff */
[----:B------:R-:W0:Y:S02]  /*11a0*/  SYNCS.PHASECHK.TRANS64.TRYWAIT P1, [UR61+0x34800], R0 ;  /* 0x03480000ff0075a7 */ /* 0x000e24000802017d */
[----:B0-----:R-:W-:Y:S05]  /*11b0*/  @!P1 BRA `(.L_x_6697) ;  /* 0x000000f800749947 */ /* 0x001fea0003800000 */
.L_x_6811:
[----:B------:R-:W-:Y:S05]  /*11c0*/  @!P0 BRA `(.L_x_6698) ;  /* 0x0000000000048947 */ /* 0x000fea0003800000 */
[----:B------:R-:W-:Y:S01]  /*11d0*/  BPT.TRAP 0x1 ;  /* 0x000000040000795c */ /* 0x000fe20000300000 */
.L_x_6698:
[----:B------:R-:W-:Y:S01]  /*11e0*/  R2UR UR4, R2 ;  /* 0x00000000020472ca */ /* 0x000fe200000e0000 */
[----:B------:R-:W-:-:S05]  /*11f0*/  IMAD.U32 R11, RZ, RZ, UR60 ;  /* 0x0000003cff0b7e24 */ /* 0x000fca000f8e00ff */
[----:B------:R-:W-:-:S07]  /*1200*/  LEA R11, R11, UR61, 0x3 ;  /* 0x0000003d0b0b7c11 */ /* 0x000fce000f8e18ff */
[----:B0-----:R-:W-:-:S05]  /*1210*/  IMAD.U32 R0, RZ, RZ, UR4 ;  /* 0x00000004ff007e24 */ /* 0x001fca000f8e00ff */
[----:B------:R-:W-:-:S04]  /*1220*/  SHF.L.U32 R0, R0, 0x1f, RZ ;  /* 0x0000001f00007819 */ /* 0x000fc800000006ff */
[----:B------:R0:W1:Y:S01]  /*1230*/  SYNCS.PHASECHK.TRANS64.TRYWAIT P2, [R11+URZ+0x34830], R0 ;  /* 0x034830000b0075a7 */ /* 0x000062000804017f */
[----:B------:R-:W-:Y:S05]  /*1240*/  @!P0 BRA `(.L_x_6699) ;  /* 0x0000000000048947 */ /* 0x000fea0003800000 */
[----:B------:R-:W-:Y:S01]  /*1250*/  BPT.TRAP 0x1 ;  /* 0x000000040000795c */ /* 0x000fe20000300000 */
.L_x_6699:
[----:B------:R-:W2:Y:S01]  /*1260*/  S2R R3, SR_TID.X ;  /* 0x0000000000037919 */ /* 0x000ea20000002100 */
[----:B------:R-:W-:Y:S01]  /*1270*/  IMAD.MOV.U32 R87, RZ, RZ, RZ ;  /* 0x000000ffff577224 */ /* 0x000fe200078e00ff */
[----:B--2---:R-:W-:-:S04]  /*1280*/  LOP3.LUT R3, R3, 0x7f, RZ, 0xc0, !PT ;  /* 0x0000007f03037812 */ /* 0x004fc800078ec0ff */
[----:B------:R-:W-:Y:S01]  /*1290*/  ISETP.NE.AND P1, PT, R3, RZ, PT ;  /* 0x000000ff0300720c */ /* 0x000fe20003f25270 */
[----:B-1----:R-:W-:-:S12]  /*12a0*/  @P2 BRA `(.L_x_6700) ;  /* 0x0000000000082947 */ /* 0x002fd80003800000 */
[----:B------:R-:W1:Y:S02]  /*12b0*/  SYNCS.PHASECHK.TRANS64.TRYWAIT P2, [R11+URZ+0x34830], R0 ;  /* 0x034830000b0075a7 */ /* 0x000e64000804017f */
[----:B-1----:R-:W-:Y:S05]  /*12c0*/  @!P2 BRA `(.L_x_6701) ;  /* 0x000000f80048a947 */ /* 0x002fea0003800000 */
.L_x_6700:
[----:B------:R-:W-:Y:S05]  /*12d0*/  WARPSYNC.ALL ;  /* 0x0000000000007948 */ /* 0x000fea0003800000 */
[----:B------:R-:W-:Y:S01]  /*12e0*/  UIADD3 UR4, UR61, 0x1e400, URZ ;  /* 0x0001e4003d047890 */ /* 0x000fe2000fffe03f */
[----:B------:R-:W-:Y:S01]  /*12f0*/  WARPGROUP.ARRIVE ;  /* 0x00000000000079c5 */ /* 0x000fe20000000000 */
[----:B------:R-:W-:Y:S01]  /*1300*/  ULOP3.LUT UR25, UR36, 0x10000, URZ, 0xfc, !UPT ;  /* 0x0001000024197892 */ /* 0x000fe2000f8efc3f */
[----:B------:R-:W-:Y:S01]  /*1310*/  IMAD.IADD R13, R230, 0x1, R81 ;  /* 0x00000001e60d7824 */ /* 0x000fe200078e0251 */
[----:B------:R-:W-:Y:S01]  /*1320*/  USHF.R.U32.HI UR4, URZ, 0x4, UR4 ;  /* 0x000000043f047899 */ /* 0x000fe20008011604 */
[----:B------:R-:W-:Y:S01]  /*1330*/  P2R R21, PR, RZ, 0x2 ;  /* 0x00000002ff157803 */ /* 0x000fe20000000000 */
[----:B------:R-:W-:Y:S01]  /*1340*/  UMOV UR7, 0x40000040 ;  /* 0x4000004000077882 */ /* 0x000fe20000000000 */
[----:B------:R-:W-:Y:S01]  /*1350*/  UMOV UR15, 0x40000040 ;  /* 0x40000040000f7882 */ /* 0x000fe20000000000 */
[----:B------:R-:W-:Y:S01]  /*1360*/  ULOP3.LUT UR4, UR4, 0x3fff, URZ, 0xc0, !UPT ;  /* 0x00003fff04047892 */ /* 0x000fe2000f8ec03f */
[----:B------:R-:W-:Y:S01]  /*1370*/  IMAD R13, R120, -0xb0, R13 ;  /* 0xffffff50780d7824 */ /* 0x000fe200078e020d */
[----:B------:R-:W-:Y:S01]  /*1380*/  UMOV UR11, 0x40000040 ;  /* 0x40000040000b7882 */ /* 0x000fe20000000000 */
[----:B------:R-:W-:Y:S01]  /*1390*/  UMOV UR19, 0x40000040 ;  /* 0x4000004000137882 */ /* 0x000fe20000000000 */
[----:B------:R-:W-:Y:S01]  /*13a0*/  ULOP3.LUT UR5, UR4, 0x10000, URZ, 0xfc, !UPT ;  /* 0x0001000004057892 */ /* 0x000fe2000f8efc3f */
[----:B------:R-:W-:Y:S01]  /*13b0*/  P2R R15, PR, RZ, 0x1 ;  /* 0x00000001ff0f7803 */ /* 0x000fe20000000000 */
[----:B------:R-:W-:Y:S01]  /*13c0*/  UMOV UR23, 0x40000040 ;  /* 0x4000004000177882 */ /* 0x000fe20000000000 */
[----:B------:R-:W-:Y:S01]  /*13d0*/  UMOV UR4, UR25 ;  /* 0x0000001900047c82 */ /* 0x000fe20008000000 */
[----:B------:R-:W-:Y:S01]  /*13e0*/  UIMAD UR24, UR60, 0xb00, UR5 ;  /* 0x00000b003c1878a4 */ /* 0x000fe2000f8e0205 */
[----:B------:R-:W-:Y:S01]  /*13f0*/  IMAD.U32 R8, RZ, RZ, UR4 ;  /* 0x00000004ff087e24 */ /* 0x000fe2000f8e00ff */
[----:B------:R-:W-:Y:S01]  /*1400*/  UMOV UR40, UR4 ;  /* 0x0000000400287c82 */ /* 0x000fe20008000000 */
[----:B01----:R-:W-:Y:S01]  /*1410*/  IMAD.U32 R0, RZ, RZ, UR5 ;  /* 0x00000005ff007e24 */ /* 0x003fe2000f8e00ff */
[----:B------:R-:W-:Y:S01]  /*1420*/  UMOV UR5, 0x40000040 ;  /* 0x4000004000057882 */ /* 0x000fe20000000000 */
[----:B------:R-:W-:Y:S01]  /*1430*/  UIADD3 UR14, UR24, 0x80, URZ ;  /* 0x00000080180e7890 */ /* 0x000fe2000fffe03f */
[----:B------:R-:W-:Y:S01]  /*1440*/  IMAD.U32 R9, RZ, RZ, UR5 ;  /* 0x00000005ff097e24 */ /* 0x000fe2000f8e00ff */
[----:B------:R-:W-:Y:S01]  /*1450*/  UMOV UR6, UR24 ;  /* 0x0000001800067c82 */ /* 0x000fe20008000000 */
[----:B------:R-:W-:Y:S01]  /*1460*/  UMOV UR41, UR5 ;  /* 0x0000000500297c82 */ /* 0x000fe20008000000 */
[----:B------:R-:W-:Y:S01]  /*1470*/  HGMMA.64x16x16.F32.BF16 R112, gdesc[UR4], RZ, !UPT, gsb0 ;  /* 0x00200000047079f0 */ /* 0x000fe2000c0018ff */
[----:B------:R-:W-:Y:S01]  /*1480*/  UMOV UR12, UR40 ;  /* 0x00000028000c7c82 */ /* 0x000fe20008000000 */
[----:B------:R-:W-:Y:S01]  /*1490*/  UMOV UR13, UR41 ;  /* 0x00000029000d7c82 */ /* 0x000fe20008000000 */
[----:B------:R-:W-:Y:S01]  /*14a0*/  UIADD3 UR6, UR24, 0x100, URZ ;  /* 0x0000010018067890 */ /* 0x000fe2000fffe03f */
[C---:B------:R-:W-:Y:S01]  /*14b0*/  ISETP.GT.AND P2, PT, R13.reuse, RZ, PT ;  /* 0x000000ff0d00720c */ /* 0x040fe20003f44270 */
[----:B------:R-:W-:Y:S01]  /*14c0*/  UMOV UR4, UR40 ;  /* 0x0000002800047c82 */ /* 0x000fe20008000000 */
[----:B------:R-:W-:Y:S01]  /*14d0*/  UMOV UR5, UR41 ;  /* 0x0000002900057c82 */ /* 0x000fe20008000000 */
[----:B------:R-:W-:Y:S01]  /*14e0*/  UMOV UR7, 0x40000040 ;  /* 0x4000004000077882 */ /* 0x000fe20000000000 */
[----:B------:R-:W-:Y:S01]  /*14f0*/  UIADD3 UR10, UR24, 0x180, URZ ;  /* 0x00000180180a7890 */ /* 0x000fe2000fffe03f */
[C---:B------:R-:W-:Y:S01]  /*1500*/  ISETP.GT.AND P3, PT, R13.reuse, 0x1, PT ;  /* 0x000000010d00780c */ /* 0x040fe20003f64270 */
[----:B------:R-:W-:Y:S01]  /*1510*/  UMOV UR8, UR40 ;  /* 0x0000002800087c82 */ /* 0x000fe20008000000 */
[----:B------:R-:W-:Y:S01]  /*1520*/  UMOV UR9, UR41 ;  /* 0x0000002900097c82 */ /* 0x000fe20008000000 */
        /* <DEDUP_REMOVED lines=19> */
[----:B------:R-:W-:Y:S01]  /*1660*/  ISETP.GT.AND P0, PT, R13, 0x90, PT ;  /* 0x000000900d00780c */ /* 0x000fe20003f04270 */
[----:B------:R-:W-:Y:S01]  /*1670*/  UMOV UR36, UR40 ;  /* 0x0000002800247c82 */ /* 0x000fe20008000000 */
[----:B------:R-:W-:Y:S01]  /*1680*/  UMOV UR37, UR41 ;  /* 0x0000002900257c82 */ /* 0x000fe20008000000 */
[----:B------:R-:W-:Y:S01]  /*1690*/  UMOV UR39, 0x40000040 ;  /* 0x4000004000277882 */ /* 0x000fe20000000000 */
[----:B------:R-:W-:Y:S01]  /*16a0*/  UIADD3 UR26, UR25, 0x2, URZ ;  /* 0x00000002191a7890 */ /* 0x000fe2000fffe03f */
[--C-:B------:R-:W-:Y:S01]  /*16b0*/  IMAD.MOV.U32 R85, RZ, RZ, R87.reuse ;  /* 0x000000ffff557224 */ /* 0x100fe200078e0057 */
[----:B------:R-:W-:Y:S01]  /*16c0*/  UIADD3 UR42, UR24, 0xa00, URZ ;  /* 0x00000a00182a7890 */ /* 0x000fe2000fffe03f */
[----:B------:R-:W-:Y:S01]  /*16d0*/  IMAD.MOV.U32 R83, RZ, RZ, R87 ;  /* 0x000000ffff537224 */ /* 0x000fe200078e0057 */
        /* <DEDUP_REMOVED lines=34> */
[----:B------:R-:W-:Y:S01]  /*1900*/  IMAD.U32 R6, RZ, RZ, UR12 ;  /* 0x0000000cff067e24 */ /* 0x000fe2000f8e00ff */
[----:B------:R-:W-:Y:S01]  /*1910*/  UMOV UR8, UR40 ;  /* 0x0000002800087c82 */ /* 0x000fe20008000000 */
        /* <DEDUP_REMOVED lines=476> */
[----:B------:R-:W-:Y:S01]  /*36e0*/  FSEL R116, R116, -INF , P4 ;  /* 0xff80000074747808 */ /* 0x000fe20002000000 */
[----:B------:R-:W-:Y:S01]  /*36f0*/  HGMMA.64x16x16.F32.BF16 R104, gdesc[UR20], R104, gsb0 ;  /* 0x00200000146879f0 */ /* 0x000fe20008001868 */
[----:B------:R-:W-:Y:S01]  /*3700*/  UIADD3 UR22, UR24, 0x686, URZ ;  /* 0x0000068618167890 */ /* 0x000fe2000fffe03f */
[----:B------:R-:W-:Y:S01]  /*3710*/  FMNMX.FTZ R3, R112, R113, !PT ;  /* 0x0000007170037209 */ /* 0x000fe20007810000 */
[----:B------:R-:W-:Y:S01]  /*3720*/  UMOV UR23, 0x40000040 ;  /* 0x4000004000177882 */ /* 0x000fe20000000000 */
[----:B------:R-:W-:-:S02]  /*3730*/  FSEL R114, R114, -INF , P2 ;  /* 0xff80000072727808 */ /* 0x000fc40001000000 */
[----:B------:R-:W-:Y:S02]  /*3740*/  FSEL R122, R117, -INF , P5 ;  /* 0xff800000757a7808 */ /* 0x000fe40002800000 */
[----:B------:R-:W-:Y:S02]  /*3750*/  ISETP.GT.AND P2, PT, R13, 0x10, PT ;  /* 0x000000100d00780c */ /* 0x000fe40003f44270 */
[----:B------:R-:W-:Y:S02]  /*3760*/  FMNMX.FTZ R3, R116, R3, !PT ;  /* 0x0000000374037209 */ /* 0x000fe40007810000 */
[----:B------:R-:W-:Y:S02]  /*3770*/  FSEL R115, R115, -INF , P3 ;  /* 0xff80000073737808 */ /* 0x000fe40001800000 */
[----:B------:R-:W-:Y:S02]  /*3780*/  ISETP.GT.AND P3, PT, R13, 0x11, PT ;  /* 0x000000110d00780c */ /* 0x000fe40003f64270 */
[----:B------:R-:W-:-:S02]  /*3790*/  FMNMX.FTZ R3, R122, R3, !PT ;  /* 0x000000037a037209 */ /* 0x000fc40007810000 */
[----:B------:R-:W-:Y:S02]  /*37a0*/  FSEL R118, R118, -INF , P4 ;  /* 0xff80000076767808 */ /* 0x000fe40002000000 */
[----:B------:R-:W-:Y:S02]  /*37b0*/  ISETP.GT.AND P4, PT, R13, 0x18, PT ;  /* 0x000000180d00780c */ /* 0x000fe40003f84270 */
        /* <DEDUP_REMOVED lines=8> */
[----:B------:R-:W-:Y:S01]  /*3840*/  UIADD3 UR22, UR24, 0x706, URZ ;  /* 0x0000070618167890 */ /* 0x000fe2000fffe03f */
[----:B------:R-:W-:Y:S01]  /*3850*/  FSEL R108, R108, -INF , P4 ;  /* 0xff8000006c6c7808 */ /* 0x000fe20002000000 */
[----:B------:R-:W-:Y:S01]  /*3860*/  UMOV UR23, 0x40000040 ;  /* 0x4000004000177882 */ /* 0x000fe20000000000 */
[----:B------:R-:W-:Y:S02]  /*3870*/  FMNMX.FTZ R3, R124, R3, !PT ;  /* 0x000000037c037209 */ /* 0x000fe40007810000 */
[----:B------:R-:W-:Y:S02]  /*3880*/  FSEL R106, R106, -INF , P2 ;  /* 0xff8000006a6a7808 */ /* 0x000fe40001000000 */
[----:B------:R-:W-:-:S02]  /*3890*/  FSEL R126, R109, -INF , P5 ;  /* 0xff8000006d7e7808 */ /* 0x000fc40002800000 */
[----:B------:R-:W-:Y:S02]  /*38a0*/  ISETP.GT.AND P2, PT, R13, 0x20, PT ;  /* 0x000000200d00780c */ /* 0x000fe40003f44270 */
[----:B------:R-:W-:Y:S02]  /*38b0*/  FMNMX.FTZ R3, R108, R3, !PT ;  /* 0x000000036c037209 */ /* 0x000fe40007810000 */
[----:B------:R-:W-:Y:S02]  /*38c0*/  FSEL R14, R107, -INF , P3 ;  /* 0xff8000006b0e7808 */ /* 0x000fe40001800000 */
        /* <DEDUP_REMOVED lines=15> */
[----:B------:R-:W-:Y:S02]  /*39c0*/  FMNMX.FTZ R3, R130, R3, !PT ;  /* 0x0000000382037209 */ /* 0x000fe40007810000 */
[----:B------:R-:W-:Y:S02]  /*39d0*/  FSEL R98, R98, -INF , P2 ;  /* 0xff80000062627808 */ /* 0x000fe40001000000 */
[----:B------:R-:W-:Y:S02]  /*39e0*/  FSEL R96, R101, -INF , P5 ;  /* 0xff80000065607808 */ /* 0x000fe40002800000 */
[----:B------:R-:W-:-:S02]  /*39f0*/  ISETP.GT.AND P2, PT, R13, 0x30, PT ;  /* 0x000000300d00780c */ /* 0x000fc40003f44270 */
[----:B------:R-:W-:Y:S02]  /*3a00*/  FMNMX.FTZ R3, R100, R3, !PT ;  /* 0x0000000364037209 */ /* 0x000fe40007810000 */
[----:B------:R-:W-:Y:S02]  /*3a10*/  FSEL R80, R99, -INF , P3 ;  /* 0xff80000063507808 */ /* 0x000fe40001800000 */
[C---:B------:R-:W-:Y:S02]  /*3a20*/  ISETP.GT.AND P3, PT, R13.reuse, 0x31, PT ;  /* 0x000000310d00780c */ /* 0x040fe40003f64270 */
[----:B------:R-:W-:Y:S02]  /*3a30*/  FMNMX.FTZ R3, R96, R3, !PT ;  /* 0x0000000360037209 */ /* 0x000fe40007810000 */
        /* <DEDUP_REMOVED lines=13> */
[----:B------:R-:W-:-:S02]  /*3b10*/  FMNMX.FTZ R3, R136, R3, !PT ;  /* 0x0000000388037209 */ /* 0x000fc40007810000 */
[----:B------:R-:W-:Y:S02]  /*3b20*/  FSEL R90, R90, -INF , P2 ;  /* 0xff8000005a5a7808 */ /* 0x000fe40001000000 */
[----:B------:R-:W-:Y:S02]  /*3b30*/  FSEL R92, R93, -INF , P5 ;  /* 0xff8000005d5c7808 */ /* 0x000fe40002800000 */
[----:B------:R-:W-:Y:S02]  /*3b40*/  ISETP.GT.AND P2, PT, R13, 0x40, PT ;  /* 0x000000400d00780c */ /* 0x000fe40003f44270 */
[----:B------:R-:W-:Y:S02]  /*3b50*/  FMNMX.FTZ R3, R134, R3, !PT ;  /* 0x0000000386037209 */ /* 0x000fe40007810000 */
[----:B------:R-:W-:Y:S02]  /*3b60*/  FSEL R84, R91, -INF , P3 ;  /* 0xff8000005b547808 */ /* 0x000fe40001800000 */
[----:B------:R-:W-:-:S02]  /*3b70*/  ISETP.GT.AND P3, PT, R13, 0x41, PT ;  /* 0x000000410d00780c */ /* 0x000fc40003f64270 */
[----:B------:R-:W-:Y:S02]  /*3b80*/  FMNMX.FTZ R3, R92, R3, !PT ;  /* 0x000000035c037209 */ /* 0x000fe40007810000 */
[----:B------:R-:W-:Y:S02]  /*3b90*/  FSEL R94, R94, -INF , P4 ;  /* 0xff8000005e5e7808 */ /* 0x000fe40002000000 */
[----:B------:R-:W-:Y:S02]  /*3ba0*/  ISETP.GT.AND P4, PT, R13, 0x48, PT ;  /* 0x000000480d00780c */ /* 0x000fe40003f84270 */
[----:B------:R-:W-:Y:S02]  /*3bb0*/  FSEL R86, R95, -INF , P5 ;  /* 0xff8000005f567808 */ /* 0x000fe40002800000 */
[----:B------:R-:W-:Y:S01]  /*3bc0*/  ISETP.GT.AND P5, PT, R13, 0x49, PT ;  /* 0x000000490d00780c */ /* 0x000fe20003fa4270 */
[----:B------:R-:W-:Y:S02]  /*3bd0*/  WARPGROUP.DEPBAR.LE gsb0, 0x0 ;  /* 0x00008000000079c5 */ /* 0x000fe40000010000 */
[----:B------:R-:W-:Y:S01]  /*3be0*/  WARPGROUP.ARRIVE ;  /* 0x00000000000079c5 */ /* 0x000fe20000000000 */
[----:B------:R-:W-:-:S02]  /*3bf0*/  FSEL R158, R72, -INF , P2 ;  /* 0xff800000489e7808 */ /* 0x000fc40001000000 */
[----:B------:R-:W-:Y:S01]  /*3c00*/  FSEL R150, R73, -INF , P3 ;  /* 0xff80000049967808 */ /* 0x000fe20001800000 */
[--C-:B------:R-:W-:Y:S01]  /*3c10*/  IMAD.MOV.U32 R73, RZ, RZ, R87.reuse ;  /* 0x000000ffff497224 */ /* 0x100fe200078e0057 */
[----:B------:R-:W-:Y:S01]  /*3c20*/  FMNMX.FTZ R3, R158, R3, !PT ;  /* 0x000000039e037209 */ /* 0x000fe20007810000 */
[----:B------:R-:W-:Y:S01]  /*3c30*/  HGMMA.64x16x16.F32.BF16 R64, gdesc[UR20], R64, gsb0 ;  /* 0x00200000144079f0 */ /* 0x000fe20008001840 */
[----:B------:R-:W-:Y:S01]  /*3c40*/  UIADD3 UR22, UR24, 0x886, URZ ;  /* 0x0000088618167890 */ /* 0x000fe2000fffe03f */
[----:B------:R-:W-:Y:S01]  /*3c50*/  FSEL R156, R76, -INF , P4 ;  /* 0xff8000004c9c7808 */ /* 0x000fe20002000000 */
[----:B------:R-:W-:Y:S01]  /*3c60*/  UMOV UR23, 0x40000040 ;  /* 0x4000004000177882 */ /* 0x000fe20000000000 */
[----:B------:R-:W-:Y:S02]  /*3c70*/  FMNMX.FTZ R3, R150, R3, !PT ;  /* 0x0000000396037209 */ /* 0x000fe40007810000 */
[----:B------:R-:W-:Y:S02]  /*3c80*/  FSEL R74, R74, -INF , P2 ;  /* 0xff8000004a4a7808 */ /* 0x000fe40001000000 */
[----:B------:R-:W-:Y:S01]  /*3c90*/  FSEL R144, R77, -INF , P5 ;  /* 0xff8000004d907808 */ /* 0x000fe20002800000 */
[----:B------:R-:W-:Y:S01]  /*3ca0*/  IMAD.MOV.U32 R77, RZ, RZ, R87 ;  /* 0x000000ffff4d7224 */ /* 0x000fe200078e0057 */
[----:B------:R-:W-:-:S02]  /*3cb0*/  ISETP.GT.AND P2, PT, R13, 0x50, PT ;  /* 0x000000500d00780c */ /* 0x000fc40003f44270 */
[----:B------:R-:W-:Y:S02]  /*3cc0*/  FMNMX.FTZ R3, R156, R3, !PT ;  /* 0x000000039c037209 */ /* 0x000fe40007810000 */
[----:B------:R-:W-:Y:S01]  /*3cd0*/  FSEL R72, R75, -INF , P3 ;  /* 0xff8000004b487808 */ /* 0x000fe20001800000 */
[----:B------:R-:W-:Y:S01]  /*3ce0*/  IMAD.MOV.U32 R75, RZ, RZ, R87 ;  /* 0x000000ffff4b7224 */ /* 0x000fe200078e0057 */
[C---:B------:R-:W-:Y:S02]  /*3cf0*/  ISETP.GT.AND P3, PT, R13.reuse, 0x51, PT ;  /* 0x000000510d00780c */ /* 0x040fe40003f64270 */
[----:B------:R-:W-:Y:S02]  /*3d00*/  FMNMX.FTZ R3, R144, R3, !PT ;  /* 0x0000000390037209 */ /* 0x000fe40007810000 */
[----:B------:R-:W-:Y:S02]  /*3d10*/  FSEL R78, R78, -INF , P4 ;  /* 0xff8000004e4e7808 */ /* 0x000fe40002000000 */
[----:B------:R-:W-:-:S02]  /*3d20*/  ISETP.GT.AND P4, PT, R13, 0x58, PT ;  /* 0x000000580d00780c */ /* 0x000fc40003f84270 */
[----:B------:R-:W-:Y:S01]  /*3d30*/  FSEL R76, R79, -INF , P5 ;  /* 0xff8000004f4c7808 */ /* 0x000fe20002800000 */
[----:B------:R-:W-:Y:S01]  /*3d40*/  IMAD.MOV.U32 R79, RZ, RZ, R87 ;  /* 0x000000ffff4f7224 */ /* 0x000fe200078e0057 */
        /* <DEDUP_REMOVED lines=12> */
[----:B------:R-:W-:Y:S01]  /*3e10*/  FSEL R160, R69, -INF , P5 ;  /* 0xff80000045a07808 */ /* 0x000fe20002800000 */
[--C-:B------:R-:W-:Y:S01]  /*3e20*/  IMAD.MOV.U32 R69, RZ, RZ, R87.reuse ;  /* 0x000000ffff457224 */ /* 0x100fe200078e0057 */
[----:B------:R-:W-:Y:S02]  /*3e30*/  ISETP.GT.AND P2, PT, R13, 0x60, PT ;  /* 0x000000600d00780c */ /* 0x000fe40003f44270 */
[----:B------:R-:W-:Y:S02]  /*3e40*/  FMNMX.FTZ R3, R164, R3, !PT ;  /* 0x00000003a4037209 */ /* 0x000fe40007810000 */
[----:B------:R-:W-:Y:S01]  /*3e50*/  FSEL R68, R71, -INF , P5 ;  /* 0xff80000047447808 */ /* 0x000fe20002800000 */
[----:B------:R-:W-:Y:S01]  /*3e60*/  IMAD.MOV.U32 R71, RZ, RZ, R87 ;  /* 0x000000ffff477224 */ /* 0x000fe200078e0057 */
[----:B------:R-:W-:-:S02]  /*3e70*/  FMNMX.FTZ R3, R160, R3, !PT ;  /* 0x00000003a0037209 */ /* 0x000fc40007810000 */
[C---:B------:R-:W-:Y:S02]  /*3e80*/  ISETP.GT.AND P5, PT, R13.reuse, 0x68, PT ;  /* 0x000000680d00780c */ /* 0x040fe40003fa4270 */
        /* <DEDUP_REMOVED lines=15> */
[----:B------:R-:W-:-:S02]  /*3f80*/  FMNMX.FTZ R3, R148, R3, !PT ;  /* 0x0000000394037209 */ /* 0x000fc40007810000 */
[----:B------:R-:W-:Y:S02]  /*3f90*/  FSEL R58, R58, -INF , P2 ;  /* 0xff8000003a3a7808 */ /* 0x000fe40001000000 */
[C---:B------:R-:W-:Y:S02]  /*3fa0*/  ISETP.GT.AND P2, PT, R13.reuse, 0x71, PT ;  /* 0x000000710d00780c */ /* 0x040fe40003f44270 */
[----:B------:R-:W-:Y:S02]  /*3fb0*/  FMNMX.FTZ R3, R142, R3, !PT ;  /* 0x000000038e037209 */ /* 0x000fe40007810000 */
[----:B------:R-:W-:Y:S02]  /*3fc0*/  FSEL R62, R62, -INF , P5 ;  /* 0xff8000003e3e7808 */ /* 0x000fe40002800000 */
[----:B------:R-:W-:Y:S01]  /*3fd0*/  ISETP.GT.AND P5, PT, R13, 0x79, PT ;  /* 0x000000790d00780c */ /* 0x000fe20003fa4270 */
[----:B------:R-:W-:Y:S02]  /*3fe0*/  WARPGROUP.DEPBAR.LE gsb0, 0x0 ;  /* 0x00008000000079c5 */ /* 0x000fe40000010000 */
[----:B------:R-:W-:Y:S01]  /*3ff0*/  WARPGROUP.ARRIVE ;  /* 0x00000000000079c5 */ /* 0x000fe20000000000 */
[----:B------:R-:W-:-:S02]  /*4000*/  FSEL R88, R48, -INF , P3 ;  /* 0xff80000030587808 */ /* 0x000fc40001800000 */
[----:B------:R-:W-:Y:S02]  /*4010*/  FSEL R48, R59, -INF , P6 ;  /* 0xff8000003b307808 */ /* 0x000fe40003000000 */
[----:B------:R-:W-:Y:S01]  /*4020*/  ISETP.GT.AND P6, PT, R13, 0x78, PT ;  /* 0x000000780d00780c */ /* 0x000fe20003fc4270 */
[----:B------:R-:W-:Y:S01]  /*4030*/  HGMMA.64x16x16.F32.BF16 R40, gdesc[UR20], R40, gsb0 ;  /* 0x00200000142879f0 */ /* 0x000fe20008001828 */
[----:B------:R-:W-:Y:S01]  /*4040*/  UMOV UR22, UR6 ;  /* 0x0000000600167c82 */ /* 0x000fe20008000000 */
[----:B------:R-:W-:Y:S01]  /*4050*/  UMOV UR23, 0x40000040 ;  /* 0x4000004000177882 */ /* 0x000fe20000000000 */
[----:B------:R-:W-:Y:S01]  /*4060*/  FSEL R56, R49, -INF , P2 ;  /* 0xff80000031387808 */ /* 0x000fe20001000000 */
[----:B------:R-:W-:Y:S01]  /*4070*/  ULDC UR6, c[0x0][0x988] ;  /* 0x0002620000067ab9 */ /* 0x000fe20000000800 */
[----:B------:R-:W-:Y:S02]  /*4080*/  FMNMX.FTZ R3, R88, R3, !PT ;  /* 0x0000000358037209 */ /* 0x000fe40007810000 */
[----:B------:R-:W-:-:S02]  /*4090*/  FSEL R60, R52, -INF , P6 ;  /* 0xff800000343c7808 */ /* 0x000fc40003000000 */
[----:B------:R-:W-:Y:S02]  /*40a0*/  FMNMX.FTZ R3, R56, R3, !PT ;  /* 0x0000000338037209 */ /* 0x000fe40007810000 */
[----:B------:R-:W-:Y:S02]  /*40b0*/  FSEL R52, R63, -INF , P4 ;  /* 0xff8000003f347808 */ /* 0x000fe40002000000 */
[----:B------:R-:W-:Y:S02]  /*40c0*/  ISETP.GT.AND P4, PT, R13, 0x80, PT ;  /* 0x000000800d00780c */ /* 0x000fe40003f84270 */
[----:B------:R-:W-:Y:S02]  /*40d0*/  FSEL R132, R53, -INF , P5 ;  /* 0xff80000035847808 */ /* 0x000fe40002800000 */
[----:B------:R-:W-:Y:S02]  /*40e0*/  FMNMX.FTZ R3, R60, R3, !PT ;  /* 0x000000033c037209 */ /* 0x000fe40007810000 */
[----:B------:R-:W-:-:S02]  /*40f0*/  FSEL R50, R50, -INF , P3 ;  /* 0xff80000032327808 */ /* 0x000fc40001800000 */
        /* <DEDUP_REMOVED lines=17> */
[----:B------:R-:W-:Y:S02]  /*4210*/  FMNMX.FTZ R3, R152, R3, !PT ;  /* 0x0000000398037209 */ /* 0x000fe40007810000 */
[C---:B------:R-:W-:Y:S02]  /*4220*/  ISETP.GT.AND P1, PT, R13.reuse, 0x91, PT ;  /* 0x000000910d00780c */ /* 0x040fe40003f24270 */
[----:B------:R-:W-:Y:S02]  /*4230*/  FMNMX.FTZ R3, R168, R3, !PT ;  /* 0x00000003a8037209 */ /* 0x000fe40007810000 */
[----:B------:R-:W-:Y:S02]  /*4240*/  FSEL R46, R46, -INF , P2 ;  /* 0xff8000002e2e7808 */ /* 0x000fe40001000000 */
[----:B------:R-:W-:-:S02]  /*4250*/  ISETP.GT.AND P2, PT, R13, 0x99, PT ;  /* 0x000000990d00780c */ /* 0x000fc40003f44270 */
[----:B------:R-:W-:Y:S02]  /*4260*/  FSEL R42, R42, -INF , P4 ;  /* 0xff8000002a2a7808 */ /* 0x000fe40002000000 */
[----:B------:R-:W-:Y:S02]  /*4270*/  ISETP.GT.AND P4, PT, R13, 0xa1, PT ;  /* 0x000000a10d00780c */ /* 0x000fe40003f84270 */
[----:B------:R-:W-:Y:S02]  /*4280*/  FSEL R44, R55, -INF , P5 ;  /* 0xff800000372c7808 */ /* 0x000fe40002800000 */
[----:B------:R-:W-:Y:S01]  /*4290*/  ISETP.GT.AND P5, PT, R13, 0xa8, PT ;  /* 0x000000a80d00780c */ /* 0x000fe20003fa4270 */
[----:B------:R-:W-:Y:S02]  /*42a0*/  WARPGROUP.DEPBAR.LE gsb0, 0x0 ;  /* 0x00008000000079c5 */ /* 0x000fe40000010000 */
[----:B------:R-:W-:Y:S01]  /*42b0*/  WARPGROUP.ARRIVE ;  /* 0x00000000000079c5 */ /* 0x000fe20000000000 */
[----:B------:R-:W-:-:S02]  /*42c0*/  FSEL R172, R32, -INF , P0 ;  /* 0xff80000020ac7808 */ /* 0x000fc40000000000 */
[----:B------:R-:W-:Y:S02]  /*42d0*/  ISETP.GT.AND P0, PT, R13, 0x98, PT ;  /* 0x000000980d00780c */ /* 0x000fe40003f04270 */
[----:B------:R-:W-:Y:S01]  /*42e0*/  FSEL R174, R33, -INF , P1 ;  /* 0xff80000021ae7808 */ /* 0x000fe20000800000 */
[----:B------:R-:W-:Y:S01]  /*42f0*/  HGMMA.64x16x16.F32.BF16 R24, gdesc[UR20], R24, gsb0 ;  /* 0x00200000141879f0 */ /* 0x000fe20008001818 */
[----:B------:R-:W-:Y:S02]  /*4300*/  FMNMX.FTZ R3, R172, R3, !PT ;  /* 0x00000003ac037209 */ /* 0x000fe40007810000 */
[----:B------:R-:W-:Y:S02]  /*4310*/  FSEL R36, R36, -INF , P0 ;  /* 0xff80000024247808 */ /* 0x000fe40000000000 */
[----:B------:R-:W-:Y:S02]  /*4320*/  FMNMX.FTZ R3, R174, R3, !PT ;  /* 0x00000003ae037209 */ /* 0x000fe40007810000 */
[----:B------:R-:W-:-:S02]  /*4330*/  FSEL R32, R43, -INF , P3 ;  /* 0xff8000002b207808 */ /* 0x000fc40001800000 */
[----:B------:R-:W-:Y:S02]  /*4340*/  FSEL R190, R37, -INF , P2 ;  /* 0xff80000025be7808 */ /* 0x000fe40001000000 */
[----:B------:R-:W-:Y:S02]  /*4350*/  FMNMX.FTZ R3, R36, R3, !PT ;  /* 0x0000000324037209 */ /* 0x000fe40007810000 */
[----:B------:R-:W-:Y:S02]  /*4360*/  ISETP.GT.AND P3, PT, R13, 0xa0, PT ;  /* 0x000000a00d00780c */ /* 0x000fe40003f64270 */
[----:B------:R-:W-:Y:S02]  /*4370*/  FMNMX.FTZ R3, R190, R3, !PT ;  /* 0x00000003be037209 */ /* 0x000fe40007810000 */
[----:B------:R-:W-:Y:S02]  /*4380*/  P2R R33, PR, RZ, 0x4 ;  /* 0x00000004ff217803 */ /* 0x000fe40000000000 */
[----:B------:R-:W-:-:S02]  /*4390*/  P2R R43, PR, RZ, 0x2 ;  /* 0x00000002ff2b7803 */ /* 0x000fc40000000000 */
[----:B------:R-:W-:Y:S02]  /*43a0*/  ISETP.GT.AND P1, PT, R13, 0x90, PT ;  /* 0x000000900d00780c */ /* 0x000fe40003f24270 */
[----:B------:R-:W-:Y:S02]  /*43b0*/  P2R R41, PR, RZ, 0x1 ;  /* 0x00000001ff297803 */ /* 0x000fe40000000000 */
[----:B------:R-:W-:Y:S02]  /*43c0*/  FSEL R34, R34, -INF , P1 ;  /* 0xff80000022227808 */ /* 0x000fe40000800000 */
[----:B------:R-:W-:Y:S02]  /*43d0*/  ISETP.NE.AND P1, PT, R43, RZ, PT ;  /* 0x000000ff2b00720c */ /* 0x000fe40003f25270 */
[----:B------:R-:W-:Y:S01]  /*43e0*/  ISETP.GT.AND P0, PT, R13, 0x89, PT ;  /* 0x000000890d00780c */ /* 0x000fe20003f04270 */
[----:B------:R-:W-:Y:S02]  /*43f0*/  WARPGROUP.DEPBAR.LE gsb0, 0x0 ;  /* 0x00008000000079c5 */ /* 0x000fe40000010000 */
[----:B------:R-:W-:-:S02]  /*4400*/  FSEL R192, R24, -INF , P3 ;  /* 0xff80000018c07808 */ /* 0x000fc40001800000 */
[----:B------:R-:W-:Y:S02]  /*4410*/  FSEL R196, R25, -INF , P4 ;  /* 0xff80000019c47808 */ /* 0x000fe40002000000 */
[----:B------:R-:W-:Y:S02]  /*4420*/  FMNMX.FTZ R3, R192, R3, !PT ;  /* 0x00000003c0037209 */ /* 0x000fe40007810000 */
[----:B------:R-:W-:Y:S02]  /*4430*/  FSEL R194, R28, -INF , P5 ;  /* 0xff8000001cc27808 */ /* 0x000fe40002800000 */
[----:B------:R-:W-:Y:S02]  /*4440*/  FMNMX.FTZ R3, R196, R3, !PT ;  /* 0x00000003c4037209 */ /* 0x000fe40007810000 */
[----:B------:R-:W-:Y:S02]  /*4450*/  FSEL R198, R29, -INF , P6 ;  /* 0xff8000001dc67808 */ /* 0x000fe40003000000 */
[----:B------:R-:W-:-:S02]  /*4460*/  FMNMX.FTZ R3, R194, R3, !PT ;  /* 0x00000003c2037209 */ /* 0x000fc40007810000 */
[----:B------:R-:W-:Y:S02]  /*4470*/  FSEL R28, R35, -INF , P1 ;  /* 0xff800000231c7808 */ /* 0x000fe40000800000 */
[----:B------:R-:W-:Y:S01]  /*4480*/  FMNMX.FTZ R25, R198, R3, !PT ;  /* 0x00000003c6197209 */ /* 0x000fe20007810000 */
[----:B------:R-:W-:Y:S01]  /*4490*/  IMAD.U32 R3, RZ, RZ, UR6 ;  /* 0x00000006ff037e24 */ /* 0x000fe2000f8e00ff */
[----:B------:R-:W-:Y:S02]  /*44a0*/  FSEL R24, R47, -INF , P0 ;  /* 0xff8000002f187808 */ /* 0x000fe40000000000 */
[----:B------:R-:W-:Y:S01]  /*44b0*/  ISETP.NE.AND P0, PT, R41, RZ, PT ;  /* 0x000000ff2900720c */ /* 0x000fe20003f05270 */
[----:B------:R-:W0:Y:S01]  /*44c0*/  SHFL.BFLY PT, R10, R25, 0x2, 0x1f ;  /* 0x0c401f00190a7f89 */ /* 0x000e2200000e0000 */
[----:B------:R-:W-:Y:S02]  /*44d0*/  FSEL R26, R26, -INF , P3 ;  /* 0xff8000001a1a7808 */ /* 0x000fe40001800000 */
[----:B------:R-:W-:-:S02]  /*44e0*/  FSEL R38, R38, -INF , P0 ;  /* 0xff80000026267808 */ /* 0x000fc40000000000 */
[----:B------:R-:W-:Y:S02]  /*44f0*/  FSEL R30, R30, -INF , P5 ;  /* 0xff8000001e1e7808 */ /* 0x000fe40002800000 */
[----:B------:R-:W-:Y:S02]  /*4500*/  ISETP.NE.AND P0, PT, R15, RZ, PT ;  /* 0x000000ff0f00720c */ /* 0x000fe40003f05270 */
[----:B------:R-:W-:-:S13]  /*4510*/  ISETP.NE.AND P1, PT, R21, RZ, PT ;  /* 0x000000ff1500720c */ /* 0x000fda0003f25270 */
[----:B------:R-:W-:Y:S01]  /*4520*/  @!P1 VIADD R11, R11, 0x34840 ;  /* 0x000348400b0b9836 */ /* 0x000fe20000000000 */
[----:B0-----:R-:W-:-:S04]  /*4530*/  FMNMX.FTZ R29, R25, R10, !PT ;  /* 0x0000000a191d7209 */ /* 0x001fc80007810000 */
[----:B------:R-:W-:Y:S01]  /*4540*/  @!P1 PRMT R11, RZ, 0x654, R11 ;  /* 0x00000654ff0b9816 */ /* 0x000fe2000000000b */
[----:B------:R-:W0:Y:S03]  /*4550*/  SHFL.BFLY PT, R10, R29, 0x1, 0x1f ;  /* 0x0c201f001d0a7f89 */ /* 0x000e2600000e0000 */
[----:B------:R1:W-:Y:S01]  /*4560*/  @!P1 SYNCS.ARRIVE.TRANS64.RED.A1T0 RZ, [R11+URZ], RZ ;  /* 0x000000ff0bff99a7 */ /* 0x0003e2000810043f */
[----:B0-----:R-:W-:-:S04]  /*4570*/  FMNMX.FTZ R10, R29, R10, !PT ;  /* 0x0000000a1d0a7209 */ /* 0x001fc80007810000 */
[C---:B------:R-:W-:Y:S01]  /*4580*/  FSETP.NEU.FTZ.AND P2, PT, R10.reuse, -INF , PT ;  /* 0xff8000000a00780b */ /* 0x040fe20003f5d000 */
[----:B------:R-:W-:-:S05]  /*4590*/  FMUL.FTZ R37, R10, R3 ;  /* 0x000000030a257220 */ /* 0x000fca0000410000 */
[----:B------:R-:W-:Y:S02]  /*45a0*/  FSEL R37, R37, RZ, P2 ;  /* 0x000000ff25257208 */ /* 0x000fe40001000000 */
[----:B------:R-:W-:Y:S02]  /*45b0*/  ISETP.NE.AND P2, PT, R33, RZ, PT ;  /* 0x000000ff2100720c */ /* 0x000fe40003f45270 */
        /* <DEDUP_REMOVED lines=36> */
[----:B------:R-:W-:Y:S01]  /*4800*/  FMNMX.FTZ R41, R102, R41, !PT ;  /* 0x0000002966297209 */ /* 0x000fe20007810000 */
[----:B0-----:R-:W-:Y:S01]  /*4810*/  FADD.FTZ R65, R176, R13 ;  /* 0x0000000db0417221 */ /* 0x001fe20000010000 */
        /* <DEDUP_REMOVED lines=25> */
[----:B------:R-:W-:Y:S01]  /*49b0*/  F2FP.BF16.F32.PACK_AB R176, R13, R176 ;  /* 0x000000b00db0723e */ /* 0x000fe200000010ff */
[--C-:B------:R-:W-:Y:S01]  /*49c0*/  FFMA.FTZ R59, R190, R3, -R37.reuse ;  /* 0x00000003be3b7223 */ /* 0x100fe20000010825 */
[----:B------:R-:W-:Y:S01]  /*49d0*/  FMNMX.FTZ R45, R72, R45, !PT ;  /* 0x0000002d482d7209 */ /* 0x000fe20007810000 */
[-CC-:B------:R-:W-:Y:S01]  /*49e0*/  FFMA.FTZ R216, R192, R3.reuse, -R37.reuse ;  /* 0x00000003c0d87223 */ /* 0x180fe20000010825 */
[----:B------:R-:W-:Y:S01]  /*49f0*/  MUFU.EX2 R25, R25 ;  /* 0x0000001900197308 */ /* 0x000fe20000000800 */
[--C-:B------:R-:W-:Y:S01]  /*4a00*/  FFMA.FTZ R196, R196, R3, -R37.reuse ;  /* 0x00000003c4c47223 */ /* 0x100fe20000010825 */
[----:B------:R-:W-:Y:S01]  /*4a10*/  FMNMX.FTZ R45, R78, R45, !PT ;  /* 0x0000002d4e2d7209 */ /* 0x000fe20007810000 */
[----:B------:R-:W-:-:S03]  /*4a20*/  FFMA.FTZ R218, R194, R3, -R37 ;  /* 0x00000003c2da7223 */ /* 0x000fc60000010825 */
        /* <DEDUP_REMOVED lines=10> */
[----:B------:R0:W-:Y:S02]  /*4ad0*/  MUFU.EX2 R33, R96 ;  /* 0x0000006000217308 */ /* 0x0001e40000000800 */
[----:B------:R-:W-:-:S04]  /*4ae0*/  FMNMX.FTZ R49, R62, R49, !PT ;  /* 0x000000313e317209 */ /* 0x000fc80007810000 */
[----:B------:R-:W-:Y:S02]  /*4af0*/  FMNMX.FTZ R51, R52, R49, !PT ;  /* 0x0000003134337209 */ /* 0x000fe40007810000 */
[----:B------:R-:W-:Y:S01]  /*4b00*/  MUFU.EX2 R188, R188 ;  /* 0x000000bc00bc7308 */ /* 0x000fe20000000800 */
[----:B0-----:R-:W-:Y:S01]  /*4b10*/  FFMA.FTZ R96, R150, R3, -R37 ;  /* 0x0000000396607223 */ /* 0x001fe20000010825 */
        /* <DEDUP_REMOVED lines=8> */
[----:B------:R-:W0:Y:S02]  /*4ba0*/  MUFU.EX2 R92, R92 ;  /* 0x0000005c005c7308 */ /* 0x000e240000000800 */
[----:B------:R-:W-:-:S04]  /*4bb0*/  FMNMX.FTZ R53, R46, R53, !PT ;  /* 0x000000352e357209 */ /* 0x000fc80007810000 */
[----:B------:R-:W-:Y:S02]  /*4bc0*/  FMNMX.FTZ R53, R24, R53, !PT ;  /* 0x0000003518357209 */ /* 0x000fe40007810000 */
[----:B------:R-:W-:Y:S02]  /*4bd0*/  MUFU.EX2 R43, R158 ;  /* 0x0000009e002b7308 */ /* 0x000fe40000000800 */
[----:B------:R-:W-:-:S04]  /*4be0*/  FMNMX.FTZ R53, R34, R53, !PT ;  /* 0x0000003522357209 */ /* 0x000fc80007810000 */
[----:B------:R-:W-:Y:S02]  /*4bf0*/  FMNMX.FTZ R53, R28, R53, !PT ;  /* 0x000000351c357209 */ /* 0x000fe40007810000 */
[----:B------:R-:W2:Y:S01]  /*4c00*/  MUFU.EX2 R96, R96 ;  /* 0x0000006000607308 */ /* 0x000ea20000000800 */
[----:B0-----:R-:W-:Y:S02]  /*4c10*/  F2FP.BF16.F32.PACK_AB R190, R92, R41 ;  /* 0x000000295cbe723e */ /* 0x001fe400000010ff */
[----:B------:R-:W-:-:S04]  /*4c20*/  FMNMX.FTZ R53, R38, R53, !PT ;  /* 0x0000003526357209 */ /* 0x000fc80007810000 */
[----:B------:R-:W-:Y:S01]  /*4c30*/  FMNMX.FTZ R53, R112, R53, !PT ;  /* 0x0000003570357209 */ /* 0x000fe20007810000 */
[----:B------:R-:W-:Y:S03]  /*4c40*/  MUFU.EX2 R45, R156 ;  /* 0x0000009c002d7308 */ /* 0x000fe60000000800 */
[----:B------:R-:W-:-:S04]  /*4c50*/  FMNMX.FTZ R53, R26, R53, !PT ;  /* 0x000000351a357209 */ /* 0x000fc80007810000 */
[----:B------:R-:W-:Y:S01]  /*4c60*/  FMNMX.FTZ R53, R116, R53, !PT ;  /* 0x0000003574357209 */ /* 0x000fe20007810000 */
[----:B------:R-:W0:Y:S01]  /*4c70*/  MUFU.EX2 R100, R100 ;  /* 0x0000006400647308 */ /* 0x000e220000000800 */
[----:B--2---:R-:W-:Y:S02]  /*4c80*/  F2FP.BF16.F32.PACK_AB R192, R96, R43 ;  /* 0x0000002b60c0723e */ /* 0x004fe400000010ff */
[----:B------:R-:W-:-:S04]  /*4c90*/  FMNMX.FTZ R53, R30, R53, !PT ;  /* 0x000000351e357209 */ /* 0x000fc80007810000 */
[----:B------:R-:W-:Y:S01]  /*4ca0*/  FMNMX.FTZ R57, R56, R53, !PT ;  /* 0x0000003538397209 */ /* 0x000fe20007810000 */
[----:B------:R-:W-:Y:S01]  /*4cb0*/  MUFU.EX2 R47, R170 ;  /* 0x000000aa002f7308 */ /* 0x000fe20000000800 */
[----:B------:R-:W-:-:S03]  /*4cc0*/  FFMA.FTZ R53, R146, R3, -R37 ;  /* 0x0000000392357223 */ /* 0x000fc60000010825 */
[----:B------:R-:W2:Y:S04]  /*4cd0*/  SHFL.BFLY PT, R60, R57, 0x2, 0x1f ;  /* 0x0c401f00393c7f89 */ /* 0x000ea800000e0000 */
[----:B------:R-:W-:Y:S01]  /*4ce0*/  MUFU.EX2 R104, R104 ;  /* 0x0000006800687308 */ /* 0x000fe20000000800 */
[----:B0-----:R-:W-:-:S07]  /*4cf0*/  F2FP.BF16.F32.PACK_AB R194, R100, R45 ;  /* 0x0000002d64c2723e */ /* 0x001fce00000010ff */
[----:B------:R-:W-:Y:S08]  /*4d00*/  MUFU.EX2 R49, R164 ;  /* 0x000000a400317308 */ /* 0x000ff00000000800 */
[----:B------:R-:W0:Y:S01]  /*4d10*/  MUFU.EX2 R108, R108 ;  /* 0x0000006c006c7308 */ /* 0x000e220000000800 */
[----:B--2---:R-:W-:Y:S01]  /*4d20*/  FMNMX.FTZ R60, R57, R60, !PT ;  /* 0x0000003c393c7209 */ /* 0x004fe20007810000 */
[-CC-:B------:R-:W-:Y:S01]  /*4d30*/  FFMA.FTZ R57, R174, R3.reuse, -R37.reuse ;  /* 0x00000003ae397223 */ /* 0x180fe20000010825 */
[----:B------:R-:W-:-:S05]  /*4d40*/  FFMA.FTZ R37, R198, R3, -R37 ;  /* 0x00000003c6257223 */ /* 0x000fca0000010825 */
[----:B------:R-:W-:Y:S01]  /*4d50*/  MUFU.EX2 R200, R200 ;  /* 0x000000c800c87308 */ /* 0x000fe20000000800 */
[----:B------:R-:W2:Y:S07]  /*4d60*/  SHFL.BFLY PT, R61, R60, 0x1, 0x1f ;  /* 0x0c201f003c3d7f89 */ /* 0x000eae00000e0000 */
[----:B------:R-:W-:Y:S01]  /*4d70*/  MUFU.EX2 R51, R154 ;  /* 0x0000009a00337308 */ /* 0x000fe20000000800 */
[----:B0-----:R-:W-:-:S07]  /*4d80*/  F2FP.BF16.F32.PACK_AB R198, R108, R49 ;  /* 0x000000316cc6723e */ /* 0x001fce00000010ff */
[----:B------:R-:W-:Y:S08]  /*4d90*/  MUFU.EX2 R202, R202 ;  /* 0x000000ca00ca7308 */ /* 0x000ff00000000800 */
[----:B------:R-:W-:Y:S01]  /*4da0*/  MUFU.EX2 R39, R142 ;  /* 0x0000008e00277308 */ /* 0x000fe20000000800 */
[----:B--2---:R-:W-:-:S04]  /*4db0*/  FMNMX.FTZ R88, R60, R61, !PT ;  /* 0x0000003d3c587209 */ /* 0x004fc80007810000 */
[C---:B------:R-:W-:Y:S01]  /*4dc0*/  FSETP.NEU.FTZ.AND P2, PT, R88.reuse, -INF , PT ;  /* 0xff8000005800780b */ /* 0x040fe20003f5d000 */
[-C--:B------:R-:W-:Y:S02]  /*4dd0*/  FMUL.FTZ R63, R88, R3.reuse ;  /* 0x00000003583f7220 */ /* 0x080fe40000410000 */
[----:B------:R-:W-:Y:S03]  /*4de0*/  MUFU.EX2 R204, R204 ;  /* 0x000000cc00cc7308 */ /* 0x000fe60000000800 */
[----:B------:R-:W-:Y:S02]  /*4df0*/  FSEL R63, R63, RZ, P2 ;  /* 0x000000ff3f3f7208 */ /* 0x000fe40001000000 */
[----:B------:R-:W-:Y:S01]  /*4e00*/  ISETP.GE.AND P2, PT, R81, 0xb1, PT ;  /* 0x000000b15100780c */ /* 0x000fe20003f46270 */
[----:B------:R-:W-:Y:S02]  /*4e10*/  IMAD.MOV.U32 R81, RZ, RZ, R87 ;  /* 0x000000ffff517224 */ /* 0x000fe400078e0057 */
[-C--:B------:R-:W-:Y:S01]  /*4e20*/  FFMA.FTZ R60, R12, R3.reuse, -R63 ;  /* 0x000000030c3c7223 */ /* 0x080fe2000001083f */
[----:B------:R-:W-:Y:S01]  /*4e30*/  FADD.FTZ R12, R178, R65 ;  /* 0x00000041b20c7221 */ /* 0x000fe20000010000 */
[-CC-:B------:R-:W-:Y:S01]  /*4e40*/  FFMA.FTZ R177, R114, R3.reuse, -R63.reuse ;  /* 0x0000000372b17223 */ /* 0x180fe2000001083f */
[-CC-:B------:R-:W-:Y:S01]  /*4e50*/  FFMA.FTZ R36, R115, R3.reuse, -R63.reuse ;  /* 0x0000000373247223 */ /* 0x180fe2000001083f */
[-CC-:B------:R-:W-:Y:S01]  /*4e60*/  FFMA.FTZ R179, R118, R3.reuse, -R63.reuse ;  /* 0x0000000376b37223 */ /* 0x180fe2000001083f */
[----:B------:R-:W-:Y:S01]  /*4e70*/  FADD.FTZ R65, R15, R12 ;  /* 0x0000000c0f417221 */ /* 0x000fe20000010000 */
[-CC-:B------:R-:W-:Y:S01]  /*4e80*/  FFMA.FTZ R181, R106, R3.reuse, -R63.reuse ;  /* 0x000000036ab57223 */ /* 0x180fe2000001083f */
[----:B------:R-:W-:Y:S01]  /*4e90*/  MUFU.EX2 R60, R60 ;  /* 0x0000003c003c7308 */ /* 0x000fe20000000800 */
        /* <DEDUP_REMOVED lines=24> */
[-C--:B------:R-:W-:Y:S01]  /*5020*/  FFMA.FTZ R195, R78, R3.reuse, -R63 ;  /* 0x000000034ec37223 */ /* 0x080fe2000001083f */
[----:B------:R-:W-:Y:S01]  /*5030*/  FADD.FTZ R58, R186, R67 ;  /* 0x00000043ba3a7221 */ /* 0x000fe20000010000 */
[-CC-:B------:R-:W-:Y:S01]  /*5040*/  FFMA.FTZ R74, R76, R3.reuse, -R63.reuse ;  /* 0x000000034c4a7223 */ /* 0x180fe2000001083f */
[-CC-:B------:R-:W-:Y:S01]  /*5050*/  FFMA.FTZ R197, R66, R3.reuse, -R63.reuse ;  /* 0x0000000342c57223 */ /* 0x180fe2000001083f */
[-CC-:B------:R-:W-:Y:S01]  /*5060*/  FFMA.FTZ R64, R64, R3.reuse, -R63.reuse ;  /* 0x0000000340407223 */ /* 0x180fe2000001083f */
[----:B------:R-:W-:Y:S01]  /*5070*/  FADD.FTZ R67, R33, R58 ;  /* 0x0000003a21437221 */ /* 0x000fe20000010000 */
[-C--:B------:R-:W-:Y:S01]  /*5080*/  FFMA.FTZ R199, R70, R3.reuse, -R63 ;  /* 0x0000000346c77223 */ /* 0x080fe2000001083f */
[----:B------:R-:W3:Y:S01]  /*5090*/  MUFU.EX2 R181, R181 ;  /* 0x000000b500b57308 */ /* 0x000ee20000000800 */
[----:B0-----:R-:W-:Y:S01]  /*50a0*/  FADD.FTZ R12, R177, R36 ;  /* 0x00000024b10c7221 */ /* 0x001fe20000010000 */
[----:B------:R-:W-:Y:S01]  /*50b0*/  FADD.FTZ R58, R188, R67 ;  /* 0x00000043bc3a7221 */ /* 0x000fe20000010000 */
[-CC-:B------:R-:W-:Y:S01]  /*50c0*/  FFMA.FTZ R66, R68, R3.reuse, -R63.reuse ;  /* 0x0000000344427223 */ /* 0x180fe2000001083f */
[-CC-:B------:R-:W-:Y:S01]  /*50d0*/  FFMA.FTZ R48, R48, R3.reuse, -R63.reuse ;  /* 0x0000000330307223 */ /* 0x180fe2000001083f */
[-CC-:B------:R-:W-:Y:S01]  /*50e0*/  FFMA.FTZ R203, R62, R3.reuse, -R63.reuse ;  /* 0x000000033ecb7223 */ /* 0x180fe2000001083f */
[----:B------:R-:W-:Y:S01]  /*50f0*/  FADD.FTZ R58, R35, R58 ;  /* 0x0000003a233a7221 */ /* 0x000fe20000010000 */
[-CC-:B------:R-:W-:Y:S01]  /*5100*/  FFMA.FTZ R52, R52, R3.reuse, -R63.reuse ;  /* 0x0000000334347223 */ /* 0x180fe2000001083f */
[----:B------:R-:W0:Y:S01]  /*5110*/  MUFU.EX2 R14, R14 ;  /* 0x0000000e000e7308 */ /* 0x000e220000000800 */
[----:B--2---:R-:W-:Y:S01]  /*5120*/  FADD.FTZ R65, R179, R12 ;  /* 0x0000000cb3417221 */ /* 0x004fe20000010000 */
[----:B------:R-:W-:Y:S01]  /*5130*/  FADD.FTZ R67, R41, R58 ;  /* 0x0000003a29437221 */ /* 0x000fe20000010000 */
[-CC-:B------:R-:W-:Y:S01]  /*5140*/  FFMA.FTZ R40, R40, R3.reuse, -R63.reuse ;  /* 0x0000000328287223 */ /* 0x180fe2000001083f */
[-C--:B------:R-:W-:Y:S01]  /*5150*/  FFMA.FTZ R207, R54, R3.reuse, -R63 ;  /* 0x0000000336cf7223 */ /* 0x080fe2000001083f */
[----:B------:R-:W-:Y:S01]  /*5160*/  FADD.FTZ R12, R60, R65 ;  /* 0x000000413c0c7221 */ /* 0x000fe20000010000 */
[----:B------:R-:W-:Y:S01]  /*5170*/  FADD.FTZ R58, R92, R67 ;  /* 0x000000435c3a7221 */ /* 0x000fe20000010000 */
[-CC-:B------:R-:W-:Y:S01]  /*5180*/  FFMA.FTZ R44, R44, R3.reuse, -R63.reuse ;  /* 0x000000032c2c7223 */ /* 0x180fe2000001083f */
[----:B------:R-:W2:Y:S01]  /*5190*/  MUFU.EX2 R183, R183 ;  /* 0x000000b700b77308 */ /* 0x000ea20000000800 */
[----:B---3--:R-:W-:Y:S01]  /*51a0*/  FADD.FTZ R65, R181, R12 ;  /* 0x0000000cb5417221 */ /* 0x008fe20000010000 */
[----:B------:R-:W-:Y:S01]  /*51b0*/  FADD.FTZ R67, R43, R58 ;  /* 0x0000003a2b437221 */ /* 0x000fe20000010000 */
[-CC-:B------:R-:W-:Y:S01]  /*51c0*/  FFMA.FTZ R42, R42, R3.reuse, -R63.reuse ;  /* 0x000000032a2a7223 */ /* 0x180fe2000001083f */
[-CC-:B------:R-:W-:Y:S01]  /*51d0*/  FFMA.FTZ R32, R32, R3.reuse, -R63.reuse ;  /* 0x0000000320207223 */ /* 0x180fe2000001083f */
[-C--:B------:R-:W-:Y:S01]  /*51e0*/  FFMA.FTZ R46, R46, R3.reuse, -R63 ;  /* 0x000000032e2e7223 */ /* 0x080fe2000001083f */
[----:B------:R-:W-:Y:S01]  /*51f0*/  FADD.FTZ R50, R96, R67 ;  /* 0x0000004360327221 */ /* 0x000fe20000010000 */
[-C--:B------:R-:W-:Y:S01]  /*5200*/  FFMA.FTZ R24, R24, R3.reuse, -R63 ;  /* 0x0000000318187223 */ /* 0x080fe2000001083f */
[----:B------:R-:W3:Y:S01]  /*5210*/  MUFU.EX2 R20, R20 ;  /* 0x0000001400147308 */ /* 0x000ee20000000800 */
[----:B0-----:R-:W-:Y:S01]  /*5220*/  FADD.FTZ R12, R14, R65 ;  /* 0x000000410e0c7221 */ /* 0x001fe20000010000 */
[----:B------:R-:W-:Y:S01]  /*5230*/  FADD.FTZ R67, R45, R50 ;  /* 0x000000322d437221 */ /* 0x000fe20000010000 */
[-CC-:B------:R-:W-:Y:S01]  /*5240*/  FFMA.FTZ R34, R34, R3.reuse, -R63.reuse ;  /* 0x0000000322227223 */ /* 0x180fe2000001083f */
[-CC-:B------:R-:W-:Y:S01]  /*5250*/  FFMA.FTZ R28, R28, R3.reuse, -R63.reuse ;  /* 0x000000031c1c7223 */ /* 0x180fe2000001083f */
[-C--:B------:R-:W-:Y:S01]  /*5260*/  FFMA.FTZ R38, R38, R3.reuse, -R63 ;  /* 0x0000000326267223 */ /* 0x080fe2000001083f */
[----:B------:R-:W-:Y:S01]  /*5270*/  FADD.FTZ R50, R100, R67 ;  /* 0x0000004364327221 */ /* 0x000fe20000010000 */
[-CC-:B------:R-:W-:Y:S01]  /*5280*/  FFMA.FTZ R112, R112, R3.reuse, -R63.reuse ;  /* 0x0000000370707223 */ /* 0x180fe2000001083f */
[----:B------:R-:W0:Y:S01]  /*5290*/  MUFU.EX2 R185, R185 ;  /* 0x000000b900b97308 */ /* 0x000e220000000800 */
[----:B--2---:R-:W-:Y:S01]  /*52a0*/  FADD.FTZ R65, R183, R12 ;  /* 0x0000000cb7417221 */ /* 0x004fe20000010000 */
[-CC-:B------:R-:W-:Y:S01]  /*52b0*/  FFMA.FTZ R26, R26, R3.reuse, -R63.reuse ;  /* 0x000000031a1a7223 */ /* 0x180fe2000001083f */
[-CC-:B------:R-:W-:Y:S01]  /*52c0*/  FFMA.FTZ R116, R116, R3.reuse, -R63.reuse ;  /* 0x0000000374747223 */ /* 0x180fe2000001083f */
[-CC-:B------:R-:W-:Y:S01]  /*52d0*/  FFMA.FTZ R30, R30, R3.reuse, -R63.reuse ;  /* 0x000000031e1e7223 */ /* 0x180fe2000001083f */
[----:B------:R-:W-:Y:S01]  /*52e0*/  FFMA.FTZ R56, R56, R3, -R63 ;  /* 0x0000000338387223 */ /* 0x000fe2000001083f */
[----:B------:R-:W-:Y:S01]  /*52f0*/  F2FP.BF16.F32.PACK_AB R181, R14, R181 ;  /* 0x000000b50eb5723e */ /* 0x000fe200000010ff */
[----:B------:R-:W-:Y:S01]  /*5300*/  IMAD.MOV.U32 R78, RZ, RZ, R87 ;  /* 0x000000ffff4e7224 */ /* 0x000fe200078e0057 */
[----:B------:R-:W2:Y:S01]  /*5310*/  MUFU.EX2 R80, R80 ;  /* 0x0000005000507308 */ /* 0x000ea20000000800 */
[----:B---3--:R-:W-:Y:S01]  /*5320*/  FADD.FTZ R12, R20, R65 ;  /* 0x00000041140c7221 */ /* 0x008fe20000010000 */
[----:B------:R-:W-:Y:S01]  /*5330*/  F2FP.BF16.F32.PACK_AB R182, R25, R182 ;  /* 0x000000b619b6723e */ /* 0x000fe200000010ff */
[--C-:B------:R-:W-:Y:S01]  /*5340*/  IMAD.MOV.U32 R76, RZ, RZ, R87.reuse ;  /* 0x000000ffff4c7224 */ /* 0x100fe200078e0057 */
[----:B------:R-:W-:Y:S01]  /*5350*/  F2FP.BF16.F32.PACK_AB R184, R29, R184 ;  /* 0x000000b81db8723e */ /* 0x000fe200000010ff */
[--C-:B------:R-:W-:Y:S01]  /*5360*/  IMAD.MOV.U32 R70, RZ, RZ, R87.reuse ;  /* 0x000000ffff467224 */ /* 0x100fe200078e0057 */
[----:B------:R-:W-:Y:S01]  /*5370*/  F2FP.BF16.F32.PACK_AB R186, R33, R186 ;  /* 0x000000ba21ba723e */ /* 0x000fe200000010ff */
[--C-:B------:R-:W-:Y:S01]  /*5380*/  IMAD.MOV.U32 R68, RZ, RZ, R87.reuse ;  /* 0x000000ffff447224 */ /* 0x100fe200078e0057 */
[----:B------:R-:W3:Y:S01]  /*5390*/  MUFU.EX2 R187, R187 ;  /* 0x000000bb00bb7308 */ /* 0x000ee20000000800 */
[----:B0-----:R-:W-:Y:S01]  /*53a0*/  FADD.FTZ R65, R185, R12 ;  /* 0x0000000cb9417221 */ /* 0x001fe20000010000 */
[----:B------:R-:W-:Y:S01]  /*53b0*/  F2FP.BF16.F32.PACK_AB R188, R35, R188 ;  /* 0x000000bc23bc723e */ /* 0x000fe200000010ff */
[--C-:B------:R-:W-:Y:S01]  /*53c0*/  IMAD.MOV.U32 R67, RZ, RZ, R87.reuse ;  /* 0x000000ffff437224 */ /* 0x100fe200078e0057 */
[----:B------:R-:W-:Y:S01]  /*53d0*/  F2FP.BF16.F32.PACK_AB R177, R36, R177 ;  /* 0x000000b124b1723e */ /* 0x000fe200000010ff */
[--C-:B------:R-:W-:Y:S01]  /*53e0*/  IMAD.MOV.U32 R62, RZ, RZ, R87.reuse ;  /* 0x000000ffff3e7224 */ /* 0x100fe200078e0057 */
[----:B------:R-:W-:Y:S01]  /*53f0*/  F2FP.BF16.F32.PACK_AB R179, R60, R179 ;  /* 0x000000b33cb3723e */ /* 0x000fe200000010ff */
[----:B------:R-:W-:Y:S01]  /*5400*/  IMAD.MOV.U32 R60, RZ, RZ, R87 ;  /* 0x000000ffff3c7224 */ /* 0x000fe200078e0057 */
[----:B------:R-:W0:Y:S01]  /*5410*/  MUFU.EX2 R82, R82 ;  /* 0x0000005200527308 */ /* 0x000e220000000800 */
[C---:B--2---:R-:W-:Y:S01]  /*5420*/  FADD.FTZ R12, R80.reuse, R65 ;  /* 0x00000041500c7221 */ /* 0x044fe20000010000 */
[----:B------:R-:W-:Y:S01]  /*5430*/  F2FP.BF16.F32.PACK_AB R185, R80, R185 ;  /* 0x000000b950b9723e */ /* 0x000fe200000010ff */
[--C-:B------:R-:W-:Y:S01]  /*5440*/  IMAD.MOV.U32 R80, RZ, RZ, R87.reuse ;  /* 0x000000ffff507224 */ /* 0x100fe200078e0057 */
[----:B------:R-:W-:Y:S01]  /*5450*/  F2FP.BF16.F32.PACK_AB R178, R15, R178 ;  /* 0x000000b20fb2723e */ /* 0x000fe200000010ff */
[--C-:B------:R-:W-:Y:S01]  /*5460*/  IMAD.MOV.U32 R58, RZ, RZ, R87.reuse ;  /* 0x000000ffff3a7224 */ /* 0x100fe200078e0057 */
[----:B------:R-:W-:Y:S01]  /*5470*/  F2FP.BF16.F32.PACK_AB R180, R21, R180 ;  /* 0x000000b415b4723e */ /* 0x000fe200000010ff */
[--C-:B------:R-:W-:Y:S01]  /*5480*/  IMAD.MOV.U32 R54, RZ, RZ, R87.reuse ;  /* 0x000000ffff367224 */ /* 0x100fe200078e0057 */
[----:B------:R-:W1:Y:S01]  /*5490*/  MUFU.EX2 R189, R189 ;  /* 0x000000bd00bd7308 */ /* 0x000e620000000800 */
[----:B---3--:R-:W-:Y:S01]  /*54a0*/  FADD.FTZ R65, R187, R12 ;  /* 0x0000000cbb417221 */ /* 0x008fe20000010000 */
[----:B------:R-:W-:Y:S01]  /*54b0*/  F2FP.BF16.F32.PACK_AB R183, R20, R183 ;  /* 0x000000b714b7723e */ /* 0x000fe200000010ff */
[----:B------:R-:W-:-:S02]  /*54c0*/  IMAD.MOV.U32 R45, RZ, RZ, R87 ;  /* 0x000000ffff2d7224 */ /* 0x000fc400078e0057 */
[--C-:B------:R-:W-:Y:S02]  /*54d0*/  IMAD.MOV.U32 R43, RZ, RZ, R87.reuse ;  /* 0x000000ffff2b7224 */ /* 0x100fe400078e0057 */
[----:B------:R-:W-:Y:S01]  /*54e0*/  IMAD.MOV.U32 R41, RZ, RZ, R87 ;  /* 0x000000ffff297224 */ /* 0x000fe200078e0057 */
[----:B------:R-:W2:Y:S01]  /*54f0*/  MUFU.EX2 R84, R84 ;  /* 0x0000005400547308 */ /* 0x000ea20000000800 */
[C---:B0-----:R-:W-:Y:S01]  /*5500*/  FADD.FTZ R12, R82.reuse, R65 ;  /* 0x00000041520c7221 */ /* 0x041fe20000010000 */
[----:B------:R-:W-:Y:S01]  /*5510*/  FADD.FTZ R65, R47, R50 ;  /* 0x000000322f417221 */ /* 0x000fe20000010000 */
[----:B------:R-:W-:Y:S01]  /*5520*/  F2FP.BF16.F32.PACK_AB R187, R82, R187 ;  /* 0x000000bb52bb723e */ /* 0x000fe200000010ff */
[----:B------:R-:W-:Y:S02]  /*5530*/  IMAD.MOV.U32 R82, RZ, RZ, R87 ;  /* 0x000000ffff527224 */ /* 0x000fe400078e0057 */
[----:B------:R-:W-:Y:S01]  /*5540*/  FADD.FTZ R50, R104, R65 ;  /* 0x0000004168327221 */ /* 0x000fe20000010000 */
[--C-:B------:R-:W-:Y:S01]  /*5550*/  IMAD.MOV.U32 R36, RZ, RZ, R87.reuse ;  /* 0x000000ffff247224 */ /* 0x100fe200078e0057 */
[----:B------:R-:W0:Y:S01]  /*5560*/  MUFU.EX2 R191, R191 ;  /* 0x000000bf00bf7308 */ /* 0x000e220000000800 */
[----:B-1----:R-:W-:Y:S01]  /*5570*/  FADD.FTZ R11, R189, R12 ;  /* 0x0000000cbd0b7221 */ /* 0x002fe20000010000 */
[----:B------:R-:W-:Y:S01]  /*5580*/  FADD.FTZ R65, R49, R50 ;  /* 0x0000003231417221 */ /* 0x000fe20000010000 */
[----:B------:R-:W-:-:S02]  /*5590*/  IMAD.MOV.U32 R49, RZ, RZ, R87 ;  /* 0x000000ffff317224 */ /* 0x000fc400078e0057 */
[----:B------:R-:W-:Y:S02]  /*55a0*/  IMAD.MOV.U32 R35, RZ, RZ, R87 ;  /* 0x000000ffff237224 */ /* 0x000fe400078e0057 */
[----:B------:R-:W-:Y:S01]  /*55b0*/  FADD.FTZ R65, R108, R65 ;  /* 0x000000416c417221 */ /* 0x000fe20000010000 */
[----:B------:R-:W-:Y:S01]  /*55c0*/  IMAD.MOV.U32 R33, RZ, RZ, R87 ;  /* 0x000000ffff217224 */ /* 0x000fe200078e0057 */
[----:B------:R-:W1:Y:S01]  /*55d0*/  MUFU.EX2 R86, R86 ;  /* 0x0000005600567308 */ /* 0x000e620000000800 */
[----:B--2---:R-:W-:Y:S01]  /*55e0*/  FADD.FTZ R12, R84, R11 ;  /* 0x0000000b540c7221 */ /* 0x004fe20000010000 */
[----:B------:R-:W-:Y:S01]  /*55f0*/  FADD.FTZ R50, R200, R65 ;  /* 0x00000041c8327221 */ /* 0x000fe20000010000 */
[C---:B------:R-:W-:Y:S01]  /*5600*/  F2FP.BF16.F32.PACK_AB R200, R51.reuse, R200 ;  /* 0x000000c833c8723e */ /* 0x040fe200000010ff */
[--C-:B------:R-:W-:Y:S01]  /*5610*/  IMAD.MOV.U32 R29, RZ, RZ, R87.reuse ;  /* 0x000000ffff1d7224 */ /* 0x100fe200078e0057 */
[----:B------:R-:W-:Y:S01]  /*5620*/  F2FP.BF16.F32.PACK_AB R189, R84, R189 ;  /* 0x000000bd54bd723e */ /* 0x000fe200000010ff */
[----:B------:R-:W-:Y:S01]  /*5630*/  FADD.FTZ R65, R51, R50 ;  /* 0x0000003233417221 */ /* 0x000fe20000010000 */
[----:B------:R-:W-:Y:S01]  /*5640*/  IMAD.MOV.U32 R84, RZ, RZ, R87 ;  /* 0x000000ffff547224 */ /* 0x000fe200078e0057 */
[----:B------:R-:W2:Y:S01]  /*5650*/  MUFU.EX2 R193, R193 ;  /* 0x000000c100c17308 */ /* 0x000ea20000000800 */
[----:B0-----:R-:W-:Y:S01]  /*5660*/  FADD.FTZ R11, R191, R12 ;  /* 0x0000000cbf0b7221 */ /* 0x001fe20000010000 */
[----:B------:R-:W-:Y:S01]  /*5670*/  FADD.FTZ R50, R202, R65 ;  /* 0x00000041ca327221 */ /* 0x000fe20000010000 */
[----:B------:R-:W-:Y:S01]  /*5680*/  F2FP.BF16.F32.PACK_AB R202, R39, R202 ;  /* 0x000000ca27ca723e */ /* 0x000fe200000010ff */
[----:B------:R-:W-:-:S02]  /*5690*/  IMAD.MOV.U32 R51, RZ, RZ, R87 ;  /* 0x000000ffff337224 */ /* 0x000fc400078e0057 */
[----:B------:R-:W-:Y:S01]  /*56a0*/  FADD.FTZ R65, R39, R50 ;  /* 0x0000003227417221 */ /* 0x000fe20000010000 */
[----:B------:R-:W-:Y:S01]  /*56b0*/  IMAD.MOV.U32 R39, RZ, RZ, R87 ;  /* 0x000000ffff277224 */ /* 0x000fe200078e0057 */
[----:B------:R-:W0:Y:S01]  /*56c0*/  MUFU.EX2 R72, R72 ;  /* 0x0000004800487308 */ /* 0x000e220000000800 */
[----:B-1----:R-:W-:Y:S01]  /*56d0*/  FADD.FTZ R12, R86, R11 ;  /* 0x0000000b560c7221 */ /* 0x002fe20000010000 */
[----:B------:R-:W-:Y:S01]  /*56e0*/  FADD.FTZ R50, R204, R65 ;  /* 0x00000041cc327221 */ /* 0x000fe20000010000 */
[----:B------:R-:W-:Y:S01]  /*56f0*/  F2FP.BF16.F32.PACK_AB R191, R86, R191 ;  /* 0x000000bf56bf723e */ /* 0x000fe200000010ff */
[--C-:B------:R-:W-:Y:S02]  /*5700*/  IMAD.MOV.U32 R86, RZ, RZ, R87.reuse ;  /* 0x000000ffff567224 */ /* 0x100fe400078e0057 */
[--C-:B------:R-:W-:Y:S02]  /*5710*/  IMAD.MOV.U32 R65, RZ, RZ, R87.reuse ;  /* 0x000000ffff417224 */ /* 0x100fe400078e0057 */
[----:B------:R-:W1:Y:S01]  /*5720*/  MUFU.EX2 R195, R195 ;  /* 0x000000c300c37308 */ /* 0x000e620000000800 */
[----:B--2---:R-:W-:Y:S01]  /*5730*/  FADD.FTZ R11, R193, R12 ;  /* 0x0000000cc10b7221 */ /* 0x004fe20000010000 */
[----:B------:R-:W-:-:S06]  /*5740*/  IMAD.MOV.U32 R25, RZ, RZ, R87 ;  /* 0x000000ffff197224 */ /* 0x000fcc00078e0057 */
        /* <DEDUP_REMOVED lines=12> */
[----:B------:R-:W0:Y:S01]  /*5810*/  MUFU.EX2 R199, R199 ;  /* 0x000000c700c77308 */ /* 0x000e220000000800 */
[C---:B-1----:R-:W-:Y:S01]  /*5820*/  FADD.FTZ R12, R64.reuse, R11 ;  /* 0x0000000b400c7221 */ /* 0x042fe20000010000 */
[----:B------:R-:W-:Y:S01]  /*5830*/  F2FP.BF16.F32.PACK_AB R197, R64, R197 ;  /* 0x000000c540c5723e */ /* 0x000fe200000010ff */
[----:B------:R-:W-:-:S05]  /*5840*/  IMAD.MOV.U32 R64, RZ, RZ, R87 ;  /* 0x000000ffff407224 */ /* 0x000fca00078e0057 */
[----:B------:R-:W-:Y:S01]  /*5850*/  MUFU.EX2 R206, R206 ;  /* 0x000000ce00ce7308 */ /* 0x000fe20000000800 */
[C---:B--2---:R-:W-:Y:S01]  /*5860*/  FADD.FTZ R63, R27.reuse, R50 ;  /* 0x000000321b3f7221 */ /* 0x044fe20000010000 */
[----:B------:R-:W-:Y:S01]  /*5870*/  F2FP.BF16.F32.PACK_AB R204, R27, R204 ;  /* 0x000000cc1bcc723e */ /* 0x000fe200000010ff */
[--C-:B------:R-:W-:Y:S02]  /*5880*/  IMAD.MOV.U32 R50, RZ, RZ, R87.reuse ;  /* 0x000000ffff327224 */ /* 0x100fe400078e0057 */
[----:B------:R-:W-:-:S03]  /*5890*/  IMAD.MOV.U32 R27, RZ, RZ, R87 ;  /* 0x000000ffff1b7224 */ /* 0x000fc600078e0057 */
[----:B------:R-:W1:Y:S01]  /*58a0*/  MUFU.EX2 R66, R66 ;  /* 0x0000004200427308 */ /* 0x000e620000000800 */
[----:B0-----:R-:W-:-:S07]  /*58b0*/  FADD.FTZ R11, R199, R12 ;  /* 0x0000000cc70b7221 */ /* 0x001fce0000010000 */
[----:B------:R-:W-:Y:S08]  /*58c0*/  MUFU.EX2 R31, R31 ;  /* 0x0000001f001f7308 */ /* 0x000ff00000000800 */
[----:B------:R-:W0:Y:S01]  /*58d0*/  MUFU.EX2 R201, R201 ;  /* 0x000000c900c97308 */ /* 0x000e220000000800 */
[C---:B-1----:R-:W-:Y:S01]  /*58e0*/  FADD.FTZ R12, R66.reuse, R11 ;  /* 0x0000000b420c7221 */ /* 0x042fe20000010000 */
[----:B------:R-:W-:Y:S01]  /*58f0*/  F2FP.BF16.F32.PACK_AB R199, R66, R199 ;  /* 0x000000c742c7723e */ /* 0x000fe200000010ff */
[----:B------:R-:W-:-:S05]  /*5900*/  IMAD.MOV.U32 R66, RZ, RZ, R87 ;  /* 0x000000ffff427224 */ /* 0x000fca00078e0057 */
[----:B------:R-:W-:Y:S08]  /*5910*/  MUFU.EX2 R208, R208 ;  /* 0x000000d000d07308 */ /* 0x000ff00000000800 */
        /* <DEDUP_REMOVED lines=8> */
[----:B------:R1:W-:Y:S01]  /*59a0*/  MUFU.EX2 R209, R32 ;  /* 0x0000002000d17308 */ /* 0x0003e20000000800 */
[----:B0-----:R-:W-:-:S07]  /*59b0*/  FADD.FTZ R11, R203, R12 ;  /* 0x0000000ccb0b7221 */ /* 0x001fce0000010000 */
[----:B------:R-:W0:Y:S01]  /*59c0*/  MUFU.EX2 R52, R52 ;  /* 0x0000003400347308 */ /* 0x000e220000000800 */
[----:B-1----:R-:W-:Y:S01]  /*59d0*/  FADD.FTZ R32, R206, R63 ;  /* 0x0000003fce207221 */ /* 0x002fe20000010000 */
[C---:B------:R-:W-:Y:S01]  /*59e0*/  F2FP.BF16.F32.PACK_AB R206, R31.reuse, R206 ;  /* 0x000000ce1fce723e */ /* 0x040fe200000010ff */
[--C-:B------:R-:W-:Y:S02]  /*59f0*/  IMAD.MOV.U32 R63, RZ, RZ, R87.reuse ;  /* 0x000000ffff3f7224 */ /* 0x100fe400078e0057 */
[----:B------:R-:W-:Y:S01]  /*5a00*/  FADD.FTZ R13, R31, R32 ;  /* 0x000000201f0d7221 */ /* 0x000fe20000010000 */
[----:B------:R-:W-:Y:S02]  /*5a10*/  IMAD.MOV.U32 R31, RZ, RZ, R87 ;  /* 0x000000ffff1f7224 */ /* 0x000fe400078e0057 */
[----:B------:R-:W-:Y:S01]  /*5a20*/  MUFU.EX2 R55, R55 ;  /* 0x0000003700377308 */ /* 0x000fe20000000800 */
[----:B------:R-:W-:Y:S01]  /*5a30*/  FADD.FTZ R32, R208, R13 ;  /* 0x0000000dd0207221 */ /* 0x000fe20000010000 */
[----:B------:R-:W-:-:S03]  /*5a40*/  F2FP.BF16.F32.PACK_AB R208, R53, R208 ;  /* 0x000000d035d0723e */ /* 0x000fc600000010ff */
[----:B------:R-:W-:Y:S01]  /*5a50*/  FADD.FTZ R13, R53, R32 ;  /* 0x00000020350d7221 */ /* 0x000fe20000010000 */
[----:B------:R-:W-:Y:S02]  /*5a60*/  IMAD.MOV.U32 R53, RZ, RZ, R87 ;  /* 0x000000ffff357224 */ /* 0x000fe400078e0057 */
[----:B------:R-:W1:Y:S01]  /*5a70*/  MUFU.EX2 R205, R205 ;  /* 0x000000cd00cd7308 */ /* 0x000e620000000800 */
[C---:B0-----:R-:W-:Y:S01]  /*5a80*/  FADD.FTZ R12, R52.reuse, R11 ;  /* 0x0000000b340c7221 */ /* 0x041fe20000010000 */
[----:B------:R-:W-:Y:S01]  /*5a90*/  F2FP.BF16.F32.PACK_AB R203, R52, R203 ;  /* 0x000000cb34cb723e */ /* 0x000fe200000010ff */
[--C-:B------:R-:W-:Y:S02]  /*5aa0*/  IMAD.MOV.U32 R52, RZ, RZ, R87.reuse ;  /* 0x000000ffff347224 */ /* 0x100fe400078e0057 */
[----:B------:R-:W-:-:S03]  /*5ab0*/  IMAD.MOV.U32 R32, RZ, RZ, R87 ;  /* 0x000000ffff207224 */ /* 0x000fc600078e0057 */
[----:B------:R-:W-:Y:S08]  /*5ac0*/  MUFU.EX2 R212, R212 ;  /* 0x000000d400d47308 */ /* 0x000ff00000000800 */
[----:B------:R-:W0:Y:S01]  /*5ad0*/  MUFU.EX2 R40, R40 ;  /* 0x0000002800287308 */ /* 0x000e220000000800 */
[----:B-1----:R-:W-:-:S07]  /*5ae0*/  FADD.FTZ R11, R205, R12 ;  /* 0x0000000ccd0b7221 */ /* 0x002fce0000010000 */
[----:B------:R-:W-:Y:S08]  /*5af0*/  MUFU.EX2 R57, R57 ;  /* 0x0000003900397308 */ /* 0x000ff00000000800 */
[----:B------:R-:W1:Y:S01]  /*5b00*/  MUFU.EX2 R207, R207 ;  /* 0x000000cf00cf7308 */ /* 0x000e620000000800 */
[C---:B0-----:R-:W-:Y:S01]  /*5b10*/  FADD.FTZ R12, R40.reuse, R11 ;  /* 0x0000000b280c7221 */ /* 0x041fe20000010000 */
[----:B------:R-:W-:Y:S01]  /*5b20*/  F2FP.BF16.F32.PACK_AB R205, R40, R205 ;  /* 0x000000cd28cd723e */ /* 0x000fe200000010ff */
[----:B------:R-:W-:-:S05]  /*5b30*/  IMAD.MOV.U32 R40, RZ, RZ, R87 ;  /* 0x000000ffff287224 */ /* 0x000fca00078e0057 */
[----:B------:R-:W0:Y:S08]  /*5b40*/  MUFU.EX2 R214, R214 ;  /* 0x000000d600d67308 */ /* 0x000e300000000800 */
[----:B------:R2:W-:Y:S01]  /*5b50*/  MUFU.EX2 R211, R24 ;  /* 0x0000001800d37308 */ /* 0x0005e20000000800 */
[----:B-1----:R-:W-:-:S07]  /*5b60*/  FADD.FTZ R11, R207, R12 ;  /* 0x0000000ccf0b7221 */ /* 0x002fce0000010000 */
[----:B------:R-:W1:Y:S01]  /*5b70*/  MUFU.EX2 R44, R44 ;  /* 0x0000002c002c7308 */ /* 0x000e620000000800 */
[----:B--2---:R-:W-:Y:S01]  /*5b80*/  FADD.FTZ R24, R210, R13 ;  /* 0x0000000dd2187221 */ /* 0x004fe20000010000 */
[----:B------:R-:W-:-:S03]  /*5b90*/  F2FP.BF16.F32.PACK_AB R210, R55, R210 ;  /* 0x000000d237d2723e */ /* 0x000fc600000010ff */
[----:B------:R-:W-:Y:S01]  /*5ba0*/  FADD.FTZ R13, R55, R24 ;  /* 0x00000018370d7221 */ /* 0x000fe20000010000 */
[----:B------:R-:W-:Y:S02]  /*5bb0*/  IMAD.MOV.U32 R55, RZ, RZ, R87 ;  /* 0x000000ffff377224 */ /* 0x000fe400078e0057 */
[----:B------:R-:W2:Y:S01]  /*5bc0*/  MUFU.EX2 R59, R59 ;  /* 0x0000003b003b7308 */ /* 0x000ea20000000800 */
[----:B------:R-:W-:Y:S01]  /*5bd0*/  FADD.FTZ R24, R212, R13 ;  /* 0x0000000dd4187221 */ /* 0x000fe20000010000 */
[----:B------:R-:W-:-:S03]  /*5be0*/  F2FP.BF16.F32.PACK_AB R212, R57, R212 ;  /* 0x000000d439d4723e */ /* 0x000fc600000010ff */
[----:B------:R-:W-:Y:S01]  /*5bf0*/  FADD.FTZ R13, R57, R24 ;  /* 0x00000018390d7221 */ /* 0x000fe20000010000 */
[----:B------:R-:W-:Y:S02]  /*5c00*/  IMAD.MOV.U32 R57, RZ, RZ, R87 ;  /* 0x000000ffff397224 */ /* 0x000fe400078e0057 */
[----:B------:R-:W3:Y:S01]  /*5c10*/  MUFU.EX2 R42, R42 ;  /* 0x0000002a002a7308 */ /* 0x000ee20000000800 */
[----:B0-----:R-:W-:Y:S01]  /*5c20*/  FADD.FTZ R12, R214, R13 ;  /* 0x0000000dd60c7221 */ /* 0x001fe20000010000 */
[C---:B-1----:R-:W-:Y:S01]  /*5c30*/  FADD.FTZ R11, R44.reuse, R11 ;  /* 0x0000000b2c0b7221 */ /* 0x042fe20000010000 */
[----:B------:R-:W-:Y:S01]  /*5c40*/  F2FP.BF16.F32.PACK_AB R207, R44, R207 ;  /* 0x000000cf2ccf723e */ /* 0x000fe200000010ff */
[----:B------:R-:W-:-:S04]  /*5c50*/  IMAD.MOV.U32 R44, RZ, RZ, R87 ;  /* 0x000000ffff2c7224 */ /* 0x000fc800078e0057 */
[----:B------:R-:W0:Y:S01]  /*5c60*/  MUFU.EX2 R216, R216 ;  /* 0x000000d800d87308 */ /* 0x000e220000000800 */
[C---:B--2---:R-:W-:Y:S01]  /*5c70*/  FADD.FTZ R13, R59.reuse, R12 ;  /* 0x0000000c3b0d7221 */ /* 0x044fe20000010000 */
[----:B------:R-:W-:Y:S01]  /*5c80*/  F2FP.BF16.F32.PACK_AB R214, R59, R214 ;  /* 0x000000d63bd6723e */ /* 0x000fe200000010ff */
[----:B------:R-:W-:-:S05]  /*5c90*/  IMAD.MOV.U32 R59, RZ, RZ, R87 ;  /* 0x000000ffff3b7224 */ /* 0x000fca00078e0057 */
[----:B------:R1:W2:Y:S01]  /*5ca0*/  MUFU.EX2 R61, R196 ;  /* 0x000000c4003d7308 */ /* 0x0002a20000000800 */
[----:B---3--:R-:W-:-:S04]  /*5cb0*/  FADD.FTZ R12, R42, R11 ;  /* 0x0000000b2a0c7221 */ /* 0x008fc80000010000 */
[C---:B------:R-:W-:Y:S01]  /*5cc0*/  FADD.FTZ R11, R209.reuse, R12 ;  /* 0x0000000cd10b7221 */ /* 0x040fe20000010000 */
[----:B------:R-:W-:Y:S01]  /*5cd0*/  F2FP.BF16.F32.PACK_AB R209, R209, R42 ;  /* 0x0000002ad1d1723e */ /* 0x000fe200000010ff */
[----:B------:R-:W-:Y:S01]  /*5ce0*/  IMAD.MOV.U32 R42, RZ, RZ, R87 ;  /* 0x000000ffff2a7224 */ /* 0x000fe200078e0057 */
[----:B------:R-:W3:Y:S01]  /*5cf0*/  MUFU.EX2 R46, R46 ;  /* 0x0000002e002e7308 */ /* 0x000ee20000000800 */
[----:B0-----:R-:W-:Y:S01]  /*5d00*/  FADD.FTZ R24, R216, R13 ;  /* 0x0000000dd8187221 */ /* 0x001fe20000010000 */
[----:B-1----:R-:W-:Y:S01]  /*5d10*/  F2FP.BF16.F32.PACK_AB R196, R104, R47 ;  /* 0x0000002f68c4723e */ /* 0x002fe200000010ff */
[----:B------:R-:W-:-:S05]  /*5d20*/  IMAD.MOV.U32 R47, RZ, RZ, R87 ;  /* 0x000000ffff2f7224 */ /* 0x000fca00078e0057 */
[----:B------:R-:W0:Y:S01]  /*5d30*/  MUFU.EX2 R218, R218 ;  /* 0x000000da00da7308 */ /* 0x000e220000000800 */
[C---:B--2---:R-:W-:Y:S01]  /*5d40*/  FADD.FTZ R13, R61.reuse, R24 ;  /* 0x000000183d0d7221 */ /* 0x044fe20000010000 */
[----:B------:R-:W-:Y:S01]  /*5d50*/  F2FP.BF16.F32.PACK_AB R216, R61, R216 ;  /* 0x000000d83dd8723e */ /* 0x000fe200000010ff */
[----:B------:R-:W-:-:S05]  /*5d60*/  IMAD.MOV.U32 R61, RZ, RZ, R87 ;  /* 0x000000ffff3d7224 */ /* 0x000fca00078e0057 */
[----:B------:R-:W1:Y:S01]  /*5d70*/  MUFU.EX2 R37, R37 ;  /* 0x0000002500257308 */ /* 0x000e620000000800 */
[----:B---3--:R-:W-:-:S04]  /*5d80*/  FADD.FTZ R12, R46, R11 ;  /* 0x0000000b2e0c7221 */ /* 0x008fc80000010000 */
[C---:B------:R-:W-:Y:S01]  /*5d90*/  FADD.FTZ R11, R211.reuse, R12 ;  /* 0x0000000cd30b7221 */ /* 0x040fe20000010000 */
[----:B------:R-:W-:Y:S01]  /*5da0*/  F2FP.BF16.F32.PACK_AB R211, R211, R46 ;  /* 0x0000002ed3d3723e */ /* 0x000fe200000010ff */
[----:B------:R-:W-:Y:S01]  /*5db0*/  IMAD.MOV.U32 R46, RZ, RZ, R87 ;  /* 0x000000ffff2e7224 */ /* 0x000fe200078e0057 */
[----:B------:R-:W2:Y:S01]  /*5dc0*/  MUFU.EX2 R34, R34 ;  /* 0x0000002200227308 */ /* 0x000ea20000000800 */
[----:B0-----:R-:W-:-:S07]  /*5dd0*/  FADD.FTZ R24, R218, R13 ;  /* 0x0000000dda187221 */ /* 0x001fce0000010000 */
[----:B------:R0:W3:Y:S01]  /*5de0*/  MUFU.EX2 R213, R28 ;  /* 0x0000001c00d57308 */ /* 0x0000e20000000800 */
[C---:B-1----:R-:W-:Y:S01]  /*5df0*/  FADD.FTZ R12, R37.reuse, R24 ;  /* 0x00000018250c7221 */ /* 0x042fe20000010000 */
[----:B------:R-:W-:Y:S01]  /*5e00*/  F2FP.BF16.F32.PACK_AB R218, R37, R218 ;  /* 0x000000da25da723e */ /* 0x000fe200000010ff */
[----:B------:R-:W-:-:S05]  /*5e10*/  IMAD.MOV.U32 R37, RZ, RZ, R87 ;  /* 0x000000ffff257224 */ /* 0x000fca00078e0057 */
[----:B------:R-:W1:Y:S01]  /*5e20*/  MUFU.EX2 R38, R38 ;  /* 0x0000002600267308 */ /* 0x000e620000000800 */
[----:B--2---:R-:W-:Y:S01]  /*5e30*/  FADD.FTZ R24, R34, R11 ;  /* 0x0000000b22187221 */ /* 0x004fe20000010000 */
[----:B0-----:R-:W-:-:S06]  /*5e40*/  IMAD.MOV.U32 R28, RZ, RZ, R87 ;  /* 0x000000ffff1c7224 */ /* 0x001fcc00078e0057 */
[----:B------:R-:W0:Y:S01]  /*5e50*/  MUFU.EX2 R215, R112 ;  /* 0x0000007000d77308 */ /* 0x000e220000000800 */
[C---:B---3--:R-:W-:Y:S01]  /*5e60*/  FADD.FTZ R11, R213.reuse, R24 ;  /* 0x00000018d50b7221 */ /* 0x048fe20000010000 */
[----:B------:R-:W-:Y:S01]  /*5e70*/  F2FP.BF16.F32.PACK_AB R213, R213, R34 ;  /* 0x00000022d5d5723e */ /* 0x000fe200000010ff */
[--C-:B------:R-:W-:Y:S02]  /*5e80*/  IMAD.MOV.U32 R34, RZ, RZ, R87.reuse ;  /* 0x000000ffff227224 */ /* 0x100fe400078e0057 */
[----:B------:R-:W-:-:S03]  /*5e90*/  IMAD.MOV.U32 R24, RZ, RZ, R87 ;  /* 0x000000ffff187224 */ /* 0x000fc600078e0057 */
        /* <DEDUP_REMOVED lines=8> */
[----:B------:R2:W3:Y:S01]  /*5f20*/  MUFU.EX2 R219, R56 ;  /* 0x0000003800db7308 */ /* 0x0004e20000000800 */
[C---:B-1----:R-:W-:Y:S01]  /*5f30*/  FADD.FTZ R11, R217.reuse, R14 ;  /* 0x0000000ed90b7221 */ /* 0x042fe20000010000 */
[----:B------:R-:W-:Y:S01]  /*5f40*/  F2FP.BF16.F32.PACK_AB R217, R217, R26 ;  /* 0x0000001ad9d9723e */ /* 0x000fe200000010ff */
[----:B------:R-:W-:Y:S02]  /*5f50*/  IMAD.MOV.U32 R26, RZ, RZ, R87 ;  /* 0x000000ffff1a7224 */ /* 0x000fe400078e0057 */
[----:B0-----:R-:W-:Y:S01]  /*5f60*/  FADD.FTZ R14, R30, R11 ;  /* 0x0000000b1e0e7221 */ /* 0x001fe20000010000 */
[----:B--2---:R-:W-:-:S03]  /*5f70*/  IMAD.MOV.U32 R56, RZ, RZ, R87 ;  /* 0x000000ffff387224 */ /* 0x004fc600078e0057 */
[C---:B---3--:R-:W-:Y:S01]  /*5f80*/  FADD.FTZ R11, R219.reuse, R14 ;  /* 0x0000000edb0b7221 */ /* 0x048fe20000010000 */
[----:B------:R-:W-:Y:S01]  /*5f90*/  F2FP.BF16.F32.PACK_AB R219, R219, R30 ;  /* 0x0000001edbdb723e */ /* 0x000fe200000010ff */
        /* <DEDUP_REMOVED lines=38> */
[----:B------:R-:W-:Y:S01]  /*6200*/  IMAD.U32 R20, RZ, RZ, UR6 ;  /* 0x00000006ff147e24 */ /* 0x000fe2000f8e00ff */
[----:B------:R-:W-:-:S06]  /*6210*/  UMOV UR7, UR60 ;  /* 0x0000003c00077c82 */ /* 0x000fcc0008000000 */
.L_x_6711:
[----:B------:R-:W-:Y:S01]  /*6220*/  R2UR UR11, R16 ;  /* 0x00000000100b72ca */ /* 0x000fe200000e0000 */
[----:B------:R-:W-:Y:S01]  /*6230*/  UIADD3 UR60, UR7, 0x1, URZ ;  /* 0x00000001073c7890 */ /* 0x000fe2000fffe03f */
[----:B------:R-:W-:-:S03]  /*6240*/  R2UR UR10, R20 ;  /* 0x00000000140a72ca */ /* 0x000fc600000e0000 */
[----:B------:R-:W-:-:S04]  /*6250*/  UISETP.NE.AND UP0, UPT, UR60, 0x2, UPT ;  /* 0x000000023c00788c */ /* 0x000fc8000bf05270 */
[----:B------:R-:W-:Y:S02]  /*6260*/  USEL UR6, URZ, 0x1, UP0 ;  /* 0x000000013f067887 */ /* 0x000fe40008000000 */
[----:B------:R-:W-:Y:S02]  /*6270*/  USEL UR60, UR60, URZ, UP0 ;  /* 0x0000003f3c3c7287 */ /* 0x000fe40008000000 */
[----:B------:R-:W-:Y:S02]  /*6280*/  ISETP.NE.AND P3, PT, RZ, UR11, PT ;  /* 0x0000000bff007c0c */ /* 0x000fe4000bf65270 */
[----:B------:R-:W-:-:S06]  /*6290*/  ULOP3.LUT UR6, UR10, UR6, URZ, 0x3c, !UPT ;  /* 0x000000060a067292 */ /* 0x000fcc000f8e3c3f */
[----:B------:R-:W-:-:S05]  /*62a0*/  IMAD.U32 R2, RZ, RZ, UR6 ;  /* 0x00000006ff027e24 */ /* 0x000fca000f8e00ff */
[----:B------:R-:W-:Y:S05]  /*62b0*/  @P3 BRA `(.L_x_6703) ;  /* 0x0000000000303947 */ /* 0x000fea0003800000 */
[----:B------:R-:W-:Y:S05]  /*62c0*/  @!P0 BRA `(.L_x_6704) ;  /* 0x0000000000048947 */ /* 0x000fea0003800000 */
[----:B------:R-:W-:Y:S01]  /*62d0*/  BPT.TRAP 0x1 ;  /* 0x000000040000795c */ /* 0x000fe20000300000 */
.L_x_6704:
[----:B------:R-:W-:Y:S01]  /*62e0*/  R2UR UR10, R2 ;  /* 0x00000000020a72ca */ /* 0x000fe200000e0000 */
[----:B------:R-:W-:-:S12]  /*62f0*/  ULEA UR6, UR60, UR61, 0x3 ;  /* 0x0000003d3c067291 */ /* 0x000fd8000f8e183f */
[----:B------:R-:W-:-:S05]  /*6300*/  IMAD.U32 R3, RZ, RZ, UR10 ;  /* 0x0000000aff037e24 */ /* 0x000fca000f8e00ff */
[----:B------:R-:W-:-:S04]  /*6310*/  SHF.L.U32 R3, R3, 0x1f, RZ ;  /* 0x0000001f03037819 */ /* 0x000fc800000006ff */
[----:B------:R0:W1:Y:S01]  /*6320*/  SYNCS.PHASECHK.TRANS64.TRYWAIT P2, [UR6+0x34830], R3 ;  /* 0x03483003ff0075a7 */ /* 0x0000620008040146 */
[----:B------:R-:W-:Y:S05]  /*6330*/  @!P0 BRA `(.L_x_6705) ;  /* 0x0000000000048947 */ /* 0x000fea0003800000 */
[----:B------:R-:W-:Y:S01]  /*6340*/  BPT.TRAP 0x1 ;  /* 0x000000040000795c */ /* 0x000fe20000300000 */
.L_x_6705:
[----:B-1----:R-:W-:Y:S05]  /*6350*/  @P2 BRA `(.L_x_6703) ;  /* 0x0000000000082947 */ /* 0x002fea0003800000 */
[----:B------:R-:W1:Y:S02]  /*6360*/  SYNCS.PHASECHK.TRANS64.TRYWAIT P2, [UR6+0x34830], R3 ;  /* 0x03483003ff0075a7 */ /* 0x000e640008040146 */
[----:B-1----:R-:W-:Y:S05]  /*6370*/  @!P2 BRA `(.L_x_6706) ;  /* 0x000000a80030a947 */ /* 0x002fea0003800000 */
.L_x_6703:
[----:B-1----:R-:W1:Y:S01]  /*6380*/  S2R R10, SR_TID.X ;  /* 0x00000000000a7919 */ /* 0x002e620000002100 */
[----:B------:R-:W-:Y:S01]  /*6390*/  R2UR UR6, R0 ;  /* 0x00000000000672ca */ /* 0x000fe200000e0000 */
[----:B------:R-:W-:Y:S01]  /*63a0*/  UMOV UR59, 0x40000040 ;  /* 0x40000040003b7882 */ /* 0x000fe20000000000 */
        /* <DEDUP_REMOVED lines=10> */
[----:B------:R-:W-:Y:S01]  /*6450*/  R2UR UR18, R6 ;  /* 0x00000000061272ca */ /* 0x000fe200000e0000 */
[----:B------:R-:W-:Y:S01]  /*6460*/  UIMAD UR6, UR60, 0xb00, UR6 ;  /* 0x00000b003c0678a4 */ /* 0x000fe2000f8e0206 */
[----:B------:R-:W-:Y:S01]  /*6470*/  R2UR UR19, R7 ;  /* 0x00000000071372ca */ /* 0x000fe200000e0000 */
[----:B------:R-:W-:Y:S01]  /*6480*/  UMOV UR56, UR14 ;  /* 0x0000000e00387c82 */ /* 0x000fe20008000000 */
[----:B------:R-:W-:Y:S01]  /*6490*/  UMOV UR24, UR14 ;  /* 0x0000000e00187c82 */ /* 0x000fe20008000000 */
[----:B------:R-:W-:Y:S01]  /*64a0*/  UMOV UR57, UR15 ;  /* 0x0000000f00397c82 */ /* 0x000fe20008000000 */
[----:B------:R-:W-:-:S02]  /*64b0*/  UIADD3 UR26, UR6, 0x80, URZ ;  /* 0x00000080061a7890 */ /* 0x000fc4000fffe03f */
[----:B------:R-:W-:Y:S01]  /*64c0*/  UMOV UR58, UR6 ;  /* 0x00000006003a7c82 */ /* 0x000fe20008000000 */
[----:B------:R-:W-:Y:S01]  /*64d0*/  UMOV UR25, UR15 ;  /* 0x0000000f00197c82 */ /* 0x000fe20008000000 */
[----:B------:R-:W-:Y:S01]  /*64e0*/  UIADD3 UR30, UR6, 0x100, URZ ;  /* 0x00000100061e7890 */ /* 0x000fe2000fffe03f */
[----:B------:R-:W-:Y:S01]  /*64f0*/  UMOV UR28, UR14 ;  /* 0x0000000e001c7c82 */ /* 0x000fe20008000000 */
[----:B------:R-:W-:Y:S01]  /*6500*/  UMOV UR29, UR15 ;  /* 0x0000000f001d7c82 */ /* 0x000fe20008000000 */
[----:B------:R-:W-:Y:S01]  /*6510*/  UIADD3 UR34, UR6, 0x180, URZ ;  /* 0x0000018006227890 */ /* 0x000fe2000fffe03f */
[----:B------:R-:W-:Y:S01]  /*6520*/  UMOV UR32, UR14 ;  /* 0x0000000e00207c82 */ /* 0x000fe20008000000 */
[----:B------:R-:W-:Y:S01]  /*6530*/  UMOV UR33, UR15 ;  /* 0x0000000f00217c82 */ /* 0x000fe20008000000 */
[----:B------:R-:W-:Y:S01]  /*6540*/  UIADD3 UR38, UR6, 0x200, URZ ;  /* 0x0000020006267890 */ /* 0x000fe2000fffe03f */
[----:B-1----:R-:W-:Y:S01]  /*6550*/  SHF.R.U32.HI R10, RZ, 0x7, R10 ;  /* 0x00000007ff0a7819 */ /* 0x002fe2000001160a */
[----:B------:R-:W-:Y:S01]  /*6560*/  UMOV UR36, UR14 ;  /* 0x0000000e00247c82 */ /* 0x000fe20008000000 */
[----:B------:R-:W-:Y:S01]  /*6570*/  UMOV UR37, UR15 ;  /* 0x0000000f00257c82 */ /* 0x000fe20008000000 */
[----:B------:R-:W-:-:S02]  /*6580*/  UIADD3 UR42, UR6, 0x280, URZ ;  /* 0x00000280062a7890 */ /* 0x000fc4000fffe03f */
[----:B0-----:R-:W-:Y:S01]  /*6590*/  VIADD R3, R10, 0x8 ;  /* 0x000000080a037836 */ /* 0x001fe20000000000 */
[----:B------:R-:W-:Y:S01]  /*65a0*/  UMOV UR40, UR14 ;  /* 0x0000000e00287c82 */ /* 0x000fe20008000000 */
[----:B------:R-:W-:Y:S01]  /*65b0*/  UMOV UR41, UR15 ;  /* 0x0000000f00297c82 */ /* 0x000fe20008000000 */
[----:B------:R-:W-:Y:S02]  /*65c0*/  UIADD3 UR46, UR6, 0x300, URZ ;  /* 0x00000300062e7890 */ /* 0x000fe4000fffe03f */
[----:B------:R0:W-:Y:S01]  /*65d0*/  BAR.SYNC.DEFER_BLOCKING R3, 0x100 ;  /* 0x000400030000751d */ /* 0x0001e20000010000 */
        /* <DEDUP_REMOVED lines=9> */
[----:B------:R-:W-:Y:S01]  /*6670*/  UMOV UR11, 0x40000040 ;  /* 0x40000040000b7882 */ /* 0x000fe20000000000 */
[----:B------:R-:W-:Y:S01]  /*6680*/  UIADD3 UR22, UR6, 0x586, URZ ;  /* 0x0000058606167890 */ /* 0x000fe2000fffe03f */
[----:B------:R-:W-:Y:S01]  /*6690*/  UMOV UR23, 0x40000040 ;  /* 0x4000004000177882 */ /* 0x000fe20000000000 */
        /* <DEDUP_REMOVED lines=70> */
[----:B------:R-:W-:Y:S02]  /*6b00*/  R2UR UR14, R4 ;  /* 0x00000000040e72ca */ /* 0x000fe400000e0000 */
[----:B------:R-:W-:Y:S01]  /*6b10*/  R2UR UR15, R5 ;  /* 0x00000000050f72ca */ /* 0x000fe200000e0000 */
        /* <DEDUP_REMOVED lines=490> */
[----:B0-----:R-:W-:Y:S05]  /*89c0*/  @P3 BRA `(.L_x_6707) ;  /* 0x0000000000303947 */ /* 0x001fea0003800000 */
[----:B------:R-:W-:Y:S05]  /*89d0*/  @!P0 BRA `(.L_x_6708) ;  /* 0x0000000000048947 */ /* 0x000fea0003800000 */
[----:B------:R-:W-:Y:S01]  /*89e0*/  BPT.TRAP 0x1 ;  /* 0x000000040000795c */ /* 0x000fe20000300000 */
.L_x_6708:
[----:B------:R-:W-:Y:S01]  /*89f0*/  R2UR UR10, R20 ;  /* 0x00000000140a72ca */ /* 0x000fe200000e0000 */
[----:B------:R-:W-:-:S12]  /*8a00*/  ULEA UR6, UR7, UR61, 0x3 ;  /* 0x0000003d07067291 */ /* 0x000fd8000f8e183f */
[----:B------:R-:W-:-:S05]  /*8a10*/  IMAD.U32 R3, RZ, RZ, UR10 ;  /* 0x0000000aff037e24 */ /* 0x000fca000f8e00ff */
[----:B------:R-:W-:-:S04]  /*8a20*/  SHF.L.U32 R3, R3, 0x1f, RZ ;  /* 0x0000001f03037819 */ /* 0x000fc800000006ff */
[----:B------:R0:W1:Y:S01]  /*8a30*/  SYNCS.PHASECHK.TRANS64.TRYWAIT P2, [UR6+0x34850], R3 ;  /* 0x03485003ff0075a7 */ /* 0x0000620008040146 */
[----:B------:R-:W-:Y:S05]  /*8a40*/  @!P0 BRA `(.L_x_6709) ;  /* 0x0000000000048947 */ /* 0x000fea0003800000 */
[----:B------:R-:W-:Y:S01]  /*8a50*/  BPT.TRAP 0x1 ;  /* 0x000000040000795c */ /* 0x000fe20000300000 */
.L_x_6709:
[----:B-1----:R-:W-:Y:S05]  /*8a60*/  @P2 BRA `(.L_x_6707) ;  /* 0x0000000000082947 */ /* 0x002fea0003800000 */
[----:B------:R-:W1:Y:S02]  /*8a70*/  SYNCS.PHASECHK.TRANS64.TRYWAIT P2, [UR6+0x34850], R3 ;  /* 0x03485003ff0075a7 */ /* 0x000e640008040146 */
[----:B-1----:R-:W-:Y:S05]  /*8a80*/  @!P2 BRA `(.L_x_6710) ;  /* 0x000000800084a947 */ /* 0x002fea0003800000 */
.L_x_6707:
[----:B------:R-:W-:Y:S01]  /*8a90*/  UIADD3 UR6, UR61, 0x400, URZ ;  /* 0x000004003d067890 */ /* 0x000fe2000fffe03f */
[----:B------:R-:W-:Y:S01]  /*8aa0*/  WARPGROUP.ARRIVE ;  /* 0x00000000000079c5 */ /* 0x000fe20000000000 */
[----:B------:R-:W-:Y:S01]  /*8ab0*/  UMOV UR11, 0x40000040 ;  /* 0x40000040000b7882 */ /* 0x000fe20000000000 */
[----:B-1----:R-:W-:Y:S01]  /*8ac0*/  FMNMX.FTZ R10, R168, R15, !PT ;  /* 0x0000000fa80a7209 */ /* 0x002fe20007810000 */
[----:B------:R-:W-:-:S03]  /*8ad0*/  USHF.R.U32.HI UR6, URZ, 0x4, UR6 ;  /* 0x000000043f067899 */ /* 0x000fc60008011606 */
[----:B------:R-:W1:Y:S01]  /*8ae0*/  S2R R232, SR_TID.X ;  /* 0x0000000000e87919 */ /* 0x000e620000002100 */
[C---:B------:R-:W-:Y:S01]  /*8af0*/  ISETP.GT.AND P2, PT, R14.reuse, RZ, PT ;  /* 0x000000ff0e00720c */ /* 0x040fe20003f44270 */
[----:B------:R-:W-:Y:S01]  /*8b00*/  VIADD R14, R14, 0xffffffff ;  /* 0xffffffff0e0e7836 */ /* 0x000fe20000000000 */
[----:B------:R-:W-:Y:S01]  /*8b10*/  ULOP3.LUT UR6, UR6, 0x3fff, URZ, 0xc0, !UPT ;  /* 0x00003fff06067892 */ /* 0x000fe2000f8ec03f */
[----:B0-----:R-:W-:-:S03]  /*8b20*/  FMNMX.FTZ R3, R169, R10, !PT ;  /* 0x0000000aa9037209 */ /* 0x001fc60007810000 */
[----:B------:R-:W-:Y:S01]  /*8b30*/  ULOP3.LUT UR6, UR6, 0x5800000, URZ, 0xfc, !UPT ;  /* 0x0580000006067892 */ /* 0x000fe2000f8efc3f */
[----:B------:R-:W-:-:S03]  /*8b40*/  FMNMX.FTZ R10, R172, R3, !PT ;  /* 0x00000003ac0a7209 */ /* 0x000fc60007810000 */
[----:B------:R-:W-:Y:S01]  /*8b50*/  UIMAD UR6, UR7, 0xb00, UR6 ;  /* 0x00000b00070678a4 */ /* 0x000fe2000f8e0206 */
[----:B------:R-:W-:-:S04]  /*8b60*/  FMNMX.FTZ R3, R173, R10, !PT ;  /* 0x0000000aad037209 */ /* 0x000fc80007810000 */
[----:B------:R-:W-:Y:S02]  /*8b70*/  FMNMX.FTZ R10, R160, R3, !PT ;  /* 0x00000003a00a7209 */ /* 0x000fe40007810000 */
[----:B------:R-:W-:Y:S02]  /*8b80*/  UMOV UR10, UR6 ;  /* 0x00000006000a7c82 */ /* 0x000fe40008000000 */
[----:B------:R-:W-:Y:S01]  /*8b90*/  HGMMA.64x128x16.F32.BF16 R24, R176, gdesc[UR8].tnspB, R24, gsb0 ;  /* 0x41e00008b0187df0 */ /* 0x000fe20008001818 */
[----:B------:R-:W-:Y:S01]  /*8ba0*/  UIADD3 UR10, UR6, 0x80, URZ ;  /* 0x00000080060a7890 */ /* 0x000fe2000fffe03f */
[----:B------:R-:W-:Y:S01]  /*8bb0*/  FMNMX.FTZ R3, R161, R10, !PT ;  /* 0x0000000aa1037209 */ /* 0x000fe20007810000 */
[----:B------:R-:W-:-:S03]  /*8bc0*/  UMOV UR11, 0x40000040 ;  /* 0x40000040000b7882 */ /* 0x000fc60000000000 */
[----:B------:R-:W-:-:S04]  /*8bd0*/  FMNMX.FTZ R10, R164, R3, !PT ;  /* 0x00000003a40a7209 */ /* 0x000fc80007810000 */
[----:B------:R-:W-:Y:S02]  /*8be0*/  FMNMX.FTZ R3, R165, R10, !PT ;  /* 0x0000000aa5037209 */ /* 0x000fe40007810000 */
[----:B-1----:R-:W-:Y:S02]  /*8bf0*/  SHF.R.U32.HI R232, RZ, 0x7, R232 ;  /* 0x00000007ffe87819 */ /* 0x002fe400000116e8 */
        /* <DEDUP_REMOVED lines=36> */
[----:B------:R-:W-:Y:S01]  /*8e40*/  HGMMA.64x128x16.F32.BF16 R24, R180, gdesc[UR8].tnspB, R24, gsb0 ;  /* 0x41e00008b4187df0 */ /* 0x000fe20008001818 */
[----:B------:R-:W-:Y:S01]  /*8e50*/  UIADD3 UR10, UR6, 0x100, URZ ;  /* 0x00000100060a7890 */ /* 0x000fe2000fffe03f */
[----:B------:R-:W-:Y:S01]  /*8e60*/  UMOV UR11, 0x40000040 ;  /* 0x40000040000b7882 */ /* 0x000fe20000000000 */
[----:B------:R-:W-:Y:S02]  /*8e70*/  FMNMX.FTZ R10, R92, R3, !PT ;  /* 0x000000035c0a7209 */ /* 0x000fe40007810000 */
[----:B------:R-:W0:Y:S02]  /*8e80*/  LDC R3, c[0x0][0x988] ;  /* 0x00026200ff037b82 */ /* 0x000e240000000800 */
[----:B------:R-:W-:-:S05]  /*8e90*/  FMNMX.FTZ R21, R93, R10, !PT ;  /* 0x0000000a5d157209 */ /* 0x000fca0007810000 */
[----:B------:R-:W1:Y:S02]  /*8ea0*/  SHFL.BFLY PT, R10, R21, 0x2, 0x1f ;  /* 0x0c401f00150a7f89 */ /* 0x000e6400000e0000 */
[----:B-1----:R-:W-:-:S05]  /*8eb0*/  FMNMX.FTZ R177, R21, R10, !PT ;  /* 0x0000000a15b17209 */ /* 0x002fca0007810000 */
[----:B------:R-:W1:Y:S02]  /*8ec0*/  SHFL.BFLY PT, R10, R177, 0x1, 0x1f ;  /* 0x0c201f00b10a7f89 */ /* 0x000e6400000e0000 */
[----:B-1----:R-:W-:-:S05]  /*8ed0*/  FMNMX.FTZ R10, R177, R10, !PT ;  /* 0x0000000ab10a7209 */ /* 0x002fca0007810000 */
[----:B------:R-:W-:-:S04]  /*8ee0*/  FADD.FTZ R20, -R10, R15 ;  /* 0x0000000f0a147221 */ /* 0x000fc80000010100 */
[-C--:B0-----:R-:W-:Y:S01]  /*8ef0*/  FMUL.FTZ R15, R20, R3.reuse ;  /* 0x00000003140f7220 */ /* 0x081fe20000410000 */
[----:B------:R-:W-:-:S04]  /*8f00*/  FMUL.FTZ R20, R10, R3 ;  /* 0x000000030a147220 */ /* 0x000fc80000410000 */
        /* <DEDUP_REMOVED lines=25> */
[----:B------:R-:W0:Y:S08]  /*90a0*/  MUFU.EX2 R176, R176 ;  /* 0x000000b000b07308 */ /* 0x000e300000000800 */
[----:B------:R-:W1:Y:S08]  /*90b0*/  MUFU.EX2 R21, R21 ;  /* 0x0000001500157308 */ /* 0x000e700000000800 */
[----:B------:R-:W-:Y:S01]  /*90c0*/  MUFU.EX2 R178, R178 ;  /* 0x000000b200b27308 */ /* 0x000fe20000000800 */
[----:B0-----:R-:W-:-:S07]  /*90d0*/  FFMA.FTZ R12, R15, R12, R176 ;  /* 0x0000000c0f0c7223 */ /* 0x001fce00000100b0 */
[----:B------:R-:W-:Y:S01]  /*90e0*/  MUFU.EX2 R169, R169 ;  /* 0x000000a900a97308 */ /* 0x000fe20000000800 */
[----:B-1----:R-:W-:Y:S01]  /*90f0*/  F2FP.BF16.F32.PACK_AB R176, R21, R176 ;  /* 0x000000b015b0723e */ /* 0x002fe200000010ff */
[----:B------:R-:W-:Y:S02]  /*9100*/  WARPGROUP.DEPBAR.LE gsb0, 0x0 ;  /* 0x00008000000079c5 */ /* 0x000fe40000010000 */
[----:B------:R-:W-:Y:S01]  /*9110*/  WARPGROUP.ARRIVE ;  /* 0x00000000000079c5 */ /* 0x000fe20000000000 */
[-CC-:B------:R-:W-:Y:S01]  /*9120*/  FFMA.FTZ R180, R160, R3.reuse, -R20.reuse ;  /* 0x00000003a0b47223 */ /* 0x180fe20000010814 */
[----:B------:R-:W-:Y:S02]  /*9130*/  FFMA.FTZ R182, R164, R3, -R20 ;  /* 0x00000003a4b67223 */ /* 0x000fe40000010814 */
[----:B------:R-:W-:Y:S02]  /*9140*/  MUFU.EX2 R173, R173 ;  /* 0x000000ad00ad7308 */ /* 0x000fe40000000800 */
[----:B------:R-:W-:Y:S01]  /*9150*/  HGMMA.64x128x16.F32.BF16 R24, R184, gdesc[UR8].tnspB, R24, gsb0 ;  /* 0x41e00008b8187df0 */ /* 0x000fe20008001818 */
[----:B------:R-:W-:Y:S01]  /*9160*/  UIADD3 UR10, UR6, 0x180, URZ ;  /* 0x00000180060a7890 */ /* 0x000fe2000fffe03f */
[----:B------:R-:W-:-:S04]  /*9170*/  UMOV UR11, 0x40000040 ;  /* 0x40000040000b7882 */ /* 0x000fc80000000000 */
        /* <DEDUP_REMOVED lines=20> */
[--C-:B------:R-:W-:Y:S01]  /*92c0*/  FFMA.FTZ R184, R152, R3, -R20.reuse ;  /* 0x0000000398b87223 */ /* 0x100fe20000010814 */
[----:B------:R-:W-:Y:S01]  /*92d0*/  FMNMX.FTZ R152, R170, R13, !PT ;  /* 0x0000000daa987209 */ /* 0x000fe20007810000 */
[----:B------:R-:W-:Y:S02]  /*92e0*/  FFMA.FTZ R186, R156, R3, -R20 ;  /* 0x000000039cba7223 */ /* 0x000fe40000010814 */
[----:B------:R-:W-:Y:S01]  /*92f0*/  MUFU.EX2 R89, R89 ;  /* 0x0000005900597308 */ /* 0x000fe20000000800 */
[----:B------:R-:W-:Y:S01]  /*9300*/  HGMMA.64x128x16.F32.BF16 R24, R188, gdesc[UR8].tnspB, R24, gsb0 ;  /* 0x41e00008bc187df0 */ /* 0x000fe20008001818 */
[----:B------:R-:W-:Y:S01]  /*9310*/  UIADD3 UR10, UR6, 0x200, URZ ;  /* 0x00000200060a7890 */ /* 0x000fe2000fffe03f */
[----:B------:R-:W-:Y:S01]  /*9320*/  FMNMX.FTZ R153, R171, R152, !PT ;  /* 0x00000098ab997209 */ /* 0x000fe20007810000 */
[----:B------:R-:W-:-:S03]  /*9330*/  UMOV UR11, 0x40000040 ;  /* 0x40000040000b7882 */ /* 0x000fc60000000000 */
[----:B------:R-:W-:Y:S01]  /*9340*/  FMNMX.FTZ R152, R174, R153, !PT ;  /* 0x00000099ae987209 */ /* 0x000fe20007810000 */
[----:B------:R-:W-:Y:S01]  /*9350*/  FFMA.FTZ R153, R157, R3, -R20 ;  /* 0x000000039d997223 */ /* 0x000fe20000010814 */
[----:B------:R-:W-:Y:S02]  /*9360*/  MUFU.EX2 R184, R184 ;  /* 0x000000b800b87308 */ /* 0x000fe40000000800 */
[----:B------:R-:W-:-:S04]  /*9370*/  FMNMX.FTZ R157, R175, R152, !PT ;  /* 0x00000098af9d7209 */ /* 0x000fc80007810000 */
[----:B------:R-:W-:Y:S02]  /*9380*/  FMNMX.FTZ R152, R162, R157, !PT ;  /* 0x0000009da2987209 */ /* 0x000fe40007810000 */
[----:B------:R-:W-:Y:S02]  /*9390*/  MUFU.EX2 R186, R186 ;  /* 0x000000ba00ba7308 */ /* 0x000fe40000000800 */
[----:B------:R-:W-:-:S06]  /*93a0*/  FMNMX.FTZ R157, R163, R152, !PT ;  /* 0x00000098a39d7209 */ /* 0x000fcc0007810000 */
[----:B------:R-:W-:Y:S08]  /*93b0*/  MUFU.EX2 R153, R153 ;  /* 0x0000009900997308 */ /* 0x000ff00000000800 */
[----:B------:R-:W-:Y:S01]  /*93c0*/  MUFU.EX2 R92, R92 ;  /* 0x0000005c005c7308 */ /* 0x000fe20000000800 */
[----:B------:R-:W-:Y:S02]  /*93d0*/  WARPGROUP.DEPBAR.LE gsb0, 0x0 ;  /* 0x00008000000079c5 */ /* 0x000fe40000010000 */
[----:B------:R-:W-:Y:S01]  /*93e0*/  WARPGROUP.ARRIVE ;  /* 0x00000000000079c5 */ /* 0x000fe20000000000 */
[--C-:B------:R-:W-:Y:S01]  /*93f0*/  FFMA.FTZ R188, R144, R3, -R20.reuse ;  /* 0x0000000390bc7223 */ /* 0x100fe20000010814 */
[----:B------:R-:W-:Y:S01]  /*9400*/  FMNMX.FTZ R144, R166, R157, !PT ;  /* 0x0000009da6907209 */ /* 0x000fe20007810000 */
[----:B------:R-:W-:-:S03]  /*9410*/  FFMA.FTZ R190, R148, R3, -R20 ;  /* 0x0000000394be7223 */ /* 0x000fc60000010814 */
[----:B------:R-:W-:Y:S01]  /*9420*/  HGMMA.64x128x16.F32.BF16 R24, R192, gdesc[UR8].tnspB, R24, gsb0 ;  /* 0x41e00008c0187df0 */ /* 0x000fe20008001818 */
[----:B------:R-:W-:Y:S01]  /*9430*/  UIADD3 UR10, UR6, 0x280, URZ ;  /* 0x00000280060a7890 */ /* 0x000fe2000fffe03f */
[----:B------:R-:W-:Y:S01]  /*9440*/  FMNMX.FTZ R157, R167, R144, !PT ;  /* 0x00000090a79d7209 */ /* 0x000fe20007810000 */
[----:B------:R-:W-:Y:S01]  /*9450*/  UMOV UR11, 0x40000040 ;  /* 0x40000040000b7882 */ /* 0x000fe20000000000 */
[----:B------:R-:W-:Y:S02]  /*9460*/  MUFU.EX2 R188, R188 ;  /* 0x000000bc00bc7308 */ /* 0x000fe40000000800 */
[----:B------:R-:W-:-:S04]  /*9470*/  FMNMX.FTZ R144, R154, R157, !PT ;  /* 0x0000009d9a907209 */ /* 0x000fc80007810000 */
[----:B------:R-:W-:Y:S02]  /*9480*/  FMNMX.FTZ R157, R155, R144, !PT ;  /* 0x000000909b9d7209 */ /* 0x000fe40007810000 */
[----:B------:R-:W-:Y:S02]  /*9490*/  MUFU.EX2 R190, R190 ;  /* 0x000000be00be7308 */ /* 0x000fe40000000800 */
[----:B------:R-:W-:-:S04]  /*94a0*/  FMNMX.FTZ R144, R158, R157, !PT ;  /* 0x0000009d9e907209 */ /* 0x000fc80007810000 */
[----:B------:R-:W-:-:S04]  /*94b0*/  FMNMX.FTZ R157, R159, R144, !PT ;  /* 0x000000909f9d7209 */ /* 0x000fc80007810000 */
[----:B------:R-:W-:-:S04]  /*94c0*/  FMNMX.FTZ R144, R146, R157, !PT ;  /* 0x0000009d92907209 */ /* 0x000fc80007810000 */
[----:B------:R-:W-:Y:S01]  /*94d0*/  FMNMX.FTZ R157, R147, R144, !PT ;  /* 0x00000090939d7209 */ /* 0x000fe20007810000 */
        /* <DEDUP_REMOVED lines=21> */
[-CC-:B------:R-:W-:Y:S01]  /*9630*/  FFMA.FTZ R157, R129, R3.reuse, -R20.reuse ;  /* 0x00000003819d7223 */ /* 0x180fe20000010814 */
[----:B------:R-:W-:Y:S02]  /*9640*/  FFMA.FTZ R198, R132, R3, -R20 ;  /* 0x0000000384c67223 */ /* 0x000fe40000010814 */
        /* <DEDUP_REMOVED lines=8> */
[----:B------:R-:W-:Y:S01]  /*96d0*/  FMNMX.FTZ R128, R126, R129, !PT ;  /* 0x000000817e807209 */ /* 0x000fe20007810000 */
[----:B------:R-:W-:-:S03]  /*96e0*/  FFMA.FTZ R129, R133, R3, -R20 ;  /* 0x0000000385817223 */ /* 0x000fc60000010814 */
[----:B------:R-:W-:Y:S02]  /*96f0*/  FMNMX.FTZ R133, R127, R128, !PT ;  /* 0x000000807f857209 */ /* 0x000fe40007810000 */
[----:B------:R-:W-:Y:S02]  /*9700*/  MUFU.EX2 R198, R198 ;  /* 0x000000c600c67308 */ /* 0x000fe40000000800 */
[----:B------:R-:W-:-:S04]  /*9710*/  FMNMX.FTZ R128, R114, R133, !PT ;  /* 0x0000008572807209 */ /* 0x000fc80007810000 */
[----:B------:R-:W-:Y:S02]  /*9720*/  FMNMX.FTZ R133, R115, R128, !PT ;  /* 0x0000008073857209 */ /* 0x000fe40007810000 */
        /* <DEDUP_REMOVED lines=27> */
[----:B------:R-:W-:Y:S01]  /*98e0*/  UIADD3 UR6, UR6, 0x500, URZ ;  /* 0x0000050006067890 */ /* 0x000fe2000fffe03f */
[----:B------:R-:W-:Y:S01]  /*98f0*/  MUFU.EX2 R204, R204 ;  /* 0x000000cc00cc7308 */ /* 0x000fe20000000800 */
[----:B------:R-:W-:-:S04]  /*9900*/  FMNMX.FTZ R112, R90, R133, !PT ;  /* 0x000000855a707209 */ /* 0x000fc80007810000 */
[----:B------:R-:W-:-:S03]  /*9910*/  FMNMX.FTZ R133, R91, R112, !PT ;  /* 0x000000705b857209 */ /* 0x000fc60007810000 */
[----:B------:R-:W-:Y:S01]  /*9920*/  MUFU.EX2 R206, R206 ;  /* 0x000000ce00ce7308 */ /* 0x000fe20000000800 */
[----:B------:R-:W-:-:S04]  /*9930*/  FMNMX.FTZ R112, R94, R133, !PT ;  /* 0x000000855e707209 */ /* 0x000fc80007810000 */
[----:B------:R-:W-:-:S05]  /*9940*/  FMNMX.FTZ R112, R95, R112, !PT ;  /* 0x000000705f707209 */ /* 0x000fca0007810000 */
[----:B------:R-:W0:Y:S02]  /*9950*/  SHFL.BFLY PT, R133, R112, 0x2, 0x1f ;  /* 0x0c401f0070857f89 */ /* 0x000e2400000e0000 */
[----:B0-----:R-:W-:Y:S01]  /*9960*/  FMNMX.FTZ R133, R112, R133, !PT ;  /* 0x0000008570857209 */ /* 0x001fe20007810000 */
[----:B------:R-:W-:Y:S02]  /*9970*/  WARPGROUP.DEPBAR.LE gsb0, 0x0 ;  /* 0x00008000000079c5 */ /* 0x000fe40000010000 */
[----:B------:R-:W-:Y:S01]  /*9980*/  WARPGROUP.ARRIVE ;  /* 0x00000000000079c5 */ /* 0x000fe20000000000 */
[-CC-:B------:R-:W-:Y:S01]  /*9990*/  FFMA.FTZ R210, R108, R3.reuse, -R20.reuse ;  /* 0x000000036cd27223 */ /* 0x180fe20000010814 */
[-CC-:B------:R-:W-:Y:S01]  /*99a0*/  FFMA.FTZ R208, R104, R3.reuse, -R20.reuse ;  /* 0x0000000368d07223 */ /* 0x180fe20000010814 */
[----:B------:R-:W0:Y:S01]  /*99b0*/  SHFL.BFLY PT, R108, R133, 0x1, 0x1f ;  /* 0x0c201f00856c7f89 */ /* 0x000e2200000e0000 */
[----:B------:R-:W-:Y:S02]  /*99c0*/  FFMA.FTZ R104, R88, R3, -R20 ;  /* 0x0000000358687223 */ /* 0x000fe40000010814 */
[----:B------:R-:W-:Y:S01]  /*99d0*/  HGMMA.64x128x16.F32.BF16 R24, R212, gdesc[UR8].tnspB, R24, gsb0 ;  /* 0x41e00008d4187df0 */ /* 0x000fe20008001818 */
[----:B------:R-:W-:Y:S01]  /*99e0*/  UMOV UR10, UR6 ;  /* 0x00000006000a7c82 */ /* 0x000fe20008000000 */
[----:B------:R-:W-:Y:S01]  /*99f0*/  UMOV UR11, 0x40000040 ;  /* 0x40000040000b7882 */ /* 0x000fe20000000000 */
[----:B------:R-:W-:Y:S01]  /*9a00*/  MUFU.EX2 R208, R208 ;  /* 0x000000d000d07308 */ /* 0x000fe20000000800 */
[----:B------:R-:W-:-:S07]  /*9a10*/  R2UR UR6, R2 ;  /* 0x00000000020672ca */ /* 0x000fce00000e0000 */
[----:B------:R-:W-:Y:S08]  /*9a20*/  MUFU.EX2 R210, R210 ;  /* 0x000000d200d27308 */ /* 0x000ff00000000800 */
[----:B------:R-:W-:Y:S01]  /*9a30*/  MUFU.EX2 R104, R104 ;  /* 0x0000006800687308 */ /* 0x000fe20000000800 */
[----:B0-----:R-:W-:Y:S01]  /*9a40*/  FMNMX.FTZ R88, R133, R108, !PT ;  /* 0x0000006c85587209 */ /* 0x001fe20007810000 */
[----:B------:R-:W-:Y:S01]  /*9a50*/  IMAD.U32 R133, RZ, RZ, UR7 ;  /* 0x00000007ff857e24 */ /* 0x000fe2000f8e00ff */
[----:B------:R-:W-:-:S03]  /*9a60*/  UMOV UR7, UR60 ;  /* 0x0000003c00077c82 */ /* 0x000fc60008000000 */
[C---:B------:R-:W-:Y:S01]  /*9a70*/  FADD.FTZ R20, -R88.reuse, R13 ;  /* 0x0000000d58147221 */ /* 0x040fe20000010100 */
[-C--:B------:R-:W-:Y:S01]  /*9a80*/  FMUL.FTZ R112, R88, R3.reuse ;  /* 0x0000000358707220 */ /* 0x080fe20000410000 */
[----:B------:R0:W-:Y:S01]  /*9a90*/  MUFU.EX2 R13, R93 ;  /* 0x0000005d000d7308 */ /* 0x0001e20000000800 */
[----:B------:R-:W-:Y:S01]  /*9aa0*/  @!P1 LEA R133, R133, UR61, 0x3 ;  /* 0x0000003d85859c11 */ /* 0x000fe2000f8e18ff */
[-C--:B------:R-:W-:Y:S01]  /*9ab0*/  FMUL.FTZ R20, R20, R3.reuse ;  /* 0x0000000314147220 */ /* 0x080fe20000410000 */
[-CC-:B------:R-:W-:Y:S01]  /*9ac0*/  FFMA.FTZ R177, R170, R3.reuse, -R112.reuse ;  /* 0x00000003aab17223 */ /* 0x180fe20000010870 */
[-CC-:B------:R-:W-:Y:S01]  /*9ad0*/  FFMA.FTZ R108, R171, R3.reuse, -R112.reuse ;  /* 0x00000003ab6c7223 */ /* 0x180fe20000010870 */
[-CC-:B------:R-:W-:Y:S01]  /*9ae0*/  FFMA.FTZ R197, R130, R3.reuse, -R112.reuse ;  /* 0x0000000382c57223 */ /* 0x180fe20000010870 */
[----:B------:R-:W-:Y:S02]  /*9af0*/  IMAD.U32 R130, RZ, RZ, UR60 ;  /* 0x0000003cff827e24 */ /* 0x000fe4000f8e00ff */
[-CC-:B------:R-:W-:Y:S01]  /*9b00*/  FFMA.FTZ R179, R174, R3.reuse, -R112.reuse ;  /* 0x00000003aeb37223 */ /* 0x180fe20000010870 */
[----:B------:R-:W-:Y:S01]  /*9b10*/  MUFU.EX2 R20, R20 ;  /* 0x0000001400147308 */ /* 0x000fe20000000800 */
[-CC-:B------:R-:W-:Y:S01]  /*9b20*/  FFMA.FTZ R148, R175, R3.reuse, -R112.reuse ;  /* 0x00000003af947223 */ /* 0x180fe20000010870 */
[-CC-:B------:R-:W-:Y:S01]  /*9b30*/  FFMA.FTZ R181, R162, R3.reuse, -R112.reuse ;  /* 0x00000003a2b57223 */ /* 0x180fe20000010870 */
[----:B------:R-:W-:Y:S01]  /*9b40*/  @!P1 LEA R130, R130, UR61, 0x3 ;  /* 0x0000003d82829c11 */ /* 0x000fe2000f8e18ff */
[-CC-:B------:R-:W-:Y:S01]  /*9b50*/  FFMA.FTZ R144, R163, R3.reuse, -R112.reuse ;  /* 0x00000003a3907223 */ /* 0x180fe20000010870 */
[----:B0-----:R-:W-:Y:S01]  /*9b60*/  IADD3 R93, -R232, 0xb, RZ ;  /* 0x0000000be85d7810 */ /* 0x001fe20007ffe1ff */
[-CC-:B------:R-:W-:Y:S01]  /*9b70*/  FFMA.FTZ R128, R131, R3.reuse, -R112.reuse ;  /* 0x0000000383807223 */ /* 0x180fe20000010870 */
[----:B------:R-:W-:Y:S01]  /*9b80*/  FFMA.FTZ R183, R166, R3, -R112 ;  /* 0x00000003a6b77223 */ /* 0x000fe20000010870 */
[----:B------:R-:W0:Y:S01]  /*9b90*/  MUFU.EX2 R177, R177 ;  /* 0x000000b100b17308 */ /* 0x000e220000000800 */
[----:B------:R-:W-:-:S02]  /*9ba0*/  @!P1 VIADD R130, R130, 0x34840 ;  /* 0x0003484082829836 */ /* 0x000fc40000000000 */
[-CC-:B------:R-:W-:Y:S01]  /*9bb0*/  FFMA.FTZ R201, R122, R3.reuse, -R112.reuse ;  /* 0x000000037ac97223 */ /* 0x180fe20000010870 */
[-CC-:B------:R-:W-:Y:S01]  /*9bc0*/  FFMA.FTZ R152, R167, R3.reuse, -R112.reuse ;  /* 0x00000003a7987223 */ /* 0x180fe20000010870 */
[-CC-:B------:R-:W-:Y:S01]  /*9bd0*/  FFMA.FTZ R199, R134, R3.reuse, -R112.reuse ;  /* 0x0000000386c77223 */ /* 0x180fe20000010870 */
[-C--:B------:R-:W-:Y:S01]  /*9be0*/  FFMA.FTZ R185, R154, R3.reuse, -R112 ;  /* 0x000000039ab97223 */ /* 0x080fe20000010870 */
        /* <DEDUP_REMOVED lines=14> */
[-CC-:B------:R-:W-:Y:S01]  /*9cd0*/  FFMA.FTZ R211, R110, R3.reuse, -R112.reuse ;  /* 0x000000036ed37223 */ /* 0x180fe20000010870 */
[-CC-:B------:R-:W-:Y:S01]  /*9ce0*/  FFMA.FTZ R193, R138, R3.reuse, -R112.reuse ;  /* 0x000000038ac17223 */ /* 0x180fe20000010870 */
[-CC-:B------:R-:W-:Y:S01]  /*9cf0*/  FFMA.FTZ R124, R139, R3.reuse, -R112.reuse ;  /* 0x000000038b7c7223 */ /* 0x180fe20000010870 */
[-CC-:B------:R-:W-:Y:S01]  /*9d00*/  FFMA.FTZ R195, R142, R3.reuse, -R112.reuse ;  /* 0x000000038ec37223 */ /* 0x180fe20000010870 */
[----:B------:R-:W0:Y:S01]  /*9d10*/  MUFU.EX2 R148, R148 ;  /* 0x0000009400947308 */ /* 0x000e220000000800 */
[----:B-1----:R-:W-:Y:S01]  /*9d20*/  FADD.FTZ R122, R108, R11 ;  /* 0x0000000b6c7a7221 */ /* 0x002fe20000010000 */
        /* <DEDUP_REMOVED lines=11> */
[-CC-:B------:R-:W-:Y:S01]  /*9de0*/  FFMA.FTZ R102, R102, R3.reuse, -R112.reuse ;  /* 0x0000000366667223 */ /* 0x180fe20000010870 */
[-CC-:B------:R-:W-:Y:S01]  /*9df0*/  FFMA.FTZ R103, R103, R3.reuse, -R112.reuse ;  /* 0x0000000367677223 */ /* 0x180fe20000010870 */
[-CC-:B------:R-:W-:Y:S01]  /*9e00*/  FFMA.FTZ R90, R90, R3.reuse, -R112.reuse ;  /* 0x000000035a5a7223 */ /* 0x180fe20000010870 */
[----:B------:R-:W2:Y:S01]  /*9e10*/  MUFU.EX2 R144, R144 ;  /* 0x0000009000907308 */ /* 0x000ea20000000800 */
[----:B0-----:R-:W-:Y:S01]  /*9e20*/  FADD.FTZ R122, R148, R11 ;  /* 0x0000000b947a7221 */ /* 0x001fe20000010000 */
[-CC-:B------:R-:W-:Y:S01]  /*9e30*/  FFMA.FTZ R91, R91, R3.reuse, -R112.reuse ;  /* 0x000000035b5b7223 */ /* 0x180fe20000010870 */
[-CC-:B------:R-:W-:Y:S01]  /*9e40*/  FFMA.FTZ R94, R94, R3.reuse, -R112.reuse ;  /* 0x000000035e5e7223 */ /* 0x180fe20000010870 */
[----:B------:R-:W-:Y:S01]  /*9e50*/  FFMA.FTZ R95, R95, R3, -R112 ;  /* 0x000000035f5f7223 */ /* 0x000fe20000010870 */
[----:B------:R-:W-:-:S02]  /*9e60*/  F2FP.BF16.F32.PACK_AB R177, R108, R177 ;  /* 0x000000b16cb1723e */ /* 0x000fc400000010ff */
        /* <DEDUP_REMOVED lines=14> */
[----:B0-----:R-:W-:Y:S01]  /*9f50*/  FADD.FTZ R106, R140, R11 ;  /* 0x0000000b8c6a7221 */ /* 0x001fe20000010000 */
[----:B------:R-:W-:Y:S01]  /*9f60*/  FFMA.FTZ R11, R98, R3, -R112 ;  /* 0x00000003620b7223 */ /* 0x000fe20000010870 */
[----:B------:R-:W-:-:S05]  /*9f70*/  F2FP.BF16.F32.PACK_AB R185, R140, R185 ;  /* 0x000000b98cb9723e */ /* 0x000fca00000010ff */
[----:B------:R-:W0:Y:S01]  /*9f80*/  MUFU.EX2 R189, R189 ;  /* 0x000000bd00bd7308 */ /* 0x000e220000000800 */
[----:B------:R-:W-:Y:S02]  /*9f90*/  WARPGROUP.DEPBAR.LE gsb0, 0x0 ;  /* 0x00008000000079c5 */ /* 0x000fe40000010000 */
[----:B------:R-:W-:Y:S01]  /*9fa0*/  WARPGROUP.ARRIVE ;  /* 0x00000000000079c5 */ /* 0x000fe20000000000 */
[----:B------:R-:W-:Y:S02]  /*9fb0*/  F2FP.BF16.F32.PACK_AB R212, R97, R96 ;  /* 0x0000006061d4723e */ /* 0x000fe400000010ff */
[----:B------:R-:W-:Y:S02]  /*9fc0*/  F2FP.BF16.F32.PACK_AB R214, R101, R100 ;  /* 0x0000006465d6723e */ /* 0x000fe400000010ff */
[----:B------:R-:W3:Y:S01]  /*9fd0*/  MUFU.EX2 R136, R136 ;  /* 0x0000008800887308 */ /* 0x000ee20000000800 */
[----:B------:R-:W-:Y:S07]  /*9fe0*/  HGMMA.64x128x16.F32.BF16 R24, R216, gdesc[UR8].tnspB, R24, gsb0 ;  /* 0x41e00008d8187df0 */ /* 0x000fee0008001818 */
[----:B------:R-:W4:Y:S08]  /*9ff0*/  MUFU.EX2 R191, R191 ;  /* 0x000000bf00bf7308 */ /* 0x000f300000000800 */
[----:B------:R-:W5:Y:S08]  /*a000*/  MUFU.EX2 R120, R120 ;  /* 0x0000007800787308 */ /* 0x000f700000000800 */
[----:B------:R-:W5:Y:S08]  /*a010*/  MUFU.EX2 R193, R193 ;  /* 0x000000c100c17308 */ /* 0x000f700000000800 */
[----:B------:R-:W5:Y:S08]  /*a020*/  MUFU.EX2 R124, R124 ;  /* 0x0000007c007c7308 */ /* 0x000f700000000800 */
[----:B------:R-:W5:Y:S08]  /*a030*/  MUFU.EX2 R195, R195 ;  /* 0x000000c300c37308 */ /* 0x000f700000000800 */
[----:B------:R5:W-:Y:S08]  /*a040*/  MUFU.EX2 R98, R115 ;  /* 0x0000007300627308 */ /* 0x000bf00000000800 */
        /* <DEDUP_REMOVED lines=10> */
[----:B------:R-:W-:Y:S01]  /*a0f0*/  MUFU.EX2 R118, R11 ;  /* 0x0000000b00767308 */ /* 0x000fe20000000800 */
[----:B------:R-:W-:-:S02]  /*a100*/  WARPGROUP.DEPBAR.LE gsb0, 0x0 ;  /* 0x00008000000079c5 */ /* 0x000fc40000010000 */
[----:B------:R1:W-:Y:S06]  /*a110*/  BAR.ARV R93, 0x100 ;  /* 0x0004005d0000751d */ /* 0x0003ec0000002000 */
[----:B------:R2:W-:Y:S01]  /*a120*/  @!P1 SYNCS.ARRIVE.TRANS64.RED.A1T0 RZ, [R131+URZ], RZ ;  /* 0x000000ff83ff99a7 */ /* 0x0005e2000810043f */
[----:B------:R-:W-:Y:S01]  /*a130*/  MUFU.EX2 R108, R107 ;  /* 0x0000006b006c7308 */ /* 0x000fe20000000800 */
[----:B-1----:R-:W-:Y:S02]  /*a140*/  @!P1 VIADD R93, R133, 0x34860 ;  /* 0x00034860855d9836 */ /* 0x002fe40000000000 */
[-C--:B------:R-:W-:Y:S01]  /*a150*/  FMUL.FTZ R26, R26, R20.reuse ;  /* 0x000000141a1a7220 */ /* 0x080fe20000410000 */
[-C--:B------:R-:W-:Y:S01]  /*a160*/  FMUL.FTZ R27, R27, R20.reuse ;  /* 0x000000141b1b7220 */ /* 0x080fe20000410000 */
[-C--:B------:R-:W-:Y:S01]  /*a170*/  FMUL.FTZ R30, R30, R20.reuse ;  /* 0x000000141e1e7220 */ /* 0x080fe20000410000 */
[-C--:B------:R-:W-:Y:S01]  /*a180*/  FMUL.FTZ R31, R31, R20.reuse ;  /* 0x000000141f1f7220 */ /* 0x080fe20000410000 */
[-C--:B------:R-:W-:Y:S01]  /*a190*/  FMUL.FTZ R34, R34, R20.reuse ;  /* 0x0000001422227220 */ /* 0x080fe20000410000 */
[----:B--2---:R-:W-:Y:S01]  /*a1a0*/  FADD.FTZ R131, R21, R12 ;  /* 0x0000000c15837221 */ /* 0x004fe20000010000 */
[----:B------:R-:W-:Y:S01]  /*a1b0*/  FFMA.FTZ R12, R123, R3, -R112 ;  /* 0x000000037b0c7223 */ /* 0x000fe20000010870 */
[----:B------:R-:W-:Y:S01]  /*a1c0*/  @!P1 PRMT R123, RZ, 0x654, R93 ;  /* 0x00000654ff7b9816 */ /* 0x000fe2000000005d */
[----:B------:R-:W-:Y:S01]  /*a1d0*/  MUFU.EX2 R211, R211 ;  /* 0x000000d300d37308 */ /* 0x000fe20000000800 */
[----:B------:R-:W-:Y:S01]  /*a1e0*/  FADD.FTZ R134, R178, R131 ;  /* 0x00000083b2867221 */ /* 0x000fe20000010000 */
[-C--:B------:R-:W-:Y:S01]  /*a1f0*/  FMUL.FTZ R35, R35, R20.reuse ;  /* 0x0000001423237220 */ /* 0x080fe20000410000 */
[----:B------:R1:W-:Y:S01]  /*a200*/  @!P1 SYNCS.ARRIVE.TRANS64.RED.A1T0 RZ, [R123+URZ], RZ ;  /* 0x000000ff7bff99a7 */ /* 0x0003e2000810043f */
[-C--:B------:R-:W-:Y:S01]  /*a210*/  FMUL.FTZ R38, R38, R20.reuse ;  /* 0x0000001426267220 */ /* 0x080fe20000410000 */
[----:B------:R-:W-:Y:S01]  /*a220*/  FADD.FTZ R93, R169, R134 ;  /* 0x00000086a95d7221 */ /* 0x000fe20000010000 */
[-C--:B------:R-:W-:Y:S01]  /*a230*/  FMUL.FTZ R39, R39, R20.reuse ;  /* 0x0000001427277220 */ /* 0x080fe20000410000 */
[-C--:B------:R-:W-:Y:S01]  /*a240*/  FMUL.FTZ R42, R42, R20.reuse ;  /* 0x000000142a2a7220 */ /* 0x080fe20000410000 */
[----:B------:R-:W2:Y:S01]  /*a250*/  MUFU.EX2 R12, R12 ;  /* 0x0000000c000c7308 */ /* 0x000ea20000000800 */
[----:B------:R-:W-:Y:S01]  /*a260*/  FADD.FTZ R134, R180, R93 ;  /* 0x0000005db4867221 */ /* 0x000fe20000010000 */
[-C--:B------:R-:W-:Y:S01]  /*a270*/  FMUL.FTZ R43, R43, R20.reuse ;  /* 0x000000142b2b7220 */ /* 0x080fe20000410000 */
[-C--:B------:R-:W-:Y:S01]  /*a280*/  FMUL.FTZ R46, R46, R20.reuse ;  /* 0x000000142e2e7220 */ /* 0x080fe20000410000 */
[-C--:B------:R-:W-:Y:S01]  /*a290*/  FMUL.FTZ R47, R47, R20.reuse ;  /* 0x000000142f2f7220 */ /* 0x080fe20000410000 */
[----:B------:R-:W-:Y:S01]  /*a2a0*/  FADD.FTZ R93, R173, R134 ;  /* 0x00000086ad5d7221 */ /* 0x000fe20000010000 */
[-C--:B------:R-:W-:Y:S01]  /*a2b0*/  FMUL.FTZ R50, R50, R20.reuse ;  /* 0x0000001432327220 */ /* 0x080fe20000410000 */
[-C--:B------:R-:W-:Y:S01]  /*a2c0*/  FMUL.FTZ R51, R51, R20.reuse ;  /* 0x0000001433337220 */ /* 0x080fe20000410000 */
[----:B------:R-:W-:Y:S01]  /*a2d0*/  MUFU.EX2 R99, R99 ;  /* 0x0000006300637308 */ /* 0x000fe20000000800 */
[----:B------:R-:W-:Y:S01]  /*a2e0*/  FADD.FTZ R114, R182, R93 ;  /* 0x0000005db6727221 */ /* 0x000fe20000010000 */
[-C--:B------:R-:W-:Y:S01]  /*a2f0*/  FMUL.FTZ R54, R54, R20.reuse ;  /* 0x0000001436367220 */ /* 0x080fe20000410000 */
[-C--:B------:R-:W-:Y:S01]  /*a300*/  FMUL.FTZ R55, R55, R20.reuse ;  /* 0x0000001437377220 */ /* 0x080fe20000410000 */
        /* <DEDUP_REMOVED lines=14> */
[----:B------:R-:W-:Y:S01]  /*a3f0*/  FADD.FTZ R93, R187, R106 ;  /* 0x0000006abb5d7221 */ /* 0x000fe20000010000 */
[----:B------:R-:W-:Y:S01]  /*a400*/  F2FP.BF16.F32.PACK_AB R187, R116, R187 ;  /* 0x000000bb74bb723e */ /* 0x000fe200000010ff */
[-C--:B------:R-:W-:Y:S01]  /*a410*/  FMUL.FTZ R74, R74, R20.reuse ;  /* 0x000000144a4a7220 */ /* 0x080fe20000410000 */
[----:B-1----:R-:W-:Y:S01]  /*a420*/  FADD.FTZ R123, R153, R110 ;  /* 0x0000006e997b7221 */ /* 0x002fe20000010000 */
[----:B------:R-:W-:Y:S01]  /*a430*/  FADD.FTZ R106, R116, R93 ;  /* 0x0000005d746a7221 */ /* 0x000fe20000010000 */
[-C--:B------:R-:W-:Y:S01]  /*a440*/  FMUL.FTZ R75, R75, R20.reuse ;  /* 0x000000144b4b7220 */ /* 0x080fe20000410000 */
[----:B------:R-:W-:Y:S01]  /*a450*/  MUFU.EX2 R90, R90 ;  /* 0x0000005a005a7308 */ /* 0x000fe20000000800 */
[----:B------:R-:W-:Y:S01]  /*a460*/  FADD.FTZ R110, R188, R123 ;  /* 0x0000007bbc6e7221 */ /* 0x000fe20000010000 */
[----:B0-----:R-:W-:Y:S01]  /*a470*/  FADD.FTZ R93, R189, R106 ;  /* 0x0000006abd5d7221 */ /* 0x001fe20000010000 */
[-C--:B------:R-:W-:Y:S01]  /*a480*/  FMUL.FTZ R78, R78, R20.reuse ;  /* 0x000000144e4e7220 */ /* 0x080fe20000410000 */
[-C--:B------:R-:W-:Y:S01]  /*a490*/  FMUL.FTZ R79, R79, R20.reuse ;  /* 0x000000144f4f7220 */ /* 0x080fe20000410000 */
[----:B------:R-:W-:Y:S01]  /*a4a0*/  FADD.FTZ R123, R145, R110 ;  /* 0x0000006e917b7221 */ /* 0x000fe20000010000 */
[----:B---3--:R-:W-:Y:S01]  /*a4b0*/  FADD.FTZ R106, R136, R93 ;  /* 0x0000005d886a7221 */ /* 0x008fe20000010000 */
[-C--:B------:R-:W-:Y:S01]  /*a4c0*/  FMUL.FTZ R82, R82, R20.reuse ;  /* 0x0000001452527220 */ /* 0x080fe20000410000 */
[----:B------:R-:W-:Y:S01]  /*a4d0*/  MUFU.EX2 R91, R91 ;  /* 0x0000005b005b7308 */ /* 0x000fe20000000800 */
[----:B------:R-:W-:Y:S01]  /*a4e0*/  FADD.FTZ R110, R190, R123 ;  /* 0x0000007bbe6e7221 */ /* 0x000fe20000010000 */
[----:B----4-:R-:W-:Y:S01]  /*a4f0*/  FADD.FTZ R93, R191, R106 ;  /* 0x0000006abf5d7221 */ /* 0x010fe20000010000 */
[C---:B-----5:R-:W-:Y:S01]  /*a500*/  F2FP.BF16.F32.PACK_AB R191, R120.reuse, R191 ;  /* 0x000000bf78bf723e */ /* 0x060fe200000010ff */
[-C--:B------:R-:W-:Y:S01]  /*a510*/  FMUL.FTZ R83, R83, R20.reuse ;  /* 0x0000001453537220 */ /* 0x080fe20000410000 */
[----:B------:R-:W-:Y:S01]  /*a520*/  FADD.FTZ R115, R149, R110 ;  /* 0x0000006e95737221 */ /* 0x000fe20000010000 */
[----:B------:R-:W-:Y:S01]  /*a530*/  FADD.FTZ R110, R120, R93 ;  /* 0x0000005d786e7221 */ /* 0x000fe20000010000 */
[-C--:B------:R-:W-:Y:S01]  /*a540*/  FMUL.FTZ R86, R86, R20.reuse ;  /* 0x0000001456567220 */ /* 0x080fe20000410000 */
[----:B------:R-:W0:Y:S01]  /*a550*/  MUFU.EX2 R106, R119 ;  /* 0x00000077006a7308 */ /* 0x000e220000000800 */
[----:B------:R-:W-:Y:S01]  /*a560*/  FADD.FTZ R112, R192, R115 ;  /* 0x00000073c0707221 */ /* 0x000fe20000010000 */
[----:B------:R-:W-:Y:S01]  /*a570*/  FADD.FTZ R21, R193, R110 ;  /* 0x0000006ec1157221 */ /* 0x000fe20000010000 */
[----:B------:R-:W-:Y:S01]  /*a580*/  FMUL.FTZ R87, R87, R20 ;  /* 0x0000001457577220 */ /* 0x000fe20000410000 */
[----:B------:R-:W-:-:S02]  /*a590*/  IMAD.U32 R20, RZ, RZ, UR6 ;  /* 0x00000006ff147e24 */ /* 0x000fc4000f8e00ff */
[----:B------:R-:W-:Y:S01]  /*a5a0*/  FADD.FTZ R93, R137, R112 ;  /* 0x00000070895d7221 */ /* 0x000fe20000010000 */
[----:B------:R-:W-:Y:S01]  /*a5b0*/  FADD.FTZ R110, R124, R21 ;  /* 0x000000157c6e7221 */ /* 0x000fe20000010000 */
[----:B------:R-:W-:Y:S01]  /*a5c0*/  F2FP.BF16.F32.PACK_AB R218, R13, R92 ;  /* 0x0000005c0dda723e */ /* 0x000fe200000010ff */
[----:B------:R1:W-:Y:S01]  /*a5d0*/  MUFU.EX2 R120, R102 ;  /* 0x0000006600787308 */ /* 0x0003e20000000800 */
[----:B------:R-:W-:Y:S01]  /*a5e0*/  FADD.FTZ R112, R194, R93 ;  /* 0x0000005dc2707221 */ /* 0x000fe20000010000 */
[----:B------:R-:W-:Y:S01]  /*a5f0*/  FADD.FTZ R21, R195, R110 ;  /* 0x0000006ec3157221 */ /* 0x000fe20000010000 */
[-C--:B------:R-:W-:Y:S01]  /*a600*/  FMUL.FTZ R24, R24, R15.reuse ;  /* 0x0000000f18187220 */ /* 0x080fe20000410000 */
[-C--:B------:R-:W-:Y:S01]  /*a610*/  FMUL.FTZ R25, R25, R15.reuse ;  /* 0x0000000f19197220 */ /* 0x080fe20000410000 */
[----:B------:R-:W-:Y:S01]  /*a620*/  FADD.FTZ R93, R141, R112 ;  /* 0x000000708d5d7221 */ /* 0x000fe20000010000 */
[----:B------:R-:W-:Y:S01]  /*a630*/  FADD.FTZ R110, R132, R21 ;  /* 0x00000015846e7221 */ /* 0x000fe20000010000 */
[-C--:B------:R-:W-:Y:S01]  /*a640*/  FMUL.FTZ R28, R28, R15.reuse ;  /* 0x0000000f1c1c7220 */ /* 0x080fe20000410000 */
[----:B------:R-:W-:Y:S01]  /*a650*/  MUFU.EX2 R94, R94 ;  /* 0x0000005e005e7308 */ /* 0x000fe20000000800 */
        /* <DEDUP_REMOVED lines=14> */
[----:B------:R-:W-:Y:S01]  /*a740*/  FMUL.FTZ R40, R40, R15 ;  /* 0x0000000f28287220 */ /* 0x000fe20000410000 */
[----:B------:R-:W3:Y:S01]  /*a750*/  MUFU.EX2 R110, R111 ;  /* 0x0000006f006e7308 */ /* 0x000ee20000000800 */
[----:B------:R-:W-:Y:S01]  /*a760*/  FADD.FTZ R116, R200, R93 ;  /* 0x0000005dc8747221 */ /* 0x000fe20000010000 */
[----:B------:R-:W-:Y:S01]  /*a770*/  FADD.FTZ R21, R201, R112 ;  /* 0x00000070c9157221 */ /* 0x000fe20000010000 */
[C---:B--2---:R-:W-:Y:S01]  /*a780*/  F2FP.BF16.F32.PACK_AB R201, R12.reuse, R201 ;  /* 0x000000c90cc9723e */ /* 0x044fe200000010ff */
[-C--:B------:R-:W-:Y:S01]  /*a790*/  FMUL.FTZ R41, R41, R15.reuse ;  /* 0x0000000f29297220 */ /* 0x080fe20000410000 */
[----:B------:R-:W-:Y:S01]  /*a7a0*/  FADD.FTZ R93, R121, R116 ;  /* 0x00000074795d7221 */ /* 0x000fe20000010000 */
[----:B------:R-:W-:Y:S01]  /*a7b0*/  FADD.FTZ R112, R12, R21 ;  /* 0x000000150c707221 */ /* 0x000fe20000010000 */
[-C--:B------:R-:W-:Y:S01]  /*a7c0*/  FMUL.FTZ R44, R44, R15.reuse ;  /* 0x0000000f2c2c7220 */ /* 0x080fe20000410000 */
        /* <DEDUP_REMOVED lines=22> */
[----:B0-----:R-:W-:Y:S01]  /*a930*/  FADD.FTZ R112, R106, R11 ;  /* 0x0000000b6a707221 */ /* 0x001fe20000010000 */
[-C--:B------:R-:W-:Y:S01]  /*a940*/  FMUL.FTZ R68, R68, R15.reuse ;  /* 0x0000000f44447220 */ /* 0x080fe20000410000 */
[-C--:B------:R-:W-:Y:S01]  /*a950*/  FMUL.FTZ R69, R69, R15.reuse ;  /* 0x0000000f45457220 */ /* 0x080fe20000410000 */
[----:B-1----:R-:W-:Y:S01]  /*a960*/  FADD.FTZ R102, R208, R21 ;  /* 0x00000015d0667221 */ /* 0x002fe20000010000 */
        /* <DEDUP_REMOVED lines=12> */
[----:B---3--:R-:W-:Y:S01]  /*aa30*/  FADD.FTZ R11, R110, R11 ;  /* 0x0000000b6e0b7221 */ /* 0x008fe20000010000 */
[-C--:B------:R-:W-:Y:S01]  /*aa40*/  FMUL.FTZ R84, R84, R15.reuse ;  /* 0x0000000f54547220 */ /* 0x080fe20000410000 */
[----:B------:R-:W-:Y:S01]  /*aa50*/  FMUL.FTZ R85, R85, R15 ;  /* 0x0000000f55557220 */ /* 0x000fe20000410000 */
[----:B------:R-:W-:Y:S01]  /*aa60*/  FADD.FTZ R12, R96, R21 ;  /* 0x00000015600c7221 */ /* 0x000fe20000010000 */
[----:B------:R-:W-:Y:S01]  /*aa70*/  FADD.FTZ R11, R118, R11 ;  /* 0x0000000b760b7221 */ /* 0x000fe20000010000 */
[----:B------:R-:W-:Y:S01]  /*aa80*/  F2FP.BF16.F32.PACK_AB R178, R169, R178 ;  /* 0x000000b2a9b2723e */ /* 0x000fe200000010ff */
[----:B------:R-:W-:-:S02]  /*aa90*/  IMAD.MOV.U32 R15, RZ, RZ, R10 ;  /* 0x000000ffff0f7224 */ /* 0x000fc400078e000a */
        /* <DEDUP_REMOVED lines=19> */
[----:B------:R-:W-:Y:S01]  /*abd0*/  F2FP.BF16.F32.PACK_AB R190, R149, R190 ;  /* 0x000000be95be723e */ /* 0x000fe200000010ff */
[----:B------:R-:W-:Y:S01]  /*abe0*/  FADD.FTZ R11, R95, R11 ;  /* 0x0000000b5f0b7221 */ /* 0x000fe20000010000 */
[----:B------:R-:W-:Y:S01]  /*abf0*/  F2FP.BF16.F32.PACK_AB R192, R137, R192 ;  /* 0x000000c089c0723e */ /* 0x000fe200000010ff */
[----:B------:R-:W-:Y:S01]  /*ac00*/  IMAD.MOV.U32 R13, RZ, RZ, R88 ;  /* 0x000000ffff0d7224 */ /* 0x000fe200078e0058 */
        /* <DEDUP_REMOVED lines=23> */
[----:B------:R-:W-:Y:S06]  /*ad80*/  @P2 BRA `(.L_x_6711) ;  /* 0xffffffb400242947 */ /* 0x000fec000383ffff */
.L_x_6702:
[----:B------:R-:W-:Y:S06]  /*ad90*/  BAR.ARV 0x8, 0x180 ;  /* 0x0206000000007b1d */ /* 0x000fec0000002000 */
[----:B------:R-:W-:Y:S05]  /*ada0*/  @!P0 BRA `(.L_x_6712) ;  /* 0x0000000000048947 */ /* 0x000fea0003800000 */
[----:B------:R-:W-:Y:S01]  /*adb0*/  BPT.TRAP 0x1 ;  /* 0x000000040000795c */ /* 0x000fe20000300000 */
.L_x_6712:
[----:B------:R-:W-:Y:S01]  /*adc0*/  R2UR UR4, R2 ;  /* 0x00000000020472ca */ /* 0x000fe200000e0000 */
[----:B------:R-:W-:-:S12]  /*add0*/  ULEA UR8, UR60, UR61, 0x3 ;  /* 0x0000003d3c087291 */ /* 0x000fd8000f8e183f */
[----:B------:R-:W-:-:S05]  /*ade0*/  IMAD.U32 R0, RZ, RZ, UR4 ;  /* 0x00000004ff007e24 */ /* 0x000fca000f8e00ff */
[----:B------:R-:W-:-:S04]  /*adf0*/  SHF.L.U32 R0, R0, 0x1f, RZ ;  /* 0x0000001f00007819 */ /* 0x000fc800000006ff */
[----:B------:R0:W1:Y:S01]  /*ae00*/  SYNCS.PHASECHK.TRANS64.TRYWAIT P2, [UR8+0x34850], R0 ;  /* 0x03485000ff0075a7 */ /* 0x0000620008040148 */
[----:B------:R-:W-:Y:S05]  /*ae10*/  @!P0 BRA `(.L_x_6713) ;  /* 0x0000000000048947 */ /* 0x000fea0003800000 */
[----:B------:R-:W-:Y:S01]  /*ae20*/  BPT.TRAP 0x1 ;  /* 0x000000040000795c */ /* 0x000fe20000300000 */
.L_x_6713:
[----:B-1----:R-:W-:Y:S05]  /*ae30*/  @P2 BRA `(.L_x_6714) ;  /* 0x0000000000082947 */ /* 0x002fea0003800000 */
[----:B------:R-:W1:Y:S02]  /*ae40*/  SYNCS.PHASECHK.TRANS64.TRYWAIT P0, [UR8+0x34850], R0 ;  /* 0x03485000ff0075a7 */ /* 0x000e640008000148 */
[----:B-1----:R-:W-:Y:S05]  /*ae50*/  @!P0 BRA `(.L_x_6715) ;  /* 0x0000005c00a88947 */ /* 0x002fea0003800000 */
.L_x_6714:
[----:B------:R-:W-:Y:S01]  /*ae60*/  UIADD3 UR4, UR61, 0x400, URZ ;  /* 0x000004003d047890 */ /* 0x000fe2000fffe03f */
[----:B------:R-:W-:Y:S01]  /*ae70*/  WARPGROUP.ARRIVE ;  /* 0x00000000000079c5 */ /* 0x000fe20000000000 */
[----:B------:R-:W-:Y:S01]  /*ae80*/  UMOV UR7, 0x40000040 ;  /* 0x4000004000077882 */ /* 0x000fe20000000000 */
[----:B------:R-:W-:Y:S01]  /*ae90*/  UMOV UR11, 0x40000040 ;  /* 0x40000040000b7882 */ /* 0x000fe20000000000 */
[----:B------:R-:W-:Y:S01]  /*aea0*/  USHF.R.U32.HI UR4, URZ, 0x4, UR4 ;  /* 0x000000043f047899 */ /* 0x000fe20008011604 */
[----:B01----:R-:W0:Y:S01]  /*aeb0*/  SHFL.BFLY PT, R0, R11, 0x2, 0x1f ;  /* 0x0c401f000b007f89 */ /* 0x003e2200000e0000 */
[----:B------:R-:W-:Y:S01]  /*aec0*/  IMAD.MOV.U32 R94, RZ, RZ, -0x800000 ;  /* 0xff800000ff5e7424 */ /* 0x000fe200078e00ff */
[----:B------:R-:W-:Y:S01]  /*aed0*/  CS2R R98, SRZ ;  /* 0x0000000000627805 */ /* 0x000fe2000001ff00 */
[----:B------:R-:W-:Y:S01]  /*aee0*/  ULOP3.LUT UR4, UR4, 0x3fff, URZ, 0xc0, !UPT ;  /* 0x00003fff04047892 */ /* 0x000fe2000f8ec03f */
[----:B------:R-:W1:Y:S01]  /*aef0*/  SHFL.BFLY PT, R5, R12, 0x2, 0x1f ;  /* 0x0c401f000c057f89 */ /* 0x000e6200000e0000 */
[----:B------:R-:W-:Y:S01]  /*af00*/  IMAD.MOV.U32 R95, RZ, RZ, -0x800000 ;  /* 0xff800000ff5f7424 */ /* 0x000fe200078e00ff */
[----:B------:R-:W2:Y:S01]  /*af10*/  LDC R115, c[0x0][0xc38] ;  /* 0x00030e00ff737b82 */ /* 0x000ea20000000800 */
[----:B------:R-:W-:Y:S01]  /*af20*/  ULOP3.LUT UR4, UR4, 0x5800000, URZ, 0xfc, !UPT ;  /* 0x0580000004047892 */ /* 0x000fe2000f8efc3f */
[----:B------:R-:W-:Y:S01]  /*af30*/  R2UR UR12, R224 ;  /* 0x00000000e00c72ca */ /* 0x000fe200000e0000 */
[----:B------:R-:W-:Y:S01]  /*af40*/  ULDC.64 UR14, c[0x0][0x208] ;  /* 0x00008200000e7ab9 */ /* 0x000fe20000000a00 */
[----:B------:R-:W-:Y:S01]  /*af50*/  R2UR UR13, R225 ;  /* 0x00000000e10d72ca */ /* 0x000fe200000e0000 */
[----:B------:R-:W-:Y:S01]  /*af60*/  UIMAD UR6, UR60, 0xb00, UR4 ;  /* 0x00000b003c0678a4 */ /* 0x000fe2000f8e0204 */
[----:B------:R-:W-:-:S03]  /*af70*/  R2UR UR9, R223 ;  /* 0x00000000df0972ca */ /* 0x000fc600000e0000 */
[----:B------:R-:W-:-:S09]  /*af80*/  UIADD3 UR4, UR6, 0x80, URZ ;  /* 0x0000008006047890 */ /* 0x000fd2000fffe03f */
[----:B------:R-:W-:Y:S03]  /*af90*/  HGMMA.64x128x16.F32.BF16 R24, R176, gdesc[UR4].tnspB, R24, gsb0 ;  /* 0x41e00004b0187df0 */ /* 0x000fe60008001818 */
[----:B------:R-:W3:Y:S01]  /*afa0*/  S2UR UR7, SR_SWINHI ;  /* 0x00000000000779c3 */ /* 0x000ee20000002f00 */
[----:B------:R-:W-:Y:S01]  /*afb0*/  UMOV UR10, UR4 ;  /* 0x00000004000a7c82 */ /* 0x000fe20008000000 */
[----:B------:R-:W-:Y:S01]  /*afc0*/  UIADD3 UR4, UR6, 0x100, URZ ;  /* 0x0000010006047890 */ /* 0x000fe2000fffe03f */
[----:B0-----:R-:W-:Y:S01]  /*afd0*/  FADD.FTZ R4, R0, R11 ;  /* 0x0000000b00047221 */ /* 0x001fe20000010000 */
[----:B------:R-:W-:Y:S02]  /*afe0*/  IMAD R16, RZ, RZ, -UR13 ;  /* 0x8000000dff107e24 */ /* 0x000fe4000f8e02ff */
[----:B-1----:R-:W-:Y:S02]  /*aff0*/  FADD.FTZ R5, R5, R12 ;  /* 0x0000000c05057221 */ /* 0x002fe40000010000 */
[----:B------:R-:W0:Y:S01]  /*b000*/  SHFL.BFLY PT, R7, R4, 0x1, 0x1f ;  /* 0x0c201f0004077f89 */ /* 0x000e2200000e0000 */
[----:B--2---:R-:W-:-:S03]  /*b010*/  IMAD R16, R115, R16, UR9 ;  /* 0x0000000973107e24 */ /* 0x004fc6000f8e0210 */
[----:B------:R-:W1:Y:S01]  /*b020*/  SHFL.BFLY PT, R0, R5, 0x1, 0x1f ;  /* 0x0c201f0005007f89 */ /* 0x000e6200000e0000 */
[----:B0-----:R-:W-:Y:S01]  /*b030*/  FADD.FTZ R12, R4, R7 ;  /* 0x00000007040c7221 */ /* 0x001fe20000010000 */
[----:B------:R-:W-:Y:S02]  /*b040*/  IMAD R7, R221, 0x40, R18 ;  /* 0x00000040dd077824 */ /* 0x000fe400078e0212 */
[----:B-1----:R-:W-:Y:S02]  /*b050*/  FADD.FTZ R8, R5, R0 ;  /* 0x0000000005087221 */ /* 0x002fe40000010000 */
[----:B------:R-:W-:-:S03]  /*b060*/  FSETP.NE.FTZ.AND P2, PT, R12, RZ, PT ;  /* 0x000000ff0c00720b */ /* 0x000fc60003f55000 */
[----:B------:R-:W-:-:S10]  /*b070*/  FSETP.NE.FTZ.AND P0, PT, R8, RZ, PT ;  /* 0x000000ff0800720b */ /* 0x000fd40003f15000 */
[----:B------:R-:W-:Y:S01]  /*b080*/  @P2 MUFU.LG2 R6, R12 ;  /* 0x0000000c00062308 */ /* 0x000fe20000000c00 */
[----:B------:R-:W-:-:S07]  /*b090*/  @P2 FMUL.FTZ R14, R3, 0.69314718246459960938 ;  /* 0x3f317218030e2820 */ /* 0x000fce0000410000 */
[----:B------:R-:W0:Y:S08]  /*b0a0*/  @P0 MUFU.LG2 R0, R8 ;  /* 0x0000000800000308 */ /* 0x000e300000000c00 */
[----:B------:R1:W2:Y:S08]  /*b0b0*/  @P0 MUFU.RCP R99, R8 ;  /* 0x0000000800630308 */ /* 0x0002b00000001000 */
[----:B------:R4:W2:Y:S01]  /*b0c0*/  @P2 MUFU.RCP R98, R12 ;  /* 0x0000000c00622308 */ /* 0x0008a20000001000 */
[----:B0-----:R-:W-:Y:S01]  /*b0d0*/  @P0 FMUL.FTZ R0, R0, 0.69314718246459960938 ;  /* 0x3f31721800000820 */ /* 0x001fe20000410000 */
[----:B------:R-:W-:-:S02]  /*b0e0*/  WARPGROUP.DEPBAR.LE gsb0, 0x0 ;  /* 0x00008000000079c5 */ /* 0x000fc40000010000 */
[----:B------:R-:W-:-:S06]  /*b0f0*/  WARPGROUP.ARRIVE ;  /* 0x00000000000079c5 */ /* 0x000fcc0000000000 */
[----:B------:R-:W-:Y:S01]  /*b100*/  HGMMA.64x128x16.F32.BF16 R24, R180, gdesc[UR8].tnspB, R24, gsb0 ;  /* 0x41e00008b4187df0 */ /* 0x000fe20008001818 */
[----:B------:R-:W-:Y:S01]  /*b110*/  UMOV UR10, UR4 ;  /* 0x00000004000a7c82 */ /* 0x000fe20008000000 */
[----:B------:R-:W-:Y:S01]  /*b120*/  UMOV UR11, 0x40000040 ;  /* 0x40000040000b7882 */ /* 0x000fe20000000000 */
[----:B------:R-:W-:Y:S01]  /*b130*/  UIADD3 UR4, UR6, 0x180, URZ ;  /* 0x0000018006047890 */ /* 0x000fe2000fffe03f */
[----:B------:R-:W-:Y:S02]  /*b140*/  WARPGROUP.DEPBAR.LE gsb0, 0x0 ;  /* 0x00008000000079c5 */ /* 0x000fe40000010000 */
        /* <DEDUP_REMOVED lines=34> */
[----:B------:R-:W-:Y:S02]  /*b370*/  UIADD3 UR4, UR6, 0x480, URZ ;  /* 0x0000048006047890 */ /* 0x000fe4000fffe03f */
[----:B------:R-:W-:Y:S01]  /*b380*/  UIADD3 UR6, UR6, 0x500, URZ ;  /* 0x0000050006067890 */ /* 0x000fe2000fffe03f */
[----:B------:R-:W-:Y:S02]  /*b390*/  WARPGROUP.DEPBAR.LE gsb0, 0x0 ;  /* 0x00008000000079c5 */ /* 0x000fe40000010000 */
[----:B------:R-:W-:-:S06]  /*b3a0*/  WARPGROUP.ARRIVE ;  /* 0x00000000000079c5 */ /* 0x000fcc0000000000 */
[----:B------:R-:W-:Y:S01]  /*b3b0*/  HGMMA.64x128x16.F32.BF16 R24, R208, gdesc[UR8].tnspB, R24, gsb0 ;  /* 0x41e00008d0187df0 */ /* 0x000fe20008001818 */
[----:B------:R-:W-:Y:S01]  /*b3c0*/  UMOV UR10, UR4 ;  /* 0x00000004000a7c82 */ /* 0x000fe20008000000 */
[----:B------:R-:W-:Y:S01]  /*b3d0*/  UMOV UR11, 0x40000040 ;  /* 0x40000040000b7882 */ /* 0x000fe20000000000 */
[----:B------:R-:W-:Y:S01]  /*b3e0*/  UMOV UR4, UR61 ;  /* 0x0000003d00047c82 */ /* 0x000fe20008000000 */
[----:B---3--:R-:W-:Y:S01]  /*b3f0*/  UMOV UR5, UR7 ;  /* 0x0000000700057c82 */ /* 0x008fe20008000000 */
[----:B------:R-:W-:Y:S01]  /*b400*/  UMOV UR7, 0x40000040 ;  /* 0x4000004000077882 */ /* 0x000fe20000000000 */
[----:B------:R-:W-:Y:S01]  /*b410*/  IMAD.U32 R96, RZ, RZ, UR4 ;  /* 0x00000004ff607e24 */ /* 0x000fe2000f8e00ff */
[----:B------:R-:W-:Y:S01]  /*b420*/  UIADD3 UR4, -UR12, URZ, URZ ;  /* 0x0000003f0c047290 */ /* 0x000fe2000fffe13f */
[----:B------:R-:W-:Y:S02]  /*b430*/  IMAD.U32 R97, RZ, RZ, UR5 ;  /* 0x00000005ff617e24 */ /* 0x000fe4000f8e00ff */
[----:B------:R-:W-:-:S04]  /*b440*/  IMAD.WIDE R4, R229, 0x2, R96 ;  /* 0x00000002e5047825 */ /* 0x000fc800078e0260 */
[----:B------:R-:W-:-:S04]  /*b450*/  IMAD.WIDE R96, R7, 0x2, R96 ;  /* 0x0000000207607825 */ /* 0x000fc800078e0260 */
[----:B------:R-:W-:Y:S01]  /*b460*/  @P0 FMUL.FTZ R7, R3, 0.69314718246459960938 ;  /* 0x3f31721803070820 */ /* 0x000fe20000410000 */
[----:B------:R-:W-:Y:S01]  /*b470*/  @P2 FMUL.FTZ R3, R6, 0.69314718246459960938 ;  /* 0x3f31721806032820 */ /* 0x000fe20000410000 */
[----:B------:R-:W-:Y:S02]  /*b480*/  IADD3 R109, P6, R4, 0x4060, RZ ;  /* 0x00004060046d7810 */ /* 0x000fe40007fde0ff */
[----:B------:R-:W-:Y:S01]  /*b490*/  @P0 FFMA.FTZ R95, R7, R10, R0 ;  /* 0x0000000a075f0223 */ /* 0x000fe20000010000 */
[----:B------:R-:W-:Y:S01]  /*b4a0*/  @P2 FFMA.FTZ R94, R14, R88, R3 ;  /* 0x000000580e5e2223 */ /* 0x000fe20000010003 */
[C---:B------:R-:W-:Y:S02]  /*b4b0*/  IADD3 R3, P5, R4.reuse, 0x4040, RZ ;  /* 0x0000404004037810 */ /* 0x040fe40007fbe0ff */
[----:B------:R-:W-:Y:S02]  /*b4c0*/  LOP3.LUT R108, R109, 0x380, RZ, 0xc0, !PT ;  /* 0x000003806d6c7812 */ /* 0x000fe400078ec0ff */
[----:B------:R-:W-:Y:S01]  /*b4d0*/  LOP3.LUT R0, R3, 0x380, RZ, 0xc0, !PT ;  /* 0x0000038003007812 */ /* 0x000fe200078ec0ff */
[----:B------:R-:W-:Y:S01]  /*b4e0*/  IMAD.X R111, RZ, RZ, R5, P5 ;  /* 0x000000ffff6f7224 */ /* 0x000fe200028e0605 */
[----:B------:R-:W-:-:S02]  /*b4f0*/  LOP3.LUT R113, R4, 0x380, RZ, 0xc0, !PT ;  /* 0x0000038004717812 */ /* 0x000fc400078ec0ff */
[----:B------:R-:W-:Y:S02]  /*b500*/  SHF.R.U64 R0, R0, 0x3, RZ ;  /* 0x0000000300007819 */ /* 0x000fe400000012ff */
[----:B------:R-:W-:Y:S02]  /*b510*/  SHF.R.U64 R108, R108, 0x3, RZ ;  /* 0x000000036c6c7819 */ /* 0x000fe400000012ff */
[----:B------:R-:W-:Y:S02]  /*b520*/  LOP3.LUT R110, R0, R3, RZ, 0x3c, !PT ;  /* 0x00000003006e7212 */ /* 0x000fe400078e3cff */
[----:B------:R-:W0:Y:S01]  /*b530*/  LDC R0, c[0x0][0xbe8] ;  /* 0x0002fa00ff007b82 */ /* 0x000e220000000800 */
[----:B------:R-:W-:Y:S02]  /*b540*/  SHF.R.U64 R113, R113, 0x3, RZ ;  /* 0x0000000371717819 */ /* 0x000fe400000012ff */
[----:B------:R-:W-:Y:S01]  /*b550*/  LOP3.LUT R108, R108, R109, RZ, 0x3c, !PT ;  /* 0x0000006d6c6c7212 */ /* 0x000fe200078e3cff */
[----:B------:R-:W-:Y:S01]  /*b560*/  IMAD.X R109, RZ, RZ, R5, P6 ;  /* 0x000000ffff6d7224 */ /* 0x000fe200030e0605 */
[----:B------:R-:W-:-:S02]  /*b570*/  IADD3 R9, P3, R4, 0x4000, RZ ;  /* 0x0000400004097810 */ /* 0x000fc40007f7e0ff */
[C---:B-1----:R-:W-:Y:S02]  /*b580*/  IADD3 R8, P6, R4.reuse, 0x40, RZ ;  /* 0x0000004004087810 */ /* 0x042fe40007fde0ff */
        /* <DEDUP_REMOVED lines=13> */
[----:B------:R-:W-:Y:S02]  /*b660*/  IADD3 R21, P6, R96, 0x1000, RZ ;  /* 0x0000100060157810 */ /* 0x000fe40007fde0ff */
[----:B0-----:R-:W-:Y:S02]  /*b670*/  ISETP.NE.AND P2, PT, R0, 0x1, PT ;  /* 0x000000010000780c */ /* 0x001fe40003f45270 */
[----:B------:R-:W-:Y:S02]  /*b680*/  SHF.R.U64 R3, R3, 0x3, RZ ;  /* 0x0000000303037819 */ /* 0x000fe400000012ff */
[----:B------:R-:W-:Y:S02]  /*b690*/  LOP3.LUT R106, R4, R9, RZ, 0x3c, !PT ;  /* 0x00000009046a7212 */ /* 0x000fe400078e3cff */
[----:B------:R-:W-:Y:S02]  /*b6a0*/  LOP3.LUT R20, R21, 0x380, RZ, 0xc0, !PT ;  /* 0x0000038015147812 */ /* 0x000fe400078ec0ff */
[----:B------:R-:W-:-:S02]  /*b6b0*/  LOP3.LUT R4, R7, 0x380, RZ, 0xc0, !PT ;  /* 0x0000038007047812 */ /* 0x000fc400078ec0ff */
[----:B------:R-:W-:Y:S02]  /*b6c0*/  IADD3 R15, P0, R96, 0x2000, RZ ;  /* 0x00002000600f7810 */ /* 0x000fe40007f1e0ff */
[----:B------:R-:W-:Y:S01]  /*b6d0*/  LOP3.LUT R102, R3, R6, RZ, 0x3c, !PT ;  /* 0x0000000603667212 */ /* 0x000fe200078e3cff */
[----:B------:R-:W0:Y:S01]  /*b6e0*/  @P2 LDC R114, c[0x0][0xbec] ;  /* 0x0002fb00ff722b82 */ /* 0x000e220000000800 */
[----:B------:R-:W-:Y:S02]  /*b6f0*/  SHF.R.U64 R20, R20, 0x3, RZ ;  /* 0x0000000314147819 */ /* 0x000fe400000012ff */
[----:B------:R-:W-:Y:S02]  /*b700*/  LOP3.LUT R5, R10, 0x380, RZ, 0xc0, !PT ;  /* 0x000003800a057812 */ /* 0x000fe400078ec0ff */
[----:B------:R-:W-:Y:S02]  /*b710*/  LOP3.LUT R3, R8, 0x380, RZ, 0xc0, !PT ;  /* 0x0000038008037812 */ /* 0x000fe400078ec0ff */
[----:B------:R-:W-:-:S02]  /*b720*/  SHF.R.U64 R4, R4, 0x3, RZ ;  /* 0x0000000304047819 */ /* 0x000fc400000012ff */
[----:B------:R-:W-:Y:S02]  /*b730*/  LOP3.LUT R14, R15, 0x380, RZ, 0xc0, !PT ;  /* 0x000003800f0e7812 */ /* 0x000fe400078ec0ff */
[----:B------:R-:W-:Y:S01]  /*b740*/  LOP3.LUT R20, R20, R21, RZ, 0x3c, !PT ;  /* 0x0000001514147212 */ /* 0x000fe200078e3cff */
[----:B------:R-:W-:Y:S01]  /*b750*/  IMAD.X R21, RZ, RZ, R97, P6 ;  /* 0x000000ffff157224 */ /* 0x000fe200030e0661 */
[----:B------:R-:W-:Y:S02]  /*b760*/  SHF.R.U64 R5, R5, 0x3, RZ ;  /* 0x0000000305057819 */ /* 0x000fe400000012ff */
[----:B------:R-:W-:Y:S02]  /*b770*/  SHF.R.U64 R3, R3, 0x3, RZ ;  /* 0x0000000303037819 */ /* 0x000fe400000012ff */
[----:B------:R-:W-:Y:S02]  /*b780*/  LOP3.LUT R100, R4, R7, RZ, 0x3c, !PT ;  /* 0x0000000704647212 */ /* 0x000fe400078e3cff */
[----:B------:R-:W-:-:S02]  /*b790*/  IADD3 R13, P3, R96, 0x3000, RZ ;  /* 0x00003000600d7810 */ /* 0x000fc40007f7e0ff */
[C---:B------:R-:W-:Y:S02]  /*b7a0*/  IADD3 R11, P4, R96.reuse, 0x4000, RZ ;  /* 0x00004000600b7810 */ /* 0x040fe40007f9e0ff */
[C---:B------:R-:W-:Y:S02]  /*b7b0*/  IADD3 R9, P5, R96.reuse, 0x5000, RZ ;  /* 0x0000500060097810 */ /* 0x040fe40007fbe0ff */
[----:B------:R-:W-:Y:S02]  /*b7c0*/  IADD3 R7, P6, R96, 0x6000, RZ ;  /* 0x0000600060077810 */ /* 0x000fe40007fde0ff */
[----:B------:R-:W-:Y:S02]  /*b7d0*/  SHF.R.U64 R14, R14, 0x3, RZ ;  /* 0x000000030e0e7819 */ /* 0x000fe400000012ff */
[----:B------:R-:W-:Y:S02]  /*b7e0*/  LOP3.LUT R104, R5, R10, RZ, 0x3c, !PT ;  /* 0x0000000a05687212 */ /* 0x000fe400078e3cff */
[----:B------:R-:W-:-:S02]  /*b7f0*/  LOP3.LUT R92, R3, R8, RZ, 0x3c, !PT ;  /* 0x00000008035c7212 */ /* 0x000fc400078e3cff */
[----:B----4-:R-:W-:Y:S02]  /*b800*/  LOP3.LUT R12, R13, 0x380, RZ, 0xc0, !PT ;  /* 0x000003800d0c7812 */ /* 0x010fe400078ec0ff */
[----:B------:R-:W-:Y:S02]  /*b810*/  LOP3.LUT R10, R11, 0x380, RZ, 0xc0, !PT ;  /* 0x000003800b0a7812 */ /* 0x000fe400078ec0ff */
[----:B------:R-:W-:Y:S02]  /*b820*/  LOP3.LUT R8, R9, 0x380, RZ, 0xc0, !PT ;  /* 0x0000038009087812 */ /* 0x000fe400078ec0ff */
[----:B------:R-:W-:Y:S02]  /*b830*/  LOP3.LUT R6, R7, 0x380, RZ, 0xc0, !PT ;  /* 0x0000038007067812 */ /* 0x000fe400078ec0ff */
[----:B------:R-:W-:Y:S02]  /*b840*/  LOP3.LUT R89, R96, 0x380, RZ, 0xc0, !PT ;  /* 0x0000038060597812 */ /* 0x000fe400078ec0ff */
[----:B------:R-:W-:Y:S01]  /*b850*/  LOP3.LUT R14, R14, R15, RZ, 0x3c, !PT ;  /* 0x0000000f0e0e7212 */ /* 0x000fe200078e3cff */
[----:B------:R-:W-:Y:S01]  /*b860*/  IMAD.X R15, RZ, RZ, R97, P0 ;  /* 0x000000ffff0f7224 */ /* 0x000fe200000e0661 */
[----:B------:R-:W-:-:S02]  /*b870*/  MOV R112, R112 ;  /* 0x0000007000707202 */ /* 0x000fc40000000f00 */
[----:B------:R-:W-:Y:S01]  /*b880*/  IADD3 R4, P0, R96, 0x7000, RZ ;  /* 0x0000700060047810 */ /* 0x000fe20007f1e0ff */
[----:B------:R-:W1:Y:S01]  /*b890*/  @P2 LDC R113, c[0x0][0xbf0] ;  /* 0x0002fc00ff712b82 */ /* 0x000e620000000800 */
[----:B------:R-:W-:Y:S02]  /*b8a0*/  SHF.R.U64 R12, R12, 0x3, RZ ;  /* 0x000000030c0c7819 */ /* 0x000fe400000012ff */
[----:B------:R-:W-:Y:S01]  /*b8b0*/  SHF.R.U64 R10, R10, 0x3, RZ ;  /* 0x000000030a0a7819 */ /* 0x000fe200000012ff */
[----:B------:R-:W-:Y:S01]  /*b8c0*/  IMAD.X R5, RZ, RZ, R97, P0 ;  /* 0x000000ffff057224 */ /* 0x000fe200000e0661 */
[----:B------:R-:W-:Y:S02]  /*b8d0*/  SHF.R.U64 R8, R8, 0x3, RZ ;  /* 0x0000000308087819 */ /* 0x000fe400000012ff */
[----:B------:R-:W-:Y:S02]  /*b8e0*/  SHF.R.U64 R6, R6, 0x3, RZ ;  /* 0x0000000306067819 */ /* 0x000fe400000012ff */
[----:B------:R-:W-:-:S02]  /*b8f0*/  SHF.R.U64 R89, R89, 0x3, RZ ;  /* 0x0000000359597819 */ /* 0x000fc400000012ff */
[----:B------:R-:W-:Y:S02]  /*b900*/  LOP3.LUT R3, R4, 0x380, RZ, 0xc0, !PT ;  /* 0x0000038004037812 */ /* 0x000fe400078ec0ff */
[----:B------:R-:W-:Y:S01]  /*b910*/  LOP3.LUT R12, R12, R13, RZ, 0x3c, !PT ;  /* 0x0000000d0c0c7212 */ /* 0x000fe200078e3cff */
[--C-:B------:R-:W-:Y:S01]  /*b920*/  IMAD.X R13, RZ, RZ, R97.reuse, P3 ;  /* 0x000000ffff0d7224 */ /* 0x100fe200018e0661 */
[----:B------:R-:W-:Y:S01]  /*b930*/  LOP3.LUT R10, R10, R11, RZ, 0x3c, !PT ;  /* 0x0000000b0a0a7212 */ /* 0x000fe200078e3cff */
[--C-:B------:R-:W-:Y:S01]  /*b940*/  IMAD.X R11, RZ, RZ, R97.reuse, P4 ;  /* 0x000000ffff0b7224 */ /* 0x100fe200020e0661 */
[----:B------:R-:W-:Y:S01]  /*b950*/  LOP3.LUT R8, R8, R9, RZ, 0x3c, !PT ;  /* 0x0000000908087212 */ /* 0x000fe200078e3cff */
[--C-:B------:R-:W-:Y:S01]  /*b960*/  IMAD.X R9, RZ, RZ, R97.reuse, P5 ;  /* 0x000000ffff097224 */ /* 0x100fe200028e0661 */
[----:B------:R-:W-:Y:S01]  /*b970*/  LOP3.LUT R6, R6, R7, RZ, 0x3c, !PT ;  /* 0x0000000706067212 */ /* 0x000fe200078e3cff */
[----:B------:R-:W-:Y:S02]  /*b980*/  WARPGROUP.DEPBAR.LE gsb0, 0x0 ;  /* 0x00008000000079c5 */ /* 0x000fe40000010000 */
[----:B------:R-:W-:Y:S01]  /*b990*/  WARPGROUP.ARRIVE ;  /* 0x00000000000079c5 */ /* 0x000fe20000000000 */
[----:B------:R-:W-:Y:S01]  /*b9a0*/  LOP3.LUT R88, R89, R96, RZ, 0x3c, !PT ;  /* 0x0000006059587212 */ /* 0x000fe200078e3cff */
[--C-:B------:R-:W-:Y:S01]  /*b9b0*/  IMAD.X R7, RZ, RZ, R97.reuse, P6 ;  /* 0x000000ffff077224 */ /* 0x100fe200030e0661 */
[----:B------:R-:W-:Y:S01]  /*b9c0*/  SHF.R.U64 R3, R3, 0x3, RZ ;  /* 0x0000000303037819 */ /* 0x000fe200000012ff */
[----:B------:R-:W-:Y:S01]  /*b9d0*/  IMAD.MOV.U32 R89, RZ, RZ, R97 ;  /* 0x000000ffff597224 */ /* 0x000fe200078e0061 */
[----:B------:R-:W-:Y:S01]  /*b9e0*/  MOV R97, R104 ;  /* 0x0000006800617202 */ /* 0x000fe20000000f00 */
[----:B------:R-:W-:Y:S01]  /*b9f0*/  HGMMA.64x128x16.F32.BF16 R24, R212, gdesc[UR8].tnspB, R24, gsb0 ;  /* 0x41e00008d4187df0 */ /* 0x000fe20008001818 */
[----:B------:R-:W-:Y:S01]  /*ba00*/  ULDC UR10, c[0x0][0xc44] ;  /* 0x00031100000a7ab9 */ /* 0x000fe20000000800 */
[----:B------:R-:W-:Y:S01]  /*ba10*/  MOV R105, R102 ;  /* 0x0000006600697202 */ /* 0x000fe20000000f00 */
[----:B------:R-:W-:Y:S01]  /*ba20*/  UIMAD UR10, UR10, UR4, UR13 ;  /* 0x000000040a0a72a4 */ /* 0x000fe2000f8e020d */
[----:B------:R-:W-:-:S02]  /*ba30*/  MOV R103, R92 ;  /* 0x0000005c00677202 */ /* 0x000fc40000000f00 */
[----:B------:R-:W3:Y:S01]  /*ba40*/  LDC.64 R92, c[0x0][0xb98] ;  /* 0x0002e600ff5c7b82 */ /* 0x000ee20000000a00 */
[----:B------:R-:W-:Y:S01]  /*ba50*/  USHF.R.S32.HI UR11, URZ, 0x1f, UR10 ;  /* 0x0000001f3f0b7899 */ /* 0x000fe2000801140a */
[----:B------:R-:W-:Y:S02]  /*ba60*/  LOP3.LUT R4, R3, R4, RZ, 0x3c, !PT ;  /* 0x0000000403047212 */ /* 0x000fe400078e3cff */
[----:B------:R-:W-:Y:S01]  /*ba70*/  MOV R3, R108 ;  /* 0x0000006c00037202 */ /* 0x000fe20000000f00 */
[----:B------:R-:W-:Y:S01]  /*ba80*/  IMAD.U32 R108, RZ, RZ, UR8 ;  /* 0x00000008ff6c7e24 */ /* 0x000fe2000f8e00ff */
[----:B------:R-:W-:Y:S01]  /*ba90*/  MOV R106, R106 ;  /* 0x0000006a006a7202 */ /* 0x000fe20000000f00 */
[----:B------:R-:W-:Y:S01]  /*baa0*/  IMAD R107, R16, 0x80, R228 ;  /* 0x00000080106b7824 */ /* 0x000fe200078e02e4 */
[----:B------:R-:W-:Y:S01]  /*bab0*/  MOV R100, R100 ;  /* 0x0000006400647202 */ /* 0x000fe20000000f00 */
[----:B------:R-:W-:Y:S01]  /*bac0*/  @!P1 VIADD R104, R108, 0x34860 ;  /* 0x000348606c689836 */ /* 0x000fe20000000000 */
[----:B------:R-:W-:Y:S01]  /*bad0*/  MOV R96, R110 ;  /* 0x0000006e00607202 */ /* 0x000fe20000000f00 */
[----:B0-----:R-:W-:Y:S01]  /*bae0*/  @P2 IMAD.HI.U32 R102, R107, R114, RZ ;  /* 0x000000726b662227 */ /* 0x001fe200078e00ff */
[----:B------:R-:W-:-:S02]  /*baf0*/  ULDC.64 UR8, c[0x0][0xae8] ;  /* 0x0002ba0000087ab9 */ /* 0x000fc40000000a00 */
[----:B------:R-:W-:Y:S01]  /*bb00*/  @!P1 PRMT R104, RZ, 0x654, R104 ;  /* 0x00000654ff689816 */ /* 0x000fe20000000068 */
[----:B------:R-:W-:Y:S01]  /*bb10*/  IMAD.MOV.U32 R101, RZ, RZ, R107 ;  /* 0x000000ffff657224 */ /* 0x000fe200078e006b */
[----:B-1----:R-:W-:Y:S01]  /*bb20*/  @P2 SHF.R.U32.HI R101, RZ, R113, R102 ;  /* 0x00000071ff652219 */ /* 0x002fe20000011666 */
[----:B------:R-:W-:Y:S02]  /*bb30*/  WARPGROUP.DEPBAR.LE gsb0, 0x0 ;  /* 0x00008000000079c5 */ /* 0x000fe40000010000 */
[----:B------:R-:W-:-:S06]  /*bb40*/  WARPGROUP.ARRIVE ;  /* 0x00000000000079c5 */ /* 0x000fcc0000000000 */
[----:B------:R-:W-:Y:S01]  /*bb50*/  HGMMA.64x128x16.F32.BF16 R24, R216, gdesc[UR4].tnspB, R24, gsb0 ;  /* 0x41e00004d8187df0 */ /* 0x000fe20008001818 */
[----:B------:R-:W-:Y:S02]  /*bb60*/  ULDC.64 UR6, c[0x0][0xb90] ;  /* 0x0002e40000067ab9 */ /* 0x000fe40000000a00 */
[----:B------:R-:W-:Y:S02]  /*bb70*/  UIMAD.WIDE.U32 UR4, UR10, UR6, URZ ;  /* 0x000000060a0472a5 */ /* 0x000fe4000f8e003f */
[----:B------:R-:W-:-:S04]  /*bb80*/  UIMAD UR6, UR11, UR6, URZ ;  /* 0x000000060b0672a4 */ /* 0x000fc8000f8e023f */
[----:B------:R-:W-:Y:S01]  /*bb90*/  UIMAD UR6, UR10, UR7, UR6 ;  /* 0x000000070a0672a4 */ /* 0x000fe2000f8e0206 */
[----:B------:R-:W-:Y:S01]  /*bba0*/  IMAD.U32 R90, RZ, RZ, UR4 ;  /* 0x00000004ff5a7e24 */ /* 0x000fe2000f8e00ff */
[----:B------:R-:W-:Y:S01]  /*bbb0*/  USHF.R.S32.HI UR7, URZ, 0x1f, UR12 ;  /* 0x0000001f3f077899 */ /* 0x000fe2000801140c */
[----:B------:R-:W-:Y:S01]  /*bbc0*/  IMAD.U32 R91, RZ, RZ, UR5 ;  /* 0x00000005ff5b7e24 */ /* 0x000fe2000f8e00ff */
[----:B------:R-:W-:-:S06]  /*bbd0*/  UIADD3 UR4, UR5, UR6, URZ ;  /* 0x0000000605047290 */ /* 0x000fcc000fffe03f */
[----:B------:R-:W-:Y:S01]  /*bbe0*/  IMAD.U32 R91, RZ, RZ, UR4 ;  /* 0x00000004ff5b7e24 */ /* 0x000fe2000f8e00ff */
[----:B------:R-:W-:Y:S01]  /*bbf0*/  ULDC.64 UR4, c[0x0][0xb88] ;  /* 0x0002e20000047ab9 */ /* 0x000fe20000000a00 */
[----:B---3--:R-:W-:Y:S01]  /*bc00*/  IMAD.WIDE.U32 R90, R92, UR12, R90 ;  /* 0x0000000c5c5a7c25 */ /* 0x008fe2000f8e005a */
[----:B------:R-:W-:-:S04]  /*bc10*/  UIMAD UR6, UR11, UR8, URZ ;  /* 0x000000080b0672a4 */ /* 0x000fc8000f8e023f */
[----:B------:R-:W-:Y:S02]  /*bc20*/  UIMAD UR6, UR10, UR9, UR6 ;  /* 0x000000090a0672a4 */ /* 0x000fe4000f8e0206 */
[----:B------:R-:W-:Y:S02]  /*bc30*/  UIADD3 UR60, UR60, 0x1, URZ ;  /* 0x000000013c3c7890 */ /* 0x000fe4000fffe03f */
[----:B------:R-:W-:Y:S02]  /*bc40*/  UIADD3 UR61, UR61, 0x34820, URZ ;  /* 0x000348203d3d7890 */ /* 0x000fe4000fffe03f */
[----:B------:R-:W-:Y:S01]  /*bc50*/  UISETP.NE.AND UP0, UPT, UR60, 0x2, UPT ;  /* 0x000000023c00788c */ /* 0x000fe2000bf05270 */
        /* <DEDUP_REMOVED lines=34> */
[----:B------:R-:W-:-:S02]  /*be80*/  IMAD.MOV R99, RZ, RZ, -R101 ;  /* 0x000000ffff637224 */ /* 0x000fc400078e0a65 */
[-C--:B------:R-:W-:Y:S01]  /*be90*/  FMUL.FTZ R27, R27, R98.reuse ;  /* 0x000000621b1b7220 */ /* 0x080fe20000410000 */
[----:B------:R-:W-:Y:S01]  /*bea0*/  FMUL.FTZ R26, R26, R98 ;  /* 0x000000621a1a7220 */ /* 0x000fe20000410000 */
[----:B------:R-:W-:Y:S01]  /*beb0*/  IMAD R36, R92, UR7, RZ ;  /* 0x000000075c247c24 */ /* 0x000fe2000f8e02ff */
[----:B------:R-:W-:Y:S01]  /*bec0*/  F2FP.BF16.F32.PACK_AB R24, R25, R24 ;  /* 0x000000181918723e */ /* 0x000fe200000010ff */
[----:B------:R-:W-:Y:S02]  /*bed0*/  IMAD R99, R0, R99, R107 ;  /* 0x0000006300637224 */ /* 0x000fe400078e026b */
[----:B------:R-:W-:Y:S01]  /*bee0*/  FMUL.FTZ R31, R31, R98 ;  /* 0x000000621f1f7220 */ /* 0x000fe20000410000 */
[----:B------:R-:W-:Y:S01]  /*bef0*/  F2FP.BF16.F32.PACK_AB R25, R27, R26 ;  /* 0x0000001a1b19723e */ /* 0x000fe200000010ff */
[----:B------:R-:W-:Y:S01]  /*bf00*/  FMUL.FTZ R30, R30, R98 ;  /* 0x000000621e1e7220 */ /* 0x000fe20000410000 */
[----:B------:R-:W-:Y:S01]  /*bf10*/  F2FP.BF16.F32.PACK_AB R26, R29, R28 ;  /* 0x0000001c1d1a723e */ /* 0x000fe200000010ff */
[----:B------:R-:W-:Y:S01]  /*bf20*/  IMAD R93, R93, UR12, R36 ;  /* 0x0000000c5d5d7c24 */ /* 0x000fe2000f8e0224 */
[----:B------:R-:W-:Y:S01]  /*bf30*/  F2FP.BF16.F32.PACK_AB R28, R33, R32 ;  /* 0x00000020211c723e */ /* 0x000fe200000010ff */
[-C--:B------:R-:W-:Y:S01]  /*bf40*/  FMUL.FTZ R39, R39, R98.reuse ;  /* 0x0000006227277220 */ /* 0x080fe20000410000 */
[----:B------:R-:W-:Y:S01]  /*bf50*/  SHF.R.S32.HI R32, RZ, 0x1f, R99 ;  /* 0x0000001fff207819 */ /* 0x000fe20000011463 */
[-C--:B------:R-:W-:Y:S01]  /*bf60*/  FMUL.FTZ R38, R38, R98.reuse ;  /* 0x0000006226267220 */ /* 0x080fe20000410000 */
[----:B------:R-:W-:Y:S01]  /*bf70*/  SHF.R.S32.HI R33, RZ, 0x1f, R101 ;  /* 0x0000001fff217819 */ /* 0x000fe20000011465 */
[----:B------:R-:W-:Y:S01]  /*bf80*/  FMUL.FTZ R35, R35, R98 ;  /* 0x0000006223237220 */ /* 0x000fe20000410000 */
[----:B------:R-:W-:Y:S01]  /*bf90*/  IADD3 R36, P0, R101, R90, RZ ;  /* 0x0000005a65247210 */ /* 0x000fe20007f1e0ff */
[----:B------:R-:W-:Y:S01]  /*bfa0*/  IMAD R32, R32, UR4, RZ ;  /* 0x0000000420207c24 */ /* 0x000fe2000f8e02ff */
[----:B------:R-:W-:Y:S01]  /*bfb0*/  F2FP.BF16.F32.PACK_AB R27, R31, R30 ;  /* 0x0000001e1f1b723e */ /* 0x000fe200000010ff */
[----:B------:R-:W-:Y:S01]  /*bfc0*/  BAR.SYNC.DEFER_BLOCKING 0x1, 0x100 ;  /* 0x0044000000007b1d */ /* 0x000fe20000010000 */
[----:B------:R-:W-:Y:S01]  /*bfd0*/  F2FP.BF16.F32.PACK_AB R30, R37, R102 ;  /* 0x00000066251e723e */ /* 0x000fe200000010ff */
[-C--:B------:R-:W-:Y:S01]  /*bfe0*/  FMUL.FTZ R34, R34, R98.reuse ;  /* 0x0000006222227220 */ /* 0x080fe20000410000 */
[----:B------:R-:W-:Y:S01]  /*bff0*/  IADD3.X R37, R33, R91, R93, P0, !PT ;  /* 0x0000005b21257210 */ /* 0x000fe200007fe45d */
[----:B------:R-:W-:Y:S01]  /*c000*/  FMUL.FTZ R43, R43, R98 ;  /* 0x000000622b2b7220 */ /* 0x000fe20000410000 */
[----:B------:R-:W-:Y:S01]  /*c010*/  F2FP.BF16.F32.PACK_AB R31, R39, R38 ;  /* 0x00000026271f723e */ /* 0x000fe200000010ff */
[----:B------:R-:W-:Y:S01]  /*c020*/  IMAD R39, R99, UR5, R32 ;  /* 0x0000000563277c24 */ /* 0x000fe2000f8e0220 */
[----:B------:R-:W-:Y:S01]  /*c030*/  F2FP.BF16.F32.PACK_AB R32, R41, R40 ;  /* 0x000000282920723e */ /* 0x000fe200000010ff */
[----:B------:R-:W-:Y:S01]  /*c040*/  IMAD.WIDE.U32 R36, R99, UR4, R36 ;  /* 0x0000000463247c25 */ /* 0x000fe2000f8e0024 */
[----:B------:R-:W-:-:S03]  /*c050*/  ULDC UR4, c[0x0][0xa88] ;  /* 0x0002a20000047ab9 */ /* 0x000fc60000000800 */
[-C--:B------:R-:W-:Y:S01]  /*c060*/  FMUL.FTZ R42, R42, R98.reuse ;  /* 0x000000622a2a7220 */ /* 0x080fe20000410000 */
[-C--:B------:R-:W-:Y:S01]  /*c070*/  FMUL.FTZ R47, R47, R98.reuse ;  /* 0x000000622f2f7220 */ /* 0x080fe20000410000 */
[----:B------:R-:W-:Y:S02]  /*c080*/  IMAD R41, R16, 0x80, R227 ;  /* 0x0000008010297824 */ /* 0x000fe400078e02e3 */
[-C--:B------:R-:W-:Y:S01]  /*c090*/  FMUL.FTZ R46, R46, R98.reuse ;  /* 0x000000622e2e7220 */ /* 0x080fe20000410000 */
[----:B------:R-:W-:Y:S01]  /*c0a0*/  IMAD R92, R0, UR4, RZ ;  /* 0x00000004005c7c24 */ /* 0x000fe2000f8e02ff */
[----:B------:R-:W-:Y:S01]  /*c0b0*/  ULDC.64 UR4, c[0x0][0xb50] ;  /* 0x0002d40000047ab9 */ /* 0x000fe20000000a00 */
[----:B------:R-:W-:Y:S01]  /*c0c0*/  LOP3.LUT P0, RZ, R222, 0x3, RZ, 0xc0, !PT ;  /* 0x00000003deff7812 */ /* 0x000fe2000780c0ff */
[-C--:B------:R-:W-:Y:S01]  /*c0d0*/  FMUL.FTZ R51, R51, R98.reuse ;  /* 0x0000006233337220 */ /* 0x080fe20000410000 */
[-C--:B------:R-:W-:Y:S01]  /*c0e0*/  FMUL.FTZ R50, R50, R98.reuse ;  /* 0x0000006232327220 */ /* 0x080fe20000410000 */
[-C--:B------:R-:W-:Y:S01]  /*c0f0*/  FMUL.FTZ R55, R55, R98.reuse ;  /* 0x0000006237377220 */ /* 0x080fe20000410000 */
[----:B------:R-:W-:Y:S01]  /*c100*/  FMUL.FTZ R54, R54, R98 ;  /* 0x0000006236367220 */ /* 0x000fe20000410000 */
[----:B------:R-:W-:Y:S01]  /*c110*/  F2FP.BF16.F32.PACK_AB R29, R35, R34 ;  /* 0x00000022231d723e */ /* 0x000fe200000010ff */
[-C--:B------:R-:W-:Y:S01]  /*c120*/  FMUL.FTZ R59, R59, R98.reuse ;  /* 0x000000623b3b7220 */ /* 0x080fe20000410000 */
[-C--:B------:R-:W-:Y:S01]  /*c130*/  FMUL.FTZ R58, R58, R98.reuse ;  /* 0x000000623a3a7220 */ /* 0x080fe20000410000 */
[----:B------:R1:W-:Y:S01]  /*c140*/  STSM.16.M88.4 [R112], R24 ;  /* 0x0000001870007844 */ /* 0x0003e20000000200 */
[-C--:B------:R-:W-:Y:S01]  /*c150*/  FMUL.FTZ R63, R63, R98.reuse ;  /* 0x000000623f3f7220 */ /* 0x080fe20000410000 */
[----:B------:R-:W-:Y:S01]  /*c160*/  FMUL.FTZ R62, R62, R98 ;  /* 0x000000623e3e7220 */ /* 0x000fe20000410000 */
[----:B------:R-:W-:Y:S01]  /*c170*/  F2FP.BF16.F32.PACK_AB R33, R43, R42 ;  /* 0x0000002a2b21723e */ /* 0x000fe200000010ff */
[----:B------:R-:W-:Y:S01]  /*c180*/  FMUL.FTZ R67, R67, R98 ;  /* 0x0000006243437220 */ /* 0x000fe20000410000 */
[----:B------:R-:W-:Y:S01]  /*c190*/  F2FP.BF16.F32.PACK_AB R34, R45, R44 ;  /* 0x0000002c2d22723e */ /* 0x000fe200000010ff */
[----:B------:R-:W-:Y:S01]  /*c1a0*/  FMUL.FTZ R66, R66, R98 ;  /* 0x0000006242427220 */ /* 0x000fe20000410000 */
[----:B------:R-:W-:Y:S01]  /*c1b0*/  F2FP.BF16.F32.PACK_AB R35, R47, R46 ;  /* 0x0000002e2f23723e */ /* 0x000fe200000010ff */
        /* <DEDUP_REMOVED lines=8> */
[C---:B-1----:R-:W-:Y:S01]  /*c240*/  VIADD R25, R41.reuse, 0x8 ;  /* 0x0000000829197836 */ /* 0x042fe20000000000 */
[----:B------:R-:W-:Y:S01]  /*c250*/  ISETP.GE.OR P1, PT, R41, R92, P0 ;  /* 0x0000005c2900720c */ /* 0x000fe20000726670 */
[----:B------:R-:W-:Y:S01]  /*c260*/  IMAD.IADD R27, R37, 0x1, R39 ;  /* 0x00000001251b7824 */ /* 0x000fe200078e0227 */
[----:B------:R-:W-:Y:S01]  /*c270*/  LEA R37, P3, R36, UR4, 0x2 ;  /* 0x0000000424257c11 */ /* 0x000fe2000f8610ff */
[-C--:B------:R-:W-:Y:S01]  /*c280*/  FMUL.FTZ R87, R87, R98.reuse ;  /* 0x0000006257577220 */ /* 0x080fe20000410000 */
[----:B------:R-:W-:Y:S01]  /*c290*/  FMUL.FTZ R86, R86, R98 ;  /* 0x0000006256567220 */ /* 0x000fe20000410000 */
[----:B------:R-:W-:Y:S01]  /*c2a0*/  ISETP.GE.OR P0, PT, R25, R92, P0 ;  /* 0x0000005c1900720c */ /* 0x000fe20000706670 */
[----:B------:R1:W-:Y:S01]  /*c2b0*/  STSM.16.M88.4 [R105], R28 ;  /* 0x0000001c69007844 */ /* 0x0003e20000000200 */
[----:B------:R-:W-:-:S02]  /*c2c0*/  LEA.HI.X R36, R36, UR5, R27, 0x2, P3 ;  /* 0x0000000524247c11 */ /* 0x000fc400098f141b */
[----:B------:R-:W-:Y:S01]  /*c2d0*/  F2FP.BF16.F32.PACK_AB R24, R49, R48 ;  /* 0x000000303118723e */ /* 0x000fe200000010ff */
[----:B------:R2:W-:Y:S01]  /*c2e0*/  STSM.16.M88.4 [R103], R32 ;  /* 0x0000002067007844 */ /* 0x0005e20000000200 */
[----:B------:R-:W-:Y:S02]  /*c2f0*/  F2FP.BF16.F32.PACK_AB R25, R51, R50 ;  /* 0x000000323319723e */ /* 0x000fe400000010ff */
[----:B------:R-:W-:Y:S02]  /*c300*/  F2FP.BF16.F32.PACK_AB R26, R53, R52 ;  /* 0x00000034351a723e */ /* 0x000fe400000010ff */
[----:B------:R-:W-:Y:S01]  /*c310*/  F2FP.BF16.F32.PACK_AB R27, R55, R54 ;  /* 0x00000036371b723e */ /* 0x000fe200000010ff */
[----:B------:R-:W-:Y:S01]  /*c320*/  SHFL.IDX PT, R52, R37, RZ, 0x1c1f ;  /* 0x001c1fff25347589 */ /* 0x000fe200000e0000 */
[----:B------:R-:W-:Y:S02]  /*c330*/  F2FP.BF16.F32.PACK_AB R72, R73, R72 ;  /* 0x000000484948723e */ /* 0x000fe400000010ff */
[----:B------:R-:W-:Y:S01]  /*c340*/  F2FP.BF16.F32.PACK_AB R73, R75, R74 ;  /* 0x0000004a4b49723e */ /* 0x000fe200000010ff */
[----:B------:R-:W-:Y:S01]  /*c350*/  STSM.16.M88.4 [R100], R24 ;  /* 0x0000001864007844 */ /* 0x000fe20000000200 */
[----:B------:R-:W-:-:S02]  /*c360*/  F2FP.BF16.F32.PACK_AB R80, R81, R80 ;  /* 0x000000505150723e */ /* 0x000fc400000010ff */
[----:B-1----:R-:W-:Y:S01]  /*c370*/  F2FP.BF16.F32.PACK_AB R28, R57, R56 ;  /* 0x00000038391c723e */ /* 0x002fe200000010ff */
[----:B------:R-:W1:Y:S01]  /*c380*/  SHFL.IDX PT, R53, R36, RZ, 0x1c1f ;  /* 0x001c1fff24357589 */ /* 0x000e6200000e0000 */
[----:B------:R-:W-:Y:S01]  /*c390*/  F2FP.BF16.F32.PACK_AB R29, R59, R58 ;  /* 0x0000003a3b1d723e */ /* 0x000fe200000010ff */
[----:B------:R-:W3:Y:S01]  /*c3a0*/  @P2 LDC R57, c[0x0][0xbec] ;  /* 0x0002fb00ff392b82 */ /* 0x000ee20000000800 */
[----:B------:R-:W-:Y:S01]  /*c3b0*/  F2FP.BF16.F32.PACK_AB R30, R61, R60 ;  /* 0x0000003c3d1e723e */ /* 0x000fe200000010ff */
[----:B------:R-:W-:Y:S01]  /*c3c0*/  SHFL.IDX PT, R54, R37, 0x1, 0x1c1f ;  /* 0x003c1f0025367f89 */ /* 0x000fe200000e0000 */
[----:B------:R-:W-:Y:S02]  /*c3d0*/  F2FP.BF16.F32.PACK_AB R31, R63, R62 ;  /* 0x0000003e3f1f723e */ /* 0x000fe400000010ff */
[----:B--2---:R-:W-:Y:S01]  /*c3e0*/  F2FP.BF16.F32.PACK_AB R32, R65, R64 ;  /* 0x000000404120723e */ /* 0x004fe200000010ff */
[----:B------:R-:W2:Y:S01]  /*c3f0*/  SHFL.IDX PT, R55, R36, 0x1, 0x1c1f ;  /* 0x003c1f0024377f89 */ /* 0x000ea200000e0000 */
[----:B------:R-:W-:Y:S01]  /*c400*/  F2FP.BF16.F32.PACK_AB R33, R67, R66 ;  /* 0x000000424321723e */ /* 0x000fe200000010ff */
[----:B------:R-:W4:Y:S01]  /*c410*/  @P2 LDC R59, c[0x0][0xbf0] ;  /* 0x0002fc00ff3b2b82 */ /* 0x000f220000000800 */
[----:B------:R-:W-:Y:S01]  /*c420*/  F2FP.BF16.F32.PACK_AB R34, R69, R68 ;  /* 0x000000444522723e */ /* 0x000fe200000010ff */
[----:B------:R-:W-:Y:S01]  /*c430*/  STSM.16.M88.4 [R106], R28 ;  /* 0x0000001c6a007844 */ /* 0x000fe20000000200 */
[----:B------:R-:W-:-:S02]  /*c440*/  F2FP.BF16.F32.PACK_AB R35, R71, R70 ;  /* 0x000000464723723e */ /* 0x000fc400000010ff */
[----:B------:R-:W-:Y:S02]  /*c450*/  F2FP.BF16.F32.PACK_AB R74, R77, R76 ;  /* 0x0000004c4d4a723e */ /* 0x000fe400000010ff */
[----:B------:R-:W-:Y:S01]  /*c460*/  F2FP.BF16.F32.PACK_AB R75, R79, R78 ;  /* 0x0000004e4f4b723e */ /* 0x000fe200000010ff */
[----:B------:R-:W-:Y:S01]  /*c470*/  STSM.16.M88.4 [R97], R32 ;  /* 0x0000002061007844 */ /* 0x000fe20000000200 */
[----:B------:R-:W-:Y:S02]  /*c480*/  F2FP.BF16.F32.PACK_AB R81, R83, R82 ;  /* 0x000000525351723e */ /* 0x000fe400000010ff */
[----:B------:R-:W-:Y:S01]  /*c490*/  F2FP.BF16.F32.PACK_AB R82, R85, R84 ;  /* 0x000000545552723e */ /* 0x000fe200000010ff */
[----:B------:R-:W-:Y:S01]  /*c4a0*/  STSM.16.M88.4 [R96], R72 ;  /* 0x0000004860007844 */ /* 0x000fe20000000200 */
[----:B------:R-:W-:-:S05]  /*c4b0*/  F2FP.BF16.F32.PACK_AB R83, R87, R86 ;  /* 0x000000565753723e */ /* 0x000fca00000010ff */
[----:B------:R0:W-:Y:S01]  /*c4c0*/  STSM.16.M88.4 [R3], R80 ;  /* 0x0000005003007844 */ /* 0x0001e20000000200 */
[----:B------:R-:W-:Y:S01]  /*c4d0*/  BAR.SYNC.DEFER_BLOCKING 0x1, 0x100 ;  /* 0x0044000000007b1d */ /* 0x000fe20000010000 */
[----:B------:R-:W-:Y:S01]  /*c4e0*/  UIMAD.WIDE.U32 UR4, UR10, UR8, URZ ;  /* 0x000000080a0472a5 */ /* 0x000fe2000f8e003f */
[----:B0-----:R-:W-:-:S04]  /*c4f0*/  IMAD R3, R22, 0x20, R221 ;  /* 0x0000002016037824 */ /* 0x001fc800078e02dd */
[----:B------:R-:W-:Y:S01]  /*c500*/  ULDC.64 UR8, c[0x0][0xaf0] ;  /* 0x0002bc0000087ab9 */ /* 0x000fe20000000a00 */
[----:B-1----:R0:W-:Y:S04]  /*c510*/  @!P1 ST.E desc[UR14][R52.64], R95 ;  /* 0x0000005f34009985 */ /* 0x0021e8000c10190e */
[----:B--2---:R1:W-:Y:S04]  /*c520*/  @!P0 ST.E desc[UR14][R54.64], R94 ;  /* 0x0000005e36008985 */ /* 0x0043e8000c10190e */
[----:B------:R2:W5:Y:S01]  /*c530*/  LD.E.128 R24, desc[UR14][R12.64] ;  /* 0x0000000e0c187980 */ /* 0x000562000c101d00 */
[----:B0-----:R-:W0:Y:S03]  /*c540*/  LDC.64 R52, c[0x0][0xae0] ;  /* 0x0002b800ff347b82 */ /* 0x001e260000000a00 */
[----:B------:R3:W5:Y:S01]  /*c550*/  LD.E.128 R28, desc[UR14][R4.64] ;  /* 0x0000000e041c7980 */ /* 0x000762000c101d00 */
[----:B------:R-:W-:-:S03]  /*c560*/  UIADD3 UR5, UR5, UR6, URZ ;  /* 0x0000000605057290 */ /* 0x000fc6000fffe03f */
[----:B------:R1:W5:Y:S01]  /*c570*/  LD.E.128 R32, desc[UR14][R6.64] ;  /* 0x0000000e06207980 */ /* 0x000362000c101d00 */
[----:B--2---:R-:W-:-:S03]  /*c580*/  IMAD R12, R16, 0x80, R3 ;  /* 0x00000080100c7824 */ /* 0x004fc600078e0203 */
[----:B------:R-:W5:Y:S01]  /*c590*/  LD.E.128 R88, desc[UR14][R88.64] ;  /* 0x0000000e58587980 */ /* 0x000f62000c101d00 */
[----:B---3--:R-:W-:Y:S01]  /*c5a0*/  @P2 IMAD.HI.U32 R4, R12, R57, RZ ;  /* 0x000000390c042227 */ /* 0x008fe200078e00ff */
[----:B------:R-:W-:Y:S02]  /*c5b0*/  UIMAD UR6, UR7, UR8, URZ ;  /* 0x00000008070672a4 */ /* 0x000fe4000f8e023f */
[----:B------:R-:W5:Y:S01]  /*c5c0*/  LD.E.128 R40, desc[UR14][R20.64] ;  /* 0x0000000e14287980 */ /* 0x000f62000c101d00 */
[----:B------:R-:W-:Y:S01]  /*c5d0*/  IMAD.MOV.U32 R3, RZ, RZ, R12 ;  /* 0x000000ffff037224 */ /* 0x000fe200078e000c */
[----:B----4-:R-:W-:Y:S01]  /*c5e0*/  @P2 SHF.R.U32.HI R3, RZ, R59, R4 ;  /* 0x0000003bff032219 */ /* 0x010fe20000011604 */
[----:B------:R-:W-:Y:S01]  /*c5f0*/  UIMAD UR6, UR12, UR9, UR6 ;  /* 0x000000090c0672a4 */ /* 0x000fe2000f8e0206 */
[----:B------:R-:W5:Y:S02]  /*c600*/  LD.E.128 R36, desc[UR14][R14.64] ;  /* 0x0000000e0e247980 */ /* 0x000f64000c101d00 */
[--C-:B------:R-:W-:Y:S01]  /*c610*/  SHF.R.S32.HI R5, RZ, 0x1f, R3.reuse ;  /* 0x0000001fff057819 */ /* 0x100fe20000011403 */
[----:B------:R-:W-:Y:S01]  /*c620*/  UIMAD.WIDE.U32 UR4, UR12, UR8, UR4 ;  /* 0x000000080c0472a5 */ /* 0x000fe2000f8e0004 */
[----:B-1----:R-:W-:Y:S01]  /*c630*/  IMAD.MOV R7, RZ, RZ, -R3 ;  /* 0x000000ffff077224 */ /* 0x002fe200078e0a03 */
[----:B------:R-:W-:Y:S01]  /*c640*/  R2UR UR9, R2 ;  /* 0x00000000020972ca */ /* 0x000fe200000e0000 */
[----:B------:R1:W5:Y:S01]  /*c650*/  LD.E.128 R48, desc[UR14][R10.64] ;  /* 0x0000000e0a307980 */ /* 0x000362000c101d00 */
[-C--:B0-----:R-:W-:Y:S01]  /*c660*/  IMAD R2, R5, R52.reuse, RZ ;  /* 0x0000003405027224 */ /* 0x081fe200078e02ff */
[----:B------:R-:W-:Y:S01]  /*c670*/  UIADD3 UR5, UR5, UR6, URZ ;  /* 0x0000000605057290 */ /* 0x000fe2000fffe03f */
[----:B------:R-:W-:Y:S01]  /*c680*/  IMAD R5, R0, R7, R12 ;  /* 0x0000000700057224 */ /* 0x000fe200078e020c */
[----:B------:R0:W5:Y:S01]  /*c690*/  LD.E.128 R44, desc[UR14][R8.64] ;  /* 0x0000000e082c7980 */ /* 0x000162000c101d00 */
[----:B------:R-:W-:Y:S01]  /*c6a0*/  IMAD R7, R3, R53, R2 ;  /* 0x0000003503077224 */ /* 0x000fe200078e0202 */
[----:B------:R-:W-:Y:S01]  /*c6b0*/  R2UR UR10, R23 ;  /* 0x00000000170a72ca */ /* 0x000fe200000e0000 */
[----:B------:R-:W-:Y:S01]  /*c6c0*/  ULDC.64 UR6, c[0x0][0xa80] ;  /* 0x0002a00000067ab9 */ /* 0x000fe20000000a00 */
[----:B------:R-:W-:Y:S01]  /*c6d0*/  @!PT LDS RZ, [RZ] ;  /* 0x00000000fffff984 */ /* 0x000fe20000000800 */
[----:B------:R-:W-:Y:S01]  /*c6e0*/  @!PT LDS RZ, [RZ] ;  /* 0x00000000fffff984 */ /* 0x000fe20000000800 */
[----:B------:R-:W-:Y:S01]  /*c6f0*/  @!PT LDS RZ, [RZ] ;  /* 0x00000000fffff984 */ /* 0x000fe20000000800 */
[----:B------:R-:W-:Y:S01]  /*c700*/  @!PT LDS RZ, [RZ] ;  /* 0x00000000fffff984 */ /* 0x000fe20000000800 */
[----:B------:R2:W-:Y:S06]  /*c710*/  MEMBAR.ALL.CTA ;  /* 0x0000000000007992 */ /* 0x0005ec0000008000 */
[----:B--2---:R-:W0:Y:S01]  /*c720*/  FENCE.VIEW.ASYNC.S ;  /* 0x00000000000073c6 */ /* 0x004e220000000000 */
[----:B------:R-:W-:Y:S01]  /*c730*/  SHF.R.S32.HI R0, RZ, 0x1f, R5 ;  /* 0x0000001fff007819 */ /* 0x000fe20000011405 */
[----:B------:R-:W-:Y:S01]  /*c740*/  IMAD.WIDE.U32 R2, R3, R52, UR4 ;  /* 0x0000000403027e25 */ /* 0x000fe2000f8e0034 */
[----:B------:R-:W-:-:S03]  /*c750*/  ULDC.64 UR4, c[0x0][0xad8] ;  /* 0x0002b60000047ab9 */ /* 0x000fc60000000a00 */
[----:B------:R-:W-:Y:S02]  /*c760*/  IMAD.IADD R3, R3, 0x1, R7 ;  /* 0x0000000103037824 */ /* 0x000fe400078e0207 */
[----:B------:R-:W-:Y:S02]  /*c770*/  IMAD R0, R0, UR4, RZ ;  /* 0x0000000400007c24 */ /* 0x000fe4000f8e02ff */
[----:B-1----:R-:W-:Y:S02]  /*c780*/  IMAD R11, R16, 0x80, R221 ;  /* 0x00000080100b7824 */ /* 0x002fe400078e02dd */
[C---:B------:R-:W-:Y:S02]  /*c790*/  IMAD R7, R5.reuse, UR5, R0 ;  /* 0x0000000505077c24 */ /* 0x040fe4000f8e0200 */
[----:B------:R-:W-:Y:S01]  /*c7a0*/  IMAD.WIDE.U32 R2, R5, UR4, R2 ;  /* 0x0000000405027c25 */ /* 0x000fe2000f8e0002 */
[----:B------:R-:W-:Y:S01]  /*c7b0*/  ISETP.GE.AND P1, PT, R11, R92, PT ;  /* 0x0000005c0b00720c */ /* 0x000fe20003f26270 */
[----:B------:R-:W-:-:S02]  /*c7c0*/  USEL UR5, URZ, 0x1, UP0 ;  /* 0x000000013f057887 */ /* 0x000fc40008000000 */
[----:B------:R-:W-:Y:S01]  /*c7d0*/  IMAD.IADD R3, R3, 0x1, R7 ;  /* 0x0000000103037824 */ /* 0x000fe200078e0207 */
[----:B------:R-:W-:Y:S01]  /*c7e0*/  UPRMT UR61, URZ, 0x654, UR61 ;  /* 0x000006543f3d7896 */ /* 0x000fe2000800003d */
[C---:B------:R-:W-:Y:S01]  /*c7f0*/  LEA R0, P2, R2.reuse, UR6, 0x1 ;  /* 0x0000000602007c11 */ /* 0x040fe2000f8408ff */
[----:B------:R-:W-:Y:S01]  /*c800*/  VIADD R5, R11, 0x20 ;  /* 0x000000200b057836 */ /* 0x000fe20000000000 */
[----:B------:R-:W-:Y:S01]  /*c810*/  ULDC UR4, c[0x0][0xc] ;  /* 0x0000030000047ab9 */ /* 0x000fe20000000800 */
[----:B------:R-:W-:Y:S01]  /*c820*/  ULOP3.LUT UR9, UR9, UR5, URZ, 0x3c, !UPT ;  /* 0x0000000509097292 */ /* 0x000fe2000f8e3c3f */
[----:B------:R-:W-:Y:S01]  /*c830*/  LEA.HI.X R10, R2, UR7, R3, 0x1, P2 ;  /* 0x00000007020a7c11 */ /* 0x000fe200090f0c03 */
[----:B------:R-:W-:Y:S01]  /*c840*/  UIADD3 UR10, UR4, UR10, URZ ;  /* 0x0000000a040a7290 */ /* 0x000fe2000fffe03f */
[-C--:B------:R-:W-:Y:S01]  /*c850*/  ISETP.GE.AND P3, PT, R5, R92.reuse, PT ;  /* 0x0000005c0500720c */ /* 0x080fe20003f66270 */
[----:B------:R-:W-:Y:S01]  /*c860*/  VIADD R5, R11, 0x40 ;  /* 0x000000400b057836 */ /* 0x000fe20000000000 */
[----:B------:R-:W-:Y:S01]  /*c870*/  USEL UR60, UR60, URZ, UP0 ;  /* 0x0000003f3c3c7287 */ /* 0x000fe20008000000 */
[----:B0-----:R0:W1:Y:S01]  /*c880*/  SHFL.IDX PT, R8, R0, RZ, 0x181f ;  /* 0x00181fff00087589 */ /* 0x00106200000e0000 */
[----:B------:R-:W-:Y:S01]  /*c890*/  IMAD.U32 R2, RZ, RZ, UR9 ;  /* 0x00000009ff027e24 */ /* 0x000fe2000f8e00ff */
[----:B------:R-:W-:Y:S01]  /*c8a0*/  SYNCS.ARRIVE.TRANS64.RED.A1T0 RZ, [UR61], RZ ;  /* 0x000000ffffff79a7 */ /* 0x000fe2000810043d */
[----:B------:R-:W-:Y:S01]  /*c8b0*/  IMAD.U32 R23, RZ, RZ, UR10 ;  /* 0x0000000aff177e24 */ /* 0x000fe2000f8e00ff */
[----:B------:R0:W2:Y:S01]  /*c8c0*/  SHFL.IDX PT, R9, R10, RZ, 0x181f ;  /* 0x00181fff0a097589 */ /* 0x0000a200000e0000 */
[----:B------:R-:W-:Y:S01]  /*c8d0*/  BSSY B0, `(.L_x_6716) ;  /* 0x000000c000007945 */ /* 0x000fe20003800000 */
[----:B------:R-:W-:-:S03]  /*c8e0*/  ISETP.GE.AND P0, PT, R5, R92, PT ;  /* 0x0000005c0500720c */ /* 0x000fc60003f06270 */
[----:B------:R-:W-:Y:S10]  /*c8f0*/  @P1 BRA `(.L_x_6717) ;  /* 0x0000000000241947 */ /* 0x000ff40003800000 */
[----:B------:R-:W-:Y:S01]  /*c900*/  ULDC UR4, c[0x0][0xac8] ;  /* 0x0002b20000047ab9 */ /* 0x000fe20000000800 */
[----:B------:R-:W-:Y:S01]  /*c910*/  ULDC.64 UR6, c[0x0][0x208] ;  /* 0x0000820000067ab9 */ /* 0x000fe20000000a00 */
[----:B------:R-:W-:Y:S02]  /*c920*/  ISETP.GE.AND P2, PT, R19, UR4, PT ;  /* 0x0000000413007c0c */ /* 0x000fe4000bf46270 */
[----:B------:R-:W-:-:S11]  /*c930*/  ISETP.GE.AND P1, PT, R18, UR4, PT ;  /* 0x0000000412007c0c */ /* 0x000fd6000bf26270 */
[C---:B-1----:R-:W-:Y:S02]  /*c940*/  @!P2 LEA R6, P4, R19.reuse, R8, 0x1 ;  /* 0x000000081306a211 */ /* 0x042fe400078808ff */
[----:B--2---:R-:W-:Y:S02]  /*c950*/  @!P1 IMAD.WIDE R4, R18, 0x2, R8 ;  /* 0x0000000212049825 */ /* 0x004fe400078e0208 */
[----:B------:R-:W-:-:S03]  /*c960*/  @!P2 LEA.HI.X R7, R19, R9, R231, 0x1, P4 ;  /* 0x000000091307a211 */ /* 0x000fc600020f0ce7 */
[----:B-----5:R3:W-:Y:S04]  /*c970*/  @!P1 ST.E.128 desc[UR6][R4.64], R88 ;  /* 0x0000005804009985 */ /* 0x0207e8000c101d06 */
[----:B------:R3:W-:Y:S02]  /*c980*/  @!P2 ST.E.128 desc[UR6][R6.64], R48 ;  /* 0x000000300600a985 */ /* 0x0007e4000c101d06 */
.L_x_6717:
[----:B------:R-:W-:Y:S05]  /*c990*/  BSYNC B0 ;  /* 0x0000000000007941 */ /* 0x000fea0003800000 */
.L_x_6716:
[----:B--2---:R2:W4:Y:S01]  /*c9a0*/  SHFL.IDX PT, R9, R10, 0x1, 0x181f ;  /* 0x00381f000a097f89 */ /* 0x00452200000e0000 */
[----:B------:R-:W-:Y:S03]  /*c9b0*/  BSSY B0, `(.L_x_6718) ;  /* 0x000000c000007945 */ /* 0x000fe60003800000 */
[----:B-1----:R2:W1:Y:S01]  /*c9c0*/  SHFL.IDX PT, R8, R0, 0x1, 0x181f ;  /* 0x00381f0000087f89 */ /* 0x00246200000e0000 */
[----:B------:R-:W-:Y:S05]  /*c9d0*/  @P3 BRA `(.L_x_6719) ;  /* 0x0000000000243947 */ /* 0x000fea0003800000 */
[----:B------:R-:W-:Y:S01]  /*c9e0*/  ULDC UR4, c[0x0][0xac8] ;  /* 0x0002b20000047ab9 */ /* 0x000fe20000000800 */
[----:B------:R-:W-:Y:S01]  /*c9f0*/  ULDC.64 UR6, c[0x0][0x208] ;  /* 0x0000820000067ab9 */ /* 0x000fe20000000a00 */
[----:B------:R-:W-:Y:S02]  /*ca00*/  ISETP.GE.AND P3, PT, R19, UR4, PT ;  /* 0x0000000413007c0c */ /* 0x000fe4000bf66270 */
[----:B------:R-:W-:-:S11]  /*ca10*/  ISETP.GE.AND P2, PT, R18, UR4, PT ;  /* 0x0000000412007c0c */ /* 0x000fd6000bf46270 */
[C---:B-1-3--:R-:W-:Y:S02]  /*ca20*/  @!P3 LEA R6, P1, R19.reuse, R8, 0x1 ;  /* 0x000000081306b211 */ /* 0x04afe400078208ff */
[----:B----4-:R-:W-:Y:S02]  /*ca30*/  @!P2 IMAD.WIDE R4, R18, 0x2, R8 ;  /* 0x000000021204a825 */ /* 0x010fe400078e0208 */
[----:B------:R-:W-:-:S03]  /*ca40*/  @!P3 LEA.HI.X R7, R19, R9, R231, 0x1, P1 ;  /* 0x000000091307b211 */ /* 0x000fc600008f0ce7 */
[----:B-----5:R1:W-:Y:S04]  /*ca50*/  @!P2 ST.E.128 desc[UR6][R4.64], R40 ;  /* 0x000000280400a985 */ /* 0x0203e8000c101d06 */
[----:B------:R1:W-:Y:S02]  /*ca60*/  @!P3 ST.E.128 desc[UR6][R6.64], R44 ;  /* 0x0000002c0600b985 */ /* 0x0003e4000c101d06 */
.L_x_6719:
[----:B------:R-:W-:Y:S05]  /*ca70*/  BSYNC B0 ;  /* 0x0000000000007941 */ /* 0x000fea0003800000 */
.L_x_6718:
[----:B----4-:R4:W0:Y:S01]  /*ca80*/  SHFL.IDX PT, R9, R10, 0x2, 0x181f ;  /* 0x00581f000a097f89 */ /* 0x01082200000e0000 */
        /* <DEDUP_REMOVED lines=8> */
[----:B0-----:R-:W-:Y:S02]  /*cb10*/  @!P1 IMAD.WIDE R4, R18, 0x2, R8 ;  /* 0x0000000212049825 */ /* 0x001fe400078e0208 */
[----:B------:R-:W-:-:S03]  /*cb20*/  @!P2 LEA.HI.X R7, R19, R9, R231, 0x1, P0 ;  /* 0x000000091307a211 */ /* 0x000fc600000f0ce7 */
[----:B-----5:R0:W-:Y:S04]  /*cb30*/  @!P1 ST.E.128 desc[UR6][R4.64], R36 ;  /* 0x0000002404009985 */ /* 0x0201e8000c101d06 */
[----:B------:R0:W-:Y:S02]  /*cb40*/  @!P2 ST.E.128 desc[UR6][R6.64], R32 ;  /* 0x000000200600a985 */ /* 0x0001e4000c101d06 */
.L_x_6721:
[----:B------:R-:W-:Y:S05]  /*cb50*/  BSYNC B0 ;  /* 0x0000000000007941 */ /* 0x000fea0003800000 */
.L_x_6720:
[----:B------:R-:W-:Y:S01]  /*cb60*/  VIADD R3, R11, 0x60 ;  /* 0x000000600b037836 */ /* 0x000fe20000000000 */
[----:B0-----:R0:W0:Y:S01]  /*cb70*/  SHFL.IDX PT, R9, R10, 0x3, 0x181f ;  /* 0x00781f000a097f89 */ /* 0x00102200000e0000 */
[----:B------:R-:W-:Y:S01]  /*cb80*/  BSSY B0, `(.L_x_6722) ;  /* 0x000000e000007945 */ /* 0x000fe20003800000 */
[----:B------:R-:W-:Y:S02]  /*cb90*/  VIADD R220, R220, 0x1 ;  /* 0x00000001dcdc7836 */ /* 0x000fe40000000000 */
[----:B------:R-:W-:Y:S01]  /*cba0*/  ISETP.GE.AND P0, PT, R3, R92, PT ;  /* 0x0000005c0300720c */ /* 0x000fe20003f06270 */
[----:B-1----:R1:W0:-:S12]  /*cbb0*/  SHFL.IDX PT, R8, R0, 0x3, 0x181f ;  /* 0x00781f0000087f89 */ /* 0x00221800000e0000 */
[----:B-1----:R-:W-:Y:S05]  /*cbc0*/  @P0 BRA `(.L_x_6723) ;  /* 0x0000000000240947 */ /* 0x002fea0003800000 */
[----:B------:R-:W-:Y:S01]  /*cbd0*/  ULDC UR4, c[0x0][0xac8] ;  /* 0x0002b20000047ab9 */ /* 0x000fe20000000800 */
[----:B------:R-:W-:Y:S01]  /*cbe0*/  ULDC.64 UR6, c[0x0][0x208] ;  /* 0x0000820000067ab9 */ /* 0x000fe20000000a00 */
[----:B------:R-:W-:Y:S02]  /*cbf0*/  ISETP.GE.AND P2, PT, R19, UR4, PT ;  /* 0x0000000413007c0c */ /* 0x000fe4000bf46270 */
[----:B------:R-:W-:-:S11]  /*cc00*/  ISETP.GE.AND P1, PT, R18, UR4, PT ;  /* 0x0000000412007c0c */ /* 0x000fd6000bf26270 */
[C---:B0--3--:R-:W-:Y:S02]  /*cc10*/  @!P2 LEA R6, P0, R19.reuse, R8, 0x1 ;  /* 0x000000081306a211 */ /* 0x049fe400078008ff */
[----:B------:R-:W-:Y:S02]  /*cc20*/  @!P1 IMAD.WIDE R4, R18, 0x2, R8 ;  /* 0x0000000212049825 */ /* 0x000fe400078e0208 */
[----:B------:R-:W-:-:S03]  /*cc30*/  @!P2 LEA.HI.X R7, R19, R9, R231, 0x1, P0 ;  /* 0x000000091307a211 */ /* 0x000fc600000f0ce7 */
[----:B-----5:R1:W-:Y:S04]  /*cc40*/  @!P1 ST.E.128 desc[UR6][R4.64], R24 ;  /* 0x0000001804009985 */ /* 0x0203e8000c101d06 */
[----:B------:R1:W-:Y:S02]  /*cc50*/  @!P2 ST.E.128 desc[UR6][R6.64], R28 ;  /* 0x0000001c0600a985 */ /* 0x0003e4000c101d06 */
.L_x_6723:
[----:B------:R-:W-:Y:S05]  /*cc60*/  BSYNC B0 ;  /* 0x0000000000007941 */ /* 0x000fea0003800000 */
.L_x_6722:
[----:B--2-4-:R-:W2:Y:S01]  /*cc70*/  LDC R0, c[0x0][0xc34] ;  /* 0x00030d00ff007b82 */ /* 0x014ea20000000800 */
[----:B------:R-:W-:-:S13]  /*cc80*/  R2UR UR4, R23 ;  /* 0x00000000170472ca */ /* 0x000fda00000e0000 */
[----:B--2---:R-:W-:-:S13]  /*cc90*/  ISETP.LE.AND P0, PT, R0, UR4, PT ;  /* 0x0000000400007c0c */ /* 0x004fda000bf03270 */
[----:B------:R-:W-:Y:S05]  /*cca0*/  @!P0 BRA `(.L_x_6724) ;  /* 0xffffff40003c8947 */ /* 0x000fea000383ffff */
[----:B------:R-:W-:Y:S05]  /*ccb0*/  EXIT ;  /* 0x000000000000794d */ /* 0x000fea0003800000 */
.L_x_6694:
[----:B------:R-:W-:-:S08]  /*ccc0*/  NOP ;  /* 0x0000000000007918 */ /* 0x000fd00000000000 */
[----:B--2---:R-:W0:-:S00]  /*ccd0*/  USETMAXREG.DEALLOC.CTAPOOL 0x18 ;  /* 0x00000018000079c8 */ /* 0x004e0000080e0500 */
        /* <DEDUP_REMOVED lines=28> */
[----:B------:R-:W-:Y:S04]  /*cea0*/  STL [R1+0x24], R3 ;  /* 0x0000240301007387 */ /* 0x000fe80000100800 */
[----:B------:R0:W-:Y:S04]  /*ceb0*/  STL [R1+0x4], R0 ;  /* 0x0000040001007387 */ /* 0x0001e80000100800 */
[----:B------:R1:W-:Y:S01]  /*cec0*/  STL [R1+0x2c], RZ ;  /* 0x00002cff01007387 */ /* 0x0003e20000100800 */
[----:B0-----:R-:W-:-:S07]  /*ced0*/  LOP3.LUT R0, R2, 0x40, RZ, 0xfc, !PT ;  /* 0x0000004002007812 */ /* 0x001fce00078efcff */
.L_x_6798:
[----:B------:R-:W2:Y:S01]  /*cee0*/  LDL R2, [R1+0x24] ;  /* 0x0000240001027983 */ /* 0x000ea20000100800 */
[----:B0-----:R-:W0:Y:S01]  /*cef0*/  LDC R0, c[0x0][0xc38] ;  /* 0x00030e00ff007b82 */ /* 0x001e220000000800 */
[----:B------:R-:W-:Y:S05]  /*cf00*/  YIELD ;  /* 0x0000000000007946 */ /* 0x000fea0003800000 */
[----:B------:R-:W-:Y:S02]  /*cf10*/  ULDC.64 UR4, c[0x0][0x418] ;  /* 0x0001060000047ab9 */ /* 0x000fe40000000a00 */
[----:B------:R-:W3:Y:S01]  /*cf20*/  LDC R16, c[0x0][0xc44] ;  /* 0x00031100ff107b82 */ /* 0x000ee20000000800 */
[----:B------:R-:W-:-:S03]  /*cf30*/  UISETP.NE.U32.AND UP0, UPT, UR4, URZ, UPT ;  /* 0x0000003f0400728c */ /* 0x000fc6000bf05070 */
[----:B------:R-:W-:Y:S01]  /*cf40*/  ULDC UR4, c[0x0][0x424] ;  /* 0x0001090000047ab9 */ /* 0x000fe20000000800 */
[----:B------:R-:W-:-:S04]  /*cf50*/  UISETP.NE.AND.EX UP0, UPT, UR5, URZ, UPT, UP0 ;  /* 0x0000003f0500728c */ /* 0x000fc8000bf05300 */
[----:B------:R-:W-:Y:S01]  /*cf60*/  USEL UR4, UR4, 0x1, UP0 ;  /* 0x0000000104047887 */ /* 0x000fe20008000000 */
[----:B0-----:R-:W-:Y:S02]  /*cf70*/  ISETP.NE.AND P0, PT, R0, 0x1, PT ;  /* 0x000000010000780c */ /* 0x001fe40003f05270 */
[----:B---3--:R-:W-:-:S11]  /*cf80*/  ISETP.NE.AND P1, PT, R16, 0x1, PT ;  /* 0x000000011000780c */ /* 0x008fd60003f25270 */
        /* <DEDUP_REMOVED lines=11> */
[----:B---3--:R-:W-:Y:S01]  /*d040*/  IMAD R2, R0, UR4, RZ ;  /* 0x0000000400027c24 */ /* 0x008fe2000f8e02ff */
[----:B------:R-:W-:-:S03]  /*d050*/  UIADD3 UR4, UR36, 0x1e400, URZ ;  /* 0x0001e40024047890 */ /* 0x000fc6000fffe03f */
[----:B------:R-:W-:Y:S01]  /*d060*/  IMAD.MOV R3, RZ, RZ, -R5 ;  /* 0x000000ffff037224 */ /* 0x000fe200078e0a05 */
[----:B------:R2:W-:Y:S01]  /*d070*/  STL [R1+0x14], R5 ;  /* 0x0000140501007387 */ /* 0x0005e20000100800 */
[----:B------:R-:W-:Y:S01]  /*d080*/  VIADD R0, R2, 0xaf ;  /* 0x000000af02007836 */ /* 0x000fe20000000000 */
[----:B------:R-:W-:Y:S01]  /*d090*/  ULOP3.LUT UP0, URZ, UR4, 0x3ff, URZ, 0xc0, !UPT ;  /* 0x000003ff043f7892 */ /* 0x000fe2000f80c03f */
[----:B------:R-:W-:Y:S01]  /*d0a0*/  IMAD R16, R16, R3, R4 ;  /* 0x0000000310107224 */ /* 0x000fe200078e0204 */
[----:B------:R2:W-:Y:S01]  /*d0b0*/  STL [R1+0x28], R2 ;  /* 0x0000280201007387 */ /* 0x0005e20000100800 */
[----:B------:R-:W-:-:S03]  /*d0c0*/  IMAD.HI R0, R0, 0x2e8ba2e9, RZ ;  /* 0x2e8ba2e900007827 */ /* 0x000fc600078e02ff */
[----:B------:R-:W-:Y:S02]  /*d0d0*/  PLOP3.LUT P0, PT, PT, PT, UP0, 0x80, 0x0 ;  /* 0x000000000000781c */ /* 0x000fe40003f0f008 */
[----:B------:R-:W-:-:S04]  /*d0e0*/  SHF.R.U32.HI R3, RZ, 0x1f, R0 ;  /* 0x0000001fff037819 */ /* 0x000fc80000011600 */
[----:B------:R-:W-:-:S05]  /*d0f0*/  LEA.HI.SX32 R0, R0, R3, 0x1b ;  /* 0x0000000300007211 */ /* 0x000fca00078fdaff */
[----:B------:R2:W-:Y:S02]  /*d100*/  STL [R1+0x20], R0 ;  /* 0x0000200001007387 */ /* 0x0005e40000100800 */
[----:B-1----:R-:W-:Y:S05]  /*d110*/  @!P0 BRA `(.L_x_6726) ;  /* 0x0000000000408947 */ /* 0x002fea0003800000 */
        /* <DEDUP_REMOVED lines=16> */
.L_x_6726:
        /* <DEDUP_REMOVED lines=8> */
[----:B--2---:R0:W2:Y:S01]  /*d2a0*/  LDC.64 R2, c[0x4][R17] ;  /* 0x0100000011027b82 */ /* 0x0040a20000000a00 */
        /* <DEDUP_REMOVED lines=10> */
[----:B-12---:R-:W-:Y:S05]  /*d350*/  CALL.ABS.NOINC R2 ;  /* 0x0000000002007343 */ /* 0x006fea0003c00000 */
.L_x_6728:
        /* <DEDUP_REMOVED lines=15> */
.L_x_6727:
[----:B--2---:R-:W2:Y:S01]  /*d450*/  LDL R2, [R1+0x20] ;  /* 0x0000200001027983 */ /* 0x004ea20000100800 */
[----:B------:R-:W-:-:S03]  /*d460*/  ULDC.64 UR4, c[0x0][0x9f8] ;  /* 0x00027e0000047ab9 */ /* 0x000fc60000000a00 */
[----:B------:R-:W3:Y:S01]  /*d470*/  LDL R0, [R1+0x14] ;  /* 0x0000140001007983 */ /* 0x000ee20000100800 */
[----:B------:R-:W-:Y:S01]  /*d480*/  ISETP.NE.U32.AND P0, PT, RZ, UR4, PT ;  /* 0x00000004ff007c0c */ /* 0x000fe2000bf05070 */
[----:B------:R-:W-:-:S03]  /*d490*/  ULDC.64 UR6, c[0x0][0x208] ;  /* 0x0000820000067ab9 */ /* 0x000fc60000000a00 */
[----:B------:R-:W-:Y:S01]  /*d4a0*/  ISETP.NE.AND.EX P0, PT, RZ, UR5, PT, P0 ;  /* 0x00000005ff007c0c */ /* 0x000fe2000bf05300 */
[----:B--2---:R-:W-:-:S12]  /*d4b0*/  IMAD.MOV.U32 R17, RZ, RZ, R2 ;  /* 0x000000ffff117224 */ /* 0x004fd800078e0002 */
[----:B------:R-:W0:Y:S01]  /*d4c0*/  @P0 LDC.64 R2, c[0x0][0x9f8] ;  /* 0x00027e00ff020b82 */ /* 0x000e220000000a00 */
[----:B---3--:R-:W-:Y:S02]  /*d4d0*/  IMAD.MOV.U32 R7, RZ, RZ, R0 ;  /* 0x000000ffff077224 */ /* 0x008fe400078e0000 */
[----:B0-----:R-:W-:-:S05]  /*d4e0*/  @P0 IMAD.WIDE R2, R0, 0x4, R2 ;  /* 0x0000000400020825 */ /* 0x001fca00078e0202 */
[----:B------:R0:W2:Y:S01]  /*d4f0*/  @P0 LDG.E R7, desc[UR6][R2.64] ;  /* 0x0000000602070981 */ /* 0x0000a2000c1e1900 */
[----:B------:R-:W-:Y:S01]  /*d500*/  VIADD R9, R17, 0xffffffff ;  /* 0xffffffff11097836 */ /* 0x000fe20000000000 */
[----:B------:R-:W-:Y:S01]  /*d510*/  UMOV UR4, 0xffffffff ;  /* 0xffffffff00047882 */ /* 0x000fe20000000000 */
[----:B------:R-:W-:Y:S01]  /*d520*/  LOP3.LUT R19, R19, 0xfffffffe, RZ, 0xc0, !PT ;  /* 0xfffffffe13137812 */ /* 0x000fe200078ec0ff */
[----:B0-----:R-:W0:Y:S02]  /*d530*/  LDC.64 R2, c[0x0][0x418] ;  /* 0x00010600ff027b82 */ /* 0x001e240000000a00 */
[----:B0-----:R-:W-:-:S04]  /*d540*/  ISETP.NE.U32.AND P0, PT, R2, RZ, PT ;  /* 0x000000ff0200720c */ /* 0x001fc80003f05070 */
[----:B------:R-:W-:-:S13]  /*d550*/  ISETP.NE.AND.EX P1, PT, R3, RZ, PT, P0 ;  /* 0x000000ff0300720c */ /* 0x000fda0003f25300 */
[----:B------:R-:W-:Y:S02]  /*d560*/  @P1 LOP3.LUT R19, R19, 0x1, RZ, 0xfc, !PT ;  /* 0x0000000113131812 */ /* 0x000fe400078efcff */
[----:B--2---:R-:W-:Y:S01]  /*d570*/  SHF.R.S32.HI R8, RZ, 0x1f, R7 ;  /* 0x0000001fff087819 */ /* 0x004fe20000011407 */
[----:B------:R0:W-:Y:S01]  /*d580*/  STL [R1], R7 ;  /* 0x0000000701007387 */ /* 0x0001e20000100800 */
[----:B------:R-:W-:-:S03]  /*d590*/  SEL R17, R7, RZ, !P1 ;  /* 0x000000ff07117207 */ /* 0x000fc60004800000 */
[----:B------:R0:W-:Y:S04]  /*d5a0*/  STL [R1+0x18], R9 ;  /* 0x0000180901007387 */ /* 0x0001e80000100800 */
[----:B------:R0:W-:Y:S01]  /*d5b0*/  STL [R1+0xc], R8 ;  /* 0x00000c0801007387 */ /* 0x0001e20000100800 */
[----:B------:R-:W-:Y:S05]  /*d5c0*/  BRA.DIV UR4, `(.L_x_6729) ;  /* 0x0000003604e47947 */ /* 0x000fea000b800000 */
[----:B------:R-:W2:Y:S02]  /*d5d0*/  S2R R0, SR_TID.X ;  /* 0x0000000000007919 */ /* 0x000ea40000002100 */
[----:B--2---:R-:W-:-:S04]  /*d5e0*/  SHF.R.U32.HI R0, RZ, 0x5, R0 ;  /* 0x00000005ff007819 */ /* 0x004fc80000011600 */
[----:B------:R-:W-:-:S05]  /*d5f0*/  LOP3.LUT R0, R0, 0x3, RZ, 0xc0, !PT ;  /* 0x0000000300007812 */ /* 0x000fca00078ec0ff */
[----:B------:R2:W3:Y:S02]  /*d600*/  SHFL.IDX PT, R14, R0, RZ, 0x1f ;  /* 0x00001fff000e7589 */ /* 0x0004e400000e0000 */
.L_x_6814:
        /* <DEDUP_REMOVED lines=8> */
.L_x_6817:
[----:B------:R-:W-:Y:S05]  /*d690*/  @!P6 BRA `(.L_x_6730) ;  /* 0x000000040000e947 */ /* 0x000fea0003800000 */
[----:B------:R3:W-:Y:S01]  /*d6a0*/  STL [R1+0x8], R9 ;  /* 0x0000080901007387 */ /* 0x0007e20000100800 */
[----:B------:R-:W-:Y:S01]  /*d6b0*/  IMAD.MOV.U32 R17, RZ, RZ, R7 ;  /* 0x000000ffff117224 */ /* 0x000fe200078e0007 */
[----:B------:R-:W-:Y:S06]  /*d6c0*/  @!P1 BRA `(.L_x_6732) ;  /* 0x0000000000509947 */ /* 0x000fec0003800000 */
[----:B------:R-:W4:Y:S01]  /*d6d0*/  LDC R6, c[0x0][0x43c] ;  /* 0x00010f00ff067b82 */ /* 0x000f220000000800 */
[----:B--2---:R-:W-:Y:S01]  /*d6e0*/  IMAD.MOV.U32 R0, RZ, RZ, R9 ;  /* 0x000000ffff007224 */ /* 0x004fe200078e0009 */
[----:B------:R-:W-:Y:S01]  /*d6f0*/  ULDC.64 UR4, c[0x0][0x428] ;  /* 0x00010a0000047ab9 */ /* 0x000fe20000000a00 */
[----:B------:R-:W-:Y:S01]  /*d700*/  ULDC.64 UR6, c[0x0][0x208] ;  /* 0x0000820000067ab9 */ /* 0x000fe20000000a00 */
[----:B----4-:R-:W-:-:S13]  /*d710*/  ISETP.NE.AND P0, PT, R6, 0x1, PT ;  /* 0x000000010600780c */ /* 0x010fda0003f05270 */
[----:B------:R-:W2:Y:S02]  /*d720*/  @P0 LDC.64 R4, c[0x0][0x440] ;  /* 0x00011000ff040b82 */ /* 0x000ea40000000a00 */
        /* <DEDUP_REMOVED lines=13> */
[----:B------:R4:W5:Y:S02]  /*d800*/  LDG.E R17, desc[UR6][R2.64] ;  /* 0x0000000602117981 */ /* 0x000964000c1e1900 */
.L_x_6732:
[----:B----4-:R-:W4:Y:S01]  /*d810*/  LDL R2, [R1+0x4] ;  /* 0x0000040001027983 */ /* 0x010f220000100800 */
[----:B--2---:R-:W-:Y:S02]  /*d820*/  LEA R0, R18, UR36, 0x3 ;  /* 0x0000002412007c11 */ /* 0x004fe4000f8e18ff */
[----:B----4-:R-:W-:-:S04]  /*d830*/  SHF.L.U32 R2, R2, 0x1f, RZ ;  /* 0x0000001f02027819 */ /* 0x010fc800000006ff */
[----:B------:R-:W2:Y:S02]  /*d840*/  SYNCS.PHASECHK.TRANS64.TRYWAIT P0, [R0+URZ+0x34840], R2 ;  /* 0x03484002000075a7 */ /* 0x000ea4000800017f */
[----:B--2---:R-:W-:Y:S05]  /*d850*/  @!P0 BRA `(.L_x_6733) ;  /* 0x0000003400948947 */ /* 0x004fea0003800000 */
.L_x_6818:
[----:B------:R-:W4:Y:S02]  /*d860*/  S2R R3, SR_TID.X ;  /* 0x0000000000037919 */ /* 0x000f240000002100 */
[----:B----4-:R-:W-:-:S04]  /*d870*/  LOP3.LUT R3, R3, 0x7f, RZ, 0xc0, !PT ;  /* 0x0000007f03037812 */ /* 0x010fc800078ec0ff */
[----:B------:R-:W-:-:S13]  /*d880*/  ISETP.NE.AND P0, PT, R3, RZ, PT ;  /* 0x000000ff0300720c */ /* 0x000fda0003f05270 */
        /* <DEDUP_REMOVED lines=8> */
.L_x_6734:
[----:B--2---:R-:W2:Y:S01]  /*d910*/  LDL R2, [R1+0x8] ;  /* 0x0000080001027983 */ /* 0x004ea20000100800 */
        /* <DEDUP_REMOVED lines=9> */
[----:B------:R-:W-:-:S02]  /*d9b0*/  PLOP3.LUT P0, PT, PT, PT, PT, 0x80, 0x0 ;  /* 0x000000000000781c */ /* 0x000fc40003f0f070 */
[----:B------:R-:W-:Y:S02]  /*d9c0*/  LOP3.LUT R19, R19, 0xfffffffd, RZ, 0xc0, !PT ;  /* 0xfffffffd13137812 */ /* 0x000fe400078ec0ff */
[----:B------:R-:W-:Y:S02]  /*d9d0*/  UIMAD UR6, UR6, 0xb000, UR36 ;  /* 0x0000b000060678a4 */ /* 0x000fe4000f8e0224 */
[----:B------:R-:W-:Y:S02]  /*d9e0*/  UIADD3 UR9, UR9, 0x34830, URZ ;  /* 0x0003483009097890 */ /* 0x000fe4000fffe03f */
[----:B------:R-:W-:Y:S02]  /*d9f0*/  UIADD3 UR8, UR6, 0x1e400, URZ ;  /* 0x0001e40006087890 */ /* 0x000fe4000fffe03f */
[----:B------:R-:W-:-:S03]  /*da00*/  UIADD3 UR14, UR6, 0x23c00, URZ ;  /* 0x00023c00060e7890 */ /* 0x000fc6000fffe03f */
[----:B------:R-:W-:Y:S01]  /*da10*/  UMOV UR6, 0x0 ;  /* 0x0000000000067882 */ /* 0x000fe20000000000 */
[----:B------:R-:W-:Y:S02]  /*da20*/  @P0 LOP3.LUT R19, R19, 0x2, RZ, 0xfc, !PT ;  /* 0x0000000213130812 */ /* 0x000fe400078efcff */
[----:B--2---:R-:W-:-:S13]  /*da30*/  R2UR UR11, R2 ;  /* 0x00000000020b72ca */ /* 0x004fda00000e0000 */
[----:B------:R-:W-:-:S09]  /*da40*/  UIMAD UR11, UR11, 0xb0, URZ ;  /* 0x000000b00b0b78a4 */ /* 0x000fd2000f8e023f */
[----:B------:R2:W-:Y:S02]  /*da50*/  UTMALDG.4D [UR8], [UR4], desc[UR6] ;  /* 0x00000608040075b4 */ /* 0x0005e40008019000 */
[----:B--2---:R-:W-:Y:S01]  /*da60*/  UMOV UR8, UR14 ;  /* 0x0000000e00087c82 */ /* 0x004fe20008000000 */
[----:B------:R-:W-:Y:S02]  /*da70*/  UMOV UR10, UR15 ;  /* 0x0000000f000a7c82 */ /* 0x000fe40008000000 */
[----:B------:R4:W-:Y:S02]  /*da80*/  UTMALDG.4D [UR8], [UR4], desc[UR6] ;  /* 0x00000608040075b4 */ /* 0x0009e40008019000 */
[----:B----4-:R-:W-:Y:S01]  /*da90*/  NOP ;  /* 0x0000000000007918 */ /* 0x010fe20000000000 */
.L_x_6730:
        /* <DEDUP_REMOVED lines=22> */
.L_x_6735:
[----:B------:R-:W4:Y:S01]  /*dc00*/  LDL.LU R5, [R1+0x14] ;  /* 0x0000140001057983 */ /* 0x000f220000300800 */
[----:B--2---:R-:W-:Y:S01]  /*dc10*/  SHF.R.S32.HI R0, RZ, 0x1f, R16 ;  /* 0x0000001fff007819 */ /* 0x004fe20000011410 */
        /* <DEDUP_REMOVED lines=48> */
[----:B------:R-:W-:Y:S01]  /*df20*/  IMAD R5, R5, UR4, RZ ;  /* 0x0000000405057c24 */ /* 0x000fe2000f8e02ff */
[----:B------:R-:W-:Y:S01]  /*df30*/  LOP3.LUT R9, R9, 0x40, RZ, 0xfc, !PT ;  /* 0x0000004009097812 */ /* 0x000fe200078efcff */
[----:B------:R-:W-:Y:S01]  /*df40*/  IMAD.WIDE.U32 R2, R0, UR4, R2 ;  /* 0x0000000400027c25 */ /* 0x000fe2000f8e0002 */
[----:B------:R-:W-:-:S02]  /*df50*/  ULDC UR4, c[0x0][0x2b8] ;  /* 0x0000ae0000047ab9 */ /* 0x000fc40000000800 */
[----:B------:R-:W-:Y:S01]  /*df60*/  ISETP.GE.AND P1, PT, R9, UR4, PT ;  /* 0x0000000409007c0c */ /* 0x000fe2000bf26270 */
[----:B------:R-:W-:Y:S01]  /*df70*/  IMAD R5, R0, UR5, R5 ;  /* 0x0000000500057c24 */ /* 0x000fe2000f8e0205 */
[----:B------:R0:W5:Y:S01]  /*df80*/  LDL R9, [R1+0x10] ;  /* 0x0000100001097983 */ /* 0x0001620000100800 */
[----:B------:R-:W-:Y:S02]  /*df90*/  LEA R0, P2, R2, UR6, 0x1 ;  /* 0x0000000602007c11 */ /* 0x000fe4000f8408ff */
[----:B------:R-:W-:Y:S01]  /*dfa0*/  IMAD.IADD R5, R3, 0x1, R5 ;  /* 0x0000000103057824 */ /* 0x000fe200078e0205 */
[----:B------:R-:W-:Y:S01]  /*dfb0*/  ISETP.GE.AND P0, PT, R10, UR4, PT ;  /* 0x000000040a007c0c */ /* 0x000fe2000bf06270 */
[----:B------:R-:W-:-:S03]  /*dfc0*/  UMOV UR4, 0xffffffff ;  /* 0xffffffff00047882 */ /* 0x000fc60000000000 */
[----:B------:R-:W-:Y:S01]  /*dfd0*/  LEA.HI.X R2, R2, UR7, R5, 0x1, P2 ;  /* 0x0000000702027c11 */ /* 0x000fe200090f0c05 */
[----:B0-----:R-:W-:Y:S08]  /*dfe0*/  BRA.DIV UR4, `(.L_x_6736) ;  /* 0x0000002e04c47947 */ /* 0x001ff0000b800000 */
[----:B------:R-:W0:Y:S01]  /*dff0*/  S2R R6, SR_TID.X ;  /* 0x0000000000067919 */ /* 0x000e220000002100 */
[----:B------:R-:W-:Y:S01]  /*e000*/  ULDC UR4, c[0x0][0x288] ;  /* 0x0000a20000047ab9 */ /* 0x000fe20000000800 */
[----:B------:R-:W-:Y:S01]  /*e010*/  ULDC.64 UR6, c[0x0][0x208] ;  /* 0x0000820000067ab9 */ /* 0x000fe20000000a00 */
[----:B------:R-:W-:Y:S01]  /*e020*/  IMAD R3, R8, UR4, RZ ;  /* 0x0000000408037c24 */ /* 0x000fe2000f8e02ff */
[----:B------:R-:W-:Y:S04]  /*e030*/  SHFL.IDX PT, R7, R2, RZ, 0x181f ;  /* 0x00181fff02077589 */ /* 0x000fe800000e0000 */
[----:B------:R-:W-:Y:S01]  /*e040*/  SHFL.IDX PT, R8, R2, 0x1, 0x181f ;  /* 0x00381f0002087f89 */ /* 0x000fe200000e0000 */
[----:B0-----:R-:W-:-:S04]  /*e050*/  LOP3.LUT R6, R6, 0x7f, RZ, 0xc0, !PT ;  /* 0x0000007f06067812 */ /* 0x001fc800078ec0ff */
[----:B------:R-:W-:-:S05]  /*e060*/  SHF.R.U32.HI R6, RZ, 0x3, R6 ;  /* 0x00000003ff067819 */ /* 0x000fca0000011606 */
[----:B------:R-:W-:Y:S02]  /*e070*/  IMAD.IADD R4, R6, 0x1, R4 ;  /* 0x0000000106047824 */ /* 0x000fe400078e0204 */
[----:B------:R-:W0:Y:S02]  /*e080*/  SHFL.IDX PT, R6, R0, RZ, 0x181f ;  /* 0x00181fff00067589 */ /* 0x000e2400000e0000 */
[C---:B------:R-:W-:Y:S01]  /*e090*/  VIADD R5, R4.reuse, 0x10 ;  /* 0x0000001004057836 */ /* 0x040fe20000000000 */
[----:B------:R-:W-:-:S04]  /*e0a0*/  ISETP.GE.AND P4, PT, R4, R3, PT ;  /* 0x000000030400720c */ /* 0x000fc80003f86270 */
[----:B------:R-:W-:Y:S02]  /*e0b0*/  ISETP.GE.AND P2, PT, R5, R3, PT ;  /* 0x000000030500720c */ /* 0x000fe40003f46270 */
[----:B------:R-:W1:Y:S07]  /*e0c0*/  SHFL.IDX PT, R5, R0, 0x1, 0x181f ;  /* 0x00381f0000057f89 */ /* 0x000e6e00000e0000 */
[----:B0-----:R-:W-:-:S05]  /*e0d0*/  @!P4 LEA R6, P3, R10, R6, 0x1 ;  /* 0x000000060a06c211 */ /* 0x001fca00078608ff */
[----:B------:R-:W-:Y:S01]  /*e0e0*/  @!P4 IMAD.X R7, RZ, RZ, R7, P3 ;  /* 0x000000ffff07c224 */ /* 0x000fe200018e0607 */
[----:B-1----:R-:W-:-:S04]  /*e0f0*/  @!P2 LEA R5, P3, R10, R5, 0x1 ;  /* 0x000000050a05a211 */ /* 0x002fc800078608ff */
[----:B-----5:R-:W-:Y:S04]  /*e100*/  @!P4 LDGSTS.E.BYPASS.LTC128B.128 [R9+0x16400], desc[UR6][R6.64], !P0 ;  /* 0x164000000609cfae */ /* 0x020fe8000c101d46 */
[----:B------:R0:W-:Y:S02]  /*e110*/  @!P4 LDGSTS.E.BYPASS.LTC128B.128 [R9+0x1a400], desc[UR6][R6.64+0x80], !P1 ;  /* 0x1a4000800609cfae */ /* 0x0001e4000c901d46 */
[----:B0-----:R-:W-:-:S04]  /*e120*/  @!P2 IMAD.X R6, RZ, RZ, R8, P3 ;  /* 0x000000ffff06a224 */ /* 0x001fc800018e0608 */
[----:B------:R-:W-:Y:S02]  /*e130*/  @!P2 IMAD.MOV.U32 R7, RZ, RZ, R6 ;  /* 0x000000ffff07a224 */ /* 0x000fe400078e0006 */
[----:B------:R-:W-:Y:S02]  /*e140*/  @!P2 IMAD.MOV.U32 R6, RZ, RZ, R5 ;  /* 0x000000ffff06a224 */ /* 0x000fe400078e0005 */
[----:B------:R-:W-:-:S03]  /*e150*/  VIADD R5, R4, 0x20 ;  /* 0x0000002004057836 */ /* 0x000fc60000000000 */
        /* <DEDUP_REMOVED lines=40> */
[----:B0-----:R-:W0:Y:S04]  /*e3e0*/  SHFL.IDX PT, R6, R0, 0x6, 0x181f ;  /* 0x00d81f0000067f89 */ /* 0x001e2800000e0000 */
[----:B------:R-:W1:Y:S02]  /*e3f0*/  SHFL.IDX PT, R0, R0, 0x7, 0x181f ;  /* 0x00f81f0000007f89 */ /* 0x000e6400000e0000 */
[----:B0-----:R-:W-:-:S05]  /*e400*/  @!P2 LEA R6, P3, R10, R6, 0x1 ;  /* 0x000000060a06a211 */ /* 0x001fca00078608ff */
[----:B------:R-:W-:-:S04]  /*e410*/  @!P2 IMAD.X R5, RZ, RZ, R5, P3 ;  /* 0x000000ffff05a224 */ /* 0x000fc800018e0605 */
[----:B------:R-:W-:Y:S02]  /*e420*/  @!P2 IMAD.MOV.U32 R7, RZ, RZ, R5 ;  /* 0x000000ffff07a224 */ /* 0x000fe400078e0005 */
[----:B------:R0:W2:Y:S04]  /*e430*/  SHFL.IDX PT, R5, R2, 0x7, 0x181f ;  /* 0x00f81f0002057f89 */ /* 0x0000a800000e0000 */
[----:B------:R0:W-:Y:S04]  /*e440*/  @!P2 LDGSTS.E.BYPASS.LTC128B.128 [R9+0x19400], desc[UR6][R6.64], !P0 ;  /* 0x194000000609afae */ /* 0x0001e8000c101d46 */
[----:B-1----:R0:W-:Y:S02]  /*e450*/  @!P2 LDGSTS.E.BYPASS.LTC128B.128 [R9+0x1d400], desc[UR6][R6.64+0x80], !P1 ;  /* 0x1d4000800609afae */ /* 0x0021e4000c901d46 */
.L_x_6835:
[----:B------:R-:W-:Y:S01]  /*e460*/  VIADD R4, R4, 0x70 ;  /* 0x0000007004047836 */ /* 0x000fe20000000000 */
[----:B------:R-:W-:Y:S04]  /*e470*/  BSSY B0, `(.L_x_6737) ;  /* 0x000000b000007945 */ /* 0x000fe80003800000 */
[----:B------:R-:W-:-:S13]  /*e480*/  ISETP.GE.AND P2, PT, R4, R3, PT ;  /* 0x000000030400720c */ /* 0x000fda0003f46270 */
[----:B------:R-:W-:Y:S05]  /*e490*/  @P2 BRA `(.L_x_6738) ;  /* 0x0000000000202947 */ /* 0x000fea0003800000 */
[----:B0-----:R-:W-:Y:S01]  /*e4a0*/  LEA R2, P2, R10, R0, 0x1 ;  /* 0x000000000a027211 */ /* 0x001fe200078408ff */
[----:B------:R-:W-:-:S04]  /*e4b0*/  ULDC.64 UR4, c[0x0][0x208] ;  /* 0x0000820000047ab9 */ /* 0x000fc80000000a00 */
[----:B--2---:R-:W-:-:S05]  /*e4c0*/  IMAD.X R3, RZ, RZ, R5, P2 ;  /* 0x000000ffff037224 */ /* 0x004fca00010e0605 */
[----:B------:R-:W-:Y:S01]  /*e4d0*/  @!PT LDS RZ, [RZ] ;  /* 0x00000000fffff984 */ /* 0x000fe20000000800 */
[----:B------:R-:W-:Y:S01]  /*e4e0*/  @!PT LDS RZ, [RZ] ;  /* 0x00000000fffff984 */ /* 0x000fe20000000800 */
[----:B------:R-:W-:Y:S01]  /*e4f0*/  @!PT LDS RZ, [RZ] ;  /* 0x00000000fffff984 */ /* 0x000fe20000000800 */
[----:B------:R1:W-:Y:S04]  /*e500*/  LDGSTS.E.BYPASS.LTC128B.128 [R9+0x19c00], desc[UR4][R2.64], !P0 ;  /* 0x19c0000002097fae */ /* 0x0003e8000c101d44 */
[----:B------:R1:W-:Y:S02]  /*e510*/  LDGSTS.E.BYPASS.LTC128B.128 [R9+0x1dc00], desc[UR4][R2.64+0x80], !P1 ;  /* 0x1dc0008002097fae */ /* 0x0003e4000c901d44 */
.L_x_6738:
[----:B------:R-:W-:Y:S05]  /*e520*/  BSYNC B0 ;  /* 0x0000000000007941 */ /* 0x000fea0003800000 */
.L_x_6737:
[----:B01----:R-:W3:Y:S01]  /*e530*/  LDL R2, [R1+0x2c] ;  /* 0x00002c0001027983 */ /* 0x003ee20000100800 */
        /* <DEDUP_REMOVED lines=10> */
[----:B------:R-:W0:Y:S01]  /*e5e0*/  SYNCS.PHASECHK.TRANS64.TRYWAIT P0, [UR36+0x34820], R0 ;  /* 0x03482000ff0075a7 */ /* 0x000e220008000164 */
[----:B---3--:R-:W-:Y:S01]  /*e5f0*/  ISETP.GE.AND P1, PT, R2, 0xb1, PT ;  /* 0x000000b10200780c */ /* 0x008fe20003f26270 */
[----:B0-----:R-:W-:-:S12]  /*e600*/  @!P0 BRA `(.L_x_6740) ;  /* 0x0000003000f08947 */ /* 0x001fd80003800000 */
.L_x_6836:
[----:B------:R-:W-:Y:S05]  /*e610*/  BSYNC B0 ;  /* 0x0000000000007941 */ /* 0x000fea0003800000 */
.L_x_6739:
[----:B------:R-:W-:Y:S01]  /*e620*/  VIADD R9, R11, 0x34800 ;  /* 0x000348000b097836 */ /* 0x000fe20000000000 */
[----:B------:R-:W-:Y:S06]  /*e630*/  @!P1 BRA `(.L_x_6741) ;  /* 0x0000001c00489947 */ /* 0x000fec0003800000 */
[----:B------:R-:W3:Y:S01]  /*e640*/  LDL R2, [R1+0x20] ;  /* 0x0000200001027983 */ /* 0x000ee20000100800 */
[----:B0-----:R-:W-:Y:S02]  /*e650*/  IMAD.MOV.U32 R0, RZ, RZ, 0x1 ;  /* 0x00000001ff007424 */ /* 0x001fe400078e00ff */
[----:B---3--:R-:W-:-:S05]  /*e660*/  IMAD.MOV R10, RZ, RZ, -R2 ;  /* 0x000000ffff0a7224 */ /* 0x008fca00078e0a02 */
[----:B------:R-:W-:-:S05]  /*e670*/  VIADDMNMX R10, R10, R0, 0xffffffff, !PT ;  /* 0xffffffff0a0a7446 */ /* 0x000fca0007800100 */
[----:B------:R-:W-:-:S05]  /*e680*/  IMAD.IADD R0, R2, 0x1, R10 ;  /* 0x0000000102007824 */ /* 0x000fca00078e020a */
[----:B------:R-:W-:-:S04]  /*e690*/  LOP3.LUT R0, R0, 0x1, RZ, 0xc0, !PT ;  /* 0x0000000100007812 */ /* 0x000fc800078ec0ff */
[----:B------:R-:W-:Y:S01]  /*e6a0*/  ISETP.NE.U32.AND P0, PT, R0, 0x1, PT ;  /* 0x000000010000780c */ /* 0x000fe20003f05070 */
[----:B------:R-:W-:-:S12]  /*e6b0*/  VIADD R0, R2, 0xfffffffe ;  /* 0xfffffffe02007836 */ /* 0x000fd80000000000 */
[----:B------:R-:W-:Y:S05]  /*e6c0*/  @P0 BRA `(.L_x_6742) ;  /* 0x0000000800640947 */ /* 0x000fea0003800000 */
[----:B------:R-:W3:Y:S01]  /*e6d0*/  LDL R2, [R1+0x4] ;  /* 0x0000040001027983 */ /* 0x000ee20000100800 */
[----:B------:R-:W-:Y:S01]  /*e6e0*/  LOP3.LUT P2, RZ, R19, 0x2, RZ, 0xc0, !PT ;  /* 0x0000000213ff7812 */ /* 0x000fe2000784c0ff */
[----:B------:R-:W-:Y:S01]  /*e6f0*/  VIADD R4, R18, 0x1 ;  /* 0x0000000112047836 */ /* 0x000fe20000000000 */
        /* <DEDUP_REMOVED lines=12> */
[----:B------:R-:W4:Y:S01]  /*e7c0*/  LDL R7, [R1] ;  /* 0x0000000001077983 */ /* 0x000f220000100800 */
[----:B------:R-:W-:Y:S01]  /*e7d0*/  ULDC.64 UR6, c[0x0][0x208] ;  /* 0x0000820000067ab9 */ /* 0x000fe20000000a00 */
[----:B0-----:R-:W-:-:S13]  /*e7e0*/  ISETP.NE.AND P0, PT, R6, 0x1, PT ;  /* 0x000000010600780c */ /* 0x001fda0003f05270 */
[----:B------:R-:W2:Y:S02]  /*e7f0*/  @P0 LDC.64 R2, c[0x0][0x440] ;  /* 0x00011000ff020b82 */ /* 0x000ea40000000a00 */
[----:B--2---:R-:W-:-:S04]  /*e800*/  @P0 IMAD.HI.U32 R5, R0, R2, RZ ;  /* 0x0000000200050227 */ /* 0x004fc800078e00ff */
        /* <DEDUP_REMOVED lines=13> */
.L_x_6745:
[----:B------:R-:W-:Y:S01]  /*e8e0*/  LEA R3, R4, UR36, 0x3 ;  /* 0x0000002404037c11 */ /* 0x000fe2000f8e18ff */
[----:B------:R-:W-:Y:S01]  /*e8f0*/  BSSY B1, `(.L_x_6746) ;  /* 0x0000004000017945 */ /* 0x000fe20003800000 */
[----:B------:R-:W-:-:S04]  /*e900*/  SHF.L.U32 R2, R8, 0x1f, RZ ;  /* 0x0000001f08027819 */ /* 0x000fc800000006ff */
[----:B------:R-:W1:Y:S02]  /*e910*/  SYNCS.PHASECHK.TRANS64.TRYWAIT P0, [R3+URZ+0x34840], R2 ;  /* 0x03484002030075a7 */ /* 0x000e64000800017f */
[----:B-1----:R-:W-:Y:S05]  /*e920*/  @!P0 BRA `(.L_x_6747) ;  /* 0x00000030003c8947 */ /* 0x002fea0003800000 */
.L_x_6837:
[----:B------:R-:W-:Y:S05]  /*e930*/  BSYNC B1 ;  /* 0x0000000000017941 */ /* 0x000fea0003800000 */
.L_x_6746:
[----:B--2---:R-:W2:Y:S01]  /*e940*/  S2R R5, SR_TID.X ;  /* 0x0000000000057919 */ /* 0x004ea20000002100 */
        /* <DEDUP_REMOVED lines=11> */
.L_x_6749:
[----:B------:R-:W-:Y:S05]  /*ea00*/  BSYNC B1 ;  /* 0x0000000000017941 */ /* 0x000fea0003800000 */
.L_x_6748:
[----:B------:R-:W-:Y:S01]  /*ea10*/  IMAD.MOV.U32 R14, RZ, RZ, RZ ;  /* 0x000000ffff0e7224 */ /* 0x000fe200078e00ff */
[----:B------:R-:W-:Y:S01]  /*ea20*/  UIADD3 UR4, UP0, UR38, 0x370, URZ ;  /* 0x0000037026047890 */ /* 0x000fe2000ff1e03f */
[----:B-1----:R-:W-:Y:S01]  /*ea30*/  IMAD R2, R4, 0xb000, R11 ;  /* 0x0000b00004027824 */ /* 0x002fe200078e020b */
[----:B------:R-:W-:Y:S01]  /*ea40*/  PLOP3.LUT P0, PT, PT, PT, PT, 0x80, 0x0 ;  /* 0x000000000000781c */ /* 0x000fe20003f0f070 */
[----:B------:R-:W-:Y:S01]  /*ea50*/  VIADD R3, R3, 0x34830 ;  /* 0x0003483003037836 */ /* 0x000fe20000000000 */
[----:B------:R-:W-:Y:S01]  /*ea60*/  R2UR UR10, R14 ;  /* 0x000000000e0a72ca */ /* 0x000fe200000e0000 */
[----:B------:R-:W-:Y:S01]  /*ea70*/  IMAD R5, R0, 0xb0, RZ ;  /* 0x000000b000057824 */ /* 0x000fe200078e02ff */
[----:B------:R-:W-:Y:S01]  /*ea80*/  UIADD3.X UR5, URZ, UR39, URZ, UP0, !UPT ;  /* 0x000000273f057290 */ /* 0x000fe200087fe43f */
[----:B0-----:R-:W-:Y:S01]  /*ea90*/  VIADD R7, R2, 0x1e400 ;  /* 0x0001e40002077836 */ /* 0x001fe20000000000 */
[----:B------:R-:W-:Y:S01]  /*eaa0*/  UMOV UR6, 0x0 ;  /* 0x0000000000067882 */ /* 0x000fe20000000000 */
[----:B------:R-:W-:-:S10]  /*eab0*/  UMOV UR7, 0x14f00000 ;  /* 0x14f0000000077882 */ /* 0x000fd40000000000 */
.L_x_6750:
        /* <DEDUP_REMOVED lines=16> */
.L_x_6751:
        /* <DEDUP_REMOVED lines=16> */
.L_x_6838:
[----:B------:R-:W-:Y:S05]  /*ecc0*/  BSYNC B1 ;  /* 0x0000000000017941 */ /* 0x000fea0003800000 */
.L_x_6752:
        /* <DEDUP_REMOVED lines=12> */
.L_x_6755:
[----:B------:R-:W-:Y:S05]  /*ed90*/  BSYNC B1 ;  /* 0x0000000000017941 */ /* 0x000fea0003800000 */
.L_x_6754:
        /* <DEDUP_REMOVED lines=12> */
.L_x_6756:
        /* <DEDUP_REMOVED lines=15> */
.L_x_6757:
        /* <DEDUP_REMOVED lines=12> */
.L_x_6744:
[----:B------:R-:W-:Y:S05]  /*f010*/  BSYNC B0 ;  /* 0x0000000000007941 */ /* 0x000fea0003800000 */
.L_x_6743:
[----:B0-----:R-:W3:Y:S01]  /*f020*/  LDL.LU R0, [R1+0x20] ;  /* 0x0000200001007983 */ /* 0x001ee20000300800 */
[----:B------:R-:W-:-:S03]  /*f030*/  IMAD.MOV.U32 R18, RZ, RZ, R4 ;  /* 0x000000ffff127224 */ /* 0x000fc600078e0004 */
[----:B------:R0:W-:Y:S02]  /*f040*/  STL [R1+0x4], R8 ;  /* 0x0000040801007387 */ /* 0x0001e40000100800 */
[----:B0--3--:R-:W-:-:S07]  /*f050*/  VIADD R0, R0, 0xfffffffd ;  /* 0xfffffffd00007836 */ /* 0x009fce0000000000 */
.L_x_6742:
[----:B------:R-:W3:Y:S01]  /*f060*/  LDL.LU R2, [R1+0x18] ;  /* 0x0000180001027983 */ /* 0x000ee20000300800 */
[----:B------:R-:W-:Y:S01]  /*f070*/  IMAD.MOV R10, RZ, RZ, -R10 ;  /* 0x000000ffff0a7224 */ /* 0x000fe200078e0a0a */
[----:B------:R-:W-:Y:S04]  /*f080*/  BSSY B0, `(.L_x_6741) ;  /* 0x000012d000007945 */ /* 0x000fe80003800000 */
[----:B---3--:R-:W-:-:S13]  /*f090*/  ISETP.NE.AND P0, PT, R2, R10, PT ;  /* 0x0000000a0200720c */ /* 0x008fda0003f05270 */
[----:B------:R-:W-:Y:S05]  /*f0a0*/  @!P0 BRA `(.L_x_6758) ;  /* 0x0000001000a88947 */ /* 0x000fea0003800000 */
[----:B------:R-:W-:-:S07]  /*f0b0*/  IMAD.MOV.U32 R6, RZ, RZ, R17 ;  /* 0x000000ffff067224 */ /* 0x000fce00078e0011 */
.L_x_6789:
[----:B------:R-:W3:Y:S01]  /*f0c0*/  LDL R2, [R1+0x4] ;  /* 0x0000040001027983 */ /* 0x000ee20000100800 */
[----:B------:R-:W-:Y:S01]  /*f0d0*/  LOP3.LUT P1, RZ, R19, 0x2, RZ, 0xc0, !PT ;  /* 0x0000000213ff7812 */ /* 0x000fe2000782c0ff */
[----:B------:R-:W-:Y:S01]  /*f0e0*/  VIADD R4, R18, 0x1 ;  /* 0x0000000112047836 */ /* 0x000fe20000000000 */
[----:B------:R-:W-:Y:S04]  /*f0f0*/  BSSY B1, `(.L_x_6759) ;  /* 0x000008f000017945 */ /* 0x000fe80003800000 */
[----:B------:R-:W-:-:S04]  /*f100*/  ISETP.NE.AND P0, PT, R4, 0x2, PT ;  /* 0x000000020400780c */ /* 0x000fc80003f05270 */
[----:B--2---:R-:W-:Y:S02]  /*f110*/  SEL R5, RZ, 0x1, P0 ;  /* 0x00000001ff057807 */ /* 0x004fe40000000000 */
[----:B------:R-:W-:Y:S02]  /*f120*/  SEL R4, R4, RZ, P0 ;  /* 0x000000ff04047207 */ /* 0x000fe40000000000 */
[----:B---3--:R-:W-:Y:S01]  /*f130*/  LOP3.LUT R5, R2, R5, RZ, 0x3c, !PT ;  /* 0x0000000502057212 */ /* 0x008fe200078e3cff */
        /* <DEDUP_REMOVED lines=25> */
.L_x_6761:
[----:B------:R-:W-:Y:S01]  /*f2d0*/  LEA R3, R4, UR36, 0x3 ;  /* 0x0000002404037c11 */ /* 0x000fe2000f8e18ff */
[----:B------:R-:W-:Y:S01]  /*f2e0*/  BSSY B2, `(.L_x_6762) ;  /* 0x0000004000027945 */ /* 0x000fe20003800000 */
[----:B------:R-:W-:-:S04]  /*f2f0*/  SHF.L.U32 R2, R5, 0x1f, RZ ;  /* 0x0000001f05027819 */ /* 0x000fc800000006ff */
[----:B------:R-:W1:Y:S02]  /*f300*/  SYNCS.PHASECHK.TRANS64.TRYWAIT P0, [R3+URZ+0x34840], R2 ;  /* 0x03484002030075a7 */ /* 0x000e64000800017f */
[----:B-1----:R-:W-:Y:S05]  /*f310*/  @!P0 BRA `(.L_x_6763) ;  /* 0x0000002400e88947 */ /* 0x002fea0003800000 */
.L_x_6839:
[----:B------:R-:W-:Y:S05]  /*f320*/  BSYNC B2 ;  /* 0x0000000000027941 */ /* 0x000fea0003800000 */
.L_x_6762:
        /* <DEDUP_REMOVED lines=12> */
.L_x_6765:
[----:B------:R-:W-:Y:S05]  /*f3f0*/  BSYNC B2 ;  /* 0x0000000000027941 */ /* 0x000fea0003800000 */
.L_x_6764:
        /* <DEDUP_REMOVED lines=8> */
[----:B------:R-:W-:Y:S01]  /*f480*/  VIADD R10, R2, 0x1e400 ;  /* 0x0001e400020a7836 */ /* 0x000fe20000000000 */
[----:B------:R-:W-:Y:S01]  /*f490*/  UMOV UR6, 0x0 ;  /* 0x0000000000067882 */ /* 0x000fe20000000000 */
[----:B------:R-:W-:-:S10]  /*f4a0*/  UMOV UR7, 0x14f00000 ;  /* 0x14f0000000077882 */ /* 0x000fd40000000000 */
.L_x_6766:
        /* <DEDUP_REMOVED lines=16> */
.L_x_6767:
        /* <DEDUP_REMOVED lines=16> */
.L_x_6840:
[----:B------:R-:W-:Y:S05]  /*f6b0*/  BSYNC B2 ;  /* 0x0000000000027941 */ /* 0x000fea0003800000 */
.L_x_6768:
        /* <DEDUP_REMOVED lines=11> */
.L_x_6771:
[----:B------:R-:W-:Y:S05]  /*f770*/  BSYNC B2 ;  /* 0x0000000000027941 */ /* 0x000fea0003800000 */
.L_x_6770:
        /* <DEDUP_REMOVED lines=11> */
.L_x_6772:
        /* <DEDUP_REMOVED lines=15> */
.L_x_6773:
        /* <DEDUP_REMOVED lines=12> */
.L_x_6760:
[----:B------:R-:W-:Y:S05]  /*f9e0*/  BSYNC B1 ;  /* 0x0000000000017941 */ /* 0x000fea0003800000 */
.L_x_6759:
        /* <DEDUP_REMOVED lines=33> */
.L_x_6776:
[----:B------:R-:W-:Y:S01]  /*fc00*/  LEA R2, R18, UR36, 0x3 ;  /* 0x0000002412027c11 */ /* 0x000fe2000f8e18ff */
[----:B------:R-:W-:Y:S01]  /*fc10*/  BSSY B2, `(.L_x_6777) ;  /* 0x0000004000027945 */ /* 0x000fe20003800000 */
[----:B------:R-:W-:-:S04]  /*fc20*/  SHF.L.U32 R3, R10, 0x1f, RZ ;  /* 0x0000001f0a037819 */ /* 0x000fc800000006ff */
[----:B------:R-:W2:Y:S02]  /*fc30*/  SYNCS.PHASECHK.TRANS64.TRYWAIT P0, [R2+URZ+0x34840], R3 ;  /* 0x03484003020075a7 */ /* 0x000ea4000800017f */
[----:B--2---:R-:W-:Y:S05]  /*fc40*/  @!P0 BRA `(.L_x_6778) ;  /* 0x0000001c00c48947 */ /* 0x004fea0003800000 */
.L_x_6841:
[----:B------:R-:W-:Y:S05]  /*fc50*/  BSYNC B2 ;  /* 0x0000000000027941 */ /* 0x000fea0003800000 */
.L_x_6777:
        /* <DEDUP_REMOVED lines=12> */
.L_x_6780:
[----:B------:R-:W-:Y:S05]  /*fd20*/  BSYNC B2 ;  /* 0x0000000000027941 */ /* 0x000fea0003800000 */
.L_x_6779:
        /* <DEDUP_REMOVED lines=12> */
.L_x_6781:
        /* <DEDUP_REMOVED lines=16> */
.L_x_6782:
        /* <DEDUP_REMOVED lines=15> */
.L_x_6842:
[----:B------:R-:W-:Y:S05]  /*ffe0*/  BSYNC B2 ;  /* 0x0000000000027941 */ /* 0x000fea0003800000 */
.L_x_6783:
        /* <DEDUP_REMOVED lines=11> */
.L_x_6786:
[----:B------:R-:W-:Y:S05]  /*100a0*/  BSYNC B2 ;  /* 0x0000000000027941 */ /* 0x000fea0003800000 */
.L_x_6785:
        /* <DEDUP_REMOVED lines=11> */
.L_x_6787:
        /* <DEDUP_REMOVED lines=15> */
.L_x_6788:
        /* <DEDUP_REMOVED lines=12> */
.L_x_6775:
[----:B------:R-:W-:Y:S05]  /*10310*/  BSYNC B1 ;  /* 0x0000000000017941 */ /* 0x000fea0003800000 */
.L_x_6774:
[C---:B------:R-:W-:Y:S01]  /*10320*/  ISETP.GT.AND P0, PT, R0.reuse, 0x1, PT ;  /* 0x000000010000780c */ /* 0x040fe20003f04270 */
[----:B------:R-:W-:-:S12]  /*10330*/  VIADD R0, R0, 0xfffffffe ;  /* 0xfffffffe00007836 */ /* 0x000fd80000000000 */
[----:B------:R-:W-:Y:S05]  /*10340*/  @P0 BRA `(.L_x_6789) ;  /* 0xffffffec005c0947 */ /* 0x000fea000383ffff */
.L_x_6758:
[----:B------:R-:W-:Y:S05]  /*10350*/  BSYNC B0 ;  /* 0x0000000000007941 */ /* 0x000fea0003800000 */
.L_x_6741:
[----:B------:R-:W-:Y:S01]  /*10360*/  LOP3.LUT P0, RZ, R19, 0x2, RZ, 0xc0, !PT ;  /* 0x0000000213ff7812 */ /* 0x000fe2000780c0ff */
[----:B------:R-:W-:-:S12]  /*10370*/  BSSY B0, `(.L_x_6790) ;  /* 0x000003a000007945 */ /* 0x000fd80003800000 */
[----:B------:R-:W-:Y:S05]  /*10380*/  @!P0 BRA `(.L_x_6791) ;  /* 0x0000000000e08947 */ /* 0x000fea0003800000 */
[----:B------:R-:W3:Y:S01]  /*10390*/  LDL R3, [R1+0x4] ;  /* 0x0000040001037983 */ /* 0x000ee20000100800 */
[----:B0-----:R-:W-:Y:S01]  /*103a0*/  LEA R0, R18, UR36, 0x3 ;  /* 0x0000002412007c11 */ /* 0x001fe2000f8e18ff */
[----:B------:R-:W-:Y:S01]  /*103b0*/  BSSY B1, `(.L_x_6792) ;  /* 0x0000007000017945 */ /* 0x000fe20003800000 */
[----:B------:R-:W0:Y:S02]  /*103c0*/  S2R R2, SR_TID.X ;  /* 0x0000000000027919 */ /* 0x000e240000002100 */
[----:B0-----:R-:W-:-:S04]  /*103d0*/  LOP3.LUT R2, R2, 0x7f, RZ, 0xc0, !PT ;  /* 0x0000007f02027812 */ /* 0x001fc800078ec0ff */
[----:B------:R-:W-:Y:S02]  /*103e0*/  ISETP.NE.AND P1, PT, R2, RZ, PT ;  /* 0x000000ff0200720c */ /* 0x000fe40003f25270 */
[----:B---3--:R-:W-:-:S04]  /*103f0*/  SHF.L.U32 R3, R3, 0x1f, RZ ;  /* 0x0000001f03037819 */ /* 0x008fc800000006ff */
[----:B------:R-:W0:Y:S02]  /*10400*/  SYNCS.PHASECHK.TRANS64.TRYWAIT P0, [R0+URZ+0x34860], R3 ;  /* 0x03486003000075a7 */ /* 0x000e24000800017f */
[----:B0-----:R-:W-:Y:S05]  /*10410*/  @!P0 BRA `(.L_x_6793) ;  /* 0x0000001400f88947 */ /* 0x001fea0003800000 */
.L_x_6843:
[----:B------:R-:W-:Y:S05]  /*10420*/  BSYNC B1 ;  /* 0x0000000000017941 */ /* 0x000fea0003800000 */
.L_x_6792:
        /* <DEDUP_REMOVED lines=9> */
.L_x_6795:
[----:B------:R-:W-:Y:S05]  /*104c0*/  BSYNC B1 ;  /* 0x0000000000017941 */ /* 0x000fea0003800000 */
.L_x_6794:
[----:B------:R-:W3:Y:S01]  /*104d0*/  LDL R2, [R1+0x8] ;  /* 0x0000080001027983 */ /* 0x000ee20000100800 */
        /* <DEDUP_REMOVED lines=9> */
[----:B---3--:R-:W-:-:S09]  /*10570*/  IMAD R2, R2, 0xb0, RZ ;  /* 0x000000b002027824 */ /* 0x008fd200078e02ff */
.L_x_6796:
        /* <DEDUP_REMOVED lines=15> */
.L_x_6797:
        /* <DEDUP_REMOVED lines=10> */
.L_x_6791:
[----:B------:R-:W-:Y:S05]  /*10710*/  BSYNC B0 ;  /* 0x0000000000007941 */ /* 0x000fea0003800000 */
.L_x_6790:
[----:B--2---:R-:W2:Y:S01]  /*10720*/  LDL.LU R5, [R1+0x24] ;  /* 0x0000240001057983 */ /* 0x004ea20000300800 */
[----:B------:R-:W-:Y:S01]  /*10730*/  VIADD R18, R18, 0x1 ;  /* 0x0000000112127836 */ /* 0x000fe20000000000 */
[----:B------:R-:W-:Y:S02]  /*10740*/  ULDC UR4, c[0x0][0xc34] ;  /* 0x00030d0000047ab9 */ /* 0x000fe40000000800 */
[----:B------:R-:W3:Y:S04]  /*10750*/  LDL.LU R4, [R1+0x4] ;  /* 0x0000040001047983 */ /* 0x000ee80000300800 */
[----:B------:R-:W4:Y:S01]  /*10760*/  LDL.LU R3, [R1+0x2c] ;  /* 0x00002c0001037983 */ /* 0x000f220000300800 */
[----:B------:R-:W-:-:S04]  /*10770*/  ISETP.NE.AND P0, PT, R18, 0x2, PT ;  /* 0x000000021200780c */ /* 0x000fc80003f05270 */
[----:B0-----:R-:W-:Y:S02]  /*10780*/  SEL R0, RZ, 0x1, P0 ;  /* 0x00000001ff007807 */ /* 0x001fe40000000000 */
[----:B------:R-:W-:Y:S01]  /*10790*/  SEL R18, R18, RZ, P0 ;  /* 0x000000ff12127207 */ /* 0x000fe20000000000 */
[----:B--2---:R-:W-:Y:S01]  /*107a0*/  VIADD R5, R5, UR37 ;  /* 0x0000002505057c36 */ /* 0x004fe20008000000 */
[----:B---3--:R-:W-:-:S04]  /*107b0*/  LOP3.LUT R4, R4, R0, RZ, 0x3c, !PT ;  /* 0x0000000004047212 */ /* 0x008fc800078e3cff */
[----:B------:R0:W-:Y:S01]  /*107c0*/  STL [R1+0x24], R5 ;  /* 0x0000240501007387 */ /* 0x0001e20000100800 */
[----:B------:R-:W-:Y:S01]  /*107d0*/  ISETP.GE.AND P1, PT, R5, UR4, PT ;  /* 0x0000000405007c0c */ /* 0x000fe2000bf26270 */
[----:B----4-:R-:W-:-:S05]  /*107e0*/  VIADD R3, R3, 0x1 ;  /* 0x0000000103037836 */ /* 0x010fca0000000000 */
[----:B------:R0:W-:Y:S04]  /*107f0*/  STL [R1+0x2c], R3 ;  /* 0x00002c0301007387 */ /* 0x0001e80000100800 */
[----:B------:R0:W-:Y:S03]  /*10800*/  STL [R1+0x4], R4 ;  /* 0x0000040401007387 */ /* 0x0001e60000100800 */
[----:B------:R-:W-:Y:S05]  /*10810*/  @!P1 BRA `(.L_x_6798) ;  /* 0xffffffc400b09947 */ /* 0x000fea000383ffff */
[----:B------:R-:W-:-:S07]  /*10820*/  LOP3.LUT R2, R3, 0x1, RZ, 0xc, !PT ;  /* 0x0000000103027812 */ /* 0x000fce00078e0cff */
.L_x_6725:
[----:B0-----:R-:W0:Y:S01]  /*10830*/  S2R R3, SR_CgaCtaId ;  /* 0x0000000000037919 */ /* 0x001e220000008800 */
[----:B------:R-:W-:Y:S01]  /*10840*/  MOV R0, 0x400 ;  /* 0x0000040000007802 */ /* 0x000fe20000000f00 */
[----:B------:R-:W-:Y:S03]  /*10850*/  BSSY B0, `(.L_x_6799) ;  /* 0x0000005000007945 */ /* 0x000fe60003800000 */
[----:B0-----:R-:W-:Y:S02]  /*10860*/  LEA R0, R3, R0, 0x18 ;  /* 0x0000000003007211 */ /* 0x001fe400078ec0ff */
[----:B------:R-:W-:-:S04]  /*10870*/  SHF.L.U32 R3, R2, 0x1f, RZ ;  /* 0x0000001f02037819 */ /* 0x000fc800000006ff */
[----:B------:R-:W0:Y:S02]  /*10880*/  SYNCS.PHASECHK.TRANS64.TRYWAIT P0, [R0+URZ+0x34820], R3 ;  /* 0x03482003000075a7 */ /* 0x000e24000800017f */
[----:B0-----:R-:W-:Y:S05]  /*10890*/  @!P0 BRA `(.L_x_6800) ;  /* 0x0000001000ec8947 */ /* 0x001fea0003800000 */
.L_x_6844:
[----:B------:R-:W-:Y:S05]  /*108a0*/  BSYNC B0 ;  /* 0x0000000000007941 */ /* 0x000fea0003800000 */
.L_x_6799:
[----:B------:R-:W-:-:S03]  /*108b0*/  UMOV UR4, 0xffffffff ;  /* 0xffffffff00047882 */ /* 0x000fc60000000000 */
[----:B------:R-:W-:Y:S05]  /*108c0*/  BRA.DIV UR4, `(.L_x_6801) ;  /* 0x0000001204f47947 */ /* 0x000fea000b800000 */
[----:B------:R-:W2:Y:S02]  /*108d0*/  S2R R2, SR_TID.X ;  /* 0x0000000000027919 */ /* 0x000ea40000002100 */
[----:B--2---:R-:W-:-:S04]  /*108e0*/  SHF.R.U32.HI R2, RZ, 0x5, R2 ;  /* 0x00000005ff027819 */ /* 0x004fc80000011602 */
[----:B------:R-:W-:-:S05]  /*108f0*/  LOP3.LUT R2, R2, 0x3, RZ, 0xc0, !PT ;  /* 0x0000000302027812 */ /* 0x000fca00078ec0ff */
[----:B------:R2:W3:Y:S02]  /*10900*/  SHFL.IDX PT, R14, R2, RZ, 0x1f ;  /* 0x00001fff020e7589 */ /* 0x0004e400000e0000 */
.L_x_6847:
[----:B---3--:R-:W-:Y:S01]  /*10910*/  ISETP.NE.AND P0, PT, R14, RZ, PT ;  /* 0x000000ff0e00720c */ /* 0x008fe20003f05270 */
[----:B------:R-:W-:-:S12]  /*10920*/  BSSY B0, `(.L_x_6802) ;  /* 0x0000025000007945 */ /* 0x000fd80003800000 */
[----:B------:R-:W-:Y:S05]  /*10930*/  @P0 BRA `(.L_x_6803) ;  /* 0x00000000008c0947 */ /* 0x000fea0003800000 */
[----:B------:R-:W-:-:S03]  /*10940*/  UMOV UR4, 0xffffffff ;  /* 0xffffffff00047882 */ /* 0x000fc60000000000 */
[----:B------:R-:W-:Y:S05]  /*10950*/  BRA.DIV UR4, `(.L_x_6804) ;  /* 0x0000001604047947 */ /* 0x000fea000b800000 */
[----:B------:R-:W-:-:S13]  /*10960*/  ELECT P6, URZ, PT ;  /* 0x00000000003f782f */ /* 0x000fda00038c0000 */
.L_x_6850:
[----:B------:R-:W-:Y:S05]  /*10970*/  @!P6 BRA `(.L_x_6803) ;  /* 0x00000000007ce947 */ /* 0x000fea0003800000 */
[----:B--2---:R-:W2:Y:S02]  /*10980*/  LDL.LU R2, [R1+0x30] ;  /* 0x0000300001027983 */ /* 0x004ea40000300800 */
[----:B--2---:R-:W-:-:S04]  /*10990*/  LOP3.LUT R2, R2, 0x2, RZ, 0xfc, !PT ;  /* 0x0000000202027812 */ /* 0x004fc800078efcff */
[----:B------:R-:W-:-:S13]  /*109a0*/  ISETP.NE.AND P2, PT, R2, 0x3, PT ;  /* 0x000000030200780c */ /* 0x000fda0003f45270 */
[----:B------:R-:W-:Y:S05]  /*109b0*/  @!P2 BRA `(.L_x_6805) ;  /* 0x000000000004a947 */ /* 0x000fea0003800000 */
[----:B------:R-:W-:Y:S01]  /*109c0*/  BPT.TRAP 0x1 ;  /* 0x000000040000795c */ /* 0x000fe20000300000 */
.L_x_6805:
        /* <DEDUP_REMOVED lines=13> */
.L_x_6851:
[----:B------:R-:W2:Y:S02]  /*10aa0*/  SYNCS.PHASECHK.TRANS64.TRYWAIT P0, [R3+URZ], R2 ;  /* 0x00000002030075a7 */ /* 0x000ea4000800017f */
[----:B--2---:R-:W-:Y:S05]  /*10ab0*/  @!P0 BRA `(.L_x_6807) ;  /* 0x0000001000e08947 */ /* 0x004fea0003800000 */
.L_x_6852:
[----:B------:R-:W-:Y:S05]  /*10ac0*/  @!P2 BRA `(.L_x_6808) ;  /* 0x000000000004a947 */ /* 0x000fea0003800000 */
[----:B------:R-:W-:Y:S01]  /*10ad0*/  BPT.TRAP 0x1 ;  /* 0x000000040000795c */ /* 0x000fe20000300000 */
.L_x_6808:
[----:B--2---:R-:W-:-:S04]  /*10ae0*/  VIADD R3, R0, 0x34860 ;  /* 0x0003486000037836 */ /* 0x004fc80000000000 */
[----:B------:R-:W-:-:S04]  /*10af0*/  IMAD R18, R18, 0x8, R3 ;  /* 0x0000000812127824 */ /* 0x000fc800078e0203 */
[----:B------:R-:W2:Y:S02]  /*10b00*/  SYNCS.PHASECHK.TRANS64.TRYWAIT P0, [R18+URZ], R5 ;  /* 0x00000005120075a7 */ /* 0x000ea4000800017f */
[----:B--2---:R-:W-:Y:S05]  /*10b10*/  @!P0 BRA `(.L_x_6809) ;  /* 0x0000001000dc8947 */ /* 0x004fea0003800000 */
.L_x_6853:
[----:B------:R-:W-:-:S07]  /*10b20*/  IMAD R3, R4, 0x8, R3 ;  /* 0x0000000804037824 */ /* 0x000fce00078e0203 */
.L_x_6810:
[----:B---3--:R3:W4:Y:S02]  /*10b30*/  SYNCS.PHASECHK.TRANS64.TRYWAIT P0, [R3+URZ], R2 ;  /* 0x00000002030075a7 */ /* 0x008724000800017f */
[----:B----4-:R-:W-:Y:S05]  /*10b40*/  @!P0 NANOSLEEP.SYNCS 0x989680 ;  /* 0x009896800000895d */ /* 0x010fea0003900000 */
[----:B------:R-:W4:Y:S02]  /*10b50*/  @!P0 SYNCS.PHASECHK.TRANS64 P0, [R3+URZ], R2 ;  /* 0x00000002030085a7 */ /* 0x000f24000800007f */
[----:B----4-:R-:W-:Y:S05]  /*10b60*/  @!P0 BRA `(.L_x_6810) ;  /* 0xfffffffc00f08947 */ /* 0x010fea000383ffff */
.L_x_6803:
[----:B------:R-:W-:Y:S05]  /*10b70*/  BSYNC B0 ;  /* 0x0000000000007941 */ /* 0x000fea0003800000 */
.L_x_6802:
[----:B------:R-:W-:Y:S05]  /*10b80*/  EXIT ;  /* 0x000000000000794d */ /* 0x000fea0003800000 */
.L_x_6697:
[----:B0-----:R-:W-:-:S04]  /*10b90*/  IMAD.U32 R3, RZ, RZ, UR61 ;  /* 0x0000003dff037e24 */ /* 0x001fc8000f8e00ff */
[----:B------:R0:W1:Y:S03]  /*10ba0*/  SYNCS.PHASECHK.TRANS64.TRYWAIT P1, [R3+URZ+0x34800], R0 ;  /* 0x03480000030075a7 */ /* 0x000066000802017f */
[----:B-1----:R-:W-:Y:S05]  /*10bb0*/  @!P1 NANOSLEEP.SYNCS 0x989680 ;  /* 0x009896800000995d */ /* 0x002fea0003900000 */
[----:B------:R-:W1:Y:S02]  /*10bc0*/  @!P1 SYNCS.PHASECHK.TRANS64 P1, [R3+URZ+0x34800], R0 ;  /* 0x03480000030095a7 */ /* 0x000e64000802007f */
[----:B-1----:R-:W-:Y:S05]  /*10bd0*/  @!P1 BRA `(.L_x_6697) ;  /* 0xfffffffc00ec9947 */ /* 0x002fea000383ffff */
[----:B------:R-:W-:Y:S05]  /*10be0*/  BRA `(.L_x_6811) ;  /* 0xffffff0400747947 */ /* 0x000fea000383ffff */
.L_x_6701:
[----:B-1----:R1:W2:Y:S02]  /*10bf0*/  SYNCS.PHASECHK.TRANS64.TRYWAIT P2, [R11+URZ+0x34830], R0 ;  /* 0x034830000b0075a7 */ /* 0x0022a4000804017f */
[----:B--2---:R-:W-:Y:S05]  /*10c00*/  @!P2 NANOSLEEP.SYNCS 0x989680 ;  /* 0x009896800000a95d */ /* 0x004fea0003900000 */
[----:B------:R-:W2:Y:S02]  /*10c10*/  @!P2 SYNCS.PHASECHK.TRANS64 P2, [R11+URZ+0x34830], R0 ;  /* 0x034830000b00a5a7 */ /* 0x000ea4000804007f */
[----:B--2---:R-:W-:Y:S05]  /*10c20*/  @!P2 BRA `(.L_x_6701) ;  /* 0xfffffffc00f0a947 */ /* 0x004fea000383ffff */
[----:B------:R-:W-:Y:S05]  /*10c30*/  BRA `(.L_x_6700) ;  /* 0xffffff0400a47947 */ /* 0x000fea000383ffff */
.L_x_6706:
[----:B-1----:R-:W-:-:S04]  /*10c40*/  IMAD.U32 R10, RZ, RZ, UR6 ;  /* 0x00000006ff0a7e24 */ /* 0x002fc8000f8e00ff */
[----:B------:R1:W2:Y:S03]  /*10c50*/  SYNCS.PHASECHK.TRANS64.TRYWAIT P2, [R10+URZ+0x34830], R3 ;  /* 0x034830030a0075a7 */ /* 0x0002a6000804017f */
[----:B--2---:R-:W-:Y:S05]  /*10c60*/  @!P2 NANOSLEEP.SYNCS 0x989680 ;  /* 0x009896800000a95d */ /* 0x004fea0003900000 */
[----:B------:R-:W2:Y:S02]  /*10c70*/  @!P2 SYNCS.PHASECHK.TRANS64 P2, [R10+URZ+0x34830], R3 ;  /* 0x034830030a00a5a7 */ /* 0x000ea4000804007f */
[----:B--2---:R-:W-:Y:S05]  /*10c80*/  @!P2 BRA `(.L_x_6706) ;  /* 0xfffffffc00eca947 */ /* 0x004fea000383ffff */
[----:B------:R-:W-:Y:S05]  /*10c90*/  BRA `(.L_x_6703) ;  /* 0xffffff5400b87947 */ /* 0x000fea000383ffff */
.L_x_6710:
[----:B-1----:R-:W-:-:S04]  /*10ca0*/  IMAD.U32 R10, RZ, RZ, UR6 ;  /* 0x00000006ff0a7e24 */ /* 0x002fc8000f8e00ff */
[----:B------:R1:W2:Y:S03]  /*10cb0*/  SYNCS.PHASECHK.TRANS64.TRYWAIT P2, [R10+URZ+0x34850], R3 ;  /* 0x034850030a0075a7 */ /* 0x0002a6000804017f */
[----:B--2---:R-:W-:Y:S05]  /*10cc0*/  @!P2 NANOSLEEP.SYNCS 0x989680 ;  /* 0x009896800000a95d */ /* 0x004fea0003900000 */
[----:B------:R-:W2:Y:S02]  /*10cd0*/  @!P2 SYNCS.PHASECHK.TRANS64 P2, [R10+URZ+0x34850], R3 ;  /* 0x034850030a00a5a7 */ /* 0x000ea4000804007f */
[----:B--2---:R-:W-:Y:S05]  /*10ce0*/  @!P2 BRA `(.L_x_6710) ;  /* 0xfffffffc00eca947 */ /* 0x004fea000383ffff */
[----:B------:R-:W-:Y:S05]  /*10cf0*/  BRA `(.L_x_6707) ;  /* 0xffffff7c00647947 */ /* 0x000fea000383ffff */
.L_x_6715:
[----:B-1----:R-:W-:-:S04]  /*10d00*/  IMAD.U32 R5, RZ, RZ, UR8 ;  /* 0x00000008ff057e24 */ /* 0x002fc8000f8e00ff */
[----:B------:R1:W2:Y:S03]  /*10d10*/  SYNCS.PHASECHK.TRANS64.TRYWAIT P0, [R5+URZ+0x34850], R0 ;  /* 0x03485000050075a7 */ /* 0x0002a6000800017f */
[----:B--2---:R-:W-:Y:S05]  /*10d20*/  @!P0 NANOSLEEP.SYNCS 0x989680 ;  /* 0x009896800000895d */ /* 0x004fea0003900000 */
[----:B------:R-:W2:Y:S02]  /*10d30*/  @!P0 SYNCS.PHASECHK.TRANS64 P0, [R5+URZ+0x34850], R0 ;  /* 0x03485000050085a7 */ /* 0x000ea4000800007f */
[----:B--2---:R-:W-:Y:S05]  /*10d40*/  @!P0 BRA `(.L_x_6715) ;  /* 0xfffffffc00ec8947 */ /* 0x004fea000383ffff */
[----:B------:R-:W-:Y:S05]  /*10d50*/  BRA `(.L_x_6714) ;  /* 0xffffffa000407947 */ /* 0x000fea000383ffff */
.L_x_6729:
        /* <DEDUP_REMOVED lines=11> */
.L_x_6813:
[----:B------:R-:W-:Y:S05]  /*10e10*/  BSYNC B0 ;  /* 0x0000000000007941 */ /* 0x000fea0003800000 */
.L_x_6812:
[----:B------:R-:W-:Y:S05]  /*10e20*/  BRA `(.L_x_6814) ;  /* 0xffffffc400f87947 */ /* 0x000fea000383ffff */
.L_x_6731:
[----:B------:R-:W-:Y:S01]  /*10e30*/  BSSY B0, `(.L_x_6815) ;  /* 0x0000006000007945 */ /* 0x000fe20003800000 */
[----:B------:R-:W-:-:S07]  /*10e40*/  IMAD.MOV.U32 R15, RZ, RZ, -0x1 ;  /* 0xffffffffff0f7424 */ /* 0x000fce00078e00ff */
[----:B012---:R-:W-:Y:S05]  /*10e50*/  WARPSYNC.COLLECTIVE R15, `(.L_x_6816) ;  /* 0x000000000f0c7348 */ /* 0x007fea0003c00000 */
[----:B------:R-:W-:Y:S02]  /*10e60*/  ELECT P6, UR62, PT ;  /* 0x00000000003e782f */ /* 0x000fe400038c0000 */
[----:B------:R-:W-:Y:S01]  /*10e70*/  MOV R14, UR62 ;  /* 0x0000003e000e7c02 */ /* 0x000fe20008000f00 */
[----:B012---:R-:W-:Y:S10]  /*10e80*/  ENDCOLLECTIVE ;  /* 0x000000000000791b */ /* 0x007ff40003800000 */
.L_x_6816:
[----:B------:R-:W-:Y:S05]  /*10e90*/  BSYNC B0 ;  /* 0x0000000000007941 */ /* 0x000fea0003800000 */
.L_x_6815:
[----:B------:R-:W-:Y:S05]  /*10ea0*/  BRA `(.L_x_6817) ;  /* 0xffffffc400f87947 */ /* 0x000fea000383ffff */
.L_x_6733:
[----:B--2---:R2:W4:Y:S02]  /*10eb0*/  SYNCS.PHASECHK.TRANS64.TRYWAIT P0, [R0+URZ+0x34840], R2 ;  /* 0x03484002000075a7 */ /* 0x004524000800017f */
[----:B----4-:R-:W-:Y:S05]  /*10ec0*/  @!P0 NANOSLEEP.SYNCS 0x989680 ;  /* 0x009896800000895d */ /* 0x010fea0003900000 */
[----:B------:R-:W4:Y:S02]  /*10ed0*/  @!P0 SYNCS.PHASECHK.TRANS64 P0, [R0+URZ+0x34840], R2 ;  /* 0x03484002000085a7 */ /* 0x000f24000800007f */
[----:B----4-:R-:W-:Y:S05]  /*10ee0*/  @!P0 BRA `(.L_x_6733) ;  /* 0xfffffffc00f08947 */ /* 0x010fea000383ffff */
[----:B------:R-:W-:Y:S05]  /*10ef0*/  BRA `(.L_x_6818) ;  /* 0xffffffc800587947 */ /* 0x000fea000383ffff */
.L_x_6736:
        /* <DEDUP_REMOVED lines=8> */
.L_x_6819:
[----:B------:R-:W-:Y:S01]  /*10f80*/  IMAD.MOV.U32 R13, RZ, RZ, R0 ;  /* 0x000000ffff0d7224 */ /* 0x000fe200078e0000 */
[----:B------:R-:W-:Y:S01]  /*10f90*/  LOP3.LUT R6, R6, 0x7f, RZ, 0xc0, !PT ;  /* 0x0000007f06067812 */ /* 0x000fe200078ec0ff */
[----:B------:R-:W-:-:S07]  /*10fa0*/  IMAD.MOV.U32 R7, RZ, RZ, R14 ;  /* 0x000000ffff077224 */ /* 0x000fce00078e000e */
[----:B------:R-:W-:Y:S05]  /*10fb0*/  WARPSYNC.COLLECTIVE R15, `(.L_x_6820) ;  /* 0x000000000f087348 */ /* 0x000fea0003c00000 */
[----:B------:R0:W1:Y:S02]  /*10fc0*/  SHFL.IDX P6, R14, R13, R12, R11 ;  /* 0x0000000c0d0e7389 */ /* 0x00006400000c000b */
[----:B01----:R-:W-:Y:S01]  /*10fd0*/  ENDCOLLECTIVE ;  /* 0x000000000000791b */ /* 0x003fe20003800000 */
.L_x_6820:
        /* <DEDUP_REMOVED lines=16> */
[----:B------:R0:W-:Y:S01]  /*110e0*/  @!P2 LDGSTS.E.BYPASS.LTC128B.128 [R9+0x1a400], desc[UR6][R6.64+0x80], !P1 ;  /* 0x1a4000800609afae */ /* 0x0001e2000c901d46 */
[----:B------:R-:W-:-:S13]  /*110f0*/  ISETP.GE.AND P2, PT, R5, R3, PT ;  /* 0x000000030500720c */ /* 0x000fda0003f46270 */
[----:B0-----:R-:W-:Y:S05]  /*11100*/  WARPSYNC.COLLECTIVE R15, `(.L_x_6821) ;  /* 0x000000000f087348 */ /* 0x001fea0003c00000 */
[----:B------:R1:W2:Y:S02]  /*11110*/  SHFL.IDX P6, R14, R13, R12, R11 ;  /* 0x0000000c0d0e7389 */ /* 0x0002a400000c000b */
[----:B012---:R-:W-:Y:S01]  /*11120*/  ENDCOLLECTIVE ;  /* 0x000000000000791b */ /* 0x007fe20003800000 */
.L_x_6821:
[----:B------:R-:W-:Y:S02]  /*11130*/  IMAD.MOV.U32 R13, RZ, RZ, R0 ;  /* 0x000000ffff0d7224 */ /* 0x000fe400078e0000 */
[----:B------:R-:W-:-:S07]  /*11140*/  IMAD.MOV.U32 R8, RZ, RZ, R14 ;  /* 0x000000ffff087224 */ /* 0x000fce00078e000e */
[----:B------:R-:W-:Y:S05]  /*11150*/  WARPSYNC.COLLECTIVE R15, `(.L_x_6822) ;  /* 0x000000000f087348 */ /* 0x000fea0003c00000 */
[----:B------:R0:W1:Y:S02]  /*11160*/  SHFL.IDX P6, R14, R13, R12, R11 ;  /* 0x0000000c0d0e7389 */ /* 0x00006400000c000b */
[----:B01----:R-:W-:Y:S01]  /*11170*/  ENDCOLLECTIVE ;  /* 0x000000000000791b */ /* 0x003fe20003800000 */
.L_x_6822:
[----:B------:R-:W-:Y:S01]  /*11180*/  ULDC.64 UR4, c[0x0][0x208] ;  /* 0x0000820000047ab9 */ /* 0x000fe20000000a00 */
[----:B------:R-:W-:Y:S02]  /*11190*/  IMAD.MOV.U32 R13, RZ, RZ, R2 ;  /* 0x000000ffff0d7224 */ /* 0x000fe400078e0002 */
[----:B------:R-:W-:Y:S02]  /*111a0*/  IMAD.MOV.U32 R12, RZ, RZ, 0x2 ;  /* 0x00000002ff0c7424 */ /* 0x000fe400078e00ff */
[----:B------:R-:W-:-:S05]  /*111b0*/  IMAD.MOV.U32 R5, RZ, RZ, R14 ;  /* 0x000000ffff057224 */ /* 0x000fca00078e000e */
[----:B------:R-:W-:-:S05]  /*111c0*/  @!P2 LEA R5, P3, R10, R5, 0x1 ;  /* 0x000000050a05a211 */ /* 0x000fca00078608ff */
[----:B------:R-:W-:Y:S02]  /*111d0*/  @!P2 IMAD.X R6, RZ, RZ, R8, P3 ;  /* 0x000000ffff06a224 */ /* 0x000fe400018e0608 */
[C---:B------:R-:W-:Y:S02]  /*111e0*/  VIADD R8, R4.reuse, 0x60 ;  /* 0x0000006004087836 */ /* 0x040fe40000000000 */
[----:B------:R-:W-:Y:S02]  /*111f0*/  @!P2 IMAD.MOV.U32 R7, RZ, RZ, R6 ;  /* 0x000000ffff07a224 */ /* 0x000fe400078e0006 */
[----:B------:R-:W-:Y:S02]  /*11200*/  @!P2 IMAD.MOV.U32 R6, RZ, RZ, R5 ;  /* 0x000000ffff06a224 */ /* 0x000fe400078e0005 */
[----:B------:R-:W-:-:S03]  /*11210*/  VIADD R5, R4, 0x20 ;  /* 0x0000002004057836 */ /* 0x000fc60000000000 */
        /* <DEDUP_REMOVED lines=9> */
.L_x_6823:
[----:B------:R-:W-:Y:S02]  /*112b0*/  IMAD.MOV.U32 R13, RZ, RZ, R0 ;  /* 0x000000ffff0d7224 */ /* 0x000fe400078e0000 */
[----:B------:R-:W-:-:S07]  /*112c0*/  IMAD.MOV.U32 R5, RZ, RZ, R14 ;  /* 0x000000ffff057224 */ /* 0x000fce00078e000e */
[----:B------:R-:W-:Y:S05]  /*112d0*/  WARPSYNC.COLLECTIVE R15, `(.L_x_6824) ;  /* 0x000000000f087348 */ /* 0x000fea0003c00000 */
[----:B------:R0:W1:Y:S02]  /*112e0*/  SHFL.IDX P6, R14, R13, R12, R11 ;  /* 0x0000000c0d0e7389 */ /* 0x00006400000c000b */
[----:B01----:R-:W-:Y:S01]  /*112f0*/  ENDCOLLECTIVE ;  /* 0x000000000000791b */ /* 0x003fe20003800000 */
.L_x_6824:
        /* <DEDUP_REMOVED lines=17> */
.L_x_6825:
[----:B------:R-:W-:Y:S02]  /*11410*/  IMAD.MOV.U32 R13, RZ, RZ, R0 ;  /* 0x000000ffff0d7224 */ /* 0x000fe400078e0000 */
[----:B------:R-:W-:-:S07]  /*11420*/  IMAD.MOV.U32 R5, RZ, RZ, R14 ;  /* 0x000000ffff057224 */ /* 0x000fce00078e000e */
[----:B------:R-:W-:Y:S05]  /*11430*/  WARPSYNC.COLLECTIVE R15, `(.L_x_6826) ;  /* 0x000000000f087348 */ /* 0x000fea0003c00000 */
[----:B------:R0:W1:Y:S02]  /*11440*/  SHFL.IDX P6, R14, R13, R12, R11 ;  /* 0x0000000c0d0e7389 */ /* 0x00006400000c000b */
[----:B01----:R-:W-:Y:S01]  /*11450*/  ENDCOLLECTIVE ;  /* 0x000000000000791b */ /* 0x003fe20003800000 */
.L_x_6826:
        /* <DEDUP_REMOVED lines=17> */
.L_x_6827:
[----:B------:R-:W-:Y:S02]  /*11570*/  IMAD.MOV.U32 R13, RZ, RZ, R0 ;  /* 0x000000ffff0d7224 */ /* 0x000fe400078e0000 */
[----:B------:R-:W-:-:S07]  /*11580*/  IMAD.MOV.U32 R5, RZ, RZ, R14 ;  /* 0x000000ffff057224 */ /* 0x000fce00078e000e */
[----:B------:R-:W-:Y:S05]  /*11590*/  WARPSYNC.COLLECTIVE R15, `(.L_x_6828) ;  /* 0x000000000f087348 */ /* 0x000fea0003c00000 */
[----:B------:R0:W1:Y:S02]  /*115a0*/  SHFL.IDX P6, R14, R13, R12, R11 ;  /* 0x0000000c0d0e7389 */ /* 0x00006400000c000b */
[----:B01----:R-:W-:Y:S01]  /*115b0*/  ENDCOLLECTIVE ;  /* 0x000000000000791b */ /* 0x003fe20003800000 */
.L_x_6828:
        /* <DEDUP_REMOVED lines=17> */
.L_x_6829:
[----:B------:R-:W-:Y:S02]  /*116d0*/  IMAD.MOV.U32 R13, RZ, RZ, R0 ;  /* 0x000000ffff0d7224 */ /* 0x000fe400078e0000 */
[----:B------:R-:W-:-:S07]  /*116e0*/  IMAD.MOV.U32 R5, RZ, RZ, R14 ;  /* 0x000000ffff057224 */ /* 0x000fce00078e000e */
[----:B------:R-:W-:Y:S05]  /*116f0*/  WARPSYNC.COLLECTIVE R15, `(.L_x_6830) ;  /* 0x000000000f087348 */ /* 0x000fea0003c00000 */
[----:B------:R0:W1:Y:S02]  /*11700*/  SHFL.IDX P6, R14, R13, R12, R11 ;  /* 0x0000000c0d0e7389 */ /* 0x00006400000c000b */
[----:B01----:R-:W-:Y:S01]  /*11710*/  ENDCOLLECTIVE ;  /* 0x000000000000791b */ /* 0x003fe20003800000 */
.L_x_6830:
        /* <DEDUP_REMOVED lines=16> */
.L_x_6831:
[----:B------:R-:W-:Y:S02]  /*11820*/  IMAD.MOV.U32 R13, RZ, RZ, R0 ;  /* 0x000000ffff0d7224 */ /* 0x000fe400078e0000 */
[----:B------:R-:W-:-:S07]  /*11830*/  IMAD.MOV.U32 R5, RZ, RZ, R14 ;  /* 0x000000ffff057224 */ /* 0x000fce00078e000e */
[----:B------:R-:W-:Y:S05]  /*11840*/  WARPSYNC.COLLECTIVE R15, `(.L_x_6832) ;  /* 0x000000000f087348 */ /* 0x000fea0003c00000 */
[----:B------:R0:W1:Y:S02]  /*11850*/  SHFL.IDX P6, R14, R13, R12, R11 ;  /* 0x0000000c0d0e7389 */ /* 0x00006400000c000b */
[----:B01----:R-:W-:Y:S01]  /*11860*/  ENDCOLLECTIVE ;  /* 0x000000000000791b */ /* 0x003fe20003800000 */
.L_x_6832:
        /* <DEDUP_REMOVED lines=11> */
[----:B------:R0:W-:Y:S02]  /*11920*/  @!P2 LDGSTS.E.BYPASS.LTC128B.128 [R9+0x1d400], desc[UR4][R6.64+0x80], !P1 ;  /* 0x1d4000800609afae */ /* 0x0001e4000c901d44 */
[----:B0-----:R-:W-:Y:S05]  /*11930*/  WARPSYNC.COLLECTIVE R15, `(.L_x_6833) ;  /* 0x000000000f087348 */ /* 0x001fea0003c00000 */
[----:B------:R1:W2:Y:S02]  /*11940*/  SHFL.IDX P6, R14, R13, R12, R11 ;  /* 0x0000000c0d0e7389 */ /* 0x0002a400000c000b */
[----:B012---:R-:W-:Y:S01]  /*11950*/  ENDCOLLECTIVE ;  /* 0x000000000000791b */ /* 0x007fe20003800000 */
.L_x_6833:
[----:B------:R-:W-:Y:S02]  /*11960*/  IMAD.MOV.U32 R13, RZ, RZ, R0 ;  /* 0x000000ffff0d7224 */ /* 0x000fe400078e0000 */
[----:B------:R-:W-:-:S07]  /*11970*/  IMAD.MOV.U32 R5, RZ, RZ, R14 ;  /* 0x000000ffff057224 */ /* 0x000fce00078e000e */
[----:B------:R-:W-:Y:S05]  /*11980*/  WARPSYNC.COLLECTIVE R15, `(.L_x_6834) ;  /* 0x000000000f087348 */ /* 0x000fea0003c00000 */
[----:B------:R0:W1:Y:S02]  /*11990*/  SHFL.IDX P6, R14, R13, R12, R11 ;  /* 0x0000000c0d0e7389 */ /* 0x00006400000c000b */
[----:B01----:R-:W-:Y:S01]  /*119a0*/  ENDCOLLECTIVE ;  /* 0x000000000000791b */ /* 0x003fe20003800000 */
.L_x_6834:
[----:B------:R-:W-:Y:S01]  /*119b0*/  IMAD.MOV.U32 R0, RZ, RZ, R14 ;  /* 0x000000ffff007224 */ /* 0x000fe200078e000e */
[----:B------:R-:W-:Y:S06]  /*119c0*/  BRA `(.L_x_6835) ;  /* 0xffffffc800a47947 */ /* 0x000fec000383ffff */
.L_x_6740:
[----:B0-----:R0:W1:Y:S02]  /*119d0*/  SYNCS.PHASECHK.TRANS64.TRYWAIT P0, [R11+URZ+0x34820], R0 ;  /* 0x034820000b0075a7 */ /* 0x001064000800017f */
[----:B-1----:R-:W-:Y:S05]  /*119e0*/  @!P0 NANOSLEEP.SYNCS 0x989680 ;  /* 0x009896800000895d */ /* 0x002fea0003900000 */
[----:B------:R-:W1:Y:S02]  /*119f0*/  @!P0 SYNCS.PHASECHK.TRANS64 P0, [R11+URZ+0x34820], R0 ;  /* 0x034820000b0085a7 */ /* 0x000e64000800007f */
[----:B-1----:R-:W-:Y:S05]  /*11a00*/  @!P0 BRA `(.L_x_6740) ;  /* 0xfffffffc00f08947 */ /* 0x002fea000383ffff */
[----:B------:R-:W-:Y:S05]  /*11a10*/  BRA `(.L_x_6836) ;  /* 0xffffffc800fc7947 */ /* 0x000fea000383ffff */
.L_x_6747:
[----:B-1----:R1:W3:Y:S02]  /*11a20*/  SYNCS.PHASECHK.TRANS64.TRYWAIT P0, [R3+URZ+0x34840], R2 ;  /* 0x03484002030075a7 */ /* 0x0022e4000800017f */
[----:B---3--:R-:W-:Y:S05]  /*11a30*/  @!P0 NANOSLEEP.SYNCS 0x989680 ;  /* 0x009896800000895d */ /* 0x008fea0003900000 */
[----:B------:R-:W3:Y:S02]  /*11a40*/  @!P0 SYNCS.PHASECHK.TRANS64 P0, [R3+URZ+0x34840], R2 ;  /* 0x03484002030085a7 */ /* 0x000ee4000800007f */
[----:B---3--:R-:W-:Y:S05]  /*11a50*/  @!P0 BRA `(.L_x_6747) ;  /* 0xfffffffc00f08947 */ /* 0x008fea000383ffff */
[----:B------:R-:W-:Y:S05]  /*11a60*/  BRA `(.L_x_6837) ;  /* 0xffffffcc00b07947 */ /* 0x000fea000383ffff */
.L_x_6753:
[----:B0-----:R0:W1:Y:S02]  /*11a70*/  SYNCS.PHASECHK.TRANS64.TRYWAIT P0, [R3+URZ+0x60], R2 ;  /* 0x00006002030075a7 */ /* 0x001064000800017f */
[----:B-1----:R-:W-:Y:S05]  /*11a80*/  @!P0 NANOSLEEP.SYNCS 0x989680 ;  /* 0x009896800000895d */ /* 0x002fea0003900000 */
[----:B------:R-:W1:Y:S02]  /*11a90*/  @!P0 SYNCS.PHASECHK.TRANS64 P0, [R3+URZ+0x60], R2 ;  /* 0x00006002030085a7 */ /* 0x000e64000800007f */
[----:B-1----:R-:W-:Y:S05]  /*11aa0*/  @!P0 BRA `(.L_x_6753) ;  /* 0xfffffffc00f08947 */ /* 0x002fea000383ffff */
[----:B------:R-:W-:Y:S05]  /*11ab0*/  BRA `(.L_x_6838) ;  /* 0xffffffd000807947 */ /* 0x000fea000383ffff */
.L_x_6763:
[----:B-1----:R1:W2:Y:S02]  /*11ac0*/  SYNCS.PHASECHK.TRANS64.TRYWAIT P0, [R3+URZ+0x34840], R2 ;  /* 0x03484002030075a7 */ /* 0x0022a4000800017f */
[----:B--2---:R-:W-:Y:S05]  /*11ad0*/  @!P0 NANOSLEEP.SYNCS 0x989680 ;  /* 0x009896800000895d */ /* 0x004fea0003900000 */
[----:B------:R-:W2:Y:S02]  /*11ae0*/  @!P0 SYNCS.PHASECHK.TRANS64 P0, [R3+URZ+0x34840], R2 ;  /* 0x03484002030085a7 */ /* 0x000ea4000800007f */
[----:B--2---:R-:W-:Y:S05]  /*11af0*/  @!P0 BRA `(.L_x_6763) ;  /* 0xfffffffc00f08947 */ /* 0x004fea000383ffff */
[----:B------:R-:W-:Y:S05]  /*11b00*/  BRA `(.L_x_6839) ;  /* 0xffffffd800047947 */ /* 0x000fea000383ffff */
.L_x_6769:
[----:B0-----:R0:W1:Y:S02]  /*11b10*/  SYNCS.PHASECHK.TRANS64.TRYWAIT P0, [R2+URZ+0x60], R3 ;  /* 0x00006003020075a7 */ /* 0x001064000800017f */
[----:B-1----:R-:W-:Y:S05]  /*11b20*/  @!P0 NANOSLEEP.SYNCS 0x989680 ;  /* 0x009896800000895d */ /* 0x002fea0003900000 */
[----:B------:R-:W1:Y:S02]  /*11b30*/  @!P0 SYNCS.PHASECHK.TRANS64 P0, [R2+URZ+0x60], R3 ;  /* 0x00006003020085a7 */ /* 0x000e64000800007f */
[----:B-1----:R-:W-:Y:S05]  /*11b40*/  @!P0 BRA `(.L_x_6769) ;  /* 0xfffffffc00f08947 */ /* 0x002fea000383ffff */
[----:B------:R-:W-:Y:S05]  /*11b50*/  BRA `(.L_x_6840) ;  /* 0xffffffd800d47947 */ /* 0x000fea000383ffff */
.L_x_6778:
[----:B--2---:R2:W3:Y:S02]  /*11b60*/  SYNCS.PHASECHK.TRANS64.TRYWAIT P0, [R2+URZ+0x34840], R3 ;  /* 0x03484003020075a7 */ /* 0x0044e4000800017f */
[----:B---3--:R-:W-:Y:S05]  /*11b70*/  @!P0 NANOSLEEP.SYNCS 0x989680 ;  /* 0x009896800000895d */ /* 0x008fea0003900000 */
[----:B------:R-:W3:Y:S02]  /*11b80*/  @!P0 SYNCS.PHASECHK.TRANS64 P0, [R2+URZ+0x34840], R3 ;  /* 0x03484003020085a7 */ /* 0x000ee4000800007f */
[----:B---3--:R-:W-:Y:S05]  /*11b90*/  @!P0 BRA `(.L_x_6778) ;  /* 0xfffffffc00f08947 */ /* 0x008fea000383ffff */
[----:B------:R-:W-:Y:S05]  /*11ba0*/  BRA `(.L_x_6841) ;  /* 0xffffffe000287947 */ /* 0x000fea000383ffff */
.L_x_6784:
[----:B0-----:R0:W1:Y:S02]  /*11bb0*/  SYNCS.PHASECHK.TRANS64.TRYWAIT P0, [R2+URZ+0x60], R5 ;  /* 0x00006005020075a7 */ /* 0x001064000800017f */
[----:B-1----:R-:W-:Y:S05]  /*11bc0*/  @!P0 NANOSLEEP.SYNCS 0x989680 ;  /* 0x009896800000895d */ /* 0x002fea0003900000 */
[----:B------:R-:W1:Y:S02]  /*11bd0*/  @!P0 SYNCS.PHASECHK.TRANS64 P0, [R2+URZ+0x60], R5 ;  /* 0x00006005020085a7 */ /* 0x000e64000800007f */
[----:B-1----:R-:W-:Y:S05]  /*11be0*/  @!P0 BRA `(.L_x_6784) ;  /* 0xfffffffc00f08947 */ /* 0x002fea000383ffff */
[----:B------:R-:W-:Y:S05]  /*11bf0*/  BRA `(.L_x_6842) ;  /* 0xffffffe000f87947 */ /* 0x000fea000383ffff */
.L_x_6793:
[----:B0-----:R0:W3:Y:S02]  /*11c00*/  SYNCS.PHASECHK.TRANS64.TRYWAIT P0, [R0+URZ+0x34860], R3 ;  /* 0x03486003000075a7 */ /* 0x0010e4000800017f */
[----:B---3--:R-:W-:Y:S05]  /*11c10*/  @!P0 NANOSLEEP.SYNCS 0x989680 ;  /* 0x009896800000895d */ /* 0x008fea0003900000 */
[----:B------:R-:W3:Y:S02]  /*11c20*/  @!P0 SYNCS.PHASECHK.TRANS64 P0, [R0+URZ+0x34860], R3 ;  /* 0x03486003000085a7 */ /* 0x000ee4000800007f */
[----:B---3--:R-:W-:Y:S05]  /*11c30*/  @!P0 BRA `(.L_x_6793) ;  /* 0xfffffffc00f08947 */ /* 0x008fea000383ffff */
[----:B------:R-:W-:Y:S05]  /*11c40*/  BRA `(.L_x_6843) ;  /* 0xffffffe400f47947 */ /* 0x000fea000383ffff */
.L_x_6800:
[----:B0-----:R0:W2:Y:S02]  /*11c50*/  SYNCS.PHASECHK.TRANS64.TRYWAIT P0, [R0+URZ+0x34820], R3 ;  /* 0x03482003000075a7 */ /* 0x0010a4000800017f */
[----:B--2---:R-:W-:Y:S05]  /*11c60*/  @!P0 NANOSLEEP.SYNCS 0x989680 ;  /* 0x009896800000895d */ /* 0x004fea0003900000 */
[----:B------:R-:W2:Y:S02]  /*11c70*/  @!P0 SYNCS.PHASECHK.TRANS64 P0, [R0+URZ+0x34820], R3 ;  /* 0x03482003000085a7 */ /* 0x000ea4000800007f */
[----:B--2---:R-:W-:Y:S05]  /*11c80*/  @!P0 BRA `(.L_x_6800) ;  /* 0xfffffffc00f08947 */ /* 0x004fea000383ffff */
[----:B------:R-:W-:Y:S05]  /*11c90*/  BRA `(.L_x_6844) ;  /* 0xffffffec00007947 */ /* 0x000fea000383ffff */
.L_x_6801:
        /* <DEDUP_REMOVED lines=11> */
.L_x_6846:
[----:B------:R-:W-:Y:S05]  /*11d50*/  BSYNC B0 ;  /* 0x0000000000007941 */ /* 0x000fea0003800000 */
.L_x_6845:
[----:B------:R-:W-:Y:S05]  /*11d60*/  BRA `(.L_x_6847) ;  /* 0xffffffe800e87947 */ /* 0x000fea000383ffff */
.L_x_6804:
[----:B------:R-:W-:Y:S01]  /*11d70*/  BSSY B1, `(.L_x_6848) ;  /* 0x0000006000017945 */ /* 0x000fe20003800000 */
[----:B------:R-:W-:-:S07]  /*11d80*/  IMAD.MOV.U32 R15, RZ, RZ, -0x1 ;  /* 0xffffffffff0f7424 */ /* 0x000fce00078e00ff */
[----:B012---:R-:W-:Y:S05]  /*11d90*/  WARPSYNC.COLLECTIVE R15, `(.L_x_6849) ;  /* 0x000000000f0c7348 */ /* 0x007fea0003c00000 */
[----:B------:R-:W-:Y:S02]  /*11da0*/  ELECT P6, UR62, PT ;  /* 0x00000000003e782f */ /* 0x000fe400038c0000 */
[----:B------:R-:W-:Y:S01]  /*11db0*/  MOV R14, UR62 ;  /* 0x0000003e000e7c02 */ /* 0x000fe20008000f00 */
[----:B012---:R-:W-:Y:S10]  /*11dc0*/  ENDCOLLECTIVE ;  /* 0x000000000000791b */ /* 0x007ff40003800000 */
.L_x_6849:
[----:B------:R-:W-:Y:S05]  /*11dd0*/  BSYNC B1 ;  /* 0x0000000000017941 */ /* 0x000fea0003800000 */
.L_x_6848:
[----:B------:R-:W-:Y:S05]  /*11de0*/  BRA `(.L_x_6850) ;  /* 0xffffffe800e07947 */ /* 0x000fea000383ffff */
.L_x_6806:
[----:B0-----:R0:W2:Y:S02]  /*11df0*/  SYNCS.PHASECHK.TRANS64.TRYWAIT P0, [R6+URZ], R5 ;  /* 0x00000005060075a7 */ /* 0x0010a4000800017f */
[----:B--2---:R-:W-:Y:S05]  /*11e00*/  @!P0 NANOSLEEP.SYNCS 0x989680 ;  /* 0x009896800000895d */ /* 0x004fea0003900000 */
[----:B------:R-:W2:Y:S02]  /*11e10*/  @!P0 SYNCS.PHASECHK.TRANS64 P0, [R6+URZ], R5 ;  /* 0x00000005060085a7 */ /* 0x000ea4000800007f */
[----:B--2---:R-:W-:Y:S05]  /*11e20*/  @!P0 BRA `(.L_x_6806) ;  /* 0xfffffffc00f08947 */ /* 0x004fea000383ffff */
[----:B------:R-:W-:Y:S05]  /*11e30*/  BRA `(.L_x_6851) ;  /* 0xffffffec00187947 */ /* 0x000fea000383ffff */
.L_x_6807:
[----:B--2---:R2:W3:Y:S02]  /*11e40*/  SYNCS.PHASECHK.TRANS64.TRYWAIT P0, [R3+URZ], R2 ;  /* 0x00000002030075a7 */ /* 0x0044e4000800017f */
[----:B---3--:R-:W-:Y:S05]  /*11e50*/  @!P0 NANOSLEEP.SYNCS 0x989680 ;  /* 0x009896800000895d */ /* 0x008fea0003900000 */
[----:B------:R-:W3:Y:S02]  /*11e60*/  @!P0 SYNCS.PHASECHK.TRANS64 P0, [R3+URZ], R2 ;  /* 0x00000002030085a7 */ /* 0x000ee4000800007f */
[----:B---3--:R-:W-:Y:S05]  /*11e70*/  @!P0 BRA `(.L_x_6807) ;  /* 0xfffffffc00f08947 */ /* 0x008fea000383ffff */
[----:B------:R-:W-:Y:S05]  /*11e80*/  BRA `(.L_x_6852) ;  /* 0xffffffec000c7947 */ /* 0x000fea000383ffff */
.L_x_6809:
[----:B--2---:R2:W3:Y:S02]  /*11e90*/  SYNCS.PHASECHK.TRANS64.TRYWAIT P0, [R18+URZ], R5 ;  /* 0x00000005120075a7 */ /* 0x0044e4000800017f */
[----:B---3--:R-:W-:Y:S05]  /*11ea0*/  @!P0 NANOSLEEP.SYNCS 0x989680 ;  /* 0x009896800000895d */ /* 0x008fea0003900000 */
[----:B------:R-:W3:Y:S02]  /*11eb0*/  @!P0 SYNCS.PHASECHK.TRANS64 P0, [R18+URZ], R5 ;  /* 0x00000005120085a7 */ /* 0x000ee4000800007f */
[----:B---3--:R-:W-:Y:S05]  /*11ec0*/  @!P0 BRA `(.L_x_6809) ;  /* 0xfffffffc00f08947 */ /* 0x008fea000383ffff */
[----:B------:R-:W-:Y:S05]  /*11ed0*/  BRA `(.L_x_6853) ;  /* 0xffffffec00107947 */ /* 0x000fea000383ffff */
.L_x_6854:
        /* <DEDUP_REMOVED lines=10> */
.L_x_15313:


//--------------------- .text._ZN7cutlass13device_kernelIN5flash11enable_sm90INS1_16FlashAttnFwdSm90INS1_25CollectiveMainloopFwdSm90ILi2EN4cute5tupleIJNS5_1CILi2EEENS7_ILi1EEES9_EEENS6_IJNS7_ILi128EEENS7_ILi176EEESB_EEELi128ENS_10bfloat16_tEfNS_4arch4Sm90ELb0ELb0ELb0ELb0ELb0ELb0ELb0ELb1ELb1ELb1ELb0ELb0EEENS1_21CollectiveEpilogueFwdINS6_IJSB_SB_SC_EEESA_SE_SG_Li256ELb0ELb1ELb0ELb0EEENS1_29StaticPersistentTileSchedulerILb0EEEEEEEEEvNT_6ParamsE --------------------------
	.section	.text._ZN7cutlass13device_kernelIN5flash11enable_sm90INS1_16FlashAttnFwdSm90INS1_25CollectiveMainloopFwdSm90ILi2EN4cute5tupleIJNS5_1CILi2EEENS7_ILi1EEES9_EEENS6_IJNS7_ILi128EEENS7_ILi176EEESB_EEELi128ENS_10bfloat16_tEfNS_4arch4Sm90ELb0ELb0ELb0ELb0ELb0ELb0ELb0ELb1ELb1ELb1ELb0ELb0EEENS1_21CollectiveEpilogueFwdINS6_IJSB_SB_SC_EEESA_SE_SG_Li256ELb0ELb1ELb0ELb0EEENS1_29StaticPersistentTileSchedulerILb0EEEEEEEEEvNT_6ParamsE,"ax",@progbits
	.align	128
.text._ZN7cutlass13device_kernelIN5flash11enable_sm90INS1_16FlashAttnFwdSm90INS1_25CollectiveMainloopFwdSm90ILi2EN4cute5tupleIJNS5_1CILi2EEENS7_ILi1EEES9_EEENS6_IJNS7_ILi128EEENS7_ILi176EEESB_EEELi128ENS_10bfloat16_tEfNS_4arch4Sm90ELb0ELb0ELb0ELb0ELb0ELb0ELb0ELb1ELb1ELb1ELb0ELb0EEENS1_21CollectiveEpilogueFwdINS6_IJSB_SB_SC_EEESA_SE_SG_Li256ELb0ELb1ELb0ELb0EEENS1_29StaticPersistentTileSchedulerILb0EEEEEEEEEvNT_6ParamsE:
        .type           _ZN7cutlass13device_kernelIN5flash11enable_sm90INS1_16FlashAttnFwdSm90INS1_25CollectiveMainloopFwdSm90ILi2EN4cute5tupleIJNS5_1CILi2EEENS7_ILi1EEES9_EEENS6_IJNS7_ILi128EEENS7_ILi176EEESB_EEELi128ENS_10bfloat16_tEfNS_4arch4Sm90ELb0ELb0ELb0ELb0ELb0ELb0ELb0ELb1ELb1ELb1ELb0ELb0EEENS1_21CollectiveEpilogueFwdINS6_IJSB_SB_SC_EEESA_SE_SG_Li256ELb0ELb1ELb0ELb0EEENS1_29StaticPersistentTileSchedulerILb0EEEEEEEEEvNT_6ParamsE,@function
        .size           _ZN7cutlass13device_kernelIN5flash11enable_sm90INS1_16FlashAttnFwdSm90INS1_25CollectiveMainloopFwdSm90ILi2EN4cute5tupleIJNS5_1CILi2EEENS7_ILi1EEES9_EEENS6_IJNS7_ILi128EEENS7_ILi176EEESB_EEELi128ENS_10bfloat16_tEfNS_4arch4Sm90ELb0ELb0ELb0ELb0ELb0ELb0ELb0ELb1ELb1ELb1ELb0ELb0EEENS1_21CollectiveEpilogueFwdINS6_IJSB_SB_SC_EEESA_SE_SG_Li256ELb0ELb1ELb0ELb0EEENS1_29StaticPersistentTileSchedulerILb0EEEEEEEEEvNT_6ParamsE,(.L_x_15314 - _ZN7cutlass13device_kernelIN5flash11enable_sm90INS1_16FlashAttnFwdSm90INS1_25CollectiveMainloopFwdSm90ILi2EN4cute5tupleIJNS5_1CILi2EEENS7_ILi1EEES9_EEENS6_IJNS7_ILi128EEENS7_ILi176EEESB_EEELi128ENS_10bfloat16_tEfNS_4arch4Sm90ELb0ELb0ELb0ELb0ELb0ELb0ELb0ELb1ELb1ELb1ELb0ELb0EEENS1_21CollectiveEpilogueFwdINS6_IJSB_SB_SC_EEESA_SE_SG_Li256ELb0ELb1ELb0ELb0EEENS1_29StaticPersistentTileSchedulerILb0EEEEEEEEEvNT_6ParamsE)
        .other          _ZN7cutlass13device_kernelIN5flash11enable_sm90INS1_16FlashAttnFwdSm90INS1_25CollectiveMainloopFwdSm90ILi2EN4cute5tupleIJNS5_1CILi2EEENS7_ILi1EEES9_EEENS6_IJNS7_ILi128EEENS7_ILi176EEESB_EEELi128ENS_10bfloat16_tEfNS_4arch4Sm90ELb0ELb0ELb0ELb0ELb0ELb0ELb0ELb1ELb1ELb1ELb0ELb0EEENS1_21CollectiveEpilogueFwdINS6_IJSB_SB_SC_EEESA_SE_SG_Li256ELb0ELb1ELb0ELb0EEENS1_29StaticPersistentTileSchedulerILb0EEEEEEEEEvNT_6ParamsE,@"STO_CUDA_ENTRY STV_DEFAULT"
_ZN7cutlass13device_kernelIN5flash11enable_sm90INS1_16FlashAttnFwdSm90INS1_25CollectiveMainloopFwdSm90ILi2EN4cute5tupleIJNS5_1CILi2EEENS7_ILi1EEES9_EEENS6_IJNS7_ILi128EEENS7_ILi176EEESB_EEELi128ENS_10bfloat16_tEfNS_4arch4Sm90ELb0ELb0ELb0ELb0ELb0ELb0ELb0ELb1ELb1ELb1ELb0ELb0EEENS1_21CollectiveEpilogueFwdINS6_IJSB_SB_SC_EEESA_SE_SG_Li256ELb0ELb1ELb0ELb0EEENS1_29StaticPersistentTileSchedulerILb0EEEEEEEEEvNT_6ParamsE:
        /* <DEDUP_REMOVED lines=17> */
.L_x_6856:
[----:B------:R-:W-:Y:S05]  /*0110*/  BSYNC B0 ;  /* 0x0000000000007941 */ /* 0x000fea0003800000 */
.L_x_6855:
        /* <DEDUP_REMOVED lines=11> */
[----:B------:R2:W3:Y:S01]  /*01d0*/  SHFL.IDX PT, R13, R4, RZ, 0x1f ;  /* 0x00001fff040d7589 */ /* 0x0004e200000e0000 */
[----:B0-----:R-:W-:Y:S01]  /*01e0*/  ISETP.NE.AND P1, PT, R3, RZ, PT ;  /* 0x000000ff0300720c */ /* 0x001fe20003f25270 */
[----:B-1----:R-:W-:Y:S02]  /*01f0*/  @UP0 ULEA UR8, UR8, UR6, 0x18 ;  /* 0x0000000608080291 */ /* 0x002fe4000f8ec03f */
[----:B------:R-:W-:-:S04]  /*0200*/  @UP0 UIADD3 UR6, -UR7, 0x100000, URZ ;  /* 0x0010000007060890 */ /* 0x000fc8000fffe13f */
[----:B------:R-:W-:Y:S02]  /*0210*/  @UP0 USHF.L.U32 UR7, UR6, 0xb, URZ ;  /* 0x0000000b06070899 */ /* 0x000fe4000800063f */
[----:B------:R-:W-:Y:S01]  /*0220*/  @UP0 USHF.L.U32 UR6, UR6, 0x1, URZ ;  /* 0x0000000106060899 */ /* 0x000fe2000800063f */
[----:B------:R-:W-:Y:S01]  /*0230*/  VOTEU.ANY UP0, P0 ;  /* 0x00000000003f7886 */ /* 0x000fe20000000100 */
[----:B------:R-:W0:Y:S04]  /*0240*/  FENCE.VIEW.ASYNC.S ;  /* 0x00000000000073c6 */ /* 0x000e280000000000 */
[----:B0-----:R2:W0:Y:S06]  /*0250*/  @UP0 SYNCS.EXCH.64 URZ, [UR8+0x34800], UR4 ;  /* 0x03480004083f05b2 */ /* 0x00142c0008000100 */
[----:B------:R2:W1:Y:S02]  /*0260*/  @UP1 SYNCS.EXCH.64 URZ, [UR8+0x34820], UR6 ;  /* 0x03482006083f15b2 */ /* 0x0004640008000100 */
[----:B--23--:R-:W-:Y:S05]  /*0270*/  @P1 BRA `(.L_x_6857) ;  /* 0x0000000000481947 */ /* 0x00cfea0003800000 */
[----:B------:R-:W2:Y:S01]  /*0280*/  S2UR UR5, SR_CgaCtaId ;  /* 0x00000000000579c3 */ /* 0x000ea20000008800 */
[----:B------:R-:W-:Y:S01]  /*0290*/  UMOV UR4, 0x400 ;  /* 0x0000040000047882 */ /* 0x000fe20000000000 */
[----:B------:R-:W-:Y:S01]  /*02a0*/  UMOV UR6, 0x1 ;  /* 0x0000000100067882 */ /* 0x000fe20000000000 */
[----:B------:R-:W-:Y:S01]  /*02b0*/  UMOV UR7, 0x4 ;  /* 0x0000000400077882 */ /* 0x000fe20000000000 */
[----:B------:R-:W-:Y:S01]  /*02c0*/  ELECT P0, URZ, PT ;  /* 0x00000000003f782f */ /* 0x000fe20003800000 */
[----:B--2---:R-:W-:Y:S02]  /*02d0*/  ULEA UR8, UR5, UR4, 0x18 ;  /* 0x0000000405087291 */ /* 0x004fe4000f8ec03f */
[----:B------:R-:W-:-:S04]  /*02e0*/  UIADD3 UR4, -UR6, 0x100000, URZ ;  /* 0x0010000006047890 */ /* 0x000fc8000fffe13f */
[----:B------:R-:W-:Y:S02]  /*02f0*/  USHF.L.U32 UR5, UR4, 0xb, URZ ;  /* 0x0000000b04057899 */ /* 0x000fe4000800063f */
[----:B------:R-:W-:Y:S02]  /*0300*/  USHF.L.U32 UR4, UR4, 0x1, URZ ;  /* 0x0000000104047899 */ /* 0x000fe4000800063f */
[----:B------:R-:W-:-:S04]  /*0310*/  UIADD3 UR6, -UR7, 0x100000, URZ ;  /* 0x0010000007067890 */ /* 0x000fc8000fffe13f */
[----:B------:R-:W-:Y:S02]  /*0320*/  USHF.L.U32 UR7, UR6, 0xb, URZ ;  /* 0x0000000b06077899 */ /* 0x000fe4000800063f */
[----:B------:R-:W-:Y:S01]  /*0330*/  USHF.L.U32 UR6, UR6, 0x1, URZ ;  /* 0x0000000106067899 */ /* 0x000fe2000800063f */
[----:B------:R-:W2:Y:S03]  /*0340*/  FENCE.VIEW.ASYNC.S ;  /* 0x00000000000073c6 */ /* 0x000ea60000000000 */
[----:B--2---:R2:W3:Y:S08]  /*0350*/  SYNCS.EXCH.64 URZ, [UR8+0x34830], UR4 ;  /* 0x03483004083f75b2 */ /* 0x0044f00008000100 */
[----:B------:R2:W4:Y:S01]  /*0360*/  SYNCS.EXCH.64 URZ, [UR8+0x34840], UR6 ;  /* 0x03484006083f75b2 */ /* 0x0005220008000100 */
[----:B------:R2:W0:Y:S01]  /*0370*/  SYNCS.EXCH.64 URZ, [UR8+0x34838], UR4 ;  /* 0x03483804083f75b2 */ /* 0x0004220008000100 */
[----:B------:R2:W0:Y:S01]  /*0380*/  SYNCS.EXCH.64 URZ, [UR8+0x34848], UR6 ;  /* 0x03484806083f75b2 */ /* 0x0004220008000100 */
[----:B------:R-:W-:Y:S01]  /*0390*/  NOP ;  /* 0x0000000000007918 */ /* 0x000fe20000000000 */
.L_x_6857:
[----:B--2---:R-:W2:Y:S01]  /*03a0*/  S2UR UR4, SR_CTAID.Y ;  /* 0x00000000000479c3 */ /* 0x004ea20000002600 */
[----:B------:R-:W5:Y:S01]  /*03b0*/  SHFL.IDX PT, R8, R2, RZ, 0x1f ;  /* 0x00001fff02087589 */ /* 0x000f6200000e0000 */
[----:B------:R-:W-:Y:S01]  /*03c0*/  ULDC UR5, c[0x0][0x154] ;  /* 0x0000550000057ab9 */ /* 0x000fe20000000800 */
[----:B------:R-:W-:Y:S01]  /*03d0*/  SHF.R.S32.HI R5, RZ, 0x1f, R0 ;  /* 0x0000001fff057819 */ /* 0x000fe20000011400 */
[----:B------:R-:W-:-:S03]  /*03e0*/  NOP ;  /* 0x0000000000007918 */ /* 0x000fc60000000000 */
[----:B------:R-:W-:Y:S01]  /*03f0*/  LEA.HI R5, R5, R0, RZ, 0x7 ;  /* 0x0000000005057211 */ /* 0x000fe200078f38ff */
[----:B------:R-:W3:Y:S08]  /*0400*/  S2UR UR6, SR_CTAID.X ;  /* 0x00000000000679c3 */ /* 0x000ef00000002500 */
[----:B------:R-:W1:Y:S01]  /*0410*/  LDC R7, c[0x0][0x148] ;  /* 0x00005200ff077b82 */ /* 0x000e620000000800 */
[----:B--2---:R-:W-:-:S02]  /*0420*/  I2FP.F32.U32 R4, UR4 ;  /* 0x0000000400047c45 */ /* 0x004fc40008201000 */
[----:B-----5:R-:W-:-:S03]  /*0430*/  ISETP.NE.AND P0, PT, R8, RZ, PT ;  /* 0x000000ff0800720c */ /* 0x020fc60003f05270 */
[----:B------:R-:W-:Y:S01]  /*0440*/  FMUL R6, R4, UR5 ;  /* 0x0000000504067c20 */ /* 0x000fe20008400000 */
[----:B---3--:R-:W-:-:S05]  /*0450*/  I2FP.F32.U32 R4, UR6 ;  /* 0x0000000600047c45 */ /* 0x008fca0008201000 */
[----:B------:R-:W2:Y:S02]  /*0460*/  F2I.U32.TRUNC.NTZ R6, R6 ;  /* 0x0000000600067305 */ /* 0x000ea4000020f000 */
[----:B--2---:R-:W-:-:S04]  /*0470*/  IMAD.MOV R12, RZ, RZ, -R6 ;  /* 0x000000ffff0c7224 */ /* 0x004fc800078e0a06 */
[----:B-1----:R-:W-:Y:S01]  /*0480*/  IMAD R12, R7, R12, UR4 ;  /* 0x00000004070c7e24 */ /* 0x002fe2000f8e020c */
[----:B------:R-:W-:Y:S02]  /*0490*/  ULDC UR4, c[0x0][0x150] ;  /* 0x0000540000047ab9 */ /* 0x000fe40000000800 */
[----:B------:R-:W-:Y:S01]  /*04a0*/  FMUL R10, R4, UR4 ;  /* 0x00000004040a7c20 */ /* 0x000fe20008400000 */
[----:B------:R-:W-:Y:S06]  /*04b0*/  @P0 BRA `(.L_x_6858) ;  /* 0x0000000000480947 */ /* 0x000fec0003800000 */
[----:B------:R-:W1:Y:S01]  /*04c0*/  S2UR UR5, SR_CgaCtaId ;  /* 0x00000000000579c3 */ /* 0x000e620000008800 */
        /* <DEDUP_REMOVED lines=12> */
[----:B-1----:R1:W2:Y:S08]  /*0590*/  SYNCS.EXCH.64 URZ, [UR8+0x34850], UR4 ;  /* 0x03485004083f75b2 */ /* 0x0022b00008000100 */
[----:B------:R1:W3:Y:S01]  /*05a0*/  SYNCS.EXCH.64 URZ, [UR8+0x34860], UR6 ;  /* 0x03486006083f75b2 */ /* 0x0002e20008000100 */
[----:B------:R1:W0:Y:S01]  /*05b0*/  SYNCS.EXCH.64 URZ, [UR8+0x34858], UR4 ;  /* 0x03485804083f75b2 */ /* 0x0002220008000100 */
[----:B------:R1:W0:Y:S01]  /*05c0*/  SYNCS.EXCH.64 URZ, [UR8+0x34868], UR6 ;  /* 0x03486806083f75b2 */ /* 0x0002220008000100 */
[----:B------:R-:W-:Y:S01]  /*05d0*/  NOP ;  /* 0x0000000000007918 */ /* 0x000fe20000000000 */
.L_x_6858:
[----:B------:R-:W5:Y:S01]  /*05e0*/  SHFL.IDX PT, R9, R2, RZ, 0x1f ;  /* 0x00001fff02097589 */ /* 0x000f6200000e0000 */
[----:B------:R-:W-:Y:S01]  /*05f0*/  LOP3.LUT R5, R5, 0xffffff80, RZ, 0xc0, !PT ;  /* 0xffffff8005057812 */ /* 0x000fe200078ec0ff */
[----:B------:R-:W0:Y:S01]  /*0600*/  LDC R11, c[0x0][0x144] ;  /* 0x00005100ff0b7b82 */ /* 0x000e220000000800 */
[----:B------:R-:W0:Y:S01]  /*0610*/  F2I.U32.TRUNC.NTZ R10, R10 ;  /* 0x0000000a000a7305 */ /* 0x000e22000020f000 */
[----:B------:R-:W-:Y:S02]  /*0620*/  NOP ;  /* 0x0000000000007918 */ /* 0x000fe40000000000 */
[----:B------:R-:W-:-:S05]  /*0630*/  IMAD.IADD R5, R0, 0x1, -R5 ;  /* 0x0000000100057824 */ /* 0x000fca00078e0a05 */
[----:B------:R-:W-:-:S04]  /*0640*/  SHF.R.S32.HI R4, RZ, 0x1f, R5 ;  /* 0x0000001fff047819 */ /* 0x000fc80000011405 */
[----:B------:R-:W-:-:S04]  /*0650*/  LEA.HI R4, R4, R5, RZ, 0x3 ;  /* 0x0000000504047211 */ /* 0x000fc800078f18ff */
[--C-:B------:R-:W-:Y:S02]  /*0660*/  SHF.R.S32.HI R6, RZ, 0x3, R4.reuse ;  /* 0x00000003ff067819 */ /* 0x100fe40000011404 */
[----:B------:R-:W-:Y:S02]  /*0670*/  SHF.R.S32.HI R7, RZ, 0x1f, R4 ;  /* 0x0000001fff077819 */ /* 0x000fe40000011404 */
[----:B------:R-:W-:Y:S02]  /*0680*/  SHF.R.S32.HI R4, RZ, 0x1f, R3 ;  /* 0x0000001fff047819 */ /* 0x000fe40000011403 */
[----:B-----5:R-:W-:Y:S02]  /*0690*/  ISETP.NE.AND P0, PT, R9, RZ, PT ;  /* 0x000000ff0900720c */ /* 0x020fe40003f05270 */
[----:B------:R-:W-:Y:S02]  /*06a0*/  LEA.HI R7, R7, R6, RZ, 0x2 ;  /* 0x0000000607077211 */ /* 0x000fe400078f10ff */
[----:B------:R-:W-:-:S02]  /*06b0*/  LEA.HI R4, R4, R3, RZ, 0x2 ;  /* 0x0000000304047211 */ /* 0x000fc400078f10ff */
[----:B------:R-:W-:Y:S02]  /*06c0*/  LOP3.LUT R7, R7, 0xfffffffc, RZ, 0xc0, !PT ;  /* 0xfffffffc07077812 */ /* 0x000fe400078ec0ff */
[----:B------:R-:W-:-:S05]  /*06d0*/  SHF.R.S32.HI R9, RZ, 0x1f, R8 ;  /* 0x0000001fff097819 */ /* 0x000fca0000011408 */
[----:B------:R-:W-:Y:S05]  /*06e0*/  @P0 BRA `(.L_x_6859) ;  /* 0x0000000000480947 */ /* 0x000fea0003800000 */
[----:B-1----:R-:W1:Y:S01]  /*06f0*/  S2UR UR5, SR_CgaCtaId ;  /* 0x00000000000579c3 */ /* 0x002e620000008800 */
[----:B------:R-:W-:Y:S01]  /*0700*/  UMOV UR4, 0x400 ;  /* 0x0000040000047882 */ /* 0x000fe20000000000 */
[----:B------:R-:W-:Y:S01]  /*0710*/  UMOV UR6, 0x1 ;  /* 0x0000000100067882 */ /* 0x000fe20000000000 */
[----:B------:R-:W-:Y:S01]  /*0720*/  UMOV UR9, 0x2 ;  /* 0x0000000200097882 */ /* 0x000fe20000000000 */
[----:B------:R-:W-:-:S04]  /*0730*/  UIADD3 UR6, -UR6, 0x100000, URZ ;  /* 0x0010000006067890 */ /* 0x000fc8000fffe13f */
[----:B------:R-:W-:Y:S02]  /*0740*/  USHF.L.U32 UR7, UR6, 0xb, URZ ;  /* 0x0000000b06077899 */ /* 0x000fe4000800063f */
[----:B------:R-:W-:Y:S01]  /*0750*/  USHF.L.U32 UR6, UR6, 0x1, URZ ;  /* 0x0000000106067899 */ /* 0x000fe2000800063f */
[----:B------:R-:W-:Y:S01]  /*0760*/  ELECT P0, URZ, PT ;  /* 0x00000000003f782f */ /* 0x000fe20003800000 */
[----:B-1----:R-:W-:Y:S02]  /*0770*/  ULEA UR8, UR5, UR4, 0x18 ;  /* 0x0000000405087291 */ /* 0x002fe4000f8ec03f */
[----:B------:R-:W-:-:S04]  /*0780*/  UIADD3 UR4, -UR9, 0x100000, URZ ;  /* 0x0010000009047890 */ /* 0x000fc8000fffe13f */
[----:B------:R-:W-:Y:S02]  /*0790*/  USHF.L.U32 UR5, UR4, 0xb, URZ ;  /* 0x0000000b04057899 */ /* 0x000fe4000800063f */
[----:B------:R-:W-:Y:S01]  /*07a0*/  USHF.L.U32 UR4, UR4, 0x1, URZ ;  /* 0x0000000104047899 */ /* 0x000fe2000800063f */
[----:B------:R-:W1:Y:S03]  /*07b0*/  FENCE.VIEW.ASYNC.S ;  /* 0x00000000000073c6 */ /* 0x000e660000000000 */
[----:B-1----:R1:W0:Y:S08]  /*07c0*/  SYNCS.EXCH.64 URZ, [UR8+0x34870], UR6 ;  /* 0x03487006083f75b2 */ /* 0x0022300008000100 */
[----:B------:R1:W0:Y:S01]  /*07d0*/  SYNCS.EXCH.64 URZ, [UR8+0x34880], UR4 ;  /* 0x03488004083f75b2 */ /* 0x0002220008000100 */
[----:B------:R1:W0:Y:S01]  /*07e0*/  SYNCS.EXCH.64 URZ, [UR8+0x34878], UR6 ;  /* 0x03487806083f75b2 */ /* 0x0002220008000100 */
[----:B------:R1:W0:Y:S01]  /*07f0*/  SYNCS.EXCH.64 URZ, [UR8+0x34888], UR4 ;  /* 0x03488804083f75b2 */ /* 0x0002220008000100 */
[----:B------:R-:W-:Y:S01]  /*0800*/  NOP ;  /* 0x0000000000007918 */ /* 0x000fe20000000000 */
.L_x_6859:
[----:B------:R-:W5:Y:S01]  /*0810*/  SHFL.IDX PT, R14, R2, RZ, 0x1f ;  /* 0x00001fff020e7589 */ /* 0x000f6200000e0000 */
[----:B-1----:R-:W1:Y:S01]  /*0820*/  S2UR UR4, SR_CTAID.X ;  /* 0x00000000000479c3 */ /* 0x002e620000002500 */
[----:B------:R-:W-:Y:S01]  /*0830*/  LOP3.LUT R4, R4, 0x3ffffffc, RZ, 0xc0, !PT ;  /* 0x3ffffffc04047812 */ /* 0x000fe200078ec0ff */
[----:B------:R-:W-:Y:S01]  /*0840*/  IMAD.IADD R7, R6, 0x1, -R7 ;  /* 0x0000000106077824 */ /* 0x000fe200078e0a07 */
[----:B------:R-:W-:Y:S01]  /*0850*/  LEA.HI R9, R9, R8, RZ, 0x2 ;  /* 0x0000000809097211 */ /* 0x000fe200078f10ff */
[----:B0-----:R-:W-:Y:S01]  /*0860*/  IMAD.MOV R10, RZ, RZ, -R10 ;  /* 0x000000ffff0a7224 */ /* 0x001fe200078e0a0a */
[----:B------:R-:W-:Y:S01]  /*0870*/  NOP ;  /* 0x0000000000007918 */ /* 0x000fe20000000000 */
[----:B------:R-:W-:Y:S01]  /*0880*/  IMAD.IADD R4, R3, 0x1, -R4 ;  /* 0x0000000103047824 */ /* 0x000fe200078e0a04 */
[----:B------:R-:W-:-:S03]  /*0890*/  LOP3.LUT R9, R9, 0x3ffffffc, RZ, 0xc0, !PT ;  /* 0x3ffffffc09097812 */ /* 0x000fc600078ec0ff */
[----:B------:R-:W-:Y:S02]  /*08a0*/  IMAD R4, R4, 0x4, R7 ;  /* 0x0000000404047824 */ /* 0x000fe400078e0207 */
[----:B------:R-:W-:Y:S02]  /*08b0*/  IMAD.IADD R8, R8, 0x1, -R9 ;  /* 0x0000000108087824 */ /* 0x000fe400078e0a09 */
[----:B------:R-:W0:Y:S01]  /*08c0*/  LDC R9, c[0x0][0x140] ;  /* 0x00005000ff097b82 */ /* 0x000e220000000800 */
[----:B------:R-:W-:Y:S01]  /*08d0*/  LEA.HI R3, R4, R4, RZ, 0x1 ;  /* 0x0000000404037211 */ /* 0x000fe200078f08ff */
[----:B------:R-:W-:-:S03]  /*08e0*/  IMAD R8, R8, 0x4, R7 ;  /* 0x0000000408087824 */ /* 0x000fc600078e0207 */
[----:B------:R-:W-:Y:S02]  /*08f0*/  LOP3.LUT R3, R3, 0xfffffffe, RZ, 0xc0, !PT ;  /* 0xfffffffe03037812 */ /* 0x000fe400078ec0ff */
[----:B------:R-:W-:Y:S02]  /*0900*/  LEA.HI R6, R8, R8, RZ, 0x1 ;  /* 0x0000000808067211 */ /* 0x000fe400078f08ff */
[----:B-----5:R-:W-:Y:S01]  /*0910*/  ISETP.NE.AND P0, PT, R14, RZ, PT ;  /* 0x000000ff0e00720c */ /* 0x020fe20003f05270 */
[----:B-1----:R-:W-:Y:S02]  /*0920*/  IMAD R10, R11, R10, UR4 ;  /* 0x000000040b0a7e24 */ /* 0x002fe4000f8e020a */
[----:B------:R-:W-:-:S05]  /*0930*/  IMAD.IADD R3, R4, 0x1, -R3 ;  /* 0x0000000104037824 */ /* 0x000fca00078e0a03 */
[----:B------:R-:W-:Y:S02]  /*0940*/  ISETP.NE.AND P4, PT, R3, R10, PT ;  /* 0x0000000a0300720c */ /* 0x000fe40003f85270 */
[----:B------:R-:W-:-:S05]  /*0950*/  LOP3.LUT R3, R6, 0xfffffffe, RZ, 0xc0, !PT ;  /* 0xfffffffe06037812 */ /* 0x000fca00078ec0ff */
[----:B------:R-:W-:Y:S01]  /*0960*/  IMAD.IADD R3, R8, 0x1, -R3 ;  /* 0x0000000108037824 */ /* 0x000fe200078e0a03 */
        /* <DEDUP_REMOVED lines=19> */
.L_x_6860:
        /* <DEDUP_REMOVED lines=18> */
[----:B------:R-:W-:Y:S02]  /*0bc0*/  @P3 ISETP.NE.AND P4, PT, R4, R12, PT ;  /* 0x0000000c0400320c */ /* 0x000fe40003f85270 */
[----:B------:R-:W-:Y:S02]  /*0bd0*/  SEL R4, RZ, 0x1, !P6 ;  /* 0x00000001ff047807 */ /* 0x000fe40007000000 */
[----:B------:R-:W-:Y:S02]  /*0be0*/  ISETP.LT.U32.AND P0, PT, R22, 0x2, !P0 ;  /* 0x000000021600780c */ /* 0x000fe40004701070 */
[----:B0-----:R-:W-:Y:S02]  /*0bf0*/  ISETP.EQ.U32.AND P1, PT, R9, 0x1, PT ;  /* 0x000000010900780c */ /* 0x001fe40003f22070 */
[----:B------:R-:W-:-:S02]  /*0c00*/  ISETP.NE.AND P2, PT, R13, RZ, PT ;  /* 0x000000ff0d00720c */ /* 0x000fc40003f45270 */
[----:B------:R-:W-:Y:S02]  /*0c10*/  LOP3.LUT R19, R19, R4, RZ, 0xc0, !PT ;  /* 0x0000000413137212 */ /* 0x000fe400078ec0ff */
[----:B------:R-:W-:Y:S02]  /*0c20*/  SEL R3, RZ, 0x1, !P0 ;  /* 0x00000001ff037807 */ /* 0x000fe40004000000 */
[----:B------:R-:W-:Y:S01]  /*0c30*/  @P3 SEL R18, RZ, 0x1, P4 ;  /* 0x00000001ff123807 */ /* 0x000fe20002000000 */
[----:B------:R-:W-:Y:S06]  /*0c40*/  @P5 BRA `(.L_x_6861) ;  /* 0x0000000000485947 */ /* 0x000fec0003800000 */
[----:B-1----:R-:W0:Y:S01]  /*0c50*/  S2UR UR5, SR_CgaCtaId ;  /* 0x00000000000579c3 */ /* 0x002e220000008800 */
        /* <DEDUP_REMOVED lines=13> */
[----:B------:R0:W0:Y:S01]  /*0d30*/  SYNCS.EXCH.64 URZ, [UR8+0x348c0], UR6 ;  /* 0x0348c006083f75b2 */ /* 0x0000220008000100 */
[----:B------:R0:W0:Y:S01]  /*0d40*/  SYNCS.EXCH.64 URZ, [UR8+0x348b8], UR4 ;  /* 0x0348b804083f75b2 */ /* 0x0000220008000100 */
[----:B------:R0:W0:Y:S01]  /*0d50*/  SYNCS.EXCH.64 URZ, [UR8+0x348c8], UR6 ;  /* 0x0348c806083f75b2 */ /* 0x0000220008000100 */
[----:B------:R-:W-:Y:S01]  /*0d60*/  NOP ;  /* 0x0000000000007918 */ /* 0x000fe20000000000 */
.L_x_6861:
[----:B------:R-:W-:Y:S01]  /*0d70*/  LOP3.LUT R18, R18, R3, RZ, 0xc0, !PT ;  /* 0x0000000312127212 */ /* 0x000fe200078ec0ff */
[----:B------:R-:W-:Y:S01]  /*0d80*/  NOP ;  /* 0x0000000000007918 */ /* 0x000fe20000000000 */
[----:B------:R-:W-:Y:S05]  /*0d90*/  @!P1 BRA `(.L_x_6862) ;  /* 0x0000000000089947 */ /* 0x000fea0003800000 */
[----:B01234-:R-:W-:Y:S01]  /*0da0*/  UCGABAR_ARV ;  /* 0x00000000000079c7 */ /* 0x01ffe20008000000 */
[----:B------:R-:W-:Y:S05]  /*0db0*/  BRA `(.L_x_6863) ;  /* 0x0000000000047947 */ /* 0x000fea0003800000 */
.L_x_6862:
[----:B01234-:R-:W-:Y:S01]  /*0dc0*/  NOP ;  /* 0x0000000000007918 */ /* 0x01ffe20000000000 */
.L_x_6863:
[----:B------:R-:W-:Y:S05]  /*0dd0*/  @!P1 BRA `(.L_x_6864) ;  /* 0x00000000000c9947 */ /* 0x000fea0003800000 */
[----:B------:R-:W-:Y:S01]  /*0de0*/  UCGABAR_WAIT ;  /* 0x0000000000007dc7 */ /* 0x000fe20008000000 */
[----:B------:R-:W-:Y:S01]  /*0df0*/  CCTL.IVALL ;  /* 0x00000000ff00798f */ /* 0x000fe20002000000 */
[----:B------:R-:W-:Y:S05]  /*0e00*/  BRA `(.L_x_6865) ;  /* 0x0000000000047947 */ /* 0x000fea0003800000 */
.L_x_6864:
[----:B------:R-:W-:Y:S06]  /*0e10*/  BAR.SYNC.DEFER_BLOCKING 0x0 ;  /* 0x0000000000007b1d */ /* 0x000fec0000010000 */
.L_x_6865:
[----:B------:R-:W-:-:S05]  /*0e20*/  IMAD.MOV.U32 R3, RZ, RZ, 0x1 ;  /* 0x00000001ff037424 */ /* 0x000fca00078e00ff */
[----:B------:R-:W-:-:S05]  /*0e30*/  SEL R3, R3, 0x2, !P2 ;  /* 0x0000000203037807 */ /* 0x000fca0005000000 */
[----:B------:R0:W-:Y:S01]  /*0e40*/  STL [R1+0x2c], R3 ;  /* 0x00002c0301007387 */ /* 0x0001e20000100800 */
[----:B------:R-:W-:Y:S05]  /*0e50*/  @!P2 BRA `(.L_x_6866) ;  /* 0x000000c00060a947 */ /* 0x000fea0003800000 */
.L_x_6867:
[----:B------:R-:W-:-:S08]  /*0e60*/  NOP ;  /* 0x0000000000007918 */ /* 0x000fd00000000000 */
[----:B------:R-:W1:Y:S02]  /*0e70*/  USETMAXREG.TRY_ALLOC.CTAPOOL UP0, 0xf0 ;  /* 0x000000f0000079c8 */ /* 0x000e640008000600 */
[----:B-1----:R-:W-:-:S13]  /*0e80*/  PLOP3.LUT P0, PT, PT, PT, UP0, 0x80, 0x0 ;  /* 0x000000000000781c */ /* 0x002fda0003f0f008 */
[----:B------:R-:W-:Y:S05]  /*0e90*/  @!P0 BRA `(.L_x_6867) ;  /* 0xfffffffc00f08947 */ /* 0x000fea000383ffff */
[----:B------:R-:W-:Y:S01]  /*0ea0*/  LOP3.LUT R2, R0, 0xffffff80, RZ, 0xc0, !PT ;  /* 0xffffff8000027812 */ /* 0x000fe200078ec0ff */
[----:B------:R-:W1:Y:S08]  /*0eb0*/  S2UR UR4, SR_CTAID.X ;  /* 0x00000000000479c3 */ /* 0x000e700000002500 */
[----:B------:R-:W-:Y:S06]  /*0ec0*/  BAR.ARV 0x8, 0x180 ;  /* 0x0206000000007b1d */ /* 0x000fec0000002000 */
[----:B------:R-:W-:-:S02]  /*0ed0*/  ISETP.NE.AND P0, PT, R2, 0x80, PT ;  /* 0x000000800200780c */ /* 0x000fc40003f05270 */
[----:B------:R-:W1:Y:S11]  /*0ee0*/  LDC R2, c[0x0][0xc34] ;  /* 0x00030d00ff027b82 */ /* 0x000e760000000800 */
[----:B------:R-:W-:Y:S06]  /*0ef0*/  @!P0 BAR.ARV 0x9, 0x100 ;  /* 0x0244000000008b1d */ /* 0x000fec0000002000 */
[----:B-1----:R-:W-:-:S13]  /*0f00*/  ISETP.LE.AND P0, PT, R2, UR4, PT ;  /* 0x0000000402007c0c */ /* 0x002fda000bf03270 */
[----:B------:R-:W-:Y:S05]  /*0f10*/  @P0 EXIT ;  /* 0x000000000000094d */ /* 0x000fea0003800000 */
[----:B------:R-:W2:Y:S01]  /*0f20*/  LDL.LU R10, [R1+0x2c] ;  /* 0x00002c00010a7983 */ /* 0x000ea20000300800 */
[----:B------:R-:W-:Y:S01]  /*0f30*/  VIADD R0, R0, 0xffffff80 ;  /* 0xffffff8000007836 */ /* 0x000fe20000000000 */
[----:B------:R-:W-:Y:S01]  /*0f40*/  UMOV UR60, URZ ;  /* 0x0000003f003c7c82 */ /* 0x000fe20008000000 */
[----:B------:R-:W-:Y:S02]  /*0f50*/  IMAD.MOV.U32 R234, RZ, RZ, -0x2 ;  /* 0xfffffffeffea7424 */ /* 0x000fe400078e00ff */
[----:B------:R-:W-:Y:S01]  /*0f60*/  IMAD.U32 R223, RZ, RZ, UR4 ;  /* 0x00000004ffdf7e24 */ /* 0x000fe2000f8e00ff */
[----:B0-----:R-:W-:Y:S01]  /*0f70*/  SHF.R.S32.HI R3, RZ, 0x1f, R0 ;  /* 0x0000001fff037819 */ /* 0x001fe20000011400 */
        /* <DEDUP_REMOVED lines=50> */
[----:B--2---:R-:W-:-:S07]  /*12a0*/  LOP3.LUT R16, R10, 0x1, RZ, 0xfc, !PT ;  /* 0x000000010a107812 */ /* 0x004fce00078efcff */
.L_x_6900:
[----:B------:R-:W0:Y:S01]  /*12b0*/  SHFL.IDX PT, R0, R230, RZ, 0x1f ;  /* 0x00001fffe6007589 */ /* 0x000e2200000e0000 */
        /* <DEDUP_REMOVED lines=60> */
.L_x_6868:
[----:B------:R-:W-:Y:S02]  /*1680*/  LOP3.LUT R0, R224, 0x1, RZ, 0xc0, !PT ;  /* 0x00000001e0007812 */ /* 0x000fe400078ec0ff */
[----:B------:R-:W-:Y:S02]  /*1690*/  ISETP.NE.AND P0, PT, R16, 0x3, PT ;  /* 0x000000031000780c */ /* 0x000fe40003f05270 */
[----:B------:R-:W-:-:S04]  /*16a0*/  SHF.L.U32 R0, R0, 0x1f, RZ ;  /* 0x0000001f00007819 */ /* 0x000fc800000006ff */
[----:B------:R-:W0:Y:S02]  /*16b0*/  SYNCS.PHASECHK.TRANS64.TRYWAIT P1, [UR61+0x34800], R0 ;  /* 0x03480000ff0075a7 */ /* 0x000e24000802017d */
[----:B0-----:R-:W-:Y:S05]  /*16c0*/  @!P1 BRA `(.L_x_6869) ;  /* 0x000000fc00749947 */ /* 0x001fea0003800000 */
.L_x_6995:
[----:B------:R-:W-:Y:S05]  /*16d0*/  @!P0 BRA `(.L_x_6870) ;  /* 0x0000000000048947 */ /* 0x000fea0003800000 */
[----:B------:R-:W-:Y:S01]  /*16e0*/  BPT.TRAP 0x1 ;  /* 0x000000040000795c */ /* 0x000fe20000300000 */
.L_x_6870:
        /* <DEDUP_REMOVED lines=8> */
.L_x_6871:
[----:B-1----:R-:W-:Y:S05]  /*1770*/  @P1 BRA `(.L_x_6872) ;  /* 0x0000000000081947 */ /* 0x002fea0003800000 */
[----:B------:R-:W1:Y:S02]  /*1780*/  SYNCS.PHASECHK.TRANS64.TRYWAIT P1, [R12+URZ+0x34830], R3 ;  /* 0x034830030c0075a7 */ /* 0x000e64000802017f */
[----:B-1----:R-:W-:Y:S05]  /*1790*/  @!P1 BRA `(.L_x_6873) ;  /* 0x000000fc00589947 */ /* 0x002fea0003800000 */
.L_x_6872:
        /* <DEDUP_REMOVED lines=14> */
[----:B------:R-:W-:Y:S01]  /*1880*/  UMOV UR8, UR36 ;  /* 0x0000002400087c82 */ /* 0x000fe20008000000 */
[----:B------:R-:W-:Y:S02]  /*1890*/  UIMAD UR44, UR60, 0xb00, UR7 ;  /* 0x00000b003c2c78a4 */ /* 0x000fe4000f8e0207 */
[----:B------:R-:W-:Y:S01]  /*18a0*/  IMAD.U32 R0, RZ, RZ, UR7 ;  /* 0x00000007ff007e24 */ /* 0x000fe2000f8e00ff */
[----:B------:R-:W-:Y:S01]  /*18b0*/  UMOV UR7, 0x40000040 ;  /* 0x4000004000077882 */ /* 0x000fe20000000000 */
[----:B------:R-:W-:-:S02]  /*18c0*/  UIADD3 UR6, UR44, 0x80, URZ ;  /* 0x000000802c067890 */ /* 0x000fc4000fffe03f */
[----:B------:R-:W-:Y:S02]  /*18d0*/  UIADD3 UR10, UR44, 0x100, URZ ;  /* 0x000001002c0a7890 */ /* 0x000fe4000fffe03f */
[----:B------:R-:W-:Y:S01]  /*18e0*/  UMOV UR38, UR44 ;  /* 0x0000002c00267c82 */ /* 0x000fe20008000000 */
[----:B------:R-:W-:Y:S01]  /*18f0*/  UMOV UR9, UR37 ;  /* 0x0000002500097c82 */ /* 0x000fe20008000000 */
[----:B------:R-:W-:Y:S01]  /*1900*/  HGMMA.64x16x16.F32.BF16 R104, gdesc[UR36], RZ, !UPT, gsb0 ;  /* 0x00200000246879f0 */ /* 0x000fe2000c0018ff */
[----:B------:R-:W-:Y:S01]  /*1910*/  UMOV UR11, 0x40000040 ;  /* 0x40000040000b7882 */ /* 0x000fe20000000000 */
[----:B------:R-:W-:Y:S01]  /*1920*/  UIADD3 UR14, UR44, 0x180, URZ ;  /* 0x000001802c0e7890 */ /* 0x000fe2000fffe03f */
[----:B------:R-:W-:Y:S01]  /*1930*/  UMOV UR12, UR36 ;  /* 0x00000024000c7c82 */ /* 0x000fe20008000000 */
[----:B------:R-:W-:Y:S01]  /*1940*/  UMOV UR13, UR37 ;  /* 0x00000025000d7c82 */ /* 0x000fe20008000000 */
        /* <DEDUP_REMOVED lines=78> */
[----:B------:R-:W-:Y:S02]  /*1e30*/  UMOV UR37, 0x40000040 ;  /* 0x4000004000257882 */ /* 0x000fe40000000000 */
[----:B------:R-:W-:Y:S01]  /*1e40*/  UMOV UR9, UR37 ;  /* 0x0000002500097c82 */ /* 0x000fe20008000000 */
[----:B------:R-:W-:Y:S01]  /*1e50*/  UMOV UR13, UR37 ;  /* 0x00000025000d7c82 */ /* 0x000fe20008000000 */
[----:B------:R-:W-:Y:S01]  /*1e60*/  UMOV UR17, UR37 ;  /* 0x0000002500117c82 */ /* 0x000fe20008000000 */
[----:B------:R-:W-:Y:S01]  /*1e70*/  UMOV UR21, UR37 ;  /* 0x0000002500157c82 */ /* 0x000fe20008000000 */
[----:B------:R-:W-:Y:S01]  /*1e80*/  UMOV UR25, UR37 ;  /* 0x0000002500197c82 */ /* 0x000fe20008000000 */
[----:B------:R-:W-:Y:S01]  /*1e90*/  UMOV UR29, UR37 ;  /* 0x00000025001d7c82 */ /* 0x000fe20008000000 */
[----:B------:R-:W-:Y:S01]  /*1ea0*/  UMOV UR33, UR37 ;  /* 0x0000002500217c82 */ /* 0x000fe20008000000 */
[----:B------:R-:W-:Y:S01]  /*1eb0*/  IMAD.U32 R7, RZ, RZ, UR37 ;  /* 0x00000025ff077e24 */ /* 0x000fe2000f8e00ff */
[----:B------:R-:W-:-:S02]  /*1ec0*/  WARPGROUP.DEPBAR.LE gsb0, 0x0 ;  /* 0x00008000000079c5 */ /* 0x000fc40000010000 */
[----:B------:R-:W-:-:S06]  /*1ed0*/  WARPGROUP.ARRIVE ;  /* 0x00000000000079c5 */ /* 0x000fcc0000000000 */
[----:B------:R-:W-:Y:S01]  /*1ee0*/  HGMMA.64x16x16.F32.BF16 R24, gdesc[UR4], RZ, !UPT, gsb0 ;  /* 0x00200000041879f0 */ /* 0x000fe2000c0018ff */
[----:B------:R-:W-:Y:S02]  /*1ef0*/  UIADD3 UR4, UR45, 0x2, URZ ;  /* 0x000000022d047890 */ /* 0x000fe4000fffe03f */
[----:B------:R-:W-:Y:S01]  /*1f00*/  UIADD3 UR6, UR44, 0x2, URZ ;  /* 0x000000022c067890 */ /* 0x000fe2000fffe03f */
[----:B------:R-:W-:Y:S01]  /*1f10*/  UMOV UR5, UR37 ;  /* 0x0000002500057c82 */ /* 0x000fe20008000000 */
[----:B------:R-:W-:-:S03]  /*1f20*/  UMOV UR7, 0x40000040 ;  /* 0x4000004000077882 */ /* 0x000fc60000000000 */
[----:B------:R-:W-:Y:S02]  /*1f30*/  UMOV UR36, UR4 ;  /* 0x0000000400247c82 */ /* 0x000fe40008000000 */
        /* <DEDUP_REMOVED lines=15> */
[----:B------:R-:W-:Y:S01]  /*2030*/  HGMMA.64x16x16.F32.BF16 R104, gdesc[UR36], R104, gsb0 ;  /* 0x00200000246879f0 */ /* 0x000fe20008001868 */
[----:B------:R-:W-:Y:S02]  /*2040*/  UMOV UR39, 0x40000040 ;  /* 0x4000004000277882 */ /* 0x000fe40000000000 */
[----:B------:R-:W-:Y:S02]  /*2050*/  WARPGROUP.DEPBAR.LE gsb0, 0x0 ;  /* 0x00008000000079c5 */ /* 0x000fe40000010000 */
[----:B------:R-:W-:-:S06]  /*2060*/  WARPGROUP.ARRIVE ;  /* 0x00000000000079c5 */ /* 0x000fcc0000000000 */
[----:B------:R-:W-:Y:S01]  /*2070*/  HGMMA.64x16x16.F32.BF16 R96, gdesc[UR4], R96, gsb0 ;  /* 0x00200000046079f0 */ /* 0x000fe20008001860 */
[----:B------:R-:W-:Y:S02]  /*2080*/  UIADD3 UR4, UR44, 0x202, URZ ;  /* 0x000002022c047890 */ /* 0x000fe4000fffe03f */
[----:B------:R-:W-:Y:S01]  /*2090*/  UIADD3 UR6, UR44, 0x482, URZ ;  /* 0x000004822c067890 */ /* 0x000fe2000fffe03f */
[----:B------:R-:W-:Y:S01]  /*20a0*/  UMOV UR5, UR37 ;  /* 0x0000002500057c82 */ /* 0x000fe20008000000 */
[----:B------:R-:W-:-:S03]  /*20b0*/  UMOV UR7, 0x40000040 ;  /* 0x4000004000077882 */ /* 0x000fc60000000000 */
[----:B------:R-:W-:Y:S01]  /*20c0*/  UMOV UR18, UR4 ;  /* 0x0000000400127c82 */ /* 0x000fe20008000000 */
[----:B------:R-:W-:Y:S01]  /*20d0*/  UMOV UR4, UR36 ;  /* 0x0000002400047c82 */ /* 0x000fe20008000000 */
        /* <DEDUP_REMOVED lines=156> */
[----:B------:R-:W-:Y:S01]  /*2aa0*/  UMOV UR10, UR14 ;  /* 0x0000000e000a7c82 */ /* 0x000fe20008000000 */
[----:B------:R-:W-:Y:S01]  /*2ab0*/  UMOV UR14, UR18 ;  /* 0x00000012000e7c82 */ /* 0x000fe20008000000 */
[----:B------:R-:W-:Y:S02]  /*2ac0*/  WARPGROUP.DEPBAR.LE gsb0, 0x0 ;  /* 0x00008000000079c5 */ /* 0x000fe40000010000 */
[----:B------:R-:W-:-:S06]  /*2ad0*/  WARPGROUP.ARRIVE ;  /* 0x00000000000079c5 */ /* 0x000fcc0000000000 */
[----:B------:R-:W-:Y:S01]  /*2ae0*/  HGMMA.64x16x16.F32.BF16 R96, gdesc[UR4], R96, gsb0 ;  /* 0x00200000046079f0 */ /* 0x000fe20008001860 */
[----:B------:R-:W-:Y:S01]  /*2af0*/  UIADD3 UR6, UR44, 0x206, URZ ;  /* 0x000002062c067890 */ /* 0x000fe2000fffe03f */
[----:B------:R-:W-:-:S06]  /*2b00*/  UMOV UR7, 0x40000040 ;  /* 0x4000004000077882 */ /* 0x000fcc0000000000 */
        /* <DEDUP_REMOVED lines=9> */
[----:B------:R-:W-:Y:S01]  /*2ba0*/  UMOV UR37, UR9 ;  /* 0x0000000900257c82 */ /* 0x000fe20008000000 */
[----:B------:R-:W-:Y:S02]  /*2bb0*/  WARPGROUP.DEPBAR.LE gsb0, 0x0 ;  /* 0x00008000000079c5 */ /* 0x000fe40000010000 */
[----:B------:R-:W-:-:S06]  /*2bc0*/  WARPGROUP.ARRIVE ;  /* 0x00000000000079c5 */ /* 0x000fcc0000000000 */
[----:B------:R-:W-:Y:S01]  /*2bd0*/  HGMMA.64x16x16.F32.BF16 R80, gdesc[UR12], R80, gsb0 ;  /* 0x002000000c5079f0 */ /* 0x000fe20008001850 */
[----:B------:R-:W-:Y:S01]  /*2be0*/  UIADD3 UR14, UR44, 0x680, URZ ;  /* 0x000006802c0e7890 */ /* 0x000fe2000fffe03f */
[----:B------:R-:W-:Y:S01]  /*2bf0*/  UMOV UR13, UR9 ;  /* 0x00000009000d7c82 */ /* 0x000fe20008000000 */
[----:B------:R-:W-:Y:S01]  /*2c00*/  UMOV UR15, 0x40000040 ;  /* 0x40000040000f7882 */ /* 0x000fe20000000000 */
        /* <DEDUP_REMOVED lines=302> */
.L_x_6874:
[----:B01----:R-:W-:Y:S01]  /*3ef0*/  IMAD.IADD R3, R234, 0x1, R113 ;  /* 0x00000001ea037824 */ /* 0x003fe200078e0271 */
        /* <DEDUP_REMOVED lines=34> */
[C---:B------:R-:W-:Y:S02]  /*4120*/  ISETP.GT.AND P6, PT, R20.reuse, 0x28, PT ;  /* 0x000000281400780c */ /* 0x040fe40003fc4270 */
        /* <DEDUP_REMOVED lines=117> */
[----:B------:R-:W-:-:S02]  /*4880*/  FSEL R181, R37, -INF , P2 ;  /* 0xff80000025b57808 */ /* 0x000fc40001000000 */
[----:B------:R-:W-:Y:S02]  /*4890*/  FMNMX.FTZ R10, R179, R10, !PT ;  /* 0x0000000ab30a7209 */ /* 0x000fe40007810000 */
[----:B------:R-:W-:Y:S02]  /*48a0*/  ISETP.GT.AND P3, PT, R20, 0xa0, PT ;  /* 0x000000a01400780c */ /* 0x000fe40003f64270 */
[----:B------:R-:W-:Y:S02]  /*48b0*/  FSEL R41, R54, -INF , P4 ;  /* 0xff80000036297808 */ /* 0x000fe40002000000 */
[----:B------:R-:W-:Y:S02]  /*48c0*/  FSEL R183, R24, -INF , P3 ;  /* 0xff80000018b77808 */ /* 0x000fe40001800000 */
[----:B------:R-:W-:Y:S02]  /*48d0*/  FMNMX.FTZ R10, R181, R10, !PT ;  /* 0x0000000ab50a7209 */ /* 0x000fe40007810000 */
[----:B------:R-:W-:-:S02]  /*48e0*/  ISETP.GT.AND P4, PT, R20, 0xa1, PT ;  /* 0x000000a11400780c */ /* 0x000fc40003f84270 */
[----:B------:R-:W-:Y:S02]  /*48f0*/  FMNMX.FTZ R10, R183, R10, !PT ;  /* 0x0000000ab70a7209 */ /* 0x000fe40007810000 */
[----:B------:R-:W-:Y:S02]  /*4900*/  FSEL R187, R25, -INF , P4 ;  /* 0xff80000019bb7808 */ /* 0x000fe40002000000 */
[----:B------:R-:W-:Y:S02]  /*4910*/  ISETP.GT.AND P5, PT, R20, 0xa8, PT ;  /* 0x000000a81400780c */ /* 0x000fe40003fa4270 */
[----:B------:R-:W-:Y:S02]  /*4920*/  FMNMX.FTZ R10, R187, R10, !PT ;  /* 0x0000000abb0a7209 */ /* 0x000fe40007810000 */
[----:B------:R-:W-:Y:S02]  /*4930*/  FSEL R185, R28, -INF , P5 ;  /* 0xff8000001cb97808 */ /* 0x000fe40002800000 */
[----:B------:R-:W-:-:S02]  /*4940*/  ISETP.GT.AND P6, PT, R20, 0xa9, PT ;  /* 0x000000a91400780c */ /* 0x000fc40003fc4270 */
[----:B------:R-:W-:Y:S02]  /*4950*/  FMNMX.FTZ R10, R185, R10, !PT ;  /* 0x0000000ab90a7209 */ /* 0x000fe40007810000 */
[----:B------:R-:W-:Y:S02]  /*4960*/  FSEL R189, R29, -INF , P6 ;  /* 0xff8000001dbd7808 */ /* 0x000fe40003000000 */
[----:B------:R-:W-:Y:S02]  /*4970*/  P2R R32, PR, RZ, 0x8 ;  /* 0x00000008ff207803 */ /* 0x000fe40000000000 */
[----:B------:R-:W-:Y:S01]  /*4980*/  FMNMX.FTZ R24, R189, R10, !PT ;  /* 0x0000000abd187209 */ /* 0x000fe20007810000 */
[----:B------:R-:W-:Y:S01]  /*4990*/  IMAD.U32 R10, RZ, RZ, UR6 ;  /* 0x00000006ff0a7e24 */ /* 0x000fe2000f8e00ff */
[----:B------:R-:W-:Y:S02]  /*49a0*/  P2R R40, PR, RZ, 0x1 ;  /* 0x00000001ff287803 */ /* 0x000fe40000000000 */
[----:B------:R-:W-:Y:S01]  /*49b0*/  P2R R36, PR, RZ, 0x2 ;  /* 0x00000002ff247803 */ /* 0x000fe20000000000 */
[----:B------:R-:W0:Y:S01]  /*49c0*/  SHFL.BFLY PT, R3, R24, 0x2, 0x1f ;  /* 0x0c401f0018037f89 */ /* 0x000e2200000e0000 */
[----:B------:R-:W-:-:S02]  /*49d0*/  P2R R33, PR, RZ, 0x4 ;  /* 0x00000004ff217803 */ /* 0x000fc40000000000 */
[C---:B------:R-:W-:Y:S02]  /*49e0*/  ISETP.GT.AND P2, PT, R20.reuse, 0x88, PT ;  /* 0x000000881400780c */ /* 0x040fe40003f44270 */
[C---:B------:R-:W-:Y:S02]  /*49f0*/  ISETP.GT.AND P1, PT, R20.reuse, 0x89, PT ;  /* 0x000000891400780c */ /* 0x040fe40003f24270 */
[----:B------:R-:W-:Y:S02]  /*4a00*/  ISETP.GT.AND P0, PT, R20, 0x90, PT ;  /* 0x000000901400780c */ /* 0x000fe40003f04270 */
[----:B------:R-:W-:Y:S02]  /*4a10*/  FSEL R47, R47, -INF , P1 ;  /* 0xff8000002f2f7808 */ /* 0x000fe40000800000 */
[----:B------:R-:W-:Y:S02]  /*4a20*/  FSEL R29, R34, -INF , P0 ;  /* 0xff800000221d7808 */ /* 0x000fe40000000000 */
[----:B------:R-:W-:-:S02]  /*4a30*/  ISETP.NE.AND P0, PT, R40, RZ, PT ;  /* 0x000000ff2800720c */ /* 0x000fc40003f05270 */
[----:B------:R-:W-:Y:S02]  /*4a40*/  ISETP.NE.AND P1, PT, R36, RZ, PT ;  /* 0x000000ff2400720c */ /* 0x000fe40003f25270 */
[----:B------:R-:W-:Y:S02]  /*4a50*/  FSEL R35, R35, -INF , P0 ;  /* 0xff80000023237808 */ /* 0x000fe40000000000 */
[----:B------:R-:W-:Y:S02]  /*4a60*/  ISETP.NE.AND P0, PT, R114, RZ, PT ;  /* 0x000000ff7200720c */ /* 0x000fe40003f05270 */
[----:B0-----:R-:W-:-:S05]  /*4a70*/  FMNMX.FTZ R28, R24, R3, !PT ;  /* 0x00000003181c7209 */ /* 0x001fca0007810000 */
[----:B------:R-:W0:Y:S02]  /*4a80*/  SHFL.BFLY PT, R3, R28, 0x1, 0x1f ;  /* 0x0c201f001c037f89 */ /* 0x000e2400000e0000 */
[----:B0-----:R-:W-:-:S04]  /*4a90*/  FMNMX.FTZ R3, R28, R3, !PT ;  /* 0x000000031c037209 */ /* 0x001fc80007810000 */
[C---:B------:R-:W-:Y:S01]  /*4aa0*/  FSETP.NEU.FTZ.AND P3, PT, R3.reuse, -INF , PT ;  /* 0xff8000000300780b */ /* 0x040fe20003f7d000 */
[----:B------:R-:W-:-:S05]  /*4ab0*/  FMUL.FTZ R25, R3, R10 ;  /* 0x0000000a03197220 */ /* 0x000fca0000410000 */
[----:B------:R-:W-:Y:S02]  /*4ac0*/  FSEL R20, R25, RZ, P3 ;  /* 0x000000ff19147208 */ /* 0x000fe40001800000 */
[----:B------:R-:W-:Y:S02]  /*4ad0*/  FSEL R25, R46, -INF , P2 ;  /* 0xff8000002e197808 */ /* 0x000fe40001000000 */
[----:B------:R-:W-:Y:S01]  /*4ae0*/  ISETP.NE.AND P2, PT, R33, RZ, PT ;  /* 0x000000ff2100720c */ /* 0x000fe20003f45270 */
[-CC-:B------:R-:W-:Y:S01]  /*4af0*/  FFMA.FTZ R33, R14, R10.reuse, -R20.reuse ;  /* 0x0000000a0e217223 */ /* 0x180fe20000010814 */
[----:B------:R-:W-:Y:S01]  /*4b00*/  FMNMX.FTZ R14, R13, R107, !PT ;  /* 0x0000006b0d0e7209 */ /* 0x000fe20007810000 */
[-CC-:B------:R-:W-:Y:S01]  /*4b10*/  FFMA.FTZ R37, R109, R10.reuse, -R20.reuse ;  /* 0x0000000a6d257223 */ /* 0x180fe20000010814 */
[-CC-:B------:R-:W-:Y:S01]  /*4b20*/  FFMA.FTZ R109, R133, R10.reuse, -R20.reuse ;  /* 0x0000000a856d7223 */ /* 0x180fe20000010814 */
[--C-:B------:R-:W-:Y:S01]  /*4b30*/  FFMA.FTZ R133, R135, R10, -R20.reuse ;  /* 0x0000000a87857223 */ /* 0x100fe20000010814 */
[----:B------:R-:W-:Y:S01]  /*4b40*/  FMNMX.FTZ R14, R15, R14, !PT ;  /* 0x0000000e0f0e7209 */ /* 0x000fe20007810000 */
[-CC-:B------:R-:W-:Y:S01]  /*4b50*/  FFMA.FTZ R135, R139, R10.reuse, -R20.reuse ;  /* 0x0000000a8b877223 */ /* 0x180fe20000010814 */
[----:B------:R-:W-:Y:S01]  /*4b60*/  FSEL R139, R38, -INF , P1 ;  /* 0xff800000268b7808 */ /* 0x000fe20000800000 */
[--C-:B------:R-:W-:Y:S01]  /*4b70*/  FFMA.FTZ R176, R11, R10, -R20.reuse ;  /* 0x0000000a0bb07223 */ /* 0x100fe20000010814 */
[----:B------:R-:W-:Y:S01]  /*4b80*/  FMNMX.FTZ R14, R111, R14, !PT ;  /* 0x0000000e6f0e7209 */ /* 0x000fe20007810000 */
[-CC-:B------:R-:W-:Y:S01]  /*4b90*/  FFMA.FTZ R11, R127, R10.reuse, -R20.reuse ;  /* 0x0000000a7f0b7223 */ /* 0x180fe20000010814 */
        /* <DEDUP_REMOVED lines=19> */
[----:B------:R0:W-:Y:S01]  /*4cd0*/  MUFU.EX2 R39, R11 ;  /* 0x0000000b00277308 */ /* 0x0001e20000000800 */
[----:B------:R-:W-:Y:S01]  /*4ce0*/  FSEL R147, R31, -INF , P6 ;  /* 0xff8000001f937808 */ /* 0x000fe20003000000 */
        /* <DEDUP_REMOVED lines=38> */
[----:B------:R-:W4:Y:S01]  /*4f50*/  MUFU.EX2 R180, R180 ;  /* 0x000000b400b47308 */ /* 0x000f220000000800 */
[-CC-:B------:R-:W-:Y:S01]  /*4f60*/  FFMA.FTZ R216, R183, R10.reuse, -R20.reuse ;  /* 0x0000000ab7d87223 */ /* 0x180fe20000010814 */
[--C-:B------:R-:W-:Y:S01]  /*4f70*/  FFMA.FTZ R149, R187, R10, -R20.reuse ;  /* 0x0000000abb957223 */ /* 0x100fe20000010814 */
[----:B------:R-:W-:Y:S01]  /*4f80*/  FMNMX.FTZ R14, R79, R14, !PT ;  /* 0x0000000e4f0e7209 */ /* 0x000fe20007810000 */
[-CC-:B------:R-:W-:Y:S01]  /*4f90*/  FFMA.FTZ R218, R185, R10.reuse, -R20.reuse ;  /* 0x0000000ab9da7223 */ /* 0x180fe20000010814 */
[----:B------:R-:W-:Y:S01]  /*4fa0*/  FFMA.FTZ R151, R189, R10, -R20 ;  /* 0x0000000abd977223 */ /* 0x000fe20000010814 */
[----:B------:R-:W-:-:S02]  /*4fb0*/  ISETP.GE.AND P2, PT, R113, 0xb1, PT ;  /* 0x000000b17100780c */ /* 0x000fc40003f46270 */
[----:B------:R-:W-:Y:S01]  /*4fc0*/  FMNMX.FTZ R14, R69, R14, !PT ;  /* 0x0000000e450e7209 */ /* 0x000fe20007810000 */
[----:B------:R-:W5:Y:S03]  /*4fd0*/  MUFU.EX2 R97, R97 ;  /* 0x0000006100617308 */ /* 0x000f660000000800 */
[----:B------:R-:W-:-:S04]  /*4fe0*/  FMNMX.FTZ R14, R67, R14, !PT ;  /* 0x0000000e430e7209 */ /* 0x000fc80007810000 */
        /* <DEDUP_REMOVED lines=32> */
[----:B------:R-:W-:-:S05]  /*51f0*/  FMNMX.FTZ R14, R147, R14, !PT ;  /* 0x0000000e930e7209 */ /* 0x000fca0007810000 */
[----:B0-----:R-:W0:Y:S01]  /*5200*/  SHFL.BFLY PT, R11, R14, 0x2, 0x1f ;  /* 0x0c401f000e0b7f89 */ /* 0x001e2200000e0000 */
        /* <DEDUP_REMOVED lines=13> */
[----:B------:R-:W-:Y:S02]  /*52e0*/  FSEL R40, R40, RZ, P1 ;  /* 0x000000ff28287208 */ /* 0x000fe40000800000 */
[----:B------:R-:W-:-:S03]  /*52f0*/  ISETP.NE.AND P1, PT, R19, RZ, PT ;  /* 0x000000ff1300720c */ /* 0x000fc60003f25270 */
[----:B------:R-:W-:Y:S01]  /*5300*/  MUFU.EX2 R137, R137 ;  /* 0x0000008900897308 */ /* 0x000fe20000000800 */
[-CC-:B------:R-:W-:Y:S01]  /*5310*/  FFMA.FTZ R177, R13, R10.reuse, -R40.reuse ;  /* 0x0000000a0db17223 */ /* 0x180fe20000010828 */
[----:B-1----:R-:W-:Y:S01]  /*5320*/  FADD.FTZ R13, R176, R33 ;  /* 0x00000021b00d7221 */ /* 0x002fe20000010000 */
[-CC-:B------:R-:W-:Y:S01]  /*5330*/  FFMA.FTZ R14, R107, R10.reuse, -R40.reuse ;  /* 0x0000000a6b0e7223 */ /* 0x180fe20000010828 */
[-CC-:B------:R-:W-:Y:S01]  /*5340*/  FFMA.FTZ R179, R15, R10.reuse, -R40.reuse ;  /* 0x0000000a0fb37223 */ /* 0x180fe20000010828 */
[-CC-:B------:R-:W-:Y:S01]  /*5350*/  FFMA.FTZ R20, R111, R10.reuse, -R40.reuse ;  /* 0x0000000a6f147223 */ /* 0x180fe20000010828 */
[----:B--2---:R-:W-:Y:S01]  /*5360*/  FADD.FTZ R44, R178, R13 ;  /* 0x0000000db22c7221 */ /* 0x004fe20000010000 */
[-CC-:B------:R-:W-:Y:S01]  /*5370*/  FFMA.FTZ R181, R21, R10.reuse, -R40.reuse ;  /* 0x0000000a15b57223 */ /* 0x180fe20000010828 */
[----:B------:R-:W-:Y:S01]  /*5380*/  MUFU.EX2 R177, R177 ;  /* 0x000000b100b17308 */ /* 0x000fe20000000800 */
[-C--:B------:R-:W-:Y:S01]  /*5390*/  FFMA.FTZ R24, R99, R10.reuse, -R40 ;  /* 0x0000000a63187223 */ /* 0x080fe20000010828 */
[----:B---3--:R-:W-:Y:S01]  /*53a0*/  FADD.FTZ R13, R37, R44 ;  /* 0x0000002c250d7221 */ /* 0x008fe20000010000 */
[-CC-:B------:R-:W-:Y:S01]  /*53b0*/  FFMA.FTZ R183, R89, R10.reuse, -R40.reuse ;  /* 0x0000000a59b77223 */ /* 0x180fe20000010828 */
[-CC-:B------:R-:W-:Y:S01]  /*53c0*/  FFMA.FTZ R26, R103, R10.reuse, -R40.reuse ;  /* 0x0000000a671a7223 */ /* 0x180fe20000010828 */
[-CC-:B------:R-:W-:Y:S01]  /*53d0*/  FFMA.FTZ R185, R93, R10.reuse, -R40.reuse ;  /* 0x0000000a5db97223 */ /* 0x180fe20000010828 */
[----:B----4-:R-:W-:Y:S01]  /*53e0*/  FADD.FTZ R44, R180, R13 ;  /* 0x0000000db42c7221 */ /* 0x010fe20000010000 */
[-CC-:B------:R-:W-:Y:S01]  /*53f0*/  FFMA.FTZ R28, R91, R10.reuse, -R40.reuse ;  /* 0x0000000a5b1c7223 */ /* 0x180fe20000010828 */
[----:B------:R-:W0:Y:S01]  /*5400*/  MUFU.EX2 R14, R14 ;  /* 0x0000000e000e7308 */ /* 0x000e220000000800 */
[-C--:B------:R-:W-:Y:S01]  /*5410*/  FFMA.FTZ R187, R81, R10.reuse, -R40 ;  /* 0x0000000a51bb7223 */ /* 0x080fe20000010828 */
[----:B-----5:R-:W-:Y:S01]  /*5420*/  FADD.FTZ R13, R97, R44 ;  /* 0x0000002c610d7221 */ /* 0x020fe20000010000 */
[-CC-:B------:R-:W-:Y:S01]  /*5430*/  FFMA.FTZ R30, R95, R10.reuse, -R40.reuse ;  /* 0x0000000a5f1e7223 */ /* 0x180fe20000010828 */
[-CC-:B------:R-:W-:Y:S01]  /*5440*/  FFMA.FTZ R189, R85, R10.reuse, -R40.reuse ;  /* 0x0000000a55bd7223 */ /* 0x180fe20000010828 */
[-CC-:B------:R-:W-:Y:S01]  /*5450*/  FFMA.FTZ R32, R83, R10.reuse, -R40.reuse ;  /* 0x0000000a53207223 */ /* 0x180fe20000010828 */
[----:B------:R-:W-:Y:S01]  /*5460*/  FADD.FTZ R46, R182, R13 ;  /* 0x0000000db62e7221 */ /* 0x000fe20000010000 */
[-CC-:B------:R-:W-:Y:S01]  /*5470*/  FFMA.FTZ R191, R73, R10.reuse, -R40.reuse ;  /* 0x0000000a49bf7223 */ /* 0x180fe20000010828 */
[----:B------:R-:W1:Y:S01]  /*5480*/  MUFU.EX2 R179, R179 ;  /* 0x000000b300b37308 */ /* 0x000e620000000800 */
[----:B------:R-:W-:Y:S01]  /*5490*/  FFMA.FTZ R34, R87, R10, -R40 ;  /* 0x0000000a57227223 */ /* 0x000fe20000010828 */
[----:B------:R-:W-:Y:S01]  /*54a0*/  FADD.FTZ R13, R101, R46 ;  /* 0x0000002e650d7221 */ /* 0x000fe20000010000 */
[----:B------:R-:W-:-:S02]  /*54b0*/  @P1 VIADD R12, R12, 0x34840 ;  /* 0x000348400c0c1836 */ /* 0x000fc40000000000 */
[-CC-:B------:R-:W-:Y:S01]  /*54c0*/  FFMA.FTZ R193, R77, R10.reuse, -R40.reuse ;  /* 0x0000000a4dc17223 */ /* 0x180fe20000010828 */
[-CC-:B------:R-:W-:Y:S01]  /*54d0*/  FFMA.FTZ R36, R75, R10.reuse, -R40.reuse ;  /* 0x0000000a4b247223 */ /* 0x180fe20000010828 */
[----:B------:R-:W-:Y:S01]  /*54e0*/  FADD.FTZ R46, R184, R13 ;  /* 0x0000000db82e7221 */ /* 0x000fe20000010000 */
[-C--:B------:R-:W-:Y:S01]  /*54f0*/  FFMA.FTZ R195, R65, R10.reuse, -R40 ;  /* 0x0000000a41c37223 */ /* 0x080fe20000010828 */
[----:B------:R-:W2:Y:S01]  /*5500*/  MUFU.EX2 R20, R20 ;  /* 0x0000001400147308 */ /* 0x000ea20000000800 */
[----:B0-----:R-:W-:Y:S01]  /*5510*/  FADD.FTZ R48, R177, R14 ;  /* 0x0000000eb1307221 */ /* 0x001fe20000010000 */
[----:B------:R-:W-:Y:S01]  /*5520*/  FADD.FTZ R15, R105, R46 ;  /* 0x0000002e690f7221 */ /* 0x000fe20000010000 */
[-CC-:B------:R-:W-:Y:S01]  /*5530*/  FFMA.FTZ R38, R79, R10.reuse, -R40.reuse ;  /* 0x0000000a4f267223 */ /* 0x180fe20000010828 */
[-CC-:B------:R-:W-:Y:S01]  /*5540*/  FFMA.FTZ R197, R69, R10.reuse, -R40.reuse ;  /* 0x0000000a45c57223 */ /* 0x180fe20000010828 */
[-CC-:B------:R-:W-:Y:S01]  /*5550*/  FFMA.FTZ R42, R67, R10.reuse, -R40.reuse ;  /* 0x0000000a432a7223 */ /* 0x180fe20000010828 */
[----:B------:R-:W-:Y:S01]  /*5560*/  FADD.FTZ R50, R186, R15 ;  /* 0x0000000fba327221 */ /* 0x000fe20000010000 */
[-C--:B------:R-:W-:Y:S01]  /*5570*/  FFMA.FTZ R199, R57, R10.reuse, -R40 ;  /* 0x0000000a39c77223 */ /* 0x080fe20000010828 */
[----:B------:R-:W0:Y:S01]  /*5580*/  MUFU.EX2 R181, R181 ;  /* 0x000000b500b57308 */ /* 0x000e220000000800 */
[----:B-1----:R-:W-:Y:S01]  /*5590*/  FADD.FTZ R13, R179, R48 ;  /* 0x00000030b30d7221 */ /* 0x002fe20000010000 */
[----:B------:R-:W-:Y:S01]  /*55a0*/  FADD.FTZ R15, R109, R50 ;  /* 0x000000326d0f7221 */ /* 0x000fe20000010000 */
[-CC-:B------:R-:W-:Y:S01]  /*55b0*/  FFMA.FTZ R44, R71, R10.reuse, -R40.reuse ;  /* 0x0000000a472c7223 */ /* 0x180fe20000010828 */
[-CC-:B------:R-:W-:Y:S01]  /*55c0*/  FFMA.FTZ R201, R61, R10.reuse, -R40.reuse ;  /* 0x0000000a3dc97223 */ /* 0x180fe20000010828 */
[-CC-:B------:R-:W-:Y:S01]  /*55d0*/  FFMA.FTZ R46, R59, R10.reuse, -R40.reuse ;  /* 0x0000000a3b2e7223 */ /* 0x180fe20000010828 */
[-CC-:B------:R-:W-:Y:S01]  /*55e0*/  FFMA.FTZ R203, R49, R10.reuse, -R40.reuse ;  /* 0x0000000a31cb7223 */ /* 0x180fe20000010828 */
[-CC-:B------:R-:W-:Y:S01]  /*55f0*/  FFMA.FTZ R205, R53, R10.reuse, -R40.reuse ;  /* 0x0000000a35cd7223 */ /* 0x180fe20000010828 */
[----:B------:R-:W1:Y:S01]  /*5600*/  MUFU.EX2 R24, R24 ;  /* 0x0000001800187308 */ /* 0x000e620000000800 */
[----:B--2---:R-:W-:Y:S01]  /*5610*/  FADD.FTZ R48, R20, R13 ;  /* 0x0000000d14307221 */ /* 0x004fe20000010000 */
[-CC-:B------:R-:W-:Y:S01]  /*5620*/  FFMA.FTZ R51, R51, R10.reuse, -R40.reuse ;  /* 0x0000000a33337223 */ /* 0x180fe20000010828 */
[-CC-:B------:R-:W-:Y:S01]  /*5630*/  FFMA.FTZ R207, R41, R10.reuse, -R40.reuse ;  /* 0x0000000a29cf7223 */ /* 0x180fe20000010828 */
[-CC-:B------:R-:W-:Y:S01]  /*5640*/  FFMA.FTZ R55, R55, R10.reuse, -R40.reuse ;  /* 0x0000000a37377223 */ /* 0x180fe20000010828 */
[-CC-:B------:R-:W-:Y:S01]  /*5650*/  FFMA.FTZ R45, R45, R10.reuse, -R40.reuse ;  /* 0x0000000a2d2d7223 */ /* 0x180fe20000010828 */
[-CC-:B------:R-:W-:Y:S01]  /*5660*/  FFMA.FTZ R43, R43, R10.reuse, -R40.reuse ;  /* 0x0000000a2b2b7223 */ /* 0x180fe20000010828 */
[-C--:B------:R-:W-:Y:S01]  /*5670*/  FFMA.FTZ R25, R25, R10.reuse, -R40 ;  /* 0x0000000a19197223 */ /* 0x080fe20000010828 */
[----:B------:R-:W2:Y:S01]  /*5680*/  MUFU.EX2 R183, R183 ;  /* 0x000000b700b77308 */ /* 0x000ea20000000800 */
        /* <DEDUP_REMOVED lines=8> */
[----:B-1----:R-:W-:Y:S01]  /*5710*/  FADD.FTZ R50, R24, R13 ;  /* 0x0000000d18327221 */ /* 0x002fe20000010000 */
[----:B------:R-:W-:Y:S01]  /*5720*/  FADD.FTZ R52, R190, R15 ;  /* 0x0000000fbe347221 */ /* 0x000fe20000010000 */
[-CC-:B------:R-:W-:Y:S01]  /*5730*/  FFMA.FTZ R139, R139, R10.reuse, -R40.reuse ;  /* 0x0000000a8b8b7223 */ /* 0x180fe20000010828 */
[-CC-:B------:R-:W-:Y:S01]  /*5740*/  FFMA.FTZ R127, R127, R10.reuse, -R40.reuse ;  /* 0x0000000a7f7f7223 */ /* 0x180fe20000010828 */
[-C--:B------:R-:W-:Y:S01]  /*5750*/  FFMA.FTZ R141, R141, R10.reuse, -R40 ;  /* 0x0000000a8d8d7223 */ /* 0x080fe20000010828 */
[----:B------:R-:W-:Y:S01]  /*5760*/  FADD.FTZ R15, R117, R52 ;  /* 0x00000034750f7221 */ /* 0x000fe20000010000 */
[-C--:B------:R-:W-:Y:S01]  /*5770*/  FFMA.FTZ R121, R121, R10.reuse, -R40 ;  /* 0x0000000a79797223 */ /* 0x080fe20000010828 */
[----:B------:R-:W1:Y:S01]  /*5780*/  MUFU.EX2 R185, R185 ;  /* 0x000000b900b97308 */ /* 0x000e620000000800 */
[----:B--2---:R-:W-:Y:S01]  /*5790*/  FADD.FTZ R13, R183, R50 ;  /* 0x00000032b70d7221 */ /* 0x004fe20000010000 */
[----:B------:R-:W-:Y:S01]  /*57a0*/  FADD.FTZ R52, R192, R15 ;  /* 0x0000000fc0347221 */ /* 0x000fe20000010000 */
[-CC-:B------:R-:W-:Y:S01]  /*57b0*/  FFMA.FTZ R143, R143, R10.reuse, -R40.reuse ;  /* 0x0000000a8f8f7223 */ /* 0x180fe20000010828 */
[----:B------:R-:W-:Y:S01]  /*57c0*/  FFMA.FTZ R147, R147, R10, -R40 ;  /* 0x0000000a93937223 */ /* 0x000fe20000010828 */
[----:B------:R-:W-:-:S02]  /*57d0*/  F2FP.BF16.F32.PACK_AB R177, R14, R177 ;  /* 0x000000b10eb1723e */ /* 0x000fc400000010ff */
[----:B------:R-:W-:Y:S02]  /*57e0*/  CS2R R86, SRZ ;  /* 0x0000000000567805 */ /* 0x000fe4000001ff00 */
[----:B------:R-:W-:Y:S01]  /*57f0*/  F2FP.BF16.F32.PACK_AB R179, R20, R179 ;  /* 0x000000b314b3723e */ /* 0x000fe200000010ff */
[----:B------:R-:W2:Y:S01]  /*5800*/  MUFU.EX2 R28, R28 ;  /* 0x0000001c001c7308 */ /* 0x000ea20000000800 */
[----:B0-----:R-:W-:Y:S01]  /*5810*/  FADD.FTZ R50, R26, R13 ;  /* 0x0000000d1a327221 */ /* 0x001fe20000010000 */
[----:B------:R-:W-:Y:S02]  /*5820*/  F2FP.BF16.F32.PACK_AB R176, R33, R176 ;  /* 0x000000b021b0723e */ /* 0x000fe400000010ff */
[----:B------:R-:W-:Y:S02]  /*5830*/  CS2R R84, SRZ ;  /* 0x0000000000547805 */ /* 0x000fe4000001ff00 */
[----:B------:R-:W-:Y:S02]  /*5840*/  F2FP.BF16.F32.PACK_AB R178, R37, R178 ;  /* 0x000000b225b2723e */ /* 0x000fe400000010ff */
[----:B------:R-:W-:-:S02]  /*5850*/  CS2R R82, SRZ ;  /* 0x0000000000527805 */ /* 0x000fc4000001ff00 */
[----:B------:R-:W-:Y:S02]  /*5860*/  F2FP.BF16.F32.PACK_AB R181, R24, R181 ;  /* 0x000000b518b5723e */ /* 0x000fe400000010ff */
[----:B------:R-:W-:Y:S01]  /*5870*/  CS2R R80, SRZ ;  /* 0x0000000000507805 */ /* 0x000fe2000001ff00 */
[----:B------:R-:W0:Y:S01]  /*5880*/  MUFU.EX2 R187, R187 ;  /* 0x000000bb00bb7308 */ /* 0x000e220000000800 */
[----:B-1----:R-:W-:Y:S01]  /*5890*/  FADD.FTZ R13, R185, R50 ;  /* 0x00000032b90d7221 */ /* 0x002fe20000010000 */
[----:B------:R-:W-:Y:S02]  /*58a0*/  F2FP.BF16.F32.PACK_AB R183, R26, R183 ;  /* 0x000000b71ab7723e */ /* 0x000fe400000010ff */
[----:B------:R-:W-:Y:S02]  /*58b0*/  CS2R R78, SRZ ;  /* 0x00000000004e7805 */ /* 0x000fe4000001ff00 */
[----:B------:R-:W-:Y:S02]  /*58c0*/  F2FP.BF16.F32.PACK_AB R180, R97, R180 ;  /* 0x000000b461b4723e */ /* 0x000fe400000010ff */
[----:B------:R-:W-:-:S02]  /*58d0*/  CS2R R76, SRZ ;  /* 0x00000000004c7805 */ /* 0x000fc4000001ff00 */
[----:B------:R-:W-:Y:S02]  /*58e0*/  F2FP.BF16.F32.PACK_AB R182, R101, R182 ;  /* 0x000000b665b6723e */ /* 0x000fe400000010ff */
[----:B------:R-:W-:Y:S01]  /*58f0*/  CS2R R74, SRZ ;  /* 0x00000000004a7805 */ /* 0x000fe2000001ff00 */
[----:B------:R-:W1:Y:S01]  /*5900*/  MUFU.EX2 R30, R30 ;  /* 0x0000001e001e7308 */ /* 0x000e620000000800 */
[C---:B--2---:R-:W-:Y:S01]  /*5910*/  FADD.FTZ R50, R28.reuse, R13 ;  /* 0x0000000d1c327221 */ /* 0x044fe20000010000 */
[----:B------:R-:W-:Y:S01]  /*5920*/  FADD.FTZ R13, R125, R52 ;  /* 0x000000347d0d7221 */ /* 0x000fe20000010000 */
[----:B------:R-:W-:Y:S02]  /*5930*/  F2FP.BF16.F32.PACK_AB R185, R28, R185 ;  /* 0x000000b91cb9723e */ /* 0x000fe400000010ff */
[----:B------:R-:W-:Y:S02]  /*5940*/  CS2R R72, SRZ ;  /* 0x0000000000487805 */ /* 0x000fe4000001ff00 */
[----:B------:R-:W-:Y:S01]  /*5950*/  F2FP.BF16.F32.PACK_AB R184, R105, R184 ;  /* 0x000000b869b8723e */ /* 0x000fe200000010ff */
[----:B------:R-:W-:Y:S01]  /*5960*/  FADD.FTZ R52, R194, R13 ;  /* 0x0000000dc2347221 */ /* 0x000fe20000010000 */
[----:B------:R-:W-:Y:S01]  /*5970*/  @P1 PRMT R13, R23, 0x654, R12 ;  /* 0x00000654170d1816 */ /* 0x000fe2000000000c */
[----:B------:R-:W2:Y:S01]  /*5980*/  MUFU.EX2 R189, R189 ;  /* 0x000000bd00bd7308 */ /* 0x000ea20000000800 */
[----:B0-----:R-:W-:Y:S01]  /*5990*/  FADD.FTZ R15, R187, R50 ;  /* 0x00000032bb0f7221 */ /* 0x001fe20000010000 */
[----:B------:R-:W-:Y:S01]  /*59a0*/  F2FP.BF16.F32.PACK_AB R186, R109, R186 ;  /* 0x000000ba6dba723e */ /* 0x000fe200000010ff */
[----:B------:R2:W-:Y:S01]  /*59b0*/  @P1 SYNCS.ARRIVE.TRANS64.RED.A1T0 RZ, [R13+URZ], RZ ;  /* 0x000000ff0dff19a7 */ /* 0x0005e2000810043f */
[----:B------:R-:W-:-:S02]  /*59c0*/  F2FP.BF16.F32.PACK_AB R188, R115, R188 ;  /* 0x000000bc73bc723e */ /* 0x000fc400000010ff */
[----:B------:R-:W-:Y:S02]  /*59d0*/  CS2R R70, SRZ ;  /* 0x0000000000467805 */ /* 0x000fe4000001ff00 */
[----:B------:R-:W-:Y:S02]  /*59e0*/  F2FP.BF16.F32.PACK_AB R190, R117, R190 ;  /* 0x000000be75be723e */ /* 0x000fe400000010ff */
[----:B------:R-:W-:Y:S01]  /*59f0*/  CS2R R68, SRZ ;  /* 0x0000000000447805 */ /* 0x000fe2000001ff00 */
[----:B------:R-:W0:Y:S01]  /*5a00*/  MUFU.EX2 R32, R32 ;  /* 0x0000002000207308 */ /* 0x000e220000000800 */
[C---:B-1----:R-:W-:Y:S01]  /*5a10*/  FADD.FTZ R50, R30.reuse, R15 ;  /* 0x0000000f1e327221 */ /* 0x042fe20000010000 */
[----:B------:R-:W-:Y:S01]  /*5a20*/  FADD.FTZ R15, R131, R52 ;  /* 0x00000034830f7221 */ /* 0x000fe20000010000 */
[----:B------:R-:W-:Y:S02]  /*5a30*/  F2FP.BF16.F32.PACK_AB R187, R30, R187 ;  /* 0x000000bb1ebb723e */ /* 0x000fe400000010ff */
[----:B------:R-:W-:-:S02]  /*5a40*/  CS2R R66, SRZ ;  /* 0x0000000000427805 */ /* 0x000fc4000001ff00 */
[----:B------:R-:W-:Y:S01]  /*5a50*/  F2FP.BF16.F32.PACK_AB R192, R125, R192 ;  /* 0x000000c07dc0723e */ /* 0x000fe200000010ff */
[----:B------:R-:W-:Y:S01]  /*5a60*/  FADD.FTZ R52, R196, R15 ;  /* 0x0000000fc4347221 */ /* 0x000fe20000010000 */
[----:B------:R-:W-:Y:S01]  /*5a70*/  F2FP.BF16.F32.PACK_AB R194, R131, R194 ;  /* 0x000000c283c2723e */ /* 0x000fe200000010ff */
[----:B------:R-:W1:Y:S01]  /*5a80*/  MUFU.EX2 R191, R191 ;  /* 0x000000bf00bf7308 */ /* 0x000e620000000800 */
[----:B--2---:R-:W-:Y:S01]  /*5a90*/  FADD.FTZ R13, R189, R50 ;  /* 0x00000032bd0d7221 */ /* 0x004fe20000010000 */
[C---:B------:R-:W-:Y:S01]  /*5aa0*/  FADD.FTZ R15, R133.reuse, R52 ;  /* 0x00000034850f7221 */ /* 0x040fe20000010000 */
[----:B------:R-:W-:Y:S02]  /*5ab0*/  F2FP.BF16.F32.PACK_AB R196, R133, R196 ;  /* 0x000000c485c4723e */ /* 0x000fe400000010ff */
[----:B------:R-:W-:Y:S01]  /*5ac0*/  CS2R R64, SRZ ;  /* 0x0000000000407805 */ /* 0x000fe2000001ff00 */
[----:B------:R-:W-:Y:S01]  /*5ad0*/  FADD.FTZ R54, R198, R15 ;  /* 0x0000000fc6367221 */ /* 0x000fe20000010000 */
[C---:B------:R-:W-:Y:S01]  /*5ae0*/  F2FP.BF16.F32.PACK_AB R198, R135.reuse, R198 ;  /* 0x000000c687c6723e */ /* 0x040fe200000010ff */
[----:B------:R-:W2:Y:S01]  /*5af0*/  MUFU.EX2 R34, R34 ;  /* 0x0000002200227308 */ /* 0x000ea20000000800 */
[C---:B0-----:R-:W-:Y:S01]  /*5b00*/  FADD.FTZ R50, R32.reuse, R13 ;  /* 0x0000000d20327221 */ /* 0x041fe20000010000 */
[----:B------:R-:W-:Y:S01]  /*5b10*/  FADD.FTZ R15, R135, R54 ;  /* 0x00000036870f7221 */ /* 0x000fe20000010000 */
[----:B------:R-:W-:-:S02]  /*5b20*/  F2FP.BF16.F32.PACK_AB R189, R32, R189 ;  /* 0x000000bd20bd723e */ /* 0x000fc400000010ff */
[----:B------:R-:W-:Y:S01]  /*5b30*/  CS2R R32, SRZ ;  /* 0x0000000000207805 */ /* 0x000fe2000001ff00 */
[----:B------:R-:W-:Y:S01]  /*5b40*/  FADD.FTZ R54, R200, R15 ;  /* 0x0000000fc8367221 */ /* 0x000fe20000010000 */
[----:B------:R-:W-:Y:S01]  /*5b50*/  F2FP.BF16.F32.PACK_AB R200, R137, R200 ;  /* 0x000000c889c8723e */ /* 0x000fe200000010ff */
[----:B------:R-:W0:Y:S01]  /*5b60*/  MUFU.EX2 R193, R193 ;  /* 0x000000c100c17308 */ /* 0x000e220000000800 */
[----:B-1----:R-:W-:Y:S01]  /*5b70*/  FADD.FTZ R13, R191, R50 ;  /* 0x00000032bf0d7221 */ /* 0x002fe20000010000 */
[----:B------:R-:W-:-:S06]  /*5b80*/  FADD.FTZ R15, R137, R54 ;  /* 0x00000036890f7221 */ /* 0x000fcc0000010000 */
[----:B------:R-:W1:Y:S01]  /*5b90*/  MUFU.EX2 R36, R36 ;  /* 0x0000002400247308 */ /* 0x000e620000000800 */
[C---:B--2---:R-:W-:Y:S01]  /*5ba0*/  FADD.FTZ R52, R34.reuse, R13 ;  /* 0x0000000d22347221 */ /* 0x044fe20000010000 */
[----:B------:R-:W-:-:S06]  /*5bb0*/  F2FP.BF16.F32.PACK_AB R191, R34, R191 ;  /* 0x000000bf22bf723e */ /* 0x000fcc00000010ff */
        /* <DEDUP_REMOVED lines=14> */
[----:B------:R-:W-:Y:S01]  /*5ca0*/  FADD.FTZ R15, R39, R56 ;  /* 0x00000038270f7221 */ /* 0x000fe20000010000 */
[----:B------:R-:W-:Y:S02]  /*5cb0*/  CS2R R38, SRZ ;  /* 0x0000000000267805 */ /* 0x000fe4000001ff00 */
        /* <DEDUP_REMOVED lines=22> */
[----:B------:R-:W-:Y:S02]  /*5e20*/  F2FP.BF16.F32.PACK_AB R206, R31, R206 ;  /* 0x000000ce1fce723e */ /* 0x000fe400000010ff */
[----:B------:R-:W-:-:S04]  /*5e30*/  CS2R R30, SRZ ;  /* 0x00000000001e7805 */ /* 0x000fc8000001ff00 */
        /* <DEDUP_REMOVED lines=33> */
[----:B------:R-:W-:Y:S02]  /*6050*/  F2FP.BF16.F32.PACK_AB R207, R50, R207 ;  /* 0x000000cf32cf723e */ /* 0x000fe400000010ff */
        /* <DEDUP_REMOVED lines=8> */
[----:B0-----:R-:W-:-:S04]  /*60e0*/  CS2R R42, SRZ ;  /* 0x00000000002a7805 */ /* 0x001fc8000001ff00 */
[----:B------:R-:W0:Y:S01]  /*60f0*/  MUFU.EX2 R25, R25 ;  /* 0x0000001900197308 */ /* 0x000e220000000800 */
[C---:B---3--:R-:W-:Y:S01]  /*6100*/  FADD.FTZ R58, R52.reuse, R13 ;  /* 0x0000000d343a7221 */ /* 0x048fe20000010000 */
[----:B------:R-:W-:Y:S02]  /*6110*/  F2FP.BF16.F32.PACK_AB R209, R52, R45 ;  /* 0x0000002d34d1723e */ /* 0x000fe400000010ff */
[----:B------:R-:W-:Y:S02]  /*6120*/  CS2R R52, SRZ ;  /* 0x0000000000347805 */ /* 0x000fe4000001ff00 */
[----:B------:R-:W-:Y:S02]  /*6130*/  CS2R R44, SRZ ;  /* 0x00000000002c7805 */ /* 0x000fe4000001ff00 */
[----:B------:R-:W2:Y:S01]  /*6140*/  MUFU.EX2 R149, R149 ;  /* 0x0000009500957308 */ /* 0x000ea20000000800 */
[----:B-1----:R-:W-:-:S07]  /*6150*/  FADD.FTZ R60, R216, R15 ;  /* 0x0000000fd83c7221 */ /* 0x002fce0000010000 */
[----:B------:R1:W3:Y:S01]  /*6160*/  MUFU.EX2 R40, R47 ;  /* 0x0000002f00287308 */ /* 0x0002e20000000800 */
[----:B0-----:R-:W-:-:S07]  /*6170*/  FADD.FTZ R13, R25, R58 ;  /* 0x0000003a190d7221 */ /* 0x001fce0000010000 */
[----:B------:R-:W0:Y:S01]  /*6180*/  MUFU.EX2 R218, R218 ;  /* 0x000000da00da7308 */ /* 0x000e220000000800 */
[C---:B--2---:R-:W-:Y:S01]  /*6190*/  FADD.FTZ R15, R149.reuse, R60 ;  /* 0x0000003c950f7221 */ /* 0x044fe20000010000 */
[----:B------:R-:W-:Y:S02]  /*61a0*/  F2FP.BF16.F32.PACK_AB R216, R149, R216 ;  /* 0x000000d895d8723e */ /* 0x000fe400000010ff */
[----:B-1----:R-:W-:-:S04]  /*61b0*/  CS2R R46, SRZ ;  /* 0x00000000002e7805 */ /* 0x002fc8000001ff00 */
[----:B------:R-:W1:Y:S01]  /*61c0*/  MUFU.EX2 R29, R29 ;  /* 0x0000001d001d7308 */ /* 0x000e620000000800 */
[C---:B---3--:R-:W-:Y:S01]  /*61d0*/  FADD.FTZ R60, R40.reuse, R13 ;  /* 0x0000000d283c7221 */ /* 0x048fe20000010000 */
[----:B------:R-:W-:Y:S02]  /*61e0*/  F2FP.BF16.F32.PACK_AB R211, R40, R25 ;  /* 0x0000001928d3723e */ /* 0x000fe400000010ff */
[----:B------:R-:W-:Y:S02]  /*61f0*/  CS2R R40, SRZ ;  /* 0x0000000000287805 */ /* 0x000fe4000001ff00 */
[----:B------:R-:W-:Y:S02]  /*6200*/  CS2R R24, SRZ ;  /* 0x0000000000187805 */ /* 0x000fe4000001ff00 */
[----:B------:R2:W3:Y:S01]  /*6210*/  MUFU.EX2 R54, R35 ;  /* 0x0000002300367308 */ /* 0x0004e20000000800 */
[----:B0-----:R-:W-:-:S07]  /*6220*/  FADD.FTZ R62, R218, R15 ;  /* 0x0000000fda3e7221 */ /* 0x001fce0000010000 */
[----:B------:R-:W0:Y:S01]  /*6230*/  MUFU.EX2 R139, R139 ;  /* 0x0000008b008b7308 */ /* 0x000e220000000800 */
[----:B-1----:R-:W-:Y:S01]  /*6240*/  FADD.FTZ R15, R29, R60 ;  /* 0x0000003c1d0f7221 */ /* 0x002fe20000010000 */
[----:B------:R-:W-:Y:S02]  /*6250*/  CS2R R60, SRZ ;  /* 0x00000000003c7805 */ /* 0x000fe4000001ff00 */
[----:B--2---:R-:W-:-:S04]  /*6260*/  CS2R R34, SRZ ;  /* 0x0000000000227805 */ /* 0x004fc8000001ff00 */
[----:B------:R-:W1:Y:S01]  /*6270*/  MUFU.EX2 R56, R127 ;  /* 0x0000007f00387308 */ /* 0x000e620000000800 */
[C---:B---3--:R-:W-:Y:S01]  /*6280*/  FADD.FTZ R14, R54.reuse, R15 ;  /* 0x0000000f360e7221 */ /* 0x048fe20000010000 */
[----:B------:R-:W-:Y:S02]  /*6290*/  F2FP.BF16.F32.PACK_AB R213, R54, R29 ;  /* 0x0000001d36d5723e */ /* 0x000fe400000010ff */
[----:B------:R-:W-:Y:S02]  /*62a0*/  CS2R R54, SRZ ;  /* 0x0000000000367805 */ /* 0x000fe4000001ff00 */
[----:B------:R-:W-:Y:S02]  /*62b0*/  CS2R R28, SRZ ;  /* 0x00000000001c7805 */ /* 0x000fe4000001ff00 */
        /* <DEDUP_REMOVED lines=13> */
[----:B-1----:R-:W-:Y:S01]  /*6390*/  FADD.FTZ R15, R143, R12 ;  /* 0x0000000c8f0f7221 */ /* 0x002fe20000010000 */
[C---:B--2---:R-:W-:Y:S01]  /*63a0*/  FADD.FTZ R13, R151.reuse, R62 ;  /* 0x0000003e970d7221 */ /* 0x044fe20000010000 */
[----:B------:R-:W-:Y:S02]  /*63b0*/  F2FP.BF16.F32.PACK_AB R218, R151, R218 ;  /* 0x000000da97da723e */ /* 0x000fe400000010ff */
[----:B------:R-:W-:Y:S01]  /*63c0*/  CS2R R62, SRZ ;  /* 0x00000000003e7805 */ /* 0x000fe2000001ff00 */
[C---:B0-----:R-:W-:Y:S01]  /*63d0*/  FADD.FTZ R12, R14.reuse, R15 ;  /* 0x0000000f0e0c7221 */ /* 0x041fe20000010000 */
[----:B------:R-:W-:Y:S01]  /*63e0*/  F2FP.BF16.F32.PACK_AB R219, R14, R143 ;  /* 0x0000008f0edb723e */ /* 0x000fe200000010ff */
[----:B------:R-:W-:Y:S06]  /*63f0*/  @!P2 BRA `(.L_x_6875) ;  /* 0x0000004c0010a947 */ /* 0x000fec0003800000 */
[----:B------:R-:W-:Y:S01]  /*6400*/  R2UR UR6, R2 ;  /* 0x00000000020672ca */ /* 0x000fe200000e0000 */
[----:B------:R-:W-:Y:S01]  /*6410*/  VIADD R20, R112, 0xfffffffe ;  /* 0xfffffffe70147836 */ /* 0x000fe20000000000 */
[----:B------:R-:W-:Y:S01]  /*6420*/  UMOV UR7, UR60 ;  /* 0x0000003c00077c82 */ /* 0x000fe20008000000 */
[----:B------:R-:W-:Y:S02]  /*6430*/  IMAD.MOV.U32 R15, RZ, RZ, R11 ;  /* 0x000000ffff0f7224 */ /* 0x000fe400078e000b */
[----:B------:R-:W-:Y:S02]  /*6440*/  IMAD.MOV.U32 R14, RZ, RZ, R3 ;  /* 0x000000ffff0e7224 */ /* 0x000fe400078e0003 */
[----:B------:R-:W-:-:S06]  /*6450*/  IMAD.MOV.U32 R87, RZ, RZ, RZ ;  /* 0x000000ffff577224 */ /* 0x000fcc00078e00ff */
[----:B------:R-:W-:-:S07]  /*6460*/  IMAD.U32 R21, RZ, RZ, UR6 ;  /* 0x00000006ff157e24 */ /* 0x000fce000f8e00ff */
.L_x_6886:
        /* <DEDUP_REMOVED lines=12> */
.L_x_6877:
[----:B------:R-:W-:Y:S01]  /*6530*/  R2UR UR10, R2 ;  /* 0x00000000020a72ca */ /* 0x000fe200000e0000 */
[----:B------:R-:W-:-:S12]  /*6540*/  ULEA UR6, UR60, UR61, 0x3 ;  /* 0x0000003d3c067291 */ /* 0x000fd8000f8e183f */
[----:B------:R-:W-:-:S05]  /*6550*/  IMAD.U32 R3, RZ, RZ, UR10 ;  /* 0x0000000aff037e24 */ /* 0x000fca000f8e00ff */
[----:B------:R-:W-:-:S04]  /*6560*/  SHF.L.U32 R3, R3, 0x1f, RZ ;  /* 0x0000001f03037819 */ /* 0x000fc800000006ff */
[----:B------:R0:W1:Y:S01]  /*6570*/  SYNCS.PHASECHK.TRANS64.TRYWAIT P1, [UR6+0x34830], R3 ;  /* 0x03483003ff0075a7 */ /* 0x0000620008020146 */
[----:B------:R-:W-:Y:S05]  /*6580*/  @!P0 BRA `(.L_x_6878) ;  /* 0x0000000000048947 */ /* 0x000fea0003800000 */
[----:B------:R-:W-:Y:S01]  /*6590*/  BPT.TRAP 0x1 ;  /* 0x000000040000795c */ /* 0x000fe20000300000 */
.L_x_6878:
[----:B-1----:R-:W-:Y:S05]  /*65a0*/  @P1 BRA `(.L_x_6876) ;  /* 0x0000000000081947 */ /* 0x002fea0003800000 */
[----:B------:R-:W1:Y:S02]  /*65b0*/  SYNCS.PHASECHK.TRANS64.TRYWAIT P1, [UR6+0x34830], R3 ;  /* 0x03483003ff0075a7 */ /* 0x000e640008020146 */
[----:B-1----:R-:W-:Y:S05]  /*65c0*/  @!P1 BRA `(.L_x_6879) ;  /* 0x000000ac00e09947 */ /* 0x002fea0003800000 */
.L_x_6876:
        /* <DEDUP_REMOVED lines=615> */
.L_x_6881:
[----:B------:R-:W-:Y:S01]  /*8c40*/  R2UR UR10, R21 ;  /* 0x00000000150a72ca */ /* 0x000fe200000e0000 */
[----:B------:R-:W-:-:S12]  /*8c50*/  ULEA UR6, UR7, UR61, 0x3 ;  /* 0x0000003d07067291 */ /* 0x000fd8000f8e183f */
[----:B------:R-:W-:-:S05]  /*8c60*/  IMAD.U32 R3, RZ, RZ, UR10 ;  /* 0x0000000aff037e24 */ /* 0x000fca000f8e00ff */
[----:B------:R-:W-:-:S04]  /*8c70*/  SHF.L.U32 R3, R3, 0x1f, RZ ;  /* 0x0000001f03037819 */ /* 0x000fc800000006ff */
[----:B------:R0:W1:Y:S01]  /*8c80*/  SYNCS.PHASECHK.TRANS64.TRYWAIT P1, [UR6+0x34850], R3 ;  /* 0x03485003ff0075a7 */ /* 0x0000620008020146 */
[----:B------:R-:W-:Y:S05]  /*8c90*/  @!P0 BRA `(.L_x_6882) ;  /* 0x0000000000048947 */ /* 0x000fea0003800000 */
[----:B------:R-:W-:Y:S01]  /*8ca0*/  BPT.TRAP 0x1 ;  /* 0x000000040000795c */ /* 0x000fe20000300000 */
.L_x_6882:
[----:B-1----:R-:W-:Y:S05]  /*8cb0*/  @P1 BRA `(.L_x_6880) ;  /* 0x0000000000081947 */ /* 0x002fea0003800000 */
[----:B------:R-:W1:Y:S02]  /*8cc0*/  SYNCS.PHASECHK.TRANS64.TRYWAIT P1, [UR6+0x34850], R3 ;  /* 0x03485003ff0075a7 */ /* 0x000e640008020146 */
[----:B-1----:R-:W-:Y:S05]  /*8cd0*/  @!P1 BRA `(.L_x_6883) ;  /* 0x0000008800349947 */ /* 0x002fea0003800000 */
.L_x_6880:
[----:B------:R-:W-:Y:S01]  /*8ce0*/  UIADD3 UR6, UR61, 0x400, URZ ;  /* 0x000004003d067890 */ /* 0x000fe2000fffe03f */
[----:B------:R-:W-:Y:S01]  /*8cf0*/  WARPGROUP.ARRIVE ;  /* 0x00000000000079c5 */ /* 0x000fe20000000000 */
[----:B------:R-:W-:-:S05]  /*8d00*/  UMOV UR11, 0x40000040 ;  /* 0x40000040000b7882 */ /* 0x000fca0000000000 */
[----:B-1----:R-:W1:Y:S01]  /*8d10*/  S2R R10, SR_TID.X ;  /* 0x00000000000a7919 */ /* 0x002e620000002100 */
[----:B------:R-:W-:-:S04]  /*8d20*/  USHF.R.U32.HI UR6, URZ, 0x4, UR6 ;  /* 0x000000043f067899 */ /* 0x000fc80008011606 */
[----:B------:R-:W-:-:S04]  /*8d30*/  ULOP3.LUT UR6, UR6, 0x3fff, URZ, 0xc0, !UPT ;  /* 0x00003fff06067892 */ /* 0x000fc8000f8ec03f */
[----:B------:R-:W-:-:S04]  /*8d40*/  ULOP3.LUT UR6, UR6, 0x5800000, URZ, 0xfc, !UPT ;  /* 0x0580000006067892 */ /* 0x000fc8000f8efc3f */
[----:B------:R-:W-:-:S07]  /*8d50*/  UIMAD UR6, UR7, 0xb00, UR6 ;  /* 0x00000b00070678a4 */ /* 0x000fce000f8e0206 */
[----:B------:R-:W-:Y:S02]  /*8d60*/  UMOV UR10, UR6 ;  /* 0x00000006000a7c82 */ /* 0x000fe40008000000 */
[----:B------:R-:W-:Y:S01]  /*8d70*/  HGMMA.64x128x16.F32.BF16 R24, R176, gdesc[UR8].tnspB, R24, gsb0 ;  /* 0x41e00008b0187df0 */ /* 0x000fe20008001818 */
[----:B------:R-:W-:Y:S01]  /*8d80*/  UIADD3 UR10, UR6, 0x80, URZ ;  /* 0x00000080060a7890 */ /* 0x000fe2000fffe03f */
[----:B------:R-:W-:Y:S01]  /*8d90*/  UMOV UR11, 0x40000040 ;  /* 0x40000040000b7882 */ /* 0x000fe20000000000 */
[----:B-1----:R-:W-:-:S04]  /*8da0*/  SHF.R.U32.HI R10, RZ, 0x7, R10 ;  /* 0x00000007ff0a7819 */ /* 0x002fc8000001160a */
[----:B0-----:R-:W-:Y:S01]  /*8db0*/  IADD3 R3, -R10, 0xb, RZ ;  /* 0x0000000b0a037810 */ /* 0x001fe20007ffe1ff */
[----:B------:R-:W-:Y:S02]  /*8dc0*/  WARPGROUP.DEPBAR.LE gsb0, 0x0 ;  /* 0x00008000000079c5 */ /* 0x000fe40000010000 */
[----:B------:R-:W-:-:S06]  /*8dd0*/  WARPGROUP.ARRIVE ;  /* 0x00000000000079c5 */ /* 0x000fcc0000000000 */
[----:B------:R-:W-:Y:S01]  /*8de0*/  HGMMA.64x128x16.F32.BF16 R24, R180, gdesc[UR8].tnspB, R24, gsb0 ;  /* 0x41e00008b4187df0 */ /* 0x000fe20008001818 */
[----:B------:R-:W-:Y:S01]  /*8df0*/  UIADD3 UR10, UR6, 0x100, URZ ;  /* 0x00000100060a7890 */ /* 0x000fe2000fffe03f */
[----:B------:R-:W-:Y:S01]  /*8e00*/  UMOV UR11, 0x40000040 ;  /* 0x40000040000b7882 */ /* 0x000fe20000000000 */
[----:B------:R-:W-:Y:S02]  /*8e10*/  WARPGROUP.DEPBAR.LE gsb0, 0x0 ;  /* 0x00008000000079c5 */ /* 0x000fe40000010000 */
[----:B------:R-:W-:-:S07]  /*8e20*/  WARPGROUP.ARRIVE ;  /* 0x00000000000079c5 */ /* 0x000fce0000000000 */
        /* <DEDUP_REMOVED lines=33> */
[----:B------:R-:W-:Y:S01]  /*9040*/  UIADD3 UR6, UR6, 0x500, URZ ;  /* 0x0000050006067890 */ /* 0x000fe2000fffe03f */
[----:B------:R-:W-:Y:S02]  /*9050*/  WARPGROUP.DEPBAR.LE gsb0, 0x0 ;  /* 0x00008000000079c5 */ /* 0x000fe40000010000 */
[----:B------:R-:W-:-:S06]  /*9060*/  WARPGROUP.ARRIVE ;  /* 0x00000000000079c5 */ /* 0x000fcc0000000000 */
[----:B------:R-:W-:Y:S01]  /*9070*/  HGMMA.64x128x16.F32.BF16 R24, R212, gdesc[UR8].tnspB, R24, gsb0 ;  /* 0x41e00008d4187df0 */ /* 0x000fe20008001818 */
[----:B------:R-:W-:Y:S01]  /*9080*/  UMOV UR10, UR6 ;  /* 0x00000006000a7c82 */ /* 0x000fe20008000000 */
[----:B------:R-:W-:Y:S01]  /*9090*/  UMOV UR11, 0x40000040 ;  /* 0x40000040000b7882 */ /* 0x000fe20000000000 */
[----:B------:R-:W-:Y:S02]  /*90a0*/  WARPGROUP.DEPBAR.LE gsb0, 0x0 ;  /* 0x00008000000079c5 */ /* 0x000fe40000010000 */
[----:B------:R-:W-:-:S07]  /*90b0*/  WARPGROUP.ARRIVE ;  /* 0x00000000000079c5 */ /* 0x000fce0000000000 */
[----:B------:R-:W-:Y:S03]  /*90c0*/  HGMMA.64x128x16.F32.BF16 R24, R216, gdesc[UR8].tnspB, R24, gsb0 ;  /* 0x41e00008d8187df0 */ /* 0x000fe60008001818 */
[----:B------:R-:W-:Y:S02]  /*90d0*/  WARPGROUP.DEPBAR.LE gsb0, 0x0 ;  /* 0x00008000000079c5 */ /* 0x000fe40000010000 */
[----:B------:R0:W-:Y:S06]  /*90e0*/  BAR.ARV R3, 0x100 ;  /* 0x000400030000751d */ /* 0x0001ec0000002000 */
[----:B------:R-:W-:Y:S05]  /*90f0*/  @!P0 BRA `(.L_x_6884) ;  /* 0x0000000000048947 */ /* 0x000fea0003800000 */
[----:B------:R-:W-:Y:S01]  /*9100*/  BPT.TRAP 0x1 ;  /* 0x000000040000795c */ /* 0x000fe20000300000 */
.L_x_6884:
[----:B------:R-:W-:Y:S02]  /*9110*/  FMNMX.FTZ R10, R168, R14, !PT ;  /* 0x0000000ea80a7209 */ /* 0x000fe40007810000 */
[----:B------:R-:W-:Y:S02]  /*9120*/  FMNMX.FTZ R176, R170, R15, !PT ;  /* 0x0000000faab07209 */ /* 0x000fe40007810000 */
[----:B0-----:R-:W-:Y:S02]  /*9130*/  FMNMX.FTZ R3, R169, R10, !PT ;  /* 0x0000000aa9037209 */ /* 0x001fe40007810000 */
        /* <DEDUP_REMOVED lines=85> */
[----:B------:R-:W-:Y:S01]  /*9690*/  ISETP.NE.AND P1, PT, R19, RZ, PT ;  /* 0x000000ff1300720c */ /* 0x000fe20003f25270 */
[----:B------:R-:W0:Y:S04]  /*96a0*/  SHFL.BFLY PT, R10, R21, 0x2, 0x1f ;  /* 0x0c401f00150a7f89 */ /* 0x000e2800000e0000 */
[----:B------:R-:W1:Y:S01]  /*96b0*/  SHFL.BFLY PT, R3, R176, 0x2, 0x1f ;  /* 0x0c401f00b0037f89 */ /* 0x000e6200000e0000 */
[----:B0-----:R-:W-:-:S02]  /*96c0*/  FMNMX.FTZ R178, R21, R10, !PT ;  /* 0x0000000a15b27209 */ /* 0x001fc40007810000 */
[----:B------:R-:W0:Y:S01]  /*96d0*/  LDC R10, c[0x0][0x988] ;  /* 0x00026200ff0a7b82 */ /* 0x000e220000000800 */
[----:B-1----:R-:W-:Y:S02]  /*96e0*/  FMNMX.FTZ R179, R176, R3, !PT ;  /* 0x00000003b0b37209 */ /* 0x002fe40007810000 */
[----:B------:R-:W1:Y:S04]  /*96f0*/  SHFL.BFLY PT, R3, R178, 0x1, 0x1f ;  /* 0x0c201f00b2037f89 */ /* 0x000e6800000e0000 */
[----:B------:R-:W2:Y:S01]  /*9700*/  SHFL.BFLY PT, R180, R179, 0x1, 0x1f ;  /* 0x0c201f00b3b47f89 */ /* 0x000ea200000e0000 */
[----:B-1----:R-:W-:Y:S02]  /*9710*/  FMNMX.FTZ R3, R178, R3, !PT ;  /* 0x00000003b2037209 */ /* 0x002fe40007810000 */
[----:B--2---:R-:W-:-:S03]  /*9720*/  FMNMX.FTZ R11, R179, R180, !PT ;  /* 0x000000b4b30b7209 */ /* 0x004fc60007810000 */
[----:B------:R-:W-:-:S04]  /*9730*/  FADD.FTZ R177, -R3, R14 ;  /* 0x0000000e03b17221 */ /* 0x000fc80000010100 */
[-C--:B0-----:R-:W-:Y:S01]  /*9740*/  FMUL.FTZ R14, R177, R10.reuse ;  /* 0x0000000ab10e7220 */ /* 0x081fe20000410000 */
[----:B------:R-:W-:Y:S01]  /*9750*/  FMUL.FTZ R177, R3, R10 ;  /* 0x0000000a03b17220 */ /* 0x000fe20000410000 */
[----:B------:R-:W-:-:S03]  /*9760*/  FADD.FTZ R15, -R11, R15 ;  /* 0x0000000f0b0f7221 */ /* 0x000fc60000010100 */
        /* <DEDUP_REMOVED lines=12> */
[-C--:B------:R-:W-:Y:S01]  /*9830*/  FMUL.FTZ R93, R11, R10.reuse ;  /* 0x0000000a0b5d7220 */ /* 0x080fe20000410000 */
[-CC-:B------:R-:W-:Y:S01]  /*9840*/  FFMA.FTZ R21, R168, R10.reuse, -R177.reuse ;  /* 0x0000000aa8157223 */ /* 0x180fe200000108b1 */
[-C--:B------:R-:W-:Y:S01]  /*9850*/  FFMA.FTZ R216, R88, R10.reuse, -R177 ;  /* 0x0000000a58d87223 */ /* 0x080fe200000108b1 */
[-C--:B------:R-:W-:Y:S01]  /*9860*/  FMUL.FTZ R15, R15, R10.reuse ;  /* 0x0000000a0f0f7220 */ /* 0x080fe20000410000 */
[-C--:B------:R-:W-:Y:S01]  /*9870*/  FFMA.FTZ R88, R170, R10.reuse, -R93 ;  /* 0x0000000aaa587223 */ /* 0x080fe2000001085d */
        /* <DEDUP_REMOVED lines=69> */
[----:B------:R-:W-:-:S02]  /*9cd0*/  FFMA.FTZ R219, R94, R10, -R93 ;  /* 0x0000000a5edb7223 */ /* 0x000fc4000001085d */
        /* <DEDUP_REMOVED lines=20> */
[----:B------:R-:W-:-:S06]  /*9e20*/  FFMA.FTZ R126, R127, R10, -R93 ;  /* 0x0000000a7f7e7223 */ /* 0x000fcc000001085d */
        /* <DEDUP_REMOVED lines=16> */
[----:B------:R-:W-:-:S06]  /*9f30*/  FFMA.FTZ R114, R115, R10, -R93 ;  /* 0x0000000a73727223 */ /* 0x000fcc000001085d */
        /* <DEDUP_REMOVED lines=15> */
[----:B0-----:R-:W-:Y:S01]  /*a030*/  FADD.FTZ R115, R153, R118 ;  /* 0x0000007699737221 */ /* 0x001fe20000010000 */
[----:B------:R-:W-:-:S06]  /*a040*/  FFMA.FTZ R118, R119, R10, -R93 ;  /* 0x0000000a77767223 */ /* 0x000fcc000001085d */
        /* <DEDUP_REMOVED lines=88> */
[----:B0-----:R-:W-:Y:S01]  /*a5d0*/  FADD.FTZ R132, R210, R99 ;  /* 0x00000063d2847221 */ /* 0x001fe20000010000 */
[----:B------:R-:W-:-:S05]  /*a5e0*/  IMAD.U32 R99, RZ, RZ, UR60 ;  /* 0x0000003cff637e24 */ /* 0x000fca000f8e00ff */
[----:B------:R-:W-:Y:S01]  /*a5f0*/  @P1 LEA R99, R99, UR61, 0x3 ;  /* 0x0000003d63631c11 */ /* 0x000fe2000f8e18ff */
        /* <DEDUP_REMOVED lines=13> */
[----:B0-----:R-:W-:Y:S01]  /*a6d0*/  FADD.FTZ R91, R105, R94 ;  /* 0x0000005e695b7221 */ /* 0x001fe20000010000 */
[----:B------:R-:W-:Y:S01]  /*a6e0*/  FFMA.FTZ R94, R95, R10, -R93 ;  /* 0x0000000a5f5e7223 */ /* 0x000fe2000001085d */
        /* <DEDUP_REMOVED lines=27> */
.L_x_6885:
[----:B------:R-:W-:Y:S01]  /*a8a0*/  ISETP.NE.AND P1, PT, R18, RZ, PT ;  /* 0x000000ff1200720c */ /* 0x000fe20003f25270 */
[----:B------:R-:W-:Y:S01]  /*a8b0*/  IMAD.U32 R91, RZ, RZ, UR7 ;  /* 0x00000007ff5b7e24 */ /* 0x000fe2000f8e00ff */
[----:B------:R-:W-:Y:S01]  /*a8c0*/  R2UR UR6, R2 ;  /* 0x00000000020672ca */ /* 0x000fe200000e0000 */
[----:B------:R-:W-:Y:S01]  /*a8d0*/  UMOV UR7, UR60 ;  /* 0x0000003c00077c82 */ /* 0x000fe20008000000 */
        /* <DEDUP_REMOVED lines=9> */
[----:B------:R-:W-:Y:S01]  /*a970*/  @P1 LEA R91, R91, UR61, 0x3 ;  /* 0x0000003d5b5b1c11 */ /* 0x000fe2000f8e18ff */
[----:B------:R-:W-:Y:S01]  /*a980*/  FMUL.FTZ R40, R40, R14 ;  /* 0x0000000e28287220 */ /* 0x000fe20000410000 */
[----:B------:R-:W-:-:S02]  /*a990*/  IMAD.U32 R21, RZ, RZ, UR6 ;  /* 0x00000006ff157e24 */ /* 0x000fc4000f8e00ff */
[-C--:B------:R-:W-:Y:S01]  /*a9a0*/  FMUL.FTZ R41, R41, R14.reuse ;  /* 0x0000000e29297220 */ /* 0x080fe20000410000 */
[-C--:B------:R-:W-:Y:S01]  /*a9b0*/  FMUL.FTZ R44, R44, R14.reuse ;  /* 0x0000000e2c2c7220 */ /* 0x080fe20000410000 */
[----:B------:R-:W-:Y:S02]  /*a9c0*/  @P1 VIADD R91, R91, 0x34860 ;  /* 0x000348605b5b1836 */ /* 0x000fe40000000000 */
[-C--:B------:R-:W-:Y:S01]  /*a9d0*/  FMUL.FTZ R45, R45, R14.reuse ;  /* 0x0000000e2d2d7220 */ /* 0x080fe20000410000 */
[-C--:B------:R-:W-:Y:S01]  /*a9e0*/  FMUL.FTZ R48, R48, R14.reuse ;  /* 0x0000000e30307220 */ /* 0x080fe20000410000 */
[-C--:B------:R-:W-:Y:S01]  /*a9f0*/  FMUL.FTZ R49, R49, R14.reuse ;  /* 0x0000000e31317220 */ /* 0x080fe20000410000 */
[-C--:B------:R-:W-:Y:S01]  /*aa00*/  FMUL.FTZ R52, R52, R14.reuse ;  /* 0x0000000e34347220 */ /* 0x080fe20000410000 */
[----:B------:R-:W-:Y:S01]  /*aa10*/  @P1 PRMT R91, R22, 0x654, R91 ;  /* 0x00000654165b1816 */ /* 0x000fe2000000005b */
[-C--:B------:R-:W-:Y:S01]  /*aa20*/  FMUL.FTZ R53, R53, R14.reuse ;  /* 0x0000000e35357220 */ /* 0x080fe20000410000 */
[-C--:B------:R-:W-:Y:S01]  /*aa30*/  FMUL.FTZ R56, R56, R14.reuse ;  /* 0x0000000e38387220 */ /* 0x080fe20000410000 */
[-C--:B------:R-:W-:Y:S01]  /*aa40*/  FMUL.FTZ R57, R57, R14.reuse ;  /* 0x0000000e39397220 */ /* 0x080fe20000410000 */
[----:B------:R0:W-:Y:S01]  /*aa50*/  @P1 SYNCS.ARRIVE.TRANS64.RED.A1T0 RZ, [R91+URZ], RZ ;  /* 0x000000ff5bff19a7 */ /* 0x0001e2000810043f */
[----:B------:R-:W-:Y:S01]  /*aa60*/  ISETP.GT.AND P1, PT, R20, RZ, PT ;  /* 0x000000ff1400720c */ /* 0x000fe20003f24270 */
        /* <DEDUP_REMOVED lines=47> */
[----:B------:R-:W-:Y:S01]  /*ad60*/  VIADD R20, R20, 0xffffffff ;  /* 0xffffffff14147836 */ /* 0x000fe20000000000 */
[----:B------:R-:W-:Y:S01]  /*ad70*/  F2FP.BF16.F32.PACK_AB R178, R173, R178 ;  /* 0x000000b2adb2723e */ /* 0x000fe200000010ff */
[----:B------:R-:W-:Y:S01]  /*ad80*/  IMAD.MOV.U32 R15, RZ, RZ, R11 ;  /* 0x000000ffff0f7224 */ /* 0x000fe200078e000b */
[----:B------:R-:W-:Y:S01]  /*ad90*/  F2FP.BF16.F32.PACK_AB R179, R92, R179 ;  /* 0x000000b35cb3723e */ /* 0x000fe200000010ff */
[----:B------:R-:W-:Y:S01]  /*ada0*/  IMAD.MOV.U32 R14, RZ, RZ, R3 ;  /* 0x000000ffff0e7224 */ /* 0x000fe200078e0003 */
        /* <DEDUP_REMOVED lines=40> */
[----:B0-----:R-:W-:Y:S06]  /*b030*/  @P1 BRA `(.L_x_6886) ;  /* 0xffffffb4000c1947 */ /* 0x001fec000383ffff */
.L_x_6875:
[----:B------:R-:W-:Y:S06]  /*b040*/  BAR.ARV 0x8, 0x180 ;  /* 0x0206000000007b1d */ /* 0x000fec0000002000 */
[----:B------:R-:W-:Y:S05]  /*b050*/  @!P0 BRA `(.L_x_6887) ;  /* 0x0000000000048947 */ /* 0x000fea0003800000 */
[----:B------:R-:W-:Y:S01]  /*b060*/  BPT.TRAP 0x1 ;  /* 0x000000040000795c */ /* 0x000fe20000300000 */
.L_x_6887:
[----:B------:R-:W-:Y:S01]  /*b070*/  R2UR UR4, R2 ;  /* 0x00000000020472ca */ /* 0x000fe200000e0000 */
[----:B------:R-:W-:-:S12]  /*b080*/  ULEA UR7, UR60, UR61, 0x3 ;  /* 0x0000003d3c077291 */ /* 0x000fd8000f8e183f */
[----:B------:R-:W-:-:S05]  /*b090*/  IMAD.U32 R0, RZ, RZ, UR4 ;  /* 0x00000004ff007e24 */ /* 0x000fca000f8e00ff */
[----:B------:R-:W-:-:S04]  /*b0a0*/  SHF.L.U32 R0, R0, 0x1f, RZ ;  /* 0x0000001f00007819 */ /* 0x000fc800000006ff */
[----:B------:R0:W1:Y:S01]  /*b0b0*/  SYNCS.PHASECHK.TRANS64.TRYWAIT P1, [UR7+0x34850], R0 ;  /* 0x03485000ff0075a7 */ /* 0x0000620008020147 */
[----:B------:R-:W-:Y:S05]  /*b0c0*/  @!P0 BRA `(.L_x_6888) ;  /* 0x0000000000048947 */ /* 0x000fea0003800000 */
[----:B------:R-:W-:Y:S01]  /*b0d0*/  BPT.TRAP 0x1 ;  /* 0x000000040000795c */ /* 0x000fe20000300000 */
.L_x_6888:
[----:B-1----:R-:W-:Y:S05]  /*b0e0*/  @P1 BRA `(.L_x_6889) ;  /* 0x0000000000081947 */ /* 0x002fea0003800000 */
[----:B------:R-:W1:Y:S02]  /*b0f0*/  SYNCS.PHASECHK.TRANS64.TRYWAIT P1, [UR7+0x34850], R0 ;  /* 0x03485000ff0075a7 */ /* 0x000e640008020147 */
[----:B-1----:R-:W-:Y:S05]  /*b100*/  @!P1 BRA `(.L_x_6890) ;  /* 0x0000006400409947 */ /* 0x002fea0003800000 */
.L_x_6889:
[----:B------:R-:W-:Y:S01]  /*b110*/  UIADD3 UR4, UR61, 0x400, URZ ;  /* 0x000004003d047890 */ /* 0x000fe2000fffe03f */
[----:B------:R-:W-:Y:S01]  /*b120*/  WARPGROUP.ARRIVE ;  /* 0x00000000000079c5 */ /* 0x000fe20000000000 */
[----:B------:R-:W-:Y:S01]  /*b130*/  UMOV UR11, 0x40000040 ;  /* 0x40000040000b7882 */ /* 0x000fe20000000000 */
[----:B01----:R-:W0:Y:S01]  /*b140*/  SHFL.BFLY PT, R0, R13, 0x2, 0x1f ;  /* 0x0c401f000d007f89 */ /* 0x003e2200000e0000 */
[----:B------:R-:W-:Y:S01]  /*b150*/  USHF.R.U32.HI UR4, URZ, 0x4, UR4 ;  /* 0x000000043f047899 */ /* 0x000fe20008011604 */
[----:B------:R-:W-:Y:S02]  /*b160*/  IMAD.MOV.U32 R8, RZ, RZ, RZ ;  /* 0x000000ffff087224 */ /* 0x000fe400078e00ff */
[----:B------:R-:W1:Y:S01]  /*b170*/  SHFL.BFLY PT, R5, R12, 0x2, 0x1f ;  /* 0x0c401f000c057f89 */ /* 0x000e6200000e0000 */
[----:B------:R-:W-:Y:S01]  /*b180*/  ULOP3.LUT UR4, UR4, 0x3fff, URZ, 0xc0, !UPT ;  /* 0x00003fff04047892 */ /* 0x000fe2000f8ec03f */
[----:B------:R-:W-:-:S03]  /*b190*/  IMAD.MOV.U32 R17, RZ, RZ, -0x800000 ;  /* 0xff800000ff117424 */ /* 0x000fc600078e00ff */
[----:B------:R-:W-:-:S04]  /*b1a0*/  ULOP3.LUT UR4, UR4, 0x5800000, URZ, 0xfc, !UPT ;  /* 0x0580000004047892 */ /* 0x000fc8000f8efc3f */
[----:B------:R-:W-:-:S04]  /*b1b0*/  UIMAD UR4, UR60, 0xb00, UR4 ;  /* 0x00000b003c0478a4 */ /* 0x000fc8000f8e0204 */
[----:B------:R-:W-:-:S03]  /*b1c0*/  UIADD3 UR6, UR4, 0x80, URZ ;  /* 0x0000008004067890 */ /* 0x000fc6000fffe03f */
[----:B------:R-:W-:Y:S02]  /*b1d0*/  UMOV UR10, UR4 ;  /* 0x00000004000a7c82 */ /* 0x000fe40008000000 */
[----:B------:R-:W-:Y:S01]  /*b1e0*/  HGMMA.64x128x16.F32.BF16 R24, R176, gdesc[UR8].tnspB, R24, gsb0 ;  /* 0x41e00008b0187df0 */ /* 0x000fe20008001818 */
[----:B------:R-:W-:Y:S01]  /*b1f0*/  UMOV UR11, 0x40000040 ;  /* 0x40000040000b7882 */ /* 0x000fe20000000000 */
[----:B------:R-:W-:Y:S01]  /*b200*/  UMOV UR10, UR6 ;  /* 0x00000006000a7c82 */ /* 0x000fe20008000000 */
[----:B------:R-:W-:Y:S01]  /*b210*/  UIADD3 UR6, UR4, 0x100, URZ ;  /* 0x0000010004067890 */ /* 0x000fe2000fffe03f */
[----:B0-----:R-:W-:Y:S01]  /*b220*/  FADD.FTZ R0, R0, R13 ;  /* 0x0000000d00007221 */ /* 0x001fe20000010000 */
[----:B-1----:R-:W-:-:S04]  /*b230*/  FADD.FTZ R4, R5, R12 ;  /* 0x0000000c05047221 */ /* 0x002fc80000010000 */
[----:B------:R-:W0:Y:S04]  /*b240*/  SHFL.BFLY PT, R5, R0, 0x1, 0x1f ;  /* 0x0c201f0000057f89 */ /* 0x000e2800000e0000 */
[----:B------:R-:W1:Y:S01]  /*b250*/  SHFL.BFLY PT, R7, R4, 0x1, 0x1f ;  /* 0x0c201f0004077f89 */ /* 0x000e6200000e0000 */
[----:B0-----:R-:W-:Y:S01]  /*b260*/  FADD.FTZ R14, R0, R5 ;  /* 0x00000005000e7221 */ /* 0x001fe20000010000 */
[----:B------:R-:W-:Y:S02]  /*b270*/  IMAD.MOV.U32 R5, RZ, RZ, RZ ;  /* 0x000000ffff057224 */ /* 0x000fe400078e00ff */
        /* <DEDUP_REMOVED lines=64> */
[----:B------:R-:W-:Y:S01]  /*b680*/  HGMMA.64x128x16.F32.BF16 R24, R212, gdesc[UR8].tnspB, R24, gsb0 ;  /* 0x41e00008d4187df0 */ /* 0x000fe20008001818 */
[----:B------:R-:W-:Y:S01]  /*b690*/  UMOV UR10, UR4 ;  /* 0x00000004000a7c82 */ /* 0x000fe20008000000 */
[----:B------:R-:W-:Y:S01]  /*b6a0*/  UMOV UR11, 0x40000040 ;  /* 0x40000040000b7882 */ /* 0x000fe20000000000 */
[----:B------:R-:W-:Y:S02]  /*b6b0*/  WARPGROUP.DEPBAR.LE gsb0, 0x0 ;  /* 0x00008000000079c5 */ /* 0x000fe40000010000 */
[----:B------:R-:W-:-:S07]  /*b6c0*/  WARPGROUP.ARRIVE ;  /* 0x00000000000079c5 */ /* 0x000fce0000000000 */
[----:B------:R-:W-:Y:S03]  /*b6d0*/  HGMMA.64x128x16.F32.BF16 R24, R216, gdesc[UR8].tnspB, R24, gsb0 ;  /* 0x41e00008d8187df0 */ /* 0x000fe60008001818 */
[----:B------:R-:W-:Y:S02]  /*b6e0*/  WARPGROUP.DEPBAR.LE gsb0, 0x0 ;  /* 0x00008000000079c5 */ /* 0x000fe40000010000 */
[----:B0-23--:R-:W-:Y:S05]  /*b6f0*/  @!P0 BRA `(.L_x_6891) ;  /* 0x0000000000048947 */ /* 0x00dfea0003800000 */
[----:B------:R-:W-:Y:S01]  /*b700*/  BPT.TRAP 0x1 ;  /* 0x000000040000795c */ /* 0x000fe20000300000 */
.L_x_6891:
        /* <DEDUP_REMOVED lines=40> */
[----:B------:R-:W-:Y:S01]  /*b990*/  IMAD.WIDE R4, R233, 0x2, R36 ;  /* 0x00000002e9047825 */ /* 0x000fe200078e0224 */
[----:B------:R-:W-:-:S03]  /*b9a0*/  @P1 PRMT R3, R22, 0x654, R3 ;  /* 0x0000065416031816 */ /* 0x000fc60000000003 */
[-C--:B------:R-:W-:Y:S01]  /*b9b0*/  FMUL.FTZ R27, R27, R8.reuse ;  /* 0x000000081b1b7220 */ /* 0x080fe20000410000 */
[-C--:B------:R-:W-:Y:S01]  /*b9c0*/  FMUL.FTZ R100, R26, R8.reuse ;  /* 0x000000081a647220 */ /* 0x080fe20000410000 */
[----:B------:R-:W-:Y:S01]  /*b9d0*/  IMAD R9, R225, 0x40, R220 ;  /* 0x00000040e1097824 */ /* 0x000fe200078e02dc */
[----:B------:R0:W-:Y:S01]  /*b9e0*/  @P1 SYNCS.ARRIVE.TRANS64.RED.A1T0 RZ, [R3+URZ], RZ ;  /* 0x000000ff03ff19a7 */ /* 0x0001e2000810043f */
[----:B------:R-:W-:Y:S01]  /*b9f0*/  IADD3 R10, P1, R4, 0x4040, RZ ;  /* 0x00004040040a7810 */ /* 0x000fe20007f3e0ff */
[----:B------:R-:W-:Y:S01]  /*ba00*/  FMUL.FTZ R31, R31, R8 ;  /* 0x000000081f1f7220 */ /* 0x000fe20000410000 */
[----:B------:R-:W-:-:S04]  /*ba10*/  IMAD.WIDE R36, R9, 0x2, R36 ;  /* 0x0000000209247825 */ /* 0x000fc800078e0224 */
[-C--:B------:R-:W-:Y:S01]  /*ba20*/  FMUL.FTZ R104, R30, R8.reuse ;  /* 0x000000081e687220 */ /* 0x080fe20000410000 */
[----:B------:R-:W-:Y:S01]  /*ba30*/  LOP3.LUT R9, R10, 0x380, RZ, 0xc0, !PT ;  /* 0x000003800a097812 */ /* 0x000fe200078ec0ff */
[-C--:B------:R-:W-:Y:S01]  /*ba40*/  FMUL.FTZ R103, R35, R8.reuse ;  /* 0x0000000823677220 */ /* 0x080fe20000410000 */
[-C--:B------:R-:W-:Y:S01]  /*ba50*/  FMUL.FTZ R106, R34, R8.reuse ;  /* 0x00000008226a7220 */ /* 0x080fe20000410000 */
[----:B0-----:R-:W-:Y:S01]  /*ba60*/  LOP3.LUT R3, R4, 0x380, RZ, 0xc0, !PT ;  /* 0x0000038004037812 */ /* 0x001fe200078ec0ff */
[-C--:B------:R-:W-:Y:S01]  /*ba70*/  FMUL.FTZ R99, R39, R8.reuse ;  /* 0x0000000827637220 */ /* 0x080fe20000410000 */
[-C--:B------:R-:W-:Y:S01]  /*ba80*/  FMUL.FTZ R102, R38, R8.reuse ;  /* 0x0000000826667220 */ /* 0x080fe20000410000 */
[-C--:B------:R-:W-:Y:S01]  /*ba90*/  FMUL.FTZ R96, R43, R8.reuse ;  /* 0x000000082b607220 */ /* 0x080fe20000410000 */
[----:B------:R-:W-:Y:S01]  /*baa0*/  SHF.R.U64 R3, R3, 0x3, RZ ;  /* 0x0000000303037819 */ /* 0x000fe200000012ff */
        /* <DEDUP_REMOVED lines=23> */
[C---:B------:R-:W-:Y:S01]  /*bc20*/  IADD3 R45, P0, R4.reuse, 0x4060, RZ ;  /* 0x00004060042d7810 */ /* 0x040fe20007f1e0ff */
[--C-:B------:R-:W-:Y:S01]  /*bc30*/  IMAD.X R43, RZ, RZ, R5.reuse, P1 ;  /* 0x000000ffff2b7224 */ /* 0x100fe200008e0605 */
[C---:B------:R-:W-:Y:S01]  /*bc40*/  IADD3 R29, P2, R4.reuse, 0x4020, RZ ;  /* 0x00004020041d7810 */ /* 0x040fe20007f5e0ff */
[----:B------:R-:W0:Y:S01]  /*bc50*/  LDC R101, c[0x0][0xc38] ;  /* 0x00030e00ff657b82 */ /* 0x000e220000000800 */
[C---:B------:R-:W-:Y:S01]  /*bc60*/  IADD3 R21, P3, R4.reuse, 0x4000, RZ ;  /* 0x0000400004157810 */ /* 0x040fe20007f7e0ff */
[----:B------:R-:W-:Y:S01]  /*bc70*/  ULDC UR7, c[0x0][0xc44] ;  /* 0x0003110000077ab9 */ /* 0x000fe20000000800 */
        /* <DEDUP_REMOVED lines=10> */
[----:B------:R-:W-:Y:S01]  /*bd20*/  LOP3.LUT R14, R29, 0x380, RZ, 0xc0, !PT ;  /* 0x000003801d0e7812 */ /* 0x000fe200078ec0ff */
[----:B------:R-:W-:Y:S01]  /*bd30*/  ULDC.64 UR8, c[0x0][0xb90] ;  /* 0x0002e40000087ab9 */ /* 0x000fe20000000a00 */
[----:B------:R-:W-:-:S02]  /*bd40*/  LOP3.LUT R42, R3, R10, RZ, 0x3c, !PT ;  /* 0x0000000a032a7212 */ /* 0x000fc400078e3cff */
[----:B------:R-:W-:Y:S02]  /*bd50*/  LOP3.LUT R3, R8, 0x380, RZ, 0xc0, !PT ;  /* 0x0000038008037812 */ /* 0x000fe400078ec0ff */
[----:B------:R-:W-:Y:S02]  /*bd60*/  SHF.R.U64 R14, R14, 0x3, RZ ;  /* 0x000000030e0e7819 */ /* 0x000fe400000012ff */
[----:B------:R-:W-:Y:S02]  /*bd70*/  SHF.R.U64 R3, R3, 0x3, RZ ;  /* 0x0000000303037819 */ /* 0x000fe400000012ff */
[----:B------:R-:W-:Y:S02]  /*bd80*/  LOP3.LUT R40, R14, R29, RZ, 0x3c, !PT ;  /* 0x0000001d0e287212 */ /* 0x000fe400078e3cff */
[----:B------:R-:W-:Y:S02]  /*bd90*/  LOP3.LUT R10, R21, 0x380, RZ, 0xc0, !PT ;  /* 0x00000380150a7812 */ /* 0x000fe400078ec0ff */
[----:B------:R-:W-:-:S02]  /*bda0*/  LOP3.LUT R14, R3, R8, RZ, 0x3c, !PT ;  /* 0x00000008030e7212 */ /* 0x000fc400078e3cff */
[----:B------:R-:W-:Y:S02]  /*bdb0*/  LOP3.LUT R8, R13, 0x380, RZ, 0xc0, !PT ;  /* 0x000003800d087812 */ /* 0x000fe400078ec0ff */
[----:B------:R-:W-:Y:S02]  /*bdc0*/  LOP3.LUT R3, R12, 0x380, RZ, 0xc0, !PT ;  /* 0x000003800c037812 */ /* 0x000fe400078ec0ff */
[----:B------:R-:W-:Y:S02]  /*bdd0*/  SHF.R.U64 R10, R10, 0x3, RZ ;  /* 0x000000030a0a7819 */ /* 0x000fe400000012ff */
[----:B------:R-:W-:Y:S02]  /*bde0*/  SHF.R.U64 R8, R8, 0x3, RZ ;  /* 0x0000000308087819 */ /* 0x000fe400000012ff */
[----:B------:R-:W-:Y:S02]  /*bdf0*/  SHF.R.U64 R3, R3, 0x3, RZ ;  /* 0x0000000303037819 */ /* 0x000fe400000012ff */
[----:B------:R-:W-:-:S02]  /*be00*/  LOP3.LUT R38, R10, R21, RZ, 0x3c, !PT ;  /* 0x000000150a267212 */ /* 0x000fc400078e3cff */
[----:B------:R-:W-:Y:S02]  /*be10*/  LOP3.LUT R10, R8, R13, RZ, 0x3c, !PT ;  /* 0x0000000d080a7212 */ /* 0x000fe400078e3cff */
[----:B------:R-:W-:Y:S02]  /*be20*/  LOP3.LUT R8, R3, R12, RZ, 0x3c, !PT ;  /* 0x0000000c03087212 */ /* 0x000fe400078e3cff */
[----:B------:R-:W1:Y:S01]  /*be30*/  LDC R3, c[0x0][0xbe8] ;  /* 0x0002fa00ff037b82 */ /* 0x000e620000000800 */
[----:B------:R-:W-:Y:S02]  /*be40*/  R2UR UR13, R228 ;  /* 0x00000000e40d72ca */ /* 0x000fe400000e0000 */
[----:B------:R-:W-:Y:S02]  /*be50*/  R2UR UR12, R229 ;  /* 0x00000000e50c72ca */ /* 0x000fe400000e0000 */
[----:B------:R-:W-:Y:S02]  /*be60*/  R2UR UR11, R227 ;  /* 0x00000000e30b72ca */ /* 0x000fe400000e0000 */
[----:B------:R-:W-:-:S02]  /*be70*/  LOP3.LUT R44, R45, 0x380, RZ, 0xc0, !PT ;  /* 0x000003802d2c7812 */ /* 0x000fc400078ec0ff */
[----:B------:R-:W-:Y:S02]  /*be80*/  MOV R109, R4 ;  /* 0x00000004006d7202 */ /* 0x000fe40000000f00 */
[----:B------:R-:W-:Y:S02]  /*be90*/  SHF.R.U64 R44, R44, 0x3, RZ ;  /* 0x000000032c2c7819 */ /* 0x000fe400000012ff */
[----:B------:R-:W-:Y:S01]  /*bea0*/  F2FP.BF16.F32.PACK_AB R6, R6, R7 ;  /* 0x000000070606723e */ /* 0x000fe200000010ff */
[----:B------:R-:W-:Y:S01]  /*beb0*/  UIADD3 UR4, -UR13, URZ, URZ ;  /* 0x0000003f0d047290 */ /* 0x000fe2000fffe13f */
[----:B------:R-:W-:Y:S01]  /*bec0*/  LOP3.LUT R44, R44, R45, RZ, 0x3c, !PT ;  /* 0x0000002d2c2c7212 */ /* 0x000fe200078e3cff */
[----:B------:R-:W-:Y:S01]  /*bed0*/  IMAD R98, RZ, RZ, -UR12 ;  /* 0x8000000cff627e24 */ /* 0x000fe2000f8e02ff */
[----:B------:R-:W-:Y:S01]  /*bee0*/  F2FP.BF16.F32.PACK_AB R7, R31, R104 ;  /* 0x000000681f07723e */ /* 0x000fe200000010ff */
[----:B------:R-:W-:Y:S01]  /*bef0*/  IMAD.X R45, RZ, RZ, R5, P0 ;  /* 0x000000ffff2d7224 */ /* 0x000fe200000e0605 */
[----:B------:R-:W-:Y:S01]  /*bf00*/  UIMAD UR7, UR7, UR4, UR12 ;  /* 0x00000004070772a4 */ /* 0x000fe2000f8e020c */
[----:B0-----:R-:W-:Y:S01]  /*bf10*/  IMAD R98, R101, R98, UR11 ;  /* 0x0000000b65627e24 */ /* 0x001fe2000f8e0262 */
[----:B------:R-:W-:Y:S01]  /*bf20*/  F2FP.BF16.F32.PACK_AB R5, R27, R100 ;  /* 0x000000641b05723e */ /* 0x000fe200000010ff */
[----:B------:R-:W-:Y:S01]  /*bf30*/  USHF.R.S32.HI UR11, URZ, 0x1f, UR13 ;  /* 0x0000001f3f0b7899 */ /* 0x000fe2000801140d */
[----:B------:R-:W0:Y:S01]  /*bf40*/  LDC.64 R100, c[0x0][0xb98] ;  /* 0x0002e600ff647b82 */ /* 0x000e220000000a00 */
[----:B-1----:R-:W-:Y:S01]  /*bf50*/  ISETP.NE.AND P1, PT, R3, 0x1, PT ;  /* 0x000000010300780c */ /* 0x002fe20003f25270 */
[----:B------:R-:W-:Y:S01]  /*bf60*/  USHF.R.S32.HI UR10, URZ, 0x1f, UR7 ;  /* 0x0000001f3f0a7899 */ /* 0x000fe20008011407 */
[----:B------:R-:W-:Y:S01]  /*bf70*/  IMAD R110, R98, 0x80, R232 ;  /* 0x00000080626e7824 */ /* 0x000fe200078e02e8 */
[----:B------:R-:W-:Y:S01]  /*bf80*/  MOV R104, R44 ;  /* 0x0000002c00687202 */ /* 0x000fe20000000f00 */
[----:B------:R-:W-:Y:S01]  /*bf90*/  UIMAD.WIDE.U32 UR4, UR7, UR8, URZ ;  /* 0x00000008070472a5 */ /* 0x000fe2000f8e003f */
[----:B------:R-:W-:Y:S01]  /*bfa0*/  IADD3 R21, P6, R36, 0x1000, RZ ;  /* 0x0000100024157810 */ /* 0x000fe20007fde0ff */
[----:B------:R-:W-:Y:S01]  /*bfb0*/  UIMAD UR6, UR10, UR8, URZ ;  /* 0x000000080a0672a4 */ /* 0x000fe2000f8e023f */
[----:B------:R-:W-:Y:S01]  /*bfc0*/  IMAD.MOV.U32 R45, RZ, RZ, R110 ;  /* 0x000000ffff2d7224 */ /* 0x000fe200078e006e */
[----:B------:R-:W-:Y:S01]  /*bfd0*/  F2FP.BF16.F32.PACK_AB R4, R25, R20 ;  /* 0x000000141904723e */ /* 0x000fe200000010ff */
[----:B------:R-:W-:Y:S01]  /*bfe0*/  BAR.SYNC.DEFER_BLOCKING 0x1, 0x100 ;  /* 0x0044000000007b1d */ /* 0x000fe20000010000 */
[----:B------:R-:W-:Y:S01]  /*bff0*/  UIMAD UR6, UR7, UR9, UR6 ;  /* 0x00000009070672a4 */ /* 0x000fe2000f8e0206 */
[----:B------:R-:W-:Y:S01]  /*c000*/  LOP3.LUT R34, R21, 0x380, RZ, 0xc0, !PT ;  /* 0x0000038015227812 */ /* 0x000fe200078ec0ff */
[----:B------:R-:W-:Y:S01]  /*c010*/  IMAD.U32 R13, RZ, RZ, UR5 ;  /* 0x00000005ff0d7e24 */ /* 0x000fe2000f8e00ff */
[----:B------:R-:W-:Y:S01]  /*c020*/  MOV R108, R38 ;  /* 0x00000026006c7202 */ /* 0x000fe20000000f00 */
[----:B------:R-:W-:-:S03]  /*c030*/  UIADD3 UR6, UR5, UR6, URZ ;  /* 0x0000000605067290 */ /* 0x000fc6000fffe03f */
[----:B------:R-:W1:Y:S01]  /*c040*/  @P1 LDC R107, c[0x0][0xbec] ;  /* 0x0002fb00ff6b1b82 */ /* 0x000e620000000800 */
[----:B------:R-:W-:Y:S01]  /*c050*/  SHF.R.U64 R34, R34, 0x3, RZ ;  /* 0x0000000322227819 */ /* 0x000fe200000012ff */
[----:B------:R-:W-:Y:S01]  /*c060*/  IMAD.U32 R12, RZ, RZ, UR4 ;  /* 0x00000004ff0c7e24 */ /* 0x000fe2000f8e00ff */
[----:B------:R-:W-:Y:S01]  /*c070*/  IADD3 R35, P4, R36, 0x3000, RZ ;  /* 0x0000300024237810 */ /* 0x000fe20007f9e0ff */
[----:B------:R-:W-:Y:S01]  /*c080*/  ULDC.64 UR4, c[0x0][0xb88] ;  /* 0x0002e20000047ab9 */ /* 0x000fe20000000a00 */
[----:B------:R-:W-:Y:S01]  /*c090*/  IMAD.U32 R13, RZ, RZ, UR6 ;  /* 0x00000006ff0d7e24 */ /* 0x000fe2000f8e00ff */
[----:B------:R-:W-:Y:S01]  /*c0a0*/  LOP3.LUT R34, R34, R21, RZ, 0x3c, !PT ;  /* 0x0000001522227212 */ /* 0x000fe200078e3cff */
[----:B------:R-:W-:Y:S01]  /*c0b0*/  ULDC UR6, c[0x0][0xa88] ;  /* 0x0002a20000067ab9 */ /* 0x000fe20000000800 */
[----:B------:R-:W2:Y:S01]  /*c0c0*/  @P1 LDC R111, c[0x0][0xbf0] ;  /* 0x0002fc00ff6f1b82 */ /* 0x000ea20000000800 */
[----:B------:R-:W-:Y:S01]  /*c0d0*/  IADD3 R21, P0, R36, 0x6000, RZ ;  /* 0x0000600024157810 */ /* 0x000fe20007f1e0ff */
[----:B0-----:R-:W-:Y:S01]  /*c0e0*/  IMAD.WIDE.U32 R12, R100, UR13, R12 ;  /* 0x0000000d640c7c25 */ /* 0x001fe2000f8e000c */
[C---:B------:R-:W-:Y:S01]  /*c0f0*/  IADD3 R33, P5, R36.reuse, 0x2000, RZ ;  /* 0x0000200024217810 */ /* 0x040fe20007fbe0ff */
[----:B------:R-:W-:Y:S01]  /*c100*/  ULDC.64 UR8, c[0x0][0x208] ;  /* 0x0000820000087ab9 */ /* 0x000fe20000000a00 */
[----:B------:R-:W-:Y:S01]  /*c110*/  LOP3.LUT R30, R35, 0x380, RZ, 0xc0, !PT ;  /* 0x00000380231e7812 */ /* 0x000fe200078ec0ff */
[--C-:B------:R-:W-:Y:S01]  /*c120*/  IMAD.X R25, RZ, RZ, R37.reuse, P0 ;  /* 0x000000ffff197224 */ /* 0x100fe200000e0625 */
[----:B------:R-:W-:Y:S01]  /*c130*/  LOP3.LUT R32, R33, 0x380, RZ, 0xc0, !PT ;  /* 0x0000038021207812 */ /* 0x000fe200078ec0ff */
[----:B------:R-:W-:Y:S01]  /*c140*/  IMAD.X R31, RZ, RZ, R37, P4 ;  /* 0x000000ffff1f7224 */ /* 0x000fe200020e0625 */
[----:B------:R-:W-:Y:S01]  /*c150*/  IADD3 R29, P2, R36, 0x5000, RZ ;  /* 0x00005000241d7810 */ /* 0x000fe20007f5e0ff */
[----:B------:R0:W-:Y:S01]  /*c160*/  STSM.16.M88.4 [R109], R4 ;  /* 0x000000046d007844 */ /* 0x0001e20000000200 */
[----:B------:R-:W-:-:S02]  /*c170*/  SHF.R.U64 R30, R30, 0x3, RZ ;  /* 0x000000031e1e7819 */ /* 0x000fc400000012ff */
[----:B------:R-:W-:Y:S01]  /*c180*/  SHF.R.U64 R32, R32, 0x3, RZ ;  /* 0x0000000320207819 */ /* 0x000fe200000012ff */
[--C-:B------:R-:W-:Y:S01]  /*c190*/  IMAD.X R27, RZ, RZ, R37.reuse, P2 ;  /* 0x000000ffff1b7224 */ /* 0x100fe200010e0625 */
[----:B------:R-:W-:Y:S01]  /*c1a0*/  LOP3.LUT R26, R29, 0x380, RZ, 0xc0, !PT ;  /* 0x000003801d1a7812 */ /* 0x000fe200078ec0ff */
[----:B-1----:R-:W-:Y:S01]  /*c1b0*/  @P1 IMAD.HI.U32 R44, R110, R107, RZ ;  /* 0x0000006b6e2c1227 */ /* 0x002fe200078e00ff */
[----:B------:R-:W-:Y:S02]  /*c1c0*/  LOP3.LUT R30, R30, R35, RZ, 0x3c, !PT ;  /* 0x000000231e1e7212 */ /* 0x000fe400078e3cff */
[----:B------:R-:W-:Y:S01]  /*c1d0*/  LOP3.LUT R32, R32, R33, RZ, 0x3c, !PT ;  /* 0x0000002120207212 */ /* 0x000fe200078e3cff */
[----:B------:R-:W-:Y:S01]  /*c1e0*/  IMAD.X R35, RZ, RZ, R37, P6 ;  /* 0x000000ffff237224 */ /* 0x000fe200030e0625 */
[----:B------:R-:W-:Y:S02]  /*c1f0*/  MOV R15, R14 ;  /* 0x0000000e000f7202 */ /* 0x000fe40000000f00 */
[----:B------:R-:W-:-:S02]  /*c200*/  IADD3 R33, P3, R36, 0x4000, RZ ;  /* 0x0000400024217810 */ /* 0x000fc40007f7e0ff */
[----:B--2---:R-:W-:Y:S01]  /*c210*/  @P1 SHF.R.U32.HI R45, RZ, R111, R44 ;  /* 0x0000006fff2d1219 */ /* 0x004fe2000001162c */
[----:B0-----:R-:W-:Y:S01]  /*c220*/  IMAD R4, R100, UR11, RZ ;  /* 0x0000000b64047c24 */ /* 0x001fe2000f8e02ff */
[----:B------:R-:W-:Y:S02]  /*c230*/  MOV R109, R10 ;  /* 0x0000000a006d7202 */ /* 0x000fe40000000f00 */
[--C-:B------:R-:W-:Y:S01]  /*c240*/  SHF.R.S32.HI R39, RZ, 0x1f, R45.reuse ;  /* 0x0000001fff277819 */ /* 0x100fe2000001142d */
[----:B------:R-:W-:Y:S01]  /*c250*/  IMAD.MOV R38, RZ, RZ, -R45 ;  /* 0x000000ffff267224 */ /* 0x000fe200078e0a2d */
[----:B------:R-:W-:Y:S01]  /*c260*/  IADD3 R12, P0, R45, R12, RZ ;  /* 0x0000000c2d0c7210 */ /* 0x000fe20007f1e0ff */
[----:B------:R-:W-:Y:S01]  /*c270*/  IMAD R101, R101, UR13, R4 ;  /* 0x0000000d65657c24 */ /* 0x000fe2000f8e0204 */
[----:B------:R-:W-:Y:S01]  /*c280*/  F2FP.BF16.F32.PACK_AB R4, R94, R95 ;  /* 0x0000005f5e04723e */ /* 0x000fe200000010ff */
[----:B------:R-:W-:Y:S01]  /*c290*/  IMAD R11, R3, R38, R110 ;  /* 0x00000026030b7224 */ /* 0x000fe200078e026e */
[----:B------:R-:W-:-:S02]  /*c2a0*/  F2FP.BF16.F32.PACK_AB R5, R103, R106 ;  /* 0x0000006a6705723e */ /* 0x000fc400000010ff */
[----:B------:R-:W-:Y:S02]  /*c2b0*/  IADD3.X R13, R39, R13, R101, P0, !PT ;  /* 0x0000000d270d7210 */ /* 0x000fe400007fe465 */
[----:B------:R-:W-:Y:S02]  /*c2c0*/  SHF.R.S32.HI R10, RZ, 0x1f, R11 ;  /* 0x0000001fff0a7819 */ /* 0x000fe4000001140b */
[----:B------:R-:W-:Y:S01]  /*c2d0*/  F2FP.BF16.F32.PACK_AB R6, R92, R93 ;  /* 0x0000005d5c06723e */ /* 0x000fe200000010ff */
[----:B------:R-:W-:Y:S01]  /*c2e0*/  IMAD.WIDE.U32 R12, R11, UR4, R12 ;  /* 0x000000040b0c7c25 */ /* 0x000fe2000f8e000c */
[----:B------:R-:W-:Y:S02]  /*c2f0*/  F2FP.BF16.F32.PACK_AB R7, R99, R102 ;  /* 0x000000666307723e */ /* 0x000fe400000010ff */
[----:B------:R-:W-:Y:S01]  /*c300*/  SHF.R.U64 R26, R26, 0x3, RZ ;  /* 0x000000031a1a7819 */ /* 0x000fe200000012ff */
[----:B------:R-:W-:Y:S01]  /*c310*/  IMAD R10, R10, UR4, RZ ;  /* 0x000000040a0a7c24 */ /* 0x000fe2000f8e02ff */
[----:B------:R-:W-:Y:S01]  /*c320*/  IADD3 R105, P6, R36, 0x7000, RZ ;  /* 0x0000700024697810 */ /* 0x000fe20007fde0ff */
[----:B------:R0:W-:Y:S01]  /*c330*/  STSM.16.M88.4 [R15], R4 ;  /* 0x000000040f007844 */ /* 0x0001e20000000200 */
[----:B------:R-:W-:Y:S01]  /*c340*/  MOV R107, R40 ;  /* 0x00000028006b7202 */ /* 0x000fe20000000f00 */
[----:B------:R-:W-:Y:S01]  /*c350*/  IMAD R39, R11, UR5, R10 ;  /* 0x000000050b277c24 */ /* 0x000fe2000f8e020a */
[----:B------:R-:W-:Y:S01]  /*c360*/  LOP3.LUT R26, R26, R29, RZ, 0x3c, !PT ;  /* 0x0000001d1a1a7212 */ /* 0x000fe200078e3cff */
[----:B------:R-:W-:Y:S01]  /*c370*/  IMAD R41, R98, 0x80, R231 ;  /* 0x0000008062297824 */ /* 0x000fe200078e02e7 */
[----:B------:R-:W-:Y:S01]  /*c380*/  LOP3.LUT R20, R105, 0x380, RZ, 0xc0, !PT ;  /* 0x0000038069147812 */ /* 0x000fe200078ec0ff */
[----:B------:R-:W-:Y:S01]  /*c390*/  ULDC.64 UR4, c[0x0][0xb50] ;  /* 0x0002d40000047ab9 */ /* 0x000fe20000000a00 */
[----:B------:R-:W-:Y:S01]  /*c3a0*/  IMAD R92, R3, UR6, RZ ;  /* 0x00000006035c7c24 */ /* 0x000fe2000f8e02ff */
[----:B------:R-:W-:Y:S01]  /*c3b0*/  MOV R14, R8 ;  /* 0x00000008000e7202 */ /* 0x000fe20000000f00 */
[----:B------:R-:W-:Y:S01]  /*c3c0*/  IMAD.X R29, RZ, RZ, R37, P3 ;  /* 0x000000ffff1d7224 */ /* 0x000fe200018e0625 */
[----:B------:R-:W-:-:S02]  /*c3d0*/  LOP3.LUT P0, RZ, R226, 0x3, RZ, 0xc0, !PT ;  /* 0x00000003e2ff7812 */ /* 0x000fc4000780c0ff */
[----:B------:R-:W-:Y:S02]  /*c3e0*/  F2FP.BF16.F32.PACK_AB R8, R88, R91 ;  /* 0x0000005b5808723e */ /* 0x000fe400000010ff */
[----:B------:R-:W-:Y:S01]  /*c3f0*/  F2FP.BF16.F32.PACK_AB R9, R96, R97 ;  /* 0x000000616009723e */ /* 0x000fe200000010ff */
[----:B0-----:R-:W-:Y:S01]  /*c400*/  VIADD R5, R41, 0x8 ;  /* 0x0000000829057836 */ /* 0x001fe20000000000 */
[----:B------:R-:W-:Y:S01]  /*c410*/  F2FP.BF16.F32.PACK_AB R10, R89, R90 ;  /* 0x0000005a590a723e */ /* 0x000fe200000010ff */
[----:B------:R-:W-:Y:S01]  /*c420*/  IMAD.IADD R7, R13, 0x1, R39 ;  /* 0x000000010d077824 */ /* 0x000fe200078e0227 */
[----:B------:R-:W-:Y:S02]  /*c430*/  F2FP.BF16.F32.PACK_AB R11, R47, R46 ;  /* 0x0000002e2f0b723e */ /* 0x000fe400000010ff */
[----:B------:R-:W-:Y:S02]  /*c440*/  LEA R38, P3, R12, UR4, 0x2 ;  /* 0x000000040c267c11 */ /* 0x000fe4000f8610ff */
[----:B------:R-:W-:Y:S01]  /*c450*/  SHF.R.U64 R20, R20, 0x3, RZ ;  /* 0x0000000314147819 */ /* 0x000fe200000012ff */
[----:B------:R0:W-:Y:S01]  /*c460*/  STSM.16.M88.4 [R14], R8 ;  /* 0x000000080e007844 */ /* 0x0001e20000000200 */
[----:B------:R-:W-:-:S02]  /*c470*/  ISETP.GE.OR P2, PT, R41, R92, P0 ;  /* 0x0000005c2900720c */ /* 0x000fc40000746670 */
[----:B------:R-:W-:Y:S01]  /*c480*/  ISETP.GE.OR P0, PT, R5, R92, P0 ;  /* 0x0000005c0500720c */ /* 0x000fe20000706670 */
[----:B------:R-:W-:Y:S01]  /*c490*/  SHFL.IDX PT, R88, R38, RZ, 0x1c1f ;  /* 0x001c1fff26587589 */ /* 0x000fe200000e0000 */
[----:B------:R-:W-:Y:S02]  /*c4a0*/  LEA.HI.X R39, R12, UR5, R7, 0x2, P3 ;  /* 0x000000050c277c11 */ /* 0x000fe400098f1407 */
[----:B------:R-:W-:Y:S01]  /*c4b0*/  F2FP.BF16.F32.PACK_AB R4, R49, R48 ;  /* 0x000000303104723e */ /* 0x000fe200000010ff */
[----:B------:R-:W-:Y:S01]  /*c4c0*/  SHFL.IDX PT, R90, R38, 0x1, 0x1c1f ;  /* 0x003c1f00265a7f89 */ /* 0x000fe200000e0000 */
[----:B------:R-:W-:Y:S02]  /*c4d0*/  F2FP.BF16.F32.PACK_AB R5, R51, R50 ;  /* 0x000000323305723e */ /* 0x000fe400000010ff */
[----:B------:R-:W-:Y:S01]  /*c4e0*/  F2FP.BF16.F32.PACK_AB R6, R53, R52 ;  /* 0x000000343506723e */ /* 0x000fe200000010ff */
[----:B------:R-:W1:Y:S01]  /*c4f0*/  SHFL.IDX PT, R89, R39, RZ, 0x1c1f ;  /* 0x001c1fff27597589 */ /* 0x000e6200000e0000 */
[----:B------:R-:W-:-:S02]  /*c500*/  F2FP.BF16.F32.PACK_AB R7, R55, R54 ;  /* 0x000000363707723e */ /* 0x000fc400000010ff */
[----:B------:R-:W-:Y:S01]  /*c510*/  LOP3.LUT R20, R20, R105, RZ, 0x3c, !PT ;  /* 0x0000006914147212 */ /* 0x000fe200078e3cff */
[----:B------:R-:W2:Y:S01]  /*c520*/  SHFL.IDX PT, R91, R39, 0x1, 0x1c1f ;  /* 0x003c1f00275b7f89 */ /* 0x000ea200000e0000 */
[----:B------:R-:W-:Y:S02]  /*c530*/  F2FP.BF16.F32.PACK_AB R12, R57, R56 ;  /* 0x00000038390c723e */ /* 0x000fe400000010ff */
[----:B------:R-:W-:Y:S01]  /*c540*/  F2FP.BF16.F32.PACK_AB R13, R59, R58 ;  /* 0x0000003a3b0d723e */ /* 0x000fe200000010ff */
[----:B------:R-:W-:Y:S01]  /*c550*/  STSM.16.M88.4 [R109], R4 ;  /* 0x000000046d007844 */ /* 0x000fe20000000200 */
[----:B0-----:R-:W-:Y:S02]  /*c560*/  F2FP.BF16.F32.PACK_AB R14, R61, R60 ;  /* 0x0000003c3d0e723e */ /* 0x001fe400000010ff */
[----:B------:R-:W-:Y:S02]  /*c570*/  F2FP.BF16.F32.PACK_AB R15, R63, R62 ;  /* 0x0000003e3f0f723e */ /* 0x000fe400000010ff */
[----:B------:R-:W-:-:S02]  /*c580*/  MOV R105, R42 ;  /* 0x0000002a00697202 */ /* 0x000fc40000000f00 */
[----:B------:R-:W-:Y:S01]  /*c590*/  F2FP.BF16.F32.PACK_AB R8, R65, R64 ;  /* 0x000000404108723e */ /* 0x000fe200000010ff */
[----:B------:R-:W-:Y:S01]  /*c5a0*/  STSM.16.M88.4 [R108], R12 ;  /* 0x0000000c6c007844 */ /* 0x000fe20000000200 */
        /* <DEDUP_REMOVED lines=9> */
[----:B------:R-:W-:Y:S02]  /*c640*/  F2FP.BF16.F32.PACK_AB R81, R83, R82 ;  /* 0x000000525351723e */ /* 0x000fe400000010ff */
[----:B------:R-:W-:Y:S01]  /*c650*/  F2FP.BF16.F32.PACK_AB R82, R85, R84 ;  /* 0x000000545552723e */ /* 0x000fe200000010ff */
[----:B------:R0:W-:Y:S01]  /*c660*/  STSM.16.M88.4 [R105], R40 ;  /* 0x0000002869007844 */ /* 0x0001e20000000200 */
[----:B------:R-:W-:Y:S02]  /*c670*/  F2FP.BF16.F32.PACK_AB R83, R87, R86 ;  /* 0x000000565753723e */ /* 0x000fe400000010ff */
[----:B------:R-:W-:-:S02]  /*c680*/  LOP3.LUT R24, R21, 0x380, RZ, 0xc0, !PT ;  /* 0x0000038015187812 */ /* 0x000fc400078ec0ff */
[----:B------:R-:W-:Y:S01]  /*c690*/  LOP3.LUT R28, R33, 0x380, RZ, 0xc0, !PT ;  /* 0x00000380211c7812 */ /* 0x000fe200078ec0ff */
[----:B------:R-:W-:Y:S01]  /*c6a0*/  STSM.16.M88.4 [R104], R80 ;  /* 0x0000005068007844 */ /* 0x000fe20000000200 */
[----:B------:R-:W-:Y:S02]  /*c6b0*/  SHF.R.U64 R24, R24, 0x3, RZ ;  /* 0x0000000318187819 */ /* 0x000fe400000012ff */
[----:B------:R-:W-:Y:S01]  /*c6c0*/  SHF.R.U64 R28, R28, 0x3, RZ ;  /* 0x000000031c1c7819 */ /* 0x000fe200000012ff */
[----:B------:R-:W-:Y:S01]  /*c6d0*/  BAR.SYNC.DEFER_BLOCKING 0x1, 0x100 ;  /* 0x0044000000007b1d */ /* 0x000fe20000010000 */
[----:B------:R-:W-:Y:S02]  /*c6e0*/  LOP3.LUT R24, R24, R21, RZ, 0x3c, !PT ;  /* 0x0000001518187212 */ /* 0x000fe400078e3cff */
[----:B------:R-:W-:Y:S02]  /*c6f0*/  LOP3.LUT R21, R36, 0x380, RZ, 0xc0, !PT ;  /* 0x0000038024157812 */ /* 0x000fe400078ec0ff */
[----:B------:R-:W-:-:S03]  /*c700*/  LOP3.LUT R28, R28, R33, RZ, 0x3c, !PT ;  /* 0x000000211c1c7212 */ /* 0x000fc600078e3cff */
[----:B0-----:R-:W0:Y:S01]  /*c710*/  @P1 LDC R41, c[0x0][0xbec] ;  /* 0x0002fb00ff291b82 */ /* 0x001e220000000800 */
[----:B------:R-:W-:Y:S01]  /*c720*/  SHF.R.U64 R21, R21, 0x3, RZ ;  /* 0x0000000315157819 */ /* 0x000fe200000012ff */
[----:B------:R-:W-:-:S03]  /*c730*/  IMAD.X R33, RZ, RZ, R37, P5 ;  /* 0x000000ffff217224 */ /* 0x000fc600028e0625 */
[----:B------:R-:W-:Y:S01]  /*c740*/  LOP3.LUT R36, R21, R36, RZ, 0x3c, !PT ;  /* 0x0000002415247212 */ /* 0x000fe200078e3cff */
[----:B------:R-:W-:Y:S02]  /*c750*/  IMAD.X R21, RZ, RZ, R37, P6 ;  /* 0x000000ffff157224 */ /* 0x000fe400030e0625 */
[----:B------:R-:W3:Y:S01]  /*c760*/  @P1 LDC R40, c[0x0][0xbf0] ;  /* 0x0002fc00ff281b82 */ /* 0x000ee20000000800 */
[----:B-1----:R-:W-:Y:S04]  /*c770*/  @!P2 ST.E desc[UR8][R88.64], R0 ;  /* 0x000000005800a985 */ /* 0x002fe8000c101908 */
[----:B--2---:R1:W-:Y:S04]  /*c780*/  @!P0 ST.E desc[UR8][R90.64], R17 ;  /* 0x000000115a008985 */ /* 0x0043e8000c101908 */
[----:B------:R2:W5:Y:S04]  /*c790*/  LD.E.128 R48, desc[UR8][R34.64] ;  /* 0x0000000822307980 */ /* 0x000568000c101d00 */
[----:B------:R-:W5:Y:S04]  /*c7a0*/  LD.E.128 R36, desc[UR8][R36.64] ;  /* 0x0000000824247980 */ /* 0x000f68000c101d00 */
[----:B------:R-:W5:Y:S01]  /*c7b0*/  LD.E.128 R44, desc[UR8][R32.64] ;  /* 0x00000008202c7980 */ /* 0x000f62000c101d00 */
[----:B--2---:R-:W2:Y:S01]  /*c7c0*/  LDC.64 R34, c[0x0][0xae0] ;  /* 0x0002b800ff227b82 */ /* 0x004ea20000000a00 */
[----:B-1----:R-:W-:-:S02]  /*c7d0*/  IMAD R17, R222, 0x20, R225 ;  /* 0x00000020de117824 */ /* 0x002fc400078e02e1 */
[----:B------:R-:W5:Y:S04]  /*c7e0*/  LD.E.128 R4, desc[UR8][R30.64] ;  /* 0x000000081e047980 */ /* 0x000f68000c101d00 */
[----:B------:R1:W5:Y:S04]  /*c7f0*/  LD.E.128 R56, desc[UR8][R28.64] ;  /* 0x000000081c387980 */ /* 0x000368000c101d00 */
[----:B------:R-:W5:Y:S04]  /*c800*/  LD.E.128 R52, desc[UR8][R26.64] ;  /* 0x000000081a347980 */ /* 0x000f68000c101d00 */
[----:B------:R-:W5:Y:S04]  /*c810*/  LD.E.128 R12, desc[UR8][R24.64] ;  /* 0x00000008180c7980 */ /* 0x000f68000c101d00 */
[----:B------:R4:W5:Y:S01]  /*c820*/  LD.E.128 R8, desc[UR8][R20.64] ;  /* 0x0000000814087980 */ /* 0x000962000c101d00 */
[----:B------:R-:W-:Y:S01]  /*c830*/  ULDC.64 UR8, c[0x0][0xae8] ;  /* 0x0002ba0000087ab9 */ /* 0x000fe20000000a00 */
[----:B-1----:R-:W-:Y:S01]  /*c840*/  IMAD R28, R98, 0x80, R17 ;  /* 0x00000080621c7824 */ /* 0x002fe200078e0211 */
[----:B------:R-:W-:Y:S01]  /*c850*/  UIMAD UR6, UR10, UR8, URZ ;  /* 0x000000080a0672a4 */ /* 0x000fe2000f8e023f */
[----:B------:R-:W-:Y:S01]  /*c860*/  R2UR UR12, R223 ;  /* 0x00000000df0c72ca */ /* 0x000fe200000e0000 */
[----:B------:R-:W-:Y:S01]  /*c870*/  UIMAD.WIDE.U32 UR4, UR7, UR8, URZ ;  /* 0x00000008070472a5 */ /* 0x000fe2000f8e003f */
[----:B0-----:R-:W-:Y:S01]  /*c880*/  @P1 IMAD.HI.U32 R17, R28, R41, RZ ;  /* 0x000000291c111227 */ /* 0x001fe200078e00ff */
[----:B------:R-:W-:Y:S01]  /*c890*/  UIMAD UR6, UR7, UR9, UR6 ;  /* 0x00000009070672a4 */ /* 0x000fe2000f8e0206 */
[----:B------:R-:W-:Y:S01]  /*c8a0*/  @!PT LDS RZ, [RZ] ;  /* 0x00000000fffff984 */ /* 0x000fe20000000800 */
[----:B------:R-:W-:Y:S01]  /*c8b0*/  @!PT LDS RZ, [RZ] ;  /* 0x00000000fffff984 */ /* 0x000fe20000000800 */
[----:B------:R-:W-:Y:S01]  /*c8c0*/  @!PT LDS RZ, [RZ] ;  /* 0x00000000fffff984 */ /* 0x000fe20000000800 */
[----:B------:R-:W-:Y:S01]  /*c8d0*/  @!PT LDS RZ, [RZ] ;  /* 0x00000000fffff984 */ /* 0x000fe20000000800 */
[----:B------:R0:W-:Y:S06]  /*c8e0*/  MEMBAR.ALL.CTA ;  /* 0x0000000000007992 */ /* 0x0001ec0000008000 */
[----:B0-----:R-:W0:Y:S01]  /*c8f0*/  FENCE.VIEW.ASYNC.S ;  /* 0x00000000000073c6 */ /* 0x001e220000000000 */
[----:B------:R-:W-:Y:S01]  /*c900*/  ULDC.64 UR8, c[0x0][0xaf0] ;  /* 0x0002bc0000087ab9 */ /* 0x000fe20000000a00 */
[----:B------:R-:W-:Y:S01]  /*c910*/  UIADD3 UR5, UR5, UR6, URZ ;  /* 0x0000000605057290 */ /* 0x000fe2000fffe03f */
[----:B------:R-:W-:Y:S01]  /*c920*/  IMAD.MOV.U32 R0, RZ, RZ, R28 ;  /* 0x000000ffff007224 */ /* 0x000fe200078e001c */
[----:B------:R-:W-:Y:S01]  /*c930*/  UIMAD UR6, UR11, UR8, URZ ;  /* 0x000000080b0672a4 */ /* 0x000fe2000f8e023f */
[----:B---3--:R-:W-:Y:S01]  /*c940*/  @P1 SHF.R.U32.HI R0, RZ, R40, R17 ;  /* 0x00000028ff001219 */ /* 0x008fe20000011611 */
[----:B------:R-:W-:Y:S01]  /*c950*/  UIMAD.WIDE.U32 UR4, UR13, UR8, UR4 ;  /* 0x000000080d0472a5 */ /* 0x000fe2000f8e0004 */
[----:B------:R-:W-:Y:S01]  /*c960*/  R2UR UR10, R2 ;  /* 0x00000000020a72ca */ /* 0x000fe200000e0000 */
[----:B------:R-:W-:Y:S01]  /*c970*/  UIMAD UR6, UR13, UR9, UR6 ;  /* 0x000000090d0672a4 */ /* 0x000fe2000f8e0206 */
[--C-:B------:R-:W-:Y:S01]  /*c980*/  SHF.R.S32.HI R17, RZ, 0x1f, R0.reuse ;  /* 0x0000001fff117819 */ /* 0x100fe20000011400 */
[----:B------:R-:W-:Y:S01]  /*c990*/  IMAD.MOV R2, RZ, RZ, -R0 ;  /* 0x000000ffff027224 */ /* 0x000fe200078e0a00 */
[----:B------:R-:W-:-:S02]  /*c9a0*/  UIADD3 UR60, UR60, 0x1, URZ ;  /* 0x000000013c3c7890 */ /* 0x000fc4000fffe03f */
[----:B------:R-:W-:Y:S01]  /*c9b0*/  UIADD3 UR5, UR5, UR6, URZ ;  /* 0x0000000605057290 */ /* 0x000fe2000fffe03f */
[----:B--2---:R-:W-:Y:S01]  /*c9c0*/  IMAD R17, R17, R34, RZ ;  /* 0x0000002211117224 */ /* 0x004fe200078e02ff */
[----:B------:R-:W-:Y:S01]  /*c9d0*/  UIADD3 UR61, UR61, 0x34820, URZ ;  /* 0x000348203d3d7890 */ /* 0x000fe2000fffe03f */
[----:B------:R-:W-:Y:S01]  /*c9e0*/  IMAD R3, R3, R2, R28 ;  /* 0x0000000203037224 */ /* 0x000fe200078e021c */
[----:B------:R-:W-:Y:S01]  /*c9f0*/  ULDC.64 UR6, c[0x0][0xad8] ;  /* 0x0002b60000067ab9 */ /* 0x000fe20000000a00 */
[C---:B------:R-:W-:Y:S01]  /*ca00*/  IMAD R17, R0.reuse, R35, R17 ;  /* 0x0000002300117224 */ /* 0x040fe200078e0211 */
[----:B------:R-:W-:Y:S01]  /*ca10*/  ULDC.64 UR8, c[0x0][0xa80] ;  /* 0x0002a00000087ab9 */ /* 0x000fe20000000a00 */
[----:B----4-:R-:W-:Y:S01]  /*ca20*/  IMAD.WIDE.U32 R20, R0, R34, UR4 ;  /* 0x0000000400147e25 */ /* 0x010fe2000f8e0022 */
        /* <DEDUP_REMOVED lines=10> */
[C---:B------:R-:W-:Y:S01]  /*cad0*/  ISETP.GE.AND P1, PT, R29.reuse, R92, PT ;  /* 0x0000005c1d00720c */ /* 0x040fe20003f26270 */
[----:B------:R-:W-:Y:S01]  /*cae0*/  UPRMT UR4, URZ, 0x654, UR61 ;  /* 0x000006543f047896 */ /* 0x000fe2000800003d */
[----:B------:R-:W-:Y:S01]  /*caf0*/  VIADD R17, R29, 0x20 ;  /* 0x000000201d117836 */ /* 0x000fe20000000000 */
[----:B------:R-:W-:Y:S01]  /*cb00*/  UPRMT UR61, UR5, 0x654, UR61 ;  /* 0x00000654053d7896 */ /* 0x000fe2000800003d */
[----:B------:R-:W-:Y:S01]  /*cb10*/  IMAD.IADD R21, R3, 0x1, R25 ;  /* 0x0000000103157824 */ /* 0x000fe200078e0219 */
[----:B------:R-:W-:Y:S01]  /*cb20*/  USEL UR5, URZ, 0x1, UP0 ;  /* 0x000000013f057887 */ /* 0x000fe20008000000 */
[----:B------:R-:W-:-:S02]  /*cb30*/  LEA R0, P0, R2, UR8, 0x1 ;  /* 0x0000000802007c11 */ /* 0x000fc4000f8008ff */
[-C--:B------:R-:W-:Y:S01]  /*cb40*/  ISETP.GE.AND P3, PT, R17, R92.reuse, PT ;  /* 0x0000005c1100720c */ /* 0x080fe20003f66270 */
[----:B------:R-:W-:Y:S01]  /*cb50*/  ULOP3.LUT UR10, UR10, UR5, URZ, 0x3c, !UPT ;  /* 0x000000050a0a7292 */ /* 0x000fe2000f8e3c3f */
[----:B------:R-:W-:Y:S01]  /*cb60*/  LEA.HI.X R17, R2, UR9, R21, 0x1, P0 ;  /* 0x0000000902117c11 */ /* 0x000fe200080f0c15 */
[----:B------:R-:W-:Y:S01]  /*cb70*/  VIADD R3, R29, 0x40 ;  /* 0x000000401d037836 */ /* 0x000fe20000000000 */
[----:B0-----:R-:W-:Y:S01]  /*cb80*/  SYNCS.ARRIVE.TRANS64.RED.A1T0 RZ, [UR4], RZ ;  /* 0x000000ffffff79a7 */ /* 0x001fe20008100404 */
        /* <DEDUP_REMOVED lines=18> */
.L_x_6893:
[----:B------:R-:W-:Y:S05]  /*ccb0*/  BSYNC B0 ;  /* 0x0000000000007941 */ /* 0x000fea0003800000 */
.L_x_6892:
        /* <DEDUP_REMOVED lines=13> */
.L_x_6895:
[----:B------:R-:W-:Y:S05]  /*cd90*/  BSYNC B0 ;  /* 0x0000000000007941 */ /* 0x000fea0003800000 */
.L_x_6894:
        /* <DEDUP_REMOVED lines=13> */
.L_x_6897:
[----:B------:R-:W-:Y:S05]  /*ce70*/  BSYNC B0 ;  /* 0x0000000000007941 */ /* 0x000fea0003800000 */
.L_x_6896:
[----:B------:R-:W-:Y:S01]  /*ce80*/  VIADD R3, R29, 0x60 ;  /* 0x000000601d037836 */ /* 0x000fe20000000000 */
[----:B0--3--:R0:W3:Y:S01]  /*ce90*/  SHFL.IDX PT, R21, R17, 0x3, 0x181f ;  /* 0x00781f0011157f89 */ /* 0x0090e200000e0000 */
        /* <DEDUP_REMOVED lines=8> */
[----:B------:R-:W-:-:S11]  /*cf20*/  ISETP.GE.AND P1, PT, R220, UR4, PT ;  /* 0x00000004dc007c0c */ /* 0x000fd6000bf26270 */
[C---:B0----5:R-:W-:Y:S02]  /*cf30*/  @!P2 LEA R14, P0, R221.reuse, R20, 0x1 ;  /* 0x00000014dd0ea211 */ /* 0x061fe400078008ff */
[----:B---3--:R-:W-:Y:S02]  /*cf40*/  @!P1 IMAD.WIDE R12, R220, 0x2, R20 ;  /* 0x00000002dc0c9825 */ /* 0x008fe400078e0214 */
[----:B------:R-:W-:-:S03]  /*cf50*/  @!P2 LEA.HI.X R15, R221, R21, R235, 0x1, P0 ;  /* 0x00000015dd0fa211 */ /* 0x000fc600000f0ceb */
[----:B------:R0:W-:Y:S04]  /*cf60*/  @!P1 ST.E.128 desc[UR6][R12.64], R4 ;  /* 0x000000040c009985 */ /* 0x0001e8000c101d06 */
[----:B------:R0:W-:Y:S02]  /*cf70*/  @!P2 ST.E.128 desc[UR6][R14.64], R8 ;  /* 0x000000080e00a985 */ /* 0x0001e4000c101d06 */
.L_x_6899:
[----:B------:R-:W-:Y:S05]  /*cf80*/  BSYNC B0 ;  /* 0x0000000000007941 */ /* 0x000fea0003800000 */
.L_x_6898:
[----:B0-2-4-:R-:W0:Y:S01]  /*cf90*/  LDC R0, c[0x0][0xc34] ;  /* 0x00030d00ff007b82 */ /* 0x015e220000000800 */
[----:B------:R-:W-:-:S13]  /*cfa0*/  R2UR UR4, R223 ;  /* 0x00000000df0472ca */ /* 0x000fda00000e0000 */
[----:B0-----:R-:W-:-:S13]  /*cfb0*/  ISETP.LE.AND P0, PT, R0, UR4, PT ;  /* 0x0000000400007c0c */ /* 0x001fda000bf03270 */
[----:B------:R-:W-:Y:S05]  /*cfc0*/  @!P0 BRA `(.L_x_6900) ;  /* 0xffffff4000b88947 */ /* 0x000fea000383ffff */
[----:B------:R-:W-:Y:S05]  /*cfd0*/  EXIT ;  /* 0x000000000000794d */ /* 0x000fea0003800000 */
.L_x_6866:
        /* <DEDUP_REMOVED lines=41> */
[----:B------:R-:W-:Y:S04]  /*d270*/  STL [R1+0x18], R3 ;  /* 0x0000180301007387 */ /* 0x000fe80000100800 */
[----:B------:R-:W-:Y:S04]  /*d280*/  STL [R1+0x34], RZ ;  /* 0x000034ff01007387 */ /* 0x000fe80000100800 */
[----:B------:R0:W-:Y:S02]  /*d290*/  STL [R1], R0 ;  /* 0x0000000001007387 */ /* 0x0001e40000100800 */
[----:B0-----:R-:W-:-:S07]  /*d2a0*/  LOP3.LUT R0, R2, 0x40, RZ, 0xfc, !PT ;  /* 0x0000004002007812 */ /* 0x001fce00078efcff */
.L_x_6982:
        /* <DEDUP_REMOVED lines=52> */
.L_x_6902:
        /* <DEDUP_REMOVED lines=20> */
.L_x_6904:
        /* <DEDUP_REMOVED lines=15> */
.L_x_6903:
        /* <DEDUP_REMOVED lines=27> */
.L_x_6998:
        /* <DEDUP_REMOVED lines=8> */
.L_x_7001:
        /* <DEDUP_REMOVED lines=22> */
.L_x_6908:
[----:B---3--:R-:W3:Y:S01]  /*dbb0*/  LDL R3, [R1] ;  /* 0x0000000001037983 */ /* 0x008ee20000100800 */
[----:B------:R-:W-:Y:S02]  /*dbc0*/  LEA R2, R19, UR36, 0x3 ;  /* 0x0000002413027c11 */ /* 0x000fe4000f8e18ff */
[----:B---3--:R-:W-:-:S04]  /*dbd0*/  SHF.L.U32 R3, R3, 0x1f, RZ ;  /* 0x0000001f03037819 */ /* 0x008fc800000006ff */
[----:B------:R-:W3:Y:S02]  /*dbe0*/  SYNCS.PHASECHK.TRANS64.TRYWAIT P0, [R2+URZ+0x34840], R3 ;  /* 0x03484003020075a7 */ /* 0x000ee4000800017f */
[----:B---3--:R-:W-:Y:S05]  /*dbf0*/  @!P0 BRA `(.L_x_6909) ;  /* 0x0000003800f08947 */ /* 0x008fea0003800000 */
.L_x_7002:
        /* <DEDUP_REMOVED lines=10> */
.L_x_6910:
[----:B------:R-:W-:-:S13]  /*dca0*/  LOP3.LUT P0, RZ, R18, 0x2, RZ, 0xc0, !PT ;  /* 0x0000000212ff7812 */ /* 0x000fda000780c0ff */
[----:B------:R-:W-:Y:S05]  /*dcb0*/  @P0 BRA `(.L_x_6911) ;  /* 0x0000000000040947 */ /* 0x000fea0003800000 */
[----:B------:R-:W-:Y:S01]  /*dcc0*/  BPT.TRAP 0x1 ;  /* 0x000000040000795c */ /* 0x000fe20000300000 */
.L_x_6911:
        /* <DEDUP_REMOVED lines=10> */
[----:B------:R-:W-:Y:S01]  /*dd70*/  PLOP3.LUT P0, PT, PT, PT, PT, 0x80, 0x0 ;  /* 0x000000000000781c */ /* 0x000fe20003f0f070 */
[----:B------:R-:W-:Y:S01]  /*dd80*/  IMAD.MOV.U32 R17, RZ, RZ, R0 ;  /* 0x000000ffff117224 */ /* 0x000fe200078e0000 */
[----:B------:R-:W-:-:S02]  /*dd90*/  LOP3.LUT R18, R18, 0xfffffff7, RZ, 0xc0, !PT ;  /* 0xfffffff712127812 */ /* 0x000fc400078ec0ff */
[----:B------:R-:W-:-:S09]  /*dda0*/  UIADD3 UR9, UR9, 0x34830, URZ ;  /* 0x0003483009097890 */ /* 0x000fd2000fffe03f */
        /* <DEDUP_REMOVED lines=11> */
[----:B------:R-:W-:-:S03]  /*de60*/  UIADD3 UR14, UR6, 0x23c00, URZ ;  /* 0x00023c00060e7890 */ /* 0x000fc6000fffe03f */
[----:B------:R-:W-:Y:S01]  /*de70*/  UMOV UR6, 0x0 ;  /* 0x0000000000067882 */ /* 0x000fe20000000000 */
[----:B---3--:R-:W-:-:S13]  /*de80*/  R2UR UR11, R4 ;  /* 0x00000000040b72ca */ /* 0x008fda00000e0000 */
[----:B------:R-:W-:-:S03]  /*de90*/  UIMAD UR11, UR11, 0xb0, UR7 ;  /* 0x000000b00b0b78a4 */ /* 0x000fc6000f8e0207 */
[----:B------:R-:W-:-:S06]  /*dea0*/  UMOV UR7, 0x14f00000 ;  /* 0x14f0000000077882 */ /* 0x000fcc0000000000 */
[----:B------:R0:W-:Y:S02]  /*deb0*/  UTMALDG.4D.MULTICAST [UR8], [UR4], UR16, desc[UR6] ;  /* 0x00000608040073b4 */ /* 0x0001e40008019810 */
[----:B0-----:R-:W-:Y:S01]  /*dec0*/  UMOV UR8, UR14 ;  /* 0x0000000e00087c82 */ /* 0x001fe20008000000 */
[----:B------:R-:W-:Y:S02]  /*ded0*/  UMOV UR10, UR15 ;  /* 0x0000000f000a7c82 */ /* 0x000fe40008000000 */
[----:B------:R3:W-:Y:S02]  /*dee0*/  UTMALDG.4D.MULTICAST [UR8], [UR4], UR16, desc[UR6] ;  /* 0x00000608040073b4 */ /* 0x0007e40008019810 */
[----:B---3--:R-:W-:Y:S01]  /*def0*/  NOP ;  /* 0x0000000000007918 */ /* 0x008fe20000000000 */
.L_x_6906:
        /* <DEDUP_REMOVED lines=22> */
.L_x_6912:
[----:B0-----:R-:W3:Y:S01]  /*e060*/  LDL.LU R4, [R1+0x14] ;  /* 0x0000140001047983 */ /* 0x001ee20000300800 */
[----:B-1----:R-:W-:Y:S01]  /*e070*/  SHF.R.S32.HI R0, RZ, 0x1f, R16 ;  /* 0x0000001fff007819 */ /* 0x002fe20000011410 */
[----:B------:R-:W-:Y:S01]  /*e080*/  ULDC.64 UR4, c[0x0][0x2d8] ;  /* 0x0000b60000047ab9 */ /* 0x000fe20000000a00 */
[----:B------:R-:W0:Y:S01]  /*e090*/  LDC R8, c[0x0][0x448] ;  /* 0x00011200ff087b82 */ /* 0x000e220000000800 */
[----:B------:R-:W4:Y:S01]  /*e0a0*/  LDL.LU R7, [R1+0x1c] ;  /* 0x00001c0001077983 */ /* 0x000f220000300800 */
[----:B------:R-:W-:-:S03]  /*e0b0*/  ULDC.64 UR6, c[0x0][0x280] ;  /* 0x0000a00000067ab9 */ /* 0x000fc60000000a00 */
        /* <DEDUP_REMOVED lines=44> */
[----:B------:R-:W-:Y:S01]  /*e380*/  LOP3.LUT R9, R9, 0x40, RZ, 0xfc, !PT ;  /* 0x0000004009097812 */ /* 0x000fe200078efcff */
        /* <DEDUP_REMOVED lines=91> */
[----:B------:R0:W-:Y:S02]  /*e940*/  @!P2 LDGSTS.E.BYPASS.LTC128B.128 [R9+0x1d400], desc[UR6][R6.64+0x80], !P1 ;  /* 0x1d4000800609afae */ /* 0x0001e4000c901d46 */
.L_x_7019:
        /* <DEDUP_REMOVED lines=11> */
[----:B------:R2:W-:Y:S02]  /*ea00*/  LDGSTS.E.BYPASS.LTC128B.128 [R9+0x1dc00], desc[UR4][R2.64+0x80], !P1 ;  /* 0x1dc0008002097fae */ /* 0x0005e4000c901d44 */
.L_x_6915:
[----:B------:R-:W-:Y:S05]  /*ea10*/  BSYNC B0 ;  /* 0x0000000000007941 */ /* 0x000fea0003800000 */
.L_x_6914:
        /* <DEDUP_REMOVED lines=13> */
.L_x_7020:
[----:B------:R-:W-:Y:S05]  /*eaf0*/  BSYNC B0 ;  /* 0x0000000000007941 */ /* 0x000fea0003800000 */
.L_x_6916:
[----:B------:R-:W-:Y:S05]  /*eb00*/  @!P1 BRA `(.L_x_6918) ;  /* 0x00000020002c9947 */ /* 0x000fea0003800000 */
[----:B------:R-:W2:Y:S01]  /*eb10*/  LDL R2, [R1+0x24] ;  /* 0x0000240001027983 */ /* 0x000ea20000100800 */
[----:B0-----:R-:W-:Y:S02]  /*eb20*/  IMAD.MOV.U32 R0, RZ, RZ, 0x1 ;  /* 0x00000001ff007424 */ /* 0x001fe400078e00ff */
        /* <DEDUP_REMOVED lines=40> */
.L_x_6922:
[----:B------:R-:W-:Y:S01]  /*edb0*/  LEA R3, R6, UR36, 0x3 ;  /* 0x0000002406037c11 */ /* 0x000fe2000f8e18ff */
[----:B------:R-:W-:Y:S01]  /*edc0*/  BSSY B1, `(.L_x_6923) ;  /* 0x0000004000017945 */ /* 0x000fe20003800000 */
[----:B------:R-:W-:-:S04]  /*edd0*/  SHF.L.U32 R2, R8, 0x1f, RZ ;  /* 0x0000001f08027819 */ /* 0x000fc800000006ff */
[----:B------:R-:W2:Y:S02]  /*ede0*/  SYNCS.PHASECHK.TRANS64.TRYWAIT P0, [R3+URZ+0x34840], R2 ;  /* 0x03484002030075a7 */ /* 0x000ea4000800017f */
[----:B--2---:R-:W-:Y:S05]  /*edf0*/  @!P0 BRA `(.L_x_6924) ;  /* 0x0000003400708947 */ /* 0x004fea0003800000 */
.L_x_7021:
[----:B------:R-:W-:Y:S05]  /*ee00*/  BSYNC B1 ;  /* 0x0000000000017941 */ /* 0x000fea0003800000 */
.L_x_6923:
        /* <DEDUP_REMOVED lines=10> */
.L_x_6925:
[----:B------:R-:W-:Y:S01]  /*eeb0*/  LOP3.LUT P0, RZ, R18, 0x2, RZ, 0xc0, !PT ;  /* 0x0000000212ff7812 */ /* 0x000fe2000780c0ff */
[----:B------:R-:W-:-:S12]  /*eec0*/  BSSY B1, `(.L_x_6926) ;  /* 0x0000003000017945 */ /* 0x000fd80003800000 */
[----:B------:R-:W-:Y:S05]  /*eed0*/  @P0 BRA `(.L_x_6927) ;  /* 0x0000000000040947 */ /* 0x000fea0003800000 */
[----:B------:R-:W-:Y:S01]  /*eee0*/  BPT.TRAP 0x1 ;  /* 0x000000040000795c */ /* 0x000fe20000300000 */
.L_x_6927:
[----:B------:R-:W-:Y:S05]  /*eef0*/  BSYNC B1 ;  /* 0x0000000000017941 */ /* 0x000fea0003800000 */
.L_x_6926:
        /* <DEDUP_REMOVED lines=19> */
.L_x_6928:
        /* <DEDUP_REMOVED lines=17> */
.L_x_6929:
        /* <DEDUP_REMOVED lines=16> */
.L_x_7022:
[----:B------:R-:W-:Y:S05]  /*f240*/  BSYNC B1 ;  /* 0x0000000000017941 */ /* 0x000fea0003800000 */
.L_x_6930:
[----:B------:R-:W1:Y:S02]  /*f250*/  S2R R5, SR_TID.X ;  /* 0x0000000000057919 */ /* 0x000e640000002100 */
[----:B-1----:R-:W-:-:S04]  /*f260*/  LOP3.LUT R5, R5, 0x7f, RZ, 0xc0, !PT ;  /* 0x0000007f05057812 */ /* 0x002fc800078ec0ff */
[----:B------:R-:W-:-:S13]  /*f270*/  ISETP.NE.AND P0, PT, R5, RZ, PT ;  /* 0x000000ff0500720c */ /* 0x000fda0003f05270 */
[----:B0-----:R-:W-:-:S04]  /*f280*/  @!P0 IMAD.MOV.U32 R3, RZ, RZ, 0xb000 ;  /* 0x0000b000ff038424 */ /* 0x001fc800078e00ff */
[----:B------:R0:W-:Y:S01]  /*f290*/  @!P0 SYNCS.ARRIVE.TRANS64 RZ, [R2+URZ+0x34850], R3 ;  /* 0x0348500302ff89a7 */ /* 0x0001e2000800003f */
[----:B------:R-:W-:Y:S05]  /*f2a0*/  @P1 BRA `(.L_x_6932) ;  /* 0x0000000000041947 */ /* 0x000fea0003800000 */
[----:B------:R-:W-:Y:S01]  /*f2b0*/  BPT.TRAP 0x1 ;  /* 0x000000040000795c */ /* 0x000fe20000300000 */
.L_x_6932:
[----:B------:R-:W-:Y:S01]  /*f2c0*/  LOP3.LUT P0, RZ, R18, 0x2, RZ, 0xc0, !PT ;  /* 0x0000000212ff7812 */ /* 0x000fe2000780c0ff */
[----:B------:R-:W-:-:S12]  /*f2d0*/  BSSY B1, `(.L_x_6933) ;  /* 0x0000003000017945 */ /* 0x000fd80003800000 */
[----:B------:R-:W-:Y:S05]  /*f2e0*/  @P0 BRA `(.L_x_6934) ;  /* 0x0000000000040947 */ /* 0x000fea0003800000 */
[----:B------:R-:W-:Y:S01]  /*f2f0*/  BPT.TRAP 0x1 ;  /* 0x000000040000795c */ /* 0x000fe20000300000 */
.L_x_6934:
[----:B------:R-:W-:Y:S05]  /*f300*/  BSYNC B1 ;  /* 0x0000000000017941 */ /* 0x000fea0003800000 */
.L_x_6933:
        /* <DEDUP_REMOVED lines=19> */
.L_x_6935:
        /* <DEDUP_REMOVED lines=16> */
.L_x_6936:
        /* <DEDUP_REMOVED lines=12> */
.L_x_6921:
[----:B------:R-:W-:Y:S05]  /*f600*/  BSYNC B0 ;  /* 0x0000000000007941 */ /* 0x000fea0003800000 */
.L_x_6920:
[----:B0-----:R-:W2:Y:S01]  /*f610*/  LDL.LU R0, [R1+0x24] ;  /* 0x0000240001007983 */ /* 0x001ea20000300800 */
[----:B------:R-:W-:-:S03]  /*f620*/  IMAD.MOV.U32 R19, RZ, RZ, R6 ;  /* 0x000000ffff137224 */ /* 0x000fc600078e0006 */
[----:B------:R0:W-:Y:S02]  /*f630*/  STL [R1], R8 ;  /* 0x0000000801007387 */ /* 0x0001e40000100800 */
[----:B0-2---:R-:W-:-:S07]  /*f640*/  VIADD R0, R0, 0xfffffffd ;  /* 0xfffffffd00007836 */ /* 0x005fce0000000000 */
.L_x_6919:
[----:B------:R-:W2:Y:S01]  /*f650*/  LDL.LU R2, [R1+0x20] ;  /* 0x0000200001027983 */ /* 0x000ea20000300800 */
[----:B------:R-:W-:Y:S01]  /*f660*/  IMAD.MOV R9, RZ, RZ, -R9 ;  /* 0x000000ffff097224 */ /* 0x000fe200078e0a09 */
[----:B------:R-:W-:Y:S04]  /*f670*/  BSSY B0, `(.L_x_6918) ;  /* 0x0000154000007945 */ /* 0x000fe80003800000 */
[----:B--2---:R-:W-:-:S13]  /*f680*/  ISETP.NE.AND P0, PT, R2, R9, PT ;  /* 0x000000090200720c */ /* 0x004fda0003f05270 */
[----:B------:R-:W-:Y:S05]  /*f690*/  @!P0 BRA `(.L_x_6937) ;  /* 0x0000001400448947 */ /* 0x000fea0003800000 */
[----:B------:R-:W-:-:S07]  /*f6a0*/  IMAD.MOV.U32 R6, RZ, RZ, R17 ;  /* 0x000000ffff067224 */ /* 0x000fce00078e0011 */
.L_x_6972:
        /* <DEDUP_REMOVED lines=33> */
.L_x_6940:
[----:B------:R-:W-:Y:S01]  /*f8c0*/  LEA R3, R4, UR36, 0x3 ;  /* 0x0000002404037c11 */ /* 0x000fe2000f8e18ff */
[----:B------:R-:W-:Y:S01]  /*f8d0*/  BSSY B2, `(.L_x_6941) ;  /* 0x0000004000027945 */ /* 0x000fe20003800000 */
[----:B------:R-:W-:-:S04]  /*f8e0*/  SHF.L.U32 R2, R5, 0x1f, RZ ;  /* 0x0000001f05027819 */ /* 0x000fc800000006ff */
[----:B------:R-:W1:Y:S02]  /*f8f0*/  SYNCS.PHASECHK.TRANS64.TRYWAIT P0, [R3+URZ+0x34840], R2 ;  /* 0x03484002030075a7 */ /* 0x000e64000800017f */
[----:B-1----:R-:W-:Y:S05]  /*f900*/  @!P0 BRA `(.L_x_6942) ;  /* 0x0000002800d48947 */ /* 0x002fea0003800000 */
.L_x_7023:
[----:B------:R-:W-:Y:S05]  /*f910*/  BSYNC B2 ;  /* 0x0000000000027941 */ /* 0x000fea0003800000 */
.L_x_6941:
        /* <DEDUP_REMOVED lines=10> */
.L_x_6943:
[----:B------:R-:W-:Y:S01]  /*f9c0*/  LOP3.LUT P0, RZ, R18, 0x2, RZ, 0xc0, !PT ;  /* 0x0000000212ff7812 */ /* 0x000fe2000780c0ff */
[----:B------:R-:W-:-:S12]  /*f9d0*/  BSSY B2, `(.L_x_6944) ;  /* 0x0000003000027945 */ /* 0x000fd80003800000 */
[----:B------:R-:W-:Y:S05]  /*f9e0*/  @P0 BRA `(.L_x_6945) ;  /* 0x0000000000040947 */ /* 0x000fea0003800000 */
[----:B------:R-:W-:Y:S01]  /*f9f0*/  BPT.TRAP 0x1 ;  /* 0x000000040000795c */ /* 0x000fe20000300000 */
.L_x_6945:
[----:B------:R-:W-:Y:S05]  /*fa00*/  BSYNC B2 ;  /* 0x0000000000027941 */ /* 0x000fea0003800000 */
.L_x_6944:
[----:B------:R-:W0:Y:S01]  /*fa10*/  S2R R2, SR_CgaCtaId ;  /* 0x0000000000027919 */ /* 0x000e220000008800 */
[----:B------:R-:W-:Y:S01]  /*fa20*/  IMAD.MOV.U32 R10, RZ, RZ, RZ ;  /* 0x000000ffff0a7224 */ /* 0x000fe200078e00ff */
[----:B------:R-:W-:Y:S01]  /*fa30*/  UIADD3 UR4, UP0, UR38, 0x370, URZ ;  /* 0x0000037026047890 */ /* 0x000fe2000ff1e03f */
[----:B------:R-:W-:Y:S01]  /*fa40*/  PLOP3.LUT P0, PT, PT, PT, PT, 0x80, 0x0 ;  /* 0x000000000000781c */ /* 0x000fe20003f0f070 */
[----:B------:R-:W1:Y:S01]  /*fa50*/  S2R R7, SR_CgaCtaId ;  /* 0x0000000000077919 */ /* 0x000e620000008800 */
[----:B------:R-:W-:Y:S01]  /*fa60*/  VIADD R3, R3, 0x34830 ;  /* 0x0003483003037836 */ /* 0x000fe20000000000 */
[----:B------:R-:W-:Y:S01]  /*fa70*/  R2UR UR10, R10 ;  /* 0x000000000a0a72ca */ /* 0x000fe200000e0000 */
[----:B------:R-:W-:Y:S01]  /*fa80*/  UIADD3.X UR5, URZ, UR39, URZ, UP0, !UPT ;  /* 0x000000273f057290 */ /* 0x000fe200087fe43f */
[----:B------:R-:W-:Y:S01]  /*fa90*/  UMOV UR6, 0x30000 ;  /* 0x0003000000067882 */ /* 0x000fe20000000000 */
[----:B------:R-:W-:Y:S01]  /*faa0*/  UMOV UR14, 0x0 ;  /* 0x00000000000e7882 */ /* 0x000fe20000000000 */
[----:B------:R-:W-:Y:S01]  /*fab0*/  UMOV UR15, 0x14f00000 ;  /* 0x14f00000000f7882 */ /* 0x000fe20000000000 */
[----:B0-----:R-:W-:-:S02]  /*fac0*/  LOP3.LUT R2, R2, 0x1, RZ, 0xc0, !PT ;  /* 0x0000000102027812 */ /* 0x001fc400078ec0ff */
[----:B-1----:R-:W-:-:S03]  /*fad0*/  LOP3.LUT R7, R7, 0x1, RZ, 0xc0, !PT ;  /* 0x0000000107077812 */ /* 0x002fc600078ec0ff */
[----:B------:R-:W-:-:S04]  /*fae0*/  IMAD R2, R2, 0x1600, RZ ;  /* 0x0000160002027824 */ /* 0x000fc800078e02ff */
[----:B------:R-:W-:Y:S02]  /*faf0*/  IMAD R2, R4, 0x5800, R2 ;  /* 0x0000580004027824 */ /* 0x000fe400078e0202 */
[----:B------:R-:W-:-:S03]  /*fb00*/  IMAD R7, R7, 0x58, RZ ;  /* 0x0000005807077824 */ /* 0x000fc600078e02ff */
[----:B------:R-:W-:Y:S01]  /*fb10*/  LEA R2, R2, UR36, 0x1 ;  /* 0x0000002402027c11 */ /* 0x000fe2000f8e08ff */
[----:B------:R-:W-:-:S04]  /*fb20*/  IMAD R7, R8, 0xb0, R7 ;  /* 0x000000b008077824 */ /* 0x000fc800078e0207 */
[----:B------:R-:W-:-:S07]  /*fb30*/  VIADD R9, R2, 0x1e400 ;  /* 0x0001e40002097836 */ /* 0x000fce0000000000 */
.L_x_6946:
        /* <DEDUP_REMOVED lines=17> */
.L_x_6947:
        /* <DEDUP_REMOVED lines=16> */
.L_x_7024:
[----:B------:R-:W-:Y:S05]  /*fd50*/  BSYNC B2 ;  /* 0x0000000000027941 */ /* 0x000fea0003800000 */
.L_x_6948:
[----:B------:R-:W1:Y:S02]  /*fd60*/  S2R R7, SR_TID.X ;  /* 0x0000000000077919 */ /* 0x000e640000002100 */
[----:B-1----:R-:W-:-:S04]  /*fd70*/  LOP3.LUT R7, R7, 0x7f, RZ, 0xc0, !PT ;  /* 0x0000007f07077812 */ /* 0x002fc800078ec0ff */
[----:B------:R-:W-:-:S13]  /*fd80*/  ISETP.NE.AND P0, PT, R7, RZ, PT ;  /* 0x000000ff0700720c */ /* 0x000fda0003f05270 */
[----:B0-----:R-:W-:-:S04]  /*fd90*/  @!P0 IMAD.MOV.U32 R3, RZ, RZ, 0xb000 ;  /* 0x0000b000ff038424 */ /* 0x001fc800078e00ff */
[----:B------:R0:W-:Y:S01]  /*fda0*/  @!P0 SYNCS.ARRIVE.TRANS64 RZ, [R2+URZ+0x34850], R3 ;  /* 0x0348500302ff89a7 */ /* 0x0001e2000800003f */
[----:B------:R-:W-:Y:S05]  /*fdb0*/  @P1 BRA `(.L_x_6950) ;  /* 0x0000000000041947 */ /* 0x000fea0003800000 */
[----:B------:R-:W-:Y:S01]  /*fdc0*/  BPT.TRAP 0x1 ;  /* 0x000000040000795c */ /* 0x000fe20000300000 */
.L_x_6950:
[----:B------:R-:W-:Y:S01]  /*fdd0*/  LOP3.LUT P0, RZ, R18, 0x2, RZ, 0xc0, !PT ;  /* 0x0000000212ff7812 */ /* 0x000fe2000780c0ff */
[----:B------:R-:W-:-:S12]  /*fde0*/  BSSY B2, `(.L_x_6951) ;  /* 0x0000003000027945 */ /* 0x000fd80003800000 */
[----:B------:R-:W-:Y:S05]  /*fdf0*/  @P0 BRA `(.L_x_6952) ;  /* 0x0000000000040947 */ /* 0x000fea0003800000 */
[----:B------:R-:W-:Y:S01]  /*fe00*/  BPT.TRAP 0x1 ;  /* 0x000000040000795c */ /* 0x000fe20000300000 */
.L_x_6952:
[----:B------:R-:W-:Y:S05]  /*fe10*/  BSYNC B2 ;  /* 0x0000000000027941 */ /* 0x000fea0003800000 */
.L_x_6951:
        /* <DEDUP_REMOVED lines=19> */
.L_x_6953:
        /* <DEDUP_REMOVED lines=16> */
.L_x_6954:
        /* <DEDUP_REMOVED lines=12> */
.L_x_6939:
[----:B------:R-:W-:Y:S05]  /*10110*/  BSYNC B1 ;  /* 0x0000000000017941 */ /* 0x000fea0003800000 */
.L_x_6938:
        /* <DEDUP_REMOVED lines=33> */
.L_x_6957:
[----:B------:R-:W-:Y:S01]  /*10330*/  LEA R3, R19, UR36, 0x3 ;  /* 0x0000002413037c11 */ /* 0x000fe2000f8e18ff */
[----:B------:R-:W-:Y:S01]  /*10340*/  BSSY B2, `(.L_x_6958) ;  /* 0x0000004000027945 */ /* 0x000fe20003800000 */
[----:B------:R-:W-:-:S04]  /*10350*/  SHF.L.U32 R2, R9, 0x1f, RZ ;  /* 0x0000001f09027819 */ /* 0x000fc800000006ff */
[----:B------:R-:W2:Y:S02]  /*10360*/  SYNCS.PHASECHK.TRANS64.TRYWAIT P0, [R3+URZ+0x34840], R2 ;  /* 0x03484002030075a7 */ /* 0x000ea4000800017f */
[----:B--2---:R-:W-:Y:S05]  /*10370*/  @!P0 BRA `(.L_x_6959) ;  /* 0x0000002000608947 */ /* 0x004fea0003800000 */
.L_x_7025:
[----:B------:R-:W-:Y:S05]  /*10380*/  BSYNC B2 ;  /* 0x0000000000027941 */ /* 0x000fea0003800000 */
.L_x_6958:
        /* <DEDUP_REMOVED lines=10> */
.L_x_6960:
[----:B------:R-:W-:Y:S01]  /*10430*/  LOP3.LUT P0, RZ, R18, 0x2, RZ, 0xc0, !PT ;  /* 0x0000000212ff7812 */ /* 0x000fe2000780c0ff */
[----:B------:R-:W-:-:S12]  /*10440*/  BSSY B2, `(.L_x_6961) ;  /* 0x0000003000027945 */ /* 0x000fd80003800000 */
[----:B------:R-:W-:Y:S05]  /*10450*/  @P0 BRA `(.L_x_6962) ;  /* 0x0000000000040947 */ /* 0x000fea0003800000 */
[----:B------:R-:W-:Y:S01]  /*10460*/  BPT.TRAP 0x1 ;  /* 0x000000040000795c */ /* 0x000fe20000300000 */
.L_x_6962:
[----:B------:R-:W-:Y:S05]  /*10470*/  BSYNC B2 ;  /* 0x0000000000027941 */ /* 0x000fea0003800000 */
.L_x_6961:
        /* <DEDUP_REMOVED lines=19> */
.L_x_6963:
        /* <DEDUP_REMOVED lines=17> */
.L_x_6964:
        /* <DEDUP_REMOVED lines=15> */
.L_x_7026:
[----:B------:R-:W-:Y:S05]  /*107b0*/  BSYNC B2 ;  /* 0x0000000000027941 */ /* 0x000fea0003800000 */
.L_x_6965:
[----:B------:R-:W1:Y:S02]  /*107c0*/  S2R R3, SR_TID.X ;  /* 0x0000000000037919 */ /* 0x000e640000002100 */
[----:B-1----:R-:W-:-:S04]  /*107d0*/  LOP3.LUT R3, R3, 0x7f, RZ, 0xc0, !PT ;  /* 0x0000007f03037812 */ /* 0x002fc800078ec0ff */
[----:B------:R-:W-:-:S13]  /*107e0*/  ISETP.NE.AND P0, PT, R3, RZ, PT ;  /* 0x000000ff0300720c */ /* 0x000fda0003f05270 */
[----:B------:R-:W-:-:S04]  /*107f0*/  @!P0 IMAD.MOV.U32 R3, RZ, RZ, 0xb000 ;  /* 0x0000b000ff038424 */ /* 0x000fc800078e00ff */
[----:B------:R1:W-:Y:S01]  /*10800*/  @!P0 SYNCS.ARRIVE.TRANS64 RZ, [R2+URZ+0x34850], R3 ;  /* 0x0348500302ff89a7 */ /* 0x0003e2000800003f */
[----:B------:R-:W-:Y:S05]  /*10810*/  @P1 BRA `(.L_x_6967) ;  /* 0x0000000000041947 */ /* 0x000fea0003800000 */
[----:B------:R-:W-:Y:S01]  /*10820*/  BPT.TRAP 0x1 ;  /* 0x000000040000795c */ /* 0x000fe20000300000 */
.L_x_6967:
[----:B------:R-:W-:Y:S01]  /*10830*/  LOP3.LUT P0, RZ, R18, 0x2, RZ, 0xc0, !PT ;  /* 0x0000000212ff7812 */ /* 0x000fe2000780c0ff */
[----:B------:R-:W-:-:S12]  /*10840*/  BSSY B2, `(.L_x_6968) ;  /* 0x0000003000027945 */ /* 0x000fd80003800000 */
[----:B------:R-:W-:Y:S05]  /*10850*/  @P0 BRA `(.L_x_6969) ;  /* 0x0000000000040947 */ /* 0x000fea0003800000 */
[----:B------:R-:W-:Y:S01]  /*10860*/  BPT.TRAP 0x1 ;  /* 0x000000040000795c */ /* 0x000fe20000300000 */
.L_x_6969:
[----:B------:R-:W-:Y:S05]  /*10870*/  BSYNC B2 ;  /* 0x0000000000027941 */ /* 0x000fea0003800000 */
.L_x_6968:
        /* <DEDUP_REMOVED lines=19> */
.L_x_6970:
        /* <DEDUP_REMOVED lines=16> */
.L_x_6971:
        /* <DEDUP_REMOVED lines=12> */
.L_x_6956:
[----:B------:R-:W-:Y:S05]  /*10b70*/  BSYNC B1 ;  /* 0x0000000000017941 */ /* 0x000fea0003800000 */
.L_x_6955:
[C---:B------:R-:W-:Y:S01]  /*10b80*/  ISETP.GT.AND P0, PT, R0.reuse, 0x1, PT ;  /* 0x000000010000780c */ /* 0x040fe20003f04270 */
[----:B------:R-:W-:-:S12]  /*10b90*/  VIADD R0, R0, 0xfffffffe ;  /* 0xfffffffe00007836 */ /* 0x000fd80000000000 */
[----:B------:R-:W-:Y:S05]  /*10ba0*/  @P0 BRA `(.L_x_6972) ;  /* 0xffffffe800c00947 */ /* 0x000fea000383ffff */
.L_x_6937:
[----:B------:R-:W-:Y:S05]  /*10bb0*/  BSYNC B0 ;  /* 0x0000000000007941 */ /* 0x000fea0003800000 */
.L_x_6918:
[----:B------:R-:W-:Y:S01]  /*10bc0*/  LOP3.LUT P0, RZ, R18, 0x8, RZ, 0xc0, !PT ;  /* 0x0000000812ff7812 */ /* 0x000fe2000780c0ff */
[----:B------:R-:W-:-:S12]  /*10bd0*/  BSSY B0, `(.L_x_6973) ;  /* 0x0000045000007945 */ /* 0x000fd80003800000 */
[----:B------:R-:W-:Y:S05]  /*10be0*/  @!P0 BRA `(.L_x_6974) ;  /* 0x00000004000c8947 */ /* 0x000fea0003800000 */
[----:B------:R-:W3:Y:S01]  /*10bf0*/  LDL R2, [R1] ;  /* 0x0000000001027983 */ /* 0x000ee20000100800 */
[----:B0-----:R-:W-:Y:S01]  /*10c00*/  LEA R0, R19, UR36, 0x3 ;  /* 0x0000002413007c11 */ /* 0x001fe2000f8e18ff */
[----:B------:R-:W-:Y:S01]  /*10c10*/  BSSY B1, `(.L_x_6975) ;  /* 0x0000004000017945 */ /* 0x000fe20003800000 */
[----:B---3--:R-:W-:-:S04]  /*10c20*/  SHF.L.U32 R3, R2, 0x1f, RZ ;  /* 0x0000001f02037819 */ /* 0x008fc800000006ff */
[----:B------:R-:W0:Y:S02]  /*10c30*/  SYNCS.PHASECHK.TRANS64.TRYWAIT P0, [R0+URZ+0x34860], R3 ;  /* 0x03486003000075a7 */ /* 0x000e24000800017f */
[----:B0-----:R-:W-:Y:S05]  /*10c40*/  @!P0 BRA `(.L_x_6976) ;  /* 0x0000001800548947 */ /* 0x001fea0003800000 */
.L_x_7027:
[----:B------:R-:W-:Y:S05]  /*10c50*/  BSYNC B1 ;  /* 0x0000000000017941 */ /* 0x000fea0003800000 */
.L_x_6975:
[----:B------:R-:W3:Y:S01]  /*10c60*/  LDL R2, [R1+0x18] ;  /* 0x0000180001027983 */ /* 0x000ee20000100800 */
[----:B------:R-:W4:Y:S02]  /*10c70*/  S2R R4, SR_TID.X ;  /* 0x0000000000047919 */ /* 0x000f240000002100 */
[----:B----4-:R-:W-:-:S04]  /*10c80*/  LOP3.LUT R4, R4, 0x7f, RZ, 0xc0, !PT ;  /* 0x0000007f04047812 */ /* 0x010fc800078ec0ff */
[----:B------:R-:W-:-:S13]  /*10c90*/  ISETP.NE.AND P0, PT, R4, RZ, PT ;  /* 0x000000ff0400720c */ /* 0x000fda0003f05270 */
[----:B0-----:R-:W-:-:S04]  /*10ca0*/  @!P0 IMAD.MOV.U32 R3, RZ, RZ, 0xb000 ;  /* 0x0000b000ff038424 */ /* 0x001fc800078e00ff */
[----:B------:R0:W-:Y:S01]  /*10cb0*/  @!P0 SYNCS.ARRIVE.TRANS64 RZ, [R0+URZ+0x34850], R3 ;  /* 0x0348500300ff89a7 */ /* 0x0001e2000800003f */
[----:B---3--:R-:W-:-:S04]  /*10cc0*/  PRMT R2, R2, 0x9910, RZ ;  /* 0x0000991002027816 */ /* 0x008fc800000000ff */
[----:B------:R-:W-:-:S13]  /*10cd0*/  ISETP.NE.AND P0, PT, R2, 0x2, PT ;  /* 0x000000020200780c */ /* 0x000fda0003f05270 */
[----:B0-----:R-:W-:Y:S05]  /*10ce0*/  @P0 BRA `(.L_x_6977) ;  /* 0x0000000000040947 */ /* 0x001fea0003800000 */
[----:B------:R-:W-:Y:S01]  /*10cf0*/  BPT.TRAP 0x1 ;  /* 0x000000040000795c */ /* 0x000fe20000300000 */
.L_x_6977:
[----:B------:R-:W-:Y:S01]  /*10d00*/  LOP3.LUT P0, RZ, R18, 0x2, RZ, 0xc0, !PT ;  /* 0x0000000212ff7812 */ /* 0x000fe2000780c0ff */
[----:B------:R-:W-:-:S12]  /*10d10*/  BSSY B1, `(.L_x_6978) ;  /* 0x0000003000017945 */ /* 0x000fd80003800000 */
[----:B------:R-:W-:Y:S05]  /*10d20*/  @P0 BRA `(.L_x_6979) ;  /* 0x0000000000040947 */ /* 0x000fea0003800000 */
[----:B------:R-:W-:Y:S01]  /*10d30*/  BPT.TRAP 0x1 ;  /* 0x000000040000795c */ /* 0x000fe20000300000 */
.L_x_6979:
[----:B------:R-:W-:Y:S05]  /*10d40*/  BSYNC B1 ;  /* 0x0000000000017941 */ /* 0x000fea0003800000 */
.L_x_6978:
        /* <DEDUP_REMOVED lines=19> */
.L_x_6980:
        /* <DEDUP_REMOVED lines=16> */
.L_x_6981:
        /* <DEDUP_REMOVED lines=10> */
.L_x_6974:
[----:B------:R-:W-:Y:S05]  /*11020*/  BSYNC B0 ;  /* 0x0000000000007941 */ /* 0x000fea0003800000 */
.L_x_6973:
        /* <DEDUP_REMOVED lines=17> */
.L_x_6901:
[----:B0-----:R-:W0:Y:S01]  /*11140*/  S2R R3, SR_CgaCtaId ;  /* 0x0000000000037919 */ /* 0x001e220000008800 */
[----:B------:R-:W-:Y:S01]  /*11150*/  MOV R0, 0x400 ;  /* 0x0000040000007802 */ /* 0x000fe20000000f00 */
[----:B------:R-:W-:Y:S03]  /*11160*/  BSSY B0, `(.L_x_6983) ;  /* 0x0000005000007945 */ /* 0x000fe60003800000 */
[----:B0-----:R-:W-:Y:S02]  /*11170*/  LEA R0, R3, R0, 0x18 ;  /* 0x0000000003007211 */ /* 0x001fe400078ec0ff */
[----:B------:R-:W-:-:S04]  /*11180*/  SHF.L.U32 R3, R2, 0x1f, RZ ;  /* 0x0000001f02037819 */ /* 0x000fc800000006ff */
[----:B------:R-:W0:Y:S02]  /*11190*/  SYNCS.PHASECHK.TRANS64.TRYWAIT P0, [R0+URZ+0x34820], R3 ;  /* 0x03482003000075a7 */ /* 0x000e24000800017f */
[----:B0-----:R-:W-:Y:S05]  /*111a0*/  @!P0 BRA `(.L_x_6984) ;  /* 0x0000001400108947 */ /* 0x001fea0003800000 */
.L_x_7028:
[----:B------:R-:W-:Y:S05]  /*111b0*/  BSYNC B0 ;  /* 0x0000000000007941 */ /* 0x000fea0003800000 */
.L_x_6983:
[----:B------:R-:W-:-:S03]  /*111c0*/  UMOV UR4, 0xffffffff ;  /* 0xffffffff00047882 */ /* 0x000fc60000000000 */
[----:B------:R-:W-:Y:S05]  /*111d0*/  BRA.DIV UR4, `(.L_x_6985) ;  /* 0x0000001604187947 */ /* 0x000fea000b800000 */
[----:B------:R-:W1:Y:S02]  /*111e0*/  S2R R2, SR_TID.X ;  /* 0x0000000000027919 */ /* 0x000e640000002100 */
[----:B-1----:R-:W-:-:S04]  /*111f0*/  SHF.R.U32.HI R2, RZ, 0x5, R2 ;  /* 0x00000005ff027819 */ /* 0x002fc80000011602 */
[----:B------:R-:W-:-:S05]  /*11200*/  LOP3.LUT R2, R2, 0x3, RZ, 0xc0, !PT ;  /* 0x0000000302027812 */ /* 0x000fca00078ec0ff */
[----:B------:R1:W3:Y:S02]  /*11210*/  SHFL.IDX PT, R14, R2, RZ, 0x1f ;  /* 0x00001fff020e7589 */ /* 0x0002e400000e0000 */
.L_x_7031:
[----:B---3--:R-:W-:Y:S01]  /*11220*/  ISETP.NE.AND P0, PT, R14, RZ, PT ;  /* 0x000000ff0e00720c */ /* 0x008fe20003f05270 */
[----:B------:R-:W-:-:S12]  /*11230*/  BSSY B0, `(.L_x_6986) ;  /* 0x0000025000007945 */ /* 0x000fd80003800000 */
[----:B------:R-:W-:Y:S05]  /*11240*/  @P0 BRA `(.L_x_6987) ;  /* 0x00000000008c0947 */ /* 0x000fea0003800000 */
[----:B------:R-:W-:-:S03]  /*11250*/  UMOV UR4, 0xffffffff ;  /* 0xffffffff00047882 */ /* 0x000fc60000000000 */
[----:B------:R-:W-:Y:S05]  /*11260*/  BRA.DIV UR4, `(.L_x_6988) ;  /* 0x0000001604287947 */ /* 0x000fea000b800000 */
[----:B------:R-:W-:-:S13]  /*11270*/  ELECT P6, URZ, PT ;  /* 0x00000000003f782f */ /* 0x000fda00038c0000 */
.L_x_7034:
[----:B------:R-:W-:Y:S05]  /*11280*/  @!P6 BRA `(.L_x_6987) ;  /* 0x00000000007ce947 */ /* 0x000fea0003800000 */
[----:B-1----:R-:W3:Y:S02]  /*11290*/  LDL.LU R2, [R1+0x2c] ;  /* 0x00002c0001027983 */ /* 0x002ee40000300800 */
[----:B---3--:R-:W-:-:S04]  /*112a0*/  LOP3.LUT R2, R2, 0x2, RZ, 0xfc, !PT ;  /* 0x0000000202027812 */ /* 0x008fc800078efcff */
[----:B------:R-:W-:-:S13]  /*112b0*/  ISETP.NE.AND P2, PT, R2, 0x3, PT ;  /* 0x000000030200780c */ /* 0x000fda0003f45270 */
[----:B------:R-:W-:Y:S05]  /*112c0*/  @!P2 BRA `(.L_x_6989) ;  /* 0x000000000004a947 */ /* 0x000fea0003800000 */
[----:B------:R-:W-:Y:S01]  /*112d0*/  BPT.TRAP 0x1 ;  /* 0x000000040000795c */ /* 0x000fe20000300000 */
.L_x_6989:
        /* <DEDUP_REMOVED lines=13> */
.L_x_7035:
[----:B------:R-:W1:Y:S02]  /*113b0*/  SYNCS.PHASECHK.TRANS64.TRYWAIT P0, [R7+URZ], R2 ;  /* 0x00000002070075a7 */ /* 0x000e64000800017f */
[----:B-1----:R-:W-:Y:S05]  /*113c0*/  @!P0 BRA `(.L_x_6991) ;  /* 0x0000001400048947 */ /* 0x002fea0003800000 */
.L_x_7036:
[----:B------:R-:W-:Y:S05]  /*113d0*/  @!P2 BRA `(.L_x_6992) ;  /* 0x000000000004a947 */ /* 0x000fea0003800000 */
[----:B------:R-:W-:Y:S01]  /*113e0*/  BPT.TRAP 0x1 ;  /* 0x000000040000795c */ /* 0x000fe20000300000 */
.L_x_6992:
[----:B------:R-:W-:-:S04]  /*113f0*/  VIADD R0, R0, 0x34860 ;  /* 0x0003486000007836 */ /* 0x000fc80000000000 */
[----:B------:R-:W-:-:S04]  /*11400*/  IMAD R4, R19, 0x8, R0 ;  /* 0x0000000813047824 */ /* 0x000fc800078e0200 */
[----:B------:R-:W3:Y:S02]  /*11410*/  SYNCS.PHASECHK.TRANS64.TRYWAIT P0, [R4+URZ], R5 ;  /* 0x00000005040075a7 */ /* 0x000ee4000800017f */
[----:B---3--:R-:W-:Y:S05]  /*11420*/  @!P0 BRA `(.L_x_6993) ;  /* 0x0000001400008947 */ /* 0x008fea0003800000 */
.L_x_7037:
[----:B------:R-:W-:-:S07]  /*11430*/  IMAD R3, R3, 0x8, R0 ;  /* 0x0000000803037824 */ /* 0x000fce00078e0200 */
.L_x_6994:
[----:B----4-:R4:W0:Y:S02]  /*11440*/  SYNCS.PHASECHK.TRANS64.TRYWAIT P0, [R3+URZ], R2 ;  /* 0x00000002030075a7 */ /* 0x010824000800017f */
[----:B0-----:R-:W-:Y:S05]  /*11450*/  @!P0 NANOSLEEP.SYNCS 0x989680 ;  /* 0x009896800000895d */ /* 0x001fea0003900000 */
[----:B------:R-:W0:Y:S02]  /*11460*/  @!P0 SYNCS.PHASECHK.TRANS64 P0, [R3+URZ], R2 ;  /* 0x00000002030085a7 */ /* 0x000e24000800007f */
[----:B0-----:R-:W-:Y:S05]  /*11470*/  @!P0 BRA `(.L_x_6994) ;  /* 0xfffffffc00f08947 */ /* 0x001fea000383ffff */
.L_x_6987:
[----:B------:R-:W-:Y:S05]  /*11480*/  BSYNC B0 ;  /* 0x0000000000007941 */ /* 0x000fea0003800000 */
.L_x_6986:
[----:B------:R-:W-:Y:S05]  /*11490*/  EXIT ;  /* 0x000000000000794d */ /* 0x000fea0003800000 */
.L_x_6869:
[----:B0-----:R-:W-:-:S04]  /*114a0*/  IMAD.U32 R3, RZ, RZ, UR61 ;  /* 0x0000003dff037e24 */ /* 0x001fc8000f8e00ff */
[----:B------:R0:W1:Y:S03]  /*114b0*/  SYNCS.PHASECHK.TRANS64.TRYWAIT P1, [R3+URZ+0x34800], R0 ;  /* 0x03480000030075a7 */ /* 0x000066000802017f */
[----:B-1----:R-:W-:Y:S05]  /*114c0*/  @!P1 NANOSLEEP.SYNCS 0x989680 ;  /* 0x009896800000995d */ /* 0x002fea0003900000 */
[----:B------:R-:W1:Y:S02]  /*114d0*/  @!P1 SYNCS.PHASECHK.TRANS64 P1, [R3+URZ+0x34800], R0 ;  /* 0x03480000030095a7 */ /* 0x000e64000802007f */
[----:B-1----:R-:W-:Y:S05]  /*114e0*/  @!P1 BRA `(.L_x_6869) ;  /* 0xfffffffc00ec9947 */ /* 0x002fea000383ffff */
[----:B------:R-:W-:Y:S05]  /*114f0*/  BRA `(.L_x_6995) ;  /* 0xffffff0000747947 */ /* 0x000fea000383ffff */
.L_x_6873:
[----:B-1----:R1:W2:Y:S02]  /*11500*/  SYNCS.PHASECHK.TRANS64.TRYWAIT P1, [R12+URZ+0x34830], R3 ;  /* 0x034830030c0075a7 */ /* 0x0022a4000802017f */
[----:B--2---:R-:W-:Y:S05]  /*11510*/  @!P1 NANOSLEEP.SYNCS 0x989680 ;  /* 0x009896800000995d */ /* 0x004fea0003900000 */
[----:B------:R-:W2:Y:S02]  /*11520*/  @!P1 SYNCS.PHASECHK.TRANS64 P1, [R12+URZ+0x34830], R3 ;  /* 0x034830030c0095a7 */ /* 0x000ea4000802007f */
[----:B--2---:R-:W-:Y:S05]  /*11530*/  @!P1 BRA `(.L_x_6873) ;  /* 0xfffffffc00f09947 */ /* 0x004fea000383ffff */
[----:B------:R-:W-:Y:S05]  /*11540*/  BRA `(.L_x_6872) ;  /* 0xffffff0000947947 */ /* 0x000fea000383ffff */
.L_x_6879:
[----:B-1----:R-:W-:-:S04]  /*11550*/  IMAD.U32 R10, RZ, RZ, UR6 ;  /* 0x00000006ff0a7e24 */ /* 0x002fc8000f8e00ff */
[----:B------:R1:W2:Y:S03]  /*11560*/  SYNCS.PHASECHK.TRANS64.TRYWAIT P1, [R10+URZ+0x34830], R3 ;  /* 0x034830030a0075a7 */ /* 0x0002a6000802017f */
[----:B--2---:R-:W-:Y:S05]  /*11570*/  @!P1 NANOSLEEP.SYNCS 0x989680 ;  /* 0x009896800000995d */ /* 0x004fea0003900000 */
[----:B------:R-:W2:Y:S02]  /*11580*/  @!P1 SYNCS.PHASECHK.TRANS64 P1, [R10+URZ+0x34830], R3 ;  /* 0x034830030a0095a7 */ /* 0x000ea4000802007f */
[----:B--2---:R-:W-:Y:S05]  /*11590*/  @!P1 BRA `(.L_x_6879) ;  /* 0xfffffffc00ec9947 */ /* 0x004fea000383ffff */
[----:B------:R-:W-:Y:S05]  /*115a0*/  BRA `(.L_x_6876) ;  /* 0xffffff5000087947 */ /* 0x000fea000383ffff */
.L_x_6883:
[----:B-1----:R-:W-:-:S04]  /*115b0*/  IMAD.U32 R10, RZ, RZ, UR6 ;  /* 0x00000006ff0a7e24 */ /* 0x002fc8000f8e00ff */
[----:B------:R1:W2:Y:S03]  /*115c0*/  SYNCS.PHASECHK.TRANS64.TRYWAIT P1, [R10+URZ+0x34850], R3 ;  /* 0x034850030a0075a7 */ /* 0x0002a6000802017f */
[----:B--2---:R-:W-:Y:S05]  /*115d0*/  @!P1 NANOSLEEP.SYNCS 0x989680 ;  /* 0x009896800000995d */ /* 0x004fea0003900000 */
[----:B------:R-:W2:Y:S02]  /*115e0*/  @!P1 SYNCS.PHASECHK.TRANS64 P1, [R10+URZ+0x34850], R3 ;  /* 0x034850030a0095a7 */ /* 0x000ea4000802007f */
[----:B--2---:R-:W-:Y:S05]  /*115f0*/  @!P1 BRA `(.L_x_6883) ;  /* 0xfffffffc00ec9947 */ /* 0x004fea000383ffff */
[----:B------:R-:W-:Y:S05]  /*11600*/  BRA `(.L_x_6880) ;  /* 0xffffff7400b47947 */ /* 0x000fea000383ffff */
.L_x_6890:
[----:B-1----:R-:W-:-:S04]  /*11610*/  IMAD.U32 R5, RZ, RZ, UR7 ;  /* 0x00000007ff057e24 */ /* 0x002fc8000f8e00ff */
[----:B------:R1:W2:Y:S03]  /*11620*/  SYNCS.PHASECHK.TRANS64.TRYWAIT P1, [R5+URZ+0x34850], R0 ;  /* 0x03485000050075a7 */ /* 0x0002a6000802017f */
[----:B--2---:R-:W-:Y:S05]  /*11630*/  @!P1 NANOSLEEP.SYNCS 0x989680 ;  /* 0x009896800000995d */ /* 0x004fea0003900000 */
[----:B------:R-:W2:Y:S02]  /*11640*/  @!P1 SYNCS.PHASECHK.TRANS64 P1, [R5+URZ+0x34850], R0 ;  /* 0x03485000050095a7 */ /* 0x000ea4000802007f */
[----:B--2---:R-:W-:Y:S05]  /*11650*/  @!P1 BRA `(.L_x_6890) ;  /* 0xfffffffc00ec9947 */ /* 0x004fea000383ffff */
[----:B------:R-:W-:Y:S05]  /*11660*/  BRA `(.L_x_6889) ;  /* 0xffffff9800a87947 */ /* 0x000fea000383ffff */
.L_x_6905:
        /* <DEDUP_REMOVED lines=11> */
.L_x_6997:
[----:B------:R-:W-:Y:S05]  /*11720*/  BSYNC B0 ;  /* 0x0000000000007941 */ /* 0x000fea0003800000 */
.L_x_6996:
[----:B------:R-:W-:Y:S05]  /*11730*/  BRA `(.L_x_6998) ;  /* 0xffffffc000a47947 */ /* 0x000fea000383ffff */
.L_x_6907:
[----:B------:R-:W-:Y:S01]  /*11740*/  BSSY B0, `(.L_x_6999) ;  /* 0x0000006000007945 */ /* 0x000fe20003800000 */
[----:B------:R-:W-:-:S07]  /*11750*/  IMAD.MOV.U32 R15, RZ, RZ, -0x1 ;  /* 0xffffffffff0f7424 */ /* 0x000fce00078e00ff */
[----:B01----:R-:W-:Y:S05]  /*11760*/  WARPSYNC.COLLECTIVE R15, `(.L_x_7000) ;  /* 0x000000000f0c7348 */ /* 0x003fea0003c00000 */
[----:B------:R-:W-:Y:S02]  /*11770*/  ELECT P6, UR62, PT ;  /* 0x00000000003e782f */ /* 0x000fe400038c0000 */
[----:B------:R-:W-:Y:S01]  /*11780*/  MOV R14, UR62 ;  /* 0x0000003e000e7c02 */ /* 0x000fe20008000f00 */
[----:B01----:R-:W-:Y:S10]  /*11790*/  ENDCOLLECTIVE ;  /* 0x000000000000791b */ /* 0x003ff40003800000 */
.L_x_7000:
[----:B------:R-:W-:Y:S05]  /*117a0*/  BSYNC B0 ;  /* 0x0000000000007941 */ /* 0x000fea0003800000 */
.L_x_6999:
[----:B------:R-:W-:Y:S05]  /*117b0*/  BRA `(.L_x_7001) ;  /* 0xffffffc000a47947 */ /* 0x000fea000383ffff */
.L_x_6909:
[----:B---3--:R3:W4:Y:S02]  /*117c0*/  SYNCS.PHASECHK.TRANS64.TRYWAIT P0, [R2+URZ+0x34840], R3 ;  /* 0x03484003020075a7 */ /* 0x008724000800017f */
[----:B----4-:R-:W-:Y:S05]  /*117d0*/  @!P0 NANOSLEEP.SYNCS 0x989680 ;  /* 0x009896800000895d */ /* 0x010fea0003900000 */
[----:B------:R-:W4:Y:S02]  /*117e0*/  @!P0 SYNCS.PHASECHK.TRANS64 P0, [R2+URZ+0x34840], R3 ;  /* 0x03484003020085a7 */ /* 0x000f24000800007f */
[----:B----4-:R-:W-:Y:S05]  /*117f0*/  @!P0 BRA `(.L_x_6909) ;  /* 0xfffffffc00f08947 */ /* 0x010fea000383ffff */
[----:B------:R-:W-:Y:S05]  /*11800*/  BRA `(.L_x_7002) ;  /* 0xffffffc000fc7947 */ /* 0x000fea000383ffff */
.L_x_6913:
        /* <DEDUP_REMOVED lines=8> */
.L_x_7003:
[----:B------:R-:W-:Y:S01]  /*11890*/  IMAD.MOV.U32 R13, RZ, RZ, R0 ;  /* 0x000000ffff0d7224 */ /* 0x000fe200078e0000 */
[----:B------:R-:W-:Y:S01]  /*118a0*/  LOP3.LUT R7, R7, 0x7f, RZ, 0xc0, !PT ;  /* 0x0000007f07077812 */ /* 0x000fe200078ec0ff */
[----:B------:R-:W-:-:S07]  /*118b0*/  IMAD.MOV.U32 R6, RZ, RZ, R14 ;  /* 0x000000ffff067224 */ /* 0x000fce00078e000e */
[----:B------:R-:W-:Y:S05]  /*118c0*/  WARPSYNC.COLLECTIVE R15, `(.L_x_7004) ;  /* 0x000000000f087348 */ /* 0x000fea0003c00000 */
[----:B------:R0:W1:Y:S02]  /*118d0*/  SHFL.IDX P6, R14, R13, R12, R11 ;  /* 0x0000000c0d0e7389 */ /* 0x00006400000c000b */
[----:B01----:R-:W-:Y:S01]  /*118e0*/  ENDCOLLECTIVE ;  /* 0x000000000000791b */ /* 0x003fe20003800000 */
.L_x_7004:
        /* <DEDUP_REMOVED lines=24> */
.L_x_7005:
[----:B------:R-:W-:Y:S02]  /*11a70*/  IMAD.MOV.U32 R13, RZ, RZ, R0 ;  /* 0x000000ffff0d7224 */ /* 0x000fe400078e0000 */
[----:B------:R-:W-:-:S07]  /*11a80*/  IMAD.MOV.U32 R6, RZ, RZ, R14 ;  /* 0x000000ffff067224 */ /* 0x000fce00078e000e */
[----:B------:R-:W-:Y:S05]  /*11a90*/  WARPSYNC.COLLECTIVE R15, `(.L_x_7006) ;  /* 0x000000000f087348 */ /* 0x000fea0003c00000 */
[----:B------:R0:W1:Y:S02]  /*11aa0*/  SHFL.IDX P6, R14, R13, R12, R11 ;  /* 0x0000000c0d0e7389 */ /* 0x00006400000c000b */
[----:B01----:R-:W-:Y:S01]  /*11ab0*/  ENDCOLLECTIVE ;  /* 0x000000000000791b */ /* 0x003fe20003800000 */
.L_x_7006:
        /* <DEDUP_REMOVED lines=18> */
.L_x_7007:
[----:B------:R-:W-:Y:S02]  /*11be0*/  IMAD.MOV.U32 R13, RZ, RZ, R0 ;  /* 0x000000ffff0d7224 */ /* 0x000fe400078e0000 */
[----:B------:R-:W-:-:S07]  /*11bf0*/  IMAD.MOV.U32 R6, RZ, RZ, R14 ;  /* 0x000000ffff067224 */ /* 0x000fce00078e000e */
[----:B------:R-:W-:Y:S05]  /*11c00*/  WARPSYNC.COLLECTIVE R15, `(.L_x_7008) ;  /* 0x000000000f087348 */ /* 0x000fea0003c00000 */
[----:B------:R0:W1:Y:S02]  /*11c10*/  SHFL.IDX P6, R14, R13, R12, R11 ;  /* 0x0000000c0d0e7389 */ /* 0x00006400000c000b */
[----:B01----:R-:W-:Y:S01]  /*11c20*/  ENDCOLLECTIVE ;  /* 0x000000000000791b */ /* 0x003fe20003800000 */
.L_x_7008:
        /* <DEDUP_REMOVED lines=18> */
.L_x_7009:
[----:B------:R-:W-:Y:S02]  /*11d50*/  IMAD.MOV.U32 R13, RZ, RZ, R0 ;  /* 0x000000ffff0d7224 */ /* 0x000fe400078e0000 */
[----:B------:R-:W-:-:S07]  /*11d60*/  IMAD.MOV.U32 R6, RZ, RZ, R14 ;  /* 0x000000ffff067224 */ /* 0x000fce00078e000e */
[----:B------:R-:W-:Y:S05]  /*11d70*/  WARPSYNC.COLLECTIVE R15, `(.L_x_7010) ;  /* 0x000000000f087348 */ /* 0x000fea0003c00000 */
[----:B------:R0:W1:Y:S02]  /*11d80*/  SHFL.IDX P6, R14, R13, R12, R11 ;  /* 0x0000000c0d0e7389 */ /* 0x00006400000c000b */
[----:B01----:R-:W-:Y:S01]  /*11d90*/  ENDCOLLECTIVE ;  /* 0x000000000000791b */ /* 0x003fe20003800000 */
.L_x_7010:
        /* <DEDUP_REMOVED lines=18> */
.L_x_7011:
[----:B------:R-:W-:Y:S02]  /*11ec0*/  IMAD.MOV.U32 R13, RZ, RZ, R0 ;  /* 0x000000ffff0d7224 */ /* 0x000fe400078e0000 */
[----:B------:R-:W-:-:S07]  /*11ed0*/  IMAD.MOV.U32 R6, RZ, RZ, R14 ;  /* 0x000000ffff067224 */ /* 0x000fce00078e000e */
[----:B------:R-:W-:Y:S05]  /*11ee0*/  WARPSYNC.COLLECTIVE R15, `(.L_x_7012) ;  /* 0x000000000f087348 */ /* 0x000fea0003c00000 */
[----:B------:R0:W1:Y:S02]  /*11ef0*/  SHFL.IDX P6, R14, R13, R12, R11 ;  /* 0x0000000c0d0e7389 */ /* 0x00006400000c000b */
[----:B01----:R-:W-:Y:S01]  /*11f00*/  ENDCOLLECTIVE ;  /* 0x000000000000791b */ /* 0x003fe20003800000 */
.L_x_7012:
        /* <DEDUP_REMOVED lines=18> */
.L_x_7013:
[----:B------:R-:W-:Y:S02]  /*12030*/  IMAD.MOV.U32 R13, RZ, RZ, R0 ;  /* 0x000000ffff0d7224 */ /* 0x000fe400078e0000 */
[----:B------:R-:W-:-:S07]  /*12040*/  IMAD.MOV.U32 R6, RZ, RZ, R14 ;  /* 0x000000ffff067224 */ /* 0x000fce00078e000e */
[----:B------:R-:W-:Y:S05]  /*12050*/  WARPSYNC.COLLECTIVE R15, `(.L_x_7014) ;  /* 0x000000000f087348 */ /* 0x000fea0003c00000 */
[----:B------:R0:W1:Y:S02]  /*12060*/  SHFL.IDX P6, R14, R13, R12, R11 ;  /* 0x0000000c0d0e7389 */ /* 0x00006400000c000b */
[----:B01----:R-:W-:Y:S01]  /*12070*/  ENDCOLLECTIVE ;  /* 0x000000000000791b */ /* 0x003fe20003800000 */
.L_x_7014:
        /* <DEDUP_REMOVED lines=18> */
.L_x_7015:
[----:B------:R-:W-:Y:S02]  /*121a0*/  IMAD.MOV.U32 R13, RZ, RZ, R0 ;  /* 0x000000ffff0d7224 */ /* 0x000fe400078e0000 */
[----:B------:R-:W-:-:S07]  /*121b0*/  IMAD.MOV.U32 R6, RZ, RZ, R14 ;  /* 0x000000ffff067224 */ /* 0x000fce00078e000e */
[----:B------:R-:W-:Y:S05]  /*121c0*/  WARPSYNC.COLLECTIVE R15, `(.L_x_7016) ;  /* 0x000000000f087348 */ /* 0x000fea0003c00000 */
[----:B------:R0:W1:Y:S02]  /*121d0*/  SHFL.IDX P6, R14, R13, R12, R11 ;  /* 0x0000000c0d0e7389 */ /* 0x00006400000c000b */
[----:B01----:R-:W-:Y:S01]  /*121e0*/  ENDCOLLECTIVE ;  /* 0x000000000000791b */ /* 0x003fe20003800000 */
.L_x_7016:
        /* <DEDUP_REMOVED lines=16> */
.L_x_7017:
[----:B------:R-:W-:Y:S02]  /*122f0*/  IMAD.MOV.U32 R13, RZ, RZ, R0 ;  /* 0x000000ffff0d7224 */ /* 0x000fe400078e0000 */
[----:B------:R-:W-:-:S07]  /*12300*/  IMAD.MOV.U32 R5, RZ, RZ, R14 ;  /* 0x000000ffff057224 */ /* 0x000fce00078e000e */
[----:B------:R-:W-:Y:S05]  /*12310*/  WARPSYNC.COLLECTIVE R15, `(.L_x_7018) ;  /* 0x000000000f087348 */ /* 0x000fea0003c00000 */
[----:B------:R0:W1:Y:S02]  /*12320*/  SHFL.IDX P6, R14, R13, R12, R11 ;  /* 0x0000000c0d0e7389 */ /* 0x00006400000c000b */
[----:B01----:R-:W-:Y:S01]  /*12330*/  ENDCOLLECTIVE ;  /* 0x000000000000791b */ /* 0x003fe20003800000 */
.L_x_7018:
[----:B------:R-:W-:Y:S01]  /*12340*/  IMAD.MOV.U32 R0, RZ, RZ, R14 ;  /* 0x000000ffff007224 */ /* 0x000fe200078e000e */
[----:B------:R-:W-:Y:S06]  /*12350*/  BRA `(.L_x_7019) ;  /* 0xffffffc4007c7947 */ /* 0x000fec000383ffff */
.L_x_6917:
[----:B0-----:R-:W-:-:S04]  /*12360*/  IMAD.U32 R3, RZ, RZ, UR36 ;  /* 0x00000024ff037e24 */ /* 0x001fc8000f8e00ff */
[----:B------:R0:W2:Y:S03]  /*12370*/  SYNCS.PHASECHK.TRANS64.TRYWAIT P0, [R3+URZ+0x34820], R0 ;  /* 0x03482000030075a7 */ /* 0x0000a6000800017f */
[----:B--2---:R-:W-:Y:S05]  /*12380*/  @!P0 NANOSLEEP.SYNCS 0x989680 ;  /* 0x009896800000895d */ /* 0x004fea0003900000 */
[----:B------:R-:W2:Y:S02]  /*12390*/  @!P0 SYNCS.PHASECHK.TRANS64 P0, [R3+URZ+0x34820], R0 ;  /* 0x03482000030085a7 */ /* 0x000ea4000800007f */
[----:B--2---:R-:W-:Y:S05]  /*123a0*/  @!P0 BRA `(.L_x_6917) ;  /* 0xfffffffc00ec8947 */ /* 0x004fea000383ffff */
[----:B------:R-:W-:Y:S05]  /*123b0*/  BRA `(.L_x_7020) ;  /* 0xffffffc400cc7947 */ /* 0x000fea000383ffff */
.L_x_6924:
[----:B--2---:R2:W3:Y:S02]  /*123c0*/  SYNCS.PHASECHK.TRANS64.TRYWAIT P0, [R3+URZ+0x34840], R2 ;  /* 0x03484002030075a7 */ /* 0x0044e4000800017f */
[----:B---3--:R-:W-:Y:S05]  /*123d0*/  @!P0 NANOSLEEP.SYNCS 0x989680 ;  /* 0x009896800000895d */ /* 0x008fea0003900000 */
[----:B------:R-:W3:Y:S02]  /*123e0*/  @!P0 SYNCS.PHASECHK.TRANS64 P0, [R3+URZ+0x34840], R2 ;  /* 0x03484002030085a7 */ /* 0x000ee4000800007f */
[----:B---3--:R-:W-:Y:S05]  /*123f0*/  @!P0 BRA `(.L_x_6924) ;  /* 0xfffffffc00f08947 */ /* 0x008fea000383ffff */
[----:B------:R-:W-:Y:S05]  /*12400*/  BRA `(.L_x_7021) ;  /* 0xffffffc8007c7947 */ /* 0x000fea000383ffff */
.L_x_6931:
[----:B0-----:R0:W1:Y:S02]  /*12410*/  SYNCS.PHASECHK.TRANS64.TRYWAIT P0, [R2+URZ+0x34860], R3 ;  /* 0x03486003020075a7 */ /* 0x001064000800017f */
[----:B-1----:R-:W-:Y:S05]  /*12420*/  @!P0 NANOSLEEP.SYNCS 0x989680 ;  /* 0x009896800000895d */ /* 0x002fea0003900000 */
[----:B------:R-:W1:Y:S02]  /*12430*/  @!P0 SYNCS.PHASECHK.TRANS64 P0, [R2+URZ+0x34860], R3 ;  /* 0x03486003020085a7 */ /* 0x000e64000800007f */
[----:B-1----:R-:W-:Y:S05]  /*12440*/  @!P0 BRA `(.L_x_6931) ;  /* 0xfffffffc00f08947 */ /* 0x002fea000383ffff */
[----:B------:R-:W-:Y:S05]  /*12450*/  BRA `(.L_x_7022) ;  /* 0xffffffcc00787947 */ /* 0x000fea000383ffff */
.L_x_6942:
[----:B-1----:R1:W2:Y:S02]  /*12460*/  SYNCS.PHASECHK.TRANS64.TRYWAIT P0, [R3+URZ+0x34840], R2 ;  /* 0x03484002030075a7 */ /* 0x0022a4000800017f */
[----:B--2---:R-:W-:Y:S05]  /*12470*/  @!P0 NANOSLEEP.SYNCS 0x989680 ;  /* 0x009896800000895d */ /* 0x004fea0003900000 */
[----:B------:R-:W2:Y:S02]  /*12480*/  @!P0 SYNCS.PHASECHK.TRANS64 P0, [R3+URZ+0x34840], R2 ;  /* 0x03484002030085a7 */ /* 0x000ea4000800007f */
[----:B--2---:R-:W-:Y:S05]  /*12490*/  @!P0 BRA `(.L_x_6942) ;  /* 0xfffffffc00f08947 */ /* 0x004fea000383ffff */
[----:B------:R-:W-:Y:S05]  /*124a0*/  BRA `(.L_x_7023) ;  /* 0xffffffd400187947 */ /* 0x000fea000383ffff */
.L_x_6949:
[----:B0-----:R0:W1:Y:S02]  /*124b0*/  SYNCS.PHASECHK.TRANS64.TRYWAIT P0, [R2+URZ+0x34860], R3 ;  /* 0x03486003020075a7 */ /* 0x001064000800017f */
[----:B-1----:R-:W-:Y:S05]  /*124c0*/  @!P0 NANOSLEEP.SYNCS 0x989680 ;  /* 0x009896800000895d */ /* 0x002fea0003900000 */
[----:B------:R-:W1:Y:S02]  /*124d0*/  @!P0 SYNCS.PHASECHK.TRANS64 P0, [R2+URZ+0x34860], R3 ;  /* 0x03486003020085a7 */ /* 0x000e64000800007f */
[----:B-1----:R-:W-:Y:S05]  /*124e0*/  @!P0 BRA `(.L_x_6949) ;  /* 0xfffffffc00f08947 */ /* 0x002fea000383ffff */
[----:B------:R-:W-:Y:S05]  /*124f0*/  BRA `(.L_x_7024) ;  /* 0xffffffd800147947 */ /* 0x000fea000383ffff */
.L_x_6959:
[----:B--2---:R2:W3:Y:S02]  /*12500*/  SYNCS.PHASECHK.TRANS64.TRYWAIT P0, [R3+URZ+0x34840], R2 ;  /* 0x03484002030075a7 */ /* 0x0044e4000800017f */
[----:B---3--:R-:W-:Y:S05]  /*12510*/  @!P0 NANOSLEEP.SYNCS 0x989680 ;  /* 0x009896800000895d */ /* 0x008fea0003900000 */
[----:B------:R-:W3:Y:S02]  /*12520*/  @!P0 SYNCS.PHASECHK.TRANS64 P0, [R3+URZ+0x34840], R2 ;  /* 0x03484002030085a7 */ /* 0x000ee4000800007f */
[----:B---3--:R-:W-:Y:S05]  /*12530*/  @!P0 BRA `(.L_x_6959) ;  /* 0xfffffffc00f08947 */ /* 0x008fea000383ffff */
[----:B------:R-:W-:Y:S05]  /*12540*/  BRA `(.L_x_7025) ;  /* 0xffffffdc008c7947 */ /* 0x000fea000383ffff */
.L_x_6966:
[----:B0-----:R0:W1:Y:S02]  /*12550*/  SYNCS.PHASECHK.TRANS64.TRYWAIT P0, [R2+URZ+0x34860], R5 ;  /* 0x03486005020075a7 */ /* 0x001064000800017f */
[----:B-1----:R-:W-:Y:S05]  /*12560*/  @!P0 NANOSLEEP.SYNCS 0x989680 ;  /* 0x009896800000895d */ /* 0x002fea0003900000 */
[----:B------:R-:W1:Y:S02]  /*12570*/  @!P0 SYNCS.PHASECHK.TRANS64 P0, [R2+URZ+0x34860], R5 ;  /* 0x03486005020085a7 */ /* 0x000e64000800007f */
[----:B-1----:R-:W-:Y:S05]  /*12580*/  @!P0 BRA `(.L_x_6966) ;  /* 0xfffffffc00f08947 */ /* 0x002fea000383ffff */
[----:B------:R-:W-:Y:S05]  /*12590*/  BRA `(.L_x_7026) ;  /* 0xffffffe000847947 */ /* 0x000fea000383ffff */
.L_x_6976:
[----:B0-----:R0:W3:Y:S02]  /*125a0*/  SYNCS.PHASECHK.TRANS64.TRYWAIT P0, [R0+URZ+0x34860], R3 ;  /* 0x03486003000075a7 */ /* 0x0010e4000800017f */
[----:B---3--:R-:W-:Y:S05]  /*125b0*/  @!P0 NANOSLEEP.SYNCS 0x989680 ;  /* 0x009896800000895d */ /* 0x008fea0003900000 */
[----:B------:R-:W3:Y:S02]  /*125c0*/  @!P0 SYNCS.PHASECHK.TRANS64 P0, [R0+URZ+0x34860], R3 ;  /* 0x03486003000085a7 */ /* 0x000ee4000800007f */
[----:B---3--:R-:W-:Y:S05]  /*125d0*/  @!P0 BRA `(.L_x_6976) ;  /* 0xfffffffc00f08947 */ /* 0x008fea000383ffff */
[----:B------:R-:W-:Y:S05]  /*125e0*/  BRA `(.L_x_7027) ;  /* 0xffffffe400987947 */ /* 0x000fea000383ffff */
.L_x_6984:
[----:B0-----:R0:W1:Y:S02]  /*125f0*/  SYNCS.PHASECHK.TRANS64.TRYWAIT P0, [R0+URZ+0x34820], R3 ;  /* 0x03482003000075a7 */ /* 0x001064000800017f */
[----:B-1----:R-:W-:Y:S05]  /*12600*/  @!P0 NANOSLEEP.SYNCS 0x989680 ;  /* 0x009896800000895d */ /* 0x002fea0003900000 */
[----:B------:R-:W1:Y:S02]  /*12610*/  @!P0 SYNCS.PHASECHK.TRANS64 P0, [R0+URZ+0x34820], R3 ;  /* 0x03482003000085a7 */ /* 0x000e64000800007f */
[----:B-1----:R-:W-:Y:S05]  /*12620*/  @!P0 BRA `(.L_x_6984) ;  /* 0xfffffffc00f08947 */ /* 0x002fea000383ffff */
[----:B------:R-:W-:Y:S05]  /*12630*/  BRA `(.L_x_7028) ;  /* 0xffffffe800dc7947 */ /* 0x000fea000383ffff */
.L_x_6985:
        /* <DEDUP_REMOVED lines=11> */
.L_x_7030:
[----:B------:R-:W-:Y:S05]  /*126f0*/  BSYNC B0 ;  /* 0x0000000000007941 */ /* 0x000fea0003800000 */
.L_x_7029:
[----:B------:R-:W-:Y:S05]  /*12700*/  BRA `(.L_x_7031) ;  /* 0xffffffe800c47947 */ /* 0x000fea000383ffff */
.L_x_6988:
[----:B------:R-:W-:Y:S01]  /*12710*/  BSSY B1, `(.L_x_7032) ;  /* 0x0000006000017945 */ /* 0x000fe20003800000 */
[----:B------:R-:W-:-:S07]  /*12720*/  IMAD.MOV.U32 R15, RZ, RZ, -0x1 ;  /* 0xffffffffff0f7424 */ /* 0x000fce00078e00ff */
[----:B012---:R-:W-:Y:S05]  /*12730*/  WARPSYNC.COLLECTIVE R15, `(.L_x_7033) ;  /* 0x000000000f0c7348 */ /* 0x007fea0003c00000 */
[----:B------:R-:W-:Y:S02]  /*12740*/  ELECT P6, UR62, PT ;  /* 0x00000000003e782f */ /* 0x000fe400038c0000 */
[----:B------:R-:W-:Y:S01]  /*12750*/  MOV R14, UR62 ;  /* 0x0000003e000e7c02 */ /* 0x000fe20008000f00 */
[----:B012---:R-:W-:Y:S10]  /*12760*/  ENDCOLLECTIVE ;  /* 0x000000000000791b */ /* 0x007ff40003800000 */
.L_x_7033:
[----:B------:R-:W-:Y:S05]  /*12770*/  BSYNC B1 ;  /* 0x0000000000017941 */ /* 0x000fea0003800000 */
.L_x_7032:
[----:B------:R-:W-:Y:S05]  /*12780*/  BRA `(.L_x_7034) ;  /* 0xffffffe800bc7947 */ /* 0x000fea000383ffff */
.L_x_6990:
[----:B0-----:R0:W1:Y:S02]  /*12790*/  SYNCS.PHASECHK.TRANS64.TRYWAIT P0, [R6+URZ], R5 ;  /* 0x00000005060075a7 */ /* 0x001064000800017f */
[----:B-1----:R-:W-:Y:S05]  /*127a0*/  @!P0 NANOSLEEP.SYNCS 0x989680 ;  /* 0x009896800000895d */ /* 0x002fea0003900000 */
[----:B------:R-:W1:Y:S02]  /*127b0*/  @!P0 SYNCS.PHASECHK.TRANS64 P0, [R6+URZ], R5 ;  /* 0x00000005060085a7 */ /* 0x000e64000800007f */
[----:B-1----:R-:W-:Y:S05]  /*127c0*/  @!P0 BRA `(.L_x_6990) ;  /* 0xfffffffc00f08947 */ /* 0x002fea000383ffff */
[----:B------:R-:W-:Y:S05]  /*127d0*/  BRA `(.L_x_7035) ;  /* 0xffffffe800f47947 */ /* 0x000fea000383ffff */
.L_x_6991:
[----:B-1----:R1:W3:Y:S02]  /*127e0*/  SYNCS.PHASECHK.TRANS64.TRYWAIT P0, [R7+URZ], R2 ;  /* 0x00000002070075a7 */ /* 0x0022e4000800017f */
[----:B---3--:R-:W-:Y:S05]  /*127f0*/  @!P0 NANOSLEEP.SYNCS 0x989680 ;  /* 0x009896800000895d */ /* 0x008fea0003900000 */
[----:B------:R-:W3:Y:S02]  /*12800*/  @!P0 SYNCS.PHASECHK.TRANS64 P0, [R7+URZ], R2 ;  /* 0x00000002070085a7 */ /* 0x000ee4000800007f */
[----:B---3--:R-:W-:Y:S05]  /*12810*/  @!P0 BRA `(.L_x_6991) ;  /* 0xfffffffc00f08947 */ /* 0x008fea000383ffff */
[----:B------:R-:W-:Y:S05]  /*12820*/  BRA `(.L_x_7036) ;  /* 0xffffffe800e87947 */ /* 0x000fea000383ffff */
.L_x_6993:
[----:B---3--:R3:W4:Y:S02]  /*12830*/  SYNCS.PHASECHK.TRANS64.TRYWAIT P0, [R4+URZ], R5 ;  /* 0x00000005040075a7 */ /* 0x008724000800017f */
[----:B----4-:R-:W-:Y:S05]  /*12840*/  @!P0 NANOSLEEP.SYNCS 0x989680 ;  /* 0x009896800000895d */ /* 0x010fea0003900000 */
[----:B------:R-:W4:Y:S02]  /*12850*/  @!P0 SYNCS.PHASECHK.TRANS64 P0, [R4+URZ], R5 ;  /* 0x00000005040085a7 */ /* 0x000f24000800007f */
[----:B----4-:R-:W-:Y:S05]  /*12860*/  @!P0 BRA `(.L_x_6993) ;  /* 0xfffffffc00f08947 */ /* 0x010fea000383ffff */
[----:B------:R-:W-:Y:S05]  /*12870*/  BRA `(.L_x_7037) ;  /* 0xffffffe800ec7947 */ /* 0x000fea000383ffff */
.L_x_7038:
        /* <DEDUP_REMOVED lines=16> */
.L_x_15314:


//--------------------- .text._ZN7cutlass13device_kernelIN5flash11enable_sm90INS1_16FlashAttnFwdSm90INS1_25CollectiveMainloopFwdSm90ILi2EN4cute5tupleIJNS5_1CILi1EEES8_S8_EEENS6_IJNS7_ILi128EEENS7_ILi176EEESA_EEELi128ENS_10bfloat16_tEfNS_4arch4Sm90ELb0ELb0ELb0ELb1ELb0ELb0ELb0ELb1ELb1ELb1ELb0ELb0EEENS1_21CollectiveEpilogueFwdINS6_IJSA_SA_SB_EEES9_SD_SF_Li256ELb1ELb1ELb0ELb0EEENS1_36VarlenDynamicPersistentTileSchedulerILi128ELi176ELi256ELi128ELb0ELb1ELb1ELb0ELb1ELb1EEEEEEEEEvNT_6ParamsE --------------------------
	.section	.text._ZN7cutlass13device_kernelIN5flash11enable_sm90INS1_16FlashAttnFwdSm90INS1_25CollectiveMainloopFwdSm90ILi2EN4cute5tupleIJNS5_1CILi1EEES8_S8_EEENS6_IJNS7_ILi128EEENS7_ILi176EEESA_EEELi128ENS_10bfloat16_tEfNS_4arch4Sm90ELb0ELb0ELb0ELb1ELb0ELb0ELb0ELb1ELb1ELb1ELb0ELb0EEENS1_21CollectiveEpilogueFwdINS6_IJSA_SA_SB_EEES9_SD_SF_Li256ELb1ELb1ELb0ELb0EEENS1_36VarlenDynamicPersistentTileSchedulerILi128ELi176ELi256ELi128ELb0ELb1ELb1ELb0ELb1ELb1EEEEEEEEEvNT_6ParamsE,"ax",@progbits
	.align	128
.text._ZN7cutlass13device_kernelIN5flash11enable_sm90INS1_16FlashAttnFwdSm90INS1_25CollectiveMainloopFwdSm90ILi2EN4cute5tupleIJNS5_1CILi1EEES8_S8_EEENS6_IJNS7_ILi128EEENS7_ILi176EEESA_EEELi128ENS_10bfloat16_tEfNS_4arch4Sm90ELb0ELb0ELb0ELb1ELb0ELb0ELb0ELb1ELb1ELb1ELb0ELb0EEENS1_21CollectiveEpilogueFwdINS6_IJSA_SA_SB_EEES9_SD_SF_Li256ELb1ELb1ELb0ELb0EEENS1_36VarlenDynamicPersistentTileSchedulerILi128ELi176ELi256ELi128ELb0ELb1ELb1ELb0ELb1ELb1EEEEEEEEEvNT_6ParamsE:
        .type           _ZN7cutlass13device_kernelIN5flash11enable_sm90INS1_16FlashAttnFwdSm90INS1_25CollectiveMainloopFwdSm90ILi2EN4cute5tupleIJNS5_1CILi1EEES8_S8_EEENS6_IJNS7_ILi128EEENS7_ILi176EEESA_EEELi128ENS_10bfloat16_tEfNS_4arch4Sm90ELb0ELb0ELb0ELb1ELb0ELb0ELb0ELb1ELb1ELb1ELb0ELb0EEENS1_21CollectiveEpilogueFwdINS6_IJSA_SA_SB_EEES9_SD_SF_Li256ELb1ELb1ELb0ELb0EEENS1_36VarlenDynamicPersistentTileSchedulerILi128ELi176ELi256ELi128ELb0ELb1ELb1ELb0ELb1ELb1EEEEEEEEEvNT_6ParamsE,@function
        .size           _ZN7cutlass13device_kernelIN5flash11enable_sm90INS1_16FlashAttnFwdSm90INS1_25CollectiveMainloopFwdSm90ILi2EN4cute5tupleIJNS5_1CILi1EEES8_S8_EEENS6_IJNS7_ILi128EEENS7_ILi176EEESA_EEELi128ENS_10bfloat16_tEfNS_4arch4Sm90ELb0ELb0ELb0ELb1ELb0ELb0ELb0ELb1ELb1ELb1ELb0ELb0EEENS1_21CollectiveEpilogueFwdINS6_IJSA_SA_SB_EEES9_SD_SF_Li256ELb1ELb1ELb0ELb0EEENS1_36VarlenDynamicPersistentTileSchedulerILi128ELi176ELi256ELi128ELb0ELb1ELb1ELb0ELb1ELb1EEEEEEEEEvNT_6ParamsE,(.L_x_15315 - _ZN7cutlass13device_kernelIN5flash11enable_sm90INS1_16FlashAttnFwdSm90INS1_25CollectiveMainloopFwdSm90ILi2EN4cute5tupleIJNS5_1CILi1EEES8_S8_EEENS6_IJNS7_ILi128EEENS7_ILi176EEESA_EEELi128ENS_10bfloat16_tEfNS_4arch4Sm90ELb0ELb0ELb0ELb1ELb0ELb0ELb0ELb1ELb1ELb1ELb0ELb0EEENS1_21CollectiveEpilogueFwdINS6_IJSA_SA_SB_EEES9_SD_SF_Li256ELb1ELb1ELb0ELb0EEENS1_36VarlenDynamicPersistentTileSchedulerILi128ELi176ELi256ELi128ELb0ELb1ELb1ELb0ELb1ELb1EEEEEEEEEvNT_6ParamsE)
        .other          _ZN7cutlass13device_kernelIN5flash11enable_sm90INS1_16FlashAttnFwdSm90INS1_25CollectiveMainloopFwdSm90ILi2EN4cute5tupleIJNS5_1CILi1EEES8_S8_EEENS6_IJNS7_ILi128EEENS7_ILi176EEESA_EEELi128ENS_10bfloat16_tEfNS_4arch4Sm90ELb0ELb0ELb0ELb1ELb0ELb0ELb0ELb1ELb1ELb1ELb0ELb0EEENS1_21CollectiveEpilogueFwdINS6_IJSA_SA_SB_EEES9_SD_SF_Li256ELb1ELb1ELb0ELb0EEENS1_36VarlenDynamicPersistentTileSchedulerILi128ELi176ELi256ELi128ELb0ELb1ELb1ELb0ELb1ELb1EEEEEEEEEvNT_6ParamsE,@"STO_CUDA_ENTRY STV_DEFAULT"
_ZN7cutlass13device_kernelIN5flash11enable_sm90INS1_16FlashAttnFwdSm90INS1_25CollectiveMainloopFwdSm90ILi2EN4cute5tupleIJNS5_1CILi1EEES8_S8_EEENS6_IJNS7_ILi128EEENS7_ILi176EEESA_EEELi128ENS_10bfloat16_tEfNS_4arch4Sm90ELb0ELb0ELb0ELb1ELb0ELb0ELb0ELb1ELb1ELb1ELb0ELb0EEENS1_21CollectiveEpilogueFwdINS6_IJSA_SA_SB_EEES9_SD_SF_Li256ELb1ELb1ELb0ELb0EEENS1_36VarlenDynamicPersistentTileSchedulerILi128ELi176ELi256ELi128ELb0ELb1ELb1ELb0ELb1ELb1EEEEEEEEEvNT_6ParamsE:
        /* <DEDUP_REMOVED lines=17> */
.L_x_7040:
[----:B------:R-:W-:Y:S05]  /*0110*/  BSYNC B0 ;  /* 0x0000000000007941 */ /* 0x000fea0003800000 */
.L_x_7039:
        /* <DEDUP_REMOVED lines=40> */
.L_x_7041:
        /* <DEDUP_REMOVED lines=22> */
.L_x_7042:
        /* <DEDUP_REMOVED lines=18> */
.L_x_7043:
        /* <DEDUP_REMOVED lines=22> */
.L_x_7044:
        /* <DEDUP_REMOVED lines=22> */
.L_x_7045:
[----:B--2---:R-:W-:Y:S01]  /*08e0*/  ISETP.NE.AND P0, PT, R2, RZ, PT ;  /* 0x000000ff0200720c */ /* 0x004fe20003f05270 */
[----:B------:R-:W-:Y:S01]  /*08f0*/  IMAD.MOV.U32 R2, RZ, RZ, 0x1 ;  /* 0x00000001ff027424 */ /* 0x000fe200078e00ff */
[----:B------:R-:W-:Y:S01]  /*0900*/  NOP ;  /* 0x0000000000007918 */ /* 0x000fe20000000000 */
[----:B------:R-:W-:-:S03]  /*0910*/  ULDC.64 UR60, c[0x0][0x208] ;  /* 0x00008200003c7ab9 */ /* 0x000fc60000000a00 */
[----:B------:R-:W-:-:S05]  /*0920*/  SEL R2, R2, 0x2, !P0 ;  /* 0x0000000202027807 */ /* 0x000fca0004000000 */
[----:B------:R2:W-:Y:S01]  /*0930*/  STL [R1+0x58], R2 ;  /* 0x0000580201007387 */ /* 0x0005e20000100800 */
[----:B01-34-:R-:W-:Y:S06]  /*0940*/  BAR.SYNC.DEFER_BLOCKING 0x0 ;  /* 0x0000000000007b1d */ /* 0x01bfec0000010000 */
[----:B------:R-:W-:Y:S05]  /*0950*/  @!P0 BRA `(.L_x_7046) ;  /* 0x000000d000fc8947 */ /* 0x000fea0003800000 */
.L_x_7047:
[----:B------:R-:W-:-:S08]  /*0960*/  NOP ;  /* 0x0000000000007918 */ /* 0x000fd00000000000 */
[----:B------:R-:W0:Y:S02]  /*0970*/  USETMAXREG.TRY_ALLOC.CTAPOOL UP0, 0xf0 ;  /* 0x000000f0000079c8 */ /* 0x000e240008000600 */
[----:B0-----:R-:W-:-:S13]  /*0980*/  PLOP3.LUT P0, PT, PT, PT, UP0, 0x80, 0x0 ;  /* 0x000000000000781c */ /* 0x001fda0003f0f008 */
[----:B------:R-:W-:Y:S05]  /*0990*/  @!P0 BRA `(.L_x_7047) ;  /* 0xfffffffc00f08947 */ /* 0x000fea000383ffff */
[----:B--2---:R-:W0:Y:S01]  /*09a0*/  S2R R2, SR_TID.X ;  /* 0x0000000000027919 */ /* 0x004e220000002100 */
[----:B------:R-:W1:Y:S01]  /*09b0*/  S2UR UR5, SR_CgaCtaId ;  /* 0x00000000000579c3 */ /* 0x000e620000008800 */
[----:B------:R-:W-:-:S07]  /*09c0*/  UMOV UR4, 0x400 ;  /* 0x0000040000047882 */ /* 0x000fce0000000000 */
[----:B------:R-:W-:Y:S06]  /*09d0*/  BAR.ARV 0x8, 0x180 ;  /* 0x0206000000007b1d */ /* 0x000fec0000002000 */
[----:B-1----:R-:W-:Y:S01]  /*09e0*/  ULEA UR4, UR5, UR4, 0x18 ;  /* 0x0000000405047291 */ /* 0x002fe2000f8ec03f */
[----:B0-----:R-:W-:-:S04]  /*09f0*/  LOP3.LUT R0, R2, 0xffffff80, RZ, 0xc0, !PT ;  /* 0xffffff8002007812 */ /* 0x001fc800078ec0ff */
[----:B------:R-:W-:-:S13]  /*0a00*/  ISETP.NE.AND P0, PT, R0, 0x80, PT ;  /* 0x000000800000780c */ /* 0x000fda0003f05270 */
[----:B------:R-:W-:Y:S08]  /*0a10*/  @!P0 BAR.ARV 0x9, 0x100 ;  /* 0x0244000000008b1d */ /* 0x000ff00000002000 */
[----:B------:R-:W-:Y:S06]  /*0a20*/  BAR.SYNC.DEFER_BLOCKING 0x5, 0x180 ;  /* 0x0146000000007b1d */ /* 0x000fec0000010000 */
[----:B------:R-:W0:Y:S01]  /*0a30*/  LDS.128 R44, [UR4+0x348d0] ;  /* 0x0348d004ff2c7984 */ /* 0x000e220008000c00 */
[----:B------:R-:W-:Y:S01]  /*0a40*/  ULDC UR4, c[0x0][0xc3c] ;  /* 0x00030f0000047ab9 */ /* 0x000fe20000000800 */
[----:B------:R-:W-:Y:S06]  /*0a50*/  BAR.ARV 0x4, 0x180 ;  /* 0x0106000000007b1d */ /* 0x000fec0000002000 */
[----:B0-----:R-:W-:-:S13]  /*0a60*/  ISETP.GE.AND P0, PT, R47, UR4, PT ;  /* 0x000000042f007c0c */ /* 0x001fda000bf06270 */
[----:B------:R-:W-:Y:S05]  /*0a70*/  @P0 EXIT ;  /* 0x000000000000094d */ /* 0x000fea0003800000 */
[----:B------:R-:W2:Y:S01]  /*0a80*/  LDL.LU R10, [R1+0x58] ;  /* 0x00005800010a7983 */ /* 0x000ea20000300800 */
[----:B------:R-:W-:-:S05]  /*0a90*/  VIADD R234, R2, 0xffffff80 ;  /* 0xffffff8002ea7836 */ /* 0x000fca0000000000 */
[----:B------:R-:W-:-:S04]  /*0aa0*/  SHF.R.S32.HI R3, RZ, 0x1f, R234 ;  /* 0x0000001fff037819 */ /* 0x000fc800000114ea */
[CC--:B------:R-:W-:Y:S02]  /*0ab0*/  LEA.HI R0, R3.reuse, R234.reuse, RZ, 0x7 ;  /* 0x000000ea03007211 */ /* 0x0c0fe400078f38ff */
[CC--:B------:R-:W-:Y:S02]  /*0ac0*/  LEA.HI R2, R3.reuse, R234.reuse, RZ, 0x4 ;  /* 0x000000ea03027211 */ /* 0x0c0fe400078f20ff */
[----:B------:R-:W-:Y:S02]  /*0ad0*/  LOP3.LUT R5, R0, 0xffffff80, RZ, 0xc0, !PT ;  /* 0xffffff8000057812 */ /* 0x000fe400078ec0ff */
[----:B------:R-:W-:Y:S02]  /*0ae0*/  LEA.HI R4, R3, R234, RZ, 0x5 ;  /* 0x000000ea03047211 */ /* 0x000fe400078f28ff */
[----:B------:R-:W-:Y:S01]  /*0af0*/  SHF.R.S32.HI R7, RZ, 0x4, R2 ;  /* 0x00000004ff077819 */ /* 0x000fe20000011402 */
[----:B------:R-:W-:Y:S01]  /*0b00*/  IMAD.IADD R226, R234, 0x1, -R5 ;  /* 0x00000001eae27824 */ /* 0x000fe200078e0a05 */
[----:B------:R-:W-:Y:S01]  /*0b10*/  LOP3.LUT R5, R2, 0x3fffff0, RZ, 0xc0, !PT ;  /* 0x03fffff002057812 */ /* 0x000fe200078ec0ff */
[----:B------:R-:W-:Y:S01]  /*0b20*/  IMAD.SHL.U32 R4, R4, 0x20, RZ ;  /* 0x0000002004047824 */ /* 0x000fe200078e00ff */
[----:B------:R-:W-:-:S02]  /*0b30*/  LEA.HI R2, R2, R7, RZ, 0x1 ;  /* 0x0000000702027211 */ /* 0x000fc400078f08ff */
[----:B------:R-:W-:Y:S01]  /*0b40*/  SHF.R.S32.HI R9, RZ, 0x1f, R226 ;  /* 0x0000001fff097819 */ /* 0x000fe200000114e2 */
[----:B------:R-:W-:Y:S01]  /*0b50*/  IMAD.IADD R5, R234, 0x1, -R5 ;  /* 0x00000001ea057824 */ /* 0x000fe200078e0a05 */
[----:B------:R-:W-:Y:S02]  /*0b60*/  LOP3.LUT R4, R4, 0xfffffc00, RZ, 0xc0, !PT ;  /* 0xfffffc0004047812 */ /* 0x000fe400078ec0ff */
[----:B------:R-:W-:Y:S02]  /*0b70*/  LOP3.LUT R2, R2, 0x1ffffffe, RZ, 0xc0, !PT ;  /* 0x1ffffffe02027812 */ /* 0x000fe400078ec0ff */
[----:B------:R-:W-:Y:S01]  /*0b80*/  LEA.HI R6, R9, R226, RZ, 0x2 ;  /* 0x000000e209067211 */ /* 0x000fe200078f10ff */
[----:B------:R-:W-:Y:S02]  /*0b90*/  IMAD R5, R5, 0x40, R4 ;  /* 0x0000004005057824 */ /* 0x000fe400078e0204 */
[----:B------:R-:W-:Y:S01]  /*0ba0*/  IMAD.IADD R2, R7, 0x1, -R2 ;  /* 0x0000000107027824 */ /* 0x000fe200078e0a02 */
[----:B------:R-:W-:-:S02]  /*0bb0*/  LEA.HI R4, R3, R234, RZ, 0x2 ;  /* 0x000000ea03047211 */ /* 0x000fc400078f10ff */
[--C-:B------:R-:W-:Y:S01]  /*0bc0*/  SHF.R.S32.HI R8, RZ, 0x2, R6.reuse ;  /* 0x00000002ff087819 */ /* 0x100fe20000011406 */
[----:B------:R-:W-:Y:S01]  /*0bd0*/  IMAD R231, R2, 0x8, R5 ;  /* 0x0000000802e77824 */ /* 0x000fe200078e0205 */
[----:B------:R-:W-:Y:S02]  /*0be0*/  SHF.R.S32.HI R11, RZ, 0x1f, R6 ;  /* 0x0000001fff0b7819 */ /* 0x000fe40000011406 */
[----:B------:R-:W-:Y:S02]  /*0bf0*/  LOP3.LUT R5, R6, 0x7ffffffc, RZ, 0xc0, !PT ;  /* 0x7ffffffc06057812 */ /* 0x000fe400078ec0ff */
[----:B------:R-:W-:Y:S02]  /*0c00*/  LOP3.LUT R7, R4, 0xfffffffc, RZ, 0xc0, !PT ;  /* 0xfffffffc04077812 */ /* 0x000fe400078ec0ff */
[----:B------:R-:W-:Y:S02]  /*0c10*/  LEA.HI R3, R3, R234, RZ, 0x3 ;  /* 0x000000ea03037211 */ /* 0x000fe400078f18ff */
[----:B------:R-:W-:-:S02]  /*0c20*/  LEA.HI R11, R11, R8, RZ, 0x3 ;  /* 0x000000080b0b7211 */ /* 0x000fc400078f18ff */
[----:B------:R-:W-:Y:S01]  /*0c30*/  SHF.R.S32.HI R227, RZ, 0x7, R0 ;  /* 0x00000007ffe37819 */ /* 0x000fe20000011400 */
[----:B------:R-:W-:Y:S01]  /*0c40*/  IMAD.IADD R229, R226, 0x1, -R5 ;  /* 0x00000001e2e57824 */ /* 0x000fe200078e0a05 */
[----:B------:R-:W-:Y:S01]  /*0c50*/  LOP3.LUT R5, R3, 0xfffffff8, RZ, 0xc0, !PT ;  /* 0xfffffff803057812 */ /* 0x000fe200078ec0ff */
[----:B------:R-:W-:Y:S01]  /*0c60*/  IMAD.IADD R7, R234, 0x1, -R7 ;  /* 0x00000001ea077824 */ /* 0x000fe200078e0a07 */
[----:B------:R-:W-:Y:S02]  /*0c70*/  LOP3.LUT R11, R11, 0xfffffff8, RZ, 0xc0, !PT ;  /* 0xfffffff80b0b7812 */ /* 0x000fe400078ec0ff */
[----:B------:R-:W-:Y:S02]  /*0c80*/  LEA.HI R9, R9, R226, RZ, 0x5 ;  /* 0x000000e209097211 */ /* 0x000fe400078f28ff */
[----:B------:R-:W-:Y:S01]  /*0c90*/  LEA.HI R0, R0, R227, RZ, 0x1 ;  /* 0x000000e300007211 */ /* 0x000fe200078f08ff */
[----:B------:R-:W-:Y:S01]  /*0ca0*/  IMAD.IADD R220, R234, 0x1, -R5 ;  /* 0x00000001eadc7824 */ /* 0x000fe200078e0a05 */
[----:B------:R-:W-:Y:S01]  /*0cb0*/  LEA.HI R2, R7, R7, RZ, 0x1 ;  /* 0x0000000707027211 */ /* 0x000fe200078f08ff */
[----:B------:R-:W-:Y:S01]  /*0cc0*/  IMAD.IADD R8, R8, 0x1, -R11 ;  /* 0x0000000108087824 */ /* 0x000fe200078e0a0b */
[----:B------:R-:W-:-:S02]  /*0cd0*/  SHF.R.S32.HI R9, RZ, 0x5, R9 ;  /* 0x00000005ff097819 */ /* 0x000fc40000011409 */
[----:B------:R-:W-:Y:S01]  /*0ce0*/  LOP3.LUT R0, R0, 0x3fffffe, RZ, 0xc0, !PT ;  /* 0x03fffffe00007812 */ /* 0x000fe200078ec0ff */
[----:B------:R-:W-:Y:S01]  /*0cf0*/  IMAD.SHL.U32 R17, R220, 0x8, RZ ;  /* 0x00000008dc117824 */ /* 0x000fe200078e00ff */
[----:B------:R-:W-:Y:S01]  /*0d00*/  LOP3.LUT R2, R2, 0x1ffffffe, RZ, 0xc0, !PT ;  /* 0x1ffffffe02027812 */ /* 0x000fe200078ec0ff */
[----:B------:R-:W-:Y:S02]  /*0d10*/  IMAD R9, R9, 0x10, R8 ;  /* 0x0000001009097824 */ /* 0x000fe400078e0208 */
[----:B------:R-:W-:Y:S02]  /*0d20*/  IMAD.IADD R0, R227, 0x1, -R0 ;  /* 0x00000001e3007824 */ /* 0x000fe400078e0a00 */
[----:B------:R-:W-:Y:S02]  /*0d30*/  VIADD R22, R17, 0x40 ;  /* 0x0000004011167836 */ /* 0x000fe40000000000 */
[----:B------:R-:W-:Y:S02]  /*0d40*/  IMAD.MOV.U32 R4, RZ, RZ, -0x2 ;  /* 0xfffffffeff047424 */ /* 0x000fe400078e00ff */
[----:B------:R-:W-:-:S02]  /*0d50*/  IMAD.IADD R7, R7, 0x1, -R2 ;  /* 0x0000000107077824 */ /* 0x000fc400078e0a02 */
[----:B------:R-:W-:Y:S01]  /*0d60*/  IMAD R228, R0, 0x40, R9 ;  /* 0x0000004000e47824 */ /* 0x000fe200078e0209 */
[----:B------:R-:W-:Y:S01]  /*0d70*/  SHF.R.S32.HI R224, RZ, 0x3, R3 ;  /* 0x00000003ffe07819 */ /* 0x000fe20000011403 */
[----:B------:R-:W-:Y:S01]  /*0d80*/  IMAD R229, R229, R4, 0xb0 ;  /* 0x000000b0e5e57424 */ /* 0x000fe200078e0204 */
[----:B------:R-:W-:Y:S01]  /*0d90*/  SHF.R.S32.HI R233, RZ, 0x1f, R17 ;  /* 0x0000001fffe97819 */ /* 0x000fe20000011411 */
[----:B------:R-:W-:Y:S01]  /*0da0*/  IMAD.MOV.U32 R225, RZ, RZ, RZ ;  /* 0x000000ffffe17224 */ /* 0x000fe200078e00ff */
[----:B------:R-:W-:Y:S01]  /*0db0*/  SHF.R.S32.HI R232, RZ, 0x1f, R22 ;  /* 0x0000001fffe87819 */ /* 0x000fe20000011416 */
[----:B------:R-:W-:Y:S02]  /*0dc0*/  IMAD.MOV.U32 R16, RZ, RZ, RZ ;  /* 0x000000ffff107224 */ /* 0x000fe400078e00ff */
[----:B------:R-:W-:Y:S02]  /*0dd0*/  IMAD.MOV.U32 R2, RZ, RZ, RZ ;  /* 0x000000ffff027224 */ /* 0x000fe400078e00ff */
[----:B------:R-:W-:Y:S01]  /*0de0*/  IMAD R230, R7, 0x8, R228 ;  /* 0x0000000807e67824 */ /* 0x000fe200078e02e4 */
[----:B--2---:R-:W-:-:S07]  /*0df0*/  LOP3.LUT R19, R10, 0x1, RZ, 0xfc, !PT ;  /* 0x000000010a137812 */ /* 0x004fce00078efcff */
.L_x_7090:
        /* <DEDUP_REMOVED lines=35> */
.L_x_7048:
[----:B-----5:R-:W-:Y:S01]  /*1030*/  IMAD.IADD R80, R80, 0x1, -R3 ;  /* 0x0000000150507824 */ /* 0x020fe200078e0a03 */
[----:B------:R-:W-:Y:S01]  /*1040*/  PLOP3.LUT P0, PT, PT, PT, PT, 0x80, 0x0 ;  /* 0x000000000000781c */ /* 0x000fe20003f0f070 */
[----:B------:R-:W-:Y:S01]  /*1050*/  IMAD.MOV.U32 R222, RZ, RZ, R45 ;  /* 0x000000ffffde7224 */ /* 0x000fe200078e002d */
[----:B------:R-:W-:Y:S01]  /*1060*/  CS2R R34, SRZ ;  /* 0x0000000000227805 */ /* 0x000fe2000001ff00 */
[C---:B------:R-:W-:Y:S01]  /*1070*/  VIADD R0, R80.reuse, 0xaf ;  /* 0x000000af50007836 */ /* 0x040fe20000000000 */
[----:B------:R-:W-:Y:S01]  /*1080*/  ISETP.GE.AND P1, PT, R80, 0x1, PT ;  /* 0x000000015000780c */ /* 0x000fe20003f26270 */
[----:B------:R-:W-:Y:S01]  /*1090*/  IMAD.MOV.U32 R221, RZ, RZ, R46 ;  /* 0x000000ffffdd7224 */ /* 0x000fe200078e002e */
[----:B------:R-:W-:Y:S01]  /*10a0*/  CS2R R36, SRZ ;  /* 0x0000000000247805 */ /* 0x000fe2000001ff00 */
[----:B------:R-:W-:Y:S01]  /*10b0*/  IMAD.HI R0, R0, 0x2e8ba2e9, RZ ;  /* 0x2e8ba2e900007827 */ /* 0x000fe200078e02ff */
[----:B------:R-:W-:Y:S02]  /*10c0*/  CS2R R38, SRZ ;  /* 0x0000000000267805 */ /* 0x000fe4000001ff00 */
[----:B------:R-:W-:-:S02]  /*10d0*/  CS2R R40, SRZ ;  /* 0x0000000000287805 */ /* 0x000fc4000001ff00 */
[----:B------:R-:W-:Y:S01]  /*10e0*/  CS2R R42, SRZ ;  /* 0x00000000002a7805 */ /* 0x000fe2000001ff00 */
[----:B------:R-:W-:Y:S01]  /*10f0*/  IMAD.MOV.U32 R87, RZ, RZ, RZ ;  /* 0x000000ffff577224 */ /* 0x000fe200078e00ff */
[----:B------:R-:W-:Y:S02]  /*1100*/  SHF.R.U32.HI R3, RZ, 0x1f, R0 ;  /* 0x0000001fff037819 */ /* 0x000fe40000011600 */
[----:B------:R-:W-:Y:S02]  /*1110*/  CS2R R48, SRZ ;  /* 0x0000000000307805 */ /* 0x000fe4000001ff00 */
[----:B------:R-:W-:Y:S02]  /*1120*/  CS2R R50, SRZ ;  /* 0x0000000000327805 */ /* 0x000fe4000001ff00 */
[----:B------:R-:W-:Y:S02]  /*1130*/  CS2R R52, SRZ ;  /* 0x0000000000347805 */ /* 0x000fe4000001ff00 */
[----:B------:R-:W-:Y:S01]  /*1140*/  LEA.HI.SX32 R120, R0, R3, 0x1b ;  /* 0x0000000300787211 */ /* 0x000fe200078fdaff */
[----:B------:R-:W-:Y:S01]  /*1150*/  IMAD.MOV.U32 R3, RZ, RZ, RZ ;  /* 0x000000ffff037224 */ /* 0x000fe200078e00ff */
        /* <DEDUP_REMOVED lines=21> */
[----:B------:R-:W-:-:S02]  /*12b0*/  CS2R R104, SRZ ;  /* 0x0000000000687805 */ /* 0x000fc4000001ff00 */
[----:B0-----:R-:W-:Y:S01]  /*12c0*/  CS2R R6, SRZ ;  /* 0x0000000000067805 */ /* 0x001fe2000001ff00 */
[----:B------:R-:W-:Y:S02]  /*12d0*/  IMAD.MOV.U32 R8, RZ, RZ, RZ ;  /* 0x000000ffff087224 */ /* 0x000fe400078e00ff */
[----:B------:R-:W-:Y:S02]  /*12e0*/  IMAD.MOV.U32 R10, RZ, RZ, RZ ;  /* 0x000000ffff0a7224 */ /* 0x000fe400078e00ff */
        /* <DEDUP_REMOVED lines=11> */
[----:B------:R-:W-:Y:S01]  /*13a0*/  IMAD.U32 R18, RZ, RZ, UR7 ;  /* 0x00000007ff127e24 */ /* 0x000fe2000f8e00ff */
[----:B------:R-:W-:Y:S01]  /*13b0*/  PLOP3.LUT P0, PT, PT, PT, UP0, 0x80, 0x0 ;  /* 0x000000000000781c */ /* 0x000fe20003f0f008 */
        /* <DEDUP_REMOVED lines=22> */
.L_x_7050:
        /* <DEDUP_REMOVED lines=12> */
.L_x_7212:
[----:B------:R-:W-:Y:S05]  /*15e0*/  BSYNC B0 ;  /* 0x0000000000007941 */ /* 0x000fea0003800000 */
.L_x_7051:
[----:B------:R-:W-:Y:S05]  /*15f0*/  @!P0 BRA `(.L_x_7053) ;  /* 0x0000000000048947 */ /* 0x000fea0003800000 */
[----:B------:R-:W-:Y:S01]  /*1600*/  BPT.TRAP 0x1 ;  /* 0x000000040000795c */ /* 0x000fe20000300000 */
.L_x_7053:
[----:B------:R-:W-:Y:S01]  /*1610*/  IMAD R12, R2, 0x8, R0 ;  /* 0x00000008020c7824 */ /* 0x000fe200078e0200 */
[----:B0-----:R-:W-:-:S04]  /*1620*/  SHF.L.U32 R3, R16, 0x1f, RZ ;  /* 0x0000001f10037819 */ /* 0x001fc800000006ff */
[----:B------:R0:W1:Y:S01]  /*1630*/  SYNCS.PHASECHK.TRANS64.TRYWAIT P2, [R12+URZ+0x34830], R3 ;  /* 0x034830030c0075a7 */ /* 0x000062000804017f */
[----:B------:R-:W-:Y:S05]  /*1640*/  @!P0 BRA `(.L_x_7054) ;  /* 0x0000000000048947 */ /* 0x000fea0003800000 */
[----:B------:R-:W-:Y:S01]  /*1650*/  BPT.TRAP 0x1 ;  /* 0x000000040000795c */ /* 0x000fe20000300000 */
.L_x_7054:
[----:B------:R-:W2:Y:S01]  /*1660*/  S2R R4, SR_TID.X ;  /* 0x0000000000047919 */ /* 0x000ea20000002100 */
[----:B------:R-:W-:Y:S01]  /*1670*/  IMAD.MOV.U32 R87, RZ, RZ, RZ ;  /* 0x000000ffff577224 */ /* 0x000fe200078e00ff */
[----:B--2---:R-:W-:Y:S01]  /*1680*/  LOP3.LUT P1, RZ, R4, 0x7f, RZ, 0xc0, !PT ;  /* 0x0000007f04ff7812 */ /* 0x004fe2000782c0ff */
[----:B-1----:R-:W-:-:S12]  /*1690*/  @P2 BRA `(.L_x_7055) ;  /* 0x0000000000082947 */ /* 0x002fd80003800000 */
[----:B------:R-:W1:Y:S02]  /*16a0*/  SYNCS.PHASECHK.TRANS64.TRYWAIT P2, [R12+URZ+0x34830], R3 ;  /* 0x034830030c0075a7 */ /* 0x000e64000804017f */
[----:B-1----:R-:W-:Y:S05]  /*16b0*/  @!P2 BRA `(.L_x_7056) ;  /* 0x000001240000a947 */ /* 0x002fea0003800000 */
.L_x_7055:
[----:B------:R-:W-:Y:S05]  /*16c0*/  WARPSYNC.ALL ;  /* 0x0000000000007948 */ /* 0x000fea0003800000 */
[----:B01----:R-:W-:Y:S01]  /*16d0*/  VIADD R3, R0, 0x1e400 ;  /* 0x0001e40000037836 */ /* 0x003fe20000000000 */
        /* <DEDUP_REMOVED lines=11> */
[----:B------:R-:W-:Y:S01]  /*1790*/  UMOV UR12, UR40 ;  /* 0x00000028000c7c82 */ /* 0x000fe20008000000 */
[----:B------:R-:W-:Y:S01]  /*17a0*/  LOP3.LUT R3, R3, 0x10000, RZ, 0xfc, !PT ;  /* 0x0001000003037812 */ /* 0x000fe200078efcff */
[----:B------:R-:W-:Y:S01]  /*17b0*/  IMAD.U32 R8, RZ, RZ, UR4 ;  /* 0x00000004ff087e24 */ /* 0x000fe2000f8e00ff */
[----:B------:R-:W-:Y:S01]  /*17c0*/  UMOV UR8, UR40 ;  /* 0x0000002800087c82 */ /* 0x000fe20008000000 */
[----:B------:R-:W-:Y:S01]  /*17d0*/  IMAD.U32 R9, RZ, RZ, UR5 ;  /* 0x00000005ff097e24 */ /* 0x000fe2000f8e00ff */
[----:B------:R-:W-:Y:S01]  /*17e0*/  UMOV UR9, UR41 ;  /* 0x0000002900097c82 */ /* 0x000fe20008000000 */
[----:B------:R-:W-:Y:S01]  /*17f0*/  IMAD R4, R2, 0xb00, R3 ;  /* 0x00000b0002047824 */ /* 0x000fe200078e0203 */
[----:B------:R-:W-:Y:S01]  /*1800*/  UMOV UR11, 0x40000040 ;  /* 0x40000040000b7882 */ /* 0x000fe20000000000 */
[----:B------:R-:W-:Y:S01]  /*1810*/  UMOV UR36, UR40 ;  /* 0x0000002800247c82 */ /* 0x000fe20008000000 */
[----:B------:R-:W-:Y:S01]  /*1820*/  UMOV UR37, UR41 ;  /* 0x0000002900257c82 */ /* 0x000fe20008000000 */
[----:B------:R-:W-:Y:S01]  /*1830*/  UMOV UR39, 0x40000040 ;  /* 0x4000004000277882 */ /* 0x000fe20000000000 */
[----:B------:R-:W-:Y:S01]  /*1840*/  R2UR UR24, R4 ;  /* 0x00000000041872ca */ /* 0x000fe200000e0000 */
[----:B------:R-:W-:Y:S01]  /*1850*/  UMOV UR32, UR40 ;  /* 0x0000002800207c82 */ /* 0x000fe20008000000 */
[----:B------:R-:W-:Y:S01]  /*1860*/  UMOV UR33, UR41 ;  /* 0x0000002900217c82 */ /* 0x000fe20008000000 */
[----:B------:R-:W-:Y:S01]  /*1870*/  UMOV UR35, 0x40000040 ;  /* 0x4000004000237882 */ /* 0x000fe20000000000 */
        /* <DEDUP_REMOVED lines=10> */
[----:B------:R-:W-:Y:S01]  /*1920*/  UIADD3 UR14, UR24, 0x80, URZ ;  /* 0x00000080180e7890 */ /* 0x000fe2000fffe03f */
[----:B------:R-:W-:Y:S01]  /*1930*/  HGMMA.64x16x16.F32.BF16 R112, gdesc[UR4], RZ, !UPT, gsb0 ;  /* 0x00200000047079f0 */ /* 0x000fe2000c0018ff */
[----:B------:R-:W-:Y:S01]  /*1940*/  UIADD3 UR6, UR24, 0x100, URZ ;  /* 0x0000010018067890 */ /* 0x000fe2000fffe03f */
[----:B------:R-:W-:Y:S01]  /*1950*/  IMAD.IADD R13, R229, 0x1, R80 ;  /* 0x00000001e50d7824 */ /* 0x000fe200078e0250 */
[----:B------:R-:W-:Y:S01]  /*1960*/  UMOV UR4, UR40 ;  /* 0x0000002800047c82 */ /* 0x000fe20008000000 */
[----:B------:R-:W-:Y:S01]  /*1970*/  UMOV UR5, UR41 ;  /* 0x0000002900057c82 */ /* 0x000fe20008000000 */
[----:B------:R-:W-:Y:S01]  /*1980*/  UMOV UR7, 0x40000040 ;  /* 0x4000004000077882 */ /* 0x000fe20000000000 */
[----:B------:R-:W-:Y:S01]  /*1990*/  UIADD3 UR10, UR24, 0x180, URZ ;  /* 0x00000180180a7890 */ /* 0x000fe2000fffe03f */
[----:B------:R-:W-:Y:S01]  /*19a0*/  IMAD R13, R120, -0xb0, R13 ;  /* 0xffffff50780d7824 */ /* 0x000fe200078e020d */
[----:B------:R-:W-:Y:S01]  /*19b0*/  UIADD3 UR38, UR24, 0x200, URZ ;  /* 0x0000020018267890 */ /* 0x000fe2000fffe03f */
[----:B------:R-:W-:Y:S01]  /*19c0*/  P2R R21, PR, RZ, 0x2 ;  /* 0x00000002ff157803 */ /* 0x000fe20000000000 */
[----:B------:R-:W-:Y:S01]  /*19d0*/  UIADD3 UR34, UR24, 0x280, URZ ;  /* 0x0000028018227890 */ /* 0x000fe2000fffe03f */
[----:B------:R-:W-:Y:S01]  /*19e0*/  P2R R15, PR, RZ, 0x1 ;  /* 0x00000001ff0f7803 */ /* 0x000fe20000000000 */
        /* <DEDUP_REMOVED lines=10> */
[----:B------:R-:W-:Y:S01]  /*1a90*/  UMOV UR43, 0x40000040 ;  /* 0x40000040002b7882 */ /* 0x000fe20000000000 */
[----:B------:R-:W-:Y:S01]  /*1aa0*/  UIADD3 UR46, UR24, 0xa02, URZ ;  /* 0x00000a02182e7890 */ /* 0x000fe2000fffe03f */
[C---:B------:R-:W-:Y:S01]  /*1ab0*/  ISETP.GT.AND P1, PT, R13.reuse, 0x89, PT ;  /* 0x000000890d00780c */ /* 0x040fe20003f24270 */
[----:B------:R-:W-:Y:S01]  /*1ac0*/  UMOV UR47, 0x40000040 ;  /* 0x40000040002f7882 */ /* 0x000fe20000000000 */
[----:B------:R-:W-:Y:S01]  /*1ad0*/  UIADD3 UR50, UR24, 0x684, URZ ;  /* 0x0000068418327890 */ /* 0x000fe2000fffe03f */
[----:B------:R-:W-:Y:S01]  /*1ae0*/  ISETP.GT.AND P0, PT, R13, 0x90, PT ;  /* 0x000000900d00780c */ /* 0x000fe20003f04270 */
[----:B------:R-:W-:Y:S01]  /*1af0*/  UMOV UR51, 0x40000040 ;  /* 0x4000004000337882 */ /* 0x000fe20000000000 */
        /* <DEDUP_REMOVED lines=699> */
[----:B------:R-:W-:Y:S02]  /*46b0*/  ISETP.GT.AND P5, PT, R13, 0xa8, PT ;  /* 0x000000a80d00780c */ /* 0x000fe40003fa4270 */
[----:B------:R-:W-:Y:S01]  /*46c0*/  P2R R45, PR, RZ, 0x2 ;  /* 0x00000002ff2d7803 */ /* 0x000fe20000000000 */
        /* <DEDUP_REMOVED lines=12> */
[C---:B------:R-:W-:Y:S02]  /*4790*/  ISETP.GT.AND P3, PT, R13.reuse, 0xa0, PT ;  /* 0x000000a00d00780c */ /* 0x040fe40003f64270 */
[----:B------:R-:W-:Y:S02]  /*47a0*/  FMNMX.FTZ R11, R194, R11, !PT ;  /* 0x0000000bc20b7209 */ /* 0x000fe40007810000 */
[----:B------:R-:W-:Y:S02]  /*47b0*/  P2R R33, PR, RZ, 0x4 ;  /* 0x00000004ff217803 */ /* 0x000fe40000000000 */
[----:B------:R-:W-:-:S02]  /*47c0*/  ISETP.GT.AND P1, PT, R13, 0x90, PT ;  /* 0x000000900d00780c */ /* 0x000fc40003f24270 */
[----:B------:R-:W-:Y:S02]  /*47d0*/  P2R R43, PR, RZ, 0x1 ;  /* 0x00000001ff2b7803 */ /* 0x000fe40000000000 */
[----:B------:R-:W-:Y:S02]  /*47e0*/  FSEL R34, R34, -INF , P1 ;  /* 0xff80000022227808 */ /* 0x000fe40000800000 */
[----:B------:R-:W-:Y:S02]  /*47f0*/  ISETP.NE.AND P1, PT, R45, RZ, PT ;  /* 0x000000ff2d00720c */ /* 0x000fe40003f25270 */
[----:B------:R-:W-:Y:S01]  /*4800*/  ISETP.GT.AND P0, PT, R13, 0x89, PT ;  /* 0x000000890d00780c */ /* 0x000fe20003f04270 */
[----:B------:R-:W-:Y:S02]  /*4810*/  WARPGROUP.DEPBAR.LE gsb0, 0x0 ;  /* 0x00008000000079c5 */ /* 0x000fe40000010000 */
[----:B------:R-:W-:Y:S02]  /*4820*/  FSEL R196, R24, -INF , P3 ;  /* 0xff80000018c47808 */ /* 0x000fe40001800000 */
[----:B------:R-:W-:-:S02]  /*4830*/  FSEL R200, R25, -INF , P4 ;  /* 0xff80000019c87808 */ /* 0x000fc40002000000 */
[----:B------:R-:W-:Y:S02]  /*4840*/  FMNMX.FTZ R11, R196, R11, !PT ;  /* 0x0000000bc40b7209 */ /* 0x000fe40007810000 */
[----:B------:R-:W-:Y:S02]  /*4850*/  FSEL R198, R28, -INF , P5 ;  /* 0xff8000001cc67808 */ /* 0x000fe40002800000 */
[----:B------:R-:W-:Y:S02]  /*4860*/  FMNMX.FTZ R11, R200, R11, !PT ;  /* 0x0000000bc80b7209 */ /* 0x000fe40007810000 */
[----:B------:R-:W-:Y:S02]  /*4870*/  FSEL R202, R29, -INF , P6 ;  /* 0xff8000001dca7808 */ /* 0x000fe40003000000 */
[----:B------:R-:W-:Y:S02]  /*4880*/  FMNMX.FTZ R11, R198, R11, !PT ;  /* 0x0000000bc60b7209 */ /* 0x000fe40007810000 */
[----:B------:R-:W-:-:S02]  /*4890*/  FSEL R28, R35, -INF , P1 ;  /* 0xff800000231c7808 */ /* 0x000fc40000800000 */
[----:B------:R-:W-:Y:S01]  /*48a0*/  FMNMX.FTZ R25, R202, R11, !PT ;  /* 0x0000000bca197209 */ /* 0x000fe20007810000 */
[----:B------:R-:W-:Y:S01]  /*48b0*/  IMAD.U32 R11, RZ, RZ, UR6 ;  /* 0x00000006ff0b7e24 */ /* 0x000fe2000f8e00ff */
[----:B------:R-:W-:Y:S02]  /*48c0*/  FSEL R24, R47, -INF , P0 ;  /* 0xff8000002f187808 */ /* 0x000fe40000000000 */
[----:B------:R-:W-:Y:S01]  /*48d0*/  ISETP.NE.AND P0, PT, R43, RZ, PT ;  /* 0x000000ff2b00720c */ /* 0x000fe20003f05270 */
[----:B------:R-:W0:Y:S01]  /*48e0*/  SHFL.BFLY PT, R10, R25, 0x2, 0x1f ;  /* 0x0c401f00190a7f89 */ /* 0x000e2200000e0000 */
[----:B------:R-:W-:Y:S02]  /*48f0*/  FSEL R26, R26, -INF , P3 ;  /* 0xff8000001a1a7808 */ /* 0x000fe40001800000 */
[----:B------:R-:W-:Y:S02]  /*4900*/  FSEL R38, R38, -INF , P0 ;  /* 0xff80000026267808 */ /* 0x000fe40000000000 */
[----:B------:R-:W-:-:S02]  /*4910*/  FSEL R30, R30, -INF , P5 ;  /* 0xff8000001e1e7808 */ /* 0x000fc40002800000 */
[----:B------:R-:W-:Y:S02]  /*4920*/  ISETP.NE.AND P0, PT, R15, RZ, PT ;  /* 0x000000ff0f00720c */ /* 0x000fe40003f05270 */
[----:B------:R-:W-:-:S13]  /*4930*/  ISETP.NE.AND P1, PT, R21, RZ, PT ;  /* 0x000000ff1500720c */ /* 0x000fda0003f25270 */
[----:B------:R-:W-:Y:S01]  /*4940*/  @!P1 VIADD R12, R12, 0x34840 ;  /* 0x000348400c0c9836 */ /* 0x000fe20000000000 */
[----:B0-----:R-:W-:-:S05]  /*4950*/  FMNMX.FTZ R29, R25, R10, !PT ;  /* 0x0000000a191d7209 */ /* 0x001fca0007810000 */
[----:B------:R-:W0:Y:S02]  /*4960*/  SHFL.BFLY PT, R10, R29, 0x1, 0x1f ;  /* 0x0c201f001d0a7f89 */ /* 0x000e2400000e0000 */
        /* <DEDUP_REMOVED lines=28> */
[----:B------:R0:W-:Y:S01]  /*4b30*/  MUFU.EX2 R33, R100 ;  /* 0x0000006400217308 */ /* 0x0001e20000000800 */
        /* <DEDUP_REMOVED lines=9> */
[-CC-:B0-----:R-:W-:Y:S01]  /*4bd0*/  FFMA.FTZ R100, R92, R11.reuse, -R41.reuse ;  /* 0x0000000b5c647223 */ /* 0x181fe20000010829 */
        /* <DEDUP_REMOVED lines=15> */
[----:B-1----:R-:W-:Y:S01]  /*4cd0*/  FADD.FTZ R65, R176, R13 ;  /* 0x0000000db0417221 */ /* 0x002fe20000010000 */
        /* <DEDUP_REMOVED lines=11> */
[--C-:B------:R-:W-:Y:S01]  /*4d90*/  FFMA.FTZ R210, R170, R11, -R41.reuse ;  /* 0x0000000baad27223 */ /* 0x100fe20000010829 */
[----:B------:R-:W-:Y:S01]  /*4da0*/  F2FP.BF16.F32.PACK_AB R176, R13, R176 ;  /* 0x000000b00db0723e */ /* 0x000fe200000010ff */
        /* <DEDUP_REMOVED lines=39> */
[----:B------:R-:W-:Y:S02]  /*5020*/  FMNMX.FTZ R55, R126, R55, !PT ;  /* 0x000000377e377209 */ /* 0x000fe40007810000 */
[----:B0-----:R-:W-:Y:S02]  /*5030*/  F2FP.BF16.F32.PACK_AB R190, R100, R37 ;  /* 0x0000002564be723e */ /* 0x001fe400000010ff */
[----:B------:R-:W-:-:S03]  /*5040*/  FMNMX.FTZ R55, R26, R55, !PT ;  /* 0x000000371a377209 */ /* 0x000fc60007810000 */
[----:B------:R-:W-:Y:S01]  /*5050*/  MUFU.EX2 R45, R156 ;  /* 0x0000009c002d7308 */ /* 0x000fe20000000800 */
[----:B------:R-:W-:-:S04]  /*5060*/  FMNMX.FTZ R55, R60, R55, !PT ;  /* 0x000000373c377209 */ /* 0x000fc80007810000 */
[----:B------:R-:W-:-:S03]  /*5070*/  FMNMX.FTZ R55, R30, R55, !PT ;  /* 0x000000371e377209 */ /* 0x000fc60007810000 */
[----:B------:R-:W0:Y:S01]  /*5080*/  MUFU.EX2 R108, R108 ;  /* 0x0000006c006c7308 */ /* 0x000e220000000800 */
[----:B------:R-:W-:Y:S01]  /*5090*/  FMNMX.FTZ R57, R56, R55, !PT ;  /* 0x0000003738397209 */ /* 0x000fe20007810000 */
[----:B------:R-:W-:-:S04]  /*50a0*/  FFMA.FTZ R55, R174, R11, -R41 ;  /* 0x0000000bae377223 */ /* 0x000fc80000010829 */
[----:B------:R-:W1:Y:S02]  /*50b0*/  SHFL.BFLY PT, R92, R57, 0x2, 0x1f ;  /* 0x0c401f00395c7f89 */ /* 0x000e6400000e0000 */
[----:B------:R-:W-:Y:S08]  /*50c0*/  MUFU.EX2 R47, R172 ;  /* 0x000000ac002f7308 */ /* 0x000ff00000000800 */
[----:B------:R-:W2:Y:S01]  /*50d0*/  MUFU.EX2 R112, R112 ;  /* 0x0000007000707308 */ /* 0x000ea20000000800 */
[----:B0-----:R-:W-:-:S07]  /*50e0*/  F2FP.BF16.F32.PACK_AB R194, R108, R45 ;  /* 0x0000002d6cc2723e */ /* 0x001fce00000010ff */
[----:B------:R-:W-:Y:S01]  /*50f0*/  MUFU.EX2 R49, R166 ;  /* 0x000000a600317308 */ /* 0x000fe20000000800 */
[----:B-1----:R-:W-:Y:S01]  /*5100*/  FMNMX.FTZ R61, R57, R92, !PT ;  /* 0x0000005c393d7209 */ /* 0x002fe20007810000 */
[----:B------:R-:W-:-:S06]  /*5110*/  FFMA.FTZ R57, R192, R11, -R41 ;  /* 0x0000000bc0397223 */ /* 0x000fcc0000010829 */
[----:B------:R-:W0:Y:S01]  /*5120*/  MUFU.EX2 R116, R116 ;  /* 0x0000007400747308 */ /* 0x000e220000000800 */
[----:B------:R-:W-:Y:S01]  /*5130*/  FFMA.FTZ R41, R202, R11, -R41 ;  /* 0x0000000bca297223 */ /* 0x000fe20000010829 */
[----:B------:R-:W-:Y:S01]  /*5140*/  F2FP.BF16.F32.PACK_AB R192, R104, R43 ;  /* 0x0000002b68c0723e */ /* 0x000fe200000010ff */
[----:B------:R-:W1:Y:S01]  /*5150*/  SHFL.BFLY PT, R92, R61, 0x1, 0x1f ;  /* 0x0c201f003d5c7f89 */ /* 0x000e6200000e0000 */
[----:B--2---:R-:W-:-:S04]  /*5160*/  F2FP.BF16.F32.PACK_AB R196, R112, R47 ;  /* 0x0000002f70c4723e */ /* 0x004fc800000010ff */
[----:B------:R-:W-:Y:S08]  /*5170*/  MUFU.EX2 R51, R164 ;  /* 0x000000a400337308 */ /* 0x000ff00000000800 */
[----:B------:R-:W-:Y:S01]  /*5180*/  MUFU.EX2 R122, R122 ;  /* 0x0000007a007a7308 */ /* 0x000fe20000000800 */
[----:B0-----:R-:W-:-:S07]  /*5190*/  F2FP.BF16.F32.PACK_AB R198, R116, R49 ;  /* 0x0000003174c6723e */ /* 0x001fce00000010ff */
[----:B------:R-:W-:Y:S01]  /*51a0*/  MUFU.EX2 R53, R148 ;  /* 0x0000009400357308 */ /* 0x000fe20000000800 */
[----:B-1----:R-:W-:-:S04]  /*51b0*/  FMNMX.FTZ R92, R61, R92, !PT ;  /* 0x0000005c3d5c7209 */ /* 0x002fc80007810000 */
[C---:B------:R-:W-:Y:S01]  /*51c0*/  FSETP.NEU.FTZ.AND P2, PT, R92.reuse, -INF , PT ;  /* 0xff8000005c00780b */ /* 0x040fe20003f5d000 */
[-C--:B------:R-:W-:Y:S02]  /*51d0*/  FMUL.FTZ R63, R92, R11.reuse ;  /* 0x0000000b5c3f7220 */ /* 0x080fe40000410000 */
[----:B------:R-:W-:Y:S03]  /*51e0*/  MUFU.EX2 R124, R124 ;  /* 0x0000007c007c7308 */ /* 0x000fe60000000800 */
[----:B------:R-:W-:Y:S02]  /*51f0*/  FSEL R63, R63, RZ, P2 ;  /* 0x000000ff3f3f7208 */ /* 0x000fe40001000000 */
[----:B------:R-:W-:Y:S01]  /*5200*/  ISETP.GE.AND P2, PT, R80, 0xb1, PT ;  /* 0x000000b15000780c */ /* 0x000fe20003f46270 */
[----:B------:R-:W-:Y:S02]  /*5210*/  IMAD.MOV.U32 R80, RZ, RZ, R87 ;  /* 0x000000ffff507224 */ /* 0x000fe400078e0057 */
        /* <DEDUP_REMOVED lines=8> */
[-C--:B------:R-:W-:Y:S01]  /*52a0*/  FFMA.FTZ R181, R106, R11.reuse, -R63 ;  /* 0x0000000b6ab57223 */ /* 0x080fe2000001083f */
        /* <DEDUP_REMOVED lines=19> */
[-CC-:B------:R-:W-:Y:S01]  /*53e0*/  FFMA.FTZ R88, R88, R11.reuse, -R63.reuse ;  /* 0x0000000b58587223 */ /* 0x180fe2000001083f */
[-CC-:B------:R-:W-:Y:S01]  /*53f0*/  FFMA.FTZ R191, R94, R11.reuse, -R63.reuse ;  /* 0x0000000b5ebf7223 */ /* 0x180fe2000001083f */
[----:B------:R-:W-:Y:S01]  /*5400*/  FADD.FTZ R67, R29, R68 ;  /* 0x000000441d437221 */ /* 0x000fe20000010000 */
        /* <DEDUP_REMOVED lines=9> */
[----:B------:R-:W-:Y:S01]  /*54a0*/  @!P1 PRMT R40, RZ, 0x654, R12 ;  /* 0x00000654ff289816 */ /* 0x000fe2000000000c */
[----:B------:R-:W0:Y:S01]  /*54b0*/  MUFU.EX2 R181, R181 ;  /* 0x000000b500b57308 */ /* 0x000e220000000800 */
[----:B-1----:R-:W-:Y:S01]  /*54c0*/  FADD.FTZ R65, R179, R58 ;  /* 0x0000003ab3417221 */ /* 0x002fe20000010000 */
[----:B------:R-:W-:Y:S01]  /*54d0*/  FADD.FTZ R62, R188, R67 ;  /* 0x00000043bc3e7221 */ /* 0x000fe20000010000 */
[-CC-:B------:R-:W-:Y:S01]  /*54e0*/  FFMA.FTZ R195, R78, R11.reuse, -R63.reuse ;  /* 0x0000000b4ec37223 */ /* 0x180fe2000001083f */
[----:B------:R1:W-:Y:S01]  /*54f0*/  @!P1 SYNCS.ARRIVE.TRANS64.RED.A1T0 RZ, [R40+URZ], RZ ;  /* 0x000000ff28ff99a7 */ /* 0x0003e2000810043f */
[-CC-:B------:R-:W-:Y:S01]  /*5500*/  FFMA.FTZ R74, R76, R11.reuse, -R63.reuse ;  /* 0x0000000b4c4a7223 */ /* 0x180fe2000001083f */
[----:B------:R-:W-:Y:S01]  /*5510*/  FADD.FTZ R62, R35, R62 ;  /* 0x0000003e233e7221 */ /* 0x000fe20000010000 */
[-C--:B------:R-:W-:Y:S01]  /*5520*/  FFMA.FTZ R207, R54, R11.reuse, -R63 ;  /* 0x0000000b36cf7223 */ /* 0x080fe2000001083f */
[----:B------:R-:W3:Y:S01]  /*5530*/  MUFU.EX2 R20, R20 ;  /* 0x0000001400147308 */ /* 0x000ee20000000800 */
[----:B--2---:R-:W-:Y:S01]  /*5540*/  FADD.FTZ R58, R14, R65 ;  /* 0x000000410e3a7221 */ /* 0x004fe20000010000 */
[----:B------:R-:W-:Y:S01]  /*5550*/  FADD.FTZ R67, R37, R62 ;  /* 0x0000003e25437221 */ /* 0x000fe20000010000 */
[-CC-:B------:R-:W-:Y:S01]  /*5560*/  FFMA.FTZ R64, R64, R11.reuse, -R63.reuse ;  /* 0x0000000b40407223 */ /* 0x180fe2000001083f */
[-CC-:B------:R-:W-:Y:S01]  /*5570*/  FFMA.FTZ R199, R70, R11.reuse, -R63.reuse ;  /* 0x0000000b46c77223 */ /* 0x180fe2000001083f */
[-C--:B------:R-:W-:Y:S01]  /*5580*/  FFMA.FTZ R48, R48, R11.reuse, -R63 ;  /* 0x0000000b30307223 */ /* 0x080fe2000001083f */
[----:B------:R-:W-:Y:S01]  /*5590*/  FADD.FTZ R62, R100, R67 ;  /* 0x00000043643e7221 */ /* 0x000fe20000010000 */
[-CC-:B------:R-:W-:Y:S01]  /*55a0*/  FFMA.FTZ R52, R52, R11.reuse, -R63.reuse ;  /* 0x0000000b34347223 */ /* 0x180fe2000001083f */
[----:B------:R-:W2:Y:S01]  /*55b0*/  MUFU.EX2 R183, R183 ;  /* 0x000000b700b77308 */ /* 0x000ea20000000800 */
[----:B0-----:R-:W-:Y:S01]  /*55c0*/  FADD.FTZ R65, R181, R58 ;  /* 0x0000003ab5417221 */ /* 0x001fe20000010000 */
[----:B------:R-:W-:Y:S01]  /*55d0*/  FADD.FTZ R67, R43, R62 ;  /* 0x0000003e2b437221 */ /* 0x000fe20000010000 */
[-CC-:B------:R-:W-:Y:S01]  /*55e0*/  FFMA.FTZ R44, R44, R11.reuse, -R63.reuse ;  /* 0x0000000b2c2c7223 */ /* 0x180fe2000001083f */
[-CC-:B------:R-:W-:Y:S01]  /*55f0*/  FFMA.FTZ R42, R42, R11.reuse, -R63.reuse ;  /* 0x0000000b2a2a7223 */ /* 0x180fe2000001083f */
[-C--:B------:R-:W-:Y:S01]  /*5600*/  FFMA.FTZ R32, R32, R11.reuse, -R63 ;  /* 0x0000000b20207223 */ /* 0x080fe2000001083f */
[----:B------:R-:W-:Y:S01]  /*5610*/  FADD.FTZ R62, R104, R67 ;  /* 0x00000043683e7221 */ /* 0x000fe20000010000 */
[-C--:B------:R-:W-:Y:S01]  /*5620*/  FFMA.FTZ R46, R46, R11.reuse, -R63 ;  /* 0x0000000b2e2e7223 */ /* 0x080fe2000001083f */
[----:B------:R-:W0:Y:S01]  /*5630*/  MUFU.EX2 R82, R82 ;  /* 0x0000005200527308 */ /* 0x000e220000000800 */
[----:B---3--:R-:W-:Y:S01]  /*5640*/  FADD.FTZ R58, R20, R65 ;  /* 0x00000041143a7221 */ /* 0x008fe20000010000 */
[----:B------:R-:W-:Y:S01]  /*5650*/  FADD.FTZ R67, R45, R62 ;  /* 0x0000003e2d437221 */ /* 0x000fe20000010000 */
[-CC-:B------:R-:W-:Y:S01]  /*5660*/  FFMA.FTZ R24, R24, R11.reuse, -R63.reuse ;  /* 0x0000000b18187223 */ /* 0x180fe2000001083f */
[-CC-:B------:R-:W-:Y:S01]  /*5670*/  FFMA.FTZ R34, R34, R11.reuse, -R63.reuse ;  /* 0x0000000b22227223 */ /* 0x180fe2000001083f */
[-C--:B------:R-:W-:Y:S01]  /*5680*/  FFMA.FTZ R28, R28, R11.reuse, -R63 ;  /* 0x0000000b1c1c7223 */ /* 0x080fe2000001083f */
[----:B------:R-:W-:Y:S01]  /*5690*/  FADD.FTZ R62, R108, R67 ;  /* 0x000000436c3e7221 */ /* 0x000fe20000010000 */
[-CC-:B------:R-:W-:Y:S01]  /*56a0*/  FFMA.FTZ R38, R38, R11.reuse, -R63.reuse ;  /* 0x0000000b26267223 */ /* 0x180fe2000001083f */
[----:B------:R-:W3:Y:S01]  /*56b0*/  MUFU.EX2 R185, R185 ;  /* 0x000000b900b97308 */ /* 0x000ee20000000800 */
[----:B--2---:R-:W-:Y:S01]  /*56c0*/  FADD.FTZ R65, R183, R58 ;  /* 0x0000003ab7417221 */ /* 0x004fe20000010000 */
[----:B------:R-:W-:Y:S01]  /*56d0*/  FADD.FTZ R67, R47, R62 ;  /* 0x0000003e2f437221 */ /* 0x000fe20000010000 */
[-CC-:B------:R-:W-:Y:S01]  /*56e0*/  FFMA.FTZ R126, R126, R11.reuse, -R63.reuse ;  /* 0x0000000b7e7e7223 */ /* 0x180fe2000001083f */
[-CC-:B------:R-:W-:Y:S01]  /*56f0*/  FFMA.FTZ R26, R26, R11.reuse, -R63.reuse ;  /* 0x0000000b1a1a7223 */ /* 0x180fe2000001083f */
[-C--:B------:R-:W-:Y:S01]  /*5700*/  FFMA.FTZ R60, R60, R11.reuse, -R63 ;  /* 0x0000000b3c3c7223 */ /* 0x080fe2000001083f */
[----:B------:R-:W-:Y:S01]  /*5710*/  FADD.FTZ R54, R112, R67 ;  /* 0x0000004370367221 */ /* 0x000fe20000010000 */
[-C--:B------:R-:W-:Y:S01]  /*5720*/  FFMA.FTZ R30, R30, R11.reuse, -R63 ;  /* 0x0000000b1e1e7223 */ /* 0x080fe2000001083f */
[----:B------:R-:W2:Y:S01]  /*5730*/  MUFU.EX2 R84, R84 ;  /* 0x0000005400547308 */ /* 0x000ea20000000800 */
[----:B0-----:R-:W-:Y:S01]  /*5740*/  FADD.FTZ R58, R82, R65 ;  /* 0x00000041523a7221 */ /* 0x001fe20000010000 */
[----:B------:R-:W-:Y:S01]  /*5750*/  FADD.FTZ R67, R49, R54 ;  /* 0x0000003631437221 */ /* 0x000fe20000010000 */
[----:B------:R-:W-:Y:S01]  /*5760*/  FFMA.FTZ R56, R56, R11, -R63 ;  /* 0x0000000b38387223 */ /* 0x000fe2000001083f */
[----:B------:R-:W-:Y:S01]  /*5770*/  F2FP.BF16.F32.PACK_AB R178, R15, R178 ;  /* 0x000000b20fb2723e */ /* 0x000fe200000010ff */
[--C-:B------:R-:W-:Y:S01]  /*5780*/  IMAD.MOV.U32 R78, RZ, RZ, R87.reuse ;  /* 0x000000ffff4e7224 */ /* 0x100fe200078e0057 */
[----:B------:R-:W-:Y:S01]  /*5790*/  F2FP.BF16.F32.PACK_AB R179, R14, R179 ;  /* 0x000000b30eb3723e */ /* 0x000fe200000010ff */
[--C-:B------:R-:W-:Y:S01]  /*57a0*/  IMAD.MOV.U32 R76, RZ, RZ, R87.reuse ;  /* 0x000000ffff4c7224 */ /* 0x100fe200078e0057 */
[----:B------:R-:W0:Y:S01]  /*57b0*/  MUFU.EX2 R187, R187 ;  /* 0x000000bb00bb7308 */ /* 0x000e220000000800 */
[----:B---3--:R-:W-:Y:S01]  /*57c0*/  FADD.FTZ R65, R185, R58 ;  /* 0x0000003ab9417221 */ /* 0x008fe20000010000 */
[----:B------:R-:W-:Y:S01]  /*57d0*/  F2FP.BF16.F32.PACK_AB R182, R25, R182 ;  /* 0x000000b619b6723e */ /* 0x000fe200000010ff */
[--C-:B------:R-:W-:Y:S01]  /*57e0*/  IMAD.MOV.U32 R70, RZ, RZ, R87.reuse ;  /* 0x000000ffff467224 */ /* 0x100fe200078e0057 */
[----:B------:R-:W-:Y:S01]  /*57f0*/  F2FP.BF16.F32.PACK_AB R184, R29, R184 ;  /* 0x000000b81db8723e */ /* 0x000fe200000010ff */
[--C-:B------:R-:W-:Y:S01]  /*5800*/  IMAD.MOV.U32 R68, RZ, RZ, R87.reuse ;  /* 0x000000ffff447224 */ /* 0x100fe200078e0057 */
[----:B------:R-:W-:Y:S01]  /*5810*/  F2FP.BF16.F32.PACK_AB R186, R33, R186 ;  /* 0x000000ba21ba723e */ /* 0x000fe200000010ff */
[----:B------:R-:W-:Y:S01]  /*5820*/  IMAD.MOV.U32 R62, RZ, RZ, R87 ;  /* 0x000000ffff3e7224 */ /* 0x000fe200078e0057 */
[----:B------:R-:W3:Y:S01]  /*5830*/  MUFU.EX2 R86, R86 ;  /* 0x0000005600567308 */ /* 0x000ee20000000800 */
[----:B--2---:R-:W-:Y:S01]  /*5840*/  FADD.FTZ R58, R84, R65 ;  /* 0x00000041543a7221 */ /* 0x004fe20000010000 */
[----:B------:R-:W-:Y:S01]  /*5850*/  F2FP.BF16.F32.PACK_AB R188, R35, R188 ;  /* 0x000000bc23bc723e */ /* 0x000fe200000010ff */
[--C-:B------:R-:W-:Y:S01]  /*5860*/  IMAD.MOV.U32 R54, RZ, RZ, R87.reuse ;  /* 0x000000ffff367224 */ /* 0x100fe200078e0057 */
[----:B------:R-:W-:Y:S01]  /*5870*/  F2FP.BF16.F32.PACK_AB R202, R124, R53 ;  /* 0x000000357cca723e */ /* 0x000fe200000010ff */
[--C-:B------:R-:W-:Y:S01]  /*5880*/  IMAD.MOV.U32 R49, RZ, RZ, R87.reuse ;  /* 0x000000ffff317224 */ /* 0x100fe200078e0057 */
[----:B------:R-:W-:Y:S01]  /*5890*/  F2FP.BF16.F32.PACK_AB R177, R36, R177 ;  /* 0x000000b124b1723e */ /* 0x000fe200000010ff */
[--C-:B------:R-:W-:Y:S01]  /*58a0*/  IMAD.MOV.U32 R47, RZ, RZ, R87.reuse ;  /* 0x000000ffff2f7224 */ /* 0x100fe200078e0057 */
[----:B------:R-:W2:Y:S01]  /*58b0*/  MUFU.EX2 R189, R189 ;  /* 0x000000bd00bd7308 */ /* 0x000ea20000000800 */
[----:B0-----:R-:W-:Y:S01]  /*58c0*/  FADD.FTZ R65, R187, R58 ;  /* 0x0000003abb417221 */ /* 0x001fe20000010000 */
[----:B------:R-:W-:Y:S01]  /*58d0*/  F2FP.BF16.F32.PACK_AB R183, R82, R183 ;  /* 0x000000b752b7723e */ /* 0x000fe200000010ff */
[--C-:B------:R-:W-:Y:S01]  /*58e0*/  IMAD.MOV.U32 R82, RZ, RZ, R87.reuse ;  /* 0x000000ffff527224 */ /* 0x100fe200078e0057 */
[----:B------:R-:W-:Y:S01]  /*58f0*/  F2FP.BF16.F32.PACK_AB R185, R84, R185 ;  /* 0x000000b954b9723e */ /* 0x000fe200000010ff */
[--C-:B------:R-:W-:Y:S01]  /*5900*/  IMAD.MOV.U32 R84, RZ, RZ, R87.reuse ;  /* 0x000000ffff547224 */ /* 0x100fe200078e0057 */
[----:B------:R-:W-:Y:S01]  /*5910*/  F2FP.BF16.F32.PACK_AB R180, R21, R180 ;  /* 0x000000b415b4723e */ /* 0x000fe200000010ff */
[----:B------:R-:W-:Y:S01]  /*5920*/  IMAD.MOV.U32 R45, RZ, RZ, R87 ;  /* 0x000000ffff2d7224 */ /* 0x000fe200078e0057 */
[----:B------:R-:W1:Y:S01]  /*5930*/  MUFU.EX2 R88, R88 ;  /* 0x0000005800587308 */ /* 0x000e620000000800 */
[C---:B---3--:R-:W-:Y:S01]  /*5940*/  FADD.FTZ R58, R86.reuse, R65 ;  /* 0x00000041563a7221 */ /* 0x048fe20000010000 */
[----:B------:R-:W-:Y:S01]  /*5950*/  F2FP.BF16.F32.PACK_AB R187, R86, R187 ;  /* 0x000000bb56bb723e */ /* 0x000fe200000010ff */
[--C-:B------:R-:W-:Y:S01]  /*5960*/  IMAD.MOV.U32 R86, RZ, RZ, R87.reuse ;  /* 0x000000ffff567224 */ /* 0x100fe200078e0057 */
[----:B------:R-:W-:Y:S01]  /*5970*/  F2FP.BF16.F32.PACK_AB R181, R20, R181 ;  /* 0x000000b514b5723e */ /* 0x000fe200000010ff */
[----:B------:R-:W-:-:S02]  /*5980*/  IMAD.MOV.U32 R43, RZ, RZ, R87 ;  /* 0x000000ffff2b7224 */ /* 0x000fc400078e0057 */
[--C-:B------:R-:W-:Y:S01]  /*5990*/  IMAD.MOV.U32 R37, RZ, RZ, R87.reuse ;  /* 0x000000ffff257224 */ /* 0x100fe200078e0057 */
[----:B------:R-:W0:Y:S01]  /*59a0*/  MUFU.EX2 R191, R191 ;  /* 0x000000bf00bf7308 */ /* 0x000e220000000800 */
[----:B--2---:R-:W-:Y:S01]  /*59b0*/  FADD.FTZ R65, R189, R58 ;  /* 0x0000003abd417221 */ /* 0x004fe20000010000 */
[--C-:B------:R-:W-:Y:S02]  /*59c0*/  IMAD.MOV.U32 R58, RZ, RZ, R87.reuse ;  /* 0x000000ffff3a7224 */ /* 0x100fe400078e0057 */
[--C-:B------:R-:W-:Y:S02]  /*59d0*/  IMAD.MOV.U32 R36, RZ, RZ, R87.reuse ;  /* 0x000000ffff247224 */ /* 0x100fe400078e0057 */
[----:B------:R-:W-:Y:S02]  /*59e0*/  IMAD.MOV.U32 R35, RZ, RZ, R87 ;  /* 0x000000ffff237224 */ /* 0x000fe400078e0057 */
[----:B------:R-:W2:Y:S01]  /*59f0*/  MUFU.EX2 R90, R90 ;  /* 0x0000005a005a7308 */ /* 0x000ea20000000800 */
[C---:B-1----:R-:W-:Y:S01]  /*5a00*/  FADD.FTZ R40, R88.reuse, R65 ;  /* 0x0000004158287221 */ /* 0x042fe20000010000 */
[----:B------:R-:W-:Y:S01]  /*5a10*/  F2FP.BF16.F32.PACK_AB R189, R88, R189 ;  /* 0x000000bd58bd723e */ /* 0x000fe200000010ff */
[----:B------:R-:W-:-:S02]  /*5a20*/  IMAD.MOV.U32 R33, RZ, RZ, R87 ;  /* 0x000000ffff217224 */ /* 0x000fc400078e0057 */
[--C-:B------:R-:W-:Y:S02]  /*5a30*/  IMAD.MOV.U32 R29, RZ, RZ, R87.reuse ;  /* 0x000000ffff1d7224 */ /* 0x100fe400078e0057 */
[----:B------:R-:W-:Y:S01]  /*5a40*/  IMAD.MOV.U32 R25, RZ, RZ, R87 ;  /* 0x000000ffff197224 */ /* 0x000fe200078e0057 */
        /* <DEDUP_REMOVED lines=11> */
[----:B------:R0:W-:Y:S01]  /*5b00*/  MUFU.EX2 R12, R50 ;  /* 0x00000032000c7308 */ /* 0x0001e20000000800 */
[----:B--2---:R-:W-:-:S07]  /*5b10*/  FADD.FTZ R65, R195, R40 ;  /* 0x00000028c3417221 */ /* 0x004fce0000010000 */
[----:B------:R-:W2:Y:S01]  /*5b20*/  MUFU.EX2 R197, R197 ;  /* 0x000000c500c57308 */ /* 0x000ea20000000800 */
[----:B0-----:R-:W-:Y:S01]  /*5b30*/  FADD.FTZ R50, R116, R67 ;  /* 0x0000004374327221 */ /* 0x001fe20000010000 */
[C---:B-1----:R-:W-:Y:S01]  /*5b40*/  FADD.FTZ R40, R74.reuse, R65 ;  /* 0x000000414a287221 */ /* 0x042fe20000010000 */
[----:B------:R-:W-:Y:S01]  /*5b50*/  F2FP.BF16.F32.PACK_AB R195, R74, R195 ;  /* 0x000000c34ac3723e */ /* 0x000fe200000010ff */
[----:B------:R-:W-:Y:S02]  /*5b60*/  IMAD.MOV.U32 R74, RZ, RZ, R87 ;  /* 0x000000ffff4a7224 */ /* 0x000fe400078e0057 */
[----:B------:R-:W-:Y:S02]  /*5b70*/  FADD.FTZ R67, R51, R50 ;  /* 0x0000003233437221 */ /* 0x000fe40000010000 */
[----:B------:R-:W0:Y:S02]  /*5b80*/  MUFU.EX2 R64, R64 ;  /* 0x0000004000407308 */ /* 0x000e240000000800 */
[----:B------:R-:W-:-:S04]  /*5b90*/  FADD.FTZ R50, R122, R67 ;  /* 0x000000437a327221 */ /* 0x000fc80000010000 */
[----:B------:R-:W-:Y:S01]  /*5ba0*/  FADD.FTZ R67, R53, R50 ;  /* 0x0000003235437221 */ /* 0x000fe20000010000 */
[----:B------:R-:W-:Y:S01]  /*5bb0*/  IMAD.MOV.U32 R53, RZ, RZ, R87 ;  /* 0x000000ffff357224 */ /* 0x000fe200078e0057 */
[----:B------:R-:W1:Y:S02]  /*5bc0*/  MUFU.EX2 R27, R27 ;  /* 0x0000001b001b7308 */ /* 0x000e640000000800 */
[----:B------:R-:W-:Y:S01]  /*5bd0*/  FADD.FTZ R67, R124, R67 ;  /* 0x000000437c437221 */ /* 0x000fe20000010000 */
[----:B--2---:R-:W-:-:S03]  /*5be0*/  FADD.FTZ R65, R197, R40 ;  /* 0x00000028c5417221 */ /* 0x004fc60000010000 */
[----:B------:R-:W-:Y:S01]  /*5bf0*/  FADD.FTZ R50, R204, R67 ;  /* 0x00000043cc327221 */ /* 0x000fe20000010000 */
[----:B------:R-:W-:Y:S01]  /*5c00*/  IMAD.MOV.U32 R67, RZ, RZ, R87 ;  /* 0x000000ffff437224 */ /* 0x000fe200078e0057 */
        /* <DEDUP_REMOVED lines=14> */
[----:B------:R-:W-:-:S06]  /*5cf0*/  IMAD.MOV.U32 R63, RZ, RZ, R87 ;  /* 0x000000ffff3f7224 */ /* 0x000fcc00078e0057 */
[----:B------:R-:W-:Y:S01]  /*5d00*/  MUFU.EX2 R201, R201 ;  /* 0x000000c900c97308 */ /* 0x000fe20000000800 */
[----:B-1----:R-:W-:-:S07]  /*5d10*/  F2FP.BF16.F32.PACK_AB R199, R66, R199 ;  /* 0x000000c742c7723e */ /* 0x002fce00000010ff */
[----:B------:R-:W0:Y:S01]  /*5d20*/  MUFU.EX2 R208, R208 ;  /* 0x000000d000d07308 */ /* 0x000e220000000800 */
[C---:B--2---:R-:W-:Y:S01]  /*5d30*/  FADD.FTZ R15, R31.reuse, R40 ;  /* 0x000000281f0f7221 */ /* 0x044fe20000010000 */
[----:B------:R-:W-:Y:S01]  /*5d40*/  F2FP.BF16.F32.PACK_AB R206, R31, R206 ;  /* 0x000000ce1fce723e */ /* 0x000fe200000010ff */
[----:B------:R-:W-:-:S05]  /*5d50*/  IMAD.MOV.U32 R31, RZ, RZ, R87 ;  /* 0x000000ffff1f7224 */ /* 0x000fca00078e0057 */
[----:B------:R-:W-:Y:S08]  /*5d60*/  MUFU.EX2 R48, R48 ;  /* 0x0000003000307308 */ /* 0x000ff00000000800 */
[----:B------:R-:W1:Y:S01]  /*5d70*/  MUFU.EX2 R39, R39 ;  /* 0x0000002700277308 */ /* 0x000e620000000800 */
[----:B0-----:R-:W-:-:S07]  /*5d80*/  FADD.FTZ R40, R208, R15 ;  /* 0x0000000fd0287221 */ /* 0x001fce0000010000 */
[----:B------:R-:W0:Y:S08]  /*5d90*/  MUFU.EX2 R203, R203 ;  /* 0x000000cb00cb7308 */ /* 0x000e300000000800 */
[----:B------:R-:W2:Y:S01]  /*5da0*/  MUFU.EX2 R210, R210 ;  /* 0x000000d200d27308 */ /* 0x000ea20000000800 */
[C---:B-1----:R-:W-:Y:S01]  /*5db0*/  FADD.FTZ R15, R39.reuse, R40 ;  /* 0x00000028270f7221 */ /* 0x042fe20000010000 */
[----:B------:R-:W-:Y:S01]  /*5dc0*/  F2FP.BF16.F32.PACK_AB R208, R39, R208 ;  /* 0x000000d027d0723e */ /* 0x000fe200000010ff */
[----:B------:R-:W-:-:S02]  /*5dd0*/  IMAD.MOV.U32 R40, RZ, RZ, R87 ;  /* 0x000000ffff287224 */ /* 0x000fc400078e0057 */
[----:B------:R-:W-:-:S03]  /*5de0*/  IMAD.MOV.U32 R39, RZ, RZ, R87 ;  /* 0x000000ffff277224 */ /* 0x000fc600078e0057 */
[----:B------:R-:W1:Y:S08]  /*5df0*/  MUFU.EX2 R52, R52 ;  /* 0x0000003400347308 */ /* 0x000e700000000800 */
[----:B------:R3:W-:Y:S08]  /*5e00*/  MUFU.EX2 R209, R32 ;  /* 0x0000002000d17308 */ /* 0x0007f00000000800 */
[----:B------:R-:W4:Y:S01]  /*5e10*/  MUFU.EX2 R55, R55 ;  /* 0x0000003700377308 */ /* 0x000f220000000800 */
[----:B---3--:R-:W-:Y:S01]  /*5e20*/  FADD.FTZ R32, R66, R13 ;  /* 0x0000000d42207221 */ /* 0x008fe20000010000 */
[----:B------:R-:W-:-:S03]  /*5e30*/  IMAD.MOV.U32 R66, RZ, RZ, R87 ;  /* 0x000000ffff427224 */ /* 0x000fc600078e0057 */
[----:B------:R-:W-:Y:S01]  /*5e40*/  FADD.FTZ R13, R201, R32 ;  /* 0x00000020c90d7221 */ /* 0x000fe20000010000 */
[C---:B------:R-:W-:Y:S02]  /*5e50*/  F2FP.BF16.F32.PACK_AB R201, R48.reuse, R201 ;  /* 0x000000c930c9723e */ /* 0x040fe400000010ff */
[----:B------:R-:W-:Y:S01]  /*5e60*/  MUFU.EX2 R205, R205 ;  /* 0x000000cd00cd7308 */ /* 0x000fe20000000800 */
[----:B------:R-:W-:Y:S01]  /*5e70*/  FADD.FTZ R32, R48, R13 ;  /* 0x0000000d30207221 */ /* 0x000fe20000010000 */
[----:B------:R-:W-:-:S03]  /*5e80*/  IMAD.MOV.U32 R48, RZ, RZ, R87 ;  /* 0x000000ffff307224 */ /* 0x000fc600078e0057 */
[----:B0-----:R-:W-:Y:S01]  /*5e90*/  FADD.FTZ R13, R203, R32 ;  /* 0x00000020cb0d7221 */ /* 0x001fe20000010000 */
[----:B--2---:R-:W-:Y:S01]  /*5ea0*/  FADD.FTZ R32, R210, R15 ;  /* 0x0000000fd2207221 */ /* 0x004fe20000010000 */
[----:B-1----:R-:W-:Y:S01]  /*5eb0*/  F2FP.BF16.F32.PACK_AB R203, R52, R203 ;  /* 0x000000cb34cb723e */ /* 0x002fe200000010ff */
[----:B------:R-:W0:Y:S01]  /*5ec0*/  MUFU.EX2 R212, R212 ;  /* 0x000000d400d47308 */ /* 0x000e220000000800 */
[C---:B----4-:R-:W-:Y:S01]  /*5ed0*/  F2FP.BF16.F32.PACK_AB R210, R55.reuse, R210 ;  /* 0x000000d237d2723e */ /* 0x050fe200000010ff */
[----:B------:R-:W-:Y:S01]  /*5ee0*/  FADD.FTZ R15, R55, R32 ;  /* 0x00000020370f7221 */ /* 0x000fe20000010000 */
[----:B------:R-:W-:-:S05]  /*5ef0*/  IMAD.MOV.U32 R55, RZ, RZ, R87 ;  /* 0x000000ffff377224 */ /* 0x000fca00078e0057 */
[----:B------:R-:W1:Y:S08]  /*5f00*/  MUFU.EX2 R57, R57 ;  /* 0x0000003900397308 */ /* 0x000e700000000800 */
[----:B------:R-:W2:Y:S01]  /*5f10*/  MUFU.EX2 R207, R207 ;  /* 0x000000cf00cf7308 */ /* 0x000ea20000000800 */
[----:B0-----:R-:W-:-:S07]  /*5f20*/  FADD.FTZ R32, R212, R15 ;  /* 0x0000000fd4207221 */ /* 0x001fce0000010000 */
[----:B------:R-:W0:Y:S01]  /*5f30*/  MUFU.EX2 R214, R214 ;  /* 0x000000d600d67308 */ /* 0x000e220000000800 */
[C---:B-1----:R-:W-:Y:S01]  /*5f40*/  FADD.FTZ R15, R57.reuse, R32 ;  /* 0x00000020390f7221 */ /* 0x042fe20000010000 */
[----:B------:R-:W-:Y:S01]  /*5f50*/  F2FP.BF16.F32.PACK_AB R212, R57, R212 ;  /* 0x000000d439d4723e */ /* 0x000fe200000010ff */
[--C-:B------:R-:W-:Y:S02]  /*5f60*/  IMAD.MOV.U32 R57, RZ, RZ, R87.reuse ;  /* 0x000000ffff397224 */ /* 0x100fe400078e0057 */
        /* <DEDUP_REMOVED lines=8> */
[----:B------:R-:W3:Y:S01]  /*5ff0*/  MUFU.EX2 R42, R42 ;  /* 0x0000002a002a7308 */ /* 0x000ee20000000800 */
[----:B------:R-:W-:-:S04]  /*6000*/  FADD.FTZ R24, R12, R13 ;  /* 0x0000000d0c187221 */ /* 0x000fc80000010000 */
[----:B--2---:R-:W-:Y:S01]  /*6010*/  FADD.FTZ R13, R207, R24 ;  /* 0x00000018cf0d7221 */ /* 0x004fe20000010000 */
[----:B0-----:R-:W-:Y:S01]  /*6020*/  FADD.FTZ R24, R214, R15 ;  /* 0x0000000fd6187221 */ /* 0x001fe20000010000 */
[C---:B-1----:R-:W-:Y:S01]  /*6030*/  F2FP.BF16.F32.PACK_AB R207, R44.reuse, R207 ;  /* 0x000000cf2ccf723e */ /* 0x042fe200000010ff */
[----:B------:R-:W-:Y:S01]  /*6040*/  MUFU.EX2 R216, R216 ;  /* 0x000000d800d87308 */ /* 0x000fe20000000800 */
[----:B------:R-:W-:Y:S01]  /*6050*/  FADD.FTZ R13, R44, R13 ;  /* 0x0000000d2c0d7221 */ /* 0x000fe20000010000 */
[C---:B----4-:R-:W-:Y:S01]  /*6060*/  FADD.FTZ R15, R59.reuse, R24 ;  /* 0x000000183b0f7221 */ /* 0x050fe20000010000 */
[----:B------:R-:W-:Y:S01]  /*6070*/  F2FP.BF16.F32.PACK_AB R214, R59, R214 ;  /* 0x000000d63bd6723e */ /* 0x000fe200000010ff */
[--C-:B------:R-:W-:Y:S02]  /*6080*/  IMAD.MOV.U32 R59, RZ, RZ, R87.reuse ;  /* 0x000000ffff3b7224 */ /* 0x100fe400078e0057 */
[----:B------:R-:W-:Y:S02]  /*6090*/  IMAD.MOV.U32 R44, RZ, RZ, R87 ;  /* 0x000000ffff2c7224 */ /* 0x000fe400078e0057 */
[----:B------:R0:W-:Y:S01]  /*60a0*/  MUFU.EX2 R61, R200 ;  /* 0x000000c8003d7308 */ /* 0x0001e20000000800 */
[----:B---3--:R-:W-:-:S04]  /*60b0*/  FADD.FTZ R24, R42, R13 ;  /* 0x0000000d2a187221 */ /* 0x008fc80000010000 */
[C---:B------:R-:W-:Y:S01]  /*60c0*/  FADD.FTZ R13, R209.reuse, R24 ;  /* 0x00000018d10d7221 */ /* 0x040fe20000010000 */
[----:B------:R-:W-:Y:S01]  /*60d0*/  F2FP.BF16.F32.PACK_AB R209, R209, R42 ;  /* 0x0000002ad1d1723e */ /* 0x000fe200000010ff */
[--C-:B------:R-:W-:Y:S01]  /*60e0*/  IMAD.MOV.U32 R42, RZ, RZ, R87.reuse ;  /* 0x000000ffff2a7224 */ /* 0x100fe200078e0057 */
[----:B------:R-:W1:Y:S01]  /*60f0*/  MUFU.EX2 R46, R46 ;  /* 0x0000002e002e7308 */ /* 0x000e620000000800 */
[----:B0-----:R-:W-:Y:S01]  /*6100*/  F2FP.BF16.F32.PACK_AB R200, R122, R51 ;  /* 0x000000337ac8723e */ /* 0x001fe200000010ff */
[----:B------:R-:W-:-:S06]  /*6110*/  IMAD.MOV.U32 R51, RZ, RZ, R87 ;  /* 0x000000ffff337224 */ /* 0x000fcc00078e0057 */
[----:B------:R-:W0:Y:S08]  /*6120*/  MUFU.EX2 R218, R218 ;  /* 0x000000da00da7308 */ /* 0x000e300000000800 */
[----:B------:R-:W2:Y:S01]  /*6130*/  MUFU.EX2 R34, R34 ;  /* 0x0000002200227308 */ /* 0x000ea20000000800 */
[----:B-1----:R-:W-:-:S07]  /*6140*/  FADD.FTZ R24, R46, R13 ;  /* 0x0000000d2e187221 */ /* 0x002fce0000010000 */
[----:B------:R1:W3:Y:S08]  /*6150*/  MUFU.EX2 R213, R28 ;  /* 0x0000001c00d57308 */ /* 0x0002f00000000800 */
[----:B------:R-:W4:Y:S01]  /*6160*/  MUFU.EX2 R38, R38 ;  /* 0x0000002600267308 */ /* 0x000f220000000800 */
[----:B-1----:R-:W-:Y:S01]  /*6170*/  FADD.FTZ R28, R216, R15 ;  /* 0x0000000fd81c7221 */ /* 0x002fe20000010000 */
[----:B------:R-:W-:-:S03]  /*6180*/  F2FP.BF16.F32.PACK_AB R216, R61, R216 ;  /* 0x000000d83dd8723e */ /* 0x000fc600000010ff */
[----:B------:R-:W-:Y:S01]  /*6190*/  FADD.FTZ R15, R61, R28 ;  /* 0x0000001c3d0f7221 */ /* 0x000fe20000010000 */
[----:B------:R-:W-:Y:S02]  /*61a0*/  IMAD.MOV.U32 R61, RZ, RZ, R87 ;  /* 0x000000ffff3d7224 */ /* 0x000fe400078e0057 */
[----:B------:R-:W1:Y:S01]  /*61b0*/  MUFU.EX2 R215, R126 ;  /* 0x0000007e00d77308 */ /* 0x000e620000000800 */
[----:B0-----:R-:W-:Y:S01]  /*61c0*/  FADD.FTZ R28, R218, R15 ;  /* 0x0000000fda1c7221 */ /* 0x001fe20000010000 */
[C---:B------:R-:W-:Y:S01]  /*61d0*/  FADD.FTZ R15, R211.reuse, R24 ;  /* 0x00000018d30f7221 */ /* 0x040fe20000010000 */
[----:B------:R-:W-:Y:S01]  /*61e0*/  F2FP.BF16.F32.PACK_AB R211, R211, R46 ;  /* 0x0000002ed3d3723e */ /* 0x000fe200000010ff */
[----:B------:R-:W-:Y:S02]  /*61f0*/  IMAD.MOV.U32 R46, RZ, RZ, R87 ;  /* 0x000000ffff2e7224 */ /* 0x000fe400078e0057 */
[----:B--2---:R-:W-:Y:S01]  /*6200*/  FADD.FTZ R14, R34, R15 ;  /* 0x0000000f220e7221 */ /* 0x004fe20000010000 */
[--C-:B------:R-:W-:Y:S01]  /*6210*/  IMAD.MOV.U32 R24, RZ, RZ, R87.reuse ;  /* 0x000000ffff187224 */ /* 0x100fe200078e0057 */
[----:B------:R-:W0:Y:S02]  /*6220*/  MUFU.EX2 R26, R26 ;  /* 0x0000001a001a7308 */ /* 0x000e240000000800 */
[C---:B---3--:R-:W-:Y:S01]  /*6230*/  FADD.FTZ R15, R213.reuse, R14 ;  /* 0x0000000ed50f7221 */ /* 0x048fe20000010000 */
[----:B------:R-:W-:Y:S01]  /*6240*/  F2FP.BF16.F32.PACK_AB R213, R213, R34 ;  /* 0x00000022d5d5723e */ /* 0x000fe200000010ff */
[----:B------:R-:W-:-:S02]  /*6250*/  IMAD.MOV.U32 R34, RZ, RZ, R87 ;  /* 0x000000ffff227224 */ /* 0x000fc400078e0057 */
[----:B----4-:R-:W-:Y:S02]  /*6260*/  FADD.FTZ R14, R38, R15 ;  /* 0x0000000f260e7221 */ /* 0x010fe40000010000 */
[----:B------:R2:W3:Y:S02]  /*6270*/  MUFU.EX2 R217, R60 ;  /* 0x0000003c00d97308 */ /* 0x0004e40000000800 */
[C---:B-1----:R-:W-:Y:S01]  /*6280*/  FADD.FTZ R15, R215.reuse, R14 ;  /* 0x0000000ed70f7221 */ /* 0x042fe20000010000 */
[----:B------:R-:W-:Y:S01]  /*6290*/  F2FP.BF16.F32.PACK_AB R215, R215, R38 ;  /* 0x00000026d7d7723e */ /* 0x000fe200000010ff */
[----:B------:R-:W-:-:S04]  /*62a0*/  IMAD.MOV.U32 R38, RZ, RZ, R87 ;  /* 0x000000ffff267224 */ /* 0x000fc800078e0057 */
[----:B------:R-:W1:Y:S01]  /*62b0*/  MUFU.EX2 R30, R30 ;  /* 0x0000001e001e7308 */ /* 0x000e620000000800 */
[----:B0-----:R-:W-:Y:S01]  /*62c0*/  FADD.FTZ R14, R26, R15 ;  /* 0x0000000f1a0e7221 */ /* 0x001fe20000010000 */
[----:B--2---:R-:W-:-:S06]  /*62d0*/  IMAD.MOV.U32 R60, RZ, RZ, R87 ;  /* 0x000000ffff3c7224 */ /* 0x004fcc00078e0057 */
[----:B------:R0:W2:Y:S01]  /*62e0*/  MUFU.EX2 R219, R56 ;  /* 0x0000003800db7308 */ /* 0x0000a20000000800 */
[C---:B---3--:R-:W-:Y:S01]  /*62f0*/  FADD.FTZ R15, R217.reuse, R14 ;  /* 0x0000000ed90f7221 */ /* 0x048fe20000010000 */
[----:B------:R-:W-:Y:S01]  /*6300*/  F2FP.BF16.F32.PACK_AB R217, R217, R26 ;  /* 0x0000001ad9d9723e */ /* 0x000fe200000010ff */
[----:B------:R-:W-:-:S05]  /*6310*/  IMAD.MOV.U32 R26, RZ, RZ, R87 ;  /* 0x000000ffff1a7224 */ /* 0x000fca00078e0057 */
[----:B------:R-:W3:Y:S01]  /*6320*/  MUFU.EX2 R41, R41 ;  /* 0x0000002900297308 */ /* 0x000ee20000000800 */
[----:B-1----:R-:W-:Y:S01]  /*6330*/  FADD.FTZ R12, R30, R15 ;  /* 0x0000000f1e0c7221 */ /* 0x002fe20000010000 */
[----:B0-----:R-:W-:-:S03]  /*6340*/  IMAD.MOV.U32 R56, RZ, RZ, R87 ;  /* 0x000000ffff387224 */ /* 0x001fc600078e0057 */
[C---:B--2---:R-:W-:Y:S01]  /*6350*/  FADD.FTZ R12, R219.reuse, R12 ;  /* 0x0000000cdb0c7221 */ /* 0x044fe20000010000 */
[----:B------:R-:W-:Y:S01]  /*6360*/  F2FP.BF16.F32.PACK_AB R219, R219, R30 ;  /* 0x0000001edbdb723e */ /* 0x000fe200000010ff */
[--C-:B------:R-:W-:Y:S02]  /*6370*/  IMAD.MOV.U32 R30, RZ, RZ, R87.reuse ;  /* 0x000000ffff1e7224 */ /* 0x100fe400078e0057 */
[C---:B---3--:R-:W-:Y:S01]  /*6380*/  FADD.FTZ R13, R41.reuse, R28 ;  /* 0x0000001c290d7221 */ /* 0x048fe20000010000 */
[----:B------:R-:W-:Y:S01]  /*6390*/  F2FP.BF16.F32.PACK_AB R218, R41, R218 ;  /* 0x000000da29da723e */ /* 0x000fe200000010ff */
[--C-:B------:R-:W-:Y:S02]  /*63a0*/  IMAD.MOV.U32 R41, RZ, RZ, R87.reuse ;  /* 0x000000ffff297224 */ /* 0x100fe400078e0057 */
        /* <DEDUP_REMOVED lines=38> */
[----:B------:R-:W-:-:S07]  /*6610*/  CS2R R24, SRZ ;  /* 0x0000000000187805 */ /* 0x000fce000001ff00 */
.L_x_7066:
[----:B------:R-:W-:Y:S01]  /*6620*/  R2UR UR11, R18 ;  /* 0x00000000120b72ca */ /* 0x000fe200000e0000 */
[----:B------:R-:W-:-:S04]  /*6630*/  UIADD3 UR6, UR7, 0x1, URZ ;  /* 0x0000000107067890 */ /* 0x000fc8000fffe03f */
[----:B------:R-:W-:-:S04]  /*6640*/  UISETP.NE.AND UP0, UPT, UR6, 0x2, UPT ;  /* 0x000000020600788c */ /* 0x000fc8000bf05270 */
[----:B------:R-:W-:Y:S02]  /*6650*/  USEL UR10, URZ, 0x1, UP0 ;  /* 0x000000013f0a7887 */ /* 0x000fe40008000000 */
[----:B------:R-:W-:Y:S02]  /*6660*/  USEL UR6, UR6, URZ, UP0 ;  /* 0x0000003f06067287 */ /* 0x000fe40008000000 */
[----:B------:R-:W-:Y:S02]  /*6670*/  ISETP.NE.AND P3, PT, RZ, UR11, PT ;  /* 0x0000000bff007c0c */ /* 0x000fe4000bf65270 */
[----:B------:R-:W-:Y:S02]  /*6680*/  LOP3.LUT R16, R20, UR10, RZ, 0x3c, !PT ;  /* 0x0000000a14107c12 */ /* 0x000fe4000f8e3cff */
[----:B------:R-:W-:-:S09]  /*6690*/  IMAD.U32 R2, RZ, RZ, UR6 ;  /* 0x00000006ff027e24 */ /* 0x000fd2000f8e00ff */
[----:B------:R-:W-:Y:S05]  /*66a0*/  @P3 BRA `(.L_x_7058) ;  /* 0x0000000000343947 */ /* 0x000fea0003800000 */
[----:B------:R-:W-:Y:S05]  /*66b0*/  @!P0 BRA `(.L_x_7059) ;  /* 0x0000000000048947 */ /* 0x000fea0003800000 */
[----:B------:R-:W-:Y:S01]  /*66c0*/  BPT.TRAP 0x1 ;  /* 0x000000040000795c */ /* 0x000fe20000300000 */
.L_x_7059:
[----:B------:R-:W0:Y:S01]  /*66d0*/  S2UR UR10, SR_CgaCtaId ;  /* 0x00000000000a79c3 */ /* 0x000e220000008800 */
[----:B------:R-:W-:Y:S01]  /*66e0*/  UMOV UR6, 0x400 ;  /* 0x0000040000067882 */ /* 0x000fe20000000000 */
[----:B------:R-:W-:Y:S01]  /*66f0*/  SHF.L.U32 R11, R16, 0x1f, RZ ;  /* 0x0000001f100b7819 */ /* 0x000fe200000006ff */
[----:B0-----:R-:W-:-:S06]  /*6700*/  ULEA UR6, UR10, UR6, 0x18 ;  /* 0x000000060a067291 */ /* 0x001fcc000f8ec03f */
[----:B------:R-:W-:-:S04]  /*6710*/  LEA R0, R2, UR6, 0x3 ;  /* 0x0000000602007c11 */ /* 0x000fc8000f8e18ff */
[----:B------:R0:W1:Y:S01]  /*6720*/  SYNCS.PHASECHK.TRANS64.TRYWAIT P2, [R0+URZ+0x34830], R11 ;  /* 0x0348300b000075a7 */ /* 0x000062000804017f */
[----:B------:R-:W-:Y:S05]  /*6730*/  @!P0 BRA `(.L_x_7060) ;  /* 0x0000000000048947 */ /* 0x000fea0003800000 */
[----:B------:R-:W-:Y:S01]  /*6740*/  BPT.TRAP 0x1 ;  /* 0x000000040000795c */ /* 0x000fe20000300000 */
.L_x_7060:
[----:B-1----:R-:W-:Y:S05]  /*6750*/  @P2 BRA `(.L_x_7058) ;  /* 0x0000000000082947 */ /* 0x002fea0003800000 */
[----:B------:R-:W1:Y:S02]  /*6760*/  SYNCS.PHASECHK.TRANS64.TRYWAIT P2, [R0+URZ+0x34830], R11 ;  /* 0x0348300b000075a7 */ /* 0x000e64000804017f */
[----:B-1----:R-:W-:Y:S05]  /*6770*/  @!P2 BRA `(.L_x_7061) ;  /* 0x000000d000e4a947 */ /* 0x002fea0003800000 */
.L_x_7058:
[----:B------:R-:W2:Y:S01]  /*6780*/  S2R R10, SR_TID.X ;  /* 0x00000000000a7919 */ /* 0x000ea20000002100 */
[----:B01----:R-:W-:Y:S01]  /*6790*/  IMAD R0, R2, 0xb00, R3 ;  /* 0x00000b0002007824 */ /* 0x003fe200078e0203 */
        /* <DEDUP_REMOVED lines=8> */
[----:B------:R-:W-:Y:S01]  /*6820*/  R2UR UR18, R6 ;  /* 0x00000000061272ca */ /* 0x000fe200000e0000 */
[----:B------:R-:W-:Y:S01]  /*6830*/  UMOV UR59, 0x40000040 ;  /* 0x40000040003b7882 */ /* 0x000fe20000000000 */
[----:B------:R-:W-:Y:S01]  /*6840*/  R2UR UR19, R7 ;  /* 0x00000000071372ca */ /* 0x000fe200000e0000 */
        /* <DEDUP_REMOVED lines=8> */
[----:B------:R-:W-:Y:S01]  /*68d0*/  R2UR UR14, R4 ;  /* 0x00000000040e72ca */ /* 0x000fe200000e0000 */
[----:B------:R-:W-:Y:S01]  /*68e0*/  UIADD3 UR26, UR6, 0x100, URZ ;  /* 0x00000100061a7890 */ /* 0x000fe2000fffe03f */
[----:B------:R-:W-:Y:S01]  /*68f0*/  R2UR UR15, R5 ;  /* 0x00000000050f72ca */ /* 0x000fe200000e0000 */
[----:B------:R-:W-:Y:S01]  /*6900*/  UMOV UR24, UR10 ;  /* 0x0000000a00187c82 */ /* 0x000fe20008000000 */
[----:B------:R-:W-:Y:S01]  /*6910*/  UMOV UR25, UR11 ;  /* 0x0000000b00197c82 */ /* 0x000fe20008000000 */
[----:B------:R-:W-:Y:S01]  /*6920*/  UIADD3 UR30, UR6, 0x180, URZ ;  /* 0x00000180061e7890 */ /* 0x000fe2000fffe03f */
[----:B------:R-:W-:Y:S01]  /*6930*/  UMOV UR28, UR10 ;  /* 0x0000000a001c7c82 */ /* 0x000fe20008000000 */
[----:B------:R-:W-:Y:S01]  /*6940*/  UMOV UR29, UR11 ;  /* 0x0000000b001d7c82 */ /* 0x000fe20008000000 */
[----:B------:R-:W-:Y:S01]  /*6950*/  UIADD3 UR34, UR6, 0x200, URZ ;  /* 0x0000020006227890 */ /* 0x000fe2000fffe03f */
[----:B--2---:R-:W-:Y:S01]  /*6960*/  SHF.R.U32.HI R10, RZ, 0x7, R10 ;  /* 0x00000007ff0a7819 */ /* 0x004fe2000001160a */
[----:B------:R-:W-:Y:S01]  /*6970*/  UMOV UR32, UR10 ;  /* 0x0000000a00207c82 */ /* 0x000fe20008000000 */
[----:B------:R-:W-:Y:S01]  /*6980*/  UMOV UR33, UR11 ;  /* 0x0000000b00217c82 */ /* 0x000fe20008000000 */
[----:B------:R-:W-:-:S02]  /*6990*/  UIADD3 UR58, UR6, 0x2, URZ ;  /* 0x00000002063a7890 */ /* 0x000fc4000fffe03f */
[----:B------:R-:W-:Y:S01]  /*69a0*/  VIADD R0, R10, 0x8 ;  /* 0x000000080a007836 */ /* 0x000fe20000000000 */
        /* <DEDUP_REMOVED lines=579> */
.L_x_7063:
[----:B------:R-:W0:Y:S01]  /*8de0*/  S2UR UR10, SR_CgaCtaId ;  /* 0x00000000000a79c3 */ /* 0x000e220000008800 */
[----:B------:R-:W-:Y:S01]  /*8df0*/  UMOV UR6, 0x400 ;  /* 0x0000040000067882 */ /* 0x000fe20000000000 */
[----:B------:R-:W-:Y:S01]  /*8e00*/  SHF.L.U32 R0, R20, 0x1f, RZ ;  /* 0x0000001f14007819 */ /* 0x000fe200000006ff */
[----:B0-----:R-:W-:-:S04]  /*8e10*/  ULEA UR6, UR10, UR6, 0x18 ;  /* 0x000000060a067291 */ /* 0x001fc8000f8ec03f */
[----:B------:R-:W-:-:S09]  /*8e20*/  ULEA UR6, UR7, UR6, 0x3 ;  /* 0x0000000607067291 */ /* 0x000fd2000f8e183f */
[----:B------:R0:W1:Y:S01]  /*8e30*/  SYNCS.PHASECHK.TRANS64.TRYWAIT P2, [UR6+0x34850], R0 ;  /* 0x03485000ff0075a7 */ /* 0x0000620008040146 */
[----:B------:R-:W-:Y:S05]  /*8e40*/  @!P0 BRA `(.L_x_7064) ;  /* 0x0000000000048947 */ /* 0x000fea0003800000 */
[----:B------:R-:W-:Y:S01]  /*8e50*/  BPT.TRAP 0x1 ;  /* 0x000000040000795c */ /* 0x000fe20000300000 */
.L_x_7064:
[----:B-1----:R-:W-:Y:S05]  /*8e60*/  @P2 BRA `(.L_x_7062) ;  /* 0x0000000000082947 */ /* 0x002fea0003800000 */
[----:B------:R-:W1:Y:S02]  /*8e70*/  SYNCS.PHASECHK.TRANS64.TRYWAIT P2, [UR6+0x34850], R0 ;  /* 0x03485000ff0075a7 */ /* 0x000e640008040146 */
[----:B-1----:R-:W-:Y:S05]  /*8e80*/  @!P2 BRA `(.L_x_7065) ;  /* 0x000000ac0034a947 */ /* 0x002fea0003800000 */
.L_x_7062:
[----:B------:R-:W2:Y:S01]  /*8e90*/  S2UR UR10, SR_CgaCtaId ;  /* 0x00000000000a79c3 */ /* 0x000ea20000008800 */
[----:B------:R-:W-:Y:S01]  /*8ea0*/  UMOV UR6, 0x400 ;  /* 0x0000040000067882 */ /* 0x000fe20000000000 */
[----:B------:R-:W-:Y:S01]  /*8eb0*/  WARPGROUP.ARRIVE ;  /* 0x00000000000079c5 */ /* 0x000fe20000000000 */
[----:B------:R-:W-:Y:S01]  /*8ec0*/  UMOV UR11, 0x40000040 ;  /* 0x40000040000b7882 */ /* 0x000fe20000000000 */
[----:B------:R-:W-:-:S04]  /*8ed0*/  FMNMX.FTZ R10, R168, R21, !PT ;  /* 0x00000015a80a7209 */ /* 0x000fc80007810000 */
[----:B------:R-:W3:Y:S01]  /*8ee0*/  S2R R235, SR_TID.X ;  /* 0x0000000000eb7919 */ /* 0x000ee20000002100 */
[C---:B------:R-:W-:Y:S01]  /*8ef0*/  ISETP.GT.AND P2, PT, R14.reuse, RZ, PT ;  /* 0x000000ff0e00720c */ /* 0x040fe20003f44270 */
[----:B------:R-:W-:Y:S01]  /*8f00*/  VIADD R14, R14, 0xffffffff ;  /* 0xffffffff0e0e7836 */ /* 0x000fe20000000000 */
[----:B-1----:R-:W-:-:S04]  /*8f10*/  FMNMX.FTZ R11, R169, R10, !PT ;  /* 0x0000000aa90b7209 */ /* 0x002fc80007810000 */
[----:B------:R-:W-:-:S04]  /*8f20*/  FMNMX.FTZ R10, R172, R11, !PT ;  /* 0x0000000bac0a7209 */ /* 0x000fc80007810000 */
[----:B------:R-:W-:-:S04]  /*8f30*/  FMNMX.FTZ R11, R173, R10, !PT ;  /* 0x0000000aad0b7209 */ /* 0x000fc80007810000 */
[----:B------:R-:W-:Y:S01]  /*8f40*/  FMNMX.FTZ R10, R160, R11, !PT ;  /* 0x0000000ba00a7209 */ /* 0x000fe20007810000 */
[----:B--2---:R-:W-:-:S03]  /*8f50*/  ULEA UR6, UR10, UR6, 0x18 ;  /* 0x000000060a067291 */ /* 0x004fc6000f8ec03f */
[----:B------:R-:W-:-:S04]  /*8f60*/  FMNMX.FTZ R11, R161, R10, !PT ;  /* 0x0000000aa10b7209 */ /* 0x000fc80007810000 */
[----:B------:R-:W-:Y:S01]  /*8f70*/  FMNMX.FTZ R10, R164, R11, !PT ;  /* 0x0000000ba40a7209 */ /* 0x000fe20007810000 */
[----:B0-----:R-:W-:-:S03]  /*8f80*/  IMAD.U32 R0, RZ, RZ, UR6 ;  /* 0x00000006ff007e24 */ /* 0x001fc6000f8e00ff */
[----:B------:R-:W-:Y:S02]  /*8f90*/  FMNMX.FTZ R11, R165, R10, !PT ;  /* 0x0000000aa50b7209 */ /* 0x000fe40007810000 */
[----:B------:R-:W-:Y:S02]  /*8fa0*/  R2UR UR6, R0 ;  /* 0x00000000000672ca */ /* 0x000fe400000e0000 */
[----:B------:R-:W-:Y:S02]  /*8fb0*/  FMNMX.FTZ R10, R152, R11, !PT ;  /* 0x0000000b980a7209 */ /* 0x000fe40007810000 */
[----:B---3--:R-:W-:Y:S02]  /*8fc0*/  SHF.R.U32.HI R235, RZ, 0x7, R235 ;  /* 0x00000007ffeb7819 */ /* 0x008fe400000116eb */
[----:B------:R-:W-:-:S04]  /*8fd0*/  FMNMX.FTZ R11, R153, R10, !PT ;  /* 0x0000000a990b7209 */ /* 0x000fc80007810000 */
[----:B------:R-:W-:-:S03]  /*8fe0*/  FMNMX.FTZ R10, R156, R11, !PT ;  /* 0x0000000b9c0a7209 */ /* 0x000fc60007810000 */
[----:B------:R-:W-:Y:S01]  /*8ff0*/  UIADD3 UR6, UR6, 0x400, URZ ;  /* 0x0000040006067890 */ /* 0x000fe2000fffe03f */
[----:B------:R-:W-:-:S03]  /*9000*/  FMNMX.FTZ R11, R157, R10, !PT ;  /* 0x0000000a9d0b7209 */ /* 0x000fc60007810000 */
[----:B------:R-:W-:Y:S01]  /*9010*/  USHF.R.U32.HI UR6, URZ, 0x4, UR6 ;  /* 0x000000043f067899 */ /* 0x000fe20008011606 */
[----:B------:R-:W-:-:S03]  /*9020*/  FMNMX.FTZ R10, R144, R11, !PT ;  /* 0x0000000b900a7209 */ /* 0x000fc60007810000 */
[----:B------:R-:W-:Y:S01]  /*9030*/  ULOP3.LUT UR6, UR6, 0x3fff, URZ, 0xc0, !UPT ;  /* 0x00003fff06067892 */ /* 0x000fe2000f8ec03f */
[----:B------:R-:W-:-:S03]  /*9040*/  FMNMX.FTZ R11, R145, R10, !PT ;  /* 0x0000000a910b7209 */ /* 0x000fc60007810000 */
        /* <DEDUP_REMOVED lines=35> */
[----:B------:R-:W0:Y:S01]  /*9280*/  LDC R11, c[0x0][0x988] ;  /* 0x00026200ff0b7b82 */ /* 0x000e220000000800 */
[----:B------:R-:W-:Y:S02]  /*9290*/  WARPGROUP.DEPBAR.LE gsb0, 0x0 ;  /* 0x00008000000079c5 */ /* 0x000fe40000010000 */
[----:B------:R-:W-:Y:S01]  /*92a0*/  WARPGROUP.ARRIVE ;  /* 0x00000000000079c5 */ /* 0x000fe20000000000 */
[----:B------:R-:W-:-:S05]  /*92b0*/  FMNMX.FTZ R177, R93, R10, !PT ;  /* 0x0000000a5db17209 */ /* 0x000fca0007810000 */
[----:B------:R-:W-:Y:S01]  /*92c0*/  HGMMA.64x128x16.F32.BF16 R24, R180, gdesc[UR8].tnspB, R24, gsb0 ;  /* 0x41e00008b4187df0 */ /* 0x000fe20008001818 */
[----:B------:R-:W-:Y:S01]  /*92d0*/  UIADD3 UR10, UR6, 0x100, URZ ;  /* 0x00000100060a7890 */ /* 0x000fe2000fffe03f */
[----:B------:R-:W1:Y:S01]  /*92e0*/  SHFL.BFLY PT, R10, R177, 0x2, 0x1f ;  /* 0x0c401f00b10a7f89 */ /* 0x000e6200000e0000 */
[----:B------:R-:W-:Y:S01]  /*92f0*/  UMOV UR11, 0x40000040 ;  /* 0x40000040000b7882 */ /* 0x000fe20000000000 */
[----:B-1----:R-:W-:-:S05]  /*9300*/  FMNMX.FTZ R178, R177, R10, !PT ;  /* 0x0000000ab1b27209 */ /* 0x002fca0007810000 */
[----:B------:R-:W1:Y:S02]  /*9310*/  SHFL.BFLY PT, R179, R178, 0x1, 0x1f ;  /* 0x0c201f00b2b37f89 */ /* 0x000e6400000e0000 */
[----:B-1----:R-:W-:-:S05]  /*9320*/  FMNMX.FTZ R10, R178, R179, !PT ;  /* 0x000000b3b20a7209 */ /* 0x002fca0007810000 */
[C---:B0-----:R-:W-:Y:S01]  /*9330*/  FMUL.FTZ R176, R10.reuse, R11 ;  /* 0x0000000b0ab07220 */ /* 0x041fe20000410000 */
        /* <DEDUP_REMOVED lines=24> */
[----:B------:R-:W-:Y:S01]  /*94c0*/  FMUL.FTZ R20, R20, R11 ;  /* 0x0000000b14147220 */ /* 0x000fe20000410000 */
[----:B------:R-:W-:Y:S08]  /*94d0*/  MUFU.EX2 R21, R21 ;  /* 0x0000001500157308 */ /* 0x000ff00000000800 */
[----:B------:R-:W0:Y:S08]  /*94e0*/  MUFU.EX2 R20, R20 ;  /* 0x0000001400147308 */ /* 0x000e300000000800 */
[----:B------:R-:W1:Y:S08]  /*94f0*/  MUFU.EX2 R168, R168 ;  /* 0x000000a800a87308 */ /* 0x000e700000000800 */
[----:B------:R-:W2:Y:S01]  /*9500*/  MUFU.EX2 R178, R178 ;  /* 0x000000b200b27308 */ /* 0x000ea20000000800 */
[----:B0-----:R-:W-:-:S07]  /*9510*/  FFMA.FTZ R13, R20, R13, R21 ;  /* 0x0000000d140d7223 */ /* 0x001fce0000010015 */
[----:B------:R-:W-:Y:S01]  /*9520*/  MUFU.EX2 R169, R169 ;  /* 0x000000a900a97308 */ /* 0x000fe20000000800 */
[----:B-1----:R-:W-:-:S07]  /*9530*/  FADD.FTZ R13, R168, R13 ;  /* 0x0000000da80d7221 */ /* 0x002fce0000010000 */
[----:B------:R-:W-:Y:S08]  /*9540*/  MUFU.EX2 R173, R173 ;  /* 0x000000ad00ad7308 */ /* 0x000ff00000000800 */
[----:B------:R-:W-:Y:S01]  /*9550*/  MUFU.EX2 R161, R161 ;  /* 0x000000a100a17308 */ /* 0x000fe20000000800 */
[----:B------:R-:W-:Y:S02]  /*9560*/  WARPGROUP.DEPBAR.LE gsb0, 0x0 ;  /* 0x00008000000079c5 */ /* 0x000fe40000010000 */
[----:B------:R-:W-:Y:S01]  /*9570*/  WARPGROUP.ARRIVE ;  /* 0x00000000000079c5 */ /* 0x000fe20000000000 */
[-CC-:B------:R-:W-:Y:S01]  /*9580*/  FFMA.FTZ R180, R160, R11.reuse, -R176.reuse ;  /* 0x0000000ba0b47223 */ /* 0x180fe200000108b0 */
[----:B------:R-:W-:-:S03]  /*9590*/  FFMA.FTZ R182, R164, R11, -R176 ;  /* 0x0000000ba4b67223 */ /* 0x000fc600000108b0 */
[----:B------:R-:W-:Y:S01]  /*95a0*/  MUFU.EX2 R165, R165 ;  /* 0x000000a500a57308 */ /* 0x000fe20000000800 */
[----:B------:R-:W-:Y:S01]  /*95b0*/  HGMMA.64x128x16.F32.BF16 R24, R184, gdesc[UR8].tnspB, R24, gsb0 ;  /* 0x41e00008b8187df0 */ /* 0x000fe20008001818 */
[----:B------:R-:W-:Y:S01]  /*95c0*/  UIADD3 UR10, UR6, 0x180, URZ ;  /* 0x00000180060a7890 */ /* 0x000fe2000fffe03f */
[----:B------:R-:W-:-:S05]  /*95d0*/  UMOV UR11, 0x40000040 ;  /* 0x40000040000b7882 */ /* 0x000fca0000000000 */
        /* <DEDUP_REMOVED lines=114> */
[----:B------:R-:W-:Y:S01]  /*9d00*/  FMNMX.FTZ R133, R103, R112, !PT ;  /* 0x0000007067857209 */ /* 0x000fe20007810000 */
[----:B------:R-:W-:Y:S01]  /*9d10*/  UIADD3 UR10, UR6, 0x480, URZ ;  /* 0x00000480060a7890 */ /* 0x000fe2000fffe03f */
[----:B------:R-:W-:Y:S01]  /*9d20*/  MUFU.EX2 R204, R204 ;  /* 0x000000cc00cc7308 */ /* 0x000fe20000000800 */
[----:B------:R-:W-:Y:S01]  /*9d30*/  UMOV UR11, 0x40000040 ;  /* 0x40000040000b7882 */ /* 0x000fe20000000000 */
[----:B------:R-:W-:Y:S01]  /*9d40*/  FMNMX.FTZ R112, R90, R133, !PT ;  /* 0x000000855a707209 */ /* 0x000fe20007810000 */
[----:B------:R-:W-:-:S03]  /*9d50*/  UIADD3 UR6, UR6, 0x500, URZ ;  /* 0x0000050006067890 */ /* 0x000fc6000fffe03f */
[----:B------:R-:W-:Y:S02]  /*9d60*/  FMNMX.FTZ R133, R91, R112, !PT ;  /* 0x000000705b857209 */ /* 0x000fe40007810000 */
[----:B------:R-:W-:Y:S02]  /*9d70*/  MUFU.EX2 R206, R206 ;  /* 0x000000ce00ce7308 */ /* 0x000fe40000000800 */
        /* <DEDUP_REMOVED lines=13> */
[----:B------:R-:W-:Y:S08]  /*9e50*/  MUFU.EX2 R208, R208 ;  /* 0x000000d000d07308 */ /* 0x000ff00000000800 */
[----:B------:R-:W-:Y:S01]  /*9e60*/  MUFU.EX2 R210, R210 ;  /* 0x000000d200d27308 */ /* 0x000fe20000000800 */
[----:B0-----:R-:W-:Y:S01]  /*9e70*/  FMNMX.FTZ R92, R133, R104, !PT ;  /* 0x00000068855c7209 */ /* 0x001fe20007810000 */
[----:B------:R-:W-:-:S06]  /*9e80*/  @!P1 IMAD R133, R2, 0x8, R0 ;  /* 0x0000000802859824 */ /* 0x000fcc00078e0200 */
[----:B------:R0:W-:Y:S01]  /*9e90*/  MUFU.EX2 R104, R116 ;  /* 0x0000007400687308 */ /* 0x0001e20000000800 */
[C---:B------:R-:W-:Y:S01]  /*9ea0*/  FADD.FTZ R108, -R92.reuse, R15 ;  /* 0x0000000f5c6c7221 */ /* 0x040fe20000010100 */
[-C--:B------:R-:W-:Y:S01]  /*9eb0*/  FMUL.FTZ R112, R92, R11.reuse ;  /* 0x0000000b5c707220 */ /* 0x080fe20000410000 */
[----:B------:R-:W-:Y:S02]  /*9ec0*/  @!P1 VIADD R133, R133, 0x34840 ;  /* 0x0003484085859836 */ /* 0x000fe40000000000 */
[-C--:B------:R-:W-:Y:S01]  /*9ed0*/  FMUL.FTZ R93, R108, R11.reuse ;  /* 0x0000000b6c5d7220 */ /* 0x080fe20000410000 */
[-CC-:B------:R-:W-:Y:S01]  /*9ee0*/  FFMA.FTZ R108, R170, R11.reuse, -R112.reuse ;  /* 0x0000000baa6c7223 */ /* 0x180fe20000010870 */
[-CC-:B------:R-:W-:Y:S01]  /*9ef0*/  FFMA.FTZ R177, R171, R11.reuse, -R112.reuse ;  /* 0x0000000babb17223 */ /* 0x180fe20000010870 */
[-CC-:B------:R-:W-:Y:S01]  /*9f00*/  FFMA.FTZ R179, R174, R11.reuse, -R112.reuse ;  /* 0x0000000baeb37223 */ /* 0x180fe20000010870 */
[-CC-:B0-----:R-:W-:Y:S01]  /*9f10*/  FFMA.FTZ R116, R175, R11.reuse, -R112.reuse ;  /* 0x0000000baf747223 */ /* 0x181fe20000010870 */
[-CC-:B------:R-:W-:Y:S01]  /*9f20*/  FFMA.FTZ R181, R162, R11.reuse, -R112.reuse ;  /* 0x0000000ba2b57223 */ /* 0x180fe20000010870 */
[----:B------:R-:W-:Y:S01]  /*9f30*/  MUFU.EX2 R93, R93 ;  /* 0x0000005d005d7308 */ /* 0x000fe20000000800 */
[-CC-:B------:R-:W-:Y:S01]  /*9f40*/  FFMA.FTZ R120, R163, R11.reuse, -R112.reuse ;  /* 0x0000000ba3787223 */ /* 0x180fe20000010870 */
[-CC-:B------:R-:W-:Y:S01]  /*9f50*/  FFMA.FTZ R183, R166, R11.reuse, -R112.reuse ;  /* 0x0000000ba6b77223 */ /* 0x180fe20000010870 */
[-CC-:B------:R-:W-:Y:S01]  /*9f60*/  FFMA.FTZ R201, R122, R11.reuse, -R112.reuse ;  /* 0x0000000b7ac97223 */ /* 0x180fe20000010870 */
[-CC-:B------:R-:W-:Y:S01]  /*9f70*/  FFMA.FTZ R144, R167, R11.reuse, -R112.reuse ;  /* 0x0000000ba7907223 */ /* 0x180fe20000010870 */
[-CC-:B------:R-:W-:Y:S01]  /*9f80*/  FFMA.FTZ R195, R142, R11.reuse, -R112.reuse ;  /* 0x0000000b8ec37223 */ /* 0x180fe20000010870 */
[----:B--2---:R-:W-:Y:S01]  /*9f90*/  FADD.FTZ R142, R178, R13 ;  /* 0x0000000db28e7221 */ /* 0x004fe20000010000 */
        /* <DEDUP_REMOVED lines=23> */
[-CC-:B------:R-:W-:Y:S01]  /*a110*/  FFMA.FTZ R199, R135, R11.reuse, -R112.reuse ;  /* 0x0000000b87c77223 */ /* 0x180fe20000010870 */
[-C--:B------:R-:W-:Y:S01]  /*a120*/  FFMA.FTZ R203, R126, R11.reuse, -R112 ;  /* 0x0000000b7ecb7223 */ /* 0x080fe20000010870 */
[----:B------:R-:W0:Y:S01]  /*a130*/  MUFU.EX2 R116, R116 ;  /* 0x0000007400747308 */ /* 0x000e220000000800 */
[----:B-1----:R-:W-:Y:S01]  /*a140*/  FADD.FTZ R122, R177, R12 ;  /* 0x0000000cb17a7221 */ /* 0x002fe20000010000 */
[-C--:B------:R-:W-:Y:S01]  /*a150*/  FFMA.FTZ R12, R123, R11.reuse, -R112 ;  /* 0x0000000b7b0c7223 */ /* 0x080fe20000010870 */
[----:B------:R-:W-:Y:S01]  /*a160*/  FADD.FTZ R123, R169, R142 ;  /* 0x0000008ea97b7221 */ /* 0x000fe20000010000 */
[-CC-:B------:R-:W-:Y:S01]  /*a170*/  FFMA.FTZ R119, R119, R11.reuse, -R112.reuse ;  /* 0x0000000b77777223 */ /* 0x180fe20000010870 */
[-CC-:B------:R-:W-:Y:S01]  /*a180*/  FFMA.FTZ R107, R107, R11.reuse, -R112.reuse ;  /* 0x0000000b6b6b7223 */ /* 0x180fe20000010870 */
[-C--:B------:R-:W-:Y:S01]  /*a190*/  FFMA.FTZ R110, R110, R11.reuse, -R112 ;  /* 0x0000000b6e6e7223 */ /* 0x080fe20000010870 */
[----:B------:R-:W-:Y:S01]  /*a1a0*/  FADD.FTZ R142, R180, R123 ;  /* 0x0000007bb48e7221 */ /* 0x000fe20000010000 */
[----:B------:R-:W1:Y:S01]  /*a1b0*/  MUFU.EX2 R181, R181 ;  /* 0x000000b500b57308 */ /* 0x000e620000000800 */
[----:B--2---:R-:W-:Y:S01]  /*a1c0*/  FADD.FTZ R13, R179, R122 ;  /* 0x0000007ab30d7221 */ /* 0x004fe20000010000 */
[-C--:B------:R-:W-:Y:S01]  /*a1d0*/  FFMA.FTZ R111, R111, R11.reuse, -R112 ;  /* 0x0000000b6f6f7223 */ /* 0x080fe20000010870 */
[----:B------:R-:W-:Y:S01]  /*a1e0*/  FADD.FTZ R123, R173, R142 ;  /* 0x0000008ead7b7221 */ /* 0x000fe20000010000 */
[-CC-:B------:R-:W-:Y:S01]  /*a1f0*/  FFMA.FTZ R99, R99, R11.reuse, -R112.reuse ;  /* 0x0000000b63637223 */ /* 0x180fe20000010870 */
[-CC-:B------:R-:W-:Y:S01]  /*a200*/  FFMA.FTZ R102, R102, R11.reuse, -R112.reuse ;  /* 0x0000000b66667223 */ /* 0x180fe20000010870 */
[-CC-:B------:R-:W-:Y:S01]  /*a210*/  FFMA.FTZ R103, R103, R11.reuse, -R112.reuse ;  /* 0x0000000b67677223 */ /* 0x180fe20000010870 */
[----:B------:R-:W-:Y:S01]  /*a220*/  FADD.FTZ R114, R182, R123 ;  /* 0x0000007bb6727221 */ /* 0x000fe20000010000 */
[----:B------:R-:W2:Y:S01]  /*a230*/  MUFU.EX2 R120, R120 ;  /* 0x0000007800787308 */ /* 0x000ea20000000800 */
[----:B0-----:R-:W-:Y:S01]  /*a240*/  FADD.FTZ R122, R116, R13 ;  /* 0x0000000d747a7221 */ /* 0x001fe20000010000 */
[-C--:B------:R-:W-:Y:S01]  /*a250*/  FFMA.FTZ R90, R90, R11.reuse, -R112 ;  /* 0x0000000b5a5a7223 */ /* 0x080fe20000010870 */
[----:B------:R-:W-:Y:S01]  /*a260*/  FADD.FTZ R123, R161, R114 ;  /* 0x00000072a17b7221 */ /* 0x000fe20000010000 */
[-CC-:B------:R-:W-:Y:S01]  /*a270*/  FFMA.FTZ R91, R91, R11.reuse, -R112.reuse ;  /* 0x0000000b5b5b7223 */ /* 0x180fe20000010870 */
[-CC-:B------:R-:W-:Y:S01]  /*a280*/  FFMA.FTZ R94, R94, R11.reuse, -R112.reuse ;  /* 0x0000000b5e5e7223 */ /* 0x180fe20000010870 */
[----:B------:R-:W-:Y:S01]  /*a290*/  FFMA.FTZ R95, R95, R11, -R112 ;  /* 0x0000000b5f5f7223 */ /* 0x000fe20000010870 */
[----:B------:R-:W-:Y:S01]  /*a2a0*/  F2FP.BF16.F32.PACK_AB R179, R116, R179 ;  /* 0x000000b374b3723e */ /* 0x000fe200000010ff */
[----:B------:R-:W0:Y:S01]  /*a2b0*/  MUFU.EX2 R183, R183 ;  /* 0x000000b700b77308 */ /* 0x000e220000000800 */
[----:B-1----:R-:W-:Y:S01]  /*a2c0*/  FADD.FTZ R13, R181, R122 ;  /* 0x0000007ab50d7221 */ /* 0x002fe20000010000 */
[----:B------:R-:W-:-:S02]  /*a2d0*/  F2FP.BF16.F32.PACK_AB R177, R177, R108 ;  /* 0x0000006cb1b1723e */ /* 0x000fc400000010ff */
[----:B------:R-:W-:Y:S02]  /*a2e0*/  IADD3 R131, -R235, 0xb, RZ ;  /* 0x0000000beb837810 */ /* 0x000fe40007ffe1ff */
[----:B------:R-:W-:Y:S02]  /*a2f0*/  @!P1 PRMT R133, RZ, 0x654, R133 ;  /* 0x00000654ff859816 */ /* 0x000fe40000000085 */
[----:B------:R-:W1:Y:S01]  /*a300*/  MUFU.EX2 R144, R144 ;  /* 0x0000009000907308 */ /* 0x000e620000000800 */
[C---:B--2---:R-:W-:Y:S01]  /*a310*/  FADD.FTZ R122, R120.reuse, R13 ;  /* 0x0000000d787a7221 */ /* 0x044fe20000010000 */
[----:B------:R-:W-:Y:S02]  /*a320*/  F2FP.BF16.F32.PACK_AB R178, R169, R178 ;  /* 0x000000b2a9b2723e */ /* 0x000fe400000010ff */
[----:B------:R-:W-:Y:S02]  /*a330*/  F2FP.BF16.F32.PACK_AB R180, R173, R180 ;  /* 0x000000b4adb4723e */ /* 0x000fe400000010ff */
[----:B------:R-:W-:-:S02]  /*a340*/  F2FP.BF16.F32.PACK_AB R181, R120, R181 ;  /* 0x000000b578b5723e */ /* 0x000fc400000010ff */
[----:B------:R-:W2:Y:S01]  /*a350*/  MUFU.EX2 R185, R185 ;  /* 0x000000b900b97308 */ /* 0x000ea20000000800 */
[----:B0-----:R-:W-:Y:S01]  /*a360*/  FADD.FTZ R13, R183, R122 ;  /* 0x0000007ab70d7221 */ /* 0x001fe20000010000 */
[----:B------:R-:W-:Y:S01]  /*a370*/  FADD.FTZ R122, R184, R123 ;  /* 0x0000007bb87a7221 */ /* 0x000fe20000010000 */
[----:B------:R-:W-:Y:S02]  /*a380*/  F2FP.BF16.F32.PACK_AB R182, R161, R182 ;  /* 0x000000b6a1b6723e */ /* 0x000fe400000010ff */
[C---:B------:R-:W-:Y:S01]  /*a390*/  F2FP.BF16.F32.PACK_AB R184, R165.reuse, R184 ;  /* 0x000000b8a5b8723e */ /* 0x040fe200000010ff */
[----:B------:R-:W-:Y:S02]  /*a3a0*/  FADD.FTZ R123, R165, R122 ;  /* 0x0000007aa57b7221 */ /* 0x000fe40000010000 */
[----:B------:R-:W0:Y:S01]  /*a3b0*/  MUFU.EX2 R124, R124 ;  /* 0x0000007c007c7308 */ /* 0x000e220000000800 */
[C---:B-1----:R-:W-:Y:S01]  /*a3c0*/  FADD.FTZ R118, R144.reuse, R13 ;  /* 0x0000000d90767221 */ /* 0x042fe20000010000 */
[----:B------:R-:W-:-:S06]  /*a3d0*/  F2FP.BF16.F32.PACK_AB R183, R144, R183 ;  /* 0x000000b790b7723e */ /* 0x000fcc00000010ff */
[----:B------:R-:W1:Y:S01]  /*a3e0*/  MUFU.EX2 R187, R187 ;  /* 0x000000bb00bb7308 */ /* 0x000e620000000800 */
[----:B--2---:R-:W-:Y:S01]  /*a3f0*/  FADD.FTZ R13, R185, R118 ;  /* 0x00000076b90d7221 */ /* 0x004fe20000010000 */
[----:B------:R-:W-:Y:S01]  /*a400*/  FADD.FTZ R118, R186, R123 ;  /* 0x0000007bba767221 */ /* 0x000fe20000010000 */
[----:B------:R-:W-:-:S05]  /*a410*/  F2FP.BF16.F32.PACK_AB R186, R153, R186 ;  /* 0x000000ba99ba723e */ /* 0x000fca00000010ff */
[----:B------:R-:W2:Y:S01]  /*a420*/  MUFU.EX2 R128, R128 ;  /* 0x0000008000807308 */ /* 0x000ea20000000800 */
[----:B0-----:R-:W-:Y:S01]  /*a430*/  FADD.FTZ R106, R124, R13 ;  /* 0x0000000d7c6a7221 */ /* 0x001fe20000010000 */
[----:B------:R-:W-:Y:S01]  /*a440*/  FFMA.FTZ R13, R98, R11, -R112 ;  /* 0x0000000b620d7223 */ /* 0x000fe20000010870 */
[----:B------:R-:W-:-:S05]  /*a450*/  F2FP.BF16.F32.PACK_AB R185, R124, R185 ;  /* 0x000000b97cb9723e */ /* 0x000fca00000010ff */
[----:B------:R-:W0:Y:S01]  /*a460*/  MUFU.EX2 R189, R189 ;  /* 0x000000bd00bd7308 */ /* 0x000e220000000800 */
[----:B-1----:R-:W-:Y:S01]  /*a470*/  FADD.FTZ R123, R187, R106 ;  /* 0x0000006abb7b7221 */ /* 0x002fe20000010000 */
[----:B------:R-:W-:Y:S02]  /*a480*/  WARPGROUP.DEPBAR.LE gsb0, 0x0 ;  /* 0x00008000000079c5 */ /* 0x000fe40000010000 */
[----:B------:R-:W-:Y:S01]  /*a490*/  WARPGROUP.ARRIVE ;  /* 0x00000000000079c5 */ /* 0x000fe20000000000 */
[----:B------:R-:W-:Y:S02]  /*a4a0*/  F2FP.BF16.F32.PACK_AB R212, R97, R96 ;  /* 0x0000006061d4723e */ /* 0x000fe400000010ff */
[----:B------:R-:W-:Y:S01]  /*a4b0*/  F2FP.BF16.F32.PACK_AB R214, R101, R100 ;  /* 0x0000006465d6723e */ /* 0x000fe200000010ff */
[----:B------:R-:W1:Y:S01]  /*a4c0*/  MUFU.EX2 R140, R140 ;  /* 0x0000008c008c7308 */ /* 0x000e620000000800 */
[C---:B--2---:R-:W-:Y:S01]  /*a4d0*/  FADD.FTZ R106, R128.reuse, R123 ;  /* 0x0000007b806a7221 */ /* 0x044fe20000010000 */
[----:B------:R-:W-:Y:S01]  /*a4e0*/  HGMMA.64x128x16.F32.BF16 R24, R216, gdesc[UR8].tnspB, R24, gsb0 ;  /* 0x41e00008d8187df0 */ /* 0x000fe20008001818 */
[----:B------:R-:W-:-:S05]  /*a4f0*/  F2FP.BF16.F32.PACK_AB R187, R128, R187 ;  /* 0x000000bb80bb723e */ /* 0x000fca00000010ff */
[----:B------:R-:W2:Y:S01]  /*a500*/  MUFU.EX2 R191, R191 ;  /* 0x000000bf00bf7308 */ /* 0x000ea20000000800 */
[----:B0-----:R-:W-:-:S07]  /*a510*/  FADD.FTZ R123, R189, R106 ;  /* 0x0000006abd7b7221 */ /* 0x001fce0000010000 */
[----:B------:R0:W-:Y:S01]  /*a520*/  MUFU.EX2 R114, R127 ;  /* 0x0000007f00727308 */ /* 0x0001e20000000800 */
[C---:B-1----:R-:W-:Y:S01]  /*a530*/  FADD.FTZ R106, R140.reuse, R123 ;  /* 0x0000007b8c6a7221 */ /* 0x042fe20000010000 */
[----:B------:R-:W-:-:S06]  /*a540*/  F2FP.BF16.F32.PACK_AB R189, R140, R189 ;  /* 0x000000bd8cbd723e */ /* 0x000fcc00000010ff */
[----:B------:R-:W1:Y:S01]  /*a550*/  MUFU.EX2 R132, R132 ;  /* 0x0000008400847308 */ /* 0x000e620000000800 */
[----:B0-----:R-:W-:-:S04]  /*a560*/  FADD.FTZ R127, R153, R118 ;  /* 0x00000076997f7221 */ /* 0x001fc80000010000 */
[----:B------:R-:W-:Y:S01]  /*a570*/  FADD.FTZ R118, R188, R127 ;  /* 0x0000007fbc767221 */ /* 0x000fe20000010000 */
[C---:B------:R-:W-:Y:S02]  /*a580*/  F2FP.BF16.F32.PACK_AB R188, R145.reuse, R188 ;  /* 0x000000bc91bc723e */ /* 0x040fe400000010ff */
[----:B------:R-:W0:Y:S01]  /*a590*/  MUFU.EX2 R193, R193 ;  /* 0x000000c100c17308 */ /* 0x000e220000000800 */
[----:B------:R-:W-:-:S04]  /*a5a0*/  FADD.FTZ R127, R145, R118 ;  /* 0x00000076917f7221 */ /* 0x000fc80000010000 */
[----:B------:R-:W-:Y:S01]  /*a5b0*/  FADD.FTZ R118, R190, R127 ;  /* 0x0000007fbe767221 */ /* 0x000fe20000010000 */
[C---:B------:R-:W-:Y:S02]  /*a5c0*/  F2FP.BF16.F32.PACK_AB R190, R149.reuse, R190 ;  /* 0x000000be95be723e */ /* 0x040fe400000010ff */
[----:B------:R-:W3:Y:S01]  /*a5d0*/  MUFU.EX2 R136, R136 ;  /* 0x0000008800887308 */ /* 0x000ee20000000800 */
[----:B------:R-:W-:-:S04]  /*a5e0*/  FADD.FTZ R123, R149, R118 ;  /* 0x00000076957b7221 */ /* 0x000fc80000010000 */
[----:B------:R-:W-:Y:S01]  /*a5f0*/  FADD.FTZ R112, R192, R123 ;  /* 0x0000007bc0707221 */ /* 0x000fe20000010000 */
[----:B------:R-:W-:Y:S02]  /*a600*/  F2FP.BF16.F32.PACK_AB R192, R137, R192 ;  /* 0x000000c089c0723e */ /* 0x000fe400000010ff */
[----:B------:R-:W4:Y:S08]  /*a610*/  MUFU.EX2 R195, R195 ;  /* 0x000000c300c37308 */ /* 0x000f300000000800 */
[----:B------:R2:W-:Y:S08]  /*a620*/  MUFU.EX2 R98, R115 ;  /* 0x0000007300627308 */ /* 0x0005f00000000800 */
[----:B------:R-:W5:Y:S01]  /*a630*/  MUFU.EX2 R138, R138 ;  /* 0x0000008a008a7308 */ /* 0x000f620000000800 */
[----:B--2---:R-:W-:Y:S01]  /*a640*/  FADD.FTZ R115, R191, R106 ;  /* 0x0000006abf737221 */ /* 0x004fe20000010000 */
[----:B-1----:R-:W-:-:S03]  /*a650*/  F2FP.BF16.F32.PACK_AB R191, R132, R191 ;  /* 0x000000bf84bf723e */ /* 0x002fc600000010ff */
[----:B------:R-:W-:Y:S01]  /*a660*/  FADD.FTZ R118, R132, R115 ;  /* 0x0000007384767221 */ /* 0x000fe20000010000 */
[----:B------:R-:W-:Y:S02]  /*a670*/  FADD.FTZ R115, R137, R112 ;  /* 0x0000007089737221 */ /* 0x000fe40000010000 */
[----:B------:R1:W-:Y:S08]  /*a680*/  MUFU.EX2 R15, R176 ;  /* 0x000000b0000f7308 */ /* 0x0003f00000000800 */
[----:B------:R-:W2:Y:S01]  /*a690*/  MUFU.EX2 R197, R197 ;  /* 0x000000c500c57308 */ /* 0x000ea20000000800 */
[----:B-1----:R-:W-:Y:S01]  /*a6a0*/  F2FP.BF16.F32.PACK_AB R176, R168, R21 ;  /* 0x00000015a8b0723e */ /* 0x002fe200000010ff */
[----:B0-----:R-:W-:Y:S01]  /*a6b0*/  FADD.FTZ R21, R193, R118 ;  /* 0x00000076c1157221 */ /* 0x001fe20000010000 */
[----:B------:R-:W-:Y:S01]  /*a6c0*/  FADD.FTZ R118, R194, R115 ;  /* 0x00000073c2767221 */ /* 0x000fe20000010000 */
[----:B---3--:R-:W-:-:S02]  /*a6d0*/  F2FP.BF16.F32.PACK_AB R193, R136, R193 ;  /* 0x000000c188c1723e */ /* 0x008fc400000010ff */
[----:B------:R-:W-:Y:S01]  /*a6e0*/  FADD.FTZ R112, R136, R21 ;  /* 0x0000001588707221 */ /* 0x000fe20000010000 */
[C---:B------:R-:W-:Y:S01]  /*a6f0*/  FADD.FTZ R115, R141.reuse, R118 ;  /* 0x000000768d737221 */ /* 0x040fe20000010000 */
[----:B------:R-:W0:Y:S01]  /*a700*/  MUFU.EX2 R130, R130 ;  /* 0x0000008200827308 */ /* 0x000e220000000800 */
[----:B------:R-:W-:Y:S01]  /*a710*/  F2FP.BF16.F32.PACK_AB R194, R141, R194 ;  /* 0x000000c28dc2723e */ /* 0x000fe200000010ff */
[----:B----4-:R-:W-:Y:S01]  /*a720*/  FADD.FTZ R21, R195, R112 ;  /* 0x00000070c3157221 */ /* 0x010fe20000010000 */
[----:B------:R-:W-:Y:S01]  /*a730*/  FADD.FTZ R116, R196, R115 ;  /* 0x00000073c4747221 */ /* 0x000fe20000010000 */
[C---:B-----5:R-:W-:Y:S02]  /*a740*/  F2FP.BF16.F32.PACK_AB R195, R138.reuse, R195 ;  /* 0x000000c38ac3723e */ /* 0x060fe400000010ff */
[----:B------:R-:W-:Y:S01]  /*a750*/  FADD.FTZ R112, R138, R21 ;  /* 0x000000158a707221 */ /* 0x000fe20000010000 */
[C---:B------:R-:W-:Y:S01]  /*a760*/  FADD.FTZ R115, R157.reuse, R116 ;  /* 0x000000749d737221 */ /* 0x040fe20000010000 */
[----:B------:R-:W1:Y:S01]  /*a770*/  MUFU.EX2 R134, R134 ;  /* 0x0000008600867308 */ /* 0x000e620000000800 */
[----:B------:R-:W-:Y:S01]  /*a780*/  F2FP.BF16.F32.PACK_AB R196, R157, R196 ;  /* 0x000000c49dc4723e */ /* 0x000fe200000010ff */
[----:B--2---:R-:W-:Y:S01]  /*a790*/  FADD.FTZ R21, R197, R112 ;  /* 0x00000070c5157221 */ /* 0x004fe20000010000 */
[----:B------:R-:W-:Y:S01]  /*a7a0*/  FADD.FTZ R112, R198, R115 ;  /* 0x00000073c6707221 */ /* 0x000fe20000010000 */
[----:B------:R-:W-:-:S04]  /*a7b0*/  F2FP.BF16.F32.PACK_AB R198, R129, R198 ;  /* 0x000000c681c6723e */ /* 0x000fc800000010ff */
[----:B------:R-:W2:Y:S01]  /*a7c0*/  MUFU.EX2 R199, R199 ;  /* 0x000000c700c77308 */ /* 0x000ea20000000800 */
[C---:B0-----:R-:W-:Y:S01]  /*a7d0*/  FADD.FTZ R21, R130.reuse, R21 ;  /* 0x0000001582157221 */ /* 0x041fe20000010000 */
[----:B------:R-:W-:-:S06]  /*a7e0*/  F2FP.BF16.F32.PACK_AB R197, R130, R197 ;  /* 0x000000c582c5723e */ /* 0x000fcc00000010ff */
[----:B------:R-:W0:Y:S01]  /*a7f0*/  MUFU.EX2 R201, R201 ;  /* 0x000000c900c97308 */ /* 0x000e220000000800 */
[----:B-1----:R-:W-:Y:S01]  /*a800*/  FADD.FTZ R116, R134, R21 ;  /* 0x0000001586747221 */ /* 0x002fe20000010000 */
[----:B------:R-:W-:-:S04]  /*a810*/  FADD.FTZ R21, R129, R112 ;  /* 0x0000007081157221 */ /* 0x000fc80000010000 */
[----:B------:R-:W-:Y:S01]  /*a820*/  FADD.FTZ R112, R200, R21 ;  /* 0x00000015c8707221 */ /* 0x000fe20000010000 */
[----:B------:R-:W-:Y:S01]  /*a830*/  F2FP.BF16.F32.PACK_AB R200, R121, R200 ;  /* 0x000000c879c8723e */ /* 0x000fe200000010ff */
[----:B------:R-:W1:Y:S01]  /*a840*/  MUFU.EX2 R12, R12 ;  /* 0x0000000c000c7308 */ /* 0x000e620000000800 */
[C---:B--2---:R-:W-:Y:S01]  /*a850*/  FADD.FTZ R116, R199.reuse, R116 ;  /* 0x00000074c7747221 */ /* 0x044fe20000010000 */
[----:B------:R-:W-:-:S06]  /*a860*/  F2FP.BF16.F32.PACK_AB R199, R199, R134 ;  /* 0x00000086c7c7723e */ /* 0x000fcc00000010ff */
[----:B------:R-:W2:Y:S01]  /*a870*/  MUFU.EX2 R203, R203 ;  /* 0x000000cb00cb7308 */ /* 0x000ea20000000800 */
[----:B0-----:R-:W-:-:S07]  /*a880*/  FADD.FTZ R21, R201, R116 ;  /* 0x00000074c9157221 */ /* 0x001fce0000010000 */
[----:B------:R-:W0:Y:S01]  /*a890*/  MUFU.EX2 R205, R205 ;  /* 0x000000cd00cd7308 */ /* 0x000e220000000800 */
[----:B-1----:R-:W-:-:S07]  /*a8a0*/  F2FP.BF16.F32.PACK_AB R201, R12, R201 ;  /* 0x000000c90cc9723e */ /* 0x002fce00000010ff */
[----:B------:R1:W-:Y:S01]  /*a8b0*/  MUFU.EX2 R108, R107 ;  /* 0x0000006b006c7308 */ /* 0x0003e20000000800 */
[----:B------:R-:W-:Y:S02]  /*a8c0*/  WARPGROUP.DEPBAR.LE gsb0, 0x0 ;  /* 0x00008000000079c5 */ /* 0x000fe40000010000 */
[----:B------:R3:W-:Y:S06]  /*a8d0*/  BAR.ARV R131, 0x100 ;  /* 0x000400830000751d */ /* 0x0007ec0000002000 */
[----:B-1----:R-:W-:Y:S01]  /*a8e0*/  FADD.FTZ R107, R121, R112 ;  /* 0x00000070796b7221 */ /* 0x002fe20000010000 */
[----:B------:R-:W-:Y:S01]  /*a8f0*/  FADD.FTZ R112, R12, R21 ;  /* 0x000000150c707221 */ /* 0x000fe20000010000 */
[----:B------:R-:W1:Y:S01]  /*a900*/  MUFU.EX2 R207, R207 ;  /* 0x000000cf00cf7308 */ /* 0x000e620000000800 */
[----:B------:R4:W-:Y:S01]  /*a910*/  @!P1 SYNCS.ARRIVE.TRANS64.RED.A1T0 RZ, [R133+URZ], RZ ;  /* 0x000000ff85ff99a7 */ /* 0x0009e2000810043f */
[----:B------:R-:W-:Y:S01]  /*a920*/  FADD.FTZ R116, R202, R107 ;  /* 0x0000006bca747221 */ /* 0x000fe20000010000 */
[----:B--2---:R-:W-:Y:S01]  /*a930*/  FADD.FTZ R21, R203, R112 ;  /* 0x00000070cb157221 */ /* 0x004fe20000010000 */
[----:B------:R-:W-:Y:S01]  /*a940*/  F2FP.BF16.F32.PACK_AB R218, R15, R104 ;  /* 0x000000680fda723e */ /* 0x000fe200000010ff */
[----:B------:R-:W-:Y:S01]  /*a950*/  FMUL.FTZ R24, R24, R20 ;  /* 0x0000001418187220 */ /* 0x000fe20000410000 */
[----:B------:R-:W-:Y:S01]  /*a960*/  FADD.FTZ R107, R125, R116 ;  /* 0x000000747d6b7221 */ /* 0x000fe20000010000 */
[----:B------:R-:W-:Y:S01]  /*a970*/  FADD.FTZ R112, R114, R21 ;  /* 0x0000001572707221 */ /* 0x000fe20000010000 */
[----:B------:R-:W2:Y:S01]  /*a980*/  MUFU.EX2 R106, R119 ;  /* 0x00000077006a7308 */ /* 0x000ea20000000800 */
[----:B----4-:R-:W-:-:S02]  /*a990*/  IMAD.U32 R133, RZ, RZ, UR7 ;  /* 0x00000007ff857e24 */ /* 0x010fc4000f8e00ff */
[----:B------:R-:W-:Y:S01]  /*a9a0*/  FADD.FTZ R116, R204, R107 ;  /* 0x0000006bcc747221 */ /* 0x000fe20000010000 */
[----:B0-----:R-:W-:Y:S01]  /*a9b0*/  FADD.FTZ R21, R205, R112 ;  /* 0x00000070cd157221 */ /* 0x001fe20000010000 */
[----:B------:R-:W-:Y:S01]  /*a9c0*/  R2UR UR7, R2 ;  /* 0x00000000020772ca */ /* 0x000fe200000e0000 */
[----:B------:R-:W-:Y:S02]  /*a9d0*/  @!P1 IMAD R133, R133, 0x8, R0 ;  /* 0x0000000885859824 */ /* 0x000fe400078e0200 */
[----:B------:R-:W-:Y:S01]  /*a9e0*/  FADD.FTZ R107, R113, R116 ;  /* 0x00000074716b7221 */ /* 0x000fe20000010000 */
[----:B------:R-:W-:Y:S01]  /*a9f0*/  FADD.FTZ R112, R98, R21 ;  /* 0x0000001562707221 */ /* 0x000fe20000010000 */
[----:B------:R-:W0:Y:S01]  /*aa00*/  MUFU.EX2 R209, R209 ;  /* 0x000000d100d17308 */ /* 0x000e220000000800 */
[----:B---3--:R-:W-:Y:S02]  /*aa10*/  @!P1 VIADD R131, R133, 0x34860 ;  /* 0x0003486085839836 */ /* 0x008fe40000000000 */
[----:B------:R-:W-:Y:S01]  /*aa20*/  FADD.FTZ R116, R206, R107 ;  /* 0x0000006bce747221 */ /* 0x000fe20000010000 */
[----:B-1----:R-:W-:Y:S01]  /*aa30*/  FADD.FTZ R21, R207, R112 ;  /* 0x00000070cf157221 */ /* 0x002fe20000010000 */
[-C--:B------:R-:W-:Y:S01]  /*aa40*/  FMUL.FTZ R25, R25, R20.reuse ;  /* 0x0000001419197220 */ /* 0x080fe20000410000 */
[-C--:B------:R-:W-:Y:S01]  /*aa50*/  FMUL.FTZ R28, R28, R20.reuse ;  /* 0x000000141c1c7220 */ /* 0x080fe20000410000 */
[----:B------:R-:W-:Y:S01]  /*aa60*/  @!P1 PRMT R131, RZ, 0x654, R131 ;  /* 0x00000654ff839816 */ /* 0x000fe20000000083 */
[-C--:B------:R-:W-:Y:S01]  /*aa70*/  FMUL.FTZ R29, R29, R20.reuse ;  /* 0x000000141d1d7220 */ /* 0x080fe20000410000 */
[----:B------:R-:W1:Y:S01]  /*aa80*/  MUFU.EX2 R110, R110 ;  /* 0x0000006e006e7308 */ /* 0x000e620000000800 */
[----:B--2---:R-:W-:Y:S01]  /*aa90*/  FADD.FTZ R112, R106, R21 ;  /* 0x000000156a707221 */ /* 0x004fe20000010000 */
[----:B------:R2:W-:Y:S01]  /*aaa0*/  @!P1 SYNCS.ARRIVE.TRANS64.RED.A1T0 RZ, [R131+URZ], RZ ;  /* 0x000000ff83ff99a7 */ /* 0x0005e2000810043f */
[-C--:B------:R-:W-:Y:S01]  /*aab0*/  FMUL.FTZ R32, R32, R20.reuse ;  /* 0x0000001420207220 */ /* 0x080fe20000410000 */
[-C--:B------:R-:W-:Y:S01]  /*aac0*/  FMUL.FTZ R33, R33, R20.reuse ;  /* 0x0000001421217220 */ /* 0x080fe20000410000 */
[-C--:B------:R-:W-:Y:S01]  /*aad0*/  FMUL.FTZ R36, R36, R20.reuse ;  /* 0x0000001424247220 */ /* 0x080fe20000410000 */
[-C--:B------:R-:W-:Y:S01]  /*aae0*/  FMUL.FTZ R37, R37, R20.reuse ;  /* 0x0000001425257220 */ /* 0x080fe20000410000 */
[-C--:B------:R-:W-:Y:S01]  /*aaf0*/  FMUL.FTZ R40, R40, R20.reuse ;  /* 0x0000001428287220 */ /* 0x080fe20000410000 */
[----:B------:R3:W-:Y:S01]  /*ab00*/  MUFU.EX2 R213, R99 ;  /* 0x0000006300d57308 */ /* 0x0007e20000000800 */
[----:B0-----:R-:W-:Y:S01]  /*ab10*/  FADD.FTZ R21, R209, R112 ;  /* 0x00000070d1157221 */ /* 0x001fe20000010000 */
[-C--:B------:R-:W-:Y:S01]  /*ab20*/  FMUL.FTZ R41, R41, R20.reuse ;  /* 0x0000001429297220 */ /* 0x080fe20000410000 */
[-C--:B------:R-:W-:Y:S01]  /*ab30*/  FMUL.FTZ R44, R44, R20.reuse ;  /* 0x000000142c2c7220 */ /* 0x080fe20000410000 */
[-C--:B------:R-:W-:Y:S01]  /*ab40*/  FMUL.FTZ R45, R45, R20.reuse ;  /* 0x000000142d2d7220 */ /* 0x080fe20000410000 */
[----:B------:R-:W-:Y:S01]  /*ab50*/  FADD.FTZ R21, R108, R21 ;  /* 0x000000156c157221 */ /* 0x000fe20000010000 */
[-C--:B------:R-:W-:Y:S01]  /*ab60*/  FMUL.FTZ R48, R48, R20.reuse ;  /* 0x0000001430307220 */ /* 0x080fe20000410000 */
[-C--:B------:R-:W-:Y:S01]  /*ab70*/  FMUL.FTZ R49, R49, R20.reuse ;  /* 0x0000001431317220 */ /* 0x080fe20000410000 */
[----:B------:R-:W0:Y:S01]  /*ab80*/  MUFU.EX2 R111, R111 ;  /* 0x0000006f006f7308 */ /* 0x000e220000000800 */
[----:B---3--:R-:W-:Y:S01]  /*ab90*/  FADD.FTZ R99, R117, R116 ;  /* 0x0000007475637221 */ /* 0x008fe20000010000 */
[-C--:B------:R-:W-:Y:S01]  /*aba0*/  FMUL.FTZ R52, R52, R20.reuse ;  /* 0x0000001434347220 */ /* 0x080fe20000410000 */
[-C--:B------:R-:W-:Y:S01]  /*abb0*/  FMUL.FTZ R53, R53, R20.reuse ;  /* 0x0000001435357220 */ /* 0x080fe20000410000 */
[-C--:B------:R-:W-:Y:S01]  /*abc0*/  FMUL.FTZ R56, R56, R20.reuse ;  /* 0x0000001438387220 */ /* 0x080fe20000410000 */
[-C--:B------:R-:W-:Y:S01]  /*abd0*/  FMUL.FTZ R57, R57, R20.reuse ;  /* 0x0000001439397220 */ /* 0x080fe20000410000 */
[-C--:B------:R-:W-:Y:S01]  /*abe0*/  FMUL.FTZ R60, R60, R20.reuse ;  /* 0x000000143c3c7220 */ /* 0x080fe20000410000 */
[-C--:B------:R-:W-:Y:S01]  /*abf0*/  FMUL.FTZ R61, R61, R20.reuse ;  /* 0x000000143d3d7220 */ /* 0x080fe20000410000 */
[----:B------:R3:W-:Y:S01]  /*ac00*/  MUFU.EX2 R215, R102 ;  /* 0x0000006600d77308 */ /* 0x0007e20000000800 */
[-C--:B------:R-:W-:Y:S01]  /*ac10*/  FMUL.FTZ R64, R64, R20.reuse ;  /* 0x0000001440407220 */ /* 0x080fe20000410000 */
[-C--:B------:R-:W-:Y:S01]  /*ac20*/  FMUL.FTZ R65, R65, R20.reuse ;  /* 0x0000001441417220 */ /* 0x080fe20000410000 */
[-C--:B------:R-:W-:Y:S01]  /*ac30*/  FMUL.FTZ R68, R68, R20.reuse ;  /* 0x0000001444447220 */ /* 0x080fe20000410000 */
[-C--:B------:R-:W-:Y:S01]  /*ac40*/  FMUL.FTZ R69, R69, R20.reuse ;  /* 0x0000001445457220 */ /* 0x080fe20000410000 */
[-C--:B------:R-:W-:Y:S01]  /*ac50*/  FMUL.FTZ R72, R72, R20.reuse ;  /* 0x0000001448487220 */ /* 0x080fe20000410000 */
[-C--:B------:R-:W-:Y:S01]  /*ac60*/  FMUL.FTZ R73, R73, R20.reuse ;  /* 0x0000001449497220 */ /* 0x080fe20000410000 */
[-C--:B------:R-:W-:Y:S01]  /*ac70*/  FMUL.FTZ R76, R76, R20.reuse ;  /* 0x000000144c4c7220 */ /* 0x080fe20000410000 */
[----:B------:R-:W4:Y:S01]  /*ac80*/  MUFU.EX2 R13, R13 ;  /* 0x0000000d000d7308 */ /* 0x000f220000000800 */
[----:B---3--:R-:W-:Y:S01]  /*ac90*/  FADD.FTZ R102, R208, R99 ;  /* 0x00000063d0667221 */ /* 0x008fe20000010000 */
[-C--:B------:R-:W-:Y:S01]  /*aca0*/  FMUL.FTZ R77, R77, R20.reuse ;  /* 0x000000144d4d7220 */ /* 0x080fe20000410000 */
[-C--:B------:R-:W-:Y:S01]  /*acb0*/  FMUL.FTZ R80, R80, R20.reuse ;  /* 0x0000001450507220 */ /* 0x080fe20000410000 */
[-C--:B------:R-:W-:Y:S01]  /*acc0*/  FMUL.FTZ R81, R81, R20.reuse ;  /* 0x0000001451517220 */ /* 0x080fe20000410000 */
[----:B------:R-:W-:Y:S01]  /*acd0*/  FADD.FTZ R99, R105, R102 ;  /* 0x0000006669637221 */ /* 0x000fe20000010000 */
[----:B-1----:R-:W-:Y:S01]  /*ace0*/  FADD.FTZ R102, R110, R21 ;  /* 0x000000156e667221 */ /* 0x002fe20000010000 */
[-C--:B------:R-:W-:Y:S01]  /*acf0*/  FMUL.FTZ R84, R84, R20.reuse ;  /* 0x0000001454547220 */ /* 0x080fe20000410000 */
[----:B------:R-:W1:Y:S01]  /*ad00*/  MUFU.EX2 R103, R103 ;  /* 0x0000006700677308 */ /* 0x000e620000000800 */
[----:B------:R-:W-:Y:S01]  /*ad10*/  FADD.FTZ R12, R210, R99 ;  /* 0x00000063d20c7221 */ /* 0x000fe20000010000 */
[----:B0-----:R-:W-:Y:S01]  /*ad20*/  FADD.FTZ R102, R111, R102 ;  /* 0x000000666f667221 */ /* 0x001fe20000010000 */
[----:B------:R-:W-:Y:S01]  /*ad30*/  FMUL.FTZ R85, R85, R20 ;  /* 0x0000001455557220 */ /* 0x000fe20000410000 */
[----:B------:R-:W-:Y:S01]  /*ad40*/  F2FP.BF16.F32.PACK_AB R202, R125, R202 ;  /* 0x000000ca7dca723e */ /* 0x000fe200000010ff */
[----:B------:R-:W-:Y:S01]  /*ad50*/  FADD.FTZ R21, R109, R12 ;  /* 0x0000000c6d157221 */ /* 0x000fe20000010000 */
[----:B------:R-:W-:Y:S01]  /*ad60*/  F2FP.BF16.F32.PACK_AB R203, R114, R203 ;  /* 0x000000cb72cb723e */ /* 0x000fe200000010ff */
[-C--:B------:R-:W-:Y:S01]  /*ad70*/  FMUL.FTZ R26, R26, R93.reuse ;  /* 0x0000005d1a1a7220 */ /* 0x080fe20000410000 */
[----:B------:R-:W0:Y:S01]  /*ad80*/  MUFU.EX2 R217, R90 ;  /* 0x0000005a00d97308 */ /* 0x000e220000000800 */
[----:B------:R-:W-:Y:S01]  /*ad90*/  FADD.FTZ R12, R96, R21 ;  /* 0x00000015600c7221 */ /* 0x000fe20000010000 */
[----:B----4-:R-:W-:Y:S01]  /*ada0*/  FADD.FTZ R102, R13, R102 ;  /* 0x000000660d667221 */ /* 0x010fe20000010000 */
[----:B------:R-:W-:Y:S01]  /*adb0*/  F2FP.BF16.F32.PACK_AB R204, R113, R204 ;  /* 0x000000cc71cc723e */ /* 0x000fe200000010ff */
[----:B------:R-:W-:Y:S01]  /*adc0*/  FMUL.FTZ R27, R27, R93 ;  /* 0x0000005d1b1b7220 */ /* 0x000fe20000410000 */
[----:B------:R-:W-:Y:S01]  /*add0*/  FADD.FTZ R21, R97, R12 ;  /* 0x0000000c61157221 */ /* 0x000fe20000010000 */
[C---:B------:R-:W-:Y:S01]  /*ade0*/  FADD.FTZ R102, R213.reuse, R102 ;  /* 0x00000066d5667221 */ /* 0x040fe20000010000 */
[----:B------:R-:W-:Y:S01]  /*adf0*/  F2FP.BF16.F32.PACK_AB R213, R213, R13 ;  /* 0x0000000dd5d5723e */ /* 0x000fe200000010ff */
[----:B------:R-:W3:Y:S01]  /*ae00*/  MUFU.EX2 R91, R91 ;  /* 0x0000005b005b7308 */ /* 0x000ee20000000800 */
[----:B------:R-:W-:Y:S01]  /*ae10*/  FADD.FTZ R12, R100, R21 ;  /* 0x00000015640c7221 */ /* 0x000fe20000010000 */
[----:B------:R-:W-:Y:S01]  /*ae20*/  FADD.FTZ R102, R215, R102 ;  /* 0x00000066d7667221 */ /* 0x000fe20000010000 */
[----:B------:R-:W-:Y:S01]  /*ae30*/  F2FP.BF16.F32.PACK_AB R205, R98, R205 ;  /* 0x000000cd62cd723e */ /* 0x000fe200000010ff */
[----:B------:R-:W-:Y:S01]  /*ae40*/  FMUL.FTZ R30, R30, R93 ;  /* 0x0000005d1e1e7220 */ /* 0x000fe20000410000 */
[----:B------:R-:W-:Y:S01]  /*ae50*/  FADD.FTZ R21, R101, R12 ;  /* 0x0000000c65157221 */ /* 0x000fe20000010000 */
[----:B-1----:R-:W-:Y:S01]  /*ae60*/  FADD.FTZ R102, R103, R102 ;  /* 0x0000006667667221 */ /* 0x002fe20000010000 */
[----:B------:R-:W-:Y:S01]  /*ae70*/  F2FP.BF16.F32.PACK_AB R206, R117, R206 ;  /* 0x000000ce75ce723e */ /* 0x000fe200000010ff */
[----:B------:R-:W1:Y:S01]  /*ae80*/  MUFU.EX2 R219, R94 ;  /* 0x0000005e00db7308 */ /* 0x000e620000000800 */
[----:B------:R-:W-:Y:S01]  /*ae90*/  FADD.FTZ R12, R88, R21 ;  /* 0x00000015580c7221 */ /* 0x000fe20000010000 */
[----:B0-----:R-:W-:Y:S01]  /*aea0*/  FADD.FTZ R102, R217, R102 ;  /* 0x00000066d9667221 */ /* 0x001fe20000010000 */
[----:B------:R-:W-:Y:S01]  /*aeb0*/  F2FP.BF16.F32.PACK_AB R207, R106, R207 ;  /* 0x000000cf6acf723e */ /* 0x000fe200000010ff */
[-C--:B------:R-:W-:Y:S01]  /*aec0*/  FMUL.FTZ R31, R31, R93.reuse ;  /* 0x0000005d1f1f7220 */ /* 0x080fe20000410000 */
[----:B------:R-:W-:Y:S01]  /*aed0*/  FADD.FTZ R13, R89, R12 ;  /* 0x0000000c590d7221 */ /* 0x000fe20000010000 */
[----:B------:R-:W-:Y:S01]  /*aee0*/  F2FP.BF16.F32.PACK_AB R208, R105, R208 ;  /* 0x000000d069d0723e */ /* 0x000fe200000010ff */
[----:B------:R-:W-:Y:S01]  /*aef0*/  FMUL.FTZ R34, R34, R93 ;  /* 0x0000005d22227220 */ /* 0x000fe20000410000 */
[----:B------:R-:W0:Y:S01]  /*af00*/  MUFU.EX2 R95, R95 ;  /* 0x0000005f005f7308 */ /* 0x000e220000000800 */
[----:B---3--:R-:W-:Y:S01]  /*af10*/  FADD.FTZ R102, R91, R102 ;  /* 0x000000665b667221 */ /* 0x008fe20000010000 */
[----:B------:R-:W-:Y:S01]  /*af20*/  FADD.FTZ R12, R104, R13 ;  /* 0x0000000d680c7221 */ /* 0x000fe20000010000 */
[----:B------:R-:W-:Y:S01]  /*af30*/  F2FP.BF16.F32.PACK_AB R209, R108, R209 ;  /* 0x000000d16cd1723e */ /* 0x000fe200000010ff */
[-C--:B------:R-:W-:Y:S01]  /*af40*/  FMUL.FTZ R35, R35, R93.reuse ;  /* 0x0000005d23237220 */ /* 0x080fe20000410000 */
[----:B------:R-:W-:Y:S01]  /*af50*/  F2FP.BF16.F32.PACK_AB R210, R109, R210 ;  /* 0x000000d26dd2723e */ /* 0x000fe200000010ff */
[----:B------:R-:W-:Y:S01]  /*af60*/  FADD.FTZ R13, R15, R12 ;  /* 0x0000000c0f0d7221 */ /* 0x000fe20000010000 */
[----:B------:R-:W-:Y:S01]  /*af70*/  F2FP.BF16.F32.PACK_AB R211, R111, R110 ;  /* 0x0000006e6fd3723e */ /* 0x000fe200000010ff */
[----:B------:R-:W-:Y:S01]  /*af80*/  FMUL.FTZ R38, R38, R93 ;  /* 0x0000005d26267220 */ /* 0x000fe20000410000 */
[----:B-1----:R-:W-:Y:S01]  /*af90*/  FADD.FTZ R102, R219, R102 ;  /* 0x00000066db667221 */ /* 0x002fe20000010000 */
[----:B------:R-:W-:Y:S01]  /*afa0*/  F2FP.BF16.F32.PACK_AB R215, R103, R215 ;  /* 0x000000d767d7723e */ /* 0x000fe200000010ff */
[-C--:B------:R-:W-:Y:S01]  /*afb0*/  FMUL.FTZ R39, R39, R93.reuse ;  /* 0x0000005d27277220 */ /* 0x080fe20000410000 */
[----:B------:R-:W-:Y:S01]  /*afc0*/  F2FP.BF16.F32.PACK_AB R216, R89, R88 ;  /* 0x0000005859d8723e */ /* 0x000fe200000010ff */
[----:B------:R-:W-:Y:S01]  /*afd0*/  FMUL.FTZ R42, R42, R93 ;  /* 0x0000005d2a2a7220 */ /* 0x000fe20000410000 */
[----:B------:R-:W-:Y:S01]  /*afe0*/  F2FP.BF16.F32.PACK_AB R217, R91, R217 ;  /* 0x000000d95bd9723e */ /* 0x000fe200000010ff */
[-C--:B------:R-:W-:Y:S01]  /*aff0*/  FMUL.FTZ R43, R43, R93.reuse ;  /* 0x0000005d2b2b7220 */ /* 0x080fe20000410000 */
[----:B------:R-:W-:Y:S01]  /*b000*/  FMUL.FTZ R46, R46, R93 ;  /* 0x0000005d2e2e7220 */ /* 0x000fe20000410000 */
[C---:B0-----:R-:W-:Y:S01]  /*b010*/  FADD.FTZ R12, R95.reuse, R102 ;  /* 0x000000665f0c7221 */ /* 0x041fe20000010000 */
        /* <DEDUP_REMOVED lines=23> */
[----:B------:R-:W-:Y:S02]  /*b190*/  IMAD.MOV.U32 R15, RZ, RZ, R92 ;  /* 0x000000ffff0f7224 */ /* 0x000fe400078e005c */
[----:B------:R-:W-:Y:S01]  /*b1a0*/  IMAD.MOV.U32 R21, RZ, RZ, R10 ;  /* 0x000000ffff157224 */ /* 0x000fe200078e000a */
[----:B--2---:R-:W-:Y:S06]  /*b1b0*/  @P2 BRA `(.L_x_7066) ;  /* 0xffffffb400182947 */ /* 0x004fec000383ffff */
.L_x_7057:
[----:B------:R-:W-:Y:S06]  /*b1c0*/  BAR.ARV 0x8, 0x180 ;  /* 0x0206000000007b1d */ /* 0x000fec0000002000 */
[----:B------:R-:W-:Y:S05]  /*b1d0*/  @!P0 BRA `(.L_x_7067) ;  /* 0x0000000000048947 */ /* 0x000fea0003800000 */
[----:B------:R-:W-:Y:S01]  /*b1e0*/  BPT.TRAP 0x1 ;  /* 0x000000040000795c */ /* 0x000fe20000300000 */
.L_x_7067:
[----:B------:R-:W-:Y:S01]  /*b1f0*/  IMAD R8, R2, 0x8, R0 ;  /* 0x0000000802087824 */ /* 0x000fe200078e0200 */
[----:B------:R-:W-:-:S04]  /*b200*/  SHF.L.U32 R3, R16, 0x1f, RZ ;  /* 0x0000001f10037819 */ /* 0x000fc800000006ff */
[----:B------:R0:W1:Y:S01]  /*b210*/  SYNCS.PHASECHK.TRANS64.TRYWAIT P2, [R8+URZ+0x34850], R3 ;  /* 0x03485003080075a7 */ /* 0x000062000804017f */
[----:B------:R-:W-:Y:S05]  /*b220*/  @!P0 BRA `(.L_x_7068) ;  /* 0x0000000000048947 */ /* 0x000fea0003800000 */
[----:B------:R-:W-:Y:S01]  /*b230*/  BPT.TRAP 0x1 ;  /* 0x000000040000795c */ /* 0x000fe20000300000 */
.L_x_7068:
[----:B-1----:R-:W-:Y:S05]  /*b240*/  @P2 BRA `(.L_x_7069) ;  /* 0x0000000000082947 */ /* 0x002fea0003800000 */
[----:B------:R-:W1:Y:S02]  /*b250*/  SYNCS.PHASECHK.TRANS64.TRYWAIT P0, [R8+URZ+0x34850], R3 ;  /* 0x03485003080075a7 */ /* 0x000e64000800017f */
[----:B-1----:R-:W-:Y:S05]  /*b260*/  @!P0 BRA `(.L_x_7070) ;  /* 0x0000008800548947 */ /* 0x002fea0003800000 */
.L_x_7069:
[----:B------:R-:W-:Y:S05]  /*b270*/  WARPSYNC.ALL ;  /* 0x0000000000007948 */ /* 0x000fea0003800000 */
[----:B------:R-:W-:Y:S01]  /*b280*/  VIADD R0, R0, 0x400 ;  /* 0x0000040000007836 */ /* 0x000fe20000000000 */
[----:B------:R-:W-:Y:S01]  /*b290*/  WARPGROUP.ARRIVE ;  /* 0x00000000000079c5 */ /* 0x000fe20000000000 */
[----:B------:R-:W-:Y:S01]  /*b2a0*/  IMAD.MOV.U32 R7, RZ, RZ, 0x40000040 ;  /* 0x40000040ff077424 */ /* 0x000fe200078e00ff */
[----:B01----:R-:W-:Y:S01]  /*b2b0*/  SHFL.BFLY PT, R3, R12, 0x2, 0x1f ;  /* 0x0c401f000c037f89 */ /* 0x003fe200000e0000 */
[----:B------:R-:W-:Y:S01]  /*b2c0*/  VIADD R9, R2, 0x1 ;  /* 0x0000000102097836 */ /* 0x000fe20000000000 */
[----:B------:R-:W-:Y:S01]  /*b2d0*/  SHF.R.U32.HI R0, RZ, 0x4, R0 ;  /* 0x00000004ff007819 */ /* 0x000fe20000011600 */
[----:B------:R-:W-:-:S02]  /*b2e0*/  @!P1 VIADD R8, R8, 0x34860 ;  /* 0x0003486008089836 */ /* 0x000fc40000000000 */
[----:B------:R-:W-:Y:S01]  /*b2f0*/  VIADD R225, R225, 0x1 ;  /* 0x00000001e1e17836 */ /* 0x000fe20000000000 */
[----:B------:R-:W-:Y:S02]  /*b300*/  LOP3.LUT R0, R0, 0x3fff, RZ, 0xc0, !PT ;  /* 0x00003fff00007812 */ /* 0x000fe400078ec0ff */
[----:B------:R-:W-:Y:S02]  /*b310*/  ISETP.NE.AND P2, PT, R9, 0x2, PT ;  /* 0x000000020900780c */ /* 0x000fe40003f45270 */
[----:B------:R-:W-:Y:S02]  /*b320*/  LOP3.LUT R5, R0, 0x5800000, RZ, 0xfc, !PT ;  /* 0x0580000000057812 */ /* 0x000fe400078efcff */
[----:B------:R-:W0:Y:S01]  /*b330*/  SHFL.BFLY PT, R0, R13, 0x2, 0x1f ;  /* 0x0c401f000d007f89 */ /* 0x000e2200000e0000 */
[----:B------:R-:W-:Y:S02]  /*b340*/  @!P1 PRMT R8, RZ, 0x654, R8 ;  /* 0x00000654ff089816 */ /* 0x000fe40000000008 */
[----:B------:R-:W-:-:S02]  /*b350*/  IMAD R4, R2, 0xb00, R5 ;  /* 0x00000b0002047824 */ /* 0x000fc400078e0205 */
[----:B------:R-:W-:Y:S02]  /*b360*/  IMAD.MOV.U32 R5, RZ, RZ, 0x40000040 ;  /* 0x40000040ff057424 */ /* 0x000fe400078e00ff */
[C---:B------:R-:W-:Y:S01]  /*b370*/  VIADD R6, R4.reuse, 0x80 ;  /* 0x0000008004067836 */ /* 0x040fe20000000000 */
[----:B------:R-:W-:Y:S01]  /*b380*/  R2UR UR6, R4 ;  /* 0x00000000040672ca */ /* 0x000fe200000e0000 */
[----:B------:R-:W-:Y:S01]  /*b390*/  IMAD.MOV.U32 R2, RZ, RZ, RZ ;  /* 0x000000ffff027224 */ /* 0x000fe200078e00ff */
[----:B------:R-:W-:Y:S01]  /*b3a0*/  R2UR UR7, R5 ;  /* 0x00000000050772ca */ /* 0x000fe200000e0000 */
[----:B------:R-:W-:-:S12]  /*b3b0*/  IMAD.MOV.U32 R5, RZ, RZ, 0x40000040 ;  /* 0x40000040ff057424 */ /* 0x000fd800078e00ff */
[----:B------:R-:W-:Y:S01]  /*b3c0*/  HGMMA.64x128x16.F32.BF16 R24, R176, gdesc[UR4].tnspB, R24, gsb0 ;  /* 0x41e00004b0187df0 */ /* 0x000fe20008001818 */
[----:B------:R-:W-:Y:S01]  /*b3d0*/  R2UR UR6, R6 ;  /* 0x00000000060672ca */ /* 0x000fe200000e0000 */
[----:B------:R-:W-:Y:S01]  /*b3e0*/  VIADD R6, R4, 0x100 ;  /* 0x0000010004067836 */ /* 0x000fe20000000000 */
[----:B------:R-:W-:Y:S01]  /*b3f0*/  R2UR UR7, R7 ;  /* 0x00000000070772ca */ /* 0x000fe200000e0000 */
[----:B------:R-:W-:Y:S02]  /*b400*/  IMAD.MOV.U32 R7, RZ, RZ, 0x40000040 ;  /* 0x40000040ff077424 */ /* 0x000fe400078e00ff */
[----:B0-----:R-:W-:Y:S01]  /*b410*/  FADD.FTZ R0, R0, R13 ;  /* 0x0000000d00007221 */ /* 0x001fe20000010000 */
[----:B------:R-:W-:Y:S02]  /*b420*/  WARPGROUP.DEPBAR.LE gsb0, 0x0 ;  /* 0x00008000000079c5 */ /* 0x000fe40000010000 */
[----:B------:R-:W-:-:S07]  /*b430*/  WARPGROUP.ARRIVE ;  /* 0x00000000000079c5 */ /* 0x000fce0000000000 */
[----:B------:R-:W-:Y:S01]  /*b440*/  HGMMA.64x128x16.F32.BF16 R24, R180, gdesc[UR4].tnspB, R24, gsb0 ;  /* 0x41e00004b4187df0 */ /* 0x000fe20008001818 */
[----:B------:R-:W-:Y:S01]  /*b450*/  R2UR UR6, R6 ;  /* 0x00000000060672ca */ /* 0x000fe200000e0000 */
[----:B------:R-:W-:Y:S01]  /*b460*/  VIADD R6, R4, 0x180 ;  /* 0x0000018004067836 */ /* 0x000fe20000000000 */
[----:B------:R-:W-:Y:S01]  /*b470*/  R2UR UR7, R7 ;  /* 0x00000000070772ca */ /* 0x000fe200000e0000 */
[----:B------:R-:W-:Y:S01]  /*b480*/  IMAD.MOV.U32 R7, RZ, RZ, 0x40000040 ;  /* 0x40000040ff077424 */ /* 0x000fe200078e00ff */
[----:B------:R-:W-:Y:S02]  /*b490*/  WARPGROUP.DEPBAR.LE gsb0, 0x0 ;  /* 0x00008000000079c5 */ /* 0x000fe40000010000 */
[----:B------:R-:W-:-:S09]  /*b4a0*/  WARPGROUP.ARRIVE ;  /* 0x00000000000079c5 */ /* 0x000fd20000000000 */
        /* <DEDUP_REMOVED lines=37> */
[C---:B------:R-:W-:Y:S01]  /*b700*/  VIADD R6, R4.reuse, 0x480 ;  /* 0x0000048004067836 */ /* 0x040fe20000000000 */
[----:B------:R-:W-:Y:S01]  /*b710*/  R2UR UR7, R7 ;  /* 0x00000000070772ca */ /* 0x000fe200000e0000 */
[----:B------:R-:W-:Y:S02]  /*b720*/  IMAD.MOV.U32 R7, RZ, RZ, 0x40000040 ;  /* 0x40000040ff077424 */ /* 0x000fe400078e00ff */
[----:B------:R-:W-:Y:S01]  /*b730*/  VIADD R4, R4, 0x500 ;  /* 0x0000050004047836 */ /* 0x000fe20000000000 */
[----:B------:R-:W-:Y:S02]  /*b740*/  WARPGROUP.DEPBAR.LE gsb0, 0x0 ;  /* 0x00008000000079c5 */ /* 0x000fe40000010000 */
[----:B------:R-:W-:-:S07]  /*b750*/  WARPGROUP.ARRIVE ;  /* 0x00000000000079c5 */ /* 0x000fce0000000000 */
[----:B------:R-:W-:Y:S01]  /*b760*/  HGMMA.64x128x16.F32.BF16 R24, R208, gdesc[UR4].tnspB, R24, gsb0 ;  /* 0x41e00004d0187df0 */ /* 0x000fe20008001818 */
[----:B------:R-:W-:Y:S02]  /*b770*/  R2UR UR6, R6 ;  /* 0x00000000060672ca */ /* 0x000fe400000e0000 */
[----:B------:R-:W-:Y:S01]  /*b780*/  R2UR UR7, R7 ;  /* 0x00000000070772ca */ /* 0x000fe200000e0000 */
[----:B------:R-:W-:Y:S02]  /*b790*/  WARPGROUP.DEPBAR.LE gsb0, 0x0 ;  /* 0x00008000000079c5 */ /* 0x000fe40000010000 */
[----:B------:R-:W-:-:S10]  /*b7a0*/  WARPGROUP.ARRIVE ;  /* 0x00000000000079c5 */ /* 0x000fd40000000000 */
[----:B------:R-:W-:Y:S01]  /*b7b0*/  HGMMA.64x128x16.F32.BF16 R24, R212, gdesc[UR4].tnspB, R24, gsb0 ;  /* 0x41e00004d4187df0 */ /* 0x000fe20008001818 */
[----:B------:R-:W-:Y:S01]  /*b7c0*/  R2UR UR6, R4 ;  /* 0x00000000040672ca */ /* 0x000fe200000e0000 */
[----:B------:R-:W-:Y:S01]  /*b7d0*/  FADD.FTZ R4, R3, R12 ;  /* 0x0000000c03047221 */ /* 0x000fe20000010000 */
[----:B------:R-:W-:Y:S01]  /*b7e0*/  R2UR UR7, R5 ;  /* 0x00000000050772ca */ /* 0x000fe200000e0000 */
[----:B------:R-:W0:Y:S04]  /*b7f0*/  SHFL.BFLY PT, R3, R0, 0x1, 0x1f ;  /* 0x0c201f0000037f89 */ /* 0x000e2800000e0000 */
[----:B------:R-:W1:Y:S01]  /*b800*/  SHFL.BFLY PT, R5, R4, 0x1, 0x1f ;  /* 0x0c201f0004057f89 */ /* 0x000e6200000e0000 */
[----:B0-----:R-:W-:Y:S01]  /*b810*/  FADD.FTZ R14, R0, R3 ;  /* 0x00000003000e7221 */ /* 0x001fe20000010000 */
[----:B------:R-:W-:Y:S01]  /*b820*/  SEL R3, RZ, 0x1, P2 ;  /* 0x00000001ff037807 */ /* 0x000fe20001000000 */
[----:B------:R-:W-:-:S02]  /*b830*/  IMAD.MOV.U32 R0, RZ, RZ, -0x800000 ;  /* 0xff800000ff007424 */ /* 0x000fc400078e00ff */
        /* <DEDUP_REMOVED lines=19> */
[----:B------:R-:W-:Y:S03]  /*b970*/  HGMMA.64x128x16.F32.BF16 R24, R216, gdesc[UR4].tnspB, R24, gsb0 ;  /* 0x41e00004d8187df0 */ /* 0x000fe60008001818 */
[----:B------:R-:W-:Y:S02]  /*b980*/  WARPGROUP.DEPBAR.LE gsb0, 0x0 ;  /* 0x00008000000079c5 */ /* 0x000fe40000010000 */
        /* <DEDUP_REMOVED lines=65> */
[----:B------:R-:W-:-:S07]  /*bda0*/  SEL R2, R9, RZ, P2 ;  /* 0x000000ff09027207 */ /* 0x000fce0001000000 */
.L_x_7049:
        /* <DEDUP_REMOVED lines=13> */
[----:B------:R-:W-:Y:S02]  /*be80*/  F2FP.BF16.F32.PACK_AB R52, R52, R53 ;  /* 0x000000353434723e */ /* 0x000fe400000010ff */
[----:B------:R-:W-:Y:S02]  /*be90*/  F2FP.BF16.F32.PACK_AB R53, R43, R50 ;  /* 0x000000322b35723e */ /* 0x000fe400000010ff */
[----:B------:R-:W-:Y:S01]  /*bea0*/  F2FP.BF16.F32.PACK_AB R54, R48, R49 ;  /* 0x000000313036723e */ /* 0x000fe200000010ff */
[----:B------:R-:W-:Y:S01]  /*beb0*/  IMAD.MOV.U32 R48, RZ, RZ, RZ ;  /* 0x000000ffff307224 */ /* 0x000fe200078e00ff */
[----:B------:R-:W-:-:S02]  /*bec0*/  F2FP.BF16.F32.PACK_AB R40, R40, R41 ;  /* 0x000000292828723e */ /* 0x000fc400000010ff */
[----:B------:R-:W-:Y:S02]  /*bed0*/  F2FP.BF16.F32.PACK_AB R41, R35, R38 ;  /* 0x000000262329723e */ /* 0x000fe400000010ff */
[----:B------:R-:W-:Y:S02]  /*bee0*/  F2FP.BF16.F32.PACK_AB R43, R87, R34 ;  /* 0x00000022572b723e */ /* 0x000fe400000010ff */
[----:B------:R-:W-:Y:S02]  /*bef0*/  MOV R20, R18 ;  /* 0x0000001200147202 */ /* 0x000fe40000000f00 */
[----:B--2---:R-:W-:-:S03]  /*bf00*/  MOV R21, R5 ;  /* 0x0000000500157202 */ /* 0x004fc60000000f00 */
[----:B------:R-:W-:-:S03]  /*bf10*/  IMAD.WIDE R4, R231, 0x2, R20 ;  /* 0x00000002e7047825 */ /* 0x000fc600078e0214 */
[C---:B------:R-:W-:Y:S02]  /*bf20*/  IADD3 R63, P6, R4.reuse, 0x20, RZ ;  /* 0x00000020043f7810 */ /* 0x040fe40007fde0ff */
[C---:B------:R-:W-:Y:S02]  /*bf30*/  IADD3 R67, P5, R4.reuse, 0x40, RZ ;  /* 0x0000004004437810 */ /* 0x040fe40007fbe0ff */
[----:B------:R-:W-:Y:S01]  /*bf40*/  IADD3 R71, P4, R4, 0x60, RZ ;  /* 0x0000006004477810 */ /* 0x000fe20007f9e0ff */
[--C-:B------:R-:W-:Y:S01]  /*bf50*/  IMAD.X R29, RZ, RZ, R5.reuse, P6 ;  /* 0x000000ffff1d7224 */ /* 0x100fe200030e0605 */
[----:B------:R-:W-:Y:S01]  /*bf60*/  LOP3.LUT R14, R63, 0x380, RZ, 0xc0, !PT ;  /* 0x000003803f0e7812 */ /* 0x000fe200078ec0ff */
[--C-:B------:R-:W-:Y:S01]  /*bf70*/  IMAD.X R27, RZ, RZ, R5.reuse, P5 ;  /* 0x000000ffff1b7224 */ /* 0x100fe200028e0605 */
[----:B------:R-:W-:Y:S01]  /*bf80*/  LOP3.LUT R24, R67, 0x380, RZ, 0xc0, !PT ;  /* 0x0000038043187812 */ /* 0x000fe200078ec0ff */
[----:B------:R-:W-:Y:S01]  /*bf90*/  IMAD.X R25, RZ, RZ, R5, P4 ;  /* 0x000000ffff197224 */ /* 0x000fe200020e0605 */
[----:B-1----:R-:W-:-:S02]  /*bfa0*/  LOP3.LUT R44, R71, 0x380, RZ, 0xc0, !PT ;  /* 0x00000380472c7812 */ /* 0x002fc400078ec0ff */
[----:B------:R-:W-:Y:S02]  /*bfb0*/  SHF.R.U64 R14, R14, 0x3, RZ ;  /* 0x000000030e0e7819 */ /* 0x000fe400000012ff */
[----:B------:R-:W-:Y:S02]  /*bfc0*/  SHF.R.U64 R24, R24, 0x3, RZ ;  /* 0x0000000318187819 */ /* 0x000fe400000012ff */
[----:B------:R-:W-:Y:S02]  /*bfd0*/  SHF.R.U64 R44, R44, 0x3, RZ ;  /* 0x000000032c2c7819 */ /* 0x000fe400000012ff */
[----:B------:R-:W-:Y:S02]  /*bfe0*/  LOP3.LUT R28, R14, R63, RZ, 0x3c, !PT ;  /* 0x0000003f0e1c7212 */ /* 0x000fe400078e3cff */
[----:B------:R-:W-:Y:S02]  /*bff0*/  LOP3.LUT R26, R24, R67, RZ, 0x3c, !PT ;  /* 0x00000043181a7212 */ /* 0x000fe400078e3cff */
[----:B------:R-:W-:-:S02]  /*c000*/  LOP3.LUT R9, R4, 0x380, RZ, 0xc0, !PT ;  /* 0x0000038004097812 */ /* 0x000fc400078ec0ff */
[----:B------:R-:W-:Y:S02]  /*c010*/  LOP3.LUT R24, R44, R71, RZ, 0x3c, !PT ;  /* 0x000000472c187212 */ /* 0x000fe400078e3cff */
[----:B------:R-:W-:Y:S02]  /*c020*/  MOV R71, R28 ;  /* 0x0000001c00477202 */ /* 0x000fe40000000f00 */
[----:B------:R-:W-:Y:S01]  /*c030*/  IADD3 R75, P3, R4, 0x4000, RZ ;  /* 0x00004000044b7810 */ /* 0x000fe20007f7e0ff */
[----:B------:R-:W1:Y:S01]  /*c040*/  LDC.64 R28, c[0x0][0xc00] ;  /* 0x00030000ff1c7b82 */ /* 0x000e620000000a00 */
[----:B------:R-:W-:Y:S02]  /*c050*/  SHF.R.U64 R9, R9, 0x3, RZ ;  /* 0x0000000309097819 */ /* 0x000fe400000012ff */
[----:B------:R-:W-:Y:S01]  /*c060*/  LOP3.LUT R62, R75, 0x380, RZ, 0xc0, !PT ;  /* 0x000003804b3e7812 */ /* 0x000fe200078ec0ff */
[----:B------:R-:W-:-:S04]  /*c070*/  IMAD.X R15, RZ, RZ, R5, P3 ;  /* 0x000000ffff0f7224 */ /* 0x000fc800018e0605 */
[----:B------:R-:W-:Y:S01]  /*c080*/  BAR.SYNC.DEFER_BLOCKING 0x1, 0x100 ;  /* 0x0044000000007b1d */ /* 0x000fe20000010000 */
[C---:B------:R-:W-:Y:S02]  /*c090*/  IADD3 R79, P2, R4.reuse, 0x4020, RZ ;  /* 0x00004020044f7810 */ /* 0x040fe40007f5e0ff */
[C---:B------:R-:W-:Y:S02]  /*c0a0*/  IADD3 R83, P1, R4.reuse, 0x4040, RZ ;  /* 0x0000404004537810 */ /* 0x040fe40007f3e0ff */
[----:B------:R-:W-:Y:S01]  /*c0b0*/  IADD3 R109, P0, R4, 0x4060, RZ ;  /* 0x00004060046d7810 */ /* 0x000fe20007f1e0ff */
[--C-:B------:R-:W-:Y:S01]  /*c0c0*/  IMAD.X R13, RZ, RZ, R5.reuse, P2 ;  /* 0x000000ffff0d7224 */ /* 0x100fe200010e0605 */
[----:B------:R-:W-:Y:S01]  /*c0d0*/  LOP3.LUT R4, R9, R4, RZ, 0x3c, !PT ;  /* 0x0000000409047212 */ /* 0x000fe200078e3cff */
[--C-:B------:R-:W-:Y:S01]  /*c0e0*/  IMAD.X R11, RZ, RZ, R5.reuse, P1 ;  /* 0x000000ffff0b7224 */ /* 0x100fe200008e0605 */
[----:B------:R-:W-:Y:S01]  /*c0f0*/  SHF.R.U64 R62, R62, 0x3, RZ ;  /* 0x000000033e3e7819 */ /* 0x000fe200000012ff */
[----:B------:R-:W-:Y:S01]  /*c100*/  IMAD.X R9, RZ, RZ, R5, P0 ;  /* 0x000000ffff097224 */ /* 0x000fe200000e0605 */
[----:B------:R-:W-:-:S02]  /*c110*/  MOV R74, R4 ;  /* 0x00000004004a7202 */ /* 0x000fc40000000f00 */
[----:B------:R-:W-:Y:S02]  /*c120*/  F2FP.BF16.F32.PACK_AB R5, R10, R85 ;  /* 0x000000550a05723e */ /* 0x000fe400000010ff */
[----:B------:R-:W-:Y:S02]  /*c130*/  LOP3.LUT R14, R62, R75, RZ, 0x3c, !PT ;  /* 0x0000004b3e0e7212 */ /* 0x000fe400078e3cff */
[----:B------:R-:W-:Y:S02]  /*c140*/  LOP3.LUT R10, R79, 0x380, RZ, 0xc0, !PT ;  /* 0x000003804f0a7812 */ /* 0x000fe400078ec0ff */
[----:B------:R-:W-:Y:S02]  /*c150*/  LOP3.LUT R44, R83, 0x380, RZ, 0xc0, !PT ;  /* 0x00000380532c7812 */ /* 0x000fe400078ec0ff */
[----:B------:R-:W-:Y:S02]  /*c160*/  LOP3.LUT R62, R109, 0x380, RZ, 0xc0, !PT ;  /* 0x000003806d3e7812 */ /* 0x000fe400078ec0ff */
[----:B------:R-:W-:-:S02]  /*c170*/  SHF.R.U64 R10, R10, 0x3, RZ ;  /* 0x000000030a0a7819 */ /* 0x000fc400000012ff */
[----:B------:R-:W-:Y:S02]  /*c180*/  SHF.R.U64 R44, R44, 0x3, RZ ;  /* 0x000000032c2c7819 */ /* 0x000fe400000012ff */
[----:B------:R-:W-:Y:S02]  /*c190*/  SHF.R.U64 R62, R62, 0x3, RZ ;  /* 0x000000033e3e7819 */ /* 0x000fe400000012ff */
[----:B------:R-:W-:Y:S02]  /*c1a0*/  F2FP.BF16.F32.PACK_AB R4, R12, R107 ;  /* 0x0000006b0c04723e */ /* 0x000fe400000010ff */
[----:B------:R-:W-:Y:S02]  /*c1b0*/  LOP3.LUT R12, R10, R79, RZ, 0x3c, !PT ;  /* 0x0000004f0a0c7212 */ /* 0x000fe400078e3cff */
[----:B------:R-:W-:Y:S01]  /*c1c0*/  LOP3.LUT R10, R44, R83, RZ, 0x3c, !PT ;  /* 0x000000532c0a7212 */ /* 0x000fe200078e3cff */
[----:B------:R2:W-:Y:S01]  /*c1d0*/  STSM.16.M88.4 [R74], R4 ;  /* 0x000000044a007844 */ /* 0x0005e20000000200 */
[----:B------:R-:W-:-:S02]  /*c1e0*/  LOP3.LUT R8, R62, R109, RZ, 0x3c, !PT ;  /* 0x0000006d3e087212 */ /* 0x000fc400078e3cff */
[----:B-1----:R-:W-:Y:S02]  /*c1f0*/  ISETP.NE.U32.AND P0, PT, R28, RZ, PT ;  /* 0x000000ff1c00720c */ /* 0x002fe40003f05070 */
[----:B------:R-:W-:Y:S02]  /*c200*/  MOV R62, R10 ;  /* 0x0000000a003e7202 */ /* 0x000fe40000000f00 */
[----:B------:R-:W-:Y:S02]  /*c210*/  MOV R44, R8 ;  /* 0x00000008002c7202 */ /* 0x000fe40000000f00 */
[----:B------:R-:W-:Y:S02]  /*c220*/  F2FP.BF16.F32.PACK_AB R8, R103, R104 ;  /* 0x000000686708723e */ /* 0x000fe400000010ff */
[----:B------:R-:W-:Y:S02]  /*c230*/  F2FP.BF16.F32.PACK_AB R9, R81, R102 ;  /* 0x000000665109723e */ /* 0x000fe400000010ff */
[----:B------:R-:W-:-:S02]  /*c240*/  F2FP.BF16.F32.PACK_AB R10, R100, R101 ;  /* 0x00000065640a723e */ /* 0x000fc400000010ff */
[----:B------:R-:W-:Y:S02]  /*c250*/  F2FP.BF16.F32.PACK_AB R11, R77, R84 ;  /* 0x000000544d0b723e */ /* 0x000fe400000010ff */
[----:B------:R-:W-:Y:S02]  /*c260*/  MOV R70, R26 ;  /* 0x0000001a00467202 */ /* 0x000fe40000000f00 */
[----:B------:R-:W-:Y:S01]  /*c270*/  MOV R66, R14 ;  /* 0x0000000e00427202 */ /* 0x000fe20000000f00 */
[----:B------:R-:W-:Y:S01]  /*c280*/  STSM.16.M88.4 [R71], R8 ;  /* 0x0000000847007844 */ /* 0x000fe20000000200 */
[----:B------:R-:W-:Y:S02]  /*c290*/  MOV R63, R12 ;  /* 0x0000000c003f7202 */ /* 0x000fe40000000f00 */
[----:B--2---:R-:W-:Y:S02]  /*c2a0*/  F2FP.BF16.F32.PACK_AB R4, R98, R99 ;  /* 0x000000636204723e */ /* 0x004fe400000010ff */
        /* <DEDUP_REMOVED lines=9> */
[----:B------:R-:W-:Y:S01]  /*c340*/  ISETP.NE.AND.EX P0, PT, R29, RZ, PT, P0 ;  /* 0x000000ff1d00720c */ /* 0x000fe20003f05300 */
[----:B------:R-:W2:Y:S01]  /*c350*/  LDC.64 R32, c[0x0][0xc00] ;  /* 0x00030000ff207b82 */ /* 0x000ea20000000a00 */
[----:B------:R-:W-:Y:S01]  /*c360*/  F2FP.BF16.F32.PACK_AB R24, R90, R91 ;  /* 0x0000005b5a18723e */ /* 0x000fe200000010ff */
[----:B------:R3:W-:Y:S01]  /*c370*/  STSM.16.M88.4 [R67], R12 ;  /* 0x0000000c43007844 */ /* 0x0007e20000000200 */
[----:B------:R-:W-:Y:S02]  /*c380*/  F2FP.BF16.F32.PACK_AB R25, R59, R64 ;  /* 0x000000403b19723e */ /* 0x000fe400000010ff */
[----:B------:R-:W-:Y:S02]  /*c390*/  F2FP.BF16.F32.PACK_AB R26, R88, R89 ;  /* 0x00000059581a723e */ /* 0x000fe400000010ff */
[----:B------:R-:W-:-:S02]  /*c3a0*/  F2FP.BF16.F32.PACK_AB R27, R55, R58 ;  /* 0x0000003a371b723e */ /* 0x000fc400000010ff */
[----:B------:R-:W-:Y:S02]  /*c3b0*/  F2FP.BF16.F32.PACK_AB R29, R30, R51 ;  /* 0x000000331e1d723e */ /* 0x000fe400000010ff */
[----:B------:R-:W-:Y:S01]  /*c3c0*/  F2FP.BF16.F32.PACK_AB R28, R60, R61 ;  /* 0x0000003d3c1c723e */ /* 0x000fe200000010ff */
[----:B------:R3:W-:Y:S01]  /*c3d0*/  STSM.16.M88.4 [R66], R24 ;  /* 0x0000001842007844 */ /* 0x0007e20000000200 */
[----:B------:R-:W-:Y:S02]  /*c3e0*/  F2FP.BF16.F32.PACK_AB R30, R56, R57 ;  /* 0x00000039381e723e */ /* 0x000fe400000010ff */
[----:B------:R-:W-:Y:S01]  /*c3f0*/  F2FP.BF16.F32.PACK_AB R55, R39, R42 ;  /* 0x0000002a2737723e */ /* 0x000fe200000010ff */
[----:B------:R-:W4:Y:S01]  /*c400*/  LDC R56, c[0x0][0xbe8] ;  /* 0x0002fa00ff387b82 */ /* 0x000f220000000800 */
[----:B------:R-:W-:Y:S01]  /*c410*/  F2FP.BF16.F32.PACK_AB R42, R36, R37 ;  /* 0x00000025242a723e */ /* 0x000fe200000010ff */
[----:B------:R3:W-:Y:S01]  /*c420*/  STSM.16.M88.4 [R63], R28 ;  /* 0x0000001c3f007844 */ /* 0x0007e20000000200 */
[----:B------:R-:W-:-:S03]  /*c430*/  ISETP.NE.U32.AND P2, PT, RZ, UR4, PT ;  /* 0x00000004ff007c0c */ /* 0x000fc6000bf45070 */
[----:B------:R3:W-:Y:S01]  /*c440*/  STSM.16.M88.4 [R62], R52 ;  /* 0x000000343e007844 */ /* 0x0007e20000000200 */
[----:B------:R-:W-:Y:S01]  /*c450*/  ISETP.NE.AND.EX P2, PT, RZ, UR5, PT, P2 ;  /* 0x00000005ff007c0c */ /* 0x000fe2000bf45320 */
[C---:B--2---:R-:W-:Y:S02]  /*c460*/  IMAD.WIDE R32, R23.reuse, 0x4, R32 ;  /* 0x0000000417207825 */ /* 0x044fe400078e0220 */
[----:B------:R3:W-:Y:S01]  /*c470*/  STSM.16.M88.4 [R44], R40 ;  /* 0x000000282c007844 */ /* 0x0007e20000000200 */
[----:B------:R-:W-:Y:S09]  /*c480*/  BAR.SYNC.DEFER_BLOCKING 0x1, 0x100 ;  /* 0x0044000000007b1d */ /* 0x000ff20000010000 */
[----:B-1----:R-:W-:Y:S01]  /*c490*/  @P2 LEA R4, P3, R23, UR4, 0x2 ;  /* 0x0000000417042c11 */ /* 0x002fe2000f8610ff */
[----:B------:R-:W-:-:S02]  /*c4a0*/  ULDC UR4, c[0x0][0xa88] ;  /* 0x0002a20000047ab9 */ /* 0x000fc40000000800 */
[----:B------:R-:W-:Y:S01]  /*c4b0*/  IMAD.U32 R7, RZ, RZ, UR4 ;  /* 0x00000004ff077e24 */ /* 0x000fe2000f8e00ff */
[----:B------:R-:W-:Y:S01]  /*c4c0*/  @P2 LEA.HI.X R5, R23, UR5, R223, 0x2, P3 ;  /* 0x0000000517052c11 */ /* 0x000fe200098f14df */
[----:B------:R3:W5:Y:S01]  /*c4d0*/  @P0 LDG.E R48, desc[UR60][R32.64] ;  /* 0x0000003c20300981 */ /* 0x000762000c1e1900 */
[----:B----4-:R-:W-:-:S03]  /*c4e0*/  ISETP.NE.AND P1, PT, R56, 0x1, PT ;  /* 0x000000013800780c */ /* 0x010fc60003f25270 */
[----:B------:R3:W5:Y:S10]  /*c4f0*/  @P2 LDG.E R7, desc[UR60][R4.64] ;  /* 0x0000003c04072981 */ /* 0x000774000c1e1900 */
[----:B------:R-:W1:Y:S08]  /*c500*/  @P1 LDC R6, c[0x0][0xbec] ;  /* 0x0002fb00ff061b82 */ /* 0x000e700000000800 */
[----:B------:R-:W2:Y:S01]  /*c510*/  @P1 LDC R11, c[0x0][0xbf0] ;  /* 0x0002fc00ff0b1b82 */ /* 0x000ea20000000800 */
[----:B---3--:R-:W-:Y:S05]  /*c520*/  @P2 BRA `(.L_x_7073) ;  /* 0x0000000000102947 */ /* 0x008fea0003800000 */
[----:B------:R-:W-:Y:S05]  /*c530*/  @!P0 BRA `(.L_x_7073) ;  /* 0x00000000000c8947 */ /* 0x000fea0003800000 */
[----:B------:R-:W3:Y:S04]  /*c540*/  LDG.E R4, desc[UR60][R32.64] ;  /* 0x0000003c20047981 */ /* 0x000ee8000c1e1900 */
[----:B-----5:R-:W3:Y:S02]  /*c550*/  LDG.E R7, desc[UR60][R32.64+0x4] ;  /* 0x0000043c20077981 */ /* 0x020ee4000c1e1900 */
[----:B---3--:R-:W-:-:S07]  /*c560*/  IMAD.IADD R7, R7, 0x1, -R4 ;  /* 0x0000000107077824 */ /* 0x008fce00078e0a04 */
.L_x_7073:
        /* <DEDUP_REMOVED lines=8> */
[----:B-1----:R-:W-:Y:S01]  /*c5f0*/  @P1 IMAD.HI.U32 R6, R15, R6, RZ ;  /* 0x000000060f061227 */ /* 0x002fe200078e00ff */
[----:B------:R-:W1:Y:S03]  /*c600*/  @P1 LDC R23, c[0x0][0xbec] ;  /* 0x0002fb00ff171b82 */ /* 0x000e660000000800 */
[----:B------:R-:W-:Y:S01]  /*c610*/  IMAD.MOV.U32 R9, RZ, RZ, R15 ;  /* 0x000000ffff097224 */ /* 0x000fe200078e000f */
[----:B--2---:R-:W-:Y:S01]  /*c620*/  @P1 SHF.R.U32.HI R9, RZ, R11, R6 ;  /* 0x0000000bff091219 */ /* 0x004fe20000011606 */
[----:B------:R-:W-:-:S02]  /*c630*/  IMAD R13, R221, UR5, R4 ;  /* 0x00000005dd0d7c24 */ /* 0x000fc4000f8e0204 */
[----:B------:R-:W-:Y:S01]  /*c640*/  IMAD.WIDE.U32 R4, R221, UR4, R48 ;  /* 0x00000004dd047c25 */ /* 0x000fe2000f8e0030 */
[----:B------:R-:W-:-:S03]  /*c650*/  ULDC.64 UR4, c[0x0][0xb98] ;  /* 0x0002e60000047ab9 */ /* 0x000fc60000000a00 */
[----:B------:R-:W-:Y:S02]  /*c660*/  IMAD R11, R224, 0x40, R17 ;  /* 0x00000040e00b7824 */ /* 0x000fe400078e0211 */
[----:B------:R-:W-:Y:S02]  /*c670*/  IMAD.IADD R5, R5, 0x1, R13 ;  /* 0x0000000105057824 */ /* 0x000fe400078e020d */
[----:B------:R-:W-:Y:S02]  /*c680*/  IMAD.MOV R13, RZ, RZ, -R9 ;  /* 0x000000ffff0d7224 */ /* 0x000fe400078e0a09 */
[----:B------:R-:W-:-:S04]  /*c690*/  IMAD.WIDE R20, R11, 0x2, R20 ;  /* 0x000000020b147825 */ /* 0x000fc800078e0214 */
[----:B------:R-:W-:Y:S01]  /*c6a0*/  IMAD R6, R223, UR4, RZ ;  /* 0x00000004df067c24 */ /* 0x000fe2000f8e02ff */
[C---:B------:R-:W-:Y:S01]  /*c6b0*/  IADD3 R41, P6, R20.reuse, 0x4000, RZ ;  /* 0x0000400014297810 */ /* 0x040fe20007fde0ff */
[----:B------:R-:W-:Y:S01]  /*c6c0*/  IMAD.WIDE.U32 R4, R55, UR4, R4 ;  /* 0x0000000437047c25 */ /* 0x000fe2000f8e0004 */
[----:B------:R-:W-:Y:S02]  /*c6d0*/  IADD3 R37, P5, R20, 0x5000, RZ ;  /* 0x0000500014257810 */ /* 0x000fe40007fbe0ff */
[----:B------:R-:W-:Y:S01]  /*c6e0*/  LOP3.LUT R40, R41, 0x380, RZ, 0xc0, !PT ;  /* 0x0000038029287812 */ /* 0x000fe200078ec0ff */
[----:B------:R-:W-:Y:S01]  /*c6f0*/  IMAD R11, R56, R13, R15 ;  /* 0x0000000d380b7224 */ /* 0x000fe200078e020f */
[----:B------:R-:W-:Y:S01]  /*c700*/  SHF.R.S32.HI R13, RZ, 0x1f, R9 ;  /* 0x0000001fff0d7819 */ /* 0x000fe20000011409 */
[----:B------:R-:W-:Y:S01]  /*c710*/  IMAD R8, R55, UR5, R6 ;  /* 0x0000000537087c24 */ /* 0x000fe2000f8e0206 */
[----:B------:R-:W-:Y:S01]  /*c720*/  IADD3 R4, P2, R9, R4, RZ ;  /* 0x0000000409047210 */ /* 0x000fe20007f5e0ff */
[----:B------:R-:W-:Y:S01]  /*c730*/  ULDC.64 UR4, c[0x0][0xb88] ;  /* 0x0002e20000047ab9 */ /* 0x000fe20000000a00 */
[----:B------:R-:W-:Y:S01]  /*c740*/  SHF.R.S32.HI R6, RZ, 0x1f, R11 ;  /* 0x0000001fff067819 */ /* 0x000fe2000001140b */
[----:B------:R-:W-:Y:S01]  /*c750*/  IMAD R57, R7, R56, RZ ;  /* 0x0000003807397224 */ /* 0x000fe200078e02ff */
[----:B------:R-:W-:-:S02]  /*c760*/  IADD3.X R5, R13, R5, R8, P2, !PT ;  /* 0x000000050d057210 */ /* 0x000fc400017fe408 */
        /* <DEDUP_REMOVED lines=18> */
[----:B------:R-:W-:Y:S01]  /*c890*/  LOP3.LUT R8, R9, 0x380, RZ, 0xc0, !PT ;  /* 0x0000038009087812 */ /* 0x000fe200078ec0ff */
[----:B------:R-:W-:Y:S01]  /*c8a0*/  SHFL.IDX PT, R52, R10, 0x1, 0x1c1f ;  /* 0x003c1f000a347f89 */ /* 0x000fe200000e0000 */
[----:B------:R-:W-:Y:S01]  /*c8b0*/  LOP3.LUT P0, RZ, R226, 0x3, RZ, 0xc0, !PT ;  /* 0x00000003e2ff7812 */ /* 0x000fe2000780c0ff */
[----:B------:R-:W-:Y:S01]  /*c8c0*/  ULDC.64 UR4, c[0x0][0xaa0] ;  /* 0x0002a80000047ab9 */ /* 0x000fe20000000a00 */
[----:B------:R-:W-:Y:S01]  /*c8d0*/  SHF.R.U64 R8, R8, 0x3, RZ ;  /* 0x0000000308087819 */ /* 0x000fe200000012ff */
[----:B------:R-:W2:Y:S01]  /*c8e0*/  SHFL.IDX PT, R51, R14, RZ, 0x1c1f ;  /* 0x001c1fff0e337589 */ /* 0x000ea200000e0000 */
[----:B------:R-:W-:-:S02]  /*c8f0*/  IADD3 R33, P4, R20, 0x6000, RZ ;  /* 0x0000600014217810 */ /* 0x000fc40007f9e0ff */
[----:B------:R-:W-:Y:S01]  /*c900*/  LOP3.LUT R8, R8, R9, RZ, 0x3c, !PT ;  /* 0x0000000908087212 */ /* 0x000fe200078e3cff */
[----:B------:R-:W3:Y:S01]  /*c910*/  SHFL.IDX PT, R53, R14, 0x1, 0x1c1f ;  /* 0x003c1f000e357f89 */ /* 0x000ee200000e0000 */
[----:B------:R-:W-:Y:S01]  /*c920*/  IMAD.X R9, RZ, RZ, R21, P2 ;  /* 0x000000ffff097224 */ /* 0x000fe200010e0615 */
[-C--:B------:R-:W-:Y:S02]  /*c930*/  ISETP.GE.OR P2, PT, R24, R57.reuse, P0 ;  /* 0x000000391800720c */ /* 0x080fe40000746670 */
[----:B------:R-:W-:Y:S02]  /*c940*/  ISETP.GE.OR P0, PT, R4, R57, P0 ;  /* 0x000000390400720c */ /* 0x000fe40000706670 */
[----:B------:R-:W-:Y:S02]  /*c950*/  LOP3.LUT R11, R20, 0x380, RZ, 0xc0, !PT ;  /* 0x00000380140b7812 */ /* 0x000fe400078ec0ff */
[----:B------:R-:W-:Y:S02]  /*c960*/  LOP3.LUT R32, R33, 0x380, RZ, 0xc0, !PT ;  /* 0x0000038021207812 */ /* 0x000fe400078ec0ff */
[----:B------:R-:W-:-:S02]  /*c970*/  SHF.R.U64 R11, R11, 0x3, RZ ;  /* 0x000000030b0b7819 */ /* 0x000fc400000012ff */
[----:B------:R-:W-:Y:S02]  /*c980*/  IADD3 R5, P3, R20, 0x7000, RZ ;  /* 0x0000700014057810 */ /* 0x000fe40007f7e0ff */
[----:B------:R-:W-:Y:S02]  /*c990*/  SHF.R.U64 R40, R40, 0x3, RZ ;  /* 0x0000000328287819 */ /* 0x000fe400000012ff */
[----:B------:R-:W-:Y:S01]  /*c9a0*/  SHF.R.U64 R36, R36, 0x3, RZ ;  /* 0x0000000324247819 */ /* 0x000fe200000012ff */
[--C-:B------:R-:W-:Y:S01]  /*c9b0*/  IMAD.X R29, RZ, RZ, R21.reuse, P3 ;  /* 0x000000ffff1d7224 */ /* 0x100fe200018e0615 */
[----:B------:R-:W-:Y:S01]  /*c9c0*/  SHF.R.U64 R32, R32, 0x3, RZ ;  /* 0x0000000320207819 */ /* 0x000fe200000012ff */
[----:B--2---:R-:W-:Y:S01]  /*c9d0*/  @!P2 ST.E desc[UR60][R50.64], R0 ;  /* 0x000000003200a985 */ /* 0x004fe2000c10193c */
[----:B------:R-:W-:Y:S02]  /*c9e0*/  LOP3.LUT R20, R11, R20, RZ, 0x3c, !PT ;  /* 0x000000140b147212 */ /* 0x000fe400078e3cff */
[----:B------:R-:W-:Y:S01]  /*c9f0*/  LOP3.LUT R40, R40, R41, RZ, 0x3c, !PT ;  /* 0x0000002928287212 */ /* 0x000fe200078e3cff */
[----:B---3--:R2:W-:Y:S01]  /*ca00*/  @!P0 ST.E desc[UR60][R52.64], R3 ;  /* 0x0000000334008985 */ /* 0x0085e2000c10193c */
[----:B------:R-:W-:Y:S01]  /*ca10*/  LOP3.LUT R36, R36, R37, RZ, 0x3c, !PT ;  /* 0x0000002524247212 */ /* 0x000fe200078e3cff */
[--C-:B------:R-:W-:Y:S01]  /*ca20*/  IMAD.X R41, RZ, RZ, R21.reuse, P6 ;  /* 0x000000ffff297224 */ /* 0x100fe200030e0615 */
[----:B------:R-:W-:Y:S01]  /*ca30*/  LOP3.LUT R32, R32, R33, RZ, 0x3c, !PT ;  /* 0x0000002120207212 */ /* 0x000fe200078e3cff */
[--C-:B------:R-:W-:Y:S01]  /*ca40*/  IMAD.X R37, RZ, RZ, R21.reuse, P5 ;  /* 0x000000ffff257224 */ /* 0x100fe200028e0615 */
[----:B------:R3:W5:Y:S01]  /*ca50*/  LD.E.128 R24, desc[UR60][R20.64] ;  /* 0x0000003c14187980 */ /* 0x000762000c101d00 */
[----:B------:R-:W-:Y:S01]  /*ca60*/  IMAD.X R33, RZ, RZ, R21, P4 ;  /* 0x000000ffff217224 */ /* 0x000fe200020e0615 */
[----:B------:R-:W-:-:S02]  /*ca70*/  LOP3.LUT R12, R15, 0x380, RZ, 0xc0, !PT ;  /* 0x000003800f0c7812 */ /* 0x000fc400078ec0ff */
[----:B------:R-:W-:Y:S01]  /*ca80*/  LOP3.LUT R4, R5, 0x380, RZ, 0xc0, !PT ;  /* 0x0000038005047812 */ /* 0x000fe200078ec0ff */
[----:B------:R-:W5:Y:S01]  /*ca90*/  LD.E.128 R8, desc[UR60][R8.64] ;  /* 0x0000003c08087980 */ /* 0x000f62000c101d00 */
[----:B------:R-:W-:Y:S01]  /*caa0*/  SHF.R.U64 R12, R12, 0x3, RZ ;  /* 0x000000030c0c7819 */ /* 0x000fe200000012ff */
[----:B--2---:R-:W-:Y:S01]  /*cab0*/  IMAD R3, R49, UR4, RZ ;  /* 0x0000000431037c24 */ /* 0x004fe2000f8e02ff */
[----:B------:R-:W-:Y:S01]  /*cac0*/  SHF.R.U64 R4, R4, 0x3, RZ ;  /* 0x0000000304047819 */ /* 0x000fe200000012ff */
[----:B------:R-:W2:Y:S01]  /*cad0*/  @P1 LDC R49, c[0x0][0xbf0] ;  /* 0x0002fc00ff311b82 */ /* 0x000ea20000000800 */
[----:B---3--:R-:W-:Y:S01]  /*cae0*/  IMAD.WIDE.U32 R20, R48, UR4, RZ ;  /* 0x0000000430147c25 */ /* 0x008fe2000f8e00ff */
[----:B------:R-:W-:Y:S01]  /*caf0*/  LOP3.LUT R12, R12, R15, RZ, 0x3c, !PT ;  /* 0x0000000f0c0c7212 */ /* 0x000fe200078e3cff */
[----:B------:R-:W5:Y:S01]  /*cb00*/  LD.E.128 R40, desc[UR60][R40.64] ;  /* 0x0000003c28287980 */ /* 0x000f62000c101d00 */
[----:B------:R-:W-:Y:S01]  /*cb10*/  LOP3.LUT R28, R4, R5, RZ, 0x3c, !PT ;  /* 0x00000005041c7212 */ /* 0x000fe200078e3cff */
[----:B------:R-:W-:Y:S01]  /*cb20*/  IMAD R3, R48, UR5, R3 ;  /* 0x0000000530037c24 */ /* 0x000fe2000f8e0203 */
[----:B------:R-:W-:Y:S01]  /*cb30*/  ULDC.64 UR4, c[0x0][0xae8] ;  /* 0x0002ba0000047ab9 */ /* 0x000fe20000000a00 */
[----:B------:R-:W5:Y:S02]  /*cb40*/  LD.E.128 R4, desc[UR60][R6.64] ;  /* 0x0000003c06047980 */ /* 0x000f64000c101d00 */
[----:B------:R-:W-:-:S02]  /*cb50*/  IMAD.IADD R21, R21, 0x1, R3 ;  /* 0x0000000115157824 */ /* 0x000fc400078e0203 */
[----:B------:R-:W-:Y:S01]  /*cb60*/  IMAD R3, R220, 0x20, R224 ;  /* 0x00000020dc037824 */ /* 0x000fe200078e02e0 */
[----:B------:R-:W5:Y:S01]  /*cb70*/  LD.E.128 R12, desc[UR60][R12.64] ;  /* 0x0000003c0c0c7980 */ /* 0x000f62000c101d00 */
[----:B------:R-:W-:Y:S02]  /*cb80*/  IMAD R0, R44, UR4, RZ ;  /* 0x000000042c007c24 */ /* 0x000fe4000f8e02ff */
[----:B------:R-:W-:Y:S01]  /*cb90*/  IMAD R44, R222, 0x80, R3 ;  /* 0x00000080de2c7824 */ /* 0x000fe200078e0203 */
[----:B------:R-:W5:Y:S01]  /*cba0*/  LD.E.128 R36, desc[UR60][R36.64] ;  /* 0x0000003c24247980 */ /* 0x000f62000c101d00 */
[C---:B------:R-:W-:Y:S02]  /*cbb0*/  IMAD R3, R221.reuse, UR5, R0 ;  /* 0x00000005dd037c24 */ /* 0x040fe4000f8e0200 */
[----:B------:R-:W-:Y:S01]  /*cbc0*/  IMAD.WIDE.U32 R20, R221, UR4, R20 ;  /* 0x00000004dd147c25 */ /* 0x000fe2000f8e0014 */
[----:B------:R-:W-:Y:S01]  /*cbd0*/  ULDC.64 UR4, c[0x0][0xaf0] ;  /* 0x0002bc0000047ab9 */ /* 0x000fe20000000a00 */
[----:B------:R-:W5:Y:S02]  /*cbe0*/  LD.E.128 R32, desc[UR60][R32.64] ;  /* 0x0000003c20207980 */ /* 0x000f64000c101d00 */
[----:B-1----:R-:W-:-:S02]  /*cbf0*/  @P1 IMAD.HI.U32 R0, R44, R23, RZ ;  /* 0x000000172c001227 */ /* 0x002fc400078e00ff */
[----:B------:R-:W5:Y:S02]  /*cc00*/  LD.E.128 R28, desc[UR60][R28.64] ;  /* 0x0000003c1c1c7980 */ /* 0x000f64000c101d00 */
[----:B------:R-:W-:Y:S02]  /*cc10*/  IMAD.IADD R21, R21, 0x1, R3 ;  /* 0x0000000115157824 */ /* 0x000fe400078e0203 */
[----:B------:R-:W-:Y:S01]  /*cc20*/  IMAD.MOV.U32 R3, RZ, RZ, R44 ;  /* 0x000000ffff037224 */ /* 0x000fe200078e002c */
[----:B--2---:R-:W-:Y:S01]  /*cc30*/  @P1 SHF.R.U32.HI R3, RZ, R49, R0 ;  /* 0x00000031ff031219 */ /* 0x004fe20000011600 */
[----:B------:R-:W-:Y:S01]  /*cc40*/  IMAD R23, R223, UR4, RZ ;  /* 0x00000004df177c24 */ /* 0x000fe2000f8e02ff */
[----:B------:R-:W-:Y:S01]  /*cc50*/  @!PT LDS RZ, [RZ] ;  /* 0x00000000fffff984 */ /* 0x000fe20000000800 */
[----:B------:R-:W-:Y:S01]  /*cc60*/  @!PT LDS RZ, [RZ] ;  /* 0x00000000fffff984 */ /* 0x000fe20000000800 */
[----:B------:R-:W-:Y:S01]  /*cc70*/  @!PT LDS RZ, [RZ] ;  /* 0x00000000fffff984 */ /* 0x000fe20000000800 */
[----:B------:R-:W-:Y:S01]  /*cc80*/  @!PT LDS RZ, [RZ] ;  /* 0x00000000fffff984 */ /* 0x000fe20000000800 */
[----:B------:R1:W-:Y:S06]  /*cc90*/  MEMBAR.ALL.CTA ;  /* 0x0000000000007992 */ /* 0x0003ec0000008000 */
[----:B-1----:R-:W1:Y:S01]  /*cca0*/  FENCE.VIEW.ASYNC.S ;  /* 0x00000000000073c6 */ /* 0x002e620000000000 */
[----:B------:R-:W-:Y:S01]  /*ccb0*/  IMAD.WIDE.U32 R20, R55, UR4, R20 ;  /* 0x0000000437147c25 */ /* 0x000fe2000f8e0014 */
[----:B------:R-:W-:-:S03]  /*ccc0*/  SHF.R.S32.HI R0, RZ, 0x1f, R3 ;  /* 0x0000001fff007819 */ /* 0x000fc60000011403 */
[----:B------:R-:W-:Y:S01]  /*ccd0*/  IMAD R23, R55, UR5, R23 ;  /* 0x0000000537177c24 */ /* 0x000fe2000f8e0217 */
[----:B------:R-:W-:Y:S01]  /*cce0*/  ULDC.64 UR4, c[0x0][0xae0] ;  /* 0x0002b80000047ab9 */ /* 0x000fe20000000a00 */
[----:B------:R-:W-:Y:S02]  /*ccf0*/  IMAD.MOV R49, RZ, RZ, -R3 ;  /* 0x000000ffff317224 */ /* 0x000fe400078e0a03 */
[----:B------:R-:W-:Y:S02]  /*cd00*/  IMAD.IADD R21, R21, 0x1, R23 ;  /* 0x0000000115157824 */ /* 0x000fe400078e0217 */
[----:B------:R-:W-:Y:S02]  /*cd10*/  IMAD R0, R0, UR4, RZ ;  /* 0x0000000400007c24 */ /* 0x000fe4000f8e02ff */
[----:B------:R-:W-:Y:S02]  /*cd20*/  IMAD R23, R56, R49, R44 ;  /* 0x0000003138177224 */ /* 0x000fe400078e022c */
[----:B------:R-:W-:-:S02]  /*cd30*/  IMAD R49, R3, UR5, R0 ;  /* 0x0000000503317c24 */ /* 0x000fc4000f8e0200 */
[----:B------:R-:W-:Y:S01]  /*cd40*/  IMAD.WIDE.U32 R20, R3, UR4, R20 ;  /* 0x0000000403147c25 */ /* 0x000fe2000f8e0014 */
[----:B------:R-:W-:Y:S01]  /*cd50*/  SHF.R.S32.HI R0, RZ, 0x1f, R23 ;  /* 0x0000001fff007819 */ /* 0x000fe20000011417 */
[----:B------:R-:W-:Y:S02]  /*cd60*/  ULDC.64 UR4, c[0x0][0xad8] ;  /* 0x0002b60000047ab9 */ /* 0x000fe40000000a00 */
[----:B------:R-:W-:Y:S02]  /*cd70*/  IMAD.IADD R21, R21, 0x1, R49 ;  /* 0x0000000115157824 */ /* 0x000fe400078e0231 */
[----:B------:R-:W-:Y:S02]  /*cd80*/  IMAD R44, R0, UR4, RZ ;  /* 0x00000004002c7c24 */ /* 0x000fe4000f8e02ff */
[----:B------:R-:W-:Y:S02]  /*cd90*/  IMAD R50, R222, 0x80, R224 ;  /* 0x00000080de327824 */ /* 0x000fe400078e02e0 */
[----:B------:R-:W-:-:S02]  /*cda0*/  IMAD R3, R23, UR5, R44 ;  /* 0x0000000517037c24 */ /* 0x000fc4000f8e022c */
[----:B------:R-:W-:Y:S01]  /*cdb0*/  IMAD.WIDE.U32 R20, R23, UR4, R20 ;  /* 0x0000000417147c25 */ /* 0x000fe2000f8e0014 */
[CC--:B------:R-:W-:Y:S01]  /*cdc0*/  ISETP.GE.AND P2, PT, R50.reuse, R57.reuse, PT ;  /* 0x000000393200720c */ /* 0x0c0fe20003f46270 */
[----:B------:R-:W-:Y:S02]  /*cdd0*/  ULDC.64 UR4, c[0x0][0xa80] ;  /* 0x0002a00000047ab9 */ /* 0x000fe40000000a00 */
[----:B------:R-:W-:Y:S01]  /*cde0*/  VIADD R0, R50, 0x20 ;  /* 0x0000002032007836 */ /* 0x000fe20000000000 */
[----:B------:R-:W-:Y:S01]  /*cdf0*/  LEA R23, P3, R20, UR4, 0x1 ;  /* 0x0000000414177c11 */ /* 0x000fe2000f8608ff */
[----:B------:R-:W-:Y:S02]  /*ce00*/  IMAD.IADD R3, R21, 0x1, R3 ;  /* 0x0000000115037824 */ /* 0x000fe400078e0203 */
[----:B0-----:R-:W-:Y:S01]  /*ce10*/  VIADD R18, R18, 0x34820 ;  /* 0x0003482012127836 */ /* 0x001fe20000000000 */
[----:B------:R-:W-:Y:S01]  /*ce20*/  ISETP.GE.AND P0, PT, R0, R57, PT ;  /* 0x000000390000720c */ /* 0x000fe20003f06270 */
[----:B------:R-:W-:Y:S01]  /*ce30*/  VIADD R0, R50, 0x40 ;  /* 0x0000004032007836 */ /* 0x000fe20000000000 */
[----:B------:R-:W-:-:S02]  /*ce40*/  LEA.HI.X R3, R20, UR5, R3, 0x1, P3 ;  /* 0x0000000514037c11 */ /* 0x000fc400098f0c03 */
        /* <DEDUP_REMOVED lines=9> */
[----:B------:R-:W-:-:S11]  /*cee0*/  ISETP.GE.AND P3, PT, R22, UR4, PT ;  /* 0x0000000416007c0c */ /* 0x000fd6000bf66270 */
[CC--:B-1----:R-:W-:Y:S02]  /*cef0*/  @!P2 LEA R20, P4, R17.reuse, R48.reuse, 0x1 ;  /* 0x000000301114a211 */ /* 0x0c2fe400078808ff */
[C---:B------:R-:W-:Y:S02]  /*cf00*/  @!P3 LEA R48, P5, R22.reuse, R48, 0x1 ;  /* 0x000000301630b211 */ /* 0x040fe400078a08ff */
[-C--:B--2---:R-:W-:Y:S02]  /*cf10*/  @!P2 LEA.HI.X R21, R17, R0.reuse, R233, 0x1, P4 ;  /* 0x000000001115a211 */ /* 0x084fe400020f0ce9 */
[----:B------:R-:W-:-:S03]  /*cf20*/  @!P3 LEA.HI.X R49, R22, R0, R232, 0x1, P5 ;  /* 0x000000001631b211 */ /* 0x000fc600028f0ce8 */
[----:B-----5:R3:W-:Y:S04]  /*cf30*/  @!P2 ST.E.128 desc[UR60][R20.64], R24 ;  /* 0x000000181400a985 */ /* 0x0207e8000c101d3c */
[----:B------:R3:W-:Y:S02]  /*cf40*/  @!P3 ST.E.128 desc[UR60][R48.64], R40 ;  /* 0x000000283000b985 */ /* 0x0007e4000c101d3c */
.L_x_7075:
[----:B------:R-:W-:Y:S05]  /*cf50*/  BSYNC B1 ;  /* 0x0000000000017941 */ /* 0x000fea0003800000 */
.L_x_7074:
[----:B--2---:R2:W4:Y:S01]  /*cf60*/  SHFL.IDX PT, R0, R3, 0x1, 0x181f ;  /* 0x00381f0003007f89 */ /* 0x00452200000e0000 */
[----:B------:R-:W-:Y:S03]  /*cf70*/  BSSY B1, `(.L_x_7076) ;  /* 0x000000c000017945 */ /* 0x000fe60003800000 */
[----:B---3-5:R2:W3:Y:S01]  /*cf80*/  SHFL.IDX PT, R24, R23, 0x1, 0x181f ;  /* 0x00381f0017187f89 */ /* 0x0284e200000e0000 */
[----:B------:R-:W-:Y:S05]  /*cf90*/  @P0 BRA `(.L_x_7077) ;  /* 0x0000000000240947 */ /* 0x000fea0003800000 */
[----:B------:R-:W-:Y:S02]  /*cfa0*/  ULDC UR4, c[0x0][0xac8] ;  /* 0x0002b20000047ab9 */ /* 0x000fe40000000800 */
[----:B------:R-:W-:Y:S02]  /*cfb0*/  ISETP.GE.AND P3, PT, R17, UR4, PT ;  /* 0x0000000411007c0c */ /* 0x000fe4000bf66270 */
[----:B------:R-:W-:-:S11]  /*cfc0*/  ISETP.GE.AND P4, PT, R22, UR4, PT ;  /* 0x0000000416007c0c */ /* 0x000fd6000bf86270 */
[CC--:B---3--:R-:W-:Y:S02]  /*cfd0*/  @!P3 LEA R20, P0, R17.reuse, R24.reuse, 0x1 ;  /* 0x000000181114b211 */ /* 0x0c8fe400078008ff */
[C---:B------:R-:W-:Y:S02]  /*cfe0*/  @!P4 LEA R24, P2, R22.reuse, R24, 0x1 ;  /* 0x000000181618c211 */ /* 0x040fe400078408ff */
[-C--:B----4-:R-:W-:Y:S02]  /*cff0*/  @!P3 LEA.HI.X R21, R17, R0.reuse, R233, 0x1, P0 ;  /* 0x000000001115b211 */ /* 0x090fe400000f0ce9 */
[----:B------:R-:W-:-:S03]  /*d000*/  @!P4 LEA.HI.X R25, R22, R0, R232, 0x1, P2 ;  /* 0x000000001619c211 */ /* 0x000fc600010f0ce8 */
[----:B------:R3:W-:Y:S04]  /*d010*/  @!P3 ST.E.128 desc[UR60][R20.64], R12 ;  /* 0x0000000c1400b985 */ /* 0x0007e8000c101d3c */
[----:B------:R3:W-:Y:S02]  /*d020*/  @!P4 ST.E.128 desc[UR60][R24.64], R36 ;  /* 0x000000241800c985 */ /* 0x0007e4000c101d3c */
.L_x_7077:
[----:B------:R-:W-:Y:S05]  /*d030*/  BSYNC B1 ;  /* 0x0000000000017941 */ /* 0x000fea0003800000 */
.L_x_7076:
[----:B----4-:R4:W0:Y:S01]  /*d040*/  SHFL.IDX PT, R0, R3, 0x2, 0x181f ;  /* 0x00581f0003007f89 */ /* 0x01082200000e0000 */
[----:B------:R-:W-:Y:S03]  /*d050*/  BSSY B1, `(.L_x_7078) ;  /* 0x000000c000017945 */ /* 0x000fe60003800000 */
[----:B---3--:R4:W3:Y:S01]  /*d060*/  SHFL.IDX PT, R14, R23, 0x2, 0x181f ;  /* 0x00581f00170e7f89 */ /* 0x0088e200000e0000 */
[----:B------:R-:W-:Y:S05]  /*d070*/  @P1 BRA `(.L_x_7079) ;  /* 0x0000000000241947 */ /* 0x000fea0003800000 */
[----:B------:R-:W-:Y:S02]  /*d080*/  ULDC UR4, c[0x0][0xac8] ;  /* 0x0002b20000047ab9 */ /* 0x000fe40000000800 */
[----:B------:R-:W-:Y:S02]  /*d090*/  ISETP.GE.AND P2, PT, R17, UR4, PT ;  /* 0x0000000411007c0c */ /* 0x000fe4000bf46270 */
[----:B------:R-:W-:-:S11]  /*d0a0*/  ISETP.GE.AND P3, PT, R22, UR4, PT ;  /* 0x0000000416007c0c */ /* 0x000fd6000bf66270 */
[CC--:B---3--:R-:W-:Y:S02]  /*d0b0*/  @!P2 LEA R12, P0, R17.reuse, R14.reuse, 0x1 ;  /* 0x0000000e110ca211 */ /* 0x0c8fe400078008ff */
[C---:B------:R-:W-:Y:S02]  /*d0c0*/  @!P3 LEA R14, P1, R22.reuse, R14, 0x1 ;  /* 0x0000000e160eb211 */ /* 0x040fe400078208ff */
[-C--:B0-----:R-:W-:Y:S02]  /*d0d0*/  @!P2 LEA.HI.X R13, R17, R0.reuse, R233, 0x1, P0 ;  /* 0x00000000110da211 */ /* 0x081fe400000f0ce9 */
[----:B------:R-:W-:-:S03]  /*d0e0*/  @!P3 LEA.HI.X R15, R22, R0, R232, 0x1, P1 ;  /* 0x00000000160fb211 */ /* 0x000fc600008f0ce8 */
[----:B------:R0:W-:Y:S04]  /*d0f0*/  @!P2 ST.E.128 desc[UR60][R12.64], R4 ;  /* 0x000000040c00a985 */ /* 0x0001e8000c101d3c */
[----:B------:R0:W-:Y:S02]  /*d100*/  @!P3 ST.E.128 desc[UR60][R14.64], R32 ;  /* 0x000000200e00b985 */ /* 0x0001e4000c101d3c */
.L_x_7079:
[----:B------:R-:W-:Y:S05]  /*d110*/  BSYNC B1 ;  /* 0x0000000000017941 */ /* 0x000fea0003800000 */
.L_x_7078:
[----:B0-----:R-:W-:Y:S01]  /*d120*/  VIADD R0, R50, 0x60 ;  /* 0x0000006032007836 */ /* 0x001fe20000000000 */
[----:B--2-4-:R-:W0:Y:S04]  /*d130*/  SHFL.IDX PT, R3, R3, 0x3, 0x181f ;  /* 0x00781f0003037f89 */ /* 0x014e2800000e0000 */
[----:B------:R-:W-:Y:S01]  /*d140*/  ISETP.GE.AND P0, PT, R0, R57, PT ;  /* 0x000000390000720c */ /* 0x000fe20003f06270 */
[----:B------:R-:W2:-:S12]  /*d150*/  SHFL.IDX PT, R23, R23, 0x3, 0x181f ;  /* 0x00781f0017177f89 */ /* 0x000e9800000e0000 */
[----:B------:R-:W-:Y:S05]  /*d160*/  @P0 BRA `(.L_x_7080) ;  /* 0x0000000800e40947 */ /* 0x000fea0003800000 */
[----:B------:R-:W-:Y:S02]  /*d170*/  ULDC UR4, c[0x0][0xac8] ;  /* 0x0002b20000047ab9 */ /* 0x000fe40000000800 */
[----:B------:R-:W-:-:S13]  /*d180*/  ISETP.GE.AND P1, PT, R17, UR4, PT ;  /* 0x0000000411007c0c */ /* 0x000fda000bf26270 */
[----:B--2---:R-:W-:-:S04]  /*d190*/  @!P1 LEA R4, P0, R17, R23, 0x1 ;  /* 0x0000001711049211 */ /* 0x004fc800078008ff */
[----:B0-----:R-:W-:Y:S02]  /*d1a0*/  @!P1 LEA.HI.X R5, R17, R3, R233, 0x1, P0 ;  /* 0x0000000311059211 */ /* 0x001fe400000f0ce9 */
[----:B------:R-:W-:-:S03]  /*d1b0*/  ISETP.GE.AND P0, PT, R22, UR4, PT ;  /* 0x0000000416007c0c */ /* 0x000fc6000bf06270 */
[----:B------:R4:W-:Y:S10]  /*d1c0*/  @!P1 ST.E.128 desc[UR60][R4.64], R8 ;  /* 0x0000000804009985 */ /* 0x0009f4000c101d3c */
[----:B------:R-:W-:Y:S05]  /*d1d0*/  @P0 BRA `(.L_x_7080) ;  /* 0x0000000800c80947 */ /* 0x000fea0003800000 */
[----:B----4-:R-:W-:-:S04]  /*d1e0*/  LEA R4, P0, R22, R23, 0x1 ;  /* 0x0000001716047211 */ /* 0x010fc800078008ff */
[----:B------:R-:W-:-:S05]  /*d1f0*/  LEA.HI.X R5, R22, R3, R232, 0x1, P0 ;  /* 0x0000000316057211 */ /* 0x000fca00000f0ce8 */
[----:B------:R0:W-:Y:S01]  /*d200*/  ST.E.128 desc[UR60][R4.64], R28 ;  /* 0x0000001c04007985 */ /* 0x0001e2000c101d3c */
[----:B------:R-:W-:Y:S05]  /*d210*/  BRA `(.L_x_7080) ;  /* 0x0000000800b87947 */ /* 0x000fea0003800000 */
.L_x_7072:
        /* <DEDUP_REMOVED lines=27> */
.L_x_7081:
        /* <DEDUP_REMOVED lines=46> */
.L_x_7083:
[----:B------:R-:W-:Y:S05]  /*d6b0*/  BSYNC B1 ;  /* 0x0000000000017941 */ /* 0x000fea0003800000 */
.L_x_7082:
[----:B------:R-:W-:Y:S01]  /*d6c0*/  ULDC.64 UR4, c[0x0][0xaa0] ;  /* 0x0002a80000047ab9 */ /* 0x000fe20000000a00 */
[----:B------:R-:W-:Y:S01]  /*d6d0*/  BSSY B1, `(.L_x_7084) ;  /* 0x0000038000017945 */ /* 0x000fe20003800000 */
[----:B------:R-:W-:-:S04]  /*d6e0*/  IMAD R4, R10, UR4, RZ ;  /* 0x000000040a047c24 */ /* 0x000fc8000f8e02ff */
[C---:B--2---:R-:W-:Y:S02]  /*d6f0*/  IMAD R7, R3.reuse, UR5, R4 ;  /* 0x0000000503077c24 */ /* 0x044fe4000f8e0204 */
[----:B------:R-:W-:Y:S01]  /*d700*/  IMAD.WIDE.U32 R4, R3, UR4, RZ ;  /* 0x0000000403047c25 */ /* 0x000fe2000f8e00ff */
[----:B------:R-:W-:-:S03]  /*d710*/  ULDC.64 UR4, c[0x0][0xae8] ;  /* 0x0002ba0000047ab9 */ /* 0x000fc60000000a00 */
[----:B------:R-:W-:Y:S02]  /*d720*/  IMAD R3, R220, 0x20, R224 ;  /* 0x00000020dc037824 */ /* 0x000fe400078e02e0 */
[----:B------:R-:W-:Y:S02]  /*d730*/  IMAD.IADD R5, R5, 0x1, R7 ;  /* 0x0000000105057824 */ /* 0x000fe400078e0207 */
[----:B------:R-:W-:Y:S02]  /*d740*/  IMAD R9, R222, 0x80, R3 ;  /* 0x00000080de097824 */ /* 0x000fe400078e0203 */
        /* <DEDUP_REMOVED lines=41> */
[----:B------:R-:W-:-:S11]  /*d9e0*/  ISETP.GE.AND P5, PT, R22, UR4, PT ;  /* 0x0000000416007c0c */ /* 0x000fd6000bfa6270 */
[CC--:B---3--:R-:W-:Y:S02]  /*d9f0*/  @!P4 LEA R10, P2, R17.reuse, R4.reuse, 0x1 ;  /* 0x00000004110ac211 */ /* 0x0c8fe400078408ff */
[C---:B------:R-:W-:Y:S02]  /*da00*/  @!P5 LEA R4, P3, R22.reuse, R4, 0x1 ;  /* 0x000000041604d211 */ /* 0x040fe400078608ff */
[-C--:B----4-:R-:W-:Y:S02]  /*da10*/  @!P4 LEA.HI.X R11, R17, R0.reuse, R233, 0x1, P2 ;  /* 0x00000000110bc211 */ /* 0x090fe400010f0ce9 */
[----:B------:R-:W-:-:S03]  /*da20*/  @!P5 LEA.HI.X R5, R22, R0, R232, 0x1, P3 ;  /* 0x000000001605d211 */ /* 0x000fc600018f0ce8 */
[----:B------:R3:W-:Y:S04]  /*da30*/  @!P4 ST.E.128 desc[UR60][R10.64], RZ ;  /* 0x000000ff0a00c985 */ /* 0x0007e8000c101d3c */
[----:B------:R3:W-:Y:S02]  /*da40*/  @!P5 ST.E.128 desc[UR60][R4.64], RZ ;  /* 0x000000ff0400d985 */ /* 0x0007e4000c101d3c */
.L_x_7085:
[----:B------:R-:W-:Y:S05]  /*da50*/  BSYNC B1 ;  /* 0x0000000000017941 */ /* 0x000fea0003800000 */
.L_x_7084:
        /* <DEDUP_REMOVED lines=11> */
[----:B------:R0:W-:Y:S04]  /*db10*/  @!P3 ST.E.128 desc[UR60][R10.64], RZ ;  /* 0x000000ff0a00b985 */ /* 0x0001e8000c101d3c */
[----:B------:R0:W-:Y:S02]  /*db20*/  @!P4 ST.E.128 desc[UR60][R4.64], RZ ;  /* 0x000000ff0400c985 */ /* 0x0001e4000c101d3c */
.L_x_7087:
[----:B------:R-:W-:Y:S05]  /*db30*/  BSYNC B1 ;  /* 0x0000000000017941 */ /* 0x000fea0003800000 */
.L_x_7086:
[----:B0-----:R0:W0:Y:S01]  /*db40*/  SHFL.IDX PT, R0, R3, 0x2, 0x181f ;  /* 0x00581f0003007f89 */ /* 0x00102200000e0000 */
[----:B------:R-:W-:Y:S03]  /*db50*/  BSSY B1, `(.L_x_7088) ;  /* 0x000000c000017945 */ /* 0x000fe60003800000 */
[----:B---3--:R3:W0:Y:S01]  /*db60*/  SHFL.IDX PT, R4, R6, 0x2, 0x181f ;  /* 0x00581f0006047f89 */ /* 0x00862200000e0000 */
[----:B------:R-:W-:Y:S05]  /*db70*/  @P0 BRA `(.L_x_7089) ;  /* 0x0000000000240947 */ /* 0x000fea0003800000 */
[----:B------:R-:W-:Y:S02]  /*db80*/  ULDC UR4, c[0x0][0xac8] ;  /* 0x0002b20000047ab9 */ /* 0x000fe40000000800 */
[----:B------:R-:W-:Y:S02]  /*db90*/  ISETP.GE.AND P2, PT, R17, UR4, PT ;  /* 0x0000000411007c0c */ /* 0x000fe4000bf46270 */
[----:B------:R-:W-:-:S11]  /*dba0*/  ISETP.GE.AND P3, PT, R22, UR4, PT ;  /* 0x0000000416007c0c */ /* 0x000fd6000bf66270 */
[CC--:B0-----:R-:W-:Y:S02]  /*dbb0*/  @!P2 LEA R10, P0, R17.reuse, R4.reuse, 0x1 ;  /* 0x00000004110aa211 */ /* 0x0c1fe400078008ff */
[C---:B------:R-:W-:Y:S02]  /*dbc0*/  @!P3 LEA R4, P1, R22.reuse, R4, 0x1 ;  /* 0x000000041604b211 */ /* 0x040fe400078208ff */
[-C--:B------:R-:W-:Y:S02]  /*dbd0*/  @!P2 LEA.HI.X R11, R17, R0.reuse, R233, 0x1, P0 ;  /* 0x00000000110ba211 */ /* 0x080fe400000f0ce9 */
[----:B------:R-:W-:-:S03]  /*dbe0*/  @!P3 LEA.HI.X R5, R22, R0, R232, 0x1, P1 ;  /* 0x000000001605b211 */ /* 0x000fc600008f0ce8 */
[----:B------:R0:W-:Y:S04]  /*dbf0*/  @!P2 ST.E.128 desc[UR60][R10.64], RZ ;  /* 0x000000ff0a00a985 */ /* 0x0001e8000c101d3c */
[----:B------:R0:W-:Y:S02]  /*dc00*/  @!P3 ST.E.128 desc[UR60][R4.64], RZ ;  /* 0x000000ff0400b985 */ /* 0x0001e4000c101d3c */
.L_x_7089:
[----:B------:R-:W-:Y:S05]  /*dc10*/  BSYNC B1 ;  /* 0x0000000000017941 */ /* 0x000fea0003800000 */
.L_x_7088:
[----:B0-----:R-:W-:Y:S01]  /*dc20*/  VIADD R0, R8, 0x60 ;  /* 0x0000006008007836 */ /* 0x001fe20000000000 */
[----:B--2-4-:R-:W0:Y:S04]  /*dc30*/  SHFL.IDX PT, R3, R3, 0x3, 0x181f ;  /* 0x00781f0003037f89 */ /* 0x014e2800000e0000 */
[----:B------:R-:W-:Y:S01]  /*dc40*/  ISETP.GE.AND P0, PT, R0, R21, PT ;  /* 0x000000150000720c */ /* 0x000fe20003f06270 */
[----:B------:R2:W4:-:S12]  /*dc50*/  SHFL.IDX PT, R4, R6, 0x3, 0x181f ;  /* 0x00781f0006047f89 */ /* 0x00051800000e0000 */
[----:B--2---:R-:W-:Y:S05]  /*dc60*/  @P0 BRA `(.L_x_7080) ;  /* 0x0000000000240947 */ /* 0x004fea0003800000 */
[----:B------:R-:W-:Y:S02]  /*dc70*/  ULDC UR4, c[0x0][0xac8] ;  /* 0x0002b20000047ab9 */ /* 0x000fe40000000800 */
[----:B------:R-:W-:Y:S02]  /*dc80*/  ISETP.GE.AND P2, PT, R17, UR4, PT ;  /* 0x0000000411007c0c */ /* 0x000fe4000bf46270 */
[----:B------:R-:W-:-:S11]  /*dc90*/  ISETP.GE.AND P3, PT, R22, UR4, PT ;  /* 0x0000000416007c0c */ /* 0x000fd6000bf66270 */
[CC--:B---34-:R-:W-:Y:S02]  /*dca0*/  @!P2 LEA R6, P0, R17.reuse, R4.reuse, 0x1 ;  /* 0x000000041106a211 */ /* 0x0d8fe400078008ff */
[C---:B------:R-:W-:Y:S02]  /*dcb0*/  @!P3 LEA R4, P1, R22.reuse, R4, 0x1 ;  /* 0x000000041604b211 */ /* 0x040fe400078208ff */
[-C--:B0-----:R-:W-:Y:S02]  /*dcc0*/  @!P2 LEA.HI.X R7, R17, R3.reuse, R233, 0x1, P0 ;  /* 0x000000031107a211 */ /* 0x081fe400000f0ce9 */
[----:B------:R-:W-:-:S03]  /*dcd0*/  @!P3 LEA.HI.X R5, R22, R3, R232, 0x1, P1 ;  /* 0x000000031605b211 */ /* 0x000fc600008f0ce8 */
[----:B------:R0:W-:Y:S04]  /*dce0*/  @!P2 ST.E.128 desc[UR60][R6.64], RZ ;  /* 0x000000ff0600a985 */ /* 0x0001e8000c101d3c */
[----:B------:R0:W-:Y:S02]  /*dcf0*/  @!P3 ST.E.128 desc[UR60][R4.64], RZ ;  /* 0x000000ff0400b985 */ /* 0x0001e4000c101d3c */
.L_x_7080:
[----:B------:R-:W-:Y:S05]  /*dd00*/  BSYNC B0 ;  /* 0x0000000000007941 */ /* 0x000fea0003800000 */
.L_x_7071:
[----:B------:R-:W-:Y:S02]  /*dd10*/  ULDC UR4, c[0x0][0xc3c] ;  /* 0x00030f0000047ab9 */ /* 0x000fe40000000800 */
[----:B-1----:R-:W-:-:S13]  /*dd20*/  ISETP.GE.AND P0, PT, R47, UR4, PT ;  /* 0x000000042f007c0c */ /* 0x002fda000bf06270 */
[----:B------:R-:W-:Y:S05]  /*dd30*/  @!P0 BRA `(.L_x_7090) ;  /* 0xffffff3000308947 */ /* 0x000fea000383ffff */
[----:B------:R-:W-:Y:S05]  /*dd40*/  EXIT ;  /* 0x000000000000794d */ /* 0x000fea0003800000 */
.L_x_7046:
[----:B------:R-:W-:-:S08]  /*dd50*/  NOP ;  /* 0x0000000000007918 */ /* 0x000fd00000000000 */
[----:B--2---:R-:W0:-:S00]  /*dd60*/  USETMAXREG.DEALLOC.CTAPOOL 0x18 ;  /* 0x00000018000079c8 */ /* 0x004e0000080e0500 */
        /* <DEDUP_REMOVED lines=16> */
.L_x_7091:
        /* <DEDUP_REMOVED lines=42> */
.L_x_7097:
        /* <DEDUP_REMOVED lines=12> */
.L_x_7096:
[----:B------:R-:W-:Y:S05]  /*e1d0*/  BSYNC B0 ;  /* 0x0000000000007941 */ /* 0x000fea0003800000 */
.L_x_7095:
        /* <DEDUP_REMOVED lines=22> */
.L_x_7093:
        /* <DEDUP_REMOVED lines=16> */
.L_x_7098:
        /* <DEDUP_REMOVED lines=25> */
.L_x_7094:
[----:B------:R-:W-:Y:S02]  /*e5d0*/  IMAD.MOV.U32 R17, RZ, RZ, RZ ;  /* 0x000000ffff117224 */ /* 0x000fe400078e00ff */
[----:B------:R-:W-:Y:S02]  /*e5e0*/  IMAD.U32 R16, RZ, RZ, UR6 ;  /* 0x00000006ff107e24 */ /* 0x000fe4000f8e00ff */
[----:B------:R-:W-:-:S07]  /*e5f0*/  IMAD.MOV.U32 R18, RZ, RZ, RZ ;  /* 0x000000ffff127224 */ /* 0x000fce00078e00ff */
.L_x_7099:
[----:B------:R-:W-:-:S13]  /*e600*/  ISETP.NE.AND P0, PT, R5, RZ, PT ;  /* 0x000000ff0500720c */ /* 0x000fda0003f05270 */
[----:B------:R-:W0:Y:S01]  /*e610*/  @!P0 S2R R3, SR_CgaCtaId ;  /* 0x0000000000038919 */ /* 0x000e220000008800 */
[----:B------:R-:W-:-:S04]  /*e620*/  @!P0 MOV R0, 0x400 ;  /* 0x0000040000008802 */ /* 0x000fc80000000f00 */
[----:B0-----:R-:W-:-:S05]  /*e630*/  @!P0 LEA R0, R3, R0, 0x18 ;  /* 0x0000000003008211 */ /* 0x001fca00078ec0ff */
[----:B------:R0:W-:Y:S01]  /*e640*/  @!P0 STS.128 [R0+0x348d0], R16 ;  /* 0x0348d01000008388 */ /* 0x0001e20000000c00 */
[----:B------:R-:W-:Y:S06]  /*e650*/  BAR.ARV 0x5, 0x180 ;  /* 0x0146000000007b1d */ /* 0x000fec0000002000 */
.L_x_7092:
        /* <DEDUP_REMOVED lines=19> */
[----:B------:R-:W-:Y:S01]  /*e790*/  IMAD.SHL.U32 R2, R4, 0x8, RZ ;  /* 0x0000000804027824 */ /* 0x000fe200078e00ff */
[----:B------:R-:W-:-:S04]  /*e7a0*/  LOP3.LUT R0, R0, 0x40, RZ, 0xfc, !PT ;  /* 0x0000004000007812 */ /* 0x000fc800078efcff */
[----:B------:R-:W-:Y:S01]  /*e7b0*/  LOP3.LUT R3, R3, 0x200, R2, 0xf8, !PT ;  /* 0x0000020003037812 */ /* 0x000fe200078ef802 */
[----:B------:R-:W-:Y:S01]  /*e7c0*/  IMAD.SHL.U32 R2, R5, 0x10, RZ ;  /* 0x0000001005027824 */ /* 0x000fe200078e00ff */
[----:B------:R-:W-:Y:S01]  /*e7d0*/  SHF.R.U32.HI R5, RZ, 0x3, R4 ;  /* 0x00000003ff057819 */ /* 0x000fe20000011604 */
[----:B------:R-:W-:-:S03]  /*e7e0*/  IMAD.U32 R4, RZ, RZ, UR4 ;  /* 0x00000004ff047e24 */ /* 0x000fc6000f8e00ff */
[----:B------:R-:W-:Y:S01]  /*e7f0*/  LOP3.LUT R2, R5, 0x70, R2, 0xf8, !PT ;  /* 0x0000007005027812 */ /* 0x000fe200078ef802 */
[----:B------:R-:W-:Y:S01]  /*e800*/  IMAD R3, R3, 0x2, R4 ;  /* 0x0000000203037824 */ /* 0x000fe200078e0204 */
[----:B------:R0:W-:Y:S01]  /*e810*/  STL [R1+0x4], R4 ;  /* 0x0000040401007387 */ /* 0x0001e20000100800 */
[----:B------:R-:W-:-:S03]  /*e820*/  IMAD.MOV.U32 R2, RZ, RZ, 0x1 ;  /* 0x00000001ff027424 */ /* 0x000fc600078e00ff */
[----:B------:R0:W-:Y:S04]  /*e830*/  STL [R1+0x24], R3 ;  /* 0x0000240301007387 */ /* 0x0001e80000100800 */
[----:B------:R0:W-:Y:S04]  /*e840*/  STL [R1+0x8], RZ ;  /* 0x000008ff01007387 */ /* 0x0001e80000100800 */
[----:B------:R0:W-:Y:S04]  /*e850*/  STL [R1+0x10], R2 ;  /* 0x0000100201007387 */ /* 0x0001e80000100800 */
[----:B------:R0:W-:Y:S02]  /*e860*/  STL [R1+0x50], RZ ;  /* 0x000050ff01007387 */ /* 0x0001e40000100800 */
.L_x_7199:
[----:B01----:R-:W0:Y:S02]  /*e870*/  LDC.64 R2, c[0x0][0xc88] ;  /* 0x00032200ff027b82 */ /* 0x003e240000000a00 */
[----:B0-----:R-:W-:-:S05]  /*e880*/  IMAD.WIDE R2, R19, 0x4, R2 ;  /* 0x0000000413027825 */ /* 0x001fca00078e0202 */
[----:B--23--:R-:W2:Y:S01]  /*e890*/  LDG.E R11, desc[UR60][R2.64] ;  /* 0x0000003c020b7981 */ /* 0x00cea2000c1e1900 */
        /* <DEDUP_REMOVED lines=53> */
.L_x_7101:
        /* <DEDUP_REMOVED lines=12> */
.L_x_7102:
[----:B------:R-:W-:Y:S05]  /*ecb0*/  @!P0 BRA `(.L_x_7103) ;  /* 0x00000000000c8947 */ /* 0x000fea0003800000 */
[----:B------:R-:W2:Y:S04]  /*ecc0*/  LDG.E R6, desc[UR60][R4.64] ;  /* 0x0000003c04067981 */ /* 0x000ea8000c1e1900 */
[----:B------:R-:W2:Y:S02]  /*ecd0*/  LDG.E R4, desc[UR60][R4.64+0x4] ;  /* 0x0000043c04047981 */ /* 0x000ea4000c1e1900 */
[----:B--2---:R-:W-:-:S07]  /*ece0*/  IMAD.IADD R6, R4, 0x1, -R6 ;  /* 0x0000000104067824 */ /* 0x004fce00078e0a06 */
.L_x_7103:
[----:B-----5:R-:W-:Y:S01]  /*ecf0*/  IMAD.IADD R2, R6, 0x1, -R0 ;  /* 0x0000000106027824 */ /* 0x020fe200078e0a00 */
[----:B------:R-:W-:Y:S03]  /*ed00*/  BSSY B7, `(.L_x_7104) ;  /* 0x00003f6000077945 */ /* 0x000fe60003800000 */
[C---:B------:R-:W-:Y:S01]  /*ed10*/  VIADD R0, R2.reuse, 0xaf ;  /* 0x000000af02007836 */ /* 0x040fe20000000000 */
[----:B------:R2:W-:Y:S01]  /*ed20*/  STL [R1+0x3c], R2 ;  /* 0x00003c0201007387 */ /* 0x0005e20000100800 */
[----:B------:R-:W-:Y:S02]  /*ed30*/  ISETP.GT.AND P0, PT, R2, RZ, PT ;  /* 0x000000ff0200720c */ /* 0x000fe40003f04270 */
[----:B------:R-:W-:-:S05]  /*ed40*/  IMAD.HI R0, R0, 0x2e8ba2e9, RZ ;  /* 0x2e8ba2e900007827 */ /* 0x000fca00078e02ff */
        /* <DEDUP_REMOVED lines=21> */
.L_x_7105:
        /* <DEDUP_REMOVED lines=21> */
.L_x_7108:
[----:B------:R-:W-:Y:S05]  /*eff0*/  BSYNC B6 ;  /* 0x0000000000067941 */ /* 0x000fea0003800000 */
.L_x_7107:
        /* <DEDUP_REMOVED lines=21> */
.L_x_7111:
        /* <DEDUP_REMOVED lines=16> */
.L_x_7110:
[----:B------:R-:W-:Y:S05]  /*f250*/  BSYNC B6 ;  /* 0x0000000000067941 */ /* 0x000fea0003800000 */
.L_x_7109:
        /* <DEDUP_REMOVED lines=26> */
.L_x_7215:
        /* <DEDUP_REMOVED lines=11> */
.L_x_7218:
        /* <DEDUP_REMOVED lines=25> */
.L_x_7115:
[----:B------:R-:W3:Y:S04]  /*f640*/  LDL R7, [R1+0x4] ;  /* 0x0000040001077983 */ /* 0x000ee80000100800 */
[----:B-12---:R-:W3:Y:S04]  /*f650*/  LDL R0, [R1+0x8] ;  /* 0x0000080001007983 */ /* 0x006ee80000100800 */
[----:B------:R-:W2:Y:S01]  /*f660*/  LDL R2, [R1+0x10] ;  /* 0x0000100001027983 */ /* 0x000ea20000100800 */
[----:B---3--:R-:W-:Y:S01]  /*f670*/  IMAD R0, R0, 0x8, R7 ;  /* 0x0000000800007824 */ /* 0x008fe200078e0207 */
[----:B--2---:R-:W-:-:S04]  /*f680*/  SHF.L.U32 R2, R2, 0x1f, RZ ;  /* 0x0000001f02027819 */ /* 0x004fc800000006ff */
[----:B------:R-:W1:Y:S02]  /*f690*/  SYNCS.PHASECHK.TRANS64.TRYWAIT P0, [R0+URZ+0x34840], R2 ;  /* 0x03484002000075a7 */ /* 0x000e64000800017f */
[----:B-1----:R-:W-:Y:S05]  /*f6a0*/  @!P0 BRA `(.L_x_7116) ;  /* 0x0000004400ac8947 */ /* 0x002fea0003800000 */
.L_x_7219:
        /* <DEDUP_REMOVED lines=11> */
.L_x_7117:
        /* <DEDUP_REMOVED lines=8> */
[----:B------:R-:W-:Y:S01]  /*f7e0*/  PLOP3.LUT P0, PT, PT, PT, PT, 0x80, 0x0 ;  /* 0x000000000000781c */ /* 0x000fe20003f0f070 */
[----:B------:R-:W-:Y:S01]  /*f7f0*/  UMOV UR10, URZ ;  /* 0x0000003f000a7c82 */ /* 0x000fe20008000000 */
[----:B------:R-:W-:Y:S01]  /*f800*/  R2UR UR12, R18 ;  /* 0x00000000120c72ca */ /* 0x000fe200000e0000 */
[----:B------:R-:W-:Y:S01]  /*f810*/  UMOV UR7, 0x14f00000 ;  /* 0x14f0000000077882 */ /* 0x000fe20000000000 */
[----:B------:R-:W-:-:S07]  /*f820*/  UMOV UR15, 0x40 ;  /* 0x00000040000f7882 */ /* 0x000fce0000000000 */
        /* <DEDUP_REMOVED lines=12> */
[----:B------:R2:W-:Y:S02]  /*f8f0*/  STL [R1+0x1c], R2 ;  /* 0x00001c0201007387 */ /* 0x0005e40000100800 */
[----:B------:R-:W-:-:S04]  /*f900*/  UMOV UR6, 0x0 ;  /* 0x0000000000067882 */ /* 0x000fc80000000000 */
[----:B------:R1:W-:Y:S02]  /*f910*/  UTMALDG.4D [UR8], [UR4], desc[UR6] ;  /* 0x00000608040075b4 */ /* 0x0003e40008019000 */
[----:B-1----:R-:W-:Y:S01]  /*f920*/  UMOV UR8, UR14 ;  /* 0x0000000e00087c82 */ /* 0x002fe20008000000 */
[----:B------:R-:W-:Y:S02]  /*f930*/  UMOV UR10, UR15 ;  /* 0x0000000f000a7c82 */ /* 0x000fe40008000000 */
[----:B------:R2:W-:Y:S02]  /*f940*/  UTMALDG.4D [UR8], [UR4], desc[UR6] ;  /* 0x00000608040075b4 */ /* 0x0005e40008019000 */
[----:B--2---:R-:W-:Y:S01]  /*f950*/  NOP ;  /* 0x0000000000007918 */ /* 0x004fe20000000000 */
.L_x_7113:
        /* <DEDUP_REMOVED lines=43> */
.L_x_7119:
[----:B------:R-:W-:Y:S05]  /*fc10*/  BSYNC B6 ;  /* 0x0000000000067941 */ /* 0x000fea0003800000 */
.L_x_7118:
        /* <DEDUP_REMOVED lines=10> */
[----:B------:R-:W0:Y:S01]  /*fcc0*/  S2R R8, SR_TID.X ;  /* 0x0000000000087919 */ /* 0x000e220000002100 */
[----:B-1----:R-:W-:Y:S01]  /*fcd0*/  ISETP.NE.AND P0, PT, R7, 0x1, PT ;  /* 0x000000010700780c */ /* 0x002fe20003f05270 */
[----:B0-----:R-:W-:-:S02]  /*fce0*/  IMAD.SHL.U32 R9, R9, 0x8, RZ ;  /* 0x0000000809097824 */ /* 0x001fc400078e00ff */
[----:B------:R-:W-:-:S03]  /*fcf0*/  IMAD.SHL.U32 R10, R8, 0x8, RZ ;  /* 0x00000008080a7824 */ /* 0x000fc600078e00ff */
[----:B------:R-:W-:-:S04]  /*fd00*/  LOP3.LUT R9, R9, 0x38, RZ, 0xc0, !PT ;  /* 0x0000003809097812 */ /* 0x000fc800078ec0ff */
[----:B------:R-:W-:Y:S02]  /*fd10*/  LOP3.LUT R9, R9, 0x40, RZ, 0xfc, !PT ;  /* 0x0000004009097812 */ /* 0x000fe400078efcff */
        /* <DEDUP_REMOVED lines=44> */
[----:B------:R-:W0:Y:S02]  /*ffe0*/  S2R R5, SR_TID.X ;  /* 0x0000000000057919 */ /* 0x000e240000002100 */
[----:B0-----:R-:W-:-:S04]  /*fff0*/  LOP3.LUT R5, R5, 0x7f, RZ, 0xc0, !PT ;  /* 0x0000007f05057812 */ /* 0x001fc800078ec0ff */
[----:B------:R-:W-:Y:S02]  /*10000*/  SHF.R.U32.HI R6, RZ, 0x3, R5 ;  /* 0x00000003ff067819 */ /* 0x000fe40000011605 */
[----:B------:R-:W2:Y:S03]  /*10010*/  LDL.LU R5, [R1+0x40] ;  /* 0x0000400001057983 */ /* 0x000ea60000300800 */
[----:B------:R-:W-:Y:S01]  /*10020*/  IMAD.IADD R2, R6, 0x1, R17 ;  /* 0x0000000106027824 */ /* 0x000fe200078e0211 */
[----:B------:R-:W-:Y:S04]  /*10030*/  SHFL.IDX PT, R8, R0, 0x1, 0x181f ;  /* 0x00381f0000087f89 */ /* 0x000fe800000e0000 */
[----:B------:R-:W-:Y:S01]  /*10040*/  SHFL.IDX PT, R6, R0, RZ, 0x181f ;  /* 0x00181fff00067589 */ /* 0x000fe200000e0000 */
[----:B--2---:R-:W-:-:S03]  /*10050*/  IMAD R3, R5, R7, RZ ;  /* 0x0000000705037224 */ /* 0x004fc600078e02ff */
[----:B------:R-:W0:Y:S01]  /*10060*/  SHFL.IDX PT, R7, R4, RZ, 0x181f ;  /* 0x00181fff04077589 */ /* 0x000e2200000e0000 */
[C---:B------:R-:W-:Y:S01]  /*10070*/  VIADD R5, R2.reuse, 0x10 ;  /* 0x0000001002057836 */ /* 0x040fe20000000000 */
[----:B------:R-:W-:-:S04]  /*10080*/  ISETP.GE.AND P4, PT, R2, R3, PT ;  /* 0x000000030200720c */ /* 0x000fc80003f86270 */
[----:B------:R-:W-:Y:S02]  /*10090*/  ISETP.GE.AND P2, PT, R5, R3, PT ;  /* 0x000000030500720c */ /* 0x000fe40003f46270 */
[----:B------:R-:W1:Y:S07]  /*100a0*/  SHFL.IDX PT, R5, R4, 0x1, 0x181f ;  /* 0x00381f0004057f89 */ /* 0x000e6e00000e0000 */
[----:B0-----:R-:W-:-:S05]  /*100b0*/  @!P4 LEA R7, P3, R10, R7, 0x1 ;  /* 0x000000070a07c211 */ /* 0x001fca00078608ff */
[----:B------:R-:W-:-:S05]  /*100c0*/  @!P4 IMAD.X R6, RZ, RZ, R6, P3 ;  /* 0x000000ffff06c224 */ /* 0x000fca00018e0606 */
[----:B------:R-:W-:-:S04]  /*100d0*/  @!P4 LOP3.LUT R7, R7, R6, RZ, 0x3c, !PT ;  /* 0x000000060707c212 */ /* 0x000fc800078e3cff */
[----:B------:R-:W-:-:S04]  /*100e0*/  @!P4 LOP3.LUT R6, R7, R6, RZ, 0x3c, !PT ;  /* 0x000000060706c212 */ /* 0x000fc800078e3cff */
[----:B------:R-:W-:-:S05]  /*100f0*/  @!P4 LOP3.LUT R7, R7, R6, RZ, 0x3c, !PT ;  /* 0x000000060707c212 */ /* 0x000fca00078e3cff */
[----:B-----5:R-:W-:Y:S04]  /*10100*/  @!P4 LDGSTS.E.BYPASS.LTC128B.128 [R9+0x16400], desc[UR60][R6.64], !P0 ;  /* 0x164000000609cfae */ /* 0x020fe8000c101d7c */
[----:B------:R1:W-:Y:S02]  /*10110*/  @!P4 LDGSTS.E.BYPASS.LTC128B.128 [R9+0x1a400], desc[UR60][R6.64+0x80], !P1 ;  /* 0x1a4000800609cfae */ /* 0x0003e4000c901d7c */
[----:B-1----:R-:W-:Y:S01]  /*10120*/  @!P2 LEA R7, P3, R10, R5, 0x1 ;  /* 0x000000050a07a211 */ /* 0x002fe200078608ff */
[----:B------:R-:W-:-:S04]  /*10130*/  VIADD R5, R2, 0x20 ;  /* 0x0000002002057836 */ /* 0x000fc80000000000 */
[----:B------:R-:W-:-:S05]  /*10140*/  @!P2 IMAD.X R6, RZ, RZ, R8, P3 ;  /* 0x000000ffff06a224 */ /* 0x000fca00018e0608 */
[----:B------:R-:W-:-:S04]  /*10150*/  @!P2 LOP3.LUT R7, R7, R6, RZ, 0x3c, !PT ;  /* 0x000000060707a212 */ /* 0x000fc800078e3cff */
[----:B------:R-:W-:-:S04]  /*10160*/  @!P2 LOP3.LUT R6, R7, R6, RZ, 0x3c, !PT ;  /* 0x000000060706a212 */ /* 0x000fc800078e3cff */
[----:B------:R-:W-:-:S05]  /*10170*/  @!P2 LOP3.LUT R7, R7, R6, RZ, 0x3c, !PT ;  /* 0x000000060707a212 */ /* 0x000fca00078e3cff */
        /* <DEDUP_REMOVED lines=45> */
[----:B0-----:R-:W0:Y:S04]  /*10450*/  SHFL.IDX PT, R6, R0, 0x6, 0x181f ;  /* 0x00d81f0000067f89 */ /* 0x001e2800000e0000 */
[----:B------:R-:W2:Y:S01]  /*10460*/  SHFL.IDX PT, R0, R0, 0x7, 0x181f ;  /* 0x00f81f0000007f89 */ /* 0x000ea200000e0000 */
[----:B-1----:R-:W-:-:S05]  /*10470*/  @!P2 LEA R5, P3, R10, R5, 0x1 ;  /* 0x000000050a05a211 */ /* 0x002fca00078608ff */
[----:B0-----:R-:W-:-:S04]  /*10480*/  @!P2 IMAD.X R6, RZ, RZ, R6, P3 ;  /* 0x000000ffff06a224 */ /* 0x001fc800018e0606 */
[----:B------:R-:W-:Y:S02]  /*10490*/  @!P2 IMAD.MOV.U32 R7, RZ, RZ, R6 ;  /* 0x000000ffff07a224 */ /* 0x000fe400078e0006 */
[----:B------:R-:W-:-:S05]  /*104a0*/  @!P2 IMAD.MOV.U32 R6, RZ, RZ, R5 ;  /* 0x000000ffff06a224 */ /* 0x000fca00078e0005 */
[----:B------:R0:W-:Y:S04]  /*104b0*/  @!P2 LDGSTS.E.BYPASS.LTC128B.128 [R9+0x19400], desc[UR60][R6.64], !P0 ;  /* 0x194000000609afae */ /* 0x0001e8000c101d7c */
[----:B--2---:R0:W-:Y:S02]  /*104c0*/  @!P2 LDGSTS.E.BYPASS.LTC128B.128 [R9+0x1d400], desc[UR60][R6.64+0x80], !P1 ;  /* 0x1d4000800609afae */ /* 0x0041e4000c901d7c */
.L_x_7236:
[----:B------:R-:W-:Y:S01]  /*104d0*/  VIADD R2, R2, 0x70 ;  /* 0x0000007002027836 */ /* 0x000fe20000000000 */
[----:B------:R-:W-:Y:S04]  /*104e0*/  BSSY B0, `(.L_x_7121) ;  /* 0x000000a000007945 */ /* 0x000fe80003800000 */
[----:B------:R-:W-:-:S13]  /*104f0*/  ISETP.GE.AND P2, PT, R2, R3, PT ;  /* 0x000000030200720c */ /* 0x000fda0003f46270 */
[----:B------:R-:W-:Y:S05]  /*10500*/  @P2 BRA `(.L_x_7122) ;  /* 0x00000000001c2947 */ /* 0x000fea0003800000 */
[----:B------:R-:W-:-:S05]  /*10510*/  LEA R2, P2, R10, R4, 0x1 ;  /* 0x000000040a027211 */ /* 0x000fca00078408ff */
[----:B------:R-:W-:-:S05]  /*10520*/  IMAD.X R3, RZ, RZ, R0, P2 ;  /* 0x000000ffff037224 */ /* 0x000fca00010e0600 */
[----:B------:R-:W-:Y:S01]  /*10530*/  @!PT LDS RZ, [RZ] ;  /* 0x00000000fffff984 */ /* 0x000fe20000000800 */
[----:B------:R-:W-:Y:S01]  /*10540*/  @!PT LDS RZ, [RZ] ;  /* 0x00000000fffff984 */ /* 0x000fe20000000800 */
[----:B------:R-:W-:Y:S01]  /*10550*/  @!PT LDS RZ, [RZ] ;  /* 0x00000000fffff984 */ /* 0x000fe20000000800 */
[----:B------:R1:W-:Y:S04]  /*10560*/  LDGSTS.E.BYPASS.LTC128B.128 [R9+0x19c00], desc[UR60][R2.64], !P0 ;  /* 0x19c0000002097fae */ /* 0x0003e8000c101d7c */
[----:B------:R1:W-:Y:S02]  /*10570*/  LDGSTS.E.BYPASS.LTC128B.128 [R9+0x1dc00], desc[UR60][R2.64+0x80], !P1 ;  /* 0x1dc0008002097fae */ /* 0x0003e4000c901d7c */
.L_x_7122:
[----:B------:R-:W-:Y:S05]  /*10580*/  BSYNC B0 ;  /* 0x0000000000007941 */ /* 0x000fea0003800000 */
.L_x_7121:
[----:B01----:R-:W2:Y:S01]  /*10590*/  LDL R9, [R1+0x4] ;  /* 0x0000040001097983 */ /* 0x003ea20000100800 */
[----:B------:R-:W-:Y:S01]  /*105a0*/  PLOP3.LUT P0, PT, PT, PT, PT, 0x80, 0x0 ;  /* 0x000000000000781c */ /* 0x000fe20003f0f070 */
[----:B------:R-:W-:Y:S01]  /*105b0*/  NOP ;  /* 0x0000000000007918 */ /* 0x000fe20000000000 */
[----:B--2---:R-:W-:-:S11]  /*105c0*/  VIADD R6, R9, 0x34800 ;  /* 0x0003480009067836 */ /* 0x004fd60000000000 */
.L_x_7123:
        /* <DEDUP_REMOVED lines=19> */
.L_x_7237:
[----:B------:R-:W-:Y:S05]  /*10700*/  BSYNC B0 ;  /* 0x0000000000007941 */ /* 0x000fea0003800000 */
.L_x_7124:
        /* <DEDUP_REMOVED lines=49> */
.L_x_7132:
[----:B------:R-:W2:Y:S01]  /*10a20*/  LDL R2, [R1+0x4] ;  /* 0x0000040001027983 */ /* 0x000ea20000100800 */
[----:B------:R-:W-:Y:S01]  /*10a30*/  BSSY B3, `(.L_x_7133) ;  /* 0x0000005000037945 */ /* 0x000fe20003800000 */
[----:B--2---:R-:W-:Y:S01]  /*10a40*/  IMAD R3, R7, 0x8, R2 ;  /* 0x0000000807037824 */ /* 0x004fe200078e0202 */
[----:B------:R-:W-:-:S04]  /*10a50*/  SHF.L.U32 R2, R10, 0x1f, RZ ;  /* 0x0000001f0a027819 */ /* 0x000fc800000006ff */
[----:B------:R-:W1:Y:S02]  /*10a60*/  SYNCS.PHASECHK.TRANS64.TRYWAIT P0, [R3+URZ+0x34840], R2 ;  /* 0x03484002030075a7 */ /* 0x000e64000800017f */
[----:B-1----:R-:W-:Y:S05]  /*10a70*/  @!P0 BRA `(.L_x_7134) ;  /* 0x0000003c009c8947 */ /* 0x002fea0003800000 */
.L_x_7238:
[----:B------:R-:W-:Y:S05]  /*10a80*/  BSYNC B3 ;  /* 0x0000000000037941 */ /* 0x000fea0003800000 */
.L_x_7133:
        /* <DEDUP_REMOVED lines=12> */
.L_x_7136:
[----:B------:R-:W-:Y:S05]  /*10b50*/  BSYNC B3 ;  /* 0x0000000000037941 */ /* 0x000fea0003800000 */
.L_x_7135:
        /* <DEDUP_REMOVED lines=13> */
.L_x_7137:
        /* <DEDUP_REMOVED lines=16> */
.L_x_7138:
        /* <DEDUP_REMOVED lines=17> */
.L_x_7239:
[----:B------:R-:W-:Y:S05]  /*10e40*/  BSYNC B3 ;  /* 0x0000000000037941 */ /* 0x000fea0003800000 */
.L_x_7139:
[----:B------:R1:W5:Y:S04]  /*10e50*/  LDL R17, [R1+0x4] ;  /* 0x0000040001117983 */ /* 0x0003680000100800 */
[----:B------:R1:W5:Y:S01]  /*10e60*/  LDL R15, [R1+0x8] ;  /* 0x00000800010f7983 */ /* 0x0003620000100800 */
[----:B------:R-:W-:Y:S01]  /*10e70*/  BSSY B3, `(.L_x_7141) ;  /* 0x000000c000037945 */ /* 0x000fe20003800000 */
[----:B------:R-:W-:Y:S02]  /*10e80*/  IMAD.MOV.U32 R12, RZ, RZ, 0x0 ;  /* 0x00000000ff0c7424 */ /* 0x000fe400078e00ff */
[----:B------:R-:W-:Y:S01]  /*10e90*/  IMAD.MOV.U32 R13, RZ, RZ, 0x14f00000 ;  /* 0x14f00000ff0d7424 */ /* 0x000fe200078e00ff */
[----:B------:R-:W-:Y:S06]  /*10ea0*/  @P1 BRA `(.L_x_7142) ;  /* 0x0000000000201947 */ /* 0x000fec0003800000 */
[----:B------:R-:W2:Y:S01]  /*10eb0*/  S2R R5, SR_TID.X ;  /* 0x0000000000057919 */ /* 0x000ea20000002100 */
[----:B0----5:R-:W-:Y:S02]  /*10ec0*/  IMAD R2, R15, 0x8, R17 ;  /* 0x000000080f027824 */ /* 0x021fe400078e0211 */
[----:B------:R-:W-:-:S04]  /*10ed0*/  IMAD.MOV.U32 R3, RZ, RZ, 0xb000 ;  /* 0x0000b000ff037424 */ /* 0x000fc800078e00ff */
[----:B------:R3:W-:Y:S01]  /*10ee0*/  SYNCS.ARRIVE.TRANS64 RZ, [R2+URZ+0x34850], R3 ;  /* 0x0348500302ff79a7 */ /* 0x0007e2000800003f */
[----:B--2---:R-:W-:-:S04]  /*10ef0*/  LOP3.LUT R5, R5, 0x1f, RZ, 0xc0, !PT ;  /* 0x0000001f05057812 */ /* 0x004fc800078ec0ff */
[----:B------:R-:W-:-:S13]  /*10f00*/  ISETP.NE.AND P0, PT, R5, RZ, PT ;  /* 0x000000ff0500720c */ /* 0x000fda0003f05270 */
[----:B---3--:R-:W-:Y:S05]  /*10f10*/  @!P0 BRA `(.L_x_7142) ;  /* 0x0000000000048947 */ /* 0x008fea0003800000 */
[----:B------:R-:W-:Y:S01]  /*10f20*/  BPT.TRAP 0x1 ;  /* 0x000000040000795c */ /* 0x000fe20000300000 */
.L_x_7142:
[----:B------:R-:W-:Y:S05]  /*10f30*/  BSYNC B3 ;  /* 0x0000000000037941 */ /* 0x000fea0003800000 */
.L_x_7141:
[----:B------:R-:W2:Y:S04]  /*10f40*/  LDL R8, [R1+0x18] ;  /* 0x0000180001087983 */ /* 0x000ea80000100800 */
[----:B0-----:R-:W2:Y:S01]  /*10f50*/  LDL.LU R3, [R1+0x14] ;  /* 0x0000140001037983 */ /* 0x001ea20000300800 */
[----:B------:R-:W-:Y:S01]  /*10f60*/  R2UR UR10, R11 ;  /* 0x000000000b0a72ca */ /* 0x000fe200000e0000 */
[C-C-:B-----5:R-:W-:Y:S01]  /*10f70*/  IMAD R5, R15.reuse, 0x8, R17.reuse ;  /* 0x000000080f057824 */ /* 0x160fe200078e0211 */
[----:B------:R-:W-:Y:S01]  /*10f80*/  R2UR UR6, R12 ;  /* 0x000000000c0672ca */ /* 0x000fe200000e0000 */
[----:B------:R-:W-:Y:S01]  /*10f90*/  IMAD R2, R15, 0xb000, R17 ;  /* 0x0000b0000f027824 */ /* 0x000fe200078e0211 */
[----:B------:R-:W-:Y:S01]  /*10fa0*/  R2UR UR7, R13 ;  /* 0x000000000d0772ca */ /* 0x000fe200000e0000 */
[----:B------:R-:W-:Y:S01]  /*10fb0*/  UIADD3 UR4, UP0, UR36, 0x470, URZ ;  /* 0x0000047024047890 */ /* 0x000fe2000ff1e03f */
[----:B------:R-:W-:Y:S01]  /*10fc0*/  PLOP3.LUT P0, PT, PT, PT, PT, 0x80, 0x0 ;  /* 0x000000000000781c */ /* 0x000fe20003f0f070 */
[----:B------:R-:W-:-:S02]  /*10fd0*/  VIADD R5, R5, 0x34850 ;  /* 0x0003485005057836 */ /* 0x000fc40000000000 */
[----:B------:R-:W-:Y:S01]  /*10fe0*/  UIADD3.X UR5, URZ, UR37, URZ, UP0, !UPT ;  /* 0x000000253f057290 */ /* 0x000fe200087fe43f */
[----:B--2---:R-:W-:Y:S02]  /*10ff0*/  IMAD R3, R3, 0xb0, R8 ;  /* 0x000000b003037824 */ /* 0x004fe400078e0208 */
[----:B------:R-:W-:-:S09]  /*11000*/  VIADD R8, R2, 0x400 ;  /* 0x0000040002087836 */ /* 0x000fd20000000000 */
.L_x_7143:
        /* <DEDUP_REMOVED lines=16> */
.L_x_7144:
        /* <DEDUP_REMOVED lines=13> */
.L_x_7131:
[----:B------:R-:W-:Y:S05]  /*111e0*/  BSYNC B1 ;  /* 0x0000000000017941 */ /* 0x000fea0003800000 */
.L_x_7130:
[----:B0-----:R-:W2:Y:S04]  /*111f0*/  LDL.LU R0, [R1+0x30] ;  /* 0x0000300001007983 */ /* 0x001ea80000300800 */
[----:B------:R0:W-:Y:S04]  /*11200*/  STL [R1+0x8], R7 ;  /* 0x0000080701007387 */ /* 0x0001e80000100800 */
[----:B------:R0:W-:Y:S02]  /*11210*/  STL [R1+0x10], R10 ;  /* 0x0000100a01007387 */ /* 0x0001e40000100800 */
[----:B0-2---:R-:W-:-:S07]  /*11220*/  VIADD R0, R0, 0xfffffffd ;  /* 0xfffffffd00007836 */ /* 0x005fce0000000000 */
.L_x_7129:
[----:B------:R-:W-:Y:S05]  /*11230*/  BSYNC B2 ;  /* 0x0000000000027941 */ /* 0x000fea0003800000 */
.L_x_7128:
[----:B------:R-:W2:Y:S01]  /*11240*/  LDL.LU R2, [R1+0x2c] ;  /* 0x00002c0001027983 */ /* 0x000ea20000300800 */
[----:B------:R-:W-:-:S05]  /*11250*/  IMAD.MOV R9, RZ, RZ, -R9 ;  /* 0x000000ffff097224 */ /* 0x000fca00078e0a09 */
[----:B--2---:R-:W-:-:S13]  /*11260*/  ISETP.NE.AND P0, PT, R2, R9, PT ;  /* 0x000000090200720c */ /* 0x004fda0003f05270 */
[----:B------:R-:W-:Y:S05]  /*11270*/  @!P0 BRA `(.L_x_7127) ;  /* 0x0000001400008947 */ /* 0x000fea0003800000 */
[----:B------:R0:W5:Y:S02]  /*11280*/  LDL R8, [R1] ;  /* 0x0000000001087983 */ /* 0x0001640000100800 */
.L_x_7175:
        /* <DEDUP_REMOVED lines=36> */
.L_x_7147:
[----:B------:R-:W3:Y:S01]  /*114d0*/  LDL R2, [R1+0x4] ;  /* 0x0000040001027983 */ /* 0x000ee20000100800 */
[----:B------:R-:W-:Y:S01]  /*114e0*/  BSSY B2, `(.L_x_7148) ;  /* 0x0000005000027945 */ /* 0x000fe20003800000 */
[----:B---3--:R-:W-:Y:S01]  /*114f0*/  IMAD R3, R4, 0x8, R2 ;  /* 0x0000000804037824 */ /* 0x008fe200078e0202 */
[----:B------:R-:W-:-:S04]  /*11500*/  SHF.L.U32 R2, R5, 0x1f, RZ ;  /* 0x0000001f05027819 */ /* 0x000fc800000006ff */
[----:B------:R-:W3:Y:S02]  /*11510*/  SYNCS.PHASECHK.TRANS64.TRYWAIT P0, [R3+URZ+0x34840], R2 ;  /* 0x03484002030075a7 */ /* 0x000ee4000800017f */
[----:B---3--:R-:W-:Y:S05]  /*11520*/  @!P0 BRA `(.L_x_7149) ;  /* 0x0000003400188947 */ /* 0x008fea0003800000 */
.L_x_7240:
[----:B------:R-:W-:Y:S05]  /*11530*/  BSYNC B2 ;  /* 0x0000000000027941 */ /* 0x000fea0003800000 */
.L_x_7148:
        /* <DEDUP_REMOVED lines=12> */
.L_x_7151:
[----:B------:R-:W-:Y:S05]  /*11600*/  BSYNC B2 ;  /* 0x0000000000027941 */ /* 0x000fea0003800000 */
.L_x_7150:
[----:B---3--:R-:W2:Y:S04]  /*11610*/  LDL R2, [R1+0x4] ;  /* 0x0000040001027983 */ /* 0x008ea80000100800 */
[----:B------:R-:W3:Y:S01]  /*11620*/  LDL R9, [R1+0x18] ;  /* 0x0000180001097983 */ /* 0x000ee20000100800 */
        /* <DEDUP_REMOVED lines=11> */
.L_x_7152:
        /* <DEDUP_REMOVED lines=16> */
.L_x_7153:
        /* <DEDUP_REMOVED lines=17> */
.L_x_7241:
[----:B------:R-:W-:Y:S05]  /*118f0*/  BSYNC B2 ;  /* 0x0000000000027941 */ /* 0x000fea0003800000 */
.L_x_7154:
        /* <DEDUP_REMOVED lines=11> */
.L_x_7157:
[----:B------:R-:W-:Y:S05]  /*119b0*/  BSYNC B2 ;  /* 0x0000000000027941 */ /* 0x000fea0003800000 */
.L_x_7156:
        /* <DEDUP_REMOVED lines=14> */
.L_x_7158:
        /* <DEDUP_REMOVED lines=16> */
.L_x_7159:
        /* <DEDUP_REMOVED lines=13> */
.L_x_7146:
[----:B------:R-:W-:Y:S05]  /*11c70*/  BSYNC B1 ;  /* 0x0000000000017941 */ /* 0x000fea0003800000 */
.L_x_7145:
        /* <DEDUP_REMOVED lines=35> */
.L_x_7162:
[----:B------:R-:W4:Y:S01]  /*11eb0*/  LDL R2, [R1+0x4] ;  /* 0x0000040001027983 */ /* 0x000f220000100800 */
[----:B------:R-:W-:Y:S01]  /*11ec0*/  SHF.L.U32 R3, R10, 0x1f, RZ ;  /* 0x0000001f0a037819 */ /* 0x000fe200000006ff */
[----:B------:R-:W-:Y:S01]  /*11ed0*/  BSSY B2, `(.L_x_7163) ;  /* 0x0000004000027945 */ /* 0x000fe20003800000 */
[----:B----4-:R-:W-:-:S04]  /*11ee0*/  IMAD R2, R11, 0x8, R2 ;  /* 0x000000080b027824 */ /* 0x010fc800078e0202 */
[----:B------:R-:W4:Y:S02]  /*11ef0*/  SYNCS.PHASECHK.TRANS64.TRYWAIT P0, [R2+URZ+0x34840], R3 ;  /* 0x03484003020075a7 */ /* 0x000f24000800017f */
[----:B----4-:R-:W-:Y:S05]  /*11f00*/  @!P0 BRA `(.L_x_7164) ;  /* 0x0000002800c88947 */ /* 0x010fea0003800000 */
.L_x_7242:
[----:B------:R-:W-:Y:S05]  /*11f10*/  BSYNC B2 ;  /* 0x0000000000027941 */ /* 0x000fea0003800000 */
.L_x_7163:
        /* <DEDUP_REMOVED lines=12> */
.L_x_7166:
[----:B------:R-:W-:Y:S05]  /*11fe0*/  BSYNC B2 ;  /* 0x0000000000027941 */ /* 0x000fea0003800000 */
.L_x_7165:
[----:B----4-:R-:W2:Y:S04]  /*11ff0*/  LDL R2, [R1+0x8] ;  /* 0x0000080001027983 */ /* 0x010ea80000100800 */
[----:B---3--:R-:W3:Y:S04]  /*12000*/  LDL R10, [R1+0x4] ;  /* 0x00000400010a7983 */ /* 0x008ee80000100800 */
[----:B------:R-:W4:Y:S01]  /*12010*/  LDL R9, [R1+0x18] ;  /* 0x0000180001097983 */ /* 0x000f220000100800 */
        /* <DEDUP_REMOVED lines=12> */
.L_x_7167:
        /* <DEDUP_REMOVED lines=16> */
.L_x_7168:
        /* <DEDUP_REMOVED lines=15> */
.L_x_7243:
[----:B------:R-:W-:Y:S05]  /*122d0*/  BSYNC B2 ;  /* 0x0000000000027941 */ /* 0x000fea0003800000 */
.L_x_7169:
        /* <DEDUP_REMOVED lines=11> */
.L_x_7172:
[----:B------:R-:W-:Y:S05]  /*12390*/  BSYNC B2 ;  /* 0x0000000000027941 */ /* 0x000fea0003800000 */
.L_x_7171:
        /* <DEDUP_REMOVED lines=13> */
.L_x_7173:
        /* <DEDUP_REMOVED lines=16> */
.L_x_7174:
        /* <DEDUP_REMOVED lines=13> */
.L_x_7161:
[----:B------:R-:W-:Y:S05]  /*12640*/  BSYNC B1 ;  /* 0x0000000000017941 */ /* 0x000fea0003800000 */
.L_x_7160:
[C---:B------:R-:W-:Y:S01]  /*12650*/  ISETP.GT.AND P0, PT, R0.reuse, 0x1, PT ;  /* 0x000000010000780c */ /* 0x040fe20003f04270 */
[----:B------:R-:W-:-:S12]  /*12660*/  VIADD R0, R0, 0xfffffffe ;  /* 0xfffffffe00007836 */ /* 0x000fd80000000000 */
[----:B------:R-:W-:Y:S05]  /*12670*/  @P0 BRA `(.L_x_7175) ;  /* 0xffffffec00040947 */ /* 0x000fea000383ffff */
.L_x_7127:
[----:B------:R-:W-:Y:S05]  /*12680*/  BSYNC B0 ;  /* 0x0000000000007941 */ /* 0x000fea0003800000 */
.L_x_7126:
[----:B------:R-:W2:Y:S01]  /*12690*/  S2R R2, SR_TID.X ;  /* 0x0000000000027919 */ /* 0x000ea20000002100 */
[----:B------:R-:W-:Y:S01]  /*126a0*/  BSSY B0, `(.L_x_7176) ;  /* 0x0000010000007945 */ /* 0x000fe20003800000 */
[----:B--2-4-:R-:W-:-:S04]  /*126b0*/  LOP3.LUT R7, R2, 0x7f, RZ, 0xc0, !PT ;  /* 0x0000007f02077812 */ /* 0x014fc800078ec0ff */
[----:B------:R-:W-:-:S13]  /*126c0*/  ISETP.NE.AND P0, PT, R7, RZ, PT ;  /* 0x000000ff0700720c */ /* 0x000fda0003f05270 */
[----:B------:R-:W-:Y:S05]  /*126d0*/  @P0 BRA `(.L_x_7177) ;  /* 0x0000000000300947 */ /* 0x000fea0003800000 */
[----:B------:R-:W2:Y:S01]  /*126e0*/  S2R R3, SR_LANEID ;  /* 0x0000000000037919 */ /* 0x000ea20000000000 */
[----:B------:R-:W-:Y:S01]  /*126f0*/  VOTEU.ANY UR4, UPT, PT ;  /* 0x0000000000047886 */ /* 0x000fe200038e0100 */
[----:B------:R-:W4:Y:S01]  /*12700*/  LDC.64 R4, c[0x0][0xc60] ;  /* 0x00031800ff047b82 */ /* 0x000f220000000a00 */
[----:B------:R-:W2:Y:S08]  /*12710*/  FLO.U32 R0, UR4 ;  /* 0x0000000400007d00 */ /* 0x000eb000080e0000 */
[----:B------:R-:W4:Y:S01]  /*12720*/  POPC R2, UR4 ;  /* 0x0000000400027d09 */ /* 0x000f220008000000 */
[----:B--2---:R-:W-:-:S13]  /*12730*/  ISETP.EQ.U32.AND P0, PT, R0, R3, PT ;  /* 0x000000030000720c */ /* 0x004fda0003f02070 */
[----:B----4-:R-:W2:Y:S01]  /*12740*/  @P0 ATOMG.E.ADD.STRONG.GPU PT, R5, desc[UR60][R4.64], R2 ;  /* 0x00000002040509a8 */ /* 0x010ea200081ee1fc */
[----:B------:R-:W4:Y:S02]  /*12750*/  S2R R3, SR_LTMASK ;  /* 0x0000000000037919 */ /* 0x000f240000003900 */
[----:B----4-:R-:W-:-:S06]  /*12760*/  LOP3.LUT R3, R3, UR4, RZ, 0xc0, !PT ;  /* 0x0000000403037c12 */ /* 0x010fcc000f8ec0ff */
[----:B------:R-:W4:Y:S01]  /*12770*/  POPC R3, R3 ;  /* 0x0000000300037309 */ /* 0x000f220000000000 */
[----:B--2---:R-:W4:Y:S02]  /*12780*/  SHFL.IDX PT, R0, R5, R0, 0x1f ;  /* 0x00001f0005007589 */ /* 0x004f2400000e0000 */
[----:B----4-:R-:W-:-:S07]  /*12790*/  IADD3 R16, R0, UR38, R3 ;  /* 0x0000002600107c10 */ /* 0x010fce000fffe003 */
.L_x_7177:
[----:B------:R-:W-:Y:S05]  /*127a0*/  BSYNC B0 ;  /* 0x0000000000007941 */ /* 0x000fea0003800000 */
.L_x_7176:
[----:B------:R-:W2:Y:S01]  /*127b0*/  LDL R0, [R1+0x1c] ;  /* 0x00001c0001007983 */ /* 0x000ea20000100800 */
[----:B------:R-:W-:Y:S01]  /*127c0*/  BSSY B0, `(.L_x_7178) ;  /* 0x0000040000007945 */ /* 0x000fe20003800000 */
[----:B--2---:R-:W-:-:S13]  /*127d0*/  LOP3.LUT P0, RZ, R0, 0x1, RZ, 0xc0, !PT ;  /* 0x0000000100ff7812 */ /* 0x004fda000780c0ff */
[----:B------:R-:W-:Y:S05]  /*127e0*/  @!P0 BRA `(.L_x_7179) ;  /* 0x0000000000f48947 */ /* 0x000fea0003800000 */
[----:B------:R-:W2:Y:S04]  /*127f0*/  LDL R3, [R1+0x4] ;  /* 0x0000040001037983 */ /* 0x000ea80000100800 */
[----:B------:R-:W2:Y:S04]  /*12800*/  LDL R2, [R1+0x8] ;  /* 0x0000080001027983 */ /* 0x000ea80000100800 */
[----:B------:R-:W4:Y:S01]  /*12810*/  LDL R0, [R1+0x10] ;  /* 0x0000100001007983 */ /* 0x000f220000100800 */
[----:B------:R-:W-:Y:S01]  /*12820*/  BSSY B1, `(.L_x_7180) ;  /* 0x0000006000017945 */ /* 0x000fe20003800000 */
[----:B------:R-:W-:Y:S01]  /*12830*/  ISETP.NE.AND P1, PT, R7, RZ, PT ;  /* 0x000000ff0700720c */ /* 0x000fe20003f25270 */
[----:B--2---:R-:W-:Y:S01]  /*12840*/  IMAD R2, R2, 0x8, R3 ;  /* 0x0000000802027824 */ /* 0x004fe200078e0203 */
[----:B----4-:R-:W-:-:S04]  /*12850*/  SHF.L.U32 R0, R0, 0x1f, RZ ;  /* 0x0000001f00007819 */ /* 0x010fc800000006ff */
[----:B------:R-:W2:Y:S02]  /*12860*/  SYNCS.PHASECHK.TRANS64.TRYWAIT P0, [R2+URZ+0x34860], R0 ;  /* 0x03486000020075a7 */ /* 0x000ea4000800017f */
[----:B--2---:R-:W-:Y:S05]  /*12870*/  @!P0 BRA `(.L_x_7181) ;  /* 0x0000002000948947 */ /* 0x004fea0003800000 */
.L_x_7244:
[----:B------:R-:W-:Y:S05]  /*12880*/  BSYNC B1 ;  /* 0x0000000000017941 */ /* 0x000fea0003800000 */
.L_x_7180:
        /* <DEDUP_REMOVED lines=9> */
.L_x_7183:
[----:B------:R-:W-:Y:S05]  /*12920*/  BSYNC B1 ;  /* 0x0000000000017941 */ /* 0x000fea0003800000 */
.L_x_7182:
[----:B------:R-:W4:Y:S04]  /*12930*/  LDL R5, [R1+0x4] ;  /* 0x0000040001057983 */ /* 0x000f280000100800 */
        /* <DEDUP_REMOVED lines=13> */
.L_x_7184:
        /* <DEDUP_REMOVED lines=11> */
[----:B------:R-:W-:Y:S01]  /*12ac0*/  PLOP3.LUT P0, PT, PT, PT, PT, 0x80, 0x0 ;  /* 0x000000000000781c */ /* 0x000fe20003f0f070 */
[----:B------:R-:W-:Y:S01]  /*12ad0*/  VIADD R0, R0, 0x5c00 ;  /* 0x00005c0000007836 */ /* 0x000fe20000000000 */
[----:B------:R-:W-:Y:S01]  /*12ae0*/  UMOV UR6, 0x0 ;  /* 0x0000000000067882 */ /* 0x000fe20000000000 */
[----:B------:R-:W-:Y:S01]  /*12af0*/  UMOV UR7, 0x14f00000 ;  /* 0x14f0000000077882 */ /* 0x000fe20000000000 */
[----:B------:R-:W-:-:S09]  /*12b00*/  UMOV UR10, 0x40 ;  /* 0x00000040000a7882 */ /* 0x000fd20000000000 */
.L_x_7185:
        /* <DEDUP_REMOVED lines=11> */
.L_x_7179:
[----:B------:R-:W-:Y:S05]  /*12bc0*/  BSYNC B0 ;  /* 0x0000000000007941 */ /* 0x000fea0003800000 */
.L_x_7178:
[----:B------:R-:W2:Y:S04]  /*12bd0*/  LDL.LU R5, [R1+0x8] ;  /* 0x0000080001057983 */ /* 0x000ea80000300800 */
[----:B------:R-:W4:Y:S01]  /*12be0*/  LDL.LU R4, [R1+0x10] ;  /* 0x0000100001047983 */ /* 0x000f220000300800 */
[----:B--2---:R-:W-:-:S05]  /*12bf0*/  VIADD R0, R5, 0x1 ;  /* 0x0000000105007836 */ /* 0x004fca0000000000 */
[----:B------:R-:W-:-:S04]  /*12c00*/  ISETP.NE.AND P0, PT, R0, 0x2, PT ;  /* 0x000000020000780c */ /* 0x000fc80003f05270 */
[----:B------:R-:W-:Y:S02]  /*12c10*/  SEL R2, RZ, 0x1, P0 ;  /* 0x00000001ff027807 */ /* 0x000fe40000000000 */
[----:B------:R-:W-:Y:S02]  /*12c20*/  SEL R0, R0, RZ, P0 ;  /* 0x000000ff00007207 */ /* 0x000fe40000000000 */
[----:B----4-:R-:W-:-:S03]  /*12c30*/  LOP3.LUT R4, R4, R2, RZ, 0x3c, !PT ;  /* 0x0000000204047212 */ /* 0x010fc600078e3cff */
[----:B------:R2:W-:Y:S04]  /*12c40*/  STL [R1+0x8], R0 ;  /* 0x0000080001007387 */ /* 0x0005e80000100800 */
[----:B------:R2:W-:Y:S02]  /*12c50*/  STL [R1+0x10], R4 ;  /* 0x0000100401007387 */ /* 0x0005e40000100800 */
.L_x_7106:
[----:B------:R-:W-:Y:S05]  /*12c60*/  BSYNC B7 ;  /* 0x0000000000077941 */ /* 0x000fea0003800000 */
.L_x_7104:
[----:B--2---:R-:W2:Y:S02]  /*12c70*/  LDL R0, [R1+0x1c] ;  /* 0x00001c0001007983 */ /* 0x004ea40000100800 */
[----:B--2---:R-:W-:-:S13]  /*12c80*/  LOP3.LUT P0, RZ, R0, 0x2, RZ, 0xc0, !PT ;  /* 0x0000000200ff7812 */ /* 0x004fda000780c0ff */
[----:B------:R-:W-:Y:S05]  /*12c90*/  @!P0 BRA `(.L_x_7186) ;  /* 0x0000000000288947 */ /* 0x000fea0003800000 */
[----:B------:R-:W-:Y:S05]  /*12ca0*/  WARPSYNC.ALL ;  /* 0x0000000000007948 */ /* 0x000fea0003800000 */
[----:B------:R-:W2:Y:S08]  /*12cb0*/  S2UR UR5, SR_CgaCtaId ;  /* 0x00000000000579c3 */ /* 0x000eb00000008800 */
[----:B------:R-:W-:Y:S06]  /*12cc0*/  BAR.SYNC.DEFER_BLOCKING 0x5, 0x180 ;  /* 0x0146000000007b1d */ /* 0x000fec0000010000 */
[----:B------:R-:W-:-:S02]  /*12cd0*/  UMOV UR4, 0x400 ;  /* 0x0000040000047882 */ /* 0x000fc40000000000 */
[----:B--2---:R-:W-:-:S06]  /*12ce0*/  ULEA UR4, UR5, UR4, 0x18 ;  /* 0x0000000405047291 */ /* 0x004fcc000f8ec03f */
[----:B------:R-:W-:-:S05]  /*12cf0*/  IMAD.U32 R0, RZ, RZ, UR4 ;  /* 0x00000004ff007e24 */ /* 0x000fca000f8e00ff */
[----:B------:R2:W4:Y:S04]  /*12d00*/  LDS.128 R16, [R0+0x348d0] ;  /* 0x0348d00000107984 */ /* 0x0005280000000c00 */
[----:B------:R2:W-:Y:S01]  /*12d10*/  STL [R1+0x4], R0 ;  /* 0x0000040001007387 */ /* 0x0005e20000100800 */
[----:B------:R-:W-:Y:S06]  /*12d20*/  BAR.ARV 0x4, 0x180 ;  /* 0x0106000000007b1d */ /* 0x000fec0000002000 */
[----:B------:R-:W-:Y:S05]  /*12d30*/  BRA `(.L_x_7187) ;  /* 0x0000000800487947 */ /* 0x000fea0003800000 */
.L_x_7186:
[----:B------:R-:W1:Y:S01]  /*12d40*/  S2R R0, SR_TID.X ;  /* 0x0000000000007919 */ /* 0x000e620000002100 */
[----:B------:R-:W-:Y:S01]  /*12d50*/  UMOV UR4, 0xffffffff ;  /* 0xffffffff00047882 */ /* 0x000fe20000000000 */
[----:B-1----:R-:W-:-:S04]  /*12d60*/  LOP3.LUT R7, R0, 0x1f, RZ, 0xc0, !PT ;  /* 0x0000001f00077812 */ /* 0x002fc800078ec0ff */
[----:B------:R-:W-:Y:S01]  /*12d70*/  ISETP.NE.AND P0, PT, R7, 0x1f, PT ;  /* 0x0000001f0700780c */ /* 0x000fe20003f05270 */
[----:B------:R-:W-:-:S12]  /*12d80*/  BRA.DIV UR4, `(.L_x_7188) ;  /* 0x0000001e04647947 */ /* 0x000fd8000b800000 */
[----:B------:R-:W-:Y:S01]  /*12d90*/  IMAD.IADD R5, R19, 0x1, R7 ;  /* 0x0000000113057824 */ /* 0x000fe200078e0207 */
[----:B------:R-:W-:-:S04]  /*12da0*/  ULDC UR4, c[0x0][0xc3c] ;  /* 0x00030f0000047ab9 */ /* 0x000fc80000000800 */
[----:B------:R-:W-:-:S13]  /*12db0*/  ISETP.GE.OR P1, PT, R5, UR4, !P0 ;  /* 0x0000000405007c0c */ /* 0x000fda000c726670 */
[----:B------:R-:W1:Y:S02]  /*12dc0*/  @!P1 LDC.64 R2, c[0x0][0xc80] ;  /* 0x00032000ff029b82 */ /* 0x000e640000000a00 */
[----:B-1----:R-:W-:-:S06]  /*12dd0*/  @!P1 IMAD.WIDE R2, R5, 0x4, R2 ;  /* 0x0000000405029825 */ /* 0x002fcc00078e0202 */
[----:B------:R1:W2:Y:S01]  /*12de0*/  @!P1 LDG.E R3, desc[UR60][R2.64] ;  /* 0x0000003c02039981 */ /* 0x0002a2000c1e1900 */
[C---:B------:R-:W-:Y:S02]  /*12df0*/  ISETP.GE.U32.AND P2, PT, R7.reuse, 0x2, PT ;  /* 0x000000020700780c */ /* 0x040fe40003f46070 */
[C---:B------:R-:W-:Y:S01]  /*12e00*/  ISETP.GE.U32.AND P3, PT, R7.reuse, 0x4, PT ;  /* 0x000000040700780c */ /* 0x040fe20003f66070 */
[----:B------:R-:W-:Y:S01]  /*12e10*/  SHFL.IDX PT, R4, R16, 0x1, 0x1f ;  /* 0x00201f0010047f89 */ /* 0x000fe200000e0000 */
[C---:B------:R-:W-:Y:S02]  /*12e20*/  ISETP.GE.U32.AND P4, PT, R7.reuse, 0x8, PT ;  /* 0x000000080700780c */ /* 0x040fe40003f86070 */
[C---:B------:R-:W-:Y:S01]  /*12e30*/  ISETP.GE.U32.AND P5, PT, R7.reuse, 0x10, PT ;  /* 0x000000100700780c */ /* 0x040fe20003fa6070 */
        /* <DEDUP_REMOVED lines=17> */
[----:B------:R-:W-:Y:S02]  /*12f50*/  IMAD.IADD R3, R3, 0x1, R0 ;  /* 0x0000000103037824 */ /* 0x000fe400078e0200 */
[----:B------:R1:W2:Y:S04]  /*12f60*/  SHFL.IDX PT, R0, R16, RZ, 0x1f ;  /* 0x00001fff10007589 */ /* 0x0002a800000e0000 */
[----:B------:R1:W4:Y:S02]  /*12f70*/  SHFL.IDX PT, R6, R3, 0x1f, 0x1f ;  /* 0x03e01f0003067f89 */ /* 0x00032400000e0000 */
.L_x_7254:
[----:B------:R-:W-:Y:S02]  /*12f80*/  ULDC UR4, c[0x0][0xc38] ;  /* 0x00030e0000047ab9 */ /* 0x000fe40000000800 */
[----:B-1----:R-:W-:-:S04]  /*12f90*/  IMAD.U32 R16, RZ, RZ, UR4 ;  /* 0x00000004ff107e24 */ /* 0x002fc8000f8e00ff */
[----:B----4-:R-:W-:-:S04]  /*12fa0*/  IMAD R6, R6, R16, RZ ;  /* 0x0000001006067224 */ /* 0x010fc800078e02ff */
[----:B------:R-:W-:-:S05]  /*12fb0*/  IMAD.IADD R4, R4, 0x1, R6 ;  /* 0x0000000104047824 */ /* 0x000fca00078e0206 */
[----:B--2---:R-:W-:-:S13]  /*12fc0*/  ISETP.GT.AND P6, PT, R4, R0, PT ;  /* 0x000000000400720c */ /* 0x004fda0003fc4270 */
[----:B------:R-:W-:Y:S05]  /*12fd0*/  @P6 BRA `(.L_x_7189) ;  /* 0x00000000009c6947 */ /* 0x000fea0003800000 */
.L_x_7194:
[----:B-1----:R-:W1:Y:S01]  /*12fe0*/  LDC R2, c[0x0][0xc3c] ;  /* 0x00030f00ff027b82 */ /* 0x002e620000000800 */
[----:B------:R-:W-:-:S05]  /*12ff0*/  VIADD R19, R19, 0x1f ;  /* 0x0000001f13137836 */ /* 0x000fca0000000000 */
[----:B-1----:R-:W-:-:S13]  /*13000*/  ISETP.GE.AND P6, PT, R19, R2, PT ;  /* 0x000000021300720c */ /* 0x002fda0003fc6270 */
[----:B------:R-:W-:Y:S05]  /*13010*/  @P6 BRA `(.L_x_7190) ;  /* 0x0000000400446947 */ /* 0x000fea0003800000 */
[----:B------:R-:W1:Y:S01]  /*13020*/  S2R R3, SR_TID.X ;  /* 0x0000000000037919 */ /* 0x000e620000002100 */
[----:B------:R-:W-:Y:S01]  /*13030*/  BSSY B0, `(.L_x_7191) ;  /* 0x0000009000007945 */ /* 0x000fe20003800000 */
[----:B-1----:R-:W-:-:S05]  /*13040*/  LOP3.LUT R3, R3, 0x1f, RZ, 0xc0, !PT ;  /* 0x0000001f03037812 */ /* 0x002fca00078ec0ff */
[----:B------:R-:W-:-:S05]  /*13050*/  IMAD.IADD R5, R19, 0x1, R3 ;  /* 0x0000000113057824 */ /* 0x000fca00078e0203 */
[----:B------:R-:W-:Y:S01]  /*13060*/  ISETP.GE.OR P6, PT, R5, R2, !P0 ;  /* 0x000000020500720c */ /* 0x000fe200047c6670 */
[----:B------:R-:W-:-:S12]  /*13070*/  IMAD.MOV.U32 R2, RZ, RZ, RZ ;  /* 0x000000ffff027224 */ /* 0x000fd800078e00ff */
[----:B------:R-:W-:Y:S05]  /*13080*/  @P6 BRA `(.L_x_7192) ;  /* 0x00000000000c6947 */ /* 0x000fea0003800000 */
[----:B------:R-:W1:Y:S02]  /*13090*/  LDC.64 R2, c[0x0][0xc80] ;  /* 0x00032000ff027b82 */ /* 0x000e640000000a00 */
[----:B-1----:R-:W-:-:S06]  /*130a0*/  IMAD.WIDE R2, R5, 0x4, R2 ;  /* 0x0000000405027825 */ /* 0x002fcc00078e0202 */
[----:B------:R1:W5:Y:S02]  /*130b0*/  LDG.E R2, desc[UR60][R2.64] ;  /* 0x0000003c02027981 */ /* 0x000364000c1e1900 */
.L_x_7192:
[----:B------:R-:W-:Y:S05]  /*130c0*/  BSYNC B0 ;  /* 0x0000000000007941 */ /* 0x000fea0003800000 */
.L_x_7191:
[----:B------:R-:W-:-:S03]  /*130d0*/  UMOV UR4, 0xffffffff ;  /* 0xffffffff00047882 */ /* 0x000fc60000000000 */
[----:B------:R-:W-:Y:S05]  /*130e0*/  BRA.DIV UR4, `(.L_x_7193) ;  /* 0x0000001e04c47947 */ /* 0x000fea000b800000 */
[----:B-----5:R-:W1:Y:S02]  /*130f0*/  SHFL.UP PT, R14, R2, 0x1, RZ ;  /* 0x04200000020e7989 */ /* 0x020e6400000e00ff */
        /* <DEDUP_REMOVED lines=15> */
.L_x_7262:
[----:B------:R-:W-:Y:S02]  /*131f0*/  ULDC UR4, c[0x0][0xc38] ;  /* 0x00030e0000047ab9 */ /* 0x000fe40000000800 */
[----:B------:R-:W-:-:S04]  /*13200*/  IMAD.U32 R16, RZ, RZ, UR4 ;  /* 0x00000004ff107e24 */ /* 0x000fc8000f8e00ff */
[----:B--2---:R-:W-:-:S04]  /*13210*/  IMAD R6, R6, R16, RZ ;  /* 0x0000001006067224 */ /* 0x004fc800078e02ff */
[----:B------:R-:W-:-:S05]  /*13220*/  IMAD.IADD R4, R6, 0x1, R4 ;  /* 0x0000000106047824 */ /* 0x000fca00078e0204 */
[----:B------:R-:W-:-:S13]  /*13230*/  ISETP.GT.AND P6, PT, R4, R0, PT ;  /* 0x000000000400720c */ /* 0x000fda0003fc4270 */
[----:B------:R-:W-:Y:S05]  /*13240*/  @!P6 BRA `(.L_x_7194) ;  /* 0xfffffffc0064e947 */ /* 0x000fea000383ffff */
.L_x_7189:
[----:B------:R-:W-:Y:S01]  /*13250*/  IMAD.IADD R6, R4, 0x1, -R6 ;  /* 0x0000000104067824 */ /* 0x000fe200078e0a06 */
[----:B------:R-:W-:-:S03]  /*13260*/  UMOV UR4, 0xffffffff ;  /* 0xffffffff00047882 */ /* 0x000fc60000000000 */
[----:B------:R-:W-:-:S05]  /*13270*/  IMAD R4, R3, R16, R6 ;  /* 0x0000001003047224 */ /* 0x000fca00078e0206 */
[----:B------:R-:W-:Y:S01]  /*13280*/  ISETP.GT.AND P6, PT, R4, R0, PT ;  /* 0x000000000400720c */ /* 0x000fe20003fc4270 */
[----:B------:R-:W-:-:S12]  /*13290*/  BRA.DIV UR4, `(.L_x_7195) ;  /* 0x00000022041c7947 */ /* 0x000fd8000b800000 */
[----:B------:R-:W-:-:S04]  /*132a0*/  VOTE.ANY R5, PT, !P6 ;  /* 0x0000000000057806 */ /* 0x000fc800070e0100 */
[----:B------:R-:W2:Y:S02]  /*132b0*/  POPC R4, R5 ;  /* 0x0000000500047309 */ /* 0x000ea40000000000 */
[----:B--2---:R2:W4:Y:S02]  /*132c0*/  SHFL.IDX PT, R17, R2, R4, 0x1f ;  /* 0x00001f0402117589 */ /* 0x00452400000e0000 */
.L_x_7266:
[----:B------:R-:W-:Y:S01]  /*132d0*/  ISETP.NE.AND P0, PT, R5, RZ, PT ;  /* 0x000000ff0500720c */ /* 0x000fe20003f05270 */
[----:B--2---:R-:W-:-:S12]  /*132e0*/  IMAD.MOV.U32 R2, RZ, RZ, RZ ;  /* 0x000000ffff027224 */ /* 0x004fd800078e00ff */
[----:B------:R-:W-:Y:S05]  /*132f0*/  @!P0 BRA `(.L_x_7196) ;  /* 0x0000000000108947 */ /* 0x000fea0003800000 */
[----:B------:R-:W-:Y:S01]  /*13300*/  UMOV UR4, 0xffffffff ;  /* 0xffffffff00047882 */ /* 0x000fe20000000000 */
[----:B0-----:R-:W-:Y:S02]  /*13310*/  VIADD R12, R4, 0xffffffff ;  /* 0xffffffff040c7836 */ /* 0x001fe40000000000 */
[----:B------:R-:W-:Y:S05]  /*13320*/  BRA.DIV UR4, `(.L_x_7197) ;  /* 0x0000002204407947 */ /* 0x000fea000b800000 */
[----:B------:R2:W0:Y:S02]  /*13330*/  SHFL.IDX PT, R2, R3, R12, 0x1f ;  /* 0x00001f0c03027589 */ /* 0x00042400000e0000 */
.L_x_7196:
[----:B----4-:R-:W-:Y:S01]  /*13340*/  IABS R5, R17 ;  /* 0x0000001100057213 */ /* 0x010fe20000000000 */
[----:B0-----:R-:W-:Y:S02]  /*13350*/  IMAD R16, R2, R16, R6 ;  /* 0x0000001002107224 */ /* 0x001fe400078e0206 */
[----:B------:R-:W-:Y:S01]  /*13360*/  IMAD.IADD R19, R4, 0x1, R19 ;  /* 0x0000000104137824 */ /* 0x000fe200078e0213 */
[----:B------:R-:W0:Y:S01]  /*13370*/  I2F.RP R2, R5 ;  /* 0x0000000500027306 */ /* 0x000e220000209400 */
[----:B------:R-:W-:-:S07]  /*13380*/  IMAD.IADD R0, R0, 0x1, -R16 ;  /* 0x0000000100007824 */ /* 0x000fce00078e0a10 */
[----:B0-----:R-:W0:Y:S02]  /*13390*/  MUFU.RCP R2, R2 ;  /* 0x0000000200027308 */ /* 0x001e240000001000 */
[----:B0-----:R-:W-:-:S06]  /*133a0*/  VIADD R2, R2, 0xffffffe ;  /* 0x0ffffffe02027836 */ /* 0x001fcc0000000000 */
[----:B-12---:R-:W0:Y:S02]  /*133b0*/  F2I.FTZ.U32.TRUNC.NTZ R3, R2 ;  /* 0x0000000200037305 */ /* 0x006e24000021f000 */
        /* <DEDUP_REMOVED lines=23> */
.L_x_7190:
[----:B------:R-:W-:Y:S01]  /*13530*/  UMOV UR4, URZ ;  /* 0x0000003f00047c82 */ /* 0x000fe20008000000 */
[----:B------:R-:W-:Y:S01]  /*13540*/  UMOV UR5, URZ ;  /* 0x0000003f00057c82 */ /* 0x000fe20008000000 */
[----:B------:R-:W-:Y:S01]  /*13550*/  ULDC UR6, c[0x0][0xc3c] ;  /* 0x00030f0000067ab9 */ /* 0x000fe20000000800 */
[----:B------:R-:W-:Y:S02]  /*13560*/  IMAD.MOV.U32 R16, RZ, RZ, R0 ;  /* 0x000000ffff107224 */ /* 0x000fe400078e0000 */
[----:B------:R-:W-:Y:S02]  /*13570*/  IMAD.U32 R17, RZ, RZ, UR4 ;  /* 0x00000004ff117e24 */ /* 0x000fe4000f8e00ff */
[----:B------:R-:W-:Y:S02]  /*13580*/  IMAD.U32 R18, RZ, RZ, UR5 ;  /* 0x00000005ff127e24 */ /* 0x000fe4000f8e00ff */
[----:B------:R-:W-:-:S07]  /*13590*/  IMAD.U32 R19, RZ, RZ, UR6 ;  /* 0x00000006ff137e24 */ /* 0x000fce000f8e00ff */
.L_x_7198:
[----:B------:R1:W2:Y:S01]  /*135a0*/  LDL R2, [R1+0x4] ;  /* 0x0000040001027983 */ /* 0x0002a20000100800 */
[----:B------:R-:W4:Y:S01]  /*135b0*/  S2R R0, SR_TID.X ;  /* 0x0000000000007919 */ /* 0x000f220000002100 */
[----:B------:R-:W-:Y:S05]  /*135c0*/  WARPSYNC.ALL ;  /* 0x0000000000007948 */ /* 0x000fea0003800000 */
[----:B----4-:R-:W-:Y:S01]  /*135d0*/  LOP3.LUT R0, R0, 0x1f, RZ, 0xc0, !PT ;  /* 0x0000001f00007812 */ /* 0x010fe200078ec0ff */
        /* <DEDUP_REMOVED lines=8> */
.L_x_7187:
[----:B------:R-:W-:Y:S02]  /*13660*/  ULDC UR4, c[0x0][0xc3c] ;  /* 0x00030f0000047ab9 */ /* 0x000fe40000000800 */
[----:B----4-:R-:W-:-:S13]  /*13670*/  ISETP.GE.AND P0, PT, R19, UR4, PT ;  /* 0x0000000413007c0c */ /* 0x010fda000bf06270 */
[----:B------:R-:W-:Y:S05]  /*13680*/  @!P0 BRA `(.L_x_7199) ;  /* 0xffffffb000788947 */ /* 0x000fea000383ffff */
[----:B------:R-:W-:Y:S05]  /*13690*/  BSYNC B8 ;  /* 0x0000000000087941 */ /* 0x000fea0003800000 */
.L_x_7100:
[----:B--2---:R-:W2:Y:S01]  /*136a0*/  LDL.LU R0, [R1+0x50] ;  /* 0x0000500001007983 */ /* 0x004ea20000300800 */
[----:B------:R-:W-:Y:S01]  /*136b0*/  BSSY B0, `(.L_x_7200) ;  /* 0x000000b000007945 */ /* 0x000fe20003800000 */
[----:B------:R-:W4:Y:S01]  /*136c0*/  S2R R5, SR_CgaCtaId ;  /* 0x0000000000057919 */ /* 0x000f220000008800 */
[----:B--2---:R-:W-:-:S05]  /*136d0*/  VIADD R0, R0, 0x1 ;  /* 0x0000000100007836 */ /* 0x004fca0000000000 */
[----:B-1----:R-:W-:-:S04]  /*136e0*/  LEA.HI R2, R0, R0, RZ, 0x1 ;  /* 0x0000000000027211 */ /* 0x002fc800078f08ff */
[----:B------:R-:W-:-:S05]  /*136f0*/  LOP3.LUT R3, R2, 0xfffffffe, RZ, 0xc0, !PT ;  /* 0xfffffffe02037812 */ /* 0x000fca00078ec0ff */
[----:B------:R-:W-:Y:S01]  /*13700*/  IMAD.IADD R3, R0, 0x1, -R3 ;  /* 0x0000000100037824 */ /* 0x000fe200078e0a03 */
[----:B------:R-:W-:-:S04]  /*13710*/  MOV R0, 0x400 ;  /* 0x0000040000007802 */ /* 0x000fc80000000f00 */
[----:B----4-:R-:W-:Y:S02]  /*13720*/  LEA R0, R5, R0, 0x18 ;  /* 0x0000000005007211 */ /* 0x010fe400078ec0ff */
[----:B------:R-:W-:-:S04]  /*13730*/  SHF.L.U32 R3, R3, 0x1f, RZ ;  /* 0x0000001f03037819 */ /* 0x000fc800000006ff */
[----:B------:R-:W1:Y:S02]  /*13740*/  SYNCS.PHASECHK.TRANS64.TRYWAIT P0, [R0+URZ+0x34820], R3 ;  /* 0x03482003000075a7 */ /* 0x000e64000800017f */
[----:B-1----:R-:W-:Y:S05]  /*13750*/  @!P0 BRA `(.L_x_7201) ;  /* 0x0000001c005c8947 */ /* 0x002fea0003800000 */
.L_x_7269:
[----:B------:R-:W-:Y:S05]  /*13760*/  BSYNC B0 ;  /* 0x0000000000007941 */ /* 0x000fea0003800000 */
.L_x_7200:
[----:B------:R-:W-:-:S03]  /*13770*/  UMOV UR4, 0xffffffff ;  /* 0xffffffff00047882 */ /* 0x000fc60000000000 */
[----:B------:R-:W-:Y:S05]  /*13780*/  BRA.DIV UR4, `(.L_x_7202) ;  /* 0x0000001e04647947 */ /* 0x000fea000b800000 */
[----:B------:R-:W2:Y:S02]  /*13790*/  S2R R2, SR_TID.X ;  /* 0x0000000000027919 */ /* 0x000ea40000002100 */
[----:B--2---:R-:W-:-:S04]  /*137a0*/  SHF.R.U32.HI R2, RZ, 0x5, R2 ;  /* 0x00000005ff027819 */ /* 0x004fc80000011602 */
[----:B------:R-:W-:-:S05]  /*137b0*/  LOP3.LUT R2, R2, 0x3, RZ, 0xc0, !PT ;  /* 0x0000000302027812 */ /* 0x000fca00078ec0ff */
[----:B------:R2:W4:Y:S02]  /*137c0*/  SHFL.IDX PT, R14, R2, RZ, 0x1f ;  /* 0x00001fff020e7589 */ /* 0x00052400000e0000 */
.L_x_7272:
[----:B----4-:R-:W-:Y:S01]  /*137d0*/  ISETP.NE.AND P0, PT, R14, RZ, PT ;  /* 0x000000ff0e00720c */ /* 0x010fe20003f05270 */
[----:B------:R-:W-:-:S12]  /*137e0*/  BSSY B0, `(.L_x_7203) ;  /* 0x0000027000007945 */ /* 0x000fd80003800000 */
[----:B------:R-:W-:Y:S05]  /*137f0*/  @P0 BRA `(.L_x_7204) ;  /* 0x0000000000940947 */ /* 0x000fea0003800000 */
[----:B------:R-:W-:-:S03]  /*13800*/  UMOV UR4, 0xffffffff ;  /* 0xffffffff00047882 */ /* 0x000fc60000000000 */
[----:B------:R-:W-:Y:S05]  /*13810*/  BRA.DIV UR4, `(.L_x_7205) ;  /* 0x0000001e04747947 */ /* 0x000fea000b800000 */
[----:B------:R-:W-:-:S13]  /*13820*/  ELECT P6, URZ, PT ;  /* 0x00000000003f782f */ /* 0x000fda00038c0000 */
.L_x_7275:
[----:B------:R-:W-:Y:S05]  /*13830*/  @!P6 BRA `(.L_x_7204) ;  /* 0x000000000084e947 */ /* 0x000fea0003800000 */
[----:B--2---:R-:W2:Y:S02]  /*13840*/  LDL.LU R2, [R1+0x58] ;  /* 0x0000580001027983 */ /* 0x004ea40000300800 */
[----:B--2---:R-:W-:-:S04]  /*13850*/  LOP3.LUT R2, R2, 0x2, RZ, 0xfc, !PT ;  /* 0x0000000202027812 */ /* 0x004fc800078efcff */
[----:B------:R-:W-:-:S13]  /*13860*/  ISETP.NE.AND P2, PT, R2, 0x3, PT ;  /* 0x000000030200780c */ /* 0x000fda0003f45270 */
[----:B------:R-:W-:Y:S05]  /*13870*/  @!P2 BRA `(.L_x_7206) ;  /* 0x000000000004a947 */ /* 0x000fea0003800000 */
[----:B------:R-:W-:Y:S01]  /*13880*/  BPT.TRAP 0x1 ;  /* 0x000000040000795c */ /* 0x000fe20000300000 */
.L_x_7206:
[----:B-1----:R-:W2:Y:S04]  /*13890*/  LDL R3, [R1+0x8] ;  /* 0x0000080001037983 */ /* 0x002ea80000100800 */
[----:B------:R-:W4:Y:S01]  /*138a0*/  LDL.LU R7, [R1+0x10] ;  /* 0x0000100001077983 */ /* 0x000f220000300800 */
[----:B------:R-:W-:-:S04]  /*138b0*/  VIADD R2, R0, 0x34840 ;  /* 0x0003484000027836 */ /* 0x000fc80000000000 */
[C---:B--2---:R-:W-:Y:S02]  /*138c0*/  IMAD R6, R3.reuse, 0x8, R2 ;  /* 0x0000000803067824 */ /* 0x044fe400078e0202 */
[----:B------:R-:W-:Y:S01]  /*138d0*/  VIADD R3, R3, 0x1 ;  /* 0x0000000103037836 */ /* 0x000fe20000000000 */
[----:B----4-:R-:W-:-:S04]  /*138e0*/  SHF.L.U32 R5, R7, 0x1f, RZ ;  /* 0x0000001f07057819 */ /* 0x010fc800000006ff */
        /* <DEDUP_REMOVED lines=8> */
.L_x_7276:
[----:B------:R-:W2:Y:S02]  /*13970*/  SYNCS.PHASECHK.TRANS64.TRYWAIT P0, [R7+URZ], R2 ;  /* 0x00000002070075a7 */ /* 0x000ea4000800017f */
[----:B--2---:R-:W-:Y:S05]  /*13980*/  @!P0 BRA `(.L_x_7208) ;  /* 0x0000001c004c8947 */ /* 0x004fea0003800000 */
.L_x_7277:
[----:B------:R-:W-:Y:S05]  /*13990*/  @!P2 BRA `(.L_x_7209) ;  /* 0x000000000004a947 */ /* 0x000fea0003800000 */
[----:B------:R-:W-:Y:S01]  /*139a0*/  BPT.TRAP 0x1 ;  /* 0x000000040000795c */ /* 0x000fe20000300000 */
.L_x_7209:
[----:B------:R-:W4:Y:S01]  /*139b0*/  LDL.LU R4, [R1+0x8] ;  /* 0x0000080001047983 */ /* 0x000f220000300800 */
[----:B------:R-:W-:-:S04]  /*139c0*/  VIADD R0, R0, 0x34860 ;  /* 0x0003486000007836 */ /* 0x000fc80000000000 */
[----:B----4-:R-:W-:-:S04]  /*139d0*/  IMAD R4, R4, 0x8, R0 ;  /* 0x0000000804047824 */ /* 0x010fc800078e0200 */
[----:B------:R-:W4:Y:S02]  /*139e0*/  SYNCS.PHASECHK.TRANS64.TRYWAIT P0, [R4+URZ], R5 ;  /* 0x00000005040075a7 */ /* 0x000f24000800017f */
[----:B----4-:R-:W-:Y:S05]  /*139f0*/  @!P0 BRA `(.L_x_7210) ;  /* 0x0000001c00448947 */ /* 0x010fea0003800000 */
.L_x_7278:
[----:B------:R-:W-:-:S07]  /*13a00*/  IMAD R3, R3, 0x8, R0 ;  /* 0x0000000803037824 */ /* 0x000fce00078e0200 */
.L_x_7211:
[----:B------:R0:W0:Y:S02]  /*13a10*/  SYNCS.PHASECHK.TRANS64.TRYWAIT P0, [R3+URZ], R2 ;  /* 0x00000002030075a7 */ /* 0x000024000800017f */
[----:B0-----:R-:W-:Y:S05]  /*13a20*/  @!P0 NANOSLEEP.SYNCS 0x989680 ;  /* 0x009896800000895d */ /* 0x001fea0003900000 */
[----:B------:R-:W0:Y:S02]  /*13a30*/  @!P0 SYNCS.PHASECHK.TRANS64 P0, [R3+URZ], R2 ;  /* 0x00000002030085a7 */ /* 0x000e24000800007f */
[----:B0-----:R-:W-:Y:S05]  /*13a40*/  @!P0 BRA `(.L_x_7211) ;  /* 0xfffffffc00f08947 */ /* 0x001fea000383ffff */
.L_x_7204:
[----:B------:R-:W-:Y:S05]  /*13a50*/  BSYNC B0 ;  /* 0x0000000000007941 */ /* 0x000fea0003800000 */
.L_x_7203:
[----:B------:R-:W-:Y:S05]  /*13a60*/  EXIT ;  /* 0x000000000000794d */ /* 0x000fea0003800000 */
.L_x_7052:
[----:B0-----:R0:W1:Y:S02]  /*13a70*/  SYNCS.PHASECHK.TRANS64.TRYWAIT P1, [R0+URZ+0x34800], R3 ;  /* 0x03480003000075a7 */ /* 0x001064000802017f */
[----:B-1----:R-:W-:Y:S05]  /*13a80*/  @!P1 NANOSLEEP.SYNCS 0x989680 ;  /* 0x009896800000995d */ /* 0x002fea0003900000 */
[----:B------:R-:W1:Y:S02]  /*13a90*/  @!P1 SYNCS.PHASECHK.TRANS64 P1, [R0+URZ+0x34800], R3 ;  /* 0x03480003000095a7 */ /* 0x000e64000802007f */
[----:B-1----:R-:W-:Y:S05]  /*13aa0*/  @!P1 BRA `(.L_x_7052) ;  /* 0xfffffffc00f09947 */ /* 0x002fea000383ffff */
[----:B------:R-:W-:Y:S05]  /*13ab0*/  BRA `(.L_x_7212) ;  /* 0xfffffed800c87947 */ /* 0x000fea000383ffff */
.L_x_7056:
[----:B-1----:R1:W2:Y:S02]  /*13ac0*/  SYNCS.PHASECHK.TRANS64.TRYWAIT P2, [R12+URZ+0x34830], R3 ;  /* 0x034830030c0075a7 */ /* 0x0022a4000804017f */
[----:B--2---:R-:W-:Y:S05]  /*13ad0*/  @!P2 NANOSLEEP.SYNCS 0x989680 ;  /* 0x009896800000a95d */ /* 0x004fea0003900000 */
[----:B------:R-:W2:Y:S02]  /*13ae0*/  @!P2 SYNCS.PHASECHK.TRANS64 P2, [R12+URZ+0x34830], R3 ;  /* 0x034830030c00a5a7 */ /* 0x000ea4000804007f */
[----:B--2---:R-:W-:Y:S05]  /*13af0*/  @!P2 BRA `(.L_x_7056) ;  /* 0xfffffffc00f0a947 */ /* 0x004fea000383ffff */
[----:B------:R-:W-:Y:S05]  /*13b00*/  BRA `(.L_x_7055) ;  /* 0xfffffed800ec7947 */ /* 0x000fea000383ffff */
.L_x_7061:
[----:B-1----:R1:W2:Y:S02]  /*13b10*/  SYNCS.PHASECHK.TRANS64.TRYWAIT P2, [R0+URZ+0x34830], R11 ;  /* 0x0348300b000075a7 */ /* 0x0022a4000804017f */
[----:B--2---:R-:W-:Y:S05]  /*13b20*/  @!P2 NANOSLEEP.SYNCS 0x989680 ;  /* 0x009896800000a95d */ /* 0x004fea0003900000 */
[----:B------:R-:W2:Y:S02]  /*13b30*/  @!P2 SYNCS.PHASECHK.TRANS64 P2, [R0+URZ+0x34830], R11 ;  /* 0x0348300b0000a5a7 */ /* 0x000ea4000804007f */
[----:B--2---:R-:W-:Y:S05]  /*13b40*/  @!P2 BRA `(.L_x_7061) ;  /* 0xfffffffc00f0a947 */ /* 0x004fea000383ffff */
[----:B------:R-:W-:Y:S05]  /*13b50*/  BRA `(.L_x_7058) ;  /* 0xffffff2c00087947 */ /* 0x000fea000383ffff */
.L_x_7065:
[----:B-1----:R-:W-:-:S04]  /*13b60*/  IMAD.U32 R11, RZ, RZ, UR6 ;  /* 0x00000006ff0b7e24 */ /* 0x002fc8000f8e00ff */
[----:B------:R1:W2:Y:S03]  /*13b70*/  SYNCS.PHASECHK.TRANS64.TRYWAIT P2, [R11+URZ+0x34850], R0 ;  /* 0x034850000b0075a7 */ /* 0x0002a6000804017f */
[----:B--2---:R-:W-:Y:S05]  /*13b80*/  @!P2 NANOSLEEP.SYNCS 0x989680 ;  /* 0x009896800000a95d */ /* 0x004fea0003900000 */
[----:B------:R-:W2:Y:S02]  /*13b90*/  @!P2 SYNCS.PHASECHK.TRANS64 P2, [R11+URZ+0x34850], R0 ;  /* 0x034850000b00a5a7 */ /* 0x000ea4000804007f */
[----:B--2---:R-:W-:Y:S05]  /*13ba0*/  @!P2 BRA `(.L_x_7065) ;  /* 0xfffffffc00eca947 */ /* 0x004fea000383ffff */
[----:B------:R-:W-:Y:S05]  /*13bb0*/  BRA `(.L_x_7062) ;  /* 0xffffff5000b47947 */ /* 0x000fea000383ffff */
.L_x_7070:
[----:B-1----:R1:W2:Y:S02]  /*13bc0*/  SYNCS.PHASECHK.TRANS64.TRYWAIT P0, [R8+URZ+0x34850], R3 ;  /* 0x03485003080075a7 */ /* 0x0022a4000800017f */
[----:B--2---:R-:W-:Y:S05]  /*13bd0*/  @!P0 NANOSLEEP.SYNCS 0x989680 ;  /* 0x009896800000895d */ /* 0x004fea0003900000 */
[----:B------:R-:W2:Y:S02]  /*13be0*/  @!P0 SYNCS.PHASECHK.TRANS64 P0, [R8+URZ+0x34850], R3 ;  /* 0x03485003080085a7 */ /* 0x000ea4000800007f */
[----:B--2---:R-:W-:Y:S05]  /*13bf0*/  @!P0 BRA `(.L_x_7070) ;  /* 0xfffffffc00f08947 */ /* 0x004fea000383ffff */
[----:B------:R-:W-:Y:S05]  /*13c00*/  BRA `(.L_x_7069) ;  /* 0xffffff7400987947 */ /* 0x000fea000383ffff */
.L_x_7112:
        /* <DEDUP_REMOVED lines=11> */
.L_x_7214:
[----:B------:R-:W-:Y:S05]  /*13cc0*/  BSYNC B0 ;  /* 0x0000000000007941 */ /* 0x000fea0003800000 */
.L_x_7213:
[----:B------:R-:W-:Y:S05]  /*13cd0*/  BRA `(.L_x_7215) ;  /* 0xffffffb400c87947 */ /* 0x000fea000383ffff */
.L_x_7114:
[----:B------:R-:W-:Y:S01]  /*13ce0*/  BSSY B0, `(.L_x_7216) ;  /* 0x0000006000007945 */ /* 0x000fe20003800000 */
[----:B------:R-:W-:-:S07]  /*13cf0*/  IMAD.MOV.U32 R15, RZ, RZ, -0x1 ;  /* 0xffffffffff0f7424 */ /* 0x000fce00078e00ff */
[----:B01----:R-:W-:Y:S05]  /*13d00*/  WARPSYNC.COLLECTIVE R15, `(.L_x_7217) ;  /* 0x000000000f0c7348 */ /* 0x003fea0003c00000 */
[----:B------:R-:W-:Y:S02]  /*13d10*/  ELECT P6, UR62, PT ;  /* 0x00000000003e782f */ /* 0x000fe400038c0000 */
[----:B------:R-:W-:Y:S01]  /*13d20*/  MOV R14, UR62 ;  /* 0x0000003e000e7c02 */ /* 0x000fe20008000f00 */
[----:B01----:R-:W-:Y:S10]  /*13d30*/  ENDCOLLECTIVE ;  /* 0x000000000000791b */ /* 0x003ff40003800000 */
.L_x_7217:
[----:B------:R-:W-:Y:S05]  /*13d40*/  BSYNC B0 ;  /* 0x0000000000007941 */ /* 0x000fea0003800000 */
.L_x_7216:
[----:B------:R-:W-:Y:S05]  /*13d50*/  BRA `(.L_x_7218) ;  /* 0xffffffb400d47947 */ /* 0x000fea000383ffff */
.L_x_7116:
[----:B-1----:R1:W2:Y:S02]  /*13d60*/  SYNCS.PHASECHK.TRANS64.TRYWAIT P0, [R0+URZ+0x34840], R2 ;  /* 0x03484002000075a7 */ /* 0x0022a4000800017f */
[----:B--2---:R-:W-:Y:S05]  /*13d70*/  @!P0 NANOSLEEP.SYNCS 0x989680 ;  /* 0x009896800000895d */ /* 0x004fea0003900000 */
[----:B------:R-:W2:Y:S02]  /*13d80*/  @!P0 SYNCS.PHASECHK.TRANS64 P0, [R0+URZ+0x34840], R2 ;  /* 0x03484002000085a7 */ /* 0x000ea4000800007f */
[----:B--2---:R-:W-:Y:S05]  /*13d90*/  @!P0 BRA `(.L_x_7116) ;  /* 0xfffffffc00f08947 */ /* 0x004fea000383ffff */
[----:B------:R-:W-:Y:S05]  /*13da0*/  BRA `(.L_x_7219) ;  /* 0xffffffb800407947 */ /* 0x000fea000383ffff */
.L_x_7120:
        /* <DEDUP_REMOVED lines=14> */
.L_x_7220:
[----:B------:R-:W-:Y:S02]  /*13e90*/  IMAD.MOV.U32 R13, RZ, RZ, R4 ;  /* 0x000000ffff0d7224 */ /* 0x000fe400078e0004 */
[----:B------:R-:W-:-:S07]  /*13ea0*/  IMAD.MOV.U32 R6, RZ, RZ, R14 ;  /* 0x000000ffff067224 */ /* 0x000fce00078e000e */
[----:B------:R-:W-:Y:S05]  /*13eb0*/  WARPSYNC.COLLECTIVE R15, `(.L_x_7221) ;  /* 0x000000000f087348 */ /* 0x000fea0003c00000 */
[----:B------:R0:W1:Y:S02]  /*13ec0*/  SHFL.IDX P6, R14, R13, R12, R11 ;  /* 0x0000000c0d0e7389 */ /* 0x00006400000c000b */
[----:B01----:R-:W-:Y:S01]  /*13ed0*/  ENDCOLLECTIVE ;  /* 0x000000000000791b */ /* 0x003fe20003800000 */
.L_x_7221:
[----:B------:R-:W-:Y:S02]  /*13ee0*/  IMAD.MOV.U32 R13, RZ, RZ, R0 ;  /* 0x000000ffff0d7224 */ /* 0x000fe400078e0000 */
[----:B------:R-:W-:Y:S02]  /*13ef0*/  IMAD.MOV.U32 R12, RZ, RZ, 0x1 ;  /* 0x00000001ff0c7424 */ /* 0x000fe400078e00ff */
[----:B------:R-:W-:-:S07]  /*13f00*/  IMAD.MOV.U32 R7, RZ, RZ, R14 ;  /* 0x000000ffff077224 */ /* 0x000fce00078e000e */
[----:B------:R-:W-:Y:S05]  /*13f10*/  WARPSYNC.COLLECTIVE R15, `(.L_x_7222) ;  /* 0x000000000f087348 */ /* 0x000fea0003c00000 */
[----:B------:R0:W1:Y:S02]  /*13f20*/  SHFL.IDX P6, R14, R13, R12, R11 ;  /* 0x0000000c0d0e7389 */ /* 0x00006400000c000b */
[----:B01----:R-:W-:Y:S01]  /*13f30*/  ENDCOLLECTIVE ;  /* 0x000000000000791b */ /* 0x003fe20003800000 */
.L_x_7222:
        /* <DEDUP_REMOVED lines=10> */
.L_x_7223:
[----:B------:R-:W-:Y:S01]  /*13fe0*/  @!PT LDS RZ, [RZ] ;  /* 0x00000000fffff984 */ /* 0x000fe20000000800 */
[----:B------:R-:W-:Y:S01]  /*13ff0*/  @!PT LDS RZ, [RZ] ;  /* 0x00000000fffff984 */ /* 0x000fe20000000800 */
[----:B------:R-:W-:Y:S01]  /*14000*/  @!PT LDS RZ, [RZ] ;  /* 0x00000000fffff984 */ /* 0x000fe20000000800 */
[----:B------:R0:W-:Y:S04]  /*14010*/  @!P2 LDGSTS.E.BYPASS.LTC128B.128 [R9+0x16400], desc[UR60][R6.64], !P0 ;  /* 0x164000000609afae */ /* 0x0001e8000c101d7c */
[----:B------:R0:W-:Y:S01]  /*14020*/  @!P2 LDGSTS.E.BYPASS.LTC128B.128 [R9+0x1a400], desc[UR60][R6.64+0x80], !P1 ;  /* 0x1a4000800609afae */ /* 0x0001e2000c901d7c */
[----:B------:R-:W-:Y:S01]  /*14030*/  ISETP.GE.AND P2, PT, R5, R3, PT ;  /* 0x000000030500720c */ /* 0x000fe20003f46270 */
[----:B------:R-:W-:Y:S02]  /*14040*/  IMAD.MOV.U32 R13, RZ, RZ, R0 ;  /* 0x000000ffff0d7224 */ /* 0x000fe400078e0000 */
[----:B------:R-:W-:Y:S02]  /*14050*/  IMAD.MOV.U32 R12, RZ, RZ, 0x2 ;  /* 0x00000002ff0c7424 */ /* 0x000fe400078e00ff */
[----:B------:R-:W-:-:S08]  /*14060*/  IMAD.MOV.U32 R5, RZ, RZ, R14 ;  /* 0x000000ffff057224 */ /* 0x000fd000078e000e */
[----:B0-----:R-:W-:Y:S05]  /*14070*/  WARPSYNC.COLLECTIVE R15, `(.L_x_7224) ;  /* 0x000000000f087348 */ /* 0x001fea0003c00000 */
[----:B------:R1:W2:Y:S02]  /*14080*/  SHFL.IDX P6, R14, R13, R12, R11 ;  /* 0x0000000c0d0e7389 */ /* 0x0002a400000c000b */
[----:B012---:R-:W-:Y:S01]  /*14090*/  ENDCOLLECTIVE ;  /* 0x000000000000791b */ /* 0x007fe20003800000 */
.L_x_7224:
[----:B------:R-:W-:Y:S01]  /*140a0*/  @!P2 LEA R7, P3, R10, R5, 0x1 ;  /* 0x000000050a07a211 */ /* 0x000fe200078608ff */
[----:B------:R-:W-:-:S04]  /*140b0*/  VIADD R5, R2, 0x20 ;  /* 0x0000002002057836 */ /* 0x000fc80000000000 */
[----:B------:R-:W-:Y:S02]  /*140c0*/  @!P2 IMAD.X R6, RZ, RZ, R8, P3 ;  /* 0x000000ffff06a224 */ /* 0x000fe400018e0608 */
[----:B------:R-:W-:-:S03]  /*140d0*/  VIADD R8, R2, 0x60 ;  /* 0x0000006002087836 */ /* 0x000fc60000000000 */
[----:B------:R-:W-:Y:S01]  /*140e0*/  @!P2 LOP3.LUT R7, R7, R6, RZ, 0x3c, !PT ;  /* 0x000000060707a212 */ /* 0x000fe200078e3cff */
[----:B------:R-:W-:-:S03]  /*140f0*/  IMAD.MOV.U32 R13, RZ, RZ, R4 ;  /* 0x000000ffff0d7224 */ /* 0x000fc600078e0004 */
[----:B------:R-:W-:-:S04]  /*14100*/  @!P2 LOP3.LUT R6, R7, R6, RZ, 0x3c, !PT ;  /* 0x000000060706a212 */ /* 0x000fc800078e3cff */
[----:B------:R-:W-:-:S05]  /*14110*/  @!P2 LOP3.LUT R7, R7, R6, RZ, 0x3c, !PT ;  /* 0x000000060707a212 */ /* 0x000fca00078e3cff */
[----:B------:R-:W-:Y:S01]  /*14120*/  @!PT LDS RZ, [RZ] ;  /* 0x00000000fffff984 */ /* 0x000fe20000000800 */
[----:B------:R-:W-:Y:S01]  /*14130*/  @!PT LDS RZ, [RZ] ;  /* 0x00000000fffff984 */ /* 0x000fe20000000800 */
[----:B------:R-:W-:Y:S01]  /*14140*/  @!PT LDS RZ, [RZ] ;  /* 0x00000000fffff984 */ /* 0x000fe20000000800 */
[----:B------:R-:W-:Y:S04]  /*14150*/  @!P2 LDGSTS.E.BYPASS.LTC128B.128 [R9+0x16c00], desc[UR60][R6.64], !P0 ;  /* 0x16c000000609afae */ /* 0x000fe8000c101d7c */
[----:B------:R0:W-:Y:S01]  /*14160*/  @!P2 LDGSTS.E.BYPASS.LTC128B.128 [R9+0x1ac00], desc[UR60][R6.64+0x80], !P1 ;  /* 0x1ac000800609afae */ /* 0x0001e2000c901d7c */
[----:B------:R-:W-:Y:S01]  /*14170*/  ISETP.GE.AND P2, PT, R5, R3, PT ;  /* 0x000000030500720c */ /* 0x000fe20003f46270 */
[----:B0-----:R-:W-:-:S12]  /*14180*/  IMAD.MOV.U32 R6, RZ, RZ, R14 ;  /* 0x000000ffff067224 */ /* 0x001fd800078e000e */
[----:B------:R-:W-:Y:S05]  /*14190*/  WARPSYNC.COLLECTIVE R15, `(.L_x_7225) ;  /* 0x000000000f087348 */ /* 0x000fea0003c00000 */
[----:B------:R0:W1:Y:S02]  /*141a0*/  SHFL.IDX P6, R14, R13, R12, R11 ;  /* 0x0000000c0d0e7389 */ /* 0x00006400000c000b */
[----:B01----:R-:W-:Y:S01]  /*141b0*/  ENDCOLLECTIVE ;  /* 0x000000000000791b */ /* 0x003fe20003800000 */
.L_x_7225:
[----:B------:R-:W-:Y:S02]  /*141c0*/  IMAD.MOV.U32 R13, RZ, RZ, R0 ;  /* 0x000000ffff0d7224 */ /* 0x000fe400078e0000 */
[----:B------:R-:W-:Y:S02]  /*141d0*/  IMAD.MOV.U32 R12, RZ, RZ, 0x3 ;  /* 0x00000003ff0c7424 */ /* 0x000fe400078e00ff */
[----:B------:R-:W-:-:S07]  /*141e0*/  IMAD.MOV.U32 R5, RZ, RZ, R14 ;  /* 0x000000ffff057224 */ /* 0x000fce00078e000e */
[----:B------:R-:W-:Y:S05]  /*141f0*/  WARPSYNC.COLLECTIVE R15, `(.L_x_7226) ;  /* 0x000000000f087348 */ /* 0x000fea0003c00000 */
[----:B------:R0:W1:Y:S02]  /*14200*/  SHFL.IDX P6, R14, R13, R12, R11 ;  /* 0x0000000c0d0e7389 */ /* 0x00006400000c000b */
[----:B01----:R-:W-:Y:S01]  /*14210*/  ENDCOLLECTIVE ;  /* 0x000000000000791b */ /* 0x003fe20003800000 */
.L_x_7226:
        /* <DEDUP_REMOVED lines=16> */
.L_x_7227:
[----:B------:R-:W-:Y:S02]  /*14320*/  IMAD.MOV.U32 R13, RZ, RZ, R0 ;  /* 0x000000ffff0d7224 */ /* 0x000fe400078e0000 */
[----:B------:R-:W-:Y:S02]  /*14330*/  IMAD.MOV.U32 R12, RZ, RZ, 0x4 ;  /* 0x00000004ff0c7424 */ /* 0x000fe400078e00ff */
[----:B------:R-:W-:-:S07]  /*14340*/  IMAD.MOV.U32 R5, RZ, RZ, R14 ;  /* 0x000000ffff057224 */ /* 0x000fce00078e000e */
[----:B------:R-:W-:Y:S05]  /*14350*/  WARPSYNC.COLLECTIVE R15, `(.L_x_7228) ;  /* 0x000000000f087348 */ /* 0x000fea0003c00000 */
[----:B------:R0:W1:Y:S02]  /*14360*/  SHFL.IDX P6, R14, R13, R12, R11 ;  /* 0x0000000c0d0e7389 */ /* 0x00006400000c000b */
[----:B01----:R-:W-:Y:S01]  /*14370*/  ENDCOLLECTIVE ;  /* 0x000000000000791b */ /* 0x003fe20003800000 */
.L_x_7228:
        /* <DEDUP_REMOVED lines=16> */
.L_x_7229:
[----:B------:R-:W-:Y:S02]  /*14480*/  IMAD.MOV.U32 R13, RZ, RZ, R0 ;  /* 0x000000ffff0d7224 */ /* 0x000fe400078e0000 */
[----:B------:R-:W-:Y:S02]  /*14490*/  IMAD.MOV.U32 R12, RZ, RZ, 0x5 ;  /* 0x00000005ff0c7424 */ /* 0x000fe400078e00ff */
[----:B------:R-:W-:-:S07]  /*144a0*/  IMAD.MOV.U32 R5, RZ, RZ, R14 ;  /* 0x000000ffff057224 */ /* 0x000fce00078e000e */
[----:B------:R-:W-:Y:S05]  /*144b0*/  WARPSYNC.COLLECTIVE R15, `(.L_x_7230) ;  /* 0x000000000f087348 */ /* 0x000fea0003c00000 */
[----:B------:R0:W1:Y:S02]  /*144c0*/  SHFL.IDX P6, R14, R13, R12, R11 ;  /* 0x0000000c0d0e7389 */ /* 0x00006400000c000b */
[----:B01----:R-:W-:Y:S01]  /*144d0*/  ENDCOLLECTIVE ;  /* 0x000000000000791b */ /* 0x003fe20003800000 */
.L_x_7230:
        /* <DEDUP_REMOVED lines=16> */
.L_x_7231:
[----:B------:R-:W-:Y:S02]  /*145e0*/  IMAD.MOV.U32 R13, RZ, RZ, R0 ;  /* 0x000000ffff0d7224 */ /* 0x000fe400078e0000 */
[----:B------:R-:W-:Y:S02]  /*145f0*/  IMAD.MOV.U32 R12, RZ, RZ, 0x6 ;  /* 0x00000006ff0c7424 */ /* 0x000fe400078e00ff */
[----:B------:R-:W-:-:S07]  /*14600*/  IMAD.MOV.U32 R5, RZ, RZ, R14 ;  /* 0x000000ffff057224 */ /* 0x000fce00078e000e */
[----:B------:R-:W-:Y:S05]  /*14610*/  WARPSYNC.COLLECTIVE R15, `(.L_x_7232) ;  /* 0x000000000f087348 */ /* 0x000fea0003c00000 */
[----:B------:R0:W1:Y:S02]  /*14620*/  SHFL.IDX P6, R14, R13, R12, R11 ;  /* 0x0000000c0d0e7389 */ /* 0x00006400000c000b */
[----:B01----:R-:W-:Y:S01]  /*14630*/  ENDCOLLECTIVE ;  /* 0x000000000000791b */ /* 0x003fe20003800000 */
.L_x_7232:
[----:B------:R-:W-:-:S05]  /*14640*/  @!P2 LEA R5, P3, R10, R5, 0x1 ;  /* 0x000000050a05a211 */ /* 0x000fca00078608ff */
[----:B------:R-:W-:-:S04]  /*14650*/  @!P2 IMAD.X R6, RZ, RZ, R6, P3 ;  /* 0x000000ffff06a224 */ /* 0x000fc800018e0606 */
[----:B------:R-:W-:Y:S02]  /*14660*/  @!P2 IMAD.MOV.U32 R7, RZ, RZ, R6 ;  /* 0x000000ffff07a224 */ /* 0x000fe400078e0006 */
[----:B------:R-:W-:Y:S02]  /*14670*/  @!P2 IMAD.MOV.U32 R6, RZ, RZ, R5 ;  /* 0x000000ffff06a224 */ /* 0x000fe400078e0005 */
[----:B------:R-:W-:-:S03]  /*14680*/  IMAD.MOV.U32 R13, RZ, RZ, R4 ;  /* 0x000000ffff0d7224 */ /* 0x000fc600078e0004 */
        /* <DEDUP_REMOVED lines=10> */
.L_x_7233:
[----:B------:R-:W-:Y:S02]  /*14730*/  IMAD.MOV.U32 R13, RZ, RZ, R0 ;  /* 0x000000ffff0d7224 */ /* 0x000fe400078e0000 */
[----:B------:R-:W-:Y:S02]  /*14740*/  IMAD.MOV.U32 R12, RZ, RZ, 0x7 ;  /* 0x00000007ff0c7424 */ /* 0x000fe400078e00ff */
[----:B------:R-:W-:-:S07]  /*14750*/  IMAD.MOV.U32 R5, RZ, RZ, R14 ;  /* 0x000000ffff057224 */ /* 0x000fce00078e000e */
[----:B------:R-:W-:Y:S05]  /*14760*/  WARPSYNC.COLLECTIVE R15, `(.L_x_7234) ;  /* 0x000000000f087348 */ /* 0x000fea0003c00000 */
[----:B------:R0:W1:Y:S02]  /*14770*/  SHFL.IDX P6, R14, R13, R12, R11 ;  /* 0x0000000c0d0e7389 */ /* 0x00006400000c000b */
[----:B01----:R-:W-:Y:S01]  /*14780*/  ENDCOLLECTIVE ;  /* 0x000000000000791b */ /* 0x003fe20003800000 */
.L_x_7234:
        /* <DEDUP_REMOVED lines=14> */
.L_x_7235:
[----:B------:R-:W-:Y:S01]  /*14870*/  IMAD.MOV.U32 R4, RZ, RZ, R14 ;  /* 0x000000ffff047224 */ /* 0x000fe200078e000e */
[----:B------:R-:W-:Y:S06]  /*14880*/  BRA `(.L_x_7236) ;  /* 0xffffffbc00107947 */ /* 0x000fec000383ffff */
.L_x_7125:
[----:B0-----:R-:W2:Y:S02]  /*14890*/  LDL R2, [R1+0x4] ;  /* 0x0000040001027983 */ /* 0x001ea40000100800 */
[----:B--2---:R0:W1:Y:S02]  /*148a0*/  SYNCS.PHASECHK.TRANS64.TRYWAIT P0, [R2+URZ+0x34820], R0 ;  /* 0x03482000020075a7 */ /* 0x004064000800017f */
[----:B-1----:R-:W-:Y:S05]  /*148b0*/  @!P0 NANOSLEEP.SYNCS 0x989680 ;  /* 0x009896800000895d */ /* 0x002fea0003900000 */
[----:B------:R-:W1:Y:S02]  /*148c0*/  @!P0 SYNCS.PHASECHK.TRANS64 P0, [R2+URZ+0x34820], R0 ;  /* 0x03482000020085a7 */ /* 0x000e64000800007f */
[----:B-1----:R-:W-:Y:S05]  /*148d0*/  @!P0 BRA `(.L_x_7125) ;  /* 0xfffffffc00ec8947 */ /* 0x002fea000383ffff */
[----:B------:R-:W-:Y:S05]  /*148e0*/  BRA `(.L_x_7237) ;  /* 0xffffffbc00847947 */ /* 0x000fea000383ffff */
.L_x_7134:
[----:B-1----:R1:W2:Y:S02]  /*148f0*/  SYNCS.PHASECHK.TRANS64.TRYWAIT P0, [R3+URZ+0x34840], R2 ;  /* 0x03484002030075a7 */ /* 0x0022a4000800017f */
[----:B--2---:R-:W-:Y:S05]  /*14900*/  @!P0 NANOSLEEP.SYNCS 0x989680 ;  /* 0x009896800000895d */ /* 0x004fea0003900000 */
[----:B------:R-:W2:Y:S02]  /*14910*/  @!P0 SYNCS.PHASECHK.TRANS64 P0, [R3+URZ+0x34840], R2 ;  /* 0x03484002030085a7 */ /* 0x000ea4000800007f */
[----:B--2---:R-:W-:Y:S05]  /*14920*/  @!P0 BRA `(.L_x_7134) ;  /* 0xfffffffc00f08947 */ /* 0x004fea000383ffff */
[----:B------:R-:W-:Y:S05]  /*14930*/  BRA `(.L_x_7238) ;  /* 0xffffffc000507947 */ /* 0x000fea000383ffff */
.L_x_7140:
[----:B0-----:R0:W1:Y:S02]  /*14940*/  SYNCS.PHASECHK.TRANS64.TRYWAIT P0, [R3+URZ+0x60], R2 ;  /* 0x00006002030075a7 */ /* 0x001064000800017f */
[----:B-1----:R-:W-:Y:S05]  /*14950*/  @!P0 NANOSLEEP.SYNCS 0x989680 ;  /* 0x009896800000895d */ /* 0x002fea0003900000 */
[----:B------:R-:W1:Y:S02]  /*14960*/  @!P0 SYNCS.PHASECHK.TRANS64 P0, [R3+URZ+0x60], R2 ;  /* 0x00006002030085a7 */ /* 0x000e64000800007f */
[----:B-1----:R-:W-:Y:S05]  /*14970*/  @!P0 BRA `(.L_x_7140) ;  /* 0xfffffffc00f08947 */ /* 0x002fea000383ffff */
[----:B------:R-:W-:Y:S05]  /*14980*/  BRA `(.L_x_7239) ;  /* 0xffffffc4002c7947 */ /* 0x000fea000383ffff */
.L_x_7149:
[----:B---3--:R3:W4:Y:S02]  /*14990*/  SYNCS.PHASECHK.TRANS64.TRYWAIT P0, [R3+URZ+0x34840], R2 ;  /* 0x03484002030075a7 */ /* 0x008724000800017f */
[----:B----4-:R-:W-:Y:S05]  /*149a0*/  @!P0 NANOSLEEP.SYNCS 0x989680 ;  /* 0x009896800000895d */ /* 0x010fea0003900000 */
[----:B------:R-:W4:Y:S02]  /*149b0*/  @!P0 SYNCS.PHASECHK.TRANS64 P0, [R3+URZ+0x34840], R2 ;  /* 0x03484002030085a7 */ /* 0x000f24000800007f */
[----:B----4-:R-:W-:Y:S05]  /*149c0*/  @!P0 BRA `(.L_x_7149) ;  /* 0xfffffffc00f08947 */ /* 0x010fea000383ffff */
[----:B------:R-:W-:Y:S05]  /*149d0*/  BRA `(.L_x_7240) ;  /* 0xffffffc800d47947 */ /* 0x000fea000383ffff */
.L_x_7155:
[----:B--2---:R2:W3:Y:S02]  /*149e0*/  SYNCS.PHASECHK.TRANS64.TRYWAIT P0, [R2+URZ+0x60], R3 ;  /* 0x00006003020075a7 */ /* 0x0044e4000800017f */
[----:B---3--:R-:W-:Y:S05]  /*149f0*/  @!P0 NANOSLEEP.SYNCS 0x989680 ;  /* 0x009896800000895d */ /* 0x008fea0003900000 */
[----:B------:R-:W3:Y:S02]  /*14a00*/  @!P0 SYNCS.PHASECHK.TRANS64 P0, [R2+URZ+0x60], R3 ;  /* 0x00006003020085a7 */ /* 0x000ee4000800007f */
[----:B---3--:R-:W-:Y:S05]  /*14a10*/  @!P0 BRA `(.L_x_7155) ;  /* 0xfffffffc00f08947 */ /* 0x008fea000383ffff */
[----:B------:R-:W-:Y:S05]  /*14a20*/  BRA `(.L_x_7241) ;  /* 0xffffffcc00b07947 */ /* 0x000fea000383ffff */
.L_x_7164:
[----:B----4-:R4:W0:Y:S02]  /*14a30*/  SYNCS.PHASECHK.TRANS64.TRYWAIT P0, [R2+URZ+0x34840], R3 ;  /* 0x03484003020075a7 */ /* 0x010824000800017f */
[----:B0-----:R-:W-:Y:S05]  /*14a40*/  @!P0 NANOSLEEP.SYNCS 0x989680 ;  /* 0x009896800000895d */ /* 0x001fea0003900000 */
[----:B------:R-:W0:Y:S02]  /*14a50*/  @!P0 SYNCS.PHASECHK.TRANS64 P0, [R2+URZ+0x34840], R3 ;  /* 0x03484003020085a7 */ /* 0x000e24000800007f */
[----:B0-----:R-:W-:Y:S05]  /*14a60*/  @!P0 BRA `(.L_x_7164) ;  /* 0xfffffffc00f08947 */ /* 0x001fea000383ffff */
[----:B------:R-:W-:Y:S05]  /*14a70*/  BRA `(.L_x_7242) ;  /* 0xffffffd400247947 */ /* 0x000fea000383ffff */
.L_x_7170:
[----:B--2---:R2:W3:Y:S02]  /*14a80*/  SYNCS.PHASECHK.TRANS64.TRYWAIT P0, [R2+URZ+0x60], R5 ;  /* 0x00006005020075a7 */ /* 0x0044e4000800017f */
[----:B---3--:R-:W-:Y:S05]  /*14a90*/  @!P0 NANOSLEEP.SYNCS 0x989680 ;  /* 0x009896800000895d */ /* 0x008fea0003900000 */
[----:B------:R-:W3:Y:S02]  /*14aa0*/  @!P0 SYNCS.PHASECHK.TRANS64 P0, [R2+URZ+0x60], R5 ;  /* 0x00006005020085a7 */ /* 0x000ee4000800007f */
[----:B---3--:R-:W-:Y:S05]  /*14ab0*/  @!P0 BRA `(.L_x_7170) ;  /* 0xfffffffc00f08947 */ /* 0x008fea000383ffff */
[----:B------:R-:W-:Y:S05]  /*14ac0*/  BRA `(.L_x_7243) ;  /* 0xffffffd800007947 */ /* 0x000fea000383ffff */
.L_x_7181:
[----:B--2---:R2:W4:Y:S02]  /*14ad0*/  SYNCS.PHASECHK.TRANS64.TRYWAIT P0, [R2+URZ+0x34860], R0 ;  /* 0x03486000020075a7 */ /* 0x004524000800017f */
[----:B----4-:R-:W-:Y:S05]  /*14ae0*/  @!P0 NANOSLEEP.SYNCS 0x989680 ;  /* 0x009896800000895d */ /* 0x010fea0003900000 */
[----:B------:R-:W4:Y:S02]  /*14af0*/  @!P0 SYNCS.PHASECHK.TRANS64 P0, [R2+URZ+0x34860], R0 ;  /* 0x03486000020085a7 */ /* 0x000f24000800007f */
[----:B----4-:R-:W-:Y:S05]  /*14b00*/  @!P0 BRA `(.L_x_7181) ;  /* 0xfffffffc00f08947 */ /* 0x010fea000383ffff */
[----:B------:R-:W-:Y:S05]  /*14b10*/  BRA `(.L_x_7244) ;  /* 0xffffffdc00587947 */ /* 0x000fea000383ffff */
.L_x_7188:
[----:B------:R-:W-:Y:S01]  /*14b20*/  BSSY B0, `(.L_x_7245) ;  /* 0x0000008000007945 */ /* 0x000fe20003800000 */
[----:B------:R-:W-:Y:S02]  /*14b30*/  IMAD.MOV.U32 R13, RZ, RZ, R16 ;  /* 0x000000ffff0d7224 */ /* 0x000fe400078e0010 */
[----:B0-----:R-:W-:Y:S02]  /*14b40*/  IMAD.MOV.U32 R12, RZ, RZ, RZ ;  /* 0x000000ffff0c7224 */ /* 0x001fe400078e00ff */
[----:B---3--:R-:W-:Y:S02]  /*14b50*/  IMAD.MOV.U32 R11, RZ, RZ, 0x1f ;  /* 0x0000001fff0b7424 */ /* 0x008fe400078e00ff */
[----:B------:R-:W-:-:S07]  /*14b60*/  IMAD.MOV.U32 R15, RZ, RZ, -0x1 ;  /* 0xffffffffff0f7424 */ /* 0x000fce00078e00ff */
[----:B-----5:R-:W-:Y:S05]  /*14b70*/  WARPSYNC.COLLECTIVE R15, `(.L_x_7246) ;  /* 0x000000000f087348 */ /* 0x020fea0003c00000 */
[----:B------:R0:W1:Y:S02]  /*14b80*/  SHFL.IDX P6, R14, R13, R12, R11 ;  /* 0x0000000c0d0e7389 */ /* 0x00006400000c000b */
[----:B01---5:R-:W-:Y:S01]  /*14b90*/  ENDCOLLECTIVE ;  /* 0x000000000000791b */ /* 0x023fe20003800000 */
.L_x_7246:
[----:B------:R-:W-:Y:S05]  /*14ba0*/  BSYNC B0 ;  /* 0x0000000000007941 */ /* 0x000fea0003800000 */
.L_x_7245:
        /* <DEDUP_REMOVED lines=9> */
.L_x_7247:
        /* <DEDUP_REMOVED lines=18> */
.L_x_7248:
[----:B------:R-:W-:Y:S01]  /*14d60*/  IMAD.MOV.U32 R12, RZ, RZ, 0x2 ;  /* 0x00000002ff0c7424 */ /* 0x000fe200078e00ff */
[----:B------:R-:W-:-:S05]  /*14d70*/  SEL R5, R14, RZ, P1 ;  /* 0x000000ff0e057207 */ /* 0x000fca0000800000 */
[----:B------:R-:W-:-:S04]  /*14d80*/  IMAD.IADD R3, R2, 0x1, R5 ;  /* 0x0000000102037824 */ /* 0x000fc800078e0205 */
[----:B------:R-:W-:-:S07]  /*14d90*/  IMAD.MOV.U32 R13, RZ, RZ, R3 ;  /* 0x000000ffff0d7224 */ /* 0x000fce00078e0003 */
[----:B------:R-:W-:Y:S05]  /*14da0*/  WARPSYNC.COLLECTIVE R15, `(.L_x_7249) ;  /* 0x000000000f087348 */ /* 0x000fea0003c00000 */
[----:B------:R0:W1:Y:S02]  /*14db0*/  SHFL.UP P6, R14, R13, R12, R11 ;  /* 0x0400000c0d0e7389 */ /* 0x00006400000c000b */
[----:B01----:R-:W-:Y:S01]  /*14dc0*/  ENDCOLLECTIVE ;  /* 0x000000000000791b */ /* 0x003fe20003800000 */
.L_x_7249:
        /* <DEDUP_REMOVED lines=8> */
.L_x_7250:
        /* <DEDUP_REMOVED lines=8> */
.L_x_7251:
        /* <DEDUP_REMOVED lines=8> */
.L_x_7252:
        /* <DEDUP_REMOVED lines=9> */
.L_x_7253:
[----:B------:R-:W-:Y:S01]  /*14fe0*/  IMAD.MOV.U32 R6, RZ, RZ, R14 ;  /* 0x000000ffff067224 */ /* 0x000fe200078e000e */
[----:B------:R-:W-:Y:S06]  /*14ff0*/  BRA `(.L_x_7254) ;  /* 0xffffffdc00e07947 */ /* 0x000fec000383ffff */
.L_x_7193:
[----:B------:R-:W-:Y:S01]  /*15000*/  BSSY B0, `(.L_x_7255) ;  /* 0x0000008000007945 */ /* 0x000fe20003800000 */
[----:B-----5:R-:W-:Y:S02]  /*15010*/  IMAD.MOV.U32 R13, RZ, RZ, R2 ;  /* 0x000000ffff0d7224 */ /* 0x020fe400078e0002 */
[----:B0-----:R-:W-:Y:S02]  /*15020*/  IMAD.MOV.U32 R12, RZ, RZ, 0x1 ;  /* 0x00000001ff0c7424 */ /* 0x001fe400078e00ff */
[----:B---3--:R-:W-:Y:S02]  /*15030*/  IMAD.MOV.U32 R11, RZ, RZ, RZ ;  /* 0x000000ffff0b7224 */ /* 0x008fe400078e00ff */
[----:B------:R-:W-:-:S07]  /*15040*/  IMAD.MOV.U32 R15, RZ, RZ, -0x1 ;  /* 0xffffffffff0f7424 */ /* 0x000fce00078e00ff */
[----:B-1----:R-:W-:Y:S05]  /*15050*/  WARPSYNC.COLLECTIVE R15, `(.L_x_7256) ;  /* 0x000000000f087348 */ /* 0x002fea0003c00000 */
[----:B------:R0:W2:Y:S02]  /*15060*/  SHFL.UP P6, R14, R13, R12, R11 ;  /* 0x0400000c0d0e7389 */ /* 0x0000a400000c000b */
[----:B012---:R-:W-:Y:S01]  /*15070*/  ENDCOLLECTIVE ;  /* 0x000000000000791b */ /* 0x007fe20003800000 */
.L_x_7256:
[----:B------:R-:W-:Y:S05]  /*15080*/  BSYNC B0 ;  /* 0x0000000000007941 */ /* 0x000fea0003800000 */
.L_x_7255:
        /* <DEDUP_REMOVED lines=9> */
.L_x_7257:
[----:B------:R-:W-:Y:S01]  /*15120*/  IMAD.MOV.U32 R12, RZ, RZ, 0x4 ;  /* 0x00000004ff0c7424 */ /* 0x000fe200078e00ff */
[----:B------:R-:W-:-:S05]  /*15130*/  SEL R14, R14, RZ, P2 ;  /* 0x000000ff0e0e7207 */ /* 0x000fca0001000000 */
[----:B------:R-:W-:-:S04]  /*15140*/  IMAD.IADD R3, R3, 0x1, R14 ;  /* 0x0000000103037824 */ /* 0x000fc800078e020e */
[----:B------:R-:W-:-:S07]  /*15150*/  IMAD.MOV.U32 R13, RZ, RZ, R3 ;  /* 0x000000ffff0d7224 */ /* 0x000fce00078e0003 */
[----:B------:R-:W-:Y:S05]  /*15160*/  WARPSYNC.COLLECTIVE R15, `(.L_x_7258) ;  /* 0x000000000f087348 */ /* 0x000fea0003c00000 */
[----:B------:R0:W1:Y:S02]  /*15170*/  SHFL.UP P6, R14, R13, R12, R11 ;  /* 0x0400000c0d0e7389 */ /* 0x00006400000c000b */
[----:B01----:R-:W-:Y:S01]  /*15180*/  ENDCOLLECTIVE ;  /* 0x000000000000791b */ /* 0x003fe20003800000 */
.L_x_7258:
[----:B------:R-:W-:Y:S01]  /*15190*/  IMAD.MOV.U32 R12, RZ, RZ, 0x8 ;  /* 0x00000008ff0c7424 */ /* 0x000fe200078e00ff */
[----:B------:R-:W-:-:S05]  /*151a0*/  SEL R14, R14, RZ, P3 ;  /* 0x000000ff0e0e7207 */ /* 0x000fca0001800000 */
[----:B------:R-:W-:-:S04]  /*151b0*/  IMAD.IADD R3, R3, 0x1, R14 ;  /* 0x0000000103037824 */ /* 0x000fc800078e020e */
[----:B------:R-:W-:-:S07]  /*151c0*/  IMAD.MOV.U32 R13, RZ, RZ, R3 ;  /* 0x000000ffff0d7224 */ /* 0x000fce00078e0003 */
[----:B------:R-:W-:Y:S05]  /*151d0*/  WARPSYNC.COLLECTIVE R15, `(.L_x_7259) ;  /* 0x000000000f087348 */ /* 0x000fea0003c00000 */
[----:B------:R0:W1:Y:S02]  /*151e0*/  SHFL.UP P6, R14, R13, R12, R11 ;  /* 0x0400000c0d0e7389 */ /* 0x00006400000c000b */
[----:B01----:R-:W-:Y:S01]  /*151f0*/  ENDCOLLECTIVE ;  /* 0x000000000000791b */ /* 0x003fe20003800000 */
.L_x_7259:
[----:B------:R-:W-:Y:S01]  /*15200*/  IMAD.MOV.U32 R12, RZ, RZ, 0x10 ;  /* 0x00000010ff0c7424 */ /* 0x000fe200078e00ff */
[----:B------:R-:W-:-:S05]  /*15210*/  SEL R14, R14, RZ, P4 ;  /* 0x000000ff0e0e7207 */ /* 0x000fca0002000000 */
[----:B------:R-:W-:-:S04]  /*15220*/  IMAD.IADD R3, R3, 0x1, R14 ;  /* 0x0000000103037824 */ /* 0x000fc800078e020e */
[----:B------:R-:W-:-:S07]  /*15230*/  IMAD.MOV.U32 R13, RZ, RZ, R3 ;  /* 0x000000ffff0d7224 */ /* 0x000fce00078e0003 */
[----:B------:R-:W-:Y:S05]  /*15240*/  WARPSYNC.COLLECTIVE R15, `(.L_x_7260) ;  /* 0x000000000f087348 */ /* 0x000fea0003c00000 */
[----:B------:R0:W1:Y:S02]  /*15250*/  SHFL.UP P6, R14, R13, R12, R11 ;  /* 0x0400000c0d0e7389 */ /* 0x00006400000c000b */
[----:B01----:R-:W-:Y:S01]  /*15260*/  ENDCOLLECTIVE ;  /* 0x000000000000791b */ /* 0x003fe20003800000 */
.L_x_7260:
        /* <DEDUP_REMOVED lines=8> */
.L_x_7261:
[----:B------:R-:W-:Y:S01]  /*152f0*/  IMAD.MOV.U32 R6, RZ, RZ, R14 ;  /* 0x000000ffff067224 */ /* 0x000fe200078e000e */
[----:B------:R-:W-:Y:S06]  /*15300*/  BRA `(.L_x_7262) ;  /* 0xffffffdc00b87947 */ /* 0x000fec000383ffff */
.L_x_7195:
[----:B------:R-:W-:Y:S01]  /*15310*/  BSSY B0, `(.L_x_7263) ;  /* 0x0000006000007945 */ /* 0x000fe20003800000 */
[----:B------:R-:W-:Y:S01]  /*15320*/  PLOP3.LUT P6, PT, P6, PT, PT, 0x8, 0x0 ;  /* 0x000000000000781c */ /* 0x000fe200037ce170 */
[----:B------:R-:W-:-:S12]  /*15330*/  IMAD.MOV.U32 R15, RZ, RZ, -0x1 ;  /* 0xffffffffff0f7424 */ /* 0x000fd800078e00ff */
[----:B01-3-5:R-:W-:Y:S05]  /*15340*/  WARPSYNC.COLLECTIVE R15, `(.L_x_7264) ;  /* 0x000000000f087348 */ /* 0x02bfea0003c00000 */
[----:B------:R-:W-:Y:S01]  /*15350*/  VOTE.ANY R14, PT, P6 ;  /* 0x00000000000e7806 */ /* 0x000fe200030e0100 */
[----:B01-3-5:R-:W-:Y:S06]  /*15360*/  ENDCOLLECTIVE ;  /* 0x000000000000791b */ /* 0x02bfec0003800000 */
.L_x_7264:
[----:B------:R-:W-:Y:S05]  /*15370*/  BSYNC B0 ;  /* 0x0000000000007941 */ /* 0x000fea0003800000 */
.L_x_7263:
        /* <DEDUP_REMOVED lines=9> */
.L_x_7265:
[----:B------:R-:W-:Y:S01]  /*15410*/  IMAD.MOV.U32 R17, RZ, RZ, R14 ;  /* 0x000000ffff117224 */ /* 0x000fe200078e000e */
[----:B------:R-:W-:Y:S06]  /*15420*/  BRA `(.L_x_7266) ;  /* 0xffffffdc00a87947 */ /* 0x000fec000383ffff */
.L_x_7197:
[----:B------:R-:W-:Y:S01]  /*15430*/  BSSY B0, `(.L_x_7267) ;  /* 0x0000007000007945 */ /* 0x000fe20003800000 */
[----:B------:R-:W-:Y:S02]  /*15440*/  IMAD.MOV.U32 R13, RZ, RZ, R3 ;  /* 0x000000ffff0d7224 */ /* 0x000fe400078e0003 */
[----:B---3--:R-:W-:Y:S02]  /*15450*/  IMAD.MOV.U32 R11, RZ, RZ, 0x1f ;  /* 0x0000001fff0b7424 */ /* 0x008fe400078e00ff */
[----:B------:R-:W-:-:S07]  /*15460*/  IMAD.MOV.U32 R15, RZ, RZ, -0x1 ;  /* 0xffffffffff0f7424 */ /* 0x000fce00078e00ff */
[----:B-1--45:R-:W-:Y:S05]  /*15470*/  WARPSYNC.COLLECTIVE R15, `(.L_x_7268) ;  /* 0x000000000f087348 */ /* 0x032fea0003c00000 */
[----:B------:R0:W2:Y:S02]  /*15480*/  SHFL.IDX P6, R14, R13, R12, R11 ;  /* 0x0000000c0d0e7389 */ /* 0x0000a400000c000b */
[----:B012-45:R-:W-:Y:S01]  /*15490*/  ENDCOLLECTIVE ;  /* 0x000000000000791b */ /* 0x037fe20003800000 */
.L_x_7268:
[----:B------:R-:W-:Y:S05]  /*154a0*/  BSYNC B0 ;  /* 0x0000000000007941 */ /* 0x000fea0003800000 */
.L_x_7267:
[----:B------:R-:W-:Y:S01]  /*154b0*/  IMAD.MOV.U32 R2, RZ, RZ, R14 ;  /* 0x000000ffff027224 */ /* 0x000fe200078e000e */
[----:B------:R-:W-:Y:S06]  /*154c0*/  BRA `(.L_x_7196) ;  /* 0xffffffdc009c7947 */ /* 0x000fec000383ffff */
.L_x_7201:
[----:B-1----:R1:W2:Y:S02]  /*154d0*/  SYNCS.PHASECHK.TRANS64.TRYWAIT P0, [R0+URZ+0x34820], R3 ;  /* 0x03482003000075a7 */ /* 0x0022a4000800017f */
[----:B--2---:R-:W-:Y:S05]  /*154e0*/  @!P0 NANOSLEEP.SYNCS 0x989680 ;  /* 0x009896800000895d */ /* 0x004fea0003900000 */
[----:B------:R-:W2:Y:S02]  /*154f0*/  @!P0 SYNCS.PHASECHK.TRANS64 P0, [R0+URZ+0x34820], R3 ;  /* 0x03482003000085a7 */ /* 0x000ea4000800007f */
[----:B--2---:R-:W-:Y:S05]  /*15500*/  @!P0 BRA `(.L_x_7201) ;  /* 0xfffffffc00f08947 */ /* 0x004fea000383ffff */
[----:B------:R-:W-:Y:S05]  /*15510*/  BRA `(.L_x_7269) ;  /* 0xffffffe000907947 */ /* 0x000fea000383ffff */
.L_x_7202:
[----:B------:R-:W2:Y:S01]  /*15520*/  S2R R2, SR_TID.X ;  /* 0x0000000000027919 */ /* 0x000ea20000002100 */
[----:B------:R-:W-:Y:S01]  /*15530*/  BSSY B0, `(.L_x_7270) ;  /* 0x000000a000007945 */ /* 0x000fe20003800000 */
[----:B0-----:R-:W-:Y:S02]  /*15540*/  IMAD.MOV.U32 R12, RZ, RZ, RZ ;  /* 0x000000ffff0c7224 */ /* 0x001fe400078e00ff */
[----:B---3--:R-:W-:Y:S02]  /*15550*/  IMAD.MOV.U32 R11, RZ, RZ, 0x1f ;  /* 0x0000001fff0b7424 */ /* 0x008fe400078e00ff */
[----:B------:R-:W-:Y:S01]  /*15560*/  IMAD.MOV.U32 R15, RZ, RZ, -0x1 ;  /* 0xffffffffff0f7424 */ /* 0x000fe200078e00ff */
[----:B--2---:R-:W-:-:S04]  /*15570*/  SHF.R.U32.HI R2, RZ, 0x5, R2 ;  /* 0x00000005ff027819 */ /* 0x004fc80000011602 */
[----:B------:R-:W-:-:S05]  /*15580*/  LOP3.LUT R2, R2, 0x3, RZ, 0xc0, !PT ;  /* 0x0000000302027812 */ /* 0x000fca00078ec0ff */
[----:B------:R-:W-:-:S07]  /*15590*/  IMAD.MOV.U32 R13, RZ, RZ, R2 ;  /* 0x000000ffff0d7224 */ /* 0x000fce00078e0002 */
[----:B-1---5:R-:W-:Y:S05]  /*155a0*/  WARPSYNC.COLLECTIVE R15, `(.L_x_7271) ;  /* 0x000000000f087348 */ /* 0x022fea0003c00000 */
[----:B------:R0:W2:Y:S02]  /*155b0*/  SHFL.IDX P6, R14, R13, R12, R11 ;  /* 0x0000000c0d0e7389 */ /* 0x0000a400000c000b */
[----:B012--5:R-:W-:Y:S01]  /*155c0*/  ENDCOLLECTIVE ;  /* 0x000000000000791b */ /* 0x027fe20003800000 */
.L_x_7271:
[----:B------:R-:W-:Y:S05]  /*155d0*/  BSYNC B0 ;  /* 0x0000000000007941 */ /* 0x000fea0003800000 */
.L_x_7270:
[----:B------:R-:W-:Y:S05]  /*155e0*/  BRA `(.L_x_7272) ;  /* 0xffffffe000787947 */ /* 0x000fea000383ffff */
.L_x_7205:
[----:B------:R-:W-:Y:S01]  /*155f0*/  BSSY B1, `(.L_x_7273) ;  /* 0x0000006000017945 */ /* 0x000fe20003800000 */
[----:B------:R-:W-:-:S07]  /*15600*/  IMAD.MOV.U32 R15, RZ, RZ, -0x1 ;  /* 0xffffffffff0f7424 */ /* 0x000fce00078e00ff */
[----:B0123-5:R-:W-:Y:S05]  /*15610*/  WARPSYNC.COLLECTIVE R15, `(.L_x_7274) ;  /* 0x000000000f0c7348 */ /* 0x02ffea0003c00000 */
[----:B------:R-:W-:Y:S02]  /*15620*/  ELECT P6, UR62, PT ;  /* 0x00000000003e782f */ /* 0x000fe400038c0000 */
[----:B------:R-:W-:Y:S01]  /*15630*/  MOV R14, UR62 ;  /* 0x0000003e000e7c02 */ /* 0x000fe20008000f00 */
[----:B0123-5:R-:W-:Y:S10]  /*15640*/  ENDCOLLECTIVE ;  /* 0x000000000000791b */ /* 0x02fff40003800000 */
.L_x_7274:
[----:B------:R-:W-:Y:S05]  /*15650*/  BSYNC B1 ;  /* 0x0000000000017941 */ /* 0x000fea0003800000 */
.L_x_7273:
[----:B------:R-:W-:Y:S05]  /*15660*/  BRA `(.L_x_7275) ;  /* 0xffffffe000707947 */ /* 0x000fea000383ffff */
.L_x_7207:
[----:B-1----:R1:W2:Y:S02]  /*15670*/  SYNCS.PHASECHK.TRANS64.TRYWAIT P0, [R6+URZ], R5 ;  /* 0x00000005060075a7 */ /* 0x0022a4000800017f */
[----:B--2---:R-:W-:Y:S05]  /*15680*/  @!P0 NANOSLEEP.SYNCS 0x989680 ;  /* 0x009896800000895d */ /* 0x004fea0003900000 */
[----:B------:R-:W2:Y:S02]  /*15690*/  @!P0 SYNCS.PHASECHK.TRANS64 P0, [R6+URZ], R5 ;  /* 0x00000005060085a7 */ /* 0x000ea4000800007f */
[----:B--2---:R-:W-:Y:S05]  /*156a0*/  @!P0 BRA `(.L_x_7207) ;  /* 0xfffffffc00f08947 */ /* 0x004fea000383ffff */
[----:B------:R-:W-:Y:S05]  /*156b0*/  BRA `(.L_x_7276) ;  /* 0xffffffe000ac7947 */ /* 0x000fea000383ffff */
.L_x_7208:
[----:B--2---:R2:W4:Y:S02]  /*156c0*/  SYNCS.PHASECHK.TRANS64.TRYWAIT P0, [R7+URZ], R2 ;  /* 0x00000002070075a7 */ /* 0x004524000800017f */
[----:B----4-:R-:W-:Y:S05]  /*156d0*/  @!P0 NANOSLEEP.SYNCS 0x989680 ;  /* 0x009896800000895d */ /* 0x010fea0003900000 */
[----:B------:R-:W4:Y:S02]  /*156e0*/  @!P0 SYNCS.PHASECHK.TRANS64 P0, [R7+URZ], R2 ;  /* 0x00000002070085a7 */ /* 0x000f24000800007f */
[----:B----4-:R-:W-:Y:S05]  /*156f0*/  @!P0 BRA `(.L_x_7208) ;  /* 0xfffffffc00f08947 */ /* 0x010fea000383ffff */
[----:B------:R-:W-:Y:S05]  /*15700*/  BRA `(.L_x_7277) ;  /* 0xffffffe000a07947 */ /* 0x000fea000383ffff */
.L_x_7210:
[----:B----4-:R4:W0:Y:S02]  /*15710*/  SYNCS.PHASECHK.TRANS64.TRYWAIT P0, [R4+URZ], R5 ;  /* 0x00000005040075a7 */ /* 0x010824000800017f */
[----:B0-----:R-:W-:Y:S05]  /*15720*/  @!P0 NANOSLEEP.SYNCS 0x989680 ;  /* 0x009896800000895d */ /* 0x001fea0003900000 */
[----:B------:R-:W0:Y:S02]  /*15730*/  @!P0 SYNCS.PHASECHK.TRANS64 P0, [R4+URZ], R5 ;  /* 0x00000005040085a7 */ /* 0x000e24000800007f */
[----:B0-----:R-:W-:Y:S05]  /*15740*/  @!P0 BRA `(.L_x_7210) ;  /* 0xfffffffc00f08947 */ /* 0x001fea000383ffff */
[----:B------:R-:W-:Y:S05]  /*15750*/  BRA `(.L_x_7278) ;  /* 0xffffffe000a87947 */ /* 0x000fea000383ffff */
.L_x_7279:
        /* <DEDUP_REMOVED lines=10> */
.L_x_15315:


//--------------------- .text._ZN7cutlass13device_kernelIN5flash11enable_sm90INS1_16FlashAttnFwdSm90INS1_25CollectiveMainloopFwdSm90ILi2EN4cute5tupleIJNS5_1CILi1EEES8_S8_EEENS6_IJNS7_ILi128EEENS7_ILi176EEESA_EEELi128ENS_10bfloat16_tEfNS_4arch4Sm90ELb0ELb0ELb0ELb1ELb0ELb1ELb0ELb1ELb1ELb1ELb0ELb0EEENS1_21CollectiveEpilogueFwdINS6_IJSA_SA_SB_EEES9_SD_SF_Li256ELb1ELb1ELb0ELb0EEENS1_36VarlenDynamicPersistentTileSchedulerILi128ELi176ELi256ELi128ELb0ELb1ELb1ELb0ELb1ELb1EEEEEEEEEvNT_6ParamsE --------------------------
	.section	.text._ZN7cutlass13device_kernelIN5flash11enable_sm90INS1_16FlashAttnFwdSm90INS1_25CollectiveMainloopFwdSm90ILi2EN4cute5tupleIJNS5_1CILi1EEES8_S8_EEENS6_IJNS7_ILi128EEENS7_ILi176EEESA_EEELi128ENS_10bfloat16_tEfNS_4arch4Sm90ELb0ELb0ELb0ELb1ELb0ELb1ELb0ELb1ELb1ELb1ELb0ELb0EEENS1_21CollectiveEpilogueFwdINS6_IJSA_SA_SB_EEES9_SD_SF_Li256ELb1ELb1ELb0ELb0EEENS1_36VarlenDynamicPersistentTileSchedulerILi128ELi176ELi256ELi128ELb0ELb1ELb1ELb0ELb1ELb1EEEEEEEEEvNT_6ParamsE,"ax",@progbits
	.align	128
.text._ZN7cutlass13device_kernelIN5flash11enable_sm90INS1_16FlashAttnFwdSm90INS1_25CollectiveMainloopFwdSm90ILi2EN4cute5tupleIJNS5_1CILi1EEES8_S8_EEENS6_IJNS7_ILi128EEENS7_ILi176EEESA_EEELi128ENS_10bfloat16_tEfNS_4arch4Sm90ELb0ELb0ELb0ELb1ELb0ELb1ELb0ELb1ELb1ELb1ELb0ELb0EEENS1_21CollectiveEpilogueFwdINS6_IJSA_SA_SB_EEES9_SD_SF_Li256ELb1ELb1ELb0ELb0EEENS1_36VarlenDynamicPersistentTileSchedulerILi128ELi176ELi256ELi128ELb0ELb1ELb1ELb0ELb1ELb1EEEEEEEEEvNT_6ParamsE:
        .type           _ZN7cutlass13device_kernelIN5flash11enable_sm90INS1_16FlashAttnFwdSm90INS1_25CollectiveMainloopFwdSm90ILi2EN4cute5tupleIJNS5_1CILi1EEES8_S8_EEENS6_IJNS7_ILi128EEENS7_ILi176EEESA_EEELi128ENS_10bfloat16_tEfNS_4arch4Sm90ELb0ELb0ELb0ELb1ELb0ELb1ELb0ELb1ELb1ELb1ELb0ELb0EEENS1_21CollectiveEpilogueFwdINS6_IJSA_SA_SB_EEES9_SD_SF_Li256ELb1ELb1ELb0ELb0EEENS1_36VarlenDynamicPersistentTileSchedulerILi128ELi176ELi256ELi128ELb0ELb1ELb1ELb0ELb1ELb1EEEEEEEEEvNT_6ParamsE,@function
        .size           _ZN7cutlass13device_kernelIN5flash11enable_sm90INS1_16FlashAttnFwdSm90INS1_25CollectiveMainloopFwdSm90ILi2EN4cute5tupleIJNS5_1CILi1EEES8_S8_EEENS6_IJNS7_ILi128EEENS7_ILi176EEESA_EEELi128ENS_10bfloat16_tEfNS_4arch4Sm90ELb0ELb0ELb0ELb1ELb0ELb1ELb0ELb1ELb1ELb1ELb0ELb0EEENS1_21CollectiveEpilogueFwdINS6_IJSA_SA_SB_EEES9_SD_SF_Li256ELb1ELb1ELb0ELb0EEENS1_36VarlenDynamicPersistentTileSchedulerILi128ELi176ELi256ELi128ELb0ELb1ELb1ELb0ELb1ELb1EEEEEEEEEvNT_6ParamsE,(.L_x_15316 - _ZN7cutlass13device_kernelIN5flash11enable_sm90INS1_16FlashAttnFwdSm90INS1_25CollectiveMainloopFwdSm90ILi2EN4cute5tupleIJNS5_1CILi1EEES8_S8_EEENS6_IJNS7_ILi128EEENS7_ILi176EEESA_EEELi128ENS_10bfloat16_tEfNS_4arch4Sm90ELb0ELb0ELb0ELb1ELb0ELb1ELb0ELb1ELb1ELb1ELb0ELb0EEENS1_21CollectiveEpilogueFwdINS6_IJSA_SA_SB_EEES9_SD_SF_Li256ELb1ELb1ELb0ELb0EEENS1_36VarlenDynamicPersistentTileSchedulerILi128ELi176ELi256ELi128ELb0ELb1ELb1ELb0ELb1ELb1EEEEEEEEEvNT_6ParamsE)
        .other          _ZN7cutlass13device_kernelIN5flash11enable_sm90INS1_16FlashAttnFwdSm90INS1_25CollectiveMainloopFwdSm90ILi2EN4cute5tupleIJNS5_1CILi1EEES8_S8_EEENS6_IJNS7_ILi128EEENS7_ILi176EEESA_EEELi128ENS_10bfloat16_tEfNS_4arch4Sm90ELb0ELb0ELb0ELb1ELb0ELb1ELb0ELb1ELb1ELb1ELb0ELb0EEENS1_21CollectiveEpilogueFwdINS6_IJSA_SA_SB_EEES9_SD_SF_Li256ELb1ELb1ELb0ELb0EEENS1_36VarlenDynamicPersistentTileSchedulerILi128ELi176ELi256ELi128ELb0ELb1ELb1ELb0ELb1ELb1EEEEEEEEEvNT_6ParamsE,@"STO_CUDA_ENTRY STV_DEFAULT"
_ZN7cutlass13device_kernelIN5flash11enable_sm90INS1_16FlashAttnFwdSm90INS1_25CollectiveMainloopFwdSm90ILi2EN4cute5tupleIJNS5_1CILi1EEES8_S8_EEENS6_IJNS7_ILi128EEENS7_ILi176EEESA_EEELi128ENS_10bfloat16_tEfNS_4arch4Sm90ELb0ELb0ELb0ELb1ELb0ELb1ELb0ELb1ELb1ELb1ELb0ELb0EEENS1_21CollectiveEpilogueFwdINS6_IJSA_SA_SB_EEES9_SD_SF_Li256ELb1ELb1ELb0ELb0EEENS1_36VarlenDynamicPersistentTileSchedulerILi128ELi176ELi256ELi128ELb0ELb1ELb1ELb0ELb1ELb1EEEEEEEEEvNT_6ParamsE:
        /* <DEDUP_REMOVED lines=24> */
.L_x_7281:
[----:B------:R-:W-:Y:S05]  /*0180*/  BSYNC B0 ;  /* 0x0000000000007941 */ /* 0x000fea0003800000 */
.L_x_7280:
        /* <DEDUP_REMOVED lines=41> */
.L_x_7282:
        /* <DEDUP_REMOVED lines=22> */
.L_x_7283:
        /* <DEDUP_REMOVED lines=18> */
.L_x_7284:
        /* <DEDUP_REMOVED lines=22> */
.L_x_7285:
        /* <DEDUP_REMOVED lines=22> */
.L_x_7286:
[----:B------:R-:W-:Y:S01]  /*0960*/  PLOP3.LUT P0, PT, PT, PT, UP0, 0x80, 0x0 ;  /* 0x000000000000781c */ /* 0x000fe20003f0f008 */
[----:B------:R-:W-:Y:S01]  /*0970*/  UMOV UR60, 0x1 ;  /* 0x00000001003c7882 */ /* 0x000fe20000000000 */
[----:B------:R-:W-:Y:S01]  /*0980*/  NOP ;  /* 0x0000000000007918 */ /* 0x000fe20000000000 */
[----:B------:R-:W-:Y:S01]  /*0990*/  USEL UR60, UR60, 0x2, !UP0 ;  /* 0x000000023c3c7887 */ /* 0x000fe2000c000000 */
[----:B------:R-:W-:Y:S01]  /*09a0*/  BSSY B9, `(.L_x_7287) ;  /* 0x00025b9000097945 */ /* 0x000fe20003800000 */
[----:B012-4-:R-:W-:Y:S08]  /*09b0*/  BAR.SYNC.DEFER_BLOCKING 0x0 ;  /* 0x0000000000007b1d */ /* 0x017ff00000010000 */
[----:B------:R-:W-:Y:S05]  /*09c0*/  @!P0 BRA `(.L_x_7288) ;  /* 0x000001e800308947 */ /* 0x000fea0003800000 */
.L_x_7289:
[----:B------:R-:W-:-:S08]  /*09d0*/  NOP ;  /* 0x0000000000007918 */ /* 0x000fd00000000000 */
[----:B------:R-:W0:Y:S02]  /*09e0*/  USETMAXREG.TRY_ALLOC.CTAPOOL UP0, 0xf0 ;  /* 0x000000f0000079c8 */ /* 0x000e240008000600 */
[----:B0-----:R-:W-:-:S13]  /*09f0*/  PLOP3.LUT P0, PT, PT, PT, UP0, 0x80, 0x0 ;  /* 0x000000000000781c */ /* 0x001fda0003f0f008 */
[----:B------:R-:W-:Y:S05]  /*0a00*/  @!P0 BRA `(.L_x_7289) ;  /* 0xfffffffc00f08947 */ /* 0x000fea000383ffff */
[----:B------:R-:W2:Y:S01]  /*0a10*/  LDL.LU R3, [R1+0x4] ;  /* 0x0000040001037983 */ /* 0x000ea20000300800 */
[----:B------:R-:W-:Y:S01]  /*0a20*/  SHF.R.U32.HI R2, RZ, 0x7, R0 ;  /* 0x00000007ff027819 */ /* 0x000fe20000011600 */
[----:B------:R-:W0:Y:S01]  /*0a30*/  S2UR UR5, SR_CgaCtaId ;  /* 0x00000000000579c3 */ /* 0x000e220000008800 */
[----:B------:R-:W-:-:S07]  /*0a40*/  UMOV UR4, 0x400 ;  /* 0x0000040000047882 */ /* 0x000fce0000000000 */
[----:B------:R-:W-:Y:S06]  /*0a50*/  BAR.ARV 0x8, 0x180 ;  /* 0x0206000000007b1d */ /* 0x000fec0000002000 */
[----:B------:R-:W-:-:S13]  /*0a60*/  ISETP.NE.AND P0, PT, R2, 0x1, PT ;  /* 0x000000010200780c */ /* 0x000fda0003f05270 */
[----:B------:R-:W-:Y:S06]  /*0a70*/  @!P0 BAR.ARV 0x9, 0x100 ;  /* 0x0244000000008b1d */ /* 0x000fec0000002000 */
[----:B0-----:R-:W-:Y:S02]  /*0a80*/  ULEA UR4, UR5, UR4, 0x18 ;  /* 0x0000000405047291 */ /* 0x001fe4000f8ec03f */
[----:B------:R-:W-:Y:S04]  /*0a90*/  BAR.SYNC.DEFER_BLOCKING 0x5, 0x180 ;  /* 0x0146000000007b1d */ /* 0x000fe80000010000 */
[----:B------:R-:W-:-:S02]  /*0aa0*/  IMAD.U32 R2, RZ, RZ, UR4 ;  /* 0x00000004ff027e24 */ /* 0x000fc4000f8e00ff */
[----:B------:R-:W-:-:S03]  /*0ab0*/  ULDC UR4, c[0x0][0xc3c] ;  /* 0x00030f0000047ab9 */ /* 0x000fc60000000800 */
[----:B------:R-:W0:Y:S01]  /*0ac0*/  LDS.128 R28, [R2+0x348d0] ;  /* 0x0348d000021c7984 */ /* 0x000e220000000c00 */
[----:B------:R-:W-:Y:S06]  /*0ad0*/  BAR.ARV 0x4, 0x180 ;  /* 0x0106000000007b1d */ /* 0x000fec0000002000 */
[----:B--2---:R-:W-:-:S04]  /*0ae0*/  LOP3.LUT R3, R3, 0xffffffdf, RZ, 0xc0, !PT ;  /* 0xffffffdf03037812 */ /* 0x004fc800078ec0ff */
[----:B------:R-:W-:Y:S02]  /*0af0*/  @P0 LOP3.LUT R3, R3, 0x20, RZ, 0xfc, !PT ;  /* 0x0000002003030812 */ /* 0x000fe400078efcff */
[----:B0-----:R-:W-:-:S03]  /*0b00*/  ISETP.GE.AND P0, PT, R31, UR4, PT ;  /* 0x000000041f007c0c */ /* 0x001fc6000bf06270 */
[----:B------:R0:W-:Y:S10]  /*0b10*/  STL [R1+0x4], R3 ;  /* 0x0000040301007387 */ /* 0x0001f40000100800 */
[----:B0-----:R-:W-:Y:S05]  /*0b20*/  @P0 BRA `(.L_x_7290) ;  /* 0x0000025800800947 */ /* 0x001fea0003800000 */
[----:B------:R-:W-:Y:S01]  /*0b30*/  VIADD R13, R0, 0xffffff80 ;  /* 0xffffff80000d7836 */ /* 0x000fe20000000000 */
[----:B------:R-:W-:Y:S01]  /*0b40*/  R2UR UR4, R2 ;  /* 0x00000000020472ca */ /* 0x000fe200000e0000 */
[----:B------:R-:W-:Y:S01]  /*0b50*/  ULOP3.LUT UR5, UR60, 0x1, URZ, 0xfc, !UPT ;  /* 0x000000013c057892 */ /* 0x000fe2000f8efc3f */
[----:B------:R-:W-:Y:S01]  /*0b60*/  IMAD.MOV.U32 R23, RZ, RZ, RZ ;  /* 0x000000ffff177224 */ /* 0x000fe200078e00ff */
[----:B------:R-:W-:Y:S02]  /*0b70*/  CS2R R222, SRZ ;  /* 0x0000000000de7805 */ /* 0x000fe4000001ff00 */
[----:B------:R-:W-:Y:S01]  /*0b80*/  SHF.R.S32.HI R0, RZ, 0x1f, R13 ;  /* 0x0000001fff007819 */ /* 0x000fe2000001140d */
[----:B------:R-:W-:-:S03]  /*0b90*/  IMAD.MOV.U32 R229, RZ, RZ, RZ ;  /* 0x000000ffffe57224 */ /* 0x000fc600078e00ff */
[CC--:B------:R-:W-:Y:S02]  /*0ba0*/  LEA.HI R3, R0.reuse, R13.reuse, RZ, 0x7 ;  /* 0x0000000d00037211 */ /* 0x0c0fe400078f38ff */
[CC--:B------:R-:W-:Y:S02]  /*0bb0*/  LEA.HI R5, R0.reuse, R13.reuse, RZ, 0x5 ;  /* 0x0000000d00057211 */ /* 0x0c0fe400078f28ff */
[----:B------:R-:W-:Y:S01]  /*0bc0*/  LOP3.LUT R4, R3, 0xffffff80, RZ, 0xc0, !PT ;  /* 0xffffff8003047812 */ /* 0x000fe200078ec0ff */
[----:B------:R-:W-:Y:S01]  /*0bd0*/  UIADD3 UR4, UR4, 0x16400, URZ ;  /* 0x0001640004047890 */ /* 0x000fe2000fffe03f */
[----:B------:R-:W-:Y:S01]  /*0be0*/  SHF.R.S32.HI R14, RZ, 0x7, R3 ;  /* 0x00000007ff0e7819 */ /* 0x000fe20000011403 */
[----:B------:R-:W-:Y:S01]  /*0bf0*/  IMAD.SHL.U32 R6, R5, 0x20, RZ ;  /* 0x0000002005067824 */ /* 0x000fe200078e00ff */
[CC--:B------:R-:W-:Y:S01]  /*0c00*/  LEA.HI R12, R0.reuse, R13.reuse, RZ, 0x2 ;  /* 0x0000000d000c7211 */ /* 0x0c0fe200078f10ff */
[----:B------:R-:W-:Y:S01]  /*0c10*/  IMAD.IADD R15, R13, 0x1, -R4 ;  /* 0x000000010d0f7824 */ /* 0x000fe200078e0a04 */
[----:B------:R-:W-:-:S02]  /*0c20*/  LEA.HI R4, R0, R13, RZ, 0x4 ;  /* 0x0000000d00047211 */ /* 0x000fc400078f20ff */
[----:B------:R-:W-:Y:S02]  /*0c30*/  LEA.HI R3, R3, R14, RZ, 0x1 ;  /* 0x0000000e03037211 */ /* 0x000fe400078f08ff */
[----:B------:R-:W-:Y:S02]  /*0c40*/  SHF.R.S32.HI R8, RZ, 0x1f, R15 ;  /* 0x0000001fff087819 */ /* 0x000fe4000001140f */
[----:B------:R-:W-:Y:S02]  /*0c50*/  SHF.R.S32.HI R7, RZ, 0x4, R4 ;  /* 0x00000004ff077819 */ /* 0x000fe40000011404 */
[----:B------:R-:W-:Y:S02]  /*0c60*/  LEA.HI R9, R8, R15, RZ, 0x2 ;  /* 0x0000000f08097211 */ /* 0x000fe400078f10ff */
[----:B------:R-:W-:Y:S02]  /*0c70*/  LOP3.LUT R5, R4, 0x3fffff0, RZ, 0xc0, !PT ;  /* 0x03fffff004057812 */ /* 0x000fe400078ec0ff */
[----:B------:R-:W-:-:S02]  /*0c80*/  SHF.R.S32.HI R10, RZ, 0x2, R9 ;  /* 0x00000002ff0a7819 */ /* 0x000fc40000011409 */
[----:B------:R-:W-:Y:S01]  /*0c90*/  SHF.R.S32.HI R11, RZ, 0x1f, R9 ;  /* 0x0000001fff0b7819 */ /* 0x000fe20000011409 */
[----:B------:R-:W-:Y:S01]  /*0ca0*/  IMAD.IADD R5, R13, 0x1, -R5 ;  /* 0x000000010d057824 */ /* 0x000fe200078e0a05 */
[----:B------:R-:W-:Y:S02]  /*0cb0*/  LEA.HI R4, R4, R7, RZ, 0x1 ;  /* 0x0000000704047211 */ /* 0x000fe400078f08ff */
[----:B------:R-:W-:Y:S02]  /*0cc0*/  LEA.HI R11, R11, R10, RZ, 0x3 ;  /* 0x0000000a0b0b7211 */ /* 0x000fe400078f18ff */
[----:B------:R-:W-:Y:S02]  /*0cd0*/  LEA.HI R8, R8, R15, RZ, 0x5 ;  /* 0x0000000f08087211 */ /* 0x000fe400078f28ff */
[----:B------:R-:W-:Y:S02]  /*0ce0*/  LOP3.LUT R11, R11, 0xfffffff8, RZ, 0xc0, !PT ;  /* 0xfffffff80b0b7812 */ /* 0x000fe400078ec0ff */
[----:B------:R-:W-:-:S02]  /*0cf0*/  LOP3.LUT R6, R6, 0xfffffc00, RZ, 0xc0, !PT ;  /* 0xfffffc0006067812 */ /* 0x000fc400078ec0ff */
[----:B------:R-:W-:Y:S01]  /*0d00*/  LOP3.LUT R4, R4, 0x1ffffffe, RZ, 0xc0, !PT ;  /* 0x1ffffffe04047812 */ /* 0x000fe200078ec0ff */
[----:B------:R-:W-:Y:S01]  /*0d10*/  IMAD.IADD R11, R10, 0x1, -R11 ;  /* 0x000000010a0b7824 */ /* 0x000fe200078e0a0b */
[----:B------:R-:W-:Y:S01]  /*0d20*/  LOP3.LUT R9, R9, 0x7ffffffc, RZ, 0xc0, !PT ;  /* 0x7ffffffc09097812 */ /* 0x000fe200078ec0ff */
[----:B------:R-:W-:Y:S01]  /*0d30*/  IMAD R5, R5, 0x40, R6 ;  /* 0x0000004005057824 */ /* 0x000fe200078e0206 */
[----:B------:R-:W-:Y:S01]  /*0d40*/  SHF.R.S32.HI R8, RZ, 0x5, R8 ;  /* 0x00000005ff087819 */ /* 0x000fe20000011408 */
[----:B------:R-:W-:Y:S01]  /*0d50*/  IMAD.IADD R4, R7, 0x1, -R4 ;  /* 0x0000000107047824 */ /* 0x000fe200078e0a04 */
[----:B------:R-:W-:Y:S01]  /*0d60*/  LOP3.LUT R3, R3, 0x3fffffe, RZ, 0xc0, !PT ;  /* 0x03fffffe03037812 */ /* 0x000fe200078ec0ff */
[----:B------:R-:W-:Y:S01]  /*0d70*/  IMAD.MOV.U32 R10, RZ, RZ, -0x2 ;  /* 0xfffffffeff0a7424 */ /* 0x000fe200078e00ff */
[----:B------:R-:W-:Y:S01]  /*0d80*/  LOP3.LUT R12, R12, 0xfffffffc, RZ, 0xc0, !PT ;  /* 0xfffffffc0c0c7812 */ /* 0x000fe200078ec0ff */
[----:B------:R-:W-:Y:S02]  /*0d90*/  IMAD.IADD R9, R15, 0x1, -R9 ;  /* 0x000000010f097824 */ /* 0x000fe400078e0a09 */
[----:B------:R-:W-:-:S02]  /*0da0*/  IMAD R8, R8, 0x10, R11 ;  /* 0x0000001008087824 */ /* 0x000fc400078e020b */
[----:B------:R-:W-:Y:S02]  /*0db0*/  IMAD.IADD R3, R14, 0x1, -R3 ;  /* 0x000000010e037824 */ /* 0x000fe400078e0a03 */
[----:B------:R-:W-:Y:S02]  /*0dc0*/  IMAD R5, R4, 0x8, R5 ;  /* 0x0000000804057824 */ /* 0x000fe400078e0205 */
[----:B------:R-:W-:Y:S02]  /*0dd0*/  IMAD R4, R9, R10, 0xb0 ;  /* 0x000000b009047424 */ /* 0x000fe400078e020a */
[----:B------:R-:W-:Y:S01]  /*0de0*/  IMAD R14, R3, 0x40, R8 ;  /* 0x00000040030e7824 */ /* 0x000fe200078e0208 */
[CC--:B------:R-:W-:Y:S01]  /*0df0*/  LEA.HI R3, R0.reuse, R13.reuse, RZ, 0x6 ;  /* 0x0000000d00037211 */ /* 0x0c0fe200078f30ff */
[----:B------:R-:W-:Y:S01]  /*0e00*/  STL [R1+0x8c], R5 ;  /* 0x00008c0501007387 */ /* 0x000fe20000100800 */
[----:B------:R-:W-:Y:S01]  /*0e10*/  LEA.HI R0, R0, R13, RZ, 0x3 ;  /* 0x0000000d00007211 */ /* 0x000fe200078f18ff */
[----:B------:R-:W-:-:S02]  /*0e20*/  IMAD.IADD R12, R13, 0x1, -R12 ;  /* 0x000000010d0c7824 */ /* 0x000fc400078e0a0c */
[----:B------:R0:W-:Y:S01]  /*0e30*/  STL [R1+0x84], R4 ;  /* 0x0000840401007387 */ /* 0x0001e20000100800 */
[----:B------:R-:W-:Y:S02]  /*0e40*/  SHF.R.S32.HI R22, RZ, 0x3, R0 ;  /* 0x00000003ff167819 */ /* 0x000fe40000011400 */
[----:B------:R-:W-:Y:S01]  /*0e50*/  LEA.HI R6, R12, R12, RZ, 0x1 ;  /* 0x0000000c0c067211 */ /* 0x000fe200078f08ff */
[----:B------:R-:W-:Y:S02]  /*0e60*/  STL [R1+0x80], R14 ;  /* 0x0000800e01007387 */ /* 0x000fe40000100800 */
[----:B------:R-:W-:Y:S01]  /*0e70*/  VIADD R27, R22, 0x20 ;  /* 0x00000020161b7836 */ /* 0x000fe20000000000 */
[----:B------:R-:W-:Y:S01]  /*0e80*/  LOP3.LUT R7, R6, 0x1ffffffe, RZ, 0xc0, !PT ;  /* 0x1ffffffe06077812 */ /* 0x000fe200078ec0ff */
[----:B------:R-:W-:Y:S01]  /*0e90*/  VIADD R26, R22, 0x40 ;  /* 0x00000040161a7836 */ /* 0x000fe20000000000 */
[----:B------:R-:W-:Y:S01]  /*0ea0*/  STL [R1+0x60], RZ ;  /* 0x000060ff01007387 */ /* 0x000fe20000100800 */
[----:B0-----:R-:W-:-:S02]  /*0eb0*/  IMAD.U32 R4, RZ, RZ, UR5 ;  /* 0x00000005ff047e24 */ /* 0x001fc4000f8e00ff */
[----:B------:R-:W-:Y:S01]  /*0ec0*/  IMAD.SHL.U32 R4, R3, 0x8, RZ ;  /* 0x0000000803047824 */ /* 0x000fe200078e00ff */
[----:B------:R-:W-:Y:S01]  /*0ed0*/  LOP3.LUT R3, R0, 0xfffffff8, RZ, 0xc0, !PT ;  /* 0xfffffff800037812 */ /* 0x000fe200078ec0ff */
[C---:B------:R-:W-:Y:S01]  /*0ee0*/  IMAD.SHL.U32 R0, R22.reuse, 0x40, RZ ;  /* 0x0000004016007824 */ /* 0x040fe200078e00ff */
[----:B------:R-:W-:Y:S01]  /*0ef0*/  SHF.R.S32.HI R6, RZ, 0x1f, R26 ;  /* 0x0000001fff067819 */ /* 0x000fe2000001141a */
[----:B------:R-:W-:Y:S01]  /*0f00*/  VIADD R25, R22, 0x60 ;  /* 0x0000006016197836 */ /* 0x000fe20000000000 */
[----:B------:R-:W-:Y:S01]  /*0f10*/  LOP3.LUT R15, R4, 0xfffffe00, RZ, 0xc0, !PT ;  /* 0xfffffe00040f7812 */ /* 0x000fe200078ec0ff */
[----:B------:R-:W-:Y:S01]  /*0f20*/  IMAD.IADD R18, R13, 0x1, -R3 ;  /* 0x000000010d127824 */ /* 0x000fe200078e0a03 */
[----:B------:R-:W-:Y:S01]  /*0f30*/  SHF.R.S32.HI R4, RZ, 0x1f, R27 ;  /* 0x0000001fff047819 */ /* 0x000fe2000001141b */
[----:B------:R-:W-:Y:S01]  /*0f40*/  IMAD.U32 R3, RZ, RZ, UR4 ;  /* 0x00000004ff037e24 */ /* 0x000fe2000f8e00ff */
[----:B------:R-:W-:Y:S01]  /*0f50*/  SHF.R.S32.HI R9, RZ, 0x1f, R25 ;  /* 0x0000001fff097819 */ /* 0x000fe20000011419 */
[----:B------:R-:W-:Y:S01]  /*0f60*/  VIADD R24, R22, 0x80 ;  /* 0x0000008016187836 */ /* 0x000fe20000000000 */
[----:B------:R-:W-:Y:S01]  /*0f70*/  LEA.HI R4, R4, R27, RZ, 0x3 ;  /* 0x0000001b04047211 */ /* 0x000fe200078f18ff */
[----:B------:R-:W-:Y:S01]  /*0f80*/  VIADD R21, R22, 0xa0 ;  /* 0x000000a016157836 */ /* 0x000fe20000000000 */
[----:B------:R0:W-:Y:S01]  /*0f90*/  STL [R1+0x6c], R3 ;  /* 0x00006c0301007387 */ /* 0x0001e20000100800 */
[----:B------:R-:W-:Y:S01]  /*0fa0*/  IMAD.SHL.U32 R16, R18, 0x8, RZ ;  /* 0x0000000812107824 */ /* 0x000fe200078e00ff */
[----:B------:R-:W-:Y:S01]  /*0fb0*/  SHF.R.S32.HI R11, RZ, 0x1f, R24 ;  /* 0x0000001fff0b7819 */ /* 0x000fe20000011418 */
[----:B------:R-:W-:Y:S01]  /*0fc0*/  IMAD.SHL.U32 R5, R26, 0x40, RZ ;  /* 0x000000401a057824 */ /* 0x000fe200078e00ff */
[----:B------:R-:W-:Y:S01]  /*0fd0*/  SHF.R.S32.HI R13, RZ, 0x1f, R21 ;  /* 0x0000001fff0d7819 */ /* 0x000fe20000011415 */
[----:B------:R-:W-:Y:S01]  /*0fe0*/  IMAD.SHL.U32 R8, R25, 0x40, RZ ;  /* 0x0000004019087824 */ /* 0x000fe200078e00ff */
[----:B------:R-:W-:Y:S01]  /*0ff0*/  LEA.HI R6, R6, R26, RZ, 0x3 ;  /* 0x0000001a06067211 */ /* 0x000fe200078f18ff */
[----:B------:R-:W-:Y:S01]  /*1000*/  IMAD.SHL.U32 R18, R18, 0x4, RZ ;  /* 0x0000000412127824 */ /* 0x000fe200078e00ff */
[----:B------:R-:W-:Y:S01]  /*1010*/  LEA.HI R9, R9, R25, RZ, 0x3 ;  /* 0x0000001909097211 */ /* 0x000fe200078f18ff */
[----:B------:R-:W-:Y:S01]  /*1020*/  IMAD.IADD R7, R12, 0x1, -R7 ;  /* 0x000000010c077824 */ /* 0x000fe200078e0a07 */
[----:B0-----:R-:W-:Y:S01]  /*1030*/  SHF.R.S32.HI R3, RZ, 0x1f, R22 ;  /* 0x0000001fff037819 */ /* 0x001fe20000011416 */
[----:B------:R-:W-:Y:S01]  /*1040*/  IMAD.SHL.U32 R10, R24, 0x40, RZ ;  /* 0x00000040180a7824 */ /* 0x000fe200078e00ff */
[----:B------:R-:W-:Y:S01]  /*1050*/  LOP3.LUT R3, R0, 0x1c0, RZ, 0xc0, !PT ;  /* 0x000001c000037812 */ /* 0x000fe200078ec0ff */
[----:B------:R-:W-:Y:S01]  /*1060*/  IMAD.SHL.U32 R0, R27, 0x40, RZ ;  /* 0x000000401b007824 */ /* 0x000fe200078e00ff */
[----:B------:R-:W-:Y:S01]  /*1070*/  LEA.HI R11, R11, R24, RZ, 0x3 ;  /* 0x000000180b0b7211 */ /* 0x000fe200078f18ff */
[----:B------:R-:W-:Y:S01]  /*1080*/  IMAD.SHL.U32 R4, R4, 0x40, RZ ;  /* 0x0000004004047824 */ /* 0x000fe200078e00ff */
[----:B------:R-:W-:Y:S01]  /*1090*/  SHF.R.U32.HI R20, RZ, 0x3, R3 ;  /* 0x00000003ff147819 */ /* 0x000fe20000011603 */
[----:B------:R-:W-:Y:S01]  /*10a0*/  IMAD.SHL.U32 R12, R21, 0x40, RZ ;  /* 0x00000040150c7824 */ /* 0x000fe200078e00ff */
[----:B------:R-:W-:Y:S01]  /*10b0*/  LOP3.LUT R3, R3, 0x38, R16, 0xf8, !PT ;  /* 0x0000003803037812 */ /* 0x000fe200078ef810 */
[----:B------:R-:W-:Y:S01]  /*10c0*/  IMAD.SHL.U32 R6, R6, 0x40, RZ ;  /* 0x0000004006067824 */ /* 0x000fe200078e00ff */
[----:B------:R-:W-:Y:S01]  /*10d0*/  LEA.HI R13, R13, R21, RZ, 0x3 ;  /* 0x000000150d0d7211 */ /* 0x000fe200078f18ff */
[----:B------:R-:W-:Y:S01]  /*10e0*/  VIADD R220, R18, 0x20 ;  /* 0x0000002012dc7836 */ /* 0x000fe20000000000 */
[----:B------:R-:W-:Y:S01]  /*10f0*/  LOP3.LUT R0, R0, 0x1c0, RZ, 0xc0, !PT ;  /* 0x000001c000007812 */ /* 0x000fe200078ec0ff */
[----:B------:R-:W-:Y:S01]  /*1100*/  IMAD.SHL.U32 R9, R9, 0x40, RZ ;  /* 0x0000004009097824 */ /* 0x000fe200078e00ff */
[----:B------:R-:W-:Y:S01]  /*1110*/  LOP3.LUT R3, R15, R3, R20, 0xf6, !PT ;  /* 0x000000030f037212 */ /* 0x000fe200078ef614 */
[----:B------:R-:W-:Y:S01]  /*1120*/  IMAD.SHL.U32 R11, R11, 0x40, RZ ;  /* 0x000000400b0b7824 */ /* 0x000fe200078e00ff */
[----:B------:R-:W-:Y:S01]  /*1130*/  LOP3.LUT R5, R5, 0x1c0, RZ, 0xc0, !PT ;  /* 0x000001c005057812 */ /* 0x000fe200078ec0ff */
[----:B------:R-:W-:Y:S01]  /*1140*/  IMAD.SHL.U32 R13, R13, 0x40, RZ ;  /* 0x000000400d0d7824 */ /* 0x000fe200078e00ff */
[----:B------:R-:W-:Y:S01]  /*1150*/  LOP3.LUT R8, R8, 0x1c0, RZ, 0xc0, !PT ;  /* 0x000001c008087812 */ /* 0x000fe200078ec0ff */
[----:B------:R0:W-:Y:S01]  /*1160*/  STL [R1+0x30], R3 ;  /* 0x0000300301007387 */ /* 0x0001e20000100800 */
[----:B------:R-:W-:Y:S01]  /*1170*/  SHF.R.U32.HI R20, RZ, 0x3, R0 ;  /* 0x00000003ff147819 */ /* 0x000fe20000011600 */
[----:B------:R-:W-:Y:S01]  /*1180*/  VIADD R221, R16, 0x40 ;  /* 0x0000004010dd7836 */ /* 0x000fe20000000000 */
[----:B------:R-:W-:-:S02]  /*1190*/  LOP3.LUT R21, R10, 0x1c0, RZ, 0xc0, !PT ;  /* 0x000001c00a157812 */ /* 0x000fc400078ec0ff */
[--C-:B------:R-:W-:Y:S02]  /*11a0*/  LOP3.LUT R0, R0, 0x38, R16.reuse, 0xf8, !PT ;  /* 0x0000003800007812 */ /* 0x100fe400078ef810 */
[----:B------:R-:W-:Y:S02]  /*11b0*/  LOP3.LUT R4, R4, 0xfffffe00, RZ, 0xc0, !PT ;  /* 0xfffffe0004047812 */ /* 0x000fe400078ec0ff */
[----:B------:R-:W-:Y:S02]  /*11c0*/  LOP3.LUT R10, R12, 0x1c0, RZ, 0xc0, !PT ;  /* 0x000001c00c0a7812 */ /* 0x000fe400078ec0ff */
[----:B------:R-:W-:Y:S01]  /*11d0*/  LOP3.LUT R6, R6, 0xfffffe00, RZ, 0xc0, !PT ;  /* 0xfffffe0006067812 */ /* 0x000fe200078ec0ff */
[----:B------:R-:W-:Y:S01]  /*11e0*/  STL [R1+0x3c], R4 ;  /* 0x00003c0401007387 */ /* 0x000fe20000100800 */
[----:B------:R-:W-:Y:S02]  /*11f0*/  SHF.R.U32.HI R12, RZ, 0x3, R5 ;  /* 0x00000003ff0c7819 */ /* 0x000fe40000011605 */
[----:B0-----:R-:W-:Y:S01]  /*1200*/  LOP3.LUT R3, R5, 0x38, R16, 0xf8, !PT ;  /* 0x0000003805037812 */ /* 0x001fe200078ef810 */
[----:B------:R0:W-:Y:S01]  /*1210*/  STL [R1+0x38], R6 ;  /* 0x0000380601007387 */ /* 0x0001e20000100800 */
[----:B------:R-:W-:-:S02]  /*1220*/  SHF.R.U32.HI R10, RZ, 0x3, R8 ;  /* 0x00000003ff0a7819 */ /* 0x000fc40000011608 */
[----:B------:R-:W-:Y:S02]  /*1230*/  LOP3.LUT R5, R8, 0x38, R16, 0xf8, !PT ;  /* 0x0000003808057812 */ /* 0x000fe400078ef810 */
[----:B------:R-:W-:Y:S02]  /*1240*/  SHF.R.S32.HI R15, RZ, 0x1f, R220 ;  /* 0x0000001fff0f7819 */ /* 0x000fe400000114dc */
[----:B------:R-:W-:Y:S02]  /*1250*/  LOP3.LUT R8, R9, 0xfffffe00, RZ, 0xc0, !PT ;  /* 0xfffffe0009087812 */ /* 0x000fe400078ec0ff */
[----:B------:R-:W-:Y:S02]  /*1260*/  LOP3.LUT R11, R11, 0xfffffe00, RZ, 0xc0, !PT ;  /* 0xfffffe000b0b7812 */ /* 0x000fe400078ec0ff */
[----:B------:R-:W-:Y:S02]  /*1270*/  LOP3.LUT R0, R4, R0, R20, 0xf6, !PT ;  /* 0x0000000004007212 */ /* 0x000fe400078ef614 */
[----:B------:R-:W-:Y:S01]  /*1280*/  LOP3.LUT R9, R13, 0xfffffe00, RZ, 0xc0, !PT ;  /* 0xfffffe000d097812 */ /* 0x000fe200078ec0ff */
[----:B------:R-:W-:Y:S01]  /*1290*/  STL [R1+0x4c], R11 ;  /* 0x00004c0b01007387 */ /* 0x000fe20000100800 */
[----:B------:R-:W-:-:S02]  /*12a0*/  LOP3.LUT R3, R6, R3, R12, 0xf6, !PT ;  /* 0x0000000306037212 */ /* 0x000fc400078ef60c */
[----:B0-----:R-:W-:Y:S01]  /*12b0*/  SHF.L.U64.HI R6, R220, 0x1, R15 ;  /* 0x00000001dc067819 */ /* 0x001fe2000001020f */
[----:B------:R-:W-:Y:S01]  /*12c0*/  STL [R1+0x48], R9 ;  /* 0x0000480901007387 */ /* 0x000fe20000100800 */
[----:B------:R-:W-:Y:S02]  /*12d0*/  LEA R0, R0, UR4, 0x1 ;  /* 0x0000000400007c11 */ /* 0x000fe4000f8e08ff */
[----:B------:R-:W-:Y:S01]  /*12e0*/  LOP3.LUT R5, R8, R5, R10, 0xf6, !PT ;  /* 0x0000000508057212 */ /* 0x000fe200078ef60a */
[----:B------:R-:W-:Y:S01]  /*12f0*/  STL [R1+0x34], R8 ;  /* 0x0000340801007387 */ /* 0x000fe20000100800 */
[----:B------:R-:W-:Y:S02]  /*1300*/  LEA R4, R3, UR4, 0x1 ;  /* 0x0000000403047c11 */ /* 0x000fe4000f8e08ff */
[----:B------:R-:W-:Y:S01]  /*1310*/  LEA R3, R5, UR4, 0x1 ;  /* 0x0000000405037c11 */ /* 0x000fe2000f8e08ff */
[----:B------:R-:W-:Y:S01]  /*1320*/  STL [R1+0x70], R6 ;  /* 0x0000700601007387 */ /* 0x000fe20000100800 */
[----:B------:R-:W-:-:S02]  /*1330*/  SHF.R.S32.HI R17, RZ, 0x1f, R16 ;  /* 0x0000001fff117819 */ /* 0x000fc40000011410 */
[----:B------:R-:W-:Y:S01]  /*1340*/  SHF.R.S32.HI R19, RZ, 0x1f, R18 ;  /* 0x0000001fff137819 */ /* 0x000fe20000011412 */
[----:B------:R0:W-:Y:S04]  /*1350*/  STL [R1+0x7c], R0 ;  /* 0x00007c0001007387 */ /* 0x0001e80000100800 */
[----:B------:R1:W-:Y:S01]  /*1360*/  STL [R1+0x78], R4 ;  /* 0x0000780401007387 */ /* 0x0003e20000100800 */
[----:B0-----:R-:W-:-:S05]  /*1370*/  IMAD R0, R7, 0x8, R14 ;  /* 0x0000000807007824 */ /* 0x001fca00078e020e */
[----:B------:R1:W-:Y:S04]  /*1380*/  STL [R1+0x88], R0 ;  /* 0x0000880001007387 */ /* 0x0003e80000100800 */
[----:B------:R1:W-:Y:S02]  /*1390*/  STL [R1+0x74], R3 ;  /* 0x0000740301007387 */ /* 0x0003e40000100800 */
.L_x_7508:
        /* <DEDUP_REMOVED lines=9> */
[----:B------:R-:W-:Y:S01]  /*1430*/  ULDC.64 UR10, c[0x0][0x208] ;  /* 0x00008200000a7ab9 */ /* 0x000fe20000000a00 */
[----:B------:R-:W-:Y:S01]  /*1440*/  ISETP.NE.U32.AND P0, PT, RZ, UR6, PT ;  /* 0x00000006ff007c0c */ /* 0x000fe2000bf05070 */
[----:B------:R-:W-:Y:S01]  /*1450*/  IMAD.MOV.U32 R31, RZ, RZ, RZ ;  /* 0x000000ffff1f7224 */ /* 0x000fe200078e00ff */
[----:B------:R-:W-:-:S02]  /*1460*/  ISETP.NE.AND.EX P1, PT, RZ, UR5, PT, P1 ;  /* 0x00000005ff007c0c */ /* 0x000fc4000bf25310 */
[----:B------:R-:W-:Y:S02]  /*1470*/  ISETP.NE.AND.EX P0, PT, RZ, UR7, PT, P0 ;  /* 0x00000007ff007c0c */ /* 0x000fe4000bf05300 */
[----:B--2---:R-:W-:Y:S01]  /*1480*/  SHF.R.S32.HI R3, RZ, 0x1f, R0 ;  /* 0x0000001fff037819 */ /* 0x004fe20000011400 */
[----:B------:R-:W-:-:S08]  /*1490*/  IMAD.SHL.U32 R32, R0, 0x4, RZ ;  /* 0x0000000400207824 */ /* 0x000fd000078e00ff */
[C---:B------:R-:W-:Y:S01]  /*14a0*/  @P1 LEA R6, P2, R0.reuse, UR4, 0x2 ;  /* 0x0000000400061c11 */ /* 0x040fe2000f8410ff */
[----:B------:R-:W-:Y:S01]  /*14b0*/  STL [R1+0x5c], R0 ;  /* 0x00005c0001007387 */ /* 0x000fe20000100800 */
[C-C-:B---3--:R-:W-:Y:S02]  /*14c0*/  SHF.L.U64.HI R28, R0.reuse, 0x2, R3.reuse ;  /* 0x00000002001c7819 */ /* 0x148fe40000010203 */
[----:B----4-:R-:W-:Y:S01]  /*14d0*/  @P1 LEA.HI.X R7, R0, UR5, R3, 0x2, P2 ;  /* 0x0000000500071c11 */ /* 0x010fe200090f1403 */
[----:B------:R-:W-:Y:S01]  /*14e0*/  ULDC UR4, c[0x0][0x288] ;  /* 0x0000a20000047ab9 */ /* 0x000fe20000000800 */
[----:B------:R-:W-:Y:S01]  /*14f0*/  ISETP.NE.U32.AND P2, PT, RZ, UR8, PT ;  /* 0x00000008ff007c0c */ /* 0x000fe2000bf45070 */
[----:B------:R-:W-:Y:S01]  /*1500*/  IMAD.U32 R160, RZ, RZ, UR4 ;  /* 0x00000004ffa07e24 */ /* 0x000fe2000f8e00ff */
[----:B------:R-:W-:Y:S01]  /*1510*/  ULDC.64 UR4, c[0x0][0x418] ;  /* 0x0001060000047ab9 */ /* 0x000fe20000000a00 */
[----:B------:R0:W-:Y:S01]  /*1520*/  STL [R1+0x68], R3 ;  /* 0x0000680301007387 */ /* 0x0001e20000100800 */
[----:B------:R-:W-:Y:S01]  /*1530*/  ISETP.NE.AND.EX P2, PT, RZ, UR9, PT, P2 ;  /* 0x00000009ff007c0c */ /* 0x000fe2000bf45320 */
[----:B------:R-:W-:Y:S01]  /*1540*/  UISETP.NE.U32.AND UP0, UPT, UR4, URZ, UPT ;  /* 0x0000003f0400728c */ /* 0x000fe2000bf05070 */
[----:B------:R-:W-:Y:S01]  /*1550*/  IADD3 R8, P3, R32, UR6, RZ ;  /* 0x0000000620087c10 */ /* 0x000fe2000ff7e0ff */
[----:B------:R1:W-:Y:S01]  /*1560*/  STL [R1+0x58], R32 ;  /* 0x0000582001007387 */ /* 0x0003e20000100800 */
[----:B------:R-:W-:Y:S01]  /*1570*/  ULDC UR4, c[0x0][0x424] ;  /* 0x0001090000047ab9 */ /* 0x000fe20000000800 */
[----:B------:R-:W-:Y:S01]  /*1580*/  UISETP.NE.AND.EX UP0, UPT, UR5, URZ, UPT, UP0 ;  /* 0x0000003f0500728c */ /* 0x000fe2000bf05300 */
[----:B------:R-:W-:-:S02]  /*1590*/  IADD3.X R9, R28, UR7, RZ, P3, !PT ;  /* 0x000000071c097c10 */ /* 0x000fc40009ffe4ff */
[----:B------:R-:W-:Y:S01]  /*15a0*/  ULDC UR5, c[0x0][0x2f0] ;  /* 0x0000bc0000057ab9 */ /* 0x000fe20000000800 */
[----:B0-----:R-:W-:Y:S01]  /*15b0*/  IMAD.MOV.U32 R3, RZ, RZ, RZ ;  /* 0x000000ffff037224 */ /* 0x001fe200078e00ff */
[----:B------:R-:W-:Y:S01]  /*15c0*/  USEL UR4, UR4, 0x1, UP0 ;  /* 0x0000000104047887 */ /* 0x000fe20008000000 */
[----:B------:R1:W5:Y:S04]  /*15d0*/  @P0 LDG.E R31, desc[UR10][R8.64] ;  /* 0x0000000a081f0981 */ /* 0x000368000c1e1900 */
[----:B------:R1:W5:Y:S01]  /*15e0*/  @P1 LDG.E R3, desc[UR10][R6.64] ;  /* 0x0000000a06031981 */ /* 0x000362000c1e1900 */
[----:B------:R-:W-:Y:S01]  /*15f0*/  @P2 IADD3 R4, P1, R32, UR8, RZ ;  /* 0x0000000820042c10 */ /* 0x000fe2000ff3e0ff */
[----:B------:R-:W-:-:S03]  /*1600*/  UIMAD UR4, UR4, UR5, URZ ;  /* 0x00000005040472a4 */ /* 0x000fc6000f8e023f */
[----:B------:R-:W-:Y:S01]  /*1610*/  @P2 IADD3.X R5, R28, UR9, RZ, P1, !PT ;  /* 0x000000091c052c10 */ /* 0x000fe20008ffe4ff */
[----:B------:R-:W-:Y:S02]  /*1620*/  ULDC UR5, c[0x0][0x348] ;  /* 0x0000d20000057ab9 */ /* 0x000fe40000000800 */
[----:B------:R-:W-:Y:S02]  /*1630*/  IMAD.U32 R25, RZ, RZ, UR5 ;  /* 0x00000005ff197e24 */ /* 0x000fe4000f8e00ff */
[----:B------:R1:W5:Y:S01]  /*1640*/  @P2 LDG.E R160, desc[UR10][R4.64] ;  /* 0x0000000a04a02981 */ /* 0x000362000c1e1900 */
[----:B------:R-:W-:Y:S02]  /*1650*/  IMAD.U32 R26, RZ, RZ, UR4 ;  /* 0x00000004ff1a7e24 */ /* 0x000fe4000f8e00ff */
[----:B------:R-:W-:Y:S01]  /*1660*/  IMAD.MOV.U32 R27, RZ, RZ, R0 ;  /* 0x000000ffff1b7224 */ /* 0x000fe200078e0000 */
[----:B------:R-:W-:Y:S06]  /*1670*/  @P2 BRA `(.L_x_7291) ;  /* 0x0000000000282947 */ /* 0x000fec0003800000 */
[----:B------:R-:W-:Y:S02]  /*1680*/  ULDC.64 UR4, c[0x0][0xa00] ;  /* 0x0002800000047ab9 */ /* 0x000fe40000000a00 */
[----:B------:R-:W-:-:S04]  /*1690*/  ISETP.NE.U32.AND P1, PT, RZ, UR4, PT ;  /* 0x00000004ff007c0c */ /* 0x000fc8000bf25070 */
[----:B------:R-:W-:-:S13]  /*16a0*/  ISETP.NE.AND.EX P1, PT, RZ, UR5, PT, P1 ;  /* 0x00000005ff007c0c */ /* 0x000fda000bf25310 */
[----:B------:R-:W-:Y:S05]  /*16b0*/  @!P1 BRA `(.L_x_7291) ;  /* 0x0000000000189947 */ /* 0x000fea0003800000 */
[----:B-1----:R-:W0:Y:S01]  /*16c0*/  LDC.64 R4, c[0x0][0xa00] ;  /* 0x00028000ff047b82 */ /* 0x002e220000000a00 */
[----:B------:R-:W-:Y:S01]  /*16d0*/  ULDC.64 UR4, c[0x0][0x208] ;  /* 0x0000820000047ab9 */ /* 0x000fe20000000a00 */
[----:B0-----:R-:W-:-:S05]  /*16e0*/  IMAD.WIDE R4, R27, 0x4, R4 ;  /* 0x000000041b047825 */ /* 0x001fca00078e0204 */
[----:B-----5:R-:W2:Y:S04]  /*16f0*/  LDG.E R160, desc[UR4][R4.64] ;  /* 0x0000000404a07981 */ /* 0x020ea8000c1e1900 */
[----:B------:R-:W2:Y:S02]  /*1700*/  LDG.E R7, desc[UR4][R4.64+0x4] ;  /* 0x0000040404077981 */ /* 0x000ea4000c1e1900 */
[----:B--2---:R-:W-:-:S07]  /*1710*/  IMAD.IADD R160, R7, 0x1, -R160 ;  /* 0x0000000107a07824 */ /* 0x004fce00078e0aa0 */
.L_x_7291:
[----:B------:R-:W-:Y:S01]  /*1720*/  ULDC.64 UR4, c[0x0][0xa20] ;  /* 0x0002880000047ab9 */ /* 0x000fe20000000a00 */
[----:B------:R0:W-:Y:S01]  /*1730*/  STL [R1+0x64], R29 ;  /* 0x0000641d01007387 */ /* 0x0001e20000100800 */
[----:B------:R-:W-:-:S03]  /*1740*/  ISETP.NE.U32.AND P1, PT, RZ, UR4, PT ;  /* 0x00000004ff007c0c */ /* 0x000fc6000bf25070 */
[----:B------:R0:W-:Y:S01]  /*1750*/  STL [R1+0x50], R30 ;  /* 0x0000501e01007387 */ /* 0x0001e20000100800 */
[----:B------:R-:W-:-:S13]  /*1760*/  ISETP.NE.AND.EX P1, PT, RZ, UR5, PT, P1 ;  /* 0x00000005ff007c0c */ /* 0x000fda000bf25310 */
[----:B0-----:R-:W-:Y:S05]  /*1770*/  @!P1 BRA `(.L_x_7292) ;  /* 0x0000000000149947 */ /* 0x001fea0003800000 */
[----:B-1----:R-:W-:Y:S01]  /*1780*/  IADD3 R4, P0, R32, UR4, RZ ;  /* 0x0000000420047c10 */ /* 0x002fe2000ff1e0ff */
[----:B------:R-:W-:-:S03]  /*1790*/  ULDC.64 UR6, c[0x0][0x208] ;  /* 0x0000820000067ab9 */ /* 0x000fc60000000a00 */
[----:B------:R-:W-:-:S05]  /*17a0*/  IADD3.X R5, R28, UR5, RZ, P0, !PT ;  /* 0x000000051c057c10 */ /* 0x000fca00087fe4ff */
[----:B------:R0:W5:Y:S01]  /*17b0*/  LDG.E R26, desc[UR6][R4.64] ;  /* 0x00000006041a7981 */ /* 0x000162000c1e1900 */
[----:B------:R-:W-:Y:S05]  /*17c0*/  BRA `(.L_x_7293) ;  /* 0x0000000000147947 */ /* 0x000fea0003800000 */
.L_x_7292:
[----:B------:R-:W-:Y:S05]  /*17d0*/  @!P0 BRA `(.L_x_7293) ;  /* 0x0000000000108947 */ /* 0x000fea0003800000 */
[----:B------:R-:W-:Y:S02]  /*17e0*/  ULDC.64 UR4, c[0x0][0x208] ;  /* 0x0000820000047ab9 */ /* 0x000fe40000000a00 */
[----:B-1----:R-:W2:Y:S04]  /*17f0*/  LDG.E R5, desc[UR4][R8.64] ;  /* 0x0000000408057981 */ /* 0x002ea8000c1e1900 */
[----:B------:R-:W2:Y:S02]  /*1800*/  LDG.E R26, desc[UR4][R8.64+0x4] ;  /* 0x00000404081a7981 */ /* 0x000ea4000c1e1900 */
[----:B--2---:R-:W-:-:S07]  /*1810*/  IMAD.IADD R26, R26, 0x1, -R5 ;  /* 0x000000011a1a7824 */ /* 0x004fce00078e0a05 */
.L_x_7293:
[----:B------:R-:W-:Y:S01]  /*1820*/  ULDC.64 UR4, c[0x0][0xa10] ;  /* 0x0002840000047ab9 */ /* 0x000fe20000000a00 */
[----:B------:R-:W-:Y:S01]  /*1830*/  ULDC.64 UR6, c[0x0][0x208] ;  /* 0x0000820000067ab9 */ /* 0x000fe20000000a00 */
[----:B------:R-:W-:-:S04]  /*1840*/  ISETP.NE.U32.AND P0, PT, RZ, UR4, PT ;  /* 0x00000004ff007c0c */ /* 0x000fc8000bf05070 */
[----:B------:R-:W-:Y:S01]  /*1850*/  ISETP.NE.AND.EX P0, PT, RZ, UR5, PT, P0 ;  /* 0x00000005ff007c0c */ /* 0x000fe2000bf05300 */
[----:B-1---5:R-:W-:Y:S01]  /*1860*/  IMAD.IADD R8, R26, 0x1, -R3 ;  /* 0x000000011a087824 */ /* 0x022fe200078e0a03 */
        /* <DEDUP_REMOVED lines=11> */
[----:B------:R-:W-:-:S05]  /*1920*/  @P1 IADD3.X R7, R28, UR5, RZ, P2, !PT ;  /* 0x000000051c071c10 */ /* 0x000fca00097fe4ff */
        /* <DEDUP_REMOVED lines=16> */
[----:B------:R-:W-:Y:S02]  /*1a30*/  @P0 LEA.HI.SX32 R24, R0, R3, 0x1b ;  /* 0x0000000300180211 */ /* 0x000fe400078fdaff */
[----:B------:R-:W-:Y:S02]  /*1a40*/  PLOP3.LUT P0, PT, PT, PT, PT, 0x80, 0x0 ;  /* 0x000000000000781c */ /* 0x000fe40003f0f070 */
        /* <DEDUP_REMOVED lines=22> */
.L_x_7296:
[----:B------:R-:W-:Y:S05]  /*1bb0*/  BSYNC B6 ;  /* 0x0000000000067941 */ /* 0x000fea0003800000 */
.L_x_7295:
        /* <DEDUP_REMOVED lines=20> */
.L_x_7298:
[----:B------:R-:W-:Y:S05]  /*1d00*/  BSYNC B6 ;  /* 0x0000000000067941 */ /* 0x000fea0003800000 */
.L_x_7297:
[----:B------:R-:W-:Y:S01]  /*1d10*/  ULDC.64 UR4, c[0x0][0x9f8] ;  /* 0x00027e0000047ab9 */ /* 0x000fe20000000a00 */
[----:B------:R-:W-:Y:S01]  /*1d20*/  ULDC.64 UR6, c[0x0][0x208] ;  /* 0x0000820000067ab9 */ /* 0x000fe20000000a00 */
[----:B------:R-:W-:Y:S01]  /*1d30*/  ISETP.NE.U32.AND P0, PT, RZ, UR4, PT ;  /* 0x00000004ff007c0c */ /* 0x000fe2000bf05070 */
[----:B------:R-:W2:Y:S01]  /*1d40*/  LDL.LU R9, [R1+0x4] ;  /* 0x0000040001097983 */ /* 0x000ea20000300800 */
[----:B------:R-:W0:Y:S02]  /*1d50*/  LDC.64 R42, c[0x0][0x300] ;  /* 0x0000c000ff2a7b82 */ /* 0x000e240000000a00 */
[----:B------:R-:W-:Y:S01]  /*1d60*/  ISETP.NE.AND.EX P0, PT, RZ, UR5, PT, P0 ;  /* 0x00000005ff007c0c */ /* 0x000fe2000bf05300 */
[----:B------:R-:W1:Y:S01]  /*1d70*/  S2R R20, SR_TID.X ;  /* 0x0000000000147919 */ /* 0x000e620000002100 */
[----:B------:R-:W-:Y:S01]  /*1d80*/  IMAD.IADD R119, R31, 0x1, R26 ;  /* 0x000000011f777824 */ /* 0x000fe200078e021a */
[----:B------:R-:W-:Y:S01]  /*1d90*/  SHF.R.S32.HI R8, RZ, 0x1f, R30 ;  /* 0x0000001fff087819 */ /* 0x000fe2000001141e */
[----:B------:R-:W3:Y:S02]  /*1da0*/  LDL R26, [R1+0x38] ;  /* 0x00003800011a7983 */ /* 0x000ee40000100800 */
[----:B------:R-:W4:Y:S02]  /*1db0*/  LDC R13, c[0x0][0x3f4] ;  /* 0x0000fd00ff0d7b82 */ /* 0x000f240000000800 */
[----:B------:R-:W3:Y:S05]  /*1dc0*/  LDL R21, [R1+0x34] ;  /* 0x0000340001157983 */ /* 0x000eea0000100800 */
[----:B------:R-:W-:Y:S01]  /*1dd0*/  @P0 IADD3 R4, P1, R32, UR4, RZ ;  /* 0x0000000420040c10 */ /* 0x000fe2000ff3e0ff */
[----:B------:R-:W2:Y:S03]  /*1de0*/  LDC.64 R108, c[0x0][0x3f8] ;  /* 0x0000fe00ff6c7b82 */ /* 0x000ea60000000a00 */
[----:B------:R-:W-:Y:S01]  /*1df0*/  @P0 IADD3.X R5, R28, UR5, RZ, P1, !PT ;  /* 0x000000051c050c10 */ /* 0x000fe20008ffe4ff */
[----:B------:R-:W-:-:S04]  /*1e00*/  ULDC.64 UR4, c[0x0][0x308] ;  /* 0x0000c20000047ab9 */ /* 0x000fc80000000a00 */
[----:B------:R4:W3:Y:S01]  /*1e10*/  @P0 LDG.E R27, desc[UR6][R4.64] ;  /* 0x00000006041b0981 */ /* 0x0008e2000c1e1900 */
[----:B------:R-:W-:Y:S01]  /*1e20*/  SHF.R.S32.HI R15, RZ, 0x1f, R119 ;  /* 0x0000001fff0f7819 */ /* 0x000fe20000011477 */
[----:B------:R-:W-:Y:S01]  /*1e30*/  ULDC.64 UR6, c[0x0][0xa08] ;  /* 0x0002820000067ab9 */ /* 0x000fe20000000a00 */
[----:B------:R-:W3:Y:S03]  /*1e40*/  LDC.64 R114, c[0x0][0x408] ;  /* 0x00010200ff727b82 */ /* 0x000ee60000000a00 */
[-C--:B0-----:R-:W-:Y:S01]  /*1e50*/  IMAD R0, R15, R42.reuse, RZ ;  /* 0x0000002a0f007224 */ /* 0x081fe200078e02ff */
[----:B------:R-:W-:Y:S01]  /*1e60*/  ISETP.NE.U32.AND P0, PT, RZ, UR6, PT ;  /* 0x00000006ff007c0c */ /* 0x000fe2000bf05070 */
[----:B------:R-:W-:-:S04]  /*1e70*/  IMAD.WIDE.U32 R6, R119, R42, RZ ;  /* 0x0000002a77067225 */ /* 0x000fc800078e00ff */
[----:B------:R-:W-:Y:S01]  /*1e80*/  IMAD R3, R119, R43, R0 ;  /* 0x0000002b77037224 */ /* 0x000fe200078e0200 */
[----:B-1----:R-:W-:Y:S02]  /*1e90*/  SHF.R.U32.HI R20, RZ, 0x7, R20 ;  /* 0x00000007ff147819 */ /* 0x002fe40000011614 */
[----:B----4-:R-:W-:Y:S01]  /*1ea0*/  ISETP.GE.AND P2, PT, R16, R13, PT ;  /* 0x0000000d1000720c */ /* 0x010fe20003f46270 */
[----:B------:R-:W-:Y:S01]  /*1eb0*/  IMAD.IADD R7, R7, 0x1, R3 ;  /* 0x0000000107077824 */ /* 0x000fe200078e0203 */
[----:B------:R-:W-:Y:S01]  /*1ec0*/  ISETP.NE.AND.EX P0, PT, RZ, UR7, PT, P0 ;  /* 0x00000007ff007c0c */ /* 0x000fe2000bf05300 */
[----:B------:R-:W-:Y:S01]  /*1ed0*/  IMAD R3, R8, UR4, RZ ;  /* 0x0000000408037c24 */ /* 0x000fe2000f8e02ff */
[----:B------:R-:W-:Y:S01]  /*1ee0*/  ISETP.NE.AND P6, PT, R20, 0x1, PT ;  /* 0x000000011400780c */ /* 0x000fe20003fc5270 */
[----:B------:R-:W-:-:S04]  /*1ef0*/  IMAD.WIDE.U32 R4, R30, UR4, R6 ;  /* 0x000000041e047c25 */ /* 0x000fc8000f8e0006 */
[----:B------:R-:W-:Y:S01]  /*1f00*/  IMAD R3, R30, UR5, R3 ;  /* 0x000000051e037c24 */ /* 0x000fe2000f8e0203 */
[----:B------:R-:W-:-:S03]  /*1f10*/  ULDC.64 UR4, c[0x0][0x310] ;  /* 0x0000c40000047ab9 */ /* 0x000fc60000000a00 */
[----:B------:R-:W-:Y:S01]  /*1f20*/  IMAD.IADD R5, R5, 0x1, R3 ;  /* 0x0000000105057824 */ /* 0x000fe200078e0203 */
[----:B------:R-:W-:Y:S02]  /*1f30*/  SHF.R.S32.HI R12, RZ, 0x1f, R22 ;  /* 0x0000001fff0c7819 */ /* 0x000fe40000011416 */
[----:B--2---:R-:W-:-:S04]  /*1f40*/  LOP3.LUT R9, R9, 0xfffffffe, RZ, 0xc0, !PT ;  /* 0xfffffffe09097812 */ /* 0x004fc800078ec0ff */
[----:B------:R-:W-:Y:S02]  /*1f50*/  @P2 LOP3.LUT R9, R9, 0x1, RZ, 0xfc, !PT ;  /* 0x0000000109092812 */ /* 0x000fe400078efcff */
[----:B---3--:R-:W-:-:S04]  /*1f60*/  SHF.R.S32.HI R0, RZ, 0x1f, R27 ;  /* 0x0000001fff007819 */ /* 0x008fc8000001141b */
[----:B------:R-:W-:Y:S02]  /*1f70*/  SEL R6, R0, RZ, !P0 ;  /* 0x000000ff00067207 */ /* 0x000fe40004000000 */
[----:B------:R-:W-:Y:S02]  /*1f80*/  SEL R103, R27, RZ, !P0 ;  /* 0x000000ff1b677207 */ /* 0x000fe40004000000 */
[----:B------:R-:W2:Y:S01]  /*1f90*/  LDL R27, [R1+0x3c] ;  /* 0x00003c00011b7983 */ /* 0x000ea20000100800 */
[----:B------:R-:W-:Y:S02]  /*1fa0*/  IMAD R0, R6, UR4, RZ ;  /* 0x0000000406007c24 */ /* 0x000fe4000f8e02ff */
[----:B------:R-:W-:-:S04]  /*1fb0*/  IMAD.WIDE.U32 R100, R103, UR4, R4 ;  /* 0x0000000467647c25 */ /* 0x000fc8000f8e0004 */
[----:B------:R-:W-:Y:S01]  /*1fc0*/  IMAD R11, R103, UR5, R0 ;  /* 0x00000005670b7c24 */ /* 0x000fe2000f8e0200 */
[----:B------:R-:W-:Y:S05]  /*1fd0*/  @!P6 WARPSYNC.ALL ;  /* 0x000000000000e948 */ /* 0x000fea0003800000 */
[----:B------:R-:W-:Y:S01]  /*1fe0*/  ULDC.64 UR4, c[0x0][0x330] ;  /* 0x0000cc0000047ab9 */ /* 0x000fe20000000a00 */
[----:B------:R0:W-:Y:S01]  /*1ff0*/  STL [R1+0x4], R9 ;  /* 0x0000040901007387 */ /* 0x0001e20000100800 */
[----:B------:R-:W-:-:S03]  /*2000*/  IMAD R3, R8, UR4, RZ ;  /* 0x0000000408037c24 */ /* 0x000fc6000f8e02ff */
[----:B------:R-:W3:Y:S04]  /*2010*/  LDL R8, [R1+0x4c] ;  /* 0x00004c0001087983 */ /* 0x000ee80000100800 */
[----:B------:R-:W4:Y:S01]  /*2020*/  LDL R14, [R1+0x48] ;  /* 0x00004800010e7983 */ /* 0x000f220000100800 */
[C---:B------:R-:W-:Y:S02]  /*2030*/  IMAD R3, R30.reuse, UR5, R3 ;  /* 0x000000051e037c24 */ /* 0x040fe4000f8e0203 */
[----:B------:R-:W-:Y:S01]  /*2040*/  IMAD.WIDE.U32 R4, R30, UR4, R16 ;  /* 0x000000041e047c25 */ /* 0x000fe2000f8e0010 */
[----:B------:R-:W-:-:S03]  /*2050*/  ULDC.64 UR4, c[0x0][0x338] ;  /* 0x0000ce0000047ab9 */ /* 0x000fc60000000a00 */
[----:B------:R-:W-:Y:S01]  /*2060*/  IMAD.IADD R5, R5, 0x1, R3 ;  /* 0x0000000105057824 */ /* 0x000fe200078e0203 */
[----:B------:R-:W-:Y:S01]  /*2070*/  SEL R3, R13, RZ, P2 ;  /* 0x000000ff0d037207 */ /* 0x000fe20001000000 */
[----:B------:R-:W-:Y:S02]  /*2080*/  IMAD R0, R12, R108, RZ ;  /* 0x0000006c0c007224 */ /* 0x000fe400078e02ff */
[C---:B------:R-:W-:Y:S02]  /*2090*/  VIADD R32, R22.reuse, 0x20 ;  /* 0x0000002016207836 */ /* 0x040fe40000000000 */
[----:B------:R-:W-:Y:S02]  /*20a0*/  IMAD R7, R22, R109, R0 ;  /* 0x0000006d16077224 */ /* 0x000fe400078e0200 */
[----:B------:R-:W-:Y:S02]  /*20b0*/  IMAD R0, R6, UR4, RZ ;  /* 0x0000000406007c24 */ /* 0x000fe4000f8e02ff */
[----:B------:R-:W-:-:S02]  /*20c0*/  IMAD.IADD R3, R16, 0x1, R3 ;  /* 0x0000000110037824 */ /* 0x000fc400078e0203 */
[----:B------:R-:W-:Y:S02]  /*20d0*/  IMAD R45, R103, UR5, R0 ;  /* 0x00000005672d7c24 */ /* 0x000fe4000f8e0200 */
[----:B------:R-:W-:Y:S01]  /*20e0*/  IMAD.SHL.U32 R32, R32, 0x40, RZ ;  /* 0x0000004020207824 */ /* 0x000fe200078e00ff */
[----:B------:R-:W-:-:S04]  /*20f0*/  SHF.R.S32.HI R0, RZ, 0x1f, R3 ;  /* 0x0000001fff007819 */ /* 0x000fc80000011403 */
[CC--:B------:R-:W-:Y:S02]  /*2100*/  LEA.HI R10, R0.reuse, R3.reuse, RZ, 0x3 ;  /* 0x00000003000a7211 */ /* 0x0c0fe400078f18ff */
[----:B------:R-:W-:Y:S02]  /*2110*/  LEA.HI R0, R0, R3, RZ, 0x6 ;  /* 0x0000000300007211 */ /* 0x000fe400078f30ff */
[----:B------:R-:W-:Y:S02]  /*2120*/  LOP3.LUT R32, R32, 0x1c0, RZ, 0xc0, !PT ;  /* 0x000001c020207812 */ /* 0x000fe400078ec0ff */
[----:B------:R-:W-:Y:S02]  /*2130*/  SHF.R.S32.HI R3, RZ, 0x6, R0 ;  /* 0x00000006ff037819 */ /* 0x000fe40000011400 */
[----:B------:R-:W-:Y:S02]  /*2140*/  LOP3.LUT R0, R32, 0x38, R10, 0xf8, !PT ;  /* 0x0000003820007812 */ /* 0x000fe400078ef80a */
[----:B------:R-:W1:Y:S01]  /*2150*/  S2R R32, SR_TID.X ;  /* 0x0000000000207919 */ /* 0x000e620000002100 */
[----:B0-----:R-:W-:-:S04]  /*2160*/  VIADD R9, R22, 0x40 ;  /* 0x0000004016097836 */ /* 0x001fc80000000000 */
[----:B------:R-:W-:Y:S02]  /*2170*/  IMAD.SHL.U32 R9, R9, 0x40, RZ ;  /* 0x0000004009097824 */ /* 0x000fe400078e00ff */
[----:B------:R-:W-:-:S04]  /*2180*/  IMAD.WIDE.U32 R102, R103, UR4, R4 ;  /* 0x0000000467667c25 */ /* 0x000fc8000f8e0004 */
[----:B------:R-:W-:Y:S01]  /*2190*/  VIADD R28, R22, 0x20 ;  /* 0x00000020161c7836 */ /* 0x000fe20000000000 */
[----:B------:R-:W-:Y:S01]  /*21a0*/  LOP3.LUT R9, R9, 0x1c0, RZ, 0xc0, !PT ;  /* 0x000001c009097812 */ /* 0x000fe200078ec0ff */
[-C--:B------:R-:W-:Y:S02]  /*21b0*/  IMAD R4, R12, R114.reuse, RZ ;  /* 0x000000720c047224 */ /* 0x080fe400078e02ff */
[----:B------:R-:W-:-:S04]  /*21c0*/  IMAD.WIDE.U32 R110, R22, R114, R18 ;  /* 0x00000072166e7225 */ /* 0x000fc800078e0012 */
[----:B------:R-:W-:Y:S01]  /*21d0*/  IMAD.WIDE.U32 R112, R22, R114, R16 ;  /* 0x0000007216707225 */ /* 0x000fe200078e0010 */
[----:B------:R-:W-:Y:S01]  /*21e0*/  SHF.L.U64.HI R117, R42, 0x5, R43 ;  /* 0x000000052a757819 */ /* 0x000fe2000001022b */
[----:B------:R-:W-:Y:S02]  /*21f0*/  ULDC UR4, c[0x0][0x2f4] ;  /* 0x0000bd0000047ab9 */ /* 0x000fe40000000800 */
[C---:B------:R-:W-:Y:S01]  /*2200*/  IMAD R5, R22.reuse, R115, R4 ;  /* 0x0000007316057224 */ /* 0x040fe200078e0204 */
[----:B------:R-:W-:Y:S01]  /*2210*/  LOP3.LUT R4, R9, 0x38, R10, 0xf8, !PT ;  /* 0x0000003809047812 */ /* 0x000fe200078ef80a */
[----:B------:R-:W-:Y:S02]  /*2220*/  IMAD R145, R3, 0x2c00, R26 ;  /* 0x00002c0003917824 */ /* 0x000fe400078e021a */
[C---:B------:R-:W-:Y:S02]  /*2230*/  VIADD R9, R22.reuse, 0x40 ;  /* 0x0000004016097836 */ /* 0x040fe40000000000 */
[----:B------:R-:W-:-:S02]  /*2240*/  VIADD R26, R22, 0x80 ;  /* 0x00000080161a7836 */ /* 0x000fc40000000000 */
[----:B------:R-:W-:Y:S02]  /*2250*/  IMAD.SHL.U32 R9, R9, 0x40, RZ ;  /* 0x0000004009097824 */ /* 0x000fe400078e00ff */
[----:B------:R-:W-:Y:S02]  /*2260*/  IMAD.SHL.U32 R26, R26, 0x40, RZ ;  /* 0x000000401a1a7824 */ /* 0x000fe400078e00ff */
[----:B------:R-:W-:Y:S01]  /*2270*/  IMAD.SHL.U32 R28, R28, 0x40, RZ ;  /* 0x000000401c1c7824 */ /* 0x000fe200078e00ff */
[----:B------:R-:W-:Y:S01]  /*2280*/  LOP3.LUT R9, R9, 0x1c0, RZ, 0xc0, !PT ;  /* 0x000001c009097812 */ /* 0x000fe200078ec0ff */
[----:B-1----:R-:W-:Y:S01]  /*2290*/  VIADD R32, R32, 0xffffff80 ;  /* 0xffffff8020207836 */ /* 0x002fe20000000000 */
[----:B------:R-:W-:Y:S02]  /*22a0*/  LOP3.LUT R26, R26, 0x1c0, RZ, 0xc0, !PT ;  /* 0x000001c01a1a7812 */ /* 0x000fe400078ec0ff */
[----:B------:R-:W-:Y:S02]  /*22b0*/  SHF.R.U32.HI R9, RZ, 0x3, R9 ;  /* 0x00000003ff097819 */ /* 0x000fe40000011609 */
[----:B------:R-:W-:-:S02]  /*22c0*/  SHF.R.U32.HI R165, RZ, 0x3, R26 ;  /* 0x00000003ffa57819 */ /* 0x000fc4000001161a */
[----:B------:R-:W-:Y:S02]  /*22d0*/  LOP3.LUT R6, R26, 0x38, R10, 0xf8, !PT ;  /* 0x000000381a067812 */ /* 0x000fe400078ef80a */
[----:B------:R-:W-:Y:S02]  /*22e0*/  LOP3.LUT R28, R28, 0x1c0, RZ, 0xc0, !PT ;  /* 0x000001c01c1c7812 */ /* 0x000fe400078ec0ff */
[----:B------:R-:W-:Y:S02]  /*22f0*/  SHF.R.S32.HI R26, RZ, 0x1f, R32 ;  /* 0x0000001fff1a7819 */ /* 0x000fe40000011420 */
[----:B------:R-:W-:Y:S02]  /*2300*/  LOP3.LUT R4, R4, R9, RZ, 0x3c, !PT ;  /* 0x0000000904047212 */ /* 0x000fe400078e3cff */
[----:B------:R-:W-:Y:S02]  /*2310*/  SHF.R.U32.HI R28, RZ, 0x3, R28 ;  /* 0x00000003ff1c7819 */ /* 0x000fe4000001161c */
[----:B------:R-:W-:Y:S01]  /*2320*/  LEA.HI R26, R26, R32, RZ, 0x6 ;  /* 0x000000201a1a7211 */ /* 0x000fe200078f30ff */
[----:B------:R-:W-:-:S02]  /*2330*/  IMAD.IADD R111, R111, 0x1, R5 ;  /* 0x000000016f6f7824 */ /* 0x000fc400078e0205 */
[----:B------:R-:W-:Y:S01]  /*2340*/  IMAD.IADD R113, R5, 0x1, R113 ;  /* 0x0000000105717824 */ /* 0x000fe200078e0271 */
[----:B------:R-:W-:Y:S01]  /*2350*/  LOP3.LUT R5, R0, R28, RZ, 0x3c, !PT ;  /* 0x0000001c00057212 */ /* 0x000fe200078e3cff */
[----:B------:R-:W-:Y:S01]  /*2360*/  IMAD.IADD R145, R145, 0x1, R4 ;  /* 0x0000000191917824 */ /* 0x000fe200078e0204 */
[----:B------:R-:W-:Y:S01]  /*2370*/  LOP3.LUT R0, R10, 0x38, RZ, 0xc0, !PT ;  /* 0x000000380a007812 */ /* 0x000fe200078ec0ff */
[----:B------:R-:W-:Y:S02]  /*2380*/  IMAD.SHL.U32 R26, R26, 0x8, RZ ;  /* 0x000000081a1a7824 */ /* 0x000fe400078e00ff */
[----:B------:R-:W-:-:S03]  /*2390*/  IMAD.SHL.U32 R28, R22, 0x40, RZ ;  /* 0x00000040161c7824 */ /* 0x000fc600078e00ff */
[----:B------:R-:W-:Y:S02]  /*23a0*/  LOP3.LUT R26, R26, 0xfffffe00, RZ, 0xc0, !PT ;  /* 0xfffffe001a1a7812 */ /* 0x000fe400078ec0ff */
[----:B------:R-:W-:Y:S02]  /*23b0*/  LOP3.LUT R0, R0, 0x1c0, R28, 0xf8, !PT ;  /* 0x000001c000007812 */ /* 0x000fe400078ef81c */
[----:B-----5:R-:W-:Y:S01]  /*23c0*/  SHF.R.S32.HI R9, RZ, 0x1f, R148 ;  /* 0x0000001fff097819 */ /* 0x020fe20000011494 */
[----:B------:R-:W-:Y:S02]  /*23d0*/  IMAD R147, R3, 0x2c00, R26 ;  /* 0x00002c0003937824 */ /* 0x000fe400078e021a */
[----:B------:R-:W-:Y:S01]  /*23e0*/  IMAD.SHL.U32 R116, R42, 0x20, RZ ;  /* 0x000000202a747824 */ /* 0x000fe200078e00ff */
[----:B------:R-:W-:-:S03]  /*23f0*/  IADD3 R118, P0, R22, R119, RZ ;  /* 0x0000007716767210 */ /* 0x000fc60007f1e0ff */
[----:B------:R-:W-:-:S03]  /*2400*/  IMAD.WIDE.U32 R158, R22, R42, R116 ;  /* 0x0000002a169e7225 */ /* 0x000fc600078e0074 */
[----:B------:R-:W-:Y:S01]  /*2410*/  IADD3 R126, P1, R116, R158, RZ ;  /* 0x0000009e747e7210 */ /* 0x000fe20007f3e0ff */
[----:B------:R-:W-:Y:S02]  /*2420*/  VIADD R30, R22, 0xa0 ;  /* 0x000000a0161e7836 */ /* 0x000fe40000000000 */
[----:B------:R-:W-:Y:S01]  /*2430*/  IMAD.X R119, R12, 0x1, R15, P0 ;  /* 0x000000010c777824 */ /* 0x000fe200000e060f */
[----:B------:R-:W-:Y:S01]  /*2440*/  IADD3 R128, P0, R126, R116, RZ ;  /* 0x000000747e807210 */ /* 0x000fe20007f1e0ff */
[----:B------:R-:W-:Y:S02]  /*2450*/  IMAD.SHL.U32 R30, R30, 0x40, RZ ;  /* 0x000000401e1e7824 */ /* 0x000fe400078e00ff */
[----:B------:R-:W-:-:S03]  /*2460*/  IMAD.WIDE.U32 R104, R22, R108, R18 ;  /* 0x0000006c16687225 */ /* 0x000fc600078e0012 */
[----:B------:R-:W-:Y:S01]  /*2470*/  LOP3.LUT R30, R30, 0x1c0, RZ, 0xc0, !PT ;  /* 0x000001c01e1e7812 */ /* 0x000fe200078ec0ff */
[----:B------:R-:W-:-:S04]  /*2480*/  IMAD.WIDE.U32 R106, R22, R108, R16 ;  /* 0x0000006c166a7225 */ /* 0x000fc800078e0010 */
[----:B------:R-:W-:Y:S01]  /*2490*/  IMAD.WIDE.U32 R120, R22, R42, R16 ;  /* 0x0000002a16787225 */ /* 0x000fe200078e0010 */
[----:B------:R-:W-:-:S03]  /*24a0*/  SHF.R.U32.HI R164, RZ, 0x3, R30 ;  /* 0x00000003ffa47819 */ /* 0x000fc6000001161e */
[----:B------:R-:W-:Y:S02]  /*24b0*/  IMAD.IADD R105, R105, 0x1, R7 ;  /* 0x0000000169697824 */ /* 0x000fe400078e0207 */
[----:B------:R-:W-:Y:S01]  /*24c0*/  IMAD.IADD R107, R7, 0x1, R107 ;  /* 0x00000001076b7824 */ /* 0x000fe200078e026b */
[----:B------:R-:W-:Y:S01]  /*24d0*/  LOP3.LUT R7, R30, 0x38, R10, 0xf8, !PT ;  /* 0x000000381e077812 */ /* 0x000fe200078ef80a */
[----:B------:R-:W-:Y:S01]  /*24e0*/  IMAD R144, R3, 0x2c00, R21 ;  /* 0x00002c0003907824 */ /* 0x000fe200078e0215 */
[----:B------:R-:W-:Y:S01]  /*24f0*/  LOP3.LUT R6, R6, R165, RZ, 0x3c, !PT ;  /* 0x000000a506067212 */ /* 0x000fe200078e3cff */
[----:B------:R-:W-:Y:S01]  /*2500*/  IMAD.SHL.U32 R122, R13, 0x2, RZ ;  /* 0x000000020d7a7824 */ /* 0x000fe200078e00ff */
[----:B------:R-:W-:Y:S01]  /*2510*/  LOP3.LUT R7, R7, R164, RZ, 0x3c, !PT ;  /* 0x000000a407077212 */ /* 0x000fe200078e3cff */
[C---:B------:R-:W-:Y:S01]  /*2520*/  IMAD.SHL.U32 R38, R108.reuse, 0x20, RZ ;  /* 0x000000206c267824 */ /* 0x040fe200078e00ff */
[C-C-:B------:R-:W-:Y:S01]  /*2530*/  SHF.L.U64.HI R41, R108.reuse, 0x5, R109.reuse ;  /* 0x000000056c297819 */ /* 0x140fe2000001026d */
[C---:B------:R-:W-:Y:S01]  /*2540*/  IMAD.SHL.U32 R37, R108.reuse, 0x40, RZ ;  /* 0x000000406c257824 */ /* 0x040fe200078e00ff */
[C-C-:B------:R-:W-:Y:S01]  /*2550*/  SHF.L.U64.HI R40, R108.reuse, 0x6, R109.reuse ;  /* 0x000000066c287819 */ /* 0x140fe2000001026d */
[C---:B------:R-:W-:Y:S01]  /*2560*/  IMAD.SHL.U32 R36, R108.reuse, 0x80, RZ ;  /* 0x000000806c247824 */ /* 0x040fe200078e00ff */
[----:B------:R-:W-:Y:S01]  /*2570*/  SHF.L.U64.HI R39, R108, 0x7, R109 ;  /* 0x000000076c277819 */ /* 0x000fe2000001026d */
[----:B------:R-:W-:Y:S01]  /*2580*/  IMAD.WIDE.U32 R104, R148, R108, R104 ;  /* 0x0000006c94687225 */ /* 0x000fe200078e0068 */
[----:B------:R-:W-:-:S02]  /*2590*/  SHF.L.U64.HI R35, R114, 0x5, R115 ;  /* 0x0000000572237819 */ /* 0x000fc40000010273 */
[----:B------:R-:W-:Y:S01]  /*25a0*/  SHF.L.U64.HI R34, R114, 0x6, R115 ;  /* 0x0000000672227819 */ /* 0x000fe20000010273 */
[----:B------:R-:W-:Y:S01]  /*25b0*/  IMAD.WIDE.U32 R106, R148, R108, R106 ;  /* 0x0000006c946a7225 */ /* 0x000fe200078e006a */
[----:B------:R-:W-:Y:S02]  /*25c0*/  SHF.L.U64.HI R33, R114, 0x7, R115 ;  /* 0x0000000772217819 */ /* 0x000fe40000010273 */
[----:B------:R-:W-:Y:S01]  /*25d0*/  IADD3 R13, P3, R100, 0x40, RZ ;  /* 0x00000040640d7810 */ /* 0x000fe20007f7e0ff */
[----:B------:R-:W-:Y:S02]  /*25e0*/  IMAD R135, R115, 0xb0, RZ ;  /* 0x000000b073877824 */ /* 0x000fe400078e02ff */
[C---:B------:R-:W-:Y:S02]  /*25f0*/  IMAD.SHL.U32 R32, R114.reuse, 0x20, RZ ;  /* 0x0000002072207824 */ /* 0x040fe400078e00ff */
[C---:B------:R-:W-:Y:S02]  /*2600*/  IMAD.SHL.U32 R31, R114.reuse, 0x40, RZ ;  /* 0x00000040721f7824 */ /* 0x040fe400078e00ff */
[----:B------:R-:W-:-:S02]  /*2610*/  IMAD.SHL.U32 R30, R114, 0x80, RZ ;  /* 0x00000080721e7824 */ /* 0x000fc400078e00ff */
[----:B------:R-:W-:-:S04]  /*2620*/  IMAD.WIDE.U32 R110, R148, R114, R110 ;  /* 0x00000072946e7225 */ /* 0x000fc800078e006e */
[----:B------:R-:W-:-:S04]  /*2630*/  IMAD.WIDE.U32 R112, R148, R114, R112 ;  /* 0x0000007294707225 */ /* 0x000fc800078e0070 */
[----:B------:R-:W-:Y:S01]  /*2640*/  VIADD R162, R20, 0x8 ;  /* 0x0000000814a27836 */ /* 0x000fe20000000000 */
[----:B------:R-:W-:Y:S01]  /*2650*/  LOP3.LUT R20, R10, 0xfffffff8, RZ, 0xc0, !PT ;  /* 0xfffffff80a147812 */ /* 0x000fe200078ec0ff */
[C---:B------:R-:W-:Y:S01]  /*2660*/  IMAD.WIDE.U32 R156, R42.reuse, 0xb0, RZ ;  /* 0x000000b02a9c7825 */ /* 0x040fe200078e00ff */
[C-C-:B------:R-:W-:Y:S02]  /*2670*/  SHF.L.U64.HI R141, R42.reuse, 0x6, R43.reuse ;  /* 0x000000062a8d7819 */ /* 0x140fe4000001022b */
[----:B------:R-:W-:Y:S01]  /*2680*/  SHF.L.U64.HI R132, R42, 0x7, R43 ;  /* 0x000000072a847819 */ /* 0x000fe2000001022b */
[----:B--2---:R-:W-:Y:S02]  /*2690*/  IMAD R146, R3, 0x2c00, R27 ;  /* 0x00002c0003927824 */ /* 0x004fe400078e021b */
[----:B------:R-:W-:-:S04]  /*26a0*/  VIADD R27, R22, 0x60 ;  /* 0x00000060161b7836 */ /* 0x000fc80000000000 */
[----:B------:R-:W-:-:S05]  /*26b0*/  IMAD.SHL.U32 R27, R27, 0x40, RZ ;  /* 0x000000401b1b7824 */ /* 0x000fca00078e00ff */
[----:B------:R-:W-:Y:S01]  /*26c0*/  LOP3.LUT R27, R27, 0x1c0, RZ, 0xc0, !PT ;  /* 0x000001c01b1b7812 */ /* 0x000fe200078ec0ff */
[----:B---3--:R-:W-:Y:S02]  /*26d0*/  IMAD R143, R3, 0x2c00, R8 ;  /* 0x00002c00038f7824 */ /* 0x008fe400078e0208 */
[C---:B------:R-:W-:Y:S01]  /*26e0*/  IMAD.SHL.U32 R8, R22.reuse, 0x40, RZ ;  /* 0x0000004016087824 */ /* 0x040fe200078e00ff */
[----:B------:R-:W-:Y:S01]  /*26f0*/  LOP3.LUT R4, R27, 0x38, R10, 0xf8, !PT ;  /* 0x000000381b047812 */ /* 0x000fe200078ef80a */
[----:B------:R-:W-:-:S03]  /*2700*/  VIADD R27, R22, 0x60 ;  /* 0x00000060161b7836 */ /* 0x000fc60000000000 */
[----:B------:R-:W-:Y:S01]  /*2710*/  LOP3.LUT R8, R8, 0x1c0, RZ, 0xc0, !PT ;  /* 0x000001c008087812 */ /* 0x000fe200078ec0ff */
[----:B------:R-:W-:-:S03]  /*2720*/  IMAD.SHL.U32 R27, R27, 0x40, RZ ;  /* 0x000000401b1b7824 */ /* 0x000fc600078e00ff */
[----:B------:R-:W-:Y:S02]  /*2730*/  SHF.R.U32.HI R8, RZ, 0x3, R8 ;  /* 0x00000003ff087819 */ /* 0x000fe40000011608 */
[----:B------:R-:W-:Y:S02]  /*2740*/  LOP3.LUT R27, R27, 0x1c0, RZ, 0xc0, !PT ;  /* 0x000001c01b1b7812 */ /* 0x000fe400078ec0ff */
[----:B------:R-:W-:Y:S02]  /*2750*/  LOP3.LUT R0, R0, R8, RZ, 0x3c, !PT ;  /* 0x0000000800007212 */ /* 0x000fe400078e3cff */
[----:B------:R-:W-:-:S03]  /*2760*/  SHF.R.U32.HI R27, RZ, 0x3, R27 ;  /* 0x00000003ff1b7819 */ /* 0x000fc6000001161b */
[----:B------:R-:W-:Y:S02]  /*2770*/  IMAD.IADD R147, R147, 0x1, R0 ;  /* 0x0000000193937824 */ /* 0x000fe400078e0200 */
[----:B------:R-:W-:Y:S02]  /*2780*/  IMAD R0, R9, R108, RZ ;  /* 0x0000006c09007224 */ /* 0x000fe400078e02ff */
[----:B------:R-:W-:Y:S01]  /*2790*/  IMAD.IADD R146, R146, 0x1, R5 ;  /* 0x0000000192927824 */ /* 0x000fe200078e0205 */
[----:B------:R-:W-:Y:S01]  /*27a0*/  LOP3.LUT R5, R4, R27, RZ, 0x3c, !PT ;  /* 0x0000001b04057212 */ /* 0x000fe200078e3cff */
[----:B------:R-:W-:Y:S02]  /*27b0*/  IMAD R27, R148, R109, R0 ;  /* 0x0000006d941b7224 */ /* 0x000fe400078e0200 */
[----:B------:R-:W-:-:S04]  /*27c0*/  IMAD R0, R12, R42, RZ ;  /* 0x0000002a0c007224 */ /* 0x000fc800078e02ff */
[----:B------:R-:W-:-:S04]  /*27d0*/  IMAD R123, R22, R43, R0 ;  /* 0x0000002b167b7224 */ /* 0x000fc800078e0200 */
[----:B------:R-:W-:-:S04]  /*27e0*/  IMAD.IADD R124, R123, 0x1, R159 ;  /* 0x000000017b7c7824 */ /* 0x000fc800078e029f */
[--C-:B------:R-:W-:Y:S02]  /*27f0*/  IMAD.X R125, R124, 0x1, R117.reuse, P1 ;  /* 0x000000017c7d7824 */ /* 0x100fe400008e0675 */
[----:B----4-:R-:W-:Y:S02]  /*2800*/  IMAD R142, R3, 0x2c00, R14 ;  /* 0x00002c00038e7824 */ /* 0x010fe400078e020e */
[--C-:B------:R-:W-:Y:S01]  /*2810*/  IMAD.X R127, R125, 0x1, R117.reuse, P0 ;  /* 0x000000017d7f7824 */ /* 0x100fe200000e0675 */
[----:B------:R-:W-:Y:S01]  /*2820*/  IADD3 R130, P0, R128, R116, RZ ;  /* 0x0000007480827210 */ /* 0x000fe20007f1e0ff */
[C---:B------:R-:W-:Y:S02]  /*2830*/  VIADD R14, R22.reuse, 0x40 ;  /* 0x00000040160e7836 */ /* 0x040fe40000000000 */
[C---:B------:R-:W-:Y:S02]  /*2840*/  VIADD R4, R22.reuse, 0x20 ;  /* 0x0000002016047836 */ /* 0x040fe40000000000 */
[----:B------:R-:W-:Y:S01]  /*2850*/  VIADD R3, R22, 0xa0 ;  /* 0x000000a016037836 */ /* 0x000fe20000000000 */
[----:B------:R-:W-:Y:S01]  /*2860*/  SHF.R.S32.HI R154, RZ, 0x1f, R14 ;  /* 0x0000001fff9a7819 */ /* 0x000fe2000001140e */
[----:B------:R-:W-:Y:S01]  /*2870*/  IMAD.X R129, R127, 0x1, R117, P0 ;  /* 0x000000017f817824 */ /* 0x000fe200000e0675 */
[----:B------:R-:W-:Y:S01]  /*2880*/  IADD3 R15, P0, R100, R120, RZ ;  /* 0x00000078640f7210 */ /* 0x000fe20007f1e0ff */
[----:B------:R-:W-:-:S02]  /*2890*/  IMAD R9, R9, R114, RZ ;  /* 0x0000007209097224 */ /* 0x000fc400078e02ff */
[----:B------:R-:W-:Y:S02]  /*28a0*/  IMAD.IADD R123, R121, 0x1, R123 ;  /* 0x00000001797b7824 */ /* 0x000fe400078e027b */
[----:B------:R-:W-:Y:S01]  /*28b0*/  IMAD.IADD R14, R101, 0x1, R11 ;  /* 0x00000001650e7824 */ /* 0x000fe200078e020b */
[----:B------:R-:W-:Y:S01]  /*28c0*/  SHF.R.S32.HI R155, RZ, 0x1f, R4 ;  /* 0x0000001fff9b7819 */ /* 0x000fe20000011404 */
[----:B------:R-:W-:Y:S01]  /*28d0*/  IMAD.IADD R144, R144, 0x1, R5 ;  /* 0x0000000190907824 */ /* 0x000fe200078e0205 */
[----:B------:R-:W-:Y:S01]  /*28e0*/  SHF.R.S32.HI R149, RZ, 0x1f, R3 ;  /* 0x0000001fff957819 */ /* 0x000fe20000011403 */
[----:B------:R-:W-:Y:S01]  /*28f0*/  VIADD R8, R22, 0x60 ;  /* 0x0000006016087836 */ /* 0x000fe20000000000 */
[----:B------:R-:W-:Y:S01]  /*2900*/  IADD3 R134, P2, R130, R116, RZ ;  /* 0x0000007482867210 */ /* 0x000fe20007f5e0ff */
[----:B------:R-:W-:Y:S01]  /*2910*/  IMAD R5, R109, 0xb0, RZ ;  /* 0x000000b06d057824 */ /* 0x000fe200078e02ff */
[----:B------:R-:W-:Y:S01]  /*2920*/  IADD3 R12, P4, R15, 0x40, RZ ;  /* 0x000000400f0c7810 */ /* 0x000fe20007f9e0ff */
[----:B------:R-:W-:-:S02]  /*2930*/  IMAD R9, R148, R115, R9 ;  /* 0x0000007394097224 */ /* 0x000fc400078e0209 */
[----:B------:R-:W-:Y:S02]  /*2940*/  VIADD R4, R22, 0x80 ;  /* 0x0000008016047836 */ /* 0x000fe40000000000 */
[----:B------:R-:W-:Y:S01]  /*2950*/  IMAD.WIDE.U32 R108, R108, 0xb0, RZ ;  /* 0x000000b06c6c7825 */ /* 0x000fe200078e00ff */
[----:B------:R-:W-:-:S03]  /*2960*/  SHF.R.S32.HI R153, RZ, 0x1f, R8 ;  /* 0x0000001fff997819 */ /* 0x000fc60000011408 */
[----:B------:R-:W-:-:S04]  /*2970*/  IMAD.WIDE.U32 R114, R114, 0xb0, RZ ;  /* 0x000000b072727825 */ /* 0x000fc800078e00ff */
[----:B------:R-:W-:Y:S02]  /*2980*/  IMAD R3, R43, 0xb0, RZ ;  /* 0x000000b02b037824 */ /* 0x000fe400078e02ff */
[----:B------:R-:W-:Y:S01]  /*2990*/  IMAD.X R11, R123, 0x1, R14, P0 ;  /* 0x000000017b0b7824 */ /* 0x000fe200000e060e */
[----:B------:R-:W-:Y:S01]  /*29a0*/  SHF.R.S32.HI R152, RZ, 0x1f, R4 ;  /* 0x0000001fff987819 */ /* 0x000fe20000011404 */
[----:B------:R-:W-:Y:S01]  /*29b0*/  IMAD.IADD R143, R143, 0x1, R6 ;  /* 0x000000018f8f7824 */ /* 0x000fe200078e0206 */
[----:B------:R-:W-:Y:S01]  /*29c0*/  ISETP.GE.AND P0, PT, R16, UR4, PT ;  /* 0x0000000410007c0c */ /* 0x000fe2000bf06270 */
[----:B------:R-:W-:Y:S01]  /*29d0*/  IMAD.IADD R142, R142, 0x1, R7 ;  /* 0x000000018e8e7824 */ /* 0x000fe200078e0207 */
[----:B------:R-:W-:Y:S01]  /*29e0*/  ISETP.GE.AND P1, PT, R221, UR4, PT ;  /* 0x00000004dd007c0c */ /* 0x000fe2000bf26270 */
[----:B------:R-:W-:Y:S01]  /*29f0*/  IMAD.IADD R28, R105, 0x1, R27 ;  /* 0x00000001691c7824 */ /* 0x000fe200078e021b */
[----:B------:R-:W-:Y:S01]  /*2a00*/  SHF.R.S32.HI R10, RZ, 0x3, R10 ;  /* 0x00000003ff0a7819 */ /* 0x000fe2000001140a */
[----:B------:R-:W-:-:S02]  /*2a10*/  IMAD.IADD R26, R111, 0x1, R9 ;  /* 0x000000016f1a7824 */ /* 0x000fc400078e0209 */
[----:B------:R-:W-:Y:S01]  /*2a20*/  IMAD.IADD R21, R9, 0x1, R113 ;  /* 0x0000000109157824 */ /* 0x000fe200078e0271 */
[----:B------:R-:W-:Y:S01]  /*2a30*/  SHF.R.S32.HI R9, RZ, 0x1f, R20 ;  /* 0x0000001fff097819 */ /* 0x000fe20000011414 */
[----:B------:R-:W-:Y:S02]  /*2a40*/  IMAD.IADD R43, R157, 0x1, R3 ;  /* 0x000000019d2b7824 */ /* 0x000fe400078e0203 */
[----:B------:R-:W-:Y:S02]  /*2a50*/  IMAD.IADD R140, R109, 0x1, R5 ;  /* 0x000000016d8c7824 */ /* 0x000fe400078e0205 */
[----:B------:R-:W-:Y:S02]  /*2a60*/  IMAD.IADD R135, R115, 0x1, R135 ;  /* 0x0000000173877824 */ /* 0x000fe400078e0287 */
[----:B------:R-:W-:Y:S02]  /*2a70*/  IMAD.IADD R27, R27, 0x1, R107 ;  /* 0x000000011b1b7824 */ /* 0x000fe400078e026b */
[----:B------:R-:W-:-:S02]  /*2a80*/  IMAD.X R133, R129, 0x1, R117, P2 ;  /* 0x0000000181857824 */ /* 0x000fc400010e0675 */
[----:B------:R-:W-:Y:S02]  /*2a90*/  IMAD.X R8, RZ, RZ, R14, P3 ;  /* 0x000000ffff087224 */ /* 0x000fe400018e060e */
[----:B------:R-:W-:Y:S02]  /*2aa0*/  IMAD.X R7, RZ, RZ, R11, P4 ;  /* 0x000000ffff077224 */ /* 0x000fe400020e060b */
[----:B------:R-:W-:Y:S01]  /*2ab0*/  IMAD.IADD R6, R103, 0x1, R45 ;  /* 0x0000000167067824 */ /* 0x000fe200078e022d */
[----:B------:R-:W-:Y:S06]  /*2ac0*/  @!P6 BAR.SYNC.DEFER_BLOCKING 0x9, 0x100 ;  /* 0x024400000000eb1d */ /* 0x000fec0000010000 */
.L_x_7422:
[----:B--2---:R-:W2:Y:S01]  /*2ad0*/  LDL R0, [R1+0x30] ;  /* 0x0000300001007983 */ /* 0x004ea20000100800 */
[----:B0-----:R-:W0:Y:S03]  /*2ae0*/  LDC R84, c[0x0][0x3f4] ;  /* 0x0000fd00ff547b82 */ /* 0x001e260000000800 */
[----:B---34-:R-:W3:Y:S01]  /*2af0*/  LDL.LU R51, [R1+0x4] ;  /* 0x0000040001337983 */ /* 0x018ee20000300800 */
[----:B------:R-:W-:Y:S01]  /*2b00*/  VIADD R24, R24, 0xffffffff ;  /* 0xffffffff18187836 */ /* 0x000fe20000000000 */
[----:B------:R-:W-:Y:S05]  /*2b10*/  YIELD ;  /* 0x0000000000007946 */ /* 0x000fea0003800000 */
[----:B------:R-:W-:Y:S01]  /*2b20*/  ISETP.GT.AND P3, PT, R24, R131, PT ;  /* 0x000000831800720c */ /* 0x000fe20003f64270 */
[----:B------:R-:W-:Y:S01]  /*2b30*/  BSSY B0, `(.L_x_7299) ;  /* 0x0000929000007945 */ /* 0x000fe20003800000 */
[----:B0-----:R-:W-:Y:S01]  /*2b40*/  ISETP.GE.AND P2, PT, R84, 0x1, PT ;  /* 0x000000015400780c */ /* 0x001fe20003f46270 */
[----:B--2---:R-:W-:Y:S01]  /*2b50*/  IMAD R5, R23, 0x5800, R0 ;  /* 0x0000580017057824 */ /* 0x004fe200078e0200 */
[----:B---3--:R-:W-:-:S03]  /*2b60*/  LOP3.LUT R51, R51, 0xffffffef, RZ, 0xc0, !PT ;  /* 0xffffffef33337812 */ /* 0x008fc600078ec0ff */
[----:B------:R-:W-:-:S06]  /*2b70*/  IMAD R5, R5, 0x2, R2 ;  /* 0x0000000205057824 */ /* 0x000fcc00078e0202 */
[----:B------:R-:W-:-:S05]  /*2b80*/  @P3 LOP3.LUT R51, R51, 0x10, RZ, 0xfc, !PT ;  /* 0x0000001033333812 */ /* 0x000fca00078efcff */
[----:B------:R0:W-:Y:S01]  /*2b90*/  STL [R1+0x4], R51 ;  /* 0x0000043301007387 */ /* 0x0001e20000100800 */
[----:B------:R-:W-:Y:S05]  /*2ba0*/  @!P2 BRA `(.L_x_7300) ;  /* 0x000000880024a947 */ /* 0x000fea0003800000 */
[----:B------:R-:W-:Y:S01]  /*2bb0*/  ULDC.U8 UR4, c[0x0][0x410] ;  /* 0x0001040000047ab9 */ /* 0x000fe20000000000 */
[----:B------:R-:W-:Y:S01]  /*2bc0*/  SHF.R.S32.HI R3, RZ, 0x1f, R24 ;  /* 0x0000001fff037819 */ /* 0x000fe20000011418 */
[-C--:B------:R-:W-:Y:S01]  /*2bd0*/  IMAD R4, R140, R24.reuse, RZ ;  /* 0x000000188c047224 */ /* 0x080fe200078e02ff */
[----:B------:R-:W-:Y:S01]  /*2be0*/  ISETP.NE.AND P2, PT, RZ, UR4, PT ;  /* 0x00000004ff007c0c */ /* 0x000fe2000bf45270 */
[-C--:B------:R-:W-:Y:S02]  /*2bf0*/  IMAD R0, R43, R24.reuse, RZ ;  /* 0x000000182b007224 */ /* 0x080fe400078e02ff */
[----:B------:R-:W-:Y:S02]  /*2c00*/  IMAD R44, R135, R24, RZ ;  /* 0x00000018872c7224 */ /* 0x000fe400078e02ff */
[----:B------:R-:W-:Y:S02]  /*2c10*/  IMAD R47, R3, R108, R4 ;  /* 0x0000006c032f7224 */ /* 0x000fe400078e0204 */
[----:B------:R-:W-:-:S02]  /*2c20*/  IMAD R4, R24, -0xb0, R25 ;  /* 0xffffff5018047824 */ /* 0x000fc400078e0219 */
[C---:B------:R-:W-:Y:S02]  /*2c30*/  IMAD R45, R3.reuse, R156, R0 ;  /* 0x0000009c032d7224 */ /* 0x040fe400078e0200 */
[----:B------:R-:W-:Y:S01]  /*2c40*/  IMAD R49, R3, R114, R44 ;  /* 0x0000007203317224 */ /* 0x000fe200078e022c */
[----:B------:R-:W-:Y:S01]  /*2c50*/  VIMNMX R4, R4, 0xb0, PT ;  /* 0x000000b004047848 */ /* 0x000fe20003fe0100 */
[----:B------:R-:W-:-:S04]  /*2c60*/  IMAD.WIDE.U32 R136, R156, R24, RZ ;  /* 0x000000189c887225 */ /* 0x000fc800078e00ff */
[----:B------:R-:W-:-:S04]  /*2c70*/  IMAD.WIDE.U32 R96, R108, R24, RZ ;  /* 0x000000186c607225 */ /* 0x000fc800078e00ff */
[----:B------:R-:W-:-:S04]  /*2c80*/  IMAD.WIDE.U32 R94, R114, R24, RZ ;  /* 0x00000018725e7225 */ /* 0x000fc800078e00ff */
[----:B------:R-:W-:Y:S02]  /*2c90*/  IMAD.IADD R92, R137, 0x1, R45 ;  /* 0x00000001895c7824 */ /* 0x000fe400078e022d */
        /* <DEDUP_REMOVED lines=9> */
[----:B------:R-:W-:-:S03]  /*2d30*/  CS2R R150, SRZ ;  /* 0x0000000000967805 */ /* 0x000fc6000001ff00 */
[----:B------:R-:W-:Y:S05]  /*2d40*/  @P3 BRA `(.L_x_7303) ;  /* 0x0000000000543947 */ /* 0x000fea0003800000 */
[----:B------:R-:W-:Y:S01]  /*2d50*/  IADD3 R45, P2, R104, R96, RZ ;  /* 0x00000060682d7210 */ /* 0x000fe20007f5e0ff */
[----:B------:R-:W-:Y:S01]  /*2d60*/  ULDC.64 UR4, c[0x0][0x3e8] ;  /* 0x0000fa0000047ab9 */ /* 0x000fe20000000a00 */
[----:B------:R-:W-:Y:S02]  /*2d70*/  CS2R R138, SRZ ;  /* 0x00000000008a7805 */ /* 0x000fe4000001ff00 */
[----:B------:R-:W-:Y:S01]  /*2d80*/  CS2R R150, SRZ ;  /* 0x0000000000967805 */ /* 0x000fe2000001ff00 */
[----:B------:R-:W-:Y:S01]  /*2d90*/  ULDC.64 UR6, c[0x0][0x208] ;  /* 0x0000820000067ab9 */ /* 0x000fe20000000a00 */
        /* <DEDUP_REMOVED lines=16> */
.L_x_7303:
[----:B------:R-:W-:Y:S05]  /*2ea0*/  BSYNC B1 ;  /* 0x0000000000017941 */ /* 0x000fea0003800000 */
.L_x_7302:
[----:B-1----:R-:W-:Y:S01]  /*2eb0*/  VIADD R47, R22, 0x20 ;  /* 0x00000020162f7836 */ /* 0x002fe20000000000 */
[----:B------:R-:W-:Y:S01]  /*2ec0*/  BSSY B1, `(.L_x_7304) ;  /* 0x0000029000017945 */ /* 0x000fe20003800000 */
[----:B-----5:R-:W-:Y:S01]  /*2ed0*/  IMAD.MOV.U32 R44, RZ, RZ, R90 ;  /* 0x000000ffff2c7224 */ /* 0x020fe200078e005a */
[----:B------:R-:W-:Y:S01]  /*2ee0*/  CS2R R86, SRZ ;  /* 0x0000000000567805 */ /* 0x000fe2000001ff00 */
        /* <DEDUP_REMOVED lines=11> */
[----:B------:R-:W-:Y:S01]  /*2fa0*/  PRMT R202, R45, 0x7610, R202 ;  /* 0x000076102dca7816 */ /* 0x000fe200000000ca */
[----:B------:R-:W-:Y:S01]  /*2fb0*/  IMAD.MOV.U32 R49, RZ, RZ, R150 ;  /* 0x000000ffff317224 */ /* 0x000fe200078e0096 */
[----:B------:R-:W-:Y:S01]  /*2fc0*/  PRMT R171, R171, 0x5410, R46 ;  /* 0x00005410abab7816 */ /* 0x000fe2000000002e */
[----:B------:R-:W-:Y:S01]  /*2fd0*/  IMAD.MOV.U32 R50, RZ, RZ, R151 ;  /* 0x000000ffff327224 */ /* 0x000fe200078e0097 */
[----:B------:R-:W-:Y:S01]  /*2fe0*/  CS2R R88, SRZ ;  /* 0x0000000000587805 */ /* 0x000fe2000001ff00 */
[----:B------:R-:W-:Y:S06]  /*2ff0*/  @P4 BRA `(.L_x_7305) ;  /* 0x0000000000544947 */ /* 0x000fec0003800000 */
[----:B------:R-:W-:Y:S01]  /*3000*/  IADD3 R45, P2, P5, R104, R96, R38 ;  /* 0x00000060682d7210 */ /* 0x000fe20007d5e026 */
[----:B------:R-:W-:Y:S01]  /*3010*/  ULDC.64 UR4, c[0x0][0x3e8] ;  /* 0x0000fa0000047ab9 */ /* 0x000fe20000000a00 */
[----:B------:R-:W-:Y:S02]  /*3020*/  CS2R R86, SRZ ;  /* 0x0000000000567805 */ /* 0x000fe4000001ff00 */
[----:B------:R-:W-:Y:S02]  /*3030*/  CS2R R88, SRZ ;  /* 0x0000000000587805 */ /* 0x000fe4000001ff00 */
[----:B------:R-:W-:Y:S01]  /*3040*/  IADD3.X R46, R28, R3, R41, P2, P5 ;  /* 0x000000031c2e7210 */ /* 0x000fe200017ea429 */
[----:B------:R-:W-:Y:S01]  /*3050*/  ULDC.64 UR6, c[0x0][0x208] ;  /* 0x0000820000067ab9 */ /* 0x000fe20000000a00 */
        /* <DEDUP_REMOVED lines=15> */
.L_x_7305:
[----:B------:R-:W-:Y:S05]  /*3150*/  BSYNC B1 ;  /* 0x0000000000017941 */ /* 0x000fea0003800000 */
.L_x_7304:
[----:B------:R-:W-:Y:S01]  /*3160*/  VIADD R48, R22, 0x40 ;  /* 0x0000004016307836 */ /* 0x000fe20000000000 */
[----:B0-----:R-:W-:Y:S01]  /*3170*/  LOP3.LUT R51, R51, 0xfffffffb, RZ, 0xc0, !PT ;  /* 0xfffffffb33337812 */ /* 0x001fe200078ec0ff */
[----:B-1---5:R-:W-:Y:S01]  /*3180*/  IMAD.MOV.U32 R44, RZ, RZ, R80 ;  /* 0x000000ffff2c7224 */ /* 0x022fe200078e0050 */
[----:B------:R-:W-:Y:S01]  /*3190*/  BSSY B1, `(.L_x_7306) ;  /* 0x000002e000017945 */ /* 0x000fe20003800000 */
        /* <DEDUP_REMOVED lines=15> */
[----:B------:R-:W-:-:S02]  /*3290*/  @P2 LOP3.LUT R51, R51, 0x4, RZ, 0xfc, !PT ;  /* 0x0000000433332812 */ /* 0x000fc400078efcff */
[----:B------:R-:W-:Y:S02]  /*32a0*/  CS2R R74, SRZ ;  /* 0x00000000004a7805 */ /* 0x000fe4000001ff00 */
[----:B------:R-:W-:Y:S02]  /*32b0*/  PRMT R85, R85, 0x5410, R46 ;  /* 0x0000541055557816 */ /* 0x000fe4000000002e */
[----:B------:R-:W-:Y:S02]  /*32c0*/  CS2R R78, SRZ ;  /* 0x00000000004e7805 */ /* 0x000fe4000001ff00 */
[----:B------:R-:W-:Y:S01]  /*32d0*/  PRMT R186, R47, 0x7610, R186 ;  /* 0x000076102fba7816 */ /* 0x000fe200000000ba */
[----:B------:R0:W-:Y:S01]  /*32e0*/  STL [R1+0x4], R51 ;  /* 0x0000043301007387 */ /* 0x0001e20000100800 */
[----:B------:R-:W-:Y:S02]  /*32f0*/  IMAD.MOV.U32 R49, RZ, RZ, R88 ;  /* 0x000000ffff317224 */ /* 0x000fe400078e0058 */
[----:B------:R-:W-:Y:S01]  /*3300*/  IMAD.MOV.U32 R50, RZ, RZ, R89 ;  /* 0x000000ffff327224 */ /* 0x000fe200078e0059 */
        /* <DEDUP_REMOVED lines=22> */
.L_x_7307:
[----:B------:R-:W-:Y:S05]  /*3470*/  BSYNC B1 ;  /* 0x0000000000017941 */ /* 0x000fea0003800000 */
.L_x_7306:
[----:B------:R-:W-:Y:S01]  /*3480*/  VIADD R174, R22, 0x60 ;  /* 0x0000006016ae7836 */ /* 0x000fe20000000000 */
[----:B------:R-:W-:Y:S01]  /*3490*/  BSSY B1, `(.L_x_7308) ;  /* 0x000003f000017945 */ /* 0x000fe20003800000 */
[----:B------:R-:W-:Y:S01]  /*34a0*/  IMAD.MOV.U32 R173, RZ, RZ, R51 ;  /* 0x000000ffffad7224 */ /* 0x000fe200078e0033 */
[----:B------:R-:W-:Y:S01]  /*34b0*/  PRMT R203, R49, 0x7610, R203 ;  /* 0x0000761031cb7816 */ /* 0x000fe200000000cb */
[----:B-1---5:R-:W-:Y:S01]  /*34c0*/  IMAD.MOV.U32 R44, RZ, RZ, R72 ;  /* 0x000000ffff2c7224 */ /* 0x022fe200078e0048 */
[----:B------:R-:W-:Y:S01]  /*34d0*/  ISETP.GE.AND P2, PT, R174, R4, PT ;  /* 0x00000004ae00720c */ /* 0x000fe20003f46270 */
[----:B------:R-:W-:Y:S01]  /*34e0*/  IMAD.MOV.U32 R45, RZ, RZ, R73 ;  /* 0x000000ffff2d7224 */ /* 0x000fe200078e0049 */
[----:B------:R-:W-:Y:S01]  /*34f0*/  LOP3.LUT R173, R173, 0xfffffff7, RZ, 0xc0, !PT ;  /* 0xfffffff7adad7812 */ /* 0x000fe200078ec0ff */
        /* <DEDUP_REMOVED lines=11> */
[----:B------:R-:W-:Y:S02]  /*35b0*/  @P2 LOP3.LUT R173, R173, 0x8, RZ, 0xfc, !PT ;  /* 0x00000008adad2812 */ /* 0x000fe400078efcff */
[----:B------:R-:W-:Y:S02]  /*35c0*/  CS2R R70, SRZ ;  /* 0x0000000000467805 */ /* 0x000fe4000001ff00 */
[----:B------:R-:W-:-:S02]  /*35d0*/  PRMT R166, R46, 0x7610, R166 ;  /* 0x000076102ea67816 */ /* 0x000fc400000000a6 */
[----:B------:R-:W-:Y:S02]  /*35e0*/  CS2R R48, SRZ ;  /* 0x0000000000307805 */ /* 0x000fe4000001ff00 */
[----:B------:R-:W-:Y:S01]  /*35f0*/  PRMT R167, R47, 0x7610, R167 ;  /* 0x000076102fa77816 */ /* 0x000fe200000000a7 */
[----:B------:R1:W-:Y:S01]  /*3600*/  STL [R1+0x4], R173 ;  /* 0x000004ad01007387 */ /* 0x0003e20000100800 */
[----:B------:R-:W-:Y:S02]  /*3610*/  CS2R R56, SRZ ;  /* 0x0000000000387805 */ /* 0x000fe4000001ff00 */
[----:B------:R-:W-:Y:S02]  /*3620*/  CS2R R60, SRZ ;  /* 0x00000000003c7805 */ /* 0x000fe4000001ff00 */
[----:B------:R-:W-:Y:S02]  /*3630*/  CS2R R58, SRZ ;  /* 0x00000000003a7805 */ /* 0x000fe4000001ff00 */
[----:B------:R-:W-:-:S02]  /*3640*/  CS2R R62, SRZ ;  /* 0x00000000003e7805 */ /* 0x000fc4000001ff00 */
[----:B------:R-:W-:Y:S02]  /*3650*/  CS2R R52, SRZ ;  /* 0x0000000000347805 */ /* 0x000fe4000001ff00 */
[----:B0-----:R-:W-:Y:S02]  /*3660*/  CS2R R50, SRZ ;  /* 0x0000000000327805 */ /* 0x001fe4000001ff00 */
[----:B------:R-:W-:Y:S01]  /*3670*/  CS2R R54, SRZ ;  /* 0x0000000000367805 */ /* 0x000fe2000001ff00 */
[----:B-1----:R-:W-:Y:S06]  /*3680*/  @P2 BRA `(.L_x_7309) ;  /* 0x00000000007c2947 */ /* 0x002fec0003800000 */
[----:B------:R-:W0:Y:S01]  /*3690*/  LDC.64 R44, c[0x0][0x3f8] ;  /* 0x0000fe00ff2c7b82 */ /* 0x000e220000000a00 */
[----:B------:R-:W-:Y:S01]  /*36a0*/  IMAD.MOV.U32 R46, RZ, RZ, R96 ;  /* 0x000000ffff2e7224 */ /* 0x000fe200078e0060 */
[----:B------:R-:W-:Y:S01]  /*36b0*/  ULDC.64 UR4, c[0x0][0x3e8] ;  /* 0x0000fa0000047ab9 */ /* 0x000fe20000000a00 */
[----:B------:R-:W-:Y:S01]  /*36c0*/  IMAD.MOV.U32 R47, RZ, RZ, R3 ;  /* 0x000000ffff2f7224 */ /* 0x000fe200078e0003 */
[----:B------:R-:W-:Y:S02]  /*36d0*/  CS2R R68, SRZ ;  /* 0x0000000000447805 */ /* 0x000fe4000001ff00 */
[----:B------:R-:W-:Y:S01]  /*36e0*/  CS2R R70, SRZ ;  /* 0x0000000000467805 */ /* 0x000fe2000001ff00 */
[----:B------:R-:W-:Y:S01]  /*36f0*/  ULDC.64 UR6, c[0x0][0x208] ;  /* 0x0000820000067ab9 */ /* 0x000fe20000000a00 */
[----:B0-----:R-:W-:-:S04]  /*3700*/  IMAD.WIDE.U32 R46, R44, 0x60, R46 ;  /* 0x000000602c2e7825 */ /* 0x001fc800078e002e */
[----:B------:R-:W-:Y:S01]  /*3710*/  IMAD R45, R45, 0x60, RZ ;  /* 0x000000602d2d7824 */ /* 0x000fe200078e02ff */
[----:B------:R-:W-:Y:S01]  /*3720*/  IADD3 R64, P2, R104, R46, RZ ;  /* 0x0000002e68407210 */ /* 0x000fe20007f5e0ff */
[----:B------:R-:W-:-:S03]  /*3730*/  IMAD.MOV.U32 R46, RZ, RZ, R94 ;  /* 0x000000ffff2e7224 */ /* 0x000fc600078e005e */
[----:B------:R-:W-:Y:S01]  /*3740*/  IADD3.X R65, R28, R47, R45, P2, !PT ;  /* 0x0000002f1c417210 */ /* 0x000fe200017fe42d */
[----:B------:R-:W-:Y:S01]  /*3750*/  IMAD.MOV.U32 R47, RZ, RZ, R0 ;  /* 0x000000ffff2f7224 */ /* 0x000fe200078e0000 */
[----:B------:R-:W0:Y:S02]  /*3760*/  LDC.64 R44, c[0x0][0x408] ;  /* 0x00010200ff2c7b82 */ /* 0x000e240000000a00 */
[----:B0-----:R-:W-:-:S04]  /*3770*/  IMAD.WIDE.U32 R46, R44, 0x60, R46 ;  /* 0x000000602c2e7825 */ /* 0x001fc800078e002e */
[----:B------:R-:W-:Y:S01]  /*3780*/  IMAD R67, R45, 0x60, RZ ;  /* 0x000000602d437824 */ /* 0x000fe200078e02ff */
[----:B------:R-:W-:-:S04]  /*3790*/  IADD3 R45, P2, R110, R46, RZ ;  /* 0x0000002e6e2d7210 */ /* 0x000fc80007f5e0ff */
[----:B------:R-:W-:Y:S02]  /*37a0*/  IADD3.X R66, R26, R47, R67, P2, !PT ;  /* 0x0000002f1a427210 */ /* 0x000fe400017fe443 */
        /* <DEDUP_REMOVED lines=13> */
.L_x_7309:
[----:B------:R-:W-:Y:S05]  /*3880*/  BSYNC B1 ;  /* 0x0000000000017941 */ /* 0x000fea0003800000 */
.L_x_7308:
[----:B0-----:R-:W-:Y:S01]  /*3890*/  VIADD R45, R22, 0x80 ;  /* 0x00000080162d7836 */ /* 0x001fe20000000000 */
[----:B------:R-:W-:Y:S01]  /*38a0*/  BSSY B1, `(.L_x_7310) ;  /* 0x000001c000017945 */ /* 0x000fe20003800000 */
[----:B------:R-:W-:-:S03]  /*38b0*/  IMAD.MOV.U32 R44, RZ, RZ, R173 ;  /* 0x000000ffff2c7224 */ /* 0x000fc600078e00ad */
[----:B------:R-:W-:Y:S02]  /*38c0*/  ISETP.GE.AND P2, PT, R45, R4, PT ;  /* 0x000000042d00720c */ /* 0x000fe40003f46270 */
[----:B------:R-:W-:-:S11]  /*38d0*/  LOP3.LUT R44, R44, 0xfffffffd, RZ, 0xc0, !PT ;  /* 0xfffffffd2c2c7812 */ /* 0x000fd600078ec0ff */
[----:B------:R-:W-:-:S05]  /*38e0*/  @P2 LOP3.LUT R44, R44, 0x2, RZ, 0xfc, !PT ;  /* 0x000000022c2c2812 */ /* 0x000fca00078efcff */
[----:B------:R0:W-:Y:S01]  /*38f0*/  STL [R1+0x4], R44 ;  /* 0x0000042c01007387 */ /* 0x0001e20000100800 */
[----:B------:R-:W-:Y:S05]  /*3900*/  @P2 BRA `(.L_x_7311) ;  /* 0x0000000000542947 */ /* 0x000fea0003800000 */
[----:B0-----:R-:W-:Y:S01]  /*3910*/  IADD3 R44, P2, P5, R104, R36, R96 ;  /* 0x00000024682c7210 */ /* 0x001fe20007d5e060 */
        /* <DEDUP_REMOVED lines=20> */
.L_x_7311:
[----:B------:R-:W-:Y:S05]  /*3a60*/  BSYNC B1 ;  /* 0x0000000000017941 */ /* 0x000fea0003800000 */
.L_x_7310:
[----:B01----:R-:W-:Y:S01]  /*3a70*/  VIADD R44, R22, 0xa0 ;  /* 0x000000a0162c7836 */ /* 0x003fe20000000000 */
[----:B------:R-:W-:Y:S04]  /*3a80*/  BSSY B1, `(.L_x_7312) ;  /* 0x0000020000017945 */ /* 0x000fe80003800000 */
[----:B------:R-:W-:-:S13]  /*3a90*/  ISETP.GE.AND P5, PT, R44, R4, PT ;  /* 0x000000042c00720c */ /* 0x000fda0003fa6270 */
[----:B------:R-:W-:Y:S05]  /*3aa0*/  @P5 BRA `(.L_x_7313) ;  /* 0x0000000000745947 */ /* 0x000fea0003800000 */
        /* <DEDUP_REMOVED lines=9> */
[----:B------:R-:W-:-:S04]  /*3b40*/  IADD3 R3, P2, R104, R96, RZ ;  /* 0x0000006068037210 */ /* 0x000fc80007f5e0ff */
[----:B------:R-:W-:Y:S02]  /*3b50*/  IADD3.X R96, R28, R97, R45, P2, !PT ;  /* 0x000000611c607210 */ /* 0x000fe400017fe42d */
        /* <DEDUP_REMOVED lines=18> */
.L_x_7313:
[----:B------:R-:W-:Y:S05]  /*3c80*/  BSYNC B1 ;  /* 0x0000000000017941 */ /* 0x000fea0003800000 */
.L_x_7312:
[----:B------:R-:W-:Y:S01]  /*3c90*/  IMAD.MOV.U32 R0, RZ, RZ, R78 ;  /* 0x000000ffff007224 */ /* 0x000fe200078e004e */
[----:B------:R-:W-:Y:S01]  /*3ca0*/  ULOP3.LUT UR4, UR60, 0x1, URZ, 0xfc, !UPT ;  /* 0x000000013c047892 */ /* 0x000fe2000f8efc3f */
[----:B------:R-:W-:Y:S02]  /*3cb0*/  IMAD.MOV.U32 R3, RZ, RZ, R79 ;  /* 0x000000ffff037224 */ /* 0x000fe400078e004f */
[----:B0----5:R-:W-:Y:S01]  /*3cc0*/  IMAD.MOV.U32 R44, RZ, RZ, R64 ;  /* 0x000000ffff2c7224 */ /* 0x021fe200078e0040 */
        /* <DEDUP_REMOVED lines=40> */
[----:B------:R-:W-:Y:S01]  /*3f50*/  PRMT R175, R0, 0x7610, R175 ;  /* 0x0000761000af7816 */ /* 0x000fe200000000af */
[----:B------:R-:W-:Y:S01]  /*3f60*/  IMAD.MOV.U32 R0, RZ, RZ, R51 ;  /* 0x000000ffff007224 */ /* 0x000fe200078e0033 */
[----:B------:R-:W-:Y:S01]  /*3f70*/  PRMT R176, R3, 0x7610, R176 ;  /* 0x0000761003b07816 */ /* 0x000fe200000000b0 */
[----:B------:R-:W-:Y:S01]  /*3f80*/  IMAD.MOV.U32 R3, RZ, RZ, R50 ;  /* 0x000000ffff037224 */ /* 0x000fe200078e0032 */
[----:B------:R-:W-:Y:S02]  /*3f90*/  PRMT R199, R44, 0x7610, R199 ;  /* 0x000076102cc77816 */ /* 0x000fe400000000c7 */
[----:B------:R-:W-:Y:S01]  /*3fa0*/  PRMT R171, R0, 0x7610, R171 ;  /* 0x0000761000ab7816 */ /* 0x000fe200000000ab */
[----:B------:R-:W-:Y:S01]  /*3fb0*/  IMAD.MOV.U32 R0, RZ, RZ, R55 ;  /* 0x000000ffff007224 */ /* 0x000fe200078e0037 */
[----:B------:R-:W-:Y:S01]  /*3fc0*/  PRMT R170, R3, 0x7610, R170 ;  /* 0x0000761003aa7816 */ /* 0x000fe200000000aa */
[----:B------:R-:W-:-:S03]  /*3fd0*/  IMAD.MOV.U32 R3, RZ, RZ, R54 ;  /* 0x000000ffff037224 */ /* 0x000fc600078e0036 */
[----:B------:R-:W-:Y:S02]  /*3fe0*/  PRMT R173, R0, 0x7610, R173 ;  /* 0x0000761000ad7816 */ /* 0x000fe400000000ad */
[----:B------:R-:W-:Y:S01]  /*3ff0*/  PRMT R174, R3, 0x7610, R174 ;  /* 0x0000761003ae7816 */ /* 0x000fe200000000ae */
[----:B------:R-:W-:Y:S06]  /*4000*/  @!P2 BRA `(.L_x_7314) ;  /* 0x000000000004a947 */ /* 0x000fec0003800000 */
[----:B------:R-:W-:Y:S01]  /*4010*/  BPT.TRAP 0x1 ;  /* 0x000000040000795c */ /* 0x000fe20000300000 */
.L_x_7314:
[----:B------:R-:W-:Y:S01]  /*4020*/  IMAD R3, R23, 0x8, R2 ;  /* 0x0000000817037824 */ /* 0x000fe200078e0202 */
[----:B------:R-:W-:Y:S01]  /*4030*/  SHF.L.U32 R0, R223, 0x1f, RZ ;  /* 0x0000001fdf007819 */ /* 0x000fe200000006ff */
[----:B------:R-:W-:Y:S03]  /*4040*/  BSSY B1, `(.L_x_7315) ;  /* 0x0000003000017945 */ /* 0x000fe60003800000 */
[----:B------:R-:W0:Y:S02]  /*4050*/  SYNCS.PHASECHK.TRANS64.TRYWAIT P6, [R3+URZ+0x34890], R0 ;  /* 0x03489000030075a7 */ /* 0x000e2400080c017f */
[----:B0-----:R-:W-:Y:S05]  /*4060*/  @!P6 BRA `(.L_x_7316) ;  /* 0x000002240038e947 */ /* 0x001fea0003800000 */
.L_x_7668:
[----:B------:R-:W-:Y:S05]  /*4070*/  BSYNC B1 ;  /* 0x0000000000017941 */ /* 0x000fea0003800000 */
.L_x_7315:
[----:B------:R-:W-:Y:S04]  /*4080*/  BSSY B1, `(.L_x_7317) ;  /* 0x000007a000017945 */ /* 0x000fe80003800000 */
[----:B------:R-:W-:Y:S05]  /*4090*/  @P3 BRA `(.L_x_7318) ;  /* 0x0000000400e03947 */ /* 0x000fea0003800000 */
[----:B------:R-:W-:Y:S01]  /*40a0*/  IADD3 R180, P3, R120, R136, RZ ;  /* 0x0000008878b47210 */ /* 0x000fe20007f7e0ff */
[----:B------:R-:W-:Y:S04]  /*40b0*/  BSSY B2, `(.L_x_7319) ;  /* 0x000003c000027945 */ /* 0x000fe80003800000 */
[----:B------:R-:W-:Y:S01]  /*40c0*/  IMAD.X R181, R92, 0x1, R123, P3 ;  /* 0x000000015cb57824 */ /* 0x000fe200018e067b */
[----:B------:R-:W-:Y:S07]  /*40d0*/  @P0 BRA `(.L_x_7320) ;  /* 0x0000000000e40947 */ /* 0x000fee0003800000 */
[----:B------:R1:W2:Y:S01]  /*40e0*/  LDS.128 R44, [R5+0x1e400] ;  /* 0x01e40000052c7984 */ /* 0x0002a20000000c00 */
[----:B------:R-:W-:Y:S01]  /*40f0*/  ISETP.GE.AND P3, PT, R18, R84, PT ;  /* 0x000000541200720c */ /* 0x000fe20003f66270 */
[----:B------:R-:W-:-:S12]  /*4100*/  BSSY B3, `(.L_x_7321) ;  /* 0x000002f000037945 */ /* 0x000fd80003800000 */
[----:B-1----:R-:W-:Y:S05]  /*4110*/  @P3 BRA `(.L_x_7322) ;  /* 0x0000000000b43947 */ /* 0x002fea0003800000 */
[--C-:B------:R-:W-:Y:S02]  /*4120*/  SHF.R.U64 R94, R138, 0x10, R139.reuse ;  /* 0x000000108a5e7819 */ /* 0x100fe4000000128b */
[----:B------:R-:W-:Y:S02]  /*4130*/  SHF.R.U32.HI R138, RZ, 0x10, R139 ;  /* 0x00000010ff8a7819 */ /* 0x000fe4000001168b */
[----:B------:R-:W-:Y:S02]  /*4140*/  SHF.R.U64 R139, R150, 0x10, R151 ;  /* 0x00000010968b7819 */ /* 0x000fe40000001297 */
[----:B------:R-:W-:Y:S02]  /*4150*/  PRMT R94, R169, 0x5432, R94 ;  /* 0x00005432a95e7816 */ /* 0x000fe4000000005e */
[----:B------:R-:W-:Y:S01]  /*4160*/  PRMT R139, R182, 0x5410, R139 ;  /* 0x00005410b68b7816 */ /* 0x000fe2000000008b */
[----:B--2---:R-:W-:Y:S01]  /*4170*/  IMAD.U32 R182, R45, 0x10000, RZ ;  /* 0x000100002db67824 */ /* 0x004fe200078e00ff */
[----:B------:R-:W-:-:S02]  /*4180*/  SHF.R.U32.HI R95, RZ, 0x10, R151 ;  /* 0x00000010ff5f7819 */ /* 0x000fc40000011697 */
[----:B------:R-:W-:Y:S02]  /*4190*/  LOP3.LUT R188, R45, 0xffff0000, RZ, 0xc0, !PT ;  /* 0xffff00002dbc7812 */ /* 0x000fe400078ec0ff */
[----:B------:R-:W-:Y:S02]  /*41a0*/  LOP3.LUT R151, R139, 0xffff0000, RZ, 0xc0, !PT ;  /* 0xffff00008b977812 */ /* 0x000fe400078ec0ff */
[C---:B------:R-:W-:Y:S01]  /*41b0*/  LOP3.LUT R45, R94.reuse, 0xffff0000, RZ, 0xc0, !PT ;  /* 0xffff00005e2d7812 */ /* 0x040fe200078ec0ff */
[----:B------:R-:W-:Y:S01]  /*41c0*/  IMAD.U32 R94, R94, 0x10000, RZ ;  /* 0x000100005e5e7824 */ /* 0x000fe200078e00ff */
[----:B------:R-:W-:Y:S01]  /*41d0*/  PRMT R95, R183, 0x5410, R95 ;  /* 0x00005410b75f7816 */ /* 0x000fe2000000005f */
[----:B------:R-:W-:Y:S01]  /*41e0*/  FMUL.FTZ R183, R188, R151 ;  /* 0x00000097bcb77220 */ /* 0x000fe20000410000 */
[----:B------:R-:W-:Y:S01]  /*41f0*/  PRMT R150, R170, 0x5432, R138 ;  /* 0x00005432aa967816 */ /* 0x000fe2000000008a */
[-C--:B------:R-:W-:Y:S02]  /*4200*/  FMUL.FTZ R188, R188, R45.reuse ;  /* 0x0000002dbcbc7220 */ /* 0x080fe40000410000 */
[----:B------:R-:W-:-:S02]  /*4210*/  FFMA.FTZ R138, R182, R45, -R183 ;  /* 0x0000002db68a7223 */ /* 0x000fc400000108b7 */
[----:B------:R-:W-:Y:S01]  /*4220*/  FFMA.FTZ R45, R182, R151, R188 ;  /* 0x00000097b62d7223 */ /* 0x000fe200000100bc */
[----:B------:R-:W-:Y:S01]  /*4230*/  LOP3.LUT R182, R46, 0xffff0000, RZ, 0xc0, !PT ;  /* 0xffff00002eb67812 */ /* 0x000fe200078ec0ff */
[C---:B------:R-:W-:Y:S01]  /*4240*/  IMAD.U32 R151, R95.reuse, 0x10000, RZ ;  /* 0x000100005f977824 */ /* 0x040fe200078e00ff */
[----:B------:R-:W-:Y:S01]  /*4250*/  LOP3.LUT R95, R95, 0xffff0000, RZ, 0xc0, !PT ;  /* 0xffff00005f5f7812 */ /* 0x000fe200078ec0ff */
[----:B------:R-:W-:Y:S01]  /*4260*/  IMAD.U32 R183, R150, 0x10000, RZ ;  /* 0x0001000096b77824 */ /* 0x000fe200078e00ff */
[----:B------:R-:W-:Y:S01]  /*4270*/  F2FP.BF16.F32.PACK_AB R45, R45, R138 ;  /* 0x0000008a2d2d723e */ /* 0x000fe200000010ff */
[----:B------:R-:W-:Y:S01]  /*4280*/  FMUL.FTZ R185, R182, R151 ;  /* 0x00000097b6b97220 */ /* 0x000fe20000410000 */
[----:B------:R-:W-:Y:S02]  /*4290*/  IMAD.U32 R46, R46, 0x10000, RZ ;  /* 0x000100002e2e7824 */ /* 0x000fe400078e00ff */
[----:B------:R-:W-:Y:S01]  /*42a0*/  FMUL.FTZ R182, R182, R183 ;  /* 0x000000b7b6b67220 */ /* 0x000fe20000410000 */
[----:B------:R-:W-:-:S02]  /*42b0*/  IMAD.U32 R188, R47, 0x10000, RZ ;  /* 0x000100002fbc7824 */ /* 0x000fc400078e00ff */
[C---:B------:R-:W-:Y:S01]  /*42c0*/  FFMA.FTZ R185, R46.reuse, R183, -R185 ;  /* 0x000000b72eb97223 */ /* 0x040fe200000108b9 */
[----:B------:R-:W-:Y:S01]  /*42d0*/  FFMA.FTZ R182, R46, R151, R182 ;  /* 0x000000972eb67223 */ /* 0x000fe200000100b6 */
[----:B------:R-:W-:Y:S02]  /*42e0*/  LOP3.LUT R46, R47, 0xffff0000, RZ, 0xc0, !PT ;  /* 0xffff00002f2e7812 */ /* 0x000fe400078ec0ff */
[----:B------:R-:W-:Y:S01]  /*42f0*/  LOP3.LUT R47, R150, 0xffff0000, RZ, 0xc0, !PT ;  /* 0xffff0000962f7812 */ /* 0x000fe200078ec0ff */
[----:B------:R-:W-:Y:S02]  /*4300*/  IMAD.U32 R150, R139, 0x10000, RZ ;  /* 0x000100008b967824 */ /* 0x000fe400078e00ff */
[C---:B------:R-:W-:Y:S02]  /*4310*/  FMUL.FTZ R151, R46.reuse, R95 ;  /* 0x0000005f2e977220 */ /* 0x040fe40000410000 */
[-C--:B------:R-:W-:Y:S02]  /*4320*/  FMUL.FTZ R46, R46, R47.reuse ;  /* 0x0000002f2e2e7220 */ /* 0x080fe40000410000 */
[----:B------:R-:W-:Y:S01]  /*4330*/  FFMA.FTZ R151, R188, R47, -R151 ;  /* 0x0000002fbc977223 */ /* 0x000fe20000010897 */
[----:B------:R-:W-:Y:S01]  /*4340*/  LOP3.LUT R47, R44, 0xffff0000, RZ, 0xc0, !PT ;  /* 0xffff00002c2f7812 */ /* 0x000fe200078ec0ff */
[----:B------:R-:W-:Y:S01]  /*4350*/  FFMA.FTZ R46, R188, R95, R46 ;  /* 0x0000005fbc2e7223 */ /* 0x000fe2000001002e */
[----:B------:R-:W-:-:S03]  /*4360*/  IMAD.U32 R95, R44, 0x10000, RZ ;  /* 0x000100002c5f7824 */ /* 0x000fc600078e00ff */
[C---:B------:R-:W-:Y:S01]  /*4370*/  FMUL.FTZ R44, R47.reuse, R150 ;  /* 0x000000962f2c7220 */ /* 0x040fe20000410000 */
[-C--:B------:R-:W-:Y:S01]  /*4380*/  FMUL.FTZ R47, R47, R94.reuse ;  /* 0x0000005e2f2f7220 */ /* 0x080fe20000410000 */
[----:B------:R-:W-:Y:S02]  /*4390*/  F2FP.BF16.F32.PACK_AB R151, R46, R151 ;  /* 0x000000972e97723e */ /* 0x000fe400000010ff */
[C---:B------:R-:W-:Y:S01]  /*43a0*/  FFMA.FTZ R44, R95.reuse, R94, -R44 ;  /* 0x0000005e5f2c7223 */ /* 0x040fe2000001082c */
[----:B------:R-:W-:Y:S01]  /*43b0*/  FFMA.FTZ R47, R95, R150, R47 ;  /* 0x000000965f2f7223 */ /* 0x000fe2000001002f */
[----:B------:R-:W-:-:S04]  /*43c0*/  F2FP.BF16.F32.PACK_AB R46, R182, R185 ;  /* 0x000000b9b62e723e */ /* 0x000fc800000010ff */
[----:B------:R-:W-:Y:S01]  /*43d0*/  F2FP.BF16.F32.PACK_AB R44, R47, R44 ;  /* 0x0000002c2f2c723e */ /* 0x000fe200000010ff */
[----:B------:R-:W-:-:S07]  /*43e0*/  IMAD.MOV.U32 R47, RZ, RZ, R151 ;  /* 0x000000ffff2f7224 */ /* 0x000fce00078e0097 */
.L_x_7322:
[----:B------:R-:W-:Y:S05]  /*43f0*/  BSYNC B3 ;  /* 0x0000000000037941 */ /* 0x000fea0003800000 */
.L_x_7321:
[----:B------:R-:W-:Y:S01]  /*4400*/  IADD3 R95, P3, R180, R100, RZ ;  /* 0x00000064b45f7210 */ /* 0x000fe20007f7e0ff */
[----:B------:R-:W-:Y:S01]  /*4410*/  ULDC.64 UR4, c[0x0][0x2e8] ;  /* 0x0000ba0000047ab9 */ /* 0x000fe20000000a00 */
[----:B------:R-:W-:-:S03]  /*4420*/  ULDC.64 UR6, c[0x0][0x208] ;  /* 0x0000820000067ab9 */ /* 0x000fc60000000a00 */
[----:B------:R-:W-:Y:S01]  /*4430*/  IMAD.X R138, R181, 0x1, R14, P3 ;  /* 0x00000001b58a7824 */ /* 0x000fe200018e060e */
[----:B------:R-:W-:-:S04]  /*4440*/  LEA R94, P3, R95, UR4, 0x1 ;  /* 0x000000045f5e7c11 */ /* 0x000fc8000f8608ff */
[----:B------:R-:W-:-:S05]  /*4450*/  LEA.HI.X R95, R95, UR5, R138, 0x1, P3 ;  /* 0x000000055f5f7c11 */ /* 0x000fca00098f0c8a */
[----:B--2---:R1:W-:Y:S04]  /*4460*/  STG.E.128 desc[UR6][R94.64], R44 ;  /* 0x0000002c5e007986 */ /* 0x0043e8000c101d06 */
.L_x_7320:
[----:B------:R-:W-:Y:S05]  /*4470*/  BSYNC B2 ;  /* 0x0000000000027941 */ /* 0x000fea0003800000 */
.L_x_7319:
[----:B------:R-:W-:Y:S05]  /*4480*/  @P1 BRA `(.L_x_7318) ;  /* 0x0000000000e41947 */ /* 0x000fea0003800000 */
[----:B-1----:R1:W2:Y:S01]  /*4490*/  LDS.128 R44, [R5+0x23c00] ;  /* 0x023c0000052c7984 */ /* 0x0022a20000000c00 */
[----:B------:R-:W-:Y:S01]  /*44a0*/  IADD3 R180, P3, R180, R13, RZ ;  /* 0x0000000db4b47210 */ /* 0x000fe20007f7e0ff */
[----:B------:R-:W-:Y:S04]  /*44b0*/  BSSY B2, `(.L_x_7323) ;  /* 0x0000031000027945 */ /* 0x000fe80003800000 */
[----:B------:R-:W-:Y:S01]  /*44c0*/  IMAD.X R181, R181, 0x1, R8, P3 ;  /* 0x00000001b5b57824 */ /* 0x000fe200018e0608 */
[----:B------:R-:W-:-:S13]  /*44d0*/  ISETP.GE.AND P3, PT, R220, R84, PT ;  /* 0x00000054dc00720c */ /* 0x000fda0003f66270 */
[----:B-1----:R-:W-:Y:S05]  /*44e0*/  @P3 BRA `(.L_x_7324) ;  /* 0x0000000000b43947 */ /* 0x002fea0003800000 */
[----:B------:R-:W-:Y:S02]  /*44f0*/  SHF.R.U64 R95, R98, 0x10, R99 ;  /* 0x00000010625f7819 */ /* 0x000fe40000001263 */
[----:B------:R-:W-:Y:S02]  /*4500*/  SHF.R.U64 R90, R90, 0x10, R91 ;  /* 0x000000105a5a7819 */ /* 0x000fe4000000125b */
[----:B------:R-:W-:Y:S02]  /*4510*/  PRMT R95, R202, 0x5410, R95 ;  /* 0x00005410ca5f7816 */ /* 0x000fe4000000005f */
[----:B------:R-:W-:Y:S02]  /*4520*/  PRMT R90, R167, 0x5432, R90 ;  /* 0x00005432a75a7816 */ /* 0x000fe4000000005a */
[----:B------:R-:W-:Y:S02]  /*4530*/  SHF.R.U32.HI R98, RZ, 0x10, R99 ;  /* 0x00000010ff627819 */ /* 0x000fe40000011663 */
[----:B--2---:R-:W-:-:S02]  /*4540*/  LOP3.LUT R99, R45, 0xffff0000, RZ, 0xc0, !PT ;  /* 0xffff00002d637812 */ /* 0x004fc400078ec0ff */
[----:B------:R-:W-:Y:S02]  /*4550*/  LOP3.LUT R150, R95, 0xffff0000, RZ, 0xc0, !PT ;  /* 0xffff00005f967812 */ /* 0x000fe400078ec0ff */
[C---:B------:R-:W-:Y:S01]  /*4560*/  LOP3.LUT R94, R90.reuse, 0xffff0000, RZ, 0xc0, !PT ;  /* 0xffff00005a5e7812 */ /* 0x040fe200078ec0ff */
[----:B------:R-:W-:Y:S01]  /*4570*/  IMAD.U32 R90, R90, 0x10000, RZ ;  /* 0x000100005a5a7824 */ /* 0x000fe200078e00ff */
[----:B------:R-:W-:Y:S01]  /*4580*/  SHF.R.U32.HI R138, RZ, 0x10, R91 ;  /* 0x00000010ff8a7819 */ /* 0x000fe2000001165b */
[----:B------:R-:W-:Y:S02]  /*4590*/  IMAD.U32 R91, R45, 0x10000, RZ ;  /* 0x000100002d5b7824 */ /* 0x000fe400078e00ff */
[C---:B------:R-:W-:Y:S01]  /*45a0*/  FMUL.FTZ R182, R99.reuse, R150 ;  /* 0x0000009663b67220 */ /* 0x040fe20000410000 */
[-C--:B------:R-:W-:Y:S01]  /*45b0*/  FMUL.FTZ R45, R99, R94.reuse ;  /* 0x0000005e632d7220 */ /* 0x080fe20000410000 */
[----:B------:R-:W-:Y:S02]  /*45c0*/  PRMT R98, R171, 0x5432, R98 ;  /* 0x00005432ab627816 */ /* 0x000fe40000000062 */
[C---:B------:R-:W-:Y:S01]  /*45d0*/  FFMA.FTZ R94, R91.reuse, R94, -R182 ;  /* 0x0000005e5b5e7223 */ /* 0x040fe200000108b6 */
[----:B------:R-:W-:Y:S01]  /*45e0*/  FFMA.FTZ R91, R91, R150, R45 ;  /* 0x000000965b5b7223 */ /* 0x000fe2000001002d */
[----:B------:R-:W-:Y:S01]  /*45f0*/  PRMT R45, R168, 0x5432, R138 ;  /* 0x00005432a82d7816 */ /* 0x000fe2000000008a */
[----:B------:R-:W-:Y:S01]  /*4600*/  IMAD.U32 R99, R98, 0x10000, RZ ;  /* 0x0001000062637824 */ /* 0x000fe200078e00ff */
[C---:B------:R-:W-:Y:S01]  /*4610*/  LOP3.LUT R138, R46.reuse, 0xffff0000, RZ, 0xc0, !PT ;  /* 0xffff00002e8a7812 */ /* 0x040fe200078ec0ff */
[----:B------:R-:W-:Y:S01]  /*4620*/  IMAD.U32 R46, R46, 0x10000, RZ ;  /* 0x000100002e2e7824 */ /* 0x000fe200078e00ff */
[----:B------:R-:W-:Y:S01]  /*4630*/  F2FP.BF16.F32.PACK_AB R91, R91, R94 ;  /* 0x0000005e5b5b723e */ /* 0x000fe200000010ff */
[C---:B------:R-:W-:Y:S01]  /*4640*/  IMAD.U32 R139, R45.reuse, 0x10000, RZ ;  /* 0x000100002d8b7824 */ /* 0x040fe200078e00ff */
[----:B------:R-:W-:Y:S01]  /*4650*/  LOP3.LUT R45, R45, 0xffff0000, RZ, 0xc0, !PT ;  /* 0xffff00002d2d7812 */ /* 0x000fe200078ec0ff */
[----:B------:R-:W-:-:S02]  /*4660*/  FMUL.FTZ R151, R138, R99 ;  /* 0x000000638a977220 */ /* 0x000fc40000410000 */
[-C--:B------:R-:W-:Y:S02]  /*4670*/  FMUL.FTZ R138, R138, R139.reuse ;  /* 0x0000008b8a8a7220 */ /* 0x080fe40000410000 */
[C---:B------:R-:W-:Y:S02]  /*4680*/  FFMA.FTZ R151, R46.reuse, R139, -R151 ;  /* 0x0000008b2e977223 */ /* 0x040fe40000010897 */
[----:B------:R-:W-:Y:S01]  /*4690*/  FFMA.FTZ R138, R46, R99, R138 ;  /* 0x000000632e8a7223 */ /* 0x000fe2000001008a */
[----:B------:R-:W-:Y:S01]  /*46a0*/  LOP3.LUT R99, R98, 0xffff0000, RZ, 0xc0, !PT ;  /* 0xffff000062637812 */ /* 0x000fe200078ec0ff */
[C---:B------:R-:W-:Y:S01]  /*46b0*/  IMAD.U32 R98, R47.reuse, 0x10000, RZ ;  /* 0x000100002f627824 */ /* 0x040fe200078e00ff */
[----:B------:R-:W-:-:S05]  /*46c0*/  LOP3.LUT R46, R47, 0xffff0000, RZ, 0xc0, !PT ;  /* 0xffff00002f2e7812 */ /* 0x000fca00078ec0ff */
[C---:B------:R-:W-:Y:S01]  /*46d0*/  FMUL.FTZ R47, R46.reuse, R99 ;  /* 0x000000632e2f7220 */ /* 0x040fe20000410000 */
[----:B------:R-:W-:-:S03]  /*46e0*/  FMUL.FTZ R46, R46, R45 ;  /* 0x0000002d2e2e7220 */ /* 0x000fc60000410000 */
[C---:B------:R-:W-:Y:S01]  /*46f0*/  FFMA.FTZ R47, R98.reuse, R45, -R47 ;  /* 0x0000002d622f7223 */ /* 0x040fe2000001082f */
[----:B------:R-:W-:Y:S01]  /*4700*/  FFMA.FTZ R46, R98, R99, R46 ;  /* 0x00000063622e7223 */ /* 0x000fe2000001002e */
[C---:B------:R-:W-:Y:S01]  /*4710*/  LOP3.LUT R45, R44.reuse, 0xffff0000, RZ, 0xc0, !PT ;  /* 0xffff00002c2d7812 */ /* 0x040fe200078ec0ff */
[----:B------:R-:W-:Y:S02]  /*4720*/  IMAD.U32 R98, R95, 0x10000, RZ ;  /* 0x000100005f627824 */ /* 0x000fe400078e00ff */
[----:B------:R-:W-:Y:S01]  /*4730*/  IMAD.U32 R95, R44, 0x10000, RZ ;  /* 0x000100002c5f7824 */ /* 0x000fe200078e00ff */
[----:B------:R-:W-:Y:S01]  /*4740*/  F2FP.BF16.F32.PACK_AB R47, R46, R47 ;  /* 0x0000002f2e2f723e */ /* 0x000fe200000010ff */
[C---:B------:R-:W-:Y:S01]  /*4750*/  FMUL.FTZ R44, R45.reuse, R98 ;  /* 0x000000622d2c7220 */ /* 0x040fe20000410000 */
[-C--:B------:R-:W-:Y:S01]  /*4760*/  FMUL.FTZ R45, R45, R90.reuse ;  /* 0x0000005a2d2d7220 */ /* 0x080fe20000410000 */
[----:B------:R-:W-:Y:S02]  /*4770*/  F2FP.BF16.F32.PACK_AB R46, R138, R151 ;  /* 0x000000978a2e723e */ /* 0x000fe400000010ff */
[C---:B------:R-:W-:Y:S01]  /*4780*/  FFMA.FTZ R44, R95.reuse, R90, -R44 ;  /* 0x0000005a5f2c7223 */ /* 0x040fe2000001082c */
[----:B------:R-:W-:-:S05]  /*4790*/  FFMA.FTZ R45, R95, R98, R45 ;  /* 0x000000625f2d7223 */ /* 0x000fca000001002d */
[----:B------:R-:W-:Y:S01]  /*47a0*/  F2FP.BF16.F32.PACK_AB R44, R45, R44 ;  /* 0x0000002c2d2c723e */ /* 0x000fe200000010ff */
[----:B------:R-:W-:-:S07]  /*47b0*/  IMAD.MOV.U32 R45, RZ, RZ, R91 ;  /* 0x000000ffff2d7224 */ /* 0x000fce00078e005b */
.L_x_7324:
[----:B------:R-:W-:Y:S05]  /*47c0*/  BSYNC B2 ;  /* 0x0000000000027941 */ /* 0x000fea0003800000 */
.L_x_7323:
[----:B------:R-:W-:Y:S01]  /*47d0*/  ULDC.64 UR4, c[0x0][0x2e8] ;  /* 0x0000ba0000047ab9 */ /* 0x000fe20000000a00 */
[----:B------:R-:W-:Y:S01]  /*47e0*/  ULDC.64 UR6, c[0x0][0x208] ;  /* 0x0000820000067ab9 */ /* 0x000fe20000000a00 */
[----:B------:R-:W-:-:S04]  /*47f0*/  LEA R90, P3, R180, UR4, 0x1 ;  /* 0x00000004b45a7c11 */ /* 0x000fc8000f8608ff */
[----:B------:R-:W-:-:S05]  /*4800*/  LEA.HI.X R91, R180, UR5, R181, 0x1, P3 ;  /* 0x00000005b45b7c11 */ /* 0x000fca00098f0cb5 */
[----:B--2---:R2:W-:Y:S04]  /*4810*/  STG.E.128 desc[UR6][R90.64], R44 ;  /* 0x0000002c5a007986 */ /* 0x0045e8000c101d06 */
.L_x_7318:
[----:B------:R-:W-:Y:S05]  /*4820*/  BSYNC B1 ;  /* 0x0000000000017941 */ /* 0x000fea0003800000 */
.L_x_7317:
[----:B------:R-:W-:Y:S04]  /*4830*/  BSSY B1, `(.L_x_7325) ;  /* 0x000007a000017945 */ /* 0x000fe80003800000 */
[----:B------:R-:W-:Y:S05]  /*4840*/  @P4 BRA `(.L_x_7326) ;  /* 0x0000000400e04947 */ /* 0x000fea0003800000 */
[----:B--2---:R-:W-:Y:S01]  /*4850*/  IADD3 R90, P3, P4, R158, R136, R16 ;  /* 0x000000889e5a7210 */ /* 0x004fe20007c7e010 */
[----:B------:R-:W-:Y:S03]  /*4860*/  BSSY B2, `(.L_x_7327) ;  /* 0x000003c000027945 */ /* 0x000fe60003800000 */
[----:B------:R-:W-:Y:S01]  /*4870*/  IADD3.X R91, R124, R92, R17, P3, P4 ;  /* 0x0000005c7c5b7210 */ /* 0x000fe20001fe8411 */
[----:B------:R-:W-:Y:S08]  /*4880*/  @P0 BRA `(.L_x_7328) ;  /* 0x0000000000e40947 */ /* 0x000ff00003800000 */
[----:B-1----:R1:W2:Y:S01]  /*4890*/  LDS.128 R44, [R5+0x1f400] ;  /* 0x01f40000052c7984 */ /* 0x0022a20000000c00 */
[----:B------:R-:W-:Y:S01]  /*48a0*/  IADD3 R94, P3, R90, R100, RZ ;  /* 0x000000645a5e7210 */ /* 0x000fe20007f7e0ff */
[----:B------:R-:W-:Y:S04]  /*48b0*/  BSSY B3, `(.L_x_7329) ;  /* 0x0000031000037945 */ /* 0x000fe80003800000 */
[----:B------:R-:W-:Y:S01]  /*48c0*/  IMAD.X R95, R91, 0x1, R14, P3 ;  /* 0x000000015b5f7824 */ /* 0x000fe200018e060e */
[----:B------:R-:W-:-:S13]  /*48d0*/  ISETP.GE.AND P3, PT, R18, R84, PT ;  /* 0x000000541200720c */ /* 0x000fda0003f66270 */
[----:B-1----:R-:W-:Y:S05]  /*48e0*/  @P3 BRA `(.L_x_7330) ;  /* 0x0000000000b43947 */ /* 0x002fea0003800000 */
[--C-:B------:R-:W-:Y:S02]  /*48f0*/  SHF.R.U64 R86, R86, 0x10, R87.reuse ;  /* 0x0000001056567819 */ /* 0x100fe40000001257 */
[----:B------:R-:W-:Y:S02]  /*4900*/  SHF.R.U32.HI R98, RZ, 0x10, R87 ;  /* 0x00000010ff627819 */ /* 0x000fe40000011657 */
[--C-:B------:R-:W-:Y:S02]  /*4910*/  SHF.R.U64 R87, R88, 0x10, R89.reuse ;  /* 0x0000001058577819 */ /* 0x100fe40000001259 */
[----:B------:R-:W-:Y:S02]  /*4920*/  SHF.R.U32.HI R99, RZ, 0x10, R89 ;  /* 0x00000010ff637819 */ /* 0x000fe40000011659 */
[----:B------:R-:W-:Y:S01]  /*4930*/  PRMT R89, R203, 0x5410, R87 ;  /* 0x00005410cb597816 */ /* 0x000fe20000000057 */
[----:B--2---:R-:W-:Y:S01]  /*4940*/  IMAD.U32 R87, R45, 0x10000, RZ ;  /* 0x000100002d577824 */ /* 0x004fe200078e00ff */
[----:B------:R-:W-:-:S02]  /*4950*/  PRMT R86, R172, 0x5432, R86 ;  /* 0x00005432ac567816 */ /* 0x000fc40000000056 */
[----:B------:R-:W-:Y:S02]  /*4960*/  LOP3.LUT R139, R45, 0xffff0000, RZ, 0xc0, !PT ;  /* 0xffff00002d8b7812 */ /* 0x000fe400078ec0ff */
[----:B------:R-:W-:Y:S02]  /*4970*/  LOP3.LUT R138, R89, 0xffff0000, RZ, 0xc0, !PT ;  /* 0xffff0000598a7812 */ /* 0x000fe400078ec0ff */
[C---:B------:R-:W-:Y:S01]  /*4980*/  LOP3.LUT R88, R86.reuse, 0xffff0000, RZ, 0xc0, !PT ;  /* 0xffff000056587812 */ /* 0x040fe200078ec0ff */
[----:B------:R-:W-:Y:S02]  /*4990*/  IMAD.U32 R86, R86, 0x10000, RZ ;  /* 0x0001000056567824 */ /* 0x000fe400078e00ff */
[C---:B------:R-:W-:Y:S02]  /*49a0*/  FMUL.FTZ R150, R139.reuse, R138 ;  /* 0x0000008a8b967220 */ /* 0x040fe40000410000 */
[-C--:B------:R-:W-:Y:S02]  /*49b0*/  FMUL.FTZ R45, R139, R88.reuse ;  /* 0x000000588b2d7220 */ /* 0x080fe40000410000 */
[----:B------:R-:W-:-:S02]  /*49c0*/  FFMA.FTZ R88, R87, R88, -R150 ;  /* 0x0000005857587223 */ /* 0x000fc40000010896 */
[----:B------:R-:W-:Y:S01]  /*49d0*/  FFMA.FTZ R87, R87, R138, R45 ;  /* 0x0000008a57577223 */ /* 0x000fe2000001002d */
[----:B------:R-:W-:Y:S02]  /*49e0*/  PRMT R45, R166, 0x5432, R98 ;  /* 0x00005432a62d7816 */ /* 0x000fe40000000062 */
[----:B------:R-:W-:Y:S02]  /*49f0*/  PRMT R98, R204, 0x5410, R99 ;  /* 0x00005410cc627816 */ /* 0x000fe40000000063 */
[----:B------:R-:W-:Y:S01]  /*4a00*/  LOP3.LUT R138, R46, 0xffff0000, RZ, 0xc0, !PT ;  /* 0xffff00002e8a7812 */ /* 0x000fe200078ec0ff */
[C---:B------:R-:W-:Y:S01]  /*4a10*/  IMAD.U32 R139, R45.reuse, 0x10000, RZ ;  /* 0x000100002d8b7824 */ /* 0x040fe200078e00ff */
[----:B------:R-:W-:Y:S01]  /*4a20*/  LOP3.LUT R45, R45, 0xffff0000, RZ, 0xc0, !PT ;  /* 0xffff00002d2d7812 */ /* 0x000fe200078ec0ff */
[----:B------:R-:W-:Y:S01]  /*4a30*/  IMAD.U32 R99, R98, 0x10000, RZ ;  /* 0x0001000062637824 */ /* 0x000fe200078e00ff */
[----:B------:R-:W-:Y:S01]  /*4a40*/  F2FP.BF16.F32.PACK_AB R87, R87, R88 ;  /* 0x000000585757723e */ /* 0x000fe200000010ff */
[----:B------:R-:W-:-:S02]  /*4a50*/  IMAD.U32 R46, R46, 0x10000, RZ ;  /* 0x000100002e2e7824 */ /* 0x000fc400078e00ff */
[C---:B------:R-:W-:Y:S01]  /*4a60*/  FMUL.FTZ R151, R138.reuse, R99 ;  /* 0x000000638a977220 */ /* 0x040fe20000410000 */
[----:B------:R-:W-:-:S03]  /*4a70*/  FMUL.FTZ R138, R138, R139 ;  /* 0x0000008b8a8a7220 */ /* 0x000fc60000410000 */
[C---:B------:R-:W-:Y:S01]  /*4a80*/  FFMA.FTZ R151, R46.reuse, R139, -R151 ;  /* 0x0000008b2e977223 */ /* 0x040fe20000010897 */
        /* <DEDUP_REMOVED lines=19> */
.L_x_7330:
[----:B------:R-:W-:Y:S05]  /*4bc0*/  BSYNC B3 ;  /* 0x0000000000037941 */ /* 0x000fea0003800000 */
.L_x_7329:
[----:B------:R-:W-:Y:S01]  /*4bd0*/  ULDC.64 UR4, c[0x0][0x2e8] ;  /* 0x0000ba0000047ab9 */ /* 0x000fe20000000a00 */
[----:B------:R-:W-:Y:S01]  /*4be0*/  ULDC.64 UR6, c[0x0][0x208] ;  /* 0x0000820000067ab9 */ /* 0x000fe20000000a00 */
[----:B------:R-:W-:-:S04]  /*4bf0*/  LEA R86, P3, R94, UR4, 0x1 ;  /* 0x000000045e567c11 */ /* 0x000fc8000f8608ff */
[----:B------:R-:W-:-:S05]  /*4c00*/  LEA.HI.X R87, R94, UR5, R95, 0x1, P3 ;  /* 0x000000055e577c11 */ /* 0x000fca00098f0c5f */
[----:B--2---:R2:W-:Y:S04]  /*4c10*/  STG.E.128 desc[UR6][R86.64], R44 ;  /* 0x0000002c56007986 */ /* 0x0045e8000c101d06 */
.L_x_7328:
[----:B------:R-:W-:Y:S05]  /*4c20*/  BSYNC B2 ;  /* 0x0000000000027941 */ /* 0x000fea0003800000 */
.L_x_7327:
[----:B------:R-:W-:Y:S05]  /*4c30*/  @P1 BRA `(.L_x_7326) ;  /* 0x0000000000e41947 */ /* 0x000fea0003800000 */
[----:B-12---:R1:W2:Y:S01]  /*4c40*/  LDS.128 R44, [R5+0x24c00] ;  /* 0x024c0000052c7984 */ /* 0x0062a20000000c00 */
        /* <DEDUP_REMOVED lines=9> */
[C---:B--2---:R-:W-:Y:S01]  /*4ce0*/  LOP3.LUT R80, R45.reuse, 0xffff0000, RZ, 0xc0, !PT ;  /* 0xffff00002d507812 */ /* 0x044fe200078ec0ff */
[----:B------:R-:W-:Y:S01]  /*4cf0*/  IMAD.U32 R45, R45, 0x10000, RZ ;  /* 0x000100002d2d7824 */ /* 0x000fe200078e00ff */
[C---:B------:R-:W-:Y:S01]  /*4d00*/  LOP3.LUT R89, R82.reuse, 0xffff0000, RZ, 0xc0, !PT ;  /* 0xffff000052597812 */ /* 0x040fe200078ec0ff */
[----:B------:R-:W-:Y:S01]  /*4d10*/  IMAD.U32 R82, R82, 0x10000, RZ ;  /* 0x0001000052527824 */ /* 0x000fe200078e00ff */
[C---:B------:R-:W-:Y:S01]  /*4d20*/  LOP3.LUT R87, R86.reuse, 0xffff0000, RZ, 0xc0, !PT ;  /* 0xffff000056577812 */ /* 0x040fe200078ec0ff */
[----:B------:R-:W-:Y:S01]  /*4d30*/  IMAD.U32 R86, R86, 0x10000, RZ ;  /* 0x0001000056567824 */ /* 0x000fe200078e00ff */
[----:B------:R-:W-:Y:S01]  /*4d40*/  SHF.R.U32.HI R83, RZ, 0x10, R83 ;  /* 0x00000010ff537819 */ /* 0x000fe20000011653 */
[C---:B------:R-:W-:Y:S01]  /*4d50*/  FMUL.FTZ R88, R80.reuse, R89 ;  /* 0x0000005950587220 */ /* 0x040fe20000410000 */
[----:B------:R-:W-:Y:S01]  /*4d60*/  SHF.R.U32.HI R81, RZ, 0x10, R81 ;  /* 0x00000010ff517819 */ /* 0x000fe20000011651 */
[-C--:B------:R-:W-:Y:S01]  /*4d70*/  FMUL.FTZ R80, R80, R87.reuse ;  /* 0x0000005750507220 */ /* 0x080fe20000410000 */
[----:B------:R-:W-:Y:S01]  /*4d80*/  PRMT R186, R186, 0x5410, R83 ;  /* 0x00005410baba7816 */ /* 0x000fe20000000053 */
[C---:B------:R-:W-:Y:S01]  /*4d90*/  FFMA.FTZ R88, R45.reuse, R87, -R88 ;  /* 0x000000572d587223 */ /* 0x040fe20000010858 */
[----:B------:R-:W-:Y:S01]  /*4da0*/  PRMT R172, R172, 0x5410, R81 ;  /* 0x00005410acac7816 */ /* 0x000fe20000000051 */
[----:B------:R-:W-:Y:S01]  /*4db0*/  FFMA.FTZ R45, R45, R89, R80 ;  /* 0x000000592d2d7223 */ /* 0x000fe20000010050 */
[----:B------:R-:W-:Y:S01]  /*4dc0*/  LOP3.LUT R80, R46, 0xffff0000, RZ, 0xc0, !PT ;  /* 0xffff00002e507812 */ /* 0x000fe200078ec0ff */
[C---:B------:R-:W-:Y:S01]  /*4dd0*/  IMAD.U32 R83, R186.reuse, 0x10000, RZ ;  /* 0x00010000ba537824 */ /* 0x040fe200078e00ff */
[----:B------:R-:W-:Y:S01]  /*4de0*/  LOP3.LUT R186, R186, 0xffff0000, RZ, 0xc0, !PT ;  /* 0xffff0000baba7812 */ /* 0x000fe200078ec0ff */
[C---:B------:R-:W-:Y:S01]  /*4df0*/  IMAD.U32 R81, R172.reuse, 0x10000, RZ ;  /* 0x00010000ac517824 */ /* 0x040fe200078e00ff */
[----:B------:R-:W-:Y:S01]  /*4e00*/  LOP3.LUT R172, R172, 0xffff0000, RZ, 0xc0, !PT ;  /* 0xffff0000acac7812 */ /* 0x000fe200078ec0ff */
[----:B------:R-:W-:Y:S01]  /*4e10*/  IMAD.U32 R87, R46, 0x10000, RZ ;  /* 0x000100002e577824 */ /* 0x000fe200078e00ff */
[C---:B------:R-:W-:Y:S01]  /*4e20*/  LOP3.LUT R46, R47.reuse, 0xffff0000, RZ, 0xc0, !PT ;  /* 0xffff00002f2e7812 */ /* 0x040fe200078ec0ff */
[----:B------:R-:W-:-:S02]  /*4e30*/  IMAD.U32 R89, R47, 0x10000, RZ ;  /* 0x000100002f597824 */ /* 0x000fc400078e00ff */
[----:B------:R-:W-:Y:S01]  /*4e40*/  FMUL.FTZ R94, R80, R83 ;  /* 0x00000053505e7220 */ /* 0x000fe20000410000 */
[----:B------:R-:W-:Y:S02]  /*4e50*/  IMAD.U32 R47, R44, 0x10000, RZ ;  /* 0x000100002c2f7824 */ /* 0x000fe400078e00ff */
[-C--:B------:R-:W-:Y:S01]  /*4e60*/  FMUL.FTZ R80, R80, R81.reuse ;  /* 0x0000005150507220 */ /* 0x080fe20000410000 */
[----:B------:R-:W-:Y:S01]  /*4e70*/  LOP3.LUT R44, R44, 0xffff0000, RZ, 0xc0, !PT ;  /* 0xffff00002c2c7812 */ /* 0x000fe200078ec0ff */
[C---:B------:R-:W-:Y:S01]  /*4e80*/  FFMA.FTZ R94, R87.reuse, R81, -R94 ;  /* 0x00000051575e7223 */ /* 0x040fe2000001085e */
[C---:B------:R-:W-:Y:S01]  /*4e90*/  FMUL.FTZ R81, R46.reuse, R172 ;  /* 0x000000ac2e517220 */ /* 0x040fe20000410000 */
[----:B------:R-:W-:Y:S01]  /*4ea0*/  FFMA.FTZ R83, R87, R83, R80 ;  /* 0x0000005357537223 */ /* 0x000fe20000010050 */
[----:B------:R-:W-:Y:S01]  /*4eb0*/  FMUL.FTZ R80, R46, R186 ;  /* 0x000000ba2e507220 */ /* 0x000fe20000410000 */
[C---:B------:R-:W-:Y:S01]  /*4ec0*/  FMUL.FTZ R46, R44.reuse, R82 ;  /* 0x000000522c2e7220 */ /* 0x040fe20000410000 */
[----:B------:R-:W-:Y:S01]  /*4ed0*/  FMUL.FTZ R87, R44, R86 ;  /* 0x000000562c577220 */ /* 0x000fe20000410000 */
[C---:B------:R-:W-:Y:S01]  /*4ee0*/  FFMA.FTZ R81, R89.reuse, R186, R81 ;  /* 0x000000ba59517223 */ /* 0x040fe20000010051 */
[----:B------:R-:W-:Y:S01]  /*4ef0*/  FFMA.FTZ R80, R89, R172, -R80 ;  /* 0x000000ac59507223 */ /* 0x000fe20000010850 */
[C---:B------:R-:W-:Y:S01]  /*4f00*/  FFMA.FTZ R46, R47.reuse, R86, -R46 ;  /* 0x000000562f2e7223 */ /* 0x040fe2000001082e */
[----:B------:R-:W-:Y:S01]  /*4f10*/  FFMA.FTZ R87, R47, R82, R87 ;  /* 0x000000522f577223 */ /* 0x000fe20000010057 */
[----:B------:R-:W-:-:S02]  /*4f20*/  F2FP.BF16.F32.PACK_AB R94, R83, R94 ;  /* 0x0000005e535e723e */ /* 0x000fc400000010ff */
[----:B------:R-:W-:Y:S02]  /*4f30*/  F2FP.BF16.F32.PACK_AB R45, R45, R88 ;  /* 0x000000582d2d723e */ /* 0x000fe400000010ff */
[----:B------:R-:W-:Y:S01]  /*4f40*/  F2FP.BF16.F32.PACK_AB R44, R87, R46 ;  /* 0x0000002e572c723e */ /* 0x000fe200000010ff */
[----:B------:R-:W-:Y:S01]  /*4f50*/  IMAD.MOV.U32 R46, RZ, RZ, R94 ;  /* 0x000000ffff2e7224 */ /* 0x000fe200078e005e */
[----:B------:R-:W-:-:S07]  /*4f60*/  F2FP.BF16.F32.PACK_AB R47, R81, R80 ;  /* 0x00000050512f723e */ /* 0x000fce00000010ff */
.L_x_7332:
[----:B------:R-:W-:Y:S05]  /*4f70*/  BSYNC B2 ;  /* 0x0000000000027941 */ /* 0x000fea0003800000 */
.L_x_7331:
[----:B------:R-:W-:Y:S01]  /*4f80*/  ULDC.64 UR4, c[0x0][0x2e8] ;  /* 0x0000ba0000047ab9 */ /* 0x000fe20000000a00 */
[----:B------:R-:W-:Y:S01]  /*4f90*/  ULDC.64 UR6, c[0x0][0x208] ;  /* 0x0000820000067ab9 */ /* 0x000fe20000000a00 */
[----:B------:R-:W-:-:S04]  /*4fa0*/  LEA R80, P3, R90, UR4, 0x1 ;  /* 0x000000045a507c11 */ /* 0x000fc8000f8608ff */
[----:B------:R-:W-:-:S05]  /*4fb0*/  LEA.HI.X R81, R90, UR5, R91, 0x1, P3 ;  /* 0x000000055a517c11 */ /* 0x000fca00098f0c5b */
[----:B--2---:R3:W-:Y:S04]  /*4fc0*/  STG.E.128 desc[UR6][R80.64], R44 ;  /* 0x0000002c50007986 */ /* 0x0047e8000c101d06 */
.L_x_7326:
[----:B------:R-:W-:Y:S05]  /*4fd0*/  BSYNC B1 ;  /* 0x0000000000017941 */ /* 0x000fea0003800000 */
.L_x_7325:
[----:B--2---:R-:W2:Y:S01]  /*4fe0*/  LDL R91, [R1+0x4] ;  /* 0x00000400015b7983 */ /* 0x004ea20000100800 */
[----:B------:R-:W-:Y:S01]  /*4ff0*/  BSSY B1, `(.L_x_7333) ;  /* 0x000007a000017945 */ /* 0x000fe20003800000 */
[----:B--2---:R-:W-:-:S13]  /*5000*/  LOP3.LUT P3, RZ, R91, 0x4, RZ, 0xc0, !PT ;  /* 0x000000045bff7812 */ /* 0x004fda000786c0ff */
[----:B------:R-:W-:Y:S05]  /*5010*/  @P3 BRA `(.L_x_7334) ;  /* 0x0000000400dc3947 */ /* 0x000fea0003800000 */
[----:B---3--:R-:W-:Y:S01]  /*5020*/  IADD3 R80, P3, P4, R126, R136, R16 ;  /* 0x000000887e507210 */ /* 0x008fe20007c7e010 */
        /* <DEDUP_REMOVED lines=9> */
[----:B------:R-:W-:Y:S01]  /*50c0*/  SHF.R.U64 R87, R78, 0x10, R79 ;  /* 0x000000104e577819 */ /* 0x000fe2000000124f */
[----:B--2---:R-:W-:Y:S01]  /*50d0*/  IMAD.U32 R88, R45, 0x10000, RZ ;  /* 0x000100002d587824 */ /* 0x004fe200078e00ff */
[----:B------:R-:W-:Y:S02]  /*50e0*/  SHF.R.U64 R86, R76, 0x10, R77 ;  /* 0x000000104c567819 */ /* 0x000fe4000000124d */
[----:B------:R-:W-:Y:S02]  /*50f0*/  SHF.R.U32.HI R78, RZ, 0x10, R79 ;  /* 0x00000010ff4e7819 */ /* 0x000fe4000001164f */
[----:B------:R-:W-:Y:S01]  /*5100*/  SHF.R.U32.HI R89, RZ, 0x10, R77 ;  /* 0x00000010ff597819 */ /* 0x000fe2000001164d */
[----:B------:R-:W-:Y:S01]  /*5110*/  IMAD.U32 R77, R46, 0x10000, RZ ;  /* 0x000100002e4d7824 */ /* 0x000fe200078e00ff */
[----:B------:R-:W-:Y:S02]  /*5120*/  PRMT R200, R200, 0x5410, R87 ;  /* 0x00005410c8c87816 */ /* 0x000fe40000000057 */
[----:B------:R-:W-:-:S02]  /*5130*/  PRMT R169, R169, 0x5410, R86 ;  /* 0x00005410a9a97816 */ /* 0x000fc40000000056 */
[----:B------:R-:W-:Y:S01]  /*5140*/  PRMT R201, R201, 0x5410, R78 ;  /* 0x00005410c9c97816 */ /* 0x000fe2000000004e */
[----:B------:R-:W-:Y:S01]  /*5150*/  IMAD.U32 R78, R44, 0x10000, RZ ;  /* 0x000100002c4e7824 */ /* 0x000fe200078e00ff */
[----:B------:R-:W-:Y:S02]  /*5160*/  PRMT R168, R168, 0x5410, R89 ;  /* 0x00005410a8a87816 */ /* 0x000fe40000000059 */
[----:B------:R-:W-:Y:S01]  /*5170*/  LOP3.LUT R45, R45, 0xffff0000, RZ, 0xc0, !PT ;  /* 0xffff00002d2d7812 */ /* 0x000fe200078ec0ff */
[----:B------:R-:W-:Y:S01]  /*5180*/  IMAD.U32 R79, R201, 0x10000, RZ ;  /* 0x00010000c94f7824 */ /* 0x000fe200078e00ff */
[----:B------:R-:W-:Y:S01]  /*5190*/  LOP3.LUT R90, R200, 0xffff0000, RZ, 0xc0, !PT ;  /* 0xffff0000c85a7812 */ /* 0x000fe200078ec0ff */
[----:B------:R-:W-:Y:S01]  /*51a0*/  IMAD.U32 R86, R168, 0x10000, RZ ;  /* 0x00010000a8567824 */ /* 0x000fe200078e00ff */
[C---:B------:R-:W-:Y:S01]  /*51b0*/  LOP3.LUT R87, R169.reuse, 0xffff0000, RZ, 0xc0, !PT ;  /* 0xffff0000a9577812 */ /* 0x040fe200078ec0ff */
[----:B------:R-:W-:Y:S01]  /*51c0*/  IMAD.U32 R169, R169, 0x10000, RZ ;  /* 0x00010000a9a97824 */ /* 0x000fe200078e00ff */
[----:B------:R-:W-:Y:S01]  /*51d0*/  LOP3.LUT R46, R46, 0xffff0000, RZ, 0xc0, !PT ;  /* 0xffff00002e2e7812 */ /* 0x000fe200078ec0ff */
[----:B------:R-:W-:Y:S01]  /*51e0*/  FMUL.FTZ R89, R45, R90 ;  /* 0x0000005a2d597220 */ /* 0x000fe20000410000 */
[----:B------:R-:W-:Y:S01]  /*51f0*/  LOP3.LUT R76, R47, 0xffff0000, RZ, 0xc0, !PT ;  /* 0xffff00002f4c7812 */ /* 0x000fe200078ec0ff */
[----:B------:R-:W-:Y:S01]  /*5200*/  FMUL.FTZ R45, R45, R87 ;  /* 0x000000572d2d7220 */ /* 0x000fe20000410000 */
[----:B------:R-:W-:Y:S01]  /*5210*/  LOP3.LUT R201, R201, 0xffff0000, RZ, 0xc0, !PT ;  /* 0xffff0000c9c97812 */ /* 0x000fe200078ec0ff */
[----:B------:R-:W-:Y:S01]  /*5220*/  FMUL.FTZ R94, R46, R79 ;  /* 0x0000004f2e5e7220 */ /* 0x000fe20000410000 */
[----:B------:R-:W-:Y:S01]  /*5230*/  FFMA.FTZ R89, R88, R87, -R89 ;  /* 0x0000005758597223 */ /* 0x000fe20000010859 */
[----:B------:R-:W-:Y:S01]  /*5240*/  FMUL.FTZ R46, R46, R86 ;  /* 0x000000562e2e7220 */ /* 0x000fe20000410000 */
[----:B------:R-:W-:Y:S01]  /*5250*/  LOP3.LUT R44, R44, 0xffff0000, RZ, 0xc0, !PT ;  /* 0xffff00002c2c7812 */ /* 0x000fe200078ec0ff */
[----:B------:R-:W-:Y:S01]  /*5260*/  FFMA.FTZ R88, R88, R90, R45 ;  /* 0x0000005a58587223 */ /* 0x000fe2000001002d */
[----:B------:R-:W-:Y:S01]  /*5270*/  LOP3.LUT R168, R168, 0xffff0000, RZ, 0xc0, !PT ;  /* 0xffff0000a8a87812 */ /* 0x000fe200078ec0ff */
[----:B------:R-:W-:-:S02]  /*5280*/  IMAD.U32 R45, R200, 0x10000, RZ ;  /* 0x00010000c82d7824 */ /* 0x000fc400078e00ff */
[C---:B------:R-:W-:Y:S01]  /*5290*/  FFMA.FTZ R94, R77.reuse, R86, -R94 ;  /* 0x000000564d5e7223 */ /* 0x040fe2000001085e */
[----:B------:R-:W-:Y:S01]  /*52a0*/  FFMA.FTZ R77, R77, R79, R46 ;  /* 0x0000004f4d4d7223 */ /* 0x000fe2000001002e */
[----:B------:R-:W-:Y:S02]  /*52b0*/  IMAD.U32 R47, R47, 0x10000, RZ ;  /* 0x000100002f2f7824 */ /* 0x000fe400078e00ff */
        /* <DEDUP_REMOVED lines=12> */
.L_x_7338:
[----:B------:R-:W-:Y:S05]  /*5380*/  BSYNC B3 ;  /* 0x0000000000037941 */ /* 0x000fea0003800000 */
.L_x_7337:
[----:B------:R-:W-:Y:S01]  /*5390*/  ULDC.64 UR4, c[0x0][0x2e8] ;  /* 0x0000ba0000047ab9 */ /* 0x000fe20000000a00 */
[----:B------:R-:W-:Y:S01]  /*53a0*/  ULDC.64 UR6, c[0x0][0x208] ;  /* 0x0000820000067ab9 */ /* 0x000fe20000000a00 */
[----:B------:R-:W-:-:S04]  /*53b0*/  LEA R76, P3, R82, UR4, 0x1 ;  /* 0x00000004524c7c11 */ /* 0x000fc8000f8608ff */
[----:B------:R-:W-:-:S05]  /*53c0*/  LEA.HI.X R77, R82, UR5, R83, 0x1, P3 ;  /* 0x00000005524d7c11 */ /* 0x000fca00098f0c53 */
[----:B--2---:R2:W-:Y:S04]  /*53d0*/  STG.E.128 desc[UR6][R76.64], R44 ;  /* 0x0000002c4c007986 */ /* 0x0045e8000c101d06 */
.L_x_7336:
[----:B------:R-:W-:Y:S05]  /*53e0*/  BSYNC B2 ;  /* 0x0000000000027941 */ /* 0x000fea0003800000 */
.L_x_7335:
[----:B------:R-:W-:Y:S05]  /*53f0*/  @P1 BRA `(.L_x_7334) ;  /* 0x0000000000e41947 */ /* 0x000fea0003800000 */
[----:B-12---:R1:W2:Y:S01]  /*5400*/  LDS.128 R44, [R5+0x25c00] ;  /* 0x025c0000052c7984 */ /* 0x0062a20000000c00 */
[----:B------:R-:W-:Y:S01]  /*5410*/  IADD3 R80, P3, R80, R13, RZ ;  /* 0x0000000d50507210 */ /* 0x000fe20007f7e0ff */
[----:B------:R-:W-:Y:S04]  /*5420*/  BSSY B2, `(.L_x_7339) ;  /* 0x0000031000027945 */ /* 0x000fe80003800000 */
[----:B------:R-:W-:Y:S01]  /*5430*/  IMAD.X R81, R81, 0x1, R8, P3 ;  /* 0x0000000151517824 */ /* 0x000fe200018e0608 */
[----:B------:R-:W-:-:S13]  /*5440*/  ISETP.GE.AND P3, PT, R220, R84, PT ;  /* 0x00000054dc00720c */ /* 0x000fda0003f66270 */
        /* <DEDUP_REMOVED lines=30> */
[----:B------:R-:W-:Y:S02]  /*5630*/  IMAD.U32 R74, R93, 0x10000, RZ ;  /* 0x000100005d4a7824 */ /* 0x000fe400078e00ff */
        /* <DEDUP_REMOVED lines=15> */
.L_x_7340:
[----:B------:R-:W-:Y:S05]  /*5730*/  BSYNC B2 ;  /* 0x0000000000027941 */ /* 0x000fea0003800000 */
.L_x_7339:
[----:B------:R-:W-:Y:S01]  /*5740*/  ULDC.64 UR4, c[0x0][0x2e8] ;  /* 0x0000ba0000047ab9 */ /* 0x000fe20000000a00 */
[----:B------:R-:W-:Y:S01]  /*5750*/  ULDC.64 UR6, c[0x0][0x208] ;  /* 0x0000820000067ab9 */ /* 0x000fe20000000a00 */
[----:B------:R-:W-:-:S04]  /*5760*/  LEA R72, P3, R80, UR4, 0x1 ;  /* 0x0000000450487c11 */ /* 0x000fc8000f8608ff */
[----:B------:R-:W-:-:S05]  /*5770*/  LEA.HI.X R73, R80, UR5, R81, 0x1, P3 ;  /* 0x0000000550497c11 */ /* 0x000fca00098f0c51 */
[----:B--2---:R4:W-:Y:S04]  /*5780*/  STG.E.128 desc[UR6][R72.64], R44 ;  /* 0x0000002c48007986 */ /* 0x0049e8000c101d06 */
.L_x_7334:
[----:B------:R-:W-:Y:S05]  /*5790*/  BSYNC B1 ;  /* 0x0000000000017941 */ /* 0x000fea0003800000 */
.L_x_7333:
[----:B------:R-:W-:Y:S01]  /*57a0*/  LOP3.LUT P3, RZ, R91, 0x8, RZ, 0xc0, !PT ;  /* 0x000000085bff7812 */ /* 0x000fe2000786c0ff */
[----:B------:R-:W-:-:S12]  /*57b0*/  BSSY B1, `(.L_x_7341) ;  /* 0x000007b000017945 */ /* 0x000fd80003800000 */
[----:B------:R-:W-:Y:S05]  /*57c0*/  @P3 BRA `(.L_x_7342) ;  /* 0x0000000400e43947 */ /* 0x000fea0003800000 */
[----:B----4-:R-:W-:Y:S01]  /*57d0*/  IADD3 R72, P3, P4, R128, R136, R16 ;  /* 0x0000008880487210 */ /* 0x010fe20007c7e010 */
[----:B------:R-:W-:Y:S03]  /*57e0*/  BSSY B2, `(.L_x_7343) ;  /* 0x000003c000027945 */ /* 0x000fe60003800000 */
[----:B------:R-:W-:Y:S01]  /*57f0*/  IADD3.X R73, R127, R92, R17, P3, P4 ;  /* 0x0000005c7f497210 */ /* 0x000fe20001fe8411 */
[----:B------:R-:W-:Y:S08]  /*5800*/  @P0 BRA `(.L_x_7344) ;  /* 0x0000000000e40947 */ /* 0x000ff00003800000 */
[----:B-123--:R1:W2:Y:S01]  /*5810*/  LDS.128 R44, [R5+0x21400] ;  /* 0x02140000052c7984 */ /* 0x00e2a20000000c00 */
        /* <DEDUP_REMOVED lines=50> */
.L_x_7346:
[----:B------:R-:W-:Y:S05]  /*5b40*/  BSYNC B3 ;  /* 0x0000000000037941 */ /* 0x000fea0003800000 */
.L_x_7345:
[----:B------:R-:W-:Y:S01]  /*5b50*/  ULDC.64 UR4, c[0x0][0x2e8] ;  /* 0x0000ba0000047ab9 */ /* 0x000fe20000000a00 */
[----:B------:R-:W-:Y:S01]  /*5b60*/  ULDC.64 UR6, c[0x0][0x208] ;  /* 0x0000820000067ab9 */ /* 0x000fe20000000a00 */
[----:B------:R-:W-:-:S04]  /*5b70*/  LEA R68, P3, R74, UR4, 0x1 ;  /* 0x000000044a447c11 */ /* 0x000fc8000f8608ff */
[----:B------:R-:W-:-:S05]  /*5b80*/  LEA.HI.X R69, R74, UR5, R75, 0x1, P3 ;  /* 0x000000054a457c11 */ /* 0x000fca00098f0c4b */
[----:B--2---:R4:W-:Y:S04]  /*5b90*/  STG.E.128 desc[UR6][R68.64], R44 ;  /* 0x0000002c44007986 */ /* 0x0049e8000c101d06 */
.L_x_7344:
[----:B------:R-:W-:Y:S05]  /*5ba0*/  BSYNC B2 ;  /* 0x0000000000027941 */ /* 0x000fea0003800000 */
.L_x_7343:
[----:B------:R-:W-:Y:S05]  /*5bb0*/  @P1 BRA `(.L_x_7342) ;  /* 0x0000000000e81947 */ /* 0x000fea0003800000 */
[----:B-1234-:R1:W2:Y:S01]  /*5bc0*/  LDS.128 R44, [R5+0x26c00] ;  /* 0x026c0000052c7984 */ /* 0x01e2a20000000c00 */
[----:B------:R-:W-:Y:S01]  /*5bd0*/  IADD3 R72, P3, R72, R13, RZ ;  /* 0x0000000d48487210 */ /* 0x000fe20007f7e0ff */
[----:B------:R-:W-:Y:S04]  /*5be0*/  BSSY B2, `(.L_x_7347) ;  /* 0x0000032000027945 */ /* 0x000fe80003800000 */
[----:B------:R-:W-:Y:S01]  /*5bf0*/  IMAD.X R73, R73, 0x1, R8, P3 ;  /* 0x0000000149497824 */ /* 0x000fe200018e0608 */
[----:B------:R-:W-:-:S13]  /*5c00*/  ISETP.GE.AND P3, PT, R220, R84, PT ;  /* 0x00000054dc00720c */ /* 0x000fda0003f66270 */
        /* <DEDUP_REMOVED lines=47> */
.L_x_7348:
[----:B------:R-:W-:Y:S05]  /*5f00*/  BSYNC B2 ;  /* 0x0000000000027941 */ /* 0x000fea0003800000 */
.L_x_7347:
[----:B------:R-:W-:Y:S01]  /*5f10*/  ULDC.64 UR4, c[0x0][0x2e8] ;  /* 0x0000ba0000047ab9 */ /* 0x000fe20000000a00 */
[----:B------:R-:W-:Y:S01]  /*5f20*/  ULDC.64 UR6, c[0x0][0x208] ;  /* 0x0000820000067ab9 */ /* 0x000fe20000000a00 */
[----:B------:R-:W-:-:S04]  /*5f30*/  LEA R64, P3, R72, UR4, 0x1 ;  /* 0x0000000448407c11 */ /* 0x000fc8000f8608ff */
[----:B------:R-:W-:-:S05]  /*5f40*/  LEA.HI.X R65, R72, UR5, R73, 0x1, P3 ;  /* 0x0000000548417c11 */ /* 0x000fca00098f0c49 */
[----:B--2---:R1:W-:Y:S04]  /*5f50*/  STG.E.128 desc[UR6][R64.64], R44 ;  /* 0x0000002c40007986 */ /* 0x0043e8000c101d06 */
.L_x_7342:
[----:B------:R-:W-:Y:S05]  /*5f60*/  BSYNC B1 ;  /* 0x0000000000017941 */ /* 0x000fea0003800000 */
.L_x_7341:
[----:B------:R-:W-:Y:S01]  /*5f70*/  LOP3.LUT P3, RZ, R91, 0x2, RZ, 0xc0, !PT ;  /* 0x000000025bff7812 */ /* 0x000fe2000786c0ff */
[----:B------:R-:W-:-:S12]  /*5f80*/  BSSY B1, `(.L_x_7349) ;  /* 0x000007c000017945 */ /* 0x000fd80003800000 */
[----:B------:R-:W-:Y:S05]  /*5f90*/  @P3 BRA `(.L_x_7350) ;  /* 0x0000000400e83947 */ /* 0x000fea0003800000 */
[----:B-1----:R-:W-:Y:S01]  /*5fa0*/  IADD3 R64, P3, P4, R130, R136, R16 ;  /* 0x0000008882407210 */ /* 0x002fe20007c7e010 */
[----:B------:R-:W-:Y:S03]  /*5fb0*/  BSSY B2, `(.L_x_7351) ;  /* 0x000003d000027945 */ /* 0x000fe60003800000 */
[----:B------:R-:W-:Y:S01]  /*5fc0*/  IADD3.X R65, R129, R92, R17, P3, P4 ;  /* 0x0000005c81417210 */ /* 0x000fe20001fe8411 */
[----:B------:R-:W-:Y:S08]  /*5fd0*/  @P0 BRA `(.L_x_7352) ;  /* 0x0000000000e80947 */ /* 0x000ff00003800000 */
[----:B--234-:R1:W2:Y:S01]  /*5fe0*/  LDS.128 R44, [R5+0x22400] ;  /* 0x02240000052c7984 */ /* 0x01c2a20000000c00 */
        /* <DEDUP_REMOVED lines=9> */
[----:B------:R-:W-:Y:S02]  /*6080*/  PRMT R191, R191, 0x5410, R68 ;  /* 0x00005410bfbf7816 */ /* 0x000fe40000000044 */
[----:B------:R-:W-:Y:S01]  /*6090*/  SHF.R.U64 R72, R60, 0x10, R61 ;  /* 0x000000103c487819 */ /* 0x000fe2000000123d */
[----:B------:R-:W-:Y:S01]  /*60a0*/  IMAD.U32 R60, R46, 0x10000, RZ ;  /* 0x000100002e3c7824 */ /* 0x000fe200078e00ff */
        /* <DEDUP_REMOVED lines=39> */
.L_x_7354:
[----:B------:R-:W-:Y:S05]  /*6320*/  BSYNC B3 ;  /* 0x0000000000037941 */ /* 0x000fea0003800000 */
.L_x_7353:
[----:B------:R-:W-:Y:S01]  /*6330*/  ULDC.64 UR4, c[0x0][0x2e8] ;  /* 0x0000ba0000047ab9 */ /* 0x000fe20000000a00 */
[----:B------:R-:W-:Y:S01]  /*6340*/  ULDC.64 UR6, c[0x0][0x208] ;  /* 0x0000820000067ab9 */ /* 0x000fe20000000a00 */
[----:B------:R-:W-:-:S04]  /*6350*/  LEA R60, P3, R66, UR4, 0x1 ;  /* 0x00000004423c7c11 */ /* 0x000fc8000f8608ff */
[----:B------:R-:W-:-:S05]  /*6360*/  LEA.HI.X R61, R66, UR5, R67, 0x1, P3 ;  /* 0x00000005423d7c11 */ /* 0x000fca00098f0c43 */
[----:B--2---:R1:W-:Y:S04]  /*6370*/  STG.E.128 desc[UR6][R60.64], R44 ;  /* 0x0000002c3c007986 */ /* 0x0043e8000c101d06 */
.L_x_7352:
[----:B------:R-:W-:Y:S05]  /*6380*/  BSYNC B2 ;  /* 0x0000000000027941 */ /* 0x000fea0003800000 */
.L_x_7351:
[----:B------:R-:W-:Y:S05]  /*6390*/  @P1 BRA `(.L_x_7350) ;  /* 0x0000000000e81947 */ /* 0x000fea0003800000 */
[----:B-1234-:R1:W2:Y:S01]  /*63a0*/  LDS.128 R44, [R5+0x27c00] ;  /* 0x027c0000052c7984 */ /* 0x01e2a20000000c00 */
[----:B------:R-:W-:Y:S01]  /*63b0*/  IADD3 R64, P3, R64, R13, RZ ;  /* 0x0000000d40407210 */ /* 0x000fe20007f7e0ff */
[----:B------:R-:W-:Y:S04]  /*63c0*/  BSSY B2, `(.L_x_7355) ;  /* 0x0000032000027945 */ /* 0x000fe80003800000 */
[----:B------:R-:W-:Y:S01]  /*63d0*/  IMAD.X R69, R65, 0x1, R8, P3 ;  /* 0x0000000141457824 */ /* 0x000fe200018e0608 */
[----:B------:R-:W-:-:S13]  /*63e0*/  ISETP.GE.AND P3, PT, R220, R84, PT ;  /* 0x00000054dc00720c */ /* 0x000fda0003f66270 */
        /* <DEDUP_REMOVED lines=47> */
.L_x_7356:
[----:B------:R-:W-:Y:S05]  /*66e0*/  BSYNC B2 ;  /* 0x0000000000027941 */ /* 0x000fea0003800000 */
.L_x_7355:
[----:B------:R-:W-:Y:S01]  /*66f0*/  ULDC.64 UR4, c[0x0][0x2e8] ;  /* 0x0000ba0000047ab9 */ /* 0x000fe20000000a00 */
[----:B------:R-:W-:Y:S01]  /*6700*/  ULDC.64 UR6, c[0x0][0x208] ;  /* 0x0000820000067ab9 */ /* 0x000fe20000000a00 */
[----:B------:R-:W-:-:S04]  /*6710*/  LEA R56, P3, R64, UR4, 0x1 ;  /* 0x0000000440387c11 */ /* 0x000fc8000f8608ff */
[----:B------:R-:W-:-:S05]  /*6720*/  LEA.HI.X R57, R64, UR5, R69, 0x1, P3 ;  /* 0x0000000540397c11 */ /* 0x000fca00098f0c45 */
[----:B--2---:R1:W-:Y:S04]  /*6730*/  STG.E.128 desc[UR6][R56.64], R44 ;  /* 0x0000002c38007986 */ /* 0x0043e8000c101d06 */
.L_x_7350:
[----:B------:R-:W-:Y:S05]  /*6740*/  BSYNC B1 ;  /* 0x0000000000017941 */ /* 0x000fea0003800000 */
.L_x_7349:
[----:B------:R-:W-:Y:S05]  /*6750*/  @P5 BRA `(.L_x_7357) ;  /* 0x0000005400985947 */ /* 0x000fea0003800000 */
[----:B------:R-:W-:Y:S01]  /*6760*/  IADD3 R136, P3, P4, R134, R136, R16 ;  /* 0x0000008886887210 */ /* 0x000fe20007c7e010 */
[----:B------:R-:W-:Y:S03]  /*6770*/  BSSY B1, `(.L_x_7358) ;  /* 0x000003d000017945 */ /* 0x000fe60003800000 */
[----:B-1----:R-:W-:Y:S01]  /*6780*/  IADD3.X R57, R133, R92, R17, P3, P4 ;  /* 0x0000005c85397210 */ /* 0x002fe20001fe8411 */
[----:B------:R-:W-:Y:S08]  /*6790*/  @P0 BRA `(.L_x_7359) ;  /* 0x0000000000e80947 */ /* 0x000ff00003800000 */
[----:B--234-:R1:W2:Y:S01]  /*67a0*/  LDS.128 R44, [R5+0x23400] ;  /* 0x02340000052c7984 */ /* 0x01c2a20000000c00 */
[----:B------:R-:W-:Y:S01]  /*67b0*/  ISETP.GE.AND P4, PT, R18, R84, PT ;  /* 0x000000541200720c */ /* 0x000fe20003f86270 */
[----:B------:R-:W-:Y:S01]  /*67c0*/  BSSY B2, `(.L_x_7360) ;  /* 0x0000031000027945 */ /* 0x000fe20003800000 */
[----:B------:R-:W-:-:S11]  /*67d0*/  IADD3 R63, P3, R136, R100, RZ ;  /* 0x00000064883f7210 */ /* 0x000fd60007f7e0ff */
        /* <DEDUP_REMOVED lines=15> */
[C---:B------:R-:W-:Y:S01]  /*68d0*/  LOP3.LUT R59, R174.reuse, 0xffff0000, RZ, 0xc0, !PT ;  /* 0xffff0000ae3b7812 */ /* 0x040fe200078ec0ff */
[----:B------:R-:W-:Y:S01]  /*68e0*/  IMAD.U32 R174, R174, 0x10000, RZ ;  /* 0x00010000aeae7824 */ /* 0x000fe200078e00ff */
[C---:B------:R-:W-:Y:S01]  /*68f0*/  LOP3.LUT R56, R176.reuse, 0xffff0000, RZ, 0xc0, !PT ;  /* 0xffff0000b0387812 */ /* 0x040fe200078ec0ff */
[----:B------:R-:W-:Y:S01]  /*6900*/  IMAD.U32 R176, R176, 0x10000, RZ ;  /* 0x00010000b0b07824 */ /* 0x000fe200078e00ff */
[----:B------:R-:W-:Y:S01]  /*6910*/  LOP3.LUT R53, R46, 0xffff0000, RZ, 0xc0, !PT ;  /* 0xffff00002e357812 */ /* 0x000fe200078ec0ff */
[----:B------:R-:W-:Y:S01]  /*6920*/  FMUL.FTZ R61, R47, R59 ;  /* 0x0000003b2f3d7220 */ /* 0x000fe20000410000 */
[----:B------:R-:W-:-:S02]  /*6930*/  IMAD.U32 R46, R45, 0x10000, RZ ;  /* 0x000100002d2e7824 */ /* 0x000fc400078e00ff */
[----:B------:R-:W-:Y:S01]  /*6940*/  FMUL.FTZ R62, R47, R56 ;  /* 0x000000382f3e7220 */ /* 0x000fe20000410000 */
[----:B------:R-:W-:Y:S01]  /*6950*/  LOP3.LUT R173, R173, 0xffff0000, RZ, 0xc0, !PT ;  /* 0xffff0000adad7812 */ /* 0x000fe200078ec0ff */
[C---:B------:R-:W-:Y:S01]  /*6960*/  FMUL.FTZ R47, R53.reuse, R60 ;  /* 0x0000003c352f7220 */ /* 0x040fe20000410000 */
[-C--:B------:R-:W-:Y:S01]  /*6970*/  FMUL.FTZ R53, R53, R58.reuse ;  /* 0x0000003a35357220 */ /* 0x080fe20000410000 */
[----:B------:R-:W-:Y:S01]  /*6980*/  LOP3.LUT R175, R175, 0xffff0000, RZ, 0xc0, !PT ;  /* 0xffff0000afaf7812 */ /* 0x000fe200078ec0ff */
[C---:B------:R-:W-:Y:S01]  /*6990*/  IMAD.U32 R45, R44.reuse, 0x10000, RZ ;  /* 0x000100002c2d7824 */ /* 0x040fe200078e00ff */
[----:B------:R-:W-:Y:S01]  /*69a0*/  LOP3.LUT R44, R44, 0xffff0000, RZ, 0xc0, !PT ;  /* 0xffff00002c2c7812 */ /* 0x000fe200078ec0ff */
[----:B------:R-:W-:Y:S01]  /*69b0*/  FFMA.FTZ R62, R46, R59, R62 ;  /* 0x0000003b2e3e7223 */ /* 0x000fe2000001003e */
[C---:B------:R-:W-:Y:S01]  /*69c0*/  FFMA.FTZ R58, R52.reuse, R58, -R47 ;  /* 0x0000003a343a7223 */ /* 0x040fe2000001082f */
[----:B------:R-:W-:Y:S01]  /*69d0*/  FFMA.FTZ R53, R52, R60, R53 ;  /* 0x0000003c34357223 */ /* 0x000fe20000010035 */
[C---:B------:R-:W-:Y:S01]  /*69e0*/  FMUL.FTZ R59, R55.reuse, R173 ;  /* 0x000000ad373b7220 */ /* 0x040fe20000410000 */
[-C--:B------:R-:W-:Y:S01]  /*69f0*/  FMUL.FTZ R52, R55, R175.reuse ;  /* 0x000000af37347220 */ /* 0x080fe20000410000 */
[----:B------:R-:W-:Y:S01]  /*6a00*/  FFMA.FTZ R61, R46, R56, -R61 ;  /* 0x000000382e3d7223 */ /* 0x000fe2000001083d */
        /* <DEDUP_REMOVED lines=12> */
.L_x_7361:
[----:B------:R-:W-:Y:S05]  /*6ad0*/  BSYNC B2 ;  /* 0x0000000000027941 */ /* 0x000fea0003800000 */
.L_x_7360:
[----:B------:R-:W-:Y:S01]  /*6ae0*/  ULDC.64 UR4, c[0x0][0x2e8] ;  /* 0x0000ba0000047ab9 */ /* 0x000fe20000000a00 */
[----:B------:R-:W-:Y:S01]  /*6af0*/  IMAD.X R54, R57, 0x1, R14, P3 ;  /* 0x0000000139367824 */ /* 0x000fe200018e060e */
[----:B------:R-:W-:Y:S01]  /*6b00*/  LEA R52, P3, R63, UR4, 0x1 ;  /* 0x000000043f347c11 */ /* 0x000fe2000f8608ff */
[----:B------:R-:W-:-:S03]  /*6b10*/  ULDC.64 UR6, c[0x0][0x208] ;  /* 0x0000820000067ab9 */ /* 0x000fc60000000a00 */
[----:B------:R-:W-:-:S05]  /*6b20*/  LEA.HI.X R53, R63, UR5, R54, 0x1, P3 ;  /* 0x000000053f357c11 */ /* 0x000fca00098f0c36 */
[----:B--2---:R1:W-:Y:S04]  /*6b30*/  STG.E.128 desc[UR6][R52.64], R44 ;  /* 0x0000002c34007986 */ /* 0x0043e8000c101d06 */
.L_x_7359:
[----:B------:R-:W-:Y:S05]  /*6b40*/  BSYNC B1 ;  /* 0x0000000000017941 */ /* 0x000fea0003800000 */
.L_x_7358:
[----:B------:R-:W-:Y:S05]  /*6b50*/  @P1 BRA `(.L_x_7357) ;  /* 0x0000005000981947 */ /* 0x000fea0003800000 */
[----:B-1234-:R1:W2:Y:S01]  /*6b60*/  LDS.128 R44, [R5+0x28c00] ;  /* 0x028c0000052c7984 */ /* 0x01e2a20000000c00 */
[----:B------:R-:W-:Y:S01]  /*6b70*/  ISETP.GE.AND P4, PT, R220, R84, PT ;  /* 0x00000054dc00720c */ /* 0x000fe20003f86270 */
[----:B------:R-:W-:Y:S01]  /*6b80*/  BSSY B1, `(.L_x_7362) ;  /* 0x0000031000017945 */ /* 0x000fe20003800000 */
[----:B------:R-:W-:-:S11]  /*6b90*/  IADD3 R56, P3, R136, R13, RZ ;  /* 0x0000000d88387210 */ /* 0x000fd60007f7e0ff */
        /* <DEDUP_REMOVED lines=47> */
.L_x_7363:
[----:B------:R-:W-:Y:S05]  /*6e90*/  BSYNC B1 ;  /* 0x0000000000017941 */ /* 0x000fea0003800000 */
.L_x_7362:
[----:B------:R-:W-:Y:S01]  /*6ea0*/  ULDC.64 UR4, c[0x0][0x2e8] ;  /* 0x0000ba0000047ab9 */ /* 0x000fe20000000a00 */
[----:B------:R-:W-:Y:S01]  /*6eb0*/  IMAD.X R57, R57, 0x1, R8, P3 ;  /* 0x0000000139397824 */ /* 0x000fe200018e0608 */
[----:B------:R-:W-:Y:S01]  /*6ec0*/  LEA R48, P3, R56, UR4, 0x1 ;  /* 0x0000000438307c11 */ /* 0x000fe2000f8608ff */
[----:B------:R-:W-:-:S03]  /*6ed0*/  ULDC.64 UR6, c[0x0][0x208] ;  /* 0x0000820000067ab9 */ /* 0x000fc60000000a00 */
[----:B------:R-:W-:-:S05]  /*6ee0*/  LEA.HI.X R49, R56, UR5, R57, 0x1, P3 ;  /* 0x0000000538317c11 */ /* 0x000fca00098f0c39 */
[----:B--2---:R1:W-:Y:S01]  /*6ef0*/  STG.E.128 desc[UR6][R48.64], R44 ;  /* 0x0000002c30007986 */ /* 0x0043e2000c101d06 */
[----:B------:R-:W-:Y:S05]  /*6f00*/  BRA `(.L_x_7357) ;  /* 0x0000004c00ac7947 */ /* 0x000fea0003800000 */
.L_x_7301:
[C---:B------:R-:W-:Y:S01]  /*6f10*/  VIADD R44, R22.reuse, 0x20 ;  /* 0x00000020162c7836 */ /* 0x040fe20000000000 */
[----:B------:R-:W-:Y:S01]  /*6f20*/  ULDC.64 UR4, c[0x0][0x208] ;  /* 0x0000820000047ab9 */ /* 0x000fe20000000a00 */
[----:B------:R-:W-:-:S03]  /*6f30*/  VIADD R52, R22, 0x80 ;  /* 0x0000008016347836 */ /* 0x000fc60000000000 */
[----:B------:R-:W-:Y:S01]  /*6f40*/  ISETP.GE.AND P4, PT, R44, R4, PT ;  /* 0x000000042c00720c */ /* 0x000fe20003f86270 */
[----:B------:R-:W-:-:S03]  /*6f50*/  VIADD R44, R22, 0x40 ;  /* 0x00000040162c7836 */ /* 0x000fc60000000000 */
[----:B------:R-:W-:-:S13]  /*6f60*/  ISETP.GE.OR P4, PT, R16, R84, P4 ;  /* 0x000000541000720c */ /* 0x000fda0002786670 */
[----:B------:R-:W-:Y:S01]  /*6f70*/  @!P4 IADD3 R50, P2, P3, R106, R96, R38 ;  /* 0x000000606a32c210 */ /* 0x000fe20007b5e026 */
[----:B------:R-:W1:Y:S03]  /*6f80*/  @!P4 LDC.64 R60, c[0x0][0x3e8] ;  /* 0x0000fa00ff3ccb82 */ /* 0x000e660000000a00 */
[----:B0-----:R-:W-:Y:S02]  /*6f90*/  @!P4 IADD3.X R51, R27, R3, R41, P2, P3 ;  /* 0x000000031b33c210 */ /* 0x001fe400017e6429 */
[----:B------:R-:W-:-:S03]  /*6fa0*/  @!P4 IADD3 R48, P2, P3, R112, R94, R32 ;  /* 0x0000005e7030c210 */ /* 0x000fc60007b5e020 */
[----:B------:R-:W0:Y:S01]  /*6fb0*/  @!P4 LDC.64 R62, c[0x0][0x400] ;  /* 0x00010000ff3ecb82 */ /* 0x000e220000000a00 */
[----:B------:R-:W-:Y:S02]  /*6fc0*/  @!P4 IADD3.X R49, R21, R0, R35, P2, P3 ;  /* 0x000000001531c210 */ /* 0x000fe400017e6423 */
[----:B------:R-:W-:-:S04]  /*6fd0*/  ISETP.GE.AND P3, PT, R44, R4, PT ;  /* 0x000000042c00720c */ /* 0x000fc80003f66270 */
[----:B------:R-:W-:-:S13]  /*6fe0*/  ISETP.GE.OR P3, PT, R16, R84, P3 ;  /* 0x000000541000720c */ /* 0x000fda0001f66670 */
[----:B------:R-:W-:Y:S01]  /*6ff0*/  @!P3 IADD3 R46, P2, P5, R106, R37, R96 ;  /* 0x000000256a2eb210 */ /* 0x000fe20007d5e060 */
[----:B------:R-:W2:Y:S03]  /*7000*/  @!P3 LDC.64 R68, c[0x0][0x3e8] ;  /* 0x0000fa00ff44bb82 */ /* 0x000ea60000000a00 */
[----:B------:R-:W-:Y:S02]  /*7010*/  @!P3 IADD3.X R47, R27, R40, R3, P2, P5 ;  /* 0x000000281b2fb210 */ /* 0x000fe400017ea403 */
[----:B------:R-:W-:-:S03]  /*7020*/  @!P3 IADD3 R44, P2, P5, R112, R31, R94 ;  /* 0x0000001f702cb210 */ /* 0x000fc60007d5e05e */
[----:B------:R-:W3:Y:S01]  /*7030*/  @!P3 LDC.64 R70, c[0x0][0x400] ;  /* 0x00010000ff46bb82 */ /* 0x000ee20000000a00 */
[----:B------:R-:W-:Y:S02]  /*7040*/  @!P3 IADD3.X R45, R21, R34, R0, P2, P5 ;  /* 0x00000022152db210 */ /* 0x000fe400017ea400 */
[----:B------:R-:W-:-:S04]  /*7050*/  ISETP.GE.AND P2, PT, R52, R4, PT ;  /* 0x000000043400720c */ /* 0x000fc80003f46270 */
[----:B------:R-:W-:-:S13]  /*7060*/  ISETP.GE.OR P2, PT, R16, R84, P2 ;  /* 0x000000541000720c */ /* 0x000fda0001746670 */
[----:B------:R-:W-:Y:S01]  /*7070*/  @!P2 IADD3 R74, P5, P6, R106, R36, R96 ;  /* 0x000000246a4aa210 */ /* 0x000fe20007ebe060 */
[----:B------:R-:W4:Y:S03]  /*7080*/  @!P2 LDC.64 R76, c[0x0][0x3e8] ;  /* 0x0000fa00ff4cab82 */ /* 0x000f260000000a00 */
[----:B------:R-:W-:Y:S02]  /*7090*/  @!P2 IADD3.X R75, R27, R39, R3, P5, P6 ;  /* 0x000000271b4ba210 */ /* 0x000fe40002fec403 */
[----:B------:R-:W-:-:S03]  /*70a0*/  @!P2 IADD3 R72, P5, P6, R112, R30, R94 ;  /* 0x0000001e7048a210 */ /* 0x000fc60007ebe05e */
[----:B------:R-:W4:Y:S01]  /*70b0*/  @!P2 LDC.64 R78, c[0x0][0x400] ;  /* 0x00010000ff4eab82 */ /* 0x000f220000000a00 */
[----:B------:R-:W-:Y:S02]  /*70c0*/  @!P2 IADD3.X R73, R21, R33, R0, P5, P6 ;  /* 0x000000211549a210 */ /* 0x000fe40002fec400 */
[----:B------:R-:W-:-:S04]  /*70d0*/  ISETP.GE.AND P5, PT, R22, R4, PT ;  /* 0x000000041600720c */ /* 0x000fc80003fa6270 */
[----:B------:R-:W-:-:S13]  /*70e0*/  ISETP.GE.OR P5, PT, R16, R84, P5 ;  /* 0x000000541000720c */ /* 0x000fda0002fa6670 */
[----:B------:R-:W1:Y:S01]  /*70f0*/  @!P5 LDC.64 R52, c[0x0][0x3e8] ;  /* 0x0000fa00ff34db82 */ /* 0x000e620000000a00 */
[----:B------:R-:W-:-:S05]  /*7100*/  @!P5 IADD3 R54, P6, R106, R96, RZ ;  /* 0x000000606a36d210 */ /* 0x000fca0007fde0ff */
[----:B------:R-:W-:Y:S01]  /*7110*/  @!P5 IMAD.X R55, R3, 0x1, R27, P6 ;  /* 0x000000010337d824 */ /* 0x000fe200030e061b */
[----:B-1----:R-:W-:-:S04]  /*7120*/  @!P5 LEA R52, P6, R54, R52, 0x1 ;  /* 0x000000343634d211 */ /* 0x002fc800078c08ff */
[----:B------:R-:W-:Y:S02]  /*7130*/  @!P5 LEA.HI.X R53, R54, R53, R55, 0x1, P6 ;  /* 0x000000353635d211 */ /* 0x000fe400030f0c37 */
[----:B------:R-:W1:Y:S01]  /*7140*/  @!P5 LDC.64 R54, c[0x0][0x400] ;  /* 0x00010000ff36db82 */ /* 0x000e620000000a00 */
[----:B------:R-:W-:-:S05]  /*7150*/  @!P5 IADD3 R56, P6, R112, R94, RZ ;  /* 0x0000005e7038d210 */ /* 0x000fca0007fde0ff */
[----:B------:R-:W-:Y:S01]  /*7160*/  @!P5 IMAD.X R57, R0, 0x1, R21, P6 ;  /* 0x000000010039d824 */ /* 0x000fe200030e0615 */
[----:B-1----:R-:W-:-:S04]  /*7170*/  @!P5 LEA R54, P6, R56, R54, 0x1 ;  /* 0x000000363836d211 */ /* 0x002fc800078c08ff */
[----:B------:R-:W-:Y:S02]  /*7180*/  @!P5 LEA.HI.X R55, R56, R55, R57, 0x1, P6 ;  /* 0x000000373837d211 */ /* 0x000fe400030f0c39 */
[----:B------:R-:W-:-:S04]  /*7190*/  @!P4 LEA R60, P6, R50, R60, 0x1 ;  /* 0x0000003c323cc211 */ /* 0x000fc800078c08ff */
[----:B------:R-:W-:Y:S02]  /*71a0*/  @!P4 LEA.HI.X R61, R50, R61, R51, 0x1, P6 ;  /* 0x0000003d323dc211 */ /* 0x000fe400030f0c33 */
[----:B------:R-:W-:Y:S02]  /*71b0*/  CS2R R50, SRZ ;  /* 0x0000000000327805 */ /* 0x000fe4000001ff00 */
[----:B0-----:R-:W-:-:S04]  /*71c0*/  @!P4 LEA R62, P6, R48, R62, 0x1 ;  /* 0x0000003e303ec211 */ /* 0x001fc800078c08ff */
[----:B------:R-:W-:Y:S02]  /*71d0*/  @!P4 LEA.HI.X R63, R48, R63, R49, 0x1, P6 ;  /* 0x0000003f303fc211 */ /* 0x000fe400030f0c31 */
[----:B------:R-:W-:Y:S02]  /*71e0*/  CS2R R48, SRZ ;  /* 0x0000000000307805 */ /* 0x000fe4000001ff00 */
[----:B--2---:R-:W-:-:S04]  /*71f0*/  @!P3 LEA R68, P6, R46, R68, 0x1 ;  /* 0x000000442e44b211 */ /* 0x004fc800078c08ff */
[----:B------:R-:W-:Y:S02]  /*7200*/  @!P3 LEA.HI.X R69, R46, R69, R47, 0x1, P6 ;  /* 0x000000452e45b211 */ /* 0x000fe400030f0c2f */
[----:B------:R-:W-:Y:S02]  /*7210*/  CS2R R46, SRZ ;  /* 0x00000000002e7805 */ /* 0x000fe4000001ff00 */
[C---:B---3--:R-:W-:Y:S01]  /*7220*/  @!P3 LEA R70, P6, R44.reuse, R70, 0x1 ;  /* 0x000000462c46b211 */ /* 0x048fe200078c08ff */
[----:B------:R0:W5:Y:S03]  /*7230*/  @!P5 LDG.E.128 R48, desc[UR4][R54.64] ;  /* 0x000000043630d981 */ /* 0x000166000c1e1d00 */
[----:B------:R-:W-:Y:S02]  /*7240*/  @!P3 LEA.HI.X R71, R44, R71, R45, 0x1, P6 ;  /* 0x000000472c47b211 */ /* 0x000fe400030f0c2d */
[----:B------:R-:W-:-:S02]  /*7250*/  CS2R R44, SRZ ;  /* 0x00000000002c7805 */ /* 0x000fc4000001ff00 */
[----:B------:R-:W-:Y:S02]  /*7260*/  CS2R R58, SRZ ;  /* 0x00000000003a7805 */ /* 0x000fe4000001ff00 */
[----:B------:R-:W-:Y:S02]  /*7270*/  CS2R R56, SRZ ;  /* 0x0000000000387805 */ /* 0x000fe4000001ff00 */
[----:B------:R1:W5:Y:S01]  /*7280*/  @!P5 LDG.E.128 R44, desc[UR4][R52.64] ;  /* 0x00000004342cd981 */ /* 0x000362000c1e1d00 */
[----:B0-----:R-:W-:Y:S02]  /*7290*/  CS2R R54, SRZ ;  /* 0x0000000000367805 */ /* 0x001fe4000001ff00 */
[----:B------:R-:W-:Y:S02]  /*72a0*/  CS2R R66, SRZ ;  /* 0x0000000000427805 */ /* 0x000fe4000001ff00 */
[----:B------:R-:W-:Y:S01]  /*72b0*/  CS2R R64, SRZ ;  /* 0x0000000000407805 */ /* 0x000fe2000001ff00 */
[----:B------:R0:W5:Y:S05]  /*72c0*/  @!P4 LDG.E.128 R56, desc[UR4][R62.64] ;  /* 0x000000043e38c981 */ /* 0x00016a000c1e1d00 */
[----:B------:R-:W5:Y:S01]  /*72d0*/  @!P3 LDG.E.128 R64, desc[UR4][R70.64] ;  /* 0x000000044640b981 */ /* 0x000f62000c1e1d00 */
[----:B-1----:R-:W-:-:S02]  /*72e0*/  CS2R R52, SRZ ;  /* 0x0000000000347805 */ /* 0x002fc4000001ff00 */
[----:B0-----:R-:W-:-:S04]  /*72f0*/  CS2R R62, SRZ ;  /* 0x00000000003e7805 */ /* 0x001fc8000001ff00 */
[----:B------:R0:W5:Y:S02]  /*7300*/  @!P4 LDG.E.128 R52, desc[UR4][R60.64] ;  /* 0x000000043c34c981 */ /* 0x000164000c1e1d00 */
[----:B0-----:R-:W-:-:S06]  /*7310*/  CS2R R60, SRZ ;  /* 0x00000000003c7805 */ /* 0x001fcc000001ff00 */
[----:B------:R0:W5:Y:S01]  /*7320*/  @!P3 LDG.E.128 R60, desc[UR4][R68.64] ;  /* 0x00000004443cb981 */ /* 0x000162000c1e1d00 */
[----:B----4-:R-:W-:Y:S01]  /*7330*/  @!P2 LEA R76, P3, R74, R76, 0x1 ;  /* 0x0000004c4a4ca211 */ /* 0x010fe200078608ff */
[----:B------:R-:W-:-:S03]  /*7340*/  VIADD R81, R22, 0x60 ;  /* 0x0000006016517836 */ /* 0x000fc60000000000 */
[----:B------:R-:W-:Y:S02]  /*7350*/  @!P2 LEA.HI.X R77, R74, R77, R75, 0x1, P3 ;  /* 0x0000004d4a4da211 */ /* 0x000fe400018f0c4b */
[----:B------:R-:W-:-:S04]  /*7360*/  @!P2 LEA R78, P3, R72, R78, 0x1 ;  /* 0x0000004e484ea211 */ /* 0x000fc800078608ff */
[----:B------:R-:W-:Y:S02]  /*7370*/  @!P2 LEA.HI.X R79, R72, R79, R73, 0x1, P3 ;  /* 0x0000004f484fa211 */ /* 0x000fe400018f0c49 */
[----:B------:R-:W-:-:S04]  /*7380*/  ISETP.GE.AND P3, PT, R81, R4, PT ;  /* 0x000000045100720c */ /* 0x000fc80003f66270 */
[----:B------:R-:W-:Y:S02]  /*7390*/  ISETP.GE.OR P3, PT, R16, R84, P3 ;  /* 0x000000541000720c */ /* 0x000fe40001f66670 */
[----:B------:R-:W-:Y:S02]  /*73a0*/  CS2R R70, SRZ ;  /* 0x0000000000467805 */ /* 0x000fe4000001ff00 */
[----:B0-----:R-:W-:Y:S02]  /*73b0*/  CS2R R68, SRZ ;  /* 0x0000000000447805 */ /* 0x001fe4000001ff00 */
[----:B------:R-:W-:Y:S02]  /*73c0*/  CS2R R74, SRZ ;  /* 0x00000000004a7805 */ /* 0x000fe4000001ff00 */
[----:B------:R-:W-:Y:S01]  /*73d0*/  CS2R R72, SRZ ;  /* 0x0000000000487805 */ /* 0x000fe2000001ff00 */
[----:B------:R-:W-:Y:S01]  /*73e0*/  VIADD R80, R22, 0xa0 ;  /* 0x000000a016507836 */ /* 0x000fe20000000000 */
[----:B------:R-:W-:Y:S01]  /*73f0*/  BSSY B1, `(.L_x_7364) ;  /* 0x0000021000017945 */ /* 0x000fe20003800000 */
[----:B------:R0:W5:Y:S04]  /*7400*/  @!P2 LDG.E.128 R68, desc[UR4][R76.64] ;  /* 0x000000044c44a981 */ /* 0x000168000c1e1d00 */
[----:B------:R1:W5:Y:S01]  /*7410*/  @!P2 LDG.E.128 R72, desc[UR4][R78.64] ;  /* 0x000000044e48a981 */ /* 0x000362000c1e1d00 */
[----:B------:R-:W-:-:S02]  /*7420*/  ISETP.GE.AND P2, PT, R80, R4, PT ;  /* 0x000000045000720c */ /* 0x000fc40003f46270 */
[----:B------:R-:W-:Y:S02]  /*7430*/  CS2R R82, SRZ ;  /* 0x0000000000527805 */ /* 0x000fe4000001ff00 */
[----:B------:R-:W-:Y:S02]  /*7440*/  CS2R R80, SRZ ;  /* 0x0000000000507805 */ /* 0x000fe4000001ff00 */
[----:B------:R-:W-:Y:S02]  /*7450*/  ISETP.GE.OR P2, PT, R16, R84, P2 ;  /* 0x000000541000720c */ /* 0x000fe40001746670 */
[----:B0-----:R-:W-:Y:S02]  /*7460*/  CS2R R76, SRZ ;  /* 0x00000000004c7805 */ /* 0x001fe4000001ff00 */
[----:B-1----:R-:W-:Y:S01]  /*7470*/  CS2R R78, SRZ ;  /* 0x00000000004e7805 */ /* 0x002fe2000001ff00 */
[----:B------:R-:W-:Y:S08]  /*7480*/  @P3 BRA `(.L_x_7365) ;  /* 0x00000000005c3947 */ /* 0x000ff00003800000 */
[----:B------:R-:W0:Y:S01]  /*7490*/  LDC.64 R80, c[0x0][0x3f8] ;  /* 0x0000fe00ff507b82 */ /* 0x000e220000000a00 */
[----:B------:R-:W-:Y:S01]  /*74a0*/  IMAD.MOV.U32 R78, RZ, RZ, R96 ;  /* 0x000000ffff4e7224 */ /* 0x000fe200078e0060 */
[----:B------:R-:W-:Y:S01]  /*74b0*/  ULDC.64 UR4, c[0x0][0x3e8] ;  /* 0x0000fa0000047ab9 */ /* 0x000fe20000000a00 */
[----:B------:R-:W-:Y:S01]  /*74c0*/  IMAD.MOV.U32 R79, RZ, RZ, R3 ;  /* 0x000000ffff4f7224 */ /* 0x000fe200078e0003 */
[----:B------:R-:W-:Y:S01]  /*74d0*/  ULDC.64 UR6, c[0x0][0x400] ;  /* 0x0001000000067ab9 */ /* 0x000fe20000000a00 */
[----:B------:R-:W-:Y:S01]  /*74e0*/  IMAD.MOV.U32 R82, RZ, RZ, R94 ;  /* 0x000000ffff527224 */ /* 0x000fe200078e005e */
[----:B------:R-:W-:Y:S01]  /*74f0*/  ULDC.64 UR8, c[0x0][0x208] ;  /* 0x0000820000087ab9 */ /* 0x000fe20000000a00 */
[----:B------:R-:W-:Y:S01]  /*7500*/  IMAD.MOV.U32 R83, RZ, RZ, R0 ;  /* 0x000000ffff537224 */ /* 0x000fe200078e0000 */
[----:B------:R-:W1:Y:S01]  /*7510*/  LDC.64 R76, c[0x0][0x408] ;  /* 0x00010200ff4c7b82 */ /* 0x000e620000000a00 */
[----:B0-----:R-:W-:-:S04]  /*7520*/  IMAD.WIDE.U32 R78, R80, 0x60, R78 ;  /* 0x00000060504e7825 */ /* 0x001fc800078e004e */
[----:B------:R-:W-:Y:S01]  /*7530*/  IMAD R81, R81, 0x60, RZ ;  /* 0x0000006051517824 */ /* 0x000fe200078e02ff */
[----:B------:R-:W-:Y:S01]  /*7540*/  IADD3 R80, P3, R106, R78, RZ ;  /* 0x0000004e6a507210 */ /* 0x000fe20007f7e0ff */
[----:B-1----:R-:W-:-:S03]  /*7550*/  IMAD.WIDE.U32 R82, R76, 0x60, R82 ;  /* 0x000000604c527825 */ /* 0x002fc600078e0052 */
[----:B------:R-:W-:Y:S01]  /*7560*/  IADD3.X R79, R27, R79, R81, P3, !PT ;  /* 0x0000004f1b4f7210 */ /* 0x000fe20001ffe451 */
[----:B------:R-:W-:Y:S01]  /*7570*/  IMAD R77, R77, 0x60, RZ ;  /* 0x000000604d4d7824 */ /* 0x000fe200078e02ff */
[----:B------:R-:W-:-:S04]  /*7580*/  IADD3 R78, P3, R112, R82, RZ ;  /* 0x00000052704e7210 */ /* 0x000fc80007f7e0ff */
[----:B------:R-:W-:Y:S02]  /*7590*/  IADD3.X R83, R21, R83, R77, P3, !PT ;  /* 0x0000005315537210 */ /* 0x000fe40001ffe44d */
[----:B------:R-:W-:-:S04]  /*75a0*/  LEA R76, P3, R80, UR4, 0x1 ;  /* 0x00000004504c7c11 */ /* 0x000fc8000f8608ff */
[----:B------:R-:W-:Y:S02]  /*75b0*/  LEA.HI.X R77, R80, UR5, R79, 0x1, P3 ;  /* 0x00000005504d7c11 */ /* 0x000fe400098f0c4f */
[----:B------:R-:W-:-:S04]  /*75c0*/  LEA R80, P3, R78, UR6, 0x1 ;  /* 0x000000064e507c11 */ /* 0x000fc8000f8608ff */
[----:B------:R-:W-:Y:S02]  /*75d0*/  LEA.HI.X R81, R78, UR7, R83, 0x1, P3 ;  /* 0x000000074e517c11 */ /* 0x000fe400098f0c53 */
[----:B------:R-:W5:Y:S04]  /*75e0*/  LDG.E.128 R76, desc[UR8][R76.64] ;  /* 0x000000084c4c7981 */ /* 0x000f68000c1e1d00 */
[----:B------:R-:W5:Y:S03]  /*75f0*/  LDG.E.128 R80, desc[UR8][R80.64] ;  /* 0x0000000850507981 */ /* 0x000f66000c1e1d00 */
.L_x_7365:
[----:B------:R-:W-:Y:S05]  /*7600*/  BSYNC B1 ;  /* 0x0000000000017941 */ /* 0x000fea0003800000 */
.L_x_7364:
[----:B------:R-:W-:Y:S01]  /*7610*/  BSSY B1, `(.L_x_7366) ;  /* 0x000001c000017945 */ /* 0x000fe20003800000 */
[----:B------:R-:W-:Y:S02]  /*7620*/  ISETP.GE.AND P3, PT, R16, R84, PT ;  /* 0x000000541000720c */ /* 0x000fe40003f66270 */
[----:B------:R-:W-:Y:S02]  /*7630*/  CS2R R86, SRZ ;  /* 0x0000000000567805 */ /* 0x000fe4000001ff00 */
[----:B------:R-:W-:Y:S02]  /*7640*/  CS2R R84, SRZ ;  /* 0x0000000000547805 */ /* 0x000fe4000001ff00 */
[----:B------:R-:W-:Y:S02]  /*7650*/  CS2R R90, SRZ ;  /* 0x00000000005a7805 */ /* 0x000fe4000001ff00 */
[----:B------:R-:W-:Y:S01]  /*7660*/  CS2R R88, SRZ ;  /* 0x0000000000587805 */ /* 0x000fe2000001ff00 */
[----:B------:R-:W-:Y:S06]  /*7670*/  @P2 BRA `(.L_x_7367) ;  /* 0x0000000000542947 */ /* 0x000fec0003800000 */
[----:B------:R-:W0:Y:S01]  /*7680*/  LDC.64 R84, c[0x0][0x3f8] ;  /* 0x0000fe00ff547b82 */ /* 0x000e220000000a00 */
[----:B------:R-:W-:Y:S01]  /*7690*/  IMAD.MOV.U32 R97, RZ, RZ, R3 ;  /* 0x000000ffff617224 */ /* 0x000fe200078e0003 */
[----:B------:R-:W-:Y:S01]  /*76a0*/  ULDC.64 UR4, c[0x0][0x3e8] ;  /* 0x0000fa0000047ab9 */ /* 0x000fe20000000a00 */
[----:B------:R-:W-:Y:S01]  /*76b0*/  IMAD.MOV.U32 R95, RZ, RZ, R0 ;  /* 0x000000ffff5f7224 */ /* 0x000fe200078e0000 */
[----:B------:R-:W-:Y:S01]  /*76c0*/  ULDC.64 UR6, c[0x0][0x400] ;  /* 0x0001000000067ab9 */ /* 0x000fe20000000a00 */
[----:B------:R-:W-:-:S03]  /*76d0*/  ULDC.64 UR8, c[0x0][0x208] ;  /* 0x0000820000087ab9 */ /* 0x000fc60000000a00 */
        /* <DEDUP_REMOVED lines=12> */
[----:B------:R-:W-:Y:S01]  /*77a0*/  LEA.HI.X R89, R0, UR7, R95, 0x1, P2 ;  /* 0x0000000700597c11 */ /* 0x000fe200090f0c5f */
[----:B------:R-:W5:Y:S05]  /*77b0*/  LDG.E.128 R84, desc[UR8][R84.64] ;  /* 0x0000000854547981 */ /* 0x000f6a000c1e1d00 */
[----:B------:R-:W5:Y:S03]  /*77c0*/  LDG.E.128 R88, desc[UR8][R88.64] ;  /* 0x0000000858587981 */ /* 0x000f66000c1e1d00 */
.L_x_7367:
[----:B------:R-:W-:Y:S05]  /*77d0*/  BSYNC B1 ;  /* 0x0000000000017941 */ /* 0x000fea0003800000 */
.L_x_7366:
[----:B-----5:R-:W-:Y:S01]  /*77e0*/  IMAD.MOV.U32 R0, RZ, RZ, R78 ;  /* 0x000000ffff007224 */ /* 0x020fe200078e004e */
[----:B------:R-:W-:Y:S01]  /*77f0*/  ULOP3.LUT UR4, UR60, 0x1, URZ, 0xfc, !UPT ;  /* 0x000000013c047892 */ /* 0x000fe2000f8efc3f */
[----:B------:R-:W-:Y:S02]  /*7800*/  IMAD.MOV.U32 R3, RZ, RZ, R79 ;  /* 0x000000ffff037224 */ /* 0x000fe400078e004f */
[----:B------:R-:W-:Y:S01]  /*7810*/  IMAD.MOV.U32 R93, RZ, RZ, R76 ;  /* 0x000000ffff5d7224 */ /* 0x000fe200078e004c */
[----:B------:R-:W-:Y:S01]  /*7820*/  UISETP.NE.AND UP0, UPT, UR4, 0x3, UPT ;  /* 0x000000030400788c */ /* 0x000fe2000bf05270 */
[----:B------:R-:W-:Y:S01]  /*7830*/  IMAD.MOV.U32 R94, RZ, RZ, R77 ;  /* 0x000000ffff5e7224 */ /* 0x000fe200078e004d */
[----:B------:R-:W-:Y:S01]  /*7840*/  PRMT R175, R0, 0x5410, R3 ;  /* 0x0000541000af7816 */ /* 0x000fe20000000003 */
[----:B------:R-:W-:Y:S02]  /*7850*/  IMAD.MOV.U32 R0, RZ, RZ, R82 ;  /* 0x000000ffff007224 */ /* 0x000fe400078e0052 */
[----:B------:R-:W-:Y:S01]  /*7860*/  IMAD.MOV.U32 R3, RZ, RZ, R83 ;  /* 0x000000ffff037224 */ /* 0x000fe200078e0053 */
[----:B------:R-:W-:Y:S01]  /*7870*/  PRMT R176, R93, 0x5410, R94 ;  /* 0x000054105db07816 */ /* 0x000fe2000000005e */
[----:B------:R-:W-:Y:S01]  /*7880*/  IMAD.MOV.U32 R93, RZ, RZ, R80 ;  /* 0x000000ffff5d7224 */ /* 0x000fe200078e0050 */
[----:B------:R-:W-:Y:S01]  /*7890*/  PLOP3.LUT P2, PT, PT, PT, UP0, 0x80, 0x0 ;  /* 0x000000000000781c */ /* 0x000fe20003f4f008 */
        /* <DEDUP_REMOVED lines=71> */
.L_x_7368:
        /* <DEDUP_REMOVED lines=8> */
.L_x_7669:
[----:B------:R-:W-:Y:S05]  /*7d90*/  BSYNC B1 ;  /* 0x0000000000017941 */ /* 0x000fea0003800000 */
.L_x_7369:
[----:B------:R-:W-:Y:S01]  /*7da0*/  ISETP.GE.OR P4, PT, R22, R4, P0 ;  /* 0x000000041600720c */ /* 0x000fe20000786670 */
[----:B------:R-:W-:Y:S01]  /*7db0*/  BSSY B1, `(.L_x_7371) ;  /* 0x0000095000017945 */ /* 0x000fe20003800000 */
[----:B0-----:R-:W-:-:S11]  /*7dc0*/  IMAD.IADD R151, R150, 0x1, -R122 ;  /* 0x0000000196977824 */ /* 0x001fd600078e0a7a */
[----:B------:R-:W-:Y:S05]  /*7dd0*/  @P4 BRA `(.L_x_7372) ;  /* 0x0000000800484947 */ /* 0x000fea0003800000 */
[----:B------:R-:W3:Y:S01]  /*7de0*/  LDL R92, [R1+0x4] ;  /* 0x00000400015c7983 */ /* 0x000ee20000100800 */
[----:B------:R-:W-:Y:S01]  /*7df0*/  IMAD.SHL.U32 R94, R22, 0x40, RZ ;  /* 0x00000040165e7824 */ /* 0x000fe200078e00ff */
[----:B------:R-:W-:Y:S01]  /*7e00*/  BSSY B2, `(.L_x_7373) ;  /* 0x000007c000027945 */ /* 0x000fe20003800000 */
[----:B------:R-:W0:Y:S03]  /*7e10*/  S2R R96, SR_TID.X ;  /* 0x0000000000607919 */ /* 0x000e260000002100 */
[----:B------:R-:W-:-:S04]  /*7e20*/  LOP3.LUT R94, R94, 0x1c0, RZ, 0xc0, !PT ;  /* 0x000001c05e5e7812 */ /* 0x000fc800078ec0ff */
[----:B------:R-:W-:Y:S01]  /*7e30*/  SHF.R.U32.HI R94, RZ, 0x3, R94 ;  /* 0x00000003ff5e7819 */ /* 0x000fe2000001165e */
[----:B0-----:R-:W-:-:S05]  /*7e40*/  VIADD R96, R96, 0xffffff80 ;  /* 0xffffff8060607836 */ /* 0x001fca0000000000 */
[----:B------:R-:W-:-:S04]  /*7e50*/  SHF.R.S32.HI R95, RZ, 0x1f, R96 ;  /* 0x0000001fff5f7819 */ /* 0x000fc80000011460 */
[----:B------:R-:W-:Y:S01]  /*7e60*/  LEA.HI R95, R95, R96, RZ, 0x6 ;  /* 0x000000605f5f7211 */ /* 0x000fe200078f30ff */
[----:B------:R-:W-:-:S04]  /*7e70*/  IMAD.SHL.U32 R96, R22, 0x40, RZ ;  /* 0x0000004016607824 */ /* 0x000fc800078e00ff */
[----:B------:R-:W-:-:S05]  /*7e80*/  IMAD.SHL.U32 R95, R95, 0x8, RZ ;  /* 0x000000085f5f7824 */ /* 0x000fca00078e00ff */
[----:B------:R-:W-:Y:S02]  /*7e90*/  LOP3.LUT R95, R95, 0xfffffe00, RZ, 0xc0, !PT ;  /* 0xfffffe005f5f7812 */ /* 0x000fe400078ec0ff */
        /* <DEDUP_REMOVED lines=8> */
[----:B------:R-:W-:Y:S02]  /*7f20*/  LOP3.LUT R93, R174, 0x38, RZ, 0xc0, !PT ;  /* 0x00000038ae5d7812 */ /* 0x000fe400078ec0ff */
        /* <DEDUP_REMOVED lines=10> */
[----:B------:R-:W3:Y:S01]  /*7fd0*/  LDS.128 R92, [R92+0x1e400] ;  /* 0x01e400005c5c7984 */ /* 0x000ee20000000c00 */
        /* <DEDUP_REMOVED lines=8> */
[----:B------:R-:W-:Y:S02]  /*8060*/  SHF.R.U64 R49, R50, 0x10, R51 ;  /* 0x0000001032317819 */ /* 0x000fe40000001233 */
[----:B------:R-:W-:Y:S02]  /*8070*/  PRMT R50, R179, 0x5432, R46 ;  /* 0x00005432b3327816 */ /* 0x000fe4000000002e */
[----:B------:R-:W-:Y:S02]  /*8080*/  SHF.R.U32.HI R47, RZ, 0x10, R47 ;  /* 0x00000010ff2f7819 */ /* 0x000fe4000001162f */
[----:B------:R-:W-:Y:S01]  /*8090*/  PRMT R46, R180, 0x5410, R177 ;  /* 0x00005410b42e7816 */ /* 0x000fe200000000b1 */
[----:B------:R-:W-:Y:S01]  /*80a0*/  IMAD.U32 R177, R45, 0x10000, RZ ;  /* 0x000100002db17824 */ /* 0x000fe200078e00ff */
[----:B------:R-:W-:-:S02]  /*80b0*/  SHF.R.U32.HI R51, RZ, 0x10, R51 ;  /* 0x00000010ff337819 */ /* 0x000fc40000011633 */
[----:B------:R-:W-:Y:S01]  /*80c0*/  PRMT R47, R181, 0x5410, R47 ;  /* 0x00005410b52f7816 */ /* 0x000fe2000000002f */
[----:B0-----:R-:W-:Y:S01]  /*80d0*/  IMAD.U32 R181, R97, 0x10000, RZ ;  /* 0x0001000061b57824 */ /* 0x001fe200078e00ff */
[----:B------:R-:W-:Y:S01]  /*80e0*/  PRMT R48, R178, 0x5432, R48 ;  /* 0x00005432b2307816 */ /* 0x000fe20000000030 */
[----:B------:R-:W-:Y:S01]  /*80f0*/  IMAD.U32 R180, R46, 0x10000, RZ ;  /* 0x000100002eb47824 */ /* 0x000fe200078e00ff */
[----:B------:R-:W-:Y:S01]  /*8100*/  PRMT R49, R179, 0x5410, R49 ;  /* 0x00005410b3317816 */ /* 0x000fe20000000031 */
[----:B---3--:R-:W-:Y:S01]  /*8110*/  IMAD.U32 R179, R93, 0x10000, RZ ;  /* 0x000100005db37824 */ /* 0x008fe200078e00ff */
[----:B------:R-:W-:Y:S01]  /*8120*/  PRMT R51, R178, 0x5410, R51 ;  /* 0x00005410b2337816 */ /* 0x000fe20000000033 */
[-C--:B------:R-:W-:Y:S01]  /*8130*/  FMUL.FTZ R178, R181, R180.reuse ;  /* 0x000000b4b5b27220 */ /* 0x080fe20000410000 */
        /* <DEDUP_REMOVED lines=72> */
.L_x_7374:
[----:B------:R-:W-:Y:S05]  /*85c0*/  BSYNC B2 ;  /* 0x0000000000027941 */ /* 0x000fea0003800000 */
.L_x_7373:
[----:B------:R-:W-:Y:S01]  /*85d0*/  SHF.R.S32.HI R44, RZ, 0x1f, R22 ;  /* 0x0000001fff2c7819 */ /* 0x000fe20000011416 */
[----:B------:R-:W-:Y:S01]  /*85e0*/  ULDC.64 UR4, c[0x0][0x2e8] ;  /* 0x0000ba0000047ab9 */ /* 0x000fe20000000a00 */
[----:B------:R-:W-:Y:S01]  /*85f0*/  ISETP.GE.AND P4, PT, R174, R150, PT ;  /* 0x00000096ae00720c */ /* 0x000fe20003f86270 */
[----:B------:R-:W-:Y:S02]  /*8600*/  ULDC.64 UR6, c[0x0][0x208] ;  /* 0x0000820000067ab9 */ /* 0x000fe40000000a00 */
[-C--:B--2---:R-:W-:Y:S02]  /*8610*/  IMAD R46, R44, R138.reuse, RZ ;  /* 0x0000008a2c2e7224 */ /* 0x084fe400078e02ff */
[----:B------:R-:W-:-:S04]  /*8620*/  IMAD.WIDE.U32 R44, R22, R138, R136 ;  /* 0x0000008a162c7225 */ /* 0x000fc800078e0088 */
[----:B------:R-:W-:-:S04]  /*8630*/  IMAD R46, R22, R139, R46 ;  /* 0x0000008b162e7224 */ /* 0x000fc800078e022e */
[----:B------:R-:W-:Y:S01]  /*8640*/  IMAD.IADD R45, R46, 0x1, R45 ;  /* 0x000000012e2d7824 */ /* 0x000fe200078e022d */
[--C-:B------:R-:W-:Y:S02]  /*8650*/  @!P4 SHF.R.S32.HI R47, RZ, 0x1f, R174.reuse ;  /* 0x0000001fff2fc819 */ /* 0x100fe400000114ae */
[----:B------:R-:W-:-:S04]  /*8660*/  @!P4 IADD3 R174, P5, P6, R100, R44, R174 ;  /* 0x0000002c64aec210 */ /* 0x000fc80007ebe0ae */
[----:B------:R-:W-:Y:S02]  /*8670*/  @!P4 IADD3.X R47, R14, R45, R47, P5, P6 ;  /* 0x0000002d0e2fc210 */ /* 0x000fe40002fec42f */
[----:B------:R-:W-:-:S04]  /*8680*/  IADD3 R46, P5, P6, R100, R44, R20 ;  /* 0x0000002c642e7210 */ /* 0x000fc80007ebe014 */
[----:B------:R-:W-:Y:S02]  /*8690*/  IADD3.X R45, R14, R45, R9, P5, P6 ;  /* 0x0000002d0e2d7210 */ /* 0x000fe40002fec409 */
[----:B------:R-:W-:-:S04]  /*86a0*/  LEA R44, P5, R46, UR4, 0x1 ;  /* 0x000000042e2c7c11 */ /* 0x000fc8000f8a08ff */
[----:B------:R-:W-:Y:S02]  /*86b0*/  LEA.HI.X R45, R46, UR5, R45, 0x1, P5 ;  /* 0x000000052e2d7c11 */ /* 0x000fe4000a8f0c2d */
[----:B------:R-:W-:-:S03]  /*86c0*/  @!P4 LEA R46, P5, R174, UR4, 0x1 ;  /* 0x00000004ae2ecc11 */ /* 0x000fc6000f8a08ff */
[----:B---3--:R3:W-:Y:S01]  /*86d0*/  STG.E.128 desc[UR6][R44.64], R92 ;  /* 0x0000005c2c007986 */ /* 0x0087e2000c101d06 */
[----:B------:R-:W-:-:S05]  /*86e0*/  @!P4 LEA.HI.X R47, R174, UR5, R47, 0x1, P5 ;  /* 0x00000005ae2fcc11 */ /* 0x000fca000a8f0c2f */
[----:B0-----:R3:W-:Y:S04]  /*86f0*/  @!P4 STG.E.128 desc[UR6][R46.64], R96 ;  /* 0x000000602e00c986 */ /* 0x0017e8000c101d06 */
.L_x_7372:
[----:B------:R-:W-:Y:S05]  /*8700*/  BSYNC B1 ;  /* 0x0000000000017941 */ /* 0x000fea0003800000 */
.L_x_7371:
[----:B---3--:R-:W-:Y:S01]  /*8710*/  VIADD R46, R22, 0x20 ;  /* 0x00000020162e7836 */ /* 0x008fe20000000000 */
[----:B------:R-:W-:Y:S04]  /*8720*/  BSSY B1, `(.L_x_7375) ;  /* 0x0000090000017945 */ /* 0x000fe80003800000 */
[----:B------:R-:W-:-:S13]  /*8730*/  ISETP.GE.OR P4, PT, R46, R4, P0 ;  /* 0x000000042e00720c */ /* 0x000fda0000786670 */
[----:B------:R-:W-:Y:S05]  /*8740*/  @P4 BRA `(.L_x_7376) ;  /* 0x0000000800344947 */ /* 0x000fea0003800000 */
[----:B------:R-:W3:Y:S04]  /*8750*/  LDL R44, [R1+0x4] ;  /* 0x00000400012c7983 */ /* 0x000ee80000100800 */
[----:B------:R-:W4:Y:S01]  /*8760*/  LDL R47, [R1+0x3c] ;  /* 0x00003c00012f7983 */ /* 0x000f220000100800 */
[----:B--2---:R-:W-:Y:S01]  /*8770*/  IMAD.WIDE.U32 R92, R46, R138, R136 ;  /* 0x0000008a2e5c7225 */ /* 0x004fe200078e0088 */
[----:B------:R-:W-:Y:S03]  /*8780*/  BSSY B2, `(.L_x_7377) ;  /* 0x000007d000027945 */ /* 0x000fe60003800000 */
[----:B------:R-:W-:Y:S01]  /*8790*/  VIADD R48, R22, 0x20 ;  /* 0x0000002016307836 */ /* 0x000fe20000000000 */
[----:B------:R-:W-:-:S03]  /*87a0*/  IADD3 R94, P4, P5, R100, R92, R20 ;  /* 0x0000005c645e7210 */ /* 0x000fc60007d9e014 */
[----:B------:R-:W-:-:S05]  /*87b0*/  IMAD.SHL.U32 R48, R48, 0x40, RZ ;  /* 0x0000004030307824 */ /* 0x000fca00078e00ff */
[----:B------:R-:W-:Y:S02]  /*87c0*/  LOP3.LUT R48, R48, 0x1c0, RZ, 0xc0, !PT ;  /* 0x000001c030307812 */ /* 0x000fe400078ec0ff */
[----:B---3--:R-:W-:Y:S01]  /*87d0*/  LOP3.LUT P6, RZ, R44, 0x1, RZ, 0xc0, !PT ;  /* 0x000000012cff7812 */ /* 0x008fe200078cc0ff */
[----:B------:R-:W-:-:S04]  /*87e0*/  IMAD R44, R155, R138, RZ ;  /* 0x0000008a9b2c7224 */ /* 0x000fc800078e02ff */
[----:B------:R-:W-:Y:S01]  /*87f0*/  IMAD R45, R46, R139, R44 ;  /* 0x0000008b2e2d7224 */ /* 0x000fe200078e022c */
[----:B------:R-:W-:Y:S01]  /*8800*/  SEL R44, R122, R151, !P6 ;  /* 0x000000977a2c7207 */ /* 0x000fe20007000000 */
[----:B------:R-:W-:Y:S02]  /*8810*/  VIADD R46, R22, 0x20 ;  /* 0x00000020162e7836 */ /* 0x000fe40000000000 */
[----:B------:R-:W-:Y:S01]  /*8820*/  IMAD.IADD R96, R93, 0x1, R45 ;  /* 0x000000015d607824 */ /* 0x000fe200078e022d */
[----:B------:R-:W-:Y:S01]  /*8830*/  SHF.R.S32.HI R45, RZ, 0x1f, R44 ;  /* 0x0000001fff2d7819 */ /* 0x000fe2000001142c */
[----:B------:R-:W-:-:S03]  /*8840*/  IMAD.SHL.U32 R46, R46, 0x40, RZ ;  /* 0x000000402e2e7824 */ /* 0x000fc600078e00ff */
[----:B------:R-:W-:Y:S02]  /*8850*/  LEA.HI R45, R45, R44, RZ, 0x4 ;  /* 0x0000002c2d2d7211 */ /* 0x000fe400078f20ff */
[----:B------:R-:W-:Y:S02]  /*8860*/  LOP3.LUT R46, R46, 0x1c0, RZ, 0xc0, !PT ;  /* 0x000001c02e2e7812 */ /* 0x000fe400078ec0ff */
[----:B------:R-:W-:Y:S02]  /*8870*/  LEA.HI.SX32 R97, R45, R10, 0x1c ;  /* 0x0000000a2d617211 */ /* 0x000fe400078fe2ff */
[----:B------:R-:W-:Y:S02]  /*8880*/  SHF.R.U32.HI R46, RZ, 0x3, R46 ;  /* 0x00000003ff2e7819 */ /* 0x000fe4000001162e */
[----:B------:R-:W-:Y:S02]  /*8890*/  SHF.R.S32.HI R45, RZ, 0x1f, R97 ;  /* 0x0000001fff2d7819 */ /* 0x000fe40000011461 */
[----:B------:R-:W-:-:S02]  /*88a0*/  IADD3.X R95, R14, R96, R9, P4, P5 ;  /* 0x000000600e5f7210 */ /* 0x000fc400027ea409 */
[----:B------:R-:W-:Y:S01]  /*88b0*/  LEA.HI R45, R45, R97, RZ, 0x3 ;  /* 0x000000612d2d7211 */ /* 0x000fe200078f18ff */
[----:B------:R-:W-:-:S03]  /*88c0*/  IMAD.SHL.U32 R97, R97, 0x8, RZ ;  /* 0x0000000861617824 */ /* 0x000fc600078e00ff */
[----:B------:R-:W-:Y:S02]  /*88d0*/  SHF.R.S32.HI R45, RZ, 0x3, R45 ;  /* 0x00000003ff2d7819 */ /* 0x000fe4000001142d */
[----:B------:R-:W-:-:S03]  /*88e0*/  LOP3.LUT R44, R48, 0x38, R97, 0xf8, !PT ;  /* 0x00000038302c7812 */ /* 0x000fc600078ef861 */
[----:B----4-:R-:W-:Y:S01]  /*88f0*/  IMAD R45, R45, 0x2c00, R47 ;  /* 0x00002c002d2d7824 */ /* 0x010fe200078e022f */
        /* <DEDUP_REMOVED lines=10> */
[----:B0-----:R-:W-:Y:S01]  /*89a0*/  IMAD.U32 R177, R49, 0x10000, RZ ;  /* 0x0001000031b17824 */ /* 0x001fe200078e00ff */
[----:B------:R-:W-:Y:S02]  /*89b0*/  SHF.R.U32.HI R52, RZ, 0x10, R53 ;  /* 0x00000010ff347819 */ /* 0x000fe40000011635 */
[----:B------:R-:W-:Y:S02]  /*89c0*/  SHF.R.U64 R53, R54, 0x10, R55 ;  /* 0x0000001036357819 */ /* 0x000fe40000001237 */
[--C-:B------:R-:W-:Y:S02]  /*89d0*/  SHF.R.U64 R54, R56, 0x10, R57.reuse ;  /* 0x0000001038367819 */ /* 0x100fe40000001239 */
[----:B------:R-:W-:Y:S02]  /*89e0*/  SHF.R.U32.HI R57, RZ, 0x10, R57 ;  /* 0x00000010ff397819 */ /* 0x000fe40000011639 */
[----:B------:R-:W-:-:S02]  /*89f0*/  SHF.R.U32.HI R99, RZ, 0x10, R55 ;  /* 0x00000010ff637819 */ /* 0x000fc40000011637 */
[----:B------:R-:W-:Y:S02]  /*8a00*/  PRMT R55, R188, 0x5410, R53 ;  /* 0x00005410bc377816 */ /* 0x000fe40000000035 */
[----:B------:R-:W-:Y:S01]  /*8a10*/  PRMT R53, R190, 0x5410, R57 ;  /* 0x00005410be357816 */ /* 0x000fe20000000039 */
[----:B--2---:R-:W-:Y:S01]  /*8a20*/  IMAD.U32 R57, R45, 0x10000, RZ ;  /* 0x000100002d397824 */ /* 0x004fe200078e00ff */
[----:B------:R-:W-:Y:S02]  /*8a30*/  PRMT R52, R189, 0x5432, R52 ;  /* 0x00005432bd347816 */ /* 0x000fe40000000034 */
[--C-:B------:R-:W-:Y:S01]  /*8a40*/  SHF.R.U64 R56, R58, 0x10, R59.reuse ;  /* 0x000000103a387819 */ /* 0x100fe2000000123b */
[----:B------:R-:W-:Y:S01]  /*8a50*/  IMAD.U32 R174, R53, 0x10000, RZ ;  /* 0x0001000035ae7824 */ /* 0x000fe200078e00ff */
[----:B------:R-:W-:Y:S01]  /*8a60*/  SHF.R.U32.HI R58, RZ, 0x10, R59 ;  /* 0x00000010ff3a7819 */ /* 0x000fe2000001163b */
[----:B------:R-:W-:Y:S01]  /*8a70*/  IMAD.U32 R59, R52, 0x10000, RZ ;  /* 0x00010000343b7824 */ /* 0x000fe200078e00ff */
[----:B------:R-:W-:Y:S01]  /*8a80*/  LOP3.LUT R49, R49, 0xffff0000, RZ, 0xc0, !PT ;  /* 0xffff000031317812 */ /* 0x000fe200078ec0ff */
[----:B------:R-:W-:Y:S01]  /*8a90*/  FMUL.FTZ R178, R177, R174 ;  /* 0x000000aeb1b27220 */ /* 0x000fe20000410000 */
[----:B------:R-:W-:Y:S01]  /*8aa0*/  PRMT R99, R189, 0x5410, R99 ;  /* 0x00005410bd637816 */ /* 0x000fe20000000063 */
[-C--:B------:R-:W-:Y:S01]  /*8ab0*/  FMUL.FTZ R177, R177, R59.reuse ;  /* 0x0000003bb1b17220 */ /* 0x080fe20000410000 */
[----:B------:R-:W-:Y:S01]  /*8ac0*/  PRMT R98, R188, 0x5432, R98 ;  /* 0x00005432bc627816 */ /* 0x000fe20000000062 */
[----:B------:R-:W-:-:S02]  /*8ad0*/  FFMA.FTZ R59, R57, R59, -R178 ;  /* 0x0000003b393b7223 */ /* 0x000fc400000108b2 */
[----:B------:R-:W-:Y:S01]  /*8ae0*/  FFMA.FTZ R57, R57, R174, R177 ;  /* 0x000000ae39397223 */ /* 0x000fe200000100b1 */
[----:B------:R-:W-:Y:S02]  /*8af0*/  LOP3.LUT R174, R53, 0xffff0000, RZ, 0xc0, !PT ;  /* 0xffff000035ae7812 */ /* 0x000fe400078ec0ff */
[----:B------:R-:W-:Y:S02]  /*8b00*/  LOP3.LUT R177, R52, 0xffff0000, RZ, 0xc0, !PT ;  /* 0xffff000034b17812 */ /* 0x000fe400078ec0ff */
[----:B------:R-:W-:Y:S01]  /*8b10*/  LOP3.LUT R52, R45, 0xffff0000, RZ, 0xc0, !PT ;  /* 0xffff00002d347812 */ /* 0x000fe200078ec0ff */
[C---:B------:R-:W-:Y:S02]  /*8b20*/  FMUL.FTZ R53, R49.reuse, R174 ;  /* 0x000000ae31357220 */ /* 0x040fe40000410000 */
[-C--:B------:R-:W-:Y:S01]  /*8b30*/  FMUL.FTZ R45, R49, R177.reuse ;  /* 0x000000b1312d7220 */ /* 0x080fe20000410000 */
[----:B------:R-:W-:Y:S01]  /*8b40*/  PRMT R49, R192, 0x5432, R54 ;  /* 0x00005432c0317816 */ /* 0x000fe20000000036 */
[----:B------:R-:W-:Y:S01]  /*8b50*/  FFMA.FTZ R53, R52, R177, -R53 ;  /* 0x000000b134357223 */ /* 0x000fe20000010835 */
[----:B------:R-:W-:-:S02]  /*8b60*/  IMAD.U32 R177, R51, 0x10000, RZ ;  /* 0x0001000033b17824 */ /* 0x000fc400078e00ff */
[----:B------:R-:W-:Y:S01]  /*8b70*/  FFMA.FTZ R52, R52, R174, R45 ;  /* 0x000000ae34347223 */ /* 0x000fe2000001002d */
[----:B------:R-:W-:Y:S01]  /*8b80*/  PRMT R45, R191, 0x5432, R58 ;  /* 0x00005432bf2d7816 */ /* 0x000fe2000000003a */
[----:B------:R-:W-:Y:S01]  /*8b90*/  IMAD.U32 R58, R99, 0x10000, RZ ;  /* 0x00010000633a7824 */ /* 0x000fe200078e00ff */
[----:B------:R-:W-:Y:S01]  /*8ba0*/  PRMT R54, R190, 0x5432, R56 ;  /* 0x00005432be367816 */ /* 0x000fe20000000038 */
[----:B------:R-:W-:Y:S01]  /*8bb0*/  IMAD.U32 R56, R47, 0x10000, RZ ;  /* 0x000100002f387824 */ /* 0x000fe200078e00ff */
[----:B------:R-:W-:Y:S01]  /*8bc0*/  LOP3.LUT R51, R51, 0xffff0000, RZ, 0xc0, !PT ;  /* 0xffff000033337812 */ /* 0x000fe200078ec0ff */
[----:B------:R-:W-:Y:S01]  /*8bd0*/  IMAD.U32 R174, R45, 0x10000, RZ ;  /* 0x000100002dae7824 */ /* 0x000fe200078e00ff */
[----:B------:R-:W-:Y:S02]  /*8be0*/  F2FP.BF16.F32.PACK_AB R53, R53, R59 ;  /* 0x0000003b3535723e */ /* 0x000fe400000010ff */
[----:B------:R-:W-:Y:S01]  /*8bf0*/  F2FP.BF16.F32.PACK_AB R52, R52, R57 ;  /* 0x000000393434723e */ /* 0x000fe200000010ff */
[C---:B------:R-:W-:Y:S01]  /*8c00*/  FMUL.FTZ R178, R177.reuse, R174 ;  /* 0x000000aeb1b27220 */ /* 0x040fe20000410000 */
[----:B------:R-:W-:-:S03]  /*8c10*/  FMUL.FTZ R177, R177, R58 ;  /* 0x0000003ab1b17220 */ /* 0x000fc60000410000 */
[C---:B------:R-:W-:Y:S01]  /*8c20*/  FFMA.FTZ R58, R56.reuse, R58, -R178 ;  /* 0x0000003a383a7223 */ /* 0x040fe200000108b2 */
[----:B------:R-:W-:Y:S01]  /*8c30*/  FFMA.FTZ R56, R56, R174, R177 ;  /* 0x000000ae38387223 */ /* 0x000fe200000100b1 */
[----:B------:R-:W-:Y:S01]  /*8c40*/  LOP3.LUT R174, R99, 0xffff0000, RZ, 0xc0, !PT ;  /* 0xffff000063ae7812 */ /* 0x000fe200078ec0ff */
[C---:B------:R-:W-:Y:S01]  /*8c50*/  IMAD.U32 R177, R98.reuse, 0x10000, RZ ;  /* 0x0001000062b17824 */ /* 0x040fe200078e00ff */
[----:B------:R-:W-:Y:S02]  /*8c60*/  LOP3.LUT R99, R45, 0xffff0000, RZ, 0xc0, !PT ;  /* 0xffff00002d637812 */ /* 0x000fe400078ec0ff */
[----:B------:R-:W-:Y:S02]  /*8c70*/  LOP3.LUT R45, R47, 0xffff0000, RZ, 0xc0, !PT ;  /* 0xffff00002f2d7812 */ /* 0x000fe400078ec0ff */
[----:B------:R-:W-:Y:S01]  /*8c80*/  LOP3.LUT R98, R98, 0xffff0000, RZ, 0xc0, !PT ;  /* 0xffff000062627812 */ /* 0x000fe200078ec0ff */
        /* <DEDUP_REMOVED lines=8> */
[----:B------:R-:W-:Y:S01]  /*8d10*/  IMAD.U32 R51, R44, 0x10000, RZ ;  /* 0x000100002c337824 */ /* 0x000fe200078e00ff */
[----:B------:R-:W-:Y:S01]  /*8d20*/  F2FP.BF16.F32.PACK_AB R56, R45, R56 ;  /* 0x000000382d38723e */ /* 0x000fe200000010ff */
[C---:B------:R-:W-:Y:S01]  /*8d30*/  FMUL.FTZ R178, R174.reuse, R99 ;  /* 0x00000063aeb27220 */ /* 0x040fe20000410000 */
[----:B------:R-:W-:Y:S01]  /*8d40*/  FMUL.FTZ R174, R174, R177 ;  /* 0x000000b1aeae7220 */ /* 0x000fe20000410000 */
[----:B------:R-:W-:Y:S01]  /*8d50*/  F2FP.BF16.F32.PACK_AB R47, R47, R58 ;  /* 0x0000003a2f2f723e */ /* 0x000fe200000010ff */
[----:B------:R-:W-:-:S02]  /*8d60*/  IMAD.MOV.U32 R45, RZ, RZ, R53 ;  /* 0x000000ffff2d7224 */ /* 0x000fc400078e0035 */
[C---:B------:R-:W-:Y:S01]  /*8d70*/  FFMA.FTZ R178, R51.reuse, R177, -R178 ;  /* 0x000000b133b27223 */ /* 0x040fe200000108b2 */
[----:B------:R-:W-:Y:S01]  /*8d80*/  FFMA.FTZ R174, R51, R99, R174 ;  /* 0x0000006333ae7223 */ /* 0x000fe200000100ae */
[----:B------:R-:W-:Y:S01]  /*8d90*/  LOP3.LUT R51, R44, 0xffff0000, RZ, 0xc0, !PT ;  /* 0xffff00002c337812 */ /* 0x000fe200078ec0ff */
[CC--:B------:R-:W-:Y:S01]  /*8da0*/  FMUL.FTZ R44, R48.reuse, R49.reuse ;  /* 0x00000031302c7220 */ /* 0x0c0fe20000410000 */
[-C--:B------:R-:W-:Y:S01]  /*8db0*/  FMUL.FTZ R48, R48, R98.reuse ;  /* 0x0000006230307220 */ /* 0x080fe20000410000 */
[C---:B------:R-:W-:Y:S01]  /*8dc0*/  IMAD.U32 R177, R50.reuse, 0x10000, RZ ;  /* 0x0001000032b17824 */ /* 0x040fe200078e00ff */
[----:B------:R-:W-:Y:S01]  /*8dd0*/  LOP3.LUT R50, R50, 0xffff0000, RZ, 0xc0, !PT ;  /* 0xffff000032327812 */ /* 0x000fe200078ec0ff */
[C---:B------:R-:W-:Y:S01]  /*8de0*/  FFMA.FTZ R44, R51.reuse, R98, -R44 ;  /* 0x00000062332c7223 */ /* 0x040fe2000001082c */
        /* <DEDUP_REMOVED lines=17> */
[----:B------:R-:W-:-:S03]  /*8f00*/  F2FP.BF16.F32.PACK_AB R48, R48, R174 ;  /* 0x000000ae3030723e */ /* 0x000fc600000010ff */
[----:B------:R-:W-:Y:S01]  /*8f10*/  F2FP.BF16.F32.PACK_AB R99, R49, R99 ;  /* 0x000000633163723e */ /* 0x000fe200000010ff */
[----:B------:R-:W-:Y:S01]  /*8f20*/  IMAD.MOV.U32 R49, RZ, RZ, R52 ;  /* 0x000000ffff317224 */ /* 0x000fe200078e0034 */
[----:B------:R-:W-:-:S03]  /*8f30*/  F2FP.BF16.F32.PACK_AB R50, R50, R177 ;  /* 0x000000b13232723e */ /* 0x000fc600000010ff */
[----:B------:R-:W-:-:S07]  /*8f40*/  IMAD.MOV.U32 R46, RZ, RZ, R99 ;  /* 0x000000ffff2e7224 */ /* 0x000fce00078e0063 */
.L_x_7378:
[----:B------:R-:W-:Y:S05]  /*8f50*/  BSYNC B2 ;  /* 0x0000000000027941 */ /* 0x000fea0003800000 */
.L_x_7377:
[----:B------:R-:W-:Y:S01]  /*8f60*/  ISETP.GE.AND P4, PT, R97, R150, PT ;  /* 0x000000966100720c */ /* 0x000fe20003f86270 */
[----:B------:R-:W-:Y:S01]  /*8f70*/  ULDC.64 UR4, c[0x0][0x2e8] ;  /* 0x0000ba0000047ab9 */ /* 0x000fe20000000a00 */
[----:B------:R-:W-:-:S11]  /*8f80*/  ULDC.64 UR6, c[0x0][0x208] ;  /* 0x0000820000067ab9 */ /* 0x000fd60000000a00 */
[--C-:B------:R-:W-:Y:S02]  /*8f90*/  @!P4 SHF.R.S32.HI R52, RZ, 0x1f, R97.reuse ;  /* 0x0000001fff34c819 */ /* 0x100fe40000011461 */
[----:B------:R-:W-:-:S04]  /*8fa0*/  @!P4 IADD3 R92, P5, P6, R100, R92, R97 ;  /* 0x0000005c645cc210 */ /* 0x000fc80007ebe061 */
[----:B------:R-:W-:Y:S02]  /*8fb0*/  @!P4 IADD3.X R96, R14, R96, R52, P5, P6 ;  /* 0x000000600e60c210 */ /* 0x000fe40002fec434 */
[----:B------:R-:W-:-:S04]  /*8fc0*/  LEA R52, P5, R94, UR4, 0x1 ;  /* 0x000000045e347c11 */ /* 0x000fc8000f8a08ff */
[----:B------:R-:W-:Y:S02]  /*8fd0*/  LEA.HI.X R53, R94, UR5, R95, 0x1, P5 ;  /* 0x000000055e357c11 */ /* 0x000fe4000a8f0c5f */
[----:B------:R-:W-:-:S03]  /*8fe0*/  @!P4 LEA R54, P5, R92, UR4, 0x1 ;  /* 0x000000045c36cc11 */ /* 0x000fc6000f8a08ff */
[----:B--2---:R3:W-:Y:S01]  /*8ff0*/  STG.E.128 desc[UR6][R52.64], R44 ;  /* 0x0000002c34007986 */ /* 0x0047e2000c101d06 */
[----:B------:R-:W-:-:S05]  /*9000*/  @!P4 LEA.HI.X R55, R92, UR5, R96, 0x1, P5 ;  /* 0x000000055c37cc11 */ /* 0x000fca000a8f0c60 */
[----:B0-----:R3:W-:Y:S04]  /*9010*/  @!P4 STG.E.128 desc[UR6][R54.64], R48 ;  /* 0x000000303600c986 */ /* 0x0017e8000c101d06 */
.L_x_7376:
[----:B------:R-:W-:Y:S05]  /*9020*/  BSYNC B1 ;  /* 0x0000000000017941 */ /* 0x000fea0003800000 */
.L_x_7375:
        /* <DEDUP_REMOVED lines=9> */
[----:B------:R-:W-:Y:S01]  /*90c0*/  IADD3 R54, P4, P5, R100, R52, R20 ;  /* 0x0000003464367210 */ /* 0x000fe20007d9e014 */
[----:B------:R-:W-:-:S02]  /*90d0*/  VIADD R48, R22, 0x40 ;  /* 0x0000004016307836 */ /* 0x000fc40000000000 */
[----:B------:R-:W-:Y:S02]  /*90e0*/  IMAD.SHL.U32 R46, R46, 0x40, RZ ;  /* 0x000000402e2e7824 */ /* 0x000fe400078e00ff */
[----:B------:R-:W-:-:S03]  /*90f0*/  IMAD.SHL.U32 R48, R48, 0x40, RZ ;  /* 0x0000004030307824 */ /* 0x000fc600078e00ff */
[----:B------:R-:W-:Y:S02]  /*9100*/  LOP3.LUT R46, R46, 0x1c0, RZ, 0xc0, !PT ;  /* 0x000001c02e2e7812 */ /* 0x000fe400078ec0ff */
[----:B------:R-:W-:Y:S02]  /*9110*/  LOP3.LUT R48, R48, 0x1c0, RZ, 0xc0, !PT ;  /* 0x000001c030307812 */ /* 0x000fe400078ec0ff */
[----:B------:R-:W-:Y:S02]  /*9120*/  SHF.R.U32.HI R46, RZ, 0x3, R46 ;  /* 0x00000003ff2e7819 */ /* 0x000fe4000001162e */
[----:B---3--:R-:W-:Y:S01]  /*9130*/  LOP3.LUT P6, RZ, R44, 0x1, RZ, 0xc0, !PT ;  /* 0x000000012cff7812 */ /* 0x008fe200078cc0ff */
[----:B------:R-:W-:-:S04]  /*9140*/  IMAD R44, R154, R138, RZ ;  /* 0x0000008a9a2c7224 */ /* 0x000fc800078e02ff */
[----:B------:R-:W-:Y:S01]  /*9150*/  IMAD R45, R45, R139, R44 ;  /* 0x0000008b2d2d7224 */ /* 0x000fe200078e022c */
[----:B------:R-:W-:-:S03]  /*9160*/  SEL R44, R122, R151, !P6 ;  /* 0x000000977a2c7207 */ /* 0x000fc60007000000 */
[----:B------:R-:W-:Y:S01]  /*9170*/  IMAD.IADD R56, R53, 0x1, R45 ;  /* 0x0000000135387824 */ /* 0x000fe200078e022d */
[----:B------:R-:W-:-:S04]  /*9180*/  SHF.R.S32.HI R45, RZ, 0x1f, R44 ;  /* 0x0000001fff2d7819 */ /* 0x000fc8000001142c */
[----:B------:R-:W-:Y:S02]  /*9190*/  LEA.HI R45, R45, R44, RZ, 0x4 ;  /* 0x0000002c2d2d7211 */ /* 0x000fe400078f20ff */
[----:B------:R-:W-:Y:S02]  /*91a0*/  IADD3.X R55, R14, R56, R9, P4, P5 ;  /* 0x000000380e377210 */ /* 0x000fe400027ea409 */
[----:B------:R-:W-:-:S04]  /*91b0*/  LEA.HI.SX32 R45, R45, R10, 0x1c ;  /* 0x0000000a2d2d7211 */ /* 0x000fc800078fe2ff */
[----:B------:R-:W-:Y:S01]  /*91c0*/  SHF.R.S32.HI R44, RZ, 0x1f, R45 ;  /* 0x0000001fff2c7819 */ /* 0x000fe2000001142d */
[----:B------:R-:W-:-:S03]  /*91d0*/  IMAD.SHL.U32 R57, R45, 0x8, RZ ;  /* 0x000000082d397824 */ /* 0x000fc600078e00ff */
[----:B------:R-:W-:-:S04]  /*91e0*/  LEA.HI R44, R44, R45, RZ, 0x3 ;  /* 0x0000002d2c2c7211 */ /* 0x000fc800078f18ff */
[----:B------:R-:W-:Y:S02]  /*91f0*/  SHF.R.S32.HI R45, RZ, 0x3, R44 ;  /* 0x00000003ff2d7819 */ /* 0x000fe4000001142c */
[----:B------:R-:W-:-:S03]  /*9200*/  LOP3.LUT R44, R48, 0x38, R57, 0xf8, !PT ;  /* 0x00000038302c7812 */ /* 0x000fc600078ef839 */
[----:B----4-:R-:W-:Y:S01]  /*9210*/  IMAD R45, R45, 0x2c00, R47 ;  /* 0x00002c002d2d7824 */ /* 0x010fe200078e022f */
        /* <DEDUP_REMOVED lines=13> */
[----:B------:R-:W-:Y:S01]  /*92f0*/  PRMT R58, R187, 0x5432, R58 ;  /* 0x00005432bb3a7816 */ /* 0x000fe2000000003a */
[----:B------:R-:W-:Y:S01]  /*9300*/  IMAD.U32 R98, R51, 0x10000, RZ ;  /* 0x0001000033627824 */ /* 0x000fe200078e00ff */
[----:B------:R-:W-:Y:S02]  /*9310*/  PRMT R187, R187, 0x5410, R59 ;  /* 0x00005410bbbb7816 */ /* 0x000fe4000000003b */
[----:B------:R-:W-:Y:S01]  /*9320*/  LOP3.LUT R49, R49, 0xffff0000, RZ, 0xc0, !PT ;  /* 0xffff000031317812 */ /* 0x000fe200078ec0ff */
[C---:B------:R-:W-:Y:S01]  /*9330*/  IMAD.U32 R93, R58.reuse, 0x10000, RZ ;  /* 0x000100003a5d7824 */ /* 0x040fe200078e00ff */
[----:B------:R-:W-:Y:S01]  /*9340*/  LOP3.LUT R58, R58, 0xffff0000, RZ, 0xc0, !PT ;  /* 0xffff00003a3a7812 */ /* 0x000fe200078ec0ff */
[----:B------:R-:W-:Y:S01]  /*9350*/  IMAD.U32 R59, R187, 0x10000, RZ ;  /* 0x00010000bb3b7824 */ /* 0x000fe200078e00ff */
[----:B------:R-:W-:-:S02]  /*9360*/  LOP3.LUT R45, R45, 0xffff0000, RZ, 0xc0, !PT ;  /* 0xffff00002d2d7812 */ /* 0x000fc400078ec0ff */
[----:B------:R-:W-:Y:S01]  /*9370*/  SHF.R.U64 R60, R60, 0x10, R61 ;  /* 0x000000103c3c7819 */ /* 0x000fe2000000123d */
[C---:B------:R-:W-:Y:S01]  /*9380*/  FMUL.FTZ R95, R94.reuse, R59 ;  /* 0x0000003b5e5f7220 */ /* 0x040fe20000410000 */
[-C--:B------:R-:W-:Y:S01]  /*9390*/  FMUL.FTZ R94, R94, R93.reuse ;  /* 0x0000005d5e5e7220 */ /* 0x080fe20000410000 */
[----:B------:R-:W-:Y:S02]  /*93a0*/  LOP3.LUT R61, R51, 0xffff0000, RZ, 0xc0, !PT ;  /* 0xffff0000333d7812 */ /* 0x000fe400078ec0ff */
[C---:B------:R-:W-:Y:S01]  /*93b0*/  FFMA.FTZ R93, R92.reuse, R93, -R95 ;  /* 0x0000005d5c5d7223 */ /* 0x040fe2000001085f */
[----:B------:R-:W-:Y:S01]  /*93c0*/  FFMA.FTZ R92, R92, R59, R94 ;  /* 0x0000003b5c5c7223 */ /* 0x000fe2000001005e */
        /* <DEDUP_REMOVED lines=9> */
[C---:B------:R-:W-:Y:S01]  /*9460*/  IMAD.U32 R94, R47.reuse, 0x10000, RZ ;  /* 0x000100002f5e7824 */ /* 0x040fe200078e00ff */
[----:B------:R-:W-:Y:S02]  /*9470*/  SHF.R.U32.HI R59, RZ, 0x10, R63 ;  /* 0x00000010ff3b7819 */ /* 0x000fe4000001163f */
[C---:B------:R-:W-:Y:S02]  /*9480*/  PRMT R49, R186.reuse, 0x5410, R49 ;  /* 0x00005410ba317816 */ /* 0x040fe40000000031 */
[----:B------:R-:W-:Y:S02]  /*9490*/  PRMT R59, R186, 0x5432, R59 ;  /* 0x00005432ba3b7816 */ /* 0x000fe4000000003b */
[----:B------:R-:W-:Y:S01]  /*94a0*/  LOP3.LUT R47, R47, 0xffff0000, RZ, 0xc0, !PT ;  /* 0xffff00002f2f7812 */ /* 0x000fe200078ec0ff */
[C---:B------:R-:W-:Y:S01]  /*94b0*/  IMAD.U32 R95, R49.reuse, 0x10000, RZ ;  /* 0x00010000315f7824 */ /* 0x040fe200078e00ff */
[----:B------:R-:W-:Y:S01]  /*94c0*/  LOP3.LUT R49, R49, 0xffff0000, RZ, 0xc0, !PT ;  /* 0xffff000031317812 */ /* 0x000fe200078ec0ff */
[C---:B------:R-:W-:Y:S01]  /*94d0*/  IMAD.U32 R96, R59.reuse, 0x10000, RZ ;  /* 0x000100003b607824 */ /* 0x040fe200078e00ff */
[----:B------:R-:W-:Y:S01]  /*94e0*/  LOP3.LUT R59, R59, 0xffff0000, RZ, 0xc0, !PT ;  /* 0xffff00003b3b7812 */ /* 0x000fe200078ec0ff */
[----:B------:R-:W-:Y:S01]  /*94f0*/  FMUL.FTZ R97, R98, R95 ;  /* 0x0000005f62617220 */ /* 0x000fe20000410000 */
[----:B------:R-:W-:Y:S01]  /*9500*/  SHF.R.U64 R66, R66, 0x10, R67 ;  /* 0x0000001042427819 */ /* 0x000fe20000001243 */
[C---:B------:R-:W-:Y:S01]  /*9510*/  FMUL.FTZ R51, R61.reuse, R49 ;  /* 0x000000313d337220 */ /* 0x040fe20000410000 */
[-C--:B------:R-:W-:Y:S01]  /*9520*/  FMUL.FTZ R98, R98, R96.reuse ;  /* 0x0000006062627220 */ /* 0x080fe20000410000 */
[-C--:B------:R-:W-:Y:S01]  /*9530*/  FMUL.FTZ R61, R61, R59.reuse ;  /* 0x0000003b3d3d7220 */ /* 0x080fe20000410000 */
        /* <DEDUP_REMOVED lines=16> */
[----:B------:R-:W-:Y:S01]  /*9640*/  FMUL.FTZ R47, R48, R64 ;  /* 0x00000040302f7220 */ /* 0x000fe20000410000 */
[----:B------:R-:W-:Y:S01]  /*9650*/  SHF.R.U64 R63, R62, 0x10, R63 ;  /* 0x000000103e3f7819 */ /* 0x000fe2000000123f */
[-C--:B------:R-:W-:Y:S01]  /*9660*/  FMUL.FTZ R48, R48, R60.reuse ;  /* 0x0000003c30307220 */ /* 0x080fe20000410000 */
[----:B------:R-:W-:Y:S01]  /*9670*/  PRMT R185, R185, 0x5410, R66 ;  /* 0x00005410b9b97816 */ /* 0x000fe20000000042 */
[----:B------:R-:W-:Y:S01]  /*9680*/  FFMA.FTZ R47, R44, R60, -R47 ;  /* 0x0000003c2c2f7223 */ /* 0x000fe2000001082f */
[----:B------:R-:W-:Y:S01]  /*9690*/  PRMT R184, R184, 0x5410, R63 ;  /* 0x00005410b8b87816 */ /* 0x000fe2000000003f */
[----:B------:R-:W-:Y:S01]  /*96a0*/  FFMA.FTZ R49, R44, R64, R48 ;  /* 0x000000402c317223 */ /* 0x000fe20000010030 */
[C---:B------:R-:W-:Y:S01]  /*96b0*/  IMAD.U32 R48, R50.reuse, 0x10000, RZ ;  /* 0x0001000032307824 */ /* 0x040fe200078e00ff */
[----:B------:R-:W-:Y:S01]  /*96c0*/  LOP3.LUT R50, R50, 0xffff0000, RZ, 0xc0, !PT ;  /* 0xffff000032327812 */ /* 0x000fe200078ec0ff */
[C---:B------:R-:W-:Y:S01]  /*96d0*/  IMAD.U32 R59, R185.reuse, 0x10000, RZ ;  /* 0x00010000b93b7824 */ /* 0x040fe200078e00ff */
[----:B------:R-:W-:Y:S01]  /*96e0*/  LOP3.LUT R63, R185, 0xffff0000, RZ, 0xc0, !PT ;  /* 0xffff0000b93f7812 */ /* 0x000fe200078ec0ff */
[C---:B------:R-:W-:Y:S01]  /*96f0*/  IMAD.U32 R67, R184.reuse, 0x10000, RZ ;  /* 0x00010000b8437824 */ /* 0x040fe200078e00ff */
[----:B------:R-:W-:Y:S01]  /*9700*/  LOP3.LUT R95, R184, 0xffff0000, RZ, 0xc0, !PT ;  /* 0xffff0000b85f7812 */ /* 0x000fe200078ec0ff */
[----:B------:R-:W-:-:S02]  /*9710*/  IMAD.U32 R44, R46, 0x10000, RZ ;  /* 0x000100002e2c7824 */ /* 0x000fc400078e00ff */
[C---:B------:R-:W-:Y:S01]  /*9720*/  FMUL.FTZ R99, R48.reuse, R59 ;  /* 0x0000003b30637220 */ /* 0x040fe20000410000 */
[-C--:B------:R-:W-:Y:S01]  /*9730*/  FMUL.FTZ R48, R48, R67.reuse ;  /* 0x0000004330307220 */ /* 0x080fe20000410000 */
[----:B------:R-:W-:Y:S02]  /*9740*/  LOP3.LUT R46, R46, 0xffff0000, RZ, 0xc0, !PT ;  /* 0xffff00002e2e7812 */ /* 0x000fe400078ec0ff */
        /* <DEDUP_REMOVED lines=20> */
.L_x_7382:
[----:B------:R-:W-:Y:S05]  /*9890*/  BSYNC B2 ;  /* 0x0000000000027941 */ /* 0x000fea0003800000 */
.L_x_7381:
        /* <DEDUP_REMOVED lines=9> */
[----:B0-----:R0:W-:Y:S01]  /*9930*/  STG.E.128 desc[UR6][R52.64], R44 ;  /* 0x0000002c34007986 */ /* 0x0011e2000c101d06 */
[----:B------:R-:W-:-:S05]  /*9940*/  @!P4 LEA.HI.X R55, R57, UR5, R56, 0x1, P5 ;  /* 0x000000053937cc11 */ /* 0x000fca000a8f0c38 */
[----:B--2---:R0:W-:Y:S04]  /*9950*/  @!P4 STG.E.128 desc[UR6][R54.64], R48 ;  /* 0x000000303600c986 */ /* 0x0041e8000c101d06 */
.L_x_7380:
[----:B------:R-:W-:Y:S05]  /*9960*/  BSYNC B1 ;  /* 0x0000000000017941 */ /* 0x000fea0003800000 */
.L_x_7379:
[----:B0-----:R-:W-:Y:S01]  /*9970*/  VIADD R45, R22, 0x60 ;  /* 0x00000060162d7836 */ /* 0x001fe20000000000 */
        /* <DEDUP_REMOVED lines=49> */
[--C-:B------:R-:W-:Y:S01]  /*9c90*/  SHF.R.U64 R63, R82, 0x10, R83.reuse ;  /* 0x00000010523f7819 */ /* 0x100fe20000001253 */
[----:B------:R-:W-:Y:S01]  /*9ca0*/  IMAD.U32 R81, R80, 0x10000, RZ ;  /* 0x0001000050517824 */ /* 0x000fe200078e00ff */
[----:B------:R-:W-:Y:S01]  /*9cb0*/  SHF.R.U32.HI R83, RZ, 0x10, R83 ;  /* 0x00000010ff537819 */ /* 0x000fe20000011653 */
[----:B------:R-:W-:Y:S01]  /*9cc0*/  IMAD.U32 R93, R77, 0x10000, RZ ;  /* 0x000100004d5d7824 */ /* 0x000fe200078e00ff */
[--C-:B------:R-:W-:Y:S01]  /*9cd0*/  SHF.R.U64 R56, R78, 0x10, R79.reuse ;  /* 0x000000104e387819 */ /* 0x100fe2000000124f */
[C---:B------:R-:W-:Y:S01]  /*9ce0*/  FMUL.FTZ R95, R64.reuse, R81 ;  /* 0x00000051405f7220 */ /* 0x040fe20000410000 */
[----:B------:R-:W-:Y:S01]  /*9cf0*/  SHF.R.U32.HI R78, RZ, 0x10, R79 ;  /* 0x00000010ff4e7819 */ /* 0x000fe2000001164f */
[----:B------:R-:W-:Y:S01]  /*9d00*/  FMUL.FTZ R97, R64, R93 ;  /* 0x0000005d40617220 */ /* 0x000fe20000410000 */
[----:B------:R-:W-:Y:S01]  /*9d10*/  PRMT R83, R182, 0x5432, R83 ;  /* 0x00005432b6537816 */ /* 0x000fe20000000053 */
[----:B------:R-:W-:Y:S01]  /*9d20*/  IMAD.U32 R79, R51, 0x10000, RZ ;  /* 0x00010000334f7824 */ /* 0x000fe200078e00ff */
[----:B------:R-:W-:Y:S01]  /*9d30*/  LOP3.LUT R65, R49, 0xffff0000, RZ, 0xc0, !PT ;  /* 0xffff000031417812 */ /* 0x000fe200078ec0ff */
[----:B------:R-:W-:Y:S01]  /*9d40*/  IMAD.U32 R49, R48, 0x10000, RZ ;  /* 0x0001000030317824 */ /* 0x000fe200078e00ff */
[----:B------:R-:W-:Y:S01]  /*9d50*/  PRMT R78, R175, 0x5432, R78 ;  /* 0x00005432af4e7816 */ /* 0x000fe2000000004e */
[----:B------:R-:W-:Y:S01]  /*9d60*/  IMAD.U32 R92, R83, 0x10000, RZ ;  /* 0x00010000535c7824 */ /* 0x000fe200078e00ff */
[----:B------:R-:W-:-:S02]  /*9d70*/  LOP3.LUT R82, R80, 0xffff0000, RZ, 0xc0, !PT ;  /* 0xffff000050527812 */ /* 0x000fc400078ec0ff */
[----:B------:R-:W-:Y:S01]  /*9d80*/  LOP3.LUT R77, R77, 0xffff0000, RZ, 0xc0, !PT ;  /* 0xffff00004d4d7812 */ /* 0x000fe200078ec0ff */
[----:B------:R-:W-:Y:S01]  /*9d90*/  IMAD.U32 R80, R78, 0x10000, RZ ;  /* 0x000100004e507824 */ /* 0x000fe200078e00ff */
[----:B------:R-:W-:Y:S01]  /*9da0*/  PRMT R183, R183, 0x5410, R58 ;  /* 0x00005410b7b77816 */ /* 0x000fe2000000003a */
[C---:B------:R-:W-:Y:S01]  /*9db0*/  FFMA.FTZ R58, R60.reuse, R93, -R95 ;  /* 0x0000005d3c3a7223 */ /* 0x040fe2000001085f */
[----:B------:R-:W-:Y:S01]  /*9dc0*/  LOP3.LUT R62, R45, 0xffff0000, RZ, 0xc0, !PT ;  /* 0xffff00002d3e7812 */ /* 0x000fe200078ec0ff */
[C---:B------:R-:W-:Y:S01]  /*9dd0*/  FMUL.FTZ R93, R65.reuse, R82 ;  /* 0x00000052415d7220 */ /* 0x040fe20000410000 */
[----:B------:R-:W-:Y:S01]  /*9de0*/  FFMA.FTZ R60, R60, R81, R97 ;  /* 0x000000513c3c7223 */ /* 0x000fe20000010061 */
[-C--:B------:R-:W-:Y:S01]  /*9df0*/  FMUL.FTZ R81, R65, R77.reuse ;  /* 0x0000004d41517220 */ /* 0x080fe20000410000 */
[----:B------:R-:W-:Y:S01]  /*9e00*/  FMUL.FTZ R94, R79, R92 ;  /* 0x0000005c4f5e7220 */ /* 0x000fe20000410000 */
[----:B------:R-:W-:Y:S01]  /*9e10*/  LOP3.LUT R51, R51, 0xffff0000, RZ, 0xc0, !PT ;  /* 0xffff000033337812 */ /* 0x000fe200078ec0ff */
[----:B------:R-:W-:Y:S01]  /*9e20*/  FFMA.FTZ R65, R62, R77, -R93 ;  /* 0x0000004d3e417223 */ /* 0x000fe2000001085d */
[----:B------:R-:W-:Y:S01]  /*9e30*/  PRMT R61, R176, 0x5410, R61 ;  /* 0x00005410b03d7816 */ /* 0x000fe2000000003d */
[----:B------:R-:W-:Y:S01]  /*9e40*/  FMUL.FTZ R79, R79, R80 ;  /* 0x000000504f4f7220 */ /* 0x000fe20000410000 */
[----:B------:R-:W-:Y:S01]  /*9e50*/  LOP3.LUT R64, R83, 0xffff0000, RZ, 0xc0, !PT ;  /* 0xffff000053407812 */ /* 0x000fe200078ec0ff */
[----:B------:R-:W-:Y:S01]  /*9e60*/  FFMA.FTZ R77, R62, R82, R81 ;  /* 0x000000523e4d7223 */ /* 0x000fe20000010051 */
[----:B------:R-:W-:Y:S01]  /*9e70*/  FFMA.FTZ R62, R67, R80, -R94 ;  /* 0x00000050433e7223 */ /* 0x000fe2000001085e */
[----:B------:R-:W-:Y:S01]  /*9e80*/  IMAD.U32 R82, R183, 0x10000, RZ ;  /* 0x00010000b7527824 */ /* 0x000fe200078e00ff */
[----:B------:R-:W-:Y:S01]  /*9e90*/  LOP3.LUT R48, R48, 0xffff0000, RZ, 0xc0, !PT ;  /* 0xffff000030307812 */ /* 0x000fe200078ec0ff */
[----:B------:R-:W-:Y:S01]  /*9ea0*/  FFMA.FTZ R67, R67, R92, R79 ;  /* 0x0000005c43437223 */ /* 0x000fe2000001004f */
[----:B------:R-:W-:Y:S01]  /*9eb0*/  LOP3.LUT R80, R78, 0xffff0000, RZ, 0xc0, !PT ;  /* 0xffff00004e507812 */ /* 0x000fe200078ec0ff */
[----:B------:R-:W-:Y:S01]  /*9ec0*/  FMUL.FTZ R92, R51, R64 ;  /* 0x00000040335c7220 */ /* 0x000fe20000410000 */
[----:B------:R-:W-:Y:S01]  /*9ed0*/  LOP3.LUT R183, R183, 0xffff0000, RZ, 0xc0, !PT ;  /* 0xffff0000b7b77812 */ /* 0x000fe200078ec0ff */
[----:B------:R-:W-:Y:S01]  /*9ee0*/  IMAD.U32 R78, R61, 0x10000, RZ ;  /* 0x000100003d4e7824 */ /* 0x000fe200078e00ff */
[----:B------:R-:W-:Y:S01]  /*9ef0*/  LOP3.LUT R47, R47, 0xffff0000, RZ, 0xc0, !PT ;  /* 0xffff00002f2f7812 */ /* 0x000fe200078ec0ff */
[C---:B------:R-:W-:Y:S01]  /*9f00*/  IMAD.U32 R45, R44.reuse, 0x10000, RZ ;  /* 0x000100002c2d7824 */ /* 0x040fe200078e00ff */
[----:B------:R-:W-:Y:S01]  /*9f10*/  LOP3.LUT R61, R61, 0xffff0000, RZ, 0xc0, !PT ;  /* 0xffff00003d3d7812 */ /* 0x000fe200078ec0ff */
[-C--:B------:R-:W-:Y:S01]  /*9f20*/  FMUL.FTZ R94, R51, R80.reuse ;  /* 0x00000050335e7220 */ /* 0x080fe20000410000 */
[----:B------:R-:W-:Y:S01]  /*9f30*/  LOP3.LUT R44, R44, 0xffff0000, RZ, 0xc0, !PT ;  /* 0xffff00002c2c7812 */ /* 0x000fe200078ec0ff */
[----:B------:R-:W-:Y:S01]  /*9f40*/  FMUL.FTZ R79, R48, R183 ;  /* 0x000000b7304f7220 */ /* 0x000fe20000410000 */
[----:B------:R-:W-:Y:S01]  /*9f50*/  PRMT R63, R182, 0x5410, R63 ;  /* 0x00005410b63f7816 */ /* 0x000fe2000000003f */
[----:B------:R-:W-:Y:S01]  /*9f60*/  FFMA.FTZ R51, R47, R80, -R92 ;  /* 0x000000502f337223 */ /* 0x000fe2000001085c */
[----:B------:R-:W-:Y:S01]  /*9f70*/  FMUL.FTZ R80, R49, R82 ;  /* 0x0000005231507220 */ /* 0x000fe20000410000 */
[----:B------:R-:W-:Y:S01]  /*9f80*/  PRMT R56, R175, 0x5410, R56 ;  /* 0x00005410af387816 */ /* 0x000fe20000000038 */
[----:B------:R-:W-:Y:S01]  /*9f90*/  FMUL.FTZ R49, R49, R78 ;  /* 0x0000004e31317220 */ /* 0x000fe20000410000 */
[-C--:B------:R-:W-:Y:S01]  /*9fa0*/  FMUL.FTZ R81, R48, R61.reuse ;  /* 0x0000003d30517220 */ /* 0x080fe20000410000 */
[----:B------:R-:W-:Y:S01]  /*9fb0*/  LOP3.LUT R76, R46, 0xffff0000, RZ, 0xc0, !PT ;  /* 0xffff00002e4c7812 */ /* 0x000fe200078ec0ff */
[----:B------:R-:W-:Y:S01]  /*9fc0*/  FFMA.FTZ R48, R44, R61, -R79 ;  /* 0x0000003d2c307223 */ /* 0x000fe2000001084f */
[----:B------:R-:W-:-:S02]  /*9fd0*/  IMAD.U32 R46, R50, 0x10000, RZ ;  /* 0x00010000322e7824 */ /* 0x000fc400078e00ff */
[----:B------:R-:W-:Y:S01]  /*9fe0*/  FFMA.FTZ R64, R47, R64, R94 ;  /* 0x000000402f407223 */ /* 0x000fe2000001005e */
[----:B------:R-:W-:Y:S01]  /*9ff0*/  IMAD.U32 R79, R63, 0x10000, RZ ;  /* 0x000100003f4f7824 */ /* 0x000fe200078e00ff */
[----:B------:R-:W-:Y:S01]  /*a000*/  LOP3.LUT R50, R50, 0xffff0000, RZ, 0xc0, !PT ;  /* 0xffff000032327812 */ /* 0x000fe200078ec0ff */
[----:B------:R-:W-:Y:S01]  /*a010*/  FFMA.FTZ R47, R45, R78, -R80 ;  /* 0x0000004e2d2f7223 */ /* 0x000fe20000010850 */
[----:B------:R-:W-:Y:S01]  /*a020*/  LOP3.LUT R63, R63, 0xffff0000, RZ, 0xc0, !PT ;  /* 0xffff00003f3f7812 */ /* 0x000fe200078ec0ff */
[----:B------:R-:W-:Y:S01]  /*a030*/  FFMA.FTZ R45, R45, R82, R49 ;  /* 0x000000522d2d7223 */ /* 0x000fe20000010031 */
[C---:B------:R-:W-:Y:S01]  /*a040*/  LOP3.LUT R61, R56.reuse, 0xffff0000, RZ, 0xc0, !PT ;  /* 0xffff0000383d7812 */ /* 0x040fe200078ec0ff */
[----:B------:R-:W-:Y:S02]  /*a050*/  IMAD.U32 R49, R56, 0x10000, RZ ;  /* 0x0001000038317824 */ /* 0x000fe400078e00ff */
        /* <DEDUP_REMOVED lines=23> */
.L_x_7386:
[----:B------:R-:W-:Y:S05]  /*a1d0*/  BSYNC B2 ;  /* 0x0000000000027941 */ /* 0x000fea0003800000 */
.L_x_7385:
        /* <DEDUP_REMOVED lines=12> */
.L_x_7384:
[----:B------:R-:W-:Y:S05]  /*a2a0*/  BSYNC B1 ;  /* 0x0000000000017941 */ /* 0x000fea0003800000 */
.L_x_7383:
        /* <DEDUP_REMOVED lines=38> */
[----:B------:R-:W-:Y:S01]  /*a510*/  SHF.R.U32.HI R72, RZ, 0x10, R73 ;  /* 0x00000010ff487819 */ /* 0x000fe20000011649 */
[----:B------:R-:W-:Y:S01]  /*a520*/  IMAD.U32 R67, R47, 0x10000, RZ ;  /* 0x000100002f437824 */ /* 0x000fe200078e00ff */
[--C-:B------:R-:W-:Y:S01]  /*a530*/  SHF.R.U64 R66, R68, 0x10, R69.reuse ;  /* 0x0000001044427819 */ /* 0x100fe20000001245 */
[----:B--2---:R-:W-:Y:S01]  /*a540*/  IMAD.U32 R68, R51, 0x10000, RZ ;  /* 0x0001000033447824 */ /* 0x004fe200078e00ff */
[----:B------:R-:W-:Y:S01]  /*a550*/  SHF.R.U32.HI R76, RZ, 0x10, R69 ;  /* 0x00000010ff4c7819 */ /* 0x000fe20000011645 */
[----:B------:R-:W-:Y:S01]  /*a560*/  IMAD.U32 R69, R49, 0x10000, RZ ;  /* 0x0001000031457824 */ /* 0x000fe200078e00ff */
[----:B------:R-:W-:Y:S01]  /*a570*/  LOP3.LUT R65, R51, 0xffff0000, RZ, 0xc0, !PT ;  /* 0xffff000033417812 */ /* 0x000fe200078ec0ff */
[----:B------:R-:W-:Y:S01]  /*a580*/  IMAD.U32 R58, R48, 0x10000, RZ ;  /* 0x00010000303a7824 */ /* 0x000fe200078e00ff */
[----:B------:R-:W-:Y:S01]  /*a590*/  PRMT R51, R173, 0x5432, R72 ;  /* 0x00005432ad337816 */ /* 0x000fe20000000048 */
[----:B------:R-:W-:Y:S01]  /*a5a0*/  IMAD.U32 R56, R44, 0x10000, RZ ;  /* 0x000100002c387824 */ /* 0x000fe200078e00ff */
[----:B------:R-:W-:-:S02]  /*a5b0*/  PRMT R66, R171, 0x5410, R66 ;  /* 0x00005410ab427816 */ /* 0x000fc40000000042 */
[--C-:B------:R-:W-:Y:S01]  /*a5c0*/  SHF.R.U64 R79, R70, 0x10, R71.reuse ;  /* 0x00000010464f7819 */ /* 0x100fe20000001247 */
[----:B------:R-:W-:Y:S01]  /*a5d0*/  IMAD.U32 R72, R51, 0x10000, RZ ;  /* 0x0001000033487824 */ /* 0x000fe200078e00ff */
[----:B------:R-:W-:Y:S02]  /*a5e0*/  SHF.R.U32.HI R77, RZ, 0x10, R71 ;  /* 0x00000010ff4d7819 */ /* 0x000fe40000011647 */
[----:B------:R-:W-:Y:S02]  /*a5f0*/  PRMT R171, R171, 0x5432, R76 ;  /* 0x00005432abab7816 */ /* 0x000fe4000000004c */
[--C-:B------:R-:W-:Y:S01]  /*a600*/  SHF.R.U64 R71, R74, 0x10, R75.reuse ;  /* 0x000000104a477819 */ /* 0x100fe2000000124b */
[----:B------:R-:W-:Y:S01]  /*a610*/  FMUL.FTZ R74, R69, R72 ;  /* 0x00000048454a7220 */ /* 0x000fe20000410000 */
[----:B------:R-:W-:Y:S01]  /*a620*/  SHF.R.U32.HI R75, RZ, 0x10, R75 ;  /* 0x00000010ff4b7819 */ /* 0x000fe2000001164b */
[----:B------:R-:W-:Y:S01]  /*a630*/  IMAD.U32 R70, R171, 0x10000, RZ ;  /* 0x00010000ab467824 */ /* 0x000fe200078e00ff */
[----:B------:R-:W-:-:S02]  /*a640*/  PRMT R173, R173, 0x5410, R62 ;  /* 0x00005410adad7816 */ /* 0x000fc4000000003e */
[----:B------:R-:W-:Y:S01]  /*a650*/  PRMT R62, R172, 0x5410, R71 ;  /* 0x00005410ac3e7816 */ /* 0x000fe20000000047 */
[-C--:B------:R-:W-:Y:S01]  /*a660*/  FMUL.FTZ R76, R69, R70.reuse ;  /* 0x00000046454c7220 */ /* 0x080fe20000410000 */
[----:B------:R-:W-:Y:S02]  /*a670*/  LOP3.LUT R64, R49, 0xffff0000, RZ, 0xc0, !PT ;  /* 0xffff000031407812 */ /* 0x000fe400078ec0ff */
[----:B------:R-:W-:Y:S01]  /*a680*/  LOP3.LUT R71, R51, 0xffff0000, RZ, 0xc0, !PT ;  /* 0xffff000033477812 */ /* 0x000fe200078ec0ff */
[C---:B------:R-:W-:Y:S01]  /*a690*/  FFMA.FTZ R51, R61.reuse, R70, -R74 ;  /* 0x000000463d337223 */ /* 0x040fe2000001084a */
[----:B------:R-:W-:Y:S01]  /*a6a0*/  PRMT R49, R170, 0x5410, R79 ;  /* 0x00005410aa317816 */ /* 0x000fe2000000004f */
[----:B------:R-:W-:Y:S01]  /*a6b0*/  FFMA.FTZ R61, R61, R72, R76 ;  /* 0x000000483d3d7223 */ /* 0x000fe2000001004c */
[----:B------:R-:W-:Y:S01]  /*a6c0*/  PRMT R172, R172, 0x5432, R75 ;  /* 0x00005432acac7816 */ /* 0x000fe2000000004b */
[----:B------:R-:W-:Y:S01]  /*a6d0*/  FMUL.FTZ R74, R64, R71 ;  /* 0x00000047404a7220 */ /* 0x000fe20000410000 */
[----:B------:R-:W-:-:S02]  /*a6e0*/  PRMT R170, R170, 0x5432, R77 ;  /* 0x00005432aaaa7816 */ /* 0x000fc4000000004d */
[----:B------:R-:W-:Y:S01]  /*a6f0*/  LOP3.LUT R171, R171, 0xffff0000, RZ, 0xc0, !PT ;  /* 0xffff0000abab7812 */ /* 0x000fe200078ec0ff */
[----:B------:R-:W-:Y:S01]  /*a700*/  IMAD.U32 R70, R172, 0x10000, RZ ;  /* 0x00010000ac467824 */ /* 0x000fe200078e00ff */
[----:B------:R-:W-:Y:S01]  /*a710*/  LOP3.LUT R63, R45, 0xffff0000, RZ, 0xc0, !PT ;  /* 0xffff00002d3f7812 */ /* 0x000fe200078ec0ff */
[----:B------:R-:W-:Y:S01]  /*a720*/  IMAD.U32 R69, R170, 0x10000, RZ ;  /* 0x00010000aa457824 */ /* 0x000fe200078e00ff */
[----:B------:R-:W-:Y:S01]  /*a730*/  LOP3.LUT R172, R172, 0xffff0000, RZ, 0xc0, !PT ;  /* 0xffff0000acac7812 */ /* 0x000fe200078ec0ff */
[-C--:B------:R-:W-:Y:S01]  /*a740*/  FMUL.FTZ R72, R64, R171.reuse ;  /* 0x000000ab40487220 */ /* 0x080fe20000410000 */
[----:B------:R-:W-:Y:S01]  /*a750*/  LOP3.LUT R60, R47, 0xffff0000, RZ, 0xc0, !PT ;  /* 0xffff00002f3c7812 */ /* 0x000fe200078ec0ff */
[C---:B------:R-:W-:Y:S01]  /*a760*/  FFMA.FTZ R64, R63.reuse, R171, -R74 ;  /* 0x000000ab3f407223 */ /* 0x040fe2000001084a */
[CC--:B------:R-:W-:Y:S01]  /*a770*/  FMUL.FTZ R74, R68.reuse, R70.reuse ;  /* 0x00000046444a7220 */ /* 0x0c0fe20000410000 */
[----:B------:R-:W-:Y:S01]  /*a780*/  FMUL.FTZ R73, R68, R69 ;  /* 0x0000004544497220 */ /* 0x000fe20000410000 */
[----:B------:R-:W-:Y:S01]  /*a790*/  LOP3.LUT R170, R170, 0xffff0000, RZ, 0xc0, !PT ;  /* 0xffff0000aaaa7812 */ /* 0x000fe200078ec0ff */
[----:B------:R-:W-:Y:S01]  /*a7a0*/  FFMA.FTZ R68, R63, R71, R72 ;  /* 0x000000473f447223 */ /* 0x000fe20000010048 */
[C---:B------:R-:W-:Y:S01]  /*a7b0*/  FFMA.FTZ R74, R67.reuse, R69, -R74 ;  /* 0x00000045434a7223 */ /* 0x040fe2000001084a */
[----:B------:R-:W-:Y:S01]  /*a7c0*/  FFMA.FTZ R73, R67, R70, R73 ;  /* 0x0000004643497223 */ /* 0x000fe20000010049 */
[----:B------:R-:W-:Y:S01]  /*a7d0*/  FMUL.FTZ R69, R65, R172 ;  /* 0x000000ac41457220 */ /* 0x000fe20000410000 */
[----:B------:R-:W-:-:S02]  /*a7e0*/  IMAD.U32 R67, R173, 0x10000, RZ ;  /* 0x00010000ad437824 */ /* 0x000fc400078e00ff */
[-C--:B------:R-:W-:Y:S01]  /*a7f0*/  FMUL.FTZ R71, R65, R170.reuse ;  /* 0x000000aa41477220 */ /* 0x080fe20000410000 */
[----:B------:R-:W-:Y:S02]  /*a800*/  IMAD.U32 R63, R66, 0x10000, RZ ;  /* 0x00010000423f7824 */ /* 0x000fe400078e00ff */
[----:B------:R-:W-:Y:S01]  /*a810*/  FFMA.FTZ R75, R60, R170, -R69 ;  /* 0x000000aa3c4b7223 */ /* 0x000fe20000010845 */
[----:B------:R-:W-:Y:S01]  /*a820*/  FMUL.FTZ R69, R58, R67 ;  /* 0x000000433a457220 */ /* 0x000fe20000410000 */
[----:B------:R-:W-:Y:S01]  /*a830*/  LOP3.LUT R48, R48, 0xffff0000, RZ, 0xc0, !PT ;  /* 0xffff000030307812 */ /* 0x000fe200078ec0ff */
[-C--:B------:R-:W-:Y:S01]  /*a840*/  FMUL.FTZ R58, R58, R63.reuse ;  /* 0x0000003f3a3a7220 */ /* 0x080fe20000410000 */
[----:B------:R-:W-:Y:S01]  /*a850*/  LOP3.LUT R173, R173, 0xffff0000, RZ, 0xc0, !PT ;  /* 0xffff0000adad7812 */ /* 0x000fe200078ec0ff */
[----:B------:R-:W-:Y:S01]  /*a860*/  IMAD.U32 R45, R46, 0x10000, RZ ;  /* 0x000100002e2d7824 */ /* 0x000fe200078e00ff */
[----:B------:R-:W-:Y:S01]  /*a870*/  LOP3.LUT R65, R66, 0xffff0000, RZ, 0xc0, !PT ;  /* 0xffff000042417812 */ /* 0x000fe200078ec0ff */
[----:B------:R-:W-:Y:S01]  /*a880*/  FFMA.FTZ R172, R60, R172, R71 ;  /* 0x000000ac3cac7223 */ /* 0x000fe20000010047 */
[----:B------:R-:W-:Y:S01]  /*a890*/  LOP3.LUT R44, R44, 0xffff0000, RZ, 0xc0, !PT ;  /* 0xffff00002c2c7812 */ /* 0x000fe200078ec0ff */
[----:B------:R-:W-:Y:S01]  /*a8a0*/  FFMA.FTZ R69, R56, R63, -R69 ;  /* 0x0000003f38457223 */ /* 0x000fe20000010845 */
[----:B------:R-:W-:Y:S01]  /*a8b0*/  LOP3.LUT R47, R46, 0xffff0000, RZ, 0xc0, !PT ;  /* 0xffff00002e2f7812 */ /* 0x000fe200078ec0ff */
[----:B------:R-:W-:Y:S01]  /*a8c0*/  FFMA.FTZ R58, R56, R67, R58 ;  /* 0x00000043383a7223 */ /* 0x000fe2000001003a */
[----:B------:R-:W-:-:S02]  /*a8d0*/  IMAD.U32 R46, R50, 0x10000, RZ ;  /* 0x00010000322e7824 */ /* 0x000fc400078e00ff */
[C---:B------:R-:W-:Y:S01]  /*a8e0*/  FMUL.FTZ R71, R48.reuse, R173 ;  /* 0x000000ad30477220 */ /* 0x040fe20000410000 */
[-C--:B------:R-:W-:Y:S01]  /*a8f0*/  FMUL.FTZ R63, R48, R65.reuse ;  /* 0x00000041303f7220 */ /* 0x080fe20000410000 */
[----:B------:R-:W-:Y:S01]  /*a900*/  IMAD.U32 R56, R62, 0x10000, RZ ;  /* 0x000100003e387824 */ /* 0x000fe200078e00ff */
        /* <DEDUP_REMOVED lines=24> */
.L_x_7390:
[----:B------:R-:W-:Y:S05]  /*aa90*/  BSYNC B2 ;  /* 0x0000000000027941 */ /* 0x000fea0003800000 */
.L_x_7389:
        /* <DEDUP_REMOVED lines=12> */
.L_x_7388:
[----:B------:R-:W-:Y:S05]  /*ab60*/  BSYNC B1 ;  /* 0x0000000000017941 */ /* 0x000fea0003800000 */
.L_x_7387:
[----:B0-----:R-:W-:Y:S02]  /*ab70*/  VIADD R45, R22, 0xa0 ;  /* 0x000000a0162d7836 */ /* 0x001fe40000000000 */
[-C--:B--2---:R-:W-:Y:S02]  /*ab80*/  IMAD R44, R149, R138.reuse, RZ ;  /* 0x0000008a952c7224 */ /* 0x084fe400078e02ff */
[C---:B------:R-:W-:Y:S01]  /*ab90*/  IMAD.WIDE.U32 R136, R45.reuse, R138, R136 ;  /* 0x0000008a2d887225 */ /* 0x040fe200078e0088 */
[----:B------:R-:W-:-:S03]  /*aba0*/  ISETP.GE.OR P4, PT, R45, R4, P0 ;  /* 0x000000042d00720c */ /* 0x000fc60000786670 */
[----:B------:R-:W-:-:S10]  /*abb0*/  IMAD R57, R45, R139, R44 ;  /* 0x0000008b2d397224 */ /* 0x000fd400078e022c */
[----:B------:R-:W-:Y:S05]  /*abc0*/  @P4 BRA `(.L_x_7357) ;  /* 0x00000010007c4947 */ /* 0x000fea0003800000 */
[----:B------:R-:W2:Y:S01]  /*abd0*/  LDL R45, [R1+0x4] ;  /* 0x00000400012d7983 */ /* 0x000ea20000100800 */
[----:B------:R-:W0:Y:S03]  /*abe0*/  LDC.64 R52, c[0x0][0x2e8] ;  /* 0x0000ba00ff347b82 */ /* 0x000e260000000a00 */
[----:B------:R-:W3:Y:S01]  /*abf0*/  LDL R46, [R1+0x48] ;  /* 0x00004800012e7983 */ /* 0x000ee20000100800 */
[----:B------:R-:W-:Y:S01]  /*ac00*/  IMAD.IADD R57, R137, 0x1, R57 ;  /* 0x0000000189397824 */ /* 0x000fe200078e0239 */
[----:B------:R-:W-:Y:S01]  /*ac10*/  IADD3 R44, P4, P5, R100, R136, R20 ;  /* 0x00000088642c7210 */ /* 0x000fe20007d9e014 */
[----:B------:R-:W-:Y:S01]  /*ac20*/  VIADD R47, R22, 0xa0 ;  /* 0x000000a0162f7836 */ /* 0x000fe20000000000 */
[----:B------:R-:W-:Y:S03]  /*ac30*/  BSSY B1, `(.L_x_7391) ;  /* 0x0000074000017945 */ /* 0x000fe60003800000 */
[----:B------:R-:W-:-:S05]  /*ac40*/  IMAD.SHL.U32 R47, R47, 0x40, RZ ;  /* 0x000000402f2f7824 */ /* 0x000fca00078e00ff */
[----:B------:R-:W-:Y:S02]  /*ac50*/  LOP3.LUT R47, R47, 0x1c0, RZ, 0xc0, !PT ;  /* 0x000001c02f2f7812 */ /* 0x000fe400078ec0ff */
[----:B--2---:R-:W-:Y:S02]  /*ac60*/  LOP3.LUT P6, RZ, R45, 0x1, RZ, 0xc0, !PT ;  /* 0x000000012dff7812 */ /* 0x004fe400078cc0ff */
[----:B------:R-:W-:Y:S02]  /*ac70*/  IADD3.X R45, R14, R57, R9, P4, P5 ;  /* 0x000000390e2d7210 */ /* 0x000fe400027ea409 */
[----:B0-----:R-:W-:Y:S02]  /*ac80*/  LEA R54, P4, R44, R52, 0x1 ;  /* 0x000000342c367211 */ /* 0x001fe400078808ff */
[----:B------:R-:W-:Y:S02]  /*ac90*/  SEL R151, R122, R151, !P6 ;  /* 0x000000977a977207 */ /* 0x000fe40007000000 */
[----:B------:R-:W-:-:S02]  /*aca0*/  LEA.HI.X R55, R44, R53, R45, 0x1, P4 ;  /* 0x000000352c377211 */ /* 0x000fc400020f0c2d */
        /* <DEDUP_REMOVED lines=9> */
[----:B---3--:R-:W-:-:S04]  /*ad40*/  IMAD R44, R44, 0x2c00, R46 ;  /* 0x00002c002c2c7824 */ /* 0x008fc800078e022e */
        /* <DEDUP_REMOVED lines=23> */
[----:B------:R-:W-:Y:S02]  /*aec0*/  SHF.R.U64 R68, R86, 0x10, R87 ;  /* 0x0000001056447819 */ /* 0x000fe40000001257 */
[----:B------:R-:W-:Y:S01]  /*aed0*/  PRMT R166, R166, 0x5432, R67 ;  /* 0x00005432a6a67816 */ /* 0x000fe20000000043 */
[----:B------:R-:W-:Y:S01]  /*aee0*/  IMAD.U32 R67, R168, 0x10000, RZ ;  /* 0x00010000a8437824 */ /* 0x000fe200078e00ff */
[----:B------:R-:W-:Y:S01]  /*aef0*/  SHF.R.U32.HI R86, RZ, 0x10, R87 ;  /* 0x00000010ff567819 */ /* 0x000fe20000011657 */
[-C--:B------:R-:W-:Y:S01]  /*af00*/  FMUL.FTZ R73, R63, R70.reuse ;  /* 0x000000463f497220 */ /* 0x080fe20000410000 */
[----:B------:R-:W-:Y:S01]  /*af10*/  PRMT R71, R167, 0x5432, R72 ;  /* 0x00005432a7477816 */ /* 0x000fe20000000048 */
[-C--:B------:R-:W-:Y:S01]  /*af20*/  FMUL.FTZ R75, R63, R67.reuse ;  /* 0x000000433f4b7220 */ /* 0x080fe20000410000 */
[----:B------:R-:W-:Y:S01]  /*af30*/  PRMT R167, R167, 0x5410, R90 ;  /* 0x00005410a7a77816 */ /* 0x000fe2000000005a */
[C---:B------:R-:W-:Y:S01]  /*af40*/  FFMA.FTZ R73, R58.reuse, R67, -R73 ;  /* 0x000000433a497223 */ /* 0x040fe20000010849 */
[C---:B------:R-:W-:Y:S01]  /*af50*/  PRMT R68, R169.reuse, 0x5432, R68 ;  /* 0x00005432a9447816 */ /* 0x040fe20000000044 */
[----:B------:R-:W-:Y:S01]  /*af60*/  FFMA.FTZ R75, R58, R70, R75 ;  /* 0x000000463a4b7223 */ /* 0x000fe2000001004b */
        /* <DEDUP_REMOVED lines=10> */
[-C--:B------:R-:W-:Y:S01]  /*b010*/  FMUL.FTZ R65, R65, R58.reuse ;  /* 0x0000003a41417220 */ /* 0x080fe20000410000 */
[-C--:B------:R-:W-:Y:S01]  /*b020*/  FMUL.FTZ R77, R64, R63.reuse ;  /* 0x0000003f404d7220 */ /* 0x080fe20000410000 */
[----:B------:R-:W-:Y:S01]  /*b030*/  FFMA.FTZ R76, R49, R58, -R76 ;  /* 0x0000003a314c7223 */ /* 0x000fe2000001084c */
[----:B------:R-:W-:Y:S01]  /*b040*/  LOP3.LUT R51, R51, 0xffff0000, RZ, 0xc0, !PT ;  /* 0xffff000033337812 */ /* 0x000fe200078ec0ff */
[----:B------:R-:W-:Y:S01]  /*b050*/  FFMA.FTZ R70, R60, R63, -R67 ;  /* 0x0000003f3c467223 */ /* 0x000fe20000010843 */
[----:B------:R-:W-:Y:S01]  /*b060*/  LOP3.LUT R64, R167, 0xffff0000, RZ, 0xc0, !PT ;  /* 0xffff0000a7407812 */ /* 0x000fe200078ec0ff */
[----:B------:R-:W-:Y:S01]  /*b070*/  FFMA.FTZ R65, R49, R72, R65 ;  /* 0x0000004831417223 */ /* 0x000fe20000010041 */
[----:B------:R-:W-:Y:S01]  /*b080*/  LOP3.LUT R58, R169, 0xffff0000, RZ, 0xc0, !PT ;  /* 0xffff0000a93a7812 */ /* 0x000fe200078ec0ff */
[----:B------:R-:W-:-:S02]  /*b090*/  IMAD.U32 R63, R166, 0x10000, RZ ;  /* 0x00010000a63f7824 */ /* 0x000fc400078e00ff */
[----:B------:R-:W-:Y:S01]  /*b0a0*/  FFMA.FTZ R74, R60, R69, R77 ;  /* 0x000000453c4a7223 */ /* 0x000fe2000001004d */
        /* <DEDUP_REMOVED lines=9> */
[----:B------:R-:W-:Y:S01]  /*b140*/  FFMA.FTZ R67, R61, R58, -R60 ;  /* 0x0000003a3d437223 */ /* 0x000fe2000001083c */
[----:B------:R-:W-:Y:S01]  /*b150*/  LOP3.LUT R45, R44, 0xffff0000, RZ, 0xc0, !PT ;  /* 0xffff00002c2d7812 */ /* 0x000fe200078ec0ff */
[----:B------:R-:W-:Y:S01]  /*b160*/  FMUL.FTZ R60, R48, R166 ;  /* 0x000000a6303c7220 */ /* 0x000fe20000410000 */
[C---:B------:R-:W-:Y:S01]  /*b170*/  FFMA.FTZ R58, R56.reuse, R49, -R51 ;  /* 0x00000031383a7223 */ /* 0x040fe20000010833 */
[----:B------:R-:W-:Y:S01]  /*b180*/  FFMA.FTZ R62, R56, R63, R62 ;  /* 0x0000003f383e7223 */ /* 0x000fe2000001003e */
[----:B------:R-:W-:-:S02]  /*b190*/  IMAD.U32 R47, R50, 0x10000, RZ ;  /* 0x00010000322f7824 */ /* 0x000fc400078e00ff */
[----:B------:R-:W-:Y:S01]  /*b1a0*/  FMUL.FTZ R56, R48, R66 ;  /* 0x0000004230387220 */ /* 0x000fe20000410000 */
[C---:B------:R-:W-:Y:S01]  /*b1b0*/  IMAD.U32 R51, R71.reuse, 0x10000, RZ ;  /* 0x0001000047337824 */ /* 0x040fe200078e00ff */
[----:B------:R-:W-:Y:S01]  /*b1c0*/  LOP3.LUT R50, R50, 0xffff0000, RZ, 0xc0, !PT ;  /* 0xffff000032327812 */ /* 0x000fe200078ec0ff */
[C---:B------:R-:W-:Y:S01]  /*b1d0*/  IMAD.U32 R48, R68.reuse, 0x10000, RZ ;  /* 0x0001000044307824 */ /* 0x040fe200078e00ff */
[----:B------:R-:W-:Y:S01]  /*b1e0*/  LOP3.LUT R71, R71, 0xffff0000, RZ, 0xc0, !PT ;  /* 0xffff000047477812 */ /* 0x000fe200078ec0ff */
[----:B------:R-:W-:Y:S01]  /*b1f0*/  FFMA.FTZ R72, R61, R64, R72 ;  /* 0x000000403d487223 */ /* 0x000fe20000010048 */
[----:B------:R-:W-:Y:S01]  /*b200*/  LOP3.LUT R49, R68, 0xffff0000, RZ, 0xc0, !PT ;  /* 0xffff000044317812 */ /* 0x000fe200078ec0ff */
[C---:B------:R-:W-:Y:S01]  /*b210*/  FFMA.FTZ R61, R45.reuse, R66, -R60 ;  /* 0x000000422d3d7223 */ /* 0x040fe2000001083c */
        /* <DEDUP_REMOVED lines=21> */
.L_x_7392:
[----:B------:R-:W-:Y:S05]  /*b370*/  BSYNC B1 ;  /* 0x0000000000017941 */ /* 0x000fea0003800000 */
.L_x_7391:
[----:B------:R-:W-:Y:S01]  /*b380*/  ISETP.GE.AND P3, PT, R59, R150, PT ;  /* 0x000000963b00720c */ /* 0x000fe20003f66270 */
[----:B------:R-:W-:Y:S02]  /*b390*/  ULDC.64 UR4, c[0x0][0x208] ;  /* 0x0000820000047ab9 */ /* 0x000fe40000000a00 */
[----:B0-----:R3:W-:Y:S10]  /*b3a0*/  STG.E.128 desc[UR4][R54.64], R44 ;  /* 0x0000002c36007986 */ /* 0x0017f4000c101d04 */
[----:B------:R-:W-:Y:S05]  /*b3b0*/  @P3 BRA `(.L_x_7357) ;  /* 0x0000000800803947 */ /* 0x000fea0003800000 */
[--C-:B---3--:R-:W-:Y:S01]  /*b3c0*/  SHF.R.S32.HI R44, RZ, 0x1f, R59.reuse ;  /* 0x0000001fff2c7819 */ /* 0x108fe2000001143b */
[----:B------:R-:W-:Y:S01]  /*b3d0*/  ULDC.64 UR4, c[0x0][0x208] ;  /* 0x0000820000047ab9 */ /* 0x000fe20000000a00 */
[----:B------:R-:W-:-:S04]  /*b3e0*/  IADD3 R59, P3, P4, R100, R136, R59 ;  /* 0x00000088643b7210 */ /* 0x000fc80007c7e03b */
[----:B------:R-:W-:Y:S02]  /*b3f0*/  IADD3.X R44, R14, R57, R44, P3, P4 ;  /* 0x000000390e2c7210 */ /* 0x000fe40001fe842c */
[----:B------:R-:W-:-:S04]  /*b400*/  LEA R52, P3, R59, R52, 0x1 ;  /* 0x000000343b347211 */ /* 0x000fc800078608ff */
[----:B------:R-:W-:-:S05]  /*b410*/  LEA.HI.X R53, R59, R53, R44, 0x1, P3 ;  /* 0x000000353b357211 */ /* 0x000fca00018f0c2c */
[----:B--2---:R4:W-:Y:S01]  /*b420*/  STG.E.128 desc[UR4][R52.64], R48 ;  /* 0x0000003034007986 */ /* 0x0049e2000c101d04 */
[----:B------:R-:W-:Y:S05]  /*b430*/  BRA `(.L_x_7357) ;  /* 0x0000000800607947 */ /* 0x000fea0003800000 */
.L_x_7300:
[----:B------:R-:W-:-:S04]  /*b440*/  ULOP3.LUT UR4, UR60, 0x1, URZ, 0xfc, !UPT ;  /* 0x000000013c047892 */ /* 0x000fc8000f8efc3f */
[----:B------:R-:W-:-:S06]  /*b450*/  UISETP.NE.AND UP0, UPT, UR4, 0x3, UPT ;  /* 0x000000030400788c */ /* 0x000fcc000bf05270 */
[----:B------:R-:W-:-:S13]  /*b460*/  PLOP3.LUT P2, PT, PT, PT, UP0, 0x80, 0x0 ;  /* 0x000000000000781c */ /* 0x000fda0003f4f008 */
[----:B------:R-:W-:Y:S05]  /*b470*/  @!P2 BRA `(.L_x_7393) ;  /* 0x000000000004a947 */ /* 0x000fea0003800000 */
[----:B------:R-:W-:Y:S01]  /*b480*/  BPT.TRAP 0x1 ;  /* 0x000000040000795c */ /* 0x000fe20000300000 */
.L_x_7393:
[----:B------:R-:W-:Y:S01]  /*b490*/  IMAD R3, R23, 0x8, R2 ;  /* 0x0000000817037824 */ /* 0x000fe200078e0202 */
[----:B------:R-:W-:Y:S01]  /*b4a0*/  SHF.L.U32 R0, R223, 0x1f, RZ ;  /* 0x0000001fdf007819 */ /* 0x000fe200000006ff */
[----:B------:R-:W-:Y:S01]  /*b4b0*/  IMAD R4, R24, -0xb0, R25 ;  /* 0xffffff5018047824 */ /* 0x000fe200078e0219 */
[----:B------:R-:W-:Y:S01]  /*b4c0*/  BSSY B1, `(.L_x_7394) ;  /* 0x0000006000017945 */ /* 0x000fe20003800000 */
[----:B------:R-:W-:Y:S01]  /*b4d0*/  SHF.R.S32.HI R45, RZ, 0x1f, R24 ;  /* 0x0000001fff2d7819 */ /* 0x000fe20000011418 */
[----:B------:R-:W1:Y:S01]  /*b4e0*/  SYNCS.PHASECHK.TRANS64.TRYWAIT P3, [R3+URZ+0x34890], R0 ;  /* 0x03489000030075a7 */ /* 0x000e62000806017f */
[----:B------:R-:W-:Y:S01]  /*b4f0*/  IMAD R44, R43, R24, RZ ;  /* 0x000000182b2c7224 */ /* 0x000fe200078e02ff */
[----:B------:R-:W-:Y:S01]  /*b500*/  VIMNMX R4, R4, 0xb0, PT ;  /* 0x000000b004047848 */ /* 0x000fe20003fe0100 */
[----:B-1----:R-:W-:Y:S06]  /*b510*/  @!P3 BRA `(.L_x_7395) ;  /* 0x000001b00034b947 */ /* 0x002fec0003800000 */
.L_x_7670:
[----:B------:R-:W-:Y:S05]  /*b520*/  BSYNC B1 ;  /* 0x0000000000017941 */ /* 0x000fea0003800000 */
.L_x_7394:
[----:B------:R-:W-:Y:S01]  /*b530*/  ISETP.GE.AND P3, PT, R22, R4, PT ;  /* 0x000000041600720c */ /* 0x000fe20003f66270 */
[----:B------:R-:W-:Y:S01]  /*b540*/  IMAD R45, R45, R156, R44 ;  /* 0x0000009c2d2d7224 */ /* 0x000fe200078e022c */
[----:B------:R-:W-:Y:S01]  /*b550*/  BSSY B1, `(.L_x_7396) ;  /* 0x0000013000017945 */ /* 0x000fe20003800000 */
[----:B------:R-:W-:-:S04]  /*b560*/  IMAD.WIDE.U32 R52, R156, R24, RZ ;  /* 0x000000189c347225 */ /* 0x000fc800078e00ff */
[----:B------:R-:W-:-:S06]  /*b570*/  IMAD.IADD R62, R45, 0x1, R53 ;  /* 0x000000012d3e7824 */ /* 0x000fcc00078e0235 */
[----:B------:R-:W-:Y:S05]  /*b580*/  @P3 BRA `(.L_x_7397) ;  /* 0x00000000003c3947 */ /* 0x000fea0003800000 */
[----:B------:R-:W2:Y:S01]  /*b590*/  @!P0 LDC.64 R54, c[0x0][0x2e8] ;  /* 0x0000ba00ff368b82 */ /* 0x000ea20000000a00 */
[----:B------:R-:W3:Y:S01]  /*b5a0*/  @!P0 LDS.128 R44, [R5+0x1e400] ;  /* 0x01e40000052c8984 */ /* 0x000ee20000000c00 */
[----:B------:R-:W-:Y:S01]  /*b5b0*/  @!P0 IADD3 R58, P3, R15, R52, RZ ;  /* 0x000000340f3a8210 */ /* 0x000fe20007f7e0ff */
[----:B------:R-:W-:Y:S02]  /*b5c0*/  ULDC.64 UR4, c[0x0][0x208] ;  /* 0x0000820000047ab9 */ /* 0x000fe40000000a00 */
[----:B0-----:R-:W0:Y:S02]  /*b5d0*/  @!P1 LDS.128 R48, [R5+0x23c00] ;  /* 0x023c000005309984 */ /* 0x001e240000000c00 */
[----:B------:R-:W-:Y:S01]  /*b5e0*/  @!P0 IMAD.X R59, R62, 0x1, R11, P3 ;  /* 0x000000013e3b8824 */ /* 0x000fe200018e060b */
[----:B------:R-:W4:Y:S01]  /*b5f0*/  @!P1 LDC.64 R56, c[0x0][0x2e8] ;  /* 0x0000ba00ff389b82 */ /* 0x000f220000000a00 */
[----:B--2---:R-:W-:-:S04]  /*b600*/  @!P0 LEA R54, P3, R58, R54, 0x1 ;  /* 0x000000363a368211 */ /* 0x004fc800078608ff */
[----:B------:R-:W-:Y:S02]  /*b610*/  @!P0 LEA.HI.X R55, R58, R55, R59, 0x1, P3 ;  /* 0x000000373a378211 */ /* 0x000fe400018f0c3b */
[----:B------:R-:W-:-:S05]  /*b620*/  @!P1 IADD3 R58, P3, R12, R52, RZ ;  /* 0x000000340c3a9210 */ /* 0x000fca0007f7e0ff */
[----:B------:R-:W-:Y:S01]  /*b630*/  @!P1 IMAD.X R59, R62, 0x1, R7, P3 ;  /* 0x000000013e3b9824 */ /* 0x000fe200018e0607 */
[----:B----4-:R-:W-:-:S04]  /*b640*/  @!P1 LEA R56, P3, R58, R56, 0x1 ;  /* 0x000000383a389211 */ /* 0x010fc800078608ff */
[----:B------:R-:W-:Y:S01]  /*b650*/  @!P1 LEA.HI.X R57, R58, R57, R59, 0x1, P3 ;  /* 0x000000393a399211 */ /* 0x000fe200018f0c3b */
[----:B---3--:R2:W-:Y:S04]  /*b660*/  @!P0 STG.E.128 desc[UR4][R54.64], R44 ;  /* 0x0000002c36008986 */ /* 0x0085e8000c101d04 */
[----:B0-----:R2:W-:Y:S04]  /*b670*/  @!P1 STG.E.128 desc[UR4][R56.64], R48 ;  /* 0x0000003038009986 */ /* 0x0015e8000c101d04 */
.L_x_7397:
[----:B------:R-:W-:Y:S05]  /*b680*/  BSYNC B1 ;  /* 0x0000000000017941 */ /* 0x000fea0003800000 */
.L_x_7396:
[----:B--2---:R-:W-:Y:S01]  /*b690*/  VIADD R44, R22, 0x20 ;  /* 0x00000020162c7836 */ /* 0x004fe20000000000 */
[----:B------:R-:W-:Y:S04]  /*b6a0*/  BSSY B1, `(.L_x_7398) ;  /* 0x0000014000017945 */ /* 0x000fe80003800000 */
[----:B------:R-:W-:-:S13]  /*b6b0*/  ISETP.GE.AND P3, PT, R44, R4, PT ;  /* 0x000000042c00720c */ /* 0x000fda0003f66270 */
[----:B------:R-:W-:Y:S05]  /*b6c0*/  @P3 BRA `(.L_x_7399) ;  /* 0x0000000000443947 */ /* 0x000fea0003800000 */
[----:B------:R-:W2:Y:S01]  /*b6d0*/  @!P0 LDC.64 R54, c[0x0][0x2e8] ;  /* 0x0000ba00ff368b82 */ /* 0x000ea20000000a00 */
[----:B------:R-:W3:Y:S01]  /*b6e0*/  @!P0 LDS.128 R44, [R5+0x1f400] ;  /* 0x01f40000052c8984 */ /* 0x000ee20000000c00 */
[----:B------:R-:W-:Y:S01]  /*b6f0*/  IADD3 R60, P3, R116, R52, RZ ;  /* 0x00000034743c7210 */ /* 0x000fe20007f7e0ff */
[----:B------:R-:W-:Y:S02]  /*b700*/  ULDC.64 UR4, c[0x0][0x208] ;  /* 0x0000820000047ab9 */ /* 0x000fe40000000a00 */
[----:B0-----:R-:W0:Y:S02]  /*b710*/  @!P1 LDS.128 R48, [R5+0x24c00] ;  /* 0x024c000005309984 */ /* 0x001e240000000c00 */
[----:B------:R-:W-:Y:S01]  /*b720*/  IMAD.X R64, R62, 0x1, R117, P3 ;  /* 0x000000013e407824 */ /* 0x000fe200018e0675 */
[----:B------:R-:W4:Y:S01]  /*b730*/  @!P1 LDC.64 R56, c[0x0][0x2e8] ;  /* 0x0000ba00ff389b82 */ /* 0x000f220000000a00 */
[----:B------:R-:W-:-:S05]  /*b740*/  @!P0 IADD3 R58, P3, R60, R15, RZ ;  /* 0x0000000f3c3a8210 */ /* 0x000fca0007f7e0ff */
[----:B------:R-:W-:Y:S01]  /*b750*/  @!P0 IMAD.X R59, R64, 0x1, R11, P3 ;  /* 0x00000001403b8824 */ /* 0x000fe200018e060b */
        /* <DEDUP_REMOVED lines=8> */
.L_x_7399:
[----:B------:R-:W-:Y:S05]  /*b7e0*/  BSYNC B1 ;  /* 0x0000000000017941 */ /* 0x000fea0003800000 */
.L_x_7398:
[----:B--2---:R-:W-:Y:S01]  /*b7f0*/  VIADD R44, R22, 0x40 ;  /* 0x00000040162c7836 */ /* 0x004fe20000000000 */
[----:B------:R-:W-:Y:S04]  /*b800*/  BSSY B1, `(.L_x_7400) ;  /* 0x0000014000017945 */ /* 0x000fe80003800000 */
[----:B------:R-:W-:-:S13]  /*b810*/  ISETP.GE.AND P3, PT, R44, R4, PT ;  /* 0x000000042c00720c */ /* 0x000fda0003f66270 */
[----:B------:R-:W-:Y:S05]  /*b820*/  @P3 BRA `(.L_x_7401) ;  /* 0x0000000000443947 */ /* 0x000fea0003800000 */
[----:B------:R-:W2:Y:S01]  /*b830*/  @!P0 LDC.64 R54, c[0x0][0x2e8] ;  /* 0x0000ba00ff368b82 */ /* 0x000ea20000000a00 */
[----:B------:R-:W3:Y:S01]  /*b840*/  @!P0 LDS.128 R44, [R5+0x20400] ;  /* 0x02040000052c8984 */ /* 0x000ee20000000c00 */
[----:B------:R-:W-:Y:S01]  /*b850*/  LEA R60, P3, R42, R52, 0x6 ;  /* 0x000000342a3c7211 */ /* 0x000fe200078630ff */
        /* <DEDUP_REMOVED lines=14> */
.L_x_7401:
[----:B------:R-:W-:Y:S05]  /*b940*/  BSYNC B1 ;  /* 0x0000000000017941 */ /* 0x000fea0003800000 */
.L_x_7400:
[----:B--2---:R-:W-:Y:S01]  /*b950*/  VIADD R44, R22, 0x60 ;  /* 0x00000060162c7836 */ /* 0x004fe20000000000 */
[----:B------:R-:W-:Y:S04]  /*b960*/  BSSY B1, `(.L_x_7402) ;  /* 0x0000018000017945 */ /* 0x000fe80003800000 */
[----:B------:R-:W-:-:S13]  /*b970*/  ISETP.GE.AND P3, PT, R44, R4, PT ;  /* 0x000000042c00720c */ /* 0x000fda0003f66270 */
[----:B------:R-:W-:Y:S05]  /*b980*/  @P3 BRA `(.L_x_7403) ;  /* 0x0000000000543947 */ /* 0x000fea0003800000 */
[----:B------:R-:W2:Y:S01]  /*b990*/  LDC.64 R58, c[0x0][0x300] ;  /* 0x0000c000ff3a7b82 */ /* 0x000ea20000000a00 */
[----:B------:R-:W3:Y:S01]  /*b9a0*/  @!P0 LDS.128 R44, [R5+0x21400] ;  /* 0x02140000052c8984 */ /* 0x000ee20000000c00 */
[----:B------:R-:W-:Y:S01]  /*b9b0*/  IMAD.MOV.U32 R60, RZ, RZ, R52 ;  /* 0x000000ffff3c7224 */ /* 0x000fe200078e0034 */
[----:B------:R-:W-:Y:S01]  /*b9c0*/  ULDC.64 UR4, c[0x0][0x208] ;  /* 0x0000820000047ab9 */ /* 0x000fe20000000a00 */
[----:B------:R-:W-:Y:S01]  /*b9d0*/  IMAD.MOV.U32 R61, RZ, RZ, R62 ;  /* 0x000000ffff3d7224 */ /* 0x000fe200078e003e */
[----:B0-----:R-:W0:Y:S03]  /*b9e0*/  @!P1 LDS.128 R48, [R5+0x26c00] ;  /* 0x026c000005309984 */ /* 0x001e260000000c00 */
[----:B------:R-:W4:Y:S08]  /*b9f0*/  @!P0 LDC.64 R54, c[0x0][0x2e8] ;  /* 0x0000ba00ff368b82 */ /* 0x000f300000000a00 */
[----:B------:R-:W5:Y:S01]  /*ba00*/  @!P1 LDC.64 R56, c[0x0][0x2e8] ;  /* 0x0000ba00ff389b82 */ /* 0x000f620000000a00 */
[----:B--2---:R-:W-:-:S04]  /*ba10*/  IMAD.WIDE.U32 R60, R58, 0x60, R60 ;  /* 0x000000603a3c7825 */ /* 0x004fc800078e003c */
[----:B------:R-:W-:Y:S01]  /*ba20*/  IMAD R59, R59, 0x60, RZ ;  /* 0x000000603b3b7824 */ /* 0x000fe200078e02ff */
[----:B------:R-:W-:-:S03]  /*ba30*/  @!P0 IADD3 R58, P3, R15, R60, RZ ;  /* 0x0000003c0f3a8210 */ /* 0x000fc60007f7e0ff */
[----:B------:R-:W-:-:S04]  /*ba40*/  IMAD.IADD R64, R61, 0x1, R59 ;  /* 0x000000013d407824 */ /* 0x000fc800078e023b */
[----:B------:R-:W-:Y:S01]  /*ba50*/  @!P0 IMAD.X R59, R64, 0x1, R11, P3 ;  /* 0x00000001403b8824 */ /* 0x000fe200018e060b */
[----:B----4-:R-:W-:-:S04]  /*ba60*/  @!P0 LEA R54, P3, R58, R54, 0x1 ;  /* 0x000000363a368211 */ /* 0x010fc800078608ff */
[----:B------:R-:W-:Y:S02]  /*ba70*/  @!P0 LEA.HI.X R55, R58, R55, R59, 0x1, P3 ;  /* 0x000000373a378211 */ /* 0x000fe400018f0c3b */
[----:B------:R-:W-:-:S03]  /*ba80*/  @!P1 IADD3 R60, P3, R12, R60, RZ ;  /* 0x0000003c0c3c9210 */ /* 0x000fc60007f7e0ff */
[----:B---3--:R2:W-:Y:S02]  /*ba90*/  @!P0 STG.E.128 desc[UR4][R54.64], R44 ;  /* 0x0000002c36008986 */ /* 0x0085e4000c101d04 */
[----:B------:R-:W-:Y:S01]  /*baa0*/  @!P1 IMAD.X R58, R64, 0x1, R7, P3 ;  /* 0x00000001403a9824 */ /* 0x000fe200018e0607 */
[----:B-----5:R-:W-:-:S04]  /*bab0*/  @!P1 LEA R56, P3, R60, R56, 0x1 ;  /* 0x000000383c389211 */ /* 0x020fc800078608ff */
[----:B------:R-:W-:-:S05]  /*bac0*/  @!P1 LEA.HI.X R57, R60, R57, R58, 0x1, P3 ;  /* 0x000000393c399211 */ /* 0x000fca00018f0c3a */
[----:B0-----:R2:W-:Y:S04]  /*bad0*/  @!P1 STG.E.128 desc[UR4][R56.64], R48 ;  /* 0x0000003038009986 */ /* 0x0015e8000c101d04 */
.L_x_7403:
[----:B------:R-:W-:Y:S05]  /*bae0*/  BSYNC B1 ;  /* 0x0000000000017941 */ /* 0x000fea0003800000 */
.L_x_7402:
        /* <DEDUP_REMOVED lines=21> */
.L_x_7405:
[----:B------:R-:W-:Y:S05]  /*bc40*/  BSYNC B1 ;  /* 0x0000000000017941 */ /* 0x000fea0003800000 */
.L_x_7404:
[----:B--2---:R-:W-:-:S05]  /*bc50*/  VIADD R44, R22, 0xa0 ;  /* 0x000000a0162c7836 */ /* 0x004fca0000000000 */
[----:B------:R-:W-:-:S13]  /*bc60*/  ISETP.GE.AND P3, PT, R44, R4, PT ;  /* 0x000000042c00720c */ /* 0x000fda0003f66270 */
[----:B------:R-:W-:Y:S05]  /*bc70*/  @P3 BRA `(.L_x_7357) ;  /* 0x0000000000503947 */ /* 0x000fea0003800000 */
[----:B------:R-:W2:Y:S01]  /*bc80*/  LDC.64 R58, c[0x0][0x300] ;  /* 0x0000c000ff3a7b82 */ /* 0x000ea20000000a00 */
[----:B------:R-:W3:Y:S01]  /*bc90*/  @!P0 LDS.128 R44, [R5+0x23400] ;  /* 0x02340000052c8984 */ /* 0x000ee20000000c00 */
[----:B------:R-:W-:Y:S01]  /*bca0*/  IMAD.MOV.U32 R53, RZ, RZ, R62 ;  /* 0x000000ffff357224 */ /* 0x000fe200078e003e */
[----:B------:R-:W-:Y:S02]  /*bcb0*/  ULDC.64 UR4, c[0x0][0x208] ;  /* 0x0000820000047ab9 */ /* 0x000fe40000000a00 */
[----:B0-----:R-:W0:Y:S03]  /*bcc0*/  @!P1 LDS.128 R48, [R5+0x28c00] ;  /* 0x028c000005309984 */ /* 0x001e260000000c00 */
[----:B------:R-:W4:Y:S08]  /*bcd0*/  @!P0 LDC.64 R54, c[0x0][0x2e8] ;  /* 0x0000ba00ff368b82 */ /* 0x000f300000000a00 */
[----:B------:R-:W5:Y:S01]  /*bce0*/  @!P1 LDC.64 R56, c[0x0][0x2e8] ;  /* 0x0000ba00ff389b82 */ /* 0x000f620000000a00 */
[----:B--2---:R-:W-:-:S04]  /*bcf0*/  IMAD.WIDE.U32 R52, R58, 0xa0, R52 ;  /* 0x000000a03a347825 */ /* 0x004fc800078e0034 */
[----:B------:R-:W-:-:S04]  /*bd00*/  IMAD R59, R59, 0xa0, RZ ;  /* 0x000000a03b3b7824 */ /* 0x000fc800078e02ff */
[----:B------:R-:W-:Y:S01]  /*bd10*/  IMAD.IADD R60, R53, 0x1, R59 ;  /* 0x00000001353c7824 */ /* 0x000fe200078e023b */
[----:B------:R-:W-:-:S05]  /*bd20*/  @!P0 IADD3 R53, P3, R15, R52, RZ ;  /* 0x000000340f358210 */ /* 0x000fca0007f7e0ff */
        /* <DEDUP_REMOVED lines=9> */
.L_x_7357:
[----:B------:R-:W-:Y:S05]  /*bdc0*/  BSYNC B0 ;  /* 0x0000000000007941 */ /* 0x000fea0003800000 */
.L_x_7299:
        /* <DEDUP_REMOVED lines=17> */
.L_x_7407:
[----:B------:R-:W-:Y:S05]  /*bee0*/  BSYNC B0 ;  /* 0x0000000000007941 */ /* 0x000fea0003800000 */
.L_x_7406:
[----:B------:R-:W2:Y:S01]  /*bef0*/  SYNCS.PHASECHK.TRANS64.TRYWAIT P2, [R3+URZ+0x348b0], R0 ;  /* 0x0348b000030075a7 */ /* 0x000ea2000804017f */
[----:B------:R-:W-:Y:S01]  /*bf00*/  ULDC UR61, c[0x0][0x2f4] ;  /* 0x0000bd00003d7ab9 */ /* 0x000fe20000000800 */
[----:B------:R-:W-:Y:S01]  /*bf10*/  ULDC.64 UR38, c[0x0][0x328] ;  /* 0x0000ca0000267ab9 */ /* 0x000fe20000000a00 */
[----:B------:R-:W-:Y:S01]  /*bf20*/  ULDC.64 UR36, c[0x0][0x318] ;  /* 0x0000c60000247ab9 */ /* 0x000fe20000000a00 */
[----:B------:R-:W-:Y:S04]  /*bf30*/  BSSY B0, `(.L_x_7408) ;  /* 0x0000002000007945 */ /* 0x000fe80003800000 */
[----:B--2---:R-:W-:Y:S05]  /*bf40*/  @!P2 BRA `(.L_x_7409) ;  /* 0x000001a400bca947 */ /* 0x004fea0003800000 */
.L_x_7671:
[----:B------:R-:W-:Y:S05]  /*bf50*/  BSYNC B0 ;  /* 0x0000000000007941 */ /* 0x000fea0003800000 */
.L_x_7408:
[----:B------:R-:W-:Y:S01]  /*bf60*/  ISETP.GE.AND P2, PT, R22, R4, PT ;  /* 0x000000041600720c */ /* 0x000fe20003f46270 */
[----:B------:R-:W-:Y:S01]  /*bf70*/  BSSY B0, `(.L_x_7410) ;  /* 0x0000012000007945 */ /* 0x000fe20003800000 */
[----:B------:R-:W-:-:S11]  /*bf80*/  IMAD.WIDE R48, R24, 0xb0, R118 ;  /* 0x000000b018307825 */ /* 0x000fd600078e0276 */
[----:B------:R-:W-:Y:S05]  /*bf90*/  @P2 BRA `(.L_x_7411) ;  /* 0x00000000003c2947 */ /* 0x000fea0003800000 */
[----:B------:R-:W-:Y:S01]  /*bfa0*/  IMAD R47, R49, UR38, RZ ;  /* 0x00000026312f7c24 */ /* 0x000fe2000f8e02ff */
[----:B------:R-:W-:Y:S01]  /*bfb0*/  ULDC.64 UR4, c[0x0][0x208] ;  /* 0x0000820000047ab9 */ /* 0x000fe20000000a00 */
[----:B-1----:R-:W-:Y:S02]  /*bfc0*/  IMAD.MOV.U32 R44, RZ, RZ, R102 ;  /* 0x000000ffff2c7224 */ /* 0x002fe400078e0066 */
[----:B------:R-:W-:Y:S02]  /*bfd0*/  IMAD.MOV.U32 R45, RZ, RZ, R6 ;  /* 0x000000ffff2d7224 */ /* 0x000fe400078e0006 */
[C---:B------:R-:W-:Y:S02]  /*bfe0*/  IMAD R47, R48.reuse, UR39, R47 ;  /* 0x00000027302f7c24 */ /* 0x040fe4000f8e022f */
[----:B------:R-:W-:-:S04]  /*bff0*/  IMAD.WIDE.U32 R44, R48, UR38, R44 ;  /* 0x00000026302c7c25 */ /* 0x000fc8000f8e002c */
[----:B------:R-:W-:Y:S01]  /*c000*/  IMAD.IADD R45, R45, 0x1, R47 ;  /* 0x000000012d2d7824 */ /* 0x000fe200078e022f */
[----:B------:R-:W-:-:S04]  /*c010*/  LEA R50, P2, R44, UR36, 0x1 ;  /* 0x000000242c327c11 */ /* 0x000fc8000f8408ff */
[----:B0-----:R-:W-:Y:S02]  /*c020*/  LEA.HI.X R51, R44, UR37, R45, 0x1, P2 ;  /* 0x000000252c337c11 */ /* 0x001fe400090f0c2d */
[----:B------:R-:W-:-:S13]  /*c030*/  ISETP.GE.AND P2, PT, R16, UR61, PT ;  /* 0x0000003d10007c0c */ /* 0x000fda000bf46270 */
[----:B------:R-:W0:Y:S04]  /*c040*/  @!P2 LDS.128 R44, [R5+0x400] ;  /* 0x00040000052ca984 */ /* 0x000e280000000c00 */
[----:B0-----:R-:W-:Y:S01]  /*c050*/  @!P2 STG.E.128 desc[UR4][R50.64], R44 ;  /* 0x0000002c3200a986 */ /* 0x001fe2000c101d04 */
[----:B------:R-:W-:-:S13]  /*c060*/  ISETP.GE.AND P2, PT, R221, UR61, PT ;  /* 0x0000003ddd007c0c */ /* 0x000fda000bf46270 */
[----:B------:R-:W0:Y:S04]  /*c070*/  @!P2 LDS.128 R44, [R5+0x5c00] ;  /* 0x005c0000052ca984 */ /* 0x000e280000000c00 */
[----:B0-----:R3:W-:Y:S02]  /*c080*/  @!P2 STG.E.128 desc[UR4][R50.64+0x80], R44 ;  /* 0x0000802c3200a986 */ /* 0x0017e4000c101d04 */
.L_x_7411:
[----:B------:R-:W-:Y:S05]  /*c090*/  BSYNC B0 ;  /* 0x0000000000007941 */ /* 0x000fea0003800000 */
.L_x_7410:
[----:B0-2---:R-:W-:Y:S01]  /*c0a0*/  VIADD R0, R22, 0x20 ;  /* 0x0000002016007836 */ /* 0x005fe20000000000 */
[----:B------:R-:W-:Y:S04]  /*c0b0*/  BSSY B0, `(.L_x_7412) ;  /* 0x0000014000007945 */ /* 0x000fe80003800000 */
[----:B------:R-:W-:-:S13]  /*c0c0*/  ISETP.GE.AND P2, PT, R0, R4, PT ;  /* 0x000000040000720c */ /* 0x000fda0003f46270 */
[----:B------:R-:W-:Y:S05]  /*c0d0*/  @P2 BRA `(.L_x_7413) ;  /* 0x0000000000442947 */ /* 0x000fea0003800000 */
[----:B---3--:R-:W-:Y:S01]  /*c0e0*/  IADD3 R47, P2, R48, 0x20, RZ ;  /* 0x00000020302f7810 */ /* 0x008fe20007f5e0ff */
[----:B-1----:R-:W-:Y:S01]  /*c0f0*/  IMAD.MOV.U32 R44, RZ, RZ, R102 ;  /* 0x000000ffff2c7224 */ /* 0x002fe200078e0066 */
[----:B------:R-:W-:Y:S01]  /*c100*/  ULDC.64 UR4, c[0x0][0x208] ;  /* 0x0000820000047ab9 */ /* 0x000fe20000000a00 */
[----:B------:R-:W-:Y:S02]  /*c110*/  IMAD.MOV.U32 R45, RZ, RZ, R6 ;  /* 0x000000ffff2d7224 */ /* 0x000fe400078e0006 */
[----:B------:R-:W-:Y:S02]  /*c120*/  IMAD.X R0, RZ, RZ, R49, P2 ;  /* 0x000000ffff007224 */ /* 0x000fe400010e0631 */
[----:B------:R-:W-:-:S04]  /*c130*/  IMAD.WIDE.U32 R44, R47, UR38, R44 ;  /* 0x000000262f2c7c25 */ /* 0x000fc8000f8e002c */
[----:B------:R-:W-:Y:S01]  /*c140*/  IMAD R0, R0, UR38, RZ ;  /* 0x0000002600007c24 */ /* 0x000fe2000f8e02ff */
[----:B------:R-:W-:-:S03]  /*c150*/  LEA R50, P2, R44, UR36, 0x1 ;  /* 0x000000242c327c11 */ /* 0x000fc6000f8408ff */
[----:B------:R-:W-:-:S04]  /*c160*/  IMAD R47, R47, UR39, R0 ;  /* 0x000000272f2f7c24 */ /* 0x000fc8000f8e0200 */
[----:B------:R-:W-:-:S05]  /*c170*/  IMAD.IADD R45, R45, 0x1, R47 ;  /* 0x000000012d2d7824 */ /* 0x000fca00078e022f */
[----:B------:R-:W-:Y:S02]  /*c180*/  LEA.HI.X R51, R44, UR37, R45, 0x1, P2 ;  /* 0x000000252c337c11 */ /* 0x000fe400090f0c2d */
[----:B------:R-:W-:-:S13]  /*c190*/  ISETP.GE.AND P2, PT, R16, UR61, PT ;  /* 0x0000003d10007c0c */ /* 0x000fda000bf46270 */
[----:B------:R-:W0:Y:S04]  /*c1a0*/  @!P2 LDS.128 R44, [R5+0x1400] ;  /* 0x00140000052ca984 */ /* 0x000e280000000c00 */
[----:B0-----:R-:W-:Y:S01]  /*c1b0*/  @!P2 STG.E.128 desc[UR4][R50.64], R44 ;  /* 0x0000002c3200a986 */ /* 0x001fe2000c101d04 */
[----:B------:R-:W-:-:S13]  /*c1c0*/  ISETP.GE.AND P2, PT, R221, UR61, PT ;  /* 0x0000003ddd007c0c */ /* 0x000fda000bf46270 */
[----:B------:R-:W0:Y:S04]  /*c1d0*/  @!P2 LDS.128 R44, [R5+0x6c00] ;  /* 0x006c0000052ca984 */ /* 0x000e280000000c00 */
[----:B0-----:R0:W-:Y:S02]  /*c1e0*/  @!P2 STG.E.128 desc[UR4][R50.64+0x80], R44 ;  /* 0x0000802c3200a986 */ /* 0x0011e4000c101d04 */
.L_x_7413:
[----:B------:R-:W-:Y:S05]  /*c1f0*/  BSYNC B0 ;  /* 0x0000000000007941 */ /* 0x000fea0003800000 */
.L_x_7412:
[----:B------:R-:W-:Y:S01]  /*c200*/  VIADD R0, R22, 0x40 ;  /* 0x0000004016007836 */ /* 0x000fe20000000000 */
[----:B------:R-:W-:Y:S04]  /*c210*/  BSSY B0, `(.L_x_7414) ;  /* 0x0000014000007945 */ /* 0x000fe80003800000 */
[----:B------:R-:W-:-:S13]  /*c220*/  ISETP.GE.AND P2, PT, R0, R4, PT ;  /* 0x000000040000720c */ /* 0x000fda0003f46270 */
[----:B------:R-:W-:Y:S05]  /*c230*/  @P2 BRA `(.L_x_7415) ;  /* 0x0000000000442947 */ /* 0x000fea0003800000 */
[----:B0--3--:R-:W-:Y:S01]  /*c240*/  IADD3 R47, P2, R48, 0x40, RZ ;  /* 0x00000040302f7810 */ /* 0x009fe20007f5e0ff */
        /* <DEDUP_REMOVED lines=16> */
.L_x_7415:
[----:B------:R-:W-:Y:S05]  /*c350*/  BSYNC B0 ;  /* 0x0000000000007941 */ /* 0x000fea0003800000 */
.L_x_7414:
[----:B------:R-:W-:Y:S01]  /*c360*/  VIADD R0, R22, 0x60 ;  /* 0x0000006016007836 */ /* 0x000fe20000000000 */
[----:B------:R-:W-:Y:S04]  /*c370*/  BSSY B0, `(.L_x_7416) ;  /* 0x0000014000007945 */ /* 0x000fe80003800000 */
[----:B------:R-:W-:-:S13]  /*c380*/  ISETP.GE.AND P2, PT, R0, R4, PT ;  /* 0x000000040000720c */ /* 0x000fda0003f46270 */
[----:B------:R-:W-:Y:S05]  /*c390*/  @P2 BRA `(.L_x_7417) ;  /* 0x0000000000442947 */ /* 0x000fea0003800000 */
[----:B0-23--:R-:W-:Y:S01]  /*c3a0*/  IADD3 R47, P2, R48, 0x60, RZ ;  /* 0x00000060302f7810 */ /* 0x00dfe20007f5e0ff */
        /* <DEDUP_REMOVED lines=16> */
.L_x_7417:
[----:B------:R-:W-:Y:S05]  /*c4b0*/  BSYNC B0 ;  /* 0x0000000000007941 */ /* 0x000fea0003800000 */
.L_x_7416:
[----:B------:R-:W-:Y:S01]  /*c4c0*/  VIADD R0, R22, 0x80 ;  /* 0x0000008016007836 */ /* 0x000fe20000000000 */
[----:B------:R-:W-:Y:S04]  /*c4d0*/  BSSY B0, `(.L_x_7418) ;  /* 0x0000014000007945 */ /* 0x000fe80003800000 */
[----:B------:R-:W-:-:S13]  /*c4e0*/  ISETP.GE.AND P2, PT, R0, R4, PT ;  /* 0x000000040000720c */ /* 0x000fda0003f46270 */
[----:B------:R-:W-:Y:S05]  /*c4f0*/  @P2 BRA `(.L_x_7419) ;  /* 0x0000000000442947 */ /* 0x000fea0003800000 */
[----:B0-234-:R-:W-:Y:S01]  /*c500*/  IADD3 R47, P2, R48, 0x80, RZ ;  /* 0x00000080302f7810 */ /* 0x01dfe20007f5e0ff */
        /* <DEDUP_REMOVED lines=16> */
.L_x_7419:
[----:B------:R-:W-:Y:S05]  /*c610*/  BSYNC B0 ;  /* 0x0000000000007941 */ /* 0x000fea0003800000 */
.L_x_7418:
        /* <DEDUP_REMOVED lines=21> */
.L_x_7421:
[----:B------:R-:W-:Y:S05]  /*c770*/  BSYNC B0 ;  /* 0x0000000000007941 */ /* 0x000fea0003800000 */
.L_x_7420:
[----:B------:R-:W5:Y:S01]  /*c780*/  LDL R0, [R1+0x4] ;  /* 0x0000040001007983 */ /* 0x000f620000100800 */
[----:B------:R-:W-:Y:S02]  /*c790*/  VIADD R23, R23, 0x1 ;  /* 0x0000000117177836 */ /* 0x000fe40000000000 */
[----:B------:R-:W-:Y:S01]  /*c7a0*/  @!P3 VIADD R3, R3, 0x348c0 ;  /* 0x000348c00303b836 */ /* 0x000fe20000000000 */
[----:B------:R-:W-:Y:S01]  /*c7b0*/  @!PT LDS RZ, [RZ] ;  /* 0x00000000fffff984 */ /* 0x000fe20000000800 */
[----:B------:R-:W-:Y:S01]  /*c7c0*/  @!PT LDS RZ, [RZ] ;  /* 0x00000000fffff984 */ /* 0x000fe20000000800 */
[----:B------:R-:W-:Y:S01]  /*c7d0*/  @!PT LDS RZ, [RZ] ;  /* 0x00000000fffff984 */ /* 0x000fe20000000800 */
[----:B------:R-:W-:Y:S01]  /*c7e0*/  @!PT LDS RZ, [RZ] ;  /* 0x00000000fffff984 */ /* 0x000fe20000000800 */
[----:B------:R1:W-:Y:S06]  /*c7f0*/  MEMBAR.ALL.CTA ;  /* 0x0000000000007992 */ /* 0x0003ec0000008000 */
[----:B-1----:R-:W1:Y:S02]  /*c800*/  FENCE.VIEW.ASYNC.S ;  /* 0x00000000000073c6 */ /* 0x002e640000000000 */
[----:B-1----:R1:W-:Y:S01]  /*c810*/  BAR.SYNC.DEFER_BLOCKING R162, 0x80 ;  /* 0x000200a20000751d */ /* 0x0023e20000010000 */
[----:B------:R-:W-:-:S02]  /*c820*/  ISETP.NE.AND P2, PT, R23, 0x2, PT ;  /* 0x000000021700780c */ /* 0x000fc40003f45270 */
[----:B------:R-:W-:Y:S02]  /*c830*/  @!P3 PRMT R3, RZ, 0x654, R3 ;  /* 0x00000654ff03b816 */ /* 0x000fe40000000003 */
[----:B------:R-:W-:Y:S02]  /*c840*/  SEL R23, R23, RZ, P2 ;  /* 0x000000ff17177207 */ /* 0x000fe40001000000 */
[----:B------:R1:W-:Y:S01]  /*c850*/  @!P3 SYNCS.ARRIVE.TRANS64.RED.A1T0 RZ, [R3+URZ], RZ ;  /* 0x000000ff03ffb9a7 */ /* 0x0003e2000810043f */
[----:B-----5:R-:W-:Y:S02]  /*c860*/  LOP3.LUT P4, RZ, R0, 0x10, RZ, 0xc0, !PT ;  /* 0x0000001000ff7812 */ /* 0x020fe4000788c0ff */
[----:B------:R-:W-:-:S04]  /*c870*/  SEL R0, RZ, 0x1, P2 ;  /* 0x00000001ff007807 */ /* 0x000fc80001000000 */
[----:B------:R-:W-:-:S07]  /*c880*/  LOP3.LUT R223, R223, R0, RZ, 0x3c, !PT ;  /* 0x00000000dfdf7212 */ /* 0x000fce00078e3cff */
[----:B-1----:R-:W-:Y:S05]  /*c890*/  @P4 BRA `(.L_x_7422) ;  /* 0xffffff60008c4947 */ /* 0x002fea000383ffff */
[----:B------:R-:W1:Y:S01]  /*c8a0*/  S2R R4, SR_TID.X ;  /* 0x0000000000047919 */ /* 0x000e620000002100 */
[----:B------:R-:W-:Y:S02]  /*c8b0*/  PLOP3.LUT P0, PT, PT, PT, PT, 0x8, 0x0 ;  /* 0x000000000000781c */ /* 0x000fe40003f0e170 */
[----:B-1----:R-:W-:-:S04]  /*c8c0*/  SHF.R.U32.HI R4, RZ, 0x7, R4 ;  /* 0x00000007ff047819 */ /* 0x002fc80000011604 */
[----:B------:R-:W-:-:S13]  /*c8d0*/  ISETP.NE.AND P4, PT, R4, 0x1, PT ;  /* 0x000000010400780c */ /* 0x000fda0003f85270 */
[----:B------:R-:W-:Y:S06]  /*c8e0*/  @!P4 BAR.ARV 0x9, 0x100 ;  /* 0x024400000000cb1d */ /* 0x000fec0000002000 */
.L_x_7294:
[----:B------:R-:W-:Y:S01]  /*c8f0*/  ISETP.GE.AND P2, PT, R161, 0x1, PT ;  /* 0x00000001a100780c */ /* 0x000fe20003f46270 */
[----:B------:R-:W-:Y:S01]  /*c900*/  IMAD.MOV.U32 R0, RZ, RZ, RZ ;  /* 0x000000ffff007224 */ /* 0x000fe200078e00ff */
[----:B------:R-:W-:Y:S01]  /*c910*/  PLOP3.LUT P1, PT, PT, PT, PT, 0x80, 0x0 ;  /* 0x000000000000781c */ /* 0x000fe20003f2f070 */
[----:B------:R-:W-:Y:S01]  /*c920*/  IMAD.MOV.U32 R3, RZ, RZ, RZ ;  /* 0x000000ffff037224 */ /* 0x000fe200078e00ff */
[----:B------:R-:W-:Y:S01]  /*c930*/  CS2R R42, SRZ ;  /* 0x00000000002a7805 */ /* 0x000fe2000001ff00 */
[----:B------:R-:W-:Y:S01]  /*c940*/  IMAD.MOV.U32 R87, RZ, RZ, RZ ;  /* 0x000000ffff577224 */ /* 0x000fe200078e00ff */
[----:B------:R-:W-:Y:S02]  /*c950*/  CS2R R40, SRZ ;  /* 0x0000000000287805 */ /* 0x000fe4000001ff00 */
[----:B0-234-:R-:W-:Y:S02]  /*c960*/  CS2R R46, SRZ ;  /* 0x00000000002e7805 */ /* 0x01dfe4000001ff00 */
        /* <DEDUP_REMOVED lines=26> */
[----:B------:R-:W-:-:S02]  /*cb10*/  IMAD.MOV.U32 R105, RZ, RZ, RZ ;  /* 0x000000ffff697224 */ /* 0x000fc400078e00ff */
[----:B------:R-:W-:Y:S02]  /*cb20*/  IMAD.MOV.U32 R108, RZ, RZ, RZ ;  /* 0x000000ffff6c7224 */ /* 0x000fe400078e00ff */
[----:B------:R-:W-:Y:S02]  /*cb30*/  IMAD.MOV.U32 R10, RZ, RZ, RZ ;  /* 0x000000ffff0a7224 */ /* 0x000fe400078e00ff */
[----:B------:R-:W-:Y:S01]  /*cb40*/  IMAD.MOV.U32 R110, RZ, RZ, RZ ;  /* 0x000000ffff6e7224 */ /* 0x000fe200078e00ff */
[----:B------:R-:W-:Y:S06]  /*cb50*/  @P0 BRA `(.L_x_7423) ;  /* 0x00000000000c0947 */ /* 0x000fec0003800000 */
[----:B------:R-:W0:Y:S01]  /*cb60*/  FENCE.VIEW.ASYNC.G ;  /* 0x00000000000073c6 */ /* 0x000e220000000100 */
[----:B------:R-:W-:Y:S05]  /*cb70*/  WARPSYNC.ALL ;  /* 0x0000000000007948 */ /* 0x000fea0003800000 */
[----:B0-----:R-:W-:Y:S06]  /*cb80*/  BAR.ARV 0xc, 0x180 ;  /* 0x0306000000007b1d */ /* 0x001fec0000002000 */
.L_x_7423:
[----:B------:R-:W-:Y:S02]  /*cb90*/  IMAD.MOV.U32 R104, RZ, RZ, RZ ;  /* 0x000000ffff687224 */ /* 0x000fe400078e00ff */
[----:B------:R-:W-:Y:S01]  /*cba0*/  IMAD.MOV.U32 R11, RZ, RZ, RZ ;  /* 0x000000ffff0b7224 */ /* 0x000fe200078e00ff */
[----:B------:R-:W-:Y:S06]  /*cbb0*/  @!P2 BRA `(.L_x_7424) ;  /* 0x0000010000eca947 */ /* 0x000fec0003800000 */
[----:B------:R-:W-:-:S03]  /*cbc0*/  UMOV UR4, 0xffffffff ;  /* 0xffffffff00047882 */ /* 0x000fc60000000000 */
[----:B------:R-:W-:Y:S05]  /*cbd0*/  BRA.DIV UR4, `(.L_x_7425) ;  /* 0x0000019a04ac7947 */ /* 0x000fea000b800000 */
[----:B------:R-:W0:Y:S02]  /*cbe0*/  S2R R3, SR_TID.X ;  /* 0x0000000000037919 */ /* 0x000e240000002100 */
[----:B0-----:R-:W-:-:S05]  /*cbf0*/  VIADD R3, R3, 0xffffff80 ;  /* 0xffffff8003037836 */ /* 0x001fca0000000000 */
[----:B------:R-:W-:-:S04]  /*cc00*/  SHF.R.S32.HI R0, RZ, 0x1f, R3 ;  /* 0x0000001fff007819 */ /* 0x000fc80000011403 */
[----:B------:R-:W-:-:S04]  /*cc10*/  LEA.HI R0, R0, R3, RZ, 0x7 ;  /* 0x0000000300007211 */ /* 0x000fc800078f38ff */
[----:B------:R-:W-:-:S06]  /*cc20*/  SHF.R.S32.HI R0, RZ, 0x7, R0 ;  /* 0x00000007ff007819 */ /* 0x000fcc0000011400 */
[----:B------:R-:W0:Y:S04]  /*cc30*/  SHFL.IDX PT, R0, R0, RZ, 0x1f ;  /* 0x00001fff00007589 */ /* 0x000e2800000e0000 */
[----:B0-----:R0:W-:Y:S02]  /*cc40*/  STL [R1], R0 ;  /* 0x0000000001007387 */ /* 0x0011e40000100800 */
.L_x_7674:
[----:B0-----:R-:W2:Y:S04]  /*cc50*/  LDL R0, [R1+0x6c] ;  /* 0x00006c0001007983 */ /* 0x001ea80000100800 */
[----:B------:R-:W3:Y:S01]  /*cc60*/  LDL R3, [R1] ;  /* 0x0000000001037983 */ /* 0x000ee20000100800 */
[----:B--2---:R-:W-:Y:S02]  /*cc70*/  R2UR UR4, R0 ;  /* 0x00000000000472ca */ /* 0x004fe400000e0000 */
[----:B---3--:R-:W-:-:S04]  /*cc80*/  LEA.HI R0, R3, R3, RZ, 0x1 ;  /* 0x0000000303007211 */ /* 0x008fc800078f08ff */
[----:B------:R-:W-:-:S07]  /*cc90*/  LOP3.LUT R0, R0, 0x1e, RZ, 0xc0, !PT ;  /* 0x0000001e00007812 */ /* 0x000fce00078ec0ff */
[----:B------:R-:W-:Y:S01]  /*cca0*/  ULOP3.LUT UP0, URZ, UR4, 0x9f, URZ, 0xc0, !UPT ;  /* 0x0000009f043f7892 */ /* 0x000fe2000f80c03f */
[----:B------:R-:W-:-:S05]  /*ccb0*/  IMAD.IADD R0, R3, 0x1, -R0 ;  /* 0x0000000103007824 */ /* 0x000fca00078e0a00 */
        /* <DEDUP_REMOVED lines=9> */
[----:B-1----:R0:W1:Y:S01]  /*cd50*/  LDC.64 R14, c[0x4][R0] ;  /* 0x01000000000e7b82 */ /* 0x0020620000000a00 */
        /* <DEDUP_REMOVED lines=11> */
.L_x_7426:
        /* <DEDUP_REMOVED lines=8> */
[----:B------:R0:W2:Y:S03]  /*ce90*/  SYNCS.PHASECHK.TRANS64.TRYWAIT P0, [R2+URZ+0x34800], R3 ;  /* 0x03480003020075a7 */ /* 0x0000a6000800017f */
[----:B--2---:R-:W-:Y:S05]  /*cea0*/  @!P0 NANOSLEEP.SYNCS 0x989680 ;  /* 0x009896800000895d */ /* 0x004fea0003900000 */
[----:B------:R-:W2:Y:S01]  /*ceb0*/  @!P0 SYNCS.PHASECHK.TRANS64 P0, [R2+URZ+0x34800], R3 ;  /* 0x03480003020085a7 */ /* 0x000ea2000800007f */
[----:B------:R-:W-:Y:S04]  /*cec0*/  BSSY B0, `(.L_x_7428) ;  /* 0x0000006000007945 */ /* 0x000fe80003800000 */
[----:B--2---:R-:W-:Y:S05]  /*ced0*/  @P0 BRA `(.L_x_7429) ;  /* 0x0000000000100947 */ /* 0x004fea0003800000 */
.L_x_7430:
[----:B--2---:R2:W3:Y:S02]  /*cee0*/  SYNCS.PHASECHK.TRANS64.TRYWAIT P0, [R2+URZ+0x34800], R3 ;  /* 0x03480003020075a7 */ /* 0x0044e4000800017f */
[----:B---3--:R-:W-:Y:S05]  /*cef0*/  @!P0 NANOSLEEP.SYNCS 0x989680 ;  /* 0x009896800000895d */ /* 0x008fea0003900000 */
[----:B------:R-:W3:Y:S02]  /*cf00*/  @!P0 SYNCS.PHASECHK.TRANS64 P0, [R2+URZ+0x34800], R3 ;  /* 0x03480003020085a7 */ /* 0x000ee4000800007f */
[----:B---3--:R-:W-:Y:S05]  /*cf10*/  @!P0 BRA `(.L_x_7430) ;  /* 0xfffffffc00f08947 */ /* 0x008fea000383ffff */
.L_x_7429:
[----:B------:R-:W-:Y:S05]  /*cf20*/  BSYNC B0 ;  /* 0x0000000000007941 */ /* 0x000fea0003800000 */
.L_x_7428:
[----:B------:R-:W-:Y:S05]  /*cf30*/  BRA `(.L_x_7431) ;  /* 0x0000003c00247947 */ /* 0x000fea0003800000 */
.L_x_7427:
        /* <DEDUP_REMOVED lines=38> */
.L_x_7432:
[----:B------:R-:W2:Y:S01]  /*d1a0*/  LDL R20, [R1+0x30] ;  /* 0x0000300001147983 */ /* 0x000ea20000100800 */
[----:B------:R-:W-:Y:S01]  /*d1b0*/  ULDC.U8 UR4, c[0x0][0x410] ;  /* 0x0001040000047ab9 */ /* 0x000fe20000000000 */
[----:B------:R-:W-:Y:S01]  /*d1c0*/  R2UR UR5, R30 ;  /* 0x000000001e0572ca */ /* 0x000fe200000e0000 */
[----:B------:R-:W-:Y:S01]  /*d1d0*/  BSSY B0, `(.L_x_7433) ;  /* 0x0000397000007945 */ /* 0x000fe20003800000 */
[----:B------:R-:W-:Y:S01]  /*d1e0*/  ISETP.NE.AND P0, PT, RZ, UR4, PT ;  /* 0x00000004ff007c0c */ /* 0x000fe2000bf05270 */
[----:B------:R-:W-:-:S10]  /*d1f0*/  IMAD R5, R29, 0x80, R22 ;  /* 0x000000801d057824 */ /* 0x000fd400078e0216 */
[----:B--2---:R-:W-:Y:S02]  /*d200*/  LEA R21, R20, UR5, 0x1 ;  /* 0x0000000514157c11 */ /* 0x004fe4000f8e08ff */
[----:B------:R-:W-:Y:S05]  /*d210*/  @!P0 BRA `(.L_x_7434) ;  /* 0x0000001800a48947 */ /* 0x000fea0003800000 */
[----:B------:R-:W-:-:S03]  /*d220*/  UMOV UR4, 0xffffffff ;  /* 0xffffffff00047882 */ /* 0x000fc60000000000 */
[----:B------:R-:W-:Y:S05]  /*d230*/  BRA.DIV UR4, `(.L_x_7435) ;  /* 0x0000019604547947 */ /* 0x000fea000b800000 */
[----:B------:R0:W2:Y:S04]  /*d240*/  SHFL.IDX PT, R0, R25, RZ, 0x181f ;  /* 0x00181fff19007589 */ /* 0x0000a800000e0000 */
[----:B------:R0:W3:Y:S04]  /*d250*/  SHFL.IDX PT, R3, R24, RZ, 0x181f ;  /* 0x00181fff18037589 */ /* 0x0000e800000e0000 */
[----:B------:R0:W4:Y:S04]  /*d260*/  SHFL.IDX PT, R4, R27, RZ, 0x181f ;  /* 0x00181fff1b047589 */ /* 0x00012800000e0000 */
[----:B-1----:R0:W1:Y:S02]  /*d270*/  SHFL.IDX PT, R14, R26, RZ, 0x181f ;  /* 0x00181fff1a0e7589 */ /* 0x00206400000e0000 */
.L_x_7680:
[----:B------:R-:W5:Y:S01]  /*d280*/  LDL R7, [R1+0x60] ;  /* 0x0000600001077983 */ /* 0x000f620000100800 */
[----:B------:R-:W-:Y:S01]  /*d290*/  ULDC UR4, c[0x0][0x448] ;  /* 0x0001120000047ab9 */ /* 0x000fe20000000800 */
[----:B------:R-:W-:Y:S01]  /*d2a0*/  BSSY B1, `(.L_x_7436) ;  /* 0x0000024000017945 */ /* 0x000fe20003800000 */
[----:B------:R-:W-:Y:S01]  /*d2b0*/  IMAD R160, R160, UR4, RZ ;  /* 0x00000004a0a07c24 */ /* 0x000fe2000f8e02ff */
[----:B------:R-:W-:Y:S02]  /*d2c0*/  CS2R R8, SRZ ;  /* 0x0000000000087805 */ /* 0x000fe4000001ff00 */
[----:B------:R-:W-:Y:S02]  /*d2d0*/  CS2R R10, SRZ ;  /* 0x00000000000a7805 */ /* 0x000fe4000001ff00 */
[----:B------:R-:W-:Y:S02]  /*d2e0*/  CS2R R12, SRZ ;  /* 0x00000000000c7805 */ /* 0x000fe4000001ff00 */
[----:B------:R-:W-:-:S02]  /*d2f0*/  ISETP.GE.AND P0, PT, R5, R160, PT ;  /* 0x000000a00500720c */ /* 0x000fc40003f06270 */
[----:B-----5:R-:W-:-:S04]  /*d300*/  LEA.HI R6, R7, R7, RZ, 0x1 ;  /* 0x0000000707067211 */ /* 0x020fc800078f08ff */
[----:B------:R-:W-:-:S05]  /*d310*/  LOP3.LUT R6, R6, 0xfffffffe, RZ, 0xc0, !PT ;  /* 0xfffffffe06067812 */ /* 0x000fca00078ec0ff */
[----:B------:R-:W-:Y:S01]  /*d320*/  IMAD.IADD R5, R7, 0x1, -R6 ;  /* 0x0000000107057824 */ /* 0x000fe200078e0a06 */
[----:B------:R-:W-:-:S04]  /*d330*/  CS2R R6, SRZ ;  /* 0x0000000000067805 */ /* 0x000fc8000001ff00 */
[----:B------:R-:W-:Y:S01]  /*d340*/  SHF.L.U32 R5, R5, 0x1f, RZ ;  /* 0x0000001f05057819 */ /* 0x000fe200000006ff */
[----:B------:R-:W-:Y:S06]  /*d350*/  @P0 BRA `(.L_x_7437) ;  /* 0x0000000000600947 */ /* 0x000fec0003800000 */
[----:B------:R-:W4:Y:S01]  /*d360*/  LDL R20, [R1+0x70] ;  /* 0x0000700001147983 */ /* 0x000f220000100800 */
[----:B------:R-:W-:Y:S01]  /*d370*/  ULDC UR4, c[0x0][0x3f4] ;  /* 0x0000fd0000047ab9 */ /* 0x000fe20000000800 */
[----:B------:R-:W-:Y:S01]  /*d380*/  IMAD.SHL.U32 R30, R220, 0x2, RZ ;  /* 0x00000002dc1e7824 */ /* 0x000fe200078e00ff */
[----:B------:R-:W-:Y:S02]  /*d390*/  ISETP.GE.AND P4, PT, R18, UR4, PT ;  /* 0x0000000412007c0c */ /* 0x000fe4000bf86270 */
[----:B------:R-:W-:Y:S02]  /*d3a0*/  CS2R R12, SRZ ;  /* 0x00000000000c7805 */ /* 0x000fe4000001ff00 */
[----:B------:R-:W-:Y:S02]  /*d3b0*/  ISETP.GE.AND P5, PT, R220, UR4, PT ;  /* 0x00000004dc007c0c */ /* 0x000fe4000bfa6270 */
[----:B------:R-:W-:Y:S01]  /*d3c0*/  CS2R R8, SRZ ;  /* 0x0000000000087805 */ /* 0x000fe2000001ff00 */
[----:B------:R-:W-:-:S06]  /*d3d0*/  ULDC.64 UR6, c[0x0][0x208] ;  /* 0x0000820000067ab9 */ /* 0x000fcc0000000a00 */
[----:B------:R-:W-:-:S04]  /*d3e0*/  @!P4 IMAD.SHL.U32 R15, R18, 0x2, RZ ;  /* 0x00000002120fc824 */ /* 0x000fc800078e00ff */
[CC--:B0--3--:R-:W-:Y:S02]  /*d3f0*/  @!P5 IADD3 R26, P2, R3.reuse, R30.reuse, RZ ;  /* 0x0000001e031ad210 */ /* 0x0c9fe40007f5e0ff */
[C---:B-1----:R-:W-:Y:S02]  /*d400*/  @!P5 IADD3 R30, P3, R14.reuse, R30, RZ ;  /* 0x0000001e0e1ed210 */ /* 0x042fe40007f7e0ff */
[-C--:B------:R-:W-:Y:S02]  /*d410*/  @!P4 IADD3 R24, P0, R3, R15.reuse, RZ ;  /* 0x0000000f0318c210 */ /* 0x080fe40007f1e0ff */
[----:B------:R-:W-:Y:S02]  /*d420*/  @!P4 IADD3 R14, P1, R14, R15, RZ ;  /* 0x0000000f0e0ec210 */ /* 0x000fe40007f3e0ff */
[----:B------:R-:W-:Y:S02]  /*d430*/  @!P4 SHF.L.U64.HI R3, R18, 0x1, R19 ;  /* 0x000000011203c819 */ /* 0x000fe40000010213 */
[----:B------:R-:W-:-:S02]  /*d440*/  CS2R R10, SRZ ;  /* 0x00000000000a7805 */ /* 0x000fc4000001ff00 */
[----:B------:R-:W-:Y:S01]  /*d450*/  CS2R R6, SRZ ;  /* 0x0000000000067805 */ /* 0x000fe2000001ff00 */
[--C-:B--2---:R-:W-:Y:S02]  /*d460*/  @!P4 IMAD.X R25, R0, 0x1, R3.reuse, P0 ;  /* 0x000000010019c824 */ /* 0x104fe400000e0603 */
[----:B----4-:R-:W-:-:S03]  /*d470*/  @!P4 IMAD.X R15, R4, 0x1, R3, P1 ;  /* 0x00000001040fc824 */ /* 0x010fc600008e0603 */
[----:B------:R0:W5:Y:S04]  /*d480*/  @!P4 LD.E.64 R10, desc[UR6][R24.64] ;  /* 0x00000006180ac980 */ /* 0x000168000c101b00 */
[----:B------:R0:W5:Y:S01]  /*d490*/  @!P4 LD.E.64 R6, desc[UR6][R14.64] ;  /* 0x000000060e06c980 */ /* 0x000162000c101b00 */
[--C-:B------:R-:W-:Y:S02]  /*d4a0*/  @!P5 IMAD.X R27, R0, 0x1, R20.reuse, P2 ;  /* 0x00000001001bd824 */ /* 0x100fe400010e0614 */
[----:B------:R-:W-:-:S03]  /*d4b0*/  @!P5 IMAD.X R31, R4, 0x1, R20, P3 ;  /* 0x00000001041fd824 */ /* 0x000fc600018e0614 */
[----:B------:R0:W5:Y:S04]  /*d4c0*/  @!P5 LD.E.64 R12, desc[UR6][R26.64] ;  /* 0x000000061a0cd980 */ /* 0x000168000c101b00 */
[----:B------:R0:W5:Y:S02]  /*d4d0*/  @!P5 LD.E.64 R8, desc[UR6][R30.64] ;  /* 0x000000061e08d980 */ /* 0x000164000c101b00 */
.L_x_7437:
[----:B------:R-:W-:Y:S05]  /*d4e0*/  BSYNC B1 ;  /* 0x0000000000017941 */ /* 0x000fea0003800000 */
.L_x_7436:
[----:B------:R-:W4:Y:S01]  /*d4f0*/  SYNCS.PHASECHK.TRANS64.TRYWAIT P0, [R2+URZ+0x34800], R5 ;  /* 0x03480005020075a7 */ /* 0x000f22000800017f */
[----:B--2---:R-:W-:Y:S01]  /*d500*/  IMAD R0, R29, -0x80, R160 ;  /* 0xffffff801d007824 */ /* 0x004fe200078e02a0 */
[--C-:B0----5:R-:W-:Y:S01]  /*d510*/  SHF.R.U32.HI R30, RZ, 0x10, R11.reuse ;  /* 0x00000010ff1e7819 */ /* 0x121fe2000001160b */
[----:B---3--:R-:W-:Y:S01]  /*d520*/  IMAD.MOV.U32 R3, RZ, RZ, R10 ;  /* 0x000000ffff037224 */ /* 0x008fe200078e000a */
[--C-:B------:R-:W-:Y:S01]  /*d530*/  SHF.R.U64 R10, R10, 0x10, R11.reuse ;  /* 0x000000100a0a7819 */ /* 0x100fe2000000120b */
[----:B------:R-:W-:Y:S01]  /*d540*/  IMAD.MOV.U32 R15, RZ, RZ, R11 ;  /* 0x000000ffff0f7224 */ /* 0x000fe200078e000b */
[--C-:B------:R-:W-:Y:S01]  /*d550*/  SHF.R.U64 R29, R12, 0x10, R13.reuse ;  /* 0x000000100c1d7819 */ /* 0x100fe2000000120d */
[----:B------:R-:W-:Y:S01]  /*d560*/  IMAD.MOV.U32 R20, RZ, RZ, R12 ;  /* 0x000000ffff147224 */ /* 0x000fe200078e000c */
[--C-:B------:R-:W-:Y:S01]  /*d570*/  SHF.R.U32.HI R27, RZ, 0x10, R13.reuse ;  /* 0x00000010ff1b7819 */ /* 0x100fe2000001160d */
[----:B------:R-:W-:Y:S01]  /*d580*/  IMAD.MOV.U32 R24, RZ, RZ, R13 ;  /* 0x000000ffff187224 */ /* 0x000fe200078e000d */
[----:B------:R-:W-:Y:S01]  /*d590*/  VIMNMX R11, R0, 0x80, PT ;  /* 0x00000080000b7848 */ /* 0x000fe20003fe0100 */
[----:B------:R-:W-:Y:S01]  /*d5a0*/  BSSY B1, `(.L_x_7438) ;  /* 0x000000f000017945 */ /* 0x000fe20003800000 */
[----:B------:R-:W-:Y:S01]  /*d5b0*/  IMAD.MOV.U32 R13, RZ, RZ, R6 ;  /* 0x000000ffff0d7224 */ /* 0x000fe200078e0006 */
[--C-:B------:R-:W-:Y:S01]  /*d5c0*/  SHF.R.U64 R26, R6, 0x10, R7.reuse ;  /* 0x00000010061a7819 */ /* 0x100fe20000001207 */
[--C-:B-1----:R-:W-:Y:S01]  /*d5d0*/  IMAD.MOV.U32 R14, RZ, RZ, R7.reuse ;  /* 0x000000ffff0e7224 */ /* 0x102fe200078e0007 */
[----:B------:R-:W-:Y:S01]  /*d5e0*/  SHF.R.U32.HI R25, RZ, 0x10, R7 ;  /* 0x00000010ff197819 */ /* 0x000fe20000011607 */
[--C-:B------:R-:W-:Y:S01]  /*d5f0*/  IMAD.MOV.U32 R6, RZ, RZ, R9.reuse ;  /* 0x000000ffff067224 */ /* 0x100fe200078e0009 */
[----:B------:R-:W-:Y:S01]  /*d600*/  SHF.R.U64 R7, R8, 0x10, R9 ;  /* 0x0000001008077819 */ /* 0x000fe20000001209 */
[----:B----4-:R-:W-:Y:S01]  /*d610*/  IMAD.MOV.U32 R4, RZ, RZ, R8 ;  /* 0x000000ffff047224 */ /* 0x010fe200078e0008 */
[----:B------:R-:W-:-:S02]  /*d620*/  PRMT R10, R3, 0x5410, R10 ;  /* 0x00005410030a7816 */ /* 0x000fc4000000000a */
[----:B------:R-:W-:Y:S02]  /*d630*/  ISETP.GE.AND P1, PT, R22, R11, PT ;  /* 0x0000000b1600720c */ /* 0x000fe40003f26270 */
[----:B------:R-:W-:Y:S02]  /*d640*/  SHF.R.U32.HI R9, RZ, 0x10, R9 ;  /* 0x00000010ff097819 */ /* 0x000fe40000011609 */
[----:B------:R-:W-:Y:S02]  /*d650*/  PRMT R12, R15, 0x5410, R30 ;  /* 0x000054100f0c7816 */ /* 0x000fe4000000001e */
[----:B------:R-:W-:Y:S02]  /*d660*/  PRMT R0, R20, 0x5410, R29 ;  /* 0x0000541014007816 */ /* 0x000fe4000000001d */
[----:B------:R-:W-:Y:S01]  /*d670*/  PRMT R3, R24, 0x5410, R27 ;  /* 0x0000541018037816 */ /* 0x000fe2000000001b */
[----:B------:R-:W-:Y:S06]  /*d680*/  @!P0 BRA `(.L_x_7439) ;  /* 0x0000019000b08947 */ /* 0x000fec0003800000 */
.L_x_7681:
[----:B------:R-:W-:Y:S05]  /*d690*/  BSYNC B1 ;  /* 0x0000000000017941 */ /* 0x000fea0003800000 */
.L_x_7438:
        /* <DEDUP_REMOVED lines=9> */
[----:B------:R-:W-:-:S11]  /*d730*/  ISETP.GE.AND P1, PT, R220, R5, PT ;  /* 0x00000005dc00720c */ /* 0x000fd60003f26270 */
[----:B------:R-:W-:Y:S05]  /*d740*/  @P0 BRA `(.L_x_7443) ;  /* 0x0000000000980947 */ /* 0x000fea0003800000 */
        /* <DEDUP_REMOVED lines=38> */
.L_x_7443:
[----:B------:R-:W-:Y:S05]  /*d9b0*/  BSYNC B2 ;  /* 0x0000000000027941 */ /* 0x000fea0003800000 */
.L_x_7442:
        /* <DEDUP_REMOVED lines=39> */
.L_x_7441:
[----:B------:R-:W-:Y:S05]  /*dc30*/  BSYNC B1 ;  /* 0x0000000000017941 */ /* 0x000fea0003800000 */
.L_x_7440:
[----:B01----:R-:W-:Y:S01]  /*dc40*/  VIADD R4, R22, 0x20 ;  /* 0x0000002016047836 */ /* 0x003fe20000000000 */
[----:B------:R-:W-:Y:S04]  /*dc50*/  BSSY B1, `(.L_x_7444) ;  /* 0x0000056000017945 */ /* 0x000fe80003800000 */
[----:B------:R-:W-:-:S13]  /*dc60*/  ISETP.GE.AND P0, PT, R4, R11, PT ;  /* 0x0000000b0400720c */ /* 0x000fda0003f06270 */
[----:B------:R-:W-:Y:S05]  /*dc70*/  @P0 BRA `(.L_x_7445) ;  /* 0x00000004004c0947 */ /* 0x000fea0003800000 */
[----:B------:R-:W0:Y:S01]  /*dc80*/  LDC R5, c[0x0][0x3f4] ;  /* 0x0000fd00ff057b82 */ /* 0x000e220000000800 */
[----:B------:R-:W-:Y:S01]  /*dc90*/  BSSY B2, `(.L_x_7446) ;  /* 0x000002a000027945 */ /* 0x000fe20003800000 */
[-C--:B0-----:R-:W-:Y:S02]  /*dca0*/  ISETP.GE.AND P0, PT, R18, R5.reuse, PT ;  /* 0x000000051200720c */ /* 0x081fe40003f06270 */
[----:B------:R-:W-:-:S11]  /*dcb0*/  ISETP.GE.AND P1, PT, R220, R5, PT ;  /* 0x00000005dc00720c */ /* 0x000fd60003f26270 */
[----:B------:R-:W-:Y:S05]  /*dcc0*/  @P0 BRA `(.L_x_7447) ;  /* 0x0000000000980947 */ /* 0x000fea0003800000 */
        /* <DEDUP_REMOVED lines=22> */
[C---:B------:R-:W-:Y:S01]  /*de30*/  LOP3.LUT R31, R12.reuse, 0xffff0000, RZ, 0xc0, !PT ;  /* 0xffff00000c1f7812 */ /* 0x040fe200078ec0ff */
[----:B------:R-:W-:Y:S02]  /*de40*/  IMAD.U32 R32, R12, 0x10000, RZ ;  /* 0x000100000c207824 */ /* 0x000fe400078e00ff */
[----:B------:R-:W-:Y:S01]  /*de50*/  FFMA.FTZ R20, R34, R20, R29 ;  /* 0x0000001422147223 */ /* 0x000fe2000001001d */
[-C--:B------:R-:W-:Y:S01]  /*de60*/  FMUL.FTZ R27, R36, R6.reuse ;  /* 0x00000006241b7220 */ /* 0x080fe20000410000 */
[-C--:B------:R-:W-:Y:S01]  /*de70*/  FMUL.FTZ R26, R33, R7.reuse ;  /* 0x00000007211a7220 */ /* 0x080fe20000410000 */
[C---:B------:R-:W-:Y:S01]  /*de80*/  FMUL.FTZ R29, R32.reuse, R6 ;  /* 0x00000006201d7220 */ /* 0x040fe20000410000 */
[C---:B------:R-:W-:Y:S01]  /*de90*/  FMUL.FTZ R30, R31.reuse, R7 ;  /* 0x000000071f1e7220 */ /* 0x040fe20000410000 */
[-C--:B------:R-:W-:Y:S01]  /*dea0*/  FFMA.FTZ R6, R32, R24.reuse, -R27 ;  /* 0x0000001820067223 */ /* 0x080fe2000001081b */
[-C--:B------:R-:W-:Y:S01]  /*deb0*/  FFMA.FTZ R7, R31, R25.reuse, -R26 ;  /* 0x000000191f077223 */ /* 0x080fe2000001081a */
[----:B------:R-:W-:Y:S01]  /*dec0*/  FFMA.FTZ R29, R36, R24, R29 ;  /* 0x00000018241d7223 */ /* 0x000fe2000001001d */
[----:B------:R-:W-:Y:S01]  /*ded0*/  FFMA.FTZ R30, R33, R25, R30 ;  /* 0x00000019211e7223 */ /* 0x000fe2000001001e */
[----:B------:R-:W-:-:S02]  /*dee0*/  F2FP.BF16.F32.PACK_AB R4, R15, R4 ;  /* 0x000000040f04723e */ /* 0x000fc400000010ff */
[----:B------:R-:W-:Y:S02]  /*def0*/  F2FP.BF16.F32.PACK_AB R5, R20, R5 ;  /* 0x000000051405723e */ /* 0x000fe400000010ff */
[----:B------:R-:W-:Y:S02]  /*df00*/  F2FP.BF16.F32.PACK_AB R6, R29, R6 ;  /* 0x000000061d06723e */ /* 0x000fe400000010ff */
[----:B------:R-:W-:-:S05]  /*df10*/  F2FP.BF16.F32.PACK_AB R7, R30, R7 ;  /* 0x000000071e07723e */ /* 0x000fca00000010ff */
[----:B------:R0:W-:Y:S02]  /*df20*/  STS.128 [R21+0x1000], R4 ;  /* 0x0010000415007388 */ /* 0x0001e40000000c00 */
.L_x_7447:
[----:B------:R-:W-:Y:S05]  /*df30*/  BSYNC B2 ;  /* 0x0000000000027941 */ /* 0x000fea0003800000 */
.L_x_7446:
        /* <DEDUP_REMOVED lines=39> */
.L_x_7445:
[----:B------:R-:W-:Y:S05]  /*e1b0*/  BSYNC B1 ;  /* 0x0000000000017941 */ /* 0x000fea0003800000 */
.L_x_7444:
        /* <DEDUP_REMOVED lines=47> */
.L_x_7451:
[----:B------:R-:W-:Y:S05]  /*e4b0*/  BSYNC B2 ;  /* 0x0000000000027941 */ /* 0x000fea0003800000 */
.L_x_7450:
        /* <DEDUP_REMOVED lines=39> */
.L_x_7449:
[----:B------:R-:W-:Y:S05]  /*e730*/  BSYNC B1 ;  /* 0x0000000000017941 */ /* 0x000fea0003800000 */
.L_x_7448:
[----:B01----:R-:W-:-:S05]  /*e740*/  VIADD R4, R22, 0x60 ;  /* 0x0000006016047836 */ /* 0x003fca0000000000 */
        /* <DEDUP_REMOVED lines=22> */
[----:B------:R-:W-:Y:S01]  /*e8b0*/  FFMA.FTZ R4, R25, R11, -R20 ;  /* 0x0000000b19047223 */ /* 0x000fe20000010814 */
[----:B------:R-:W-:Y:S01]  /*e8c0*/  FMUL.FTZ R20, R27, R5 ;  /* 0x000000051b147220 */ /* 0x000fe20000410000 */
[----:B------:R-:W-:Y:S01]  /*e8d0*/  FFMA.FTZ R11, R29, R11, R24 ;  /* 0x0000000b1d0b7223 */ /* 0x000fe20000010018 */
[-C--:B------:R-:W-:Y:S01]  /*e8e0*/  FFMA.FTZ R5, R27, R15.reuse, -R26 ;  /* 0x0000000f1b057223 */ /* 0x080fe2000001081a */
[----:B------:R-:W-:Y:S01]  /*e8f0*/  LOP3.LUT R7, R7, 0xffff0000, RZ, 0xc0, !PT ;  /* 0xffff000007077812 */ /* 0x000fe200078ec0ff */
[C---:B------:R-:W-:Y:S01]  /*e900*/  IMAD.U32 R26, R14.reuse, 0x10000, RZ ;  /* 0x000100000e1a7824 */ /* 0x040fe200078e00ff */
        /* <DEDUP_REMOVED lines=17> */
.L_x_7454:
[----:B------:R-:W-:Y:S05]  /*ea20*/  BSYNC B1 ;  /* 0x0000000000017941 */ /* 0x000fea0003800000 */
.L_x_7453:
        /* <DEDUP_REMOVED lines=40> */
.L_x_7434:
[----:B------:R-:W-:-:S03]  /*ecb0*/  UMOV UR4, 0xffffffff ;  /* 0xffffffff00047882 */ /* 0x000fc60000000000 */
[----:B------:R-:W-:Y:S05]  /*ecc0*/  BRA.DIV UR4, `(.L_x_7455) ;  /* 0x0000017e04347947 */ /* 0x000fea000b800000 */
[----:B------:R0:W2:Y:S04]  /*ecd0*/  SHFL.IDX PT, R0, R25, RZ, 0x181f ;  /* 0x00181fff19007589 */ /* 0x0000a800000e0000 */
[----:B------:R0:W3:Y:S04]  /*ece0*/  SHFL.IDX PT, R3, R24, RZ, 0x181f ;  /* 0x00181fff18037589 */ /* 0x0000e800000e0000 */
[----:B------:R0:W4:Y:S04]  /*ecf0*/  SHFL.IDX PT, R20, R27, RZ, 0x181f ;  /* 0x00181fff1b147589 */ /* 0x00012800000e0000 */
[----:B-1----:R0:W1:Y:S02]  /*ed00*/  SHFL.IDX PT, R14, R26, RZ, 0x181f ;  /* 0x00181fff1a0e7589 */ /* 0x00206400000e0000 */
.L_x_7687:
[----:B------:R-:W5:Y:S01]  /*ed10*/  LDL R6, [R1+0x60] ;  /* 0x0000600001067983 */ /* 0x000f620000100800 */
[----:B------:R-:W-:Y:S01]  /*ed20*/  ULDC UR4, c[0x0][0x448] ;  /* 0x0001120000047ab9 */ /* 0x000fe20000000800 */
[----:B------:R-:W0:Y:S01]  /*ed30*/  LDC R13, c[0x0][0x3f4] ;  /* 0x0000fd00ff0d7b82 */ /* 0x000e220000000800 */
[----:B------:R-:W-:Y:S01]  /*ed40*/  IMAD R160, R160, UR4, RZ ;  /* 0x00000004a0a07c24 */ /* 0x000fe2000f8e02ff */
[----:B------:R-:W-:Y:S01]  /*ed50*/  BSSY B1, `(.L_x_7456) ;  /* 0x0000018000017945 */ /* 0x000fe20003800000 */
[----:B------:R-:W-:Y:S02]  /*ed60*/  CS2R R8, SRZ ;  /* 0x0000000000087805 */ /* 0x000fe4000001ff00 */
[----:B------:R-:W-:Y:S02]  /*ed70*/  CS2R R10, SRZ ;  /* 0x00000000000a7805 */ /* 0x000fe4000001ff00 */
[----:B------:R-:W-:Y:S02]  /*ed80*/  ISETP.GE.AND P0, PT, R5, R160, PT ;  /* 0x000000a00500720c */ /* 0x000fe40003f06270 */
[----:B-----5:R-:W-:-:S04]  /*ed90*/  LEA.HI R4, R6, R6, RZ, 0x1 ;  /* 0x0000000606047211 */ /* 0x020fc800078f08ff */
[----:B------:R-:W-:-:S05]  /*eda0*/  LOP3.LUT R4, R4, 0xfffffffe, RZ, 0xc0, !PT ;  /* 0xfffffffe04047812 */ /* 0x000fca00078ec0ff */
[----:B0-----:R-:W-:Y:S01]  /*edb0*/  IMAD.IADD R27, R6, 0x1, -R4 ;  /* 0x00000001061b7824 */ /* 0x001fe200078e0a04 */
[----:B------:R-:W-:Y:S02]  /*edc0*/  CS2R R4, SRZ ;  /* 0x0000000000047805 */ /* 0x000fe4000001ff00 */
[----:B------:R-:W-:Y:S02]  /*edd0*/  CS2R R6, SRZ ;  /* 0x0000000000067805 */ /* 0x000fe4000001ff00 */
[----:B------:R-:W-:Y:S01]  /*ede0*/  SHF.L.U32 R27, R27, 0x1f, RZ ;  /* 0x0000001f1b1b7819 */ /* 0x000fe200000006ff */
[----:B------:R-:W-:Y:S06]  /*edf0*/  @P0 BRA `(.L_x_7457) ;  /* 0x0000000000340947 */ /* 0x000fec0003800000 */
[----:B------:R-:W-:Y:S01]  /*ee00*/  ULDC UR4, c[0x0][0x3f4] ;  /* 0x0000fd0000047ab9 */ /* 0x000fe20000000800 */
[C---:B------:R-:W-:Y:S01]  /*ee10*/  IMAD.SHL.U32 R15, R16.reuse, 0x2, RZ ;  /* 0x00000002100f7824 */ /* 0x040fe200078e00ff */
[C---:B------:R-:W-:Y:S02]  /*ee20*/  ISETP.GE.AND P2, PT, R16.reuse, UR4, PT ;  /* 0x0000000410007c0c */ /* 0x040fe4000bf46270 */
[----:B------:R-:W-:Y:S02]  /*ee30*/  SHF.L.U64.HI R5, R16, 0x1, R17 ;  /* 0x0000000110057819 */ /* 0x000fe40000010211 */
[-C--:B---3--:R-:W-:Y:S02]  /*ee40*/  IADD3 R24, P0, R3, R15.reuse, RZ ;  /* 0x0000000f03187210 */ /* 0x088fe40007f1e0ff */
[----:B-1----:R-:W-:-:S03]  /*ee50*/  IADD3 R14, P1, R14, R15, RZ ;  /* 0x0000000f0e0e7210 */ /* 0x002fc60007f3e0ff */
[--C-:B--2---:R-:W-:Y:S02]  /*ee60*/  IMAD.X R25, R0, 0x1, R5.reuse, P0 ;  /* 0x0000000100197824 */ /* 0x104fe400000e0605 */
[----:B----4-:R-:W-:Y:S01]  /*ee70*/  IMAD.X R15, R20, 0x1, R5, P1 ;  /* 0x00000001140f7824 */ /* 0x010fe200008e0605 */
[----:B------:R-:W-:Y:S01]  /*ee80*/  CS2R R4, SRZ ;  /* 0x0000000000047805 */ /* 0x000fe2000001ff00 */
[----:B------:R-:W-:Y:S06]  /*ee90*/  @P2 BRA `(.L_x_7457) ;  /* 0x00000000000c2947 */ /* 0x000fec0003800000 */
[----:B------:R-:W-:Y:S02]  /*eea0*/  ULDC.64 UR4, c[0x0][0x208] ;  /* 0x0000820000047ab9 */ /* 0x000fe40000000a00 */
[----:B------:R0:W5:Y:S04]  /*eeb0*/  LD.E.128 R4, desc[UR4][R24.64] ;  /* 0x0000000418047980 */ /* 0x000168000c101d00 */
[----:B------:R0:W5:Y:S02]  /*eec0*/  LD.E.128 R8, desc[UR4][R14.64] ;  /* 0x000000040e087980 */ /* 0x000164000c101d00 */
.L_x_7457:
[----:B------:R-:W-:Y:S05]  /*eed0*/  BSYNC B1 ;  /* 0x0000000000017941 */ /* 0x000fea0003800000 */
.L_x_7456:
[----:B------:R-:W4:Y:S01]  /*eee0*/  SYNCS.PHASECHK.TRANS64.TRYWAIT P4, [R2+URZ+0x34800], R27 ;  /* 0x0348001b020075a7 */ /* 0x000f22000808017f */
[----:B--2---:R-:W-:Y:S01]  /*eef0*/  IMAD R0, R29, -0x80, R160 ;  /* 0xffffff801d007824 */ /* 0x004fe200078e02a0 */
[--C-:B-----5:R-:W-:Y:S01]  /*ef00*/  SHF.R.U64 R31, R6, 0x10, R7.reuse ;  /* 0x00000010061f7819 */ /* 0x120fe20000001207 */
[----:B---3--:R-:W-:Y:S01]  /*ef10*/  IMAD.MOV.U32 R3, RZ, RZ, R4 ;  /* 0x000000ffff037224 */ /* 0x008fe200078e0004 */
[--C-:B------:R-:W-:Y:S01]  /*ef20*/  SHF.R.U32.HI R29, RZ, 0x10, R7.reuse ;  /* 0x00000010ff1d7819 */ /* 0x100fe20000011607 */
[----:B01----:R-:W-:Y:S01]  /*ef30*/  IMAD.MOV.U32 R14, RZ, RZ, R7 ;  /* 0x000000ffff0e7224 */ /* 0x003fe200078e0007 */
[----:B------:R-:W-:Y:S01]  /*ef40*/  SHF.R.U64 R26, R4, 0x10, R5 ;  /* 0x00000010041a7819 */ /* 0x000fe20000001205 */
[----:B------:R-:W-:Y:S01]  /*ef50*/  IMAD.MOV.U32 R15, RZ, RZ, R8 ;  /* 0x000000ffff0f7224 */ /* 0x000fe200078e0008 */
[----:B------:R-:W-:Y:S01]  /*ef60*/  SHF.R.U64 R8, R8, 0x10, R9 ;  /* 0x0000001008087819 */ /* 0x000fe20000001209 */
[----:B------:R-:W-:Y:S01]  /*ef70*/  IMAD.MOV.U32 R12, RZ, RZ, R5 ;  /* 0x000000ffff0c7224 */ /* 0x000fe200078e0005 */
[--C-:B------:R-:W-:Y:S01]  /*ef80*/  SHF.R.U32.HI R7, RZ, 0x10, R9.reuse ;  /* 0x00000010ff077819 */ /* 0x100fe20000011609 */
[----:B----4-:R-:W-:Y:S01]  /*ef90*/  IMAD.MOV.U32 R20, RZ, RZ, R9 ;  /* 0x000000ffff147224 */ /* 0x010fe200078e0009 */
[----:B------:R-:W-:Y:S01]  /*efa0*/  SHF.R.U32.HI R33, RZ, 0x10, R5 ;  /* 0x00000010ff217819 */ /* 0x000fe20000011605 */
[----:B------:R-:W-:Y:S01]  /*efb0*/  VIADD R34, R22, 0x20 ;  /* 0x0000002016227836 */ /* 0x000fe20000000000 */
[----:B------:R-:W-:Y:S01]  /*efc0*/  ISETP.GE.AND P0, PT, R16, R13, PT ;  /* 0x0000000d1000720c */ /* 0x000fe20003f06270 */
[----:B------:R-:W-:Y:S01]  /*efd0*/  VIADD R32, R22, 0x40 ;  /* 0x0000004016207836 */ /* 0x000fe20000000000 */
[----:B------:R-:W-:Y:S01]  /*efe0*/  VIMNMX R9, R0, 0x80, PT ;  /* 0x0000008000097848 */ /* 0x000fe20003fe0100 */
[----:B------:R-:W-:Y:S01]  /*eff0*/  IMAD.MOV.U32 R4, RZ, RZ, R6 ;  /* 0x000000ffff047224 */ /* 0x000fe200078e0006 */
[--C-:B------:R-:W-:Y:S01]  /*f000*/  SHF.R.U64 R5, R10, 0x10, R11.reuse ;  /* 0x000000100a057819 */ /* 0x100fe2000000120b */
[----:B------:R-:W-:Y:S01]  /*f010*/  IMAD.MOV.U32 R24, RZ, RZ, R10 ;  /* 0x000000ffff187224 */ /* 0x000fe200078e000a */
[--C-:B------:R-:W-:Y:S01]  /*f020*/  SHF.R.U32.HI R6, RZ, 0x10, R11.reuse ;  /* 0x00000010ff067819 */ /* 0x100fe2000001160b */
[----:B------:R-:W-:Y:S01]  /*f030*/  IMAD.MOV.U32 R25, RZ, RZ, R11 ;  /* 0x000000ffff197224 */ /* 0x000fe200078e000b */
[----:B------:R-:W-:Y:S01]  /*f040*/  BSSY B1, `(.L_x_7458) ;  /* 0x000000f000017945 */ /* 0x000fe20003800000 */
[----:B------:R-:W-:Y:S01]  /*f050*/  VIADD R30, R22, 0x60 ;  /* 0x00000060161e7836 */ /* 0x000fe20000000000 */
[----:B------:R-:W-:-:S02]  /*f060*/  PRMT R0, R3, 0x5410, R26 ;  /* 0x0000541003007816 */ /* 0x000fc4000000001a */
[-C--:B------:R-:W-:Y:S02]  /*f070*/  ISETP.GE.OR P3, PT, R22, R9.reuse, P0 ;  /* 0x000000091600720c */ /* 0x080fe40000766670 */
[-C--:B------:R-:W-:Y:S02]  /*f080*/  ISETP.GE.OR P2, PT, R34, R9.reuse, P0 ;  /* 0x000000092200720c */ /* 0x080fe40000746670 */
[-C--:B------:R-:W-:Y:S02]  /*f090*/  ISETP.GE.OR P1, PT, R32, R9.reuse, P0 ;  /* 0x000000092000720c */ /* 0x080fe40000726670 */
[----:B------:R-:W-:Y:S02]  /*f0a0*/  PRMT R3, R12, 0x5410, R33 ;  /* 0x000054100c037816 */ /* 0x000fe40000000021 */
[----:B------:R-:W-:Y:S02]  /*f0b0*/  ISETP.GE.OR P0, PT, R30, R9, P0 ;  /* 0x000000091e00720c */ /* 0x000fe40000706670 */
[----:B------:R-:W-:-:S02]  /*f0c0*/  PRMT R12, R4, 0x5410, R31 ;  /* 0x00005410040c7816 */ /* 0x000fc4000000001f */
[----:B------:R-:W-:Y:S02]  /*f0d0*/  PRMT R14, R14, 0x5410, R29 ;  /* 0x000054100e0e7816 */ /* 0x000fe4000000001d */
[----:B------:R-:W-:Y:S02]  /*f0e0*/  PRMT R15, R15, 0x5410, R8 ;  /* 0x000054100f0f7816 */ /* 0x000fe40000000008 */
[----:B------:R-:W-:Y:S02]  /*f0f0*/  PRMT R20, R20, 0x5410, R7 ;  /* 0x0000541014147816 */ /* 0x000fe40000000007 */
[----:B------:R-:W-:Y:S02]  /*f100*/  PRMT R24, R24, 0x5410, R5 ;  /* 0x0000541018187816 */ /* 0x000fe40000000005 */
[----:B------:R-:W-:Y:S01]  /*f110*/  PRMT R25, R25, 0x5410, R6 ;  /* 0x0000541019197816 */ /* 0x000fe20000000006 */
[----:B------:R-:W-:Y:S06]  /*f120*/  @!P4 BRA `(.L_x_7459) ;  /* 0x00000178008cc947 */ /* 0x000fec0003800000 */
.L_x_7688:
[----:B------:R-:W-:Y:S05]  /*f130*/  BSYNC B1 ;  /* 0x0000000000017941 */ /* 0x000fea0003800000 */
.L_x_7458:
[----:B------:R-:W-:Y:S04]  /*f140*/  BSSY B1, `(.L_x_7460) ;  /* 0x0000069000017945 */ /* 0x000fe80003800000 */
[----:B------:R-:W-:Y:S05]  /*f150*/  @P3 BRA `(.L_x_7461) ;  /* 0x00000004009c3947 */ /* 0x000fea0003800000 */
[----:B------:R-:W1:Y:S01]  /*f160*/  S2R R5, SR_TID.X ;  /* 0x0000000000057919 */ /* 0x000e620000002100 */
[----:B------:R-:W-:Y:S01]  /*f170*/  IMAD.SHL.U32 R6, R22, 0x40, RZ ;  /* 0x0000004016067824 */ /* 0x000fe200078e00ff */
[C---:B------:R-:W-:Y:S01]  /*f180*/  LOP3.LUT R39, R15.reuse, 0xffff0000, RZ, 0xc0, !PT ;  /* 0xffff00000f277812 */ /* 0x040fe200078ec0ff */
[----:B------:R-:W-:Y:S01]  /*f190*/  IMAD.U32 R38, R15, 0x10000, RZ ;  /* 0x000100000f267824 */ /* 0x000fe200078e00ff */
[----:B------:R-:W2:Y:S01]  /*f1a0*/  S2R R8, SR_TID.X ;  /* 0x0000000000087919 */ /* 0x000ea20000002100 */
[C---:B------:R-:W-:Y:S01]  /*f1b0*/  IMAD.U32 R36, R0.reuse, 0x10000, RZ ;  /* 0x0001000000247824 */ /* 0x040fe200078e00ff */
[----:B------:R-:W-:Y:S01]  /*f1c0*/  LOP3.LUT R37, R0, 0xffff0000, RZ, 0xc0, !PT ;  /* 0xffff000000257812 */ /* 0x000fe200078ec0ff */
[----:B-1----:R-:W-:Y:S02]  /*f1d0*/  VIADD R5, R5, 0xffffff80 ;  /* 0xffffff8005057836 */ /* 0x002fe40000000000 */
[----:B--2---:R-:W-:-:S03]  /*f1e0*/  VIADD R8, R8, 0xffffff80 ;  /* 0xffffff8008087836 */ /* 0x004fc60000000000 */
        /* <DEDUP_REMOVED lines=8> */
[----:B------:R-:W-:-:S03]  /*f270*/  LOP3.LUT R5, R5, 0x38, RZ, 0xc0, !PT ;  /* 0x0000003805057812 */ /* 0x000fc600078ec0ff */
[----:B------:R-:W-:Y:S01]  /*f280*/  IMAD.SHL.U32 R7, R7, 0x400, RZ ;  /* 0x0000040007077824 */ /* 0x000fe200078e00ff */
[----:B------:R-:W-:Y:S02]  /*f290*/  LOP3.LUT R5, R5, 0x1c0, R6, 0xf8, !PT ;  /* 0x000001c005057812 */ /* 0x000fe400078ef806 */
[----:B------:R-:W-:Y:S02]  /*f2a0*/  SHF.R.S32.HI R6, RZ, 0x1f, R8 ;  /* 0x0000001fff067819 */ /* 0x000fe40000011408 */
[----:B------:R-:W-:Y:S02]  /*f2b0*/  LOP3.LUT R7, R7, 0x7fffe000, RZ, 0xc0, !PT ;  /* 0x7fffe00007077812 */ /* 0x000fe400078ec0ff */
[----:B------:R-:W-:Y:S01]  /*f2c0*/  LEA.HI R6, R6, R8, RZ, 0x6 ;  /* 0x0000000806067211 */ /* 0x000fe200078f30ff */
[----:B------:R-:W-:-:S04]  /*f2d0*/  IMAD.SHL.U32 R8, R22, 0x40, RZ ;  /* 0x0000004016087824 */ /* 0x000fc800078e00ff */
[----:B------:R-:W-:Y:S01]  /*f2e0*/  IMAD.SHL.U32 R6, R6, 0x8, RZ ;  /* 0x0000000806067824 */ /* 0x000fe200078e00ff */
[----:B------:R-:W-:-:S04]  /*f2f0*/  LOP3.LUT R8, R8, 0x1c0, RZ, 0xc0, !PT ;  /* 0x000001c008087812 */ /* 0x000fc800078ec0ff */
[----:B------:R-:W-:Y:S02]  /*f300*/  SHF.R.U32.HI R8, RZ, 0x3, R8 ;  /* 0x00000003ff087819 */ /* 0x000fe40000011608 */
[----:B------:R-:W-:Y:S02]  /*f310*/  LOP3.LUT R6, R6, 0xfffffe00, RZ, 0xc0, !PT ;  /* 0xfffffe0006067812 */ /* 0x000fe400078ec0ff */
[----:B------:R-:W-:-:S04]  /*f320*/  LOP3.LUT R4, R5, R8, RZ, 0x3c, !PT ;  /* 0x0000000805047212 */ /* 0x000fc800078e3cff */
[----:B------:R-:W-:Y:S02]  /*f330*/  IADD3 R9, R4, R7, R6 ;  /* 0x0000000704097210 */ /* 0x000fe40007ffe006 */
        /* <DEDUP_REMOVED lines=19> */
[C---:B------:R-:W-:Y:S01]  /*f470*/  FFMA.FTZ R40, R27.reuse, R36, -R40 ;  /* 0x000000241b287223 */ /* 0x040fe20000010828 */
[----:B------:R-:W-:Y:S02]  /*f480*/  IMAD.U32 R36, R20, 0x10000, RZ ;  /* 0x0001000014247824 */ /* 0x000fe400078e00ff */
[----:B------:R-:W-:Y:S01]  /*f490*/  FFMA.FTZ R38, R27, R38, R32 ;  /* 0x000000261b267223 */ /* 0x000fe20000010020 */
[----:B------:R-:W-:Y:S02]  /*f4a0*/  IMAD.U32 R32, R3, 0x10000, RZ ;  /* 0x0001000003207824 */ /* 0x000fe400078e00ff */
[-C--:B------:R-:W-:Y:S01]  /*f4b0*/  FMUL.FTZ R27, R8, R37.reuse ;  /* 0x00000025081b7220 */ /* 0x080fe20000410000 */
[C---:B------:R-:W-:Y:S01]  /*f4c0*/  FMUL.FTZ R8, R33.reuse, R36 ;  /* 0x0000002421087220 */ /* 0x040fe20000410000 */
[----:B------:R-:W-:Y:S01]  /*f4d0*/  FFMA.FTZ R41, R4, R37, -R41 ;  /* 0x0000002504297223 */ /* 0x000fe20000010829 */
[----:B------:R-:W-:Y:S01]  /*f4e0*/  FMUL.FTZ R33, R33, R32 ;  /* 0x0000002021217220 */ /* 0x000fe20000410000 */
[----:B------:R-:W-:-:S02]  /*f4f0*/  IMAD.U32 R37, R24, 0x10000, RZ ;  /* 0x0001000018257824 */ /* 0x000fc400078e00ff */
[----:B------:R-:W-:Y:S01]  /*f500*/  FFMA.FTZ R39, R4, R39, R27 ;  /* 0x0000002704277223 */ /* 0x000fe2000001001b */
[----:B------:R-:W-:Y:S01]  /*f510*/  LOP3.LUT R10, R10, 0xffff0000, RZ, 0xc0, !PT ;  /* 0xffff00000a0a7812 */ /* 0x000fe200078ec0ff */
[C---:B------:R-:W-:Y:S01]  /*f520*/  FFMA.FTZ R36, R29.reuse, R36, R33 ;  /* 0x000000241d247223 */ /* 0x040fe20000010021 */
[----:B------:R-:W-:Y:S01]  /*f530*/  FFMA.FTZ R42, R29, R32, -R8 ;  /* 0x000000201d2a7223 */ /* 0x000fe20000010808 */
[----:B------:R-:W-:Y:S02]  /*f540*/  IMAD.U32 R27, R12, 0x10000, RZ ;  /* 0x000100000c1b7824 */ /* 0x000fe400078e00ff */
[----:B------:R-:W-:Y:S01]  /*f550*/  FMUL.FTZ R43, R34, R37 ;  /* 0x00000025222b7220 */ /* 0x000fe20000410000 */
[----:B------:R-:W-:Y:S01]  /*f560*/  LOP3.LUT R33, R24, 0xffff0000, RZ, 0xc0, !PT ;  /* 0xffff000018217812 */ /* 0x000fe200078ec0ff */
[----:B------:R-:W-:Y:S01]  /*f570*/  IMAD.U32 R35, R11, 0x10000, RZ ;  /* 0x000100000b237824 */ /* 0x000fe200078e00ff */
[----:B------:R-:W-:Y:S01]  /*f580*/  LOP3.LUT R29, R12, 0xffff0000, RZ, 0xc0, !PT ;  /* 0xffff00000c1d7812 */ /* 0x000fe200078ec0ff */
[----:B------:R-:W-:-:S02]  /*f590*/  IMAD.U32 R32, R25, 0x10000, RZ ;  /* 0x0001000019207824 */ /* 0x000fc400078e00ff */
[-C--:B------:R-:W-:Y:S01]  /*f5a0*/  FMUL.FTZ R45, R34, R27.reuse ;  /* 0x0000001b222d7220 */ /* 0x080fe20000410000 */
[----:B------:R-:W-:Y:S01]  /*f5b0*/  FFMA.FTZ R43, R30, R27, -R43 ;  /* 0x0000001b1e2b7223 */ /* 0x000fe2000001082b */
[----:B------:R-:W-:Y:S01]  /*f5c0*/  FMUL.FTZ R27, R10, R33 ;  /* 0x000000210a1b7220 */ /* 0x000fe20000410000 */
[----:B------:R-:W-:Y:S02]  /*f5d0*/  IMAD.U32 R4, R14, 0x10000, RZ ;  /* 0x000100000e047824 */ /* 0x000fe400078e00ff */
[-C--:B------:R-:W-:Y:S01]  /*f5e0*/  FMUL.FTZ R10, R10, R29.reuse ;  /* 0x0000001d0a0a7220 */ /* 0x080fe20000410000 */
[----:B------:R-:W-:Y:S01]  /*f5f0*/  FMUL.FTZ R8, R35, R32 ;  /* 0x0000002023087220 */ /* 0x000fe20000410000 */
[----:B------:R-:W-:Y:S01]  /*f600*/  FFMA.FTZ R34, R6, R29, -R27 ;  /* 0x0000001d06227223 */ /* 0x000fe2000001081b */
[----:B------:R-:W-:Y:S01]  /*f610*/  FFMA.FTZ R45, R30, R37, R45 ;  /* 0x000000251e2d7223 */ /* 0x000fe2000001002d */
        /* <DEDUP_REMOVED lines=27> */
.L_x_7461:
[----:B------:R-:W-:Y:S05]  /*f7d0*/  BSYNC B1 ;  /* 0x0000000000017941 */ /* 0x000fea0003800000 */
.L_x_7460:
[----:B------:R-:W-:Y:S04]  /*f7e0*/  BSSY B1, `(.L_x_7462) ;  /* 0x0000067000017945 */ /* 0x000fe80003800000 */
[----:B------:R-:W-:Y:S05]  /*f7f0*/  @P2 BRA `(.L_x_7463) ;  /* 0x0000000400942947 */ /* 0x000fea0003800000 */
[----:B-1----:R-:W2:Y:S04]  /*f800*/  LDL R6, [R1+0x3c] ;  /* 0x00003c0001067983 */ /* 0x002ea80000100800 */
[----:B------:R-:W3:Y:S01]  /*f810*/  LDL R46, [R1+0x7c] ;  /* 0x00007c00012e7983 */ /* 0x000ee20000100800 */
[----:B------:R-:W1:Y:S01]  /*f820*/  S2R R5, SR_TID.X ;  /* 0x0000000000057919 */ /* 0x000e620000002100 */
[C---:B------:R-:W-:Y:S02]  /*f830*/  VIADD R8, R22.reuse, 0x20 ;  /* 0x0000002016087836 */ /* 0x040fe40000000000 */
[----:B------:R-:W-:Y:S02]  /*f840*/  VIADD R9, R22, 0x20 ;  /* 0x0000002016097836 */ /* 0x000fe40000000000 */
[----:B-1----:R-:W-:-:S05]  /*f850*/  VIADD R5, R5, 0xffffff80 ;  /* 0xffffff8005057836 */ /* 0x002fca0000000000 */
[----:B------:R-:W-:-:S04]  /*f860*/  SHF.R.S32.HI R4, RZ, 0x1f, R5 ;  /* 0x0000001fff047819 */ /* 0x000fc80000011405 */
[----:B------:R-:W-:-:S04]  /*f870*/  LEA.HI R4, R4, R5, RZ, 0x3 ;  /* 0x0000000504047211 */ /* 0x000fc800078f18ff */
[----:B------:R-:W-:-:S05]  /*f880*/  LOP3.LUT R4, R4, 0xfffffff8, RZ, 0xc0, !PT ;  /* 0xfffffff804047812 */ /* 0x000fca00078ec0ff */
[----:B------:R-:W-:-:S05]  /*f890*/  IMAD.IADD R4, R5, 0x1, -R4 ;  /* 0x0000000105047824 */ /* 0x000fca00078e0a04 */
[----:B------:R-:W-:Y:S01]  /*f8a0*/  LEA.HI R4, R13, R4, RZ, 0x1d ;  /* 0x000000040d047211 */ /* 0x000fe200078fe8ff */
[----:B------:R-:W-:Y:S02]  /*f8b0*/  IMAD.SHL.U32 R8, R8, 0x40, RZ ;  /* 0x0000004008087824 */ /* 0x000fe400078e00ff */
[----:B------:R-:W-:Y:S01]  /*f8c0*/  IMAD.SHL.U32 R9, R9, 0x40, RZ ;  /* 0x0000004009097824 */ /* 0x000fe200078e00ff */
[----:B------:R-:W-:Y:S01]  /*f8d0*/  SHF.R.S32.HI R7, RZ, 0x1f, R4 ;  /* 0x0000001fff077819 */ /* 0x000fe20000011404 */
[----:B------:R-:W-:Y:S01]  /*f8e0*/  IMAD.SHL.U32 R5, R4, 0x8, RZ ;  /* 0x0000000804057824 */ /* 0x000fe200078e00ff */
[----:B------:R-:W-:Y:S02]  /*f8f0*/  LOP3.LUT R8, R8, 0x1c0, RZ, 0xc0, !PT ;  /* 0x000001c008087812 */ /* 0x000fe400078ec0ff */
[----:B------:R-:W-:Y:S02]  /*f900*/  LEA.HI R7, R7, R4, RZ, 0x3 ;  /* 0x0000000407077211 */ /* 0x000fe400078f18ff */
[----:B------:R-:W-:-:S02]  /*f910*/  LOP3.LUT R9, R9, 0x1c0, RZ, 0xc0, !PT ;  /* 0x000001c009097812 */ /* 0x000fc400078ec0ff */
[----:B------:R-:W-:Y:S01]  /*f920*/  SHF.R.U32.HI R8, RZ, 0x3, R8 ;  /* 0x00000003ff087819 */ /* 0x000fe20000011608 */
[----:B------:R-:W-:Y:S01]  /*f930*/  IMAD.SHL.U32 R7, R7, 0x400, RZ ;  /* 0x0000040007077824 */ /* 0x000fe200078e00ff */
[----:B------:R-:W-:-:S04]  /*f940*/  LOP3.LUT R4, R9, 0x38, R5, 0xf8, !PT ;  /* 0x0000003809047812 */ /* 0x000fc800078ef805 */
[----:B------:R-:W-:Y:S02]  /*f950*/  LOP3.LUT R4, R4, R8, RZ, 0x3c, !PT ;  /* 0x0000000804047212 */ /* 0x000fe400078e3cff */
[----:B------:R-:W-:Y:S01]  /*f960*/  LOP3.LUT R7, R7, 0x7fffe000, RZ, 0xc0, !PT ;  /* 0x7fffe00007077812 */ /* 0x000fe200078ec0ff */
[C---:B------:R-:W-:Y:S02]  /*f970*/  IMAD.U32 R38, R15.reuse, 0x10000, RZ ;  /* 0x000100000f267824 */ /* 0x040fe400078e00ff */
[----:B------:R-:W-:Y:S01]  /*f980*/  IMAD.U32 R36, R0, 0x10000, RZ ;  /* 0x0001000000247824 */ /* 0x000fe200078e00ff */
[----:B------:R-:W-:Y:S01]  /*f990*/  LOP3.LUT R40, R15, 0xffff0000, RZ, 0xc0, !PT ;  /* 0xffff00000f287812 */ /* 0x000fe200078ec0ff */
[----:B------:R-:W-:Y:S02]  /*f9a0*/  IMAD.U32 R43, R20, 0x10000, RZ ;  /* 0x00010000142b7824 */ /* 0x000fe400078e00ff */
[----:B------:R-:W-:Y:S02]  /*f9b0*/  IMAD.U32 R41, R3, 0x10000, RZ ;  /* 0x0001000003297824 */ /* 0x000fe400078e00ff */
[C---:B------:R-:W-:Y:S01]  /*f9c0*/  IMAD.U32 R45, R24.reuse, 0x10000, RZ ;  /* 0x00010000182d7824 */ /* 0x040fe200078e00ff */
[----:B------:R-:W-:Y:S01]  /*f9d0*/  LOP3.LUT R42, R24, 0xffff0000, RZ, 0xc0, !PT ;  /* 0xffff0000182a7812 */ /* 0x000fe200078ec0ff */
[----:B------:R-:W-:Y:S01]  /*f9e0*/  IMAD.U32 R44, R25, 0x10000, RZ ;  /* 0x00010000192c7824 */ /* 0x000fe200078e00ff */
[----:B--2---:R-:W-:-:S02]  /*f9f0*/  IADD3 R9, R4, R7, R6 ;  /* 0x0000000704097210 */ /* 0x004fc40007ffe006 */
[----:B---3--:R-:W1:Y:S03]  /*fa00*/  LDS.128 R4, [R46] ;  /* 0x000000002e047984 */ /* 0x008e660000000c00 */
[----:B------:R-:W-:-:S05]  /*fa10*/  IMAD R21, R9, 0x2, R2 ;  /* 0x0000000209157824 */ /* 0x000fca00078e0202 */
[----:B------:R-:W2:Y:S01]  /*fa20*/  LDS.128 R8, [R21+0x16400] ;  /* 0x0164000015087984 */ /* 0x000ea20000000c00 */
[----:B-1----:R-:W-:Y:S02]  /*fa30*/  IMAD.U32 R26, R4, 0x10000, RZ ;  /* 0x00010000041a7824 */ /* 0x002fe400078e00ff */
[C---:B--2---:R-:W-:Y:S01]  /*fa40*/  IMAD.U32 R31, R8.reuse, 0x10000, RZ ;  /* 0x00010000081f7824 */ /* 0x044fe200078e00ff */
[----:B------:R-:W-:-:S03]  /*fa50*/  LOP3.LUT R8, R8, 0xffff0000, RZ, 0xc0, !PT ;  /* 0xffff000008087812 */ /* 0x000fc600078ec0ff */
[-C--:B------:R-:W-:Y:S01]  /*fa60*/  FMUL.FTZ R35, R38, R31.reuse ;  /* 0x0000001f26237220 */ /* 0x080fe20000410000 */
[----:B------:R-:W-:-:S03]  /*fa70*/  FMUL.FTZ R31, R36, R31 ;  /* 0x0000001f241f7220 */ /* 0x000fc60000410000 */
[----:B------:R-:W-:Y:S01]  /*fa80*/  FFMA.FTZ R35, R36, R26, -R35 ;  /* 0x0000001a24237223 */ /* 0x000fe20000010823 */
[----:B------:R-:W-:Y:S01]  /*fa90*/  LOP3.LUT R36, R0, 0xffff0000, RZ, 0xc0, !PT ;  /* 0xffff000000247812 */ /* 0x000fe200078ec0ff */
[-C--:B------:R-:W-:Y:S01]  /*faa0*/  FMUL.FTZ R37, R40, R8.reuse ;  /* 0x0000000828257220 */ /* 0x080fe20000410000 */
[----:B------:R-:W-:Y:S01]  /*fab0*/  LOP3.LUT R4, R4, 0xffff0000, RZ, 0xc0, !PT ;  /* 0xffff000004047812 */ /* 0x000fe200078ec0ff */
[----:B------:R-:W-:Y:S02]  /*fac0*/  IMAD.U32 R32, R9, 0x10000, RZ ;  /* 0x0001000009207824 */ /* 0x000fe400078e00ff */
[----:B------:R-:W-:Y:S01]  /*fad0*/  FMUL.FTZ R39, R36, R8 ;  /* 0x0000000824277220 */ /* 0x000fe20000410000 */
[----:B------:R-:W-:Y:S02]  /*fae0*/  IMAD.U32 R33, R10, 0x10000, RZ ;  /* 0x000100000a217824 */ /* 0x000fe400078e00ff */
[----:B------:R-:W-:Y:S01]  /*faf0*/  FFMA.FTZ R8, R36, R4, -R37 ;  /* 0x0000000424087223 */ /* 0x000fe20000010825 */
[----:B------:R-:W-:Y:S01]  /*fb00*/  FFMA.FTZ R31, R38, R26, R31 ;  /* 0x0000001a261f7223 */ /* 0x000fe2000001001f */
[-C--:B------:R-:W-:Y:S01]  /*fb10*/  FMUL.FTZ R36, R43, R32.reuse ;  /* 0x000000202b247220 */ /* 0x080fe20000410000 */
[----:B0-----:R-:W-:Y:S01]  /*fb20*/  IMAD.U32 R27, R5, 0x10000, RZ ;  /* 0x00010000051b7824 */ /* 0x001fe200078e00ff */
[----:B------:R-:W-:Y:S01]  /*fb30*/  LOP3.LUT R10, R10, 0xffff0000, RZ, 0xc0, !PT ;  /* 0xffff00000a0a7812 */ /* 0x000fe200078ec0ff */
[----:B------:R-:W-:Y:S01]  /*fb40*/  FMUL.FTZ R32, R41, R32 ;  /* 0x0000002029207220 */ /* 0x000fe20000410000 */
[----:B------:R-:W-:Y:S01]  /*fb50*/  FFMA.FTZ R26, R40, R4, R39 ;  /* 0x00000004281a7223 */ /* 0x000fe20000010027 */
[----:B------:R-:W-:-:S02]  /*fb60*/  IMAD.U32 R37, R12, 0x10000, RZ ;  /* 0x000100000c257824 */ /* 0x000fc400078e00ff */
[----:B------:R-:W-:Y:S01]  /*fb70*/  FMUL.FTZ R4, R45, R33 ;  /* 0x000000212d047220 */ /* 0x000fe20000410000 */
[----:B------:R-:W-:Y:S01]  /*fb80*/  IMAD.U32 R29, R6, 0x10000, RZ ;  /* 0x00010000061d7824 */ /* 0x000fe200078e00ff */
[----:B------:R-:W-:Y:S01]  /*fb90*/  LOP3.LUT R40, R12, 0xffff0000, RZ, 0xc0, !PT ;  /* 0xffff00000c287812 */ /* 0x000fe200078ec0ff */
[-C--:B------:R-:W-:Y:S01]  /*fba0*/  FFMA.FTZ R36, R41, R27.reuse, -R36 ;  /* 0x0000001b29247223 */ /* 0x080fe20000010824 */
[----:B------:R-:W-:Y:S01]  /*fbb0*/  LOP3.LUT R6, R6, 0xffff0000, RZ, 0xc0, !PT ;  /* 0xffff000006067812 */ /* 0x000fe200078ec0ff */
[----:B------:R-:W-:Y:S01]  /*fbc0*/  FFMA.FTZ R32, R43, R27, R32 ;  /* 0x0000001b2b207223 */ /* 0x000fe20000010020 */
[----:B------:R-:W-:Y:S01]  /*fbd0*/  FMUL.FTZ R38, R37, R33 ;  /* 0x0000002125267220 */ /* 0x000fe20000410000 */
[----:B------:R-:W-:Y:S02]  /*fbe0*/  IMAD.U32 R34, R11, 0x10000, RZ ;  /* 0x000100000b227824 */ /* 0x000fe400078e00ff */
[----:B------:R-:W-:Y:S01]  /*fbf0*/  FFMA.FTZ R27, R37, R29, -R4 ;  /* 0x0000001d251b7223 */ /* 0x000fe20000010804 */
[----:B------:R-:W-:Y:S01]  /*fc00*/  FMUL.FTZ R33, R42, R10 ;  /* 0x0000000a2a217220 */ /* 0x000fe20000410000 */
[----:B------:R-:W-:-:S02]  /*fc10*/  IMAD.U32 R4, R14, 0x10000, RZ ;  /* 0x000100000e047824 */ /* 0x000fc400078e00ff */
[----:B------:R-:W-:Y:S01]  /*fc20*/  FMUL.FTZ R37, R40, R10 ;  /* 0x0000000a28257220 */ /* 0x000fe20000410000 */
[----:B------:R-:W-:Y:S01]  /*fc30*/  FFMA.FTZ R10, R45, R29, R38 ;  /* 0x0000001d2d0a7223 */ /* 0x000fe20000010026 */
[----:B------:R-:W-:Y:S01]  /*fc40*/  IMAD.U32 R30, R7, 0x10000, RZ ;  /* 0x00010000071e7824 */ /* 0x000fe200078e00ff */
[----:B------:R-:W-:Y:S01]  /*fc50*/  LOP3.LUT R9, R9, 0xffff0000, RZ, 0xc0, !PT ;  /* 0xffff000009097812 */ /* 0x000fe200078ec0ff */
[----:B------:R-:W-:Y:S01]  /*fc60*/  FMUL.FTZ R29, R44, R34 ;  /* 0x000000222c1d7220 */ /* 0x000fe20000410000 */
[----:B------:R-:W-:Y:S01]  /*fc70*/  FFMA.FTZ R38, R40, R6, -R33 ;  /* 0x0000000628267223 */ /* 0x000fe20000010821 */
[----:B------:R-:W-:Y:S01]  /*fc80*/  LOP3.LUT R43, R20, 0xffff0000, RZ, 0xc0, !PT ;  /* 0xffff0000142b7812 */ /* 0x000fe200078ec0ff */
[----:B------:R-:W-:Y:S01]  /*fc90*/  FMUL.FTZ R33, R4, R34 ;  /* 0x0000002204217220 */ /* 0x000fe20000410000 */
[----:B------:R-:W-:Y:S02]  /*fca0*/  LOP3.LUT R11, R11, 0xffff0000, RZ, 0xc0, !PT ;  /* 0xffff00000b0b7812 */ /* 0x000fe400078ec0ff */
[----:B------:R-:W-:-:S02]  /*fcb0*/  LOP3.LUT R39, R3, 0xffff0000, RZ, 0xc0, !PT ;  /* 0xffff000003277812 */ /* 0x000fc400078ec0ff */
[----:B------:R-:W-:Y:S02]  /*fcc0*/  LOP3.LUT R45, R25, 0xffff0000, RZ, 0xc0, !PT ;  /* 0xffff0000192d7812 */ /* 0x000fe400078ec0ff */
[----:B------:R-:W-:Y:S01]  /*fcd0*/  LOP3.LUT R41, R14, 0xffff0000, RZ, 0xc0, !PT ;  /* 0xffff00000e297812 */ /* 0x000fe200078ec0ff */
[----:B------:R-:W-:Y:S01]  /*fce0*/  FFMA.FTZ R29, R4, R30, -R29 ;  /* 0x0000001e041d7223 */ /* 0x000fe2000001081d */
        /* <DEDUP_REMOVED lines=22> */
.L_x_7463:
[----:B------:R-:W-:Y:S05]  /*fe50*/  BSYNC B1 ;  /* 0x0000000000017941 */ /* 0x000fea0003800000 */
.L_x_7462:
[----:B------:R-:W-:Y:S04]  /*fe60*/  BSSY B1, `(.L_x_7464) ;  /* 0x0000067000017945 */ /* 0x000fe80003800000 */
[----:B------:R-:W-:Y:S05]  /*fe70*/  @P1 BRA `(.L_x_7465) ;  /* 0x0000000400941947 */ /* 0x000fea0003800000 */
[----:B-12---:R-:W2:Y:S04]  /*fe80*/  LDL R6, [R1+0x38] ;  /* 0x0000380001067983 */ /* 0x006ea80000100800 */
        /* <DEDUP_REMOVED lines=100> */
.L_x_7465:
[----:B------:R-:W-:Y:S05]  /*104d0*/  BSYNC B1 ;  /* 0x0000000000017941 */ /* 0x000fea0003800000 */
.L_x_7464:
[----:B------:R-:W-:Y:S05]  /*104e0*/  @P0 BRA `(.L_x_7452) ;  /* 0x0000000400940947 */ /* 0x000fea0003800000 */
[----:B-123--:R-:W1:Y:S01]  /*104f0*/  S2R R5, SR_TID.X ;  /* 0x0000000000057919 */ /* 0x00ee620000002100 */
[----:B------:R-:W2:Y:S01]  /*10500*/  LDL R42, [R1+0x74] ;  /* 0x00007400012a7983 */ /* 0x000ea20000100800 */
[----:B-1----:R-:W-:-:S05]  /*10510*/  VIADD R5, R5, 0xffffff80 ;  /* 0xffffff8005057836 */ /* 0x002fca0000000000 */
[----:B------:R-:W-:-:S04]  /*10520*/  SHF.R.S32.HI R4, RZ, 0x1f, R5 ;  /* 0x0000001fff047819 */ /* 0x000fc80000011405 */
[----:B------:R-:W-:-:S04]  /*10530*/  LEA.HI R4, R4, R5, RZ, 0x3 ;  /* 0x0000000504047211 */ /* 0x000fc800078f18ff */
[----:B------:R-:W-:-:S05]  /*10540*/  LOP3.LUT R4, R4, 0xfffffff8, RZ, 0xc0, !PT ;  /* 0xfffffff804047812 */ /* 0x000fca00078ec0ff */
[----:B------:R-:W-:Y:S02]  /*10550*/  IMAD.IADD R4, R5, 0x1, -R4 ;  /* 0x0000000105047824 */ /* 0x000fe400078e0a04 */
[----:B------:R-:W3:Y:S01]  /*10560*/  LDL R5, [R1+0x34] ;  /* 0x0000340001057983 */ /* 0x000ee20000100800 */
[C---:B------:R-:W-:Y:S02]  /*10570*/  VIADD R7, R22.reuse, 0x60 ;  /* 0x0000006016077836 */ /* 0x040fe40000000000 */
[----:B------:R-:W-:Y:S01]  /*10580*/  LEA.HI R13, R13, R4, RZ, 0x1d ;  /* 0x000000040d0d7211 */ /* 0x000fe200078fe8ff */
[----:B------:R-:W-:Y:S02]  /*10590*/  VIADD R8, R22, 0x60 ;  /* 0x0000006016087836 */ /* 0x000fe40000000000 */
[----:B------:R-:W-:Y:S01]  /*105a0*/  IMAD.SHL.U32 R7, R7, 0x40, RZ ;  /* 0x0000004007077824 */ /* 0x000fe200078e00ff */
[----:B------:R-:W-:Y:S01]  /*105b0*/  SHF.R.S32.HI R6, RZ, 0x1f, R13 ;  /* 0x0000001fff067819 */ /* 0x000fe2000001140d */
[----:B------:R-:W-:-:S02]  /*105c0*/  IMAD.SHL.U32 R8, R8, 0x40, RZ ;  /* 0x0000004008087824 */ /* 0x000fc400078e00ff */
[----:B------:R-:W-:Y:S01]  /*105d0*/  IMAD.SHL.U32 R4, R13, 0x8, RZ ;  /* 0x000000080d047824 */ /* 0x000fe200078e00ff */
[----:B------:R-:W-:Y:S02]  /*105e0*/  LEA.HI R6, R6, R13, RZ, 0x3 ;  /* 0x0000000d06067211 */ /* 0x000fe400078f18ff */
[----:B------:R-:W-:Y:S02]  /*105f0*/  LOP3.LUT R8, R8, 0x1c0, RZ, 0xc0, !PT ;  /* 0x000001c008087812 */ /* 0x000fe400078ec0ff */
[----:B------:R-:W-:Y:S01]  /*10600*/  LOP3.LUT R7, R7, 0x1c0, RZ, 0xc0, !PT ;  /* 0x000001c007077812 */ /* 0x000fe200078ec0ff */
[----:B------:R-:W-:Y:S01]  /*10610*/  IMAD.SHL.U32 R6, R6, 0x400, RZ ;  /* 0x0000040006067824 */ /* 0x000fe200078e00ff */
[----:B------:R-:W-:Y:S02]  /*10620*/  LOP3.LUT R4, R8, 0x38, R4, 0xf8, !PT ;  /* 0x0000003808047812 */ /* 0x000fe400078ef804 */
[----:B------:R-:W-:Y:S02]  /*10630*/  SHF.R.U32.HI R7, RZ, 0x3, R7 ;  /* 0x00000003ff077819 */ /* 0x000fe40000011607 */
[----:B------:R-:W-:-:S02]  /*10640*/  LOP3.LUT R9, R6, 0x7fffe000, RZ, 0xc0, !PT ;  /* 0x7fffe00006097812 */ /* 0x000fc400078ec0ff */
[----:B------:R-:W-:Y:S01]  /*10650*/  LOP3.LUT R4, R4, R7, RZ, 0x3c, !PT ;  /* 0x0000000704047212 */ /* 0x000fe200078e3cff */
[C---:B------:R-:W-:Y:S01]  /*10660*/  IMAD.U32 R37, R15.reuse, 0x10000, RZ ;  /* 0x000100000f257824 */ /* 0x040fe200078e00ff */
[----:B------:R-:W-:Y:S01]  /*10670*/  LOP3.LUT R38, R15, 0xffff0000, RZ, 0xc0, !PT ;  /* 0xffff00000f267812 */ /* 0x000fe200078ec0ff */
[C---:B------:R-:W-:Y:S01]  /*10680*/  IMAD.U32 R35, R0.reuse, 0x10000, RZ ;  /* 0x0001000000237824 */ /* 0x040fe200078e00ff */
[----:B------:R-:W-:Y:S01]  /*10690*/  LOP3.LUT R0, R0, 0xffff0000, RZ, 0xc0, !PT ;  /* 0xffff000000007812 */ /* 0x000fe200078ec0ff */
[C---:B------:R-:W-:Y:S01]  /*106a0*/  IMAD.U32 R43, R24.reuse, 0x10000, RZ ;  /* 0x00010000182b7824 */ /* 0x040fe200078e00ff */
[----:B------:R-:W-:Y:S01]  /*106b0*/  LOP3.LUT R24, R24, 0xffff0000, RZ, 0xc0, !PT ;  /* 0xffff000018187812 */ /* 0x000fe200078ec0ff */
[----:B------:R-:W-:Y:S02]  /*106c0*/  IMAD.U32 R45, R25, 0x10000, RZ ;  /* 0x00010000192d7824 */ /* 0x000fe400078e00ff */
[----:B------:R-:W-:Y:S02]  /*106d0*/  IMAD.U32 R41, R14, 0x10000, RZ ;  /* 0x000100000e297824 */ /* 0x000fe400078e00ff */
[C---:B------:R-:W-:Y:S01]  /*106e0*/  IMAD.U32 R36, R3.reuse, 0x10000, RZ ;  /* 0x0001000003247824 */ /* 0x040fe200078e00ff */
[----:B------:R-:W-:Y:S01]  /*106f0*/  LOP3.LUT R3, R3, 0xffff0000, RZ, 0xc0, !PT ;  /* 0xffff000003037812 */ /* 0x000fe200078ec0ff */
[----:B------:R-:W-:Y:S01]  /*10700*/  IMAD.U32 R40, R20, 0x10000, RZ ;  /* 0x0001000014287824 */ /* 0x000fe200078e00ff */
[----:B---3--:R-:W-:-:S02]  /*10710*/  IADD3 R9, R4, R9, R5 ;  /* 0x0000000904097210 */ /* 0x008fc40007ffe005 */
[----:B--2---:R-:W1:Y:S03]  /*10720*/  LDS.128 R4, [R42] ;  /* 0x000000002a047984 */ /* 0x004e660000000c00 */
[----:B------:R-:W-:-:S05]  /*10730*/  IMAD R13, R9, 0x2, R2 ;  /* 0x00000002090d7824 */ /* 0x000fca00078e0202 */
[----:B------:R-:W2:Y:S01]  /*10740*/  LDS.128 R8, [R13+0x16400] ;  /* 0x016400000d087984 */ /* 0x000ea20000000c00 */
[C---:B-1----:R-:W-:Y:S01]  /*10750*/  IMAD.U32 R21, R4.reuse, 0x10000, RZ ;  /* 0x0001000004157824 */ /* 0x042fe200078e00ff */
[----:B------:R-:W-:Y:S01]  /*10760*/  LOP3.LUT R4, R4, 0xffff0000, RZ, 0xc0, !PT ;  /* 0xffff000004047812 */ /* 0x000fe200078ec0ff */
[C---:B--2---:R-:W-:Y:S01]  /*10770*/  IMAD.U32 R30, R8.reuse, 0x10000, RZ ;  /* 0x00010000081e7824 */ /* 0x044fe200078e00ff */
[----:B------:R-:W-:-:S03]  /*10780*/  LOP3.LUT R8, R8, 0xffff0000, RZ, 0xc0, !PT ;  /* 0xffff000008087812 */ /* 0x000fc600078ec0ff */
[-C--:B------:R-:W-:Y:S01]  /*10790*/  FMUL.FTZ R34, R37, R30.reuse ;  /* 0x0000001e25227220 */ /* 0x080fe20000410000 */
[C---:B------:R-:W-:Y:S01]  /*107a0*/  FMUL.FTZ R30, R35.reuse, R30 ;  /* 0x0000001e231e7220 */ /* 0x040fe20000410000 */
[-C--:B------:R-:W-:Y:S01]  /*107b0*/  FMUL.FTZ R15, R38, R8.reuse ;  /* 0x00000008260f7220 */ /* 0x080fe20000410000 */
[----:B------:R-:W-:Y:S02]  /*107c0*/  IMAD.U32 R32, R10, 0x10000, RZ ;  /* 0x000100000a207824 */ /* 0x000fe400078e00ff */
[-C--:B------:R-:W-:Y:S01]  /*107d0*/  FFMA.FTZ R34, R35, R21.reuse, -R34 ;  /* 0x0000001523227223 */ /* 0x080fe20000010822 */
[----:B------:R-:W-:Y:S01]  /*107e0*/  FFMA.FTZ R30, R37, R21, R30 ;  /* 0x00000015251e7223 */ /* 0x000fe2000001001e */
[----:B------:R-:W-:Y:S02]  /*107f0*/  IMAD.U32 R37, R12, 0x10000, RZ ;  /* 0x000100000c257824 */ /* 0x000fe400078e00ff */
[C---:B------:R-:W-:Y:S01]  /*10800*/  FMUL.FTZ R21, R0.reuse, R8 ;  /* 0x0000000800157220 */ /* 0x040fe20000410000 */
[----:B------:R-:W-:Y:S01]  /*10810*/  FFMA.FTZ R15, R0, R4, -R15 ;  /* 0x00000004000f7223 */ /* 0x000fe2000001080f */
[----:B0-----:R-:W-:Y:S01]  /*10820*/  IMAD.U32 R27, R6, 0x10000, RZ ;  /* 0x00010000061b7824 */ /* 0x001fe200078e00ff */
[----:B------:R-:W-:Y:S01]  /*10830*/  LOP3.LUT R10, R10, 0xffff0000, RZ, 0xc0, !PT ;  /* 0xffff00000a0a7812 */ /* 0x000fe200078ec0ff */
[-C--:B------:R-:W-:Y:S01]  /*10840*/  FMUL.FTZ R0, R43, R32.reuse ;  /* 0x000000202b007220 */ /* 0x080fe20000410000 */
[----:B------:R-:W-:Y:S01]  /*10850*/  LOP3.LUT R12, R12, 0xffff0000, RZ, 0xc0, !PT ;  /* 0xffff00000c0c7812 */ /* 0x000fe200078ec0ff */
[----:B------:R-:W-:Y:S01]  /*10860*/  FMUL.FTZ R32, R37, R32 ;  /* 0x0000002025207220 */ /* 0x000fe20000410000 */
[----:B------:R-:W-:-:S02]  /*10870*/  IMAD.U32 R33, R11, 0x10000, RZ ;  /* 0x000100000b217824 */ /* 0x000fc400078e00ff */
[-C--:B------:R-:W-:Y:S01]  /*10880*/  FFMA.FTZ R8, R37, R27.reuse, -R0 ;  /* 0x0000001b25087223 */ /* 0x080fe20000010800 */
[----:B------:R-:W-:Y:S01]  /*10890*/  LOP3.LUT R6, R6, 0xffff0000, RZ, 0xc0, !PT ;  /* 0xffff000006067812 */ /* 0x000fe200078ec0ff */
[-C--:B------:R-:W-:Y:S01]  /*108a0*/  FMUL.FTZ R37, R24, R10.reuse ;  /* 0x0000000a18257220 */ /* 0x080fe20000410000 */
[----:B------:R-:W-:Y:S01]  /*108b0*/  FMUL.FTZ R39, R12, R10 ;  /* 0x0000000a0c277220 */ /* 0x000fe20000410000 */
[----:B------:R-:W-:Y:S02]  /*108c0*/  IMAD.U32 R31, R9, 0x10000, RZ ;  /* 0x00010000091f7824 */ /* 0x000fe400078e00ff */
[----:B------:R-:W-:Y:S01]  /*108d0*/  FFMA.FTZ R21, R38, R4, R21 ;  /* 0x0000000426157223 */ /* 0x000fe20000010015 */
[----:B------:R-:W-:Y:S01]  /*108e0*/  FFMA.FTZ R10, R43, R27, R32 ;  /* 0x0000001b2b0a7223 */ /* 0x000fe20000010020 */
[----:B------:R-:W-:Y:S01]  /*108f0*/  IMAD.U32 R29, R7, 0x10000, RZ ;  /* 0x00010000071d7824 */ /* 0x000fe200078e00ff */
[----:B------:R-:W-:Y:S01]  /*10900*/  LOP3.LUT R9, R9, 0xffff0000, RZ, 0xc0, !PT ;  /* 0xffff000009097812 */ /* 0x000fe200078ec0ff */
[-C--:B------:R-:W-:Y:S01]  /*10910*/  FMUL.FTZ R0, R45, R33.reuse ;  /* 0x000000212d007220 */ /* 0x080fe20000410000 */
[----:B------:R-:W-:Y:S01]  /*10920*/  FMUL.FTZ R4, R41, R33 ;  /* 0x0000002129047220 */ /* 0x000fe20000410000 */
[----:B------:R-:W-:-:S02]  /*10930*/  LOP3.LUT R27, R20, 0xffff0000, RZ, 0xc0, !PT ;  /* 0xffff0000141b7812 */ /* 0x000fc400078ec0ff */
[----:B------:R-:W-:Y:S02]  /*10940*/  LOP3.LUT R11, R11, 0xffff0000, RZ, 0xc0, !PT ;  /* 0xffff00000b0b7812 */ /* 0x000fe400078ec0ff */
[----:B------:R-:W-:Y:S01]  /*10950*/  LOP3.LUT R33, R25, 0xffff0000, RZ, 0xc0, !PT ;  /* 0xffff000019217812 */ /* 0x000fe200078ec0ff */
[C---:B------:R-:W-:Y:S01]  /*10960*/  IMAD.U32 R26, R5.reuse, 0x10000, RZ ;  /* 0x00010000051a7824 */ /* 0x040fe200078e00ff */
[----:B------:R-:W-:Y:S01]  /*10970*/  LOP3.LUT R25, R14, 0xffff0000, RZ, 0xc0, !PT ;  /* 0xffff00000e197812 */ /* 0x000fe200078ec0ff */
[-C--:B------:R-:W-:Y:S01]  /*10980*/  FFMA.FTZ R39, R24, R6.reuse, R39 ;  /* 0x0000000618277223 */ /* 0x080fe20000010027 */
[----:B------:R-:W-:Y:S01]  /*10990*/  LOP3.LUT R5, R5, 0xffff0000, RZ, 0xc0, !PT ;  /* 0xffff000005057812 */ /* 0x000fe200078ec0ff */
[----:B------:R-:W-:Y:S01]  /*109a0*/  FFMA.FTZ R24, R41, R29, -R0 ;  /* 0x0000001d29187223 */ /* 0x000fe20000010800 */
[----:B------:R-:W-:Y:S01]  /*109b0*/  LOP3.LUT R7, R7, 0xffff0000, RZ, 0xc0, !PT ;  /* 0xffff000007077812 */ /* 0x000fe200078ec0ff */
[----:B------:R-:W-:Y:S01]  /*109c0*/  FFMA.FTZ R37, R12, R6, -R37 ;  /* 0x000000060c257223 */ /* 0x000fe20000010825 */
[----:B------:R-:W-:Y:S01]  /*109d0*/  FMUL.FTZ R0, R27, R9 ;  /* 0x000000091b007220 */ /* 0x000fe20000410000 */
[----:B------:R-:W-:Y:S01]  /*109e0*/  FMUL.FTZ R35, R40, R31 ;  /* 0x0000001f28237220 */ /* 0x000fe20000410000 */
[----:B------:R-:W-:Y:S01]  /*109f0*/  FFMA.FTZ R29, R45, R29, R4 ;  /* 0x0000001d2d1d7223 */ /* 0x000fe20000010004 */
[----:B------:R-:W-:Y:S01]  /*10a00*/  FMUL.FTZ R6, R33, R11 ;  /* 0x0000000b21067220 */ /* 0x000fe20000410000 */
[C---:B------:R-:W-:Y:S01]  /*10a10*/  FMUL.FTZ R31, R36.reuse, R31 ;  /* 0x0000001f241f7220 */ /* 0x040fe20000410000 */
[----:B------:R-:W-:Y:S01]  /*10a20*/  FMUL.FTZ R4, R3, R9 ;  /* 0x0000000903047220 */ /* 0x000fe20000410000 */
[----:B------:R-:W-:Y:S01]  /*10a30*/  FMUL.FTZ R14, R25, R11 ;  /* 0x0000000b190e7220 */ /* 0x000fe20000410000 */
[----:B------:R-:W-:Y:S01]  /*10a40*/  FFMA.FTZ R0, R3, R5, -R0 ;  /* 0x0000000503007223 */ /* 0x000fe20000010800 */
[-C--:B------:R-:W-:Y:S01]  /*10a50*/  FFMA.FTZ R35, R36, R26.reuse, -R35 ;  /* 0x0000001a24237223 */ /* 0x080fe20000010823 */
        /* <DEDUP_REMOVED lines=14> */
.L_x_7452:
[----:B------:R-:W-:Y:S05]  /*10b40*/  BSYNC B0 ;  /* 0x0000000000007941 */ /* 0x000fea0003800000 */
.L_x_7433:
        /* <DEDUP_REMOVED lines=8> */
.L_x_7431:
[----:B------:R-:W-:-:S06]  /*10bd0*/  ULOP3.LUT UR4, UR60, 0x1, URZ, 0xfc, !UPT ;  /* 0x000000013c047892 */ /* 0x000fcc000f8efc3f */
[----:B------:R-:W-:-:S05]  /*10be0*/  IMAD.U32 R0, RZ, RZ, UR4 ;  /* 0x00000004ff007e24 */ /* 0x000fca000f8e00ff */
[----:B------:R-:W-:-:S13]  /*10bf0*/  ISETP.NE.AND P0, PT, R0, 0x3, PT ;  /* 0x000000030000780c */ /* 0x000fda0003f05270 */
[----:B------:R-:W-:Y:S05]  /*10c00*/  @!P0 BRA `(.L_x_7466) ;  /* 0x0000000000048947 */ /* 0x000fea0003800000 */
[----:B------:R-:W-:Y:S01]  /*10c10*/  BPT.TRAP 0x1 ;  /* 0x000000040000795c */ /* 0x000fe20000300000 */
.L_x_7466:
[----:B------:R-:W-:Y:S01]  /*10c20*/  IMAD R0, R222, 0x8, R2 ;  /* 0x00000008de007824 */ /* 0x000fe200078e0202 */
[----:B0-2---:R-:W-:-:S04]  /*10c30*/  SHF.L.U32 R3, R229, 0x1f, RZ ;  /* 0x0000001fe5037819 */ /* 0x005fc800000006ff */
[----:B------:R0:W2:Y:S01]  /*10c40*/  SYNCS.PHASECHK.TRANS64.TRYWAIT P2, [R0+URZ+0x34830], R3 ;  /* 0x03483003000075a7 */ /* 0x0000a2000804017f */
[----:B------:R-:W-:Y:S05]  /*10c50*/  @!P0 BRA `(.L_x_7467) ;  /* 0x0000000000048947 */ /* 0x000fea0003800000 */
[----:B------:R-:W-:Y:S01]  /*10c60*/  BPT.TRAP 0x1 ;  /* 0x000000040000795c */ /* 0x000fe20000300000 */
.L_x_7467:
[----:B-1-34-:R-:W1:Y:S01]  /*10c70*/  S2R R4, SR_TID.X ;  /* 0x0000000000047919 */ /* 0x01ae620000002100 */
[----:B------:R-:W-:Y:S01]  /*10c80*/  IMAD.MOV.U32 R87, RZ, RZ, RZ ;  /* 0x000000ffff577224 */ /* 0x000fe200078e00ff */
[----:B-1----:R-:W-:-:S04]  /*10c90*/  LOP3.LUT R4, R4, 0x7f, RZ, 0xc0, !PT ;  /* 0x0000007f04047812 */ /* 0x002fc800078ec0ff */
[----:B------:R-:W-:Y:S01]  /*10ca0*/  ISETP.NE.AND P1, PT, R4, RZ, PT ;  /* 0x000000ff0400720c */ /* 0x000fe20003f25270 */
[----:B--2---:R-:W-:-:S12]  /*10cb0*/  @P2 BRA `(.L_x_7468) ;  /* 0x0000000000082947 */ /* 0x004fd80003800000 */
[----:B------:R-:W1:Y:S02]  /*10cc0*/  SYNCS.PHASECHK.TRANS64.TRYWAIT P2, [R0+URZ+0x34830], R3 ;  /* 0x03483003000075a7 */ /* 0x000e64000804017f */
[----:B-1----:R-:W-:Y:S05]  /*10cd0*/  @!P2 BRA `(.L_x_7469) ;  /* 0x0000015c00b4a947 */ /* 0x002fea0003800000 */
.L_x_7468:
        /* <DEDUP_REMOVED lines=9> */
[----:B------:R-:W-:Y:S01]  /*10d70*/  IMAD.MOV.U32 R21, RZ, RZ, 0x40000040 ;  /* 0x40000040ff157424 */ /* 0x000fe200078e00ff */
[----:B------:R-:W-:Y:S01]  /*10d80*/  LOP3.LUT R3, R3, 0x3fff, RZ, 0xc0, !PT ;  /* 0x00003fff03037812 */ /* 0x000fe200078ec0ff */
[----:B------:R-:W-:Y:S01]  /*10d90*/  IMAD.MOV.U32 R25, RZ, RZ, 0x40000040 ;  /* 0x40000040ff197424 */ /* 0x000fe200078e00ff */
[----:B------:R-:W-:Y:S01]  /*10da0*/  R2UR UR15, R15 ;  /* 0x000000000f0f72ca */ /* 0x000fe200000e0000 */
[----:B------:R-:W-:Y:S01]  /*10db0*/  IMAD.U32 R27, RZ, RZ, UR9 ;  /* 0x00000009ff1b7e24 */ /* 0x000fe2000f8e00ff */
[----:B------:R-:W-:Y:S01]  /*10dc0*/  LOP3.LUT R4, R3, 0x10000, RZ, 0xfc, !PT ;  /* 0x0001000003047812 */ /* 0x000fe200078efcff */
[----:B------:R-:W-:Y:S01]  /*10dd0*/  ULOP3.LUT UR56, UR56, 0x10000, URZ, 0xfc, !UPT ;  /* 0x0001000038387892 */ /* 0x000fe2000f8efc3f */
[----:B------:R-:W-:Y:S01]  /*10de0*/  MOV R10, UR37 ;  /* 0x00000025000a7c02 */ /* 0x000fe20008000f00 */
[----:B------:R-:W-:Y:S01]  /*10df0*/  UMOV UR37, UR9 ;  /* 0x0000000900257c82 */ /* 0x000fe20008000000 */
[----:B------:R-:W-:Y:S01]  /*10e00*/  MOV R11, UR36 ;  /* 0x00000024000b7c02 */ /* 0x000fe20008000f00 */
[----:B------:R0:W-:Y:S01]  /*10e10*/  STL [R1+0x18], R4 ;  /* 0x0000180401007387 */ /* 0x0001e20000100800 */
[----:B------:R-:W-:Y:S01]  /*10e20*/  UMOV UR13, UR37 ;  /* 0x00000025000d7c82 */ /* 0x000fe20008000000 */
[----:B------:R-:W-:Y:S01]  /*10e30*/  R2UR UR23, R21 ;  /* 0x00000000151772ca */ /* 0x000fe200000e0000 */
[----:B------:R-:W-:Y:S01]  /*10e40*/  UMOV UR8, UR56 ;  /* 0x0000003800087c82 */ /* 0x000fe20008000000 */
[----:B------:R-:W-:Y:S01]  /*10e50*/  UMOV UR21, UR37 ;  /* 0x0000002500157c82 */ /* 0x000fe20008000000 */
[----:B------:R-:W-:Y:S01]  /*10e60*/  UMOV UR36, UR8 ;  /* 0x0000000800247c82 */ /* 0x000fe20008000000 */
[----:B------:R-:W-:Y:S01]  /*10e70*/  R2UR UR55, R25 ;  /* 0x00000000193772ca */ /* 0x000fe200000e0000 */
[----:B------:R-:W-:Y:S01]  /*10e80*/  UMOV UR12, UR36 ;  /* 0x00000024000c7c82 */ /* 0x000fe20008000000 */
[----:B------:R-:W-:Y:S01]  /*10e90*/  UMOV UR20, UR36 ;  /* 0x0000002400147c82 */ /* 0x000fe20008000000 */
[----:B------:R-:W-:Y:S01]  /*10ea0*/  UMOV UR52, UR36 ;  /* 0x0000002400347c82 */ /* 0x000fe20008000000 */
[----:B0-----:R-:W-:Y:S01]  /*10eb0*/  IMAD R4, R222, 0xb00, R4 ;  /* 0x00000b00de047824 */ /* 0x001fe200078e0204 */
[----:B------:R-:W-:Y:S01]  /*10ec0*/  UMOV UR53, UR37 ;  /* 0x0000002500357c82 */ /* 0x000fe20008000000 */
[----:B------:R-:W-:Y:S01]  /*10ed0*/  R2UR UR35, R15 ;  /* 0x000000000f2372ca */ /* 0x000fe200000e0000 */
[----:B------:R-:W-:Y:S01]  /*10ee0*/  UMOV UR32, UR36 ;  /* 0x0000002400207c82 */ /* 0x000fe20008000000 */
[C---:B------:R-:W-:Y:S01]  /*10ef0*/  VIADD R14, R4.reuse, 0x80 ;  /* 0x00000080040e7836 */ /* 0x040fe20000000000 */
[C---:B------:R-:W-:Y:S01]  /*10f00*/  R2UR UR10, R4.reuse ;  /* 0x00000000040a72ca */ /* 0x040fe200000e0000 */
[C---:B------:R-:W-:Y:S01]  /*10f10*/  VIADD R20, R4.reuse, 0x100 ;  /* 0x0000010004147836 */ /* 0x040fe20000000000 */
[----:B------:R-:W-:Y:S01]  /*10f20*/  UMOV UR33, UR37 ;  /* 0x0000002500217c82 */ /* 0x000fe20008000000 */
[----:B------:R-:W-:Y:S01]  /*10f30*/  VIADD R24, R4, 0x180 ;  /* 0x0000018004187836 */ /* 0x000fe20000000000 */
[----:B------:R-:W-:Y:S01]  /*10f40*/  R2UR UR14, R14 ;  /* 0x000000000e0e72ca */ /* 0x000fe200000e0000 */
[----:B------:R-:W-:Y:S01]  /*10f50*/  VIADD R14, R4, 0x200 ;  /* 0x00000200040e7836 */ /* 0x000fe20000000000 */
[----:B------:R-:W-:Y:S01]  /*10f60*/  R2UR UR22, R20 ;  /* 0x00000000141672ca */ /* 0x000fe200000e0000 */
[----:B------:R-:W-:Y:S01]  /*10f70*/  VIADD R20, R4, 0x280 ;  /* 0x0000028004147836 */ /* 0x000fe20000000000 */
[----:B------:R-:W-:Y:S01]  /*10f80*/  R2UR UR54, R24 ;  /* 0x00000000183672ca */ /* 0x000fe200000e0000 */
[----:B------:R-:W-:Y:S01]  /*10f90*/  UMOV UR28, UR36 ;  /* 0x00000024001c7c82 */ /* 0x000fe20008000000 */
[----:B------:R-:W-:Y:S01]  /*10fa0*/  R2UR UR34, R14 ;  /* 0x000000000e2272ca */ /* 0x000fe200000e0000 */
[----:B------:R-:W-:Y:S01]  /*10fb0*/  UMOV UR29, UR37 ;  /* 0x00000025001d7c82 */ /* 0x000fe20008000000 */
[----:B------:R-:W-:Y:S01]  /*10fc0*/  R2UR UR30, R20 ;  /* 0x00000000141e72ca */ /* 0x000fe200000e0000 */
[----:B------:R-:W-:Y:S01]  /*10fd0*/  HGMMA.64x16x16.F32.BF16 R112, gdesc[UR8], RZ, !UPT, gsb0 ;  /* 0x00200000087079f0 */ /* 0x000fe2000c0018ff */
[----:B------:R-:W-:Y:S01]  /*10fe0*/  R2UR UR31, R21 ;  /* 0x00000000151f72ca */ /* 0x000fe200000e0000 */
[C---:B------:R-:W-:Y:S01]  /*10ff0*/  VIADD R24, R4.reuse, 0x300 ;  /* 0x0000030004187836 */ /* 0x040fe20000000000 */
[----:B------:R-:W-:Y:S01]  /*11000*/  R2UR UR47, R25 ;  /* 0x00000000192f72ca */ /* 0x000fe200000e0000 */
[----:B------:R-:W-:Y:S01]  /*11010*/  UMOV UR44, UR36 ;  /* 0x00000024002c7c82 */ /* 0x000fe20008000000 */
[----:B------:R-:W-:Y:S01]  /*11020*/  UMOV UR45, UR37 ;  /* 0x00000025002d7c82 */ /* 0x000fe20008000000 */
[----:B------:R-:W-:Y:S01]  /*11030*/  VIADD R14, R4, 0x380 ;  /* 0x00000380040e7836 */ /* 0x000fe20000000000 */
[----:B------:R-:W-:Y:S01]  /*11040*/  R2UR UR46, R24 ;  /* 0x00000000182e72ca */ /* 0x000fe200000e0000 */
[----:B------:R-:W-:Y:S01]  /*11050*/  UMOV UR24, UR36 ;  /* 0x0000002400187c82 */ /* 0x000fe20008000000 */
[----:B------:R-:W-:Y:S01]  /*11060*/  R2UR UR27, R15 ;  /* 0x000000000f1b72ca */ /* 0x000fe200000e0000 */
[----:B------:R-:W-:Y:S01]  /*11070*/  UMOV UR25, UR37 ;  /* 0x0000002500197c82 */ /* 0x000fe20008000000 */
        /* <DEDUP_REMOVED lines=13> */
[----:B------:R-:W-:Y:S01]  /*11150*/  VIADD R24, R4, 0x82 ;  /* 0x0000008204187836 */ /* 0x000fe20000000000 */
[----:B------:R-:W-:Y:S01]  /*11160*/  UMOV UR40, UR36 ;  /* 0x0000002400287c82 */ /* 0x000fe20008000000 */
[----:B------:R-:W-:Y:S01]  /*11170*/  IMAD.U32 R26, RZ, RZ, UR8 ;  /* 0x00000008ff1a7e24 */ /* 0x000fe2000f8e00ff */
[----:B------:R-:W-:Y:S01]  /*11180*/  R2UR UR42, R20 ;  /* 0x00000000142a72ca */ /* 0x000fe200000e0000 */
[----:B------:R-:W-:Y:S01]  /*11190*/  IMAD.MOV.U32 R25, RZ, RZ, 0x40000040 ;  /* 0x40000040ff197424 */ /* 0x000fe200078e00ff */
[----:B------:R-:W-:Y:S01]  /*111a0*/  R2UR UR10, R24 ;  /* 0x00000000180a72ca */ /* 0x000fe200000e0000 */
[----:B------:R-:W-:Y:S01]  /*111b0*/  UMOV UR41, UR37 ;  /* 0x0000002500297c82 */ /* 0x000fe20008000000 */
[----:B------:R0:W-:Y:S01]  /*111c0*/  STL.64 [R1+0x10], R26 ;  /* 0x0000101a01007387 */ /* 0x0001e20000100a00 */
[----:B------:R-:W-:Y:S01]  /*111d0*/  VIADD R14, R4, 0x2 ;  /* 0x00000002040e7836 */ /* 0x000fe20000000000 */
[----:B------:R-:W-:Y:S01]  /*111e0*/  R2UR UR11, R25 ;  /* 0x00000000190b72ca */ /* 0x000fe200000e0000 */
[----:B------:R-:W-:Y:S01]  /*111f0*/  IMAD.MOV.U32 R15, RZ, RZ, 0x40000040 ;  /* 0x40000040ff0f7424 */ /* 0x000fe200078e00ff */
[----:B------:R-:W-:Y:S01]  /*11200*/  MOV R7, UR39 ;  /* 0x0000002700077c02 */ /* 0x000fe20008000f00 */
[----:B------:R-:W-:Y:S01]  /*11210*/  UIADD3 UR8, UR56, 0x2, URZ ;  /* 0x0000000238087890 */ /* 0x000fe2000fffe03f */
[----:B------:R-:W-:Y:S01]  /*11220*/  MOV R9, UR38 ;  /* 0x0000002600097c02 */ /* 0x000fe20008000f00 */
[----:B------:R-:W-:Y:S01]  /*11230*/  UMOV UR37, 0x40000040 ;  /* 0x4000004000257882 */ /* 0x000fe20000000000 */
[----:B------:R-:W-:Y:S01]  /*11240*/  R2UR UR38, R14 ;  /* 0x000000000e2672ca */ /* 0x000fe200000e0000 */
[C---:B------:R-:W-:Y:S01]  /*11250*/  VIADD R20, R4.reuse, 0x102 ;  /* 0x0000010204147836 */ /* 0x040fe20000000000 */
[----:B------:R-:W-:Y:S01]  /*11260*/  R2UR UR39, R15 ;  /* 0x000000000f2772ca */ /* 0x000fe200000e0000 */
[----:B------:R-:W-:Y:S01]  /*11270*/  IMAD.MOV.U32 R21, RZ, RZ, 0x40000040 ;  /* 0x40000040ff157424 */ /* 0x000fe200078e00ff */
[----:B------:R-:W-:Y:S01]  /*11280*/  UMOV UR36, UR8 ;  /* 0x0000000800247c82 */ /* 0x000fe20008000000 */
[----:B------:R-:W-:Y:S01]  /*11290*/  VIADD R14, R4, 0x182 ;  /* 0x00000182040e7836 */ /* 0x000fe20000000000 */
[----:B------:R-:W-:Y:S01]  /*112a0*/  R2UR UR50, R20 ;  /* 0x00000000143272ca */ /* 0x000fe200000e0000 */
[----:B------:R-:W-:Y:S01]  /*112b0*/  IMAD.MOV.U32 R15, RZ, RZ, 0x40000040 ;  /* 0x40000040ff0f7424 */ /* 0x000fe200078e00ff */
[----:B------:R-:W-:Y:S01]  /*112c0*/  R2UR UR51, R21 ;  /* 0x00000000153372ca */ /* 0x000fe200000e0000 */
[----:B------:R-:W-:Y:S01]  /*112d0*/  VIADD R20, R4, 0x202 ;  /* 0x0000020204147836 */ /* 0x000fe20000000000 */
[----:B------:R-:W2:Y:S01]  /*112e0*/  LDL R3, [R1+0x84] ;  /* 0x0000840001037983 */ /* 0x000ea20000100800 */
[----:B------:R-:W-:Y:S01]  /*112f0*/  IMAD.MOV.U32 R21, RZ, RZ, 0x40000040 ;  /* 0x40000040ff157424 */ /* 0x000fe200078e00ff */
[----:B------:R-:W-:Y:S01]  /*11300*/  P2R R6, PR, RZ, 0x2 ;  /* 0x00000002ff067803 */ /* 0x000fe20000000000 */
[----:B------:R-:W-:-:S02]  /*11310*/  WARPGROUP.DEPBAR.LE gsb0, 0x0 ;  /* 0x00008000000079c5 */ /* 0x000fc40000010000 */
[----:B------:R-:W-:Y:S01]  /*11320*/  WARPGROUP.ARRIVE ;  /* 0x00000000000079c5 */ /* 0x000fe20000000000 */
[----:B------:R-:W-:Y:S01]  /*11330*/  VIADD R8, R4, 0x4 ;  /* 0x0000000404087836 */ /* 0x000fe20000000000 */
[----:B------:R-:W-:Y:S01]  /*11340*/  P2R R12, PR, RZ, 0x1 ;  /* 0x00000001ff0c7803 */ /* 0x000fe20000000000 */
[----:B------:R-:W-:Y:S02]  /*11350*/  IMAD.U32 R82, RZ, RZ, UR36 ;  /* 0x00000024ff527e24 */ /* 0x000fe4000f8e00ff */
[----:B------:R-:W-:Y:S01]  /*11360*/  IMAD.U32 R83, RZ, RZ, UR37 ;  /* 0x00000025ff537e24 */ /* 0x000fe2000f8e00ff */
[----:B------:R-:W-:Y:S01]  /*11370*/  HGMMA.64x16x16.F32.BF16 R104, gdesc[UR12], RZ, !UPT, gsb0 ;  /* 0x002000000c6879f0 */ /* 0x000fe2000c0018ff */
[----:B------:R-:W-:Y:S01]  /*11380*/  R2UR UR14, R14 ;  /* 0x000000000e0e72ca */ /* 0x000fe200000e0000 */
[----:B------:R-:W-:Y:S01]  /*11390*/  VIADD R14, R4, 0x282 ;  /* 0x00000282040e7836 */ /* 0x000fe20000000000 */
[----:B------:R-:W-:Y:S01]  /*113a0*/  R2UR UR15, R15 ;  /* 0x000000000f0f72ca */ /* 0x000fe200000e0000 */
[----:B------:R-:W-:Y:S01]  /*113b0*/  IMAD.MOV.U32 R15, RZ, RZ, 0x40000040 ;  /* 0x40000040ff0f7424 */ /* 0x000fe200078e00ff */
[----:B------:R-:W-:-:S02]  /*113c0*/  WARPGROUP.DEPBAR.LE gsb0, 0x0 ;  /* 0x00008000000079c5 */ /* 0x000fc40000010000 */
[----:B------:R-:W-:-:S06]  /*113d0*/  WARPGROUP.ARRIVE ;  /* 0x00000000000079c5 */ /* 0x000fcc0000000000 */
[----:B------:R-:W-:Y:S01]  /*113e0*/  HGMMA.64x16x16.F32.BF16 R96, gdesc[UR20], RZ, !UPT, gsb0 ;  /* 0x00200000146079f0 */ /* 0x000fe2000c0018ff */
[----:B------:R-:W-:Y:S01]  /*113f0*/  R2UR UR22, R20 ;  /* 0x00000000141672ca */ /* 0x000fe200000e0000 */
[----:B------:R-:W-:Y:S01]  /*11400*/  VIADD R20, R4, 0x302 ;  /* 0x0000030204147836 */ /* 0x000fe20000000000 */
[----:B------:R-:W-:Y:S01]  /*11410*/  R2UR UR23, R21 ;  /* 0x00000000151772ca */ /* 0x000fe200000e0000 */
[----:B------:R-:W-:Y:S01]  /*11420*/  IMAD.MOV.U32 R21, RZ, RZ, 0x40000040 ;  /* 0x40000040ff157424 */ /* 0x000fe200078e00ff */
[----:B------:R-:W-:Y:S02]  /*11430*/  WARPGROUP.DEPBAR.LE gsb0, 0x0 ;  /* 0x00008000000079c5 */ /* 0x000fe40000010000 */
[----:B------:R-:W-:-:S06]  /*11440*/  WARPGROUP.ARRIVE ;  /* 0x00000000000079c5 */ /* 0x000fcc0000000000 */
[----:B------:R-:W-:Y:S03]  /*11450*/  HGMMA.64x16x16.F32.BF16 R88, gdesc[UR52], RZ, !UPT, gsb0 ;  /* 0x00200000345879f0 */ /* 0x000fe6000c0018ff */
[----:B------:R-:W-:Y:S02]  /*11460*/  WARPGROUP.DEPBAR.LE gsb0, 0x0 ;  /* 0x00008000000079c5 */ /* 0x000fe40000010000 */
        /* <DEDUP_REMOVED lines=19> */
[----:B------:R-:W-:Y:S01]  /*115a0*/  UMOV UR44, UR36 ;  /* 0x00000024002c7c82 */ /* 0x000fe20008000000 */
[----:B------:R-:W-:Y:S01]  /*115b0*/  UMOV UR45, UR37 ;  /* 0x00000025002d7c82 */ /* 0x000fe20008000000 */
[----:B------:R-:W-:Y:S02]  /*115c0*/  R2UR UR26, R14 ;  /* 0x000000000e1a72ca */ /* 0x000fe400000e0000 */
[----:B------:R-:W-:Y:S01]  /*115d0*/  R2UR UR27, R15 ;  /* 0x000000000f1b72ca */ /* 0x000fe200000e0000 */
[----:B------:R-:W-:Y:S02]  /*115e0*/  WARPGROUP.DEPBAR.LE gsb0, 0x0 ;  /* 0x00008000000079c5 */ /* 0x000fe40000010000 */
[----:B------:R-:W-:Y:S01]  /*115f0*/  WARPGROUP.ARRIVE ;  /* 0x00000000000079c5 */ /* 0x000fe20000000000 */
[----:B------:R-:W-:Y:S01]  /*11600*/  UMOV UR8, UR44 ;  /* 0x0000002c00087c82 */ /* 0x000fe20008000000 */
[----:B------:R-:W-:Y:S01]  /*11610*/  UMOV UR9, UR45 ;  /* 0x0000002d00097c82 */ /* 0x000fe20008000000 */
[----:B------:R-:W-:Y:S01]  /*11620*/  UMOV UR48, UR44 ;  /* 0x0000002c00307c82 */ /* 0x000fe20008000000 */
[----:B------:R-:W-:Y:S01]  /*11630*/  UMOV UR49, UR45 ;  /* 0x0000002d00317c82 */ /* 0x000fe20008000000 */
[----:B------:R-:W-:Y:S01]  /*11640*/  UMOV UR12, UR44 ;  /* 0x0000002c000c7c82 */ /* 0x000fe20008000000 */
[----:B------:R-:W-:Y:S01]  /*11650*/  HGMMA.64x16x16.F32.BF16 R40, gdesc[UR16], RZ, !UPT, gsb0 ;  /* 0x00200000102879f0 */ /* 0x000fe2000c0018ff */
        /* <DEDUP_REMOVED lines=9> */
[----:B------:R-:W-:Y:S01]  /*116f0*/  R2UR UR18, R20 ;  /* 0x00000000141272ca */ /* 0x000fe200000e0000 */
[----:B------:R-:W-:Y:S01]  /*11700*/  UMOV UR16, UR44 ;  /* 0x0000002c00107c82 */ /* 0x000fe20008000000 */
[----:B------:R-:W-:Y:S01]  /*11710*/  R2UR UR19, R21 ;  /* 0x00000000151372ca */ /* 0x000fe200000e0000 */
[----:B------:R-:W-:Y:S01]  /*11720*/  UMOV UR17, UR45 ;  /* 0x0000002d00117c82 */ /* 0x000fe20008000000 */
[----:B------:R-:W-:-:S02]  /*11730*/  VIADD R14, R4, 0x482 ;  /* 0x00000482040e7836 */ /* 0x000fc40000000000 */
[----:B------:R-:W-:Y:S02]  /*11740*/  IMAD.MOV.U32 R15, RZ, RZ, 0x40000040 ;  /* 0x40000040ff0f7424 */ /* 0x000fe400078e00ff */
[----:B------:R-:W-:Y:S01]  /*11750*/  VIADD R20, R4, 0x502 ;  /* 0x0000050204147836 */ /* 0x000fe20000000000 */
[----:B------:R-:W-:Y:S02]  /*11760*/  WARPGROUP.DEPBAR.LE gsb0, 0x0 ;  /* 0x00008000000079c5 */ /* 0x000fe40000010000 */
[----:B------:R-:W-:-:S06]  /*11770*/  WARPGROUP.ARRIVE ;  /* 0x00000000000079c5 */ /* 0x000fcc0000000000 */
[----:B------:R-:W-:Y:S03]  /*11780*/  HGMMA.64x16x16.F32.BF16 R32, gdesc[UR4], RZ, !UPT, gsb0 ;  /* 0x00200000042079f0 */ /* 0x000fe6000c0018ff */
[----:B------:R-:W-:Y:S02]  /*11790*/  WARPGROUP.DEPBAR.LE gsb0, 0x0 ;  /* 0x00008000000079c5 */ /* 0x000fe40000010000 */
[----:B0-----:R-:W-:-:S06]  /*117a0*/  WARPGROUP.ARRIVE ;  /* 0x00000000000079c5 */ /* 0x001fcc0000000000 */
[----:B------:R-:W-:Y:S03]  /*117b0*/  HGMMA.64x16x16.F32.BF16 R24, gdesc[UR40], RZ, !UPT, gsb0 ;  /* 0x00200000281879f0 */ /* 0x000fe6000c0018ff */
        /* <DEDUP_REMOVED lines=34> */
[----:B------:R-:W-:Y:S01]  /*119e0*/  IMAD.MOV.U32 R21, RZ, RZ, 0x40000040 ;  /* 0x40000040ff157424 */ /* 0x000fe200078e00ff */
[----:B------:R-:W-:-:S04]  /*119f0*/  R2UR UR46, R20 ;  /* 0x00000000142e72ca */ /* 0x000fc800000e0000 */
[----:B------:R-:W-:Y:S01]  /*11a00*/  R2UR UR47, R21 ;  /* 0x00000000152f72ca */ /* 0x000fe200000e0000 */
[----:B------:R-:W-:Y:S02]  /*11a10*/  WARPGROUP.DEPBAR.LE gsb0, 0x0 ;  /* 0x00008000000079c5 */ /* 0x000fe40000010000 */
[----:B------:R-:W-:-:S10]  /*11a20*/  WARPGROUP.ARRIVE ;  /* 0x00000000000079c5 */ /* 0x000fd40000000000 */
[----:B------:R-:W-:Y:S01]  /*11a30*/  HGMMA.64x16x16.F32.BF16 R24, gdesc[UR44], R24, gsb0 ;  /* 0x002000002c1879f0 */ /* 0x000fe20008001818 */
[----:B------:R-:W-:Y:S01]  /*11a40*/  R2UR UR38, R9 ;  /* 0x00000000092672ca */ /* 0x000fe200000e0000 */
[----:B------:R-:W-:Y:S01]  /*11a50*/  IMAD.MOV.U32 R9, RZ, RZ, 0x40000040 ;  /* 0x40000040ff097424 */ /* 0x000fe200078e00ff */
[----:B------:R-:W-:-:S04]  /*11a60*/  R2UR UR54, R8 ;  /* 0x00000000083672ca */ /* 0x000fc800000e0000 */
[----:B------:R-:W-:Y:S01]  /*11a70*/  R2UR UR55, R9 ;  /* 0x00000000093772ca */ /* 0x000fe200000e0000 */
[----:B------:R-:W-:Y:S01]  /*11a80*/  UIADD3 UR4, UR56, 0x4, URZ ;  /* 0x0000000438047890 */ /* 0x000fe2000fffe03f */
[----:B------:R-:W-:-:S06]  /*11a90*/  UMOV UR53, 0x40000040 ;  /* 0x4000004000357882 */ /* 0x000fcc0000000000 */
[----:B------:R-:W-:Y:S01]  /*11aa0*/  UMOV UR52, UR4 ;  /* 0x0000000400347c82 */ /* 0x000fe20008000000 */
[----:B------:R-:W-:Y:S02]  /*11ab0*/  WARPGROUP.DEPBAR.LE gsb0, 0x0 ;  /* 0x00008000000079c5 */ /* 0x000fe40000010000 */
[----:B------:R-:W-:-:S06]  /*11ac0*/  WARPGROUP.ARRIVE ;  /* 0x00000000000079c5 */ /* 0x000fcc0000000000 */
[----:B------:R-:W-:Y:S01]  /*11ad0*/  HGMMA.64x16x16.F32.BF16 R112, gdesc[UR52], R112, gsb0 ;  /* 0x00200000347079f0 */ /* 0x000fe20008001870 */
[----:B------:R-:W-:Y:S01]  /*11ae0*/  R2UR UR37, R10 ;  /* 0x000000000a2572ca */ /* 0x000fe200000e0000 */
[----:B------:R-:W-:Y:S01]  /*11af0*/  VIADD R10, R4, 0x84 ;  /* 0x00000084040a7836 */ /* 0x000fe20000000000 */
[----:B------:R-:W-:Y:S01]  /*11b00*/  R2UR UR36, R11 ;  /* 0x000000000b2472ca */ /* 0x000fe200000e0000 */
[----:B------:R-:W-:-:S03]  /*11b10*/  IMAD.MOV.U32 R11, RZ, RZ, 0x40000040 ;  /* 0x40000040ff0b7424 */ /* 0x000fc600078e00ff */
[----:B------:R-:W-:Y:S02]  /*11b20*/  R2UR UR6, R10 ;  /* 0x000000000a0672ca */ /* 0x000fe400000e0000 */
[----:B------:R-:W-:Y:S01]  /*11b30*/  R2UR UR7, R11 ;  /* 0x000000000b0772ca */ /* 0x000fe200000e0000 */
[----:B------:R-:W-:Y:S01]  /*11b40*/  UMOV UR40, UR52 ;  /* 0x0000003400287c82 */ /* 0x000fe20008000000 */
[----:B------:R-:W-:Y:S01]  /*11b50*/  UMOV UR41, UR53 ;  /* 0x0000003500297c82 */ /* 0x000fe20008000000 */
[----:B------:R-:W-:Y:S01]  /*11b60*/  UMOV UR4, UR40 ;  /* 0x0000002800047c82 */ /* 0x000fe20008000000 */
        /* <DEDUP_REMOVED lines=87> */
[----:B------:R-:W-:Y:S01]  /*120e0*/  UIADD3 UR4, UR56, 0x6, URZ ;  /* 0x0000000638047890 */ /* 0x000fe2000fffe03f */
[----:B------:R-:W-:-:S06]  /*120f0*/  UMOV UR49, 0x40000040 ;  /* 0x4000004000317882 */ /* 0x000fcc0000000000 */
        /* <DEDUP_REMOVED lines=305> */
[----:B------:R-:W-:Y:S01]  /*13410*/  UMOV UR5, 0x40000040 ;  /* 0x4000004000057882 */ /* 0x000fe20000000000 */
        /* <DEDUP_REMOVED lines=64> */
[C---:B------:R-:W-:Y:S01]  /*13820*/  VIADD R8, R4.reuse, 0x984 ;  /* 0x0000098404087836 */ /* 0x040fe20000000000 */
[----:B------:R-:W-:Y:S01]  /*13830*/  UMOV UR8, UR4 ;  /* 0x0000000400087c82 */ /* 0x000fe20008000000 */
[----:B------:R-:W-:Y:S01]  /*13840*/  IMAD.MOV.U32 R9, RZ, RZ, 0x40000040 ;  /* 0x40000040ff097424 */ /* 0x000fe200078e00ff */
[----:B------:R-:W-:Y:S01]  /*13850*/  UMOV UR9, UR5 ;  /* 0x0000000500097c82 */ /* 0x000fe20008000000 */
[----:B------:R-:W-:Y:S01]  /*13860*/  VIADD R10, R4, 0xa04 ;  /* 0x00000a04040a7836 */ /* 0x000fe20000000000 */
[----:B------:R-:W-:Y:S01]  /*13870*/  R2UR UR10, R8 ;  /* 0x00000000080a72ca */ /* 0x000fe200000e0000 */
[----:B------:R-:W-:Y:S01]  /*13880*/  IMAD.MOV.U32 R11, RZ, RZ, 0x40000040 ;  /* 0x40000040ff0b7424 */ /* 0x000fe200078e00ff */
[----:B------:R-:W-:Y:S01]  /*13890*/  R2UR UR11, R9 ;  /* 0x00000000090b72ca */ /* 0x000fe200000e0000 */
[----:B------:R-:W-:Y:S01]  /*138a0*/  UMOV UR12, UR4 ;  /* 0x00000004000c7c82 */ /* 0x000fe20008000000 */
[----:B------:R-:W-:Y:S01]  /*138b0*/  UMOV UR13, UR5 ;  /* 0x00000005000d7c82 */ /* 0x000fe20008000000 */
[----:B------:R-:W-:Y:S01]  /*138c0*/  UMOV UR16, UR4 ;  /* 0x0000000400107c82 */ /* 0x000fe20008000000 */
[----:B------:R-:W-:Y:S01]  /*138d0*/  UMOV UR17, UR5 ;  /* 0x0000000500117c82 */ /* 0x000fe20008000000 */
[----:B------:R-:W-:Y:S01]  /*138e0*/  UIADD3 UR20, UR56, 0x406, URZ ;  /* 0x0000040638147890 */ /* 0x000fe2000fffe03f */
[----:B------:R-:W-:Y:S01]  /*138f0*/  UMOV UR21, 0x40000040 ;  /* 0x4000004000157882 */ /* 0x000fe20000000000 */
[----:B------:R-:W-:-:S02]  /*13900*/  VIADD R80, R4, 0x886 ;  /* 0x0000088604507836 */ /* 0x000fc40000000000 */
[----:B------:R-:W-:Y:S01]  /*13910*/  IMAD.MOV.U32 R81, RZ, RZ, 0x40000040 ;  /* 0x40000040ff517424 */ /* 0x000fe200078e00ff */
[----:B------:R-:W-:Y:S01]  /*13920*/  R2UR UR39, R7 ;  /* 0x00000000072772ca */ /* 0x000fe200000e0000 */
[----:B------:R0:W-:Y:S01]  /*13930*/  STL.64 [R1+0x8], R82 ;  /* 0x0000085201007387 */ /* 0x0001e20000100a00 */
[----:B------:R-:W-:Y:S01]  /*13940*/  IMAD.MOV.U32 R5, RZ, RZ, 0x40000040 ;  /* 0x40000040ff057424 */ /* 0x000fe200078e00ff */
[----:B------:R-:W-:Y:S01]  /*13950*/  ULDC UR6, c[0x0][0x988] ;  /* 0x0002620000067ab9 */ /* 0x000fe20000000800 */
        /* <DEDUP_REMOVED lines=40> */
[----:B--2---:R-:W-:Y:S01]  /*13be0*/  IMAD.IADD R8, R3, 0x1, R161 ;  /* 0x0000000103087824 */ /* 0x004fe200078e02a1 */
[----:B------:R-:W-:Y:S02]  /*13bf0*/  WARPGROUP.DEPBAR.LE gsb0, 0x0 ;  /* 0x00008000000079c5 */ /* 0x000fe40000010000 */
[----:B------:R-:W-:-:S09]  /*13c00*/  WARPGROUP.ARRIVE ;  /* 0x00000000000079c5 */ /* 0x000fd20000000000 */
[----:B------:R-:W-:Y:S01]  /*13c10*/  HGMMA.64x16x16.F32.BF16 R88, gdesc[UR20], R88, gsb0 ;  /* 0x00200000145879f0 */ /* 0x000fe20008001858 */
[----:B------:R-:W-:Y:S02]  /*13c20*/  IMAD R3, R163, -0xb0, R8 ;  /* 0xffffff50a3037824 */ /* 0x000fe400078e0208 */
        /* <DEDUP_REMOVED lines=25> */
[----:B------:R-:W-:Y:S01]  /*13dc0*/  UMOV UR8, UR20 ;  /* 0x0000001400087c82 */ /* 0x000fe20008000000 */
[----:B------:R-:W-:Y:S01]  /*13dd0*/  UMOV UR9, UR21 ;  /* 0x0000001500097c82 */ /* 0x000fe20008000000 */
[C---:B------:R-:W-:Y:S02]  /*13de0*/  ISETP.GT.AND P2, PT, R3.reuse, RZ, PT ;  /* 0x000000ff0300720c */ /* 0x040fe40003f44270 */
[----:B------:R-:W-:Y:S02]  /*13df0*/  ISETP.GT.AND P3, PT, R3, 0x1, PT ;  /* 0x000000010300780c */ /* 0x000fe40003f64270 */
[----:B------:R-:W-:Y:S02]  /*13e00*/  FSEL R7, R114, -INF , P2 ;  /* 0xff80000072077808 */ /* 0x000fe40001000000 */
[----:B------:R-:W-:Y:S02]  /*13e10*/  FSEL R11, R112, -INF , P2 ;  /* 0xff800000700b7808 */ /* 0x000fe40001000000 */
[----:B------:R-:W-:-:S02]  /*13e20*/  FSEL R115, R115, -INF , P3 ;  /* 0xff80000073737808 */ /* 0x000fc40001800000 */
[----:B------:R-:W-:Y:S01]  /*13e30*/  FSEL R113, R113, -INF , P3 ;  /* 0xff80000071717808 */ /* 0x000fe20001800000 */
[----:B------:R-:W-:Y:S02]  /*13e40*/  WARPGROUP.DEPBAR.LE gsb0, 0x0 ;  /* 0x00008000000079c5 */ /* 0x000fe40000010000 */
[----:B------:R-:W-:-:S06]  /*13e50*/  WARPGROUP.ARRIVE ;  /* 0x00000000000079c5 */ /* 0x000fcc0000000000 */
[----:B------:R-:W-:Y:S01]  /*13e60*/  HGMMA.64x16x16.F32.BF16 R48, gdesc[UR8], R48, gsb0 ;  /* 0x00200000083079f0 */ /* 0x000fe20008001830 */
[C---:B------:R-:W-:Y:S02]  /*13e70*/  ISETP.GT.AND P2, PT, R3.reuse, 0x10, PT ;  /* 0x000000100300780c */ /* 0x040fe40003f44270 */
[----:B------:R-:W-:Y:S02]  /*13e80*/  ISETP.GT.AND P3, PT, R3, 0x11, PT ;  /* 0x000000110300780c */ /* 0x000fe40003f64270 */
[----:B------:R-:W-:Y:S02]  /*13e90*/  FSEL R21, R106, -INF , P2 ;  /* 0xff8000006a157808 */ /* 0x000fe40001000000 */
[----:B------:R-:W-:Y:S02]  /*13ea0*/  FSEL R121, R104, -INF , P2 ;  /* 0xff80000068797808 */ /* 0x000fe40001000000 */
[----:B------:R-:W-:Y:S02]  /*13eb0*/  FSEL R107, R107, -INF , P3 ;  /* 0xff8000006b6b7808 */ /* 0x000fe40001800000 */
[----:B------:R-:W-:-:S02]  /*13ec0*/  FSEL R105, R105, -INF , P3 ;  /* 0xff80000069697808 */ /* 0x000fc40001800000 */
        /* <DEDUP_REMOVED lines=8> */
[----:B------:R-:W-:Y:S01]  /*13f50*/  FSEL R133, R88, -INF , P2 ;  /* 0xff80000058857808 */ /* 0x000fe20001000000 */
[----:B------:R-:W-:Y:S01]  /*13f60*/  VIADD R88, R4, 0x986 ;  /* 0x0000098604587836 */ /* 0x000fe20000000000 */
[----:B------:R-:W-:Y:S01]  /*13f70*/  FSEL R135, R89, -INF , P3 ;  /* 0xff80000059877808 */ /* 0x000fe20001800000 */
        /* <DEDUP_REMOVED lines=8> */
[C---:B------:R-:W-:Y:S02]  /*14000*/  ISETP.GT.AND P4, PT, R3.reuse, 0x8, PT ;  /* 0x000000080300780c */ /* 0x040fe40003f84270 */
[----:B------:R-:W-:Y:S02]  /*14010*/  ISETP.GT.AND P5, PT, R3, 0x9, PT ;  /* 0x000000090300780c */ /* 0x000fe40003fa4270 */
[----:B------:R-:W-:Y:S02]  /*14020*/  FSEL R15, R116, -INF , P4 ;  /* 0xff800000740f7808 */ /* 0x000fe40002000000 */
[----:B------:R-:W-:Y:S02]  /*14030*/  FMNMX.FTZ R10, R11, R113, !PT ;  /* 0x000000710b0a7209 */ /* 0x000fe40007810000 */
[----:B------:R-:W-:Y:S02]  /*14040*/  FSEL R117, R117, -INF , P5 ;  /* 0xff80000075757808 */ /* 0x000fe40002800000 */
[----:B------:R-:W-:-:S04]  /*14050*/  FMNMX.FTZ R10, R15, R10, !PT ;  /* 0x0000000a0f0a7209 */ /* 0x000fc80007810000 */
[----:B------:R-:W-:Y:S02]  /*14060*/  FMNMX.FTZ R10, R117, R10, !PT ;  /* 0x0000000a750a7209 */ /* 0x000fe40007810000 */
[----:B------:R-:W-:Y:S02]  /*14070*/  FSEL R13, R118, -INF , P4 ;  /* 0xff800000760d7808 */ /* 0x000fe40002000000 */
[----:B------:R-:W-:Y:S02]  /*14080*/  ISETP.GT.AND P4, PT, R3, 0x18, PT ;  /* 0x000000180300780c */ /* 0x000fe40003f84270 */
[----:B------:R-:W-:Y:S01]  /*14090*/  FMNMX.FTZ R10, R121, R10, !PT ;  /* 0x0000000a790a7209 */ /* 0x000fe20007810000 */
[----:B------:R-:W-:Y:S01]  /*140a0*/  VIADD R8, R4, 0xa06 ;  /* 0x00000a0604087836 */ /* 0x000fe20000000000 */
[----:B------:R-:W-:Y:S01]  /*140b0*/  FSEL R119, R119, -INF , P5 ;  /* 0xff80000077777808 */ /* 0x000fe20002800000 */
[----:B------:R-:W-:Y:S01]  /*140c0*/  IMAD.MOV.U32 R9, RZ, RZ, 0x40000040 ;  /* 0x40000040ff097424 */ /* 0x000fe200078e00ff */
[----:B------:R-:W-:-:S02]  /*140d0*/  ISETP.GT.AND P5, PT, R3, 0x19, PT ;  /* 0x000000190300780c */ /* 0x000fc40003fa4270 */
[----:B------:R-:W-:Y:S02]  /*140e0*/  FSEL R123, R108, -INF , P4 ;  /* 0xff8000006c7b7808 */ /* 0x000fe40002000000 */
[----:B------:R-:W-:Y:S02]  /*140f0*/  FMNMX.FTZ R10, R105, R10, !PT ;  /* 0x0000000a690a7209 */ /* 0x000fe40007810000 */
[----:B------:R-:W-:Y:S02]  /*14100*/  R2UR UR22, R8 ;  /* 0x00000000081672ca */ /* 0x000fe400000e0000 */
[----:B------:R-:W-:Y:S02]  /*14110*/  R2UR UR23, R9 ;  /* 0x00000000091772ca */ /* 0x000fe400000e0000 */
[----:B------:R-:W-:Y:S02]  /*14120*/  FSEL R109, R109, -INF , P5 ;  /* 0xff8000006d6d7808 */ /* 0x000fe40002800000 */
[----:B------:R-:W-:-:S04]  /*14130*/  FMNMX.FTZ R10, R123, R10, !PT ;  /* 0x0000000a7b0a7209 */ /* 0x000fc80007810000 */
[----:B------:R-:W-:Y:S02]  /*14140*/  FMNMX.FTZ R10, R109, R10, !PT ;  /* 0x0000000a6d0a7209 */ /* 0x000fe40007810000 */
[----:B0-----:R-:W-:Y:S02]  /*14150*/  FSEL R83, R110, -INF , P4 ;  /* 0xff8000006e537808 */ /* 0x001fe40002000000 */
        /* <DEDUP_REMOVED lines=10> */
[----:B------:R-:W-:-:S04]  /*14200*/  FMNMX.FTZ R10, R129, R10, !PT ;  /* 0x0000000a810a7209 */ /* 0x000fc80007810000 */
[----:B------:R-:W-:Y:S02]  /*14210*/  FMNMX.FTZ R10, R131, R10, !PT ;  /* 0x0000000a830a7209 */ /* 0x000fe40007810000 */
[----:B------:R-:W-:Y:S02]  /*14220*/  FSEL R97, R102, -INF , P4 ;  /* 0xff80000066617808 */ /* 0x000fe40002000000 */
[----:B------:R-:W-:Y:S02]  /*14230*/  ISETP.GT.AND P4, PT, R3, 0x38, PT ;  /* 0x000000380300780c */ /* 0x000fe40003f84270 */
[----:B------:R-:W-:Y:S02]  /*14240*/  FMNMX.FTZ R10, R133, R10, !PT ;  /* 0x0000000a850a7209 */ /* 0x000fe40007810000 */
[----:B------:R-:W-:Y:S02]  /*14250*/  FSEL R103, R103, -INF , P5 ;  /* 0xff80000067677808 */ /* 0x000fe40002800000 */
[----:B------:R-:W-:-:S02]  /*14260*/  ISETP.GT.AND P5, PT, R3, 0x39, PT ;  /* 0x000000390300780c */ /* 0x000fc40003fa4270 */
[----:B------:R-:W-:Y:S02]  /*14270*/  FSEL R137, R92, -INF , P4 ;  /* 0xff8000005c897808 */ /* 0x000fe40002000000 */
[----:B------:R-:W-:Y:S02]  /*14280*/  FMNMX.FTZ R10, R135, R10, !PT ;  /* 0x0000000a870a7209 */ /* 0x000fe40007810000 */
[----:B------:R-:W-:Y:S02]  /*14290*/  FSEL R81, R90, -INF , P2 ;  /* 0xff8000005a517808 */ /* 0x000fe40001000000 */
[----:B------:R-:W-:Y:S02]  /*142a0*/  FSEL R93, R93, -INF , P5 ;  /* 0xff8000005d5d7808 */ /* 0x000fe40002800000 */
[----:B------:R-:W-:Y:S02]  /*142b0*/  ISETP.GT.AND P2, PT, R3, 0x40, PT ;  /* 0x000000400300780c */ /* 0x000fe40003f44270 */
        /* <DEDUP_REMOVED lines=15> */
[----:B------:R-:W-:Y:S02]  /*143b0*/  FSEL R73, R78, -INF , P4 ;  /* 0xff8000004e497808 */ /* 0x000fe40002000000 */
[----:B------:R-:W-:Y:S02]  /*143c0*/  ISETP.GT.AND P3, PT, R3, 0x51, PT ;  /* 0x000000510300780c */ /* 0x000fe40003f64270 */
[----:B------:R-:W-:Y:S02]  /*143d0*/  FSEL R79, R79, -INF , P5 ;  /* 0xff8000004f4f7808 */ /* 0x000fe40002800000 */
[----:B------:R-:W-:-:S02]  /*143e0*/  FSEL R145, R77, -INF , P5 ;  /* 0xff8000004d917808 */ /* 0x000fc40002800000 */
[C---:B------:R-:W-:Y:S02]  /*143f0*/  ISETP.GT.AND P2, PT, R3.reuse, 0x50, PT ;  /* 0x000000500300780c */ /* 0x040fe40003f44270 */
[----:B------:R-:W-:Y:S02]  /*14400*/  ISETP.GT.AND P4, PT, R3, 0x58, PT ;  /* 0x000000580300780c */ /* 0x000fe40003f84270 */
[----:B------:R-:W-:Y:S02]  /*14410*/  FMNMX.FTZ R10, R143, R10, !PT ;  /* 0x0000000a8f0a7209 */ /* 0x000fe40007810000 */
[----:B------:R-:W-:Y:S02]  /*14420*/  ISETP.GT.AND P5, PT, R3, 0x59, PT ;  /* 0x000000590300780c */ /* 0x000fe40003fa4270 */
[----:B------:R-:W-:Y:S02]  /*14430*/  FSEL R149, R65, -INF , P3 ;  /* 0xff80000041957808 */ /* 0x000fe40001800000 */
[----:B------:R-:W-:-:S02]  /*14440*/  FSEL R77, R66, -INF , P2 ;  /* 0xff800000424d7808 */ /* 0x000fc40001000000 */
[----:B------:R-:W-:Y:S02]  /*14450*/  FSEL R147, R64, -INF , P2 ;  /* 0xff80000040937808 */ /* 0x000fe40001000000 */
[----:B------:R-:W-:Y:S02]  /*14460*/  FMNMX.FTZ R10, R145, R10, !PT ;  /* 0x0000000a910a7209 */ /* 0x000fe40007810000 */
[----:B------:R-:W-:Y:S02]  /*14470*/  FSEL R65, R70, -INF , P4 ;  /* 0xff80000046417808 */ /* 0x000fe40002000000 */
[----:B------:R-:W-:Y:S02]  /*14480*/  FSEL R151, R68, -INF , P4 ;  /* 0xff80000044977808 */ /* 0x000fe40002000000 */
[----:B------:R-:W-:Y:S02]  /*14490*/  FSEL R67, R67, -INF , P3 ;  /* 0xff80000043437808 */ /* 0x000fe40001800000 */
[----:B------:R-:W-:-:S02]  /*144a0*/  FSEL R71, R71, -INF , P5 ;  /* 0xff80000047477808 */ /* 0x000fc40002800000 */
[----:B------:R-:W-:Y:S02]  /*144b0*/  FSEL R153, R69, -INF , P5 ;  /* 0xff80000045997808 */ /* 0x000fe40002800000 */
[C---:B------:R-:W-:Y:S02]  /*144c0*/  ISETP.GT.AND P4, PT, R3.reuse, 0x61, PT ;  /* 0x000000610300780c */ /* 0x040fe40003f84270 */
[C---:B------:R-:W-:Y:S02]  /*144d0*/  ISETP.GT.AND P2, PT, R3.reuse, 0x69, PT ;  /* 0x000000690300780c */ /* 0x040fe40003f44270 */
[C---:B------:R-:W-:Y:S02]  /*144e0*/  ISETP.GT.AND P5, PT, R3.reuse, 0x60, PT ;  /* 0x000000600300780c */ /* 0x040fe40003fa4270 */
[----:B------:R-:W-:Y:S02]  /*144f0*/  ISETP.GT.AND P3, PT, R3, 0x68, PT ;  /* 0x000000680300780c */ /* 0x000fe40003f64270 */
[----:B------:R-:W-:-:S02]  /*14500*/  FMNMX.FTZ R10, R147, R10, !PT ;  /* 0x0000000a930a7209 */ /* 0x000fc40007810000 */
[----:B------:R-:W-:Y:S02]  /*14510*/  R2UR UR23, R5 ;  /* 0x00000000051772ca */ /* 0x000fe400000e0000 */
[----:B------:R-:W-:Y:S02]  /*14520*/  FSEL R159, R57, -INF , P4 ;  /* 0xff800000399f7808 */ /* 0x000fe40002000000 */
[----:B------:R-:W-:Y:S02]  /*14530*/  FSEL R59, R59, -INF , P4 ;  /* 0xff8000003b3b7808 */ /* 0x000fe40002000000 */
[----:B------:R-:W-:Y:S02]  /*14540*/  FSEL R173, R61, -INF , P2 ;  /* 0xff8000003dad7808 */ /* 0x000fe40001000000 */
[----:B------:R-:W-:Y:S02]  /*14550*/  FSEL R63, R63, -INF , P2 ;  /* 0xff8000003f3f7808 */ /* 0x000fe40001000000 */
[----:B------:R-:W-:-:S02]  /*14560*/  FSEL R165, R56, -INF , P5 ;  /* 0xff80000038a57808 */ /* 0x000fc40002800000 */
[----:B------:R-:W-:Y:S02]  /*14570*/  FSEL R5, R58, -INF , P5 ;  /* 0xff8000003a057808 */ /* 0x000fe40002800000 */
[----:B------:R-:W-:Y:S02]  /*14580*/  FSEL R171, R60, -INF , P3 ;  /* 0xff8000003cab7808 */ /* 0x000fe40001800000 */
[C---:B------:R-:W-:Y:S02]  /*14590*/  ISETP.GT.AND P4, PT, R3.reuse, 0x71, PT ;  /* 0x000000710300780c */ /* 0x040fe40003f84270 */
[----:B------:R-:W-:Y:S02]  /*145a0*/  FSEL R57, R62, -INF , P3 ;  /* 0xff8000003e397808 */ /* 0x000fe40001800000 */
[C---:B------:R-:W-:Y:S02]  /*145b0*/  ISETP.GT.AND P2, PT, R3.reuse, 0x79, PT ;  /* 0x000000790300780c */ /* 0x040fe40003f44270 */
[----:B------:R-:W-:-:S02]  /*145c0*/  ISETP.GT.AND P5, PT, R3, 0x70, PT ;  /* 0x000000700300780c */ /* 0x000fc40003fa4270 */
[----:B------:R-:W-:Y:S02]  /*145d0*/  ISETP.GT.AND P3, PT, R3, 0x78, PT ;  /* 0x000000780300780c */ /* 0x000fe40003f64270 */
[----:B------:R-:W-:Y:S02]  /*145e0*/  FMNMX.FTZ R10, R149, R10, !PT ;  /* 0x0000000a950a7209 */ /* 0x000fe40007810000 */
[C---:B------:R-:W-:Y:S01]  /*145f0*/  ISETP.GT.AND P6, PT, R3.reuse, 0x90, PT ;  /* 0x000000900300780c */ /* 0x040fe20003fc4270 */
[----:B------:R-:W-:Y:S01]  /*14600*/  VIADD R4, R4, 0xa86 ;  /* 0x00000a8604047836 */ /* 0x000fe20000000000 */
[----:B------:R-:W-:Y:S02]  /*14610*/  ISETP.GT.AND P1, PT, R3, 0x91, PT ;  /* 0x000000910300780c */ /* 0x000fe40003f24270 */
[----:B------:R-:W-:Y:S02]  /*14620*/  FSEL R157, R49, -INF , P4 ;  /* 0xff800000319d7808 */ /* 0x000fe40002000000 */
[----:B------:R-:W-:-:S02]  /*14630*/  FSEL R169, R53, -INF , P2 ;  /* 0xff80000035a97808 */ /* 0x000fc40001000000 */
[----:B------:R-:W-:Y:S02]  /*14640*/  FSEL R51, R51, -INF , P4 ;  /* 0xff80000033337808 */ /* 0x000fe40002000000 */
[----:B------:R-:W-:Y:S01]  /*14650*/  FSEL R55, R55, -INF , P2 ;  /* 0xff80000037377808 */ /* 0x000fe20001000000 */
[----:B------:R-:W-:Y:S02]  /*14660*/  WARPGROUP.DEPBAR.LE gsb0, 0x0 ;  /* 0x00008000000079c5 */ /* 0x000fe40000010000 */
[----:B------:R-:W-:Y:S02]  /*14670*/  FSEL R167, R48, -INF , P5 ;  /* 0xff80000030a77808 */ /* 0x000fe40002800000 */
[----:B------:R-:W-:Y:S02]  /*14680*/  FSEL R155, R52, -INF , P3 ;  /* 0xff800000349b7808 */ /* 0x000fe40001800000 */
[----:B------:R-:W-:Y:S02]  /*14690*/  FSEL R49, R50, -INF , P5 ;  /* 0xff80000032317808 */ /* 0x000fe40002800000 */
[----:B------:R-:W-:-:S02]  /*146a0*/  ISETP.GT.AND P4, PT, R3, 0x81, PT ;  /* 0x000000810300780c */ /* 0x000fc40003f84270 */
[----:B------:R-:W-:Y:S02]  /*146b0*/  FSEL R53, R54, -INF , P3 ;  /* 0xff80000036357808 */ /* 0x000fe40001800000 */
[----:B------:R-:W-:Y:S02]  /*146c0*/  ISETP.GT.AND P2, PT, R3, 0x89, PT ;  /* 0x000000890300780c */ /* 0x000fe40003f44270 */
[----:B------:R-:W-:Y:S02]  /*146d0*/  FMNMX.FTZ R10, R151, R10, !PT ;  /* 0x0000000a970a7209 */ /* 0x000fe40007810000 */
[C---:B------:R-:W-:Y:S02]  /*146e0*/  ISETP.GT.AND P5, PT, R3.reuse, 0x80, PT ;  /* 0x000000800300780c */ /* 0x040fe40003fa4270 */
[----:B------:R-:W-:Y:S02]  /*146f0*/  ISETP.GT.AND P3, PT, R3, 0x88, PT ;  /* 0x000000880300780c */ /* 0x000fe40003f64270 */
[----:B------:R-:W-:-:S02]  /*14700*/  FSEL R183, R32, -INF , P6 ;  /* 0xff80000020b77808 */ /* 0x000fc40003000000 */
[----:B------:R-:W-:Y:S02]  /*14710*/  FSEL R185, R33, -INF , P1 ;  /* 0xff80000021b97808 */ /* 0x000fe40000800000 */
[----:B------:R-:W-:Y:S02]  /*14720*/  P2R R32, PR, RZ, 0x2 ;  /* 0x00000002ff207803 */ /* 0x000fe40000000000 */
[----:B------:R-:W-:Y:S02]  /*14730*/  ISETP.GT.AND P1, PT, R3, 0x90, PT ;  /* 0x000000900300780c */ /* 0x000fe40003f24270 */
[----:B------:R-:W-:Y:S02]  /*14740*/  R2UR UR22, R4 ;  /* 0x00000000041672ca */ /* 0x000fe400000e0000 */
[----:B------:R-:W-:Y:S02]  /*14750*/  FSEL R177, R41, -INF , P4 ;  /* 0xff80000029b17808 */ /* 0x000fe40002000000 */
[----:B------:R-:W-:-:S02]  /*14760*/  FSEL R181, R45, -INF , P2 ;  /* 0xff8000002db57808 */ /* 0x000fc40001000000 */
[----:B------:R-:W-:Y:S02]  /*14770*/  FMNMX.FTZ R10, R153, R10, !PT ;  /* 0x0000000a990a7209 */ /* 0x000fe40007810000 */
[----:B------:R-:W-:Y:S02]  /*14780*/  FSEL R175, R40, -INF , P5 ;  /* 0xff80000028af7808 */ /* 0x000fe40002800000 */
        /* <DEDUP_REMOVED lines=8> */
[C---:B------:R-:W-:Y:S02]  /*14810*/  ISETP.GT.AND P4, PT, R3.reuse, 0xa1, PT ;  /* 0x000000a10300780c */ /* 0x040fe40003f84270 */
[----:B------:R-:W-:-:S02]  /*14820*/  ISETP.GT.AND P5, PT, R3, 0xa8, PT ;  /* 0x000000a80300780c */ /* 0x000fc40003fa4270 */
[----:B------:R-:W-:Y:S02]  /*14830*/  ISETP.GT.AND P6, PT, R3, 0xa9, PT ;  /* 0x000000a90300780c */ /* 0x000fe40003fc4270 */
[----:B------:R-:W-:Y:S02]  /*14840*/  FSEL R3, R34, -INF , P1 ;  /* 0xff80000022037808 */ /* 0x000fe40000800000 */
[----:B------:R-:W-:Y:S02]  /*14850*/  ISETP.NE.AND P1, PT, R32, RZ, PT ;  /* 0x000000ff2000720c */ /* 0x000fe40003f25270 */
[----:B------:R-:W-:Y:S01]  /*14860*/  FMNMX.FTZ R10, R165, R10, !PT ;  /* 0x0000000aa50a7209 */ /* 0x000fe20007810000 */
[----:B------:R-:W-:Y:S01]  /*14870*/  WARPGROUP.ARRIVE ;  /* 0x00000000000079c5 */ /* 0x000fe20000000000 */
[----:B------:R-:W-:Y:S02]  /*14880*/  FSEL R35, R35, -INF , P1 ;  /* 0xff80000023237808 */ /* 0x000fe40000800000 */
[----:B------:R-:W-:-:S02]  /*14890*/  FMNMX.FTZ R10, R159, R10, !PT ;  /* 0x0000000a9f0a7209 */ /* 0x000fc40007810000 */
[----:B------:R-:W-:Y:S01]  /*148a0*/  ISETP.NE.AND P1, PT, R6, RZ, PT ;  /* 0x000000ff0600720c */ /* 0x000fe20003f25270 */
[----:B------:R-:W-:Y:S01]  /*148b0*/  HGMMA.64x16x16.F32.BF16 R24, gdesc[UR20], R24, gsb0 ;  /* 0x00200000141879f0 */ /* 0x000fe20008001818 */
        /* <DEDUP_REMOVED lines=23> */
[----:B------:R-:W-:Y:S02]  /*14a30*/  FSEL R193, R36, -INF , P0 ;  /* 0xff80000024c17808 */ /* 0x000fe40000000000 */
[----:B------:R-:W-:Y:S02]  /*14a40*/  FMNMX.FTZ R10, R185, R10, !PT ;  /* 0x0000000ab90a7209 */ /* 0x000fe40007810000 */
[----:B------:R-:W-:Y:S02]  /*14a50*/  FMNMX.FTZ R6, R91, R6, !PT ;  /* 0x000000065b067209 */ /* 0x000fe40007810000 */
[----:B------:R-:W-:Y:S02]  /*14a60*/  FSEL R197, R37, -INF , P2 ;  /* 0xff80000025c57808 */ /* 0x000fe40001000000 */
[----:B------:R-:W-:Y:S02]  /*14a70*/  FMNMX.FTZ R10, R193, R10, !PT ;  /* 0x0000000ac10a7209 */ /* 0x000fe40007810000 */
[----:B------:R-:W-:Y:S01]  /*14a80*/  FMNMX.FTZ R6, R101, R6, !PT ;  /* 0x0000000665067209 */ /* 0x000fe20007810000 */
[----:B------:R-:W-:-:S02]  /*14a90*/  WARPGROUP.DEPBAR.LE gsb0, 0x0 ;  /* 0x00008000000079c5 */ /* 0x000fc40000010000 */
[----:B------:R-:W-:Y:S02]  /*14aa0*/  FSEL R191, R24, -INF , P3 ;  /* 0xff80000018bf7808 */ /* 0x000fe40001800000 */
[----:B------:R-:W-:Y:S02]  /*14ab0*/  FMNMX.FTZ R10, R197, R10, !PT ;  /* 0x0000000ac50a7209 */ /* 0x000fe40007810000 */
[----:B------:R-:W-:Y:S02]  /*14ac0*/  FMNMX.FTZ R6, R95, R6, !PT ;  /* 0x000000065f067209 */ /* 0x000fe40007810000 */
[----:B------:R-:W-:Y:S02]  /*14ad0*/  FSEL R195, R25, -INF , P4 ;  /* 0xff80000019c37808 */ /* 0x000fe40002000000 */
[----:B------:R-:W-:Y:S02]  /*14ae0*/  FMNMX.FTZ R10, R191, R10, !PT ;  /* 0x0000000abf0a7209 */ /* 0x000fe40007810000 */
[----:B------:R-:W-:-:S02]  /*14af0*/  FMNMX.FTZ R6, R89, R6, !PT ;  /* 0x0000000659067209 */ /* 0x000fc40007810000 */
[----:B------:R-:W-:Y:S02]  /*14b00*/  FSEL R189, R28, -INF , P5 ;  /* 0xff8000001cbd7808 */ /* 0x000fe40002800000 */
[----:B------:R-:W-:Y:S02]  /*14b10*/  FMNMX.FTZ R10, R195, R10, !PT ;  /* 0x0000000ac30a7209 */ /* 0x000fe40007810000 */
[----:B------:R-:W-:Y:S02]  /*14b20*/  FMNMX.FTZ R6, R75, R6, !PT ;  /* 0x000000064b067209 */ /* 0x000fe40007810000 */
[----:B------:R-:W-:Y:S02]  /*14b30*/  FSEL R187, R29, -INF , P6 ;  /* 0xff8000001dbb7808 */ /* 0x000fe40003000000 */
[----:B------:R-:W-:Y:S02]  /*14b40*/  FMNMX.FTZ R10, R189, R10, !PT ;  /* 0x0000000abd0a7209 */ /* 0x000fe40007810000 */
[----:B------:R-:W-:-:S02]  /*14b50*/  FMNMX.FTZ R6, R73, R6, !PT ;  /* 0x0000000649067209 */ /* 0x000fc40007810000 */
[----:B------:R-:W-:Y:S02]  /*14b60*/  FMNMX.FTZ R8, R187, R10, !PT ;  /* 0x0000000abb087209 */ /* 0x000fe40007810000 */
        /* <DEDUP_REMOVED lines=16> */
[----:B------:R-:W-:Y:S01]  /*14c70*/  FMNMX.FTZ R6, R41, R6, !PT ;  /* 0x0000000629067209 */ /* 0x000fe20007810000 */
[----:B------:R-:W-:Y:S01]  /*14c80*/  IMAD.U32 R10, RZ, RZ, UR6 ;  /* 0x00000006ff0a7e24 */ /* 0x000fe2000f8e00ff */
[----:B0-----:R-:W-:Y:S02]  /*14c90*/  FMNMX.FTZ R9, R14, R9, !PT ;  /* 0x000000090e097209 */ /* 0x001fe40007810000 */
[----:B------:R-:W-:Y:S02]  /*14ca0*/  FMNMX.FTZ R6, R43, R6, !PT ;  /* 0x000000062b067209 */ /* 0x000fe40007810000 */
[----:B------:R-:W-:Y:S02]  /*14cb0*/  P2R R20, PR, RZ, 0x1 ;  /* 0x00000001ff147803 */ /* 0x000fe40000000000 */
[----:B------:R-:W-:Y:S01]  /*14cc0*/  FMNMX.FTZ R6, R45, R6, !PT ;  /* 0x000000062d067209 */ /* 0x000fe20007810000 */
[C---:B------:R-:W-:Y:S01]  /*14cd0*/  FMUL.FTZ R4, R9.reuse, R10 ;  /* 0x0000000a09047220 */ /* 0x040fe20000410000 */
[----:B------:R-:W-:-:S02]  /*14ce0*/  FSETP.NEU.FTZ.AND P0, PT, R9, -INF , PT ;  /* 0xff8000000900780b */ /* 0x000fc40003f1d000 */
[----:B------:R-:W-:Y:S02]  /*14cf0*/  FMNMX.FTZ R6, R47, R6, !PT ;  /* 0x000000062f067209 */ /* 0x000fe40007810000 */
[----:B------:R-:W-:Y:S02]  /*14d00*/  FSEL R4, R4, RZ, P0 ;  /* 0x000000ff04047208 */ /* 0x000fe40000000000 */
[----:B------:R-:W-:Y:S02]  /*14d10*/  ISETP.NE.AND P0, PT, R20, RZ, PT ;  /* 0x000000ff1400720c */ /* 0x000fe40003f05270 */
[----:B------:R-:W-:Y:S02]  /*14d20*/  FMNMX.FTZ R6, R3, R6, !PT ;  /* 0x0000000603067209 */ /* 0x000fe40007810000 */
[----:B------:R-:W-:Y:S02]  /*14d30*/  FSEL R25, R38, -INF , P0 ;  /* 0xff80000026197808 */ /* 0x000fe40000000000 */
[----:B------:R-:W-:-:S02]  /*14d40*/  FMNMX.FTZ R6, R35, R6, !PT ;  /* 0x0000000623067209 */ /* 0x000fc40007810000 */
[----:B------:R-:W-:Y:S02]  /*14d50*/  FSEL R39, R39, -INF , P2 ;  /* 0xff80000027277808 */ /* 0x000fe40001000000 */
[----:B------:R-:W-:Y:S01]  /*14d60*/  FMNMX.FTZ R6, R25, R6, !PT ;  /* 0x0000000619067209 */ /* 0x000fe20007810000 */
[--C-:B------:R-:W-:Y:S01]  /*14d70*/  FFMA.FTZ R37, R127, R10, -R4.reuse ;  /* 0x0000000a7f257223 */ /* 0x100fe20000010804 */
[----:B------:R-:W-:Y:S02]  /*14d80*/  FSEL R127, R26, -INF , P3 ;  /* 0xff8000001a7f7808 */ /* 0x000fe40001800000 */
[----:B------:R-:W-:Y:S01]  /*14d90*/  FMNMX.FTZ R6, R39, R6, !PT ;  /* 0x0000000627067209 */ /* 0x000fe20007810000 */
[--C-:B------:R-:W-:Y:S01]  /*14da0*/  FFMA.FTZ R186, R129, R10, -R4.reuse ;  /* 0x0000000a81ba7223 */ /* 0x100fe20000010804 */
[----:B------:R-:W-:Y:S02]  /*14db0*/  FSEL R129, R27, -INF , P4 ;  /* 0xff8000001b817808 */ /* 0x000fe40002000000 */
[----:B------:R-:W-:Y:S01]  /*14dc0*/  FMNMX.FTZ R6, R127, R6, !PT ;  /* 0x000000067f067209 */ /* 0x000fe20007810000 */
[----:B------:R-:W-:Y:S01]  /*14dd0*/  FFMA.FTZ R188, R133, R10, -R4 ;  /* 0x0000000a85bc7223 */ /* 0x000fe20000010804 */
[----:B------:R-:W-:-:S02]  /*14de0*/  FSEL R133, R30, -INF , P5 ;  /* 0xff8000001e857808 */ /* 0x000fc40002800000 */
[----:B------:R-:W-:Y:S01]  /*14df0*/  FMNMX.FTZ R6, R129, R6, !PT ;  /* 0x0000000681067209 */ /* 0x000fe20007810000 */
[----:B------:R-:W-:Y:S01]  /*14e00*/  FFMA.FTZ R190, R137, R10, -R4 ;  /* 0x0000000a89be7223 */ /* 0x000fe20000010804 */
[----:B------:R-:W-:Y:S02]  /*14e10*/  FSEL R137, R31, -INF , P6 ;  /* 0xff8000001f897808 */ /* 0x000fe40003000000 */
[----:B------:R-:W-:-:S04]  /*14e20*/  FMNMX.FTZ R6, R133, R6, !PT ;  /* 0x0000000685067209 */ /* 0x000fc80007810000 */
[----:B------:R-:W-:Y:S01]  /*14e30*/  FMNMX.FTZ R6, R137, R6, !PT ;  /* 0x0000000689067209 */ /* 0x000fe20007810000 */
[----:B------:R-:W-:-:S04]  /*14e40*/  FFMA.FTZ R69, R135, R10, -R4 ;  /* 0x0000000a87457223 */ /* 0x000fc80000010804 */
[----:B------:R-:W0:Y:S01]  /*14e50*/  SHFL.BFLY PT, R135, R6, 0x2, 0x1f ;  /* 0x0c401f0006877f89 */ /* 0x000e2200000e0000 */
[-CC-:B------:R-:W-:Y:S01]  /*14e60*/  FFMA.FTZ R29, R105, R10.reuse, -R4.reuse ;  /* 0x0000000a691d7223 */ /* 0x180fe20000010804 */
[-CC-:B------:R-:W-:Y:S01]  /*14e70*/  FFMA.FTZ R105, R141, R10.reuse, -R4.reuse ;  /* 0x0000000a8d697223 */ /* 0x180fe20000010804 */
[----:B------:R-:W-:Y:S01]  /*14e80*/  FFMA.FTZ R176, R11, R10, -R4 ;  /* 0x0000000a0bb07223 */ /* 0x000fe20000010804 */
[----:B0-----:R-:W-:-:S05]  /*14e90*/  FMNMX.FTZ R8, R6, R135, !PT ;  /* 0x0000008706087209 */ /* 0x001fca0007810000 */
[----:B------:R-:W0:Y:S01]  /*14ea0*/  SHFL.BFLY PT, R141, R8, 0x1, 0x1f ;  /* 0x0c201f00088d7f89 */ /* 0x000e2200000e0000 */
[-CC-:B------:R-:W-:Y:S01]  /*14eb0*/  FFMA.FTZ R11, R113, R10.reuse, -R4.reuse ;  /* 0x0000000a710b7223 */ /* 0x180fe20000010804 */
[-CC-:B------:R-:W-:Y:S01]  /*14ec0*/  FFMA.FTZ R178, R15, R10.reuse, -R4.reuse ;  /* 0x0000000a0fb27223 */ /* 0x180fe20000010804 */
[----:B------:R-:W-:Y:S01]  /*14ed0*/  MUFU.EX2 R176, R176 ;  /* 0x000000b000b07308 */ /* 0x000fe20000000800 */
[-CC-:B------:R-:W-:Y:S01]  /*14ee0*/  FFMA.FTZ R15, R117, R10.reuse, -R4.reuse ;  /* 0x0000000a750f7223 */ /* 0x180fe20000010804 */
[----:B------:R-:W-:-:S06]  /*14ef0*/  FFMA.FTZ R180, R121, R10, -R4 ;  /* 0x0000000a79b47223 */ /* 0x000fcc0000010804 */
[----:B------:R-:W1:Y:S08]  /*14f00*/  MUFU.EX2 R11, R11 ;  /* 0x0000000b000b7308 */ /* 0x000e700000000800 */
[----:B------:R-:W2:Y:S01]  /*14f10*/  MUFU.EX2 R178, R178 ;  /* 0x000000b200b27308 */ /* 0x000ea20000000800 */
[----:B0-----:R-:W-:-:S07]  /*14f20*/  FMNMX.FTZ R92, R8, R141, !PT ;  /* 0x0000008d085c7209 */ /* 0x001fce0007810000 */
[----:B------:R-:W0:Y:S01]  /*14f30*/  MUFU.EX2 R15, R15 ;  /* 0x0000000f000f7308 */ /* 0x000e220000000800 */
[C---:B------:R-:W-:Y:S01]  /*14f40*/  FSETP.NEU.FTZ.AND P2, PT, R92.reuse, -INF , PT ;  /* 0xff8000005c00780b */ /* 0x040fe20003f5d000 */
[-C--:B------:R-:W-:Y:S01]  /*14f50*/  FMUL.FTZ R14, R92, R10.reuse ;  /* 0x0000000a5c0e7220 */ /* 0x080fe20000410000 */
[-CC-:B------:R-:W-:Y:S01]  /*14f60*/  FFMA.FTZ R182, R123, R10.reuse, -R4.reuse ;  /* 0x0000000a7bb67223 */ /* 0x180fe20000010804 */
[----:B------:R-:W-:-:S03]  /*14f70*/  FFMA.FTZ R184, R125, R10, -R4 ;  /* 0x0000000a7db87223 */ /* 0x000fc60000010804 */
[----:B------:R-:W-:Y:S01]  /*14f80*/  FSEL R14, R14, RZ, P2 ;  /* 0x000000ff0e0e7208 */ /* 0x000fe20001000000 */
[----:B------:R-:W3:Y:S01]  /*14f90*/  MUFU.EX2 R180, R180 ;  /* 0x000000b400b47308 */ /* 0x000ee20000000800 */
[-CC-:B------:R-:W-:Y:S01]  /*14fa0*/  FFMA.FTZ R125, R177, R10.reuse, -R4.reuse ;  /* 0x0000000ab17d7223 */ /* 0x180fe20000010804 */
[-C--:B------:R-:W-:Y:S02]  /*14fb0*/  FFMA.FTZ R33, R109, R10.reuse, -R4 ;  /* 0x0000000a6d217223 */ /* 0x080fe40000010804 */
[----:B------:R-:W-:Y:S01]  /*14fc0*/  FFMA.FTZ R177, R7, R10, -R14 ;  /* 0x0000000a07b17223 */ /* 0x000fe2000001080e */
[----:B-1----:R-:W-:-:S03]  /*14fd0*/  FADD.FTZ R7, R176, R11 ;  /* 0x0000000bb0077221 */ /* 0x002fc60000010000 */
[----:B------:R-:W1:Y:S01]  /*14fe0*/  MUFU.EX2 R29, R29 ;  /* 0x0000001d001d7308 */ /* 0x000e620000000800 */
[----:B--2---:R-:W-:Y:S01]  /*14ff0*/  FADD.FTZ R36, R178, R7 ;  /* 0x00000007b2247221 */ /* 0x004fe20000010000 */
[-CC-:B------:R-:W-:Y:S01]  /*15000*/  FFMA.FTZ R61, R131, R10.reuse, -R4.reuse ;  /* 0x0000000a833d7223 */ /* 0x180fe20000010804 */
[-CC-:B------:R-:W-:Y:S01]  /*15010*/  FFMA.FTZ R192, R139, R10.reuse, -R4.reuse ;  /* 0x0000000a8bc07223 */ /* 0x180fe20000010804 */
[-CC-:B------:R-:W-:Y:S01]  /*15020*/  FFMA.FTZ R194, R143, R10.reuse, -R4.reuse ;  /* 0x0000000a8fc27223 */ /* 0x180fe20000010804 */
[----:B------:R-:W-:-:S03]  /*15030*/  FFMA.FTZ R93, R93, R10, -R4 ;  /* 0x0000000a5d5d7223 */ /* 0x000fc60000010804 */
        /* <DEDUP_REMOVED lines=25> */
[----:B------:R-:W4:Y:S01]  /*151d0*/  MUFU.EX2 R33, R33 ;  /* 0x0000002100217308 */ /* 0x000f220000000800 */
[-C--:B------:R-:W-:Y:S01]  /*151e0*/  FFMA.FTZ R4, R115, R10.reuse, -R14 ;  /* 0x0000000a73047223 */ /* 0x080fe2000001080e */
[----:B0-----:R-:W-:Y:S01]  /*151f0*/  FADD.FTZ R7, R15, R36 ;  /* 0x000000240f077221 */ /* 0x001fe20000010000 */
[----:B------:R-:W-:-:S03]  /*15200*/  FFMA.FTZ R179, R13, R10, -R14 ;  /* 0x0000000a0db37223 */ /* 0x000fc6000001080e */
[----:B---3--:R-:W-:Y:S02]  /*15210*/  FADD.FTZ R36, R180, R7 ;  /* 0x00000007b4247221 */ /* 0x008fe40000010000 */
[----:B------:R-:W0:Y:S01]  /*15220*/  MUFU.EX2 R184, R184 ;  /* 0x000000b800b87308 */ /* 0x000e220000000800 */
[----:B------:R-:W-:Y:S01]  /*15230*/  FFMA.FTZ R6, R119, R10, -R14 ;  /* 0x0000000a77067223 */ /* 0x000fe2000001080e */
[----:B-1----:R-:W-:-:S06]  /*15240*/  FADD.FTZ R7, R29, R36 ;  /* 0x000000241d077221 */ /* 0x002fcc0000010000 */
[----:B------:R-:W-:Y:S01]  /*15250*/  MUFU.EX2 R177, R177 ;  /* 0x000000b100b17308 */ /* 0x000fe20000000800 */
[----:B------:R-:W-:-:S07]  /*15260*/  FFMA.FTZ R181, R21, R10, -R14 ;  /* 0x0000000a15b57223 */ /* 0x000fce000001080e */
[----:B------:R-:W1:Y:S01]  /*15270*/  MUFU.EX2 R4, R4 ;  /* 0x0000000400047308 */ /* 0x000e620000000800 */
[----:B--2---:R-:W-:-:S07]  /*15280*/  FADD.FTZ R38, R182, R7 ;  /* 0x00000007b6267221 */ /* 0x004fce0000010000 */
[----:B------:R-:W2:Y:S01]  /*15290*/  MUFU.EX2 R37, R37 ;  /* 0x0000002500257308 */ /* 0x000ea20000000800 */
[----:B------:R-:W-:-:S07]  /*152a0*/  FFMA.FTZ R8, R107, R10, -R14 ;  /* 0x0000000a6b087223 */ /* 0x000fce000001080e */
[----:B------:R-:W3:Y:S01]  /*152b0*/  MUFU.EX2 R179, R179 ;  /* 0x000000b300b37308 */ /* 0x000ee20000000800 */
[----:B----4-:R-:W-:-:S07]  /*152c0*/  FADD.FTZ R7, R33, R38 ;  /* 0x0000002621077221 */ /* 0x010fce0000010000 */
[----:B------:R-:W4:Y:S01]  /*152d0*/  MUFU.EX2 R186, R186 ;  /* 0x000000ba00ba7308 */ /* 0x000f220000000800 */
[----:B------:R-:W-:-:S07]  /*152e0*/  FFMA.FTZ R183, R83, R10, -R14 ;  /* 0x0000000a53b77223 */ /* 0x000fce000001080e */
[----:B------:R-:W4:Y:S01]  /*152f0*/  MUFU.EX2 R6, R6 ;  /* 0x0000000600067308 */ /* 0x000f220000000800 */
[----:B0-----:R-:W-:-:S07]  /*15300*/  FADD.FTZ R38, R184, R7 ;  /* 0x00000007b8267221 */ /* 0x001fce0000010000 */
[----:B------:R-:W0:Y:S01]  /*15310*/  MUFU.EX2 R61, R61 ;  /* 0x0000003d003d7308 */ /* 0x000e220000000800 */
[----:B------:R-:W-:Y:S01]  /*15320*/  ISETP.NE.AND P0, PT, R12, RZ, PT ;  /* 0x000000ff0c00720c */ /* 0x000fe20003f05270 */
[----:B-1----:R-:W-:-:S06]  /*15330*/  FADD.FTZ R40, R177, R4 ;  /* 0x00000004b1287221 */ /* 0x002fcc0000010000 */
[----:B------:R-:W1:Y:S01]  /*15340*/  MUFU.EX2 R181, R181 ;  /* 0x000000b500b57308 */ /* 0x000e620000000800 */
[----:B------:R-:W-:Y:S01]  /*15350*/  FFMA.FTZ R12, R111, R10, -R14 ;  /* 0x0000000a6f0c7223 */ /* 0x000fe2000001080e */
[----:B--2---:R-:W-:-:S06]  /*15360*/  FADD.FTZ R7, R37, R38 ;  /* 0x0000002625077221 */ /* 0x004fcc0000010000 */
[----:B------:R-:W2:Y:S01]  /*15370*/  MUFU.EX2 R188, R188 ;  /* 0x000000bc00bc7308 */ /* 0x000ea20000000800 */
[----:B------:R-:W-:Y:S01]  /*15380*/  FFMA.FTZ R201, R5, R10, -R14 ;  /* 0x0000000a05c97223 */ /* 0x000fe2000001080e */
[----:B---3--:R-:W-:-:S06]  /*15390*/  FADD.FTZ R5, R179, R40 ;  /* 0x00000028b3057221 */ /* 0x008fcc0000010000 */
[----:B------:R-:W3:Y:S01]  /*153a0*/  MUFU.EX2 R8, R8 ;  /* 0x0000000800087308 */ /* 0x000ee20000000800 */
[----:B------:R-:W-:Y:S01]  /*153b0*/  FFMA.FTZ R185, R85, R10, -R14 ;  /* 0x0000000a55b97223 */ /* 0x000fe2000001080e */
[----:B----4-:R-:W-:-:S06]  /*153c0*/  FADD.FTZ R42, R186, R7 ;  /* 0x00000007ba2a7221 */ /* 0x010fcc0000010000 */
[----:B------:R-:W4:Y:S01]  /*153d0*/  MUFU.EX2 R69, R69 ;  /* 0x0000004500457308 */ /* 0x000f220000000800 */
[----:B------:R-:W-:Y:S01]  /*153e0*/  FADD.FTZ R40, R6, R5 ;  /* 0x0000000506287221 */ /* 0x000fe20000010000 */
[----:B------:R-:W-:-:S06]  /*153f0*/  FFMA.FTZ R20, R99, R10, -R14 ;  /* 0x0000000a63147223 */ /* 0x000fcc000001080e */
[----:B------:R-:W4:Y:S01]  /*15400*/  MUFU.EX2 R183, R183 ;  /* 0x000000b700b77308 */ /* 0x000f220000000800 */
[----:B0-----:R-:W-:-:S07]  /*15410*/  FADD.FTZ R7, R61, R42 ;  /* 0x0000002a3d077221 */ /* 0x001fce0000010000 */
[----:B------:R-:W0:Y:S01]  /*15420*/  MUFU.EX2 R190, R190 ;  /* 0x000000be00be7308 */ /* 0x000e220000000800 */
[----:B-1----:R-:W-:Y:S01]  /*15430*/  FADD.FTZ R5, R181, R40 ;  /* 0x00000028b5057221 */ /* 0x002fe20000010000 */
[----:B------:R-:W-:-:S06]  /*15440*/  FFMA.FTZ R187, R97, R10, -R14 ;  /* 0x0000000a61bb7223 */ /* 0x000fcc000001080e */
[----:B------:R-:W1:Y:S01]  /*15450*/  MUFU.EX2 R12, R12 ;  /* 0x0000000c000c7308 */ /* 0x000e620000000800 */
[----:B--2---:R-:W-:-:S07]  /*15460*/  FADD.FTZ R40, R188, R7 ;  /* 0x00000007bc287221 */ /* 0x004fce0000010000 */
[----:B------:R-:W2:Y:S01]  /*15470*/  MUFU.EX2 R93, R93 ;  /* 0x0000005d005d7308 */ /* 0x000ea20000000800 */
[----:B---3--:R-:W-:Y:S01]  /*15480*/  FADD.FTZ R42, R8, R5 ;  /* 0x00000005082a7221 */ /* 0x008fe20000010000 */
[----:B------:R-:W-:-:S06]  /*15490*/  FFMA.FTZ R24, R103, R10, -R14 ;  /* 0x0000000a67187223 */ /* 0x000fcc000001080e */
[----:B------:R-:W3:Y:S01]  /*154a0*/  MUFU.EX2 R185, R185 ;  /* 0x000000b900b97308 */ /* 0x000ee20000000800 */
[----:B----4-:R-:W-:-:S07]  /*154b0*/  FADD.FTZ R7, R69, R40 ;  /* 0x0000002845077221 */ /* 0x010fce0000010000 */
        /* <DEDUP_REMOVED lines=14> */
[----:B----4-:R-:W-:Y:S01]  /*155a0*/  FADD.FTZ R44, R192, R7 ;  /* 0x00000007c02c7221 */ /* 0x010fe20000010000 */
[----:B------:R-:W-:-:S06]  /*155b0*/  FADD.FTZ R42, R20, R5 ;  /* 0x00000005142a7221 */ /* 0x000fcc0000010000 */
[----:B------:R-:W4:Y:S01]  /*155c0*/  MUFU.EX2 R189, R189 ;  /* 0x000000bd00bd7308 */ /* 0x000f220000000800 */
[----:B------:R-:W-:Y:S01]  /*155d0*/  FFMA.FTZ R28, R95, R10, -R14 ;  /* 0x0000000a5f1c7223 */ /* 0x000fe2000001080e */
[----:B0-----:R-:W-:Y:S01]  /*155e0*/  FADD.FTZ R5, R105, R44 ;  /* 0x0000002c69057221 */ /* 0x001fe20000010000 */
[----:B------:R-:W-:-:S05]  /*155f0*/  @!P1 VIADD R0, R0, 0x34840 ;  /* 0x0003484000009836 */ /* 0x000fca0000000000 */
[----:B------:R-:W0:Y:S01]  /*15600*/  MUFU.EX2 R26, R26 ;  /* 0x0000001a001a7308 */ /* 0x000e220000000800 */
[----:B-1----:R-:W-:Y:S01]  /*15610*/  FADD.FTZ R7, R187, R42 ;  /* 0x0000002abb077221 */ /* 0x002fe20000010000 */
[----:B------:R-:W-:Y:S01]  /*15620*/  FFMA.FTZ R193, R89, R10, -R14 ;  /* 0x0000000a59c17223 */ /* 0x000fe2000001080e */
[----:B--2---:R-:W-:Y:S01]  /*15630*/  FADD.FTZ R44, R194, R5 ;  /* 0x00000005c22c7221 */ /* 0x004fe20000010000 */
[----:B------:R-:W-:-:S04]  /*15640*/  @!P1 PRMT R5, RZ, 0x654, R0 ;  /* 0x00000654ff059816 */ /* 0x000fc80000000000 */
[----:B------:R-:W1:Y:S01]  /*15650*/  MUFU.EX2 R191, R191 ;  /* 0x000000bf00bf7308 */ /* 0x000e620000000800 */
[----:B---3--:R-:W-:Y:S01]  /*15660*/  FADD.FTZ R42, R24, R7 ;  /* 0x00000007182a7221 */ /* 0x008fe20000010000 */
[----:B------:R-:W-:Y:S01]  /*15670*/  FFMA.FTZ R30, R75, R10, -R14 ;  /* 0x0000000a4b1e7223 */ /* 0x000fe2000001080e */
[----:B------:R4:W-:Y:S05]  /*15680*/  @!P1 SYNCS.ARRIVE.TRANS64.RED.A1T0 RZ, [R5+URZ], RZ ;  /* 0x000000ff05ff99a7 */ /* 0x0009ea000810043f */
[----:B------:R-:W2:Y:S01]  /*15690*/  MUFU.EX2 R109, R109 ;  /* 0x0000006d006d7308 */ /* 0x000ea20000000800 */
[----:B----4-:R-:W-:-:S07]  /*156a0*/  FADD.FTZ R5, R189, R42 ;  /* 0x0000002abd057221 */ /* 0x010fce0000010000 */
[----:B------:R-:W3:Y:S08]  /*156b0*/  MUFU.EX2 R28, R28 ;  /* 0x0000001c001c7308 */ /* 0x000ef00000000800 */
[----:B------:R-:W4:Y:S01]  /*156c0*/  MUFU.EX2 R196, R196 ;  /* 0x000000c400c47308 */ /* 0x000f220000000800 */
[----:B0-----:R-:W-:Y:S01]  /*156d0*/  FADD.FTZ R46, R26, R5 ;  /* 0x000000051a2e7221 */ /* 0x001fe20000010000 */
[----:B------:R-:W-:-:S06]  /*156e0*/  FFMA.FTZ R32, R79, R10, -R14 ;  /* 0x0000000a4f207223 */ /* 0x000fcc000001080e */
[----:B------:R-:W0:Y:S08]  /*156f0*/  MUFU.EX2 R193, R193 ;  /* 0x000000c100c17308 */ /* 0x000e300000000800 */
[----:B------:R-:W0:Y:S08]  /*15700*/  MUFU.EX2 R113, R113 ;  /* 0x0000007100717308 */ /* 0x000e300000000800 */
[----:B------:R2:W-:Y:S01]  /*15710*/  MUFU.EX2 R141, R195 ;  /* 0x000000c3008d7308 */ /* 0x0005e20000000800 */
[----:B-1----:R-:W-:Y:S01]  /*15720*/  FADD.FTZ R5, R191, R46 ;  /* 0x0000002ebf057221 */ /* 0x002fe20000010000 */
[----:B--2---:R-:W-:-:S06]  /*15730*/  FFMA.FTZ R195, R73, R10, -R14 ;  /* 0x0000000a49c37223 */ /* 0x004fcc000001080e */
[----:B------:R-:W1:Y:S01]  /*15740*/  MUFU.EX2 R30, R30 ;  /* 0x0000001e001e7308 */ /* 0x000e620000000800 */
[----:B------:R-:W-:Y:S01]  /*15750*/  FFMA.FTZ R197, R77, R10, -R14 ;  /* 0x0000000a4dc57223 */ /* 0x000fe2000001080e */
[----:B------:R-:W-:-:S06]  /*15760*/  FADD.FTZ R7, R109, R44 ;  /* 0x0000002c6d077221 */ /* 0x000fcc0000010000 */
[----:B------:R-:W2:Y:S01]  /*15770*/  MUFU.EX2 R198, R198 ;  /* 0x000000c600c67308 */ /* 0x000ea20000000800 */
[----:B---3--:R-:W-:Y:S01]  /*15780*/  FADD.FTZ R48, R28, R5 ;  /* 0x000000051c307221 */ /* 0x008fe20000010000 */
[----:B------:R-:W-:-:S06]  /*15790*/  FFMA.FTZ R34, R67, R10, -R14 ;  /* 0x0000000a43227223 */ /* 0x000fcc000001080e */
[----:B------:R-:W3:Y:S01]  /*157a0*/  MUFU.EX2 R195, R195 ;  /* 0x000000c300c37308 */ /* 0x000ee20000000800 */
[----:B----4-:R-:W-:-:S07]  /*157b0*/  FADD.FTZ R44, R196, R7 ;  /* 0x00000007c42c7221 */ /* 0x010fce0000010000 */
[----:B------:R-:W4:Y:S01]  /*157c0*/  MUFU.EX2 R117, R117 ;  /* 0x0000007500757308 */ /* 0x000f220000000800 */
[----:B0-----:R-:W-:Y:S01]  /*157d0*/  FADD.FTZ R5, R193, R48 ;  /* 0x00000030c1057221 */ /* 0x001fe20000010000 */
[----:B------:R-:W-:-:S06]  /*157e0*/  FFMA.FTZ R199, R65, R10, -R14 ;  /* 0x0000000a41c77223 */ /* 0x000fcc000001080e */
[----:B------:R-:W0:Y:S01]  /*157f0*/  MUFU.EX2 R32, R32 ;  /* 0x0000002000207308 */ /* 0x000e220000000800 */
[----:B------:R-:W-:-:S07]  /*15800*/  FADD.FTZ R7, R113, R44 ;  /* 0x0000002c71077221 */ /* 0x000fce0000010000 */
[----:B------:R-:W0:Y:S01]  /*15810*/  MUFU.EX2 R200, R200 ;  /* 0x000000c800c87308 */ /* 0x000e220000000800 */
[----:B-1----:R-:W-:Y:S01]  /*15820*/  FADD.FTZ R48, R30, R5 ;  /* 0x000000051e307221 */ /* 0x002fe20000010000 */
[----:B------:R-:W-:-:S06]  /*15830*/  FFMA.FTZ R36, R71, R10, -R14 ;  /* 0x0000000a47247223 */ /* 0x000fcc000001080e */
[----:B------:R-:W1:Y:S01]  /*15840*/  MUFU.EX2 R197, R197 ;  /* 0x000000c500c57308 */ /* 0x000e620000000800 */
[----:B--2---:R-:W-:-:S07]  /*15850*/  FADD.FTZ R46, R198, R7 ;  /* 0x00000007c62e7221 */ /* 0x004fce0000010000 */
[----:B------:R-:W2:Y:S01]  /*15860*/  MUFU.EX2 R121, R121 ;  /* 0x0000007900797308 */ /* 0x000ea20000000800 */
[----:B---3--:R-:W-:Y:S01]  /*15870*/  FADD.FTZ R5, R195, R48 ;  /* 0x00000030c3057221 */ /* 0x008fe20000010000 */
[----:B----4-:R-:W-:-:S06]  /*15880*/  FADD.FTZ R7, R117, R46 ;  /* 0x0000002e75077221 */ /* 0x010fcc0000010000 */
[----:B------:R-:W3:Y:S08]  /*15890*/  MUFU.EX2 R34, R34 ;  /* 0x0000002200227308 */ /* 0x000ef00000000800 */
        /* <DEDUP_REMOVED lines=11> */
[-CC-:B------:R-:W-:Y:S01]  /*15950*/  FFMA.FTZ R40, R63, R10.reuse, -R14.reuse ;  /* 0x0000000a3f287223 */ /* 0x180fe2000001080e */
[-CC-:B------:R-:W-:Y:S01]  /*15960*/  FFMA.FTZ R205, R49, R10.reuse, -R14.reuse ;  /* 0x0000000a31cd7223 */ /* 0x180fe2000001080e */
[-CC-:B------:R-:W-:Y:S01]  /*15970*/  FFMA.FTZ R51, R51, R10.reuse, -R14.reuse ;  /* 0x0000000a33337223 */ /* 0x180fe2000001080e */
[----:B------:R-:W-:-:S04]  /*15980*/  FFMA.FTZ R207, R53, R10, -R14 ;  /* 0x0000000a35cf7223 */ /* 0x000fc8000001080e */
[----:B------:R-:W2:Y:S01]  /*15990*/  MUFU.EX2 R201, R201 ;  /* 0x000000c900c97308 */ /* 0x000ea20000000800 */
[-CC-:B------:R-:W-:Y:S01]  /*159a0*/  FFMA.FTZ R42, R55, R10.reuse, -R14.reuse ;  /* 0x0000000a372a7223 */ /* 0x180fe2000001080e */
        /* <DEDUP_REMOVED lines=13> */
[----:B------:R-:W-:Y:S01]  /*15a80*/  FFMA.FTZ R137, R137, R10, -R14 ;  /* 0x0000000a89897223 */ /* 0x000fe2000001080e */
[----:B---3--:R-:W-:Y:S01]  /*15a90*/  FADD.FTZ R14, R34, R5 ;  /* 0x00000005220e7221 */ /* 0x008fe20000010000 */
[----:B----4-:R-:W-:-:S05]  /*15aa0*/  FADD.FTZ R50, R202, R7 ;  /* 0x00000007ca327221 */ /* 0x010fca0000010000 */
[----:B------:R-:W3:Y:S01]  /*15ab0*/  MUFU.EX2 R206, R206 ;  /* 0x000000ce00ce7308 */ /* 0x000ee20000000800 */
[----:B0-----:R-:W-:Y:S01]  /*15ac0*/  FADD.FTZ R5, R199, R14 ;  /* 0x0000000ec7057221 */ /* 0x001fe20000010000 */
[----:B------:R-:W-:-:S06]  /*15ad0*/  FADD.FTZ R7, R123, R50 ;  /* 0x000000327b077221 */ /* 0x000fcc0000010000 */
[----:B------:R-:W0:Y:S01]  /*15ae0*/  MUFU.EX2 R203, R203 ;  /* 0x000000cb00cb7308 */ /* 0x000e220000000800 */
[----:B-1----:R-:W-:Y:S01]  /*15af0*/  FADD.FTZ R14, R36, R5 ;  /* 0x00000005240e7221 */ /* 0x002fe20000010000 */
[----:B--2---:R-:W-:-:S06]  /*15b00*/  FADD.FTZ R48, R204, R7 ;  /* 0x00000007cc307221 */ /* 0x004fcc0000010000 */
[----:B------:R-:W1:Y:S01]  /*15b10*/  MUFU.EX2 R31, R31 ;  /* 0x0000001f001f7308 */ /* 0x000e620000000800 */
[----:B------:R-:W-:Y:S01]  /*15b20*/  FADD.FTZ R5, R201, R14 ;  /* 0x0000000ec9057221 */ /* 0x000fe20000010000 */
[----:B------:R-:W-:-:S06]  /*15b30*/  FADD.FTZ R7, R27, R48 ;  /* 0x000000301b077221 */ /* 0x000fcc0000010000 */
[----:B------:R-:W2:Y:S08]  /*15b40*/  MUFU.EX2 R40, R40 ;  /* 0x0000002800287308 */ /* 0x000eb00000000800 */
[----:B------:R-:W4:Y:S01]  /*15b50*/  MUFU.EX2 R208, R208 ;  /* 0x000000d000d07308 */ /* 0x000f220000000800 */
[----:B------:R-:W-:Y:S01]  /*15b60*/  FADD.FTZ R14, R38, R5 ;  /* 0x00000005260e7221 */ /* 0x000fe20000010000 */
[----:B---3--:R-:W-:-:S06]  /*15b70*/  FADD.FTZ R48, R206, R7 ;  /* 0x00000007ce307221 */ /* 0x008fcc0000010000 */
[----:B------:R-:W3:Y:S08]  /*15b80*/  MUFU.EX2 R205, R205 ;  /* 0x000000cd00cd7308 */ /* 0x000ef00000000800 */
[----:B------:R-:W3:Y:S01]  /*15b90*/  MUFU.EX2 R125, R125 ;  /* 0x0000007d007d7308 */ /* 0x000ee20000000800 */
[----:B0-----:R-:W-:Y:S01]  /*15ba0*/  FADD.FTZ R5, R203, R14 ;  /* 0x0000000ecb057221 */ /* 0x001fe20000010000 */
[----:B-1----:R-:W-:-:S06]  /*15bb0*/  FADD.FTZ R7, R31, R48 ;  /* 0x000000301f077221 */ /* 0x002fcc0000010000 */
[----:B------:R-:W0:Y:S08]  /*15bc0*/  MUFU.EX2 R0, R51 ;  /* 0x0000003300007308 */ /* 0x000e300000000800 */
[----:B------:R-:W1:Y:S01]  /*15bd0*/  MUFU.EX2 R210, R210 ;  /* 0x000000d200d27308 */ /* 0x000e620000000800 */
[----:B--2---:R-:W-:Y:S01]  /*15be0*/  FADD.FTZ R14, R40, R5 ;  /* 0x00000005280e7221 */ /* 0x004fe20000010000 */
[----:B----4-:R-:W-:-:S06]  /*15bf0*/  FADD.FTZ R48, R208, R7 ;  /* 0x00000007d0307221 */ /* 0x010fcc0000010000 */
[----:B------:R-:W2:Y:S08]  /*15c00*/  MUFU.EX2 R207, R207 ;  /* 0x000000cf00cf7308 */ /* 0x000eb00000000800 */
[----:B------:R-:W4:Y:S01]  /*15c10*/  MUFU.EX2 R131, R131 ;  /* 0x0000008300837308 */ /* 0x000f220000000800 */
[----:B---3--:R-:W-:Y:S01]  /*15c20*/  FADD.FTZ R5, R205, R14 ;  /* 0x0000000ecd057221 */ /* 0x008fe20000010000 */
[----:B------:R-:W-:-:S06]  /*15c30*/  FADD.FTZ R7, R125, R48 ;  /* 0x000000307d077221 */ /* 0x000fcc0000010000 */
        /* <DEDUP_REMOVED lines=20> */
[----:B------:R-:W2:Y:S01]  /*15d80*/  MUFU.EX2 R3, R3 ;  /* 0x0000000300037308 */ /* 0x000ea20000000800 */
[----:B---3--:R-:W-:Y:S01]  /*15d90*/  FADD.FTZ R5, R211, R14 ;  /* 0x0000000ed3057221 */ /* 0x008fe20000010000 */
[----:B------:R-:W-:-:S06]  /*15da0*/  FADD.FTZ R7, R139, R52 ;  /* 0x000000348b077221 */ /* 0x000fcc0000010000 */
[----:B------:R-:W3:Y:S01]  /*15db0*/  MUFU.EX2 R48, R35 ;  /* 0x0000002300307308 */ /* 0x000ee20000000800 */
[----:B0-----:R-:W-:Y:S01]  /*15dc0*/  FADD.FTZ R54, R46, R5 ;  /* 0x000000052e367221 */ /* 0x001fe20000010000 */
[----:B-1----:R-:W-:-:S06]  /*15dd0*/  FADD.FTZ R52, R216, R7 ;  /* 0x00000007d8347221 */ /* 0x002fcc0000010000 */
[----:B------:R-:W0:Y:S01]  /*15de0*/  MUFU.EX2 R25, R25 ;  /* 0x0000001900197308 */ /* 0x000e220000000800 */
[----:B--2---:R-:W-:-:S07]  /*15df0*/  FADD.FTZ R5, R3, R54 ;  /* 0x0000003603057221 */ /* 0x004fce0000010000 */
[----:B------:R-:W1:Y:S01]  /*15e00*/  MUFU.EX2 R50, R39 ;  /* 0x0000002700327308 */ /* 0x000e620000000800 */
[----:B------:R-:W-:Y:S01]  /*15e10*/  FADD.FTZ R7, R141, R52 ;  /* 0x000000348d077221 */ /* 0x000fe20000010000 */
[----:B------:R-:W-:Y:S01]  /*15e20*/  F2FP.BF16.F32.PACK_AB R177, R4, R177 ;  /* 0x000000b104b1723e */ /* 0x000fe200000010ff */
[----:B---3--:R-:W-:-:S05]  /*15e30*/  FADD.FTZ R4, R48, R5 ;  /* 0x0000000530047221 */ /* 0x008fca0000010000 */
[----:B------:R-:W2:Y:S01]  /*15e40*/  MUFU.EX2 R127, R127 ;  /* 0x0000007f007f7308 */ /* 0x000ea20000000800 */
[----:B0-----:R-:W-:-:S07]  /*15e50*/  FADD.FTZ R5, R25, R4 ;  /* 0x0000000419057221 */ /* 0x001fce0000010000 */
[----:B------:R-:W0:Y:S01]  /*15e60*/  MUFU.EX2 R52, R129 ;  /* 0x0000008100347308 */ /* 0x000e220000000800 */
[----:B------:R-:W-:Y:S01]  /*15e70*/  F2FP.BF16.F32.PACK_AB R179, R6, R179 ;  /* 0x000000b306b3723e */ /* 0x000fe200000010ff */
[----:B-1----:R-:W-:-:S06]  /*15e80*/  FADD.FTZ R6, R50, R5 ;  /* 0x0000000532067221 */ /* 0x002fcc0000010000 */
[----:B------:R-:W1:Y:S01]  /*15e90*/  MUFU.EX2 R218, R218 ;  /* 0x000000da00da7308 */ /* 0x000e620000000800 */
[----:B------:R-:W-:-:S07]  /*15ea0*/  ISETP.GE.AND P2, PT, R161, 0xb1, PT ;  /* 0x000000b1a100780c */ /* 0x000fce0003f46270 */
[----:B------:R-:W3:Y:S01]  /*15eb0*/  MUFU.EX2 R133, R133 ;  /* 0x0000008500857308 */ /* 0x000ee20000000800 */
[----:B--2---:R-:W-:-:S07]  /*15ec0*/  FADD.FTZ R5, R127, R6 ;  /* 0x000000067f057221 */ /* 0x004fce0000010000 */
[----:B------:R-:W2:Y:S08]  /*15ed0*/  MUFU.EX2 R143, R143 ;  /* 0x0000008f008f7308 */ /* 0x000eb00000000800 */
[----:B------:R-:W4:Y:S01]  /*15ee0*/  MUFU.EX2 R4, R137 ;  /* 0x0000008900047308 */ /* 0x000f220000000800 */
[----:B------:R-:W-:Y:S01]  /*15ef0*/  F2FP.BF16.F32.PACK_AB R205, R0, R205 ;  /* 0x000000cd00cd723e */ /* 0x000fe200000010ff */
[----:B0-----:R-:W-:Y:S01]  /*15f00*/  FADD.FTZ R0, R52, R5 ;  /* 0x0000000534007221 */ /* 0x001fe20000010000 */
[----:B-1----:R-:W-:Y:S01]  /*15f10*/  FADD.FTZ R14, R218, R7 ;  /* 0x00000007da0e7221 */ /* 0x002fe20000010000 */
[----:B------:R-:W-:-:S02]  /*15f20*/  IMAD.U32 R236, RZ, RZ, UR52 ;  /* 0x00000034ffec7e24 */ /* 0x000fc4000f8e00ff */
[----:B---3--:R-:W-:Y:S01]  /*15f30*/  FADD.FTZ R5, R133, R0 ;  /* 0x0000000085057221 */ /* 0x008fe20000010000 */
[----:B------:R-:W-:Y:S02]  /*15f40*/  IMAD.U32 R237, RZ, RZ, UR53 ;  /* 0x00000035ffed7e24 */ /* 0x000fe4000f8e00ff */
[----:B------:R-:W-:Y:S02]  /*15f50*/  IMAD.U32 R234, RZ, RZ, UR48 ;  /* 0x00000030ffea7e24 */ /* 0x000fe4000f8e00ff */
[----:B------:R-:W-:Y:S02]  /*15f60*/  IMAD.U32 R235, RZ, RZ, UR49 ;  /* 0x00000031ffeb7e24 */ /* 0x000fe4000f8e00ff */
[----:B------:R-:W-:Y:S02]  /*15f70*/  IMAD.U32 R232, RZ, RZ, UR44 ;  /* 0x0000002cffe87e24 */ /* 0x000fe4000f8e00ff */
[----:B------:R-:W-:Y:S02]  /*15f80*/  IMAD.U32 R233, RZ, RZ, UR45 ;  /* 0x0000002dffe97e24 */ /* 0x000fe4000f8e00ff */
[----:B------:R-:W-:-:S02]  /*15f90*/  IMAD.U32 R230, RZ, RZ, UR40 ;  /* 0x00000028ffe67e24 */ /* 0x000fc4000f8e00ff */
[----:B------:R-:W-:Y:S01]  /*15fa0*/  IMAD.U32 R231, RZ, RZ, UR41 ;  /* 0x00000029ffe77e24 */ /* 0x000fe2000f8e00ff */
[----:B------:R-:W-:Y:S01]  /*15fb0*/  F2FP.BF16.F32.PACK_AB R180, R29, R180 ;  /* 0x000000b41db4723e */ /* 0x000fe200000010ff */
[----:B--2---:R-:W-:Y:S01]  /*15fc0*/  FADD.FTZ R14, R143, R14 ;  /* 0x0000000e8f0e7221 */ /* 0x004fe20000010000 */
[----:B------:R-:W-:Y:S01]  /*15fd0*/  F2FP.BF16.F32.PACK_AB R182, R33, R182 ;  /* 0x000000b621b6723e */ /* 0x000fe200000010ff */
[----:B----4-:R-:W-:Y:S01]  /*15fe0*/  FADD.FTZ R0, R4, R5 ;  /* 0x0000000504007221 */ /* 0x010fe20000010000 */
        /* <DEDUP_REMOVED lines=139> */
[----:B------:R-:W-:-:S07]  /*168a0*/  CS2R R24, SRZ ;  /* 0x0000000000187805 */ /* 0x000fce000001ff00 */
.L_x_7480:
[----:B------:R-:W2:Y:S01]  /*168b0*/  LDL R8, [R1] ;  /* 0x0000000001087983 */ /* 0x000ea20000100800 */
[----:B------:R-:W-:Y:S01]  /*168c0*/  VIADD R222, R7, 0x1 ;  /* 0x0000000107de7836 */ /* 0x000fe20000000000 */
[----:B------:R-:W-:Y:S05]  /*168d0*/  YIELD ;  /* 0x0000000000007946 */ /* 0x000fea0003800000 */
[----:B------:R-:W-:-:S04]  /*168e0*/  ISETP.NE.AND P3, PT, R222, 0x2, PT ;  /* 0x00000002de00780c */ /* 0x000fc80003f65270 */
[----:B------:R-:W-:Y:S02]  /*168f0*/  SEL R229, RZ, 0x1, P3 ;  /* 0x00000001ffe57807 */ /* 0x000fe40001800000 */
[----:B------:R-:W-:Y:S02]  /*16900*/  SEL R222, R222, RZ, P3 ;  /* 0x000000ffdede7207 */ /* 0x000fe40001800000 */
[----:B------:R-:W-:Y:S02]  /*16910*/  LOP3.LUT R229, R6, R229, RZ, 0x3c, !PT ;  /* 0x000000e506e57212 */ /* 0x000fe400078e3cff */
[----:B--2---:R-:W-:-:S13]  /*16920*/  ISETP.NE.AND P2, PT, R8, RZ, PT ;  /* 0x000000ff0800720c */ /* 0x004fda0003f45270 */
[----:B------:R-:W-:Y:S05]  /*16930*/  @P2 BRA `(.L_x_7471) ;  /* 0x0000000000302947 */ /* 0x000fea0003800000 */
[----:B------:R-:W-:Y:S05]  /*16940*/  @!P0 BRA `(.L_x_7472) ;  /* 0x0000000000048947 */ /* 0x000fea0003800000 */
[----:B------:R-:W-:Y:S01]  /*16950*/  BPT.TRAP 0x1 ;  /* 0x000000040000795c */ /* 0x000fe20000300000 */
.L_x_7472:
[----:B------:R-:W-:Y:S01]  /*16960*/  IMAD R8, R222, 0x8, R2 ;  /* 0x00000008de087824 */ /* 0x000fe200078e0202 */
[----:B------:R-:W-:-:S04]  /*16970*/  SHF.L.U32 R9, R229, 0x1f, RZ ;  /* 0x0000001fe5097819 */ /* 0x000fc800000006ff */
[----:B------:R0:W1:Y:S01]  /*16980*/  SYNCS.PHASECHK.TRANS64.TRYWAIT P3, [R8+URZ+0x34830], R9 ;  /* 0x03483009080075a7 */ /* 0x000062000806017f */
[----:B------:R-:W-:Y:S05]  /*16990*/  @!P0 BRA `(.L_x_7473) ;  /* 0x0000000000048947 */ /* 0x000fea0003800000 */
[----:B------:R-:W-:Y:S01]  /*169a0*/  BPT.TRAP 0x1 ;  /* 0x000000040000795c */ /* 0x000fe20000300000 */
.L_x_7473:
[----:B------:R-:W-:Y:S04]  /*169b0*/  BSSY B0, `(.L_x_7471) ;  /* 0x0000004000007945 */ /* 0x000fe80003800000 */
[----:B-1----:R-:W-:Y:S05]  /*169c0*/  @P3 BRA `(.L_x_7474) ;  /* 0x0000000000083947 */ /* 0x002fea0003800000 */
[----:B------:R-:W1:Y:S02]  /*169d0*/  SYNCS.PHASECHK.TRANS64.TRYWAIT P3, [R8+URZ+0x34830], R9 ;  /* 0x03483009080075a7 */ /* 0x000e64000806017f */
[----:B-1----:R-:W-:Y:S05]  /*169e0*/  @!P3 BRA `(.L_x_7475) ;  /* 0x000001000084b947 */ /* 0x002fea0003800000 */
.L_x_7474:
[----:B------:R-:W-:Y:S05]  /*169f0*/  BSYNC B0 ;  /* 0x0000000000007941 */ /* 0x000fea0003800000 */
.L_x_7471:
[----:B01----:R-:W2:Y:S04]  /*16a00*/  LDL R8, [R1+0x18] ;  /* 0x0000180001087983 */ /* 0x003ea80000100800 */
[----:B------:R-:W3:Y:S01]  /*16a10*/  LDL.64 R20, [R1+0x10] ;  /* 0x0000100001147983 */ /* 0x000ee20000100a00 */
[----:B------:R-:W0:Y:S01]  /*16a20*/  S2R R10, SR_TID.X ;  /* 0x00000000000a7919 */ /* 0x000e220000002100 */
[----:B------:R-:W-:Y:S05]  /*16a30*/  WARPSYNC.ALL ;  /* 0x0000000000007948 */ /* 0x000fea0003800000 */
[----:B------:R-:W-:Y:S01]  /*16a40*/  IMAD.MOV.U32 R11, RZ, RZ, 0x40000040 ;  /* 0x40000040ff0b7424 */ /* 0x000fe200078e00ff */
[----:B------:R-:W4:Y:S01]  /*16a50*/  LDL.64 R92, [R1+0x8] ;  /* 0x00000800015c7983 */ /* 0x000f220000100a00 */
[----:B0-----:R-:W-:-:S05]  /*16a60*/  SHF.R.U32.HI R10, RZ, 0x7, R10 ;  /* 0x00000007ff0a7819 */ /* 0x001fca000001160a */
[----:B------:R-:W-:-:S05]  /*16a70*/  VIADD R90, R10, 0x8 ;  /* 0x000000080a5a7836 */ /* 0x000fca0000000000 */
[----:B------:R0:W-:Y:S01]  /*16a80*/  BAR.SYNC.DEFER_BLOCKING R90, 0x100 ;  /* 0x0004005a0000751d */ /* 0x0001e20000010000 */
[----:B------:R-:W-:-:S05]  /*16a90*/  R2UR UR55, R11 ;  /* 0x000000000b3772ca */ /* 0x000fca00000e0000 */
[----:B------:R-:W-:Y:S01]  /*16aa0*/  WARPGROUP.ARRIVE ;  /* 0x00000000000079c5 */ /* 0x000fe20000000000 */
[----:B------:R-:W-:Y:S02]  /*16ab0*/  IMAD.MOV.U32 R13, RZ, RZ, 0x40000040 ;  /* 0x40000040ff0d7424 */ /* 0x000fe400078e00ff */
[----:B------:R-:W-:-:S03]  /*16ac0*/  IMAD.MOV.U32 R9, RZ, RZ, 0x40000040 ;  /* 0x40000040ff097424 */ /* 0x000fc600078e00ff */
[----:B------:R-:W-:Y:S02]  /*16ad0*/  R2UR UR59, R13 ;  /* 0x000000000d3b72ca */ /* 0x000fe400000e0000 */
[----:B------:R-:W-:-:S11]  /*16ae0*/  R2UR UR7, R9 ;  /* 0x00000000090772ca */ /* 0x000fd600000e0000 */
[----:B------:R-:W-:Y:S02]  /*16af0*/  MOV R11, UR59 ;  /* 0x0000003b000b7c02 */ /* 0x000fe40008000f00 */
[----:B------:R-:W-:Y:S01]  /*16b00*/  UMOV UR59, UR7 ;  /* 0x00000007003b7c82 */ /* 0x000fe20008000000 */
[----:B------:R-:W-:Y:S02]  /*16b10*/  MOV R227, UR38 ;  /* 0x0000002600e37c02 */ /* 0x000fe40008000f00 */
[C---:B------:R-:W-:Y:S02]  /*16b20*/  R2UR UR7, R9.reuse ;  /* 0x00000000090772ca */ /* 0x040fe400000e0000 */
[C---:B------:R-:W-:Y:S02]  /*16b30*/  R2UR UR19, R9.reuse ;  /* 0x00000000091372ca */ /* 0x040fe400000e0000 */
[C---:B------:R-:W-:Y:S02]  /*16b40*/  R2UR UR31, R9.reuse ;  /* 0x00000000091f72ca */ /* 0x040fe400000e0000 */
[----:B------:R-:W-:Y:S01]  /*16b50*/  R2UR UR43, R9 ;  /* 0x00000000092b72ca */ /* 0x000fe200000e0000 */
[----:B--2---:R-:W-:Y:S01]  /*16b60*/  IMAD R10, R222, 0xb00, R8 ;  /* 0x00000b00de0a7824 */ /* 0x004fe200078e0208 */
[----:B---3--:R-:W-:-:S02]  /*16b70*/  R2UR UR22, R20 ;  /* 0x00000000141672ca */ /* 0x008fc400000e0000 */
[----:B------:R-:W-:Y:S02]  /*16b80*/  R2UR UR23, R21 ;  /* 0x00000000151772ca */ /* 0x000fe400000e0000 */
[----:B------:R-:W-:-:S09]  /*16b90*/  R2UR UR54, R10 ;  /* 0x000000000a3672ca */ /* 0x000fd200000e0000 */
[----:B------:R-:W-:Y:S02]  /*16ba0*/  UMOV UR52, UR22 ;  /* 0x0000001600347c82 */ /* 0x000fe40008000000 */
[----:B------:R-:W-:Y:S02]  /*16bb0*/  UMOV UR53, UR23 ;  /* 0x0000001700357c82 */ /* 0x000fe40008000000 */
[----:B------:R-:W-:Y:S01]  /*16bc0*/  HGMMA.64x16x16.F32.BF16 R168, gdesc[UR52], RZ, !UPT, gsb0 ;  /* 0x0020000034a879f0 */ /* 0x000fe2000c0018ff */
[C---:B------:R-:W-:Y:S02]  /*16bd0*/  VIADD R12, R10.reuse, 0x100 ;  /* 0x000001000a0c7836 */ /* 0x040fe40000000000 */
[----:B------:R-:W-:-:S03]  /*16be0*/  VIADD R8, R10, 0x80 ;  /* 0x000000800a087836 */ /* 0x000fc60000000000 */
[----:B------:R-:W-:Y:S02]  /*16bf0*/  R2UR UR58, R12 ;  /* 0x000000000c3a72ca */ /* 0x000fe400000e0000 */
[----:B------:R-:W-:Y:S01]  /*16c00*/  R2UR UR6, R8 ;  /* 0x00000000080672ca */ /* 0x000fe200000e0000 */
[----:B------:R-:W-:Y:S01]  /*16c10*/  UMOV UR56, UR22 ;  /* 0x0000001600387c82 */ /* 0x000fe20008000000 */
[----:B------:R-:W-:-:S09]  /*16c20*/  UMOV UR57, UR23 ;  /* 0x0000001700397c82 */ /* 0x000fd20008000000 */
[----:B0-----:R-:W-:Y:S02]  /*16c30*/  MOV R90, UR58 ;  /* 0x0000003a005a7c02 */ /* 0x001fe40008000f00 */
[----:B------:R-:W-:Y:S01]  /*16c40*/  UMOV UR58, UR6 ;  /* 0x00000006003a7c82 */ /* 0x000fe20008000000 */
[----:B------:R-:W-:Y:S02]  /*16c50*/  WARPGROUP.DEPBAR.LE gsb0, 0x0 ;  /* 0x00008000000079c5 */ /* 0x000fe40000010000 */
[----:B------:R-:W-:-:S06]  /*16c60*/  WARPGROUP.ARRIVE ;  /* 0x00000000000079c5 */ /* 0x000fcc0000000000 */
[----:B------:R-:W-:Y:S01]  /*16c70*/  HGMMA.64x16x16.F32.BF16 R160, gdesc[UR56], RZ, !UPT, gsb0 ;  /* 0x0020000038a079f0 */ /* 0x000fe2000c0018ff */
[----:B------:R-:W-:Y:S02]  /*16c80*/  R2UR UR59, R11 ;  /* 0x000000000b3b72ca */ /* 0x000fe400000e0000 */
[----:B------:R-:W-:Y:S01]  /*16c90*/  R2UR UR58, R90 ;  /* 0x000000005a3a72ca */ /* 0x000fe200000e0000 */
[----:B------:R-:W-:Y:S01]  /*16ca0*/  UMOV UR56, UR22 ;  /* 0x0000001600387c82 */ /* 0x000fe20008000000 */
[----:B------:R-:W-:Y:S01]  /*16cb0*/  UMOV UR57, UR23 ;  /* 0x0000001700397c82 */ /* 0x000fe20008000000 */
[----:B------:R-:W-:-:S05]  /*16cc0*/  VIADD R8, R10, 0x180 ;  /* 0x000001800a087836 */ /* 0x000fca0000000000 */
[----:B------:R-:W-:Y:S01]  /*16cd0*/  R2UR UR6, R8 ;  /* 0x00000000080672ca */ /* 0x000fe200000e0000 */
[----:B------:R-:W-:-:S05]  /*16ce0*/  VIADD R8, R10, 0x300 ;  /* 0x000003000a087836 */ /* 0x000fca0000000000 */
[----:B------:R-:W-:Y:S01]  /*16cf0*/  R2UR UR18, R8 ;  /* 0x00000000081272ca */ /* 0x000fe200000e0000 */
[----:B------:R-:W-:Y:S01]  /*16d00*/  VIADD R8, R10, 0x480 ;  /* 0x000004800a087836 */ /* 0x000fe20000000000 */
[----:B------:R-:W-:Y:S02]  /*16d10*/  WARPGROUP.DEPBAR.LE gsb0, 0x0 ;  /* 0x00008000000079c5 */ /* 0x000fe40000010000 */
[----:B------:R-:W-:-:S06]  /*16d20*/  WARPGROUP.ARRIVE ;  /* 0x00000000000079c5 */ /* 0x000fcc0000000000 */
[----:B------:R-:W-:Y:S01]  /*16d30*/  HGMMA.64x16x16.F32.BF16 R152, gdesc[UR56], RZ, !UPT, gsb0 ;  /* 0x00200000389879f0 */ /* 0x000fe2000c0018ff */
[----:B------:R-:W-:Y:S01]  /*16d40*/  R2UR UR30, R8 ;  /* 0x00000000081e72ca */ /* 0x000fe200000e0000 */
[C---:B------:R-:W-:Y:S02]  /*16d50*/  VIADD R12, R10.reuse, 0x280 ;  /* 0x000002800a0c7836 */ /* 0x040fe40000000000 */
[----:B------:R-:W-:-:S03]  /*16d60*/  VIADD R8, R10, 0x2 ;  /* 0x000000020a087836 */ /* 0x000fc60000000000 */
[----:B------:R-:W-:Y:S01]  /*16d70*/  R2UR UR14, R12 ;  /* 0x000000000c0e72ca */ /* 0x000fe200000e0000 */
[----:B------:R-:W-:Y:S01]  /*16d80*/  VIADD R12, R10, 0x380 ;  /* 0x000003800a0c7836 */ /* 0x000fe20000000000 */
[----:B------:R-:W-:Y:S01]  /*16d90*/  R2UR UR42, R8 ;  /* 0x00000000082a72ca */ /* 0x000fe200000e0000 */
[----:B------:R-:W-:Y:S01]  /*16da0*/  VIADD R8, R10, 0x182 ;  /* 0x000001820a087836 */ /* 0x000fe20000000000 */
[----:B------:R-:W-:Y:S01]  /*16db0*/  R2UR UR55, R9 ;  /* 0x00000000093772ca */ /* 0x000fe200000e0000 */
[----:B------:R-:W-:Y:S01]  /*16dc0*/  IMAD.MOV.U32 R9, RZ, RZ, 0x40000040 ;  /* 0x40000040ff097424 */ /* 0x000fe200078e00ff */
[----:B------:R-:W-:Y:S01]  /*16dd0*/  R2UR UR38, R12 ;  /* 0x000000000c2672ca */ /* 0x000fe200000e0000 */
[----:B------:R-:W-:Y:S01]  /*16de0*/  VIADD R12, R10, 0x500 ;  /* 0x000005000a0c7836 */ /* 0x000fe20000000000 */
[----:B------:R-:W-:Y:S01]  /*16df0*/  R2UR UR54, R8 ;  /* 0x00000000083672ca */ /* 0x000fe200000e0000 */
[----:B------:R-:W-:Y:S01]  /*16e00*/  VIADD R8, R10, 0x282 ;  /* 0x000002820a087836 */ /* 0x000fe20000000000 */
[----:B------:R-:W-:-:S02]  /*16e10*/  R2UR UR59, R9 ;  /* 0x00000000093b72ca */ /* 0x000fc400000e0000 */
[----:B------:R-:W-:Y:S01]  /*16e20*/  R2UR UR34, R12 ;  /* 0x000000000c2272ca */ /* 0x000fe200000e0000 */
[----:B------:R-:W-:Y:S01]  /*16e30*/  VIADD R12, R10, 0x102 ;  /* 0x000001020a0c7836 */ /* 0x000fe20000000000 */
[----:B------:R-:W-:-:S04]  /*16e40*/  R2UR UR58, R8 ;  /* 0x00000000083a72ca */ /* 0x000fc800000e0000 */
[----:B------:R-:W-:Y:S01]  /*16e50*/  R2UR UR50, R12 ;  /* 0x000000000c3272ca */ /* 0x000fe200000e0000 */
[----:B------:R-:W-:Y:S01]  /*16e60*/  VIADD R12, R10, 0x202 ;  /* 0x000002020a0c7836 */ /* 0x000fe20000000000 */
[----:B------:R-:W-:Y:S01]  /*16e70*/  MOV R20, UR4 ;  /* 0x0000000400147c02 */ /* 0x000fe20008000f00 */
[----:B------:R-:W-:Y:S01]  /*16e80*/  UMOV UR56, UR22 ;  /* 0x0000001600387c82 */ /* 0x000fe20008000000 */
[----:B------:R-:W-:Y:S01]  /*16e90*/  UMOV UR57, UR23 ;  /* 0x0000001700397c82 */ /* 0x000fe20008000000 */
[----:B------:R-:W-:Y:S02]  /*16ea0*/  MOV R11, UR59 ;  /* 0x0000003b000b7c02 */ /* 0x000fe40008000f00 */
[----:B------:R-:W-:Y:S01]  /*16eb0*/  R2UR UR4, R12 ;  /* 0x000000000c0472ca */ /* 0x000fe200000e0000 */
[----:B------:R-:W-:Y:S01]  /*16ec0*/  UMOV UR59, UR7 ;  /* 0x00000007003b7c82 */ /* 0x000fe20008000000 */
[----:B------:R-:W-:Y:S01]  /*16ed0*/  MOV R12, UR58 ;  /* 0x0000003a000c7c02 */ /* 0x000fe20008000f00 */
[----:B------:R-:W-:Y:S01]  /*16ee0*/  UMOV UR58, UR6 ;  /* 0x00000006003a7c82 */ /* 0x000fe20008000000 */
[----:B------:R-:W-:-:S02]  /*16ef0*/  WARPGROUP.DEPBAR.LE gsb0, 0x0 ;  /* 0x00008000000079c5 */ /* 0x000fc40000010000 */
[----:B-----5:R-:W-:-:S06]  /*16f00*/  WARPGROUP.ARRIVE ;  /* 0x00000000000079c5 */ /* 0x020fcc0000000000 */
        /* <DEDUP_REMOVED lines=9> */
[----:B------:R-:W-:Y:S01]  /*16fa0*/  HGMMA.64x16x16.F32.BF16 R136, gdesc[UR8], RZ, !UPT, gsb0 ;  /* 0x00200000088879f0 */ /* 0x000fe2000c0018ff */
        /* <DEDUP_REMOVED lines=8> */
[----:B------:R-:W-:Y:S02]  /*17030*/  WARPGROUP.DEPBAR.LE gsb0, 0x0 ;  /* 0x00008000000079c5 */ /* 0x000fe40000010000 */
[----:B------:R-:W-:-:S06]  /*17040*/  WARPGROUP.ARRIVE ;  /* 0x00000000000079c5 */ /* 0x000fcc0000000000 */
[----:B------:R-:W-:Y:S01]  /*17050*/  HGMMA.64x16x16.F32.BF16 R120, gdesc[UR16], RZ, !UPT, gsb0 ;  /* 0x00200000107879f0 */ /* 0x000fe2000c0018ff */
[----:B------:R-:W-:Y:S02]  /*17060*/  MOV R228, UR39 ;  /* 0x0000002700e47c02 */ /* 0x000fe40008000f00 */
[----:B------:R-:W-:Y:S02]  /*17070*/  R2UR UR39, R13 ;  /* 0x000000000d2772ca */ /* 0x000fe400000e0000 */
[----:B------:R-:W-:Y:S01]  /*17080*/  MOV R226, UR37 ;  /* 0x0000002500e27c02 */ /* 0x000fe20008000f00 */
[----:B------:R-:W-:Y:S01]  /*17090*/  UMOV UR37, UR23 ;  /* 0x0000001700257c82 */ /* 0x000fe20008000000 */
[----:B------:R-:W-:Y:S01]  /*170a0*/  MOV R15, UR36 ;  /* 0x00000024000f7c02 */ /* 0x000fe20008000f00 */
[----:B------:R-:W-:Y:S01]  /*170b0*/  UMOV UR36, UR22 ;  /* 0x0000001600247c82 */ /* 0x000fe20008000000 */
[----:B------:R-:W-:Y:S02]  /*170c0*/  WARPGROUP.DEPBAR.LE gsb0, 0x0 ;  /* 0x00008000000079c5 */ /* 0x000fe40000010000 */
[----:B------:R-:W-:-:S06]  /*170d0*/  WARPGROUP.ARRIVE ;  /* 0x00000000000079c5 */ /* 0x000fcc0000000000 */
[----:B------:R-:W-:Y:S01]  /*170e0*/  HGMMA.64x16x16.F32.BF16 R112, gdesc[UR36], RZ, !UPT, gsb0 ;  /* 0x00200000247079f0 */ /* 0x000fe2000c0018ff */
[----:B------:R-:W-:Y:S01]  /*170f0*/  VIADD R88, R10, 0x400 ;  /* 0x000004000a587836 */ /* 0x000fe20000000000 */
[----:B------:R-:W-:-:S04]  /*17100*/  R2UR UR27, R89 ;  /* 0x00000000591b72ca */ /* 0x000fc800000e0000 */
        /* <DEDUP_REMOVED lines=9> */
[----:B------:R-:W-:Y:S01]  /*171a0*/  R2UR UR47, R89 ;  /* 0x00000000592f72ca */ /* 0x000fe200000e0000 */
[----:B------:R-:W-:-:S03]  /*171b0*/  IMAD.MOV.U32 R89, RZ, RZ, 0x40000040 ;  /* 0x40000040ff597424 */ /* 0x000fc600078e00ff */
[----:B------:R-:W-:Y:S01]  /*171c0*/  R2UR UR46, R88 ;  /* 0x00000000582e72ca */ /* 0x000fe200000e0000 */
[----:B------:R-:W-:Y:S01]  /*171d0*/  VIADD R88, R10, 0x302 ;  /* 0x000003020a587836 */ /* 0x000fe20000000000 */
[----:B------:R-:W-:Y:S02]  /*171e0*/  WARPGROUP.DEPBAR.LE gsb0, 0x0 ;  /* 0x00008000000079c5 */ /* 0x000fe40000010000 */
[----:B------:R-:W-:-:S06]  /*171f0*/  WARPGROUP.ARRIVE ;  /* 0x00000000000079c5 */ /* 0x000fcc0000000000 */
[----:B------:R-:W-:Y:S01]  /*17200*/  HGMMA.64x16x16.F32.BF16 R96, gdesc[UR28], RZ, !UPT, gsb0 ;  /* 0x002000001c6079f0 */ /* 0x000fe2000c0018ff */
[----:B------:R-:W-:Y:S01]  /*17210*/  R2UR UR6, R88 ;  /* 0x00000000580672ca */ /* 0x000fe200000e0000 */
[----:B------:R-:W-:Y:S01]  /*17220*/  VIADD R88, R10, 0x402 ;  /* 0x000004020a587836 */ /* 0x000fe20000000000 */
[----:B------:R-:W-:Y:S01]  /*17230*/  R2UR UR7, R89 ;  /* 0x00000000590772ca */ /* 0x000fe200000e0000 */
[----:B------:R-:W-:Y:S01]  /*17240*/  IMAD.MOV.U32 R89, RZ, RZ, 0x40000040 ;  /* 0x40000040ff597424 */ /* 0x000fe200078e00ff */
[----:B------:R-:W-:Y:S02]  /*17250*/  R2UR UR35, R13 ;  /* 0x000000000d2372ca */ /* 0x000fe400000e0000 */
[----:B------:R-:W-:Y:S01]  /*17260*/  R2UR UR14, R88 ;  /* 0x00000000580e72ca */ /* 0x000fe200000e0000 */
[----:B------:R-:W-:Y:S01]  /*17270*/  VIADD R88, R10, 0x502 ;  /* 0x000005020a587836 */ /* 0x000fe20000000000 */
[----:B------:R-:W-:Y:S01]  /*17280*/  R2UR UR15, R89 ;  /* 0x00000000590f72ca */ /* 0x000fe200000e0000 */
[----:B------:R-:W-:Y:S01]  /*17290*/  IMAD.MOV.U32 R89, RZ, RZ, 0x40000040 ;  /* 0x40000040ff597424 */ /* 0x000fe200078e00ff */
[----:B------:R-:W-:-:S02]  /*172a0*/  MOV R225, UR21 ;  /* 0x0000001500e17c02 */ /* 0x000fc40008000f00 */
[----:B------:R-:W-:Y:S02]  /*172b0*/  MOV R224, UR20 ;  /* 0x0000001400e07c02 */ /* 0x000fe40008000f00 */
[----:B----4-:R-:W-:Y:S02]  /*172c0*/  R2UR UR20, R92 ;  /* 0x000000005c1472ca */ /* 0x010fe400000e0000 */
[----:B------:R-:W-:Y:S02]  /*172d0*/  R2UR UR21, R93 ;  /* 0x000000005d1572ca */ /* 0x000fe400000e0000 */
[----:B------:R-:W-:Y:S02]  /*172e0*/  R2UR UR38, R88 ;  /* 0x00000000582672ca */ /* 0x000fe400000e0000 */
[----:B------:R-:W-:Y:S01]  /*172f0*/  R2UR UR39, R89 ;  /* 0x00000000592772ca */ /* 0x000fe200000e0000 */
[----:B------:R-:W-:Y:S01]  /*17300*/  UMOV UR32, UR22 ;  /* 0x0000001600207c82 */ /* 0x000fe20008000000 */
[----:B------:R-:W-:Y:S01]  /*17310*/  UMOV UR33, UR23 ;  /* 0x0000001700217c82 */ /* 0x000fe20008000000 */
[----:B------:R-:W-:-:S02]  /*17320*/  WARPGROUP.DEPBAR.LE gsb0, 0x0 ;  /* 0x00008000000079c5 */ /* 0x000fc40000010000 */
[----:B------:R-:W-:-:S06]  /*17330*/  WARPGROUP.ARRIVE ;  /* 0x00000000000079c5 */ /* 0x000fcc0000000000 */
[----:B------:R-:W-:Y:S01]  /*17340*/  HGMMA.64x16x16.F32.BF16 R88, gdesc[UR32], RZ, !UPT, gsb0 ;  /* 0x00200000205879f0 */ /* 0x000fe2000c0018ff */
[----:B------:R-:W-:Y:S01]  /*17350*/  UMOV UR40, UR20 ;  /* 0x0000001400287c82 */ /* 0x000fe20008000000 */
[----:B------:R-:W-:Y:S01]  /*17360*/  UMOV UR41, UR21 ;  /* 0x0000001500297c82 */ /* 0x000fe20008000000 */
        /* <DEDUP_REMOVED lines=16> */
[----:B------:R-:W-:Y:S01]  /*17470*/  IMAD.MOV.U32 R13, RZ, RZ, 0x40000040 ;  /* 0x40000040ff0d7424 */ /* 0x000fe200078e00ff */
[----:B------:R-:W-:Y:S02]  /*17480*/  WARPGROUP.DEPBAR.LE gsb0, 0x0 ;  /* 0x00008000000079c5 */ /* 0x000fe40000010000 */
[----:B------:R-:W-:-:S06]  /*17490*/  WARPGROUP.ARRIVE ;  /* 0x00000000000079c5 */ /* 0x000fcc0000000000 */
[----:B------:R-:W-:Y:S01]  /*174a0*/  HGMMA.64x16x16.F32.BF16 R144, gdesc[UR52], R144, gsb0 ;  /* 0x00200000349079f0 */ /* 0x000fe20008001890 */
[----:B------:R-:W-:Y:S02]  /*174b0*/  MOV R21, UR5 ;  /* 0x0000000500157c02 */ /* 0x000fe40008000f00 */
[----:B------:R-:W-:Y:S01]  /*174c0*/  R2UR UR5, R13 ;  /* 0x000000000d0572ca */ /* 0x000fe200000e0000 */
[----:B------:R-:W-:Y:S01]  /*174d0*/  UMOV UR58, UR4 ;  /* 0x00000004003a7c82 */ /* 0x000fe20008000000 */
[----:B------:R-:W-:Y:S01]  /*174e0*/  UMOV UR56, UR20 ;  /* 0x0000001400387c82 */ /* 0x000fe20008000000 */
[----:B------:R-:W-:-:S10]  /*174f0*/  UMOV UR57, UR21 ;  /* 0x0000001500397c82 */ /* 0x000fd40008000000 */
[----:B------:R-:W-:Y:S01]  /*17500*/  UMOV UR59, UR5 ;  /* 0x00000005003b7c82 */ /* 0x000fe20008000000 */
        /* <DEDUP_REMOVED lines=45> */
[----:B------:R-:W-:Y:S02]  /*177e0*/  R2UR UR4, R236 ;  /* 0x00000000ec0472ca */ /* 0x000fe400000e0000 */
        /* <DEDUP_REMOVED lines=89> */
[----:B------:R-:W-:-:S09]  /*17d80*/  UMOV UR9, UR5 ;  /* 0x0000000500097c82 */ /* 0x000fd20008000000 */
[----:B------:R-:W-:Y:S01]  /*17d90*/  MOV R8, UR10 ;  /* 0x0000000a00087c02 */ /* 0x000fe20008000f00 */
[----:B------:R-:W-:Y:S01]  /*17da0*/  UMOV UR10, UR6 ;  /* 0x00000006000a7c82 */ /* 0x000fe20008000000 */
[----:B------:R-:W-:Y:S01]  /*17db0*/  MOV R9, UR11 ;  /* 0x0000000b00097c02 */ /* 0x000fe20008000f00 */
        /* <DEDUP_REMOVED lines=107> */
[----:B------:R-:W-:Y:S02]  /*18470*/  VIADD R8, R10, 0x680 ;  /* 0x000006800a087836 */ /* 0x000fe40000000000 */
[----:B------:R-:W-:-:S03]  /*18480*/  IMAD.MOV.U32 R9, RZ, RZ, 0x40000040 ;  /* 0x40000040ff097424 */ /* 0x000fc600078e00ff */
[----:B------:R-:W-:Y:S01]  /*18490*/  R2UR UR10, R8 ;  /* 0x00000000080a72ca */ /* 0x000fe200000e0000 */
[----:B------:R-:W-:Y:S02]  /*184a0*/  WARPGROUP.DEPBAR.LE gsb0, 0x0 ;  /* 0x00008000000079c5 */ /* 0x000fe40000010000 */
[----:B------:R-:W-:-:S06]  /*184b0*/  WARPGROUP.ARRIVE ;  /* 0x00000000000079c5 */ /* 0x000fcc0000000000 */
[----:B------:R-:W-:Y:S01]  /*184c0*/  HGMMA.64x16x16.F32.BF16 R88, gdesc[UR20], R88, gsb0 ;  /* 0x00200000145879f0 */ /* 0x000fe20008001858 */
[----:B------:R-:W-:Y:S01]  /*184d0*/  R2UR UR11, R9 ;  /* 0x00000000090b72ca */ /* 0x000fe200000e0000 */
[----:B------:R-:W-:Y:S02]  /*184e0*/  VIADD R8, R10, 0x700 ;  /* 0x000007000a087836 */ /* 0x000fe40000000000 */
[----:B------:R-:W-:-:S03]  /*184f0*/  IMAD.MOV.U32 R9, RZ, RZ, 0x40000040 ;  /* 0x40000040ff097424 */ /* 0x000fc600078e00ff */
[----:B------:R-:W-:Y:S01]  /*18500*/  R2UR UR14, R8 ;  /* 0x00000000080e72ca */ /* 0x000fe200000e0000 */
[C---:B------:R-:W-:Y:S01]  /*18510*/  VIADD R8, R10.reuse, 0x780 ;  /* 0x000007800a087836 */ /* 0x040fe20000000000 */
[----:B------:R-:W-:Y:S01]  /*18520*/  R2UR UR15, R9 ;  /* 0x00000000090f72ca */ /* 0x000fe200000e0000 */
[----:B------:R-:W-:Y:S02]  /*18530*/  IMAD.MOV.U32 R9, RZ, RZ, 0x40000040 ;  /* 0x40000040ff097424 */ /* 0x000fe400078e00ff */
[----:B------:R-:W-:Y:S01]  /*18540*/  VIADD R12, R10, 0x580 ;  /* 0x000005800a0c7836 */ /* 0x000fe20000000000 */
[----:B------:R-:W-:Y:S01]  /*18550*/  R2UR UR18, R8 ;  /* 0x00000000081272ca */ /* 0x000fe200000e0000 */
[----:B------:R-:W-:Y:S01]  /*18560*/  IMAD.MOV.U32 R13, RZ, RZ, 0x40000040 ;  /* 0x40000040ff0d7424 */ /* 0x000fe200078e00ff */
[----:B------:R-:W-:Y:S01]  /*18570*/  R2UR UR19, R9 ;  /* 0x00000000091372ca */ /* 0x000fe200000e0000 */
[----:B------:R-:W-:Y:S01]  /*18580*/  VIADD R8, R10, 0x800 ;  /* 0x000008000a087836 */ /* 0x000fe20000000000 */
[----:B------:R-:W-:Y:S01]  /*18590*/  R2UR UR4, R232 ;  /* 0x00000000e80472ca */ /* 0x000fe200000e0000 */
[----:B------:R-:W-:Y:S01]  /*185a0*/  IMAD.MOV.U32 R9, RZ, RZ, 0x40000040 ;  /* 0x40000040ff097424 */ /* 0x000fe200078e00ff */
[----:B------:R-:W-:-:S02]  /*185b0*/  R2UR UR5, R233 ;  /* 0x00000000e90572ca */ /* 0x000fc400000e0000 */
[----:B------:R-:W-:Y:S02]  /*185c0*/  R2UR UR58, R12 ;  /* 0x000000000c3a72ca */ /* 0x000fe400000e0000 */
[----:B------:R-:W-:Y:S02]  /*185d0*/  R2UR UR59, R13 ;  /* 0x000000000d3b72ca */ /* 0x000fe400000e0000 */
        /* <DEDUP_REMOVED lines=8> */
[----:B------:R-:W-:Y:S01]  /*18660*/  UMOV UR56, UR4 ;  /* 0x0000000400387c82 */ /* 0x000fe20008000000 */
[----:B------:R-:W-:Y:S01]  /*18670*/  UMOV UR57, UR5 ;  /* 0x0000000500397c82 */ /* 0x000fe20008000000 */
[----:B------:R-:W-:Y:S01]  /*18680*/  R2UR UR30, R8 ;  /* 0x00000000081e72ca */ /* 0x000fe200000e0000 */
[----:B------:R-:W-:Y:S01]  /*18690*/  VIADD R8, R10, 0x980 ;  /* 0x000009800a087836 */ /* 0x000fe20000000000 */
[----:B------:R-:W-:Y:S01]  /*186a0*/  R2UR UR31, R9 ;  /* 0x00000000091f72ca */ /* 0x000fe200000e0000 */
[----:B------:R-:W-:Y:S01]  /*186b0*/  IMAD.MOV.U32 R9, RZ, RZ, 0x40000040 ;  /* 0x40000040ff097424 */ /* 0x000fe200078e00ff */
[----:B------:R-:W-:-:S02]  /*186c0*/  WARPGROUP.DEPBAR.LE gsb0, 0x0 ;  /* 0x00008000000079c5 */ /* 0x000fc40000010000 */
        /* <DEDUP_REMOVED lines=23> */
[C---:B------:R-:W-:Y:S01]  /*18840*/  VIADD R8, R10.reuse, 0x702 ;  /* 0x000007020a087836 */ /* 0x040fe20000000000 */
[----:B------:R-:W-:Y:S01]  /*18850*/  R2UR UR21, R9 ;  /* 0x00000000091572ca */ /* 0x000fe200000e0000 */
[----:B------:R-:W-:Y:S02]  /*18860*/  IMAD.MOV.U32 R9, RZ, RZ, 0x40000040 ;  /* 0x40000040ff097424 */ /* 0x000fe400078e00ff */
[----:B------:R-:W-:Y:S02]  /*18870*/  VIADD R12, R10, 0x600 ;  /* 0x000006000a0c7836 */ /* 0x000fe40000000000 */
[----:B------:R-:W-:Y:S01]  /*18880*/  IMAD.MOV.U32 R13, RZ, RZ, 0x40000040 ;  /* 0x40000040ff0d7424 */ /* 0x000fe200078e00ff */
[----:B------:R-:W-:Y:S02]  /*18890*/  R2UR UR58, R8 ;  /* 0x00000000083a72ca */ /* 0x000fe400000e0000 */
[----:B------:R-:W-:-:S02]  /*188a0*/  R2UR UR59, R9 ;  /* 0x00000000093b72ca */ /* 0x000fc400000e0000 */
[----:B------:R-:W-:Y:S02]  /*188b0*/  R2UR UR6, R12 ;  /* 0x000000000c0672ca */ /* 0x000fe400000e0000 */
[----:B------:R-:W-:Y:S01]  /*188c0*/  R2UR UR7, R13 ;  /* 0x000000000d0772ca */ /* 0x000fe200000e0000 */
[----:B------:R-:W-:Y:S01]  /*188d0*/  UMOV UR56, UR4 ;  /* 0x0000000400387c82 */ /* 0x000fe20008000000 */
[----:B------:R-:W-:Y:S01]  /*188e0*/  UMOV UR57, UR5 ;  /* 0x0000000500397c82 */ /* 0x000fe20008000000 */
[----:B------:R-:W-:Y:S02]  /*188f0*/  WARPGROUP.DEPBAR.LE gsb0, 0x0 ;  /* 0x00008000000079c5 */ /* 0x000fe40000010000 */
[----:B------:R-:W-:-:S04]  /*18900*/  WARPGROUP.ARRIVE ;  /* 0x00000000000079c5 */ /* 0x000fc80000000000 */
[----:B------:R-:W-:Y:S02]  /*18910*/  MOV R8, UR59 ;  /* 0x0000003b00087c02 */ /* 0x000fe40008000f00 */
[----:B------:R-:W-:Y:S01]  /*18920*/  MOV R9, UR58 ;  /* 0x0000003a00097c02 */ /* 0x000fe20008000f00 */
[----:B------:R-:W-:Y:S01]  /*18930*/  UMOV UR58, UR6 ;  /* 0x00000006003a7c82 */ /* 0x000fe20008000000 */
[----:B------:R-:W-:Y:S02]  /*18940*/  UMOV UR59, UR7 ;  /* 0x00000007003b7c82 */ /* 0x000fe40008000000 */
[----:B------:R-:W-:Y:S01]  /*18950*/  HGMMA.64x16x16.F32.BF16 R160, gdesc[UR56], R160, gsb0 ;  /* 0x0020000038a079f0 */ /* 0x000fe200080018a0 */
        /* <DEDUP_REMOVED lines=59> */
[----:B------:R-:W-:Y:S01]  /*18d10*/  UMOV UR56, UR36 ;  /* 0x0000002400387c82 */ /* 0x000fe20008000000 */
        /* <DEDUP_REMOVED lines=273> */
[----:B------:R-:W-:Y:S02]  /*19e30*/  R2UR UR38, R227 ;  /* 0x00000000e32672ca */ /* 0x000fe400000e0000 */
[----:B------:R-:W-:Y:S02]  /*19e40*/  R2UR UR37, R226 ;  /* 0x00000000e22572ca */ /* 0x000fe400000e0000 */
[----:B------:R-:W-:Y:S01]  /*19e50*/  R2UR UR36, R15 ;  /* 0x000000000f2472ca */ /* 0x000fe200000e0000 */
[----:B------:R-:W-:Y:S02]  /*19e60*/  WARPGROUP.DEPBAR.LE gsb0, 0x0 ;  /* 0x00008000000079c5 */ /* 0x000fe40000010000 */
[----:B------:R-:W-:-:S12]  /*19e70*/  @P2 BRA `(.L_x_7476) ;  /* 0x0000000000282947 */ /* 0x000fd80003800000 */
[----:B------:R-:W-:Y:S05]  /*19e80*/  @!P0 BRA `(.L_x_7477) ;  /* 0x0000000000048947 */ /* 0x000fea0003800000 */
[----:B------:R-:W-:Y:S01]  /*19e90*/  BPT.TRAP 0x1 ;  /* 0x000000040000795c */ /* 0x000fe20000300000 */
.L_x_7477:
[----:B------:R-:W-:Y:S01]  /*19ea0*/  SHF.L.U32 R6, R6, 0x1f, RZ ;  /* 0x0000001f06067819 */ /* 0x000fe200000006ff */
[----:B------:R-:W-:-:S04]  /*19eb0*/  IMAD R8, R7, 0x8, R2 ;  /* 0x0000000807087824 */ /* 0x000fc800078e0202 */
[----:B------:R0:W1:Y:S01]  /*19ec0*/  SYNCS.PHASECHK.TRANS64.TRYWAIT P2, [R8+URZ+0x34850], R6 ;  /* 0x03485006080075a7 */ /* 0x000062000804017f */
[----:B------:R-:W-:Y:S05]  /*19ed0*/  @!P0 BRA `(.L_x_7478) ;  /* 0x0000000000048947 */ /* 0x000fea0003800000 */
[----:B------:R-:W-:Y:S01]  /*19ee0*/  BPT.TRAP 0x1 ;  /* 0x000000040000795c */ /* 0x000fe20000300000 */
.L_x_7478:
[----:B-1----:R-:W-:Y:S05]  /*19ef0*/  @P2 BRA `(.L_x_7476) ;  /* 0x0000000000082947 */ /* 0x002fea0003800000 */
[----:B------:R-:W1:Y:S02]  /*19f00*/  SYNCS.PHASECHK.TRANS64.TRYWAIT P2, [R8+URZ+0x34850], R6 ;  /* 0x03485006080075a7 */ /* 0x000e64000804017f */
[----:B-1----:R-:W-:Y:S05]  /*19f10*/  @!P2 BRA `(.L_x_7479) ;  /* 0x000000cc004ca947 */ /* 0x002fea0003800000 */
.L_x_7476:
[----:B01----:R-:W-:Y:S01]  /*19f20*/  VIADD R6, R2, 0x400 ;  /* 0x0000040002067836 */ /* 0x003fe20000000000 */
[----:B------:R-:W-:Y:S05]  /*19f30*/  WARPSYNC.ALL ;  /* 0x0000000000007948 */ /* 0x000fea0003800000 */
[----:B------:R-:W-:Y:S01]  /*19f40*/  SHF.R.U32.HI R6, RZ, 0x4, R6 ;  /* 0x00000004ff067819 */ /* 0x000fe20000011606 */
[----:B------:R-:W-:Y:S01]  /*19f50*/  IMAD.MOV.U32 R9, RZ, RZ, 0x40000040 ;  /* 0x40000040ff097424 */ /* 0x000fe200078e00ff */
[----:B------:R-:W-:Y:S01]  /*19f60*/  WARPGROUP.ARRIVE ;  /* 0x00000000000079c5 */ /* 0x000fe20000000000 */
[----:B------:R-:W-:Y:S01]  /*19f70*/  IMAD.MOV.U32 R11, RZ, RZ, 0x40000040 ;  /* 0x40000040ff0b7424 */ /* 0x000fe200078e00ff */
[----:B------:R-:W-:Y:S01]  /*19f80*/  LOP3.LUT R6, R6, 0x3fff, RZ, 0xc0, !PT ;  /* 0x00003fff06067812 */ /* 0x000fe200078ec0ff */
[----:B------:R-:W-:Y:S01]  /*19f90*/  IMAD.MOV.U32 R21, RZ, RZ, 0x40000040 ;  /* 0x40000040ff157424 */ /* 0x000fe200078e00ff */
[----:B------:R-:W-:Y:S01]  /*19fa0*/  R2UR UR7, R9 ;  /* 0x00000000090772ca */ /* 0x000fe200000e0000 */
[----:B------:R-:W-:Y:S01]  /*19fb0*/  ULDC UR8, c[0x0][0x988] ;  /* 0x0002620000087ab9 */ /* 0x000fe20000000800 */
[----:B------:R-:W-:Y:S01]  /*19fc0*/  LOP3.LUT R6, R6, 0x5800000, RZ, 0xfc, !PT ;  /* 0x0580000006067812 */ /* 0x000fe200078efcff */
[----:B------:R-:W0:Y:S01]  /*19fd0*/  S2R R224, SR_TID.X ;  /* 0x0000000000e07919 */ /* 0x000e220000002100 */
[----:B------:R-:W-:-:S02]  /*19fe0*/  FMNMX.FTZ R15, R170, R4, !PT ;  /* 0x00000004aa0f7209 */ /* 0x000fc40007810000 */
[----:B------:R-:W-:Y:S01]  /*19ff0*/  ISETP.GT.AND P2, PT, R3, RZ, PT ;  /* 0x000000ff0300720c */ /* 0x000fe20003f44270 */
[C---:B------:R-:W-:Y:S01]  /*1a000*/  IMAD R8, R7.reuse, 0xb00, R6 ;  /* 0x00000b0007087824 */ /* 0x040fe200078e0206 */
[----:B------:R-:W-:Y:S01]  /*1a010*/  FMNMX.FTZ R6, R168, R5, !PT ;  /* 0x00000005a8067209 */ /* 0x000fe20007810000 */
[----:B------:R-:W-:Y:S01]  /*1a020*/  @!P1 IMAD R7, R7, 0x8, R2 ;  /* 0x0000000807079824 */ /* 0x000fe200078e0202 */
[----:B------:R-:W-:Y:S01]  /*1a030*/  FMNMX.FTZ R15, R171, R15, !PT ;  /* 0x0000000fab0f7209 */ /* 0x000fe20007810000 */
[C---:B------:R-:W-:Y:S01]  /*1a040*/  VIADD R10, R8.reuse, 0x80 ;  /* 0x00000080080a7836 */ /* 0x040fe20000000000 */
[C---:B------:R-:W-:Y:S01]  /*1a050*/  R2UR UR6, R8.reuse ;  /* 0x00000000080672ca */ /* 0x040fe200000e0000 */
[----:B------:R-:W-:Y:S01]  /*1a060*/  VIADD R20, R8, 0x300 ;  /* 0x0000030008147836 */ /* 0x000fe20000000000 */
[----:B------:R-:W-:Y:S01]  /*1a070*/  FMNMX.FTZ R6, R169, R6, !PT ;  /* 0x00000006a9067209 */ /* 0x000fe20007810000 */
[----:B------:R-:W-:Y:S01]  /*1a080*/  @!P1 VIADD R7, R7, 0x34860 ;  /* 0x0003486007079836 */ /* 0x000fe20000000000 */
[----:B------:R-:W-:Y:S01]  /*1a090*/  FMNMX.FTZ R15, R174, R15, !PT ;  /* 0x0000000fae0f7209 */ /* 0x000fe20007810000 */
[----:B------:R-:W-:Y:S01]  /*1a0a0*/  VIADD R3, R3, 0xffffffff ;  /* 0xffffffff03037836 */ /* 0x000fe20000000000 */
[----:B------:R-:W-:-:S04]  /*1a0b0*/  FMNMX.FTZ R6, R172, R6, !PT ;  /* 0x00000006ac067209 */ /* 0x000fc80007810000 */
[----:B------:R-:W-:-:S03]  /*1a0c0*/  FMNMX.FTZ R6, R173, R6, !PT ;  /* 0x00000006ad067209 */ /* 0x000fc60007810000 */
[----:B------:R-:W-:Y:S01]  /*1a0d0*/  HGMMA.64x128x16.F32.BF16 R24, R176, gdesc[UR4].tnspB, R24, gsb0 ;  /* 0x41e00004b0187df0 */ /* 0x000fe20008001818 */
[----:B------:R-:W-:Y:S01]  /*1a0e0*/  R2UR UR6, R10 ;  /* 0x000000000a0672ca */ /* 0x000fe200000e0000 */
[----:B------:R-:W-:Y:S01]  /*1a0f0*/  VIADD R10, R8, 0x100 ;  /* 0x00000100080a7836 */ /* 0x000fe20000000000 */
[----:B------:R-:W-:Y:S01]  /*1a100*/  R2UR UR7, R11 ;  /* 0x000000000b0772ca */ /* 0x000fe200000e0000 */
[----:B------:R-:W-:Y:S01]  /*1a110*/  IMAD.MOV.U32 R11, RZ, RZ, 0x40000040 ;  /* 0x40000040ff0b7424 */ /* 0x000fe200078e00ff */
[----:B------:R-:W-:-:S04]  /*1a120*/  FMNMX.FTZ R6, R160, R6, !PT ;  /* 0x00000006a0067209 */ /* 0x000fc80007810000 */
[----:B------:R-:W-:Y:S02]  /*1a130*/  FMNMX.FTZ R6, R161, R6, !PT ;  /* 0x00000006a1067209 */ /* 0x000fe40007810000 */
[----:B0-----:R-:W-:Y:S02]  /*1a140*/  SHF.R.U32.HI R224, RZ, 0x7, R224 ;  /* 0x00000007ffe07819 */ /* 0x001fe400000116e0 */
        /* <DEDUP_REMOVED lines=38> */
[----:B------:R-:W-:Y:S01]  /*1a3b0*/  R2UR UR6, R10 ;  /* 0x000000000a0672ca */ /* 0x000fe200000e0000 */
[----:B------:R-:W-:Y:S01]  /*1a3c0*/  VIADD R10, R8, 0x180 ;  /* 0x00000180080a7836 */ /* 0x000fe20000000000 */
[----:B------:R-:W-:Y:S01]  /*1a3d0*/  R2UR UR7, R11 ;  /* 0x000000000b0772ca */ /* 0x000fe200000e0000 */
[----:B------:R-:W-:Y:S01]  /*1a3e0*/  IMAD.MOV.U32 R11, RZ, RZ, 0x40000040 ;  /* 0x40000040ff0b7424 */ /* 0x000fe200078e00ff */
        /* <DEDUP_REMOVED lines=26> */
[----:B------:R-:W-:Y:S01]  /*1a590*/  IMAD.U32 R10, RZ, RZ, UR8 ;  /* 0x00000008ff0a7e24 */ /* 0x000fe2000f8e00ff */
[----:B------:R-:W-:-:S03]  /*1a5a0*/  R2UR UR7, R11 ;  /* 0x000000000b0772ca */ /* 0x000fc600000e0000 */
[-C--:B------:R-:W-:Y:S01]  /*1a5b0*/  FMUL.FTZ R11, R9, R10.reuse ;  /* 0x0000000a090b7220 */ /* 0x080fe20000410000 */
[----:B------:R-:W-:-:S03]  /*1a5c0*/  FMUL.FTZ R5, R5, R10 ;  /* 0x0000000a05057220 */ /* 0x000fc60000410000 */
        /* <DEDUP_REMOVED lines=28> */
[----:B------:R-:W2:Y:S08]  /*1a790*/  MUFU.EX2 R178, R178 ;  /* 0x000000b200b27308 */ /* 0x000eb00000000800 */
        /* <DEDUP_REMOVED lines=13> */
[----:B------:R-:W-:-:S03]  /*1a870*/  FFMA.FTZ R194, R140, R10, -R11 ;  /* 0x0000000a8cc27223 */ /* 0x000fc6000001080b */
[----:B------:R-:W-:Y:S01]  /*1a880*/  MUFU.EX2 R190, R190 ;  /* 0x000000be00be7308 */ /* 0x000fe20000000800 */
[----:B------:R-:W-:Y:S01]  /*1a890*/  HGMMA.64x128x16.F32.BF16 R24, R196, gdesc[UR4].tnspB, R24, gsb0 ;  /* 0x41e00004c4187df0 */ /* 0x000fe20008001818 */
[----:B------:R-:W-:Y:S02]  /*1a8a0*/  R2UR UR6, R20 ;  /* 0x00000000140672ca */ /* 0x000fe400000e0000 */
[----:B------:R-:W-:Y:S02]  /*1a8b0*/  R2UR UR7, R21 ;  /* 0x00000000150772ca */ /* 0x000fe400000e0000 */
        /* <DEDUP_REMOVED lines=15> */
[----:B------:R-:W-:Y:S01]  /*1a9b0*/  FMNMX.FTZ R21, R147, R20, !PT ;  /* 0x0000001493157209 */ /* 0x000fe20007810000 */
[----:B------:R-:W-:Y:S01]  /*1a9c0*/  VIADD R20, R8, 0x380 ;  /* 0x0000038008147836 */ /* 0x000fe20000000000 */
[----:B------:R-:W-:Y:S02]  /*1a9d0*/  MUFU.EX2 R96, R96 ;  /* 0x0000006000607308 */ /* 0x000fe40000000800 */
[----:B------:R-:W-:-:S04]  /*1a9e0*/  FMNMX.FTZ R21, R150, R21, !PT ;  /* 0x0000001596157209 */ /* 0x000fc80007810000 */
[----:B------:R-:W-:Y:S01]  /*1a9f0*/  FMNMX.FTZ R136, R151, R21, !PT ;  /* 0x0000001597887209 */ /* 0x000fe20007810000 */
[----:B------:R-:W-:Y:S01]  /*1aa00*/  IMAD.MOV.U32 R21, RZ, RZ, 0x40000040 ;  /* 0x40000040ff157424 */ /* 0x000fe200078e00ff */
[----:B------:R-:W-:Y:S02]  /*1aa10*/  MUFU.EX2 R97, R97 ;  /* 0x0000006100617308 */ /* 0x000fe40000000800 */
[----:B------:R-:W-:-:S04]  /*1aa20*/  FMNMX.FTZ R136, R138, R136, !PT ;  /* 0x000000888a887209 */ /* 0x000fc80007810000 */
[----:B------:R-:W-:Y:S02]  /*1aa30*/  FMNMX.FTZ R136, R139, R136, !PT ;  /* 0x000000888b887209 */ /* 0x000fe40007810000 */
[----:B------:R-:W-:Y:S02]  /*1aa40*/  MUFU.EX2 R100, R100 ;  /* 0x0000006400647308 */ /* 0x000fe40000000800 */
[----:B------:R-:W-:-:S06]  /*1aa50*/  FMNMX.FTZ R136, R142, R136, !PT ;  /* 0x000000888e887209 */ /* 0x000fcc0007810000 */
[----:B------:R-:W-:Y:S01]  /*1aa60*/  MUFU.EX2 R101, R101 ;  /* 0x0000006500657308 */ /* 0x000fe20000000800 */
[----:B------:R-:W-:Y:S02]  /*1aa70*/  WARPGROUP.DEPBAR.LE gsb0, 0x0 ;  /* 0x00008000000079c5 */ /* 0x000fe40000010000 */
[----:B------:R-:W-:Y:S01]  /*1aa80*/  WARPGROUP.ARRIVE ;  /* 0x00000000000079c5 */ /* 0x000fe20000000000 */
[-CC-:B------:R-:W-:Y:S01]  /*1aa90*/  FFMA.FTZ R196, R128, R10.reuse, -R11.reuse ;  /* 0x0000000a80c47223 */ /* 0x180fe2000001080b */
[-CC-:B------:R-:W-:Y:S01]  /*1aaa0*/  FFMA.FTZ R128, R129, R10.reuse, -R11.reuse ;  /* 0x0000000a81807223 */ /* 0x180fe2000001080b */
[----:B------:R-:W-:-:S03]  /*1aab0*/  FFMA.FTZ R198, R132, R10, -R11 ;  /* 0x0000000a84c67223 */ /* 0x000fc6000001080b */
[----:B------:R-:W-:Y:S01]  /*1aac0*/  HGMMA.64x128x16.F32.BF16 R24, R200, gdesc[UR4].tnspB, R24, gsb0 ;  /* 0x41e00004c8187df0 */ /* 0x000fe20008001818 */
[----:B------:R-:W-:Y:S01]  /*1aad0*/  R2UR UR6, R20 ;  /* 0x00000000140672ca */ /* 0x000fe200000e0000 */
[----:B------:R-:W-:Y:S01]  /*1aae0*/  MUFU.EX2 R196, R196 ;  /* 0x000000c400c47308 */ /* 0x000fe20000000800 */
[----:B------:R-:W-:Y:S02]  /*1aaf0*/  R2UR UR7, R21 ;  /* 0x00000000150772ca */ /* 0x000fe400000e0000 */
        /* <DEDUP_REMOVED lines=25> */
[-CC-:B------:R-:W-:Y:S01]  /*1ac90*/  FFMA.FTZ R200, R120, R10.reuse, -R11.reuse ;  /* 0x0000000a78c87223 */ /* 0x180fe2000001080b */
[----:B------:R-:W-:Y:S01]  /*1aca0*/  FMNMX.FTZ R120, R99, R129, !PT ;  /* 0x0000008163787209 */ /* 0x000fe20007810000 */
[-CC-:B------:R-:W-:Y:S01]  /*1acb0*/  FFMA.FTZ R202, R124, R10.reuse, -R11.reuse ;  /* 0x0000000a7cca7223 */ /* 0x180fe2000001080b */
[----:B------:R-:W-:Y:S02]  /*1acc0*/  FFMA.FTZ R124, R125, R10, -R11 ;  /* 0x0000000a7d7c7223 */ /* 0x000fe4000001080b */
[----:B------:R-:W-:Y:S01]  /*1acd0*/  HGMMA.64x128x16.F32.BF16 R24, R204, gdesc[UR4].tnspB, R24, gsb0 ;  /* 0x41e00004cc187df0 */ /* 0x000fe20008001818 */
[----:B------:R-:W-:Y:S01]  /*1ace0*/  FMNMX.FTZ R120, R102, R120, !PT ;  /* 0x0000007866787209 */ /* 0x000fe20007810000 */
[----:B------:R-:W-:Y:S03]  /*1acf0*/  MUFU.EX2 R200, R200 ;  /* 0x000000c800c87308 */ /* 0x000fe60000000800 */
[----:B------:R-:W-:-:S04]  /*1ad00*/  FMNMX.FTZ R125, R103, R120, !PT ;  /* 0x00000078677d7209 */ /* 0x000fc80007810000 */
[----:B------:R-:W-:Y:S01]  /*1ad10*/  FMNMX.FTZ R125, R90, R125, !PT ;  /* 0x0000007d5a7d7209 */ /* 0x000fe20007810000 */
[----:B------:R3:W-:Y:S03]  /*1ad20*/  MUFU.EX2 R120, R113 ;  /* 0x0000007100787308 */ /* 0x0007e60000000800 */
[----:B------:R-:W-:-:S05]  /*1ad30*/  FMNMX.FTZ R125, R91, R125, !PT ;  /* 0x0000007d5b7d7209 */ /* 0x000fca0007810000 */
[----:B------:R-:W-:Y:S01]  /*1ad40*/  MUFU.EX2 R202, R202 ;  /* 0x000000ca00ca7308 */ /* 0x000fe20000000800 */
[----:B---3--:R-:W-:-:S05]  /*1ad50*/  IMAD.MOV.U32 R113, RZ, RZ, 0x40000040 ;  /* 0x40000040ff717424 */ /* 0x008fca00078e00ff */
[----:B------:R-:W-:Y:S02]  /*1ad60*/  R2UR UR7, R113 ;  /* 0x00000000710772ca */ /* 0x000fe400000e0000 */
[----:B------:R-:W-:Y:S01]  /*1ad70*/  FMNMX.FTZ R113, R94, R125, !PT ;  /* 0x0000007d5e717209 */ /* 0x000fe20007810000 */
[----:B------:R-:W-:Y:S03]  /*1ad80*/  MUFU.EX2 R124, R124 ;  /* 0x0000007c007c7308 */ /* 0x000fe60000000800 */
[----:B------:R-:W-:Y:S01]  /*1ad90*/  FMNMX.FTZ R113, R95, R113, !PT ;  /* 0x000000715f717209 */ /* 0x000fe20007810000 */
[----:B------:R-:W-:Y:S02]  /*1ada0*/  WARPGROUP.DEPBAR.LE gsb0, 0x0 ;  /* 0x00008000000079c5 */ /* 0x000fe40000010000 */
[-CC-:B------:R-:W-:Y:S01]  /*1adb0*/  FFMA.FTZ R204, R112, R10.reuse, -R11.reuse ;  /* 0x0000000a70cc7223 */ /* 0x180fe2000001080b */
[----:B------:R-:W-:Y:S01]  /*1adc0*/  VIADD R112, R8, 0x400 ;  /* 0x0000040008707836 */ /* 0x000fe20000000000 */
[----:B------:R-:W-:Y:S01]  /*1add0*/  WARPGROUP.ARRIVE ;  /* 0x00000000000079c5 */ /* 0x000fe20000000000 */
[----:B------:R-:W-:-:S02]  /*1ade0*/  FFMA.FTZ R206, R116, R10, -R11 ;  /* 0x0000000a74ce7223 */ /* 0x000fc4000001080b */
[----:B------:R-:W3:Y:S01]  /*1adf0*/  SHFL.BFLY PT, R116, R113, 0x2, 0x1f ;  /* 0x0c401f0071747f89 */ /* 0x000ee200000e0000 */
[----:B------:R-:W-:Y:S01]  /*1ae00*/  R2UR UR6, R112 ;  /* 0x00000000700672ca */ /* 0x000fe200000e0000 */
[----:B------:R-:W-:Y:S01]  /*1ae10*/  FFMA.FTZ R112, R117, R10, -R11 ;  /* 0x0000000a75707223 */ /* 0x000fe2000001080b */
[----:B------:R-:W-:Y:S08]  /*1ae20*/  MUFU.EX2 R204, R204 ;  /* 0x000000cc00cc7308 */ /* 0x000ff00000000800 */
[----:B------:R-:W-:Y:S03]  /*1ae30*/  MUFU.EX2 R206, R206 ;  /* 0x000000ce00ce7308 */ /* 0x000fe60000000800 */
[----:B------:R-:W-:Y:S05]  /*1ae40*/  HGMMA.64x128x16.F32.BF16 R24, R208, gdesc[UR4].tnspB, R24, gsb0 ;  /* 0x41e00004d0187df0 */ /* 0x000fea0008001818 */
[----:B------:R-:W-:Y:S01]  /*1ae50*/  MUFU.EX2 R112, R112 ;  /* 0x0000007000707308 */ /* 0x000fe20000000800 */
[----:B---3--:R-:W-:-:S05]  /*1ae60*/  FMNMX.FTZ R113, R113, R116, !PT ;  /* 0x0000007471717209 */ /* 0x008fca0007810000 */
[----:B------:R-:W3:Y:S01]  /*1ae70*/  SHFL.BFLY PT, R116, R113, 0x1, 0x1f ;  /* 0x0c201f0071747f89 */ /* 0x000ee200000e0000 */
[----:B------:R-:W-:Y:S02]  /*1ae80*/  WARPGROUP.DEPBAR.LE gsb0, 0x0 ;  /* 0x00008000000079c5 */ /* 0x000fe40000010000 */
[-CC-:B------:R-:W-:Y:S01]  /*1ae90*/  FFMA.FTZ R210, R108, R10.reuse, -R11.reuse ;  /* 0x0000000a6cd27223 */ /* 0x180fe2000001080b */
[-CC-:B------:R-:W-:Y:S01]  /*1aea0*/  FFMA.FTZ R108, R88, R10.reuse, -R11.reuse ;  /* 0x0000000a586c7223 */ /* 0x180fe2000001080b */
[-CC-:B------:R-:W-:Y:S01]  /*1aeb0*/  FFMA.FTZ R88, R92, R10.reuse, -R11.reuse ;  /* 0x0000000a5c587223 */ /* 0x180fe2000001080b */
[--C-:B------:R-:W-:Y:S01]  /*1aec0*/  FFMA.FTZ R208, R104, R10, -R11.reuse ;  /* 0x0000000a68d07223 */ /* 0x100fe2000001080b */
[----:B---3--:R-:W-:Y:S01]  /*1aed0*/  FMNMX.FTZ R92, R113, R116, !PT ;  /* 0x00000074715c7209 */ /* 0x008fe20007810000 */
[-CC-:B------:R-:W-:Y:S01]  /*1aee0*/  FFMA.FTZ R104, R105, R10.reuse, -R11.reuse ;  /* 0x0000000a69687223 */ /* 0x180fe2000001080b */
[-CC-:B------:R-:W-:Y:S01]  /*1aef0*/  FFMA.FTZ R105, R109, R10.reuse, -R11.reuse ;  /* 0x0000000a6d697223 */ /* 0x180fe2000001080b */
[-CC-:B------:R-:W-:Y:S01]  /*1af00*/  FFMA.FTZ R109, R89, R10.reuse, -R11.reuse ;  /* 0x0000000a596d7223 */ /* 0x180fe2000001080b */
[----:B------:R3:W-:Y:S01]  /*1af10*/  MUFU.EX2 R113, R88 ;  /* 0x0000005800717308 */ /* 0x0007e20000000800 */
[-C--:B------:R-:W-:Y:S01]  /*1af20*/  FFMA.FTZ R11, R93, R10.reuse, -R11 ;  /* 0x0000000a5d0b7223 */ /* 0x080fe2000001080b */
[----:B------:R-:W-:Y:S01]  /*1af30*/  IMAD.MOV.U32 R89, RZ, RZ, 0x40000040 ;  /* 0x40000040ff597424 */ /* 0x000fe200078e00ff */
[----:B------:R-:W-:Y:S01]  /*1af40*/  WARPGROUP.ARRIVE ;  /* 0x00000000000079c5 */ /* 0x000fe20000000000 */
[----:B------:R-:W-:-:S03]  /*1af50*/  FMUL.FTZ R93, R92, R10 ;  /* 0x0000000a5c5d7220 */ /* 0x000fc60000410000 */
[----:B------:R-:W-:Y:S01]  /*1af60*/  R2UR UR7, R89 ;  /* 0x00000000590772ca */ /* 0x000fe200000e0000 */
[----:B------:R-:W-:Y:S02]  /*1af70*/  IMAD.MOV.U32 R89, RZ, RZ, 0x40000040 ;  /* 0x40000040ff597424 */ /* 0x000fe400078e00ff */
[----:B---3--:R-:W-:Y:S01]  /*1af80*/  FADD.FTZ R88, -R92, R4 ;  /* 0x000000045c587221 */ /* 0x008fe20000010100 */
        /* <DEDUP_REMOVED lines=9> */
[----:B------:R-:W-:Y:S01]  /*1b020*/  MUFU.EX2 R177, R177 ;  /* 0x000000b100b17308 */ /* 0x000fe20000000800 */
[----:B---3--:R-:W-:Y:S01]  /*1b030*/  FMUL.FTZ R11, R88, R10 ;  /* 0x0000000a580b7220 */ /* 0x008fe20000410000 */
[----:B------:R-:W-:-:S02]  /*1b040*/  VIADD R88, R8, 0x480 ;  /* 0x0000048008587836 */ /* 0x000fc40000000000 */
[-CC-:B------:R-:W-:Y:S01]  /*1b050*/  FFMA.FTZ R141, R167, R10.reuse, -R93.reuse ;  /* 0x0000000aa78d7223 */ /* 0x180fe2000001085d */
[-CC-:B------:R-:W-:Y:S01]  /*1b060*/  FFMA.FTZ R201, R122, R10.reuse, -R93.reuse ;  /* 0x0000000a7ac97223 */ /* 0x180fe2000001085d */
[-CC-:B------:R-:W-:Y:S01]  /*1b070*/  FFMA.FTZ R197, R130, R10.reuse, -R93.reuse ;  /* 0x0000000a82c57223 */ /* 0x180fe2000001085d */
[-CC-:B------:R-:W-:Y:S01]  /*1b080*/  FFMA.FTZ R185, R154, R10.reuse, -R93.reuse ;  /* 0x0000000a9ab97223 */ /* 0x180fe2000001085d */
[----:B------:R-:W-:Y:S01]  /*1b090*/  R2UR UR6, R88 ;  /* 0x00000000580672ca */ /* 0x000fe200000e0000 */
[----:B------:R-:W-:Y:S01]  /*1b0a0*/  VIADD R88, R8, 0x500 ;  /* 0x0000050008587836 */ /* 0x000fe20000000000 */
[----:B------:R-:W3:Y:S01]  /*1b0b0*/  MUFU.EX2 R11, R11 ;  /* 0x0000000b000b7308 */ /* 0x000ee20000000800 */
[--C-:B------:R-:W-:Y:S01]  /*1b0c0*/  FFMA.FTZ R8, R131, R10, -R93.reuse ;  /* 0x0000000a83087223 */ /* 0x100fe2000001085d */
[----:B0-----:R-:W-:Y:S01]  /*1b0d0*/  FFMA.FTZ R131, R5, R14, R176 ;  /* 0x0000000e05837223 */ /* 0x001fe200000100b0 */
[-CC-:B------:R-:W-:Y:S01]  /*1b0e0*/  FFMA.FTZ R129, R155, R10.reuse, -R93.reuse ;  /* 0x0000000a9b817223 */ /* 0x180fe2000001085d */
[-CC-:B------:R-:W-:Y:S01]  /*1b0f0*/  FFMA.FTZ R187, R158, R10.reuse, -R93.reuse ;  /* 0x0000000a9ebb7223 */ /* 0x180fe2000001085d */
[-C--:B------:R-:W-:Y:S01]  /*1b100*/  FFMA.FTZ R132, R159, R10.reuse, -R93 ;  /* 0x0000000a9f847223 */ /* 0x080fe2000001085d */
[----:B-1----:R-:W-:Y:S01]  /*1b110*/  FADD.FTZ R131, R6, R131 ;  /* 0x0000008306837221 */ /* 0x002fe20000010000 */
[-CC-:B------:R-:W-:Y:S01]  /*1b120*/  FFMA.FTZ R189, R146, R10.reuse, -R93.reuse ;  /* 0x0000000a92bd7223 */ /* 0x180fe2000001085d */
[----:B------:R-:W0:Y:S01]  /*1b130*/  MUFU.EX2 R116, R116 ;  /* 0x0000007400747308 */ /* 0x000e220000000800 */
[-C--:B------:R-:W-:Y:S01]  /*1b140*/  FFMA.FTZ R140, R147, R10.reuse, -R93 ;  /* 0x0000000a938c7223 */ /* 0x080fe2000001085d */
[----:B--2---:R-:W-:Y:S01]  /*1b150*/  FADD.FTZ R122, R178, R131 ;  /* 0x00000083b27a7221 */ /* 0x004fe20000010000 */
[----:B------:R-:W-:Y:S01]  /*1b160*/  HGMMA.64x128x16.F32.BF16 R24, R212, gdesc[UR4].tnspB, R24, gsb0 ;  /* 0x41e00004d4187df0 */ /* 0x000fe20008001818 */
[----:B------:R-:W-:Y:S01]  /*1b170*/  R2UR UR6, R88 ;  /* 0x00000000580672ca */ /* 0x000fe200000e0000 */
[----:B------:R-:W-:Y:S01]  /*1b180*/  @!P1 IMAD R88, R222, 0x8, R2 ;  /* 0x00000008de589824 */ /* 0x000fe200078e0202 */
[----:B------:R-:W-:Y:S01]  /*1b190*/  R2UR UR7, R89 ;  /* 0x00000000590772ca */ /* 0x000fe200000e0000 */
[----:B------:R-:W-:Y:S01]  /*1b1a0*/  FFMA.FTZ R191, R150, R10, -R93 ;  /* 0x0000000a96bf7223 */ /* 0x000fe2000001085d */
[----:B------:R-:W1:Y:S01]  /*1b1b0*/  MUFU.EX2 R179, R179 ;  /* 0x000000b300b37308 */ /* 0x000e620000000800 */
[----:B---3--:R-:W-:Y:S01]  /*1b1c0*/  FFMA.FTZ R139, R11, R0, R177 ;  /* 0x000000000b8b7223 */ /* 0x008fe200000100b1 */
[----:B------:R-:W-:Y:S01]  /*1b1d0*/  @!P1 VIADD R88, R88, 0x34840 ;  /* 0x0003484058589836 */ /* 0x000fe20000000000 */
[----:B------:R-:W-:Y:S01]  /*1b1e0*/  IADD3 R89, -R224, 0xb, RZ ;  /* 0x0000000be0597810 */ /* 0x000fe20007ffe1ff */
[-CC-:B------:R-:W-:Y:S01]  /*1b1f0*/  FFMA.FTZ R133, R151, R10.reuse, -R93.reuse ;  /* 0x0000000a97857223 */ /* 0x180fe2000001085d */
[-CC-:B------:R-:W-:Y:S01]  /*1b200*/  FFMA.FTZ R209, R106, R10.reuse, -R93.reuse ;  /* 0x0000000a6ad17223 */ /* 0x180fe2000001085d */
[-C--:B------:R-:W-:Y:S01]  /*1b210*/  FFMA.FTZ R193, R138, R10.reuse, -R93 ;  /* 0x0000000a8ac17223 */ /* 0x080fe2000001085d */
[----:B------:R-:W-:Y:S01]  /*1b220*/  @!P1 PRMT R130, RZ, 0x654, R88 ;  /* 0x00000654ff829816 */ /* 0x000fe20000000058 */
[----:B------:R-:W2:Y:S01]  /*1b230*/  MUFU.EX2 R117, R117 ;  /* 0x0000007500757308 */ /* 0x000ea20000000800 */
[----:B0-----:R-:W-:Y:S01]  /*1b240*/  FADD.FTZ R14, R116, R139 ;  /* 0x0000008b740e7221 */ /* 0x001fe20000010000 */
[-CC-:B------:R-:W-:Y:S01]  /*1b250*/  FFMA.FTZ R195, R142, R10.reuse, -R93.reuse ;  /* 0x0000000a8ec37223 */ /* 0x180fe2000001085d */
[-CC-:B------:R-:W-:Y:S01]  /*1b260*/  FFMA.FTZ R138, R143, R10.reuse, -R93.reuse ;  /* 0x0000000a8f8a7223 */ /* 0x180fe2000001085d */
[-CC-:B------:R-:W-:Y:S01]  /*1b270*/  FFMA.FTZ R211, R110, R10.reuse, -R93.reuse ;  /* 0x0000000a6ed37223 */ /* 0x180fe2000001085d */
[-CC-:B------:R-:W-:Y:S01]  /*1b280*/  FFMA.FTZ R199, R134, R10.reuse, -R93.reuse ;  /* 0x0000000a86c77223 */ /* 0x180fe2000001085d */
[--C-:B------:R-:W-:Y:S01]  /*1b290*/  FFMA.FTZ R135, R135, R10, -R93.reuse ;  /* 0x0000000a87877223 */ /* 0x100fe2000001085d */
[----:B------:R-:W-:Y:S01]  /*1b2a0*/  F2FP.BF16.F32.PACK_AB R178, R13, R178 ;  /* 0x000000b20db2723e */ /* 0x000fe200000010ff */
[----:B------:R-:W0:Y:S01]  /*1b2b0*/  MUFU.EX2 R181, R181 ;  /* 0x000000b500b57308 */ /* 0x000e220000000800 */
[----:B-1----:R-:W-:Y:S01]  /*1b2c0*/  FADD.FTZ R14, R179, R14 ;  /* 0x0000000eb30e7221 */ /* 0x002fe20000010000 */
[-CC-:B------:R-:W-:Y:S01]  /*1b2d0*/  FFMA.FTZ R0, R123, R10.reuse, -R93.reuse ;  /* 0x0000000a7b007223 */ /* 0x180fe2000001085d */
[-CC-:B------:R-:W-:Y:S01]  /*1b2e0*/  FFMA.FTZ R203, R126, R10.reuse, -R93.reuse ;  /* 0x0000000a7ecb7223 */ /* 0x180fe2000001085d */
[-CC-:B------:R-:W-:Y:S01]  /*1b2f0*/  FFMA.FTZ R205, R114, R10.reuse, -R93.reuse ;  /* 0x0000000a72cd7223 */ /* 0x180fe2000001085d */
[-CC-:B------:R-:W-:Y:S01]  /*1b300*/  FFMA.FTZ R207, R118, R10.reuse, -R93.reuse ;  /* 0x0000000a76cf7223 */ /* 0x180fe2000001085d */
[--C-:B------:R-:W-:Y:S01]  /*1b310*/  FFMA.FTZ R107, R107, R10, -R93.reuse ;  /* 0x0000000a6b6b7223 */ /* 0x100fe2000001085d */
[----:B------:R-:W-:Y:S01]  /*1b320*/  F2FP.BF16.F32.PACK_AB R176, R6, R176 ;  /* 0x000000b006b0723e */ /* 0x000fe200000010ff */
        /* <DEDUP_REMOVED lines=11> */
[----:B------:R-:W-:Y:S01]  /*1b3e0*/  FFMA.FTZ R94, R94, R10, -R93 ;  /* 0x0000000a5e5e7223 */ /* 0x000fe2000001085d */
[----:B------:R-:W-:-:S02]  /*1b3f0*/  F2FP.BF16.F32.PACK_AB R177, R116, R177 ;  /* 0x000000b174b1723e */ /* 0x000fc400000010ff */
[----:B------:R-:W-:Y:S02]  /*1b400*/  F2FP.BF16.F32.PACK_AB R179, R117, R179 ;  /* 0x000000b375b3723e */ /* 0x000fe400000010ff */
[----:B------:R-:W0:Y:S01]  /*1b410*/  MUFU.EX2 R141, R141 ;  /* 0x0000008d008d7308 */ /* 0x000e220000000800 */
[----:B-1----:R-:W-:-:S07]  /*1b420*/  F2FP.BF16.F32.PACK_AB R181, R125, R181 ;  /* 0x000000b57db5723e */ /* 0x002fce00000010ff */
        /* <DEDUP_REMOVED lines=9> */
[----:B------:R-:W5:Y:S08]  /*1b4c0*/  MUFU.EX2 R137, R137 ;  /* 0x0000008900897308 */ /* 0x000f700000000800 */
[----:B------:R-:W5:Y:S08]  /*1b4d0*/  MUFU.EX2 R195, R195 ;  /* 0x000000c300c37308 */ /* 0x000f700000000800 */
[----:B------:R-:W5:Y:S01]  /*1b4e0*/  MUFU.EX2 R138, R138 ;  /* 0x0000008a008a7308 */ /* 0x000f620000000800 */
[----:B------:R-:W-:-:S02]  /*1b4f0*/  WARPGROUP.DEPBAR.LE gsb0, 0x0 ;  /* 0x00008000000079c5 */ /* 0x000fc40000010000 */
[----:B------:R-:W-:Y:S01]  /*1b500*/  WARPGROUP.ARRIVE ;  /* 0x00000000000079c5 */ /* 0x000fe20000000000 */
[----:B------:R-:W-:Y:S02]  /*1b510*/  F2FP.BF16.F32.PACK_AB R212, R97, R96 ;  /* 0x0000006061d4723e */ /* 0x000fe400000010ff */
[----:B------:R-:W-:Y:S02]  /*1b520*/  F2FP.BF16.F32.PACK_AB R214, R101, R100 ;  /* 0x0000006465d6723e */ /* 0x000fe400000010ff */
[----:B------:R-:W5:Y:S01]  /*1b530*/  MUFU.EX2 R197, R197 ;  /* 0x000000c500c57308 */ /* 0x000f620000000800 */
[----:B------:R-:W-:Y:S07]  /*1b540*/  HGMMA.64x128x16.F32.BF16 R24, R216, gdesc[UR4].tnspB, R24, gsb0 ;  /* 0x41e00004d8187df0 */ /* 0x000fee0008001818 */
        /* <DEDUP_REMOVED lines=18> */
[----:B------:R2:W-:Y:S06]  /*1b670*/  BAR.ARV R89, 0x100 ;  /* 0x000400590000751d */ /* 0x0005ec0000002000 */
[----:B------:R-:W-:Y:S01]  /*1b680*/  @!P1 SYNCS.ARRIVE.TRANS64.RED.A1T0 RZ, [R130+URZ], RZ ;  /* 0x000000ff82ff99a7 */ /* 0x000fe2000810043f */
[----:B------:R-:W-:Y:S01]  /*1b690*/  MUFU.EX2 R99, R99 ;  /* 0x0000006300637308 */ /* 0x000fe20000000800 */
[----:B--2---:R-:W-:Y:S01]  /*1b6a0*/  @!P1 PRMT R89, RZ, 0x654, R7 ;  /* 0x00000654ff599816 */ /* 0x004fe20000000007 */
[----:B------:R-:W-:Y:S01]  /*1b6b0*/  FADD.FTZ R7, R13, R122 ;  /* 0x0000007a0d077221 */ /* 0x000fe20000010000 */
[----:B------:R-:W-:Y:S01]  /*1b6c0*/  FADD.FTZ R122, R125, R14 ;  /* 0x0000000e7d7a7221 */ /* 0x000fe20000010000 */
[----:B------:R-:W-:Y:S01]  /*1b6d0*/  FFMA.FTZ R14, R115, R10, -R93 ;  /* 0x0000000a730e7223 */ /* 0x000fe2000001085d */
[----:B------:R-:W-:Y:S01]  /*1b6e0*/  F2FP.BF16.F32.PACK_AB R218, R4, R113 ;  /* 0x0000007104da723e */ /* 0x000fe200000010ff */
[-C--:B------:R-:W-:Y:S01]  /*1b6f0*/  FMUL.FTZ R24, R24, R5.reuse ;  /* 0x0000000518187220 */ /* 0x080fe20000410000 */
[----:B------:R2:W-:Y:S01]  /*1b700*/  @!P1 SYNCS.ARRIVE.TRANS64.RED.A1T0 RZ, [R89+URZ], RZ ;  /* 0x000000ff59ff99a7 */ /* 0x0005e2000810043f */
[----:B------:R-:W-:Y:S01]  /*1b710*/  FADD.FTZ R122, R183, R122 ;  /* 0x0000007ab77a7221 */ /* 0x000fe20000010000 */
[----:B------:R-:W-:Y:S01]  /*1b720*/  MUFU.EX2 R102, R102 ;  /* 0x0000006600667308 */ /* 0x000fe20000000800 */
[-C--:B------:R-:W-:Y:S01]  /*1b730*/  FMUL.FTZ R25, R25, R5.reuse ;  /* 0x0000000519197220 */ /* 0x080fe20000410000 */
[-C--:B------:R-:W-:Y:S01]  /*1b740*/  FMUL.FTZ R28, R28, R5.reuse ;  /* 0x000000051c1c7220 */ /* 0x080fe20000410000 */
[----:B0-----:R-:W-:Y:S01]  /*1b750*/  FADD.FTZ R122, R141, R122 ;  /* 0x0000007a8d7a7221 */ /* 0x001fe20000010000 */
[-C--:B------:R-:W-:Y:S01]  /*1b760*/  FMUL.FTZ R29, R29, R5.reuse ;  /* 0x000000051d1d7220 */ /* 0x080fe20000410000 */
[-C--:B------:R-:W-:Y:S01]  /*1b770*/  FMUL.FTZ R32, R32, R5.reuse ;  /* 0x0000000520207220 */ /* 0x080fe20000410000 */
[----:B--2---:R-:W-:Y:S01]  /*1b780*/  FADD.FTZ R89, R180, R7 ;  /* 0x00000007b4597221 */ /* 0x004fe20000010000 */
[----:B-1----:R-:W-:Y:S01]  /*1b790*/  FADD.FTZ R122, R185, R122 ;  /* 0x0000007ab97a7221 */ /* 0x002fe20000010000 */
[C---:B------:R-:W-:Y:S01]  /*1b7a0*/  F2FP.BF16.F32.PACK_AB R180, R12.reuse, R180 ;  /* 0x000000b40cb4723e */ /* 0x040fe200000010ff */
[-C--:B------:R-:W-:Y:S01]  /*1b7b0*/  FFMA.FTZ R7, R127, R10.reuse, -R93 ;  /* 0x0000000a7f077223 */ /* 0x080fe2000001085d */
[----:B------:R-:W-:Y:S01]  /*1b7c0*/  FADD.FTZ R89, R12, R89 ;  /* 0x000000590c597221 */ /* 0x000fe20000010000 */
[----:B---3--:R-:W-:Y:S01]  /*1b7d0*/  FADD.FTZ R122, R129, R122 ;  /* 0x0000007a817a7221 */ /* 0x008fe20000010000 */
[----:B------:R-:W-:Y:S01]  /*1b7e0*/  MUFU.EX2 R14, R14 ;  /* 0x0000000e000e7308 */ /* 0x000fe20000000800 */
[-C--:B------:R-:W-:Y:S01]  /*1b7f0*/  FMUL.FTZ R33, R33, R5.reuse ;  /* 0x0000000521217220 */ /* 0x080fe20000410000 */
[----:B------:R-:W-:Y:S01]  /*1b800*/  FADD.FTZ R89, R182, R89 ;  /* 0x00000059b6597221 */ /* 0x000fe20000010000 */
[-C--:B------:R-:W-:Y:S01]  /*1b810*/  FMUL.FTZ R36, R36, R5.reuse ;  /* 0x0000000524247220 */ /* 0x080fe20000410000 */
[-C--:B------:R-:W-:Y:S01]  /*1b820*/  FMUL.FTZ R37, R37, R5.reuse ;  /* 0x0000000525257220 */ /* 0x080fe20000410000 */
[-C--:B------:R-:W-:Y:S01]  /*1b830*/  FMUL.FTZ R40, R40, R5.reuse ;  /* 0x0000000528287220 */ /* 0x080fe20000410000 */
[----:B------:R-:W-:Y:S01]  /*1b840*/  FADD.FTZ R115, R160, R89 ;  /* 0x00000059a0737221 */ /* 0x000fe20000010000 */
[-CC-:B------:R-:W-:Y:S01]  /*1b850*/  FFMA.FTZ R89, R119, R10.reuse, -R93.reuse ;  /* 0x0000000a77597223 */ /* 0x180fe2000001085d */
[----:B------:R-:W0:Y:S01]  /*1b860*/  MUFU.EX2 R7, R7 ;  /* 0x0000000700077308 */ /* 0x000e220000000800 */
[----:B------:R-:W-:Y:S01]  /*1b870*/  FFMA.FTZ R93, R95, R10, -R93 ;  /* 0x0000000a5f5d7223 */ /* 0x000fe2000001085d */
[----:B------:R-:W-:Y:S01]  /*1b880*/  FADD.FTZ R115, R184, R115 ;  /* 0x00000073b8737221 */ /* 0x000fe20000010000 */
[-C--:B------:R-:W-:Y:S01]  /*1b890*/  FMUL.FTZ R41, R41, R5.reuse ;  /* 0x0000000529297220 */ /* 0x080fe20000410000 */
[-C--:B------:R-:W-:Y:S01]  /*1b8a0*/  FMUL.FTZ R44, R44, R5.reuse ;  /* 0x000000052c2c7220 */ /* 0x080fe20000410000 */
[-C--:B------:R-:W-:Y:S01]  /*1b8b0*/  FMUL.FTZ R45, R45, R5.reuse ;  /* 0x000000052d2d7220 */ /* 0x080fe20000410000 */
[----:B------:R-:W-:Y:S01]  /*1b8c0*/  FADD.FTZ R115, R152, R115 ;  /* 0x0000007398737221 */ /* 0x000fe20000010000 */
[-C--:B------:R-:W-:Y:S01]  /*1b8d0*/  FMUL.FTZ R48, R48, R5.reuse ;  /* 0x0000000530307220 */ /* 0x080fe20000410000 */
[----:B------:R-:W1:Y:S01]  /*1b8e0*/  MUFU.EX2 R89, R89 ;  /* 0x0000005900597308 */ /* 0x000e620000000800 */
[-C--:B------:R-:W-:Y:S01]  /*1b8f0*/  FMUL.FTZ R49, R49, R5.reuse ;  /* 0x0000000531317220 */ /* 0x080fe20000410000 */
[----:B------:R-:W-:Y:S01]  /*1b900*/  FADD.FTZ R106, R186, R115 ;  /* 0x00000073ba6a7221 */ /* 0x000fe20000010000 */
[----:B----4-:R-:W-:Y:S01]  /*1b910*/  FADD.FTZ R115, R187, R122 ;  /* 0x0000007abb737221 */ /* 0x010fe20000010000 */
[C---:B------:R-:W-:Y:S01]  /*1b920*/  F2FP.BF16.F32.PACK_AB R186, R15.reuse, R186 ;  /* 0x000000ba0fba723e */ /* 0x040fe200000010ff */
[-C--:B------:R-:W-:Y:S01]  /*1b930*/  FMUL.FTZ R52, R52, R5.reuse ;  /* 0x0000000534347220 */ /* 0x080fe20000410000 */
[----:B------:R-:W-:Y:S01]  /*1b940*/  FADD.FTZ R119, R15, R106 ;  /* 0x0000006a0f777221 */ /* 0x000fe20000010000 */
[----:B-----5:R-:W-:Y:S01]  /*1b950*/  FADD.FTZ R106, R132, R115 ;  /* 0x00000073846a7221 */ /* 0x020fe20000010000 */
[----:B------:R-:W2:Y:S01]  /*1b960*/  MUFU.EX2 R103, R103 ;  /* 0x0000006700677308 */ /* 0x000ea20000000800 */
[-C--:B------:R-:W-:Y:S01]  /*1b970*/  FMUL.FTZ R53, R53, R5.reuse ;  /* 0x0000000535357220 */ /* 0x080fe20000410000 */
[----:B------:R-:W-:Y:S01]  /*1b980*/  FADD.FTZ R119, R188, R119 ;  /* 0x00000077bc777221 */ /* 0x000fe20000010000 */
[----:B------:R-:W-:Y:S01]  /*1b990*/  FADD.FTZ R115, R189, R106 ;  /* 0x0000006abd737221 */ /* 0x000fe20000010000 */
[-C--:B------:R-:W-:Y:S01]  /*1b9a0*/  FMUL.FTZ R56, R56, R5.reuse ;  /* 0x0000000538387220 */ /* 0x080fe20000410000 */
[-C--:B------:R-:W-:Y:S01]  /*1b9b0*/  FMUL.FTZ R57, R57, R5.reuse ;  /* 0x0000000539397220 */ /* 0x080fe20000410000 */
[----:B------:R-:W-:Y:S01]  /*1b9c0*/  FADD.FTZ R119, R144, R119 ;  /* 0x0000007790777221 */ /* 0x000fe20000010000 */
[----:B------:R-:W-:Y:S01]  /*1b9d0*/  FADD.FTZ R106, R140, R115 ;  /* 0x000000738c6a7221 */ /* 0x000fe20000010000 */
[----:B------:R-:W3:Y:S01]  /*1b9e0*/  MUFU.EX2 R108, R108 ;  /* 0x0000006c006c7308 */ /* 0x000ee20000000800 */
[-C--:B------:R-:W-:Y:S01]  /*1b9f0*/  FMUL.FTZ R60, R60, R5.reuse ;  /* 0x000000053c3c7220 */ /* 0x080fe20000410000 */
[----:B------:R-:W-:Y:S01]  /*1ba00*/  FADD.FTZ R110, R190, R119 ;  /* 0x00000077be6e7221 */ /* 0x000fe20000010000 */
[----:B------:R-:W-:Y:S01]  /*1ba10*/  FADD.FTZ R106, R191, R106 ;  /* 0x0000006abf6a7221 */ /* 0x000fe20000010000 */
[-C--:B------:R-:W-:Y:S01]  /*1ba20*/  FMUL.FTZ R61, R61, R5.reuse ;  /* 0x000000053d3d7220 */ /* 0x080fe20000410000 */
[-C--:B------:R-:W-:Y:S01]  /*1ba30*/  FMUL.FTZ R64, R64, R5.reuse ;  /* 0x0000000540407220 */ /* 0x080fe20000410000 */
[----:B------:R-:W-:Y:S01]  /*1ba40*/  FADD.FTZ R115, R145, R110 ;  /* 0x0000006e91737221 */ /* 0x000fe20000010000 */
[----:B------:R-:W-:Y:S01]  /*1ba50*/  FADD.FTZ R106, R133, R106 ;  /* 0x0000006a856a7221 */ /* 0x000fe20000010000 */
[----:B------:R-:W4:Y:S01]  /*1ba60*/  MUFU.EX2 R90, R90 ;  /* 0x0000005a005a7308 */ /* 0x000f220000000800 */
[-C--:B------:R-:W-:Y:S01]  /*1ba70*/  FMUL.FTZ R65, R65, R5.reuse ;  /* 0x0000000541417220 */ /* 0x080fe20000410000 */
[----:B------:R-:W-:Y:S01]  /*1ba80*/  FADD.FTZ R115, R192, R115 ;  /* 0x00000073c0737221 */ /* 0x000fe20000010000 */
[----:B------:R-:W-:Y:S01]  /*1ba90*/  FADD.FTZ R106, R193, R106 ;  /* 0x0000006ac16a7221 */ /* 0x000fe20000010000 */
[-C--:B------:R-:W-:Y:S01]  /*1baa0*/  FMUL.FTZ R68, R68, R5.reuse ;  /* 0x0000000544447220 */ /* 0x080fe20000410000 */
[-C--:B------:R-:W-:Y:S01]  /*1bab0*/  FMUL.FTZ R69, R69, R5.reuse ;  /* 0x0000000545457220 */ /* 0x080fe20000410000 */
[----:B------:R-:W-:Y:S01]  /*1bac0*/  FADD.FTZ R115, R20, R115 ;  /* 0x0000007314737221 */ /* 0x000fe20000010000 */
[----:B------:R-:W-:Y:S01]  /*1bad0*/  FADD.FTZ R106, R137, R106 ;  /* 0x0000006a896a7221 */ /* 0x000fe20000010000 */
[----:B------:R-:W5:Y:S01]  /*1bae0*/  MUFU.EX2 R109, R109 ;  /* 0x0000006d006d7308 */ /* 0x000f620000000800 */
        /* <DEDUP_REMOVED lines=8> */
[----:B------:R-:W-:Y:S01]  /*1bb70*/  FMUL.FTZ R77, R77, R5 ;  /* 0x000000054d4d7220 */ /* 0x000fe20000410000 */
[----:B------:R-:W-:Y:S01]  /*1bb80*/  FADD.FTZ R115, R196, R115 ;  /* 0x00000073c4737221 */ /* 0x000fe20000010000 */
[----:B------:R-:W-:Y:S01]  /*1bb90*/  FADD.FTZ R13, R197, R12 ;  /* 0x0000000cc50d7221 */ /* 0x000fe20000010000 */
[----:B------:R-:W-:Y:S01]  /*1bba0*/  F2FP.BF16.F32.PACK_AB R197, R8, R197 ;  /* 0x000000c508c5723e */ /* 0x000fe200000010ff */
        /* <DEDUP_REMOVED lines=8> */
[----:B------:R-:W-:Y:S01]  /*1bc30*/  FMUL.FTZ R85, R85, R5 ;  /* 0x0000000555557220 */ /* 0x000fe20000410000 */
[----:B------:R-:W-:Y:S01]  /*1bc40*/  FADD.FTZ R15, R21, R106 ;  /* 0x0000006a150f7221 */ /* 0x000fe20000010000 */
[----:B------:R-:W-:Y:S01]  /*1bc50*/  FADD.FTZ R12, R88, R13 ;  /* 0x0000000d580c7221 */ /* 0x000fe20000010000 */
[----:B------:R-:W5:Y:S01]  /*1bc60*/  MUFU.EX2 R93, R93 ;  /* 0x0000005d005d7308 */ /* 0x000f620000000800 */
[----:B------:R-:W-:Y:S01]  /*1bc70*/  F2FP.BF16.F32.PACK_AB R182, R160, R182 ;  /* 0x000000b6a0b6723e */ /* 0x000fe200000010ff */
[----:B------:R-:W-:Y:S01]  /*1bc80*/  FADD.FTZ R106, R200, R15 ;  /* 0x0000000fc86a7221 */ /* 0x000fe20000010000 */
[----:B------:R-:W-:Y:S01]  /*1bc90*/  FADD.FTZ R13, R201, R12 ;  /* 0x0000000cc90d7221 */ /* 0x000fe20000010000 */
[----:B------:R-:W-:Y:S01]  /*1bca0*/  F2FP.BF16.F32.PACK_AB R201, R0, R201 ;  /* 0x000000c900c9723e */ /* 0x000fe200000010ff */
[----:B------:R-:W-:Y:S01]  /*1bcb0*/  FMUL.FTZ R26, R26, R11 ;  /* 0x0000000b1a1a7220 */ /* 0x000fe20000410000 */
[----:B------:R-:W-:Y:S01]  /*1bcc0*/  FADD.FTZ R15, R121, R106 ;  /* 0x0000006a790f7221 */ /* 0x000fe20000010000 */
[----:B------:R-:W-:Y:S01]  /*1bcd0*/  FADD.FTZ R12, R0, R13 ;  /* 0x0000000d000c7221 */ /* 0x000fe20000010000 */
[----:B------:R-:W-:Y:S01]  /*1bce0*/  F2FP.BF16.F32.PACK_AB R183, R141, R183 ;  /* 0x000000b78db7723e */ /* 0x000fe200000010ff */
[----:B------:R-:W-:Y:S01]  /*1bcf0*/  FMUL.FTZ R27, R27, R11 ;  /* 0x0000000b1b1b7220 */ /* 0x000fe20000410000 */
[----:B------:R-:W-:Y:S01]  /*1bd00*/  FADD.FTZ R15, R202, R15 ;  /* 0x0000000fca0f7221 */ /* 0x000fe20000010000 */
[----:B------:R-:W-:Y:S01]  /*1bd10*/  FADD.FTZ R12, R203, R12 ;  /* 0x0000000ccb0c7221 */ /* 0x000fe20000010000 */
[C---:B0-----:R-:W-:Y:S01]  /*1bd20*/  F2FP.BF16.F32.PACK_AB R203, R7.reuse, R203 ;  /* 0x000000cb07cb723e */ /* 0x041fe200000010ff */
[-C--:B------:R-:W-:Y:S01]  /*1bd30*/  FMUL.FTZ R30, R30, R11.reuse ;  /* 0x0000000b1e1e7220 */ /* 0x080fe20000410000 */
        /* <DEDUP_REMOVED lines=15> */
[-C--:B------:R-:W-:Y:S01]  /*1be30*/  FMUL.FTZ R38, R38, R11.reuse ;  /* 0x0000000b26267220 */ /* 0x080fe20000410000 */
[----:B------:R-:W-:Y:S01]  /*1be40*/  FADD.FTZ R15, R112, R15 ;  /* 0x0000000f700f7221 */ /* 0x000fe20000010000 */
[----:B-1----:R-:W-:Y:S01]  /*1be50*/  FADD.FTZ R12, R89, R12 ;  /* 0x0000000c590c7221 */ /* 0x002fe20000010000 */
        /* <DEDUP_REMOVED lines=31> */
[----:B--2---:R-:W-:Y:S01]  /*1c050*/  FADD.FTZ R13, R103, R6 ;  /* 0x00000006670d7221 */ /* 0x004fe20000010000 */
[----:B------:R-:W-:Y:S01]  /*1c060*/  F2FP.BF16.F32.PACK_AB R195, R138, R195 ;  /* 0x000000c38ac3723e */ /* 0x000fe200000010ff */
[-C--:B------:R-:W-:Y:S01]  /*1c070*/  FMUL.FTZ R55, R55, R11.reuse ;  /* 0x0000000b37377220 */ /* 0x080fe20000410000 */
[----:B---3--:R-:W-:Y:S01]  /*1c080*/  FADD.FTZ R0, R108, R7 ;  /* 0x000000076c007221 */ /* 0x008fe20000010000 */
[----:B----4-:R-:W-:Y:S01]  /*1c090*/  FADD.FTZ R13, R90, R13 ;  /* 0x0000000d5a0d7221 */ /* 0x010fe20000010000 */
[----:B------:R-:W-:Y:S01]  /*1c0a0*/  F2FP.BF16.F32.PACK_AB R196, R128, R196 ;  /* 0x000000c480c4723e */ /* 0x000fe200000010ff */
[-C--:B------:R-:W-:Y:S01]  /*1c0b0*/  FMUL.FTZ R58, R58, R11.reuse ;  /* 0x0000000b3a3a7220 */ /* 0x080fe20000410000 */
[----:B-----5:R-:W-:Y:S01]  /*1c0c0*/  FADD.FTZ R0, R109, R0 ;  /* 0x000000006d007221 */ /* 0x020fe20000010000 */
        /* <DEDUP_REMOVED lines=8> */
[----:B------:R-:W-:Y:S01]  /*1c150*/  F2FP.BF16.F32.PACK_AB R200, R121, R200 ;  /* 0x000000c879c8723e */ /* 0x000fe200000010ff */
[----:B------:R-:W-:Y:S01]  /*1c160*/  FADD.FTZ R0, R93, R13 ;  /* 0x0000000d5d007221 */ /* 0x000fe20000010000 */
[----:B------:R-:W-:Y:S01]  /*1c170*/  F2FP.BF16.F32.PACK_AB R202, R124, R202 ;  /* 0x000000ca7cca723e */ /* 0x000fe200000010ff */
[-C--:B------:R-:W-:Y:S01]  /*1c180*/  FMUL.FTZ R63, R63, R11.reuse ;  /* 0x0000000b3f3f7220 */ /* 0x080fe20000410000 */
[----:B------:R-:W-:Y:S01]  /*1c190*/  F2FP.BF16.F32.PACK_AB R204, R120, R204 ;  /* 0x000000cc78cc723e */ /* 0x000fe200000010ff */
[-C--:B------:R-:W-:Y:S01]  /*1c1a0*/  FMUL.FTZ R66, R66, R11.reuse ;  /* 0x0000000b42427220 */ /* 0x080fe20000410000 */
[----:B------:R-:W-:Y:S01]  /*1c1b0*/  F2FP.BF16.F32.PACK_AB R206, R112, R206 ;  /* 0x000000ce70ce723e */ /* 0x000fe200000010ff */
[----:B------:R-:W-:Y:S01]  /*1c1c0*/  FMUL.FTZ R67, R67, R11 ;  /* 0x0000000b43437220 */ /* 0x000fe20000410000 */
        /* <DEDUP_REMOVED lines=18> */
[----:B------:R-:W-:Y:S01]  /*1c2f0*/  FMUL.FTZ R87, R87, R11 ;  /* 0x0000000b57577220 */ /* 0x000fe20000410000 */
[----:B------:R-:W-:-:S02]  /*1c300*/  IMAD.MOV.U32 R6, RZ, RZ, R229 ;  /* 0x000000ffff067224 */ /* 0x000fc400078e00e5 */
[----:B------:R-:W-:Y:S02]  /*1c310*/  IMAD.MOV.U32 R7, RZ, RZ, R222 ;  /* 0x000000ffff077224 */ /* 0x000fe400078e00de */
[----:B------:R-:W-:Y:S02]  /*1c320*/  IMAD.MOV.U32 R4, RZ, RZ, R92 ;  /* 0x000000ffff047224 */ /* 0x000fe400078e005c */
[----:B------:R-:W-:Y:S01]  /*1c330*/  IMAD.MOV.U32 R5, RZ, RZ, R9 ;  /* 0x000000ffff057224 */ /* 0x000fe200078e0009 */
[----:B------:R-:W-:Y:S06]  /*1c340*/  @P2 BRA `(.L_x_7480) ;  /* 0xffffffa400582947 */ /* 0x000fec000383ffff */
.L_x_7470:
[----:B------:R-:W-:Y:S05]  /*1c350*/  WARPSYNC.ALL ;  /* 0x0000000000007948 */ /* 0x000fea0003800000 */
[----:B------:R-:W-:Y:S06]  /*1c360*/  BAR.ARV 0x8, 0x180 ;  /* 0x0206000000007b1d */ /* 0x000fec0000002000 */
[----:B------:R-:W-:Y:S05]  /*1c370*/  @!P0 BRA `(.L_x_7481) ;  /* 0x0000000000048947 */ /* 0x000fea0003800000 */
[----:B------:R-:W-:Y:S01]  /*1c380*/  BPT.TRAP 0x1 ;  /* 0x000000040000795c */ /* 0x000fe20000300000 */
.L_x_7481:
[----:B------:R-:W-:Y:S01]  /*1c390*/  IMAD R12, R222, 0x8, R2 ;  /* 0x00000008de0c7824 */ /* 0x000fe200078e0202 */
[----:B------:R-:W-:-:S04]  /*1c3a0*/  SHF.L.U32 R3, R229, 0x1f, RZ ;  /* 0x0000001fe5037819 */ /* 0x000fc800000006ff */
[----:B------:R0:W1:Y:S01]  /*1c3b0*/  SYNCS.PHASECHK.TRANS64.TRYWAIT P2, [R12+URZ+0x34850], R3 ;  /* 0x034850030c0075a7 */ /* 0x000062000804017f */
[----:B------:R-:W-:Y:S05]  /*1c3c0*/  @!P0 BRA `(.L_x_7482) ;  /* 0x0000000000048947 */ /* 0x000fea0003800000 */
[----:B------:R-:W-:Y:S01]  /*1c3d0*/  BPT.TRAP 0x1 ;  /* 0x000000040000795c */ /* 0x000fe20000300000 */
.L_x_7482:
[----:B------:R-:W-:-:S05]  /*1c3e0*/  VIADD R2, R2, 0x400 ;  /* 0x0000040002027836 */ /* 0x000fca0000000000 */
[----:B------:R-:W-:-:S04]  /*1c3f0*/  SHF.R.U32.HI R2, RZ, 0x4, R2 ;  /* 0x00000004ff027819 */ /* 0x000fc80000011602 */
[----:B------:R-:W-:-:S04]  /*1c400*/  LOP3.LUT R2, R2, 0x3fff, RZ, 0xc0, !PT ;  /* 0x00003fff02027812 */ /* 0x000fc800078ec0ff */
[----:B------:R-:W-:Y:S01]  /*1c410*/  LOP3.LUT R5, R2, 0x5800000, RZ, 0xfc, !PT ;  /* 0x0580000002057812 */ /* 0x000fe200078efcff */
[----:B-1----:R-:W-:Y:S06]  /*1c420*/  @P2 BRA `(.L_x_7483) ;  /* 0x0000000000082947 */ /* 0x002fec0003800000 */
[----:B------:R-:W1:Y:S02]  /*1c430*/  SYNCS.PHASECHK.TRANS64.TRYWAIT P0, [R12+URZ+0x34850], R3 ;  /* 0x034850030c0075a7 */ /* 0x000e64000800017f */
[----:B-1----:R-:W-:Y:S05]  /*1c440*/  @!P0 BRA `(.L_x_7484) ;  /* 0x000000a800148947 */ /* 0x002fea0003800000 */
.L_x_7483:
[----:B------:R-:W-:Y:S01]  /*1c450*/  IMAD R2, R222, 0xb00, R5 ;  /* 0x00000b00de027824 */ /* 0x000fe200078e0205 */
[----:B------:R-:W2:Y:S01]  /*1c460*/  LDL.LU R20, [R1+0x60] ;  /* 0x0000600001147983 */ /* 0x000ea20000300800 */
[----:B01----:R-:W-:Y:S01]  /*1c470*/  IMAD.MOV.U32 R3, RZ, RZ, 0x40000040 ;  /* 0x40000040ff037424 */ /* 0x003fe200078e00ff */
[----:B------:R-:W-:Y:S05]  /*1c480*/  WARPSYNC.ALL ;  /* 0x0000000000007948 */ /* 0x000fea0003800000 */
[C---:B------:R-:W-:Y:S01]  /*1c490*/  R2UR UR6, R2.reuse ;  /* 0x00000000020672ca */ /* 0x040fe200000e0000 */
[----:B------:R-:W-:Y:S01]  /*1c4a0*/  WARPGROUP.ARRIVE ;  /* 0x00000000000079c5 */ /* 0x000fe20000000000 */
[----:B------:R-:W-:Y:S01]  /*1c4b0*/  R2UR UR7, R3 ;  /* 0x00000000030772ca */ /* 0x000fe200000e0000 */
[----:B------:R-:W-:-:S02]  /*1c4c0*/  VIADD R4, R2, 0x80 ;  /* 0x0000008002047836 */ /* 0x000fc40000000000 */
[----:B------:R-:W-:Y:S02]  /*1c4d0*/  IMAD.MOV.U32 R5, RZ, RZ, 0x40000040 ;  /* 0x40000040ff057424 */ /* 0x000fe400078e00ff */
[----:B------:R-:W-:Y:S02]  /*1c4e0*/  IMAD.MOV.U32 R3, RZ, RZ, 0x40000040 ;  /* 0x40000040ff037424 */ /* 0x000fe400078e00ff */
[----:B------:R-:W-:Y:S02]  /*1c4f0*/  IMAD.MOV.U32 R7, RZ, RZ, RZ ;  /* 0x000000ffff077224 */ /* 0x000fe400078e00ff */
[----:B------:R-:W-:Y:S02]  /*1c500*/  VIADD R222, R222, 0x1 ;  /* 0x00000001dede7836 */ /* 0x000fe40000000000 */
[----:B------:R-:W-:Y:S02]  /*1c510*/  @!P1 VIADD R12, R12, 0x34860 ;  /* 0x000348600c0c9836 */ /* 0x000fe40000000000 */
[----:B------:R-:W-:Y:S01]  /*1c520*/  HGMMA.64x128x16.F32.BF16 R24, R176, gdesc[UR4].tnspB, R24, gsb0 ;  /* 0x41e00004b0187df0 */ /* 0x000fe20008001818 */
[----:B------:R-:W-:Y:S01]  /*1c530*/  R2UR UR6, R4 ;  /* 0x00000000040672ca */ /* 0x000fe200000e0000 */
[----:B------:R-:W-:Y:S01]  /*1c540*/  VIADD R4, R2, 0x100 ;  /* 0x0000010002047836 */ /* 0x000fe20000000000 */
[----:B------:R-:W-:Y:S01]  /*1c550*/  R2UR UR7, R5 ;  /* 0x00000000050772ca */ /* 0x000fe200000e0000 */
[----:B------:R-:W-:Y:S01]  /*1c560*/  IMAD.MOV.U32 R5, RZ, RZ, 0x40000040 ;  /* 0x40000040ff057424 */ /* 0x000fe200078e00ff */
[----:B------:R-:W-:-:S02]  /*1c570*/  ISETP.NE.AND P0, PT, R222, 0x2, PT ;  /* 0x00000002de00780c */ /* 0x000fc40003f05270 */
[----:B------:R-:W-:Y:S02]  /*1c580*/  @!P1 PRMT R12, RZ, 0x654, R12 ;  /* 0x00000654ff0c9816 */ /* 0x000fe4000000000c */
[----:B------:R-:W-:Y:S01]  /*1c590*/  SEL R222, R222, RZ, P0 ;  /* 0x000000ffdede7207 */ /* 0x000fe20000000000 */
[----:B------:R-:W-:Y:S02]  /*1c5a0*/  WARPGROUP.DEPBAR.LE gsb0, 0x0 ;  /* 0x00008000000079c5 */ /* 0x000fe40000010000 */
[----:B------:R-:W-:-:S06]  /*1c5b0*/  WARPGROUP.ARRIVE ;  /* 0x00000000000079c5 */ /* 0x000fcc0000000000 */
[----:B------:R-:W-:Y:S01]  /*1c5c0*/  HGMMA.64x128x16.F32.BF16 R24, R180, gdesc[UR4].tnspB, R24, gsb0 ;  /* 0x41e00004b4187df0 */ /* 0x000fe20008001818 */
[----:B------:R-:W-:Y:S01]  /*1c5d0*/  R2UR UR6, R4 ;  /* 0x00000000040672ca */ /* 0x000fe200000e0000 */
[----:B------:R-:W-:Y:S01]  /*1c5e0*/  VIADD R4, R2, 0x180 ;  /* 0x0000018002047836 */ /* 0x000fe20000000000 */
[----:B------:R-:W-:Y:S01]  /*1c5f0*/  R2UR UR7, R5 ;  /* 0x00000000050772ca */ /* 0x000fe200000e0000 */
[----:B------:R-:W-:Y:S02]  /*1c600*/  IMAD.MOV.U32 R5, RZ, RZ, 0x40000040 ;  /* 0x40000040ff057424 */ /* 0x000fe400078e00ff */
[----:B--2---:R-:W-:-:S05]  /*1c610*/  VIADD R20, R20, 0x1 ;  /* 0x0000000114147836 */ /* 0x004fca0000000000 */
[----:B------:R-:W-:Y:S01]  /*1c620*/  STL [R1+0x60], R20 ;  /* 0x0000601401007387 */ /* 0x000fe20000100800 */
        /* <DEDUP_REMOVED lines=47> */
[----:B------:R-:W-:Y:S02]  /*1c920*/  R2UR UR7, R5 ;  /* 0x00000000050772ca */ /* 0x000fe400000e0000 */
[----:B------:R-:W0:Y:S02]  /*1c930*/  SHFL.BFLY PT, R5, R0, 0x2, 0x1f ;  /* 0x0c401f0000057f89 */ /* 0x000e2400000e0000 */
[----:B0-----:R-:W-:Y:S01]  /*1c940*/  FADD.FTZ R5, R5, R0 ;  /* 0x0000000005057221 */ /* 0x001fe20000010000 */
[----:B------:R-:W-:-:S04]  /*1c950*/  SEL R0, RZ, 0x1, P0 ;  /* 0x00000001ff007807 */ /* 0x000fc80000000000 */
[----:B------:R-:W0:Y:S01]  /*1c960*/  SHFL.BFLY PT, R4, R5, 0x1, 0x1f ;  /* 0x0c201f0005047f89 */ /* 0x000e2200000e0000 */
[----:B------:R-:W-:Y:S01]  /*1c970*/  LOP3.LUT R229, R229, R0, RZ, 0x3c, !PT ;  /* 0x00000000e5e57212 */ /* 0x000fe200078e3cff */
[----:B------:R-:W-:Y:S02]  /*1c980*/  IMAD.MOV.U32 R0, RZ, RZ, -0x800000 ;  /* 0xff800000ff007424 */ /* 0x000fe400078e00ff */
[----:B0-----:R-:W-:-:S05]  /*1c990*/  FADD.FTZ R15, R5, R4 ;  /* 0x00000004050f7221 */ /* 0x001fca0000010000 */
[----:B------:R-:W-:-:S13]  /*1c9a0*/  FSETP.NE.FTZ.AND P3, PT, R15, RZ, PT ;  /* 0x000000ff0f00720b */ /* 0x000fda0003f75000 */
[----:B------:R-:W0:Y:S08]  /*1c9b0*/  @P3 MUFU.LG2 R8, R15 ;  /* 0x0000000f00083308 */ /* 0x000e300000000c00 */
[----:B------:R-:W-:Y:S01]  /*1c9c0*/  @P3 MUFU.RCP R7, R15 ;  /* 0x0000000f00073308 */ /* 0x000fe20000001000 */
[----:B0-----:R-:W-:Y:S01]  /*1c9d0*/  @P3 FMUL.FTZ R11, R8, 0.69314718246459960938 ;  /* 0x3f317218080b3820 */ /* 0x001fe20000410000 */
[----:B------:R-:W-:-:S02]  /*1c9e0*/  WARPGROUP.DEPBAR.LE gsb0, 0x0 ;  /* 0x00008000000079c5 */ /* 0x000fc40000010000 */
[----:B------:R-:W-:-:S06]  /*1c9f0*/  WARPGROUP.ARRIVE ;  /* 0x00000000000079c5 */ /* 0x000fcc0000000000 */
[----:B------:R-:W-:Y:S01]  /*1ca00*/  HGMMA.64x128x16.F32.BF16 R24, R212, gdesc[UR4].tnspB, R24, gsb0 ;  /* 0x41e00004d4187df0 */ /* 0x000fe20008001818 */
[----:B------:R-:W-:Y:S02]  /*1ca10*/  R2UR UR6, R2 ;  /* 0x00000000020672ca */ /* 0x000fe400000e0000 */
[----:B------:R-:W-:Y:S02]  /*1ca20*/  R2UR UR7, R3 ;  /* 0x00000000030772ca */ /* 0x000fe400000e0000 */
[----:B------:R-:W0:Y:S02]  /*1ca30*/  SHFL.BFLY PT, R3, R14, 0x2, 0x1f ;  /* 0x0c401f000e037f89 */ /* 0x000e2400000e0000 */
[----:B0-----:R-:W-:-:S05]  /*1ca40*/  FADD.FTZ R3, R3, R14 ;  /* 0x0000000e03037221 */ /* 0x001fca0000010000 */
[----:B------:R-:W0:Y:S02]  /*1ca50*/  SHFL.BFLY PT, R2, R3, 0x1, 0x1f ;  /* 0x0c201f0003027f89 */ /* 0x000e2400000e0000 */
[----:B0-----:R-:W-:Y:S01]  /*1ca60*/  FADD.FTZ R13, R3, R2 ;  /* 0x00000002030d7221 */ /* 0x001fe20000010000 */
[----:B------:R-:W-:Y:S02]  /*1ca70*/  IMAD.MOV.U32 R2, RZ, RZ, RZ ;  /* 0x000000ffff027224 */ /* 0x000fe400078e00ff */
[----:B------:R-:W-:Y:S02]  /*1ca80*/  IMAD.MOV.U32 R3, RZ, RZ, -0x800000 ;  /* 0xff800000ff037424 */ /* 0x000fe400078e00ff */
[----:B------:R-:W-:-:S13]  /*1ca90*/  FSETP.NE.FTZ.AND P2, PT, R13, RZ, PT ;  /* 0x000000ff0d00720b */ /* 0x000fda0003f55000 */
[----:B------:R-:W0:Y:S01]  /*1caa0*/  @P2 MUFU.LG2 R6, R13 ;  /* 0x0000000d00062308 */ /* 0x000e220000000c00 */
[C---:B------:R-:W-:Y:S01]  /*1cab0*/  @P2 FMUL.FTZ R4, R10.reuse, 0.69314718246459960938 ;  /* 0x3f3172180a042820 */ /* 0x040fe20000410000 */
[----:B------:R-:W-:-:S04]  /*1cac0*/  @P3 FMUL.FTZ R10, R10, 0.69314718246459960938 ;  /* 0x3f3172180a0a3820 */ /* 0x000fc80000410000 */
[----:B------:R-:W-:Y:S02]  /*1cad0*/  @P3 FFMA.FTZ R0, R10, R92, R11 ;  /* 0x0000005c0a003223 */ /* 0x000fe4000001000b */
[----:B------:R-:W1:Y:S01]  /*1cae0*/  @P2 MUFU.RCP R2, R13 ;  /* 0x0000000d00022308 */ /* 0x000e620000001000 */
[----:B0-----:R-:W-:-:S04]  /*1caf0*/  @P2 FMUL.FTZ R5, R6, 0.69314718246459960938 ;  /* 0x3f31721806052820 */ /* 0x001fc80000410000 */
[----:B------:R-:W-:Y:S01]  /*1cb00*/  @P2 FFMA.FTZ R3, R4, R9, R5 ;  /* 0x0000000904032223 */ /* 0x000fe20000010005 */
[----:B------:R-:W-:Y:S02]  /*1cb10*/  WARPGROUP.DEPBAR.LE gsb0, 0x0 ;  /* 0x00008000000079c5 */ /* 0x000fe40000010000 */
[----:B------:R-:W-:-:S06]  /*1cb20*/  WARPGROUP.ARRIVE ;  /* 0x00000000000079c5 */ /* 0x000fcc0000000000 */
[----:B------:R-:W-:Y:S03]  /*1cb30*/  HGMMA.64x128x16.F32.BF16 R24, R216, gdesc[UR4].tnspB, R24, gsb0 ;  /* 0x41e00004d8187df0 */ /* 0x000fe60008001818 */
[----:B------:R-:W-:Y:S02]  /*1cb40*/  WARPGROUP.DEPBAR.LE gsb0, 0x0 ;  /* 0x00008000000079c5 */ /* 0x000fe40000010000 */
        /* <DEDUP_REMOVED lines=46> */
[----:B------:R-:W-:Y:S01]  /*1ce30*/  PLOP3.LUT P1, PT, PT, PT, PT, 0x8, 0x0 ;  /* 0x000000000000781c */ /* 0x000fe20003f2e170 */
        /* <DEDUP_REMOVED lines=19> */
.L_x_7424:
[----:B------:R-:W2:Y:S04]  /*1cf70*/  LDL R82, [R1+0x5c] ;  /* 0x00005c0001527983 */ /* 0x000ea80000100800 */
[----:B------:R-:W2:Y:S01]  /*1cf80*/  LDL R78, [R1+0x68] ;  /* 0x00006800014e7983 */ /* 0x000ea20000100800 */
[----:B------:R-:W-:Y:S05]  /*1cf90*/  WARPSYNC.ALL ;  /* 0x0000000000007948 */ /* 0x000fea0003800000 */
[----:B------:R-:W0:Y:S01]  /*1cfa0*/  S2UR UR5, SR_CgaCtaId ;  /* 0x00000000000579c3 */ /* 0x000e220000008800 */
[----:B------:R-:W-:Y:S01]  /*1cfb0*/  UMOV UR4, 0x400 ;  /* 0x0000040000047882 */ /* 0x000fe20000000000 */
[----:B------:R-:W-:Y:S01]  /*1cfc0*/  BSSY B0, `(.L_x_7485) ;  /* 0x0000228000007945 */ /* 0x000fe20003800000 */
[----:B------:R-:W-:Y:S01]  /*1cfd0*/  SHF.R.S32.HI R48, RZ, 0x1f, R221 ;  /* 0x0000001fff307819 */ /* 0x000fe200000114dd */
[----:B0-----:R-:W-:-:S06]  /*1cfe0*/  ULEA UR4, UR5, UR4, 0x18 ;  /* 0x0000000405047291 */ /* 0x001fcc000f8ec03f */
[----:B------:R-:W-:Y:S01]  /*1cff0*/  IMAD.U32 R2, RZ, RZ, UR4 ;  /* 0x00000004ff027e24 */ /* 0x000fe2000f8e00ff */
[----:B------:R-:W-:Y:S06]  /*1d000*/  BAR.SYNC.DEFER_BLOCKING 0x5, 0x180 ;  /* 0x0146000000007b1d */ /* 0x000fec0000010000 */
[----:B------:R0:W1:Y:S02]  /*1d010*/  LDS.128 R28, [R2+0x348d0] ;  /* 0x0348d000021c7984 */ /* 0x0000640000000c00 */
[----:B------:R-:W-:Y:S06]  /*1d020*/  BAR.ARV 0x4, 0x180 ;  /* 0x0106000000007b1d */ /* 0x000fec0000002000 */
[----:B--2---:R-:W-:Y:S01]  /*1d030*/  SHF.L.U64.HI R74, R82, 0x2, R78 ;  /* 0x00000002524a7819 */ /* 0x004fe2000001024e */
[----:B01----:R-:W-:Y:S06]  /*1d040*/  @P1 BRA `(.L_x_7486) ;  /* 0x00000014006c1947 */ /* 0x003fec0003800000 */
[----:B------:R-:W2:Y:S04]  /*1d050*/  LDL R4, [R1+0x8c] ;  /* 0x00008c0001047983 */ /* 0x000ea80000100800 */
[----:B------:R-:W3:Y:S04]  /*1d060*/  LDL.LU R112, [R1+0x58] ;  /* 0x0000580001707983 */ /* 0x000ee80000300800 */
[----:B------:R-:W4:Y:S04]  /*1d070*/  LDL R111, [R1+0x88] ;  /* 0x00008800016f7983 */ /* 0x000f280000100800 */
[----:B------:R-:W4:Y:S01]  /*1d080*/  LDL R86, [R1+0x64] ;  /* 0x0000640001567983 */ /* 0x000f220000100800 */
[----:B------:R-:W0:Y:S01]  /*1d090*/  S2R R5, SR_SWINHI ;  /* 0x0000000000057919 */ /* 0x000e220000002f00 */
[----:B------:R-:W-:Y:S05]  /*1d0a0*/  WARPSYNC.ALL ;  /* 0x0000000000007948 */ /* 0x000fea0003800000 */
[----:B------:R-:W-:Y:S01]  /*1d0b0*/  F2FP.BF16.F32.PACK_AB R36, R57, R36 ;  /* 0x000000243924723e */ /* 0x000fe200000010ff */
[----:B------:R-:W-:Y:S01]  /*1d0c0*/  ULDC.64 UR4, c[0x0][0xc00] ;  /* 0x0003000000047ab9 */ /* 0x000fe20000000a00 */
[----:B------:R-:W1:Y:S01]  /*1d0d0*/  LDC R57, c[0x0][0xbe8] ;  /* 0x0002fa00ff397b82 */ /* 0x000e620000000800 */
[----:B------:R-:W-:-:S02]  /*1d0e0*/  MOV R20, R2 ;  /* 0x0000000200147202 */ /* 0x000fc40000000f00 */
[----:B0-----:R-:W-:Y:S02]  /*1d0f0*/  MOV R21, R5 ;  /* 0x0000000500157202 */ /* 0x001fe40000000f00 */
[----:B------:R-:W-:Y:S02]  /*1d100*/  F2FP.BF16.F32.PACK_AB R10, R103, R10 ;  /* 0x0000000a670a723e */ /* 0x000fe400000010ff */
[----:B------:R-:W-:Y:S02]  /*1d110*/  F2FP.BF16.F32.PACK_AB R35, R35, R54 ;  /* 0x000000362323723e */ /* 0x000fe400000010ff */
[----:B------:R-:W-:Y:S01]  /*1d120*/  F2FP.BF16.F32.PACK_AB R39, R39, R50 ;  /* 0x000000322727723e */ /* 0x000fe200000010ff */
[----:B------:R-:W-:Y:S01]  /*1d130*/  IMAD.MOV.U32 R50, RZ, RZ, RZ ;  /* 0x000000ffff327224 */ /* 0x000fe200078e00ff */
[----:B------:R-:W-:Y:S01]  /*1d140*/  ULDC.64 UR6, c[0x0][0x208] ;  /* 0x0000820000067ab9 */ /* 0x000fe20000000a00 */
[----:B------:R-:W-:Y:S01]  /*1d150*/  BAR.SYNC.DEFER_BLOCKING 0x1, 0x100 ;  /* 0x0044000000007b1d */ /* 0x000fe20000010000 */
[----:B--2---:R-:W-:-:S03]  /*1d160*/  IMAD.WIDE R8, R4, 0x2, R20 ;  /* 0x0000000204087825 */ /* 0x004fc600078e0214 */
[C---:B------:R-:W-:Y:S02]  /*1d170*/  IADD3 R63, P5, R8.reuse, 0x20, RZ ;  /* 0x00000020083f7810 */ /* 0x040fe40007fbe0ff */
[----:B------:R-:W-:-:S03]  /*1d180*/  LOP3.LUT R33, R8, 0x380, RZ, 0xc0, !PT ;  /* 0x0000038008217812 */ /* 0x000fc600078ec0ff */
[----:B------:R-:W-:Y:S01]  /*1d190*/  IMAD.X R5, RZ, RZ, R9, P5 ;  /* 0x000000ffff057224 */ /* 0x000fe200028e0609 */
[C---:B------:R-:W-:Y:S02]  /*1d1a0*/  IADD3 R109, P5, R8.reuse, 0x4060, RZ ;  /* 0x00004060086d7810 */ /* 0x040fe40007fbe0ff */
[C---:B------:R-:W-:Y:S02]  /*1d1b0*/  IADD3 R67, P0, R8.reuse, 0x40, RZ ;  /* 0x0000004008437810 */ /* 0x040fe40007f1e0ff */
[----:B------:R-:W-:Y:S02]  /*1d1c0*/  LOP3.LUT R28, R109, 0x380, RZ, 0xc0, !PT ;  /* 0x000003806d1c7812 */ /* 0x000fe400078ec0ff */
[----:B------:R-:W-:Y:S02]  /*1d1d0*/  SHF.R.U64 R33, R33, 0x3, RZ ;  /* 0x0000000321217819 */ /* 0x000fe400000012ff */
[----:B------:R-:W-:Y:S02]  /*1d1e0*/  IADD3 R71, P1, R8, 0x60, RZ ;  /* 0x0000006008477810 */ /* 0x000fe40007f3e0ff */
[----:B------:R-:W-:-:S02]  /*1d1f0*/  LOP3.LUT R4, R63, 0x380, RZ, 0xc0, !PT ;  /* 0x000003803f047812 */ /* 0x000fc400078ec0ff */
[----:B------:R-:W-:Y:S02]  /*1d200*/  LOP3.LUT R6, R67, 0x380, RZ, 0xc0, !PT ;  /* 0x0000038043067812 */ /* 0x000fe400078ec0ff */
[C---:B------:R-:W-:Y:S02]  /*1d210*/  IADD3 R75, P2, R8.reuse, 0x4000, RZ ;  /* 0x00004000084b7810 */ /* 0x040fe40007f5e0ff */
[C---:B------:R-:W-:Y:S02]  /*1d220*/  IADD3 R79, P3, R8.reuse, 0x4020, RZ ;  /* 0x00004020084f7810 */ /* 0x040fe40007f7e0ff */
[----:B------:R-:W-:Y:S02]  /*1d230*/  IADD3 R83, P4, R8, 0x4040, RZ ;  /* 0x0000404008537810 */ /* 0x000fe40007f9e0ff */
[----:B------:R-:W-:Y:S02]  /*1d240*/  SHF.R.U64 R28, R28, 0x3, RZ ;  /* 0x000000031c1c7819 */ /* 0x000fe400000012ff */
[----:B------:R-:W-:-:S02]  /*1d250*/  LOP3.LUT R8, R33, R8, RZ, 0x3c, !PT ;  /* 0x0000000821087212 */ /* 0x000fc400078e3cff */
[----:B------:R-:W-:Y:S02]  /*1d260*/  LOP3.LUT R12, R71, 0x380, RZ, 0xc0, !PT ;  /* 0x00000380470c7812 */ /* 0x000fe400078ec0ff */
[----:B------:R-:W-:Y:S02]  /*1d270*/  SHF.R.U64 R4, R4, 0x3, RZ ;  /* 0x0000000304047819 */ /* 0x000fe400000012ff */
[----:B------:R-:W-:Y:S02]  /*1d280*/  SHF.R.U64 R6, R6, 0x3, RZ ;  /* 0x0000000306067819 */ /* 0x000fe400000012ff */
[----:B------:R-:W-:Y:S01]  /*1d290*/  LOP3.LUT R32, R28, R109, RZ, 0x3c, !PT ;  /* 0x0000006d1c207212 */ /* 0x000fe200078e3cff */
[--C-:B------:R-:W-:Y:S01]  /*1d2a0*/  IMAD.X R7, RZ, RZ, R9.reuse, P0 ;  /* 0x000000ffff077224 */ /* 0x100fe200000e0609 */
[----:B------:R-:W-:Y:S01]  /*1d2b0*/  MOV R28, R8 ;  /* 0x00000008001c7202 */ /* 0x000fe20000000f00 */
[--C-:B------:R-:W-:Y:S01]  /*1d2c0*/  IMAD.X R13, RZ, RZ, R9.reuse, P1 ;  /* 0x000000ffff0d7224 */ /* 0x100fe200008e0609 */
[----:B------:R-:W-:Y:S01]  /*1d2d0*/  SHF.R.U64 R12, R12, 0x3, RZ ;  /* 0x000000030c0c7819 */ /* 0x000fe200000012ff */
[--C-:B------:R-:W-:Y:S01]  /*1d2e0*/  IMAD.X R15, RZ, RZ, R9.reuse, P2 ;  /* 0x000000ffff0f7224 */ /* 0x100fe200010e0609 */
[----:B------:R-:W-:Y:S01]  /*1d2f0*/  F2FP.BF16.F32.PACK_AB R8, R104, R11 ;  /* 0x0000000b6808723e */ /* 0x000fe200000010ff */
[--C-:B------:R-:W-:Y:S01]  /*1d300*/  IMAD.X R25, RZ, RZ, R9.reuse, P3 ;  /* 0x000000ffff197224 */ /* 0x100fe200018e0609 */
[----:B------:R-:W-:Y:S01]  /*1d310*/  LOP3.LUT R4, R4, R63, RZ, 0x3c, !PT ;  /* 0x0000003f04047212 */ /* 0x000fe200078e3cff */
[--C-:B------:R-:W-:Y:S01]  /*1d320*/  IMAD.X R27, RZ, RZ, R9.reuse, P4 ;  /* 0x000000ffff1b7224 */ /* 0x100fe200020e0609 */
[----:B------:R-:W-:Y:S01]  /*1d330*/  LOP3.LUT R6, R6, R67, RZ, 0x3c, !PT ;  /* 0x0000004306067212 */ /* 0x000fe200078e3cff */
[----:B------:R-:W-:Y:S01]  /*1d340*/  IMAD.X R33, RZ, RZ, R9, P5 ;  /* 0x000000ffff217224 */ /* 0x000fe200028e0609 */
[----:B------:R-:W-:-:S02]  /*1d350*/  LOP3.LUT R14, R75, 0x380, RZ, 0xc0, !PT ;  /* 0x000003804b0e7812 */ /* 0x000fc400078ec0ff */
[----:B------:R-:W-:Y:S02]  /*1d360*/  F2FP.BF16.F32.PACK_AB R9, R107, R110 ;  /* 0x0000006e6b09723e */ /* 0x000fe400000010ff */
[----:B------:R-:W-:Y:S02]  /*1d370*/  F2FP.BF16.F32.PACK_AB R11, R105, R108 ;  /* 0x0000006c690b723e */ /* 0x000fe400000010ff */
[----:B------:R-:W-:Y:S02]  /*1d380*/  LOP3.LUT R24, R79, 0x380, RZ, 0xc0, !PT ;  /* 0x000003804f187812 */ /* 0x000fe400078ec0ff */
[----:B------:R-:W-:Y:S02]  /*1d390*/  LOP3.LUT R26, R83, 0x380, RZ, 0xc0, !PT ;  /* 0x00000380531a7812 */ /* 0x000fe400078ec0ff */
[----:B------:R-:W-:Y:S01]  /*1d3a0*/  LOP3.LUT R12, R12, R71, RZ, 0x3c, !PT ;  /* 0x000000470c0c7212 */ /* 0x000fe200078e3cff */
[----:B------:R0:W-:Y:S01]  /*1d3b0*/  STSM.16.M88.4 [R28], R8 ;  /* 0x000000081c007844 */ /* 0x0001e20000000200 */
[----:B------:R-:W-:-:S02]  /*1d3c0*/  SHF.R.U64 R14, R14, 0x3, RZ ;  /* 0x000000030e0e7819 */ /* 0x000fc400000012ff */
[----:B------:R-:W-:Y:S02]  /*1d3d0*/  MOV R71, R4 ;  /* 0x0000000400477202 */ /* 0x000fe40000000f00 */
[----:B------:R-:W-:Y:S02]  /*1d3e0*/  MOV R70, R6 ;  /* 0x0000000600467202 */ /* 0x000fe40000000f00 */
[----:B------:R-:W-:Y:S02]  /*1d3f0*/  SHF.R.U64 R24, R24, 0x3, RZ ;  /* 0x0000000318187819 */ /* 0x000fe400000012ff */
[----:B------:R-:W-:Y:S02]  /*1d400*/  SHF.R.U64 R26, R26, 0x3, RZ ;  /* 0x000000031a1a7819 */ /* 0x000fe400000012ff */
[----:B------:R-:W-:Y:S02]  /*1d410*/  F2FP.BF16.F32.PACK_AB R4, R96, R95 ;  /* 0x0000005f6004723e */ /* 0x000fe400000010ff */
[----:B------:R-:W-:-:S02]  /*1d420*/  F2FP.BF16.F32.PACK_AB R5, R85, R106 ;  /* 0x0000006a5505723e */ /* 0x000fc400000010ff */
[----:B------:R-:W-:Y:S02]  /*1d430*/  F2FP.BF16.F32.PACK_AB R6, R101, R94 ;  /* 0x0000005e6506723e */ /* 0x000fe400000010ff */
[----:B------:R-:W-:Y:S02]  /*1d440*/  F2FP.BF16.F32.PACK_AB R7, R81, R84 ;  /* 0x000000545107723e */ /* 0x000fe400000010ff */
[----:B0-----:R-:W-:Y:S02]  /*1d450*/  F2FP.BF16.F32.PACK_AB R8, R102, R93 ;  /* 0x0000005d6608723e */ /* 0x001fe400000010ff */
[----:B------:R-:W-:Y:S02]  /*1d460*/  F2FP.BF16.F32.PACK_AB R9, R77, R80 ;  /* 0x000000504d09723e */ /* 0x000fe400000010ff */
[----:B------:R-:W-:Y:S02]  /*1d470*/  F2FP.BF16.F32.PACK_AB R10, R99, R92 ;  /* 0x0000005c630a723e */ /* 0x000fe400000010ff */
[----:B------:R-:W-:-:S02]  /*1d480*/  F2FP.BF16.F32.PACK_AB R11, R73, R76 ;  /* 0x0000004c490b723e */ /* 0x000fc400000010ff */
[----:B------:R-:W-:Y:S01]  /*1d490*/  LOP3.LUT R14, R14, R75, RZ, 0x3c, !PT ;  /* 0x0000004b0e0e7212 */ /* 0x000fe200078e3cff */
[----:B------:R-:W-:Y:S01]  /*1d4a0*/  STSM.16.M88.4 [R71], R4 ;  /* 0x0000000447007844 */ /* 0x000fe20000000200 */
[----:B------:R-:W-:Y:S02]  /*1d4b0*/  LOP3.LUT R24, R24, R79, RZ, 0x3c, !PT ;  /* 0x0000004f18187212 */ /* 0x000fe400078e3cff */
[----:B------:R-:W-:Y:S01]  /*1d4c0*/  LOP3.LUT R26, R26, R83, RZ, 0x3c, !PT ;  /* 0x000000531a1a7212 */ /* 0x000fe200078e3cff */
[----:B------:R3:W-:Y:S01]  /*1d4d0*/  STSM.16.M88.4 [R70], R8 ;  /* 0x0000000846007844 */ /* 0x0007e20000000200 */
[----:B------:R-:W-:Y:S02]  /*1d4e0*/  MOV R67, R12 ;  /* 0x0000000c00437202 */ /* 0x000fe40000000f00 */
[----:B------:R-:W-:Y:S02]  /*1d4f0*/  MOV R66, R14 ;  /* 0x0000000e00427202 */ /* 0x000fe40000000f00 */
[----:B------:R-:W-:-:S02]  /*1d500*/  MOV R28, R32 ;  /* 0x00000020001c7202 */ /* 0x000fc40000000f00 */
[----:B------:R-:W-:Y:S02]  /*1d510*/  MOV R63, R24 ;  /* 0x00000018003f7202 */ /* 0x000fe40000000f00 */
[----:B------:R-:W-:Y:S02]  /*1d520*/  MOV R62, R26 ;  /* 0x0000001a003e7202 */ /* 0x000fe40000000f00 */
[----:B------:R-:W-:Y:S02]  /*1d530*/  F2FP.BF16.F32.PACK_AB R12, R100, R91 ;  /* 0x0000005b640c723e */ /* 0x000fe400000010ff */
[----:B------:R-:W-:Y:S02]  /*1d540*/  F2FP.BF16.F32.PACK_AB R13, R69, R72 ;  /* 0x00000048450d723e */ /* 0x000fe400000010ff */
[----:B------:R-:W-:Y:S02]  /*1d550*/  F2FP.BF16.F32.PACK_AB R14, R97, R90 ;  /* 0x0000005a610e723e */ /* 0x000fe400000010ff */
[----:B---3--:R-:W-:-:S02]  /*1d560*/  IADD3 R10, P1, R112, UR4, RZ ;  /* 0x00000004700a7c10 */ /* 0x008fc4000ff3e0ff */
[----:B------:R-:W-:Y:S02]  /*1d570*/  F2FP.BF16.F32.PACK_AB R15, R65, R68 ;  /* 0x00000044410f723e */ /* 0x000fe400000010ff */
[----:B------:R-:W-:Y:S02]  /*1d580*/  F2FP.BF16.F32.PACK_AB R33, R34, R51 ;  /* 0x000000332221723e */ /* 0x000fe400000010ff */
[----:B------:R-:W-:Y:S02]  /*1d590*/  F2FP.BF16.F32.PACK_AB R24, R98, R89 ;  /* 0x000000596218723e */ /* 0x000fe400000010ff */
[----:B------:R-:W-:Y:S02]  /*1d5a0*/  F2FP.BF16.F32.PACK_AB R25, R59, R64 ;  /* 0x000000403b19723e */ /* 0x000fe400000010ff */
[----:B------:R-:W-:Y:S02]  /*1d5b0*/  F2FP.BF16.F32.PACK_AB R26, R61, R88 ;  /* 0x000000583d1a723e */ /* 0x000fe400000010ff */
[----:B------:R-:W-:-:S02]  /*1d5c0*/  F2FP.BF16.F32.PACK_AB R27, R55, R58 ;  /* 0x0000003a371b723e */ /* 0x000fc400000010ff */
[----:B------:R-:W-:Y:S02]  /*1d5d0*/  F2FP.BF16.F32.PACK_AB R34, R56, R37 ;  /* 0x000000253822723e */ /* 0x000fe400000010ff */
[----:B------:R-:W-:Y:S02]  /*1d5e0*/  ISETP.NE.U32.AND P0, PT, RZ, UR4, PT ;  /* 0x00000004ff007c0c */ /* 0x000fe4000bf05070 */
[----:B------:R-:W-:Y:S02]  /*1d5f0*/  F2FP.BF16.F32.PACK_AB R32, R60, R49 ;  /* 0x000000313c20723e */ /* 0x000fe400000010ff */
[----:B------:R-:W-:Y:S02]  /*1d600*/  F2FP.BF16.F32.PACK_AB R37, R38, R47 ;  /* 0x0000002f2625723e */ /* 0x000fe400000010ff */
[----:B------:R-:W-:Y:S02]  /*1d610*/  F2FP.BF16.F32.PACK_AB R38, R52, R45 ;  /* 0x0000002d3426723e */ /* 0x000fe400000010ff */
[----:B------:R-:W-:Y:S01]  /*1d620*/  IADD3.X R11, R74, UR5, RZ, P1, !PT ;  /* 0x000000054a0b7c10 */ /* 0x000fe20008ffe4ff */
[----:B------:R0:W-:Y:S01]  /*1d630*/  STSM.16.M88.4 [R67], R12 ;  /* 0x0000000c43007844 */ /* 0x0001e20000000200 */
[----:B------:R-:W-:-:S02]  /*1d640*/  F2FP.BF16.F32.PACK_AB R4, R53, R44 ;  /* 0x0000002c3504723e */ /* 0x000fc400000010ff */
[----:B------:R-:W-:Y:S02]  /*1d650*/  F2FP.BF16.F32.PACK_AB R5, R43, R46 ;  /* 0x0000002e2b05723e */ /* 0x000fe400000010ff */
[----:B------:R-:W-:Y:S02]  /*1d660*/  F2FP.BF16.F32.PACK_AB R6, R41, R40 ;  /* 0x000000282906723e */ /* 0x000fe400000010ff */
[----:B------:R-:W-:Y:S02]  /*1d670*/  F2FP.BF16.F32.PACK_AB R7, R87, R42 ;  /* 0x0000002a5707723e */ /* 0x000fe400000010ff */
[----:B-1----:R-:W-:Y:S01]  /*1d680*/  ISETP.NE.AND P1, PT, R57, 0x1, PT ;  /* 0x000000013900780c */ /* 0x002fe20003f25270 */
[----:B------:R-:W-:Y:S01]  /*1d690*/  STSM.16.M88.4 [R66], R24 ;  /* 0x0000001842007844 */ /* 0x000fe20000000200 */
[----:B------:R-:W-:Y:S01]  /*1d6a0*/  ISETP.NE.AND.EX P0, PT, RZ, UR5, PT, P0 ;  /* 0x00000005ff007c0c */ /* 0x000fe2000bf05300 */
[----:B------:R-:W-:Y:S02]  /*1d6b0*/  ULDC.64 UR4, c[0x0][0xc08] ;  /* 0x0003020000047ab9 */ /* 0x000fe40000000a00 */
[----:B------:R-:W-:Y:S01]  /*1d6c0*/  STSM.16.M88.4 [R63], R32 ;  /* 0x000000203f007844 */ /* 0x000fe20000000200 */
[----:B------:R-:W-:-:S03]  /*1d6d0*/  ISETP.NE.U32.AND P2, PT, RZ, UR4, PT ;  /* 0x00000004ff007c0c */ /* 0x000fc6000bf45070 */
[----:B------:R-:W-:Y:S01]  /*1d6e0*/  STSM.16.M88.4 [R62], R36 ;  /* 0x000000243e007844 */ /* 0x000fe20000000200 */
[----:B------:R-:W-:-:S03]  /*1d6f0*/  ISETP.NE.AND.EX P2, PT, RZ, UR5, PT, P2 ;  /* 0x00000005ff007c0c */ /* 0x000fc6000bf45320 */
[----:B------:R1:W-:Y:S01]  /*1d700*/  STSM.16.M88.4 [R28], R4 ;  /* 0x000000041c007844 */ /* 0x0003e20000000200 */
[----:B0-----:R-:W0:Y:S08]  /*1d710*/  @P1 LDC R12, c[0x0][0xbec] ;  /* 0x0002fb00ff0c1b82 */ /* 0x001e300000000800 */
[----:B------:R-:W-:Y:S08]  /*1d720*/  BAR.SYNC.DEFER_BLOCKING 0x1, 0x100 ;  /* 0x0044000000007b1d */ /* 0x000ff00000010000 */
[----:B------:R-:W2:Y:S01]  /*1d730*/  @P1 LDC R13, c[0x0][0xbf0] ;  /* 0x0002fc00ff0d1b82 */ /* 0x000ea20000000800 */
[----:B------:R-:W-:Y:S01]  /*1d740*/  @P2 IADD3 R8, P3, R112, UR4, RZ ;  /* 0x0000000470082c10 */ /* 0x000fe2000ff7e0ff */
[----:B------:R-:W-:-:S03]  /*1d750*/  ULDC UR4, c[0x0][0xa88] ;  /* 0x0002a20000047ab9 */ /* 0x000fc60000000800 */
[----:B------:R-:W-:Y:S01]  /*1d760*/  @P2 IADD3.X R9, R74, UR5, RZ, P3, !PT ;  /* 0x000000054a092c10 */ /* 0x000fe20009ffe4ff */
[----:B-1----:R-:W-:Y:S02]  /*1d770*/  IMAD.U32 R6, RZ, RZ, UR4 ;  /* 0x00000004ff067e24 */ /* 0x002fe4000f8e00ff */
[----:B----4-:R-:W-:Y:S01]  /*1d780*/  IMAD R15, R86, 0x80, R111 ;  /* 0x00000080560f7824 */ /* 0x010fe200078e026f */
[----:B------:R1:W5:Y:S04]  /*1d790*/  @P0 LDG.E R50, desc[UR6][R10.64] ;  /* 0x000000060a320981 */ /* 0x000368000c1e1900 */
[----:B------:R1:W5:Y:S01]  /*1d7a0*/  @P2 LDG.E R6, desc[UR6][R8.64] ;  /* 0x0000000608062981 */ /* 0x000362000c1e1900 */
[----:B------:R-:W-:Y:S05]  /*1d7b0*/  @P2 BRA `(.L_x_7487) ;  /* 0x0000000000142947 */ /* 0x000fea0003800000 */
[----:B------:R-:W-:Y:S05]  /*1d7c0*/  @!P0 BRA `(.L_x_7487) ;  /* 0x0000000000108947 */ /* 0x000fea0003800000 */
[----:B------:R-:W-:Y:S02]  /*1d7d0*/  ULDC.64 UR4, c[0x0][0x208] ;  /* 0x0000820000047ab9 */ /* 0x000fe40000000a00 */
[----:B------:R-:W3:Y:S04]  /*1d7e0*/  LDG.E R5, desc[UR4][R10.64] ;  /* 0x000000040a057981 */ /* 0x000ee8000c1e1900 */
[----:B-----5:R-:W3:Y:S02]  /*1d7f0*/  LDG.E R6, desc[UR4][R10.64+0x4] ;  /* 0x000004040a067981 */ /* 0x020ee4000c1e1900 */
[----:B---3--:R-:W-:-:S07]  /*1d800*/  IMAD.IADD R6, R6, 0x1, -R5 ;  /* 0x0000000106067824 */ /* 0x008fce00078e0a05 */
.L_x_7487:
[----:B------:R-:W3:Y:S01]  /*1d810*/  LDL.LU R56, [R1+0x50] ;  /* 0x0000500001387983 */ /* 0x000ee20000300800 */
[----:B0-----:R-:W-:Y:S01]  /*1d820*/  @P1 IMAD.HI.U32 R4, R15, R12, RZ ;  /* 0x0000000c0f041227 */ /* 0x001fe200078e00ff */
[----:B------:R-:W-:Y:S01]  /*1d830*/  ULDC.64 UR4, c[0x0][0xb90] ;  /* 0x0002e40000047ab9 */ /* 0x000fe20000000a00 */
[----:B-----5:R-:W-:Y:S01]  /*1d840*/  SHF.R.S32.HI R51, RZ, 0x1f, R50 ;  /* 0x0000001fff337819 */ /* 0x020fe20000011432 */
[----:B------:R-:W4:Y:S01]  /*1d850*/  LDL R14, [R1+0x80] ;  /* 0x00008000010e7983 */ /* 0x000f220000100800 */
[----:B------:R-:W-:Y:S01]  /*1d860*/  IMAD.MOV.U32 R7, RZ, RZ, R15 ;  /* 0x000000ffff077224 */ /* 0x000fe200078e000f */
[----:B--2---:R-:W-:Y:S01]  /*1d870*/  @P1 SHF.R.U32.HI R7, RZ, R13, R4 ;  /* 0x0000000dff071219 */ /* 0x004fe20000011604 */
[----:B-1----:R-:W-:Y:S01]  /*1d880*/  IMAD.SHL.U32 R10, R22, 0x40, RZ ;  /* 0x00000040160a7824 */ /* 0x002fe200078e00ff */
[----:B------:R-:W0:Y:S01]  /*1d890*/  S2R R27, SR_TID.X ;  /* 0x00000000001b7919 */ /* 0x000e220000002100 */
[----:B------:R-:W-:Y:S02]  /*1d8a0*/  SEL R28, R78, RZ, !P0 ;  /* 0x000000ff4e1c7207 */ /* 0x000fe40004000000 */
[----:B------:R-:W-:Y:S01]  /*1d8b0*/  SEL R59, R82, RZ, !P0 ;  /* 0x000000ff523b7207 */ /* 0x000fe20004000000 */
[----:B------:R-:W-:-:S04]  /*1d8c0*/  IMAD.IADD R11, R16, 0x1, R10 ;  /* 0x00000001100b7824 */ /* 0x000fc800078e020a */
[----:B------:R-:W-:Y:S01]  /*1d8d0*/  IMAD.WIDE R20, R11, 0x2, R20 ;  /* 0x000000020b147825 */ /* 0x000fe200078e0214 */
[----:B------:R-:W-:Y:S01]  /*1d8e0*/  SHF.R.S32.HI R11, RZ, 0x1f, R7 ;  /* 0x0000001fff0b7819 */ /* 0x000fe20000011407 */
[----:B------:R-:W1:Y:S02]  /*1d8f0*/  S2R R60, SR_TID.X ;  /* 0x00000000003c7919 */ /* 0x000e640000002100 */
[----:B0-----:R-:W-:-:S05]  /*1d900*/  VIADD R27, R27, 0xffffff80 ;  /* 0xffffff801b1b7836 */ /* 0x001fca0000000000 */
[----:B------:R-:W-:-:S04]  /*1d910*/  SHF.R.S32.HI R26, RZ, 0x1f, R27 ;  /* 0x0000001fff1a7819 */ /* 0x000fc8000001141b */
[----:B------:R-:W-:-:S04]  /*1d920*/  LEA.HI R26, R26, R27, RZ, 0x7 ;  /* 0x0000001b1a1a7211 */ /* 0x000fc800078f38ff */
[----:B------:R-:W-:Y:S01]  /*1d930*/  LOP3.LUT R26, R26, 0xffffff80, RZ, 0xc0, !PT ;  /* 0xffffff801a1a7812 */ /* 0x000fe200078ec0ff */
[----:B------:R-:W-:-:S04]  /*1d940*/  IMAD R61, R6, R57, RZ ;  /* 0x00000039063d7224 */ /* 0x000fc800078e02ff */
[----:B------:R-:W-:Y:S01]  /*1d950*/  IMAD.IADD R26, R27, 0x1, -R26 ;  /* 0x000000011b1a7824 */ /* 0x000fe200078e0a1a */
[C---:B------:R-:W-:Y:S02]  /*1d960*/  IADD3 R33, P3, R20.reuse, 0x4000, RZ ;  /* 0x0000400014217810 */ /* 0x040fe40007f7e0ff */
[----:B------:R-:W-:Y:S02]  /*1d970*/  IADD3 R13, P4, R20, 0x2000, RZ ;  /* 0x00002000140d7810 */ /* 0x000fe40007f9e0ff */
[----:B------:R-:W-:Y:S01]  /*1d980*/  LOP3.LUT R32, R33, 0x380, RZ, 0xc0, !PT ;  /* 0x0000038021207812 */ /* 0x000fe200078ec0ff */
[----:B-1----:R-:W-:-:S03]  /*1d990*/  VIADD R60, R60, 0xffffff80 ;  /* 0xffffff803c3c7836 */ /* 0x002fc60000000000 */
[----:B------:R-:W-:Y:S01]  /*1d9a0*/  SHF.R.U64 R32, R32, 0x3, RZ ;  /* 0x0000000320207819 */ /* 0x000fe200000012ff */
[----:B------:R-:W-:Y:S01]  /*1d9b0*/  ULDC.64 UR6, c[0x0][0x208] ;  /* 0x0000820000067ab9 */ /* 0x000fe20000000a00 */
[----:B------:R-:W-:Y:S02]  /*1d9c0*/  SHF.R.S32.HI R58, RZ, 0x1f, R60 ;  /* 0x0000001fff3a7819 */ /* 0x000fe4000001143c */
[----:B------:R-:W-:Y:S01]  /*1d9d0*/  LOP3.LUT R32, R32, R33, RZ, 0x3c, !PT ;  /* 0x0000002120207212 */ /* 0x000fe200078e3cff */
[----:B------:R-:W-:Y:S01]  /*1d9e0*/  IMAD.X R33, RZ, RZ, R21, P3 ;  /* 0x000000ffff217224 */ /* 0x000fe200018e0615 */
[----:B------:R-:W-:Y:S02]  /*1d9f0*/  IADD3 R37, P5, R20, 0x5000, RZ ;  /* 0x0000500014257810 */ /* 0x000fe40007fbe0ff */
[----:B------:R-:W-:Y:S02]  /*1da00*/  LEA.HI R58, R58, R60, RZ, 0x3 ;  /* 0x0000003c3a3a7211 */ /* 0x000fe400078f18ff */
[----:B------:R-:W-:-:S02]  /*1da10*/  LOP3.LUT R36, R37, 0x380, RZ, 0xc0, !PT ;  /* 0x0000038025247812 */ /* 0x000fc400078ec0ff */
[----:B------:R-:W-:Y:S02]  /*1da20*/  LOP3.LUT R58, R58, 0xfffffff8, RZ, 0xc0, !PT ;  /* 0xfffffff83a3a7812 */ /* 0x000fe400078ec0ff */
[----:B------:R-:W-:-:S03]  /*1da30*/  SHF.R.U64 R36, R36, 0x3, RZ ;  /* 0x0000000324247819 */ /* 0x000fc600000012ff */
[----:B------:R-:W-:Y:S01]  /*1da40*/  IMAD.IADD R58, R60, 0x1, -R58 ;  /* 0x000000013c3a7824 */ /* 0x000fe200078e0a3a */
[----:B------:R-:W-:Y:S01]  /*1da50*/  LOP3.LUT R36, R36, R37, RZ, 0x3c, !PT ;  /* 0x0000002524247212 */ /* 0x000fe200078e3cff */
[----:B------:R-:W-:Y:S01]  /*1da60*/  IMAD.X R37, RZ, RZ, R21, P5 ;  /* 0x000000ffff257224 */ /* 0x000fe200028e0615 */
[----:B------:R-:W-:Y:S01]  /*1da70*/  BSSY B1, `(.L_x_7488) ;  /* 0x0000088000017945 */ /* 0x000fe20003800000 */
[----:B---3--:R-:W-:Y:S01]  /*1da80*/  SHF.R.S32.HI R49, RZ, 0x1f, R56 ;  /* 0x0000001fff317819 */ /* 0x008fe20000011438 */
[----:B------:R-:W-:-:S04]  /*1da90*/  IMAD.WIDE.U32 R4, R56, UR4, R50 ;  /* 0x0000000438047c25 */ /* 0x000fc8000f8e0032 */
[----:B------:R-:W-:-:S04]  /*1daa0*/  IMAD R8, R49, UR4, RZ ;  /* 0x0000000431087c24 */ /* 0x000fc8000f8e02ff */
[----:B------:R-:W-:Y:S01]  /*1dab0*/  IMAD R9, R56, UR5, R8 ;  /* 0x0000000538097c24 */ /* 0x000fe2000f8e0208 */
[----:B------:R-:W-:Y:S01]  /*1dac0*/  ULDC.64 UR4, c[0x0][0xb98] ;  /* 0x0002e60000047ab9 */ /* 0x000fe20000000a00 */
[----:B------:R-:W-:Y:S02]  /*1dad0*/  IMAD.MOV R8, RZ, RZ, -R7 ;  /* 0x000000ffff087224 */ /* 0x000fe400078e0a07 */
[----:B------:R-:W-:Y:S02]  /*1dae0*/  IMAD.IADD R5, R5, 0x1, R9 ;  /* 0x0000000105057824 */ /* 0x000fe400078e0209 */
[----:B------:R-:W-:Y:S02]  /*1daf0*/  IMAD R9, R57, R8, R15 ;  /* 0x0000000839097224 */ /* 0x000fe400078e020f */
[----:B------:R-:W-:Y:S02]  /*1db00*/  IMAD R8, R28, UR4, RZ ;  /* 0x000000041c087c24 */ /* 0x000fe4000f8e02ff */
[----:B------:R-:W-:-:S04]  /*1db10*/  IMAD.WIDE.U32 R4, R59, UR4, R4 ;  /* 0x000000043b047c25 */ /* 0x000fc8000f8e0004 */
[----:B------:R-:W-:Y:S01]  /*1db20*/  IMAD R10, R59, UR5, R8 ;  /* 0x000000053b0a7c24 */ /* 0x000fe2000f8e0208 */
[----:B------:R-:W-:Y:S01]  /*1db30*/  SHF.R.S32.HI R8, RZ, 0x1f, R9 ;  /* 0x0000001fff087819 */ /* 0x000fe20000011409 */
[----:B------:R-:W-:Y:S01]  /*1db40*/  ULDC.64 UR4, c[0x0][0xb88] ;  /* 0x0002e20000047ab9 */ /* 0x000fe20000000a00 */
[----:B------:R-:W-:-:S03]  /*1db50*/  IADD3 R4, P2, R7, R4, RZ ;  /* 0x0000000407047210 */ /* 0x000fc60007f5e0ff */
[----:B------:R-:W-:Y:S01]  /*1db60*/  IMAD R12, R8, UR4, RZ ;  /* 0x00000004080c7c24 */ /* 0x000fe2000f8e02ff */
[----:B------:R-:W-:-:S03]  /*1db70*/  IADD3.X R5, R11, R5, R10, P2, !PT ;  /* 0x000000050b057210 */ /* 0x000fc600017fe40a */
[C---:B------:R-:W-:Y:S02]  /*1db80*/  IMAD R11, R9.reuse, UR5, R12 ;  /* 0x00000005090b7c24 */ /* 0x040fe4000f8e020c */
[----:B------:R-:W-:Y:S01]  /*1db90*/  IMAD.WIDE.U32 R4, R9, UR4, R4 ;  /* 0x0000000409047c25 */ /* 0x000fe2000f8e0004 */
[----:B------:R-:W-:-:S03]  /*1dba0*/  ULDC.64 UR4, c[0x0][0xb50] ;  /* 0x0002d40000047ab9 */ /* 0x000fc60000000a00 */
[----:B------:R-:W-:Y:S01]  /*1dbb0*/  IMAD.IADD R5, R5, 0x1, R11 ;  /* 0x0000000105057824 */ /* 0x000fe200078e020b */
[----:B------:R-:W-:-:S04]  /*1dbc0*/  LEA R10, P2, R4, UR4, 0x2 ;  /* 0x00000004040a7c11 */ /* 0x000fc8000f8410ff */
[----:B------:R-:W-:Y:S01]  /*1dbd0*/  LEA.HI.X R11, R4, UR5, R5, 0x2, P2 ;  /* 0x00000005040b7c11 */ /* 0x000fe200090f1405 */
[----:B------:R-:W-:Y:S01]  /*1dbe0*/  SHFL.IDX PT, R52, R10, RZ, 0x1c1f ;  /* 0x001c1fff0a347589 */ /* 0x000fe200000e0000 */
[C---:B------:R-:W-:Y:S02]  /*1dbf0*/  IADD3 R25, P2, R20.reuse, 0x3000, RZ ;  /* 0x0000300014197810 */ /* 0x040fe40007f5e0ff */
[----:B------:R-:W-:Y:S01]  /*1dc00*/  IADD3 R7, P0, R20, 0x1000, RZ ;  /* 0x0000100014077810 */ /* 0x000fe20007f1e0ff */
[----:B------:R-:W0:Y:S01]  /*1dc10*/  SHFL.IDX PT, R53, R11, RZ, 0x1c1f ;  /* 0x001c1fff0b357589 */ /* 0x000e2200000e0000 */
[----:B------:R-:W-:Y:S01]  /*1dc20*/  LOP3.LUT R24, R25, 0x380, RZ, 0xc0, !PT ;  /* 0x0000038019187812 */ /* 0x000fe200078ec0ff */
[----:B----4-:R-:W-:Y:S01]  /*1dc30*/  IMAD R4, R86, 0x80, R14 ;  /* 0x0000008056047824 */ /* 0x010fe200078e020e */
[----:B------:R-:W-:Y:S01]  /*1dc40*/  LOP3.LUT R12, R13, 0x380, RZ, 0xc0, !PT ;  /* 0x000003800d0c7812 */ /* 0x000fe200078ec0ff */
[--C-:B------:R-:W-:Y:S01]  /*1dc50*/  IMAD.X R9, RZ, RZ, R21.reuse, P0 ;  /* 0x000000ffff097224 */ /* 0x100fe200000e0615 */
[----:B------:R-:W-:Y:S01]  /*1dc60*/  SHF.R.U64 R24, R24, 0x3, RZ ;  /* 0x0000000318187819 */ /* 0x000fe200000012ff */
[----:B------:R-:W-:Y:S01]  /*1dc70*/  SHFL.IDX PT, R54, R10, 0x1, 0x1c1f ;  /* 0x003c1f000a367f89 */ /* 0x000fe200000e0000 */
[----:B------:R-:W-:Y:S01]  /*1dc80*/  LOP3.LUT P0, RZ, R26, 0x3, RZ, 0xc0, !PT ;  /* 0x000000031aff7812 */ /* 0x000fe2000780c0ff */
[----:B------:R-:W-:Y:S01]  /*1dc90*/  ULDC.64 UR4, c[0x0][0xaa0] ;  /* 0x0002a80000047ab9 */ /* 0x000fe20000000a00 */
[----:B------:R-:W-:Y:S01]  /*1dca0*/  LOP3.LUT R24, R24, R25, RZ, 0x3c, !PT ;  /* 0x0000001918187212 */ /* 0x000fe200078e3cff */
[----:B------:R-:W-:Y:S01]  /*1dcb0*/  IMAD.X R25, RZ, RZ, R21, P2 ;  /* 0x000000ffff197224 */ /* 0x000fe200010e0615 */
[C---:B------:R-:W-:Y:S01]  /*1dcc0*/  ISETP.GE.OR P2, PT, R4.reuse, R61, P0 ;  /* 0x0000003d0400720c */ /* 0x040fe20000746670 */
[----:B------:R-:W1:Y:S01]  /*1dcd0*/  SHFL.IDX PT, R55, R11, 0x1, 0x1c1f ;  /* 0x003c1f000b377f89 */ /* 0x000e6200000e0000 */
[----:B------:R-:W-:Y:S01]  /*1dce0*/  LOP3.LUT R8, R7, 0x380, RZ, 0xc0, !PT ;  /* 0x0000038007087812 */ /* 0x000fe200078ec0ff */
[----:B------:R-:W-:Y:S01]  /*1dcf0*/  VIADD R4, R4, 0x8 ;  /* 0x0000000804047836 */ /* 0x000fe20000000000 */
[----:B------:R-:W-:-:S02]  /*1dd00*/  SHF.R.U64 R12, R12, 0x3, RZ ;  /* 0x000000030c0c7819 */ /* 0x000fc400000012ff */
[----:B------:R-:W-:Y:S02]  /*1dd10*/  SHF.R.U64 R8, R8, 0x3, RZ ;  /* 0x0000000308087819 */ /* 0x000fe400000012ff */
[----:B------:R-:W-:Y:S01]  /*1dd20*/  LOP3.LUT R12, R12, R13, RZ, 0x3c, !PT ;  /* 0x0000000d0c0c7212 */ /* 0x000fe200078e3cff */
[----:B------:R-:W-:Y:S01]  /*1dd30*/  IMAD.X R13, RZ, RZ, R21, P4 ;  /* 0x000000ffff0d7224 */ /* 0x000fe200020e0615 */
[----:B------:R-:W-:Y:S02]  /*1dd40*/  LOP3.LUT R8, R8, R7, RZ, 0x3c, !PT ;  /* 0x0000000708087212 */ /* 0x000fe400078e3cff */
[----:B------:R-:W-:Y:S01]  /*1dd50*/  IADD3 R5, P3, R20, 0x7000, RZ ;  /* 0x0000700014057810 */ /* 0x000fe20007f7e0ff */
[----:B0-----:R0:W-:Y:S01]  /*1dd60*/  @!P2 ST.E desc[UR6][R52.64], R3 ;  /* 0x000000033400a985 */ /* 0x0011e2000c101906 */
[----:B------:R-:W-:Y:S02]  /*1dd70*/  ISETP.GE.OR P0, PT, R4, R61, P0 ;  /* 0x0000003d0400720c */ /* 0x000fe40000706670 */
[----:B------:R-:W-:-:S02]  /*1dd80*/  IADD3 R41, P4, R20, 0x6000, RZ ;  /* 0x0000600014297810 */ /* 0x000fc40007f9e0ff */
[----:B------:R-:W-:Y:S02]  /*1dd90*/  LOP3.LUT R7, R20, 0x380, RZ, 0xc0, !PT ;  /* 0x0000038014077812 */ /* 0x000fe400078ec0ff */
[----:B------:R-:W-:Y:S01]  /*1dda0*/  LOP3.LUT R4, R5, 0x380, RZ, 0xc0, !PT ;  /* 0x0000038005047812 */ /* 0x000fe200078ec0ff */
[----:B0-----:R-:W0:Y:S01]  /*1ddb0*/  @P1 LDC R53, c[0x0][0xbec] ;  /* 0x0002fb00ff351b82 */ /* 0x001e220000000800 */
[----:B------:R-:W-:Y:S01]  /*1ddc0*/  LOP3.LUT R40, R41, 0x380, RZ, 0xc0, !PT ;  /* 0x0000038029287812 */ /* 0x000fe200078ec0ff */
[----:B------:R-:W-:Y:S01]  /*1ddd0*/  IMAD R3, R51, UR4, RZ ;  /* 0x0000000433037c24 */ /* 0x000fe2000f8e02ff */
[----:B------:R-:W-:Y:S02]  /*1dde0*/  SHF.R.U64 R7, R7, 0x3, RZ ;  /* 0x0000000307077819 */ /* 0x000fe400000012ff */
[----:B------:R-:W-:-:S03]  /*1ddf0*/  SHF.R.U64 R4, R4, 0x3, RZ ;  /* 0x0000000304047819 */ /* 0x000fc600000012ff */
[----:B------:R-:W2:Y:S01]  /*1de00*/  @P1 LDC R51, c[0x0][0xbf0] ;  /* 0x0002fc00ff331b82 */ /* 0x000ea20000000800 */
[----:B------:R-:W-:Y:S02]  /*1de10*/  SHF.R.U64 R40, R40, 0x3, RZ ;  /* 0x0000000328287819 */ /* 0x000fe400000012ff */
[----:B------:R-:W-:Y:S01]  /*1de20*/  LOP3.LUT R20, R7, R20, RZ, 0x3c, !PT ;  /* 0x0000001407147212 */ /* 0x000fe200078e3cff */
[----:B-1----:R1:W-:Y:S01]  /*1de30*/  @!P0 ST.E desc[UR6][R54.64], R0 ;  /* 0x0000000036008985 */ /* 0x0023e2000c101906 */
[----:B------:R-:W-:Y:S01]  /*1de40*/  LOP3.LUT R40, R40, R41, RZ, 0x3c, !PT ;  /* 0x0000002928287212 */ /* 0x000fe200078e3cff */
[--C-:B------:R-:W-:Y:S01]  /*1de50*/  IMAD.X R41, RZ, RZ, R21.reuse, P4 ;  /* 0x000000ffff297224 */ /* 0x100fe200020e0615 */
[----:B------:R-:W-:Y:S01]  /*1de60*/  LOP3.LUT R44, R4, R5, RZ, 0x3c, !PT ;  /* 0x00000005042c7212 */ /* 0x000fe200078e3cff */
[----:B------:R-:W-:Y:S01]  /*1de70*/  IMAD.X R45, RZ, RZ, R21, P3 ;  /* 0x000000ffff2d7224 */ /* 0x000fe200018e0615 */
[----:B------:R3:W5:Y:S01]  /*1de80*/  LD.E.128 R4, desc[UR6][R20.64] ;  /* 0x0000000614047980 */ /* 0x000762000c101d00 */
[----:B------:R-:W-:-:S03]  /*1de90*/  IMAD R3, R50, UR5, R3 ;  /* 0x0000000532037c24 */ /* 0x000fc6000f8e0203 */
[----:B------:R-:W5:Y:S01]  /*1dea0*/  LD.E.128 R8, desc[UR6][R8.64] ;  /* 0x0000000608087980 */ /* 0x000f62000c101d00 */
[----:B-1----:R-:W-:-:S03]  /*1deb0*/  IMAD R0, R58, 0x20, R22 ;  /* 0x000000203a007824 */ /* 0x002fc600078e0216 */
[----:B------:R-:W5:Y:S01]  /*1dec0*/  LD.E.128 R12, desc[UR6][R12.64] ;  /* 0x000000060c0c7980 */ /* 0x000f62000c101d00 */
[----:B---3--:R-:W-:Y:S01]  /*1ded0*/  IMAD.WIDE.U32 R20, R50, UR4, RZ ;  /* 0x0000000432147c25 */ /* 0x008fe2000f8e00ff */
[----:B------:R-:W-:Y:S02]  /*1dee0*/  ULDC.64 UR4, c[0x0][0xae8] ;  /* 0x0002ba0000047ab9 */ /* 0x000fe40000000a00 */
        /* <DEDUP_REMOVED lines=10> */
[----:B0-----:R-:W-:-:S03]  /*1df90*/  @P1 IMAD.HI.U32 R0, R50, R53, RZ ;  /* 0x0000003532001227 */ /* 0x001fc600078e00ff */
[----:B------:R-:W5:Y:S01]  /*1dfa0*/  LD.E.128 R44, desc[UR6][R44.64] ;  /* 0x000000062c2c7980 */ /* 0x000f62000c101d00 */
        /* <DEDUP_REMOVED lines=9> */
[----:B0-----:R-:W0:Y:S01]  /*1e040*/  FENCE.VIEW.ASYNC.S ;  /* 0x00000000000073c6 */ /* 0x001e220000000000 */
        /* <DEDUP_REMOVED lines=12> */
[----:B------:R-:W-:Y:S02]  /*1e110*/  IMAD R52, R86, 0x80, R22 ;  /* 0x0000008056347824 */ /* 0x000fe400078e0216 */
[----:B------:R-:W-:Y:S02]  /*1e120*/  IMAD.IADD R21, R21, 0x1, R51 ;  /* 0x0000000115157824 */ /* 0x000fe400078e0233 */
[----:B------:R-:W-:Y:S02]  /*1e130*/  IMAD R28, R0, UR4, RZ ;  /* 0x00000004001c7c24 */ /* 0x000fe4000f8e02ff */
[----:B------:R-:W-:-:S02]  /*1e140*/  VIADD R0, R52, 0x20 ;  /* 0x0000002034007836 */ /* 0x000fc40000000000 */
[C---:B------:R-:W-:Y:S02]  /*1e150*/  IMAD R51, R49.reuse, UR5, R28 ;  /* 0x0000000531337c24 */ /* 0x040fe4000f8e021c */
[----:B------:R-:W-:Y:S01]  /*1e160*/  IMAD.WIDE.U32 R20, R49, UR4, R20 ;  /* 0x0000000431147c25 */ /* 0x000fe2000f8e0014 */
[-C--:B------:R-:W-:Y:S01]  /*1e170*/  ISETP.GE.AND P2, PT, R52, R61.reuse, PT ;  /* 0x0000003d3400720c */ /* 0x080fe20003f46270 */
[----:B------:R-:W-:Y:S01]  /*1e180*/  ULDC.64 UR4, c[0x0][0xa80] ;  /* 0x0002a00000047ab9 */ /* 0x000fe20000000a00 */
[-C--:B------:R-:W-:Y:S01]  /*1e190*/  ISETP.GE.AND P0, PT, R0, R61.reuse, PT ;  /* 0x0000003d0000720c */ /* 0x080fe20003f06270 */
[----:B------:R-:W-:Y:S01]  /*1e1a0*/  VIADD R3, R52, 0x40 ;  /* 0x0000004034037836 */ /* 0x000fe20000000000 */
[----:B------:R-:W-:Y:S01]  /*1e1b0*/  LEA R28, P3, R20, UR4, 0x1 ;  /* 0x00000004141c7c11 */ /* 0x000fe2000f8608ff */
[----:B------:R-:W-:Y:S02]  /*1e1c0*/  IMAD.IADD R21, R21, 0x1, R51 ;  /* 0x0000000115157824 */ /* 0x000fe400078e0233 */
[----:B------:R-:W-:Y:S01]  /*1e1d0*/  VIADD R0, R2, 0x34820 ;  /* 0x0003482002007836 */ /* 0x000fe20000000000 */
[----:B------:R-:W-:-:S02]  /*1e1e0*/  ISETP.GE.AND P1, PT, R3, R61, PT ;  /* 0x0000003d0300720c */ /* 0x000fc40003f26270 */
[----:B------:R-:W-:Y:S02]  /*1e1f0*/  LEA.HI.X R3, R20, UR5, R21, 0x1, P3 ;  /* 0x0000000514037c11 */ /* 0x000fe400098f0c15 */
[----:B------:R-:W-:Y:S01]  /*1e200*/  PRMT R0, RZ, 0x654, R0 ;  /* 0x00000654ff007816 */ /* 0x000fe20000000000 */
[----:B0-----:R0:W1:Y:S03]  /*1e210*/  SHFL.IDX PT, R50, R28, RZ, 0x181f ;  /* 0x00181fff1c327589 */ /* 0x00106600000e0000 */
[----:B------:R0:W-:Y:S01]  /*1e220*/  SYNCS.ARRIVE.TRANS64.RED.A1T0 RZ, [R0+URZ], RZ ;  /* 0x000000ff00ff79a7 */ /* 0x0001e2000810043f */
[----:B------:R0:W2:Y:S01]  /*1e230*/  SHFL.IDX PT, R49, R3, RZ, 0x181f ;  /* 0x00181fff03317589 */ /* 0x0000a200000e0000 */
[----:B------:R-:W-:Y:S05]  /*1e240*/  @P2 BRA `(.L_x_7489) ;  /* 0x0000000000282947 */ /* 0x000fea0003800000 */
[----:B------:R-:W-:Y:S01]  /*1e250*/  ULDC UR4, c[0x0][0xac8] ;  /* 0x0002b20000047ab9 */ /* 0x000fe20000000800 */
[----:B------:R-:W-:Y:S01]  /*1e260*/  ULDC.64 UR6, c[0x0][0x208] ;  /* 0x0000820000067ab9 */ /* 0x000fe20000000a00 */
        /* <DEDUP_REMOVED lines=8> */
.L_x_7489:
[----:B------:R-:W-:Y:S05]  /*1e2f0*/  BSYNC B1 ;  /* 0x0000000000017941 */ /* 0x000fea0003800000 */
.L_x_7488:
[----:B---3-5:R3:W4:Y:S01]  /*1e300*/  SHFL.IDX PT, R7, R3, 0x1, 0x181f ;  /* 0x00381f0003077f89 */ /* 0x02872200000e0000 */
[----:B------:R-:W-:Y:S03]  /*1e310*/  BSSY B1, `(.L_x_7490) ;  /* 0x000000d000017945 */ /* 0x000fe60003800000 */
[----:B------:R3:W0:Y:S01]  /*1e320*/  SHFL.IDX PT, R6, R28, 0x1, 0x181f ;  /* 0x00381f001c067f89 */ /* 0x00062200000e0000 */
        /* <DEDUP_REMOVED lines=8> */
[----:B------:R-:W-:-:S03]  /*1e3b0*/  @!P4 LEA.HI.X R7, R221, R7, R48, 0x1, P2 ;  /* 0x00000007dd07c211 */ /* 0x000fc600010f0c30 */
[----:B------:R0:W-:Y:S04]  /*1e3c0*/  @!P3 ST.E.128 desc[UR6][R4.64], R8 ;  /* 0x000000080400b985 */ /* 0x0001e8000c101d06 */
[----:B------:R0:W-:Y:S02]  /*1e3d0*/  @!P4 ST.E.128 desc[UR6][R6.64], R36 ;  /* 0x000000240600c985 */ /* 0x0001e4000c101d06 */
.L_x_7491:
[----:B------:R-:W-:Y:S05]  /*1e3e0*/  BSYNC B1 ;  /* 0x0000000000017941 */ /* 0x000fea0003800000 */
.L_x_7490:
[----:B0---4-:R0:W4:Y:S01]  /*1e3f0*/  SHFL.IDX PT, R7, R3, 0x2, 0x181f ;  /* 0x00581f0003077f89 */ /* 0x01112200000e0000 */
        /* <DEDUP_REMOVED lines=13> */
.L_x_7493:
[----:B------:R-:W-:Y:S05]  /*1e4d0*/  BSYNC B1 ;  /* 0x0000000000017941 */ /* 0x000fea0003800000 */
.L_x_7492:
[----:B------:R-:W-:Y:S01]  /*1e4e0*/  VIADD R0, R52, 0x60 ;  /* 0x0000006034007836 */ /* 0x000fe20000000000 */
[----:B0--3--:R-:W0:Y:S04]  /*1e4f0*/  SHFL.IDX PT, R3, R3, 0x3, 0x181f ;  /* 0x00781f0003037f89 */ /* 0x009e2800000e0000 */
[----:B------:R-:W-:Y:S01]  /*1e500*/  ISETP.GE.AND P0, PT, R0, R61, PT ;  /* 0x0000003d0000720c */ /* 0x000fe20003f06270 */
[----:B------:R-:W3:-:S12]  /*1e510*/  SHFL.IDX PT, R28, R28, 0x3, 0x181f ;  /* 0x00781f001c1c7f89 */ /* 0x000ed800000e0000 */
[----:B------:R-:W-:Y:S05]  /*1e520*/  @P0 BRA `(.L_x_7494) ;  /* 0x0000000c00440947 */ /* 0x000fea0003800000 */
[----:B------:R-:W-:Y:S01]  /*1e530*/  ULDC UR4, c[0x0][0xac8] ;  /* 0x0002b20000047ab9 */ /* 0x000fe20000000800 */
[----:B------:R-:W-:Y:S01]  /*1e540*/  ULDC.64 UR6, c[0x0][0x208] ;  /* 0x0000820000067ab9 */ /* 0x000fe20000000a00 */
[----:B------:R-:W-:-:S13]  /*1e550*/  ISETP.GE.AND P1, PT, R16, UR4, PT ;  /* 0x0000000410007c0c */ /* 0x000fda000bf26270 */
[----:B---3--:R-:W-:-:S04]  /*1e560*/  @!P1 LEA R4, P0, R16, R28, 0x1 ;  /* 0x0000001c10049211 */ /* 0x008fc800078008ff */
[----:B0-----:R-:W-:Y:S02]  /*1e570*/  @!P1 LEA.HI.X R5, R16, R3, R17, 0x1, P0 ;  /* 0x0000000310059211 */ /* 0x001fe400000f0c11 */
[----:B------:R-:W-:-:S03]  /*1e580*/  ISETP.GE.AND P0, PT, R221, UR4, PT ;  /* 0x00000004dd007c0c */ /* 0x000fc6000bf06270 */
[----:B------:R0:W-:Y:S10]  /*1e590*/  @!P1 ST.E.128 desc[UR6][R4.64], R24 ;  /* 0x0000001804009985 */ /* 0x0001f4000c101d06 */
[----:B------:R-:W-:Y:S05]  /*1e5a0*/  @P0 BRA `(.L_x_7494) ;  /* 0x0000000c00240947 */ /* 0x000fea0003800000 */
[----:B0-----:R-:W-:Y:S01]  /*1e5b0*/  LEA R4, P0, R221, R28, 0x1 ;  /* 0x0000001cdd047211 */ /* 0x001fe200078008ff */
[----:B------:R-:W-:-:S03]  /*1e5c0*/  ULDC.64 UR4, c[0x0][0x208] ;  /* 0x0000820000047ab9 */ /* 0x000fc60000000a00 */
[----:B------:R-:W-:-:S05]  /*1e5d0*/  LEA.HI.X R5, R221, R3, R48, 0x1, P0 ;  /* 0x00000003dd057211 */ /* 0x000fca00000f0c30 */
[----:B------:R0:W-:Y:S01]  /*1e5e0*/  ST.E.128 desc[UR4][R4.64], R44 ;  /* 0x0000002c04007985 */ /* 0x0001e2000c101d04 */
[----:B------:R-:W-:Y:S05]  /*1e5f0*/  BRA `(.L_x_7494) ;  /* 0x0000000c00107947 */ /* 0x000fea0003800000 */
.L_x_7486:
[----:B------:R-:W2:Y:S01]  /*1e600*/  LDL.LU R3, [R1+0x58] ;  /* 0x0000580001037983 */ /* 0x000ea20000300800 */
[----:B------:R-:W-:Y:S01]  /*1e610*/  ULDC.64 UR4, c[0x0][0xc00] ;  /* 0x0003000000047ab9 */ /* 0x000fe20000000a00 */
[----:B------:R-:W0:Y:S01]  /*1e620*/  LDC R21, c[0x0][0xbe8] ;  /* 0x0002fa00ff157b82 */ /* 0x000e220000000800 */
[----:B------:R-:W-:Y:S01]  /*1e630*/  ISETP.NE.U32.AND P0, PT, RZ, UR4, PT ;  /* 0x00000004ff007c0c */ /* 0x000fe2000bf05070 */
[----:B------:R-:W-:Y:S01]  /*1e640*/  IMAD.MOV.U32 R0, RZ, RZ, RZ ;  /* 0x000000ffff007224 */ /* 0x000fe200078e00ff */
[----:B------:R-:W-:Y:S02]  /*1e650*/  ULDC.64 UR6, c[0x0][0x208] ;  /* 0x0000820000067ab9 */ /* 0x000fe40000000a00 */
[----:B------:R-:W-:Y:S01]  /*1e660*/  ISETP.NE.AND.EX P0, PT, RZ, UR5, PT, P0 ;  /* 0x00000005ff007c0c */ /* 0x000fe2000bf05300 */
[----:B------:R-:W1:Y:S02]  /*1e670*/  S2R R26, SR_TID.X ;  /* 0x00000000001a7919 */ /* 0x000e640000002100 */
[----:B-1----:R-:W-:-:S05]  /*1e680*/  VIADD R26, R26, 0xffffff80 ;  /* 0xffffff801a1a7836 */ /* 0x002fca0000000000 */
[----:B------:R-:W-:Y:S02]  /*1e690*/  ISETP.GE.AND P3, PT, R26, 0x80, PT ;  /* 0x000000801a00780c */ /* 0x000fe40003f66270 */
[----:B--2---:R-:W-:-:S04]  /*1e6a0*/  IADD3 R4, P1, R3, UR4, RZ ;  /* 0x0000000403047c10 */ /* 0x004fc8000ff3e0ff */
[----:B------:R-:W-:Y:S01]  /*1e6b0*/  IADD3.X R5, R74, UR5, RZ, P1, !PT ;  /* 0x000000054a057c10 */ /* 0x000fe20008ffe4ff */
[----:B------:R-:W-:Y:S02]  /*1e6c0*/  ULDC.64 UR4, c[0x0][0xc08] ;  /* 0x0003020000047ab9 */ /* 0x000fe40000000a00 */
[----:B------:R-:W-:Y:S02]  /*1e6d0*/  ISETP.NE.U32.AND P1, PT, RZ, UR4, PT ;  /* 0x00000004ff007c0c */ /* 0x000fe4000bf25070 */
[----:B------:R1:W5:Y:S02]  /*1e6e0*/  @P0 LDG.E R0, desc[UR6][R4.64] ;  /* 0x0000000604000981 */ /* 0x000364000c1e1900 */
[----:B------:R-:W-:-:S13]  /*1e6f0*/  ISETP.NE.AND.EX P1, PT, RZ, UR5, PT, P1 ;  /* 0x00000005ff007c0c */ /* 0x000fda000bf25310 */
[----:B------:R-:W-:Y:S01]  /*1e700*/  @P1 IADD3 R6, P2, R3, UR4, RZ ;  /* 0x0000000403061c10 */ /* 0x000fe2000ff5e0ff */
[----:B------:R-:W-:Y:S02]  /*1e710*/  ULDC UR4, c[0x0][0xa88] ;  /* 0x0002a20000047ab9 */ /* 0x000fe40000000800 */
[----:B------:R-:W-:Y:S01]  /*1e720*/  IMAD.U32 R8, RZ, RZ, UR4 ;  /* 0x00000004ff087e24 */ /* 0x000fe2000f8e00ff */
[----:B------:R-:W-:Y:S02]  /*1e730*/  @P1 IADD3.X R7, R74, UR5, RZ, P2, !PT ;  /* 0x000000054a071c10 */ /* 0x000fe400097fe4ff */
[----:B0-----:R-:W-:-:S03]  /*1e740*/  ISETP.NE.AND P2, PT, R21, 0x1, PT ;  /* 0x000000011500780c */ /* 0x001fc60003f45270 */
[----:B------:R1:W5:Y:S10]  /*1e750*/  @P1 LDG.E R8, desc[UR6][R6.64] ;  /* 0x0000000606081981 */ /* 0x000374000c1e1900 */
[----:B------:R-:W0:Y:S01]  /*1e760*/  @P2 LDC R25, c[0x0][0xbec] ;  /* 0x0002fb00ff192b82 */ /* 0x000e220000000800 */
[----:B-1----:R-:W-:Y:S05]  /*1e770*/  @P1 BRA `(.L_x_7495) ;  /* 0x0000000000141947 */ /* 0x002fea0003800000 */
[----:B------:R-:W-:Y:S05]  /*1e780*/  @!P0 BRA `(.L_x_7495) ;  /* 0x0000000000108947 */ /* 0x000fea0003800000 */
[----:B------:R-:W-:Y:S02]  /*1e790*/  ULDC.64 UR4, c[0x0][0x208] ;  /* 0x0000820000047ab9 */ /* 0x000fe40000000a00 */
[----:B------:R-:W2:Y:S04]  /*1e7a0*/  LDG.E R3, desc[UR4][R4.64] ;  /* 0x0000000404037981 */ /* 0x000ea8000c1e1900 */
[----:B-----5:R-:W2:Y:S02]  /*1e7b0*/  LDG.E R8, desc[UR4][R4.64+0x4] ;  /* 0x0000040404087981 */ /* 0x020ea4000c1e1900 */
[----:B--2---:R-:W-:-:S07]  /*1e7c0*/  IMAD.IADD R8, R8, 0x1, -R3 ;  /* 0x0000000108087824 */ /* 0x004fce00078e0a03 */
.L_x_7495:
[----:B------:R-:W2:Y:S04]  /*1e7d0*/  LDL R24, [R1+0x50] ;  /* 0x0000500001187983 */ /* 0x000ea80000100800 */
[----:B------:R1:W5:Y:S01]  /*1e7e0*/  LDL R20, [R1+0x64] ;  /* 0x0000640001147983 */ /* 0x0003620000100800 */
[----:B------:R-:W-:Y:S01]  /*1e7f0*/  BSSY B1, `(.L_x_7496) ;  /* 0x000002f000017945 */ /* 0x000fe20003800000 */
[----:B------:R-:W-:Y:S02]  /*1e800*/  SEL R13, R82, RZ, !P0 ;  /* 0x000000ff520d7207 */ /* 0x000fe40004000000 */
[----:B------:R-:W-:Y:S02]  /*1e810*/  SEL R12, R78, RZ, !P0 ;  /* 0x000000ff4e0c7207 */ /* 0x000fe40004000000 */
[----:B-----5:R-:W-:-:S02]  /*1e820*/  SHF.R.S32.HI R11, RZ, 0x1f, R0 ;  /* 0x0000001fff0b7819 */ /* 0x020fc40000011400 */
[----:B--2---:R-:W-:Y:S01]  /*1e830*/  SHF.R.S32.HI R10, RZ, 0x1f, R24 ;  /* 0x0000001fff0a7819 */ /* 0x004fe20000011418 */
[----:B-1----:R-:W-:Y:S06]  /*1e840*/  @P3 BRA `(.L_x_7497) ;  /* 0x0000000000a43947 */ /* 0x002fec0003800000 */
[----:B------:R-:W1:Y:S01]  /*1e850*/  S2R R3, SR_TID.X ;  /* 0x0000000000037919 */ /* 0x000e620000002100 */
[----:B------:R-:W2:Y:S02]  /*1e860*/  LDC R14, c[0x0][0xbe8] ;  /* 0x0002fa00ff0e7b82 */ /* 0x000ea40000000800 */
[----:B--2---:R-:W-:Y:S02]  /*1e870*/  IMAD R4, R8, R14, RZ ;  /* 0x0000000e08047224 */ /* 0x004fe400078e02ff */
[----:B-1----:R-:W-:-:S04]  /*1e880*/  IMAD R3, R20, 0x80, R3 ;  /* 0x0000008014037824 */ /* 0x002fc800078e0203 */
        /* <DEDUP_REMOVED lines=11> */
[----:B------:R-:W1:Y:S01]  /*1e940*/  @P0 LDC R6, c[0x0][0xbec] ;  /* 0x0002fb00ff060b82 */ /* 0x000e620000000800 */
[----:B------:R-:W-:Y:S01]  /*1e950*/  IMAD R7, R24, UR5, R7 ;  /* 0x0000000518077c24 */ /* 0x000fe2000f8e0207 */
[----:B------:R-:W-:-:S03]  /*1e960*/  ULDC.64 UR4, c[0x0][0xb98] ;  /* 0x0002e60000047ab9 */ /* 0x000fc60000000a00 */
[----:B------:R-:W-:-:S03]  /*1e970*/  IMAD.IADD R5, R5, 0x1, R7 ;  /* 0x0000000105057824 */ /* 0x000fc600078e0207 */
[----:B------:R-:W2:Y:S01]  /*1e980*/  @P0 LDC R15, c[0x0][0xbf0] ;  /* 0x0002fc00ff0f0b82 */ /* 0x000ea20000000800 */
[----:B------:R-:W-:-:S04]  /*1e990*/  IMAD.WIDE.U32 R4, R13, UR4, R4 ;  /* 0x000000040d047c25 */ /* 0x000fc8000f8e0004 */
[----:B-1----:R-:W-:-:S05]  /*1e9a0*/  @P0 IMAD.HI.U32 R6, R9, R6, RZ ;  /* 0x0000000609060227 */ /* 0x002fca00078e00ff */
[----:B--2---:R-:W-:Y:S01]  /*1e9b0*/  @P0 SHF.R.U32.HI R3, RZ, R15, R6 ;  /* 0x0000000fff030219 */ /* 0x004fe20000011606 */
        /* <DEDUP_REMOVED lines=18> */
.L_x_7497:
[----:B------:R-:W-:Y:S05]  /*1eae0*/  BSYNC B1 ;  /* 0x0000000000017941 */ /* 0x000fea0003800000 */
.L_x_7496:
[----:B-1----:R-:W-:Y:S01]  /*1eaf0*/  SHF.R.S32.HI R6, RZ, 0x1f, R26 ;  /* 0x0000001fff067819 */ /* 0x002fe2000001141a */
[----:B------:R-:W1:Y:S01]  /*1eb00*/  @P2 LDC R9, c[0x0][0xbf0] ;  /* 0x0002fc00ff092b82 */ /* 0x000e620000000800 */
[----:B------:R-:W-:Y:S02]  /*1eb10*/  ULDC.64 UR4, c[0x0][0xaa0] ;  /* 0x0002a80000047ab9 */ /* 0x000fe40000000a00 */
[----:B------:R-:W-:Y:S01]  /*1eb20*/  LEA.HI R6, R6, R26, RZ, 0x3 ;  /* 0x0000001a06067211 */ /* 0x000fe200078f18ff */
[----:B------:R-:W-:Y:S02]  /*1eb30*/  IMAD R3, R11, UR4, RZ ;  /* 0x000000040b037c24 */ /* 0x000fe4000f8e02ff */
[----:B------:R-:W-:Y:S01]  /*1eb40*/  IMAD.WIDE.U32 R4, R0, UR4, RZ ;  /* 0x0000000400047c25 */ /* 0x000fe2000f8e00ff */
[----:B------:R-:W-:-:S03]  /*1eb50*/  LOP3.LUT R6, R6, 0xfffffff8, RZ, 0xc0, !PT ;  /* 0xfffffff806067812 */ /* 0x000fc600078ec0ff */
[----:B------:R-:W-:Y:S01]  /*1eb60*/  IMAD R3, R0, UR5, R3 ;  /* 0x0000000500037c24 */ /* 0x000fe2000f8e0203 */
[----:B------:R-:W-:Y:S01]  /*1eb70*/  ULDC.64 UR4, c[0x0][0xae8] ;  /* 0x0002ba0000047ab9 */ /* 0x000fe20000000a00 */
[----:B------:R-:W-:Y:S02]  /*1eb80*/  IMAD.IADD R6, R26, 0x1, -R6 ;  /* 0x000000011a067824 */ /* 0x000fe400078e0a06 */
[----:B------:R-:W-:Y:S02]  /*1eb90*/  IMAD R0, R10, UR4, RZ ;  /* 0x000000040a007c24 */ /* 0x000fe4000f8e02ff */
[----:B------:R-:W-:Y:S02]  /*1eba0*/  IMAD R6, R6, 0x20, R22 ;  /* 0x0000002006067824 */ /* 0x000fe400078e0216 */
[----:B------:R-:W-:Y:S02]  /*1ebb0*/  IMAD R7, R24, UR5, R0 ;  /* 0x0000000518077c24 */ /* 0x000fe4000f8e0200 */
[----:B------:R-:W-:-:S02]  /*1ebc0*/  IMAD R10, R20, 0x80, R6 ;  /* 0x00000080140a7824 */ /* 0x000fc400078e0206 */
[----:B------:R-:W-:Y:S02]  /*1ebd0*/  IMAD.IADD R5, R5, 0x1, R3 ;  /* 0x0000000105057824 */ /* 0x000fe400078e0203 */
[----:B0-----:R-:W-:-:S04]  /*1ebe0*/  @P2 IMAD.HI.U32 R0, R10, R25, RZ ;  /* 0x000000190a002227 */ /* 0x001fc800078e00ff */
[----:B------:R-:W-:Y:S01]  /*1ebf0*/  IMAD.WIDE.U32 R4, R24, UR4, R4 ;  /* 0x0000000418047c25 */ /* 0x000fe2000f8e0004 */
[----:B------:R-:W-:-:S03]  /*1ec00*/  ULDC.64 UR4, c[0x0][0xaf0] ;  /* 0x0002bc0000047ab9 */ /* 0x000fc60000000a00 */
[----:B------:R-:W-:Y:S01]  /*1ec10*/  IMAD.MOV.U32 R3, RZ, RZ, R10 ;  /* 0x000000ffff037224 */ /* 0x000fe200078e000a */
[----:B-1----:R-:W-:Y:S01]  /*1ec20*/  @P2 SHF.R.U32.HI R3, RZ, R9, R0 ;  /* 0x00000009ff032219 */ /* 0x002fe20000011600 */
[----:B------:R-:W-:Y:S02]  /*1ec30*/  IMAD.IADD R5, R5, 0x1, R7 ;  /* 0x0000000105057824 */ /* 0x000fe400078e0207 */
[----:B------:R-:W-:Y:S01]  /*1ec40*/  IMAD R6, R12, UR4, RZ ;  /* 0x000000040c067c24 */ /* 0x000fe2000f8e02ff */
[--C-:B------:R-:W-:Y:S01]  /*1ec50*/  SHF.R.S32.HI R0, RZ, 0x1f, R3.reuse ;  /* 0x0000001fff007819 */ /* 0x100fe20000011403 */
[----:B------:R-:W-:Y:S02]  /*1ec60*/  IMAD.MOV R7, RZ, RZ, -R3 ;  /* 0x000000ffff077224 */ /* 0x000fe400078e0a03 */
[C---:B------:R-:W-:Y:S02]  /*1ec70*/  IMAD R9, R13.reuse, UR5, R6 ;  /* 0x000000050d097c24 */ /* 0x040fe4000f8e0206 */
[----:B------:R-:W-:Y:S01]  /*1ec80*/  IMAD.WIDE.U32 R4, R13, UR4, R4 ;  /* 0x000000040d047c25 */ /* 0x000fe2000f8e0004 */
[----:B------:R-:W-:-:S03]  /*1ec90*/  ULDC.64 UR4, c[0x0][0xae0] ;  /* 0x0002b80000047ab9 */ /* 0x000fc60000000a00 */
[----:B------:R-:W-:Y:S02]  /*1eca0*/  IMAD R7, R21, R7, R10 ;  /* 0x0000000715077224 */ /* 0x000fe400078e020a */
[----:B------:R-:W-:Y:S02]  /*1ecb0*/  IMAD R6, R0, UR4, RZ ;  /* 0x0000000400067c24 */ /* 0x000fe4000f8e02ff */
[----:B------:R-:W-:Y:S01]  /*1ecc0*/  IMAD.IADD R5, R5, 0x1, R9 ;  /* 0x0000000105057824 */ /* 0x000fe200078e0209 */
[----:B------:R-:W-:Y:S01]  /*1ecd0*/  SHF.R.S32.HI R0, RZ, 0x1f, R7 ;  /* 0x0000001fff007819 */ /* 0x000fe20000011407 */
[C---:B------:R-:W-:Y:S02]  /*1ece0*/  IMAD R9, R3.reuse, UR5, R6 ;  /* 0x0000000503097c24 */ /* 0x040fe4000f8e0206 */
[----:B------:R-:W-:Y:S01]  /*1ecf0*/  IMAD.WIDE.U32 R4, R3, UR4, R4 ;  /* 0x0000000403047c25 */ /* 0x000fe2000f8e0004 */
[----:B------:R-:W-:-:S03]  /*1ed00*/  ULDC.64 UR4, c[0x0][0xad8] ;  /* 0x0002b60000047ab9 */ /* 0x000fc60000000a00 */
[----:B------:R-:W-:Y:S02]  /*1ed10*/  IMAD R0, R0, UR4, RZ ;  /* 0x0000000400007c24 */ /* 0x000fe4000f8e02ff */
[----:B------:R-:W-:Y:S02]  /*1ed20*/  IMAD.IADD R5, R5, 0x1, R9 ;  /* 0x0000000105057824 */ /* 0x000fe400078e0209 */
[C---:B------:R-:W-:Y:S02]  /*1ed30*/  IMAD R3, R7.reuse, UR5, R0 ;  /* 0x0000000507037c24 */ /* 0x040fe4000f8e0200 */
[----:B------:R-:W-:Y:S01]  /*1ed40*/  IMAD.WIDE.U32 R4, R7, UR4, R4 ;  /* 0x0000000407047c25 */ /* 0x000fe2000f8e0004 */
[----:B------:R-:W-:-:S03]  /*1ed50*/  ULDC.64 UR4, c[0x0][0xa80] ;  /* 0x0002a00000047ab9 */ /* 0x000fc60000000a00 */
[----:B------:R-:W-:Y:S01]  /*1ed60*/  IMAD.IADD R5, R5, 0x1, R3 ;  /* 0x0000000105057824 */ /* 0x000fe200078e0203 */
[----:B------:R-:W-:Y:S01]  /*1ed70*/  LEA R3, P0, R4, UR4, 0x1 ;  /* 0x0000000404037c11 */ /* 0x000fe2000f8008ff */
[----:B------:R-:W-:Y:S01]  /*1ed80*/  UMOV UR4, 0xffffffff ;  /* 0xffffffff00047882 */ /* 0x000fe20000000000 */
[----:B------:R-:W-:Y:S02]  /*1ed90*/  IMAD R6, R20, 0x80, R22 ;  /* 0x0000008014067824 */ /* 0x000fe400078e0216 */
[----:B------:R-:W-:Y:S01]  /*1eda0*/  LEA.HI.X R4, R4, UR5, R5, 0x1, P0 ;  /* 0x0000000504047c11 */ /* 0x000fe200080f0c05 */
[----:B------:R-:W-:Y:S08]  /*1edb0*/  BRA.DIV UR4, `(.L_x_7498) ;  /* 0x0000007e04cc7947 */ /* 0x000ff0000b800000 */
[----:B------:R0:W1:Y:S04]  /*1edc0*/  SHFL.IDX PT, R0, R4, RZ, 0x181f ;  /* 0x00181fff04007589 */ /* 0x00006800000e0000 */
[----:B------:R0:W2:Y:S02]  /*1edd0*/  SHFL.IDX PT, R14, R3, RZ, 0x181f ;  /* 0x00181fff030e7589 */ /* 0x0000a400000e0000 */
.L_x_7691:
[----:B------:R-:W-:Y:S01]  /*1ede0*/  IMAD R8, R8, R21, RZ ;  /* 0x0000001508087224 */ /* 0x000fe200078e02ff */
[----:B------:R-:W-:Y:S04]  /*1edf0*/  BSSY B1, `(.L_x_7499) ;  /* 0x000000d000017945 */ /* 0x000fe80003800000 */
[----:B------:R-:W-:-:S13]  /*1ee00*/  ISETP.GE.AND P0, PT, R6, R8, PT ;  /* 0x000000080600720c */ /* 0x000fda0003f06270 */
[----:B------:R-:W-:Y:S05]  /*1ee10*/  @P0 BRA `(.L_x_7500) ;  /* 0x0000000000280947 */ /* 0x000fea0003800000 */
[----:B------:R-:W-:Y:S01]  /*1ee20*/  ULDC UR4, c[0x0][0xac8] ;  /* 0x0002b20000047ab9 */ /* 0x000fe20000000800 */
[----:B------:R-:W-:Y:S01]  /*1ee30*/  ULDC.64 UR6, c[0x0][0x208] ;  /* 0x0000820000067ab9 */ /* 0x000fe20000000a00 */
[----:B------:R-:W-:Y:S02]  /*1ee40*/  ISETP.GE.AND P2, PT, R16, UR4, PT ;  /* 0x0000000410007c0c */ /* 0x000fe4000bf46270 */
[----:B------:R-:W-:-:S11]  /*1ee50*/  ISETP.GE.AND P3, PT, R221, UR4, PT ;  /* 0x00000004dd007c0c */ /* 0x000fd6000bf66270 */
[CC--:B--2---:R-:W-:Y:S02]  /*1ee60*/  @!P2 LEA R10, P0, R16.reuse, R14.reuse, 0x1 ;  /* 0x0000000e100aa211 */ /* 0x0c4fe400078008ff */
[C---:B------:R-:W-:Y:S02]  /*1ee70*/  @!P3 LEA R14, P1, R221.reuse, R14, 0x1 ;  /* 0x0000000edd0eb211 */ /* 0x040fe400078208ff */
[-C--:B-1----:R-:W-:Y:S02]  /*1ee80*/  @!P2 LEA.HI.X R11, R16, R0.reuse, R17, 0x1, P0 ;  /* 0x00000000100ba211 */ /* 0x082fe400000f0c11 */
[----:B------:R-:W-:-:S03]  /*1ee90*/  @!P3 LEA.HI.X R15, R221, R0, R48, 0x1, P1 ;  /* 0x00000000dd0fb211 */ /* 0x000fc600008f0c30 */
[----:B------:R3:W-:Y:S04]  /*1eea0*/  @!P2 ST.E.128 desc[UR6][R10.64], RZ ;  /* 0x000000ff0a00a985 */ /* 0x0007e8000c101d06 */
[----:B------:R3:W-:Y:S02]  /*1eeb0*/  @!P3 ST.E.128 desc[UR6][R14.64], RZ ;  /* 0x000000ff0e00b985 */ /* 0x0007e4000c101d06 */
.L_x_7500:
[----:B------:R-:W-:Y:S05]  /*1eec0*/  BSYNC B1 ;  /* 0x0000000000017941 */ /* 0x000fea0003800000 */
.L_x_7499:
[----:B------:R-:W-:-:S03]  /*1eed0*/  UMOV UR4, 0xffffffff ;  /* 0xffffffff00047882 */ /* 0x000fc60000000000 */
[----:B------:R-:W-:Y:S05]  /*1eee0*/  BRA.DIV UR4, `(.L_x_7501) ;  /* 0x0000007e04b47947 */ /* 0x000fea000b800000 */
[----:B-1----:R1:W4:Y:S04]  /*1eef0*/  SHFL.IDX PT, R0, R4, 0x1, 0x181f ;  /* 0x00381f0004007f89 */ /* 0x00232800000e0000 */
[----:B--23--:R1:W2:Y:S02]  /*1ef00*/  SHFL.IDX PT, R14, R3, 0x1, 0x181f ;  /* 0x00381f00030e7f89 */ /* 0x00c2a400000e0000 */
.L_x_7695:
[----:B------:R-:W-:Y:S01]  /*1ef10*/  VIADD R5, R6, 0x20 ;  /* 0x0000002006057836 */ /* 0x000fe20000000000 */
        /* <DEDUP_REMOVED lines=9> */
[-C--:B----4-:R-:W-:Y:S02]  /*1efb0*/  @!P2 LEA.HI.X R11, R16, R0.reuse, R17, 0x1, P0 ;  /* 0x00000000100ba211 */ /* 0x090fe400000f0c11 */
[----:B------:R-:W-:-:S03]  /*1efc0*/  @!P3 LEA.HI.X R15, R221, R0, R48, 0x1, P1 ;  /* 0x00000000dd0fb211 */ /* 0x000fc600008f0c30 */
[----:B------:R3:W-:Y:S04]  /*1efd0*/  @!P2 ST.E.128 desc[UR6][R10.64], RZ ;  /* 0x000000ff0a00a985 */ /* 0x0007e8000c101d06 */
[----:B------:R3:W-:Y:S02]  /*1efe0*/  @!P3 ST.E.128 desc[UR6][R14.64], RZ ;  /* 0x000000ff0e00b985 */ /* 0x0007e4000c101d06 */
.L_x_7503:
[----:B------:R-:W-:Y:S05]  /*1eff0*/  BSYNC B1 ;  /* 0x0000000000017941 */ /* 0x000fea0003800000 */
.L_x_7502:
[----:B------:R-:W-:-:S03]  /*1f000*/  UMOV UR4, 0xffffffff ;  /* 0xffffffff00047882 */ /* 0x000fc60000000000 */
[----:B------:R-:W-:Y:S05]  /*1f010*/  BRA.DIV UR4, `(.L_x_7504) ;  /* 0x0000007e04b07947 */ /* 0x000fea000b800000 */
[----:B----4-:R4:W0:Y:S04]  /*1f020*/  SHFL.IDX PT, R0, R4, 0x2, 0x181f ;  /* 0x00581f0004007f89 */ /* 0x01082800000e0000 */
[----:B--23--:R4:W2:Y:S02]  /*1f030*/  SHFL.IDX PT, R14, R3, 0x2, 0x181f ;  /* 0x00581f00030e7f89 */ /* 0x00c8a400000e0000 */
.L_x_7699:
        /* <DEDUP_REMOVED lines=10> */
[-C--:B0-----:R-:W-:Y:S02]  /*1f0e0*/  @!P2 LEA.HI.X R11, R16, R0.reuse, R17, 0x1, P0 ;  /* 0x00000000100ba211 */ /* 0x081fe400000f0c11 */
[----:B------:R-:W-:-:S03]  /*1f0f0*/  @!P3 LEA.HI.X R15, R221, R0, R48, 0x1, P1 ;  /* 0x00000000dd0fb211 */ /* 0x000fc600008f0c30 */
[----:B------:R3:W-:Y:S04]  /*1f100*/  @!P2 ST.E.128 desc[UR6][R10.64], RZ ;  /* 0x000000ff0a00a985 */ /* 0x0007e8000c101d06 */
[----:B------:R3:W-:Y:S02]  /*1f110*/  @!P3 ST.E.128 desc[UR6][R14.64], RZ ;  /* 0x000000ff0e00b985 */ /* 0x0007e4000c101d06 */
.L_x_7506:
[----:B------:R-:W-:Y:S05]  /*1f120*/  BSYNC B1 ;  /* 0x0000000000017941 */ /* 0x000fea0003800000 */
.L_x_7505:
[----:B------:R-:W-:-:S03]  /*1f130*/  UMOV UR4, 0xffffffff ;  /* 0xffffffff00047882 */ /* 0x000fc60000000000 */
[----:B------:R-:W-:Y:S05]  /*1f140*/  BRA.DIV UR4, `(.L_x_7507) ;  /* 0x0000007e04ac7947 */ /* 0x000fea000b800000 */
[----:B0-----:R0:W0:Y:S04]  /*1f150*/  SHFL.IDX PT, R0, R4, 0x3, 0x181f ;  /* 0x00781f0004007f89 */ /* 0x00102800000e0000 */
[----:B--23--:R2:W3:Y:S02]  /*1f160*/  SHFL.IDX PT, R14, R3, 0x3, 0x181f ;  /* 0x00781f00030e7f89 */ /* 0x00c4e400000e0000 */
.L_x_7703:
[----:B-12-4-:R-:W-:-:S05]  /*1f170*/  VIADD R3, R6, 0x60 ;  /* 0x0000006006037836 */ /* 0x016fca0000000000 */
[----:B------:R-:W-:-:S13]  /*1f180*/  ISETP.GE.AND P0, PT, R3, R8, PT ;  /* 0x000000080300720c */ /* 0x000fda0003f06270 */
[----:B------:R-:W-:Y:S05]  /*1f190*/  @P0 BRA `(.L_x_7494) ;  /* 0x0000000000280947 */ /* 0x000fea0003800000 */
[----:B------:R-:W-:Y:S01]  /*1f1a0*/  ULDC UR4, c[0x0][0xac8] ;  /* 0x0002b20000047ab9 */ /* 0x000fe20000000800 */
[----:B------:R-:W-:Y:S01]  /*1f1b0*/  ULDC.64 UR6, c[0x0][0x208] ;  /* 0x0000820000067ab9 */ /* 0x000fe20000000a00 */
[----:B------:R-:W-:Y:S02]  /*1f1c0*/  ISETP.GE.AND P2, PT, R16, UR4, PT ;  /* 0x0000000410007c0c */ /* 0x000fe4000bf46270 */
[----:B------:R-:W-:-:S11]  /*1f1d0*/  ISETP.GE.AND P3, PT, R221, UR4, PT ;  /* 0x00000004dd007c0c */ /* 0x000fd6000bf66270 */
[CC--:B0--3--:R-:W-:Y:S02]  /*1f1e0*/  @!P2 LEA R4, P0, R16.reuse, R14.reuse, 0x1 ;  /* 0x0000000e1004a211 */ /* 0x0c9fe400078008ff */
[C---:B------:R-:W-:Y:S02]  /*1f1f0*/  @!P3 LEA R14, P1, R221.reuse, R14, 0x1 ;  /* 0x0000000edd0eb211 */ /* 0x040fe400078208ff */
[-C--:B------:R-:W-:Y:S02]  /*1f200*/  @!P2 LEA.HI.X R5, R16, R0.reuse, R17, 0x1, P0 ;  /* 0x000000001005a211 */ /* 0x080fe400000f0c11 */
[----:B------:R-:W-:-:S03]  /*1f210*/  @!P3 LEA.HI.X R15, R221, R0, R48, 0x1, P1 ;  /* 0x00000000dd0fb211 */ /* 0x000fc600008f0c30 */
[----:B------:R1:W-:Y:S04]  /*1f220*/  @!P2 ST.E.128 desc[UR6][R4.64], RZ ;  /* 0x000000ff0400a985 */ /* 0x0003e8000c101d06 */
[----:B------:R1:W-:Y:S02]  /*1f230*/  @!P3 ST.E.128 desc[UR6][R14.64], RZ ;  /* 0x000000ff0e00b985 */ /* 0x0003e4000c101d06 */
.L_x_7494:
[----:B------:R-:W-:Y:S05]  /*1f240*/  BSYNC B0 ;  /* 0x0000000000007941 */ /* 0x000fea0003800000 */
.L_x_7485:
[----:B------:R-:W-:Y:S02]  /*1f250*/  ULDC UR4, c[0x0][0xc3c] ;  /* 0x00030f0000047ab9 */ /* 0x000fe40000000800 */
[----:B------:R-:W-:-:S13]  /*1f260*/  ISETP.GE.AND P0, PT, R31, UR4, PT ;  /* 0x000000041f007c0c */ /* 0x000fda000bf06270 */
[----:B------:R-:W-:Y:S05]  /*1f270*/  @!P0 BRA `(.L_x_7508) ;  /* 0xfffffe2000488947 */ /* 0x000fea000383ffff */
[----:B------:R-:W-:Y:S05]  /*1f280*/  BRA `(.L_x_7290) ;  /* 0x0000007000a87947 */ /* 0x000fea0003800000 */
.L_x_7288:
        /* <DEDUP_REMOVED lines=18> */
.L_x_7509:
        /* <DEDUP_REMOVED lines=42> */
.L_x_7515:
        /* <DEDUP_REMOVED lines=13> */
.L_x_7514:
[----:B------:R-:W-:Y:S05]  /*1f720*/  BSYNC B0 ;  /* 0x0000000000007941 */ /* 0x000fea0003800000 */
.L_x_7513:
        /* <DEDUP_REMOVED lines=21> */
.L_x_7511:
        /* <DEDUP_REMOVED lines=16> */
.L_x_7516:
        /* <DEDUP_REMOVED lines=25> */
.L_x_7512:
[----:B------:R-:W-:Y:S02]  /*1fb10*/  IMAD.MOV.U32 R17, RZ, RZ, RZ ;  /* 0x000000ffff117224 */ /* 0x000fe400078e00ff */
[----:B------:R-:W-:Y:S02]  /*1fb20*/  IMAD.U32 R16, RZ, RZ, UR6 ;  /* 0x00000006ff107e24 */ /* 0x000fe4000f8e00ff */
[----:B------:R-:W-:-:S07]  /*1fb30*/  IMAD.MOV.U32 R18, RZ, RZ, RZ ;  /* 0x000000ffff127224 */ /* 0x000fce00078e00ff */
.L_x_7517:
[----:B------:R-:W-:-:S13]  /*1fb40*/  ISETP.NE.AND P0, PT, R5, RZ, PT ;  /* 0x000000ff0500720c */ /* 0x000fda0003f05270 */
[----:B------:R-:W0:Y:S01]  /*1fb50*/  @!P0 S2R R3, SR_CgaCtaId ;  /* 0x0000000000038919 */ /* 0x000e220000008800 */
[----:B------:R-:W-:-:S04]  /*1fb60*/  @!P0 MOV R2, 0x400 ;  /* 0x0000040000028802 */ /* 0x000fc80000000f00 */
[----:B0-----:R-:W-:-:S05]  /*1fb70*/  @!P0 LEA R2, R3, R2, 0x18 ;  /* 0x0000000203028211 */ /* 0x001fca00078ec0ff */
[----:B------:R2:W-:Y:S01]  /*1fb80*/  @!P0 STS.128 [R2+0x348d0], R16 ;  /* 0x0348d01002008388 */ /* 0x0005e20000000c00 */
[----:B------:R-:W-:Y:S06]  /*1fb90*/  BAR.ARV 0x5, 0x180 ;  /* 0x0146000000007b1d */ /* 0x000fec0000002000 */
.L_x_7510:
        /* <DEDUP_REMOVED lines=30> */
[----:B------:R-:W-:Y:S04]  /*1fd80*/  STL [R1+0x8], R4 ;  /* 0x0000080401007387 */ /* 0x000fe80000100800 */
[----:B------:R0:W-:Y:S04]  /*1fd90*/  STL [R1+0x30], R0 ;  /* 0x0000300001007387 */ /* 0x0001e80000100800 */
[----:B------:R-:W-:Y:S01]  /*1fda0*/  STL [R1+0x20], RZ ;  /* 0x000020ff01007387 */ /* 0x000fe20000100800 */
[----:B0-----:R-:W-:Y:S01]  /*1fdb0*/  IMAD.MOV.U32 R0, RZ, RZ, 0x1 ;  /* 0x00000001ff007424 */ /* 0x001fe200078e00ff */
        /* <DEDUP_REMOVED lines=13> */
.L_x_7657:
[----:B0-----:R-:W0:Y:S01]  /*1fe90*/  LDC.64 R2, c[0x0][0xc88] ;  /* 0x00032200ff027b82 */ /* 0x001e220000000a00 */
        /* <DEDUP_REMOVED lines=25> */
[----:B-1----:R1:W5:Y:S01]  /*20030*/  @P0 LDG.E R0, desc[UR12][R2.64] ;  /* 0x0000000c02000981 */ /* 0x002362000c1e1900 */
        /* <DEDUP_REMOVED lines=35> */
[----:B------:R-:W-:Y:S02]  /*20270*/  ULDC.64 UR4, c[0x0][0x208] ;  /* 0x0000820000047ab9 */ /* 0x000fe40000000a00 */
[----:B0-----:R-:W2:Y:S04]  /*20280*/  LDG.E R12, desc[UR4][R2.64] ;  /* 0x00000004020c7981 */ /* 0x001ea8000c1e1900 */
[----:B------:R-:W2:Y:S02]  /*20290*/  LDG.E R2, desc[UR4][R2.64+0x4] ;  /* 0x0000040402027981 */ /* 0x000ea4000c1e1900 */
[----:B--2---:R-:W-:-:S05]  /*202a0*/  IMAD.IADD R2, R2, 0x1, -R12 ;  /* 0x0000000102027824 */ /* 0x004fca00078e0a0c */
[----:B------:R1:W-:Y:S02]  /*202b0*/  STL [R1+0x58], R2 ;  /* 0x0000580201007387 */ /* 0x0003e40000100800 */
.L_x_7519:
        /* <DEDUP_REMOVED lines=13> */
.L_x_7520:
[----:B------:R-:W-:Y:S05]  /*20390*/  @!P2 BRA `(.L_x_7521) ;  /* 0x000000000010a947 */ /* 0x000fea0003800000 */
[----:B------:R-:W-:Y:S02]  /*203a0*/  ULDC.64 UR4, c[0x0][0x208] ;  /* 0x0000820000047ab9 */ /* 0x000fe40000000a00 */
[----:B------:R-:W2:Y:S04]  /*203b0*/  LDG.E R8, desc[UR4][R6.64] ;  /* 0x0000000406087981 */ /* 0x000ea8000c1e1900 */
[----:B------:R-:W2:Y:S02]  /*203c0*/  LDG.E R6, desc[UR4][R6.64+0x4] ;  /* 0x0000040406067981 */ /* 0x000ea4000c1e1900 */
[----:B--2---:R-:W-:-:S07]  /*203d0*/  IMAD.IADD R8, R6, 0x1, -R8 ;  /* 0x0000000106087824 */ /* 0x004fce00078e0a08 */
.L_x_7521:
        /* <DEDUP_REMOVED lines=35> */
.L_x_7706:
[----:B-1----:R-:W-:Y:S02]  /*20610*/  ISETP.NE.AND P0, PT, R14, RZ, PT ;  /* 0x000000ff0e00720c */ /* 0x002fe40003f05270 */
[----:B------:R-:W-:-:S11]  /*20620*/  PLOP3.LUT P1, PT, PT, PT, PT, 0x8, 0x0 ;  /* 0x000000000000781c */ /* 0x000fd60003f2e170 */
[----:B------:R-:W-:Y:S05]  /*20630*/  @P0 BRA `(.L_x_7525) ;  /* 0x00000000000c0947 */ /* 0x000fea0003800000 */
[----:B------:R-:W-:-:S03]  /*20640*/  UMOV UR4, 0xffffffff ;  /* 0xffffffff00047882 */ /* 0x000fc60000000000 */
[----:B------:R-:W-:Y:S05]  /*20650*/  BRA.DIV UR4, `(.L_x_7526) ;  /* 0x0000006a04e47947 */ /* 0x000fea000b800000 */
[----:B------:R-:W-:-:S13]  /*20660*/  ELECT P1, URZ, PT ;  /* 0x00000000003f782f */ /* 0x000fda0003820000 */
.L_x_7525:
        /* <DEDUP_REMOVED lines=10> */
.L_x_7709:
[----:B------:R-:W-:Y:S05]  /*20710*/  BSYNC B1 ;  /* 0x0000000000017941 */ /* 0x000fea0003800000 */
.L_x_7527:
        /* <DEDUP_REMOVED lines=13> */
.L_x_7710:
[----:B------:R-:W-:Y:S05]  /*207f0*/  BSYNC B2 ;  /* 0x0000000000027941 */ /* 0x000fea0003800000 */
.L_x_7531:
        /* <DEDUP_REMOVED lines=8> */
.L_x_7534:
[----:B------:R-:W-:Y:S05]  /*20880*/  BSYNC B2 ;  /* 0x0000000000027941 */ /* 0x000fea0003800000 */
.L_x_7533:
        /* <DEDUP_REMOVED lines=14> */
.L_x_7535:
        /* <DEDUP_REMOVED lines=16> */
.L_x_7536:
        /* <DEDUP_REMOVED lines=13> */
.L_x_7711:
[----:B------:R-:W-:Y:S05]  /*20b40*/  BSYNC B2 ;  /* 0x0000000000027941 */ /* 0x000fea0003800000 */
.L_x_7537:
        /* <DEDUP_REMOVED lines=10> */
.L_x_7540:
[----:B------:R-:W-:Y:S05]  /*20bf0*/  BSYNC B2 ;  /* 0x0000000000027941 */ /* 0x000fea0003800000 */
.L_x_7539:
        /* <DEDUP_REMOVED lines=8> */
.L_x_7541:
        /* <DEDUP_REMOVED lines=15> */
.L_x_7542:
        /* <DEDUP_REMOVED lines=10> */
.L_x_7530:
[----:B------:R-:W-:Y:S05]  /*20e10*/  BSYNC B1 ;  /* 0x0000000000017941 */ /* 0x000fea0003800000 */
.L_x_7529:
[----:B------:R-:W0:Y:S04]  /*20e20*/  LDL.LU R7, [R1+0x20] ;  /* 0x0000200001077983 */ /* 0x000e280000300800 */
[----:B------:R-:W2:Y:S01]  /*20e30*/  LDL.LU R4, [R1+0x24] ;  /* 0x0000240001047983 */ /* 0x000ea20000300800 */
[----:B------:R-:W-:Y:S01]  /*20e40*/  PLOP3.LUT P5, PT, PT, PT, PT, 0x8, 0x0 ;  /* 0x000000000000781c */ /* 0x000fe20003fae170 */
[----:B0-----:R-:W-:Y:S02]  /*20e50*/  VIADD R2, R7, 0x1 ;  /* 0x0000000107027836 */ /* 0x001fe40000000000 */
[----:B------:R-:W-:-:S03]  /*20e60*/  VIADD R7, R6, 0xfffffffe ;  /* 0xfffffffe06077836 */ /* 0x000fc60000000000 */
[----:B------:R-:W-:-:S04]  /*20e70*/  ISETP.NE.AND P0, PT, R2, 0x2, PT ;  /* 0x000000020200780c */ /* 0x000fc80003f05270 */
[----:B------:R-:W-:Y:S02]  /*20e80*/  SEL R3, R2, RZ, P0 ;  /* 0x000000ff02037207 */ /* 0x000fe40000000000 */
[----:B------:R-:W-:Y:S02]  /*20e90*/  SEL R2, RZ, 0x1, P0 ;  /* 0x00000001ff027807 */ /* 0x000fe40000000000 */
[----:B------:R-:W-:Y:S01]  /*20ea0*/  ISETP.GE.AND P0, PT, R7, R9, PT ;  /* 0x000000090700720c */ /* 0x000fe20003f06270 */
[----:B------:R0:W-:Y:S01]  /*20eb0*/  STL [R1+0x20], R3 ;  /* 0x0000200301007387 */ /* 0x0001e20000100800 */
[----:B--2---:R-:W-:-:S05]  /*20ec0*/  LOP3.LUT R4, R4, R2, RZ, 0x3c, !PT ;  /* 0x0000000204047212 */ /* 0x004fca00078e3cff */
[----:B------:R0:W-:Y:S06]  /*20ed0*/  STL [R1+0x24], R4 ;  /* 0x0000240401007387 */ /* 0x0001ec0000100800 */
[----:B------:R-:W-:Y:S05]  /*20ee0*/  @!P0 BRA `(.L_x_7523) ;  /* 0x0000000400f08947 */ /* 0x000fea0003800000 */
.L_x_7557:
        /* <DEDUP_REMOVED lines=14> */
.L_x_7712:
[----:B------:R-:W-:Y:S05]  /*20fd0*/  BSYNC B2 ;  /* 0x0000000000027941 */ /* 0x000fea0003800000 */
.L_x_7545:
        /* <DEDUP_REMOVED lines=8> */
.L_x_7548:
[----:B------:R-:W-:Y:S05]  /*21060*/  BSYNC B2 ;  /* 0x0000000000027941 */ /* 0x000fea0003800000 */
.L_x_7547:
        /* <DEDUP_REMOVED lines=13> */
.L_x_7549:
        /* <DEDUP_REMOVED lines=16> */
.L_x_7550:
        /* <DEDUP_REMOVED lines=13> */
.L_x_7713:
[----:B------:R-:W-:Y:S05]  /*21310*/  BSYNC B2 ;  /* 0x0000000000027941 */ /* 0x000fea0003800000 */
.L_x_7551:
        /* <DEDUP_REMOVED lines=10> */
.L_x_7554:
[----:B------:R-:W-:Y:S05]  /*213c0*/  BSYNC B2 ;  /* 0x0000000000027941 */ /* 0x000fea0003800000 */
.L_x_7553:
        /* <DEDUP_REMOVED lines=8> */
.L_x_7555:
        /* <DEDUP_REMOVED lines=15> */
.L_x_7556:
        /* <DEDUP_REMOVED lines=10> */
.L_x_7544:
[----:B------:R-:W-:Y:S05]  /*215e0*/  BSYNC B1 ;  /* 0x0000000000017941 */ /* 0x000fea0003800000 */
.L_x_7543:
        /* <DEDUP_REMOVED lines=12> */
.L_x_7523:
[----:B------:R-:W-:Y:S05]  /*216b0*/  BSYNC B0 ;  /* 0x0000000000007941 */ /* 0x000fea0003800000 */
.L_x_7522:
        /* <DEDUP_REMOVED lines=22> */
[----:B0-----:R-:W-:Y:S01]  /*21820*/  IADD3 R16, R0, UR36, R7 ;  /* 0x0000002400107c10 */ /* 0x001fe2000fffe007 */
[----:B------:R-:W-:Y:S06]  /*21830*/  BRA `(.L_x_7560) ;  /* 0x0000003c00c07947 */ /* 0x000fec0003800000 */
.L_x_7559:
        /* <DEDUP_REMOVED lines=21> */
.L_x_7562:
[----:B------:R-:W-:Y:S05]  /*21990*/  BSYNC B6 ;  /* 0x0000000000067941 */ /* 0x000fea0003800000 */
.L_x_7561:
        /* <DEDUP_REMOVED lines=21> */
.L_x_7565:
        /* <DEDUP_REMOVED lines=16> */
.L_x_7564:
[----:B------:R-:W-:Y:S05]  /*21bf0*/  BSYNC B6 ;  /* 0x0000000000067941 */ /* 0x000fea0003800000 */
.L_x_7563:
        /* <DEDUP_REMOVED lines=27> */
.L_x_7716:
        /* <DEDUP_REMOVED lines=11> */
.L_x_7719:
        /* <DEDUP_REMOVED lines=26> */
.L_x_7569:
[----:B------:R-:W2:Y:S04]  /*22000*/  LDL R7, [R1+0x8] ;  /* 0x0000080001077983 */ /* 0x000ea80000100800 */
[----:B01----:R-:W2:Y:S04]  /*22010*/  LDL R0, [R1+0xc] ;  /* 0x00000c0001007983 */ /* 0x003ea80000100800 */
[----:B------:R-:W3:Y:S01]  /*22020*/  LDL R2, [R1+0x14] ;  /* 0x0000140001027983 */ /* 0x000ee20000100800 */
[----:B--2---:R-:W-:Y:S01]  /*22030*/  IMAD R0, R0, 0x8, R7 ;  /* 0x0000000800007824 */ /* 0x004fe200078e0207 */
[----:B---3--:R-:W-:-:S04]  /*22040*/  SHF.L.U32 R2, R2, 0x1f, RZ ;  /* 0x0000001f02027819 */ /* 0x008fc800000006ff */
[----:B------:R-:W0:Y:S02]  /*22050*/  SYNCS.PHASECHK.TRANS64.TRYWAIT P0, [R0+URZ+0x34840], R2 ;  /* 0x03484002000075a7 */ /* 0x000e24000800017f */
[----:B0-----:R-:W-:Y:S05]  /*22060*/  @!P0 BRA `(.L_x_7570) ;  /* 0x0000005400408947 */ /* 0x001fea0003800000 */
.L_x_7720:
        /* <DEDUP_REMOVED lines=10> */
.L_x_7571:
[----:B------:R-:W2:Y:S04]  /*22110*/  LDL R7, [R1+0x8] ;  /* 0x0000080001077983 */ /* 0x000ea80000100800 */
[----:B------:R-:W2:Y:S04]  /*22120*/  LDL R6, [R1+0xc] ;  /* 0x00000c0001067983 */ /* 0x000ea80000100800 */
[----:B------:R-:W3:Y:S04]  /*22130*/  LDL R5, [R1+0x18] ;  /* 0x0000180001057983 */ /* 0x000ee80000100800 */
[----:B------:R-:W4:Y:S04]  /*22140*/  LDL R4, [R1+0x1c] ;  /* 0x00001c0001047983 */ /* 0x000f280000100800 */
[----:B01----:R-:W4:Y:S01]  /*22150*/  LDL R2, [R1] ;  /* 0x0000000001027983 */ /* 0x003f220000100800 */
[----:B------:R-:W-:Y:S01]  /*22160*/  R2UR UR9, R0 ;  /* 0x00000000000972ca */ /* 0x000fe200000e0000 */
[----:B------:R-:W-:Y:S01]  /*22170*/  UIADD3 UR4, UP0, UR38, 0x370, URZ ;  /* 0x0000037026047890 */ /* 0x000fe2000ff1e03f */
[----:B------:R-:W-:Y:S01]  /*22180*/  PLOP3.LUT P0, PT, PT, PT, PT, 0x80, 0x0 ;  /* 0x000000000000781c */ /* 0x000fe20003f0f070 */
[----:B------:R-:W-:Y:S01]  /*22190*/  UMOV UR10, URZ ;  /* 0x0000003f000a7c82 */ /* 0x000fe20008000000 */
[----:B------:R-:W-:Y:S01]  /*221a0*/  R2UR UR12, R18 ;  /* 0x00000000120c72ca */ /* 0x000fe200000e0000 */
[----:B------:R-:W-:Y:S01]  /*221b0*/  UMOV UR7, 0x14f00000 ;  /* 0x14f0000000077882 */ /* 0x000fe20000000000 */
[----:B-----5:R-:W-:Y:S01]  /*221c0*/  LOP3.LUT R3, R3, 0xfffffffb, RZ, 0xc0, !PT ;  /* 0xfffffffb03037812 */ /* 0x020fe200078ec0ff */
[----:B------:R-:W-:-:S06]  /*221d0*/  UMOV UR15, 0x40 ;  /* 0x00000040000f7882 */ /* 0x000fcc0000000000 */
[----:B------:R-:W-:Y:S02]  /*221e0*/  UIADD3 UR9, UR9, 0x34830, URZ ;  /* 0x0003483009097890 */ /* 0x000fe4000fffe03f */
        /* <DEDUP_REMOVED lines=10> */
[----:B------:R-:W-:-:S03]  /*22290*/  UIADD3 UR14, UR6, 0x23c00, URZ ;  /* 0x00023c00060e7890 */ /* 0x000fc6000fffe03f */
[----:B------:R-:W-:-:S04]  /*222a0*/  UMOV UR6, 0x0 ;  /* 0x0000000000067882 */ /* 0x000fc80000000000 */
[----:B------:R0:W-:Y:S02]  /*222b0*/  UTMALDG.4D [UR8], [UR4], desc[UR6] ;  /* 0x00000608040075b4 */ /* 0x0001e40008019000 */
[----:B0-----:R-:W-:Y:S01]  /*222c0*/  UMOV UR8, UR14 ;  /* 0x0000000e00087c82 */ /* 0x001fe20008000000 */
[----:B------:R-:W-:Y:S02]  /*222d0*/  UMOV UR10, UR15 ;  /* 0x0000000f000a7c82 */ /* 0x000fe40008000000 */
[----:B------:R1:W-:Y:S02]  /*222e0*/  UTMALDG.4D [UR8], [UR4], desc[UR6] ;  /* 0x00000608040075b4 */ /* 0x0003e40008019000 */
[----:B-1----:R-:W-:Y:S01]  /*222f0*/  NOP ;  /* 0x0000000000007918 */ /* 0x002fe20000000000 */
.L_x_7567:
        /* <DEDUP_REMOVED lines=43> */
.L_x_7573:
[----:B------:R-:W-:Y:S05]  /*225b0*/  BSYNC B6 ;  /* 0x0000000000067941 */ /* 0x000fea0003800000 */
.L_x_7572:
[----:B------:R-:W2:Y:S01]  /*225c0*/  LDL.LU R6, [R1+0x40] ;  /* 0x0000400001067983 */ /* 0x000ea20000300800 */
[----:B------:R-:W-:Y:S01]  /*225d0*/  ULDC.64 UR4, c[0x0][0x2d8] ;  /* 0x0000b60000047ab9 */ /* 0x000fe20000000a00 */
[----:B------:R-:W0:Y:S02]  /*225e0*/  LDC R7, c[0x0][0x448] ;  /* 0x00011200ff077b82 */ /* 0x000e240000000800 */
[----:B-1----:R-:W2:Y:S04]  /*225f0*/  LDL.LU.64 R2, [R1+0x48] ;  /* 0x0000480001027983 */ /* 0x002ea80000300a00 */
[----:B------:R-:W3:Y:S04]  /*22600*/  LDL.LU R0, [R1+0x44] ;  /* 0x0000440001007983 */ /* 0x000ee80000300800 */
[----:B------:R-:W4:Y:S04]  /*22610*/  LDL.LU R5, [R1+0x5c] ;  /* 0x00005c0001057983 */ /* 0x000f280000300800 */
[----:B------:R-:W4:Y:S01]  /*22620*/  LDL.LU R4, [R1+0x34] ;  /* 0x0000340001047983 */ /* 0x000f220000300800 */
        /* <DEDUP_REMOVED lines=9> */
[----:B------:R-:W-:Y:S02]  /*226c0*/  LOP3.LUT R8, R8, 0x40, RZ, 0xfc, !PT ;  /* 0x0000004008087812 */ /* 0x000fe400078efcff */
[----:B------:R-:W-:Y:S01]  /*226d0*/  LOP3.LUT R9, R9, 0x38, RZ, 0xc0, !PT ;  /* 0x0000003809097812 */ /* 0x000fe200078ec0ff */
[----:B--2---:R-:W-:Y:S02]  /*226e0*/  IMAD.MOV.U32 R3, RZ, RZ, R6 ;  /* 0x000000ffff037224 */ /* 0x004fe400078e0006 */
[----:B------:R-:W0:Y:S01]  /*226f0*/  @P0 LDC R6, c[0x0][0x450] ;  /* 0x00011400ff060b82 */ /* 0x000e220000000800 */
[----:B---3--:R-:W-:-:S02]  /*22700*/  IMAD R0, R0, UR4, RZ ;  /* 0x0000000400007c24 */ /* 0x008fc4000f8e02ff */
[----:B------:R-:W-:-:S04]  /*22710*/  IMAD.WIDE.U32 R2, R18, UR4, R2 ;  /* 0x0000000412027c25 */ /* 0x000fc8000f8e0002 */
[----:B------:R-:W-:Y:S01]  /*22720*/  IMAD R0, R18, UR5, R0 ;  /* 0x0000000512007c24 */ /* 0x000fe2000f8e0200 */
[----:B------:R-:W-:-:S03]  /*22730*/  ULDC.64 UR4, c[0x0][0x2e0] ;  /* 0x0000b80000047ab9 */ /* 0x000fc60000000a00 */
[----:B------:R-:W-:Y:S02]  /*22740*/  IMAD.IADD R3, R3, 0x1, R0 ;  /* 0x0000000103037824 */ /* 0x000fe400078e0200 */
[----:B----4-:R-:W-:Y:S02]  /*22750*/  IMAD R0, R5, UR4, RZ ;  /* 0x0000000405007c24 */ /* 0x010fe4000f8e02ff */
[----:B------:R-:W-:-:S04]  /*22760*/  IMAD.WIDE.U32 R2, R4, UR4, R2 ;  /* 0x0000000404027c25 */ /* 0x000fc8000f8e0002 */
        /* <DEDUP_REMOVED lines=31> */
[----:B------:R0:W5:Y:S01]  /*22960*/  LDL R8, [R1+0x30] ;  /* 0x0000300001087983 */ /* 0x0001620000100800 */
[----:B------:R-:W-:Y:S02]  /*22970*/  LEA.HI.X R3, R2, UR5, R3, 0x1, P0 ;  /* 0x0000000502037c11 */ /* 0x000fe400080f0c03 */
[----:B------:R-:W-:Y:S01]  /*22980*/  ISETP.GE.AND P0, PT, R9, UR4, PT ;  /* 0x0000000409007c0c */ /* 0x000fe2000bf06270 */
[----:B------:R-:W-:Y:S01]  /*22990*/  UMOV UR4, 0xffffffff ;  /* 0xffffffff00047882 */ /* 0x000fe20000000000 */
[----:B------:R-:W-:-:S02]  /*229a0*/  SHF.R.U32.HI R10, RZ, 0x3, R10 ;  /* 0x00000003ff0a7819 */ /* 0x000fc4000001160a */
[----:B------:R-:W-:Y:S09]  /*229b0*/  BRA.DIV UR4, `(.L_x_7574) ;  /* 0x0000004e04007947 */ /* 0x000ff2000b800000 */
[----:B------:R-:W2:Y:S01]  /*229c0*/  LDL.LU R6, [R1+0x58] ;  /* 0x0000580001067983 */ /* 0x000ea20000300800 */
[----:B------:R-:W-:Y:S01]  /*229d0*/  IMAD.IADD R0, R10, 0x1, R17 ;  /* 0x000000010a007824 */ /* 0x000fe200078e0211 */
[----:B------:R-:W-:-:S03]  /*229e0*/  ULDC.64 UR4, c[0x0][0x208] ;  /* 0x0000820000047ab9 */ /* 0x000fc60000000a00 */
[----:B------:R-:W-:Y:S02]  /*229f0*/  VIADD R5, R0, 0x10 ;  /* 0x0000001000057836 */ /* 0x000fe40000000000 */
[----:B--2---:R-:W-:Y:S02]  /*22a00*/  IMAD R2, R6, R7, RZ ;  /* 0x0000000706027224 */ /* 0x004fe400078e02ff */
[----:B------:R-:W1:Y:S03]  /*22a10*/  SHFL.IDX PT, R7, R4, RZ, 0x181f ;  /* 0x00181fff04077589 */ /* 0x000e6600000e0000 */
[----:B------:R-:W-:Y:S01]  /*22a20*/  ISETP.GE.AND P2, PT, R0, R2, PT ;  /* 0x000000020000720c */ /* 0x000fe20003f46270 */
[----:B------:R-:W2:-:S12]  /*22a30*/  SHFL.IDX PT, R6, R3, RZ, 0x181f ;  /* 0x00181fff03067589 */ /* 0x000e9800000e0000 */
[----:B-1----:R-:W-:-:S05]  /*22a40*/  @!P2 LEA R7, P3, R9, R7, 0x1 ;  /* 0x000000070907a211 */ /* 0x002fca00078608ff */
[----:B--2---:R-:W-:-:S05]  /*22a50*/  @!P2 IMAD.X R6, RZ, RZ, R6, P3 ;  /* 0x000000ffff06a224 */ /* 0x004fca00018e0606 */
[----:B------:R-:W-:-:S04]  /*22a60*/  @!P2 LOP3.LUT R7, R7, R6, RZ, 0x3c, !PT ;  /* 0x000000060707a212 */ /* 0x000fc800078e3cff */
[----:B------:R-:W-:-:S04]  /*22a70*/  @!P2 LOP3.LUT R6, R7, R6, RZ, 0x3c, !PT ;  /* 0x000000060706a212 */ /* 0x000fc800078e3cff */
[----:B------:R-:W-:-:S05]  /*22a80*/  @!P2 LOP3.LUT R7, R7, R6, RZ, 0x3c, !PT ;  /* 0x000000060707a212 */ /* 0x000fca00078e3cff */
[----:B------:R-:W-:Y:S01]  /*22a90*/  @!PT LDS RZ, [RZ] ;  /* 0x00000000fffff984 */ /* 0x000fe20000000800 */
[----:B-----5:R-:W-:Y:S04]  /*22aa0*/  @!P2 LDGSTS.E.BYPASS.LTC128B.128 [R8+0x16400], desc[UR4][R6.64], !P0 ;  /* 0x164000000608afae */ /* 0x020fe8000c101d44 */
[----:B------:R1:W-:Y:S01]  /*22ab0*/  @!P2 LDGSTS.E.BYPASS.LTC128B.128 [R8+0x1a400], desc[UR4][R6.64+0x80], !P1 ;  /* 0x1a4000800608afae */ /* 0x0003e2000c901d44 */
[----:B------:R-:W-:-:S03]  /*22ac0*/  ISETP.GE.AND P2, PT, R5, R2, PT ;  /* 0x000000020500720c */ /* 0x000fc60003f46270 */
[----:B------:R-:W2:Y:S04]  /*22ad0*/  SHFL.IDX PT, R5, R4, 0x1, 0x181f ;  /* 0x00381f0004057f89 */ /* 0x000ea800000e0000 */
[----:B-1----:R-:W1:Y:S06]  /*22ae0*/  SHFL.IDX PT, R6, R3, 0x1, 0x181f ;  /* 0x00381f0003067f89 */ /* 0x002e6c00000e0000 */
[----:B--2---:R-:W-:-:S05]  /*22af0*/  @!P2 LEA R5, P3, R9, R5, 0x1 ;  /* 0x000000050905a211 */ /* 0x004fca00078608ff */
[----:B-1----:R-:W-:-:S04]  /*22b00*/  @!P2 IMAD.X R6, RZ, RZ, R6, P3 ;  /* 0x000000ffff06a224 */ /* 0x002fc800018e0606 */
[----:B------:R-:W-:Y:S02]  /*22b10*/  @!P2 IMAD.MOV.U32 R7, RZ, RZ, R6 ;  /* 0x000000ffff07a224 */ /* 0x000fe400078e0006 */
[----:B------:R-:W-:Y:S02]  /*22b20*/  @!P2 IMAD.MOV.U32 R6, RZ, RZ, R5 ;  /* 0x000000ffff06a224 */ /* 0x000fe400078e0005 */
[----:B------:R-:W-:-:S03]  /*22b30*/  VIADD R5, R0, 0x20 ;  /* 0x0000002000057836 */ /* 0x000fc60000000000 */
[----:B------:R-:W-:Y:S04]  /*22b40*/  @!P2 LDGSTS.E.BYPASS.LTC128B.128 [R8+0x16c00], desc[UR4][R6.64], !P0 ;  /* 0x16c000000608afae */ /* 0x000fe8000c101d44 */
        /* <DEDUP_REMOVED lines=48> */
[----:B------:R1:W2:Y:S04]  /*22e50*/  SHFL.IDX PT, R5, R3, 0x7, 0x181f ;  /* 0x00f81f0003057f89 */ /* 0x0002a800000e0000 */
[----:B------:R1:W-:Y:S04]  /*22e60*/  @!P2 LDGSTS.E.BYPASS.LTC128B.128 [R8+0x19400], desc[UR4][R6.64], !P0 ;  /* 0x194000000608afae */ /* 0x0003e8000c101d44 */
[----:B------:R1:W-:Y:S04]  /*22e70*/  @!P2 LDGSTS.E.BYPASS.LTC128B.128 [R8+0x1d400], desc[UR4][R6.64+0x80], !P1 ;  /* 0x1d4000800608afae */ /* 0x0003e8000c901d44 */
[----:B------:R1:W3:Y:S02]  /*22e80*/  SHFL.IDX PT, R3, R4, 0x7, 0x181f ;  /* 0x00f81f0004037f89 */ /* 0x0002e400000e0000 */
.L_x_7737:
[----:B------:R-:W-:Y:S01]  /*22e90*/  VIADD R0, R0, 0x70 ;  /* 0x0000007000007836 */ /* 0x000fe20000000000 */
[----:B------:R-:W-:Y:S04]  /*22ea0*/  BSSY B0, `(.L_x_7575) ;  /* 0x000000b000007945 */ /* 0x000fe80003800000 */
[----:B------:R-:W-:-:S13]  /*22eb0*/  ISETP.GE.AND P2, PT, R0, R2, PT ;  /* 0x000000020000720c */ /* 0x000fda0003f46270 */
[----:B------:R-:W-:Y:S05]  /*22ec0*/  @P2 BRA `(.L_x_7576) ;  /* 0x0000000000202947 */ /* 0x000fea0003800000 */
[----:B---3--:R-:W-:Y:S01]  /*22ed0*/  LEA R2, P2, R9, R3, 0x1 ;  /* 0x0000000309027211 */ /* 0x008fe200078408ff */
[----:B------:R-:W-:-:S04]  /*22ee0*/  ULDC.64 UR4, c[0x0][0x208] ;  /* 0x0000820000047ab9 */ /* 0x000fc80000000a00 */
[----:B-12---:R-:W-:-:S05]  /*22ef0*/  IMAD.X R3, RZ, RZ, R5, P2 ;  /* 0x000000ffff037224 */ /* 0x006fca00010e0605 */
[----:B------:R-:W-:Y:S01]  /*22f00*/  @!PT LDS RZ, [RZ] ;  /* 0x00000000fffff984 */ /* 0x000fe20000000800 */
[----:B------:R-:W-:Y:S01]  /*22f10*/  @!PT LDS RZ, [RZ] ;  /* 0x00000000fffff984 */ /* 0x000fe20000000800 */
[----:B------:R-:W-:Y:S01]  /*22f20*/  @!PT LDS RZ, [RZ] ;  /* 0x00000000fffff984 */ /* 0x000fe20000000800 */
[----:B------:R4:W-:Y:S04]  /*22f30*/  LDGSTS.E.BYPASS.LTC128B.128 [R8+0x19c00], desc[UR4][R2.64], !P0 ;  /* 0x19c0000002087fae */ /* 0x0009e8000c101d44 */
[----:B------:R4:W-:Y:S02]  /*22f40*/  LDGSTS.E.BYPASS.LTC128B.128 [R8+0x1dc00], desc[UR4][R2.64+0x80], !P1 ;  /* 0x1dc0008002087fae */ /* 0x0009e4000c901d44 */
.L_x_7576:
[----:B------:R-:W-:Y:S05]  /*22f50*/  BSYNC B0 ;  /* 0x0000000000007941 */ /* 0x000fea0003800000 */
.L_x_7575:
[----:B-1--4-:R1:W5:Y:S01]  /*22f60*/  LDL R8, [R1+0x8] ;  /* 0x0000080001087983 */ /* 0x0123620000100800 */
[----:B------:R-:W-:Y:S01]  /*22f70*/  PLOP3.LUT P0, PT, PT, PT, PT, 0x80, 0x0 ;  /* 0x000000000000781c */ /* 0x000fe20003f0f070 */
[----:B------:R-:W-:-:S12]  /*22f80*/  NOP ;  /* 0x0000000000007918 */ /* 0x000fd80000000000 */
.L_x_7577:
[----:B------:R-:W4:Y:S01]  /*22f90*/  LDL R2, [R1+0x8] ;  /* 0x0000080001027983 */ /* 0x000f220000100800 */
[----:B------:R-:W-:Y:S02]  /*22fa0*/  PLOP3.LUT P1, PT, P1, P0, PT, 0xa2, 0x0 ;  /* 0x000000000000781c */ /* 0x000fe40000f21472 */
[----:B----4-:R-:W-:-:S08]  /*22fb0*/  @P0 R2UR P1, UR4, R2 ;  /* 0x00000000020402ca */ /* 0x010fd00000020000 */
        /* <DEDUP_REMOVED lines=14> */
[----:B------:R-:W4:Y:S03]  /*230a0*/  SYNCS.PHASECHK.TRANS64.TRYWAIT P0, [R2+URZ+0x34820], R0 ;  /* 0x03482000020075a7 */ /* 0x000f26000800017f */
[----:B---34-:R-:W-:Y:S05]  /*230b0*/  @!P0 BRA `(.L_x_7579) ;  /* 0x0000005000088947 */ /* 0x018fea0003800000 */
.L_x_7738:
[----:B------:R-:W-:Y:S05]  /*230c0*/  BSYNC B0 ;  /* 0x0000000000007941 */ /* 0x000fea0003800000 */
.L_x_7578:
[----:B---3--:R-:W3:Y:S01]  /*230d0*/  LDL.LU R2, [R1+0x50] ;  /* 0x0000500001027983 */ /* 0x008ee20000300800 */
[----:B------:R-:W-:Y:S01]  /*230e0*/  BSSY B0, `(.L_x_7580) ;  /* 0x0000202000007945 */ /* 0x000fe20003800000 */
[----:B---3--:R-:W-:-:S13]  /*230f0*/  ISETP.GE.AND P0, PT, R2, 0xb1, PT ;  /* 0x000000b10200780c */ /* 0x008fda0003f06270 */
[----:B------:R-:W-:Y:S05]  /*23100*/  @!P0 BRA `(.L_x_7581) ;  /* 0x0000001c00fc8947 */ /* 0x000fea0003800000 */
[----:B------:R-:W3:Y:S01]  /*23110*/  LDL R2, [R1+0x38] ;  /* 0x0000380001027983 */ /* 0x000ee20000100800 */
[----:B------:R-:W-:Y:S01]  /*23120*/  IMAD.MOV.U32 R0, RZ, RZ, 0x1 ;  /* 0x00000001ff007424 */ /* 0x000fe200078e00ff */
[----:B------:R-:W-:Y:S01]  /*23130*/  BSSY B2, `(.L_x_7582) ;  /* 0x00000af000027945 */ /* 0x000fe20003800000 */
[----:B---3-5:R-:W-:-:S05]  /*23140*/  IMAD.MOV R8, RZ, RZ, -R2 ;  /* 0x000000ffff087224 */ /* 0x028fca00078e0a02 */
[----:B------:R-:W-:-:S05]  /*23150*/  VIADDMNMX R8, R8, R0, 0xffffffff, !PT ;  /* 0xffffffff08087446 */ /* 0x000fca0007800100 */
[----:B------:R-:W-:-:S05]  /*23160*/  IMAD.IADD R0, R2, 0x1, R8 ;  /* 0x0000000102007824 */ /* 0x000fca00078e0208 */
[----:B------:R-:W-:-:S04]  /*23170*/  LOP3.LUT R0, R0, 0x1, RZ, 0xc0, !PT ;  /* 0x0000000100007812 */ /* 0x000fc800078ec0ff */
[----:B------:R-:W-:Y:S01]  /*23180*/  ISETP.NE.U32.AND P0, PT, R0, 0x1, PT ;  /* 0x000000010000780c */ /* 0x000fe20003f05070 */
[----:B------:R-:W-:-:S12]  /*23190*/  VIADD R0, R2, 0xfffffffe ;  /* 0xfffffffe02007836 */ /* 0x000fd80000000000 */
[----:B------:R-:W-:Y:S05]  /*231a0*/  @P0 BRA `(.L_x_7583) ;  /* 0x00000008009c0947 */ /* 0x000fea0003800000 */
[----:B------:R-:W3:Y:S04]  /*231b0*/  LDL R4, [R1+0x4] ;  /* 0x0000040001047983 */ /* 0x000ee80000100800 */
[----:B------:R-:W4:Y:S04]  /*231c0*/  LDL R3, [R1+0xc] ;  /* 0x00000c0001037983 */ /* 0x000f280000100800 */
[----:B------:R-:W5:Y:S01]  /*231d0*/  LDL R2, [R1+0x14] ;  /* 0x0000140001027983 */ /* 0x000f620000100800 */
[----:B------:R-:W-:Y:S01]  /*231e0*/  BSSY B1, `(.L_x_7584) ;  /* 0x000009f000017945 */ /* 0x000fe20003800000 */
[----:B---3--:R-:W-:Y:S01]  /*231f0*/  LOP3.LUT P1, RZ, R4, 0x4, RZ, 0xc0, !PT ;  /* 0x0000000404ff7812 */ /* 0x008fe2000782c0ff */
[----:B----4-:R-:W-:-:S05]  /*23200*/  VIADD R6, R3, 0x1 ;  /* 0x0000000103067836 */ /* 0x010fca0000000000 */
        /* <DEDUP_REMOVED lines=9> */
[----:B---3--:R-:W-:Y:S05]  /*232a0*/  @!P0 BRA `(.L_x_7586) ;  /* 0x0000000000508947 */ /* 0x008fea0003800000 */
[----:B------:R-:W3:Y:S01]  /*232b0*/  LDL R10, [R1+0x28] ;  /* 0x00002800010a7983 */ /* 0x000ee20000100800 */
[----:B--2---:R-:W2:Y:S01]  /*232c0*/  LDC R5, c[0x0][0x43c] ;  /* 0x00010f00ff057b82 */ /* 0x004ea20000000800 */
[----:B------:R-:W-:Y:S02]  /*232d0*/  ULDC.64 UR6, c[0x0][0x428] ;  /* 0x00010a0000067ab9 */ /* 0x000fe40000000a00 */
[----:B------:R-:W4:Y:S01]  /*232e0*/  LDL R7, [R1+0x10] ;  /* 0x0000100001077983 */ /* 0x000f220000100800 */
[----:B------:R-:W-:Y:S01]  /*232f0*/  ULDC.64 UR8, c[0x0][0x208] ;  /* 0x0000820000087ab9 */ /* 0x000fe20000000a00 */
[----:B--2---:R-:W-:-:S13]  /*23300*/  ISETP.NE.AND P0, PT, R5, 0x1, PT ;  /* 0x000000010500780c */ /* 0x004fda0003f05270 */
[----:B------:R-:W2:Y:S02]  /*23310*/  @P0 LDC.64 R2, c[0x0][0x440] ;  /* 0x00011000ff020b82 */ /* 0x000ea40000000a00 */
[----:B--2--5:R-:W-:-:S04]  /*23320*/  @P0 IMAD.HI.U32 R4, R0, R2, RZ ;  /* 0x0000000200040227 */ /* 0x024fc800078e00ff */
        /* <DEDUP_REMOVED lines=12> */
.L_x_7586:
[----:B------:R-:W4:Y:S01]  /*233f0*/  LDL R2, [R1+0x8] ;  /* 0x0000080001027983 */ /* 0x000f220000100800 */
[----:B------:R-:W-:Y:S01]  /*23400*/  BSSY B3, `(.L_x_7587) ;  /* 0x0000005000037945 */ /* 0x000fe20003800000 */
[----:B----4-:R-:W-:Y:S01]  /*23410*/  IMAD R3, R6, 0x8, R2 ;  /* 0x0000000806037824 */ /* 0x010fe200078e0202 */
[----:B------:R-:W-:-:S04]  /*23420*/  SHF.L.U32 R2, R9, 0x1f, RZ ;  /* 0x0000001f09027819 */ /* 0x000fc800000006ff */
[----:B------:R-:W4:Y:S02]  /*23430*/  SYNCS.PHASECHK.TRANS64.TRYWAIT P0, [R3+URZ+0x34840], R2 ;  /* 0x03484002030075a7 */ /* 0x000f24000800017f */
[----:B----4-:R-:W-:Y:S05]  /*23440*/  @!P0 BRA `(.L_x_7588) ;  /* 0x0000004c003c8947 */ /* 0x010fea0003800000 */
.L_x_7739:
[----:B------:R-:W-:Y:S05]  /*23450*/  BSYNC B3 ;  /* 0x0000000000037941 */ /* 0x000fea0003800000 */
.L_x_7587:
[----:B--23--:R-:W2:Y:S01]  /*23460*/  S2R R5, SR_TID.X ;  /* 0x0000000000057919 */ /* 0x00cea20000002100 */
[----:B------:R-:W-:Y:S01]  /*23470*/  BSSY B3, `(.L_x_7589) ;  /* 0x000000a000037945 */ /* 0x000fe20003800000 */
[----:B--2---:R-:W-:-:S04]  /*23480*/  LOP3.LUT R5, R5, 0x7f, RZ, 0xc0, !PT ;  /* 0x0000007f05057812 */ /* 0x004fc800078ec0ff */
[----:B------:R-:W-:-:S13]  /*23490*/  ISETP.NE.AND P0, PT, R5, RZ, PT ;  /* 0x000000ff0500720c */ /* 0x000fda0003f05270 */
[----:B------:R-:W-:Y:S05]  /*234a0*/  @P0 BRA `(.L_x_7590) ;  /* 0x0000000000180947 */ /* 0x000fea0003800000 */
[----:B------:R-:W2:Y:S01]  /*234b0*/  LDL R5, [R1+0x4] ;  /* 0x0000040001057983 */ /* 0x000ea20000100800 */
[----:B----4-:R-:W-:-:S04]  /*234c0*/  IMAD.MOV.U32 R2, RZ, RZ, 0xb000 ;  /* 0x0000b000ff027424 */ /* 0x010fc800078e00ff */
[----:B------:R3:W-:Y:S01]  /*234d0*/  SYNCS.ARRIVE.TRANS64 RZ, [R3+URZ+0x34830], R2 ;  /* 0x0348300203ff79a7 */ /* 0x0007e2000800003f */
[----:B--2---:R-:W-:-:S13]  /*234e0*/  LOP3.LUT P1, RZ, R5, 0x1, RZ, 0xc0, !PT ;  /* 0x0000000105ff7812 */ /* 0x004fda000782c0ff */
[----:B---3--:R-:W-:Y:S05]  /*234f0*/  @!P1 BRA `(.L_x_7590) ;  /* 0x0000000000049947 */ /* 0x008fea0003800000 */
[----:B------:R-:W-:Y:S01]  /*23500*/  BPT.TRAP 0x1 ;  /* 0x000000040000795c */ /* 0x000fe20000300000 */
.L_x_7590:
[----:B------:R-:W-:Y:S05]  /*23510*/  BSYNC B3 ;  /* 0x0000000000037941 */ /* 0x000fea0003800000 */
.L_x_7589:
[----:B------:R-:W2:Y:S04]  /*23520*/  LDL R5, [R1+0x8] ;  /* 0x0000080001057983 */ /* 0x000ea80000100800 */
[----:B----4-:R-:W3:Y:S01]  /*23530*/  LDL R2, [R1+0x1c] ;  /* 0x00001c0001027983 */ /* 0x010ee20000100800 */
        /* <DEDUP_REMOVED lines=11> */
.L_x_7591:
        /* <DEDUP_REMOVED lines=16> */
.L_x_7592:
        /* <DEDUP_REMOVED lines=11> */
[----:B------:R-:W3:Y:S04]  /*237a0*/  LDL R12, [R1+0x8] ;  /* 0x00000800010c7983 */ /* 0x000ee80000100800 */
[----:B------:R-:W3:Y:S01]  /*237b0*/  LDL R7, [R1+0xc] ;  /* 0x00000c0001077983 */ /* 0x000ee20000100800 */
[----:B------:R-:W-:Y:S01]  /*237c0*/  BSSY B3, `(.L_x_7593) ;  /* 0x0000005000037945 */ /* 0x000fe20003800000 */
[----:B--2---:R-:W-:Y:S01]  /*237d0*/  SHF.L.U32 R3, R13, 0x1f, RZ ;  /* 0x0000001f0d037819 */ /* 0x004fe200000006ff */
[----:B---3--:R-:W-:-:S04]  /*237e0*/  IMAD R2, R7, 0x8, R12 ;  /* 0x0000000807027824 */ /* 0x008fc800078e020c */
[----:B------:R-:W2:Y:S02]  /*237f0*/  SYNCS.PHASECHK.TRANS64.TRYWAIT P0, [R2+URZ+0x34860], R3 ;  /* 0x03486003020075a7 */ /* 0x000ea4000800017f */
[----:B--2---:R-:W-:Y:S05]  /*23800*/  @!P0 BRA `(.L_x_7594) ;  /* 0x0000004800608947 */ /* 0x004fea0003800000 */
.L_x_7740:
[----:B------:R-:W-:Y:S05]  /*23810*/  BSYNC B3 ;  /* 0x0000000000037941 */ /* 0x000fea0003800000 */
.L_x_7593:
[----:B------:R-:W3:Y:S01]  /*23820*/  S2R R5, SR_TID.X ;  /* 0x0000000000057919 */ /* 0x000ee20000002100 */
[----:B------:R-:W-:-:S04]  /*23830*/  UPRMT UR4, UR37, 0x9910, URZ ;  /* 0x0000991025047896 */ /* 0x000fc8000800003f */
[----:B------:R-:W-:Y:S01]  /*23840*/  UISETP.NE.AND UP0, UPT, UR4, 0x2, UPT ;  /* 0x000000020400788c */ /* 0x000fe2000bf05270 */
[----:B---3--:R-:W-:-:S04]  /*23850*/  LOP3.LUT R5, R5, 0x7f, RZ, 0xc0, !PT ;  /* 0x0000007f05057812 */ /* 0x008fc800078ec0ff */
[----:B------:R-:W-:-:S13]  /*23860*/  ISETP.NE.AND P0, PT, R5, RZ, PT ;  /* 0x000000ff0500720c */ /* 0x000fda0003f05270 */
[----:B--2---:R-:W-:-:S04]  /*23870*/  @!P0 IMAD.MOV.U32 R3, RZ, RZ, 0xb000 ;  /* 0x0000b000ff038424 */ /* 0x004fc800078e00ff */
[----:B------:R2:W-:Y:S01]  /*23880*/  @!P0 SYNCS.ARRIVE.TRANS64 RZ, [R2+URZ+0x34850], R3 ;  /* 0x0348500302ff89a7 */ /* 0x0005e2000800003f */
[----:B------:R-:W-:-:S13]  /*23890*/  PLOP3.LUT P0, PT, PT, PT, UP0, 0x80, 0x0 ;  /* 0x000000000000781c */ /* 0x000fda0003f0f008 */
[----:B--2---:R-:W-:Y:S05]  /*238a0*/  @P0 BRA `(.L_x_7595) ;  /* 0x0000000000040947 */ /* 0x004fea0003800000 */
[----:B------:R-:W-:Y:S01]  /*238b0*/  BPT.TRAP 0x1 ;  /* 0x000000040000795c */ /* 0x000fe20000300000 */
.L_x_7595:
[----:B------:R-:W2:Y:S01]  /*238c0*/  LDL R3, [R1+0x4] ;  /* 0x0000040001037983 */ /* 0x000ea20000100800 */
[----:B------:R-:W-:Y:S01]  /*238d0*/  BSSY B3, `(.L_x_7596) ;  /* 0x0000004000037945 */ /* 0x000fe20003800000 */
[----:B--2---:R-:W-:-:S13]  /*238e0*/  LOP3.LUT P0, RZ, R3, 0x8, RZ, 0xc0, !PT ;  /* 0x0000000803ff7812 */ /* 0x004fda000780c0ff */
[----:B------:R-:W-:Y:S05]  /*238f0*/  @P0 BRA `(.L_x_7597) ;  /* 0x0000000000040947 */ /* 0x000fea0003800000 */
[----:B------:R-:W-:Y:S01]  /*23900*/  BPT.TRAP 0x1 ;  /* 0x000000040000795c */ /* 0x000fe20000300000 */
.L_x_7597:
[----:B------:R-:W-:Y:S05]  /*23910*/  BSYNC B3 ;  /* 0x0000000000037941 */ /* 0x000fea0003800000 */
.L_x_7596:
        /* <DEDUP_REMOVED lines=14> */
.L_x_7598:
        /* <DEDUP_REMOVED lines=13> */
[----:B------:R-:W-:Y:S01]  /*23ad0*/  PLOP3.LUT P0, PT, PT, PT, PT, 0x80, 0x0 ;  /* 0x000000000000781c */ /* 0x000fe20003f0f070 */
[----:B------:R-:W-:Y:S01]  /*23ae0*/  UMOV UR6, 0x0 ;  /* 0x0000000000067882 */ /* 0x000fe20000000000 */
[----:B------:R-:W-:-:S11]  /*23af0*/  UMOV UR7, 0x14f00000 ;  /* 0x14f0000000077882 */ /* 0x000fd60000000000 */
.L_x_7599:
        /* <DEDUP_REMOVED lines=11> */
[----:B------:R3:W-:Y:S04]  /*23bb0*/  STL [R1], R4 ;  /* 0x0000000401007387 */ /* 0x0007e80000100800 */
[----:B------:R3:W-:Y:S02]  /*23bc0*/  STL [R1+0x18], R0 ;  /* 0x0000180001007387 */ /* 0x0007e40000100800 */
.L_x_7585:
[----:B------:R-:W-:Y:S05]  /*23bd0*/  BSYNC B1 ;  /* 0x0000000000017941 */ /* 0x000fea0003800000 */
.L_x_7584:
[----:B---3--:R-:W3:Y:S04]  /*23be0*/  LDL.LU R0, [R1+0x38] ;  /* 0x0000380001007983 */ /* 0x008ee80000300800 */
[----:B------:R4:W-:Y:S04]  /*23bf0*/  STL [R1+0xc], R6 ;  /* 0x00000c0601007387 */ /* 0x0009e80000100800 */
[----:B------:R4:W-:Y:S02]  /*23c00*/  STL [R1+0x14], R9 ;  /* 0x0000140901007387 */ /* 0x0009e40000100800 */
[----:B---34-:R-:W-:-:S07]  /*23c10*/  VIADD R0, R0, 0xfffffffd ;  /* 0xfffffffd00007836 */ /* 0x018fce0000000000 */
.L_x_7583:
[----:B------:R-:W-:Y:S05]  /*23c20*/  BSYNC B2 ;  /* 0x0000000000027941 */ /* 0x000fea0003800000 */
.L_x_7582:
[----:B------:R-:W3:Y:S01]  /*23c30*/  LDL.LU R2, [R1+0x3c] ;  /* 0x00003c0001027983 */ /* 0x000ee20000300800 */
[----:B------:R-:W-:-:S05]  /*23c40*/  IMAD.MOV R8, RZ, RZ, -R8 ;  /* 0x000000ffff087224 */ /* 0x000fca00078e0a08 */
[----:B---3--:R-:W-:-:S13]  /*23c50*/  ISETP.NE.AND P0, PT, R2, R8, PT ;  /* 0x000000080200720c */ /* 0x008fda0003f05270 */
[----:B------:R-:W-:Y:S05]  /*23c60*/  @!P0 BRA `(.L_x_7581) ;  /* 0x0000001400248947 */ /* 0x000fea0003800000 */
[----:B------:R3:W5:Y:S02]  /*23c70*/  LDL R8, [R1] ;  /* 0x0000000001087983 */ /* 0x0007640000100800 */
.L_x_7632:
[----:B----4-:R-:W4:Y:S04]  /*23c80*/  LDL R4, [R1+0x4] ;  /* 0x0000040001047983 */ /* 0x010f280000100800 */
[----:B--2---:R-:W2:Y:S04]  /*23c90*/  LDL R3, [R1+0xc] ;  /* 0x00000c0001037983 */ /* 0x004ea80000100800 */
[----:B---3--:R-:W3:Y:S01]  /*23ca0*/  LDL R2, [R1+0x14] ;  /* 0x0000140001027983 */ /* 0x008ee20000100800 */
[----:B------:R-:W-:Y:S05]  /*23cb0*/  YIELD ;  /* 0x0000000000007946 */ /* 0x000fea0003800000 */
[----:B------:R-:W-:Y:S01]  /*23cc0*/  BSSY B1, `(.L_x_7600) ;  /* 0x000009f000017945 */ /* 0x000fe20003800000 */
[----:B----4-:R-:W-:Y:S01]  /*23cd0*/  LOP3.LUT P1, RZ, R4, 0x4, RZ, 0xc0, !PT ;  /* 0x0000000404ff7812 */ /* 0x010fe2000782c0ff */
[----:B--2---:R-:W-:-:S05]  /*23ce0*/  VIADD R4, R3, 0x1 ;  /* 0x0000000103047836 */ /* 0x004fca0000000000 */
        /* <DEDUP_REMOVED lines=11> */
[----:B------:R-:W3:Y:S01]  /*23da0*/  LDC R7, c[0x0][0x43c] ;  /* 0x00010f00ff077b82 */ /* 0x000ee20000000800 */
        /* <DEDUP_REMOVED lines=15> */
[----:B-----5:R-:W-:-:S04]  /*23ea0*/  LEA R8, P0, R2, UR4, 0x2 ;  /* 0x0000000402087c11 */ /* 0x020fc8000f8010ff */
[----:B------:R-:W-:-:S05]  /*23eb0*/  LEA.HI.X R9, R2, UR5, R3, 0x2, P0 ;  /* 0x0000000502097c11 */ /* 0x000fca00080f1403 */
[----:B------:R2:W5:Y:S04]  /*23ec0*/  LDG.E R8, desc[UR8][R8.64] ;  /* 0x0000000808087981 */ /* 0x000568000c1e1900 */
.L_x_7602:
[----:B------:R-:W3:Y:S01]  /*23ed0*/  LDL R2, [R1+0x8] ;  /* 0x0000080001027983 */ /* 0x000ee20000100800 */
[----:B------:R-:W-:Y:S01]  /*23ee0*/  BSSY B2, `(.L_x_7603) ;  /* 0x0000005000027945 */ /* 0x000fe20003800000 */
[----:B---3--:R-:W-:Y:S01]  /*23ef0*/  IMAD R3, R4, 0x8, R2 ;  /* 0x0000000804037824 */ /* 0x008fe200078e0202 */
[----:B------:R-:W-:-:S04]  /*23f00*/  SHF.L.U32 R2, R5, 0x1f, RZ ;  /* 0x0000001f05027819 */ /* 0x000fc800000006ff */
[----:B------:R-:W3:Y:S02]  /*23f10*/  SYNCS.PHASECHK.TRANS64.TRYWAIT P0, [R3+URZ+0x34840], R2 ;  /* 0x03484002030075a7 */ /* 0x000ee4000800017f */
[----:B---3--:R-:W-:Y:S05]  /*23f20*/  @!P0 BRA `(.L_x_7604) ;  /* 0x0000004000ac8947 */ /* 0x008fea0003800000 */
.L_x_7741:
[----:B------:R-:W-:Y:S05]  /*23f30*/  BSYNC B2 ;  /* 0x0000000000027941 */ /* 0x000fea0003800000 */
.L_x_7603:
        /* <DEDUP_REMOVED lines=11> */
.L_x_7606:
[----:B------:R-:W-:Y:S05]  /*23ff0*/  BSYNC B2 ;  /* 0x0000000000027941 */ /* 0x000fea0003800000 */
.L_x_7605:
[----:B---3--:R-:W3:Y:S04]  /*24000*/  LDL R2, [R1+0x8] ;  /* 0x0000080001027983 */ /* 0x008ee80000100800 */
[----:B------:R-:W4:Y:S01]  /*24010*/  LDL R7, [R1+0x1c] ;  /* 0x00001c0001077983 */ /* 0x000f220000100800 */
        /* <DEDUP_REMOVED lines=9> */
[----:B----4-:R-:W-:Y:S02]  /*240b0*/  IMAD R7, R6, 0xb0, R7 ;  /* 0x000000b006077824 */ /* 0x010fe400078e0207 */
[----:B--2---:R-:W-:-:S08]  /*240c0*/  VIADD R9, R2, 0x1e400 ;  /* 0x0001e40002097836 */ /* 0x004fd00000000000 */
.L_x_7607:
        /* <DEDUP_REMOVED lines=16> */
.L_x_7608:
        /* <DEDUP_REMOVED lines=18> */
.L_x_7742:
[----:B------:R-:W-:Y:S05]  /*242f0*/  BSYNC B2 ;  /* 0x0000000000027941 */ /* 0x000fea0003800000 */
.L_x_7609:
        /* <DEDUP_REMOVED lines=10> */
.L_x_7611:
[----:B------:R-:W2:Y:S01]  /*243a0*/  LDL R3, [R1+0x4] ;  /* 0x0000040001037983 */ /* 0x000ea20000100800 */
[----:B------:R-:W-:Y:S01]  /*243b0*/  BSSY B2, `(.L_x_7612) ;  /* 0x0000004000027945 */ /* 0x000fe20003800000 */
[----:B--2---:R-:W-:-:S13]  /*243c0*/  LOP3.LUT P0, RZ, R3, 0x8, RZ, 0xc0, !PT ;  /* 0x0000000803ff7812 */ /* 0x004fda000780c0ff */
[----:B------:R-:W-:Y:S05]  /*243d0*/  @P0 BRA `(.L_x_7613) ;  /* 0x0000000000040947 */ /* 0x000fea0003800000 */
[----:B------:R-:W-:Y:S01]  /*243e0*/  BPT.TRAP 0x1 ;  /* 0x000000040000795c */ /* 0x000fe20000300000 */
.L_x_7613:
[----:B------:R-:W-:Y:S05]  /*243f0*/  BSYNC B2 ;  /* 0x0000000000027941 */ /* 0x000fea0003800000 */
.L_x_7612:
        /* <DEDUP_REMOVED lines=14> */
.L_x_7614:
        /* <DEDUP_REMOVED lines=16> */
.L_x_7615:
        /* <DEDUP_REMOVED lines=13> */
.L_x_7601:
[----:B------:R-:W-:Y:S05]  /*246b0*/  BSYNC B1 ;  /* 0x0000000000017941 */ /* 0x000fea0003800000 */
.L_x_7600:
        /* <DEDUP_REMOVED lines=17> */
[----:B-----5:R-:W4:Y:S01]  /*247d0*/  LDC R8, c[0x0][0x43c] ;  /* 0x00010f00ff087b82 */ /* 0x020f220000000800 */
[----:B------:R-:W-:Y:S02]  /*247e0*/  ULDC.64 UR6, c[0x0][0x428] ;  /* 0x00010a0000067ab9 */ /* 0x000fe40000000a00 */
[----:B------:R-:W3:Y:S01]  /*247f0*/  LDL R9, [R1+0x10] ;  /* 0x0000100001097983 */ /* 0x000ee20000100800 */
[----:B------:R-:W-:Y:S01]  /*24800*/  ULDC.64 UR8, c[0x0][0x208] ;  /* 0x0000820000087ab9 */ /* 0x000fe20000000a00 */
[----:B----4-:R-:W-:-:S13]  /*24810*/  ISETP.NE.AND P0, PT, R8, 0x1, PT ;  /* 0x000000010800780c */ /* 0x010fda0003f05270 */
[----:B------:R-:W4:Y:S02]  /*24820*/  @P0 LDC.64 R2, c[0x0][0x440] ;  /* 0x00011000ff020b82 */ /* 0x000f240000000a00 */
[----:B----4-:R-:W-:-:S04]  /*24830*/  @P0 IMAD.HI.U32 R7, R6, R2, RZ ;  /* 0x0000000206070227 */ /* 0x010fc800078e00ff */
        /* <DEDUP_REMOVED lines=12> */
.L_x_7618:
[----:B------:R-:W4:Y:S01]  /*24900*/  LDL R2, [R1+0x8] ;  /* 0x0000080001027983 */ /* 0x000f220000100800 */
[----:B------:R-:W-:Y:S01]  /*24910*/  BSSY B2, `(.L_x_7619) ;  /* 0x0000005000027945 */ /* 0x000fe20003800000 */
[----:B----4-:R-:W-:Y:S01]  /*24920*/  IMAD R3, R11, 0x8, R2 ;  /* 0x000000080b037824 */ /* 0x010fe200078e0202 */
[----:B------:R-:W-:-:S04]  /*24930*/  SHF.L.U32 R2, R10, 0x1f, RZ ;  /* 0x0000001f0a027819 */ /* 0x000fc800000006ff */
[----:B------:R-:W4:Y:S02]  /*24940*/  SYNCS.PHASECHK.TRANS64.TRYWAIT P0, [R3+URZ+0x34840], R2 ;  /* 0x03484002030075a7 */ /* 0x000f24000800017f */
[----:B----4-:R-:W-:Y:S05]  /*24950*/  @!P0 BRA `(.L_x_7620) ;  /* 0x0000003800488947 */ /* 0x010fea0003800000 */
.L_x_7743:
[----:B------:R-:W-:Y:S05]  /*24960*/  BSYNC B2 ;  /* 0x0000000000027941 */ /* 0x000fea0003800000 */
.L_x_7619:
[----:B------:R-:W0:Y:S01]  /*24970*/  S2R R7, SR_TID.X ;  /* 0x0000000000077919 */ /* 0x000e220000002100 */
[----:B------:R-:W-:Y:S01]  /*24980*/  BSSY B2, `(.L_x_7621) ;  /* 0x000000a000027945 */ /* 0x000fe20003800000 */
[----:B0-----:R-:W-:-:S04]  /*24990*/  LOP3.LUT R7, R7, 0x7f, RZ, 0xc0, !PT ;  /* 0x0000007f07077812 */ /* 0x001fc800078ec0ff */
[----:B------:R-:W-:-:S13]  /*249a0*/  ISETP.NE.AND P0, PT, R7, RZ, PT ;  /* 0x000000ff0700720c */ /* 0x000fda0003f05270 */
[----:B------:R-:W-:Y:S05]  /*249b0*/  @P0 BRA `(.L_x_7622) ;  /* 0x0000000000180947 */ /* 0x000fea0003800000 */
[----:B------:R-:W2:Y:S01]  /*249c0*/  LDL R7, [R1+0x4] ;  /* 0x0000040001077983 */ /* 0x000ea20000100800 */
[----:B----4-:R-:W-:-:S04]  /*249d0*/  IMAD.MOV.U32 R2, RZ, RZ, 0xb000 ;  /* 0x0000b000ff027424 */ /* 0x010fc800078e00ff */
[----:B------:R0:W-:Y:S01]  /*249e0*/  SYNCS.ARRIVE.TRANS64 RZ, [R3+URZ+0x34830], R2 ;  /* 0x0348300203ff79a7 */ /* 0x0001e2000800003f */
[----:B--2---:R-:W-:-:S13]  /*249f0*/  LOP3.LUT P1, RZ, R7, 0x1, RZ, 0xc0, !PT ;  /* 0x0000000107ff7812 */ /* 0x004fda000782c0ff */
[----:B0-----:R-:W-:Y:S05]  /*24a00*/  @!P1 BRA `(.L_x_7622) ;  /* 0x0000000000049947 */ /* 0x001fea0003800000 */
[----:B------:R-:W-:Y:S01]  /*24a10*/  BPT.TRAP 0x1 ;  /* 0x000000040000795c */ /* 0x000fe20000300000 */
.L_x_7622:
[----:B------:R-:W-:Y:S05]  /*24a20*/  BSYNC B2 ;  /* 0x0000000000027941 */ /* 0x000fea0003800000 */
.L_x_7621:
[----:B--2---:R-:W2:Y:S04]  /*24a30*/  LDL R9, [R1+0x8] ;  /* 0x0000080001097983 */ /* 0x004ea80000100800 */
[----:B----4-:R-:W2:Y:S04]  /*24a40*/  LDL R2, [R1+0xc] ;  /* 0x00000c0001027983 */ /* 0x010ea80000100800 */
[----:B------:R-:W4:Y:S01]  /*24a50*/  LDL R7, [R1+0x1c] ;  /* 0x00001c0001077983 */ /* 0x000f220000100800 */
[----:B---3--:R-:W-:Y:S01]  /*24a60*/  IMAD.MOV.U32 R10, RZ, RZ, RZ ;  /* 0x000000ffff0a7224 */ /* 0x008fe200078e00ff */
        /* <DEDUP_REMOVED lines=8> */
[----:B----4-:R-:W-:Y:S02]  /*24af0*/  IMAD R7, R6, 0xb0, R7 ;  /* 0x000000b006077824 */ /* 0x010fe400078e0207 */
[----:B------:R-:W-:-:S08]  /*24b00*/  VIADD R9, R2, 0x1e400 ;  /* 0x0001e40002097836 */ /* 0x000fd00000000000 */
.L_x_7623:
        /* <DEDUP_REMOVED lines=16> */
.L_x_7624:
        /* <DEDUP_REMOVED lines=16> */
.L_x_7744:
[----:B------:R-:W-:Y:S05]  /*24d10*/  BSYNC B2 ;  /* 0x0000000000027941 */ /* 0x000fea0003800000 */
.L_x_7625:
        /* <DEDUP_REMOVED lines=10> */
.L_x_7627:
[----:B------:R-:W2:Y:S01]  /*24dc0*/  LDL R3, [R1+0x4] ;  /* 0x0000040001037983 */ /* 0x000ea20000100800 */
[----:B------:R-:W-:Y:S01]  /*24dd0*/  BSSY B2, `(.L_x_7628) ;  /* 0x0000004000027945 */ /* 0x000fe20003800000 */
[----:B--2---:R-:W-:-:S13]  /*24de0*/  LOP3.LUT P0, RZ, R3, 0x8, RZ, 0xc0, !PT ;  /* 0x0000000803ff7812 */ /* 0x004fda000780c0ff */
[----:B------:R-:W-:Y:S05]  /*24df0*/  @P0 BRA `(.L_x_7629) ;  /* 0x0000000000040947 */ /* 0x000fea0003800000 */
[----:B------:R-:W-:Y:S01]  /*24e00*/  BPT.TRAP 0x1 ;  /* 0x000000040000795c */ /* 0x000fe20000300000 */
.L_x_7629:
[----:B------:R-:W-:Y:S05]  /*24e10*/  BSYNC B2 ;  /* 0x0000000000027941 */ /* 0x000fea0003800000 */
.L_x_7628:
        /* <DEDUP_REMOVED lines=13> */
.L_x_7630:
        /* <DEDUP_REMOVED lines=16> */
.L_x_7631:
        /* <DEDUP_REMOVED lines=13> */
.L_x_7617:
[----:B------:R-:W-:Y:S05]  /*250c0*/  BSYNC B1 ;  /* 0x0000000000017941 */ /* 0x000fea0003800000 */
.L_x_7616:
[C---:B------:R-:W-:Y:S01]  /*250d0*/  ISETP.GT.AND P0, PT, R0.reuse, 0x1, PT ;  /* 0x000000010000780c */ /* 0x040fe20003f04270 */
[----:B------:R-:W-:-:S12]  /*250e0*/  VIADD R0, R0, 0xfffffffe ;  /* 0xfffffffe00007836 */ /* 0x000fd80000000000 */
[----:B------:R-:W-:Y:S05]  /*250f0*/  @P0 BRA `(.L_x_7632) ;  /* 0xffffffe800e00947 */ /* 0x000fea000383ffff */
.L_x_7581:
[----:B------:R-:W-:Y:S05]  /*25100*/  BSYNC B0 ;  /* 0x0000000000007941 */ /* 0x000fea0003800000 */
.L_x_7580:
[----:B------:R-:W0:Y:S01]  /*25110*/  S2R R2, SR_TID.X ;  /* 0x0000000000027919 */ /* 0x000e220000002100 */
[----:B------:R-:W-:Y:S01]  /*25120*/  BSSY B0, `(.L_x_7633) ;  /* 0x0000011000007945 */ /* 0x000fe20003800000 */
[----:B0-----:R-:W-:-:S04]  /*25130*/  LOP3.LUT R2, R2, 0x7f, RZ, 0xc0, !PT ;  /* 0x0000007f02027812 */ /* 0x001fc800078ec0ff */
[----:B------:R-:W-:-:S13]  /*25140*/  ISETP.NE.AND P0, PT, R2, RZ, PT ;  /* 0x000000ff0200720c */ /* 0x000fda0003f05270 */
[----:B------:R-:W-:Y:S05]  /*25150*/  @P0 BRA `(.L_x_7634) ;  /* 0x0000000000340947 */ /* 0x000fea0003800000 */
[----:B------:R-:W0:Y:S01]  /*25160*/  S2R R2, SR_LANEID ;  /* 0x0000000000027919 */ /* 0x000e220000000000 */
[----:B------:R-:W-:Y:S01]  /*25170*/  VOTEU.ANY UR4, UPT, PT ;  /* 0x0000000000047886 */ /* 0x000fe200038e0100 */
[----:B--2---:R-:W2:Y:S01]  /*25180*/  LDC.64 R4, c[0x0][0xc60] ;  /* 0x00031800ff047b82 */ /* 0x004ea20000000a00 */
[----:B------:R-:W0:Y:S01]  /*25190*/  FLO.U32 R0, UR4 ;  /* 0x0000000400007d00 */ /* 0x000e2200080e0000 */
[----:B------:R-:W-:Y:S01]  /*251a0*/  ULDC.64 UR6, c[0x0][0x208] ;  /* 0x0000820000067ab9 */ /* 0x000fe20000000a00 */
[----:B0-----:R-:W-:-:S06]  /*251b0*/  ISETP.EQ.U32.AND P0, PT, R0, R2, PT ;  /* 0x000000020000720c */ /* 0x001fcc0003f02070 */
[----:B------:R-:W2:Y:S07]  /*251c0*/  POPC R2, UR4 ;  /* 0x0000000400027d09 */ /* 0x000eae0008000000 */
[----:B--2---:R-:W2:Y:S04]  /*251d0*/  @P0 ATOMG.E.ADD.STRONG.GPU PT, R2, desc[UR6][R4.64], R2 ;  /* 0x00000002040209a8 */ /* 0x004ea800081ee1c6 */
[----:B--2---:R0:W2:Y:S02]  /*251e0*/  SHFL.IDX PT, R2, R2, R0, 0x1f ;  /* 0x00001f0002027589 */ /* 0x0040a400000e0000 */
[----:B0-----:R-:W0:Y:S02]  /*251f0*/  S2R R0, SR_LTMASK ;  /* 0x0000000000007919 */ /* 0x001e240000003900 */
[----:B0-----:R-:W-:-:S06]  /*25200*/  LOP3.LUT R0, R0, UR4, RZ, 0xc0, !PT ;  /* 0x0000000400007c12 */ /* 0x001fcc000f8ec0ff */
[----:B------:R-:W2:Y:S02]  /*25210*/  POPC R0, R0 ;  /* 0x0000000000007309 */ /* 0x000ea40000000000 */
[----:B--2---:R-:W-:-:S07]  /*25220*/  IADD3 R16, R2, UR36, R0 ;  /* 0x0000002402107c10 */ /* 0x004fce000fffe000 */
.L_x_7634:
[----:B------:R-:W-:Y:S05]  /*25230*/  BSYNC B0 ;  /* 0x0000000000007941 */ /* 0x000fea0003800000 */
.L_x_7633:
        /* <DEDUP_REMOVED lines=12> */
.L_x_7745:
[----:B------:R-:W-:Y:S05]  /*25300*/  BSYNC B1 ;  /* 0x0000000000017941 */ /* 0x000fea0003800000 */
.L_x_7637:
        /* <DEDUP_REMOVED lines=10> */
.L_x_7639:
[----:B------:R-:W2:Y:S01]  /*253b0*/  LDL R0, [R1+0x4] ;  /* 0x0000040001007983 */ /* 0x000ea20000100800 */
[----:B------:R-:W-:Y:S01]  /*253c0*/  BSSY B1, `(.L_x_7640) ;  /* 0x0000004000017945 */ /* 0x000fe20003800000 */
[----:B--2---:R-:W-:-:S13]  /*253d0*/  LOP3.LUT P0, RZ, R0, 0x8, RZ, 0xc0, !PT ;  /* 0x0000000800ff7812 */ /* 0x004fda000780c0ff */
[----:B------:R-:W-:Y:S05]  /*253e0*/  @P0 BRA `(.L_x_7641) ;  /* 0x0000000000040947 */ /* 0x000fea0003800000 */
[----:B------:R-:W-:Y:S01]  /*253f0*/  BPT.TRAP 0x1 ;  /* 0x000000040000795c */ /* 0x000fe20000300000 */
.L_x_7641:
[----:B------:R-:W-:Y:S05]  /*25400*/  BSYNC B1 ;  /* 0x0000000000017941 */ /* 0x000fea0003800000 */
.L_x_7640:
[----:B------:R-:W2:Y:S04]  /*25410*/  LDL R5, [R1+0x8] ;  /* 0x0000080001057983 */ /* 0x000ea80000100800 */
        /* <DEDUP_REMOVED lines=13> */
.L_x_7642:
        /* <DEDUP_REMOVED lines=16> */
.L_x_7643:
        /* <DEDUP_REMOVED lines=11> */
.L_x_7636:
[----:B------:R-:W-:Y:S05]  /*256a0*/  BSYNC B0 ;  /* 0x0000000000007941 */ /* 0x000fea0003800000 */
.L_x_7635:
        /* <DEDUP_REMOVED lines=9> */
.L_x_7560:
[----:B------:R-:W-:Y:S05]  /*25740*/  BSYNC B7 ;  /* 0x0000000000077941 */ /* 0x000fea0003800000 */
.L_x_7558:
[----:B----45:R-:W2:Y:S02]  /*25750*/  LDL R8, [R1+0x4] ;  /* 0x0000040001087983 */ /* 0x030ea40000100800 */
        /* <DEDUP_REMOVED lines=8> */
[----:B------:R2:W3:Y:S04]  /*257e0*/  LDS.128 R16, [R0+0x348d0] ;  /* 0x0348d00000107984 */ /* 0x0004e80000000c00 */
[----:B------:R2:W-:Y:S01]  /*257f0*/  STL [R1+0x8], R0 ;  /* 0x0000080001007387 */ /* 0x0005e20000100800 */
[----:B------:R-:W-:Y:S06]  /*25800*/  BAR.ARV 0x4, 0x180 ;  /* 0x0106000000007b1d */ /* 0x000fec0000002000 */
[----:B------:R-:W-:Y:S05]  /*25810*/  BRA `(.L_x_7645) ;  /* 0x00000008004c7947 */ /* 0x000fea0003800000 */
.L_x_7644:
[----:B------:R-:W2:Y:S01]  /*25820*/  LDL R7, [R1+0x2c] ;  /* 0x00002c0001077983 */ /* 0x000ea20000100800 */
[----:B------:R-:W-:Y:S01]  /*25830*/  UMOV UR4, 0xffffffff ;  /* 0xffffffff00047882 */ /* 0x000fe20000000000 */
[----:B--2---:R-:W-:Y:S02]  /*25840*/  ISETP.NE.AND P5, PT, R7, 0x1f, PT ;  /* 0x0000001f0700780c */ /* 0x004fe40003fa5270 */
[----:B------:R-:W-:Y:S11]  /*25850*/  BRA.DIV UR4, `(.L_x_7646) ;  /* 0x0000002a04c47947 */ /* 0x000ff6000b800000 */
[----:B------:R-:W-:Y:S01]  /*25860*/  IMAD.IADD R5, R19, 0x1, R7 ;  /* 0x0000000113057824 */ /* 0x000fe200078e0207 */
        /* <DEDUP_REMOVED lines=29> */
[----:B------:R0:W2:Y:S04]  /*25a40*/  SHFL.IDX PT, R0, R16, RZ, 0x1f ;  /* 0x00001fff10007589 */ /* 0x0000a800000e0000 */
[----:B------:R0:W3:Y:S02]  /*25a50*/  SHFL.IDX PT, R6, R5, 0x1f, 0x1f ;  /* 0x03e01f0005067f89 */ /* 0x0000e400000e0000 */
.L_x_7755:
[----:B------:R-:W-:Y:S02]  /*25a60*/  ULDC UR4, c[0x0][0xc38] ;  /* 0x00030e0000047ab9 */ /* 0x000fe40000000800 */
[----:B0-----:R-:W-:-:S04]  /*25a70*/  IMAD.U32 R16, RZ, RZ, UR4 ;  /* 0x00000004ff107e24 */ /* 0x001fc8000f8e00ff */
[----:B---3--:R-:W-:-:S04]  /*25a80*/  IMAD R6, R6, R16, RZ ;  /* 0x0000001006067224 */ /* 0x008fc800078e02ff */
[----:B------:R-:W-:-:S05]  /*25a90*/  IMAD.IADD R4, R4, 0x1, R6 ;  /* 0x0000000104047824 */ /* 0x000fca00078e0206 */
[----:B--2---:R-:W-:-:S13]  /*25aa0*/  ISETP.GT.AND P4, PT, R4, R0, PT ;  /* 0x000000000400720c */ /* 0x004fda0003f84270 */
[----:B------:R-:W-:Y:S05]  /*25ab0*/  @P4 BRA `(.L_x_7647) ;  /* 0x0000000000a44947 */ /* 0x000fea0003800000 */
.L_x_7652:
[----:B0-----:R-:W0:Y:S01]  /*25ac0*/  LDC R2, c[0x0][0xc3c] ;  /* 0x00030f00ff027b82 */ /* 0x001e220000000800 */
[----:B------:R-:W-:-:S05]  /*25ad0*/  VIADD R19, R19, 0x1f ;  /* 0x0000001f13137836 */ /* 0x000fca0000000000 */
[----:B0-----:R-:W-:-:S13]  /*25ae0*/  ISETP.GE.AND P4, PT, R19, R2, PT ;  /* 0x000000021300720c */ /* 0x001fda0003f86270 */
[----:B------:R-:W-:Y:S05]  /*25af0*/  @P4 BRA `(.L_x_7648) ;  /* 0x00000004004c4947 */ /* 0x000fea0003800000 */
[----:B------:R-:W2:Y:S01]  /*25b00*/  LDL R3, [R1+0x2c] ;  /* 0x00002c0001037983 */ /* 0x000ea20000100800 */
[----:B------:R-:W-:Y:S01]  /*25b10*/  BSSY B0, `(.L_x_7649) ;  /* 0x0000009000007945 */ /* 0x000fe20003800000 */
[----:B--2---:R-:W-:-:S05]  /*25b20*/  IMAD.IADD R5, R19, 0x1, R3 ;  /* 0x0000000113057824 */ /* 0x004fca00078e0203 */
[----:B------:R-:W-:Y:S01]  /*25b30*/  ISETP.GE.OR P4, PT, R5, R2, !P5 ;  /* 0x000000020500720c */ /* 0x000fe20006f86670 */
[----:B------:R-:W-:-:S12]  /*25b40*/  IMAD.MOV.U32 R2, RZ, RZ, RZ ;  /* 0x000000ffff027224 */ /* 0x000fd800078e00ff */
[----:B------:R-:W-:Y:S05]  /*25b50*/  @P4 BRA `(.L_x_7650) ;  /* 0x0000000000104947 */ /* 0x000fea0003800000 */
[----:B------:R-:W0:Y:S01]  /*25b60*/  LDC.64 R2, c[0x0][0xc80] ;  /* 0x00032000ff027b82 */ /* 0x000e220000000a00 */
[----:B------:R-:W-:Y:S01]  /*25b70*/  ULDC.64 UR4, c[0x0][0x208] ;  /* 0x0000820000047ab9 */ /* 0x000fe20000000a00 */
[----:B0-----:R-:W-:-:S06]  /*25b80*/  IMAD.WIDE R2, R5, 0x4, R2 ;  /* 0x0000000405027825 */ /* 0x001fcc00078e0202 */
[----:B------:R0:W5:Y:S02]  /*25b90*/  LDG.E R2, desc[UR4][R2.64] ;  /* 0x0000000402027981 */ /* 0x000164000c1e1900 */
.L_x_7650:
[----:B------:R-:W-:Y:S05]  /*25ba0*/  BSYNC B0 ;  /* 0x0000000000007941 */ /* 0x000fea0003800000 */
.L_x_7649:
[----:B------:R-:W-:-:S03]  /*25bb0*/  UMOV UR4, 0xffffffff ;  /* 0xffffffff00047882 */ /* 0x000fc60000000000 */
[----:B------:R-:W-:Y:S05]  /*25bc0*/  BRA.DIV UR4, `(.L_x_7651) ;  /* 0x0000002e04287947 */ /* 0x000fea000b800000 */
[----:B0-----:R-:W2:Y:S04]  /*25bd0*/  LDL R3, [R1+0x4] ;  /* 0x0000040001037983 */ /* 0x001ea80000100800 */
[----:B-----5:R-:W0:Y:S01]  /*25be0*/  SHFL.UP PT, R14, R2, 0x1, RZ ;  /* 0x04200000020e7989 */ /* 0x020e2200000e00ff */
        /* <DEDUP_REMOVED lines=16> */
.L_x_7763:
[----:B------:R-:W-:Y:S02]  /*25cf0*/  ULDC UR4, c[0x0][0xc38] ;  /* 0x00030e0000047ab9 */ /* 0x000fe40000000800 */
[----:B------:R-:W-:-:S04]  /*25d00*/  IMAD.U32 R16, RZ, RZ, UR4 ;  /* 0x00000004ff107e24 */ /* 0x000fc8000f8e00ff */
[----:B--2---:R-:W-:-:S04]  /*25d10*/  IMAD R6, R6, R16, RZ ;  /* 0x0000001006067224 */ /* 0x004fc800078e02ff */
[----:B------:R-:W-:-:S05]  /*25d20*/  IMAD.IADD R4, R6, 0x1, R4 ;  /* 0x0000000106047824 */ /* 0x000fca00078e0204 */
[----:B------:R-:W-:-:S13]  /*25d30*/  ISETP.GT.AND P4, PT, R4, R0, PT ;  /* 0x000000000400720c */ /* 0x000fda0003f84270 */
[----:B------:R-:W-:Y:S05]  /*25d40*/  @!P4 BRA `(.L_x_7652) ;  /* 0xfffffffc005cc947 */ /* 0x000fea000383ffff */
.L_x_7647:
        /* <DEDUP_REMOVED lines=8> */
.L_x_7767:
[----:B------:R-:W-:Y:S01]  /*25dd0*/  ISETP.NE.AND P0, PT, R3, RZ, PT ;  /* 0x000000ff0300720c */ /* 0x000fe20003f05270 */
[----:B--2---:R-:W-:-:S12]  /*25de0*/  IMAD.MOV.U32 R2, RZ, RZ, RZ ;  /* 0x000000ffff027224 */ /* 0x004fd800078e00ff */
[----:B------:R-:W-:Y:S05]  /*25df0*/  @!P0 BRA `(.L_x_7654) ;  /* 0x0000000000108947 */ /* 0x000fea0003800000 */
[----:B------:R-:W-:Y:S01]  /*25e00*/  UMOV UR4, 0xffffffff ;  /* 0xffffffff00047882 */ /* 0x000fe20000000000 */
[----:B------:R-:W-:Y:S02]  /*25e10*/  VIADD R12, R4, 0xffffffff ;  /* 0xffffffff040c7836 */ /* 0x000fe40000000000 */
[----:B------:R-:W-:Y:S05]  /*25e20*/  BRA.DIV UR4, `(.L_x_7655) ;  /* 0x0000002e04b47947 */ /* 0x000fea000b800000 */
[----:B------:R2:W4:Y:S02]  /*25e30*/  SHFL.IDX PT, R2, R5, R12, 0x1f ;  /* 0x00001f0c05027589 */ /* 0x00052400000e0000 */
.L_x_7654:
[----:B0-23--:R-:W-:Y:S01]  /*25e40*/  IABS R5, R17 ;  /* 0x0000001100057213 */ /* 0x00dfe20000000000 */
[----:B----4-:R-:W-:Y:S02]  /*25e50*/  IMAD R16, R2, R16, R6 ;  /* 0x0000001002107224 */ /* 0x010fe400078e0206 */
        /* <DEDUP_REMOVED lines=29> */
.L_x_7648:
[----:B------:R-:W-:Y:S01]  /*26030*/  UMOV UR4, URZ ;  /* 0x0000003f00047c82 */ /* 0x000fe20008000000 */
[----:B------:R-:W-:Y:S01]  /*26040*/  UMOV UR5, URZ ;  /* 0x0000003f00057c82 */ /* 0x000fe20008000000 */
[----:B------:R-:W-:Y:S01]  /*26050*/  ULDC UR6, c[0x0][0xc3c] ;  /* 0x00030f0000067ab9 */ /* 0x000fe20000000800 */
[----:B------:R-:W-:Y:S02]  /*26060*/  IMAD.MOV.U32 R16, RZ, RZ, R0 ;  /* 0x000000ffff107224 */ /* 0x000fe400078e0000 */
[----:B------:R-:W-:Y:S02]  /*26070*/  IMAD.U32 R17, RZ, RZ, UR4 ;  /* 0x00000004ff117e24 */ /* 0x000fe4000f8e00ff */
[----:B------:R-:W-:Y:S02]  /*26080*/  IMAD.U32 R18, RZ, RZ, UR5 ;  /* 0x00000005ff127e24 */ /* 0x000fe4000f8e00ff */
[----:B------:R-:W-:-:S07]  /*26090*/  IMAD.U32 R19, RZ, RZ, UR6 ;  /* 0x00000006ff137e24 */ /* 0x000fce000f8e00ff */
.L_x_7656:
        /* <DEDUP_REMOVED lines=11> */
.L_x_7645:
[----:B------:R-:W-:Y:S02]  /*26150*/  ULDC UR4, c[0x0][0xc3c] ;  /* 0x00030f0000047ab9 */ /* 0x000fe40000000800 */
[----:B---3--:R-:W-:-:S13]  /*26160*/  ISETP.GE.AND P0, PT, R19, UR4, PT ;  /* 0x0000000413007c0c */ /* 0x008fda000bf06270 */
[----:B------:R-:W-:Y:S05]  /*26170*/  @!P0 BRA `(.L_x_7657) ;  /* 0xffffff9c00448947 */ /* 0x000fea000383ffff */
[----:B------:R-:W-:Y:S05]  /*26180*/  BSYNC B8 ;  /* 0x0000000000087941 */ /* 0x000fea0003800000 */
.L_x_7518:
[----:B--2---:R-:W2:Y:S01]  /*26190*/  LDL.LU R0, [R1+0x54] ;  /* 0x0000540001007983 */ /* 0x004ea20000300800 */
[----:B------:R-:W-:Y:S01]  /*261a0*/  BSSY B0, `(.L_x_7658) ;  /* 0x000000b000007945 */ /* 0x000fe20003800000 */
[----:B------:R-:W3:Y:S01]  /*261b0*/  S2R R5, SR_CgaCtaId ;  /* 0x0000000000057919 */ /* 0x000ee20000008800 */
[----:B--2---:R-:W-:-:S05]  /*261c0*/  VIADD R0, R0, 0x1 ;  /* 0x0000000100007836 */ /* 0x004fca0000000000 */
[----:B------:R-:W-:-:S04]  /*261d0*/  LEA.HI R2, R0, R0, RZ, 0x1 ;  /* 0x0000000000027211 */ /* 0x000fc800078f08ff */
[----:B0-----:R-:W-:-:S05]  /*261e0*/  LOP3.LUT R3, R2, 0xfffffffe, RZ, 0xc0, !PT ;  /* 0xfffffffe02037812 */ /* 0x001fca00078ec0ff */
[----:B------:R-:W-:Y:S01]  /*261f0*/  IMAD.IADD R3, R0, 0x1, -R3 ;  /* 0x0000000100037824 */ /* 0x000fe200078e0a03 */
[----:B------:R-:W-:-:S04]  /*26200*/  MOV R0, 0x400 ;  /* 0x0000040000007802 */ /* 0x000fc80000000f00 */
[----:B---3--:R-:W-:Y:S02]  /*26210*/  LEA R0, R5, R0, 0x18 ;  /* 0x0000000005007211 */ /* 0x008fe400078ec0ff */
[----:B------:R-:W-:-:S04]  /*26220*/  SHF.L.U32 R3, R3, 0x1f, RZ ;  /* 0x0000001f03037819 */ /* 0x000fc800000006ff */
[----:B------:R-:W0:Y:S02]  /*26230*/  SYNCS.PHASECHK.TRANS64.TRYWAIT P0, [R0+URZ+0x34820], R3 ;  /* 0x03482003000075a7 */ /* 0x000e24000800017f */
[----:B0-----:R-:W-:Y:S05]  /*26240*/  @!P0 BRA `(.L_x_7659) ;  /* 0x0000002800d48947 */ /* 0x001fea0003800000 */
.L_x_7770:
[----:B------:R-:W-:Y:S05]  /*26250*/  BSYNC B0 ;  /* 0x0000000000007941 */ /* 0x000fea0003800000 */
.L_x_7658:
[----:B------:R-:W-:-:S03]  /*26260*/  UMOV UR4, 0xffffffff ;  /* 0xffffffff00047882 */ /* 0x000fc60000000000 */
[----:B------:R-:W-:Y:S05]  /*26270*/  BRA.DIV UR4, `(.L_x_7660) ;  /* 0x0000002a04dc7947 */ /* 0x000fea000b800000 */
[----:B------:R-:W2:Y:S02]  /*26280*/  S2R R2, SR_TID.X ;  /* 0x0000000000027919 */ /* 0x000ea40000002100 */
[----:B--2---:R-:W-:-:S04]  /*26290*/  SHF.R.U32.HI R2, RZ, 0x5, R2 ;  /* 0x00000005ff027819 */ /* 0x004fc80000011602 */
[----:B------:R-:W-:-:S05]  /*262a0*/  LOP3.LUT R2, R2, 0x3, RZ, 0xc0, !PT ;  /* 0x0000000302027812 */ /* 0x000fca00078ec0ff */
[----:B------:R2:W3:Y:S02]  /*262b0*/  SHFL.IDX PT, R14, R2, RZ, 0x1f ;  /* 0x00001fff020e7589 */ /* 0x0004e400000e0000 */
.L_x_7773:
[----:B---3--:R-:W-:-:S13]  /*262c0*/  ISETP.NE.AND P0, PT, R14, RZ, PT ;  /* 0x000000ff0e00720c */ /* 0x008fda0003f05270 */
[----:B------:R-:W-:Y:S05]  /*262d0*/  @P0 BRA `(.L_x_7290) ;  /* 0x0000000000940947 */ /* 0x000fea0003800000 */
[----:B------:R-:W-:-:S03]  /*262e0*/  UMOV UR4, 0xffffffff ;  /* 0xffffffff00047882 */ /* 0x000fc60000000000 */
[----:B------:R-:W-:Y:S05]  /*262f0*/  BRA.DIV UR4, `(.L_x_7661) ;  /* 0x0000002a04f07947 */ /* 0x000fea000b800000 */
[----:B------:R-:W-:-:S13]  /*26300*/  ELECT P6, URZ, PT ;  /* 0x00000000003f782f */ /* 0x000fda00038c0000 */
.L_x_7776:
[----:B------:R-:W-:Y:S05]  /*26310*/  @!P6 BRA `(.L_x_7290) ;  /* 0x000000000084e947 */ /* 0x000fea0003800000 */
[----:B------:R-:W-:-:S06]  /*26320*/  ULOP3.LUT UR4, UR60, 0x2, URZ, 0xfc, !UPT ;  /* 0x000000023c047892 */ /* 0x000fcc000f8efc3f */
[----:B--2---:R-:W-:-:S05]  /*26330*/  IMAD.U32 R2, RZ, RZ, UR4 ;  /* 0x00000004ff027e24 */ /* 0x004fca000f8e00ff */
[----:B------:R-:W-:-:S13]  /*26340*/  ISETP.NE.AND P2, PT, R2, 0x3, PT ;  /* 0x000000030200780c */ /* 0x000fda0003f45270 */
[----:B------:R-:W-:Y:S05]  /*26350*/  @!P2 BRA `(.L_x_7662) ;  /* 0x000000000004a947 */ /* 0x000fea0003800000 */
[----:B------:R-:W-:Y:S01]  /*26360*/  BPT.TRAP 0x1 ;  /* 0x000000040000795c */ /* 0x000fe20000300000 */
.L_x_7662:
        /* <DEDUP_REMOVED lines=14> */
.L_x_7777:
[----:B------:R-:W2:Y:S02]  /*26450*/  SYNCS.PHASECHK.TRANS64.TRYWAIT P0, [R7+URZ], R2 ;  /* 0x00000002070075a7 */ /* 0x000ea4000800017f */
[----:B--2---:R-:W-:Y:S05]  /*26460*/  @!P0 BRA `(.L_x_7664) ;  /* 0x0000002800c88947 */ /* 0x004fea0003800000 */
.L_x_7778:
[----:B------:R-:W-:Y:S05]  /*26470*/  @!P2 BRA `(.L_x_7665) ;  /* 0x000000000004a947 */ /* 0x000fea0003800000 */
[----:B------:R-:W-:Y:S01]  /*26480*/  BPT.TRAP 0x1 ;  /* 0x000000040000795c */ /* 0x000fe20000300000 */
.L_x_7665:
[----:B------:R-:W3:Y:S01]  /*26490*/  LDL.LU R4, [R1+0xc] ;  /* 0x00000c0001047983 */ /* 0x000ee20000300800 */
[----:B------:R-:W-:-:S04]  /*264a0*/  VIADD R0, R0, 0x34860 ;  /* 0x0003486000007836 */ /* 0x000fc80000000000 */
[----:B---3--:R-:W-:-:S04]  /*264b0*/  IMAD R4, R4, 0x8, R0 ;  /* 0x0000000804047824 */ /* 0x008fc800078e0200 */
[----:B------:R-:W3:Y:S02]  /*264c0*/  SYNCS.PHASECHK.TRANS64.TRYWAIT P0, [R4+URZ], R5 ;  /* 0x00000005040075a7 */ /* 0x000ee4000800017f */
[----:B---3--:R-:W-:Y:S05]  /*264d0*/  @!P0 BRA `(.L_x_7666) ;  /* 0x0000002800c08947 */ /* 0x008fea0003800000 */
.L_x_7779:
[----:B------:R-:W-:-:S07]  /*264e0*/  IMAD R3, R3, 0x8, R0 ;  /* 0x0000000803037824 */ /* 0x000fce00078e0200 */
.L_x_7667:
[----:B----4-:R4:W0:Y:S02]  /*264f0*/  SYNCS.PHASECHK.TRANS64.TRYWAIT P0, [R3+URZ], R2 ;  /* 0x00000002030075a7 */ /* 0x010824000800017f */
[----:B0-----:R-:W-:Y:S05]  /*26500*/  @!P0 NANOSLEEP.SYNCS 0x989680 ;  /* 0x009896800000895d */ /* 0x001fea0003900000 */
[----:B------:R-:W0:Y:S02]  /*26510*/  @!P0 SYNCS.PHASECHK.TRANS64 P0, [R3+URZ], R2 ;  /* 0x00000002030085a7 */ /* 0x000e24000800007f */
[----:B0-----:R-:W-:Y:S05]  /*26520*/  @!P0 BRA `(.L_x_7667) ;  /* 0xfffffffc00f08947 */ /* 0x001fea000383ffff */
.L_x_7290:
[----:B------:R-:W-:Y:S05]  /*26530*/  BSYNC B9 ;  /* 0x0000000000097941 */ /* 0x000fea0003800000 */
.L_x_7287:
[----:B------:R-:W-:Y:S05]  /*26540*/  EXIT ;  /* 0x000000000000794d */ /* 0x000fea0003800000 */
.L_x_7316:
[----:B0-----:R0:W1:Y:S02]  /*26550*/  SYNCS.PHASECHK.TRANS64.TRYWAIT P6, [R3+URZ+0x34890], R0 ;  /* 0x03489000030075a7 */ /* 0x00106400080c017f */
[----:B-1----:R-:W-:Y:S05]  /*26560*/  @!P6 NANOSLEEP.SYNCS 0x989680 ;  /* 0x009896800000e95d */ /* 0x002fea0003900000 */
[----:B------:R-:W1:Y:S02]  /*26570*/  @!P6 SYNCS.PHASECHK.TRANS64 P6, [R3+URZ+0x34890], R0 ;  /* 0x034890000300e5a7 */ /* 0x000e6400080c007f */
[----:B-1----:R-:W-:Y:S05]  /*26580*/  @!P6 BRA `(.L_x_7316) ;  /* 0xfffffffc00f0e947 */ /* 0x002fea000383ffff */
[----:B------:R-:W-:Y:S05]  /*26590*/  BRA `(.L_x_7668) ;  /* 0xfffffdd800b47947 */ /* 0x000fea000383ffff */
.L_x_7370:
[----:B-1----:R1:W3:Y:S02]  /*265a0*/  SYNCS.PHASECHK.TRANS64.TRYWAIT P4, [R3+URZ+0x34890], R0 ;  /* 0x03489000030075a7 */ /* 0x0022e4000808017f */
[----:B---3--:R-:W-:Y:S05]  /*265b0*/  @!P4 NANOSLEEP.SYNCS 0x989680 ;  /* 0x009896800000c95d */ /* 0x008fea0003900000 */
[----:B------:R-:W3:Y:S02]  /*265c0*/  @!P4 SYNCS.PHASECHK.TRANS64 P4, [R3+URZ+0x34890], R0 ;  /* 0x034890000300c5a7 */ /* 0x000ee4000808007f */
[----:B---3--:R-:W-:Y:S05]  /*265d0*/  @!P4 BRA `(.L_x_7370) ;  /* 0xfffffffc00f0c947 */ /* 0x008fea000383ffff */
[----:B------:R-:W-:Y:S05]  /*265e0*/  BRA `(.L_x_7669) ;  /* 0xfffffe1400e87947 */ /* 0x000fea000383ffff */
.L_x_7395:
[----:B-1----:R1:W2:Y:S02]  /*265f0*/  SYNCS.PHASECHK.TRANS64.TRYWAIT P3, [R3+URZ+0x34890], R0 ;  /* 0x03489000030075a7 */ /* 0x0022a4000806017f */
[----:B--2---:R-:W-:Y:S05]  /*26600*/  @!P3 NANOSLEEP.SYNCS 0x989680 ;  /* 0x009896800000b95d */ /* 0x004fea0003900000 */
[----:B------:R-:W2:Y:S02]  /*26610*/  @!P3 SYNCS.PHASECHK.TRANS64 P3, [R3+URZ+0x34890], R0 ;  /* 0x034890000300b5a7 */ /* 0x000ea4000806007f */
[----:B--2---:R-:W-:Y:S05]  /*26620*/  @!P3 BRA `(.L_x_7395) ;  /* 0xfffffffc00f0b947 */ /* 0x004fea000383ffff */
[----:B------:R-:W-:Y:S05]  /*26630*/  BRA `(.L_x_7670) ;  /* 0xfffffe4c00b87947 */ /* 0x000fea000383ffff */
.L_x_7409:
[----:B--2---:R2:W3:Y:S02]  /*26640*/  SYNCS.PHASECHK.TRANS64.TRYWAIT P2, [R3+URZ+0x348b0], R0 ;  /* 0x0348b000030075a7 */ /* 0x0044e4000804017f */
[----:B---3--:R-:W-:Y:S05]  /*26650*/  @!P2 NANOSLEEP.SYNCS 0x989680 ;  /* 0x009896800000a95d */ /* 0x008fea0003900000 */
[----:B------:R-:W3:Y:S02]  /*26660*/  @!P2 SYNCS.PHASECHK.TRANS64 P2, [R3+URZ+0x348b0], R0 ;  /* 0x0348b0000300a5a7 */ /* 0x000ee4000804007f */
[----:B---3--:R-:W-:Y:S05]  /*26670*/  @!P2 BRA `(.L_x_7409) ;  /* 0xfffffffc00f0a947 */ /* 0x008fea000383ffff */
[----:B------:R-:W-:Y:S05]  /*26680*/  BRA `(.L_x_7671) ;  /* 0xfffffe5800307947 */ /* 0x000fea000383ffff */
.L_x_7425:
[----:B------:R-:W0:Y:S01]  /*26690*/  S2R R5, SR_TID.X ;  /* 0x0000000000057919 */ /* 0x000e220000002100 */
[----:B------:R-:W-:Y:S01]  /*266a0*/  BSSY B0, `(.L_x_7672) ;  /* 0x000000c000007945 */ /* 0x000fe20003800000 */
[----:B------:R-:W-:Y:S02]  /*266b0*/  IMAD.MOV.U32 R12, RZ, RZ, RZ ;  /* 0x000000ffff0c7224 */ /* 0x000fe400078e00ff */
[----:B------:R-:W-:Y:S02]  /*266c0*/  IMAD.MOV.U32 R11, RZ, RZ, 0x1f ;  /* 0x0000001fff0b7424 */ /* 0x000fe400078e00ff */
[----:B------:R-:W-:Y:S02]  /*266d0*/  IMAD.MOV.U32 R15, RZ, RZ, -0x1 ;  /* 0xffffffffff0f7424 */ /* 0x000fe400078e00ff */
[----:B0-----:R-:W-:-:S05]  /*266e0*/  VIADD R5, R5, 0xffffff80 ;  /* 0xffffff8005057836 */ /* 0x001fca0000000000 */
[----:B------:R-:W-:-:S04]  /*266f0*/  SHF.R.S32.HI R4, RZ, 0x1f, R5 ;  /* 0x0000001fff047819 */ /* 0x000fc80000011405 */
[----:B------:R-:W-:-:S04]  /*26700*/  LEA.HI R4, R4, R5, RZ, 0x7 ;  /* 0x0000000504047211 */ /* 0x000fc800078f38ff */
[----:B------:R-:W-:-:S05]  /*26710*/  SHF.R.S32.HI R4, RZ, 0x7, R4 ;  /* 0x00000007ff047819 */ /* 0x000fca0000011404 */
[----:B------:R-:W-:-:S07]  /*26720*/  IMAD.MOV.U32 R13, RZ, RZ, R4 ;  /* 0x000000ffff0d7224 */ /* 0x000fce00078e0004 */
[----:B-----5:R-:W-:Y:S05]  /*26730*/  WARPSYNC.COLLECTIVE R15, `(.L_x_7673) ;  /* 0x000000000f087348 */ /* 0x020fea0003c00000 */
[----:B------:R0:W1:Y:S02]  /*26740*/  SHFL.IDX P6, R14, R13, R12, R11 ;  /* 0x0000000c0d0e7389 */ /* 0x00006400000c000b */
[----:B01---5:R-:W-:Y:S01]  /*26750*/  ENDCOLLECTIVE ;  /* 0x000000000000791b */ /* 0x023fe20003800000 */
.L_x_7673:
[----:B------:R-:W-:Y:S05]  /*26760*/  BSYNC B0 ;  /* 0x0000000000007941 */ /* 0x000fea0003800000 */
.L_x_7672:
[----:B------:R1:W-:Y:S01]  /*26770*/  STL [R1], R14 ;  /* 0x0000000e01007387 */ /* 0x0003e20000100800 */
[----:B------:R-:W-:Y:S05]  /*26780*/  BRA `(.L_x_7674) ;  /* 0xfffffe6400307947 */ /* 0x000fea000383ffff */
.L_x_7435:
[----:B------:R-:W-:Y:S01]  /*26790*/  BSSY B1, `(.L_x_7675) ;  /* 0x0000008000017945 */ /* 0x000fe20003800000 */
[----:B------:R-:W-:Y:S02]  /*267a0*/  IMAD.MOV.U32 R13, RZ, RZ, R25 ;  /* 0x000000ffff0d7224 */ /* 0x000fe400078e0019 */
[----:B------:R-:W-:Y:S02]  /*267b0*/  IMAD.MOV.U32 R12, RZ, RZ, RZ ;  /* 0x000000ffff0c7224 */ /* 0x000fe400078e00ff */
[----:B------:R-:W-:Y:S02]  /*267c0*/  IMAD.MOV.U32 R11, RZ, RZ, 0x181f ;  /* 0x0000181fff0b7424 */ /* 0x000fe400078e00ff */
[----:B------:R-:W-:-:S07]  /*267d0*/  IMAD.MOV.U32 R15, RZ, RZ, -0x1 ;  /* 0xffffffffff0f7424 */ /* 0x000fce00078e00ff */
[----:B-1----:R-:W-:Y:S05]  /*267e0*/  WARPSYNC.COLLECTIVE R15, `(.L_x_7676) ;  /* 0x000000000f087348 */ /* 0x002fea0003c00000 */
[----:B-1----:R0:W1:Y:S02]  /*267f0*/  SHFL.IDX P6, R14, R13, R12, R11 ;  /* 0x0000000c0d0e7389 */ /* 0x00206400000c000b */
[----:B01----:R-:W-:Y:S01]  /*26800*/  ENDCOLLECTIVE ;  /* 0x000000000000791b */ /* 0x003fe20003800000 */
.L_x_7676:
[----:B------:R-:W-:Y:S05]  /*26810*/  BSYNC B1 ;  /* 0x0000000000017941 */ /* 0x000fea0003800000 */
.L_x_7675:
        /* <DEDUP_REMOVED lines=8> */
.L_x_7677:
[----:B------:R-:W-:Y:S02]  /*268a0*/  IMAD.MOV.U32 R13, RZ, RZ, R27 ;  /* 0x000000ffff0d7224 */ /* 0x000fe400078e001b */
[----:B------:R-:W-:-:S07]  /*268b0*/  IMAD.MOV.U32 R3, RZ, RZ, R14 ;  /* 0x000000ffff037224 */ /* 0x000fce00078e000e */
[----:B------:R-:W-:Y:S05]  /*268c0*/  WARPSYNC.COLLECTIVE R15, `(.L_x_7678) ;  /* 0x000000000f087348 */ /* 0x000fea0003c00000 */
[----:B------:R0:W1:Y:S02]  /*268d0*/  SHFL.IDX P6, R14, R13, R12, R11 ;  /* 0x0000000c0d0e7389 */ /* 0x00006400000c000b */
[----:B01----:R-:W-:Y:S01]  /*268e0*/  ENDCOLLECTIVE ;  /* 0x000000000000791b */ /* 0x003fe20003800000 */
.L_x_7678:
[----:B------:R-:W-:Y:S02]  /*268f0*/  IMAD.MOV.U32 R13, RZ, RZ, R26 ;  /* 0x000000ffff0d7224 */ /* 0x000fe400078e001a */
[----:B------:R-:W-:-:S07]  /*26900*/  IMAD.MOV.U32 R4, RZ, RZ, R14 ;  /* 0x000000ffff047224 */ /* 0x000fce00078e000e */
[----:B------:R-:W-:Y:S05]  /*26910*/  WARPSYNC.COLLECTIVE R15, `(.L_x_7679) ;  /* 0x000000000f087348 */ /* 0x000fea0003c00000 */
[----:B------:R0:W1:Y:S02]  /*26920*/  SHFL.IDX P6, R14, R13, R12, R11 ;  /* 0x0000000c0d0e7389 */ /* 0x00006400000c000b */
[----:B01----:R-:W-:Y:S01]  /*26930*/  ENDCOLLECTIVE ;  /* 0x000000000000791b */ /* 0x003fe20003800000 */
.L_x_7679:
[----:B------:R-:W-:Y:S05]  /*26940*/  BRA `(.L_x_7680) ;  /* 0xfffffe68004c7947 */ /* 0x000fea000383ffff */
.L_x_7439:
[----:B0-----:R0:W1:Y:S02]  /*26950*/  SYNCS.PHASECHK.TRANS64.TRYWAIT P0, [R2+URZ+0x34800], R5 ;  /* 0x03480005020075a7 */ /* 0x001064000800017f */
[----:B-1----:R-:W-:Y:S05]  /*26960*/  @!P0 NANOSLEEP.SYNCS 0x989680 ;  /* 0x009896800000895d */ /* 0x002fea0003900000 */
[----:B------:R-:W1:Y:S02]  /*26970*/  @!P0 SYNCS.PHASECHK.TRANS64 P0, [R2+URZ+0x34800], R5 ;  /* 0x03480005020085a7 */ /* 0x000e64000800007f */
[----:B-1----:R-:W-:Y:S05]  /*26980*/  @!P0 BRA `(.L_x_7439) ;  /* 0xfffffffc00f08947 */ /* 0x002fea000383ffff */
[----:B------:R-:W-:Y:S05]  /*26990*/  BRA `(.L_x_7681) ;  /* 0xfffffe6c003c7947 */ /* 0x000fea000383ffff */
.L_x_7455:
        /* <DEDUP_REMOVED lines=8> */
.L_x_7683:
[----:B------:R-:W-:Y:S05]  /*26a20*/  BSYNC B1 ;  /* 0x0000000000017941 */ /* 0x000fea0003800000 */
.L_x_7682:
        /* <DEDUP_REMOVED lines=8> */
.L_x_7684:
[----:B------:R-:W-:Y:S02]  /*26ab0*/  IMAD.MOV.U32 R13, RZ, RZ, R27 ;  /* 0x000000ffff0d7224 */ /* 0x000fe400078e001b */
[----:B------:R-:W-:-:S07]  /*26ac0*/  IMAD.MOV.U32 R3, RZ, RZ, R14 ;  /* 0x000000ffff037224 */ /* 0x000fce00078e000e */
[----:B------:R-:W-:Y:S05]  /*26ad0*/  WARPSYNC.COLLECTIVE R15, `(.L_x_7685) ;  /* 0x000000000f087348 */ /* 0x000fea0003c00000 */
[----:B------:R0:W1:Y:S02]  /*26ae0*/  SHFL.IDX P6, R14, R13, R12, R11 ;  /* 0x0000000c0d0e7389 */ /* 0x00006400000c000b */
[----:B01----:R-:W-:Y:S01]  /*26af0*/  ENDCOLLECTIVE ;  /* 0x000000000000791b */ /* 0x003fe20003800000 */
.L_x_7685:
[----:B------:R-:W-:Y:S02]  /*26b00*/  IMAD.MOV.U32 R13, RZ, RZ, R26 ;  /* 0x000000ffff0d7224 */ /* 0x000fe400078e001a */
[----:B------:R-:W-:-:S07]  /*26b10*/  IMAD.MOV.U32 R20, RZ, RZ, R14 ;  /* 0x000000ffff147224 */ /* 0x000fce00078e000e */
[----:B------:R-:W-:Y:S05]  /*26b20*/  WARPSYNC.COLLECTIVE R15, `(.L_x_7686) ;  /* 0x000000000f087348 */ /* 0x000fea0003c00000 */
[----:B------:R0:W1:Y:S02]  /*26b30*/  SHFL.IDX P6, R14, R13, R12, R11 ;  /* 0x0000000c0d0e7389 */ /* 0x00006400000c000b */
[----:B01----:R-:W-:Y:S01]  /*26b40*/  ENDCOLLECTIVE ;  /* 0x000000000000791b */ /* 0x003fe20003800000 */
.L_x_7686:
[----:B------:R-:W-:Y:S05]  /*26b50*/  BRA `(.L_x_7687) ;  /* 0xfffffe80006c7947 */ /* 0x000fea000383ffff */
.L_x_7459:
[----:B0-----:R0:W1:Y:S02]  /*26b60*/  SYNCS.PHASECHK.TRANS64.TRYWAIT P4, [R2+URZ+0x34800], R27 ;  /* 0x0348001b020075a7 */ /* 0x001064000808017f */
[----:B-1----:R-:W-:Y:S05]  /*26b70*/  @!P4 NANOSLEEP.SYNCS 0x989680 ;  /* 0x009896800000c95d */ /* 0x002fea0003900000 */
[----:B------:R-:W1:Y:S02]  /*26b80*/  @!P4 SYNCS.PHASECHK.TRANS64 P4, [R2+URZ+0x34800], R27 ;  /* 0x0348001b0200c5a7 */ /* 0x000e64000808007f */
[----:B-1----:R-:W-:Y:S05]  /*26b90*/  @!P4 BRA `(.L_x_7459) ;  /* 0xfffffffc00f0c947 */ /* 0x002fea000383ffff */
[----:B------:R-:W-:Y:S05]  /*26ba0*/  BRA `(.L_x_7688) ;  /* 0xfffffe8400607947 */ /* 0x000fea000383ffff */
.L_x_7469:
[----:B-1----:R1:W2:Y:S02]  /*26bb0*/  SYNCS.PHASECHK.TRANS64.TRYWAIT P2, [R0+URZ+0x34830], R3 ;  /* 0x03483003000075a7 */ /* 0x0022a4000804017f */
[----:B--2---:R-:W-:Y:S05]  /*26bc0*/  @!P2 NANOSLEEP.SYNCS 0x989680 ;  /* 0x009896800000a95d */ /* 0x004fea0003900000 */
[----:B------:R-:W2:Y:S02]  /*26bd0*/  @!P2 SYNCS.PHASECHK.TRANS64 P2, [R0+URZ+0x34830], R3 ;  /* 0x034830030000a5a7 */ /* 0x000ea4000804007f */
[----:B--2---:R-:W-:Y:S05]  /*26be0*/  @!P2 BRA `(.L_x_7469) ;  /* 0xfffffffc00f0a947 */ /* 0x004fea000383ffff */
[----:B------:R-:W-:Y:S05]  /*26bf0*/  BRA `(.L_x_7468) ;  /* 0xfffffea000387947 */ /* 0x000fea000383ffff */
.L_x_7475:
[----:B-1----:R1:W2:Y:S02]  /*26c00*/  SYNCS.PHASECHK.TRANS64.TRYWAIT P3, [R8+URZ+0x34830], R9 ;  /* 0x03483009080075a7 */ /* 0x0022a4000806017f */
[----:B--2---:R-:W-:Y:S05]  /*26c10*/  @!P3 NANOSLEEP.SYNCS 0x989680 ;  /* 0x009896800000b95d */ /* 0x004fea0003900000 */
[----:B------:R-:W2:Y:S02]  /*26c20*/  @!P3 SYNCS.PHASECHK.TRANS64 P3, [R8+URZ+0x34830], R9 ;  /* 0x034830090800b5a7 */ /* 0x000ea4000806007f */
[----:B--2---:R-:W-:Y:S05]  /*26c30*/  @!P3 BRA `(.L_x_7475) ;  /* 0xfffffffc00f0b947 */ /* 0x004fea000383ffff */
[----:B------:R-:W-:Y:S05]  /*26c40*/  BRA `(.L_x_7474) ;  /* 0xfffffefc00687947 */ /* 0x000fea000383ffff */
.L_x_7479:
[----:B-1----:R1:W2:Y:S02]  /*26c50*/  SYNCS.PHASECHK.TRANS64.TRYWAIT P2, [R8+URZ+0x34850], R6 ;  /* 0x03485006080075a7 */ /* 0x0022a4000804017f */
[----:B--2---:R-:W-:Y:S05]  /*26c60*/  @!P2 NANOSLEEP.SYNCS 0x989680 ;  /* 0x009896800000a95d */ /* 0x004fea0003900000 */
[----:B------:R-:W2:Y:S02]  /*26c70*/  @!P2 SYNCS.PHASECHK.TRANS64 P2, [R8+URZ+0x34850], R6 ;  /* 0x034850060800a5a7 */ /* 0x000ea4000804007f */
[----:B--2---:R-:W-:Y:S05]  /*26c80*/  @!P2 BRA `(.L_x_7479) ;  /* 0xfffffffc00f0a947 */ /* 0x004fea000383ffff */
[----:B------:R-:W-:Y:S05]  /*26c90*/  BRA `(.L_x_7476) ;  /* 0xffffff3000a07947 */ /* 0x000fea000383ffff */
.L_x_7484:
[----:B-1----:R1:W2:Y:S02]  /*26ca0*/  SYNCS.PHASECHK.TRANS64.TRYWAIT P0, [R12+URZ+0x34850], R3 ;  /* 0x034850030c0075a7 */ /* 0x0022a4000800017f */
[----:B--2---:R-:W-:Y:S05]  /*26cb0*/  @!P0 NANOSLEEP.SYNCS 0x989680 ;  /* 0x009896800000895d */ /* 0x004fea0003900000 */
[----:B------:R-:W2:Y:S02]  /*26cc0*/  @!P0 SYNCS.PHASECHK.TRANS64 P0, [R12+URZ+0x34850], R3 ;  /* 0x034850030c0085a7 */ /* 0x000ea4000800007f */
[----:B--2---:R-:W-:Y:S05]  /*26cd0*/  @!P0 BRA `(.L_x_7484) ;  /* 0xfffffffc00f08947 */ /* 0x004fea000383ffff */
[----:B------:R-:W-:Y:S05]  /*26ce0*/  BRA `(.L_x_7483) ;  /* 0xffffff5400d87947 */ /* 0x000fea000383ffff */
.L_x_7498:
[----:B------:R-:W-:Y:S02]  /*26cf0*/  IMAD.MOV.U32 R13, RZ, RZ, R4 ;  /* 0x000000ffff0d7224 */ /* 0x000fe400078e0004 */
[----:B------:R-:W-:Y:S02]  /*26d00*/  IMAD.MOV.U32 R12, RZ, RZ, RZ ;  /* 0x000000ffff0c7224 */ /* 0x000fe400078e00ff */
[----:B------:R-:W-:Y:S02]  /*26d10*/  IMAD.MOV.U32 R11, RZ, RZ, 0x181f ;  /* 0x0000181fff0b7424 */ /* 0x000fe400078e00ff */
[----:B------:R-:W-:-:S07]  /*26d20*/  IMAD.MOV.U32 R15, RZ, RZ, -0x1 ;  /* 0xffffffffff0f7424 */ /* 0x000fce00078e00ff */
[----:B------:R-:W-:Y:S05]  /*26d30*/  WARPSYNC.COLLECTIVE R15, `(.L_x_7689) ;  /* 0x000000000f087348 */ /* 0x000fea0003c00000 */
[----:B------:R0:W1:Y:S02]  /*26d40*/  SHFL.IDX P6, R14, R13, R12, R11 ;  /* 0x0000000c0d0e7389 */ /* 0x00006400000c000b */
[----:B01----:R-:W-:Y:S01]  /*26d50*/  ENDCOLLECTIVE ;  /* 0x000000000000791b */ /* 0x003fe20003800000 */
.L_x_7689:
[----:B------:R-:W-:Y:S02]  /*26d60*/  IMAD.MOV.U32 R13, RZ, RZ, R3 ;  /* 0x000000ffff0d7224 */ /* 0x000fe400078e0003 */
[----:B------:R-:W-:-:S07]  /*26d70*/  IMAD.MOV.U32 R0, RZ, RZ, R14 ;  /* 0x000000ffff007224 */ /* 0x000fce00078e000e */
[----:B------:R-:W-:Y:S05]  /*26d80*/  WARPSYNC.COLLECTIVE R15, `(.L_x_7690) ;  /* 0x000000000f087348 */ /* 0x000fea0003c00000 */
[----:B------:R0:W1:Y:S02]  /*26d90*/  SHFL.IDX P6, R14, R13, R12, R11 ;  /* 0x0000000c0d0e7389 */ /* 0x00006400000c000b */
[----:B01----:R-:W-:Y:S01]  /*26da0*/  ENDCOLLECTIVE ;  /* 0x000000000000791b */ /* 0x003fe20003800000 */
.L_x_7690:
[----:B------:R-:W-:Y:S05]  /*26db0*/  BRA `(.L_x_7691) ;  /* 0xffffff8000087947 */ /* 0x000fea000383ffff */
.L_x_7501:
[----:B------:R-:W-:Y:S01]  /*26dc0*/  BSSY B1, `(.L_x_7692) ;  /* 0x0000008000017945 */ /* 0x000fe20003800000 */
[----:B------:R-:W-:Y:S02]  /*26dd0*/  IMAD.MOV.U32 R13, RZ, RZ, R4 ;  /* 0x000000ffff0d7224 */ /* 0x000fe400078e0004 */
[----:B------:R-:W-:Y:S02]  /*26de0*/  IMAD.MOV.U32 R12, RZ, RZ, 0x1 ;  /* 0x00000001ff0c7424 */ /* 0x000fe400078e00ff */
[----:B---3--:R-:W-:Y:S02]  /*26df0*/  IMAD.MOV.U32 R11, RZ, RZ, 0x181f ;  /* 0x0000181fff0b7424 */ /* 0x008fe400078e00ff */
[----:B------:R-:W-:-:S07]  /*26e00*/  IMAD.MOV.U32 R15, RZ, RZ, -0x1 ;  /* 0xffffffffff0f7424 */ /* 0x000fce00078e00ff */
[----:B012---:R-:W-:Y:S05]  /*26e10*/  WARPSYNC.COLLECTIVE R15, `(.L_x_7693) ;  /* 0x000000000f087348 */ /* 0x007fea0003c00000 */
[----:B--2---:R2:W3:Y:S02]  /*26e20*/  SHFL.IDX P6, R14, R13, R12, R11 ;  /* 0x0000000c0d0e7389 */ /* 0x0044e400000c000b */
[----:B0123--:R-:W-:Y:S01]  /*26e30*/  ENDCOLLECTIVE ;  /* 0x000000000000791b */ /* 0x00ffe20003800000 */
.L_x_7693:
[----:B------:R-:W-:Y:S05]  /*26e40*/  BSYNC B1 ;  /* 0x0000000000017941 */ /* 0x000fea0003800000 */
.L_x_7692:
        /* <DEDUP_REMOVED lines=8> */
.L_x_7694:
[----:B------:R-:W-:Y:S05]  /*26ed0*/  BRA `(.L_x_7695) ;  /* 0xffffff80000c7947 */ /* 0x000fea000383ffff */
.L_x_7504:
[----:B------:R-:W-:Y:S01]  /*26ee0*/  BSSY B1, `(.L_x_7696) ;  /* 0x0000008000017945 */ /* 0x000fe20003800000 */
[----:B------:R-:W-:Y:S02]  /*26ef0*/  IMAD.MOV.U32 R13, RZ, RZ, R4 ;  /* 0x000000ffff0d7224 */ /* 0x000fe400078e0004 */
[----:B------:R-:W-:Y:S02]  /*26f00*/  IMAD.MOV.U32 R12, RZ, RZ, 0x2 ;  /* 0x00000002ff0c7424 */ /* 0x000fe400078e00ff */
[----:B---3--:R-:W-:Y:S02]  /*26f10*/  IMAD.MOV.U32 R11, RZ, RZ, 0x181f ;  /* 0x0000181fff0b7424 */ /* 0x008fe400078e00ff */
[----:B------:R-:W-:-:S07]  /*26f20*/  IMAD.MOV.U32 R15, RZ, RZ, -0x1 ;  /* 0xffffffffff0f7424 */ /* 0x000fce00078e00ff */
[----:B012-4-:R-:W-:Y:S05]  /*26f30*/  WARPSYNC.COLLECTIVE R15, `(.L_x_7697) ;  /* 0x000000000f087348 */ /* 0x017fea0003c00000 */
[----:B--2---:R2:W3:Y:S02]  /*26f40*/  SHFL.IDX P6, R14, R13, R12, R11 ;  /* 0x0000000c0d0e7389 */ /* 0x0044e400000c000b */
[----:B01234-:R-:W-:Y:S01]  /*26f50*/  ENDCOLLECTIVE ;  /* 0x000000000000791b */ /* 0x01ffe20003800000 */
.L_x_7697:
[----:B------:R-:W-:Y:S05]  /*26f60*/  BSYNC B1 ;  /* 0x0000000000017941 */ /* 0x000fea0003800000 */
.L_x_7696:
        /* <DEDUP_REMOVED lines=8> */
.L_x_7698:
[----:B------:R-:W-:Y:S05]  /*26ff0*/  BRA `(.L_x_7699) ;  /* 0xffffff8000107947 */ /* 0x000fea000383ffff */
.L_x_7507:
        /* <DEDUP_REMOVED lines=8> */
.L_x_7701:
[----:B------:R-:W-:Y:S05]  /*27080*/  BSYNC B1 ;  /* 0x0000000000017941 */ /* 0x000fea0003800000 */
.L_x_7700:
        /* <DEDUP_REMOVED lines=8> */
.L_x_7702:
[----:B------:R-:W-:Y:S05]  /*27110*/  BRA `(.L_x_7703) ;  /* 0xffffff8000147947 */ /* 0x000fea000383ffff */
.L_x_7524:
        /* <DEDUP_REMOVED lines=11> */
.L_x_7705:
[----:B------:R-:W-:Y:S05]  /*271d0*/  BSYNC B1 ;  /* 0x0000000000017941 */ /* 0x000fea0003800000 */
.L_x_7704:
[----:B------:R-:W-:Y:S05]  /*271e0*/  BRA `(.L_x_7706) ;  /* 0xffffff9400087947 */ /* 0x000fea000383ffff */
.L_x_7526:
[----:B------:R-:W-:Y:S01]  /*271f0*/  BSSY B1, `(.L_x_7707) ;  /* 0x0000006000017945 */ /* 0x000fe20003800000 */
[----:B------:R-:W-:-:S07]  /*27200*/  IMAD.MOV.U32 R15, RZ, RZ, -0x1 ;  /* 0xffffffffff0f7424 */ /* 0x000fce00078e00ff */
[----:B0-----:R-:W-:Y:S05]  /*27210*/  WARPSYNC.COLLECTIVE R15, `(.L_x_7708) ;  /* 0x000000000f0c7348 */ /* 0x001fea0003c00000 */
[----:B------:R-:W-:Y:S02]  /*27220*/  ELECT P6, UR62, PT ;  /* 0x00000000003e782f */ /* 0x000fe400038c0000 */
[----:B------:R-:W-:Y:S01]  /*27230*/  MOV R14, UR62 ;  /* 0x0000003e000e7c02 */ /* 0x000fe20008000f00 */
[----:B0-----:R-:W-:Y:S10]  /*27240*/  ENDCOLLECTIVE ;  /* 0x000000000000791b */ /* 0x001ff40003800000 */
.L_x_7708:
[----:B------:R-:W-:Y:S05]  /*27250*/  BSYNC B1 ;  /* 0x0000000000017941 */ /* 0x000fea0003800000 */
.L_x_7707:
[----:B------:R-:W-:Y:S01]  /*27260*/  PLOP3.LUT P1, PT, P6, PT, PT, 0x80, 0x0 ;  /* 0x000000000000781c */ /* 0x000fe2000372f070 */
[----:B------:R-:W-:-:S12]  /*27270*/  BRA `(.L_x_7525) ;  /* 0xffffff9000fc7947 */ /* 0x000fd8000383ffff */
.L_x_7528:
[----:B0-----:R-:W2:Y:S02]  /*27280*/  LDL R3, [R1+0x8] ;  /* 0x0000080001037983 */ /* 0x001ea40000100800 */
[----:B--2---:R0:W1:Y:S02]  /*27290*/  SYNCS.PHASECHK.TRANS64.TRYWAIT P0, [R3+URZ+0x34820], R2 ;  /* 0x03482002030075a7 */ /* 0x004064000800017f */
[----:B-1----:R-:W-:Y:S05]  /*272a0*/  @!P0 NANOSLEEP.SYNCS 0x989680 ;  /* 0x009896800000895d */ /* 0x002fea0003900000 */
[----:B------:R-:W1:Y:S02]  /*272b0*/  @!P0 SYNCS.PHASECHK.TRANS64 P0, [R3+URZ+0x34820], R2 ;  /* 0x03482002030085a7 */ /* 0x000e64000800007f */
[----:B-1----:R-:W-:Y:S05]  /*272c0*/  @!P0 BRA `(.L_x_7528) ;  /* 0xfffffffc00ec8947 */ /* 0x002fea000383ffff */
[----:B------:R-:W-:Y:S05]  /*272d0*/  BRA `(.L_x_7709) ;  /* 0xffffff94000c7947 */ /* 0x000fea000383ffff */
.L_x_7532:
[----:B0-----:R0:W1:Y:S02]  /*272e0*/  SYNCS.PHASECHK.TRANS64.TRYWAIT P0, [R5+URZ+0x348a0], R8 ;  /* 0x0348a008050075a7 */ /* 0x001064000800017f */
[----:B-1----:R-:W-:Y:S05]  /*272f0*/  @!P0 NANOSLEEP.SYNCS 0x989680 ;  /* 0x009896800000895d */ /* 0x002fea0003900000 */
[----:B------:R-:W1:Y:S02]  /*27300*/  @!P0 SYNCS.PHASECHK.TRANS64 P0, [R5+URZ+0x348a0], R8 ;  /* 0x0348a008050085a7 */ /* 0x000e64000800007f */
[----:B-1----:R-:W-:Y:S05]  /*27310*/  @!P0 BRA `(.L_x_7532) ;  /* 0xfffffffc00f08947 */ /* 0x002fea000383ffff */
[----:B------:R-:W-:Y:S05]  /*27320*/  BRA `(.L_x_7710) ;  /* 0xffffff9400307947 */ /* 0x000fea000383ffff */
.L_x_7538:
[----:B-1----:R1:W2:Y:S02]  /*27330*/  SYNCS.PHASECHK.TRANS64.TRYWAIT P0, [R5+URZ+0x348c0], R8 ;  /* 0x0348c008050075a7 */ /* 0x0022a4000800017f */
[----:B--2---:R-:W-:Y:S05]  /*27340*/  @!P0 NANOSLEEP.SYNCS 0x989680 ;  /* 0x009896800000895d */ /* 0x004fea0003900000 */
[----:B------:R-:W2:Y:S02]  /*27350*/  @!P0 SYNCS.PHASECHK.TRANS64 P0, [R5+URZ+0x348c0], R8 ;  /* 0x0348c008050085a7 */ /* 0x000ea4000800007f */
[----:B--2---:R-:W-:Y:S05]  /*27360*/  @!P0 BRA `(.L_x_7538) ;  /* 0xfffffffc00f08947 */ /* 0x004fea000383ffff */
[----:B------:R-:W-:Y:S05]  /*27370*/  BRA `(.L_x_7711) ;  /* 0xffffff9400f07947 */ /* 0x000fea000383ffff */
.L_x_7546:
[----:B0-----:R0:W1:Y:S02]  /*27380*/  SYNCS.PHASECHK.TRANS64.TRYWAIT P0, [R6+URZ+0x348a0], R5 ;  /* 0x0348a005060075a7 */ /* 0x001064000800017f */
[----:B-1----:R-:W-:Y:S05]  /*27390*/  @!P0 NANOSLEEP.SYNCS 0x989680 ;  /* 0x009896800000895d */ /* 0x002fea0003900000 */
[----:B------:R-:W1:Y:S02]  /*273a0*/  @!P0 SYNCS.PHASECHK.TRANS64 P0, [R6+URZ+0x348a0], R5 ;  /* 0x0348a005060085a7 */ /* 0x000e64000800007f */
[----:B-1----:R-:W-:Y:S05]  /*273b0*/  @!P0 BRA `(.L_x_7546) ;  /* 0xfffffffc00f08947 */ /* 0x002fea000383ffff */
[----:B------:R-:W-:Y:S05]  /*273c0*/  BRA `(.L_x_7712) ;  /* 0xffffff9c00007947 */ /* 0x000fea000383ffff */
.L_x_7552:
[----:B-1----:R1:W2:Y:S02]  /*273d0*/  SYNCS.PHASECHK.TRANS64.TRYWAIT P0, [R6+URZ+0x348c0], R5 ;  /* 0x0348c005060075a7 */ /* 0x0022a4000800017f */
[----:B--2---:R-:W-:Y:S05]  /*273e0*/  @!P0 NANOSLEEP.SYNCS 0x989680 ;  /* 0x009896800000895d */ /* 0x004fea0003900000 */
[----:B------:R-:W2:Y:S02]  /*273f0*/  @!P0 SYNCS.PHASECHK.TRANS64 P0, [R6+URZ+0x348c0], R5 ;  /* 0x0348c005060085a7 */ /* 0x000ea4000800007f */
[----:B--2---:R-:W-:Y:S05]  /*27400*/  @!P0 BRA `(.L_x_7552) ;  /* 0xfffffffc00f08947 */ /* 0x004fea000383ffff */
[----:B------:R-:W-:Y:S05]  /*27410*/  BRA `(.L_x_7713) ;  /* 0xffffff9c00bc7947 */ /* 0x000fea000383ffff */
.L_x_7566:
        /* <DEDUP_REMOVED lines=11> */
.L_x_7715:
[----:B------:R-:W-:Y:S05]  /*274d0*/  BSYNC B0 ;  /* 0x0000000000007941 */ /* 0x000fea0003800000 */
.L_x_7714:
[----:B------:R-:W-:Y:S05]  /*274e0*/  BRA `(.L_x_7716) ;  /* 0xffffffa800307947 */ /* 0x000fea000383ffff */
.L_x_7568:
[----:B------:R-:W-:Y:S01]  /*274f0*/  BSSY B0, `(.L_x_7717) ;  /* 0x0000006000007945 */ /* 0x000fe20003800000 */
[----:B------:R-:W-:-:S07]  /*27500*/  IMAD.MOV.U32 R15, RZ, RZ, -0x1 ;  /* 0xffffffffff0f7424 */ /* 0x000fce00078e00ff */
[----:B0-----:R-:W-:Y:S05]  /*27510*/  WARPSYNC.COLLECTIVE R15, `(.L_x_7718) ;  /* 0x000000000f0c7348 */ /* 0x001fea0003c00000 */
[----:B------:R-:W-:Y:S02]  /*27520*/  ELECT P6, UR62, PT ;  /* 0x00000000003e782f */ /* 0x000fe400038c0000 */
[----:B------:R-:W-:Y:S01]  /*27530*/  MOV R14, UR62 ;  /* 0x0000003e000e7c02 */ /* 0x000fe20008000f00 */
[----:B0-----:R-:W-:Y:S10]  /*27540*/  ENDCOLLECTIVE ;  /* 0x000000000000791b */ /* 0x001ff40003800000 */
.L_x_7718:
[----:B------:R-:W-:Y:S05]  /*27550*/  BSYNC B0 ;  /* 0x0000000000007941 */ /* 0x000fea0003800000 */
.L_x_7717:
[----:B------:R-:W-:Y:S05]  /*27560*/  BRA `(.L_x_7719) ;  /* 0xffffffa8003c7947 */ /* 0x000fea000383ffff */
.L_x_7570:
[----:B0-----:R0:W1:Y:S02]  /*27570*/  SYNCS.PHASECHK.TRANS64.TRYWAIT P0, [R0+URZ+0x34840], R2 ;  /* 0x03484002000075a7 */ /* 0x001064000800017f */
[----:B-1----:R-:W-:Y:S05]  /*27580*/  @!P0 NANOSLEEP.SYNCS 0x989680 ;  /* 0x009896800000895d */ /* 0x002fea0003900000 */
[----:B------:R-:W1:Y:S02]  /*27590*/  @!P0 SYNCS.PHASECHK.TRANS64 P0, [R0+URZ+0x34840], R2 ;  /* 0x03484002000085a7 */ /* 0x000e64000800007f */
[----:B-1----:R-:W-:Y:S05]  /*275a0*/  @!P0 BRA `(.L_x_7570) ;  /* 0xfffffffc00f08947 */ /* 0x002fea000383ffff */
[----:B------:R-:W-:Y:S05]  /*275b0*/  BRA `(.L_x_7720) ;  /* 0xffffffa800ac7947 */ /* 0x000fea000383ffff */
.L_x_7574:
[----:B------:R-:W2:Y:S01]  /*275c0*/  LDL.LU R11, [R1+0x58] ;  /* 0x00005800010b7983 */ /* 0x000ea20000300800 */
[----:B------:R-:W-:Y:S02]  /*275d0*/  IMAD.MOV.U32 R13, RZ, RZ, R3 ;  /* 0x000000ffff0d7224 */ /* 0x000fe400078e0003 */
[----:B------:R-:W-:Y:S02]  /*275e0*/  IMAD.MOV.U32 R12, RZ, RZ, RZ ;  /* 0x000000ffff0c7224 */ /* 0x000fe400078e00ff */
[----:B------:R-:W-:Y:S02]  /*275f0*/  IMAD.MOV.U32 R15, RZ, RZ, -0x1 ;  /* 0xffffffffff0f7424 */ /* 0x000fe400078e00ff */
[----:B------:R-:W-:-:S04]  /*27600*/  IMAD.IADD R0, R10, 0x1, R17 ;  /* 0x000000010a007824 */ /* 0x000fc800078e0211 */
[----:B------:R-:W-:Y:S02]  /*27610*/  VIADD R5, R0, 0x10 ;  /* 0x0000001000057836 */ /* 0x000fe40000000000 */
[----:B--2---:R-:W-:Y:S02]  /*27620*/  IMAD R2, R11, R7, RZ ;  /* 0x000000070b027224 */ /* 0x004fe400078e02ff */
[----:B------:R-:W-:-:S03]  /*27630*/  IMAD.MOV.U32 R11, RZ, RZ, 0x181f ;  /* 0x0000181fff0b7424 */ /* 0x000fc600078e00ff */
[----:B------:R-:W-:-:S13]  /*27640*/  ISETP.GE.AND P2, PT, R0, R2, PT ;  /* 0x000000020000720c */ /* 0x000fda0003f46270 */
[----:B0----5:R-:W-:Y:S05]  /*27650*/  WARPSYNC.COLLECTIVE R15, `(.L_x_7721) ;  /* 0x000000000f087348 */ /* 0x021fea0003c00000 */
[----:B------:R1:W2:Y:S02]  /*27660*/  SHFL.IDX P6, R14, R13, R12, R11 ;  /* 0x0000000c0d0e7389 */ /* 0x0002a400000c000b */
[----:B012--5:R-:W-:Y:S01]  /*27670*/  ENDCOLLECTIVE ;  /* 0x000000000000791b */ /* 0x027fe20003800000 */
.L_x_7721:
[----:B------:R-:W-:Y:S02]  /*27680*/  IMAD.MOV.U32 R13, RZ, RZ, R4 ;  /* 0x000000ffff0d7224 */ /* 0x000fe400078e0004 */
[----:B------:R-:W-:-:S07]  /*27690*/  IMAD.MOV.U32 R6, RZ, RZ, R14 ;  /* 0x000000ffff067224 */ /* 0x000fce00078e000e */
[----:B------:R-:W-:Y:S05]  /*276a0*/  WARPSYNC.COLLECTIVE R15, `(.L_x_7722) ;  /* 0x000000000f087348 */ /* 0x000fea0003c00000 */
[----:B------:R0:W1:Y:S02]  /*276b0*/  SHFL.IDX P6, R14, R13, R12, R11 ;  /* 0x0000000c0d0e7389 */ /* 0x00006400000c000b */
[----:B01----:R-:W-:Y:S01]  /*276c0*/  ENDCOLLECTIVE ;  /* 0x000000000000791b */ /* 0x003fe20003800000 */
.L_x_7722:
        /* <DEDUP_REMOVED lines=18> */
.L_x_7723:
[----:B------:R-:W-:Y:S02]  /*277f0*/  IMAD.MOV.U32 R13, RZ, RZ, R4 ;  /* 0x000000ffff0d7224 */ /* 0x000fe400078e0004 */
[----:B------:R-:W-:-:S07]  /*27800*/  IMAD.MOV.U32 R6, RZ, RZ, R14 ;  /* 0x000000ffff067224 */ /* 0x000fce00078e000e */
[----:B------:R-:W-:Y:S05]  /*27810*/  WARPSYNC.COLLECTIVE R15, `(.L_x_7724) ;  /* 0x000000000f087348 */ /* 0x000fea0003c00000 */
[----:B------:R0:W1:Y:S02]  /*27820*/  SHFL.IDX P6, R14, R13, R12, R11 ;  /* 0x0000000c0d0e7389 */ /* 0x00006400000c000b */
[----:B01----:R-:W-:Y:S01]  /*27830*/  ENDCOLLECTIVE ;  /* 0x000000000000791b */ /* 0x003fe20003800000 */
.L_x_7724:
        /* <DEDUP_REMOVED lines=18> */
.L_x_7725:
[----:B------:R-:W-:Y:S02]  /*27960*/  IMAD.MOV.U32 R13, RZ, RZ, R4 ;  /* 0x000000ffff0d7224 */ /* 0x000fe400078e0004 */
[----:B------:R-:W-:-:S07]  /*27970*/  IMAD.MOV.U32 R6, RZ, RZ, R14 ;  /* 0x000000ffff067224 */ /* 0x000fce00078e000e */
[----:B------:R-:W-:Y:S05]  /*27980*/  WARPSYNC.COLLECTIVE R15, `(.L_x_7726) ;  /* 0x000000000f087348 */ /* 0x000fea0003c00000 */
[----:B------:R0:W1:Y:S02]  /*27990*/  SHFL.IDX P6, R14, R13, R12, R11 ;  /* 0x0000000c0d0e7389 */ /* 0x00006400000c000b */
[----:B01----:R-:W-:Y:S01]  /*279a0*/  ENDCOLLECTIVE ;  /* 0x000000000000791b */ /* 0x003fe20003800000 */
.L_x_7726:
        /* <DEDUP_REMOVED lines=18> */
.L_x_7727:
[----:B------:R-:W-:Y:S02]  /*27ad0*/  IMAD.MOV.U32 R13, RZ, RZ, R4 ;  /* 0x000000ffff0d7224 */ /* 0x000fe400078e0004 */
[----:B------:R-:W-:-:S07]  /*27ae0*/  IMAD.MOV.U32 R6, RZ, RZ, R14 ;  /* 0x000000ffff067224 */ /* 0x000fce00078e000e */
[----:B------:R-:W-:Y:S05]  /*27af0*/  WARPSYNC.COLLECTIVE R15, `(.L_x_7728) ;  /* 0x000000000f087348 */ /* 0x000fea0003c00000 */
[----:B------:R0:W1:Y:S02]  /*27b00*/  SHFL.IDX P6, R14, R13, R12, R11 ;  /* 0x0000000c0d0e7389 */ /* 0x00006400000c000b */
[----:B01----:R-:W-:Y:S01]  /*27b10*/  ENDCOLLECTIVE ;  /* 0x000000000000791b */ /* 0x003fe20003800000 */
.L_x_7728:
        /* <DEDUP_REMOVED lines=18> */
.L_x_7729:
[----:B------:R-:W-:Y:S02]  /*27c40*/  IMAD.MOV.U32 R13, RZ, RZ, R4 ;  /* 0x000000ffff0d7224 */ /* 0x000fe400078e0004 */
[----:B------:R-:W-:-:S07]  /*27c50*/  IMAD.MOV.U32 R6, RZ, RZ, R14 ;  /* 0x000000ffff067224 */ /* 0x000fce00078e000e */
[----:B------:R-:W-:Y:S05]  /*27c60*/  WARPSYNC.COLLECTIVE R15, `(.L_x_7730) ;  /* 0x000000000f087348 */ /* 0x000fea0003c00000 */
[----:B------:R0:W1:Y:S02]  /*27c70*/  SHFL.IDX P6, R14, R13, R12, R11 ;  /* 0x0000000c0d0e7389 */ /* 0x00006400000c000b */
[----:B01----:R-:W-:Y:S01]  /*27c80*/  ENDCOLLECTIVE ;  /* 0x000000000000791b */ /* 0x003fe20003800000 */
.L_x_7730:
        /* <DEDUP_REMOVED lines=18> */
.L_x_7731:
[----:B------:R-:W-:Y:S02]  /*27db0*/  IMAD.MOV.U32 R13, RZ, RZ, R4 ;  /* 0x000000ffff0d7224 */ /* 0x000fe400078e0004 */
[----:B------:R-:W-:-:S07]  /*27dc0*/  IMAD.MOV.U32 R6, RZ, RZ, R14 ;  /* 0x000000ffff067224 */ /* 0x000fce00078e000e */
[----:B------:R-:W-:Y:S05]  /*27dd0*/  WARPSYNC.COLLECTIVE R15, `(.L_x_7732) ;  /* 0x000000000f087348 */ /* 0x000fea0003c00000 */
[----:B------:R0:W1:Y:S02]  /*27de0*/  SHFL.IDX P6, R14, R13, R12, R11 ;  /* 0x0000000c0d0e7389 */ /* 0x00006400000c000b */
[----:B01----:R-:W-:Y:S01]  /*27df0*/  ENDCOLLECTIVE ;  /* 0x000000000000791b */ /* 0x003fe20003800000 */
.L_x_7732:
        /* <DEDUP_REMOVED lines=18> */
.L_x_7733:
[----:B------:R-:W-:Y:S02]  /*27f20*/  IMAD.MOV.U32 R13, RZ, RZ, R4 ;  /* 0x000000ffff0d7224 */ /* 0x000fe400078e0004 */
[----:B------:R-:W-:-:S07]  /*27f30*/  IMAD.MOV.U32 R6, RZ, RZ, R14 ;  /* 0x000000ffff067224 */ /* 0x000fce00078e000e */
[----:B------:R-:W-:Y:S05]  /*27f40*/  WARPSYNC.COLLECTIVE R15, `(.L_x_7734) ;  /* 0x000000000f087348 */ /* 0x000fea0003c00000 */
[----:B------:R0:W1:Y:S02]  /*27f50*/  SHFL.IDX P6, R14, R13, R12, R11 ;  /* 0x0000000c0d0e7389 */ /* 0x00006400000c000b */
[----:B01----:R-:W-:Y:S01]  /*27f60*/  ENDCOLLECTIVE ;  /* 0x000000000000791b */ /* 0x003fe20003800000 */
.L_x_7734:
        /* <DEDUP_REMOVED lines=16> */
.L_x_7735:
[----:B------:R-:W-:Y:S02]  /*28070*/  IMAD.MOV.U32 R13, RZ, RZ, R4 ;  /* 0x000000ffff0d7224 */ /* 0x000fe400078e0004 */
[----:B------:R-:W-:-:S07]  /*28080*/  IMAD.MOV.U32 R5, RZ, RZ, R14 ;  /* 0x000000ffff057224 */ /* 0x000fce00078e000e */
[----:B------:R-:W-:Y:S05]  /*28090*/  WARPSYNC.COLLECTIVE R15, `(.L_x_7736) ;  /* 0x000000000f087348 */ /* 0x000fea0003c00000 */
[----:B------:R0:W1:Y:S02]  /*280a0*/  SHFL.IDX P6, R14, R13, R12, R11 ;  /* 0x0000000c0d0e7389 */ /* 0x00006400000c000b */
[----:B01----:R-:W-:Y:S01]  /*280b0*/  ENDCOLLECTIVE ;  /* 0x000000000000791b */ /* 0x003fe20003800000 */
.L_x_7736:
[----:B------:R-:W-:Y:S01]  /*280c0*/  IMAD.MOV.U32 R3, RZ, RZ, R14 ;  /* 0x000000ffff037224 */ /* 0x000fe200078e000e */
[----:B------:R-:W-:Y:S06]  /*280d0*/  BRA `(.L_x_7737) ;  /* 0xffffffac006c7947 */ /* 0x000fec000383ffff */
.L_x_7579:
[----:B---3--:R-:W3:Y:S02]  /*280e0*/  LDL R2, [R1+0x8] ;  /* 0x0000080001027983 */ /* 0x008ee40000100800 */
[----:B---3--:R3:W4:Y:S02]  /*280f0*/  SYNCS.PHASECHK.TRANS64.TRYWAIT P0, [R2+URZ+0x34820], R0 ;  /* 0x03482000020075a7 */ /* 0x008724000800017f */
[----:B----4-:R-:W-:Y:S05]  /*28100*/  @!P0 NANOSLEEP.SYNCS 0x989680 ;  /* 0x009896800000895d */ /* 0x010fea0003900000 */
[----:B------:R-:W4:Y:S02]  /*28110*/  @!P0 SYNCS.PHASECHK.TRANS64 P0, [R2+URZ+0x34820], R0 ;  /* 0x03482000020085a7 */ /* 0x000f24000800007f */
[----:B----4-:R-:W-:Y:S05]  /*28120*/  @!P0 BRA `(.L_x_7579) ;  /* 0xfffffffc00ec8947 */ /* 0x010fea000383ffff */
[----:B------:R-:W-:Y:S05]  /*28130*/  BRA `(.L_x_7738) ;  /* 0xffffffac00e07947 */ /* 0x000fea000383ffff */
.L_x_7588:
[----:B----4-:R4:W0:Y:S02]  /*28140*/  SYNCS.PHASECHK.TRANS64.TRYWAIT P0, [R3+URZ+0x34840], R2 ;  /* 0x03484002030075a7 */ /* 0x010824000800017f */
[----:B0-----:R-:W-:Y:S05]  /*28150*/  @!P0 NANOSLEEP.SYNCS 0x989680 ;  /* 0x009896800000895d */ /* 0x001fea0003900000 */
[----:B------:R-:W0:Y:S02]  /*28160*/  @!P0 SYNCS.PHASECHK.TRANS64 P0, [R3+URZ+0x34840], R2 ;  /* 0x03484002030085a7 */ /* 0x000e24000800007f */
[----:B0-----:R-:W-:Y:S05]  /*28170*/  @!P0 BRA `(.L_x_7588) ;  /* 0xfffffffc00f08947 */ /* 0x001fea000383ffff */
[----:B------:R-:W-:Y:S05]  /*28180*/  BRA `(.L_x_7739) ;  /* 0xffffffb000b07947 */ /* 0x000fea000383ffff */
.L_x_7594:
[----:B--2---:R2:W3:Y:S02]  /*28190*/  SYNCS.PHASECHK.TRANS64.TRYWAIT P0, [R2+URZ+0x34860], R3 ;  /* 0x03486003020075a7 */ /* 0x0044e4000800017f */
[----:B---3--:R-:W-:Y:S05]  /*281a0*/  @!P0 NANOSLEEP.SYNCS 0x989680 ;  /* 0x009896800000895d */ /* 0x008fea0003900000 */
[----:B------:R-:W3:Y:S02]  /*281b0*/  @!P0 SYNCS.PHASECHK.TRANS64 P0, [R2+URZ+0x34860], R3 ;  /* 0x03486003020085a7 */ /* 0x000ee4000800007f */
[----:B---3--:R-:W-:Y:S05]  /*281c0*/  @!P0 BRA `(.L_x_7594) ;  /* 0xfffffffc00f08947 */ /* 0x008fea000383ffff */
[----:B------:R-:W-:Y:S05]  /*281d0*/  BRA `(.L_x_7740) ;  /* 0xffffffb4008c7947 */ /* 0x000fea000383ffff */
.L_x_7604:
[----:B---3--:R3:W4:Y:S02]  /*281e0*/  SYNCS.PHASECHK.TRANS64.TRYWAIT P0, [R3+URZ+0x34840], R2 ;  /* 0x03484002030075a7 */ /* 0x008724000800017f */
[----:B----4-:R-:W-:Y:S05]  /*281f0*/  @!P0 NANOSLEEP.SYNCS 0x989680 ;  /* 0x009896800000895d */ /* 0x010fea0003900000 */
[----:B------:R-:W4:Y:S02]  /*28200*/  @!P0 SYNCS.PHASECHK.TRANS64 P0, [R3+URZ+0x34840], R2 ;  /* 0x03484002030085a7 */ /* 0x000f24000800007f */
[----:B----4-:R-:W-:Y:S05]  /*28210*/  @!P0 BRA `(.L_x_7604) ;  /* 0xfffffffc00f08947 */ /* 0x010fea000383ffff */
[----:B------:R-:W-:Y:S05]  /*28220*/  BRA `(.L_x_7741) ;  /* 0xffffffbc00407947 */ /* 0x000fea000383ffff */
.L_x_7610:
[----:B--2---:R2:W3:Y:S02]  /*28230*/  SYNCS.PHASECHK.TRANS64.TRYWAIT P0, [R2+URZ+0x34860], R3 ;  /* 0x03486003020075a7 */ /* 0x0044e4000800017f */
[----:B---3--:R-:W-:Y:S05]  /*28240*/  @!P0 NANOSLEEP.SYNCS 0x989680 ;  /* 0x009896800000895d */ /* 0x008fea0003900000 */
[----:B------:R-:W3:Y:S02]  /*28250*/  @!P0 SYNCS.PHASECHK.TRANS64 P0, [R2+URZ+0x34860], R3 ;  /* 0x03486003020085a7 */ /* 0x000ee4000800007f */
[----:B---3--:R-:W-:Y:S05]  /*28260*/  @!P0 BRA `(.L_x_7610) ;  /* 0xfffffffc00f08947 */ /* 0x008fea000383ffff */
[----:B------:R-:W-:Y:S05]  /*28270*/  BRA `(.L_x_7742) ;  /* 0xffffffc0001c7947 */ /* 0x000fea000383ffff */
.L_x_7620:
[----:B----4-:R4:W0:Y:S02]  /*28280*/  SYNCS.PHASECHK.TRANS64.TRYWAIT P0, [R3+URZ+0x34840], R2 ;  /* 0x03484002030075a7 */ /* 0x010824000800017f */
[----:B0-----:R-:W-:Y:S05]  /*28290*/  @!P0 NANOSLEEP.SYNCS 0x989680 ;  /* 0x009896800000895d */ /* 0x001fea0003900000 */
[----:B------:R-:W0:Y:S02]  /*282a0*/  @!P0 SYNCS.PHASECHK.TRANS64 P0, [R3+URZ+0x34840], R2 ;  /* 0x03484002030085a7 */ /* 0x000e24000800007f */
[----:B0-----:R-:W-:Y:S05]  /*282b0*/  @!P0 BRA `(.L_x_7620) ;  /* 0xfffffffc00f08947 */ /* 0x001fea000383ffff */
[----:B------:R-:W-:Y:S05]  /*282c0*/  BRA `(.L_x_7743) ;  /* 0xffffffc400a47947 */ /* 0x000fea000383ffff */
.L_x_7626:
[----:B0-----:R0:W2:Y:S02]  /*282d0*/  SYNCS.PHASECHK.TRANS64.TRYWAIT P0, [R2+URZ+0x34860], R5 ;  /* 0x03486005020075a7 */ /* 0x0010a4000800017f */
[----:B--2---:R-:W-:Y:S05]  /*282e0*/  @!P0 NANOSLEEP.SYNCS 0x989680 ;  /* 0x009896800000895d */ /* 0x004fea0003900000 */
[----:B------:R-:W2:Y:S02]  /*282f0*/  @!P0 SYNCS.PHASECHK.TRANS64 P0, [R2+URZ+0x34860], R5 ;  /* 0x03486005020085a7 */ /* 0x000ea4000800007f */
[----:B--2---:R-:W-:Y:S05]  /*28300*/  @!P0 BRA `(.L_x_7626) ;  /* 0xfffffffc00f08947 */ /* 0x004fea000383ffff */
[----:B------:R-:W-:Y:S05]  /*28310*/  BRA `(.L_x_7744) ;  /* 0xffffffc8007c7947 */ /* 0x000fea000383ffff */
.L_x_7638:
[----:B0-----:R0:W2:Y:S02]  /*28320*/  SYNCS.PHASECHK.TRANS64.TRYWAIT P0, [R2+URZ+0x34860], R0 ;  /* 0x03486000020075a7 */ /* 0x0010a4000800017f */
[----:B--2---:R-:W-:Y:S05]  /*28330*/  @!P0 NANOSLEEP.SYNCS 0x989680 ;  /* 0x009896800000895d */ /* 0x004fea0003900000 */
[----:B------:R-:W2:Y:S02]  /*28340*/  @!P0 SYNCS.PHASECHK.TRANS64 P0, [R2+URZ+0x34860], R0 ;  /* 0x03486000020085a7 */ /* 0x000ea4000800007f */
[----:B--2---:R-:W-:Y:S05]  /*28350*/  @!P0 BRA `(.L_x_7638) ;  /* 0xfffffffc00f08947 */ /* 0x004fea000383ffff */
[----:B------:R-:W-:Y:S05]  /*28360*/  BRA `(.L_x_7745) ;  /* 0xffffffcc00e47947 */ /* 0x000fea000383ffff */
.L_x_7646:
        /* <DEDUP_REMOVED lines=8> */
.L_x_7747:
[----:B------:R-:W-:Y:S05]  /*283f0*/  BSYNC B0 ;  /* 0x0000000000007941 */ /* 0x000fea0003800000 */
.L_x_7746:
        /* <DEDUP_REMOVED lines=10> */
.L_x_7748:
        /* <DEDUP_REMOVED lines=17> */
.L_x_7749:
        /* <DEDUP_REMOVED lines=9> */
.L_x_7750:
        /* <DEDUP_REMOVED lines=8> */
.L_x_7751:
        /* <DEDUP_REMOVED lines=8> */
.L_x_7752:
        /* <DEDUP_REMOVED lines=8> */
.L_x_7753:
        /* <DEDUP_REMOVED lines=9> */
.L_x_7754:
[----:B------:R-:W-:Y:S01]  /*28850*/  IMAD.MOV.U32 R6, RZ, RZ, R14 ;  /* 0x000000ffff067224 */ /* 0x000fe200078e000e */
[----:B------:R-:W-:Y:S06]  /*28860*/  BRA `(.L_x_7755) ;  /* 0xffffffd0007c7947 */ /* 0x000fec000383ffff */
.L_x_7651:
        /* <DEDUP_REMOVED lines=8> */
.L_x_7757:
[----:B------:R-:W-:Y:S05]  /*288f0*/  BSYNC B0 ;  /* 0x0000000000007941 */ /* 0x000fea0003800000 */
.L_x_7756:
[----:B------:R-:W2:Y:S01]  /*28900*/  LDL R3, [R1+0x4] ;  /* 0x0000040001037983 */ /* 0x000ea20000100800 */
[----:B------:R-:W-:Y:S02]  /*28910*/  IMAD.MOV.U32 R12, RZ, RZ, 0x2 ;  /* 0x00000002ff0c7424 */ /* 0x000fe400078e00ff */
[----:B------:R-:W-:Y:S02]  /*28920*/  IMAD.MOV.U32 R11, RZ, RZ, RZ ;  /* 0x000000ffff0b7224 */ /* 0x000fe400078e00ff */
[----:B------:R-:W-:Y:S01]  /*28930*/  IMAD.MOV.U32 R15, RZ, RZ, -0x1 ;  /* 0xffffffffff0f7424 */ /* 0x000fe200078e00ff */
[----:B--2---:R-:W-:-:S04]  /*28940*/  LOP3.LUT P4, RZ, R3, 0x1, RZ, 0xc0, !PT ;  /* 0x0000000103ff7812 */ /* 0x004fc8000788c0ff */
[----:B------:R-:W-:-:S05]  /*28950*/  SEL R3, R14, RZ, P4 ;  /* 0x000000ff0e037207 */ /* 0x000fca0002000000 */
[----:B------:R-:W-:-:S04]  /*28960*/  IMAD.IADD R3, R2, 0x1, R3 ;  /* 0x0000000102037824 */ /* 0x000fc800078e0203 */
[----:B------:R-:W-:-:S07]  /*28970*/  IMAD.MOV.U32 R13, RZ, RZ, R3 ;  /* 0x000000ffff0d7224 */ /* 0x000fce00078e0003 */
[----:B------:R-:W-:Y:S05]  /*28980*/  WARPSYNC.COLLECTIVE R15, `(.L_x_7758) ;  /* 0x000000000f087348 */ /* 0x000fea0003c00000 */
[----:B------:R0:W1:Y:S02]  /*28990*/  SHFL.UP P6, R14, R13, R12, R11 ;  /* 0x0400000c0d0e7389 */ /* 0x00006400000c000b */
[----:B01----:R-:W-:Y:S01]  /*289a0*/  ENDCOLLECTIVE ;  /* 0x000000000000791b */ /* 0x003fe20003800000 */
.L_x_7758:
        /* <DEDUP_REMOVED lines=8> */
.L_x_7759:
        /* <DEDUP_REMOVED lines=8> */
.L_x_7760:
        /* <DEDUP_REMOVED lines=8> */
.L_x_7761:
        /* <DEDUP_REMOVED lines=9> */
.L_x_7762:
[----:B------:R-:W-:Y:S01]  /*28bc0*/  IMAD.MOV.U32 R6, RZ, RZ, R14 ;  /* 0x000000ffff067224 */ /* 0x000fe200078e000e */
[----:B------:R-:W-:Y:S06]  /*28bd0*/  BRA `(.L_x_7763) ;  /* 0xffffffd000447947 */ /* 0x000fec000383ffff */
.L_x_7653:
[----:B------:R-:W-:Y:S01]  /*28be0*/  BSSY B0, `(.L_x_7764) ;  /* 0x0000006000007945 */ /* 0x000fe20003800000 */
[----:B------:R-:W-:Y:S01]  /*28bf0*/  PLOP3.LUT P6, PT, P6, PT, PT, 0x8, 0x0 ;  /* 0x000000000000781c */ /* 0x000fe200037ce170 */
[----:B------:R-:W-:-:S12]  /*28c00*/  IMAD.MOV.U32 R15, RZ, RZ, -0x1 ;  /* 0xffffffffff0f7424 */ /* 0x000fd800078e00ff */
[----:B01----:R-:W-:Y:S05]  /*28c10*/  WARPSYNC.COLLECTIVE R15, `(.L_x_7765) ;  /* 0x000000000f087348 */ /* 0x003fea0003c00000 */
[----:B------:R-:W-:Y:S01]  /*28c20*/  VOTE.ANY R14, PT, P6 ;  /* 0x00000000000e7806 */ /* 0x000fe200030e0100 */
[----:B01----:R-:W-:Y:S06]  /*28c30*/  ENDCOLLECTIVE ;  /* 0x000000000000791b */ /* 0x003fec0003800000 */
.L_x_7765:
[----:B------:R-:W-:Y:S05]  /*28c40*/  BSYNC B0 ;  /* 0x0000000000007941 */ /* 0x000fea0003800000 */
.L_x_7764:
        /* <DEDUP_REMOVED lines=9> */
.L_x_7766:
[----:B------:R-:W-:Y:S01]  /*28ce0*/  IMAD.MOV.U32 R17, RZ, RZ, R14 ;  /* 0x000000ffff117224 */ /* 0x000fe200078e000e */
[----:B------:R-:W-:Y:S06]  /*28cf0*/  BRA `(.L_x_7767) ;  /* 0xffffffd000347947 */ /* 0x000fec000383ffff */
.L_x_7655:
[----:B------:R-:W-:Y:S01]  /*28d00*/  BSSY B0, `(.L_x_7768) ;  /* 0x0000007000007945 */ /* 0x000fe20003800000 */
[----:B------:R-:W-:Y:S02]  /*28d10*/  IMAD.MOV.U32 R13, RZ, RZ, R5 ;  /* 0x000000ffff0d7224 */ /* 0x000fe400078e0005 */
[----:B------:R-:W-:Y:S02]  /*28d20*/  IMAD.MOV.U32 R11, RZ, RZ, 0x1f ;  /* 0x0000001fff0b7424 */ /* 0x000fe400078e00ff */
[----:B------:R-:W-:-:S07]  /*28d30*/  IMAD.MOV.U32 R15, RZ, RZ, -0x1 ;  /* 0xffffffffff0f7424 */ /* 0x000fce00078e00ff */
[----:B01-3--:R-:W-:Y:S05]  /*28d40*/  WARPSYNC.COLLECTIVE R15, `(.L_x_7769) ;  /* 0x000000000f087348 */ /* 0x00bfea0003c00000 */
[----:B------:R2:W4:Y:S02]  /*28d50*/  SHFL.IDX P6, R14, R13, R12, R11 ;  /* 0x0000000c0d0e7389 */ /* 0x00052400000c000b */
[----:B01234-:R-:W-:Y:S01]  /*28d60*/  ENDCOLLECTIVE ;  /* 0x000000000000791b */ /* 0x01ffe20003800000 */
.L_x_7769:
[----:B------:R-:W-:Y:S05]  /*28d70*/  BSYNC B0 ;  /* 0x0000000000007941 */ /* 0x000fea0003800000 */
.L_x_7768:
[----:B------:R-:W-:Y:S01]  /*28d80*/  IMAD.MOV.U32 R2, RZ, RZ, R14 ;  /* 0x000000ffff027224 */ /* 0x000fe200078e000e */
[----:B------:R-:W-:Y:S06]  /*28d90*/  BRA `(.L_x_7654) ;  /* 0xffffffd000287947 */ /* 0x000fec000383ffff */
.L_x_7659:
[----:B0-----:R0:W2:Y:S02]  /*28da0*/  SYNCS.PHASECHK.TRANS64.TRYWAIT P0, [R0+URZ+0x34820], R3 ;  /* 0x03482003000075a7 */ /* 0x0010a4000800017f */
[----:B--2---:R-:W-:Y:S05]  /*28db0*/  @!P0 NANOSLEEP.SYNCS 0x989680 ;  /* 0x009896800000895d */ /* 0x004fea0003900000 */
[----:B------:R-:W2:Y:S02]  /*28dc0*/  @!P0 SYNCS.PHASECHK.TRANS64 P0, [R0+URZ+0x34820], R3 ;  /* 0x03482003000085a7 */ /* 0x000ea4000800007f */
[----:B--2---:R-:W-:Y:S05]  /*28dd0*/  @!P0 BRA `(.L_x_7659) ;  /* 0xfffffffc00f08947 */ /* 0x004fea000383ffff */
[----:B------:R-:W-:Y:S05]  /*28de0*/  BRA `(.L_x_7770) ;  /* 0xffffffd400187947 */ /* 0x000fea000383ffff */
.L_x_7660:
        /* <DEDUP_REMOVED lines=11> */
.L_x_7772:
[----:B------:R-:W-:Y:S05]  /*28ea0*/  BSYNC B0 ;  /* 0x0000000000007941 */ /* 0x000fea0003800000 */
.L_x_7771:
[----:B------:R-:W-:Y:S05]  /*28eb0*/  BRA `(.L_x_7773) ;  /* 0xffffffd400007947 */ /* 0x000fea000383ffff */
.L_x_7661:
[----:B------:R-:W-:Y:S01]  /*28ec0*/  BSSY B0, `(.L_x_7774) ;  /* 0x0000006000007945 */ /* 0x000fe20003800000 */
[----:B------:R-:W-:-:S07]  /*28ed0*/  IMAD.MOV.U32 R15, RZ, RZ, -0x1 ;  /* 0xffffffffff0f7424 */ /* 0x000fce00078e00ff */
[----:B012---:R-:W-:Y:S05]  /*28ee0*/  WARPSYNC.COLLECTIVE R15, `(.L_x_7775) ;  /* 0x000000000f0c7348 */ /* 0x007fea0003c00000 */
[----:B------:R-:W-:Y:S02]  /*28ef0*/  ELECT P6, UR62, PT ;  /* 0x00000000003e782f */ /* 0x000fe400038c0000 */
[----:B------:R-:W-:Y:S01]  /*28f00*/  MOV R14, UR62 ;  /* 0x0000003e000e7c02 */ /* 0x000fe20008000f00 */
[----:B012---:R-:W-:Y:S10]  /*28f10*/  ENDCOLLECTIVE ;  /* 0x000000000000791b */ /* 0x007ff40003800000 */
.L_x_7775:
[----:B------:R-:W-:Y:S05]  /*28f20*/  BSYNC B0 ;  /* 0x0000000000007941 */ /* 0x000fea0003800000 */
.L_x_7774:
[----:B------:R-:W-:Y:S05]  /*28f30*/  BRA `(.L_x_7776) ;  /* 0xffffffd000f47947 */ /* 0x000fea000383ffff */
.L_x_7663:
[----:B0-----:R0:W2:Y:S02]  /*28f40*/  SYNCS.PHASECHK.TRANS64.TRYWAIT P0, [R6+URZ], R5 ;  /* 0x00000005060075a7 */ /* 0x0010a4000800017f */
[----:B--2---:R-:W-:Y:S05]  /*28f50*/  @!P0 NANOSLEEP.SYNCS 0x989680 ;  /* 0x009896800000895d */ /* 0x004fea0003900000 */
[----:B------:R-:W2:Y:S02]  /*28f60*/  @!P0 SYNCS.PHASECHK.TRANS64 P0, [R6+URZ], R5 ;  /* 0x00000005060085a7 */ /* 0x000ea4000800007f */
[----:B--2---:R-:W-:Y:S05]  /*28f70*/  @!P0 BRA `(.L_x_7663) ;  /* 0xfffffffc00f08947 */ /* 0x004fea000383ffff */
[----:B------:R-:W-:Y:S05]  /*28f80*/  BRA `(.L_x_7777) ;  /* 0xffffffd400307947 */ /* 0x000fea000383ffff */
.L_x_7664:
[----:B--2---:R2:W3:Y:S02]  /*28f90*/  SYNCS.PHASECHK.TRANS64.TRYWAIT P0, [R7+URZ], R2 ;  /* 0x00000002070075a7 */ /* 0x0044e4000800017f */
[----:B---3--:R-:W-:Y:S05]  /*28fa0*/  @!P0 NANOSLEEP.SYNCS 0x989680 ;  /* 0x009896800000895d */ /* 0x008fea0003900000 */
[----:B------:R-:W3:Y:S02]  /*28fb0*/  @!P0 SYNCS.PHASECHK.TRANS64 P0, [R7+URZ], R2 ;  /* 0x00000002070085a7 */ /* 0x000ee4000800007f */
[----:B---3--:R-:W-:Y:S05]  /*28fc0*/  @!P0 BRA `(.L_x_7664) ;  /* 0xfffffffc00f08947 */ /* 0x008fea000383ffff */
[----:B------:R-:W-:Y:S05]  /*28fd0*/  BRA `(.L_x_7778) ;  /* 0xffffffd400247947 */ /* 0x000fea000383ffff */
.L_x_7666:
[----:B---3--:R3:W4:Y:S02]  /*28fe0*/  SYNCS.PHASECHK.TRANS64.TRYWAIT P0, [R4+URZ], R5 ;  /* 0x00000005040075a7 */ /* 0x008724000800017f */
[----:B----4-:R-:W-:Y:S05]  /*28ff0*/  @!P0 NANOSLEEP.SYNCS 0x989680 ;  /* 0x009896800000895d */ /* 0x010fea0003900000 */
[----:B------:R-:W4:Y:S02]  /*29000*/  @!P0 SYNCS.PHASECHK.TRANS64 P0, [R4+URZ], R5 ;  /* 0x00000005040085a7 */ /* 0x000f24000800007f */
[----:B----4-:R-:W-:Y:S05]  /*29010*/  @!P0 BRA `(.L_x_7666) ;  /* 0xfffffffc00f08947 */ /* 0x010fea000383ffff */
[----:B------:R-:W-:Y:S05]  /*29020*/  BRA `(.L_x_7779) ;  /* 0xffffffd4002c7947 */ /* 0x000fea000383ffff */
.L_x_7780:
        /* <DEDUP_REMOVED lines=13> */
.L_x_15316:


//--------------------- .text._ZN7cutlass13device_kernelIN5flash11enable_sm90INS1_16FlashAttnFwdSm90INS1_25CollectiveMainloopFwdSm90ILi2EN4cute5tupleIJNS5_1CILi1EEES8_S8_EEENS6_IJNS7_ILi128EEESA_SA_EEELi128ENS_10bfloat16_tEfNS_4arch4Sm90ELb0ELb1ELb0ELb0ELb0ELb0ELb0ELb1ELb1ELb1ELb0ELb0EEENS1_21CollectiveEpilogueFwdISB_S9_SC_SE_Li256ELb0ELb1ELb0ELb0EEENS1_30DynamicPersistentTileSchedulerILi256ELi128ELb0ELb1ELb1EEEEEEEEEvNT_6ParamsE --------------------------
	.section	.text._ZN7cutlass13device_kernelIN5flash11enable_sm90INS1_16FlashAttnFwdSm90INS1_25CollectiveMainloopFwdSm90ILi2EN4cute5tupleIJNS5_1CILi1EEES8_S8_EEENS6_IJNS7_ILi128EEESA_SA_EEELi128ENS_10bfloat16_tEfNS_4arch4Sm90ELb0ELb1ELb0ELb0ELb0ELb0ELb0ELb1ELb1ELb1ELb0ELb0EEENS1_21CollectiveEpilogueFwdISB_S9_SC_SE_Li256ELb0ELb1ELb0ELb0EEENS1_30DynamicPersistentTileSchedulerILi256ELi128ELb0ELb1ELb1EEEEEEEEEvNT_6ParamsE,"ax",@progbits
	.align	128
.text._ZN7cutlass13device_kernelIN5flash11enable_sm90INS1_16FlashAttnFwdSm90INS1_25CollectiveMainloopFwdSm90ILi2EN4cute5tupleIJNS5_1CILi1EEES8_S8_EEENS6_IJNS7_ILi128EEESA_SA_EEELi128ENS_10bfloat16_tEfNS_4arch4Sm90ELb0ELb1ELb0ELb0ELb0ELb0ELb0ELb1ELb1ELb1ELb0ELb0EEENS1_21CollectiveEpilogueFwdISB_S9_SC_SE_Li256ELb0ELb1ELb0ELb0EEENS1_30DynamicPersistentTileSchedulerILi256ELi128ELb0ELb1ELb1EEEEEEEEEvNT_6ParamsE:
        .type           _ZN7cutlass13device_kernelIN5flash11enable_sm90INS1_16FlashAttnFwdSm90INS1_25CollectiveMainloopFwdSm90ILi2EN4cute5tupleIJNS5_1CILi1EEES8_S8_EEENS6_IJNS7_ILi128EEESA_SA_EEELi128ENS_10bfloat16_tEfNS_4arch4Sm90ELb0ELb1ELb0ELb0ELb0ELb0ELb0ELb1ELb1ELb1ELb0ELb0EEENS1_21CollectiveEpilogueFwdISB_S9_SC_SE_Li256ELb0ELb1ELb0ELb0EEENS1_30DynamicPersistentTileSchedulerILi256ELi128ELb0ELb1ELb1EEEEEEEEEvNT_6ParamsE,@function
        .size           _ZN7cutlass13device_kernelIN5flash11enable_sm90INS1_16FlashAttnFwdSm90INS1_25CollectiveMainloopFwdSm90ILi2EN4cute5tupleIJNS5_1CILi1EEES8_S8_EEENS6_IJNS7_ILi128EEESA_SA_EEELi128ENS_10bfloat16_tEfNS_4arch4Sm90ELb0ELb1ELb0ELb0ELb0ELb0ELb0ELb1ELb1ELb1ELb0ELb0EEENS1_21CollectiveEpilogueFwdISB_S9_SC_SE_Li256ELb0ELb1ELb0ELb0EEENS1_30DynamicPersistentTileSchedulerILi256ELi128ELb0ELb1ELb1EEEEEEEEEvNT_6ParamsE,(.L_x_15317 - _ZN7cutlass13device_kernelIN5flash11enable_sm90INS1_16FlashAttnFwdSm90INS1_25CollectiveMainloopFwdSm90ILi2EN4cute5tupleIJNS5_1CILi1EEES8_S8_EEENS6_IJNS7_ILi128EEESA_SA_EEELi128ENS_10bfloat16_tEfNS_4arch4Sm90ELb0ELb1ELb0ELb0ELb0ELb0ELb0ELb1ELb1ELb1ELb0ELb0EEENS1_21CollectiveEpilogueFwdISB_S9_SC_SE_Li256ELb0ELb1ELb0ELb0EEENS1_30DynamicPersistentTileSchedulerILi256ELi128ELb0ELb1ELb1EEEEEEEEEvNT_6ParamsE)
        .other          _ZN7cutlass13device_kernelIN5flash11enable_sm90INS1_16FlashAttnFwdSm90INS1_25CollectiveMainloopFwdSm90ILi2EN4cute5tupleIJNS5_1CILi1EEES8_S8_EEENS6_IJNS7_ILi128EEESA_SA_EEELi128ENS_10bfloat16_tEfNS_4arch4Sm90ELb0ELb1ELb0ELb0ELb0ELb0ELb0ELb1ELb1ELb1ELb0ELb0EEENS1_21CollectiveEpilogueFwdISB_S9_SC_SE_Li256ELb0ELb1ELb0ELb0EEENS1_30DynamicPersistentTileSchedulerILi256ELi128ELb0ELb1ELb1EEEEEEEEEvNT_6ParamsE,@"STO_CUDA_ENTRY STV_DEFAULT"
_ZN7cutlass13device_kernelIN5flash11enable_sm90INS1_16FlashAttnFwdSm90INS1_25CollectiveMainloopFwdSm90ILi2EN4cute5tupleIJNS5_1CILi1EEES8_S8_EEENS6_IJNS7_ILi128EEESA_SA_EEELi128ENS_10bfloat16_tEfNS_4arch4Sm90ELb0ELb1ELb0ELb0ELb0ELb0ELb0ELb1ELb1ELb1ELb0ELb0EEENS1_21CollectiveEpilogueFwdISB_S9_SC_SE_Li256ELb0ELb1ELb0ELb0EEENS1_30DynamicPersistentTileSchedulerILi256ELi128ELb0ELb1ELb1EEEEEEEEEvNT_6ParamsE:
        /* <DEDUP_REMOVED lines=18> */
.L_x_7782:
[----:B------:R-:W-:Y:S05]  /*0120*/  BSYNC B0 ;  /* 0x0000000000007941 */ /* 0x000fea0003800000 */
.L_x_7781:
        /* <DEDUP_REMOVED lines=41> */
.L_x_7783:
        /* <DEDUP_REMOVED lines=22> */
.L_x_7784:
        /* <DEDUP_REMOVED lines=18> */
.L_x_7785:
        /* <DEDUP_REMOVED lines=22> */
.L_x_7786:
        /* <DEDUP_REMOVED lines=22> */
.L_x_7787:
[----:B------:R-:W-:Y:S01]  /*0900*/  PLOP3.LUT P0, PT, PT, PT, UP0, 0x80, 0x0 ;  /* 0x000000000000781c */ /* 0x000fe20003f0f008 */
[----:B------:R-:W-:Y:S01]  /*0910*/  UMOV UR38, 0x1 ;  /* 0x0000000100267882 */ /* 0x000fe20000000000 */
[----:B------:R-:W-:Y:S01]  /*0920*/  NOP ;  /* 0x0000000000007918 */ /* 0x000fe20000000000 */
[----:B------:R-:W-:Y:S01]  /*0930*/  USEL UR38, UR38, 0x2, !UP0 ;  /* 0x0000000226267887 */ /* 0x000fe2000c000000 */
[----:B------:R-:W-:Y:S01]  /*0940*/  ULDC.64 UR50, c[0x0][0x208] ;  /* 0x0000820000327ab9 */ /* 0x000fe20000000a00 */
[----:B012-4-:R-:W-:Y:S08]  /*0950*/  BAR.SYNC.DEFER_BLOCKING 0x0 ;  /* 0x0000000000007b1d */ /* 0x017ff00000010000 */
[----:B------:R-:W-:Y:S05]  /*0960*/  @!P0 BRA `(.L_x_7788) ;  /* 0x000000ec00808947 */ /* 0x000fea0003800000 */
.L_x_7789:
[----:B------:R-:W-:-:S08]  /*0970*/  NOP ;  /* 0x0000000000007918 */ /* 0x000fd00000000000 */
[----:B------:R-:W0:Y:S02]  /*0980*/  USETMAXREG.TRY_ALLOC.CTAPOOL UP0, 0xf0 ;  /* 0x000000f0000079c8 */ /* 0x000e240008000600 */
[----:B0-----:R-:W-:-:S13]  /*0990*/  PLOP3.LUT P0, PT, PT, PT, UP0, 0x80, 0x0 ;  /* 0x000000000000781c */ /* 0x001fda0003f0f008 */
[----:B------:R-:W-:Y:S05]  /*09a0*/  @!P0 BRA `(.L_x_7789) ;  /* 0xfffffffc00f08947 */ /* 0x000fea000383ffff */
[----:B------:R-:W0:Y:S01]  /*09b0*/  S2R R2, SR_TID.X ;  /* 0x0000000000027919 */ /* 0x000e220000002100 */
[----:B------:R-:W1:Y:S08]  /*09c0*/  S2UR UR4, SR_CTAID.X ;  /* 0x00000000000479c3 */ /* 0x000e700000002500 */
[----:B------:R-:W-:Y:S08]  /*09d0*/  BAR.ARV 0x4, 0x180 ;  /* 0x0106000000007b1d */ /* 0x000ff00000002000 */
[----:B------:R-:W-:Y:S06]  /*09e0*/  BAR.ARV 0x8, 0x180 ;  /* 0x0206000000007b1d */ /* 0x000fec0000002000 */
[----:B0-----:R-:W-:-:S04]  /*09f0*/  LOP3.LUT R0, R2, 0xffffff80, RZ, 0xc0, !PT ;  /* 0xffffff8002007812 */ /* 0x001fc800078ec0ff */
[----:B------:R-:W-:Y:S02]  /*0a00*/  ISETP.NE.AND P0, PT, R0, 0x80, PT ;  /* 0x000000800000780c */ /* 0x000fe40003f05270 */
[----:B------:R-:W1:Y:S11]  /*0a10*/  LDC R0, c[0x0][0xc38] ;  /* 0x00030e00ff007b82 */ /* 0x000e760000000800 */
[----:B------:R-:W-:Y:S06]  /*0a20*/  @!P0 BAR.ARV 0x9, 0x100 ;  /* 0x0244000000008b1d */ /* 0x000fec0000002000 */
[----:B-1----:R-:W-:-:S13]  /*0a30*/  ISETP.LE.AND P0, PT, R0, UR4, PT ;  /* 0x0000000400007c0c */ /* 0x002fda000bf03270 */
[----:B------:R-:W-:Y:S05]  /*0a40*/  @P0 EXIT ;  /* 0x000000000000094d */ /* 0x000fea0003800000 */
[----:B------:R-:W-:Y:S01]  /*0a50*/  VIADD R191, R2, 0xffffff80 ;  /* 0xffffff8002bf7836 */ /* 0x000fe20000000000 */
[----:B------:R-:W-:Y:S01]  /*0a60*/  ULOP3.LUT UR47, UR38, 0x1, URZ, 0xfc, !UPT ;  /* 0x00000001262f7892 */ /* 0x000fe2000f8efc3f */
[----:B------:R-:W-:Y:S01]  /*0a70*/  UMOV UR46, URZ ;  /* 0x0000003f002e7c82 */ /* 0x000fe20008000000 */
[----:B------:R-:W-:Y:S02]  /*0a80*/  UMOV UR45, URZ ;  /* 0x0000003f002d7c82 */ /* 0x000fe40008000000 */
[----:B------:R-:W-:Y:S01]  /*0a90*/  SHF.R.S32.HI R0, RZ, 0x1f, R191 ;  /* 0x0000001fff007819 */ /* 0x000fe200000114bf */
[----:B------:R-:W-:-:S03]  /*0aa0*/  UMOV UR44, URZ ;  /* 0x0000003f002c7c82 */ /* 0x000fc60008000000 */
[CC--:B------:R-:W-:Y:S02]  /*0ab0*/  LEA.HI R3, R0.reuse, R191.reuse, RZ, 0x7 ;  /* 0x000000bf00037211 */ /* 0x0c0fe400078f38ff */
[-C--:B------:R-:W-:Y:S02]  /*0ac0*/  LEA.HI R4, R0, R191.reuse, RZ, 0x5 ;  /* 0x000000bf00047211 */ /* 0x080fe400078f28ff */
[----:B------:R-:W-:Y:S02]  /*0ad0*/  LOP3.LUT R2, R3, 0xffffff80, RZ, 0xc0, !PT ;  /* 0xffffff8003027812 */ /* 0x000fe400078ec0ff */
[----:B------:R-:W-:Y:S01]  /*0ae0*/  SHF.R.S32.HI R186, RZ, 0x7, R3 ;  /* 0x00000007ffba7819 */ /* 0x000fe20000011403 */
[----:B------:R-:W-:Y:S02]  /*0af0*/  IMAD.SHL.U32 R6, R4, 0x20, RZ ;  /* 0x0000002004067824 */ /* 0x000fe400078e00ff */
[----:B------:R-:W-:Y:S01]  /*0b00*/  IMAD.IADD R185, R191, 0x1, -R2 ;  /* 0x00000001bfb97824 */ /* 0x000fe200078e0a02 */
[----:B------:R-:W-:-:S02]  /*0b10*/  LEA.HI R2, R0, R191, RZ, 0x4 ;  /* 0x000000bf00027211 */ /* 0x000fc400078f20ff */
[----:B------:R-:W-:Y:S02]  /*0b20*/  LOP3.LUT R7, R6, 0xfffffc00, RZ, 0xc0, !PT ;  /* 0xfffffc0006077812 */ /* 0x000fe400078ec0ff */
[----:B------:R-:W-:Y:S02]  /*0b30*/  LOP3.LUT R4, R2, 0x3fffff0, RZ, 0xc0, !PT ;  /* 0x03fffff002047812 */ /* 0x000fe400078ec0ff */
[----:B------:R-:W-:Y:S02]  /*0b40*/  SHF.R.S32.HI R8, RZ, 0x1f, R185 ;  /* 0x0000001fff087819 */ /* 0x000fe400000114b9 */
[----:B------:R-:W-:Y:S01]  /*0b50*/  SHF.R.S32.HI R5, RZ, 0x4, R2 ;  /* 0x00000004ff057819 */ /* 0x000fe20000011402 */
[----:B------:R-:W-:Y:S01]  /*0b60*/  IMAD.IADD R4, R191, 0x1, -R4 ;  /* 0x00000001bf047824 */ /* 0x000fe200078e0a04 */
[----:B------:R-:W-:Y:S02]  /*0b70*/  LEA.HI R9, R8, R185, RZ, 0x2 ;  /* 0x000000b908097211 */ /* 0x000fe400078f10ff */
[----:B------:R-:W-:Y:S01]  /*0b80*/  LEA.HI R2, R2, R5, RZ, 0x1 ;  /* 0x0000000502027211 */ /* 0x000fe200078f08ff */
[----:B------:R-:W-:Y:S01]  /*0b90*/  IMAD R7, R4, 0x40, R7 ;  /* 0x0000004004077824 */ /* 0x000fe200078e0207 */
[----:B------:R-:W-:-:S02]  /*0ba0*/  LEA.HI R4, R0, R191, RZ, 0x2 ;  /* 0x000000bf00047211 */ /* 0x000fc400078f10ff */
[--C-:B------:R-:W-:Y:S02]  /*0bb0*/  SHF.R.S32.HI R6, RZ, 0x2, R9.reuse ;  /* 0x00000002ff067819 */ /* 0x100fe40000011409 */
[----:B------:R-:W-:Y:S02]  /*0bc0*/  SHF.R.S32.HI R11, RZ, 0x1f, R9 ;  /* 0x0000001fff0b7819 */ /* 0x000fe40000011409 */
[----:B------:R-:W-:Y:S02]  /*0bd0*/  LOP3.LUT R2, R2, 0x1ffffffe, RZ, 0xc0, !PT ;  /* 0x1ffffffe02027812 */ /* 0x000fe400078ec0ff */
[----:B------:R-:W-:Y:S02]  /*0be0*/  LOP3.LUT R4, R4, 0xfffffffc, RZ, 0xc0, !PT ;  /* 0xfffffffc04047812 */ /* 0x000fe400078ec0ff */
[----:B------:R-:W-:Y:S01]  /*0bf0*/  LEA.HI R0, R0, R191, RZ, 0x3 ;  /* 0x000000bf00007211 */ /* 0x000fe200078f18ff */
[----:B------:R-:W-:Y:S01]  /*0c00*/  IMAD.IADD R2, R5, 0x1, -R2 ;  /* 0x0000000105027824 */ /* 0x000fe200078e0a02 */
[----:B------:R-:W-:Y:S01]  /*0c10*/  LEA.HI R11, R11, R6, RZ, 0x3 ;  /* 0x000000060b0b7211 */ /* 0x000fe200078f18ff */
[----:B------:R-:W-:Y:S01]  /*0c20*/  IMAD.IADD R4, R191, 0x1, -R4 ;  /* 0x00000001bf047824 */ /* 0x000fe200078e0a04 */
[----:B------:R-:W-:Y:S01]  /*0c30*/  LOP3.LUT R22, R0, 0xfffffff8, RZ, 0xc0, !PT ;  /* 0xfffffff800167812 */ /* 0x000fe200078ec0ff */
[----:B------:R-:W-:Y:S01]  /*0c40*/  IMAD R188, R2, 0x8, R7 ;  /* 0x0000000802bc7824 */ /* 0x000fe200078e0207 */
[----:B------:R-:W-:-:S02]  /*0c50*/  LOP3.LUT R11, R11, 0xfffffff8, RZ, 0xc0, !PT ;  /* 0xfffffff80b0b7812 */ /* 0x000fc400078ec0ff */
[----:B------:R-:W-:Y:S01]  /*0c60*/  LEA.HI R8, R8, R185, RZ, 0x5 ;  /* 0x000000b908087211 */ /* 0x000fe200078f28ff */
[----:B------:R-:W-:Y:S01]  /*0c70*/  IMAD.IADD R22, R191, 0x1, -R22 ;  /* 0x00000001bf167824 */ /* 0x000fe200078e0a16 */
[----:B------:R-:W-:Y:S01]  /*0c80*/  LEA.HI R3, R3, R186, RZ, 0x1 ;  /* 0x000000ba03037211 */ /* 0x000fe200078f08ff */
[----:B------:R-:W-:Y:S01]  /*0c90*/  IMAD.IADD R11, R6, 0x1, -R11 ;  /* 0x00000001060b7824 */ /* 0x000fe200078e0a0b */
[----:B------:R-:W-:Y:S01]  /*0ca0*/  LEA.HI R2, R4, R4, RZ, 0x1 ;  /* 0x0000000404027211 */ /* 0x000fe200078f08ff */
[----:B------:R-:W-:Y:S01]  /*0cb0*/  IMAD.SHL.U32 R18, R22, 0x8, RZ ;  /* 0x0000000816127824 */ /* 0x000fe200078e00ff */
[----:B------:R-:W-:Y:S02]  /*0cc0*/  SHF.R.S32.HI R8, RZ, 0x5, R8 ;  /* 0x00000005ff087819 */ /* 0x000fe40000011408 */
[----:B------:R-:W-:Y:S01]  /*0cd0*/  LOP3.LUT R3, R3, 0x3fffffe, RZ, 0xc0, !PT ;  /* 0x03fffffe03037812 */ /* 0x000fe200078ec0ff */
[----:B------:R-:W-:Y:S01]  /*0ce0*/  VIADD R19, R18, 0x40 ;  /* 0x0000004012137836 */ /* 0x000fe20000000000 */
[----:B------:R-:W-:Y:S01]  /*0cf0*/  LOP3.LUT R5, R2, 0x1ffffffe, RZ, 0xc0, !PT ;  /* 0x1ffffffe02057812 */ /* 0x000fe200078ec0ff */
[----:B------:R-:W-:Y:S01]  /*0d00*/  IMAD R8, R8, 0x10, R11 ;  /* 0x0000001008087824 */ /* 0x000fe200078e020b */
[----:B------:R-:W-:Y:S01]  /*0d10*/  LOP3.LUT R16, R9, 0x7ffffffc, RZ, 0xc0, !PT ;  /* 0x7ffffffc09107812 */ /* 0x000fe200078ec0ff */
[----:B------:R-:W-:Y:S01]  /*0d20*/  IMAD.IADD R3, R186, 0x1, -R3 ;  /* 0x00000001ba037824 */ /* 0x000fe200078e0a03 */
[----:B------:R-:W-:Y:S01]  /*0d30*/  SHF.R.S32.HI R184, RZ, 0x3, R0 ;  /* 0x00000003ffb87819 */ /* 0x000fe20000011400 */
[----:B------:R-:W-:Y:S01]  /*0d40*/  IMAD.IADD R4, R4, 0x1, -R5 ;  /* 0x0000000104047824 */ /* 0x000fe200078e0a05 */
[----:B------:R-:W-:Y:S01]  /*0d50*/  SHF.R.S32.HI R190, RZ, 0x1f, R18 ;  /* 0x0000001fffbe7819 */ /* 0x000fe20000011412 */
[----:B------:R-:W-:Y:S01]  /*0d60*/  IMAD R187, R3, 0x40, R8 ;  /* 0x0000004003bb7824 */ /* 0x000fe200078e0208 */
[----:B------:R-:W-:Y:S01]  /*0d70*/  SHF.R.S32.HI R189, RZ, 0x1f, R19 ;  /* 0x0000001fffbd7819 */ /* 0x000fe20000011413 */
[----:B------:R-:W-:-:S02]  /*0d80*/  IMAD.IADD R16, R185, 0x1, -R16 ;  /* 0x00000001b9107824 */ /* 0x000fc400078e0a10 */
[----:B------:R-:W-:-:S07]  /*0d90*/  IMAD R17, R4, 0x8, R187 ;  /* 0x0000000804117824 */ /* 0x000fce00078e02bb */
.L_x_7886:
        /* <DEDUP_REMOVED lines=21> */
.L_x_7790:
[----:B------:R-:W-:Y:S01]  /*0ef0*/  ULDC UR7, c[0x0][0xc54] ;  /* 0x0003150000077ab9 */ /* 0x000fe20000000800 */
[----:B------:R-:W-:Y:S01]  /*0f00*/  UMOV UR6, UR9 ;  /* 0x0000000900067c82 */ /* 0x000fe20008000000 */
[----:B------:R-:W-:-:S11]  /*0f10*/  UISETP.NE.AND UP0, UPT, UR7, 0x1, UPT ;  /* 0x000000010700788c */ /* 0x000fd6000bf05270 */
[----:B------:R-:W-:Y:S02]  /*0f20*/  @UP0 ULDC.64 UR10, c[0x0][0xc58] ;  /* 0x00031600000a0ab9 */ /* 0x000fe40000000a00 */
[----:B------:R-:W-:-:S04]  /*0f30*/  UIMAD.WIDE.U32 UR4, UR9, UR10, URZ ;  /* 0x0000000a090472a5 */ /* 0x000fc8000f8e003f */
[----:B------:R-:W-:-:S04]  /*0f40*/  @UP0 USHF.R.U32.HI UR6, URZ, UR11, UR5 ;  /* 0x0000000b3f060299 */ /* 0x000fc80008011605 */
[----:B------:R-:W-:-:S12]  /*0f50*/  UIMAD UR4, UR6, UR7, URZ ;  /* 0x00000007060472a4 */ /* 0x000fd8000f8e023f */
.L_x_7791:
[----:B------:R-:W-:Y:S01]  /*0f60*/  ULOP3.LUT UR6, URZ, UR6, URZ, 0x33, !UPT ;  /* 0x000000063f067292 */ /* 0x000fe2000f8e333f */
[----:B------:R-:W-:Y:S01]  /*0f70*/  ULDC UR7, c[0x0][0x448] ;  /* 0x0001120000077ab9 */ /* 0x000fe20000000800 */
[----:B------:R-:W-:Y:S01]  /*0f80*/  ULDC UR5, c[0x0][0xc3c] ;  /* 0x00030f0000057ab9 */ /* 0x000fe20000000800 */
[----:B------:R-:W-:Y:S02]  /*0f90*/  UISETP.NE.AND UP1, UPT, UR7, 0x1, UPT ;  /* 0x000000010700788c */ /* 0x000fe4000bf25270 */
[----:B------:R-:W-:Y:S01]  /*0fa0*/  UIADD3 UR6, UR6, UR5, URZ ;  /* 0x0000000506067290 */ /* 0x000fe2000fffe03f */
[----:B------:R-:W-:Y:S01]  /*0fb0*/  ULDC.64 UR10, c[0x0][0x418] ;  /* 0x00010600000a7ab9 */ /* 0x000fe20000000a00 */
[----:B------:R-:W-:Y:S01]  /*0fc0*/  UIADD3 UR4, UR9, -UR4, URZ ;  /* 0x8000000409047290 */ /* 0x000fe2000fffe03f */
[----:B------:R-:W-:Y:S01]  /*0fd0*/  ULDC UR37, c[0x0][0xc48] ;  /* 0x0003120000257ab9 */ /* 0x000fe20000000800 */
[----:B------:R-:W-:Y:S02]  /*0fe0*/  UISETP.NE.U32.AND UP0, UPT, UR10, URZ, UPT ;  /* 0x0000003f0a00728c */ /* 0x000fe4000bf05070 */
[----:B------:R-:W-:-:S02]  /*0ff0*/  USHF.L.U32 UR36, UR6, 0x7, URZ ;  /* 0x0000000706247899 */ /* 0x000fc4000800063f */
[----:B------:R-:W-:Y:S01]  /*1000*/  UISETP.NE.AND UP2, UPT, UR37, 0x1, UPT ;  /* 0x000000012500788c */ /* 0x000fe2000bf45270 */
[----:B------:R-:W-:Y:S01]  /*1010*/  ULDC UR13, c[0x0][0xc54] ;  /* 0x00031500000d7ab9 */ /* 0x000fe20000000800 */
[----:B------:R-:W-:Y:S02]  /*1020*/  UISETP.NE.AND.EX UP0, UPT, UR11, URZ, UPT, UP0 ;  /* 0x0000003f0b00728c */ /* 0x000fe4000bf05300 */
[----:B------:R-:W-:Y:S02]  /*1030*/  UIADD3 UR10, UR36, 0x7f, URZ ;  /* 0x0000007f240a7890 */ /* 0x000fe4000fffe03f */
[----:B------:R-:W-:Y:S01]  /*1040*/  UIMAD UR13, UR8, UR13, UR4 ;  /* 0x0000000d080d72a4 */ /* 0x000fe2000f8e0204 */
[----:B------:R-:W-:Y:S01]  /*1050*/  ULDC UR42, c[0x0][0x424] ;  /* 0x00010900002a7ab9 */ /* 0x000fe20000000800 */
[----:B------:R-:W-:Y:S01]  /*1060*/  ULDC UR49, c[0x0][0x288] ;  /* 0x0000a20000317ab9 */ /* 0x000fe20000000800 */
[----:B------:R-:W-:Y:S01]  /*1070*/  ULDC.64 UR4, c[0x0][0x9e0] ;  /* 0x0002780000047ab9 */ /* 0x000fe20000000a00 */
[----:B------:R-:W-:Y:S01]  /*1080*/  @UP1 ULDC UR8, c[0x0][0x44c] ;  /* 0x0001130000081ab9 */ /* 0x000fe20000000800 */
[----:B------:R-:W-:-:S02]  /*1090*/  UIADD3 UR11, -UR49, 0x1, URZ ;  /* 0x00000001310b7890 */ /* 0x000fc4000fffe13f */
[----:B------:R-:W-:Y:S02]  /*10a0*/  UISETP.GE.AND UP3, UPT, UR5, 0x1, UPT ;  /* 0x000000010500788c */ /* 0x000fe4000bf66270 */
[----:B------:R-:W-:Y:S02]  /*10b0*/  USEL UR42, UR42, 0x1, UP0 ;  /* 0x000000012a2a7887 */ /* 0x000fe40008000000 */
[----:B------:R-:W-:Y:S01]  /*10c0*/  UIMAD.WIDE.U32 UR8, UR10, UR8, URZ ;  /* 0x000000080a0872a5 */ /* 0x000fe2000f8e003f */
[----:B------:R-:W-:Y:S01]  /*10d0*/  ULDC UR12, c[0x0][0x2f0] ;  /* 0x0000bc00000c7ab9 */ /* 0x000fe20000000800 */
[----:B------:R-:W-:Y:S01]  /*10e0*/  @UP1 ULDC UR15, c[0x0][0x450] ;  /* 0x00011400000f1ab9 */ /* 0x000fe20000000800 */
[----:B------:R-:W-:Y:S01]  /*10f0*/  @UP2 ULDC UR6, c[0x0][0xc4c] ;  /* 0x0003130000062ab9 */ /* 0x000fe20000000800 */
[----:B------:R-:W-:Y:S01]  /*1100*/  UIMAD UR11, UR42, UR12, UR11 ;  /* 0x0000000c2a0b72a4 */ /* 0x000fe2000f8e020b */
[----:B------:R-:W-:Y:S01]  /*1110*/  PLOP3.LUT P1, PT, PT, PT, UP3, 0x80, 0x0 ;  /* 0x000000000000781c */ /* 0x000fe20003f2f038 */
[----:B------:R-:W-:-:S02]  /*1120*/  @UP1 USHF.R.U32.HI UR10, URZ, UR15, UR9 ;  /* 0x0000000f3f0a1299 */ /* 0x000fc40008011609 */
[----:B------:R-:W-:Y:S01]  /*1130*/  UIMAD.WIDE.U32 UR6, UR13, UR6, URZ ;  /* 0x000000060d0672a5 */ /* 0x000fe2000f8e003f */
[----:B------:R-:W-:Y:S01]  /*1140*/  @UP2 ULDC UR14, c[0x0][0xc50] ;  /* 0x00031400000e2ab9 */ /* 0x000fe20000000800 */
[----:B------:R-:W-:Y:S01]  /*1150*/  UIADD3 UR10, UR11, UR10, URZ ;  /* 0x0000000a0b0a7290 */ /* 0x000fe2000fffe03f */
[----:B------:R-:W-:Y:S01]  /*1160*/  UMOV UR43, UR13 ;  /* 0x0000000d002b7c82 */ /* 0x000fe20008000000 */
[----:B------:R-:W-:Y:S02]  /*1170*/  @UP2 USHF.R.U32.HI UR43, URZ, UR14, UR7 ;  /* 0x0000000e3f2b2299 */ /* 0x000fe40008011607 */
[----:B------:R-:W-:Y:S02]  /*1180*/  UIADD3 UR4, UR10, UR4, URZ ;  /* 0x000000040a047290 */ /* 0x000fe4000fffe03f */
[----:B------:R-:W-:-:S04]  /*1190*/  UIADD3 UR6, -UR43, URZ, URZ ;  /* 0x0000003f2b067290 */ /* 0x000fc8000fffe13f */
[----:B------:R-:W-:Y:S01]  /*11a0*/  UIMAD UR37, UR37, UR6, UR13 ;  /* 0x00000006252572a4 */ /* 0x000fe2000f8e020d */
[----:B------:R-:W-:Y:S01]  /*11b0*/  IMAD.U32 R0, RZ, RZ, UR4 ;  /* 0x00000004ff007e24 */ /* 0x000fe2000f8e00ff */
[----:B------:R-:W-:Y:S10]  /*11c0*/  @!P1 BRA `(.L_x_7792) ;  /* 0x0000000000409947 */ /* 0x000ff40003800000 */
        /* <DEDUP_REMOVED lines=10> */
.L_x_7793:
[----:B------:R-:W-:-:S11]  /*1270*/  UISETP.NE.AND UP0, UPT, UR5, 0x1, UPT ;  /* 0x000000010500788c */ /* 0x000fd6000bf05270 */
[----:B------:R-:W-:Y:S02]  /*1280*/  @UP0 ULDC.64 UR8, c[0x0][0x9e8] ;  /* 0x00027a0000080ab9 */ /* 0x000fe40000000a00 */
[----:B------:R-:W-:-:S04]  /*1290*/  UIMAD.WIDE.U32 UR6, UR4, UR8, URZ ;  /* 0x00000008040672a5 */ /* 0x000fc8000f8e003f */
[----:B------:R-:W-:-:S12]  /*12a0*/  @UP0 USHF.R.U32.HI UR4, URZ, UR9, UR7 ;  /* 0x000000093f040299 */ /* 0x000fd80008011607 */
.L_x_7794:
[----:B------:R-:W-:-:S06]  /*12b0*/  UIMAD UR4, UR4, UR5, UR5 ;  /* 0x00000005040472a4 */ /* 0x000fcc000f8e0205 */
[----:B------:R-:W-:-:S07]  /*12c0*/  VIMNMX R0, R0, UR4, PT ;  /* 0x0000000400007c48 */ /* 0x000fce000bfe0100 */
.L_x_7792:
        /* <DEDUP_REMOVED lines=29> */
.L_x_7796:
[----:B------:R-:W-:-:S11]  /*14a0*/  UISETP.NE.AND UP0, UPT, UR5, 0x1, UPT ;  /* 0x000000010500788c */ /* 0x000fd6000bf05270 */
[----:B------:R-:W-:Y:S02]  /*14b0*/  @UP0 ULDC.64 UR10, c[0x0][0x9e8] ;  /* 0x00027a00000a0ab9 */ /* 0x000fe40000000a00 */
[----:B------:R-:W-:-:S04]  /*14c0*/  UIMAD.WIDE.U32 UR6, UR4, UR10, URZ ;  /* 0x0000000a040672a5 */ /* 0x000fc8000f8e003f */
[----:B------:R-:W-:-:S12]  /*14d0*/  @UP0 USHF.R.U32.HI UR4, URZ, UR11, UR7 ;  /* 0x0000000b3f040299 */ /* 0x000fd80008011607 */
.L_x_7797:
[----:B------:R-:W-:-:S04]  /*14e0*/  UIMAD UR4, UR4, UR5, URZ ;  /* 0x00000005040472a4 */ /* 0x000fc8000f8e023f */
[----:B------:R-:W-:-:S04]  /*14f0*/  UISETP.LT.AND UP0, UPT, UR9, UR4, UPT ;  /* 0x000000040900728c */ /* 0x000fc8000bf01270 */
[----:B------:R-:W-:-:S12]  /*1500*/  USEL UR9, UR9, UR4, !UP0 ;  /* 0x0000000409097287 */ /* 0x000fd8000c000000 */
.L_x_7795:
[----:B------:R-:W-:Y:S01]  /*1510*/  USHF.R.S32.HI UR4, URZ, 0x1f, UR9 ;  /* 0x0000001f3f047899 */ /* 0x000fe20008011409 */
[----:B------:R-:W-:Y:S02]  /*1520*/  PLOP3.LUT P0, PT, PT, PT, PT, 0x80, 0x0 ;  /* 0x000000000000781c */ /* 0x000fe40003f0f070 */
[----:B------:R-:W-:Y:S02]  /*1530*/  CS2R R36, SRZ ;  /* 0x0000000000247805 */ /* 0x000fe4000001ff00 */
[----:B------:R-:W-:Y:S01]  /*1540*/  CS2R R150, SRZ ;  /* 0x0000000000967805 */ /* 0x000fe2000001ff00 */
        /* <DEDUP_REMOVED lines=69> */
.L_x_7799:
[----:B------:R-:W-:Y:S01]  /*19a0*/  ULEA.HI UR4, UR46, UR46, URZ, 0x1 ;  /* 0x0000002e2e047291 */ /* 0x000fe2000f8f083f */
[----:B------:R-:W-:-:S03]  /*19b0*/  IMAD.U32 R2, RZ, RZ, UR47 ;  /* 0x0000002fff027e24 */ /* 0x000fc6000f8e00ff */
[----:B------:R-:W-:Y:S02]  /*19c0*/  ULOP3.LUT UR4, UR4, 0xfffffffe, URZ, 0xc0, !UPT ;  /* 0xfffffffe04047892 */ /* 0x000fe4000f8ec03f */
[----:B------:R-:W-:Y:S02]  /*19d0*/  ISETP.NE.AND P0, PT, R2, 0x3, PT ;  /* 0x000000030200780c */ /* 0x000fe40003f05270 */
[----:B------:R-:W-:-:S06]  /*19e0*/  UIADD3 UR4, UR46, -UR4, URZ ;  /* 0x800000042e047290 */ /* 0x000fcc000fffe03f */
[----:B------:R-:W-:-:S05]  /*19f0*/  IMAD.U32 R0, RZ, RZ, UR4 ;  /* 0x00000004ff007e24 */ /* 0x000fca000f8e00ff */
[----:B------:R-:W-:-:S04]  /*1a00*/  SHF.L.U32 R0, R0, 0x1f, RZ ;  /* 0x0000001f00007819 */ /* 0x000fc800000006ff */
[----:B------:R-:W0:Y:S02]  /*1a10*/  SYNCS.PHASECHK.TRANS64.TRYWAIT P1, [UR41+0x28800], R0 ;  /* 0x02880000ff0075a7 */ /* 0x000e240008020169 */
[----:B0-----:R-:W-:Y:S05]  /*1a20*/  @!P1 BRA `(.L_x_7800) ;  /* 0x0000012400ac9947 */ /* 0x001fea0003800000 */
.L_x_7993:
[----:B------:R-:W-:Y:S05]  /*1a30*/  @!P0 BRA `(.L_x_7801) ;  /* 0x0000000000048947 */ /* 0x000fea0003800000 */
[----:B------:R-:W-:Y:S01]  /*1a40*/  BPT.TRAP 0x1 ;  /* 0x000000040000795c */ /* 0x000fe20000300000 */
.L_x_7801:
[----:B------:R-:W-:Y:S02]  /*1a50*/  IMAD.U32 R9, RZ, RZ, UR44 ;  /* 0x0000002cff097e24 */ /* 0x000fe4000f8e00ff */
[----:B0-----:R-:W-:-:S03]  /*1a60*/  IMAD.U32 R0, RZ, RZ, UR45 ;  /* 0x0000002dff007e24 */ /* 0x001fc6000f8e00ff */
[----:B------:R-:W-:Y:S02]  /*1a70*/  LEA R9, R9, UR41, 0x3 ;  /* 0x0000002909097c11 */ /* 0x000fe4000f8e18ff */
[----:B------:R-:W-:-:S04]  /*1a80*/  SHF.L.U32 R0, R0, 0x1f, RZ ;  /* 0x0000001f00007819 */ /* 0x000fc800000006ff */
[----:B------:R0:W1:Y:S01]  /*1a90*/  SYNCS.PHASECHK.TRANS64.TRYWAIT P2, [R9+URZ+0x28830], R0 ;  /* 0x02883000090075a7 */ /* 0x000062000804017f */
[----:B------:R-:W-:Y:S05]  /*1aa0*/  @!P0 BRA `(.L_x_7802) ;  /* 0x0000000000048947 */ /* 0x000fea0003800000 */
[----:B------:R-:W-:Y:S01]  /*1ab0*/  BPT.TRAP 0x1 ;  /* 0x000000040000795c */ /* 0x000fe20000300000 */
.L_x_7802:
[----:B------:R-:W2:Y:S02]  /*1ac0*/  S2R R2, SR_TID.X ;  /* 0x0000000000027919 */ /* 0x000ea40000002100 */
[----:B--2---:R-:W-:Y:S01]  /*1ad0*/  LOP3.LUT P1, RZ, R2, 0x7f, RZ, 0xc0, !PT ;  /* 0x0000007f02ff7812 */ /* 0x004fe2000782c0ff */
[----:B-1----:R-:W-:-:S12]  /*1ae0*/  @P2 BRA `(.L_x_7803) ;  /* 0x0000000000082947 */ /* 0x002fd80003800000 */
[----:B------:R-:W1:Y:S02]  /*1af0*/  SYNCS.PHASECHK.TRANS64.TRYWAIT P2, [R9+URZ+0x28830], R0 ;  /* 0x02883000090075a7 */ /* 0x000e64000804017f */
[----:B-1----:R-:W-:Y:S05]  /*1b00*/  @!P2 BRA `(.L_x_7804) ;  /* 0x00000124008ca947 */ /* 0x002fea0003800000 */
.L_x_7803:
[----:B------:R-:W-:Y:S05]  /*1b10*/  WARPSYNC.ALL ;  /* 0x0000000000007948 */ /* 0x000fea0003800000 */
[----:B------:R-:W-:Y:S01]  /*1b20*/  UIADD3 UR4, UR41, 0x18400, URZ ;  /* 0x0001840029047890 */ /* 0x000fe2000fffe03f */
[----:B------:R-:W-:Y:S01]  /*1b30*/  WARPGROUP.ARRIVE ;  /* 0x00000000000079c5 */ /* 0x000fe20000000000 */
[----:B------:R-:W-:Y:S01]  /*1b40*/  ULOP3.LUT UR32, UR52, 0x10000, URZ, 0xfc, !UPT ;  /* 0x0001000034207892 */ /* 0x000fe2000f8efc3f */
[----:B01----:R-:W-:Y:S01]  /*1b50*/  VIADD R0, R17, UR36 ;  /* 0x0000002411007c36 */ /* 0x003fe20008000000 */
[----:B------:R-:W-:Y:S01]  /*1b60*/  USHF.R.U32.HI UR4, URZ, 0x4, UR4 ;  /* 0x000000043f047899 */ /* 0x000fe20008011604 */
[----:B------:R-:W0:Y:S01]  /*1b70*/  LDC R4, c[0x0][0x2f0] ;  /* 0x0000bc00ff047b82 */ /* 0x000e220000000800 */
[----:B------:R-:W-:Y:S01]  /*1b80*/  UMOV UR33, 0x40000040 ;  /* 0x4000004000217882 */ /* 0x000fe20000000000 */
[----:B------:R-:W-:Y:S01]  /*1b90*/  UMOV UR35, 0x40000040 ;  /* 0x4000004000237882 */ /* 0x000fe20000000000 */
[----:B------:R-:W-:Y:S01]  /*1ba0*/  ULOP3.LUT UR4, UR4, 0x3fff, URZ, 0xc0, !UPT ;  /* 0x00003fff04047892 */ /* 0x000fe2000f8ec03f */
[----:B------:R-:W-:Y:S01]  /*1bb0*/  IMAD.MOV.U32 R7, RZ, RZ, R0 ;  /* 0x000000ffff077224 */ /* 0x000fe200078e0000 */
[----:B------:R-:W-:Y:S01]  /*1bc0*/  UMOV UR5, 0x40000040 ;  /* 0x4000004000057882 */ /* 0x000fe20000000000 */
[----:B------:R-:W-:Y:S01]  /*1bd0*/  UMOV UR7, 0x40000040 ;  /* 0x4000004000077882 */ /* 0x000fe20000000000 */
[----:B------:R-:W-:Y:S01]  /*1be0*/  ULOP3.LUT UR48, UR4, 0x10000, URZ, 0xfc, !UPT ;  /* 0x0001000004307892 */ /* 0x000fe2000f8efc3f */
[----:B------:R-:W1:Y:S01]  /*1bf0*/  LDC R5, c[0x0][0x288] ;  /* 0x0000a200ff057b82 */ /* 0x000e620000000800 */
[----:B------:R-:W-:Y:S01]  /*1c00*/  UIADD3 UR4, UR32, 0x2, URZ ;  /* 0x0000000220047890 */ /* 0x000fe2000fffe03f */
[----:B------:R-:W-:Y:S01]  /*1c10*/  IMAD.MOV.U32 R3, RZ, RZ, -0x80 ;  /* 0xffffff80ff037424 */ /* 0x000fe200078e00ff */
[----:B------:R-:W-:Y:S01]  /*1c20*/  ULEA UR34, UR44, UR48, 0xb ;  /* 0x000000302c227291 */ /* 0x000fe2000f8e583f */
[C---:B------:R-:W-:Y:S01]  /*1c30*/  LEA R11, R88.reuse, 0xffffff80, 0x7 ;  /* 0xffffff80580b7811 */ /* 0x040fe200078e38ff */
[----:B------:R-:W-:Y:S01]  /*1c40*/  UIADD3 UR8, UR32, 0x4, URZ ;  /* 0x0000000420087890 */ /* 0x000fe2000fffe03f */
[----:B------:R-:W-:Y:S01]  /*1c50*/  IMAD R13, R88, R3, 0x80 ;  /* 0x00000080580d7424 */ /* 0x000fe200078e0203 */
[----:B------:R-:W-:-:S02]  /*1c60*/  UIADD3 UR6, UR34, 0x2, URZ ;  /* 0x0000000222067890 */ /* 0x000fc4000fffe03f */
[----:B------:R-:W-:Y:S01]  /*1c70*/  UIADD3 UR10, UR34, 0x4, URZ ;  /* 0x00000004220a7890 */ /* 0x000fe2000fffe03f */
[----:B------:R-:W-:Y:S01]  /*1c80*/  VIADD R3, R13, 0x1 ;  /* 0x000000010d037836 */ /* 0x000fe20000000000 */
[----:B------:R-:W-:Y:S01]  /*1c90*/  UMOV UR9, 0x40000040 ;  /* 0x4000004000097882 */ /* 0x000fe20000000000 */
[----:B------:R-:W-:Y:S01]  /*1ca0*/  HGMMA.64x128x16.F32.BF16 R24, gdesc[UR32], RZ, !UPT, gsb0 ;  /* 0x01e00000201879f0 */ /* 0x000fe2000c0018ff */
[----:B------:R-:W-:Y:S01]  /*1cb0*/  UMOV UR11, 0x40000040 ;  /* 0x40000040000b7882 */ /* 0x000fe20000000000 */
[----:B------:R-:W-:Y:S01]  /*1cc0*/  UIADD3 UR12, UR32, 0x6, URZ ;  /* 0x00000006200c7890 */ /* 0x000fe2000fffe03f */
[----:B------:R-:W-:Y:S01]  /*1cd0*/  IMAD R3, R16, -0x2, R3 ;  /* 0xfffffffe10037824 */ /* 0x000fe200078e0203 */
        /* <DEDUP_REMOVED lines=19> */
[----:B------:R-:W-:Y:S01]  /*1e10*/  ULDC UR52, c[0x0][0x9dc] ;  /* 0x0002770000347ab9 */ /* 0x000fe20000000800 */
[----:B------:R-:W-:Y:S02]  /*1e20*/  WARPGROUP.DEPBAR.LE gsb0, 0x0 ;  /* 0x00008000000079c5 */ /* 0x000fe40000010000 */
[----:B------:R-:W-:-:S06]  /*1e30*/  WARPGROUP.ARRIVE ;  /* 0x00000000000079c5 */ /* 0x000fcc0000000000 */
[----:B------:R-:W-:Y:S01]  /*1e40*/  HGMMA.64x128x16.F32.BF16 R24, gdesc[UR4], R24, gsb0 ;  /* 0x01e00000041879f0 */ /* 0x000fe20008001818 */
[----:B------:R-:W-:Y:S02]  /*1e50*/  ULDC UR6, c[0x0][0x448] ;  /* 0x0001120000067ab9 */ /* 0x000fe40000000800 */
[----:B------:R-:W-:-:S06]  /*1e60*/  UISETP.NE.AND UP0, UPT, UR6, 0x1, UPT ;  /* 0x000000010600788c */ /* 0x000fcc000bf05270 */
[----:B------:R-:W-:Y:S02]  /*1e70*/  PLOP3.LUT P2, PT, PT, PT, UP0, 0x80, 0x0 ;  /* 0x000000000000781c */ /* 0x000fe40003f4f008 */
[----:B------:R-:W-:-:S03]  /*1e80*/  PLOP3.LUT P3, PT, PT, PT, UP0, 0x80, 0x0 ;  /* 0x000000000000781c */ /* 0x000fc60003f6f008 */
[----:B------:R-:W-:-:S08]  /*1e90*/  @UP0 ULDC UR6, c[0x0][0x44c] ;  /* 0x0001130000060ab9 */ /* 0x000fd00000000800 */
[----:B------:R-:W-:Y:S01]  /*1ea0*/  @P2 IMAD.HI.U32 R2, R0, UR6, RZ ;  /* 0x0000000600022c27 */ /* 0x000fe2000f8e00ff */
[----:B------:R-:W-:-:S03]  /*1eb0*/  @UP0 ULDC UR6, c[0x0][0x450] ;  /* 0x0001140000060ab9 */ /* 0x000fc60000000800 */
[----:B------:R-:W-:Y:S01]  /*1ec0*/  @!P1 VIADD R0, R9, 0x28840 ;  /* 0x0002884009009836 */ /* 0x000fe20000000000 */
[----:B------:R-:W-:Y:S01]  /*1ed0*/  @P3 SHF.R.U32.HI R7, RZ, UR6, R2 ;  /* 0x00000006ff073c19 */ /* 0x000fe20008011602 */
[----:B------:R-:W-:Y:S02]  /*1ee0*/  ULDC.64 UR6, c[0x0][0x9e0] ;  /* 0x0002780000067ab9 */ /* 0x000fe40000000a00 */
[----:B------:R-:W-:Y:S01]  /*1ef0*/  UISETP.GE.AND UP1, UPT, UR7, 0x1, UPT ;  /* 0x000000010700788c */ /* 0x000fe2000bf26270 */
[----:B------:R-:W-:Y:S01]  /*1f00*/  @!P1 PRMT R0, RZ, 0x654, R0 ;  /* 0x00000654ff009816 */ /* 0x000fe20000000000 */
[----:B------:R-:W2:Y:S04]  /*1f10*/  SHFL.IDX PT, R2, R7, RZ, 0x1c1f ;  /* 0x001c1fff07027589 */ /* 0x000ea800000e0000 */
[----:B------:R-:W-:Y:S01]  /*1f20*/  PLOP3.LUT P2, PT, PT, PT, UP1, 0x40, 0x0 ;  /* 0x000000000000781c */ /* 0x000fe20003f4e818 */
[----:B------:R-:W-:-:S02]  /*1f30*/  WARPGROUP.DEPBAR.LE gsb0, 0x0 ;  /* 0x00008000000079c5 */ /* 0x000fc40000010000 */
[----:B------:R-:W-:-:S06]  /*1f40*/  WARPGROUP.ARRIVE ;  /* 0x00000000000079c5 */ /* 0x000fcc0000000000 */
[----:B------:R-:W-:Y:S01]  /*1f50*/  HGMMA.64x128x16.F32.BF16 R24, gdesc[UR8], R24, gsb0 ;  /* 0x01e00000081879f0 */ /* 0x000fe20008001818 */
[----:B------:R-:W-:Y:S02]  /*1f60*/  ULOP3.LUT UR10, URZ, UR52, URZ, 0x33, !UPT ;  /* 0x000000343f0a7292 */ /* 0x000fe4000f8e333f */
[----:B------:R-:W-:Y:S02]  /*1f70*/  WARPGROUP.DEPBAR.LE gsb0, 0x0 ;  /* 0x00008000000079c5 */ /* 0x000fe40000010000 */
[----:B------:R-:W-:-:S07]  /*1f80*/  WARPGROUP.ARRIVE ;  /* 0x00000000000079c5 */ /* 0x000fce0000000000 */
[----:B------:R-:W-:Y:S03]  /*1f90*/  HGMMA.64x128x16.F32.BF16 R24, gdesc[UR12], R24, gsb0 ;  /* 0x01e000000c1879f0 */ /* 0x000fe60008001818 */
        /* <DEDUP_REMOVED lines=13> */
[----:B------:R0:W-:Y:S02]  /*2070*/  @!P1 SYNCS.ARRIVE.TRANS64.RED.A1T0 RZ, [R0+URZ], RZ ;  /* 0x000000ff00ff99a7 */ /* 0x0001e4000810043f */
[C---:B0-----:R-:W-:Y:S02]  /*2080*/  IMAD R0, R4.reuse, UR42, R3 ;  /* 0x0000002a04007c24 */ /* 0x041fe4000f8e0203 */
[----:B------:R-:W-:Y:S02]  /*2090*/  IMAD R3, R4, UR42, R13 ;  /* 0x0000002a04037c24 */ /* 0x000fe4000f8e020d */
[----:B-1----:R-:W-:-:S02]  /*20a0*/  IMAD.IADD R0, R0, 0x1, -R5 ;  /* 0x0000000100007824 */ /* 0x002fc400078e0a05 */
[----:B------:R-:W-:Y:S02]  /*20b0*/  IMAD R15, R16, -0x2, R3 ;  /* 0xfffffffe100f7824 */ /* 0x000fe400078e0203 */
[C---:B------:R-:W-:Y:S02]  /*20c0*/  VIADD R20, R0.reuse, UR6 ;  /* 0x0000000600147c36 */ /* 0x040fe40008000000 */
[----:B------:R-:W-:-:S03]  /*20d0*/  VIADD R21, R0, UR10 ;  /* 0x0000000a00157c36 */ /* 0x000fc60008000000 */
[----:B--2---:R-:W-:Y:S01]  /*20e0*/  VIADDMNMX R0, R2, R20, R15, PT ;  /* 0x0000001402007246 */ /* 0x004fe2000380010f */
[----:B------:R-:W-:Y:S01]  /*20f0*/  IMAD.IADD R3, R21, 0x1, R2 ;  /* 0x0000000115037824 */ /* 0x000fe200078e0202 */
        /* <DEDUP_REMOVED lines=14> */
.L_x_7807:
[----:B------:R-:W-:-:S06]  /*21e0*/  UISETP.NE.AND UP2, UPT, UR7, 0x1, UPT ;  /* 0x000000010700788c */ /* 0x000fcc000bf45270 */
[----:B------:R-:W-:-:S05]  /*21f0*/  PLOP3.LUT P2, PT, PT, PT, UP2, 0x80, 0x0 ;  /* 0x000000000000781c */ /* 0x000fca0003f4f028 */
[----:B------:R-:W-:-:S08]  /*2200*/  @UP2 ULDC.64 UR10, c[0x0][0x9e8] ;  /* 0x00027a00000a2ab9 */ /* 0x000fd00000000a00 */
[----:B------:R-:W-:-:S05]  /*2210*/  @P2 IMAD.HI.U32 R6, R2, UR10, RZ ;  /* 0x0000000a02062c27 */ /* 0x000fca000f8e00ff */
[----:B------:R-:W-:-:S07]  /*2220*/  @P2 SHF.R.U32.HI R2, RZ, UR11, R6 ;  /* 0x0000000bff022c19 */ /* 0x000fce0008011606 */
.L_x_7808:
[----:B------:R-:W-:Y:S05]  /*2230*/  BSYNC B0 ;  /* 0x0000000000007941 */ /* 0x000fea0003800000 */
.L_x_7806:
[----:B------:R-:W-:-:S04]  /*2240*/  IMAD R9, R2, UR7, -R11 ;  /* 0x0000000702097c24 */ /* 0x000fc8000f8e0a0b */
[----:B------:R-:W-:-:S05]  /*2250*/  IMAD R9, R16, -0x2, R9 ;  /* 0xfffffffe10097824 */ /* 0x000fca00078e0209 */
[----:B------:R-:W-:Y:S02]  /*2260*/  VIMNMX R3, R3, R9, !PT ;  /* 0x0000000903037248 */ /* 0x000fe40007fe0100 */
[----:B------:R-:W-:-:S07]  /*2270*/  VIADDMNMX R0, R9, UR7, R0, PT ;  /* 0x0000000709007c46 */ /* 0x000fce000b800100 */
.L_x_7805:
        /* <DEDUP_REMOVED lines=8> */
[----:B------:R-:W-:Y:S02]  /*2300*/  P2R R25, PR, RZ, 0x20 ;  /* 0x00000020ff197803 */ /* 0x000fe40000000000 */
[----:B------:R-:W-:Y:S02]  /*2310*/  ISETP.LT.OR P3, PT, R0, 0xa, P3 ;  /* 0x0000000a0000780c */ /* 0x000fe40001f61670 */
[----:B------:R-:W-:Y:S02]  /*2320*/  ISETP.GT.AND P4, PT, R3, 0x8, !P4 ;  /* 0x000000080300780c */ /* 0x000fe40006784270 */
[----:B------:R-:W-:-:S02]  /*2330*/  ISETP.GE.AND P5, PT, R13, 0x11, PT ;  /* 0x000000110d00780c */ /* 0x000fc40003fa6270 */
[----:B------:R-:W-:Y:S02]  /*2340*/  FSEL R122, R29, -INF , !P3 ;  /* 0xff8000001d7a7808 */ /* 0x000fe40005800000 */
[----:B------:R-:W-:Y:S02]  /*2350*/  ISETP.LT.OR P4, PT, R0, 0x9, P4 ;  /* 0x000000090000780c */ /* 0x000fe40002781670 */
[----:B------:R-:W-:Y:S02]  /*2360*/  ISETP.GT.AND P3, PT, R3, 0x10, !P5 ;  /* 0x000000100300780c */ /* 0x000fe40006f64270 */
[----:B------:R-:W-:Y:S02]  /*2370*/  FSEL R182, R28, -INF , !P4 ;  /* 0xff8000001cb67808 */ /* 0x000fe40006000000 */
        /* <DEDUP_REMOVED lines=159> */
.L_x_7811:
[----:B------:R-:W-:-:S06]  /*2d70*/  UISETP.NE.AND UP2, UPT, UR7, 0x1, UPT ;  /* 0x000000010700788c */ /* 0x000fcc000bf45270 */
[----:B------:R-:W-:-:S05]  /*2d80*/  PLOP3.LUT P6, PT, PT, PT, UP2, 0x80, 0x0 ;  /* 0x000000000000781c */ /* 0x000fca0003fcf028 */
[----:B------:R-:W-:-:S08]  /*2d90*/  @UP2 ULDC.64 UR10, c[0x0][0x9e8] ;  /* 0x00027a00000a2ab9 */ /* 0x000fd00000000a00 */
[----:B------:R-:W-:Y:S01]  /*2da0*/  @P6 IMAD.HI.U32 R3, R0, UR10, RZ ;  /* 0x0000000a00036c27 */ /* 0x000fe2000f8e00ff */
[----:B------:R-:W-:-:S13]  /*2db0*/  PLOP3.LUT P6, PT, PT, PT, UP2, 0x80, 0x0 ;  /* 0x000000000000781c */ /* 0x000fda0003fcf028 */
[----:B------:R-:W-:-:S07]  /*2dc0*/  @P6 SHF.R.U32.HI R0, RZ, UR11, R3 ;  /* 0x0000000bff006c19 */ /* 0x000fce0008011603 */
.L_x_7812:
[----:B------:R-:W-:Y:S05]  /*2dd0*/  BSYNC B0 ;  /* 0x0000000000007941 */ /* 0x000fea0003800000 */
.L_x_7810:
[----:B------:R-:W-:-:S04]  /*2de0*/  IMAD R3, R0, UR7, -R11 ;  /* 0x0000000700037c24 */ /* 0x000fc8000f8e0a0b */
[----:B------:R-:W-:-:S05]  /*2df0*/  IMAD R0, R16, -0x2, R3 ;  /* 0xfffffffe10007824 */ /* 0x000fca00078e0203 */
[----:B------:R-:W-:Y:S02]  /*2e00*/  VIMNMX R33, R33, R0, !PT ;  /* 0x0000000021217248 */ /* 0x000fe40007fe0100 */
[----:B------:R-:W-:-:S07]  /*2e10*/  VIADDMNMX R29, R0, UR7, R29, PT ;  /* 0x00000007001d7c46 */ /* 0x000fce000b80011d */
.L_x_7809:
[----:B------:R-:W-:Y:S01]  /*2e20*/  ISETP.GT.AND P2, PT, R33, 0x1, !P2 ;  /* 0x000000012100780c */ /* 0x000fe20005744270 */
[----:B------:R-:W-:Y:S01]  /*2e30*/  ULDC UR10, c[0x0][0x988] ;  /* 0x00026200000a7ab9 */ /* 0x000fe20000000800 */
[----:B------:R-:W-:Y:S01]  /*2e40*/  ISETP.NE.AND P6, PT, R28, RZ, PT ;  /* 0x000000ff1c00720c */ /* 0x000fe20003fc5270 */
[----:B------:R-:W-:Y:S01]  /*2e50*/  IMAD.U32 R7, RZ, RZ, UR10 ;  /* 0x0000000aff077e24 */ /* 0x000fe2000f8e00ff */
[----:B------:R-:W-:Y:S01]  /*2e60*/  ISETP.LT.OR P2, PT, R29, 0x2, P2 ;  /* 0x000000021d00780c */ /* 0x000fe20001741670 */
[----:B------:R-:W-:Y:S01]  /*2e70*/  @UP0 ULDC UR10, c[0x0][0x44c] ;  /* 0x00011300000a0ab9 */ /* 0x000fe20000000800 */
[----:B------:R-:W-:Y:S01]  /*2e80*/  FMNMX.FTZ R0, R180, R120, !PT ;  /* 0x00000078b4007209 */ /* 0x000fe20007810000 */
[----:B------:R-:W-:Y:S01]  /*2e90*/  UIMAD.WIDE.U32 UR10, UR36, UR10, URZ ;  /* 0x0000000a240a72a5 */ /* 0x000fe2000f8e003f */
[----:B------:R-:W-:Y:S01]  /*2ea0*/  FSEL R20, R27, -INF , !P2 ;  /* 0xff8000001b147808 */ /* 0x000fe20005000000 */
[----:B------:R-:W-:Y:S01]  /*2eb0*/  @UP0 ULDC UR15, c[0x0][0x450] ;  /* 0x00011400000f0ab9 */ /* 0x000fe20000000800 */
[----:B------:R-:W-:Y:S01]  /*2ec0*/  ISETP.NE.AND P2, PT, R89, RZ, PT ;  /* 0x000000ff5900720c */ /* 0x000fe20003f45270 */
[----:B------:R-:W-:Y:S01]  /*2ed0*/  UMOV UR14, UR36 ;  /* 0x00000024000e7c82 */ /* 0x000fe20008000000 */
[----:B------:R-:W-:Y:S01]  /*2ee0*/  FMNMX.FTZ R0, R182, R0, !PT ;  /* 0x00000000b6007209 */ /* 0x000fe20007810000 */
[----:B------:R-:W-:Y:S01]  /*2ef0*/  @UP0 USHF.R.U32.HI UR14, URZ, UR15, UR11 ;  /* 0x0000000f3f0e0299 */ /* 0x000fe2000801160b */
[----:B------:R-:W-:-:S02]  /*2f00*/  ISETP.GT.AND P2, PT, R33, 0x8, !P2 ;  /* 0x000000082100780c */ /* 0x000fc40005744270 */
[----:B------:R-:W-:Y:S01]  /*2f10*/  FMNMX.FTZ R0, R122, R0, !PT ;  /* 0x000000007a007209 */ /* 0x000fe20007810000 */
[----:B------:R-:W-:Y:S01]  /*2f20*/  UIADD3 UR49, UR49, UR14, URZ ;  /* 0x0000000e31317290 */ /* 0x000fe2000fffe03f */
[----:B------:R-:W-:Y:S02]  /*2f30*/  ISETP.LT.OR P2, PT, R29, 0x9, P2 ;  /* 0x000000091d00780c */ /* 0x000fe40001741670 */
[----:B------:R-:W-:Y:S01]  /*2f40*/  FMNMX.FTZ R0, R176, R0, !PT ;  /* 0x00000000b0007209 */ /* 0x000fe20007810000 */
[----:B------:R-:W-:Y:S01]  /*2f50*/  UIADD3 UR6, UR49, UR6, URZ ;  /* 0x0000000631067290 */ /* 0x000fe2000fffe03f */
        /* <DEDUP_REMOVED lines=8> */
[----:B------:R-:W-:-:S02]  /*2fe0*/  ISETP.GT.AND P2, PT, R33, 0x10, !P6 ;  /* 0x000000102100780c */ /* 0x000fc40007744270 */
[----:B------:R-:W-:Y:S02]  /*2ff0*/  ISETP.NE.AND P6, PT, R52, RZ, PT ;  /* 0x000000ff3400720c */ /* 0x000fe40003fc5270 */
        /* <DEDUP_REMOVED lines=57> */
[----:B------:R-:W-:Y:S01]  /*3390*/  ISETP.GT.AND P3, PT, R33, 0x70, !P3 ;  /* 0x000000702100780c */ /* 0x000fe20005f64270 */
[----:B------:R-:W0:Y:S01]  /*33a0*/  SHFL.BFLY PT, R0, R3, 0x2, 0x1f ;  /* 0x0c401f0003007f89 */ /* 0x000e2200000e0000 */
[----:B------:R-:W-:-:S02]  /*33b0*/  FSEL R50, R50, -INF , !P2 ;  /* 0xff80000032327808 */ /* 0x000fc40005000000 */
[----:B------:R-:W-:Y:S02]  /*33c0*/  ISETP.NE.AND P2, PT, R48, RZ, PT ;  /* 0x000000ff3000720c */ /* 0x000fe40003f45270 */
[C---:B------:R-:W-:Y:S02]  /*33d0*/  ISETP.GT.AND P4, PT, R33.reuse, 0x71, !P4 ;  /* 0x000000712100780c */ /* 0x040fe40006784270 */
[----:B------:R-:W-:Y:S02]  /*33e0*/  ISETP.GT.AND P2, PT, R33, 0x31, !P2 ;  /* 0x000000312100780c */ /* 0x000fe40005744270 */
[C---:B------:R-:W-:Y:S02]  /*33f0*/  ISETP.LT.OR P3, PT, R29.reuse, 0x71, P3 ;  /* 0x000000711d00780c */ /* 0x040fe40001f61670 */
[----:B------:R-:W-:Y:S02]  /*3400*/  ISETP.LT.OR P2, PT, R29, 0x32, P2 ;  /* 0x000000321d00780c */ /* 0x000fe40001741670 */
[----:B------:R-:W-:-:S02]  /*3410*/  ISETP.GT.AND P5, PT, R33, 0x78, !P5 ;  /* 0x000000782100780c */ /* 0x000fc40006fa4270 */
[----:B------:R-:W-:Y:S02]  /*3420*/  FSEL R44, R51, -INF , !P2 ;  /* 0xff800000332c7808 */ /* 0x000fe40005000000 */
[----:B------:R-:W-:Y:S02]  /*3430*/  ISETP.NE.AND P2, PT, R49, RZ, PT ;  /* 0x000000ff3100720c */ /* 0x000fe40003f45270 */
[----:B------:R-:W-:Y:S02]  /*3440*/  ISETP.LT.OR P4, PT, R29, 0x72, P4 ;  /* 0x000000721d00780c */ /* 0x000fe40002781670 */
[----:B------:R-:W-:Y:S02]  /*3450*/  ISETP.GT.AND P2, PT, R33, 0x38, !P2 ;  /* 0x000000382100780c */ /* 0x000fe40005744270 */
[----:B------:R-:W-:Y:S02]  /*3460*/  FSEL R82, R82, -INF , !P3 ;  /* 0xff80000052527808 */ /* 0x000fe40005800000 */
[----:B------:R-:W-:-:S02]  /*3470*/  ISETP.LT.OR P2, PT, R29, 0x39, P2 ;  /* 0x000000391d00780c */ /* 0x000fc40001741670 */
[----:B------:R-:W-:Y:S02]  /*3480*/  ISETP.LT.OR P5, PT, R29, 0x79, P5 ;  /* 0x000000791d00780c */ /* 0x000fe40002fa1670 */
[----:B------:R-:W-:Y:S02]  /*3490*/  FSEL R54, R54, -INF , !P2 ;  /* 0xff80000036367808 */ /* 0x000fe40005000000 */
[----:B------:R-:W-:Y:S02]  /*34a0*/  ISETP.GT.AND P2, PT, R33, 0x39, !P6 ;  /* 0x000000392100780c */ /* 0x000fe40007744270 */
[----:B------:R-:W-:Y:S02]  /*34b0*/  ISETP.NE.AND P6, PT, R73, RZ, PT ;  /* 0x000000ff4900720c */ /* 0x000fe40003fc5270 */
[----:B------:R-:W-:Y:S02]  /*34c0*/  ISETP.LT.OR P2, PT, R29, 0x3a, P2 ;  /* 0x0000003a1d00780c */ /* 0x000fe40001741670 */
[----:B------:R-:W-:-:S02]  /*34d0*/  FSEL R86, R86, -INF , !P5 ;  /* 0xff80000056567808 */ /* 0x000fc40006800000 */
        /* <DEDUP_REMOVED lines=41> */
[----:B------:R-:W-:Y:S02]  /*3770*/  ISETP.GT.AND P2, PT, R33, 0x68, !P6 ;  /* 0x000000682100780c */ /* 0x000fe40007744270 */
[----:B------:R-:W-:Y:S02]  /*3780*/  ISETP.NE.AND P6, PT, R9, RZ, PT ;  /* 0x000000ff0900720c */ /* 0x000fe40003fc5270 */
[----:B0-----:R-:W-:Y:S02]  /*3790*/  FMNMX.FTZ R9, R3, R0, !PT ;  /* 0x0000000003097209 */ /* 0x001fe40007810000 */
[----:B------:R-:W-:-:S03]  /*37a0*/  ISETP.LT.OR P2, PT, R29, 0x69, P2 ;  /* 0x000000691d00780c */ /* 0x000fc60001741670 */
[----:B------:R-:W0:Y:S01]  /*37b0*/  SHFL.BFLY PT, R0, R9, 0x1, 0x1f ;  /* 0x0c201f0009007f89 */ /* 0x000e2200000e0000 */
[----:B------:R-:W-:Y:S02]  /*37c0*/  FSEL R78, R78, -INF , !P2 ;  /* 0xff8000004e4e7808 */ /* 0x000fe40005000000 */
[----:B0-----:R-:W-:-:S04]  /*37d0*/  FMNMX.FTZ R0, R9, R0, !PT ;  /* 0x0000000009007209 */ /* 0x001fc80007810000 */
[C---:B------:R-:W-:Y:S01]  /*37e0*/  FSETP.NEU.FTZ.AND P2, PT, R0.reuse, -INF , PT ;  /* 0xff8000000000780b */ /* 0x040fe20003f5d000 */
[----:B------:R-:W-:-:S05]  /*37f0*/  FMUL.FTZ R11, R0, R7 ;  /* 0x00000007000b7220 */ /* 0x000fca0000410000 */
[----:B------:R-:W-:Y:S02]  /*3800*/  FSEL R35, R11, RZ, P2 ;  /* 0x000000ff0b237208 */ /* 0x000fe40001000000 */
[----:B------:R-:W-:Y:S02]  /*3810*/  ISETP.GT.AND P2, PT, R33, RZ, !P6 ;  /* 0x000000ff2100720c */ /* 0x000fe40007744270 */
[----:B------:R-:W-:Y:S01]  /*3820*/  ISETP.NE.AND P6, PT, R13, RZ, PT ;  /* 0x000000ff0d00720c */ /* 0x000fe20003fc5270 */
[-CC-:B------:R-:W-:Y:S01]  /*3830*/  FFMA.FTZ R21, R124, R7.reuse, -R35.reuse ;  /* 0x000000077c157223 */ /* 0x180fe20000010823 */
[----:B------:R-:W-:Y:S01]  /*3840*/  ISETP.LT.OR P2, PT, R29, 0x1, P2 ;  /* 0x000000011d00780c */ /* 0x000fe20001741670 */
[-CC-:B------:R-:W-:Y:S01]  /*3850*/  FFMA.FTZ R37, R102, R7.reuse, -R35.reuse ;  /* 0x0000000766257223 */ /* 0x180fe20000010823 */
[-CC-:B------:R-:W-:Y:S01]  /*3860*/  FFMA.FTZ R164, R100, R7.reuse, -R35.reuse ;  /* 0x0000000764a47223 */ /* 0x180fe20000010823 */
[----:B------:R-:W-:Y:S01]  /*3870*/  ISETP.GT.AND P6, PT, R33, 0x79, !P6 ;  /* 0x000000792100780c */ /* 0x000fe200077c4270 */
[-CC-:B------:R-:W-:Y:S01]  /*3880*/  FFMA.FTZ R180, R180, R7.reuse, -R35.reuse ;  /* 0x00000007b4b47223 */ /* 0x180fe20000010823 */
[----:B------:R-:W-:Y:S01]  /*3890*/  FSEL R26, R26, -INF , !P2 ;  /* 0xff8000001a1a7808 */ /* 0x000fe20005000000 */
[-CC-:B------:R-:W-:Y:S01]  /*38a0*/  FFMA.FTZ R3, R120, R7.reuse, -R35.reuse ;  /* 0x0000000778037223 */ /* 0x180fe20000010823 */
[----:B------:R-:W-:Y:S01]  /*38b0*/  ISETP.NE.AND P2, PT, R95, RZ, PT ;  /* 0x000000ff5f00720c */ /* 0x000fe20003f45270 */
[-CC-:B------:R-:W-:Y:S01]  /*38c0*/  FFMA.FTZ R182, R182, R7.reuse, -R35.reuse ;  /* 0x00000007b6b67223 */ /* 0x180fe20000010823 */
[----:B------:R-:W-:Y:S01]  /*38d0*/  FMNMX.FTZ R11, R26, R20, !PT ;  /* 0x000000141a0b7209 */ /* 0x000fe20007810000 */
[----:B------:R-:W-:Y:S01]  /*38e0*/  MUFU.EX2 R180, R180 ;  /* 0x000000b400b47308 */ /* 0x000fe20000000800 */
[----:B------:R-:W-:Y:S01]  /*38f0*/  ISETP.GT.AND P2, PT, R33, 0x69, !P2 ;  /* 0x000000692100780c */ /* 0x000fe20005744270 */
[--C-:B------:R-:W-:Y:S01]  /*3900*/  FFMA.FTZ R33, R98, R7, -R35.reuse ;  /* 0x0000000762217223 */ /* 0x100fe20000010823 */
[----:B------:R-:W-:Y:S01]  /*3910*/  FMNMX.FTZ R11, R30, R11, !PT ;  /* 0x0000000b1e0b7209 */ /* 0x000fe20007810000 */
[-CC-:B------:R-:W-:Y:S01]  /*3920*/  FFMA.FTZ R9, R122, R7.reuse, -R35.reuse ;  /* 0x000000077a097223 */ /* 0x180fe20000010823 */
[----:B------:R-:W-:Y:S01]  /*3930*/  ISETP.LT.OR P2, PT, R29, 0x6a, P2 ;  /* 0x0000006a1d00780c */ /* 0x000fe20001741670 */
[--C-:B------:R-:W-:Y:S01]  /*3940*/  FFMA.FTZ R176, R176, R7, -R35.reuse ;  /* 0x00000007b0b07223 */ /* 0x100fe20000010823 */
[----:B------:R-:W-:Y:S01]  /*3950*/  FMNMX.FTZ R11, R24, R11, !PT ;  /* 0x0000000b180b7209 */ /* 0x000fe20007810000 */
[----:B------:R-:W0:Y:S01]  /*3960*/  MUFU.EX2 R3, R3 ;  /* 0x0000000300037308 */ /* 0x000e220000000800 */
[----:B------:R-:W-:Y:S01]  /*3970*/  FSEL R102, R79, -INF , !P2 ;  /* 0xff8000004f667808 */ /* 0x000fe20005000000 */
[--C-:B------:R-:W-:Y:S01]  /*3980*/  FFMA.FTZ R2, R2, R7, -R35.reuse ;  /* 0x0000000702027223 */ /* 0x100fe20000010823 */
[----:B------:R-:W-:Y:S01]  /*3990*/  FMNMX.FTZ R13, R34, R11, !PT ;  /* 0x0000000b220d7209 */ /* 0x000fe20007810000 */
[-CC-:B------:R-:W-:Y:S01]  /*39a0*/  FFMA.FTZ R178, R178, R7.reuse, -R35.reuse ;  /* 0x00000007b2b27223 */ /* 0x180fe20000010823 */
[----:B------:R-:W-:Y:S01]  /*39b0*/  FSEL R100, R83, -INF , !P4 ;  /* 0xff80000053647808 */ /* 0x000fe20006000000 */
[--C-:B------:R-:W-:Y:S01]  /*39c0*/  FFMA.FTZ R118, R118, R7, -R35.reuse ;  /* 0x0000000776767223 */ /* 0x100fe20000010823 */
[----:B------:R-:W-:Y:S01]  /*39d0*/  FMNMX.FTZ R13, R28, R13, !PT ;  /* 0x0000000d1c0d7209 */ /* 0x000fe20007810000 */
[----:B------:R1:W-:Y:S01]  /*39e0*/  MUFU.EX2 R11, R21 ;  /* 0x00000015000b7308 */ /* 0x0003e20000000800 */
[----:B------:R-:W-:Y:S01]  /*39f0*/  ISETP.LT.OR P6, PT, R29, 0x7a, P6 ;  /* 0x0000007a1d00780c */ /* 0x000fe200037c1670 */
[--C-:B------:R-:W-:Y:S01]  /*3a00*/  FFMA.FTZ R29, R94, R7, -R35.reuse ;  /* 0x000000075e1d7223 */ /* 0x100fe20000010823 */
[----:B------:R-:W-:Y:S01]  /*3a10*/  FMNMX.FTZ R13, R38, R13, !PT ;  /* 0x0000000d260d7209 */ /* 0x000fe20007810000 */
[-CC-:B------:R-:W-:Y:S01]  /*3a20*/  FFMA.FTZ R172, R116, R7.reuse, -R35.reuse ;  /* 0x0000000774ac7223 */ /* 0x180fe20000010823 */
[----:B------:R-:W-:Y:S01]  /*3a30*/  FSEL R98, R87, -INF , !P6 ;  /* 0xff80000057627808 */ /* 0x000fe20007000000 */
[----:B------:R-:W-:Y:S01]  /*3a40*/  FFMA.FTZ R114, R114, R7, -R35 ;  /* 0x0000000772727223 */ /* 0x000fe20000010823 */
[----:B------:R-:W-:Y:S01]  /*3a50*/  FMNMX.FTZ R13, R32, R13, !PT ;  /* 0x0000000d200d7209 */ /* 0x000fe20007810000 */
[----:B------:R-:W-:Y:S01]  /*3a60*/  MUFU.EX2 R182, R182 ;  /* 0x000000b600b67308 */ /* 0x000fe20000000800 */
[----:B0-----:R-:W-:Y:S01]  /*3a70*/  FADD.FTZ R47, R180, R3 ;  /* 0x00000003b42f7221 */ /* 0x001fe20000010000 */
        /* <DEDUP_REMOVED lines=17> */
[----:B-1----:R-:W-:Y:S01]  /*3b90*/  FMNMX.FTZ R21, R50, R15, !PT ;  /* 0x0000000f32157209 */ /* 0x002fe20007810000 */
[-CC-:B------:R-:W-:Y:S01]  /*3ba0*/  FFMA.FTZ R10, R10, R7.reuse, -R35.reuse ;  /* 0x000000070a0a7223 */ /* 0x180fe20000010823 */
[-CC-:B------:R-:W-:Y:S01]  /*3bb0*/  FFMA.FTZ R80, R80, R7.reuse, -R35.reuse ;  /* 0x0000000750507223 */ /* 0x180fe20000010823 */
[--C-:B------:R-:W-:Y:S01]  /*3bc0*/  FFMA.FTZ R12, R12, R7, -R35.reuse ;  /* 0x000000070c0c7223 */ /* 0x100fe20000010823 */
[----:B------:R-:W-:Y:S01]  /*3bd0*/  FMNMX.FTZ R21, R44, R21, !PT ;  /* 0x000000152c157209 */ /* 0x000fe20007810000 */
[----:B------:R-:W-:Y:S01]  /*3be0*/  MUFU.EX2 R39, R2 ;  /* 0x0000000200277308 */ /* 0x000fe20000000800 */
[-CC-:B------:R-:W-:Y:S01]  /*3bf0*/  FFMA.FTZ R84, R84, R7.reuse, -R35.reuse ;  /* 0x0000000754547223 */ /* 0x180fe20000010823 */
[----:B------:R-:W-:Y:S01]  /*3c00*/  FFMA.FTZ R14, R14, R7, -R35 ;  /* 0x000000070e0e7223 */ /* 0x000fe20000010823 */
[----:B------:R-:W-:-:S02]  /*3c10*/  FMNMX.FTZ R21, R54, R21, !PT ;  /* 0x0000001536157209 */ /* 0x000fc40007810000 */
[----:B------:R-:W-:Y:S02]  /*3c20*/  F2FP.BF16.F32.PACK_AB R180, R3, R180 ;  /* 0x000000b403b4723e */ /* 0x000fe400000010ff */
        /* <DEDUP_REMOVED lines=19> */
[----:B------:R0:W-:Y:S03]  /*3d60*/  MUFU.EX2 R37, R29 ;  /* 0x0000001d00257308 */ /* 0x0001e60000000800 */
[----:B------:R-:W-:-:S04]  /*3d70*/  FMNMX.FTZ R31, R82, R31, !PT ;  /* 0x0000001f521f7209 */ /* 0x000fc80007810000 */
[----:B------:R-:W-:Y:S01]  /*3d80*/  FMNMX.FTZ R31, R100, R31, !PT ;  /* 0x0000001f641f7209 */ /* 0x000fe20007810000 */
[----:B------:R-:W-:Y:S03]  /*3d90*/  MUFU.EX2 R21, R110 ;  /* 0x0000006e00157308 */ /* 0x000fe60000000800 */
[----:B------:R-:W-:-:S04]  /*3da0*/  FMNMX.FTZ R31, R86, R31, !PT ;  /* 0x0000001f561f7209 */ /* 0x000fc80007810000 */
[----:B------:R-:W-:Y:S01]  /*3db0*/  FMNMX.FTZ R31, R98, R31, !PT ;  /* 0x0000001f621f7209 */ /* 0x000fe20007810000 */
[----:B------:R-:W-:Y:S04]  /*3dc0*/  MUFU.EX2 R168, R168 ;  /* 0x000000a800a87308 */ /* 0x000fe80000000800 */
[----:B------:R-:W1:Y:S04]  /*3dd0*/  SHFL.BFLY PT, R94, R31, 0x2, 0x1f ;  /* 0x0c401f001f5e7f89 */ /* 0x000e6800000e0000 */
[----:B------:R-:W-:Y:S08]  /*3de0*/  MUFU.EX2 R25, R106 ;  /* 0x0000006a00197308 */ /* 0x000ff00000000800 */
[----:B------:R-:W-:Y:S08]  /*3df0*/  MUFU.EX2 R170, R170 ;  /* 0x000000aa00aa7308 */ /* 0x000ff00000000800 */
[----:B------:R-:W-:Y:S01]  /*3e00*/  MUFU.EX2 R164, R164 ;  /* 0x000000a400a47308 */ /* 0x000fe20000000800 */
[----:B-1----:R-:W-:Y:S01]  /*3e10*/  FMNMX.FTZ R94, R31, R94, !PT ;  /* 0x0000005e1f5e7209 */ /* 0x002fe20007810000 */
[----:B------:R-:W-:-:S06]  /*3e20*/  FFMA.FTZ R31, R8, R7, -R35 ;  /* 0x00000007081f7223 */ /* 0x000fcc0000010823 */
[----:B------:R-:W-:Y:S01]  /*3e30*/  MUFU.EX2 R41, R6 ;  /* 0x0000000600297308 */ /* 0x000fe20000000800 */
[----:B0-----:R-:W0:Y:S07]  /*3e40*/  SHFL.BFLY PT, R29, R94, 0x1, 0x1f ;  /* 0x0c201f005e1d7f89 */ /* 0x001e2e00000e0000 */
[----:B------:R-:W-:Y:S08]  /*3e50*/  MUFU.EX2 R33, R33 ;  /* 0x0000002100217308 */ /* 0x000ff00000000800 */
[----:B------:R-:W1:Y:S08]  /*3e60*/  MUFU.EX2 R96, R96 ;  /* 0x0000006000607308 */ /* 0x000e700000000800 */
[----:B------:R-:W-:Y:S01]  /*3e70*/  MUFU.EX2 R64, R64 ;  /* 0x0000004000407308 */ /* 0x000fe20000000800 */
[----:B0-----:R-:W-:-:S04]  /*3e80*/  FMNMX.FTZ R8, R94, R29, !PT ;  /* 0x0000001d5e087209 */ /* 0x001fc80007810000 */
[C---:B------:R-:W-:Y:S01]  /*3e90*/  FSETP.NEU.FTZ.AND P2, PT, R8.reuse, -INF , PT ;  /* 0xff8000000800780b */ /* 0x040fe20003f5d000 */
[-C--:B------:R-:W-:Y:S02]  /*3ea0*/  FMUL.FTZ R2, R8, R7.reuse ;  /* 0x0000000708027220 */ /* 0x080fe40000410000 */
[----:B------:R-:W-:Y:S01]  /*3eb0*/  MUFU.EX2 R68, R68 ;  /* 0x0000004400447308 */ /* 0x000fe20000000800 */
[----:B-1----:R-:W-:Y:S02]  /*3ec0*/  F2FP.BF16.F32.PACK_AB R166, R37, R96 ;  /* 0x0000006025a6723e */ /* 0x002fe400000010ff */
[----:B------:R-:W-:Y:S01]  /*3ed0*/  FSEL R35, R2, RZ, P2 ;  /* 0x000000ff02237208 */ /* 0x000fe20001000000 */
[----:B------:R-:W-:Y:S01]  /*3ee0*/  FADD.FTZ R2, R182, R47 ;  /* 0x0000002fb6027221 */ /* 0x000fe20000010000 */
[C---:B------:R-:W-:Y:S02]  /*3ef0*/  F2FP.BF16.F32.PACK_AB R182, R9.reuse, R182 ;  /* 0x000000b609b6723e */ /* 0x040fe400000010ff */
[----:B------:R-:W-:Y:S01]  /*3f00*/  PLOP3.LUT P2, PT, PT, PT, UP1, 0x40, 0x0 ;  /* 0x000000000000781c */ /* 0x000fe20003f4e818 */
[----:B------:R-:W-:Y:S01]  /*3f10*/  FADD.FTZ R47, R9, R2 ;  /* 0x00000002092f7221 */ /* 0x000fe20000010000 */
[-CC-:B------:R-:W-:Y:S01]  /*3f20*/  FFMA.FTZ R26, R26, R7.reuse, -R35.reuse ;  /* 0x000000071a1a7223 */ /* 0x180fe20000010823 */
[-CC-:B------:R-:W-:Y:S01]  /*3f30*/  FFMA.FTZ R20, R20, R7.reuse, -R35.reuse ;  /* 0x0000000714147223 */ /* 0x180fe20000010823 */
[-C--:B------:R-:W-:Y:S01]  /*3f40*/  FFMA.FTZ R30, R30, R7.reuse, -R35 ;  /* 0x000000071e1e7223 */ /* 0x080fe20000010823 */
[----:B------:R-:W-:Y:S01]  /*3f50*/  FADD.FTZ R2, R176, R47 ;  /* 0x0000002fb0027221 */ /* 0x000fe20000010000 */
[-CC-:B------:R-:W-:Y:S01]  /*3f60*/  FFMA.FTZ R24, R24, R7.reuse, -R35.reuse ;  /* 0x0000000718187223 */ /* 0x180fe20000010823 */
[----:B------:R-:W-:Y:S01]  /*3f70*/  MUFU.EX2 R181, R20 ;  /* 0x0000001400b57308 */ /* 0x000fe20000000800 */
[-CC-:B------:R-:W-:Y:S01]  /*3f80*/  FFMA.FTZ R34, R34, R7.reuse, -R35.reuse ;  /* 0x0000000722227223 */ /* 0x180fe20000010823 */
[----:B------:R-:W-:Y:S01]  /*3f90*/  FADD.FTZ R47, R11, R2 ;  /* 0x000000020b2f7221 */ /* 0x000fe20000010000 */
[-CC-:B------:R-:W-:Y:S01]  /*3fa0*/  FFMA.FTZ R28, R28, R7.reuse, -R35.reuse ;  /* 0x000000071c1c7223 */ /* 0x180fe20000010823 */
[-CC-:B------:R-:W-:Y:S01]  /*3fb0*/  FFMA.FTZ R38, R38, R7.reuse, -R35.reuse ;  /* 0x0000000726267223 */ /* 0x180fe20000010823 */
[-C--:B------:R-:W-:Y:S01]  /*3fc0*/  FFMA.FTZ R32, R32, R7.reuse, -R35 ;  /* 0x0000000720207223 */ /* 0x080fe20000010823 */
[----:B------:R-:W-:Y:S01]  /*3fd0*/  FADD.FTZ R2, R178, R47 ;  /* 0x0000002fb2027221 */ /* 0x000fe20000010000 */
[-CC-:B------:R-:W-:Y:S01]  /*3fe0*/  FFMA.FTZ R42, R42, R7.reuse, -R35.reuse ;  /* 0x000000072a2a7223 */ /* 0x180fe20000010823 */
[----:B------:R-:W0:Y:S01]  /*3ff0*/  MUFU.EX2 R26, R26 ;  /* 0x0000001a001a7308 */ /* 0x000e220000000800 */
[-CC-:B------:R-:W-:Y:S01]  /*4000*/  FFMA.FTZ R36, R36, R7.reuse, -R35.reuse ;  /* 0x0000000724247223 */ /* 0x180fe20000010823 */
[----:B------:R-:W-:Y:S01]  /*4010*/  FADD.FTZ R47, R13, R2 ;  /* 0x000000020d2f7221 */ /* 0x000fe20000010000 */
[-CC-:B------:R-:W-:Y:S01]  /*4020*/  FFMA.FTZ R46, R46, R7.reuse, -R35.reuse ;  /* 0x000000072e2e7223 */ /* 0x180fe20000010823 */
[-CC-:B------:R-:W-:Y:S01]  /*4030*/  FFMA.FTZ R40, R40, R7.reuse, -R35.reuse ;  /* 0x0000000728287223 */ /* 0x180fe20000010823 */
[-C--:B------:R-:W-:Y:S01]  /*4040*/  FFMA.FTZ R50, R50, R7.reuse, -R35 ;  /* 0x0000000732327223 */ /* 0x080fe20000010823 */
[----:B------:R-:W-:Y:S01]  /*4050*/  FADD.FTZ R2, R172, R47 ;  /* 0x0000002fac027221 */ /* 0x000fe20000010000 */
[-CC-:B------:R-:W-:Y:S01]  /*4060*/  FFMA.FTZ R44, R44, R7.reuse, -R35.reuse ;  /* 0x000000072c2c7223 */ /* 0x180fe20000010823 */
[----:B------:R-:W1:Y:S01]  /*4070*/  MUFU.EX2 R30, R30 ;  /* 0x0000001e001e7308 */ /* 0x000e620000000800 */
[-CC-:B------:R-:W-:Y:S01]  /*4080*/  FFMA.FTZ R54, R54, R7.reuse, -R35.reuse ;  /* 0x0000000736367223 */ /* 0x180fe20000010823 */
        /* <DEDUP_REMOVED lines=15> */
[----:B-1----:R-:W-:Y:S01]  /*4180*/  FADD.FTZ R2, R30, R47 ;  /* 0x0000002f1e027221 */ /* 0x002fe20000010000 */
[----:B------:R-:W-:Y:S01]  /*4190*/  FADD.FTZ R49, R25, R6 ;  /* 0x0000000619317221 */ /* 0x000fe20000010000 */
[-CC-:B------:R-:W-:Y:S01]  /*41a0*/  FFMA.FTZ R90, R90, R7.reuse, -R35.reuse ;  /* 0x000000075a5a7223 */ /* 0x180fe20000010823 */
[-CC-:B------:R-:W-:Y:S01]  /*41b0*/  FFMA.FTZ R74, R74, R7.reuse, -R35.reuse ;  /* 0x000000074a4a7223 */ /* 0x180fe20000010823 */
[-C--:B------:R-:W-:Y:S01]  /*41c0*/  FFMA.FTZ R92, R92, R7.reuse, -R35 ;  /* 0x000000075c5c7223 */ /* 0x080fe20000010823 */
[----:B------:R-:W-:Y:S01]  /*41d0*/  FADD.FTZ R6, R170, R49 ;  /* 0x00000031aa067221 */ /* 0x000fe20000010000 */
[-CC-:B------:R-:W-:Y:S01]  /*41e0*/  FFMA.FTZ R78, R78, R7.reuse, -R35.reuse ;  /* 0x000000074e4e7223 */ /* 0x180fe20000010823 */
[----:B------:R-:W1:Y:S01]  /*41f0*/  MUFU.EX2 R177, R28 ;  /* 0x0000001c00b17308 */ /* 0x000e620000000800 */
        /* <DEDUP_REMOVED lines=15> */
[----:B-1----:R-:W-:Y:S01]  /*42f0*/  FADD.FTZ R47, R177, R2 ;  /* 0x00000002b12f7221 */ /* 0x002fe20000010000 */
[----:B------:R-:W-:Y:S01]  /*4300*/  FADD.FTZ R49, R37, R6 ;  /* 0x0000000625317221 */ /* 0x000fe20000010000 */
[----:B------:R-:W-:Y:S02]  /*4310*/  F2FP.BF16.F32.PACK_AB R172, R15, R172 ;  /* 0x000000ac0fac723e */ /* 0x000fe400000010ff */
[----:B------:R-:W-:Y:S01]  /*4320*/  F2FP.BF16.F32.PACK_AB R174, R21, R174 ;  /* 0x000000ae15ae723e */ /* 0x000fe200000010ff */
[----:B------:R-:W-:Y:S01]  /*4330*/  FADD.FTZ R6, R64, R49 ;  /* 0x0000003140067221 */ /* 0x000fe20000010000 */
[----:B------:R-:W-:Y:S01]  /*4340*/  F2FP.BF16.F32.PACK_AB R168, R25, R168 ;  /* 0x000000a819a8723e */ /* 0x000fe200000010ff */
[----:B------:R-:W1:Y:S01]  /*4350*/  MUFU.EX2 R42, R42 ;  /* 0x0000002a002a7308 */ /* 0x000e620000000800 */
[----:B--2---:R-:W-:Y:S01]  /*4360*/  FADD.FTZ R2, R38, R47 ;  /* 0x0000002f26027221 */ /* 0x004fe20000010000 */
[----:B------:R-:W-:Y:S01]  /*4370*/  FADD.FTZ R49, R39, R6 ;  /* 0x0000000627317221 */ /* 0x000fe20000010000 */
[----:B------:R-:W-:-:S02]  /*4380*/  F2FP.BF16.F32.PACK_AB R170, R27, R170 ;  /* 0x000000aa1baa723e */ /* 0x000fc400000010ff */
[----:B------:R-:W-:Y:S01]  /*4390*/  F2FP.BF16.F32.PACK_AB R164, R33, R164 ;  /* 0x000000a421a4723e */ /* 0x000fe200000010ff */
[----:B------:R-:W-:Y:S01]  /*43a0*/  FADD.FTZ R6, R68, R49 ;  /* 0x0000003144067221 */ /* 0x000fe20000010000 */
[----:B------:R-:W-:Y:S01]  /*43b0*/  F2FP.BF16.F32.PACK_AB R160, R39, R64 ;  /* 0x0000004027a0723e */ /* 0x000fe200000010ff */
[----:B------:R-:W2:Y:S01]  /*43c0*/  MUFU.EX2 R173, R36 ;  /* 0x0000002400ad7308 */ /* 0x000ea20000000800 */
[----:B0-----:R-:W-:Y:S01]  /*43d0*/  FADD.FTZ R47, R179, R2 ;  /* 0x00000002b32f7221 */ /* 0x001fe20000010000 */
[C---:B------:R-:W-:Y:S01]  /*43e0*/  FADD.FTZ R9, R41.reuse, R6 ;  /* 0x0000000629097221 */ /* 0x040fe20000010000 */
[----:B------:R-:W-:Y:S02]  /*43f0*/  F2FP.BF16.F32.PACK_AB R162, R41, R68 ;  /* 0x0000004429a2723e */ /* 0x000fe400000010ff */
[----:B------:R-:W-:Y:S02]  /*4400*/  F2FP.BF16.F32.PACK_AB R181, R181, R26 ;  /* 0x0000001ab5b5723e */ /* 0x000fe400000010ff */
[----:B------:R-:W-:Y:S01]  /*4410*/  F2FP.BF16.F32.PACK_AB R183, R183, R30 ;  /* 0x0000001eb7b7723e */ /* 0x000fe200000010ff */
[----:B------:R-:W0:Y:S01]  /*4420*/  MUFU.EX2 R46, R46 ;  /* 0x0000002e002e7308 */ /* 0x000e220000000800 */
[----:B-1----:R-:W-:Y:S01]  /*4430*/  FADD.FTZ R2, R42, R47 ;  /* 0x0000002f2a027221 */ /* 0x002fe20000010000 */
[----:B------:R-:W-:-:S02]  /*4440*/  F2FP.BF16.F32.PACK_AB R177, R177, R34 ;  /* 0x00000022b1b1723e */ /* 0x000fc400000010ff */
[----:B------:R-:W-:-:S04]  /*4450*/  F2FP.BF16.F32.PACK_AB R179, R179, R38 ;  /* 0x00000026b3b3723e */ /* 0x000fc800000010ff */
        /* <DEDUP_REMOVED lines=72> */
[C---:B-1----:R-:W-:Y:S01]  /*48e0*/  FADD.FTZ R3, R29.reuse, R6 ;  /* 0x000000061d037221 */ /* 0x042fe20000010000 */
[----:B------:R-:W-:Y:S01]  /*48f0*/  F2FP.BF16.F32.PACK_AB R154, R29, R84 ;  /* 0x000000541d9a723e */ /* 0x000fe200000010ff */
[----:B------:R-:W-:Y:S02]  /*4900*/  VIADD R6, R88, 0xfffffffe ;  /* 0xfffffffe58067836 */ /* 0x000fe40000000000 */
        /* <DEDUP_REMOVED lines=13> */
.L_x_7814:
[----:B------:R-:W-:-:S11]  /*49e0*/  UISETP.NE.AND UP2, UPT, UR7, 0x1, UPT ;  /* 0x000000010700788c */ /* 0x000fd6000bf45270 */
[----:B------:R-:W-:Y:S02]  /*49f0*/  @UP2 ULDC.64 UR18, c[0x0][0x9e8] ;  /* 0x00027a0000122ab9 */ /* 0x000fe40000000a00 */
[----:B------:R-:W-:-:S04]  /*4a00*/  UIMAD.WIDE.U32 UR10, UR14, UR18, URZ ;  /* 0x000000120e0a72a5 */ /* 0x000fc8000f8e003f */
[----:B------:R-:W-:-:S12]  /*4a10*/  @UP2 USHF.R.U32.HI UR14, URZ, UR19, UR11 ;  /* 0x000000133f0e2299 */ /* 0x000fd8000801160b */
.L_x_7815:
[----:B------:R-:W-:-:S04]  /*4a20*/  UIMAD UR7, UR14, UR7, UR7 ;  /* 0x000000070e0772a4 */ /* 0x000fc8000f8e0207 */
[----:B------:R-:W-:-:S04]  /*4a30*/  UISETP.LT.AND UP2, UPT, UR6, UR7, UPT ;  /* 0x000000070600728c */ /* 0x000fc8000bf41270 */
[----:B------:R-:W-:-:S12]  /*4a40*/  USEL UR6, UR6, UR7, UP2 ;  /* 0x0000000706067287 */ /* 0x000fd80009000000 */
.L_x_7813:
[----:B------:R-:W-:Y:S01]  /*4a50*/  USHF.R.S32.HI UR7, URZ, 0x1f, UR6 ;  /* 0x0000001f3f077899 */ /* 0x000fe20008011406 */
[----:B------:R-:W-:Y:S02]  /*4a60*/  CS2R R150, SRZ ;  /* 0x0000000000967805 */ /* 0x000fe4000001ff00 */
        /* <DEDUP_REMOVED lines=37> */
[----:B------:R-:W-:Y:S01]  /*4cc0*/  IMAD.MOV.U32 R151, RZ, RZ, RZ ;  /* 0x000000ffff977224 */ /* 0x000fe200078e00ff */
[----:B------:R-:W-:Y:S01]  /*4cd0*/  ULDC UR49, c[0x0][0x9e4] ;  /* 0x0002790000317ab9 */ /* 0x000fe20000000800 */
[----:B------:R-:W-:Y:S01]  /*4ce0*/  ULDC UR52, c[0x0][0x9dc] ;  /* 0x0002770000347ab9 */ /* 0x000fe20000000800 */
[----:B------:R-:W-:-:S05]  /*4cf0*/  ULDC UR53, c[0x0][0x9e0] ;  /* 0x0002780000357ab9 */ /* 0x000fca0000000800 */
.L_x_7833:
[----:B------:R-:W-:Y:S01]  /*4d00*/  UIADD3 UR55, UR44, 0x1, URZ ;  /* 0x000000012c377890 */ /* 0x000fe2000fffe03f */
[----:B------:R-:W-:-:S03]  /*4d10*/  ISETP.NE.AND P3, PT, RZ, UR40, PT ;  /* 0x00000028ff007c0c */ /* 0x000fc6000bf65270 */
[----:B------:R-:W-:-:S04]  /*4d20*/  UISETP.NE.AND UP2, UPT, UR55, 0x2, UPT ;  /* 0x000000023700788c */ /* 0x000fc8000bf45270 */
[----:B------:R-:W-:Y:S02]  /*4d30*/  USEL UR54, URZ, 0x1, UP2 ;  /* 0x000000013f367887 */ /* 0x000fe40009000000 */
[----:B------:R-:W-:Y:S02]  /*4d40*/  USEL UR55, UR55, URZ, UP2 ;  /* 0x0000003f37377287 */ /* 0x000fe40009000000 */
[----:B------:R-:W-:Y:S02]  /*4d50*/  ULOP3.LUT UR54, UR45, UR54, URZ, 0x3c, !UPT ;  /* 0x000000362d367292 */ /* 0x000fe4000f8e3c3f */
[----:B------:R-:W-:Y:S10]  /*4d60*/  @P3 BRA `(.L_x_7817) ;  /* 0x00000000002c3947 */ /* 0x000ff40003800000 */
[----:B------:R-:W-:Y:S05]  /*4d70*/  @!P0 BRA `(.L_x_7818) ;  /* 0x0000000000048947 */ /* 0x000fea0003800000 */
[----:B------:R-:W-:Y:S01]  /*4d80*/  BPT.TRAP 0x1 ;  /* 0x000000040000795c */ /* 0x000fe20000300000 */
.L_x_7818:
[----:B------:R-:W-:Y:S01]  /*4d90*/  ULEA UR6, UR55, UR41, 0x3 ;  /* 0x0000002937067291 */ /* 0x000fe2000f8e183f */
[----:B------:R-:W-:-:S05]  /*4da0*/  IMAD.U32 R4, RZ, RZ, UR54 ;  /* 0x00000036ff047e24 */ /* 0x000fca000f8e00ff */
[----:B------:R-:W-:-:S04]  /*4db0*/  SHF.L.U32 R4, R4, 0x1f, RZ ;  /* 0x0000001f04047819 */ /* 0x000fc800000006ff */
[----:B------:R0:W1:Y:S01]  /*4dc0*/  SYNCS.PHASECHK.TRANS64.TRYWAIT P2, [UR6+0x28830], R4 ;  /* 0x02883004ff0075a7 */ /* 0x0000620008040146 */
[----:B------:R-:W-:Y:S05]  /*4dd0*/  @!P0 BRA `(.L_x_7819) ;  /* 0x0000000000048947 */ /* 0x000fea0003800000 */
[----:B------:R-:W-:Y:S01]  /*4de0*/  BPT.TRAP 0x1 ;  /* 0x000000040000795c */ /* 0x000fe20000300000 */
.L_x_7819:
[----:B-1----:R-:W-:Y:S05]  /*4df0*/  @P2 BRA `(.L_x_7817) ;  /* 0x0000000000082947 */ /* 0x002fea0003800000 */
[----:B------:R-:W1:Y:S02]  /*4e00*/  SYNCS.PHASECHK.TRANS64.TRYWAIT P2, [UR6+0x28830], R4 ;  /* 0x02883004ff0075a7 */ /* 0x000e640008040146 */
[----:B-1----:R-:W-:Y:S05]  /*4e10*/  @!P2 BRA `(.L_x_7820) ;  /* 0x000000f000dca947 */ /* 0x002fea0003800000 */
.L_x_7817:
[----:B01----:R-:W-:Y:S01]  /*4e20*/  VIADD R4, R23, 0x8 ;  /* 0x0000000817047836 */ /* 0x003fe20000000000 */
[----:B------:R-:W-:Y:S01]  /*4e30*/  ULEA UR34, UR55, UR48, 0xb ;  /* 0x0000003037227291 */ /* 0x000fe2000f8e583f */
[----:B------:R-:W-:Y:S01]  /*4e40*/  UMOV UR35, 0x40000040 ;  /* 0x4000004000237882 */ /* 0x000fe20000000000 */
[----:B------:R-:W-:Y:S02]  /*4e50*/  UMOV UR7, 0x40000040 ;  /* 0x4000004000077882 */ /* 0x000fe40000000000 */
[----:B------:R0:W-:Y:S01]  /*4e60*/  BAR.SYNC.DEFER_BLOCKING R4, 0x100 ;  /* 0x000400040000751d */ /* 0x0001e20000010000 */
[----:B------:R-:W-:Y:S02]  /*4e70*/  UIADD3 UR6, UR34, 0x2, URZ ;  /* 0x0000000222067890 */ /* 0x000fe4000fffe03f */
[----:B------:R-:W-:Y:S02]  /*4e80*/  UIADD3 UR10, UR34, 0x4, URZ ;  /* 0x00000004220a7890 */ /* 0x000fe4000fffe03f */
[----:B------:R-:W-:Y:S01]  /*4e90*/  UIADD3 UR14, UR34, 0x6, URZ ;  /* 0x00000006220e7890 */ /* 0x000fe2000fffe03f */
        /* <DEDUP_REMOVED lines=10> */
[----:B------:R-:W-:-:S06]  /*4f40*/  WARPGROUP.ARRIVE ;  /* 0x00000000000079c5 */ /* 0x000fcc0000000000 */
[----:B------:R-:W-:Y:S03]  /*4f50*/  HGMMA.64x128x16.F32.BF16 R24, gdesc[UR32], RZ, !UPT, gsb0 ;  /* 0x01e00000201879f0 */ /* 0x000fe6000c0018ff */
        /* <DEDUP_REMOVED lines=22> */
[----:B0-----:R-:W-:Y:S05]  /*50c0*/  @P3 BRA `(.L_x_7821) ;  /* 0x00000000002c3947 */ /* 0x001fea0003800000 */
[----:B------:R-:W-:Y:S05]  /*50d0*/  @!P0 BRA `(.L_x_7822) ;  /* 0x0000000000048947 */ /* 0x000fea0003800000 */
[----:B------:R-:W-:Y:S01]  /*50e0*/  BPT.TRAP 0x1 ;  /* 0x000000040000795c */ /* 0x000fe20000300000 */
.L_x_7822:
[----:B------:R-:W-:Y:S01]  /*50f0*/  ULEA UR6, UR44, UR41, 0x3 ;  /* 0x000000292c067291 */ /* 0x000fe2000f8e183f */
[----:B------:R-:W-:-:S05]  /*5100*/  IMAD.U32 R4, RZ, RZ, UR45 ;  /* 0x0000002dff047e24 */ /* 0x000fca000f8e00ff */
[----:B------:R-:W-:-:S04]  /*5110*/  SHF.L.U32 R4, R4, 0x1f, RZ ;  /* 0x0000001f04047819 */ /* 0x000fc800000006ff */
[----:B------:R0:W1:Y:S01]  /*5120*/  SYNCS.PHASECHK.TRANS64.TRYWAIT P2, [UR6+0x28850], R4 ;  /* 0x02885004ff0075a7 */ /* 0x0000620008040146 */
[----:B------:R-:W-:Y:S05]  /*5130*/  @!P0 BRA `(.L_x_7823) ;  /* 0x0000000000048947 */ /* 0x000fea0003800000 */
[----:B------:R-:W-:Y:S01]  /*5140*/  BPT.TRAP 0x1 ;  /* 0x000000040000795c */ /* 0x000fe20000300000 */
.L_x_7823:
[----:B-1----:R-:W-:Y:S05]  /*5150*/  @P2 BRA `(.L_x_7821) ;  /* 0x0000000000082947 */ /* 0x002fea0003800000 */
[----:B------:R-:W1:Y:S02]  /*5160*/  SYNCS.PHASECHK.TRANS64.TRYWAIT P2, [UR6+0x28850], R4 ;  /* 0x02885004ff0075a7 */ /* 0x000e640008040146 */
[----:B-1----:R-:W-:Y:S05]  /*5170*/  @!P2 BRA `(.L_x_7824) ;  /* 0x000000f0001ca947 */ /* 0x002fea0003800000 */
.L_x_7821:
[----:B------:R-:W-:Y:S01]  /*5180*/  UIADD3 UR6, UR41, 0x400, URZ ;  /* 0x0000040029067890 */ /* 0x000fe2000fffe03f */
[----:B------:R-:W-:Y:S01]  /*5190*/  WARPGROUP.ARRIVE ;  /* 0x00000000000079c5 */ /* 0x000fe20000000000 */
[----:B------:R-:W-:Y:S01]  /*51a0*/  UMOV UR7, 0x40000040 ;  /* 0x4000004000077882 */ /* 0x000fe20000000000 */
[----:B------:R-:W-:Y:S01]  /*51b0*/  PLOP3.LUT P2, PT, PT, PT, UP0, 0x80, 0x0 ;  /* 0x000000000000781c */ /* 0x000fe20003f4f008 */
[----:B------:R-:W-:Y:S01]  /*51c0*/  USHF.R.U32.HI UR6, URZ, 0x4, UR6 ;  /* 0x000000043f067899 */ /* 0x000fe20008011606 */
[----:B------:R-:W-:Y:S01]  /*51d0*/  PLOP3.LUT P3, PT, PT, PT, UP0, 0x80, 0x0 ;  /* 0x000000000000781c */ /* 0x000fe20003f6f008 */
[----:B------:R-:W-:Y:S01]  /*51e0*/  VIADD R10, R17, UR36 ;  /* 0x00000024110a7c36 */ /* 0x000fe20008000000 */
[----:B01----:R-:W0:Y:S01]  /*51f0*/  LDC R4, c[0x0][0x2f0] ;  /* 0x0000bc00ff047b82 */ /* 0x003e220000000800 */
[----:B------:R-:W-:Y:S01]  /*5200*/  ULOP3.LUT UR6, UR6, 0x3fff, URZ, 0xc0, !UPT ;  /* 0x00003fff06067892 */ /* 0x000fe2000f8ec03f */
[----:B------:R-:W-:-:S03]  /*5210*/  IMAD.U32 R9, RZ, RZ, UR55 ;  /* 0x00000037ff097e24 */ /* 0x000fc6000f8e00ff */
[----:B------:R-:W-:Y:S02]  /*5220*/  ULOP3.LUT UR6, UR6, 0x4000000, URZ, 0xfc, !UPT ;  /* 0x0400000006067892 */ /* 0x000fe4000f8efc3f */
[----:B------:R-:W-:Y:S01]  /*5230*/  @!P1 LEA R9, R9, UR41, 0x3 ;  /* 0x0000002909099c11 */ /* 0x000fe2000f8e18ff */
[----:B------:R-:W1:Y:S01]  /*5240*/  LDC R5, c[0x0][0x288] ;  /* 0x0000a200ff057b82 */ /* 0x000e620000000800 */
[----:B------:R-:W-:-:S03]  /*5250*/  ULEA UR10, UR44, UR6, 0xb ;  /* 0x000000062c0a7291 */ /* 0x000fc6000f8e583f */
[----:B------:R-:W-:-:S04]  /*5260*/  @!P1 VIADD R9, R9, 0x28840 ;  /* 0x0002884009099836 */ /* 0x000fc80000000000 */
[----:B------:R-:W-:Y:S01]  /*5270*/  UMOV UR6, UR10 ;  /* 0x0000000a00067c82 */ /* 0x000fe20008000000 */
[----:B------:R-:W-:Y:S01]  /*5280*/  @!P1 PRMT R9, RZ, 0x654, R9 ;  /* 0x00000654ff099816 */ /* 0x000fe20000000009 */
        /* <DEDUP_REMOVED lines=29> */
[----:B------:R-:W-:Y:S01]  /*5460*/  WARPGROUP.ARRIVE ;  /* 0x00000000000079c5 */ /* 0x000fe20000000000 */
[----:B------:R-:W-:-:S06]  /*5470*/  IMAD.SHL.U32 R162, R6, 0x80, RZ ;  /* 0x0000008006a27824 */ /* 0x000fcc00078e00ff */
[----:B------:R-:W-:Y:S01]  /*5480*/  HGMMA.64x128x16.F32.BF16 R88, R156, gdesc[UR4].tnspB, R88, gsb0 ;  /* 0x41e000049c587df0 */ /* 0x000fe20008001858 */
[----:B------:R-:W-:Y:S01]  /*5490*/  UIADD3 UR6, UR10, 0x380, URZ ;  /* 0x000003800a067890 */ /* 0x000fe2000fffe03f */
[----:B------:R-:W-:Y:S01]  /*54a0*/  IADD3 R11, -R162, 0x1, RZ ;  /* 0x00000001a20b7810 */ /* 0x000fe20007ffe1ff */
[----:B------:R-:W-:-:S04]  /*54b0*/  UMOV UR7, 0x40000040 ;  /* 0x4000004000077882 */ /* 0x000fc80000000000 */
[----:B------:R-:W-:-:S04]  /*54c0*/  IMAD R11, R16, -0x2, R11 ;  /* 0xfffffffe100b7824 */ /* 0x000fc800078e020b */
[----:B0-----:R-:W-:-:S04]  /*54d0*/  IMAD R12, R4, UR42, R11 ;  /* 0x0000002a040c7c24 */ /* 0x001fc8000f8e020b */
[----:B-1----:R-:W-:-:S04]  /*54e0*/  IMAD.IADD R12, R12, 0x1, -R5 ;  /* 0x000000010c0c7824 */ /* 0x002fc800078e0a05 */
[----:B------:R-:W-:Y:S01]  /*54f0*/  VIADD R13, R12, UR53 ;  /* 0x000000350c0d7c36 */ /* 0x000fe20008000000 */
[----:B------:R-:W-:Y:S02]  /*5500*/  WARPGROUP.DEPBAR.LE gsb0, 0x0 ;  /* 0x00008000000079c5 */ /* 0x000fe40000010000 */
[----:B------:R-:W-:-:S06]  /*5510*/  WARPGROUP.ARRIVE ;  /* 0x00000000000079c5 */ /* 0x000fcc0000000000 */
[----:B------:R-:W-:Y:S01]  /*5520*/  HGMMA.64x128x16.F32.BF16 R88, R152, gdesc[UR4].tnspB, R88, gsb0 ;  /* 0x41e0000498587df0 */ /* 0x000fe20008001858 */
[----:B------:R-:W-:Y:S02]  /*5530*/  @UP0 ULDC UR6, c[0x0][0x44c] ;  /* 0x0001130000060ab9 */ /* 0x000fe40000000800 */
[----:B------:R-:W-:Y:S01]  /*5540*/  @P2 IMAD.HI.U32 R7, R10, UR6, RZ ;  /* 0x000000060a072c27 */ /* 0x000fe2000f8e00ff */
[----:B------:R-:W-:Y:S01]  /*5550*/  @UP0 ULDC UR6, c[0x0][0x450] ;  /* 0x0001140000060ab9 */ /* 0x000fe20000000800 */
[----:B------:R-:W-:-:S03]  /*5560*/  PLOP3.LUT P2, PT, PT, PT, UP1, 0x40, 0x0 ;  /* 0x000000000000781c */ /* 0x000fc60003f4e818 */
[----:B------:R-:W-:Y:S01]  /*5570*/  @P3 SHF.R.U32.HI R10, RZ, UR6, R7 ;  /* 0x00000006ff0a3c19 */ /* 0x000fe20008011607 */
[----:B------:R-:W-:Y:S01]  /*5580*/  ULOP3.LUT UR6, URZ, UR52, URZ, 0x33, !UPT ;  /* 0x000000343f067292 */ /* 0x000fe2000f8e333f */
[----:B------:R-:W-:-:S03]  /*5590*/  IADD3 R7, -R23, 0xb, RZ ;  /* 0x0000000b17077810 */ /* 0x000fc60007ffe1ff */
[----:B------:R-:W0:Y:S02]  /*55a0*/  SHFL.IDX PT, R14, R10, RZ, 0x1c1f ;  /* 0x001c1fff0a0e7589 */ /* 0x000e2400000e0000 */
[----:B------:R-:W-:Y:S01]  /*55b0*/  VIADD R15, R12, UR6 ;  /* 0x000000060c0f7c36 */ /* 0x000fe20008000000 */
[----:B------:R-:W-:Y:S02]  /*55c0*/  WARPGROUP.DEPBAR.LE gsb0, 0x0 ;  /* 0x00008000000079c5 */ /* 0x000fe40000010000 */
[----:B------:R0:W-:Y:S06]  /*55d0*/  BAR.ARV R7, 0x100 ;  /* 0x000400070000751d */ /* 0x0001ec0000002000 */
[----:B------:R1:W-:Y:S01]  /*55e0*/  @!P1 SYNCS.ARRIVE.TRANS64.RED.A1T0 RZ, [R9+URZ], RZ ;  /* 0x000000ff09ff99a7 */ /* 0x0003e2000810043f */
[----:B0-----:R-:W-:-:S02]  /*55f0*/  IMAD.IADD R7, R15, 0x1, R14 ;  /* 0x000000010f077824 */ /* 0x001fc400078e020e */
[----:B-1----:R-:W-:Y:S01]  /*5600*/  IMAD.IADD R9, R13, 0x1, R14 ;  /* 0x000000010d097824 */ /* 0x002fe200078e020e */
        /* <DEDUP_REMOVED lines=14> */
.L_x_7827:
[----:B------:R-:W-:-:S05]  /*56f0*/  IMAD.U32 R14, RZ, RZ, UR49 ;  /* 0x00000031ff0e7e24 */ /* 0x000fca000f8e00ff */
[----:B------:R-:W-:-:S13]  /*5700*/  ISETP.NE.AND P2, PT, R14, 0x1, PT ;  /* 0x000000010e00780c */ /* 0x000fda0003f45270 */
[----:B------:R-:W0:Y:S02]  /*5710*/  @P2 LDC.64 R20, c[0x0][0x9e8] ;  /* 0x00027a00ff142b82 */ /* 0x000e240000000a00 */
[----:B0-----:R-:W-:-:S05]  /*5720*/  @P2 IMAD.HI.U32 R12, R11, R20, RZ ;  /* 0x000000140b0c2227 */ /* 0x001fca00078e00ff */
[----:B------:R-:W-:-:S07]  /*5730*/  @P2 SHF.R.U32.HI R11, RZ, R21, R12 ;  /* 0x00000015ff0b2219 */ /* 0x000fce000001160c */
.L_x_7828:
[----:B------:R-:W-:Y:S05]  /*5740*/  BSYNC B0 ;  /* 0x0000000000007941 */ /* 0x000fea0003800000 */
.L_x_7826:
[----:B------:R-:W-:-:S04]  /*5750*/  IMAD R11, R11, R14, -R162 ;  /* 0x0000000e0b0b7224 */ /* 0x000fc800078e0aa2 */
[----:B------:R-:W-:-:S05]  /*5760*/  IMAD R12, R16, -0x2, R11 ;  /* 0xfffffffe100c7824 */ /* 0x000fca00078e020b */
[----:B------:R-:W-:Y:S02]  /*5770*/  VIADDMNMX R9, R12, R14, R9, PT ;  /* 0x0000000e0c097246 */ /* 0x000fe40003800109 */
[----:B------:R-:W-:-:S07]  /*5780*/  VIMNMX R7, R7, R12, !PT ;  /* 0x0000000c07077248 */ /* 0x000fce0007fe0100 */
.L_x_7825:
[----:B------:R-:W-:Y:S01]  /*5790*/  ISETP.GT.AND P2, PT, R6, -0x1, PT ;  /* 0xffffffff0600780c */ /* 0x000fe20003f44270 */
[----:B------:R-:W0:Y:S03]  /*57a0*/  SHFL.IDX PT, R10, R10, 0x1, 0x1c1f ;  /* 0x003c1f000a0a7f89 */ /* 0x000e2600000e0000 */
[C---:B------:R-:W-:Y:S02]  /*57b0*/  ISETP.GT.AND P5, PT, R7.reuse, RZ, P2 ;  /* 0x000000ff0700720c */ /* 0x040fe400017a4270 */
[----:B------:R-:W-:Y:S02]  /*57c0*/  ISETP.GT.AND P4, PT, R7, 0x1, P2 ;  /* 0x000000010700780c */ /* 0x000fe40001784270 */
        /* <DEDUP_REMOVED lines=111> */
.L_x_7831:
[----:B------:R-:W-:-:S05]  /*5ec0*/  IMAD.U32 R9, RZ, RZ, UR49 ;  /* 0x00000031ff097e24 */ /* 0x000fca000f8e00ff */
[----:B------:R-:W-:-:S13]  /*5ed0*/  ISETP.NE.AND P3, PT, R9, 0x1, PT ;  /* 0x000000010900780c */ /* 0x000fda0003f65270 */
[----:B------:R-:W0:Y:S02]  /*5ee0*/  @P3 LDC.64 R10, c[0x0][0x9e8] ;  /* 0x00027a00ff0a3b82 */ /* 0x000e240000000a00 */
[----:B0-----:R-:W-:-:S05]  /*5ef0*/  @P3 IMAD.HI.U32 R10, R7, R10, RZ ;  /* 0x0000000a070a3227 */ /* 0x001fca00078e00ff */
[----:B------:R-:W-:-:S07]  /*5f00*/  @P3 SHF.R.U32.HI R7, RZ, R11, R10 ;  /* 0x0000000bff073219 */ /* 0x000fce000001160a */
.L_x_7832:
[----:B------:R-:W-:Y:S05]  /*5f10*/  BSYNC B0 ;  /* 0x0000000000007941 */ /* 0x000fea0003800000 */
.L_x_7830:
[----:B------:R-:W-:-:S04]  /*5f20*/  IMAD R7, R7, R9, -R162 ;  /* 0x0000000907077224 */ /* 0x000fc800078e0aa2 */
[----:B------:R-:W-:-:S05]  /*5f30*/  IMAD R10, R16, -0x2, R7 ;  /* 0xfffffffe100a7824 */ /* 0x000fca00078e0207 */
[----:B------:R-:W-:Y:S02]  /*5f40*/  VIADDMNMX R13, R10, R9, R13, PT ;  /* 0x000000090a0d7246 */ /* 0x000fe4000380010d */
[----:B------:R-:W-:-:S07]  /*5f50*/  VIMNMX R15, R15, R10, !PT ;  /* 0x0000000a0f0f7248 */ /* 0x000fce0007fe0100 */
.L_x_7829:
[----:B------:R-:W-:Y:S01]  /*5f60*/  FMNMX.FTZ R7, R166, R0, !PT ;  /* 0x00000000a6077209 */ /* 0x000fe20007810000 */
[----:B------:R-:W-:Y:S01]  /*5f70*/  IMAD.U32 R53, RZ, RZ, UR44 ;  /* 0x0000002cff357e24 */ /* 0x000fe2000f8e00ff */
[C---:B------:R-:W-:Y:S01]  /*5f80*/  ISETP.GT.AND P6, PT, R15.reuse, 0x8, P2 ;  /* 0x000000080f00780c */ /* 0x040fe200017c4270 */
[----:B------:R-:W-:Y:S01]  /*5f90*/  UMOV UR45, UR54 ;  /* 0x00000036002d7c82 */ /* 0x000fe20008000000 */
[----:B------:R-:W-:Y:S01]  /*5fa0*/  FMNMX.FTZ R7, R168, R7, !PT ;  /* 0x00000007a8077209 */ /* 0x000fe20007810000 */
[----:B------:R-:W-:Y:S01]  /*5fb0*/  UMOV UR44, UR55 ;  /* 0x00000037002c7c82 */ /* 0x000fe20008000000 */
        /* <DEDUP_REMOVED lines=8> */
[----:B------:R-:W-:-:S02]  /*6040*/  FSEL R164, R27, -INF , !P4 ;  /* 0xff8000001ba47808 */ /* 0x000fc40006000000 */
[----:B------:R-:W-:Y:S02]  /*6050*/  FMNMX.FTZ R7, R174, R7, !PT ;  /* 0x00000007ae077209 */ /* 0x000fe40007810000 */
[----:B------:R-:W-:Y:S02]  /*6060*/  ISETP.GT.AND P4, PT, R15, 0x11, P2 ;  /* 0x000000110f00780c */ /* 0x000fe40001784270 */
[----:B------:R-:W-:Y:S02]  /*6070*/  FMNMX.FTZ R7, R170, R7, !PT ;  /* 0x00000007aa077209 */ /* 0x000fe40007810000 */
[----:B------:R-:W-:Y:S02]  /*6080*/  ISETP.LT.OR P4, PT, R13, 0x12, P4 ;  /* 0x000000120d00780c */ /* 0x000fe40002781670 */
[----:B------:R-:W-:Y:S02]  /*6090*/  FMNMX.FTZ R7, R160, R7, !PT ;  /* 0x00000007a0077209 */ /* 0x000fe40007810000 */
[----:B------:R-:W-:-:S02]  /*60a0*/  ISETP.GT.AND P3, PT, R15, 0x9, P2 ;  /* 0x000000090f00780c */ /* 0x000fc40001764270 */
[----:B------:R-:W-:Y:S02]  /*60b0*/  FMNMX.FTZ R7, R158, R7, !PT ;  /* 0x000000079e077209 */ /* 0x000fe40007810000 */
[----:B------:R-:W-:Y:S02]  /*60c0*/  ISETP.LT.OR P3, PT, R13, 0xa, P3 ;  /* 0x0000000a0d00780c */ /* 0x000fe40001f61670 */
[----:B------:R-:W-:Y:S02]  /*60d0*/  FMNMX.FTZ R7, R156, R7, !PT ;  /* 0x000000079c077209 */ /* 0x000fe40007810000 */
[----:B------:R-:W-:Y:S02]  /*60e0*/  FSEL R162, R31, -INF , !P3 ;  /* 0xff8000001fa27808 */ /* 0x000fe40005800000 */
[----:B------:R-:W-:Y:S02]  /*60f0*/  FMNMX.FTZ R7, R154, R7, !PT ;  /* 0x000000079a077209 */ /* 0x000fe40007810000 */
[----:B------:R-:W-:-:S02]  /*6100*/  ISETP.GT.AND P5, PT, R15, 0x10, P2 ;  /* 0x000000100f00780c */ /* 0x000fc400017a4270 */
[----:B------:R-:W-:Y:S02]  /*6110*/  FMNMX.FTZ R7, R152, R7, !PT ;  /* 0x0000000798077209 */ /* 0x000fe40007810000 */
[----:B------:R-:W-:Y:S02]  /*6120*/  ISETP.LT.OR P5, PT, R13, 0x11, P5 ;  /* 0x000000110d00780c */ /* 0x000fe40002fa1670 */
[----:B------:R-:W-:Y:S02]  /*6130*/  FMNMX.FTZ R7, R48, R7, !PT ;  /* 0x0000000730077209 */ /* 0x000fe40007810000 */
[----:B------:R-:W-:Y:S02]  /*6140*/  ISETP.GT.AND P3, PT, R15, 0x18, P2 ;  /* 0x000000180f00780c */ /* 0x000fe40001764270 */
[----:B------:R-:W-:Y:S02]  /*6150*/  FMNMX.FTZ R7, R52, R7, !PT ;  /* 0x0000000734077209 */ /* 0x000fe40007810000 */
[----:B------:R-:W-:-:S02]  /*6160*/  FSEL R34, R34, -INF , !P5 ;  /* 0xff80000022227808 */ /* 0x000fc40006800000 */
[----:B------:R-:W-:Y:S02]  /*6170*/  FMNMX.FTZ R7, R44, R7, !PT ;  /* 0x000000072c077209 */ /* 0x000fe40007810000 */
[----:B------:R-:W-:Y:S02]  /*6180*/  ISETP.GT.AND P5, PT, R15, 0x19, P2 ;  /* 0x000000190f00780c */ /* 0x000fe400017a4270 */
[----:B------:R-:W-:Y:S02]  /*6190*/  FMNMX.FTZ R7, R56, R7, !PT ;  /* 0x0000000738077209 */ /* 0x000fe40007810000 */
[C---:B------:R-:W-:Y:S02]  /*61a0*/  ISETP.LT.OR P3, PT, R13.reuse, 0x19, P3 ;  /* 0x000000190d00780c */ /* 0x040fe40001f61670 */
[----:B------:R-:W-:Y:S02]  /*61b0*/  FMNMX.FTZ R7, R40, R7, !PT ;  /* 0x0000000728077209 */ /* 0x000fe40007810000 */
[----:B------:R-:W-:-:S02]  /*61c0*/  ISETP.LT.OR P5, PT, R13, 0x1a, P5 ;  /* 0x0000001a0d00780c */ /* 0x000fc40002fa1670 */
[----:B------:R-:W-:Y:S02]  /*61d0*/  FMNMX.FTZ R7, R60, R7, !PT ;  /* 0x000000073c077209 */ /* 0x000fe40007810000 */
[----:B------:R-:W-:Y:S02]  /*61e0*/  FSEL R38, R38, -INF , !P3 ;  /* 0xff80000026267808 */ /* 0x000fe40005800000 */
[----:B------:R-:W-:Y:S02]  /*61f0*/  FMNMX.FTZ R7, R20, R7, !PT ;  /* 0x0000000714077209 */ /* 0x000fe40007810000 */
[----:B------:R-:W-:Y:S02]  /*6200*/  ISETP.GT.AND P3, PT, R15, 0x21, P2 ;  /* 0x000000210f00780c */ /* 0x000fe40001764270 */
[----:B------:R-:W-:Y:S02]  /*6210*/  FMNMX.FTZ R7, R64, R7, !PT ;  /* 0x0000000740077209 */ /* 0x000fe40007810000 */
[----:B------:R-:W-:-:S02]  /*6220*/  ISETP.LT.OR P3, PT, R13, 0x22, P3 ;  /* 0x000000220d00780c */ /* 0x000fc40001f61670 */
[----:B------:R-:W-:Y:S02]  /*6230*/  FMNMX.FTZ R7, R28, R7, !PT ;  /* 0x000000071c077209 */ /* 0x000fe40007810000 */
[----:B------:R-:W-:Y:S02]  /*6240*/  @!P1 LEA R53, R53, UR41, 0x3 ;  /* 0x0000002935359c11 */ /* 0x000fe4000f8e18ff */
        /* <DEDUP_REMOVED lines=26> */
[-CC-:B------:R-:W-:Y:S01]  /*63f0*/  FFMA.FTZ R11, R192, R7.reuse, -R25.reuse ;  /* 0x00000007c00b7223 */ /* 0x180fe20000010819 */
[C---:B------:R-:W-:Y:S01]  /*6400*/  ISETP.GT.AND P5, PT, R15.reuse, 0x28, P2 ;  /* 0x000000280f00780c */ /* 0x040fe200017a4270 */
[-CC-:B------:R-:W-:Y:S01]  /*6410*/  FFMA.FTZ R35, R160, R7.reuse, -R25.reuse ;  /* 0x00000007a0237223 */ /* 0x180fe20000010819 */
[----:B------:R-:W-:Y:S01]  /*6420*/  FSEL R42, R42, -INF , !P4 ;  /* 0xff8000002a2a7808 */ /* 0x000fe20006000000 */
[-CC-:B------:R-:W-:Y:S01]  /*6430*/  FFMA.FTZ R178, R174, R7.reuse, -R25.reuse ;  /* 0x00000007aeb27223 */ /* 0x180fe20000010819 */
[----:B------:R-:W-:Y:S01]  /*6440*/  ISETP.GT.AND P4, PT, R15, RZ, P2 ;  /* 0x000000ff0f00720c */ /* 0x000fe20001784270 */
        /* <DEDUP_REMOVED lines=11> */
[----:B------:R-:W-:Y:S01]  /*6500*/  FMNMX.FTZ R21, R31, R8, !PT ;  /* 0x000000081f157209 */ /* 0x000fe20007810000 */
[-CC-:B------:R-:W-:Y:S01]  /*6510*/  FFMA.FTZ R44, R44, R7.reuse, -R25.reuse ;  /* 0x000000072c2c7223 */ /* 0x180fe20000010819 */
[----:B------:R-:W-:Y:S01]  /*6520*/  FSEL R46, R46, -INF , !P5 ;  /* 0xff8000002e2e7808 */ /* 0x000fe20006800000 */
[--C-:B------:R-:W-:Y:S01]  /*6530*/  FFMA.FTZ R40, R40, R7, -R25.reuse ;  /* 0x0000000728287223 */ /* 0x100fe20000010819 */
[----:B------:R-:W-:Y:S01]  /*6540*/  FMNMX.FTZ R21, R164, R21, !PT ;  /* 0x00000015a4157209 */ /* 0x000fe20007810000 */
[-CC-:B------:R-:W-:Y:S01]  /*6550*/  FFMA.FTZ R20, R20, R7.reuse, -R25.reuse ;  /* 0x0000000714147223 */ /* 0x180fe20000010819 */
[----:B------:R-:W-:Y:S01]  /*6560*/  ISETP.GT.AND P5, PT, R15, 0x30, P2 ;  /* 0x000000300f00780c */ /* 0x000fe200017a4270 */
[--C-:B------:R-:W-:Y:S01]  /*6570*/  FFMA.FTZ R28, R28, R7, -R25.reuse ;  /* 0x000000071c1c7223 */ /* 0x100fe20000010819 */
[----:B------:R-:W-:Y:S01]  /*6580*/  FMNMX.FTZ R21, R30, R21, !PT ;  /* 0x000000151e157209 */ /* 0x000fe20007810000 */
[-CC-:B------:R-:W-:Y:S01]  /*6590*/  FFMA.FTZ R24, R24, R7.reuse, -R25.reuse ;  /* 0x0000000718187223 */ /* 0x180fe20000010819 */
[----:B------:R-:W-:Y:S01]  /*65a0*/  ISETP.LT.OR P4, PT, R13, 0x2a, P3 ;  /* 0x0000002a0d00780c */ /* 0x000fe20001f81670 */
[--C-:B------:R-:W-:Y:S01]  /*65b0*/  FFMA.FTZ R43, R72, R7, -R25.reuse ;  /* 0x00000007482b7223 */ /* 0x100fe20000010819 */
[----:B------:R-:W-:Y:S01]  /*65c0*/  FMNMX.FTZ R27, R162, R21, !PT ;  /* 0x00000015a21b7209 */ /* 0x000fe20007810000 */
[-CC-:B------:R-:W-:Y:S01]  /*65d0*/  FFMA.FTZ R14, R14, R7.reuse, -R25.reuse ;  /* 0x000000070e0e7223 */ /* 0x180fe20000010819 */
[----:B------:R0:W-:Y:S01]  /*65e0*/  MUFU.EX2 R21, R29 ;  /* 0x0000001d00157308 */ /* 0x0001e20000000800 */
[----:B------:R-:W-:Y:S01]  /*65f0*/  ISETP.GT.AND P3, PT, R15, 0x31, P2 ;  /* 0x000000310f00780c */ /* 0x000fe20001764270 */
[--C-:B------:R-:W-:Y:S01]  /*6600*/  FFMA.FTZ R36, R36, R7, -R25.reuse ;  /* 0x0000000724247223 */ /* 0x100fe20000010819 */
[----:B------:R-:W-:Y:S01]  /*6610*/  FMNMX.FTZ R27, R34, R27, !PT ;  /* 0x0000001b221b7209 */ /* 0x000fe20007810000 */
[-CC-:B------:R-:W-:Y:S01]  /*6620*/  FFMA.FTZ R84, R84, R7.reuse, -R25.reuse ;  /* 0x0000000754547223 */ /* 0x180fe20000010819 */
[----:B------:R-:W-:Y:S01]  /*6630*/  FSEL R26, R47, -INF , !P4 ;  /* 0xff8000002f1a7808 */ /* 0x000fe20006000000 */
[----:B------:R-:W-:Y:S01]  /*6640*/  FFMA.FTZ R47, R80, R7, -R25 ;  /* 0x00000007502f7223 */ /* 0x000fe20000010819 */
[----:B------:R-:W-:Y:S01]  /*6650*/  FMNMX.FTZ R27, R166, R27, !PT ;  /* 0x0000001ba61b7209 */ /* 0x000fe20007810000 */
[----:B------:R-:W-:Y:S01]  /*6660*/  MUFU.EX2 R180, R180 ;  /* 0x000000b400b47308 */ /* 0x000fe20000000800 */
[----:B------:R-:W-:-:S02]  /*6670*/  ISETP.LT.OR P5, PT, R13, 0x31, P5 ;  /* 0x000000310d00780c */ /* 0x000fc40002fa1670 */
[----:B------:R-:W-:Y:S02]  /*6680*/  FMNMX.FTZ R27, R38, R27, !PT ;  /* 0x0000001b261b7209 */ /* 0x000fe40007810000 */
[----:B------:R-:W-:Y:S02]  /*6690*/  ISETP.GT.AND P4, PT, R15, 0x38, P2 ;  /* 0x000000380f00780c */ /* 0x000fe40001784270 */
[----:B0-----:R-:W-:Y:S01]  /*66a0*/  FMNMX.FTZ R29, R168, R27, !PT ;  /* 0x0000001ba81d7209 */ /* 0x001fe20007810000 */
[----:B------:R-:W-:Y:S01]  /*66b0*/  MUFU.EX2 R9, R9 ;  /* 0x0000000900097308 */ /* 0x000fe20000000800 */
[----:B------:R-:W-:Y:S02]  /*66c0*/  ISETP.LT.OR P3, PT, R13, 0x32, P3 ;  /* 0x000000320d00780c */ /* 0x000fe40001f61670 */
[----:B------:R-:W-:Y:S02]  /*66d0*/  FMNMX.FTZ R29, R42, R29, !PT ;  /* 0x0000001d2a1d7209 */ /* 0x000fe40007810000 */
[----:B------:R-:W-:-:S02]  /*66e0*/  FSEL R50, R50, -INF , !P5 ;  /* 0xff80000032327808 */ /* 0x000fc40006800000 */
[----:B------:R-:W-:Y:S01]  /*66f0*/  FMNMX.FTZ R33, R172, R29, !PT ;  /* 0x0000001dac217209 */ /* 0x000fe20007810000 */
[----:B------:R-:W-:Y:S01]  /*6700*/  MUFU.EX2 R27, R170 ;  /* 0x000000aa001b7308 */ /* 0x000fe20000000800 */
[----:B------:R-:W-:Y:S02]  /*6710*/  ISETP.GT.AND P5, PT, R15, 0x39, P2 ;  /* 0x000000390f00780c */ /* 0x000fe400017a4270 */
[----:B------:R-:W-:Y:S02]  /*6720*/  FMNMX.FTZ R33, R46, R33, !PT ;  /* 0x000000212e217209 */ /* 0x000fe40007810000 */
[----:B------:R-:W-:Y:S02]  /*6730*/  FSEL R192, R51, -INF , !P3 ;  /* 0xff80000033c07808 */ /* 0x000fe40005800000 */
[----:B------:R-:W-:Y:S01]  /*6740*/  FMNMX.FTZ R33, R26, R33, !PT ;  /* 0x000000211a217209 */ /* 0x000fe20007810000 */
[----:B------:R0:W-:Y:S01]  /*6750*/  MUFU.EX2 R29, R35 ;  /* 0x00000023001d7308 */ /* 0x0001e20000000800 */
[----:B------:R-:W-:-:S02]  /*6760*/  ISETP.LT.OR P4, PT, R13, 0x39, P4 ;  /* 0x000000390d00780c */ /* 0x000fc40002781670 */
[----:B------:R-:W-:Y:S02]  /*6770*/  FMNMX.FTZ R33, R50, R33, !PT ;  /* 0x0000002132217209 */ /* 0x000fe40007810000 */
[----:B------:R-:W-:Y:S02]  /*6780*/  ISETP.GT.AND P3, PT, R15, 0x40, P2 ;  /* 0x000000400f00780c */ /* 0x000fe40001764270 */
[----:B------:R-:W-:Y:S01]  /*6790*/  ISETP.LT.OR P5, PT, R13, 0x3a, P5 ;  /* 0x0000003a0d00780c */ /* 0x000fe20002fa1670 */
[----:B------:R-:W-:Y:S01]  /*67a0*/  MUFU.EX2 R182, R182 ;  /* 0x000000b600b67308 */ /* 0x000fe20000000800 */
[----:B------:R-:W-:Y:S02]  /*67b0*/  FSEL R54, R54, -INF , !P4 ;  /* 0xff80000036367808 */ /* 0x000fe40006000000 */
[----:B0-----:R-:W-:Y:S02]  /*67c0*/  FMNMX.FTZ R35, R192, R33, !PT ;  /* 0x00000021c0237209 */ /* 0x001fe40007810000 */
[----:B------:R-:W-:-:S02]  /*67d0*/  ISETP.GT.AND P4, PT, R15, 0x41, P2 ;  /* 0x000000410f00780c */ /* 0x000fc40001784270 */
[----:B------:R-:W-:Y:S01]  /*67e0*/  FSEL R174, R55, -INF , !P5 ;  /* 0xff80000037ae7808 */ /* 0x000fe20006800000 */
[----:B------:R0:W-:Y:S01]  /*67f0*/  MUFU.EX2 R33, R39 ;  /* 0x0000002700217308 */ /* 0x0001e20000000800 */
[----:B------:R-:W-:Y:S02]  /*6800*/  ISETP.LT.OR P3, PT, R13, 0x41, P3 ;  /* 0x000000410d00780c */ /* 0x000fe40001f61670 */
[----:B------:R-:W-:Y:S02]  /*6810*/  FMNMX.FTZ R35, R54, R35, !PT ;  /* 0x0000002336237209 */ /* 0x000fe40007810000 */
[----:B------:R-:W-:Y:S02]  /*6820*/  ISETP.GT.AND P5, PT, R15, 0x48, P2 ;  /* 0x000000480f00780c */ /* 0x000fe400017a4270 */
[----:B------:R-:W-:Y:S01]  /*6830*/  ISETP.LT.OR P4, PT, R13, 0x42, P4 ;  /* 0x000000420d00780c */ /* 0x000fe20002781670 */
[----:B------:R-:W-:Y:S01]  /*6840*/  MUFU.EX2 R11, R11 ;  /* 0x0000000b000b7308 */ /* 0x000fe20000000800 */
[----:B------:R-:W-:Y:S01]  /*6850*/  FSEL R58, R58, -INF , !P3 ;  /* 0xff8000003a3a7808 */ /* 0x000fe20005800000 */
[----:B0-----:R-:W-:Y:S01]  /*6860*/  FFMA.FTZ R39, R152, R7, -R25 ;  /* 0x0000000798277223 */ /* 0x001fe20000010819 */
[----:B------:R-:W-:-:S02]  /*6870*/  FMNMX.FTZ R35, R174, R35, !PT ;  /* 0x00000023ae237209 */ /* 0x000fc40007810000 */
[----:B------:R-:W-:Y:S02]  /*6880*/  ISETP.LT.OR P5, PT, R13, 0x49, P5 ;  /* 0x000000490d00780c */ /* 0x000fe40002fa1670 */
[----:B------:R-:W-:Y:S01]  /*6890*/  ISETP.GT.AND P3, PT, R15, 0x49, P2 ;  /* 0x000000490f00780c */ /* 0x000fe20001764270 */
[----:B------:R-:W-:Y:S01]  /*68a0*/  MUFU.EX2 R176, R176 ;  /* 0x000000b000b07308 */ /* 0x000fe20000000800 */
[----:B------:R-:W-:Y:S02]  /*68b0*/  FSEL R160, R59, -INF , !P4 ;  /* 0xff8000003ba07808 */ /* 0x000fe40006000000 */
[----:B------:R-:W-:Y:S02]  /*68c0*/  FMNMX.FTZ R35, R58, R35, !PT ;  /* 0x000000233a237209 */ /* 0x000fe40007810000 */
[----:B------:R-:W-:Y:S02]  /*68d0*/  FSEL R158, R62, -INF , !P5 ;  /* 0xff8000003e9e7808 */ /* 0x000fe40006800000 */
[----:B------:R-:W-:Y:S01]  /*68e0*/  ISETP.GT.AND P4, PT, R15, 0x50, P2 ;  /* 0x000000500f00780c */ /* 0x000fe20001784270 */
[----:B------:R0:W-:Y:S01]  /*68f0*/  MUFU.EX2 R62, R37 ;  /* 0x00000025003e7308 */ /* 0x0001e20000000800 */
[----:B------:R-:W-:-:S02]  /*6900*/  ISETP.LT.OR P3, PT, R13, 0x4a, P3 ;  /* 0x0000004a0d00780c */ /* 0x000fc40001f61670 */
[----:B------:R-:W-:Y:S02]  /*6910*/  ISETP.GT.AND P5, PT, R15, 0x51, P2 ;  /* 0x000000510f00780c */ /* 0x000fe400017a4270 */
[----:B------:R-:W-:Y:S02]  /*6920*/  FSEL R170, R63, -INF , !P3 ;  /* 0xff8000003faa7808 */ /* 0x000fe40005800000 */
[----:B------:R-:W-:Y:S01]  /*6930*/  ISETP.LT.OR P4, PT, R13, 0x51, P4 ;  /* 0x000000510d00780c */ /* 0x000fe20002781670 */
[----:B------:R-:W-:Y:S01]  /*6940*/  MUFU.EX2 R178, R178 ;  /* 0x000000b200b27308 */ /* 0x000fe20000000800 */
[----:B0-----:R-:W-:Y:S02]  /*6950*/  FMNMX.FTZ R37, R160, R35, !PT ;  /* 0x00000023a0257209 */ /* 0x001fe40007810000 */
[----:B------:R-:W-:Y:S02]  /*6960*/  ISETP.GT.AND P3, PT, R15, 0x58, P2 ;  /* 0x000000580f00780c */ /* 0x000fe40001764270 */
[----:B------:R-:W-:-:S02]  /*6970*/  FMNMX.FTZ R37, R158, R37, !PT ;  /* 0x000000259e257209 */ /* 0x000fc40007810000 */
[----:B------:R-:W-:Y:S01]  /*6980*/  ISETP.LT.OR P5, PT, R13, 0x52, P5 ;  /* 0x000000520d00780c */ /* 0x000fe20002fa1670 */
[----:B------:R0:W-:Y:S01]  /*6990*/  MUFU.EX2 R35, R39 ;  /* 0x0000002700237308 */ /* 0x0001e20000000800 */
[----:B------:R-:W-:Y:S01]  /*69a0*/  FSEL R156, R66, -INF , !P4 ;  /* 0xff800000429c7808 */ /* 0x000fe20006000000 */
[----:B------:R-:W-:Y:S01]  /*69b0*/  FFMA.FTZ R66, R154, R7, -R25 ;  /* 0x000000079a427223 */ /* 0x000fe20000010819 */
[----:B------:R-:W-:Y:S02]  /*69c0*/  FMNMX.FTZ R37, R170, R37, !PT ;  /* 0x00000025aa257209 */ /* 0x000fe40007810000 */
[----:B------:R-:W-:Y:S02]  /*69d0*/  ISETP.GT.AND P4, PT, R15, 0x59, P2 ;  /* 0x000000590f00780c */ /* 0x000fe40001784270 */
[----:B------:R-:W-:Y:S01]  /*69e0*/  FSEL R154, R67, -INF , !P5 ;  /* 0xff800000439a7808 */ /* 0x000fe20006800000 */
[----:B------:R-:W-:Y:S01]  /*69f0*/  MUFU.EX2 R66, R66 ;  /* 0x0000004200427308 */ /* 0x000fe20000000800 */
        /* <DEDUP_REMOVED lines=18> */
[----:B------:R-:W-:Y:S02]  /*6b20*/  ISETP.GT.AND P5, PT, R15, 0x69, P2 ;  /* 0x000000690f00780c */ /* 0x000fe400017a4270 */
[----:B------:R-:W-:Y:S01]  /*6b30*/  FSEL R52, R75, -INF , !P3 ;  /* 0xff8000004b347808 */ /* 0x000fe20005800000 */
[----:B------:R-:W-:Y:S01]  /*6b40*/  MUFU.EX2 R40, R40 ;  /* 0x0000002800287308 */ /* 0x000fe20000000800 */
[----:B------:R-:W-:Y:S02]  /*6b50*/  ISETP.LT.OR P4, PT, R13, 0x69, P4 ;  /* 0x000000690d00780c */ /* 0x000fe40002781670 */
[----:B------:R-:W-:Y:S02]  /*6b60*/  FMNMX.FTZ R39, R74, R39, !PT ;  /* 0x000000274a277209 */ /* 0x000fe40007810000 */
[----:B------:R-:W-:Y:S02]  /*6b70*/  ISETP.GT.AND P3, PT, R15, 0x70, P2 ;  /* 0x000000700f00780c */ /* 0x000fe40001764270 */
[----:B------:R-:W-:Y:S01]  /*6b80*/  ISETP.LT.OR P5, PT, R13, 0x6a, P5 ;  /* 0x0000006a0d00780c */ /* 0x000fe20002fa1670 */
[----:B------:R-:W-:Y:S01]  /*6b90*/  MUFU.EX2 R20, R20 ;  /* 0x0000001400147308 */ /* 0x000fe20000000800 */
[----:B------:R-:W-:-:S02]  /*6ba0*/  FSEL R78, R78, -INF , !P4 ;  /* 0xff8000004e4e7808 */ /* 0x000fc40006000000 */
[----:B------:R-:W-:Y:S02]  /*6bb0*/  FMNMX.FTZ R39, R52, R39, !PT ;  /* 0x0000002734277209 */ /* 0x000fe40007810000 */
[----:B------:R-:W-:Y:S02]  /*6bc0*/  ISETP.GT.AND P4, PT, R15, 0x71, P2 ;  /* 0x000000710f00780c */ /* 0x000fe40001784270 */
[----:B------:R-:W-:Y:S01]  /*6bd0*/  FSEL R194, R79, -INF , !P5 ;  /* 0xff8000004fc27808 */ /* 0x000fe20006800000 */
[----:B------:R-:W-:Y:S01]  /*6be0*/  MUFU.EX2 R28, R28 ;  /* 0x0000001c001c7308 */ /* 0x000fe20000000800 */
[----:B------:R-:W-:Y:S02]  /*6bf0*/  ISETP.LT.OR P3, PT, R13, 0x71, P3 ;  /* 0x000000710d00780c */ /* 0x000fe40001f61670 */
[----:B------:R-:W-:Y:S02]  /*6c00*/  FMNMX.FTZ R39, R78, R39, !PT ;  /* 0x000000274e277209 */ /* 0x000fe40007810000 */
[----:B------:R-:W-:-:S02]  /*6c10*/  ISETP.GT.AND P5, PT, R15, 0x78, P2 ;  /* 0x000000780f00780c */ /* 0x000fc400017a4270 */
[----:B------:R-:W-:Y:S01]  /*6c20*/  ISETP.LT.OR P4, PT, R13, 0x72, P4 ;  /* 0x000000720d00780c */ /* 0x000fe20002781670 */
[----:B------:R-:W-:Y:S01]  /*6c30*/  MUFU.EX2 R24, R24 ;  /* 0x0000001800187308 */ /* 0x000fe20000000800 */
[----:B------:R-:W-:Y:S02]  /*6c40*/  FSEL R82, R82, -INF , !P3 ;  /* 0xff80000052527808 */ /* 0x000fe40005800000 */
[----:B------:R-:W-:Y:S02]  /*6c50*/  FMNMX.FTZ R39, R194, R39, !PT ;  /* 0x00000027c2277209 */ /* 0x000fe40007810000 */
[----:B------:R-:W-:Y:S02]  /*6c60*/  ISETP.GT.AND P2, PT, R15, 0x79, P2 ;  /* 0x000000790f00780c */ /* 0x000fe40001744270 */
[----:B------:R-:W-:Y:S01]  /*6c70*/  ISETP.LT.OR P5, PT, R13, 0x79, P5 ;  /* 0x000000790d00780c */ /* 0x000fe20002fa1670 */
[----:B------:R0:W-:Y:S01]  /*6c80*/  MUFU.EX2 R15, R41 ;  /* 0x00000029000f7308 */ /* 0x0001e20000000800 */
[----:B------:R-:W-:-:S02]  /*6c90*/  FSEL R56, R83, -INF , !P4 ;  /* 0xff80000053387808 */ /* 0x000fc40006000000 */
[----:B------:R-:W-:Y:S02]  /*6ca0*/  FMNMX.FTZ R39, R82, R39, !PT ;  /* 0x0000002752277209 */ /* 0x000fe40007810000 */
[----:B------:R-:W-:Y:S01]  /*6cb0*/  ISETP.LT.OR P2, PT, R13, 0x7a, P2 ;  /* 0x0000007a0d00780c */ /* 0x000fe20001741670 */
[--C-:B------:R-:W-:Y:S01]  /*6cc0*/  FFMA.FTZ R13, R60, R7, -R25.reuse ;  /* 0x000000073c0d7223 */ /* 0x100fe20000010819 */
[----:B------:R-:W-:Y:S01]  /*6cd0*/  FSEL R86, R86, -INF , !P5 ;  /* 0xff80000056567808 */ /* 0x000fe20006800000 */
[----:B------:R-:W-:Y:S01]  /*6ce0*/  MUFU.EX2 R43, R43 ;  /* 0x0000002b002b7308 */ /* 0x000fe20000000800 */
[----:B------:R-:W-:Y:S01]  /*6cf0*/  FMNMX.FTZ R39, R56, R39, !PT ;  /* 0x0000002738277209 */ /* 0x000fe20007810000 */
[----:B0-----:R-:W-:Y:S01]  /*6d00*/  FFMA.FTZ R41, R68, R7, -R25 ;  /* 0x0000000744297223 */ /* 0x001fe20000010819 */
[----:B------:R-:W-:Y:S02]  /*6d10*/  FSEL R60, R87, -INF , !P2 ;  /* 0xff800000573c7808 */ /* 0x000fe40005000000 */
[----:B------:R-:W-:-:S02]  /*6d20*/  FMNMX.FTZ R39, R86, R39, !PT ;  /* 0x0000002756277209 */ /* 0x000fc40007810000 */
[----:B------:R-:W-:Y:S01]  /*6d30*/  FSEL R51, R10, RZ, P6 ;  /* 0x000000ff0a337208 */ /* 0x000fe20003000000 */
[----:B------:R-:W-:Y:S01]  /*6d40*/  MUFU.EX2 R13, R13 ;  /* 0x0000000d000d7308 */ /* 0x000fe20000000800 */
[----:B------:R-:W-:Y:S01]  /*6d50*/  FMNMX.FTZ R45, R60, R39, !PT ;  /* 0x000000273c2d7209 */ /* 0x000fe20007810000 */
[-CC-:B------:R-:W-:Y:S02]  /*6d60*/  FFMA.FTZ R39, R64, R7.reuse, -R25.reuse ;  /* 0x0000000740277223 */ /* 0x180fe40000010819 */
[----:B------:R-:W-:Y:S01]  /*6d70*/  FADD.FTZ R68, -R51, R0 ;  /* 0x0000000033447221 */ /* 0x000fe20000010100 */
[-CC-:B------:R-:W-:Y:S01]  /*6d80*/  FFMA.FTZ R0, R32, R7.reuse, -R25.reuse ;  /* 0x0000000720007223 */ /* 0x180fe20000010819 */
[----:B------:R-:W0:Y:S02]  /*6d90*/  SHFL.BFLY PT, R64, R45, 0x2, 0x1f ;  /* 0x0c401f002d407f89 */ /* 0x000e2400000e0000 */
[----:B------:R-:W-:Y:S08]  /*6da0*/  MUFU.EX2 R39, R39 ;  /* 0x0000002700277308 */ /* 0x000ff00000000800 */
[----:B------:R-:W-:Y:S08]  /*6db0*/  MUFU.EX2 R41, R41 ;  /* 0x0000002900297308 */ /* 0x000ff00000000800 */
[----:B------:R-:W-:Y:S01]  /*6dc0*/  MUFU.EX2 R14, R14 ;  /* 0x0000000e000e7308 */ /* 0x000fe20000000800 */
[----:B0-----:R-:W-:Y:S01]  /*6dd0*/  FMNMX.FTZ R49, R45, R64, !PT ;  /* 0x000000402d317209 */ /* 0x001fe20007810000 */
[-CC-:B------:R-:W-:Y:S01]  /*6de0*/  FFMA.FTZ R64, R12, R7.reuse, -R25.reuse ;  /* 0x000000070c407223 */ /* 0x180fe20000010819 */
[-C--:B------:R-:W-:Y:S01]  /*6df0*/  FFMA.FTZ R45, R76, R7.reuse, -R25 ;  /* 0x000000074c2d7223 */ /* 0x080fe20000010819 */
[----:B------:R-:W-:-:S04]  /*6e00*/  FMUL.FTZ R25, R68, R7 ;  /* 0x0000000744197220 */ /* 0x000fc80000410000 */
[----:B------:R-:W-:Y:S01]  /*6e10*/  MUFU.EX2 R47, R47 ;  /* 0x0000002f002f7308 */ /* 0x000fe20000000800 */
[----:B------:R-:W0:Y:S07]  /*6e20*/  SHFL.BFLY PT, R12, R49, 0x1, 0x1f ;  /* 0x0c201f00310c7f89 */ /* 0x000e2e00000e0000 */
[----:B------:R-:W1:Y:S08]  /*6e30*/  MUFU.EX2 R25, R25 ;  /* 0x0000001900197308 */ /* 0x000e700000000800 */
[----:B------:R-:W-:Y:S08]  /*6e40*/  MUFU.EX2 R64, R64 ;  /* 0x0000004000407308 */ /* 0x000ff00000000800 */
[----:B------:R-:W-:Y:S01]  /*6e50*/  MUFU.EX2 R45, R45 ;  /* 0x0000002d002d7308 */ /* 0x000fe20000000800 */
[----:B0-----:R-:W-:Y:S01]  /*6e60*/  FMNMX.FTZ R12, R49, R12, !PT ;  /* 0x0000000c310c7209 */ /* 0x001fe20007810000 */
[----:B-1----:R-:W-:Y:S01]  /*6e70*/  FFMA.FTZ R68, R25, R3, R180 ;  /* 0x0000000319447223 */ /* 0x002fe200000100b4 */
[C---:B------:R-:W-:Y:S01]  /*6e80*/  F2FP.BF16.F32.PACK_AB R180, R9.reuse, R180 ;  /* 0x000000b409b4723e */ /* 0x040fe200000010ff */
[----:B------:R-:W-:Y:S01]  /*6e90*/  FMUL.FTZ R88, R88, R25 ;  /* 0x0000001958587220 */ /* 0x000fe20000410000 */
[C---:B------:R-:W-:Y:S01]  /*6ea0*/  FSETP.NEU.FTZ.AND P2, PT, R12.reuse, -INF , PT ;  /* 0xff8000000c00780b */ /* 0x040fe20003f5d000 */
[----:B------:R-:W-:Y:S01]  /*6eb0*/  FMUL.FTZ R32, R12, R7 ;  /* 0x000000070c207220 */ /* 0x000fe20000410000 */
[----:B------:R-:W-:Y:S01]  /*6ec0*/  FADD.FTZ R3, R9, R68 ;  /* 0x0000004409037221 */ /* 0x000fe20000010000 */
[----:B------:R-:W-:Y:S01]  /*6ed0*/  MUFU.EX2 R36, R36 ;  /* 0x0000002400247308 */ /* 0x000fe20000000800 */
[-C--:B------:R-:W-:Y:S01]  /*6ee0*/  FMUL.FTZ R89, R89, R25.reuse ;  /* 0x0000001959597220 */ /* 0x080fe20000410000 */
[-C--:B------:R-:W-:Y:S01]  /*6ef0*/  FMUL.FTZ R92, R92, R25.reuse ;  /* 0x000000195c5c7220 */ /* 0x080fe20000410000 */
[----:B------:R-:W-:Y:S01]  /*6f00*/  FSEL R51, R32, RZ, P2 ;  /* 0x000000ff20337208 */ /* 0x000fe20001000000 */
[-C--:B------:R-:W-:Y:S01]  /*6f10*/  FMUL.FTZ R93, R93, R25.reuse ;  /* 0x000000195d5d7220 */ /* 0x080fe20000410000 */
[-C--:B------:R-:W-:Y:S01]  /*6f20*/  FMUL.FTZ R96, R96, R25.reuse ;  /* 0x0000001960607220 */ /* 0x080fe20000410000 */
[-C--:B------:R-:W-:Y:S01]  /*6f30*/  FMUL.FTZ R97, R97, R25.reuse ;  /* 0x0000001961617220 */ /* 0x080fe20000410000 */
[----:B------:R-:W-:Y:S01]  /*6f40*/  FMUL.FTZ R100, R100, R25 ;  /* 0x0000001964647220 */ /* 0x000fe20000410000 */
[-C--:B------:R-:W-:Y:S01]  /*6f50*/  FFMA.FTZ R175, R46, R7.reuse, -R51 ;  /* 0x000000072eaf7223 */ /* 0x080fe20000010833 */
[----:B------:R-:W-:Y:S01]  /*6f60*/  FADD.FTZ R46, R182, R3 ;  /* 0x00000003b62e7221 */ /* 0x000fe20000010000 */
[-CC-:B------:R-:W-:Y:S01]  /*6f70*/  FFMA.FTZ R169, R50, R7.reuse, -R51.reuse ;  /* 0x0000000732a97223 */ /* 0x180fe20000010833 */
[-CC-:B------:R-:W-:Y:S01]  /*6f80*/  FFMA.FTZ R181, R31, R7.reuse, -R51.reuse ;  /* 0x000000071fb57223 */ /* 0x180fe20000010833 */
[-CC-:B------:R-:W-:Y:S01]  /*6f90*/  FFMA.FTZ R171, R54, R7.reuse, -R51.reuse ;  /* 0x0000000736ab7223 */ /* 0x180fe20000010833 */
[----:B------:R-:W-:Y:S01]  /*6fa0*/  FADD.FTZ R3, R11, R46 ;  /* 0x0000002e0b037221 */ /* 0x000fe20000010000 */
[-CC-:B------:R-:W-:Y:S01]  /*6fb0*/  FFMA.FTZ R32, R164, R7.reuse, -R51.reuse ;  /* 0x00000007a4207223 */ /* 0x180fe20000010833 */
[-CC-:B------:R-:W-:Y:S01]  /*6fc0*/  FFMA.FTZ R183, R30, R7.reuse, -R51.reuse ;  /* 0x000000071eb77223 */ /* 0x180fe20000010833 */
[-C--:B------:R-:W-:Y:S01]  /*6fd0*/  FFMA.FTZ R30, R162, R7.reuse, -R51 ;  /* 0x00000007a21e7223 */ /* 0x080fe20000010833 */
[----:B------:R-:W-:Y:S01]  /*6fe0*/  FADD.FTZ R46, R176, R3 ;  /* 0x00000003b02e7221 */ /* 0x000fe20000010000 */
[----:B------:R-:W-:Y:S01]  /*6ff0*/  MUFU.EX2 R181, R181 ;  /* 0x000000b500b57308 */ /* 0x000fe20000000800 */
        /* <DEDUP_REMOVED lines=11> */
[--C-:B------:R-:W-:Y:S01]  /*70b0*/  FFMA.FTZ R46, R192, R7, -R51.reuse ;  /* 0x00000007c02e7223 */ /* 0x100fe20000010833 */
[----:B------:R-:W-:Y:S01]  /*70c0*/  F2FP.BF16.F32.PACK_AB R164, R40, R15 ;  /* 0x0000000f28a4723e */ /* 0x000fe200000010ff */
[--C-:B------:R-:W-:Y:S01]  /*70d0*/  FFMA.FTZ R165, R58, R7, -R51.reuse ;  /* 0x000000073aa57223 */ /* 0x100fe20000010833 */
[----:B------:R-:W-:Y:S01]  /*70e0*/  FADD.FTZ R3, R29, R50 ;  /* 0x000000321d037221 */ /* 0x000fe20000010000 */
[----:B------:R-:W-:Y:S01]  /*70f0*/  MUFU.EX2 R183, R183 ;  /* 0x000000b700b77308 */ /* 0x000fe20000000800 */
[----:B------:R-:W-:Y:S01]  /*7100*/  F2FP.BF16.F32.PACK_AB R166, R20, R13 ;  /* 0x0000000d14a6723e */ /* 0x000fe200000010ff */
[-C--:B------:R-:W-:Y:S01]  /*7110*/  FFMA.FTZ R154, R154, R7.reuse, -R51 ;  /* 0x000000079a9a7223 */ /* 0x080fe20000010833 */
[----:B------:R-:W-:Y:S01]  /*7120*/  FADD.FTZ R50, R62, R3 ;  /* 0x000000033e327221 */ /* 0x000fe20000010000 */
[----:B------:R-:W-:Y:S01]  /*7130*/  FSEL R3, R12, RZ, P2 ;  /* 0x000000ff0c037208 */ /* 0x000fe20001000000 */
[-CC-:B------:R-:W-:Y:S01]  /*7140*/  FFMA.FTZ R160, R160, R7.reuse, -R51.reuse ;  /* 0x00000007a0a07223 */ /* 0x180fe20000010833 */
[-CC-:B------:R-:W-:Y:S01]  /*7150*/  FFMA.FTZ R158, R158, R7.reuse, -R51.reuse ;  /* 0x000000079e9e7223 */ /* 0x180fe20000010833 */
[----:B------:R-:W-:Y:S01]  /*7160*/  FADD.FTZ R31, R33, R50 ;  /* 0x00000032211f7221 */ /* 0x000fe20000010000 */
[----:B------:R-:W-:Y:S01]  /*7170*/  MUFU.EX2 R30, R30 ;  /* 0x0000001e001e7308 */ /* 0x000fe20000000800 */
[----:B------:R-:W-:Y:S01]  /*7180*/  FADD.FTZ R8, -R3, R8 ;  /* 0x0000000803087221 */ /* 0x000fe20000010100 */
[----:B------:R-:W-:Y:S01]  /*7190*/  FFMA.FTZ R50, R174, R7, -R51 ;  /* 0x00000007ae327223 */ /* 0x000fe20000010833 */
[----:B------:R-:W-:Y:S01]  /*71a0*/  FADD.FTZ R54, R66, R31 ;  /* 0x0000001f42367221 */ /* 0x000fe20000010000 */
[----:B------:R-:W-:-:S02]  /*71b0*/  @!P1 VIADD R31, R53, 0x28860 ;  /* 0x00028860351f9836 */ /* 0x000fc40000000000 */
[-C--:B------:R-:W-:Y:S01]  /*71c0*/  FMUL.FTZ R8, R8, R7.reuse ;  /* 0x0000000708087220 */ /* 0x080fe20000410000 */
[-CC-:B------:R-:W-:Y:S01]  /*71d0*/  FFMA.FTZ R53, R52, R7.reuse, -R51.reuse ;  /* 0x0000000734357223 */ /* 0x180fe20000010833 */
[----:B------:R-:W-:Y:S01]  /*71e0*/  FADD.FTZ R3, R35, R54 ;  /* 0x0000003623037221 */ /* 0x000fe20000010000 */
[----:B------:R-:W-:Y:S01]  /*71f0*/  MUFU.EX2 R177, R177 ;  /* 0x000000b100b17308 */ /* 0x000fe20000000800 */
[-C--:B------:R-:W-:Y:S01]  /*7200*/  FFMA.FTZ R170, R170, R7.reuse, -R51 ;  /* 0x00000007aaaa7223 */ /* 0x080fe20000010833 */
[----:B------:R-:W-:Y:S01]  /*7210*/  @!P1 PRMT R31, RZ, 0x654, R31 ;  /* 0x00000654ff1f9816 */ /* 0x000fe2000000001f */
[----:B------:R-:W-:Y:S01]  /*7220*/  FADD.FTZ R54, R48, R3 ;  /* 0x0000000330367221 */ /* 0x000fe20000010000 */
[-CC-:B------:R-:W-:Y:S01]  /*7230*/  FFMA.FTZ R156, R156, R7.reuse, -R51.reuse ;  /* 0x000000079c9c7223 */ /* 0x180fe20000010833 */
[-CC-:B------:R-:W-:Y:S01]  /*7240*/  FFMA.FTZ R70, R70, R7.reuse, -R51.reuse ;  /* 0x0000000746467223 */ /* 0x180fe20000010833 */
[----:B------:R0:W-:Y:S01]  /*7250*/  @!P1 SYNCS.ARRIVE.TRANS64.RED.A1T0 RZ, [R31+URZ], RZ ;  /* 0x000000ff1fff99a7 */ /* 0x0001e2000810043f */
[----:B------:R-:W-:Y:S01]  /*7260*/  FADD.FTZ R3, R37, R54 ;  /* 0x0000003625037221 */ /* 0x000fe20000010000 */
[----:B------:R-:W1:Y:S01]  /*7270*/  MUFU.EX2 R8, R8 ;  /* 0x0000000800087308 */ /* 0x000e620000000800 */
[-CC-:B------:R-:W-:Y:S01]  /*7280*/  FFMA.FTZ R74, R74, R7.reuse, -R51.reuse ;  /* 0x000000074a4a7223 */ /* 0x180fe20000010833 */
[-C--:B------:R-:W-:Y:S01]  /*7290*/  FFMA.FTZ R78, R78, R7.reuse, -R51 ;  /* 0x000000074e4e7223 */ /* 0x080fe20000010833 */
[----:B------:R-:W-:Y:S01]  /*72a0*/  FADD.FTZ R54, R44, R3 ;  /* 0x000000032c367221 */ /* 0x000fe20000010000 */
[-CC-:B------:R-:W-:Y:S01]  /*72b0*/  FFMA.FTZ R194, R194, R7.reuse, -R51.reuse ;  /* 0x00000007c2c27223 */ /* 0x180fe20000010833 */
[-CC-:B------:R-:W-:Y:S01]  /*72c0*/  FFMA.FTZ R82, R82, R7.reuse, -R51.reuse ;  /* 0x0000000752527223 */ /* 0x180fe20000010833 */
[-CC-:B0-----:R-:W-:Y:S01]  /*72d0*/  FFMA.FTZ R31, R152, R7.reuse, -R51.reuse ;  /* 0x00000007981f7223 */ /* 0x181fe20000010833 */
[----:B------:R-:W-:Y:S01]  /*72e0*/  FADD.FTZ R3, R15, R54 ;  /* 0x000000360f037221 */ /* 0x000fe20000010000 */
[----:B------:R-:W0:Y:S01]  /*72f0*/  MUFU.EX2 R34, R34 ;  /* 0x0000002200227308 */ /* 0x000e220000000800 */
[-CC-:B------:R-:W-:Y:S01]  /*7300*/  FFMA.FTZ R56, R56, R7.reuse, -R51.reuse ;  /* 0x0000000738387223 */ /* 0x180fe20000010833 */
[-C--:B------:R-:W-:Y:S01]  /*7310*/  FFMA.FTZ R86, R86, R7.reuse, -R51 ;  /* 0x0000000756567223 */ /* 0x080fe20000010833 */
[----:B------:R-:W-:Y:S01]  /*7320*/  FADD.FTZ R54, R40, R3 ;  /* 0x0000000328367221 */ /* 0x000fe20000010000 */
[----:B------:R-:W-:Y:S01]  /*7330*/  FFMA.FTZ R51, R60, R7, -R51 ;  /* 0x000000073c337223 */ /* 0x000fe20000010833 */
[----:B------:R-:W-:Y:S01]  /*7340*/  ISETP.GT.AND P2, PT, R6, UR56, PT ;  /* 0x0000003806007c0c */ /* 0x000fe2000bf44270 */
[-C--:B------:R-:W-:Y:S01]  /*7350*/  FMUL.FTZ R101, R101, R25.reuse ;  /* 0x0000001965657220 */ /* 0x080fe20000410000 */
[----:B------:R-:W-:Y:S01]  /*7360*/  FADD.FTZ R55, R13, R54 ;  /* 0x000000360d377221 */ /* 0x000fe20000010000 */
[----:B------:R-:W2:Y:S01]  /*7370*/  MUFU.EX2 R179, R179 ;  /* 0x000000b300b37308 */ /* 0x000ea20000000800 */
[----:B-1----:R-:W-:Y:S01]  /*7380*/  FFMA.FTZ R3, R8, R2, R181 ;  /* 0x0000000208037223 */ /* 0x002fe200000100b5 */
[-C--:B------:R-:W-:Y:S01]  /*7390*/  FMUL.FTZ R90, R90, R8.reuse ;  /* 0x000000085a5a7220 */ /* 0x080fe20000410000 */
[----:B------:R-:W-:Y:S01]  /*73a0*/  FADD.FTZ R54, R20, R55 ;  /* 0x0000003714367221 */ /* 0x000fe20000010000 */
[-C--:B------:R-:W-:Y:S01]  /*73b0*/  FMUL.FTZ R91, R91, R8.reuse ;  /* 0x000000085b5b7220 */ /* 0x080fe20000410000 */
[----:B------:R-:W-:Y:S01]  /*73c0*/  FADD.FTZ R2, R32, R3 ;  /* 0x0000000320027221 */ /* 0x000fe20000010000 */
[-C--:B------:R-:W-:Y:S01]  /*73d0*/  FMUL.FTZ R94, R94, R8.reuse ;  /* 0x000000085e5e7220 */ /* 0x080fe20000410000 */
[----:B------:R-:W-:Y:S01]  /*73e0*/  FADD.FTZ R55, R39, R54 ;  /* 0x0000003627377221 */ /* 0x000fe20000010000 */
[----:B------:R-:W1:Y:S01]  /*73f0*/  MUFU.EX2 R38, R38 ;  /* 0x0000002600267308 */ /* 0x000e620000000800 */
[----:B------:R-:W-:Y:S01]  /*7400*/  FADD.FTZ R3, R183, R2 ;  /* 0x00000002b7037221 */ /* 0x000fe20000010000 */
[-C--:B------:R-:W-:Y:S01]  /*7410*/  FMUL.FTZ R95, R95, R8.reuse ;  /* 0x000000085f5f7220 */ /* 0x080fe20000410000 */
[----:B------:R-:W-:Y:S01]  /*7420*/  FADD.FTZ R54, R28, R55 ;  /* 0x000000371c367221 */ /* 0x000fe20000010000 */
[-C--:B------:R-:W-:Y:S01]  /*7430*/  FMUL.FTZ R98, R98, R8.reuse ;  /* 0x0000000862627220 */ /* 0x080fe20000410000 */
[----:B------:R-:W-:Y:S01]  /*7440*/  FADD.FTZ R2, R30, R3 ;  /* 0x000000031e027221 */ /* 0x000fe20000010000 */
[-C--:B------:R-:W-:Y:S01]  /*7450*/  FMUL.FTZ R99, R99, R8.reuse ;  /* 0x0000000863637220 */ /* 0x080fe20000410000 */
[----:B------:R-:W-:Y:S01]  /*7460*/  FADD.FTZ R9, R41, R54 ;  /* 0x0000003629097221 */ /* 0x000fe20000010000 */
[----:B------:R-:W3:Y:S01]  /*7470*/  MUFU.EX2 R173, R173 ;  /* 0x000000ad00ad7308 */ /* 0x000ee20000000800 */
[----:B------:R-:W-:Y:S01]  /*7480*/  FADD.FTZ R3, R177, R2 ;  /* 0x00000002b1037221 */ /* 0x000fe20000010000 */
[-C--:B------:R-:W-:Y:S01]  /*7490*/  FMUL.FTZ R102, R102, R8.reuse ;  /* 0x0000000866667220 */ /* 0x080fe20000410000 */
[----:B------:R-:W-:Y:S01]  /*74a0*/  FADD.FTZ R54, R24, R9 ;  /* 0x0000000918367221 */ /* 0x000fe20000010000 */
[-C--:B------:R-:W-:Y:S01]  /*74b0*/  FMUL.FTZ R103, R103, R8.reuse ;  /* 0x0000000867677220 */ /* 0x080fe20000410000 */
[----:B0-----:R-:W-:Y:S01]  /*74c0*/  FADD.FTZ R2, R34, R3 ;  /* 0x0000000322027221 */ /* 0x001fe20000010000 */
[-C--:B------:R-:W-:Y:S01]  /*74d0*/  FMUL.FTZ R106, R106, R8.reuse ;  /* 0x000000086a6a7220 */ /* 0x080fe20000410000 */
[----:B------:R-:W-:Y:S01]  /*74e0*/  FADD.FTZ R9, R43, R54 ;  /* 0x000000362b097221 */ /* 0x000fe20000010000 */
[----:B------:R-:W0:Y:S01]  /*74f0*/  MUFU.EX2 R42, R42 ;  /* 0x0000002a002a7308 */ /* 0x000e220000000800 */
[----:B--2---:R-:W-:Y:S01]  /*7500*/  FADD.FTZ R3, R179, R2 ;  /* 0x00000002b3037221 */ /* 0x004fe20000010000 */
[-C--:B------:R-:W-:Y:S01]  /*7510*/  FMUL.FTZ R107, R107, R8.reuse ;  /* 0x000000086b6b7220 */ /* 0x080fe20000410000 */
[----:B------:R-:W-:Y:S01]  /*7520*/  FADD.FTZ R54, R64, R9 ;  /* 0x0000000940367221 */ /* 0x000fe20000010000 */
[-C--:B------:R-:W-:Y:S01]  /*7530*/  FMUL.FTZ R110, R110, R8.reuse ;  /* 0x000000086e6e7220 */ /* 0x080fe20000410000 */
[----:B-1----:R-:W-:Y:S01]  /*7540*/  FADD.FTZ R2, R38, R3 ;  /* 0x0000000326027221 */ /* 0x002fe20000010000 */
[-C--:B------:R-:W-:Y:S01]  /*7550*/  FMUL.FTZ R111, R111, R8.reuse ;  /* 0x000000086f6f7220 */ /* 0x080fe20000410000 */
[----:B------:R-:W-:Y:S01]  /*7560*/  FADD.FTZ R9, R45, R54 ;  /* 0x000000362d097221 */ /* 0x000fe20000010000 */
[----:B------:R-:W1:Y:S01]  /*7570*/  MUFU.EX2 R175, R175 ;  /* 0x000000af00af7308 */ /* 0x000e620000000800 */
[----:B---3--:R-:W-:Y:S01]  /*7580*/  FADD.FTZ R3, R173, R2 ;  /* 0x00000002ad037221 */ /* 0x008fe20000010000 */
[-C--:B------:R-:W-:Y:S01]  /*7590*/  FMUL.FTZ R114, R114, R8.reuse ;  /* 0x0000000872727220 */ /* 0x080fe20000410000 */
[----:B------:R-:W-:Y:S01]  /*75a0*/  FADD.FTZ R40, R14, R9 ;  /* 0x000000090e287221 */ /* 0x000fe20000010000 */
[-C--:B------:R-:W-:Y:S01]  /*75b0*/  FMUL.FTZ R115, R115, R8.reuse ;  /* 0x0000000873737220 */ /* 0x080fe20000410000 */
[-C--:B------:R-:W-:Y:S01]  /*75c0*/  FMUL.FTZ R118, R118, R8.reuse ;  /* 0x0000000876767220 */ /* 0x080fe20000410000 */
[-C--:B------:R-:W-:Y:S01]  /*75d0*/  FMUL.FTZ R119, R119, R8.reuse ;  /* 0x0000000877777220 */ /* 0x080fe20000410000 */
[----:B------:R-:W-:Y:S01]  /*75e0*/  FADD.FTZ R9, R47, R40 ;  /* 0x000000282f097221 */ /* 0x000fe20000010000 */
[----:B------:R-:W2:Y:S01]  /*75f0*/  MUFU.EX2 R26, R26 ;  /* 0x0000001a001a7308 */ /* 0x000ea20000000800 */
[----:B0-----:R-:W-:Y:S01]  /*7600*/  FADD.FTZ R2, R42, R3 ;  /* 0x000000032a027221 */ /* 0x001fe20000010000 */
[-C--:B------:R-:W-:Y:S01]  /*7610*/  FMUL.FTZ R122, R122, R8.reuse ;  /* 0x000000087a7a7220 */ /* 0x080fe20000410000 */
[----:B------:R-:W-:Y:S01]  /*7620*/  FADD.FTZ R20, R36, R9 ;  /* 0x0000000924147221 */ /* 0x000fe20000010000 */
[-C--:B------:R-:W-:Y:S01]  /*7630*/  FMUL.FTZ R123, R123, R8.reuse ;  /* 0x000000087b7b7220 */ /* 0x080fe20000410000 */
[-C--:B------:R-:W-:Y:S01]  /*7640*/  FMUL.FTZ R126, R126, R8.reuse ;  /* 0x000000087e7e7220 */ /* 0x080fe20000410000 */
[-C--:B------:R-:W-:Y:S01]  /*7650*/  FMUL.FTZ R127, R127, R8.reuse ;  /* 0x000000087f7f7220 */ /* 0x080fe20000410000 */
[-C--:B------:R-:W-:Y:S01]  /*7660*/  FMUL.FTZ R130, R130, R8.reuse ;  /* 0x0000000882827220 */ /* 0x080fe20000410000 */
[----:B------:R-:W0:Y:S01]  /*7670*/  MUFU.EX2 R49, R84 ;  /* 0x0000005400317308 */ /* 0x000e220000000800 */
[----:B-1----:R-:W-:Y:S01]  /*7680*/  FADD.FTZ R3, R175, R2 ;  /* 0x00000002af037221 */ /* 0x002fe20000010000 */
[-C--:B------:R-:W-:Y:S01]  /*7690*/  FMUL.FTZ R131, R131, R8.reuse ;  /* 0x0000000883837220 */ /* 0x080fe20000410000 */
[-C--:B------:R-:W-:Y:S01]  /*76a0*/  FMUL.FTZ R134, R134, R8.reuse ;  /* 0x0000000886867220 */ /* 0x080fe20000410000 */
[-C--:B------:R-:W-:Y:S01]  /*76b0*/  FMUL.FTZ R135, R135, R8.reuse ;  /* 0x0000000887877220 */ /* 0x080fe20000410000 */
[-C--:B------:R-:W-:Y:S01]  /*76c0*/  FMUL.FTZ R138, R138, R8.reuse ;  /* 0x000000088a8a7220 */ /* 0x080fe20000410000 */
[-C--:B------:R-:W-:Y:S01]  /*76d0*/  FMUL.FTZ R139, R139, R8.reuse ;  /* 0x000000088b8b7220 */ /* 0x080fe20000410000 */
[-C--:B------:R-:W-:Y:S01]  /*76e0*/  FMUL.FTZ R142, R142, R8.reuse ;  /* 0x000000088e8e7220 */ /* 0x080fe20000410000 */
[----:B------:R-:W1:Y:S01]  /*76f0*/  MUFU.EX2 R169, R169 ;  /* 0x000000a900a97308 */ /* 0x000e620000000800 */
[----:B--2---:R-:W-:Y:S01]  /*7700*/  FADD.FTZ R2, R26, R3 ;  /* 0x000000031a027221 */ /* 0x004fe20000010000 */
[-C--:B------:R-:W-:Y:S01]  /*7710*/  FMUL.FTZ R143, R143, R8.reuse ;  /* 0x000000088f8f7220 */ /* 0x080fe20000410000 */
[-C--:B------:R-:W-:Y:S01]  /*7720*/  FMUL.FTZ R146, R146, R8.reuse ;  /* 0x0000000892927220 */ /* 0x080fe20000410000 */
[-C--:B------:R-:W-:Y:S01]  /*7730*/  FMUL.FTZ R147, R147, R8.reuse ;  /* 0x0000000893937220 */ /* 0x080fe20000410000 */
[-C--:B------:R-:W-:Y:S01]  /*7740*/  FMUL.FTZ R150, R150, R8.reuse ;  /* 0x0000000896967220 */ /* 0x080fe20000410000 */
[----:B------:R-:W-:Y:S01]  /*7750*/  FMUL.FTZ R151, R151, R8 ;  /* 0x0000000897977220 */ /* 0x000fe20000410000 */
[----:B------:R-:W-:Y:S01]  /*7760*/  F2FP.BF16.F32.PACK_AB R182, R11, R182 ;  /* 0x000000b60bb6723e */ /* 0x000fe200000010ff */
[----:B------:R-:W2:Y:S01]  /*7770*/  MUFU.EX2 R0, R0 ;  /* 0x0000000000007308 */ /* 0x000ea20000000800 */
[----:B0-----:R-:W-:Y:S01]  /*7780*/  FADD.FTZ R3, R49, R20 ;  /* 0x0000001431037221 */ /* 0x001fe20000010000 */
[----:B------:R-:W-:Y:S01]  /*7790*/  F2FP.BF16.F32.PACK_AB R176, R21, R176 ;  /* 0x000000b015b0723e */ /* 0x000fe200000010ff */
[-C--:B------:R-:W-:Y:S01]  /*77a0*/  FMUL.FTZ R104, R104, R25.reuse ;  /* 0x0000001968687220 */ /* 0x080fe20000410000 */
[----:B------:R-:W-:Y:S01]  /*77b0*/  F2FP.BF16.F32.PACK_AB R178, R27, R178 ;  /* 0x000000b21bb2723e */ /* 0x000fe200000010ff */
[----:B------:R-:W-:Y:S01]  /*77c0*/  FMUL.FTZ R105, R105, R25 ;  /* 0x0000001969697220 */ /* 0x000fe20000410000 */
[----:B------:R-:W-:Y:S01]  /*77d0*/  F2FP.BF16.F32.PACK_AB R172, R62, R29 ;  /* 0x0000001d3eac723e */ /* 0x000fe200000010ff */
[----:B------:R-:W-:Y:S01]  /*77e0*/  FMUL.FTZ R108, R108, R25 ;  /* 0x000000196c6c7220 */ /* 0x000fe20000410000 */
[----:B------:R-:W0:Y:S01]  /*77f0*/  MUFU.EX2 R46, R46 ;  /* 0x0000002e002e7308 */ /* 0x000e220000000800 */
[----:B-1----:R-:W-:Y:S01]  /*7800*/  FADD.FTZ R9, R169, R2 ;  /* 0x00000002a9097221 */ /* 0x002fe20000010000 */
[----:B------:R-:W-:Y:S01]  /*7810*/  F2FP.BF16.F32.PACK_AB R174, R66, R33 ;  /* 0x0000002142ae723e */ /* 0x000fe200000010ff */
[----:B------:R-:W-:Y:S01]  /*7820*/  FMUL.FTZ R109, R109, R25 ;  /* 0x000000196d6d7220 */ /* 0x000fe20000410000 */
[----:B------:R-:W-:Y:S01]  /*7830*/  F2FP.BF16.F32.PACK_AB R168, R48, R35 ;  /* 0x0000002330a8723e */ /* 0x000fe200000010ff */
[----:B------:R-:W-:Y:S01]  /*7840*/  FMUL.FTZ R112, R112, R25 ;  /* 0x0000001970707220 */ /* 0x000fe20000410000 */
[----:B------:R-:W-:Y:S01]  /*7850*/  F2FP.BF16.F32.PACK_AB R162, R24, R41 ;  /* 0x0000002918a2723e */ /* 0x000fe200000010ff */
[----:B------:R-:W-:Y:S01]  /*7860*/  FMUL.FTZ R113, R113, R25 ;  /* 0x0000001971717220 */ /* 0x000fe20000410000 */
[----:B------:R-:W1:Y:S01]  /*7870*/  MUFU.EX2 R171, R171 ;  /* 0x000000ab00ab7308 */ /* 0x000e620000000800 */
[----:B--2---:R-:W-:Y:S01]  /*7880*/  FADD.FTZ R3, R0, R3 ;  /* 0x0000000300037221 */ /* 0x004fe20000010000 */
[----:B------:R-:W-:Y:S01]  /*7890*/  F2FP.BF16.F32.PACK_AB R152, R36, R47 ;  /* 0x0000002f2498723e */ /* 0x000fe200000010ff */
[-C--:B------:R-:W-:Y:S01]  /*78a0*/  FMUL.FTZ R116, R116, R25.reuse ;  /* 0x0000001974747220 */ /* 0x080fe20000410000 */
[-C--:B------:R-:W-:Y:S01]  /*78b0*/  FMUL.FTZ R117, R117, R25.reuse ;  /* 0x0000001975757220 */ /* 0x080fe20000410000 */
[-C--:B------:R-:W-:Y:S01]  /*78c0*/  FMUL.FTZ R120, R120, R25.reuse ;  /* 0x0000001978787220 */ /* 0x080fe20000410000 */
[-C--:B------:R-:W-:Y:S01]  /*78d0*/  FMUL.FTZ R121, R121, R25.reuse ;  /* 0x0000001979797220 */ /* 0x080fe20000410000 */
[-C--:B------:R-:W-:Y:S01]  /*78e0*/  FMUL.FTZ R124, R124, R25.reuse ;  /* 0x000000197c7c7220 */ /* 0x080fe20000410000 */
[----:B------:R-:W2:Y:S01]  /*78f0*/  MUFU.EX2 R50, R50 ;  /* 0x0000003200327308 */ /* 0x000ea20000000800 */
[-C--:B------:R-:W-:Y:S01]  /*7900*/  FMUL.FTZ R125, R125, R25.reuse ;  /* 0x000000197d7d7220 */ /* 0x080fe20000410000 */
[-C--:B------:R-:W-:Y:S01]  /*7910*/  FMUL.FTZ R128, R128, R25.reuse ;  /* 0x0000001980807220 */ /* 0x080fe20000410000 */
[-C--:B------:R-:W-:Y:S01]  /*7920*/  FMUL.FTZ R129, R129, R25.reuse ;  /* 0x0000001981817220 */ /* 0x080fe20000410000 */
[-C--:B------:R-:W-:Y:S01]  /*7930*/  FMUL.FTZ R132, R132, R25.reuse ;  /* 0x0000001984847220 */ /* 0x080fe20000410000 */
[-C--:B------:R-:W-:Y:S01]  /*7940*/  FMUL.FTZ R133, R133, R25.reuse ;  /* 0x0000001985857220 */ /* 0x080fe20000410000 */
[-C--:B------:R-:W-:Y:S01]  /*7950*/  FMUL.FTZ R136, R136, R25.reuse ;  /* 0x0000001988887220 */ /* 0x080fe20000410000 */
[-C--:B------:R-:W-:Y:S01]  /*7960*/  FMUL.FTZ R137, R137, R25.reuse ;  /* 0x0000001989897220 */ /* 0x080fe20000410000 */
[----:B------:R-:W3:Y:S01]  /*7970*/  MUFU.EX2 R165, R165 ;  /* 0x000000a500a57308 */ /* 0x000ee20000000800 */
[-C--:B------:R-:W-:Y:S01]  /*7980*/  FMUL.FTZ R140, R140, R25.reuse ;  /* 0x000000198c8c7220 */ /* 0x080fe20000410000 */
[-C--:B------:R-:W-:Y:S01]  /*7990*/  FMUL.FTZ R141, R141, R25.reuse ;  /* 0x000000198d8d7220 */ /* 0x080fe20000410000 */
[-C--:B------:R-:W-:Y:S01]  /*79a0*/  FMUL.FTZ R144, R144, R25.reuse ;  /* 0x0000001990907220 */ /* 0x080fe20000410000 */
[-C--:B------:R-:W-:Y:S01]  /*79b0*/  FMUL.FTZ R145, R145, R25.reuse ;  /* 0x0000001991917220 */ /* 0x080fe20000410000 */
[-C--:B------:R-:W-:Y:S01]  /*79c0*/  FMUL.FTZ R148, R148, R25.reuse ;  /* 0x0000001994947220 */ /* 0x080fe20000410000 */
[----:B------:R-:W-:Y:S01]  /*79d0*/  FMUL.FTZ R149, R149, R25 ;  /* 0x0000001995957220 */ /* 0x000fe20000410000 */
[----:B------:R-:W-:Y:S01]  /*79e0*/  F2FP.BF16.F32.PACK_AB R181, R32, R181 ;  /* 0x000000b520b5723e */ /* 0x000fe200000010ff */
[----:B------:R4:W-:Y:S01]  /*79f0*/  MUFU.EX2 R161, R154 ;  /* 0x0000009a00a17308 */ /* 0x0009e20000000800 */
[----:B------:R-:W-:Y:S01]  /*7a00*/  F2FP.BF16.F32.PACK_AB R183, R30, R183 ;  /* 0x000000b71eb7723e */ /* 0x000fe200000010ff */
[----:B------:R-:W-:Y:S01]  /*7a10*/  VIADD R6, R6, 0xffffffff ;  /* 0xffffffff06067836 */ /* 0x000fe20000000000 */
[----:B------:R-:W-:Y:S01]  /*7a20*/  F2FP.BF16.F32.PACK_AB R177, R34, R177 ;  /* 0x000000b122b1723e */ /* 0x000fe200000010ff */
[----:B------:R-:W-:Y:S01]  /*7a30*/  IMAD.MOV.U32 R8, RZ, RZ, R12 ;  /* 0x000000ffff087224 */ /* 0x000fe200078e000c */
[----:B------:R-:W-:-:S02]  /*7a40*/  F2FP.BF16.F32.PACK_AB R179, R38, R179 ;  /* 0x000000b326b3723e */ /* 0x000fc400000010ff */
[----:B------:R-:W-:Y:S01]  /*7a50*/  F2FP.BF16.F32.PACK_AB R173, R42, R173 ;  /* 0x000000ad2aad723e */ /* 0x000fe200000010ff */
[----:B------:R5:W3:Y:S01]  /*7a60*/  MUFU.EX2 R52, R160 ;  /* 0x000000a000347308 */ /* 0x000ae20000000800 */
[----:B----4-:R-:W-:Y:S01]  /*7a70*/  F2FP.BF16.F32.PACK_AB R154, R0, R49 ;  /* 0x00000031009a723e */ /* 0x010fe200000010ff */
[----:B0-----:R-:W-:Y:S01]  /*7a80*/  FADD.FTZ R0, R46, R9 ;  /* 0x000000092e007221 */ /* 0x001fe20000010000 */
[----:B------:R-:W-:Y:S02]  /*7a90*/  F2FP.BF16.F32.PACK_AB R175, R26, R175 ;  /* 0x000000af1aaf723e */ /* 0x000fe400000010ff */
[----:B------:R-:W-:Y:S01]  /*7aa0*/  F2FP.BF16.F32.PACK_AB R169, R46, R169 ;  /* 0x000000a92ea9723e */ /* 0x000fe200000010ff */
[----:B-1----:R-:W-:Y:S01]  /*7ab0*/  FADD.FTZ R9, R171, R0 ;  /* 0x00000000ab097221 */ /* 0x002fe20000010000 */
[----:B--2---:R-:W-:Y:S01]  /*7ac0*/  F2FP.BF16.F32.PACK_AB R171, R50, R171 ;  /* 0x000000ab32ab723e */ /* 0x004fe200000010ff */
[----:B------:R0:W1:Y:S01]  /*7ad0*/  MUFU.EX2 R58, R158 ;  /* 0x0000009e003a7308 */ /* 0x0000620000000800 */
[----:B-----5:R-:W-:Y:S01]  /*7ae0*/  F2FP.BF16.F32.PACK_AB R160, R28, R39 ;  /* 0x000000271ca0723e */ /* 0x020fe200000010ff */
[----:B------:R-:W-:-:S04]  /*7af0*/  FADD.FTZ R0, R50, R9 ;  /* 0x0000000932007221 */ /* 0x000fc80000010000 */
[----:B---3--:R-:W-:Y:S01]  /*7b00*/  FADD.FTZ R9, R165, R0 ;  /* 0x00000000a5097221 */ /* 0x008fe20000010000 */
[----:B------:R-:W-:Y:S01]  /*7b10*/  IMAD.MOV.U32 R0, RZ, RZ, R10 ;  /* 0x000000ffff007224 */ /* 0x000fe200078e000a */
[----:B------:R2:W3:Y:S01]  /*7b20*/  MUFU.EX2 R167, R170 ;  /* 0x000000aa00a77308 */ /* 0x0004e20000000800 */
[----:B0-----:R-:W-:Y:S01]  /*7b30*/  F2FP.BF16.F32.PACK_AB R158, R14, R45 ;  /* 0x0000002d0e9e723e */ /* 0x001fe200000010ff */
[C---:B------:R-:W-:Y:S01]  /*7b40*/  FADD.FTZ R9, R52.reuse, R9 ;  /* 0x0000000934097221 */ /* 0x040fe20000010000 */
[----:B------:R-:W-:-:S05]  /*7b50*/  F2FP.BF16.F32.PACK_AB R165, R52, R165 ;  /* 0x000000a534a5723e */ /* 0x000fca00000010ff */
[----:B------:R0:W4:Y:S01]  /*7b60*/  MUFU.EX2 R60, R156 ;  /* 0x0000009c003c7308 */ /* 0x0001220000000800 */
[----:B-1----:R-:W-:Y:S01]  /*7b70*/  FADD.FTZ R9, R58, R9 ;  /* 0x000000093a097221 */ /* 0x002fe20000010000 */
[----:B--2---:R-:W-:-:S06]  /*7b80*/  F2FP.BF16.F32.PACK_AB R170, R44, R37 ;  /* 0x000000252caa723e */ /* 0x004fcc00000010ff */
[----:B------:R-:W1:Y:S01]  /*7b90*/  MUFU.EX2 R70, R70 ;  /* 0x0000004600467308 */ /* 0x000e620000000800 */
[C---:B---3--:R-:W-:Y:S01]  /*7ba0*/  FADD.FTZ R9, R167.reuse, R9 ;  /* 0x00000009a7097221 */ /* 0x048fe20000010000 */
[----:B0-----:R-:W-:Y:S02]  /*7bb0*/  F2FP.BF16.F32.PACK_AB R156, R64, R43 ;  /* 0x0000002b409c723e */ /* 0x001fe400000010ff */
[----:B------:R-:W-:-:S04]  /*7bc0*/  F2FP.BF16.F32.PACK_AB R167, R167, R58 ;  /* 0x0000003aa7a7723e */ /* 0x000fc800000010ff */
[----:B------:R-:W0:Y:S01]  /*7bd0*/  MUFU.EX2 R31, R31 ;  /* 0x0000001f001f7308 */ /* 0x000e220000000800 */
[----:B----4-:R-:W-:-:S04]  /*7be0*/  FADD.FTZ R9, R60, R9 ;  /* 0x000000093c097221 */ /* 0x010fc80000010000 */
[C---:B------:R-:W-:Y:S01]  /*7bf0*/  FADD.FTZ R9, R161.reuse, R9 ;  /* 0x00000009a1097221 */ /* 0x040fe20000010000 */
[----:B------:R-:W-:Y:S02]  /*7c00*/  F2FP.BF16.F32.PACK_AB R161, R161, R60 ;  /* 0x0000003ca1a1723e */ /* 0x000fe400000010ff */
        /* <DEDUP_REMOVED lines=19> */
[----:B------:R-:W-:-:S03]  /*7d40*/  F2FP.BF16.F32.PACK_AB R153, R56, R82 ;  /* 0x000000523899723e */ /* 0x000fc600000010ff */
[----:B--2---:R-:W-:-:S04]  /*7d50*/  FADD.FTZ R9, R86, R9 ;  /* 0x0000000956097221 */ /* 0x004fc80000010000 */
[C---:B-1----:R-:W-:Y:S01]  /*7d60*/  FADD.FTZ R2, R51.reuse, R9 ;  /* 0x0000000933027221 */ /* 0x042fe20000010000 */
[----:B------:R-:W-:Y:S01]  /*7d70*/  F2FP.BF16.F32.PACK_AB R155, R51, R86 ;  /* 0x00000056339b723e */ /* 0x000fe200000010ff */
[----:B------:R-:W-:Y:S06]  /*7d80*/  @P2 BRA `(.L_x_7833) ;  /* 0xffffffcc00dc2947 */ /* 0x000fec000383ffff */
[----:B------:R-:W-:Y:S01]  /*7d90*/  IMAD.MOV.U32 R8, RZ, RZ, R12 ;  /* 0x000000ffff087224 */ /* 0x000fe200078e000c */
[----:B------:R-:W-:Y:S01]  /*7da0*/  UMOV UR44, UR55 ;  /* 0x00000037002c7c82 */ /* 0x000fe20008000000 */
[----:B------:R-:W-:Y:S01]  /*7db0*/  IMAD.MOV.U32 R0, RZ, RZ, R10 ;  /* 0x000000ffff007224 */ /* 0x000fe200078e000a */
[----:B------:R-:W-:-:S06]  /*7dc0*/  UMOV UR45, UR54 ;  /* 0x00000036002d7c82 */ /* 0x000fcc0008000000 */
.L_x_7816:
        /* <DEDUP_REMOVED lines=24> */
.L_x_7835:
[----:B------:R-:W-:-:S13]  /*7f50*/  ISETP.NE.AND P2, PT, R12, 0x1, PT ;  /* 0x000000010c00780c */ /* 0x000fda0003f45270 */
[----:B------:R-:W0:Y:S02]  /*7f60*/  @P2 LDC.64 R10, c[0x0][0x9e8] ;  /* 0x00027a00ff0a2b82 */ /* 0x000e240000000a00 */
[----:B0-----:R-:W-:-:S05]  /*7f70*/  @P2 IMAD.HI.U32 R10, R5, R10, RZ ;  /* 0x0000000a050a2227 */ /* 0x001fca00078e00ff */
[----:B------:R-:W-:-:S07]  /*7f80*/  @P2 SHF.R.U32.HI R5, RZ, R11, R10 ;  /* 0x0000000bff052219 */ /* 0x000fce000001160a */
.L_x_7836:
[----:B------:R-:W-:-:S05]  /*7f90*/  IMAD R5, R5, R12, RZ ;  /* 0x0000000c05057224 */ /* 0x000fca00078e02ff */
[----:B------:R-:W-:-:S07]  /*7fa0*/  VIMNMX R4, R4, R5, !PT ;  /* 0x0000000504047248 */ /* 0x000fce0007fe0100 */
.L_x_7834:
[----:B------:R-:W-:-:S05]  /*7fb0*/  VIADD R4, R4, 0x7f ;  /* 0x0000007f04047836 */ /* 0x000fca0000000000 */
        /* <DEDUP_REMOVED lines=9> */
[----:B------:R-:W-:-:S06]  /*8050*/  UMOV UR49, UR44 ;  /* 0x0000002c00317c82 */ /* 0x000fcc0008000000 */
.L_x_7846:
        /* <DEDUP_REMOVED lines=9> */
.L_x_7839:
[----:B------:R-:W-:Y:S01]  /*80f0*/  ULEA UR6, UR44, UR41, 0x3 ;  /* 0x000000292c067291 */ /* 0x000fe2000f8e183f */
[----:B------:R-:W-:-:S05]  /*8100*/  IMAD.U32 R0, RZ, RZ, UR45 ;  /* 0x0000002dff007e24 */ /* 0x000fca000f8e00ff */
[----:B------:R-:W-:-:S04]  /*8110*/  SHF.L.U32 R0, R0, 0x1f, RZ ;  /* 0x0000001f00007819 */ /* 0x000fc800000006ff */
[----:B------:R0:W1:Y:S01]  /*8120*/  SYNCS.PHASECHK.TRANS64.TRYWAIT P3, [UR6+0x28830], R0 ;  /* 0x02883000ff0075a7 */ /* 0x0000620008060146 */
[----:B------:R-:W-:Y:S05]  /*8130*/  @!P0 BRA `(.L_x_7840) ;  /* 0x0000000000048947 */ /* 0x000fea0003800000 */
[----:B------:R-:W-:Y:S01]  /*8140*/  BPT.TRAP 0x1 ;  /* 0x000000040000795c */ /* 0x000fe20000300000 */
.L_x_7840:
[----:B-1----:R-:W-:Y:S05]  /*8150*/  @P3 BRA `(.L_x_7838) ;  /* 0x0000000000083947 */ /* 0x002fea0003800000 */
[----:B------:R-:W1:Y:S02]  /*8160*/  SYNCS.PHASECHK.TRANS64.TRYWAIT P3, [UR6+0x28830], R0 ;  /* 0x02883000ff0075a7 */ /* 0x000e640008060146 */
[----:B-1----:R-:W-:Y:S05]  /*8170*/  @!P3 BRA `(.L_x_7841) ;  /* 0x000000c00034b947 */ /* 0x002fea0003800000 */
.L_x_7838:
        /* <DEDUP_REMOVED lines=45> */
.L_x_7843:
[----:B------:R-:W-:Y:S01]  /*8450*/  ULEA UR6, UR49, UR41, 0x3 ;  /* 0x0000002931067291 */ /* 0x000fe2000f8e183f */
[----:B------:R-:W-:-:S05]  /*8460*/  IMAD.U32 R0, RZ, RZ, UR52 ;  /* 0x00000034ff007e24 */ /* 0x000fca000f8e00ff */
[----:B------:R-:W-:-:S04]  /*8470*/  SHF.L.U32 R0, R0, 0x1f, RZ ;  /* 0x0000001f00007819 */ /* 0x000fc800000006ff */
[----:B------:R0:W1:Y:S01]  /*8480*/  SYNCS.PHASECHK.TRANS64.TRYWAIT P2, [UR6+0x28850], R0 ;  /* 0x02885000ff0075a7 */ /* 0x0000620008040146 */
[----:B------:R-:W-:Y:S05]  /*8490*/  @!P0 BRA `(.L_x_7844) ;  /* 0x0000000000048947 */ /* 0x000fea0003800000 */
[----:B------:R-:W-:Y:S01]  /*84a0*/  BPT.TRAP 0x1 ;  /* 0x000000040000795c */ /* 0x000fe20000300000 */
.L_x_7844:
[----:B-1----:R-:W-:Y:S05]  /*84b0*/  @P2 BRA `(.L_x_7842) ;  /* 0x0000000000082947 */ /* 0x002fea0003800000 */
[----:B------:R-:W1:Y:S02]  /*84c0*/  SYNCS.PHASECHK.TRANS64.TRYWAIT P2, [UR6+0x28850], R0 ;  /* 0x02885000ff0075a7 */ /* 0x000e640008040146 */
[----:B-1----:R-:W-:Y:S05]  /*84d0*/  @!P2 BRA `(.L_x_7845) ;  /* 0x000000bc0074a947 */ /* 0x002fea0003800000 */
.L_x_7842:
[----:B------:R-:W-:Y:S01]  /*84e0*/  UIADD3 UR6, UR41, 0x400, URZ ;  /* 0x0000040029067890 */ /* 0x000fe2000fffe03f */
[----:B------:R-:W-:Y:S01]  /*84f0*/  WARPGROUP.ARRIVE ;  /* 0x00000000000079c5 */ /* 0x000fe20000000000 */
[----:B------:R-:W-:Y:S01]  /*8500*/  UMOV UR7, 0x40000040 ;  /* 0x4000004000077882 */ /* 0x000fe20000000000 */
[----:B01----:R-:W-:Y:S01]  /*8510*/  FMNMX.FTZ R0, R24, R11, !PT ;  /* 0x0000000b18007209 */ /* 0x003fe20007810000 */
[----:B------:R-:W-:Y:S01]  /*8520*/  USHF.R.U32.HI UR6, URZ, 0x4, UR6 ;  /* 0x000000043f067899 */ /* 0x000fe20008011606 */
[C---:B------:R-:W-:Y:S01]  /*8530*/  ISETP.GT.AND P2, PT, R6.reuse, R5, PT ;  /* 0x000000050600720c */ /* 0x040fe20003f44270 */
[----:B------:R-:W-:Y:S01]  /*8540*/  UMOV UR52, UR45 ;  /* 0x0000002d00347c82 */ /* 0x000fe20008000000 */
[----:B------:R-:W-:Y:S01]  /*8550*/  FMNMX.FTZ R7, R25, R0, !PT ;  /* 0x0000000019077209 */ /* 0x000fe20007810000 */
[----:B------:R-:W-:Y:S01]  /*8560*/  ULOP3.LUT UR6, UR6, 0x3fff, URZ, 0xc0, !UPT ;  /* 0x00003fff06067892 */ /* 0x000fe2000f8ec03f */
[----:B------:R-:W-:Y:S02]  /*8570*/  VIADD R6, R6, 0xffffffff ;  /* 0xffffffff06067836 */ /* 0x000fe40000000000 */
[----:B------:R-:W-:Y:S01]  /*8580*/  FMNMX.FTZ R0, R28, R7, !PT ;  /* 0x000000071c007209 */ /* 0x000fe20007810000 */
[----:B------:R-:W-:-:S03]  /*8590*/  ULOP3.LUT UR6, UR6, 0x4000000, URZ, 0xfc, !UPT ;  /* 0x0400000006067892 */ /* 0x000fc6000f8efc3f */
[----:B------:R-:W-:Y:S01]  /*85a0*/  FMNMX.FTZ R7, R29, R0, !PT ;  /* 0x000000001d077209 */ /* 0x000fe20007810000 */
[----:B------:R-:W-:-:S03]  /*85b0*/  ULEA UR10, UR49, UR6, 0xb ;  /* 0x00000006310a7291 */ /* 0x000fc6000f8e583f */
[----:B------:R-:W-:-:S04]  /*85c0*/  FMNMX.FTZ R0, R32, R7, !PT ;  /* 0x0000000720007209 */ /* 0x000fc80007810000 */
[----:B------:R-:W-:Y:S01]  /*85d0*/  UMOV UR6, UR10 ;  /* 0x0000000a00067c82 */ /* 0x000fe20008000000 */
[----:B------:R-:W-:Y:S01]  /*85e0*/  FMNMX.FTZ R7, R33, R0, !PT ;  /* 0x0000000021077209 */ /* 0x000fe20007810000 */
[----:B------:R-:W-:Y:S01]  /*85f0*/  HGMMA.64x128x16.F32.BF16 R88, R180, gdesc[UR4].tnspB, R88, gsb0 ;  /* 0x41e00004b4587df0 */ /* 0x000fe20008001858 */
        /* <DEDUP_REMOVED lines=30> */
[----:B------:R-:W0:Y:S01]  /*87e0*/  LDC R7, c[0x0][0x988] ;  /* 0x00026200ff077b82 */ /* 0x000e220000000800 */
[----:B------:R-:W-:Y:S02]  /*87f0*/  FMNMX.FTZ R8, R26, R9, !PT ;  /* 0x000000091a087209 */ /* 0x000fe40007810000 */
[----:B------:R-:W1:Y:S02]  /*8800*/  SHFL.BFLY PT, R13, R12, 0x1, 0x1f ;  /* 0x0c201f000c0d7f89 */ /* 0x000e6400000e0000 */
[----:B------:R-:W-:Y:S01]  /*8810*/  FMNMX.FTZ R15, R27, R8, !PT ;  /* 0x000000081b0f7209 */ /* 0x000fe20007810000 */
[----:B------:R-:W-:-:S02]  /*8820*/  WARPGROUP.DEPBAR.LE gsb0, 0x0 ;  /* 0x00008000000079c5 */ /* 0x000fc40000010000 */
[----:B------:R-:W-:Y:S01]  /*8830*/  WARPGROUP.ARRIVE ;  /* 0x00000000000079c5 */ /* 0x000fe20000000000 */
[----:B------:R-:W-:-:S04]  /*8840*/  FMNMX.FTZ R8, R30, R15, !PT ;  /* 0x0000000f1e087209 */ /* 0x000fc80007810000 */
[----:B------:R-:W-:Y:S01]  /*8850*/  FMNMX.FTZ R21, R31, R8, !PT ;  /* 0x000000081f157209 */ /* 0x000fe20007810000 */
[----:B------:R-:W-:Y:S01]  /*8860*/  HGMMA.64x128x16.F32.BF16 R88, R176, gdesc[UR4].tnspB, R88, gsb0 ;  /* 0x41e00004b0587df0 */ /* 0x000fe20008001858 */
[----:B------:R-:W-:Y:S01]  /*8870*/  UIADD3 UR6, UR10, 0x100, URZ ;  /* 0x000001000a067890 */ /* 0x000fe2000fffe03f */
[----:B------:R-:W-:Y:S01]  /*8880*/  UMOV UR7, 0x40000040 ;  /* 0x4000004000077882 */ /* 0x000fe20000000000 */
[----:B------:R-:W-:-:S04]  /*8890*/  FMNMX.FTZ R8, R34, R21, !PT ;  /* 0x0000001522087209 */ /* 0x000fc80007810000 */
[----:B------:R-:W-:Y:S02]  /*88a0*/  FMNMX.FTZ R21, R35, R8, !PT ;  /* 0x0000000823157209 */ /* 0x000fe40007810000 */
[----:B-1----:R-:W-:Y:S02]  /*88b0*/  FMNMX.FTZ R0, R12, R13, !PT ;  /* 0x0000000d0c007209 */ /* 0x002fe40007810000 */
[----:B------:R-:W-:-:S03]  /*88c0*/  FMNMX.FTZ R8, R38, R21, !PT ;  /* 0x0000001526087209 */ /* 0x000fc60007810000 */
[C---:B0-----:R-:W-:Y:S01]  /*88d0*/  FMUL.FTZ R10, R0.reuse, R7 ;  /* 0x00000007000a7220 */ /* 0x041fe20000410000 */
[----:B------:R-:W-:-:S03]  /*88e0*/  FADD.FTZ R4, -R0, R11 ;  /* 0x0000000b00047221 */ /* 0x000fc60000010100 */
        /* <DEDUP_REMOVED lines=15> */
[-C--:B------:R-:W-:Y:S01]  /*89e0*/  FFMA.FTZ R85, R85, R7.reuse, -R10 ;  /* 0x0000000755557223 */ /* 0x080fe2000001080a */
[----:B------:R-:W-:Y:S01]  /*89f0*/  FMUL.FTZ R4, R4, R7 ;  /* 0x0000000704047220 */ /* 0x000fe20000410000 */
[----:B------:R-:W-:Y:S01]  /*8a00*/  FMNMX.FTZ R29, R47, R8, !PT ;  /* 0x000000082f1d7209 */ /* 0x000fe20007810000 */
[----:B------:R-:W-:Y:S03]  /*8a10*/  MUFU.EX2 R11, R11 ;  /* 0x0000000b000b7308 */ /* 0x000fe60000000800 */
[----:B------:R-:W-:-:S04]  /*8a20*/  FMNMX.FTZ R8, R50, R29, !PT ;  /* 0x0000001d32087209 */ /* 0x000fc80007810000 */
[----:B------:R-:W-:Y:S01]  /*8a30*/  FMNMX.FTZ R29, R51, R8, !PT ;  /* 0x00000008331d7209 */ /* 0x000fe20007810000 */
[----:B------:R-:W0:Y:S03]  /*8a40*/  MUFU.EX2 R4, R4 ;  /* 0x0000000400047308 */ /* 0x000e260000000800 */
[----:B------:R-:W-:Y:S01]  /*8a50*/  FMNMX.FTZ R8, R54, R29, !PT ;  /* 0x0000001d36087209 */ /* 0x000fe20007810000 */
[----:B------:R-:W-:-:S03]  /*8a60*/  FFMA.FTZ R29, R45, R7, -R10 ;  /* 0x000000072d1d7223 */ /* 0x000fc6000001080a */
[----:B------:R-:W-:Y:S01]  /*8a70*/  FMNMX.FTZ R33, R55, R8, !PT ;  /* 0x0000000837217209 */ /* 0x000fe20007810000 */
[----:B------:R-:W1:Y:S03]  /*8a80*/  MUFU.EX2 R180, R180 ;  /* 0x000000b400b47308 */ /* 0x000e660000000800 */
[----:B------:R-:W-:-:S04]  /*8a90*/  FMNMX.FTZ R8, R58, R33, !PT ;  /* 0x000000213a087209 */ /* 0x000fc80007810000 */
[----:B------:R-:W-:Y:S01]  /*8aa0*/  FMNMX.FTZ R33, R59, R8, !PT ;  /* 0x000000083b217209 */ /* 0x000fe20007810000 */
[----:B------:R-:W2:Y:S01]  /*8ab0*/  MUFU.EX2 R182, R182 ;  /* 0x000000b600b67308 */ /* 0x000ea20000000800 */
[----:B0-----:R-:W-:Y:S02]  /*8ac0*/  FFMA.FTZ R3, R4, R3, R11 ;  /* 0x0000000304037223 */ /* 0x001fe4000001000b */
[----:B------:R-:W-:Y:S01]  /*8ad0*/  FMNMX.FTZ R8, R62, R33, !PT ;  /* 0x000000213e087209 */ /* 0x000fe20007810000 */
[-CC-:B------:R-:W-:Y:S01]  /*8ae0*/  FFMA.FTZ R33, R49, R7.reuse, -R10.reuse ;  /* 0x0000000731217223 */ /* 0x180fe2000001080a */
[-CC-:B------:R-:W-:Y:S01]  /*8af0*/  FFMA.FTZ R49, R65, R7.reuse, -R10.reuse ;  /* 0x0000000741317223 */ /* 0x180fe2000001080a */
[----:B------:R-:W-:Y:S01]  /*8b00*/  FFMA.FTZ R65, R81, R7, -R10 ;  /* 0x0000000751417223 */ /* 0x000fe2000001080a */
[----:B------:R-:W-:Y:S01]  /*8b10*/  FMNMX.FTZ R37, R63, R8, !PT ;  /* 0x000000083f257209 */ /* 0x000fe20007810000 */
[----:B------:R-:W0:Y:S01]  /*8b20*/  MUFU.EX2 R13, R13 ;  /* 0x0000000d000d7308 */ /* 0x000e220000000800 */
[C---:B-1----:R-:W-:Y:S01]  /*8b30*/  FADD.FTZ R3, R180.reuse, R3 ;  /* 0x00000003b4037221 */ /* 0x042fe20000010000 */
[----:B------:R-:W-:-:S02]  /*8b40*/  F2FP.BF16.F32.PACK_AB R180, R180, R11 ;  /* 0x0000000bb4b4723e */ /* 0x000fc400000010ff */
[----:B------:R-:W-:-:S04]  /*8b50*/  FMNMX.FTZ R8, R66, R37, !PT ;  /* 0x0000002542087209 */ /* 0x000fc80007810000 */
[----:B------:R-:W-:Y:S01]  /*8b60*/  FMNMX.FTZ R37, R67, R8, !PT ;  /* 0x0000000843257209 */ /* 0x000fe20007810000 */
[----:B------:R-:W-:Y:S03]  /*8b70*/  MUFU.EX2 R15, R15 ;  /* 0x0000000f000f7308 */ /* 0x000fe60000000800 */
[----:B------:R-:W-:Y:S01]  /*8b80*/  FMNMX.FTZ R8, R70, R37, !PT ;  /* 0x0000002546087209 */ /* 0x000fe20007810000 */
[-CC-:B------:R-:W-:Y:S01]  /*8b90*/  FFMA.FTZ R37, R53, R7.reuse, -R10.reuse ;  /* 0x0000000735257223 */ /* 0x180fe2000001080a */
[----:B------:R-:W-:Y:S02]  /*8ba0*/  FFMA.FTZ R53, R69, R7, -R10 ;  /* 0x0000000745357223 */ /* 0x000fe4000001080a */
        /* <DEDUP_REMOVED lines=8> */
[----:B------:R-:W-:Y:S03]  /*8c30*/  MUFU.EX2 R29, R29 ;  /* 0x0000001d001d7308 */ /* 0x000fe60000000800 */
[----:B------:R-:W-:-:S04]  /*8c40*/  FMNMX.FTZ R8, R82, R45, !PT ;  /* 0x0000002d52087209 */ /* 0x000fc80007810000 */
[----:B------:R-:W-:Y:S01]  /*8c50*/  FMNMX.FTZ R45, R83, R8, !PT ;  /* 0x00000008532d7209 */ /* 0x000fe20007810000 */
[----:B------:R-:W-:Y:S03]  /*8c60*/  MUFU.EX2 R33, R33 ;  /* 0x0000002100217308 */ /* 0x000fe60000000800 */
[----:B------:R-:W-:Y:S01]  /*8c70*/  FMNMX.FTZ R8, R86, R45, !PT ;  /* 0x0000002d56087209 */ /* 0x000fe20007810000 */
[-CC-:B------:R-:W-:Y:S01]  /*8c80*/  FFMA.FTZ R45, R61, R7.reuse, -R10.reuse ;  /* 0x000000073d2d7223 */ /* 0x180fe2000001080a */
[----:B------:R-:W-:Y:S02]  /*8c90*/  FFMA.FTZ R61, R77, R7, -R10 ;  /* 0x000000074d3d7223 */ /* 0x000fe4000001080a */
[----:B------:R-:W-:Y:S01]  /*8ca0*/  FMNMX.FTZ R8, R87, R8, !PT ;  /* 0x0000000857087209 */ /* 0x000fe20007810000 */
[----:B------:R-:W-:Y:S04]  /*8cb0*/  MUFU.EX2 R37, R37 ;  /* 0x0000002500257308 */ /* 0x000fe80000000800 */
[----:B------:R-:W1:Y:S04]  /*8cc0*/  SHFL.BFLY PT, R57, R8, 0x2, 0x1f ;  /* 0x0c401f0008397f89 */ /* 0x000e6800000e0000 */
[----:B------:R-:W-:Y:S08]  /*8cd0*/  MUFU.EX2 R41, R41 ;  /* 0x0000002900297308 */ /* 0x000ff00000000800 */
[----:B------:R-:W-:Y:S01]  /*8ce0*/  MUFU.EX2 R45, R45 ;  /* 0x0000002d002d7308 */ /* 0x000fe20000000800 */
[----:B------:R-:W-:-:S02]  /*8cf0*/  WARPGROUP.DEPBAR.LE gsb0, 0x0 ;  /* 0x00008000000079c5 */ /* 0x000fc40000010000 */
[----:B------:R-:W-:Y:S01]  /*8d00*/  WARPGROUP.ARRIVE ;  /* 0x00000000000079c5 */ /* 0x000fe20000000000 */
[-CC-:B------:R-:W-:Y:S01]  /*8d10*/  FFMA.FTZ R176, R32, R7.reuse, -R10.reuse ;  /* 0x0000000720b07223 */ /* 0x180fe2000001080a */
[----:B------:R-:W-:-:S03]  /*8d20*/  FFMA.FTZ R178, R36, R7, -R10 ;  /* 0x0000000724b27223 */ /* 0x000fc6000001080a */
[----:B------:R-:W-:Y:S01]  /*8d30*/  MUFU.EX2 R49, R49 ;  /* 0x0000003100317308 */ /* 0x000fe20000000800 */
[----:B-1----:R-:W-:Y:S01]  /*8d40*/  FMNMX.FTZ R24, R8, R57, !PT ;  /* 0x0000003908187209 */ /* 0x002fe20007810000 */
[----:B------:R-:W-:Y:S01]  /*8d50*/  FFMA.FTZ R57, R73, R7, -R10 ;  /* 0x0000000749397223 */ /* 0x000fe2000001080a */
[----:B------:R-:W-:Y:S01]  /*8d60*/  HGMMA.64x128x16.F32.BF16 R88, R172, gdesc[UR4].tnspB, R88, gsb0 ;  /* 0x41e00004ac587df0 */ /* 0x000fe20008001858 */
[----:B------:R-:W-:Y:S01]  /*8d70*/  UIADD3 UR6, UR10, 0x180, URZ ;  /* 0x000001800a067890 */ /* 0x000fe2000fffe03f */
[----:B------:R-:W-:Y:S01]  /*8d80*/  UMOV UR7, 0x40000040 ;  /* 0x4000004000077882 */ /* 0x000fe20000000000 */
[----:B------:R-:W1:Y:S02]  /*8d90*/  SHFL.BFLY PT, R69, R24, 0x1, 0x1f ;  /* 0x0c201f0018457f89 */ /* 0x000e6400000e0000 */
[----:B------:R-:W-:Y:S08]  /*8da0*/  MUFU.EX2 R176, R176 ;  /* 0x000000b000b07308 */ /* 0x000ff00000000800 */
[----:B------:R-:W-:Y:S08]  /*8db0*/  MUFU.EX2 R178, R178 ;  /* 0x000000b200b27308 */ /* 0x000ff00000000800 */
[----:B------:R-:W-:Y:S01]  /*8dc0*/  MUFU.EX2 R53, R53 ;  /* 0x0000003500357308 */ /* 0x000fe20000000800 */
[----:B-1----:R-:W-:-:S07]  /*8dd0*/  FMNMX.FTZ R8, R24, R69, !PT ;  /* 0x0000004518087209 */ /* 0x002fce0007810000 */
        /* <DEDUP_REMOVED lines=10> */
[-C--:B------:R-:W-:Y:S01]  /*8e80*/  FMUL.FTZ R40, R8, R7.reuse ;  /* 0x0000000708287220 */ /* 0x080fe20000410000 */
[----:B------:R-:W-:-:S03]  /*8e90*/  FFMA.FTZ R174, R44, R7, -R10 ;  /* 0x000000072cae7223 */ /* 0x000fc6000001080a */
[----:B------:R-:W-:Y:S01]  /*8ea0*/  HGMMA.64x128x16.F32.BF16 R88, R168, gdesc[UR4].tnspB, R88, gsb0 ;  /* 0x41e00004a8587df0 */ /* 0x000fe20008001858 */
[----:B------:R-:W-:Y:S01]  /*8eb0*/  UIADD3 UR6, UR10, 0x200, URZ ;  /* 0x000002000a067890 */ /* 0x000fe2000fffe03f */
[-CC-:B------:R-:W-:Y:S01]  /*8ec0*/  FFMA.FTZ R181, R27, R7.reuse, -R40.reuse ;  /* 0x000000071bb57223 */ /* 0x180fe20000010828 */
[----:B------:R-:W-:Y:S01]  /*8ed0*/  UMOV UR7, 0x40000040 ;  /* 0x4000004000077882 */ /* 0x000fe20000000000 */
[----:B------:R-:W-:Y:S02]  /*8ee0*/  IMAD.U32 R27, RZ, RZ, UR44 ;  /* 0x0000002cff1b7e24 */ /* 0x000fe4000f8e00ff */
[-CC-:B------:R-:W-:Y:S01]  /*8ef0*/  FFMA.FTZ R183, R30, R7.reuse, -R40.reuse ;  /* 0x000000071eb77223 */ /* 0x180fe20000010828 */
[-CC-:B------:R-:W-:Y:S01]  /*8f00*/  FFMA.FTZ R36, R31, R7.reuse, -R40.reuse ;  /* 0x000000071f247223 */ /* 0x180fe20000010828 */
[----:B------:R-:W-:Y:S01]  /*8f10*/  IADD3 R31, -R23, 0xb, RZ ;  /* 0x0000000b171f7810 */ /* 0x000fe20007ffe1ff */
[----:B------:R-:W-:Y:S01]  /*8f20*/  MUFU.EX2 R181, R181 ;  /* 0x000000b500b57308 */ /* 0x000fe20000000800 */
[----:B------:R-:W-:Y:S01]  /*8f30*/  @!P1 LEA R27, R27, UR41, 0x3 ;  /* 0x000000291b1b9c11 */ /* 0x000fe2000f8e18ff */
[-CC-:B------:R-:W-:Y:S01]  /*8f40*/  FFMA.FTZ R177, R34, R7.reuse, -R40.reuse ;  /* 0x0000000722b17223 */ /* 0x180fe20000010828 */
[-CC-:B------:R-:W-:Y:S01]  /*8f50*/  FFMA.FTZ R34, R35, R7.reuse, -R40.reuse ;  /* 0x0000000723227223 */ /* 0x180fe20000010828 */
[-CC-:B------:R-:W-:Y:S01]  /*8f60*/  FFMA.FTZ R179, R38, R7.reuse, -R40.reuse ;  /* 0x0000000726b37223 */ /* 0x180fe20000010828 */
[----:B------:R-:W-:Y:S01]  /*8f70*/  FFMA.FTZ R38, R39, R7, -R40 ;  /* 0x0000000727267223 */ /* 0x000fe20000010828 */
[----:B------:R-:W-:-:S02]  /*8f80*/  @!P1 VIADD R27, R27, 0x28840 ;  /* 0x000288401b1b9836 */ /* 0x000fc40000000000 */
[-CC-:B------:R-:W-:Y:S01]  /*8f90*/  FFMA.FTZ R175, R46, R7.reuse, -R40.reuse ;  /* 0x000000072eaf7223 */ /* 0x180fe20000010828 */
[----:B------:R-:W-:Y:S01]  /*8fa0*/  MUFU.EX2 R183, R183 ;  /* 0x000000b700b77308 */ /* 0x000fe20000000800 */
[----:B--2---:R-:W-:Y:S01]  /*8fb0*/  FADD.FTZ R46, R182, R3 ;  /* 0x00000003b62e7221 */ /* 0x004fe20000010000 */
[-CC-:B------:R-:W-:Y:S01]  /*8fc0*/  FFMA.FTZ R173, R42, R7.reuse, -R40.reuse ;  /* 0x000000072aad7223 */ /* 0x180fe20000010828 */
[----:B------:R-:W-:Y:S01]  /*8fd0*/  @!P1 PRMT R27, RZ, 0x654, R27 ;  /* 0x00000654ff1b9816 */ /* 0x000fe2000000001b */
        /* <DEDUP_REMOVED lines=16> */
[----:B------:R-:W-:Y:S01]  /*90e0*/  FFMA.FTZ R86, R86, R7, -R40 ;  /* 0x0000000756567223 */ /* 0x000fe20000010828 */
[----:B0-----:R-:W-:-:S03]  /*90f0*/  F2FP.BF16.F32.PACK_AB R182, R13, R182 ;  /* 0x000000b60db6723e */ /* 0x001fc600000010ff */
        /* <DEDUP_REMOVED lines=14> */
[----:B------:R-:W-:Y:S01]  /*91e0*/  WARPGROUP.ARRIVE ;  /* 0x00000000000079c5 */ /* 0x000fe20000000000 */
[-CC-:B------:R-:W-:Y:S01]  /*91f0*/  FFMA.FTZ R168, R48, R7.reuse, -R10.reuse ;  /* 0x0000000730a87223 */ /* 0x180fe2000001080a */
[-C--:B------:R-:W-:Y:S01]  /*9200*/  FFMA.FTZ R170, R52, R7.reuse, -R10 ;  /* 0x0000000734aa7223 */ /* 0x080fe2000001080a */
[-CC-:B------:R-:W-:Y:S01]  /*9210*/  FFMA.FTZ R169, R50, R7.reuse, -R40.reuse ;  /* 0x0000000732a97223 */ /* 0x180fe20000010828 */
[----:B------:R-:W-:Y:S01]  /*9220*/  FFMA.FTZ R171, R54, R7, -R40 ;  /* 0x0000000736ab7223 */ /* 0x000fe20000010828 */
        /* <DEDUP_REMOVED lines=8> */
[----:B------:R-:W1:Y:S08]  /*92b0*/  MUFU.EX2 R71, R71 ;  /* 0x0000004700477308 */ /* 0x000e700000000800 */
        /* <DEDUP_REMOVED lines=13> */
[----:B------:R-:W-:Y:S01]  /*9390*/  HGMMA.64x128x16.F32.BF16 R88, R160, gdesc[UR4].tnspB, R88, gsb0 ;  /* 0x41e00004a0587df0 */ /* 0x000fe20008001858 */
        /* <DEDUP_REMOVED lines=11> */
[----:B0-----:R-:W-:Y:S01]  /*9450*/  F2FP.BF16.F32.PACK_AB R161, R67, R66 ;  /* 0x0000004243a1723e */ /* 0x001fe200000010ff */
[----:B------:R-:W-:Y:S01]  /*9460*/  MUFU.EX2 R9, R85 ;  /* 0x0000005500097308 */ /* 0x000fe20000000800 */
[----:B------:R-:W-:Y:S01]  /*9470*/  HGMMA.64x128x16.F32.BF16 R88, R156, gdesc[UR4].tnspB, R88, gsb0 ;  /* 0x41e000049c587df0 */ /* 0x000fe20008001858 */
[----:B------:R-:W-:Y:S01]  /*9480*/  UIADD3 UR6, UR10, 0x380, URZ ;  /* 0x000003800a067890 */ /* 0x000fe2000fffe03f */
[-C--:B------:R-:W-:Y:S01]  /*9490*/  FMUL.FTZ R69, R10, R7.reuse ;  /* 0x000000070a457220 */ /* 0x080fe20000410000 */
[----:B------:R-:W-:Y:S01]  /*94a0*/  UMOV UR7, 0x40000040 ;  /* 0x4000004000077882 */ /* 0x000fe20000000000 */
[-CC-:B------:R-:W-:Y:S01]  /*94b0*/  FFMA.FTZ R10, R26, R7.reuse, -R40.reuse ;  /* 0x000000071a0a7223 */ /* 0x180fe20000010828 */
[----:B------:R-:W-:Y:S01]  /*94c0*/  FFMA.FTZ R26, R47, R7, -R40 ;  /* 0x000000072f1a7223 */ /* 0x000fe20000010828 */
[----:B-1----:R-:W-:Y:S01]  /*94d0*/  F2FP.BF16.F32.PACK_AB R163, R71, R70 ;  /* 0x0000004647a3723e */ /* 0x002fe200000010ff */
[----:B------:R-:W-:Y:S08]  /*94e0*/  MUFU.EX2 R160, R160 ;  /* 0x000000a000a07308 */ /* 0x000ff00000000800 */
[----:B------:R-:W-:Y:S08]  /*94f0*/  MUFU.EX2 R69, R69 ;  /* 0x0000004500457308 */ /* 0x000ff00000000800 */
[----:B------:R-:W0:Y:S08]  /*9500*/  MUFU.EX2 R10, R10 ;  /* 0x0000000a000a7308 */ /* 0x000e300000000800 */
[----:B------:R-:W1:Y:S08]  /*9510*/  MUFU.EX2 R26, R26 ;  /* 0x0000001a001a7308 */ /* 0x000e700000000800 */
[----:B------:R-:W-:Y:S01]  /*9520*/  MUFU.EX2 R162, R162 ;  /* 0x000000a200a27308 */ /* 0x000fe20000000800 */
[----:B0-----:R-:W-:-:S04]  /*9530*/  FFMA.FTZ R2, R69, R2, R10 ;  /* 0x0000000245027223 */ /* 0x001fc8000001000a */
[----:B------:R-:W-:Y:S01]  /*9540*/  FADD.FTZ R44, R181, R2 ;  /* 0x00000002b52c7221 */ /* 0x000fe20000010000 */
[-CC-:B------:R-:W-:Y:S01]  /*9550*/  FFMA.FTZ R2, R63, R7.reuse, -R40.reuse ;  /* 0x000000073f027223 */ /* 0x180fe20000010828 */
[----:B------:R-:W-:Y:S01]  /*9560*/  F2FP.BF16.F32.PACK_AB R181, R181, R10 ;  /* 0x0000000ab5b5723e */ /* 0x000fe200000010ff */
[----:B------:R-:W-:Y:S01]  /*9570*/  FFMA.FTZ R40, R87, R7, -R40 ;  /* 0x0000000757287223 */ /* 0x000fe20000010828 */
[----:B------:R-:W-:Y:S01]  /*9580*/  FADD.FTZ R3, R183, R44 ;  /* 0x0000002cb7037221 */ /* 0x000fe20000010000 */
[C---:B------:R-:W-:Y:S02]  /*9590*/  F2FP.BF16.F32.PACK_AB R183, R36.reuse, R183 ;  /* 0x000000b724b7723e */ /* 0x040fe400000010ff */
[----:B------:R-:W0:Y:S01]  /*95a0*/  MUFU.EX2 R2, R2 ;  /* 0x0000000200027308 */ /* 0x000e220000000800 */
        /* <DEDUP_REMOVED lines=11> */
[----:B-1----:R-:W-:-:S03]  /*9660*/  F2FP.BF16.F32.PACK_AB R175, R26, R175 ;  /* 0x000000af1aaf723e */ /* 0x002fc600000010ff */
        /* <DEDUP_REMOVED lines=20> */
[----:B------:R-:W-:Y:S01]  /*97b0*/  WARPGROUP.ARRIVE ;  /* 0x00000000000079c5 */ /* 0x000fe20000000000 */
[----:B------:R-:W-:Y:S01]  /*97c0*/  FADD.FTZ R3, R78, R3 ;  /* 0x000000034e037221 */ /* 0x000fe20000010000 */
[----:B------:R-:W-:Y:S02]  /*97d0*/  F2FP.BF16.F32.PACK_AB R156, R57, R12 ;  /* 0x0000000c399c723e */ /* 0x000fe400000010ff */
[----:B------:R-:W-:Y:S01]  /*97e0*/  F2FP.BF16.F32.PACK_AB R157, R75, R74 ;  /* 0x0000004a4b9d723e */ /* 0x000fe200000010ff */
[----:B------:R-:W-:Y:S01]  /*97f0*/  FADD.FTZ R3, R79, R3 ;  /* 0x000000034f037221 */ /* 0x000fe20000010000 */
[----:B------:R-:W-:Y:S01]  /*9800*/  HGMMA.64x128x16.F32.BF16 R88, R152, gdesc[UR4].tnspB, R88, gsb0 ;  /* 0x41e0000498587df0 */ /* 0x000fe20008001858 */
[----:B------:R-:W-:-:S02]  /*9810*/  F2FP.BF16.F32.PACK_AB R158, R61, R14 ;  /* 0x0000000e3d9e723e */ /* 0x000fc400000010ff */
[----:B------:R-:W-:Y:S01]  /*9820*/  FADD.FTZ R3, R82, R3 ;  /* 0x0000000352037221 */ /* 0x000fe20000010000 */
[----:B------:R-:W-:-:S03]  /*9830*/  F2FP.BF16.F32.PACK_AB R159, R79, R78 ;  /* 0x0000004e4f9f723e */ /* 0x000fc600000010ff */
[----:B------:R-:W-:Y:S01]  /*9840*/  FADD.FTZ R3, R83, R3 ;  /* 0x0000000353037221 */ /* 0x000fe20000010000 */
[----:B------:R-:W-:Y:S02]  /*9850*/  WARPGROUP.DEPBAR.LE gsb0, 0x0 ;  /* 0x00008000000079c5 */ /* 0x000fe40000010000 */
[----:B------:R0:W-:Y:S06]  /*9860*/  BAR.ARV R31, 0x100 ;  /* 0x0004001f0000751d */ /* 0x0001ec0000002000 */
[----:B------:R1:W-:Y:S01]  /*9870*/  @!P1 SYNCS.ARRIVE.TRANS64.RED.A1T0 RZ, [R27+URZ], RZ ;  /* 0x000000ff1bff99a7 */ /* 0x0003e2000810043f */
[----:B------:R-:W2:Y:S01]  /*9880*/  MUFU.EX2 R155, R40 ;  /* 0x00000028009b7308 */ /* 0x000ea20000000800 */
[----:B------:R-:W-:Y:S01]  /*9890*/  F2FP.BF16.F32.PACK_AB R154, R9, R24 ;  /* 0x00000018099a723e */ /* 0x000fe200000010ff */
[----:B------:R-:W-:Y:S01]  /*98a0*/  FMUL.FTZ R88, R88, R4 ;  /* 0x0000000458587220 */ /* 0x000fe20000410000 */
[----:B------:R-:W-:Y:S01]  /*98b0*/  F2FP.BF16.F32.PACK_AB R152, R65, R20 ;  /* 0x000000144198723e */ /* 0x000fe200000010ff */
[----:B------:R-:W-:Y:S01]  /*98c0*/  FMUL.FTZ R89, R89, R4 ;  /* 0x0000000459597220 */ /* 0x000fe20000410000 */
[----:B------:R-:W-:Y:S01]  /*98d0*/  F2FP.BF16.F32.PACK_AB R153, R83, R82 ;  /* 0x000000525399723e */ /* 0x000fe200000010ff */
[-C--:B------:R-:W-:Y:S01]  /*98e0*/  FMUL.FTZ R92, R92, R4.reuse ;  /* 0x000000045c5c7220 */ /* 0x080fe20000410000 */
[----:B-1----:R-:W-:Y:S01]  /*98f0*/  IMAD.U32 R27, RZ, RZ, UR49 ;  /* 0x00000031ff1b7e24 */ /* 0x002fe2000f8e00ff */
[----:B------:R-:W-:Y:S01]  /*9900*/  UMOV UR49, UR44 ;  /* 0x0000002c00317c82 */ /* 0x000fe20008000000 */
[-C--:B------:R-:W-:Y:S01]  /*9910*/  FMUL.FTZ R93, R93, R4.reuse ;  /* 0x000000045d5d7220 */ /* 0x080fe20000410000 */
[-C--:B------:R-:W-:Y:S01]  /*9920*/  FMUL.FTZ R96, R96, R4.reuse ;  /* 0x0000000460607220 */ /* 0x080fe20000410000 */
[-C--:B------:R-:W-:Y:S01]  /*9930*/  FMUL.FTZ R97, R97, R4.reuse ;  /* 0x0000000461617220 */ /* 0x080fe20000410000 */
[----:B------:R-:W-:Y:S01]  /*9940*/  @!P1 LEA R27, R27, UR41, 0x3 ;  /* 0x000000291b1b9c11 */ /* 0x000fe2000f8e18ff */
[-C--:B------:R-:W-:Y:S01]  /*9950*/  FMUL.FTZ R100, R100, R4.reuse ;  /* 0x0000000464647220 */ /* 0x080fe20000410000 */
[-C--:B------:R-:W-:Y:S01]  /*9960*/  FMUL.FTZ R101, R101, R4.reuse ;  /* 0x0000000465657220 */ /* 0x080fe20000410000 */
[-C--:B------:R-:W-:Y:S01]  /*9970*/  FMUL.FTZ R104, R104, R4.reuse ;  /* 0x0000000468687220 */ /* 0x080fe20000410000 */
[----:B------:R-:W-:Y:S01]  /*9980*/  FMUL.FTZ R105, R105, R4 ;  /* 0x0000000469697220 */ /* 0x000fe20000410000 */
[----:B------:R-:W-:-:S02]  /*9990*/  @!P1 VIADD R27, R27, 0x28860 ;  /* 0x000288601b1b9836 */ /* 0x000fc40000000000 */
[-C--:B------:R-:W-:Y:S01]  /*99a0*/  FMUL.FTZ R108, R108, R4.reuse ;  /* 0x000000046c6c7220 */ /* 0x080fe20000410000 */
[-C--:B------:R-:W-:Y:S01]  /*99b0*/  FMUL.FTZ R109, R109, R4.reuse ;  /* 0x000000046d6d7220 */ /* 0x080fe20000410000 */
[-C--:B------:R-:W-:Y:S01]  /*99c0*/  FMUL.FTZ R112, R112, R4.reuse ;  /* 0x0000000470707220 */ /* 0x080fe20000410000 */
[-C--:B------:R-:W-:Y:S01]  /*99d0*/  FMUL.FTZ R113, R113, R4.reuse ;  /* 0x0000000471717220 */ /* 0x080fe20000410000 */
[----:B0-----:R-:W-:Y:S01]  /*99e0*/  @!P1 PRMT R31, RZ, 0x654, R27 ;  /* 0x00000654ff1f9816 */ /* 0x001fe2000000001b */
[----:B------:R-:W-:Y:S01]  /*99f0*/  FADD.FTZ R27, R13, R46 ;  /* 0x0000002e0d1b7221 */ /* 0x000fe20000010000 */
[-C--:B------:R-:W-:Y:S01]  /*9a00*/  FMUL.FTZ R116, R116, R4.reuse ;  /* 0x0000000474747220 */ /* 0x080fe20000410000 */
[----:B------:R-:W-:Y:S01]  /*9a10*/  FMUL.FTZ R117, R117, R4 ;  /* 0x0000000475757220 */ /* 0x000fe20000410000 */
[----:B------:R0:W-:Y:S01]  /*9a20*/  @!P1 SYNCS.ARRIVE.TRANS64.RED.A1T0 RZ, [R31+URZ], RZ ;  /* 0x000000ff1fff99a7 */ /* 0x0001e2000810043f */
[----:B------:R-:W-:Y:S01]  /*9a30*/  FADD.FTZ R46, R176, R27 ;  /* 0x0000001bb02e7221 */ /* 0x000fe20000010000 */
[----:B------:R-:W-:Y:S01]  /*9a40*/  F2FP.BF16.F32.PACK_AB R176, R15, R176 ;  /* 0x000000b00fb0723e */ /* 0x000fe200000010ff */
[-C--:B------:R-:W-:Y:S01]  /*9a50*/  FMUL.FTZ R120, R120, R4.reuse ;  /* 0x0000000478787220 */ /* 0x080fe20000410000 */
[-C--:B------:R-:W-:Y:S01]  /*9a60*/  FMUL.FTZ R121, R121, R4.reuse ;  /* 0x0000000479797220 */ /* 0x080fe20000410000 */
[----:B------:R-:W-:Y:S01]  /*9a70*/  FADD.FTZ R27, R15, R46 ;  /* 0x0000002e0f1b7221 */ /* 0x000fe20000010000 */
[-C--:B------:R-:W-:Y:S01]  /*9a80*/  FMUL.FTZ R124, R124, R4.reuse ;  /* 0x000000047c7c7220 */ /* 0x080fe20000410000 */
[-C--:B------:R-:W-:Y:S01]  /*9a90*/  FMUL.FTZ R125, R125, R4.reuse ;  /* 0x000000047d7d7220 */ /* 0x080fe20000410000 */
[----:B------:R-:W-:Y:S01]  /*9aa0*/  FMUL.FTZ R128, R128, R4 ;  /* 0x0000000480807220 */ /* 0x000fe20000410000 */
        /* <DEDUP_REMOVED lines=18> */
[----:B------:R-:W-:Y:S01]  /*9bd0*/  FMUL.FTZ R149, R149, R4 ;  /* 0x0000000495957220 */ /* 0x000fe20000410000 */
[-C--:B------:R-:W-:Y:S01]  /*9be0*/  FMUL.FTZ R90, R90, R69.reuse ;  /* 0x000000455a5a7220 */ /* 0x080fe20000410000 */
[----:B------:R-:W-:Y:S01]  /*9bf0*/  FADD.FTZ R27, R29, R46 ;  /* 0x0000002e1d1b7221 */ /* 0x000fe20000010000 */
[-C--:B------:R-:W-:Y:S01]  /*9c00*/  FMUL.FTZ R91, R91, R69.reuse ;  /* 0x000000455b5b7220 */ /* 0x080fe20000410000 */
[-C--:B------:R-:W-:Y:S01]  /*9c10*/  FMUL.FTZ R94, R94, R69.reuse ;  /* 0x000000455e5e7220 */ /* 0x080fe20000410000 */
[-C--:B------:R-:W-:Y:S01]  /*9c20*/  FMUL.FTZ R95, R95, R69.reuse ;  /* 0x000000455f5f7220 */ /* 0x080fe20000410000 */
[----:B------:R-:W-:Y:S01]  /*9c30*/  FADD.FTZ R46, R168, R27 ;  /* 0x0000001ba82e7221 */ /* 0x000fe20000010000 */
[----:B------:R-:W-:Y:S01]  /*9c40*/  F2FP.BF16.F32.PACK_AB R168, R33, R168 ;  /* 0x000000a821a8723e */ /* 0x000fe200000010ff */
[-C--:B------:R-:W-:Y:S01]  /*9c50*/  FMUL.FTZ R98, R98, R69.reuse ;  /* 0x0000004562627220 */ /* 0x080fe20000410000 */
        /* <DEDUP_REMOVED lines=42> */
[----:B------:R-:W-:-:S03]  /*9f00*/  FMUL.FTZ R151, R151, R69 ;  /* 0x0000004597977220 */ /* 0x000fc60000410000 */
[----:B------:R-:W-:-:S04]  /*9f10*/  FADD.FTZ R10, R12, R11 ;  /* 0x0000000b0c0a7221 */ /* 0x000fc80000010000 */
[----:B------:R-:W-:Y:S01]  /*9f20*/  FADD.FTZ R11, R57, R10 ;  /* 0x0000000a390b7221 */ /* 0x000fe20000010000 */
[----:B------:R-:W-:-:S03]  /*9f30*/  FADD.FTZ R10, R86, R3 ;  /* 0x00000003560a7221 */ /* 0x000fc60000010000 */
[----:B------:R-:W-:-:S04]  /*9f40*/  FADD.FTZ R2, R14, R11 ;  /* 0x0000000b0e027221 */ /* 0x000fc80000010000 */
[----:B------:R-:W-:-:S04]  /*9f50*/  FADD.FTZ R11, R61, R2 ;  /* 0x000000023d0b7221 */ /* 0x000fc80000010000 */
[----:B------:R-:W-:-:S04]  /*9f60*/  FADD.FTZ R2, R20, R11 ;  /* 0x0000000b14027221 */ /* 0x000fc80000010000 */
[----:B------:R-:W-:-:S04]  /*9f70*/  FADD.FTZ R11, R65, R2 ;  /* 0x00000002410b7221 */ /* 0x000fc80000010000 */
[----:B------:R-:W-:Y:S01]  /*9f80*/  FADD.FTZ R2, R24, R11 ;  /* 0x0000000b18027221 */ /* 0x000fe20000010000 */
[----:B------:R-:W-:-:S03]  /*9f90*/  IMAD.MOV.U32 R11, RZ, RZ, R0 ;  /* 0x000000ffff0b7224 */ /* 0x000fc600078e0000 */
[----:B------:R-:W-:Y:S01]  /*9fa0*/  FADD.FTZ R3, R9, R2 ;  /* 0x0000000209037221 */ /* 0x000fe20000010000 */
[C---:B--2---:R-:W-:Y:S01]  /*9fb0*/  FADD.FTZ R2, R155.reuse, R10 ;  /* 0x0000000a9b027221 */ /* 0x044fe20000010000 */
[----:B------:R-:W-:Y:S01]  /*9fc0*/  F2FP.BF16.F32.PACK_AB R155, R155, R86 ;  /* 0x000000569b9b723e */ /* 0x000fe200000010ff */
[----:B------:R-:W-:Y:S01]  /*9fd0*/  IMAD.MOV.U32 R9, RZ, RZ, R8 ;  /* 0x000000ffff097224 */ /* 0x000fe200078e0008 */
[----:B0-----:R-:W-:Y:S06]  /*9fe0*/  @P2 BRA `(.L_x_7846) ;  /* 0xffffffe0001c2947 */ /* 0x001fec000383ffff */
.L_x_7837:
[----:B------:R-:W-:-:S13]  /*9ff0*/  ISETP.GE.AND P2, PT, R6, UR39, PT ;  /* 0x0000002706007c0c */ /* 0x000fda000bf46270 */
[----:B------:R-:W-:Y:S05]  /*a000*/  @!P2 BRA `(.L_x_7847) ;  /* 0x000000300030a947 */ /* 0x000fea0003800000 */
[----:B------:R-:W-:Y:S01]  /*a010*/  IMAD.MOV.U32 R5, RZ, RZ, R8 ;  /* 0x000000ffff057224 */ /* 0x000fe200078e0008 */
[----:B------:R-:W-:Y:S01]  /*a020*/  UMOV UR56, UR45 ;  /* 0x0000002d00387c82 */ /* 0x000fe20008000000 */
[----:B------:R-:W-:Y:S01]  /*a030*/  IMAD.MOV.U32 R4, RZ, RZ, R0 ;  /* 0x000000ffff047224 */ /* 0x000fe200078e0000 */
[----:B------:R-:W-:Y:S01]  /*a040*/  UMOV UR55, UR44 ;  /* 0x0000002c00377c82 */ /* 0x000fe20008000000 */
[----:B------:R-:W-:Y:S01]  /*a050*/  ULDC UR49, c[0x0][0x9e4] ;  /* 0x0002790000317ab9 */ /* 0x000fe20000000800 */
[----:B------:R-:W-:Y:S01]  /*a060*/  ULDC UR53, c[0x0][0x288] ;  /* 0x0000a20000357ab9 */ /* 0x000fe20000000800 */
[----:B------:R-:W-:Y:S01]  /*a070*/  ULDC UR54, c[0x0][0x9dc] ;  /* 0x0002770000367ab9 */ /* 0x000fe20000000800 */
[----:B------:R-:W-:-:S05]  /*a080*/  ULDC UR52, c[0x0][0x9e0] ;  /* 0x0002780000347ab9 */ /* 0x000fca0000000800 */
.L_x_7864:
        /* <DEDUP_REMOVED lines=9> */
.L_x_7849:
[----:B------:R-:W-:Y:S01]  /*a120*/  ULEA UR6, UR44, UR41, 0x3 ;  /* 0x000000292c067291 */ /* 0x000fe2000f8e183f */
[----:B------:R-:W-:-:S05]  /*a130*/  IMAD.U32 R0, RZ, RZ, UR45 ;  /* 0x0000002dff007e24 */ /* 0x000fca000f8e00ff */
[----:B------:R-:W-:-:S04]  /*a140*/  SHF.L.U32 R0, R0, 0x1f, RZ ;  /* 0x0000001f00007819 */ /* 0x000fc800000006ff */
[----:B------:R0:W1:Y:S01]  /*a150*/  SYNCS.PHASECHK.TRANS64.TRYWAIT P3, [UR6+0x28830], R0 ;  /* 0x02883000ff0075a7 */ /* 0x0000620008060146 */
[----:B------:R-:W-:Y:S05]  /*a160*/  @!P0 BRA `(.L_x_7850) ;  /* 0x0000000000048947 */ /* 0x000fea0003800000 */
[----:B------:R-:W-:Y:S01]  /*a170*/  BPT.TRAP 0x1 ;  /* 0x000000040000795c */ /* 0x000fe20000300000 */
.L_x_7850:
[----:B-1----:R-:W-:Y:S05]  /*a180*/  @P3 BRA `(.L_x_7848) ;  /* 0x0000000000083947 */ /* 0x002fea0003800000 */
[----:B------:R-:W1:Y:S02]  /*a190*/  SYNCS.PHASECHK.TRANS64.TRYWAIT P3, [UR6+0x28830], R0 ;  /* 0x02883000ff0075a7 */ /* 0x000e640008060146 */
[----:B-1----:R-:W-:Y:S05]  /*a1a0*/  @!P3 BRA `(.L_x_7851) ;  /* 0x000000a00058b947 */ /* 0x002fea0003800000 */
.L_x_7848:
        /* <DEDUP_REMOVED lines=45> */
.L_x_7853:
[----:B------:R-:W-:Y:S01]  /*a480*/  ULEA UR6, UR55, UR41, 0x3 ;  /* 0x0000002937067291 */ /* 0x000fe2000f8e183f */
[----:B------:R-:W-:-:S05]  /*a490*/  IMAD.U32 R0, RZ, RZ, UR56 ;  /* 0x00000038ff007e24 */ /* 0x000fca000f8e00ff */
[----:B------:R-:W-:-:S04]  /*a4a0*/  SHF.L.U32 R0, R0, 0x1f, RZ ;  /* 0x0000001f00007819 */ /* 0x000fc800000006ff */
[----:B------:R0:W1:Y:S01]  /*a4b0*/  SYNCS.PHASECHK.TRANS64.TRYWAIT P2, [UR6+0x28850], R0 ;  /* 0x02885000ff0075a7 */ /* 0x0000620008040146 */
[----:B------:R-:W-:Y:S05]  /*a4c0*/  @!P0 BRA `(.L_x_7854) ;  /* 0x0000000000048947 */ /* 0x000fea0003800000 */
[----:B------:R-:W-:Y:S01]  /*a4d0*/  BPT.TRAP 0x1 ;  /* 0x000000040000795c */ /* 0x000fe20000300000 */
.L_x_7854:
[----:B-1----:R-:W-:Y:S05]  /*a4e0*/  @P2 BRA `(.L_x_7852) ;  /* 0x0000000000082947 */ /* 0x002fea0003800000 */
[----:B------:R-:W1:Y:S02]  /*a4f0*/  SYNCS.PHASECHK.TRANS64.TRYWAIT P2, [UR6+0x28850], R0 ;  /* 0x02885000ff0075a7 */ /* 0x000e640008040146 */
[----:B-1----:R-:W-:Y:S05]  /*a500*/  @!P2 BRA `(.L_x_7855) ;  /* 0x0000009c0098a947 */ /* 0x002fea0003800000 */
.L_x_7852:
[----:B------:R-:W-:Y:S01]  /*a510*/  UIADD3 UR6, UR41, 0x400, URZ ;  /* 0x0000040029067890 */ /* 0x000fe2000fffe03f */
[----:B------:R-:W-:Y:S01]  /*a520*/  WARPGROUP.ARRIVE ;  /* 0x00000000000079c5 */ /* 0x000fe20000000000 */
[----:B------:R-:W-:Y:S01]  /*a530*/  UMOV UR7, 0x40000040 ;  /* 0x4000004000077882 */ /* 0x000fe20000000000 */
[----:B-1----:R-:W1:Y:S01]  /*a540*/  @P5 LDC R7, c[0x0][0x44c] ;  /* 0x00011300ff075b82 */ /* 0x002e620000000800 */
[----:B------:R-:W-:Y:S01]  /*a550*/  USHF.R.U32.HI UR6, URZ, 0x4, UR6 ;  /* 0x000000043f067899 */ /* 0x000fe20008011606 */
[----:B0-----:R-:W-:Y:S02]  /*a560*/  VIADD R0, R17, UR36 ;  /* 0x0000002411007c36 */ /* 0x001fe40008000000 */
[----:B------:R-:W-:Y:S01]  /*a570*/  IMAD.U32 R10, RZ, RZ, UR44 ;  /* 0x0000002cff0a7e24 */ /* 0x000fe2000f8e00ff */
[----:B------:R-:W-:-:S03]  /*a580*/  ULOP3.LUT UR6, UR6, 0x3fff, URZ, 0xc0, !UPT ;  /* 0x00003fff06067892 */ /* 0x000fc6000f8ec03f */
[----:B------:R-:W0:Y:S01]  /*a590*/  @P5 LDC R9, c[0x0][0x450] ;  /* 0x00011400ff095b82 */ /* 0x000e220000000800 */
[----:B------:R-:W-:-:S04]  /*a5a0*/  ULOP3.LUT UR6, UR6, 0x4000000, URZ, 0xfc, !UPT ;  /* 0x0400000006067892 */ /* 0x000fc8000f8efc3f */
[----:B------:R-:W-:-:S07]  /*a5b0*/  ULEA UR10, UR55, UR6, 0xb ;  /* 0x00000006370a7291 */ /* 0x000fce000f8e583f */
[----:B------:R-:W-:Y:S02]  /*a5c0*/  UMOV UR6, UR10 ;  /* 0x0000000a00067c82 */ /* 0x000fe40008000000 */
[----:B------:R-:W-:Y:S01]  /*a5d0*/  HGMMA.64x128x16.F32.BF16 R88, R180, gdesc[UR4].tnspB, R88, gsb0 ;  /* 0x41e00004b4587df0 */ /* 0x000fe20008001858 */
[----:B------:R-:W-:Y:S01]  /*a5e0*/  UIADD3 UR6, UR10, 0x80, URZ ;  /* 0x000000800a067890 */ /* 0x000fe2000fffe03f */
[----:B-1----:R-:W-:Y:S01]  /*a5f0*/  @P5 IMAD.HI.U32 R8, R0, R7, RZ ;  /* 0x0000000700085227 */ /* 0x002fe200078e00ff */
[----:B------:R-:W-:Y:S01]  /*a600*/  UMOV UR7, 0x40000040 ;  /* 0x4000004000077882 */ /* 0x000fe20000000000 */
[----:B------:R-:W-:Y:S02]  /*a610*/  @!P1 LEA R7, R10, UR41, 0x3 ;  /* 0x000000290a079c11 */ /* 0x000fe4000f8e18ff */
[----:B------:R-:W-:Y:S02]  /*a620*/  IADD3 R10, -R23, 0xb, RZ ;  /* 0x0000000b170a7810 */ /* 0x000fe40007ffe1ff */
[----:B0-----:R-:W-:Y:S01]  /*a630*/  @P5 SHF.R.U32.HI R0, RZ, R9, R8 ;  /* 0x00000009ff005219 */ /* 0x001fe20000011608 */
[----:B------:R-:W-:-:S05]  /*a640*/  @!P1 VIADD R8, R7, 0x28840 ;  /* 0x0002884007089836 */ /* 0x000fca0000000000 */
[----:B------:R-:W-:Y:S02]  /*a650*/  @!P1 PRMT R9, RZ, 0x654, R8 ;  /* 0x00000654ff099816 */ /* 0x000fe40000000008 */
[----:B------:R-:W0:Y:S01]  /*a660*/  SHFL.IDX PT, R8, R0, RZ, 0x1c1f ;  /* 0x001c1fff00087589 */ /* 0x000e2200000e0000 */
        /* <DEDUP_REMOVED lines=32> */
[----:B------:R-:W-:Y:S01]  /*a870*/  IMAD R7, R16, -0x2, R7 ;  /* 0xfffffffe10077824 */ /* 0x000fe200078e0207 */
[----:B------:R-:W-:Y:S02]  /*a880*/  WARPGROUP.DEPBAR.LE gsb0, 0x0 ;  /* 0x00008000000079c5 */ /* 0x000fe40000010000 */
[----:B------:R-:W-:-:S06]  /*a890*/  WARPGROUP.ARRIVE ;  /* 0x00000000000079c5 */ /* 0x000fcc0000000000 */
[----:B------:R-:W-:Y:S01]  /*a8a0*/  HGMMA.64x128x16.F32.BF16 R88, R152, gdesc[UR4].tnspB, R88, gsb0 ;  /* 0x41e0000498587df0 */ /* 0x000fe20008001858 */
[----:B------:R-:W-:Y:S02]  /*a8b0*/  ULOP3.LUT UR6, URZ, UR54, URZ, 0x33, !UPT ;  /* 0x000000363f067292 */ /* 0x000fe4000f8e333f */
[----:B------:R-:W-:Y:S02]  /*a8c0*/  WARPGROUP.DEPBAR.LE gsb0, 0x0 ;  /* 0x00008000000079c5 */ /* 0x000fe40000010000 */
[----:B------:R-:W1:Y:S08]  /*a8d0*/  LDC R153, c[0x0][0x2f0] ;  /* 0x0000bc00ff997b82 */ /* 0x000e700000000800 */
[----:B------:R2:W-:Y:S06]  /*a8e0*/  BAR.ARV R10, 0x100 ;  /* 0x0004000a0000751d */ /* 0x0005ec0000002000 */
[----:B------:R3:W-:Y:S01]  /*a8f0*/  @!P1 SYNCS.ARRIVE.TRANS64.RED.A1T0 RZ, [R9+URZ], RZ ;  /* 0x000000ff09ff99a7 */ /* 0x0007e2000810043f */
[----:B-1----:R-:W-:-:S04]  /*a900*/  IMAD R7, R153, UR42, R7 ;  /* 0x0000002a99077c24 */ /* 0x002fc8000f8e0207 */
[----:B------:R-:W-:-:S04]  /*a910*/  VIADD R7, R7, -UR53 ;  /* 0x8000003507077c36 */ /* 0x000fc80008000000 */
[C---:B------:R-:W-:Y:S02]  /*a920*/  VIADD R15, R7.reuse, UR52 ;  /* 0x00000034070f7c36 */ /* 0x040fe40008000000 */
[----:B------:R-:W-:Y:S02]  /*a930*/  VIADD R21, R7, UR6 ;  /* 0x0000000607157c36 */ /* 0x000fe40008000000 */
[--C-:B0-----:R-:W-:Y:S02]  /*a940*/  IMAD.IADD R7, R15, 0x1, R8.reuse ;  /* 0x000000010f077824 */ /* 0x101fe400078e0208 */
[----:B---3--:R-:W-:Y:S01]  /*a950*/  IMAD.IADD R9, R21, 0x1, R8 ;  /* 0x0000000115097824 */ /* 0x008fe200078e0208 */
[----:B--2---:R-:W-:Y:S06]  /*a960*/  @!P6 BRA `(.L_x_7856) ;  /* 0x00000000005ce947 */ /* 0x004fec0003800000 */
        /* <DEDUP_REMOVED lines=13> */
.L_x_7858:
[----:B------:R-:W-:-:S05]  /*aa40*/  IMAD.U32 R10, RZ, RZ, UR49 ;  /* 0x00000031ff0a7e24 */ /* 0x000fca000f8e00ff */
[----:B------:R-:W-:-:S13]  /*aa50*/  ISETP.NE.AND P2, PT, R10, 0x1, PT ;  /* 0x000000010a00780c */ /* 0x000fda0003f45270 */
[----:B------:R-:W0:Y:S02]  /*aa60*/  @P2 LDC.64 R12, c[0x0][0x9e8] ;  /* 0x00027a00ff0c2b82 */ /* 0x000e240000000a00 */
[----:B0-----:R-:W-:-:S05]  /*aa70*/  @P2 IMAD.HI.U32 R8, R11, R12, RZ ;  /* 0x0000000c0b082227 */ /* 0x001fca00078e00ff */
[----:B------:R-:W-:-:S07]  /*aa80*/  @P2 SHF.R.U32.HI R11, RZ, R13, R8 ;  /* 0x0000000dff0b2219 */ /* 0x000fce0000011608 */
.L_x_7859:
[----:B------:R-:W-:Y:S05]  /*aa90*/  BSYNC B0 ;  /* 0x0000000000007941 */ /* 0x000fea0003800000 */
.L_x_7857:
[----:B------:R-:W-:-:S04]  /*aaa0*/  IMAD R11, R11, R10, -R162 ;  /* 0x0000000a0b0b7224 */ /* 0x000fc800078e0aa2 */
[----:B------:R-:W-:-:S05]  /*aab0*/  IMAD R8, R16, -0x2, R11 ;  /* 0xfffffffe10087824 */ /* 0x000fca00078e020b */
[----:B------:R-:W-:Y:S02]  /*aac0*/  VIADDMNMX R7, R8, R10, R7, PT ;  /* 0x0000000a08077246 */ /* 0x000fe40003800107 */
[----:B------:R-:W-:-:S07]  /*aad0*/  VIMNMX R9, R9, R8, !PT ;  /* 0x0000000809097248 */ /* 0x000fce0007fe0100 */
.L_x_7856:
[----:B------:R-:W-:Y:S01]  /*aae0*/  ISETP.GT.AND P2, PT, R6, -0x1, PT ;  /* 0xffffffff0600780c */ /* 0x000fe20003f44270 */
[----:B------:R-:W0:Y:S03]  /*aaf0*/  SHFL.IDX PT, R0, R0, 0x1, 0x1c1f ;  /* 0x003c1f0000007f89 */ /* 0x000e2600000e0000 */
[C---:B------:R-:W-:Y:S02]  /*ab00*/  ISETP.GT.AND P4, PT, R9.reuse, RZ, P2 ;  /* 0x000000ff0900720c */ /* 0x040fe40001784270 */
[----:B------:R-:W-:Y:S02]  /*ab10*/  ISETP.GT.AND P3, PT, R9, 0x1, P2 ;  /* 0x000000010900780c */ /* 0x000fe40001764270 */
[C---:B------:R-:W-:Y:S02]  /*ab20*/  ISETP.LT.OR P4, PT, R7.reuse, 0x1, P4 ;  /* 0x000000010700780c */ /* 0x040fe40002781670 */
[----:B------:R-:W-:-:S02]  /*ab30*/  ISETP.LT.OR P3, PT, R7, 0x2, P3 ;  /* 0x000000020700780c */ /* 0x000fc40001f61670 */
[----:B------:R-:W-:Y:S02]  /*ab40*/  FSEL R13, R24, -INF , !P4 ;  /* 0xff800000180d7808 */ /* 0x000fe40006000000 */
[----:B------:R-:W-:Y:S02]  /*ab50*/  ISETP.GT.AND P4, PT, R9, 0x8, P2 ;  /* 0x000000080900780c */ /* 0x000fe40001784270 */
[----:B------:R-:W-:Y:S02]  /*ab60*/  FSEL R198, R25, -INF , !P3 ;  /* 0xff80000019c67808 */ /* 0x000fe40005800000 */
[----:B------:R-:W-:Y:S02]  /*ab70*/  ISETP.GT.AND P3, PT, R9, 0x9, P2 ;  /* 0x000000090900780c */ /* 0x000fe40001764270 */
[C---:B------:R-:W-:Y:S02]  /*ab80*/  ISETP.LT.OR P4, PT, R7.reuse, 0x9, P4 ;  /* 0x000000090700780c */ /* 0x040fe40002781670 */
[----:B------:R-:W-:-:S02]  /*ab90*/  ISETP.LT.OR P3, PT, R7, 0xa, P3 ;  /* 0x0000000a0700780c */ /* 0x000fc40001f61670 */
[----:B------:R-:W-:Y:S01]  /*aba0*/  FSEL R182, R28, -INF , !P4 ;  /* 0xff8000001cb67808 */ /* 0x000fe20006000000 */
[----:B0-----:R-:W-:Y:S01]  /*abb0*/  IMAD.IADD R11, R21, 0x1, R0 ;  /* 0x00000001150b7824 */ /* 0x001fe200078e0200 */
[----:B------:R-:W-:Y:S02]  /*abc0*/  ISETP.GT.AND P4, PT, R9, 0x10, P2 ;  /* 0x000000100900780c */ /* 0x000fe40001784270 */
[----:B------:R-:W-:Y:S02]  /*abd0*/  FSEL R196, R29, -INF , !P3 ;  /* 0xff8000001dc47808 */ /* 0x000fe40005800000 */
        /* <DEDUP_REMOVED lines=78> */
[----:B------:R-:W-:Y:S01]  /*b0c0*/  ISETP.GT.AND P3, PT, R9, 0x79, P2 ;  /* 0x000000790900780c */ /* 0x000fe20001764270 */
[----:B------:R-:W-:Y:S01]  /*b0d0*/  IMAD.IADD R9, R15, 0x1, R0 ;  /* 0x000000010f097824 */ /* 0x000fe200078e0200 */
        /* <DEDUP_REMOVED lines=18> */
.L_x_7862:
[----:B------:R-:W-:-:S05]  /*b200*/  IMAD.U32 R15, RZ, RZ, UR49 ;  /* 0x00000031ff0f7e24 */ /* 0x000fca000f8e00ff */
[----:B------:R-:W-:-:S13]  /*b210*/  ISETP.NE.AND P3, PT, R15, 0x1, PT ;  /* 0x000000010f00780c */ /* 0x000fda0003f65270 */
[----:B------:R-:W0:Y:S02]  /*b220*/  @P3 LDC.64 R164, c[0x0][0x9e8] ;  /* 0x00027a00ffa43b82 */ /* 0x000e240000000a00 */
[----:B0-----:R-:W-:-:S05]  /*b230*/  @P3 IMAD.HI.U32 R0, R7, R164, RZ ;  /* 0x000000a407003227 */ /* 0x001fca00078e00ff */
[----:B------:R-:W-:-:S07]  /*b240*/  @P3 SHF.R.U32.HI R7, RZ, R165, R0 ;  /* 0x000000a5ff073219 */ /* 0x000fce0000011600 */
.L_x_7863:
[----:B------:R-:W-:Y:S05]  /*b250*/  BSYNC B0 ;  /* 0x0000000000007941 */ /* 0x000fea0003800000 */
.L_x_7861:
[----:B------:R-:W-:-:S04]  /*b260*/  IMAD R7, R7, R15, -R162 ;  /* 0x0000000f07077224 */ /* 0x000fc800078e0aa2 */
[----:B------:R-:W-:-:S05]  /*b270*/  IMAD R0, R16, -0x2, R7 ;  /* 0xfffffffe10007824 */ /* 0x000fca00078e0207 */
[----:B------:R-:W-:Y:S02]  /*b280*/  VIADDMNMX R9, R0, R15, R9, PT ;  /* 0x0000000f00097246 */ /* 0x000fe40003800109 */
[----:B------:R-:W-:-:S07]  /*b290*/  VIMNMX R11, R11, R0, !PT ;  /* 0x000000000b0b7248 */ /* 0x000fce0007fe0100 */
.L_x_7860:
[----:B------:R-:W-:Y:S01]  /*b2a0*/  FMNMX.FTZ R7, R13, R4, !PT ;  /* 0x000000040d077209 */ /* 0x000fe20007810000 */
[----:B------:R-:W-:Y:S01]  /*b2b0*/  IMAD.U32 R53, RZ, RZ, UR55 ;  /* 0x00000037ff357e24 */ /* 0x000fe2000f8e00ff */
        /* <DEDUP_REMOVED lines=65> */
[C---:B------:R-:W-:Y:S01]  /*b6d0*/  ISETP.LT.OR P4, PT, R9.reuse, 0x22, P4 ;  /* 0x000000220900780c */ /* 0x040fe20002781670 */
        /* <DEDUP_REMOVED lines=11> */
[----:B------:R-:W-:Y:S02]  /*b790*/  ISETP.GT.AND P3, PT, R11, 0x41, P2 ;  /* 0x000000410b00780c */ /* 0x000fe40001764270 */
[----:B------:R-:W-:Y:S02]  /*b7a0*/  ISETP.LT.OR P4, PT, R9, 0x32, P4 ;  /* 0x000000320900780c */ /* 0x000fe40002781670 */
[----:B0-----:R-:W-:-:S02]  /*b7b0*/  FMNMX.FTZ R0, R7, R0, !PT ;  /* 0x0000000007007209 */ /* 0x001fc40007810000 */
[----:B------:R-:W0:Y:S01]  /*b7c0*/  LDC R7, c[0x0][0x988] ;  /* 0x00026200ff077b82 */ /* 0x000e220000000800 */
[----:B------:R-:W-:Y:S02]  /*b7d0*/  ISETP.LT.OR P3, PT, R9, 0x42, P3 ;  /* 0x000000420900780c */ /* 0x000fe40001f61670 */
[----:B------:R-:W1:Y:S01]  /*b7e0*/  SHFL.BFLY PT, R15, R0, 0x1, 0x1f ;  /* 0x0c201f00000f7f89 */ /* 0x000e6200000e0000 */
[----:B------:R-:W-:Y:S02]  /*b7f0*/  FSEL R46, R51, -INF , !P4 ;  /* 0xff800000332e7808 */ /* 0x000fe40006000000 */
[----:B------:R-:W-:Y:S02]  /*b800*/  ISETP.GT.AND P4, PT, R11, 0x39, P2 ;  /* 0x000000390b00780c */ /* 0x000fe40001784270 */
[----:B------:R-:W-:Y:S02]  /*b810*/  FSEL R178, R59, -INF , !P3 ;  /* 0xff8000003bb27808 */ /* 0x000fe40005800000 */
[----:B------:R-:W-:-:S02]  /*b820*/  ISETP.GT.AND P3, PT, R11, 0x48, P2 ;  /* 0x000000480b00780c */ /* 0x000fc40001764270 */
[C---:B------:R-:W-:Y:S02]  /*b830*/  ISETP.LT.OR P4, PT, R9.reuse, 0x3a, P4 ;  /* 0x0000003a0900780c */ /* 0x040fe40002781670 */
[----:B------:R-:W-:Y:S02]  /*b840*/  ISETP.LT.OR P3, PT, R9, 0x49, P3 ;  /* 0x000000490900780c */ /* 0x000fe40001f61670 */
[----:B------:R-:W-:Y:S02]  /*b850*/  FSEL R30, R55, -INF , !P4 ;  /* 0xff800000371e7808 */ /* 0x000fe40006000000 */
[----:B------:R-:W-:Y:S02]  /*b860*/  FSEL R62, R62, -INF , !P3 ;  /* 0xff8000003e3e7808 */ /* 0x000fe40005800000 */
[----:B------:R-:W-:Y:S02]  /*b870*/  ISETP.GT.AND P3, PT, R11, RZ, P2 ;  /* 0x000000ff0b00720c */ /* 0x000fe40001764270 */
[----:B------:R-:W-:-:S02]  /*b880*/  @!P1 LEA R53, R53, UR41, 0x3 ;  /* 0x0000002935359c11 */ /* 0x000fc4000f8e18ff */
[----:B------:R-:W-:Y:S02]  /*b890*/  ISETP.LT.OR P3, PT, R9, 0x1, P3 ;  /* 0x000000010900780c */ /* 0x000fe40001f61670 */
[----:B-1----:R-:W-:-:S04]  /*b8a0*/  FMNMX.FTZ R0, R0, R15, !PT ;  /* 0x0000000f00007209 */ /* 0x002fc80007810000 */
[C---:B------:R-:W-:Y:S01]  /*b8b0*/  FSETP.NEU.FTZ.AND P4, PT, R0.reuse, -INF , PT ;  /* 0xff8000000000780b */ /* 0x040fe20003f9d000 */
[----:B0-----:R-:W-:-:S03]  /*b8c0*/  FMUL.FTZ R29, R0, R7 ;  /* 0x00000007001d7220 */ /* 0x001fc60000410000 */
[----:B------:R-:W-:Y:S02]  /*b8d0*/  FSEL R49, R0, RZ, P4 ;  /* 0x000000ff00317208 */ /* 0x000fe40002000000 */
[----:B------:R-:W-:-:S05]  /*b8e0*/  FSEL R29, R29, RZ, P4 ;  /* 0x000000ff1d1d7208 */ /* 0x000fca0002000000 */
[-CC-:B------:R-:W-:Y:S01]  /*b8f0*/  FFMA.FTZ R15, R196, R7.reuse, -R29.reuse ;  /* 0x00000007c40f7223 */ /* 0x180fe2000001081d */
[----:B------:R-:W-:Y:S01]  /*b900*/  FSEL R196, R26, -INF , !P3 ;  /* 0xff8000001ac47808 */ /* 0x000fe20005800000 */
        /* <DEDUP_REMOVED lines=8> */
[--C-:B------:R-:W-:Y:S01]  /*b990*/  FFMA.FTZ R48, R48, R7, -R29.reuse ;  /* 0x0000000730307223 */ /* 0x100fe2000001081d */
[----:B------:R-:W-:Y:S01]  /*b9a0*/  FSEL R194, R63, -INF , !P3 ;  /* 0xff8000003fc27808 */ /* 0x000fe20005800000 */
[----:B------:R0:W-:Y:S01]  /*b9b0*/  MUFU.EX2 R21, R31 ;  /* 0x0000001f00157308 */ /* 0x0001e20000000800 */
        /* <DEDUP_REMOVED lines=10> */
[----:B------:R-:W-:Y:S01]  /*ba60*/  FSEL R66, R66, -INF , !P3 ;  /* 0xff80000042427808 */ /* 0x000fe20005800000 */
[--C-:B------:R-:W-:Y:S01]  /*ba70*/  FFMA.FTZ R26, R192, R7, -R29.reuse ;  /* 0x00000007c01a7223 */ /* 0x100fe2000001081d */
[----:B------:R-:W-:Y:S01]  /*ba80*/  FMNMX.FTZ R27, R172, R25, !PT ;  /* 0x00000019ac1b7209 */ /* 0x000fe20007810000 */
[--C-:B------:R-:W-:Y:S01]  /*ba90*/  FFMA.FTZ R158, R158, R7, -R29.reuse ;  /* 0x000000079e9e7223 */ /* 0x100fe2000001081d */
[----:B------:R-:W-:Y:S01]  /*baa0*/  ISETP.GT.AND P3, PT, R11, 0x51, P2 ;  /* 0x000000510b00780c */ /* 0x000fe20001764270 */
[----:B------:R1:W-:Y:S01]  /*bab0*/  MUFU.EX2 R25, R33 ;  /* 0x0000002100197308 */ /* 0x0003e20000000800 */
        /* <DEDUP_REMOVED lines=12> */
[----:B0-----:R-:W-:Y:S01]  /*bb80*/  FMNMX.FTZ R31, R168, R27, !PT ;  /* 0x0000001ba81f7209 */ /* 0x001fe20007810000 */
[--C-:B------:R-:W-:Y:S01]  /*bb90*/  FFMA.FTZ R14, R14, R7, -R29.reuse ;  /* 0x000000070e0e7223 */ /* 0x100fe2000001081d */
[----:B------:R-:W-:Y:S01]  /*bba0*/  ISETP.LT.OR P3, PT, R9, 0x59, P3 ;  /* 0x000000590900780c */ /* 0x000fe20001f61670 */
[----:B------:R0:W-:Y:S01]  /*bbb0*/  MUFU.EX2 R27, R35 ;  /* 0x00000023001b7308 */ /* 0x0001e20000000800 */
        /* <DEDUP_REMOVED lines=11> */
[----:B------:R-:W-:Y:S01]  /*bc70*/  FFMA.FTZ R84, R84, R7, -R29 ;  /* 0x0000000754547223 */ /* 0x000fe2000001081d */
[----:B-1----:R-:W-:Y:S01]  /*bc80*/  FMNMX.FTZ R33, R46, R31, !PT ;  /* 0x0000001f2e217209 */ /* 0x002fe20007810000 */
[----:B------:R-:W-:Y:S01]  /*bc90*/  MUFU.EX2 R180, R180 ;  /* 0x000000b400b47308 */ /* 0x000fe20000000800 */
[----:B------:R-:W-:-:S02]  /*bca0*/  FSEL R156, R71, -INF , !P3 ;  /* 0xff800000479c7808 */ /* 0x000fc40005800000 */
[----:B------:R-:W-:Y:S02]  /*bcb0*/  ISETP.GT.AND P3, PT, R11, 0x60, P2 ;  /* 0x000000600b00780c */ /* 0x000fe40001764270 */
[----:B------:R-:W-:Y:S02]  /*bcc0*/  FMNMX.FTZ R33, R54, R33, !PT ;  /* 0x0000002136217209 */ /* 0x000fe40007810000 */
[----:B------:R-:W-:Y:S01]  /*bcd0*/  ISETP.LT.OR P3, PT, R9, 0x61, P3 ;  /* 0x000000610900780c */ /* 0x000fe20001f61670 */
[----:B------:R1:W-:Y:S01]  /*bce0*/  MUFU.EX2 R31, R37 ;  /* 0x00000025001f7308 */ /* 0x0003e20000000800 */
[----:B------:R-:W-:Y:S02]  /*bcf0*/  FMNMX.FTZ R33, R30, R33, !PT ;  /* 0x000000211e217209 */ /* 0x000fe40007810000 */
[----:B------:R-:W-:Y:S02]  /*bd00*/  FSEL R74, R74, -INF , !P3 ;  /* 0xff8000004a4a7808 */ /* 0x000fe40005800000 */
[----:B------:R-:W-:-:S02]  /*bd10*/  ISETP.GT.AND P3, PT, R11, 0x61, P2 ;  /* 0x000000610b00780c */ /* 0x000fc40001764270 */
[----:B------:R-:W-:Y:S01]  /*bd20*/  FMNMX.FTZ R33, R58, R33, !PT ;  /* 0x000000213a217209 */ /* 0x000fe20007810000 */
[----:B------:R-:W-:Y:S01]  /*bd30*/  MUFU.EX2 R13, R13 ;  /* 0x0000000d000d7308 */ /* 0x000fe20000000800 */
[----:B------:R-:W-:Y:S02]  /*bd40*/  ISETP.LT.OR P3, PT, R9, 0x62, P3 ;  /* 0x000000620900780c */ /* 0x000fe40001f61670 */
[----:B0-----:R-:W-:Y:S02]  /*bd50*/  FMNMX.FTZ R35, R178, R33, !PT ;  /* 0x00000021b2237209 */ /* 0x001fe40007810000 */
[----:B------:R-:W-:Y:S02]  /*bd60*/  FSEL R152, R75, -INF , !P3 ;  /* 0xff8000004b987808 */ /* 0x000fe40005800000 */
[----:B------:R-:W-:Y:S01]  /*bd70*/  ISETP.GT.AND P3, PT, R11, 0x68, P2 ;  /* 0x000000680b00780c */ /* 0x000fe20001764270 */
[----:B------:R0:W-:Y:S01]  /*bd80*/  MUFU.EX2 R33, R48 ;  /* 0x0000003000217308 */ /* 0x0001e20000000800 */
[----:B------:R-:W-:-:S02]  /*bd90*/  FMNMX.FTZ R35, R62, R35, !PT ;  /* 0x000000233e237209 */ /* 0x000fc40007810000 */
[----:B------:R-:W-:Y:S02]  /*bda0*/  ISETP.LT.OR P3, PT, R9, 0x69, P3 ;  /* 0x000000690900780c */ /* 0x000fe40001f61670 */
[----:B------:R-:W-:Y:S02]  /*bdb0*/  FMNMX.FTZ R35, R194, R35, !PT ;  /* 0x00000023c2237209 */ /* 0x000fe40007810000 */
[----:B------:R-:W-:Y:S01]  /*bdc0*/  FSEL R78, R78, -INF , !P3 ;  /* 0xff8000004e4e7808 */ /* 0x000fe20005800000 */
[----:B------:R-:W-:Y:S01]  /*bdd0*/  MUFU.EX2 R182, R182 ;  /* 0x000000b600b67308 */ /* 0x000fe20000000800 */
[----:B------:R-:W-:Y:S02]  /*bde0*/  FMNMX.FTZ R35, R66, R35, !PT ;  /* 0x0000002342237209 */ /* 0x000fe40007810000 */
[----:B------:R-:W-:Y:S02]  /*bdf0*/  ISETP.GT.AND P3, PT, R11, 0x69, P2 ;  /* 0x000000690b00780c */ /* 0x000fe40001764270 */
[----:B-1----:R-:W-:-:S02]  /*be00*/  FMNMX.FTZ R37, R160, R35, !PT ;  /* 0x00000023a0257209 */ /* 0x002fc40007810000 */
[----:B------:R-:W-:Y:S01]  /*be10*/  ISETP.LT.OR P3, PT, R9, 0x6a, P3 ;  /* 0x0000006a0900780c */ /* 0x000fe20001f61670 */
[----:B------:R1:W-:Y:S01]  /*be20*/  MUFU.EX2 R35, R52 ;  /* 0x0000003400237308 */ /* 0x0003e20000000800 */
[----:B------:R-:W-:Y:S02]  /*be30*/  FMNMX.FTZ R37, R70, R37, !PT ;  /* 0x0000002546257209 */ /* 0x000fe40007810000 */
[----:B0-----:R-:W-:Y:S02]  /*be40*/  FSEL R48, R79, -INF , !P3 ;  /* 0xff8000004f307808 */ /* 0x001fe40005800000 */
[----:B------:R-:W-:Y:S02]  /*be50*/  ISETP.GT.AND P3, PT, R11, 0x70, P2 ;  /* 0x000000700b00780c */ /* 0x000fe40001764270 */
[----:B------:R-:W-:Y:S01]  /*be60*/  FMNMX.FTZ R37, R156, R37, !PT ;  /* 0x000000259c257209 */ /* 0x000fe20007810000 */
[----:B------:R-:W-:Y:S01]  /*be70*/  MUFU.EX2 R15, R15 ;  /* 0x0000000f000f7308 */ /* 0x000fe20000000800 */
[----:B------:R-:W-:-:S02]  /*be80*/  ISETP.LT.OR P3, PT, R9, 0x71, P3 ;  /* 0x000000710900780c */ /* 0x000fc40001f61670 */
[----:B------:R-:W-:Y:S02]  /*be90*/  FMNMX.FTZ R37, R74, R37, !PT ;  /* 0x000000254a257209 */ /* 0x000fe40007810000 */
[----:B------:R-:W-:Y:S02]  /*bea0*/  FSEL R82, R82, -INF , !P3 ;  /* 0xff80000052527808 */ /* 0x000fe40005800000 */
[----:B------:R-:W-:Y:S01]  /*beb0*/  ISETP.GT.AND P3, PT, R11, 0x71, P2 ;  /* 0x000000710b00780c */ /* 0x000fe20001764270 */
[----:B------:R-:W-:Y:S01]  /*bec0*/  MUFU.EX2 R26, R26 ;  /* 0x0000001a001a7308 */ /* 0x000fe20000000800 */
[----:B------:R-:W-:Y:S02]  /*bed0*/  FMNMX.FTZ R39, R152, R37, !PT ;  /* 0x0000002598277209 */ /* 0x000fe40007810000 */
[----:B------:R-:W-:Y:S02]  /*bee0*/  ISETP.LT.OR P3, PT, R9, 0x72, P3 ;  /* 0x000000720900780c */ /* 0x000fe40001f61670 */
[----:B------:R-:W-:-:S02]  /*bef0*/  FMNMX.FTZ R39, R78, R39, !PT ;  /* 0x000000274e277209 */ /* 0x000fc40007810000 */
[----:B-1----:R-:W-:Y:S01]  /*bf00*/  FSEL R52, R83, -INF , !P3 ;  /* 0xff80000053347808 */ /* 0x002fe20005800000 */
[----:B------:R0:W-:Y:S01]  /*bf10*/  MUFU.EX2 R37, R56 ;  /* 0x0000003800257308 */ /* 0x0001e20000000800 */
[C---:B------:R-:W-:Y:S02]  /*bf20*/  ISETP.GT.AND P3, PT, R11.reuse, 0x78, P2 ;  /* 0x000000780b00780c */ /* 0x040fe40001764270 */
[----:B------:R-:W-:Y:S02]  /*bf30*/  FMNMX.FTZ R39, R48, R39, !PT ;  /* 0x0000002730277209 */ /* 0x000fe40007810000 */
[----:B------:R-:W-:Y:S01]  /*bf40*/  ISETP.GT.AND P2, PT, R11, 0x79, P2 ;  /* 0x000000790b00780c */ /* 0x000fe20001744270 */
[--C-:B------:R-:W-:Y:S01]  /*bf50*/  FFMA.FTZ R11, R64, R7, -R29.reuse ;  /* 0x00000007400b7223 */ /* 0x100fe2000001081d */
[----:B------:R-:W-:Y:S01]  /*bf60*/  ISETP.LT.OR P3, PT, R9, 0x79, P3 ;  /* 0x000000790900780c */ /* 0x000fe20001f61670 */
[----:B------:R-:W-:Y:S01]  /*bf70*/  FADD.FTZ R64, -R49, R4 ;  /* 0x0000000431407221 */ /* 0x000fe20000010100 */
[----:B------:R-:W-:Y:S01]  /*bf80*/  FMNMX.FTZ R39, R82, R39, !PT ;  /* 0x0000002752277209 */ /* 0x000fe20007810000 */
[-CC-:B------:R-:W-:Y:S01]  /*bf90*/  FFMA.FTZ R4, R32, R7.reuse, -R29.reuse ;  /* 0x0000000720047223 */ /* 0x180fe2000001081d */
[----:B------:R-:W-:Y:S01]  /*bfa0*/  ISETP.LT.OR P2, PT, R9, 0x7a, P2 ;  /* 0x0000007a0900780c */ /* 0x000fe20001741670 */
[----:B------:R-:W-:Y:S01]  /*bfb0*/  FFMA.FTZ R9, R60, R7, -R29 ;  /* 0x000000073c097223 */ /* 0x000fe2000001081d */
[----:B------:R-:W-:Y:S01]  /*bfc0*/  FSEL R86, R86, -INF , !P3 ;  /* 0xff80000056567808 */ /* 0x000fe20005800000 */
[----:B------:R-:W-:Y:S01]  /*bfd0*/  MUFU.EX2 R158, R158 ;  /* 0x0000009e009e7308 */ /* 0x000fe20000000800 */
[----:B------:R-:W-:-:S02]  /*bfe0*/  FMNMX.FTZ R39, R52, R39, !PT ;  /* 0x0000002734277209 */ /* 0x000fc40007810000 */
[----:B0-----:R-:W-:Y:S02]  /*bff0*/  FSEL R56, R87, -INF , !P2 ;  /* 0xff80000057387808 */ /* 0x001fe40005000000 */
[----:B------:R-:W-:-:S03]  /*c000*/  FMNMX.FTZ R39, R86, R39, !PT ;  /* 0x0000002756277209 */ /* 0x000fc60007810000 */
[----:B------:R-:W-:Y:S01]  /*c010*/  MUFU.EX2 R154, R154 ;  /* 0x0000009a009a7308 */ /* 0x000fe20000000800 */
[----:B------:R-:W-:Y:S01]  /*c020*/  FMNMX.FTZ R43, R56, R39, !PT ;  /* 0x00000027382b7209 */ /* 0x000fe20007810000 */
[----:B------:R-:W-:-:S04]  /*c030*/  FFMA.FTZ R39, R68, R7, -R29 ;  /* 0x0000000744277223 */ /* 0x000fc8000001081d */
        /* <DEDUP_REMOVED lines=11> */
[----:B------:R-:W2:Y:S08]  /*c0f0*/  MUFU.EX2 R9, R9 ;  /* 0x0000000900097308 */ /* 0x000eb00000000800 */
[----:B------:R-:W-:Y:S01]  /*c100*/  MUFU.EX2 R10, R10 ;  /* 0x0000000a000a7308 */ /* 0x000fe20000000800 */
[----:B-1----:R-:W-:Y:S01]  /*c110*/  FFMA.FTZ R72, R29, R3, R180 ;  /* 0x000000031d487223 */ /* 0x002fe200000100b4 */
[----:B0-----:R-:W-:Y:S01]  /*c120*/  FMNMX.FTZ R8, R47, R8, !PT ;  /* 0x000000082f087209 */ /* 0x001fe20007810000 */
[----:B------:R-:W-:Y:S01]  /*c130*/  FMUL.FTZ R88, R88, R29 ;  /* 0x0000001d58587220 */ /* 0x000fe20000410000 */
[C---:B------:R-:W-:Y:S01]  /*c140*/  F2FP.BF16.F32.PACK_AB R180, R13.reuse, R180 ;  /* 0x000000b40db4723e */ /* 0x040fe200000010ff */
[----:B------:R-:W-:Y:S01]  /*c150*/  FADD.FTZ R3, R13, R72 ;  /* 0x000000480d037221 */ /* 0x000fe20000010000 */
[C---:B------:R-:W-:Y:S01]  /*c160*/  FSETP.NEU.FTZ.AND P2, PT, R8.reuse, -INF , PT ;  /* 0xff8000000800780b */ /* 0x040fe20003f5d000 */
[----:B------:R-:W-:Y:S01]  /*c170*/  FMUL.FTZ R32, R8, R7 ;  /* 0x0000000708207220 */ /* 0x000fe20000410000 */
[----:B------:R-:W-:Y:S01]  /*c180*/  MUFU.EX2 R11, R11 ;  /* 0x0000000b000b7308 */ /* 0x000fe20000000800 */
[----:B------:R-:W-:Y:S01]  /*c190*/  FADD.FTZ R72, R182, R3 ;  /* 0x00000003b6487221 */ /* 0x000fe20000010000 */
[----:B------:R-:W-:Y:S01]  /*c1a0*/  F2FP.BF16.F32.PACK_AB R182, R15, R182 ;  /* 0x000000b60fb6723e */ /* 0x000fe200000010ff */
[-C--:B------:R-:W-:Y:S01]  /*c1b0*/  FMUL.FTZ R89, R89, R29.reuse ;  /* 0x0000001d59597220 */ /* 0x080fe20000410000 */
[----:B------:R-:W-:Y:S01]  /*c1c0*/  FSEL R49, R32, RZ, P2 ;  /* 0x000000ff20317208 */ /* 0x000fe20001000000 */
[----:B------:R-:W-:Y:S01]  /*c1d0*/  FADD.FTZ R72, R15, R72 ;  /* 0x000000480f487221 */ /* 0x000fe20000010000 */
[-C--:B------:R-:W-:Y:S01]  /*c1e0*/  FMUL.FTZ R92, R92, R29.reuse ;  /* 0x0000001d5c5c7220 */ /* 0x080fe20000410000 */
[----:B------:R-:W-:Y:S01]  /*c1f0*/  FMUL.FTZ R93, R93, R29 ;  /* 0x0000001d5d5d7220 */ /* 0x000fe20000410000 */
[----:B------:R-:W-:Y:S01]  /*c200*/  MUFU.EX2 R14, R14 ;  /* 0x0000000e000e7308 */ /* 0x000fe20000000800 */
[----:B------:R-:W-:Y:S01]  /*c210*/  FADD.FTZ R3, R21, R72 ;  /* 0x0000004815037221 */ /* 0x000fe20000010000 */
[-CC-:B------:R-:W-:Y:S01]  /*c220*/  FFMA.FTZ R169, R50, R7.reuse, -R49.reuse ;  /* 0x0000000732a97223 */ /* 0x180fe20000010831 */
[-CC-:B------:R-:W-:Y:S01]  /*c230*/  FFMA.FTZ R171, R54, R7.reuse, -R49.reuse ;  /* 0x0000000736ab7223 */ /* 0x180fe20000010831 */
[-C--:B------:R-:W-:Y:S01]  /*c240*/  FFMA.FTZ R181, R196, R7.reuse, -R49 ;  /* 0x00000007c4b57223 */ /* 0x080fe20000010831 */
[----:B------:R-:W-:Y:S01]  /*c250*/  FADD.FTZ R50, R26, R3 ;  /* 0x000000031a327221 */ /* 0x000fe20000010000 */
[-CC-:B------:R-:W-:Y:S01]  /*c260*/  FFMA.FTZ R32, R176, R7.reuse, -R49.reuse ;  /* 0x00000007b0207223 */ /* 0x180fe20000010831 */
[-CC-:B------:R-:W-:Y:S01]  /*c270*/  FFMA.FTZ R183, R164, R7.reuse, -R49.reuse ;  /* 0x00000007a4b77223 */ /* 0x180fe20000010831 */
[-CC-:B------:R-:W-:Y:S01]  /*c280*/  FFMA.FTZ R64, R174, R7.reuse, -R49.reuse ;  /* 0x00000007ae407223 */ /* 0x180fe20000010831 */
[----:B------:R-:W-:Y:S01]  /*c290*/  FADD.FTZ R3, R25, R50 ;  /* 0x0000003219037221 */ /* 0x000fe20000010000 */
[----:B------:R-:W-:Y:S01]  /*c2a0*/  MUFU.EX2 R181, R181 ;  /* 0x000000b500b57308 */ /* 0x000fe20000000800 */
        /* <DEDUP_REMOVED lines=15> */
[----:B------:R-:W-:Y:S01]  /*c3a0*/  FSEL R50, R8, RZ, P2 ;  /* 0x000000ff08327208 */ /* 0x000fe20001000000 */
[----:B------:R-:W-:Y:S01]  /*c3b0*/  MUFU.EX2 R183, R183 ;  /* 0x000000b700b77308 */ /* 0x000fe20000000800 */
[----:B------:R-:W-:Y:S01]  /*c3c0*/  FFMA.FTZ R46, R46, R7, -R49 ;  /* 0x000000072e2e7223 */ /* 0x000fe20000010831 */
[----:B------:R-:W-:Y:S01]  /*c3d0*/  FADD.FTZ R54, R44, R51 ;  /* 0x000000332c367221 */ /* 0x000fe20000010000 */
[----:B------:R-:W-:-:S02]  /*c3e0*/  @!P1 VIADD R51, R53, 0x28860 ;  /* 0x0002886035339836 */ /* 0x000fc40000000000 */
[----:B------:R-:W-:Y:S01]  /*c3f0*/  FADD.FTZ R30, -R50, R5 ;  /* 0x00000005321e7221 */ /* 0x000fe20000010100 */
[-CC-:B------:R-:W-:Y:S01]  /*c400*/  FFMA.FTZ R62, R62, R7.reuse, -R49.reuse ;  /* 0x000000073e3e7223 */ /* 0x180fe20000010831 */
[----:B------:R-:W-:Y:S01]  /*c410*/  FADD.FTZ R5, R33, R54 ;  /* 0x0000003621057221 */ /* 0x000fe20000010000 */
[-C--:B------:R-:W-:Y:S01]  /*c420*/  FFMA.FTZ R194, R194, R7.reuse, -R49 ;  /* 0x00000007c2c27223 */ /* 0x080fe20000010831 */
[-C--:B------:R-:W-:Y:S01]  /*c430*/  FMUL.FTZ R30, R30, R7.reuse ;  /* 0x000000071e1e7220 */ /* 0x080fe20000410000 */
[----:B------:R0:W-:Y:S01]  /*c440*/  MUFU.EX2 R50, R3 ;  /* 0x0000000300327308 */ /* 0x0001e20000000800 */
[----:B------:R-:W-:Y:S01]  /*c450*/  FADD.FTZ R54, R40, R5 ;  /* 0x0000000528367221 */ /* 0x000fe20000010000 */
[----:B------:R-:W-:Y:S01]  /*c460*/  @!P1 PRMT R51, RZ, 0x654, R51 ;  /* 0x00000654ff339816 */ /* 0x000fe20000000033 */
[-CC-:B------:R-:W-:Y:S01]  /*c470*/  FFMA.FTZ R66, R66, R7.reuse, -R49.reuse ;  /* 0x0000000742427223 */ /* 0x180fe20000010831 */
[-CC-:B------:R-:W-:Y:S01]  /*c480*/  FFMA.FTZ R160, R160, R7.reuse, -R49.reuse ;  /* 0x00000007a0a07223 */ /* 0x180fe20000010831 */
[----:B------:R-:W-:Y:S01]  /*c490*/  FADD.FTZ R5, R35, R54 ;  /* 0x0000003623057221 */ /* 0x000fe20000010000 */
[----:B------:R1:W-:Y:S01]  /*c4a0*/  @!P1 SYNCS.ARRIVE.TRANS64.RED.A1T0 RZ, [R51+URZ], RZ ;  /* 0x000000ff33ff99a7 */ /* 0x0003e2000810043f */
[-C--:B------:R-:W-:Y:S01]  /*c4b0*/  FFMA.FTZ R54, R178, R7.reuse, -R49 ;  /* 0x00000007b2367223 */ /* 0x080fe20000010831 */
[----:B------:R-:W3:Y:S01]  /*c4c0*/  MUFU.EX2 R30, R30 ;  /* 0x0000001e001e7308 */ /* 0x000ee20000000800 */
[----:B------:R-:W-:Y:S01]  /*c4d0*/  FADD.FTZ R58, R36, R5 ;  /* 0x00000005243a7221 */ /* 0x000fe20000010000 */
[-CC-:B------:R-:W-:Y:S01]  /*c4e0*/  FFMA.FTZ R70, R70, R7.reuse, -R49.reuse ;  /* 0x0000000746467223 */ /* 0x180fe20000010831 */
[-CC-:B------:R-:W-:Y:S01]  /*c4f0*/  FFMA.FTZ R5, R156, R7.reuse, -R49.reuse ;  /* 0x000000079c057223 */ /* 0x180fe20000010831 */
[-CC-:B------:R-:W-:Y:S01]  /*c500*/  FFMA.FTZ R74, R74, R7.reuse, -R49.reuse ;  /* 0x000000074a4a7223 */ /* 0x180fe20000010831 */
[----:B0-----:R-:W-:Y:S01]  /*c510*/  FADD.FTZ R3, R37, R58 ;  /* 0x0000003a25037221 */ /* 0x001fe20000010000 */
[-CC-:B-1----:R-:W-:Y:S01]  /*c520*/  FFMA.FTZ R51, R152, R7.reuse, -R49.reuse ;  /* 0x0000000798337223 */ /* 0x182fe20000010831 */
[-C--:B------:R-:W-:Y:S01]  /*c530*/  FFMA.FTZ R78, R78, R7.reuse, -R49 ;  /* 0x000000074e4e7223 */ /* 0x080fe20000010831 */
[----:B------:R-:W0:Y:S01]  /*c540*/  MUFU.EX2 R64, R64 ;  /* 0x0000004000407308 */ /* 0x000e220000000800 */
[----:B------:R-:W-:Y:S01]  /*c550*/  FADD.FTZ R58, R28, R3 ;  /* 0x000000031c3a7221 */ /* 0x000fe20000010000 */
[-CC-:B------:R-:W-:Y:S01]  /*c560*/  FFMA.FTZ R48, R48, R7.reuse, -R49.reuse ;  /* 0x0000000730307223 */ /* 0x180fe20000010831 */
[-CC-:B------:R-:W-:Y:S01]  /*c570*/  FFMA.FTZ R82, R82, R7.reuse, -R49.reuse ;  /* 0x0000000752527223 */ /* 0x180fe20000010831 */
[-CC-:B------:R-:W-:Y:S01]  /*c580*/  FFMA.FTZ R52, R52, R7.reuse, -R49.reuse ;  /* 0x0000000734347223 */ /* 0x180fe20000010831 */
[----:B--2---:R-:W-:Y:S01]  /*c590*/  FADD.FTZ R53, R9, R58 ;  /* 0x0000003a09357221 */ /* 0x004fe20000010000 */
[-CC-:B------:R-:W-:Y:S01]  /*c5a0*/  FFMA.FTZ R86, R86, R7.reuse, -R49.reuse ;  /* 0x0000000756567223 */ /* 0x180fe20000010831 */
[----:B------:R-:W-:Y:S01]  /*c5b0*/  FFMA.FTZ R49, R56, R7, -R49 ;  /* 0x0000000738317223 */ /* 0x000fe20000010831 */
[----:B------:R-:W1:Y:S01]  /*c5c0*/  MUFU.EX2 R177, R177 ;  /* 0x000000b100b17308 */ /* 0x000e620000000800 */
[----:B---3--:R-:W-:Y:S01]  /*c5d0*/  FFMA.FTZ R3, R30, R2, R181 ;  /* 0x000000021e037223 */ /* 0x008fe200000100b5 */
[----:B------:R-:W-:Y:S01]  /*c5e0*/  FADD.FTZ R58, R10, R53 ;  /* 0x000000350a3a7221 */ /* 0x000fe20000010000 */
[----:B------:R-:W-:Y:S01]  /*c5f0*/  F2FP.BF16.F32.PACK_AB R176, R26, R21 ;  /* 0x000000151ab0723e */ /* 0x000fe200000010ff */
[----:B------:R-:W-:Y:S01]  /*c600*/  FMUL.FTZ R96, R96, R29 ;  /* 0x0000001d60607220 */ /* 0x000fe20000410000 */
[----:B------:R-:W-:Y:S01]  /*c610*/  FADD.FTZ R2, R32, R3 ;  /* 0x0000000320027221 */ /* 0x000fe20000010000 */
[----:B------:R-:W-:Y:S01]  /*c620*/  FADD.FTZ R53, R11, R58 ;  /* 0x0000003a0b357221 */ /* 0x000fe20000010000 */
[----:B------:R-:W-:Y:S01]  /*c630*/  F2FP.BF16.F32.PACK_AB R166, R10, R9 ;  /* 0x000000090aa6723e */ /* 0x000fe200000010ff */
[----:B------:R-:W2:Y:S01]  /*c640*/  MUFU.EX2 R39, R39 ;  /* 0x0000002700277308 */ /* 0x000ea20000000800 */
[----:B------:R-:W-:Y:S01]  /*c650*/  FADD.FTZ R3, R183, R2 ;  /* 0x00000002b7037221 */ /* 0x000fe20000010000 */
[----:B------:R-:W-:Y:S01]  /*c660*/  FADD.FTZ R56, R14, R53 ;  /* 0x000000350e387221 */ /* 0x000fe20000010000 */
[----:B------:R-:W-:Y:S01]  /*c670*/  ISETP.GT.AND P2, PT, R6, UR39, PT ;  /* 0x0000002706007c0c */ /* 0x000fe2000bf44270 */
[----:B------:R-:W-:Y:S01]  /*c680*/  FMUL.FTZ R97, R97, R29 ;  /* 0x0000001d61617220 */ /* 0x000fe20000410000 */
[----:B0-----:R-:W-:Y:S01]  /*c690*/  FADD.FTZ R2, R64, R3 ;  /* 0x0000000340027221 */ /* 0x001fe20000010000 */
        /* <DEDUP_REMOVED lines=13> */
[----:B------:R-:W-:Y:S01]  /*c770*/  FMUL.FTZ R108, R108, R29 ;  /* 0x0000001d6c6c7220 */ /* 0x000fe20000410000 */
[----:B------:R-:W-:Y:S01]  /*c780*/  F2FP.BF16.F32.PACK_AB R164, R28, R37 ;  /* 0x000000251ca4723e */ /* 0x000fe200000010ff */
[-C--:B------:R-:W-:Y:S01]  /*c790*/  FMUL.FTZ R109, R109, R29.reuse ;  /* 0x0000001d6d6d7220 */ /* 0x080fe20000410000 */
[-C--:B------:R-:W-:Y:S01]  /*c7a0*/  FMUL.FTZ R112, R112, R29.reuse ;  /* 0x0000001d70707220 */ /* 0x080fe20000410000 */
[-C--:B------:R-:W-:Y:S01]  /*c7b0*/  FMUL.FTZ R113, R113, R29.reuse ;  /* 0x0000001d71717220 */ /* 0x080fe20000410000 */
[----:B------:R-:W2:Y:S01]  /*c7c0*/  MUFU.EX2 R179, R179 ;  /* 0x000000b300b37308 */ /* 0x000ea20000000800 */
[----:B0-----:R-:W-:Y:S01]  /*c7d0*/  FADD.FTZ R2, R68, R3 ;  /* 0x0000000344027221 */ /* 0x001fe20000010000 */
[-C--:B------:R-:W-:Y:S01]  /*c7e0*/  FMUL.FTZ R116, R116, R29.reuse ;  /* 0x0000001d74747220 */ /* 0x080fe20000410000 */
[-C--:B------:R-:W-:Y:S01]  /*c7f0*/  FMUL.FTZ R117, R117, R29.reuse ;  /* 0x0000001d75757220 */ /* 0x080fe20000410000 */
[-C--:B------:R-:W-:Y:S01]  /*c800*/  FMUL.FTZ R120, R120, R29.reuse ;  /* 0x0000001d78787220 */ /* 0x080fe20000410000 */
[-C--:B------:R-:W-:Y:S01]  /*c810*/  FMUL.FTZ R121, R121, R29.reuse ;  /* 0x0000001d79797220 */ /* 0x080fe20000410000 */
[-C--:B------:R-:W-:Y:S01]  /*c820*/  FMUL.FTZ R124, R124, R29.reuse ;  /* 0x0000001d7c7c7220 */ /* 0x080fe20000410000 */
[----:B------:R-:W-:Y:S01]  /*c830*/  FMUL.FTZ R125, R125, R29 ;  /* 0x0000001d7d7d7220 */ /* 0x000fe20000410000 */
[----:B------:R-:W0:Y:S01]  /*c840*/  MUFU.EX2 R41, R41 ;  /* 0x0000002900297308 */ /* 0x000e220000000800 */
[C---:B-1----:R-:W-:Y:S01]  /*c850*/  FADD.FTZ R26, R12.reuse, R13 ;  /* 0x0000000d0c1a7221 */ /* 0x042fe20000010000 */
[----:B------:R-:W-:Y:S01]  /*c860*/  F2FP.BF16.F32.PACK_AB R162, R12, R39 ;  /* 0x000000270ca2723e */ /* 0x000fe200000010ff */
        /* <DEDUP_REMOVED lines=11> */
[-C--:B------:R-:W-:Y:S01]  /*c920*/  FMUL.FTZ R145, R145, R29.reuse ;  /* 0x0000001d91917220 */ /* 0x080fe20000410000 */
[-C--:B------:R-:W-:Y:S01]  /*c930*/  FMUL.FTZ R148, R148, R29.reuse ;  /* 0x0000001d94947220 */ /* 0x080fe20000410000 */
[----:B------:R-:W2:Y:S01]  /*c940*/  MUFU.EX2 R60, R60 ;  /* 0x0000003c003c7308 */ /* 0x000ea20000000800 */
[----:B0-----:R-:W-:Y:S01]  /*c950*/  FADD.FTZ R13, R41, R26 ;  /* 0x0000001a290d7221 */ /* 0x001fe20000010000 */
[----:B------:R-:W-:Y:S01]  /*c960*/  FMUL.FTZ R149, R149, R29 ;  /* 0x0000001d95957220 */ /* 0x000fe20000410000 */
[----:B------:R-:W-:Y:S01]  /*c970*/  F2FP.BF16.F32.PACK_AB R181, R32, R181 ;  /* 0x000000b520b5723e */ /* 0x000fe200000010ff */
[----:B------:R-:W-:Y:S01]  /*c980*/  VIADD R6, R6, 0xffffffff ;  /* 0xffffffff06067836 */ /* 0x000fe20000000000 */
[----:B------:R-:W-:Y:S01]  /*c990*/  F2FP.BF16.F32.PACK_AB R183, R64, R183 ;  /* 0x000000b740b7723e */ /* 0x000fe200000010ff */
[-C--:B------:R-:W-:Y:S01]  /*c9a0*/  FMUL.FTZ R90, R90, R30.reuse ;  /* 0x0000001e5a5a7220 */ /* 0x080fe20000410000 */
[----:B------:R-:W-:Y:S01]  /*c9b0*/  F2FP.BF16.F32.PACK_AB R177, R68, R177 ;  /* 0x000000b144b1723e */ /* 0x000fe200000010ff */
        /* <DEDUP_REMOVED lines=9> */
[C---:B--2---:R-:W-:Y:S01]  /*ca50*/  FADD.FTZ R26, R60.reuse, R13 ;  /* 0x0000000d3c1a7221 */ /* 0x044fe20000010000 */
[----:B------:R-:W-:Y:S01]  /*ca60*/  F2FP.BF16.F32.PACK_AB R156, R60, R41 ;  /* 0x000000293c9c723e */ /* 0x000fe200000010ff */
[-C--:B------:R-:W-:Y:S01]  /*ca70*/  FMUL.FTZ R102, R102, R30.reuse ;  /* 0x0000001e66667220 */ /* 0x080fe20000410000 */
[-C--:B------:R-:W-:Y:S01]  /*ca80*/  FMUL.FTZ R103, R103, R30.reuse ;  /* 0x0000001e67677220 */ /* 0x080fe20000410000 */
        /* <DEDUP_REMOVED lines=28> */
[C---:B0-----:R-:W-:Y:S01]  /*cc50*/  FADD.FTZ R26, R24.reuse, R13 ;  /* 0x0000000d181a7221 */ /* 0x041fe20000010000 */
[----:B------:R-:W-:Y:S01]  /*cc60*/  F2FP.BF16.F32.PACK_AB R158, R24, R43 ;  /* 0x0000002b189e723e */ /* 0x000fe200000010ff */
[-C--:B------:R-:W-:Y:S01]  /*cc70*/  FMUL.FTZ R146, R146, R30.reuse ;  /* 0x0000001e92927220 */ /* 0x080fe20000410000 */
[-C--:B------:R-:W-:Y:S01]  /*cc80*/  FMUL.FTZ R147, R147, R30.reuse ;  /* 0x0000001e93937220 */ /* 0x080fe20000410000 */
[-C--:B------:R-:W-:Y:S01]  /*cc90*/  FMUL.FTZ R150, R150, R30.reuse ;  /* 0x0000001e96967220 */ /* 0x080fe20000410000 */
[----:B------:R-:W-:-:S02]  /*cca0*/  FMUL.FTZ R151, R151, R30 ;  /* 0x0000001e97977220 */ /* 0x000fc40000410000 */
        /* <DEDUP_REMOVED lines=15> */
[----:B------:R-:W0:Y:S08]  /*cda0*/  MUFU.EX2 R54, R54 ;  /* 0x0000003600367308 */ /* 0x000e300000000800 */
[----:B------:R-:W3:Y:S08]  /*cdb0*/  MUFU.EX2 R62, R62 ;  /* 0x0000003e003e7308 */ /* 0x000ef00000000800 */
[----:B------:R1:W-:Y:S08]  /*cdc0*/  MUFU.EX2 R163, R5 ;  /* 0x0000000500a37308 */ /* 0x0003f00000000800 */
[----:B------:R-:W4:Y:S01]  /*cdd0*/  MUFU.EX2 R167, R194 ;  /* 0x000000c200a77308 */ /* 0x000f220000000800 */
[----:B-1----:R-:W-:Y:S01]  /*cde0*/  FADD.FTZ R5, R171, R2 ;  /* 0x00000002ab057221 */ /* 0x002fe20000010000 */
[----:B------:R-:W-:-:S03]  /*cdf0*/  F2FP.BF16.F32.PACK_AB R171, R50, R171 ;  /* 0x000000ab32ab723e */ /* 0x000fc600000010ff */
[----:B------:R-:W-:-:S03]  /*ce00*/  FADD.FTZ R2, R50, R5 ;  /* 0x0000000532027221 */ /* 0x000fc60000010000 */
[----:B------:R-:W1:Y:S01]  /*ce10*/  MUFU.EX2 R66, R66 ;  /* 0x0000004200427308 */ /* 0x000e620000000800 */
[----:B--2---:R-:W-:Y:S01]  /*ce20*/  FADD.FTZ R5, R165, R2 ;  /* 0x00000002a5057221 */ /* 0x004fe20000010000 */
[----:B0-----:R-:W-:-:S03]  /*ce30*/  F2FP.BF16.F32.PACK_AB R165, R54, R165 ;  /* 0x000000a536a5723e */ /* 0x001fc600000010ff */
[----:B------:R-:W-:-:S03]  /*ce40*/  FADD.FTZ R5, R54, R5 ;  /* 0x0000000536057221 */ /* 0x000fc60000010000 */
[----:B------:R0:W2:Y:S01]  /*ce50*/  MUFU.EX2 R161, R160 ;  /* 0x000000a000a17308 */ /* 0x0000a20000000800 */
[----:B---3--:R-:W-:-:S04]  /*ce60*/  FADD.FTZ R5, R62, R5 ;  /* 0x000000053e057221 */ /* 0x008fc80000010000 */
[C---:B----4-:R-:W-:Y:S01]  /*ce70*/  FADD.FTZ R5, R167.reuse, R5 ;  /* 0x00000005a7057221 */ /* 0x050fe20000010000 */
[----:B------:R-:W-:Y:S02]  /*ce80*/  F2FP.BF16.F32.PACK_AB R167, R167, R62 ;  /* 0x0000003ea7a7723e */ /* 0x000fe400000010ff */
[----:B------:R-:W3:Y:S01]  /*ce90*/  MUFU.EX2 R70, R70 ;  /* 0x0000004600467308 */ /* 0x000ee20000000800 */
[----:B-1----:R-:W-:Y:S01]  /*cea0*/  FADD.FTZ R5, R66, R5 ;  /* 0x0000000542057221 */ /* 0x002fe20000010000 */
[----:B0-----:R-:W-:-:S06]  /*ceb0*/  F2FP.BF16.F32.PACK_AB R160, R14, R11 ;  /* 0x0000000b0ea0723e */ /* 0x001fcc00000010ff */
[----:B------:R-:W0:Y:S01]  /*cec0*/  MUFU.EX2 R74, R74 ;  /* 0x0000004a004a7308 */ /* 0x000e220000000800 */
[C---:B--2---:R-:W-:Y:S01]  /*ced0*/  FADD.FTZ R5, R161.reuse, R5 ;  /* 0x00000005a1057221 */ /* 0x044fe20000010000 */
[----:B------:R-:W-:-:S06]  /*cee0*/  F2FP.BF16.F32.PACK_AB R161, R161, R66 ;  /* 0x00000042a1a1723e */ /* 0x000fcc00000010ff */
[----:B------:R-:W1:Y:S01]  /*cef0*/  MUFU.EX2 R51, R51 ;  /* 0x0000003300337308 */ /* 0x000e620000000800 */
[----:B---3--:R-:W-:-:S04]  /*cf00*/  FADD.FTZ R5, R70, R5 ;  /* 0x0000000546057221 */ /* 0x008fc80000010000 */
[C---:B------:R-:W-:Y:S01]  /*cf10*/  FADD.FTZ R5, R163.reuse, R5 ;  /* 0x00000005a3057221 */ /* 0x040fe20000010000 */
[----:B------:R-:W-:Y:S02]  /*cf20*/  F2FP.BF16.F32.PACK_AB R163, R163, R70 ;  /* 0x00000046a3a3723e */ /* 0x000fe400000010ff */
        /* <DEDUP_REMOVED lines=20> */
[----:B------:R-:W-:Y:S01]  /*d070*/  F2FP.BF16.F32.PACK_AB R154, R4, R47 ;  /* 0x0000002f049a723e */ /* 0x000fe200000010ff */
[----:B------:R-:W-:Y:S02]  /*d080*/  IMAD.MOV.U32 R4, RZ, RZ, R0 ;  /* 0x000000ffff047224 */ /* 0x000fe400078e0000 */
[C---:B0-----:R-:W-:Y:S01]  /*d090*/  FADD.FTZ R2, R49.reuse, R5 ;  /* 0x0000000531027221 */ /* 0x041fe20000010000 */
[----:B------:R-:W-:Y:S01]  /*d0a0*/  F2FP.BF16.F32.PACK_AB R155, R49, R86 ;  /* 0x00000056319b723e */ /* 0x000fe200000010ff */
[----:B------:R-:W-:Y:S01]  /*d0b0*/  IMAD.MOV.U32 R5, RZ, RZ, R8 ;  /* 0x000000ffff057224 */ /* 0x000fe200078e0008 */
[----:B------:R-:W-:Y:S06]  /*d0c0*/  @P2 BRA `(.L_x_7864) ;  /* 0xffffffcc00f02947 */ /* 0x000fec000383ffff */
.L_x_7847:
[----:B------:R-:W-:Y:S06]  /*d0d0*/  BAR.ARV 0x8, 0x180 ;  /* 0x0206000000007b1d */ /* 0x000fec0000002000 */
[----:B------:R-:W-:Y:S05]  /*d0e0*/  @!P0 BRA `(.L_x_7865) ;  /* 0x0000000000048947 */ /* 0x000fea0003800000 */
[----:B------:R-:W-:Y:S01]  /*d0f0*/  BPT.TRAP 0x1 ;  /* 0x000000040000795c */ /* 0x000fe20000300000 */
.L_x_7865:
[----:B------:R-:W-:Y:S01]  /*d100*/  ULEA UR5, UR44, UR41, 0x3 ;  /* 0x000000292c057291 */ /* 0x000fe2000f8e183f */
[----:B------:R-:W-:-:S05]  /*d110*/  IMAD.U32 R4, RZ, RZ, UR45 ;  /* 0x0000002dff047e24 */ /* 0x000fca000f8e00ff */
[----:B------:R-:W-:-:S04]  /*d120*/  SHF.L.U32 R4, R4, 0x1f, RZ ;  /* 0x0000001f04047819 */ /* 0x000fc800000006ff */
[----:B------:R0:W1:Y:S01]  /*d130*/  SYNCS.PHASECHK.TRANS64.TRYWAIT P2, [UR5+0x28850], R4 ;  /* 0x02885004ff0075a7 */ /* 0x0000620008040145 */
[----:B------:R-:W-:Y:S05]  /*d140*/  @!P0 BRA `(.L_x_7866) ;  /* 0x0000000000048947 */ /* 0x000fea0003800000 */
[----:B------:R-:W-:Y:S01]  /*d150*/  BPT.TRAP 0x1 ;  /* 0x000000040000795c */ /* 0x000fe20000300000 */
.L_x_7866:
[----:B-1----:R-:W-:Y:S05]  /*d160*/  @P2 BRA `(.L_x_7867) ;  /* 0x0000000000082947 */ /* 0x002fea0003800000 */
[----:B------:R-:W1:Y:S02]  /*d170*/  SYNCS.PHASECHK.TRANS64.TRYWAIT P0, [UR5+0x28850], R4 ;  /* 0x02885004ff0075a7 */ /* 0x000e640008000145 */
[----:B-1----:R-:W-:Y:S05]  /*d180*/  @!P0 BRA `(.L_x_7868) ;  /* 0x0000007000908947 */ /* 0x002fea0003800000 */
.L_x_7867:
[----:B------:R-:W-:Y:S01]  /*d190*/  UIADD3 UR41, UR41, 0x400, URZ ;  /* 0x0000040029297890 */ /* 0x000fe2000fffe03f */
[----:B------:R-:W-:Y:S01]  /*d1a0*/  WARPGROUP.ARRIVE ;  /* 0x00000000000079c5 */ /* 0x000fe20000000000 */
[----:B------:R-:W-:Y:S01]  /*d1b0*/  UMOV UR7, 0x40000040 ;  /* 0x4000004000077882 */ /* 0x000fe20000000000 */
[----:B01----:R-:W0:Y:S01]  /*d1c0*/  SHFL.BFLY PT, R4, R3, 0x2, 0x1f ;  /* 0x0c401f0003047f89 */ /* 0x003e2200000e0000 */
[----:B------:R-:W-:Y:S01]  /*d1d0*/  USHF.R.U32.HI UR41, URZ, 0x4, UR41 ;  /* 0x000000043f297899 */ /* 0x000fe20008011629 */
[----:B------:R-:W-:Y:S01]  /*d1e0*/  IMAD.MOV.U32 R37, RZ, RZ, -0x800000 ;  /* 0xff800000ff257424 */ /* 0x000fe200078e00ff */
[----:B------:R-:W-:Y:S01]  /*d1f0*/  UIADD3 UR46, UR46, 0x1, URZ ;  /* 0x000000012e2e7890 */ /* 0x000fe2000fffe03f */
[----:B------:R-:W1:Y:S01]  /*d200*/  SHFL.BFLY PT, R5, R2, 0x2, 0x1f ;  /* 0x0c401f0002057f89 */ /* 0x000e6200000e0000 */
[----:B------:R-:W-:Y:S01]  /*d210*/  ULOP3.LUT UR41, UR41, 0x3fff, URZ, 0xc0, !UPT ;  /* 0x00003fff29297892 */ /* 0x000fe2000f8ec03f */
[----:B------:R-:W-:-:S03]  /*d220*/  IMAD.MOV.U32 R36, RZ, RZ, -0x800000 ;  /* 0xff800000ff247424 */ /* 0x000fc600078e00ff */
[----:B------:R-:W-:-:S04]  /*d230*/  ULOP3.LUT UR4, UR41, 0x4000000, URZ, 0xfc, !UPT ;  /* 0x0400000029047892 */ /* 0x000fc8000f8efc3f */
[----:B------:R-:W-:Y:S02]  /*d240*/  ULEA UR4, UR44, UR4, 0xb ;  /* 0x000000042c047291 */ /* 0x000fe4000f8e583f */
[----:B------:R-:W-:-:S04]  /*d250*/  UIADD3 UR44, UR44, 0x1, URZ ;  /* 0x000000012c2c7890 */ /* 0x000fc8000fffe03f */
[----:B------:R-:W-:Y:S01]  /*d260*/  UISETP.NE.AND UP0, UPT, UR44, 0x2, UPT ;  /* 0x000000022c00788c */ /* 0x000fe2000bf05270 */
[----:B------:R-:W-:Y:S02]  /*d270*/  UMOV UR6, UR4 ;  /* 0x0000000400067c82 */ /* 0x000fe40008000000 */
[----:B------:R-:W-:Y:S01]  /*d280*/  HGMMA.64x128x16.F32.BF16 R88, R180, gdesc[UR4].tnspB, R88, gsb0 ;  /* 0x41e00004b4587df0 */ /* 0x000fe20008001858 */
[----:B------:R-:W-:Y:S01]  /*d290*/  UIADD3 UR6, UR4, 0x80, URZ ;  /* 0x0000008004067890 */ /* 0x000fe2000fffe03f */
[----:B0-----:R-:W-:Y:S01]  /*d2a0*/  FADD.FTZ R4, R4, R3 ;  /* 0x0000000304047221 */ /* 0x001fe20000010000 */
[----:B------:R-:W-:Y:S01]  /*d2b0*/  UMOV UR7, 0x40000040 ;  /* 0x4000004000077882 */ /* 0x000fe20000000000 */
[----:B------:R-:W-:Y:S01]  /*d2c0*/  USEL UR44, UR44, URZ, UP0 ;  /* 0x0000003f2c2c7287 */ /* 0x000fe20008000000 */
[----:B-1----:R-:W-:Y:S01]  /*d2d0*/  FADD.FTZ R6, R5, R2 ;  /* 0x0000000205067221 */ /* 0x002fe20000010000 */
[----:B------:R-:W-:Y:S01]  /*d2e0*/  IMAD.MOV.U32 R2, RZ, RZ, RZ ;  /* 0x000000ffff027224 */ /* 0x000fe200078e00ff */
[----:B------:R-:W0:Y:S04]  /*d2f0*/  SHFL.BFLY PT, R5, R4, 0x1, 0x1f ;  /* 0x0c201f0004057f89 */ /* 0x000e2800000e0000 */
[----:B------:R-:W1:Y:S01]  /*d300*/  SHFL.BFLY PT, R9, R6, 0x1, 0x1f ;  /* 0x0c201f0006097f89 */ /* 0x000e6200000e0000 */
[----:B0-----:R-:W-:Y:S01]  /*d310*/  FADD.FTZ R11, R4, R5 ;  /* 0x00000005040b7221 */ /* 0x001fe20000010000 */
[----:B-1----:R-:W-:-:S04]  /*d320*/  FADD.FTZ R12, R6, R9 ;  /* 0x00000009060c7221 */ /* 0x002fc80000010000 */
[----:B------:R-:W-:Y:S01]  /*d330*/  FSETP.NE.FTZ.AND P0, PT, R11, RZ, PT ;  /* 0x000000ff0b00720b */ /* 0x000fe20003f15000 */
[----:B------:R-:W-:Y:S02]  /*d340*/  IMAD.U32 R6, RZ, RZ, UR5 ;  /* 0x00000005ff067e24 */ /* 0x000fe4000f8e00ff */
[----:B------:R-:W-:Y:S01]  /*d350*/  IMAD.MOV.U32 R9, RZ, RZ, RZ ;  /* 0x000000ffff097224 */ /* 0x000fe200078e00ff */
[----:B------:R-:W-:Y:S01]  /*d360*/  FSETP.NE.FTZ.AND P2, PT, R12, RZ, PT ;  /* 0x000000ff0c00720b */ /* 0x000fe20003f55000 */
[----:B------:R-:W-:-:S08]  /*d370*/  @!P1 VIADD R6, R6, 0x28860 ;  /* 0x0002886006069836 */ /* 0x000fd00000000000 */
[----:B------:R-:W0:Y:S01]  /*d380*/  @P0 MUFU.LG2 R5, R11 ;  /* 0x0000000b00050308 */ /* 0x000e220000000c00 */
[----:B------:R-:W-:-:S03]  /*d390*/  @P0 FMUL.FTZ R3, R7, 0.69314718246459960938 ;  /* 0x3f31721807030820 */ /* 0x000fc60000410000 */
[----:B------:R-:W-:-:S04]  /*d3a0*/  @P2 FMUL.FTZ R14, R7, 0.69314718246459960938 ;  /* 0x3f317218070e2820 */ /* 0x000fc80000410000 */
        /* <DEDUP_REMOVED lines=40> */
[----:B------:R-:W-:-:S04]  /*d630*/  USEL UR4, URZ, 0x1, UP0 ;  /* 0x000000013f047887 */ /* 0x000fc80008000000 */
[----:B------:R-:W-:Y:S01]  /*d640*/  ULOP3.LUT UR45, UR45, UR4, URZ, 0x3c, !UPT ;  /* 0x000000042d2d7292 */ /* 0x000fe2000f8e3c3f */
[----:B------:R-:W-:Y:S02]  /*d650*/  WARPGROUP.DEPBAR.LE gsb0, 0x0 ;  /* 0x00008000000079c5 */ /* 0x000fe40000010000 */
[----:B------:R-:W-:-:S06]  /*d660*/  WARPGROUP.ARRIVE ;  /* 0x00000000000079c5 */ /* 0x000fcc0000000000 */
[----:B------:R-:W-:Y:S03]  /*d670*/  HGMMA.64x128x16.F32.BF16 R88, R152, gdesc[UR4].tnspB, R88, gsb0 ;  /* 0x41e0000498587df0 */ /* 0x000fe60008001858 */
        /* <DEDUP_REMOVED lines=66> */
.L_x_7798:
        /* <DEDUP_REMOVED lines=12> */
[----:B------:R-:W-:Y:S01]  /*db60*/  USHF.R.S32.HI UR12, URZ, 0x1f, UR37 ;  /* 0x0000001f3f0c7899 */ /* 0x000fe20008011425 */
[----:B------:R-:W-:Y:S01]  /*db70*/  F2FP.BF16.F32.PACK_AB R136, R137, R136 ;  /* 0x000000888988723e */ /* 0x000fe200000010ff */
[----:B------:R-:W-:Y:S01]  /*db80*/  ULDC.64 UR8, c[0x0][0xb90] ;  /* 0x0002e40000087ab9 */ /* 0x000fe20000000a00 */
[----:B------:R-:W-:Y:S01]  /*db90*/  USHF.R.S32.HI UR13, URZ, 0x1f, UR43 ;  /* 0x0000001f3f0d7899 */ /* 0x000fe2000801142b */
[----:B------:R-:W-:Y:S01]  /*dba0*/  F2FP.BF16.F32.PACK_AB R137, R139, R138 ;  /* 0x0000008a8b89723e */ /* 0x000fe200000010ff */
[----:B------:R-:W-:Y:S01]  /*dbb0*/  UIMAD UR5, UR12, UR8, URZ ;  /* 0x000000080c0572a4 */ /* 0x000fe2000f8e023f */
[----:B------:R-:W-:Y:S01]  /*dbc0*/  F2FP.BF16.F32.PACK_AB R144, R145, R144 ;  /* 0x000000909190723e */ /* 0x000fe200000010ff */
[----:B------:R-:W-:Y:S01]  /*dbd0*/  UIMAD.WIDE.U32 UR6, UR37, UR8, URZ ;  /* 0x00000008250672a5 */ /* 0x000fe2000f8e003f */
[----:B------:R-:W-:Y:S01]  /*dbe0*/  F2FP.BF16.F32.PACK_AB R138, R141, R140 ;  /* 0x0000008c8d8a723e */ /* 0x000fe200000010ff */
[----:B------:R-:W-:Y:S01]  /*dbf0*/  UIMAD UR5, UR37, UR9, UR5 ;  /* 0x00000009250572a4 */ /* 0x000fe2000f8e0205 */
[----:B------:R-:W-:Y:S01]  /*dc00*/  F2FP.BF16.F32.PACK_AB R139, R143, R142 ;  /* 0x0000008e8f8b723e */ /* 0x000fe200000010ff */
[----:B------:R-:W-:Y:S01]  /*dc10*/  ULDC.64 UR10, c[0x0][0xb98] ;  /* 0x0002e600000a7ab9 */ /* 0x000fe20000000a00 */
[----:B------:R-:W-:Y:S01]  /*dc20*/  F2FP.BF16.F32.PACK_AB R145, R147, R146 ;  /* 0x000000929391723e */ /* 0x000fe200000010ff */
[----:B------:R-:W-:Y:S01]  /*dc30*/  UIMAD UR8, UR13, UR10, URZ ;  /* 0x0000000a0d0872a4 */ /* 0x000fe2000f8e023f */
[----:B------:R-:W-:Y:S01]  /*dc40*/  F2FP.BF16.F32.PACK_AB R146, R149, R148 ;  /* 0x000000949592723e */ /* 0x000fe200000010ff */
[----:B------:R-:W-:Y:S01]  /*dc50*/  UIADD3 UR7, UR7, UR5, URZ ;  /* 0x0000000507077290 */ /* 0x000fe2000fffe03f */
[----:B------:R-:W-:Y:S01]  /*dc60*/  F2FP.BF16.F32.PACK_AB R147, R151, R150 ;  /* 0x000000969793723e */ /* 0x000fe200000010ff */
[----:B------:R-:W-:-:S02]  /*dc70*/  UIMAD UR8, UR43, UR11, UR8 ;  /* 0x0000000b2b0872a4 */ /* 0x000fc4000f8e0208 */
[----:B------:R-:W-:Y:S01]  /*dc80*/  UIMAD.WIDE.U32 UR6, UR43, UR10, UR6 ;  /* 0x0000000a2b0672a5 */ /* 0x000fe2000f8e0006 */
[----:B------:R-:W-:Y:S02]  /*dc90*/  ULDC UR5, c[0x0][0xa88] ;  /* 0x0002a20000057ab9 */ /* 0x000fe40000000800 */
[----:B------:R-:W-:Y:S01]  /*dca0*/  ULDC.64 UR10, c[0x0][0xaf0] ;  /* 0x0002bc00000a7ab9 */ /* 0x000fe20000000a00 */
[----:B------:R-:W-:Y:S02]  /*dcb0*/  MOV R34, R0 ;  /* 0x0000000000227202 */ /* 0x000fe40000000f00 */
[----:B0-----:R-:W-:Y:S01]  /*dcc0*/  MOV R35, R3 ;  /* 0x0000000300237202 */ /* 0x001fe20000000f00 */
[----:B------:R-:W-:Y:S02]  /*dcd0*/  IMAD R3, R184, 0x40, R18 ;  /* 0x00000040b8037824 */ /* 0x000fe400078e0212 */
[----:B------:R-:W-:-:S04]  /*dce0*/  IMAD.WIDE R4, R188, 0x2, R34 ;  /* 0x00000002bc047825 */ /* 0x000fc800078e0222 */
[----:B------:R-:W-:Y:S01]  /*dcf0*/  IMAD.WIDE R34, R3, 0x2, R34 ;  /* 0x0000000203227825 */ /* 0x000fe200078e0222 */
[C---:B------:R-:W-:Y:S02]  /*dd00*/  LOP3.LUT R3, R4.reuse, 0x380, RZ, 0xc0, !PT ;  /* 0x0000038004037812 */ /* 0x040fe400078ec0ff */
[C---:B------:R-:W-:Y:S02]  /*dd10*/  IADD3 R29, P1, R4.reuse, 0x4040, RZ ;  /* 0x00004040041d7810 */ /* 0x040fe40007f3e0ff */
[C---:B------:R-:W-:Y:S02]  /*dd20*/  IADD3 R21, P6, R4.reuse, 0x20, RZ ;  /* 0x0000002004157810 */ /* 0x040fe40007fde0ff */
[----:B------:R-:W-:Y:S01]  /*dd30*/  SHF.R.U64 R3, R3, 0x3, RZ ;  /* 0x0000000303037819 */ /* 0x000fe200000012ff */
        /* <DEDUP_REMOVED lines=8> */
[----:B------:R-:W-:Y:S02]  /*ddc0*/  IADD3 R25, P5, R4, 0x40, RZ ;  /* 0x0000004004197810 */ /* 0x000fe40007fbe0ff */
[----:B------:R-:W-:Y:S01]  /*ddd0*/  LOP3.LUT R4, R3, R4, RZ, 0x3c, !PT ;  /* 0x0000000403047212 */ /* 0x000fe200078e3cff */
[--C-:B------:R-:W-:Y:S01]  /*dde0*/  IMAD.X R11, RZ, RZ, R5.reuse, P4 ;  /* 0x000000ffff0b7224 */ /* 0x100fe200020e0605 */
[----:B------:R-:W-:Y:S01]  /*ddf0*/  LOP3.LUT R14, R29, 0x380, RZ, 0xc0, !PT ;  /* 0x000003801d0e7812 */ /* 0x000fe200078ec0ff */
[----:B------:R-:W-:Y:S01]  /*de00*/  IMAD.X R9, RZ, RZ, R5, P5 ;  /* 0x000000ffff097224 */ /* 0x000fe200028e0605 */
[----:B------:R-:W-:-:S02]  /*de10*/  LOP3.LUT R12, R27, 0x380, RZ, 0xc0, !PT ;  /* 0x000003801b0c7812 */ /* 0x000fc400078ec0ff */
[----:B------:R-:W-:Y:S02]  /*de20*/  LOP3.LUT R3, R10, 0x380, RZ, 0xc0, !PT ;  /* 0x000003800a037812 */ /* 0x000fe400078ec0ff */
[----:B------:R-:W-:Y:S02]  /*de30*/  LOP3.LUT R2, R21, 0x380, RZ, 0xc0, !PT ;  /* 0x0000038015027812 */ /* 0x000fe400078ec0ff */
[----:B------:R-:W-:Y:S02]  /*de40*/  IADD3 R33, P6, R34, 0x1000, RZ ;  /* 0x0000100022217810 */ /* 0x000fe40007fde0ff */
[----:B------:R-:W-:Y:S02]  /*de50*/  SHF.R.U64 R14, R14, 0x3, RZ ;  /* 0x000000030e0e7819 */ /* 0x000fe400000012ff */
[----:B------:R-:W-:Y:S02]  /*de60*/  SHF.R.U64 R12, R12, 0x3, RZ ;  /* 0x000000030c0c7819 */ /* 0x000fe400000012ff */
[----:B------:R-:W-:-:S02]  /*de70*/  SHF.R.U64 R3, R3, 0x3, RZ ;  /* 0x0000000303037819 */ /* 0x000fc400000012ff */
[----:B------:R-:W-:Y:S02]  /*de80*/  SHF.R.U64 R2, R2, 0x3, RZ ;  /* 0x0000000302027819 */ /* 0x000fe400000012ff */
[----:B------:R-:W-:Y:S02]  /*de90*/  LOP3.LUT R32, R33, 0x380, RZ, 0xc0, !PT ;  /* 0x0000038021207812 */ /* 0x000fe400078ec0ff */
[----:B------:R-:W-:Y:S02]  /*dea0*/  LOP3.LUT R40, R14, R29, RZ, 0x3c, !PT ;  /* 0x0000001d0e287212 */ /* 0x000fe400078e3cff */
[----:B------:R-:W-:Y:S02]  /*deb0*/  LOP3.LUT R38, R12, R27, RZ, 0x3c, !PT ;  /* 0x0000001b0c267212 */ /* 0x000fe400078e3cff */
[----:B------:R-:W-:Y:S02]  /*dec0*/  LOP3.LUT R14, R3, R10, RZ, 0x3c, !PT ;  /* 0x0000000a030e7212 */ /* 0x000fe400078e3cff */
[----:B------:R-:W-:-:S02]  /*ded0*/  LOP3.LUT R12, R2, R21, RZ, 0x3c, !PT ;  /* 0x00000015020c7212 */ /* 0x000fc400078e3cff */
[----:B------:R-:W-:Y:S02]  /*dee0*/  LOP3.LUT R3, R8, 0x380, RZ, 0xc0, !PT ;  /* 0x0000038008037812 */ /* 0x000fe400078ec0ff */
[----:B------:R-:W-:Y:S02]  /*def0*/  SHF.R.U64 R32, R32, 0x3, RZ ;  /* 0x0000000320207819 */ /* 0x000fe400000012ff */
[----:B------:R-:W-:Y:S02]  /*df00*/  LOP3.LUT R2, R25, 0x380, RZ, 0xc0, !PT ;  /* 0x0000038019027812 */ /* 0x000fe400078ec0ff */
[----:B-1----:R-:W-:Y:S02]  /*df10*/  ISETP.NE.AND P1, PT, R44, 0x1, PT ;  /* 0x000000012c00780c */ /* 0x002fe40003f25270 */
[----:B------:R-:W-:Y:S02]  /*df20*/  SHF.R.U64 R3, R3, 0x3, RZ ;  /* 0x0000000303037819 */ /* 0x000fe400000012ff */
[----:B------:R-:W-:Y:S01]  /*df30*/  LOP3.LUT R32, R32, R33, RZ, 0x3c, !PT ;  /* 0x0000002120207212 */ /* 0x000fe200078e3cff */
[----:B------:R-:W-:Y:S01]  /*df40*/  IMAD.X R33, RZ, RZ, R35, P6 ;  /* 0x000000ffff217224 */ /* 0x000fe200030e0623 */
[----:B------:R-:W-:-:S02]  /*df50*/  SHF.R.U64 R2, R2, 0x3, RZ ;  /* 0x0000000302027819 */ /* 0x000fc400000012ff */
[----:B------:R-:W-:Y:S02]  /*df60*/  IADD3 R45, P6, R34, 0x7000, RZ ;  /* 0x00007000222d7810 */ /* 0x000fe40007fde0ff */
[----:B------:R-:W-:Y:S02]  /*df70*/  LOP3.LUT R10, R3, R8, RZ, 0x3c, !PT ;  /* 0x00000008030a7212 */ /* 0x000fe400078e3cff */
[----:B------:R-:W-:Y:S01]  /*df80*/  LOP3.LUT R8, R2, R25, RZ, 0x3c, !PT ;  /* 0x0000001902087212 */ /* 0x000fe200078e3cff */
[----:B------:R-:W0:Y:S01]  /*df90*/  @P1 LDC R47, c[0x0][0xbec] ;  /* 0x0002fb00ff2f1b82 */ /* 0x000e220000000800 */
[----:B------:R-:W-:Y:S02]  /*dfa0*/  LOP3.LUT R2, R45, 0x380, RZ, 0xc0, !PT ;  /* 0x000003802d027812 */ /* 0x000fe400078ec0ff */
[----:B------:R-:W-:Y:S02]  /*dfb0*/  LOP3.LUT R42, R43, 0x380, RZ, 0xc0, !PT ;  /* 0x000003802b2a7812 */ /* 0x000fe400078ec0ff */
[----:B------:R-:W-:-:S02]  /*dfc0*/  SHF.R.U64 R2, R2, 0x3, RZ ;  /* 0x0000000302027819 */ /* 0x000fc400000012ff */
[----:B------:R-:W-:Y:S02]  /*dfd0*/  SHF.R.U64 R42, R42, 0x3, RZ ;  /* 0x000000032a2a7819 */ /* 0x000fe400000012ff */
[----:B------:R-:W-:Y:S02]  /*dfe0*/  LOP3.LUT R2, R2, R45, RZ, 0x3c, !PT ;  /* 0x0000002d02027212 */ /* 0x000fe400078e3cff */
[----:B------:R-:W-:Y:S02]  /*dff0*/  MOV R45, R4 ;  /* 0x00000004002d7202 */ /* 0x000fe40000000f00 */
[----:B------:R-:W-:Y:S02]  /*e000*/  F2FP.BF16.F32.PACK_AB R4, R46, R7 ;  /* 0x000000072e04723e */ /* 0x000fe400000010ff */
[----:B------:R-:W1:Y:S01]  /*e010*/  @P1 LDC R46, c[0x0][0xbf0] ;  /* 0x0002fc00ff2e1b82 */ /* 0x000e620000000800 */
[----:B------:R-:W-:Y:S01]  /*e020*/  LOP3.LUT R42, R42, R43, RZ, 0x3c, !PT ;  /* 0x0000002b2a2a7212 */ /* 0x000fe200078e3cff */
[----:B------:R-:W-:Y:S01]  /*e030*/  IMAD.X R43, RZ, RZ, R5, P0 ;  /* 0x000000ffff2b7224 */ /* 0x000fe200000e0605 */
[----:B------:R-:W-:-:S02]  /*e040*/  F2FP.BF16.F32.PACK_AB R5, R91, R90 ;  /* 0x0000005a5b05723e */ /* 0x000fc400000010ff */
[----:B------:R-:W-:-:S03]  /*e050*/  F2FP.BF16.F32.PACK_AB R7, R95, R94 ;  /* 0x0000005e5f07723e */ /* 0x000fc600000010ff */
[----:B------:R-:W-:Y:S01]  /*e060*/  BAR.SYNC.DEFER_BLOCKING 0x1, 0x100 ;  /* 0x0044000000007b1d */ /* 0x000fe20000010000 */
[----:B------:R-:W-:Y:S01]  /*e070*/  MOV R65, R40 ;  /* 0x0000002800417202 */ /* 0x000fe20000000f00 */
[----:B------:R-:W-:Y:S01]  /*e080*/  VIADD R40, R17, UR36 ;  /* 0x0000002411287c36 */ /* 0x000fe20008000000 */
[----:B------:R-:W-:Y:S02]  /*e090*/  IADD3 R21, P0, R34, 0x6000, RZ ;  /* 0x0000600022157810 */ /* 0x000fe40007f1e0ff */
[----:B------:R-:W-:Y:S02]  /*e0a0*/  MOV R58, R10 ;  /* 0x0000000a003a7202 */ /* 0x000fe40000000f00 */
[----:B------:R-:W-:Y:S02]  /*e0b0*/  LOP3.LUT R20, R21, 0x380, RZ, 0xc0, !PT ;  /* 0x0000038015147812 */ /* 0x000fe400078ec0ff */
[----:B------:R-:W-:Y:S02]  /*e0c0*/  MOV R57, R14 ;  /* 0x0000000e00397202 */ /* 0x000fe40000000f00 */
[----:B------:R-:W-:-:S02]  /*e0d0*/  SHF.R.U64 R20, R20, 0x3, RZ ;  /* 0x0000000314147819 */ /* 0x000fc400000012ff */
[----:B------:R-:W-:Y:S02]  /*e0e0*/  MOV R15, R12 ;  /* 0x0000000c000f7202 */ /* 0x000fe40000000f00 */
[----:B------:R-:W-:Y:S01]  /*e0f0*/  LOP3.LUT R20, R20, R21, RZ, 0x3c, !PT ;  /* 0x0000001514147212 */ /* 0x000fe200078e3cff */
[----:B------:R-:W-:Y:S01]  /*e100*/  IMAD.X R21, RZ, RZ, R35, P0 ;  /* 0x000000ffff157224 */ /* 0x000fe200000e0623 */
[C---:B------:R-:W-:Y:S02]  /*e110*/  IADD3 R27, P3, R34.reuse, 0x4000, RZ ;  /* 0x00004000221b7810 */ /* 0x040fe40007f7e0ff */
[----:B------:R-:W-:Y:S02]  /*e120*/  IADD3 R25, P2, R34, 0x5000, RZ ;  /* 0x0000500022197810 */ /* 0x000fe40007f5e0ff */
[----:B------:R-:W-:Y:S02]  /*e130*/  LOP3.LUT R26, R27, 0x380, RZ, 0xc0, !PT ;  /* 0x000003801b1a7812 */ /* 0x000fe400078ec0ff */
[----:B------:R-:W-:Y:S01]  /*e140*/  LOP3.LUT R24, R25, 0x380, RZ, 0xc0, !PT ;  /* 0x0000038019187812 */ /* 0x000fe200078ec0ff */
[----:B------:R0:W-:Y:S01]  /*e150*/  STSM.16.M88.4 [R45], R4 ;  /* 0x000000042d007844 */ /* 0x0001e20000000200 */
[----:B------:R-:W-:-:S02]  /*e160*/  SHF.R.U64 R26, R26, 0x3, RZ ;  /* 0x000000031a1a7819 */ /* 0x000fc400000012ff */
[----:B------:R-:W-:Y:S01]  /*e170*/  MOV R56, R38 ;  /* 0x0000002600387202 */ /* 0x000fe20000000f00 */
[----:B------:R-:W-:Y:S01]  /*e180*/  VIADD R38, R187, UR36 ;  /* 0x00000024bb267c36 */ /* 0x000fe20008000000 */
[----:B------:R-:W-:Y:S02]  /*e190*/  SHF.R.U64 R24, R24, 0x3, RZ ;  /* 0x0000000318187819 */ /* 0x000fe400000012ff */
[----:B------:R-:W-:Y:S01]  /*e1a0*/  LOP3.LUT R26, R26, R27, RZ, 0x3c, !PT ;  /* 0x0000001b1a1a7212 */ /* 0x000fe200078e3cff */
[----:B------:R-:W-:Y:S01]  /*e1b0*/  IMAD.X R27, RZ, RZ, R35, P3 ;  /* 0x000000ffff1b7224 */ /* 0x000fe200018e0623 */
[----:B------:R-:W-:Y:S02]  /*e1c0*/  MOV R14, R8 ;  /* 0x00000008000e7202 */ /* 0x000fe40000000f00 */
[----:B------:R-:W-:Y:S02]  /*e1d0*/  F2FP.BF16.F32.PACK_AB R8, R105, R104 ;  /* 0x000000686908723e */ /* 0x000fe400000010ff */
[----:B------:R-:W-:-:S02]  /*e1e0*/  F2FP.BF16.F32.PACK_AB R9, R107, R106 ;  /* 0x0000006a6b09723e */ /* 0x000fc400000010ff */
[----:B------:R-:W-:Y:S01]  /*e1f0*/  LOP3.LUT R24, R24, R25, RZ, 0x3c, !PT ;  /* 0x0000001918187212 */ /* 0x000fe200078e3cff */
[----:B0-----:R-:W-:Y:S01]  /*e200*/  @P1 IMAD.HI.U32 R5, R40, R47, RZ ;  /* 0x0000002f28051227 */ /* 0x001fe200078e00ff */
[----:B------:R-:W-:Y:S02]  /*e210*/  MOV R64, R42 ;  /* 0x0000002a00407202 */ /* 0x000fe40000000f00 */
[----:B------:R-:W-:Y:S01]  /*e220*/  IADD3 R29, P4, R34, 0x3000, RZ ;  /* 0x00003000221d7810 */ /* 0x000fe20007f9e0ff */
[----:B------:R-:W-:Y:S01]  /*e230*/  IMAD.MOV.U32 R4, RZ, RZ, R40 ;  /* 0x000000ffff047224 */ /* 0x000fe200078e0028 */
[----:B-1----:R-:W-:Y:S01]  /*e240*/  @P1 SHF.R.U32.HI R4, RZ, R46, R5 ;  /* 0x0000002eff041219 */ /* 0x002fe20000011605 */
[----:B------:R-:W-:Y:S01]  /*e250*/  IMAD.U32 R6, RZ, RZ, UR8 ;  /* 0x00000008ff067e24 */ /* 0x000fe2000f8e00ff */
[----:B------:R-:W-:Y:S01]  /*e260*/  LOP3.LUT R28, R29, 0x380, RZ, 0xc0, !PT ;  /* 0x000003801d1c7812 */ /* 0x000fe200078ec0ff */
[----:B------:R-:W-:Y:S01]  /*e270*/  IMAD R45, R44, UR5, RZ ;  /* 0x000000052c2d7c24 */ /* 0x000fe2000f8e02ff */
[--C-:B------:R-:W-:Y:S01]  /*e280*/  SHF.R.S32.HI R5, RZ, 0x1f, R4.reuse ;  /* 0x0000001fff057819 */ /* 0x100fe20000011404 */
[----:B------:R-:W-:Y:S01]  /*e290*/  IMAD.MOV R7, RZ, RZ, -R4 ;  /* 0x000000ffff077224 */ /* 0x000fe200078e0a04 */
[----:B------:R-:W-:Y:S01]  /*e2a0*/  IADD3 R12, P0, R4, UR6, RZ ;  /* 0x00000006040c7c10 */ /* 0x000fe2000ff1e0ff */
[----:B------:R-:W-:Y:S01]  /*e2b0*/  IMAD.X R25, RZ, RZ, R35, P2 ;  /* 0x000000ffff197224 */ /* 0x000fe200010e0623 */
[----:B------:R-:W-:Y:S01]  /*e2c0*/  F2FP.BF16.F32.PACK_AB R4, R97, R96 ;  /* 0x000000606104723e */ /* 0x000fe200000010ff */
[----:B------:R-:W-:Y:S01]  /*e2d0*/  IMAD R11, R44, R7, R40 ;  /* 0x000000072c0b7224 */ /* 0x000fe200078e0228 */
[----:B------:R-:W-:Y:S01]  /*e2e0*/  IADD3.X R13, R5, UR7, R6, P0, !PT ;  /* 0x00000007050d7c10 */ /* 0x000fe200087fe406 */
[----:B------:R-:W-:Y:S01]  /*e2f0*/  ULDC.64 UR6, c[0x0][0xb88] ;  /* 0x0002e20000067ab9 */ /* 0x000fe20000000a00 */
[----:B------:R-:W-:Y:S01]  /*e300*/  F2FP.BF16.F32.PACK_AB R5, R99, R98 ;  /* 0x000000626305723e */ /* 0x000fe200000010ff */
[----:B------:R-:W-:Y:S01]  /*e310*/  ULDC.64 UR8, c[0x0][0xae8] ;  /* 0x0002ba0000087ab9 */ /* 0x000fe20000000a00 */
[----:B------:R-:W-:Y:S01]  /*e320*/  SHF.R.S32.HI R10, RZ, 0x1f, R11 ;  /* 0x0000001fff0a7819 */ /* 0x000fe2000001140b */
[----:B------:R-:W-:Y:S01]  /*e330*/  IMAD.WIDE.U32 R12, R11, UR6, R12 ;  /* 0x000000060b0c7c25 */ /* 0x000fe2000f8e000c */
[----:B------:R-:W-:-:S02]  /*e340*/  F2FP.BF16.F32.PACK_AB R6, R101, R100 ;  /* 0x000000646506723e */ /* 0x000fc400000010ff */
[----:B------:R-:W-:Y:S01]  /*e350*/  F2FP.BF16.F32.PACK_AB R7, R103, R102 ;  /* 0x000000666707723e */ /* 0x000fe200000010ff */
[----:B------:R-:W-:Y:S01]  /*e360*/  IMAD R10, R10, UR6, RZ ;  /* 0x000000060a0a7c24 */ /* 0x000fe2000f8e02ff */
[----:B------:R-:W-:Y:S02]  /*e370*/  LOP3.LUT P0, RZ, R185, 0x3, RZ, 0xc0, !PT ;  /* 0x00000003b9ff7812 */ /* 0x000fe4000780c0ff */
[----:B------:R-:W-:Y:S01]  /*e380*/  SHF.R.U64 R28, R28, 0x3, RZ ;  /* 0x000000031c1c7819 */ /* 0x000fe200000012ff */
[----:B------:R-:W-:Y:S01]  /*e390*/  IMAD R39, R11, UR7, R10 ;  /* 0x000000070b277c24 */ /* 0x000fe2000f8e020a */
[----:B------:R0:W-:Y:S01]  /*e3a0*/  STSM.16.M88.4 [R15], R4 ;  /* 0x000000040f007844 */ /* 0x0001e20000000200 */
[----:B------:R-:W-:Y:S01]  /*e3b0*/  ULDC.64 UR6, c[0x0][0xb50] ;  /* 0x0002d40000067ab9 */ /* 0x000fe20000000a00 */
[----:B------:R-:W-:Y:S02]  /*e3c0*/  F2FP.BF16.F32.PACK_AB R10, R109, R108 ;  /* 0x0000006c6d0a723e */ /* 0x000fe400000010ff */
[----:B------:R-:W-:-:S02]  /*e3d0*/  F2FP.BF16.F32.PACK_AB R11, R111, R110 ;  /* 0x0000006e6f0b723e */ /* 0x000fc400000010ff */
[----:B------:R-:W-:Y:S02]  /*e3e0*/  LEA R40, P3, R12, UR6, 0x2 ;  /* 0x000000060c287c11 */ /* 0x000fe4000f8610ff */
[----:B------:R-:W-:Y:S01]  /*e3f0*/  ISETP.GE.OR P2, PT, R38, R45, P0 ;  /* 0x0000002d2600720c */ /* 0x000fe20000746670 */
[----:B------:R1:W-:Y:S01]  /*e400*/  STSM.16.M88.4 [R14], R8 ;  /* 0x000000080e007844 */ /* 0x0003e20000000200 */
[----:B------:R-:W-:Y:S01]  /*e410*/  LOP3.LUT R28, R28, R29, RZ, 0x3c, !PT ;  /* 0x0000001d1c1c7212 */ /* 0x000fe200078e3cff */
[----:B------:R-:W-:Y:S01]  /*e420*/  IMAD.X R29, RZ, RZ, R35, P4 ;  /* 0x000000ffff1d7224 */ /* 0x000fe200020e0623 */
[C---:B------:R-:W-:Y:S01]  /*e430*/  LOP3.LUT R3, R34.reuse, 0x380, RZ, 0xc0, !PT ;  /* 0x0000038022037812 */ /* 0x040fe200078ec0ff */
[----:B------:R-:W-:Y:S01]  /*e440*/  SHFL.IDX PT, R46, R40, 0x1, 0x1c1f ;  /* 0x003c1f00282e7f89 */ /* 0x000fe200000e0000 */
[----:B------:R-:W-:Y:S01]  /*e450*/  IADD3 R31, P5, R34, 0x2000, RZ ;  /* 0x00002000221f7810 */ /* 0x000fe20007fbe0ff */
[----:B0-----:R-:W-:Y:S01]  /*e460*/  VIADD R4, R38, 0x8 ;  /* 0x0000000826047836 */ /* 0x001fe20000000000 */
[----:B------:R-:W-:Y:S01]  /*e470*/  F2FP.BF16.F32.PACK_AB R6, R117, R116 ;  /* 0x000000747506723e */ /* 0x000fe200000010ff */
[----:B------:R-:W-:Y:S01]  /*e480*/  IMAD.IADD R5, R13, 0x1, R39 ;  /* 0x000000010d057824 */ /* 0x000fe200078e0227 */
[----:B------:R-:W-:Y:S01]  /*e490*/  F2FP.BF16.F32.PACK_AB R7, R119, R118 ;  /* 0x000000767707723e */ /* 0x000fe200000010ff */
[----:B------:R-:W-:Y:S01]  /*e4a0*/  SHFL.IDX PT, R38, R40, RZ, 0x1c1f ;  /* 0x001c1fff28267589 */ /* 0x000fe200000e0000 */
[----:B------:R-:W-:-:S02]  /*e4b0*/  ISETP.GE.OR P0, PT, R4, R45, P0 ;  /* 0x0000002d0400720c */ /* 0x000fc40000706670 */
[----:B------:R-:W-:Y:S02]  /*e4c0*/  LEA.HI.X R41, R12, UR7, R5, 0x2, P3 ;  /* 0x000000070c297c11 */ /* 0x000fe400098f1405 */
[----:B------:R-:W-:Y:S02]  /*e4d0*/  F2FP.BF16.F32.PACK_AB R4, R113, R112 ;  /* 0x000000707104723e */ /* 0x000fe400000010ff */
[----:B------:R-:W-:Y:S01]  /*e4e0*/  F2FP.BF16.F32.PACK_AB R5, R115, R114 ;  /* 0x000000727305723e */ /* 0x000fe200000010ff */
[----:B------:R-:W0:Y:S01]  /*e4f0*/  SHFL.IDX PT, R39, R41, RZ, 0x1c1f ;  /* 0x001c1fff29277589 */ /* 0x000e2200000e0000 */
[----:B------:R-:W-:Y:S02]  /*e500*/  F2FP.BF16.F32.PACK_AB R12, R121, R120 ;  /* 0x00000078790c723e */ /* 0x000fe400000010ff */
[----:B------:R-:W-:Y:S01]  /*e510*/  F2FP.BF16.F32.PACK_AB R13, R123, R122 ;  /* 0x0000007a7b0d723e */ /* 0x000fe200000010ff */
[----:B------:R-:W-:Y:S01]  /*e520*/  STSM.16.M88.4 [R58], R4 ;  /* 0x000000043a007844 */ /* 0x000fe20000000200 */
[----:B-1----:R-:W-:-:S02]  /*e530*/  F2FP.BF16.F32.PACK_AB R14, R125, R124 ;  /* 0x0000007c7d0e723e */ /* 0x002fc400000010ff */
[----:B------:R-:W-:Y:S01]  /*e540*/  F2FP.BF16.F32.PACK_AB R15, R127, R126 ;  /* 0x0000007e7f0f723e */ /* 0x000fe200000010ff */
[----:B------:R-:W1:Y:S01]  /*e550*/  SHFL.IDX PT, R47, R41, 0x1, 0x1c1f ;  /* 0x003c1f00292f7f89 */ /* 0x000e6200000e0000 */
[----:B------:R-:W-:Y:S02]  /*e560*/  F2FP.BF16.F32.PACK_AB R8, R129, R128 ;  /* 0x000000808108723e */ /* 0x000fe400000010ff */
[----:B------:R-:W-:Y:S01]  /*e570*/  F2FP.BF16.F32.PACK_AB R9, R131, R130 ;  /* 0x000000828309723e */ /* 0x000fe200000010ff */
[----:B------:R-:W-:Y:S01]  /*e580*/  STSM.16.M88.4 [R57], R12 ;  /* 0x0000000c39007844 */ /* 0x000fe20000000200 */
[----:B------:R-:W-:Y:S02]  /*e590*/  F2FP.BF16.F32.PACK_AB R10, R133, R132 ;  /* 0x00000084850a723e */ /* 0x000fe400000010ff */
[----:B------:R-:W-:Y:S02]  /*e5a0*/  F2FP.BF16.F32.PACK_AB R11, R135, R134 ;  /* 0x00000086870b723e */ /* 0x000fe400000010ff */
[----:B------:R-:W-:Y:S01]  /*e5b0*/  SHF.R.U64 R3, R3, 0x3, RZ ;  /* 0x0000000303037819 */ /* 0x000fe200000012ff */
[----:B------:R-:W-:Y:S01]  /*e5c0*/  UIMAD UR5, UR12, UR8, URZ ;  /* 0x000000080c0572a4 */ /* 0x000fe2000f8e023f */
[----:B------:R-:W-:Y:S01]  /*e5d0*/  LOP3.LUT R30, R31, 0x380, RZ, 0xc0, !PT ;  /* 0x000003801f1e7812 */ /* 0x000fe200078ec0ff */
[----:B------:R-:W-:Y:S01]  /*e5e0*/  STSM.16.M88.4 [R56], R8 ;  /* 0x0000000838007844 */ /* 0x000fe20000000200 */
[----:B------:R-:W-:Y:S01]  /*e5f0*/  LOP3.LUT R34, R3, R34, RZ, 0x3c, !PT ;  /* 0x0000002203227212 */ /* 0x000fe200078e3cff */
[----:B------:R-:W-:Y:S01]  /*e600*/  IMAD.X R3, RZ, RZ, R35, P6 ;  /* 0x000000ffff037224 */ /* 0x000fe200030e0623 */
[----:B------:R-:W-:Y:S01]  /*e610*/  UIMAD.WIDE.U32 UR6, UR37, UR8, URZ ;  /* 0x00000008250672a5 */ /* 0x000fe2000f8e003f */
[----:B------:R2:W-:Y:S01]  /*e620*/  STSM.16.M88.4 [R65], R136 ;  /* 0x0000008841007844 */ /* 0x0005e20000000200 */
[----:B------:R-:W-:Y:S01]  /*e630*/  UIMAD UR5, UR37, UR9, UR5 ;  /* 0x00000009250572a4 */ /* 0x000fe2000f8e0205 */
[----:B------:R-:W-:-:S02]  /*e640*/  SHF.R.U64 R30, R30, 0x3, RZ ;  /* 0x000000031e1e7819 */ /* 0x000fc400000012ff */
[----:B------:R-:W-:Y:S01]  /*e650*/  STSM.16.M88.4 [R64], R144 ;  /* 0x0000009040007844 */ /* 0x000fe20000000200 */
[----:B--2---:R-:W2:Y:S08]  /*e660*/  @P1 LDC R65, c[0x0][0xbec] ;  /* 0x0002fb00ff411b82 */ /* 0x004eb00000000800 */
[----:B------:R-:W-:Y:S01]  /*e670*/  BAR.SYNC.DEFER_BLOCKING 0x1, 0x100 ;  /* 0x0044000000007b1d */ /* 0x000fe20000010000 */
[----:B------:R-:W-:Y:S01]  /*e680*/  UIMAD UR8, UR13, UR10, URZ ;  /* 0x0000000a0d0872a4 */ /* 0x000fe2000f8e023f */
[----:B------:R-:W-:Y:S01]  /*e690*/  LOP3.LUT R30, R30, R31, RZ, 0x3c, !PT ;  /* 0x0000001f1e1e7212 */ /* 0x000fe200078e3cff */
[----:B------:R-:W-:Y:S01]  /*e6a0*/  UIADD3 UR7, UR7, UR5, URZ ;  /* 0x0000000507077290 */ /* 0x000fe2000fffe03f */
[----:B------:R-:W-:-:S02]  /*e6b0*/  IMAD.X R31, RZ, RZ, R35, P5 ;  /* 0x000000ffff1f7224 */ /* 0x000fc400028e0623 */
[----:B0-----:R0:W-:Y:S04]  /*e6c0*/  @!P2 ST.E desc[UR50][R38.64], R37 ;  /* 0x000000252600a985 */ /* 0x0011e8000c101932 */
[----:B-1----:R1:W-:Y:S04]  /*e6d0*/  @!P0 ST.E desc[UR50][R46.64], R36 ;  /* 0x000000242e008985 */ /* 0x0023e8000c101932 */
[----:B------:R3:W5:Y:S01]  /*e6e0*/  LD.E.128 R4, desc[UR50][R28.64] ;  /* 0x000000321c047980 */ /* 0x000762000c101d00 */
[----:B0-----:R-:W0:Y:S03]  /*e6f0*/  @P1 LDC R37, c[0x0][0xbf0] ;  /* 0x0002fc00ff251b82 */ /* 0x001e260000000800 */
[----:B------:R2:W5:Y:S01]  /*e700*/  LD.E.128 R8, desc[UR50][R2.64] ;  /* 0x0000003202087980 */ /* 0x000562000c101d00 */
[----:B------:R-:W-:-:S03]  /*e710*/  UIMAD UR5, UR43, UR11, UR8 ;  /* 0x0000000b2b0572a4 */ /* 0x000fc6000f8e0208 */
[----:B------:R4:W5:Y:S01]  /*e720*/  LD.E.128 R12, desc[UR50][R20.64] ;  /* 0x00000032140c7980 */ /* 0x000962000c101d00 */
[----:B---3--:R-:W-:Y:S01]  /*e730*/  IMAD R28, R22, 0x20, R184 ;  /* 0x00000020161c7824 */ /* 0x008fe200078e02b8 */
[----:B------:R-:W-:Y:S02]  /*e740*/  UIMAD.WIDE.U32 UR6, UR43, UR10, UR6 ;  /* 0x0000000a2b0672a5 */ /* 0x000fe4000f8e0006 */
[----:B------:R3:W5:Y:S01]  /*e750*/  LD.E.128 R56, desc[UR50][R24.64] ;  /* 0x0000003218387980 */ /* 0x000762000c101d00 */
[----:B------:R-:W-:Y:S01]  /*e760*/  VIADD R28, R28, UR36 ;  /* 0x000000241c1c7c36 */ /* 0x000fe20008000000 */
[----:B------:R-:W-:Y:S02]  /*e770*/  ULDC.64 UR8, c[0x0][0xae0] ;  /* 0x0002b80000087ab9 */ /* 0x000fe40000000a00 */
[----:B------:R-:W5:Y:S01]  /*e780*/  LD.E.128 R52, desc[UR50][R34.64] ;  /* 0x0000003222347980 */ /* 0x000f62000c101d00 */
[----:B--2---:R-:W-:-:S03]  /*e790*/  @P1 IMAD.HI.U32 R2, R28, R65, RZ ;  /* 0x000000411c021227 */ /* 0x004fc600078e00ff */
[----:B------:R-:W5:Y:S01]  /*e7a0*/  LD.E.128 R48, desc[UR50][R32.64] ;  /* 0x0000003220307980 */ /* 0x000f62000c101d00 */
[----:B----4-:R-:W-:Y:S01]  /*e7b0*/  IMAD.MOV.U32 R21, RZ, RZ, R28 ;  /* 0x000000ffff157224 */ /* 0x010fe200078e001c */
[----:B------:R-:W-:Y:S02]  /*e7c0*/  UIADD3 UR5, UR7, UR5, URZ ;  /* 0x0000000507057290 */ /* 0x000fe4000fffe03f */
[----:B------:R-:W5:Y:S01]  /*e7d0*/  LD.E.128 R40, desc[UR50][R30.64] ;  /* 0x000000321e287980 */ /* 0x000f62000c101d00 */
[----:B0-----:R-:W-:-:S03]  /*e7e0*/  @P1 SHF.R.U32.HI R21, RZ, R37, R2 ;  /* 0x00000025ff151219 */ /* 0x001fc60000011602 */
[----:B------:R0:W5:Y:S01]  /*e7f0*/  LD.E.128 R60, desc[UR50][R26.64] ;  /* 0x000000321a3c7980 */ /* 0x000162000c101d00 */
[--C-:B------:R-:W-:Y:S01]  /*e800*/  SHF.R.S32.HI R20, RZ, 0x1f, R21.reuse ;  /* 0x0000001fff147819 */ /* 0x100fe20000011415 */
[----:B---3--:R-:W-:Y:S01]  /*e810*/  IMAD.MOV R25, RZ, RZ, -R21 ;  /* 0x000000ffff197224 */ /* 0x008fe200078e0a15 */
[----:B------:R-:W-:Y:S01]  /*e820*/  @!PT LDS RZ, [RZ] ;  /* 0x00000000fffff984 */ /* 0x000fe20000000800 */
[----:B------:R-:W-:Y:S01]  /*e830*/  @!PT LDS RZ, [RZ] ;  /* 0x00000000fffff984 */ /* 0x000fe20000000800 */
[----:B------:R-:W-:Y:S01]  /*e840*/  @!PT LDS RZ, [RZ] ;  /* 0x00000000fffff984 */ /* 0x000fe20000000800 */
[----:B------:R-:W-:Y:S01]  /*e850*/  @!PT LDS RZ, [RZ] ;  /* 0x00000000fffff984 */ /* 0x000fe20000000800 */
[----:B------:R2:W-:Y:S06]  /*e860*/  MEMBAR.ALL.CTA ;  /* 0x0000000000007992 */ /* 0x0005ec0000008000 */
[----:B--2---:R-:W2:Y:S01]  /*e870*/  FENCE.VIEW.ASYNC.S ;  /* 0x00000000000073c6 */ /* 0x004ea20000000000 */
[----:B------:R-:W-:-:S02]  /*e880*/  IMAD.U32 R3, RZ, RZ, UR7 ;  /* 0x00000007ff037e24 */ /* 0x000fc4000f8e00ff */
[----:B------:R-:W-:Y:S02]  /*e890*/  IMAD R20, R20, UR8, RZ ;  /* 0x0000000814147c24 */ /* 0x000fe4000f8e02ff */
[----:B------:R-:W-:Y:S02]  /*e8a0*/  IMAD R25, R44, R25, R28 ;  /* 0x000000192c197224 */ /* 0x000fe400078e021c */
[----:B------:R-:W-:Y:S01]  /*e8b0*/  IMAD.U32 R2, RZ, RZ, UR6 ;  /* 0x00000006ff027e24 */ /* 0x000fe2000f8e00ff */
[----:B------:R-:W-:Y:S01]  /*e8c0*/  ULDC.64 UR6, c[0x0][0xad8] ;  /* 0x0002b60000067ab9 */ /* 0x000fe20000000a00 */
[----:B------:R-:W-:Y:S02]  /*e8d0*/  IMAD.U32 R3, RZ, RZ, UR5 ;  /* 0x00000005ff037e24 */ /* 0x000fe4000f8e00ff */
[C---:B0-----:R-:W-:Y:S01]  /*e8e0*/  IMAD R27, R21.reuse, UR9, R20 ;  /* 0x00000009151b7c24 */ /* 0x041fe2000f8e0214 */
        /* <DEDUP_REMOVED lines=9> */
[----:B------:R-:W-:Y:S02]  /*e980*/  VIADD R20, R26, 0x20 ;  /* 0x000000201a147836 */ /* 0x000fe40000000000 */
[----:B------:R-:W-:Y:S01]  /*e990*/  VIADD R0, R0, 0x28820 ;  /* 0x0002882000007836 */ /* 0x000fe20000000000 */
[----:B------:R-:W-:Y:S01]  /*e9a0*/  LEA R24, P3, R2, UR6, 0x1 ;  /* 0x0000000602187c11 */ /* 0x000fe2000f8608ff */
[----:B------:R-:W-:Y:S01]  /*e9b0*/  IMAD.IADD R3, R3, 0x1, R21 ;  /* 0x0000000103037824 */ /* 0x000fe200078e0215 */
[-C--:B------:R-:W-:Y:S01]  /*e9c0*/  ISETP.GE.AND P0, PT, R20, R45.reuse, PT ;  /* 0x0000002d1400720c */ /* 0x080fe20003f06270 */
[----:B------:R-:W-:Y:S01]  /*e9d0*/  VIADD R20, R26, 0x40 ;  /* 0x000000401a147836 */ /* 0x000fe20000000000 */
[----:B------:R-:W-:Y:S02]  /*e9e0*/  PRMT R0, RZ, 0x654, R0 ;  /* 0x00000654ff007816 */ /* 0x000fe40000000000 */
[----:B------:R-:W-:Y:S01]  /*e9f0*/  LEA.HI.X R25, R2, UR7, R3, 0x1, P3 ;  /* 0x0000000702197c11 */ /* 0x000fe200098f0c03 */
[----:B------:R-:W-:Y:S01]  /*ea00*/  BSSY B1, `(.L_x_7871) ;  /* 0x000000f000017945 */ /* 0x000fe20003800000 */
[----:B------:R-:W-:Y:S01]  /*ea10*/  ISETP.GE.AND P1, PT, R20, R45, PT ;  /* 0x0000002d1400720c */ /* 0x000fe20003f26270 */
[----:B--2---:R0:W-:Y:S01]  /*ea20*/  SYNCS.ARRIVE.TRANS64.RED.A1T0 RZ, [R0+URZ], RZ ;  /* 0x000000ff00ff79a7 */ /* 0x0041e2000810043f */
[----:B------:R1:W2:Y:S04]  /*ea30*/  SHFL.IDX PT, R20, R24, RZ, 0x181f ;  /* 0x00181fff18147589 */ /* 0x0002a800000e0000 */
[----:B0-----:R1:W0:Y:S01]  /*ea40*/  SHFL.IDX PT, R0, R25, RZ, 0x181f ;  /* 0x00181fff19007589 */ /* 0x00122200000e0000 */
[----:B------:R-:W-:Y:S06]  /*ea50*/  @P2 BRA `(.L_x_7872) ;  /* 0x0000000000242947 */ /* 0x000fec0003800000 */
[----:B------:R-:W-:Y:S02]  /*ea60*/  ULDC UR5, c[0x0][0xac8] ;  /* 0x0002b20000057ab9 */ /* 0x000fe40000000800 */
[----:B------:R-:W-:Y:S02]  /*ea70*/  ISETP.GE.AND P2, PT, R18, UR5, PT ;  /* 0x0000000512007c0c */ /* 0x000fe4000bf46270 */
[----:B------:R-:W-:-:S11]  /*ea80*/  ISETP.GE.AND P3, PT, R19, UR5, PT ;  /* 0x0000000513007c0c */ /* 0x000fd6000bf66270 */
[CC--:B--2---:R-:W-:Y:S02]  /*ea90*/  @!P2 LEA R2, P4, R18.reuse, R20.reuse, 0x1 ;  /* 0x000000141202a211 */ /* 0x0c4fe400078808ff */
[C---:B------:R-:W-:Y:S02]  /*eaa0*/  @!P3 LEA R20, P5, R19.reuse, R20, 0x1 ;  /* 0x000000141314b211 */ /* 0x040fe400078a08ff */
[-C--:B0-----:R-:W-:Y:S02]  /*eab0*/  @!P2 LEA.HI.X R3, R18, R0.reuse, R190, 0x1, P4 ;  /* 0x000000001203a211 */ /* 0x081fe400020f0cbe */
[----:B------:R-:W-:-:S03]  /*eac0*/  @!P3 LEA.HI.X R21, R19, R0, R189, 0x1, P5 ;  /* 0x000000001315b211 */ /* 0x000fc600028f0cbd */
[----:B-----5:R3:W-:Y:S04]  /*ead0*/  @!P2 ST.E.128 desc[UR50][R2.64], R52 ;  /* 0x000000340200a985 */ /* 0x0207e8000c101d32 */
[----:B------:R3:W-:Y:S02]  /*eae0*/  @!P3 ST.E.128 desc[UR50][R20.64], R60 ;  /* 0x0000003c1400b985 */ /* 0x0007e4000c101d32 */
.L_x_7872:
[----:B------:R-:W-:Y:S05]  /*eaf0*/  BSYNC B1 ;  /* 0x0000000000017941 */ /* 0x000fea0003800000 */
.L_x_7871:
[----:B0-----:R0:W4:Y:S01]  /*eb00*/  SHFL.IDX PT, R0, R25, 0x1, 0x181f ;  /* 0x00381f0019007f89 */ /* 0x00112200000e0000 */
[----:B------:R-:W-:Y:S03]  /*eb10*/  BSSY B1, `(.L_x_7873) ;  /* 0x000000c000017945 */ /* 0x000fe60003800000 */
[----:B--23--:R0:W2:Y:S01]  /*eb20*/  SHFL.IDX PT, R20, R24, 0x1, 0x181f ;  /* 0x00381f0018147f89 */ /* 0x00c0a200000e0000 */
[----:B------:R-:W-:Y:S05]  /*eb30*/  @P0 BRA `(.L_x_7874) ;  /* 0x0000000000240947 */ /* 0x000fea0003800000 */
[----:B------:R-:W-:Y:S02]  /*eb40*/  ULDC UR5, c[0x0][0xac8] ;  /* 0x0002b20000057ab9 */ /* 0x000fe40000000800 */
[----:B------:R-:W-:Y:S02]  /*eb50*/  ISETP.GE.AND P3, PT, R18, UR5, PT ;  /* 0x0000000512007c0c */ /* 0x000fe4000bf66270 */
[----:B------:R-:W-:-:S11]  /*eb60*/  ISETP.GE.AND P4, PT, R19, UR5, PT ;  /* 0x0000000513007c0c */ /* 0x000fd6000bf86270 */
[CC--:B--2---:R-:W-:Y:S02]  /*eb70*/  @!P3 LEA R2, P0, R18.reuse, R20.reuse, 0x1 ;  /* 0x000000141202b211 */ /* 0x0c4fe400078008ff */
[C---:B------:R-:W-:Y:S02]  /*eb80*/  @!P4 LEA R20, P2, R19.reuse, R20, 0x1 ;  /* 0x000000141314c211 */ /* 0x040fe400078408ff */
[-C--:B----4-:R-:W-:Y:S02]  /*eb90*/  @!P3 LEA.HI.X R3, R18, R0.reuse, R190, 0x1, P0 ;  /* 0x000000001203b211 */ /* 0x090fe400000f0cbe */
[----:B------:R-:W-:-:S03]  /*eba0*/  @!P4 LEA.HI.X R21, R19, R0, R189, 0x1, P2 ;  /* 0x000000001315c211 */ /* 0x000fc600010f0cbd */
[----:B-----5:R3:W-:Y:S04]  /*ebb0*/  @!P3 ST.E.128 desc[UR50][R2.64], R48 ;  /* 0x000000300200b985 */ /* 0x0207e8000c101d32 */
[----:B------:R3:W-:Y:S02]  /*ebc0*/  @!P4 ST.E.128 desc[UR50][R20.64], R56 ;  /* 0x000000381400c985 */ /* 0x0007e4000c101d32 */
.L_x_7874:
[----:B------:R-:W-:Y:S05]  /*ebd0*/  BSYNC B1 ;  /* 0x0000000000017941 */ /* 0x000fea0003800000 */
.L_x_7873:
[----:B----4-:R4:W0:Y:S01]  /*ebe0*/  SHFL.IDX PT, R0, R25, 0x2, 0x181f ;  /* 0x00581f0019007f89 */ /* 0x01082200000e0000 */
        /* <DEDUP_REMOVED lines=12> */
.L_x_7876:
[----:B------:R-:W-:Y:S05]  /*ecb0*/  BSYNC B1 ;  /* 0x0000000000017941 */ /* 0x000fea0003800000 */
.L_x_7875:
[----:B0-----:R-:W-:Y:S01]  /*ecc0*/  VIADD R0, R26, 0x60 ;  /* 0x000000601a007836 */ /* 0x001fe20000000000 */
[----:B-1--4-:R-:W0:Y:S04]  /*ecd0*/  SHFL.IDX PT, R25, R25, 0x3, 0x181f ;  /* 0x00781f0019197f89 */ /* 0x012e2800000e0000 */
[----:B------:R-:W-:Y:S01]  /*ece0*/  ISETP.GE.AND P0, PT, R0, R45, PT ;  /* 0x0000002d0000720c */ /* 0x000fe20003f06270 */
[----:B------:R-:W1:-:S12]  /*ecf0*/  SHFL.IDX PT, R24, R24, 0x3, 0x181f ;  /* 0x00781f0018187f89 */ /* 0x000e5800000e0000 */
[----:B------:R-:W-:Y:S05]  /*ed00*/  @P0 BRA `(.L_x_7877) ;  /* 0x0000000800800947 */ /* 0x000fea0003800000 */
[----:B------:R-:W-:Y:S02]  /*ed10*/  ULDC UR5, c[0x0][0xac8] ;  /* 0x0002b20000057ab9 */ /* 0x000fe40000000800 */
[----:B------:R-:W-:-:S13]  /*ed20*/  ISETP.GE.AND P1, PT, R18, UR5, PT ;  /* 0x0000000512007c0c */ /* 0x000fda000bf26270 */
[----:B-1-3--:R-:W-:-:S04]  /*ed30*/  @!P1 LEA R2, P0, R18, R24, 0x1 ;  /* 0x0000001812029211 */ /* 0x00afc800078008ff */
[----:B0-----:R-:W-:Y:S02]  /*ed40*/  @!P1 LEA.HI.X R3, R18, R25, R190, 0x1, P0 ;  /* 0x0000001912039211 */ /* 0x001fe400000f0cbe */
[----:B------:R-:W-:-:S03]  /*ed50*/  ISETP.GE.AND P0, PT, R19, UR5, PT ;  /* 0x0000000513007c0c */ /* 0x000fc6000bf06270 */
[----:B-----5:R0:W-:Y:S10]  /*ed60*/  @!P1 ST.E.128 desc[UR50][R2.64], R4 ;  /* 0x0000000402009985 */ /* 0x0201f4000c101d32 */
[----:B------:R-:W-:Y:S05]  /*ed70*/  @P0 BRA `(.L_x_7877) ;  /* 0x0000000800640947 */ /* 0x000fea0003800000 */
[----:B0-----:R-:W-:-:S04]  /*ed80*/  LEA R2, P0, R19, R24, 0x1 ;  /* 0x0000001813027211 */ /* 0x001fc800078008ff */
[----:B------:R-:W-:-:S05]  /*ed90*/  LEA.HI.X R3, R19, R25, R189, 0x1, P0 ;  /* 0x0000001913037211 */ /* 0x000fca00000f0cbd */
[----:B------:R0:W-:Y:S01]  /*eda0*/  ST.E.128 desc[UR50][R2.64], R8 ;  /* 0x0000000802007985 */ /* 0x0001e2000c101d32 */
[----:B------:R-:W-:Y:S05]  /*edb0*/  BRA `(.L_x_7877) ;  /* 0x0000000800547947 */ /* 0x000fea0003800000 */
.L_x_7870:
[----:B------:R-:W0:Y:S01]  /*edc0*/  LDC R8, c[0x0][0xbe8] ;  /* 0x0002fa00ff087b82 */ /* 0x000e220000000800 */
[----:B------:R-:W-:Y:S01]  /*edd0*/  ISETP.GE.AND P0, PT, R191, 0x80, PT ;  /* 0x00000080bf00780c */ /* 0x000fe20003f06270 */
[----:B------:R-:W-:Y:S01]  /*ede0*/  USHF.R.S32.HI UR8, URZ, 0x1f, UR37 ;  /* 0x0000001f3f087899 */ /* 0x000fe20008011425 */
[----:B------:R-:W-:Y:S01]  /*edf0*/  BSSY B1, `(.L_x_7878) ;  /* 0x000002f000017945 */ /* 0x000fe20003800000 */
[----:B------:R-:W-:Y:S01]  /*ee00*/  USHF.R.S32.HI UR9, URZ, 0x1f, UR43 ;  /* 0x0000001f3f097899 */ /* 0x000fe2000801142b */
[----:B------:R-:W-:Y:S01]  /*ee10*/  IMAD R6, R22, 0x20, R184 ;  /* 0x0000002016067824 */ /* 0x000fe200078e02b8 */
        /* <DEDUP_REMOVED lines=14> */
[----:B------:R-:W-:Y:S01]  /*ef00*/  IMAD.MOV.U32 R2, RZ, RZ, R4 ;  /* 0x000000ffff027224 */ /* 0x000fe200078e0004 */
[----:B------:R-:W-:Y:S02]  /*ef10*/  UIMAD UR5, UR8, UR10, URZ ;  /* 0x0000000a080572a4 */ /* 0x000fe4000f8e023f */
[----:B------:R-:W-:Y:S02]  /*ef20*/  UIMAD.WIDE.U32 UR6, UR37, UR10, URZ ;  /* 0x0000000a250672a5 */ /* 0x000fe4000f8e003f */
[----:B------:R-:W-:-:S03]  /*ef30*/  UIMAD UR5, UR37, UR11, UR5 ;  /* 0x0000000b250572a4 */ /* 0x000fc6000f8e0205 */
[----:B------:R-:W-:Y:S01]  /*ef40*/  ULDC.64 UR10, c[0x0][0xb98] ;  /* 0x0002e600000a7ab9 */ /* 0x000fe20000000a00 */
[----:B------:R-:W-:Y:S02]  /*ef50*/  UIADD3 UR7, UR7, UR5, URZ ;  /* 0x0000000507077290 */ /* 0x000fe4000fffe03f */
[----:B------:R-:W2:Y:S01]  /*ef60*/  @P0 LDC R5, c[0x0][0xbec] ;  /* 0x0002fb00ff050b82 */ /* 0x000ea20000000800 */
[----:B------:R-:W-:Y:S02]  /*ef70*/  UIMAD UR5, UR9, UR10, URZ ;  /* 0x0000000a090572a4 */ /* 0x000fe4000f8e023f */
[----:B------:R-:W-:Y:S02]  /*ef80*/  UIMAD.WIDE.U32 UR6, UR43, UR10, UR6 ;  /* 0x0000000a2b0672a5 */ /* 0x000fe4000f8e0006 */
[----:B------:R-:W-:-:S03]  /*ef90*/  UIMAD UR5, UR43, UR11, UR5 ;  /* 0x0000000b2b0572a4 */ /* 0x000fc6000f8e0205 */
[----:B------:R-:W3:Y:S01]  /*efa0*/  @P0 LDC R7, c[0x0][0xbf0] ;  /* 0x0002fc00ff070b82 */ /* 0x000ee20000000800 */
        /* <DEDUP_REMOVED lines=19> */
.L_x_7879:
[----:B------:R-:W-:Y:S05]  /*f0e0*/  BSYNC B1 ;  /* 0x0000000000017941 */ /* 0x000fea0003800000 */
.L_x_7878:
[----:B------:R-:W-:Y:S01]  /*f0f0*/  ULDC.64 UR10, c[0x0][0xae8] ;  /* 0x0002ba00000a7ab9 */ /* 0x000fe20000000a00 */
[----:B------:R-:W-:Y:S01]  /*f100*/  VIADD R6, R6, UR36 ;  /* 0x0000002406067c36 */ /* 0x000fe20008000000 */
[----:B------:R-:W-:Y:S01]  /*f110*/  UIMAD UR5, UR8, UR10, URZ ;  /* 0x0000000a080572a4 */ /* 0x000fe2000f8e023f */
[----:B------:R-:W-:Y:S01]  /*f120*/  BSSY B1, `(.L_x_7880) ;  /* 0x0000034000017945 */ /* 0x000fe20003800000 */
[----:B------:R-:W-:Y:S01]  /*f130*/  UIMAD.WIDE.U32 UR6, UR37, UR10, URZ ;  /* 0x0000000a250672a5 */ /* 0x000fe2000f8e003f */
[----:B0-----:R-:W-:Y:S01]  /*f140*/  @P1 IMAD.HI.U32 R0, R6, R9, RZ ;  /* 0x0000000906001227 */ /* 0x001fe200078e00ff */
[----:B------:R-:W-:-:S03]  /*f150*/  UIMAD UR5, UR37, UR11, UR5 ;  /* 0x0000000b250572a4 */ /* 0x000fc6000f8e0205 */
[----:B------:R-:W-:Y:S01]  /*f160*/  ULDC.64 UR10, c[0x0][0xaf0] ;  /* 0x0002bc00000a7ab9 */ /* 0x000fe20000000a00 */
[----:B------:R-:W-:Y:S01]  /*f170*/  UIADD3 UR7, UR7, UR5, URZ ;  /* 0x0000000507077290 */ /* 0x000fe2000fffe03f */
[----:B--2---:R-:W-:Y:S01]  /*f180*/  IMAD.MOV.U32 R5, RZ, RZ, R6 ;  /* 0x000000ffff057224 */ /* 0x004fe200078e0006 */
[----:B------:R-:W-:Y:S01]  /*f190*/  UIMAD UR5, UR9, UR10, URZ ;  /* 0x0000000a090572a4 */ /* 0x000fe2000f8e023f */
[----:B-1----:R-:W-:Y:S01]  /*f1a0*/  @P1 SHF.R.U32.HI R5, RZ, R11, R0 ;  /* 0x0000000bff051219 */ /* 0x002fe20000011600 */
        /* <DEDUP_REMOVED lines=34> */
[----:B------:R-:W-:Y:S02]  /*f3d0*/  ULDC UR5, c[0x0][0xac8] ;  /* 0x0002b20000057ab9 */ /* 0x000fe40000000800 */
[----:B------:R-:W-:Y:S02]  /*f3e0*/  ISETP.GE.AND P4, PT, R18, UR5, PT ;  /* 0x0000000512007c0c */ /* 0x000fe4000bf86270 */
[----:B------:R-:W-:-:S11]  /*f3f0*/  ISETP.GE.AND P5, PT, R19, UR5, PT ;  /* 0x0000000513007c0c */ /* 0x000fd6000bfa6270 */
[CC--:B-1----:R-:W-:Y:S02]  /*f400*/  @!P4 LEA R10, P2, R18.reuse, R2.reuse, 0x1 ;  /* 0x00000002120ac211 */ /* 0x0c2fe400078408ff */
[C---:B------:R-:W-:Y:S02]  /*f410*/  @!P5 LEA R2, P3, R19.reuse, R2, 0x1 ;  /* 0x000000021302d211 */ /* 0x040fe400078608ff */
[-C--:B--2---:R-:W-:Y:S02]  /*f420*/  @!P4 LEA.HI.X R11, R18, R0.reuse, R190, 0x1, P2 ;  /* 0x00000000120bc211 */ /* 0x084fe400010f0cbe */
[----:B------:R-:W-:-:S03]  /*f430*/  @!P5 LEA.HI.X R3, R19, R0, R189, 0x1, P3 ;  /* 0x000000001303d211 */ /* 0x000fc600018f0cbd */
[----:B------:R3:W-:Y:S04]  /*f440*/  @!P4 ST.E.128 desc[UR50][R10.64], RZ ;  /* 0x000000ff0a00c985 */ /* 0x0007e8000c101d32 */
[----:B------:R3:W-:Y:S02]  /*f450*/  @!P5 ST.E.128 desc[UR50][R2.64], RZ ;  /* 0x000000ff0200d985 */ /* 0x0007e4000c101d32 */
.L_x_7881:
[----:B------:R-:W-:Y:S05]  /*f460*/  BSYNC B1 ;  /* 0x0000000000017941 */ /* 0x000fea0003800000 */
.L_x_7880:
[----:B--2---:R2:W4:Y:S01]  /*f470*/  SHFL.IDX PT, R0, R5, 0x1, 0x181f ;  /* 0x00381f0005007f89 */ /* 0x00452200000e0000 */
[----:B------:R-:W-:Y:S03]  /*f480*/  BSSY B1, `(.L_x_7882) ;  /* 0x000000c000017945 */ /* 0x000fe60003800000 */
[----:B-1-3--:R2:W1:Y:S01]  /*f490*/  SHFL.IDX PT, R2, R4, 0x1, 0x181f ;  /* 0x00381f0004027f89 */ /* 0x00a46200000e0000 */
[----:B------:R-:W-:Y:S05]  /*f4a0*/  @P1 BRA `(.L_x_7883) ;  /* 0x0000000000241947 */ /* 0x000fea0003800000 */
[----:B------:R-:W-:Y:S02]  /*f4b0*/  ULDC UR5, c[0x0][0xac8] ;  /* 0x0002b20000057ab9 */ /* 0x000fe40000000800 */
[----:B------:R-:W-:Y:S02]  /*f4c0*/  ISETP.GE.AND P3, PT, R18, UR5, PT ;  /* 0x0000000512007c0c */ /* 0x000fe4000bf66270 */
[----:B------:R-:W-:-:S11]  /*f4d0*/  ISETP.GE.AND P4, PT, R19, UR5, PT ;  /* 0x0000000513007c0c */ /* 0x000fd6000bf86270 */
[CC--:B-1----:R-:W-:Y:S02]  /*f4e0*/  @!P3 LEA R10, P1, R18.reuse, R2.reuse, 0x1 ;  /* 0x00000002120ab211 */ /* 0x0c2fe400078208ff */
[C---:B------:R-:W-:Y:S02]  /*f4f0*/  @!P4 LEA R2, P2, R19.reuse, R2, 0x1 ;  /* 0x000000021302c211 */ /* 0x040fe400078408ff */
[-C--:B----4-:R-:W-:Y:S02]  /*f500*/  @!P3 LEA.HI.X R11, R18, R0.reuse, R190, 0x1, P1 ;  /* 0x00000000120bb211 */ /* 0x090fe400008f0cbe */
[----:B------:R-:W-:-:S03]  /*f510*/  @!P4 LEA.HI.X R3, R19, R0, R189, 0x1, P2 ;  /* 0x000000001303c211 */ /* 0x000fc600010f0cbd */
[----:B------:R3:W-:Y:S04]  /*f520*/  @!P3 ST.E.128 desc[UR50][R10.64], RZ ;  /* 0x000000ff0a00b985 */ /* 0x0007e8000c101d32 */
[----:B------:R3:W-:Y:S02]  /*f530*/  @!P4 ST.E.128 desc[UR50][R2.64], RZ ;  /* 0x000000ff0200c985 */ /* 0x0007e4000c101d32 */
.L_x_7883:
[----:B------:R-:W-:Y:S05]  /*f540*/  BSYNC B1 ;  /* 0x0000000000017941 */ /* 0x000fea0003800000 */
.L_x_7882:
[----:B----4-:R4:W0:Y:S01]  /*f550*/  SHFL.IDX PT, R0, R5, 0x2, 0x181f ;  /* 0x00581f0005007f89 */ /* 0x01082200000e0000 */
        /* <DEDUP_REMOVED lines=8> */
[-C--:B0-----:R-:W-:Y:S02]  /*f5e0*/  @!P2 LEA.HI.X R11, R18, R0.reuse, R190, 0x1, P0 ;  /* 0x00000000120ba211 */ /* 0x081fe400000f0cbe */
[----:B------:R-:W-:-:S03]  /*f5f0*/  @!P3 LEA.HI.X R3, R19, R0, R189, 0x1, P1 ;  /* 0x000000001303b211 */ /* 0x000fc600008f0cbd */
[----:B------:R3:W-:Y:S04]  /*f600*/  @!P2 ST.E.128 desc[UR50][R10.64], RZ ;  /* 0x000000ff0a00a985 */ /* 0x0007e8000c101d32 */
[----:B------:R3:W-:Y:S02]  /*f610*/  @!P3 ST.E.128 desc[UR50][R2.64], RZ ;  /* 0x000000ff0200b985 */ /* 0x0007e4000c101d32 */
.L_x_7885:
[----:B------:R-:W-:Y:S05]  /*f620*/  BSYNC B1 ;  /* 0x0000000000017941 */ /* 0x000fea0003800000 */
.L_x_7884:
[----:B---3--:R-:W-:Y:S01]  /*f630*/  VIADD R3, R6, 0x60 ;  /* 0x0000006006037836 */ /* 0x008fe20000000000 */
[----:B0-----:R0:W3:Y:S04]  /*f640*/  SHFL.IDX PT, R0, R5, 0x3, 0x181f ;  /* 0x00781f0005007f89 */ /* 0x0010e800000e0000 */
[----:B------:R-:W-:Y:S01]  /*f650*/  ISETP.GE.AND P0, PT, R3, R9, PT ;  /* 0x000000090300720c */ /* 0x000fe20003f06270 */
[----:B-1----:R0:W1:-:S12]  /*f660*/  SHFL.IDX PT, R2, R4, 0x3, 0x181f ;  /* 0x00781f0004027f89 */ /* 0x00205800000e0000 */
[----:B0-----:R-:W-:Y:S05]  /*f670*/  @P0 BRA `(.L_x_7877) ;  /* 0x0000000000240947 */ /* 0x001fea0003800000 */
[----:B------:R-:W-:Y:S02]  /*f680*/  ULDC UR5, c[0x0][0xac8] ;  /* 0x0002b20000057ab9 */ /* 0x000fe40000000800 */
[----:B------:R-:W-:Y:S02]  /*f690*/  ISETP.GE.AND P2, PT, R18, UR5, PT ;  /* 0x0000000512007c0c */ /* 0x000fe4000bf46270 */
[----:B------:R-:W-:-:S11]  /*f6a0*/  ISETP.GE.AND P3, PT, R19, UR5, PT ;  /* 0x0000000513007c0c */ /* 0x000fd6000bf66270 */
[CC--:B-12-4-:R-:W-:Y:S02]  /*f6b0*/  @!P2 LEA R4, P0, R18.reuse, R2.reuse, 0x1 ;  /* 0x000000021204a211 */ /* 0x0d6fe400078008ff */
[C---:B------:R-:W-:Y:S02]  /*f6c0*/  @!P3 LEA R2, P1, R19.reuse, R2, 0x1 ;  /* 0x000000021302b211 */ /* 0x040fe400078208ff */
[-C--:B---3--:R-:W-:Y:S02]  /*f6d0*/  @!P2 LEA.HI.X R5, R18, R0.reuse, R190, 0x1, P0 ;  /* 0x000000001205a211 */ /* 0x088fe400000f0cbe */
[----:B------:R-:W-:-:S03]  /*f6e0*/  @!P3 LEA.HI.X R3, R19, R0, R189, 0x1, P1 ;  /* 0x000000001303b211 */ /* 0x000fc600008f0cbd */
[----:B------:R0:W-:Y:S04]  /*f6f0*/  @!P2 ST.E.128 desc[UR50][R4.64], RZ ;  /* 0x000000ff0400a985 */ /* 0x0001e8000c101d32 */
[----:B------:R0:W-:Y:S02]  /*f700*/  @!P3 ST.E.128 desc[UR50][R2.64], RZ ;  /* 0x000000ff0200b985 */ /* 0x0001e4000c101d32 */
.L_x_7877:
[----:B------:R-:W-:Y:S05]  /*f710*/  BSYNC B0 ;  /* 0x0000000000007941 */ /* 0x000fea0003800000 */
.L_x_7869:
[----:B------:R-:W-:Y:S02]  /*f720*/  ULDC UR5, c[0x0][0xc38] ;  /* 0x00030e0000057ab9 */ /* 0x000fe40000000800 */
[----:B------:R-:W-:-:S06]  /*f730*/  UISETP.GE.AND UP0, UPT, UR4, UR5, UPT ;  /* 0x000000050400728c */ /* 0x000fcc000bf06270 */
[----:B------:R-:W-:-:S13]  /*f740*/  PLOP3.LUT P0, PT, PT, PT, UP0, 0x80, 0x0 ;  /* 0x000000000000781c */ /* 0x000fda0003f0f008 */
[----:B------:R-:W-:Y:S05]  /*f750*/  @!P0 BRA `(.L_x_7886) ;  /* 0xffffff1400908947 */ /* 0x000fea000383ffff */
[----:B------:R-:W-:Y:S05]  /*f760*/  EXIT ;  /* 0x000000000000794d */ /* 0x000fea0003800000 */
.L_x_7788:
[----:B------:R-:W-:-:S08]  /*f770*/  NOP ;  /* 0x0000000000007918 */ /* 0x000fd00000000000 */
[----:B------:R-:W0:-:S00]  /*f780*/  USETMAXREG.DEALLOC.CTAPOOL 0x18 ;  /* 0x00000018000079c8 */ /* 0x000e0000080e0500 */
        /* <DEDUP_REMOVED lines=27> */
[----:B------:R-:W-:Y:S01]  /*f940*/  IMAD.SHL.U32 R2, R5, 0x8, RZ ;  /* 0x0000000805027824 */ /* 0x000fe200078e00ff */
[----:B------:R-:W-:-:S04]  /*f950*/  LOP3.LUT R0, R0, 0x40, RZ, 0xfc, !PT ;  /* 0x0000004000007812 */ /* 0x000fc800078efcff */
[----:B------:R-:W-:Y:S01]  /*f960*/  LOP3.LUT R4, R3, 0x200, R2, 0xf8, !PT ;  /* 0x0000020003047812 */ /* 0x000fe200078ef802 */
[----:B------:R-:W-:Y:S01]  /*f970*/  IMAD.SHL.U32 R2, R6, 0x10, RZ ;  /* 0x0000001006027824 */ /* 0x000fe200078e00ff */
[----:B------:R-:W-:-:S03]  /*f980*/  SHF.R.U32.HI R3, RZ, 0x3, R5 ;  /* 0x00000003ff037819 */ /* 0x000fc60000011605 */
[----:B------:R-:W-:Y:S01]  /*f990*/  IMAD R4, R4, 0x2, R17 ;  /* 0x0000000204047824 */ /* 0x000fe200078e0211 */
[----:B------:R-:W-:Y:S01]  /*f9a0*/  LOP3.LUT R2, R3, 0x70, R2, 0xf8, !PT ;  /* 0x0000007003027812 */ /* 0x000fe200078ef802 */
[----:B------:R-:W-:Y:S02]  /*f9b0*/  IMAD.U32 R3, RZ, RZ, UR6 ;  /* 0x00000006ff037e24 */ /* 0x000fe4000f8e00ff */
[----:B------:R-:W-:Y:S01]  /*f9c0*/  IMAD.MOV.U32 R2, RZ, RZ, 0x1 ;  /* 0x00000001ff027424 */ /* 0x000fe200078e00ff */
[----:B------:R0:W-:Y:S04]  /*f9d0*/  STL [R1+0x10], R4 ;  /* 0x0000100401007387 */ /* 0x0001e80000100800 */
[----:B------:R0:W-:Y:S04]  /*f9e0*/  STL [R1+0x14], R3 ;  /* 0x0000140301007387 */ /* 0x0001e80000100800 */
[----:B------:R0:W-:Y:S04]  /*f9f0*/  STL [R1+0x18], RZ ;  /* 0x000018ff01007387 */ /* 0x0001e80000100800 */
[----:B------:R0:W-:Y:S02]  /*fa00*/  STL [R1+0x8], R2 ;  /* 0x0000080201007387 */ /* 0x0001e40000100800 */
.L_x_7980:
        /* <DEDUP_REMOVED lines=14> */
[----:B---34-:R-:W-:Y:S05]  /*faf0*/  @!P0 BRA `(.L_x_7888) ;  /* 0x0000000000208947 */ /* 0x018fea0003800000 */
        /* <DEDUP_REMOVED lines=8> */
.L_x_7888:
[----:B------:R-:W-:Y:S01]  /*fb80*/  ULDC UR9, c[0x0][0xc54] ;  /* 0x0003150000097ab9 */ /* 0x000fe20000000800 */
[----:B------:R-:W-:Y:S01]  /*fb90*/  UMOV UR6, UR8 ;  /* 0x0000000800067c82 */ /* 0x000fe20008000000 */
[----:B------:R-:W-:-:S11]  /*fba0*/  UISETP.NE.AND UP0, UPT, UR9, 0x1, UPT ;  /* 0x000000010900788c */ /* 0x000fd6000bf05270 */
[----:B------:R-:W-:Y:S02]  /*fbb0*/  @UP0 ULDC.64 UR10, c[0x0][0xc58] ;  /* 0x00031600000a0ab9 */ /* 0x000fe40000000a00 */
[----:B------:R-:W-:-:S04]  /*fbc0*/  UIMAD.WIDE.U32 UR4, UR8, UR10, URZ ;  /* 0x0000000a080472a5 */ /* 0x000fc8000f8e003f */
[----:B------:R-:W-:-:S04]  /*fbd0*/  @UP0 USHF.R.U32.HI UR6, URZ, UR11, UR5 ;  /* 0x0000000b3f060299 */ /* 0x000fc80008011605 */
[----:B------:R-:W-:-:S12]  /*fbe0*/  UIMAD UR4, UR6, UR9, URZ ;  /* 0x00000009060472a4 */ /* 0x000fd8000f8e023f */
.L_x_7889:
        /* <DEDUP_REMOVED lines=48> */
.L_x_7891:
[----:B------:R-:W-:-:S11]  /*fef0*/  UISETP.NE.AND UP0, UPT, UR5, 0x1, UPT ;  /* 0x000000010500788c */ /* 0x000fd6000bf05270 */
[----:B------:R-:W-:Y:S02]  /*ff00*/  @UP0 ULDC.64 UR12, c[0x0][0x9e8] ;  /* 0x00027a00000c0ab9 */ /* 0x000fe40000000a00 */
[----:B------:R-:W-:-:S04]  /*ff10*/  UIMAD.WIDE.U32 UR8, UR10, UR12, URZ ;  /* 0x0000000c0a0872a5 */ /* 0x000fc8000f8e003f */
[----:B------:R-:W-:-:S12]  /*ff20*/  @UP0 USHF.R.U32.HI UR10, URZ, UR13, UR9 ;  /* 0x0000000d3f0a0299 */ /* 0x000fd80008011609 */
.L_x_7892:
[----:B------:R-:W-:-:S04]  /*ff30*/  UIMAD UR10, UR10, UR5, UR5 ;  /* 0x000000050a0a72a4 */ /* 0x000fc8000f8e0205 */
[----:B------:R-:W-:-:S04]  /*ff40*/  UISETP.LT.AND UP0, UPT, UR4, UR10, UPT ;  /* 0x0000000a0400728c */ /* 0x000fc8000bf01270 */
[----:B------:R-:W-:-:S12]  /*ff50*/  USEL UR4, UR4, UR10, UP0 ;  /* 0x0000000a04047287 */ /* 0x000fd80008000000 */
.L_x_7890:
        /* <DEDUP_REMOVED lines=30> */
.L_x_7894:
[----:B------:R-:W-:-:S11]  /*10140*/  UISETP.NE.AND UP0, UPT, UR5, 0x1, UPT ;  /* 0x000000010500788c */ /* 0x000fd6000bf05270 */
[----:B------:R-:W-:Y:S02]  /*10150*/  @UP0 ULDC.64 UR10, c[0x0][0x9e8] ;  /* 0x00027a00000a0ab9 */ /* 0x000fe40000000a00 */
[----:B------:R-:W-:-:S04]  /*10160*/  UIMAD.WIDE.U32 UR6, UR4, UR10, URZ ;  /* 0x0000000a040672a5 */ /* 0x000fc8000f8e003f */
[----:B------:R-:W-:-:S12]  /*10170*/  @UP0 USHF.R.U32.HI UR4, URZ, UR11, UR7 ;  /* 0x0000000b3f040299 */ /* 0x000fd80008011607 */
.L_x_7895:
[----:B------:R-:W-:-:S04]  /*10180*/  UIMAD UR4, UR4, UR5, URZ ;  /* 0x00000005040472a4 */ /* 0x000fc8000f8e023f */
[----:B------:R-:W-:-:S04]  /*10190*/  UISETP.LT.AND UP0, UPT, UR8, UR4, UPT ;  /* 0x000000040800728c */ /* 0x000fc8000bf01270 */
[----:B------:R-:W-:-:S12]  /*101a0*/  USEL UR8, UR8, UR4, !UP0 ;  /* 0x0000000408087287 */ /* 0x000fd8000c000000 */
.L_x_7893:
        /* <DEDUP_REMOVED lines=9> */
[----:B------:R-:W1:Y:S02]  /*10240*/  S2R R0, SR_TID.X ;  /* 0x0000000000007919 */ /* 0x000e640000002100 */
[----:B-1----:R-:W-:-:S04]  /*10250*/  LOP3.LUT R0, R0, 0x7f, RZ, 0xc0, !PT ;  /* 0x0000007f00007812 */ /* 0x002fc800078ec0ff */
[----:B------:R-:W-:-:S13]  /*10260*/  ISETP.NE.AND P1, PT, R0, RZ, PT ;  /* 0x000000ff0000720c */ /* 0x000fda0003f25270 */
[----:B------:R-:W-:Y:S05]  /*10270*/  @P1 BRA `(.L_x_7898) ;  /* 0x0000003800381947 */ /* 0x000fea0003800000 */
[----:B------:R-:W1:Y:S01]  /*10280*/  S2R R5, SR_LANEID ;  /* 0x0000000000057919 */ /* 0x000e620000000000 */
[----:B------:R-:W-:Y:S01]  /*10290*/  VOTEU.ANY UR4, UPT, PT ;  /* 0x0000000000047886 */ /* 0x000fe200038e0100 */
[----:B0-----:R-:W0:Y:S01]  /*102a0*/  LDC.64 R2, c[0x0][0xc80] ;  /* 0x00032000ff027b82 */ /* 0x001e220000000a00 */
[----:B------:R-:W1:Y:S02]  /*102b0*/  FLO.U32 R0, UR4 ;  /* 0x0000000400007d00 */ /* 0x000e6400080e0000 */
[----:B-1----:R-:W-:-:S06]  /*102c0*/  ISETP.EQ.U32.AND P0, PT, R0, R5, PT ;  /* 0x000000050000720c */ /* 0x002fcc0003f02070 */
[----:B------:R-:W0:Y:S07]  /*102d0*/  POPC R5, UR4 ;  /* 0x0000000400057d09 */ /* 0x000e2e0008000000 */
[----:B0-----:R-:W2:Y:S01]  /*102e0*/  @P0 ATOMG.E.ADD.STRONG.GPU PT, R3, desc[UR50][R2.64], R5 ;  /* 0x00000005020309a8 */ /* 0x001ea200081ee1f2 */
[----:B------:R-:W0:Y:S02]  /*102f0*/  S2R R4, SR_LTMASK ;  /* 0x0000000000047919 */ /* 0x000e240000003900 */
[----:B0-----:R-:W-:-:S04]  /*10300*/  LOP3.LUT R4, R4, UR4, RZ, 0xc0, !PT ;  /* 0x0000000404047c12 */ /* 0x001fc8000f8ec0ff */
[----:B------:R-:W0:Y:S01]  /*10310*/  POPC R7, R4 ;  /* 0x0000000400077309 */ /* 0x000e220000000000 */
[----:B--2---:R-:W0:Y:S02]  /*10320*/  SHFL.IDX PT, R0, R3, R0, 0x1f ;  /* 0x00001f0003007589 */ /* 0x004e2400000e0000 */
[----:B0-----:R-:W-:-:S05]  /*10330*/  IADD3 R0, R0, UR42, R7 ;  /* 0x0000002a00007c10 */ /* 0x001fca000fffe007 */
[----:B------:R1:W-:Y:S01]  /*10340*/  STL [R1+0x14], R0 ;  /* 0x0000140001007387 */ /* 0x0003e20000100800 */
[----:B------:R-:W-:Y:S05]  /*10350*/  BRA `(.L_x_7898) ;  /* 0x0000003800007947 */ /* 0x000fea0003800000 */
.L_x_7897:
[----:B------:R-:W-:Y:S01]  /*10360*/  VIADD R0, R17, 0x18400 ;  /* 0x0001840011007836 */ /* 0x000fe20000000000 */
[----:B------:R-:W-:Y:S04]  /*10370*/  BSSY B6, `(.L_x_7899) ;  /* 0x0000013000067945 */ /* 0x000fe80003800000 */
[----:B------:R-:W-:-:S13]  /*10380*/  LOP3.LUT P0, RZ, R0, 0x3ff, RZ, 0xc0, !PT ;  /* 0x000003ff00ff7812 */ /* 0x000fda000780c0ff */
[----:B------:R-:W-:Y:S05]  /*10390*/  @!P0 BRA `(.L_x_7900) ;  /* 0x0000000000408947 */ /* 0x000fea0003800000 */
[----:B0-----:R-:W-:Y:S01]  /*103a0*/  MOV R2, 0x0 ;  /* 0x0000000000027802 */ /* 0x001fe20000000f00 */
        /* <DEDUP_REMOVED lines=15> */
.L_x_7900:
[----:B------:R-:W-:Y:S05]  /*104a0*/  BSYNC B6 ;  /* 0x0000000000067941 */ /* 0x000fea0003800000 */
.L_x_7899:
        /* <DEDUP_REMOVED lines=20> */
.L_x_7903:
        /* <DEDUP_REMOVED lines=15> */
.L_x_7902:
[----:B------:R-:W-:Y:S05]  /*106e0*/  BSYNC B6 ;  /* 0x0000000000067941 */ /* 0x000fea0003800000 */
.L_x_7901:
[----:B------:R-:W-:Y:S01]  /*106f0*/  ULDC.64 UR4, c[0x0][0x9f8] ;  /* 0x00027e0000047ab9 */ /* 0x000fe20000000a00 */
[----:B------:R-:W-:Y:S01]  /*10700*/  IMAD.U32 R7, RZ, RZ, UR43 ;  /* 0x0000002bff077e24 */ /* 0x000fe2000f8e00ff */
[----:B------:R-:W-:-:S04]  /*10710*/  UISETP.NE.U32.AND UP0, UPT, UR4, URZ, UPT ;  /* 0x0000003f0400728c */ /* 0x000fc8000bf05070 */
[----:B------:R-:W-:-:S06]  /*10720*/  UISETP.NE.AND.EX UP0, UPT, UR5, URZ, UPT, UP0 ;  /* 0x0000003f0500728c */ /* 0x000fcc000bf05300 */
[----:B------:R-:W-:-:S05]  /*10730*/  PLOP3.LUT P0, PT, PT, PT, UP0, 0x80, 0x0 ;  /* 0x000000000000781c */ /* 0x000fca0003f0f008 */
[----:B------:R-:W-:Y:S02]  /*10740*/  @UP0 ULDC.64 UR4, c[0x0][0x9f8] ;  /* 0x00027e0000040ab9 */ /* 0x000fe40000000a00 */
[----:B------:R-:W-:-:S06]  /*10750*/  @UP0 UIMAD.WIDE UR4, UR43, 0x4, UR4 ;  /* 0x000000042b0408a5 */ /* 0x000fcc000f8e0204 */
[----:B0-----:R-:W-:Y:S02]  /*10760*/  IMAD.U32 R2, RZ, RZ, UR4 ;  /* 0x00000004ff027e24 */ /* 0x001fe4000f8e00ff */
        /* <DEDUP_REMOVED lines=19> */
.L_x_7995:
        /* <DEDUP_REMOVED lines=9> */
.L_x_7998:
[----:B------:R-:W-:Y:S05]  /*10930*/  @!P6 BRA `(.L_x_7905) ;  /* 0x0000000000fce947 */ /* 0x000fea0003800000 */
[----:B------:R-:W-:Y:S01]  /*10940*/  IMAD.MOV.U32 R16, RZ, RZ, R7 ;  /* 0x000000ffff107224 */ /* 0x000fe200078e0007 */
[----:B------:R-:W-:Y:S06]  /*10950*/  @!P1 BRA `(.L_x_7907) ;  /* 0x00000000004c9947 */ /* 0x000fec0003800000 */
[----:B------:R-:W2:Y:S01]  /*10960*/  LDC R6, c[0x0][0x43c] ;  /* 0x00010f00ff067b82 */ /* 0x000ea20000000800 */
[----:B------:R-:W-:Y:S01]  /*10970*/  IMAD.MOV.U32 R9, RZ, RZ, R0 ;  /* 0x000000ffff097224 */ /* 0x000fe200078e0000 */
        /* <DEDUP_REMOVED lines=17> */
.L_x_7907:
[----:B------:R-:W3:Y:S01]  /*10a90*/  LDL R0, [R1+0x8] ;  /* 0x0000080001007983 */ /* 0x000ee20000100800 */
[----:B--2---:R-:W-:Y:S01]  /*10aa0*/  IMAD R3, R18, 0x8, R17 ;  /* 0x0000000812037824 */ /* 0x004fe200078e0211 */
[----:B---3--:R-:W-:-:S04]  /*10ab0*/  SHF.L.U32 R0, R0, 0x1f, RZ ;  /* 0x0000001f00007819 */ /* 0x008fc800000006ff */
[----:B------:R-:W2:Y:S02]  /*10ac0*/  SYNCS.PHASECHK.TRANS64.TRYWAIT P0, [R3+URZ+0x28840], R0 ;  /* 0x02884000030075a7 */ /* 0x000ea4000800017f */
[----:B--2---:R-:W-:Y:S05]  /*10ad0*/  @!P0 BRA `(.L_x_7908) ;  /* 0x0000003800948947 */ /* 0x004fea0003800000 */
.L_x_7999:
        /* <DEDUP_REMOVED lines=11> */
.L_x_7909:
[----:B------:R-:W3:Y:S01]  /*10b90*/  LDL R2, [R1] ;  /* 0x0000000001027983 */ /* 0x000ee20000100800 */
[----:B--2---:R-:W-:Y:S01]  /*10ba0*/  IMAD R0, R18, 0x8000, R17 ;  /* 0x0000800012007824 */ /* 0x004fe200078e0211 */
        /* <DEDUP_REMOVED lines=10> */
[----:B------:R-:W-:Y:S01]  /*10c50*/  UMOV UR12, UR36 ;  /* 0x00000024000c7c82 */ /* 0x000fe20008000000 */
[----:B------:R-:W-:-:S02]  /*10c60*/  LOP3.LUT R19, R19, 0xfffffffd, RZ, 0xc0, !PT ;  /* 0xfffffffd13137812 */ /* 0x000fc400078ec0ff */
[----:B------:R-:W-:Y:S02]  /*10c70*/  UIADD3 UR33, UR33, 0x28830, URZ ;  /* 0x0002883021217890 */ /* 0x000fe4000fffe03f */
[----:B------:R-:W-:Y:S02]  /*10c80*/  UMOV UR13, UR37 ;  /* 0x00000025000d7c82 */ /* 0x000fe40008000000 */
[----:B------:R-:W-:Y:S02]  /*10c90*/  UIADD3 UR32, UR8, 0x18400, URZ ;  /* 0x0001840008207890 */ /* 0x000fe4000fffe03f */
[----:B------:R-:W-:Y:S01]  /*10ca0*/  UIADD3 UR8, UR8, 0x1c400, URZ ;  /* 0x0001c40008087890 */ /* 0x000fe2000fffe03f */
[----:B------:R-:W-:Y:S01]  /*10cb0*/  @P0 LOP3.LUT R19, R19, 0x2, RZ, 0xfc, !PT ;  /* 0x0000000213130812 */ /* 0x000fe200078efcff */
[----:B------:R-:W-:Y:S01]  /*10cc0*/  UMOV UR9, UR33 ;  /* 0x0000002100097c82 */ /* 0x000fe20008000000 */
[----:B---3--:R-:W-:-:S13]  /*10cd0*/  R2UR UR35, R2 ;  /* 0x00000000022372ca */ /* 0x008fda00000e0000 */
[----:B------:R-:W-:-:S07]  /*10ce0*/  USHF.L.U32 UR35, UR35, 0x7, URZ ;  /* 0x0000000723237899 */ /* 0x000fce000800063f */
[----:B------:R-:W-:Y:S02]  /*10cf0*/  UMOV UR11, UR35 ;  /* 0x00000023000b7c82 */ /* 0x000fe40008000000 */
[----:B------:R2:W-:Y:S01]  /*10d00*/  UTMALDG.4D [UR32], [UR4], desc[UR6] ;  /* 0x00000620040075b4 */ /* 0x0005e20008019000 */
[----:B------:R2:W-:Y:S02]  /*10d10*/  UTMALDG.4D [UR8], [UR4], desc[UR6] ;  /* 0x00000608040075b4 */ /* 0x0005e40008019000 */
[----:B--2---:R-:W-:Y:S01]  /*10d20*/  NOP ;  /* 0x0000000000007918 */ /* 0x004fe20000000000 */
.L_x_7905:
        /* <DEDUP_REMOVED lines=22> */
.L_x_7911:
[----:B------:R-:W-:Y:S05]  /*10e90*/  BSYNC B6 ;  /* 0x0000000000067941 */ /* 0x000fea0003800000 */
.L_x_7910:
        /* <DEDUP_REMOVED lines=30> */
[----:B------:R-:W-:Y:S02]  /*11080*/  LOP3.LUT R9, R9, 0x40, RZ, 0xfc, !PT ;  /* 0x0000004009097812 */ /* 0x000fe400078efcff */
[----:B------:R-:W-:Y:S01]  /*11090*/  IMAD.MOV.U32 R6, RZ, RZ, R2 ;  /* 0x000000ffff067224 */ /* 0x000fe200078e0002 */
        /* <DEDUP_REMOVED lines=28> */
[----:B------:R-:W-:Y:S02]  /*11260*/  ULDC UR4, c[0x0][0x288] ;  /* 0x0000a20000047ab9 */ /* 0x000fe40000000800 */
[----:B------:R-:W-:Y:S01]  /*11270*/  IMAD R3, R7, UR4, RZ ;  /* 0x0000000407037c24 */ /* 0x000fe2000f8e02ff */
[----:B------:R-:W1:Y:S04]  /*11280*/  SHFL.IDX PT, R6, R0, RZ, 0x181f ;  /* 0x00181fff00067589 */ /* 0x000e6800000e0000 */
[----:B------:R-:W-:Y:S01]  /*11290*/  SHFL.IDX PT, R8, R0, 0x1, 0x181f ;  /* 0x00381f0000087f89 */ /* 0x000fe200000e0000 */
[----:B0-----:R-:W-:-:S04]  /*112a0*/  LOP3.LUT R5, R5, 0x7f, RZ, 0xc0, !PT ;  /* 0x0000007f05057812 */ /* 0x001fc800078ec0ff */
[----:B------:R-:W-:-:S05]  /*112b0*/  SHF.R.U32.HI R5, RZ, 0x3, R5 ;  /* 0x00000003ff057819 */ /* 0x000fca0000011605 */
[----:B------:R-:W-:-:S04]  /*112c0*/  VIADD R2, R5, UR41 ;  /* 0x0000002905027c36 */ /* 0x000fc80008000000 */
[C---:B------:R-:W-:Y:S01]  /*112d0*/  VIADD R5, R2.reuse, 0x10 ;  /* 0x0000001002057836 */ /* 0x040fe20000000000 */
[----:B------:R-:W-:-:S04]  /*112e0*/  ISETP.GE.AND P3, PT, R2, R3, PT ;  /* 0x000000030200720c */ /* 0x000fc80003f66270 */
[----:B------:R-:W-:Y:S02]  /*112f0*/  ISETP.GE.AND P2, PT, R5, R3, PT ;  /* 0x000000030500720c */ /* 0x000fe40003f46270 */
[----:B------:R-:W0:Y:S07]  /*11300*/  SHFL.IDX PT, R5, R4, RZ, 0x181f ;  /* 0x00181fff04057589 */ /* 0x000e2e00000e0000 */
[----:B-1----:R-:W-:-:S05]  /*11310*/  @!P3 LEA R6, P4, R10, R6, 0x1 ;  /* 0x000000060a06b211 */ /* 0x002fca00078808ff */
[----:B0-----:R-:W-:Y:S01]  /*11320*/  @!P3 IMAD.X R7, RZ, RZ, R5, P4 ;  /* 0x000000ffff07b224 */ /* 0x001fe200020e0605 */
[----:B------:R-:W-:Y:S01]  /*11330*/  @!P2 LEA R8, P4, R10, R8, 0x1 ;  /* 0x000000080a08a211 */ /* 0x000fe200078808ff */
[----:B------:R-:W0:Y:S04]  /*11340*/  SHFL.IDX PT, R5, R4, 0x1, 0x181f ;  /* 0x00381f0004057f89 */ /* 0x000e2800000e0000 */
[----:B-----5:R-:W-:Y:S04]  /*11350*/  @!P3 LDGSTS.E.BYPASS.LTC128B.128 [R9+0x10400], desc[UR50][R6.64], !P1 ;  /* 0x104000000609bfae */ /* 0x020fe8000c901d72 */
[----:B------:R1:W-:Y:S02]  /*11360*/  @!P3 LDGSTS.E.BYPASS.LTC128B.128 [R9+0x14400], desc[UR50][R6.64+0x80], !P0 ;  /* 0x144000800609bfae */ /* 0x0003e4000c101d72 */
[----:B-1----:R-:W-:-:S02]  /*11370*/  @!P2 IMAD.MOV.U32 R6, RZ, RZ, R8 ;  /* 0x000000ffff06a224 */ /* 0x002fc400078e0008 */
[----:B0-----:R-:W-:-:S04]  /*11380*/  @!P2 IMAD.X R5, RZ, RZ, R5, P4 ;  /* 0x000000ffff05a224 */ /* 0x001fc800020e0605 */
        /* <DEDUP_REMOVED lines=49> */
[----:B-1----:R0:W-:Y:S02]  /*116a0*/  @!P3 LDGSTS.E.BYPASS.LTC128B.128 [R9+0x17400], desc[UR50][R6.64+0x80], !P0 ;  /* 0x174000800609bfae */ /* 0x0021e4000c101d72 */
.L_x_8016:
        /* <DEDUP_REMOVED lines=11> */
.L_x_7914:
[----:B------:R-:W-:Y:S05]  /*11760*/  BSYNC B0 ;  /* 0x0000000000007941 */ /* 0x000fea0003800000 */
.L_x_7913:
[----:B------:R-:W-:Y:S01]  /*11770*/  NOP ;  /* 0x0000000000007918 */ /* 0x000fe20000000000 */
[----:B------:R-:W-:Y:S01]  /*11780*/  PLOP3.LUT P0, PT, PT, PT, PT, 0x80, 0x0 ;  /* 0x000000000000781c */ /* 0x000fe20003f0f070 */
[----:B0-----:R-:W-:-:S12]  /*11790*/  VIADD R6, R17, 0x28800 ;  /* 0x0002880011067836 */ /* 0x001fd80000000000 */
.L_x_7915:
        /* <DEDUP_REMOVED lines=18> */
.L_x_8017:
[----:B------:R-:W-:Y:S05]  /*118c0*/  BSYNC B0 ;  /* 0x0000000000007941 */ /* 0x000fea0003800000 */
.L_x_7916:
        /* <DEDUP_REMOVED lines=45> */
.L_x_7922:
[----:B------:R-:W-:Y:S01]  /*11ba0*/  IMAD R7, R0, 0x8, R17 ;  /* 0x0000000800077824 */ /* 0x000fe200078e0211 */
[----:B0-----:R-:W-:Y:S01]  /*11bb0*/  SHF.L.U32 R3, R10, 0x1f, RZ ;  /* 0x0000001f0a037819 */ /* 0x001fe200000006ff */
[----:B------:R-:W-:Y:S03]  /*11bc0*/  BSSY B1, `(.L_x_7923) ;  /* 0x0000003000017945 */ /* 0x000fe60003800000 */
[----:B------:R-:W0:Y:S02]  /*11bd0*/  SYNCS.PHASECHK.TRANS64.TRYWAIT P0, [R7+URZ+0x28840], R3 ;  /* 0x02884003070075a7 */ /* 0x000e24000800017f */
[----:B0-----:R-:W-:Y:S05]  /*11be0*/  @!P0 BRA `(.L_x_7924) ;  /* 0x00000034000c8947 */ /* 0x001fea0003800000 */
.L_x_8018:
[----:B------:R-:W-:Y:S05]  /*11bf0*/  BSYNC B1 ;  /* 0x0000000000017941 */ /* 0x000fea0003800000 */
.L_x_7923:
        /* <DEDUP_REMOVED lines=12> */
.L_x_7926:
[----:B------:R-:W-:Y:S05]  /*11cc0*/  BSYNC B1 ;  /* 0x0000000000017941 */ /* 0x000fea0003800000 */
.L_x_7925:
[----:B------:R-:W-:Y:S01]  /*11cd0*/  IMAD.MOV.U32 R11, RZ, RZ, RZ ;  /* 0x000000ffff0b7224 */ /* 0x000fe200078e00ff */
[----:B------:R-:W-:Y:S01]  /*11ce0*/  UIADD3 UR4, UP0, UR44, 0x370, URZ ;  /* 0x000003702c047890 */ /* 0x000fe2000ff1e03f */
[----:B0-----:R-:W-:Y:S01]  /*11cf0*/  IMAD R3, R0, 0x8000, R17 ;  /* 0x0000800000037824 */ /* 0x001fe200078e0211 */
[----:B------:R-:W-:Y:S01]  /*11d00*/  PLOP3.LUT P0, PT, PT, PT, PT, 0x80, 0x0 ;  /* 0x000000000000781c */ /* 0x000fe20003f0f070 */
[----:B------:R-:W-:Y:S01]  /*11d10*/  VIADD R7, R7, 0x28830 ;  /* 0x0002883007077836 */ /* 0x000fe20000000000 */
[----:B------:R-:W-:Y:S01]  /*11d20*/  R2UR UR10, R11 ;  /* 0x000000000b0a72ca */ /* 0x000fe200000e0000 */
[----:B------:R-:W-:Y:S01]  /*11d30*/  IMAD.SHL.U32 R8, R4, 0x80, RZ ;  /* 0x0000008004087824 */ /* 0x000fe200078e00ff */
[----:B------:R-:W-:Y:S01]  /*11d40*/  UIADD3.X UR5, URZ, UR45, URZ, UP0, !UPT ;  /* 0x0000002d3f057290 */ /* 0x000fe200087fe43f */
[----:B------:R-:W-:Y:S01]  /*11d50*/  VIADD R9, R3, 0x18400 ;  /* 0x0001840003097836 */ /* 0x000fe20000000000 */
[----:B------:R-:W-:Y:S01]  /*11d60*/  UMOV UR6, 0x0 ;  /* 0x0000000000067882 */ /* 0x000fe20000000000 */
[----:B------:R-:W-:-:S10]  /*11d70*/  UMOV UR7, 0x14f00000 ;  /* 0x14f0000000077882 */ /* 0x000fd40000000000 */
.L_x_7927:
        /* <DEDUP_REMOVED lines=16> */
.L_x_7928:
        /* <DEDUP_REMOVED lines=16> */
.L_x_8019:
[----:B------:R-:W-:Y:S05]  /*11f80*/  BSYNC B1 ;  /* 0x0000000000017941 */ /* 0x000fea0003800000 */
.L_x_7929:
        /* <DEDUP_REMOVED lines=12> */
.L_x_7932:
[----:B------:R-:W-:Y:S05]  /*12050*/  BSYNC B1 ;  /* 0x0000000000017941 */ /* 0x000fea0003800000 */
.L_x_7931:
        /* <DEDUP_REMOVED lines=12> */
.L_x_7933:
        /* <DEDUP_REMOVED lines=15> */
.L_x_7934:
        /* <DEDUP_REMOVED lines=12> */
.L_x_7921:
[----:B------:R-:W-:Y:S05]  /*122d0*/  BSYNC B0 ;  /* 0x0000000000007941 */ /* 0x000fea0003800000 */
.L_x_7920:
[----:B------:R1:W-:Y:S01]  /*122e0*/  STL [R1+0x8], R10 ;  /* 0x0000080a01007387 */ /* 0x0003e20000100800 */
[----:B------:R-:W-:Y:S01]  /*122f0*/  UIADD3 UR4, UR40, -0x3, URZ ;  /* 0xfffffffd28047890 */ /* 0x000fe2000fffe03f */
[----:B------:R-:W-:-:S05]  /*12300*/  IMAD.MOV.U32 R18, RZ, RZ, R0 ;  /* 0x000000ffff127224 */ /* 0x000fca00078e0000 */
[----:B0-----:R-:W-:-:S07]  /*12310*/  IMAD.U32 R4, RZ, RZ, UR4 ;  /* 0x00000004ff047e24 */ /* 0x001fce000f8e00ff */
.L_x_7919:
[----:B------:R-:W-:Y:S01]  /*12320*/  ULOP3.LUT UR4, URZ, UR40, URZ, 0x33, !UPT ;  /* 0x000000283f047292 */ /* 0x000fe2000f8e333f */
[----:B------:R-:W-:Y:S01]  /*12330*/  VIADD R5, R5, 0xfffffffe ;  /* 0xfffffffe05057836 */ /* 0x000fe20000000000 */
[----:B------:R-:W-:Y:S04]  /*12340*/  BSSY B0, `(.L_x_7918) ;  /* 0x000012d000007945 */ /* 0x000fe80003800000 */
[----:B------:R-:W-:-:S13]  /*12350*/  ISETP.NE.AND P0, PT, R5, UR4, PT ;  /* 0x0000000405007c0c */ /* 0x000fda000bf05270 */
[----:B------:R-:W-:Y:S05]  /*12360*/  @!P0 BRA `(.L_x_7935) ;  /* 0x0000001000a88947 */ /* 0x000fea0003800000 */
[----:B------:R-:W-:-:S07]  /*12370*/  IMAD.MOV.U32 R8, RZ, RZ, R16 ;  /* 0x000000ffff087224 */ /* 0x000fce00078e0010 */
.L_x_7966:
        /* <DEDUP_REMOVED lines=33> */
.L_x_7938:
[----:B------:R-:W-:Y:S01]  /*12590*/  IMAD R3, R0, 0x8, R17 ;  /* 0x0000000800037824 */ /* 0x000fe200078e0211 */
[----:B------:R-:W-:Y:S01]  /*125a0*/  SHF.L.U32 R2, R5, 0x1f, RZ ;  /* 0x0000001f05027819 */ /* 0x000fe200000006ff */
[----:B------:R-:W-:Y:S03]  /*125b0*/  BSSY B2, `(.L_x_7939) ;  /* 0x0000003000027945 */ /* 0x000fe60003800000 */
[----:B------:R-:W2:Y:S02]  /*125c0*/  SYNCS.PHASECHK.TRANS64.TRYWAIT P0, [R3+URZ+0x28840], R2 ;  /* 0x02884002030075a7 */ /* 0x000ea4000800017f */
[----:B--2---:R-:W-:Y:S05]  /*125d0*/  @!P0 BRA `(.L_x_7940) ;  /* 0x0000002800b88947 */ /* 0x004fea0003800000 */
.L_x_8020:
[----:B------:R-:W-:Y:S05]  /*125e0*/  BSYNC B2 ;  /* 0x0000000000027941 */ /* 0x000fea0003800000 */
.L_x_7939:
        /* <DEDUP_REMOVED lines=12> */
.L_x_7942:
[----:B------:R-:W-:Y:S05]  /*126b0*/  BSYNC B2 ;  /* 0x0000000000027941 */ /* 0x000fea0003800000 */
.L_x_7941:
[----:B------:R-:W-:Y:S01]  /*126c0*/  IMAD.MOV.U32 R12, RZ, RZ, RZ ;  /* 0x000000ffff0c7224 */ /* 0x000fe200078e00ff */
[----:B------:R-:W-:Y:S01]  /*126d0*/  UIADD3 UR4, UP0, UR44, 0x370, URZ ;  /* 0x000003702c047890 */ /* 0x000fe2000ff1e03f */
[----:B--2---:R-:W-:Y:S01]  /*126e0*/  IMAD R2, R0, 0x8000, R17 ;  /* 0x0000800000027824 */ /* 0x004fe200078e0211 */
[----:B------:R-:W-:Y:S01]  /*126f0*/  PLOP3.LUT P0, PT, PT, PT, PT, 0x80, 0x0 ;  /* 0x000000000000781c */ /* 0x000fe20003f0f070 */
[----:B------:R-:W-:Y:S01]  /*12700*/  VIADD R3, R3, 0x28830 ;  /* 0x0002883003037836 */ /* 0x000fe20000000000 */
[----:B------:R-:W-:Y:S01]  /*12710*/  R2UR UR10, R12 ;  /* 0x000000000c0a72ca */ /* 0x000fe200000e0000 */
[----:B------:R-:W-:Y:S01]  /*12720*/  IMAD.SHL.U32 R9, R7, 0x80, RZ ;  /* 0x0000008007097824 */ /* 0x000fe200078e00ff */
[----:B------:R-:W-:Y:S01]  /*12730*/  UIADD3.X UR5, URZ, UR45, URZ, UP0, !UPT ;  /* 0x0000002d3f057290 */ /* 0x000fe200087fe43f */
[----:B-1----:R-:W-:Y:S01]  /*12740*/  VIADD R10, R2, 0x18400 ;  /* 0x00018400020a7836 */ /* 0x002fe20000000000 */
[----:B------:R-:W-:Y:S01]  /*12750*/  UMOV UR6, 0x0 ;  /* 0x0000000000067882 */ /* 0x000fe20000000000 */
[----:B------:R-:W-:-:S10]  /*12760*/  UMOV UR7, 0x14f00000 ;  /* 0x14f0000000077882 */ /* 0x000fd40000000000 */
.L_x_7943:
        /* <DEDUP_REMOVED lines=16> */
.L_x_7944:
        /* <DEDUP_REMOVED lines=16> */
.L_x_8021:
[----:B------:R-:W-:Y:S05]  /*12970*/  BSYNC B2 ;  /* 0x0000000000027941 */ /* 0x000fea0003800000 */
.L_x_7945:
        /* <DEDUP_REMOVED lines=11> */
.L_x_7948:
[----:B------:R-:W-:Y:S05]  /*12a30*/  BSYNC B2 ;  /* 0x0000000000027941 */ /* 0x000fea0003800000 */
.L_x_7947:
[----:B0-----:R-:W2:Y:S01]  /*12a40*/  LDL.LU R3, [R1] ;  /* 0x0000000001037983 */ /* 0x001ea20000300800 */
        /* <DEDUP_REMOVED lines=10> */
.L_x_7949:
        /* <DEDUP_REMOVED lines=15> */
.L_x_7950:
        /* <DEDUP_REMOVED lines=12> */
.L_x_7937:
[----:B------:R-:W-:Y:S05]  /*12ca0*/  BSYNC B1 ;  /* 0x0000000000017941 */ /* 0x000fea0003800000 */
.L_x_7936:
        /* <DEDUP_REMOVED lines=33> */
.L_x_7953:
[----:B------:R-:W-:Y:S01]  /*12ec0*/  IMAD R2, R18, 0x8, R17 ;  /* 0x0000000812027824 */ /* 0x000fe200078e0211 */
[----:B------:R-:W-:Y:S01]  /*12ed0*/  SHF.L.U32 R3, R11, 0x1f, RZ ;  /* 0x0000001f0b037819 */ /* 0x000fe200000006ff */
[----:B------:R-:W-:Y:S03]  /*12ee0*/  BSSY B2, `(.L_x_7954) ;  /* 0x0000003000027945 */ /* 0x000fe60003800000 */
[----:B------:R-:W2:Y:S02]  /*12ef0*/  SYNCS.PHASECHK.TRANS64.TRYWAIT P0, [R2+URZ+0x28840], R3 ;  /* 0x02884003020075a7 */ /* 0x000ea4000800017f */
[----:B--2---:R-:W-:Y:S05]  /*12f00*/  @!P0 BRA `(.L_x_7955) ;  /* 0x0000002000948947 */ /* 0x004fea0003800000 */
.L_x_8022:
[----:B------:R-:W-:Y:S05]  /*12f10*/  BSYNC B2 ;  /* 0x0000000000027941 */ /* 0x000fea0003800000 */
.L_x_7954:
        /* <DEDUP_REMOVED lines=12> */
.L_x_7957:
[----:B------:R-:W-:Y:S05]  /*12fe0*/  BSYNC B2 ;  /* 0x0000000000027941 */ /* 0x000fea0003800000 */
.L_x_7956:
        /* <DEDUP_REMOVED lines=12> */
.L_x_7958:
        /* <DEDUP_REMOVED lines=16> */
.L_x_7959:
        /* <DEDUP_REMOVED lines=15> */
.L_x_8023:
[----:B------:R-:W-:Y:S05]  /*132a0*/  BSYNC B2 ;  /* 0x0000000000027941 */ /* 0x000fea0003800000 */
.L_x_7960:
        /* <DEDUP_REMOVED lines=11> */
.L_x_7963:
[----:B------:R-:W-:Y:S05]  /*13360*/  BSYNC B2 ;  /* 0x0000000000027941 */ /* 0x000fea0003800000 */
.L_x_7962:
        /* <DEDUP_REMOVED lines=11> */
.L_x_7964:
        /* <DEDUP_REMOVED lines=15> */
.L_x_7965:
        /* <DEDUP_REMOVED lines=12> */
.L_x_7952:
[----:B------:R-:W-:Y:S05]  /*135d0*/  BSYNC B1 ;  /* 0x0000000000017941 */ /* 0x000fea0003800000 */
.L_x_7951:
[----:B------:R-:W-:Y:S01]  /*135e0*/  ISETP.GT.AND P0, PT, R7, UR39, PT ;  /* 0x0000002707007c0c */ /* 0x000fe2000bf04270 */
[----:B------:R-:W-:-:S12]  /*135f0*/  VIADD R4, R4, 0xfffffffe ;  /* 0xfffffffe04047836 */ /* 0x000fd80000000000 */
[----:B------:R-:W-:Y:S05]  /*13600*/  @P0 BRA `(.L_x_7966) ;  /* 0xffffffec005c0947 */ /* 0x000fea000383ffff */
.L_x_7935:
[----:B------:R-:W-:Y:S05]  /*13610*/  BSYNC B0 ;  /* 0x0000000000007941 */ /* 0x000fea0003800000 */
.L_x_7918:
        /* <DEDUP_REMOVED lines=8> */
[----:B------:R-:W0:Y:S02]  /*136a0*/  FLO.U32 R0, UR4 ;  /* 0x0000000400007d00 */ /* 0x000e2400080e0000 */
[----:B0-----:R-:W-:-:S06]  /*136b0*/  ISETP.EQ.U32.AND P0, PT, R0, R5, PT ;  /* 0x000000050000720c */ /* 0x001fcc0003f02070 */
[----:B------:R-:W3:Y:S07]  /*136c0*/  POPC R5, UR4 ;  /* 0x0000000400057d09 */ /* 0x000eee0008000000 */
[----:B---3--:R-:W3:Y:S01]  /*136d0*/  @P0 ATOMG.E.ADD.STRONG.GPU PT, R3, desc[UR50][R2.64], R5 ;  /* 0x00000005020309a8 */ /* 0x008ee200081ee1f2 */
[----:B------:R-:W0:Y:S02]  /*136e0*/  S2R R4, SR_LTMASK ;  /* 0x0000000000047919 */ /* 0x000e240000003900 */
[----:B0-----:R-:W-:-:S04]  /*136f0*/  LOP3.LUT R4, R4, UR4, RZ, 0xc0, !PT ;  /* 0x0000000404047c12 */ /* 0x001fc8000f8ec0ff */
[----:B------:R-:W0:Y:S01]  /*13700*/  POPC R7, R4 ;  /* 0x0000000400077309 */ /* 0x000e220000000000 */
[----:B---3--:R-:W0:Y:S02]  /*13710*/  SHFL.IDX PT, R0, R3, R0, 0x1f ;  /* 0x00001f0003007589 */ /* 0x008e2400000e0000 */
[----:B0-----:R-:W-:-:S05]  /*13720*/  IADD3 R0, R0, UR42, R7 ;  /* 0x0000002a00007c10 */ /* 0x001fca000fffe007 */
[----:B------:R0:W-:Y:S02]  /*13730*/  STL [R1+0x14], R0 ;  /* 0x0000140001007387 */ /* 0x0001e40000100800 */
.L_x_7968:
[----:B------:R-:W-:Y:S05]  /*13740*/  BSYNC B0 ;  /* 0x0000000000007941 */ /* 0x000fea0003800000 */
.L_x_7967:
[----:B------:R-:W-:Y:S01]  /*13750*/  LOP3.LUT P0, RZ, R19, 0x2, RZ, 0xc0, !PT ;  /* 0x0000000213ff7812 */ /* 0x000fe2000780c0ff */
[----:B------:R-:W-:-:S12]  /*13760*/  BSSY B0, `(.L_x_7969) ;  /* 0x0000038000007945 */ /* 0x000fd80003800000 */
[----:B------:R-:W-:Y:S05]  /*13770*/  @!P0 BRA `(.L_x_7970) ;  /* 0x0000000000d88947 */ /* 0x000fea0003800000 */
[----:B0-----:R-:W3:Y:S01]  /*13780*/  LDL R0, [R1+0x8] ;  /* 0x0000080001007983 */ /* 0x001ee20000100800 */
[----:B------:R-:W-:Y:S01]  /*13790*/  IMAD R3, R18, 0x8, R17 ;  /* 0x0000000812037824 */ /* 0x000fe200078e0211 */
[----:B------:R-:W-:Y:S01]  /*137a0*/  BSSY B1, `(.L_x_7971) ;  /* 0x0000005000017945 */ /* 0x000fe20003800000 */
[----:B------:R-:W-:Y:S02]  /*137b0*/  ISETP.NE.AND P2, PT, R6, RZ, PT ;  /* 0x000000ff0600720c */ /* 0x000fe40003f45270 */
[----:B---3--:R-:W-:-:S04]  /*137c0*/  SHF.L.U32 R0, R0, 0x1f, RZ ;  /* 0x0000001f00007819 */ /* 0x008fc800000006ff */
[----:B------:R-:W0:Y:S02]  /*137d0*/  SYNCS.PHASECHK.TRANS64.TRYWAIT P0, [R3+URZ+0x28860], R0 ;  /* 0x02886000030075a7 */ /* 0x000e24000800017f */
[----:B0-----:R-:W-:Y:S05]  /*137e0*/  @!P0 BRA `(.L_x_7972) ;  /* 0x0000001800848947 */ /* 0x001fea0003800000 */
.L_x_8024:
[----:B------:R-:W-:Y:S05]  /*137f0*/  BSYNC B1 ;  /* 0x0000000000017941 */ /* 0x000fea0003800000 */
.L_x_7971:
        /* <DEDUP_REMOVED lines=9> */
.L_x_7974:
[----:B------:R-:W-:Y:S05]  /*13890*/  BSYNC B1 ;  /* 0x0000000000017941 */ /* 0x000fea0003800000 */
.L_x_7973:
[----:B0-----:R-:W3:Y:S01]  /*138a0*/  LDL.LU R0, [R1] ;  /* 0x0000000001007983 */ /* 0x001ee20000300800 */
[----:B------:R-:W-:Y:S01]  /*138b0*/  UIADD3 UR4, UP0, UR44, 0x470, URZ ;  /* 0x000004702c047890 */ /* 0x000fe2000ff1e03f */
[----:B------:R-:W-:Y:S01]  /*138c0*/  PLOP3.LUT P0, PT, PT, PT, PT, 0x80, 0x0 ;  /* 0x000000000000781c */ /* 0x000fe20003f0f070 */
[----:B------:R-:W-:Y:S01]  /*138d0*/  VIADD R3, R3, 0x28850 ;  /* 0x0002885003037836 */ /* 0x000fe20000000000 */
[----:B------:R-:W-:Y:S01]  /*138e0*/  UMOV UR6, 0x0 ;  /* 0x0000000000067882 */ /* 0x000fe20000000000 */
[----:B------:R-:W-:Y:S01]  /*138f0*/  UIADD3.X UR5, URZ, UR45, URZ, UP0, !UPT ;  /* 0x0000002d3f057290 */ /* 0x000fe200087fe43f */
[----:B------:R-:W-:Y:S01]  /*13900*/  UMOV UR7, 0x14f00000 ;  /* 0x14f0000000077882 */ /* 0x000fe20000000000 */
[----:B------:R-:W-:Y:S01]  /*13910*/  UMOV UR10, URZ ;  /* 0x0000003f000a7c82 */ /* 0x000fe20008000000 */
[----:B---3--:R-:W-:Y:S02]  /*13920*/  IMAD.SHL.U32 R2, R0, 0x80, RZ ;  /* 0x0000008000027824 */ /* 0x008fe400078e00ff */
[----:B------:R-:W-:-:S04]  /*13930*/  IMAD R0, R18, 0x8000, R17 ;  /* 0x0000800012007824 */ /* 0x000fc800078e0211 */
[----:B------:R-:W-:-:S07]  /*13940*/  VIADD R4, R0, 0x400 ;  /* 0x0000040000047836 */ /* 0x000fce0000000000 */
.L_x_7975:
        /* <DEDUP_REMOVED lines=15> */
.L_x_7976:
        /* <DEDUP_REMOVED lines=10> */
.L_x_7970:
[----:B------:R-:W-:Y:S05]  /*13ae0*/  BSYNC B0 ;  /* 0x0000000000007941 */ /* 0x000fea0003800000 */
.L_x_7969:
[----:B------:R-:W3:Y:S01]  /*13af0*/  LDL.LU R4, [R1+0x8] ;  /* 0x0000080001047983 */ /* 0x000ee20000300800 */
[----:B------:R-:W-:-:S05]  /*13b00*/  VIADD R18, R18, 0x1 ;  /* 0x0000000112127836 */ /* 0x000fca0000000000 */
[----:B------:R-:W-:-:S04]  /*13b10*/  ISETP.NE.AND P0, PT, R18, 0x2, PT ;  /* 0x000000021200780c */ /* 0x000fc80003f05270 */
[----:B0-----:R-:W-:Y:S02]  /*13b20*/  SEL R0, RZ, 0x1, P0 ;  /* 0x00000001ff007807 */ /* 0x001fe40000000000 */
[----:B------:R-:W-:Y:S02]  /*13b30*/  SEL R18, R18, RZ, P0 ;  /* 0x000000ff12127207 */ /* 0x000fe40000000000 */
[----:B---3--:R-:W-:-:S05]  /*13b40*/  LOP3.LUT R4, R4, R0, RZ, 0x3c, !PT ;  /* 0x0000000004047212 */ /* 0x008fca00078e3cff */
[----:B------:R3:W-:Y:S02]  /*13b50*/  STL [R1+0x8], R4 ;  /* 0x0000080401007387 */ /* 0x0007e40000100800 */
.L_x_7898:
[----:B------:R-:W-:Y:S05]  /*13b60*/  BSYNC B7 ;  /* 0x0000000000077941 */ /* 0x000fea0003800000 */
.L_x_7896:
[----:B0-----:R0:W5:Y:S01]  /*13b70*/  LDL R2, [R1+0x14] ;  /* 0x0000140001027983 */ /* 0x0011620000100800 */
[----:B------:R-:W-:-:S13]  /*13b80*/  LOP3.LUT P0, RZ, R19, 0x4, RZ, 0xc0, !PT ;  /* 0x0000000413ff7812 */ /* 0x000fda000780c0ff */
        /* <DEDUP_REMOVED lines=11> */
.L_x_7977:
[----:B------:R-:W-:-:S03]  /*13c40*/  UMOV UR4, 0xffffffff ;  /* 0xffffffff00047882 */ /* 0x000fc60000000000 */
[----:B------:R-:W-:Y:S05]  /*13c50*/  BRA.DIV UR4, `(.L_x_7979) ;  /* 0x00000016047c7947 */ /* 0x000fea000b800000 */
[----:B-----5:R0:W4:Y:S02]  /*13c60*/  SHFL.IDX PT, R14, R2, RZ, 0x1f ;  /* 0x00001fff020e7589 */ /* 0x02012400000e0000 */
.L_x_8027:
[----:B------:R-:W5:Y:S01]  /*13c70*/  @!P1 S2R R3, SR_CgaCtaId ;  /* 0x0000000000039919 */ /* 0x000f620000008800 */
[----:B------:R-:W-:Y:S05]  /*13c80*/  WARPSYNC.ALL ;  /* 0x0000000000007948 */ /* 0x000fea0003800000 */
[----:B------:R-:W-:Y:S01]  /*13c90*/  BAR.SYNC.DEFER_BLOCKING 0x4, 0x180 ;  /* 0x0106000000007b1d */ /* 0x000fe20000010000 */
[----:B-1----:R-:W-:-:S05]  /*13ca0*/  @!P1 MOV R0, 0x400 ;  /* 0x0000040000009802 */ /* 0x002fca0000000f00 */
[----:B----4-:R1:W-:Y:S01]  /*13cb0*/  STL [R1+0x14], R14 ;  /* 0x0000140e01007387 */ /* 0x0103e20000100800 */
[----:B-----5:R-:W-:-:S05]  /*13cc0*/  @!P1 LEA R17, R3, R0, 0x18 ;  /* 0x0000000003119211 */ /* 0x020fca00078ec0ff */
[----:B------:R1:W-:Y:S01]  /*13cd0*/  @!P1 STS [R17+0x288d0], R2 ;  /* 0x0288d00211009388 */ /* 0x0003e20000000800 */
[----:B------:R-:W-:Y:S06]  /*13ce0*/  BAR.ARV 0x5, 0x180 ;  /* 0x0146000000007b1d */ /* 0x000fec0000002000 */
.L_x_7978:
[----:B-1----:R-:W5:Y:S01]  /*13cf0*/  LDL R0, [R1+0x14] ;  /* 0x0000140001007983 */ /* 0x002f620000100800 */
[----:B------:R-:W-:Y:S02]  /*13d00*/  ULDC UR4, c[0x0][0xc38] ;  /* 0x00030e0000047ab9 */ /* 0x000fe40000000800 */
[----:B-----5:R-:W-:-:S13]  /*13d10*/  ISETP.GE.AND P0, PT, R0, UR4, PT ;  /* 0x0000000400007c0c */ /* 0x020fda000bf06270 */
[----:B------:R-:W-:Y:S05]  /*13d20*/  @!P0 BRA `(.L_x_7980) ;  /* 0xffffffbc00388947 */ /* 0x000fea000383ffff */
.L_x_7887:
[----:B0-----:R-:W5:Y:S01]  /*13d30*/  LDL.LU R0, [R1+0x18] ;  /* 0x0000180001007983 */ /* 0x001f620000300800 */
[----:B------:R-:W-:Y:S01]  /*13d40*/  BSSY B0, `(.L_x_7981) ;  /* 0x000000b000007945 */ /* 0x000fe20003800000 */
[----:B------:R-:W0:Y:S01]  /*13d50*/  S2R R5, SR_CgaCtaId ;  /* 0x0000000000057919 */ /* 0x000e220000008800 */
[----:B-----5:R-:W-:-:S05]  /*13d60*/  VIADD R0, R0, 0x1 ;  /* 0x0000000100007836 */ /* 0x020fca0000000000 */
        /* <DEDUP_REMOVED lines=8> */
.L_x_8028:
[----:B------:R-:W-:Y:S05]  /*13df0*/  BSYNC B0 ;  /* 0x0000000000007941 */ /* 0x000fea0003800000 */
.L_x_7981:
[----:B------:R-:W-:-:S03]  /*13e00*/  UMOV UR4, 0xffffffff ;  /* 0xffffffff00047882 */ /* 0x000fc60000000000 */
[----:B------:R-:W-:Y:S05]  /*13e10*/  BRA.DIV UR4, `(.L_x_7983) ;  /* 0x0000001604487947 */ /* 0x000fea000b800000 */
[----:B------:R-:W1:Y:S02]  /*13e20*/  S2R R2, SR_TID.X ;  /* 0x0000000000027919 */ /* 0x000e640000002100 */
[----:B-1----:R-:W-:-:S04]  /*13e30*/  SHF.R.U32.HI R2, RZ, 0x5, R2 ;  /* 0x00000005ff027819 */ /* 0x002fc80000011602 */
[----:B------:R-:W-:-:S05]  /*13e40*/  LOP3.LUT R2, R2, 0x3, RZ, 0xc0, !PT ;  /* 0x0000000302027812 */ /* 0x000fca00078ec0ff */
[----:B------:R1:W4:Y:S02]  /*13e50*/  SHFL.IDX PT, R14, R2, RZ, 0x1f ;  /* 0x00001fff020e7589 */ /* 0x00032400000e0000 */
.L_x_8031:
[----:B----4-:R-:W-:Y:S01]  /*13e60*/  ISETP.NE.AND P0, PT, R14, RZ, PT ;  /* 0x000000ff0e00720c */ /* 0x010fe20003f05270 */
[----:B------:R-:W-:-:S12]  /*13e70*/  BSSY B0, `(.L_x_7984) ;  /* 0x0000025000007945 */ /* 0x000fd80003800000 */
[----:B------:R-:W-:Y:S05]  /*13e80*/  @P0 BRA `(.L_x_7985) ;  /* 0x00000000008c0947 */ /* 0x000fea0003800000 */
[----:B------:R-:W-:-:S03]  /*13e90*/  UMOV UR4, 0xffffffff ;  /* 0xffffffff00047882 */ /* 0x000fc60000000000 */
[----:B------:R-:W-:Y:S05]  /*13ea0*/  BRA.DIV UR4, `(.L_x_7986) ;  /* 0x0000001604587947 */ /* 0x000fea000b800000 */
[----:B------:R-:W-:-:S13]  /*13eb0*/  ELECT P6, URZ, PT ;  /* 0x00000000003f782f */ /* 0x000fda00038c0000 */
.L_x_8034:
[----:B------:R-:W-:Y:S05]  /*13ec0*/  @!P6 BRA `(.L_x_7985) ;  /* 0x00000000007ce947 */ /* 0x000fea0003800000 */
[----:B------:R-:W-:-:S06]  /*13ed0*/  ULOP3.LUT UR4, UR38, 0x2, URZ, 0xfc, !UPT ;  /* 0x0000000226047892 */ /* 0x000fcc000f8efc3f */
[----:B-1----:R-:W-:-:S05]  /*13ee0*/  IMAD.U32 R2, RZ, RZ, UR4 ;  /* 0x00000004ff027e24 */ /* 0x002fca000f8e00ff */
[----:B------:R-:W-:-:S13]  /*13ef0*/  ISETP.NE.AND P2, PT, R2, 0x3, PT ;  /* 0x000000030200780c */ /* 0x000fda0003f45270 */
[----:B------:R-:W-:Y:S05]  /*13f00*/  @!P2 BRA `(.L_x_7987) ;  /* 0x000000000004a947 */ /* 0x000fea0003800000 */
[----:B------:R-:W-:Y:S01]  /*13f10*/  BPT.TRAP 0x1 ;  /* 0x000000040000795c */ /* 0x000fe20000300000 */
.L_x_7987:
[----:B------:R-:W4:Y:S01]  /*13f20*/  LDL.LU R7, [R1+0x8] ;  /* 0x0000080001077983 */ /* 0x000f220000300800 */
[----:B0-----:R-:W-:Y:S02]  /*13f30*/  VIADD R3, R0, 0x28840 ;  /* 0x0002884000037836 */ /* 0x001fe40000000000 */
[C---:B------:R-:W-:Y:S02]  /*13f40*/  VIADD R2, R18.reuse, 0x1 ;  /* 0x0000000112027836 */ /* 0x040fe40000000000 */
[----:B------:R-:W-:-:S03]  /*13f50*/  IMAD R6, R18, 0x8, R3 ;  /* 0x0000000812067824 */ /* 0x000fc600078e0203 */
[----:B------:R-:W-:-:S04]  /*13f60*/  ISETP.NE.AND P1, PT, R2, 0x2, PT ;  /* 0x000000020200780c */ /* 0x000fc80003f25270 */
[----:B---3--:R-:W-:Y:S02]  /*13f70*/  SEL R4, RZ, 0x1, P1 ;  /* 0x00000001ff047807 */ /* 0x008fe40000800000 */
[C---:B----4-:R-:W-:Y:S02]  /*13f80*/  SHF.L.U32 R5, R7.reuse, 0x1f, RZ ;  /* 0x0000001f07057819 */ /* 0x050fe400000006ff */
[----:B------:R-:W-:Y:S02]  /*13f90*/  LOP3.LUT R7, R7, R4, RZ, 0x3c, !PT ;  /* 0x0000000407077212 */ /* 0x000fe400078e3cff */
[----:B------:R-:W0:Y:S01]  /*13fa0*/  SYNCS.PHASECHK.TRANS64.TRYWAIT P0, [R6+URZ], R5 ;  /* 0x00000005060075a7 */ /* 0x000e22000800017f */
[----:B------:R-:W-:Y:S02]  /*13fb0*/  SEL R4, R2, RZ, P1 ;  /* 0x000000ff02047207 */ /* 0x000fe40000800000 */
[----:B------:R-:W-:-:S03]  /*13fc0*/  SHF.L.U32 R2, R7, 0x1f, RZ ;  /* 0x0000001f07027819 */ /* 0x000fc600000006ff */
[----:B------:R-:W-:Y:S01]  /*13fd0*/  IMAD R3, R4, 0x8, R3 ;  /* 0x0000000804037824 */ /* 0x000fe200078e0203 */
[----:B0-----:R-:W-:Y:S06]  /*13fe0*/  @!P0 BRA `(.L_x_7988) ;  /* 0x0000001400288947 */ /* 0x001fec0003800000 */
.L_x_8035:
[----:B------:R-:W1:Y:S02]  /*13ff0*/  SYNCS.PHASECHK.TRANS64.TRYWAIT P0, [R3+URZ], R2 ;  /* 0x00000002030075a7 */ /* 0x000e64000800017f */
[----:B-1----:R-:W-:Y:S05]  /*14000*/  @!P0 BRA `(.L_x_7989) ;  /* 0x0000001400348947 */ /* 0x002fea0003800000 */
.L_x_8036:
[----:B------:R-:W-:Y:S05]  /*14010*/  @!P2 BRA `(.L_x_7990) ;  /* 0x000000000004a947 */ /* 0x000fea0003800000 */
[----:B------:R-:W-:Y:S01]  /*14020*/  BPT.TRAP 0x1 ;  /* 0x000000040000795c */ /* 0x000fe20000300000 */
.L_x_7990:
[----:B-1----:R-:W-:-:S04]  /*14030*/  VIADD R3, R0, 0x28860 ;  /* 0x0002886000037836 */ /* 0x002fc80000000000 */
[----:B------:R-:W-:-:S04]  /*14040*/  IMAD R18, R18, 0x8, R3 ;  /* 0x0000000812127824 */ /* 0x000fc800078e0203 */
[----:B------:R-:W1:Y:S02]  /*14050*/  SYNCS.PHASECHK.TRANS64.TRYWAIT P0, [R18+URZ], R5 ;  /* 0x00000005120075a7 */ /* 0x000e64000800017f */
[----:B-1----:R-:W-:Y:S05]  /*14060*/  @!P0 BRA `(.L_x_7991) ;  /* 0x0000001400308947 */ /* 0x002fea0003800000 */
.L_x_8037:
[----:B------:R-:W-:-:S07]  /*14070*/  IMAD R3, R4, 0x8, R3 ;  /* 0x0000000804037824 */ /* 0x000fce00078e0203 */
.L_x_7992:
[----:B---3--:R3:W4:Y:S02]  /*14080*/  SYNCS.PHASECHK.TRANS64.TRYWAIT P0, [R3+URZ], R2 ;  /* 0x00000002030075a7 */ /* 0x008724000800017f */
[----:B----4-:R-:W-:Y:S05]  /*14090*/  @!P0 NANOSLEEP.SYNCS 0x989680 ;  /* 0x009896800000895d */ /* 0x010fea0003900000 */
[----:B------:R-:W4:Y:S02]  /*140a0*/  @!P0 SYNCS.PHASECHK.TRANS64 P0, [R3+URZ], R2 ;  /* 0x00000002030085a7 */ /* 0x000f24000800007f */
[----:B----4-:R-:W-:Y:S05]  /*140b0*/  @!P0 BRA `(.L_x_7992) ;  /* 0xfffffffc00f08947 */ /* 0x010fea000383ffff */
.L_x_7985:
[----:B------:R-:W-:Y:S05]  /*140c0*/  BSYNC B0 ;  /* 0x0000000000007941 */ /* 0x000fea0003800000 */
.L_x_7984:
[----:B------:R-:W-:Y:S05]  /*140d0*/  EXIT ;  /* 0x000000000000794d */ /* 0x000fea0003800000 */
.L_x_7800:
[----:B0-----:R-:W-:-:S04]  /*140e0*/  IMAD.U32 R3, RZ, RZ, UR41 ;  /* 0x00000029ff037e24 */ /* 0x001fc8000f8e00ff */
[----:B------:R0:W1:Y:S03]  /*140f0*/  SYNCS.PHASECHK.TRANS64.TRYWAIT P1, [R3+URZ+0x28800], R0 ;  /* 0x02880000030075a7 */ /* 0x000066000802017f */
[----:B-1----:R-:W-:Y:S05]  /*14100*/  @!P1 NANOSLEEP.SYNCS 0x989680 ;  /* 0x009896800000995d */ /* 0x002fea0003900000 */
[----:B------:R-:W1:Y:S02]  /*14110*/  @!P1 SYNCS.PHASECHK.TRANS64 P1, [R3+URZ+0x28800], R0 ;  /* 0x02880000030095a7 */ /* 0x000e64000802007f */
[----:B-1----:R-:W-:Y:S05]  /*14120*/  @!P1 BRA `(.L_x_7800) ;  /* 0xfffffffc00ec9947 */ /* 0x002fea000383ffff */
[----:B------:R-:W-:Y:S05]  /*14130*/  BRA `(.L_x_7993) ;  /* 0xfffffed8003c7947 */ /* 0x000fea000383ffff */
.L_x_7804:
[----:B-1----:R1:W2:Y:S02]  /*14140*/  SYNCS.PHASECHK.TRANS64.TRYWAIT P2, [R9+URZ+0x28830], R0 ;  /* 0x02883000090075a7 */ /* 0x0022a4000804017f */
[----:B--2---:R-:W-:Y:S05]  /*14150*/  @!P2 NANOSLEEP.SYNCS 0x989680 ;  /* 0x009896800000a95d */ /* 0x004fea0003900000 */
[----:B------:R-:W2:Y:S02]  /*14160*/  @!P2 SYNCS.PHASECHK.TRANS64 P2, [R9+URZ+0x28830], R0 ;  /* 0x028830000900a5a7 */ /* 0x000ea4000804007f */
[----:B--2---:R-:W-:Y:S05]  /*14170*/  @!P2 BRA `(.L_x_7804) ;  /* 0xfffffffc00f0a947 */ /* 0x004fea000383ffff */
[----:B------:R-:W-:Y:S05]  /*14180*/  BRA `(.L_x_7803) ;  /* 0xfffffed800607947 */ /* 0x000fea000383ffff */
.L_x_7820:
[----:B-1----:R-:W-:-:S04]  /*14190*/  IMAD.U32 R5, RZ, RZ, UR6 ;  /* 0x00000006ff057e24 */ /* 0x002fc8000f8e00ff */
[----:B------:R1:W2:Y:S03]  /*141a0*/  SYNCS.PHASECHK.TRANS64.TRYWAIT P2, [R5+URZ+0x28830], R4 ;  /* 0x02883004050075a7 */ /* 0x0002a6000804017f */
[----:B--2---:R-:W-:Y:S05]  /*141b0*/  @!P2 NANOSLEEP.SYNCS 0x989680 ;  /* 0x009896800000a95d */ /* 0x004fea0003900000 */
[----:B------:R-:W2:Y:S02]  /*141c0*/  @!P2 SYNCS.PHASECHK.TRANS64 P2, [R5+URZ+0x28830], R4 ;  /* 0x028830040500a5a7 */ /* 0x000ea4000804007f */
[----:B--2---:R-:W-:Y:S05]  /*141d0*/  @!P2 BRA `(.L_x_7820) ;  /* 0xfffffffc00eca947 */ /* 0x004fea000383ffff */
[----:B------:R-:W-:Y:S05]  /*141e0*/  BRA `(.L_x_7817) ;  /* 0xffffff0c000c7947 */ /* 0x000fea000383ffff */
.L_x_7824:
[----:B-1----:R-:W-:-:S04]  /*141f0*/  IMAD.U32 R5, RZ, RZ, UR6 ;  /* 0x00000006ff057e24 */ /* 0x002fc8000f8e00ff */
[----:B------:R1:W2:Y:S03]  /*14200*/  SYNCS.PHASECHK.TRANS64.TRYWAIT P2, [R5+URZ+0x28850], R4 ;  /* 0x02885004050075a7 */ /* 0x0002a6000804017f */
[----:B--2---:R-:W-:Y:S05]  /*14210*/  @!P2 NANOSLEEP.SYNCS 0x989680 ;  /* 0x009896800000a95d */ /* 0x004fea0003900000 */
[----:B------:R-:W2:Y:S02]  /*14220*/  @!P2 SYNCS.PHASECHK.TRANS64 P2, [R5+URZ+0x28850], R4 ;  /* 0x028850040500a5a7 */ /* 0x000ea4000804007f */
[----:B--2---:R-:W-:Y:S05]  /*14230*/  @!P2 BRA `(.L_x_7824) ;  /* 0xfffffffc00eca947 */ /* 0x004fea000383ffff */
[----:B------:R-:W-:Y:S05]  /*14240*/  BRA `(.L_x_7821) ;  /* 0xffffff0c00cc7947 */ /* 0x000fea000383ffff */
.L_x_7841:
[----:B-1----:R-:W-:-:S04]  /*14250*/  IMAD.U32 R7, RZ, RZ, UR6 ;  /* 0x00000006ff077e24 */ /* 0x002fc8000f8e00ff */
[----:B------:R1:W2:Y:S03]  /*14260*/  SYNCS.PHASECHK.TRANS64.TRYWAIT P3, [R7+URZ+0x28830], R0 ;  /* 0x02883000070075a7 */ /* 0x0002a6000806017f */
[----:B--2---:R-:W-:Y:S05]  /*14270*/  @!P3 NANOSLEEP.SYNCS 0x989680 ;  /* 0x009896800000b95d */ /* 0x004fea0003900000 */
[----:B------:R-:W2:Y:S02]  /*14280*/  @!P3 SYNCS.PHASECHK.TRANS64 P3, [R7+URZ+0x28830], R0 ;  /* 0x028830000700b5a7 */ /* 0x000ea4000806007f */
[----:B--2---:R-:W-:Y:S05]  /*14290*/  @!P3 BRA `(.L_x_7841) ;  /* 0xfffffffc00ecb947 */ /* 0x004fea000383ffff */
[----:B------:R-:W-:Y:S05]  /*142a0*/  BRA `(.L_x_7838) ;  /* 0xffffff3c00b47947 */ /* 0x000fea000383ffff */
.L_x_7845:
[----:B-1----:R-:W-:-:S04]  /*142b0*/  IMAD.U32 R7, RZ, RZ, UR6 ;  /* 0x00000006ff077e24 */ /* 0x002fc8000f8e00ff */
[----:B------:R1:W2:Y:S03]  /*142c0*/  SYNCS.PHASECHK.TRANS64.TRYWAIT P2, [R7+URZ+0x28850], R0 ;  /* 0x02885000070075a7 */ /* 0x0002a6000804017f */
[----:B--2---:R-:W-:Y:S05]  /*142d0*/  @!P2 NANOSLEEP.SYNCS 0x989680 ;  /* 0x009896800000a95d */ /* 0x004fea0003900000 */
[----:B------:R-:W2:Y:S02]  /*142e0*/  @!P2 SYNCS.PHASECHK.TRANS64 P2, [R7+URZ+0x28850], R0 ;  /* 0x028850000700a5a7 */ /* 0x000ea4000804007f */
[----:B--2---:R-:W-:Y:S05]  /*142f0*/  @!P2 BRA `(.L_x_7845) ;  /* 0xfffffffc00eca947 */ /* 0x004fea000383ffff */
[----:B------:R-:W-:Y:S05]  /*14300*/  BRA `(.L_x_7842) ;  /* 0xffffff4000747947 */ /* 0x000fea000383ffff */
.L_x_7851:
[----:B-1----:R-:W-:-:S04]  /*14310*/  IMAD.U32 R7, RZ, RZ, UR6 ;  /* 0x00000006ff077e24 */ /* 0x002fc8000f8e00ff */
[----:B------:R1:W2:Y:S03]  /*14320*/  SYNCS.PHASECHK.TRANS64.TRYWAIT P3, [R7+URZ+0x28830], R0 ;  /* 0x02883000070075a7 */ /* 0x0002a6000806017f */
[----:B--2---:R-:W-:Y:S05]  /*14330*/  @!P3 NANOSLEEP.SYNCS 0x989680 ;  /* 0x009896800000b95d */ /* 0x004fea0003900000 */
[----:B------:R-:W2:Y:S02]  /*14340*/  @!P3 SYNCS.PHASECHK.TRANS64 P3, [R7+URZ+0x28830], R0 ;  /* 0x028830000700b5a7 */ /* 0x000ea4000806007f */
[----:B--2---:R-:W-:Y:S05]  /*14350*/  @!P3 BRA `(.L_x_7851) ;  /* 0xfffffffc00ecb947 */ /* 0x004fea000383ffff */
[----:B------:R-:W-:Y:S05]  /*14360*/  BRA `(.L_x_7848) ;  /* 0xffffff5c00907947 */ /* 0x000fea000383ffff */
.L_x_7855:
[----:B-1----:R-:W-:-:S04]  /*14370*/  IMAD.U32 R7, RZ, RZ, UR6 ;  /* 0x00000006ff077e24 */ /* 0x002fc8000f8e00ff */
[----:B------:R1:W2:Y:S03]  /*14380*/  SYNCS.PHASECHK.TRANS64.TRYWAIT P2, [R7+URZ+0x28850], R0 ;  /* 0x02885000070075a7 */ /* 0x0002a6000804017f */
[----:B--2---:R-:W-:Y:S05]  /*14390*/  @!P2 NANOSLEEP.SYNCS 0x989680 ;  /* 0x009896800000a95d */ /* 0x004fea0003900000 */
[----:B------:R-:W2:Y:S02]  /*143a0*/  @!P2 SYNCS.PHASECHK.TRANS64 P2, [R7+URZ+0x28850], R0 ;  /* 0x028850000700a5a7 */ /* 0x000ea4000804007f */
[----:B--2---:R-:W-:Y:S05]  /*143b0*/  @!P2 BRA `(.L_x_7855) ;  /* 0xfffffffc00eca947 */ /* 0x004fea000383ffff */
[----:B------:R-:W-:Y:S05]  /*143c0*/  BRA `(.L_x_7852) ;  /* 0xffffff6000507947 */ /* 0x000fea000383ffff */
.L_x_7868:
[----:B-1----:R-:W-:-:S04]  /*143d0*/  IMAD.U32 R5, RZ, RZ, UR5 ;  /* 0x00000005ff057e24 */ /* 0x002fc8000f8e00ff */
[----:B------:R1:W2:Y:S03]  /*143e0*/  SYNCS.PHASECHK.TRANS64.TRYWAIT P0, [R5+URZ+0x28850], R4 ;  /* 0x02885004050075a7 */ /* 0x0002a6000800017f */
[----:B--2---:R-:W-:Y:S05]  /*143f0*/  @!P0 NANOSLEEP.SYNCS 0x989680 ;  /* 0x009896800000895d */ /* 0x004fea0003900000 */
[----:B------:R-:W2:Y:S02]  /*14400*/  @!P0 SYNCS.PHASECHK.TRANS64 P0, [R5+URZ+0x28850], R4 ;  /* 0x02885004050085a7 */ /* 0x000ea4000800007f */
[----:B--2---:R-:W-:Y:S05]  /*14410*/  @!P0 BRA `(.L_x_7868) ;  /* 0xfffffffc00ec8947 */ /* 0x004fea000383ffff */
[----:B------:R-:W-:Y:S05]  /*14420*/  BRA `(.L_x_7867) ;  /* 0xffffff8c00587947 */ /* 0x000fea000383ffff */
.L_x_7904:
[----:B------:R-:W-:Y:S02]  /*14430*/  IMAD.MOV.U32 R13, RZ, RZ, R4 ;  /* 0x000000ffff0d7224 */ /* 0x000fe400078e0004 */
[----:B------:R-:W-:Y:S02]  /*14440*/  IMAD.MOV.U32 R12, RZ, RZ, RZ ;  /* 0x000000ffff0c7224 */ /* 0x000fe400078e00ff */
[----:B------:R-:W-:Y:S02]  /*14450*/  IMAD.MOV.U32 R11, RZ, RZ, 0x1f ;  /* 0x0000001fff0b7424 */ /* 0x000fe400078e00ff */
[----:B------:R-:W-:-:S07]  /*14460*/  IMAD.MOV.U32 R15, RZ, RZ, -0x1 ;  /* 0xffffffffff0f7424 */ /* 0x000fce00078e00ff */
[----:B0-----:R-:W-:Y:S05]  /*14470*/  WARPSYNC.COLLECTIVE R15, `(.L_x_7994) ;  /* 0x000000000f087348 */ /* 0x001fea0003c00000 */
[----:B------:R1:W2:Y:S02]  /*14480*/  SHFL.IDX P6, R14, R13, R12, R11 ;  /* 0x0000000c0d0e7389 */ /* 0x0002a400000c000b */
[----:B012---:R-:W-:Y:S01]  /*14490*/  ENDCOLLECTIVE ;  /* 0x000000000000791b */ /* 0x007fe20003800000 */
.L_x_7994:
[----:B------:R-:W-:Y:S05]  /*144a0*/  BRA `(.L_x_7995) ;  /* 0xffffffc000fc7947 */ /* 0x000fea000383ffff */
.L_x_7906:
[----:B------:R-:W-:Y:S01]  /*144b0*/  BSSY B0, `(.L_x_7996) ;  /* 0x0000006000007945 */ /* 0x000fe20003800000 */
[----:B------:R-:W-:-:S07]  /*144c0*/  IMAD.MOV.U32 R15, RZ, RZ, -0x1 ;  /* 0xffffffffff0f7424 */ /* 0x000fce00078e00ff */
[----:B01----:R-:W-:Y:S05]  /*144d0*/  WARPSYNC.COLLECTIVE R15, `(.L_x_7997) ;  /* 0x000000000f0c7348 */ /* 0x003fea0003c00000 */
[----:B------:R-:W-:Y:S02]  /*144e0*/  ELECT P6, UR62, PT ;  /* 0x00000000003e782f */ /* 0x000fe400038c0000 */
[----:B------:R-:W-:Y:S01]  /*144f0*/  MOV R14, UR62 ;  /* 0x0000003e000e7c02 */ /* 0x000fe20008000f00 */
[----:B01----:R-:W-:Y:S10]  /*14500*/  ENDCOLLECTIVE ;  /* 0x000000000000791b */ /* 0x003ff40003800000 */
.L_x_7997:
[----:B------:R-:W-:Y:S05]  /*14510*/  BSYNC B0 ;  /* 0x0000000000007941 */ /* 0x000fea0003800000 */
.L_x_7996:
[----:B------:R-:W-:Y:S05]  /*14520*/  BRA `(.L_x_7998) ;  /* 0xffffffc400007947 */ /* 0x000fea000383ffff */
.L_x_7908:
[----:B--2---:R2:W3:Y:S02]  /*14530*/  SYNCS.PHASECHK.TRANS64.TRYWAIT P0, [R3+URZ+0x28840], R0 ;  /* 0x02884000030075a7 */ /* 0x0044e4000800017f */
[----:B---3--:R-:W-:Y:S05]  /*14540*/  @!P0 NANOSLEEP.SYNCS 0x989680 ;  /* 0x009896800000895d */ /* 0x008fea0003900000 */
[----:B------:R-:W3:Y:S02]  /*14550*/  @!P0 SYNCS.PHASECHK.TRANS64 P0, [R3+URZ+0x28840], R0 ;  /* 0x02884000030085a7 */ /* 0x000ee4000800007f */
[----:B---3--:R-:W-:Y:S05]  /*14560*/  @!P0 BRA `(.L_x_7908) ;  /* 0xfffffffc00f08947 */ /* 0x008fea000383ffff */
[----:B------:R-:W-:Y:S05]  /*14570*/  BRA `(.L_x_7999) ;  /* 0xffffffc400587947 */ /* 0x000fea000383ffff */
.L_x_7912:
        /* <DEDUP_REMOVED lines=10> */
.L_x_8000:
[----:B------:R-:W-:Y:S02]  /*14620*/  IMAD.MOV.U32 R13, RZ, RZ, R0 ;  /* 0x000000ffff0d7224 */ /* 0x000fe400078e0000 */
[----:B------:R-:W-:-:S07]  /*14630*/  IMAD.MOV.U32 R5, RZ, RZ, R14 ;  /* 0x000000ffff057224 */ /* 0x000fce00078e000e */
[----:B------:R-:W-:Y:S05]  /*14640*/  WARPSYNC.COLLECTIVE R15, `(.L_x_8001) ;  /* 0x000000000f087348 */ /* 0x000fea0003c00000 */
[----:B------:R0:W1:Y:S02]  /*14650*/  SHFL.IDX P6, R14, R13, R12, R11 ;  /* 0x0000000c0d0e7389 */ /* 0x00006400000c000b */
[----:B01----:R-:W-:Y:S01]  /*14660*/  ENDCOLLECTIVE ;  /* 0x000000000000791b */ /* 0x003fe20003800000 */
.L_x_8001:
[----:B------:R-:W-:Y:S02]  /*14670*/  ULDC UR4, c[0x0][0x288] ;  /* 0x0000a20000047ab9 */ /* 0x000fe40000000800 */
[----:B------:R-:W-:-:S05]  /*14680*/  IMAD R3, R7, UR4, RZ ;  /* 0x0000000407037c24 */ /* 0x000fca000f8e02ff */
[----:B------:R-:W-:Y:S01]  /*14690*/  ISETP.GE.AND P2, PT, R2, R3, PT ;  /* 0x000000030200720c */ /* 0x000fe20003f46270 */
[----:B------:R-:W-:Y:S02]  /*146a0*/  IMAD.MOV.U32 R13, RZ, RZ, R4 ;  /* 0x000000ffff0d7224 */ /* 0x000fe400078e0004 */
[----:B------:R-:W-:Y:S02]  /*146b0*/  IMAD.MOV.U32 R12, RZ, RZ, 0x1 ;  /* 0x00000001ff0c7424 */ /* 0x000fe400078e00ff */
[----:B------:R-:W-:-:S08]  /*146c0*/  IMAD.MOV.U32 R6, RZ, RZ, R14 ;  /* 0x000000ffff067224 */ /* 0x000fd000078e000e */
[----:B------:R-:W-:Y:S05]  /*146d0*/  WARPSYNC.COLLECTIVE R15, `(.L_x_8002) ;  /* 0x000000000f087348 */ /* 0x000fea0003c00000 */
[----:B------:R0:W1:Y:S02]  /*146e0*/  SHFL.IDX P6, R14, R13, R12, R11 ;  /* 0x0000000c0d0e7389 */ /* 0x00006400000c000b */
[----:B01----:R-:W-:Y:S01]  /*146f0*/  ENDCOLLECTIVE ;  /* 0x000000000000791b */ /* 0x003fe20003800000 */
.L_x_8002:
[----:B------:R-:W-:-:S05]  /*14700*/  @!P2 LEA R6, P4, R10, R6, 0x1 ;  /* 0x000000060a06a211 */ /* 0x000fca00078808ff */
[----:B------:R-:W-:Y:S02]  /*14710*/  @!P2 IMAD.X R7, RZ, RZ, R5, P4 ;  /* 0x000000ffff07a224 */ /* 0x000fe400020e0605 */
[----:B------:R-:W-:-:S03]  /*14720*/  VIADD R5, R2, 0x10 ;  /* 0x0000001002057836 */ /* 0x000fc60000000000 */
[----:B------:R-:W-:Y:S01]  /*14730*/  @!PT LDS RZ, [RZ] ;  /* 0x00000000fffff984 */ /* 0x000fe20000000800 */
[----:B------:R-:W-:Y:S01]  /*14740*/  @!PT LDS RZ, [RZ] ;  /* 0x00000000fffff984 */ /* 0x000fe20000000800 */
[----:B------:R-:W-:Y:S01]  /*14750*/  @!PT LDS RZ, [RZ] ;  /* 0x00000000fffff984 */ /* 0x000fe20000000800 */
[----:B------:R0:W-:Y:S01]  /*14760*/  @!P2 LDGSTS.E.BYPASS.LTC128B.128 [R9+0x10400], desc[UR50][R6.64], !P1 ;  /* 0x104000000609afae */ /* 0x0001e2000c901d72 */
[----:B------:R-:W-:-:S03]  /*14770*/  IMAD.MOV.U32 R13, RZ, RZ, R0 ;  /* 0x000000ffff0d7224 */ /* 0x000fc600078e0000 */
[----:B------:R0:W-:Y:S01]  /*14780*/  @!P2 LDGSTS.E.BYPASS.LTC128B.128 [R9+0x14400], desc[UR50][R6.64+0x80], !P0 ;  /* 0x144000800609afae */ /* 0x0001e2000c101d72 */
[----:B------:R-:W-:Y:S01]  /*14790*/  ISETP.GE.AND P2, PT, R5, R3, PT ;  /* 0x000000030500720c */ /* 0x000fe20003f46270 */
[----:B------:R-:W-:-:S12]  /*147a0*/  IMAD.MOV.U32 R5, RZ, RZ, R14 ;  /* 0x000000ffff057224 */ /* 0x000fd800078e000e */
[----:B0-----:R-:W-:Y:S05]  /*147b0*/  WARPSYNC.COLLECTIVE R15, `(.L_x_8003) ;  /* 0x000000000f087348 */ /* 0x001fea0003c00000 */
[----:B------:R1:W2:Y:S02]  /*147c0*/  SHFL.IDX P6, R14, R13, R12, R11 ;  /* 0x0000000c0d0e7389 */ /* 0x0002a400000c000b */
[----:B012---:R-:W-:Y:S01]  /*147d0*/  ENDCOLLECTIVE ;  /* 0x000000000000791b */ /* 0x007fe20003800000 */
.L_x_8003:
[----:B------:R-:W-:Y:S02]  /*147e0*/  IMAD.MOV.U32 R13, RZ, RZ, R4 ;  /* 0x000000ffff0d7224 */ /* 0x000fe400078e0004 */
[----:B------:R-:W-:Y:S02]  /*147f0*/  IMAD.MOV.U32 R12, RZ, RZ, 0x2 ;  /* 0x00000002ff0c7424 */ /* 0x000fe400078e00ff */
[----:B------:R-:W-:-:S07]  /*14800*/  IMAD.MOV.U32 R8, RZ, RZ, R14 ;  /* 0x000000ffff087224 */ /* 0x000fce00078e000e */
[----:B------:R-:W-:Y:S05]  /*14810*/  WARPSYNC.COLLECTIVE R15, `(.L_x_8004) ;  /* 0x000000000f087348 */ /* 0x000fea0003c00000 */
[----:B------:R0:W1:Y:S02]  /*14820*/  SHFL.IDX P6, R14, R13, R12, R11 ;  /* 0x0000000c0d0e7389 */ /* 0x00006400000c000b */
[----:B01----:R-:W-:Y:S01]  /*14830*/  ENDCOLLECTIVE ;  /* 0x000000000000791b */ /* 0x003fe20003800000 */
.L_x_8004:
[----:B------:R-:W-:-:S05]  /*14840*/  @!P2 LEA R8, P4, R10, R8, 0x1 ;  /* 0x000000080a08a211 */ /* 0x000fca00078808ff */
[----:B------:R-:W-:Y:S02]  /*14850*/  @!P2 IMAD.X R5, RZ, RZ, R5, P4 ;  /* 0x000000ffff05a224 */ /* 0x000fe400020e0605 */
[----:B------:R-:W-:Y:S02]  /*14860*/  @!P2 IMAD.MOV.U32 R6, RZ, RZ, R8 ;  /* 0x000000ffff06a224 */ /* 0x000fe400078e0008 */
[----:B------:R-:W-:Y:S02]  /*14870*/  @!P2 IMAD.MOV.U32 R7, RZ, RZ, R5 ;  /* 0x000000ffff07a224 */ /* 0x000fe400078e0005 */
[C---:B------:R-:W-:Y:S02]  /*14880*/  VIADD R5, R2.reuse, 0x20 ;  /* 0x0000002002057836 */ /* 0x040fe40000000000 */
[----:B------:R-:W-:Y:S01]  /*14890*/  IMAD.MOV.U32 R13, RZ, RZ, R0 ;  /* 0x000000ffff0d7224 */ /* 0x000fe200078e0000 */
[----:B------:R-:W-:Y:S01]  /*148a0*/  @!PT LDS RZ, [RZ] ;  /* 0x00000000fffff984 */ /* 0x000fe20000000800 */
[----:B------:R-:W-:Y:S01]  /*148b0*/  @!PT LDS RZ, [RZ] ;  /* 0x00000000fffff984 */ /* 0x000fe20000000800 */
[----:B------:R-:W-:Y:S01]  /*148c0*/  @!PT LDS RZ, [RZ] ;  /* 0x00000000fffff984 */ /* 0x000fe20000000800 */
[----:B------:R0:W-:Y:S01]  /*148d0*/  @!P2 LDGSTS.E.BYPASS.LTC128B.128 [R9+0x10c00], desc[UR50][R6.64], !P1 ;  /* 0x10c000000609afae */ /* 0x0001e2000c901d72 */
[----:B------:R-:W-:-:S03]  /*148e0*/  VIADD R8, R2, 0x60 ;  /* 0x0000006002087836 */ /* 0x000fc60000000000 */
[----:B------:R0:W-:Y:S01]  /*148f0*/  @!P2 LDGSTS.E.BYPASS.LTC128B.128 [R9+0x14c00], desc[UR50][R6.64+0x80], !P0 ;  /* 0x14c000800609afae */ /* 0x0001e2000c101d72 */
[----:B------:R-:W-:Y:S01]  /*14900*/  ISETP.GE.AND P2, PT, R5, R3, PT ;  /* 0x000000030500720c */ /* 0x000fe20003f46270 */
[----:B------:R-:W-:-:S12]  /*14910*/  IMAD.MOV.U32 R5, RZ, RZ, R14 ;  /* 0x000000ffff057224 */ /* 0x000fd800078e000e */
[----:B0-----:R-:W-:Y:S05]  /*14920*/  WARPSYNC.COLLECTIVE R15, `(.L_x_8005) ;  /* 0x000000000f087348 */ /* 0x001fea0003c00000 */
[----:B------:R1:W2:Y:S02]  /*14930*/  SHFL.IDX P6, R14, R13, R12, R11 ;  /* 0x0000000c0d0e7389 */ /* 0x0002a400000c000b */
[----:B012---:R-:W-:Y:S01]  /*14940*/  ENDCOLLECTIVE ;  /* 0x000000000000791b */ /* 0x007fe20003800000 */
.L_x_8005:
[----:B------:R-:W-:Y:S02]  /*14950*/  IMAD.MOV.U32 R13, RZ, RZ, R4 ;  /* 0x000000ffff0d7224 */ /* 0x000fe400078e0004 */
[----:B------:R-:W-:Y:S02]  /*14960*/  IMAD.MOV.U32 R12, RZ, RZ, 0x3 ;  /* 0x00000003ff0c7424 */ /* 0x000fe400078e00ff */
[----:B------:R-:W-:-:S07]  /*14970*/  IMAD.MOV.U32 R6, RZ, RZ, R14 ;  /* 0x000000ffff067224 */ /* 0x000fce00078e000e */
[----:B------:R-:W-:Y:S05]  /*14980*/  WARPSYNC.COLLECTIVE R15, `(.L_x_8006) ;  /* 0x000000000f087348 */ /* 0x000fea0003c00000 */
[----:B------:R0:W1:Y:S02]  /*14990*/  SHFL.IDX P6, R14, R13, R12, R11 ;  /* 0x0000000c0d0e7389 */ /* 0x00006400000c000b */
[----:B01----:R-:W-:Y:S01]  /*149a0*/  ENDCOLLECTIVE ;  /* 0x000000000000791b */ /* 0x003fe20003800000 */
.L_x_8006:
[----:B------:R-:W-:-:S05]  /*149b0*/  @!P2 LEA R6, P3, R10, R6, 0x1 ;  /* 0x000000060a06a211 */ /* 0x000fca00078608ff */
[----:B------:R-:W-:-:S04]  /*149c0*/  @!P2 IMAD.X R5, RZ, RZ, R5, P3 ;  /* 0x000000ffff05a224 */ /* 0x000fc800018e0605 */
[----:B------:R-:W-:Y:S02]  /*149d0*/  @!P2 IMAD.MOV.U32 R7, RZ, RZ, R5 ;  /* 0x000000ffff07a224 */ /* 0x000fe400078e0005 */
[----:B------:R-:W-:Y:S02]  /*149e0*/  VIADD R5, R2, 0x30 ;  /* 0x0000003002057836 */ /* 0x000fe40000000000 */
[----:B------:R-:W-:Y:S01]  /*149f0*/  IMAD.MOV.U32 R13, RZ, RZ, R0 ;  /* 0x000000ffff0d7224 */ /* 0x000fe200078e0000 */
[----:B------:R-:W-:Y:S01]  /*14a00*/  @!PT LDS RZ, [RZ] ;  /* 0x00000000fffff984 */ /* 0x000fe20000000800 */
[----:B------:R-:W-:Y:S01]  /*14a10*/  @!PT LDS RZ, [RZ] ;  /* 0x00000000fffff984 */ /* 0x000fe20000000800 */
[----:B------:R-:W-:Y:S01]  /*14a20*/  @!PT LDS RZ, [RZ] ;  /* 0x00000000fffff984 */ /* 0x000fe20000000800 */
[----:B------:R0:W-:Y:S04]  /*14a30*/  @!P2 LDGSTS.E.BYPASS.LTC128B.128 [R9+0x11400], desc[UR50][R6.64], !P1 ;  /* 0x114000000609afae */ /* 0x0001e8000c901d72 */
[----:B------:R0:W-:Y:S01]  /*14a40*/  @!P2 LDGSTS.E.BYPASS.LTC128B.128 [R9+0x15400], desc[UR50][R6.64+0x80], !P0 ;  /* 0x154000800609afae */ /* 0x0001e2000c101d72 */
[----:B------:R-:W-:Y:S01]  /*14a50*/  ISETP.GE.AND P2, PT, R5, R3, PT ;  /* 0x000000030500720c */ /* 0x000fe20003f46270 */
[----:B------:R-:W-:-:S12]  /*14a60*/  IMAD.MOV.U32 R5, RZ, RZ, R14 ;  /* 0x000000ffff057224 */ /* 0x000fd800078e000e */
[----:B0-----:R-:W-:Y:S05]  /*14a70*/  WARPSYNC.COLLECTIVE R15, `(.L_x_8007) ;  /* 0x000000000f087348 */ /* 0x001fea0003c00000 */
[----:B------:R1:W2:Y:S02]  /*14a80*/  SHFL.IDX P6, R14, R13, R12, R11 ;  /* 0x0000000c0d0e7389 */ /* 0x0002a400000c000b */
[----:B012---:R-:W-:Y:S01]  /*14a90*/  ENDCOLLECTIVE ;  /* 0x000000000000791b */ /* 0x007fe20003800000 */
.L_x_8007:
[----:B------:R-:W-:Y:S02]  /*14aa0*/  IMAD.MOV.U32 R13, RZ, RZ, R4 ;  /* 0x000000ffff0d7224 */ /* 0x000fe400078e0004 */
[----:B------:R-:W-:Y:S02]  /*14ab0*/  IMAD.MOV.U32 R12, RZ, RZ, 0x4 ;  /* 0x00000004ff0c7424 */ /* 0x000fe400078e00ff */
[----:B------:R-:W-:-:S07]  /*14ac0*/  IMAD.MOV.U32 R6, RZ, RZ, R14 ;  /* 0x000000ffff067224 */ /* 0x000fce00078e000e */
[----:B------:R-:W-:Y:S05]  /*14ad0*/  WARPSYNC.COLLECTIVE R15, `(.L_x_8008) ;  /* 0x000000000f087348 */ /* 0x000fea0003c00000 */
[----:B------:R0:W1:Y:S02]  /*14ae0*/  SHFL.IDX P6, R14, R13, R12, R11 ;  /* 0x0000000c0d0e7389 */ /* 0x00006400000c000b */
[----:B01----:R-:W-:Y:S01]  /*14af0*/  ENDCOLLECTIVE ;  /* 0x000000000000791b */ /* 0x003fe20003800000 */
.L_x_8008:
        /* <DEDUP_REMOVED lines=15> */
.L_x_8009:
[----:B------:R-:W-:Y:S02]  /*14bf0*/  IMAD.MOV.U32 R13, RZ, RZ, R4 ;  /* 0x000000ffff0d7224 */ /* 0x000fe400078e0004 */
[----:B------:R-:W-:Y:S02]  /*14c00*/  IMAD.MOV.U32 R12, RZ, RZ, 0x5 ;  /* 0x00000005ff0c7424 */ /* 0x000fe400078e00ff */
[----:B------:R-:W-:-:S07]  /*14c10*/  IMAD.MOV.U32 R6, RZ, RZ, R14 ;  /* 0x000000ffff067224 */ /* 0x000fce00078e000e */
[----:B------:R-:W-:Y:S05]  /*14c20*/  WARPSYNC.COLLECTIVE R15, `(.L_x_8010) ;  /* 0x000000000f087348 */ /* 0x000fea0003c00000 */
[----:B------:R0:W1:Y:S02]  /*14c30*/  SHFL.IDX P6, R14, R13, R12, R11 ;  /* 0x0000000c0d0e7389 */ /* 0x00006400000c000b */
[----:B01----:R-:W-:Y:S01]  /*14c40*/  ENDCOLLECTIVE ;  /* 0x000000000000791b */ /* 0x003fe20003800000 */
.L_x_8010:
        /* <DEDUP_REMOVED lines=15> */
.L_x_8011:
[----:B------:R-:W-:Y:S02]  /*14d40*/  IMAD.MOV.U32 R13, RZ, RZ, R4 ;  /* 0x000000ffff0d7224 */ /* 0x000fe400078e0004 */
[----:B------:R-:W-:Y:S02]  /*14d50*/  IMAD.MOV.U32 R12, RZ, RZ, 0x6 ;  /* 0x00000006ff0c7424 */ /* 0x000fe400078e00ff */
[----:B------:R-:W-:-:S07]  /*14d60*/  IMAD.MOV.U32 R6, RZ, RZ, R14 ;  /* 0x000000ffff067224 */ /* 0x000fce00078e000e */
[----:B------:R-:W-:Y:S05]  /*14d70*/  WARPSYNC.COLLECTIVE R15, `(.L_x_8012) ;  /* 0x000000000f087348 */ /* 0x000fea0003c00000 */
[----:B------:R0:W1:Y:S02]  /*14d80*/  SHFL.IDX P6, R14, R13, R12, R11 ;  /* 0x0000000c0d0e7389 */ /* 0x00006400000c000b */
[----:B01----:R-:W-:Y:S01]  /*14d90*/  ENDCOLLECTIVE ;  /* 0x000000000000791b */ /* 0x003fe20003800000 */
.L_x_8012:
[----:B------:R-:W-:-:S05]  /*14da0*/  @!P2 LEA R6, P3, R10, R6, 0x1 ;  /* 0x000000060a06a211 */ /* 0x000fca00078608ff */
[----:B------:R-:W-:Y:S01]  /*14db0*/  @!P2 IMAD.X R5, RZ, RZ, R5, P3 ;  /* 0x000000ffff05a224 */ /* 0x000fe200018e0605 */
[----:B------:R-:W-:-:S03]  /*14dc0*/  ISETP.GE.AND P3, PT, R8, R3, PT ;  /* 0x000000030800720c */ /* 0x000fc60003f66270 */
[----:B------:R-:W-:Y:S02]  /*14dd0*/  @!P2 IMAD.MOV.U32 R7, RZ, RZ, R5 ;  /* 0x000000ffff07a224 */ /* 0x000fe400078e0005 */
[----:B------:R-:W-:-:S03]  /*14de0*/  IMAD.MOV.U32 R13, RZ, RZ, R0 ;  /* 0x000000ffff0d7224 */ /* 0x000fc600078e0000 */
[----:B------:R-:W-:Y:S01]  /*14df0*/  @!PT LDS RZ, [RZ] ;  /* 0x00000000fffff984 */ /* 0x000fe20000000800 */
[----:B------:R-:W-:Y:S01]  /*14e00*/  @!PT LDS RZ, [RZ] ;  /* 0x00000000fffff984 */ /* 0x000fe20000000800 */
[----:B------:R-:W-:Y:S01]  /*14e10*/  @!PT LDS RZ, [RZ] ;  /* 0x00000000fffff984 */ /* 0x000fe20000000800 */
[----:B------:R0:W-:Y:S04]  /*14e20*/  @!P2 LDGSTS.E.BYPASS.LTC128B.128 [R9+0x12c00], desc[UR50][R6.64], !P1 ;  /* 0x12c000000609afae */ /* 0x0001e8000c901d72 */
[----:B------:R0:W-:Y:S01]  /*14e30*/  @!P2 LDGSTS.E.BYPASS.LTC128B.128 [R9+0x16c00], desc[UR50][R6.64+0x80], !P0 ;  /* 0x16c000800609afae */ /* 0x0001e2000c101d72 */
[----:B------:R-:W-:-:S07]  /*14e40*/  IMAD.MOV.U32 R5, RZ, RZ, R14 ;  /* 0x000000ffff057224 */ /* 0x000fce00078e000e */
[----:B0-----:R-:W-:Y:S05]  /*14e50*/  WARPSYNC.COLLECTIVE R15, `(.L_x_8013) ;  /* 0x000000000f087348 */ /* 0x001fea0003c00000 */
[----:B------:R1:W2:Y:S02]  /*14e60*/  SHFL.IDX P6, R14, R13, R12, R11 ;  /* 0x0000000c0d0e7389 */ /* 0x0002a400000c000b */
[----:B012---:R-:W-:Y:S01]  /*14e70*/  ENDCOLLECTIVE ;  /* 0x000000000000791b */ /* 0x007fe20003800000 */
.L_x_8013:
[----:B------:R-:W-:Y:S02]  /*14e80*/  IMAD.MOV.U32 R13, RZ, RZ, R4 ;  /* 0x000000ffff0d7224 */ /* 0x000fe400078e0004 */
[----:B------:R-:W-:Y:S02]  /*14e90*/  IMAD.MOV.U32 R12, RZ, RZ, 0x7 ;  /* 0x00000007ff0c7424 */ /* 0x000fe400078e00ff */
[----:B------:R-:W-:-:S07]  /*14ea0*/  IMAD.MOV.U32 R6, RZ, RZ, R14 ;  /* 0x000000ffff067224 */ /* 0x000fce00078e000e */
[----:B------:R-:W-:Y:S05]  /*14eb0*/  WARPSYNC.COLLECTIVE R15, `(.L_x_8014) ;  /* 0x000000000f087348 */ /* 0x000fea0003c00000 */
[----:B------:R0:W1:Y:S02]  /*14ec0*/  SHFL.IDX P6, R14, R13, R12, R11 ;  /* 0x0000000c0d0e7389 */ /* 0x00006400000c000b */
[----:B01----:R-:W-:Y:S01]  /*14ed0*/  ENDCOLLECTIVE ;  /* 0x000000000000791b */ /* 0x003fe20003800000 */
.L_x_8014:
[----:B------:R-:W-:-:S05]  /*14ee0*/  @!P3 LEA R6, P2, R10, R6, 0x1 ;  /* 0x000000060a06b211 */ /* 0x000fca00078408ff */
[----:B------:R-:W-:-:S04]  /*14ef0*/  @!P3 IMAD.X R5, RZ, RZ, R5, P2 ;  /* 0x000000ffff05b224 */ /* 0x000fc800010e0605 */
        /* <DEDUP_REMOVED lines=11> */
.L_x_8015:
[----:B------:R-:W-:Y:S01]  /*14fb0*/  IMAD.MOV.U32 R0, RZ, RZ, R14 ;  /* 0x000000ffff007224 */ /* 0x000fe200078e000e */
[----:B------:R-:W-:Y:S06]  /*14fc0*/  BRA `(.L_x_8016) ;  /* 0xffffffc400b87947 */ /* 0x000fec000383ffff */
.L_x_7917:
[----:B0-----:R0:W1:Y:S02]  /*14fd0*/  SYNCS.PHASECHK.TRANS64.TRYWAIT P0, [R17+URZ+0x28820], R0 ;  /* 0x02882000110075a7 */ /* 0x001064000800017f */
[----:B-1----:R-:W-:Y:S05]  /*14fe0*/  @!P0 NANOSLEEP.SYNCS 0x989680 ;  /* 0x009896800000895d */ /* 0x002fea0003900000 */
[----:B------:R-:W1:Y:S02]  /*14ff0*/  @!P0 SYNCS.PHASECHK.TRANS64 P0, [R17+URZ+0x28820], R0 ;  /* 0x02882000110085a7 */ /* 0x000e64000800007f */
[----:B-1----:R-:W-:Y:S05]  /*15000*/  @!P0 BRA `(.L_x_7917) ;  /* 0xfffffffc00f08947 */ /* 0x002fea000383ffff */
[----:B------:R-:W-:Y:S05]  /*15010*/  BRA `(.L_x_8017) ;  /* 0xffffffc800287947 */ /* 0x000fea000383ffff */
.L_x_7924:
[----:B0-----:R0:W1:Y:S02]  /*15020*/  SYNCS.PHASECHK.TRANS64.TRYWAIT P0, [R7+URZ+0x28840], R3 ;  /* 0x02884003070075a7 */ /* 0x001064000800017f */
[----:B-1----:R-:W-:Y:S05]  /*15030*/  @!P0 NANOSLEEP.SYNCS 0x989680 ;  /* 0x009896800000895d */ /* 0x002fea0003900000 */
[----:B------:R-:W1:Y:S02]  /*15040*/  @!P0 SYNCS.PHASECHK.TRANS64 P0, [R7+URZ+0x28840], R3 ;  /* 0x02884003070085a7 */ /* 0x000e64000800007f */
[----:B-1----:R-:W-:Y:S05]  /*15050*/  @!P0 BRA `(.L_x_7924) ;  /* 0xfffffffc00f08947 */ /* 0x002fea000383ffff */
[----:B------:R-:W-:Y:S05]  /*15060*/  BRA `(.L_x_8018) ;  /* 0xffffffc800e07947 */ /* 0x000fea000383ffff */
.L_x_7930:
[----:B0-----:R0:W1:Y:S02]  /*15070*/  SYNCS.PHASECHK.TRANS64.TRYWAIT P0, [R7+URZ+0x60], R3 ;  /* 0x00006003070075a7 */ /* 0x001064000800017f */
[----:B-1----:R-:W-:Y:S05]  /*15080*/  @!P0 NANOSLEEP.SYNCS 0x989680 ;  /* 0x009896800000895d */ /* 0x002fea0003900000 */
[----:B------:R-:W1:Y:S02]  /*15090*/  @!P0 SYNCS.PHASECHK.TRANS64 P0, [R7+URZ+0x60], R3 ;  /* 0x00006003070085a7 */ /* 0x000e64000800007f */
[----:B-1----:R-:W-:Y:S05]  /*150a0*/  @!P0 BRA `(.L_x_7930) ;  /* 0xfffffffc00f08947 */ /* 0x002fea000383ffff */
[----:B------:R-:W-:Y:S05]  /*150b0*/  BRA `(.L_x_8019) ;  /* 0xffffffcc00b07947 */ /* 0x000fea000383ffff */
.L_x_7940:
[----:B--2---:R2:W3:Y:S02]  /*150c0*/  SYNCS.PHASECHK.TRANS64.TRYWAIT P0, [R3+URZ+0x28840], R2 ;  /* 0x02884002030075a7 */ /* 0x0044e4000800017f */
[----:B---3--:R-:W-:Y:S05]  /*150d0*/  @!P0 NANOSLEEP.SYNCS 0x989680 ;  /* 0x009896800000895d */ /* 0x008fea0003900000 */
[----:B------:R-:W3:Y:S02]  /*150e0*/  @!P0 SYNCS.PHASECHK.TRANS64 P0, [R3+URZ+0x28840], R2 ;  /* 0x02884002030085a7 */ /* 0x000ee4000800007f */
[----:B---3--:R-:W-:Y:S05]  /*150f0*/  @!P0 BRA `(.L_x_7940) ;  /* 0xfffffffc00f08947 */ /* 0x008fea000383ffff */
[----:B------:R-:W-:Y:S05]  /*15100*/  BRA `(.L_x_8020) ;  /* 0xffffffd400347947 */ /* 0x000fea000383ffff */
.L_x_7946:
[----:B0-----:R0:W1:Y:S02]  /*15110*/  SYNCS.PHASECHK.TRANS64.TRYWAIT P0, [R2+URZ+0x60], R3 ;  /* 0x00006003020075a7 */ /* 0x001064000800017f */
[----:B-1----:R-:W-:Y:S05]  /*15120*/  @!P0 NANOSLEEP.SYNCS 0x989680 ;  /* 0x009896800000895d */ /* 0x002fea0003900000 */
[----:B------:R-:W1:Y:S02]  /*15130*/  @!P0 SYNCS.PHASECHK.TRANS64 P0, [R2+URZ+0x60], R3 ;  /* 0x00006003020085a7 */ /* 0x000e64000800007f */
[----:B-1----:R-:W-:Y:S05]  /*15140*/  @!P0 BRA `(.L_x_7946) ;  /* 0xfffffffc00f08947 */ /* 0x002fea000383ffff */
[----:B------:R-:W-:Y:S05]  /*15150*/  BRA `(.L_x_8021) ;  /* 0xffffffd800047947 */ /* 0x000fea000383ffff */
.L_x_7955:
[----:B--2---:R2:W3:Y:S02]  /*15160*/  SYNCS.PHASECHK.TRANS64.TRYWAIT P0, [R2+URZ+0x28840], R3 ;  /* 0x02884003020075a7 */ /* 0x0044e4000800017f */
[----:B---3--:R-:W-:Y:S05]  /*15170*/  @!P0 NANOSLEEP.SYNCS 0x989680 ;  /* 0x009896800000895d */ /* 0x008fea0003900000 */
[----:B------:R-:W3:Y:S02]  /*15180*/  @!P0 SYNCS.PHASECHK.TRANS64 P0, [R2+URZ+0x28840], R3 ;  /* 0x02884003020085a7 */ /* 0x000ee4000800007f */
[----:B---3--:R-:W-:Y:S05]  /*15190*/  @!P0 BRA `(.L_x_7955) ;  /* 0xfffffffc00f08947 */ /* 0x008fea000383ffff */
[----:B------:R-:W-:Y:S05]  /*151a0*/  BRA `(.L_x_8022) ;  /* 0xffffffdc00587947 */ /* 0x000fea000383ffff */
.L_x_7961:
[----:B0-----:R0:W1:Y:S02]  /*151b0*/  SYNCS.PHASECHK.TRANS64.TRYWAIT P0, [R2+URZ+0x60], R5 ;  /* 0x00006005020075a7 */ /* 0x001064000800017f */
[----:B-1----:R-:W-:Y:S05]  /*151c0*/  @!P0 NANOSLEEP.SYNCS 0x989680 ;  /* 0x009896800000895d */ /* 0x002fea0003900000 */
[----:B------:R-:W1:Y:S02]  /*151d0*/  @!P0 SYNCS.PHASECHK.TRANS64 P0, [R2+URZ+0x60], R5 ;  /* 0x00006005020085a7 */ /* 0x000e64000800007f */
[----:B-1----:R-:W-:Y:S05]  /*151e0*/  @!P0 BRA `(.L_x_7961) ;  /* 0xfffffffc00f08947 */ /* 0x002fea000383ffff */
[----:B------:R-:W-:Y:S05]  /*151f0*/  BRA `(.L_x_8023) ;  /* 0xffffffe000287947 */ /* 0x000fea000383ffff */
.L_x_7972:
[----:B0-----:R0:W3:Y:S02]  /*15200*/  SYNCS.PHASECHK.TRANS64.TRYWAIT P0, [R3+URZ+0x28860], R0 ;  /* 0x02886000030075a7 */ /* 0x0010e4000800017f */
[----:B---3--:R-:W-:Y:S05]  /*15210*/  @!P0 NANOSLEEP.SYNCS 0x989680 ;  /* 0x009896800000895d */ /* 0x008fea0003900000 */
[----:B------:R-:W3:Y:S02]  /*15220*/  @!P0 SYNCS.PHASECHK.TRANS64 P0, [R3+URZ+0x28860], R0 ;  /* 0x02886000030085a7 */ /* 0x000ee4000800007f */
[----:B---3--:R-:W-:Y:S05]  /*15230*/  @!P0 BRA `(.L_x_7972) ;  /* 0xfffffffc00f08947 */ /* 0x008fea000383ffff */
[----:B------:R-:W-:Y:S05]  /*15240*/  BRA `(.L_x_8024) ;  /* 0xffffffe400687947 */ /* 0x000fea000383ffff */
.L_x_7979:
[----:B------:R-:W-:Y:S01]  /*15250*/  BSSY B0, `(.L_x_8025) ;  /* 0x0000008000007945 */ /* 0x000fe20003800000 */
[----:B-----5:R-:W-:Y:S02]  /*15260*/  IMAD.MOV.U32 R13, RZ, RZ, R2 ;  /* 0x000000ffff0d7224 */ /* 0x020fe400078e0002 */
[----:B------:R-:W-:Y:S02]  /*15270*/  IMAD.MOV.U32 R12, RZ, RZ, RZ ;  /* 0x000000ffff0c7224 */ /* 0x000fe400078e00ff */
[----:B------:R-:W-:Y:S02]  /*15280*/  IMAD.MOV.U32 R11, RZ, RZ, 0x1f ;  /* 0x0000001fff0b7424 */ /* 0x000fe400078e00ff */
[----:B------:R-:W-:-:S07]  /*15290*/  IMAD.MOV.U32 R15, RZ, RZ, -0x1 ;  /* 0xffffffffff0f7424 */ /* 0x000fce00078e00ff */
[----:B-123--:R-:W-:Y:S05]  /*152a0*/  WARPSYNC.COLLECTIVE R15, `(.L_x_8026) ;  /* 0x000000000f087348 */ /* 0x00efea0003c00000 */
[----:B------:R0:W4:Y:S02]  /*152b0*/  SHFL.IDX P6, R14, R13, R12, R11 ;  /* 0x0000000c0d0e7389 */ /* 0x00012400000c000b */
[----:B01234-:R-:W-:Y:S01]  /*152c0*/  ENDCOLLECTIVE ;  /* 0x000000000000791b */ /* 0x01ffe20003800000 */
.L_x_8026:
[----:B------:R-:W-:Y:S05]  /*152d0*/  BSYNC B0 ;  /* 0x0000000000007941 */ /* 0x000fea0003800000 */
.L_x_8025:
[----:B------:R-:W-:Y:S05]  /*152e0*/  BRA `(.L_x_8027) ;  /* 0xffffffe800607947 */ /* 0x000fea000383ffff */
.L_x_7982:
[----:B0-----:R0:W1:Y:S02]  /*152f0*/  SYNCS.PHASECHK.TRANS64.TRYWAIT P0, [R0+URZ+0x28820], R3 ;  /* 0x02882003000075a7 */ /* 0x001064000800017f */
[----:B-1----:R-:W-:Y:S05]  /*15300*/  @!P0 NANOSLEEP.SYNCS 0x989680 ;  /* 0x009896800000895d */ /* 0x002fea0003900000 */
[----:B------:R-:W1:Y:S02]  /*15310*/  @!P0 SYNCS.PHASECHK.TRANS64 P0, [R0+URZ+0x28820], R3 ;  /* 0x02882003000085a7 */ /* 0x000e64000800007f */
[----:B-1----:R-:W-:Y:S05]  /*15320*/  @!P0 BRA `(.L_x_7982) ;  /* 0xfffffffc00f08947 */ /* 0x002fea000383ffff */
[----:B------:R-:W-:Y:S05]  /*15330*/  BRA `(.L_x_8028) ;  /* 0xffffffe800ac7947 */ /* 0x000fea000383ffff */
.L_x_7983:
        /* <DEDUP_REMOVED lines=8> */
[----:B0-23--:R-:W-:Y:S05]  /*153c0*/  WARPSYNC.COLLECTIVE R15, `(.L_x_8030) ;  /* 0x000000000f087348 */ /* 0x00dfea0003c00000 */
[----:B------:R1:W4:Y:S02]  /*153d0*/  SHFL.IDX P6, R14, R13, R12, R11 ;  /* 0x0000000c0d0e7389 */ /* 0x00032400000c000b */
[----:B01234-:R-:W-:Y:S01]  /*153e0*/  ENDCOLLECTIVE ;  /* 0x000000000000791b */ /* 0x01ffe20003800000 */
.L_x_8030:
[----:B------:R-:W-:Y:S05]  /*153f0*/  BSYNC B0 ;  /* 0x0000000000007941 */ /* 0x000fea0003800000 */
.L_x_8029:
[----:B------:R-:W-:Y:S05]  /*15400*/  BRA `(.L_x_8031) ;  /* 0xffffffe800947947 */ /* 0x000fea000383ffff */
.L_x_7986:
[----:B------:R-:W-:Y:S01]  /*15410*/  BSSY B1, `(.L_x_8032) ;  /* 0x0000006000017945 */ /* 0x000fe20003800000 */
[----:B------:R-:W-:-:S07]  /*15420*/  IMAD.MOV.U32 R15, RZ, RZ, -0x1 ;  /* 0xffffffffff0f7424 */ /* 0x000fce00078e00ff */
[----:B0123--:R-:W-:Y:S05]  /*15430*/  WARPSYNC.COLLECTIVE R15, `(.L_x_8033) ;  /* 0x000000000f0c7348 */ /* 0x00ffea0003c00000 */
[----:B------:R-:W-:Y:S02]  /*15440*/  ELECT P6, UR62, PT ;  /* 0x00000000003e782f */ /* 0x000fe400038c0000 */
[----:B------:R-:W-:Y:S01]  /*15450*/  MOV R14, UR62 ;  /* 0x0000003e000e7c02 */ /* 0x000fe20008000f00 */
[----:B0123--:R-:W-:Y:S10]  /*15460*/  ENDCOLLECTIVE ;  /* 0x000000000000791b */ /* 0x00fff40003800000 */
.L_x_8033:
[----:B------:R-:W-:Y:S05]  /*15470*/  BSYNC B1 ;  /* 0x0000000000017941 */ /* 0x000fea0003800000 */
.L_x_8032:
[----:B------:R-:W-:Y:S05]  /*15480*/  BRA `(.L_x_8034) ;  /* 0xffffffe8008c7947 */ /* 0x000fea000383ffff */
.L_x_7988:
[----:B0-----:R0:W1:Y:S02]  /*15490*/  SYNCS.PHASECHK.TRANS64.TRYWAIT P0, [R6+URZ], R5 ;  /* 0x00000005060075a7 */ /* 0x001064000800017f */
[----:B-1----:R-:W-:Y:S05]  /*154a0*/  @!P0 NANOSLEEP.SYNCS 0x989680 ;  /* 0x009896800000895d */ /* 0x002fea0003900000 */
[----:B------:R-:W1:Y:S02]  /*154b0*/  @!P0 SYNCS.PHASECHK.TRANS64 P0, [R6+URZ], R5 ;  /* 0x00000005060085a7 */ /* 0x000e64000800007f */
[----:B-1----:R-:W-:Y:S05]  /*154c0*/  @!P0 BRA `(.L_x_7988) ;  /* 0xfffffffc00f08947 */ /* 0x002fea000383ffff */
[----:B------:R-:W-:Y:S05]  /*154d0*/  BRA `(.L_x_8035) ;  /* 0xffffffe800c47947 */ /* 0x000fea000383ffff */
.L_x_7989:
[----:B-1----:R1:W3:Y:S02]  /*154e0*/  SYNCS.PHASECHK.TRANS64.TRYWAIT P0, [R3+URZ], R2 ;  /* 0x00000002030075a7 */ /* 0x0022e4000800017f */
[----:B---3--:R-:W-:Y:S05]  /*154f0*/  @!P0 NANOSLEEP.SYNCS 0x989680 ;  /* 0x009896800000895d */ /* 0x008fea0003900000 */
[----:B------:R-:W3:Y:S02]  /*15500*/  @!P0 SYNCS.PHASECHK.TRANS64 P0, [R3+URZ], R2 ;  /* 0x00000002030085a7 */ /* 0x000ee4000800007f */
[----:B---3--:R-:W-:Y:S05]  /*15510*/  @!P0 BRA `(.L_x_7989) ;  /* 0xfffffffc00f08947 */ /* 0x008fea000383ffff */
[----:B------:R-:W-:Y:S05]  /*15520*/  BRA `(.L_x_8036) ;  /* 0xffffffe800b87947 */ /* 0x000fea000383ffff */
.L_x_7991:
[----:B-1----:R1:W3:Y:S02]  /*15530*/  SYNCS.PHASECHK.TRANS64.TRYWAIT P0, [R18+URZ], R5 ;  /* 0x00000005120075a7 */ /* 0x0022e4000800017f */
[----:B---3--:R-:W-:Y:S05]  /*15540*/  @!P0 NANOSLEEP.SYNCS 0x989680 ;  /* 0x009896800000895d */ /* 0x008fea0003900000 */
[----:B------:R-:W3:Y:S02]  /*15550*/  @!P0 SYNCS.PHASECHK.TRANS64 P0, [R18+URZ], R5 ;  /* 0x00000005120085a7 */ /* 0x000ee4000800007f */
[----:B---3--:R-:W-:Y:S05]  /*15560*/  @!P0 BRA `(.L_x_7991) ;  /* 0xfffffffc00f08947 */ /* 0x008fea000383ffff */
[----:B------:R-:W-:Y:S05]  /*15570*/  BRA `(.L_x_8037) ;  /* 0xffffffe800bc7947 */ /* 0x000fea000383ffff */
.L_x_8038:
        /* <DEDUP_REMOVED lines=16> */
.L_x_15317:


//--------------------- .text._ZN7cutlass13device_kernelIN5flash11enable_sm90INS1_16FlashAttnFwdSm90INS1_25CollectiveMainloopFwdSm90ILi2EN4cute5tupleIJNS5_1CILi1EEES8_S8_EEENS6_IJNS7_ILi128EEESA_SA_EEELi128ENS_10bfloat16_tEfNS_4arch4Sm90ELb0ELb1ELb0ELb1ELb0ELb0ELb0ELb1ELb1ELb1ELb0ELb0EEENS1_21CollectiveEpilogueFwdISB_S9_SC_SE_Li256ELb1ELb1ELb0ELb0EEENS1_36VarlenDynamicPersistentTileSchedulerILi128ELi128ELi256ELi128ELb0ELb1ELb1ELb1ELb0ELb1EEEEEEEEEvNT_6ParamsE --------------------------
	.section	.text._ZN7cutlass13device_kernelIN5flash11enable_sm90INS1_16FlashAttnFwdSm90INS1_25CollectiveMainloopFwdSm90ILi2EN4cute5tupleIJNS5_1CILi1EEES8_S8_EEENS6_IJNS7_ILi128EEESA_SA_EEELi128ENS_10bfloat16_tEfNS_4arch4Sm90ELb0ELb1ELb0ELb1ELb0ELb0ELb0ELb1ELb1ELb1ELb0ELb0EEENS1_21CollectiveEpilogueFwdISB_S9_SC_SE_Li256ELb1ELb1ELb0ELb0EEENS1_36VarlenDynamicPersistentTileSchedulerILi128ELi128ELi256ELi128ELb0ELb1ELb1ELb1ELb0ELb1EEEEEEEEEvNT_6ParamsE,"ax",@progbits
	.align	128
.text._ZN7cutlass13device_kernelIN5flash11enable_sm90INS1_16FlashAttnFwdSm90INS1_25CollectiveMainloopFwdSm90ILi2EN4cute5tupleIJNS5_1CILi1EEES8_S8_EEENS6_IJNS7_ILi128EEESA_SA_EEELi128ENS_10bfloat16_tEfNS_4arch4Sm90ELb0ELb1ELb0ELb1ELb0ELb0ELb0ELb1ELb1ELb1ELb0ELb0EEENS1_21CollectiveEpilogueFwdISB_S9_SC_SE_Li256ELb1ELb1ELb0ELb0EEENS1_36VarlenDynamicPersistentTileSchedulerILi128ELi128ELi256ELi128ELb0ELb1ELb1ELb1ELb0ELb1EEEEEEEEEvNT_6ParamsE:
        .type           _ZN7cutlass13device_kernelIN5flash11enable_sm90INS1_16FlashAttnFwdSm90INS1_25CollectiveMainloopFwdSm90ILi2EN4cute5tupleIJNS5_1CILi1EEES8_S8_EEENS6_IJNS7_ILi128EEESA_SA_EEELi128ENS_10bfloat16_tEfNS_4arch4Sm90ELb0ELb1ELb0ELb1ELb0ELb0ELb0ELb1ELb1ELb1ELb0ELb0EEENS1_21CollectiveEpilogueFwdISB_S9_SC_SE_Li256ELb1ELb1ELb0ELb0EEENS1_36VarlenDynamicPersistentTileSchedulerILi128ELi128ELi256ELi128ELb0ELb1ELb1ELb1ELb0ELb1EEEEEEEEEvNT_6ParamsE,@function
        .size           _ZN7cutlass13device_kernelIN5flash11enable_sm90INS1_16FlashAttnFwdSm90INS1_25CollectiveMainloopFwdSm90ILi2EN4cute5tupleIJNS5_1CILi1EEES8_S8_EEENS6_IJNS7_ILi128EEESA_SA_EEELi128ENS_10bfloat16_tEfNS_4arch4Sm90ELb0ELb1ELb0ELb1ELb0ELb0ELb0ELb1ELb1ELb1ELb0ELb0EEENS1_21CollectiveEpilogueFwdISB_S9_SC_SE_Li256ELb1ELb1ELb0ELb0EEENS1_36VarlenDynamicPersistentTileSchedulerILi128ELi128ELi256ELi128ELb0ELb1ELb1ELb1ELb0ELb1EEEEEEEEEvNT_6ParamsE,(.L_x_15318 - _ZN7cutlass13device_kernelIN5flash11enable_sm90INS1_16FlashAttnFwdSm90INS1_25CollectiveMainloopFwdSm90ILi2EN4cute5tupleIJNS5_1CILi1EEES8_S8_EEENS6_IJNS7_ILi128EEESA_SA_EEELi128ENS_10bfloat16_tEfNS_4arch4Sm90ELb0ELb1ELb0ELb1ELb0ELb0ELb0ELb1ELb1ELb1ELb0ELb0EEENS1_21CollectiveEpilogueFwdISB_S9_SC_SE_Li256ELb1ELb1ELb0ELb0EEENS1_36VarlenDynamicPersistentTileSchedulerILi128ELi128ELi256ELi128ELb0ELb1ELb1ELb1ELb0ELb1EEEEEEEEEvNT_6ParamsE)
        .other          _ZN7cutlass13device_kernelIN5flash11enable_sm90INS1_16FlashAttnFwdSm90INS1_25CollectiveMainloopFwdSm90ILi2EN4cute5tupleIJNS5_1CILi1EEES8_S8_EEENS6_IJNS7_ILi128EEESA_SA_EEELi128ENS_10bfloat16_tEfNS_4arch4Sm90ELb0ELb1ELb0ELb1ELb0ELb0ELb0ELb1ELb1ELb1ELb0ELb0EEENS1_21CollectiveEpilogueFwdISB_S9_SC_SE_Li256ELb1ELb1ELb0ELb0EEENS1_36VarlenDynamicPersistentTileSchedulerILi128ELi128ELi256ELi128ELb0ELb1ELb1ELb1ELb0ELb1EEEEEEEEEvNT_6ParamsE,@"STO_CUDA_ENTRY STV_DEFAULT"
_ZN7cutlass13device_kernelIN5flash11enable_sm90INS1_16FlashAttnFwdSm90INS1_25CollectiveMainloopFwdSm90ILi2EN4cute5tupleIJNS5_1CILi1EEES8_S8_EEENS6_IJNS7_ILi128EEESA_SA_EEELi128ENS_10bfloat16_tEfNS_4arch4Sm90ELb0ELb1ELb0ELb1ELb0ELb0ELb0ELb1ELb1ELb1ELb0ELb0EEENS1_21CollectiveEpilogueFwdISB_S9_SC_SE_Li256ELb1ELb1ELb0ELb0EEENS1_36VarlenDynamicPersistentTileSchedulerILi128ELi128ELi256ELi128ELb0ELb1ELb1ELb1ELb0ELb1EEEEEEEEEvNT_6ParamsE:
        /* <DEDUP_REMOVED lines=18> */
.L_x_8040:
[----:B------:R-:W-:Y:S05]  /*0120*/  BSYNC B0 ;  /* 0x0000000000007941 */ /* 0x000fea0003800000 */
.L_x_8039:
        /* <DEDUP_REMOVED lines=41> */
.L_x_8041:
        /* <DEDUP_REMOVED lines=22> */
.L_x_8042:
        /* <DEDUP_REMOVED lines=18> */
.L_x_8043:
        /* <DEDUP_REMOVED lines=22> */
.L_x_8044:
        /* <DEDUP_REMOVED lines=22> */
.L_x_8045:
[----:B------:R-:W-:Y:S01]  /*0900*/  PLOP3.LUT P0, PT, PT, PT, UP0, 0x80, 0x0 ;  /* 0x000000000000781c */ /* 0x000fe20003f0f008 */
[----:B------:R-:W-:Y:S01]  /*0910*/  UMOV UR36, 0x1 ;  /* 0x0000000100247882 */ /* 0x000fe20000000000 */
[----:B------:R-:W-:Y:S01]  /*0920*/  NOP ;  /* 0x0000000000007918 */ /* 0x000fe20000000000 */
[----:B------:R-:W-:Y:S01]  /*0930*/  USEL UR36, UR36, 0x2, !UP0 ;  /* 0x0000000224247887 */ /* 0x000fe2000c000000 */
[----:B------:R-:W-:Y:S01]  /*0940*/  ULDC.64 UR50, c[0x0][0x208] ;  /* 0x0000820000327ab9 */ /* 0x000fe20000000a00 */
[----:B012-4-:R-:W-:Y:S08]  /*0950*/  BAR.SYNC.DEFER_BLOCKING 0x0 ;  /* 0x0000000000007b1d */ /* 0x017ff00000010000 */
[----:B------:R-:W-:Y:S05]  /*0960*/  @!P0 BRA `(.L_x_8046) ;  /* 0x000000f000fc8947 */ /* 0x000fea0003800000 */
.L_x_8047:
[----:B------:R-:W-:-:S08]  /*0970*/  NOP ;  /* 0x0000000000007918 */ /* 0x000fd00000000000 */
[----:B------:R-:W0:Y:S02]  /*0980*/  USETMAXREG.TRY_ALLOC.CTAPOOL UP0, 0xf0 ;  /* 0x000000f0000079c8 */ /* 0x000e240008000600 */
[----:B0-----:R-:W-:-:S13]  /*0990*/  PLOP3.LUT P0, PT, PT, PT, UP0, 0x80, 0x0 ;  /* 0x000000000000781c */ /* 0x001fda0003f0f008 */
[----:B------:R-:W-:Y:S05]  /*09a0*/  @!P0 BRA `(.L_x_8047) ;  /* 0xfffffffc00f08947 */ /* 0x000fea000383ffff */
[----:B------:R-:W0:Y:S01]  /*09b0*/  S2R R2, SR_TID.X ;  /* 0x0000000000027919 */ /* 0x000e220000002100 */
        /* <DEDUP_REMOVED lines=13> */
[----:B------:R-:W-:Y:S01]  /*0a90*/  VIADD R191, R2, 0xffffff80 ;  /* 0xffffff8002bf7836 */ /* 0x000fe20000000000 */
[----:B------:R-:W-:Y:S01]  /*0aa0*/  R2UR UR7, R6 ;  /* 0x00000000060772ca */ /* 0x000fe200000e0000 */
[----:B------:R-:W-:Y:S01]  /*0ab0*/  ULOP3.LUT UR48, UR36, 0x1, URZ, 0xfc, !UPT ;  /* 0x0000000124307892 */ /* 0x000fe2000f8efc3f */
[----:B------:R-:W-:Y:S01]  /*0ac0*/  R2UR UR6, R7 ;  /* 0x00000000070672ca */ /* 0x000fe200000e0000 */
[----:B------:R-:W-:Y:S01]  /*0ad0*/  UMOV UR47, URZ ;  /* 0x0000003f002f7c82 */ /* 0x000fe20008000000 */
[----:B------:R-:W-:Y:S01]  /*0ae0*/  SHF.R.S32.HI R0, RZ, 0x1f, R191 ;  /* 0x0000001fff007819 */ /* 0x000fe200000114bf */
[----:B------:R-:W-:Y:S01]  /*0af0*/  UMOV UR46, URZ ;  /* 0x0000003f002e7c82 */ /* 0x000fe20008000000 */
[----:B------:R-:W-:Y:S01]  /*0b00*/  R2UR UR5, R5 ;  /* 0x00000000050572ca */ /* 0x000fe200000e0000 */
[----:B------:R-:W-:Y:S01]  /*0b10*/  UMOV UR45, URZ ;  /* 0x0000003f002d7c82 */ /* 0x000fe20008000000 */
[CC--:B------:R-:W-:Y:S02]  /*0b20*/  LEA.HI R3, R0.reuse, R191.reuse, RZ, 0x7 ;  /* 0x000000bf00037211 */ /* 0x0c0fe400078f38ff */
[----:B------:R-:W-:-:S02]  /*0b30*/  LEA.HI R4, R0, R191, RZ, 0x5 ;  /* 0x000000bf00047211 */ /* 0x000fc400078f28ff */
[----:B------:R-:W-:Y:S02]  /*0b40*/  LOP3.LUT R2, R3, 0xffffff80, RZ, 0xc0, !PT ;  /* 0xffffff8003027812 */ /* 0x000fe400078ec0ff */
[----:B------:R-:W-:Y:S01]  /*0b50*/  SHF.R.S32.HI R186, RZ, 0x7, R3 ;  /* 0x00000007ffba7819 */ /* 0x000fe20000011403 */
[----:B------:R-:W-:Y:S02]  /*0b60*/  IMAD.SHL.U32 R6, R4, 0x20, RZ ;  /* 0x0000002004067824 */ /* 0x000fe400078e00ff */
[----:B------:R-:W-:Y:S01]  /*0b70*/  IMAD.IADD R185, R191, 0x1, -R2 ;  /* 0x00000001bfb97824 */ /* 0x000fe200078e0a02 */
[----:B------:R-:W-:Y:S02]  /*0b80*/  LEA.HI R2, R0, R191, RZ, 0x4 ;  /* 0x000000bf00027211 */ /* 0x000fe400078f20ff */
[----:B------:R-:W-:Y:S02]  /*0b90*/  LOP3.LUT R7, R6, 0xfffffc00, RZ, 0xc0, !PT ;  /* 0xfffffc0006077812 */ /* 0x000fe400078ec0ff */
[----:B------:R-:W-:-:S02]  /*0ba0*/  SHF.R.S32.HI R8, RZ, 0x1f, R185 ;  /* 0x0000001fff087819 */ /* 0x000fc400000114b9 */
[----:B------:R-:W-:Y:S02]  /*0bb0*/  LEA.HI R6, R0, R191, RZ, 0x2 ;  /* 0x000000bf00067211 */ /* 0x000fe400078f10ff */
[----:B------:R-:W-:Y:S02]  /*0bc0*/  LEA.HI R9, R8, R185, RZ, 0x2 ;  /* 0x000000b908097211 */ /* 0x000fe400078f10ff */
[----:B------:R-:W-:Y:S02]  /*0bd0*/  SHF.R.S32.HI R5, RZ, 0x4, R2 ;  /* 0x00000004ff057819 */ /* 0x000fe40000011402 */
[--C-:B------:R-:W-:Y:S02]  /*0be0*/  SHF.R.S32.HI R10, RZ, 0x2, R9.reuse ;  /* 0x00000002ff0a7819 */ /* 0x100fe40000011409 */
[----:B------:R-:W-:Y:S02]  /*0bf0*/  SHF.R.S32.HI R11, RZ, 0x1f, R9 ;  /* 0x0000001fff0b7819 */ /* 0x000fe40000011409 */
[----:B------:R-:W-:-:S02]  /*0c00*/  LOP3.LUT R4, R2, 0x3fffff0, RZ, 0xc0, !PT ;  /* 0x03fffff002047812 */ /* 0x000fc400078ec0ff */
[----:B------:R-:W-:Y:S02]  /*0c10*/  LOP3.LUT R6, R6, 0xfffffffc, RZ, 0xc0, !PT ;  /* 0xfffffffc06067812 */ /* 0x000fe400078ec0ff */
[----:B------:R-:W-:Y:S01]  /*0c20*/  LEA.HI R0, R0, R191, RZ, 0x3 ;  /* 0x000000bf00007211 */ /* 0x000fe200078f18ff */
[----:B------:R-:W-:Y:S01]  /*0c30*/  IMAD.IADD R4, R191, 0x1, -R4 ;  /* 0x00000001bf047824 */ /* 0x000fe200078e0a04 */
[----:B------:R-:W-:Y:S01]  /*0c40*/  LEA.HI R11, R11, R10, RZ, 0x3 ;  /* 0x0000000a0b0b7211 */ /* 0x000fe200078f18ff */
[----:B------:R-:W-:Y:S01]  /*0c50*/  IMAD.IADD R6, R191, 0x1, -R6 ;  /* 0x00000001bf067824 */ /* 0x000fe200078e0a06 */
        /* <DEDUP_REMOVED lines=17> */
[----:B------:R-:W-:Y:S01]  /*0d70*/  LOP3.LUT R16, R9, 0x7ffffffc, RZ, 0xc0, !PT ;  /* 0x7ffffffc09107812 */ /* 0x000fe200078ec0ff */
[----:B------:R-:W-:Y:S01]  /*0d80*/  IMAD.IADD R3, R186, 0x1, -R3 ;  /* 0x00000001ba037824 */ /* 0x000fe200078e0a03 */
        /* <DEDUP_REMOVED lines=8> */
.L_x_8147:
[----:B------:R-:W-:Y:S01]  /*0e10*/  ULDC.64 UR8, c[0x0][0xa28] ;  /* 0x00028a0000087ab9 */ /* 0x000fe20000000a00 */
[----:B------:R-:W-:Y:S01]  /*0e20*/  ULDC UR4, c[0x0][0x424] ;  /* 0x0001090000047ab9 */ /* 0x000fe20000000800 */
[----:B------:R-:W-:-:S04]  /*0e30*/  UISETP.NE.U32.AND UP0, UPT, UR8, URZ, UPT ;  /* 0x0000003f0800728c */ /* 0x000fc8000bf05070 */
        /* <DEDUP_REMOVED lines=18> */
[----:B------:R-:W-:Y:S01]  /*0f60*/  UMOV UR39, URZ ;  /* 0x0000003f00277c82 */ /* 0x000fe20008000000 */
[----:B------:R-:W-:Y:S02]  /*0f70*/  ULDC UR44, c[0x0][0x288] ;  /* 0x0000a200002c7ab9 */ /* 0x000fe40000000800 */
[----:B------:R-:W-:Y:S01]  /*0f80*/  UISETP.NE.AND.EX UP0, UPT, UR9, URZ, UPT, UP0 ;  /* 0x0000003f0900728c */ /* 0x000fe2000bf05300 */
[----:B------:R-:W-:Y:S02]  /*0f90*/  UMOV UR42, UR7 ;  /* 0x00000007002a7c82 */ /* 0x000fe40008000000 */
[----:B------:R-:W-:Y:S01]  /*0fa0*/  ULDC.64 UR8, c[0x0][0xa20] ;  /* 0x0002880000087ab9 */ /* 0x000fe20000000a00 */
[----:B------:R-:W-:Y:S01]  /*0fb0*/  USEL UR4, UR4, 0x1, UP0 ;  /* 0x0000000104047887 */ /* 0x000fe20008000000 */
[----:B------:R-:W-:Y:S01]  /*0fc0*/  ISETP.NE.U32.AND P1, PT, RZ, UR8, PT ;  /* 0x00000008ff007c0c */ /* 0x000fe2000bf25070 */
[----:B------:R-:W-:-:S02]  /*0fd0*/  ULDC UR8, c[0x0][0x2f0] ;  /* 0x0000bc0000087ab9 */ /* 0x000fc40000000800 */
        /* <DEDUP_REMOVED lines=9> */
[----:B------:R-:W-:Y:S02]  /*1070*/  ULDC.64 UR8, c[0x0][0xa00] ;  /* 0x0002800000087ab9 */ /* 0x000fe40000000a00 */
        /* <DEDUP_REMOVED lines=8> */
.L_x_8048:
[----:B------:R-:W-:Y:S01]  /*1100*/  UMOV UR37, UR6 ;  /* 0x0000000600257c82 */ /* 0x000fe20008000000 */
[----:B------:R-:W-:Y:S05]  /*1110*/  @!P1 BRA `(.L_x_8049) ;  /* 0x00000000001c9947 */ /* 0x000fea0003800000 */
[----:B------:R-:W-:Y:S02]  /*1120*/  ULDC.64 UR8, c[0x0][0xa20] ;  /* 0x0002880000087ab9 */ /* 0x000fe40000000a00 */
[----:B------:R-:W-:-:S06]  /*1130*/  UIMAD.WIDE UR6, UR6, 0x4, UR8 ;  /* 0x00000004060678a5 */ /* 0x000fcc000f8e0208 */
[----:B------:R-:W-:Y:S02]  /*1140*/  IMAD.U32 R2, RZ, RZ, UR6 ;  /* 0x00000006ff027e24 */ /* 0x000fe4000f8e00ff */
[----:B------:R-:W-:-:S05]  /*1150*/  IMAD.U32 R3, RZ, RZ, UR7 ;  /* 0x00000007ff037e24 */ /* 0x000fca000f8e00ff */
[----:B------:R-:W2:Y:S02]  /*1160*/  LDG.E R2, desc[UR50][R2.64] ;  /* 0x0000003202027981 */ /* 0x000ea4000c1e1900 */
[----:B--2---:R-:W-:Y:S01]  /*1170*/  R2UR UR4, R2 ;  /* 0x00000000020472ca */ /* 0x004fe200000e0000 */
[----:B------:R-:W-:-:S14]  /*1180*/  BRA `(.L_x_8050) ;  /* 0x0000000000347947 */ /* 0x000fdc0003800000 */
.L_x_8049:
        /* <DEDUP_REMOVED lines=13> */
.L_x_8050:
        /* <DEDUP_REMOVED lines=27> */
.L_x_8052:
[----:B------:R-:W-:-:S11]  /*1410*/  UISETP.NE.AND UP1, UPT, UR5, 0x1, UPT ;  /* 0x000000010500788c */ /* 0x000fd6000bf25270 */
[----:B------:R-:W-:Y:S02]  /*1420*/  @UP1 ULDC.64 UR8, c[0x0][0x9e8] ;  /* 0x00027a0000081ab9 */ /* 0x000fe40000000a00 */
[----:B------:R-:W-:-:S04]  /*1430*/  UIMAD.WIDE.U32 UR6, UR4, UR8, URZ ;  /* 0x00000008040672a5 */ /* 0x000fc8000f8e003f */
[----:B------:R-:W-:-:S12]  /*1440*/  @UP1 USHF.R.U32.HI UR4, URZ, UR9, UR7 ;  /* 0x000000093f041299 */ /* 0x000fd80008011607 */
.L_x_8053:
[----:B------:R-:W-:-:S06]  /*1450*/  UIMAD UR4, UR4, UR5, UR5 ;  /* 0x00000005040472a4 */ /* 0x000fcc000f8e0205 */
[----:B------:R-:W-:-:S07]  /*1460*/  VIMNMX R0, R0, UR4, PT ;  /* 0x0000000400007c48 */ /* 0x000fce000bfe0100 */
.L_x_8051:
        /* <DEDUP_REMOVED lines=29> */
.L_x_8055:
[----:B------:R-:W-:-:S11]  /*1640*/  UISETP.NE.AND UP0, UPT, UR5, 0x1, UPT ;  /* 0x000000010500788c */ /* 0x000fd6000bf05270 */
[----:B------:R-:W-:Y:S02]  /*1650*/  @UP0 ULDC.64 UR10, c[0x0][0x9e8] ;  /* 0x00027a00000a0ab9 */ /* 0x000fe40000000a00 */
[----:B------:R-:W-:-:S04]  /*1660*/  UIMAD.WIDE.U32 UR6, UR4, UR10, URZ ;  /* 0x0000000a040672a5 */ /* 0x000fc8000f8e003f */
[----:B------:R-:W-:-:S12]  /*1670*/  @UP0 USHF.R.U32.HI UR4, URZ, UR11, UR7 ;  /* 0x0000000b3f040299 */ /* 0x000fd80008011607 */
.L_x_8056:
[----:B------:R-:W-:-:S04]  /*1680*/  UIMAD UR4, UR4, UR5, URZ ;  /* 0x00000005040472a4 */ /* 0x000fc8000f8e023f */
[----:B------:R-:W-:-:S04]  /*1690*/  UISETP.LT.AND UP0, UPT, UR9, UR4, UPT ;  /* 0x000000040900728c */ /* 0x000fc8000bf01270 */
[----:B------:R-:W-:-:S12]  /*16a0*/  USEL UR9, UR9, UR4, !UP0 ;  /* 0x0000000409097287 */ /* 0x000fd8000c000000 */
.L_x_8054:
        /* <DEDUP_REMOVED lines=73> */
.L_x_8058:
        /* <DEDUP_REMOVED lines=9> */
.L_x_8277:
[----:B------:R-:W-:Y:S05]  /*1bd0*/  @!P0 BRA `(.L_x_8060) ;  /* 0x0000000000048947 */ /* 0x000fea0003800000 */
[----:B------:R-:W-:Y:S01]  /*1be0*/  BPT.TRAP 0x1 ;  /* 0x000000040000795c */ /* 0x000fe20000300000 */
.L_x_8060:
[----:B------:R-:W-:Y:S02]  /*1bf0*/  IMAD.U32 R5, RZ, RZ, UR45 ;  /* 0x0000002dff057e24 */ /* 0x000fe4000f8e00ff */
[----:B0-----:R-:W-:-:S03]  /*1c00*/  IMAD.U32 R0, RZ, RZ, UR46 ;  /* 0x0000002eff007e24 */ /* 0x001fc6000f8e00ff */
[----:B------:R-:W-:Y:S02]  /*1c10*/  LEA R5, R5, UR41, 0x3 ;  /* 0x0000002905057c11 */ /* 0x000fe4000f8e18ff */
[----:B------:R-:W-:-:S04]  /*1c20*/  SHF.L.U32 R0, R0, 0x1f, RZ ;  /* 0x0000001f00007819 */ /* 0x000fc800000006ff */
[----:B------:R0:W1:Y:S01]  /*1c30*/  SYNCS.PHASECHK.TRANS64.TRYWAIT P2, [R5+URZ+0x28830], R0 ;  /* 0x02883000050075a7 */ /* 0x000062000804017f */
[----:B------:R-:W-:Y:S05]  /*1c40*/  @!P0 BRA `(.L_x_8061) ;  /* 0x0000000000048947 */ /* 0x000fea0003800000 */
[----:B------:R-:W-:Y:S01]  /*1c50*/  BPT.TRAP 0x1 ;  /* 0x000000040000795c */ /* 0x000fe20000300000 */
.L_x_8061:
[----:B------:R-:W2:Y:S02]  /*1c60*/  S2R R2, SR_TID.X ;  /* 0x0000000000027919 */ /* 0x000ea40000002100 */
[----:B--2---:R-:W-:Y:S01]  /*1c70*/  LOP3.LUT P1, RZ, R2, 0x7f, RZ, 0xc0, !PT ;  /* 0x0000007f02ff7812 */ /* 0x004fe2000782c0ff */
[----:B-1----:R-:W-:-:S12]  /*1c80*/  @P2 BRA `(.L_x_8062) ;  /* 0x0000000000082947 */ /* 0x002fd80003800000 */
[----:B------:R-:W1:Y:S02]  /*1c90*/  SYNCS.PHASECHK.TRANS64.TRYWAIT P2, [R5+URZ+0x28830], R0 ;  /* 0x02883000050075a7 */ /* 0x000e64000804017f */
[----:B-1----:R-:W-:Y:S05]  /*1ca0*/  @!P2 BRA `(.L_x_8063) ;  /* 0x000001440040a947 */ /* 0x002fea0003800000 */
.L_x_8062:
[----:B------:R-:W-:Y:S05]  /*1cb0*/  WARPSYNC.ALL ;  /* 0x0000000000007948 */ /* 0x000fea0003800000 */
[----:B------:R-:W-:Y:S01]  /*1cc0*/  UIADD3 UR4, UR41, 0x18400, URZ ;  /* 0x0001840029047890 */ /* 0x000fe2000fffe03f */
[----:B------:R-:W-:Y:S01]  /*1cd0*/  WARPGROUP.ARRIVE ;  /* 0x00000000000079c5 */ /* 0x000fe20000000000 */
[----:B------:R-:W-:Y:S01]  /*1ce0*/  ULOP3.LUT UR32, UR53, 0x10000, URZ, 0xfc, !UPT ;  /* 0x0001000035207892 */ /* 0x000fe2000f8efc3f */
[----:B01----:R-:W-:Y:S01]  /*1cf0*/  VIADD R0, R17, UR38 ;  /* 0x0000002611007c36 */ /* 0x003fe20008000000 */
[----:B------:R-:W-:Y:S01]  /*1d00*/  USHF.R.U32.HI UR4, URZ, 0x4, UR4 ;  /* 0x000000043f047899 */ /* 0x000fe20008011604 */
[----:B------:R-:W-:Y:S01]  /*1d10*/  IMAD.MOV.U32 R3, RZ, RZ, -0x80 ;  /* 0xffffff80ff037424 */ /* 0x000fe200078e00ff */
[----:B------:R-:W-:Y:S01]  /*1d20*/  UMOV UR33, 0x40000040 ;  /* 0x4000004000217882 */ /* 0x000fe20000000000 */
[----:B------:R-:W-:Y:S01]  /*1d30*/  UMOV UR35, 0x40000040 ;  /* 0x4000004000237882 */ /* 0x000fe20000000000 */
[----:B------:R-:W-:Y:S01]  /*1d40*/  ULOP3.LUT UR4, UR4, 0x3fff, URZ, 0xc0, !UPT ;  /* 0x00003fff04047892 */ /* 0x000fe2000f8ec03f */
[----:B------:R-:W-:Y:S01]  /*1d50*/  IMAD.MOV.U32 R4, RZ, RZ, R0 ;  /* 0x000000ffff047224 */ /* 0x000fe200078e0000 */
[----:B------:R-:W-:Y:S01]  /*1d60*/  UMOV UR5, 0x40000040 ;  /* 0x4000004000057882 */ /* 0x000fe20000000000 */
[----:B------:R-:W-:Y:S01]  /*1d70*/  UMOV UR7, 0x40000040 ;  /* 0x4000004000077882 */ /* 0x000fe20000000000 */
[----:B------:R-:W-:Y:S01]  /*1d80*/  ULOP3.LUT UR49, UR4, 0x10000, URZ, 0xfc, !UPT ;  /* 0x0001000004317892 */ /* 0x000fe2000f8efc3f */
[----:B------:R-:W-:Y:S01]  /*1d90*/  IMAD R6, R88, R3, 0x80 ;  /* 0x0000008058067424 */ /* 0x000fe200078e0203 */
[----:B------:R-:W-:Y:S01]  /*1da0*/  UIADD3 UR4, UR32, 0x2, URZ ;  /* 0x0000000220047890 */ /* 0x000fe2000fffe03f */
[----:B------:R-:W-:Y:S01]  /*1db0*/  IMAD.U32 R7, RZ, RZ, UR44 ;  /* 0x0000002cff077e24 */ /* 0x000fe2000f8e00ff */
[----:B------:R-:W-:Y:S01]  /*1dc0*/  ULEA UR34, UR45, UR49, 0xb ;  /* 0x000000312d227291 */ /* 0x000fe2000f8e583f */
[----:B------:R-:W-:Y:S01]  /*1dd0*/  VIADD R3, R6, 0x1 ;  /* 0x0000000106037836 */ /* 0x000fe20000000000 */
[----:B------:R-:W-:Y:S01]  /*1de0*/  UIADD3 UR8, UR32, 0x4, URZ ;  /* 0x0000000420087890 */ /* 0x000fe2000fffe03f */
[----:B------:R-:W-:Y:S01]  /*1df0*/  LEA R11, R88, 0xffffff80, 0x7 ;  /* 0xffffff80580b7811 */ /* 0x000fe200078e38ff */
[----:B------:R-:W-:-:S02]  /*1e00*/  UIADD3 UR6, UR34, 0x2, URZ ;  /* 0x0000000222067890 */ /* 0x000fc4000fffe03f */
[----:B------:R-:W-:Y:S01]  /*1e10*/  UIADD3 UR10, UR34, 0x4, URZ ;  /* 0x00000004220a7890 */ /* 0x000fe2000fffe03f */
[----:B------:R-:W-:Y:S02]  /*1e20*/  UMOV UR9, 0x40000040 ;  /* 0x4000004000097882 */ /* 0x000fe40000000000 */
[----:B------:R-:W-:Y:S01]  /*1e30*/  HGMMA.64x128x16.F32.BF16 R24, gdesc[UR32], RZ, !UPT, gsb0 ;  /* 0x01e00000201879f0 */ /* 0x000fe2000c0018ff */
        /* <DEDUP_REMOVED lines=37> */
[----:B------:R-:W0:Y:S04]  /*2090*/  SHFL.IDX PT, R5, R4, RZ, 0x1c1f ;  /* 0x001c1fff04057589 */ /* 0x000e2800000e0000 */
        /* <DEDUP_REMOVED lines=22> */
[----:B-1----:R-:W-:Y:S02]  /*2200*/  IMAD R0, R16, -0x2, R3 ;  /* 0xfffffffe10007824 */ /* 0x002fe400078e0203 */
[----:B------:R-:W-:-:S03]  /*2210*/  VIADD R3, R6, UR39 ;  /* 0x0000002706037c36 */ /* 0x000fc60008000000 */
[----:B------:R-:W-:Y:S01]  /*2220*/  IADD3 R0, -R7, UR39, R0 ;  /* 0x0000002707007c10 */ /* 0x000fe2000fffe100 */
[----:B------:R-:W-:-:S04]  /*2230*/  IMAD R8, R16, -0x2, R3 ;  /* 0xfffffffe10087824 */ /* 0x000fc800078e0203 */
[C---:B------:R-:W-:Y:S02]  /*2240*/  VIADD R13, R0.reuse, UR6 ;  /* 0x00000006000d7c36 */ /* 0x040fe40008000000 */
[----:B------:R-:W-:-:S03]  /*2250*/  VIADD R10, R0, UR10 ;  /* 0x0000000a000a7c36 */ /* 0x000fc60008000000 */
[----:B0-----:R-:W-:Y:S01]  /*2260*/  VIADDMNMX R0, R5, R13, R8, PT ;  /* 0x0000000d05007246 */ /* 0x001fe20003800108 */
[----:B------:R-:W-:Y:S01]  /*2270*/  IMAD.IADD R2, R10, 0x1, R5 ;  /* 0x000000010a027824 */ /* 0x000fe200078e0205 */
        /* <DEDUP_REMOVED lines=14> */
.L_x_8066:
[----:B------:R-:W-:-:S06]  /*2360*/  UISETP.NE.AND UP2, UPT, UR7, 0x1, UPT ;  /* 0x000000010700788c */ /* 0x000fcc000bf45270 */
[----:B------:R-:W-:-:S05]  /*2370*/  PLOP3.LUT P2, PT, PT, PT, UP2, 0x80, 0x0 ;  /* 0x000000000000781c */ /* 0x000fca0003f4f028 */
[----:B------:R-:W-:-:S08]  /*2380*/  @UP2 ULDC.64 UR10, c[0x0][0x9e8] ;  /* 0x00027a00000a2ab9 */ /* 0x000fd00000000a00 */
[----:B------:R-:W-:-:S05]  /*2390*/  @P2 IMAD.HI.U32 R5, R3, UR10, RZ ;  /* 0x0000000a03052c27 */ /* 0x000fca000f8e00ff */
[----:B------:R-:W-:-:S07]  /*23a0*/  @P2 SHF.R.U32.HI R3, RZ, UR11, R5 ;  /* 0x0000000bff032c19 */ /* 0x000fce0008011605 */
.L_x_8067:
[----:B------:R-:W-:Y:S05]  /*23b0*/  BSYNC B0 ;  /* 0x0000000000007941 */ /* 0x000fea0003800000 */
.L_x_8065:
[----:B------:R-:W-:-:S04]  /*23c0*/  IMAD R3, R3, UR7, -R11 ;  /* 0x0000000703037c24 */ /* 0x000fc8000f8e0a0b */
[----:B------:R-:W-:-:S05]  /*23d0*/  IMAD R3, R16, -0x2, R3 ;  /* 0xfffffffe10037824 */ /* 0x000fca00078e0203 */
[----:B------:R-:W-:Y:S02]  /*23e0*/  VIMNMX R2, R2, R3, !PT ;  /* 0x0000000302027248 */ /* 0x000fe40007fe0100 */
[----:B------:R-:W-:-:S07]  /*23f0*/  VIADDMNMX R0, R3, UR7, R0, PT ;  /* 0x0000000703007c46 */ /* 0x000fce000b800100 */
.L_x_8064:
        /* <DEDUP_REMOVED lines=8> */
[----:B------:R-:W-:Y:S02]  /*2480*/  ISETP.GT.AND P3, PT, R2, 0x9, !P5 ;  /* 0x000000090200780c */ /* 0x000fe40006f64270 */
        /* <DEDUP_REMOVED lines=143> */
[----:B------:R-:W-:Y:S01]  /*2d80*/  ISETP.GE.AND P6, PT, R6, 0x7a, PT ;  /* 0x0000007a0600780c */ /* 0x000fe20003fc6270 */
[----:B0-----:R-:W-:-:S03]  /*2d90*/  IMAD.IADD R6, R10, 0x1, R15 ;  /* 0x000000010a067824 */ /* 0x001fc600078e020f */
[----:B------:R-:W-:Y:S02]  /*2da0*/  P2R R24, PR, RZ, 0x40 ;  /* 0x00000040ff187803 */ /* 0x000fe40000000000 */
[----:B------:R-:W-:Y:S02]  /*2db0*/  ISETP.GT.AND P6, PT, R2, 0x79, !P6 ;  /* 0x000000790200780c */ /* 0x000fe400077c4270 */
[----:B------:R-:W-:Y:S02]  /*2dc0*/  VIADDMNMX R2, R15, R13, R8, PT ;  /* 0x0000000d0f027246 */ /* 0x000fe40003800108 */
[----:B------:R-:W-:-:S04]  /*2dd0*/  ISETP.LT.OR P6, PT, R0, 0x7a, P6 ;  /* 0x0000007a0000780c */ /* 0x000fc800037c1670 */
        /* <DEDUP_REMOVED lines=17> */
.L_x_8070:
[----:B------:R-:W-:-:S06]  /*2ef0*/  UISETP.NE.AND UP2, UPT, UR7, 0x1, UPT ;  /* 0x000000010700788c */ /* 0x000fcc000bf45270 */
[----:B------:R-:W-:-:S05]  /*2f00*/  PLOP3.LUT P6, PT, PT, PT, UP2, 0x80, 0x0 ;  /* 0x000000000000781c */ /* 0x000fca0003fcf028 */
[----:B------:R-:W-:-:S08]  /*2f10*/  @UP2 ULDC.64 UR10, c[0x0][0x9e8] ;  /* 0x00027a00000a2ab9 */ /* 0x000fd00000000a00 */
[----:B------:R-:W-:Y:S01]  /*2f20*/  @P6 IMAD.HI.U32 R4, R0, UR10, RZ ;  /* 0x0000000a00046c27 */ /* 0x000fe2000f8e00ff */
[----:B------:R-:W-:-:S13]  /*2f30*/  PLOP3.LUT P6, PT, PT, PT, UP2, 0x80, 0x0 ;  /* 0x000000000000781c */ /* 0x000fda0003fcf028 */
[----:B------:R-:W-:-:S07]  /*2f40*/  @P6 SHF.R.U32.HI R0, RZ, UR11, R4 ;  /* 0x0000000bff006c19 */ /* 0x000fce0008011604 */
.L_x_8071:
[----:B------:R-:W-:Y:S05]  /*2f50*/  BSYNC B0 ;  /* 0x0000000000007941 */ /* 0x000fea0003800000 */
.L_x_8069:
[----:B------:R-:W-:-:S04]  /*2f60*/  IMAD R11, R0, UR7, -R11 ;  /* 0x00000007000b7c24 */ /* 0x000fc8000f8e0a0b */
[----:B------:R-:W-:-:S05]  /*2f70*/  IMAD R11, R16, -0x2, R11 ;  /* 0xfffffffe100b7824 */ /* 0x000fca00078e020b */
[----:B------:R-:W-:Y:S02]  /*2f80*/  VIMNMX R6, R6, R11, !PT ;  /* 0x0000000b06067248 */ /* 0x000fe40007fe0100 */
[----:B------:R-:W-:-:S07]  /*2f90*/  VIADDMNMX R2, R11, UR7, R2, PT ;  /* 0x000000070b027c46 */ /* 0x000fce000b800102 */
.L_x_8068:
        /* <DEDUP_REMOVED lines=99> */
[C---:B------:R-:W-:Y:S02]  /*35d0*/  ISETP.LT.OR P5, PT, R2.reuse, 0x79, P5 ;  /* 0x000000790200780c */ /* 0x040fe40002fa1670 */
[----:B------:R-:W-:-:S02]  /*35e0*/  ISETP.LT.OR P2, PT, R2, 0x39, P2 ;  /* 0x000000390200780c */ /* 0x000fc40001741670 */
[----:B------:R-:W-:Y:S02]  /*35f0*/  FSEL R83, R83, -INF , !P4 ;  /* 0xff80000053537808 */ /* 0x000fe40006000000 */
[----:B------:R-:W-:Y:S02]  /*3600*/  FSEL R33, R54, -INF , !P2 ;  /* 0xff80000036217808 */ /* 0x000fe40005000000 */
[----:B------:R-:W-:Y:S02]  /*3610*/  ISETP.GT.AND P2, PT, R6, 0x39, !P6 ;  /* 0x000000390600780c */ /* 0x000fe40007744270 */
[----:B------:R-:W-:Y:S02]  /*3620*/  ISETP.NE.AND P6, PT, R72, RZ, PT ;  /* 0x000000ff4800720c */ /* 0x000fe40003fc5270 */
        /* <DEDUP_REMOVED lines=30> */
[----:B------:R-:W-:Y:S02]  /*3810*/  ISETP.NE.AND P2, PT, R61, RZ, PT ;  /* 0x000000ff3d00720c */ /* 0x000fe40003f45270 */
[----:B------:R-:W0:Y:S02]  /*3820*/  SHFL.BFLY PT, R61, R8, 0x2, 0x1f ;  /* 0x0c401f00083d7f89 */ /* 0x000e2400000e0000 */
        /* <DEDUP_REMOVED lines=13> */
[----:B------:R-:W-:Y:S02]  /*3900*/  ISETP.GT.AND P2, PT, R6, 0x68, !P6 ;  /* 0x000000680600780c */ /* 0x000fe40007744270 */
[----:B------:R-:W-:Y:S02]  /*3910*/  ISETP.NE.AND P6, PT, R12, RZ, PT ;  /* 0x000000ff0c00720c */ /* 0x000fe40003fc5270 */
[----:B------:R-:W-:-:S04]  /*3920*/  ISETP.LT.OR P2, PT, R2, 0x69, P2 ;  /* 0x000000690200780c */ /* 0x000fc80001741670 */
        /* <DEDUP_REMOVED lines=10> */
[----:B------:R-:W-:Y:S01]  /*39d0*/  FSEL R113, R82, -INF , !P3 ;  /* 0xff80000052717808 */ /* 0x000fe20005800000 */
        /* <DEDUP_REMOVED lines=19> */
[----:B------:R-:W-:Y:S01]  /*3b10*/  ISETP.GT.AND P6, PT, R6, 0x79, !P6 ;  /* 0x000000790600780c */ /* 0x000fe200077c4270 */
[--C-:B------:R-:W-:Y:S01]  /*3b20*/  FFMA.FTZ R6, R111, R4, -R10.reuse ;  /* 0x000000046f067223 */ /* 0x100fe2000001080a */
[----:B------:R-:W-:Y:S01]  /*3b30*/  FMNMX.FTZ R8, R35, R8, !PT ;  /* 0x0000000823087209 */ /* 0x000fe20007810000 */
[----:B------:R-:W1:Y:S01]  /*3b40*/  MUFU.EX2 R182, R182 ;  /* 0x000000b600b67308 */ /* 0x000e620000000800 */
[----:B------:R-:W-:Y:S01]  /*3b50*/  ISETP.LT.OR P6, PT, R2, 0x7a, P6 ;  /* 0x0000007a0200780c */ /* 0x000fe200037c1670 */
[--C-:B------:R-:W-:Y:S01]  /*3b60*/  FFMA.FTZ R2, R107, R4, -R10.reuse ;  /* 0x000000046b027223 */ /* 0x100fe2000001080a */
[----:B------:R-:W-:Y:S01]  /*3b70*/  FMNMX.FTZ R8, R15, R8, !PT ;  /* 0x000000080f087209 */ /* 0x000fe20007810000 */
[-CC-:B------:R-:W-:Y:S01]  /*3b80*/  FFMA.FTZ R172, R121, R4.reuse, -R10.reuse ;  /* 0x0000000479ac7223 */ /* 0x180fe2000001080a */
[----:B------:R-:W-:Y:S01]  /*3b90*/  FSEL R111, R86, -INF , !P5 ;  /* 0xff800000566f7808 */ /* 0x000fe20006800000 */
[--C-:B------:R-:W-:Y:S01]  /*3ba0*/  FFMA.FTZ R93, R93, R4, -R10.reuse ;  /* 0x000000045d5d7223 */ /* 0x100fe2000001080a */
[----:B------:R-:W-:Y:S01]  /*3bb0*/  FMNMX.FTZ R8, R39, R8, !PT ;  /* 0x0000000827087209 */ /* 0x000fe20007810000 */
[----:B------:R-:W-:Y:S01]  /*3bc0*/  MUFU.EX2 R166, R2 ;  /* 0x0000000200a67308 */ /* 0x000fe20000000800 */
[----:B------:R-:W-:Y:S01]  /*3bd0*/  FSEL R87, R87, -INF , !P6 ;  /* 0xff80000057577808 */ /* 0x000fe20007000000 */
[--C-:B------:R-:W-:Y:S01]  /*3be0*/  FFMA.FTZ R174, R119, R4, -R10.reuse ;  /* 0x0000000477ae7223 */ /* 0x100fe2000001080a */
[----:B------:R-:W-:Y:S01]  /*3bf0*/  FMNMX.FTZ R8, R21, R8, !PT ;  /* 0x0000000815087209 */ /* 0x000fe20007810000 */
[-CC-:B------:R-:W-:Y:S01]  /*3c00*/  FFMA.FTZ R95, R95, R4.reuse, -R10.reuse ;  /* 0x000000045f5f7223 */ /* 0x180fe2000001080a */
[-CC-:B------:R-:W-:Y:S01]  /*3c10*/  FFMA.FTZ R168, R117, R4.reuse, -R10.reuse ;  /* 0x0000000475a87223 */ /* 0x180fe2000001080a */
[--C-:B------:R-:W-:Y:S01]  /*3c20*/  FFMA.FTZ R97, R97, R4, -R10.reuse ;  /* 0x0000000461617223 */ /* 0x100fe2000001080a */
[----:B------:R-:W-:Y:S01]  /*3c30*/  FMNMX.FTZ R8, R43, R8, !PT ;  /* 0x000000082b087209 */ /* 0x000fe20007810000 */
[----:B------:R2:W-:Y:S01]  /*3c40*/  MUFU.EX2 R115, R6 ;  /* 0x0000000600737308 */ /* 0x0005e20000000800 */
        /* <DEDUP_REMOVED lines=8> */
[-CC-:B--2---:R-:W-:Y:S01]  /*3cd0*/  FFMA.FTZ R6, R7, R4.reuse, -R10.reuse ;  /* 0x0000000407067223 */ /* 0x184fe2000001080a */
        /* <DEDUP_REMOVED lines=11> */
[----:B------:R-:W-:-:S02]  /*3d90*/  FFMA.FTZ R10, R85, R4, -R10 ;  /* 0x00000004550a7223 */ /* 0x000fc4000001080a */
[----:B------:R-:W-:Y:S01]  /*3da0*/  FMNMX.FTZ R8, R55, R8, !PT ;  /* 0x0000000837087209 */ /* 0x000fe20007810000 */
[----:B------:R-:W4:Y:S03]  /*3db0*/  MUFU.EX2 R89, R89 ;  /* 0x0000005900597308 */ /* 0x000f260000000800 */
        /* <DEDUP_REMOVED lines=39> */
[----:B------:R-:W-:-:S03]  /*4030*/  PLOP3.LUT P2, PT, PT, PT, UP1, 0x40, 0x0 ;  /* 0x000000000000781c */ /* 0x000fc60003f4e818 */
        /* <DEDUP_REMOVED lines=17> */
[----:B-1----:R-:W-:Y:S01]  /*4150*/  FADD.FTZ R30, R182, R31 ;  /* 0x0000001fb61e7221 */ /* 0x002fe20000010000 */
[-CC-:B------:R-:W-:Y:S01]  /*4160*/  FFMA.FTZ R33, R33, R4.reuse, -R2.reuse ;  /* 0x0000000421217223 */ /* 0x180fe20000010802 */
[-C--:B------:R-:W-:Y:S01]  /*4170*/  FFMA.FTZ R55, R55, R4.reuse, -R2 ;  /* 0x0000000437377223 */ /* 0x080fe20000010802 */
[----:B------:R-:W0:Y:S01]  /*4180*/  MUFU.EX2 R27, R27 ;  /* 0x0000001b001b7308 */ /* 0x000e220000000800 */
[----:B---3--:R-:W-:Y:S01]  /*4190*/  FADD.FTZ R31, R65, R30 ;  /* 0x0000001e411f7221 */ /* 0x008fe20000010000 */
[-CC-:B------:R-:W-:Y:S01]  /*41a0*/  FFMA.FTZ R37, R37, R4.reuse, -R2.reuse ;  /* 0x0000000425257223 */ /* 0x180fe20000010802 */
[-CC-:B------:R-:W-:Y:S01]  /*41b0*/  FFMA.FTZ R59, R59, R4.reuse, -R2.reuse ;  /* 0x000000043b3b7223 */ /* 0x180fe20000010802 */
[-CC-:B------:R-:W-:Y:S01]  /*41c0*/  FFMA.FTZ R41, R41, R4.reuse, -R2.reuse ;  /* 0x0000000429297223 */ /* 0x180fe20000010802 */
[----:B--2---:R-:W-:Y:S01]  /*41d0*/  FADD.FTZ R32, R176, R31 ;  /* 0x0000001fb0207221 */ /* 0x004fe20000010000 */
[-CC-:B------:R-:W-:Y:S01]  /*41e0*/  FFMA.FTZ R63, R63, R4.reuse, -R2.reuse ;  /* 0x000000043f3f7223 */ /* 0x180fe20000010802 */
[-C--:B------:R-:W-:Y:S01]  /*41f0*/  FFMA.FTZ R45, R45, R4.reuse, -R2 ;  /* 0x000000042d2d7223 */ /* 0x080fe20000010802 */
[----:B------:R-:W1:Y:S01]  /*4200*/  MUFU.EX2 R11, R11 ;  /* 0x0000000b000b7308 */ /* 0x000e620000000800 */
[----:B----4-:R-:W-:Y:S01]  /*4210*/  FADD.FTZ R31, R89, R32 ;  /* 0x00000020591f7221 */ /* 0x010fe20000010000 */
[-CC-:B------:R-:W-:Y:S01]  /*4220*/  FFMA.FTZ R67, R67, R4.reuse, -R2.reuse ;  /* 0x0000000443437223 */ /* 0x180fe20000010802 */
[-CC-:B------:R-:W-:Y:S01]  /*4230*/  FFMA.FTZ R49, R49, R4.reuse, -R2.reuse ;  /* 0x0000000431317223 */ /* 0x180fe20000010802 */
[-CC-:B------:R-:W-:Y:S01]  /*4240*/  FFMA.FTZ R71, R71, R4.reuse, -R2.reuse ;  /* 0x0000000447477223 */ /* 0x180fe20000010802 */
[----:B-----5:R-:W-:Y:S01]  /*4250*/  FADD.FTZ R32, R178, R31 ;  /* 0x0000001fb2207221 */ /* 0x020fe20000010000 */
[-CC-:B------:R-:W-:Y:S01]  /*4260*/  FFMA.FTZ R53, R53, R4.reuse, -R2.reuse ;  /* 0x0000000435357223 */ /* 0x180fe20000010802 */
[-C--:B------:R-:W-:Y:S01]  /*4270*/  FFMA.FTZ R75, R75, R4.reuse, -R2 ;  /* 0x000000044b4b7223 */ /* 0x080fe20000010802 */
[----:B------:R-:W2:Y:S01]  /*4280*/  MUFU.EX2 R13, R13 ;  /* 0x0000000d000d7308 */ /* 0x000ea20000000800 */
[----:B------:R-:W-:Y:S01]  /*4290*/  FADD.FTZ R31, R91, R32 ;  /* 0x000000205b1f7221 */ /* 0x000fe20000010000 */
[-CC-:B------:R-:W-:Y:S01]  /*42a0*/  FFMA.FTZ R57, R57, R4.reuse, -R2.reuse ;  /* 0x0000000439397223 */ /* 0x180fe20000010802 */
[-CC-:B------:R-:W-:Y:S01]  /*42b0*/  FFMA.FTZ R79, R79, R4.reuse, -R2.reuse ;  /* 0x000000044f4f7223 */ /* 0x180fe20000010802 */
[-CC-:B------:R-:W-:Y:S01]  /*42c0*/  FFMA.FTZ R113, R113, R4.reuse, -R2.reuse ;  /* 0x0000000471717223 */ /* 0x180fe20000010802 */
[----:B------:R-:W-:Y:S01]  /*42d0*/  FADD.FTZ R34, R172, R31 ;  /* 0x0000001fac227221 */ /* 0x000fe20000010000 */
[-CC-:B------:R-:W-:Y:S01]  /*42e0*/  FFMA.FTZ R83, R83, R4.reuse, -R2.reuse ;  /* 0x0000000453537223 */ /* 0x180fe20000010802 */
[-C--:B------:R-:W-:Y:S01]  /*42f0*/  FFMA.FTZ R111, R111, R4.reuse, -R2 ;  /* 0x000000046f6f7223 */ /* 0x080fe20000010802 */
[----:B------:R3:W4:Y:S01]  /*4300*/  MUFU.EX2 R12, R35 ;  /* 0x00000023000c7308 */ /* 0x0007220000000800 */
[----:B------:R-:W-:Y:S01]  /*4310*/  FADD.FTZ R31, R93, R34 ;  /* 0x000000225d1f7221 */ /* 0x000fe20000010000 */
[----:B0-----:R-:W-:Y:S01]  /*4320*/  FADD.FTZ R34, R26, R27 ;  /* 0x0000001b1a227221 */ /* 0x001fe20000010000 */
[----:B------:R-:W-:Y:S01]  /*4330*/  FFMA.FTZ R87, R87, R4, -R2 ;  /* 0x0000000457577223 */ /* 0x000fe20000010802 */
[----:B-1----:R-:W-:Y:S01]  /*4340*/  F2FP.BF16.F32.PACK_AB R183, R8, R11 ;  /* 0x0000000b08b7723e */ /* 0x002fe200000010ff */
[----:B------:R-:W-:Y:S01]  /*4350*/  FADD.FTZ R36, R174, R31 ;  /* 0x0000001fae247221 */ /* 0x000fe20000010000 */
[----:B------:R-:W-:Y:S01]  /*4360*/  FADD.FTZ R31, R11, R34 ;  /* 0x000000220b1f7221 */ /* 0x000fe20000010000 */
[----:B------:R-:W-:Y:S01]  /*4370*/  F2FP.BF16.F32.PACK_AB R180, R61, R180 ;  /* 0x000000b43db4723e */ /* 0x000fe200000010ff */
[----:B------:R-:W0:Y:S01]  /*4380*/  MUFU.EX2 R15, R15 ;  /* 0x0000000f000f7308 */ /* 0x000e220000000800 */
[----:B---3--:R-:W-:Y:S01]  /*4390*/  FADD.FTZ R35, R95, R36 ;  /* 0x000000245f237221 */ /* 0x008fe20000010000 */
[----:B------:R-:W-:Y:S01]  /*43a0*/  FADD.FTZ R36, R8, R31 ;  /* 0x0000001f08247221 */ /* 0x000fe20000010000 */
[----:B------:R-:W-:-:S02]  /*43b0*/  F2FP.BF16.F32.PACK_AB R182, R65, R182 ;  /* 0x000000b641b6723e */ /* 0x000fc400000010ff */
[----:B------:R-:W-:Y:S01]  /*43c0*/  FADD.FTZ R38, R168, R35 ;  /* 0x00000023a8267221 */ /* 0x000fe20000010000 */
[----:B--2---:R-:W-:Y:S01]  /*43d0*/  FADD.FTZ R31, R13, R36 ;  /* 0x000000240d1f7221 */ /* 0x004fe20000010000 */
[----:B------:R-:W-:Y:S01]  /*43e0*/  F2FP.BF16.F32.PACK_AB R176, R89, R176 ;  /* 0x000000b059b0723e */ /* 0x000fe200000010ff */
[----:B------:R-:W1:Y:S01]  /*43f0*/  MUFU.EX2 R14, R39 ;  /* 0x00000027000e7308 */ /* 0x000e620000000800 */
[----:B------:R-:W-:Y:S01]  /*4400*/  FADD.FTZ R35, R97, R38 ;  /* 0x0000002661237221 */ /* 0x000fe20000010000 */
[----:B----4-:R-:W-:Y:S01]  /*4410*/  FADD.FTZ R36, R12, R31 ;  /* 0x0000001f0c247221 */ /* 0x010fe20000010000 */
[----:B------:R-:W-:Y:S02]  /*4420*/  F2FP.BF16.F32.PACK_AB R178, R91, R178 ;  /* 0x000000b25bb2723e */ /* 0x000fe400000010ff */
[----:B------:R-:W-:Y:S01]  /*4430*/  FADD.FTZ R38, R170, R35 ;  /* 0x00000023aa267221 */ /* 0x000fe20000010000 */
[----:B------:R-:W-:Y:S02]  /*4440*/  F2FP.BF16.F32.PACK_AB R172, R93, R172 ;  /* 0x000000ac5dac723e */ /* 0x000fe400000010ff */
[----:B------:R-:W2:Y:S01]  /*4450*/  MUFU.EX2 R21, R21 ;  /* 0x0000001500157308 */ /* 0x000ea20000000800 */
[----:B------:R-:W-:Y:S01]  /*4460*/  FADD.FTZ R35, R99, R38 ;  /* 0x0000002663237221 */ /* 0x000fe20000010000 */
[----:B0-----:R-:W-:Y:S01]  /*4470*/  FADD.FTZ R31, R15, R36 ;  /* 0x000000240f1f7221 */ /* 0x001fe20000010000 */
[----:B------:R-:W-:-:S02]  /*4480*/  F2FP.BF16.F32.PACK_AB R174, R95, R174 ;  /* 0x000000ae5fae723e */ /* 0x000fc400000010ff */
[----:B------:R-:W-:Y:S01]  /*4490*/  FADD.FTZ R40, R164, R35 ;  /* 0x00000023a4287221 */ /* 0x000fe20000010000 */
[----:B------:R-:W-:Y:S02]  /*44a0*/  F2FP.BF16.F32.PACK_AB R168, R97, R168 ;  /* 0x000000a861a8723e */ /* 0x000fe400000010ff */
        /* <DEDUP_REMOVED lines=9> */
[C---:B------:R-:W-:Y:S01]  /*4540*/  FADD.FTZ R40, R166.reuse, R35 ;  /* 0x00000023a6287221 */ /* 0x040fe20000010000 */
        /* <DEDUP_REMOVED lines=8> */
[----:B------:R-:W-:Y:S01]  /*45d0*/  F2FP.BF16.F32.PACK_AB R173, R20, R21 ;  /* 0x0000001514ad723e */ /* 0x000fe200000010ff */
[----:B------:R-:W-:Y:S02]  /*45e0*/  FADD.FTZ R35, R101, R2 ;  /* 0x0000000265237221 */ /* 0x000fe40000010000 */
[----:B------:R-:W0:Y:S01]  /*45f0*/  MUFU.EX2 R29, R29 ;  /* 0x0000001d001d7308 */ /* 0x000e220000000800 */
[----:B-1----:R-:W-:-:S07]  /*4600*/  FADD.FTZ R31, R25, R38 ;  /* 0x00000026191f7221 */ /* 0x002fce0000010000 */
[----:B------:R-:W1:Y:S01]  /*4610*/  MUFU.EX2 R28, R51 ;  /* 0x00000033001c7308 */ /* 0x000e620000000800 */
[C---:B--2---:R-:W-:Y:S01]  /*4620*/  FADD.FTZ R40, R24.reuse, R31 ;  /* 0x0000001f18287221 */ /* 0x044fe20000010000 */
[----:B------:R-:W-:-:S06]  /*4630*/  F2FP.BF16.F32.PACK_AB R175, R24, R25 ;  /* 0x0000001918af723e */ /* 0x000fcc00000010ff */
[----:B------:R-:W2:Y:S01]  /*4640*/  MUFU.EX2 R33, R33 ;  /* 0x0000002100217308 */ /* 0x000ea20000000800 */
[----:B0-----:R-:W-:Y:S01]  /*4650*/  FADD.FTZ R31, R29, R40 ;  /* 0x000000281d1f7221 */ /* 0x001fe20000010000 */
[C---:B------:R-:W-:Y:S01]  /*4660*/  FADD.FTZ R40, R162.reuse, R35 ;  /* 0x00000023a2287221 */ /* 0x040fe20000010000 */
[----:B------:R-:W-:-:S05]  /*4670*/  F2FP.BF16.F32.PACK_AB R162, R162, R101 ;  /* 0x00000065a2a2723e */ /* 0x000fca00000010ff */
        /* <DEDUP_REMOVED lines=78> */
.L_x_8073:
[----:B------:R-:W-:-:S11]  /*4b60*/  UISETP.NE.AND UP2, UPT, UR7, 0x1, UPT ;  /* 0x000000010700788c */ /* 0x000fd6000bf45270 */
[----:B------:R-:W-:Y:S02]  /*4b70*/  @UP2 ULDC.64 UR10, c[0x0][0x9e8] ;  /* 0x00027a00000a2ab9 */ /* 0x000fe40000000a00 */
[----:B------:R-:W-:-:S04]  /*4b80*/  UIMAD.WIDE.U32 UR14, UR18, UR10, URZ ;  /* 0x0000000a120e72a5 */ /* 0x000fc8000f8e003f */
[----:B------:R-:W-:-:S12]  /*4b90*/  @UP2 USHF.R.U32.HI UR18, URZ, UR11, UR15 ;  /* 0x0000000b3f122299 */ /* 0x000fd8000801160f */
.L_x_8074:
[----:B------:R-:W-:-:S04]  /*4ba0*/  UIMAD UR7, UR18, UR7, UR7 ;  /* 0x00000007120772a4 */ /* 0x000fc8000f8e0207 */
[----:B------:R-:W-:-:S04]  /*4bb0*/  UISETP.LT.AND UP2, UPT, UR6, UR7, UPT ;  /* 0x000000070600728c */ /* 0x000fc8000bf41270 */
[----:B------:R-:W-:-:S12]  /*4bc0*/  USEL UR6, UR6, UR7, UP2 ;  /* 0x0000000706067287 */ /* 0x000fd80009000000 */
.L_x_8072:
        /* <DEDUP_REMOVED lines=43> */
.L_x_8092:
        /* <DEDUP_REMOVED lines=9> */
.L_x_8077:
[----:B------:R-:W-:Y:S01]  /*4f10*/  ULEA UR6, UR56, UR41, 0x3 ;  /* 0x0000002938067291 */ /* 0x000fe2000f8e183f */
[----:B------:R-:W-:-:S05]  /*4f20*/  IMAD.U32 R4, RZ, RZ, UR55 ;  /* 0x00000037ff047e24 */ /* 0x000fca000f8e00ff */
[----:B------:R-:W-:-:S04]  /*4f30*/  SHF.L.U32 R4, R4, 0x1f, RZ ;  /* 0x0000001f04047819 */ /* 0x000fc800000006ff */
[----:B------:R0:W1:Y:S01]  /*4f40*/  SYNCS.PHASECHK.TRANS64.TRYWAIT P2, [UR6+0x28830], R4 ;  /* 0x02883004ff0075a7 */ /* 0x0000620008040146 */
[----:B------:R-:W-:Y:S05]  /*4f50*/  @!P0 BRA `(.L_x_8078) ;  /* 0x0000000000048947 */ /* 0x000fea0003800000 */
[----:B------:R-:W-:Y:S01]  /*4f60*/  BPT.TRAP 0x1 ;  /* 0x000000040000795c */ /* 0x000fe20000300000 */
.L_x_8078:
[----:B-1----:R-:W-:Y:S05]  /*4f70*/  @P2 BRA `(.L_x_8076) ;  /* 0x0000000000082947 */ /* 0x002fea0003800000 */
[----:B------:R-:W1:Y:S02]  /*4f80*/  SYNCS.PHASECHK.TRANS64.TRYWAIT P2, [UR6+0x28830], R4 ;  /* 0x02883004ff0075a7 */ /* 0x000e640008040146 */
[----:B-1----:R-:W-:Y:S05]  /*4f90*/  @!P2 BRA `(.L_x_8079) ;  /* 0x000001100098a947 */ /* 0x002fea0003800000 */
.L_x_8076:
        /* <DEDUP_REMOVED lines=45> */
.L_x_8081:
[----:B------:R-:W-:Y:S01]  /*5270*/  ULEA UR6, UR45, UR41, 0x3 ;  /* 0x000000292d067291 */ /* 0x000fe2000f8e183f */
[----:B------:R-:W-:-:S05]  /*5280*/  IMAD.U32 R4, RZ, RZ, UR46 ;  /* 0x0000002eff047e24 */ /* 0x000fca000f8e00ff */
[----:B------:R-:W-:-:S04]  /*5290*/  SHF.L.U32 R4, R4, 0x1f, RZ ;  /* 0x0000001f04047819 */ /* 0x000fc800000006ff */
[----:B------:R0:W1:Y:S01]  /*52a0*/  SYNCS.PHASECHK.TRANS64.TRYWAIT P2, [UR6+0x28850], R4 ;  /* 0x02885004ff0075a7 */ /* 0x0000620008040146 */
[----:B------:R-:W-:Y:S05]  /*52b0*/  @!P0 BRA `(.L_x_8082) ;  /* 0x0000000000048947 */ /* 0x000fea0003800000 */
[----:B------:R-:W-:Y:S01]  /*52c0*/  BPT.TRAP 0x1 ;  /* 0x000000040000795c */ /* 0x000fe20000300000 */
.L_x_8082:
[----:B-1----:R-:W-:Y:S05]  /*52d0*/  @P2 BRA `(.L_x_8080) ;  /* 0x0000000000082947 */ /* 0x002fea0003800000 */
[----:B------:R-:W1:Y:S02]  /*52e0*/  SYNCS.PHASECHK.TRANS64.TRYWAIT P2, [UR6+0x28850], R4 ;  /* 0x02885004ff0075a7 */ /* 0x000e640008040146 */
[----:B-1----:R-:W-:Y:S05]  /*52f0*/  @!P2 BRA `(.L_x_8083) ;  /* 0x0000010c00d8a947 */ /* 0x002fea0003800000 */
.L_x_8080:
[----:B------:R-:W-:Y:S01]  /*5300*/  UIADD3 UR6, UR41, 0x400, URZ ;  /* 0x0000040029067890 */ /* 0x000fe2000fffe03f */
[----:B------:R-:W-:Y:S01]  /*5310*/  WARPGROUP.ARRIVE ;  /* 0x00000000000079c5 */ /* 0x000fe20000000000 */
[----:B------:R-:W-:Y:S01]  /*5320*/  UMOV UR7, 0x40000040 ;  /* 0x4000004000077882 */ /* 0x000fe20000000000 */
[----:B------:R-:W-:Y:S01]  /*5330*/  PLOP3.LUT P2, PT, PT, PT, UP0, 0x80, 0x0 ;  /* 0x000000000000781c */ /* 0x000fe20003f4f008 */
[----:B------:R-:W-:Y:S01]  /*5340*/  USHF.R.U32.HI UR6, URZ, 0x4, UR6 ;  /* 0x000000043f067899 */ /* 0x000fe20008011606 */
[----:B------:R-:W-:Y:S01]  /*5350*/  PLOP3.LUT P3, PT, PT, PT, UP0, 0x80, 0x0 ;  /* 0x000000000000781c */ /* 0x000fe20003f6f008 */
[----:B------:R-:W-:Y:S02]  /*5360*/  VIADD R8, R17, UR38 ;  /* 0x0000002611087c36 */ /* 0x000fe40008000000 */
[----:B------:R-:W-:Y:S01]  /*5370*/  ULOP3.LUT UR6, UR6, 0x3fff, URZ, 0xc0, !UPT ;  /* 0x00003fff06067892 */ /* 0x000fe2000f8ec03f */
[----:B------:R-:W-:Y:S02]  /*5380*/  IMAD.U32 R6, RZ, RZ, UR56 ;  /* 0x00000038ff067e24 */ /* 0x000fe4000f8e00ff */
[----:B------:R-:W-:Y:S01]  /*5390*/  IMAD.SHL.U32 R12, R5, 0x80, RZ ;  /* 0x00000080050c7824 */ /* 0x000fe200078e00ff */
[----:B------:R-:W-:-:S02]  /*53a0*/  ULOP3.LUT UR6, UR6, 0x4000000, URZ, 0xfc, !UPT ;  /* 0x0400000006067892 */ /* 0x000fc4000f8efc3f */
[----:B------:R-:W-:Y:S02]  /*53b0*/  @!P1 LEA R6, R6, UR41, 0x3 ;  /* 0x0000002906069c11 */ /* 0x000fe4000f8e18ff */
[----:B------:R-:W-:Y:S01]  /*53c0*/  ULEA UR10, UR45, UR6, 0xb ;  /* 0x000000062d0a7291 */ /* 0x000fe2000f8e583f */
[----:B-1----:R-:W-:Y:S02]  /*53d0*/  IADD3 R9, -R12, 0x1, RZ ;  /* 0x000000010c097810 */ /* 0x002fe40007ffe1ff */
[----:B------:R-:W-:-:S03]  /*53e0*/  @!P1 VIADD R6, R6, 0x28840 ;  /* 0x0002884006069836 */ /* 0x000fc60000000000 */
[----:B------:R-:W-:Y:S01]  /*53f0*/  IMAD R9, R16, -0x2, R9 ;  /* 0xfffffffe10097824 */ /* 0x000fe200078e0209 */
        /* <DEDUP_REMOVED lines=38> */
[----:B------:R-:W-:Y:S02]  /*5660*/  @UP0 ULDC UR6, c[0x0][0x44c] ;  /* 0x0001130000060ab9 */ /* 0x000fe40000000800 */
[----:B0-----:R-:W-:Y:S01]  /*5670*/  @P2 IMAD.HI.U32 R4, R8, UR6, RZ ;  /* 0x0000000608042c27 */ /* 0x001fe2000f8e00ff */
[----:B------:R-:W-:Y:S01]  /*5680*/  @UP0 ULDC UR6, c[0x0][0x450] ;  /* 0x0001140000060ab9 */ /* 0x000fe20000000800 */
[----:B------:R-:W-:-:S03]  /*5690*/  PLOP3.LUT P2, PT, PT, PT, UP1, 0x40, 0x0 ;  /* 0x000000000000781c */ /* 0x000fc60003f4e818 */
[----:B------:R-:W-:Y:S01]  /*56a0*/  @P3 SHF.R.U32.HI R8, RZ, UR6, R4 ;  /* 0x00000006ff083c19 */ /* 0x000fe20008011604 */
[----:B------:R-:W-:Y:S01]  /*56b0*/  ULOP3.LUT UR6, URZ, UR53, URZ, 0x33, !UPT ;  /* 0x000000353f067292 */ /* 0x000fe2000f8e333f */
[----:B------:R-:W-:-:S03]  /*56c0*/  IADD3 R4, -R23, 0xb, RZ ;  /* 0x0000000b17047810 */ /* 0x000fc60007ffe1ff */
[----:B------:R-:W0:Y:S01]  /*56d0*/  SHFL.IDX PT, R11, R8, RZ, 0x1c1f ;  /* 0x001c1fff080b7589 */ /* 0x000e2200000e0000 */
[----:B------:R-:W-:Y:S02]  /*56e0*/  WARPGROUP.DEPBAR.LE gsb0, 0x0 ;  /* 0x00008000000079c5 */ /* 0x000fe40000010000 */
[----:B------:R1:W-:Y:S06]  /*56f0*/  BAR.ARV R4, 0x100 ;  /* 0x000400040000751d */ /* 0x0003ec0000002000 */
[----:B------:R2:W-:Y:S02]  /*5700*/  @!P1 SYNCS.ARRIVE.TRANS64.RED.A1T0 RZ, [R6+URZ], RZ ;  /* 0x000000ff06ff99a7 */ /* 0x0005e4000810043f */
[----:B--2---:R-:W-:-:S05]  /*5710*/  IMAD.U32 R6, RZ, RZ, UR44 ;  /* 0x0000002cff067e24 */ /* 0x004fca000f8e00ff */
[----:B------:R-:W-:-:S05]  /*5720*/  IADD3 R9, -R6, UR39, R9 ;  /* 0x0000002706097c10 */ /* 0x000fca000fffe109 */
[C---:B------:R-:W-:Y:S02]  /*5730*/  VIADD R14, R9.reuse, UR54 ;  /* 0x00000036090e7c36 */ /* 0x040fe40008000000 */
[----:B------:R-:W-:Y:S02]  /*5740*/  VIADD R20, R9, UR6 ;  /* 0x0000000609147c36 */ /* 0x000fe40008000000 */
[--C-:B0-----:R-:W-:Y:S02]  /*5750*/  IMAD.IADD R6, R14, 0x1, R11.reuse ;  /* 0x000000010e067824 */ /* 0x101fe400078e020b */
[----:B-1----:R-:W-:Y:S01]  /*5760*/  IMAD.IADD R4, R20, 0x1, R11 ;  /* 0x0000000114047824 */ /* 0x002fe200078e020b */
        /* <DEDUP_REMOVED lines=14> */
.L_x_8086:
[----:B------:R-:W-:-:S05]  /*5850*/  IMAD.U32 R11, RZ, RZ, UR52 ;  /* 0x00000034ff0b7e24 */ /* 0x000fca000f8e00ff */
[----:B------:R-:W-:-:S13]  /*5860*/  ISETP.NE.AND P2, PT, R11, 0x1, PT ;  /* 0x000000010b00780c */ /* 0x000fda0003f45270 */
[----:B------:R-:W0:Y:S02]  /*5870*/  @P2 LDC.64 R152, c[0x0][0x9e8] ;  /* 0x00027a00ff982b82 */ /* 0x000e240000000a00 */
[----:B0-----:R-:W-:-:S05]  /*5880*/  @P2 IMAD.HI.U32 R10, R9, R152, RZ ;  /* 0x00000098090a2227 */ /* 0x001fca00078e00ff */
[----:B------:R-:W-:-:S07]  /*5890*/  @P2 SHF.R.U32.HI R9, RZ, R153, R10 ;  /* 0x00000099ff092219 */ /* 0x000fce000001160a */
.L_x_8087:
[----:B------:R-:W-:Y:S05]  /*58a0*/  BSYNC B0 ;  /* 0x0000000000007941 */ /* 0x000fea0003800000 */
.L_x_8085:
[----:B------:R-:W-:-:S04]  /*58b0*/  IMAD R9, R9, R11, -R12 ;  /* 0x0000000b09097224 */ /* 0x000fc800078e0a0c */
[----:B------:R-:W-:-:S05]  /*58c0*/  IMAD R9, R16, -0x2, R9 ;  /* 0xfffffffe10097824 */ /* 0x000fca00078e0209 */
[----:B------:R-:W-:Y:S02]  /*58d0*/  VIADDMNMX R6, R9, R11, R6, PT ;  /* 0x0000000b09067246 */ /* 0x000fe40003800106 */
[----:B------:R-:W-:-:S07]  /*58e0*/  VIMNMX R4, R4, R9, !PT ;  /* 0x0000000904047248 */ /* 0x000fce0007fe0100 */
.L_x_8084:
[----:B------:R-:W-:Y:S01]  /*58f0*/  ISETP.GT.AND P2, PT, R5, -0x1, PT ;  /* 0xffffffff0500780c */ /* 0x000fe20003f44270 */
[----:B------:R-:W0:Y:S03]  /*5900*/  SHFL.IDX PT, R9, R8, 0x1, 0x1c1f ;  /* 0x003c1f0008097f89 */ /* 0x000e2600000e0000 */
[C---:B------:R-:W-:Y:S02]  /*5910*/  ISETP.GT.AND P5, PT, R4.reuse, RZ, P2 ;  /* 0x000000ff0400720c */ /* 0x040fe400017a4270 */
[----:B------:R-:W-:Y:S02]  /*5920*/  ISETP.GT.AND P3, PT, R4, 0x9, P2 ;  /* 0x000000090400780c */ /* 0x000fe40001764270 */
[C---:B------:R-:W-:Y:S02]  /*5930*/  ISETP.LT.OR P5, PT, R6.reuse, 0x1, P5 ;  /* 0x000000010600780c */ /* 0x040fe40002fa1670 */
[----:B------:R-:W-:-:S02]  /*5940*/  ISETP.LT.OR P3, PT, R6, 0xa, P3 ;  /* 0x0000000a0600780c */ /* 0x000fc40001f61670 */
[----:B------:R-:W-:Y:S02]  /*5950*/  FSEL R169, R24, -INF , !P5 ;  /* 0xff80000018a97808 */ /* 0x000fe40006800000 */
[C---:B------:R-:W-:Y:S02]  /*5960*/  ISETP.GT.AND P5, PT, R4.reuse, 0x10, P2 ;  /* 0x000000100400780c */ /* 0x040fe400017a4270 */
[----:B------:R-:W-:Y:S02]  /*5970*/  ISETP.GT.AND P4, PT, R4, 0x1, P2 ;  /* 0x000000010400780c */ /* 0x000fe40001784270 */
[----:B------:R-:W-:Y:S02]  /*5980*/  ISETP.LT.OR P5, PT, R6, 0x11, P5 ;  /* 0x000000110600780c */ /* 0x000fe40002fa1670 */
[----:B------:R-:W-:Y:S02]  /*5990*/  ISETP.GT.AND P6, PT, R4, 0x8, P2 ;  /* 0x000000080400780c */ /* 0x000fe400017c4270 */
[----:B------:R-:W-:-:S02]  /*59a0*/  FSEL R193, R29, -INF , !P3 ;  /* 0xff8000001dc17808 */ /* 0x000fc40005800000 */
[----:B------:R-:W-:Y:S01]  /*59b0*/  ISETP.GT.AND P3, PT, R4, 0x19, P2 ;  /* 0x000000190400780c */ /* 0x000fe20001764270 */
[----:B0-----:R-:W-:Y:S01]  /*59c0*/  IMAD.IADD R8, R20, 0x1, R9 ;  /* 0x0000000114087824 */ /* 0x001fe200078e0209 */
[----:B------:R-:W-:Y:S02]  /*59d0*/  FSEL R181, R32, -INF , !P5 ;  /* 0xff80000020b57808 */ /* 0x000fe40006800000 */
[----:B------:R-:W-:Y:S02]  /*59e0*/  ISETP.GT.AND P5, PT, R4, 0x20, P2 ;  /* 0x000000200400780c */ /* 0x000fe400017a4270 */
[C---:B------:R-:W-:Y:S02]  /*59f0*/  ISETP.LT.OR P4, PT, R6.reuse, 0x2, P4 ;  /* 0x000000020600780c */ /* 0x040fe40002781670 */
[C---:B------:R-:W-:Y:S02]  /*5a00*/  ISETP.LT.OR P6, PT, R6.reuse, 0x9, P6 ;  /* 0x000000090600780c */ /* 0x040fe400037c1670 */
[----:B------:R-:W-:-:S02]  /*5a10*/  ISETP.LT.OR P3, PT, R6, 0x1a, P3 ;  /* 0x0000001a0600780c */ /* 0x000fc40001f61670 */
[----:B------:R-:W-:Y:S02]  /*5a20*/  ISETP.LT.OR P5, PT, R6, 0x21, P5 ;  /* 0x000000210600780c */ /* 0x000fe40002fa1670 */
[----:B------:R-:W-:Y:S02]  /*5a30*/  FSEL R171, R25, -INF , !P4 ;  /* 0xff80000019ab7808 */ /* 0x000fe40006000000 */
[----:B------:R-:W-:Y:S02]  /*5a40*/  FSEL R175, R28, -INF , !P6 ;  /* 0xff8000001caf7808 */ /* 0x000fe40007000000 */
[C---:B------:R-:W-:Y:S02]  /*5a50*/  ISETP.GT.AND P4, PT, R4.reuse, 0x11, P2 ;  /* 0x000000110400780c */ /* 0x040fe40001784270 */
[----:B------:R-:W-:Y:S02]  /*5a60*/  ISETP.GT.AND P6, PT, R4, 0x18, P2 ;  /* 0x000000180400780c */ /* 0x000fe400017c4270 */
[----:B------:R-:W-:-:S02]  /*5a70*/  FSEL R177, R37, -INF , !P3 ;  /* 0xff80000025b17808 */ /* 0x000fc40005800000 */
[----:B------:R-:W-:Y:S02]  /*5a80*/  ISETP.GT.AND P3, PT, R4, 0x29, P2 ;  /* 0x000000290400780c */ /* 0x000fe40001764270 */
        /* <DEDUP_REMOVED lines=11> */
[----:B------:R-:W-:Y:S02]  /*5b40*/  FSEL R45, R48, -INF , !P5 ;  /* 0xff800000302d7808 */ /* 0x000fe40006800000 */
[----:B------:R-:W-:Y:S02]  /*5b50*/  ISETP.GT.AND P5, PT, R4, 0x40, P2 ;  /* 0x000000400400780c */ /* 0x000fe400017a4270 */
[C---:B------:R-:W-:Y:S02]  /*5b60*/  ISETP.LT.OR P4, PT, R6.reuse, 0x22, P4 ;  /* 0x000000220600780c */ /* 0x040fe40002781670 */
[C---:B------:R-:W-:Y:S02]  /*5b70*/  ISETP.LT.OR P6, PT, R6.reuse, 0x29, P6 ;  /* 0x000000290600780c */ /* 0x040fe400037c1670 */
[----:B------:R-:W-:Y:S02]  /*5b80*/  ISETP.LT.OR P5, PT, R6, 0x41, P5 ;  /* 0x000000410600780c */ /* 0x000fe40002fa1670 */
        /* <DEDUP_REMOVED lines=73> */
.L_x_8090:
[----:B------:R-:W-:-:S05]  /*6020*/  IMAD.U32 R10, RZ, RZ, UR52 ;  /* 0x00000034ff0a7e24 */ /* 0x000fca000f8e00ff */
[----:B------:R-:W-:-:S13]  /*6030*/  ISETP.NE.AND P3, PT, R10, 0x1, PT ;  /* 0x000000010a00780c */ /* 0x000fda0003f65270 */
[----:B------:R-:W0:Y:S02]  /*6040*/  @P3 LDC.64 R158, c[0x0][0x9e8] ;  /* 0x00027a00ff9e3b82 */ /* 0x000e240000000a00 */
[----:B0-----:R-:W-:-:S05]  /*6050*/  @P3 IMAD.HI.U32 R4, R9, R158, RZ ;  /* 0x0000009e09043227 */ /* 0x001fca00078e00ff */
[----:B------:R-:W-:-:S07]  /*6060*/  @P3 SHF.R.U32.HI R9, RZ, R159, R4 ;  /* 0x0000009fff093219 */ /* 0x000fce0000011604 */
.L_x_8091:
[----:B------:R-:W-:Y:S05]  /*6070*/  BSYNC B0 ;  /* 0x0000000000007941 */ /* 0x000fea0003800000 */
.L_x_8089:
[----:B------:R-:W-:-:S04]  /*6080*/  IMAD R9, R9, R10, -R12 ;  /* 0x0000000a09097224 */ /* 0x000fc800078e0a0c */
[----:B------:R-:W-:-:S05]  /*6090*/  IMAD R9, R16, -0x2, R9 ;  /* 0xfffffffe10097824 */ /* 0x000fca00078e0209 */
[----:B------:R-:W-:Y:S02]  /*60a0*/  VIADDMNMX R6, R9, R10, R6, PT ;  /* 0x0000000a09067246 */ /* 0x000fe40003800106 */
[----:B------:R-:W-:-:S07]  /*60b0*/  VIMNMX R8, R8, R9, !PT ;  /* 0x0000000908087248 */ /* 0x000fce0007fe0100 */
.L_x_8088:
        /* <DEDUP_REMOVED lines=74> */
[----:B------:R-:W-:Y:S01]  /*6560*/  ISETP.GT.AND P3, PT, R8, 0x21, P2 ;  /* 0x000000210800780c */ /* 0x000fe20001764270 */
        /* <DEDUP_REMOVED lines=29> */
[----:B------:R-:W-:Y:S01]  /*6740*/  ISETP.GT.AND P3, PT, R8, 0x31, P2 ;  /* 0x000000310800780c */ /* 0x000fe20001764270 */
[--C-:B------:R-:W-:Y:S01]  /*6750*/  FFMA.FTZ R162, R21, R4, -R10.reuse ;  /* 0x0000000415a27223 */ /* 0x100fe2000001080a */
[----:B------:R-:W-:Y:S01]  /*6760*/  FMNMX.FTZ R12, R159, R12, !PT ;  /* 0x0000000c9f0c7209 */ /* 0x000fe20007810000 */
[-CC-:B------:R-:W-:Y:S01]  /*6770*/  FFMA.FTZ R21, R69, R4.reuse, -R10.reuse ;  /* 0x0000000445157223 */ /* 0x180fe2000001080a */
[----:B------:R-:W-:Y:S01]  /*6780*/  FSEL R47, R47, -INF , !P4 ;  /* 0xff8000002f2f7808 */ /* 0x000fe20006000000 */
[--C-:B------:R-:W-:Y:S01]  /*6790*/  FFMA.FTZ R158, R11, R4, -R10.reuse ;  /* 0x000000040b9e7223 */ /* 0x100fe2000001080a */
[----:B------:R-:W-:Y:S01]  /*67a0*/  FMNMX.FTZ R12, R169, R12, !PT ;  /* 0x0000000ca90c7209 */ /* 0x000fe20007810000 */
[----:B------:R-:W-:Y:S01]  /*67b0*/  MUFU.EX2 R180, R180 ;  /* 0x000000b400b47308 */ /* 0x000fe20000000800 */
[----:B------:R-:W-:Y:S01]  /*67c0*/  ISETP.LT.OR P5, PT, R6, 0x31, P5 ;  /* 0x000000310600780c */ /* 0x000fe20002fa1670 */
[--C-:B------:R-:W-:Y:S01]  /*67d0*/  FFMA.FTZ R156, R13, R4, -R10.reuse ;  /* 0x000000040d9c7223 */ /* 0x100fe2000001080a */
[----:B------:R-:W-:Y:S01]  /*67e0*/  FMNMX.FTZ R12, R35, R12, !PT ;  /* 0x0000000c230c7209 */ /* 0x000fe20007810000 */
[-CC-:B------:R-:W-:Y:S01]  /*67f0*/  FFMA.FTZ R13, R73, R4.reuse, -R10.reuse ;  /* 0x00000004490d7223 */ /* 0x180fe2000001080a */
[----:B------:R-:W-:Y:S01]  /*6800*/  ISETP.GT.AND P4, PT, R8, 0x38, P2 ;  /* 0x000000380800780c */ /* 0x000fe20001784270 */
[--C-:B------:R-:W-:Y:S01]  /*6810*/  FFMA.FTZ R152, R33, R4, -R10.reuse ;  /* 0x0000000421987223 */ /* 0x100fe2000001080a */
[----:B------:R-:W-:Y:S01]  /*6820*/  FMNMX.FTZ R12, R173, R12, !PT ;  /* 0x0000000cad0c7209 */ /* 0x000fe20007810000 */
[----:B------:R-:W-:Y:S01]  /*6830*/  MUFU.EX2 R27, R27 ;  /* 0x0000001b001b7308 */ /* 0x000fe20000000800 */
        /* <DEDUP_REMOVED lines=8> */
[----:B------:R-:W-:-:S02]  /*68c0*/  ISETP.GT.AND P5, PT, R8, 0x39, P2 ;  /* 0x000000390800780c */ /* 0x000fc400017a4270 */
[----:B------:R-:W-:Y:S02]  /*68d0*/  FMNMX.FTZ R12, R43, R12, !PT ;  /* 0x0000000c2b0c7209 */ /* 0x000fe40007810000 */
[----:B------:R-:W-:Y:S01]  /*68e0*/  FSEL R183, R51, -INF , !P3 ;  /* 0xff80000033b77808 */ /* 0x000fe20005800000 */
[----:B------:R-:W-:Y:S01]  /*68f0*/  FFMA.FTZ R51, R177, R4, -R10 ;  /* 0x00000004b1337223 */ /* 0x000fe2000001080a */
[----:B------:R-:W-:Y:S01]  /*6900*/  FMNMX.FTZ R12, R47, R12, !PT ;  /* 0x0000000c2f0c7209 */ /* 0x000fe20007810000 */
        /* <DEDUP_REMOVED lines=17> */
[----:B------:R-:W-:Y:S02]  /*6a20*/  FMNMX.FTZ R12, R55, R12, !PT ;  /* 0x0000000c370c7209 */ /* 0x000fe40007810000 */
[----:B------:R-:W-:-:S02]  /*6a30*/  ISETP.GT.AND P3, PT, R8, 0x49, P2 ;  /* 0x000000490800780c */ /* 0x000fc40001764270 */
[----:B------:R-:W-:Y:S01]  /*6a40*/  FSEL R167, R59, -INF , !P4 ;  /* 0xff8000003ba77808 */ /* 0x000fe20006000000 */
[----:B------:R-:W-:Y:S01]  /*6a50*/  FFMA.FTZ R59, R157, R4, -R10 ;  /* 0x000000049d3b7223 */ /* 0x000fe2000001080a */
[----:B------:R-:W-:Y:S01]  /*6a60*/  ISETP.LT.OR P5, PT, R6, 0x49, P5 ;  /* 0x000000490600780c */ /* 0x000fe20002fa1670 */
[----:B------:R-:W-:Y:S01]  /*6a70*/  MUFU.EX2 R51, R51 ;  /* 0x0000003300337308 */ /* 0x000fe20000000800 */
[----:B------:R-:W-:Y:S02]  /*6a80*/  FMNMX.FTZ R12, R177, R12, !PT ;  /* 0x0000000cb10c7209 */ /* 0x000fe40007810000 */
[----:B------:R-:W-:Y:S02]  /*6a90*/  ISETP.GT.AND P4, PT, R8, 0x50, P2 ;  /* 0x000000500800780c */ /* 0x000fe40001784270 */
[----:B------:R-:W-:Y:S02]  /*6aa0*/  ISETP.LT.OR P3, PT, R6, 0x4a, P3 ;  /* 0x0000004a0600780c */ /* 0x000fe40001f61670 */
[----:B------:R-:W-:Y:S01]  /*6ab0*/  FSEL R157, R62, -INF , !P5 ;  /* 0xff8000003e9d7808 */ /* 0x000fe20006800000 */
[----:B------:R-:W-:Y:S01]  /*6ac0*/  MUFU.EX2 R172, R172 ;  /* 0x000000ac00ac7308 */ /* 0x000fe20000000800 */
[----:B------:R-:W-:-:S02]  /*6ad0*/  FMNMX.FTZ R12, R167, R12, !PT ;  /* 0x0000000ca70c7209 */ /* 0x000fc40007810000 */
[----:B------:R-:W-:Y:S02]  /*6ae0*/  ISETP.GT.AND P5, PT, R8, 0x51, P2 ;  /* 0x000000510800780c */ /* 0x000fe400017a4270 */
[----:B------:R-:W-:Y:S02]  /*6af0*/  FSEL R63, R63, -INF , !P3 ;  /* 0xff8000003f3f7808 */ /* 0x000fe40005800000 */
[----:B------:R-:W-:Y:S01]  /*6b00*/  ISETP.LT.OR P4, PT, R6, 0x51, P4 ;  /* 0x000000510600780c */ /* 0x000fe20002781670 */
[----:B------:R-:W-:Y:S01]  /*6b10*/  MUFU.EX2 R59, R59 ;  /* 0x0000003b003b7308 */ /* 0x000fe20000000800 */
[----:B------:R-:W-:Y:S02]  /*6b20*/  FMNMX.FTZ R12, R157, R12, !PT ;  /* 0x0000000c9d0c7209 */ /* 0x000fe40007810000 */
[----:B------:R-:W-:Y:S02]  /*6b30*/  ISETP.GT.AND P3, PT, R8, 0x58, P2 ;  /* 0x000000580800780c */ /* 0x000fe40001764270 */
[----:B------:R-:W-:-:S02]  /*6b40*/  ISETP.LT.OR P5, PT, R6, 0x52, P5 ;  /* 0x000000520600780c */ /* 0x000fc40002fa1670 */
[----:B------:R-:W-:Y:S01]  /*6b50*/  FSEL R155, R66, -INF , !P4 ;  /* 0xff800000429b7808 */ /* 0x000fe20006000000 */
[----:B------:R-:W-:Y:S01]  /*6b60*/  MUFU.EX2 R174, R174 ;  /* 0x000000ae00ae7308 */ /* 0x000fe20000000800 */
[----:B------:R-:W-:Y:S02]  /*6b70*/  FMNMX.FTZ R12, R63, R12, !PT ;  /* 0x0000000c3f0c7209 */ /* 0x000fe40007810000 */
[----:B------:R-:W-:Y:S02]  /*6b80*/  ISETP.GT.AND P4, PT, R8, 0x59, P2 ;  /* 0x000000590800780c */ /* 0x000fe40001784270 */
[----:B------:R-:W-:Y:S02]  /*6b90*/  FSEL R153, R67, -INF , !P5 ;  /* 0xff80000043997808 */ /* 0x000fe40006800000 */
[----:B------:R-:W-:Y:S01]  /*6ba0*/  ISETP.LT.OR P3, PT, R6, 0x59, P3 ;  /* 0x000000590600780c */ /* 0x000fe20001f61670 */
[----:B------:R-:W-:Y:S01]  /*6bb0*/  MUFU.EX2 R67, R14 ;  /* 0x0000000e00437308 */ /* 0x000fe20000000800 */
[----:B------:R-:W-:-:S02]  /*6bc0*/  FMNMX.FTZ R12, R155, R12, !PT ;  /* 0x0000000c9b0c7209 */ /* 0x000fc40007810000 */
[----:B------:R-:W-:Y:S02]  /*6bd0*/  ISETP.GT.AND P5, PT, R8, 0x60, P2 ;  /* 0x000000600800780c */ /* 0x000fe400017a4270 */
[----:B------:R-:W-:Y:S02]  /*6be0*/  ISETP.LT.OR P4, PT, R6, 0x5a, P4 ;  /* 0x0000005a0600780c */ /* 0x000fe40002781670 */
[----:B------:R-:W-:Y:S01]  /*6bf0*/  FSEL R193, R70, -INF , !P3 ;  /* 0xff80000046c17808 */ /* 0x000fe20005800000 */
[----:B------:R-:W-:Y:S01]  /*6c00*/  MUFU.EX2 R168, R168 ;  /* 0x000000a800a87308 */ /* 0x000fe20000000800 */
[----:B------:R-:W-:Y:S02]  /*6c10*/  FMNMX.FTZ R12, R153, R12, !PT ;  /* 0x0000000c990c7209 */ /* 0x000fe40007810000 */
[----:B------:R-:W-:Y:S02]  /*6c20*/  ISETP.GT.AND P3, PT, R8, 0x61, P2 ;  /* 0x000000610800780c */ /* 0x000fe40001764270 */
[----:B------:R-:W-:-:S02]  /*6c30*/  FSEL R71, R71, -INF , !P4 ;  /* 0xff80000047477808 */ /* 0x000fc40006000000 */
        /* <DEDUP_REMOVED lines=29> */
[----:B------:R-:W-:-:S02]  /*6e10*/  ISETP.LT.OR P5, PT, R6, 0x79, P5 ;  /* 0x000000790600780c */ /* 0x000fc40002fa1670 */
[----:B------:R-:W-:Y:S01]  /*6e20*/  FSEL R83, R83, -INF , !P4 ;  /* 0xff80000053537808 */ /* 0x000fe20006000000 */
[----:B------:R-:W-:Y:S01]  /*6e30*/  MUFU.EX2 R25, R25 ;  /* 0x0000001900197308 */ /* 0x000fe20000000800 */
[----:B------:R-:W-:Y:S02]  /*6e40*/  FMNMX.FTZ R12, R195, R12, !PT ;  /* 0x0000000cc30c7209 */ /* 0x000fe40007810000 */
[----:B------:R-:W-:Y:S02]  /*6e50*/  ISETP.LT.OR P2, PT, R6, 0x7a, P2 ;  /* 0x0000007a0600780c */ /* 0x000fe40001741670 */
[----:B------:R-:W-:Y:S02]  /*6e60*/  FSEL R57, R86, -INF , !P5 ;  /* 0xff80000056397808 */ /* 0x000fe40006800000 */
[----:B------:R-:W-:Y:S01]  /*6e70*/  FMNMX.FTZ R12, R83, R12, !PT ;  /* 0x0000000c530c7209 */ /* 0x000fe20007810000 */
[----:B------:R-:W-:Y:S01]  /*6e80*/  MUFU.EX2 R160, R160 ;  /* 0x000000a000a07308 */ /* 0x000fe20000000800 */
[----:B------:R-:W-:-:S02]  /*6e90*/  FSEL R87, R87, -INF , !P2 ;  /* 0xff80000057577808 */ /* 0x000fc40005000000 */
[----:B------:R-:W-:Y:S02]  /*6ea0*/  FMNMX.FTZ R12, R57, R12, !PT ;  /* 0x0000000c390c7209 */ /* 0x000fe40007810000 */
[----:B------:R-:W-:Y:S02]  /*6eb0*/  FSEL R69, R9, RZ, P6 ;  /* 0x000000ff09457208 */ /* 0x000fe40003000000 */
[----:B------:R-:W-:Y:S01]  /*6ec0*/  FMNMX.FTZ R12, R87, R12, !PT ;  /* 0x0000000c570c7209 */ /* 0x000fe20007810000 */
[----:B------:R-:W-:Y:S02]  /*6ed0*/  MUFU.EX2 R15, R15 ;  /* 0x0000000f000f7308 */ /* 0x000fe40000000800 */
[----:B------:R-:W-:Y:S02]  /*6ee0*/  FADD.FTZ R69, -R69, R0 ;  /* 0x0000000045457221 */ /* 0x000fe40000010100 */
        /* <DEDUP_REMOVED lines=15> */
[----:B------:R-:W0:Y:S03]  /*6fe0*/  MUFU.EX2 R65, R65 ;  /* 0x0000004100417308 */ /* 0x000e260000000800 */
        /* <DEDUP_REMOVED lines=10> */
[----:B0-----:R-:W-:Y:S01]  /*7090*/  FFMA.FTZ R14, R65, R3, R180 ;  /* 0x00000003410e7223 */ /* 0x001fe200000100b4 */
[-CC-:B------:R-:W-:Y:S01]  /*70a0*/  FFMA.FTZ R10, R35, R4.reuse, -R30.reuse ;  /* 0x00000004230a7223 */ /* 0x180fe2000001081e */
[-CC-:B------:R-:W-:Y:S01]  /*70b0*/  FFMA.FTZ R35, R173, R4.reuse, -R30.reuse ;  /* 0x00000004ad237223 */ /* 0x180fe2000001081e */
[-C--:B------:R-:W-:Y:S01]  /*70c0*/  FFMA.FTZ R173, R171, R4.reuse, -R30 ;  /* 0x00000004abad7223 */ /* 0x080fe2000001081e */
[----:B------:R-:W-:Y:S01]  /*70d0*/  FADD.FTZ R3, R27, R14 ;  /* 0x0000000e1b037221 */ /* 0x000fe20000010000 */
        /* <DEDUP_REMOVED lines=29> */
[----:B------:R-:W-:Y:S01]  /*72b0*/  FFMA.FTZ R57, R57, R4, -R30 ;  /* 0x0000000439397223 */ /* 0x000fe2000001081e */
[----:B0-----:R-:W-:Y:S01]  /*72c0*/  F2FP.BF16.F32.PACK_AB R181, R0, R69 ;  /* 0x0000004500b5723e */ /* 0x001fe200000010ff */
[----:B------:R-:W-:Y:S01]  /*72d0*/  FADD.FTZ R3, R59, R24 ;  /* 0x000000183b037221 */ /* 0x000fe20000010000 */
[----:B------:R-:W-:Y:S01]  /*72e0*/  FSEL R24, R11, RZ, P2 ;  /* 0x000000ff0b187208 */ /* 0x000fe20001000000 */
[----:B------:R-:W-:Y:S01]  /*72f0*/  FMUL.FTZ R88, R88, R65 ;  /* 0x0000004158587220 */ /* 0x000fe20000410000 */
[----:B------:R-:W-:Y:S01]  /*7300*/  MUFU.EX2 R77, R77 ;  /* 0x0000004d004d7308 */ /* 0x000fe20000000800 */
[----:B------:R-:W-:Y:S01]  /*7310*/  FADD.FTZ R28, R174, R3 ;  /* 0x00000003ae1c7221 */ /* 0x000fe20000010000 */
[----:B------:R-:W-:Y:S01]  /*7320*/  ISETP.GT.AND P2, PT, R5, UR57, PT ;  /* 0x0000003905007c0c */ /* 0x000fe2000bf44270 */
[----:B------:R-:W-:Y:S01]  /*7330*/  FADD.FTZ R3, -R24, R7 ;  /* 0x0000000718037221 */ /* 0x000fe20000010100 */
[----:B------:R-:W-:Y:S01]  /*7340*/  F2FP.BF16.F32.PACK_AB R180, R27, R180 ;  /* 0x000000b41bb4723e */ /* 0x000fe200000010ff */
[----:B------:R-:W-:Y:S01]  /*7350*/  FADD.FTZ R43, R67, R28 ;  /* 0x0000001c432b7221 */ /* 0x000fe20000010000 */
[----:B------:R-:W-:-:S02]  /*7360*/  @!P1 VIADD R28, R32, 0x28860 ;  /* 0x00028860201c9836 */ /* 0x000fc40000000000 */
[----:B------:R-:W-:Y:S01]  /*7370*/  FMUL.FTZ R3, R3, R4 ;  /* 0x0000000403037220 */ /* 0x000fe20000410000 */
[----:B------:R-:W-:Y:S01]  /*7380*/  MUFU.EX2 R10, R10 ;  /* 0x0000000a000a7308 */ /* 0x000fe20000000800 */
[----:B------:R-:W-:Y:S01]  /*7390*/  FADD.FTZ R24, R168, R43 ;  /* 0x0000002ba8187221 */ /* 0x000fe20000010000 */
[----:B------:R-:W-:Y:S01]  /*73a0*/  F2FP.BF16.F32.PACK_AB R182, R31, R182 ;  /* 0x000000b61fb6723e */ /* 0x000fe200000010ff */
[-C--:B------:R-:W-:Y:S01]  /*73b0*/  FMUL.FTZ R89, R89, R65.reuse ;  /* 0x0000004159597220 */ /* 0x080fe20000410000 */
[----:B------:R-:W-:Y:S01]  /*73c0*/  @!P1 PRMT R28, RZ, 0x654, R28 ;  /* 0x00000654ff1c9816 */ /* 0x000fe2000000001c */
[----:B------:R-:W-:Y:S01]  /*73d0*/  FADD.FTZ R7, R45, R24 ;  /* 0x000000182d077221 */ /* 0x000fe20000010000 */
[----:B------:R-:W-:Y:S01]  /*73e0*/  F2FP.BF16.F32.PACK_AB R176, R39, R176 ;  /* 0x000000b027b0723e */ /* 0x000fe200000010ff */
[-C--:B------:R-:W-:Y:S01]  /*73f0*/  FMUL.FTZ R92, R92, R65.reuse ;  /* 0x000000415c5c7220 */ /* 0x080fe20000410000 */
[----:B------:R0:W1:Y:S01]  /*7400*/  MUFU.EX2 R24, R3 ;  /* 0x0000000300187308 */ /* 0x0000620000000800 */
[----:B------:R-:W-:Y:S01]  /*7410*/  FADD.FTZ R32, R170, R7 ;  /* 0x00000007aa207221 */ /* 0x000fe20000010000 */
[----:B------:R2:W-:Y:S01]  /*7420*/  @!P1 SYNCS.ARRIVE.TRANS64.RED.A1T0 RZ, [R28+URZ], RZ ;  /* 0x000000ff1cff99a7 */ /* 0x0005e2000810043f */
[----:B------:R-:W-:Y:S01]  /*7430*/  F2FP.BF16.F32.PACK_AB R178, R51, R178 ;  /* 0x000000b233b2723e */ /* 0x000fe200000010ff */
[-C--:B------:R-:W-:Y:S01]  /*7440*/  FMUL.FTZ R93, R93, R65.reuse ;  /* 0x000000415d5d7220 */ /* 0x080fe20000410000 */
[----:B------:R-:W-:Y:S01]  /*7450*/  FADD.FTZ R7, R41, R32 ;  /* 0x0000002029077221 */ /* 0x000fe20000010000 */
[----:B------:R-:W-:Y:S01]  /*7460*/  F2FP.BF16.F32.PACK_AB R172, R59, R172 ;  /* 0x000000ac3bac723e */ /* 0x000fe200000010ff */
[-C--:B------:R-:W-:Y:S01]  /*7470*/  FMUL.FTZ R96, R96, R65.reuse ;  /* 0x0000004160607220 */ /* 0x080fe20000410000 */
[----:B------:R-:W3:Y:S01]  /*7480*/  MUFU.EX2 R35, R35 ;  /* 0x0000002300237308 */ /* 0x000ee20000000800 */
[----:B------:R-:W-:Y:S01]  /*7490*/  FADD.FTZ R32, R164, R7 ;  /* 0x00000007a4207221 */ /* 0x000fe20000010000 */
[-CC-:B--2---:R-:W-:Y:S01]  /*74a0*/  FFMA.FTZ R28, R167, R4.reuse, -R30.reuse ;  /* 0x00000004a71c7223 */ /* 0x184fe2000001081e */
[----:B------:R-:W-:Y:S01]  /*74b0*/  FFMA.FTZ R30, R87, R4, -R30 ;  /* 0x00000004571e7223 */ /* 0x000fe2000001081e */
[----:B------:R-:W-:Y:S01]  /*74c0*/  F2FP.BF16.F32.PACK_AB R174, R67, R174 ;  /* 0x000000ae43ae723e */ /* 0x000fe200000010ff */
[----:B0-----:R-:W-:Y:S01]  /*74d0*/  FADD.FTZ R3, R37, R32 ;  /* 0x0000002025037221 */ /* 0x001fe20000010000 */
[----:B------:R-:W-:Y:S01]  /*74e0*/  F2FP.BF16.F32.PACK_AB R168, R45, R168 ;  /* 0x000000a82da8723e */ /* 0x000fe200000010ff */
[-C--:B------:R-:W-:Y:S01]  /*74f0*/  FMUL.FTZ R97, R97, R65.reuse ;  /* 0x0000004161617220 */ /* 0x080fe20000410000 */
[----:B------:R-:W0:Y:S01]  /*7500*/  MUFU.EX2 R173, R173 ;  /* 0x000000ad00ad7308 */ /* 0x000e220000000800 */
[----:B------:R-:W-:Y:S01]  /*7510*/  FADD.FTZ R32, R166, R3 ;  /* 0x00000003a6207221 */ /* 0x000fe20000010000 */
[----:B-1----:R-:W-:Y:S01]  /*7520*/  FFMA.FTZ R3, R24, R2, R69 ;  /* 0x0000000218037223 */ /* 0x002fe20000010045 */
[----:B------:R-:W-:Y:S01]  /*7530*/  F2FP.BF16.F32.PACK_AB R170, R41, R170 ;  /* 0x000000aa29aa723e */ /* 0x000fe200000010ff */
[-C--:B------:R-:W-:Y:S01]  /*7540*/  FMUL.FTZ R100, R100, R65.reuse ;  /* 0x0000004164647220 */ /* 0x080fe20000410000 */
[----:B------:R-:W-:Y:S01]  /*7550*/  FADD.FTZ R7, R25, R32 ;  /* 0x0000002019077221 */ /* 0x000fe20000010000 */
[----:B------:R-:W-:Y:S01]  /*7560*/  FADD.FTZ R3, R0, R3 ;  /* 0x0000000300037221 */ /* 0x000fe20000010000 */
[----:B------:R-:W-:Y:S01]  /*7570*/  F2FP.BF16.F32.PACK_AB R164, R37, R164 ;  /* 0x000000a425a4723e */ /* 0x000fe200000010ff */
[----:B------:R-:W1:Y:S01]  /*7580*/  MUFU.EX2 R12, R12 ;  /* 0x0000000c000c7308 */ /* 0x000e620000000800 */
[----:B------:R-:W-:Y:S01]  /*7590*/  FADD.FTZ R32, R160, R7 ;  /* 0x00000007a0207221 */ /* 0x000fe20000010000 */
[----:B------:R-:W-:Y:S01]  /*75a0*/  FADD.FTZ R2, R6, R3 ;  /* 0x0000000306027221 */ /* 0x000fe20000010000 */
[----:B------:R-:W-:Y:S01]  /*75b0*/  F2FP.BF16.F32.PACK_AB R166, R25, R166 ;  /* 0x000000a619a6723e */ /* 0x000fe200000010ff */
[-C--:B------:R-:W-:Y:S01]  /*75c0*/  FMUL.FTZ R101, R101, R65.reuse ;  /* 0x0000004165657220 */ /* 0x080fe20000410000 */
[----:B------:R-:W-:Y:S01]  /*75d0*/  FADD.FTZ R7, R15, R32 ;  /* 0x000000200f077221 */ /* 0x000fe20000010000 */
[----:B------:R-:W-:Y:S01]  /*75e0*/  FADD.FTZ R3, R73, R2 ;  /* 0x0000000249037221 */ /* 0x000fe20000010000 */
[----:B------:R-:W-:Y:S01]  /*75f0*/  F2FP.BF16.F32.PACK_AB R160, R15, R160 ;  /* 0x000000a00fa0723e */ /* 0x000fe200000010ff */
[----:B------:R-:W2:Y:S01]  /*7600*/  MUFU.EX2 R175, R175 ;  /* 0x000000af00af7308 */ /* 0x000ea20000000800 */
[----:B------:R-:W-:Y:S01]  /*7610*/  FADD.FTZ R32, R162, R7 ;  /* 0x00000007a2207221 */ /* 0x000fe20000010000 */
[----:B------:R-:W-:Y:S01]  /*7620*/  FADD.FTZ R2, R8, R3 ;  /* 0x0000000308027221 */ /* 0x000fe20000010000 */
[C---:B------:R-:W-:Y:S01]  /*7630*/  F2FP.BF16.F32.PACK_AB R162, R21.reuse, R162 ;  /* 0x000000a215a2723e */ /* 0x040fe200000010ff */
[-C--:B------:R-:W-:Y:S01]  /*7640*/  FMUL.FTZ R104, R104, R65.reuse ;  /* 0x0000004168687220 */ /* 0x080fe20000410000 */
[----:B------:R-:W-:Y:S01]  /*7650*/  FADD.FTZ R7, R21, R32 ;  /* 0x0000002015077221 */ /* 0x000fe20000010000 */
[----:B------:R-:W-:Y:S01]  /*7660*/  FADD.FTZ R3, R77, R2 ;  /* 0x000000024d037221 */ /* 0x000fe20000010000 */
[-C--:B------:R-:W-:Y:S01]  /*7670*/  FMUL.FTZ R105, R105, R65.reuse ;  /* 0x0000004169697220 */ /* 0x080fe20000410000 */
[----:B------:R-:W4:Y:S01]  /*7680*/  MUFU.EX2 R33, R33 ;  /* 0x0000002100217308 */ /* 0x000f220000000800 */
[----:B------:R-:W-:Y:S01]  /*7690*/  FADD.FTZ R32, R156, R7 ;  /* 0x000000079c207221 */ /* 0x000fe20000010000 */
[----:B------:R-:W-:Y:S01]  /*76a0*/  FADD.FTZ R2, R10, R3 ;  /* 0x000000030a027221 */ /* 0x000fe20000010000 */
[C---:B------:R-:W-:Y:S01]  /*76b0*/  F2FP.BF16.F32.PACK_AB R156, R13.reuse, R156 ;  /* 0x0000009c0d9c723e */ /* 0x040fe200000010ff */
[-C--:B------:R-:W-:Y:S01]  /*76c0*/  FMUL.FTZ R108, R108, R65.reuse ;  /* 0x000000416c6c7220 */ /* 0x080fe20000410000 */
[----:B------:R-:W-:Y:S01]  /*76d0*/  FADD.FTZ R3, R13, R32 ;  /* 0x000000200d037221 */ /* 0x000fe20000010000 */
[----:B---3--:R-:W-:Y:S01]  /*76e0*/  FADD.FTZ R2, R35, R2 ;  /* 0x0000000223027221 */ /* 0x008fe20000010000 */
[-C--:B------:R-:W-:Y:S01]  /*76f0*/  FMUL.FTZ R109, R109, R65.reuse ;  /* 0x000000416d6d7220 */ /* 0x080fe20000410000 */
[----:B------:R-:W3:Y:S01]  /*7700*/  MUFU.EX2 R14, R14 ;  /* 0x0000000e000e7308 */ /* 0x000ee20000000800 */
[----:B------:R-:W-:Y:S01]  /*7710*/  FADD.FTZ R32, R158, R3 ;  /* 0x000000039e207221 */ /* 0x000fe20000010000 */
[----:B0-----:R-:W-:Y:S01]  /*7720*/  FADD.FTZ R3, R173, R2 ;  /* 0x00000002ad037221 */ /* 0x001fe20000010000 */
[C---:B------:R-:W-:Y:S01]  /*7730*/  F2FP.BF16.F32.PACK_AB R158, R61.reuse, R158 ;  /* 0x0000009e3d9e723e */ /* 0x040fe200000010ff */
[-C--:B------:R-:W-:Y:S01]  /*7740*/  FMUL.FTZ R112, R112, R65.reuse ;  /* 0x0000004170707220 */ /* 0x080fe20000410000 */
[----:B------:R-:W-:Y:S01]  /*7750*/  FADD.FTZ R7, R61, R32 ;  /* 0x000000203d077221 */ /* 0x000fe20000010000 */
[----:B-1----:R-:W-:Y:S01]  /*7760*/  FADD.FTZ R2, R12, R3 ;  /* 0x000000030c027221 */ /* 0x002fe20000010000 */
[-C--:B------:R-:W-:Y:S01]  /*7770*/  FMUL.FTZ R113, R113, R65.reuse ;  /* 0x0000004171717220 */ /* 0x080fe20000410000 */
[----:B------:R-:W0:Y:S01]  /*7780*/  MUFU.EX2 R154, R154 ;  /* 0x0000009a009a7308 */ /* 0x000e220000000800 */
[----:B------:R-:W-:Y:S01]  /*7790*/  FADD.FTZ R32, R152, R7 ;  /* 0x0000000798207221 */ /* 0x000fe20000010000 */
[----:B--2---:R-:W-:Y:S01]  /*77a0*/  FADD.FTZ R3, R175, R2 ;  /* 0x00000002af037221 */ /* 0x004fe20000010000 */
[C---:B----4-:R-:W-:Y:S01]  /*77b0*/  F2FP.BF16.F32.PACK_AB R152, R33.reuse, R152 ;  /* 0x000000982198723e */ /* 0x050fe200000010ff */
[-C--:B------:R-:W-:Y:S01]  /*77c0*/  FMUL.FTZ R116, R116, R65.reuse ;  /* 0x0000004174747220 */ /* 0x080fe20000410000 */
[----:B------:R-:W-:Y:S01]  /*77d0*/  FADD.FTZ R7, R33, R32 ;  /* 0x0000002021077221 */ /* 0x000fe20000010000 */
[-C--:B------:R-:W-:Y:S01]  /*77e0*/  FMUL.FTZ R117, R117, R65.reuse ;  /* 0x0000004175757220 */ /* 0x080fe20000410000 */
[-C--:B------:R-:W-:Y:S01]  /*77f0*/  FMUL.FTZ R120, R120, R65.reuse ;  /* 0x0000004178787220 */ /* 0x080fe20000410000 */
[----:B------:R-:W1:Y:S01]  /*7800*/  MUFU.EX2 R169, R169 ;  /* 0x000000a900a97308 */ /* 0x000e620000000800 */
[----:B---3--:R-:W-:Y:S01]  /*7810*/  FADD.FTZ R2, R14, R3 ;  /* 0x000000030e027221 */ /* 0x008fe20000010000 */
        /* <DEDUP_REMOVED lines=18> */
[----:B------:R-:W-:Y:S01]  /*7940*/  FMUL.FTZ R149, R149, R65 ;  /* 0x0000004195957220 */ /* 0x000fe20000410000 */
[----:B------:R-:W-:Y:S01]  /*7950*/  F2FP.BF16.F32.PACK_AB R183, R73, R6 ;  /* 0x0000000649b7723e */ /* 0x000fe200000010ff */
[----:B------:R-:W-:Y:S01]  /*7960*/  VIADD R5, R5, 0xffffffff ;  /* 0xffffffff05057836 */ /* 0x000fe20000000000 */
[----:B------:R-:W-:Y:S01]  /*7970*/  F2FP.BF16.F32.PACK_AB R177, R77, R8 ;  /* 0x000000084db1723e */ /* 0x000fe200000010ff */
[----:B------:R-:W1:Y:S01]  /*7980*/  MUFU.EX2 R26, R26 ;  /* 0x0000001a001a7308 */ /* 0x000e620000000800 */
[----:B--2---:R-:W-:Y:S01]  /*7990*/  FADD.FTZ R2, R20, R7 ;  /* 0x0000000714027221 */ /* 0x004fe20000010000 */
[----:B------:R-:W-:Y:S01]  /*79a0*/  F2FP.BF16.F32.PACK_AB R179, R35, R10 ;  /* 0x0000000a23b3723e */ /* 0x000fe200000010ff */
[-C--:B------:R-:W-:Y:S01]  /*79b0*/  FMUL.FTZ R90, R90, R24.reuse ;  /* 0x000000185a5a7220 */ /* 0x080fe20000410000 */
[----:B------:R-:W-:Y:S01]  /*79c0*/  F2FP.BF16.F32.PACK_AB R173, R12, R173 ;  /* 0x000000ad0cad723e */ /* 0x000fe200000010ff */
[-C--:B------:R-:W-:Y:S01]  /*79d0*/  FMUL.FTZ R91, R91, R24.reuse ;  /* 0x000000185b5b7220 */ /* 0x080fe20000410000 */
[----:B------:R-:W-:Y:S01]  /*79e0*/  F2FP.BF16.F32.PACK_AB R175, R14, R175 ;  /* 0x000000af0eaf723e */ /* 0x000fe200000010ff */
[-C--:B------:R-:W-:Y:S01]  /*79f0*/  FMUL.FTZ R94, R94, R24.reuse ;  /* 0x000000185e5e7220 */ /* 0x080fe20000410000 */
[----:B------:R-:W2:Y:S01]  /*7a00*/  MUFU.EX2 R165, R165 ;  /* 0x000000a500a57308 */ /* 0x000ea20000000800 */
[----:B0-----:R-:W-:Y:S01]  /*7a10*/  FADD.FTZ R7, R171, R2 ;  /* 0x00000002ab077221 */ /* 0x001fe20000010000 */
[----:B------:R-:W-:Y:S01]  /*7a20*/  F2FP.BF16.F32.PACK_AB R169, R20, R169 ;  /* 0x000000a914a9723e */ /* 0x000fe200000010ff */
[-C--:B------:R-:W-:Y:S01]  /*7a30*/  FMUL.FTZ R95, R95, R24.reuse ;  /* 0x000000185f5f7220 */ /* 0x080fe20000410000 */
[-C--:B------:R-:W-:Y:S01]  /*7a40*/  FMUL.FTZ R98, R98, R24.reuse ;  /* 0x0000001862627220 */ /* 0x080fe20000410000 */
[-C--:B------:R-:W-:Y:S01]  /*7a50*/  FMUL.FTZ R99, R99, R24.reuse ;  /* 0x0000001863637220 */ /* 0x080fe20000410000 */
[-C--:B------:R-:W-:Y:S01]  /*7a60*/  FMUL.FTZ R102, R102, R24.reuse ;  /* 0x0000001866667220 */ /* 0x080fe20000410000 */
[-C--:B------:R-:W-:Y:S01]  /*7a70*/  FMUL.FTZ R103, R103, R24.reuse ;  /* 0x0000001867677220 */ /* 0x080fe20000410000 */
        /* <DEDUP_REMOVED lines=31> */
[----:B------:R-:W-:Y:S01]  /*7c70*/  FMUL.FTZ R147, R147, R24 ;  /* 0x0000001893937220 */ /* 0x000fe20000410000 */
[----:B------:R-:W1:Y:S01]  /*7c80*/  MUFU.EX2 R36, R155 ;  /* 0x0000009b00247308 */ /* 0x000e620000000800 */
[C---:B--2---:R-:W-:Y:S01]  /*7c90*/  FADD.FTZ R7, R63.reuse, R7 ;  /* 0x000000073f077221 */ /* 0x044fe20000010000 */
[----:B------:R-:W-:Y:S01]  /*7ca0*/  F2FP.BF16.F32.PACK_AB R167, R63, R34 ;  /* 0x000000223fa7723e */ /* 0x000fe200000010ff */
[-C--:B------:R-:W-:Y:S01]  /*7cb0*/  FMUL.FTZ R150, R150, R24.reuse ;  /* 0x0000001896967220 */ /* 0x080fe20000410000 */
[----:B------:R-:W-:Y:S01]  /*7cc0*/  FMUL.FTZ R151, R151, R24 ;  /* 0x0000001897977220 */ /* 0x000fe20000410000 */
[----:B------:R-:W-:-:S03]  /*7cd0*/  IMAD.MOV.U32 R0, RZ, RZ, R9 ;  /* 0x000000ffff007224 */ /* 0x000fc600078e0009 */
        /* <DEDUP_REMOVED lines=31> */
[----:B------:R-:W-:Y:S01]  /*7ed0*/  IMAD.MOV.U32 R7, RZ, RZ, R11 ;  /* 0x000000ffff077224 */ /* 0x000fe200078e000b */
[----:B------:R-:W-:Y:S06]  /*7ee0*/  @P2 BRA `(.L_x_8092) ;  /* 0xffffffcc00e42947 */ /* 0x000fec000383ffff */
[----:B------:R-:W-:Y:S01]  /*7ef0*/  IMAD.MOV.U32 R7, RZ, RZ, R11 ;  /* 0x000000ffff077224 */ /* 0x000fe200078e000b */
[----:B------:R-:W-:Y:S01]  /*7f00*/  UMOV UR45, UR56 ;  /* 0x00000038002d7c82 */ /* 0x000fe20008000000 */
[----:B------:R-:W-:Y:S01]  /*7f10*/  IMAD.MOV.U32 R0, RZ, RZ, R9 ;  /* 0x000000ffff007224 */ /* 0x000fe200078e0009 */
[----:B------:R-:W-:-:S06]  /*7f20*/  UMOV UR46, UR55 ;  /* 0x00000037002e7c82 */ /* 0x000fcc0008000000 */
.L_x_8075:
[----:B------:R-:W-:Y:S01]  /*7f30*/  ULDC UR6, c[0x0][0x448] ;  /* 0x0001120000067ab9 */ /* 0x000fe20000000800 */
[----:B------:R-:W-:Y:S01]  /*7f40*/  ULDC UR14, c[0x0][0x9e4] ;  /* 0x00027900000e7ab9 */ /* 0x000fe20000000800 */
[----:B------:R-:W-:Y:S02]  /*7f50*/  UISETP.NE.AND UP0, UPT, UR6, 0x1, UPT ;  /* 0x000000010600788c */ /* 0x000fe4000bf05270 */
[----:B------:R-:W-:Y:S02]  /*7f60*/  UISETP.GE.AND UP1, UPT, UR14, 0x1, UPT ;  /* 0x000000010e00788c */ /* 0x000fe4000bf26270 */
[----:B------:R-:W-:Y:S02]  /*7f70*/  UIADD3 UR10, UR38, 0x7f, URZ ;  /* 0x0000007f260a7890 */ /* 0x000fe4000fffe03f */
[----:B------:R-:W-:Y:S02]  /*7f80*/  UIADD3 UR11, UR39, 0x1, -UR44 ;  /* 0x00000001270b7890 */ /* 0x000fe4000fffe82c */
[----:B------:R-:W-:-:S03]  /*7f90*/  PLOP3.LUT P6, PT, PT, PT, UP1, 0x80, 0x0 ;  /* 0x000000000000781c */ /* 0x000fc60003fcf018 */
[----:B------:R-:W-:Y:S01]  /*7fa0*/  @UP0 ULDC UR6, c[0x0][0x44c] ;  /* 0x0001130000060ab9 */ /* 0x000fe20000000800 */
[----:B------:R-:W-:Y:S01]  /*7fb0*/  @UP0 ULDC UR15, c[0x0][0x450] ;  /* 0x00011400000f0ab9 */ /* 0x000fe20000000800 */
[----:B------:R-:W-:-:S04]  /*7fc0*/  UIMAD.WIDE.U32 UR6, UR10, UR6, URZ ;  /* 0x000000060a0672a5 */ /* 0x000fc8000f8e003f */
[----:B------:R-:W-:-:S04]  /*7fd0*/  @UP0 USHF.R.U32.HI UR10, URZ, UR15, UR7 ;  /* 0x0000000f3f0a0299 */ /* 0x000fc80008011607 */
[----:B------:R-:W-:-:S04]  /*7fe0*/  UIADD3 UR10, UR11, UR10, URZ ;  /* 0x0000000a0b0a7290 */ /* 0x000fc8000fffe03f */
        /* <DEDUP_REMOVED lines=12> */
.L_x_8094:
[----:B------:R-:W-:-:S11]  /*80b0*/  UISETP.NE.AND UP1, UPT, UR14, 0x1, UPT ;  /* 0x000000010e00788c */ /* 0x000fd6000bf25270 */
[----:B------:R-:W-:Y:S02]  /*80c0*/  @UP1 ULDC.64 UR18, c[0x0][0x9e8] ;  /* 0x00027a0000121ab9 */ /* 0x000fe40000000a00 */
[----:B------:R-:W-:-:S04]  /*80d0*/  UIMAD.WIDE.U32 UR6, UR10, UR18, URZ ;  /* 0x000000120a0672a5 */ /* 0x000fc8000f8e003f */
[----:B------:R-:W-:-:S12]  /*80e0*/  @UP1 USHF.R.U32.HI UR10, URZ, UR19, UR7 ;  /* 0x000000133f0a1299 */ /* 0x000fd80008011607 */
.L_x_8095:
[----:B------:R-:W-:-:S04]  /*80f0*/  UIMAD UR10, UR10, UR14, URZ ;  /* 0x0000000e0a0a72a4 */ /* 0x000fc8000f8e023f */
[----:B------:R-:W-:-:S04]  /*8100*/  UISETP.LT.AND UP1, UPT, UR53, UR10, UPT ;  /* 0x0000000a3500728c */ /* 0x000fc8000bf21270 */
[----:B------:R-:W-:-:S12]  /*8110*/  USEL UR53, UR53, UR10, !UP1 ;  /* 0x0000000a35357287 */ /* 0x000fd8000c800000 */
.L_x_8093:
[----:B------:R-:W-:-:S04]  /*8120*/  UIADD3 UR53, UR53, 0x7f, URZ ;  /* 0x0000007f35357890 */ /* 0x000fc8000fffe03f */
        /* <DEDUP_REMOVED lines=11> */
.L_x_8105:
        /* <DEDUP_REMOVED lines=9> */
.L_x_8098:
[----:B------:R-:W-:Y:S01]  /*8270*/  ULEA UR6, UR45, UR41, 0x3 ;  /* 0x000000292d067291 */ /* 0x000fe2000f8e183f */
[----:B------:R-:W-:-:S05]  /*8280*/  IMAD.U32 R0, RZ, RZ, UR46 ;  /* 0x0000002eff007e24 */ /* 0x000fca000f8e00ff */
[----:B------:R-:W-:-:S04]  /*8290*/  SHF.L.U32 R0, R0, 0x1f, RZ ;  /* 0x0000001f00007819 */ /* 0x000fc800000006ff */
[----:B------:R0:W1:Y:S01]  /*82a0*/  SYNCS.PHASECHK.TRANS64.TRYWAIT P2, [UR6+0x28830], R0 ;  /* 0x02883000ff0075a7 */ /* 0x0000620008040146 */
[----:B------:R-:W-:Y:S05]  /*82b0*/  @!P0 BRA `(.L_x_8099) ;  /* 0x0000000000048947 */ /* 0x000fea0003800000 */
[----:B------:R-:W-:Y:S01]  /*82c0*/  BPT.TRAP 0x1 ;  /* 0x000000040000795c */ /* 0x000fe20000300000 */
.L_x_8099:
[----:B-1----:R-:W-:Y:S05]  /*82d0*/  @P2 BRA `(.L_x_8097) ;  /* 0x0000000000082947 */ /* 0x002fea0003800000 */
[----:B------:R-:W1:Y:S02]  /*82e0*/  SYNCS.PHASECHK.TRANS64.TRYWAIT P2, [UR6+0x28830], R0 ;  /* 0x02883000ff0075a7 */ /* 0x000e640008040146 */
[----:B-1----:R-:W-:Y:S05]  /*82f0*/  @!P2 BRA `(.L_x_8100) ;  /* 0x000000dc00f0a947 */ /* 0x002fea0003800000 */
.L_x_8097:
        /* <DEDUP_REMOVED lines=45> */
.L_x_8102:
[----:B------:R-:W-:Y:S01]  /*85d0*/  ULEA UR6, UR53, UR41, 0x3 ;  /* 0x0000002935067291 */ /* 0x000fe2000f8e183f */
[----:B------:R-:W-:-:S05]  /*85e0*/  IMAD.U32 R0, RZ, RZ, UR54 ;  /* 0x00000036ff007e24 */ /* 0x000fca000f8e00ff */
[----:B------:R-:W-:-:S04]  /*85f0*/  SHF.L.U32 R0, R0, 0x1f, RZ ;  /* 0x0000001f00007819 */ /* 0x000fc800000006ff */
[----:B------:R0:W1:Y:S01]  /*8600*/  SYNCS.PHASECHK.TRANS64.TRYWAIT P2, [UR6+0x28850], R0 ;  /* 0x02885000ff0075a7 */ /* 0x0000620008040146 */
[----:B------:R-:W-:Y:S05]  /*8610*/  @!P0 BRA `(.L_x_8103) ;  /* 0x0000000000048947 */ /* 0x000fea0003800000 */
[----:B------:R-:W-:Y:S01]  /*8620*/  BPT.TRAP 0x1 ;  /* 0x000000040000795c */ /* 0x000fe20000300000 */
.L_x_8103:
[----:B-1----:R-:W-:Y:S05]  /*8630*/  @P2 BRA `(.L_x_8101) ;  /* 0x0000000000082947 */ /* 0x002fea0003800000 */
[----:B------:R-:W1:Y:S02]  /*8640*/  SYNCS.PHASECHK.TRANS64.TRYWAIT P2, [UR6+0x28850], R0 ;  /* 0x02885000ff0075a7 */ /* 0x000e640008040146 */
[----:B-1----:R-:W-:Y:S05]  /*8650*/  @!P2 BRA `(.L_x_8104) ;  /* 0x000000dc0030a947 */ /* 0x002fea0003800000 */
.L_x_8101:
[----:B------:R-:W-:Y:S01]  /*8660*/  UIADD3 UR6, UR41, 0x400, URZ ;  /* 0x0000040029067890 */ /* 0x000fe2000fffe03f */
[----:B------:R-:W-:Y:S01]  /*8670*/  WARPGROUP.ARRIVE ;  /* 0x00000000000079c5 */ /* 0x000fe20000000000 */
[----:B------:R-:W-:Y:S01]  /*8680*/  UMOV UR7, 0x40000040 ;  /* 0x4000004000077882 */ /* 0x000fe20000000000 */
[----:B01----:R-:W-:Y:S01]  /*8690*/  FMNMX.FTZ R0, R24, R9, !PT ;  /* 0x0000000918007209 */ /* 0x003fe20007810000 */
[----:B------:R-:W-:Y:S01]  /*86a0*/  USHF.R.U32.HI UR6, URZ, 0x4, UR6 ;  /* 0x000000043f067899 */ /* 0x000fe20008011606 */
[----:B------:R-:W0:Y:S01]  /*86b0*/  LDC R4, c[0x0][0x988] ;  /* 0x00026200ff047b82 */ /* 0x000e220000000800 */
[----:B------:R-:W-:Y:S01]  /*86c0*/  ISETP.GT.AND P2, PT, R5, UR52, PT ;  /* 0x0000003405007c0c */ /* 0x000fe2000bf44270 */
[----:B------:R-:W-:Y:S01]  /*86d0*/  UMOV UR54, UR46 ;  /* 0x0000002e00367c82 */ /* 0x000fe20008000000 */
[----:B------:R-:W-:Y:S01]  /*86e0*/  ULOP3.LUT UR6, UR6, 0x3fff, URZ, 0xc0, !UPT ;  /* 0x00003fff06067892 */ /* 0x000fe2000f8ec03f */
[----:B------:R-:W-:Y:S01]  /*86f0*/  FMNMX.FTZ R7, R25, R0, !PT ;  /* 0x0000000019077209 */ /* 0x000fe20007810000 */
[----:B------:R-:W-:-:S02]  /*8700*/  VIADD R5, R5, 0xffffffff ;  /* 0xffffffff05057836 */ /* 0x000fc40000000000 */
[----:B------:R-:W-:Y:S01]  /*8710*/  ULOP3.LUT UR6, UR6, 0x4000000, URZ, 0xfc, !UPT ;  /* 0x0400000006067892 */ /* 0x000fe2000f8efc3f */
[----:B------:R-:W-:-:S03]  /*8720*/  FMNMX.FTZ R0, R28, R7, !PT ;  /* 0x000000071c007209 */ /* 0x000fc60007810000 */
[----:B------:R-:W-:Y:S01]  /*8730*/  ULEA UR10, UR53, UR6, 0xb ;  /* 0x00000006350a7291 */ /* 0x000fe2000f8e583f */
        /* <DEDUP_REMOVED lines=33> */
[----:B------:R-:W1:Y:S02]  /*8950*/  SHFL.BFLY PT, R0, R7, 0x2, 0x1f ;  /* 0x0c401f0007007f89 */ /* 0x000e6400000e0000 */
[----:B-1----:R-:W-:-:S05]  /*8960*/  FMNMX.FTZ R10, R7, R0, !PT ;  /* 0x00000000070a7209 */ /* 0x002fca0007810000 */
[----:B------:R-:W1:Y:S01]  /*8970*/  SHFL.BFLY PT, R11, R10, 0x1, 0x1f ;  /* 0x0c201f000a0b7f89 */ /* 0x000e6200000e0000 */
[----:B------:R-:W-:Y:S02]  /*8980*/  WARPGROUP.DEPBAR.LE gsb0, 0x0 ;  /* 0x00008000000079c5 */ /* 0x000fe40000010000 */
[----:B------:R-:W-:-:S06]  /*8990*/  WARPGROUP.ARRIVE ;  /* 0x00000000000079c5 */ /* 0x000fcc0000000000 */
[----:B------:R-:W-:Y:S01]  /*89a0*/  HGMMA.64x128x16.F32.BF16 R88, R176, gdesc[UR4].tnspB, R88, gsb0 ;  /* 0x41e00004b0587df0 */ /* 0x000fe20008001858 */
[----:B------:R-:W-:Y:S01]  /*89b0*/  UIADD3 UR6, UR10, 0x100, URZ ;  /* 0x000001000a067890 */ /* 0x000fe2000fffe03f */
[----:B------:R-:W-:Y:S01]  /*89c0*/  UMOV UR7, 0x40000040 ;  /* 0x4000004000077882 */ /* 0x000fe20000000000 */
        /* <DEDUP_REMOVED lines=37> */
[----:B------:R-:W-:Y:S02]  /*8c20*/  WARPGROUP.ARRIVE ;  /* 0x00000000000079c5 */ /* 0x000fe40000000000 */
[----:B------:R-:W0:Y:S04]  /*8c30*/  SHFL.BFLY PT, R12, R7, 0x2, 0x1f ;  /* 0x0c401f00070c7f89 */ /* 0x000e2800000e0000 */
[----:B------:R-:W-:Y:S01]  /*8c40*/  HGMMA.64x128x16.F32.BF16 R88, R172, gdesc[UR4].tnspB, R88, gsb0 ;  /* 0x41e00004ac587df0 */ /* 0x000fe20008001858 */
[----:B------:R-:W-:Y:S01]  /*8c50*/  UIADD3 UR6, UR10, 0x180, URZ ;  /* 0x000001800a067890 */ /* 0x000fe2000fffe03f */
[----:B------:R-:W-:Y:S01]  /*8c60*/  UMOV UR7, 0x40000040 ;  /* 0x4000004000077882 */ /* 0x000fe20000000000 */
[----:B0-----:R-:W-:-:S05]  /*8c70*/  FMNMX.FTZ R20, R7, R12, !PT ;  /* 0x0000000c07147209 */ /* 0x001fca0007810000 */
[----:B------:R-:W0:Y:S02]  /*8c80*/  SHFL.BFLY PT, R7, R20, 0x1, 0x1f ;  /* 0x0c201f0014077f89 */ /* 0x000e2400000e0000 */
[----:B0-----:R-:W-:Y:S01]  /*8c90*/  FMNMX.FTZ R7, R20, R7, !PT ;  /* 0x0000000714077209 */ /* 0x001fe20007810000 */
[----:B------:R-:W-:Y:S02]  /*8ca0*/  WARPGROUP.DEPBAR.LE gsb0, 0x0 ;  /* 0x00008000000079c5 */ /* 0x000fe40000010000 */
[----:B------:R-:W-:-:S06]  /*8cb0*/  WARPGROUP.ARRIVE ;  /* 0x00000000000079c5 */ /* 0x000fcc0000000000 */
[----:B------:R-:W-:Y:S01]  /*8cc0*/  HGMMA.64x128x16.F32.BF16 R88, R168, gdesc[UR4].tnspB, R88, gsb0 ;  /* 0x41e00004a8587df0 */ /* 0x000fe20008001858 */
[----:B------:R-:W-:Y:S01]  /*8cd0*/  UIADD3 UR6, UR10, 0x200, URZ ;  /* 0x000002000a067890 */ /* 0x000fe2000fffe03f */
[----:B------:R-:W-:Y:S01]  /*8ce0*/  UMOV UR7, 0x40000040 ;  /* 0x4000004000077882 */ /* 0x000fe20000000000 */
[----:B------:R-:W-:Y:S02]  /*8cf0*/  WARPGROUP.DEPBAR.LE gsb0, 0x0 ;  /* 0x00008000000079c5 */ /* 0x000fe40000010000 */
[----:B------:R-:W-:Y:S01]  /*8d00*/  WARPGROUP.ARRIVE ;  /* 0x00000000000079c5 */ /* 0x000fe20000000000 */
[----:B------:R-:W-:-:S04]  /*8d10*/  FMUL.FTZ R169, R0, R4 ;  /* 0x0000000400a97220 */ /* 0x000fc80000410000 */
[-CC-:B------:R-:W-:Y:S02]  /*8d20*/  FFMA.FTZ R13, R33, R4.reuse, -R169.reuse ;  /* 0x00000004210d7223 */ /* 0x180fe400000108a9 */
[----:B------:R-:W-:Y:S01]  /*8d30*/  HGMMA.64x128x16.F32.BF16 R88, R164, gdesc[UR4].tnspB, R88, gsb0 ;  /* 0x41e00004a4587df0 */ /* 0x000fe20008001858 */
[----:B------:R-:W-:Y:S01]  /*8d40*/  UIADD3 UR6, UR10, 0x280, URZ ;  /* 0x000002800a067890 */ /* 0x000fe2000fffe03f */
[-CC-:B------:R-:W-:Y:S01]  /*8d50*/  FFMA.FTZ R33, R53, R4.reuse, -R169.reuse ;  /* 0x0000000435217223 */ /* 0x180fe200000108a9 */
[----:B------:R-:W-:Y:S01]  /*8d60*/  UMOV UR7, 0x40000040 ;  /* 0x4000004000077882 */ /* 0x000fe20000000000 */
[-CC-:B------:R-:W-:Y:S01]  /*8d70*/  FFMA.FTZ R53, R73, R4.reuse, -R169.reuse ;  /* 0x0000000449357223 */ /* 0x180fe200000108a9 */
[-CC-:B------:R-:W-:Y:S01]  /*8d80*/  FFMA.FTZ R11, R29, R4.reuse, -R169.reuse ;  /* 0x000000041d0b7223 */ /* 0x180fe200000108a9 */
[-C--:B------:R-:W-:Y:S01]  /*8d90*/  FMUL.FTZ R73, R7, R4.reuse ;  /* 0x0000000407497220 */ /* 0x080fe20000410000 */
[-CC-:B------:R-:W-:Y:S01]  /*8da0*/  FFMA.FTZ R29, R49, R4.reuse, -R169.reuse ;  /* 0x00000004311d7223 */ /* 0x180fe200000108a9 */
[-C--:B------:R-:W-:Y:S01]  /*8db0*/  FFMA.FTZ R49, R69, R4.reuse, -R169 ;  /* 0x0000000445317223 */ /* 0x080fe200000108a9 */
[----:B------:R-:W-:Y:S01]  /*8dc0*/  FADD.FTZ R69, -R7, R8 ;  /* 0x0000000807457221 */ /* 0x000fe20000010100 */
[----:B------:R-:W-:Y:S01]  /*8dd0*/  FFMA.FTZ R181, R27, R4, -R73 ;  /* 0x000000041bb57223 */ /* 0x000fe20000010849 */
[----:B------:R-:W-:-:S02]  /*8de0*/  IMAD.U32 R27, RZ, RZ, UR45 ;  /* 0x0000002dff1b7e24 */ /* 0x000fc4000f8e00ff */
[-C--:B------:R-:W-:Y:S01]  /*8df0*/  FFMA.FTZ R9, R24, R4.reuse, -R169 ;  /* 0x0000000418097223 */ /* 0x080fe200000108a9 */
[-C--:B------:R-:W-:Y:S01]  /*8e00*/  FMUL.FTZ R69, R69, R4.reuse ;  /* 0x0000000445457220 */ /* 0x080fe20000410000 */
[-C--:B------:R-:W-:Y:S01]  /*8e10*/  FFMA.FTZ R8, R26, R4.reuse, -R73 ;  /* 0x000000041a087223 */ /* 0x080fe20000010849 */
[-CC-:B------:R-:W-:Y:S01]  /*8e20*/  FFMA.FTZ R180, R25, R4.reuse, -R169.reuse ;  /* 0x0000000419b47223 */ /* 0x180fe200000108a9 */
[----:B------:R-:W-:Y:S01]  /*8e30*/  @!P1 LEA R27, R27, UR41, 0x3 ;  /* 0x000000291b1b9c11 */ /* 0x000fe2000f8e18ff */
[-C--:B------:R-:W-:Y:S01]  /*8e40*/  FFMA.FTZ R182, R28, R4.reuse, -R169 ;  /* 0x000000041cb67223 */ /* 0x080fe200000108a9 */
[----:B------:R-:W0:Y:S01]  /*8e50*/  MUFU.EX2 R9, R9 ;  /* 0x0000000900097308 */ /* 0x000e220000000800 */
[-C--:B------:R-:W-:Y:S01]  /*8e60*/  FFMA.FTZ R183, R30, R4.reuse, -R73 ;  /* 0x000000041eb77223 */ /* 0x080fe20000010849 */
[-C--:B------:R-:W-:Y:S01]  /*8e70*/  FFMA.FTZ R176, R32, R4.reuse, -R169 ;  /* 0x0000000420b07223 */ /* 0x080fe200000108a9 */
[----:B------:R-:W-:Y:S02]  /*8e80*/  @!P1 VIADD R27, R27, 0x28840 ;  /* 0x000288401b1b9836 */ /* 0x000fe40000000000 */
[-CC-:B------:R-:W-:Y:S01]  /*8e90*/  FFMA.FTZ R32, R31, R4.reuse, -R73.reuse ;  /* 0x000000041f207223 */ /* 0x180fe20000010849 */
[----:B------:R-:W-:Y:S01]  /*8ea0*/  IADD3 R31, -R23, 0xb, RZ ;  /* 0x0000000b171f7810 */ /* 0x000fe20007ffe1ff */
[-CC-:B------:R-:W-:Y:S01]  /*8eb0*/  FFMA.FTZ R177, R34, R4.reuse, -R73.reuse ;  /* 0x0000000422b17223 */ /* 0x180fe20000010849 */
[-C--:B------:R-:W-:Y:S01]  /*8ec0*/  FFMA.FTZ R34, R35, R4.reuse, -R73 ;  /* 0x0000000423227223 */ /* 0x080fe20000010849 */
[----:B------:R-:W-:Y:S01]  /*8ed0*/  MUFU.EX2 R69, R69 ;  /* 0x0000004500457308 */ /* 0x000fe20000000800 */
[----:B------:R-:W-:Y:S01]  /*8ee0*/  @!P1 PRMT R27, RZ, 0x654, R27 ;  /* 0x00000654ff1b9816 */ /* 0x000fe2000000001b */
[-C--:B------:R-:W-:Y:S01]  /*8ef0*/  FFMA.FTZ R178, R36, R4.reuse, -R169 ;  /* 0x0000000424b27223 */ /* 0x080fe200000108a9 */
[-C--:B------:R-:W-:Y:S01]  /*8f00*/  FFMA.FTZ R179, R38, R4.reuse, -R73 ;  /* 0x0000000426b37223 */ /* 0x080fe20000010849 */
[-C--:B------:R-:W-:Y:S01]  /*8f10*/  FFMA.FTZ R15, R37, R4.reuse, -R169 ;  /* 0x00000004250f7223 */ /* 0x080fe200000108a9 */
[-C--:B------:R-:W-:Y:S01]  /*8f20*/  FFMA.FTZ R36, R39, R4.reuse, -R73 ;  /* 0x0000000427247223 */ /* 0x080fe20000010849 */
[-C--:B------:R-:W-:Y:S01]  /*8f30*/  FFMA.FTZ R172, R40, R4.reuse, -R169 ;  /* 0x0000000428ac7223 */ /* 0x080fe200000108a9 */
[-C--:B------:R-:W-:Y:S01]  /*8f40*/  FFMA.FTZ R173, R42, R4.reuse, -R73 ;  /* 0x000000042aad7223 */ /* 0x080fe20000010849 */
[----:B------:R-:W1:Y:S01]  /*8f50*/  MUFU.EX2 R8, R8 ;  /* 0x0000000800087308 */ /* 0x000e620000000800 */
[----:B0-----:R-:W-:Y:S01]  /*8f60*/  FFMA.FTZ R3, R6, R3, R9 ;  /* 0x0000000306037223 */ /* 0x001fe20000010009 */
[-C--:B------:R-:W-:Y:S01]  /*8f70*/  FFMA.FTZ R21, R41, R4.reuse, -R169 ;  /* 0x0000000429157223 */ /* 0x080fe200000108a9 */
[-C--:B------:R-:W-:Y:S01]  /*8f80*/  FFMA.FTZ R30, R43, R4.reuse, -R73 ;  /* 0x000000042b1e7223 */ /* 0x080fe20000010849 */
[-C--:B------:R-:W-:Y:S01]  /*8f90*/  FFMA.FTZ R174, R44, R4.reuse, -R169 ;  /* 0x000000042cae7223 */ /* 0x080fe200000108a9 */
[-C--:B------:R-:W-:Y:S01]  /*8fa0*/  FFMA.FTZ R175, R46, R4.reuse, -R73 ;  /* 0x000000042eaf7223 */ /* 0x080fe20000010849 */
[-C--:B------:R-:W-:Y:S01]  /*8fb0*/  FFMA.FTZ R25, R45, R4.reuse, -R169 ;  /* 0x000000042d197223 */ /* 0x080fe200000108a9 */
[-C--:B------:R-:W-:Y:S01]  /*8fc0*/  FFMA.FTZ R26, R47, R4.reuse, -R73 ;  /* 0x000000042f1a7223 */ /* 0x080fe20000010849 */
[----:B------:R-:W0:Y:S01]  /*8fd0*/  MUFU.EX2 R180, R180 ;  /* 0x000000b400b47308 */ /* 0x000e220000000800 */
        /* <DEDUP_REMOVED lines=8> */
[----:B-1----:R-:W-:Y:S01]  /*9060*/  FFMA.FTZ R2, R69, R2, R8 ;  /* 0x0000000245027223 */ /* 0x002fe20000010008 */
[-CC-:B------:R-:W-:Y:S01]  /*9070*/  FFMA.FTZ R57, R77, R4.reuse, -R169.reuse ;  /* 0x000000044d397223 */ /* 0x180fe200000108a9 */
[-CC-:B------:R-:W-:Y:S01]  /*9080*/  FFMA.FTZ R14, R80, R4.reuse, -R169.reuse ;  /* 0x00000004500e7223 */ /* 0x180fe200000108a9 */
[-CC-:B------:R-:W-:Y:S01]  /*9090*/  FFMA.FTZ R61, R81, R4.reuse, -R169.reuse ;  /* 0x00000004513d7223 */ /* 0x180fe200000108a9 */
[-CC-:B------:R-:W-:Y:S01]  /*90a0*/  FFMA.FTZ R84, R84, R4.reuse, -R169.reuse ;  /* 0x0000000454547223 */ /* 0x180fe200000108a9 */
[-C--:B------:R-:W-:Y:S01]  /*90b0*/  FFMA.FTZ R65, R85, R4.reuse, -R169 ;  /* 0x0000000455417223 */ /* 0x080fe200000108a9 */
[-C--:B------:R-:W-:Y:S01]  /*90c0*/  FFMA.FTZ R28, R51, R4.reuse, -R73 ;  /* 0x00000004331c7223 */ /* 0x080fe20000010849 */
[----:B------:R-:W1:Y:S01]  /*90d0*/  MUFU.EX2 R182, R182 ;  /* 0x000000b600b67308 */ /* 0x000e620000000800 */
[----:B0-----:R-:W-:Y:S01]  /*90e0*/  FADD.FTZ R3, R180, R3 ;  /* 0x00000003b4037221 */ /* 0x001fe20000010000 */
[-CC-:B------:R-:W-:Y:S01]  /*90f0*/  FFMA.FTZ R171, R54, R4.reuse, -R73.reuse ;  /* 0x0000000436ab7223 */ /* 0x180fe20000010849 */
[-CC-:B------:R-:W-:Y:S01]  /*9100*/  FFMA.FTZ R24, R55, R4.reuse, -R73.reuse ;  /* 0x0000000437187223 */ /* 0x180fe20000010849 */
[-CC-:B------:R-:W-:Y:S01]  /*9110*/  FFMA.FTZ R38, R59, R4.reuse, -R73.reuse ;  /* 0x000000043b267223 */ /* 0x180fe20000010849 */
[----:B------:R-:W-:Y:S01]  /*9120*/  F2FP.BF16.F32.PACK_AB R180, R180, R9 ;  /* 0x00000009b4b4723e */ /* 0x000fe200000010ff */
[-CC-:B------:R-:W-:Y:S01]  /*9130*/  FFMA.FTZ R63, R63, R4.reuse, -R73.reuse ;  /* 0x000000043f3f7223 */ /* 0x180fe20000010849 */
[-CC-:B------:R-:W-:Y:S01]  /*9140*/  FFMA.FTZ R66, R66, R4.reuse, -R73.reuse ;  /* 0x0000000442427223 */ /* 0x180fe20000010849 */
[----:B------:R-:W0:Y:S01]  /*9150*/  MUFU.EX2 R183, R183 ;  /* 0x000000b700b77308 */ /* 0x000e220000000800 */
[----:B--2---:R-:W-:Y:S01]  /*9160*/  FADD.FTZ R2, R181, R2 ;  /* 0x00000002b5027221 */ /* 0x004fe20000010000 */
[--C-:B------:R-:W-:Y:S01]  /*9170*/  FFMA.FTZ R67, R67, R4, -R73.reuse ;  /* 0x0000000443437223 */ /* 0x100fe20000010849 */
[----:B------:R-:W-:Y:S01]  /*9180*/  F2FP.BF16.F32.PACK_AB R181, R181, R8 ;  /* 0x00000008b5b5723e */ /* 0x000fe200000010ff */
[-CC-:B------:R-:W-:Y:S01]  /*9190*/  FFMA.FTZ R70, R70, R4.reuse, -R73.reuse ;  /* 0x0000000446467223 */ /* 0x180fe20000010849 */
[-CC-:B------:R-:W-:Y:S01]  /*91a0*/  FFMA.FTZ R71, R71, R4.reuse, -R73.reuse ;  /* 0x0000000447477223 */ /* 0x180fe20000010849 */
[-CC-:B------:R-:W-:Y:S01]  /*91b0*/  FFMA.FTZ R74, R74, R4.reuse, -R73.reuse ;  /* 0x000000044a4a7223 */ /* 0x180fe20000010849 */
[-C--:B------:R-:W-:Y:S01]  /*91c0*/  FFMA.FTZ R75, R75, R4.reuse, -R73 ;  /* 0x000000044b4b7223 */ /* 0x080fe20000010849 */
[----:B------:R-:W2:Y:S01]  /*91d0*/  MUFU.EX2 R11, R11 ;  /* 0x0000000b000b7308 */ /* 0x000ea20000000800 */
[----:B-1----:R-:W-:Y:S01]  /*91e0*/  FADD.FTZ R40, R182, R3 ;  /* 0x00000003b6287221 */ /* 0x002fe20000010000 */
[-CC-:B------:R-:W-:Y:S01]  /*91f0*/  FFMA.FTZ R78, R78, R4.reuse, -R73.reuse ;  /* 0x000000044e4e7223 */ /* 0x180fe20000010849 */
[-CC-:B------:R-:W-:Y:S01]  /*9200*/  FFMA.FTZ R79, R79, R4.reuse, -R73.reuse ;  /* 0x000000044f4f7223 */ /* 0x180fe20000010849 */
[-CC-:B------:R-:W-:Y:S01]  /*9210*/  FFMA.FTZ R82, R82, R4.reuse, -R73.reuse ;  /* 0x0000000452527223 */ /* 0x180fe20000010849 */
[-CC-:B------:R-:W-:Y:S01]  /*9220*/  FFMA.FTZ R83, R83, R4.reuse, -R73.reuse ;  /* 0x0000000453537223 */ /* 0x180fe20000010849 */
[----:B------:R-:W-:-:S02]  /*9230*/  FFMA.FTZ R86, R86, R4, -R73 ;  /* 0x0000000456567223 */ /* 0x000fc40000010849 */
[----:B------:R-:W1:Y:S01]  /*9240*/  MUFU.EX2 R32, R32 ;  /* 0x0000002000207308 */ /* 0x000e620000000800 */
[----:B0-----:R-:W-:-:S07]  /*9250*/  FADD.FTZ R3, R183, R2 ;  /* 0x00000002b7037221 */ /* 0x001fce0000010000 */
[----:B------:R-:W-:Y:S01]  /*9260*/  MUFU.EX2 R176, R176 ;  /* 0x000000b000b07308 */ /* 0x000fe20000000800 */
[----:B--2---:R-:W-:-:S07]  /*9270*/  F2FP.BF16.F32.PACK_AB R182, R11, R182 ;  /* 0x000000b60bb6723e */ /* 0x004fce00000010ff */
[----:B------:R-:W0:Y:S01]  /*9280*/  MUFU.EX2 R177, R177 ;  /* 0x000000b100b17308 */ /* 0x000e220000000800 */
[C---:B-1----:R-:W-:Y:S01]  /*9290*/  FADD.FTZ R2, R32.reuse, R3 ;  /* 0x0000000320027221 */ /* 0x042fe20000010000 */
[----:B------:R-:W-:-:S06]  /*92a0*/  F2FP.BF16.F32.PACK_AB R183, R32, R183 ;  /* 0x000000b720b7723e */ /* 0x000fcc00000010ff */
[----:B------:R-:W-:Y:S08]  /*92b0*/  MUFU.EX2 R13, R13 ;  /* 0x0000000d000d7308 */ /* 0x000ff00000000800 */
[----:B------:R-:W1:Y:S01]  /*92c0*/  MUFU.EX2 R34, R34 ;  /* 0x0000002200227308 */ /* 0x000e620000000800 */
[----:B0-----:R-:W-:-:S07]  /*92d0*/  FADD.FTZ R3, R177, R2 ;  /* 0x00000002b1037221 */ /* 0x001fce0000010000 */
[----:B------:R-:W-:Y:S08]  /*92e0*/  MUFU.EX2 R178, R178 ;  /* 0x000000b200b27308 */ /* 0x000ff00000000800 */
[----:B------:R-:W0:Y:S01]  /*92f0*/  MUFU.EX2 R179, R179 ;  /* 0x000000b300b37308 */ /* 0x000e220000000800 */
[C---:B-1----:R-:W-:Y:S01]  /*9300*/  FADD.FTZ R2, R34.reuse, R3 ;  /* 0x0000000322027221 */ /* 0x042fe20000010000 */
[----:B------:R-:W-:-:S06]  /*9310*/  F2FP.BF16.F32.PACK_AB R177, R34, R177 ;  /* 0x000000b122b1723e */ /* 0x000fcc00000010ff */
[----:B------:R-:W-:Y:S01]  /*9320*/  MUFU.EX2 R15, R15 ;  /* 0x0000000f000f7308 */ /* 0x000fe20000000800 */
[----:B------:R-:W-:Y:S02]  /*9330*/  WARPGROUP.DEPBAR.LE gsb0, 0x0 ;  /* 0x00008000000079c5 */ /* 0x000fe40000010000 */
[----:B------:R-:W-:Y:S01]  /*9340*/  WARPGROUP.ARRIVE ;  /* 0x00000000000079c5 */ /* 0x000fe20000000000 */
[----:B------:R-:W-:-:S04]  /*9350*/  FFMA.FTZ R164, R56, R4, -R169 ;  /* 0x0000000438a47223 */ /* 0x000fc800000108a9 */
[----:B------:R-:W1:Y:S01]  /*9360*/  MUFU.EX2 R36, R36 ;  /* 0x0000002400247308 */ /* 0x000e620000000800 */
[-C--:B------:R-:W-:Y:S01]  /*9370*/  FFMA.FTZ R166, R60, R4.reuse, -R169 ;  /* 0x000000043ca67223 */ /* 0x080fe200000108a9 */
[----:B0-----:R-:W-:Y:S01]  /*9380*/  FADD.FTZ R3, R179, R2 ;  /* 0x00000002b3037221 */ /* 0x001fe20000010000 */
[-CC-:B------:R-:W-:Y:S01]  /*9390*/  FFMA.FTZ R165, R58, R4.reuse, -R73.reuse ;  /* 0x000000043aa57223 */ /* 0x180fe20000010849 */
[----:B------:R-:W-:Y:S01]  /*93a0*/  HGMMA.64x128x16.F32.BF16 R88, R160, gdesc[UR4].tnspB, R88, gsb0 ;  /* 0x41e00004a0587df0 */ /* 0x000fe20008001858 */
[----:B------:R-:W-:Y:S01]  /*93b0*/  UIADD3 UR6, UR10, 0x300, URZ ;  /* 0x000003000a067890 */ /* 0x000fe2000fffe03f */
[----:B------:R-:W-:Y:S01]  /*93c0*/  FFMA.FTZ R167, R62, R4, -R73 ;  /* 0x000000043ea77223 */ /* 0x000fe20000010849 */
[----:B------:R-:W-:Y:S01]  /*93d0*/  UMOV UR7, 0x40000040 ;  /* 0x4000004000077882 */ /* 0x000fe20000000000 */
[----:B------:R-:W-:Y:S08]  /*93e0*/  MUFU.EX2 R172, R172 ;  /* 0x000000ac00ac7308 */ /* 0x000ff00000000800 */
        /* <DEDUP_REMOVED lines=14> */
[----:B------:R-:W-:Y:S01]  /*94d0*/  MUFU.EX2 R29, R29 ;  /* 0x0000001d001d7308 */ /* 0x000fe20000000800 */
[C---:B-1----:R-:W-:Y:S01]  /*94e0*/  FADD.FTZ R2, R26.reuse, R3 ;  /* 0x000000031a027221 */ /* 0x042fe20000010000 */
        /* <DEDUP_REMOVED lines=13> */
[-CC-:B------:R-:W-:Y:S02]  /*95c0*/  FFMA.FTZ R169, R50, R4.reuse, -R73.reuse ;  /* 0x0000000432a97223 */ /* 0x180fe40000010849 */
[----:B------:R-:W-:Y:S01]  /*95d0*/  MUFU.EX2 R38, R38 ;  /* 0x0000002600267308 */ /* 0x000fe20000000800 */
[----:B------:R-:W-:Y:S01]  /*95e0*/  FFMA.FTZ R73, R87, R4, -R73 ;  /* 0x0000000457497223 */ /* 0x000fe20000010849 */
[----:B------:R-:W-:Y:S01]  /*95f0*/  HGMMA.64x128x16.F32.BF16 R88, R156, gdesc[UR4].tnspB, R88, gsb0 ;  /* 0x41e000049c587df0 */ /* 0x000fe20008001858 */
[----:B------:R-:W-:Y:S01]  /*9600*/  UIADD3 UR6, UR10, 0x380, URZ ;  /* 0x000003800a067890 */ /* 0x000fe2000fffe03f */
[----:B------:R-:W-:-:S04]  /*9610*/  UMOV UR7, 0x40000040 ;  /* 0x4000004000077882 */ /* 0x000fc80000000000 */
[----:B------:R-:W0:Y:S08]  /*9620*/  MUFU.EX2 R169, R169 ;  /* 0x000000a900a97308 */ /* 0x000e300000000800 */
[----:B------:R-:W-:Y:S08]  /*9630*/  MUFU.EX2 R166, R166 ;  /* 0x000000a600a67308 */ /* 0x000ff00000000800 */
[----:B------:R-:W1:Y:S01]  /*9640*/  MUFU.EX2 R167, R167 ;  /* 0x000000a700a77308 */ /* 0x000e620000000800 */
[----:B0-----:R-:W-:Y:S01]  /*9650*/  FADD.FTZ R3, R169, R2 ;  /* 0x00000002a9037221 */ /* 0x001fe20000010000 */
[----:B------:R-:W-:-:S03]  /*9660*/  F2FP.BF16.F32.PACK_AB R169, R28, R169 ;  /* 0x000000a91ca9723e */ /* 0x000fc600000010ff */
[----:B------:R-:W-:-:S03]  /*9670*/  FADD.FTZ R2, R28, R3 ;  /* 0x000000031c027221 */ /* 0x000fc60000010000 */
[----:B------:R-:W-:Y:S01]  /*9680*/  MUFU.EX2 R41, R41 ;  /* 0x0000002900297308 */ /* 0x000fe20000000800 */
[----:B------:R-:W-:Y:S01]  /*9690*/  FADD.FTZ R3, R171, R2 ;  /* 0x00000002ab037221 */ /* 0x000fe20000010000 */
[----:B------:R-:W-:-:S03]  /*96a0*/  F2FP.BF16.F32.PACK_AB R171, R24, R171 ;  /* 0x000000ab18ab723e */ /* 0x000fc600000010ff */
[----:B------:R-:W-:-:S03]  /*96b0*/  FADD.FTZ R2, R24, R3 ;  /* 0x0000000318027221 */ /* 0x000fc60000010000 */
[----:B------:R-:W0:Y:S01]  /*96c0*/  MUFU.EX2 R63, R63 ;  /* 0x0000003f003f7308 */ /* 0x000e220000000800 */
[----:B------:R-:W-:Y:S01]  /*96d0*/  FADD.FTZ R3, R165, R2 ;  /* 0x00000002a5037221 */ /* 0x000fe20000010000 */
[----:B------:R-:W-:-:S03]  /*96e0*/  F2FP.BF16.F32.PACK_AB R165, R38, R165 ;  /* 0x000000a526a5723e */ /* 0x000fc600000010ff */
[----:B------:R-:W-:-:S03]  /*96f0*/  FADD.FTZ R2, R38, R3 ;  /* 0x0000000326027221 */ /* 0x000fc60000010000 */
[----:B------:R-:W-:Y:S01]  /*9700*/  MUFU.EX2 R160, R160 ;  /* 0x000000a000a07308 */ /* 0x000fe20000000800 */
[----:B-1----:R-:W-:-:S07]  /*9710*/  FADD.FTZ R2, R167, R2 ;  /* 0x00000002a7027221 */ /* 0x002fce0000010000 */
[----:B------:R-:W1:Y:S01]  /*9720*/  MUFU.EX2 R161, R66 ;  /* 0x0000004200a17308 */ /* 0x000e620000000800 */
[C---:B0-----:R-:W-:Y:S01]  /*9730*/  FADD.FTZ R2, R63.reuse, R2 ;  /* 0x000000023f027221 */ /* 0x041fe20000010000 */
[----:B------:R-:W-:-:S06]  /*9740*/  F2FP.BF16.F32.PACK_AB R167, R63, R167 ;  /* 0x000000a73fa7723e */ /* 0x000fcc00000010ff */
[----:B------:R-:W-:Y:S08]  /*9750*/  MUFU.EX2 R45, R45 ;  /* 0x0000002d002d7308 */ /* 0x000ff00000000800 */
[----:B------:R-:W0:Y:S01]  /*9760*/  MUFU.EX2 R67, R67 ;  /* 0x0000004300437308 */ /* 0x000e220000000800 */
[----:B-1----:R-:W-:-:S07]  /*9770*/  FADD.FTZ R2, R161, R2 ;  /* 0x00000002a1027221 */ /* 0x002fce0000010000 */
        /* <DEDUP_REMOVED lines=12> */
[----:B------:R-:W-:Y:S01]  /*9840*/  MUFU.EX2 R12, R12 ;  /* 0x0000000c000c7308 */ /* 0x000fe20000000800 */
[----:B------:R-:W-:Y:S02]  /*9850*/  WARPGROUP.DEPBAR.LE gsb0, 0x0 ;  /* 0x00008000000079c5 */ /* 0x000fe40000010000 */
[----:B------:R-:W-:-:S05]  /*9860*/  WARPGROUP.ARRIVE ;  /* 0x00000000000079c5 */ /* 0x000fca0000000000 */
[----:B------:R-:W0:Y:S01]  /*9870*/  MUFU.EX2 R157, R74 ;  /* 0x0000004a009d7308 */ /* 0x000e220000000800 */
[----:B-1----:R-:W-:Y:S01]  /*9880*/  F2FP.BF16.F32.PACK_AB R156, R53, R10 ;  /* 0x0000000a359c723e */ /* 0x002fe200000010ff */
[----:B------:R-:W-:Y:S06]  /*9890*/  HGMMA.64x128x16.F32.BF16 R88, R152, gdesc[UR4].tnspB, R88, gsb0 ;  /* 0x41e0000498587df0 */ /* 0x000fec0008001858 */
[----:B------:R-:W1:Y:S08]  /*98a0*/  MUFU.EX2 R159, R78 ;  /* 0x0000004e009f7308 */ /* 0x000e700000000800 */
[----:B------:R-:W2:Y:S01]  /*98b0*/  MUFU.EX2 R57, R57 ;  /* 0x0000003900397308 */ /* 0x000ea20000000800 */
[----:B0-----:R-:W-:Y:S01]  /*98c0*/  FADD.FTZ R2, R157, R2 ;  /* 0x000000029d027221 */ /* 0x001fe20000010000 */
[----:B------:R-:W-:-:S03]  /*98d0*/  F2FP.BF16.F32.PACK_AB R157, R75, R157 ;  /* 0x0000009d4b9d723e */ /* 0x000fc600000010ff */
[----:B------:R-:W-:-:S03]  /*98e0*/  FADD.FTZ R2, R75, R2 ;  /* 0x000000024b027221 */ /* 0x000fc60000010000 */
[----:B------:R-:W0:Y:S01]  /*98f0*/  MUFU.EX2 R79, R79 ;  /* 0x0000004f004f7308 */ /* 0x000e220000000800 */
[----:B-1----:R-:W-:-:S07]  /*9900*/  FADD.FTZ R2, R159, R2 ;  /* 0x000000029f027221 */ /* 0x002fce0000010000 */
[----:B------:R-:W-:Y:S01]  /*9910*/  MUFU.EX2 R14, R14 ;  /* 0x0000000e000e7308 */ /* 0x000fe20000000800 */
[----:B--2---:R-:W-:-:S07]  /*9920*/  F2FP.BF16.F32.PACK_AB R158, R57, R12 ;  /* 0x0000000c399e723e */ /* 0x004fce00000010ff */
[----:B------:R-:W1:Y:S01]  /*9930*/  MUFU.EX2 R61, R61 ;  /* 0x0000003d003d7308 */ /* 0x000e620000000800 */
[C---:B0-----:R-:W-:Y:S01]  /*9940*/  FADD.FTZ R2, R79.reuse, R2 ;  /* 0x000000024f027221 */ /* 0x041fe20000010000 */
[----:B------:R-:W-:-:S06]  /*9950*/  F2FP.BF16.F32.PACK_AB R159, R79, R159 ;  /* 0x0000009f4f9f723e */ /* 0x000fcc00000010ff */
[----:B------:R-:W-:Y:S08]  /*9960*/  MUFU.EX2 R83, R83 ;  /* 0x0000005300537308 */ /* 0x000ff00000000800 */
[----:B------:R-:W-:Y:S08]  /*9970*/  MUFU.EX2 R20, R84 ;  /* 0x0000005400147308 */ /* 0x000ff00000000800 */
[----:B------:R-:W0:Y:S08]  /*9980*/  MUFU.EX2 R65, R65 ;  /* 0x0000004100417308 */ /* 0x000e300000000800 */
[----:B------:R-:W-:Y:S01]  /*9990*/  MUFU.EX2 R73, R73 ;  /* 0x0000004900497308 */ /* 0x000fe20000000800 */
[----:B------:R-:W-:-:S02]  /*99a0*/  WARPGROUP.DEPBAR.LE gsb0, 0x0 ;  /* 0x00008000000079c5 */ /* 0x000fc40000010000 */
[----:B------:R2:W-:Y:S06]  /*99b0*/  BAR.ARV R31, 0x100 ;  /* 0x0004001f0000751d */ /* 0x0005ec0000002000 */
[----:B------:R3:W-:Y:S01]  /*99c0*/  @!P1 SYNCS.ARRIVE.TRANS64.RED.A1T0 RZ, [R27+URZ], RZ ;  /* 0x000000ff1bff99a7 */ /* 0x0007e2000810043f */
[----:B------:R-:W4:Y:S01]  /*99d0*/  MUFU.EX2 R153, R82 ;  /* 0x0000005200997308 */ /* 0x000f220000000800 */
[----:B-1----:R-:W-:Y:S01]  /*99e0*/  F2FP.BF16.F32.PACK_AB R152, R61, R14 ;  /* 0x0000000e3d98723e */ /* 0x002fe200000010ff */
[----:B------:R-:W-:Y:S01]  /*99f0*/  FMUL.FTZ R88, R88, R6 ;  /* 0x0000000658587220 */ /* 0x000fe20000410000 */
[----:B0-----:R-:W-:Y:S01]  /*9a00*/  F2FP.BF16.F32.PACK_AB R154, R65, R20 ;  /* 0x00000014419a723e */ /* 0x001fe200000010ff */
[-C--:B------:R-:W-:Y:S01]  /*9a10*/  FMUL.FTZ R89, R89, R6.reuse ;  /* 0x0000000659597220 */ /* 0x080fe20000410000 */
[-C--:B------:R-:W-:Y:S01]  /*9a20*/  FMUL.FTZ R92, R92, R6.reuse ;  /* 0x000000065c5c7220 */ /* 0x080fe20000410000 */
[-C--:B------:R-:W-:Y:S01]  /*9a30*/  FMUL.FTZ R93, R93, R6.reuse ;  /* 0x000000065d5d7220 */ /* 0x080fe20000410000 */
[----:B---3--:R-:W-:Y:S01]  /*9a40*/  IMAD.U32 R27, RZ, RZ, UR53 ;  /* 0x00000035ff1b7e24 */ /* 0x008fe2000f8e00ff */
[----:B------:R-:W0:Y:S01]  /*9a50*/  MUFU.EX2 R155, R86 ;  /* 0x00000056009b7308 */ /* 0x000e220000000800 */
[----:B------:R-:W-:Y:S01]  /*9a60*/  UMOV UR53, UR45 ;  /* 0x0000002d00357c82 */ /* 0x000fe20008000000 */
        /* <DEDUP_REMOVED lines=8> */
[----:B----4-:R-:W-:Y:S01]  /*9af0*/  FADD.FTZ R2, R153, R2 ;  /* 0x0000000299027221 */ /* 0x010fe20000010000 */
[----:B------:R-:W-:Y:S01]  /*9b00*/  F2FP.BF16.F32.PACK_AB R153, R83, R153 ;  /* 0x000000995399723e */ /* 0x000fe200000010ff */
[-C--:B------:R-:W-:Y:S01]  /*9b10*/  FMUL.FTZ R108, R108, R6.reuse ;  /* 0x000000066c6c7220 */ /* 0x080fe20000410000 */
[-C--:B------:R-:W-:Y:S01]  /*9b20*/  FMUL.FTZ R109, R109, R6.reuse ;  /* 0x000000066d6d7220 */ /* 0x080fe20000410000 */
[----:B--2---:R-:W-:Y:S01]  /*9b30*/  @!P1 PRMT R31, RZ, 0x654, R27 ;  /* 0x00000654ff1f9816 */ /* 0x004fe2000000001b */
[----:B------:R-:W-:Y:S01]  /*9b40*/  FADD.FTZ R27, R11, R40 ;  /* 0x000000280b1b7221 */ /* 0x000fe20000010000 */
[----:B------:R-:W-:Y:S01]  /*9b50*/  FADD.FTZ R2, R83, R2 ;  /* 0x0000000253027221 */ /* 0x000fe20000010000 */
[----:B------:R-:W-:Y:S01]  /*9b60*/  FMUL.FTZ R112, R112, R6 ;  /* 0x0000000670707220 */ /* 0x000fe20000410000 */
[----:B------:R1:W-:Y:S01]  /*9b70*/  @!P1 SYNCS.ARRIVE.TRANS64.RED.A1T0 RZ, [R31+URZ], RZ ;  /* 0x000000ff1fff99a7 */ /* 0x0003e2000810043f */
[----:B------:R-:W-:Y:S01]  /*9b80*/  FADD.FTZ R40, R176, R27 ;  /* 0x0000001bb0287221 */ /* 0x000fe20000010000 */
[----:B0-----:R-:W-:Y:S01]  /*9b90*/  FADD.FTZ R2, R155, R2 ;  /* 0x000000029b027221 */ /* 0x001fe20000010000 */
[----:B------:R-:W-:Y:S01]  /*9ba0*/  F2FP.BF16.F32.PACK_AB R176, R13, R176 ;  /* 0x000000b00db0723e */ /* 0x000fe200000010ff */
[-C--:B------:R-:W-:Y:S01]  /*9bb0*/  FMUL.FTZ R113, R113, R6.reuse ;  /* 0x0000000671717220 */ /* 0x080fe20000410000 */
[----:B------:R-:W-:Y:S01]  /*9bc0*/  FADD.FTZ R27, R13, R40 ;  /* 0x000000280d1b7221 */ /* 0x000fe20000010000 */
[C---:B------:R-:W-:Y:S01]  /*9bd0*/  FADD.FTZ R2, R73.reuse, R2 ;  /* 0x0000000249027221 */ /* 0x040fe20000010000 */
[----:B------:R-:W-:Y:S01]  /*9be0*/  F2FP.BF16.F32.PACK_AB R155, R73, R155 ;  /* 0x0000009b499b723e */ /* 0x000fe200000010ff */
        /* <DEDUP_REMOVED lines=28> */
[----:B------:R-:W-:Y:S01]  /*9db0*/  FMUL.FTZ R149, R149, R6 ;  /* 0x0000000695957220 */ /* 0x000fe20000410000 */
        /* <DEDUP_REMOVED lines=45> */
[-C--:B------:R-:W-:Y:S01]  /*a090*/  FMUL.FTZ R146, R146, R69.reuse ;  /* 0x0000004592927220 */ /* 0x080fe20000410000 */
[-C--:B------:R-:W-:Y:S01]  /*a0a0*/  FMUL.FTZ R147, R147, R69.reuse ;  /* 0x0000004593937220 */ /* 0x080fe20000410000 */
[-C--:B------:R-:W-:Y:S01]  /*a0b0*/  FMUL.FTZ R150, R150, R69.reuse ;  /* 0x0000004596967220 */ /* 0x080fe20000410000 */
[----:B------:R-:W-:Y:S01]  /*a0c0*/  FADD.FTZ R3, R53, R8 ;  /* 0x0000000835037221 */ /* 0x000fe20000010000 */
[----:B------:R-:W-:Y:S01]  /*a0d0*/  FMUL.FTZ R151, R151, R69 ;  /* 0x0000004597977220 */ /* 0x000fe20000410000 */
[----:B------:R-:W-:-:S02]  /*a0e0*/  IMAD.MOV.U32 R9, RZ, RZ, R0 ;  /* 0x000000ffff097224 */ /* 0x000fc400078e0000 */
[----:B------:R-:W-:-:S04]  /*a0f0*/  FADD.FTZ R8, R12, R3 ;  /* 0x000000030c087221 */ /* 0x000fc80000010000 */
[----:B------:R-:W-:-:S04]  /*a100*/  FADD.FTZ R3, R57, R8 ;  /* 0x0000000839037221 */ /* 0x000fc80000010000 */
[----:B------:R-:W-:-:S04]  /*a110*/  FADD.FTZ R8, R14, R3 ;  /* 0x000000030e087221 */ /* 0x000fc80000010000 */
[----:B------:R-:W-:-:S04]  /*a120*/  FADD.FTZ R3, R61, R8 ;  /* 0x000000083d037221 */ /* 0x000fc80000010000 */
[----:B------:R-:W-:-:S04]  /*a130*/  FADD.FTZ R8, R20, R3 ;  /* 0x0000000314087221 */ /* 0x000fc80000010000 */
[----:B------:R-:W-:Y:S01]  /*a140*/  FADD.FTZ R3, R65, R8 ;  /* 0x0000000841037221 */ /* 0x000fe20000010000 */
[----:B------:R-:W-:Y:S01]  /*a150*/  IMAD.MOV.U32 R8, RZ, RZ, R7 ;  /* 0x000000ffff087224 */ /* 0x000fe200078e0007 */
[----:B-1----:R-:W-:Y:S06]  /*a160*/  @P2 BRA `(.L_x_8105) ;  /* 0xffffffe0001c2947 */ /* 0x002fec000383ffff */
.L_x_8096:
        /* <DEDUP_REMOVED lines=8> */
[----:B------:R-:W-:-:S05]  /*a1f0*/  ULDC UR53, c[0x0][0x9e0] ;  /* 0x0002780000357ab9 */ /* 0x000fca0000000800 */
.L_x_8123:
        /* <DEDUP_REMOVED lines=9> */
.L_x_8108:
[----:B------:R-:W-:Y:S01]  /*a290*/  ULEA UR6, UR45, UR41, 0x3 ;  /* 0x000000292d067291 */ /* 0x000fe2000f8e183f */
[----:B------:R-:W-:-:S05]  /*a2a0*/  IMAD.U32 R0, RZ, RZ, UR46 ;  /* 0x0000002eff007e24 */ /* 0x000fca000f8e00ff */
[----:B------:R-:W-:-:S04]  /*a2b0*/  SHF.L.U32 R0, R0, 0x1f, RZ ;  /* 0x0000001f00007819 */ /* 0x000fc800000006ff */
[----:B------:R0:W1:Y:S01]  /*a2c0*/  SYNCS.PHASECHK.TRANS64.TRYWAIT P2, [UR6+0x28830], R0 ;  /* 0x02883000ff0075a7 */ /* 0x0000620008040146 */
[----:B------:R-:W-:Y:S05]  /*a2d0*/  @!P0 BRA `(.L_x_8109) ;  /* 0x0000000000048947 */ /* 0x000fea0003800000 */
[----:B------:R-:W-:Y:S01]  /*a2e0*/  BPT.TRAP 0x1 ;  /* 0x000000040000795c */ /* 0x000fe20000300000 */
.L_x_8109:
[----:B-1----:R-:W-:Y:S05]  /*a2f0*/  @P2 BRA `(.L_x_8107) ;  /* 0x0000000000082947 */ /* 0x002fea0003800000 */
[----:B------:R-:W1:Y:S02]  /*a300*/  SYNCS.PHASECHK.TRANS64.TRYWAIT P2, [UR6+0x28830], R0 ;  /* 0x02883000ff0075a7 */ /* 0x000e640008040146 */
[----:B-1----:R-:W-:Y:S05]  /*a310*/  @!P2 BRA `(.L_x_8110) ;  /* 0x000000c00018a947 */ /* 0x002fea0003800000 */
.L_x_8107:
        /* <DEDUP_REMOVED lines=45> */
.L_x_8112:
[----:B------:R-:W-:Y:S01]  /*a5f0*/  ULEA UR6, UR55, UR41, 0x3 ;  /* 0x0000002937067291 */ /* 0x000fe2000f8e183f */
[----:B------:R-:W-:-:S05]  /*a600*/  IMAD.U32 R0, RZ, RZ, UR56 ;  /* 0x00000038ff007e24 */ /* 0x000fca000f8e00ff */
[----:B------:R-:W-:-:S04]  /*a610*/  SHF.L.U32 R0, R0, 0x1f, RZ ;  /* 0x0000001f00007819 */ /* 0x000fc800000006ff */
[----:B------:R0:W1:Y:S01]  /*a620*/  SYNCS.PHASECHK.TRANS64.TRYWAIT P2, [UR6+0x28850], R0 ;  /* 0x02885000ff0075a7 */ /* 0x0000620008040146 */
[----:B------:R-:W-:Y:S05]  /*a630*/  @!P0 BRA `(.L_x_8113) ;  /* 0x0000000000048947 */ /* 0x000fea0003800000 */
[----:B------:R-:W-:Y:S01]  /*a640*/  BPT.TRAP 0x1 ;  /* 0x000000040000795c */ /* 0x000fe20000300000 */
.L_x_8113:
[----:B-1----:R-:W-:Y:S05]  /*a650*/  @P2 BRA `(.L_x_8111) ;  /* 0x0000000000082947 */ /* 0x002fea0003800000 */
[----:B------:R-:W1:Y:S02]  /*a660*/  SYNCS.PHASECHK.TRANS64.TRYWAIT P2, [UR6+0x28850], R0 ;  /* 0x02885000ff0075a7 */ /* 0x000e640008040146 */
[----:B-1----:R-:W-:Y:S05]  /*a670*/  @!P2 BRA `(.L_x_8114) ;  /* 0x000000bc0058a947 */ /* 0x002fea0003800000 */
.L_x_8111:
[----:B------:R-:W-:Y:S01]  /*a680*/  UIADD3 UR6, UR41, 0x400, URZ ;  /* 0x0000040029067890 */ /* 0x000fe2000fffe03f */
[----:B------:R-:W-:Y:S01]  /*a690*/  WARPGROUP.ARRIVE ;  /* 0x00000000000079c5 */ /* 0x000fe20000000000 */
[----:B------:R-:W-:Y:S01]  /*a6a0*/  UMOV UR7, 0x40000040 ;  /* 0x4000004000077882 */ /* 0x000fe20000000000 */
[----:B------:R-:W-:Y:S01]  /*a6b0*/  PLOP3.LUT P2, PT, PT, PT, UP0, 0x80, 0x0 ;  /* 0x000000000000781c */ /* 0x000fe20003f4f008 */
[----:B------:R-:W-:Y:S01]  /*a6c0*/  USHF.R.U32.HI UR6, URZ, 0x4, UR6 ;  /* 0x000000043f067899 */ /* 0x000fe20008011606 */
[----:B01----:R-:W-:Y:S01]  /*a6d0*/  VIADD R0, R17, UR38 ;  /* 0x0000002611007c36 */ /* 0x003fe20008000000 */
[----:B------:R-:W-:Y:S01]  /*a6e0*/  IADD3 R11, -R23, 0xb, RZ ;  /* 0x0000000b170b7810 */ /* 0x000fe20007ffe1ff */
[----:B------:R-:W-:Y:S01]  /*a6f0*/  IMAD.U32 R4, RZ, RZ, UR45 ;  /* 0x0000002dff047e24 */ /* 0x000fe2000f8e00ff */
[----:B------:R-:W-:Y:S01]  /*a700*/  ULOP3.LUT UR6, UR6, 0x3fff, URZ, 0xc0, !UPT ;  /* 0x00003fff06067892 */ /* 0x000fe2000f8ec03f */
[----:B------:R-:W-:-:S03]  /*a710*/  IMAD.SHL.U32 R14, R5, 0x80, RZ ;  /* 0x00000080050e7824 */ /* 0x000fc600078e00ff */
[----:B------:R-:W-:Y:S01]  /*a720*/  ULOP3.LUT UR6, UR6, 0x4000000, URZ, 0xfc, !UPT ;  /* 0x0400000006067892 */ /* 0x000fe2000f8efc3f */
[----:B------:R-:W-:-:S03]  /*a730*/  @!P1 LEA R4, R4, UR41, 0x3 ;  /* 0x0000002904049c11 */ /* 0x000fc6000f8e18ff */
[----:B------:R-:W-:Y:S02]  /*a740*/  ULEA UR10, UR55, UR6, 0xb ;  /* 0x00000006370a7291 */ /* 0x000fe4000f8e583f */
[----:B------:R-:W-:-:S05]  /*a750*/  @!P1 VIADD R4, R4, 0x28840 ;  /* 0x0002884004049836 */ /* 0x000fca0000000000 */
        /* <DEDUP_REMOVED lines=39> */
[----:B------:R-:W-:Y:S01]  /*a9d0*/  @P2 IMAD.HI.U32 R7, R0, UR6, RZ ;  /* 0x0000000600072c27 */ /* 0x000fe2000f8e00ff */
[----:B------:R-:W-:-:S04]  /*a9e0*/  @UP0 ULDC UR6, c[0x0][0x450] ;  /* 0x0001140000060ab9 */ /* 0x000fc80000000800 */
[----:B------:R-:W-:Y:S01]  /*a9f0*/  @P2 SHF.R.U32.HI R0, RZ, UR6, R7 ;  /* 0x00000006ff002c19 */ /* 0x000fe20008011607 */
[----:B------:R-:W-:Y:S01]  /*aa00*/  ULOP3.LUT UR6, URZ, UR54, URZ, 0x33, !UPT ;  /* 0x000000363f067292 */ /* 0x000fe2000f8e333f */
[----:B------:R-:W-:-:S03]  /*aa10*/  IADD3 R7, -R14, 0x1, RZ ;  /* 0x000000010e077810 */ /* 0x000fc60007ffe1ff */
[----:B------:R-:W0:Y:S02]  /*aa20*/  SHFL.IDX PT, R9, R0, RZ, 0x1c1f ;  /* 0x001c1fff00097589 */ /* 0x000e2400000e0000 */
[----:B------:R-:W-:Y:S01]  /*aa30*/  IMAD R7, R16, -0x2, R7 ;  /* 0xfffffffe10077824 */ /* 0x000fe200078e0207 */
        /* <DEDUP_REMOVED lines=8> */
[----:B------:R-:W-:Y:S01]  /*aac0*/  IMAD.IADD R10, R152, 0x1, R9 ;  /* 0x00000001980a7824 */ /* 0x000fe200078e0209 */
[----:B-1----:R-:W-:Y:S06]  /*aad0*/  @!P6 BRA `(.L_x_8115) ;  /* 0x00000000005ce947 */ /* 0x002fec0003800000 */
        /* <DEDUP_REMOVED lines=13> */
.L_x_8117:
[----:B------:R-:W-:-:S05]  /*abb0*/  IMAD.U32 R9, RZ, RZ, UR52 ;  /* 0x00000034ff097e24 */ /* 0x000fca000f8e00ff */
[----:B------:R-:W-:-:S13]  /*abc0*/  ISETP.NE.AND P2, PT, R9, 0x1, PT ;  /* 0x000000010900780c */ /* 0x000fda0003f45270 */
[----:B------:R-:W0:Y:S02]  /*abd0*/  @P2 LDC.64 R12, c[0x0][0x9e8] ;  /* 0x00027a00ff0c2b82 */ /* 0x000e240000000a00 */
[----:B0-----:R-:W-:-:S05]  /*abe0*/  @P2 IMAD.HI.U32 R12, R7, R12, RZ ;  /* 0x0000000c070c2227 */ /* 0x001fca00078e00ff */
[----:B------:R-:W-:-:S07]  /*abf0*/  @P2 SHF.R.U32.HI R7, RZ, R13, R12 ;  /* 0x0000000dff072219 */ /* 0x000fce000001160c */
.L_x_8118:
[----:B------:R-:W-:Y:S05]  /*ac00*/  BSYNC B0 ;  /* 0x0000000000007941 */ /* 0x000fea0003800000 */
.L_x_8116:
[----:B------:R-:W-:-:S04]  /*ac10*/  IMAD R7, R7, R9, -R14 ;  /* 0x0000000907077224 */ /* 0x000fc800078e0a0e */
[----:B------:R-:W-:-:S05]  /*ac20*/  IMAD R7, R16, -0x2, R7 ;  /* 0xfffffffe10077824 */ /* 0x000fca00078e0207 */
[----:B------:R-:W-:Y:S02]  /*ac30*/  VIADDMNMX R4, R7, R9, R4, PT ;  /* 0x0000000907047246 */ /* 0x000fe40003800104 */
[----:B------:R-:W-:-:S07]  /*ac40*/  VIMNMX R10, R10, R7, !PT ;  /* 0x000000070a0a7248 */ /* 0x000fce0007fe0100 */
.L_x_8115:
        /* <DEDUP_REMOVED lines=11> */
[----:B------:R-:W-:-:S02]  /*ad00*/  ISETP.LT.OR P4, PT, R4, 0xa, P4 ;  /* 0x0000000a0400780c */ /* 0x000fc40002781670 */
[----:B------:R-:W-:Y:S01]  /*ad10*/  ISETP.LT.OR P3, PT, R4, 0x9, P3 ;  /* 0x000000090400780c */ /* 0x000fe20001f61670 */
[----:B0-----:R-:W-:Y:S01]  /*ad20*/  IMAD.IADD R12, R152, 0x1, R157 ;  /* 0x00000001980c7824 */ /* 0x001fe200078e029d */
[----:B------:R-:W-:Y:S02]  /*ad30*/  ISETP.LT.OR P5, PT, R4, 0x11, P5 ;  /* 0x000000110400780c */ /* 0x000fe40002fa1670 */
[----:B------:R-:W-:Y:S02]  /*ad40*/  FSEL R181, R29, -INF , !P4 ;  /* 0xff8000001db57808 */ /* 0x000fe40006000000 */
[----:B------:R-:W-:Y:S02]  /*ad50*/  FSEL R173, R28, -INF , !P3 ;  /* 0xff8000001cad7808 */ /* 0x000fe40005800000 */
[----:B------:R-:W-:Y:S02]  /*ad60*/  ISETP.GT.AND P4, PT, R10, 0x18, P2 ;  /* 0x000000180a00780c */ /* 0x000fe40001784270 */
[----:B------:R-:W-:-:S02]  /*ad70*/  FSEL R177, R32, -INF , !P5 ;  /* 0xff80000020b17808 */ /* 0x000fc40006800000 */
[C---:B------:R-:W-:Y:S02]  /*ad80*/  ISETP.GT.AND P3, PT, R10.reuse, 0x11, P2 ;  /* 0x000000110a00780c */ /* 0x040fe40001764270 */
[----:B------:R-:W-:Y:S02]  /*ad90*/  ISETP.GT.AND P5, PT, R10, 0x19, P2 ;  /* 0x000000190a00780c */ /* 0x000fe400017a4270 */
[C---:B------:R-:W-:Y:S02]  /*ada0*/  ISETP.LT.OR P4, PT, R4.reuse, 0x19, P4 ;  /* 0x000000190400780c */ /* 0x040fe40002781670 */
[C---:B------:R-:W-:Y:S02]  /*adb0*/  ISETP.LT.OR P3, PT, R4.reuse, 0x12, P3 ;  /* 0x000000120400780c */ /* 0x040fe40001f61670 */
[----:B------:R-:W-:Y:S02]  /*adc0*/  ISETP.LT.OR P5, PT, R4, 0x1a, P5 ;  /* 0x0000001a0400780c */ /* 0x000fe40002fa1670 */
[----:B------:R-:W-:-:S02]  /*add0*/  FSEL R175, R36, -INF , !P4 ;  /* 0xff80000024af7808 */ /* 0x000fc40006000000 */
[----:B------:R-:W-:Y:S02]  /*ade0*/  FSEL R179, R33, -INF , !P3 ;  /* 0xff80000021b37808 */ /* 0x000fe40005800000 */
[C---:B------:R-:W-:Y:S02]  /*adf0*/  ISETP.GT.AND P4, PT, R10.reuse, 0x21, P2 ;  /* 0x000000210a00780c */ /* 0x040fe40001784270 */
[----:B------:R-:W-:Y:S02]  /*ae00*/  FSEL R171, R37, -INF , !P5 ;  /* 0xff80000025ab7808 */ /* 0x000fe40006800000 */
[C---:B------:R-:W-:Y:S02]  /*ae10*/  ISETP.GT.AND P3, PT, R10.reuse, 0x20, P2 ;  /* 0x000000200a00780c */ /* 0x040fe40001764270 */
[----:B------:R-:W-:Y:S02]  /*ae20*/  ISETP.GT.AND P5, PT, R10, 0x28, P2 ;  /* 0x000000280a00780c */ /* 0x000fe400017a4270 */
[----:B------:R-:W-:-:S02]  /*ae30*/  ISETP.LT.OR P4, PT, R4, 0x22, P4 ;  /* 0x000000220400780c */ /* 0x000fc40002781670 */
[C---:B------:R-:W-:Y:S02]  /*ae40*/  ISETP.LT.OR P3, PT, R4.reuse, 0x21, P3 ;  /* 0x000000210400780c */ /* 0x040fe40001f61670 */
[----:B------:R-:W-:Y:S02]  /*ae50*/  ISETP.LT.OR P5, PT, R4, 0x29, P5 ;  /* 0x000000290400780c */ /* 0x000fe40002fa1670 */
[----:B------:R-:W-:Y:S02]  /*ae60*/  FSEL R153, R41, -INF , !P4 ;  /* 0xff80000029997808 */ /* 0x000fe40006000000 */
[----:B------:R-:W-:Y:S02]  /*ae70*/  FSEL R155, R40, -INF , !P3 ;  /* 0xff800000289b7808 */ /* 0x000fe40005800000 */
[----:B------:R-:W-:Y:S02]  /*ae80*/  FSEL R41, R44, -INF , !P5 ;  /* 0xff8000002c297808 */ /* 0x000fe40006800000 */
[----:B------:R-:W-:-:S02]  /*ae90*/  ISETP.GT.AND P3, PT, R10, 0x29, P2 ;  /* 0x000000290a00780c */ /* 0x000fc40001764270 */
[C---:B------:R-:W-:Y:S02]  /*aea0*/  ISETP.GT.AND P4, PT, R10.reuse, 0x30, P2 ;  /* 0x000000300a00780c */ /* 0x040fe40001784270 */
[----:B------:R-:W-:Y:S02]  /*aeb0*/  ISETP.GT.AND P5, PT, R10, 0x31, P2 ;  /* 0x000000310a00780c */ /* 0x000fe400017a4270 */
[C---:B------:R-:W-:Y:S02]  /*aec0*/  ISETP.LT.OR P3, PT, R4.reuse, 0x2a, P3 ;  /* 0x0000002a0400780c */ /* 0x040fe40001f61670 */
[C---:B------:R-:W-:Y:S02]  /*aed0*/  ISETP.LT.OR P4, PT, R4.reuse, 0x31, P4 ;  /* 0x000000310400780c */ /* 0x040fe40002781670 */
[----:B------:R-:W-:Y:S02]  /*aee0*/  ISETP.LT.OR P5, PT, R4, 0x32, P5 ;  /* 0x000000320400780c */ /* 0x000fe40002fa1670 */
[----:B------:R-:W-:-:S02]  /*aef0*/  FSEL R45, R45, -INF , !P3 ;  /* 0xff8000002d2d7808 */ /* 0x000fc40005800000 */
[----:B------:R-:W-:Y:S02]  /*af00*/  FSEL R37, R48, -INF , !P4 ;  /* 0xff80000030257808 */ /* 0x000fe40006000000 */
[----:B------:R-:W-:Y:S02]  /*af10*/  FSEL R49, R49, -INF , !P5 ;  /* 0xff80000031317808 */ /* 0x000fe40006800000 */
[C---:B------:R-:W-:Y:S02]  /*af20*/  ISETP.GT.AND P3, PT, R10.reuse, 0x38, P2 ;  /* 0x000000380a00780c */ /* 0x040fe40001764270 */
        /* <DEDUP_REMOVED lines=46> */
[----:B------:R-:W-:Y:S01]  /*b210*/  ISETP.GT.AND P5, PT, R10, 0x79, P2 ;  /* 0x000000790a00780c */ /* 0x000fe200017a4270 */
[----:B------:R-:W-:Y:S01]  /*b220*/  IMAD.IADD R10, R20, 0x1, R157 ;  /* 0x00000001140a7824 */ /* 0x000fe200078e029d */
[C---:B------:R-:W-:Y:S02]  /*b230*/  ISETP.LT.OR P3, PT, R4.reuse, 0x72, P3 ;  /* 0x000000720400780c */ /* 0x040fe40001f61670 */
[C---:B------:R-:W-:Y:S02]  /*b240*/  ISETP.LT.OR P4, PT, R4.reuse, 0x79, P4 ;  /* 0x000000790400780c */ /* 0x040fe40002781670 */
[----:B------:R-:W-:Y:S02]  /*b250*/  ISETP.LT.OR P5, PT, R4, 0x7a, P5 ;  /* 0x0000007a0400780c */ /* 0x000fe40002fa1670 */
[----:B------:R-:W-:-:S02]  /*b260*/  FSEL R81, R81, -INF , !P3 ;  /* 0xff80000051517808 */ /* 0x000fc40005800000 */
        /* <DEDUP_REMOVED lines=16> */
.L_x_8121:
[----:B------:R-:W-:-:S05]  /*b370*/  IMAD.U32 R4, RZ, RZ, UR52 ;  /* 0x00000034ff047e24 */ /* 0x000fca000f8e00ff */
[----:B------:R-:W-:-:S13]  /*b380*/  ISETP.NE.AND P3, PT, R4, 0x1, PT ;  /* 0x000000010400780c */ /* 0x000fda0003f65270 */
[----:B------:R-:W0:Y:S02]  /*b390*/  @P3 LDC.64 R158, c[0x0][0x9e8] ;  /* 0x00027a00ff9e3b82 */ /* 0x000e240000000a00 */
[----:B0-----:R-:W-:-:S05]  /*b3a0*/  @P3 IMAD.HI.U32 R0, R157, R158, RZ ;  /* 0x0000009e9d003227 */ /* 0x001fca00078e00ff */
[----:B------:R-:W-:-:S07]  /*b3b0*/  @P3 SHF.R.U32.HI R157, RZ, R159, R0 ;  /* 0x0000009fff9d3219 */ /* 0x000fce0000011600 */
.L_x_8122:
[----:B------:R-:W-:Y:S05]  /*b3c0*/  BSYNC B0 ;  /* 0x0000000000007941 */ /* 0x000fea0003800000 */
.L_x_8120:
[----:B------:R-:W-:-:S04]  /*b3d0*/  IMAD R157, R157, R4, -R14 ;  /* 0x000000049d9d7224 */ /* 0x000fc800078e0a0e */
[----:B------:R-:W-:-:S05]  /*b3e0*/  IMAD R157, R16, -0x2, R157 ;  /* 0xfffffffe109d7824 */ /* 0x000fca00078e029d */
[----:B------:R-:W-:Y:S02]  /*b3f0*/  VIADDMNMX R10, R157, R4, R10, PT ;  /* 0x000000049d0a7246 */ /* 0x000fe4000380010a */
[----:B------:R-:W-:-:S07]  /*b400*/  VIMNMX R12, R12, R157, !PT ;  /* 0x0000009d0c0c7248 */ /* 0x000fce0007fe0100 */
.L_x_8119:
[----:B------:R-:W-:Y:S01]  /*b410*/  FMNMX.FTZ R0, R165, R6, !PT ;  /* 0x00000006a5007209 */ /* 0x000fe20007810000 */
[----:B------:R-:W0:Y:S01]  /*b420*/  LDC R4, c[0x0][0x988] ;  /* 0x00026200ff047b82 */ /* 0x000e220000000800 */
[----:B------:R-:W-:Y:S01]  /*b430*/  ISETP.GT.AND P4, PT, R12, 0x8, P2 ;  /* 0x000000080c00780c */ /* 0x000fe20001784270 */
[----:B------:R-:W-:Y:S01]  /*b440*/  UMOV UR56, UR46 ;  /* 0x0000002e00387c82 */ /* 0x000fe20008000000 */
        /* <DEDUP_REMOVED lines=29> */
[C---:B------:R-:W-:Y:S02]  /*b620*/  ISETP.GT.AND P3, PT, R12.reuse, 0x9, P2 ;  /* 0x000000090c00780c */ /* 0x040fe40001764270 */
[----:B------:R-:W-:Y:S02]  /*b630*/  FMNMX.FTZ R0, R29, R0, !PT ;  /* 0x000000001d007209 */ /* 0x000fe40007810000 */
[----:B------:R-:W-:Y:S02]  /*b640*/  FSEL R169, R43, -INF , !P4 ;  /* 0xff8000002ba97808 */ /* 0x000fe40006000000 */
[----:B------:R-:W-:Y:S02]  /*b650*/  FMNMX.FTZ R0, R57, R0, !PT ;  /* 0x0000000039007209 */ /* 0x000fe40007810000 */
[----:B------:R-:W-:-:S02]  /*b660*/  ISETP.GT.AND P4, PT, R12, RZ, P2 ;  /* 0x000000ff0c00720c */ /* 0x000fc40001784270 */
[----:B------:R-:W-:Y:S02]  /*b670*/  FMNMX.FTZ R0, R15, R0, !PT ;  /* 0x000000000f007209 */ /* 0x000fe40007810000 */
[C---:B------:R-:W-:Y:S02]  /*b680*/  ISETP.LT.OR P5, PT, R10.reuse, 0x11, P5 ;  /* 0x000000110a00780c */ /* 0x040fe40002fa1670 */
        /* <DEDUP_REMOVED lines=11> */
[----:B------:R-:W-:Y:S02]  /*b740*/  ISETP.LT.OR P3, PT, R10, 0x19, P3 ;  /* 0x000000190a00780c */ /* 0x000fe40001f61670 */
        /* <DEDUP_REMOVED lines=9> */
[----:B------:R-:W-:-:S02]  /*b7e0*/  ISETP.GT.AND P4, PT, R12, 0x30, P2 ;  /* 0x000000300c00780c */ /* 0x000fc40001784270 */
[----:B------:R-:W-:Y:S02]  /*b7f0*/  FMNMX.FTZ R0, R25, R0, !PT ;  /* 0x0000000019007209 */ /* 0x000fe40007810000 */
[----:B------:R-:W-:Y:S02]  /*b800*/  ISETP.LT.OR P4, PT, R10, 0x31, P4 ;  /* 0x000000310a00780c */ /* 0x000fe40002781670 */
[----:B------:R-:W-:-:S05]  /*b810*/  FMNMX.FTZ R14, R85, R0, !PT ;  /* 0x00000000550e7209 */ /* 0x000fca0007810000 */
[----:B------:R-:W1:Y:S02]  /*b820*/  SHFL.BFLY PT, R157, R14, 0x2, 0x1f ;  /* 0x0c401f000e9d7f89 */ /* 0x000e6400000e0000 */
[----:B-1----:R-:W-:-:S05]  /*b830*/  FMNMX.FTZ R157, R14, R157, !PT ;  /* 0x0000009d0e9d7209 */ /* 0x002fca0007810000 */
[----:B------:R-:W1:Y:S02]  /*b840*/  SHFL.BFLY PT, R0, R157, 0x1, 0x1f ;  /* 0x0c201f009d007f89 */ /* 0x000e6400000e0000 */
[----:B-1----:R-:W-:Y:S02]  /*b850*/  FMNMX.FTZ R0, R157, R0, !PT ;  /* 0x000000009d007209 */ /* 0x002fe40007810000 */
[----:B------:R-:W-:Y:S01]  /*b860*/  FSEL R157, R34, -INF , !P5 ;  /* 0xff800000229d7808 */ /* 0x000fe20006800000 */
[----:B------:R-:W-:Y:S01]  /*b870*/  IMAD.U32 R34, RZ, RZ, UR55 ;  /* 0x00000037ff227e24 */ /* 0x000fe2000f8e00ff */
[C---:B------:R-:W-:Y:S01]  /*b880*/  FSETP.NEU.FTZ.AND P5, PT, R0.reuse, -INF , PT ;  /* 0xff8000000000780b */ /* 0x040fe20003fbd000 */
[----:B0-----:R-:W-:Y:S01]  /*b890*/  FMUL.FTZ R14, R0, R4 ;  /* 0x00000004000e7220 */ /* 0x001fe20000410000 */
[----:B------:R-:W-:Y:S01]  /*b8a0*/  FMNMX.FTZ R20, R157, R20, !PT ;  /* 0x000000149d147209 */ /* 0x000fe20007810000 */
[----:B------:R-:W-:Y:S01]  /*b8b0*/  UMOV UR55, UR45 ;  /* 0x0000002d00377c82 */ /* 0x000fe20008000000 */
[----:B------:R-:W-:-:S02]  /*b8c0*/  @!P1 LEA R34, R34, UR41, 0x3 ;  /* 0x0000002922229c11 */ /* 0x000fc4000f8e18ff */
[----:B------:R-:W-:Y:S02]  /*b8d0*/  FSEL R14, R14, RZ, P5 ;  /* 0x000000ff0e0e7208 */ /* 0x000fe40002800000 */
[----:B------:R-:W-:-:S03]  /*b8e0*/  FMNMX.FTZ R20, R35, R20, !PT ;  /* 0x0000001423147209 */ /* 0x000fc60007810000 */
        /* <DEDUP_REMOVED lines=18> */
[-CC-:B------:R-:W-:Y:S01]  /*ba10*/  FFMA.FTZ R41, R45, R4.reuse, -R14.reuse ;  /* 0x000000042d297223 */ /* 0x180fe2000001080e */
[----:B------:R-:W-:Y:S01]  /*ba20*/  FSEL R177, R50, -INF , !P4 ;  /* 0xff80000032b17808 */ /* 0x000fe20006000000 */
[-CC-:B------:R-:W-:Y:S01]  /*ba30*/  FFMA.FTZ R168, R37, R4.reuse, -R14.reuse ;  /* 0x0000000425a87223 */ /* 0x180fe2000001080e */
[----:B------:R-:W-:Y:S01]  /*ba40*/  FSEL R173, R46, -INF , !P3 ;  /* 0xff8000002ead7808 */ /* 0x000fe20005800000 */
[-CC-:B------:R-:W-:Y:S01]  /*ba50*/  FFMA.FTZ R37, R49, R4.reuse, -R14.reuse ;  /* 0x0000000431257223 */ /* 0x180fe2000001080e */
[C---:B------:R-:W-:Y:S01]  /*ba60*/  ISETP.GT.AND P3, PT, R12.reuse, 0x29, P2 ;  /* 0x000000290c00780c */ /* 0x040fe20001764270 */
[-CC-:B------:R-:W-:Y:S01]  /*ba70*/  FFMA.FTZ R170, R33, R4.reuse, -R14.reuse ;  /* 0x0000000421aa7223 */ /* 0x180fe2000001080e */
[----:B------:R-:W-:Y:S01]  /*ba80*/  ISETP.GT.AND P4, PT, R12, 0x38, P2 ;  /* 0x000000380c00780c */ /* 0x000fe20001784270 */
        /* <DEDUP_REMOVED lines=8> */
[-CC-:B------:R-:W-:Y:S01]  /*bb10*/  FFMA.FTZ R29, R57, R4.reuse, -R14.reuse ;  /* 0x00000004391d7223 */ /* 0x180fe2000001080e */
[C---:B------:R-:W-:Y:S01]  /*bb20*/  ISETP.LT.OR P4, PT, R10.reuse, 0x39, P4 ;  /* 0x000000390a00780c */ /* 0x040fe20002781670 */
[-CC-:B------:R-:W-:Y:S01]  /*bb30*/  FFMA.FTZ R61, R65, R4.reuse, -R14.reuse ;  /* 0x00000004413d7223 */ /* 0x180fe2000001080e */
[----:B------:R-:W-:Y:S01]  /*bb40*/  ISETP.LT.OR P3, PT, R10, 0x32, P3 ;  /* 0x000000320a00780c */ /* 0x000fe20001f61670 */
[--C-:B------:R-:W-:Y:S01]  /*bb50*/  FFMA.FTZ R160, R7, R4, -R14.reuse ;  /* 0x0000000407a07223 */ /* 0x100fe2000001080e */
[----:B------:R-:W-:Y:S01]  /*bb60*/  FMNMX.FTZ R20, R173, R20, !PT ;  /* 0x00000014ad147209 */ /* 0x000fe20007810000 */
[----:B------:R-:W-:Y:S01]  /*bb70*/  MUFU.EX2 R180, R180 ;  /* 0x000000b400b47308 */ /* 0x000fe20000000800 */
[----:B------:R-:W-:Y:S01]  /*bb80*/  FSEL R179, R51, -INF , !P3 ;  /* 0xff80000033b37808 */ /* 0x000fe20005800000 */
[-CC-:B------:R-:W-:Y:S01]  /*bb90*/  FFMA.FTZ R51, R171, R4.reuse, -R14.reuse ;  /* 0x00000004ab337223 */ /* 0x180fe2000001080e */
[----:B------:R-:W-:Y:S01]  /*bba0*/  ISETP.GT.AND P3, PT, R12, 0x39, P2 ;  /* 0x000000390c00780c */ /* 0x000fe20001764270 */
[-CC-:B------:R-:W-:Y:S01]  /*bbb0*/  FFMA.FTZ R158, R11, R4.reuse, -R14.reuse ;  /* 0x000000040b9e7223 */ /* 0x180fe2000001080e */
[----:B------:R-:W-:Y:S01]  /*bbc0*/  FSEL R181, R54, -INF , !P4 ;  /* 0xff80000036b57808 */ /* 0x000fe20006000000 */
[--C-:B------:R-:W-:Y:S01]  /*bbd0*/  FFMA.FTZ R11, R77, R4, -R14.reuse ;  /* 0x000000044d0b7223 */ /* 0x100fe2000001080e */
[----:B------:R-:W-:Y:S01]  /*bbe0*/  FMNMX.FTZ R20, R47, R20, !PT ;  /* 0x000000142f147209 */ /* 0x000fe20007810000 */
[----:B------:R-:W-:Y:S01]  /*bbf0*/  MUFU.EX2 R27, R27 ;  /* 0x0000001b001b7308 */ /* 0x000fe20000000800 */
[----:B------:R-:W-:Y:S01]  /*bc00*/  ISETP.GT.AND P4, PT, R12, 0x40, P2 ;  /* 0x000000400c00780c */ /* 0x000fe20001784270 */
[-CC-:B------:R-:W-:Y:S01]  /*bc10*/  FFMA.FTZ R162, R9, R4.reuse, -R14.reuse ;  /* 0x0000000409a27223 */ /* 0x180fe2000001080e */
[C---:B------:R-:W-:Y:S01]  /*bc20*/  ISETP.LT.OR P3, PT, R10.reuse, 0x3a, P3 ;  /* 0x0000003a0a00780c */ /* 0x040fe20001f61670 */
[--C-:B------:R-:W-:Y:S01]  /*bc30*/  FFMA.FTZ R9, R69, R4, -R14.reuse ;  /* 0x0000000445097223 */ /* 0x100fe2000001080e */
[----:B------:R-:W-:Y:S01]  /*bc40*/  FMNMX.FTZ R20, R177, R20, !PT ;  /* 0x00000014b1147209 */ /* 0x000fe20007810000 */
[-CC-:B------:R-:W-:Y:S01]  /*bc50*/  FFMA.FTZ R156, R13, R4.reuse, -R14.reuse ;  /* 0x000000040d9c7223 */ /* 0x180fe2000001080e */
[----:B------:R-:W-:Y:S01]  /*bc60*/  ISETP.LT.OR P4, PT, R10, 0x41, P4 ;  /* 0x000000410a00780c */ /* 0x000fe20002781670 */
[----:B------:R-:W-:Y:S01]  /*bc70*/  MUFU.EX2 R182, R182 ;  /* 0x000000b600b67308 */ /* 0x000fe20000000800 */
[----:B------:R-:W-:Y:S01]  /*bc80*/  FSEL R55, R55, -INF , !P3 ;  /* 0xff80000037377808 */ /* 0x000fe20005800000 */
[-CC-:B------:R-:W-:Y:S01]  /*bc90*/  FFMA.FTZ R152, R21, R4.reuse, -R14.reuse ;  /* 0x0000000415987223 */ /* 0x180fe2000001080e */
[----:B------:R-:W-:Y:S01]  /*bca0*/  ISETP.GT.AND P3, PT, R12, 0x41, P2 ;  /* 0x000000410c00780c */ /* 0x000fe20001764270 */
[--C-:B------:R-:W-:Y:S01]  /*bcb0*/  FFMA.FTZ R154, R25, R4, -R14.reuse ;  /* 0x00000004199a7223 */ /* 0x100fe2000001080e */
[----:B------:R-:W-:Y:S01]  /*bcc0*/  FMNMX.FTZ R20, R179, R20, !PT ;  /* 0x00000014b3147209 */ /* 0x000fe20007810000 */
[-CC-:B------:R-:W-:Y:S01]  /*bcd0*/  FFMA.FTZ R13, R73, R4.reuse, -R14.reuse ;  /* 0x00000004490d7223 */ /* 0x180fe2000001080e */
[----:B------:R-:W-:Y:S01]  /*bce0*/  FSEL R171, R58, -INF , !P4 ;  /* 0xff8000003aab7808 */ /* 0x000fe20006000000 */
[----:B------:R-:W-:Y:S01]  /*bcf0*/  MUFU.EX2 R31, R31 ;  /* 0x0000001f001f7308 */ /* 0x000fe20000000800 */
[----:B------:R-:W-:Y:S01]  /*bd00*/  ISETP.GT.AND P4, PT, R12, 0x48, P2 ;  /* 0x000000480c00780c */ /* 0x000fe20001784270 */
[-CC-:B------:R-:W-:Y:S01]  /*bd10*/  FFMA.FTZ R21, R81, R4.reuse, -R14.reuse ;  /* 0x0000000451157223 */ /* 0x180fe2000001080e */
[----:B------:R-:W-:Y:S01]  /*bd20*/  ISETP.LT.OR P3, PT, R10, 0x42, P3 ;  /* 0x000000420a00780c */ /* 0x000fe20001f61670 */
[----:B------:R-:W-:Y:S01]  /*bd30*/  FFMA.FTZ R25, R85, R4, -R14 ;  /* 0x0000000455197223 */ /* 0x000fe2000001080e */
[----:B------:R-:W-:-:S02]  /*bd40*/  FMNMX.FTZ R20, R181, R20, !PT ;  /* 0x00000014b5147209 */ /* 0x000fc40007810000 */
[----:B------:R-:W-:Y:S01]  /*bd50*/  ISETP.LT.OR P4, PT, R10, 0x49, P4 ;  /* 0x000000490a00780c */ /* 0x000fe20002781670 */
[----:B------:R-:W-:Y:S01]  /*bd60*/  MUFU.EX2 R176, R176 ;  /* 0x000000b000b07308 */ /* 0x000fe20000000800 */
[----:B------:R-:W-:Y:S01]  /*bd70*/  FSEL R155, R59, -INF , !P3 ;  /* 0xff8000003b9b7808 */ /* 0x000fe20005800000 */
[----:B------:R-:W-:Y:S01]  /*bd80*/  FFMA.FTZ R59, R153, R4, -R14 ;  /* 0x00000004993b7223 */ /* 0x000fe2000001080e */
[----:B------:R-:W-:Y:S02]  /*bd90*/  ISETP.GT.AND P3, PT, R12, 0x49, P2 ;  /* 0x000000490c00780c */ /* 0x000fe40001764270 */
[----:B------:R-:W-:Y:S02]  /*bda0*/  FMNMX.FTZ R20, R55, R20, !PT ;  /* 0x0000001437147209 */ /* 0x000fe40007810000 */
[----:B------:R-:W-:Y:S01]  /*bdb0*/  FSEL R175, R62, -INF , !P4 ;  /* 0xff8000003eaf7808 */ /* 0x000fe20006000000 */
[----:B------:R-:W-:Y:S01]  /*bdc0*/  MUFU.EX2 R43, R43 ;  /* 0x0000002b002b7308 */ /* 0x000fe20000000800 */
[----:B------:R-:W-:-:S02]  /*bdd0*/  ISETP.GT.AND P4, PT, R12, 0x50, P2 ;  /* 0x000000500c00780c */ /* 0x000fc40001784270 */
[C---:B------:R-:W-:Y:S02]  /*bde0*/  ISETP.LT.OR P3, PT, R10.reuse, 0x4a, P3 ;  /* 0x0000004a0a00780c */ /* 0x040fe40001f61670 */
[----:B------:R-:W-:Y:S02]  /*bdf0*/  FMNMX.FTZ R20, R171, R20, !PT ;  /* 0x00000014ab147209 */ /* 0x000fe40007810000 */
[----:B------:R-:W-:Y:S01]  /*be00*/  ISETP.LT.OR P4, PT, R10, 0x51, P4 ;  /* 0x000000510a00780c */ /* 0x000fe20002781670 */
[----:B------:R-:W-:Y:S01]  /*be10*/  MUFU.EX2 R178, R178 ;  /* 0x000000b200b27308 */ /* 0x000fe20000000800 */
[----:B------:R-:W-:Y:S02]  /*be20*/  FSEL R63, R63, -INF , !P3 ;  /* 0xff8000003f3f7808 */ /* 0x000fe40005800000 */
[----:B------:R-:W-:Y:S02]  /*be30*/  ISETP.GT.AND P3, PT, R12, 0x51, P2 ;  /* 0x000000510c00780c */ /* 0x000fe40001764270 */
[----:B------:R-:W-:-:S02]  /*be40*/  FMNMX.FTZ R20, R155, R20, !PT ;  /* 0x000000149b147209 */ /* 0x000fc40007810000 */
[----:B------:R-:W-:Y:S01]  /*be50*/  FSEL R153, R66, -INF , !P4 ;  /* 0xff80000042997808 */ /* 0x000fe20006000000 */
[----:B------:R-:W-:Y:S01]  /*be60*/  MUFU.EX2 R51, R51 ;  /* 0x0000003300337308 */ /* 0x000fe20000000800 */
[----:B------:R-:W-:Y:S02]  /*be70*/  ISETP.GT.AND P4, PT, R12, 0x58, P2 ;  /* 0x000000580c00780c */ /* 0x000fe40001784270 */
[C---:B------:R-:W-:Y:S02]  /*be80*/  ISETP.LT.OR P3, PT, R10.reuse, 0x52, P3 ;  /* 0x000000520a00780c */ /* 0x040fe40001f61670 */
[----:B------:R-:W-:Y:S02]  /*be90*/  FMNMX.FTZ R20, R175, R20, !PT ;  /* 0x00000014af147209 */ /* 0x000fe40007810000 */
[----:B------:R-:W-:Y:S01]  /*bea0*/  ISETP.LT.OR P4, PT, R10, 0x59, P4 ;  /* 0x000000590a00780c */ /* 0x000fe20002781670 */
[----:B------:R-:W-:Y:S01]  /*beb0*/  MUFU.EX2 R172, R172 ;  /* 0x000000ac00ac7308 */ /* 0x000fe20000000800 */
[----:B------:R-:W-:-:S02]  /*bec0*/  FSEL R67, R67, -INF , !P3 ;  /* 0xff80000043437808 */ /* 0x000fc40005800000 */
[----:B------:R-:W-:Y:S02]  /*bed0*/  FMNMX.FTZ R20, R63, R20, !PT ;  /* 0x000000143f147209 */ /* 0x000fe40007810000 */
[----:B------:R-:W-:Y:S02]  /*bee0*/  ISETP.GT.AND P3, PT, R12, 0x59, P2 ;  /* 0x000000590c00780c */ /* 0x000fe40001764270 */
[----:B------:R-:W-:Y:S01]  /*bef0*/  FSEL R45, R70, -INF , !P4 ;  /* 0xff800000462d7808 */ /* 0x000fe20006000000 */
[----:B------:R-:W-:Y:S01]  /*bf00*/  MUFU.EX2 R59, R59 ;  /* 0x0000003b003b7308 */ /* 0x000fe20000000800 */
[----:B------:R-:W-:Y:S02]  /*bf10*/  FMNMX.FTZ R20, R153, R20, !PT ;  /* 0x0000001499147209 */ /* 0x000fe40007810000 */
[----:B------:R-:W-:Y:S02]  /*bf20*/  ISETP.GT.AND P4, PT, R12, 0x60, P2 ;  /* 0x000000600c00780c */ /* 0x000fe40001784270 */
[----:B------:R-:W-:-:S02]  /*bf30*/  ISETP.LT.OR P3, PT, R10, 0x5a, P3 ;  /* 0x0000005a0a00780c */ /* 0x000fc40001f61670 */
[----:B------:R-:W-:Y:S01]  /*bf40*/  FMNMX.FTZ R20, R67, R20, !PT ;  /* 0x0000001443147209 */ /* 0x000fe20007810000 */
[----:B------:R-:W-:Y:S01]  /*bf50*/  MUFU.EX2 R174, R174 ;  /* 0x000000ae00ae7308 */ /* 0x000fe20000000800 */
[----:B------:R-:W-:Y:S02]  /*bf60*/  ISETP.LT.OR P4, PT, R10, 0x61, P4 ;  /* 0x000000610a00780c */ /* 0x000fe40002781670 */
[----:B------:R-:W-:Y:S02]  /*bf70*/  FSEL R71, R71, -INF , !P3 ;  /* 0xff80000047477808 */ /* 0x000fe40005800000 */
[----:B------:R-:W-:Y:S02]  /*bf80*/  ISETP.GT.AND P3, PT, R12, 0x61, P2 ;  /* 0x000000610c00780c */ /* 0x000fe40001764270 */
[----:B------:R-:W-:Y:S01]  /*bf90*/  FMNMX.FTZ R20, R45, R20, !PT ;  /* 0x000000142d147209 */ /* 0x000fe20007810000 */
[----:B------:R-:W-:Y:S01]  /*bfa0*/  MUFU.EX2 R41, R41 ;  /* 0x0000002900297308 */ /* 0x000fe20000000800 */
[----:B------:R-:W-:-:S02]  /*bfb0*/  FSEL R49, R74, -INF , !P4 ;  /* 0xff8000004a317808 */ /* 0x000fc40006000000 */
[----:B------:R-:W-:Y:S02]  /*bfc0*/  ISETP.GT.AND P4, PT, R12, 0x68, P2 ;  /* 0x000000680c00780c */ /* 0x000fe40001784270 */
[C---:B------:R-:W-:Y:S02]  /*bfd0*/  ISETP.LT.OR P3, PT, R10.reuse, 0x62, P3 ;  /* 0x000000620a00780c */ /* 0x040fe40001f61670 */
[----:B------:R-:W-:Y:S01]  /*bfe0*/  FMNMX.FTZ R20, R71, R20, !PT ;  /* 0x0000001447147209 */ /* 0x000fe20007810000 */
[----:B------:R-:W-:Y:S01]  /*bff0*/  MUFU.EX2 R168, R168 ;  /* 0x000000a800a87308 */ /* 0x000fe20000000800 */
[----:B------:R-:W-:Y:S02]  /*c000*/  ISETP.LT.OR P4, PT, R10, 0x69, P4 ;  /* 0x000000690a00780c */ /* 0x000fe40002781670 */
[----:B------:R-:W-:Y:S02]  /*c010*/  FSEL R75, R75, -INF , !P3 ;  /* 0xff8000004b4b7808 */ /* 0x000fe40005800000 */
[----:B------:R-:W-:-:S02]  /*c020*/  ISETP.GT.AND P3, PT, R12, 0x69, P2 ;  /* 0x000000690c00780c */ /* 0x000fc40001764270 */
[----:B------:R-:W-:Y:S01]  /*c030*/  FMNMX.FTZ R20, R49, R20, !PT ;  /* 0x0000001431147209 */ /* 0x000fe20007810000 */
[----:B------:R-:W-:Y:S01]  /*c040*/  MUFU.EX2 R37, R37 ;  /* 0x0000002500257308 */ /* 0x000fe20000000800 */
[----:B------:R-:W-:Y:S02]  /*c050*/  FSEL R193, R78, -INF , !P4 ;  /* 0xff8000004ec17808 */ /* 0x000fe40006000000 */
[----:B------:R-:W-:Y:S02]  /*c060*/  ISETP.GT.AND P4, PT, R12, 0x70, P2 ;  /* 0x000000700c00780c */ /* 0x000fe40001784270 */
[C---:B------:R-:W-:Y:S02]  /*c070*/  ISETP.LT.OR P3, PT, R10.reuse, 0x6a, P3 ;  /* 0x0000006a0a00780c */ /* 0x040fe40001f61670 */
[----:B------:R-:W-:Y:S01]  /*c080*/  FMNMX.FTZ R20, R75, R20, !PT ;  /* 0x000000144b147209 */ /* 0x000fe20007810000 */
[----:B------:R-:W-:Y:S01]  /*c090*/  MUFU.EX2 R170, R170 ;  /* 0x000000aa00aa7308 */ /* 0x000fe20000000800 */
[----:B------:R-:W-:-:S02]  /*c0a0*/  ISETP.LT.OR P4, PT, R10, 0x71, P4 ;  /* 0x000000710a00780c */ /* 0x000fc40002781670 */
[----:B------:R-:W-:Y:S02]  /*c0b0*/  FSEL R79, R79, -INF , !P3 ;  /* 0xff8000004f4f7808 */ /* 0x000fe40005800000 */
[----:B------:R-:W-:Y:S02]  /*c0c0*/  ISETP.GT.AND P3, PT, R12, 0x71, P2 ;  /* 0x000000710c00780c */ /* 0x000fe40001764270 */
[----:B------:R-:W-:Y:S01]  /*c0d0*/  FMNMX.FTZ R20, R193, R20, !PT ;  /* 0x00000014c1147209 */ /* 0x000fe20007810000 */
[----:B------:R-:W-:Y:S01]  /*c0e0*/  MUFU.EX2 R33, R33 ;  /* 0x0000002100217308 */ /* 0x000fe20000000800 */
[----:B------:R-:W-:Y:S02]  /*c0f0*/  FSEL R53, R82, -INF , !P4 ;  /* 0xff80000052357808 */ /* 0x000fe40006000000 */
[----:B------:R-:W-:Y:S02]  /*c100*/  ISETP.GT.AND P4, PT, R12, 0x78, P2 ;  /* 0x000000780c00780c */ /* 0x000fe40001784270 */
[----:B------:R-:W-:-:S02]  /*c110*/  ISETP.LT.OR P3, PT, R10, 0x72, P3 ;  /* 0x000000720a00780c */ /* 0x000fc40001f61670 */
[----:B------:R-:W-:Y:S01]  /*c120*/  FMNMX.FTZ R20, R79, R20, !PT ;  /* 0x000000144f147209 */ /* 0x000fe20007810000 */
[----:B------:R-:W-:Y:S01]  /*c130*/  MUFU.EX2 R164, R164 ;  /* 0x000000a400a47308 */ /* 0x000fe20000000800 */
[----:B------:R-:W-:Y:S02]  /*c140*/  ISETP.GT.AND P2, PT, R12, 0x79, P2 ;  /* 0x000000790c00780c */ /* 0x000fe40001744270 */
[C---:B------:R-:W-:Y:S02]  /*c150*/  ISETP.LT.OR P4, PT, R10.reuse, 0x79, P4 ;  /* 0x000000790a00780c */ /* 0x040fe40002781670 */
[----:B------:R-:W-:Y:S02]  /*c160*/  FSEL R83, R83, -INF , !P3 ;  /* 0xff80000053537808 */ /* 0x000fe40005800000 */
[----:B------:R-:W-:Y:S01]  /*c170*/  FMNMX.FTZ R20, R53, R20, !PT ;  /* 0x0000001435147209 */ /* 0x000fe20007810000 */
[----:B------:R-:W-:Y:S01]  /*c180*/  MUFU.EX2 R29, R29 ;  /* 0x0000001d001d7308 */ /* 0x000fe20000000800 */
[----:B------:R-:W-:-:S02]  /*c190*/  ISETP.LT.OR P2, PT, R10, 0x7a, P2 ;  /* 0x0000007a0a00780c */ /* 0x000fc40001741670 */
[----:B------:R-:W-:Y:S02]  /*c1a0*/  FSEL R57, R86, -INF , !P4 ;  /* 0xff80000056397808 */ /* 0x000fe40006000000 */
[----:B------:R-:W-:Y:S02]  /*c1b0*/  FMNMX.FTZ R20, R83, R20, !PT ;  /* 0x0000001453147209 */ /* 0x000fe40007810000 */
[----:B------:R-:W-:Y:S01]  /*c1c0*/  FSEL R65, R0, RZ, P5 ;  /* 0x000000ff00417208 */ /* 0x000fe20002800000 */
[----:B------:R-:W-:Y:S01]  /*c1d0*/  MUFU.EX2 R166, R166 ;  /* 0x000000a600a67308 */ /* 0x000fe20000000800 */
[----:B------:R-:W-:Y:S02]  /*c1e0*/  FSEL R87, R87, -INF , !P2 ;  /* 0xff80000057577808 */ /* 0x000fe40005000000 */
[----:B------:R-:W-:Y:S01]  /*c1f0*/  FMNMX.FTZ R20, R57, R20, !PT ;  /* 0x0000001439147209 */ /* 0x000fe20007810000 */
[----:B------:R-:W-:-:S03]  /*c200*/  FADD.FTZ R65, -R65, R6 ;  /* 0x0000000641417221 */ /* 0x000fc60000010100 */
[----:B------:R-:W-:Y:S01]  /*c210*/  FMNMX.FTZ R20, R87, R20, !PT ;  /* 0x0000001457147209 */ /* 0x000fe20007810000 */
[----:B------:R-:W-:Y:S01]  /*c220*/  FMUL.FTZ R65, R65, R4 ;  /* 0x0000000441417220 */ /* 0x000fe20000410000 */
[----:B------:R-:W-:Y:S03]  /*c230*/  MUFU.EX2 R15, R15 ;  /* 0x0000000f000f7308 */ /* 0x000fe60000000800 */
[----:B------:R-:W0:Y:S05]  /*c240*/  SHFL.BFLY PT, R7, R20, 0x2, 0x1f ;  /* 0x0c401f0014077f89 */ /* 0x000e2a00000e0000 */
[----:B------:R-:W1:Y:S08]  /*c250*/  MUFU.EX2 R65, R65 ;  /* 0x0000004100417308 */ /* 0x000e700000000800 */
[----:B------:R-:W-:Y:S08]  /*c260*/  MUFU.EX2 R160, R160 ;  /* 0x000000a000a07308 */ /* 0x000ff00000000800 */
[----:B------:R-:W-:Y:S01]  /*c270*/  MUFU.EX2 R61, R61 ;  /* 0x0000003d003d7308 */ /* 0x000fe20000000800 */
[----:B-1----:R-:W-:Y:S01]  /*c280*/  FFMA.FTZ R26, R65, R3, R180 ;  /* 0x00000003411a7223 */ /* 0x002fe200000100b4 */
[C---:B------:R-:W-:Y:S01]  /*c290*/  F2FP.BF16.F32.PACK_AB R180, R27.reuse, R180 ;  /* 0x000000b41bb4723e */ /* 0x040fe200000010ff */
[----:B------:R-:W-:Y:S01]  /*c2a0*/  FMUL.FTZ R88, R88, R65 ;  /* 0x0000004158587220 */ /* 0x000fe20000410000 */
[----:B0-----:R-:W-:Y:S01]  /*c2b0*/  FMNMX.FTZ R7, R20, R7, !PT ;  /* 0x0000000714077209 */ /* 0x001fe20007810000 */
[----:B------:R-:W-:Y:S01]  /*c2c0*/  FADD.FTZ R3, R27, R26 ;  /* 0x0000001a1b037221 */ /* 0x000fe20000010000 */
[-C--:B------:R-:W-:Y:S01]  /*c2d0*/  FMUL.FTZ R89, R89, R65.reuse ;  /* 0x0000004159597220 */ /* 0x080fe20000410000 */
[-C--:B------:R-:W-:Y:S01]  /*c2e0*/  FMUL.FTZ R92, R92, R65.reuse ;  /* 0x000000415c5c7220 */ /* 0x080fe20000410000 */
[----:B------:R-:W-:Y:S01]  /*c2f0*/  MUFU.EX2 R162, R162 ;  /* 0x000000a200a27308 */ /* 0x000fe20000000800 */
[----:B------:R-:W-:Y:S01]  /*c300*/  FADD.FTZ R26, R182, R3 ;  /* 0x00000003b61a7221 */ /* 0x000fe20000010000 */
[----:B------:R-:W0:Y:S01]  /*c310*/  SHFL.BFLY PT, R10, R7, 0x1, 0x1f ;  /* 0x0c201f00070a7f89 */ /* 0x000e2200000e0000 */
[----:B------:R-:W-:Y:S01]  /*c320*/  F2FP.BF16.F32.PACK_AB R182, R31, R182 ;  /* 0x000000b61fb6723e */ /* 0x000fe200000010ff */
[-C--:B------:R-:W-:Y:S01]  /*c330*/  FMUL.FTZ R93, R93, R65.reuse ;  /* 0x000000415d5d7220 */ /* 0x080fe20000410000 */
[----:B------:R-:W-:Y:S01]  /*c340*/  FADD.FTZ R3, R31, R26 ;  /* 0x0000001a1f037221 */ /* 0x000fe20000010000 */
[-C--:B------:R-:W-:Y:S01]  /*c350*/  FMUL.FTZ R96, R96, R65.reuse ;  /* 0x0000004160607220 */ /* 0x080fe20000410000 */
[-C--:B------:R-:W-:Y:S01]  /*c360*/  FMUL.FTZ R97, R97, R65.reuse ;  /* 0x0000004161617220 */ /* 0x080fe20000410000 */
[----:B------:R-:W-:Y:S01]  /*c370*/  MUFU.EX2 R9, R9 ;  /* 0x0000000900097308 */ /* 0x000fe20000000800 */
[----:B------:R-:W-:Y:S01]  /*c380*/  FADD.FTZ R26, R176, R3 ;  /* 0x00000003b01a7221 */ /* 0x000fe20000010000 */
[----:B------:R-:W-:Y:S01]  /*c390*/  F2FP.BF16.F32.PACK_AB R176, R43, R176 ;  /* 0x000000b02bb0723e */ /* 0x000fe200000010ff */
[-C--:B------:R-:W-:Y:S01]  /*c3a0*/  FMUL.FTZ R100, R100, R65.reuse ;  /* 0x0000004164647220 */ /* 0x080fe20000410000 */
        /* <DEDUP_REMOVED lines=14> */
[----:B0-----:R-:W-:Y:S01]  /*c490*/  FMNMX.FTZ R7, R7, R10, !PT ;  /* 0x0000000a07077209 */ /* 0x001fe20007810000 */
[-C--:B------:R-:W-:Y:S01]  /*c4a0*/  FMUL.FTZ R116, R116, R65.reuse ;  /* 0x0000004174747220 */ /* 0x080fe20000410000 */
[C---:B------:R-:W-:Y:S01]  /*c4b0*/  F2FP.BF16.F32.PACK_AB R172, R59.reuse, R172 ;  /* 0x000000ac3bac723e */ /* 0x040fe200000010ff */
[----:B------:R-:W-:Y:S01]  /*c4c0*/  FADD.FTZ R3, R59, R30 ;  /* 0x0000001e3b037221 */ /* 0x000fe20000010000 */
[C---:B------:R-:W-:Y:S01]  /*c4d0*/  FSETP.NEU.FTZ.AND P2, PT, R7.reuse, -INF , PT ;  /* 0xff8000000700780b */ /* 0x040fe20003f5d000 */
[C---:B------:R-:W-:Y:S01]  /*c4e0*/  FMUL.FTZ R6, R7.reuse, R4 ;  /* 0x0000000407067220 */ /* 0x040fe20000410000 */
[----:B------:R-:W-:Y:S01]  /*c4f0*/  MUFU.EX2 R158, R158 ;  /* 0x0000009e009e7308 */ /* 0x000fe20000000800 */
[----:B------:R-:W-:Y:S01]  /*c500*/  FADD.FTZ R30, R174, R3 ;  /* 0x00000003ae1e7221 */ /* 0x000fe20000010000 */
[----:B------:R-:W-:Y:S01]  /*c510*/  FSEL R3, R7, RZ, P2 ;  /* 0x000000ff07037208 */ /* 0x000fe20001000000 */
[----:B------:R-:W-:Y:S01]  /*c520*/  FMUL.FTZ R117, R117, R65 ;  /* 0x0000004175757220 */ /* 0x000fe20000410000 */
[----:B------:R-:W-:Y:S01]  /*c530*/  FSEL R32, R6, RZ, P2 ;  /* 0x000000ff06207208 */ /* 0x000fe20001000000 */
[----:B------:R-:W-:Y:S01]  /*c540*/  FADD.FTZ R77, R41, R30 ;  /* 0x0000001e294d7221 */ /* 0x000fe20000010000 */
[----:B------:R-:W-:-:S02]  /*c550*/  @!P1 VIADD R30, R34, 0x28860 ;  /* 0x00028860221e9836 */ /* 0x000fc40000000000 */
[----:B------:R-:W-:Y:S01]  /*c560*/  FADD.FTZ R3, -R3, R8 ;  /* 0x0000000803037221 */ /* 0x000fe20000010100 */
[----:B------:R-:W-:Y:S01]  /*c570*/  MUFU.EX2 R11, R11 ;  /* 0x0000000b000b7308 */ /* 0x000fe20000000800 */
[----:B------:R-:W-:Y:S01]  /*c580*/  FADD.FTZ R8, R168, R77 ;  /* 0x0000004da8087221 */ /* 0x000fe20000010000 */
[-CC-:B------:R-:W-:Y:S01]  /*c590*/  FFMA.FTZ R69, R183, R4.reuse, -R32.reuse ;  /* 0x00000004b7457223 */ /* 0x180fe20000010820 */
[-C--:B------:R-:W-:Y:S01]  /*c5a0*/  FMUL.FTZ R3, R3, R4.reuse ;  /* 0x0000000403037220 */ /* 0x080fe20000410000 */
        /* <DEDUP_REMOVED lines=12> */
[----:B------:R0:W1:Y:S01]  /*c670*/  MUFU.EX2 R8, R3 ;  /* 0x0000000300087308 */ /* 0x0000620000000800 */
[----:B------:R-:W-:Y:S01]  /*c680*/  FADD.FTZ R34, R164, R77 ;  /* 0x0000004da4227221 */ /* 0x000fe20000010000 */
        /* <DEDUP_REMOVED lines=8> */
[-C--:B------:R-:W-:Y:S01]  /*c710*/  FFMA.FTZ R55, R55, R4.reuse, -R32 ;  /* 0x0000000437377223 */ /* 0x080fe20000010820 */
[----:B------:R-:W-:Y:S01]  /*c720*/  @!P1 PRMT R30, RZ, 0x654, R30 ;  /* 0x00000654ff1e9816 */ /* 0x000fe2000000001e */
[-CC-:B------:R-:W-:Y:S01]  /*c730*/  FFMA.FTZ R165, R171, R4.reuse, -R32.reuse ;  /* 0x00000004aba57223 */ /* 0x180fe20000010820 */
[----:B------:R-:W-:Y:S01]  /*c740*/  FADD.FTZ R34, R166, R3 ;  /* 0x00000003a6227221 */ /* 0x000fe20000010000 */
[----:B------:R-:W-:Y:S01]  /*c750*/  FFMA.FTZ R175, R175, R4, -R32 ;  /* 0x00000004afaf7223 */ /* 0x000fe20000010820 */
[----:B------:R0:W-:Y:S01]  /*c760*/  @!P1 SYNCS.ARRIVE.TRANS64.RED.A1T0 RZ, [R30+URZ], RZ ;  /* 0x000000ff1eff99a7 */ /* 0x0001e2000810043f */
[----:B------:R-:W3:Y:S01]  /*c770*/  MUFU.EX2 R183, R183 ;  /* 0x000000b700b77308 */ /* 0x000ee20000000800 */
[----:B-1----:R-:W-:Y:S01]  /*c780*/  FFMA.FTZ R3, R8, R2, R69 ;  /* 0x0000000208037223 */ /* 0x002fe20000010045 */
[----:B------:R-:W-:Y:S01]  /*c790*/  FADD.FTZ R77, R15, R34 ;  /* 0x000000220f4d7221 */ /* 0x000fe20000010000 */
[-CC-:B------:R-:W-:Y:S01]  /*c7a0*/  FFMA.FTZ R63, R63, R4.reuse, -R32.reuse ;  /* 0x000000043f3f7223 */ /* 0x180fe20000010820 */
[-CC-:B------:R-:W-:Y:S01]  /*c7b0*/  FFMA.FTZ R153, R153, R4.reuse, -R32.reuse ;  /* 0x0000000499997223 */ /* 0x180fe20000010820 */
[-CC-:B------:R-:W-:Y:S01]  /*c7c0*/  FFMA.FTZ R67, R67, R4.reuse, -R32.reuse ;  /* 0x0000000443437223 */ /* 0x180fe20000010820 */
[----:B------:R-:W-:Y:S01]  /*c7d0*/  FADD.FTZ R34, R160, R77 ;  /* 0x0000004da0227221 */ /* 0x000fe20000010000 */
[-C--:B0-----:R-:W-:Y:S01]  /*c7e0*/  FFMA.FTZ R30, R155, R4.reuse, -R32 ;  /* 0x000000049b1e7223 */ /* 0x081fe20000010820 */
[----:B------:R-:W0:Y:S01]  /*c7f0*/  MUFU.EX2 R10, R10 ;  /* 0x0000000a000a7308 */ /* 0x000e220000000800 */
[----:B--2---:R-:W-:Y:S01]  /*c800*/  FADD.FTZ R2, R6, R3 ;  /* 0x0000000306027221 */ /* 0x004fe20000010000 */
[----:B------:R-:W-:Y:S01]  /*c810*/  FADD.FTZ R77, R61, R34 ;  /* 0x000000223d4d7221 */ /* 0x000fe20000010000 */
[-CC-:B------:R-:W-:Y:S01]  /*c820*/  FFMA.FTZ R45, R45, R4.reuse, -R32.reuse ;  /* 0x000000042d2d7223 */ /* 0x180fe20000010820 */
[-CC-:B------:R-:W-:Y:S01]  /*c830*/  FFMA.FTZ R71, R71, R4.reuse, -R32.reuse ;  /* 0x0000000447477223 */ /* 0x180fe20000010820 */
[----:B------:R-:W-:Y:S01]  /*c840*/  FFMA.FTZ R49, R49, R4, -R32 ;  /* 0x0000000431317223 */ /* 0x000fe20000010820 */
[----:B------:R-:W-:Y:S01]  /*c850*/  FADD.FTZ R34, R162, R77 ;  /* 0x0000004da2227221 */ /* 0x000fe20000010000 */
[----:B------:R-:W-:Y:S01]  /*c860*/  F2FP.BF16.F32.PACK_AB R162, R9, R162 ;  /* 0x000000a209a2723e */ /* 0x000fe200000010ff */
[----:B------:R-:W1:Y:S01]  /*c870*/  MUFU.EX2 R12, R12 ;  /* 0x0000000c000c7308 */ /* 0x000e620000000800 */
[----:B---3--:R-:W-:Y:S01]  /*c880*/  FADD.FTZ R3, R183, R2 ;  /* 0x00000002b7037221 */ /* 0x008fe20000010000 */
[----:B------:R-:W-:Y:S01]  /*c890*/  FADD.FTZ R27, R9, R34 ;  /* 0x00000022091b7221 */ /* 0x000fe20000010000 */
[-CC-:B------:R-:W-:Y:S01]  /*c8a0*/  FFMA.FTZ R75, R75, R4.reuse, -R32.reuse ;  /* 0x000000044b4b7223 */ /* 0x180fe20000010820 */
        /* <DEDUP_REMOVED lines=9> */
[----:B------:R-:W-:Y:S01]  /*c940*/  FFMA.FTZ R32, R87, R4, -R32 ;  /* 0x0000000457207223 */ /* 0x000fe20000010820 */
[----:B------:R-:W-:Y:S01]  /*c950*/  FADD.FTZ R34, R158, R27 ;  /* 0x0000001b9e227221 */ /* 0x000fe20000010000 */
[----:B------:R-:W-:Y:S01]  /*c960*/  ISETP.GT.AND P2, PT, R5, UR40, PT ;  /* 0x0000002805007c0c */ /* 0x000fe2000bf44270 */
[----:B------:R-:W0:Y:S01]  /*c970*/  MUFU.EX2 R14, R14 ;  /* 0x0000000e000e7308 */ /* 0x000e220000000800 */
[----:B-1----:R-:W-:Y:S01]  /*c980*/  FADD.FTZ R2, R12, R3 ;  /* 0x000000030c027221 */ /* 0x002fe20000010000 */
[----:B------:R-:W-:Y:S01]  /*c990*/  FADD.FTZ R27, R11, R34 ;  /* 0x000000220b1b7221 */ /* 0x000fe20000010000 */
[----:B------:R-:W-:Y:S01]  /*c9a0*/  F2FP.BF16.F32.PACK_AB R181, R6, R69 ;  /* 0x0000004506b5723e */ /* 0x000fe200000010ff */
        /* <DEDUP_REMOVED lines=41> */
[----:B------:R-:W-:Y:S01]  /*cc40*/  FMUL.FTZ R151, R151, R8 ;  /* 0x0000000897977220 */ /* 0x000fe20000410000 */
[----:B------:R-:W-:Y:S01]  /*cc50*/  F2FP.BF16.F32.PACK_AB R174, R41, R174 ;  /* 0x000000ae29ae723e */ /* 0x000fe200000010ff */
[-C--:B------:R-:W-:Y:S01]  /*cc60*/  FMUL.FTZ R120, R120, R65.reuse ;  /* 0x0000004178787220 */ /* 0x080fe20000410000 */
[----:B------:R-:W0:Y:S01]  /*cc70*/  MUFU.EX2 R169, R169 ;  /* 0x000000a900a97308 */ /* 0x000e220000000800 */
[----:B-1----:R-:W-:Y:S01]  /*cc80*/  FADD.FTZ R2, R24, R3 ;  /* 0x0000000318027221 */ /* 0x002fe20000010000 */
[----:B------:R-:W-:Y:S01]  /*cc90*/  F2FP.BF16.F32.PACK_AB R168, R37, R168 ;  /* 0x000000a825a8723e */ /* 0x000fe200000010ff */
[-C--:B------:R-:W-:Y:S01]  /*cca0*/  FMUL.FTZ R121, R121, R65.reuse ;  /* 0x0000004179797220 */ /* 0x080fe20000410000 */
[----:B------:R-:W-:Y:S01]  /*ccb0*/  F2FP.BF16.F32.PACK_AB R170, R33, R170 ;  /* 0x000000aa21aa723e */ /* 0x000fe200000010ff */
[-C--:B------:R-:W-:Y:S01]  /*ccc0*/  FMUL.FTZ R124, R124, R65.reuse ;  /* 0x000000417c7c7220 */ /* 0x080fe20000410000 */
[----:B------:R-:W-:Y:S01]  /*ccd0*/  F2FP.BF16.F32.PACK_AB R164, R29, R164 ;  /* 0x000000a41da4723e */ /* 0x000fe200000010ff */
[-C--:B------:R-:W-:Y:S01]  /*cce0*/  FMUL.FTZ R125, R125, R65.reuse ;  /* 0x000000417d7d7220 */ /* 0x080fe20000410000 */
        /* <DEDUP_REMOVED lines=21> */
[----:B------:R-:W-:Y:S01]  /*ce40*/  FMUL.FTZ R149, R149, R65 ;  /* 0x0000004195957220 */ /* 0x000fe20000410000 */
[----:B------:R-:W-:Y:S01]  /*ce50*/  F2FP.BF16.F32.PACK_AB R183, R10, R183 ;  /* 0x000000b70ab7723e */ /* 0x000fe200000010ff */
[----:B------:R-:W-:Y:S01]  /*ce60*/  VIADD R5, R5, 0xffffffff ;  /* 0xffffffff05057836 */ /* 0x000fe20000000000 */
[----:B------:R-:W1:Y:S01]  /*ce70*/  MUFU.EX2 R165, R165 ;  /* 0x000000a500a57308 */ /* 0x000e620000000800 */
[----:B--2---:R-:W-:Y:S01]  /*ce80*/  FADD.FTZ R2, R28, R9 ;  /* 0x000000091c027221 */ /* 0x004fe20000010000 */
[----:B------:R-:W-:Y:S01]  /*ce90*/  F2FP.BF16.F32.PACK_AB R177, R35, R12 ;  /* 0x0000000c23b1723e */ /* 0x000fe200000010ff */
[----:B------:R-:W-:Y:S01]  /*cea0*/  IMAD.MOV.U32 R6, RZ, RZ, R0 ;  /* 0x000000ffff067224 */ /* 0x000fe200078e0000 */
[----:B------:R-:W-:Y:S01]  /*ceb0*/  F2FP.BF16.F32.PACK_AB R179, R39, R14 ;  /* 0x0000000e27b3723e */ /* 0x000fe200000010ff */
[----:B------:R-:W-:Y:S01]  /*cec0*/  IMAD.MOV.U32 R8, RZ, RZ, R7 ;  /* 0x000000ffff087224 */ /* 0x000fe200078e0007 */
[----:B------:R-:W-:-:S02]  /*ced0*/  F2FP.BF16.F32.PACK_AB R173, R73, R20 ;  /* 0x0000001449ad723e */ /* 0x000fc400000010ff */
[----:B------:R-:W2:Y:S01]  /*cee0*/  MUFU.EX2 R152, R152 ;  /* 0x0000009800987308 */ /* 0x000ea20000000800 */
[C---:B0-----:R-:W-:Y:S01]  /*cef0*/  FADD.FTZ R2, R55.reuse, R2 ;  /* 0x0000000237027221 */ /* 0x041fe20000010000 */
[----:B------:R-:W-:Y:S02]  /*cf00*/  F2FP.BF16.F32.PACK_AB R169, R26, R169 ;  /* 0x000000a91aa9723e */ /* 0x000fe400000010ff */
[----:B------:R-:W-:-:S04]  /*cf10*/  F2FP.BF16.F32.PACK_AB R171, R55, R28 ;  /* 0x0000001c37ab723e */ /* 0x000fc800000010ff */
[----:B------:R-:W0:Y:S01]  /*cf20*/  MUFU.EX2 R30, R30 ;  /* 0x0000001e001e7308 */ /* 0x000e220000000800 */
[----:B-1----:R-:W-:-:S07]  /*cf30*/  FADD.FTZ R9, R165, R2 ;  /* 0x00000002a5097221 */ /* 0x002fce0000010000 */
[----:B------:R-:W1:Y:S01]  /*cf40*/  MUFU.EX2 R21, R21 ;  /* 0x0000001500157308 */ /* 0x000e620000000800 */
[----:B--2---:R-:W-:-:S07]  /*cf50*/  FADD.FTZ R34, R152, R27 ;  /* 0x0000001b98227221 */ /* 0x004fce0000010000 */
[----:B------:R2:W3:Y:S01]  /*cf60*/  MUFU.EX2 R36, R175 ;  /* 0x000000af00247308 */ /* 0x0004e20000000800 */
[C---:B0-----:R-:W-:Y:S01]  /*cf70*/  FADD.FTZ R9, R30.reuse, R9 ;  /* 0x000000091e097221 */ /* 0x041fe20000010000 */
[----:B------:R-:W-:-:S06]  /*cf80*/  F2FP.BF16.F32.PACK_AB R165, R30, R165 ;  /* 0x000000a51ea5723e */ /* 0x000fcc00000010ff */
[----:B------:R-:W0:Y:S01]  /*cf90*/  MUFU.EX2 R154, R154 ;  /* 0x0000009a009a7308 */ /* 0x000e220000000800 */
[C---:B-1----:R-:W-:Y:S01]  /*cfa0*/  FADD.FTZ R3, R21.reuse, R34 ;  /* 0x0000002215037221 */ /* 0x042fe20000010000 */
[----:B------:R-:W-:Y:S02]  /*cfb0*/  F2FP.BF16.F32.PACK_AB R152, R21, R152 ;  /* 0x000000981598723e */ /* 0x000fe400000010ff */
[----:B--2---:R-:W-:-:S04]  /*cfc0*/  F2FP.BF16.F32.PACK_AB R175, R47, R24 ;  /* 0x000000182faf723e */ /* 0x004fc800000010ff */
[----:B------:R-:W1:Y:S01]  /*cfd0*/  MUFU.EX2 R63, R63 ;  /* 0x0000003f003f7308 */ /* 0x000e620000000800 */
[----:B---3--:R-:W-:-:S07]  /*cfe0*/  FADD.FTZ R9, R36, R9 ;  /* 0x0000000924097221 */ /* 0x008fce0000010000 */
        /* <DEDUP_REMOVED lines=32> */
[----:B------:R-:W-:-:S03]  /*d1f0*/  F2FP.BF16.F32.PACK_AB R153, R83, R42 ;  /* 0x0000002a5399723e */ /* 0x000fc600000010ff */
[----:B-1----:R-:W-:-:S04]  /*d200*/  FADD.FTZ R9, R44, R9 ;  /* 0x000000092c097221 */ /* 0x002fc80000010000 */
[C---:B--2---:R-:W-:Y:S01]  /*d210*/  FADD.FTZ R2, R32.reuse, R9 ;  /* 0x0000000920027221 */ /* 0x044fe20000010000 */
[----:B------:R-:W-:Y:S01]  /*d220*/  F2FP.BF16.F32.PACK_AB R155, R32, R44 ;  /* 0x0000002c209b723e */ /* 0x000fe200000010ff */
[----:B------:R-:W-:Y:S06]  /*d230*/  @P2 BRA `(.L_x_8123) ;  /* 0xffffffcc00f02947 */ /* 0x000fec000383ffff */
.L_x_8106:
[----:B------:R-:W-:Y:S06]  /*d240*/  BAR.ARV 0x8, 0x180 ;  /* 0x0206000000007b1d */ /* 0x000fec0000002000 */
[----:B------:R-:W-:Y:S05]  /*d250*/  @!P0 BRA `(.L_x_8124) ;  /* 0x0000000000048947 */ /* 0x000fea0003800000 */
[----:B------:R-:W-:Y:S01]  /*d260*/  BPT.TRAP 0x1 ;  /* 0x000000040000795c */ /* 0x000fe20000300000 */
.L_x_8124:
[----:B------:R-:W-:Y:S01]  /*d270*/  ULEA UR5, UR45, UR41, 0x3 ;  /* 0x000000292d057291 */ /* 0x000fe2000f8e183f */
[----:B------:R-:W-:-:S05]  /*d280*/  IMAD.U32 R5, RZ, RZ, UR46 ;  /* 0x0000002eff057e24 */ /* 0x000fca000f8e00ff */
[----:B------:R-:W-:-:S04]  /*d290*/  SHF.L.U32 R5, R5, 0x1f, RZ ;  /* 0x0000001f05057819 */ /* 0x000fc800000006ff */
[----:B------:R0:W1:Y:S01]  /*d2a0*/  SYNCS.PHASECHK.TRANS64.TRYWAIT P2, [UR5+0x28850], R5 ;  /* 0x02885005ff0075a7 */ /* 0x0000620008040145 */
[----:B------:R-:W-:Y:S05]  /*d2b0*/  @!P0 BRA `(.L_x_8125) ;  /* 0x0000000000048947 */ /* 0x000fea0003800000 */
[----:B------:R-:W-:Y:S01]  /*d2c0*/  BPT.TRAP 0x1 ;  /* 0x000000040000795c */ /* 0x000fe20000300000 */
.L_x_8125:
[----:B-1----:R-:W-:Y:S05]  /*d2d0*/  @P2 BRA `(.L_x_8126) ;  /* 0x0000000000082947 */ /* 0x002fea0003800000 */
[----:B------:R-:W1:Y:S02]  /*d2e0*/  SYNCS.PHASECHK.TRANS64.TRYWAIT P0, [UR5+0x28850], R5 ;  /* 0x02885005ff0075a7 */ /* 0x000e640008000145 */
[----:B-1----:R-:W-:Y:S05]  /*d2f0*/  @!P0 BRA `(.L_x_8127) ;  /* 0x0000009000508947 */ /* 0x002fea0003800000 */
.L_x_8126:
[----:B------:R-:W-:Y:S01]  /*d300*/  UIADD3 UR41, UR41, 0x400, URZ ;  /* 0x0000040029297890 */ /* 0x000fe2000fffe03f */
[----:B------:R-:W-:Y:S01]  /*d310*/  WARPGROUP.ARRIVE ;  /* 0x00000000000079c5 */ /* 0x000fe20000000000 */
[----:B------:R-:W-:Y:S01]  /*d320*/  UMOV UR7, 0x40000040 ;  /* 0x4000004000077882 */ /* 0x000fe20000000000 */
[----:B-1----:R-:W1:Y:S01]  /*d330*/  SHFL.BFLY PT, R6, R3, 0x2, 0x1f ;  /* 0x0c401f0003067f89 */ /* 0x002e6200000e0000 */
[----:B------:R-:W-:Y:S01]  /*d340*/  USHF.R.U32.HI UR41, URZ, 0x4, UR41 ;  /* 0x000000043f297899 */ /* 0x000fe20008011629 */
[----:B------:R-:W-:Y:S01]  /*d350*/  IMAD.MOV.U32 R11, RZ, RZ, RZ ;  /* 0x000000ffff0b7224 */ /* 0x000fe200078e00ff */
[----:B------:R-:W-:Y:S01]  /*d360*/  UIADD3 UR47, UR47, 0x1, URZ ;  /* 0x000000012f2f7890 */ /* 0x000fe2000fffe03f */
[----:B0-----:R-:W0:Y:S01]  /*d370*/  SHFL.BFLY PT, R5, R2, 0x2, 0x1f ;  /* 0x0c401f0002057f89 */ /* 0x001e2200000e0000 */
[----:B------:R-:W-:-:S04]  /*d380*/  ULOP3.LUT UR41, UR41, 0x3fff, URZ, 0xc0, !UPT ;  /* 0x00003fff29297892 */ /* 0x000fc8000f8ec03f */
[----:B------:R-:W-:-:S04]  /*d390*/  ULOP3.LUT UR4, UR41, 0x4000000, URZ, 0xfc, !UPT ;  /* 0x0400000029047892 */ /* 0x000fc8000f8efc3f */
[----:B------:R-:W-:Y:S02]  /*d3a0*/  ULEA UR4, UR45, UR4, 0xb ;  /* 0x000000042d047291 */ /* 0x000fe4000f8e583f */
[----:B------:R-:W-:-:S04]  /*d3b0*/  UIADD3 UR45, UR45, 0x1, URZ ;  /* 0x000000012d2d7890 */ /* 0x000fc8000fffe03f */
[----:B------:R-:W-:Y:S01]  /*d3c0*/  UISETP.NE.AND UP0, UPT, UR45, 0x2, UPT ;  /* 0x000000022d00788c */ /* 0x000fe2000bf05270 */
[----:B------:R-:W-:Y:S02]  /*d3d0*/  UMOV UR6, UR4 ;  /* 0x0000000400067c82 */ /* 0x000fe40008000000 */
[----:B------:R-:W-:Y:S01]  /*d3e0*/  HGMMA.64x128x16.F32.BF16 R88, R180, gdesc[UR4].tnspB, R88, gsb0 ;  /* 0x41e00004b4587df0 */ /* 0x000fe20008001858 */
[----:B------:R-:W-:Y:S01]  /*d3f0*/  UIADD3 UR6, UR4, 0x80, URZ ;  /* 0x0000008004067890 */ /* 0x000fe2000fffe03f */
[----:B-1----:R-:W-:Y:S01]  /*d400*/  FADD.FTZ R6, R6, R3 ;  /* 0x0000000306067221 */ /* 0x002fe20000010000 */
[----:B------:R-:W-:Y:S01]  /*d410*/  UMOV UR7, 0x40000040 ;  /* 0x4000004000077882 */ /* 0x000fe20000000000 */
[----:B------:R-:W-:Y:S02]  /*d420*/  IMAD.MOV.U32 R3, RZ, RZ, -0x800000 ;  /* 0xff800000ff037424 */ /* 0x000fe400078e00ff */
[----:B0-----:R-:W-:Y:S01]  /*d430*/  FADD.FTZ R8, R5, R2 ;  /* 0x0000000205087221 */ /* 0x001fe20000010000 */
[----:B------:R-:W-:Y:S01]  /*d440*/  IMAD.MOV.U32 R2, RZ, RZ, -0x800000 ;  /* 0xff800000ff027424 */ /* 0x000fe200078e00ff */
[----:B------:R-:W0:Y:S01]  /*d450*/  SHFL.BFLY PT, R5, R6, 0x1, 0x1f ;  /* 0x0c201f0006057f89 */ /* 0x000e2200000e0000 */
[----:B------:R-:W-:-:S03]  /*d460*/  USEL UR45, UR45, URZ, UP0 ;  /* 0x0000003f2d2d7287 */ /* 0x000fc60008000000 */
[----:B------:R-:W1:Y:S01]  /*d470*/  SHFL.BFLY PT, R9, R8, 0x1, 0x1f ;  /* 0x0c201f0008097f89 */ /* 0x000e6200000e0000 */
[----:B0-----:R-:W-:Y:S01]  /*d480*/  FADD.FTZ R13, R6, R5 ;  /* 0x00000005060d7221 */ /* 0x001fe20000010000 */
[----:B------:R-:W-:Y:S02]  /*d490*/  IMAD.U32 R6, RZ, RZ, UR5 ;  /* 0x00000005ff067e24 */ /* 0x000fe4000f8e00ff */
[----:B------:R-:W-:Y:S02]  /*d4a0*/  IMAD.MOV.U32 R5, RZ, RZ, RZ ;  /* 0x000000ffff057224 */ /* 0x000fe400078e00ff */
[----:B-1----:R-:W-:Y:S01]  /*d4b0*/  FADD.FTZ R14, R8, R9 ;  /* 0x00000009080e7221 */ /* 0x002fe20000010000 */
[----:B------:R-:W-:-:S04]  /*d4c0*/  FSETP.NE.FTZ.AND P0, PT, R13, RZ, PT ;  /* 0x000000ff0d00720b */ /* 0x000fc80003f15000 */
        /* <DEDUP_REMOVED lines=116> */
.L_x_8057:
        /* <DEDUP_REMOVED lines=17> */
[----:B------:R-:W1:Y:S01]  /*dd20*/  LDC R49, c[0x0][0xbe8] ;  /* 0x0002fa00ff317b82 */ /* 0x000e620000000800 */
[----:B------:R-:W-:Y:S01]  /*dd30*/  F2FP.BF16.F32.PACK_AB R122, R125, R124 ;  /* 0x0000007c7d7a723e */ /* 0x000fe200000010ff */
[----:B------:R-:W-:Y:S01]  /*dd40*/  UISETP.NE.AND.EX UP0, UPT, UR9, URZ, UPT, UP0 ;  /* 0x0000003f0900728c */ /* 0x000fe2000bf05300 */
[----:B------:R-:W-:Y:S02]  /*dd50*/  F2FP.BF16.F32.PACK_AB R123, R127, R126 ;  /* 0x0000007e7f7b723e */ /* 0x000fe400000010ff */
[----:B------:R-:W-:Y:S01]  /*dd60*/  F2FP.BF16.F32.PACK_AB R129, R131, R130 ;  /* 0x000000828381723e */ /* 0x000fe200000010ff */
[----:B------:R-:W-:Y:S01]  /*dd70*/  ULDC.64 UR8, c[0x0][0xc00] ;  /* 0x0003000000087ab9 */ /* 0x000fe20000000a00 */
[----:B------:R-:W-:Y:S01]  /*dd80*/  F2FP.BF16.F32.PACK_AB R136, R137, R136 ;  /* 0x000000888988723e */ /* 0x000fe200000010ff */
[----:B------:R-:W-:Y:S01]  /*dd90*/  UIMAD.WIDE UR8, UR37, 0x4, UR8 ;  /* 0x00000004250878a5 */ /* 0x000fe2000f8e0208 */
        /* <DEDUP_REMOVED lines=9> */
[----:B------:R-:W-:Y:S02]  /*de30*/  MOV R20, R0 ;  /* 0x0000000000147202 */ /* 0x000fe40000000f00 */
[----:B0-----:R-:W-:-:S03]  /*de40*/  MOV R21, R5 ;  /* 0x0000000500157202 */ /* 0x001fc60000000f00 */
[----:B------:R-:W-:-:S03]  /*de50*/  IMAD.WIDE R4, R188, 0x2, R20 ;  /* 0x00000002bc047825 */ /* 0x000fc600078e0214 */
[C---:B------:R-:W-:Y:S02]  /*de60*/  LOP3.LUT R7, R4.reuse, 0x380, RZ, 0xc0, !PT ;  /* 0x0000038004077812 */ /* 0x040fe400078ec0ff */
[C---:B------:R-:W-:Y:S02]  /*de70*/  IADD3 R31, P6, R4.reuse, 0x20, RZ ;  /* 0x00000020041f7810 */ /* 0x040fe40007fde0ff */
[----:B------:R-:W-:Y:S02]  /*de80*/  SHF.R.U64 R7, R7, 0x3, RZ ;  /* 0x0000000307077819 */ /* 0x000fe400000012ff */
[C---:B------:R-:W-:Y:S01]  /*de90*/  IADD3 R10, P5, R4.reuse, 0x40, RZ ;  /* 0x00000040040a7810 */ /* 0x040fe20007fbe0ff */
[--C-:B------:R-:W-:Y:S01]  /*dea0*/  IMAD.X R29, RZ, RZ, R5.reuse, P6 ;  /* 0x000000ffff1d7224 */ /* 0x100fe200030e0605 */
        /* <DEDUP_REMOVED lines=15> */
[----:B------:R-:W-:Y:S02]  /*dfa0*/  LOP3.LUT R6, R31, 0x380, RZ, 0xc0, !PT ;  /* 0x000003801f067812 */ /* 0x000fe400078ec0ff */
[----:B------:R-:W-:Y:S02]  /*dfb0*/  LOP3.LUT R8, R37, 0x380, RZ, 0xc0, !PT ;  /* 0x0000038025087812 */ /* 0x000fe400078ec0ff */
[----:B------:R-:W-:Y:S02]  /*dfc0*/  LOP3.LUT R24, R39, 0x380, RZ, 0xc0, !PT ;  /* 0x0000038027187812 */ /* 0x000fe400078ec0ff */
[----:B------:R-:W-:Y:S02]  /*dfd0*/  LOP3.LUT R12, R33, 0x380, RZ, 0xc0, !PT ;  /* 0x00000380210c7812 */ /* 0x000fe400078ec0ff */
[----:B------:R-:W-:-:S02]  /*dfe0*/  LOP3.LUT R14, R35, 0x380, RZ, 0xc0, !PT ;  /* 0x00000380230e7812 */ /* 0x000fc400078ec0ff */
[----:B------:R-:W-:Y:S02]  /*dff0*/  SHF.R.U64 R7, R7, 0x3, RZ ;  /* 0x0000000307077819 */ /* 0x000fe400000012ff */
[----:B------:R-:W-:Y:S02]  /*e000*/  LOP3.LUT R30, R41, 0x380, RZ, 0xc0, !PT ;  /* 0x00000380291e7812 */ /* 0x000fe400078ec0ff */
[----:B------:R-:W-:Y:S02]  /*e010*/  SHF.R.U64 R6, R6, 0x3, RZ ;  /* 0x0000000306067819 */ /* 0x000fe400000012ff */
[----:B------:R-:W-:Y:S02]  /*e020*/  SHF.R.U64 R8, R8, 0x3, RZ ;  /* 0x0000000308087819 */ /* 0x000fe400000012ff */
[----:B------:R-:W-:Y:S02]  /*e030*/  SHF.R.U64 R24, R24, 0x3, RZ ;  /* 0x0000000318187819 */ /* 0x000fe400000012ff */
[----:B------:R-:W-:-:S02]  /*e040*/  SHF.R.U64 R12, R12, 0x3, RZ ;  /* 0x000000030c0c7819 */ /* 0x000fc400000012ff */
[----:B------:R-:W-:Y:S02]  /*e050*/  SHF.R.U64 R14, R14, 0x3, RZ ;  /* 0x000000030e0e7819 */ /* 0x000fe400000012ff */
[----:B------:R-:W-:Y:S02]  /*e060*/  LOP3.LUT R26, R7, R10, RZ, 0x3c, !PT ;  /* 0x0000000a071a7212 */ /* 0x000fe400078e3cff */
[----:B------:R-:W-:Y:S02]  /*e070*/  SHF.R.U64 R30, R30, 0x3, RZ ;  /* 0x000000031e1e7819 */ /* 0x000fe400000012ff */
[----:B------:R-:W-:Y:S02]  /*e080*/  LOP3.LUT R28, R6, R31, RZ, 0x3c, !PT ;  /* 0x0000001f061c7212 */ /* 0x000fe400078e3cff */
[----:B------:R-:W-:Y:S02]  /*e090*/  LOP3.LUT R10, R8, R37, RZ, 0x3c, !PT ;  /* 0x00000025080a7212 */ /* 0x000fe400078e3cff */
[----:B------:R-:W-:-:S02]  /*e0a0*/  F2FP.BF16.F32.PACK_AB R5, R91, R90 ;  /* 0x0000005a5b05723e */ /* 0x000fc400000010ff */
[----:B------:R-:W-:Y:S02]  /*e0b0*/  F2FP.BF16.F32.PACK_AB R6, R93, R92 ;  /* 0x0000005c5d06723e */ /* 0x000fe400000010ff */
[----:B------:R-:W-:Y:S01]  /*e0c0*/  F2FP.BF16.F32.PACK_AB R7, R95, R94 ;  /* 0x0000005e5f07723e */ /* 0x000fe200000010ff */
[----:B------:R-:W-:Y:S01]  /*e0d0*/  BAR.SYNC.DEFER_BLOCKING 0x1, 0x100 ;  /* 0x0044000000007b1d */ /* 0x000fe20000010000 */
[----:B------:R-:W-:Y:S02]  /*e0e0*/  LOP3.LUT R8, R24, R39, RZ, 0x3c, !PT ;  /* 0x0000002718087212 */ /* 0x000fe400078e3cff */
[----:B------:R-:W-:Y:S02]  /*e0f0*/  LOP3.LUT R12, R12, R33, RZ, 0x3c, !PT ;  /* 0x000000210c0c7212 */ /* 0x000fe400078e3cff */
[----:B------:R-:W-:Y:S02]  /*e100*/  LOP3.LUT R14, R14, R35, RZ, 0x3c, !PT ;  /* 0x000000230e0e7212 */ /* 0x000fe400078e3cff */
[----:B------:R-:W-:-:S02]  /*e110*/  LOP3.LUT R24, R30, R41, RZ, 0x3c, !PT ;  /* 0x000000291e187212 */ /* 0x000fc400078e3cff */
[----:B------:R-:W-:Y:S02]  /*e120*/  MOV R30, R26 ;  /* 0x0000001a001e7202 */ /* 0x000fe40000000f00 */
[----:B------:R-:W-:Y:S02]  /*e130*/  MOV R27, R10 ;  /* 0x0000000a001b7202 */ /* 0x000fe40000000f00 */
[----:B------:R-:W-:Y:S02]  /*e140*/  MOV R26, R8 ;  /* 0x00000008001a7202 */ /* 0x000fe40000000f00 */
[----:B------:R-:W-:Y:S02]  /*e150*/  MOV R31, R28 ;  /* 0x0000001c001f7202 */ /* 0x000fe40000000f00 */
[----:B------:R-:W-:Y:S02]  /*e160*/  F2FP.BF16.F32.PACK_AB R8, R97, R96 ;  /* 0x000000606108723e */ /* 0x000fe400000010ff */
[----:B------:R-:W-:-:S02]  /*e170*/  F2FP.BF16.F32.PACK_AB R9, R99, R98 ;  /* 0x000000626309723e */ /* 0x000fc400000010ff */
[----:B------:R-:W-:Y:S02]  /*e180*/  F2FP.BF16.F32.PACK_AB R10, R101, R100 ;  /* 0x00000064650a723e */ /* 0x000fe400000010ff */
[----:B------:R-:W-:Y:S01]  /*e190*/  F2FP.BF16.F32.PACK_AB R11, R103, R102 ;  /* 0x00000066670b723e */ /* 0x000fe200000010ff */
[----:B------:R0:W-:Y:S01]  /*e1a0*/  STSM.16.M88.4 [R32], R4 ;  /* 0x0000000420007844 */ /* 0x0001e20000000200 */
[----:B------:R-:W-:Y:S02]  /*e1b0*/  MOV R29, R12 ;  /* 0x0000000c001d7202 */ /* 0x000fe40000000f00 */
[----:B------:R-:W-:Y:S01]  /*e1c0*/  MOV R28, R14 ;  /* 0x0000000e001c7202 */ /* 0x000fe20000000f00 */
[----:B------:R-:W-:Y:S01]  /*e1d0*/  STSM.16.M88.4 [R31], R8 ;  /* 0x000000081f007844 */ /* 0x000fe20000000200 */
[----:B------:R-:W-:Y:S02]  /*e1e0*/  F2FP.BF16.F32.PACK_AB R12, R113, R112 ;  /* 0x00000070710c723e */ /* 0x000fe400000010ff */
[----:B------:R-:W-:-:S02]  /*e1f0*/  F2FP.BF16.F32.PACK_AB R13, R115, R114 ;  /* 0x00000072730d723e */ /* 0x000fc400000010ff */
[----:B------:R-:W-:Y:S02]  /*e200*/  F2FP.BF16.F32.PACK_AB R14, R117, R116 ;  /* 0x00000074750e723e */ /* 0x000fe400000010ff */
[----:B------:R-:W-:Y:S02]  /*e210*/  F2FP.BF16.F32.PACK_AB R15, R119, R118 ;  /* 0x00000076770f723e */ /* 0x000fe400000010ff */
[----:B------:R-:W-:Y:S02]  /*e220*/  MOV R24, R24 ;  /* 0x0000001800187202 */ /* 0x000fe40000000f00 */
[----:B------:R-:W-:Y:S02]  /*e230*/  PLOP3.LUT P0, PT, PT, PT, UP0, 0x80, 0x0 ;  /* 0x000000000000781c */ /* 0x000fe40003f0f008 */
[----:B0-----:R-:W-:Y:S02]  /*e240*/  F2FP.BF16.F32.PACK_AB R4, R105, R104 ;  /* 0x000000686904723e */ /* 0x001fe400000010ff */
[----:B------:R-:W-:-:S02]  /*e250*/  F2FP.BF16.F32.PACK_AB R5, R107, R106 ;  /* 0x0000006a6b05723e */ /* 0x000fc400000010ff */
[----:B------:R-:W-:Y:S02]  /*e260*/  F2FP.BF16.F32.PACK_AB R6, R109, R108 ;  /* 0x0000006c6d06723e */ /* 0x000fe400000010ff */
[----:B------:R-:W-:-:S05]  /*e270*/  F2FP.BF16.F32.PACK_AB R7, R111, R110 ;  /* 0x0000006e6f07723e */ /* 0x000fca00000010ff */
[----:B------:R0:W-:Y:S04]  /*e280*/  STSM.16.M88.4 [R30], R4 ;  /* 0x000000041e007844 */ /* 0x0001e80000000200 */
[----:B------:R2:W-:Y:S04]  /*e290*/  STSM.16.M88.4 [R29], R12 ;  /* 0x0000000c1d007844 */ /* 0x0005e80000000200 */
[----:B------:R2:W-:Y:S04]  /*e2a0*/  STSM.16.M88.4 [R28], R120 ;  /* 0x000000781c007844 */ /* 0x0005e80000000200 */
[----:B------:R2:W-:Y:S04]  /*e2b0*/  STSM.16.M88.4 [R27], R128 ;  /* 0x000000801b007844 */ /* 0x0005e80000000200 */
[----:B------:R2:W-:Y:S01]  /*e2c0*/  STSM.16.M88.4 [R26], R136 ;  /* 0x000000881a007844 */ /* 0x0005e20000000200 */
[----:B0-----:R-:W-:-:S02]  /*e2d0*/  IMAD.U32 R4, RZ, RZ, UR8 ;  /* 0x00000008ff047e24 */ /* 0x001fc4000f8e00ff */
[----:B------:R-:W-:Y:S01]  /*e2e0*/  IMAD.U32 R5, RZ, RZ, UR9 ;  /* 0x00000009ff057e24 */ /* 0x000fe2000f8e00ff */
[----:B------:R2:W-:Y:S01]  /*e2f0*/  STSM.16.M88.4 [R24], R144 ;  /* 0x0000009018007844 */ /* 0x0005e20000000200 */
[----:B------:R-:W-:Y:S01]  /*e300*/  ULDC.64 UR8, c[0x0][0xc08] ;  /* 0x0003020000087ab9 */ /* 0x000fe20000000a00 */
[----:B------:R-:W-:Y:S06]  /*e310*/  BAR.SYNC.DEFER_BLOCKING 0x1, 0x100 ;  /* 0x0044000000007b1d */ /* 0x000fec0000010000 */
[----:B------:R-:W3:Y:S01]  /*e320*/  @P0 LDG.E R6, desc[UR50][R4.64] ;  /* 0x0000003204060981 */ /* 0x000ee2000c1e1900 */
[----:B------:R-:W-:Y:S01]  /*e330*/  UISETP.NE.U32.AND UP1, UPT, UR8, URZ, UPT ;  /* 0x0000003f0800728c */ /* 0x000fe2000bf25070 */
[----:B-1----:R-:W-:Y:S01]  /*e340*/  ISETP.NE.AND P1, PT, R49, 0x1, PT ;  /* 0x000000013100780c */ /* 0x002fe20003f25270 */
[----:B------:R-:W-:Y:S01]  /*e350*/  ULDC UR10, c[0x0][0xa88] ;  /* 0x0002a200000a7ab9 */ /* 0x000fe20000000800 */
[----:B------:R-:W-:Y:S01]  /*e360*/  UMOV UR4, URZ ;  /* 0x0000003f00047c82 */ /* 0x000fe20008000000 */
[----:B------:R-:W-:-:S06]  /*e370*/  UISETP.NE.AND.EX UP1, UPT, UR9, URZ, UPT, UP1 ;  /* 0x0000003f0900728c */ /* 0x000fcc000bf25310 */
[----:B------:R-:W-:-:S04]  /*e380*/  PLOP3.LUT P2, PT, PT, PT, UP1, 0x80, 0x0 ;  /* 0x000000000000781c */ /* 0x000fc80003f4f018 */
[----:B------:R-:W0:Y:S01]  /*e390*/  @P1 LDC R7, c[0x0][0xbec] ;  /* 0x0002fb00ff071b82 */ /* 0x000e220000000800 */
[----:B------:R-:W-:Y:S02]  /*e3a0*/  @UP1 ULDC.64 UR8, c[0x0][0xc08] ;  /* 0x0003020000081ab9 */ /* 0x000fe40000000a00 */
[----:B------:R-:W-:-:S05]  /*e3b0*/  @UP1 UIMAD.WIDE UR8, UR37, 0x4, UR8 ;  /* 0x00000004250818a5 */ /* 0x000fca000f8e0208 */
[----:B------:R-:W1:Y:S01]  /*e3c0*/  @P1 LDC R8, c[0x0][0xbf0] ;  /* 0x0002fc00ff081b82 */ /* 0x000e620000000800 */
[----:B------:R-:W-:Y:S02]  /*e3d0*/  IMAD.U32 R10, RZ, RZ, UR8 ;  /* 0x00000008ff0a7e24 */ /* 0x000fe4000f8e00ff */
[----:B------:R-:W-:Y:S01]  /*e3e0*/  IMAD.U32 R11, RZ, RZ, UR9 ;  /* 0x00000009ff0b7e24 */ /* 0x000fe2000f8e00ff */
[----:B---3--:R-:W-:Y:S01]  /*e3f0*/  @P0 R2UR UR4, R6 ;  /* 0x00000000060402ca */ /* 0x008fe200000e0000 */
[----:B------:R-:W-:-:S06]  /*e400*/  IMAD.U32 R6, RZ, RZ, UR10 ;  /* 0x0000000aff067e24 */ /* 0x000fcc000f8e00ff */
[----:B------:R2:W5:Y:S01]  /*e410*/  @P2 LDG.E R6, desc[UR50][R10.64] ;  /* 0x000000320a062981 */ /* 0x000562000c1e1900 */
[----:B01----:R-:W-:Y:S07]  /*e420*/  @P2 BRA `(.L_x_8130) ;  /* 0x0000000000102947 */ /* 0x003fee0003800000 */
[----:B------:R-:W-:Y:S05]  /*e430*/  @!P0 BRA `(.L_x_8130) ;  /* 0x00000000000c8947 */ /* 0x000fea0003800000 */
[----:B------:R-:W3:Y:S04]  /*e440*/  LDG.E R9, desc[UR50][R4.64] ;  /* 0x0000003204097981 */ /* 0x000ee8000c1e1900 */
[----:B-----5:R-:W3:Y:S02]  /*e450*/  LDG.E R6, desc[UR50][R4.64+0x4] ;  /* 0x0000043204067981 */ /* 0x020ee4000c1e1900 */
[----:B---3--:R-:W-:-:S07]  /*e460*/  IMAD.IADD R6, R6, 0x1, -R9 ;  /* 0x0000000106067824 */ /* 0x008fce00078e0a09 */
.L_x_8130:
[----:B------:R-:W-:Y:S01]  /*e470*/  USHF.R.S32.HI UR9, URZ, 0x1f, UR4 ;  /* 0x0000001f3f097899 */ /* 0x000fe20008011404 */
[----:B--2---:R-:W-:Y:S01]  /*e480*/  VIADD R10, R17, UR38 ;  /* 0x00000026110a7c36 */ /* 0x004fe20008000000 */
[----:B------:R-:W-:Y:S01]  /*e490*/  USHF.R.S32.HI UR16, URZ, 0x1f, UR42 ;  /* 0x0000001f3f107899 */ /* 0x000fe2000801142a */
[----:B------:R-:W-:Y:S01]  /*e4a0*/  VIADD R24, R187, UR38 ;  /* 0x00000026bb187c36 */ /* 0x000fe20008000000 */
[----:B------:R-:W-:Y:S01]  /*e4b0*/  ULDC.64 UR14, c[0x0][0xb90] ;  /* 0x0002e400000e7ab9 */ /* 0x000fe20000000a00 */
[----:B------:R-:W-:Y:S01]  /*e4c0*/  UMOV UR8, UR4 ;  /* 0x0000000400087c82 */ /* 0x000fe20008000000 */
[----:B------:R-:W-:Y:S01]  /*e4d0*/  UIMAD UR12, UR16, UR14, URZ ;  /* 0x0000000e100c72a4 */ /* 0x000fe2000f8e023f */
[----:B------:R-:W-:Y:S01]  /*e4e0*/  @P1 IMAD.HI.U32 R5, R10, R7, RZ ;  /* 0x000000070a051227 */ /* 0x000fe200078e00ff */
[----:B------:R-:W-:Y:S02]  /*e4f0*/  UIMAD.WIDE.U32 UR10, UR42, UR14, UR8 ;  /* 0x0000000e2a0a72a5 */ /* 0x000fe4000f8e0008 */
[----:B------:R-:W-:Y:S01]  /*e500*/  USHF.R.S32.HI UR8, URZ, 0x1f, UR37 ;  /* 0x0000001f3f087899 */ /* 0x000fe20008011425 */
[----:B------:R-:W-:Y:S01]  /*e510*/  IMAD.MOV.U32 R4, RZ, RZ, R10 ;  /* 0x000000ffff047224 */ /* 0x000fe200078e000a */
[----:B------:R-:W-:Y:S01]  /*e520*/  UIMAD UR12, UR42, UR15, UR12 ;  /* 0x0000000f2a0c72a4 */ /* 0x000fe2000f8e020c */
[----:B------:R-:W-:Y:S01]  /*e530*/  @P1 SHF.R.U32.HI R4, RZ, R8, R5 ;  /* 0x00000008ff041219 */ /* 0x000fe20000011605 */
[----:B------:R-:W-:Y:S01]  /*e540*/  USEL UR18, UR8, URZ, !UP0 ;  /* 0x0000003f08127287 */ /* 0x000fe2000c000000 */
[----:B------:R-:W-:Y:S01]  /*e550*/  IMAD R5, R184, 0x40, R18 ;  /* 0x00000040b8057824 */ /* 0x000fe200078e0212 */
[----:B------:R-:W-:Y:S01]  /*e560*/  ULDC.64 UR14, c[0x0][0xb98] ;  /* 0x0002e600000e7ab9 */ /* 0x000fe20000000a00 */
[----:B------:R-:W-:Y:S01]  /*e570*/  USEL UR17, UR37, URZ, !UP0 ;  /* 0x0000003f25117287 */ /* 0x000fe2000c000000 */
[----:B------:R-:W-:Y:S01]  /*e580*/  IMAD.MOV R8, RZ, RZ, -R4 ;  /* 0x000000ffff087224 */ /* 0x000fe200078e0a04 */
[----:B------:R-:W-:Y:S01]  /*e590*/  UIMAD UR8, UR18, UR14, URZ ;  /* 0x0000000e120872a4 */ /* 0x000fe2000f8e023f */
[----:B------:R-:W-:Y:S01]  /*e5a0*/  IMAD.WIDE R20, R5, 0x2, R20 ;  /* 0x0000000205147825 */ /* 0x000fe200078e0214 */
[----:B------:R-:W-:Y:S01]  /*e5b0*/  UIADD3 UR11, UR11, UR12, URZ ;  /* 0x0000000c0b0b7290 */ /* 0x000fe2000fffe03f */
[----:B------:R-:W-:Y:S01]  /*e5c0*/  SHF.R.S32.HI R5, RZ, 0x1f, R4 ;  /* 0x0000001fff057819 */ /* 0x000fe20000011404 */
[----:B------:R-:W-:Y:S01]  /*e5d0*/  UIMAD UR8, UR17, UR15, UR8 ;  /* 0x0000000f110872a4 */ /* 0x000fe2000f8e0208 */
[----:B------:R-:W-:Y:S01]  /*e5e0*/  IMAD R7, R49, R8, R10 ;  /* 0x0000000831077224 */ /* 0x000fe200078e020a */
[----:B------:R-:W-:Y:S01]  /*e5f0*/  UIMAD.WIDE.U32 UR10, UR17, UR14, UR10 ;  /* 0x0000000e110a72a5 */ /* 0x000fe2000f8e000a */
[----:B------:R-:W-:Y:S01]  /*e600*/  IADD3 R11, P3, R20, 0x2000, RZ ;  /* 0x00002000140b7810 */ /* 0x000fe20007f7e0ff */
[----:B-----5:R-:W-:Y:S01]  /*e610*/  IMAD R51, R6, R49, RZ ;  /* 0x0000003106337224 */ /* 0x020fe200078e02ff */
[----:B------:R-:W-:Y:S01]  /*e620*/  IADD3 R13, P0, R20, 0x1000, RZ ;  /* 0x00001000140d7810 */ /* 0x000fe20007f1e0ff */
[----:B------:R-:W-:Y:S01]  /*e630*/  IMAD.U32 R10, RZ, RZ, UR8 ;  /* 0x00000008ff0a7e24 */ /* 0x000fe2000f8e00ff */
[----:B------:R-:W-:Y:S01]  /*e640*/  SHF.R.S32.HI R8, RZ, 0x1f, R7 ;  /* 0x0000001fff087819 */ /* 0x000fe20000011407 */
[----:B------:R-:W-:Y:S01]  /*e650*/  ULDC.64 UR12, c[0x0][0xaa0] ;  /* 0x0002a800000c7ab9 */ /* 0x000fe20000000a00 */
[----:B------:R-:W-:-:S02]  /*e660*/  IADD3 R4, P2, R4, UR10, RZ ;  /* 0x0000000a04047c10 */ /* 0x000fc4000ff5e0ff */
[----:B------:R-:W-:Y:S02]  /*e670*/  LOP3.LUT R9, R11, 0x380, RZ, 0xc0, !PT ;  /* 0x000003800b097812 */ /* 0x000fe400078ec0ff */
[----:B------:R-:W-:Y:S01]  /*e680*/  IADD3.X R5, R5, UR11, R10, P2, !PT ;  /* 0x0000000b05057c10 */ /* 0x000fe200097fe40a */
[----:B------:R-:W-:Y:S01]  /*e690*/  ULDC.64 UR10, c[0x0][0xb88] ;  /* 0x0002e200000a7ab9 */ /* 0x000fe20000000a00 */
[----:B------:R-:W-:Y:S01]  /*e6a0*/  LOP3.LUT R12, R13, 0x380, RZ, 0xc0, !PT ;  /* 0x000003800d0c7812 */ /* 0x000fe200078ec0ff */
[----:B------:R-:W-:Y:S01]  /*e6b0*/  IMAD R10, R8, UR10, RZ ;  /* 0x0000000a080a7c24 */ /* 0x000fe2000f8e02ff */
[----:B------:R-:W-:Y:S01]  /*e6c0*/  SHF.R.U64 R8, R9, 0x3, RZ ;  /* 0x0000000309087819 */ /* 0x000fe200000012ff */
[C---:B------:R-:W-:Y:S01]  /*e6d0*/  IMAD.WIDE.U32 R4, R7.reuse, UR10, R4 ;  /* 0x0000000a07047c25 */ /* 0x040fe2000f8e0004 */
[----:B------:R-:W-:Y:S02]  /*e6e0*/  SHF.R.U64 R12, R12, 0x3, RZ ;  /* 0x000000030c0c7819 */ /* 0x000fe400000012ff */
[C---:B------:R-:W-:Y:S01]  /*e6f0*/  IADD3 R41, P6, R20.reuse, 0x4000, RZ ;  /* 0x0000400014297810 */ /* 0x040fe20007fde0ff */
[----:B------:R-:W-:Y:S01]  /*e700*/  IMAD R9, R7, UR11, R10 ;  /* 0x0000000b07097c24 */ /* 0x000fe2000f8e020a */
[----:B------:R-:W-:Y:S01]  /*e710*/  ULDC.64 UR10, c[0x0][0xb50] ;  /* 0x0002d400000a7ab9 */ /* 0x000fe20000000a00 */
[----:B------:R-:W-:-:S02]  /*e720*/  IADD3 R7, P2, R20, 0x3000, RZ ;  /* 0x0000300014077810 */ /* 0x000fc40007f5e0ff */
[----:B------:R-:W-:Y:S01]  /*e730*/  IMAD.IADD R9, R5, 0x1, R9 ;  /* 0x0000000105097824 */ /* 0x000fe200078e0209 */
[----:B------:R-:W-:Y:S02]  /*e740*/  LEA R10, P4, R4, UR10, 0x2 ;  /* 0x0000000a040a7c11 */ /* 0x000fe4000f8810ff */
[----:B------:R-:W-:Y:S01]  /*e750*/  LOP3.LUT R12, R12, R13, RZ, 0x3c, !PT ;  /* 0x0000000d0c0c7212 */ /* 0x000fe200078e3cff */
[----:B------:R-:W-:Y:S01]  /*e760*/  IMAD.X R13, RZ, RZ, R21, P0 ;  /* 0x000000ffff0d7224 */ /* 0x000fe200000e0615 */
[----:B------:R-:W-:Y:S01]  /*e770*/  LEA.HI.X R14, R4, UR11, R9, 0x2, P4 ;  /* 0x0000000b040e7c11 */ /* 0x000fe2000a0f1409 */
[----:B------:R-:W-:Y:S01]  /*e780*/  SHFL.IDX PT, R44, R10, RZ, 0x1c1f ;  /* 0x001c1fff0a2c7589 */ /* 0x000fe200000e0000 */
[----:B------:R-:W-:Y:S01]  /*e790*/  LOP3.LUT R5, R7, 0x380, RZ, 0xc0, !PT ;  /* 0x0000038007057812 */ /* 0x000fe200078ec0ff */
[----:B------:R-:W-:Y:S01]  /*e7a0*/  UIMAD UR10, UR9, UR12, URZ ;  /* 0x0000000c090a72a4 */ /* 0x000fe2000f8e023f */
[----:B------:R-:W-:Y:S01]  /*e7b0*/  LOP3.LUT P0, RZ, R185, 0x3, RZ, 0xc0, !PT ;  /* 0x00000003b9ff7812 */ /* 0x000fe2000780c0ff */
[----:B------:R-:W0:Y:S01]  /*e7c0*/  SHFL.IDX PT, R45, R14, RZ, 0x1c1f ;  /* 0x001c1fff0e2d7589 */ /* 0x000e2200000e0000 */
[----:B------:R-:W-:Y:S01]  /*e7d0*/  SHF.R.U64 R4, R5, 0x3, RZ ;  /* 0x0000000305047819 */ /* 0x000fe200000012ff */
[--C-:B------:R-:W-:Y:S01]  /*e7e0*/  IMAD.X R5, RZ, RZ, R21.reuse, P2 ;  /* 0x000000ffff057224 */ /* 0x100fe200010e0615 */
[----:B------:R-:W-:Y:S01]  /*e7f0*/  ISETP.GE.OR P2, PT, R24, R51, P0 ;  /* 0x000000331800720c */ /* 0x000fe20000746670 */
[----:B------:R-:W-:Y:S01]  /*e800*/  SHFL.IDX PT, R46, R10, 0x1, 0x1c1f ;  /* 0x003c1f000a2e7f89 */ /* 0x000fe200000e0000 */
[----:B------:R-:W-:Y:S01]  /*e810*/  LOP3.LUT R4, R4, R7, RZ, 0x3c, !PT ;  /* 0x0000000704047212 */ /* 0x000fe200078e3cff */
[----:B------:R-:W-:Y:S01]  /*e820*/  VIADD R7, R24, 0x8 ;  /* 0x0000000818077836 */ /* 0x000fe20000000000 */
[C---:B------:R-:W-:Y:S01]  /*e830*/  IADD3 R37, P5, R20.reuse, 0x5000, RZ ;  /* 0x0000500014257810 */ /* 0x040fe20007fbe0ff */
[----:B------:R-:W1:Y:S01]  /*e840*/  SHFL.IDX PT, R47, R14, 0x1, 0x1c1f ;  /* 0x003c1f000e2f7f89 */ /* 0x000e6200000e0000 */
[C---:B------:R-:W-:Y:S01]  /*e850*/  IADD3 R33, P4, R20.reuse, 0x6000, RZ ;  /* 0x0000600014217810 */ /* 0x040fe20007f9e0ff */
[----:B------:R-:W-:Y:S01]  /*e860*/  IMAD.X R9, RZ, RZ, R21, P3 ;  /* 0x000000ffff097224 */ /* 0x000fe200018e0615 */
[----:B------:R-:W-:Y:S01]  /*e870*/  ISETP.GE.OR P0, PT, R7, R51, P0 ;  /* 0x000000330700720c */ /* 0x000fe20000706670 */
[----:B------:R-:W-:Y:S01]  /*e880*/  UIMAD.WIDE.U32 UR8, UR4, UR12, URZ ;  /* 0x0000000c040872a5 */ /* 0x000fe2000f8e003f */
[----:B------:R-:W-:Y:S01]  /*e890*/  LOP3.LUT R15, R20, 0x380, RZ, 0xc0, !PT ;  /* 0x00000380140f7812 */ /* 0x000fe200078ec0ff */
[----:B------:R-:W-:Y:S01]  /*e8a0*/  UIMAD UR10, UR4, UR13, UR10 ;  /* 0x0000000d040a72a4 */ /* 0x000fe2000f8e020a */
[----:B------:R-:W-:-:S02]  /*e8b0*/  LOP3.LUT R40, R41, 0x380, RZ, 0xc0, !PT ;  /* 0x0000038029287812 */ /* 0x000fc400078ec0ff */
[----:B------:R-:W-:Y:S01]  /*e8c0*/  ULDC.64 UR12, c[0x0][0xae8] ;  /* 0x0002ba00000c7ab9 */ /* 0x000fe20000000a00 */
[----:B------:R-:W-:Y:S01]  /*e8d0*/  LOP3.LUT R8, R8, R11, RZ, 0x3c, !PT ;  /* 0x0000000b08087212 */ /* 0x000fe200078e3cff */
[----:B0-----:R0:W-:Y:S01]  /*e8e0*/  @!P2 ST.E desc[UR50][R44.64], R3 ;  /* 0x000000032c00a985 */ /* 0x0011e2000c101932 */
[----:B------:R-:W-:Y:S01]  /*e8f0*/  UIADD3 UR9, UR9, UR10, URZ ;  /* 0x0000000a09097290 */ /* 0x000fe2000fffe03f */
[----:B------:R-:W-:Y:S01]  /*e900*/  LOP3.LUT R36, R37, 0x380, RZ, 0xc0, !PT ;  /* 0x0000038025247812 */ /* 0x000fe200078ec0ff */
[----:B------:R-:W-:Y:S01]  /*e910*/  UIMAD UR4, UR16, UR12, URZ ;  /* 0x0000000c100472a4 */ /* 0x000fe2000f8e023f */
[----:B------:R-:W-:Y:S02]  /*e920*/  LOP3.LUT R32, R33, 0x380, RZ, 0xc0, !PT ;  /* 0x0000038021207812 */ /* 0x000fe400078ec0ff */
[----:B------:R-:W-:Y:S01]  /*e930*/  SHF.R.U64 R15, R15, 0x3, RZ ;  /* 0x000000030f0f7819 */ /* 0x000fe200000012ff */
[----:B-1----:R1:W-:Y:S01]  /*e940*/  @!P0 ST.E desc[UR50][R46.64], R2 ;  /* 0x000000022e008985 */ /* 0x0023e2000c101932 */
[----:B------:R-:W-:-:S02]  /*e950*/  IADD3 R11, P3, R20, 0x7000, RZ ;  /* 0x00007000140b7810 */ /* 0x000fc40007f7e0ff */
[----:B------:R-:W-:Y:S01]  /*e960*/  SHF.R.U64 R40, R40, 0x3, RZ ;  /* 0x0000000328287819 */ /* 0x000fe200000012ff */
[----:B0-----:R-:W0:Y:S08]  /*e970*/  @P1 LDC R44, c[0x0][0xbec] ;  /* 0x0002fb00ff2c1b82 */ /* 0x001e300000000800 */
[----:B------:R-:W2:Y:S01]  /*e980*/  @P1 LDC R3, c[0x0][0xbf0] ;  /* 0x0002fc00ff031b82 */ /* 0x000ea20000000800 */
[----:B-1----:R-:W-:Y:S01]  /*e990*/  IMAD R2, R22, 0x20, R184 ;  /* 0x0000002016027824 */ /* 0x002fe200078e02b8 */
[----:B------:R-:W-:Y:S01]  /*e9a0*/  UIMAD UR4, UR42, UR13, UR4 ;  /* 0x0000000d2a0472a4 */ /* 0x000fe2000f8e0204 */
[----:B------:R-:W-:Y:S01]  /*e9b0*/  SHF.R.U64 R36, R36, 0x3, RZ ;  /* 0x0000000324247819 */ /* 0x000fe200000012ff */
[----:B------:R-:W-:Y:S01]  /*e9c0*/  UIMAD.WIDE.U32 UR8, UR42, UR12, UR8 ;  /* 0x0000000c2a0872a5 */ /* 0x000fe2000f8e0008 */
[----:B------:R-:W-:Y:S01]  /*e9d0*/  VIADD R45, R2, UR38 ;  /* 0x00000026022d7c36 */ /* 0x000fe20008000000 */
[----:B------:R-:W-:Y:S01]  /*e9e0*/  SHF.R.U64 R32, R32, 0x3, RZ ;  /* 0x0000000320207819 */ /* 0x000fe200000012ff */
[----:B------:R-:W-:Y:S01]  /*e9f0*/  ULDC.64 UR10, c[0x0][0xaf0] ;  /* 0x0002bc00000a7ab9 */ /* 0x000fe20000000a00 */
[----:B------:R-:W-:Y:S01]  /*ea00*/  LOP3.LUT R20, R15, R20, RZ, 0x3c, !PT ;  /* 0x000000140f147212 */ /* 0x000fe200078e3cff */
[----:B------:R-:W-:Y:S01]  /*ea10*/  UIADD3 UR9, UR9, UR4, URZ ;  /* 0x0000000409097290 */ /* 0x000fe2000fffe03f */
[----:B------:R-:W-:Y:S01]  /*ea20*/  LOP3.LUT R40, R40, R41, RZ, 0x3c, !PT ;  /* 0x0000002928287212 */ /* 0x000fe200078e3cff */
[----:B------:R-:W-:Y:S01]  /*ea30*/  UIMAD UR4, UR18, UR10, URZ ;  /* 0x0000000a120472a4 */ /* 0x000fe2000f8e023f */
[----:B------:R-:W-:Y:S01]  /*ea40*/  LOP3.LUT R36, R36, R37, RZ, 0x3c, !PT ;  /* 0x0000002524247212 */ /* 0x000fe200078e3cff */
[--C-:B------:R-:W-:Y:S01]  /*ea50*/  IMAD.X R41, RZ, RZ, R21.reuse, P6 ;  /* 0x000000ffff297224 */ /* 0x100fe200030e0615 */
[----:B------:R-:W-:Y:S01]  /*ea60*/  LOP3.LUT R32, R32, R33, RZ, 0x3c, !PT ;  /* 0x0000002120207212 */ /* 0x000fe200078e3cff */
[--C-:B------:R-:W-:Y:S01]  /*ea70*/  IMAD.X R37, RZ, RZ, R21.reuse, P5 ;  /* 0x000000ffff257224 */ /* 0x100fe200028e0615 */
[----:B------:R-:W-:Y:S01]  /*ea80*/  LOP3.LUT R6, R11, 0x380, RZ, 0xc0, !PT ;  /* 0x000003800b067812 */ /* 0x000fe200078ec0ff */
[----:B0-----:R-:W-:Y:S01]  /*ea90*/  @P1 IMAD.HI.U32 R2, R45, R44, RZ ;  /* 0x0000002c2d021227 */ /* 0x001fe200078e00ff */
[----:B------:R0:W5:Y:S03]  /*eaa0*/  LD.E.128 R28, desc[UR50][R20.64] ;  /* 0x00000032141c7980 */ /* 0x000166000c101d00 */
[--C-:B------:R-:W-:Y:S01]  /*eab0*/  IMAD.X R25, RZ, RZ, R21.reuse, P3 ;  /* 0x000000ffff197224 */ /* 0x100fe200018e0615 */
[----:B------:R-:W-:Y:S01]  /*eac0*/  SHF.R.U64 R6, R6, 0x3, RZ ;  /* 0x0000000306067819 */ /* 0x000fe200000012ff */
[----:B------:R-:W-:Y:S01]  /*ead0*/  IMAD.X R33, RZ, RZ, R21, P4 ;  /* 0x000000ffff217224 */ /* 0x000fe200020e0615 */
[----:B------:R-:W-:Y:S01]  /*eae0*/  UIMAD UR4, UR17, UR11, UR4 ;  /* 0x0000000b110472a4 */ /* 0x000fe2000f8e0204 */
[----:B------:R-:W5:Y:S01]  /*eaf0*/  LD.E.128 R12, desc[UR50][R12.64] ;  /* 0x000000320c0c7980 */ /* 0x000f62000c101d00 */
[----:B------:R-:W-:Y:S01]  /*eb00*/  UIMAD.WIDE.U32 UR8, UR17, UR10, UR8 ;  /* 0x0000000a110872a5 */ /* 0x000fe2000f8e0008 */
[----:B------:R-:W-:Y:S01]  /*eb10*/  LOP3.LUT R24, R6, R11, RZ, 0x3c, !PT ;  /* 0x0000000b06187212 */ /* 0x000fe200078e3cff */
[----:B0-----:R-:W-:Y:S01]  /*eb20*/  IMAD.MOV.U32 R21, RZ, RZ, R45 ;  /* 0x000000ffff157224 */ /* 0x001fe200078e002d */
[----:B--2---:R-:W-:Y:S01]  /*eb30*/  @P1 SHF.R.U32.HI R21, RZ, R3, R2 ;  /* 0x00000003ff151219 */ /* 0x004fe20000011602 */
[----:B------:R-:W-:Y:S01]  /*eb40*/  UIADD3 UR4, UR9, UR4, URZ ;  /* 0x0000000409047290 */ /* 0x000fe2000fffe03f */
[----:B------:R-:W5:Y:S01]  /*eb50*/  LD.E.128 R8, desc[UR50][R8.64] ;  /* 0x0000003208087980 */ /* 0x000f62000c101d00 */
[----:B------:R-:W-:Y:S01]  /*eb60*/  ULDC.64 UR10, c[0x0][0xae0] ;  /* 0x0002b800000a7ab9 */ /* 0x000fe20000000a00 */
        /* <DEDUP_REMOVED lines=10> */
[----:B------:R-:W-:Y:S02]  /*ec10*/  ULDC.64 UR8, c[0x0][0xad8] ;  /* 0x0002b60000087ab9 */ /* 0x000fe40000000a00 */
[----:B------:R-:W5:Y:S01]  /*ec20*/  LD.E.128 R32, desc[UR50][R32.64] ;  /* 0x0000003220207980 */ /* 0x000f62000c101d00 */
[----:B------:R-:W-:-:S03]  /*ec30*/  IMAD R47, R21, UR11, R20 ;  /* 0x0000000b152f7c24 */ /* 0x000fc6000f8e0214 */
[----:B------:R-:W5:Y:S01]  /*ec40*/  LD.E.128 R24, desc[UR50][R24.64] ;  /* 0x0000003218187980 */ /* 0x000f62000c101d00 */
[----:B------:R-:W-:Y:S01]  /*ec50*/  SHF.R.S32.HI R20, RZ, 0x1f, R45 ;  /* 0x0000001fff147819 */ /* 0x000fe2000001142d */
[----:B------:R-:W-:Y:S01]  /*ec60*/  @!PT LDS RZ, [RZ] ;  /* 0x00000000fffff984 */ /* 0x000fe20000000800 */
[----:B------:R-:W-:Y:S01]  /*ec70*/  @!PT LDS RZ, [RZ] ;  /* 0x00000000fffff984 */ /* 0x000fe20000000800 */
[----:B------:R-:W-:Y:S01]  /*ec80*/  @!PT LDS RZ, [RZ] ;  /* 0x00000000fffff984 */ /* 0x000fe20000000800 */
[----:B------:R-:W-:Y:S01]  /*ec90*/  @!PT LDS RZ, [RZ] ;  /* 0x00000000fffff984 */ /* 0x000fe20000000800 */
[----:B------:R0:W-:Y:S06]  /*eca0*/  MEMBAR.ALL.CTA ;  /* 0x0000000000007992 */ /* 0x0001ec0000008000 */
[----:B0-----:R-:W0:Y:S01]  /*ecb0*/  FENCE.VIEW.ASYNC.S ;  /* 0x00000000000073c6 */ /* 0x001e220000000000 */
        /* <DEDUP_REMOVED lines=18> */
[----:B0-----:R0:W-:Y:S01]  /*ede0*/  SYNCS.ARRIVE.TRANS64.RED.A1T0 RZ, [R0+URZ], RZ ;  /* 0x000000ff00ff79a7 */ /* 0x0011e2000810043f */
        /* <DEDUP_REMOVED lines=12> */
.L_x_8132:
[----:B------:R-:W-:Y:S05]  /*eeb0*/  BSYNC B1 ;  /* 0x0000000000017941 */ /* 0x000fea0003800000 */
.L_x_8131:
        /* <DEDUP_REMOVED lines=13> */
.L_x_8134:
[----:B------:R-:W-:Y:S05]  /*ef90*/  BSYNC B1 ;  /* 0x0000000000017941 */ /* 0x000fea0003800000 */
.L_x_8133:
[----:B----4-:R4:W0:Y:S01]  /*efa0*/  SHFL.IDX PT, R0, R45, 0x2, 0x181f ;  /* 0x00581f002d007f89 */ /* 0x01082200000e0000 */
        /* <DEDUP_REMOVED lines=12> */
.L_x_8136:
[----:B------:R-:W-:Y:S05]  /*f070*/  BSYNC B1 ;  /* 0x0000000000017941 */ /* 0x000fea0003800000 */
.L_x_8135:
[----:B0-----:R-:W-:Y:S01]  /*f080*/  VIADD R0, R46, 0x60 ;  /* 0x000000602e007836 */ /* 0x001fe20000000000 */
[----:B-1--4-:R-:W0:Y:S04]  /*f090*/  SHFL.IDX PT, R45, R45, 0x3, 0x181f ;  /* 0x00781f002d2d7f89 */ /* 0x012e2800000e0000 */
[----:B------:R-:W-:Y:S01]  /*f0a0*/  ISETP.GE.AND P0, PT, R0, R51, PT ;  /* 0x000000330000720c */ /* 0x000fe20003f06270 */
[----:B------:R-:W1:-:S12]  /*f0b0*/  SHFL.IDX PT, R44, R44, 0x3, 0x181f ;  /* 0x00781f002c2c7f89 */ /* 0x000e5800000e0000 */
[----:B------:R-:W-:Y:S05]  /*f0c0*/  @P0 BRA `(.L_x_8137) ;  /* 0x0000000c000c0947 */ /* 0x000fea0003800000 */
[----:B------:R-:W-:Y:S02]  /*f0d0*/  ULDC UR4, c[0x0][0xac8] ;  /* 0x0002b20000047ab9 */ /* 0x000fe40000000800 */
[----:B------:R-:W-:-:S13]  /*f0e0*/  ISETP.GE.AND P1, PT, R18, UR4, PT ;  /* 0x0000000412007c0c */ /* 0x000fda000bf26270 */
[----:B-1----:R-:W-:-:S04]  /*f0f0*/  @!P1 LEA R2, P0, R18, R44, 0x1 ;  /* 0x0000002c12029211 */ /* 0x002fc800078008ff */
        /* <DEDUP_REMOVED lines=8> */
.L_x_8129:
[----:B------:R-:W-:Y:S01]  /*f180*/  ULDC.64 UR8, c[0x0][0xc00] ;  /* 0x0003000000087ab9 */ /* 0x000fe20000000a00 */
[----:B------:R-:W-:Y:S01]  /*f190*/  ULDC UR4, c[0x0][0xa88] ;  /* 0x0002a20000047ab9 */ /* 0x000fe20000000800 */
[----:B------:R-:W-:Y:S01]  /*f1a0*/  UISETP.NE.U32.AND UP0, UPT, UR8, URZ, UPT ;  /* 0x0000003f0800728c */ /* 0x000fe2000bf05070 */
[----:B------:R-:W0:Y:S03]  /*f1b0*/  LDC R11, c[0x0][0xbe8] ;  /* 0x0002fa00ff0b7b82 */ /* 0x000e260000000800 */
[----:B------:R-:W-:-:S03]  /*f1c0*/  UISETP.NE.AND.EX UP0, UPT, UR9, URZ, UPT, UP0 ;  /* 0x0000003f0900728c */ /* 0x000fc6000bf05300 */
[----:B------:R-:W-:Y:S02]  /*f1d0*/  ULDC.64 UR8, c[0x0][0xc00] ;  /* 0x0003000000087ab9 */ /* 0x000fe40000000a00 */
[----:B------:R-:W-:Y:S01]  /*f1e0*/  UIMAD.WIDE UR8, UR37, 0x4, UR8 ;  /* 0x00000004250878a5 */ /* 0x000fe2000f8e0208 */
[----:B------:R-:W-:-:S05]  /*f1f0*/  PLOP3.LUT P2, PT, PT, PT, UP0, 0x80, 0x0 ;  /* 0x000000000000781c */ /* 0x000fca0003f4f008 */
[----:B------:R-:W-:Y:S02]  /*f200*/  IMAD.U32 R2, RZ, RZ, UR8 ;  /* 0x00000008ff027e24 */ /* 0x000fe4000f8e00ff */
[----:B------:R-:W-:Y:S01]  /*f210*/  IMAD.U32 R3, RZ, RZ, UR9 ;  /* 0x00000009ff037e24 */ /* 0x000fe2000f8e00ff */
[----:B------:R-:W-:Y:S02]  /*f220*/  ULDC.64 UR8, c[0x0][0xc08] ;  /* 0x0003020000087ab9 */ /* 0x000fe40000000a00 */
[----:B------:R-:W-:Y:S01]  /*f230*/  UISETP.NE.U32.AND UP1, UPT, UR8, URZ, UPT ;  /* 0x0000003f0800728c */ /* 0x000fe2000bf25070 */
[----:B------:R-:W-:Y:S02]  /*f240*/  IMAD.U32 R0, RZ, RZ, UR4 ;  /* 0x00000004ff007e24 */ /* 0x000fe4000f8e00ff */
[----:B------:R-:W2:Y:S01]  /*f250*/  @P2 LDG.E R6, desc[UR50][R2.64] ;  /* 0x0000003202062981 */ /* 0x000ea2000c1e1900 */
[----:B------:R-:W-:-:S06]  /*f260*/  UISETP.NE.AND.EX UP1, UPT, UR9, URZ, UPT, UP1 ;  /* 0x0000003f0900728c */ /* 0x000fcc000bf25310 */
[----:B------:R-:W-:-:S05]  /*f270*/  PLOP3.LUT P3, PT, PT, PT, UP1, 0x80, 0x0 ;  /* 0x000000000000781c */ /* 0x000fca0003f6f018 */
[----:B------:R-:W-:Y:S02]  /*f280*/  @UP1 ULDC.64 UR8, c[0x0][0xc08] ;  /* 0x0003020000081ab9 */ /* 0x000fe40000000a00 */
[----:B------:R-:W-:-:S06]  /*f290*/  @UP1 UIMAD.WIDE UR8, UR37, 0x4, UR8 ;  /* 0x00000004250818a5 */ /* 0x000fcc000f8e0208 */
[----:B------:R-:W-:Y:S02]  /*f2a0*/  IMAD.U32 R4, RZ, RZ, UR8 ;  /* 0x00000008ff047e24 */ /* 0x000fe4000f8e00ff */
[----:B------:R-:W-:-:S05]  /*f2b0*/  IMAD.U32 R5, RZ, RZ, UR9 ;  /* 0x00000009ff057e24 */ /* 0x000fca000f8e00ff */
[----:B------:R1:W5:Y:S01]  /*f2c0*/  @P3 LDG.E R0, desc[UR50][R4.64] ;  /* 0x0000003204003981 */ /* 0x000362000c1e1900 */
[----:B0-----:R-:W-:Y:S01]  /*f2d0*/  ISETP.NE.AND P0, PT, R11, 0x1, PT ;  /* 0x000000010b00780c */ /* 0x001fe20003f05270 */
[----:B------:R-:W-:Y:S01]  /*f2e0*/  UMOV UR4, URZ ;  /* 0x0000003f00047c82 */ /* 0x000fe20008000000 */
[----:B------:R-:W-:Y:S01]  /*f2f0*/  USHF.R.S32.HI UR12, URZ, 0x1f, UR42 ;  /* 0x0000001f3f0c7899 */ /* 0x000fe2000801142a */
[----:B------:R-:W-:-:S10]  /*f300*/  ISETP.GE.AND P1, PT, R191, 0x80, PT ;  /* 0x00000080bf00780c */ /* 0x000fd40003f26270 */
[----:B------:R-:W0:Y:S01]  /*f310*/  @P0 LDC R9, c[0x0][0xbec] ;  /* 0x0002fb00ff090b82 */ /* 0x000e220000000800 */
[----:B--2---:R-:W-:Y:S01]  /*f320*/  @P2 R2UR UR4, R6 ;  /* 0x00000000060422ca */ /* 0x004fe200000e0000 */
[----:B01----:R-:W-:-:S14]  /*f330*/  @P3 BRA `(.L_x_8138) ;  /* 0x0000000000103947 */ /* 0x003fdc0003800000 */
[----:B------:R-:W-:Y:S05]  /*f340*/  @!P2 BRA `(.L_x_8138) ;  /* 0x00000000000ca947 */ /* 0x000fea0003800000 */
[----:B------:R-:W2:Y:S04]  /*f350*/  LDG.E R5, desc[UR50][R2.64] ;  /* 0x0000003202057981 */ /* 0x000ea8000c1e1900 */
[----:B-----5:R-:W2:Y:S02]  /*f360*/  LDG.E R0, desc[UR50][R2.64+0x4] ;  /* 0x0000043202007981 */ /* 0x020ea4000c1e1900 */
[----:B--2---:R-:W-:-:S07]  /*f370*/  IMAD.IADD R0, R0, 0x1, -R5 ;  /* 0x0000000100007824 */ /* 0x004fce00078e0a05 */
.L_x_8138:
[----:B------:R-:W-:Y:S01]  /*f380*/  USHF.R.S32.HI UR8, URZ, 0x1f, UR37 ;  /* 0x0000001f3f087899 */ /* 0x000fe20008011425 */
[----:B------:R-:W-:Y:S01]  /*f390*/  BSSY B1, `(.L_x_8139) ;  /* 0x000002e000017945 */ /* 0x000fe20003800000 */
[----:B------:R-:W-:Y:S02]  /*f3a0*/  USHF.R.S32.HI UR11, URZ, 0x1f, UR4 ;  /* 0x0000001f3f0b7899 */ /* 0x000fe40008011404 */
        /* <DEDUP_REMOVED lines=12> */
[----:B------:R-:W-:Y:S01]  /*f470*/  UMOV UR8, UR4 ;  /* 0x0000000400087c82 */ /* 0x000fe20008000000 */
[----:B------:R-:W-:Y:S01]  /*f480*/  UIMAD UR10, UR12, UR16, URZ ;  /* 0x000000100c0a72a4 */ /* 0x000fe2000f8e023f */
[----:B------:R-:W-:Y:S01]  /*f490*/  IMAD.MOV.U32 R2, RZ, RZ, R4 ;  /* 0x000000ffff027224 */ /* 0x000fe200078e0004 */
[----:B------:R-:W-:Y:S02]  /*f4a0*/  UMOV UR9, UR11 ;  /* 0x0000000b00097c82 */ /* 0x000fe40008000000 */
[----:B------:R-:W-:Y:S02]  /*f4b0*/  UIMAD.WIDE.U32 UR8, UR42, UR16, UR8 ;  /* 0x000000102a0872a5 */ /* 0x000fe4000f8e0008 */
[----:B------:R-:W-:-:S03]  /*f4c0*/  UIMAD UR10, UR42, UR17, UR10 ;  /* 0x000000112a0a72a4 */ /* 0x000fc6000f8e020a */
[----:B------:R-:W-:Y:S01]  /*f4d0*/  ULDC.64 UR16, c[0x0][0xb98] ;  /* 0x0002e60000107ab9 */ /* 0x000fe20000000a00 */
[----:B------:R-:W0:Y:S01]  /*f4e0*/  @P1 LDC R3, c[0x0][0xbec] ;  /* 0x0002fb00ff031b82 */ /* 0x000e220000000800 */
[----:B------:R-:W-:Y:S02]  /*f4f0*/  UIADD3 UR9, UR9, UR10, URZ ;  /* 0x0000000a09097290 */ /* 0x000fe4000fffe03f */
[----:B------:R-:W-:Y:S02]  /*f500*/  UIMAD UR10, UR14, UR16, URZ ;  /* 0x000000100e0a72a4 */ /* 0x000fe4000f8e023f */
[----:B------:R-:W-:Y:S02]  /*f510*/  UIMAD.WIDE.U32 UR8, UR13, UR16, UR8 ;  /* 0x000000100d0872a5 */ /* 0x000fe4000f8e0008 */
[----:B------:R-:W-:Y:S01]  /*f520*/  UIMAD UR10, UR13, UR17, UR10 ;  /* 0x000000110d0a72a4 */ /* 0x000fe2000f8e020a */
[----:B------:R-:W1:Y:S02]  /*f530*/  @P1 LDC R6, c[0x0][0xbf0] ;  /* 0x0002fc00ff061b82 */ /* 0x000e640000000800 */
        /* <DEDUP_REMOVED lines=19> */
.L_x_8140:
[----:B------:R-:W-:Y:S05]  /*f670*/  BSYNC B1 ;  /* 0x0000000000017941 */ /* 0x000fea0003800000 */
.L_x_8139:
[----:B0-----:R-:W0:Y:S01]  /*f680*/  @P0 LDC R3, c[0x0][0xbf0] ;  /* 0x0002fc00ff030b82 */ /* 0x001e220000000800 */
[----:B------:R-:W-:Y:S01]  /*f690*/  ULDC.64 UR16, c[0x0][0xaa0] ;  /* 0x0002a80000107ab9 */ /* 0x000fe20000000a00 */
[----:B------:R-:W-:Y:S01]  /*f6a0*/  IMAD R2, R22, 0x20, R184 ;  /* 0x0000002016027824 */ /* 0x000fe200078e02b8 */
[----:B------:R-:W-:Y:S01]  /*f6b0*/  UIMAD UR10, UR11, UR16, URZ ;  /* 0x000000100b0a72a4 */ /* 0x000fe2000f8e023f */
[----:B------:R-:W-:Y:S01]  /*f6c0*/  BSSY B1, `(.L_x_8141) ;  /* 0x0000039000017945 */ /* 0x000fe20003800000 */
[----:B------:R-:W-:Y:S01]  /*f6d0*/  UIMAD.WIDE.U32 UR8, UR4, UR16, URZ ;  /* 0x00000010040872a5 */ /* 0x000fe2000f8e003f */
[----:B------:R-:W-:Y:S01]  /*f6e0*/  VIADD R6, R2, UR38 ;  /* 0x0000002602067c36 */ /* 0x000fe20008000000 */
[----:B------:R-:W-:-:S03]  /*f6f0*/  UIMAD UR10, UR4, UR17, UR10 ;  /* 0x00000011040a72a4 */ /* 0x000fc6000f8e020a */
[----:B------:R-:W-:Y:S01]  /*f700*/  ULDC.64 UR16, c[0x0][0xae8] ;  /* 0x0002ba0000107ab9 */ /* 0x000fe20000000a00 */
[----:B------:R-:W-:Y:S01]  /*f710*/  UIADD3 UR9, UR9, UR10, URZ ;  /* 0x0000000a09097290 */ /* 0x000fe2000fffe03f */
[----:B------:R-:W-:Y:S01]  /*f720*/  @P0 IMAD.HI.U32 R2, R6, R9, RZ ;  /* 0x0000000906020227 */ /* 0x000fe200078e00ff */
[----:B------:R-:W-:Y:S02]  /*f730*/  UIMAD UR4, UR12, UR16, URZ ;  /* 0x000000100c0472a4 */ /* 0x000fe4000f8e023f */
        /* <DEDUP_REMOVED lines=49> */
.L_x_8142:
[----:B------:R-:W-:Y:S05]  /*fa50*/  BSYNC B1 ;  /* 0x0000000000017941 */ /* 0x000fea0003800000 */
.L_x_8141:
        /* <DEDUP_REMOVED lines=13> */
.L_x_8144:
[----:B------:R-:W-:Y:S05]  /*fb30*/  BSYNC B1 ;  /* 0x0000000000017941 */ /* 0x000fea0003800000 */
.L_x_8143:
        /* <DEDUP_REMOVED lines=13> */
.L_x_8146:
[----:B------:R-:W-:Y:S05]  /*fc10*/  BSYNC B1 ;  /* 0x0000000000017941 */ /* 0x000fea0003800000 */
.L_x_8145:
[----:B0-----:R-:W-:Y:S01]  /*fc20*/  VIADD R0, R6, 0x60 ;  /* 0x0000006006007836 */ /* 0x001fe20000000000 */
[----:B--2-4-:R-:W0:Y:S04]  /*fc30*/  SHFL.IDX PT, R5, R5, 0x3, 0x181f ;  /* 0x00781f0005057f89 */ /* 0x014e2800000e0000 */
[----:B------:R-:W-:Y:S01]  /*fc40*/  ISETP.GE.AND P0, PT, R0, R11, PT ;  /* 0x0000000b0000720c */ /* 0x000fe20003f06270 */
[----:B-1-3--:R1:W2:-:S12]  /*fc50*/  SHFL.IDX PT, R2, R4, 0x3, 0x181f ;  /* 0x00781f0004027f89 */ /* 0x00a29800000e0000 */
[----:B-1----:R-:W-:Y:S05]  /*fc60*/  @P0 BRA `(.L_x_8137) ;  /* 0x0000000000240947 */ /* 0x002fea0003800000 */
[----:B------:R-:W-:Y:S02]  /*fc70*/  ULDC UR4, c[0x0][0xac8] ;  /* 0x0002b20000047ab9 */ /* 0x000fe40000000800 */
        /* <DEDUP_REMOVED lines=8> */
.L_x_8137:
[----:B------:R-:W-:Y:S05]  /*fd00*/  BSYNC B0 ;  /* 0x0000000000007941 */ /* 0x000fea0003800000 */
.L_x_8128:
[----:B------:R-:W-:Y:S02]  /*fd10*/  ULDC UR4, c[0x0][0xc3c] ;  /* 0x00030f0000047ab9 */ /* 0x000fe40000000800 */
[----:B------:R-:W-:-:S06]  /*fd20*/  UISETP.GE.AND UP0, UPT, UR6, UR4, UPT ;  /* 0x000000040600728c */ /* 0x000fcc000bf06270 */
[----:B------:R-:W-:-:S13]  /*fd30*/  PLOP3.LUT P0, PT, PT, PT, UP0, 0x80, 0x0 ;  /* 0x000000000000781c */ /* 0x000fda0003f0f008 */
[----:B------:R-:W-:Y:S05]  /*fd40*/  @!P0 BRA `(.L_x_8147) ;  /* 0xffffff1000308947 */ /* 0x000fea000383ffff */
[----:B------:R-:W-:Y:S05]  /*fd50*/  EXIT ;  /* 0x000000000000794d */ /* 0x000fea0003800000 */
.L_x_8046:
        /* <DEDUP_REMOVED lines=18> */
.L_x_8148:
[----:B------:R-:W1:Y:S01]  /*fe80*/  S2R R0, SR_TID.X ;  /* 0x0000000000007919 */ /* 0x000e620000002100 */
[----:B------:R-:W-:Y:S01]  /*fe90*/  ULDC UR4, c[0x0][0xc3c] ;  /* 0x00030f0000047ab9 */ /* 0x000fe20000000800 */
[----:B------:R-:W2:Y:S01]  /*fea0*/  S2UR UR6, SR_CTAID.X ;  /* 0x00000000000679c3 */ /* 0x000ea20000002500 */
[----:B------:R-:W-:Y:S01]  /*feb0*/  ULDC UR5, c[0x0][0xc38] ;  /* 0x00030e0000057ab9 */ /* 0x000fe20000000800 */
[----:B-1----:R-:W-:-:S04]  /*fec0*/  LOP3.LUT R0, R0, 0x1f, RZ, 0xc0, !PT ;  /* 0x0000001f00007812 */ /* 0x002fc800078ec0ff */
[----:B------:R-:W-:-:S04]  /*fed0*/  ISETP.NE.AND P0, PT, R0, 0x1f, PT ;  /* 0x0000001f0000780c */ /* 0x000fc80003f05270 */
[----:B------:R-:W-:-:S13]  /*fee0*/  ISETP.GE.OR P1, PT, R0, UR4, !P0 ;  /* 0x0000000400007c0c */ /* 0x000fda000c726670 */
[----:B0-----:R-:W0:Y:S02]  /*fef0*/  @!P1 LDC.64 R2, c[0x0][0xc80] ;  /* 0x00032000ff029b82 */ /* 0x001e240000000a00 */
[----:B0-----:R-:W-:-:S05]  /*ff00*/  @!P1 IMAD.WIDE.U32 R2, R0, 0x4, R2 ;  /* 0x0000000400029825 */ /* 0x001fca00078e0002 */
[----:B------:R-:W3:Y:S01]  /*ff10*/  @!P1 LDG.E R4, desc[UR50][R2.64] ;  /* 0x0000003202049981 */ /* 0x000ee2000c1e1900 */
[C---:B------:R-:W-:Y:S01]  /*ff20*/  ISETP.NE.AND P1, PT, R0.reuse, RZ, PT ;  /* 0x000000ff0000720c */ /* 0x040fe20003f25270 */
[----:B------:R-:W-:Y:S01]  /*ff30*/  UMOV UR4, URZ ;  /* 0x0000003f00047c82 */ /* 0x000fe20008000000 */
[C---:B------:R-:W-:Y:S01]  /*ff40*/  ISETP.GE.U32.AND P2, PT, R0.reuse, 0x2, PT ;  /* 0x000000020000780c */ /* 0x040fe20003f46070 */
[----:B------:R-:W-:Y:S01]  /*ff50*/  IMAD.MOV.U32 R16, RZ, RZ, RZ ;  /* 0x000000ffff107224 */ /* 0x000fe200078e00ff */
[C---:B------:R-:W-:Y:S02]  /*ff60*/  ISETP.GE.U32.AND P3, PT, R0.reuse, 0x4, PT ;  /* 0x000000040000780c */ /* 0x040fe40003f66070 */
[C---:B------:R-:W-:Y:S02]  /*ff70*/  ISETP.GE.U32.AND P4, PT, R0.reuse, 0x8, PT ;  /* 0x000000080000780c */ /* 0x040fe40003f86070 */
[----:B------:R-:W-:Y:S01]  /*ff80*/  ISETP.GE.U32.AND P5, PT, R0, 0x10, PT ;  /* 0x000000100000780c */ /* 0x000fe20003fa6070 */
[----:B---3--:R-:W0:Y:S02]  /*ff90*/  SHFL.UP PT, R5, R4, 0x1, RZ ;  /* 0x0420000004057989 */ /* 0x008e2400000e00ff */
        /* <DEDUP_REMOVED lines=17> */
[----:B--2---:R-:W-:-:S13]  /*100b0*/  ISETP.GT.AND P6, PT, R6, UR6, PT ;  /* 0x0000000606007c0c */ /* 0x004fda000bfc4270 */
[----:B------:R-:W-:Y:S05]  /*100c0*/  @P6 BRA `(.L_x_8150) ;  /* 0x00000000009c6947 */ /* 0x000fea0003800000 */
[----:B------:R-:W0:Y:S01]  /*100d0*/  LDC R5, c[0x0][0xc3c] ;  /* 0x00030f00ff057b82 */ /* 0x000e220000000800 */
[----:B------:R-:W-:Y:S01]  /*100e0*/  IMAD.MOV.U32 R6, RZ, RZ, R3 ;  /* 0x000000ffff067224 */ /* 0x000fe200078e0003 */
[----:B------:R-:W-:Y:S01]  /*100f0*/  UMOV UR4, URZ ;  /* 0x0000003f00047c82 */ /* 0x000fe20008000000 */
[----:B------:R-:W-:Y:S01]  /*10100*/  ULDC UR7, c[0x0][0xc3c] ;  /* 0x00030f0000077ab9 */ /* 0x000fe20000000800 */
[----:B------:R-:W-:-:S05]  /*10110*/  ULDC UR5, c[0x0][0xc38] ;  /* 0x00030e0000057ab9 */ /* 0x000fca0000000800 */
.L_x_8154:
        /* <DEDUP_REMOVED lines=12> */
.L_x_8153:
[----:B------:R-:W-:Y:S05]  /*101e0*/  BSYNC B0 ;  /* 0x0000000000007941 */ /* 0x000fea0003800000 */
.L_x_8152:
        /* <DEDUP_REMOVED lines=21> */
.L_x_8150:
        /* <DEDUP_REMOVED lines=20> */
.L_x_8155:
[--C-:B-12---:R-:W-:Y:S02]  /*10480*/  IMAD.MOV R5, RZ, RZ, -R3.reuse ;  /* 0x000000ffff057224 */ /* 0x106fe400078e0a03 */
[----:B---3--:R-:W-:Y:S01]  /*10490*/  IMAD R16, R16, UR5, R6 ;  /* 0x0000000510107c24 */ /* 0x008fe2000f8e0206 */
[----:B------:R-:W-:Y:S01]  /*104a0*/  IABS R6, R8 ;  /* 0x0000000800067213 */ /* 0x000fe20000000000 */
        /* <DEDUP_REMOVED lines=22> */
[----:B------:R-:W-:-:S04]  /*10610*/  VIADDMNMX R9, R10, UR5, R9, PT ;  /* 0x000000050a097c46 */ /* 0x000fc8000b800109 */
[-C--:B------:R-:W-:Y:S02]  /*10620*/  IABS R7, R9.reuse ;  /* 0x0000000900077213 */ /* 0x080fe40000000000 */
[----:B------:R-:W-:Y:S02]  /*10630*/  IABS R8, R9 ;  /* 0x0000000900087213 */ /* 0x000fe40000000000 */
[----:B------:R-:W1:Y:S03]  /*10640*/  I2F.RP R10, R7 ;  /* 0x00000007000a7306 */ /* 0x000e660000209400 */
[----:B------:R-:W-:-:S05]  /*10650*/  IMAD.MOV R8, RZ, RZ, -R8 ;  /* 0x000000ffff087224 */ /* 0x000fca00078e0a08 */
[----:B-1----:R-:W1:Y:S02]  /*10660*/  MUFU.RCP R10, R10 ;  /* 0x0000000a000a7308 */ /* 0x002e640000001000 */
[----:B-1----:R-:W-:-:S06]  /*10670*/  VIADD R3, R10, 0xffffffe ;  /* 0x0ffffffe0a037836 */ /* 0x002fcc0000000000 */
[----:B------:R-:W1:Y:S02]  /*10680*/  F2I.FTZ.U32.TRUNC.NTZ R3, R3 ;  /* 0x0000000300037305 */ /* 0x000e64000021f000 */
[----:B-1----:R-:W-:-:S04]  /*10690*/  IMAD.MOV R2, RZ, RZ, -R3 ;  /* 0x000000ffff027224 */ /* 0x002fc800078e0a03 */
[----:B------:R-:W-:Y:S02]  /*106a0*/  IMAD R11, R2, R7, RZ ;  /* 0x00000007020b7224 */ /* 0x000fe400078e02ff */
[----:B------:R-:W-:-:S04]  /*106b0*/  IMAD.MOV.U32 R2, RZ, RZ, RZ ;  /* 0x000000ffff027224 */ /* 0x000fc800078e00ff */
[----:B------:R-:W-:Y:S01]  /*106c0*/  IMAD.HI.U32 R2, R3, R11, R2 ;  /* 0x0000000b03027227 */ /* 0x000fe200078e0002 */
[----:B------:R-:W-:Y:S02]  /*106d0*/  IABS R11, R5 ;  /* 0x00000005000b7213 */ /* 0x000fe40000000000 */
[C---:B------:R-:W-:Y:S01]  /*106e0*/  LOP3.LUT R3, R5.reuse, R9, RZ, 0x3c, !PT ;  /* 0x0000000905037212 */ /* 0x040fe200078e3cff */
[----:B------:R-:W-:Y:S02]  /*106f0*/  IMAD.IADD R5, R5, 0x1, R6 ;  /* 0x0000000105057824 */ /* 0x000fe400078e0206 */
        /* <DEDUP_REMOVED lines=16> */
.L_x_8151:
[----:B------:R-:W-:Y:S02]  /*10800*/  IMAD.MOV.U32 R17, RZ, RZ, RZ ;  /* 0x000000ffff117224 */ /* 0x000fe400078e00ff */
[----:B------:R-:W-:Y:S02]  /*10810*/  IMAD.U32 R16, RZ, RZ, UR6 ;  /* 0x00000006ff107e24 */ /* 0x000fe4000f8e00ff */
[----:B------:R-:W-:-:S07]  /*10820*/  IMAD.MOV.U32 R18, RZ, RZ, RZ ;  /* 0x000000ffff127224 */ /* 0x000fce00078e00ff */
.L_x_8156:
[----:B------:R-:W-:-:S13]  /*10830*/  ISETP.NE.AND P0, PT, R0, RZ, PT ;  /* 0x000000ff0000720c */ /* 0x000fda0003f05270 */
[----:B------:R-:W1:Y:S01]  /*10840*/  @!P0 S2R R3, SR_CgaCtaId ;  /* 0x0000000000038919 */ /* 0x000e620000008800 */
[----:B------:R-:W-:-:S04]  /*10850*/  @!P0 MOV R0, 0x400 ;  /* 0x0000040000008802 */ /* 0x000fc80000000f00 */
[----:B-1----:R-:W-:-:S05]  /*10860*/  @!P0 LEA R0, R3, R0, 0x18 ;  /* 0x0000000003008211 */ /* 0x002fca00078ec0ff */
[----:B------:R1:W-:Y:S01]  /*10870*/  @!P0 STS.128 [R0+0x288d0], R16 ;  /* 0x0288d01000008388 */ /* 0x0003e20000000c00 */
[----:B------:R-:W-:Y:S06]  /*10880*/  BAR.ARV 0x5, 0x180 ;  /* 0x0146000000007b1d */ /* 0x000fec0000002000 */
.L_x_8149:
        /* <DEDUP_REMOVED lines=27> */
[----:B------:R0:W-:Y:S01]  /*10a40*/  STL [R1], R4 ;  /* 0x0000000401007387 */ /* 0x0001e20000100800 */
[----:B------:R-:W-:-:S03]  /*10a50*/  IMAD.MOV.U32 R2, RZ, RZ, 0x1 ;  /* 0x00000001ff027424 */ /* 0x000fc600078e00ff */
[----:B------:R0:W-:Y:S04]  /*10a60*/  STL [R1+0x24], R3 ;  /* 0x0000240301007387 */ /* 0x0001e80000100800 */
[----:B------:R0:W-:Y:S04]  /*10a70*/  STL [R1+0x3c], RZ ;  /* 0x00003cff01007387 */ /* 0x0001e80000100800 */
[----:B------:R0:W-:Y:S04]  /*10a80*/  STL [R1+0x10], R2 ;  /* 0x0000100201007387 */ /* 0x0001e80000100800 */
[----:B------:R0:W-:Y:S02]  /*10a90*/  STL [R1+0x4], RZ ;  /* 0x000004ff01007387 */ /* 0x0001e40000100800 */
.L_x_8264:
[----:B------:R-:W-:Y:S05]  /*10aa0*/  YIELD ;  /* 0x0000000000007946 */ /* 0x000fea0003800000 */
[----:B------:R-:W-:Y:S01]  /*10ab0*/  ULDC.64 UR4, c[0x0][0xa28] ;  /* 0x00028a0000047ab9 */ /* 0x000fe20000000a00 */
[----:B--2---:R-:W-:Y:S01]  /*10ac0*/  IMAD.MOV.U32 R0, RZ, RZ, RZ ;  /* 0x000000ffff007224 */ /* 0x004fe200078e00ff */
[----:B------:R-:W-:Y:S01]  /*10ad0*/  ISETP.NE.U32.AND P0, PT, RZ, UR4, PT ;  /* 0x00000004ff007c0c */ /* 0x000fe2000bf05070 */
[----:B0-----:R-:W0:Y:S01]  /*10ae0*/  LDC.64 R4, c[0x0][0xa00] ;  /* 0x00028000ff047b82 */ /* 0x001e220000000a00 */
[----:B-1----:R-:W-:Y:S01]  /*10af0*/  CS2R R8, SRZ ;  /* 0x0000000000087805 */ /* 0x002fe2000001ff00 */
[----:B------:R-:W-:Y:S01]  /*10b00*/  ULDC.64 UR6, c[0x0][0xa08] ;  /* 0x0002820000067ab9 */ /* 0x000fe20000000a00 */
[----:B------:R-:W-:Y:S01]  /*10b10*/  ISETP.NE.AND.EX P0, PT, RZ, UR5, PT, P0 ;  /* 0x00000005ff007c0c */ /* 0x000fe2000bf05300 */
[----:B------:R-:W-:-:S12]  /*10b20*/  ULDC.64 UR4, c[0x0][0xa18] ;  /* 0x0002860000047ab9 */ /* 0x000fd80000000a00 */
        /* <DEDUP_REMOVED lines=12> */
[----:B---3--:R-:W1:Y:S08]  /*10bf0*/  @P2 LDC.64 R6, c[0x0][0xa18] ;  /* 0x00028600ff062b82 */ /* 0x008e700000000a00 */
        /* <DEDUP_REMOVED lines=19> */
[----:B------:R-:W0:Y:S04]  /*10d30*/  LDG.E R7, desc[UR50][R4.64] ;  /* 0x0000003204077981 */ /* 0x000e28000c1e1900 */
[----:B------:R-:W0:Y:S02]  /*10d40*/  LDG.E R4, desc[UR50][R4.64+0x4] ;  /* 0x0000043204047981 */ /* 0x000e24000c1e1900 */
[----:B0-----:R-:W-:-:S05]  /*10d50*/  IMAD.IADD R9, R4, 0x1, -R7 ;  /* 0x0000000104097824 */ /* 0x001fca00078e0a07 */
[----:B------:R1:W-:Y:S02]  /*10d60*/  STL [R1+0x30], R9 ;  /* 0x0000300901007387 */ /* 0x0003e40000100800 */
.L_x_8158:
[----:B-----5:R-:W-:Y:S01]  /*10d70*/  IMAD.IADD R4, R8, 0x1, R0 ;  /* 0x0000000108047824 */ /* 0x020fe200078e0200 */
[----:B------:R-:W-:Y:S02]  /*10d80*/  ULDC.64 UR4, c[0x0][0xa20] ;  /* 0x0002880000047ab9 */ /* 0x000fe40000000a00 */
[----:B------:R-:W-:Y:S02]  /*10d90*/  ISETP.NE.U32.AND P0, PT, RZ, UR4, PT ;  /* 0x00000004ff007c0c */ /* 0x000fe4000bf05070 */
[----:B------:R2:W-:Y:S02]  /*10da0*/  STL [R1+0x14], R4 ;  /* 0x0000140401007387 */ /* 0x0005e40000100800 */
[----:B------:R-:W-:-:S13]  /*10db0*/  ISETP.NE.AND.EX P0, PT, RZ, UR5, PT, P0 ;  /* 0x00000005ff007c0c */ /* 0x000fda000bf05300 */
[----:B--2---:R-:W-:Y:S05]  /*10dc0*/  @!P0 BRA `(.L_x_8159) ;  /* 0x0000000000108947 */ /* 0x004fea0003800000 */
[----:B------:R-:W2:Y:S02]  /*10dd0*/  LDC.64 R2, c[0x0][0xa20] ;  /* 0x00028800ff027b82 */ /* 0x000ea40000000a00 */
[----:B--2---:R-:W-:-:S05]  /*10de0*/  IMAD.WIDE R2, R19, 0x4, R2 ;  /* 0x0000000413027825 */ /* 0x004fca00078e0202 */
[----:B------:R2:W5:Y:S01]  /*10df0*/  LDG.E R6, desc[UR50][R2.64] ;  /* 0x0000003202067981 */ /* 0x000562000c1e1900 */
[----:B------:R-:W-:Y:S05]  /*10e00*/  BRA `(.L_x_8160) ;  /* 0x0000000000107947 */ /* 0x000fea0003800000 */
.L_x_8159:
[----:B------:R-:W-:Y:S05]  /*10e10*/  @!P1 BRA `(.L_x_8160) ;  /* 0x00000000000c9947 */ /* 0x000fea0003800000 */
[----:B------:R-:W2:Y:S04]  /*10e20*/  LDG.E R6, desc[UR50][R2.64] ;  /* 0x0000003202067981 */ /* 0x000ea8000c1e1900 */
[----:B------:R-:W2:Y:S02]  /*10e30*/  LDG.E R2, desc[UR50][R2.64+0x4] ;  /* 0x0000043202027981 */ /* 0x000ea4000c1e1900 */
[----:B--2---:R-:W-:-:S07]  /*10e40*/  IMAD.IADD R6, R2, 0x1, -R6 ;  /* 0x0000000102067824 */ /* 0x004fce00078e0a06 */
.L_x_8160:
        /* <DEDUP_REMOVED lines=28> */
.L_x_8163:
[----:B------:R-:W-:-:S13]  /*11010*/  ISETP.NE.AND P0, PT, R3, 0x1, PT ;  /* 0x000000010300780c */ /* 0x000fda0003f05270 */
[----:B------:R-:W2:Y:S02]  /*11020*/  @P0 LDC.64 R4, c[0x0][0x9e8] ;  /* 0x00027a00ff040b82 */ /* 0x000ea40000000a00 */
[----:B--2---:R-:W-:-:S05]  /*11030*/  @P0 IMAD.HI.U32 R4, R7, R4, RZ ;  /* 0x0000000407040227 */ /* 0x004fca00078e00ff */
[----:B------:R-:W-:-:S07]  /*11040*/  @P0 SHF.R.U32.HI R7, RZ, R5, R4 ;  /* 0x00000005ff070219 */ /* 0x000fce0000011604 */
.L_x_8164:
[----:B------:R-:W-:Y:S05]  /*11050*/  BSYNC B0 ;  /* 0x0000000000007941 */ /* 0x000fea0003800000 */
.L_x_8162:
[----:B------:R-:W-:-:S05]  /*11060*/  IMAD R7, R7, R3, R3 ;  /* 0x0000000307077224 */ /* 0x000fca00078e0203 */
[----:B------:R-:W-:-:S07]  /*11070*/  VIMNMX R2, R2, R7, PT ;  /* 0x0000000702027248 */ /* 0x000fce0003fe0100 */
.L_x_8161:
[----:B------:R-:W2:Y:S01]  /*11080*/  @P1 LDC R5, c[0x0][0x44c] ;  /* 0x00011300ff051b82 */ /* 0x000ea20000000800 */
[----:B------:R-:W-:Y:S01]  /*11090*/  IMAD.MOV.U32 R6, RZ, RZ, R8 ;  /* 0x000000ffff067224 */ /* 0x000fe200078e0008 */
[----:B------:R-:W-:-:S06]  /*110a0*/  ULDC UR4, c[0x0][0x9dc] ;  /* 0x0002770000047ab9 */ /* 0x000fcc0000000800 */
[----:B------:R-:W3:Y:S01]  /*110b0*/  @P1 LDC R4, c[0x0][0x450] ;  /* 0x00011400ff041b82 */ /* 0x000ee20000000800 */
[----:B--2---:R-:W-:-:S05]  /*110c0*/  @P1 IMAD.HI.U32 R5, R8, R5, RZ ;  /* 0x0000000508051227 */ /* 0x004fca00078e00ff */
        /* <DEDUP_REMOVED lines=24> */
.L_x_8167:
[----:B------:R-:W-:-:S13]  /*11250*/  ISETP.NE.AND P0, PT, R3, 0x1, PT ;  /* 0x000000010300780c */ /* 0x000fda0003f05270 */
[----:B------:R-:W3:Y:S02]  /*11260*/  @P0 LDC.64 R4, c[0x0][0x9e8] ;  /* 0x00027a00ff040b82 */ /* 0x000ee40000000a00 */
[----:B---3--:R-:W-:-:S05]  /*11270*/  @P0 IMAD.HI.U32 R4, R2, R4, RZ ;  /* 0x0000000402040227 */ /* 0x008fca00078e00ff */
[----:B------:R-:W-:-:S07]  /*11280*/  @P0 SHF.R.U32.HI R2, RZ, R5, R4 ;  /* 0x00000005ff020219 */ /* 0x000fce0000011604 */
.L_x_8168:
[----:B------:R-:W-:Y:S05]  /*11290*/  BSYNC B0 ;  /* 0x0000000000007941 */ /* 0x000fea0003800000 */
.L_x_8166:
[----:B------:R-:W-:-:S05]  /*112a0*/  IMAD R2, R2, R3, RZ ;  /* 0x0000000302027224 */ /* 0x000fca00078e02ff */
[----:B------:R-:W-:-:S07]  /*112b0*/  VIMNMX R0, R0, R2, !PT ;  /* 0x0000000200007248 */ /* 0x000fce0007fe0100 */
.L_x_8165:
        /* <DEDUP_REMOVED lines=15> */
[----:B------:R-:W3:Y:S02]  /*113b0*/  FLO.U32 R0, UR4 ;  /* 0x0000000400007d00 */ /* 0x000ee400080e0000 */
        /* <DEDUP_REMOVED lines=9> */
.L_x_8170:
        /* <DEDUP_REMOVED lines=21> */
.L_x_8173:
[----:B------:R-:W-:Y:S05]  /*115a0*/  BSYNC B6 ;  /* 0x0000000000067941 */ /* 0x000fea0003800000 */
.L_x_8172:
        /* <DEDUP_REMOVED lines=20> */
.L_x_8176:
        /* <DEDUP_REMOVED lines=15> */
.L_x_8175:
[----:B------:R-:W-:Y:S05]  /*117e0*/  BSYNC B6 ;  /* 0x0000000000067941 */ /* 0x000fea0003800000 */
.L_x_8174:
[----:B------:R-:W-:Y:S01]  /*117f0*/  ULDC.64 UR4, c[0x0][0x9f8] ;  /* 0x00027e0000047ab9 */ /* 0x000fe20000000a00 */
[----:B------:R-:W3:Y:S01]  /*11800*/  LDL R17, [R1+0x28] ;  /* 0x0000280001117983 */ /* 0x000ee20000100800 */
[----:B------:R-:W-:Y:S01]  /*11810*/  ISETP.NE.U32.AND P0, PT, RZ, UR4, PT ;  /* 0x00000004ff007c0c */ /* 0x000fe2000bf05070 */
[----:B--2---:R-:W-:-:S03]  /*11820*/  IMAD.MOV.U32 R7, RZ, RZ, R19 ;  /* 0x000000ffff077224 */ /* 0x004fc600078e0013 */
        /* <DEDUP_REMOVED lines=19> */
.L_x_8280:
        /* <DEDUP_REMOVED lines=11> */
.L_x_8283:
[----:B------:R-:W-:Y:S05]  /*11a10*/  @!P6 BRA `(.L_x_8178) ;  /* 0x000000040020e947 */ /* 0x000fea0003800000 */
[----:B------:R-:W-:-:S04]  /*11a20*/  ISETP.NE.U32.AND P0, PT, R2, RZ, PT ;  /* 0x000000ff0200720c */ /* 0x000fc80003f05070 */
[----:B------:R-:W-:-:S13]  /*11a30*/  ISETP.NE.AND.EX P0, PT, R3, RZ, PT, P0 ;  /* 0x000000ff0300720c */ /* 0x000fda0003f05300 */
[----:B------:R-:W-:Y:S05]  /*11a40*/  @!P0 BRA `(.L_x_8180) ;  /* 0x0000000000508947 */ /* 0x000fea0003800000 */
[----:B------:R-:W3:Y:S01]  /*11a50*/  LDC R6, c[0x0][0x43c] ;  /* 0x00010f00ff067b82 */ /* 0x000ee20000000800 */
[----:B01----:R-:W-:Y:S01]  /*11a60*/  IMAD.MOV.U32 R9, RZ, RZ, R0 ;  /* 0x000000ffff097224 */ /* 0x003fe200078e0000 */
[----:B------:R-:W-:-:S03]  /*11a70*/  ULDC.64 UR4, c[0x0][0x428] ;  /* 0x00010a0000047ab9 */ /* 0x000fc60000000a00 */
        /* <DEDUP_REMOVED lines=17> */
.L_x_8180:
[----:B--2---:R-:W2:Y:S04]  /*11b90*/  LDL R7, [R1] ;  /* 0x0000000001077983 */ /* 0x004ea80000100800 */
[----:B----4-:R-:W2:Y:S04]  /*11ba0*/  LDL R0, [R1+0x4] ;  /* 0x0000040001007983 */ /* 0x010ea80000100800 */
[----:B---3--:R-:W3:Y:S01]  /*11bb0*/  LDL R2, [R1+0x10] ;  /* 0x0000100001027983 */ /* 0x008ee20000100800 */
[----:B--2---:R-:W-:Y:S01]  /*11bc0*/  IMAD R0, R0, 0x8, R7 ;  /* 0x0000000800007824 */ /* 0x004fe200078e0207 */
[----:B---3--:R-:W-:-:S04]  /*11bd0*/  SHF.L.U32 R2, R2, 0x1f, RZ ;  /* 0x0000001f02027819 */ /* 0x008fc800000006ff */
[----:B------:R-:W2:Y:S02]  /*11be0*/  SYNCS.PHASECHK.TRANS64.TRYWAIT P0, [R0+URZ+0x28840], R2 ;  /* 0x02884002000075a7 */ /* 0x000ea4000800017f */
[----:B--2---:R-:W-:Y:S05]  /*11bf0*/  @!P0 BRA `(.L_x_8181) ;  /* 0x00000048007c8947 */ /* 0x004fea0003800000 */
.L_x_8284:
        /* <DEDUP_REMOVED lines=11> */
.L_x_8182:
[----:B------:R-:W3:Y:S04]  /*11cb0*/  LDL R5, [R1] ;  /* 0x0000000001057983 */ /* 0x000ee80000100800 */
[----:B------:R-:W3:Y:S04]  /*11cc0*/  LDL R4, [R1+0x4] ;  /* 0x0000040001047983 */ /* 0x000ee80000100800 */
[----:B------:R-:W4:Y:S04]  /*11cd0*/  LDL R6, [R1+0x8] ;  /* 0x0000080001067983 */ /* 0x000f280000100800 */
[----:B------:R-:W4:Y:S04]  /*11ce0*/  LDL R3, [R1+0x14] ;  /* 0x0000140001037983 */ /* 0x000f280000100800 */
[----:B--2---:R-:W2:Y:S01]  /*11cf0*/  LDL.LU R2, [R1+0x18] ;  /* 0x0000180001027983 */ /* 0x004ea20000300800 */
[----:B------:R-:W-:-:S02]  /*11d00*/  R2UR UR9, R0 ;  /* 0x00000000000972ca */ /* 0x000fc400000e0000 */
[----:B------:R-:W-:Y:S01]  /*11d10*/  PLOP3.LUT P0, PT, PT, PT, PT, 0x80, 0x0 ;  /* 0x000000000000781c */ /* 0x000fe20003f0f070 */
[----:B------:R-:W-:Y:S01]  /*11d20*/  UIADD3 UR4, UP0, UR38, 0x370, URZ ;  /* 0x0000037026047890 */ /* 0x000fe2000ff1e03f */
[----:B------:R-:W-:Y:S02]  /*11d30*/  R2UR UR12, R18 ;  /* 0x00000000120c72ca */ /* 0x000fe400000e0000 */
[----:B-----5:R-:W-:-:S07]  /*11d40*/  R2UR UR13, R17 ;  /* 0x00000000110d72ca */ /* 0x020fce00000e0000 */
[----:B------:R-:W-:Y:S01]  /*11d50*/  UIADD3 UR9, UR9, 0x28830, URZ ;  /* 0x0002883009097890 */ /* 0x000fe2000fffe03f */
[----:B------:R-:W-:Y:S01]  /*11d60*/  UMOV UR10, URZ ;  /* 0x0000003f000a7c82 */ /* 0x000fe20008000000 */
[----:B------:R-:W-:Y:S01]  /*11d70*/  UMOV UR7, 0x14f00000 ;  /* 0x14f0000000077882 */ /* 0x000fe20000000000 */
[----:B------:R-:W-:Y:S01]  /*11d80*/  UMOV UR15, 0x40 ;  /* 0x00000040000f7882 */ /* 0x000fe20000000000 */
[----:B---3--:R-:W-:Y:S01]  /*11d90*/  IMAD R0, R4, 0x8000, R5 ;  /* 0x0000800004007824 */ /* 0x008fe200078e0205 */
[----:B----4-:R-:W-:-:S04]  /*11da0*/  R2UR UR11, R6 ;  /* 0x00000000060b72ca */ /* 0x010fc800000e0000 */
[----:B------:R-:W-:Y:S02]  /*11db0*/  R2UR UR6, R0 ;  /* 0x00000000000672ca */ /* 0x000fe400000e0000 */
[----:B------:R-:W-:Y:S02]  /*11dc0*/  R2UR UR5, R3 ;  /* 0x00000000030572ca */ /* 0x000fe400000e0000 */
[----:B--2---:R-:W-:-:S09]  /*11dd0*/  LOP3.LUT R2, R2, 0xfffffffe, RZ, 0xc0, !PT ;  /* 0xfffffffe02027812 */ /* 0x004fd200078ec0ff */
[----:B------:R-:W-:Y:S02]  /*11de0*/  UIADD3 UR8, UR6, 0x18400, URZ ;  /* 0x0001840006087890 */ /* 0x000fe4000fffe03f */
[----:B------:R-:W-:Y:S02]  /*11df0*/  ULEA UR11, UR11, UR5, 0x7 ;  /* 0x000000050b0b7291 */ /* 0x000fe4000f8e383f */
[----:B------:R-:W-:Y:S02]  /*11e00*/  UIADD3.X UR5, URZ, UR39, URZ, UP0, !UPT ;  /* 0x000000273f057290 */ /* 0x000fe400087fe43f */
[----:B------:R-:W-:Y:S01]  /*11e10*/  UIADD3 UR14, UR6, 0x1c400, URZ ;  /* 0x0001c400060e7890 */ /* 0x000fe2000fffe03f */
[----:B------:R-:W-:Y:S02]  /*11e20*/  @P0 LOP3.LUT R2, R2, 0x1, RZ, 0xfc, !PT ;  /* 0x0000000102020812 */ /* 0x000fe400078efcff */
[----:B------:R-:W-:-:S04]  /*11e30*/  UMOV UR6, 0x0 ;  /* 0x0000000000067882 */ /* 0x000fc80000000000 */
[----:B------:R2:W-:Y:S01]  /*11e40*/  UTMALDG.4D [UR8], [UR4], desc[UR6] ;  /* 0x00000608040075b4 */ /* 0x0005e20008019000 */
[----:B------:R3:W-:Y:S01]  /*11e50*/  STL [R1+0x18], R2 ;  /* 0x0000180201007387 */ /* 0x0007e20000100800 */
[----:B--2---:R-:W-:Y:S01]  /*11e60*/  UMOV UR8, UR14 ;  /* 0x0000000e00087c82 */ /* 0x004fe20008000000 */
[----:B------:R-:W-:Y:S02]  /*11e70*/  UMOV UR10, UR15 ;  /* 0x0000000f000a7c82 */ /* 0x000fe40008000000 */
[----:B------:R3:W-:Y:S01]  /*11e80*/  UTMALDG.4D [UR8], [UR4], desc[UR6] ;  /* 0x00000608040075b4 */ /* 0x0007e20008019000 */
[----:B------:R-:W-:Y:S02]  /*11e90*/  NOP ;  /* 0x0000000000007918 */ /* 0x000fe40000000000 */
.L_x_8178:
[----:B----4-:R-:W4:Y:S04]  /*11ea0*/  LDL R0, [R1] ;  /* 0x0000000001007983 */ /* 0x010f280000100800 */
[----:B------:R-:W5:Y:S01]  /*11eb0*/  LDL.LU R3, [R1+0x34] ;  /* 0x0000340001037983 */ /* 0x000f620000300800 */
[----:B------:R-:W-:Y:S05]  /*11ec0*/  WARPSYNC.ALL ;  /* 0x0000000000007948 */ /* 0x000fea0003800000 */
[----:B---3--:R-:W-:Y:S01]  /*11ed0*/  ULDC.64 UR4, c[0x0][0x298] ;  /* 0x0000a60000047ab9 */ /* 0x008fe20000000a00 */
[----:B------:R-:W-:Y:S01]  /*11ee0*/  BSSY B6, `(.L_x_8183) ;  /* 0x000001c000067945 */ /* 0x000fe20003800000 */
[----:B------:R-:W-:Y:S01]  /*11ef0*/  BAR.SYNC.DEFER_BLOCKING 0x8, 0x180 ;  /* 0x0206000000007b1d */ /* 0x000fe20000010000 */
[----:B----4-:R-:W-:Y:S01]  /*11f00*/  VIADD R0, R0, 0x10400 ;  /* 0x0001040000007836 */ /* 0x010fe20000000000 */
[----:B-----5:R-:W-:Y:S01]  /*11f10*/  SHF.R.S32.HI R2, RZ, 0x1f, R3 ;  /* 0x0000001fff027819 */ /* 0x020fe20000011403 */
        /* <DEDUP_REMOVED lines=24> */
.L_x_8184:
[----:B------:R-:W-:Y:S05]  /*120a0*/  BSYNC B6 ;  /* 0x0000000000067941 */ /* 0x000fea0003800000 */
.L_x_8183:
[----:B---3--:R-:W3:Y:S01]  /*120b0*/  LDL.LU R0, [R1+0x34] ;  /* 0x0000340001007983 */ /* 0x008ee20000300800 */
[----:B--2---:R-:W2:Y:S01]  /*120c0*/  LDC R7, c[0x0][0x448] ;  /* 0x00011200ff077b82 */ /* 0x004ea20000000800 */
[----:B------:R-:W-:Y:S01]  /*120d0*/  ULDC.64 UR4, c[0x0][0x2d8] ;  /* 0x0000b60000047ab9 */ /* 0x000fe20000000a00 */
[----:B------:R-:W-:Y:S01]  /*120e0*/  ULDC.64 UR6, c[0x0][0x280] ;  /* 0x0000a00000067ab9 */ /* 0x000fe20000000a00 */
[----:B------:R-:W3:Y:S04]  /*120f0*/  LDL.LU.64 R2, [R1+0x40] ;  /* 0x0000400001027983 */ /* 0x000ee80000300a00 */
[----:B------:R-:W4:Y:S01]  /*12100*/  LDL R8, [R1+0x2c] ;  /* 0x00002c0001087983 */ /* 0x000f220000100800 */
[----:B------:R-:W0:Y:S01]  /*12110*/  S2R R5, SR_TID.X ;  /* 0x0000000000057919 */ /* 0x000e220000002100 */
[----:B------:R-:W1:Y:S01]  /*12120*/  S2R R6, SR_TID.X ;  /* 0x0000000000067919 */ /* 0x000e620000002100 */
[----:B0-----:R-:W-:-:S04]  /*12130*/  LOP3.LUT R5, R5, 0x7f, RZ, 0xc0, !PT ;  /* 0x0000007f05057812 */ /* 0x001fc800078ec0ff */
[----:B------:R-:W-:Y:S01]  /*12140*/  SHF.R.U32.HI R5, RZ, 0x3, R5 ;  /* 0x00000003ff057819 */ /* 0x000fe20000011605 */
[----:B-1----:R-:W-:-:S05]  /*12150*/  IMAD.SHL.U32 R9, R6, 0x10, RZ ;  /* 0x0000001006097824 */ /* 0x002fca00078e00ff */
        /* <DEDUP_REMOVED lines=16> */
[----:B------:R-:W0:Y:S01]  /*12260*/  @P0 LDC R5, c[0x0][0x44c] ;  /* 0x00011300ff050b82 */ /* 0x000e220000000800 */
[----:B------:R-:W-:-:S07]  /*12270*/  IMAD.WIDE.U32 R2, R0, UR4, R2 ;  /* 0x0000000400027c25 */ /* 0x000fce000f8e0002 */
[----:B------:R-:W1:Y:S01]  /*12280*/  @P0 LDC R6, c[0x0][0x450] ;  /* 0x00011400ff060b82 */ /* 0x000e620000000800 */
[----:B------:R-:W-:Y:S01]  /*12290*/  IMAD R0, R0, UR5, R4 ;  /* 0x0000000500007c24 */ /* 0x000fe2000f8e0204 */
[----:B------:R-:W-:Y:S01]  /*122a0*/  ULDC.64 UR4, c[0x0][0x2d0] ;  /* 0x0000b40000047ab9 */ /* 0x000fe20000000a00 */
[----:B----4-:R-:W-:Y:S02]  /*122b0*/  IMAD.IADD R4, R9, 0x1, R8 ;  /* 0x0000000109047824 */ /* 0x010fe400078e0208 */
[----:B------:R-:W2:Y:S01]  /*122c0*/  S2R R9, SR_TID.X ;  /* 0x0000000000097919 */ /* 0x000ea20000002100 */
[----:B------:R-:W-:Y:S02]  /*122d0*/  IMAD.IADD R3, R3, 0x1, R0 ;  /* 0x0000000103037824 */ /* 0x000fe400078e0200 */
[----:B------:R-:W-:Y:S02]  /*122e0*/  IMAD.MOV.U32 R0, RZ, RZ, R4 ;  /* 0x000000ffff007224 */ /* 0x000fe400078e0004 */
[----:B0-----:R-:W-:-:S05]  /*122f0*/  @P0 IMAD.HI.U32 R5, R4, R5, RZ ;  /* 0x0000000504050227 */ /* 0x001fca00078e00ff */
[----:B-1----:R-:W-:-:S05]  /*12300*/  @P0 SHF.R.U32.HI R0, RZ, R6, R5 ;  /* 0x00000006ff000219 */ /* 0x002fca0000011605 */
[----:B------:R-:W-:-:S04]  /*12310*/  IMAD.MOV R5, RZ, RZ, -R0 ;  /* 0x000000ffff057224 */ /* 0x000fc800078e0a00 */
[----:B------:R-:W-:Y:S01]  /*12320*/  IMAD R4, R7, R5, R4 ;  /* 0x0000000507047224 */ /* 0x000fe200078e0204 */
[----:B------:R-:W-:Y:S01]  /*12330*/  SHF.R.S32.HI R5, RZ, 0x1f, R0 ;  /* 0x0000001fff057819 */ /* 0x000fe20000011400 */
[----:B------:R-:W-:-:S04]  /*12340*/  IMAD.WIDE.U32 R2, R0, UR4, R2 ;  /* 0x0000000400027c25 */ /* 0x000fc8000f8e0002 */
[----:B------:R-:W-:Y:S02]  /*12350*/  IMAD R5, R5, UR4, RZ ;  /* 0x0000000405057c24 */ /* 0x000fe4000f8e02ff */
[----:B--2---:R-:W-:Y:S02]  /*12360*/  IMAD.SHL.U32 R9, R9, 0x8, RZ ;  /* 0x0000000809097824 */ /* 0x004fe400078e00ff */
        /* <DEDUP_REMOVED lines=14> */
[----:B------:R-:W-:-:S05]  /*12450*/  IMAD.IADD R0, R3, 0x1, R0 ;  /* 0x0000000103007824 */ /* 0x000fca00078e0200 */
        /* <DEDUP_REMOVED lines=10> */
[----:B------:R-:W3:Y:S03]  /*12500*/  LDL.LU R5, [R1+0x30] ;  /* 0x0000300001057983 */ /* 0x000ee60000300800 */
[----:B--2---:R-:W-:Y:S02]  /*12510*/  IMAD.IADD R0, R6, 0x1, R8 ;  /* 0x0000000106007824 */ /* 0x004fe400078e0208 */
[----:B------:R-:W-:Y:S01]  /*12520*/  SHFL.IDX PT, R6, R3, RZ, 0x181f ;  /* 0x00181fff03067589 */ /* 0x000fe200000e0000 */
[----:B---3--:R-:W-:-:S03]  /*12530*/  IMAD R2, R5, R7, RZ ;  /* 0x0000000705027224 */ /* 0x008fc600078e02ff */
[----:B------:R-:W0:Y:S02]  /*12540*/  SHFL.IDX PT, R7, R4, RZ, 0x181f ;  /* 0x00181fff04077589 */ /* 0x000e2400000e0000 */
[C---:B------:R-:W-:Y:S01]  /*12550*/  ISETP.GE.AND P4, PT, R0.reuse, R2, PT ;  /* 0x000000020000720c */ /* 0x040fe20003f86270 */
[----:B------:R-:W-:-:S05]  /*12560*/  VIADD R5, R0, 0x10 ;  /* 0x0000001000057836 */ /* 0x000fca0000000000 */
[----:B------:R-:W-:Y:S02]  /*12570*/  ISETP.GE.AND P2, PT, R5, R2, PT ;  /* 0x000000020500720c */ /* 0x000fe40003f46270 */
[----:B------:R-:W1:Y:S04]  /*12580*/  SHFL.IDX PT, R5, R4, 0x1, 0x181f ;  /* 0x00381f0004057f89 */ /* 0x000e6800000e0000 */
[----:B------:R-:W2:Y:S01]  /*12590*/  SHFL.IDX PT, R8, R3, 0x1, 0x181f ;  /* 0x00381f0003087f89 */ /* 0x000ea200000e0000 */
[----:B0-----:R-:W-:-:S05]  /*125a0*/  @!P4 LEA R7, P3, R10, R7, 0x1 ;  /* 0x000000070a07c211 */ /* 0x001fca00078608ff */
[----:B------:R-:W-:-:S05]  /*125b0*/  @!P4 IMAD.X R6, RZ, RZ, R6, P3 ;  /* 0x000000ffff06c224 */ /* 0x000fca00018e0606 */
[----:B------:R-:W-:-:S04]  /*125c0*/  @!P4 LOP3.LUT R7, R7, R6, RZ, 0x3c, !PT ;  /* 0x000000060707c212 */ /* 0x000fc800078e3cff */
[----:B------:R-:W-:-:S04]  /*125d0*/  @!P4 LOP3.LUT R6, R7, R6, RZ, 0x3c, !PT ;  /* 0x000000060706c212 */ /* 0x000fc800078e3cff */
[----:B------:R-:W-:-:S05]  /*125e0*/  @!P4 LOP3.LUT R7, R7, R6, RZ, 0x3c, !PT ;  /* 0x000000060707c212 */ /* 0x000fca00078e3cff */
[----:B-----5:R-:W-:Y:S04]  /*125f0*/  @!P4 LDGSTS.E.BYPASS.LTC128B.128 [R9+0x10400], desc[UR50][R6.64], !P0 ;  /* 0x104000000609cfae */ /* 0x020fe8000c101d72 */
[----:B------:R1:W-:Y:S02]  /*12600*/  @!P4 LDGSTS.E.BYPASS.LTC128B.128 [R9+0x14400], desc[UR50][R6.64+0x80], !P1 ;  /* 0x144000800609cfae */ /* 0x0003e4000c901d72 */
[----:B-1----:R-:W-:-:S05]  /*12610*/  @!P2 LEA R7, P3, R10, R5, 0x1 ;  /* 0x000000050a07a211 */ /* 0x002fca00078608ff */
[----:B--2---:R-:W-:-:S05]  /*12620*/  @!P2 IMAD.X R6, RZ, RZ, R8, P3 ;  /* 0x000000ffff06a224 */ /* 0x004fca00018e0608 */
[----:B------:R-:W-:-:S04]  /*12630*/  @!P2 LOP3.LUT R7, R7, R6, RZ, 0x3c, !PT ;  /* 0x000000060707a212 */ /* 0x000fc800078e3cff */
[----:B------:R-:W-:Y:S01]  /*12640*/  @!P2 LOP3.LUT R6, R7, R6, RZ, 0x3c, !PT ;  /* 0x000000060706a212 */ /* 0x000fe200078e3cff */
[----:B------:R-:W-:-:S03]  /*12650*/  VIADD R5, R0, 0x20 ;  /* 0x0000002000057836 */ /* 0x000fc60000000000 */
        /* <DEDUP_REMOVED lines=49> */
[----:B------:R-:W-:Y:S01]  /*12970*/  @!P2 IMAD.MOV.U32 R6, RZ, RZ, R5 ;  /* 0x000000ffff06a224 */ /* 0x000fe200078e0005 */
[----:B------:R-:W0:Y:S04]  /*12980*/  SHFL.IDX PT, R3, R3, 0x7, 0x181f ;  /* 0x00f81f0003037f89 */ /* 0x000e2800000e0000 */
[----:B------:R1:W-:Y:S04]  /*12990*/  @!P2 LDGSTS.E.BYPASS.LTC128B.128 [R9+0x13400], desc[UR50][R6.64], !P0 ;  /* 0x134000000609afae */ /* 0x0003e8000c101d72 */
[----:B------:R1:W-:Y:S04]  /*129a0*/  @!P2 LDGSTS.E.BYPASS.LTC128B.128 [R9+0x17400], desc[UR50][R6.64+0x80], !P1 ;  /* 0x174000800609afae */ /* 0x0003e8000c901d72 */
[----:B------:R-:W2:Y:S02]  /*129b0*/  SHFL.IDX PT, R4, R4, 0x7, 0x181f ;  /* 0x00f81f0004047f89 */ /* 0x000ea400000e0000 */
.L_x_8301:
[----:B------:R-:W-:Y:S01]  /*129c0*/  VIADD R0, R0, 0x70 ;  /* 0x0000007000007836 */ /* 0x000fe20000000000 */
[----:B------:R-:W-:Y:S04]  /*129d0*/  BSSY B0, `(.L_x_8186) ;  /* 0x000000a000007945 */ /* 0x000fe80003800000 */
[----:B------:R-:W-:-:S13]  /*129e0*/  ISETP.GE.AND P2, PT, R0, R2, PT ;  /* 0x000000020000720c */ /* 0x000fda0003f46270 */
[----:B------:R-:W-:Y:S05]  /*129f0*/  @P2 BRA `(.L_x_8187) ;  /* 0x00000000001c2947 */ /* 0x000fea0003800000 */
[----:B--2---:R-:W-:-:S05]  /*12a00*/  LEA R2, P2, R10, R4, 0x1 ;  /* 0x000000040a027211 */ /* 0x004fca00078408ff */
[----:B0-----:R-:W-:-:S05]  /*12a10*/  IMAD.X R3, RZ, RZ, R3, P2 ;  /* 0x000000ffff037224 */ /* 0x001fca00010e0603 */
[----:B------:R-:W-:Y:S01]  /*12a20*/  @!PT LDS RZ, [RZ] ;  /* 0x00000000fffff984 */ /* 0x000fe20000000800 */
[----:B------:R-:W-:Y:S01]  /*12a30*/  @!PT LDS RZ, [RZ] ;  /* 0x00000000fffff984 */ /* 0x000fe20000000800 */
[----:B------:R-:W-:Y:S01]  /*12a40*/  @!PT LDS RZ, [RZ] ;  /* 0x00000000fffff984 */ /* 0x000fe20000000800 */
[----:B------:R3:W-:Y:S04]  /*12a50*/  LDGSTS.E.BYPASS.LTC128B.128 [R9+0x13c00], desc[UR50][R2.64], !P0 ;  /* 0x13c0000002097fae */ /* 0x0007e8000c101d72 */
[----:B------:R3:W-:Y:S02]  /*12a60*/  LDGSTS.E.BYPASS.LTC128B.128 [R9+0x17c00], desc[UR50][R2.64+0x80], !P1 ;  /* 0x17c0008002097fae */ /* 0x0007e4000c901d72 */
.L_x_8187:
[----:B------:R-:W-:Y:S05]  /*12a70*/  BSYNC B0 ;  /* 0x0000000000007941 */ /* 0x000fea0003800000 */
.L_x_8186:
[----:B-1-3--:R-:W3:Y:S01]  /*12a80*/  LDL R9, [R1] ;  /* 0x0000000001097983 */ /* 0x00aee20000100800 */
[----:B------:R-:W-:Y:S01]  /*12a90*/  PLOP3.LUT P0, PT, PT, PT, PT, 0x80, 0x0 ;  /* 0x000000000000781c */ /* 0x000fe20003f0f070 */
[----:B------:R-:W-:Y:S01]  /*12aa0*/  NOP ;  /* 0x0000000000007918 */ /* 0x000fe20000000000 */
[----:B---3--:R-:W-:-:S11]  /*12ab0*/  VIADD R10, R9, 0x28800 ;  /* 0x00028800090a7836 */ /* 0x008fd60000000000 */
.L_x_8188:
[----:B------:R-:W3:Y:S01]  /*12ac0*/  LDL R2, [R1] ;  /* 0x0000000001027983 */ /* 0x000ee20000100800 */
[----:B------:R-:W-:Y:S02]  /*12ad0*/  PLOP3.LUT P1, PT, P1, P0, PT, 0xa2, 0x0 ;  /* 0x000000000000781c */ /* 0x000fe40000f21472 */
[----:B---3--:R-:W-:-:S08]  /*12ae0*/  @P0 R2UR P1, UR4, R2 ;  /* 0x00000000020402ca */ /* 0x008fd00000020000 */
[----:B------:R-:W-:-:S05]  /*12af0*/  @P0 PLOP3.LUT P0, PT, P1, PT, PT, 0x80, 0x0 ;  /* 0x000000000000081c */ /* 0x000fca0000f0f070 */
[----:B------:R-:W-:Y:S01]  /*12b00*/  @!P1 SYNCS.ARRIVE.TRANS64.RED.A0T1 RZ, [UR4+0x28800], RZ ;  /* 0x028800ffffff99a7 */ /* 0x000fe20008200404 */
[----:B------:R-:W-:Y:S07]  /*12b10*/  @!P1 ARRIVES.LDGSTSBAR.64.TRANSCNT [UR4+0x28800] ;  /* 0x02880000ff0099b0 */ /* 0x000fee0008000a84 */
[----:B------:R-:W-:Y:S05]  /*12b20*/  @P0 BRA.U.ANY `(.L_x_8188) ;  /* 0xfffffffd00e40947 */ /* 0x000fea000393ffff */
[----:B0-----:R-:W3:Y:S02]  /*12b30*/  LDL.LU R3, [R1+0x3c] ;  /* 0x00003c0001037983 */ /* 0x001ee40000300800 */
        /* <DEDUP_REMOVED lines=11> */
.L_x_8302:
[----:B------:R-:W-:Y:S05]  /*12bf0*/  BSYNC B0 ;  /* 0x0000000000007941 */ /* 0x000fea0003800000 */
.L_x_8189:
[----:B------:R-:W3:Y:S04]  /*12c00*/  LDL R3, [R1+0x28] ;  /* 0x0000280001037983 */ /* 0x000ee80000100800 */
[----:B0-----:R-:W4:Y:S01]  /*12c10*/  LDL R2, [R1+0x20] ;  /* 0x0000200001027983 */ /* 0x001f220000100800 */
[----:B------:R-:W-:Y:S01]  /*12c20*/  BSSY B0, `(.L_x_8191) ;  /* 0x00001f3000007945 */ /* 0x000fe20003800000 */
[----:B---3--:R-:W-:-:S05]  /*12c30*/  VIADD R0, R3, 0xfffffffe ;  /* 0xfffffffe03007836 */ /* 0x008fca0000000000 */
[----:B----4-:R-:W-:-:S13]  /*12c40*/  ISETP.GE.AND P0, PT, R0, R2, PT ;  /* 0x000000020000720c */ /* 0x010fda0003f06270 */
        /* <DEDUP_REMOVED lines=9> */
[----:B------:R-:W3:Y:S04]  /*12ce0*/  LDL R5, [R1+0x18] ;  /* 0x0000180001057983 */ /* 0x000ee80000100800 */
[----:B--2---:R-:W2:Y:S04]  /*12cf0*/  LDL R4, [R1+0x4] ;  /* 0x0000040001047983 */ /* 0x004ea80000100800 */
[----:B------:R-:W4:Y:S01]  /*12d00*/  LDL R3, [R1+0x10] ;  /* 0x0000100001037983 */ /* 0x000f220000100800 */
[----:B------:R-:W-:Y:S01]  /*12d10*/  BSSY B1, `(.L_x_8195) ;  /* 0x000009b000017945 */ /* 0x000fe20003800000 */
[----:B---3--:R-:W-:Y:S01]  /*12d20*/  LOP3.LUT P1, RZ, R5, 0x1, RZ, 0xc0, !PT ;  /* 0x0000000105ff7812 */ /* 0x008fe2000782c0ff */
[----:B--2---:R-:W-:-:S05]  /*12d30*/  VIADD R6, R4, 0x1 ;  /* 0x0000000104067836 */ /* 0x004fca0000000000 */
        /* <DEDUP_REMOVED lines=29> */
.L_x_8197:
[----:B------:R-:W2:Y:S01]  /*12f10*/  LDL R2, [R1] ;  /* 0x0000000001027983 */ /* 0x000ea20000100800 */
[----:B------:R-:W-:Y:S01]  /*12f20*/  BSSY B3, `(.L_x_8198) ;  /* 0x0000005000037945 */ /* 0x000fe20003800000 */
[----:B--2---:R-:W-:Y:S01]  /*12f30*/  IMAD R3, R6, 0x8, R2 ;  /* 0x0000000806037824 */ /* 0x004fe200078e0202 */
[----:B------:R-:W-:-:S04]  /*12f40*/  SHF.L.U32 R2, R9, 0x1f, RZ ;  /* 0x0000001f09027819 */ /* 0x000fc800000006ff */
[----:B------:R-:W1:Y:S02]  /*12f50*/  SYNCS.PHASECHK.TRANS64.TRYWAIT P0, [R3+URZ+0x28840], R2 ;  /* 0x02884002030075a7 */ /* 0x000e64000800017f */
[----:B-1----:R-:W-:Y:S05]  /*12f60*/  @!P0 BRA `(.L_x_8199) ;  /* 0x0000004000848947 */ /* 0x002fea0003800000 */
.L_x_8303:
[----:B------:R-:W-:Y:S05]  /*12f70*/  BSYNC B3 ;  /* 0x0000000000037941 */ /* 0x000fea0003800000 */
.L_x_8198:
        /* <DEDUP_REMOVED lines=12> */
.L_x_8201:
[----:B------:R-:W-:Y:S05]  /*13040*/  BSYNC B3 ;  /* 0x0000000000037941 */ /* 0x000fea0003800000 */
.L_x_8200:
        /* <DEDUP_REMOVED lines=13> */
.L_x_8202:
        /* <DEDUP_REMOVED lines=16> */
.L_x_8203:
        /* <DEDUP_REMOVED lines=17> */
.L_x_8304:
[----:B------:R-:W-:Y:S05]  /*13330*/  BSYNC B3 ;  /* 0x0000000000037941 */ /* 0x000fea0003800000 */
.L_x_8204:
[----:B------:R1:W5:Y:S01]  /*13340*/  LDL R15, [R1+0x4] ;  /* 0x00000400010f7983 */ /* 0x0003620000100800 */
[----:B------:R-:W-:Y:S01]  /*13350*/  BSSY B3, `(.L_x_8206) ;  /* 0x000000d000037945 */ /* 0x000fe20003800000 */
[----:B------:R-:W-:Y:S02]  /*13360*/  IMAD.MOV.U32 R12, RZ, RZ, 0x0 ;  /* 0x00000000ff0c7424 */ /* 0x000fe400078e00ff */
[----:B------:R-:W-:Y:S01]  /*13370*/  IMAD.MOV.U32 R13, RZ, RZ, 0x14f00000 ;  /* 0x14f00000ff0d7424 */ /* 0x000fe200078e00ff */
[----:B------:R-:W-:Y:S06]  /*13380*/  @P1 BRA `(.L_x_8207) ;  /* 0x0000000000241947 */ /* 0x000fec0003800000 */
[----:B------:R-:W2:Y:S01]  /*13390*/  LDL R7, [R1] ;  /* 0x0000000001077983 */ /* 0x000ea20000100800 */
        /* <DEDUP_REMOVED lines=8> */
.L_x_8207:
[----:B------:R-:W-:Y:S05]  /*13420*/  BSYNC B3 ;  /* 0x0000000000037941 */ /* 0x000fea0003800000 */
.L_x_8206:
[----:B0-2---:R-:W2:Y:S04]  /*13430*/  LDL R2, [R1] ;  /* 0x0000000001027983 */ /* 0x005ea80000100800 */
        /* <DEDUP_REMOVED lines=13> */
.L_x_8208:
        /* <DEDUP_REMOVED lines=15> */
.L_x_8209:
        /* <DEDUP_REMOVED lines=12> */
.L_x_8196:
[----:B------:R-:W-:Y:S05]  /*136c0*/  BSYNC B1 ;  /* 0x0000000000017941 */ /* 0x000fea0003800000 */
.L_x_8195:
[----:B0-----:R-:W2:Y:S04]  /*136d0*/  LDL R0, [R1+0x28] ;  /* 0x0000280001007983 */ /* 0x001ea80000100800 */
[----:B------:R0:W-:Y:S04]  /*136e0*/  STL [R1+0x4], R6 ;  /* 0x0000040601007387 */ /* 0x0001e80000100800 */
[----:B------:R0:W-:Y:S02]  /*136f0*/  STL [R1+0x10], R9 ;  /* 0x0000100901007387 */ /* 0x0001e40000100800 */
[----:B0-2---:R-:W-:-:S07]  /*13700*/  VIADD R0, R0, 0xfffffffd ;  /* 0xfffffffd00007836 */ /* 0x005fce0000000000 */
.L_x_8194:
[----:B------:R-:W-:Y:S05]  /*13710*/  BSYNC B2 ;  /* 0x0000000000027941 */ /* 0x000fea0003800000 */
.L_x_8193:
[----:B------:R-:W3:Y:S01]  /*13720*/  LDL.LU R2, [R1+0x28] ;  /* 0x0000280001027983 */ /* 0x000ee20000300800 */
[----:B------:R-:W-:Y:S01]  /*13730*/  VIADD R8, R8, 0xfffffffe ;  /* 0xfffffffe08087836 */ /* 0x000fe20000000000 */
[----:B---3--:R-:W-:-:S04]  /*13740*/  LOP3.LUT R2, RZ, R2, RZ, 0x33, !PT ;  /* 0x00000002ff027212 */ /* 0x008fc800078e33ff */
[----:B------:R-:W-:-:S13]  /*13750*/  ISETP.NE.AND P0, PT, R8, R2, PT ;  /* 0x000000020800720c */ /* 0x000fda0003f05270 */
[----:B------:R-:W-:Y:S05]  /*13760*/  @!P0 BRA `(.L_x_8192) ;  /* 0x0000001000f88947 */ /* 0x000fea0003800000 */
[----:B------:R-:W-:-:S07]  /*13770*/  IMAD.MOV.U32 R9, RZ, RZ, R17 ;  /* 0x000000ffff097224 */ /* 0x000fce00078e0011 */
.L_x_8240:
        /* <DEDUP_REMOVED lines=11> */
[----:B0-----:R-:W-:Y:S06]  /*13830*/  @!P1 BRA `(.L_x_8211) ;  /* 0x0000000800409947 */ /* 0x001fec0003800000 */
        /* <DEDUP_REMOVED lines=24> */
.L_x_8212:
[----:B------:R-:W2:Y:S01]  /*139c0*/  LDL R2, [R1] ;  /* 0x0000000001027983 */ /* 0x000ea20000100800 */
[----:B------:R-:W-:Y:S01]  /*139d0*/  BSSY B2, `(.L_x_8213) ;  /* 0x0000005000027945 */ /* 0x000fe20003800000 */
[----:B--2---:R-:W-:Y:S01]  /*139e0*/  IMAD R3, R4, 0x8, R2 ;  /* 0x0000000804037824 */ /* 0x004fe200078e0202 */
[----:B------:R-:W-:-:S04]  /*139f0*/  SHF.L.U32 R2, R5, 0x1f, RZ ;  /* 0x0000001f05027819 */ /* 0x000fc800000006ff */
[----:B------:R-:W2:Y:S02]  /*13a00*/  SYNCS.PHASECHK.TRANS64.TRYWAIT P0, [R3+URZ+0x28840], R2 ;  /* 0x02884002030075a7 */ /* 0x000ea4000800017f */
[----:B--2---:R-:W-:Y:S05]  /*13a10*/  @!P0 BRA `(.L_x_8214) ;  /* 0x0000003800008947 */ /* 0x004fea0003800000 */
.L_x_8305:
[----:B------:R-:W-:Y:S05]  /*13a20*/  BSYNC B2 ;  /* 0x0000000000027941 */ /* 0x000fea0003800000 */
.L_x_8213:
        /* <DEDUP_REMOVED lines=12> */
.L_x_8216:
[----:B------:R-:W-:Y:S05]  /*13af0*/  BSYNC B2 ;  /* 0x0000000000027941 */ /* 0x000fea0003800000 */
.L_x_8215:
[----:B--2---:R-:W2:Y:S04]  /*13b00*/  LDL R2, [R1] ;  /* 0x0000000001027983 */ /* 0x004ea80000100800 */
        /* <DEDUP_REMOVED lines=12> */
.L_x_8217:
        /* <DEDUP_REMOVED lines=16> */
.L_x_8218:
        /* <DEDUP_REMOVED lines=17> */
.L_x_8306:
[----:B------:R-:W-:Y:S05]  /*13de0*/  BSYNC B2 ;  /* 0x0000000000027941 */ /* 0x000fea0003800000 */
.L_x_8219:
[----:B------:R-:W-:Y:S01]  /*13df0*/  BSSY B2, `(.L_x_8221) ;  /* 0x000000b000027945 */ /* 0x000fe20003800000 */
[----:B------:R-:W-:Y:S02]  /*13e00*/  IMAD.MOV.U32 R12, RZ, RZ, 0x0 ;  /* 0x00000000ff0c7424 */ /* 0x000fe400078e00ff */
[----:B------:R-:W-:Y:S01]  /*13e10*/  IMAD.MOV.U32 R13, RZ, RZ, 0x14f00000 ;  /* 0x14f00000ff0d7424 */ /* 0x000fe200078e00ff */
[----:B------:R-:W-:Y:S06]  /*13e20*/  @P1 BRA `(.L_x_8222) ;  /* 0x00000000001c1947 */ /* 0x000fec0003800000 */
[----:B------:R-:W2:Y:S01]  /*13e30*/  S2R R6, SR_TID.X ;  /* 0x0000000000067919 */ /* 0x000ea20000002100 */
[----:B0-----:R-:W-:-:S04]  /*13e40*/  IMAD.MOV.U32 R3, RZ, RZ, 0x8000 ;  /* 0x00008000ff037424 */ /* 0x001fc800078e00ff */
[----:B------:R3:W-:Y:S01]  /*13e50*/  SYNCS.ARRIVE.TRANS64 RZ, [R2+URZ+0x50], R3 ;  /* 0x0000500302ff79a7 */ /* 0x0007e2000800003f */
[----:B--2---:R-:W-:-:S04]  /*13e60*/  LOP3.LUT R6, R6, 0x1f, RZ, 0xc0, !PT ;  /* 0x0000001f06067812 */ /* 0x004fc800078ec0ff */
[----:B------:R-:W-:-:S13]  /*13e70*/  ISETP.NE.AND P0, PT, R6, RZ, PT ;  /* 0x000000ff0600720c */ /* 0x000fda0003f05270 */
[----:B---3--:R-:W-:Y:S05]  /*13e80*/  @!P0 BRA `(.L_x_8222) ;  /* 0x0000000000048947 */ /* 0x008fea0003800000 */
[----:B------:R-:W-:Y:S01]  /*13e90*/  BPT.TRAP 0x1 ;  /* 0x000000040000795c */ /* 0x000fe20000300000 */
.L_x_8222:
[----:B------:R-:W-:Y:S05]  /*13ea0*/  BSYNC B2 ;  /* 0x0000000000027941 */ /* 0x000fea0003800000 */
.L_x_8221:
[----:B------:R-:W2:Y:S04]  /*13eb0*/  LDL R15, [R1] ;  /* 0x00000000010f7983 */ /* 0x000ea80000100800 */
[----:B0-----:R-:W2:Y:S04]  /*13ec0*/  LDL.LU R3, [R1+0x4] ;  /* 0x0000040001037983 */ /* 0x001ea80000300800 */
[----:B------:R-:W3:Y:S04]  /*13ed0*/  LDL R7, [R1+0x14] ;  /* 0x0000140001077983 */ /* 0x000ee80000100800 */
        /* <DEDUP_REMOVED lines=11> */
.L_x_8223:
        /* <DEDUP_REMOVED lines=15> */
.L_x_8224:
        /* <DEDUP_REMOVED lines=12> */
.L_x_8211:
[----:B------:R-:W-:Y:S05]  /*14140*/  BSYNC B1 ;  /* 0x0000000000017941 */ /* 0x000fea0003800000 */
.L_x_8210:
        /* <DEDUP_REMOVED lines=17> */
[----:B------:R-:W3:Y:S01]  /*14260*/  LDL R14, [R1+0x1c] ;  /* 0x00001c00010e7983 */ /* 0x000ee20000100800 */
[----:B0-----:R-:W0:Y:S01]  /*14270*/  LDC R8, c[0x0][0x43c] ;  /* 0x00010f00ff087b82 */ /* 0x001e220000000800 */
[----:B------:R-:W-:Y:S02]  /*14280*/  ULDC.64 UR6, c[0x0][0x428] ;  /* 0x00010a0000067ab9 */ /* 0x000fe40000000a00 */
[----:B------:R-:W4:Y:S01]  /*14290*/  LDL R13, [R1+0xc] ;  /* 0x00000c00010d7983 */ /* 0x000f220000100800 */
        /* <DEDUP_REMOVED lines=8> */
[----:B---3--:R-:W-:-:S04]  /*14320*/  IMAD R8, R14, UR6, RZ ;  /* 0x000000060e087c24 */ /* 0x008fc8000f8e02ff */
[C---:B----4-:R-:W-:Y:S02]  /*14330*/  IMAD R8, R13.reuse, UR7, R8 ;  /* 0x000000070d087c24 */ /* 0x050fe4000f8e0208 */
[----:B------:R-:W-:-:S04]  /*14340*/  IMAD.WIDE.U32 R2, R13, UR6, R2 ;  /* 0x000000060d027c25 */ /* 0x000fc8000f8e0002 */
[----:B------:R-:W-:Y:S01]  /*14350*/  IMAD.IADD R3, R8, 0x1, R3 ;  /* 0x0000000108037824 */ /* 0x000fe200078e0203 */
[----:B------:R-:W-:-:S04]  /*14360*/  LEA R8, P0, R2, UR4, 0x2 ;  /* 0x0000000402087c11 */ /* 0x000fc8000f8010ff */
[----:B------:R-:W-:-:S06]  /*14370*/  LEA.HI.X R9, R2, UR5, R3, 0x2, P0 ;  /* 0x0000000502097c11 */ /* 0x000fcc00080f1403 */
[----:B------:R3:W5:Y:S03]  /*14380*/  LDG.E R9, desc[UR50][R8.64] ;  /* 0x0000003208097981 */ /* 0x000766000c1e1900 */
.L_x_8227:
[----:B------:R-:W4:Y:S01]  /*14390*/  LDL R2, [R1] ;  /* 0x0000000001027983 */ /* 0x000f220000100800 */
[----:B------:R-:W-:Y:S01]  /*143a0*/  SHF.L.U32 R3, R11, 0x1f, RZ ;  /* 0x0000001f0b037819 */ /* 0x000fe200000006ff */
[----:B------:R-:W-:Y:S01]  /*143b0*/  BSSY B2, `(.L_x_8228) ;  /* 0x0000004000027945 */ /* 0x000fe20003800000 */
[----:B----4-:R-:W-:-:S04]  /*143c0*/  IMAD R2, R12, 0x8, R2 ;  /* 0x000000080c027824 */ /* 0x010fc800078e0202 */
[----:B------:R-:W4:Y:S02]  /*143d0*/  SYNCS.PHASECHK.TRANS64.TRYWAIT P0, [R2+URZ+0x28840], R3 ;  /* 0x02884003020075a7 */ /* 0x000f24000800017f */
[----:B----4-:R-:W-:Y:S05]  /*143e0*/  @!P0 BRA `(.L_x_8229) ;  /* 0x0000002c00b48947 */ /* 0x010fea0003800000 */
.L_x_8307:
[----:B------:R-:W-:Y:S05]  /*143f0*/  BSYNC B2 ;  /* 0x0000000000027941 */ /* 0x000fea0003800000 */
.L_x_8228:
[----:B0--3--:R-:W0:Y:S01]  /*14400*/  S2R R8, SR_TID.X ;  /* 0x0000000000087919 */ /* 0x009e220000002100 */
[----:B------:R-:W-:Y:S01]  /*14410*/  BSSY B2, `(.L_x_8230) ;  /* 0x000000b000027945 */ /* 0x000fe20003800000 */
[----:B0-----:R-:W-:-:S04]  /*14420*/  LOP3.LUT R8, R8, 0x7f, RZ, 0xc0, !PT ;  /* 0x0000007f08087812 */ /* 0x001fc800078ec0ff */
[----:B------:R-:W-:-:S13]  /*14430*/  ISETP.NE.AND P1, PT, R8, RZ, PT ;  /* 0x000000ff0800720c */ /* 0x000fda0003f25270 */
[----:B------:R-:W-:Y:S05]  /*14440*/  @P1 BRA `(.L_x_8231) ;  /* 0x00000000001c1947 */ /* 0x000fea0003800000 */
[----:B------:R-:W0:Y:S01]  /*14450*/  S2R R8, SR_TID.X ;  /* 0x0000000000087919 */ /* 0x000e220000002100 */
[----:B----4-:R-:W-:-:S04]  /*14460*/  IMAD.MOV.U32 R3, RZ, RZ, 0x8000 ;  /* 0x00008000ff037424 */ /* 0x010fc800078e00ff */
[----:B------:R3:W-:Y:S01]  /*14470*/  SYNCS.ARRIVE.TRANS64 RZ, [R2+URZ+0x28830], R3 ;  /* 0x0288300302ff79a7 */ /* 0x0007e2000800003f */
[----:B0-----:R-:W-:-:S04]  /*14480*/  LOP3.LUT R8, R8, 0x1f, RZ, 0xc0, !PT ;  /* 0x0000001f08087812 */ /* 0x001fc800078ec0ff */
[----:B------:R-:W-:-:S13]  /*14490*/  ISETP.NE.AND P0, PT, R8, RZ, PT ;  /* 0x000000ff0800720c */ /* 0x000fda0003f05270 */
[----:B---3--:R-:W-:Y:S05]  /*144a0*/  @!P0 BRA `(.L_x_8231) ;  /* 0x0000000000048947 */ /* 0x008fea0003800000 */
[----:B------:R-:W-:Y:S01]  /*144b0*/  BPT.TRAP 0x1 ;  /* 0x000000040000795c */ /* 0x000fe20000300000 */
.L_x_8231:
[----:B------:R-:W-:Y:S05]  /*144c0*/  BSYNC B2 ;  /* 0x0000000000027941 */ /* 0x000fea0003800000 */
.L_x_8230:
[----:B----4-:R-:W3:Y:S04]  /*144d0*/  LDL R2, [R1+0x4] ;  /* 0x0000040001027983 */ /* 0x010ee80000100800 */
[----:B--2---:R-:W2:Y:S04]  /*144e0*/  LDL R11, [R1] ;  /* 0x00000000010b7983 */ /* 0x004ea80000100800 */
        /* <DEDUP_REMOVED lines=8> */
[C---:B---3--:R-:W-:Y:S02]  /*14570*/  IMAD R3, R2.reuse, 0x8, R10 ;  /* 0x0000000802037824 */ /* 0x048fe400078e020a */
[----:B--2---:R-:W-:Y:S02]  /*14580*/  IMAD R2, R2, 0x8000, R11 ;  /* 0x0000800002027824 */ /* 0x004fe400078e020b */
[----:B------:R-:W-:-:S02]  /*14590*/  VIADD R3, R3, 0x30 ;  /* 0x0000003003037836 */ /* 0x000fc40000000000 */
[----:B----4-:R-:W-:Y:S02]  /*145a0*/  IMAD R8, R7, 0x80, R8 ;  /* 0x0000008007087824 */ /* 0x010fe400078e0208 */
[----:B------:R-:W-:-:S07]  /*145b0*/  VIADD R11, R2, 0x18400 ;  /* 0x00018400020b7836 */ /* 0x000fce0000000000 */
.L_x_8232:
        /* <DEDUP_REMOVED lines=16> */
.L_x_8233:
        /* <DEDUP_REMOVED lines=15> */
.L_x_8308:
[----:B------:R-:W-:Y:S05]  /*147b0*/  BSYNC B2 ;  /* 0x0000000000027941 */ /* 0x000fea0003800000 */
.L_x_8234:
        /* <DEDUP_REMOVED lines=11> */
.L_x_8237:
[----:B------:R-:W-:Y:S05]  /*14870*/  BSYNC B2 ;  /* 0x0000000000027941 */ /* 0x000fea0003800000 */
.L_x_8236:
        /* <DEDUP_REMOVED lines=13> */
.L_x_8238:
        /* <DEDUP_REMOVED lines=15> */
.L_x_8239:
        /* <DEDUP_REMOVED lines=12> */
.L_x_8226:
[----:B------:R-:W-:Y:S05]  /*14b00*/  BSYNC B1 ;  /* 0x0000000000017941 */ /* 0x000fea0003800000 */
.L_x_8225:
[----:B------:R-:W4:Y:S01]  /*14b10*/  LDL R2, [R1+0x20] ;  /* 0x0000200001027983 */ /* 0x000f220000100800 */
[----:B------:R-:W-:Y:S01]  /*14b20*/  VIADD R0, R0, 0xfffffffe ;  /* 0xfffffffe00007836 */ /* 0x000fe20000000000 */
[----:B----4-:R-:W-:-:S13]  /*14b30*/  ISETP.GT.AND P0, PT, R6, R2, PT ;  /* 0x000000020600720c */ /* 0x010fda0003f04270 */
[----:B------:R-:W-:Y:S05]  /*14b40*/  @P0 BRA `(.L_x_8240) ;  /* 0xffffffec000c0947 */ /* 0x000fea000383ffff */
.L_x_8192:
[----:B------:R-:W-:Y:S05]  /*14b50*/  BSYNC B0 ;  /* 0x0000000000007941 */ /* 0x000fea0003800000 */
.L_x_8191:
[----:B------:R-:W4:Y:S01]  /*14b60*/  S2R R2, SR_TID.X ;  /* 0x0000000000027919 */ /* 0x000f220000002100 */
[----:B------:R-:W-:Y:S01]  /*14b70*/  BSSY B0, `(.L_x_8241) ;  /* 0x0000010000007945 */ /* 0x000fe20003800000 */
[----:B----4-:R-:W-:-:S04]  /*14b80*/  LOP3.LUT R6, R2, 0x7f, RZ, 0xc0, !PT ;  /* 0x0000007f02067812 */ /* 0x010fc800078ec0ff */
[----:B------:R-:W-:-:S13]  /*14b90*/  ISETP.NE.AND P0, PT, R6, RZ, PT ;  /* 0x000000ff0600720c */ /* 0x000fda0003f05270 */
[----:B------:R-:W-:Y:S05]  /*14ba0*/  @P0 BRA `(.L_x_8242) ;  /* 0x0000000000300947 */ /* 0x000fea0003800000 */
[----:B------:R-:W4:Y:S01]  /*14bb0*/  S2R R3, SR_LANEID ;  /* 0x0000000000037919 */ /* 0x000f220000000000 */
[----:B------:R-:W-:Y:S01]  /*14bc0*/  VOTEU.ANY UR4, UPT, PT ;  /* 0x0000000000047886 */ /* 0x000fe200038e0100 */
[----:B--2---:R-:W2:Y:S01]  /*14bd0*/  LDC.64 R4, c[0x0][0xc60] ;  /* 0x00031800ff047b82 */ /* 0x004ea20000000a00 */
[----:B------:R-:W4:Y:S08]  /*14be0*/  FLO.U32 R0, UR4 ;  /* 0x0000000400007d00 */ /* 0x000f3000080e0000 */
[----:B------:R-:W2:Y:S01]  /*14bf0*/  POPC R2, UR4 ;  /* 0x0000000400027d09 */ /* 0x000ea20008000000 */
[----:B----4-:R-:W-:-:S13]  /*14c00*/  ISETP.EQ.U32.AND P0, PT, R0, R3, PT ;  /* 0x000000030000720c */ /* 0x010fda0003f02070 */
[----:B--2---:R-:W2:Y:S01]  /*14c10*/  @P0 ATOMG.E.ADD.STRONG.GPU PT, R5, desc[UR50][R4.64], R2 ;  /* 0x00000002040509a8 */ /* 0x004ea200081ee1f2 */
[----:B------:R-:W4:Y:S02]  /*14c20*/  S2R R3, SR_LTMASK ;  /* 0x0000000000037919 */ /* 0x000f240000003900 */
[----:B----4-:R-:W-:-:S06]  /*14c30*/  LOP3.LUT R3, R3, UR4, RZ, 0xc0, !PT ;  /* 0x0000000403037c12 */ /* 0x010fcc000f8ec0ff */
[----:B------:R-:W4:Y:S01]  /*14c40*/  POPC R3, R3 ;  /* 0x0000000300037309 */ /* 0x000f220000000000 */
[----:B--2---:R-:W4:Y:S02]  /*14c50*/  SHFL.IDX PT, R0, R5, R0, 0x1f ;  /* 0x00001f0005007589 */ /* 0x004f2400000e0000 */
[----:B----4-:R-:W-:-:S07]  /*14c60*/  IADD3 R16, R0, UR37, R3 ;  /* 0x0000002500107c10 */ /* 0x010fce000fffe003 */
.L_x_8242:
[----:B------:R-:W-:Y:S05]  /*14c70*/  BSYNC B0 ;  /* 0x0000000000007941 */ /* 0x000fea0003800000 */
.L_x_8241:
[----:B------:R-:W4:Y:S01]  /*14c80*/  LDL R0, [R1+0x18] ;  /* 0x0000180001007983 */ /* 0x000f220000100800 */
[----:B------:R-:W-:Y:S01]  /*14c90*/  BSSY B0, `(.L_x_8243) ;  /* 0x000003e000007945 */ /* 0x000fe20003800000 */
[----:B----4-:R-:W-:-:S13]  /*14ca0*/  LOP3.LUT P0, RZ, R0, 0x1, RZ, 0xc0, !PT ;  /* 0x0000000100ff7812 */ /* 0x010fda000780c0ff */
[----:B------:R-:W-:Y:S05]  /*14cb0*/  @!P0 BRA `(.L_x_8244) ;  /* 0x0000000000ec8947 */ /* 0x000fea0003800000 */
[----:B------:R-:W4:Y:S04]  /*14cc0*/  LDL R3, [R1] ;  /* 0x0000000001037983 */ /* 0x000f280000100800 */
[----:B------:R-:W4:Y:S04]  /*14cd0*/  LDL R0, [R1+0x4] ;  /* 0x0000040001007983 */ /* 0x000f280000100800 */
[----:B------:R-:W5:Y:S01]  /*14ce0*/  LDL R2, [R1+0x10] ;  /* 0x0000100001027983 */ /* 0x000f620000100800 */
[----:B------:R-:W-:Y:S01]  /*14cf0*/  BSSY B1, `(.L_x_8245) ;  /* 0x0000006000017945 */ /* 0x000fe20003800000 */
[----:B------:R-:W-:Y:S01]  /*14d00*/  ISETP.NE.AND P1, PT, R6, RZ, PT ;  /* 0x000000ff0600720c */ /* 0x000fe20003f25270 */
[----:B----4-:R-:W-:Y:S01]  /*14d10*/  IMAD R0, R0, 0x8, R3 ;  /* 0x0000000800007824 */ /* 0x010fe200078e0203 */
[----:B-----5:R-:W-:-:S04]  /*14d20*/  SHF.L.U32 R3, R2, 0x1f, RZ ;  /* 0x0000001f02037819 */ /* 0x020fc800000006ff */
[----:B------:R-:W4:Y:S02]  /*14d30*/  SYNCS.PHASECHK.TRANS64.TRYWAIT P0, [R0+URZ+0x28860], R3 ;  /* 0x02886003000075a7 */ /* 0x000f24000800017f */
[----:B----4-:R-:W-:Y:S05]  /*14d40*/  @!P0 BRA `(.L_x_8246) ;  /* 0x0000002400848947 */ /* 0x010fea0003800000 */
.L_x_8309:
[----:B------:R-:W-:Y:S05]  /*14d50*/  BSYNC B1 ;  /* 0x0000000000017941 */ /* 0x000fea0003800000 */
.L_x_8245:
[----:B------:R-:W-:Y:S04]  /*14d60*/  BSSY B1, `(.L_x_8247) ;  /* 0x0000009000017945 */ /* 0x000fe80003800000 */
[----:B------:R-:W-:Y:S05]  /*14d70*/  @P1 BRA `(.L_x_8248) ;  /* 0x00000000001c1947 */ /* 0x000fea0003800000 */
[----:B------:R-:W5:Y:S01]  /*14d80*/  S2R R2, SR_TID.X ;  /* 0x0000000000027919 */ /* 0x000f620000002100 */
[----:B----4-:R-:W-:-:S04]  /*14d90*/  IMAD.MOV.U32 R3, RZ, RZ, 0x8000 ;  /* 0x00008000ff037424 */ /* 0x010fc800078e00ff */
[----:B------:R4:W-:Y:S01]  /*14da0*/  SYNCS.ARRIVE.TRANS64 RZ, [R0+URZ+0x28850], R3 ;  /* 0x0288500300ff79a7 */ /* 0x0009e2000800003f */
[----:B-----5:R-:W-:-:S04]  /*14db0*/  LOP3.LUT R2, R2, 0x1f, RZ, 0xc0, !PT ;  /* 0x0000001f02027812 */ /* 0x020fc800078ec0ff */
[----:B------:R-:W-:-:S13]  /*14dc0*/  ISETP.NE.AND P0, PT, R2, RZ, PT ;  /* 0x000000ff0200720c */ /* 0x000fda0003f05270 */
[----:B----4-:R-:W-:Y:S05]  /*14dd0*/  @!P0 BRA `(.L_x_8248) ;  /* 0x0000000000048947 */ /* 0x010fea0003800000 */
[----:B------:R-:W-:Y:S01]  /*14de0*/  BPT.TRAP 0x1 ;  /* 0x000000040000795c */ /* 0x000fe20000300000 */
.L_x_8248:
[----:B------:R-:W-:Y:S05]  /*14df0*/  BSYNC B1 ;  /* 0x0000000000017941 */ /* 0x000fea0003800000 */
.L_x_8247:
[----:B------:R-:W5:Y:S04]  /*14e00*/  LDL.LU R5, [R1+0x14] ;  /* 0x0000140001057983 */ /* 0x000f680000300800 */
[----:B------:R-:W5:Y:S04]  /*14e10*/  LDL.LU R2, [R1+0x8] ;  /* 0x0000080001027983 */ /* 0x000f680000300800 */
[----:B--2---:R-:W2:Y:S04]  /*14e20*/  LDL R4, [R1] ;  /* 0x0000000001047983 */ /* 0x004ea80000100800 */
[----:B----4-:R-:W2:Y:S01]  /*14e30*/  LDL R3, [R1+0x4] ;  /* 0x0000040001037983 */ /* 0x010ea20000100800 */
[----:B------:R-:W-:Y:S01]  /*14e40*/  UIADD3 UR4, UP0, UR38, 0x470, URZ ;  /* 0x0000047026047890 */ /* 0x000fe2000ff1e03f */
[----:B------:R-:W-:Y:S01]  /*14e50*/  PLOP3.LUT P0, PT, PT, PT, PT, 0x80, 0x0 ;  /* 0x000000000000781c */ /* 0x000fe20003f0f070 */
[----:B------:R-:W-:Y:S01]  /*14e60*/  VIADD R0, R0, 0x28850 ;  /* 0x0002885000007836 */ /* 0x000fe20000000000 */
[----:B------:R-:W-:Y:S01]  /*14e70*/  UMOV UR6, 0x0 ;  /* 0x0000000000067882 */ /* 0x000fe20000000000 */
[----:B------:R-:W-:Y:S01]  /*14e80*/  UIADD3.X UR5, URZ, UR39, URZ, UP0, !UPT ;  /* 0x000000273f057290 */ /* 0x000fe200087fe43f */
[----:B------:R-:W-:Y:S01]  /*14e90*/  UMOV UR7, 0x14f00000 ;  /* 0x14f0000000077882 */ /* 0x000fe20000000000 */
[----:B------:R-:W-:Y:S01]  /*14ea0*/  UMOV UR10, URZ ;  /* 0x0000003f000a7c82 */ /* 0x000fe20008000000 */
[----:B-----5:R-:W-:-:S02]  /*14eb0*/  IMAD R2, R2, 0x80, R5 ;  /* 0x0000008002027824 */ /* 0x020fc400078e0205 */
[----:B--2---:R-:W-:-:S04]  /*14ec0*/  IMAD R3, R3, 0x8000, R4 ;  /* 0x0000800003037824 */ /* 0x004fc800078e0204 */
[----:B------:R-:W-:-:S07]  /*14ed0*/  VIADD R4, R3, 0x400 ;  /* 0x0000040003047836 */ /* 0x000fce0000000000 */
.L_x_8249:
        /* <DEDUP_REMOVED lines=15> */
.L_x_8250:
        /* <DEDUP_REMOVED lines=9> */
[----:B----4-:R-:W-:Y:S05]  /*15060*/  @P0 BRA.U.ANY `(.L_x_8250) ;  /* 0xfffffffd00d80947 */ /* 0x010fea000393ffff */
.L_x_8244:
[----:B------:R-:W-:Y:S05]  /*15070*/  BSYNC B0 ;  /* 0x0000000000007941 */ /* 0x000fea0003800000 */
.L_x_8243:
[----:B------:R-:W4:Y:S04]  /*15080*/  LDL.LU R5, [R1+0x4] ;  /* 0x0000040001057983 */ /* 0x000f280000300800 */
[----:B--2---:R-:W2:Y:S01]  /*15090*/  LDL.LU R4, [R1+0x10] ;  /* 0x0000100001047983 */ /* 0x004ea20000300800 */
[----:B----4-:R-:W-:-:S05]  /*150a0*/  VIADD R0, R5, 0x1 ;  /* 0x0000000105007836 */ /* 0x010fca0000000000 */
[----:B------:R-:W-:-:S04]  /*150b0*/  ISETP.NE.AND P0, PT, R0, 0x2, PT ;  /* 0x000000020000780c */ /* 0x000fc80003f05270 */
[----:B------:R-:W-:Y:S02]  /*150c0*/  SEL R2, RZ, 0x1, P0 ;  /* 0x00000001ff027807 */ /* 0x000fe40000000000 */
[----:B------:R-:W-:Y:S02]  /*150d0*/  SEL R0, R0, RZ, P0 ;  /* 0x000000ff00007207 */ /* 0x000fe40000000000 */
[----:B--2---:R-:W-:-:S03]  /*150e0*/  LOP3.LUT R4, R4, R2, RZ, 0x3c, !PT ;  /* 0x0000000204047212 */ /* 0x004fc600078e3cff */
[----:B------:R2:W-:Y:S04]  /*150f0*/  STL [R1+0x4], R0 ;  /* 0x0000040001007387 */ /* 0x0005e80000100800 */
[----:B------:R2:W-:Y:S02]  /*15100*/  STL [R1+0x10], R4 ;  /* 0x0000100401007387 */ /* 0x0005e40000100800 */
.L_x_8171:
[----:B------:R-:W-:Y:S05]  /*15110*/  BSYNC B7 ;  /* 0x0000000000077941 */ /* 0x000fea0003800000 */
.L_x_8169:
        /* <DEDUP_REMOVED lines=10> */
[----:B------:R2:W-:Y:S01]  /*151c0*/  STL [R1], R0 ;  /* 0x0000000001007387 */ /* 0x0005e20000100800 */
[----:B------:R-:W-:Y:S06]  /*151d0*/  BAR.ARV 0x4, 0x180 ;  /* 0x0106000000007b1d */ /* 0x000fec0000002000 */
[----:B------:R-:W-:Y:S05]  /*151e0*/  BRA `(.L_x_8252) ;  /* 0x0000000800d47947 */ /* 0x000fea0003800000 */
.L_x_8251:
[----:B------:R-:W2:Y:S01]  /*151f0*/  S2R R0, SR_TID.X ;  /* 0x0000000000007919 */ /* 0x000ea20000002100 */
[----:B------:R-:W-:Y:S01]  /*15200*/  UMOV UR4, 0xffffffff ;  /* 0xffffffff00047882 */ /* 0x000fe20000000000 */
[----:B--2---:R-:W-:-:S04]  /*15210*/  LOP3.LUT R4, R0, 0x1f, RZ, 0xc0, !PT ;  /* 0x0000001f00047812 */ /* 0x004fc800078ec0ff */
[----:B------:R-:W-:Y:S01]  /*15220*/  ISETP.NE.AND P0, PT, R4, 0x1f, PT ;  /* 0x0000001f0400780c */ /* 0x000fe20003f05270 */
[----:B------:R-:W-:-:S12]  /*15230*/  BRA.DIV UR4, `(.L_x_8253) ;  /* 0x00000022045c7947 */ /* 0x000fd8000b800000 */
[----:B------:R-:W-:Y:S01]  /*15240*/  IMAD.IADD R5, R19, 0x1, R4 ;  /* 0x0000000113057824 */ /* 0x000fe200078e0204 */
[----:B------:R-:W-:-:S04]  /*15250*/  ULDC UR4, c[0x0][0xc3c] ;  /* 0x00030f0000047ab9 */ /* 0x000fc80000000800 */
[----:B------:R-:W-:-:S13]  /*15260*/  ISETP.GE.OR P1, PT, R5, UR4, !P0 ;  /* 0x0000000405007c0c */ /* 0x000fda000c726670 */
[----:B------:R-:W2:Y:S02]  /*15270*/  @!P1 LDC.64 R2, c[0x0][0xc80] ;  /* 0x00032000ff029b82 */ /* 0x000ea40000000a00 */
[----:B--2---:R-:W-:-:S06]  /*15280*/  @!P1 IMAD.WIDE R2, R5, 0x4, R2 ;  /* 0x0000000405029825 */ /* 0x004fcc00078e0202 */
[----:B------:R2:W4:Y:S01]  /*15290*/  @!P1 LDG.E R3, desc[UR50][R2.64] ;  /* 0x0000003202039981 */ /* 0x000522000c1e1900 */
[C---:B------:R-:W-:Y:S02]  /*152a0*/  ISETP.GE.U32.AND P2, PT, R4.reuse, 0x2, PT ;  /* 0x000000020400780c */ /* 0x040fe40003f46070 */
[C---:B------:R-:W-:Y:S01]  /*152b0*/  ISETP.GE.U32.AND P3, PT, R4.reuse, 0x4, PT ;  /* 0x000000040400780c */ /* 0x040fe20003f66070 */
[----:B------:R-:W-:Y:S01]  /*152c0*/  SHFL.IDX PT, R0, R16, RZ, 0x1f ;  /* 0x00001fff10007589 */ /* 0x000fe200000e0000 */
[C---:B------:R-:W-:Y:S02]  /*152d0*/  ISETP.GE.U32.AND P4, PT, R4.reuse, 0x8, PT ;  /* 0x000000080400780c */ /* 0x040fe40003f86070 */
[C---:B------:R-:W-:Y:S01]  /*152e0*/  ISETP.GE.U32.AND P5, PT, R4.reuse, 0x10, PT ;  /* 0x000000100400780c */ /* 0x040fe20003fa6070 */
[----:B--2---:R-:W-:Y:S02]  /*152f0*/  IMAD.MOV.U32 R2, RZ, RZ, RZ ;  /* 0x000000ffff027224 */ /* 0x004fe400078e00ff */
[----:B----4-:R-:W-:Y:S01]  /*15300*/  @!P1 IMAD.MOV.U32 R2, RZ, RZ, R3 ;  /* 0x000000ffff029224 */ /* 0x010fe200078e0003 */
[----:B------:R-:W-:-:S04]  /*15310*/  ISETP.NE.AND P1, PT, R4, RZ, PT ;  /* 0x000000ff0400720c */ /* 0x000fc80003f25270 */
[----:B------:R-:W2:Y:S02]  /*15320*/  SHFL.UP PT, R14, R2, 0x1, RZ ;  /* 0x04200000020e7989 */ /* 0x000ea400000e00ff */
[----:B--2---:R-:W-:-:S05]  /*15330*/  SEL R5, R14, RZ, P1 ;  /* 0x000000ff0e057207 */ /* 0x004fca0000800000 */
[----:B------:R-:W-:Y:S02]  /*15340*/  IMAD.IADD R3, R2, 0x1, R5 ;  /* 0x0000000102037824 */ /* 0x000fe400078e0205 */
[----:B------:R-:W-:Y:S04]  /*15350*/  SHFL.IDX PT, R5, R16, 0x1, 0x1f ;  /* 0x00201f0010057f89 */ /* 0x000fe800000e0000 */
        /* <DEDUP_REMOVED lines=12> */
[----:B------:R2:W4:Y:S02]  /*15420*/  SHFL.IDX PT, R14, R3, 0x1f, 0x1f ;  /* 0x03e01f00030e7f89 */ /* 0x00052400000e0000 */
.L_x_8319:
[----:B------:R-:W-:Y:S02]  /*15430*/  ULDC UR4, c[0x0][0xc38] ;  /* 0x00030e0000047ab9 */ /* 0x000fe40000000800 */
[----:B------:R-:W-:-:S04]  /*15440*/  IMAD.U32 R4, RZ, RZ, UR4 ;  /* 0x00000004ff047e24 */ /* 0x000fc8000f8e00ff */
[----:B----4-:R-:W-:-:S04]  /*15450*/  IMAD R16, R14, R4, RZ ;  /* 0x000000040e107224 */ /* 0x010fc800078e02ff */
[----:B------:R-:W-:-:S05]  /*15460*/  IMAD.IADD R5, R5, 0x1, R16 ;  /* 0x0000000105057824 */ /* 0x000fca00078e0210 */
[----:B------:R-:W-:-:S13]  /*15470*/  ISETP.GT.AND P6, PT, R5, R0, PT ;  /* 0x000000000500720c */ /* 0x000fda0003fc4270 */
[----:B------:R-:W-:Y:S05]  /*15480*/  @P6 BRA `(.L_x_8254) ;  /* 0x00000000009c6947 */ /* 0x000fea0003800000 */
.L_x_8259:
[----:B------:R-:W4:Y:S01]  /*15490*/  LDC R4, c[0x0][0xc3c] ;  /* 0x00030f00ff047b82 */ /* 0x000f220000000800 */
[----:B------:R-:W-:-:S05]  /*154a0*/  VIADD R19, R19, 0x1f ;  /* 0x0000001f13137836 */ /* 0x000fca0000000000 */
[----:B----4-:R-:W-:-:S13]  /*154b0*/  ISETP.GE.AND P6, PT, R19, R4, PT ;  /* 0x000000041300720c */ /* 0x010fda0003fc6270 */
[----:B------:R-:W-:Y:S05]  /*154c0*/  @P6 BRA `(.L_x_8255) ;  /* 0x0000000400d06947 */ /* 0x000fea0003800000 */
[----:B------:R-:W4:Y:S01]  /*154d0*/  S2R R2, SR_TID.X ;  /* 0x0000000000027919 */ /* 0x000f220000002100 */
[----:B------:R-:W-:Y:S01]  /*154e0*/  BSSY B0, `(.L_x_8256) ;  /* 0x0000009000007945 */ /* 0x000fe20003800000 */
[----:B----4-:R-:W-:-:S05]  /*154f0*/  LOP3.LUT R2, R2, 0x1f, RZ, 0xc0, !PT ;  /* 0x0000001f02027812 */ /* 0x010fca00078ec0ff */
[----:B---3--:R-:W-:Y:S02]  /*15500*/  IMAD.IADD R7, R19, 0x1, R2 ;  /* 0x0000000113077824 */ /* 0x008fe400078e0202 */
[----:B------:R-:W-:-:S03]  /*15510*/  IMAD.MOV.U32 R2, RZ, RZ, RZ ;  /* 0x000000ffff027224 */ /* 0x000fc600078e00ff */
[----:B------:R-:W-:-:S13]  /*15520*/  ISETP.GE.OR P6, PT, R7, R4, !P0 ;  /* 0x000000040700720c */ /* 0x000fda00047c6670 */
[----:B------:R-:W-:Y:S05]  /*15530*/  @P6 BRA `(.L_x_8257) ;  /* 0x00000000000c6947 */ /* 0x000fea0003800000 */
[----:B--2---:R-:W2:Y:S02]  /*15540*/  LDC.64 R2, c[0x0][0xc80] ;  /* 0x00032000ff027b82 */ /* 0x004ea40000000a00 */
[----:B--2---:R-:W-:-:S06]  /*15550*/  IMAD.WIDE R2, R7, 0x4, R2 ;  /* 0x0000000407027825 */ /* 0x004fcc00078e0202 */
[----:B------:R3:W5:Y:S02]  /*15560*/  LDG.E R2, desc[UR50][R2.64] ;  /* 0x0000003202027981 */ /* 0x000764000c1e1900 */
.L_x_8257:
[----:B------:R-:W-:Y:S05]  /*15570*/  BSYNC B0 ;  /* 0x0000000000007941 */ /* 0x000fea0003800000 */
.L_x_8256:
[----:B------:R-:W-:-:S03]  /*15580*/  UMOV UR4, 0xffffffff ;  /* 0xffffffff00047882 */ /* 0x000fc60000000000 */
[----:B------:R-:W-:Y:S05]  /*15590*/  BRA.DIV UR4, `(.L_x_8258) ;  /* 0x0000002204a87947 */ /* 0x000fea000b800000 */
[----:B-----5:R-:W2:Y:S02]  /*155a0*/  SHFL.UP PT, R14, R2, 0x1, RZ ;  /* 0x04200000020e7989 */ /* 0x020ea400000e00ff */
[----:B--23--:R-:W-:-:S05]  /*155b0*/  SEL R3, R14, RZ, P1 ;  /* 0x000000ff0e037207 */ /* 0x00cfca0000800000 */
        /* <DEDUP_REMOVED lines=14> */
.L_x_8327:
[----:B------:R-:W-:Y:S02]  /*156a0*/  ULDC UR4, c[0x0][0xc38] ;  /* 0x00030e0000047ab9 */ /* 0x000fe40000000800 */
[----:B------:R-:W-:-:S04]  /*156b0*/  IMAD.U32 R4, RZ, RZ, UR4 ;  /* 0x00000004ff047e24 */ /* 0x000fc8000f8e00ff */
[----:B---3--:R-:W-:-:S04]  /*156c0*/  IMAD R16, R14, R4, RZ ;  /* 0x000000040e107224 */ /* 0x008fc800078e02ff */
[----:B------:R-:W-:-:S05]  /*156d0*/  IMAD.IADD R5, R16, 0x1, R5 ;  /* 0x0000000110057824 */ /* 0x000fca00078e0205 */
[----:B------:R-:W-:-:S13]  /*156e0*/  ISETP.GT.AND P6, PT, R5, R0, PT ;  /* 0x000000000500720c */ /* 0x000fda0003fc4270 */
[----:B------:R-:W-:Y:S05]  /*156f0*/  @!P6 BRA `(.L_x_8259) ;  /* 0xfffffffc0064e947 */ /* 0x000fea000383ffff */
.L_x_8254:
        /* <DEDUP_REMOVED lines=8> */
.L_x_8331:
[----:B------:R-:W-:Y:S01]  /*15780*/  ISETP.NE.AND P0, PT, R5, RZ, PT ;  /* 0x000000ff0500720c */ /* 0x000fe20003f05270 */
[----:B------:R-:W-:-:S12]  /*15790*/  IMAD.MOV.U32 R5, RZ, RZ, RZ ;  /* 0x000000ffff057224 */ /* 0x000fd800078e00ff */
[----:B------:R-:W-:Y:S05]  /*157a0*/  @!P0 BRA `(.L_x_8261) ;  /* 0x0000000000108947 */ /* 0x000fea0003800000 */
[----:B------:R-:W-:Y:S01]  /*157b0*/  UMOV UR4, 0xffffffff ;  /* 0xffffffff00047882 */ /* 0x000fe20000000000 */
[----:B------:R-:W-:Y:S02]  /*157c0*/  VIADD R12, R6, 0xffffffff ;  /* 0xffffffff060c7836 */ /* 0x000fe40000000000 */
[----:B------:R-:W-:Y:S05]  /*157d0*/  BRA.DIV UR4, `(.L_x_8262) ;  /* 0x0000002604207947 */ /* 0x000fea000b800000 */
[----:B------:R0:W0:Y:S02]  /*157e0*/  SHFL.IDX PT, R5, R3, R12, 0x1f ;  /* 0x00001f0c03057589 */ /* 0x00002400000e0000 */
.L_x_8261:
[----:B0-2-4-:R-:W0:Y:S01]  /*157f0*/  LDC.64 R2, c[0x0][0xc90] ;  /* 0x00032400ff027b82 */ /* 0x015e220000000a00 */
[----:B------:R-:W-:-:S04]  /*15800*/  IMAD.IADD R19, R6, 0x1, R19 ;  /* 0x0000000106137824 */ /* 0x000fc800078e0213 */
[----:B0-----:R-:W-:-:S05]  /*15810*/  IMAD.WIDE R2, R19, 0x4, R2 ;  /* 0x0000000413027825 */ /* 0x001fca00078e0202 */
[----:B---3--:R-:W2:Y:S01]  /*15820*/  LDG.E R7, desc[UR50][R2.64] ;  /* 0x0000003202077981 */ /* 0x008ea2000c1e1900 */
        /* <DEDUP_REMOVED lines=62> */
.L_x_8255:
[----:B------:R-:W-:Y:S01]  /*15c10*/  UMOV UR4, URZ ;  /* 0x0000003f00047c82 */ /* 0x000fe20008000000 */
[----:B------:R-:W-:Y:S01]  /*15c20*/  UMOV UR5, URZ ;  /* 0x0000003f00057c82 */ /* 0x000fe20008000000 */
[----:B------:R-:W-:Y:S01]  /*15c30*/  ULDC UR6, c[0x0][0xc3c] ;  /* 0x00030f0000067ab9 */ /* 0x000fe20000000800 */
[----:B------:R-:W-:Y:S02]  /*15c40*/  IMAD.MOV.U32 R16, RZ, RZ, R0 ;  /* 0x000000ffff107224 */ /* 0x000fe400078e0000 */
[----:B------:R-:W-:Y:S02]  /*15c50*/  IMAD.U32 R17, RZ, RZ, UR4 ;  /* 0x00000004ff117e24 */ /* 0x000fe4000f8e00ff */
[----:B------:R-:W-:Y:S02]  /*15c60*/  IMAD.U32 R18, RZ, RZ, UR5 ;  /* 0x00000005ff127e24 */ /* 0x000fe4000f8e00ff */
[----:B------:R-:W-:-:S07]  /*15c70*/  IMAD.U32 R19, RZ, RZ, UR6 ;  /* 0x00000006ff137e24 */ /* 0x000fce000f8e00ff */
.L_x_8263:
[----:B------:R4:W5:Y:S01]  /*15c80*/  LDL R2, [R1] ;  /* 0x0000000001027983 */ /* 0x0009620000100800 */
[----:B------:R-:W0:Y:S01]  /*15c90*/  S2R R0, SR_TID.X ;  /* 0x0000000000007919 */ /* 0x000e220000002100 */
[----:B------:R-:W-:Y:S05]  /*15ca0*/  WARPSYNC.ALL ;  /* 0x0000000000007948 */ /* 0x000fea0003800000 */
[----:B0-----:R-:W-:Y:S01]  /*15cb0*/  LOP3.LUT R0, R0, 0x1f, RZ, 0xc0, !PT ;  /* 0x0000001f00007812 */ /* 0x001fe200078ec0ff */
[----:B------:R-:W-:Y:S03]  /*15cc0*/  BAR.SYNC.DEFER_BLOCKING 0x4, 0x180 ;  /* 0x0106000000007b1d */ /* 0x000fe60000010000 */
[----:B------:R-:W-:-:S13]  /*15cd0*/  ISETP.NE.AND P0, PT, R0, RZ, PT ;  /* 0x000000ff0000720c */ /* 0x000fda0003f05270 */
[----:B--2---:R-:W5:Y:S01]  /*15ce0*/  @!P0 S2R R3, SR_CgaCtaId ;  /* 0x0000000000038919 */ /* 0x004f620000008800 */
[----:B------:R-:W-:-:S04]  /*15cf0*/  @!P0 MOV R0, 0x400 ;  /* 0x0000040000008802 */ /* 0x000fc80000000f00 */
[----:B-----5:R-:W-:-:S05]  /*15d00*/  @!P0 LEA R2, R3, R0, 0x18 ;  /* 0x0000000003028211 */ /* 0x020fca00078ec0ff */
[----:B------:R4:W-:Y:S04]  /*15d10*/  @!P0 STS.128 [R2+0x288d0], R16 ;  /* 0x0288d01002008388 */ /* 0x0009e80000000c00 */
[----:B------:R4:W-:Y:S01]  /*15d20*/  @!P0 STL [R1], R2 ;  /* 0x0000000201008387 */ /* 0x0009e20000100800 */
[----:B------:R-:W-:Y:S06]  /*15d30*/  BAR.ARV 0x5, 0x180 ;  /* 0x0146000000007b1d */ /* 0x000fec0000002000 */
.L_x_8252:
[----:B------:R-:W-:Y:S02]  /*15d40*/  ULDC UR4, c[0x0][0xc3c] ;  /* 0x00030f0000047ab9 */ /* 0x000fe40000000800 */
[----:B----4-:R-:W-:-:S13]  /*15d50*/  ISETP.GE.AND P0, PT, R19, UR4, PT ;  /* 0x0000000413007c0c */ /* 0x010fda000bf06270 */
[----:B------:R-:W-:Y:S05]  /*15d60*/  @!P0 BRA `(.L_x_8264) ;  /* 0xffffffac004c8947 */ /* 0x000fea000383ffff */
[----:B------:R-:W-:Y:S05]  /*15d70*/  BSYNC B8 ;  /* 0x0000000000087941 */ /* 0x000fea0003800000 */
.L_x_8157:
        /* <DEDUP_REMOVED lines=12> */
.L_x_8334:
[----:B------:R-:W-:Y:S05]  /*15e40*/  BSYNC B0 ;  /* 0x0000000000007941 */ /* 0x000fea0003800000 */
.L_x_8265:
[----:B------:R-:W-:-:S03]  /*15e50*/  UMOV UR4, 0xffffffff ;  /* 0xffffffff00047882 */ /* 0x000fc60000000000 */
[----:B------:R-:W-:Y:S05]  /*15e60*/  BRA.DIV UR4, `(.L_x_8267) ;  /* 0x0000001e04b87947 */ /* 0x000fea000b800000 */
[----:B------:R-:W2:Y:S02]  /*15e70*/  S2R R2, SR_TID.X ;  /* 0x0000000000027919 */ /* 0x000ea40000002100 */
[----:B--2---:R-:W-:-:S04]  /*15e80*/  SHF.R.U32.HI R2, RZ, 0x5, R2 ;  /* 0x00000005ff027819 */ /* 0x004fc80000011602 */
[----:B------:R-:W-:-:S05]  /*15e90*/  LOP3.LUT R2, R2, 0x3, RZ, 0xc0, !PT ;  /* 0x0000000302027812 */ /* 0x000fca00078ec0ff */
[----:B------:R2:W4:Y:S02]  /*15ea0*/  SHFL.IDX PT, R14, R2, RZ, 0x1f ;  /* 0x00001fff020e7589 */ /* 0x00052400000e0000 */
.L_x_8337:
[----:B----4-:R-:W-:Y:S01]  /*15eb0*/  ISETP.NE.AND P0, PT, R14, RZ, PT ;  /* 0x000000ff0e00720c */ /* 0x010fe20003f05270 */
[----:B------:R-:W-:-:S12]  /*15ec0*/  BSSY B0, `(.L_x_8268) ;  /* 0x0000027000007945 */ /* 0x000fd80003800000 */
[----:B------:R-:W-:Y:S05]  /*15ed0*/  @P0 BRA `(.L_x_8269) ;  /* 0x0000000000940947 */ /* 0x000fea0003800000 */
[----:B------:R-:W-:-:S03]  /*15ee0*/  UMOV UR4, 0xffffffff ;  /* 0xffffffff00047882 */ /* 0x000fc60000000000 */
[----:B------:R-:W-:Y:S05]  /*15ef0*/  BRA.DIV UR4, `(.L_x_8270) ;  /* 0x0000001e04c87947 */ /* 0x000fea000b800000 */
[----:B------:R-:W-:-:S13]  /*15f00*/  ELECT P6, URZ, PT ;  /* 0x00000000003f782f */ /* 0x000fda00038c0000 */
.L_x_8340:
[----:B------:R-:W-:Y:S05]  /*15f10*/  @!P6 BRA `(.L_x_8269) ;  /* 0x000000000084e947 */ /* 0x000fea0003800000 */
[----:B------:R-:W-:-:S06]  /*15f20*/  ULOP3.LUT UR4, UR36, 0x2, URZ, 0xfc, !UPT ;  /* 0x0000000224047892 */ /* 0x000fcc000f8efc3f */
[----:B--2---:R-:W-:-:S05]  /*15f30*/  IMAD.U32 R2, RZ, RZ, UR4 ;  /* 0x00000004ff027e24 */ /* 0x004fca000f8e00ff */
[----:B------:R-:W-:-:S13]  /*15f40*/  ISETP.NE.AND P2, PT, R2, 0x3, PT ;  /* 0x000000030200780c */ /* 0x000fda0003f45270 */
[----:B------:R-:W-:Y:S05]  /*15f50*/  @!P2 BRA `(.L_x_8271) ;  /* 0x000000000004a947 */ /* 0x000fea0003800000 */
[----:B------:R-:W-:Y:S01]  /*15f60*/  BPT.TRAP 0x1 ;  /* 0x000000040000795c */ /* 0x000fe20000300000 */
.L_x_8271:
[----:B0-----:R-:W2:Y:S04]  /*15f70*/  LDL R3, [R1+0x4] ;  /* 0x0000040001037983 */ /* 0x001ea80000100800 */
[----:B---3--:R-:W3:Y:S01]  /*15f80*/  LDL.LU R7, [R1+0x10] ;  /* 0x0000100001077983 */ /* 0x008ee20000300800 */
        /* <DEDUP_REMOVED lines=12> */
.L_x_8341:
[----:B------:R-:W2:Y:S02]  /*16050*/  SYNCS.PHASECHK.TRANS64.TRYWAIT P0, [R7+URZ], R2 ;  /* 0x00000002070075a7 */ /* 0x000ea4000800017f */
[----:B--2---:R-:W-:Y:S05]  /*16060*/  @!P0 BRA `(.L_x_8273) ;  /* 0x0000001c00a08947 */ /* 0x004fea0003800000 */
.L_x_8342:
[----:B------:R-:W-:Y:S05]  /*16070*/  @!P2 BRA `(.L_x_8274) ;  /* 0x000000000004a947 */ /* 0x000fea0003800000 */
[----:B------:R-:W-:Y:S01]  /*16080*/  BPT.TRAP 0x1 ;  /* 0x000000040000795c */ /* 0x000fe20000300000 */
.L_x_8274:
[----:B------:R-:W3:Y:S01]  /*16090*/  LDL.LU R4, [R1+0x4] ;  /* 0x0000040001047983 */ /* 0x000ee20000300800 */
[----:B------:R-:W-:-:S04]  /*160a0*/  VIADD R0, R0, 0x28860 ;  /* 0x0002886000007836 */ /* 0x000fc80000000000 */
[----:B---3--:R-:W-:-:S04]  /*160b0*/  IMAD R4, R4, 0x8, R0 ;  /* 0x0000000804047824 */ /* 0x008fc800078e0200 */
[----:B------:R-:W3:Y:S02]  /*160c0*/  SYNCS.PHASECHK.TRANS64.TRYWAIT P0, [R4+URZ], R5 ;  /* 0x00000005040075a7 */ /* 0x000ee4000800017f */
[----:B---3--:R-:W-:Y:S05]  /*160d0*/  @!P0 BRA `(.L_x_8275) ;  /* 0x0000001c00988947 */ /* 0x008fea0003800000 */
.L_x_8343:
[----:B------:R-:W-:-:S07]  /*160e0*/  IMAD R3, R3, 0x8, R0 ;  /* 0x0000000803037824 */ /* 0x000fce00078e0200 */
.L_x_8276:
[----:B----4-:R4:W0:Y:S02]  /*160f0*/  SYNCS.PHASECHK.TRANS64.TRYWAIT P0, [R3+URZ], R2 ;  /* 0x00000002030075a7 */ /* 0x010824000800017f */
[----:B0-----:R-:W-:Y:S05]  /*16100*/  @!P0 NANOSLEEP.SYNCS 0x989680 ;  /* 0x009896800000895d */ /* 0x001fea0003900000 */
[----:B------:R-:W0:Y:S02]  /*16110*/  @!P0 SYNCS.PHASECHK.TRANS64 P0, [R3+URZ], R2 ;  /* 0x00000002030085a7 */ /* 0x000e24000800007f */
[----:B0-----:R-:W-:Y:S05]  /*16120*/  @!P0 BRA `(.L_x_8276) ;  /* 0xfffffffc00f08947 */ /* 0x001fea000383ffff */
.L_x_8269:
[----:B------:R-:W-:Y:S05]  /*16130*/  BSYNC B0 ;  /* 0x0000000000007941 */ /* 0x000fea0003800000 */
.L_x_8268:
[----:B------:R-:W-:Y:S05]  /*16140*/  EXIT ;  /* 0x000000000000794d */ /* 0x000fea0003800000 */
.L_x_8059:
[----:B0-----:R-:W-:-:S04]  /*16150*/  IMAD.U32 R3, RZ, RZ, UR41 ;  /* 0x00000029ff037e24 */ /* 0x001fc8000f8e00ff */
[----:B------:R0:W1:Y:S03]  /*16160*/  SYNCS.PHASECHK.TRANS64.TRYWAIT P1, [R3+URZ+0x28800], R0 ;  /* 0x02880000030075a7 */ /* 0x000066000802017f */
[----:B-1----:R-:W-:Y:S05]  /*16170*/  @!P1 NANOSLEEP.SYNCS 0x989680 ;  /* 0x009896800000995d */ /* 0x002fea0003900000 */
[----:B------:R-:W1:Y:S02]  /*16180*/  @!P1 SYNCS.PHASECHK.TRANS64 P1, [R3+URZ+0x28800], R0 ;  /* 0x02880000030095a7 */ /* 0x000e64000802007f */
[----:B-1----:R-:W-:Y:S05]  /*16190*/  @!P1 BRA `(.L_x_8059) ;  /* 0xfffffffc00ec9947 */ /* 0x002fea000383ffff */
[----:B------:R-:W-:Y:S05]  /*161a0*/  BRA `(.L_x_8277) ;  /* 0xfffffeb800887947 */ /* 0x000fea000383ffff */
.L_x_8063:
[----:B-1----:R1:W2:Y:S02]  /*161b0*/  SYNCS.PHASECHK.TRANS64.TRYWAIT P2, [R5+URZ+0x28830], R0 ;  /* 0x02883000050075a7 */ /* 0x0022a4000804017f */
[----:B--2---:R-:W-:Y:S05]  /*161c0*/  @!P2 NANOSLEEP.SYNCS 0x989680 ;  /* 0x009896800000a95d */ /* 0x004fea0003900000 */
[----:B------:R-:W2:Y:S02]  /*161d0*/  @!P2 SYNCS.PHASECHK.TRANS64 P2, [R5+URZ+0x28830], R0 ;  /* 0x028830000500a5a7 */ /* 0x000ea4000804007f */
[----:B--2---:R-:W-:Y:S05]  /*161e0*/  @!P2 BRA `(.L_x_8063) ;  /* 0xfffffffc00f0a947 */ /* 0x004fea000383ffff */
[----:B------:R-:W-:Y:S05]  /*161f0*/  BRA `(.L_x_8062) ;  /* 0xfffffeb800ac7947 */ /* 0x000fea000383ffff */
.L_x_8079:
[----:B-1----:R-:W-:-:S04]  /*16200*/  IMAD.U32 R9, RZ, RZ, UR6 ;  /* 0x00000006ff097e24 */ /* 0x002fc8000f8e00ff */
[----:B------:R1:W2:Y:S03]  /*16210*/  SYNCS.PHASECHK.TRANS64.TRYWAIT P2, [R9+URZ+0x28830], R4 ;  /* 0x02883004090075a7 */ /* 0x0002a6000804017f */
[----:B--2---:R-:W-:Y:S05]  /*16220*/  @!P2 NANOSLEEP.SYNCS 0x989680 ;  /* 0x009896800000a95d */ /* 0x004fea0003900000 */
[----:B------:R-:W2:Y:S02]  /*16230*/  @!P2 SYNCS.PHASECHK.TRANS64 P2, [R9+URZ+0x28830], R4 ;  /* 0x028830040900a5a7 */ /* 0x000ea4000804007f */
[----:B--2---:R-:W-:Y:S05]  /*16240*/  @!P2 BRA `(.L_x_8079) ;  /* 0xfffffffc00eca947 */ /* 0x004fea000383ffff */
[----:B------:R-:W-:Y:S05]  /*16250*/  BRA `(.L_x_8076) ;  /* 0xfffffeec00507947 */ /* 0x000fea000383ffff */
.L_x_8083:
[----:B-1----:R-:W-:-:S04]  /*16260*/  IMAD.U32 R9, RZ, RZ, UR6 ;  /* 0x00000006ff097e24 */ /* 0x002fc8000f8e00ff */
[----:B------:R1:W2:Y:S03]  /*16270*/  SYNCS.PHASECHK.TRANS64.TRYWAIT P2, [R9+URZ+0x28850], R4 ;  /* 0x02885004090075a7 */ /* 0x0002a6000804017f */
[----:B--2---:R-:W-:Y:S05]  /*16280*/  @!P2 NANOSLEEP.SYNCS 0x989680 ;  /* 0x009896800000a95d */ /* 0x004fea0003900000 */
[----:B------:R-:W2:Y:S02]  /*16290*/  @!P2 SYNCS.PHASECHK.TRANS64 P2, [R9+URZ+0x28850], R4 ;  /* 0x028850040900a5a7 */ /* 0x000ea4000804007f */
[----:B--2---:R-:W-:Y:S05]  /*162a0*/  @!P2 BRA `(.L_x_8083) ;  /* 0xfffffffc00eca947 */ /* 0x004fea000383ffff */
[----:B------:R-:W-:Y:S05]  /*162b0*/  BRA `(.L_x_8080) ;  /* 0xfffffef000107947 */ /* 0x000fea000383ffff */
.L_x_8100:
[----:B-1----:R-:W-:-:S04]  /*162c0*/  IMAD.U32 R7, RZ, RZ, UR6 ;  /* 0x00000006ff077e24 */ /* 0x002fc8000f8e00ff */
[----:B------:R1:W2:Y:S03]  /*162d0*/  SYNCS.PHASECHK.TRANS64.TRYWAIT P2, [R7+URZ+0x28830], R0 ;  /* 0x02883000070075a7 */ /* 0x0002a6000804017f */
[----:B--2---:R-:W-:Y:S05]  /*162e0*/  @!P2 NANOSLEEP.SYNCS 0x989680 ;  /* 0x009896800000a95d */ /* 0x004fea0003900000 */
[----:B------:R-:W2:Y:S02]  /*162f0*/  @!P2 SYNCS.PHASECHK.TRANS64 P2, [R7+URZ+0x28830], R0 ;  /* 0x028830000700a5a7 */ /* 0x000ea4000804007f */
[----:B--2---:R-:W-:Y:S05]  /*16300*/  @!P2 BRA `(.L_x_8100) ;  /* 0xfffffffc00eca947 */ /* 0x004fea000383ffff */
[----:B------:R-:W-:Y:S05]  /*16310*/  BRA `(.L_x_8097) ;  /* 0xffffff1c00f87947 */ /* 0x000fea000383ffff */
.L_x_8104:
[----:B-1----:R-:W-:-:S04]  /*16320*/  IMAD.U32 R7, RZ, RZ, UR6 ;  /* 0x00000006ff077e24 */ /* 0x002fc8000f8e00ff */
[----:B------:R1:W2:Y:S03]  /*16330*/  SYNCS.PHASECHK.TRANS64.TRYWAIT P2, [R7+URZ+0x28850], R0 ;  /* 0x02885000070075a7 */ /* 0x0002a6000804017f */
[----:B--2---:R-:W-:Y:S05]  /*16340*/  @!P2 NANOSLEEP.SYNCS 0x989680 ;  /* 0x009896800000a95d */ /* 0x004fea0003900000 */
[----:B------:R-:W2:Y:S02]  /*16350*/  @!P2 SYNCS.PHASECHK.TRANS64 P2, [R7+URZ+0x28850], R0 ;  /* 0x028850000700a5a7 */ /* 0x000ea4000804007f */
[----:B--2---:R-:W-:Y:S05]  /*16360*/  @!P2 BRA `(.L_x_8104) ;  /* 0xfffffffc00eca947 */ /* 0x004fea000383ffff */
[----:B------:R-:W-:Y:S05]  /*16370*/  BRA `(.L_x_8101) ;  /* 0xffffff2000b87947 */ /* 0x000fea000383ffff */
.L_x_8110:
[----:B-1----:R-:W-:-:S04]  /*16380*/  IMAD.U32 R7, RZ, RZ, UR6 ;  /* 0x00000006ff077e24 */ /* 0x002fc8000f8e00ff */
[----:B------:R1:W2:Y:S03]  /*16390*/  SYNCS.PHASECHK.TRANS64.TRYWAIT P2, [R7+URZ+0x28830], R0 ;  /* 0x02883000070075a7 */ /* 0x0002a6000804017f */
[----:B--2---:R-:W-:Y:S05]  /*163a0*/  @!P2 NANOSLEEP.SYNCS 0x989680 ;  /* 0x009896800000a95d */ /* 0x004fea0003900000 */
[----:B------:R-:W2:Y:S02]  /*163b0*/  @!P2 SYNCS.PHASECHK.TRANS64 P2, [R7+URZ+0x28830], R0 ;  /* 0x028830000700a5a7 */ /* 0x000ea4000804007f */
[----:B--2---:R-:W-:Y:S05]  /*163c0*/  @!P2 BRA `(.L_x_8110) ;  /* 0xfffffffc00eca947 */ /* 0x004fea000383ffff */
[----:B------:R-:W-:Y:S05]  /*163d0*/  BRA `(.L_x_8107) ;  /* 0xffffff3c00d07947 */ /* 0x000fea000383ffff */
.L_x_8114:
[----:B-1----:R-:W-:-:S04]  /*163e0*/  IMAD.U32 R7, RZ, RZ, UR6 ;  /* 0x00000006ff077e24 */ /* 0x002fc8000f8e00ff */
[----:B------:R1:W2:Y:S03]  /*163f0*/  SYNCS.PHASECHK.TRANS64.TRYWAIT P2, [R7+URZ+0x28850], R0 ;  /* 0x02885000070075a7 */ /* 0x0002a6000804017f */
[----:B--2---:R-:W-:Y:S05]  /*16400*/  @!P2 NANOSLEEP.SYNCS 0x989680 ;  /* 0x009896800000a95d */ /* 0x004fea0003900000 */
[----:B------:R-:W2:Y:S02]  /*16410*/  @!P2 SYNCS.PHASECHK.TRANS64 P2, [R7+URZ+0x28850], R0 ;  /* 0x028850000700a5a7 */ /* 0x000ea4000804007f */
[----:B--2---:R-:W-:Y:S05]  /*16420*/  @!P2 BRA `(.L_x_8114) ;  /* 0xfffffffc00eca947 */ /* 0x004fea000383ffff */
[----:B------:R-:W-:Y:S05]  /*16430*/  BRA `(.L_x_8111) ;  /* 0xffffff4000907947 */ /* 0x000fea000383ffff */
.L_x_8127:
[----:B-1----:R-:W-:-:S04]  /*16440*/  IMAD.U32 R6, RZ, RZ, UR5 ;  /* 0x00000005ff067e24 */ /* 0x002fc8000f8e00ff */
[----:B------:R1:W2:Y:S03]  /*16450*/  SYNCS.PHASECHK.TRANS64.TRYWAIT P0, [R6+URZ+0x28850], R5 ;  /* 0x02885005060075a7 */ /* 0x0002a6000800017f */
[----:B--2---:R-:W-:Y:S05]  /*16460*/  @!P0 NANOSLEEP.SYNCS 0x989680 ;  /* 0x009896800000895d */ /* 0x004fea0003900000 */
[----:B------:R-:W2:Y:S02]  /*16470*/  @!P0 SYNCS.PHASECHK.TRANS64 P0, [R6+URZ+0x28850], R5 ;  /* 0x02885005060085a7 */ /* 0x000ea4000800007f */
[----:B--2---:R-:W-:Y:S05]  /*16480*/  @!P0 BRA `(.L_x_8127) ;  /* 0xfffffffc00ec8947 */ /* 0x004fea000383ffff */
[----:B------:R-:W-:Y:S05]  /*16490*/  BRA `(.L_x_8126) ;  /* 0xffffff6c00987947 */ /* 0x000fea000383ffff */
.L_x_8177:
        /* <DEDUP_REMOVED lines=11> */
.L_x_8279:
[----:B------:R-:W-:Y:S05]  /*16550*/  BSYNC B0 ;  /* 0x0000000000007941 */ /* 0x000fea0003800000 */
.L_x_8278:
[----:B------:R-:W-:Y:S05]  /*16560*/  BRA `(.L_x_8280) ;  /* 0xffffffb000fc7947 */ /* 0x000fea000383ffff */
.L_x_8179:
[----:B------:R-:W-:Y:S01]  /*16570*/  BSSY B0, `(.L_x_8281) ;  /* 0x0000006000007945 */ /* 0x000fe20003800000 */
[----:B------:R-:W-:-:S07]  /*16580*/  IMAD.MOV.U32 R15, RZ, RZ, -0x1 ;  /* 0xffffffffff0f7424 */ /* 0x000fce00078e00ff */
[----:B012-4-:R-:W-:Y:S05]  /*16590*/  WARPSYNC.COLLECTIVE R15, `(.L_x_8282) ;  /* 0x000000000f0c7348 */ /* 0x017fea0003c00000 */
[----:B------:R-:W-:Y:S02]  /*165a0*/  ELECT P6, UR62, PT ;  /* 0x00000000003e782f */ /* 0x000fe400038c0000 */
[----:B------:R-:W-:Y:S01]  /*165b0*/  MOV R14, UR62 ;  /* 0x0000003e000e7c02 */ /* 0x000fe20008000f00 */
[----:B012-4-:R-:W-:Y:S10]  /*165c0*/  ENDCOLLECTIVE ;  /* 0x000000000000791b */ /* 0x017ff40003800000 */
.L_x_8282:
[----:B------:R-:W-:Y:S05]  /*165d0*/  BSYNC B0 ;  /* 0x0000000000007941 */ /* 0x000fea0003800000 */
.L_x_8281:
[----:B------:R-:W-:Y:S05]  /*165e0*/  BRA `(.L_x_8283) ;  /* 0xffffffb400087947 */ /* 0x000fea000383ffff */
.L_x_8181:
[----:B--2---:R2:W3:Y:S02]  /*165f0*/  SYNCS.PHASECHK.TRANS64.TRYWAIT P0, [R0+URZ+0x28840], R2 ;  /* 0x02884002000075a7 */ /* 0x0044e4000800017f */
[----:B---3--:R-:W-:Y:S05]  /*16600*/  @!P0 NANOSLEEP.SYNCS 0x989680 ;  /* 0x009896800000895d */ /* 0x008fea0003900000 */
[----:B------:R-:W3:Y:S02]  /*16610*/  @!P0 SYNCS.PHASECHK.TRANS64 P0, [R0+URZ+0x28840], R2 ;  /* 0x02884002000085a7 */ /* 0x000ee4000800007f */
[----:B---3--:R-:W-:Y:S05]  /*16620*/  @!P0 BRA `(.L_x_8181) ;  /* 0xfffffffc00f08947 */ /* 0x008fea000383ffff */
[----:B------:R-:W-:Y:S05]  /*16630*/  BRA `(.L_x_8284) ;  /* 0xffffffb400707947 */ /* 0x000fea000383ffff */
.L_x_8185:
        /* <DEDUP_REMOVED lines=14> */
.L_x_8285:
[----:B------:R-:W-:Y:S02]  /*16720*/  IMAD.MOV.U32 R13, RZ, RZ, R4 ;  /* 0x000000ffff0d7224 */ /* 0x000fe400078e0004 */
[----:B------:R-:W-:-:S07]  /*16730*/  IMAD.MOV.U32 R6, RZ, RZ, R14 ;  /* 0x000000ffff067224 */ /* 0x000fce00078e000e */
[----:B------:R-:W-:Y:S05]  /*16740*/  WARPSYNC.COLLECTIVE R15, `(.L_x_8286) ;  /* 0x000000000f087348 */ /* 0x000fea0003c00000 */
[----:B------:R0:W1:Y:S02]  /*16750*/  SHFL.IDX P6, R14, R13, R12, R11 ;  /* 0x0000000c0d0e7389 */ /* 0x00006400000c000b */
[----:B01----:R-:W-:Y:S01]  /*16760*/  ENDCOLLECTIVE ;  /* 0x000000000000791b */ /* 0x003fe20003800000 */
.L_x_8286:
[----:B------:R-:W-:Y:S02]  /*16770*/  IMAD.MOV.U32 R13, RZ, RZ, R3 ;  /* 0x000000ffff0d7224 */ /* 0x000fe400078e0003 */
[----:B------:R-:W-:Y:S02]  /*16780*/  IMAD.MOV.U32 R12, RZ, RZ, 0x1 ;  /* 0x00000001ff0c7424 */ /* 0x000fe400078e00ff */
[----:B------:R-:W-:-:S07]  /*16790*/  IMAD.MOV.U32 R7, RZ, RZ, R14 ;  /* 0x000000ffff077224 */ /* 0x000fce00078e000e */
[----:B------:R-:W-:Y:S05]  /*167a0*/  WARPSYNC.COLLECTIVE R15, `(.L_x_8287) ;  /* 0x000000000f087348 */ /* 0x000fea0003c00000 */
[----:B------:R0:W1:Y:S02]  /*167b0*/  SHFL.IDX P6, R14, R13, R12, R11 ;  /* 0x0000000c0d0e7389 */ /* 0x00006400000c000b */
[----:B01----:R-:W-:Y:S01]  /*167c0*/  ENDCOLLECTIVE ;  /* 0x000000000000791b */ /* 0x003fe20003800000 */
.L_x_8287:
        /* <DEDUP_REMOVED lines=10> */
.L_x_8288:
        /* <DEDUP_REMOVED lines=12> */
.L_x_8289:
[----:B------:R-:W-:Y:S01]  /*16930*/  @!P2 LEA R7, P3, R10, R5, 0x1 ;  /* 0x000000050a07a211 */ /* 0x000fe200078608ff */
[----:B------:R-:W-:-:S04]  /*16940*/  VIADD R5, R0, 0x20 ;  /* 0x0000002000057836 */ /* 0x000fc80000000000 */
[----:B------:R-:W-:-:S05]  /*16950*/  @!P2 IMAD.X R6, RZ, RZ, R8, P3 ;  /* 0x000000ffff06a224 */ /* 0x000fca00018e0608 */
        /* <DEDUP_REMOVED lines=14> */
.L_x_8290:
[----:B------:R-:W-:Y:S02]  /*16a40*/  IMAD.MOV.U32 R13, RZ, RZ, R3 ;  /* 0x000000ffff0d7224 */ /* 0x000fe400078e0003 */
[----:B------:R-:W-:Y:S02]  /*16a50*/  IMAD.MOV.U32 R12, RZ, RZ, 0x3 ;  /* 0x00000003ff0c7424 */ /* 0x000fe400078e00ff */
[----:B------:R-:W-:-:S07]  /*16a60*/  IMAD.MOV.U32 R5, RZ, RZ, R14 ;  /* 0x000000ffff057224 */ /* 0x000fce00078e000e */
[----:B------:R-:W-:Y:S05]  /*16a70*/  WARPSYNC.COLLECTIVE R15, `(.L_x_8291) ;  /* 0x000000000f087348 */ /* 0x000fea0003c00000 */
[----:B------:R0:W1:Y:S02]  /*16a80*/  SHFL.IDX P6, R14, R13, R12, R11 ;  /* 0x0000000c0d0e7389 */ /* 0x00006400000c000b */
[----:B01----:R-:W-:Y:S01]  /*16a90*/  ENDCOLLECTIVE ;  /* 0x000000000000791b */ /* 0x003fe20003800000 */
.L_x_8291:
        /* <DEDUP_REMOVED lines=16> */
.L_x_8292:
[----:B------:R-:W-:Y:S02]  /*16ba0*/  IMAD.MOV.U32 R13, RZ, RZ, R3 ;  /* 0x000000ffff0d7224 */ /* 0x000fe400078e0003 */
[----:B------:R-:W-:Y:S02]  /*16bb0*/  IMAD.MOV.U32 R12, RZ, RZ, 0x4 ;  /* 0x00000004ff0c7424 */ /* 0x000fe400078e00ff */
[----:B------:R-:W-:-:S07]  /*16bc0*/  IMAD.MOV.U32 R5, RZ, RZ, R14 ;  /* 0x000000ffff057224 */ /* 0x000fce00078e000e */
[----:B------:R-:W-:Y:S05]  /*16bd0*/  WARPSYNC.COLLECTIVE R15, `(.L_x_8293) ;  /* 0x000000000f087348 */ /* 0x000fea0003c00000 */
[----:B------:R0:W1:Y:S02]  /*16be0*/  SHFL.IDX P6, R14, R13, R12, R11 ;  /* 0x0000000c0d0e7389 */ /* 0x00006400000c000b */
[----:B01----:R-:W-:Y:S01]  /*16bf0*/  ENDCOLLECTIVE ;  /* 0x000000000000791b */ /* 0x003fe20003800000 */
.L_x_8293:
        /* <DEDUP_REMOVED lines=16> */
.L_x_8294:
[----:B------:R-:W-:Y:S02]  /*16d00*/  IMAD.MOV.U32 R13, RZ, RZ, R3 ;  /* 0x000000ffff0d7224 */ /* 0x000fe400078e0003 */
[----:B------:R-:W-:Y:S02]  /*16d10*/  IMAD.MOV.U32 R12, RZ, RZ, 0x5 ;  /* 0x00000005ff0c7424 */ /* 0x000fe400078e00ff */
[----:B------:R-:W-:-:S07]  /*16d20*/  IMAD.MOV.U32 R5, RZ, RZ, R14 ;  /* 0x000000ffff057224 */ /* 0x000fce00078e000e */
[----:B------:R-:W-:Y:S05]  /*16d30*/  WARPSYNC.COLLECTIVE R15, `(.L_x_8295) ;  /* 0x000000000f087348 */ /* 0x000fea0003c00000 */
[----:B------:R0:W1:Y:S02]  /*16d40*/  SHFL.IDX P6, R14, R13, R12, R11 ;  /* 0x0000000c0d0e7389 */ /* 0x00006400000c000b */
[----:B01----:R-:W-:Y:S01]  /*16d50*/  ENDCOLLECTIVE ;  /* 0x000000000000791b */ /* 0x003fe20003800000 */
.L_x_8295:
        /* <DEDUP_REMOVED lines=16> */
.L_x_8296:
[----:B------:R-:W-:Y:S02]  /*16e60*/  IMAD.MOV.U32 R13, RZ, RZ, R3 ;  /* 0x000000ffff0d7224 */ /* 0x000fe400078e0003 */
[----:B------:R-:W-:Y:S02]  /*16e70*/  IMAD.MOV.U32 R12, RZ, RZ, 0x6 ;  /* 0x00000006ff0c7424 */ /* 0x000fe400078e00ff */
[----:B------:R-:W-:-:S07]  /*16e80*/  IMAD.MOV.U32 R5, RZ, RZ, R14 ;  /* 0x000000ffff057224 */ /* 0x000fce00078e000e */
[----:B------:R-:W-:Y:S05]  /*16e90*/  WARPSYNC.COLLECTIVE R15, `(.L_x_8297) ;  /* 0x000000000f087348 */ /* 0x000fea0003c00000 */
[----:B------:R0:W1:Y:S02]  /*16ea0*/  SHFL.IDX P6, R14, R13, R12, R11 ;  /* 0x0000000c0d0e7389 */ /* 0x00006400000c000b */
[----:B01----:R-:W-:Y:S01]  /*16eb0*/  ENDCOLLECTIVE ;  /* 0x000000000000791b */ /* 0x003fe20003800000 */
.L_x_8297:
        /* <DEDUP_REMOVED lines=9> */
[----:B------:R0:W-:Y:S02]  /*16f50*/  @!P2 LDGSTS.E.BYPASS.LTC128B.128 [R9+0x16c00], desc[UR50][R6.64+0x80], !P1 ;  /* 0x16c000800609afae */ /* 0x0001e4000c901d72 */
[----:B0-----:R-:W-:-:S07]  /*16f60*/  IMAD.MOV.U32 R6, RZ, RZ, R14 ;  /* 0x000000ffff067224 */ /* 0x001fce00078e000e */
[----:B------:R-:W-:Y:S05]  /*16f70*/  WARPSYNC.COLLECTIVE R15, `(.L_x_8298) ;  /* 0x000000000f087348 */ /* 0x000fea0003c00000 */
[----:B------:R0:W1:Y:S02]  /*16f80*/  SHFL.IDX P6, R14, R13, R12, R11 ;  /* 0x0000000c0d0e7389 */ /* 0x00006400000c000b */
[----:B01----:R-:W-:Y:S01]  /*16f90*/  ENDCOLLECTIVE ;  /* 0x000000000000791b */ /* 0x003fe20003800000 */
.L_x_8298:
[----:B------:R-:W-:-:S05]  /*16fa0*/  VIADD R7, R0, 0x60 ;  /* 0x0000006000077836 */ /* 0x000fca0000000000 */
[----:B------:R-:W-:Y:S01]  /*16fb0*/  ISETP.GE.AND P2, PT, R7, R2, PT ;  /* 0x000000020700720c */ /* 0x000fe20003f46270 */
[----:B------:R-:W-:Y:S02]  /*16fc0*/  IMAD.MOV.U32 R13, RZ, RZ, R3 ;  /* 0x000000ffff0d7224 */ /* 0x000fe400078e0003 */
[----:B------:R-:W-:Y:S02]  /*16fd0*/  IMAD.MOV.U32 R12, RZ, RZ, 0x7 ;  /* 0x00000007ff0c7424 */ /* 0x000fe400078e00ff */
[----:B------:R-:W-:-:S08]  /*16fe0*/  IMAD.MOV.U32 R5, RZ, RZ, R14 ;  /* 0x000000ffff057224 */ /* 0x000fd000078e000e */
[----:B------:R-:W-:Y:S05]  /*16ff0*/  WARPSYNC.COLLECTIVE R15, `(.L_x_8299) ;  /* 0x000000000f087348 */ /* 0x000fea0003c00000 */
[----:B------:R0:W1:Y:S02]  /*17000*/  SHFL.IDX P6, R14, R13, R12, R11 ;  /* 0x0000000c0d0e7389 */ /* 0x00006400000c000b */
[----:B01----:R-:W-:Y:S01]  /*17010*/  ENDCOLLECTIVE ;  /* 0x000000000000791b */ /* 0x003fe20003800000 */
.L_x_8299:
        /* <DEDUP_REMOVED lines=14> */
.L_x_8300:
[----:B------:R-:W-:Y:S01]  /*17100*/  IMAD.MOV.U32 R4, RZ, RZ, R14 ;  /* 0x000000ffff047224 */ /* 0x000fe200078e000e */
[----:B------:R-:W-:Y:S06]  /*17110*/  BRA `(.L_x_8301) ;  /* 0xffffffb800287947 */ /* 0x000fec000383ffff */
.L_x_8190:
[----:B0-----:R-:W3:Y:S02]  /*17120*/  LDL R2, [R1] ;  /* 0x0000000001027983 */ /* 0x001ee40000100800 */
[----:B---3--:R0:W1:Y:S02]  /*17130*/  SYNCS.PHASECHK.TRANS64.TRYWAIT P0, [R2+URZ+0x28820], R0 ;  /* 0x02882000020075a7 */ /* 0x008064000800017f */
[----:B-1----:R-:W-:Y:S05]  /*17140*/  @!P0 NANOSLEEP.SYNCS 0x989680 ;  /* 0x009896800000895d */ /* 0x002fea0003900000 */
[----:B------:R-:W1:Y:S02]  /*17150*/  @!P0 SYNCS.PHASECHK.TRANS64 P0, [R2+URZ+0x28820], R0 ;  /* 0x02882000020085a7 */ /* 0x000e64000800007f */
[----:B-1----:R-:W-:Y:S05]  /*17160*/  @!P0 BRA `(.L_x_8190) ;  /* 0xfffffffc00ec8947 */ /* 0x002fea000383ffff */
[----:B------:R-:W-:Y:S05]  /*17170*/  BRA `(.L_x_8302) ;  /* 0xffffffb8009c7947 */ /* 0x000fea000383ffff */
.L_x_8199:
[----:B-1----:R1:W2:Y:S02]  /*17180*/  SYNCS.PHASECHK.TRANS64.TRYWAIT P0, [R3+URZ+0x28840], R2 ;  /* 0x02884002030075a7 */ /* 0x0022a4000800017f */
[----:B--2---:R-:W-:Y:S05]  /*17190*/  @!P0 NANOSLEEP.SYNCS 0x989680 ;  /* 0x009896800000895d */ /* 0x004fea0003900000 */
[----:B------:R-:W2:Y:S02]  /*171a0*/  @!P0 SYNCS.PHASECHK.TRANS64 P0, [R3+URZ+0x28840], R2 ;  /* 0x02884002030085a7 */ /* 0x000ea4000800007f */
[----:B--2---:R-:W-:Y:S05]  /*171b0*/  @!P0 BRA `(.L_x_8199) ;  /* 0xfffffffc00f08947 */ /* 0x004fea000383ffff */
[----:B------:R-:W-:Y:S05]  /*171c0*/  BRA `(.L_x_8303) ;  /* 0xffffffbc00687947 */ /* 0x000fea000383ffff */
.L_x_8205:
[----:B0-----:R0:W1:Y:S02]  /*171d0*/  SYNCS.PHASECHK.TRANS64.TRYWAIT P0, [R3+URZ+0x60], R2 ;  /* 0x00006002030075a7 */ /* 0x001064000800017f */
[----:B-1----:R-:W-:Y:S05]  /*171e0*/  @!P0 NANOSLEEP.SYNCS 0x989680 ;  /* 0x009896800000895d */ /* 0x002fea0003900000 */
[----:B------:R-:W1:Y:S02]  /*171f0*/  @!P0 SYNCS.PHASECHK.TRANS64 P0, [R3+URZ+0x60], R2 ;  /* 0x00006002030085a7 */ /* 0x000e64000800007f */
[----:B-1----:R-:W-:Y:S05]  /*17200*/  @!P0 BRA `(.L_x_8205) ;  /* 0xfffffffc00f08947 */ /* 0x002fea000383ffff */
[----:B------:R-:W-:Y:S05]  /*17210*/  BRA `(.L_x_8304) ;  /* 0xffffffc000447947 */ /* 0x000fea000383ffff */
.L_x_8214:
[----:B--2---:R2:W3:Y:S02]  /*17220*/  SYNCS.PHASECHK.TRANS64.TRYWAIT P0, [R3+URZ+0x28840], R2 ;  /* 0x02884002030075a7 */ /* 0x0044e4000800017f */
[----:B---3--:R-:W-:Y:S05]  /*17230*/  @!P0 NANOSLEEP.SYNCS 0x989680 ;  /* 0x009896800000895d */ /* 0x008fea0003900000 */
[----:B------:R-:W3:Y:S02]  /*17240*/  @!P0 SYNCS.PHASECHK.TRANS64 P0, [R3+URZ+0x28840], R2 ;  /* 0x02884002030085a7 */ /* 0x000ee4000800007f */
[----:B---3--:R-:W-:Y:S05]  /*17250*/  @!P0 BRA `(.L_x_8214) ;  /* 0xfffffffc00f08947 */ /* 0x008fea000383ffff */
[----:B------:R-:W-:Y:S05]  /*17260*/  BRA `(.L_x_8305) ;  /* 0xffffffc400ec7947 */ /* 0x000fea000383ffff */
.L_x_8220:
[----:B0-----:R0:W2:Y:S02]  /*17270*/  SYNCS.PHASECHK.TRANS64.TRYWAIT P0, [R2+URZ+0x60], R3 ;  /* 0x00006003020075a7 */ /* 0x0010a4000800017f */
[----:B--2---:R-:W-:Y:S05]  /*17280*/  @!P0 NANOSLEEP.SYNCS 0x989680 ;  /* 0x009896800000895d */ /* 0x004fea0003900000 */
[----:B------:R-:W2:Y:S02]  /*17290*/  @!P0 SYNCS.PHASECHK.TRANS64 P0, [R2+URZ+0x60], R3 ;  /* 0x00006003020085a7 */ /* 0x000ea4000800007f */
[----:B--2---:R-:W-:Y:S05]  /*172a0*/  @!P0 BRA `(.L_x_8220) ;  /* 0xfffffffc00f08947 */ /* 0x004fea000383ffff */
[----:B------:R-:W-:Y:S05]  /*172b0*/  BRA `(.L_x_8306) ;  /* 0xffffffc800c87947 */ /* 0x000fea000383ffff */
.L_x_8229:
[----:B----4-:R4:W0:Y:S02]  /*172c0*/  SYNCS.PHASECHK.TRANS64.TRYWAIT P0, [R2+URZ+0x28840], R3 ;  /* 0x02884003020075a7 */ /* 0x010824000800017f */
[----:B0-----:R-:W-:Y:S05]  /*172d0*/  @!P0 NANOSLEEP.SYNCS 0x989680 ;  /* 0x009896800000895d */ /* 0x001fea0003900000 */
[----:B------:R-:W0:Y:S02]  /*172e0*/  @!P0 SYNCS.PHASECHK.TRANS64 P0, [R2+URZ+0x28840], R3 ;  /* 0x02884003020085a7 */ /* 0x000e24000800007f */
[----:B0-----:R-:W-:Y:S05]  /*172f0*/  @!P0 BRA `(.L_x_8229) ;  /* 0xfffffffc00f08947 */ /* 0x001fea000383ffff */
[----:B------:R-:W-:Y:S05]  /*17300*/  BRA `(.L_x_8307) ;  /* 0xffffffd000387947 */ /* 0x000fea000383ffff */
.L_x_8235:
[----:B0-----:R0:W2:Y:S02]  /*17310*/  SYNCS.PHASECHK.TRANS64.TRYWAIT P0, [R2+URZ+0x60], R5 ;  /* 0x00006005020075a7 */ /* 0x0010a4000800017f */
[----:B--2---:R-:W-:Y:S05]  /*17320*/  @!P0 NANOSLEEP.SYNCS 0x989680 ;  /* 0x009896800000895d */ /* 0x004fea0003900000 */
[----:B------:R-:W2:Y:S02]  /*17330*/  @!P0 SYNCS.PHASECHK.TRANS64 P0, [R2+URZ+0x60], R5 ;  /* 0x00006005020085a7 */ /* 0x000ea4000800007f */
[----:B--2---:R-:W-:Y:S05]  /*17340*/  @!P0 BRA `(.L_x_8235) ;  /* 0xfffffffc00f08947 */ /* 0x004fea000383ffff */
[----:B------:R-:W-:Y:S05]  /*17350*/  BRA `(.L_x_8308) ;  /* 0xffffffd400147947 */ /* 0x000fea000383ffff */
.L_x_8246:
[----:B----4-:R4:W0:Y:S02]  /*17360*/  SYNCS.PHASECHK.TRANS64.TRYWAIT P0, [R0+URZ+0x28860], R3 ;  /* 0x02886003000075a7 */ /* 0x010824000800017f */
[----:B0-----:R-:W-:Y:S05]  /*17370*/  @!P0 NANOSLEEP.SYNCS 0x989680 ;  /* 0x009896800000895d */ /* 0x001fea0003900000 */
[----:B------:R-:W0:Y:S02]  /*17380*/  @!P0 SYNCS.PHASECHK.TRANS64 P0, [R0+URZ+0x28860], R3 ;  /* 0x02886003000085a7 */ /* 0x000e24000800007f */
[----:B0-----:R-:W-:Y:S05]  /*17390*/  @!P0 BRA `(.L_x_8246) ;  /* 0xfffffffc00f08947 */ /* 0x001fea000383ffff */
[----:B------:R-:W-:Y:S05]  /*173a0*/  BRA `(.L_x_8309) ;  /* 0xffffffd800687947 */ /* 0x000fea000383ffff */
.L_x_8253:
[----:B------:R-:W-:Y:S01]  /*173b0*/  BSSY B0, `(.L_x_8310) ;  /* 0x0000008000007945 */ /* 0x000fe20003800000 */
[----:B------:R-:W-:Y:S02]  /*173c0*/  IMAD.MOV.U32 R13, RZ, RZ, R16 ;  /* 0x000000ffff0d7224 */ /* 0x000fe400078e0010 */
[----:B------:R-:W-:Y:S02]  /*173d0*/  IMAD.MOV.U32 R12, RZ, RZ, RZ ;  /* 0x000000ffff0c7224 */ /* 0x000fe400078e00ff */
[----:B------:R-:W-:Y:S02]  /*173e0*/  IMAD.MOV.U32 R11, RZ, RZ, 0x1f ;  /* 0x0000001fff0b7424 */ /* 0x000fe400078e00ff */
[----:B------:R-:W-:-:S07]  /*173f0*/  IMAD.MOV.U32 R15, RZ, RZ, -0x1 ;  /* 0xffffffffff0f7424 */ /* 0x000fce00078e00ff */
[----:B01-3--:R-:W-:Y:S05]  /*17400*/  WARPSYNC.COLLECTIVE R15, `(.L_x_8311) ;  /* 0x000000000f087348 */ /* 0x00bfea0003c00000 */
[----:B------:R2:W4:Y:S02]  /*17410*/  SHFL.IDX P6, R14, R13, R12, R11 ;  /* 0x0000000c0d0e7389 */ /* 0x00052400000c000b */
[----:B01234-:R-:W-:Y:S01]  /*17420*/  ENDCOLLECTIVE ;  /* 0x000000000000791b */ /* 0x01ffe20003800000 */
.L_x_8311:
[----:B------:R-:W-:Y:S05]  /*17430*/  BSYNC B0 ;  /* 0x0000000000007941 */ /* 0x000fea0003800000 */
.L_x_8310:
        /* <DEDUP_REMOVED lines=9> */
.L_x_8312:
        /* <DEDUP_REMOVED lines=18> */
.L_x_8313:
[----:B------:R-:W-:Y:S01]  /*175f0*/  IMAD.MOV.U32 R12, RZ, RZ, 0x2 ;  /* 0x00000002ff0c7424 */ /* 0x000fe200078e00ff */
[----:B------:R-:W-:-:S05]  /*17600*/  SEL R7, R14, RZ, P1 ;  /* 0x000000ff0e077207 */ /* 0x000fca0000800000 */
[----:B------:R-:W-:-:S04]  /*17610*/  IMAD.IADD R3, R2, 0x1, R7 ;  /* 0x0000000102037824 */ /* 0x000fc800078e0207 */
[----:B------:R-:W-:-:S07]  /*17620*/  IMAD.MOV.U32 R13, RZ, RZ, R3 ;  /* 0x000000ffff0d7224 */ /* 0x000fce00078e0003 */
[----:B------:R-:W-:Y:S05]  /*17630*/  WARPSYNC.COLLECTIVE R15, `(.L_x_8314) ;  /* 0x000000000f087348 */ /* 0x000fea0003c00000 */
[----:B------:R0:W1:Y:S02]  /*17640*/  SHFL.UP P6, R14, R13, R12, R11 ;  /* 0x0400000c0d0e7389 */ /* 0x00006400000c000b */
[----:B01----:R-:W-:Y:S01]  /*17650*/  ENDCOLLECTIVE ;  /* 0x000000000000791b */ /* 0x003fe20003800000 */
.L_x_8314:
[----:B------:R-:W-:Y:S01]  /*17660*/  IMAD.MOV.U32 R12, RZ, RZ, 0x4 ;  /* 0x00000004ff0c7424 */ /* 0x000fe200078e00ff */
[----:B------:R-:W-:-:S05]  /*17670*/  SEL R14, R14, RZ, P2 ;  /* 0x000000ff0e0e7207 */ /* 0x000fca0001000000 */
[----:B------:R-:W-:-:S04]  /*17680*/  IMAD.IADD R3, R3, 0x1, R14 ;  /* 0x0000000103037824 */ /* 0x000fc800078e020e */
[----:B------:R-:W-:-:S07]  /*17690*/  IMAD.MOV.U32 R13, RZ, RZ, R3 ;  /* 0x000000ffff0d7224 */ /* 0x000fce00078e0003 */
[----:B------:R-:W-:Y:S05]  /*176a0*/  WARPSYNC.COLLECTIVE R15, `(.L_x_8315) ;  /* 0x000000000f087348 */ /* 0x000fea0003c00000 */
[----:B------:R0:W1:Y:S02]  /*176b0*/  SHFL.UP P6, R14, R13, R12, R11 ;  /* 0x0400000c0d0e7389 */ /* 0x00006400000c000b */
[----:B01----:R-:W-:Y:S01]  /*176c0*/  ENDCOLLECTIVE ;  /* 0x000000000000791b */ /* 0x003fe20003800000 */
.L_x_8315:
[----:B------:R-:W-:Y:S01]  /*176d0*/  IMAD.MOV.U32 R12, RZ, RZ, 0x8 ;  /* 0x00000008ff0c7424 */ /* 0x000fe200078e00ff */
[----:B------:R-:W-:-:S05]  /*176e0*/  SEL R14, R14, RZ, P3 ;  /* 0x000000ff0e0e7207 */ /* 0x000fca0001800000 */
[----:B------:R-:W-:-:S04]  /*176f0*/  IMAD.IADD R3, R3, 0x1, R14 ;  /* 0x0000000103037824 */ /* 0x000fc800078e020e */
[----:B------:R-:W-:-:S07]  /*17700*/  IMAD.MOV.U32 R13, RZ, RZ, R3 ;  /* 0x000000ffff0d7224 */ /* 0x000fce00078e0003 */
[----:B------:R-:W-:Y:S05]  /*17710*/  WARPSYNC.COLLECTIVE R15, `(.L_x_8316) ;  /* 0x000000000f087348 */ /* 0x000fea0003c00000 */
[----:B------:R0:W1:Y:S02]  /*17720*/  SHFL.UP P6, R14, R13, R12, R11 ;  /* 0x0400000c0d0e7389 */ /* 0x00006400000c000b */
[----:B01----:R-:W-:Y:S01]  /*17730*/  ENDCOLLECTIVE ;  /* 0x000000000000791b */ /* 0x003fe20003800000 */
.L_x_8316:
[----:B------:R-:W-:Y:S01]  /*17740*/  IMAD.MOV.U32 R12, RZ, RZ, 0x10 ;  /* 0x00000010ff0c7424 */ /* 0x000fe200078e00ff */
[----:B------:R-:W-:-:S05]  /*17750*/  SEL R14, R14, RZ, P4 ;  /* 0x000000ff0e0e7207 */ /* 0x000fca0002000000 */
[----:B------:R-:W-:-:S04]  /*17760*/  IMAD.IADD R3, R3, 0x1, R14 ;  /* 0x0000000103037824 */ /* 0x000fc800078e020e */
[----:B------:R-:W-:-:S07]  /*17770*/  IMAD.MOV.U32 R13, RZ, RZ, R3 ;  /* 0x000000ffff0d7224 */ /* 0x000fce00078e0003 */
[----:B------:R-:W-:Y:S05]  /*17780*/  WARPSYNC.COLLECTIVE R15, `(.L_x_8317) ;  /* 0x000000000f087348 */ /* 0x000fea0003c00000 */
[----:B------:R0:W1:Y:S02]  /*17790*/  SHFL.UP P6, R14, R13, R12, R11 ;  /* 0x0400000c0d0e7389 */ /* 0x00006400000c000b */
[----:B01----:R-:W-:Y:S01]  /*177a0*/  ENDCOLLECTIVE ;  /* 0x000000000000791b */ /* 0x003fe20003800000 */
.L_x_8317:
        /* <DEDUP_REMOVED lines=8> */
.L_x_8318:
[----:B------:R-:W-:Y:S05]  /*17830*/  BRA `(.L_x_8319) ;  /* 0xffffffd800fc7947 */ /* 0x000fea000383ffff */
.L_x_8258:
        /* <DEDUP_REMOVED lines=8> */
.L_x_8321:
[----:B------:R-:W-:Y:S05]  /*178c0*/  BSYNC B0 ;  /* 0x0000000000007941 */ /* 0x000fea0003800000 */
.L_x_8320:
        /* <DEDUP_REMOVED lines=9> */
.L_x_8322:
[----:B------:R-:W-:Y:S01]  /*17960*/  IMAD.MOV.U32 R12, RZ, RZ, 0x4 ;  /* 0x00000004ff0c7424 */ /* 0x000fe200078e00ff */
[----:B------:R-:W-:-:S05]  /*17970*/  SEL R14, R14, RZ, P2 ;  /* 0x000000ff0e0e7207 */ /* 0x000fca0001000000 */
[----:B------:R-:W-:-:S04]  /*17980*/  IMAD.IADD R3, R3, 0x1, R14 ;  /* 0x0000000103037824 */ /* 0x000fc800078e020e */
[----:B------:R-:W-:-:S07]  /*17990*/  IMAD.MOV.U32 R13, RZ, RZ, R3 ;  /* 0x000000ffff0d7224 */ /* 0x000fce00078e0003 */
[----:B------:R-:W-:Y:S05]  /*179a0*/  WARPSYNC.COLLECTIVE R15, `(.L_x_8323) ;  /* 0x000000000f087348 */ /* 0x000fea0003c00000 */
[----:B------:R0:W1:Y:S02]  /*179b0*/  SHFL.UP P6, R14, R13, R12, R11 ;  /* 0x0400000c0d0e7389 */ /* 0x00006400000c000b */
[----:B01----:R-:W-:Y:S01]  /*179c0*/  ENDCOLLECTIVE ;  /* 0x000000000000791b */ /* 0x003fe20003800000 */
.L_x_8323:
[----:B------:R-:W-:Y:S01]  /*179d0*/  IMAD.MOV.U32 R12, RZ, RZ, 0x8 ;  /* 0x00000008ff0c7424 */ /* 0x000fe200078e00ff */
[----:B------:R-:W-:-:S05]  /*179e0*/  SEL R14, R14, RZ, P3 ;  /* 0x000000ff0e0e7207 */ /* 0x000fca0001800000 */
[----:B------:R-:W-:-:S04]  /*179f0*/  IMAD.IADD R3, R3, 0x1, R14 ;  /* 0x0000000103037824 */ /* 0x000fc800078e020e */
[----:B------:R-:W-:-:S07]  /*17a00*/  IMAD.MOV.U32 R13, RZ, RZ, R3 ;  /* 0x000000ffff0d7224 */ /* 0x000fce00078e0003 */
[----:B------:R-:W-:Y:S05]  /*17a10*/  WARPSYNC.COLLECTIVE R15, `(.L_x_8324) ;  /* 0x000000000f087348 */ /* 0x000fea0003c00000 */
[----:B------:R0:W1:Y:S02]  /*17a20*/  SHFL.UP P6, R14, R13, R12, R11 ;  /* 0x0400000c0d0e7389 */ /* 0x00006400000c000b */
[----:B01----:R-:W-:Y:S01]  /*17a30*/  ENDCOLLECTIVE ;  /* 0x000000000000791b */ /* 0x003fe20003800000 */
.L_x_8324:
[----:B------:R-:W-:Y:S01]  /*17a40*/  IMAD.MOV.U32 R12, RZ, RZ, 0x10 ;  /* 0x00000010ff0c7424 */ /* 0x000fe200078e00ff */
[----:B------:R-:W-:-:S05]  /*17a50*/  SEL R14, R14, RZ, P4 ;  /* 0x000000ff0e0e7207 */ /* 0x000fca0002000000 */
[----:B------:R-:W-:-:S04]  /*17a60*/  IMAD.IADD R3, R3, 0x1, R14 ;  /* 0x0000000103037824 */ /* 0x000fc800078e020e */
[----:B------:R-:W-:-:S07]  /*17a70*/  IMAD.MOV.U32 R13, RZ, RZ, R3 ;  /* 0x000000ffff0d7224 */ /* 0x000fce00078e0003 */
[----:B------:R-:W-:Y:S05]  /*17a80*/  WARPSYNC.COLLECTIVE R15, `(.L_x_8325) ;  /* 0x000000000f087348 */ /* 0x000fea0003c00000 */
[----:B------:R0:W1:Y:S02]  /*17a90*/  SHFL.UP P6, R14, R13, R12, R11 ;  /* 0x0400000c0d0e7389 */ /* 0x00006400000c000b */
[----:B01----:R-:W-:Y:S01]  /*17aa0*/  ENDCOLLECTIVE ;  /* 0x000000000000791b */ /* 0x003fe20003800000 */
.L_x_8325:
        /* <DEDUP_REMOVED lines=8> */
.L_x_8326:
[----:B------:R-:W-:Y:S05]  /*17b30*/  BRA `(.L_x_8327) ;  /* 0xffffffd800d87947 */ /* 0x000fea000383ffff */
.L_x_8260:
[----:B------:R-:W-:Y:S01]  /*17b40*/  BSSY B0, `(.L_x_8328) ;  /* 0x0000006000007945 */ /* 0x000fe20003800000 */
[----:B------:R-:W-:Y:S01]  /*17b50*/  PLOP3.LUT P6, PT, P6, PT, PT, 0x8, 0x0 ;  /* 0x000000000000781c */ /* 0x000fe200037ce170 */
[----:B------:R-:W-:-:S12]  /*17b60*/  IMAD.MOV.U32 R15, RZ, RZ, -0x1 ;  /* 0xffffffffff0f7424 */ /* 0x000fd800078e00ff */
[----:B0123--:R-:W-:Y:S05]  /*17b70*/  WARPSYNC.COLLECTIVE R15, `(.L_x_8329) ;  /* 0x000000000f087348 */ /* 0x00ffea0003c00000 */
[----:B------:R-:W-:Y:S01]  /*17b80*/  VOTE.ANY R14, PT, P6 ;  /* 0x00000000000e7806 */ /* 0x000fe200030e0100 */
[----:B0123--:R-:W-:Y:S06]  /*17b90*/  ENDCOLLECTIVE ;  /* 0x000000000000791b */ /* 0x00ffec0003800000 */
.L_x_8329:
[----:B------:R-:W-:Y:S05]  /*17ba0*/  BSYNC B0 ;  /* 0x0000000000007941 */ /* 0x000fea0003800000 */
.L_x_8328:
        /* <DEDUP_REMOVED lines=9> */
.L_x_8330:
[----:B------:R-:W-:Y:S01]  /*17c40*/  IMAD.MOV.U32 R17, RZ, RZ, R14 ;  /* 0x000000ffff117224 */ /* 0x000fe200078e000e */
[----:B------:R-:W-:Y:S06]  /*17c50*/  BRA `(.L_x_8331) ;  /* 0xffffffd800c87947 */ /* 0x000fec000383ffff */
.L_x_8262:
[----:B------:R-:W-:Y:S01]  /*17c60*/  BSSY B0, `(.L_x_8332) ;  /* 0x0000007000007945 */ /* 0x000fe20003800000 */
[----:B------:R-:W-:Y:S02]  /*17c70*/  IMAD.MOV.U32 R13, RZ, RZ, R3 ;  /* 0x000000ffff0d7224 */ /* 0x000fe400078e0003 */
[----:B------:R-:W-:Y:S02]  /*17c80*/  IMAD.MOV.U32 R11, RZ, RZ, 0x1f ;  /* 0x0000001fff0b7424 */ /* 0x000fe400078e00ff */
[----:B------:R-:W-:-:S07]  /*17c90*/  IMAD.MOV.U32 R15, RZ, RZ, -0x1 ;  /* 0xffffffffff0f7424 */ /* 0x000fce00078e00ff */
[----:B01234-:R-:W-:Y:S05]  /*17ca0*/  WARPSYNC.COLLECTIVE R15, `(.L_x_8333) ;  /* 0x000000000f087348 */ /* 0x01ffea0003c00000 */
[----:B------:R0:W0:Y:S02]  /*17cb0*/  SHFL.IDX P6, R14, R13, R12, R11 ;  /* 0x0000000c0d0e7389 */ /* 0x00002400000c000b */
[----:B01234-:R-:W-:Y:S01]  /*17cc0*/  ENDCOLLECTIVE ;  /* 0x000000000000791b */ /* 0x01ffe20003800000 */
.L_x_8333:
[----:B------:R-:W-:Y:S05]  /*17cd0*/  BSYNC B0 ;  /* 0x0000000000007941 */ /* 0x000fea0003800000 */
.L_x_8332:
[----:B------:R-:W-:Y:S01]  /*17ce0*/  IMAD.MOV.U32 R5, RZ, RZ, R14 ;  /* 0x000000ffff057224 */ /* 0x000fe200078e000e */
[----:B------:R-:W-:Y:S06]  /*17cf0*/  BRA `(.L_x_8261) ;  /* 0xffffffd800bc7947 */ /* 0x000fec000383ffff */
.L_x_8266:
[----:B0-----:R0:W2:Y:S02]  /*17d00*/  SYNCS.PHASECHK.TRANS64.TRYWAIT P0, [R0+URZ+0x28820], R3 ;  /* 0x02882003000075a7 */ /* 0x0010a4000800017f */
[----:B--2---:R-:W-:Y:S05]  /*17d10*/  @!P0 NANOSLEEP.SYNCS 0x989680 ;  /* 0x009896800000895d */ /* 0x004fea0003900000 */
[----:B------:R-:W2:Y:S02]  /*17d20*/  @!P0 SYNCS.PHASECHK.TRANS64 P0, [R0+URZ+0x28820], R3 ;  /* 0x02882003000085a7 */ /* 0x000ea4000800007f */
[----:B--2---:R-:W-:Y:S05]  /*17d30*/  @!P0 BRA `(.L_x_8266) ;  /* 0xfffffffc00f08947 */ /* 0x004fea000383ffff */
[----:B------:R-:W-:Y:S05]  /*17d40*/  BRA `(.L_x_8334) ;  /* 0xffffffe0003c7947 */ /* 0x000fea000383ffff */
.L_x_8267:
        /* <DEDUP_REMOVED lines=8> */
[----:B01-3--:R-:W-:Y:S05]  /*17dd0*/  WARPSYNC.COLLECTIVE R15, `(.L_x_8336) ;  /* 0x000000000f087348 */ /* 0x00bfea0003c00000 */
[----:B------:R2:W4:Y:S02]  /*17de0*/  SHFL.IDX P6, R14, R13, R12, R11 ;  /* 0x0000000c0d0e7389 */ /* 0x00052400000c000b */
[----:B01234-:R-:W-:Y:S01]  /*17df0*/  ENDCOLLECTIVE ;  /* 0x000000000000791b */ /* 0x01ffe20003800000 */
.L_x_8336:
[----:B------:R-:W-:Y:S05]  /*17e00*/  BSYNC B0 ;  /* 0x0000000000007941 */ /* 0x000fea0003800000 */
.L_x_8335:
[----:B------:R-:W-:Y:S05]  /*17e10*/  BRA `(.L_x_8337) ;  /* 0xffffffe000247947 */ /* 0x000fea000383ffff */
.L_x_8270:
[----:B------:R-:W-:Y:S01]  /*17e20*/  BSSY B1, `(.L_x_8338) ;  /* 0x0000006000017945 */ /* 0x000fe20003800000 */
[----:B------:R-:W-:-:S07]  /*17e30*/  IMAD.MOV.U32 R15, RZ, RZ, -0x1 ;  /* 0xffffffffff0f7424 */ /* 0x000fce00078e00ff */
[----:B0123--:R-:W-:Y:S05]  /*17e40*/  WARPSYNC.COLLECTIVE R15, `(.L_x_8339) ;  /* 0x000000000f0c7348 */ /* 0x00ffea0003c00000 */
[----:B------:R-:W-:Y:S02]  /*17e50*/  ELECT P6, UR62, PT ;  /* 0x00000000003e782f */ /* 0x000fe400038c0000 */
[----:B------:R-:W-:Y:S01]  /*17e60*/  MOV R14, UR62 ;  /* 0x0000003e000e7c02 */ /* 0x000fe20008000f00 */
[----:B0123--:R-:W-:Y:S10]  /*17e70*/  ENDCOLLECTIVE ;  /* 0x000000000000791b */ /* 0x00fff40003800000 */
.L_x_8339:
[----:B------:R-:W-:Y:S05]  /*17e80*/  BSYNC B1 ;  /* 0x0000000000017941 */ /* 0x000fea0003800000 */
.L_x_8338:
[----:B------:R-:W-:Y:S05]  /*17e90*/  BRA `(.L_x_8340) ;  /* 0xffffffe0001c7947 */ /* 0x000fea000383ffff */
.L_x_8272:
[----:B0-----:R0:W2:Y:S02]  /*17ea0*/  SYNCS.PHASECHK.TRANS64.TRYWAIT P0, [R6+URZ], R5 ;  /* 0x00000005060075a7 */ /* 0x0010a4000800017f */
[----:B--2---:R-:W-:Y:S05]  /*17eb0*/  @!P0 NANOSLEEP.SYNCS 0x989680 ;  /* 0x009896800000895d */ /* 0x004fea0003900000 */
[----:B------:R-:W2:Y:S02]  /*17ec0*/  @!P0 SYNCS.PHASECHK.TRANS64 P0, [R6+URZ], R5 ;  /* 0x00000005060085a7 */ /* 0x000ea4000800007f */
[----:B--2---:R-:W-:Y:S05]  /*17ed0*/  @!P0 BRA `(.L_x_8272) ;  /* 0xfffffffc00f08947 */ /* 0x004fea000383ffff */
[----:B------:R-:W-:Y:S05]  /*17ee0*/  BRA `(.L_x_8341) ;  /* 0xffffffe000587947 */ /* 0x000fea000383ffff */
.L_x_8273:
[----:B--2---:R2:W3:Y:S02]  /*17ef0*/  SYNCS.PHASECHK.TRANS64.TRYWAIT P0, [R7+URZ], R2 ;  /* 0x00000002070075a7 */ /* 0x0044e4000800017f */
[----:B---3--:R-:W-:Y:S05]  /*17f00*/  @!P0 NANOSLEEP.SYNCS 0x989680 ;  /* 0x009896800000895d */ /* 0x008fea0003900000 */
[----:B------:R-:W3:Y:S02]  /*17f10*/  @!P0 SYNCS.PHASECHK.TRANS64 P0, [R7+URZ], R2 ;  /* 0x00000002070085a7 */ /* 0x000ee4000800007f */
[----:B---3--:R-:W-:Y:S05]  /*17f20*/  @!P0 BRA `(.L_x_8273) ;  /* 0xfffffffc00f08947 */ /* 0x008fea000383ffff */
[----:B------:R-:W-:Y:S05]  /*17f30*/  BRA `(.L_x_8342) ;  /* 0xffffffe0004c7947 */ /* 0x000fea000383ffff */
.L_x_8275:
[----:B---3--:R3:W4:Y:S02]  /*17f40*/  SYNCS.PHASECHK.TRANS64.TRYWAIT P0, [R4+URZ], R5 ;  /* 0x00000005040075a7 */ /* 0x008724000800017f */
[----:B----4-:R-:W-:Y:S05]  /*17f50*/  @!P0 NANOSLEEP.SYNCS 0x989680 ;  /* 0x009896800000895d */ /* 0x010fea0003900000 */
[----:B------:R-:W4:Y:S02]  /*17f60*/  @!P0 SYNCS.PHASECHK.TRANS64 P0, [R4+URZ], R5 ;  /* 0x00000005040085a7 */ /* 0x000f24000800007f */
[----:B----4-:R-:W-:Y:S05]  /*17f70*/  @!P0 BRA `(.L_x_8275) ;  /* 0xfffffffc00f08947 */ /* 0x010fea000383ffff */
[----:B------:R-:W-:Y:S05]  /*17f80*/  BRA `(.L_x_8343) ;  /* 0xffffffe000547947 */ /* 0x000fea000383ffff */
.L_x_8344:
        /* <DEDUP_REMOVED lines=15> */
.L_x_15318:


//--------------------- .text._ZN7cutlass13device_kernelIN5flash11enable_sm90INS1_16FlashAttnFwdSm90INS1_25CollectiveMainloopFwdSm90ILi2EN4cute5tupleIJNS5_1CILi1EEES8_S8_EEENS6_IJNS7_ILi128EEESA_SA_EEELi128ENS_10bfloat16_tEfNS_4arch4Sm90ELb0ELb1ELb0ELb1ELb0ELb1ELb0ELb1ELb1ELb1ELb0ELb0EEENS1_21CollectiveEpilogueFwdISB_S9_SC_SE_Li256ELb1ELb1ELb0ELb0EEENS1_36VarlenDynamicPersistentTileSchedulerILi128ELi128ELi256ELi128ELb0ELb1ELb1ELb1ELb0ELb1EEEEEEEEEvNT_6ParamsE --------------------------
	.section	.text._ZN7cutlass13device_kernelIN5flash11enable_sm90INS1_16FlashAttnFwdSm90INS1_25CollectiveMainloopFwdSm90ILi2EN4cute5tupleIJNS5_1CILi1EEES8_S8_EEENS6_IJNS7_ILi128EEESA_SA_EEELi128ENS_10bfloat16_tEfNS_4arch4Sm90ELb0ELb1ELb0ELb1ELb0ELb1ELb0ELb1ELb1ELb1ELb0ELb0EEENS1_21CollectiveEpilogueFwdISB_S9_SC_SE_Li256ELb1ELb1ELb0ELb0EEENS1_36VarlenDynamicPersistentTileSchedulerILi128ELi128ELi256ELi128ELb0ELb1ELb1ELb1ELb0ELb1EEEEEEEEEvNT_6ParamsE,"ax",@progbits
	.align	128
.text._ZN7cutlass13device_kernelIN5flash11enable_sm90INS1_16FlashAttnFwdSm90INS1_25CollectiveMainloopFwdSm90ILi2EN4cute5tupleIJNS5_1CILi1EEES8_S8_EEENS6_IJNS7_ILi128EEESA_SA_EEELi128ENS_10bfloat16_tEfNS_4arch4Sm90ELb0ELb1ELb0ELb1ELb0ELb1ELb0ELb1ELb1ELb1ELb0ELb0EEENS1_21CollectiveEpilogueFwdISB_S9_SC_SE_Li256ELb1ELb1ELb0ELb0EEENS1_36VarlenDynamicPersistentTileSchedulerILi128ELi128ELi256ELi128ELb0ELb1ELb1ELb1ELb0ELb1EEEEEEEEEvNT_6ParamsE:
        .type           _ZN7cutlass13device_kernelIN5flash11enable_sm90INS1_16FlashAttnFwdSm90INS1_25CollectiveMainloopFwdSm90ILi2EN4cute5tupleIJNS5_1CILi1EEES8_S8_EEENS6_IJNS7_ILi128EEESA_SA_EEELi128ENS_10bfloat16_tEfNS_4arch4Sm90ELb0ELb1ELb0ELb1ELb0ELb1ELb0ELb1ELb1ELb1ELb0ELb0EEENS1_21CollectiveEpilogueFwdISB_S9_SC_SE_Li256ELb1ELb1ELb0ELb0EEENS1_36VarlenDynamicPersistentTileSchedulerILi128ELi128ELi256ELi128ELb0ELb1ELb1ELb1ELb0ELb1EEEEEEEEEvNT_6ParamsE,@function
        .size           _ZN7cutlass13device_kernelIN5flash11enable_sm90INS1_16FlashAttnFwdSm90INS1_25CollectiveMainloopFwdSm90ILi2EN4cute5tupleIJNS5_1CILi1EEES8_S8_EEENS6_IJNS7_ILi128EEESA_SA_EEELi128ENS_10bfloat16_tEfNS_4arch4Sm90ELb0ELb1ELb0ELb1ELb0ELb1ELb0ELb1ELb1ELb1ELb0ELb0EEENS1_21CollectiveEpilogueFwdISB_S9_SC_SE_Li256ELb1ELb1ELb0ELb0EEENS1_36VarlenDynamicPersistentTileSchedulerILi128ELi128ELi256ELi128ELb0ELb1ELb1ELb1ELb0ELb1EEEEEEEEEvNT_6ParamsE,(.L_x_15319 - _ZN7cutlass13device_kernelIN5flash11enable_sm90INS1_16FlashAttnFwdSm90INS1_25CollectiveMainloopFwdSm90ILi2EN4cute5tupleIJNS5_1CILi1EEES8_S8_EEENS6_IJNS7_ILi128EEESA_SA_EEELi128ENS_10bfloat16_tEfNS_4arch4Sm90ELb0ELb1ELb0ELb1ELb0ELb1ELb0ELb1ELb1ELb1ELb0ELb0EEENS1_21CollectiveEpilogueFwdISB_S9_SC_SE_Li256ELb1ELb1ELb0ELb0EEENS1_36VarlenDynamicPersistentTileSchedulerILi128ELi128ELi256ELi128ELb0ELb1ELb1ELb1ELb0ELb1EEEEEEEEEvNT_6ParamsE)
        .other          _ZN7cutlass13device_kernelIN5flash11enable_sm90INS1_16FlashAttnFwdSm90INS1_25CollectiveMainloopFwdSm90ILi2EN4cute5tupleIJNS5_1CILi1EEES8_S8_EEENS6_IJNS7_ILi128EEESA_SA_EEELi128ENS_10bfloat16_tEfNS_4arch4Sm90ELb0ELb1ELb0ELb1ELb0ELb1ELb0ELb1ELb1ELb1ELb0ELb0EEENS1_21CollectiveEpilogueFwdISB_S9_SC_SE_Li256ELb1ELb1ELb0ELb0EEENS1_36VarlenDynamicPersistentTileSchedulerILi128ELi128ELi256ELi128ELb0ELb1ELb1ELb1ELb0ELb1EEEEEEEEEvNT_6ParamsE,@"STO_CUDA_ENTRY STV_DEFAULT"
_ZN7cutlass13device_kernelIN5flash11enable_sm90INS1_16FlashAttnFwdSm90INS1_25CollectiveMainloopFwdSm90ILi2EN4cute5tupleIJNS5_1CILi1EEES8_S8_EEENS6_IJNS7_ILi128EEESA_SA_EEELi128ENS_10bfloat16_tEfNS_4arch4Sm90ELb0ELb1ELb0ELb1ELb0ELb1ELb0ELb1ELb1ELb1ELb0ELb0EEENS1_21CollectiveEpilogueFwdISB_S9_SC_SE_Li256ELb1ELb1ELb0ELb0EEENS1_36VarlenDynamicPersistentTileSchedulerILi128ELi128ELi256ELi128ELb0ELb1ELb1ELb1ELb0ELb1EEEEEEEEEvNT_6ParamsE:
        /* <DEDUP_REMOVED lines=23> */
.L_x_8346:
[----:B------:R-:W-:Y:S05]  /*0170*/  BSYNC B0 ;  /* 0x0000000000007941 */ /* 0x000fea0003800000 */
.L_x_8345:
        /* <DEDUP_REMOVED lines=40> */
.L_x_8347:
        /* <DEDUP_REMOVED lines=22> */
.L_x_8348:
        /* <DEDUP_REMOVED lines=18> */
.L_x_8349:
        /* <DEDUP_REMOVED lines=22> */
.L_x_8350:
        /* <DEDUP_REMOVED lines=22> */
.L_x_8351:
[----:B--2---:R-:W-:Y:S01]  /*0940*/  ISETP.NE.AND P0, PT, R2, RZ, PT ;  /* 0x000000ff0200720c */ /* 0x004fe20003f05270 */
[----:B------:R-:W-:Y:S01]  /*0950*/  IMAD.MOV.U32 R2, RZ, RZ, 0x1 ;  /* 0x00000001ff027424 */ /* 0x000fe200078e00ff */
[----:B------:R-:W-:Y:S01]  /*0960*/  NOP ;  /* 0x0000000000007918 */ /* 0x000fe20000000000 */
[----:B------:R-:W-:Y:S01]  /*0970*/  ULDC.64 UR38, c[0x0][0x208] ;  /* 0x0000820000267ab9 */ /* 0x000fe20000000a00 */
[----:B------:R-:W-:Y:S02]  /*0980*/  BSSY B9, `(.L_x_8352) ;  /* 0x000245d000097945 */ /* 0x000fe40003800000 */
[----:B------:R-:W-:-:S05]  /*0990*/  SEL R2, R2, 0x2, !P0 ;  /* 0x0000000202027807 */ /* 0x000fca0004000000 */
[----:B------:R2:W-:Y:S01]  /*09a0*/  STL [R1+0x50], R2 ;  /* 0x0000500201007387 */ /* 0x0005e20000100800 */
[----:B01-34-:R-:W-:Y:S06]  /*09b0*/  BAR.SYNC.DEFER_BLOCKING 0x0 ;  /* 0x0000000000007b1d */ /* 0x01bfec0000010000 */
[----:B------:R-:W-:Y:S05]  /*09c0*/  @!P0 BRA `(.L_x_8353) ;  /* 0x000001c800308947 */ /* 0x000fea0003800000 */
.L_x_8354:
[----:B------:R-:W-:-:S08]  /*09d0*/  NOP ;  /* 0x0000000000007918 */ /* 0x000fd00000000000 */
[----:B------:R-:W0:Y:S02]  /*09e0*/  USETMAXREG.TRY_ALLOC.CTAPOOL UP0, 0xf0 ;  /* 0x000000f0000079c8 */ /* 0x000e240008000600 */
[----:B0-----:R-:W-:-:S13]  /*09f0*/  PLOP3.LUT P0, PT, PT, PT, UP0, 0x80, 0x0 ;  /* 0x000000000000781c */ /* 0x001fda0003f0f008 */
[----:B------:R-:W-:Y:S05]  /*0a00*/  @!P0 BRA `(.L_x_8354) ;  /* 0xfffffffc00f08947 */ /* 0x000fea000383ffff */
[----:B------:R-:W-:Y:S01]  /*0a10*/  SHF.R.U32.HI R0, RZ, 0x7, R4 ;  /* 0x00000007ff007819 */ /* 0x000fe20000011604 */
[----:B------:R-:W0:Y:S08]  /*0a20*/  S2UR UR5, SR_CgaCtaId ;  /* 0x00000000000579c3 */ /* 0x000e300000008800 */
[----:B------:R-:W-:Y:S06]  /*0a30*/  BAR.ARV 0x8, 0x180 ;  /* 0x0206000000007b1d */ /* 0x000fec0000002000 */
[----:B------:R-:W-:Y:S01]  /*0a40*/  ISETP.NE.AND P0, PT, R0, 0x1, PT ;  /* 0x000000010000780c */ /* 0x000fe20003f05270 */
[----:B------:R-:W-:-:S12]  /*0a50*/  UMOV UR4, 0x400 ;  /* 0x0000040000047882 */ /* 0x000fd80000000000 */
[----:B------:R-:W-:Y:S06]  /*0a60*/  @!P0 BAR.ARV 0x9, 0x100 ;  /* 0x0244000000008b1d */ /* 0x000fec0000002000 */
[----:B0-----:R-:W-:Y:S02]  /*0a70*/  ULEA UR4, UR5, UR4, 0x18 ;  /* 0x0000000405047291 */ /* 0x001fe4000f8ec03f */
[----:B------:R-:W-:Y:S04]  /*0a80*/  BAR.SYNC.DEFER_BLOCKING 0x5, 0x180 ;  /* 0x0146000000007b1d */ /* 0x000fe80000010000 */
[----:B--2---:R-:W-:-:S02]  /*0a90*/  IMAD.U32 R2, RZ, RZ, UR4 ;  /* 0x00000004ff027e24 */ /* 0x004fc4000f8e00ff */
[----:B------:R-:W-:-:S03]  /*0aa0*/  ULDC UR4, c[0x0][0xc3c] ;  /* 0x00030f0000047ab9 */ /* 0x000fc60000000800 */
[----:B------:R-:W0:Y:S01]  /*0ab0*/  LDS.128 R28, [R2+0x288d0] ;  /* 0x0288d000021c7984 */ /* 0x000e220000000c00 */
[----:B------:R-:W-:Y:S06]  /*0ac0*/  BAR.ARV 0x4, 0x180 ;  /* 0x0106000000007b1d */ /* 0x000fec0000002000 */
[----:B0-----:R-:W-:-:S13]  /*0ad0*/  ISETP.GE.AND P0, PT, R31, UR4, PT ;  /* 0x000000041f007c0c */ /* 0x001fda000bf06270 */
[----:B------:R-:W-:Y:S05]  /*0ae0*/  @P0 BRA `(.L_x_8355) ;  /* 0x0000024400180947 */ /* 0x000fea0003800000 */
[----:B------:R-:W2:Y:S01]  /*0af0*/  LDL.LU R13, [R1+0x50] ;  /* 0x00005000010d7983 */ /* 0x000ea20000300800 */
[----:B------:R-:W-:Y:S02]  /*0b00*/  VIADD R229, R4, 0xffffff80 ;  /* 0xffffff8004e57836 */ /* 0x000fe40000000000 */
[----:B------:R-:W-:Y:S02]  /*0b10*/  VIADD R217, R2, 0x10400 ;  /* 0x0001040002d97836 */ /* 0x000fe40000000000 */
[----:B------:R-:W-:Y:S01]  /*0b20*/  IMAD.MOV.U32 R213, RZ, RZ, RZ ;  /* 0x000000ffffd57224 */ /* 0x000fe200078e00ff */
[----:B------:R-:W-:Y:S01]  /*0b30*/  SHF.R.S32.HI R0, RZ, 0x1f, R229 ;  /* 0x0000001fff007819 */ /* 0x000fe200000114e5 */
[----:B------:R-:W-:Y:S02]  /*0b40*/  IMAD.MOV.U32 R184, RZ, RZ, RZ ;  /* 0x000000ffffb87224 */ /* 0x000fe400078e00ff */
[----:B------:R-:W-:Y:S01]  /*0b50*/  IMAD.MOV.U32 R192, RZ, RZ, RZ ;  /* 0x000000ffffc07224 */ /* 0x000fe200078e00ff */
[CC--:B------:R-:W-:Y:S01]  /*0b60*/  LEA.HI R3, R0.reuse, R229.reuse, RZ, 0x7 ;  /* 0x000000e500037211 */ /* 0x0c0fe200078f38ff */
[----:B------:R-:W-:Y:S01]  /*0b70*/  IMAD.MOV.U32 R186, RZ, RZ, RZ ;  /* 0x000000ffffba7224 */ /* 0x000fe200078e00ff */
[----:B------:R-:W-:Y:S01]  /*0b80*/  LEA.HI R5, R0, R229, RZ, 0x5 ;  /* 0x000000e500057211 */ /* 0x000fe200078f28ff */
[----:B------:R-:W-:Y:S01]  /*0b90*/  IMAD.MOV.U32 R22, RZ, RZ, RZ ;  /* 0x000000ffff167224 */ /* 0x000fe200078e00ff */
[----:B------:R-:W-:-:S02]  /*0ba0*/  LOP3.LUT R218, R3, 0xffffff80, RZ, 0xc0, !PT ;  /* 0xffffff8003da7812 */ /* 0x000fc400078ec0ff */
[----:B------:R-:W-:Y:S01]  /*0bb0*/  LEA.HI R4, R0, R229, RZ, 0x4 ;  /* 0x000000e500047211 */ /* 0x000fe200078f20ff */
[----:B------:R-:W-:Y:S01]  /*0bc0*/  IMAD.SHL.U32 R5, R5, 0x20, RZ ;  /* 0x0000002005057824 */ /* 0x000fe200078e00ff */
[----:B------:R-:W-:Y:S01]  /*0bd0*/  SHF.R.S32.HI R222, RZ, 0x7, R3 ;  /* 0x00000007ffde7819 */ /* 0x000fe20000011403 */
[----:B------:R-:W-:Y:S01]  /*0be0*/  IMAD.IADD R218, R229, 0x1, -R218 ;  /* 0x00000001e5da7824 */ /* 0x000fe200078e0ada */
[----:B------:R-:W-:Y:S02]  /*0bf0*/  LOP3.LUT R6, R4, 0x3fffff0, RZ, 0xc0, !PT ;  /* 0x03fffff004067812 */ /* 0x000fe400078ec0ff */
[----:B------:R-:W-:Y:S02]  /*0c00*/  LOP3.LUT R5, R5, 0xfffffc00, RZ, 0xc0, !PT ;  /* 0xfffffc0005057812 */ /* 0x000fe400078ec0ff */
[----:B------:R-:W-:Y:S01]  /*0c10*/  SHF.R.S32.HI R9, RZ, 0x1f, R218 ;  /* 0x0000001fff097819 */ /* 0x000fe200000114da */
[----:B------:R-:W-:Y:S01]  /*0c20*/  IMAD.IADD R6, R229, 0x1, -R6 ;  /* 0x00000001e5067824 */ /* 0x000fe200078e0a06 */
[----:B------:R-:W-:-:S02]  /*0c30*/  LEA.HI R3, R3, R222, RZ, 0x1 ;  /* 0x000000de03037211 */ /* 0x000fc400078f08ff */
[CC--:B------:R-:W-:Y:S02]  /*0c40*/  LEA.HI R8, R9.reuse, R218.reuse, RZ, 0x2 ;  /* 0x000000da09087211 */ /* 0x0c0fe400078f10ff */
[----:B------:R-:W-:Y:S02]  /*0c50*/  LEA.HI R9, R9, R218, RZ, 0x5 ;  /* 0x000000da09097211 */ /* 0x000fe400078f28ff */
[--C-:B------:R-:W-:Y:S02]  /*0c60*/  SHF.R.S32.HI R10, RZ, 0x2, R8.reuse ;  /* 0x00000002ff0a7819 */ /* 0x100fe40000011408 */
[----:B------:R-:W-:Y:S02]  /*0c70*/  SHF.R.S32.HI R7, RZ, 0x1f, R8 ;  /* 0x0000001fff077819 */ /* 0x000fe40000011408 */
[----:B------:R-:W-:Y:S02]  /*0c80*/  LEA.HI R12, R0, R229, RZ, 0x2 ;  /* 0x000000e5000c7211 */ /* 0x000fe400078f10ff */
[----:B------:R-:W-:-:S02]  /*0c90*/  LEA.HI R7, R7, R10, RZ, 0x3 ;  /* 0x0000000a07077211 */ /* 0x000fc400078f18ff */
[----:B------:R-:W-:Y:S02]  /*0ca0*/  SHF.R.S32.HI R9, RZ, 0x5, R9 ;  /* 0x00000005ff097819 */ /* 0x000fe40000011409 */
[----:B------:R-:W-:Y:S01]  /*0cb0*/  LOP3.LUT R11, R7, 0xfffffff8, RZ, 0xc0, !PT ;  /* 0xfffffff8070b7812 */ /* 0x000fe200078ec0ff */
[----:B------:R-:W-:Y:S01]  /*0cc0*/  IMAD R7, R6, 0x40, R5 ;  /* 0x0000004006077824 */ /* 0x000fe200078e0205 */
[----:B------:R-:W-:Y:S02]  /*0cd0*/  LOP3.LUT R3, R3, 0x3fffffe, RZ, 0xc0, !PT ;  /* 0x03fffffe03037812 */ /* 0x000fe400078ec0ff */
[----:B------:R-:W-:Y:S01]  /*0ce0*/  SHF.R.S32.HI R5, RZ, 0x4, R4 ;  /* 0x00000004ff057819 */ /* 0x000fe20000011404 */
[----:B------:R-:W-:Y:S01]  /*0cf0*/  IMAD.IADD R10, R10, 0x1, -R11 ;  /* 0x000000010a0a7824 */ /* 0x000fe200078e0a0b */
[----:B------:R-:W-:Y:S01]  /*0d00*/  LOP3.LUT R12, R12, 0xfffffffc, RZ, 0xc0, !PT ;  /* 0xfffffffc0c0c7812 */ /* 0x000fe200078ec0ff */
[----:B------:R-:W-:Y:S01]  /*0d10*/  IMAD.IADD R3, R222, 0x1, -R3 ;  /* 0x00000001de037824 */ /* 0x000fe200078e0a03 */
[----:B------:R-:W-:Y:S01]  /*0d20*/  LEA.HI R4, R4, R5, RZ, 0x1 ;  /* 0x0000000504047211 */ /* 0x000fe200078f08ff */
[----:B------:R-:W-:Y:S01]  /*0d30*/  IMAD R10, R9, 0x10, R10 ;  /* 0x00000010090a7824 */ /* 0x000fe200078e020a */
[-C--:B------:R-:W-:Y:S01]  /*0d40*/  LEA.HI R23, R0, R229.reuse, RZ, 0x3 ;  /* 0x000000e500177211 */ /* 0x080fe200078f18ff */
[----:B------:R-:W-:Y:S01]  /*0d50*/  IMAD.IADD R12, R229, 0x1, -R12 ;  /* 0x00000001e50c7824 */ /* 0x000fe200078e0a0c */
[----:B------:R-:W-:Y:S01]  /*0d60*/  LOP3.LUT R4, R4, 0x1ffffffe, RZ, 0xc0, !PT ;  /* 0x1ffffffe04047812 */ /* 0x000fe200078ec0ff */
[----:B------:R-:W-:Y:S01]  /*0d70*/  IMAD R223, R3, 0x40, R10 ;  /* 0x0000004003df7824 */ /* 0x000fe200078e020a */
[----:B------:R-:W-:-:S02]  /*0d80*/  LEA.HI R3, R0, R229, RZ, 0x6 ;  /* 0x000000e500037211 */ /* 0x000fc400078f30ff */
[----:B------:R-:W-:Y:S01]  /*0d90*/  LOP3.LUT R0, R23, 0xfffffff8, RZ, 0xc0, !PT ;  /* 0xfffffff817007812 */ /* 0x000fe200078ec0ff */
[----:B------:R-:W-:Y:S01]  /*0da0*/  IMAD.IADD R4, R5, 0x1, -R4 ;  /* 0x0000000105047824 */ /* 0x000fe200078e0a04 */
[----:B------:R-:W-:Y:S01]  /*0db0*/  LEA.HI R6, R12, R12, RZ, 0x1 ;  /* 0x0000000c0c067211 */ /* 0x000fe200078f08ff */
[----:B------:R-:W-:Y:S01]  /*0dc0*/  IMAD.SHL.U32 R3, R3, 0x8, RZ ;  /* 0x0000000803037824 */ /* 0x000fe200078e00ff */
[----:B------:R-:W-:Y:S01]  /*0dd0*/  SHF.R.S32.HI R23, RZ, 0x3, R23 ;  /* 0x00000003ff177819 */ /* 0x000fe20000011417 */
[----:B------:R-:W-:Y:S01]  /*0de0*/  IMAD R224, R4, 0x8, R7 ;  /* 0x0000000804e07824 */ /* 0x000fe200078e0207 */
[----:B------:R-:W-:Y:S01]  /*0df0*/  LOP3.LUT R5, R6, 0x1ffffffe, RZ, 0xc0, !PT ;  /* 0x1ffffffe06057812 */ /* 0x000fe200078ec0ff */
[----:B------:R-:W-:Y:S01]  /*0e00*/  IMAD.IADD R207, R229, 0x1, -R0 ;  /* 0x00000001e5cf7824 */ /* 0x000fe200078e0a00 */
[----:B------:R-:W-:Y:S01]  /*0e10*/  LOP3.LUT R204, R3, 0xfffffe00, RZ, 0xc0, !PT ;  /* 0xfffffe0003cc7812 */ /* 0x000fe200078ec0ff */
[C---:B------:R-:W-:Y:S01]  /*0e20*/  VIADD R212, R23.reuse, 0x20 ;  /* 0x0000002017d47836 */ /* 0x040fe20000000000 */
[----:B------:R-:W-:Y:S01]  /*0e30*/  LOP3.LUT R189, R8, 0x7ffffffc, RZ, 0xc0, !PT ;  /* 0x7ffffffc08bd7812 */ /* 0x000fe200078ec0ff */
[C---:B------:R-:W-:Y:S01]  /*0e40*/  VIADD R211, R23.reuse, 0x40 ;  /* 0x0000004017d37836 */ /* 0x040fe20000000000 */
[----:B------:R-:W-:Y:S01]  /*0e50*/  SHF.R.S32.HI R215, RZ, 0x1f, R23 ;  /* 0x0000001fffd77819 */ /* 0x000fe20000011417 */
[----:B------:R-:W-:-:S02]  /*0e60*/  VIADD R210, R23, 0x60 ;  /* 0x0000006017d27836 */ /* 0x000fc40000000000 */
[----:B------:R-:W-:Y:S01]  /*0e70*/  IMAD.IADD R12, R12, 0x1, -R5 ;  /* 0x000000010c0c7824 */ /* 0x000fe200078e0a05 */
[----:B------:R-:W-:Y:S01]  /*0e80*/  SHF.R.S32.HI R5, RZ, 0x1f, R212 ;  /* 0x0000001fff057819 */ /* 0x000fe200000114d4 */
        /* <DEDUP_REMOVED lines=8> */
[----:B------:R-:W-:Y:S01]  /*0f10*/  IMAD.SHL.U32 R16, R207, 0x8, RZ ;  /* 0x00000008cf107824 */ /* 0x000fe200078e00ff */
[----:B------:R-:W-:Y:S01]  /*0f20*/  LEA.HI R7, R7, R210, RZ, 0x3 ;  /* 0x000000d207077211 */ /* 0x000fe200078f18ff */
[----:B------:R-:W-:Y:S01]  /*0f30*/  IMAD.SHL.U32 R5, R5, 0x40, RZ ;  /* 0x0000004005057824 */ /* 0x000fe200078e00ff */
[----:B------:R-:W-:Y:S01]  /*0f40*/  LOP3.LUT R3, R225, 0x1c0, RZ, 0xc0, !PT ;  /* 0x000001c0e1037812 */ /* 0x000fe200078ec0ff */
[----:B------:R-:W-:Y:S01]  /*0f50*/  IMAD.SHL.U32 R0, R0, 0x40, RZ ;  /* 0x0000004000007824 */ /* 0x000fe200078e00ff */
[----:B------:R-:W-:Y:S01]  /*0f60*/  LOP3.LUT R199, R199, 0x1c0, RZ, 0xc0, !PT ;  /* 0x000001c0c7c77812 */ /* 0x000fe200078ec0ff */
[----:B------:R-:W-:Y:S01]  /*0f70*/  IMAD.SHL.U32 R7, R7, 0x40, RZ ;  /* 0x0000004007077824 */ /* 0x000fe200078e00ff */
[----:B------:R-:W-:Y:S01]  /*0f80*/  LOP3.LUT R198, R198, 0x1c0, RZ, 0xc0, !PT ;  /* 0x000001c0c6c67812 */ /* 0x000fe200078ec0ff */
[----:B------:R-:W-:Y:S01]  /*0f90*/  IMAD.SHL.U32 R18, R207, 0x4, RZ ;  /* 0x00000004cf127824 */ /* 0x000fe200078e00ff */
[----:B------:R-:W-:Y:S01]  /*0fa0*/  LOP3.LUT R197, R197, 0x1c0, RZ, 0xc0, !PT ;  /* 0x000001c0c5c57812 */ /* 0x000fe200078ec0ff */
[----:B------:R-:W-:Y:S01]  /*0fb0*/  VIADD R190, R16, 0x40 ;  /* 0x0000004010be7836 */ /* 0x000fe20000000000 */
[----:B------:R-:W-:Y:S01]  /*0fc0*/  SHF.R.U32.HI R203, RZ, 0x3, R3 ;  /* 0x00000003ffcb7819 */ /* 0x000fe20000011603 */
[----:B------:R-:W-:Y:S01]  /*0fd0*/  VIADD R185, R18, 0x20 ;  /* 0x0000002012b97836 */ /* 0x000fe20000000000 */
[--C-:B------:R-:W-:Y:S01]  /*0fe0*/  LOP3.LUT R206, R3, 0x38, R16.reuse, 0xf8, !PT ;  /* 0x0000003803ce7812 */ /* 0x100fe200078ef810 */
[----:B------:R-:W-:Y:S01]  /*0ff0*/  IMAD.IADD R189, R218, 0x1, -R189 ;  /* 0x00000001dabd7824 */ /* 0x000fe200078e0abd */
[----:B------:R-:W-:Y:S01]  /*1000*/  SHF.R.U32.HI R228, RZ, 0x3, R199 ;  /* 0x00000003ffe47819 */ /* 0x000fe200000116c7 */
[----:B------:R-:W-:Y:S01]  /*1010*/  IMAD R195, R12, 0x8, R223 ;  /* 0x000000080cc37824 */ /* 0x000fe200078e02df */
[----:B------:R-:W-:-:S02]  /*1020*/  LOP3.LUT R3, R199, 0x38, R16, 0xf8, !PT ;  /* 0x00000038c7037812 */ /* 0x000fc400078ef810 */
[----:B------:R-:W-:Y:S02]  /*1030*/  SHF.R.U32.HI R227, RZ, 0x3, R198 ;  /* 0x00000003ffe37819 */ /* 0x000fe400000116c6 */
[--C-:B------:R-:W-:Y:S02]  /*1040*/  LOP3.LUT R4, R198, 0x38, R16.reuse, 0xf8, !PT ;  /* 0x00000038c6047812 */ /* 0x100fe400078ef810 */
[----:B------:R-:W-:Y:S02]  /*1050*/  SHF.R.U32.HI R226, RZ, 0x3, R197 ;  /* 0x00000003ffe27819 */ /* 0x000fe400000116c5 */
[----:B------:R-:W-:Y:S02]  /*1060*/  LOP3.LUT R9, R197, 0x38, R16, 0xf8, !PT ;  /* 0x00000038c5097812 */ /* 0x000fe400078ef810 */
[----:B------:R-:W-:Y:S02]  /*1070*/  LOP3.LUT R202, R5, 0xfffffe00, RZ, 0xc0, !PT ;  /* 0xfffffe0005ca7812 */ /* 0x000fe400078ec0ff */
[----:B------:R-:W-:-:S02]  /*1080*/  LOP3.LUT R201, R0, 0xfffffe00, RZ, 0xc0, !PT ;  /* 0xfffffe0000c97812 */ /* 0x000fc400078ec0ff */
[----:B------:R-:W-:Y:S02]  /*1090*/  LOP3.LUT R200, R7, 0xfffffe00, RZ, 0xc0, !PT ;  /* 0xfffffe0007c87812 */ /* 0x000fe400078ec0ff */
[----:B------:R-:W-:Y:S02]  /*10a0*/  LOP3.LUT R206, R204, R206, R203, 0xf6, !PT ;  /* 0x000000ceccce7212 */ /* 0x000fe400078ef6cb */
[----:B------:R-:W-:Y:S02]  /*10b0*/  LOP3.LUT R0, R202, R3, R228, 0xf6, !PT ;  /* 0x00000003ca007212 */ /* 0x000fe400078ef6e4 */
[----:B------:R-:W-:Y:S01]  /*10c0*/  LOP3.LUT R4, R201, R4, R227, 0xf6, !PT ;  /* 0x00000004c9047212 */ /* 0x000fe200078ef6e3 */
[--C-:B------:R-:W-:Y:S01]  /*10d0*/  IMAD R205, R206, 0x2, R217.reuse ;  /* 0x00000002cecd7824 */ /* 0x100fe200078e02d9 */
[----:B------:R-:W-:Y:S01]  /*10e0*/  LOP3.LUT R6, R200, R9, R226, 0xf6, !PT ;  /* 0x00000009c8067212 */ /* 0x000fe200078ef6e2 */
[--C-:B------:R-:W-:Y:S01]  /*10f0*/  IMAD R221, R0, 0x2, R217.reuse ;  /* 0x0000000200dd7824 */ /* 0x100fe200078e02d9 */
[----:B------:R-:W-:Y:S01]  /*1100*/  SHF.R.S32.HI R17, RZ, 0x1f, R16 ;  /* 0x0000001fff117819 */ /* 0x000fe20000011410 */
[--C-:B------:R-:W-:Y:S01]  /*1110*/  IMAD R220, R4, 0x2, R217.reuse ;  /* 0x0000000204dc7824 */ /* 0x100fe200078e02d9 */
[----:B------:R-:W-:Y:S01]  /*1120*/  SHF.R.S32.HI R19, RZ, 0x1f, R18 ;  /* 0x0000001fff137819 */ /* 0x000fe20000011412 */
[----:B------:R-:W-:Y:S01]  /*1130*/  IMAD R219, R6, 0x2, R217 ;  /* 0x0000000206db7824 */ /* 0x000fe200078e02d9 */
[----:B------:R-:W-:-:S02]  /*1140*/  SHF.R.S32.HI R216, RZ, 0x1f, R185 ;  /* 0x0000001fffd87819 */ /* 0x000fc400000114b9 */
[----:B------:R-:W-:Y:S02]  /*1150*/  SHF.R.S32.HI R214, RZ, 0x1f, R190 ;  /* 0x0000001fffd67819 */ /* 0x000fe400000114be */
[----:B--2---:R-:W-:-:S07]  /*1160*/  LOP3.LUT R191, R13, 0x1, RZ, 0xfc, !PT ;  /* 0x000000010dbf7812 */ /* 0x004fce00078efcff */
.L_x_8617:
[----:B------:R-:W-:Y:S05]  /*1170*/  YIELD ;  /* 0x0000000000007946 */ /* 0x000fea0003800000 */
[----:B------:R-:W-:Y:S01]  /*1180*/  ULDC.64 UR4, c[0x0][0xa28] ;  /* 0x00028a0000047ab9 */ /* 0x000fe20000000a00 */
[----:B0---4-:R-:W0:Y:S01]  /*1190*/  LDC.64 R6, c[0x0][0xa08] ;  /* 0x00028200ff067b82 */ /* 0x011e220000000a00 */
[----:B------:R-:W-:Y:S01]  /*11a0*/  ISETP.NE.U32.AND P1, PT, RZ, UR4, PT ;  /* 0x00000004ff007c0c */ /* 0x000fe2000bf25070 */
[----:B------:R-:W-:Y:S02]  /*11b0*/  IMAD.MOV.U32 R0, RZ, RZ, RZ ;  /* 0x000000ffff007224 */ /* 0x000fe400078e00ff */
[----:B------:R-:W-:Y:S01]  /*11c0*/  IMAD.MOV.U32 R28, RZ, RZ, RZ ;  /* 0x000000ffff1c7224 */ /* 0x000fe200078e00ff */
[----:B------:R-:W-:Y:S01]  /*11d0*/  ISETP.NE.AND.EX P1, PT, RZ, UR5, PT, P1 ;  /* 0x00000005ff007c0c */ /* 0x000fe2000bf25310 */
[----:B------:R-:W-:-:S02]  /*11e0*/  ULDC.64 UR4, c[0x0][0xa18] ;  /* 0x0002860000047ab9 */ /* 0x000fc40000000a00 */
[----:B------:R-:W-:-:S04]  /*11f0*/  ISETP.NE.U32.AND P2, PT, RZ, UR4, PT ;  /* 0x00000004ff007c0c */ /* 0x000fc8000bf45070 */
[----:B------:R-:W-:Y:S01]  /*1200*/  ISETP.NE.AND.EX P2, PT, RZ, UR5, PT, P2 ;  /* 0x00000005ff007c0c */ /* 0x000fe2000bf45320 */
[----:B------:R-:W-:Y:S02]  /*1210*/  ULDC.64 UR4, c[0x0][0xa08] ;  /* 0x0002820000047ab9 */ /* 0x000fe40000000a00 */
[----:B------:R-:W-:-:S03]  /*1220*/  ISETP.NE.U32.AND P0, PT, RZ, UR4, PT ;  /* 0x00000004ff007c0c */ /* 0x000fc6000bf05070 */
[----:B---3--:R-:W1:Y:S01]  /*1230*/  @P1 LDC.64 R4, c[0x0][0xa28] ;  /* 0x00028a00ff041b82 */ /* 0x008e620000000a00 */
[----:B------:R-:W-:Y:S01]  /*1240*/  ISETP.NE.AND.EX P0, PT, RZ, UR5, PT, P0 ;  /* 0x00000005ff007c0c */ /* 0x000fe2000bf05300 */
[----:B0-----:R-:W-:-:S06]  /*1250*/  IMAD.WIDE R10, R31, 0x4, R6 ;  /* 0x000000041f0a7825 */ /* 0x001fcc00078e0206 */
[----:B------:R-:W0:Y:S01]  /*1260*/  @P2 LDC.64 R8, c[0x0][0xa18] ;  /* 0x00028600ff082b82 */ /* 0x000e220000000a00 */
[----:B------:R-:W-:Y:S02]  /*1270*/  ULDC UR4, c[0x0][0x288] ;  /* 0x0000a20000047ab9 */ /* 0x000fe40000000800 */
[----:B------:R-:W-:Y:S01]  /*1280*/  IMAD.U32 R187, RZ, RZ, UR4 ;  /* 0x00000004ffbb7e24 */ /* 0x000fe2000f8e00ff */
[----:B------:R-:W-:Y:S02]  /*1290*/  ULDC.64 UR4, c[0x0][0x418] ;  /* 0x0001060000047ab9 */ /* 0x000fe40000000a00 */
[----:B--2---:R2:W5:Y:S01]  /*12a0*/  @P0 LDG.E R28, desc[UR38][R10.64] ;  /* 0x000000260a1c0981 */ /* 0x004562000c1e1900 */
[----:B-1----:R-:W-:-:S05]  /*12b0*/  @P1 IMAD.WIDE R4, R31, 0x4, R4 ;  /* 0x000000041f041825 */ /* 0x002fca00078e0204 */
[----:B------:R2:W5:Y:S01]  /*12c0*/  @P1 LDG.E R0, desc[UR38][R4.64] ;  /* 0x0000002604001981 */ /* 0x000562000c1e1900 */
[----:B0-----:R-:W-:-:S05]  /*12d0*/  @P2 IMAD.WIDE R6, R31, 0x4, R8 ;  /* 0x000000041f062825 */ /* 0x001fca00078e0208 */
[----:B------:R2:W5:Y:S01]  /*12e0*/  @P2 LDG.E R187, desc[UR38][R6.64] ;  /* 0x0000002606bb2981 */ /* 0x000562000c1e1900 */
[----:B------:R-:W-:-:S03]  /*12f0*/  UISETP.NE.U32.AND UP0, UPT, UR4, URZ, UPT ;  /* 0x0000003f0400728c */ /* 0x000fc6000bf05070 */
[----:B------:R-:W-:Y:S01]  /*1300*/  ULDC UR4, c[0x0][0x424] ;  /* 0x0001090000047ab9 */ /* 0x000fe20000000800 */
[----:B------:R-:W-:-:S03]  /*1310*/  UISETP.NE.AND.EX UP0, UPT, UR5, URZ, UPT, UP0 ;  /* 0x0000003f0500728c */ /* 0x000fc6000bf05300 */
[----:B------:R-:W-:Y:S01]  /*1320*/  ULDC UR5, c[0x0][0x2f0] ;  /* 0x0000bc0000057ab9 */ /* 0x000fe20000000800 */
[----:B------:R-:W-:-:S04]  /*1330*/  USEL UR4, UR4, 0x1, UP0 ;  /* 0x0000000104047887 */ /* 0x000fc80008000000 */
[----:B------:R-:W-:-:S03]  /*1340*/  UIMAD UR4, UR4, UR5, URZ ;  /* 0x00000005040472a4 */ /* 0x000fc6000f8e023f */
[----:B------:R-:W-:Y:S02]  /*1350*/  ULDC UR5, c[0x0][0x348] ;  /* 0x0000d20000057ab9 */ /* 0x000fe40000000800 */
[----:B------:R-:W-:Y:S02]  /*1360*/  IMAD.U32 R24, RZ, RZ, UR5 ;  /* 0x00000005ff187e24 */ /* 0x000fe4000f8e00ff */
[----:B------:R-:W-:Y:S01]  /*1370*/  IMAD.U32 R27, RZ, RZ, UR4 ;  /* 0x00000004ff1b7e24 */ /* 0x000fe2000f8e00ff */
[----:B--2---:R-:W-:Y:S06]  /*1380*/  @P2 BRA `(.L_x_8356) ;  /* 0x0000000000242947 */ /* 0x004fec0003800000 */
        /* <DEDUP_REMOVED lines=9> */
.L_x_8356:
[----:B------:R-:W-:Y:S01]  /*1420*/  ULDC.64 UR4, c[0x0][0xa20] ;  /* 0x0002880000047ab9 */ /* 0x000fe20000000a00 */
[----:B------:R-:W-:Y:S01]  /*1430*/  IMAD.MOV.U32 R208, RZ, RZ, R30 ;  /* 0x000000ffffd07224 */ /* 0x000fe200078e001e */
[----:B------:R-:W-:Y:S01]  /*1440*/  ISETP.NE.U32.AND P1, PT, RZ, UR4, PT ;  /* 0x00000004ff007c0c */ /* 0x000fe2000bf25070 */
[----:B------:R-:W-:-:S03]  /*1450*/  IMAD.MOV.U32 R209, RZ, RZ, R31 ;  /* 0x000000ffffd17224 */ /* 0x000fc600078e001f */
[----:B------:R-:W-:-:S13]  /*1460*/  ISETP.NE.AND.EX P1, PT, RZ, UR5, PT, P1 ;  /* 0x00000005ff007c0c */ /* 0x000fda000bf25310 */
[----:B------:R-:W-:Y:S05]  /*1470*/  @!P1 BRA `(.L_x_8357) ;  /* 0x0000000000109947 */ /* 0x000fea0003800000 */
[----:B------:R-:W0:Y:S02]  /*1480*/  LDC.64 R4, c[0x0][0xa20] ;  /* 0x00028800ff047b82 */ /* 0x000e240000000a00 */
[----:B0-----:R-:W-:-:S05]  /*1490*/  IMAD.WIDE R4, R31, 0x4, R4 ;  /* 0x000000041f047825 */ /* 0x001fca00078e0204 */
[----:B------:R0:W5:Y:S01]  /*14a0*/  LDG.E R27, desc[UR38][R4.64] ;  /* 0x00000026041b7981 */ /* 0x000162000c1e1900 */
[----:B------:R-:W-:Y:S05]  /*14b0*/  BRA `(.L_x_8358) ;  /* 0x0000000000107947 */ /* 0x000fea0003800000 */
.L_x_8357:
[----:B------:R-:W-:Y:S05]  /*14c0*/  @!P0 BRA `(.L_x_8358) ;  /* 0x00000000000c8947 */ /* 0x000fea0003800000 */
[----:B------:R-:W2:Y:S04]  /*14d0*/  LDG.E R4, desc[UR38][R10.64] ;  /* 0x000000260a047981 */ /* 0x000ea8000c1e1900 */
[----:B------:R-:W2:Y:S02]  /*14e0*/  LDG.E R27, desc[UR38][R10.64+0x4] ;  /* 0x000004260a1b7981 */ /* 0x000ea4000c1e1900 */
[----:B--2---:R-:W-:-:S07]  /*14f0*/  IMAD.IADD R27, R27, 0x1, -R4 ;  /* 0x000000011b1b7824 */ /* 0x004fce00078e0a04 */
.L_x_8358:
        /* <DEDUP_REMOVED lines=20> */
[----:B------:R-:W-:-:S04]  /*1640*/  VIADD R0, R193, 0x7f ;  /* 0x0000007fc1007836 */ /* 0x000fc80000000000 */
[----:B0-----:R-:W-:-:S04]  /*1650*/  IMAD.MOV.U32 R4, RZ, RZ, R0 ;  /* 0x000000ffff047224 */ /* 0x001fc800078e0000 */
[----:B------:R-:W0:Y:S08]  /*1660*/  @P1 LDC R9, c[0x0][0x44c] ;  /* 0x00011300ff091b82 */ /* 0x000e300000000800 */
[----:B------:R-:W1:Y:S01]  /*1670*/  @P1 LDC R10, c[0x0][0x450] ;  /* 0x00011400ff0a1b82 */ /* 0x000e620000000800 */
[----:B----4-:R-:W-:Y:S02]  /*1680*/  @P0 IMAD.IADD R24, R8, 0x1, -R3 ;  /* 0x0000000108180824 */ /* 0x010fe400078e0a03 */
[----:B0-----:R-:W-:-:S04]  /*1690*/  @P1 IMAD.HI.U32 R3, R0, R9, RZ ;  /* 0x0000000900031227 */ /* 0x001fc800078e00ff */
[----:B------:R-:W-:Y:S01]  /*16a0*/  IMAD.IADD R188, R11, 0x1, R24 ;  /* 0x000000010bbc7824 */ /* 0x000fe200078e0218 */
[----:B-1----:R-:W-:-:S03]  /*16b0*/  @P1 SHF.R.U32.HI R4, RZ, R10, R3 ;  /* 0x0000000aff041219 */ /* 0x002fc60000011603 */
[C---:B------:R-:W-:Y:S01]  /*16c0*/  VIADD R0, R188.reuse, 0x7f ;  /* 0x0000007fbc007836 */ /* 0x040fe20000000000 */
[----:B------:R-:W-:-:S04]  /*16d0*/  IADD3 R5, R188, 0x1, -R187 ;  /* 0x00000001bc057810 */ /* 0x000fc80007ffe8bb */
[----:B------:R-:W-:Y:S01]  /*16e0*/  SHF.R.S32.HI R3, RZ, 0x1f, R0 ;  /* 0x0000001fff037819 */ /* 0x000fe20000011400 */
[----:B---3--:R-:W-:-:S03]  /*16f0*/  IMAD.IADD R7, R5, 0x1, R4 ;  /* 0x0000000105077824 */ /* 0x008fc600078e0204 */
[----:B------:R-:W-:Y:S01]  /*1700*/  LEA.HI R3, R3, R0, RZ, 0x7 ;  /* 0x0000000003037211 */ /* 0x000fe200078f38ff */
[----:B------:R-:W-:-:S03]  /*1710*/  IMAD.IADD R0, R7, 0x1, R12 ;  /* 0x0000000107007824 */ /* 0x000fc600078e020c */
[----:B------:R-:W-:Y:S01]  /*1720*/  SHF.R.S32.HI R129, RZ, 0x7, R3 ;  /* 0x00000007ff817819 */ /* 0x000fe20000011403 */
        /* <DEDUP_REMOVED lines=12> */
.L_x_8361:
[----:B------:R-:W-:-:S13]  /*17f0*/  ISETP.NE.AND P0, PT, R13, 0x1, PT ;  /* 0x000000010d00780c */ /* 0x000fda0003f05270 */
[----:B------:R-:W0:Y:S02]  /*1800*/  @P0 LDC.64 R4, c[0x0][0x9e8] ;  /* 0x00027a00ff040b82 */ /* 0x000e240000000a00 */
[----:B0-----:R-:W-:-:S05]  /*1810*/  @P0 IMAD.HI.U32 R4, R3, R4, RZ ;  /* 0x0000000403040227 */ /* 0x001fca00078e00ff */
[----:B------:R-:W-:-:S07]  /*1820*/  @P0 SHF.R.U32.HI R3, RZ, R5, R4 ;  /* 0x00000005ff030219 */ /* 0x000fce0000011604 */
.L_x_8362:
[----:B------:R-:W-:Y:S05]  /*1830*/  BSYNC B0 ;  /* 0x0000000000007941 */ /* 0x000fea0003800000 */
.L_x_8360:
[----:B------:R-:W-:-:S05]  /*1840*/  IMAD R3, R3, R13, R13 ;  /* 0x0000000d03037224 */ /* 0x000fca00078e020d */
[----:B------:R-:W-:-:S07]  /*1850*/  VIMNMX R0, R0, R3, PT ;  /* 0x0000000300007248 */ /* 0x000fce0003fe0100 */
.L_x_8359:
        /* <DEDUP_REMOVED lines=20> */
.L_x_8365:
[----:B------:R-:W-:-:S13]  /*19a0*/  ISETP.NE.AND P0, PT, R13, 0x1, PT ;  /* 0x000000010d00780c */ /* 0x000fda0003f05270 */
[----:B------:R-:W0:Y:S02]  /*19b0*/  @P0 LDC.64 R6, c[0x0][0x9e8] ;  /* 0x00027a00ff060b82 */ /* 0x000e240000000a00 */
[----:B0-----:R-:W-:-:S05]  /*19c0*/  @P0 IMAD.HI.U32 R6, R3, R6, RZ ;  /* 0x0000000603060227 */ /* 0x001fca00078e00ff */
[----:B------:R-:W-:-:S07]  /*19d0*/  @P0 SHF.R.U32.HI R3, RZ, R7, R6 ;  /* 0x00000007ff030219 */ /* 0x000fce0000011606 */
.L_x_8366:
[----:B------:R-:W-:Y:S05]  /*19e0*/  BSYNC B0 ;  /* 0x0000000000007941 */ /* 0x000fea0003800000 */
.L_x_8364:
[----:B------:R-:W-:-:S05]  /*19f0*/  IMAD R3, R3, R13, RZ ;  /* 0x0000000d03037224 */ /* 0x000fca00078e02ff */
[----:B------:R-:W-:-:S07]  /*1a00*/  VIMNMX R4, R4, R3, !PT ;  /* 0x0000000304047248 */ /* 0x000fce0007fe0100 */
.L_x_8363:
        /* <DEDUP_REMOVED lines=43> */
.L_x_8369:
[----:B------:R-:W-:Y:S05]  /*1cc0*/  BSYNC B6 ;  /* 0x0000000000067941 */ /* 0x000fea0003800000 */
.L_x_8368:
        /* <DEDUP_REMOVED lines=20> */
.L_x_8371:
[----:B------:R-:W-:Y:S05]  /*1e10*/  BSYNC B6 ;  /* 0x0000000000067941 */ /* 0x000fea0003800000 */
.L_x_8370:
[----:B------:R-:W-:Y:S01]  /*1e20*/  ULDC.64 UR4, c[0x0][0x9f8] ;  /* 0x00027e0000047ab9 */ /* 0x000fe20000000a00 */
[----:B------:R-:W0:Y:S01]  /*1e30*/  S2R R29, SR_TID.X ;  /* 0x00000000001d7919 */ /* 0x000e220000002100 */
[----:B------:R-:W-:Y:S01]  /*1e40*/  ISETP.NE.U32.AND P0, PT, RZ, UR4, PT ;  /* 0x00000004ff007c0c */ /* 0x000fe2000bf05070 */
[----:B------:R-:W1:Y:S01]  /*1e50*/  LDC.64 R98, c[0x0][0x300] ;  /* 0x0000c000ff627b82 */ /* 0x000e620000000a00 */
[----:B------:R-:W-:Y:S01]  /*1e60*/  IMAD.IADD R42, R28, 0x1, R27 ;  /* 0x000000011c2a7824 */ /* 0x000fe200078e021b */
[----:B------:R-:W-:Y:S01]  /*1e70*/  ULDC.64 UR6, c[0x0][0xa08] ;  /* 0x0002820000067ab9 */ /* 0x000fe20000000a00 */
[----:B------:R-:W-:Y:S01]  /*1e80*/  ISETP.NE.AND.EX P0, PT, RZ, UR5, PT, P0 ;  /* 0x00000005ff007c0c */ /* 0x000fe2000bf05300 */
[----:B------:R-:W-:Y:S01]  /*1e90*/  ULDC.64 UR4, c[0x0][0x308] ;  /* 0x0000c20000047ab9 */ /* 0x000fe20000000a00 */
[----:B------:R-:W-:-:S03]  /*1ea0*/  SHF.R.S32.HI R8, RZ, 0x1f, R30 ;  /* 0x0000001fff087819 */ /* 0x000fc6000001141e */
[----:B------:R-:W2:Y:S08]  /*1eb0*/  LDC R113, c[0x0][0x3f4] ;  /* 0x0000fd00ff717b82 */ /* 0x000eb00000000800 */
[----:B------:R-:W3:Y:S08]  /*1ec0*/  @P0 LDC.64 R4, c[0x0][0x9f8] ;  /* 0x00027e00ff040b82 */ /* 0x000ef00000000a00 */
[----:B------:R-:W4:Y:S01]  /*1ed0*/  LDC.64 R12, c[0x0][0x3f8] ;  /* 0x0000fe00ff0c7b82 */ /* 0x000f220000000a00 */
[----:B---3--:R-:W-:-:S05]  /*1ee0*/  @P0 IMAD.WIDE R4, R31, 0x4, R4 ;  /* 0x000000041f040825 */ /* 0x008fca00078e0204 */
[----:B------:R3:W3:Y:S01]  /*1ef0*/  @P0 LDG.E R31, desc[UR38][R4.64] ;  /* 0x00000026041f0981 */ /* 0x0006e2000c1e1900 */
[----:B------:R-:W-:Y:S01]  /*1f00*/  SHF.R.S32.HI R32, RZ, 0x1f, R42 ;  /* 0x0000001fff207819 */ /* 0x000fe2000001142a */
[-C--:B-1----:R-:W-:Y:S01]  /*1f10*/  IMAD.WIDE.U32 R6, R42, R98.reuse, RZ ;  /* 0x000000622a067225 */ /* 0x082fe200078e00ff */
[----:B------:R-:W-:Y:S02]  /*1f20*/  ISETP.NE.U32.AND P0, PT, RZ, UR6, PT ;  /* 0x00000006ff007c0c */ /* 0x000fe4000bf05070 */
[----:B0-----:R-:W-:Y:S01]  /*1f30*/  SHF.R.U32.HI R29, RZ, 0x7, R29 ;  /* 0x00000007ff1d7819 */ /* 0x001fe2000001161d */
[----:B------:R-:W-:Y:S01]  /*1f40*/  IMAD R0, R32, R98, RZ ;  /* 0x0000006220007224 */ /* 0x000fe200078e02ff */
[----:B------:R-:W-:Y:S01]  /*1f50*/  ISETP.NE.AND.EX P0, PT, RZ, UR7, PT, P0 ;  /* 0x00000007ff007c0c */ /* 0x000fe2000bf05300 */
[-C--:B----4-:R-:W-:Y:S01]  /*1f60*/  IMAD.WIDE.U32 R10, R23, R12.reuse, R16 ;  /* 0x0000000c170a7225 */ /* 0x090fe200078e0010 */
[----:B------:R-:W-:Y:S02]  /*1f70*/  ISETP.NE.AND P6, PT, R29, 0x1, PT ;  /* 0x000000011d00780c */ /* 0x000fe40003fc5270 */
[----:B--2---:R-:W-:Y:S01]  /*1f80*/  ISETP.GE.AND P1, PT, R16, R113, PT ;  /* 0x000000711000720c */ /* 0x004fe20003f26270 */
[----:B------:R-:W-:Y:S01]  /*1f90*/  IMAD R3, R42, R99, R0 ;  /* 0x000000632a037224 */ /* 0x000fe200078e0200 */
[----:B-----5:R-:W-:Y:S01]  /*1fa0*/  SHF.R.S32.HI R27, RZ, 0x1f, R115 ;  /* 0x0000001fff1b7819 */ /* 0x020fe20000011473 */
[C---:B------:R-:W-:Y:S01]  /*1fb0*/  IMAD.SHL.U32 R88, R98.reuse, 0x20, RZ ;  /* 0x0000002062587824 */ /* 0x040fe200078e00ff */
[----:B------:R-:W-:Y:S01]  /*1fc0*/  SHF.L.U64.HI R89, R98, 0x5, R99 ;  /* 0x0000000562597819 */ /* 0x000fe20000010263 */
[----:B------:R-:W-:Y:S01]  /*1fd0*/  IMAD.IADD R7, R7, 0x1, R3 ;  /* 0x0000000107077824 */ /* 0x000fe200078e0203 */
[----:B------:R-:W-:Y:S01]  /*1fe0*/  SHF.L.U64.HI R21, R12, 0x5, R13 ;  /* 0x000000050c157819 */ /* 0x000fe2000001020d */
[----:B------:R-:W-:Y:S01]  /*1ff0*/  IMAD R3, R8, UR4, RZ ;  /* 0x0000000408037c24 */ /* 0x000fe2000f8e02ff */
[----:B------:R-:W-:Y:S01]  /*2000*/  SHF.R.S32.HI R118, RZ, 0x1f, R212 ;  /* 0x0000001fff767819 */ /* 0x000fe200000114d4 */
[C---:B---3--:R-:W-:Y:S01]  /*2010*/  IMAD.WIDE.U32 R4, R30.reuse, UR4, R6 ;  /* 0x000000041e047c25 */ /* 0x048fe2000f8e0006 */
[----:B------:R-:W-:Y:S01]  /*2020*/  SHF.R.S32.HI R117, RZ, 0x1f, R211 ;  /* 0x0000001fff757819 */ /* 0x000fe200000114d3 */
[----:B------:R-:W0:Y:S01]  /*2030*/  LDC.64 R6, c[0x0][0x408] ;  /* 0x00010200ff067b82 */ /* 0x000e220000000a00 */
[----:B------:R-:W-:Y:S01]  /*2040*/  SHF.R.S32.HI R116, RZ, 0x1f, R210 ;  /* 0x0000001fff747819 */ /* 0x000fe200000114d2 */
[----:B------:R-:W-:Y:S01]  /*2050*/  IMAD R3, R30, UR5, R3 ;  /* 0x000000051e037c24 */ /* 0x000fe2000f8e0203 */
[----:B------:R-:W-:Y:S01]  /*2060*/  ULDC.64 UR4, c[0x0][0x310] ;  /* 0x0000c40000047ab9 */ /* 0x000fe20000000a00 */
[----:B------:R-:W-:-:S02]  /*2070*/  IMAD R28, R27, R12, RZ ;  /* 0x0000000c1b1c7224 */ /* 0x000fc400078e02ff */
[----:B------:R-:W-:Y:S02]  /*2080*/  IMAD.IADD R5, R5, 0x1, R3 ;  /* 0x0000000105057824 */ /* 0x000fe400078e0203 */
[----:B------:R-:W-:Y:S02]  /*2090*/  IMAD R33, R115, R13, R28 ;  /* 0x0000000d73217224 */ /* 0x000fe400078e021c */
[-C--:B------:R-:W-:Y:S02]  /*20a0*/  IMAD R28, R215, R98.reuse, RZ ;  /* 0x00000062d71c7224 */ /* 0x080fe400078e02ff */
[----:B------:R-:W-:-:S04]  /*20b0*/  IMAD.WIDE.U32 R130, R23, R98, R88 ;  /* 0x0000006217827225 */ /* 0x000fc800078e0058 */
[----:B------:R-:W-:-:S04]  /*20c0*/  IMAD.WIDE.U32 R40, R23, R98, R16 ;  /* 0x0000006217287225 */ /* 0x000fc800078e0010 */
[----:B------:R-:W-:Y:S02]  /*20d0*/  VIADD R126, R29, 0x8 ;  /* 0x000000081d7e7836 */ /* 0x000fe40000000000 */
[----:B------:R-:W-:Y:S02]  /*20e0*/  IMAD.SHL.U32 R128, R98, 0x80, RZ ;  /* 0x0000008062807824 */ /* 0x000fe400078e00ff */
[----:B0-----:R-:W-:-:S04]  /*20f0*/  IMAD R14, R215, R6, RZ ;  /* 0x00000006d70e7224 */ /* 0x001fc800078e02ff */
[----:B------:R-:W-:Y:S01]  /*2100*/  IMAD R85, R23, R7, R14 ;  /* 0x0000000717557224 */ /* 0x000fe200078e020e */
[----:B------:R-:W-:Y:S02]  /*2110*/  SHF.R.S32.HI R0, RZ, 0x1f, R31 ;  /* 0x0000001fff007819 */ /* 0x000fe4000001141f */
[----:B------:R-:W-:Y:S02]  /*2120*/  SEL R31, R31, RZ, !P0 ;  /* 0x000000ff1f1f7207 */ /* 0x000fe40004000000 */
[----:B------:R-:W-:Y:S02]  /*2130*/  SEL R9, R0, RZ, !P0 ;  /* 0x000000ff00097207 */ /* 0x000fe40004000000 */
[----:B------:R-:W-:Y:S01]  /*2140*/  IADD3 R42, P0, R23, R42, RZ ;  /* 0x0000002a172a7210 */ /* 0x000fe20007f1e0ff */
[----:B------:R-:W-:-:S04]  /*2150*/  IMAD.WIDE.U32 R96, R31, UR4, R4 ;  /* 0x000000041f607c25 */ /* 0x000fc8000f8e0004 */
[----:B------:R-:W-:Y:S01]  /*2160*/  IMAD R0, R9, UR4, RZ ;  /* 0x0000000409007c24 */ /* 0x000fe2000f8e02ff */
[C---:B------:R-:W-:Y:S01]  /*2170*/  IADD3 R38, P3, R96.reuse, 0x40, RZ ;  /* 0x0000004060267810 */ /* 0x040fe20007f7e0ff */
[----:B------:R-:W-:Y:S01]  /*2180*/  IMAD.X R43, R215, 0x1, R32, P0 ;  /* 0x00000001d72b7824 */ /* 0x000fe200000e0620 */
[----:B------:R-:W-:Y:S01]  /*2190*/  IADD3 R36, P0, R96, R40, RZ ;  /* 0x0000002860247210 */ /* 0x000fe20007f1e0ff */
[----:B------:R-:W-:Y:S01]  /*21a0*/  IMAD R35, R31, UR5, R0 ;  /* 0x000000051f237c24 */ /* 0x000fe2000f8e0200 */
[----:B------:R-:W-:Y:S05]  /*21b0*/  @!P6 WARPSYNC.ALL ;  /* 0x000000000000e948 */ /* 0x000fea0003800000 */
[----:B------:R-:W-:Y:S01]  /*21c0*/  ULDC.64 UR4, c[0x0][0x330] ;  /* 0x0000cc0000047ab9 */ /* 0x000fe20000000a00 */
[----:B------:R-:W-:-:S02]  /*21d0*/  IMAD.IADD R35, R97, 0x1, R35 ;  /* 0x0000000161237824 */ /* 0x000fc400078e0223 */
[----:B------:R-:W-:Y:S02]  /*21e0*/  IMAD R3, R8, UR4, RZ ;  /* 0x0000000408037c24 */ /* 0x000fe4000f8e02ff */
[----:B------:R-:W-:-:S04]  /*21f0*/  IMAD.WIDE.U32 R4, R30, UR4, R16 ;  /* 0x000000041e047c25 */ /* 0x000fc8000f8e0010 */
[----:B------:R-:W-:Y:S01]  /*2200*/  IMAD R3, R30, UR5, R3 ;  /* 0x000000051e037c24 */ /* 0x000fe2000f8e0203 */
[----:B------:R-:W-:Y:S01]  /*2210*/  ULDC.64 UR4, c[0x0][0x338] ;  /* 0x0000ce0000047ab9 */ /* 0x000fe20000000a00 */
[----:B------:R-:W-:Y:S02]  /*2220*/  IMAD.X R103, RZ, RZ, R35, P3 ;  /* 0x000000ffff677224 */ /* 0x000fe400018e0623 */
[----:B------:R-:W-:Y:S01]  /*2230*/  IMAD.IADD R5, R5, 0x1, R3 ;  /* 0x0000000105057824 */ /* 0x000fe200078e0203 */
[----:B------:R-:W-:Y:S01]  /*2240*/  SEL R3, R113, RZ, P1 ;  /* 0x000000ff71037207 */ /* 0x000fe20000800000 */
[----:B------:R-:W-:Y:S02]  /*2250*/  IMAD R0, R9, UR4, RZ ;  /* 0x0000000409007c24 */ /* 0x000fe4000f8e02ff */
[----:B------:R-:W-:-:S04]  /*2260*/  IMAD.WIDE.U32 R8, R23, R6, R18 ;  /* 0x0000000617087225 */ /* 0x000fc800078e0012 */
[----:B------:R-:W-:Y:S02]  /*2270*/  IMAD.IADD R3, R16, 0x1, R3 ;  /* 0x0000000110037824 */ /* 0x000fe400078e0203 */
[----:B------:R-:W-:Y:S02]  /*2280*/  IMAD R105, R31, UR5, R0 ;  /* 0x000000051f697c24 */ /* 0x000fe4000f8e0200 */
[-C--:B------:R-:W-:Y:S01]  /*2290*/  IMAD R0, R215, R12.reuse, RZ ;  /* 0x0000000cd7007224 */ /* 0x080fe200078e02ff */
[----:B------:R-:W-:Y:S01]  /*22a0*/  SHF.R.S32.HI R20, RZ, 0x1f, R3 ;  /* 0x0000001fff147819 */ /* 0x000fe20000011403 */
[----:B------:R-:W-:Y:S01]  /*22b0*/  IMAD.WIDE.U32 R94, R31, UR4, R4 ;  /* 0x000000041f5e7c25 */ /* 0x000fe2000f8e0004 */
[----:B------:R-:W-:Y:S02]  /*22c0*/  ULDC UR4, c[0x0][0x2f4] ;  /* 0x0000bd0000047ab9 */ /* 0x000fe40000000800 */
[----:B------:R-:W-:Y:S01]  /*22d0*/  LEA.HI R44, R20, R3, RZ, 0x3 ;  /* 0x00000003142c7211 */ /* 0x000fe200078f18ff */
[----:B------:R-:W-:Y:S01]  /*22e0*/  IMAD.WIDE.U32 R4, R23, R12, R18 ;  /* 0x0000000c17047225 */ /* 0x000fe200078e0012 */
[----:B------:R-:W-:-:S02]  /*22f0*/  ISETP.GE.AND P2, PT, R16, UR4, PT ;  /* 0x0000000410007c0c */ /* 0x000fc4000bf46270 */
[----:B------:R-:W-:Y:S01]  /*2300*/  LOP3.LUT R37, R44, 0xfffffff8, RZ, 0xc0, !PT ;  /* 0xfffffff82c257812 */ /* 0x000fe200078ec0ff */
[----:B------:R-:W-:Y:S01]  /*2310*/  IMAD R15, R23, R13, R0 ;  /* 0x0000000d170f7224 */ /* 0x000fe200078e0200 */
[----:B------:R-:W-:Y:S01]  /*2320*/  P2R R0, PR, RZ, 0x2 ;  /* 0x00000002ff007803 */ /* 0x000fe20000000000 */
[----:B------:R-:W-:Y:S01]  /*2330*/  IMAD.MOV.U32 R86, RZ, RZ, R8 ;  /* 0x000000ffff567224 */ /* 0x000fe200078e0008 */
[----:B------:R-:W-:Y:S01]  /*2340*/  LEA.HI R8, R20, R3, RZ, 0x6 ;  /* 0x0000000314087211 */ /* 0x000fe200078f30ff */
[----:B------:R-:W-:Y:S01]  /*2350*/  IMAD.IADD R5, R5, 0x1, R15 ;  /* 0x0000000105057824 */ /* 0x000fe200078e020f */
[----:B------:R-:W-:Y:S01]  /*2360*/  SHF.L.U64.HI R20, R12, 0x6, R13 ;  /* 0x000000060c147819 */ /* 0x000fe2000001020d */
[----:B------:R-:W-:Y:S01]  /*2370*/  IMAD.IADD R11, R15, 0x1, R11 ;  /* 0x000000010f0b7824 */ /* 0x000fe200078e020b */
[----:B------:R-:W-:Y:S01]  /*2380*/  SHF.R.S32.HI R101, RZ, 0x3, R44 ;  /* 0x00000003ff657819 */ /* 0x000fe2000001142c */
[----:B------:R-:W-:Y:S01]  /*2390*/  IMAD.WIDE.U32 R14, R23, R6, R16 ;  /* 0x00000006170e7225 */ /* 0x000fe200078e0010 */
[----:B------:R-:W-:-:S03]  /*23a0*/  SHF.R.S32.HI R102, RZ, 0x1f, R37 ;  /* 0x0000001fff667819 */ /* 0x000fc60000011425 */
[----:B------:R-:W-:Y:S01]  /*23b0*/  IMAD.SHL.U32 R3, R8, 0x80, RZ ;  /* 0x0000008008037824 */ /* 0x000fe200078e00ff */
[----:B------:R-:W-:Y:S01]  /*23c0*/  LOP3.LUT R8, R44, 0x38, RZ, 0xc0, !PT ;  /* 0x000000382c087812 */ /* 0x000fe200078ec0ff */
[----:B------:R-:W-:-:S03]  /*23d0*/  IMAD.WIDE.U32 R92, R115, R12, R4 ;  /* 0x0000000c735c7225 */ /* 0x000fc600078e0004 */
[----:B------:R-:W-:Y:S01]  /*23e0*/  LOP3.LUT R8, R8, 0x1c0, R225, 0xf8, !PT ;  /* 0x000001c008087812 */ /* 0x000fe200078ef8e1 */
[----:B------:R-:W-:Y:S01]  /*23f0*/  IMAD.IADD R87, R9, 0x1, R85 ;  /* 0x0000000109577824 */ /* 0x000fe200078e0255 */
[--C-:B------:R-:W-:Y:S01]  /*2400*/  LOP3.LUT R9, R199, 0x38, R44.reuse, 0xf8, !PT ;  /* 0x00000038c7097812 */ /* 0x100fe200078ef82c */
[----:B------:R-:W-:Y:S01]  /*2410*/  IMAD R4, R27, R6, RZ ;  /* 0x000000061b047224 */ /* 0x000fe200078e02ff */
[----:B------:R-:W-:Y:S01]  /*2420*/  LOP3.LUT R3, R3, 0xffffe000, RZ, 0xc0, !PT ;  /* 0xffffe00003037812 */ /* 0x000fe200078ec0ff */
[----:B------:R-:W-:Y:S01]  /*2430*/  IMAD.IADD R85, R85, 0x1, R15 ;  /* 0x0000000155557824 */ /* 0x000fe200078e020f */
[----:B------:R-:W-:Y:S01]  /*2440*/  LOP3.LUT R15, R197, 0x38, R44, 0xf8, !PT ;  /* 0x00000038c50f7812 */ /* 0x000fe200078ef82c */
[----:B------:R-:W-:Y:S01]  /*2450*/  IMAD.MOV.U32 R84, RZ, RZ, R14 ;  /* 0x000000ffff547224 */ /* 0x000fe200078e000e */
[----:B------:R-:W-:Y:S01]  /*2460*/  LOP3.LUT R14, R198, 0x38, R44, 0xf8, !PT ;  /* 0x00000038c60e7812 */ /* 0x000fe200078ef82c */
[----:B------:R-:W-:Y:S01]  /*2470*/  IMAD R31, R23, R99, R28 ;  /* 0x00000063171f7224 */ /* 0x000fe200078e021c */
[----:B------:R-:W-:Y:S01]  /*2480*/  LOP3.LUT R9, R9, R228, RZ, 0x3c, !PT ;  /* 0x000000e409097212 */ /* 0x000fe200078e3cff */
[----:B------:R-:W-:Y:S01]  /*2490*/  IMAD R45, R115, R7, R4 ;  /* 0x00000007732d7224 */ /* 0x000fe200078e0204 */
[----:B------:R-:W-:Y:S01]  /*24a0*/  IADD3 R4, P1, R88, R130, RZ ;  /* 0x0000008258047210 */ /* 0x000fe20007f3e0ff */
[----:B------:R-:W-:Y:S01]  /*24b0*/  IMAD.IADD R5, R31, 0x1, R131 ;  /* 0x000000011f057824 */ /* 0x000fe200078e0283 */
[----:B------:R-:W-:Y:S01]  /*24c0*/  LOP3.LUT R14, R14, R227, RZ, 0x3c, !PT ;  /* 0x000000e30e0e7212 */ /* 0x000fe200078e3cff */
[----:B------:R-:W-:Y:S01]  /*24d0*/  IMAD.IADD R30, R41, 0x1, R31 ;  /* 0x00000001291e7824 */ /* 0x000fe200078e021f */
[----:B------:R-:W-:Y:S01]  /*24e0*/  LOP3.LUT R15, R15, R226, RZ, 0x3c, !PT ;  /* 0x000000e20f0f7212 */ /* 0x000fe200078e3cff */
[----:B------:R-:W-:Y:S01]  /*24f0*/  IMAD.X R28, R5, 0x1, R89, P1 ;  /* 0x00000001051c7824 */ /* 0x000fe200008e0659 */
[----:B------:R-:W-:Y:S01]  /*2500*/  LOP3.LUT R8, R8, R203, RZ, 0x3c, !PT ;  /* 0x000000cb08087212 */ /* 0x000fe200078e3cff */
[----:B------:R-:W-:Y:S01]  /*2510*/  IMAD.X R39, R30, 0x1, R35, P0 ;  /* 0x000000011e277824 */ /* 0x000fe200000e0623 */
[-C--:B------:R-:W-:Y:S01]  /*2520*/  IADD3 R110, R9, R3.reuse, R202 ;  /* 0x00000003096e7210 */ /* 0x080fe20007ffe0ca */
[----:B------:R-:W-:Y:S01]  /*2530*/  IMAD.WIDE.U32 R90, R115, R12, R10 ;  /* 0x0000000c735a7225 */ /* 0x000fe200078e000a */
[----:B------:R-:W-:-:S02]  /*2540*/  IADD3 R109, R14, R3, R201 ;  /* 0x000000030e6d7210 */ /* 0x000fc40007ffe0c9 */
[-C--:B------:R-:W-:Y:S01]  /*2550*/  IADD3 R108, R15, R3.reuse, R200 ;  /* 0x000000030f6c7210 */ /* 0x080fe20007ffe0c8 */
[CC--:B------:R-:W-:Y:S01]  /*2560*/  IMAD.WIDE.U32 R86, R115.reuse, R6.reuse, R86 ;  /* 0x0000000673567225 */ /* 0x0c0fe200078e0056 */
[----:B------:R-:W-:Y:S02]  /*2570*/  IADD3 R112, R8, R3, R204 ;  /* 0x0000000308707210 */ /* 0x000fe40007ffe0cc */
[C---:B------:R-:W-:Y:S01]  /*2580*/  SHF.L.U64.HI R3, R98.reuse, 0x7, R99 ;  /* 0x0000000762037819 */ /* 0x040fe20000010263 */
[----:B------:R-:W-:Y:S01]  /*2590*/  IMAD.WIDE.U32 R84, R115, R6, R84 ;  /* 0x0000000673547225 */ /* 0x000fe200078e0054 */
[----:B------:R-:W-:Y:S02]  /*25a0*/  SHF.L.U64.HI R27, R98, 0x6, R99 ;  /* 0x00000006621b7819 */ /* 0x000fe40000010263 */
[----:B------:R-:W-:Y:S01]  /*25b0*/  IADD3 R29, P1, R4, R88, RZ ;  /* 0x00000058041d7210 */ /* 0x000fe20007f3e0ff */
[----:B------:R-:W-:Y:S01]  /*25c0*/  IMAD.SHL.U32 R14, R12, 0x20, RZ ;  /* 0x000000200c0e7824 */ /* 0x000fe200078e00ff */
[----:B------:R-:W-:Y:S01]  /*25d0*/  IADD3 R99, P0, R36, 0x40, RZ ;  /* 0x0000004024637810 */ /* 0x000fe20007f1e0ff */
[----:B------:R-:W-:Y:S01]  /*25e0*/  IMAD.SHL.U32 R8, R6, 0x20, RZ ;  /* 0x0000002006087824 */ /* 0x000fe200078e00ff */
[C---:B------:R-:W-:Y:S01]  /*25f0*/  SHF.L.U64.HI R15, R12.reuse, 0x7, R13 ;  /* 0x000000070c0f7819 */ /* 0x040fe2000001020d */
[----:B------:R-:W-:Y:S01]  /*2600*/  IMAD.SHL.U32 R13, R12, 0x40, RZ ;  /* 0x000000400c0d7824 */ /* 0x000fe200078e00ff */
[----:B------:R-:W-:Y:S01]  /*2610*/  SHF.L.U64.HI R11, R6, 0x5, R7 ;  /* 0x00000005060b7819 */ /* 0x000fe20000010207 */
[----:B------:R-:W-:Y:S01]  /*2620*/  IMAD.X R31, R28, 0x1, R89, P1 ;  /* 0x000000011c1f7824 */ /* 0x000fe200008e0659 */
[C---:B------:R-:W-:Y:S01]  /*2630*/  SHF.L.U64.HI R10, R6.reuse, 0x6, R7 ;  /* 0x00000006060a7819 */ /* 0x040fe20000010207 */
[----:B------:R-:W-:Y:S01]  /*2640*/  IMAD.IADD R32, R93, 0x1, R33 ;  /* 0x000000015d207824 */ /* 0x000fe200078e0221 */
[C---:B------:R-:W-:Y:S01]  /*2650*/  SHF.L.U64.HI R9, R6.reuse, 0x7, R7 ;  /* 0x0000000706097819 */ /* 0x040fe20000010207 */
[----:B------:R-:W-:Y:S01]  /*2660*/  IMAD.SHL.U32 R7, R6, 0x40, RZ ;  /* 0x0000004006077824 */ /* 0x000fe200078e00ff */
[----:B------:R-:W-:Y:S01]  /*2670*/  ISETP.GE.AND P1, PT, R190, UR4, PT ;  /* 0x00000004be007c0c */ /* 0x000fe2000bf26270 */
[----:B------:R-:W-:-:S02]  /*2680*/  IMAD.SHL.U32 R12, R12, 0x80, RZ ;  /* 0x000000800c0c7824 */ /* 0x000fc400078e00ff */
[----:B------:R-:W-:Y:S02]  /*2690*/  IMAD.SHL.U32 R6, R6, 0x80, RZ ;  /* 0x0000008006067824 */ /* 0x000fe400078e00ff */
[----:B------:R-:W-:Y:S02]  /*26a0*/  IMAD.SHL.U32 R113, R113, 0x2, RZ ;  /* 0x0000000271717824 */ /* 0x000fe400078e00ff */
[----:B------:R-:W-:Y:S02]  /*26b0*/  IMAD.IADD R33, R33, 0x1, R91 ;  /* 0x0000000121217824 */ /* 0x000fe400078e025b */
[----:B------:R-:W-:Y:S02]  /*26c0*/  IMAD.IADD R34, R87, 0x1, R45 ;  /* 0x0000000157227824 */ /* 0x000fe400078e022d */
[----:B------:R-:W-:Y:S02]  /*26d0*/  IMAD.IADD R100, R45, 0x1, R85 ;  /* 0x000000012d647824 */ /* 0x000fe400078e0255 */
[----:B------:R-:W-:-:S02]  /*26e0*/  IMAD.X R104, RZ, RZ, R39, P0 ;  /* 0x000000ffff687224 */ /* 0x000fc400000e0627 */
[----:B------:R-:W-:Y:S01]  /*26f0*/  IMAD.IADD R105, R95, 0x1, R105 ;  /* 0x000000015f697824 */ /* 0x000fe200078e0269 */
[----:B------:R-:W-:Y:S06]  /*2700*/  @!P6 BAR.SYNC.DEFER_BLOCKING 0x9, 0x100 ;  /* 0x024400000000eb1d */ /* 0x000fec0000010000 */
.L_x_8457:
[----:B0-----:R-:W0:Y:S01]  /*2710*/  LDC R123, c[0x0][0x3f4] ;  /* 0x0000fd00ff7b7b82 */ /* 0x001e220000000800 */
[----:B------:R-:W-:Y:S01]  /*2720*/  VIADD R26, R26, 0xffffffff ;  /* 0xffffffff1a1a7836 */ /* 0x000fe20000000000 */
[----:B------:R-:W-:Y:S05]  /*2730*/  YIELD ;  /* 0x0000000000007946 */ /* 0x000fea0003800000 */
[----:B------:R-:W-:Y:S01]  /*2740*/  IMAD R111, R184, 0x4000, R206 ;  /* 0x00004000b86f7824 */ /* 0x000fe200078e02ce */
[----:B------:R-:W-:Y:S01]  /*2750*/  ISETP.GT.AND P3, PT, R26, R25, PT ;  /* 0x000000191a00720c */ /* 0x000fe20003f64270 */
[----:B------:R-:W-:Y:S02]  /*2760*/  BSSY B0, `(.L_x_8372) ;  /* 0x00005dd000007945 */ /* 0x000fe40003800000 */
[----:B------:R-:W-:Y:S01]  /*2770*/  IMAD R111, R111, 0x2, R2 ;  /* 0x000000026f6f7824 */ /* 0x000fe200078e0202 */
[----:B------:R-:W-:-:S02]  /*2780*/  P2R R107, PR, RZ, 0x8 ;  /* 0x00000008ff6b7803 */ /* 0x000fc40000000000 */
[----:B0-----:R-:W-:-:S13]  /*2790*/  ISETP.GE.AND P0, PT, R123, 0x1, PT ;  /* 0x000000017b00780c */ /* 0x001fda0003f06270 */
[----:B------:R-:W-:Y:S05]  /*27a0*/  @!P0 BRA `(.L_x_8373) ;  /* 0x0000005400e48947 */ /* 0x000fea0003800000 */
[----:B------:R-:W-:Y:S01]  /*27b0*/  ULDC.U8 UR4, c[0x0][0x410] ;  /* 0x0001040000047ab9 */ /* 0x000fe20000000000 */
[----:B------:R-:W-:Y:S01]  /*27c0*/  SHF.R.S32.HI R45, RZ, 0x1f, R26 ;  /* 0x0000001fff2d7819 */ /* 0x000fe2000001141a */
[-C--:B------:R-:W-:Y:S01]  /*27d0*/  IMAD R44, R3, R26.reuse, RZ ;  /* 0x0000001a032c7224 */ /* 0x080fe200078e02ff */
[----:B------:R-:W-:Y:S01]  /*27e0*/  ISETP.NE.AND P0, PT, RZ, UR4, PT ;  /* 0x00000004ff007c0c */ /* 0x000fe2000bf05270 */
[-C--:B------:R-:W-:Y:S02]  /*27f0*/  IMAD R46, R15, R26.reuse, RZ ;  /* 0x0000001a0f2e7224 */ /* 0x080fe400078e02ff */
[----:B------:R-:W-:Y:S02]  /*2800*/  IMAD R48, R9, R26, RZ ;  /* 0x0000001a09307224 */ /* 0x000fe400078e02ff */
[C---:B------:R-:W-:Y:S02]  /*2810*/  IMAD R47, R45.reuse, R128, R44 ;  /* 0x000000802d2f7224 */ /* 0x040fe400078e022c */
[----:B------:R-:W-:-:S02]  /*2820*/  IMAD R119, R45, R12, R46 ;  /* 0x0000000c2d777224 */ /* 0x000fc400078e022e */
[----:B------:R-:W-:Y:S02]  /*2830*/  IMAD R114, R26, -0x80, R24 ;  /* 0xffffff801a727824 */ /* 0x000fe400078e0218 */
[----:B------:R-:W-:Y:S02]  /*2840*/  IMAD R45, R45, R6, R48 ;  /* 0x000000062d2d7224 */ /* 0x000fe400078e0230 */
[----:B------:R-:W-:Y:S01]  /*2850*/  IMAD.WIDE.U32 R120, R128, R26, RZ ;  /* 0x0000001a80787225 */ /* 0x000fe200078e00ff */
[----:B------:R-:W-:-:S03]  /*2860*/  VIMNMX R114, R114, 0x80, PT ;  /* 0x0000008072727848 */ /* 0x000fc60003fe0100 */
        /* <DEDUP_REMOVED lines=34> */
.L_x_8376:
[----:B------:R-:W-:Y:S05]  /*2a90*/  BSYNC B1 ;  /* 0x0000000000017941 */ /* 0x000fea0003800000 */
.L_x_8375:
[----:B------:R-:W-:Y:S01]  /*2aa0*/  ISETP.GE.AND P4, PT, R212, R114, PT ;  /* 0x00000072d400720c */ /* 0x000fe20003f86270 */
        /* <DEDUP_REMOVED lines=19> */
[----:B------:R-:W-:Y:S01]  /*2be0*/  PRMT R159, R47, 0x7610, R159 ;  /* 0x000076102f9f7816 */ /* 0x000fe2000000009f */
[----:B------:R-:W-:Y:S06]  /*2bf0*/  @P4 BRA `(.L_x_8378) ;  /* 0x0000000000504947 */ /* 0x000fec0003800000 */
[----:B------:R-:W-:Y:S01]  /*2c00*/  IADD3 R45, P0, P5, R92, R78, R14 ;  /* 0x0000004e5c2d7210 */ /* 0x000fe20007d1e00e */
[----:B------:R-:W-:Y:S01]  /*2c10*/  ULDC.64 UR4, c[0x0][0x3e8] ;  /* 0x0000fa0000047ab9 */ /* 0x000fe20000000a00 */
[----:B------:R-:W-:Y:S02]  /*2c20*/  CS2R R68, SRZ ;  /* 0x0000000000447805 */ /* 0x000fe4000001ff00 */
[----:B------:R-:W-:Y:S02]  /*2c30*/  CS2R R70, SRZ ;  /* 0x0000000000467805 */ /* 0x000fe4000001ff00 */
[----:B------:R-:W-:Y:S02]  /*2c40*/  IADD3.X R46, R32, R119, R21, P0, P5 ;  /* 0x00000077202e7210 */ /* 0x000fe400007ea415 */
        /* <DEDUP_REMOVED lines=15> */
.L_x_8378:
[----:B------:R-:W-:Y:S05]  /*2d40*/  BSYNC B1 ;  /* 0x0000000000017941 */ /* 0x000fea0003800000 */
.L_x_8377:
        /* <DEDUP_REMOVED lines=24> */
[----:B------:R-:W-:Y:S02]  /*2ed0*/  CS2R R50, SRZ ;  /* 0x0000000000327805 */ /* 0x000fe4000001ff00 */
[----:B------:R-:W-:Y:S02]  /*2ee0*/  CS2R R54, SRZ ;  /* 0x0000000000367805 */ /* 0x000fe4000001ff00 */
[----:B------:R-:W-:Y:S01]  /*2ef0*/  P2R R147, PR, RZ, 0x1 ;  /* 0x00000001ff937803 */ /* 0x000fe20000000000 */
        /* <DEDUP_REMOVED lines=21> */
.L_x_8380:
[----:B------:R-:W-:Y:S05]  /*3050*/  BSYNC B1 ;  /* 0x0000000000017941 */ /* 0x000fea0003800000 */
.L_x_8379:
[----:B------:R-:W-:Y:S01]  /*3060*/  ISETP.GE.AND P5, PT, R210, R114, PT ;  /* 0x00000072d200720c */ /* 0x000fe20003fa6270 */
[----:B------:R-:W-:-:S12]  /*3070*/  BSSY B1, `(.L_x_8381) ;  /* 0x000001e000017945 */ /* 0x000fd80003800000 */
[----:B------:R-:W-:Y:S05]  /*3080*/  @P5 BRA `(.L_x_8382) ;  /* 0x0000000000705947 */ /* 0x000fea0003800000 */
[----:B0-----:R-:W0:Y:S01]  /*3090*/  LDC.64 R44, c[0x0][0x3f8] ;  /* 0x0000fe00ff2c7b82 */ /* 0x001e220000000a00 */
[----:B------:R-:W-:Y:S01]  /*30a0*/  IMAD.MOV.U32 R79, RZ, RZ, R119 ;  /* 0x000000ffff4f7224 */ /* 0x000fe200078e0077 */
[----:B------:R-:W-:Y:S01]  /*30b0*/  ULDC.64 UR4, c[0x0][0x3e8] ;  /* 0x0000fa0000047ab9 */ /* 0x000fe20000000a00 */
[----:B------:R-:W-:Y:S01]  /*30c0*/  IMAD.MOV.U32 R77, RZ, RZ, R106 ;  /* 0x000000ffff4d7224 */ /* 0x000fe200078e006a */
[----:B------:R-:W-:Y:S02]  /*30d0*/  CS2R R52, SRZ ;  /* 0x0000000000347805 */ /* 0x000fe4000001ff00 */
[----:B------:R-:W-:Y:S01]  /*30e0*/  CS2R R54, SRZ ;  /* 0x0000000000367805 */ /* 0x000fe2000001ff00 */
        /* <DEDUP_REMOVED lines=22> */
.L_x_8382:
[----:B------:R-:W-:Y:S05]  /*3250*/  BSYNC B1 ;  /* 0x0000000000017941 */ /* 0x000fea0003800000 */
.L_x_8381:
[----:B01---5:R-:W-:Y:S01]  /*3260*/  IMAD.MOV.U32 R44, RZ, RZ, R56 ;  /* 0x000000ffff2c7224 */ /* 0x023fe200078e0038 */
[----:B------:R-:W-:Y:S01]  /*3270*/  ISETP.NE.AND P0, PT, R191, 0x3, PT ;  /* 0x00000003bf00780c */ /* 0x000fe20003f05270 */
        /* <DEDUP_REMOVED lines=31> */
[----:B------:R-:W-:Y:S06]  /*3470*/  @!P0 BRA `(.L_x_8383) ;  /* 0x0000000000048947 */ /* 0x000fec0003800000 */
[----:B------:R-:W-:Y:S01]  /*3480*/  BPT.TRAP 0x1 ;  /* 0x000000040000795c */ /* 0x000fe20000300000 */
.L_x_8383:
[----:B------:R-:W-:Y:S01]  /*3490*/  IMAD R106, R184, 0x8, R2 ;  /* 0x00000008b86a7824 */ /* 0x000fe200078e0202 */
[----:B------:R-:W-:Y:S01]  /*34a0*/  SHF.L.U32 R119, R192, 0x1f, RZ ;  /* 0x0000001fc0777819 */ /* 0x000fe200000006ff */
[----:B------:R-:W-:Y:S03]  /*34b0*/  BSSY B1, `(.L_x_8384) ;  /* 0x0000003000017945 */ /* 0x000fe60003800000 */
[----:B------:R-:W0:Y:S02]  /*34c0*/  SYNCS.PHASECHK.TRANS64.TRYWAIT P6, [R106+URZ+0x28890], R119 ;  /* 0x028890776a0075a7 */ /* 0x000e2400080c017f */
[----:B0-----:R-:W-:Y:S05]  /*34d0*/  @!P6 BRA `(.L_x_8385) ;  /* 0x0000021800a4e947 */ /* 0x001fea0003800000 */
.L_x_8793:
[----:B------:R-:W-:Y:S05]  /*34e0*/  BSYNC B1 ;  /* 0x0000000000017941 */ /* 0x000fea0003800000 */
.L_x_8384:
[----:B------:R-:W-:Y:S04]  /*34f0*/  BSSY B1, `(.L_x_8386) ;  /* 0x0000079000017945 */ /* 0x000fe80003800000 */
[----:B------:R-:W-:Y:S05]  /*3500*/  @P3 BRA `(.L_x_8387) ;  /* 0x0000000400dc3947 */ /* 0x000fea0003800000 */
[----:B------:R-:W-:Y:S01]  /*3510*/  IADD3 R157, P3, R40, R120, RZ ;  /* 0x00000078289d7210 */ /* 0x000fe20007f7e0ff */
[----:B------:R-:W-:Y:S04]  /*3520*/  BSSY B2, `(.L_x_8388) ;  /* 0x000003b000027945 */ /* 0x000fe80003800000 */
[----:B------:R-:W-:Y:S01]  /*3530*/  IMAD.X R158, R122, 0x1, R30, P3 ;  /* 0x000000017a9e7824 */ /* 0x000fe200018e061e */
[----:B------:R-:W-:Y:S07]  /*3540*/  @P2 BRA `(.L_x_8389) ;  /* 0x0000000000e02947 */ /* 0x000fee0003800000 */
[----:B------:R1:W2:Y:S01]  /*3550*/  LDS.128 R44, [R111+0x18400] ;  /* 0x018400006f2c7984 */ /* 0x0002a20000000c00 */
        /* <DEDUP_REMOVED lines=24> */
[C---:B------:R-:W-:Y:S01]  /*36e0*/  FMUL.FTZ R168, R76.reuse, R164 ;  /* 0x000000a44ca87220 */ /* 0x040fe20000410000 */
[-C--:B------:R-:W-:Y:S01]  /*36f0*/  FMUL.FTZ R167, R76, R83.reuse ;  /* 0x000000534ca77220 */ /* 0x080fe20000410000 */
[C---:B------:R-:W-:Y:S01]  /*3700*/  IMAD.U32 R45, R44.reuse, 0x10000, RZ ;  /* 0x000100002c2d7824 */ /* 0x040fe200078e00ff */
[----:B------:R-:W-:Y:S01]  /*3710*/  LOP3.LUT R44, R44, 0xffff0000, RZ, 0xc0, !PT ;  /* 0xffff00002c2c7812 */ /* 0x000fe200078ec0ff */
[----:B------:R-:W-:Y:S01]  /*3720*/  FMUL.FTZ R169, R81, R166 ;  /* 0x000000a651a97220 */ /* 0x000fe20000410000 */
        /* <DEDUP_REMOVED lines=21> */
.L_x_8391:
[----:B------:R-:W-:Y:S05]  /*3880*/  BSYNC B3 ;  /* 0x0000000000037941 */ /* 0x000fea0003800000 */
.L_x_8390:
[----:B------:R-:W-:Y:S02]  /*3890*/  ULDC.64 UR4, c[0x0][0x2e8] ;  /* 0x0000ba0000047ab9 */ /* 0x000fe40000000a00 */
[----:B------:R-:W-:-:S04]  /*38a0*/  LEA R76, P3, R77, UR4, 0x1 ;  /* 0x000000044d4c7c11 */ /* 0x000fc8000f8608ff */
[----:B------:R-:W-:-:S05]  /*38b0*/  LEA.HI.X R77, R77, UR5, R160, 0x1, P3 ;  /* 0x000000054d4d7c11 */ /* 0x000fca00098f0ca0 */
[----:B--2---:R1:W-:Y:S04]  /*38c0*/  STG.E.128 desc[UR38][R76.64], R44 ;  /* 0x0000002c4c007986 */ /* 0x0043e8000c101d26 */
.L_x_8389:
[----:B------:R-:W-:Y:S05]  /*38d0*/  BSYNC B2 ;  /* 0x0000000000027941 */ /* 0x000fea0003800000 */
.L_x_8388:
[----:B------:R-:W-:Y:S05]  /*38e0*/  @P1 BRA `(.L_x_8387) ;  /* 0x0000000000e41947 */ /* 0x000fea0003800000 */
[----:B-1----:R1:W2:Y:S01]  /*38f0*/  LDS.128 R44, [R111+0x1c400] ;  /* 0x01c400006f2c7984 */ /* 0x0022a20000000c00 */
        /* <DEDUP_REMOVED lines=10> */
[----:B------:R-:W-:Y:S02]  /*39a0*/  PRMT R145, R145, 0x5410, R76 ;  /* 0x0000541091917816 */ /* 0x000fe4000000004c */
[----:B------:R-:W-:Y:S01]  /*39b0*/  SHF.R.U64 R83, R72, 0x10, R73 ;  /* 0x0000001048537819 */ /* 0x000fe20000001249 */
[C---:B------:R-:W-:Y:S01]  /*39c0*/  IMAD.U32 R72, R46.reuse, 0x10000, RZ ;  /* 0x000100002e487824 */ /* 0x040fe200078e00ff */
        /* <DEDUP_REMOVED lines=38> */
.L_x_8393:
[----:B------:R-:W-:Y:S05]  /*3c30*/  BSYNC B2 ;  /* 0x0000000000027941 */ /* 0x000fea0003800000 */
.L_x_8392:
[----:B------:R-:W-:Y:S02]  /*3c40*/  ULDC.64 UR4, c[0x0][0x2e8] ;  /* 0x0000ba0000047ab9 */ /* 0x000fe40000000a00 */
[----:B------:R-:W-:-:S04]  /*3c50*/  LEA R72, P3, R157, UR4, 0x1 ;  /* 0x000000049d487c11 */ /* 0x000fc8000f8608ff */
[----:B------:R-:W-:-:S05]  /*3c60*/  LEA.HI.X R73, R157, UR5, R158, 0x1, P3 ;  /* 0x000000059d497c11 */ /* 0x000fca00098f0c9e */
[----:B--2---:R2:W-:Y:S04]  /*3c70*/  STG.E.128 desc[UR38][R72.64], R44 ;  /* 0x0000002c48007986 */ /* 0x0045e8000c101d26 */
.L_x_8387:
[----:B------:R-:W-:Y:S05]  /*3c80*/  BSYNC B1 ;  /* 0x0000000000017941 */ /* 0x000fea0003800000 */
.L_x_8386:
        /* <DEDUP_REMOVED lines=58> */
.L_x_8399:
[----:B------:R-:W-:Y:S05]  /*4030*/  BSYNC B3 ;  /* 0x0000000000037941 */ /* 0x000fea0003800000 */
.L_x_8398:
[----:B------:R-:W-:Y:S02]  /*4040*/  ULDC.64 UR4, c[0x0][0x2e8] ;  /* 0x0000ba0000047ab9 */ /* 0x000fe40000000a00 */
[----:B------:R-:W-:-:S04]  /*4050*/  LEA R68, P3, R74, UR4, 0x1 ;  /* 0x000000044a447c11 */ /* 0x000fc8000f8608ff */
[----:B------:R-:W-:-:S05]  /*4060*/  LEA.HI.X R69, R74, UR5, R75, 0x1, P3 ;  /* 0x000000054a457c11 */ /* 0x000fca00098f0c4b */
[----:B--2---:R2:W-:Y:S04]  /*4070*/  STG.E.128 desc[UR38][R68.64], R44 ;  /* 0x0000002c44007986 */ /* 0x0045e8000c101d26 */
.L_x_8397:
[----:B------:R-:W-:Y:S05]  /*4080*/  BSYNC B2 ;  /* 0x0000000000027941 */ /* 0x000fea0003800000 */
.L_x_8396:
[----:B------:R-:W-:Y:S05]  /*4090*/  @P1 BRA `(.L_x_8395) ;  /* 0x0000000000e41947 */ /* 0x000fea0003800000 */
[----:B-12---:R1:W2:Y:S01]  /*40a0*/  LDS.128 R44, [R111+0x1d400] ;  /* 0x01d400006f2c7984 */ /* 0x0062a20000000c00 */
        /* <DEDUP_REMOVED lines=51> */
.L_x_8401:
[----:B------:R-:W-:Y:S05]  /*43e0*/  BSYNC B2 ;  /* 0x0000000000027941 */ /* 0x000fea0003800000 */
.L_x_8400:
[----:B------:R-:W-:Y:S02]  /*43f0*/  ULDC.64 UR4, c[0x0][0x2e8] ;  /* 0x0000ba0000047ab9 */ /* 0x000fe40000000a00 */
[----:B------:R-:W-:-:S04]  /*4400*/  LEA R64, P3, R74, UR4, 0x1 ;  /* 0x000000044a407c11 */ /* 0x000fc8000f8608ff */
[----:B------:R-:W-:-:S05]  /*4410*/  LEA.HI.X R65, R74, UR5, R77, 0x1, P3 ;  /* 0x000000054a417c11 */ /* 0x000fca00098f0c4d */
[----:B--2---:R3:W-:Y:S04]  /*4420*/  STG.E.128 desc[UR38][R64.64], R44 ;  /* 0x0000002c40007986 */ /* 0x0047e8000c101d26 */
.L_x_8395:
[----:B------:R-:W-:Y:S05]  /*4430*/  BSYNC B1 ;  /* 0x0000000000017941 */ /* 0x000fea0003800000 */
.L_x_8394:
[----:B------:R-:W-:Y:S01]  /*4440*/  ISETP.NE.AND P3, PT, R147, RZ, PT ;  /* 0x000000ff9300720c */ /* 0x000fe20003f65270 */
[----:B------:R-:W-:-:S12]  /*4450*/  BSSY B1, `(.L_x_8402) ;  /* 0x000007a000017945 */ /* 0x000fd80003800000 */
[----:B------:R-:W-:Y:S05]  /*4460*/  @P3 BRA `(.L_x_8403) ;  /* 0x0000000400e03947 */ /* 0x000fea0003800000 */
[----:B------:R-:W-:Y:S01]  /*4470*/  IADD3 R75, P3, P4, R4, R120, R16 ;  /* 0x00000078044b7210 */ /* 0x000fe20007c7e010 */
        /* <DEDUP_REMOVED lines=55> */
.L_x_8407:
[----:B------:R-:W-:Y:S05]  /*47f0*/  BSYNC B3 ;  /* 0x0000000000037941 */ /* 0x000fea0003800000 */
.L_x_8406:
[----:B------:R-:W-:Y:S02]  /*4800*/  ULDC.64 UR4, c[0x0][0x2e8] ;  /* 0x0000ba0000047ab9 */ /* 0x000fe40000000a00 */
[----:B------:R-:W-:-:S04]  /*4810*/  LEA R60, P3, R68, UR4, 0x1 ;  /* 0x00000004443c7c11 */ /* 0x000fc8000f8608ff */
[----:B------:R-:W-:-:S05]  /*4820*/  LEA.HI.X R61, R68, UR5, R73, 0x1, P3 ;  /* 0x00000005443d7c11 */ /* 0x000fca00098f0c49 */
[----:B--2---:R4:W-:Y:S04]  /*4830*/  STG.E.128 desc[UR38][R60.64], R44 ;  /* 0x0000002c3c007986 */ /* 0x0049e8000c101d26 */
.L_x_8405:
[----:B------:R-:W-:Y:S05]  /*4840*/  BSYNC B2 ;  /* 0x0000000000027941 */ /* 0x000fea0003800000 */
.L_x_8404:
        /* <DEDUP_REMOVED lines=53> */
.L_x_8409:
[----:B------:R-:W-:Y:S05]  /*4ba0*/  BSYNC B2 ;  /* 0x0000000000027941 */ /* 0x000fea0003800000 */
.L_x_8408:
[----:B------:R-:W-:Y:S02]  /*4bb0*/  ULDC.64 UR4, c[0x0][0x2e8] ;  /* 0x0000ba0000047ab9 */ /* 0x000fe40000000a00 */
[----:B------:R-:W-:-:S04]  /*4bc0*/  LEA R56, P3, R64, UR4, 0x1 ;  /* 0x0000000440387c11 */ /* 0x000fc8000f8608ff */
[----:B------:R-:W-:-:S05]  /*4bd0*/  LEA.HI.X R57, R64, UR5, R69, 0x1, P3 ;  /* 0x0000000540397c11 */ /* 0x000fca00098f0c45 */
[----:B--2---:R1:W-:Y:S04]  /*4be0*/  STG.E.128 desc[UR38][R56.64], R44 ;  /* 0x0000002c38007986 */ /* 0x0043e8000c101d26 */
.L_x_8403:
[----:B------:R-:W-:Y:S05]  /*4bf0*/  BSYNC B1 ;  /* 0x0000000000017941 */ /* 0x000fea0003800000 */
.L_x_8402:
[----:B------:R-:W-:Y:S05]  /*4c00*/  @P5 BRA `(.L_x_8410) ;  /* 0x0000003800485947 */ /* 0x000fea0003800000 */
[----:B------:R-:W-:Y:S01]  /*4c10*/  IADD3 R121, P3, P4, R29, R120, R16 ;  /* 0x000000781d797210 */ /* 0x000fe20007c7e010 */
[----:B------:R-:W-:Y:S03]  /*4c20*/  BSSY B1, `(.L_x_8411) ;  /* 0x000003c000017945 */ /* 0x000fe60003800000 */
[----:B------:R-:W-:Y:S01]  /*4c30*/  IADD3.X R122, R31, R122, R17, P3, P4 ;  /* 0x0000007a1f7a7210 */ /* 0x000fe20001fe8411 */
[----:B------:R-:W-:Y:S08]  /*4c40*/  @P2 BRA `(.L_x_8412) ;  /* 0x0000000000e42947 */ /* 0x000ff00003800000 */
        /* <DEDUP_REMOVED lines=51> */
.L_x_8414:
[----:B------:R-:W-:Y:S05]  /*4f80*/  BSYNC B2 ;  /* 0x0000000000027941 */ /* 0x000fea0003800000 */
.L_x_8413:
[----:B------:R-:W-:Y:S01]  /*4f90*/  ULDC.64 UR4, c[0x0][0x2e8] ;  /* 0x0000ba0000047ab9 */ /* 0x000fe20000000a00 */
[----:B------:R-:W-:Y:S01]  /*4fa0*/  IMAD.X R53, R122, 0x1, R35, P3 ;  /* 0x000000017a357824 */ /* 0x000fe200018e0623 */
[----:B------:R-:W-:-:S04]  /*4fb0*/  LEA R52, P3, R60, UR4, 0x1 ;  /* 0x000000043c347c11 */ /* 0x000fc8000f8608ff */
[----:B------:R-:W-:-:S05]  /*4fc0*/  LEA.HI.X R53, R60, UR5, R53, 0x1, P3 ;  /* 0x000000053c357c11 */ /* 0x000fca00098f0c35 */
[----:B--2---:R1:W-:Y:S04]  /*4fd0*/  STG.E.128 desc[UR38][R52.64], R44 ;  /* 0x0000002c34007986 */ /* 0x0043e8000c101d26 */
.L_x_8412:
[----:B------:R-:W-:Y:S05]  /*4fe0*/  BSYNC B1 ;  /* 0x0000000000017941 */ /* 0x000fea0003800000 */
.L_x_8411:
        /* <DEDUP_REMOVED lines=52> */
.L_x_8416:
[----:B------:R-:W-:Y:S05]  /*5330*/  BSYNC B1 ;  /* 0x0000000000017941 */ /* 0x000fea0003800000 */
.L_x_8415:
[----:B------:R-:W-:Y:S01]  /*5340*/  ULDC.64 UR4, c[0x0][0x2e8] ;  /* 0x0000ba0000047ab9 */ /* 0x000fe20000000a00 */
[----:B------:R-:W-:Y:S01]  /*5350*/  IMAD.X R49, R122, 0x1, R103, P3 ;  /* 0x000000017a317824 */ /* 0x000fe200018e0667 */
[----:B------:R-:W-:-:S04]  /*5360*/  LEA R48, P3, R56, UR4, 0x1 ;  /* 0x0000000438307c11 */ /* 0x000fc8000f8608ff */
[----:B------:R-:W-:-:S05]  /*5370*/  LEA.HI.X R49, R56, UR5, R49, 0x1, P3 ;  /* 0x0000000538317c11 */ /* 0x000fca00098f0c31 */
[----:B--2---:R1:W-:Y:S01]  /*5380*/  STG.E.128 desc[UR38][R48.64], R44 ;  /* 0x0000002c30007986 */ /* 0x0043e2000c101d26 */
[----:B------:R-:W-:Y:S05]  /*5390*/  BRA `(.L_x_8410) ;  /* 0x0000003000647947 */ /* 0x000fea0003800000 */
.L_x_8374:
[----:B------:R-:W-:Y:S02]  /*53a0*/  ISETP.GE.AND P3, PT, R212, R114, PT ;  /* 0x00000072d400720c */ /* 0x000fe40003f66270 */
[----:B------:R-:W-:Y:S02]  /*53b0*/  CS2R R50, SRZ ;  /* 0x0000000000327805 */ /* 0x000fe4000001ff00 */
[----:B------:R-:W-:-:S13]  /*53c0*/  ISETP.GE.OR P3, PT, R16, R123, P3 ;  /* 0x0000007b1000720c */ /* 0x000fda0001f66670 */
[----:B------:R-:W-:Y:S01]  /*53d0*/  @!P3 IADD3 R46, P0, P4, R90, R78, R14 ;  /* 0x0000004e5a2eb210 */ /* 0x000fe20007c1e00e */
[----:B------:R-:W0:Y:S03]  /*53e0*/  @!P3 LDC.64 R60, c[0x0][0x3e8] ;  /* 0x0000fa00ff3cbb82 */ /* 0x000e260000000a00 */
[----:B------:R-:W-:Y:S02]  /*53f0*/  @!P3 IADD3.X R47, R33, R119, R21, P0, P4 ;  /* 0x00000077212fb210 */ /* 0x000fe400007e8415 */
[----:B------:R-:W-:-:S03]  /*5400*/  @!P3 IADD3 R44, P0, P4, R84, R76, R8 ;  /* 0x0000004c542cb210 */ /* 0x000fc60007c1e008 */
[----:B------:R-:W1:Y:S01]  /*5410*/  @!P3 LDC.64 R62, c[0x0][0x400] ;  /* 0x00010000ff3ebb82 */ /* 0x000e620000000a00 */
        /* <DEDUP_REMOVED lines=11> */
[----:B------:R-:W4:Y:S01]  /*54d0*/  @!P4 LDC.64 R52, c[0x0][0x3e8] ;  /* 0x0000fa00ff34cb82 */ /* 0x000f220000000a00 */
[----:B------:R-:W-:-:S05]  /*54e0*/  @!P4 IADD3 R48, P5, R90, R78, RZ ;  /* 0x0000004e5a30c210 */ /* 0x000fca0007fbe0ff */
[----:B------:R-:W-:Y:S02]  /*54f0*/  @!P4 IMAD.X R49, R119, 0x1, R33, P5 ;  /* 0x000000017731c824 */ /* 0x000fe400028e0621 */
[----:B------:R-:W0:Y:S01]  /*5500*/  @!P4 LDC.64 R54, c[0x0][0x400] ;  /* 0x00010000ff36cb82 */ /* 0x000e220000000a00 */
[----:B----4-:R-:W-:-:S04]  /*5510*/  @!P4 LEA R52, P5, R48, R52, 0x1 ;  /* 0x000000343034c211 */ /* 0x010fc800078a08ff */
[----:B------:R-:W-:Y:S02]  /*5520*/  @!P4 LEA.HI.X R53, R48, R53, R49, 0x1, P5 ;  /* 0x000000353035c211 */ /* 0x000fe400028f0c31 */
[----:B------:R-:W-:-:S05]  /*5530*/  @!P4 IADD3 R48, P5, R84, R76, RZ ;  /* 0x0000004c5430c210 */ /* 0x000fca0007fbe0ff */
[----:B------:R-:W-:Y:S01]  /*5540*/  @!P4 IMAD.X R49, R106, 0x1, R100, P5 ;  /* 0x000000016a31c824 */ /* 0x000fe200028e0664 */
[----:B0-----:R-:W-:-:S04]  /*5550*/  @!P4 LEA R54, P5, R48, R54, 0x1 ;  /* 0x000000363036c211 */ /* 0x001fc800078a08ff */
[----:B------:R-:W-:Y:S02]  /*5560*/  @!P4 LEA.HI.X R55, R48, R55, R49, 0x1, P5 ;  /* 0x000000373037c211 */ /* 0x000fe400028f0c31 */
[----:B------:R-:W-:Y:S02]  /*5570*/  CS2R R48, SRZ ;  /* 0x0000000000307805 */ /* 0x000fe4000001ff00 */
[----:B------:R-:W-:-:S04]  /*5580*/  @!P3 LEA R60, P5, R46, R60, 0x1 ;  /* 0x0000003c2e3cb211 */ /* 0x000fc800078a08ff */
[----:B------:R-:W-:Y:S02]  /*5590*/  @!P3 LEA.HI.X R61, R46, R61, R47, 0x1, P5 ;  /* 0x0000003d2e3db211 */ /* 0x000fe400028f0c2f */
[----:B------:R-:W-:Y:S02]  /*55a0*/  CS2R R46, SRZ ;  /* 0x00000000002e7805 */ /* 0x000fe4000001ff00 */
[C---:B-1----:R-:W-:Y:S01]  /*55b0*/  @!P3 LEA R62, P5, R44.reuse, R62, 0x1 ;  /* 0x0000003e2c3eb211 */ /* 0x042fe200078a08ff */
[----:B------:R0:W5:Y:S03]  /*55c0*/  @!P4 LDG.E.128 R48, desc[UR38][R54.64] ;  /* 0x000000263630c981 */ /* 0x000166000c1e1d00 */
[----:B------:R-:W-:Y:S02]  /*55d0*/  @!P3 LEA.HI.X R63, R44, R63, R45, 0x1, P5 ;  /* 0x0000003f2c3fb211 */ /* 0x000fe400028f0c2d */
[----:B------:R-:W-:-:S02]  /*55e0*/  CS2R R44, SRZ ;  /* 0x00000000002c7805 */ /* 0x000fc4000001ff00 */
[----:B------:R-:W-:Y:S02]  /*55f0*/  CS2R R58, SRZ ;  /* 0x00000000003a7805 */ /* 0x000fe4000001ff00 */
[----:B------:R-:W-:Y:S02]  /*5600*/  CS2R R56, SRZ ;  /* 0x0000000000387805 */ /* 0x000fe4000001ff00 */
[----:B------:R1:W5:Y:S01]  /*5610*/  @!P4 LDG.E.128 R44, desc[UR38][R52.64] ;  /* 0x00000026342cc981 */ /* 0x000362000c1e1d00 */
[----:B0-----:R-:W-:-:S03]  /*5620*/  CS2R R54, SRZ ;  /* 0x0000000000367805 */ /* 0x001fc6000001ff00 */
[----:B------:R0:W5:Y:S01]  /*5630*/  @!P3 LDG.E.128 R56, desc[UR38][R62.64] ;  /* 0x000000263e38b981 */ /* 0x000162000c1e1d00 */
[----:B-1----:R-:W-:-:S06]  /*5640*/  CS2R R52, SRZ ;  /* 0x0000000000347805 */ /* 0x002fcc000001ff00 */
[----:B------:R1:W5:Y:S01]  /*5650*/  @!P3 LDG.E.128 R52, desc[UR38][R60.64] ;  /* 0x000000263c34b981 */ /* 0x000362000c1e1d00 */
[----:B--2---:R-:W-:-:S04]  /*5660*/  @!P0 LEA R68, P3, R66, R68, 0x1 ;  /* 0x0000004442448211 */ /* 0x004fc800078608ff */
[----:B------:R-:W-:Y:S02]  /*5670*/  @!P0 LEA.HI.X R69, R66, R69, R67, 0x1, P3 ;  /* 0x0000004542458211 */ /* 0x000fe400018f0c43 */
[C---:B---3--:R-:W-:Y:S02]  /*5680*/  @!P0 LEA R70, P3, R64.reuse, R70, 0x1 ;  /* 0x0000004640468211 */ /* 0x048fe400078608ff */
[----:B0-----:R-:W-:Y:S02]  /*5690*/  CS2R R62, SRZ ;  /* 0x00000000003e7805 */ /* 0x001fe4000001ff00 */
[----:B------:R-:W-:Y:S02]  /*56a0*/  CS2R R66, SRZ ;  /* 0x0000000000427805 */ /* 0x000fe4000001ff00 */
[----:B-1----:R-:W-:Y:S02]  /*56b0*/  CS2R R60, SRZ ;  /* 0x00000000003c7805 */ /* 0x002fe4000001ff00 */
[----:B------:R-:W-:-:S02]  /*56c0*/  @!P0 LEA.HI.X R71, R64, R71, R65, 0x1, P3 ;  /* 0x0000004740478211 */ /* 0x000fc400018f0c41 */
[----:B------:R-:W-:Y:S02]  /*56d0*/  CS2R R64, SRZ ;  /* 0x0000000000407805 */ /* 0x000fe4000001ff00 */
[----:B------:R0:W5:Y:S04]  /*56e0*/  @!P0 LDG.E.128 R60, desc[UR38][R68.64] ;  /* 0x00000026443c8981 */ /* 0x000168000c1e1d00 */
[----:B------:R1:W5:Y:S01]  /*56f0*/  @!P0 LDG.E.128 R64, desc[UR38][R70.64] ;  /* 0x0000002646408981 */ /* 0x000362000c1e1d00 */
[----:B------:R-:W-:-:S04]  /*5700*/  ISETP.GE.AND P0, PT, R210, R114, PT ;  /* 0x00000072d200720c */ /* 0x000fc80003f06270 */
[CC--:B------:R-:W-:Y:S01]  /*5710*/  ISETP.GE.OR P0, PT, R16.reuse, R123.reuse, P0 ;  /* 0x0000007b1000720c */ /* 0x0c0fe20000706670 */
[----:B------:R-:W-:Y:S01]  /*5720*/  BSSY B1, `(.L_x_8417) ;  /* 0x000001c000017945 */ /* 0x000fe20003800000 */
[----:B------:R-:W-:Y:S02]  /*5730*/  ISETP.GE.AND P3, PT, R16, R123, PT ;  /* 0x0000007b1000720c */ /* 0x000fe40003f66270 */
[----:B0-----:R-:W-:Y:S02]  /*5740*/  CS2R R68, SRZ ;  /* 0x0000000000447805 */ /* 0x001fe4000001ff00 */
[----:B------:R-:W-:Y:S02]  /*5750*/  CS2R R74, SRZ ;  /* 0x00000000004a7805 */ /* 0x000fe4000001ff00 */
[----:B-1----:R-:W-:Y:S02]  /*5760*/  CS2R R70, SRZ ;  /* 0x0000000000467805 */ /* 0x002fe4000001ff00 */
[----:B------:R-:W-:-:S03]  /*5770*/  CS2R R72, SRZ ;  /* 0x0000000000487805 */ /* 0x000fc6000001ff00 */
[----:B------:R-:W-:Y:S05]  /*5780*/  @P0 BRA `(.L_x_8418) ;  /* 0x0000000000540947 */ /* 0x000fea0003800000 */
[----:B------:R-:W0:Y:S01]  /*5790*/  LDC.64 R68, c[0x0][0x3f8] ;  /* 0x0000fe00ff447b82 */ /* 0x000e220000000a00 */
[----:B------:R-:W-:Y:S01]  /*57a0*/  IMAD.MOV.U32 R72, RZ, RZ, R78 ;  /* 0x000000ffff487224 */ /* 0x000fe200078e004e */
[----:B------:R-:W-:Y:S01]  /*57b0*/  ULDC.64 UR4, c[0x0][0x3e8] ;  /* 0x0000fa0000047ab9 */ /* 0x000fe20000000a00 */
[----:B------:R-:W-:Y:S01]  /*57c0*/  IMAD.MOV.U32 R73, RZ, RZ, R119 ;  /* 0x000000ffff497224 */ /* 0x000fe200078e0077 */
[----:B------:R-:W-:Y:S01]  /*57d0*/  ULDC.64 UR6, c[0x0][0x400] ;  /* 0x0001000000067ab9 */ /* 0x000fe20000000a00 */
[----:B------:R-:W-:-:S03]  /*57e0*/  IMAD.MOV.U32 R77, RZ, RZ, R106 ;  /* 0x000000ffff4d7224 */ /* 0x000fc600078e006a */
        /* <DEDUP_REMOVED lines=15> */
.L_x_8418:
[----:B------:R-:W-:Y:S05]  /*58e0*/  BSYNC B1 ;  /* 0x0000000000017941 */ /* 0x000fea0003800000 */
.L_x_8417:
[----:B-----5:R-:W-:Y:S01]  /*58f0*/  IMAD.MOV.U32 R76, RZ, RZ, R70 ;  /* 0x000000ffff4c7224 */ /* 0x020fe200078e0046 */
        /* <DEDUP_REMOVED lines=66> */
.L_x_8419:
[----:B------:R-:W-:Y:S01]  /*5d20*/  IMAD R106, R184, 0x8, R2 ;  /* 0x00000008b86a7824 */ /* 0x000fe200078e0202 */
[----:B------:R-:W-:Y:S01]  /*5d30*/  SHF.L.U32 R119, R192, 0x1f, RZ ;  /* 0x0000001fc0777819 */ /* 0x000fe200000006ff */
[----:B------:R-:W0:Y:S01]  /*5d40*/  LDC R132, c[0x0][0x2f4] ;  /* 0x0000bd00ff847b82 */ /* 0x000e220000000800 */
[----:B------:R-:W-:Y:S01]  /*5d50*/  IMAD.MOV.U32 R121, RZ, RZ, R122 ;  /* 0x000000ffff797224 */ /* 0x000fe200078e007a */
[----:B------:R-:W-:Y:S01]  /*5d60*/  BSSY B1, `(.L_x_8420) ;  /* 0x0000005000017945 */ /* 0x000fe20003800000 */
[----:B------:R-:W1:Y:S05]  /*5d70*/  SYNCS.PHASECHK.TRANS64.TRYWAIT P4, [R106+URZ+0x28890], R119 ;  /* 0x028890776a0075a7 */ /* 0x000e6a000808017f */
[----:B------:R-:W2:Y:S01]  /*5d80*/  LDC.64 R122, c[0x0][0x300] ;  /* 0x0000c000ff7a7b82 */ /* 0x000ea20000000a00 */
[----:B0-----:R-:W-:Y:S01]  /*5d90*/  IMAD.IADD R134, R132, 0x1, -R113 ;  /* 0x0000000184867824 */ /* 0x001fe200078e0a71 */
[----:B-1----:R-:W-:Y:S06]  /*5da0*/  @!P4 BRA `(.L_x_8421) ;  /* 0x000001f00084c947 */ /* 0x002fec0003800000 */
.L_x_8794:
[----:B------:R-:W-:Y:S05]  /*5db0*/  BSYNC B1 ;  /* 0x0000000000017941 */ /* 0x000fea0003800000 */
.L_x_8420:
[----:B------:R-:W-:Y:S01]  /*5dc0*/  ISETP.GE.OR P4, PT, R23, R114, P2 ;  /* 0x000000721700720c */ /* 0x000fe20001786670 */
[----:B------:R-:W-:-:S12]  /*5dd0*/  BSSY B1, `(.L_x_8422) ;  /* 0x0000087000017945 */ /* 0x000fd80003800000 */
[----:B------:R-:W-:Y:S05]  /*5de0*/  @P4 BRA `(.L_x_8423) ;  /* 0x0000000800144947 */ /* 0x000fea0003800000 */
[-C--:B--2---:R-:W-:Y:S01]  /*5df0*/  IMAD R76, R215, R122.reuse, RZ ;  /* 0x0000007ad74c7224 */ /* 0x084fe200078e02ff */
[----:B------:R-:W-:Y:S01]  /*5e00*/  ISETP.NE.AND P6, PT, R0, RZ, PT ;  /* 0x000000ff0000720c */ /* 0x000fe20003fc5270 */
[C---:B------:R-:W-:Y:S01]  /*5e10*/  IMAD.WIDE.U32 R124, R23.reuse, R122, R120 ;  /* 0x0000007a177c7225 */ /* 0x040fe200078e0078 */
[----:B------:R-:W-:Y:S03]  /*5e20*/  BSSY B2, `(.L_x_8424) ;  /* 0x0000076000027945 */ /* 0x000fe60003800000 */
[----:B------:R-:W-:Y:S01]  /*5e30*/  IMAD R77, R23, R123, R76 ;  /* 0x0000007b174d7224 */ /* 0x000fe200078e024c */
[----:B------:R-:W-:Y:S02]  /*5e40*/  SEL R76, R113, R134, !P6 ;  /* 0x00000086714c7207 */ /* 0x000fe40007000000 */
[----:B------:R-:W-:Y:S01]  /*5e50*/  IADD3 R150, P4, P5, R96, R124, R37 ;  /* 0x0000007c60967210 */ /* 0x000fe20007d9e025 */
[----:B------:R-:W-:Y:S01]  /*5e60*/  IMAD.IADD R152, R77, 0x1, R125 ;  /* 0x000000014d987824 */ /* 0x000fe200078e027d */
[----:B------:R-:W-:-:S04]  /*5e70*/  SHF.R.S32.HI R77, RZ, 0x1f, R76 ;  /* 0x0000001fff4d7819 */ /* 0x000fc8000001144c */
[----:B------:R-:W-:Y:S02]  /*5e80*/  LEA.HI R76, R77, R76, RZ, 0x4 ;  /* 0x0000004c4d4c7211 */ /* 0x000fe400078f20ff */
[----:B------:R-:W-:Y:S02]  /*5e90*/  IADD3.X R151, R35, R152, R102, P4, P5 ;  /* 0x0000009823977210 */ /* 0x000fe400027ea466 */
[----:B------:R-:W-:-:S04]  /*5ea0*/  LEA.HI.SX32 R76, R76, R101, 0x1c ;  /* 0x000000654c4c7211 */ /* 0x000fc800078fe2ff */
[----:B------:R-:W-:Y:S01]  /*5eb0*/  SHF.R.S32.HI R77, RZ, 0x1f, R76 ;  /* 0x0000001fff4d7819 */ /* 0x000fe2000001144c */
[----:B------:R-:W-:-:S03]  /*5ec0*/  IMAD.SHL.U32 R153, R76, 0x8, RZ ;  /* 0x000000084c997824 */ /* 0x000fc600078e00ff */
[----:B------:R-:W-:Y:S02]  /*5ed0*/  LEA.HI R77, R77, R76, RZ, 0x3 ;  /* 0x0000004c4d4d7211 */ /* 0x000fe400078f18ff */
[----:B------:R-:W-:-:S03]  /*5ee0*/  LOP3.LUT R76, R153, 0x38, RZ, 0xc0, !PT ;  /* 0x00000038994c7812 */ /* 0x000fc600078ec0ff */
[----:B------:R-:W-:Y:S01]  /*5ef0*/  IMAD.SHL.U32 R77, R77, 0x400, RZ ;  /* 0x000004004d4d7824 */ /* 0x000fe200078e00ff */
[----:B------:R-:W-:-:S04]  /*5f00*/  LOP3.LUT R76, R76, 0x1c0, R225, 0xf8, !PT ;  /* 0x000001c04c4c7812 */ /* 0x000fc800078ef8e1 */
[----:B------:R-:W-:Y:S02]  /*5f10*/  LOP3.LUT R77, R77, 0x7fffe000, RZ, 0xc0, !PT ;  /* 0x7fffe0004d4d7812 */ /* 0x000fe400078ec0ff */
[----:B------:R-:W-:-:S04]  /*5f20*/  LOP3.LUT R76, R76, R203, RZ, 0x3c, !PT ;  /* 0x000000cb4c4c7212 */ /* 0x000fc800078e3cff */
[----:B------:R-:W-:Y:S01]  /*5f30*/  IADD3 R79, R76, R77, R204 ;  /* 0x0000004d4c4f7210 */ /* 0x000fe20007ffe0cc */
[----:B------:R-:W-:-:S04]  /*5f40*/  IMAD R77, R184, 0x4000, R112 ;  /* 0x00004000b84d7824 */ /* 0x000fc800078e0270 */
[----:B------:R-:W-:Y:S02]  /*5f50*/  IMAD R79, R184, 0x4000, R79 ;  /* 0x00004000b84f7824 */ /* 0x000fe400078e024f */
[--C-:B------:R-:W-:Y:S02]  /*5f60*/  IMAD R77, R77, 0x2, R2.reuse ;  /* 0x000000024d4d7824 */ /* 0x100fe400078e0202 */
[----:B------:R-:W-:-:S04]  /*5f70*/  IMAD R80, R79, 0x2, R2 ;  /* 0x000000024f507824 */ /* 0x000fc800078e0202 */
[----:B------:R-:W1:Y:S04]  /*5f80*/  LDS.128 R76, [R77+0x18400] ;  /* 0x018400004d4c7984 */ /* 0x000e680000000c00 */
[----:B------:R-:W2:Y:S01]  /*5f90*/  LDS.128 R80, [R80+0x18400] ;  /* 0x0184000050507984 */ /* 0x000ea20000000c00 */
[----:B------:R-:W-:Y:S05]  /*5fa0*/  @P3 BRA `(.L_x_8425) ;  /* 0x0000000400743947 */ /* 0x000fea0003800000 */
[----:B------:R-:W-:Y:S01]  /*5fb0*/  SHF.R.U32.HI R174, RZ, 0x10, R49 ;  /* 0x00000010ffae7819 */ /* 0x000fe20000011631 */
[----:B--2---:R-:W-:Y:S01]  /*5fc0*/  IMAD.U32 R169, R81, 0x10000, RZ ;  /* 0x0001000051a97824 */ /* 0x004fe200078e00ff */
[----:B------:R-:W-:Y:S02]  /*5fd0*/  SHF.R.U32.HI R172, RZ, 0x10, R45 ;  /* 0x00000010ffac7819 */ /* 0x000fe4000001162d */
[----:B------:R-:W-:Y:S02]  /*5fe0*/  PRMT R173, R173, 0x5410, R174 ;  /* 0x00005410adad7816 */ /* 0x000fe400000000ae */
[----:B------:R-:W-:Y:S01]  /*5ff0*/  SHF.R.U64 R163, R48, 0x10, R49 ;  /* 0x0000001030a37819 */ /* 0x000fe20000001231 */
[----:B------:R-:W-:Y:S01]  /*6000*/  IMAD.U32 R49, R82, 0x10000, RZ ;  /* 0x0001000052317824 */ /* 0x000fe200078e00ff */
[----:B------:R-:W-:Y:S01]  /*6010*/  PRMT R172, R137, 0x5432, R172 ;  /* 0x0000543289ac7816 */ /* 0x000fe200000000ac */
[----:B------:R-:W-:Y:S01]  /*6020*/  IMAD.U32 R174, R173, 0x10000, RZ ;  /* 0x00010000adae7824 */ /* 0x000fe200078e00ff */
[--C-:B------:R-:W-:Y:S01]  /*6030*/  SHF.R.U64 R165, R50, 0x10, R51.reuse ;  /* 0x0000001032a57819 */ /* 0x100fe20000001233 */
[----:B-1----:R-:W-:Y:S01]  /*6040*/  IMAD.U32 R48, R78, 0x10000, RZ ;  /* 0x000100004e307824 */ /* 0x002fe200078e00ff */
[----:B------:R-:W-:Y:S01]  /*6050*/  SHF.R.U32.HI R166, RZ, 0x10, R51 ;  /* 0x00000010ffa67819 */ /* 0x000fe20000011633 */
[----:B------:R-:W-:Y:S01]  /*6060*/  IMAD.U32 R51, R77, 0x10000, RZ ;  /* 0x000100004d337824 */ /* 0x000fe200078e00ff */
[----:B------:R-:W-:Y:S01]  /*6070*/  PRMT R163, R170, 0x5410, R163 ;  /* 0x00005410aaa37816 */ /* 0x000fe200000000a3 */
[----:B------:R-:W-:Y:S01]  /*6080*/  IMAD.U32 R170, R172, 0x10000, RZ ;  /* 0x00010000acaa7824 */ /* 0x000fe200078e00ff */
[----:B------:R-:W-:Y:S01]  /*6090*/  SHF.R.U32.HI R167, RZ, 0x10, R47 ;  /* 0x00000010ffa77819 */ /* 0x000fe2000001162f */
[----:B------:R-:W-:Y:S01]  /*60a0*/  FMUL.FTZ R176, R169, R174 ;  /* 0x000000aea9b07220 */ /* 0x000fe20000410000 */
[----:B------:R-:W-:Y:S01]  /*60b0*/  LOP3.LUT R81, R81, 0xffff0000, RZ, 0xc0, !PT ;  /* 0xffff000051517812 */ /* 0x000fe200078ec0ff */
[----:B------:R-:W-:Y:S01]  /*60c0*/  FMUL.FTZ R178, R169, R170 ;  /* 0x000000aaa9b27220 */ /* 0x000fe20000410000 */
[----:B------:R-:W-:-:S02]  /*60d0*/  PRMT R168, R168, 0x5410, R165 ;  /* 0x00005410a8a87816 */ /* 0x000fc400000000a5 */
[----:B------:R-:W-:Y:S02]  /*60e0*/  LOP3.LUT R173, R173, 0xffff0000, RZ, 0xc0, !PT ;  /* 0xffff0000adad7812 */ /* 0x000fe400078ec0ff */
[----:B------:R-:W-:Y:S02]  /*60f0*/  PRMT R165, R133, 0x5432, R166 ;  /* 0x0000543285a57816 */ /* 0x000fe400000000a6 */
[----:B------:R-:W-:Y:S01]  /*6100*/  SHF.R.U64 R164, R46, 0x10, R47 ;  /* 0x000000102ea47819 */ /* 0x000fe2000000122f */
[----:B------:R-:W-:Y:S01]  /*6110*/  FMUL.FTZ R169, R81, R173 ;  /* 0x000000ad51a97220 */ /* 0x000fe20000410000 */
[----:B------:R-:W-:Y:S01]  /*6120*/  LOP3.LUT R166, R172, 0xffff0000, RZ, 0xc0, !PT ;  /* 0xffff0000aca67812 */ /* 0x000fe200078ec0ff */
[----:B------:R-:W-:Y:S01]  /*6130*/  IMAD.U32 R172, R165, 0x10000, RZ ;  /* 0x00010000a5ac7824 */ /* 0x000fe200078e00ff */
[----:B------:R-:W-:Y:S01]  /*6140*/  LOP3.LUT R46, R77, 0xffff0000, RZ, 0xc0, !PT ;  /* 0xffff00004d2e7812 */ /* 0x000fe200078ec0ff */
[----:B------:R-:W-:Y:S01]  /*6150*/  IMAD.U32 R77, R79, 0x10000, RZ ;  /* 0x000100004f4d7824 */ /* 0x000fe200078e00ff */
[----:B------:R-:W-:Y:S01]  /*6160*/  PRMT R167, R171, 0x5410, R167 ;  /* 0x00005410aba77816 */ /* 0x000fe200000000a7 */
[----:B------:R-:W-:Y:S01]  /*6170*/  FMUL.FTZ R81, R81, R166 ;  /* 0x000000a651517220 */ /* 0x000fe20000410000 */
[----:B------:R-:W-:Y:S01]  /*6180*/  LOP3.LUT R47, R79, 0xffff0000, RZ, 0xc0, !PT ;  /* 0xffff00004f2f7812 */ /* 0x000fe200078ec0ff */
[C---:B------:R-:W-:Y:S01]  /*6190*/  IMAD.U32 R79, R83.reuse, 0x10000, RZ ;  /* 0x00010000534f7824 */ /* 0x040fe200078e00ff */
[----:B------:R-:W-:Y:S01]  /*61a0*/  LOP3.LUT R50, R83, 0xffff0000, RZ, 0xc0, !PT ;  /* 0xffff000053327812 */ /* 0x000fe200078ec0ff */
[C---:B------:R-:W-:Y:S01]  /*61b0*/  FFMA.FTZ R83, R51.reuse, R170, -R176 ;  /* 0x000000aa33537223 */ /* 0x040fe200000108b0 */
[----:B------:R-:W-:Y:S01]  /*61c0*/  FFMA.FTZ R51, R51, R174, R178 ;  /* 0x000000ae33337223 */ /* 0x000fe200000100b2 */
[----:B------:R-:W-:-:S02]  /*61d0*/  IMAD.U32 R170, R167, 0x10000, RZ ;  /* 0x00010000a7aa7824 */ /* 0x000fc400078e00ff */
[----:B------:R-:W-:Y:S01]  /*61e0*/  FFMA.FTZ R166, R46, R166, -R169 ;  /* 0x000000a62ea67223 */ /* 0x000fe200000108a9 */
[----:B------:R-:W-:Y:S01]  /*61f0*/  SHF.R.U64 R162, R44, 0x10, R45 ;  /* 0x000000102ca27819 */ /* 0x000fe2000000122d */
[----:B------:R-:W-:Y:S01]  /*6200*/  FMUL.FTZ R174, R79, R172 ;  /* 0x000000ac4fae7220 */ /* 0x000fe20000410000 */
[----:B------:R-:W-:Y:S01]  /*6210*/  LOP3.LUT R169, R165, 0xffff0000, RZ, 0xc0, !PT ;  /* 0xffff0000a5a97812 */ /* 0x000fe200078ec0ff */
[-C--:B------:R-:W-:Y:S01]  /*6220*/  FMUL.FTZ R165, R79, R170.reuse ;  /* 0x000000aa4fa57220 */ /* 0x080fe20000410000 */
[----:B------:R-:W-:Y:S01]  /*6230*/  LOP3.LUT R167, R167, 0xffff0000, RZ, 0xc0, !PT ;  /* 0xffff0000a7a77812 */ /* 0x000fe200078ec0ff */
[C---:B------:R-:W-:Y:S01]  /*6240*/  FFMA.FTZ R79, R77.reuse, R170, -R174 ;  /* 0x000000aa4d4f7223 */ /* 0x040fe200000108ae */
[----:B------:R-:W-:Y:S01]  /*6250*/  PRMT R162, R136, 0x5432, R162 ;  /* 0x0000543288a27816 */ /* 0x000fe200000000a2 */
[----:B------:R-:W-:Y:S01]  /*6260*/  FMUL.FTZ R170, R50, R169 ;  /* 0x000000a932aa7220 */ /* 0x000fe20000410000 */
[----:B------:R-:W-:Y:S01]  /*6270*/  FFMA.FTZ R77, R77, R172, R165 ;  /* 0x000000ac4d4d7223 */ /* 0x000fe200000100a5 */
[----:B------:R-:W-:Y:S01]  /*6280*/  FFMA.FTZ R46, R46, R173, R81 ;  /* 0x000000ad2e2e7223 */ /* 0x000fe20000010051 */
[----:B------:R-:W-:Y:S01]  /*6290*/  FMUL.FTZ R172, R50, R167 ;  /* 0x000000a732ac7220 */ /* 0x000fe20000410000 */
[----:B------:R-:W-:-:S02]  /*62a0*/  IMAD.U32 R45, R80, 0x10000, RZ ;  /* 0x00010000502d7824 */ /* 0x000fc400078e00ff */
[----:B------:R-:W-:Y:S01]  /*62b0*/  FFMA.FTZ R50, R47, R167, -R170 ;  /* 0x000000a72f327223 */ /* 0x000fe200000108aa */
[----:B------:R-:W-:Y:S01]  /*62c0*/  IMAD.U32 R81, R162, 0x10000, RZ ;  /* 0x00010000a2517824 */ /* 0x000fe200078e00ff */
[----:B------:R-:W-:Y:S01]  /*62d0*/  LOP3.LUT R80, R80, 0xffff0000, RZ, 0xc0, !PT ;  /* 0xffff000050507812 */ /* 0x000fe200078ec0ff */
[C---:B------:R-:W-:Y:S01]  /*62e0*/  IMAD.U32 R165, R163.reuse, 0x10000, RZ ;  /* 0x00010000a3a57824 */ /* 0x040fe200078e00ff */
[----:B------:R-:W-:Y:S01]  /*62f0*/  LOP3.LUT R167, R163, 0xffff0000, RZ, 0xc0, !PT ;  /* 0xffff0000a3a77812 */ /* 0x000fe200078ec0ff */
[----:B------:R-:W-:Y:S01]  /*6300*/  IMAD.U32 R44, R76, 0x10000, RZ ;  /* 0x000100004c2c7824 */ /* 0x000fe200078e00ff */
[----:B------:R-:W-:Y:S01]  /*6310*/  LOP3.LUT R163, R162, 0xffff0000, RZ, 0xc0, !PT ;  /* 0xffff0000a2a37812 */ /* 0x000fe200078ec0ff */
[C---:B------:R-:W-:Y:S01]  /*6320*/  FMUL.FTZ R162, R45.reuse, R81 ;  /* 0x000000512da27220 */ /* 0x040fe20000410000 */
[----:B------:R-:W-:Y:S01]  /*6330*/  LOP3.LUT R76, R76, 0xffff0000, RZ, 0xc0, !PT ;  /* 0xffff00004c4c7812 */ /* 0x000fe200078ec0ff */
[----:B------:R-:W-:Y:S01]  /*6340*/  FMUL.FTZ R171, R45, R165 ;  /* 0x000000a52dab7220 */ /* 0x000fe20000410000 */
[----:B------:R-:W-:Y:S01]  /*6350*/  PRMT R164, R135, 0x5432, R164 ;  /* 0x0000543287a47816 */ /* 0x000fe200000000a4 */
[----:B------:R-:W-:Y:S01]  /*6360*/  FMUL.FTZ R45, R80, R167 ;  /* 0x000000a7502d7220 */ /* 0x000fe20000410000 */
[C---:B------:R-:W-:Y:S01]  /*6370*/  FFMA.FTZ R162, R44.reuse, R165, R162 ;  /* 0x000000a52ca27223 */ /* 0x040fe200000100a2 */
[----:B------:R-:W-:Y:S01]  /*6380*/  FFMA.FTZ R172, R47, R169, R172 ;  /* 0x000000a92fac7223 */ /* 0x000fe200000100ac */
[----:B------:R-:W-:Y:S01]  /*6390*/  FFMA.FTZ R171, R44, R81, -R171 ;  /* 0x000000512cab7223 */ /* 0x000fe200000108ab */
[-C--:B------:R-:W-:Y:S01]  /*63a0*/  FMUL.FTZ R165, R80, R163.reuse ;  /* 0x000000a350a57220 */ /* 0x080fe20000410000 */
[----:B------:R-:W-:Y:S01]  /*63b0*/  LOP3.LUT R82, R82, 0xffff0000, RZ, 0xc0, !PT ;  /* 0xffff000052527812 */ /* 0x000fe200078ec0ff */
[----:B------:R-:W-:Y:S01]  /*63c0*/  FFMA.FTZ R80, R76, R163, -R45 ;  /* 0x000000a34c507223 */ /* 0x000fe2000001082d */
[C---:B------:R-:W-:Y:S01]  /*63d0*/  IMAD.U32 R47, R168.reuse, 0x10000, RZ ;  /* 0x00010000a82f7824 */ /* 0x040fe200078e00ff */
[----:B------:R-:W-:Y:S01]  /*63e0*/  LOP3.LUT R81, R168, 0xffff0000, RZ, 0xc0, !PT ;  /* 0xffff0000a8517812 */ /* 0x000fe200078ec0ff */
[C---:B------:R-:W-:Y:S01]  /*63f0*/  IMAD.U32 R44, R164.reuse, 0x10000, RZ ;  /* 0x00010000a42c7824 */ /* 0x040fe200078e00ff */
[----:B------:R-:W-:Y:S01]  /*6400*/  LOP3.LUT R45, R164, 0xffff0000, RZ, 0xc0, !PT ;  /* 0xffff0000a42d7812 */ /* 0x000fe200078ec0ff */
[----:B------:R-:W-:Y:S01]  /*6410*/  FFMA.FTZ R165, R76, R167, R165 ;  /* 0x000000a74ca57223 */ /* 0x000fe200000100a5 */
[C---:B------:R-:W-:Y:S01]  /*6420*/  FMUL.FTZ R163, R49.reuse, R47 ;  /* 0x0000002f31a37220 */ /* 0x040fe20000410000 */
[-C--:B------:R-:W-:Y:S01]  /*6430*/  FMUL.FTZ R76, R49, R44.reuse ;  /* 0x0000002c314c7220 */ /* 0x080fe20000410000 */
[----:B------:R-:W-:Y:S01]  /*6440*/  LOP3.LUT R78, R78, 0xffff0000, RZ, 0xc0, !PT ;  /* 0xffff00004e4e7812 */ /* 0x000fe200078ec0ff */
        /* <DEDUP_REMOVED lines=19> */
.L_x_8425:
[----:B------:R-:W-:Y:S05]  /*6580*/  BSYNC B2 ;  /* 0x0000000000027941 */ /* 0x000fea0003800000 */
.L_x_8424:
[----:B------:R-:W-:Y:S01]  /*6590*/  ISETP.GE.AND P4, PT, R153, R132, PT ;  /* 0x000000849900720c */ /* 0x000fe20003f86270 */
[----:B------:R-:W-:-:S12]  /*65a0*/  ULDC.64 UR4, c[0x0][0x2e8] ;  /* 0x0000ba0000047ab9 */ /* 0x000fd80000000a00 */
[--C-:B------:R-:W-:Y:S02]  /*65b0*/  @!P4 SHF.R.S32.HI R44, RZ, 0x1f, R153.reuse ;  /* 0x0000001fff2cc819 */ /* 0x100fe40000011499 */
[----:B------:R-:W-:-:S04]  /*65c0*/  @!P4 IADD3 R124, P5, P6, R96, R124, R153 ;  /* 0x0000007c607cc210 */ /* 0x000fc80007ebe099 */
[----:B------:R-:W-:Y:S02]  /*65d0*/  @!P4 IADD3.X R47, R35, R152, R44, P5, P6 ;  /* 0x00000098232fc210 */ /* 0x000fe40002fec42c */
[----:B------:R-:W-:-:S04]  /*65e0*/  LEA R44, P5, R150, UR4, 0x1 ;  /* 0x00000004962c7c11 */ /* 0x000fc8000f8a08ff */
[----:B------:R-:W-:Y:S02]  /*65f0*/  LEA.HI.X R45, R150, UR5, R151, 0x1, P5 ;  /* 0x00000005962d7c11 */ /* 0x000fe4000a8f0c97 */
[----:B------:R-:W-:-:S03]  /*6600*/  @!P4 LEA R46, P5, R124, UR4, 0x1 ;  /* 0x000000047c2ecc11 */ /* 0x000fc6000f8a08ff */
[----:B-1----:R1:W-:Y:S01]  /*6610*/  STG.E.128 desc[UR38][R44.64], R76 ;  /* 0x0000004c2c007986 */ /* 0x0023e2000c101d26 */
[----:B------:R-:W-:-:S05]  /*6620*/  @!P4 LEA.HI.X R47, R124, UR5, R47, 0x1, P5 ;  /* 0x000000057c2fcc11 */ /* 0x000fca000a8f0c2f */
[----:B--2---:R1:W-:Y:S04]  /*6630*/  @!P4 STG.E.128 desc[UR38][R46.64], R80 ;  /* 0x000000502e00c986 */ /* 0x0043e8000c101d26 */
.L_x_8423:
[----:B------:R-:W-:Y:S05]  /*6640*/  BSYNC B1 ;  /* 0x0000000000017941 */ /* 0x000fea0003800000 */
.L_x_8422:
[----:B------:R-:W-:Y:S01]  /*6650*/  ISETP.GE.OR P4, PT, R212, R114, P2 ;  /* 0x00000072d400720c */ /* 0x000fe20001786670 */
[----:B------:R-:W-:-:S12]  /*6660*/  BSSY B1, `(.L_x_8426) ;  /* 0x0000082000017945 */ /* 0x000fd80003800000 */
[----:B------:R-:W-:Y:S05]  /*6670*/  @P4 BRA `(.L_x_8427) ;  /* 0x0000000800004947 */ /* 0x000fea0003800000 */
[-C--:B-12---:R-:W-:Y:S01]  /*6680*/  IMAD R44, R118, R122.reuse, RZ ;  /* 0x0000007a762c7224 */ /* 0x086fe200078e02ff */
        /* <DEDUP_REMOVED lines=14> */
[----:B------:R-:W-:-:S03]  /*6770*/  LOP3.LUT R45, R199, 0x38, R81, 0xf8, !PT ;  /* 0x00000038c72d7812 */ /* 0x000fc600078ef851 */
[----:B------:R-:W-:Y:S01]  /*6780*/  IMAD.SHL.U32 R44, R44, 0x400, RZ ;  /* 0x000004002c2c7824 */ /* 0x000fe200078e00ff */
[----:B------:R-:W-:-:S04]  /*6790*/  LOP3.LUT R45, R45, R228, RZ, 0x3c, !PT ;  /* 0x000000e42d2d7212 */ /* 0x000fc800078e3cff */
[----:B------:R-:W-:-:S04]  /*67a0*/  LOP3.LUT R44, R44, 0x7fffe000, RZ, 0xc0, !PT ;  /* 0x7fffe0002c2c7812 */ /* 0x000fc800078ec0ff */
        /* <DEDUP_REMOVED lines=12> */
[----:B------:R-:W-:Y:S02]  /*6870*/  PRMT R154, R154, 0x5410, R151 ;  /* 0x000054109a9a7816 */ /* 0x000fe40000000097 */
[--C-:B------:R-:W-:Y:S02]  /*6880*/  SHF.R.U64 R152, R54, 0x10, R55.reuse ;  /* 0x0000001036987819 */ /* 0x100fe40000001237 */
[----:B------:R-:W-:-:S02]  /*6890*/  SHF.R.U32.HI R153, RZ, 0x10, R55 ;  /* 0x00000010ff997819 */ /* 0x000fc40000011637 */
[--C-:B------:R-:W-:Y:S01]  /*68a0*/  SHF.R.U64 R124, R58, 0x10, R59.reuse ;  /* 0x000000103a7c7819 */ /* 0x100fe2000000123b */
[----:B-1----:R-:W-:Y:S01]  /*68b0*/  IMAD.U32 R58, R45, 0x10000, RZ ;  /* 0x000100002d3a7824 */ /* 0x002fe200078e00ff */
[----:B------:R-:W-:Y:S01]  /*68c0*/  SHF.R.U32.HI R125, RZ, 0x10, R59 ;  /* 0x00000010ff7d7819 */ /* 0x000fe2000001163b */
[C---:B------:R-:W-:Y:S01]  /*68d0*/  IMAD.U32 R59, R49.reuse, 0x10000, RZ ;  /* 0x00010000313b7824 */ /* 0x040fe200078e00ff */
[----:B------:R-:W-:Y:S01]  /*68e0*/  LOP3.LUT R82, R49, 0xffff0000, RZ, 0xc0, !PT ;  /* 0xffff000031527812 */ /* 0x000fe200078ec0ff */
[----:B------:R-:W-:Y:S01]  /*68f0*/  IMAD.U32 R49, R158, 0x10000, RZ ;  /* 0x000100009e317824 */ /* 0x000fe200078e00ff */
[----:B------:R-:W-:Y:S01]  /*6900*/  LOP3.LUT R55, R51, 0xffff0000, RZ, 0xc0, !PT ;  /* 0xffff000033377812 */ /* 0x000fe200078ec0ff */
[----:B------:R-:W-:Y:S01]  /*6910*/  IMAD.U32 R51, R154, 0x10000, RZ ;  /* 0x000100009a337824 */ /* 0x000fe200078e00ff */
[----:B------:R-:W-:Y:S01]  /*6920*/  PRMT R160, R160, 0x5410, R153 ;  /* 0x00005410a0a07816 */ /* 0x000fe20000000099 */
[C---:B------:R-:W-:Y:S01]  /*6930*/  FMUL.FTZ R153, R59.reuse, R49 ;  /* 0x000000313b997220 */ /* 0x040fe20000410000 */
[----:B------:R-:W-:Y:S01]  /*6940*/  PRMT R156, R156, 0x5410, R125 ;  /* 0x000054109c9c7816 */ /* 0x000fe2000000007d */
[-C--:B------:R-:W-:Y:S01]  /*6950*/  FMUL.FTZ R151, R59, R51.reuse ;  /* 0x000000333b977220 */ /* 0x080fe20000410000 */
[----:B------:R-:W-:Y:S01]  /*6960*/  PRMT R157, R157, 0x5410, R124 ;  /* 0x000054109d9d7816 */ /* 0x000fe2000000007c */
[----:B------:R-:W-:Y:S01]  /*6970*/  FFMA.FTZ R51, R58, R51, R153 ;  /* 0x000000333a337223 */ /* 0x000fe20000010099 */
[----:B------:R-:W-:Y:S01]  /*6980*/  LOP3.LUT R125, R154, 0xffff0000, RZ, 0xc0, !PT ;  /* 0xffff00009a7d7812 */ /* 0x000fe200078ec0ff */
[----:B------:R-:W-:Y:S01]  /*6990*/  FFMA.FTZ R49, R58, R49, -R151 ;  /* 0x000000313a317223 */ /* 0x000fe20000010897 */
[----:B------:R-:W-:Y:S01]  /*69a0*/  LOP3.LUT R59, R158, 0xffff0000, RZ, 0xc0, !PT ;  /* 0xffff00009e3b7812 */ /* 0x000fe200078ec0ff */
[----:B------:R-:W-:Y:S01]  /*69b0*/  IMAD.U32 R124, R156, 0x10000, RZ ;  /* 0x000100009c7c7824 */ /* 0x000fe200078e00ff */
[----:B------:R-:W-:Y:S01]  /*69c0*/  SHF.R.U64 R162, R52, 0x10, R53 ;  /* 0x0000001034a27819 */ /* 0x000fe20000001235 */
[----:B------:R-:W-:Y:S01]  /*69d0*/  IMAD.U32 R58, R160, 0x10000, RZ ;  /* 0x00010000a03a7824 */ /* 0x000fe200078e00ff */
[----:B------:R-:W-:Y:S01]  /*69e0*/  SHF.R.U64 R150, R56, 0x10, R57 ;  /* 0x0000001038967819 */ /* 0x000fe20000001239 */
[----:B------:R-:W-:Y:S01]  /*69f0*/  IMAD.U32 R57, R47, 0x10000, RZ ;  /* 0x000100002f397824 */ /* 0x000fe200078e00ff */
[----:B------:R-:W-:Y:S01]  /*6a00*/  PRMT R161, R161, 0x5410, R152 ;  /* 0x00005410a1a17816 */ /* 0x000fe20000000098 */
[----:B------:R-:W-:Y:S01]  /*6a10*/  FMUL.FTZ R152, R83, R124 ;  /* 0x0000007c53987220 */ /* 0x000fe20000410000 */
[----:B------:R-:W-:Y:S01]  /*6a20*/  LOP3.LUT R56, R45, 0xffff0000, RZ, 0xc0, !PT ;  /* 0xffff00002d387812 */ /* 0x000fe200078ec0ff */
[C---:B------:R-:W-:Y:S01]  /*6a30*/  FMUL.FTZ R151, R82.reuse, R125 ;  /* 0x0000007d52977220 */ /* 0x040fe20000410000 */
[----:B------:R-:W-:Y:S01]  /*6a40*/  PRMT R159, R159, 0x5410, R162 ;  /* 0x000054109f9f7816 */ /* 0x000fe200000000a2 */
[-C--:B------:R-:W-:Y:S01]  /*6a50*/  FMUL.FTZ R153, R82, R59.reuse ;  /* 0x0000003b52997220 */ /* 0x080fe20000410000 */
[----:B------:R-:W-:Y:S01]  /*6a60*/  PRMT R155, R155, 0x5410, R150 ;  /* 0x000054109b9b7816 */ /* 0x000fe20000000096 */
[-C--:B------:R-:W-:Y:S01]  /*6a70*/  FMUL.FTZ R83, R83, R58.reuse ;  /* 0x0000003a53537220 */ /* 0x080fe20000410000 */
[----:B------:R-:W-:Y:S01]  /*6a80*/  LOP3.LUT R156, R156, 0xffff0000, RZ, 0xc0, !PT ;  /* 0xffff00009c9c7812 */ /* 0x000fe200078ec0ff */
[----:B------:R-:W-:Y:S01]  /*6a90*/  FFMA.FTZ R82, R56, R59, -R151 ;  /* 0x0000003b38527223 */ /* 0x000fe20000010897 */
[----:B------:R-:W-:Y:S01]  /*6aa0*/  LOP3.LUT R160, R160, 0xffff0000, RZ, 0xc0, !PT ;  /* 0xffff0000a0a07812 */ /* 0x000fe200078ec0ff */
[----:B------:R-:W-:Y:S01]  /*6ab0*/  FFMA.FTZ R150, R56, R125, R153 ;  /* 0x0000007d38967223 */ /* 0x000fe20000010099 */
[C---:B------:R-:W-:Y:S01]  /*6ac0*/  FFMA.FTZ R152, R57.reuse, R58, -R152 ;  /* 0x0000003a39987223 */ /* 0x040fe20000010898 */
[----:B------:R-:W-:Y:S01]  /*6ad0*/  FFMA.FTZ R83, R57, R124, R83 ;  /* 0x0000007c39537223 */ /* 0x000fe20000010053 */
[----:B------:R-:W-:-:S02]  /*6ae0*/  IMAD.U32 R53, R48, 0x10000, RZ ;  /* 0x0001000030357824 */ /* 0x000fc400078e00ff */
[----:B------:R-:W-:Y:S01]  /*6af0*/  FMUL.FTZ R59, R55, R156 ;  /* 0x0000009c373b7220 */ /* 0x000fe20000410000 */
[----:B------:R-:W-:Y:S02]  /*6b00*/  IMAD.U32 R56, R159, 0x10000, RZ ;  /* 0x000100009f387824 */ /* 0x000fe400078e00ff */
[----:B------:R-:W-:Y:S01]  /*6b10*/  FMUL.FTZ R125, R55, R160 ;  /* 0x000000a0377d7220 */ /* 0x000fe20000410000 */
[C---:B------:R-:W-:Y:S01]  /*6b20*/  IMAD.U32 R57, R155.reuse, 0x10000, RZ ;  /* 0x000100009b397824 */ /* 0x040fe200078e00ff */
[----:B------:R-:W-:Y:S01]  /*6b30*/  LOP3.LUT R48, R48, 0xffff0000, RZ, 0xc0, !PT ;  /* 0xffff000030307812 */ /* 0x000fe200078ec0ff */
[----:B------:R-:W-:Y:S01]  /*6b40*/  IMAD.U32 R52, R44, 0x10000, RZ ;  /* 0x000100002c347824 */ /* 0x000fe200078e00ff */
[----:B------:R-:W-:Y:S01]  /*6b50*/  LOP3.LUT R155, R155, 0xffff0000, RZ, 0xc0, !PT ;  /* 0xffff00009b9b7812 */ /* 0x000fe200078ec0ff */
[-C--:B------:R-:W-:Y:S01]  /*6b60*/  FMUL.FTZ R55, R53, R57.reuse ;  /* 0x0000003935377220 */ /* 0x080fe20000410000 */
        /* <DEDUP_REMOVED lines=33> */
[----:B------:R-:W-:Y:S02]  /*6d80*/  F2FP.BF16.F32.PACK_AB R47, R59, R152 ;  /* 0x000000983b2f723e */ /* 0x000fe400000010ff */
[----:B------:R-:W-:Y:S02]  /*6d90*/  F2FP.BF16.F32.PACK_AB R51, R156, R83 ;  /* 0x000000539c33723e */ /* 0x000fe400000010ff */
[----:B------:R-:W-:-:S02]  /*6da0*/  F2FP.BF16.F32.PACK_AB R48, R57, R58 ;  /* 0x0000003a3930723e */ /* 0x000fc400000010ff */
[----:B------:R-:W-:-:S07]  /*6db0*/  F2FP.BF16.F32.PACK_AB R50, R50, R53 ;  /* 0x000000353232723e */ /* 0x000fce00000010ff */
.L_x_8429:
[----:B------:R-:W-:Y:S05]  /*6dc0*/  BSYNC B2 ;  /* 0x0000000000027941 */ /* 0x000fea0003800000 */
.L_x_8428:
        /* <DEDUP_REMOVED lines=11> */
.L_x_8427:
[----:B------:R-:W-:Y:S05]  /*6e80*/  BSYNC B1 ;  /* 0x0000000000017941 */ /* 0x000fea0003800000 */
.L_x_8426:
[----:B------:R-:W-:Y:S01]  /*6e90*/  ISETP.GE.OR P4, PT, R211, R114, P2 ;  /* 0x00000072d300720c */ /* 0x000fe20001786670 */
[----:B------:R-:W-:-:S12]  /*6ea0*/  BSSY B1, `(.L_x_8430) ;  /* 0x0000083000017945 */ /* 0x000fd80003800000 */
[----:B------:R-:W-:Y:S05]  /*6eb0*/  @P4 BRA `(.L_x_8431) ;  /* 0x0000000800044947 */ /* 0x000fea0003800000 */
[-C--:B-123--:R-:W-:Y:S01]  /*6ec0*/  IMAD R44, R117, R122.reuse, RZ ;  /* 0x0000007a752c7224 */ /* 0x08efe200078e02ff */
        /* <DEDUP_REMOVED lines=27> */
[----:B-1----:R-:W-:Y:S01]  /*7080*/  IMAD.U32 R59, R45, 0x10000, RZ ;  /* 0x000100002d3b7824 */ /* 0x002fe200078e00ff */
[----:B------:R-:W-:Y:S01]  /*7090*/  SHF.R.U32.HI R76, RZ, 0x10, R65 ;  /* 0x00000010ff4c7819 */ /* 0x000fe20000011641 */
[----:B------:R-:W-:Y:S01]  /*70a0*/  IMAD.U32 R58, R44, 0x10000, RZ ;  /* 0x000100002c3a7824 */ /* 0x000fe200078e00ff */
[----:B------:R-:W-:Y:S02]  /*70b0*/  PRMT R145, R145, 0x5410, R82 ;  /* 0x0000541091917816 */ /* 0x000fe40000000052 */
[----:B------:R-:W-:Y:S02]  /*70c0*/  PRMT R149, R149, 0x5410, R76 ;  /* 0x0000541095957816 */ /* 0x000fe4000000004c */
[--C-:B------:R-:W-:Y:S02]  /*70d0*/  SHF.R.U64 R81, R62, 0x10, R63.reuse ;  /* 0x000000103e517819 */ /* 0x100fe4000000123f */
[----:B------:R-:W-:Y:S01]  /*70e0*/  SHF.R.U32.HI R78, RZ, 0x10, R63 ;  /* 0x00000010ff4e7819 */ /* 0x000fe2000001163f */
[----:B--2---:R-:W-:Y:S01]  /*70f0*/  IMAD.U32 R63, R49, 0x10000, RZ ;  /* 0x00010000313f7824 */ /* 0x004fe200078e00ff */
[--C-:B------:R-:W-:Y:S01]  /*7100*/  SHF.R.U64 R77, R66, 0x10, R67.reuse ;  /* 0x00000010424d7819 */ /* 0x100fe20000001243 */
[----:B------:R-:W-:Y:S01]  /*7110*/  IMAD.U32 R76, R149, 0x10000, RZ ;  /* 0x00010000954c7824 */ /* 0x000fe200078e00ff */
[----:B------:R-:W-:Y:S01]  /*7120*/  SHF.R.U32.HI R80, RZ, 0x10, R67 ;  /* 0x00000010ff507819 */ /* 0x000fe20000011643 */
[----:B------:R-:W-:Y:S01]  /*7130*/  IMAD.U32 R66, R145, 0x10000, RZ ;  /* 0x0001000091427824 */ /* 0x000fe200078e00ff */
[----:B------:R-:W-:Y:S01]  /*7140*/  PRMT R143, R143, 0x5410, R78 ;  /* 0x000054108f8f7816 */ /* 0x000fe2000000004e */
[----:B------:R-:W-:Y:S01]  /*7150*/  FMUL.FTZ R78, R63, R76 ;  /* 0x0000004c3f4e7220 */ /* 0x000fe20000410000 */
[----:B------:R-:W-:Y:S01]  /*7160*/  PRMT R147, R147, 0x5410, R80 ;  /* 0x0000541093937816 */ /* 0x000fe20000000050 */
[-C--:B------:R-:W-:Y:S01]  /*7170*/  FMUL.FTZ R80, R63, R66.reuse ;  /* 0x000000423f507220 */ /* 0x080fe20000410000 */
[----:B------:R-:W-:Y:S01]  /*7180*/  SHF.R.U64 R79, R64, 0x10, R65 ;  /* 0x00000010404f7819 */ /* 0x000fe20000001241 */
[----:B------:R-:W-:Y:S01]  /*7190*/  FFMA.FTZ R78, R59, R66, -R78 ;  /* 0x000000423b4e7223 */ /* 0x000fe2000001084e */
[----:B------:R-:W-:Y:S01]  /*71a0*/  LOP3.LUT R64, R49, 0xffff0000, RZ, 0xc0, !PT ;  /* 0xffff000031407812 */ /* 0x000fe200078ec0ff */
[----:B------:R-:W-:Y:S01]  /*71b0*/  FFMA.FTZ R80, R59, R76, R80 ;  /* 0x0000004c3b507223 */ /* 0x000fe20000010050 */
[----:B------:R-:W-:Y:S01]  /*71c0*/  LOP3.LUT R149, R149, 0xffff0000, RZ, 0xc0, !PT ;  /* 0xffff000095957812 */ /* 0x000fe200078ec0ff */
[----:B------:R-:W-:Y:S01]  /*71d0*/  IMAD.U32 R65, R51, 0x10000, RZ ;  /* 0x0001000033417824 */ /* 0x000fe200078e00ff */
[----:B------:R-:W-:Y:S01]  /*71e0*/  LOP3.LUT R145, R145, 0xffff0000, RZ, 0xc0, !PT ;  /* 0xffff000091917812 */ /* 0x000fe200078ec0ff */
[----:B------:R-:W-:Y:S01]  /*71f0*/  IMAD.U32 R59, R143, 0x10000, RZ ;  /* 0x000100008f3b7824 */ /* 0x000fe200078e00ff */
[----:B------:R-:W-:Y:S01]  /*7200*/  SHF.R.U64 R83, R60, 0x10, R61 ;  /* 0x000000103c537819 */ /* 0x000fe2000000123d */
[----:B------:R-:W-:Y:S01]  /*7210*/  IMAD.U32 R63, R147, 0x10000, RZ ;  /* 0x00010000933f7824 */ /* 0x000fe200078e00ff */
[----:B------:R-:W-:Y:S01]  /*7220*/  LOP3.LUT R60, R45, 0xffff0000, RZ, 0xc0, !PT ;  /* 0xffff00002d3c7812 */ /* 0x000fe200078ec0ff */
[----:B------:R-:W-:Y:S01]  /*7230*/  IMAD.U32 R61, R48, 0x10000, RZ ;  /* 0x00010000303d7824 */ /* 0x000fe200078e00ff */
[----:B------:R-:W-:Y:S01]  /*7240*/  PRMT R146, R146, 0x5410, R77 ;  /* 0x0000541092927816 */ /* 0x000fe2000000004d */
[----:B------:R-:W-:Y:S01]  /*7250*/  FMUL.FTZ R67, R64, R149 ;  /* 0x0000009540437220 */ /* 0x000fe20000410000 */
[----:B------:R-:W-:Y:S01]  /*7260*/  LOP3.LUT R62, R48, 0xffff0000, RZ, 0xc0, !PT ;  /* 0xffff0000303e7812 */ /* 0x000fe200078ec0ff */
[----:B------:R-:W-:Y:S01]  /*7270*/  FMUL.FTZ R77, R64, R145 ;  /* 0x00000091404d7220 */ /* 0x000fe20000410000 */
[----:B------:R-:W-:Y:S01]  /*7280*/  IMAD.U32 R48, R47, 0x10000, RZ ;  /* 0x000100002f307824 */ /* 0x000fe200078e00ff */
[----:B------:R-:W-:Y:S01]  /*7290*/  LOP3.LUT R51, R51, 0xffff0000, RZ, 0xc0, !PT ;  /* 0xffff000033337812 */ /* 0x000fe200078ec0ff */
[C---:B------:R-:W-:Y:S01]  /*72a0*/  FMUL.FTZ R66, R65.reuse, R59 ;  /* 0x0000003b41427220 */ /* 0x040fe20000410000 */
[----:B------:R-:W-:Y:S01]  /*72b0*/  PRMT R148, R148, 0x5410, R79 ;  /* 0x0000541094947816 */ /* 0x000fe2000000004f */
[----:B------:R-:W-:Y:S01]  /*72c0*/  FMUL.FTZ R79, R65, R63 ;  /* 0x0000003f414f7220 */ /* 0x000fe20000410000 */
[----:B------:R-:W-:Y:S01]  /*72d0*/  LOP3.LUT R64, R147, 0xffff0000, RZ, 0xc0, !PT ;  /* 0xffff000093407812 */ /* 0x000fe200078ec0ff */
[----:B------:R-:W-:Y:S01]  /*72e0*/  FFMA.FTZ R67, R60, R145, -R67 ;  /* 0x000000913c437223 */ /* 0x000fe20000010843 */
[----:B------:R-:W-:Y:S01]  /*72f0*/  PRMT R144, R144, 0x5410, R83 ;  /* 0x0000541090907816 */ /* 0x000fe20000000053 */
[----:B------:R-:W-:Y:S01]  /*7300*/  FFMA.FTZ R77, R60, R149, R77 ;  /* 0x000000953c4d7223 */ /* 0x000fe2000001004d */
[----:B------:R-:W-:Y:S01]  /*7310*/  LOP3.LUT R49, R47, 0xffff0000, RZ, 0xc0, !PT ;  /* 0xffff00002f317812 */ /* 0x000fe200078ec0ff */
[C---:B------:R-:W-:Y:S01]  /*7320*/  FFMA.FTZ R65, R48.reuse, R63, R66 ;  /* 0x0000003f30417223 */ /* 0x040fe20000010042 */
[----:B------:R-:W-:Y:S01]  /*7330*/  LOP3.LUT R60, R143, 0xffff0000, RZ, 0xc0, !PT ;  /* 0xffff00008f3c7812 */ /* 0x000fe200078ec0ff */
[----:B------:R-:W-:Y:S01]  /*7340*/  FFMA.FTZ R79, R48, R59, -R79 ;  /* 0x0000003b304f7223 */ /* 0x000fe2000001084f */
[----:B------:R-:W-:Y:S01]  /*7350*/  FMUL.FTZ R66, R51, R64 ;  /* 0x0000004033427220 */ /* 0x000fe20000410000 */
[----:B------:R-:W-:Y:S01]  /*7360*/  IMAD.U32 R48, R144, 0x10000, RZ ;  /* 0x0001000090307824 */ /* 0x000fe200078e00ff */
[----:B------:R-:W-:Y:S01]  /*7370*/  PRMT R142, R142, 0x5410, R81 ;  /* 0x000054108e8e7816 */ /* 0x000fe20000000051 */
[----:B------:R-:W-:-:S02]  /*7380*/  IMAD.U32 R59, R148, 0x10000, RZ ;  /* 0x00010000943b7824 */ /* 0x000fc400078e00ff */
[-C--:B------:R-:W-:Y:S01]  /*7390*/  FMUL.FTZ R82, R51, R60.reuse ;  /* 0x0000003c33527220 */ /* 0x080fe20000410000 */
[----:B------:R-:W-:Y:S01]  /*73a0*/  FFMA.FTZ R76, R49, R60, -R66 ;  /* 0x0000003c314c7223 */ /* 0x000fe20000010842 */
[CC--:B------:R-:W-:Y:S01]  /*73b0*/  FMUL.FTZ R66, R61.reuse, R48.reuse ;  /* 0x000000303d427220 */ /* 0x0c0fe20000410000 */
[-C--:B------:R-:W-:Y:S01]  /*73c0*/  FMUL.FTZ R51, R61, R59.reuse ;  /* 0x0000003b3d337220 */ /* 0x080fe20000410000 */
[----:B------:R-:W-:Y:S01]  /*73d0*/  LOP3.LUT R148, R148, 0xffff0000, RZ, 0xc0, !PT ;  /* 0xffff000094947812 */ /* 0x000fe200078ec0ff */
[----:B------:R-:W-:Y:S02]  /*73e0*/  IMAD.U32 R47, R50, 0x10000, RZ ;  /* 0x00010000322f7824 */ /* 0x000fe400078e00ff */
[C---:B------:R-:W-:Y:S01]  /*73f0*/  FFMA.FTZ R66, R58.reuse, R59, R66 ;  /* 0x0000003b3a427223 */ /* 0x040fe20000010042 */
[----:B------:R-:W-:Y:S01]  /*7400*/  FFMA.FTZ R60, R58, R48, -R51 ;  /* 0x000000303a3c7223 */ /* 0x000fe20000010833 */
[----:B------:R-:W-:Y:S01]  /*7410*/  LOP3.LUT R45, R44, 0xffff0000, RZ, 0xc0, !PT ;  /* 0xffff00002c2d7812 */ /* 0x000fe200078ec0ff */
[----:B------:R-:W-:Y:S01]  /*7420*/  FFMA.FTZ R82, R49, R64, R82 ;  /* 0x0000004031527223 */ /* 0x000fe20000010052 */
[----:B------:R-:W-:Y:S01]  /*7430*/  LOP3.LUT R50, R50, 0xffff0000, RZ, 0xc0, !PT ;  /* 0xffff000032327812 */ /* 0x000fe200078ec0ff */
        /* <DEDUP_REMOVED lines=8> */
[C---:B------:R-:W-:Y:S01]  /*74c0*/  FMUL.FTZ R63, R47.reuse, R51 ;  /* 0x000000332f3f7220 */ /* 0x040fe20000410000 */
[----:B------:R-:W-:Y:S01]  /*74d0*/  FMUL.FTZ R58, R47, R48 ;  /* 0x000000302f3a7220 */ /* 0x000fe20000410000 */
[-C--:B------:R-:W-:Y:S01]  /*74e0*/  FMUL.FTZ R62, R62, R144.reuse ;  /* 0x000000903e3e7220 */ /* 0x080fe20000410000 */
[C---:B------:R-:W-:Y:S01]  /*74f0*/  FFMA.FTZ R61, R45.reuse, R144, -R64 ;  /* 0x000000902d3d7223 */ /* 0x040fe20000010840 */
        /* <DEDUP_REMOVED lines=17> */
.L_x_8433:
[----:B------:R-:W-:Y:S05]  /*7610*/  BSYNC B2 ;  /* 0x0000000000027941 */ /* 0x000fea0003800000 */
.L_x_8432:
        /* <DEDUP_REMOVED lines=11> */
.L_x_8431:
[----:B------:R-:W-:Y:S05]  /*76d0*/  BSYNC B1 ;  /* 0x0000000000017941 */ /* 0x000fea0003800000 */
.L_x_8430:
[----:B------:R-:W-:Y:S01]  /*76e0*/  ISETP.GE.OR P4, PT, R210, R114, P2 ;  /* 0x00000072d200720c */ /* 0x000fe20001786670 */
[-C--:B-1234-:R-:W-:Y:S02]  /*76f0*/  IMAD R44, R116, R122.reuse, RZ ;  /* 0x0000007a742c7224 */ /* 0x09efe400078e02ff */
[----:B------:R-:W-:-:S04]  /*7700*/  IMAD.WIDE.U32 R120, R210, R122, R120 ;  /* 0x0000007ad2787225 */ /* 0x000fc800078e0078 */
[----:B------:R-:W-:-:S06]  /*7710*/  IMAD R123, R210, R123, R44 ;  /* 0x0000007bd27b7224 */ /* 0x000fcc00078e022c */
[----:B------:R-:W-:Y:S05]  /*7720*/  @P4 BRA `(.L_x_8410) ;  /* 0x0000000c00804947 */ /* 0x000fea0003800000 */
[----:B------:R-:W1:Y:S01]  /*7730*/  LDC.64 R52, c[0x0][0x2e8] ;  /* 0x0000ba00ff347b82 */ /* 0x000e620000000a00 */
[----:B------:R-:W-:Y:S01]  /*7740*/  IMAD.IADD R56, R121, 0x1, R123 ;  /* 0x0000000179387824 */ /* 0x000fe200078e027b */
[----:B------:R-:W-:Y:S01]  /*7750*/  IADD3 R44, P4, P5, R96, R120, R37 ;  /* 0x00000078602c7210 */ /* 0x000fe20007d9e025 */
[----:B------:R-:W-:Y:S01]  /*7760*/  BSSY B1, `(.L_x_8434) ;  /* 0x0000073000017945 */ /* 0x000fe20003800000 */
[----:B------:R-:W-:Y:S02]  /*7770*/  ISETP.NE.AND P6, PT, R0, RZ, PT ;  /* 0x000000ff0000720c */ /* 0x000fe40003fc5270 */
[----:B------:R-:W-:Y:S02]  /*7780*/  IADD3.X R45, R35, R56, R102, P4, P5 ;  /* 0x00000038232d7210 */ /* 0x000fe400027ea466 */
[----:B------:R-:W-:Y:S02]  /*7790*/  SEL R134, R113, R134, !P6 ;  /* 0x0000008671867207 */ /* 0x000fe40007000000 */
[----:B-1----:R-:W-:-:S04]  /*77a0*/  LEA R54, P4, R44, R52, 0x1 ;  /* 0x000000342c367211 */ /* 0x002fc800078808ff */
[----:B------:R-:W-:Y:S02]  /*77b0*/  LEA.HI.X R55, R44, R53, R45, 0x1, P4 ;  /* 0x000000352c377211 */ /* 0x000fe400020f0c2d */
[----:B------:R-:W-:-:S04]  /*77c0*/  SHF.R.S32.HI R45, RZ, 0x1f, R134 ;  /* 0x0000001fff2d7819 */ /* 0x000fc80000011486 */
[----:B------:R-:W-:-:S04]  /*77d0*/  LEA.HI R134, R45, R134, RZ, 0x4 ;  /* 0x000000862d867211 */ /* 0x000fc800078f20ff */
        /* <DEDUP_REMOVED lines=16> */
[----:B------:R-:W-:Y:S01]  /*78e0*/  SHF.R.U64 R67, R72, 0x10, R73 ;  /* 0x0000001048437819 */ /* 0x000fe20000001249 */
[----:B--2---:R-:W-:Y:S01]  /*78f0*/  IMAD.U32 R62, R49, 0x10000, RZ ;  /* 0x00010000313e7824 */ /* 0x004fe200078e00ff */
[----:B------:R-:W-:Y:S01]  /*7900*/  SHF.R.U64 R77, R68, 0x10, R69 ;  /* 0x00000010444d7819 */ /* 0x000fe20000001245 */
[----:B-1----:R-:W-:Y:S01]  /*7910*/  IMAD.U32 R58, R45, 0x10000, RZ ;  /* 0x000100002d3a7824 */ /* 0x002fe200078e00ff */
        /* <DEDUP_REMOVED lines=8> */
[----:B------:R-:W-:Y:S02]  /*79a0*/  SHF.R.U32.HI R70, RZ, 0x10, R71 ;  /* 0x00000010ff467819 */ /* 0x000fe40000011647 */
[--C-:B------:R-:W-:Y:S02]  /*79b0*/  SHF.R.U64 R71, R74, 0x10, R75.reuse ;  /* 0x000000104a477819 */ /* 0x100fe4000000124b */
[----:B------:R-:W-:Y:S02]  /*79c0*/  SHF.R.U32.HI R74, RZ, 0x10, R75 ;  /* 0x00000010ff4a7819 */ /* 0x000fe4000001164b */
[----:B------:R-:W-:Y:S01]  /*79d0*/  PRMT R140, R140, 0x5410, R67 ;  /* 0x000054108c8c7816 */ /* 0x000fe20000000043 */
[----:B------:R-:W-:Y:S01]  /*79e0*/  IMAD.U32 R67, R137, 0x10000, RZ ;  /* 0x0001000089437824 */ /* 0x000fe200078e00ff */
[----:B------:R-:W-:-:S02]  /*79f0*/  PRMT R133, R133, 0x5410, R66 ;  /* 0x0000541085857816 */ /* 0x000fc40000000042 */
[----:B------:R-:W-:Y:S01]  /*7a00*/  LOP3.LUT R63, R49, 0xffff0000, RZ, 0xc0, !PT ;  /* 0xffff0000313f7812 */ /* 0x000fe200078ec0ff */
[----:B------:R-:W-:Y:S01]  /*7a10*/  FMUL.FTZ R73, R62, R67 ;  /* 0x000000433e497220 */ /* 0x000fe20000410000 */
[----:B------:R-:W-:Y:S02]  /*7a20*/  LOP3.LUT R66, R141, 0xffff0000, RZ, 0xc0, !PT ;  /* 0xffff00008d427812 */ /* 0x000fe400078ec0ff */
[----:B------:R-:W-:Y:S01]  /*7a30*/  PRMT R138, R138, 0x5410, R71 ;  /* 0x000054108a8a7816 */ /* 0x000fe20000000047 */
[-C--:B------:R-:W-:Y:S01]  /*7a40*/  FMUL.FTZ R71, R62, R69.reuse ;  /* 0x000000453e477220 */ /* 0x080fe20000410000 */
[----:B------:R-:W-:Y:S01]  /*7a50*/  PRMT R139, R139, 0x5410, R74 ;  /* 0x000054108b8b7816 */ /* 0x000fe2000000004a */
[C---:B------:R-:W-:Y:S01]  /*7a60*/  FFMA.FTZ R73, R58.reuse, R69, R73 ;  /* 0x000000453a497223 */ /* 0x040fe20000010049 */
[----:B------:R-:W-:Y:S01]  /*7a70*/  PRMT R135, R135, 0x5410, R70 ;  /* 0x0000541087877816 */ /* 0x000fe20000000046 */
[----:B------:R-:W-:Y:S01]  /*7a80*/  FMUL.FTZ R70, R63, R66 ;  /* 0x000000423f467220 */ /* 0x000fe20000410000 */
[----:B------:R-:W-:Y:S01]  /*7a90*/  LOP3.LUT R59, R45, 0xffff0000, RZ, 0xc0, !PT ;  /* 0xffff00002d3b7812 */ /* 0x000fe200078ec0ff */
[----:B------:R-:W-:Y:S01]  /*7aa0*/  FFMA.FTZ R68, R58, R67, -R71 ;  /* 0x000000433a447223 */ /* 0x000fe20000010847 */
[----:B------:R-:W-:Y:S01]  /*7ab0*/  LOP3.LUT R62, R137, 0xffff0000, RZ, 0xc0, !PT ;  /* 0xffff0000893e7812 */ /* 0x000fe200078ec0ff */
[----:B------:R-:W-:Y:S01]  /*7ac0*/  IMAD.U32 R71, R139, 0x10000, RZ ;  /* 0x000100008b477824 */ /* 0x000fe200078e00ff */
[----:B------:R-:W-:Y:S01]  /*7ad0*/  LOP3.LUT R65, R51, 0xffff0000, RZ, 0xc0, !PT ;  /* 0xffff000033417812 */ /* 0x000fe200078ec0ff */
[----:B------:R-:W-:Y:S01]  /*7ae0*/  IMAD.U32 R67, R135, 0x10000, RZ ;  /* 0x0001000087437824 */ /* 0x000fe200078e00ff */
[----:B------:R-:W-:Y:S01]  /*7af0*/  LOP3.LUT R61, R48, 0xffff0000, RZ, 0xc0, !PT ;  /* 0xffff0000303d7812 */ /* 0x000fe200078ec0ff */
[-C--:B------:R-:W-:Y:S01]  /*7b00*/  FMUL.FTZ R58, R63, R62.reuse ;  /* 0x0000003e3f3a7220 */ /* 0x080fe20000410000 */
[----:B------:R-:W-:Y:S01]  /*7b10*/  FFMA.FTZ R69, R59, R62, -R70 ;  /* 0x0000003e3b457223 */ /* 0x000fe20000010846 */
[----:B------:R-:W-:Y:S01]  /*7b20*/  LOP3.LUT R62, R139, 0xffff0000, RZ, 0xc0, !PT ;  /* 0xffff00008b3e7812 */ /* 0x000fe200078ec0ff */
[----:B------:R-:W-:Y:S01]  /*7b30*/  FMUL.FTZ R63, R64, R71 ;  /* 0x00000047403f7220 */ /* 0x000fe20000410000 */
[----:B------:R-:W-:Y:S01]  /*7b40*/  IMAD.U32 R48, R47, 0x10000, RZ ;  /* 0x000100002f307824 */ /* 0x000fe200078e00ff */
[----:B------:R-:W-:Y:S01]  /*7b50*/  PRMT R136, R136, 0x5410, R77 ;  /* 0x0000541088887816 */ /* 0x000fe2000000004d */
[-C--:B------:R-:W-:Y:S01]  /*7b60*/  FMUL.FTZ R64, R64, R67.reuse ;  /* 0x0000004340407220 */ /* 0x080fe20000410000 */
[----:B------:R-:W-:Y:S01]  /*7b70*/  FFMA.FTZ R66, R59, R66, R58 ;  /* 0x000000423b427223 */ /* 0x000fe2000001003a */
[----:B------:R-:W-:Y:S01]  /*7b80*/  LOP3.LUT R49, R47, 0xffff0000, RZ, 0xc0, !PT ;  /* 0xffff00002f317812 */ /* 0x000fe200078ec0ff */
[----:B------:R-:W-:Y:S01]  /*7b90*/  FMUL.FTZ R70, R65, R62 ;  /* 0x0000003e41467220 */ /* 0x000fe20000410000 */
[----:B------:R-:W-:Y:S01]  /*7ba0*/  LOP3.LUT R58, R135, 0xffff0000, RZ, 0xc0, !PT ;  /* 0xffff0000873a7812 */ /* 0x000fe200078ec0ff */
[C---:B------:R-:W-:Y:S01]  /*7bb0*/  FFMA.FTZ R67, R48.reuse, R67, -R63 ;  /* 0x0000004330437223 */ /* 0x040fe2000001083f */
[----:B------:R-:W-:Y:S01]  /*7bc0*/  FFMA.FTZ R64, R48, R71, R64 ;  /* 0x0000004730407223 */ /* 0x000fe20000010040 */
[C---:B------:R-:W-:Y:S01]  /*7bd0*/  IMAD.U32 R59, R140.reuse, 0x10000, RZ ;  /* 0x000100008c3b7824 */ /* 0x040fe200078e00ff */
[----:B------:R-:W-:Y:S01]  /*7be0*/  LOP3.LUT R140, R140, 0xffff0000, RZ, 0xc0, !PT ;  /* 0xffff00008c8c7812 */ /* 0x000fe200078ec0ff */
[----:B------:R-:W-:-:S02]  /*7bf0*/  IMAD.U32 R48, R136, 0x10000, RZ ;  /* 0x0001000088307824 */ /* 0x000fc400078e00ff */
[-C--:B------:R-:W-:Y:S01]  /*7c00*/  FMUL.FTZ R72, R65, R58.reuse ;  /* 0x0000003a41487220 */ /* 0x080fe20000410000 */
[C---:B------:R-:W-:Y:S01]  /*7c10*/  FFMA.FTZ R70, R49.reuse, R58, -R70 ;  /* 0x0000003a31467223 */ /* 0x040fe20000010846 */
[-C--:B------:R-:W-:Y:S01]  /*7c20*/  FMUL.FTZ R58, R60, R59.reuse ;  /* 0x0000003b3c3a7220 */ /* 0x080fe20000410000 */
[----:B------:R-:W-:Y:S01]  /*7c30*/  IMAD.U32 R45, R44, 0x10000, RZ ;  /* 0x000100002c2d7824 */ /* 0x000fe200078e00ff */
[----:B------:R-:W-:Y:S01]  /*7c40*/  LOP3.LUT R136, R136, 0xffff0000, RZ, 0xc0, !PT ;  /* 0xffff000088887812 */ /* 0x000fe200078ec0ff */
[----:B------:R-:W-:Y:S01]  /*7c50*/  FMUL.FTZ R60, R60, R48 ;  /* 0x000000303c3c7220 */ /* 0x000fe20000410000 */
[----:B------:R-:W-:Y:S01]  /*7c60*/  FFMA.FTZ R65, R49, R62, R72 ;  /* 0x0000003e31417223 */ /* 0x000fe20000010048 */
[----:B------:R-:W-:Y:S01]  /*7c70*/  LOP3.LUT R44, R44, 0xffff0000, RZ, 0xc0, !PT ;  /* 0xffff00002c2c7812 */ /* 0x000fe200078ec0ff */
[C---:B------:R-:W-:Y:S02]  /*7c80*/  IMAD.U32 R51, R50.reuse, 0x10000, RZ ;  /* 0x0001000032337824 */ /* 0x040fe400078e00ff */
[----:B------:R-:W-:Y:S01]  /*7c90*/  FMUL.FTZ R63, R61, R140 ;  /* 0x0000008c3d3f7220 */ /* 0x000fe20000410000 */
[C---:B------:R-:W-:Y:S01]  /*7ca0*/  FFMA.FTZ R49, R45.reuse, R48, -R58 ;  /* 0x000000302d317223 */ /* 0x040fe2000001083a */
[----:B------:R-:W-:Y:S01]  /*7cb0*/  FFMA.FTZ R60, R45, R59, R60 ;  /* 0x0000003b2d3c7223 */ /* 0x000fe2000001003c */
[----:B------:R-:W-:Y:S01]  /*7cc0*/  LOP3.LUT R50, R50, 0xffff0000, RZ, 0xc0, !PT ;  /* 0xffff000032327812 */ /* 0x000fe200078ec0ff */
[----:B------:R-:W-:Y:S01]  /*7cd0*/  FMUL.FTZ R61, R61, R136 ;  /* 0x000000883d3d7220 */ /* 0x000fe20000410000 */
[C---:B------:R-:W-:Y:S01]  /*7ce0*/  IMAD.U32 R48, R133.reuse, 0x10000, RZ ;  /* 0x0001000085307824 */ /* 0x040fe200078e00ff */
[C---:B------:R-:W-:Y:S01]  /*7cf0*/  LOP3.LUT R45, R138.reuse, 0xffff0000, RZ, 0xc0, !PT ;  /* 0xffff00008a2d7812 */ /* 0x040fe200078ec0ff */
[----:B------:R-:W-:Y:S01]  /*7d00*/  IMAD.U32 R58, R138, 0x10000, RZ ;  /* 0x000100008a3a7824 */ /* 0x000fe200078e00ff */
[----:B------:R-:W-:Y:S01]  /*7d10*/  LOP3.LUT R133, R133, 0xffff0000, RZ, 0xc0, !PT ;  /* 0xffff000085857812 */ /* 0x000fe200078ec0ff */
[----:B------:R-:W-:-:S02]  /*7d20*/  IMAD.U32 R47, R46, 0x10000, RZ ;  /* 0x000100002e2f7824 */ /* 0x000fc400078e00ff */
[C---:B------:R-:W-:Y:S01]  /*7d30*/  FFMA.FTZ R136, R44.reuse, R136, -R63 ;  /* 0x000000882c887223 */ /* 0x040fe2000001083f */
        /* <DEDUP_REMOVED lines=21> */
.L_x_8435:
[----:B------:R-:W-:Y:S05]  /*7e90*/  BSYNC B1 ;  /* 0x0000000000017941 */ /* 0x000fea0003800000 */
.L_x_8434:
[----:B-1----:R1:W-:Y:S01]  /*7ea0*/  STG.E.128 desc[UR38][R54.64], R44 ;  /* 0x0000002c36007986 */ /* 0x0023e2000c101d26 */
[----:B------:R-:W-:-:S13]  /*7eb0*/  ISETP.GE.AND P3, PT, R57, R132, PT ;  /* 0x000000843900720c */ /* 0x000fda0003f66270 */
[----:B------:R-:W-:Y:S05]  /*7ec0*/  @P3 BRA `(.L_x_8410) ;  /* 0x0000000400983947 */ /* 0x000fea0003800000 */
[--C-:B-1----:R-:W-:Y:S02]  /*7ed0*/  SHF.R.S32.HI R44, RZ, 0x1f, R57.reuse ;  /* 0x0000001fff2c7819 */ /* 0x102fe40000011439 */
[----:B------:R-:W-:-:S04]  /*7ee0*/  IADD3 R57, P3, P4, R96, R120, R57 ;  /* 0x0000007860397210 */ /* 0x000fc80007c7e039 */
[----:B------:R-:W-:Y:S02]  /*7ef0*/  IADD3.X R56, R35, R56, R44, P3, P4 ;  /* 0x0000003823387210 */ /* 0x000fe40001fe842c */
[----:B------:R-:W-:-:S04]  /*7f00*/  LEA R52, P3, R57, R52, 0x1 ;  /* 0x0000003439347211 */ /* 0x000fc800078608ff */
[----:B------:R-:W-:-:S05]  /*7f10*/  LEA.HI.X R53, R57, R53, R56, 0x1, P3 ;  /* 0x0000003539357211 */ /* 0x000fca00018f0c38 */
[----:B--2---:R1:W-:Y:S01]  /*7f20*/  STG.E.128 desc[UR38][R52.64], R48 ;  /* 0x0000003034007986 */ /* 0x0043e2000c101d26 */
[----:B------:R-:W-:Y:S05]  /*7f30*/  BRA `(.L_x_8410) ;  /* 0x00000004007c7947 */ /* 0x000fea0003800000 */
.L_x_8373:
[----:B------:R-:W-:-:S13]  /*7f40*/  ISETP.NE.AND P0, PT, R191, 0x3, PT ;  /* 0x00000003bf00780c */ /* 0x000fda0003f05270 */
[----:B------:R-:W-:Y:S05]  /*7f50*/  @!P0 BRA `(.L_x_8436) ;  /* 0x0000000000048947 */ /* 0x000fea0003800000 */
[----:B------:R-:W-:Y:S01]  /*7f60*/  BPT.TRAP 0x1 ;  /* 0x000000040000795c */ /* 0x000fe20000300000 */
.L_x_8436:
[----:B------:R-:W-:Y:S01]  /*7f70*/  IMAD R106, R184, 0x8, R2 ;  /* 0x00000008b86a7824 */ /* 0x000fe200078e0202 */
[----:B------:R-:W-:Y:S01]  /*7f80*/  SHF.L.U32 R119, R192, 0x1f, RZ ;  /* 0x0000001fc0777819 */ /* 0x000fe200000006ff */
[----:B------:R-:W-:Y:S01]  /*7f90*/  IMAD R114, R26, -0x80, R24 ;  /* 0xffffff801a727824 */ /* 0x000fe200078e0218 */
[----:B------:R-:W-:Y:S01]  /*7fa0*/  BSSY B1, `(.L_x_8437) ;  /* 0x0000006000017945 */ /* 0x000fe20003800000 */
[----:B------:R-:W-:Y:S01]  /*7fb0*/  SHF.R.S32.HI R45, RZ, 0x1f, R26 ;  /* 0x0000001fff2d7819 */ /* 0x000fe2000001141a */
[----:B------:R-:W0:Y:S01]  /*7fc0*/  SYNCS.PHASECHK.TRANS64.TRYWAIT P3, [R106+URZ+0x28890], R119 ;  /* 0x028890776a0075a7 */ /* 0x000e22000806017f */
[----:B------:R-:W-:Y:S01]  /*7fd0*/  IMAD R44, R3, R26, RZ ;  /* 0x0000001a032c7224 */ /* 0x000fe200078e02ff */
[----:B------:R-:W-:Y:S01]  /*7fe0*/  VIMNMX R114, R114, 0x80, PT ;  /* 0x0000008072727848 */ /* 0x000fe20003fe0100 */
[----:B0-----:R-:W-:Y:S06]  /*7ff0*/  @!P3 BRA `(.L_x_8438) ;  /* 0x000001d00004b947 */ /* 0x001fec0003800000 */
.L_x_8795:
[----:B------:R-:W-:Y:S05]  /*8000*/  BSYNC B1 ;  /* 0x0000000000017941 */ /* 0x000fea0003800000 */
.L_x_8437:
[----:B------:R-:W-:Y:S01]  /*8010*/  ISETP.GE.AND P3, PT, R23, R114, PT ;  /* 0x000000721700720c */ /* 0x000fe20003f66270 */
[----:B------:R-:W-:Y:S01]  /*8020*/  IMAD R45, R45, R128, R44 ;  /* 0x000000802d2d7224 */ /* 0x000fe200078e022c */
[----:B------:R-:W-:Y:S01]  /*8030*/  BSSY B1, `(.L_x_8439) ;  /* 0x0000012000017945 */ /* 0x000fe20003800000 */
[----:B------:R-:W-:-:S04]  /*8040*/  IMAD.WIDE.U32 R52, R128, R26, RZ ;  /* 0x0000001a80347225 */ /* 0x000fc800078e00ff */
[----:B------:R-:W-:-:S06]  /*8050*/  IMAD.IADD R61, R45, 0x1, R53 ;  /* 0x000000012d3d7824 */ /* 0x000fcc00078e0235 */
[----:B------:R-:W-:Y:S05]  /*8060*/  @P3 BRA `(.L_x_8440) ;  /* 0x0000000000383947 */ /* 0x000fea0003800000 */
[----:B------:R-:W1:Y:S01]  /*8070*/  @!P2 LDC.64 R54, c[0x0][0x2e8] ;  /* 0x0000ba00ff36ab82 */ /* 0x000e620000000a00 */
[----:B------:R-:W2:Y:S01]  /*8080*/  @!P2 LDS.128 R44, [R111+0x18400] ;  /* 0x018400006f2ca984 */ /* 0x000ea20000000c00 */
[----:B------:R-:W-:-:S03]  /*8090*/  @!P2 IADD3 R58, P3, R36, R52, RZ ;  /* 0x00000034243aa210 */ /* 0x000fc60007f7e0ff */
[----:B------:R-:W3:Y:S02]  /*80a0*/  @!P1 LDS.128 R48, [R111+0x1c400] ;  /* 0x01c400006f309984 */ /* 0x000ee40000000c00 */
[----:B------:R-:W-:Y:S01]  /*80b0*/  @!P2 IMAD.X R59, R61, 0x1, R39, P3 ;  /* 0x000000013d3ba824 */ /* 0x000fe200018e0627 */
[----:B------:R-:W4:Y:S01]  /*80c0*/  @!P1 LDC.64 R56, c[0x0][0x2e8] ;  /* 0x0000ba00ff389b82 */ /* 0x000f220000000a00 */
[----:B-1----:R-:W-:-:S04]  /*80d0*/  @!P2 LEA R54, P3, R58, R54, 0x1 ;  /* 0x000000363a36a211 */ /* 0x002fc800078608ff */
[----:B------:R-:W-:Y:S02]  /*80e0*/  @!P2 LEA.HI.X R55, R58, R55, R59, 0x1, P3 ;  /* 0x000000373a37a211 */ /* 0x000fe400018f0c3b */
[----:B------:R-:W-:-:S05]  /*80f0*/  @!P1 IADD3 R58, P3, R99, R52, RZ ;  /* 0x00000034633a9210 */ /* 0x000fca0007f7e0ff */
[----:B------:R-:W-:Y:S01]  /*8100*/  @!P1 IMAD.X R59, R61, 0x1, R104, P3 ;  /* 0x000000013d3b9824 */ /* 0x000fe200018e0668 */
[----:B----4-:R-:W-:-:S04]  /*8110*/  @!P1 LEA R56, P3, R58, R56, 0x1 ;  /* 0x000000383a389211 */ /* 0x010fc800078608ff */
[----:B------:R-:W-:Y:S01]  /*8120*/  @!P1 LEA.HI.X R57, R58, R57, R59, 0x1, P3 ;  /* 0x000000393a399211 */ /* 0x000fe200018f0c3b */
[----:B--2---:R1:W-:Y:S04]  /*8130*/  @!P2 STG.E.128 desc[UR38][R54.64], R44 ;  /* 0x0000002c3600a986 */ /* 0x0043e8000c101d26 */
[----:B---3--:R1:W-:Y:S04]  /*8140*/  @!P1 STG.E.128 desc[UR38][R56.64], R48 ;  /* 0x0000003038009986 */ /* 0x0083e8000c101d26 */
.L_x_8440:
[----:B------:R-:W-:Y:S05]  /*8150*/  BSYNC B1 ;  /* 0x0000000000017941 */ /* 0x000fea0003800000 */
.L_x_8439:
[----:B------:R-:W-:Y:S01]  /*8160*/  ISETP.GE.AND P3, PT, R212, R114, PT ;  /* 0x00000072d400720c */ /* 0x000fe20003f66270 */
[----:B------:R-:W-:-:S12]  /*8170*/  BSSY B1, `(.L_x_8441) ;  /* 0x0000012000017945 */ /* 0x000fd80003800000 */
[----:B------:R-:W-:Y:S05]  /*8180*/  @P3 BRA `(.L_x_8442) ;  /* 0x0000000000403947 */ /* 0x000fea0003800000 */
[----:B-1----:R-:W1:Y:S01]  /*8190*/  @!P2 LDC.64 R54, c[0x0][0x2e8] ;  /* 0x0000ba00ff36ab82 */ /* 0x002e620000000a00 */
[----:B------:R-:W2:Y:S01]  /*81a0*/  @!P2 LDS.128 R44, [R111+0x19400] ;  /* 0x019400006f2ca984 */ /* 0x000ea20000000c00 */
[----:B------:R-:W-:-:S03]  /*81b0*/  IADD3 R60, P3, R88, R52, RZ ;  /* 0x00000034583c7210 */ /* 0x000fc60007f7e0ff */
[----:B------:R-:W3:Y:S02]  /*81c0*/  @!P1 LDS.128 R48, [R111+0x1d400] ;  /* 0x01d400006f309984 */ /* 0x000ee40000000c00 */
[----:B------:R-:W-:Y:S01]  /*81d0*/  IMAD.X R62, R61, 0x1, R89, P3 ;  /* 0x000000013d3e7824 */ /* 0x000fe200018e0659 */
[----:B------:R-:W4:Y:S01]  /*81e0*/  @!P1 LDC.64 R56, c[0x0][0x2e8] ;  /* 0x0000ba00ff389b82 */ /* 0x000f220000000a00 */
[----:B------:R-:W-:-:S05]  /*81f0*/  @!P2 IADD3 R58, P3, R60, R36, RZ ;  /* 0x000000243c3aa210 */ /* 0x000fca0007f7e0ff */
[----:B------:R-:W-:Y:S01]  /*8200*/  @!P2 IMAD.X R59, R62, 0x1, R39, P3 ;  /* 0x000000013e3ba824 */ /* 0x000fe200018e0627 */
        /* <DEDUP_REMOVED lines=8> */
.L_x_8442:
[----:B------:R-:W-:Y:S05]  /*8290*/  BSYNC B1 ;  /* 0x0000000000017941 */ /* 0x000fea0003800000 */
.L_x_8441:
[----:B------:R-:W-:Y:S01]  /*82a0*/  ISETP.GE.AND P3, PT, R211, R114, PT ;  /* 0x00000072d300720c */ /* 0x000fe20003f66270 */
[----:B------:R-:W-:-:S12]  /*82b0*/  BSSY B1, `(.L_x_8443) ;  /* 0x0000012000017945 */ /* 0x000fd80003800000 */
[----:B------:R-:W-:Y:S05]  /*82c0*/  @P3 BRA `(.L_x_8444) ;  /* 0x0000000000403947 */ /* 0x000fea0003800000 */
[----:B-12---:R-:W1:Y:S01]  /*82d0*/  @!P2 LDC.64 R54, c[0x0][0x2e8] ;  /* 0x0000ba00ff36ab82 */ /* 0x006e620000000a00 */
[----:B------:R-:W2:Y:S01]  /*82e0*/  @!P2 LDS.128 R44, [R111+0x1a400] ;  /* 0x01a400006f2ca984 */ /* 0x000ea20000000c00 */
[----:B------:R-:W-:-:S03]  /*82f0*/  LEA R60, P3, R98, R52, 0x6 ;  /* 0x00000034623c7211 */ /* 0x000fc600078630ff */
        /* <DEDUP_REMOVED lines=13> */
.L_x_8444:
[----:B------:R-:W-:Y:S05]  /*83d0*/  BSYNC B1 ;  /* 0x0000000000017941 */ /* 0x000fea0003800000 */
.L_x_8443:
[----:B------:R-:W-:-:S13]  /*83e0*/  ISETP.GE.AND P3, PT, R210, R114, PT ;  /* 0x00000072d200720c */ /* 0x000fda0003f66270 */
[----:B------:R-:W-:Y:S05]  /*83f0*/  @P3 BRA `(.L_x_8410) ;  /* 0x00000000004c3947 */ /* 0x000fea0003800000 */
[----:B------:R-:W3:Y:S01]  /*8400*/  LDC.64 R58, c[0x0][0x300] ;  /* 0x0000c000ff3a7b82 */ /* 0x000ee20000000a00 */
[----:B-12-4-:R-:W1:Y:S01]  /*8410*/  @!P2 LDS.128 R44, [R111+0x1b400] ;  /* 0x01b400006f2ca984 */ /* 0x016e620000000c00 */
[----:B------:R-:W-:-:S03]  /*8420*/  IMAD.MOV.U32 R53, RZ, RZ, R61 ;  /* 0x000000ffff357224 */ /* 0x000fc600078e003d */
[----:B------:R-:W2:Y:S03]  /*8430*/  @!P1 LDS.128 R48, [R111+0x1f400] ;  /* 0x01f400006f309984 */ /* 0x000ea60000000c00 */
[----:B------:R-:W4:Y:S08]  /*8440*/  @!P2 LDC.64 R54, c[0x0][0x2e8] ;  /* 0x0000ba00ff36ab82 */ /* 0x000f300000000a00 */
[----:B------:R-:W5:Y:S01]  /*8450*/  @!P1 LDC.64 R56, c[0x0][0x2e8] ;  /* 0x0000ba00ff389b82 */ /* 0x000f620000000a00 */
[----:B---3--:R-:W-:-:S04]  /*8460*/  IMAD.WIDE.U32 R52, R58, 0x60, R52 ;  /* 0x000000603a347825 */ /* 0x008fc800078e0034 */
[----:B------:R-:W-:-:S04]  /*8470*/  IMAD R59, R59, 0x60, RZ ;  /* 0x000000603b3b7824 */ /* 0x000fc800078e02ff */
[----:B------:R-:W-:Y:S01]  /*8480*/  IMAD.IADD R59, R53, 0x1, R59 ;  /* 0x00000001353b7824 */ /* 0x000fe200078e023b */
[----:B------:R-:W-:-:S05]  /*8490*/  @!P2 IADD3 R53, P3, R36, R52, RZ ;  /* 0x000000342435a210 */ /* 0x000fca0007f7e0ff */
[----:B------:R-:W-:Y:S01]  /*84a0*/  @!P2 IMAD.X R58, R59, 0x1, R39, P3 ;  /* 0x000000013b3aa824 */ /* 0x000fe200018e0627 */
[----:B----4-:R-:W-:-:S04]  /*84b0*/  @!P2 LEA R54, P3, R53, R54, 0x1 ;  /* 0x000000363536a211 */ /* 0x010fc800078608ff */
[----:B------:R-:W-:Y:S02]  /*84c0*/  @!P2 LEA.HI.X R55, R53, R55, R58, 0x1, P3 ;  /* 0x000000373537a211 */ /* 0x000fe400018f0c3a */
[----:B------:R-:W-:-:S03]  /*84d0*/  @!P1 IADD3 R52, P3, R99, R52, RZ ;  /* 0x0000003463349210 */ /* 0x000fc60007f7e0ff */
[----:B-1----:R1:W-:Y:S02]  /*84e0*/  @!P2 STG.E.128 desc[UR38][R54.64], R44 ;  /* 0x0000002c3600a986 */ /* 0x0023e4000c101d26 */
[----:B------:R-:W-:Y:S01]  /*84f0*/  @!P1 IMAD.X R53, R59, 0x1, R104, P3 ;  /* 0x000000013b359824 */ /* 0x000fe200018e0668 */
[----:B-----5:R-:W-:-:S04]  /*8500*/  @!P1 LEA R56, P3, R52, R56, 0x1 ;  /* 0x0000003834389211 */ /* 0x020fc800078608ff */
[----:B------:R-:W-:-:S05]  /*8510*/  @!P1 LEA.HI.X R57, R52, R57, R53, 0x1, P3 ;  /* 0x0000003934399211 */ /* 0x000fca00018f0c35 */
[----:B--2---:R1:W-:Y:S04]  /*8520*/  @!P1 STG.E.128 desc[UR38][R56.64], R48 ;  /* 0x0000003038009986 */ /* 0x0043e8000c101d26 */
.L_x_8410:
[----:B------:R-:W-:Y:S05]  /*8530*/  BSYNC B0 ;  /* 0x0000000000007941 */ /* 0x000fea0003800000 */
.L_x_8372:
        /* <DEDUP_REMOVED lines=17> */
.L_x_8446:
[----:B------:R-:W-:Y:S05]  /*8650*/  BSYNC B0 ;  /* 0x0000000000007941 */ /* 0x000fea0003800000 */
.L_x_8445:
[----:B------:R-:W2:Y:S01]  /*8660*/  SYNCS.PHASECHK.TRANS64.TRYWAIT P0, [R106+URZ+0x288b0], R119 ;  /* 0x0288b0776a0075a7 */ /* 0x000ea2000800017f */
[----:B------:R-:W-:Y:S01]  /*8670*/  ULDC UR36, c[0x0][0x2f4] ;  /* 0x0000bd0000247ab9 */ /* 0x000fe20000000800 */
[----:B------:R-:W-:Y:S01]  /*8680*/  ULDC.64 UR40, c[0x0][0x328] ;  /* 0x0000ca0000287ab9 */ /* 0x000fe20000000a00 */
[----:B------:R-:W-:Y:S01]  /*8690*/  ULDC.64 UR42, c[0x0][0x318] ;  /* 0x0000c600002a7ab9 */ /* 0x000fe20000000a00 */
[----:B------:R-:W-:Y:S04]  /*86a0*/  BSSY B0, `(.L_x_8447) ;  /* 0x0000002000007945 */ /* 0x000fe80003800000 */
[----:B--2---:R-:W-:Y:S05]  /*86b0*/  @!P0 BRA `(.L_x_8448) ;  /* 0x000001c800688947 */ /* 0x004fea0003800000 */
.L_x_8796:
[----:B------:R-:W-:Y:S05]  /*86c0*/  BSYNC B0 ;  /* 0x0000000000007941 */ /* 0x000fea0003800000 */
.L_x_8447:
[----:B------:R-:W-:Y:S01]  /*86d0*/  ISETP.GE.AND P0, PT, R23, R114, PT ;  /* 0x000000721700720c */ /* 0x000fe20003f06270 */
[----:B------:R-:W-:Y:S01]  /*86e0*/  BSSY B0, `(.L_x_8449) ;  /* 0x0000011000007945 */ /* 0x000fe20003800000 */
[----:B------:R-:W-:-:S11]  /*86f0*/  IMAD.WIDE R48, R26, 0x80, R42 ;  /* 0x000000801a307825 */ /* 0x000fd600078e022a */
[----:B------:R-:W-:Y:S05]  /*8700*/  @P0 BRA `(.L_x_8450) ;  /* 0x0000000000380947 */ /* 0x000fea0003800000 */
[----:B------:R-:W-:Y:S02]  /*8710*/  IMAD R47, R49, UR40, RZ ;  /* 0x00000028312f7c24 */ /* 0x000fe4000f8e02ff */
[----:B-1----:R-:W-:Y:S02]  /*8720*/  IMAD.MOV.U32 R44, RZ, RZ, R94 ;  /* 0x000000ffff2c7224 */ /* 0x002fe400078e005e */
[----:B------:R-:W-:Y:S02]  /*8730*/  IMAD.MOV.U32 R45, RZ, RZ, R105 ;  /* 0x000000ffff2d7224 */ /* 0x000fe400078e0069 */
[C---:B------:R-:W-:Y:S02]  /*8740*/  IMAD R47, R48.reuse, UR41, R47 ;  /* 0x00000029302f7c24 */ /* 0x040fe4000f8e022f */
[----:B------:R-:W-:-:S04]  /*8750*/  IMAD.WIDE.U32 R44, R48, UR40, R44 ;  /* 0x00000028302c7c25 */ /* 0x000fc8000f8e002c */
[----:B------:R-:W-:Y:S01]  /*8760*/  IMAD.IADD R45, R45, 0x1, R47 ;  /* 0x000000012d2d7824 */ /* 0x000fe200078e022f */
[----:B------:R-:W-:-:S04]  /*8770*/  LEA R50, P0, R44, UR42, 0x1 ;  /* 0x0000002a2c327c11 */ /* 0x000fc8000f8008ff */
[----:B------:R-:W-:Y:S02]  /*8780*/  LEA.HI.X R51, R44, UR43, R45, 0x1, P0 ;  /* 0x0000002b2c337c11 */ /* 0x000fe400080f0c2d */
[----:B------:R-:W-:-:S13]  /*8790*/  ISETP.GE.AND P0, PT, R16, UR36, PT ;  /* 0x0000002410007c0c */ /* 0x000fda000bf06270 */
[----:B------:R-:W1:Y:S04]  /*87a0*/  @!P0 LDS.128 R44, [R111+0x400] ;  /* 0x000400006f2c8984 */ /* 0x000e680000000c00 */
[----:B-1----:R-:W-:Y:S01]  /*87b0*/  @!P0 STG.E.128 desc[UR38][R50.64], R44 ;  /* 0x0000002c32008986 */ /* 0x002fe2000c101d26 */
[----:B------:R-:W-:-:S13]  /*87c0*/  ISETP.GE.AND P0, PT, R190, UR36, PT ;  /* 0x00000024be007c0c */ /* 0x000fda000bf06270 */
[----:B------:R-:W1:Y:S04]  /*87d0*/  @!P0 LDS.128 R44, [R111+0x4400] ;  /* 0x004400006f2c8984 */ /* 0x000e680000000c00 */
[----:B-1----:R3:W-:Y:S02]  /*87e0*/  @!P0 STG.E.128 desc[UR38][R50.64+0x80], R44 ;  /* 0x0000802c32008986 */ /* 0x0027e4000c101d26 */
.L_x_8450:
[----:B------:R-:W-:Y:S05]  /*87f0*/  BSYNC B0 ;  /* 0x0000000000007941 */ /* 0x000fea0003800000 */
.L_x_8449:
[----:B------:R-:W-:Y:S01]  /*8800*/  ISETP.GE.AND P0, PT, R212, R114, PT ;  /* 0x00000072d400720c */ /* 0x000fe20003f06270 */
[----:B------:R-:W-:-:S12]  /*8810*/  BSSY B0, `(.L_x_8451) ;  /* 0x0000012000007945 */ /* 0x000fd80003800000 */
[----:B------:R-:W-:Y:S05]  /*8820*/  @P0 BRA `(.L_x_8452) ;  /* 0x0000000000400947 */ /* 0x000fea0003800000 */
[----:B---3--:R-:W-:Y:S01]  /*8830*/  IADD3 R47, P0, R48, 0x20, RZ ;  /* 0x00000020302f7810 */ /* 0x008fe20007f1e0ff */
[----:B------:R-:W-:-:S04]  /*8840*/  IMAD.MOV.U32 R45, RZ, RZ, R105 ;  /* 0x000000ffff2d7224 */ /* 0x000fc800078e0069 */
[----:B-1----:R-:W-:-:S04]  /*8850*/  IMAD.X R44, RZ, RZ, R49, P0 ;  /* 0x000000ffff2c7224 */ /* 0x002fc800000e0631 */
[----:B------:R-:W-:Y:S02]  /*8860*/  IMAD R46, R44, UR40, RZ ;  /* 0x000000282c2e7c24 */ /* 0x000fe4000f8e02ff */
[----:B------:R-:W-:-:S04]  /*8870*/  IMAD.MOV.U32 R44, RZ, RZ, R94 ;  /* 0x000000ffff2c7224 */ /* 0x000fc800078e005e */
[----:B------:R-:W-:-:S04]  /*8880*/  IMAD.WIDE.U32 R44, R47, UR40, R44 ;  /* 0x000000282f2c7c25 */ /* 0x000fc8000f8e002c */
[----:B------:R-:W-:Y:S01]  /*8890*/  IMAD R47, R47, UR41, R46 ;  /* 0x000000292f2f7c24 */ /* 0x000fe2000f8e022e */
[----:B------:R-:W-:-:S03]  /*88a0*/  LEA R50, P0, R44, UR42, 0x1 ;  /* 0x0000002a2c327c11 */ /* 0x000fc6000f8008ff */
[----:B------:R-:W-:-:S05]  /*88b0*/  IMAD.IADD R45, R45, 0x1, R47 ;  /* 0x000000012d2d7824 */ /* 0x000fca00078e022f */
[----:B------:R-:W-:Y:S02]  /*88c0*/  LEA.HI.X R51, R44, UR43, R45, 0x1, P0 ;  /* 0x0000002b2c337c11 */ /* 0x000fe400080f0c2d */
[----:B------:R-:W-:-:S13]  /*88d0*/  ISETP.GE.AND P0, PT, R16, UR36, PT ;  /* 0x0000002410007c0c */ /* 0x000fda000bf06270 */
[----:B------:R-:W1:Y:S04]  /*88e0*/  @!P0 LDS.128 R44, [R111+0x1400] ;  /* 0x001400006f2c8984 */ /* 0x000e680000000c00 */
[----:B-1----:R-:W-:Y:S01]  /*88f0*/  @!P0 STG.E.128 desc[UR38][R50.64], R44 ;  /* 0x0000002c32008986 */ /* 0x002fe2000c101d26 */
[----:B------:R-:W-:-:S13]  /*8900*/  ISETP.GE.AND P0, PT, R190, UR36, PT ;  /* 0x00000024be007c0c */ /* 0x000fda000bf06270 */
[----:B------:R-:W1:Y:S04]  /*8910*/  @!P0 LDS.128 R44, [R111+0x5400] ;  /* 0x005400006f2c8984 */ /* 0x000e680000000c00 */
[----:B-1----:R4:W-:Y:S02]  /*8920*/  @!P0 STG.E.128 desc[UR38][R50.64+0x80], R44 ;  /* 0x0000802c32008986 */ /* 0x0029e4000c101d26 */
.L_x_8452:
[----:B------:R-:W-:Y:S05]  /*8930*/  BSYNC B0 ;  /* 0x0000000000007941 */ /* 0x000fea0003800000 */
.L_x_8451:
[----:B------:R-:W-:Y:S01]  /*8940*/  ISETP.GE.AND P0, PT, R211, R114, PT ;  /* 0x00000072d300720c */ /* 0x000fe20003f06270 */
[----:B------:R-:W-:-:S12]  /*8950*/  BSSY B0, `(.L_x_8453) ;  /* 0x0000012000007945 */ /* 0x000fd80003800000 */
[----:B------:R-:W-:Y:S05]  /*8960*/  @P0 BRA `(.L_x_8454) ;  /* 0x0000000000400947 */ /* 0x000fea0003800000 */
[----:B---34-:R-:W-:Y:S01]  /*8970*/  IADD3 R47, P0, R48, 0x40, RZ ;  /* 0x00000040302f7810 */ /* 0x018fe20007f1e0ff */
        /* <DEDUP_REMOVED lines=15> */
.L_x_8454:
[----:B------:R-:W-:Y:S05]  /*8a70*/  BSYNC B0 ;  /* 0x0000000000007941 */ /* 0x000fea0003800000 */
.L_x_8453:
[----:B------:R-:W-:Y:S01]  /*8a80*/  ISETP.GE.AND P0, PT, R210, R114, PT ;  /* 0x00000072d200720c */ /* 0x000fe20003f06270 */
[----:B------:R-:W-:-:S12]  /*8a90*/  BSSY B0, `(.L_x_8455) ;  /* 0x0000012000007945 */ /* 0x000fd80003800000 */
[----:B------:R-:W-:Y:S05]  /*8aa0*/  @P0 BRA `(.L_x_8456) ;  /* 0x0000000000400947 */ /* 0x000fea0003800000 */
[----:B-1-34-:R-:W-:Y:S01]  /*8ab0*/  IADD3 R47, P0, R48, 0x60, RZ ;  /* 0x00000060302f7810 */ /* 0x01afe20007f1e0ff */
[----:B------:R-:W-:Y:S02]  /*8ac0*/  IMAD.MOV.U32 R44, RZ, RZ, R94 ;  /* 0x000000ffff2c7224 */ /* 0x000fe400078e005e */
        /* <DEDUP_REMOVED lines=14> */
.L_x_8456:
[----:B------:R-:W-:Y:S05]  /*8bb0*/  BSYNC B0 ;  /* 0x0000000000007941 */ /* 0x000fea0003800000 */
.L_x_8455:
[----:B------:R-:W-:Y:S01]  /*8bc0*/  @!PT LDS RZ, [RZ] ;  /* 0x00000000fffff984 */ /* 0x000fe20000000800 */
[----:B------:R-:W-:Y:S01]  /*8bd0*/  @!PT LDS RZ, [RZ] ;  /* 0x00000000fffff984 */ /* 0x000fe20000000800 */
[----:B------:R-:W-:Y:S01]  /*8be0*/  @!PT LDS RZ, [RZ] ;  /* 0x00000000fffff984 */ /* 0x000fe20000000800 */
[----:B------:R-:W-:Y:S01]  /*8bf0*/  @!PT LDS RZ, [RZ] ;  /* 0x00000000fffff984 */ /* 0x000fe20000000800 */
[----:B------:R5:W-:Y:S06]  /*8c00*/  MEMBAR.ALL.CTA ;  /* 0x0000000000007992 */ /* 0x000bec0000008000 */
[----:B-----5:R-:W5:Y:S02]  /*8c10*/  FENCE.VIEW.ASYNC.S ;  /* 0x00000000000073c6 */ /* 0x020f640000000000 */
[----:B-----5:R1:W-:Y:S01]  /*8c20*/  BAR.SYNC.DEFER_BLOCKING R126, 0x80 ;  /* 0x0002007e0000751d */ /* 0x0203e20000010000 */
[----:B------:R-:W-:Y:S01]  /*8c30*/  ISETP.NE.AND P4, PT, R107, RZ, PT ;  /* 0x000000ff6b00720c */ /* 0x000fe20003f85270 */
[----:B------:R-:W-:-:S02]  /*8c40*/  VIADD R184, R184, 0x1 ;  /* 0x00000001b8b87836 */ /* 0x000fc40000000000 */
[----:B0-2---:R-:W-:-:S03]  /*8c50*/  @!P3 VIADD R106, R106, 0x288c0 ;  /* 0x000288c06a6ab836 */ /* 0x005fc60000000000 */
[C---:B------:R-:W-:Y:S02]  /*8c60*/  ISETP.NE.AND P0, PT, R184.reuse, 0x2, PT ;  /* 0x00000002b800780c */ /* 0x040fe40003f05270 */
[----:B------:R-:W-:Y:S02]  /*8c70*/  @!P3 PRMT R106, RZ, 0x654, R106 ;  /* 0x00000654ff6ab816 */ /* 0x000fe4000000006a */
[----:B-1-34-:R-:W-:Y:S02]  /*8c80*/  SEL R45, RZ, 0x1, P0 ;  /* 0x00000001ff2d7807 */ /* 0x01afe40000000000 */
[----:B------:R-:W-:Y:S02]  /*8c90*/  SEL R184, R184, RZ, P0 ;  /* 0x000000ffb8b87207 */ /* 0x000fe40000000000 */
[----:B------:R-:W-:Y:S01]  /*8ca0*/  LOP3.LUT R192, R192, R45, RZ, 0x3c, !PT ;  /* 0x0000002dc0c07212 */ /* 0x000fe200078e3cff */
[----:B------:R0:W-:Y:S01]  /*8cb0*/  @!P3 SYNCS.ARRIVE.TRANS64.RED.A1T0 RZ, [R106+URZ], RZ ;  /* 0x000000ff6affb9a7 */ /* 0x0001e2000810043f */
[----:B------:R-:W-:Y:S05]  /*8cc0*/  @P4 BRA `(.L_x_8457) ;  /* 0xffffff9800904947 */ /* 0x000fea000383ffff */
[----:B------:R-:W1:Y:S01]  /*8cd0*/  S2R R44, SR_TID.X ;  /* 0x00000000002c7919 */ /* 0x000e620000002100 */
[----:B------:R-:W-:Y:S02]  /*8ce0*/  PLOP3.LUT P0, PT, PT, PT, PT, 0x8, 0x0 ;  /* 0x000000000000781c */ /* 0x000fe40003f0e170 */
[----:B-1----:R-:W-:-:S04]  /*8cf0*/  SHF.R.U32.HI R44, RZ, 0x7, R44 ;  /* 0x00000007ff2c7819 */ /* 0x002fc8000001162c */
[----:B------:R-:W-:-:S13]  /*8d00*/  ISETP.NE.AND P4, PT, R44, 0x1, PT ;  /* 0x000000012c00780c */ /* 0x000fda0003f85270 */
[----:B------:R-:W-:Y:S06]  /*8d10*/  @!P4 BAR.ARV 0x9, 0x100 ;  /* 0x024400000000cb1d */ /* 0x000fec0000002000 */
.L_x_8367:
[----:B------:R-:W1:Y:S01]  /*8d20*/  LDC R0, c[0x0][0x448] ;  /* 0x00011200ff007b82 */ /* 0x000e620000000800 */
[----:B------:R-:W-:-:S07]  /*8d30*/  IADD3 R5, R188, 0x1, -R187 ;  /* 0x00000001bc057810 */ /* 0x000fce0007ffe8bb */
[----:B------:R-:W2:Y:S01]  /*8d40*/  LDC.64 R6, c[0x0][0x9e0] ;  /* 0x00027800ff067b82 */ /* 0x000ea20000000a00 */
[----:B-1----:R-:W-:Y:S01]  /*8d50*/  ISETP.NE.AND P1, PT, R0, 0x1, PT ;  /* 0x000000010000780c */ /* 0x002fe20003f25270 */
[----:B------:R-:W-:Y:S01]  /*8d60*/  VIADD R0, R193, 0x7f ;  /* 0x0000007fc1007836 */ /* 0x000fe20000000000 */
[----:B--2---:R-:W-:-:S11]  /*8d70*/  ISETP.GE.AND P2, PT, R7, 0x1, PT ;  /* 0x000000010700780c */ /* 0x004fd60003f46270 */
[----:B------:R-:W1:Y:S08]  /*8d80*/  @P1 LDC R3, c[0x0][0x44c] ;  /* 0x00011300ff031b82 */ /* 0x000e700000000800 */
[----:B------:R-:W2:Y:S01]  /*8d90*/  @P1 LDC R4, c[0x0][0x450] ;  /* 0x00011400ff041b82 */ /* 0x000ea20000000800 */
[----:B-1----:R-:W-:-:S05]  /*8da0*/  @P1 IMAD.HI.U32 R3, R0, R3, RZ ;  /* 0x0000000300031227 */ /* 0x002fca00078e00ff */
[----:B--2---:R-:W-:-:S05]  /*8db0*/  @P1 SHF.R.U32.HI R0, RZ, R4, R3 ;  /* 0x00000004ff001219 */ /* 0x004fca0000011603 */
[----:B------:R-:W-:Y:S01]  /*8dc0*/  IMAD.IADD R5, R5, 0x1, R0 ;  /* 0x0000000105057824 */ /* 0x000fe200078e0200 */
[----:B------:R-:W-:Y:S06]  /*8dd0*/  @P0 BRA `(.L_x_8458) ;  /* 0x00000000000c0947 */ /* 0x000fec0003800000 */
[----:B------:R-:W1:Y:S01]  /*8de0*/  FENCE.VIEW.ASYNC.G ;  /* 0x00000000000073c6 */ /* 0x000e620000000100 */
[----:B------:R-:W-:Y:S05]  /*8df0*/  WARPSYNC.ALL ;  /* 0x0000000000007948 */ /* 0x000fea0003800000 */
[----:B-1----:R-:W-:Y:S06]  /*8e00*/  BAR.ARV 0xc, 0x180 ;  /* 0x0306000000007b1d */ /* 0x002fec0000002000 */
.L_x_8458:
        /* <DEDUP_REMOVED lines=13> */
.L_x_8461:
[----:B------:R-:W-:-:S13]  /*8ee0*/  ISETP.NE.AND P0, PT, R7, 0x1, PT ;  /* 0x000000010700780c */ /* 0x000fda0003f05270 */
[----:B------:R-:W1:Y:S02]  /*8ef0*/  @P0 LDC.64 R4, c[0x0][0x9e8] ;  /* 0x00027a00ff040b82 */ /* 0x000e640000000a00 */
[----:B-1----:R-:W-:-:S05]  /*8f00*/  @P0 IMAD.HI.U32 R4, R3, R4, RZ ;  /* 0x0000000403040227 */ /* 0x002fca00078e00ff */
[----:B------:R-:W-:-:S07]  /*8f10*/  @P0 SHF.R.U32.HI R3, RZ, R5, R4 ;  /* 0x00000005ff030219 */ /* 0x000fce0000011604 */
.L_x_8462:
[----:B------:R-:W-:Y:S05]  /*8f20*/  BSYNC B0 ;  /* 0x0000000000007941 */ /* 0x000fea0003800000 */
.L_x_8460:
[----:B------:R-:W-:-:S05]  /*8f30*/  IMAD R3, R3, R7, R7 ;  /* 0x0000000703037224 */ /* 0x000fca00078e0207 */
[----:B------:R-:W-:-:S07]  /*8f40*/  VIMNMX R0, R0, R3, PT ;  /* 0x0000000300007248 */ /* 0x000fce0003fe0100 */
.L_x_8459:
[----:B------:R-:W1:Y:S01]  /*8f50*/  @P1 LDC R4, c[0x0][0x44c] ;  /* 0x00011300ff041b82 */ /* 0x000e620000000800 */
[----:B------:R-:W-:Y:S01]  /*8f60*/  VIADD R0, R0, 0x7f ;  /* 0x0000007f00007836 */ /* 0x000fe20000000000 */
[----:B------:R-:W-:-:S04]  /*8f70*/  ULDC UR4, c[0x0][0x9dc] ;  /* 0x0002770000047ab9 */ /* 0x000fc80000000800 */
[----:B------:R-:W-:Y:S02]  /*8f80*/  SHF.R.S32.HI R3, RZ, 0x1f, R0 ;  /* 0x0000001fff037819 */ /* 0x000fe40000011400 */
[----:B------:R-:W2:Y:S02]  /*8f90*/  @P1 LDC R6, c[0x0][0x450] ;  /* 0x00011400ff061b82 */ /* 0x000ea40000000800 */
[----:B------:R-:W-:-:S04]  /*8fa0*/  LEA.HI R3, R3, R0, RZ, 0x7 ;  /* 0x0000000003037211 */ /* 0x000fc800078f38ff */
[----:B------:R-:W-:-:S04]  /*8fb0*/  SHF.R.S32.HI R0, RZ, 0x7, R3 ;  /* 0x00000007ff007819 */ /* 0x000fc80000011403 */
[----:B------:R-:W-:Y:S01]  /*8fc0*/  VIMNMX R129, R129, R0, PT ;  /* 0x0000000081817248 */ /* 0x000fe20003fe0100 */
[----:B-1----:R-:W-:-:S04]  /*8fd0*/  @P1 IMAD.HI.U32 R5, R193, R4, RZ ;  /* 0x00000004c1051227 */ /* 0x002fc800078e00ff */
[----:B------:R-:W-:Y:S01]  /*8fe0*/  IMAD.MOV.U32 R4, RZ, RZ, R193 ;  /* 0x000000ffff047224 */ /* 0x000fe200078e00c1 */
        /* <DEDUP_REMOVED lines=14> */
.L_x_8465:
[----:B------:R-:W-:-:S13]  /*90d0*/  ISETP.NE.AND P0, PT, R7, 0x1, PT ;  /* 0x000000010700780c */ /* 0x000fda0003f05270 */
[----:B------:R-:W1:Y:S02]  /*90e0*/  @P0 LDC.64 R4, c[0x0][0x9e8] ;  /* 0x00027a00ff040b82 */ /* 0x000e640000000a00 */
[----:B-1----:R-:W-:-:S05]  /*90f0*/  @P0 IMAD.HI.U32 R4, R3, R4, RZ ;  /* 0x0000000403040227 */ /* 0x002fca00078e00ff */
[----:B------:R-:W-:-:S07]  /*9100*/  @P0 SHF.R.U32.HI R3, RZ, R5, R4 ;  /* 0x00000005ff030219 */ /* 0x000fce0000011604 */
.L_x_8466:
[----:B------:R-:W-:Y:S05]  /*9110*/  BSYNC B0 ;  /* 0x0000000000007941 */ /* 0x000fea0003800000 */
.L_x_8464:
[----:B------:R-:W-:-:S05]  /*9120*/  IMAD R3, R3, R7, RZ ;  /* 0x0000000703037224 */ /* 0x000fca00078e02ff */
[----:B------:R-:W-:-:S07]  /*9130*/  VIMNMX R0, R0, R3, !PT ;  /* 0x0000000300007248 */ /* 0x000fce0007fe0100 */
.L_x_8463:
[----:B------:R-:W-:Y:S01]  /*9140*/  SHF.R.S32.HI R5, RZ, 0x1f, R0 ;  /* 0x0000001fff057819 */ /* 0x000fe20000011400 */
[----:B------:R-:W-:Y:S01]  /*9150*/  IMAD.MOV.U32 R3, RZ, RZ, RZ ;  /* 0x000000ffff037224 */ /* 0x000fe200078e00ff */
[----:B------:R-:W-:Y:S02]  /*9160*/  PLOP3.LUT P0, PT, PT, PT, PT, 0x80, 0x0 ;  /* 0x000000000000781c */ /* 0x000fe40003f0f070 */
[----:B------:R-:W-:Y:S02]  /*9170*/  CS2R R20, SRZ ;  /* 0x0000000000147805 */ /* 0x000fe4000001ff00 */
[----:B------:R-:W-:Y:S02]  /*9180*/  LEA.HI R5, R5, R0, RZ, 0x7 ;  /* 0x0000000005057211 */ /* 0x000fe400078f38ff */
[----:B------:R-:W-:Y:S02]  /*9190*/  CS2R R150, SRZ ;  /* 0x0000000000967805 */ /* 0x000fe4000001ff00 */
[----:B------:R-:W-:-:S02]  /*91a0*/  CS2R R148, SRZ ;  /* 0x0000000000947805 */ /* 0x000fc4000001ff00 */
[----:B------:R-:W-:Y:S02]  /*91b0*/  CS2R R146, SRZ ;  /* 0x0000000000927805 */ /* 0x000fe4000001ff00 */
[----:B------:R-:W-:Y:S02]  /*91c0*/  SHF.R.S32.HI R5, RZ, 0x7, R5 ;  /* 0x00000007ff057819 */ /* 0x000fe40000011405 */
[----:B------:R-:W-:Y:S02]  /*91d0*/  CS2R R144, SRZ ;  /* 0x0000000000907805 */ /* 0x000fe4000001ff00 */
[----:B------:R-:W-:Y:S01]  /*91e0*/  CS2R R38, SRZ ;  /* 0x0000000000267805 */ /* 0x000fe2000001ff00 */
[----:B------:R-:W-:Y:S01]  /*91f0*/  IMAD.MOV.U32 R142, RZ, RZ, RZ ;  /* 0x000000ffff8e7224 */ /* 0x000fe200078e00ff */
[----:B------:R-:W-:Y:S01]  /*9200*/  VIMNMX R196, RZ, R5, !PT ;  /* 0x00000005ffc47248 */ /* 0x000fe20007fe0100 */
[----:B------:R-:W-:Y:S01]  /*9210*/  IMAD.MOV.U32 R141, RZ, RZ, RZ ;  /* 0x000000ffff8d7224 */ /* 0x000fe200078e00ff */
[----:B------:R-:W-:Y:S01]  /*9220*/  CS2R R36, SRZ ;  /* 0x0000000000247805 */ /* 0x000fe2000001ff00 */
[----:B------:R-:W-:Y:S01]  /*9230*/  IMAD.MOV.U32 R138, RZ, RZ, RZ ;  /* 0x000000ffff8a7224 */ /* 0x000fe200078e00ff */
[----:B------:R-:W-:Y:S01]  /*9240*/  ISETP.GT.AND P1, PT, R129, R196, PT ;  /* 0x000000c48100720c */ /* 0x000fe20003f24270 */
[----:B------:R-:W-:Y:S01]  /*9250*/  IMAD.MOV.U32 R137, RZ, RZ, RZ ;  /* 0x000000ffff897224 */ /* 0x000fe200078e00ff */
        /* <DEDUP_REMOVED lines=16> */
[----:B0-----:R-:W-:-:S02]  /*9360*/  CS2R R106, SRZ ;  /* 0x00000000006a7805 */ /* 0x001fc4000001ff00 */
[----:B------:R-:W-:Y:S02]  /*9370*/  CS2R R104, SRZ ;  /* 0x0000000000687805 */ /* 0x000fe4000001ff00 */
        /* <DEDUP_REMOVED lines=10> */
[----:B------:R-:W-:-:S03]  /*9420*/  UMOV UR4, 0xffffffff ;  /* 0xffffffff00047882 */ /* 0x000fc60000000000 */
[----:B------:R-:W-:Y:S05]  /*9430*/  BRA.DIV UR4, `(.L_x_8468) ;  /* 0x000001be041c7947 */ /* 0x000fea000b800000 */
[----:B------:R0:W1:Y:S02]  /*9440*/  SHFL.IDX PT, R194, R222, RZ, 0x1f ;  /* 0x00001fffdec27589 */ /* 0x00006400000e0000 */
.L_x_8799:
[----:B-1----:R-:W-:Y:S02]  /*9450*/  LEA.HI R0, R194, R194, RZ, 0x1 ;  /* 0x000000c2c2007211 */ /* 0x002fe400078f08ff */
[----:B------:R-:W-:Y:S02]  /*9460*/  LOP3.LUT P0, RZ, R217, 0x3ff, RZ, 0xc0, !PT ;  /* 0x000003ffd9ff7812 */ /* 0x000fe4000780c0ff */
[----:B------:R-:W-:Y:S02]  /*9470*/  LOP3.LUT R3, R0, 0x1e, RZ, 0xc0, !PT ;  /* 0x0000001e00037812 */ /* 0x000fe400078ec0ff */
[----:B------:R-:W-:-:S03]  /*9480*/  P2R R24, PR, RZ, 0x1 ;  /* 0x00000001ff187803 */ /* 0x000fc60000000000 */
[----:B------:R-:W-:-:S04]  /*9490*/  IMAD.IADD R0, R194, 0x1, -R3 ;  /* 0x00000001c2007824 */ /* 0x000fc800078e0a03 */
[----:B------:R-:W-:-:S05]  /*94a0*/  IMAD R0, R0, 0x2000, R217 ;  /* 0x0000200000007824 */ /* 0x000fca00078e02d9 */
[----:B------:R-:W-:-:S04]  /*94b0*/  SHF.R.U32.HI R0, RZ, 0x4, R0 ;  /* 0x00000004ff007819 */ /* 0x000fc80000011600 */
[----:B------:R-:W-:Y:S01]  /*94c0*/  LOP3.LUT R42, R0, 0x3fff, RZ, 0xc0, !PT ;  /* 0x00003fff002a7812 */ /* 0x000fe200078ec0ff */
[----:B------:R-:W-:Y:S06]  /*94d0*/  @!P0 BRA `(.L_x_8469) ;  /* 0x0000000000408947 */ /* 0x000fec0003800000 */
[----:B------:R-:W-:Y:S01]  /*94e0*/  MOV R0, 0x0 ;  /* 0x0000000000007802 */ /* 0x000fe20000000f00 */
[----:B------:R-:W-:Y:S01]  /*94f0*/  ULDC.64 UR4, c[0x4][0x1b8] ;  /* 0x01006e0000047ab9 */ /* 0x000fe20000000a00 */
[----:B------:R-:W-:Y:S01]  /*9500*/  ULDC.64 UR6, c[0x4][0x1c0] ;  /* 0x0100700000067ab9 */ /* 0x000fe20000000a00 */
[----:B------:R-:W-:Y:S01]  /*9510*/  IMAD.U32 R4, RZ, RZ, UR4 ;  /* 0x00000004ff047e24 */ /* 0x000fe2000f8e00ff */
[----:B------:R1:W2:Y:S01]  /*9520*/  LDC.64 R14, c[0x4][R0] ;  /* 0x01000000000e7b82 */ /* 0x0002a20000000a00 */
        /* <DEDUP_REMOVED lines=8> */
[----:B-1----:R-:W-:-:S07]  /*95b0*/  IMAD.MOV.U32 R13, RZ, RZ, RZ ;  /* 0x000000ffff0d7224 */ /* 0x002fce00078e00ff */
[----:B------:R-:W-:-:S07]  /*95c0*/  LEPC R20, `(.L_x_8469) ;  /* 0x000000001014794e */ /* 0x000fce0000000000 */
[----:B0-2--5:R-:W-:Y:S05]  /*95d0*/  CALL.ABS.NOINC R14 ;  /* 0x000000000e007343 */ /* 0x025fea0003c00000 */
.L_x_8469:
[----:B------:R-:W-:Y:S02]  /*95e0*/  ULDC UR4, c[0x0][0x3f4] ;  /* 0x0000fd0000047ab9 */ /* 0x000fe40000000800 */
[----:B------:R-:W-:-:S13]  /*95f0*/  ISETP.LT.AND P0, PT, RZ, UR4, PT ;  /* 0x00000004ff007c0c */ /* 0x000fda000bf01270 */
[----:B------:R-:W-:Y:S05]  /*9600*/  @P0 BRA `(.L_x_8470) ;  /* 0x00000000003c0947 */ /* 0x000fea0003800000 */
[----:B------:R-:W-:-:S04]  /*9610*/  LEA.HI R0, R213, R213, RZ, 0x1 ;  /* 0x000000d5d5007211 */ /* 0x000fc800078f08ff */
        /* <DEDUP_REMOVED lines=8> */
.L_x_8473:
[----:B--2---:R2:W3:Y:S02]  /*96a0*/  SYNCS.PHASECHK.TRANS64.TRYWAIT P0, [R2+URZ+0x28800], R3 ;  /* 0x02880003020075a7 */ /* 0x0044e4000800017f */
[----:B---3--:R-:W-:Y:S05]  /*96b0*/  @!P0 NANOSLEEP.SYNCS 0x989680 ;  /* 0x009896800000895d */ /* 0x008fea0003900000 */
[----:B------:R-:W3:Y:S02]  /*96c0*/  @!P0 SYNCS.PHASECHK.TRANS64 P0, [R2+URZ+0x28800], R3 ;  /* 0x02880003020085a7 */ /* 0x000ee4000800007f */
[----:B---3--:R-:W-:Y:S05]  /*96d0*/  @!P0 BRA `(.L_x_8473) ;  /* 0xfffffffc00f08947 */ /* 0x008fea000383ffff */
.L_x_8472:
[----:B------:R-:W-:Y:S05]  /*96e0*/  BSYNC B0 ;  /* 0x0000000000007941 */ /* 0x000fea0003800000 */
.L_x_8471:
[----:B------:R-:W-:Y:S05]  /*96f0*/  BRA `(.L_x_8474) ;  /* 0x0000005000e87947 */ /* 0x000fea0003800000 */
.L_x_8470:
[----:B------:R-:W-:Y:S01]  /*9700*/  ISETP.NE.AND P0, PT, R24, RZ, PT ;  /* 0x000000ff1800720c */ /* 0x000fe20003f05270 */
[----:B------:R-:W-:Y:S01]  /*9710*/  ULDC.64 UR4, c[0x0][0x3f8] ;  /* 0x0000fe0000047ab9 */ /* 0x000fe20000000a00 */
[----:B-----5:R-:W-:Y:S01]  /*9720*/  SHF.R.S32.HI R0, RZ, 0x1f, R115 ;  /* 0x0000001fff007819 */ /* 0x020fe20000011473 */
[----:B------:R-:W-:Y:S01]  /*9730*/  ULDC.64 UR6, c[0x0][0x408] ;  /* 0x0001020000067ab9 */ /* 0x000fe20000000a00 */
[----:B------:R-:W-:-:S04]  /*9740*/  IMAD.WIDE.U32 R24, R115, UR4, RZ ;  /* 0x0000000473187c25 */ /* 0x000fc8000f8e00ff */
[C---:B------:R-:W-:Y:S02]  /*9750*/  IMAD R4, R0.reuse, UR4, RZ ;  /* 0x0000000400047c24 */ /* 0x040fe4000f8e02ff */
[----:B------:R-:W-:Y:S02]  /*9760*/  IMAD R0, R0, UR6, RZ ;  /* 0x0000000600007c24 */ /* 0x000fe4000f8e02ff */
        /* <DEDUP_REMOVED lines=21> */
[----:B0-2---:R-:W-:Y:S05]  /*98c0*/  CALL.ABS.NOINC R14 ;  /* 0x000000000e007343 */ /* 0x005fea0003c00000 */
.L_x_8475:
[----:B------:R-:W-:Y:S01]  /*98d0*/  ULDC.U8 UR4, c[0x0][0x410] ;  /* 0x0001040000047ab9 */ /* 0x000fe20000000000 */
[----:B------:R-:W-:Y:S01]  /*98e0*/  IMAD.IADD R57, R23, 0x1, R193 ;  /* 0x0000000117397824 */ /* 0x000fe200078e02c1 */
[----:B------:R-:W-:Y:S01]  /*98f0*/  ISETP.NE.AND P0, PT, RZ, UR4, PT ;  /* 0x00000004ff007c0c */ /* 0x000fe2000bf05270 */
[----:B------:R-:W-:Y:S02]  /*9900*/  BSSY B0, `(.L_x_8476) ;  /* 0x0000511000007945 */ /* 0x000fe40003800000 */
[----:B------:R-:W-:-:S10]  /*9910*/  IMAD R3, R207, 0x20, R57 ;  /* 0x00000020cf037824 */ /* 0x000fd400078e0239 */
[----:B------:R-:W-:Y:S05]  /*9920*/  @!P0 BRA `(.L_x_8477) ;  /* 0x0000002800588947 */ /* 0x000fea0003800000 */
[----:B------:R-:W1:Y:S01]  /*9930*/  LDC R74, c[0x0][0x448] ;  /* 0x00011200ff4a7b82 */ /* 0x000e620000000800 */
[----:B------:R-:W-:Y:S01]  /*9940*/  ULDC.64 UR4, c[0x0][0x3f8] ;  /* 0x0000fe0000047ab9 */ /* 0x000fe20000000a00 */
[----:B------:R-:W-:Y:S01]  /*9950*/  ULDC.64 UR6, c[0x0][0x408] ;  /* 0x0001020000067ab9 */ /* 0x000fe20000000a00 */
[----:B------:R-:W-:Y:S02]  /*9960*/  IMAD.MOV.U32 R6, RZ, RZ, R24 ;  /* 0x000000ffff067224 */ /* 0x000fe400078e0018 */
[----:B------:R-:W-:Y:S02]  /*9970*/  IMAD.MOV.U32 R7, RZ, RZ, R29 ;  /* 0x000000ffff077224 */ /* 0x000fe400078e001d */
[----:B------:R-:W-:Y:S02]  /*9980*/  IMAD.MOV.U32 R8, RZ, RZ, R26 ;  /* 0x000000ffff087224 */ /* 0x000fe400078e001a */
[----:B------:R-:W-:Y:S01]  /*9990*/  IMAD.MOV.U32 R9, RZ, RZ, R31 ;  /* 0x000000ffff097224 */ /* 0x000fe200078e001f */
[----:B-1----:R-:W-:-:S13]  /*99a0*/  ISETP.NE.AND P0, PT, R74, 0x1, PT ;  /* 0x000000014a00780c */ /* 0x002fda0003f05270 */
[----:B------:R-:W1:Y:S08]  /*99b0*/  @P0 LDC R0, c[0x0][0x44c] ;  /* 0x00011300ff000b82 */ /* 0x000e700000000800 */
[----:B------:R-:W2:Y:S01]  /*99c0*/  @P0 LDC R5, c[0x0][0x450] ;  /* 0x00011400ff050b82 */ /* 0x000ea20000000800 */
[----:B-1----:R-:W-:-:S05]  /*99d0*/  @P0 IMAD.HI.U32 R0, R3, R0, RZ ;  /* 0x0000000003000227 */ /* 0x002fca00078e00ff */
[----:B--2---:R-:W-:-:S04]  /*99e0*/  @P0 SHF.R.U32.HI R3, RZ, R5, R0 ;  /* 0x00000005ff030219 */ /* 0x004fc80000011600 */
        /* <DEDUP_REMOVED lines=17> */
[----:B------:R1:W2:Y:S04]  /*9b00*/  SHFL.IDX PT, R0, R6, RZ, 0x181f ;  /* 0x00181fff06007589 */ /* 0x0002a800000e0000 */
[----:B------:R1:W3:Y:S04]  /*9b10*/  SHFL.IDX PT, R3, R5, RZ, 0x181f ;  /* 0x00181fff05037589 */ /* 0x0002e800000e0000 */
[----:B------:R1:W4:Y:S04]  /*9b20*/  SHFL.IDX PT, R4, R8, RZ, 0x181f ;  /* 0x00181fff08047589 */ /* 0x00032800000e0000 */
[----:B------:R1:W0:Y:S02]  /*9b30*/  SHFL.IDX PT, R14, R7, RZ, 0x181f ;  /* 0x00181fff070e7589 */ /* 0x00022400000e0000 */
.L_x_8805:
[----:B------:R-:W-:Y:S01]  /*9b40*/  IMAD R74, R187, R74, RZ ;  /* 0x0000004abb4a7224 */ /* 0x000fe200078e02ff */
[----:B------:R-:W-:Y:S01]  /*9b50*/  BSSY B1, `(.L_x_8479) ;  /* 0x000001e000017945 */ /* 0x000fe20003800000 */
[----:B------:R-:W-:Y:S02]  /*9b60*/  CS2R R48, SRZ ;  /* 0x0000000000307805 */ /* 0x000fe4000001ff00 */
[----:B------:R-:W-:Y:S02]  /*9b70*/  CS2R R44, SRZ ;  /* 0x00000000002c7805 */ /* 0x000fe4000001ff00 */
[----:B------:R-:W-:Y:S02]  /*9b80*/  CS2R R46, SRZ ;  /* 0x00000000002e7805 */ /* 0x000fe4000001ff00 */
[----:B------:R-:W-:Y:S02]  /*9b90*/  ISETP.GE.AND P0, PT, R57, R74, PT ;  /* 0x0000004a3900720c */ /* 0x000fe40003f06270 */
[----:B------:R-:W-:-:S11]  /*9ba0*/  CS2R R40, SRZ ;  /* 0x0000000000287805 */ /* 0x000fd6000001ff00 */
[----:B------:R-:W-:Y:S05]  /*9bb0*/  @P0 BRA `(.L_x_8480) ;  /* 0x00000000005c0947 */ /* 0x000fea0003800000 */
[----:B------:R-:W-:Y:S01]  /*9bc0*/  ULDC UR4, c[0x0][0x3f4] ;  /* 0x0000fd0000047ab9 */ /* 0x000fe20000000800 */
[----:B------:R-:W-:Y:S02]  /*9bd0*/  CS2R R40, SRZ ;  /* 0x0000000000287805 */ /* 0x000fe4000001ff00 */
[----:B------:R-:W-:Y:S02]  /*9be0*/  ISETP.GE.AND P4, PT, R18, UR4, PT ;  /* 0x0000000412007c0c */ /* 0x000fe4000bf86270 */
[----:B------:R-:W-:Y:S02]  /*9bf0*/  CS2R R44, SRZ ;  /* 0x00000000002c7805 */ /* 0x000fe4000001ff00 */
[----:B------:R-:W-:-:S09]  /*9c00*/  ISETP.GE.AND P5, PT, R185, UR4, PT ;  /* 0x00000004b9007c0c */ /* 0x000fd2000bfa6270 */
[C---:B------:R-:W-:Y:S01]  /*9c10*/  @!P4 IMAD.SHL.U32 R12, R18.reuse, 0x2, RZ ;  /* 0x00000002120cc824 */ /* 0x040fe200078e00ff */
[----:B------:R-:W-:-:S03]  /*9c20*/  @!P4 SHF.L.U64.HI R13, R18, 0x1, R19 ;  /* 0x00000001120dc819 */ /* 0x000fc60000010213 */
[C---:B------:R-:W-:Y:S01]  /*9c30*/  @!P5 IMAD.SHL.U32 R15, R185.reuse, 0x2, RZ ;  /* 0x00000002b90fd824 */ /* 0x040fe200078e00ff */
[----:B------:R-:W-:Y:S02]  /*9c40*/  @!P5 SHF.L.U64.HI R9, R185, 0x1, R216 ;  /* 0x00000001b909d819 */ /* 0x000fe400000102d8 */
[CC--:B---3--:R-:W-:Y:S02]  /*9c50*/  @!P4 IADD3 R10, P0, R3.reuse, R12.reuse, RZ ;  /* 0x0000000c030ac210 */ /* 0x0c8fe40007f1e0ff */
[----:B0-----:R-:W-:Y:S02]  /*9c60*/  @!P4 IADD3 R12, P1, R14, R12, RZ ;  /* 0x0000000c0e0cc210 */ /* 0x001fe40007f3e0ff */
[-C--:B------:R-:W-:Y:S01]  /*9c70*/  @!P5 IADD3 R20, P2, R3, R15.reuse, RZ ;  /* 0x0000000f0314d210 */ /* 0x080fe20007f5e0ff */
[----:B--2---:R-:W-:Y:S01]  /*9c80*/  @!P4 IMAD.X R11, R0, 0x1, R13, P0 ;  /* 0x00000001000bc824 */ /* 0x004fe200000e060d */
[----:B------:R-:W-:Y:S02]  /*9c90*/  @!P5 IADD3 R14, P3, R14, R15, RZ ;  /* 0x0000000f0e0ed210 */ /* 0x000fe40007f7e0ff */
[----:B------:R-:W-:-:S02]  /*9ca0*/  CS2R R46, SRZ ;  /* 0x00000000002e7805 */ /* 0x000fc4000001ff00 */
[----:B------:R-:W-:Y:S01]  /*9cb0*/  CS2R R48, SRZ ;  /* 0x0000000000307805 */ /* 0x000fe2000001ff00 */
[----:B------:R-:W-:Y:S02]  /*9cc0*/  @!P5 IMAD.X R21, R0, 0x1, R9, P2 ;  /* 0x000000010015d824 */ /* 0x000fe400010e0609 */
[C---:B----4-:R-:W-:Y:S02]  /*9cd0*/  @!P4 IMAD.X R13, R4.reuse, 0x1, R13, P1 ;  /* 0x00000001040dc824 */ /* 0x050fe400008e060d */
[----:B------:R-:W-:Y:S01]  /*9ce0*/  @!P5 IMAD.X R15, R4, 0x1, R9, P3 ;  /* 0x00000001040fd824 */ /* 0x000fe200018e0609 */
[----:B------:R0:W5:Y:S04]  /*9cf0*/  @!P5 LD.E.64 R40, desc[UR38][R20.64] ;  /* 0x000000261428d980 */ /* 0x000168000c101b00 */
[----:B------:R0:W5:Y:S04]  /*9d00*/  @!P5 LD.E.64 R44, desc[UR38][R14.64] ;  /* 0x000000260e2cd980 */ /* 0x000168000c101b00 */
[----:B------:R0:W5:Y:S04]  /*9d10*/  @!P4 LD.E.64 R46, desc[UR38][R10.64] ;  /* 0x000000260a2ec980 */ /* 0x000168000c101b00 */
[----:B------:R0:W5:Y:S02]  /*9d20*/  @!P4 LD.E.64 R48, desc[UR38][R12.64] ;  /* 0x000000260c30c980 */ /* 0x000164000c101b00 */
.L_x_8480:
[----:B------:R-:W-:Y:S05]  /*9d30*/  BSYNC B1 ;  /* 0x0000000000017941 */ /* 0x000fea0003800000 */
.L_x_8479:
[----:B--2--5:R-:W-:Y:S01]  /*9d40*/  IMAD.MOV.U32 R0, RZ, RZ, R48 ;  /* 0x000000ffff007224 */ /* 0x024fe200078e0030 */
[----:B------:R-:W-:Y:S01]  /*9d50*/  UMOV UR4, 0xffffffff ;  /* 0xffffffff00047882 */ /* 0x000fe20000000000 */
[----:B---3--:R-:W-:Y:S01]  /*9d60*/  IMAD.MOV.U32 R3, RZ, RZ, R49 ;  /* 0x000000ffff037224 */ /* 0x008fe200078e0031 */
[----:B------:R-:W-:Y:S01]  /*9d70*/  CS2R R38, SRZ ;  /* 0x0000000000267805 */ /* 0x000fe2000001ff00 */
        /* <DEDUP_REMOVED lines=15> */
[----:B------:R2:W3:Y:S04]  /*9e70*/  SHFL.IDX PT, R0, R6, 0x1, 0x181f ;  /* 0x00381f0006007f89 */ /* 0x0004e800000e0000 */
[----:B------:R2:W4:Y:S04]  /*9e80*/  SHFL.IDX PT, R3, R5, 0x1, 0x181f ;  /* 0x00381f0005037f89 */ /* 0x00052800000e0000 */
[----:B------:R2:W1:Y:S04]  /*9e90*/  SHFL.IDX PT, R4, R8, 0x1, 0x181f ;  /* 0x00381f0008047f89 */ /* 0x00046800000e0000 */
[----:B0-----:R2:W0:Y:S02]  /*9ea0*/  SHFL.IDX PT, R14, R7, 0x1, 0x181f ;  /* 0x00381f00070e7f89 */ /* 0x00142400000e0000 */
.L_x_8811:
[----:B------:R-:W-:Y:S01]  /*9eb0*/  VIADD R9, R57, 0x20 ;  /* 0x0000002039097836 */ /* 0x000fe20000000000 */
[----:B------:R-:W-:Y:S01]  /*9ec0*/  BSSY B1, `(.L_x_8482) ;  /* 0x000001d000017945 */ /* 0x000fe20003800000 */
[----:B------:R-:W-:Y:S02]  /*9ed0*/  CS2R R34, SRZ ;  /* 0x0000000000227805 */ /* 0x000fe4000001ff00 */
[----:B------:R-:W-:Y:S02]  /*9ee0*/  CS2R R36, SRZ ;  /* 0x0000000000247805 */ /* 0x000fe4000001ff00 */
[----:B------:R-:W-:Y:S02]  /*9ef0*/  CS2R R32, SRZ ;  /* 0x0000000000207805 */ /* 0x000fe4000001ff00 */
[----:B------:R-:W-:-:S13]  /*9f00*/  ISETP.GE.AND P0, PT, R9, R74, PT ;  /* 0x0000004a0900720c */ /* 0x000fda0003f06270 */
        /* <DEDUP_REMOVED lines=10> */
[CC--:B----4-:R-:W-:Y:S02]  /*9fb0*/  @!P4 IADD3 R10, P0, R3.reuse, R12.reuse, RZ ;  /* 0x0000000c030ac210 */ /* 0x0d0fe40007f1e0ff */
[-C--:B------:R-:W-:Y:S02]  /*9fc0*/  @!P5 IADD3 R20, P2, R3, R11.reuse, RZ ;  /* 0x0000000b0314d210 */ /* 0x080fe40007f5e0ff */
[C---:B0-----:R-:W-:Y:S02]  /*9fd0*/  @!P4 IADD3 R12, P1, R14.reuse, R12, RZ ;  /* 0x0000000c0e0cc210 */ /* 0x041fe40007f3e0ff */
[----:B------:R-:W-:Y:S01]  /*9fe0*/  @!P5 IADD3 R14, P3, R14, R11, RZ ;  /* 0x0000000b0e0ed210 */ /* 0x000fe20007f7e0ff */
[----:B---3--:R-:W-:Y:S01]  /*9ff0*/  @!P5 IMAD.X R21, R0, 0x1, R15, P2 ;  /* 0x000000010015d824 */ /* 0x008fe200010e060f */
[----:B------:R-:W-:-:S02]  /*a000*/  CS2R R36, SRZ ;  /* 0x0000000000247805 */ /* 0x000fc4000001ff00 */
[----:B------:R-:W-:Y:S01]  /*a010*/  CS2R R38, SRZ ;  /* 0x0000000000267805 */ /* 0x000fe2000001ff00 */
[--C-:B------:R-:W-:Y:S02]  /*a020*/  @!P4 IMAD.X R11, R0, 0x1, R9.reuse, P0 ;  /* 0x00000001000bc824 */ /* 0x100fe400000e0609 */
[C---:B-1----:R-:W-:Y:S01]  /*a030*/  @!P4 IMAD.X R13, R4.reuse, 0x1, R9, P1 ;  /* 0x00000001040dc824 */ /* 0x042fe200008e0609 */
[----:B------:R0:W5:Y:S01]  /*a040*/  @!P5 LD.E.64 R32, desc[UR38][R20.64] ;  /* 0x000000261420d980 */ /* 0x000162000c101b00 */
[----:B------:R-:W-:-:S03]  /*a050*/  @!P5 IMAD.X R15, R4, 0x1, R15, P3 ;  /* 0x00000001040fd824 */ /* 0x000fc600018e060f */
[----:B------:R0:W5:Y:S04]  /*a060*/  @!P4 LD.E.64 R36, desc[UR38][R10.64] ;  /* 0x000000260a24c980 */ /* 0x000168000c101b00 */
[----:B------:R0:W5:Y:S04]  /*a070*/  @!P5 LD.E.64 R34, desc[UR38][R14.64] ;  /* 0x000000260e22d980 */ /* 0x000168000c101b00 */
[----:B------:R0:W5:Y:S02]  /*a080*/  @!P4 LD.E.64 R38, desc[UR38][R12.64] ;  /* 0x000000260c26c980 */ /* 0x000164000c101b00 */
.L_x_8483:
[----:B------:R-:W-:Y:S05]  /*a090*/  BSYNC B1 ;  /* 0x0000000000017941 */ /* 0x000fea0003800000 */
.L_x_8482:
[----:B---3-5:R-:W-:Y:S01]  /*a0a0*/  IMAD.MOV.U32 R0, RZ, RZ, R38 ;  /* 0x000000ffff007224 */ /* 0x028fe200078e0026 */
[----:B------:R-:W-:Y:S01]  /*a0b0*/  UMOV UR4, 0xffffffff ;  /* 0xffffffff00047882 */ /* 0x000fe20000000000 */
[----:B----4-:R-:W-:Y:S02]  /*a0c0*/  IMAD.MOV.U32 R3, RZ, RZ, R39 ;  /* 0x000000ffff037224 */ /* 0x010fe400078e0027 */
[----:B-1----:R-:W-:Y:S01]  /*a0d0*/  IMAD.MOV.U32 R4, RZ, RZ, R34 ;  /* 0x000000ffff047224 */ /* 0x002fe200078e0022 */
        /* <DEDUP_REMOVED lines=18> */
.L_x_8817:
[----:B------:R-:W-:Y:S01]  /*a200*/  VIADD R9, R57, 0x40 ;  /* 0x0000004039097836 */ /* 0x000fe20000000000 */
        /* <DEDUP_REMOVED lines=30> */
.L_x_8486:
[----:B------:R-:W-:Y:S05]  /*a3f0*/  BSYNC B1 ;  /* 0x0000000000017941 */ /* 0x000fea0003800000 */
.L_x_8485:
[----:B---3-5:R-:W-:Y:S01]  /*a400*/  IMAD.MOV.U32 R0, RZ, RZ, R30 ;  /* 0x000000ffff007224 */ /* 0x028fe200078e001e */
[----:B------:R-:W-:Y:S01]  /*a410*/  UMOV UR4, 0xffffffff ;  /* 0xffffffff00047882 */ /* 0x000fe20000000000 */
[----:B----4-:R-:W-:Y:S01]  /*a420*/  IMAD.MOV.U32 R3, RZ, RZ, R31 ;  /* 0x000000ffff037224 */ /* 0x010fe200078e001f */
[----:B0-----:R-:W-:Y:S01]  /*a430*/  CS2R R26, SRZ ;  /* 0x00000000001a7805 */ /* 0x001fe2000001ff00 */
        /* <DEDUP_REMOVED lines=15> */
[----:B------:R0:W1:Y:S04]  /*a530*/  SHFL.IDX PT, R0, R6, 0x3, 0x181f ;  /* 0x00781f0006007f89 */ /* 0x00006800000e0000 */
[----:B------:R0:W3:Y:S04]  /*a540*/  SHFL.IDX PT, R3, R5, 0x3, 0x181f ;  /* 0x00781f0005037f89 */ /* 0x0000e800000e0000 */
[----:B------:R0:W4:Y:S04]  /*a550*/  SHFL.IDX PT, R4, R8, 0x3, 0x181f ;  /* 0x00781f0008047f89 */ /* 0x00012800000e0000 */
[----:B------:R0:W0:Y:S02]  /*a560*/  SHFL.IDX PT, R14, R7, 0x3, 0x181f ;  /* 0x00781f00070e7f89 */ /* 0x00002400000e0000 */
.L_x_8823:
[----:B------:R-:W-:Y:S01]  /*a570*/  VIADD R57, R57, 0x60 ;  /* 0x0000006039397836 */ /* 0x000fe20000000000 */
[----:B0-2---:R-:W-:Y:S01]  /*a580*/  LEA.HI R5, R213, R213, RZ, 0x1 ;  /* 0x000000d5d5057211 */ /* 0x005fe200078f08ff */
[----:B------:R-:W-:Y:S01]  /*a590*/  BSSY B1, `(.L_x_8488) ;  /* 0x0000020000017945 */ /* 0x000fe20003800000 */
[----:B------:R-:W-:Y:S02]  /*a5a0*/  CS2R R10, SRZ ;  /* 0x00000000000a7805 */ /* 0x000fe4000001ff00 */
[----:B------:R-:W-:Y:S02]  /*a5b0*/  CS2R R12, SRZ ;  /* 0x00000000000c7805 */ /* 0x000fe4000001ff00 */
[----:B------:R-:W-:Y:S02]  /*a5c0*/  ISETP.GE.AND P0, PT, R57, R74, PT ;  /* 0x0000004a3900720c */ /* 0x000fe40003f06270 */
[----:B------:R-:W-:Y:S02]  /*a5d0*/  CS2R R8, SRZ ;  /* 0x0000000000087805 */ /* 0x000fe4000001ff00 */
[----:B------:R-:W-:-:S05]  /*a5e0*/  LOP3.LUT R6, R5, 0xfffffffe, RZ, 0xc0, !PT ;  /* 0xfffffffe05067812 */ /* 0x000fca00078ec0ff */
[----:B------:R-:W-:-:S05]  /*a5f0*/  IMAD.IADD R5, R213, 0x1, -R6 ;  /* 0x00000001d5057824 */ /* 0x000fca00078e0a06 */
[----:B------:R-:W-:Y:S01]  /*a600*/  SHF.L.U32 R5, R5, 0x1f, RZ ;  /* 0x0000001f05057819 */ /* 0x000fe200000006ff */
[----:B------:R-:W-:Y:S06]  /*a610*/  @P0 BRA `(.L_x_8489) ;  /* 0x00000000005c0947 */ /* 0x000fec0003800000 */
[----:B------:R-:W-:Y:S01]  /*a620*/  ULDC UR4, c[0x0][0x3f4] ;  /* 0x0000fd0000047ab9 */ /* 0x000fe20000000800 */
[----:B------:R-:W-:Y:S02]  /*a630*/  CS2R R8, SRZ ;  /* 0x0000000000087805 */ /* 0x000fe4000001ff00 */
[----:B------:R-:W-:Y:S02]  /*a640*/  ISETP.GE.AND P4, PT, R18, UR4, PT ;  /* 0x0000000412007c0c */ /* 0x000fe4000bf86270 */
[----:B------:R-:W-:-:S11]  /*a650*/  ISETP.GE.AND P5, PT, R185, UR4, PT ;  /* 0x00000004b9007c0c */ /* 0x000fd6000bfa6270 */
[C---:B------:R-:W-:Y:S01]  /*a660*/  @!P4 IMAD.SHL.U32 R62, R18.reuse, 0x2, RZ ;  /* 0x00000002123ec824 */ /* 0x040fe200078e00ff */
[----:B------:R-:W-:Y:S01]  /*a670*/  @!P4 SHF.L.U64.HI R11, R18, 0x1, R19 ;  /* 0x00000001120bc819 */ /* 0x000fe20000010213 */
[C---:B------:R-:W-:Y:S01]  /*a680*/  @!P5 IMAD.SHL.U32 R15, R185.reuse, 0x2, RZ ;  /* 0x00000002b90fd824 */ /* 0x040fe200078e00ff */
[----:B------:R-:W-:Y:S02]  /*a690*/  @!P5 SHF.L.U64.HI R13, R185, 0x1, R216 ;  /* 0x00000001b90dd819 */ /* 0x000fe400000102d8 */
[CC--:B---3--:R-:W-:Y:S02]  /*a6a0*/  @!P4 IADD3 R6, P0, R3.reuse, R62.reuse, RZ ;  /* 0x0000003e0306c210 */ /* 0x0c8fe40007f1e0ff */
[----:B------:R-:W-:Y:S02]  /*a6b0*/  @!P4 IADD3 R62, P1, R14, R62, RZ ;  /* 0x0000003e0e3ec210 */ /* 0x000fe40007f3e0ff */
[-C--:B------:R-:W-:Y:S01]  /*a6c0*/  @!P5 IADD3 R64, P2, R3, R15.reuse, RZ ;  /* 0x0000000f0340d210 */ /* 0x080fe20007f5e0ff */
[--C-:B-1----:R-:W-:Y:S01]  /*a6d0*/  @!P4 IMAD.X R7, R0, 0x1, R11.reuse, P0 ;  /* 0x000000010007c824 */ /* 0x102fe200000e060b */
[----:B------:R-:W-:Y:S01]  /*a6e0*/  @!P5 IADD3 R14, P3, R14, R15, RZ ;  /* 0x0000000f0e0ed210 */ /* 0x000fe20007f7e0ff */
[----:B----4-:R-:W-:Y:S01]  /*a6f0*/  @!P4 IMAD.X R63, R4, 0x1, R11, P1 ;  /* 0x00000001043fc824 */ /* 0x010fe200008e060b */
[----:B------:R-:W-:Y:S01]  /*a700*/  CS2R R10, SRZ ;  /* 0x00000000000a7805 */ /* 0x000fe2000001ff00 */
[--C-:B------:R-:W-:Y:S01]  /*a710*/  @!P5 IMAD.X R65, R0, 0x1, R13.reuse, P2 ;  /* 0x000000010041d824 */ /* 0x100fe200010e060d */
[----:B------:R-:W-:Y:S01]  /*a720*/  CS2R R26, SRZ ;  /* 0x00000000001a7805 */ /* 0x000fe2000001ff00 */
[----:B------:R-:W-:Y:S01]  /*a730*/  @!P5 IMAD.X R15, R4, 0x1, R13, P3 ;  /* 0x00000001040fd824 */ /* 0x000fe200018e060d */
[----:B------:R-:W-:-:S02]  /*a740*/  CS2R R12, SRZ ;  /* 0x00000000000c7805 */ /* 0x000fc4000001ff00 */
[----:B------:R0:W5:Y:S04]  /*a750*/  @!P5 LD.E.64 R8, desc[UR38][R64.64] ;  /* 0x000000264008d980 */ /* 0x000168000c101b00 */
[----:B------:R0:W5:Y:S04]  /*a760*/  @!P5 LD.E.64 R10, desc[UR38][R14.64] ;  /* 0x000000260e0ad980 */ /* 0x000168000c101b00 */
[----:B------:R0:W5:Y:S04]  /*a770*/  @!P4 LD.E.64 R12, desc[UR38][R6.64] ;  /* 0x00000026060cc980 */ /* 0x000168000c101b00 */
[----:B------:R0:W5:Y:S02]  /*a780*/  @!P4 LD.E.64 R26, desc[UR38][R62.64] ;  /* 0x000000263e1ac980 */ /* 0x000164000c101b00 */
.L_x_8489:
[----:B------:R-:W-:Y:S05]  /*a790*/  BSYNC B1 ;  /* 0x0000000000017941 */ /* 0x000fea0003800000 */
.L_x_8488:
[----:B------:R-:W2:Y:S01]  /*a7a0*/  SYNCS.PHASECHK.TRANS64.TRYWAIT P0, [R2+URZ+0x28800], R5 ;  /* 0x02880005020075a7 */ /* 0x000ea2000800017f */
[----:B----45:R-:W-:Y:S01]  /*a7b0*/  IMAD.MOV.U32 R4, RZ, RZ, R27 ;  /* 0x000000ffff047224 */ /* 0x030fe200078e001b */
[----:B-1----:R-:W-:Y:S01]  /*a7c0*/  VIADDMNMX R0, R74, -R193, 0x80, PT ;  /* 0x000000804a007446 */ /* 0x002fe200038009c1 */
[----:B---3--:R-:W-:Y:S01]  /*a7d0*/  IMAD.MOV.U32 R3, RZ, RZ, R26 ;  /* 0x000000ffff037224 */ /* 0x008fe200078e001a */
[----:B------:R-:W-:Y:S01]  /*a7e0*/  BSSY B1, `(.L_x_8490) ;  /* 0x000000e000017945 */ /* 0x000fe20003800000 */
        /* <DEDUP_REMOVED lines=12> */
[----:B--2---:R-:W-:Y:S10]  /*a8b0*/  @!P0 BRA `(.L_x_8491) ;  /* 0x000001ac00e88947 */ /* 0x004ff40003800000 */
.L_x_8824:
[----:B------:R-:W-:Y:S05]  /*a8c0*/  BSYNC B1 ;  /* 0x0000000000017941 */ /* 0x000fea0003800000 */
.L_x_8490:
[----:B------:R-:W-:Y:S01]  /*a8d0*/  BSSY B1, `(.L_x_8492) ;  /* 0x0000067000017945 */ /* 0x000fe20003800000 */
[----:B------:R-:W-:Y:S02]  /*a8e0*/  PRMT R15, R4, 0x7610, R15 ;  /* 0x00007610040f7816 */ /* 0x000fe4000000000f */
[----:B------:R-:W-:Y:S01]  /*a8f0*/  PRMT R57, R6, 0x7610, R57 ;  /* 0x0000761006397816 */ /* 0x000fe20000000039 */
[----:B------:R-:W-:Y:S06]  /*a900*/  @P1 BRA `(.L_x_8493) ;  /* 0x00000004008c1947 */ /* 0x000fec0003800000 */
[----:B------:R-:W1:Y:S01]  /*a910*/  LDC R4, c[0x0][0x3f4] ;  /* 0x0000fd00ff047b82 */ /* 0x000e620000000800 */
[----:B------:R-:W-:Y:S01]  /*a920*/  BSSY B2, `(.L_x_8494) ;  /* 0x0000032000027945 */ /* 0x000fe20003800000 */
[-C--:B-1----:R-:W-:Y:S02]  /*a930*/  ISETP.GE.AND P0, PT, R18, R4.reuse, PT ;  /* 0x000000041200720c */ /* 0x082fe40003f06270 */
[----:B------:R-:W-:-:S11]  /*a940*/  ISETP.GE.AND P1, PT, R185, R4, PT ;  /* 0x00000004b900720c */ /* 0x000fd60003f26270 */
[----:B------:R-:W-:Y:S05]  /*a950*/  @P0 BRA `(.L_x_8495) ;  /* 0x0000000000b80947 */ /* 0x000fea0003800000 */
[----:B0-----:R-:W0:Y:S01]  /*a960*/  LDS.128 R4, [R205] ;  /* 0x00000000cd047984 */ /* 0x001e220000000c00 */
[----:B------:R-:W-:Y:S02]  /*a970*/  SHF.R.U32.HI R78, RZ, 0x10, R49 ;  /* 0x00000010ff4e7819 */ /* 0x000fe40000011631 */
[----:B------:R-:W-:Y:S02]  /*a980*/  SHF.R.U32.HI R75, RZ, 0x10, R47 ;  /* 0x00000010ff4b7819 */ /* 0x000fe4000001162f */
[----:B------:R-:W-:Y:S02]  /*a990*/  PRMT R78, R43, 0x5432, R78 ;  /* 0x000054322b4e7816 */ /* 0x000fe4000000004e */
[----:B------:R-:W-:Y:S02]  /*a9a0*/  SHF.R.U64 R77, R48, 0x10, R49 ;  /* 0x00000010304d7819 */ /* 0x000fe40000001231 */
[----:B------:R-:W-:Y:S01]  /*a9b0*/  PRMT R75, R79, 0x5410, R75 ;  /* 0x000054104f4b7816 */ /* 0x000fe2000000004b */
[----:B------:R-:W-:Y:S01]  /*a9c0*/  IMAD.U32 R79, R78, 0x10000, RZ ;  /* 0x000100004e4f7824 */ /* 0x000fe200078e00ff */
[----:B------:R-:W-:-:S02]  /*a9d0*/  SHF.R.U64 R74, R46, 0x10, R47 ;  /* 0x000000102e4a7819 */ /* 0x000fc4000000122f */
[----:B------:R-:W-:Y:S01]  /*a9e0*/  PRMT R77, R76, 0x5410, R77 ;  /* 0x000054104c4d7816 */ /* 0x000fe2000000004d */
[C---:B------:R-:W-:Y:S01]  /*a9f0*/  IMAD.U32 R76, R75.reuse, 0x10000, RZ ;  /* 0x000100004b4c7824 */ /* 0x040fe200078e00ff */
[----:B------:R-:W-:Y:S02]  /*aa00*/  LOP3.LUT R78, R78, 0xffff0000, RZ, 0xc0, !PT ;  /* 0xffff00004e4e7812 */ /* 0x000fe400078ec0ff */
[----:B------:R-:W-:Y:S02]  /*aa10*/  LOP3.LUT R75, R75, 0xffff0000, RZ, 0xc0, !PT ;  /* 0xffff00004b4b7812 */ /* 0x000fe400078ec0ff */
[----:B------:R-:W-:Y:S02]  /*aa20*/  PRMT R74, R50, 0x5432, R74 ;  /* 0x00005432324a7816 */ /* 0x000fe4000000004a */
        /* <DEDUP_REMOVED lines=9> */
[----:B------:R-:W-:Y:S01]  /*aac0*/  FFMA.FTZ R80, R46, R79, R80 ;  /* 0x0000004f2e507223 */ /* 0x000fe20000010050 */
[-C--:B------:R-:W-:Y:S01]  /*aad0*/  FFMA.FTZ R79, R48, R75.reuse, -R47 ;  /* 0x0000004b304f7223 */ /* 0x080fe2000001082f */
[C---:B------:R-:W-:Y:S01]  /*aae0*/  IMAD.U32 R7, R5.reuse, 0x10000, RZ ;  /* 0x0001000005077824 */ /* 0x040fe200078e00ff */
[----:B------:R-:W-:Y:S01]  /*aaf0*/  LOP3.LUT R4, R4, 0xffff0000, RZ, 0xc0, !PT ;  /* 0xffff000004047812 */ /* 0x000fe200078ec0ff */
[C---:B------:R-:W-:Y:S01]  /*ab00*/  IMAD.U32 R47, R74.reuse, 0x10000, RZ ;  /* 0x000100004a2f7824 */ /* 0x040fe200078e00ff */
[----:B------:R-:W-:Y:S01]  /*ab10*/  LOP3.LUT R5, R5, 0xffff0000, RZ, 0xc0, !PT ;  /* 0xffff000005057812 */ /* 0x000fe200078ec0ff */
[----:B------:R-:W-:Y:S01]  /*ab20*/  FMUL.FTZ R83, R49, R75 ;  /* 0x0000004b31537220 */ /* 0x000fe20000410000 */
[C---:B------:R-:W-:Y:S01]  /*ab30*/  LOP3.LUT R46, R77.reuse, 0xffff0000, RZ, 0xc0, !PT ;  /* 0xffff00004d2e7812 */ /* 0x040fe200078ec0ff */
[----:B------:R-:W-:Y:S01]  /*ab40*/  IMAD.U32 R49, R77, 0x10000, RZ ;  /* 0x000100004d317824 */ /* 0x000fe200078e00ff */
[----:B------:R-:W-:Y:S01]  /*ab50*/  LOP3.LUT R74, R74, 0xffff0000, RZ, 0xc0, !PT ;  /* 0xffff00004a4a7812 */ /* 0x000fe200078ec0ff */
[----:B------:R-:W-:Y:S01]  /*ab60*/  FFMA.FTZ R78, R48, R78, R83 ;  /* 0x0000004e304e7223 */ /* 0x000fe20000010053 */
[C---:B------:R-:W-:Y:S01]  /*ab70*/  FMUL.FTZ R48, R4.reuse, R47 ;  /* 0x0000002f04307220 */ /* 0x040fe20000410000 */
[-C--:B------:R-:W-:Y:S01]  /*ab80*/  FMUL.FTZ R75, R4, R49.reuse ;  /* 0x00000031044b7220 */ /* 0x080fe20000410000 */
        /* <DEDUP_REMOVED lines=9> */
[----:B------:R-:W-:-:S05]  /*ac20*/  F2FP.BF16.F32.PACK_AB R5, R46, R5 ;  /* 0x000000052e05723e */ /* 0x000fca00000010ff */
[----:B------:R1:W-:Y:S02]  /*ac30*/  STS.128 [R205], R4 ;  /* 0x00000004cd007388 */ /* 0x0003e40000000c00 */
.L_x_8495:
[----:B------:R-:W-:Y:S05]  /*ac40*/  BSYNC B2 ;  /* 0x0000000000027941 */ /* 0x000fea0003800000 */
.L_x_8494:
        /* <DEDUP_REMOVED lines=47> */
.L_x_8493:
[----:B------:R-:W-:Y:S05]  /*af40*/  BSYNC B1 ;  /* 0x0000000000017941 */ /* 0x000fea0003800000 */
.L_x_8492:
[----:B------:R-:W-:Y:S01]  /*af50*/  ISETP.GE.AND P0, PT, R212, R0, PT ;  /* 0x00000000d400720c */ /* 0x000fe20003f06270 */
[----:B------:R-:W-:-:S12]  /*af60*/  BSSY B1, `(.L_x_8496) ;  /* 0x0000065000017945 */ /* 0x000fd80003800000 */
[----:B------:R-:W-:Y:S05]  /*af70*/  @P0 BRA `(.L_x_8497) ;  /* 0x00000004008c0947 */ /* 0x000fea0003800000 */
[----:B-12---:R-:W1:Y:S01]  /*af80*/  LDC R4, c[0x0][0x3f4] ;  /* 0x0000fd00ff047b82 */ /* 0x006e620000000800 */
[----:B------:R-:W-:Y:S01]  /*af90*/  BSSY B2, `(.L_x_8498) ;  /* 0x0000032000027945 */ /* 0x000fe20003800000 */
[-C--:B-1----:R-:W-:Y:S02]  /*afa0*/  ISETP.GE.AND P0, PT, R18, R4.reuse, PT ;  /* 0x000000041200720c */ /* 0x082fe40003f06270 */
[----:B------:R-:W-:-:S11]  /*afb0*/  ISETP.GE.AND P1, PT, R185, R4, PT ;  /* 0x00000004b900720c */ /* 0x000fd60003f26270 */
        /* <DEDUP_REMOVED lines=47> */
.L_x_8499:
[----:B------:R-:W-:Y:S05]  /*b2b0*/  BSYNC B2 ;  /* 0x0000000000027941 */ /* 0x000fea0003800000 */
.L_x_8498:
        /* <DEDUP_REMOVED lines=47> */
.L_x_8497:
[----:B------:R-:W-:Y:S05]  /*b5b0*/  BSYNC B1 ;  /* 0x0000000000017941 */ /* 0x000fea0003800000 */
.L_x_8496:
[----:B------:R-:W-:Y:S01]  /*b5c0*/  ISETP.GE.AND P0, PT, R211, R0, PT ;  /* 0x00000000d300720c */ /* 0x000fe20003f06270 */
[----:B------:R-:W-:-:S12]  /*b5d0*/  BSSY B1, `(.L_x_8500) ;  /* 0x0000065000017945 */ /* 0x000fd80003800000 */
[----:B------:R-:W-:Y:S05]  /*b5e0*/  @P0 BRA `(.L_x_8501) ;  /* 0x00000004008c0947 */ /* 0x000fea0003800000 */
[----:B-123--:R-:W1:Y:S01]  /*b5f0*/  LDC R4, c[0x0][0x3f4] ;  /* 0x0000fd00ff047b82 */ /* 0x00ee620000000800 */
[----:B------:R-:W-:Y:S01]  /*b600*/  BSSY B2, `(.L_x_8502) ;  /* 0x0000032000027945 */ /* 0x000fe20003800000 */
[-C--:B-1----:R-:W-:Y:S02]  /*b610*/  ISETP.GE.AND P0, PT, R18, R4.reuse, PT ;  /* 0x000000041200720c */ /* 0x082fe40003f06270 */
[----:B------:R-:W-:-:S11]  /*b620*/  ISETP.GE.AND P1, PT, R185, R4, PT ;  /* 0x00000004b900720c */ /* 0x000fd60003f26270 */
        /* <DEDUP_REMOVED lines=47> */
.L_x_8503:
[----:B------:R-:W-:Y:S05]  /*b920*/  BSYNC B2 ;  /* 0x0000000000027941 */ /* 0x000fea0003800000 */
.L_x_8502:
        /* <DEDUP_REMOVED lines=47> */
.L_x_8501:
[----:B------:R-:W-:Y:S05]  /*bc20*/  BSYNC B1 ;  /* 0x0000000000017941 */ /* 0x000fea0003800000 */
.L_x_8500:
[----:B------:R-:W-:-:S13]  /*bc30*/  ISETP.GE.AND P0, PT, R210, R0, PT ;  /* 0x00000000d200720c */ /* 0x000fda0003f06270 */
[----:B------:R-:W-:Y:S05]  /*bc40*/  @P0 BRA `(.L_x_8504) ;  /* 0x0000002c00700947 */ /* 0x000fea0003800000 */
[----:B------:R-:W5:Y:S01]  /*bc50*/  LDC R0, c[0x0][0x3f4] ;  /* 0x0000fd00ff007b82 */ /* 0x000f620000000800 */
[----:B------:R-:W-:Y:S01]  /*bc60*/  BSSY B1, `(.L_x_8505) ;  /* 0x0000032000017945 */ /* 0x000fe20003800000 */
[-C--:B-----5:R-:W-:Y:S02]  /*bc70*/  ISETP.GE.AND P0, PT, R18, R0.reuse, PT ;  /* 0x000000001200720c */ /* 0x0a0fe40003f06270 */
[----:B------:R-:W-:-:S11]  /*bc80*/  ISETP.GE.AND P1, PT, R185, R0, PT ;  /* 0x00000000b900720c */ /* 0x000fd60003f26270 */
[----:B------:R-:W-:Y:S05]  /*bc90*/  @P0 BRA `(.L_x_8506) ;  /* 0x0000000000b80947 */ /* 0x000fea0003800000 */
[----:B01234-:R-:W0:Y:S01]  /*bca0*/  LDS.128 R4, [R205+0x3000] ;  /* 0x00300000cd047984 */ /* 0x01fe220000000c00 */
        /* <DEDUP_REMOVED lines=45> */
.L_x_8506:
[----:B------:R-:W-:Y:S05]  /*bf80*/  BSYNC B1 ;  /* 0x0000000000017941 */ /* 0x000fea0003800000 */
.L_x_8505:
        /* <DEDUP_REMOVED lines=25> */
[----:B------:R-:W-:Y:S01]  /*c120*/  FFMA.FTZ R20, R8, R13, R6 ;  /* 0x0000000d08147223 */ /* 0x000fe20000010006 */
[-C--:B------:R-:W-:Y:S01]  /*c130*/  FMUL.FTZ R8, R7, R10.reuse ;  /* 0x0000000a07087220 */ /* 0x080fe20000410000 */
[C---:B------:R-:W-:Y:S01]  /*c140*/  IMAD.U32 R7, R12.reuse, 0x10000, RZ ;  /* 0x000100000c077824 */ /* 0x040fe200078e00ff */
        /* <DEDUP_REMOVED lines=20> */
.L_x_8477:
[----:B------:R-:W1:Y:S01]  /*c290*/  LDC R0, c[0x0][0x448] ;  /* 0x00011200ff007b82 */ /* 0x000e620000000800 */
[----:B------:R-:W-:Y:S01]  /*c2a0*/  ULDC.64 UR4, c[0x0][0x3f8] ;  /* 0x0000fe0000047ab9 */ /* 0x000fe20000000a00 */
[----:B------:R-:W-:Y:S01]  /*c2b0*/  ULDC.64 UR6, c[0x0][0x408] ;  /* 0x0001020000067ab9 */ /* 0x000fe20000000a00 */
        /* <DEDUP_REMOVED lines=24> */
[----:B------:R-:W1:Y:S01]  /*c440*/  LDC R56, c[0x0][0x3f4] ;  /* 0x0000fd00ff387b82 */ /* 0x000e620000000800 */
[----:B------:R-:W2:Y:S01]  /*c450*/  SHFL.IDX PT, R4, R32, RZ, 0x181f ;  /* 0x00181fff20047589 */ /* 0x000ea200000e0000 */
[----:B------:R-:W-:-:S03]  /*c460*/  IMAD R0, R187, R0, RZ ;  /* 0x00000000bb007224 */ /* 0x000fc600078e02ff */
[----:B------:R-:W3:Y:S04]  /*c470*/  SHFL.IDX PT, R3, R35, RZ, 0x181f ;  /* 0x00181fff23037589 */ /* 0x000ee800000e0000 */
[----:B------:R-:W4:Y:S04]  /*c480*/  SHFL.IDX PT, R14, R34, RZ, 0x181f ;  /* 0x00181fff220e7589 */ /* 0x000f2800000e0000 */
[----:B------:R-:W5:Y:S01]  /*c490*/  SHFL.IDX PT, R5, R33, RZ, 0x181f ;  /* 0x00181fff21057589 */ /* 0x000f6200000e0000 */
[----:B-1----:R-:W-:-:S04]  /*c4a0*/  ISETP.GE.AND P0, PT, R16, R56, PT ;  /* 0x000000381000720c */ /* 0x002fc80003f06270 */
[----:B------:R-:W-:-:S13]  /*c4b0*/  ISETP.GE.OR P1, PT, R57, R0, P0 ;  /* 0x000000003900720c */ /* 0x000fda0000726670 */
[C---:B------:R-:W-:Y:S01]  /*c4c0*/  @!P1 IMAD.SHL.U32 R7, R16.reuse, 0x2, RZ ;  /* 0x0000000210079824 */ /* 0x040fe200078e00ff */
[----:B------:R-:W-:-:S04]  /*c4d0*/  @!P1 SHF.L.U64.HI R6, R16, 0x1, R17 ;  /* 0x0000000110069819 */ /* 0x000fc80000010211 */
[----:B--2---:R-:W-:-:S05]  /*c4e0*/  @!P1 IADD3 R4, P2, R4, R7, RZ ;  /* 0x0000000704049210 */ /* 0x004fca0007f5e0ff */
[----:B---3--:R-:W-:Y:S02]  /*c4f0*/  @!P1 IMAD.X R3, R3, 0x1, R6, P2 ;  /* 0x0000000103039824 */ /* 0x008fe400010e0606 */
[----:B------:R-:W-:Y:S02]  /*c500*/  @!P1 IMAD.MOV.U32 R24, RZ, RZ, R4 ;  /* 0x000000ffff189224 */ /* 0x000fe400078e0004 */
[----:B------:R-:W-:-:S06]  /*c510*/  @!P1 IMAD.MOV.U32 R25, RZ, RZ, R3 ;  /* 0x000000ffff199224 */ /* 0x000fcc00078e0003 */
[----:B------:R-:W2:Y:S01]  /*c520*/  @!P1 LD.E.128 R24, desc[UR38][R24.64] ;  /* 0x0000002618189980 */ /* 0x000ea2000c101d00 */
[----:B----4-:R-:W-:-:S05]  /*c530*/  @!P1 IADD3 R14, P2, R14, R7, RZ ;  /* 0x000000070e0e9210 */ /* 0x010fca0007f5e0ff */
[----:B-----5:R-:W-:Y:S02]  /*c540*/  @!P1 IMAD.X R5, R5, 0x1, R6, P2 ;  /* 0x0000000105059824 */ /* 0x020fe400010e0606 */
[----:B------:R-:W-:-:S06]  /*c550*/  @!P1 IMAD.MOV.U32 R4, RZ, RZ, R14 ;  /* 0x000000ffff049224 */ /* 0x000fcc00078e000e */
[----:B------:R-:W3:Y:S01]  /*c560*/  @!P1 LD.E.128 R4, desc[UR38][R4.64] ;  /* 0x0000002604049980 */ /* 0x000ee2000c101d00 */
[----:B------:R-:W-:Y:S02]  /*c570*/  CS2R R48, SRZ ;  /* 0x0000000000307805 */ /* 0x000fe4000001ff00 */
[----:B------:R-:W-:Y:S02]  /*c580*/  CS2R R50, SRZ ;  /* 0x0000000000327805 */ /* 0x000fe4000001ff00 */
[----:B------:R-:W-:Y:S01]  /*c590*/  CS2R R20, SRZ ;  /* 0x0000000000147805 */ /* 0x000fe2000001ff00 */
[----:B------:R1:W4:Y:S01]  /*c5a0*/  SHFL.IDX PT, R9, R33, 0x1, 0x181f ;  /* 0x00381f0021097f89 */ /* 0x00032200000e0000 */
[----:B------:R-:W-:-:S03]  /*c5b0*/  CS2R R36, SRZ ;  /* 0x0000000000247805 */ /* 0x000fc6000001ff00 */
[----:B------:R1:W0:Y:S01]  /*c5c0*/  SHFL.IDX PT, R14, R34, 0x1, 0x181f ;  /* 0x00381f00220e7f89 */ /* 0x00022200000e0000 */
[----:B--2---:R-:W-:Y:S02]  /*c5d0*/  @!P1 IMAD.MOV.U32 R48, RZ, RZ, R24 ;  /* 0x000000ffff309224 */ /* 0x004fe400078e0018 */
[----:B------:R-:W-:Y:S01]  /*c5e0*/  @!P1 IMAD.MOV.U32 R49, RZ, RZ, R25 ;  /* 0x000000ffff319224 */ /* 0x000fe200078e0019 */
[----:B------:R-:W-:Y:S01]  /*c5f0*/  CS2R R24, SRZ ;  /* 0x0000000000187805 */ /* 0x000fe2000001ff00 */
[----:B------:R-:W-:Y:S02]  /*c600*/  IMAD.MOV.U32 R3, RZ, RZ, R48 ;  /* 0x000000ffff037224 */ /* 0x000fe400078e0030 */
[----:B------:R-:W-:Y:S02]  /*c610*/  IMAD.MOV.U32 R8, RZ, RZ, R49 ;  /* 0x000000ffff087224 */ /* 0x000fe400078e0031 */
[----:B------:R-:W-:Y:S01]  /*c620*/  @!P1 IMAD.MOV.U32 R50, RZ, RZ, R26 ;  /* 0x000000ffff329224 */ /* 0x000fe200078e001a */
[----:B------:R-:W-:Y:S01]  /*c630*/  PRMT R46, R46, 0x5410, R3 ;  /* 0x000054102e2e7816 */ /* 0x000fe20000000003 */
[----:B------:R-:W-:Y:S01]  /*c640*/  @!P1 IMAD.MOV.U32 R51, RZ, RZ, R27 ;  /* 0x000000ffff339224 */ /* 0x000fe200078e001b */
[----:B------:R-:W-:Y:S01]  /*c650*/  PRMT R83, R8, 0x7610, R83 ;  /* 0x0000761008537816 */ /* 0x000fe20000000053 */
[----:B------:R1:W2:Y:S01]  /*c660*/  SHFL.IDX PT, R3, R35, 0x1, 0x181f ;  /* 0x00381f0023037f89 */ /* 0x0002a200000e0000 */
[----:B------:R-:W-:-:S02]  /*c670*/  IMAD.MOV.U32 R10, RZ, RZ, R50 ;  /* 0x000000ffff0a7224 */ /* 0x000fc400078e0032 */
[----:B------:R-:W-:Y:S01]  /*c680*/  IMAD.MOV.U32 R11, RZ, RZ, R51 ;  /* 0x000000ffff0b7224 */ /* 0x000fe200078e0033 */
[----:B------:R1:W0:Y:S01]  /*c690*/  SHFL.IDX PT, R8, R32, 0x1, 0x181f ;  /* 0x00381f0020087f89 */ /* 0x00022200000e0000 */
[----:B---3--:R-:W-:Y:S01]  /*c6a0*/  @!P1 IMAD.MOV.U32 R20, RZ, RZ, R4 ;  /* 0x000000ffff149224 */ /* 0x008fe200078e0004 */
[----:B------:R-:W-:Y:S01]  /*c6b0*/  PRMT R43, R10, 0x7610, R43 ;  /* 0x000076100a2b7816 */ /* 0x000fe2000000002b */
[----:B------:R-:W-:Y:S01]  /*c6c0*/  @!P1 IMAD.MOV.U32 R21, RZ, RZ, R5 ;  /* 0x000000ffff159224 */ /* 0x000fe200078e0005 */
[----:B------:R-:W-:Y:S01]  /*c6d0*/  PRMT R44, R11, 0x7610, R44 ;  /* 0x000076100b2c7816 */ /* 0x000fe2000000002c */
[----:B------:R-:W-:Y:S02]  /*c6e0*/  @!P1 IMAD.MOV.U32 R36, RZ, RZ, R6 ;  /* 0x000000ffff249224 */ /* 0x000fe400078e0006 */
[----:B------:R-:W-:Y:S02]  /*c6f0*/  @!P1 IMAD.MOV.U32 R37, RZ, RZ, R7 ;  /* 0x000000ffff259224 */ /* 0x000fe400078e0007 */
[----:B------:R-:W-:-:S02]  /*c700*/  IMAD.MOV.U32 R4, RZ, RZ, R20 ;  /* 0x000000ffff047224 */ /* 0x000fc400078e0014 */
[----:B------:R-:W-:Y:S02]  /*c710*/  IMAD.MOV.U32 R5, RZ, RZ, R21 ;  /* 0x000000ffff057224 */ /* 0x000fe400078e0015 */
[----:B------:R-:W-:Y:S01]  /*c720*/  IMAD.MOV.U32 R6, RZ, RZ, R36 ;  /* 0x000000ffff067224 */ /* 0x000fe200078e0024 */
[----:B------:R-:W-:Y:S01]  /*c730*/  PRMT R43, R43, 0x5410, R4 ;  /* 0x000054102b2b7816 */ /* 0x000fe20000000004 */
[----:B------:R-:W-:Y:S01]  /*c740*/  IMAD.MOV.U32 R7, RZ, RZ, R37 ;  /* 0x000000ffff077224 */ /* 0x000fe200078e0025 */
[----:B------:R-:W-:Y:S02]  /*c750*/  PRMT R44, R44, 0x5410, R5 ;  /* 0x000054102c2c7816 */ /* 0x000fe40000000005 */
[----:B------:R-:W-:Y:S02]  /*c760*/  PRMT R45, R45, 0x5410, R6 ;  /* 0x000054102d2d7816 */ /* 0x000fe40000000006 */
[----:B-12-4-:R-:W-:-:S07]  /*c770*/  PRMT R81, R7, 0x7610, R81 ;  /* 0x0000761007517816 */ /* 0x016fce0000000051 */
.L_x_8834:
[----:B------:R-:W-:Y:S01]  /*c780*/  VIADD R5, R57, 0x20 ;  /* 0x0000002039057836 */ /* 0x000fe20000000000 */
[----:B------:R-:W-:Y:S01]  /*c790*/  BSSY B1, `(.L_x_8508) ;  /* 0x0000012000017945 */ /* 0x000fe20003800000 */
[----:B------:R-:W-:Y:S02]  /*c7a0*/  CS2R R26, SRZ ;  /* 0x00000000001a7805 */ /* 0x000fe4000001ff00 */
[----:B------:R-:W-:Y:S02]  /*c7b0*/  CS2R R6, SRZ ;  /* 0x0000000000067805 */ /* 0x000fe4000001ff00 */
[----:B------:R-:W-:Y:S02]  /*c7c0*/  ISETP.GE.AND P1, PT, R5, R0, PT ;  /* 0x000000000500720c */ /* 0x000fe40003f26270 */
[----:B------:R-:W-:-:S11]  /*c7d0*/  CS2R R4, SRZ ;  /* 0x0000000000047805 */ /* 0x000fd6000001ff00 */
[----:B------:R-:W-:Y:S05]  /*c7e0*/  @P1 BRA `(.L_x_8509) ;  /* 0x0000000000301947 */ /* 0x000fea0003800000 */
[----:B------:R-:W-:Y:S02]  /*c7f0*/  CS2R R26, SRZ ;  /* 0x00000000001a7805 */ /* 0x000fe4000001ff00 */
[----:B------:R-:W-:Y:S02]  /*c800*/  CS2R R4, SRZ ;  /* 0x0000000000047805 */ /* 0x000fe4000001ff00 */
[----:B------:R-:W-:Y:S01]  /*c810*/  CS2R R6, SRZ ;  /* 0x0000000000067805 */ /* 0x000fe2000001ff00 */
[----:B------:R-:W-:Y:S06]  /*c820*/  @P0 BRA `(.L_x_8509) ;  /* 0x0000000000200947 */ /* 0x000fec0003800000 */
[C---:B------:R-:W-:Y:S01]  /*c830*/  IMAD.SHL.U32 R15, R16.reuse, 0x2, RZ ;  /* 0x00000002100f7824 */ /* 0x040fe200078e00ff */
[----:B------:R-:W-:-:S04]  /*c840*/  SHF.L.U64.HI R6, R16, 0x1, R17 ;  /* 0x0000000110067819 */ /* 0x000fc80000010211 */
[-C--:B0-----:R-:W-:Y:S02]  /*c850*/  IADD3 R4, P1, R8, R15.reuse, RZ ;  /* 0x0000000f08047210 */ /* 0x081fe40007f3e0ff */
[----:B------:R-:W-:-:S03]  /*c860*/  IADD3 R14, P2, R14, R15, RZ ;  /* 0x0000000f0e0e7210 */ /* 0x000fc60007f5e0ff */
[--C-:B------:R-:W-:Y:S02]  /*c870*/  IMAD.X R5, R3, 0x1, R6.reuse, P1 ;  /* 0x0000000103057824 */ /* 0x100fe400008e0606 */
[----:B------:R-:W-:-:S04]  /*c880*/  IMAD.X R15, R9, 0x1, R6, P2 ;  /* 0x00000001090f7824 */ /* 0x000fc800010e0606 */
[----:B------:R-:W5:Y:S04]  /*c890*/  LD.E.128 R4, desc[UR38][R4.64] ;  /* 0x0000002604047980 */ /* 0x000f68000c101d00 */
[----:B------:R1:W5:Y:S02]  /*c8a0*/  LD.E.128 R24, desc[UR38][R14.64] ;  /* 0x000000260e187980 */ /* 0x000364000c101d00 */
.L_x_8509:
[----:B------:R-:W-:Y:S05]  /*c8b0*/  BSYNC B1 ;  /* 0x0000000000017941 */ /* 0x000fea0003800000 */
.L_x_8508:
[----:B-----5:R-:W-:Y:S01]  /*c8c0*/  IMAD.MOV.U32 R3, RZ, RZ, R24 ;  /* 0x000000ffff037224 */ /* 0x020fe200078e0018 */
[----:B------:R-:W-:Y:S01]  /*c8d0*/  UMOV UR4, 0xffffffff ;  /* 0xffffffff00047882 */ /* 0x000fe20000000000 */
[----:B0-----:R-:W-:Y:S02]  /*c8e0*/  IMAD.MOV.U32 R8, RZ, RZ, R25 ;  /* 0x000000ffff087224 */ /* 0x001fe400078e0019 */
        /* <DEDUP_REMOVED lines=15> */
[----:B------:R-:W0:Y:S01]  /*c9e0*/  SHFL.IDX PT, R8, R32, 0x2, 0x181f ;  /* 0x00581f0020087f89 */ /* 0x000e2200000e0000 */
[----:B------:R-:W-:-:S03]  /*c9f0*/  VIADD R9, R57, 0x40 ;  /* 0x0000004039097836 */ /* 0x000fc60000000000 */
[----:B------:R-:W2:Y:S02]  /*ca00*/  SHFL.IDX PT, R3, R35, 0x2, 0x181f ;  /* 0x00581f0023037f89 */ /* 0x000ea400000e0000 */
[----:B------:R-:W-:Y:S02]  /*ca10*/  ISETP.GE.OR P1, PT, R9, R0, P0 ;  /* 0x000000000900720c */ /* 0x000fe40000726670 */
[----:B-1----:R-:W1:Y:S04]  /*ca20*/  SHFL.IDX PT, R14, R34, 0x2, 0x181f ;  /* 0x00581f00220e7f89 */ /* 0x002e6800000e0000 */
[----:B------:R-:W3:Y:S07]  /*ca30*/  SHFL.IDX PT, R28, R33, 0x2, 0x181f ;  /* 0x00581f00211c7f89 */ /* 0x000eee00000e0000 */
[C---:B------:R-:W-:Y:S01]  /*ca40*/  @!P1 IMAD.SHL.U32 R31, R16.reuse, 0x2, RZ ;  /* 0x00000002101f9824 */ /* 0x040fe200078e00ff */
[----:B------:R-:W-:-:S04]  /*ca50*/  @!P1 SHF.L.U64.HI R29, R16, 0x1, R17 ;  /* 0x00000001101d9819 */ /* 0x000fc80000010211 */
[----:B0-----:R-:W-:-:S05]  /*ca60*/  @!P1 IADD3 R8, P2, R8, R31, RZ ;  /* 0x0000001f08089210 */ /* 0x001fca0007f5e0ff */
[----:B--2---:R-:W-:-:S06]  /*ca70*/  @!P1 IMAD.X R9, R3, 0x1, R29, P2 ;  /* 0x0000000103099824 */ /* 0x004fcc00010e061d */
[----:B------:R-:W2:Y:S01]  /*ca80*/  @!P1 LD.E.128 R8, desc[UR38][R8.64] ;  /* 0x0000002608089980 */ /* 0x000ea2000c101d00 */
[----:B-1----:R-:W-:-:S05]  /*ca90*/  @!P1 IADD3 R14, P2, R14, R31, RZ ;  /* 0x0000001f0e0e9210 */ /* 0x002fca0007f5e0ff */
[----:B---3--:R-:W-:-:S04]  /*caa0*/  @!P1 IMAD.X R3, R28, 0x1, R29, P2 ;  /* 0x000000011c039824 */ /* 0x008fc800010e061d */
[----:B------:R-:W-:-:S05]  /*cab0*/  @!P1 IMAD.MOV.U32 R15, RZ, RZ, R3 ;  /* 0x000000ffff0f9224 */ /* 0x000fca00078e0003 */
[----:B------:R-:W3:Y:S01]  /*cac0*/  @!P1 LD.E.128 R28, desc[UR38][R14.64] ;  /* 0x000000260e1c9980 */ /* 0x000ee2000c101d00 */
[----:B------:R-:W-:Y:S02]  /*cad0*/  CS2R R52, SRZ ;  /* 0x0000000000347805 */ /* 0x000fe4000001ff00 */
[----:B------:R-:W-:Y:S02]  /*cae0*/  CS2R R54, SRZ ;  /* 0x0000000000367805 */ /* 0x000fe4000001ff00 */
[----:B------:R-:W-:Y:S01]  /*caf0*/  CS2R R38, SRZ ;  /* 0x0000000000267805 */ /* 0x000fe2000001ff00 */
[----:B------:R-:W0:Y:S01]  /*cb00*/  SHFL.IDX PT, R32, R32, 0x3, 0x181f ;  /* 0x00781f0020207f89 */ /* 0x000e2200000e0000 */
[----:B------:R-:W-:-:S03]  /*cb10*/  CS2R R40, SRZ ;  /* 0x0000000000287805 */ /* 0x000fc6000001ff00 */
[----:B------:R-:W1:Y:S04]  /*cb20*/  SHFL.IDX PT, R34, R34, 0x3, 0x181f ;  /* 0x00781f0022227f89 */ /* 0x000e6800000e0000 */
[----:B------:R-:W4:Y:S01]  /*cb30*/  SHFL.IDX PT, R33, R33, 0x3, 0x181f ;  /* 0x00781f0021217f89 */ /* 0x000f2200000e0000 */
[----:B--2---:R-:W-:Y:S02]  /*cb40*/  @!P1 IMAD.MOV.U32 R52, RZ, RZ, R8 ;  /* 0x000000ffff349224 */ /* 0x004fe400078e0008 */
[----:B------:R-:W-:Y:S02]  /*cb50*/  @!P1 IMAD.MOV.U32 R54, RZ, RZ, R10 ;  /* 0x000000ffff369224 */ /* 0x000fe400078e000a */
[----:B------:R-:W-:Y:S02]  /*cb60*/  IMAD.MOV.U32 R3, RZ, RZ, R52 ;  /* 0x000000ffff037224 */ /* 0x000fe400078e0034 */
[----:B------:R-:W-:-:S02]  /*cb70*/  @!P1 IMAD.MOV.U32 R55, RZ, RZ, R11 ;  /* 0x000000ffff379224 */ /* 0x000fc400078e000b */
[----:B------:R-:W-:Y:S01]  /*cb80*/  @!P1 IMAD.MOV.U32 R53, RZ, RZ, R9 ;  /* 0x000000ffff359224 */ /* 0x000fe200078e0009 */
[----:B------:R-:W-:Y:S01]  /*cb90*/  PRMT R65, R3, 0x7610, R65 ;  /* 0x0000761003417816 */ /* 0x000fe20000000041 */
[----:B------:R-:W-:Y:S01]  /*cba0*/  IMAD.MOV.U32 R8, RZ, RZ, R54 ;  /* 0x000000ffff087224 */ /* 0x000fe200078e0036 */
[----:B------:R2:W0:Y:S01]  /*cbb0*/  SHFL.IDX PT, R3, R35, 0x3, 0x181f ;  /* 0x00781f0023037f89 */ /* 0x00042200000e0000 */
[----:B------:R-:W-:Y:S02]  /*cbc0*/  IMAD.MOV.U32 R9, RZ, RZ, R55 ;  /* 0x000000ffff097224 */ /* 0x000fe400078e0037 */
[----:B------:R-:W-:Y:S01]  /*cbd0*/  IMAD.MOV.U32 R12, RZ, RZ, R53 ;  /* 0x000000ffff0c7224 */ /* 0x000fe200078e0035 */
[----:B------:R-:W-:Y:S01]  /*cbe0*/  PRMT R45, R8, 0x7610, R45 ;  /* 0x00007610082d7816 */ /* 0x000fe2000000002d */
[----:B---3--:R-:W-:Y:S01]  /*cbf0*/  @!P1 IMAD.MOV.U32 R38, RZ, RZ, R28 ;  /* 0x000000ffff269224 */ /* 0x008fe200078e001c */
[----:B------:R-:W-:Y:S01]  /*cc00*/  PRMT R46, R9, 0x7610, R46 ;  /* 0x00007610092e7816 */ /* 0x000fe2000000002e */
[----:B------:R-:W-:Y:S01]  /*cc10*/  @!P1 IMAD.MOV.U32 R39, RZ, RZ, R29 ;  /* 0x000000ffff279224 */ /* 0x000fe200078e001d */
[----:B------:R-:W-:Y:S01]  /*cc20*/  PRMT R66, R12, 0x7610, R66 ;  /* 0x000076100c427816 */ /* 0x000fe20000000042 */
[----:B------:R-:W-:-:S02]  /*cc30*/  @!P1 IMAD.MOV.U32 R40, RZ, RZ, R30 ;  /* 0x000000ffff289224 */ /* 0x000fc400078e001e */
[----:B------:R-:W-:Y:S02]  /*cc40*/  @!P1 IMAD.MOV.U32 R41, RZ, RZ, R31 ;  /* 0x000000ffff299224 */ /* 0x000fe400078e001f */
[----:B------:R-:W-:Y:S02]  /*cc50*/  IMAD.MOV.U32 R8, RZ, RZ, R38 ;  /* 0x000000ffff087224 */ /* 0x000fe400078e0026 */
[----:B------:R-:W-:Y:S02]  /*cc60*/  IMAD.MOV.U32 R9, RZ, RZ, R39 ;  /* 0x000000ffff097224 */ /* 0x000fe400078e0027 */
[----:B------:R-:W-:Y:S01]  /*cc70*/  IMAD.MOV.U32 R10, RZ, RZ, R40 ;  /* 0x000000ffff0a7224 */ /* 0x000fe200078e0028 */
[----:B------:R-:W-:Y:S01]  /*cc80*/  PRMT R72, R8, 0x7610, R72 ;  /* 0x0000761008487816 */ /* 0x000fe20000000048 */
[----:B------:R-:W-:Y:S01]  /*cc90*/  IMAD.MOV.U32 R11, RZ, RZ, R41 ;  /* 0x000000ffff0b7224 */ /* 0x000fe200078e0029 */
[----:B------:R-:W-:Y:S02]  /*cca0*/  PRMT R73, R9, 0x7610, R73 ;  /* 0x0000761009497816 */ /* 0x000fe40000000049 */
[----:B------:R-:W-:-:S02]  /*ccb0*/  CS2R R8, SRZ ;  /* 0x0000000000087805 */ /* 0x000fc4000001ff00 */
[----:B------:R-:W-:Y:S02]  /*ccc0*/  PRMT R74, R10, 0x7610, R74 ;  /* 0x000076100a4a7816 */ /* 0x000fe4000000004a */
[----:B012-4-:R-:W-:-:S07]  /*ccd0*/  PRMT R75, R11, 0x7610, R75 ;  /* 0x000076100b4b7816 */ /* 0x017fce000000004b */
.L_x_8844:
[----:B------:R-:W-:Y:S01]  /*cce0*/  VIADD R57, R57, 0x60 ;  /* 0x0000006039397836 */ /* 0x000fe20000000000 */
[----:B------:R-:W-:Y:S01]  /*ccf0*/  LEA.HI R10, R213, R213, RZ, 0x1 ;  /* 0x000000d5d50a7211 */ /* 0x000fe200078f08ff */
[----:B------:R-:W-:Y:S01]  /*cd00*/  BSSY B1, `(.L_x_8511) ;  /* 0x0000015000017945 */ /* 0x000fe20003800000 */
[----:B------:R-:W-:Y:S02]  /*cd10*/  CS2R R12, SRZ ;  /* 0x00000000000c7805 */ /* 0x000fe4000001ff00 */
[----:B------:R-:W-:Y:S02]  /*cd20*/  CS2R R14, SRZ ;  /* 0x00000000000e7805 */ /* 0x000fe4000001ff00 */
[----:B------:R-:W-:Y:S02]  /*cd30*/  ISETP.GE.AND P1, PT, R57, R0, PT ;  /* 0x000000003900720c */ /* 0x000fe40003f26270 */
[----:B------:R-:W-:-:S05]  /*cd40*/  LOP3.LUT R10, R10, 0xfffffffe, RZ, 0xc0, !PT ;  /* 0xfffffffe0a0a7812 */ /* 0x000fca00078ec0ff */
[----:B------:R-:W-:Y:S01]  /*cd50*/  IMAD.IADD R29, R213, 0x1, -R10 ;  /* 0x00000001d51d7824 */ /* 0x000fe200078e0a0a */
[----:B------:R-:W-:-:S04]  /*cd60*/  CS2R R10, SRZ ;  /* 0x00000000000a7805 */ /* 0x000fc8000001ff00 */
[----:B------:R-:W-:Y:S01]  /*cd70*/  SHF.L.U32 R29, R29, 0x1f, RZ ;  /* 0x0000001f1d1d7819 */ /* 0x000fe200000006ff */
[----:B------:R-:W-:Y:S06]  /*cd80*/  @P1 BRA `(.L_x_8512) ;  /* 0x0000000000301947 */ /* 0x000fec0003800000 */
[----:B------:R-:W-:Y:S02]  /*cd90*/  CS2R R10, SRZ ;  /* 0x00000000000a7805 */ /* 0x000fe4000001ff00 */
[----:B------:R-:W-:Y:S02]  /*cda0*/  CS2R R12, SRZ ;  /* 0x00000000000c7805 */ /* 0x000fe4000001ff00 */
[----:B------:R-:W-:Y:S01]  /*cdb0*/  CS2R R14, SRZ ;  /* 0x00000000000e7805 */ /* 0x000fe2000001ff00 */
[----:B------:R-:W-:Y:S06]  /*cdc0*/  @P0 BRA `(.L_x_8512) ;  /* 0x0000000000200947 */ /* 0x000fec0003800000 */
[C---:B------:R-:W-:Y:S01]  /*cdd0*/  IMAD.SHL.U32 R9, R16.reuse, 0x2, RZ ;  /* 0x0000000210097824 */ /* 0x040fe200078e00ff */
[----:B------:R-:W-:-:S04]  /*cde0*/  SHF.L.U64.HI R10, R16, 0x1, R17 ;  /* 0x00000001100a7819 */ /* 0x000fc80000010211 */
[-C--:B------:R-:W-:Y:S02]  /*cdf0*/  IADD3 R12, P1, R32, R9.reuse, RZ ;  /* 0x00000009200c7210 */ /* 0x080fe40007f3e0ff */
[----:B------:R-:W-:-:S03]  /*ce00*/  IADD3 R8, P2, R34, R9, RZ ;  /* 0x0000000922087210 */ /* 0x000fc60007f5e0ff */
[--C-:B------:R-:W-:Y:S02]  /*ce10*/  IMAD.X R13, R3, 0x1, R10.reuse, P1 ;  /* 0x00000001030d7824 */ /* 0x100fe400008e060a */
[----:B------:R-:W-:-:S04]  /*ce20*/  IMAD.X R9, R33, 0x1, R10, P2 ;  /* 0x0000000121097824 */ /* 0x000fc800010e060a */
[----:B------:R-:W5:Y:S04]  /*ce30*/  LD.E.128 R12, desc[UR38][R12.64] ;  /* 0x000000260c0c7980 */ /* 0x000f68000c101d00 */
[----:B------:R-:W5:Y:S02]  /*ce40*/  LD.E.128 R8, desc[UR38][R8.64] ;  /* 0x0000002608087980 */ /* 0x000f64000c101d00 */
.L_x_8512:
[----:B------:R-:W-:Y:S05]  /*ce50*/  BSYNC B1 ;  /* 0x0000000000017941 */ /* 0x000fea0003800000 */
.L_x_8511:
[----:B------:R-:W0:Y:S01]  /*ce60*/  SYNCS.PHASECHK.TRANS64.TRYWAIT P4, [R2+URZ+0x28800], R29 ;  /* 0x0288001d020075a7 */ /* 0x000e22000808017f */
[----:B------:R-:W-:Y:S01]  /*ce70*/  VIADDMNMX R0, R0, -R193, 0x80, PT ;  /* 0x0000008000007446 */ /* 0x000fe200038009c1 */
[----:B-----5:R-:W-:Y:S01]  /*ce80*/  IMAD.MOV.U32 R3, RZ, RZ, R8 ;  /* 0x000000ffff037224 */ /* 0x020fe200078e0008 */
[----:B------:R-:W-:Y:S01]  /*ce90*/  BSSY B1, `(.L_x_8513) ;  /* 0x0000013000017945 */ /* 0x000fe20003800000 */
[----:B------:R-:W-:Y:S01]  /*cea0*/  IMAD.MOV.U32 R28, RZ, RZ, R9 ;  /* 0x000000ffff1c7224 */ /* 0x000fe200078e0009 */
[-C--:B------:R-:W-:Y:S01]  /*ceb0*/  ISETP.GE.OR P3, PT, R23, R0.reuse, P0 ;  /* 0x000000001700720c */ /* 0x080fe20000766670 */
[----:B------:R-:W-:Y:S01]  /*cec0*/  IMAD.MOV.U32 R30, RZ, RZ, R13 ;  /* 0x000000ffff1e7224 */ /* 0x000fe200078e000d */
[-C--:B------:R-:W-:Y:S02]  /*ced0*/  ISETP.GE.OR P2, PT, R212, R0.reuse, P0 ;  /* 0x00000000d400720c */ /* 0x080fe40000746670 */
[-C--:B------:R-:W-:Y:S02]  /*cee0*/  ISETP.GE.OR P1, PT, R211, R0.reuse, P0 ;  /* 0x00000000d300720c */ /* 0x080fe40000726670 */
[----:B------:R-:W-:Y:S01]  /*cef0*/  ISETP.GE.OR P0, PT, R210, R0, P0 ;  /* 0x00000000d200720c */ /* 0x000fe20000706670 */
        /* <DEDUP_REMOVED lines=11> */
[----:B0-----:R-:W-:Y:S06]  /*cfb0*/  @!P4 BRA `(.L_x_8514) ;  /* 0x000001940018c947 */ /* 0x001fec0003800000 */
.L_x_8845:
[----:B------:R-:W-:Y:S05]  /*cfc0*/  BSYNC B1 ;  /* 0x0000000000017941 */ /* 0x000fea0003800000 */
.L_x_8513:
[----:B------:R-:W-:Y:S04]  /*cfd0*/  BSSY B1, `(.L_x_8515) ;  /* 0x0000069000017945 */ /* 0x000fe80003800000 */
[----:B------:R-:W-:Y:S05]  /*cfe0*/  @P3 BRA `(.L_x_8516) ;  /* 0x00000004009c3947 */ /* 0x000fea0003800000 */
[----:B------:R-:W-:Y:S02]  /*cff0*/  LEA.HI R28, R56, R207, RZ, 0x1d ;  /* 0x000000cf381c7211 */ /* 0x000fe400078fe8ff */
[----:B------:R-:W-:Y:S02]  /*d000*/  SHF.R.U64 R48, R48, 0x10, R49 ;  /* 0x0000001030307819 */ /* 0x000fe40000001231 */
[----:B------:R-:W-:Y:S01]  /*d010*/  SHF.R.S32.HI R31, RZ, 0x1f, R28 ;  /* 0x0000001fff1f7819 */ /* 0x000fe2000001141c */
[----:B0-----:R-:W-:Y:S01]  /*d020*/  IMAD.SHL.U32 R29, R28, 0x8, RZ ;  /* 0x000000081c1d7824 */ /* 0x001fe200078e00ff */
[----:B------:R-:W-:Y:S02]  /*d030*/  SHF.R.U64 R80, R20, 0x10, R21 ;  /* 0x0000001014507819 */ /* 0x000fe40000001215 */
[----:B------:R-:W-:Y:S02]  /*d040*/  LEA.HI R31, R31, R28, RZ, 0x3 ;  /* 0x0000001c1f1f7211 */ /* 0x000fe400078f18ff */
[----:B------:R-:W-:-:S02]  /*d050*/  LOP3.LUT R30, R29, 0x38, RZ, 0xc0, !PT ;  /* 0x000000381d1e7812 */ /* 0x000fc400078ec0ff */
[----:B------:R-:W-:Y:S01]  /*d060*/  SHF.R.U64 R78, R50, 0x10, R51 ;  /* 0x00000010324e7819 */ /* 0x000fe20000001233 */
[----:B------:R-:W-:Y:S01]  /*d070*/  IMAD.SHL.U32 R31, R31, 0x400, RZ ;  /* 0x000004001f1f7824 */ /* 0x000fe200078e00ff */
[----:B------:R-:W-:Y:S02]  /*d080*/  LOP3.LUT R30, R30, 0x1c0, R225, 0xf8, !PT ;  /* 0x000001c01e1e7812 */ /* 0x000fe400078ef8e1 */
[----:B------:R-:W-:Y:S02]  /*d090*/  SHF.R.U32.HI R85, RZ, 0x10, R37 ;  /* 0x00000010ff557819 */ /* 0x000fe40000011625 */
[----:B------:R-:W-:Y:S02]  /*d0a0*/  LOP3.LUT R30, R30, R203, RZ, 0x3c, !PT ;  /* 0x000000cb1e1e7212 */ /* 0x000fe400078e3cff */
[----:B------:R-:W-:Y:S02]  /*d0b0*/  LOP3.LUT R31, R31, 0x7fffe000, RZ, 0xc0, !PT ;  /* 0x7fffe0001f1f7812 */ /* 0x000fe400078ec0ff */
[----:B------:R-:W-:-:S02]  /*d0c0*/  PRMT R50, R46, 0x5432, R48 ;  /* 0x000054322e327816 */ /* 0x000fc40000000030 */
[----:B------:R-:W-:Y:S02]  /*d0d0*/  IADD3 R33, R30, R31, R204 ;  /* 0x0000001f1e217210 */ /* 0x000fe40007ffe0cc */
[----:B------:R-:W0:Y:S01]  /*d0e0*/  LDS.128 R28, [R205] ;  /* 0x00000000cd1c7984 */ /* 0x000e220000000c00 */
[----:B------:R-:W-:Y:S02]  /*d0f0*/  PRMT R80, R43, 0x5432, R80 ;  /* 0x000054322b507816 */ /* 0x000fe40000000050 */
[----:B------:R-:W-:Y:S01]  /*d100*/  IMAD R76, R33, 0x2, R2 ;  /* 0x00000002214c7824 */ /* 0x000fe200078e0202 */
[----:B------:R-:W-:Y:S02]  /*d110*/  SHF.R.U32.HI R77, RZ, 0x10, R49 ;  /* 0x00000010ff4d7819 */ /* 0x000fe40000011631 */
[----:B------:R-:W-:Y:S02]  /*d120*/  SHF.R.U32.HI R82, RZ, 0x10, R21 ;  /* 0x00000010ff527819 */ /* 0x000fe40000011615 */
[----:B------:R-:W1:Y:S01]  /*d130*/  LDS.128 R32, [R76+0x10400] ;  /* 0x010400004c207984 */ /* 0x000e620000000c00 */
[----:B------:R-:W-:Y:S01]  /*d140*/  SHF.R.U32.HI R79, RZ, 0x10, R51 ;  /* 0x00000010ff4f7819 */ /* 0x000fe20000011633 */
[----:B------:R-:W-:Y:S01]  /*d150*/  IMAD.U32 R51, R50, 0x10000, RZ ;  /* 0x0001000032337824 */ /* 0x000fe200078e00ff */
[----:B------:R-:W-:-:S02]  /*d160*/  PRMT R78, R43, 0x5410, R78 ;  /* 0x000054102b4e7816 */ /* 0x000fc4000000004e */
[----:B------:R-:W-:Y:S01]  /*d170*/  PRMT R85, R81, 0x5410, R85 ;  /* 0x0000541051557816 */ /* 0x000fe20000000055 */
[----:B------:R-:W-:Y:S01]  /*d180*/  IMAD.U32 R81, R80, 0x10000, RZ ;  /* 0x0001000050517824 */ /* 0x000fe200078e00ff */
[----:B------:R-:W-:Y:S02]  /*d190*/  PRMT R77, R83, 0x5410, R77 ;  /* 0x00005410534d7816 */ /* 0x000fe4000000004d */
[C---:B------:R-:W-:Y:S01]  /*d1a0*/  PRMT R82, R44.reuse, 0x5432, R82 ;  /* 0x000054322c527816 */ /* 0x040fe20000000052 */
[----:B------:R-:W-:Y:S01]  /*d1b0*/  IMAD.U32 R86, R85, 0x10000, RZ ;  /* 0x0001000055567824 */ /* 0x000fe200078e00ff */
[----:B------:R-:W-:Y:S02]  /*d1c0*/  PRMT R79, R44, 0x5410, R79 ;  /* 0x000054102c4f7816 */ /* 0x000fe4000000004f */
[----:B------:R-:W-:Y:S01]  /*d1d0*/  SHF.R.U64 R84, R36, 0x10, R37 ;  /* 0x0000001024547819 */ /* 0x000fe20000001225 */
[----:B------:R-:W-:Y:S01]  /*d1e0*/  IMAD.U32 R83, R82, 0x10000, RZ ;  /* 0x0001000052537824 */ /* 0x000fe200078e00ff */
[----:B------:R-:W-:-:S02]  /*d1f0*/  LOP3.LUT R80, R80, 0xffff0000, RZ, 0xc0, !PT ;  /* 0xffff000050507812 */ /* 0x000fc400078ec0ff */
[----:B------:R-:W-:Y:S02]  /*d200*/  LOP3.LUT R50, R50, 0xffff0000, RZ, 0xc0, !PT ;  /* 0xffff000032327812 */ /* 0x000fe400078ec0ff */
        /* <DEDUP_REMOVED lines=16> */
[C---:B------:R-:W-:Y:S01]  /*d310*/  IMAD.U32 R43, R77.reuse, 0x10000, RZ ;  /* 0x000100004d2b7824 */ /* 0x040fe200078e00ff */
[----:B------:R-:W-:Y:S01]  /*d320*/  LOP3.LUT R77, R77, 0xffff0000, RZ, 0xc0, !PT ;  /* 0xffff00004d4d7812 */ /* 0x000fe200078ec0ff */
[----:B------:R-:W-:-:S02]  /*d330*/  IMAD.U32 R49, R35, 0x10000, RZ ;  /* 0x0001000023317824 */ /* 0x000fc400078e00ff */
[C---:B------:R-:W-:Y:S01]  /*d340*/  FFMA.FTZ R87, R20.reuse, R51, -R87 ;  /* 0x0000003314577223 */ /* 0x040fe20000010857 */
[----:B------:R-:W-:Y:S01]  /*d350*/  FFMA.FTZ R89, R20, R81, R89 ;  /* 0x0000005114597223 */ /* 0x000fe20000010059 */
[C---:B------:R-:W-:Y:S01]  /*d360*/  FMUL.FTZ R51, R44.reuse, R83 ;  /* 0x000000532c337220 */ /* 0x040fe20000410000 */
[----:B------:R-:W-:Y:S02]  /*d370*/  IMAD.U32 R20, R79, 0x10000, RZ ;  /* 0x000100004f147824 */ /* 0x000fe400078e00ff */
[-C--:B------:R-:W-:Y:S01]  /*d380*/  FMUL.FTZ R81, R44, R43.reuse ;  /* 0x0000002b2c517220 */ /* 0x080fe20000410000 */
[C---:B------:R-:W-:Y:S01]  /*d390*/  FMUL.FTZ R44, R49.reuse, R86 ;  /* 0x00000056312c7220 */ /* 0x040fe20000410000 */
[C---:B------:R-:W-:Y:S01]  /*d3a0*/  FFMA.FTZ R51, R36.reuse, R43, -R51 ;  /* 0x0000002b24337223 */ /* 0x040fe20000010833 */
[-C--:B------:R-:W-:Y:S01]  /*d3b0*/  FMUL.FTZ R49, R49, R20.reuse ;  /* 0x0000001431317220 */ /* 0x080fe20000410000 */
[----:B------:R-:W-:Y:S01]  /*d3c0*/  FFMA.FTZ R81, R36, R83, R81 ;  /* 0x0000005324517223 */ /* 0x000fe20000010051 */
[----:B------:R-:W-:Y:S01]  /*d3d0*/  FFMA.FTZ R43, R37, R20, -R44 ;  /* 0x00000014252b7223 */ /* 0x000fe2000001082c */
[C---:B------:R-:W-:Y:S01]  /*d3e0*/  FMUL.FTZ R20, R32.reuse, R80 ;  /* 0x0000005020147220 */ /* 0x040fe20000410000 */
        /* <DEDUP_REMOVED lines=39> */
.L_x_8516:
[----:B------:R-:W-:Y:S05]  /*d660*/  BSYNC B1 ;  /* 0x0000000000017941 */ /* 0x000fea0003800000 */
.L_x_8515:
[----:B------:R-:W-:Y:S04]  /*d670*/  BSSY B1, `(.L_x_8517) ;  /* 0x0000068000017945 */ /* 0x000fe80003800000 */
[----:B------:R-:W-:Y:S05]  /*d680*/  @P2 BRA `(.L_x_8518) ;  /* 0x0000000400982947 */ /* 0x000fea0003800000 */
[----:B------:R-:W-:Y:S02]  /*d690*/  LEA.HI R20, R56, R207, RZ, 0x1d ;  /* 0x000000cf38147211 */ /* 0x000fe400078fe8ff */
[--C-:B------:R-:W-:Y:S02]  /*d6a0*/  SHF.R.U64 R36, R4, 0x10, R5.reuse ;  /* 0x0000001004247819 */ /* 0x100fe40000001205 */
[----:B------:R-:W-:Y:S01]  /*d6b0*/  SHF.R.S32.HI R21, RZ, 0x1f, R20 ;  /* 0x0000001fff157819 */ /* 0x000fe20000011414 */
[----:B-1----:R-:W-:Y:S01]  /*d6c0*/  IMAD.SHL.U32 R28, R20, 0x8, RZ ;  /* 0x00000008141c7824 */ /* 0x002fe200078e00ff */
[----:B------:R-:W-:Y:S02]  /*d6d0*/  SHF.R.U32.HI R5, RZ, 0x10, R5 ;  /* 0x00000010ff057819 */ /* 0x000fe40000011605 */
[----:B------:R-:W-:Y:S02]  /*d6e0*/  LEA.HI R20, R21, R20, RZ, 0x3 ;  /* 0x0000001415147211 */ /* 0x000fe400078f18ff */
[----:B------:R-:W-:-:S02]  /*d6f0*/  LOP3.LUT R21, R199, 0x38, R28, 0xf8, !PT ;  /* 0x00000038c7157812 */ /* 0x000fc400078ef81c */
[----:B0-----:R-:W0:Y:S01]  /*d700*/  LDS.128 R28, [R221] ;  /* 0x00000000dd1c7984 */ /* 0x001e220000000c00 */
[----:B------:R-:W-:Y:S01]  /*d710*/  IMAD.SHL.U32 R20, R20, 0x400, RZ ;  /* 0x0000040014147824 */ /* 0x000fe200078e00ff */
[----:B------:R-:W-:Y:S02]  /*d720*/  LOP3.LUT R21, R21, R228, RZ, 0x3c, !PT ;  /* 0x000000e415157212 */ /* 0x000fe400078e3cff */
[--C-:B------:R-:W-:Y:S02]  /*d730*/  SHF.R.U64 R4, R26, 0x10, R27.reuse ;  /* 0x000000101a047819 */ /* 0x100fe4000000121b */
[----:B------:R-:W-:Y:S02]  /*d740*/  LOP3.LUT R20, R20, 0x7fffe000, RZ, 0xc0, !PT ;  /* 0x7fffe00014147812 */ /* 0x000fe400078ec0ff */
[----:B------:R-:W-:Y:S02]  /*d750*/  SHF.R.U32.HI R27, RZ, 0x10, R27 ;  /* 0x00000010ff1b7819 */ /* 0x000fe4000001161b */
[----:B------:R-:W-:-:S02]  /*d760*/  IADD3 R21, R21, R20, R202 ;  /* 0x0000001415157210 */ /* 0x000fc40007ffe0ca */
[----:B------:R-:W-:Y:S02]  /*d770*/  SHF.R.U64 R20, R6, 0x10, R7 ;  /* 0x0000001006147819 */ /* 0x000fe40000001207 */
[----:B------:R-:W-:Y:S01]  /*d780*/  SHF.R.U64 R6, R24, 0x10, R25 ;  /* 0x0000001018067819 */ /* 0x000fe20000001219 */
[----:B------:R-:W-:Y:S01]  /*d790*/  IMAD R21, R21, 0x2, R2 ;  /* 0x0000000215157824 */ /* 0x000fe200078e0202 */
[----:B------:R-:W-:Y:S02]  /*d7a0*/  SHF.R.U32.HI R7, RZ, 0x10, R7 ;  /* 0x00000010ff077819 */ /* 0x000fe40000011607 */
[----:B------:R-:W-:Y:S02]  /*d7b0*/  SHF.R.U32.HI R25, RZ, 0x10, R25 ;  /* 0x00000010ff197819 */ /* 0x000fe40000011619 */
[----:B------:R-:W1:Y:S01]  /*d7c0*/  LDS.128 R32, [R21+0x10400] ;  /* 0x0104000015207984 */ /* 0x000e620000000c00 */
[----:B------:R-:W-:Y:S02]  /*d7d0*/  PRMT R47, R47, 0x5410, R6 ;  /* 0x000054102f2f7816 */ /* 0x000fe40000000006 */
[----:B------:R-:W-:-:S02]  /*d7e0*/  PRMT R61, R61, 0x5410, R36 ;  /* 0x000054103d3d7816 */ /* 0x000fc40000000024 */
[----:B------:R-:W-:Y:S01]  /*d7f0*/  PRMT R62, R62, 0x5410, R5 ;  /* 0x000054103e3e7816 */ /* 0x000fe20000000005 */
[----:B------:R-:W-:Y:S01]  /*d800*/  IMAD.U32 R37, R47, 0x10000, RZ ;  /* 0x000100002f257824 */ /* 0x000fe200078e00ff */
[----:B------:R-:W-:Y:S01]  /*d810*/  PRMT R63, R63, 0x5410, R20 ;  /* 0x000054103f3f7816 */ /* 0x000fe20000000014 */
[----:B------:R-:W-:Y:S01]  /*d820*/  IMAD.U32 R36, R61, 0x10000, RZ ;  /* 0x000100003d247824 */ /* 0x000fe200078e00ff */
[----:B------:R-:W-:Y:S02]  /*d830*/  PRMT R64, R64, 0x5410, R7 ;  /* 0x0000541040407816 */ /* 0x000fe40000000007 */
[----:B------:R-:W-:Y:S02]  /*d840*/  PRMT R58, R58, 0x5410, R25 ;  /* 0x000054103a3a7816 */ /* 0x000fe40000000019 */
[----:B------:R-:W-:Y:S02]  /*d850*/  PRMT R59, R59, 0x5410, R4 ;  /* 0x000054103b3b7816 */ /* 0x000fe40000000004 */
[----:B------:R-:W-:-:S02]  /*d860*/  PRMT R60, R60, 0x5410, R27 ;  /* 0x000054103c3c7816 */ /* 0x000fc4000000001b */
        /* <DEDUP_REMOVED lines=22> */
[----:B------:R-:W-:Y:S01]  /*d9d0*/  FFMA.FTZ R43, R4, R36, -R43 ;  /* 0x00000024042b7223 */ /* 0x000fe2000001082b */
[C---:B------:R-:W-:Y:S01]  /*d9e0*/  FMUL.FTZ R51, R27.reuse, R35 ;  /* 0x000000231b337220 */ /* 0x040fe20000410000 */
[----:B------:R-:W-:Y:S02]  /*d9f0*/  IMAD.U32 R36, R60, 0x10000, RZ ;  /* 0x000100003c247824 */ /* 0x000fe400078e00ff */
[----:B------:R-:W-:Y:S01]  /*da00*/  FFMA.FTZ R49, R4, R37, R49 ;  /* 0x0000002504317223 */ /* 0x000fe20000010031 */
[-C--:B------:R-:W-:Y:S01]  /*da10*/  FMUL.FTZ R27, R27, R25.reuse ;  /* 0x000000191b1b7220 */ /* 0x080fe20000410000 */
[----:B------:R-:W-:Y:S01]  /*da20*/  FFMA.FTZ R51, R6, R25, -R51 ;  /* 0x0000001906337223 */ /* 0x000fe20000010833 */
[----:B------:R-:W-:-:S02]  /*da30*/  IMAD.U32 R4, R64, 0x10000, RZ ;  /* 0x0001000040047824 */ /* 0x000fc400078e00ff */
[C---:B------:R-:W-:Y:S01]  /*da40*/  FMUL.FTZ R25, R33.reuse, R36 ;  /* 0x0000002421197220 */ /* 0x040fe20000410000 */
[----:B------:R-:W-:Y:S01]  /*da50*/  FFMA.FTZ R35, R6, R35, R27 ;  /* 0x0000002306237223 */ /* 0x000fe2000001001b */
[----:B------:R-:W-:Y:S01]  /*da60*/  LOP3.LUT R27, R58, 0xffff0000, RZ, 0xc0, !PT ;  /* 0xffff00003a1b7812 */ /* 0x000fe200078ec0ff */
[-C--:B------:R-:W-:Y:S01]  /*da70*/  FMUL.FTZ R33, R33, R4.reuse ;  /* 0x0000000421217220 */ /* 0x080fe20000410000 */
[----:B------:R-:W-:Y:S01]  /*da80*/  FFMA.FTZ R37, R24, R4, -R25 ;  /* 0x0000000418257223 */ /* 0x000fe20000010819 */
[----:B------:R-:W-:Y:S01]  /*da90*/  LOP3.LUT R25, R62, 0xffff0000, RZ, 0xc0, !PT ;  /* 0xffff00003e197812 */ /* 0x000fe200078ec0ff */
[----:B------:R-:W-:Y:S01]  /*daa0*/  FMUL.FTZ R4, R26, R47 ;  /* 0x0000002f1a047220 */ /* 0x000fe20000410000 */
[----:B------:R-:W-:Y:S01]  /*dab0*/  FFMA.FTZ R48, R24, R36, R33 ;  /* 0x0000002418307223 */ /* 0x000fe20000010021 */
[C---:B------:R-:W-:Y:S01]  /*dac0*/  FMUL.FTZ R33, R32.reuse, R27 ;  /* 0x0000001b20217220 */ /* 0x040fe20000410000 */
[----:B------:R-:W-:Y:S02]  /*dad0*/  IMAD.U32 R6, R59, 0x10000, RZ ;  /* 0x000100003b067824 */ /* 0x000fe400078e00ff */
[----:B------:R-:W-:Y:S01]  /*dae0*/  FFMA.FTZ R24, R5, R61, -R4 ;  /* 0x0000003d05187223 */ /* 0x000fe20000010804 */
[----:B------:R-:W-:Y:S01]  /*daf0*/  FMUL.FTZ R36, R32, R25 ;  /* 0x0000001920247220 */ /* 0x000fe20000410000 */
[----:B------:R-:W-:-:S02]  /*db00*/  IMAD.U32 R4, R63, 0x10000, RZ ;  /* 0x000100003f047824 */ /* 0x000fc400078e00ff */
[----:B------:R-:W-:Y:S01]  /*db10*/  FMUL.FTZ R26, R26, R61 ;  /* 0x0000003d1a1a7220 */ /* 0x000fe20000410000 */
[C---:B------:R-:W-:Y:S01]  /*db20*/  FFMA.FTZ R32, R28.reuse, R25, -R33 ;  /* 0x000000191c207223 */ /* 0x040fe20000010821 */
[----:B------:R-:W-:Y:S01]  /*db30*/  FFMA.FTZ R36, R28, R27, R36 ;  /* 0x0000001b1c247223 */ /* 0x000fe20000010024 */
[C---:B------:R-:W-:Y:S01]  /*db40*/  FMUL.FTZ R44, R29.reuse, R6 ;  /* 0x000000061d2c7220 */ /* 0x040fe20000410000 */
[-C--:B------:R-:W-:Y:S01]  /*db50*/  FMUL.FTZ R28, R29, R4.reuse ;  /* 0x000000041d1c7220 */ /* 0x080fe20000410000 */
[----:B------:R-:W-:Y:S01]  /*db60*/  LOP3.LUT R59, R59, 0xffff0000, RZ, 0xc0, !PT ;  /* 0xffff00003b3b7812 */ /* 0x000fe200078ec0ff */
        /* <DEDUP_REMOVED lines=9> */
[----:B------:R-:W-:Y:S01]  /*dc00*/  FMUL.FTZ R34, R34, R5 ;  /* 0x0000000522227220 */ /* 0x000fe20000410000 */
[C---:B------:R-:W-:Y:S01]  /*dc10*/  FFMA.FTZ R7, R20.reuse, R63, -R7 ;  /* 0x0000003f14077223 */ /* 0x040fe20000010807 */
[----:B------:R-:W-:Y:S01]  /*dc20*/  FFMA.FTZ R59, R20, R59, R4 ;  /* 0x0000003b143b7223 */ /* 0x000fe20000010004 */
[C---:B------:R-:W-:Y:S01]  /*dc30*/  FFMA.FTZ R20, R30.reuse, R5, -R27 ;  /* 0x000000051e147223 */ /* 0x040fe2000001081b */
        /* <DEDUP_REMOVED lines=11> */
.L_x_8518:
[----:B------:R-:W-:Y:S05]  /*dcf0*/  BSYNC B1 ;  /* 0x0000000000017941 */ /* 0x000fea0003800000 */
.L_x_8517:
[----:B------:R-:W-:Y:S04]  /*dd00*/  BSSY B1, `(.L_x_8519) ;  /* 0x0000068000017945 */ /* 0x000fe80003800000 */
[----:B------:R-:W-:Y:S05]  /*dd10*/  @P1 BRA `(.L_x_8520) ;  /* 0x0000000400981947 */ /* 0x000fea0003800000 */
[----:B--2---:R-:W-:Y:S02]  /*dd20*/  LEA.HI R4, R56, R207, RZ, 0x1d ;  /* 0x000000cf38047211 */ /* 0x004fe400078fe8ff */
[----:B-1----:R-:W-:Y:S02]  /*dd30*/  SHF.R.U64 R31, R38, 0x10, R39 ;  /* 0x00000010261f7819 */ /* 0x002fe40000001227 */
[----:B------:R-:W-:Y:S01]  /*dd40*/  SHF.R.S32.HI R7, RZ, 0x1f, R4 ;  /* 0x0000001fff077819 */ /* 0x000fe20000011404 */
[----:B------:R-:W-:Y:S01]  /*dd50*/  IMAD.SHL.U32 R5, R4, 0x8, RZ ;  /* 0x0000000804057824 */ /* 0x000fe200078e00ff */
[----:B------:R-:W-:Y:S02]  /*dd60*/  SHF.R.U64 R28, R52, 0x10, R53 ;  /* 0x00000010341c7819 */ /* 0x000fe40000001235 */
        /* <DEDUP_REMOVED lines=15> */
[--C-:B0-----:R-:W-:Y:S02]  /*de60*/  SHF.R.U64 R29, R40, 0x10, R41.reuse ;  /* 0x00000010281d7819 */ /* 0x101fe40000001229 */
[----:B------:R-:W-:Y:S02]  /*de70*/  PRMT R73, R73, 0x5410, R38 ;  /* 0x0000541049497816 */ /* 0x000fe40000000026 */
[----:B------:R-:W0:Y:S01]  /*de80*/  LDS.128 R24, [R21+0x10400] ;  /* 0x0104000015187984 */ /* 0x000e220000000c00 */
[----:B------:R-:W-:-:S02]  /*de90*/  SHF.R.U32.HI R40, RZ, 0x10, R41 ;  /* 0x00000010ff287819 */ /* 0x000fc40000011629 */
[----:B------:R-:W-:Y:S01]  /*dea0*/  PRMT R66, R66, 0x5410, R53 ;  /* 0x0000541042427816 */ /* 0x000fe20000000035 */
[----:B------:R-:W-:Y:S01]  /*deb0*/  IMAD.U32 R37, R73, 0x10000, RZ ;  /* 0x0001000049257824 */ /* 0x000fe200078e00ff */
[----:B------:R-:W-:Y:S02]  /*dec0*/  PRMT R45, R45, 0x5410, R20 ;  /* 0x000054102d2d7816 */ /* 0x000fe40000000014 */
[----:B------:R-:W-:Y:S02]  /*ded0*/  SHF.R.U32.HI R55, RZ, 0x10, R55 ;  /* 0x00000010ff377819 */ /* 0x000fe40000011637 */
[----:B------:R-:W-:Y:S02]  /*dee0*/  PRMT R75, R75, 0x5410, R40 ;  /* 0x000054104b4b7816 */ /* 0x000fe40000000028 */
[----:B------:R-:W-:Y:S02]  /*def0*/  PRMT R46, R46, 0x5410, R55 ;  /* 0x000054102e2e7816 */ /* 0x000fe40000000037 */
[----:B------:R-:W-:-:S02]  /*df00*/  LOP3.LUT R65, R65, 0xffff0000, RZ, 0xc0, !PT ;  /* 0xffff000041417812 */ /* 0x000fc400078ec0ff */
[----:B------:R-:W-:Y:S01]  /*df10*/  PRMT R74, R74, 0x5410, R29 ;  /* 0x000054104a4a7816 */ /* 0x000fe2000000001d */
        /* <DEDUP_REMOVED lines=25> */
[----:B------:R-:W-:Y:S01]  /*e0b0*/  LOP3.LUT R28, R73, 0xffff0000, RZ, 0xc0, !PT ;  /* 0xffff0000491c7812 */ /* 0x000fe200078ec0ff */
        /* <DEDUP_REMOVED lines=8> */
[----:B------:R-:W-:Y:S01]  /*e140*/  FFMA.FTZ R39, R30, R39, R34 ;  /* 0x000000271e277223 */ /* 0x000fe20000010022 */
[----:B------:R-:W-:Y:S01]  /*e150*/  FMUL.FTZ R32, R25, R28 ;  /* 0x0000001c19207220 */ /* 0x000fe20000410000 */
[C---:B------:R-:W-:Y:S01]  /*e160*/  FFMA.FTZ R35, R4.reuse, R65, -R35 ;  /* 0x0000004104237223 */ /* 0x040fe20000010823 */
[----:B------:R-:W-:Y:S02]  /*e170*/  IMAD.U32 R20, R45, 0x10000, RZ ;  /* 0x000100002d147824 */ /* 0x000fe400078e00ff */
[----:B------:R-:W-:Y:S01]  /*e180*/  FMUL.FTZ R25, R25, R66 ;  /* 0x0000004219197220 */ /* 0x000fe20000410000 */
        /* <DEDUP_REMOVED lines=9> */
[----:B------:R-:W-:-:S02]  /*e220*/  LOP3.LUT R27, R27, 0xffff0000, RZ, 0xc0, !PT ;  /* 0xffff00001b1b7812 */ /* 0x000fc400078ec0ff */
[----:B------:R-:W-:Y:S01]  /*e230*/  LOP3.LUT R45, R45, 0xffff0000, RZ, 0xc0, !PT ;  /* 0xffff00002d2d7812 */ /* 0x000fe200078ec0ff */
[----:B------:R-:W-:Y:S01]  /*e240*/  FMUL.FTZ R25, R26, R5 ;  /* 0x000000051a197220 */ /* 0x000fe20000410000 */
        /* <DEDUP_REMOVED lines=19> */
.L_x_8520:
[----:B------:R-:W-:Y:S05]  /*e380*/  BSYNC B1 ;  /* 0x0000000000017941 */ /* 0x000fea0003800000 */
.L_x_8519:
[----:B------:R-:W-:Y:S01]  /*e390*/  PRMT R20, R3, 0x5410, R0 ;  /* 0x0000541003147816 */ /* 0x000fe20000000000 */
[----:B------:R-:W-:Y:S06]  /*e3a0*/  @P0 BRA `(.L_x_8504) ;  /* 0x0000000400980947 */ /* 0x000fec0003800000 */
[----:B------:R-:W-:Y:S01]  /*e3b0*/  LEA.HI R56, R56, R207, RZ, 0x1d ;  /* 0x000000cf38387211 */ /* 0x000fe200078fe8ff */
[----:B--23--:R-:W2:Y:S01]  /*e3c0*/  LDS.128 R4, [R219] ;  /* 0x00000000db047984 */ /* 0x00cea20000000c00 */
        /* <DEDUP_REMOVED lines=11> */
[----:B------:R-:W-:Y:S02]  /*e480*/  PRMT R57, R57, 0x5410, R0 ;  /* 0x0000541039397816 */ /* 0x000fe40000000000 */
[----:B------:R-:W-:-:S02]  /*e490*/  IADD3 R3, R3, R56, R200 ;  /* 0x0000003803037210 */ /* 0x000fc40007ffe0c8 */
[--C-:B------:R-:W-:Y:S02]  /*e4a0*/  SHF.R.U64 R9, R10, 0x10, R11.reuse ;  /* 0x000000100a097819 */ /* 0x100fe4000000120b */
[----:B------:R-:W-:Y:S01]  /*e4b0*/  SHF.R.U32.HI R10, RZ, 0x10, R11 ;  /* 0x00000010ff0a7819 */ /* 0x000fe2000001160b */
[----:B------:R-:W-:Y:S01]  /*e4c0*/  IMAD R3, R3, 0x2, R2 ;  /* 0x0000000203037824 */ /* 0x000fe200078e0202 */
[----:B------:R-:W-:Y:S02]  /*e4d0*/  PRMT R71, R71, 0x5410, R12 ;  /* 0x0000541047477816 */ /* 0x000fe4000000000c */
[--C-:B-1----:R-:W-:Y:S02]  /*e4e0*/  SHF.R.U64 R28, R14, 0x10, R15.reuse ;  /* 0x000000100e1c7819 */ /* 0x102fe4000000120f */
[----:B------:R-:W1:Y:S01]  /*e4f0*/  LDS.128 R24, [R3+0x10400] ;  /* 0x0104000003187984 */ /* 0x000e620000000c00 */
[----:B0-----:R-:W-:Y:S02]  /*e500*/  SHF.R.U32.HI R29, RZ, 0x10, R15 ;  /* 0x00000010ff1d7819 */ /* 0x001fe4000001160f */
[----:B------:R-:W-:-:S02]  /*e510*/  PRMT R70, R70, 0x5410, R21 ;  /* 0x0000541046467816 */ /* 0x000fc40000000015 */
[----:B------:R-:W-:Y:S02]  /*e520*/  PRMT R67, R67, 0x5410, R8 ;  /* 0x0000541043437816 */ /* 0x000fe40000000008 */
[----:B------:R-:W-:Y:S01]  /*e530*/  PRMT R28, R20, 0x5432, R28 ;  /* 0x00005432141c7816 */ /* 0x000fe2000000001c */
[----:B------:R-:W-:Y:S01]  /*e540*/  IMAD.U32 R21, R70, 0x10000, RZ ;  /* 0x0001000046157824 */ /* 0x000fe200078e00ff */
[----:B------:R-:W-:Y:S01]  /*e550*/  PRMT R29, R20, 0x5410, R29 ;  /* 0x00005410141d7816 */ /* 0x000fe2000000001d */
[----:B--2---:R-:W-:Y:S01]  /*e560*/  IMAD.U32 R0, R4, 0x10000, RZ ;  /* 0x0001000004007824 */ /* 0x004fe200078e00ff */
[----:B------:R-:W-:Y:S01]  /*e570*/  PRMT R69, R69, 0x5410, R10 ;  /* 0x0000541045457816 */ /* 0x000fe2000000000a */
[----:B------:R-:W-:Y:S01]  /*e580*/  IMAD.U32 R8, R5, 0x10000, RZ ;  /* 0x0001000005087824 */ /* 0x000fe200078e00ff */
[----:B------:R-:W-:Y:S01]  /*e590*/  PRMT R68, R68, 0x5410, R9 ;  /* 0x0000541044447816 */ /* 0x000fe20000000009 */
[----:B------:R-:W-:Y:S01]  /*e5a0*/  IMAD.U32 R10, R7, 0x10000, RZ ;  /* 0x00010000070a7824 */ /* 0x000fe200078e00ff */
[----:B------:R-:W-:Y:S01]  /*e5b0*/  LOP3.LUT R4, R4, 0xffff0000, RZ, 0xc0, !PT ;  /* 0xffff000004047812 */ /* 0x000fe200078ec0ff */
[----:B------:R-:W-:Y:S01]  /*e5c0*/  IMAD.U32 R9, R6, 0x10000, RZ ;  /* 0x0001000006097824 */ /* 0x000fe200078e00ff */
[----:B------:R-:W-:-:S02]  /*e5d0*/  LOP3.LUT R5, R5, 0xffff0000, RZ, 0xc0, !PT ;  /* 0xffff000005057812 */ /* 0x000fc400078ec0ff */
[----:B------:R-:W-:Y:S02]  /*e5e0*/  LOP3.LUT R6, R6, 0xffff0000, RZ, 0xc0, !PT ;  /* 0xffff000006067812 */ /* 0x000fe400078ec0ff */
[----:B------:R-:W-:Y:S01]  /*e5f0*/  LOP3.LUT R7, R7, 0xffff0000, RZ, 0xc0, !PT ;  /* 0xffff000007077812 */ /* 0x000fe200078ec0ff */
[C---:B-1----:R-:W-:Y:S01]  /*e600*/  IMAD.U32 R11, R24.reuse, 0x10000, RZ ;  /* 0x00010000180b7824 */ /* 0x042fe200078e00ff */
[----:B------:R-:W-:Y:S01]  /*e610*/  LOP3.LUT R12, R24, 0xffff0000, RZ, 0xc0, !PT ;  /* 0xffff0000180c7812 */ /* 0x000fe200078ec0ff */
[C---:B------:R-:W-:Y:S01]  /*e620*/  IMAD.U32 R13, R25.reuse, 0x10000, RZ ;  /* 0x00010000190d7824 */ /* 0x040fe200078e00ff */
[----:B------:R-:W-:Y:S01]  /*e630*/  LOP3.LUT R24, R25, 0xffff0000, RZ, 0xc0, !PT ;  /* 0xffff000019187812 */ /* 0x000fe200078ec0ff */
[----:B------:R-:W-:Y:S01]  /*e640*/  IMAD.U32 R25, R57, 0x10000, RZ ;  /* 0x0001000039197824 */ /* 0x000fe200078e00ff */
[C---:B------:R-:W-:Y:S01]  /*e650*/  LOP3.LUT R15, R26.reuse, 0xffff0000, RZ, 0xc0, !PT ;  /* 0xffff00001a0f7812 */ /* 0x040fe200078ec0ff */
[----:B------:R-:W-:Y:S01]  /*e660*/  IMAD.U32 R14, R26, 0x10000, RZ ;  /* 0x000100001a0e7824 */ /* 0x000fe200078e00ff */
[C---:B------:R-:W-:Y:S01]  /*e670*/  LOP3.LUT R26, R27.reuse, 0xffff0000, RZ, 0xc0, !PT ;  /* 0xffff00001b1a7812 */ /* 0x040fe200078ec0ff */
[----:B------:R-:W-:-:S02]  /*e680*/  IMAD.U32 R20, R27, 0x10000, RZ ;  /* 0x000100001b147824 */ /* 0x000fc400078e00ff */
[----:B------:R-:W-:Y:S01]  /*e690*/  FMUL.FTZ R31, R11, R25 ;  /* 0x000000190b1f7220 */ /* 0x000fe20000410000 */
[----:B------:R-:W-:Y:S02]  /*e6a0*/  IMAD.U32 R27, R67, 0x10000, RZ ;  /* 0x00010000431b7824 */ /* 0x000fe400078e00ff */
[-C--:B------:R-:W-:Y:S01]  /*e6b0*/  FMUL.FTZ R33, R11, R21.reuse ;  /* 0x000000150b217220 */ /* 0x080fe20000410000 */
[----:B------:R-:W-:Y:S02]  /*e6c0*/  IMAD.U32 R11, R71, 0x10000, RZ ;  /* 0x00010000470b7824 */ /* 0x000fe400078e00ff */
[----:B------:R-:W-:Y:S01]  /*e6d0*/  FFMA.FTZ R30, R0, R21, -R31 ;  /* 0x00000015001e7223 */ /* 0x000fe2000001081f */
[----:B------:R-:W-:Y:S01]  /*e6e0*/  FMUL.FTZ R35, R13, R27 ;  /* 0x0000001b0d237220 */ /* 0x000fe20000410000 */
[----:B------:R-:W-:Y:S02]  /*e6f0*/  IMAD.U32 R31, R69, 0x10000, RZ ;  /* 0x00010000451f7824 */ /* 0x000fe400078e00ff */
[----:B------:R-:W-:Y:S01]  /*e700*/  FMUL.FTZ R13, R13, R11 ;  /* 0x0000000b0d0d7220 */ /* 0x000fe20000410000 */
[----:B------:R-:W-:-:S02]  /*e710*/  IMAD.U32 R21, R29, 0x10000, RZ ;  /* 0x000100001d157824 */ /* 0x000fc400078e00ff */
[----:B------:R-:W-:Y:S01]  /*e720*/  FFMA.FTZ R35, R8, R11, -R35 ;  /* 0x0000000b08237223 */ /* 0x000fe20000010823 */
[----:B------:R-:W-:Y:S01]  /*e730*/  FMUL.FTZ R11, R20, R31 ;  /* 0x0000001f140b7220 */ /* 0x000fe20000410000 */
[----:B------:R-:W-:Y:S01]  /*e740*/  FFMA.FTZ R33, R0, R25, R33 ;  /* 0x0000001900217223 */ /* 0x000fe20000010021 */
[-C--:B------:R-:W-:Y:S01]  /*e750*/  FMUL.FTZ R0, R20, R21.reuse ;  /* 0x0000001514007220 */ /* 0x080fe20000410000 */
        /* <DEDUP_REMOVED lines=8> */
[----:B------:R-:W-:-:S02]  /*e7e0*/  IMAD.U32 R8, R68, 0x10000, RZ ;  /* 0x0001000044087824 */ /* 0x000fc400078e00ff */
[----:B------:R-:W-:Y:S01]  /*e7f0*/  FFMA.FTZ R31, R10, R31, R0 ;  /* 0x0000001f0a1f7223 */ /* 0x000fe20000010000 */
[----:B------:R-:W-:Y:S01]  /*e800*/  FFMA.FTZ R13, R4, R11, -R13 ;  /* 0x0000000b040d7223 */ /* 0x000fe2000001080d */
[----:B------:R-:W-:Y:S02]  /*e810*/  IMAD.U32 R0, R28, 0x10000, RZ ;  /* 0x000100001c007824 */ /* 0x000fe400078e00ff */
[----:B------:R-:W-:Y:S01]  /*e820*/  FMUL.FTZ R12, R24, R67 ;  /* 0x00000043180c7220 */ /* 0x000fe20000410000 */
[----:B------:R-:W-:Y:S01]  /*e830*/  FFMA.FTZ R10, R4, R57, R21 ;  /* 0x00000039040a7223 */ /* 0x000fe20000010015 */
[-C--:B------:R-:W-:Y:S01]  /*e840*/  FMUL.FTZ R24, R24, R71.reuse ;  /* 0x0000004718187220 */ /* 0x080fe20000410000 */
[----:B------:R-:W-:Y:S01]  /*e850*/  FMUL.FTZ R4, R14, R8 ;  /* 0x000000080e047220 */ /* 0x000fe20000410000 */
[----:B------:R-:W-:Y:S01]  /*e860*/  LOP3.LUT R68, R68, 0xffff0000, RZ, 0xc0, !PT ;  /* 0xffff000044447812 */ /* 0x000fe200078ec0ff */
[-C--:B------:R-:W-:Y:S01]  /*e870*/  FMUL.FTZ R14, R14, R0.reuse ;  /* 0x000000000e0e7220 */ /* 0x080fe20000410000 */
[----:B------:R-:W-:Y:S01]  /*e880*/  LOP3.LUT R69, R69, 0xffff0000, RZ, 0xc0, !PT ;  /* 0xffff000045457812 */ /* 0x000fe200078ec0ff */
[C---:B------:R-:W-:Y:S01]  /*e890*/  FFMA.FTZ R12, R5.reuse, R71, -R12 ;  /* 0x00000047050c7223 */ /* 0x040fe2000001080c */
        /* <DEDUP_REMOVED lines=23> */
.L_x_8504:
[----:B------:R-:W-:Y:S05]  /*ea10*/  BSYNC B0 ;  /* 0x0000000000007941 */ /* 0x000fea0003800000 */
.L_x_8476:
        /* <DEDUP_REMOVED lines=8> */
.L_x_8474:
[----:B------:R-:W-:-:S13]  /*eaa0*/  ISETP.NE.AND P0, PT, R191, 0x3, PT ;  /* 0x00000003bf00780c */ /* 0x000fda0003f05270 */
[----:B------:R-:W-:Y:S05]  /*eab0*/  @!P0 BRA `(.L_x_8521) ;  /* 0x0000000000048947 */ /* 0x000fea0003800000 */
[----:B------:R-:W-:Y:S01]  /*eac0*/  BPT.TRAP 0x1 ;  /* 0x000000040000795c */ /* 0x000fe20000300000 */
.L_x_8521:
[----:B----4-:R-:W-:Y:S01]  /*ead0*/  IMAD R11, R22, 0x8, R2 ;  /* 0x00000008160b7824 */ /* 0x010fe200078e0202 */
[----:B------:R-:W-:-:S04]  /*eae0*/  SHF.L.U32 R0, R186, 0x1f, RZ ;  /* 0x0000001fba007819 */ /* 0x000fc800000006ff */
[----:B------:R4:W0:Y:S01]  /*eaf0*/  SYNCS.PHASECHK.TRANS64.TRYWAIT P2, [R11+URZ+0x28830], R0 ;  /* 0x028830000b0075a7 */ /* 0x000822000804017f */
[----:B------:R-:W-:Y:S05]  /*eb00*/  @!P0 BRA `(.L_x_8522) ;  /* 0x0000000000048947 */ /* 0x000fea0003800000 */
[----:B------:R-:W-:Y:S01]  /*eb10*/  BPT.TRAP 0x1 ;  /* 0x000000040000795c */ /* 0x000fe20000300000 */
.L_x_8522:
[----:B-12---:R-:W1:Y:S02]  /*eb20*/  S2R R3, SR_TID.X ;  /* 0x0000000000037919 */ /* 0x006e640000002100 */
[----:B-1----:R-:W-:-:S04]  /*eb30*/  LOP3.LUT R3, R3, 0x7f, RZ, 0xc0, !PT ;  /* 0x0000007f03037812 */ /* 0x002fc800078ec0ff */
[----:B------:R-:W-:Y:S01]  /*eb40*/  ISETP.NE.AND P1, PT, R3, RZ, PT ;  /* 0x000000ff0300720c */ /* 0x000fe20003f25270 */
[----:B0-----:R-:W-:-:S12]  /*eb50*/  @P2 BRA `(.L_x_8523) ;  /* 0x0000000000082947 */ /* 0x001fd80003800000 */
[----:B------:R-:W0:Y:S02]  /*eb60*/  SYNCS.PHASECHK.TRANS64.TRYWAIT P2, [R11+URZ+0x28830], R0 ;  /* 0x028830000b0075a7 */ /* 0x000e24000804017f */
[----:B0-----:R-:W-:Y:S05]  /*eb70*/  @!P2 BRA `(.L_x_8524) ;  /* 0x00000178003ca947 */ /* 0x001fea0003800000 */
.L_x_8523:
[----:B------:R-:W-:Y:S05]  /*eb80*/  WARPSYNC.ALL ;  /* 0x0000000000007948 */ /* 0x000fea0003800000 */
[----:B0---4-:R-:W-:Y:S01]  /*eb90*/  VIADD R0, R2, 0x18400 ;  /* 0x0001840002007836 */ /* 0x011fe20000000000 */
[----:B------:R-:W-:Y:S01]  /*eba0*/  R2UR UR44, R42 ;  /* 0x000000002a2c72ca */ /* 0x000fe200000e0000 */
[----:B---3--:R-:W-:Y:S01]  /*ebb0*/  IMAD.MOV.U32 R5, RZ, RZ, 0x40000040 ;  /* 0x40000040ff057424 */ /* 0x008fe200078e00ff */
        /* <DEDUP_REMOVED lines=12> */
[----:B------:R-:W-:Y:S01]  /*ec80*/  IMAD.MOV.U32 R5, RZ, RZ, 0x40000040 ;  /* 0x40000040ff057424 */ /* 0x000fe200078e00ff */
        /* <DEDUP_REMOVED lines=8> */
[----:B------:R-:W-:Y:S01]  /*ed10*/  UIADD3 UR16, UR44, 0x6, URZ ;  /* 0x000000062c107890 */ /* 0x000fe2000fffe03f */
[----:B------:R-:W-:Y:S01]  /*ed20*/  R2UR UR19, R9 ;  /* 0x00000000091372ca */ /* 0x000fe200000e0000 */
[----:B------:R-:W-:Y:S01]  /*ed30*/  IMAD.MOV.U32 R9, RZ, RZ, 0x40000040 ;  /* 0x40000040ff097424 */ /* 0x000fe200078e00ff */
[----:B------:R-:W-:Y:S01]  /*ed40*/  R2UR UR10, R8 ;  /* 0x00000000080a72ca */ /* 0x000fe200000e0000 */
[----:B------:R-:W-:Y:S01]  /*ed50*/  VIADD R8, R4, 0x4 ;  /* 0x0000000404087836 */ /* 0x000fe20000000000 */
[----:B------:R-:W-:Y:S01]  /*ed60*/  UIADD3 UR20, UR44, 0x400, URZ ;  /* 0x000004002c147890 */ /* 0x000fe2000fffe03f */
[----:B------:R-:W-:Y:S01]  /*ed70*/  R2UR UR35, R5 ;  /* 0x00000000052372ca */ /* 0x000fe200000e0000 */
[----:B------:R-:W-:Y:S01]  /*ed80*/  UMOV UR21, 0x40000040 ;  /* 0x4000004000157882 */ /* 0x000fe20000000000 */
[----:B------:R-:W-:Y:S01]  /*ed90*/  R2UR UR23, R9 ;  /* 0x00000000091772ca */ /* 0x000fe200000e0000 */
[----:B------:R-:W-:Y:S01]  /*eda0*/  IMAD.MOV.U32 R9, RZ, RZ, 0x40000040 ;  /* 0x40000040ff097424 */ /* 0x000fe200078e00ff */
[----:B------:R-:W-:Y:S01]  /*edb0*/  R2UR UR14, R8 ;  /* 0x00000000080e72ca */ /* 0x000fe200000e0000 */
[----:B------:R-:W-:Y:S01]  /*edc0*/  VIADD R8, R4, 0x6 ;  /* 0x0000000604087836 */ /* 0x000fe20000000000 */
[----:B------:R-:W-:Y:S01]  /*edd0*/  HGMMA.64x128x16.F32.BF16 R24, gdesc[UR44], RZ, !UPT, gsb0 ;  /* 0x01e000002c1879f0 */ /* 0x000fe2000c0018ff */
[----:B------:R-:W-:Y:S01]  /*ede0*/  UIADD3 UR24, UR44, 0x402, URZ ;  /* 0x000004022c187890 */ /* 0x000fe2000fffe03f */
[----:B------:R-:W-:Y:S01]  /*edf0*/  R2UR UR27, R9 ;  /* 0x00000000091b72ca */ /* 0x000fe200000e0000 */
[----:B------:R-:W-:Y:S01]  /*ee00*/  UMOV UR25, 0x40000040 ;  /* 0x4000004000197882 */ /* 0x000fe20000000000 */
[----:B------:R-:W-:Y:S01]  /*ee10*/  R2UR UR18, R8 ;  /* 0x00000000081272ca */ /* 0x000fe200000e0000 */
[----:B------:R-:W-:Y:S01]  /*ee20*/  VIADD R8, R4, 0x400 ;  /* 0x0000040004087836 */ /* 0x000fe20000000000 */
[----:B------:R-:W-:Y:S01]  /*ee30*/  UIADD3 UR28, UR44, 0x404, URZ ;  /* 0x000004042c1c7890 */ /* 0x000fe2000fffe03f */
[----:B------:R-:W-:Y:S01]  /*ee40*/  IMAD.MOV.U32 R9, RZ, RZ, 0x40000040 ;  /* 0x40000040ff097424 */ /* 0x000fe200078e00ff */
[----:B------:R-:W-:Y:S01]  /*ee50*/  UMOV UR29, 0x40000040 ;  /* 0x40000040001d7882 */ /* 0x000fe20000000000 */
[----:B------:R-:W-:Y:S01]  /*ee60*/  UIADD3 UR32, UR44, 0x406, URZ ;  /* 0x000004062c207890 */ /* 0x000fe2000fffe03f */
[----:B------:R-:W-:Y:S01]  /*ee70*/  R2UR UR22, R8 ;  /* 0x00000000081672ca */ /* 0x000fe200000e0000 */
[----:B------:R-:W-:Y:S01]  /*ee80*/  VIADD R8, R4, 0x402 ;  /* 0x0000040204087836 */ /* 0x000fe20000000000 */
[----:B------:R-:W-:Y:S01]  /*ee90*/  R2UR UR31, R9 ;  /* 0x00000000091f72ca */ /* 0x000fe200000e0000 */
[----:B------:R-:W-:Y:S01]  /*eea0*/  UMOV UR33, 0x40000040 ;  /* 0x4000004000217882 */ /* 0x000fe20000000000 */
[----:B------:R-:W0:Y:S01]  /*eeb0*/  LDC R0, c[0x0][0x448] ;  /* 0x00011200ff007b82 */ /* 0x000e220000000800 */
[----:B------:R-:W-:Y:S01]  /*eec0*/  ULDC UR4, c[0x0][0x9dc] ;  /* 0x0002770000047ab9 */ /* 0x000fe20000000800 */
[----:B------:R-:W-:Y:S01]  /*eed0*/  R2UR UR26, R8 ;  /* 0x00000000081a72ca */ /* 0x000fe200000e0000 */
[----:B------:R-:W-:-:S02]  /*eee0*/  VIADD R8, R4, 0x404 ;  /* 0x0000040404087836 */ /* 0x000fc40000000000 */
[----:B------:R-:W-:Y:S02]  /*eef0*/  VIADD R4, R4, 0x406 ;  /* 0x0000040604047836 */ /* 0x000fe40000000000 */
[----:B------:R-:W-:Y:S01]  /*ef00*/  IMAD.U32 R6, RZ, RZ, UR4 ;  /* 0x00000004ff067e24 */ /* 0x000fe2000f8e00ff */
[----:B------:R-:W-:Y:S01]  /*ef10*/  R2UR UR30, R8 ;  /* 0x00000000081e72ca */ /* 0x000fe200000e0000 */
[----:B------:R-:W1:Y:S01]  /*ef20*/  LDC.64 R12, c[0x0][0x9e0] ;  /* 0x00027800ff0c7b82 */ /* 0x000e620000000a00 */
[----:B------:R-:W-:Y:S02]  /*ef30*/  R2UR UR34, R4 ;  /* 0x00000000042272ca */ /* 0x000fe400000e0000 */
[----:B------:R-:W-:Y:S02]  /*ef40*/  LOP3.LUT R8, RZ, R6, RZ, 0x33, !PT ;  /* 0x00000006ff087212 */ /* 0x000fe400078e33ff */
[----:B0-----:R-:W-:Y:S01]  /*ef50*/  ISETP.NE.AND P2, PT, R0, 0x1, PT ;  /* 0x000000010000780c */ /* 0x001fe20003f45270 */
[----:B------:R-:W-:-:S04]  /*ef60*/  IMAD.IADD R0, R195, 0x1, R193 ;  /* 0x00000001c3007824 */ /* 0x000fc800078e02c1 */
[----:B------:R-:W-:Y:S01]  /*ef70*/  IMAD.MOV.U32 R9, RZ, RZ, R0 ;  /* 0x000000ffff097224 */ /* 0x000fe200078e0000 */
[----:B-1----:R-:W-:-:S07]  /*ef80*/  ISETP.GE.AND P3, PT, R13, 0x1, PT ;  /* 0x000000010d00780c */ /* 0x002fce0003f66270 */
[----:B------:R-:W0:Y:S08]  /*ef90*/  @P2 LDC R3, c[0x0][0x44c] ;  /* 0x00011300ff032b82 */ /* 0x000e300000000800 */
[----:B------:R-:W1:Y:S01]  /*efa0*/  @P2 LDC R4, c[0x0][0x450] ;  /* 0x00011400ff042b82 */ /* 0x000e620000000800 */
[----:B0-----:R-:W-:-:S04]  /*efb0*/  @P2 IMAD.HI.U32 R3, R0, R3, RZ ;  /* 0x0000000300032227 */ /* 0x001fc800078e00ff */
[----:B------:R-:W-:Y:S01]  /*efc0*/  @!P1 VIADD R0, R11, 0x28840 ;  /* 0x000288400b009836 */ /* 0x000fe20000000000 */
[----:B------:R-:W-:Y:S02]  /*efd0*/  LEA R11, R129, 0xffffff80, 0x7 ;  /* 0xffffff80810b7811 */ /* 0x000fe400078e38ff */
[----:B-1----:R-:W-:Y:S01]  /*efe0*/  @P2 SHF.R.U32.HI R9, RZ, R4, R3 ;  /* 0x00000004ff092219 */ /* 0x002fe20000011603 */
[----:B------:R-:W-:Y:S01]  /*eff0*/  IMAD.MOV.U32 R4, RZ, RZ, -0x80 ;  /* 0xffffff80ff047424 */ /* 0x000fe200078e00ff */
[----:B------:R-:W-:-:S03]  /*f000*/  @!P1 PRMT R0, RZ, 0x654, R0 ;  /* 0x00000654ff009816 */ /* 0x000fc60000000000 */
[----:B------:R-:W0:Y:S01]  /*f010*/  SHFL.IDX PT, R10, R9, RZ, 0x1c1f ;  /* 0x001c1fff090a7589 */ /* 0x000e2200000e0000 */
[----:B------:R-:W-:-:S04]  /*f020*/  IMAD R15, R129, R4, 0x80 ;  /* 0x00000080810f7424 */ /* 0x000fc800078e0204 */
[----:B------:R-:W-:-:S04]  /*f030*/  VIADD R4, R15, 0x1 ;  /* 0x000000010f047836 */ /* 0x000fc80000000000 */
[----:B------:R-:W-:-:S05]  /*f040*/  IMAD R4, R189, -0x2, R4 ;  /* 0xfffffffebd047824 */ /* 0x000fca00078e0204 */
[----:B------:R-:W-:-:S05]  /*f050*/  IADD3 R3, -R187, R4, R188 ;  /* 0x00000004bb037210 */ /* 0x000fca0007ffe1bc */
[C---:B------:R-:W-:Y:S02]  /*f060*/  IMAD.IADD R21, R3.reuse, 0x1, R12 ;  /* 0x0000000103157824 */ /* 0x040fe400078e020c */
[----:B------:R-:W-:-:S04]  /*f070*/  IMAD.IADD R89, R3, 0x1, R8 ;  /* 0x0000000103597824 */ /* 0x000fc800078e0208 */
[----:B0-----:R-:W-:Y:S01]  /*f080*/  IMAD.IADD R3, R89, 0x1, R10 ;  /* 0x0000000159037824 */ /* 0x001fe200078e020a */
[----:B------:R-:W-:Y:S02]  /*f090*/  WARPGROUP.DEPBAR.LE gsb0, 0x0 ;  /* 0x00008000000079c5 */ /* 0x000fe40000010000 */
[----:B------:R-:W-:-:S06]  /*f0a0*/  WARPGROUP.ARRIVE ;  /* 0x00000000000079c5 */ /* 0x000fcc0000000000 */
        /* <DEDUP_REMOVED lines=36> */
.L_x_8527:
[----:B------:R-:W-:-:S13]  /*f2f0*/  ISETP.NE.AND P4, PT, R13, 0x1, PT ;  /* 0x000000010d00780c */ /* 0x000fda0003f85270 */
[----:B------:R-:W0:Y:S02]  /*f300*/  @P4 LDC.64 R90, c[0x0][0x9e8] ;  /* 0x00027a00ff5a4b82 */ /* 0x000e240000000a00 */
[----:B0-----:R-:W-:-:S05]  /*f310*/  @P4 IMAD.HI.U32 R8, R4, R90, RZ ;  /* 0x0000005a04084227 */ /* 0x001fca00078e00ff */
[----:B------:R-:W-:-:S07]  /*f320*/  @P4 SHF.R.U32.HI R4, RZ, R91, R8 ;  /* 0x0000005bff044219 */ /* 0x000fce0000011608 */
.L_x_8528:
[----:B------:R-:W-:Y:S05]  /*f330*/  BSYNC B0 ;  /* 0x0000000000007941 */ /* 0x000fea0003800000 */
.L_x_8526:
[----:B------:R-:W-:-:S04]  /*f340*/  IMAD R4, R4, R13, -R11 ;  /* 0x0000000d04047224 */ /* 0x000fc800078e0a0b */
[----:B------:R-:W-:-:S05]  /*f350*/  IMAD R4, R189, -0x2, R4 ;  /* 0xfffffffebd047824 */ /* 0x000fca00078e0204 */
[----:B------:R-:W-:Y:S02]  /*f360*/  VIMNMX R3, R3, R4, !PT ;  /* 0x0000000403037248 */ /* 0x000fe40007fe0100 */
[----:B------:R-:W-:-:S07]  /*f370*/  VIADDMNMX R0, R4, R13, R0, PT ;  /* 0x0000000d04007246 */ /* 0x000fce0003800100 */
.L_x_8525:
        /* <DEDUP_REMOVED lines=13> */
[----:B------:R-:W-:Y:S02]  /*f450*/  ISETP.LT.OR P5, PT, R0, 0xa, P5 ;  /* 0x0000000a0000780c */ /* 0x000fe40002fa1670 */
[----:B------:R-:W-:Y:S02]  /*f460*/  P2R R94, PR, RZ, 0x40 ;  /* 0x00000040ff5e7803 */ /* 0x000fe40000000000 */
[----:B------:R-:W-:Y:S02]  /*f470*/  FSEL R138, R29, -INF , !P5 ;  /* 0xff8000001d8a7808 */ /* 0x000fe40006800000 */
[----:B------:R-:W-:-:S02]  /*f480*/  ISETP.GT.AND P5, PT, R3, 0x10, !P6 ;  /* 0x000000100300780c */ /* 0x000fc400077a4270 */
[----:B------:R-:W-:Y:S02]  /*f490*/  ISETP.GE.AND P6, PT, R15, 0x12, PT ;  /* 0x000000120f00780c */ /* 0x000fe40003fc6270 */
[----:B------:R-:W-:Y:S02]  /*f4a0*/  ISETP.LT.OR P5, PT, R0, 0x11, P5 ;  /* 0x000000110000780c */ /* 0x000fe40002fa1670 */
[----:B------:R-:W-:Y:S02]  /*f4b0*/  P2R R95, PR, RZ, 0x40 ;  /* 0x00000040ff5f7803 */ /* 0x000fe40000000000 */
[----:B------:R-:W-:Y:S02]  /*f4c0*/  FSEL R132, R32, -INF , !P5 ;  /* 0xff80000020847808 */ /* 0x000fe40006800000 */
[----:B------:R-:W-:Y:S02]  /*f4d0*/  ISETP.GT.AND P5, PT, R3, 0x11, !P6 ;  /* 0x000000110300780c */ /* 0x000fe400077a4270 */
[----:B------:R-:W-:-:S02]  /*f4e0*/  ISETP.GE.AND P6, PT, R15, 0x19, PT ;  /* 0x000000190f00780c */ /* 0x000fc40003fc6270 */
        /* <DEDUP_REMOVED lines=150> */
.L_x_8531:
[----:B------:R-:W-:-:S13]  /*fe50*/  ISETP.NE.AND P6, PT, R13, 0x1, PT ;  /* 0x000000010d00780c */ /* 0x000fda0003fc5270 */
[----:B------:R-:W0:Y:S02]  /*fe60*/  @P6 LDC.64 R90, c[0x0][0x9e8] ;  /* 0x00027a00ff5a6b82 */ /* 0x000e240000000a00 */
[----:B0-----:R-:W-:-:S05]  /*fe70*/  @P6 IMAD.HI.U32 R90, R0, R90, RZ ;  /* 0x0000005a005a6227 */ /* 0x001fca00078e00ff */
[----:B------:R-:W-:-:S07]  /*fe80*/  @P6 SHF.R.U32.HI R0, RZ, R91, R90 ;  /* 0x0000005bff006219 */ /* 0x000fce000001165a */
.L_x_8532:
[----:B------:R-:W-:Y:S05]  /*fe90*/  BSYNC B0 ;  /* 0x0000000000007941 */ /* 0x000fea0003800000 */
.L_x_8530:
[----:B------:R-:W-:-:S04]  /*fea0*/  IMAD R0, R0, R13, -R11 ;  /* 0x0000000d00007224 */ /* 0x000fc800078e0a0b */
[----:B------:R-:W-:-:S05]  /*feb0*/  IMAD R0, R189, -0x2, R0 ;  /* 0xfffffffebd007824 */ /* 0x000fca00078e0200 */
[----:B------:R-:W-:Y:S02]  /*fec0*/  VIMNMX R3, R3, R0, !PT ;  /* 0x0000000003037248 */ /* 0x000fe40007fe0100 */
[----:B------:R-:W-:-:S07]  /*fed0*/  VIADDMNMX R120, R0, R13, R120, PT ;  /* 0x0000000d00787246 */ /* 0x000fce0003800178 */
.L_x_8529:
[----:B------:R-:W-:Y:S01]  /*fee0*/  ISETP.GT.AND P4, PT, R3, 0x1, !P4 ;  /* 0x000000010300780c */ /* 0x000fe20006784270 */
[----:B------:R-:W-:Y:S01]  /*fef0*/  ULDC UR4, c[0x0][0x988] ;  /* 0x0002620000047ab9 */ /* 0x000fe20000000800 */
[----:B------:R-:W-:Y:S01]  /*ff00*/  ISETP.NE.AND P6, PT, R96, RZ, PT ;  /* 0x000000ff6000720c */ /* 0x000fe20003fc5270 */
[----:B------:R-:W-:Y:S01]  /*ff10*/  IMAD.U32 R11, RZ, RZ, UR4 ;  /* 0x00000004ff0b7e24 */ /* 0x000fe2000f8e00ff */
        /* <DEDUP_REMOVED lines=39> */
[----:B------:R-:W-:-:S02]  /*10190*/  ISETP.NE.AND P6, PT, R57, RZ, PT ;  /* 0x000000ff3900720c */ /* 0x000fc40003fc5270 */
        /* <DEDUP_REMOVED lines=36> */
[----:B------:R-:W-:Y:S01]  /*103e0*/  ISETP.GT.AND P5, PT, R3, 0x78, !P5 ;  /* 0x000000780300780c */ /* 0x000fe20006fa4270 */
[----:B------:R-:W0:Y:S01]  /*103f0*/  SHFL.BFLY PT, R0, R9, 0x2, 0x1f ;  /* 0x0c401f0009007f89 */ /* 0x000e2200000e0000 */
[----:B------:R-:W-:Y:S02]  /*10400*/  FSEL R50, R50, -INF , !P4 ;  /* 0xff80000032327808 */ /* 0x000fe40006000000 */
[----:B------:R-:W-:Y:S02]  /*10410*/  ISETP.NE.AND P4, PT, R99, RZ, PT ;  /* 0x000000ff6300720c */ /* 0x000fe40003f85270 */
[----:B------:R-:W-:Y:S02]  /*10420*/  ISETP.LT.OR P5, PT, R120, 0x79, P5 ;  /* 0x000000797800780c */ /* 0x000fe40002fa1670 */
[----:B------:R-:W-:Y:S02]  /*10430*/  ISETP.GT.AND P4, PT, R3, 0x31, !P4 ;  /* 0x000000310300780c */ /* 0x000fe40006784270 */
[----:B------:R-:W-:-:S02]  /*10440*/  FSEL R86, R86, -INF , !P5 ;  /* 0xff80000056567808 */ /* 0x000fc40006800000 */
[----:B------:R-:W-:-:S04]  /*10450*/  ISETP.LT.OR P4, PT, R120, 0x32, P4 ;  /* 0x000000327800780c */ /* 0x000fc80002781670 */
[----:B------:R-:W-:Y:S02]  /*10460*/  FSEL R96, R51, -INF , !P4 ;  /* 0xff80000033607808 */ /* 0x000fe40006000000 */
[----:B------:R-:W-:-:S04]  /*10470*/  ISETP.NE.AND P4, PT, R49, RZ, PT ;  /* 0x000000ff3100720c */ /* 0x000fc80003f85270 */
[----:B------:R-:W-:Y:S02]  /*10480*/  ISETP.GT.AND P4, PT, R3, 0x38, !P4 ;  /* 0x000000380300780c */ /* 0x000fe40006784270 */
[----:B0-----:R-:W-:Y:S02]  /*10490*/  FMNMX.FTZ R15, R9, R0, !PT ;  /* 0x00000000090f7209 */ /* 0x001fe40007810000 */
[----:B------:R-:W-:-:S03]  /*104a0*/  ISETP.LT.OR P4, PT, R120, 0x39, P4 ;  /* 0x000000397800780c */ /* 0x000fc60002781670 */
[----:B------:R-:W0:Y:S01]  /*104b0*/  SHFL.BFLY PT, R0, R15, 0x1, 0x1f ;  /* 0x0c201f000f007f89 */ /* 0x000e2200000e0000 */
[----:B------:R-:W-:Y:S02]  /*104c0*/  FSEL R54, R54, -INF , !P4 ;  /* 0xff80000036367808 */ /* 0x000fe40006000000 */
[----:B------:R-:W-:-:S04]  /*104d0*/  ISETP.NE.AND P4, PT, R101, RZ, PT ;  /* 0x000000ff6500720c */ /* 0x000fc80003f85270 */
[----:B------:R-:W-:-:S04]  /*104e0*/  ISETP.GT.AND P4, PT, R3, 0x39, !P4 ;  /* 0x000000390300780c */ /* 0x000fc80006784270 */
[----:B------:R-:W-:-:S04]  /*104f0*/  ISETP.LT.OR P4, PT, R120, 0x3a, P4 ;  /* 0x0000003a7800780c */ /* 0x000fc80002781670 */
[----:B------:R-:W-:Y:S02]  /*10500*/  FSEL R94, R55, -INF , !P4 ;  /* 0xff800000375e7808 */ /* 0x000fe40006000000 */
[----:B------:R-:W-:Y:S02]  /*10510*/  ISETP.NE.AND P4, PT, R53, RZ, PT ;  /* 0x000000ff3500720c */ /* 0x000fe40003f85270 */
[----:B------:R-:W1:Y:S02]  /*10520*/  @P2 LDC R53, c[0x0][0x450] ;  /* 0x00011400ff352b82 */ /* 0x000e640000000800 */
[----:B------:R-:W-:Y:S02]  /*10530*/  ISETP.GT.AND P4, PT, R3, 0x40, !P4 ;  /* 0x000000400300780c */ /* 0x000fe40006784270 */
[----:B0-----:R-:W-:Y:S02]  /*10540*/  FMNMX.FTZ R0, R15, R0, !PT ;  /* 0x000000000f007209 */ /* 0x001fe40007810000 */
[----:B------:R-:W-:-:S03]  /*10550*/  ISETP.LT.OR P4, PT, R120, 0x41, P4 ;  /* 0x000000417800780c */ /* 0x000fc60002781670 */
[----:B------:R-:W-:Y:S01]  /*10560*/  FMUL.FTZ R21, R0, R11 ;  /* 0x0000000b00157220 */ /* 0x000fe20000410000 */
[----:B------:R-:W-:Y:S02]  /*10570*/  FSEL R92, R58, -INF , !P4 ;  /* 0xff8000003a5c7808 */ /* 0x000fe40006000000 */
[----:B------:R-:W-:-:S04]  /*10580*/  ISETP.NE.AND P4, PT, R103, RZ, PT ;  /* 0x000000ff6700720c */ /* 0x000fc80003f85270 */
[----:B------:R-:W-:-:S04]  /*10590*/  ISETP.GT.AND P4, PT, R3, 0x41, !P4 ;  /* 0x000000410300780c */ /* 0x000fc80006784270 */
[----:B------:R-:W-:-:S04]  /*105a0*/  ISETP.LT.OR P4, PT, R120, 0x42, P4 ;  /* 0x000000427800780c */ /* 0x000fc80002781670 */
        /* <DEDUP_REMOVED lines=49> */
[----:B------:R-:W-:-:S04]  /*108c0*/  FSETP.NEU.FTZ.AND P4, PT, R0, -INF , PT ;  /* 0xff8000000000780b */ /* 0x000fc80003f9d000 */
[----:B------:R-:W-:Y:S02]  /*108d0*/  FSEL R49, R21, RZ, P4 ;  /* 0x000000ff15317208 */ /* 0x000fe40002000000 */
[----:B------:R-:W-:Y:S02]  /*108e0*/  ISETP.GT.AND P4, PT, R3, RZ, !P6 ;  /* 0x000000ff0300720c */ /* 0x000fe40007784270 */
[----:B------:R-:W-:Y:S01]  /*108f0*/  ISETP.NE.AND P6, PT, R25, RZ, PT ;  /* 0x000000ff1900720c */ /* 0x000fe20003fc5270 */
[-CC-:B------:R-:W-:Y:S01]  /*10900*/  FFMA.FTZ R32, R32, R11.reuse, -R49.reuse ;  /* 0x0000000b20207223 */ /* 0x180fe20000010831 */
[----:B------:R-:W-:Y:S01]  /*10910*/  ISETP.LT.OR P4, PT, R120, 0x1, P4 ;  /* 0x000000017800780c */ /* 0x000fe20002781670 */
[-CC-:B------:R-:W-:Y:S01]  /*10920*/  FFMA.FTZ R180, R5, R11.reuse, -R49.reuse ;  /* 0x0000000b05b47223 */ /* 0x180fe20000010831 */
[-CC-:B------:R-:W-:Y:S01]  /*10930*/  FFMA.FTZ R5, R134, R11.reuse, -R49.reuse ;  /* 0x0000000b86057223 */ /* 0x180fe20000010831 */
[-CC-:B------:R-:W-:Y:S01]  /*10940*/  FFMA.FTZ R182, R136, R11.reuse, -R49.reuse ;  /* 0x0000000b88b67223 */ /* 0x180fe20000010831 */
[----:B------:R-:W-:Y:S01]  /*10950*/  FSEL R47, R26, -INF , !P4 ;  /* 0xff8000001a2f7808 */ /* 0x000fe20006000000 */
[-CC-:B------:R-:W-:Y:S01]  /*10960*/  FFMA.FTZ R43, R8, R11.reuse, -R49.reuse ;  /* 0x0000000b082b7223 */ /* 0x180fe20000010831 */
[----:B------:R-:W-:Y:S01]  /*10970*/  ISETP.GT.AND P4, PT, R3, 0x79, !P6 ;  /* 0x000000790300780c */ /* 0x000fe20007784270 */
[----:B------:R-:W-:Y:S01]  /*10980*/  MUFU.EX2 R180, R180 ;  /* 0x000000b400b47308 */ /* 0x000fe20000000800 */
[----:B------:R-:W-:Y:S01]  /*10990*/  FMNMX.FTZ R15, R47, R108, !PT ;  /* 0x0000006c2f0f7209 */ /* 0x000fe20007810000 */
[-CC-:B------:R-:W-:Y:S01]  /*109a0*/  FFMA.FTZ R9, R138, R11.reuse, -R49.reuse ;  /* 0x0000000b8a097223 */ /* 0x180fe20000010831 */
[----:B------:R-:W-:Y:S01]  /*109b0*/  ISETP.LT.OR P4, PT, R120, 0x7a, P4 ;  /* 0x0000007a7800780c */ /* 0x000fe20002781670 */
[--C-:B------:R-:W-:Y:S01]  /*109c0*/  FFMA.FTZ R176, R132, R11, -R49.reuse ;  /* 0x0000000b84b07223 */ /* 0x100fe20000010831 */
[----:B------:R-:W-:Y:S01]  /*109d0*/  FMNMX.FTZ R15, R30, R15, !PT ;  /* 0x0000000f1e0f7209 */ /* 0x000fe20007810000 */
[--C-:B------:R-:W-:Y:S01]  /*109e0*/  FFMA.FTZ R130, R130, R11, -R49.reuse ;  /* 0x0000000b82827223 */ /* 0x100fe20000010831 */
[----:B------:R-:W-:Y:S01]  /*109f0*/  FSEL R26, R87, -INF , !P4 ;  /* 0xff800000571a7808 */ /* 0x000fe20006000000 */
        /* <DEDUP_REMOVED lines=33> */
[----:B------:R-:W-:Y:S01]  /*10c10*/  FMNMX.FTZ R25, R98, R25, !PT ;  /* 0x0000001962197209 */ /* 0x000fe20007810000 */
[----:B------:R-:W1:Y:S03]  /*10c20*/  @P2 LDC R40, c[0x0][0x44c] ;  /* 0x00011300ff282b82 */ /* 0x000e660000000800 */
[----:B------:R-:W-:-:S03]  /*10c30*/  FMNMX.FTZ R27, R50, R25, !PT ;  /* 0x00000019321b7209 */ /* 0x000fc60007810000 */
[----:B------:R-:W4:Y:S01]  /*10c40*/  MUFU.EX2 R15, R130 ;  /* 0x00000082000f7308 */ /* 0x000f220000000800 */
[----:B------:R-:W-:-:S04]  /*10c50*/  FMNMX.FTZ R27, R96, R27, !PT ;  /* 0x0000001b601b7209 */ /* 0x000fc80007810000 */
[----:B------:R-:W-:-:S03]  /*10c60*/  FMNMX.FTZ R27, R54, R27, !PT ;  /* 0x0000001b361b7209 */ /* 0x000fc60007810000 */
[----:B------:R-:W4:Y:S01]  /*10c70*/  MUFU.EX2 R178, R178 ;  /* 0x000000b200b27308 */ /* 0x000f220000000800 */
[----:B------:R-:W-:-:S04]  /*10c80*/  FMNMX.FTZ R27, R94, R27, !PT ;  /* 0x0000001b5e1b7209 */ /* 0x000fc80007810000 */
[----:B------:R-:W-:-:S03]  /*10c90*/  FMNMX.FTZ R29, R92, R27, !PT ;  /* 0x0000001b5c1d7209 */ /* 0x000fc60007810000 */
[----:B------:R-:W1:Y:S01]  /*10ca0*/  MUFU.EX2 R21, R124 ;  /* 0x0000007c00157308 */ /* 0x000e620000000800 */
[----:B------:R-:W-:-:S04]  /*10cb0*/  FMNMX.FTZ R29, R34, R29, !PT ;  /* 0x0000001d221d7209 */ /* 0x000fc80007810000 */
[----:B------:R-:W-:-:S03]  /*10cc0*/  FMNMX.FTZ R29, R62, R29, !PT ;  /* 0x0000001d3e1d7209 */ /* 0x000fc60007810000 */
[----:B------:R-:W1:Y:S01]  /*10cd0*/  MUFU.EX2 R172, R172 ;  /* 0x000000ac00ac7308 */ /* 0x000e620000000800 */
        /* <DEDUP_REMOVED lines=8> */
[----:B------:R0:W-:Y:S01]  /*10d60*/  MUFU.EX2 R31, R32 ;  /* 0x00000020001f7308 */ /* 0x0001e20000000800 */
        /* <DEDUP_REMOVED lines=9> */
[----:B0-----:R-:W-:Y:S01]  /*10e00*/  FMNMX.FTZ R32, R26, R33, !PT ;  /* 0x000000211a207209 */ /* 0x001fe20007810000 */
[----:B------:R-:W-:-:S04]  /*10e10*/  FFMA.FTZ R33, R4, R11, -R49 ;  /* 0x0000000b04217223 */ /* 0x000fc80000010831 */
[----:B------:R-:W0:Y:S02]  /*10e20*/  SHFL.BFLY PT, R39, R32, 0x2, 0x1f ;  /* 0x0c401f0020277f89 */ /* 0x000e2400000e0000 */
        /* <DEDUP_REMOVED lines=11> */
[----:B------:R-:W-:-:S03]  /*10ee0*/  FFMA.FTZ R45, R24, R11, -R49 ;  /* 0x0000000b182d7223 */ /* 0x000fc60000010831 */
[C---:B------:R-:W-:Y:S01]  /*10ef0*/  FSETP.NEU.FTZ.AND P4, PT, R8.reuse, -INF , PT ;  /* 0xff8000000800780b */ /* 0x040fe20003f9d000 */
[----:B------:R-:W-:Y:S02]  /*10f00*/  FMUL.FTZ R4, R8, R11 ;  /* 0x0000000b08047220 */ /* 0x000fe40000410000 */
[----:B------:R-:W-:Y:S03]  /*10f10*/  MUFU.EX2 R162, R162 ;  /* 0x000000a200a27308 */ /* 0x000fe60000000800 */
[----:B------:R-:W-:-:S05]  /*10f20*/  FSEL R49, R4, RZ, P4 ;  /* 0x000000ff04317208 */ /* 0x000fca0002000000 */
[----:B------:R-:W-:Y:S01]  /*10f30*/  MUFU.EX2 R37, R37 ;  /* 0x0000002500257308 */ /* 0x000fe20000000800 */
[-CC-:B------:R-:W-:Y:S01]  /*10f40*/  FFMA.FTZ R181, R47, R11.reuse, -R49.reuse ;  /* 0x0000000b2fb57223 */ /* 0x180fe20000010831 */
[-C--:B------:R-:W-:Y:S01]  /*10f50*/  FFMA.FTZ R4, R108, R11.reuse, -R49 ;  /* 0x0000000b6c047223 */ /* 0x080fe20000010831 */
[----:B------:R-:W-:Y:S01]  /*10f60*/  FADD.FTZ R47, R180, R5 ;  /* 0x00000005b42f7221 */ /* 0x000fe20000010000 */
[-CC-:B------:R-:W-:Y:S01]  /*10f70*/  FFMA.FTZ R183, R30, R11.reuse, -R49.reuse ;  /* 0x0000000b1eb77223 */ /* 0x180fe20000010831 */
[-CC-:B------:R-:W-:Y:S01]  /*10f80*/  FFMA.FTZ R10, R106, R11.reuse, -R49.reuse ;  /* 0x0000000b6a0a7223 */ /* 0x180fe20000010831 */
[-C--:B------:R-:W-:Y:S01]  /*10f90*/  FFMA.FTZ R177, R90, R11.reuse, -R49 ;  /* 0x0000000b5ab17223 */ /* 0x080fe20000010831 */
[----:B--2---:R-:W-:Y:S01]  /*10fa0*/  FADD.FTZ R36, R182, R47 ;  /* 0x0000002fb6247221 */ /* 0x004fe20000010000 */
[----:B------:R-:W-:Y:S01]  /*10fb0*/  MUFU.EX2 R181, R181 ;  /* 0x000000b500b57308 */ /* 0x000fe20000000800 */
[-CC-:B------:R-:W-:Y:S01]  /*10fc0*/  FFMA.FTZ R14, R104, R11.reuse, -R49.reuse ;  /* 0x0000000b680e7223 */ /* 0x180fe20000010831 */
[-CC-:B------:R-:W-:Y:S01]  /*10fd0*/  FFMA.FTZ R179, R38, R11.reuse, -R49.reuse ;  /* 0x0000000b26b37223 */ /* 0x180fe20000010831 */
[----:B---3--:R-:W-:Y:S01]  /*10fe0*/  FADD.FTZ R47, R9, R36 ;  /* 0x00000024092f7221 */ /* 0x008fe20000010000 */
[-CC-:B------:R-:W-:Y:S01]  /*10ff0*/  FFMA.FTZ R20, R102, R11.reuse, -R49.reuse ;  /* 0x0000000b66147223 */ /* 0x180fe20000010831 */
[-CC-:B------:R-:W-:Y:S01]  /*11000*/  FFMA.FTZ R173, R42, R11.reuse, -R49.reuse ;  /* 0x0000000b2aad7223 */ /* 0x180fe20000010831 */
[-C--:B------:R-:W-:Y:S01]  /*11010*/  FFMA.FTZ R24, R100, R11.reuse, -R49 ;  /* 0x0000000b64187223 */ /* 0x080fe20000010831 */
[----:B----4-:R-:W-:Y:S01]  /*11020*/  FADD.FTZ R36, R176, R47 ;  /* 0x0000002fb0247221 */ /* 0x010fe20000010000 */
[----:B------:R-:W0:Y:S01]  /*11030*/  MUFU.EX2 R4, R4 ;  /* 0x0000000400047308 */ /* 0x000e220000000800 */
[-CC-:B------:R-:W-:Y:S01]  /*11040*/  FFMA.FTZ R175, R46, R11.reuse, -R49.reuse ;  /* 0x0000000b2eaf7223 */ /* 0x180fe20000010831 */
[-CC-:B------:R-:W-:Y:S01]  /*11050*/  FFMA.FTZ R28, R98, R11.reuse, -R49.reuse ;  /* 0x0000000b621c7223 */ /* 0x180fe20000010831 */
[----:B------:R-:W-:Y:S01]  /*11060*/  FADD.FTZ R47, R15, R36 ;  /* 0x000000240f2f7221 */ /* 0x000fe20000010000 */
[-CC-:B------:R-:W-:Y:S01]  /*11070*/  FFMA.FTZ R169, R50, R11.reuse, -R49.reuse ;  /* 0x0000000b32a97223 */ /* 0x180fe20000010831 */
[-CC-:B------:R-:W-:Y:S01]  /*11080*/  FFMA.FTZ R30, R96, R11.reuse, -R49.reuse ;  /* 0x0000000b601e7223 */ /* 0x180fe20000010831 */
[-C--:B------:R-:W-:Y:S01]  /*11090*/  FFMA.FTZ R171, R54, R11.reuse, -R49 ;  /* 0x0000000b36ab7223 */ /* 0x080fe20000010831 */
[----:B------:R-:W-:Y:S01]  /*110a0*/  FADD.FTZ R38, R178, R47 ;  /* 0x0000002fb2267221 */ /* 0x000fe20000010000 */
[----:B------:R-:W2:Y:S01]  /*110b0*/  MUFU.EX2 R183, R183 ;  /* 0x000000b700b77308 */ /* 0x000ea20000000800 */
[-CC-:B------:R-:W-:Y:S01]  /*110c0*/  FFMA.FTZ R32, R94, R11.reuse, -R49.reuse ;  /* 0x0000000b5e207223 */ /* 0x180fe20000010831 */
[-CC-:B------:R-:W-:Y:S01]  /*110d0*/  FFMA.FTZ R165, R92, R11.reuse, -R49.reuse ;  /* 0x0000000b5ca57223 */ /* 0x180fe20000010831 */
[----:B-1----:R-:W-:Y:S01]  /*110e0*/  FADD.FTZ R51, R21, R38 ;  /* 0x0000002615337221 */ /* 0x002fe20000010000 */
[-CC-:B------:R-:W-:Y:S01]  /*110f0*/  FFMA.FTZ R34, R34, R11.reuse, -R49.reuse ;  /* 0x0000000b22227223 */ /* 0x180fe20000010831 */
[-CC-:B------:R-:W-:Y:S01]  /*11100*/  FFMA.FTZ R167, R62, R11.reuse, -R49.reuse ;  /* 0x0000000b3ea77223 */ /* 0x180fe20000010831 */
[-C--:B------:R-:W-:Y:S01]  /*11110*/  FFMA.FTZ R58, R58, R11.reuse, -R49 ;  /* 0x0000000b3a3a7223 */ /* 0x080fe20000010831 */
[----:B------:R-:W-:Y:S01]  /*11120*/  FADD.FTZ R38, R172, R51 ;  /* 0x00000033ac267221 */ /* 0x000fe20000010000 */
[----:B------:R-:W1:Y:S01]  /*11130*/  MUFU.EX2 R10, R10 ;  /* 0x0000000a000a7308 */ /* 0x000e620000000800 */
[----:B0-----:R-:W-:Y:S01]  /*11140*/  FADD.FTZ R36, R181, R4 ;  /* 0x00000004b5247221 */ /* 0x001fe20000010000 */
[-CC-:B------:R-:W-:Y:S01]  /*11150*/  FFMA.FTZ R66, R66, R11.reuse, -R49.reuse ;  /* 0x0000000b42427223 */ /* 0x180fe20000010831 */
[----:B------:R-:W-:Y:S01]  /*11160*/  FADD.FTZ R51, R25, R38 ;  /* 0x0000002619337221 */ /* 0x000fe20000010000 */
[-CC-:B------:R-:W-:Y:S01]  /*11170*/  FFMA.FTZ R112, R112, R11.reuse, -R49.reuse ;  /* 0x0000000b70707223 */ /* 0x180fe20000010831 */
[----:B------:R-:W-:Y:S01]  /*11180*/  F2FP.BF16.F32.PACK_AB R180, R5, R180 ;  /* 0x000000b405b4723e */ /* 0x000fe200000010ff */
[-C--:B------:R-:W-:Y:S01]  /*11190*/  FFMA.FTZ R70, R70, R11.reuse, -R49 ;  /* 0x0000000b46467223 */ /* 0x080fe20000010831 */
[----:B------:R-:W-:Y:S01]  /*111a0*/  FADD.FTZ R38, R174, R51 ;  /* 0x00000033ae267221 */ /* 0x000fe20000010000 */
[----:B------:R-:W0:Y:S01]  /*111b0*/  MUFU.EX2 R177, R177 ;  /* 0x000000b100b17308 */ /* 0x000e220000000800 */
[----:B--2---:R-:W-:Y:S01]  /*111c0*/  FADD.FTZ R47, R183, R36 ;  /* 0x00000024b72f7221 */ /* 0x004fe20000010000 */
[----:B------:R-:W-:Y:S01]  /*111d0*/  F2FP.BF16.F32.PACK_AB R182, R9, R182 ;  /* 0x000000b609b6723e */ /* 0x000fe200000010ff */
[----:B------:R-:W-:Y:S01]  /*111e0*/  FADD.FTZ R51, R27, R38 ;  /* 0x000000261b337221 */ /* 0x000fe20000010000 */
[-CC-:B------:R-:W-:Y:S01]  /*111f0*/  FFMA.FTZ R114, R114, R11.reuse, -R49.reuse ;  /* 0x0000000b72727223 */ /* 0x180fe20000010831 */
[-CC-:B------:R-:W-:Y:S01]  /*11200*/  FFMA.FTZ R74, R74, R11.reuse, -R49.reuse ;  /* 0x0000000b4a4a7223 */ /* 0x180fe20000010831 */
[-C--:B------:R-:W-:Y:S01]  /*11210*/  FFMA.FTZ R118, R118, R11.reuse, -R49 ;  /* 0x0000000b76767223 */ /* 0x080fe20000010831 */
[----:B------:R-:W-:Y:S01]  /*11220*/  FADD.FTZ R38, R168, R51 ;  /* 0x00000033a8267221 */ /* 0x000fe20000010000 */
[----:B------:R-:W2:Y:S01]  /*11230*/  MUFU.EX2 R14, R14 ;  /* 0x0000000e000e7308 */ /* 0x000ea20000000800 */
[----:B-1----:R-:W-:Y:S01]  /*11240*/  FADD.FTZ R36, R10, R47 ;  /* 0x0000002f0a247221 */ /* 0x002fe20000010000 */
[-CC-:B------:R-:W-:Y:S01]  /*11250*/  FFMA.FTZ R78, R78, R11.reuse, -R49.reuse ;  /* 0x0000000b4e4e7223 */ /* 0x180fe20000010831 */
[----:B------:R-:W-:Y:S01]  /*11260*/  FADD.FTZ R51, R29, R38 ;  /* 0x000000261d337221 */ /* 0x000fe20000010000 */
        /* <DEDUP_REMOVED lines=8> */
[----:B------:R-:W-:Y:S01]  /*112f0*/  FFMA.FTZ R26, R26, R11, -R49 ;  /* 0x0000000b1a1a7223 */ /* 0x000fe20000010831 */
[----:B------:R-:W-:Y:S01]  /*11300*/  F2FP.BF16.F32.PACK_AB R181, R4, R181 ;  /* 0x000000b504b5723e */ /* 0x000fe200000010ff */
[----:B------:R-:W-:-:S04]  /*11310*/  @P2 IMAD.HI.U32 R42, R193, R40, RZ ;  /* 0x00000028c12a2227 */ /* 0x000fc800078e00ff */
[----:B------:R-:W-:Y:S01]  /*11320*/  FADD.FTZ R38, R164, R51 ;  /* 0x00000033a4267221 */ /* 0x000fe20000010000 */
[----:B------:R-:W0:Y:S01]  /*11330*/  MUFU.EX2 R20, R20 ;  /* 0x0000001400147308 */ /* 0x000e220000000800 */
[----:B--2---:R-:W-:Y:S01]  /*11340*/  FADD.FTZ R36, R14, R47 ;  /* 0x0000002f0e247221 */ /* 0x004fe20000010000 */
[C---:B------:R-:W-:Y:S01]  /*11350*/  F2FP.BF16.F32.PACK_AB R164, R3.reuse, R164 ;  /* 0x000000a403a4723e */ /* 0x040fe200000010ff */
[----:B------:R-:W-:Y:S01]  /*11360*/  FADD.FTZ R51, R3, R38 ;  /* 0x0000002603337221 */ /* 0x000fe20000010000 */
[----:B------:R-:W-:Y:S01]  /*11370*/  IMAD.MOV.U32 R40, RZ, RZ, R193 ;  /* 0x000000ffff287224 */ /* 0x000fe200078e00c1 */
[----:B------:R-:W-:Y:S02]  /*11380*/  @P2 SHF.R.U32.HI R40, RZ, R53, R42 ;  /* 0x00000035ff282219 */ /* 0x000fe4000001162a */
[----:B------:R-:W-:Y:S01]  /*11390*/  FADD.FTZ R38, R166, R51 ;  /* 0x00000033a6267221 */ /* 0x000fe20000010000 */
[----:B------:R-:W2:Y:S01]  /*113a0*/  MUFU.EX2 R173, R173 ;  /* 0x000000ad00ad7308 */ /* 0x000ea20000000800 */
[----:B-1----:R-:W-:Y:S01]  /*113b0*/  FADD.FTZ R47, R179, R36 ;  /* 0x00000024b32f7221 */ /* 0x002fe20000010000 */
[----:B------:R-:W-:-:S02]  /*113c0*/  IMAD.IADD R127, R127, 0x1, R40 ;  /* 0x000000017f7f7824 */ /* 0x000fc400078e0228 */
[----:B------:R-:W-:Y:S01]  /*113d0*/  FADD.FTZ R51, R33, R38 ;  /* 0x0000002621337221 */ /* 0x000fe20000010000 */
[----:B------:R-:W-:Y:S02]  /*113e0*/  F2FP.BF16.F32.PACK_AB R176, R15, R176 ;  /* 0x000000b00fb0723e */ /* 0x000fe400000010ff */
[----:B------:R-:W-:Y:S01]  /*113f0*/  F2FP.BF16.F32.PACK_AB R178, R21, R178 ;  /* 0x000000b215b2723e */ /* 0x000fe200000010ff */
[----:B------:R-:W-:Y:S01]  /*11400*/  FADD.FTZ R38, R160, R51 ;  /* 0x00000033a0267221 */ /* 0x000fe20000010000 */
[----:B------:R-:W1:Y:S01]  /*11410*/  MUFU.EX2 R24, R24 ;  /* 0x0000001800187308 */ /* 0x000e620000000800 */
[----:B0-----:R-:W-:Y:S01]  /*11420*/  FADD.FTZ R36, R20, R47 ;  /* 0x0000002f14247221 */ /* 0x001fe20000010000 */
[----:B------:R-:W-:Y:S01]  /*11430*/  F2FP.BF16.F32.PACK_AB R172, R25, R172 ;  /* 0x000000ac19ac723e */ /* 0x000fe200000010ff */
[----:B------:R-:W-:Y:S01]  /*11440*/  IMAD.IADD R12, R127, 0x1, R12 ;  /* 0x000000017f0c7824 */ /* 0x000fe200078e020c */
[----:B------:R-:W-:Y:S02]  /*11450*/  F2FP.BF16.F32.PACK_AB R174, R27, R174 ;  /* 0x000000ae1bae723e */ /* 0x000fe400000010ff */
[----:B------:R-:W-:-:S02]  /*11460*/  F2FP.BF16.F32.PACK_AB R168, R29, R168 ;  /* 0x000000a81da8723e */ /* 0x000fc400000010ff */
[----:B------:R-:W0:Y:S01]  /*11470*/  MUFU.EX2 R175, R175 ;  /* 0x000000af00af7308 */ /* 0x000e220000000800 */
[----:B--2---:R-:W-:Y:S01]  /*11480*/  FADD.FTZ R47, R173, R36 ;  /* 0x00000024ad2f7221 */ /* 0x004fe20000010000 */
[----:B------:R-:W-:Y:S02]  /*11490*/  F2FP.BF16.F32.PACK_AB R170, R31, R170 ;  /* 0x000000aa1faa723e */ /* 0x000fe400000010ff */
[----:B------:R-:W-:Y:S02]  /*114a0*/  F2FP.BF16.F32.PACK_AB R166, R33, R166 ;  /* 0x000000a621a6723e */ /* 0x000fe400000010ff */
[----:B------:R-:W-:Y:S02]  /*114b0*/  F2FP.BF16.F32.PACK_AB R160, R35, R160 ;  /* 0x000000a023a0723e */ /* 0x000fe400000010ff */
[----:B------:R-:W2:Y:S01]  /*114c0*/  MUFU.EX2 R28, R28 ;  /* 0x0000001c001c7308 */ /* 0x000ea20000000800 */
[----:B-1----:R-:W-:Y:S01]  /*114d0*/  FADD.FTZ R36, R24, R47 ;  /* 0x0000002f18247221 */ /* 0x002fe20000010000 */
[----:B------:R-:W-:-:S02]  /*114e0*/  F2FP.BF16.F32.PACK_AB R183, R10, R183 ;  /* 0x000000b70ab7723e */ /* 0x000fc400000010ff */
[----:B------:R-:W-:Y:S02]  /*114f0*/  F2FP.BF16.F32.PACK_AB R177, R14, R177 ;  /* 0x000000b10eb1723e */ /* 0x000fe400000010ff */
[----:B------:R-:W-:Y:S02]  /*11500*/  F2FP.BF16.F32.PACK_AB R179, R20, R179 ;  /* 0x000000b314b3723e */ /* 0x000fe400000010ff */
[----:B------:R-:W1:Y:S01]  /*11510*/  MUFU.EX2 R169, R169 ;  /* 0x000000a900a97308 */ /* 0x000e620000000800 */
[----:B0-----:R-:W-:Y:S01]  /*11520*/  FADD.FTZ R47, R175, R36 ;  /* 0x00000024af2f7221 */ /* 0x001fe20000010000 */
[----:B------:R-:W-:-:S06]  /*11530*/  F2FP.BF16.F32.PACK_AB R173, R24, R173 ;  /* 0x000000ad18ad723e */ /* 0x000fcc00000010ff */
        /* <DEDUP_REMOVED lines=12> */
[----:B------:R-:W-:Y:S01]  /*11600*/  FADD.FTZ R47, R35, R38 ;  /* 0x00000026232f7221 */ /* 0x000fe20000010000 */
[----:B------:R-:W-:-:S03]  /*11610*/  F2FP.BF16.F32.PACK_AB R171, R32, R171 ;  /* 0x000000ab20ab723e */ /* 0x000fc600000010ff */
[----:B------:R-:W-:Y:S01]  /*11620*/  FADD.FTZ R38, R162, R47 ;  /* 0x0000002fa2267221 */ /* 0x000fe20000010000 */
[----:B------:R-:W-:Y:S01]  /*11630*/  F2FP.BF16.F32.PACK_AB R162, R37, R162 ;  /* 0x000000a225a2723e */ /* 0x000fe200000010ff */
[----:B------:R-:W1:Y:S01]  /*11640*/  MUFU.EX2 R167, R167 ;  /* 0x000000a700a77308 */ /* 0x000e620000000800 */
[----:B0-----:R-:W-:Y:S01]  /*11650*/  FADD.FTZ R5, R165, R36 ;  /* 0x00000024a5057221 */ /* 0x001fe20000010000 */
[----:B------:R-:W-:-:S06]  /*11660*/  FADD.FTZ R9, R37, R38 ;  /* 0x0000002625097221 */ /* 0x000fcc0000010000 */
[----:B------:R-:W0:Y:S01]  /*11670*/  MUFU.EX2 R156, R156 ;  /* 0x0000009c009c7308 */ /* 0x000e220000000800 */
[C---:B--2---:R-:W-:Y:S01]  /*11680*/  FADD.FTZ R36, R34.reuse, R5 ;  /* 0x0000000522247221 */ /* 0x044fe20000010000 */
[----:B------:R-:W-:-:S06]  /*11690*/  F2FP.BF16.F32.PACK_AB R165, R34, R165 ;  /* 0x000000a522a5723e */ /* 0x000fcc00000010ff */
[----:B------:R-:W2:Y:S01]  /*116a0*/  MUFU.EX2 R58, R58 ;  /* 0x0000003a003a7308 */ /* 0x000ea20000000800 */
[----:B-1----:R-:W-:-:S07]  /*116b0*/  FADD.FTZ R5, R167, R36 ;  /* 0x00000024a7057221 */ /* 0x002fce0000010000 */
[----:B------:R-:W1:Y:S01]  /*116c0*/  MUFU.EX2 R39, R39 ;  /* 0x0000002700277308 */ /* 0x000e620000000800 */
[----:B0-----:R-:W-:-:S07]  /*116d0*/  FADD.FTZ R36, R156, R9 ;  /* 0x000000099c247221 */ /* 0x001fce0000010000 */
[----:B------:R-:W0:Y:S01]  /*116e0*/  MUFU.EX2 R66, R66 ;  /* 0x0000004200427308 */ /* 0x000e220000000800 */
[C---:B--2---:R-:W-:Y:S01]  /*116f0*/  FADD.FTZ R5, R58.reuse, R5 ;  /* 0x000000053a057221 */ /* 0x044fe20000010000 */
[----:B------:R-:W-:-:S06]  /*11700*/  F2FP.BF16.F32.PACK_AB R167, R58, R167 ;  /* 0x000000a73aa7723e */ /* 0x000fcc00000010ff */
        /* <DEDUP_REMOVED lines=27> */
[----:B------:R-:W-:-:S06]  /*118c0*/  F2FP.BF16.F32.PACK_AB R158, R41, R158 ;  /* 0x0000009e299e723e */ /* 0x000fcc00000010ff */
[----:B------:R-:W0:Y:S01]  /*118d0*/  MUFU.EX2 R153, R126 ;  /* 0x0000007e00997308 */ /* 0x000e220000000800 */
[----:B--2---:R-:W-:-:S07]  /*118e0*/  FADD.FTZ R4, R82, R3 ;  /* 0x0000000352047221 */ /* 0x004fce0000010000 */
[----:B------:R-:W2:Y:S01]  /*118f0*/  MUFU.EX2 R43, R43 ;  /* 0x0000002b002b7308 */ /* 0x000ea20000000800 */
[----:B-1----:R-:W-:-:S07]  /*11900*/  FADD.FTZ R38, R152, R5 ;  /* 0x0000000598267221 */ /* 0x002fce0000010000 */
[----:B------:R-:W1:Y:S01]  /*11910*/  MUFU.EX2 R86, R86 ;  /* 0x0000005600567308 */ /* 0x000e620000000800 */
[C---:B0-----:R-:W-:Y:S01]  /*11920*/  FADD.FTZ R3, R153.reuse, R4 ;  /* 0x0000000499037221 */ /* 0x041fe20000010000 */
[----:B------:R-:W-:-:S06]  /*11930*/  F2FP.BF16.F32.PACK_AB R153, R153, R82 ;  /* 0x000000529999723e */ /* 0x000fcc00000010ff */
[----:B------:R-:W0:Y:S01]  /*11940*/  MUFU.EX2 R154, R154 ;  /* 0x0000009a009a7308 */ /* 0x000e220000000800 */
[C---:B--2---:R-:W-:Y:S01]  /*11950*/  FADD.FTZ R5, R43.reuse, R38 ;  /* 0x000000262b057221 */ /* 0x044fe20000010000 */
[----:B------:R-:W-:-:S06]  /*11960*/  F2FP.BF16.F32.PACK_AB R152, R43, R152 ;  /* 0x000000982b98723e */ /* 0x000fcc00000010ff */
[----:B------:R-:W2:Y:S01]  /*11970*/  MUFU.EX2 R155, R26 ;  /* 0x0000001a009b7308 */ /* 0x000ea20000000800 */
[----:B-1----:R-:W-:-:S07]  /*11980*/  FADD.FTZ R4, R86, R3 ;  /* 0x0000000356047221 */ /* 0x002fce0000010000 */
[----:B------:R-:W1:Y:S01]  /*11990*/  MUFU.EX2 R45, R45 ;  /* 0x0000002d002d7308 */ /* 0x000e620000000800 */
[----:B0-----:R-:W-:Y:S01]  /*119a0*/  FADD.FTZ R38, R154, R5 ;  /* 0x000000059a267221 */ /* 0x001fe20000010000 */
[C---:B--2---:R-:W-:Y:S01]  /*119b0*/  FADD.FTZ R3, R155.reuse, R4 ;  /* 0x000000049b037221 */ /* 0x044fe20000010000 */
[----:B------:R-:W-:Y:S01]  /*119c0*/  F2FP.BF16.F32.PACK_AB R155, R155, R86 ;  /* 0x000000569b9b723e */ /* 0x000fe200000010ff */
[----:B------:R-:W-:Y:S02]  /*119d0*/  VIADD R4, R129, 0xfffffffe ;  /* 0xfffffffe81047836 */ /* 0x000fe40000000000 */
        /* <DEDUP_REMOVED lines=14> */
.L_x_8535:
[----:B------:R-:W-:-:S13]  /*11ac0*/  ISETP.NE.AND P4, PT, R13, 0x1, PT ;  /* 0x000000010d00780c */ /* 0x000fda0003f85270 */
[----:B------:R-:W0:Y:S02]  /*11ad0*/  @P4 LDC.64 R14, c[0x0][0x9e8] ;  /* 0x00027a00ff0e4b82 */ /* 0x000e240000000a00 */
[----:B0-----:R-:W-:-:S05]  /*11ae0*/  @P4 IMAD.HI.U32 R10, R9, R14, RZ ;  /* 0x0000000e090a4227 */ /* 0x001fca00078e00ff */
[----:B------:R-:W-:-:S07]  /*11af0*/  @P4 SHF.R.U32.HI R9, RZ, R15, R10 ;  /* 0x0000000fff094219 */ /* 0x000fce000001160a */
.L_x_8536:
[----:B------:R-:W-:Y:S05]  /*11b00*/  BSYNC B0 ;  /* 0x0000000000007941 */ /* 0x000fea0003800000 */
.L_x_8534:
[----:B------:R-:W-:-:S05]  /*11b10*/  IMAD R9, R9, R13, R13 ;  /* 0x0000000d09097224 */ /* 0x000fca00078e020d */
[----:B------:R-:W-:-:S07]  /*11b20*/  VIMNMX R12, R12, R9, PT ;  /* 0x000000090c0c7248 */ /* 0x000fce0003fe0100 */
.L_x_8533:
[----:B------:R-:W-:Y:S01]  /*11b30*/  SHF.R.S32.HI R9, RZ, 0x1f, R12 ;  /* 0x0000001fff097819 */ /* 0x000fe2000001140c */
[----:B------:R-:W-:Y:S01]  /*11b40*/  ULDC UR4, c[0x0][0x9e4] ;  /* 0x0002790000047ab9 */ /* 0x000fe20000000800 */
[----:B------:R-:W-:Y:S01]  /*11b50*/  ULDC UR5, c[0x0][0x9e4] ;  /* 0x0002790000057ab9 */ /* 0x000fe20000000800 */
[----:B------:R-:W-:Y:S01]  /*11b60*/  ULDC UR6, c[0x0][0x9dc] ;  /* 0x0002770000067ab9 */ /* 0x000fe20000000800 */
[----:B------:R-:W-:Y:S01]  /*11b70*/  LEA.HI R9, R9, R12, RZ, 0x7 ;  /* 0x0000000c09097211 */ /* 0x000fe200078f38ff */
[----:B------:R-:W-:Y:S01]  /*11b80*/  ULDC UR37, c[0x0][0x9dc] ;  /* 0x0002770000257ab9 */ /* 0x000fe20000000800 */
[----:B------:R-:W-:Y:S01]  /*11b90*/  ULDC UR48, c[0x0][0x9e0] ;  /* 0x0002780000307ab9 */ /* 0x000fe20000000800 */
[----:B------:R-:W-:Y:S01]  /*11ba0*/  ULDC UR7, c[0x0][0x9e0] ;  /* 0x0002780000077ab9 */ /* 0x000fe20000000800 */
[----:B------:R-:W-:Y:S02]  /*11bb0*/  SHF.R.S32.HI R9, RZ, 0x7, R9 ;  /* 0x00000007ff097819 */ /* 0x000fe40000011409 */
[----:B------:R-:W-:-:S02]  /*11bc0*/  CS2R R150, SRZ ;  /* 0x0000000000967805 */ /* 0x000fc4000001ff00 */
[----:B------:R-:W-:Y:S02]  /*11bd0*/  CS2R R148, SRZ ;  /* 0x0000000000947805 */ /* 0x000fe4000001ff00 */
[----:B------:R-:W-:Y:S02]  /*11be0*/  CS2R R146, SRZ ;  /* 0x0000000000927805 */ /* 0x000fe4000001ff00 */
[----:B------:R-:W-:Y:S02]  /*11bf0*/  VIMNMX R14, R196, R9, !PT ;  /* 0x00000009c40e7248 */ /* 0x000fe40007fe0100 */
[----:B------:R-:W-:Y:S02]  /*11c00*/  CS2R R144, SRZ ;  /* 0x0000000000907805 */ /* 0x000fe4000001ff00 */
[----:B------:R-:W-:Y:S02]  /*11c10*/  CS2R R142, SRZ ;  /* 0x00000000008e7805 */ /* 0x000fe4000001ff00 */
[----:B------:R-:W-:-:S02]  /*11c20*/  CS2R R140, SRZ ;  /* 0x00000000008c7805 */ /* 0x000fc4000001ff00 */
[----:B------:R-:W-:Y:S02]  /*11c30*/  ISETP.GE.AND P4, PT, R4, R14, PT ;  /* 0x0000000e0400720c */ /* 0x000fe40003f86270 */
        /* <DEDUP_REMOVED lines=12> */
[----:B-----5:R-:W-:Y:S02]  /*11d00*/  CS2R R114, SRZ ;  /* 0x0000000000727805 */ /* 0x020fe4000001ff00 */
        /* <DEDUP_REMOVED lines=13> */
[----:B------:R-:W-:Y:S06]  /*11de0*/  @!P4 BRA `(.L_x_8537) ;  /* 0x0000003000a8c947 */ /* 0x000fec0003800000 */
[----:B------:R-:W-:-:S07]  /*11df0*/  IMAD.MOV.U32 R151, RZ, RZ, RZ ;  /* 0x000000ffff977224 */ /* 0x000fce00078e00ff */
.L_x_8555:
[----:B------:R-:W-:Y:S01]  /*11e00*/  VIADD R15, R22, 0x1 ;  /* 0x00000001160f7836 */ /* 0x000fe20000000000 */
[----:B------:R-:W-:Y:S05]  /*11e10*/  YIELD ;  /* 0x0000000000007946 */ /* 0x000fea0003800000 */
[----:B------:R-:W-:-:S04]  /*11e20*/  ISETP.NE.AND P4, PT, R15, 0x2, PT ;  /* 0x000000020f00780c */ /* 0x000fc80003f85270 */
[----:B------:R-:W-:Y:S02]  /*11e30*/  SEL R9, RZ, 0x1, P4 ;  /* 0x00000001ff097807 */ /* 0x000fe40002000000 */
[----:B------:R-:W-:Y:S02]  /*11e40*/  SEL R15, R15, RZ, P4 ;  /* 0x000000ff0f0f7207 */ /* 0x000fe40002000000 */
[----:B------:R-:W-:Y:S02]  /*11e50*/  ISETP.NE.AND P4, PT, R194, RZ, PT ;  /* 0x000000ffc200720c */ /* 0x000fe40003f85270 */
[----:B------:R-:W-:-:S11]  /*11e60*/  LOP3.LUT R9, R186, R9, RZ, 0x3c, !PT ;  /* 0x00000009ba097212 */ /* 0x000fd600078e3cff */
[----:B------:R-:W-:Y:S05]  /*11e70*/  @P4 BRA `(.L_x_8538) ;  /* 0x0000000000304947 */ /* 0x000fea0003800000 */
[----:B------:R-:W-:Y:S05]  /*11e80*/  @!P0 BRA `(.L_x_8539) ;  /* 0x0000000000048947 */ /* 0x000fea0003800000 */
[----:B------:R-:W-:Y:S01]  /*11e90*/  BPT.TRAP 0x1 ;  /* 0x000000040000795c */ /* 0x000fe20000300000 */
.L_x_8539:
[----:B------:R-:W-:Y:S01]  /*11ea0*/  IMAD R11, R15, 0x8, R2 ;  /* 0x000000080f0b7824 */ /* 0x000fe200078e0202 */
[----:B------:R-:W-:-:S04]  /*11eb0*/  SHF.L.U32 R6, R9, 0x1f, RZ ;  /* 0x0000001f09067819 */ /* 0x000fc800000006ff */
[----:B------:R0:W1:Y:S01]  /*11ec0*/  SYNCS.PHASECHK.TRANS64.TRYWAIT P5, [R11+URZ+0x28830], R6 ;  /* 0x028830060b0075a7 */ /* 0x00006200080a017f */
[----:B------:R-:W-:Y:S05]  /*11ed0*/  @!P0 BRA `(.L_x_8540) ;  /* 0x0000000000048947 */ /* 0x000fea0003800000 */
[----:B------:R-:W-:Y:S01]  /*11ee0*/  BPT.TRAP 0x1 ;  /* 0x000000040000795c */ /* 0x000fe20000300000 */
.L_x_8540:
[----:B------:R-:W-:Y:S04]  /*11ef0*/  BSSY B0, `(.L_x_8538) ;  /* 0x0000004000007945 */ /* 0x000fe80003800000 */
[----:B-1----:R-:W-:Y:S05]  /*11f00*/  @P5 BRA `(.L_x_8541) ;  /* 0x0000000000085947 */ /* 0x002fea0003800000 */
[----:B------:R-:W1:Y:S02]  /*11f10*/  SYNCS.PHASECHK.TRANS64.TRYWAIT P5, [R11+URZ+0x28830], R6 ;  /* 0x028830060b0075a7 */ /* 0x000e6400080a017f */
[----:B-1----:R-:W-:Y:S05]  /*11f20*/  @!P5 BRA `(.L_x_8542) ;  /* 0x000001440064d947 */ /* 0x002fea0003800000 */
.L_x_8541:
[----:B------:R-:W-:Y:S05]  /*11f30*/  BSYNC B0 ;  /* 0x0000000000007941 */ /* 0x000fea0003800000 */
.L_x_8538:
[----:B01----:R-:W0:Y:S01]  /*11f40*/  S2R R6, SR_TID.X ;  /* 0x0000000000067919 */ /* 0x003e220000002100 */
[----:B------:R-:W-:Y:S05]  /*11f50*/  WARPSYNC.ALL ;  /* 0x0000000000007948 */ /* 0x000fea0003800000 */
[----:B------:R-:W-:Y:S02]  /*11f60*/  IMAD R10, R15, 0x800, R7 ;  /* 0x000008000f0a7824 */ /* 0x000fe400078e0207 */
[----:B------:R-:W-:Y:S02]  /*11f70*/  IMAD.MOV.U32 R11, RZ, RZ, 0x40000040 ;  /* 0x40000040ff0b7424 */ /* 0x000fe400078e00ff */
[C---:B------:R-:W-:Y:S01]  /*11f80*/  VIADD R12, R10.reuse, 0x2 ;  /* 0x000000020a0c7836 */ /* 0x040fe20000000000 */
[----:B------:R-:W-:Y:S01]  /*11f90*/  R2UR UR46, R10 ;  /* 0x000000000a2e72ca */ /* 0x000fe200000e0000 */
[----:B------:R-:W-:Y:S01]  /*11fa0*/  IMAD.MOV.U32 R13, RZ, RZ, 0x40000040 ;  /* 0x40000040ff0d7424 */ /* 0x000fe200078e00ff */
[----:B------:R-:W-:Y:S01]  /*11fb0*/  R2UR UR47, R11 ;  /* 0x000000000b2f72ca */ /* 0x000fe200000e0000 */
[----:B------:R-:W-:Y:S01]  /*11fc0*/  IMAD.MOV.U32 R11, RZ, RZ, 0x40000040 ;  /* 0x40000040ff0b7424 */ /* 0x000fe200078e00ff */
[----:B------:R-:W-:Y:S01]  /*11fd0*/  R2UR UR10, R12 ;  /* 0x000000000c0a72ca */ /* 0x000fe200000e0000 */
[----:B------:R-:W-:Y:S01]  /*11fe0*/  VIADD R12, R10, 0x4 ;  /* 0x000000040a0c7836 */ /* 0x000fe20000000000 */
[----:B------:R-:W-:Y:S01]  /*11ff0*/  R2UR UR11, R13 ;  /* 0x000000000d0b72ca */ /* 0x000fe200000e0000 */
[----:B------:R-:W-:Y:S01]  /*12000*/  IMAD.MOV.U32 R13, RZ, RZ, 0x40000040 ;  /* 0x40000040ff0d7424 */ /* 0x000fe200078e00ff */
[----:B------:R-:W-:-:S02]  /*12010*/  R2UR UR35, R11 ;  /* 0x000000000b2372ca */ /* 0x000fc400000e0000 */
        /* <DEDUP_REMOVED lines=8> */
[----:B0-----:R-:W-:Y:S02]  /*120a0*/  SHF.R.U32.HI R6, RZ, 0x7, R6 ;  /* 0x00000007ff067819 */ /* 0x001fe40000011606 */
[----:B------:R-:W-:Y:S01]  /*120b0*/  R2UR UR22, R12 ;  /* 0x000000000c1672ca */ /* 0x000fe200000e0000 */
[----:B------:R-:W-:Y:S01]  /*120c0*/  VIADD R12, R10, 0x402 ;  /* 0x000004020a0c7836 */ /* 0x000fe20000000000 */
[----:B------:R-:W-:Y:S01]  /*120d0*/  R2UR UR23, R13 ;  /* 0x000000000d1772ca */ /* 0x000fe200000e0000 */
[----:B------:R-:W-:Y:S02]  /*120e0*/  VIADD R6, R6, 0x8 ;  /* 0x0000000806067836 */ /* 0x000fe40000000000 */
[----:B------:R-:W-:Y:S01]  /*120f0*/  IMAD.MOV.U32 R13, RZ, RZ, 0x40000040 ;  /* 0x40000040ff0d7424 */ /* 0x000fe200078e00ff */
[----:B------:R-:W-:Y:S01]  /*12100*/  R2UR UR26, R12 ;  /* 0x000000000c1a72ca */ /* 0x000fe200000e0000 */
[C---:B------:R-:W-:Y:S01]  /*12110*/  VIADD R12, R10.reuse, 0x404 ;  /* 0x000004040a0c7836 */ /* 0x040fe20000000000 */
[----:B------:R0:W-:Y:S01]  /*12120*/  BAR.SYNC.DEFER_BLOCKING R6, 0x100 ;  /* 0x000400060000751d */ /* 0x0001e20000010000 */
[----:B------:R-:W-:Y:S01]  /*12130*/  VIADD R10, R10, 0x406 ;  /* 0x000004060a0a7836 */ /* 0x000fe20000000000 */
[----:B------:R-:W-:Y:S01]  /*12140*/  R2UR UR27, R13 ;  /* 0x000000000d1b72ca */ /* 0x000fe200000e0000 */
[----:B------:R-:W-:Y:S01]  /*12150*/  IMAD.MOV.U32 R13, RZ, RZ, 0x40000040 ;  /* 0x40000040ff0d7424 */ /* 0x000fe200078e00ff */
[----:B------:R-:W-:-:S02]  /*12160*/  R2UR UR30, R12 ;  /* 0x000000000c1e72ca */ /* 0x000fc400000e0000 */
[----:B------:R-:W-:Y:S02]  /*12170*/  R2UR UR34, R10 ;  /* 0x000000000a2272ca */ /* 0x000fe400000e0000 */
[----:B------:R-:W-:Y:S01]  /*12180*/  R2UR UR31, R13 ;  /* 0x000000000d1f72ca */ /* 0x000fe200000e0000 */
        /* <DEDUP_REMOVED lines=27> */
.L_x_8544:
[----:B------:R-:W-:Y:S01]  /*12340*/  SHF.L.U32 R6, R186, 0x1f, RZ ;  /* 0x0000001fba067819 */ /* 0x000fe200000006ff */
[----:B------:R-:W-:-:S04]  /*12350*/  IMAD R11, R22, 0x8, R2 ;  /* 0x00000008160b7824 */ /* 0x000fc800078e0202 */
[----:B------:R0:W1:Y:S01]  /*12360*/  SYNCS.PHASECHK.TRANS64.TRYWAIT P4, [R11+URZ+0x28850], R6 ;  /* 0x028850060b0075a7 */ /* 0x000062000808017f */
[----:B------:R-:W-:Y:S05]  /*12370*/  @!P0 BRA `(.L_x_8545) ;  /* 0x0000000000048947 */ /* 0x000fea0003800000 */
[----:B------:R-:W-:Y:S01]  /*12380*/  BPT.TRAP 0x1 ;  /* 0x000000040000795c */ /* 0x000fe20000300000 */
.L_x_8545:
[----:B-1----:R-:W-:Y:S05]  /*12390*/  @P4 BRA `(.L_x_8543) ;  /* 0x0000000000084947 */ /* 0x002fea0003800000 */
[----:B------:R-:W1:Y:S02]  /*123a0*/  SYNCS.PHASECHK.TRANS64.TRYWAIT P4, [R11+URZ+0x28850], R6 ;  /* 0x028850060b0075a7 */ /* 0x000e64000808017f */
[----:B-1----:R-:W-:Y:S05]  /*123b0*/  @!P4 BRA `(.L_x_8546) ;  /* 0x000001400054c947 */ /* 0x002fea0003800000 */
.L_x_8543:
[----:B01----:R-:W-:Y:S01]  /*123c0*/  VIADD R6, R2, 0x400 ;  /* 0x0000040002067836 */ /* 0x003fe20000000000 */
[----:B------:R-:W-:Y:S05]  /*123d0*/  WARPSYNC.ALL ;  /* 0x0000000000007948 */ /* 0x000fea0003800000 */
[----:B------:R-:W-:Y:S01]  /*123e0*/  SHF.R.U32.HI R6, RZ, 0x4, R6 ;  /* 0x00000004ff067819 */ /* 0x000fe20000011606 */
[----:B------:R-:W-:Y:S01]  /*123f0*/  WARPGROUP.ARRIVE ;  /* 0x00000000000079c5 */ /* 0x000fe20000000000 */
[----:B------:R-:W-:-:S05]  /*12400*/  IMAD.MOV.U32 R13, RZ, RZ, 0x40000040 ;  /* 0x40000040ff0d7424 */ /* 0x000fca00078e00ff */
[----:B------:R-:W0:Y:S01]  /*12410*/  S2R R20, SR_TID.X ;  /* 0x0000000000147919 */ /* 0x000e220000002100 */
[----:B------:R-:W-:-:S04]  /*12420*/  LOP3.LUT R6, R6, 0x3fff, RZ, 0xc0, !PT ;  /* 0x00003fff06067812 */ /* 0x000fc800078ec0ff */
[----:B------:R-:W-:Y:S02]  /*12430*/  LOP3.LUT R11, R6, 0x4000000, RZ, 0xfc, !PT ;  /* 0x04000000060b7812 */ /* 0x000fe400078efcff */
[----:B------:R-:W1:Y:S03]  /*12440*/  @P2 LDC R6, c[0x0][0x44c] ;  /* 0x00011300ff062b82 */ /* 0x000e660000000800 */
[----:B------:R-:W-:Y:S02]  /*12450*/  IMAD R10, R22, 0x800, R11 ;  /* 0x00000800160a7824 */ /* 0x000fe400078e020b */
[----:B------:R-:W-:Y:S02]  /*12460*/  IMAD.MOV.U32 R11, RZ, RZ, 0x40000040 ;  /* 0x40000040ff0b7424 */ /* 0x000fe400078e00ff */
[C---:B------:R-:W-:Y:S01]  /*12470*/  VIADD R12, R10.reuse, 0x80 ;  /* 0x000000800a0c7836 */ /* 0x040fe20000000000 */
[----:B------:R-:W-:-:S02]  /*12480*/  R2UR UR10, R10 ;  /* 0x000000000a0a72ca */ /* 0x000fc400000e0000 */
[----:B------:R-:W-:Y:S01]  /*12490*/  R2UR UR11, R11 ;  /* 0x000000000b0b72ca */ /* 0x000fe200000e0000 */
[----:B------:R-:W-:-:S12]  /*124a0*/  IMAD.MOV.U32 R11, RZ, RZ, 0x40000040 ;  /* 0x40000040ff0b7424 */ /* 0x000fd800078e00ff */
[----:B------:R-:W-:Y:S01]  /*124b0*/  HGMMA.64x128x16.F32.BF16 R88, R180, gdesc[UR8].tnspB, R88, gsb0 ;  /* 0x41e00008b4587df0 */ /* 0x000fe20008001858 */
[----:B------:R-:W-:Y:S01]  /*124c0*/  R2UR UR10, R12 ;  /* 0x000000000c0a72ca */ /* 0x000fe200000e0000 */
[----:B------:R-:W-:Y:S01]  /*124d0*/  VIADD R12, R10, 0x100 ;  /* 0x000001000a0c7836 */ /* 0x000fe20000000000 */
[----:B------:R-:W-:Y:S01]  /*124e0*/  R2UR UR11, R13 ;  /* 0x000000000d0b72ca */ /* 0x000fe200000e0000 */
[----:B------:R-:W-:Y:S01]  /*124f0*/  IMAD.MOV.U32 R13, RZ, RZ, 0x40000040 ;  /* 0x40000040ff0d7424 */ /* 0x000fe200078e00ff */
[----:B0-----:R-:W-:Y:S01]  /*12500*/  SHF.R.U32.HI R20, RZ, 0x7, R20 ;  /* 0x00000007ff147819 */ /* 0x001fe20000011614 */
[----:B------:R-:W-:Y:S02]  /*12510*/  WARPGROUP.DEPBAR.LE gsb0, 0x0 ;  /* 0x00008000000079c5 */ /* 0x000fe40000010000 */
[----:B------:R-:W-:-:S08]  /*12520*/  WARPGROUP.ARRIVE ;  /* 0x00000000000079c5 */ /* 0x000fd00000000000 */
        /* <DEDUP_REMOVED lines=35> */
[----:B------:R-:W-:Y:S02]  /*12760*/  R2UR UR10, R10 ;  /* 0x000000000a0a72ca */ /* 0x000fe400000e0000 */
[----:B------:R-:W-:Y:S02]  /*12770*/  R2UR UR11, R11 ;  /* 0x000000000b0b72ca */ /* 0x000fe400000e0000 */
[----:B------:R-:W0:Y:S01]  /*12780*/  @P2 LDC R11, c[0x0][0x450] ;  /* 0x00011400ff0b2b82 */ /* 0x000e220000000800 */
[----:B------:R-:W-:Y:S02]  /*12790*/  WARPGROUP.DEPBAR.LE gsb0, 0x0 ;  /* 0x00008000000079c5 */ /* 0x000fe40000010000 */
[----:B------:R-:W-:-:S08]  /*127a0*/  WARPGROUP.ARRIVE ;  /* 0x00000000000079c5 */ /* 0x000fd00000000000 */
[----:B------:R-:W-:Y:S03]  /*127b0*/  HGMMA.64x128x16.F32.BF16 R88, R152, gdesc[UR8].tnspB, R88, gsb0 ;  /* 0x41e0000898587df0 */ /* 0x000fe60008001858 */
[----:B------:R-:W-:Y:S02]  /*127c0*/  WARPGROUP.DEPBAR.LE gsb0, 0x0 ;  /* 0x00008000000079c5 */ /* 0x000fe40000010000 */
[----:B------:R-:W-:Y:S02]  /*127d0*/  IMAD.IADD R155, R195, 0x1, R193 ;  /* 0x00000001c39b7824 */ /* 0x000fe400078e02c1 */
[----:B------:R-:W-:Y:S02]  /*127e0*/  IMAD.SHL.U32 R153, R4, 0x80, RZ ;  /* 0x0000008004997824 */ /* 0x000fe400078e00ff */
[----:B-1----:R-:W-:-:S03]  /*127f0*/  @P2 IMAD.HI.U32 R10, R155, R6, RZ ;  /* 0x000000069b0a2227 */ /* 0x002fc600078e00ff */
[----:B------:R-:W-:Y:S01]  /*12800*/  IADD3 R12, -R153, 0x1, RZ ;  /* 0x00000001990c7810 */ /* 0x000fe20007ffe1ff */
[----:B------:R-:W-:Y:S01]  /*12810*/  @!P1 IMAD R6, R15, 0x8, R2 ;  /* 0x000000080f069824 */ /* 0x000fe200078e0202 */
[----:B0-----:R-:W-:Y:S02]  /*12820*/  @P2 SHF.R.U32.HI R155, RZ, R11, R10 ;  /* 0x0000000bff9b2219 */ /* 0x001fe4000001160a */
[----:B------:R-:W-:Y:S01]  /*12830*/  IADD3 R10, -R20, 0xb, RZ ;  /* 0x0000000b140a7810 */ /* 0x000fe20007ffe1ff */
[----:B------:R-:W-:Y:S02]  /*12840*/  @!P1 VIADD R6, R6, 0x28840 ;  /* 0x0002884006069836 */ /* 0x000fe40000000000 */
[----:B------:R-:W0:Y:S01]  /*12850*/  SHFL.IDX PT, R20, R155, RZ, 0x1c1f ;  /* 0x001c1fff9b147589 */ /* 0x000e2200000e0000 */
[----:B------:R-:W-:Y:S02]  /*12860*/  IMAD R12, R189, -0x2, R12 ;  /* 0xfffffffebd0c7824 */ /* 0x000fe400078e020c */
[----:B------:R-:W-:Y:S01]  /*12870*/  @!P1 PRMT R6, RZ, 0x654, R6 ;  /* 0x00000654ff069816 */ /* 0x000fe20000000006 */
[----:B------:R1:W-:Y:S06]  /*12880*/  BAR.ARV R10, 0x100 ;  /* 0x0004000a0000751d */ /* 0x0003ec0000002000 */
[----:B------:R2:W-:Y:S01]  /*12890*/  @!P1 SYNCS.ARRIVE.TRANS64.RED.A1T0 RZ, [R6+URZ], RZ ;  /* 0x000000ff06ff99a7 */ /* 0x0005e2000810043f */
[----:B------:R-:W-:-:S05]  /*128a0*/  IADD3 R12, -R187, R12, R188 ;  /* 0x0000000cbb0c7210 */ /* 0x000fca0007ffe1bc */
[----:B------:R-:W-:Y:S02]  /*128b0*/  VIADD R21, R12, UR48 ;  /* 0x000000300c157c36 */ /* 0x000fe40008000000 */
[----:B--2---:R-:W-:-:S05]  /*128c0*/  IMAD.U32 R6, RZ, RZ, UR6 ;  /* 0x00000006ff067e24 */ /* 0x004fca000f8e00ff */
[----:B------:R-:W-:Y:S01]  /*128d0*/  LOP3.LUT R13, RZ, R6, RZ, 0x33, !PT ;  /* 0x00000006ff0d7212 */ /* 0x000fe200078e33ff */
[----:B0-----:R-:W-:-:S04]  /*128e0*/  IMAD.IADD R157, R21, 0x1, R20 ;  /* 0x00000001159d7824 */ /* 0x001fc800078e0214 */
[----:B------:R-:W-:-:S04]  /*128f0*/  IMAD.IADD R13, R13, 0x1, R12 ;  /* 0x000000010d0d7824 */ /* 0x000fc800078e020c */
[----:B------:R-:W-:Y:S01]  /*12900*/  IMAD.IADD R159, R13, 0x1, R20 ;  /* 0x000000010d9f7824 */ /* 0x000fe200078e0214 */
[----:B-1----:R-:W-:Y:S06]  /*12910*/  @!P3 BRA `(.L_x_8547) ;  /* 0x000000000058b947 */ /* 0x002fec0003800000 */
        /* <DEDUP_REMOVED lines=12> */
.L_x_8549:
[----:B------:R-:W-:-:S05]  /*129e0*/  IMAD.U32 R20, RZ, RZ, UR4 ;  /* 0x00000004ff147e24 */ /* 0x000fca000f8e00ff */
[----:B------:R-:W-:-:S13]  /*129f0*/  ISETP.NE.AND P4, PT, R20, 0x1, PT ;  /* 0x000000011400780c */ /* 0x000fda0003f85270 */
[----:B------:R-:W0:Y:S02]  /*12a00*/  @P4 LDC.64 R10, c[0x0][0x9e8] ;  /* 0x00027a00ff0a4b82 */ /* 0x000e240000000a00 */
[----:B0-----:R-:W-:-:S05]  /*12a10*/  @P4 IMAD.HI.U32 R10, R12, R10, RZ ;  /* 0x0000000a0c0a4227 */ /* 0x001fca00078e00ff */
[----:B------:R-:W-:-:S07]  /*12a20*/  @P4 SHF.R.U32.HI R12, RZ, R11, R10 ;  /* 0x0000000bff0c4219 */ /* 0x000fce000001160a */
.L_x_8550:
[----:B------:R-:W-:Y:S05]  /*12a30*/  BSYNC B0 ;  /* 0x0000000000007941 */ /* 0x000fea0003800000 */
.L_x_8548:
[----:B------:R-:W-:-:S04]  /*12a40*/  IMAD R12, R12, R20, -R153 ;  /* 0x000000140c0c7224 */ /* 0x000fc800078e0a99 */
[----:B------:R-:W-:-:S05]  /*12a50*/  IMAD R12, R189, -0x2, R12 ;  /* 0xfffffffebd0c7824 */ /* 0x000fca00078e020c */
[----:B------:R-:W-:Y:S02]  /*12a60*/  VIADDMNMX R157, R12, R20, R157, PT ;  /* 0x000000140c9d7246 */ /* 0x000fe4000380019d */
[----:B------:R-:W-:-:S07]  /*12a70*/  VIMNMX R159, R159, R12, !PT ;  /* 0x0000000c9f9f7248 */ /* 0x000fce0007fe0100 */
.L_x_8547:
[----:B------:R-:W-:Y:S01]  /*12a80*/  ISETP.GT.AND P4, PT, R4, -0x1, PT ;  /* 0xffffffff0400780c */ /* 0x000fe20003f84270 */
[----:B------:R-:W0:Y:S03]  /*12a90*/  SHFL.IDX PT, R10, R155, 0x1, 0x1c1f ;  /* 0x003c1f009b0a7f89 */ /* 0x000e2600000e0000 */
[----:B------:R-:W-:-:S04]  /*12aa0*/  ISETP.GT.AND P5, PT, R159, RZ, P4 ;  /* 0x000000ff9f00720c */ /* 0x000fc800027a4270 */
[----:B------:R-:W-:-:S04]  /*12ab0*/  ISETP.LT.OR P5, PT, R157, 0x1, P5 ;  /* 0x000000019d00780c */ /* 0x000fc80002fa1670 */
[----:B------:R-:W-:Y:S02]  /*12ac0*/  FSEL R24, R24, -INF , !P5 ;  /* 0xff80000018187808 */ /* 0x000fe40006800000 */
[----:B------:R-:W-:-:S04]  /*12ad0*/  ISETP.GT.AND P5, PT, R159, 0x1, P4 ;  /* 0x000000019f00780c */ /* 0x000fc800027a4270 */
[----:B------:R-:W-:-:S04]  /*12ae0*/  ISETP.LT.OR P5, PT, R157, 0x2, P5 ;  /* 0x000000029d00780c */ /* 0x000fc80002fa1670 */
[----:B------:R-:W-:Y:S02]  /*12af0*/  FSEL R12, R25, -INF , !P5 ;  /* 0xff800000190c7808 */ /* 0x000fe40006800000 */
[----:B------:R-:W-:Y:S01]  /*12b00*/  ISETP.GT.AND P5, PT, R159, 0x8, P4 ;  /* 0x000000089f00780c */ /* 0x000fe200027a4270 */
[--C-:B0-----:R-:W-:Y:S02]  /*12b10*/  IMAD.IADD R21, R21, 0x1, R10.reuse ;  /* 0x0000000115157824 */ /* 0x101fe400078e020a */
[----:B------:R-:W-:Y:S01]  /*12b20*/  IMAD.IADD R13, R13, 0x1, R10 ;  /* 0x000000010d0d7824 */ /* 0x000fe200078e020a */
[----:B------:R-:W-:-:S04]  /*12b30*/  ISETP.LT.OR P5, PT, R157, 0x9, P5 ;  /* 0x000000099d00780c */ /* 0x000fc80002fa1670 */
[----:B------:R-:W-:Y:S02]  /*12b40*/  FSEL R28, R28, -INF , !P5 ;  /* 0xff8000001c1c7808 */ /* 0x000fe40006800000 */
[----:B------:R-:W-:-:S04]  /*12b50*/  ISETP.GT.AND P5, PT, R159, 0x9, P4 ;  /* 0x000000099f00780c */ /* 0x000fc800027a4270 */
        /* <DEDUP_REMOVED lines=85> */
[----:B------:R-:W-:Y:S01]  /*130b0*/  FSEL R178, R85, -INF , !P5 ;  /* 0xff80000055b27808 */ /* 0x000fe20006800000 */
[----:B------:R-:W-:Y:S08]  /*130c0*/  @!P3 BRA `(.L_x_8551) ;  /* 0x000000000058b947 */ /* 0x000ff00003800000 */
        /* <DEDUP_REMOVED lines=12> */
.L_x_8553:
[----:B------:R-:W-:-:S05]  /*13190*/  IMAD.U32 R180, RZ, RZ, UR4 ;  /* 0x00000004ffb47e24 */ /* 0x000fca000f8e00ff */
[----:B------:R-:W-:-:S13]  /*131a0*/  ISETP.NE.AND P5, PT, R180, 0x1, PT ;  /* 0x00000001b400780c */ /* 0x000fda0003fa5270 */
[----:B------:R-:W0:Y:S02]  /*131b0*/  @P5 LDC.64 R10, c[0x0][0x9e8] ;  /* 0x00027a00ff0a5b82 */ /* 0x000e240000000a00 */
[----:B0-----:R-:W-:-:S05]  /*131c0*/  @P5 IMAD.HI.U32 R10, R25, R10, RZ ;  /* 0x0000000a190a5227 */ /* 0x001fca00078e00ff */
[----:B------:R-:W-:-:S07]  /*131d0*/  @P5 SHF.R.U32.HI R25, RZ, R11, R10 ;  /* 0x0000000bff195219 */ /* 0x000fce000001160a */
.L_x_8554:
[----:B------:R-:W-:Y:S05]  /*131e0*/  BSYNC B0 ;  /* 0x0000000000007941 */ /* 0x000fea0003800000 */
.L_x_8552:
[----:B------:R-:W-:-:S04]  /*131f0*/  IMAD R10, R25, R180, -R153 ;  /* 0x000000b4190a7224 */ /* 0x000fc800078e0a99 */
[----:B------:R-:W-:-:S05]  /*13200*/  IMAD R10, R189, -0x2, R10 ;  /* 0xfffffffebd0a7824 */ /* 0x000fca00078e020a */
[----:B------:R-:W-:Y:S02]  /*13210*/  VIADDMNMX R21, R10, R180, R21, PT ;  /* 0x000000b40a157246 */ /* 0x000fe40003800115 */
[----:B------:R-:W-:-:S07]  /*13220*/  VIMNMX R13, R13, R10, !PT ;  /* 0x0000000a0d0d7248 */ /* 0x000fce0007fe0100 */
.L_x_8551:
[----:B------:R-:W-:Y:S01]  /*13230*/  ISETP.GT.AND P5, PT, R13, 0x1, P4 ;  /* 0x000000010d00780c */ /* 0x000fe200027a4270 */
[----:B------:R-:W-:Y:S01]  /*13240*/  @!P1 IMAD R22, R22, 0x8, R2 ;  /* 0x0000000816169824 */ /* 0x000fe200078e0202 */
[----:B------:R-:W-:Y:S02]  /*13250*/  FMNMX.FTZ R11, R24, R0, !PT ;  /* 0x00000000180b7209 */ /* 0x000fe40007810000 */
[----:B------:R-:W-:Y:S02]  /*13260*/  ISETP.LT.OR P5, PT, R21, 0x2, P5 ;  /* 0x000000021500780c */ /* 0x000fe40002fa1670 */
[----:B------:R-:W-:Y:S02]  /*13270*/  FMNMX.FTZ R11, R12, R11, !PT ;  /* 0x0000000b0c0b7209 */ /* 0x000fe40007810000 */
[----:B------:R-:W-:Y:S02]  /*13280*/  FSEL R180, R27, -INF , !P5 ;  /* 0xff8000001bb47808 */ /* 0x000fe40006800000 */
[----:B------:R-:W-:-:S02]  /*13290*/  ISETP.GT.AND P5, PT, R13, 0x8, P4 ;  /* 0x000000080d00780c */ /* 0x000fc400027a4270 */
[----:B------:R-:W-:Y:S02]  /*132a0*/  FMNMX.FTZ R11, R28, R11, !PT ;  /* 0x0000000b1c0b7209 */ /* 0x000fe40007810000 */
[----:B------:R-:W-:Y:S02]  /*132b0*/  ISETP.LT.OR P5, PT, R21, 0x9, P5 ;  /* 0x000000091500780c */ /* 0x000fe40002fa1670 */
[----:B------:R-:W-:Y:S02]  /*132c0*/  FMNMX.FTZ R11, R20, R11, !PT ;  /* 0x0000000b140b7209 */ /* 0x000fe40007810000 */
[----:B------:R-:W-:Y:S02]  /*132d0*/  FSEL R30, R30, -INF , !P5 ;  /* 0xff8000001e1e7808 */ /* 0x000fe40006800000 */
[----:B------:R-:W-:Y:S02]  /*132e0*/  ISETP.GT.AND P5, PT, R13, 0x9, P4 ;  /* 0x000000090d00780c */ /* 0x000fe400027a4270 */
[----:B------:R-:W-:-:S02]  /*132f0*/  FMNMX.FTZ R11, R32, R11, !PT ;  /* 0x0000000b200b7209 */ /* 0x000fc40007810000 */
[----:B------:R-:W-:Y:S02]  /*13300*/  ISETP.LT.OR P5, PT, R21, 0xa, P5 ;  /* 0x0000000a1500780c */ /* 0x000fe40002fa1670 */
[----:B------:R-:W-:Y:S02]  /*13310*/  FMNMX.FTZ R11, R152, R11, !PT ;  /* 0x0000000b980b7209 */ /* 0x000fe40007810000 */
[----:B------:R-:W-:Y:S02]  /*13320*/  FSEL R182, R31, -INF , !P5 ;  /* 0xff8000001fb67808 */ /* 0x000fe40006800000 */
[----:B------:R-:W-:Y:S02]  /*13330*/  ISETP.GT.AND P5, PT, R13, 0x10, P4 ;  /* 0x000000100d00780c */ /* 0x000fe400027a4270 */
[----:B------:R-:W-:Y:S02]  /*13340*/  FMNMX.FTZ R11, R36, R11, !PT ;  /* 0x0000000b240b7209 */ /* 0x000fe40007810000 */
[----:B------:R-:W-:-:S02]  /*13350*/  ISETP.LT.OR P5, PT, R21, 0x11, P5 ;  /* 0x000000111500780c */ /* 0x000fc40002fa1670 */
[----:B------:R-:W-:Y:S02]  /*13360*/  FMNMX.FTZ R11, R154, R11, !PT ;  /* 0x0000000b9a0b7209 */ /* 0x000fe40007810000 */
[----:B------:R-:W-:Y:S02]  /*13370*/  FSEL R34, R34, -INF , !P5 ;  /* 0xff80000022227808 */ /* 0x000fe40006800000 */
[----:B------:R-:W-:Y:S02]  /*13380*/  ISETP.GT.AND P5, PT, R13, 0x11, P4 ;  /* 0x000000110d00780c */ /* 0x000fe400027a4270 */
[----:B------:R-:W-:Y:S02]  /*13390*/  FMNMX.FTZ R11, R40, R11, !PT ;  /* 0x0000000b280b7209 */ /* 0x000fe40007810000 */
[----:B------:R-:W-:Y:S02]  /*133a0*/  ISETP.LT.OR P5, PT, R21, 0x12, P5 ;  /* 0x000000121500780c */ /* 0x000fe40002fa1670 */
[----:B------:R-:W-:-:S02]  /*133b0*/  FMNMX.FTZ R11, R156, R11, !PT ;  /* 0x0000000b9c0b7209 */ /* 0x000fc40007810000 */
[----:B------:R-:W-:Y:S02]  /*133c0*/  FSEL R186, R35, -INF , !P5 ;  /* 0xff80000023ba7808 */ /* 0x000fe40006800000 */
[----:B------:R-:W-:Y:S02]  /*133d0*/  ISETP.GT.AND P5, PT, R13, 0x18, P4 ;  /* 0x000000180d00780c */ /* 0x000fe400027a4270 */
[----:B------:R-:W-:Y:S02]  /*133e0*/  FMNMX.FTZ R11, R44, R11, !PT ;  /* 0x0000000b2c0b7209 */ /* 0x000fe40007810000 */
[----:B------:R-:W-:Y:S02]  /*133f0*/  ISETP.LT.OR P5, PT, R21, 0x19, P5 ;  /* 0x000000191500780c */ /* 0x000fe40002fa1670 */
[----:B------:R-:W-:Y:S02]  /*13400*/  FMNMX.FTZ R11, R158, R11, !PT ;  /* 0x0000000b9e0b7209 */ /* 0x000fe40007810000 */
[----:B------:R-:W-:-:S02]  /*13410*/  FSEL R38, R38, -INF , !P5 ;  /* 0xff80000026267808 */ /* 0x000fc40006800000 */
[----:B------:R-:W-:Y:S02]  /*13420*/  ISETP.GT.AND P5, PT, R13, 0x19, P4 ;  /* 0x000000190d00780c */ /* 0x000fe400027a4270 */
        /* <DEDUP_REMOVED lines=49> */
[----:B------:R-:W-:Y:S01]  /*13740*/  ISETP.GT.AND P5, PT, R13, 0x41, P4 ;  /* 0x000000410d00780c */ /* 0x000fe200027a4270 */
[----:B------:R-:W0:Y:S03]  /*13750*/  SHFL.BFLY PT, R10, R11, 0x2, 0x1f ;  /* 0x0c401f000b0a7f89 */ /* 0x000e2600000e0000 */
[----:B------:R-:W-:-:S04]  /*13760*/  ISETP.LT.OR P5, PT, R21, 0x42, P5 ;  /* 0x000000421500780c */ /* 0x000fc80002fa1670 */
[----:B------:R-:W-:Y:S02]  /*13770*/  FSEL R59, R59, -INF , !P5 ;  /* 0xff8000003b3b7808 */ /* 0x000fe40006800000 */
[----:B------:R-:W-:-:S04]  /*13780*/  ISETP.GT.AND P5, PT, R13, 0x48, P4 ;  /* 0x000000480d00780c */ /* 0x000fc800027a4270 */
[----:B------:R-:W-:-:S04]  /*13790*/  ISETP.LT.OR P5, PT, R21, 0x49, P5 ;  /* 0x000000491500780c */ /* 0x000fc80002fa1670 */
[----:B------:R-:W-:Y:S02]  /*137a0*/  FSEL R62, R62, -INF , !P5 ;  /* 0xff8000003e3e7808 */ /* 0x000fe40006800000 */
[----:B------:R-:W-:-:S04]  /*137b0*/  ISETP.GT.AND P5, PT, R13, 0x49, P4 ;  /* 0x000000490d00780c */ /* 0x000fc800027a4270 */
[----:B------:R-:W-:Y:S02]  /*137c0*/  ISETP.LT.OR P5, PT, R21, 0x4a, P5 ;  /* 0x0000004a1500780c */ /* 0x000fe40002fa1670 */
[----:B0-----:R-:W-:Y:S02]  /*137d0*/  FMNMX.FTZ R25, R11, R10, !PT ;  /* 0x0000000a0b197209 */ /* 0x001fe40007810000 */
[----:B------:R-:W-:Y:S01]  /*137e0*/  FSEL R63, R63, -INF , !P5 ;  /* 0xff8000003f3f7808 */ /* 0x000fe20006800000 */
[----:B------:R-:W0:Y:S01]  /*137f0*/  LDC R11, c[0x0][0x988] ;  /* 0x00026200ff0b7b82 */ /* 0x000e220000000800 */
[----:B------:R-:W-:Y:S01]  /*13800*/  ISETP.GT.AND P5, PT, R13, 0x50, P4 ;  /* 0x000000500d00780c */ /* 0x000fe200027a4270 */
[----:B------:R-:W1:Y:S03]  /*13810*/  SHFL.BFLY PT, R10, R25, 0x1, 0x1f ;  /* 0x0c201f00190a7f89 */ /* 0x000e6600000e0000 */
[----:B------:R-:W-:-:S04]  /*13820*/  ISETP.LT.OR P5, PT, R21, 0x51, P5 ;  /* 0x000000511500780c */ /* 0x000fc80002fa1670 */
[----:B------:R-:W-:Y:S02]  /*13830*/  FSEL R66, R66, -INF , !P5 ;  /* 0xff80000042427808 */ /* 0x000fe40006800000 */
[----:B------:R-:W-:-:S04]  /*13840*/  ISETP.GT.AND P5, PT, R13, 0x51, P4 ;  /* 0x000000510d00780c */ /* 0x000fc800027a4270 */
[----:B------:R-:W-:-:S04]  /*13850*/  ISETP.LT.OR P5, PT, R21, 0x52, P5 ;  /* 0x000000521500780c */ /* 0x000fc80002fa1670 */
[----:B------:R-:W-:Y:S02]  /*13860*/  FSEL R67, R67, -INF , !P5 ;  /* 0xff80000043437808 */ /* 0x000fe40006800000 */
[----:B------:R-:W-:-:S04]  /*13870*/  ISETP.GT.AND P5, PT, R13, 0x58, P4 ;  /* 0x000000580d00780c */ /* 0x000fc800027a4270 */
[----:B------:R-:W-:Y:S02]  /*13880*/  ISETP.LT.OR P5, PT, R21, 0x59, P5 ;  /* 0x000000591500780c */ /* 0x000fe40002fa1670 */
[----:B-1----:R-:W-:Y:S02]  /*13890*/  FMNMX.FTZ R10, R25, R10, !PT ;  /* 0x0000000a190a7209 */ /* 0x002fe40007810000 */
[----:B------:R-:W-:Y:S02]  /*138a0*/  FSEL R70, R70, -INF , !P5 ;  /* 0xff80000046467808 */ /* 0x000fe40006800000 */
[----:B------:R-:W-:Y:S01]  /*138b0*/  ISETP.GT.AND P5, PT, R13, 0x59, P4 ;  /* 0x000000590d00780c */ /* 0x000fe200027a4270 */
[----:B0-----:R-:W-:-:S03]  /*138c0*/  FMUL.FTZ R51, R10, R11 ;  /* 0x0000000b0a337220 */ /* 0x001fc60000410000 */
        /* <DEDUP_REMOVED lines=23> */
[C---:B------:R-:W-:Y:S02]  /*13a40*/  ISETP.GT.AND P5, PT, R13.reuse, RZ, P4 ;  /* 0x000000ff0d00720c */ /* 0x040fe400027a4270 */
[----:B------:R-:W-:Y:S02]  /*13a50*/  ISETP.GT.AND P4, PT, R13, 0x79, P4 ;  /* 0x000000790d00780c */ /* 0x000fe40002784270 */
[C---:B------:R-:W-:Y:S02]  /*13a60*/  ISETP.LT.OR P5, PT, R21.reuse, 0x1, P5 ;  /* 0x000000011500780c */ /* 0x040fe40002fa1670 */
[----:B------:R-:W-:Y:S02]  /*13a70*/  ISETP.LT.OR P4, PT, R21, 0x7a, P4 ;  /* 0x0000007a1500780c */ /* 0x000fe40002781670 */
[----:B------:R-:W-:-:S02]  /*13a80*/  FSEL R57, R26, -INF , !P5 ;  /* 0xff8000001a397808 */ /* 0x000fc40006800000 */
[----:B------:R-:W-:Y:S02]  /*13a90*/  FSETP.NEU.FTZ.AND P5, PT, R10, -INF , PT ;  /* 0xff8000000a00780b */ /* 0x000fe40003fbd000 */
[----:B------:R-:W-:Y:S02]  /*13aa0*/  FMNMX.FTZ R29, R57, R8, !PT ;  /* 0x00000008391d7209 */ /* 0x000fe40007810000 */
[----:B------:R-:W-:Y:S02]  /*13ab0*/  FSEL R51, R51, RZ, P5 ;  /* 0x000000ff33337208 */ /* 0x000fe40002800000 */
[----:B------:R-:W-:Y:S02]  /*13ac0*/  FMNMX.FTZ R29, R180, R29, !PT ;  /* 0x0000001db41d7209 */ /* 0x000fe40007810000 */
        /* <DEDUP_REMOVED lines=16> */
[----:B------:R0:W-:Y:S01]  /*13bd0*/  MUFU.EX2 R29, R152 ;  /* 0x00000098001d7308 */ /* 0x0001e20000000800 */
[--C-:B------:R-:W-:Y:S01]  /*13be0*/  FFMA.FTZ R36, R158, R11, -R51.reuse ;  /* 0x0000000b9e247223 */ /* 0x100fe20000010833 */
[----:B------:R-:W-:Y:S01]  /*13bf0*/  FMNMX.FTZ R31, R38, R31, !PT ;  /* 0x0000001f261f7209 */ /* 0x000fe20007810000 */
[-CC-:B------:R-:W-:Y:S01]  /*13c00*/  FFMA.FTZ R40, R160, R11.reuse, -R51.reuse ;  /* 0x0000000ba0287223 */ /* 0x180fe20000010833 */
[-CC-:B------:R-:W-:Y:S01]  /*13c10*/  FFMA.FTZ R24, R24, R11.reuse, -R51.reuse ;  /* 0x0000000b18187223 */ /* 0x180fe20000010833 */
        /* <DEDUP_REMOVED lines=10> */
[-CC-:B0-----:R-:W-:Y:S01]  /*13cc0*/  FFMA.FTZ R152, R80, R11.reuse, -R51.reuse ;  /* 0x0000000b50987223 */ /* 0x181fe20000010833 */
[-CC-:B------:R-:W-:Y:S01]  /*13cd0*/  FFMA.FTZ R49, R176, R11.reuse, -R51.reuse ;  /* 0x0000000bb0317223 */ /* 0x180fe20000010833 */
[----:B-1----:R-:W-:Y:S01]  /*13ce0*/  FFMA.FTZ R154, R84, R11, -R51 ;  /* 0x0000000b549a7223 */ /* 0x002fe20000010833 */
[----:B------:R-:W-:Y:S01]  /*13cf0*/  FMNMX.FTZ R33, R46, R33, !PT ;  /* 0x000000212e217209 */ /* 0x000fe20007810000 */
[----:B------:R-:W-:Y:S03]  /*13d00*/  MUFU.EX2 R24, R24 ;  /* 0x0000001800187308 */ /* 0x000fe60000000800 */
[----:B------:R-:W-:-:S04]  /*13d10*/  FMNMX.FTZ R35, R234, R33, !PT ;  /* 0x00000021ea237209 */ /* 0x000fc80007810000 */
[----:B------:R-:W-:Y:S01]  /*13d20*/  FMNMX.FTZ R35, R50, R35, !PT ;  /* 0x0000002332237209 */ /* 0x000fe20007810000 */
[----:B------:R0:W-:Y:S03]  /*13d30*/  MUFU.EX2 R33, R156 ;  /* 0x0000009c00217308 */ /* 0x0001e60000000800 */
[----:B------:R-:W-:-:S04]  /*13d40*/  FMNMX.FTZ R37, R236, R35, !PT ;  /* 0x00000023ec257209 */ /* 0x000fc80007810000 */
[----:B------:R-:W-:Y:S01]  /*13d50*/  FMNMX.FTZ R12, R54, R37, !PT ;  /* 0x00000025360c7209 */ /* 0x000fe20007810000 */
[----:B------:R1:W-:Y:S01]  /*13d60*/  MUFU.EX2 R35, R44 ;  /* 0x0000002c00237308 */ /* 0x0003e20000000800 */
[----:B0-----:R-:W-:Y:S02]  /*13d70*/  FFMA.FTZ R156, R72, R11, -R51 ;  /* 0x0000000b489c7223 */ /* 0x001fe40000010833 */
[----:B------:R-:W-:-:S04]  /*13d80*/  FMNMX.FTZ R37, R55, R12, !PT ;  /* 0x0000000c37257209 */ /* 0x000fc80007810000 */
[----:B------:R-:W-:Y:S01]  /*13d90*/  FMNMX.FTZ R12, R58, R37, !PT ;  /* 0x000000253a0c7209 */ /* 0x000fe20007810000 */
[-CC-:B------:R-:W-:Y:S01]  /*13da0*/  FFMA.FTZ R37, R48, R11.reuse, -R51.reuse ;  /* 0x0000000b30257223 */ /* 0x180fe20000010833 */
[----:B------:R-:W-:Y:S01]  /*13db0*/  FSEL R48, R87, -INF , !P4 ;  /* 0xff80000057307808 */ /* 0x000fe20006000000 */
[-CC-:B-1----:R-:W-:Y:S01]  /*13dc0*/  FFMA.FTZ R44, R162, R11.reuse, -R51.reuse ;  /* 0x0000000ba22c7223 */ /* 0x182fe20000010833 */
[----:B------:R-:W-:Y:S01]  /*13dd0*/  FMNMX.FTZ R39, R59, R12, !PT ;  /* 0x0000000c3b277209 */ /* 0x000fe20007810000 */
[----:B------:R-:W-:Y:S01]  /*13de0*/  FFMA.FTZ R162, R68, R11, -R51 ;  /* 0x0000000b44a27223 */ /* 0x000fe20000010833 */
        /* <DEDUP_REMOVED lines=10> */
[----:B------:R-:W0:Y:S02]  /*13e90*/  MUFU.EX2 R20, R20 ;  /* 0x0000001400147308 */ /* 0x000e240000000800 */
[----:B------:R-:W-:Y:S01]  /*13ea0*/  FMNMX.FTZ R12, R74, R41, !PT ;  /* 0x000000294a0c7209 */ /* 0x000fe20007810000 */
[----:B------:R-:W-:-:S03]  /*13eb0*/  FFMA.FTZ R41, R56, R11, -R51 ;  /* 0x0000000b38297223 */ /* 0x000fc60000010833 */
[----:B------:R-:W-:Y:S02]  /*13ec0*/  FMNMX.FTZ R43, R75, R12, !PT ;  /* 0x0000000c4b2b7209 */ /* 0x000fe40007810000 */
[----:B------:R-:W-:Y:S02]  /*13ed0*/  MUFU.EX2 R28, R28 ;  /* 0x0000001c001c7308 */ /* 0x000fe40000000800 */
[----:B------:R-:W-:-:S04]  /*13ee0*/  FMNMX.FTZ R12, R78, R43, !PT ;  /* 0x0000002b4e0c7209 */ /* 0x000fc80007810000 */
[----:B------:R-:W-:Y:S02]  /*13ef0*/  FMNMX.FTZ R43, R79, R12, !PT ;  /* 0x0000000c4f2b7209 */ /* 0x000fe40007810000 */
[----:B------:R-:W-:Y:S01]  /*13f00*/  MUFU.EX2 R32, R32 ;  /* 0x0000002000207308 */ /* 0x000fe20000000800 */
[----:B0-----:R-:W-:Y:S02]  /*13f10*/  F2FP.BF16.F32.PACK_AB R176, R29, R20 ;  /* 0x000000141db0723e */ /* 0x001fe400000010ff */
[----:B------:R-:W-:Y:S01]  /*13f20*/  FMNMX.FTZ R12, R82, R43, !PT ;  /* 0x0000002b520c7209 */ /* 0x000fe20007810000 */
[----:B------:R-:W-:-:S03]  /*13f30*/  FFMA.FTZ R43, R170, R11, -R51 ;  /* 0x0000000baa2b7223 */ /* 0x000fc60000010833 */
[----:B------:R-:W-:Y:S01]  /*13f40*/  FMNMX.FTZ R21, R83, R12, !PT ;  /* 0x0000000c53157209 */ /* 0x000fe20007810000 */
[----:B------:R-:W0:Y:S03]  /*13f50*/  MUFU.EX2 R36, R36 ;  /* 0x0000002400247308 */ /* 0x000e260000000800 */
[----:B------:R-:W-:-:S04]  /*13f60*/  FMNMX.FTZ R21, R86, R21, !PT ;  /* 0x0000001556157209 */ /* 0x000fc80007810000 */
[----:B------:R-:W-:Y:S01]  /*13f70*/  FMNMX.FTZ R12, R48, R21, !PT ;  /* 0x00000015300c7209 */ /* 0x000fe20007810000 */
[----:B------:R-:W-:Y:S01]  /*13f80*/  FFMA.FTZ R21, R168, R11, -R51 ;  /* 0x0000000ba8157223 */ /* 0x000fe20000010833 */
[----:B------:R-:W-:Y:S03]  /*13f90*/  MUFU.EX2 R37, R37 ;  /* 0x0000002500257308 */ /* 0x000fe60000000800 */
[----:B------:R-:W1:Y:S05]  /*13fa0*/  SHFL.BFLY PT, R45, R12, 0x2, 0x1f ;  /* 0x0c401f000c2d7f89 */ /* 0x000e6a00000e0000 */
[----:B------:R-:W2:Y:S01]  /*13fb0*/  MUFU.EX2 R40, R40 ;  /* 0x0000002800287308 */ /* 0x000ea20000000800 */
[----:B0-----:R-:W-:-:S07]  /*13fc0*/  F2FP.BF16.F32.PACK_AB R174, R36, R35 ;  /* 0x0000002324ae723e */ /* 0x001fce00000010ff */
[----:B------:R-:W-:Y:S08]  /*13fd0*/  MUFU.EX2 R39, R39 ;  /* 0x0000002700277308 */ /* 0x000ff00000000800 */
[----:B------:R-:W0:Y:S01]  /*13fe0*/  MUFU.EX2 R44, R44 ;  /* 0x0000002c002c7308 */ /* 0x000e220000000800 */
[----:B--2---:R-:W-:Y:S02]  /*13ff0*/  F2FP.BF16.F32.PACK_AB R168, R40, R37 ;  /* 0x0000002528a8723e */ /* 0x004fe400000010ff */
[----:B-1----:R-:W-:Y:S01]  /*14000*/  FMNMX.FTZ R52, R12, R45, !PT ;  /* 0x0000002d0c347209 */ /* 0x002fe20007810000 */
[----:B------:R-:W-:Y:S01]  /*14010*/  FFMA.FTZ R45, R172, R11, -R51 ;  /* 0x0000000bac2d7223 */ /* 0x000fe20000010833 */
[----:B------:R-:W-:-:S03]  /*14020*/  F2FP.BF16.F32.PACK_AB R172, R33, R32 ;  /* 0x0000002021ac723e */ /* 0x000fc600000010ff */
[----:B------:R-:W1:Y:S01]  /*14030*/  SHFL.BFLY PT, R53, R52, 0x1, 0x1f ;  /* 0x0c201f0034357f89 */ /* 0x000e6200000e0000 */
[----:B------:R-:W-:Y:S08]  /*14040*/  MUFU.EX2 R41, R41 ;  /* 0x0000002900297308 */ /* 0x000ff00000000800 */
[----:B------:R-:W-:Y:S01]  /*14050*/  MUFU.EX2 R164, R164 ;  /* 0x000000a400a47308 */ /* 0x000fe20000000800 */
[----:B0-----:R-:W-:-:S07]  /*14060*/  F2FP.BF16.F32.PACK_AB R170, R44, R39 ;  /* 0x000000272caa723e */ /* 0x001fce00000010ff */
[----:B------:R-:W-:Y:S01]  /*14070*/  MUFU.EX2 R13, R13 ;  /* 0x0000000d000d7308 */ /* 0x000fe20000000800 */
[----:B-1----:R-:W-:Y:S01]  /*14080*/  FMNMX.FTZ R12, R52, R53, !PT ;  /* 0x00000035340c7209 */ /* 0x002fe20007810000 */
[-C--:B------:R-:W-:Y:S01]  /*14090*/  FFMA.FTZ R53, R178, R11.reuse, -R51 ;  /* 0x0000000bb2357223 */ /* 0x080fe20000010833 */
[----:B------:R-:W-:-:S05]  /*140a0*/  FMUL.FTZ R51, R0, R11 ;  /* 0x0000000b00337220 */ /* 0x000fca0000410000 */
[----:B------:R-:W-:Y:S01]  /*140b0*/  MUFU.EX2 R166, R166 ;  /* 0x000000a600a67308 */ /* 0x000fe20000000800 */
[C---:B------:R-:W-:Y:S01]  /*140c0*/  FSETP.NEU.FTZ.AND P4, PT, R12.reuse, -INF , PT ;  /* 0xff8000000c00780b */ /* 0x040fe20003f9d000 */
[----:B------:R-:W-:Y:S01]  /*140d0*/  FMUL.FTZ R61, R12, R11 ;  /* 0x0000000b0c3d7220 */ /* 0x000fe20000410000 */
[----:B------:R-:W-:-:S04]  /*140e0*/  F2FP.BF16.F32.PACK_AB R178, R31, R28 ;  /* 0x0000001c1fb2723e */ /* 0x000fc800000010ff */
[----:B------:R-:W-:Y:S01]  /*140f0*/  FSEL R61, R61, RZ, P4 ;  /* 0x000000ff3d3d7208 */ /* 0x000fe20002000000 */
[----:B------:R-:W0:Y:S04]  /*14100*/  MUFU.EX2 R51, R51 ;  /* 0x0000003300337308 */ /* 0x000e280000000800 */
        /* <DEDUP_REMOVED lines=13> */
[----:B0-----:R-:W-:Y:S01]  /*141e0*/  FFMA.FTZ R52, R51, R5, R24 ;  /* 0x0000000533347223 */ /* 0x001fe20000010018 */
[----:B------:R-:W-:Y:S01]  /*141f0*/  MUFU.EX2 R0, R0 ;  /* 0x0000000000007308 */ /* 0x000fe20000000800 */
[-CC-:B------:R-:W-:Y:S01]  /*14200*/  FFMA.FTZ R46, R234, R11.reuse, -R61.reuse ;  /* 0x0000000bea2e7223 */ /* 0x180fe2000001083d */
[----:B------:R-:W-:Y:S01]  /*14210*/  F2FP.BF16.F32.PACK_AB R182, R27, R26 ;  /* 0x0000001a1bb6723e */ /* 0x000fe200000010ff */
        /* <DEDUP_REMOVED lines=10> */
[-C--:B------:R-:W-:Y:S01]  /*142c0*/  FFMA.FTZ R161, R66, R11.reuse, -R61 ;  /* 0x0000000b42a17223 */ /* 0x080fe2000001083d */
[----:B------:R-:W-:Y:S01]  /*142d0*/  F2FP.BF16.F32.PACK_AB R180, R25, R24 ;  /* 0x0000001819b4723e */ /* 0x000fe200000010ff */
        /* <DEDUP_REMOVED lines=17> */
[----:B------:R-:W-:Y:S01]  /*143f0*/  FSEL R5, R12, RZ, P4 ;  /* 0x000000ff0c057208 */ /* 0x000fe20002000000 */
[----:B------:R-:W-:Y:S01]  /*14400*/  MUFU.EX2 R30, R30 ;  /* 0x0000001e001e7308 */ /* 0x000fe20000000800 */
[--C-:B------:R-:W-:Y:S01]  /*14410*/  FFMA.FTZ R48, R48, R11, -R61.reuse ;  /* 0x0000000b30307223 */ /* 0x100fe2000001083d */
[----:B------:R-:W-:Y:S01]  /*14420*/  FADD.FTZ R52, R33, R52 ;  /* 0x0000003421347221 */ /* 0x000fe20000010000 */
[----:B------:R-:W-:Y:S01]  /*14430*/  ISETP.GT.AND P4, PT, R4, R14, PT ;  /* 0x0000000e0400720c */ /* 0x000fe20003f84270 */
[-C--:B------:R-:W-:Y:S01]  /*14440*/  FMUL.FTZ R88, R88, R51.reuse ;  /* 0x0000003358587220 */ /* 0x080fe20000410000 */
[----:B------:R-:W-:Y:S01]  /*14450*/  FMUL.FTZ R89, R89, R51 ;  /* 0x0000003359597220 */ /* 0x000fe20000410000 */
[----:B------:R-:W-:Y:S01]  /*14460*/  FADD.FTZ R57, R35, R52 ;  /* 0x0000003423397221 */ /* 0x000fe20000010000 */
[----:B------:R-:W-:Y:S01]  /*14470*/  FFMA.FTZ R52, R55, R11, -R61 ;  /* 0x0000000b37347223 */ /* 0x000fe2000001083d */
[----:B------:R-:W-:-:S02]  /*14480*/  @!P1 VIADD R55, R22, 0x28860 ;  /* 0x0002886016379836 */ /* 0x000fc40000000000 */
[----:B------:R-:W-:Y:S01]  /*14490*/  FADD.FTZ R22, -R5, R8 ;  /* 0x0000000805167221 */ /* 0x000fe20000010100 */
[----:B------:R-:W-:Y:S01]  /*144a0*/  FADD.FTZ R54, R36, R57 ;  /* 0x0000003924367221 */ /* 0x000fe20000010000 */
[----:B------:R0:W-:Y:S01]  /*144b0*/  MUFU.EX2 R8, R52 ;  /* 0x0000003400087308 */ /* 0x0001e20000000800 */
[----:B------:R-:W-:Y:S01]  /*144c0*/  FMUL.FTZ R92, R92, R51 ;  /* 0x000000335c5c7220 */ /* 0x000fe20000410000 */
[----:B------:R-:W-:Y:S01]  /*144d0*/  @!P1 PRMT R55, RZ, 0x654, R55 ;  /* 0x00000654ff379816 */ /* 0x000fe20000000037 */
[----:B------:R-:W-:Y:S01]  /*144e0*/  FADD.FTZ R5, R37, R54 ;  /* 0x0000003625057221 */ /* 0x000fe20000010000 */
[----:B------:R-:W-:Y:S01]  /*144f0*/  FMUL.FTZ R22, R22, R11 ;  /* 0x0000000b16167220 */ /* 0x000fe20000410000 */
[-C--:B------:R-:W-:Y:S01]  /*14500*/  FMUL.FTZ R93, R93, R51.reuse ;  /* 0x000000335d5d7220 */ /* 0x080fe20000410000 */
[----:B------:R1:W-:Y:S01]  /*14510*/  @!P1 SYNCS.ARRIVE.TRANS64.RED.A1T0 RZ, [R55+URZ], RZ ;  /* 0x000000ff37ff99a7 */ /* 0x0003e2000810043f */
[----:B------:R-:W-:Y:S01]  /*14520*/  FADD.FTZ R54, R40, R5 ;  /* 0x0000000528367221 */ /* 0x000fe20000010000 */
[----:B------:R-:W-:Y:S01]  /*14530*/  MUFU.EX2 R162, R162 ;  /* 0x000000a200a27308 */ /* 0x000fe20000000800 */
[-C--:B------:R-:W-:Y:S01]  /*14540*/  FMUL.FTZ R96, R96, R51.reuse ;  /* 0x0000003360607220 */ /* 0x080fe20000410000 */
[-C--:B------:R-:W-:Y:S01]  /*14550*/  FMUL.FTZ R97, R97, R51.reuse ;  /* 0x0000003361617220 */ /* 0x080fe20000410000 */
[----:B------:R-:W-:Y:S01]  /*14560*/  FADD.FTZ R5, R39, R54 ;  /* 0x0000003627057221 */ /* 0x000fe20000010000 */
[-C--:B------:R-:W-:Y:S01]  /*14570*/  FMUL.FTZ R100, R100, R51.reuse ;  /* 0x0000003364647220 */ /* 0x080fe20000410000 */
[-C--:B------:R-:W-:Y:S01]  /*14580*/  FMUL.FTZ R101, R101, R51.reuse ;  /* 0x0000003365657220 */ /* 0x080fe20000410000 */
[-C--:B------:R-:W-:Y:S01]  /*14590*/  FMUL.FTZ R104, R104, R51.reuse ;  /* 0x0000003368687220 */ /* 0x080fe20000410000 */
[----:B0-----:R-:W-:Y:S01]  /*145a0*/  FADD.FTZ R52, R44, R5 ;  /* 0x000000052c347221 */ /* 0x001fe20000010000 */
[----:B-1----:R-:W0:Y:S01]  /*145b0*/  MUFU.EX2 R55, R22 ;  /* 0x0000001600377308 */ /* 0x002e220000000800 */
[-C--:B------:R-:W-:Y:S01]  /*145c0*/  FMUL.FTZ R105, R105, R51.reuse ;  /* 0x0000003369697220 */ /* 0x080fe20000410000 */
[-C--:B------:R-:W-:Y:S01]  /*145d0*/  FMUL.FTZ R108, R108, R51.reuse ;  /* 0x000000336c6c7220 */ /* 0x080fe20000410000 */
[----:B------:R-:W-:Y:S01]  /*145e0*/  FADD.FTZ R5, R41, R52 ;  /* 0x0000003429057221 */ /* 0x000fe20000010000 */
[-C--:B------:R-:W-:Y:S01]  /*145f0*/  FMUL.FTZ R109, R109, R51.reuse ;  /* 0x000000336d6d7220 */ /* 0x080fe20000410000 */
[-C--:B------:R-:W-:Y:S01]  /*14600*/  FMUL.FTZ R112, R112, R51.reuse ;  /* 0x0000003370707220 */ /* 0x080fe20000410000 */
[----:B------:R-:W-:Y:S01]  /*14610*/  FMUL.FTZ R113, R113, R51 ;  /* 0x0000003371717220 */ /* 0x000fe20000410000 */
[C---:B------:R-:W-:Y:S01]  /*14620*/  FADD.FTZ R52, R164.reuse, R5 ;  /* 0x00000005a4347221 */ /* 0x040fe20000010000 */
[----:B------:R-:W1:Y:S01]  /*14630*/  MUFU.EX2 R177, R177 ;  /* 0x000000b100b17308 */ /* 0x000e620000000800 */
[----:B------:R-:W-:Y:S01]  /*14640*/  F2FP.BF16.F32.PACK_AB R164, R164, R41 ;  /* 0x00000029a4a4723e */ /* 0x000fe200000010ff */
[-C--:B------:R-:W-:Y:S01]  /*14650*/  FMUL.FTZ R116, R116, R51.reuse ;  /* 0x0000003374747220 */ /* 0x080fe20000410000 */
[----:B------:R-:W-:Y:S01]  /*14660*/  FADD.FTZ R5, R13, R52 ;  /* 0x000000340d057221 */ /* 0x000fe20000010000 */
[-C--:B------:R-:W-:Y:S01]  /*14670*/  FMUL.FTZ R117, R117, R51.reuse ;  /* 0x0000003375757220 */ /* 0x080fe20000410000 */
[-C--:B------:R-:W-:Y:S01]  /*14680*/  FMUL.FTZ R120, R120, R51.reuse ;  /* 0x0000003378787220 */ /* 0x080fe20000410000 */
[----:B------:R-:W-:Y:S01]  /*14690*/  FMUL.FTZ R121, R121, R51 ;  /* 0x0000003379797220 */ /* 0x000fe20000410000 */
[C---:B------:R-:W-:Y:S01]  /*146a0*/  FADD.FTZ R5, R166.reuse, R5 ;  /* 0x00000005a6057221 */ /* 0x040fe20000010000 */
[----:B------:R-:W2:Y:S01]  /*146b0*/  MUFU.EX2 R43, R43 ;  /* 0x0000002b002b7308 */ /* 0x000ea20000000800 */
[----:B0-----:R-:W-:Y:S01]  /*146c0*/  FFMA.FTZ R52, R55, R3, R0 ;  /* 0x0000000337347223 */ /* 0x001fe20000010000 */
[----:B------:R-:W-:Y:S01]  /*146d0*/  F2FP.BF16.F32.PACK_AB R166, R166, R13 ;  /* 0x0000000da6a6723e */ /* 0x000fe200000010ff */
[----:B------:R-:W-:Y:S01]  /*146e0*/  FADD.FTZ R54, R160, R5 ;  /* 0x00000005a0367221 */ /* 0x000fe20000010000 */
[----:B------:R-:W-:Y:S01]  /*146f0*/  F2FP.BF16.F32.PACK_AB R160, R21, R160 ;  /* 0x000000a015a0723e */ /* 0x000fe200000010ff */
[C---:B------:R-:W-:Y:S01]  /*14700*/  FADD.FTZ R52, R181.reuse, R52 ;  /* 0x00000034b5347221 */ /* 0x040fe20000010000 */
[----:B------:R-:W-:Y:S01]  /*14710*/  F2FP.BF16.F32.PACK_AB R181, R181, R0 ;  /* 0x00000000b5b5723e */ /* 0x000fe200000010ff */
[----:B------:R-:W-:Y:S01]  /*14720*/  FADD.FTZ R5, R21, R54 ;  /* 0x0000003615057221 */ /* 0x000fe20000010000 */
[----:B------:R-:W0:Y:S01]  /*14730*/  MUFU.EX2 R34, R34 ;  /* 0x0000002200227308 */ /* 0x000e220000000800 */
[----:B------:R-:W-:Y:S01]  /*14740*/  FADD.FTZ R3, R183, R52 ;  /* 0x00000034b7037221 */ /* 0x000fe20000010000 */
[-C--:B------:R-:W-:Y:S01]  /*14750*/  FMUL.FTZ R124, R124, R51.reuse ;  /* 0x000000337c7c7220 */ /* 0x080fe20000410000 */
[----:B------:R-:W-:Y:S01]  /*14760*/  FADD.FTZ R54, R162, R5 ;  /* 0x00000005a2367221 */ /* 0x000fe20000010000 */
[-C--:B------:R-:W-:Y:S01]  /*14770*/  FMUL.FTZ R125, R125, R51.reuse ;  /* 0x000000337d7d7220 */ /* 0x080fe20000410000 */
[----:B------:R-:W-:Y:S01]  /*14780*/  FADD.FTZ R52, R30, R3 ;  /* 0x000000031e347221 */ /* 0x000fe20000010000 */
[-C--:B------:R-:W-:Y:S01]  /*14790*/  FMUL.FTZ R128, R128, R51.reuse ;  /* 0x0000003380807220 */ /* 0x080fe20000410000 */
[-C--:B------:R-:W-:Y:S01]  /*147a0*/  FMUL.FTZ R129, R129, R51.reuse ;  /* 0x0000003381817220 */ /* 0x080fe20000410000 */
[----:B------:R-:W3:Y:S01]  /*147b0*/  MUFU.EX2 R156, R156 ;  /* 0x0000009c009c7308 */ /* 0x000ee20000000800 */
[----:B-1----:R-:W-:Y:S01]  /*147c0*/  FADD.FTZ R3, R177, R52 ;  /* 0x00000034b1037221 */ /* 0x002fe20000010000 */
[C---:B--2---:R-:W-:Y:S01]  /*147d0*/  FADD.FTZ R5, R43.reuse, R54 ;  /* 0x000000362b057221 */ /* 0x044fe20000010000 */
[----:B------:R-:W-:Y:S01]  /*147e0*/  F2FP.BF16.F32.PACK_AB R162, R43, R162 ;  /* 0x000000a22ba2723e */ /* 0x000fe200000010ff */
[-C--:B------:R-:W-:Y:S01]  /*147f0*/  FMUL.FTZ R132, R132, R51.reuse ;  /* 0x0000003384847220 */ /* 0x080fe20000410000 */
[-C--:B------:R-:W-:Y:S01]  /*14800*/  FMUL.FTZ R133, R133, R51.reuse ;  /* 0x0000003385857220 */ /* 0x080fe20000410000 */
[-C--:B------:R-:W-:Y:S01]  /*14810*/  FMUL.FTZ R136, R136, R51.reuse ;  /* 0x0000003388887220 */ /* 0x080fe20000410000 */
[-C--:B------:R-:W-:Y:S01]  /*14820*/  FMUL.FTZ R137, R137, R51.reuse ;  /* 0x0000003389897220 */ /* 0x080fe20000410000 */
[----:B------:R-:W1:Y:S01]  /*14830*/  MUFU.EX2 R179, R179 ;  /* 0x000000b300b37308 */ /* 0x000e620000000800 */
        /* <DEDUP_REMOVED lines=8> */
[----:B---3--:R-:W-:Y:S01]  /*148c0*/  FADD.FTZ R26, R156, R5 ;  /* 0x000000059c1a7221 */ /* 0x008fe20000010000 */
[----:B------:R-:W-:Y:S01]  /*148d0*/  F2FP.BF16.F32.PACK_AB R183, R30, R183 ;  /* 0x000000b71eb7723e */ /* 0x000fe200000010ff */
[----:B------:R-:W-:Y:S01]  /*148e0*/  VIADD R4, R4, 0xffffffff ;  /* 0xffffffff04047836 */ /* 0x000fe20000000000 */
[----:B------:R-:W-:Y:S01]  /*148f0*/  F2FP.BF16.F32.PACK_AB R177, R34, R177 ;  /* 0x000000b122b1723e */ /* 0x000fe200000010ff */
[-C--:B------:R-:W-:Y:S01]  /*14900*/  FMUL.FTZ R90, R90, R55.reuse ;  /* 0x000000375a5a7220 */ /* 0x080fe20000410000 */
[-C--:B------:R-:W-:Y:S01]  /*14910*/  FMUL.FTZ R91, R91, R55.reuse ;  /* 0x000000375b5b7220 */ /* 0x080fe20000410000 */
[-C--:B------:R-:W-:Y:S01]  /*14920*/  FMUL.FTZ R94, R94, R55.reuse ;  /* 0x000000375e5e7220 */ /* 0x080fe20000410000 */
[----:B------:R-:W2:Y:S01]  /*14930*/  MUFU.EX2 R38, R38 ;  /* 0x0000002600267308 */ /* 0x000ea20000000800 */
        /* <DEDUP_REMOVED lines=8> */
[C---:B0-----:R-:W-:Y:S01]  /*149c0*/  FADD.FTZ R5, R45.reuse, R26 ;  /* 0x0000001a2d057221 */ /* 0x041fe20000010000 */
[----:B------:R-:W-:Y:S01]  /*149d0*/  F2FP.BF16.F32.PACK_AB R156, R45, R156 ;  /* 0x0000009c2d9c723e */ /* 0x000fe200000010ff */
[-C--:B------:R-:W-:Y:S01]  /*149e0*/  FMUL.FTZ R107, R107, R55.reuse ;  /* 0x000000376b6b7220 */ /* 0x080fe20000410000 */
[-C--:B------:R-:W-:Y:S01]  /*149f0*/  FMUL.FTZ R110, R110, R55.reuse ;  /* 0x000000376e6e7220 */ /* 0x080fe20000410000 */
[-C--:B------:R-:W-:Y:S01]  /*14a00*/  FMUL.FTZ R111, R111, R55.reuse ;  /* 0x000000376f6f7220 */ /* 0x080fe20000410000 */
[-C--:B------:R-:W-:Y:S01]  /*14a10*/  FMUL.FTZ R114, R114, R55.reuse ;  /* 0x0000003772727220 */ /* 0x080fe20000410000 */
[----:B------:R-:W-:Y:S01]  /*14a20*/  FMUL.FTZ R115, R115, R55 ;  /* 0x0000003773737220 */ /* 0x000fe20000410000 */
[----:B------:R-:W0:Y:S01]  /*14a30*/  MUFU.EX2 R42, R42 ;  /* 0x0000002a002a7308 */ /* 0x000e220000000800 */
        /* <DEDUP_REMOVED lines=24> */
[----:B--2---:R-:W-:Y:S01]  /*14bc0*/  FADD.FTZ R3, R175, R26 ;  /* 0x0000001aaf037221 */ /* 0x004fe20000010000 */
[-C--:B------:R-:W-:Y:S01]  /*14bd0*/  FMUL.FTZ R150, R150, R55.reuse ;  /* 0x0000003796967220 */ /* 0x080fe20000410000 */
[----:B------:R-:W-:Y:S01]  /*14be0*/  FMUL.FTZ R151, R151, R55 ;  /* 0x0000003797977220 */ /* 0x000fe20000410000 */
[----:B------:R-:W-:-:S02]  /*14bf0*/  IMAD.MOV.U32 R186, RZ, RZ, R9 ;  /* 0x000000ffffba7224 */ /* 0x000fc400078e0009 */
[----:B------:R-:W-:Y:S02]  /*14c00*/  IMAD.MOV.U32 R0, RZ, RZ, R10 ;  /* 0x000000ffff007224 */ /* 0x000fe400078e000a */
        /* <DEDUP_REMOVED lines=9> */
[----:B-1----:R-:W-:Y:S01]  /*14ca0*/  FADD.FTZ R3, R171, R26 ;  /* 0x0000001aab037221 */ /* 0x002fe20000010000 */
[----:B------:R-:W-:-:S03]  /*14cb0*/  F2FP.BF16.F32.PACK_AB R171, R8, R171 ;  /* 0x000000ab08ab723e */ /* 0x000fc600000010ff */
[----:B------:R-:W-:Y:S01]  /*14cc0*/  FADD.FTZ R26, R8, R3 ;  /* 0x00000003081a7221 */ /* 0x000fe20000010000 */
[----:B------:R-:W-:Y:S02]  /*14cd0*/  IMAD.MOV.U32 R8, RZ, RZ, R12 ;  /* 0x000000ffff087224 */ /* 0x000fe400078e000c */
        /* <DEDUP_REMOVED lines=49> */
[----:B--2---:R-:W-:Y:S01]  /*14ff0*/  FADD.FTZ R3, R86, R3 ;  /* 0x0000000356037221 */ /* 0x004fe20000010000 */
[C---:B-1----:R-:W-:Y:S01]  /*15000*/  FADD.FTZ R5, R53.reuse, R28 ;  /* 0x0000001c35057221 */ /* 0x042fe20000010000 */
[----:B------:R-:W-:Y:S02]  /*15010*/  F2FP.BF16.F32.PACK_AB R154, R53, R154 ;  /* 0x0000009a359a723e */ /* 0x000fe400000010ff */
[C---:B0-----:R-:W-:Y:S01]  /*15020*/  FADD.FTZ R3, R48.reuse, R3 ;  /* 0x0000000330037221 */ /* 0x041fe20000010000 */
[----:B------:R-:W-:Y:S01]  /*15030*/  F2FP.BF16.F32.PACK_AB R155, R48, R86 ;  /* 0x00000056309b723e */ /* 0x000fe200000010ff */
[----:B------:R-:W-:Y:S06]  /*15040*/  @P4 BRA `(.L_x_8555) ;  /* 0xffffffcc006c4947 */ /* 0x000fec000383ffff */
[----:B------:R-:W-:Y:S02]  /*15050*/  IMAD.MOV.U32 R8, RZ, RZ, R12 ;  /* 0x000000ffff087224 */ /* 0x000fe400078e000c */
[----:B------:R-:W-:Y:S02]  /*15060*/  IMAD.MOV.U32 R0, RZ, RZ, R10 ;  /* 0x000000ffff007224 */ /* 0x000fe400078e000a */
[----:B------:R-:W-:Y:S02]  /*15070*/  IMAD.MOV.U32 R22, RZ, RZ, R15 ;  /* 0x000000ffff167224 */ /* 0x000fe400078e000f */
[----:B------:R-:W-:-:S07]  /*15080*/  IMAD.MOV.U32 R186, RZ, RZ, R9 ;  /* 0x000000ffffba7224 */ /* 0x000fce00078e0009 */
.L_x_8537:
[----:B------:R-:W0:Y:S01]  /*15090*/  LDC R9, c[0x0][0x448] ;  /* 0x00011200ff097b82 */ /* 0x000e220000000800 */
[----:B------:R-:W-:-:S07]  /*150a0*/  IADD3 R12, R188, 0x1, -R187 ;  /* 0x00000001bc0c7810 */ /* 0x000fce0007ffe8bb */
[----:B------:R-:W1:Y:S01]  /*150b0*/  LDC R14, c[0x0][0x9e4] ;  /* 0x00027900ff0e7b82 */ /* 0x000e620000000800 */
[----:B0-----:R-:W-:Y:S01]  /*150c0*/  ISETP.NE.AND P4, PT, R9, 0x1, PT ;  /* 0x000000010900780c */ /* 0x001fe20003f85270 */
[----:B------:R-:W-:Y:S01]  /*150d0*/  VIADD R9, R193, 0x7f ;  /* 0x0000007fc1097836 */ /* 0x000fe20000000000 */
[----:B-1----:R-:W-:-:S11]  /*150e0*/  ISETP.GE.AND P5, PT, R14, 0x1, PT ;  /* 0x000000010e00780c */ /* 0x002fd60003fa6270 */
[----:B------:R-:W0:Y:S08]  /*150f0*/  @P4 LDC R10, c[0x0][0x44c] ;  /* 0x00011300ff0a4b82 */ /* 0x000e300000000800 */
[----:B------:R-:W1:Y:S01]  /*15100*/  @P4 LDC R13, c[0x0][0x450] ;  /* 0x00011400ff0d4b82 */ /* 0x000e620000000800 */
[----:B0-----:R-:W-:-:S05]  /*15110*/  @P4 IMAD.HI.U32 R10, R9, R10, RZ ;  /* 0x0000000a090a4227 */ /* 0x001fca00078e00ff */
[----:B-1----:R-:W-:-:S05]  /*15120*/  @P4 SHF.R.U32.HI R9, RZ, R13, R10 ;  /* 0x0000000dff094219 */ /* 0x002fca000001160a */
[----:B------:R-:W-:-:S04]  /*15130*/  IMAD.IADD R9, R12, 0x1, R9 ;  /* 0x000000010c097824 */ /* 0x000fc800078e0209 */
[----:B------:R-:W-:Y:S01]  /*15140*/  IMAD.IADD R6, R9, 0x1, -R6 ;  /* 0x0000000109067824 */ /* 0x000fe200078e0a06 */
        /* <DEDUP_REMOVED lines=11> */
.L_x_8558:
[----:B------:R-:W-:-:S13]  /*15200*/  ISETP.NE.AND P2, PT, R14, 0x1, PT ;  /* 0x000000010e00780c */ /* 0x000fda0003f45270 */
[----:B------:R-:W0:Y:S02]  /*15210*/  @P2 LDC.64 R12, c[0x0][0x9e8] ;  /* 0x00027a00ff0c2b82 */ /* 0x000e240000000a00 */
[----:B0-----:R-:W-:-:S05]  /*15220*/  @P2 IMAD.HI.U32 R10, R9, R12, RZ ;  /* 0x0000000c090a2227 */ /* 0x001fca00078e00ff */
[----:B------:R-:W-:-:S07]  /*15230*/  @P2 SHF.R.U32.HI R9, RZ, R13, R10 ;  /* 0x0000000dff092219 */ /* 0x000fce000001160a */
.L_x_8559:
[----:B------:R-:W-:Y:S05]  /*15240*/  BSYNC B0 ;  /* 0x0000000000007941 */ /* 0x000fea0003800000 */
.L_x_8557:
[----:B------:R-:W-:-:S05]  /*15250*/  IMAD R9, R9, R14, RZ ;  /* 0x0000000e09097224 */ /* 0x000fca00078e02ff */
[----:B------:R-:W-:-:S07]  /*15260*/  VIMNMX R6, R6, R9, !PT ;  /* 0x0000000906067248 */ /* 0x000fce0007fe0100 */
.L_x_8556:
[----:B------:R-:W-:-:S05]  /*15270*/  VIADD R6, R6, 0x7f ;  /* 0x0000007f06067836 */ /* 0x000fca0000000000 */
[----:B------:R-:W-:-:S04]  /*15280*/  SHF.R.S32.HI R9, RZ, 0x1f, R6 ;  /* 0x0000001fff097819 */ /* 0x000fc80000011406 */
[----:B------:R-:W-:-:S04]  /*15290*/  LEA.HI R9, R9, R6, RZ, 0x7 ;  /* 0x0000000609097211 */ /* 0x000fc800078f38ff */
[----:B------:R-:W-:-:S04]  /*152a0*/  SHF.R.S32.HI R9, RZ, 0x7, R9 ;  /* 0x00000007ff097819 */ /* 0x000fc80000011409 */
[----:B------:R-:W-:-:S04]  /*152b0*/  VIMNMX R12, R196, R9, !PT ;  /* 0x00000009c40c7248 */ /* 0x000fc80007fe0100 */
[----:B------:R-:W-:-:S13]  /*152c0*/  ISETP.GE.AND P2, PT, R4, R12, PT ;  /* 0x0000000c0400720c */ /* 0x000fda0003f46270 */
[----:B------:R-:W-:Y:S05]  /*152d0*/  @!P2 BRA `(.L_x_8560) ;  /* 0x000000200084a947 */ /* 0x000fea0003800000 */
[----:B------:R-:W-:Y:S02]  /*152e0*/  IMAD.MOV.U32 R6, RZ, RZ, R8 ;  /* 0x000000ffff067224 */ /* 0x000fe400078e0008 */
[----:B------:R-:W-:Y:S02]  /*152f0*/  IMAD.MOV.U32 R14, RZ, RZ, R0 ;  /* 0x000000ffff0e7224 */ /* 0x000fe400078e0000 */
[----:B------:R-:W-:Y:S02]  /*15300*/  IMAD.MOV.U32 R15, RZ, RZ, R186 ;  /* 0x000000ffff0f7224 */ /* 0x000fe400078e00ba */
[----:B------:R-:W-:-:S07]  /*15310*/  IMAD.MOV.U32 R13, RZ, RZ, R22 ;  /* 0x000000ffff0d7224 */ /* 0x000fce00078e0016 */
.L_x_8570:
        /* <DEDUP_REMOVED lines=10> */
.L_x_8562:
[----:B------:R-:W-:Y:S01]  /*153c0*/  IMAD R0, R22, 0x8, R2 ;  /* 0x0000000816007824 */ /* 0x000fe200078e0202 */
[----:B------:R-:W-:-:S04]  /*153d0*/  SHF.L.U32 R9, R186, 0x1f, RZ ;  /* 0x0000001fba097819 */ /* 0x000fc800000006ff */
[----:B------:R0:W1:Y:S01]  /*153e0*/  SYNCS.PHASECHK.TRANS64.TRYWAIT P3, [R0+URZ+0x28830], R9 ;  /* 0x02883009000075a7 */ /* 0x000062000806017f */
[----:B------:R-:W-:Y:S05]  /*153f0*/  @!P0 BRA `(.L_x_8563) ;  /* 0x0000000000048947 */ /* 0x000fea0003800000 */
[----:B------:R-:W-:Y:S01]  /*15400*/  BPT.TRAP 0x1 ;  /* 0x000000040000795c */ /* 0x000fe20000300000 */
.L_x_8563:
[----:B------:R-:W-:Y:S04]  /*15410*/  BSSY B0, `(.L_x_8561) ;  /* 0x0000004000007945 */ /* 0x000fe80003800000 */
[----:B-1----:R-:W-:Y:S05]  /*15420*/  @P3 BRA `(.L_x_8564) ;  /* 0x0000000000083947 */ /* 0x002fea0003800000 */
[----:B------:R-:W1:Y:S02]  /*15430*/  SYNCS.PHASECHK.TRANS64.TRYWAIT P3, [R0+URZ+0x28830], R9 ;  /* 0x02883009000075a7 */ /* 0x000e64000806017f */
[----:B-1----:R-:W-:Y:S05]  /*15440*/  @!P3 BRA `(.L_x_8565) ;  /* 0x000001100044b947 */ /* 0x002fea0003800000 */
.L_x_8564:
[----:B------:R-:W-:Y:S05]  /*15450*/  BSYNC B0 ;  /* 0x0000000000007941 */ /* 0x000fea0003800000 */
.L_x_8561:
        /* <DEDUP_REMOVED lines=64> */
.L_x_8567:
[----:B------:R-:W-:Y:S01]  /*15860*/  SHF.L.U32 R0, R15, 0x1f, RZ ;  /* 0x0000001f0f007819 */ /* 0x000fe200000006ff */
[----:B------:R-:W-:-:S04]  /*15870*/  IMAD R9, R13, 0x8, R2 ;  /* 0x000000080d097824 */ /* 0x000fc800078e0202 */
[----:B------:R0:W1:Y:S01]  /*15880*/  SYNCS.PHASECHK.TRANS64.TRYWAIT P2, [R9+URZ+0x28850], R0 ;  /* 0x02885000090075a7 */ /* 0x000062000804017f */
[----:B------:R-:W-:Y:S05]  /*15890*/  @!P0 BRA `(.L_x_8568) ;  /* 0x0000000000048947 */ /* 0x000fea0003800000 */
[----:B------:R-:W-:Y:S01]  /*158a0*/  BPT.TRAP 0x1 ;  /* 0x000000040000795c */ /* 0x000fe20000300000 */
.L_x_8568:
[----:B-1----:R-:W-:Y:S05]  /*158b0*/  @P2 BRA `(.L_x_8566) ;  /* 0x0000000000082947 */ /* 0x002fea0003800000 */
[----:B------:R-:W1:Y:S02]  /*158c0*/  SYNCS.PHASECHK.TRANS64.TRYWAIT P2, [R9+URZ+0x28850], R0 ;  /* 0x02885000090075a7 */ /* 0x000e64000804017f */
[----:B-1----:R-:W-:Y:S05]  /*158d0*/  @!P2 BRA `(.L_x_8569) ;  /* 0x0000010c0034a947 */ /* 0x002fea0003800000 */
.L_x_8566:
[----:B01----:R-:W-:Y:S01]  /*158e0*/  VIADD R0, R2, 0x400 ;  /* 0x0000040002007836 */ /* 0x003fe20000000000 */
[----:B------:R-:W-:Y:S05]  /*158f0*/  WARPSYNC.ALL ;  /* 0x0000000000007948 */ /* 0x000fea0003800000 */
[----:B------:R-:W-:-:S04]  /*15900*/  SHF.R.U32.HI R0, RZ, 0x4, R0 ;  /* 0x00000004ff007819 */ /* 0x000fc80000011600 */
[----:B------:R-:W-:-:S04]  /*15910*/  LOP3.LUT R0, R0, 0x3fff, RZ, 0xc0, !PT ;  /* 0x00003fff00007812 */ /* 0x000fc800078ec0ff */
[----:B------:R-:W-:-:S05]  /*15920*/  LOP3.LUT R0, R0, 0x4000000, RZ, 0xfc, !PT ;  /* 0x0400000000007812 */ /* 0x000fca00078efcff */
[----:B------:R-:W-:Y:S01]  /*15930*/  IMAD R10, R13, 0x800, R0 ;  /* 0x000008000d0a7824 */ /* 0x000fe200078e0200 */
[----:B------:R-:W-:Y:S01]  /*15940*/  WARPGROUP.ARRIVE ;  /* 0x00000000000079c5 */ /* 0x000fe20000000000 */
[----:B------:R-:W-:Y:S01]  /*15950*/  IMAD.MOV.U32 R11, RZ, RZ, 0x40000040 ;  /* 0x40000040ff0b7424 */ /* 0x000fe200078e00ff */
[----:B------:R-:W-:Y:S01]  /*15960*/  FMNMX.FTZ R0, R24, R14, !PT ;  /* 0x0000000e18007209 */ /* 0x000fe20007810000 */
[C---:B------:R-:W-:Y:S01]  /*15970*/  VIADD R8, R10.reuse, 0x80 ;  /* 0x000000800a087836 */ /* 0x040fe20000000000 */
[----:B------:R-:W-:Y:S01]  /*15980*/  R2UR UR10, R10 ;  /* 0x000000000a0a72ca */ /* 0x000fe200000e0000 */
[----:B------:R-:W-:Y:S01]  /*15990*/  IMAD.MOV.U32 R9, RZ, RZ, 0x40000040 ;  /* 0x40000040ff097424 */ /* 0x000fe200078e00ff */
[----:B------:R-:W-:Y:S01]  /*159a0*/  R2UR UR11, R11 ;  /* 0x000000000b0b72ca */ /* 0x000fe200000e0000 */
[----:B------:R-:W0:Y:S01]  /*159b0*/  S2R R230, SR_TID.X ;  /* 0x0000000000e67919 */ /* 0x000e220000002100 */
[----:B------:R-:W-:Y:S01]  /*159c0*/  @!P1 IMAD R13, R13, 0x8, R2 ;  /* 0x000000080d0d9824 */ /* 0x000fe200078e0202 */
[C---:B------:R-:W-:Y:S01]  /*159d0*/  ISETP.GT.AND P2, PT, R4.reuse, R12, PT ;  /* 0x0000000c0400720c */ /* 0x040fe20003f44270 */
[----:B------:R-:W-:-:S02]  /*159e0*/  VIADD R4, R4, 0xffffffff ;  /* 0xffffffff04047836 */ /* 0x000fc40000000000 */
[----:B------:R-:W-:-:S05]  /*159f0*/  @!P1 VIADD R13, R13, 0x28860 ;  /* 0x000288600d0d9836 */ /* 0x000fca0000000000 */
[----:B------:R-:W-:Y:S02]  /*15a00*/  @!P1 PRMT R13, RZ, 0x654, R13 ;  /* 0x00000654ff0d9816 */ /* 0x000fe4000000000d */
[----:B------:R-:W-:Y:S01]  /*15a10*/  HGMMA.64x128x16.F32.BF16 R88, R180, gdesc[UR8].tnspB, R88, gsb0 ;  /* 0x41e00008b4587df0 */ /* 0x000fe20008001858 */
[----:B------:R-:W-:Y:S01]  /*15a20*/  R2UR UR10, R8 ;  /* 0x00000000080a72ca */ /* 0x000fe200000e0000 */
[----:B------:R-:W-:Y:S01]  /*15a30*/  VIADD R8, R10, 0x100 ;  /* 0x000001000a087836 */ /* 0x000fe20000000000 */
[----:B------:R-:W-:Y:S02]  /*15a40*/  R2UR UR11, R9 ;  /* 0x00000000090b72ca */ /* 0x000fe400000e0000 */
[----:B------:R-:W-:-:S04]  /*15a50*/  FMNMX.FTZ R9, R25, R0, !PT ;  /* 0x0000000019097209 */ /* 0x000fc80007810000 */
[----:B------:R-:W-:Y:S01]  /*15a60*/  FMNMX.FTZ R0, R28, R9, !PT ;  /* 0x000000091c007209 */ /* 0x000fe20007810000 */
[----:B------:R-:W-:Y:S01]  /*15a70*/  IMAD.MOV.U32 R9, RZ, RZ, 0x40000040 ;  /* 0x40000040ff097424 */ /* 0x000fe200078e00ff */
[----:B0-----:R-:W-:Y:S01]  /*15a80*/  SHF.R.U32.HI R230, RZ, 0x7, R230 ;  /* 0x00000007ffe67819 */ /* 0x001fe200000116e6 */
[----:B------:R-:W-:Y:S02]  /*15a90*/  WARPGROUP.DEPBAR.LE gsb0, 0x0 ;  /* 0x00008000000079c5 */ /* 0x000fe40000010000 */
[----:B------:R-:W-:-:S06]  /*15aa0*/  WARPGROUP.ARRIVE ;  /* 0x00000000000079c5 */ /* 0x000fcc0000000000 */
[----:B------:R-:W-:Y:S01]  /*15ab0*/  HGMMA.64x128x16.F32.BF16 R88, R176, gdesc[UR8].tnspB, R88, gsb0 ;  /* 0x41e00008b0587df0 */ /* 0x000fe20008001858 */
[----:B------:R-:W-:Y:S01]  /*15ac0*/  R2UR UR10, R8 ;  /* 0x00000000080a72ca */ /* 0x000fe200000e0000 */
[----:B------:R-:W-:Y:S01]  /*15ad0*/  VIADD R8, R10, 0x180 ;  /* 0x000001800a087836 */ /* 0x000fe20000000000 */
[----:B------:R-:W-:Y:S02]  /*15ae0*/  R2UR UR11, R9 ;  /* 0x00000000090b72ca */ /* 0x000fe400000e0000 */
        /* <DEDUP_REMOVED lines=24> */
[----:B------:R-:W-:-:S03]  /*15c70*/  IMAD.MOV.U32 R9, RZ, RZ, 0x40000040 ;  /* 0x40000040ff097424 */ /* 0x000fc600078e00ff */
[----:B------:R-:W-:-:S04]  /*15c80*/  FMNMX.FTZ R11, R77, R0, !PT ;  /* 0x000000004d0b7209 */ /* 0x000fc80007810000 */
[----:B------:R-:W-:Y:S02]  /*15c90*/  FMNMX.FTZ R0, R80, R11, !PT ;  /* 0x0000000b50007209 */ /* 0x000fe40007810000 */
[----:B------:R-:W0:Y:S01]  /*15ca0*/  LDC R11, c[0x0][0x988] ;  /* 0x00026200ff0b7b82 */ /* 0x000e220000000800 */
[----:B------:R-:W-:Y:S02]  /*15cb0*/  WARPGROUP.DEPBAR.LE gsb0, 0x0 ;  /* 0x00008000000079c5 */ /* 0x000fe40000010000 */
[----:B------:R-:W-:-:S06]  /*15cc0*/  WARPGROUP.ARRIVE ;  /* 0x00000000000079c5 */ /* 0x000fcc0000000000 */
[----:B------:R-:W-:Y:S01]  /*15cd0*/  HGMMA.64x128x16.F32.BF16 R88, R172, gdesc[UR8].tnspB, R88, gsb0 ;  /* 0x41e00008ac587df0 */ /* 0x000fe20008001858 */
[----:B------:R-:W-:Y:S02]  /*15ce0*/  R2UR UR10, R8 ;  /* 0x00000000080a72ca */ /* 0x000fe400000e0000 */
[----:B------:R-:W-:Y:S02]  /*15cf0*/  R2UR UR11, R9 ;  /* 0x00000000090b72ca */ /* 0x000fe400000e0000 */
[----:B------:R-:W-:-:S04]  /*15d00*/  FMNMX.FTZ R9, R81, R0, !PT ;  /* 0x0000000051097209 */ /* 0x000fc80007810000 */
[----:B------:R-:W-:-:S04]  /*15d10*/  FMNMX.FTZ R0, R84, R9, !PT ;  /* 0x0000000954007209 */ /* 0x000fc80007810000 */
[----:B------:R-:W-:-:S05]  /*15d20*/  FMNMX.FTZ R8, R85, R0, !PT ;  /* 0x0000000055087209 */ /* 0x000fca0007810000 */
[----:B------:R-:W1:Y:S02]  /*15d30*/  SHFL.BFLY PT, R9, R8, 0x2, 0x1f ;  /* 0x0c401f0008097f89 */ /* 0x000e6400000e0000 */
[----:B-1----:R-:W-:Y:S01]  /*15d40*/  FMNMX.FTZ R21, R8, R9, !PT ;  /* 0x0000000908157209 */ /* 0x002fe20007810000 */
[----:B------:R-:W-:Y:S02]  /*15d50*/  VIADD R8, R10, 0x200 ;  /* 0x000002000a087836 */ /* 0x000fe40000000000 */
[----:B------:R-:W-:Y:S02]  /*15d60*/  IMAD.MOV.U32 R9, RZ, RZ, 0x40000040 ;  /* 0x40000040ff097424 */ /* 0x000fe400078e00ff */
        /* <DEDUP_REMOVED lines=32> */
[----:B------:R-:W0:Y:S01]  /*15f70*/  MUFU.EX2 R25, R25 ;  /* 0x0000001900197308 */ /* 0x000e220000000800 */
[C---:B-1----:R-:W-:Y:S01]  /*15f80*/  FADD.FTZ R5, R180.reuse, R5 ;  /* 0x00000005b4057221 */ /* 0x042fe20000010000 */
[----:B------:R-:W-:Y:S01]  /*15f90*/  F2FP.BF16.F32.PACK_AB R180, R180, R15 ;  /* 0x0000000fb4b4723e */ /* 0x000fe200000010ff */
[----:B------:R-:W-:Y:S01]  /*15fa0*/  IMAD.MOV.U32 R15, RZ, RZ, R186 ;  /* 0x000000ffff0f7224 */ /* 0x000fe200078e00ba */
[----:B------:R-:W-:Y:S02]  /*15fb0*/  WARPGROUP.DEPBAR.LE gsb0, 0x0 ;  /* 0x00008000000079c5 */ /* 0x000fe40000010000 */
[----:B------:R-:W-:Y:S01]  /*15fc0*/  WARPGROUP.ARRIVE ;  /* 0x00000000000079c5 */ /* 0x000fe20000000000 */
[-CC-:B------:R-:W-:Y:S01]  /*15fd0*/  FFMA.FTZ R172, R40, R11.reuse, -R20.reuse ;  /* 0x0000000b28ac7223 */ /* 0x180fe20000010814 */
[----:B------:R-:W-:Y:S01]  /*15fe0*/  FFMA.FTZ R174, R44, R11, -R20 ;  /* 0x0000000b2cae7223 */ /* 0x000fe20000010814 */
[----:B------:R-:W1:Y:S03]  /*15ff0*/  MUFU.EX2 R176, R176 ;  /* 0x000000b000b07308 */ /* 0x000e660000000800 */
[----:B------:R-:W-:Y:S01]  /*16000*/  HGMMA.64x128x16.F32.BF16 R88, R168, gdesc[UR8].tnspB, R88, gsb0 ;  /* 0x41e00008a8587df0 */ /* 0x000fe20008001858 */
[----:B------:R-:W-:-:S02]  /*16010*/  R2UR UR10, R8 ;  /* 0x00000000080a72ca */ /* 0x000fc400000e0000 */
[----:B------:R-:W-:Y:S02]  /*16020*/  R2UR UR11, R9 ;  /* 0x00000000090b72ca */ /* 0x000fe400000e0000 */
[----:B------:R-:W-:Y:S01]  /*16030*/  FMNMX.FTZ R8, R26, R6, !PT ;  /* 0x000000061a087209 */ /* 0x000fe20007810000 */
[----:B------:R-:W3:Y:S03]  /*16040*/  MUFU.EX2 R29, R29 ;  /* 0x0000001d001d7308 */ /* 0x000ee60000000800 */
[----:B------:R-:W-:-:S04]  /*16050*/  FMNMX.FTZ R9, R27, R8, !PT ;  /* 0x000000081b097209 */ /* 0x000fc80007810000 */
        /* <DEDUP_REMOVED lines=23> */
[----:B------:R-:W-:Y:S01]  /*161d0*/  FMNMX.FTZ R9, R59, R8, !PT ;  /* 0x000000083b097209 */ /* 0x000fe20007810000 */
[----:B------:R-:W-:-:S03]  /*161e0*/  VIADD R8, R10, 0x280 ;  /* 0x000002800a087836 */ /* 0x000fc60000000000 */
[----:B------:R-:W-:Y:S01]  /*161f0*/  FMNMX.FTZ R24, R62, R9, !PT ;  /* 0x000000093e187209 */ /* 0x000fe20007810000 */
[----:B------:R-:W-:Y:S01]  /*16200*/  IMAD.MOV.U32 R9, RZ, RZ, 0x40000040 ;  /* 0x40000040ff097424 */ /* 0x000fe200078e00ff */
[----:B------:R-:W-:Y:S02]  /*16210*/  MUFU.EX2 R53, R53 ;  /* 0x0000003500357308 */ /* 0x000fe40000000800 */
[----:B------:R-:W-:Y:S01]  /*16220*/  FMNMX.FTZ R21, R63, R24, !PT ;  /* 0x000000183f157209 */ /* 0x000fe20007810000 */
[----:B------:R-:W-:-:S05]  /*16230*/  FFMA.FTZ R24, R72, R11, -R20 ;  /* 0x0000000b48187223 */ /* 0x000fca0000010814 */
        /* <DEDUP_REMOVED lines=10> */
[----:B------:R-:W-:Y:S01]  /*162e0*/  FFMA.FTZ R170, R52, R11, -R20 ;  /* 0x0000000b34aa7223 */ /* 0x000fe20000010814 */
[----:B--2---:R-:W-:Y:S02]  /*162f0*/  FADD.FTZ R52, R182, R5 ;  /* 0x00000005b6347221 */ /* 0x004fe40000010000 */
[----:B------:R-:W-:Y:S01]  /*16300*/  MUFU.EX2 R32, R32 ;  /* 0x0000002000207308 */ /* 0x000fe20000000800 */
[C---:B0-----:R-:W-:Y:S01]  /*16310*/  F2FP.BF16.F32.PACK_AB R182, R25.reuse, R182 ;  /* 0x000000b619b6723e */ /* 0x041fe200000010ff */
[----:B------:R-:W-:Y:S01]  /*16320*/  HGMMA.64x128x16.F32.BF16 R88, R164, gdesc[UR8].tnspB, R88, gsb0 ;  /* 0x41e00008a4587df0 */ /* 0x000fe20008001858 */
[----:B------:R-:W-:Y:S01]  /*16330*/  R2UR UR10, R8 ;  /* 0x00000000080a72ca */ /* 0x000fe200000e0000 */
[----:B------:R-:W-:Y:S01]  /*16340*/  FADD.FTZ R5, R25, R52 ;  /* 0x0000003419057221 */ /* 0x000fe20000010000 */
[----:B------:R-:W-:-:S02]  /*16350*/  R2UR UR11, R9 ;  /* 0x00000000090b72ca */ /* 0x000fc400000e0000 */
[----:B------:R-:W-:Y:S01]  /*16360*/  FMNMX.FTZ R8, R66, R21, !PT ;  /* 0x0000001542087209 */ /* 0x000fe20007810000 */
[----:B-1----:R-:W-:Y:S01]  /*16370*/  FADD.FTZ R52, R176, R5 ;  /* 0x00000005b0347221 */ /* 0x002fe20000010000 */
[----:B------:R-:W0:Y:S01]  /*16380*/  MUFU.EX2 R168, R168 ;  /* 0x000000a800a87308 */ /* 0x000e220000000800 */
[----:B---3--:R-:W-:Y:S02]  /*16390*/  F2FP.BF16.F32.PACK_AB R176, R29, R176 ;  /* 0x000000b01db0723e */ /* 0x008fe400000010ff */
[----:B------:R-:W-:Y:S01]  /*163a0*/  FMNMX.FTZ R9, R67, R8, !PT ;  /* 0x0000000843097209 */ /* 0x000fe20007810000 */
[----:B------:R-:W-:-:S03]  /*163b0*/  FADD.FTZ R5, R29, R52 ;  /* 0x000000341d057221 */ /* 0x000fc60000010000 */
        /* <DEDUP_REMOVED lines=13> */
[----:B-1----:R-:W-:Y:S01]  /*16490*/  FMNMX.FTZ R21, R8, R9, !PT ;  /* 0x0000000908157209 */ /* 0x002fe20007810000 */
[----:B------:R-:W-:Y:S02]  /*164a0*/  VIADD R8, R10, 0x300 ;  /* 0x000003000a087836 */ /* 0x000fe40000000000 */
[----:B------:R-:W-:Y:S02]  /*164b0*/  IMAD.MOV.U32 R9, RZ, RZ, 0x40000040 ;  /* 0x40000040ff097424 */ /* 0x000fe400078e00ff */
[----:B------:R-:W1:Y:S01]  /*164c0*/  SHFL.BFLY PT, R36, R21, 0x1, 0x1f ;  /* 0x0c201f0015247f89 */ /* 0x000e6200000e0000 */
[----:B------:R-:W-:Y:S02]  /*164d0*/  WARPGROUP.DEPBAR.LE gsb0, 0x0 ;  /* 0x00008000000079c5 */ /* 0x000fe40000010000 */
[----:B------:R-:W-:Y:S01]  /*164e0*/  WARPGROUP.ARRIVE ;  /* 0x00000000000079c5 */ /* 0x000fe20000000000 */
[-CC-:B------:R-:W-:Y:S01]  /*164f0*/  FFMA.FTZ R164, R56, R11.reuse, -R20.reuse ;  /* 0x0000000b38a47223 */ /* 0x180fe20000010814 */
[----:B------:R-:W-:Y:S01]  /*16500*/  FFMA.FTZ R166, R60, R11, -R20 ;  /* 0x0000000b3ca67223 */ /* 0x000fe20000010814 */
[----:B----4-:R-:W-:Y:S01]  /*16510*/  FADD.FTZ R56, R178, R5 ;  /* 0x00000005b2387221 */ /* 0x010fe20000010000 */
[----:B-----5:R-:W-:-:S02]  /*16520*/  F2FP.BF16.F32.PACK_AB R178, R37, R178 ;  /* 0x000000b225b2723e */ /* 0x020fc400000010ff */
[----:B------:R-:W-:Y:S01]  /*16530*/  HGMMA.64x128x16.F32.BF16 R88, R160, gdesc[UR8].tnspB, R88, gsb0 ;  /* 0x41e00008a0587df0 */ /* 0x000fe20008001858 */
[----:B------:R-:W-:Y:S01]  /*16540*/  R2UR UR10, R8 ;  /* 0x00000000080a72ca */ /* 0x000fe200000e0000 */
[----:B------:R-:W-:Y:S01]  /*16550*/  FADD.FTZ R5, R37, R56 ;  /* 0x0000003825057221 */ /* 0x000fe20000010000 */
[----:B------:R-:W-:Y:S01]  /*16560*/  R2UR UR11, R9 ;  /* 0x00000000090b72ca */ /* 0x000fe200000e0000 */
[-C--:B------:R-:W-:Y:S01]  /*16570*/  FFMA.FTZ R9, R84, R11.reuse, -R20 ;  /* 0x0000000b54097223 */ /* 0x080fe20000010814 */
[----:B-1----:R-:W-:Y:S01]  /*16580*/  FMNMX.FTZ R8, R21, R36, !PT ;  /* 0x0000002415087209 */ /* 0x002fe20007810000 */
[----:B------:R-:W-:Y:S02]  /*16590*/  IMAD.MOV.U32 R21, RZ, RZ, 0x40000040 ;  /* 0x40000040ff157424 */ /* 0x000fe400078e00ff */
[----:B------:R-:W-:Y:S01]  /*165a0*/  FADD.FTZ R56, R172, R5 ;  /* 0x00000005ac387221 */ /* 0x000fe20000010000 */
[----:B------:R-:W-:Y:S01]  /*165b0*/  MUFU.EX2 R164, R164 ;  /* 0x000000a400a47308 */ /* 0x000fe20000000800 */
[C---:B------:R-:W-:Y:S01]  /*165c0*/  F2FP.BF16.F32.PACK_AB R172, R41.reuse, R172 ;  /* 0x000000ac29ac723e */ /* 0x040fe200000010ff */
[----:B------:R-:W-:Y:S01]  /*165d0*/  FMUL.FTZ R40, R8, R11 ;  /* 0x0000000b08287220 */ /* 0x000fe20000410000 */
[----:B------:R-:W-:-:S03]  /*165e0*/  FADD.FTZ R5, R41, R56 ;  /* 0x0000003829057221 */ /* 0x000fc60000010000 */
        /* <DEDUP_REMOVED lines=25> */
[----:B0-----:R-:W-:Y:S01]  /*16780*/  FADD.FTZ R56, R168, R5 ;  /* 0x00000005a8387221 */ /* 0x001fe20000010000 */
[-CC-:B------:R-:W-:Y:S01]  /*16790*/  FFMA.FTZ R75, R75, R11.reuse, -R40.reuse ;  /* 0x0000000b4b4b7223 */ /* 0x180fe20000010828 */
[-CC-:B------:R-:W-:Y:S01]  /*167a0*/  FFMA.FTZ R78, R78, R11.reuse, -R40.reuse ;  /* 0x0000000b4e4e7223 */ /* 0x180fe20000010828 */
[-C--:B------:R-:W-:Y:S01]  /*167b0*/  FFMA.FTZ R79, R79, R11.reuse, -R40 ;  /* 0x0000000b4f4f7223 */ /* 0x080fe20000010828 */
[----:B------:R-:W-:Y:S01]  /*167c0*/  FADD.FTZ R5, R45, R56 ;  /* 0x000000382d057221 */ /* 0x000fe20000010000 */
[----:B------:R-:W-:Y:S01]  /*167d0*/  MUFU.EX2 R30, R30 ;  /* 0x0000001e001e7308 */ /* 0x000fe20000000800 */
[-CC-:B------:R-:W-:Y:S01]  /*167e0*/  FFMA.FTZ R82, R82, R11.reuse, -R40.reuse ;  /* 0x0000000b52527223 */ /* 0x180fe20000010828 */
[-CC-:B------:R-:W-:Y:S01]  /*167f0*/  FFMA.FTZ R83, R83, R11.reuse, -R40.reuse ;  /* 0x0000000b53537223 */ /* 0x180fe20000010828 */
[----:B------:R-:W-:Y:S01]  /*16800*/  FFMA.FTZ R86, R86, R11, -R40 ;  /* 0x0000000b56567223 */ /* 0x000fe20000010828 */
[----:B------:R-:W-:-:S02]  /*16810*/  IADD3 R27, -R230, 0xb, RZ ;  /* 0x0000000be61b7810 */ /* 0x000fc40007ffe1ff */
[----:B------:R-:W-:Y:S02]  /*16820*/  F2FP.BF16.F32.PACK_AB R174, R33, R174 ;  /* 0x000000ae21ae723e */ /* 0x000fe400000010ff */
        /* <DEDUP_REMOVED lines=19> */
[-CC-:B------:R-:W-:Y:S01]  /*16960*/  FFMA.FTZ R161, R66, R11.reuse, -R40.reuse ;  /* 0x0000000b42a17223 */ /* 0x180fe20000010828 */
[----:B------:R-:W-:Y:S01]  /*16970*/  HGMMA.64x128x16.F32.BF16 R88, R156, gdesc[UR8].tnspB, R88, gsb0 ;  /* 0x41e000089c587df0 */ /* 0x000fe20008001858 */
[-C--:B------:R-:W-:Y:S01]  /*16980*/  FMUL.FTZ R20, R20, R11.reuse ;  /* 0x0000000b14147220 */ /* 0x080fe20000410000 */
[----:B------:R-:W-:Y:S01]  /*16990*/  R2UR UR11, R21 ;  /* 0x00000000150b72ca */ /* 0x000fe200000e0000 */
[----:B------:R-:W-:-:S03]  /*169a0*/  FFMA.FTZ R163, R70, R11, -R40 ;  /* 0x0000000b46a37223 */ /* 0x000fc60000010828 */
[----:B------:R0:W1:Y:S08]  /*169b0*/  MUFU.EX2 R36, R20 ;  /* 0x0000001400247308 */ /* 0x0000700000000800 */
[----:B------:R-:W-:Y:S01]  /*169c0*/  MUFU.EX2 R167, R167 ;  /* 0x000000a700a77308 */ /* 0x000fe20000000800 */
[----:B0-----:R-:W-:Y:S02]  /*169d0*/  VIADD R20, R10, 0x380 ;  /* 0x000003800a147836 */ /* 0x001fe40000000000 */
[----:B------:R-:W-:-:S03]  /*169e0*/  FFMA.FTZ R10, R55, R11, -R40 ;  /* 0x0000000b370a7223 */ /* 0x000fc60000010828 */
[----:B------:R-:W-:Y:S01]  /*169f0*/  R2UR UR10, R20 ;  /* 0x00000000140a72ca */ /* 0x000fe200000e0000 */
[----:B------:R-:W-:Y:S02]  /*16a00*/  @!P1 IMAD R20, R22, 0x8, R2 ;  /* 0x0000000816149824 */ /* 0x000fe400078e0202 */
[----:B------:R-:W-:Y:S01]  /*16a10*/  MUFU.EX2 R10, R10 ;  /* 0x0000000a000a7308 */ /* 0x000fe20000000800 */
[----:B-1----:R-:W-:Y:S01]  /*16a20*/  FFMA.FTZ R3, R36, R3, R181 ;  /* 0x0000000324037223 */ /* 0x002fe200000100b5 */
[----:B------:R-:W-:Y:S01]  /*16a30*/  F2FP.BF16.F32.PACK_AB R181, R26, R181 ;  /* 0x000000b51ab5723e */ /* 0x000fe200000010ff */
[----:B------:R-:W-:Y:S02]  /*16a40*/  @!P1 VIADD R20, R20, 0x28840 ;  /* 0x0002884014149836 */ /* 0x000fe40000000000 */
[----:B------:R-:W-:Y:S01]  /*16a50*/  FADD.FTZ R50, R26, R3 ;  /* 0x000000031a327221 */ /* 0x000fe20000010000 */
[----:B------:R-:W-:Y:S01]  /*16a60*/  FADD.FTZ R26, R170, R5 ;  /* 0x00000005aa1a7221 */ /* 0x000fe20000010000 */
[----:B------:R-:W-:Y:S01]  /*16a70*/  F2FP.BF16.F32.PACK_AB R170, R49, R170 ;  /* 0x000000aa31aa723e */ /* 0x000fe200000010ff */
[----:B------:R-:W-:Y:S01]  /*16a80*/  MUFU.EX2 R48, R48 ;  /* 0x0000003000307308 */ /* 0x000fe20000000800 */
[----:B------:R-:W-:Y:S01]  /*16a90*/  FADD.FTZ R3, R183, R50 ;  /* 0x00000032b7037221 */ /* 0x000fe20000010000 */
[----:B------:R-:W-:Y:S01]  /*16aa0*/  @!P1 PRMT R21, RZ, 0x654, R20 ;  /* 0x00000654ff159816 */ /* 0x000fe20000000014 */
[----:B------:R-:W-:Y:S01]  /*16ab0*/  FADD.FTZ R5, R49, R26 ;  /* 0x0000001a31057221 */ /* 0x000fe20000010000 */
[C---:B------:R-:W-:Y:S01]  /*16ac0*/  F2FP.BF16.F32.PACK_AB R183, R30.reuse, R183 ;  /* 0x000000b71eb7723e */ /* 0x040fe200000010ff */
[----:B------:R-:W-:-:S03]  /*16ad0*/  FADD.FTZ R50, R30, R3 ;  /* 0x000000031e327221 */ /* 0x000fc60000010000 */
[----:B------:R-:W-:Y:S01]  /*16ae0*/  MUFU.EX2 R20, R59 ;  /* 0x0000003b00147308 */ /* 0x000fe20000000800 */
[----:B------:R-:W-:Y:S01]  /*16af0*/  FADD.FTZ R3, R177, R50 ;  /* 0x00000032b1037221 */ /* 0x000fe20000010000 */
[----:B------:R-:W-:Y:S01]  /*16b00*/  FFMA.FTZ R50, R67, R11, -R40 ;  /* 0x0000000b43327223 */ /* 0x000fe20000010828 */
[C---:B------:R-:W-:Y:S02]  /*16b10*/  F2FP.BF16.F32.PACK_AB R177, R34.reuse, R177 ;  /* 0x000000b122b1723e */ /* 0x040fe400000010ff */
[----:B------:R-:W-:Y:S01]  /*16b20*/  FADD.FTZ R54, R34, R3 ;  /* 0x0000000322367221 */ /* 0x000fe20000010000 */
[----:B------:R-:W-:Y:S01]  /*16b30*/  FADD.FTZ R34, R164, R5 ;  /* 0x00000005a4227221 */ /* 0x000fe20000010000 */
[----:B------:R-:W-:Y:S01]  /*16b40*/  F2FP.BF16.F32.PACK_AB R164, R53, R164 ;  /* 0x000000a435a4723e */ /* 0x000fe200000010ff */
[----:B------:R-:W0:Y:S01]  /*16b50*/  MUFU.EX2 R160, R160 ;  /* 0x000000a000a07308 */ /* 0x000e220000000800 */
[----:B------:R-:W-:Y:S01]  /*16b60*/  FADD.FTZ R3, R179, R54 ;  /* 0x00000036b3037221 */ /* 0x000fe20000010000 */
        /* <DEDUP_REMOVED lines=8> */
[C---:B------:R-:W-:Y:S02]  /*16bf0*/  F2FP.BF16.F32.PACK_AB R173, R42.reuse, R173 ;  /* 0x000000ad2aad723e */ /* 0x040fe400000010ff */
[----:B------:R-:W-:-:S03]  /*16c00*/  FADD.FTZ R54, R42, R3 ;  /* 0x000000032a367221 */ /* 0x000fc60000010000 */
[----:B------:R-:W-:Y:S01]  /*16c10*/  MUFU.EX2 R50, R50 ;  /* 0x0000003200327308 */ /* 0x000fe20000000800 */
[----:B------:R-:W-:Y:S01]  /*16c20*/  FADD.FTZ R3, R175, R54 ;  /* 0x00000036af037221 */ /* 0x000fe20000010000 */
[----:B0-----:R-:W-:Y:S01]  /*16c30*/  FADD.FTZ R34, R160, R5 ;  /* 0x00000005a0227221 */ /* 0x001fe20000010000 */
[C---:B------:R-:W-:Y:S02]  /*16c40*/  F2FP.BF16.F32.PACK_AB R175, R44.reuse, R175 ;  /* 0x000000af2caf723e */ /* 0x040fe400000010ff */
[----:B------:R-:W-:Y:S01]  /*16c50*/  FADD.FTZ R54, R44, R3 ;  /* 0x000000032c367221 */ /* 0x000fe20000010000 */
[C---:B------:R-:W-:Y:S01]  /*16c60*/  FADD.FTZ R5, R61.reuse, R34 ;  /* 0x000000223d057221 */ /* 0x040fe20000010000 */
[----:B------:R-:W-:Y:S01]  /*16c70*/  F2FP.BF16.F32.PACK_AB R160, R61, R160 ;  /* 0x000000a03da0723e */ /* 0x000fe200000010ff */
[----:B------:R-:W0:Y:S01]  /*16c80*/  MUFU.EX2 R162, R162 ;  /* 0x000000a200a27308 */ /* 0x000e220000000800 */
[----:B------:R-:W-:Y:S01]  /*16c90*/  FADD.FTZ R3, R169, R54 ;  /* 0x00000036a9037221 */ /* 0x000fe20000010000 */
[----:B------:R-:W-:-:S03]  /*16ca0*/  F2FP.BF16.F32.PACK_AB R169, R46, R169 ;  /* 0x000000a92ea9723e */ /* 0x000fc600000010ff */
[----:B------:R-:W-:-:S03]  /*16cb0*/  FADD.FTZ R54, R46, R3 ;  /* 0x000000032e367221 */ /* 0x000fc60000010000 */
[----:B------:R-:W1:Y:S01]  /*16cc0*/  MUFU.EX2 R163, R163 ;  /* 0x000000a300a37308 */ /* 0x000e620000000800 */
[----:B------:R-:W-:Y:S01]  /*16cd0*/  FADD.FTZ R3, R171, R54 ;  /* 0x00000036ab037221 */ /* 0x000fe20000010000 */
[----:B------:R-:W-:-:S03]  /*16ce0*/  F2FP.BF16.F32.PACK_AB R171, R10, R171 ;  /* 0x000000ab0aab723e */ /* 0x000fc600000010ff */
[----:B------:R-:W-:-:S03]  /*16cf0*/  FADD.FTZ R30, R10, R3 ;  /* 0x000000030a1e7221 */ /* 0x000fc60000010000 */
[----:B------:R-:W2:Y:S01]  /*16d00*/  MUFU.EX2 R52, R52 ;  /* 0x0000003400347308 */ /* 0x000ea20000000800 */
[----:B------:R-:W-:Y:S01]  /*16d10*/  FADD.FTZ R3, R165, R30 ;  /* 0x0000001ea5037221 */ /* 0x000fe20000010000 */
[----:B0-----:R-:W-:Y:S01]  /*16d20*/  FADD.FTZ R34, R162, R5 ;  /* 0x00000005a2227221 */ /* 0x001fe20000010000 */
[C---:B------:R-:W-:Y:S02]  /*16d30*/  F2FP.BF16.F32.PACK_AB R165, R20.reuse, R165 ;  /* 0x000000a514a5723e */ /* 0x040fe400000010ff */
[----:B------:R-:W-:Y:S01]  /*16d40*/  FADD.FTZ R30, R20, R3 ;  /* 0x00000003141e7221 */ /* 0x000fe20000010000 */
[C---:B------:R-:W-:Y:S01]  /*16d50*/  FADD.FTZ R5, R69.reuse, R34 ;  /* 0x0000002245057221 */ /* 0x040fe20000010000 */
[----:B------:R-:W-:Y:S01]  /*16d60*/  F2FP.BF16.F32.PACK_AB R162, R69, R162 ;  /* 0x000000a245a2723e */ /* 0x000fe200000010ff */
[----:B------:R-:W-:Y:S01]  /*16d70*/  MUFU.EX2 R26, R75 ;  /* 0x0000004b001a7308 */ /* 0x000fe20000000800 */
[----:B------:R-:W-:Y:S01]  /*16d80*/  FADD.FTZ R3, R167, R30 ;  /* 0x0000001ea7037221 */ /* 0x000fe20000010000 */
[----:B------:R-:W-:Y:S01]  /*16d90*/  FADD.FTZ R20, R24, R5 ;  /* 0x0000000518147221 */ /* 0x000fe20000010000 */
[----:B------:R-:W-:-:S02]  /*16da0*/  F2FP.BF16.F32.PACK_AB R167, R48, R167 ;  /* 0x000000a730a7723e */ /* 0x000fc400000010ff */
[----:B------:R-:W-:Y:S01]  /*16db0*/  FADD.FTZ R30, R48, R3 ;  /* 0x00000003301e7221 */ /* 0x000fe20000010000 */
[----:B------:R-:W-:Y:S02]  /*16dc0*/  FADD.FTZ R5, R65, R20 ;  /* 0x0000001441057221 */ /* 0x000fe40000010000 */
[----:B------:R-:W-:Y:S01]  /*16dd0*/  MUFU.EX2 R78, R78 ;  /* 0x0000004e004e7308 */ /* 0x000fe20000000800 */
[----:B------:R-:W-:Y:S01]  /*16de0*/  FADD.FTZ R3, R161, R30 ;  /* 0x0000001ea1037221 */ /* 0x000fe20000010000 */
[----:B------:R-:W-:-:S03]  /*16df0*/  F2FP.BF16.F32.PACK_AB R161, R50, R161 ;  /* 0x000000a132a1723e */ /* 0x000fc600000010ff */
[----:B------:R-:W-:-:S03]  /*16e00*/  FADD.FTZ R30, R50, R3 ;  /* 0x00000003321e7221 */ /* 0x000fc60000010000 */
[----:B------:R-:W0:Y:S01]  /*16e10*/  MUFU.EX2 R79, R79 ;  /* 0x0000004f004f7308 */ /* 0x000e220000000800 */
[----:B-1----:R-:W-:Y:S01]  /*16e20*/  FADD.FTZ R3, R163, R30 ;  /* 0x0000001ea3037221 */ /* 0x002fe20000010000 */
[----:B--2---:R-:W-:-:S03]  /*16e30*/  F2FP.BF16.F32.PACK_AB R163, R52, R163 ;  /* 0x000000a334a3723e */ /* 0x004fc600000010ff */
[----:B------:R-:W-:-:S03]  /*16e40*/  FADD.FTZ R10, R52, R3 ;  /* 0x00000003340a7221 */ /* 0x000fc60000010000 */
        /* <DEDUP_REMOVED lines=8> */
[----:B------:R-:W-:Y:S01]  /*16ed0*/  F2FP.BF16.F32.PACK_AB R156, R65, R24 ;  /* 0x00000018419c723e */ /* 0x000fe200000010ff */
[----:B------:R-:W-:Y:S01]  /*16ee0*/  HGMMA.64x128x16.F32.BF16 R88, R152, gdesc[UR8].tnspB, R88, gsb0 ;  /* 0x41e0000898587df0 */ /* 0x000fe20008001858 */
[----:B------:R-:W-:Y:S02]  /*16ef0*/  F2FP.BF16.F32.PACK_AB R158, R73, R28 ;  /* 0x0000001c499e723e */ /* 0x000fe400000010ff */
[----:B0-----:R-:W-:-:S03]  /*16f00*/  F2FP.BF16.F32.PACK_AB R159, R79, R78 ;  /* 0x0000004e4f9f723e */ /* 0x001fc600000010ff */
[----:B------:R-:W0:Y:S08]  /*16f10*/  MUFU.EX2 R157, R157 ;  /* 0x0000009d009d7308 */ /* 0x000e300000000800 */
[----:B------:R-:W1:Y:S08]  /*16f20*/  MUFU.EX2 R6, R85 ;  /* 0x0000005500067308 */ /* 0x000e700000000800 */
[----:B------:R-:W2:Y:S01]  /*16f30*/  MUFU.EX2 R40, R40 ;  /* 0x0000002800287308 */ /* 0x000ea20000000800 */
[----:B0-----:R-:W-:Y:S01]  /*16f40*/  FADD.FTZ R3, R157, R10 ;  /* 0x0000000a9d037221 */ /* 0x001fe20000010000 */
[----:B------:R-:W-:Y:S01]  /*16f50*/  FADD.FTZ R10, R28, R5 ;  /* 0x000000051c0a7221 */ /* 0x000fe20000010000 */
[----:B------:R-:W-:-:S02]  /*16f60*/  F2FP.BF16.F32.PACK_AB R157, R26, R157 ;  /* 0x0000009d1a9d723e */ /* 0x000fc400000010ff */
[----:B------:R-:W-:Y:S01]  /*16f70*/  FADD.FTZ R3, R26, R3 ;  /* 0x000000031a037221 */ /* 0x000fe20000010000 */
[----:B------:R-:W-:-:S03]  /*16f80*/  FADD.FTZ R5, R73, R10 ;  /* 0x0000000a49057221 */ /* 0x000fc60000010000 */
[----:B------:R-:W-:Y:S01]  /*16f90*/  FADD.FTZ R3, R78, R3 ;  /* 0x000000034e037221 */ /* 0x000fe20000010000 */
[----:B------:R-:W-:-:S03]  /*16fa0*/  FADD.FTZ R10, R32, R5 ;  /* 0x00000005200a7221 */ /* 0x000fc60000010000 */
[----:B------:R-:W-:Y:S01]  /*16fb0*/  FADD.FTZ R3, R79, R3 ;  /* 0x000000034f037221 */ /* 0x000fe20000010000 */
[----:B------:R-:W-:-:S03]  /*16fc0*/  FADD.FTZ R10, R77, R10 ;  /* 0x0000000a4d0a7221 */ /* 0x000fc60000010000 */
[----:B------:R-:W-:Y:S01]  /*16fd0*/  FADD.FTZ R3, R82, R3 ;  /* 0x0000000352037221 */ /* 0x000fe20000010000 */
[----:B------:R-:W-:-:S03]  /*16fe0*/  FADD.FTZ R5, R9, R10 ;  /* 0x0000000a09057221 */ /* 0x000fc60000010000 */
[----:B------:R-:W-:Y:S01]  /*16ff0*/  FADD.FTZ R3, R83, R3 ;  /* 0x0000000353037221 */ /* 0x000fe20000010000 */
[----:B-1----:R-:W-:-:S03]  /*17000*/  FADD.FTZ R5, R6, R5 ;  /* 0x0000000506057221 */ /* 0x002fc60000010000 */
[----:B------:R-:W-:-:S04]  /*17010*/  FADD.FTZ R3, R86, R3 ;  /* 0x0000000356037221 */ /* 0x000fc80000010000 */
[----:B--2---:R-:W-:Y:S01]  /*17020*/  FADD.FTZ R3, R40, R3 ;  /* 0x0000000328037221 */ /* 0x004fe20000010000 */
[----:B------:R-:W-:Y:S02]  /*17030*/  WARPGROUP.DEPBAR.LE gsb0, 0x0 ;  /* 0x00008000000079c5 */ /* 0x000fe40000010000 */
[----:B------:R0:W-:Y:S06]  /*17040*/  BAR.ARV R27, 0x100 ;  /* 0x0004001b0000751d */ /* 0x0001ec0000002000 */
[----:B------:R-:W-:Y:S01]  /*17050*/  @!P1 SYNCS.ARRIVE.TRANS64.RED.A1T0 RZ, [R21+URZ], RZ ;  /* 0x000000ff15ff99a7 */ /* 0x000fe2000810043f */
[----:B------:R-:W-:Y:S01]  /*17060*/  F2FP.BF16.F32.PACK_AB R154, R6, R9 ;  /* 0x00000009069a723e */ /* 0x000fe200000010ff */
        /* <DEDUP_REMOVED lines=68> */
[----:B-1----:R-:W-:-:S02]  /*174b0*/  IMAD.MOV.U32 R13, RZ, RZ, R22 ;  /* 0x000000ffff0d7224 */ /* 0x002fc400078e0016 */
[----:B------:R-:W-:Y:S02]  /*174c0*/  IMAD.MOV.U32 R6, RZ, RZ, R8 ;  /* 0x000000ffff067224 */ /* 0x000fe400078e0008 */
[----:B------:R-:W-:Y:S01]  /*174d0*/  IMAD.MOV.U32 R14, RZ, RZ, R0 ;  /* 0x000000ffff0e7224 */ /* 0x000fe200078e0000 */
[----:B0-----:R-:W-:Y:S06]  /*174e0*/  @P2 BRA `(.L_x_8570) ;  /* 0xffffffdc008c2947 */ /* 0x001fec000383ffff */
.L_x_8560:
[----:B------:R-:W-:-:S13]  /*174f0*/  ISETP.GE.AND P2, PT, R4, R196, PT ;  /* 0x000000c40400720c */ /* 0x000fda0003f46270 */
[----:B------:R-:W-:Y:S05]  /*17500*/  @!P2 BRA `(.L_x_8571) ;  /* 0x0000003000a0a947 */ /* 0x000fea0003800000 */
[----:B------:R-:W-:Y:S02]  /*17510*/  IMAD.MOV.U32 R6, RZ, RZ, R8 ;  /* 0x000000ffff067224 */ /* 0x000fe400078e0008 */
[----:B------:R-:W-:Y:S02]  /*17520*/  IMAD.MOV.U32 R12, RZ, RZ, R0 ;  /* 0x000000ffff0c7224 */ /* 0x000fe400078e0000 */
[----:B------:R-:W-:Y:S02]  /*17530*/  IMAD.MOV.U32 R14, RZ, RZ, R186 ;  /* 0x000000ffff0e7224 */ /* 0x000fe400078e00ba */
[----:B------:R-:W-:-:S07]  /*17540*/  IMAD.MOV.U32 R13, RZ, RZ, R22 ;  /* 0x000000ffff0d7224 */ /* 0x000fce00078e0016 */
.L_x_8589:
        /* <DEDUP_REMOVED lines=10> */
.L_x_8573:
[----:B------:R-:W-:Y:S01]  /*175f0*/  IMAD R0, R22, 0x8, R2 ;  /* 0x0000000816007824 */ /* 0x000fe200078e0202 */
[----:B------:R-:W-:-:S04]  /*17600*/  SHF.L.U32 R9, R186, 0x1f, RZ ;  /* 0x0000001fba097819 */ /* 0x000fc800000006ff */
[----:B------:R0:W1:Y:S01]  /*17610*/  SYNCS.PHASECHK.TRANS64.TRYWAIT P3, [R0+URZ+0x28830], R9 ;  /* 0x02883009000075a7 */ /* 0x000062000806017f */
[----:B------:R-:W-:Y:S05]  /*17620*/  @!P0 BRA `(.L_x_8574) ;  /* 0x0000000000048947 */ /* 0x000fea0003800000 */
[----:B------:R-:W-:Y:S01]  /*17630*/  BPT.TRAP 0x1 ;  /* 0x000000040000795c */ /* 0x000fe20000300000 */
.L_x_8574:
[----:B------:R-:W-:Y:S04]  /*17640*/  BSSY B0, `(.L_x_8572) ;  /* 0x0000004000007945 */ /* 0x000fe80003800000 */
[----:B-1----:R-:W-:Y:S05]  /*17650*/  @P3 BRA `(.L_x_8575) ;  /* 0x0000000000083947 */ /* 0x002fea0003800000 */
[----:B------:R-:W1:Y:S02]  /*17660*/  SYNCS.PHASECHK.TRANS64.TRYWAIT P3, [R0+URZ+0x28830], R9 ;  /* 0x02883009000075a7 */ /* 0x000e64000806017f */
[----:B-1----:R-:W-:Y:S05]  /*17670*/  @!P3 BRA `(.L_x_8576) ;  /* 0x000000ec00e0b947 */ /* 0x002fea0003800000 */
.L_x_8575:
[----:B------:R-:W-:Y:S05]  /*17680*/  BSYNC B0 ;  /* 0x0000000000007941 */ /* 0x000fea0003800000 */
.L_x_8572:
        /* <DEDUP_REMOVED lines=64> */
.L_x_8578:
[----:B------:R-:W-:Y:S01]  /*17a90*/  SHF.L.U32 R0, R14, 0x1f, RZ ;  /* 0x0000001f0e007819 */ /* 0x000fe200000006ff */
[----:B------:R-:W-:-:S04]  /*17aa0*/  IMAD R9, R13, 0x8, R2 ;  /* 0x000000080d097824 */ /* 0x000fc800078e0202 */
[----:B------:R0:W1:Y:S01]  /*17ab0*/  SYNCS.PHASECHK.TRANS64.TRYWAIT P2, [R9+URZ+0x28850], R0 ;  /* 0x02885000090075a7 */ /* 0x000062000804017f */
[----:B------:R-:W-:Y:S05]  /*17ac0*/  @!P0 BRA `(.L_x_8579) ;  /* 0x0000000000048947 */ /* 0x000fea0003800000 */
[----:B------:R-:W-:Y:S01]  /*17ad0*/  BPT.TRAP 0x1 ;  /* 0x000000040000795c */ /* 0x000fe20000300000 */
.L_x_8579:
[----:B-1----:R-:W-:Y:S05]  /*17ae0*/  @P2 BRA `(.L_x_8577) ;  /* 0x0000000000082947 */ /* 0x002fea0003800000 */
[----:B------:R-:W1:Y:S02]  /*17af0*/  SYNCS.PHASECHK.TRANS64.TRYWAIT P2, [R9+URZ+0x28850], R0 ;  /* 0x02885000090075a7 */ /* 0x000e64000804017f */
[----:B-1----:R-:W-:Y:S05]  /*17b00*/  @!P2 BRA `(.L_x_8580) ;  /* 0x000000e800d0a947 */ /* 0x002fea0003800000 */
.L_x_8577:
[----:B01----:R-:W-:Y:S01]  /*17b10*/  VIADD R0, R2, 0x400 ;  /* 0x0000040002007836 */ /* 0x003fe20000000000 */
[----:B------:R-:W-:Y:S05]  /*17b20*/  WARPSYNC.ALL ;  /* 0x0000000000007948 */ /* 0x000fea0003800000 */
[----:B------:R-:W-:Y:S01]  /*17b30*/  SHF.R.U32.HI R0, RZ, 0x4, R0 ;  /* 0x00000004ff007819 */ /* 0x000fe20000011600 */
[----:B------:R-:W-:Y:S01]  /*17b40*/  IMAD.MOV.U32 R9, RZ, RZ, 0x40000040 ;  /* 0x40000040ff097424 */ /* 0x000fe200078e00ff */
[----:B------:R-:W-:Y:S01]  /*17b50*/  WARPGROUP.ARRIVE ;  /* 0x00000000000079c5 */ /* 0x000fe20000000000 */
[----:B------:R-:W-:Y:S01]  /*17b60*/  IMAD.MOV.U32 R11, RZ, RZ, 0x40000040 ;  /* 0x40000040ff0b7424 */ /* 0x000fe200078e00ff */
[----:B------:R-:W-:-:S04]  /*17b70*/  LOP3.LUT R0, R0, 0x3fff, RZ, 0xc0, !PT ;  /* 0x00003fff00007812 */ /* 0x000fc800078ec0ff */
[----:B------:R-:W0:Y:S01]  /*17b80*/  S2R R15, SR_TID.X ;  /* 0x00000000000f7919 */ /* 0x000e220000002100 */
[----:B------:R-:W-:Y:S01]  /*17b90*/  R2UR UR11, R9 ;  /* 0x00000000090b72ca */ /* 0x000fe200000e0000 */
[----:B------:R-:W-:Y:S01]  /*17ba0*/  IMAD.MOV.U32 R9, RZ, RZ, 0x40000040 ;  /* 0x40000040ff097424 */ /* 0x000fe200078e00ff */
[----:B------:R-:W-:-:S05]  /*17bb0*/  LOP3.LUT R0, R0, 0x4000000, RZ, 0xfc, !PT ;  /* 0x0400000000007812 */ /* 0x000fca00078efcff */
[----:B------:R-:W-:Y:S02]  /*17bc0*/  IMAD R8, R13, 0x800, R0 ;  /* 0x000008000d087824 */ /* 0x000fe400078e0200 */
[----:B------:R-:W1:Y:S02]  /*17bd0*/  @P4 LDC R0, c[0x0][0x44c] ;  /* 0x00011300ff004b82 */ /* 0x000e640000000800 */
[C---:B------:R-:W-:Y:S01]  /*17be0*/  VIADD R10, R8.reuse, 0x80 ;  /* 0x00000080080a7836 */ /* 0x040fe20000000000 */
[----:B------:R-:W-:-:S13]  /*17bf0*/  R2UR UR10, R8 ;  /* 0x00000000080a72ca */ /* 0x000fda00000e0000 */
        /* <DEDUP_REMOVED lines=40> */
[----:B------:R-:W-:-:S04]  /*17e80*/  IMAD.IADD R11, R195, 0x1, R193 ;  /* 0x00000001c30b7824 */ /* 0x000fc800078e02c1 */
[----:B-1----:R-:W-:Y:S01]  /*17e90*/  @P4 IMAD.HI.U32 R0, R11, R0, RZ ;  /* 0x000000000b004227 */ /* 0x002fe200078e00ff */
[----:B------:R-:W-:Y:S02]  /*17ea0*/  WARPGROUP.DEPBAR.LE gsb0, 0x0 ;  /* 0x00008000000079c5 */ /* 0x000fe40000010000 */
[----:B------:R-:W-:-:S06]  /*17eb0*/  WARPGROUP.ARRIVE ;  /* 0x00000000000079c5 */ /* 0x000fcc0000000000 */
[----:B------:R-:W-:Y:S01]  /*17ec0*/  HGMMA.64x128x16.F32.BF16 R88, R156, gdesc[UR8].tnspB, R88, gsb0 ;  /* 0x41e000089c587df0 */ /* 0x000fe20008001858 */
[----:B------:R-:W-:Y:S01]  /*17ed0*/  R2UR UR10, R8 ;  /* 0x00000000080a72ca */ /* 0x000fe200000e0000 */
[----:B------:R-:W-:Y:S01]  /*17ee0*/  @!P1 IMAD R8, R22, 0x8, R2 ;  /* 0x0000000816089824 */ /* 0x000fe200078e0202 */
[----:B------:R-:W-:Y:S02]  /*17ef0*/  R2UR UR11, R9 ;  /* 0x00000000090b72ca */ /* 0x000fe400000e0000 */
[----:B------:R-:W0:Y:S01]  /*17f00*/  @P4 LDC R9, c[0x0][0x450] ;  /* 0x00011400ff094b82 */ /* 0x000e220000000800 */
[----:B------:R-:W-:-:S05]  /*17f10*/  @!P1 VIADD R14, R8, 0x28840 ;  /* 0x00028840080e9836 */ /* 0x000fca0000000000 */
[----:B------:R-:W-:Y:S02]  /*17f20*/  @!P1 PRMT R14, RZ, 0x654, R14 ;  /* 0x00000654ff0e9816 */ /* 0x000fe4000000000e */
[----:B0-----:R-:W-:Y:S01]  /*17f30*/  @P4 SHF.R.U32.HI R11, RZ, R9, R0 ;  /* 0x00000009ff0b4219 */ /* 0x001fe20000011600 */
[----:B------:R-:W-:Y:S01]  /*17f40*/  IMAD.SHL.U32 R0, R4, 0x80, RZ ;  /* 0x0000008004007824 */ /* 0x000fe200078e00ff */
[----:B------:R-:W-:-:S03]  /*17f50*/  IADD3 R9, -R15, 0xb, RZ ;  /* 0x0000000b0f097810 */ /* 0x000fc60007ffe1ff */
[----:B------:R-:W0:Y:S01]  /*17f60*/  SHFL.IDX PT, R10, R11, RZ, 0x1c1f ;  /* 0x001c1fff0b0a7589 */ /* 0x000e2200000e0000 */
[----:B------:R-:W-:-:S05]  /*17f70*/  IADD3 R8, -R0, 0x1, RZ ;  /* 0x0000000100087810 */ /* 0x000fca0007ffe1ff */
[----:B------:R-:W-:-:S05]  /*17f80*/  IMAD R8, R189, -0x2, R8 ;  /* 0xfffffffebd087824 */ /* 0x000fca00078e0208 */
[----:B------:R-:W-:-:S05]  /*17f90*/  IADD3 R8, -R187, R8, R188 ;  /* 0x00000008bb087210 */ /* 0x000fca0007ffe1bc */
[----:B------:R-:W-:Y:S01]  /*17fa0*/  VIADD R21, R8, UR7 ;  /* 0x0000000708157c36 */ /* 0x000fe20008000000 */
[----:B------:R-:W-:Y:S02]  /*17fb0*/  WARPGROUP.DEPBAR.LE gsb0, 0x0 ;  /* 0x00008000000079c5 */ /* 0x000fe40000010000 */
[----:B------:R-:W-:-:S06]  /*17fc0*/  WARPGROUP.ARRIVE ;  /* 0x00000000000079c5 */ /* 0x000fcc0000000000 */
[----:B------:R-:W-:Y:S01]  /*17fd0*/  HGMMA.64x128x16.F32.BF16 R88, R152, gdesc[UR8].tnspB, R88, gsb0 ;  /* 0x41e0000898587df0 */ /* 0x000fe20008001858 */
[----:B------:R-:W-:-:S06]  /*17fe0*/  ULOP3.LUT UR10, URZ, UR37, URZ, 0x33, !UPT ;  /* 0x000000253f0a7292 */ /* 0x000fcc000f8e333f */
[----:B------:R-:W-:Y:S01]  /*17ff0*/  VIADD R15, R8, UR10 ;  /* 0x0000000a080f7c36 */ /* 0x000fe20008000000 */
[----:B------:R-:W-:Y:S02]  /*18000*/  WARPGROUP.DEPBAR.LE gsb0, 0x0 ;  /* 0x00008000000079c5 */ /* 0x000fe40000010000 */
[----:B------:R1:W-:Y:S06]  /*18010*/  BAR.ARV R9, 0x100 ;  /* 0x000400090000751d */ /* 0x0003ec0000002000 */
[----:B------:R1:W-:Y:S01]  /*18020*/  @!P1 SYNCS.ARRIVE.TRANS64.RED.A1T0 RZ, [R14+URZ], RZ ;  /* 0x000000ff0eff99a7 */ /* 0x0003e2000810043f */
[----:B0-----:R-:W-:-:S02]  /*18030*/  IMAD.IADD R153, R21, 0x1, R10 ;  /* 0x0000000115997824 */ /* 0x001fc400078e020a */
        /* <DEDUP_REMOVED lines=9> */
[----:B-1----:R-:W0:Y:S02]  /*180d0*/  @P2 LDC.64 R8, c[0x0][0x9e8] ;  /* 0x00027a00ff082b82 */ /* 0x002e240000000a00 */
[----:B0-----:R-:W-:-:S05]  /*180e0*/  @P2 IMAD.HI.U32 R8, R157, R8, RZ ;  /* 0x000000089d082227 */ /* 0x001fca00078e00ff */
[----:B------:R-:W-:-:S04]  /*180f0*/  @P2 SHF.R.U32.HI R157, RZ, R9, R8 ;  /* 0x00000009ff9d2219 */ /* 0x000fc80000011608 */
[----:B------:R-:W-:Y:S01]  /*18100*/  LOP3.LUT R157, RZ, R157, RZ, 0x33, !PT ;  /* 0x0000009dff9d7212 */ /* 0x000fe200078e33ff */
[----:B------:R-:W-:Y:S06]  /*18110*/  BRA `(.L_x_8584) ;  /* 0x0000000000147947 */ /* 0x000fec0003800000 */
.L_x_8583:
[----:B------:R-:W-:-:S05]  /*18120*/  IMAD.U32 R10, RZ, RZ, UR5 ;  /* 0x00000005ff0a7e24 */ /* 0x000fca000f8e00ff */
[----:B------:R-:W-:-:S13]  /*18130*/  ISETP.NE.AND P2, PT, R10, 0x1, PT ;  /* 0x000000010a00780c */ /* 0x000fda0003f45270 */
[----:B-1----:R-:W0:Y:S02]  /*18140*/  @P2 LDC.64 R8, c[0x0][0x9e8] ;  /* 0x00027a00ff082b82 */ /* 0x002e240000000a00 */
[----:B0-----:R-:W-:-:S05]  /*18150*/  @P2 IMAD.HI.U32 R8, R157, R8, RZ ;  /* 0x000000089d082227 */ /* 0x001fca00078e00ff */
[----:B------:R-:W-:-:S07]  /*18160*/  @P2 SHF.R.U32.HI R157, RZ, R9, R8 ;  /* 0x00000009ff9d2219 */ /* 0x000fce0000011608 */
.L_x_8584:
[----:B------:R-:W-:Y:S05]  /*18170*/  BSYNC B0 ;  /* 0x0000000000007941 */ /* 0x000fea0003800000 */
.L_x_8582:
[----:B------:R-:W-:-:S04]  /*18180*/  IMAD R8, R157, R10, -R0 ;  /* 0x0000000a9d087224 */ /* 0x000fc800078e0a00 */
[----:B------:R-:W-:-:S05]  /*18190*/  IMAD R8, R189, -0x2, R8 ;  /* 0xfffffffebd087824 */ /* 0x000fca00078e0208 */
[----:B------:R-:W-:Y:S02]  /*181a0*/  VIADDMNMX R153, R8, R10, R153, PT ;  /* 0x0000000a08997246 */ /* 0x000fe40003800199 */
[----:B------:R-:W-:-:S07]  /*181b0*/  VIMNMX R155, R155, R8, !PT ;  /* 0x000000089b9b7248 */ /* 0x000fce0007fe0100 */
.L_x_8581:
        /* <DEDUP_REMOVED lines=15> */
[----:B-1----:R-:W-:Y:S02]  /*182b0*/  FSEL R14, R29, -INF , !P3 ;  /* 0xff8000001d0e7808 */ /* 0x002fe40005800000 */
        /* <DEDUP_REMOVED lines=97> */
.L_x_8587:
[----:B------:R-:W-:-:S05]  /*188d0*/  IMAD.U32 R25, RZ, RZ, UR5 ;  /* 0x00000005ff197e24 */ /* 0x000fca000f8e00ff */
[----:B------:R-:W-:-:S13]  /*188e0*/  ISETP.NE.AND P3, PT, R25, 0x1, PT ;  /* 0x000000011900780c */ /* 0x000fda0003f65270 */
[----:B------:R-:W0:Y:S02]  /*188f0*/  @P3 LDC.64 R8, c[0x0][0x9e8] ;  /* 0x00027a00ff083b82 */ /* 0x000e240000000a00 */
[----:B0-----:R-:W-:-:S05]  /*18900*/  @P3 IMAD.HI.U32 R8, R11, R8, RZ ;  /* 0x000000080b083227 */ /* 0x001fca00078e00ff */
[----:B------:R-:W-:-:S07]  /*18910*/  @P3 SHF.R.U32.HI R11, RZ, R9, R8 ;  /* 0x00000009ff0b3219 */ /* 0x000fce0000011608 */
.L_x_8588:
[----:B------:R-:W-:Y:S05]  /*18920*/  BSYNC B0 ;  /* 0x0000000000007941 */ /* 0x000fea0003800000 */
.L_x_8586:
[----:B------:R-:W-:-:S04]  /*18930*/  IMAD R0, R11, R25, -R0 ;  /* 0x000000190b007224 */ /* 0x000fc800078e0a00 */
[----:B------:R-:W-:-:S05]  /*18940*/  IMAD R0, R189, -0x2, R0 ;  /* 0xfffffffebd007824 */ /* 0x000fca00078e0200 */
[----:B------:R-:W-:Y:S02]  /*18950*/  VIADDMNMX R21, R0, R25, R21, PT ;  /* 0x0000001900157246 */ /* 0x000fe40003800115 */
[----:B------:R-:W-:-:S07]  /*18960*/  VIMNMX R15, R15, R0, !PT ;  /* 0x000000000f0f7248 */ /* 0x000fce0007fe0100 */
.L_x_8585:
[----:B------:R-:W-:Y:S01]  /*18970*/  ISETP.GT.AND P3, PT, R15, 0x1, P2 ;  /* 0x000000010f00780c */ /* 0x000fe20001764270 */
[----:B------:R-:W0:Y:S01]  /*18980*/  LDC R11, c[0x0][0x988] ;  /* 0x00026200ff0b7b82 */ /* 0x000e220000000800 */
        /* <DEDUP_REMOVED lines=143> */
[----:B------:R-:W-:Y:S01]  /*19280*/  MUFU.EX2 R27, R8 ;  /* 0x00000008001b7308 */ /* 0x000fe20000000800 */
[----:B------:R-:W-:Y:S01]  /*19290*/  FSEL R48, R87, -INF , !P2 ;  /* 0xff80000057307808 */ /* 0x000fe20005000000 */
        /* <DEDUP_REMOVED lines=20> */
[----:B------:R-:W-:Y:S01]  /*193e0*/  FFMA.FTZ R47, R174, R11, -R49 ;  /* 0x0000000bae2f7223 */ /* 0x000fe20000010831 */
[----:B------:R-:W-:-:S02]  /*193f0*/  FMNMX.FTZ R31, R232, R31, !PT ;  /* 0x0000001fe81f7209 */ /* 0x000fc40007810000 */
[----:B------:R-:W-:Y:S01]  /*19400*/  MUFU.EX2 R24, R24 ;  /* 0x0000001800187308 */ /* 0x000fe20000000800 */
[----:B0-----:R-:W-:Y:S01]  /*19410*/  FFMA.FTZ R152, R80, R11, -R49 ;  /* 0x0000000b50987223 */ /* 0x001fe20000010831 */
[----:B------:R-:W-:-:S04]  /*19420*/  FMNMX.FTZ R31, R46, R31, !PT ;  /* 0x0000001f2e1f7209 */ /* 0x000fc80007810000 */
[----:B------:R-:W-:Y:S02]  /*19430*/  FMNMX.FTZ R33, R234, R31, !PT ;  /* 0x0000001fea217209 */ /* 0x000fe40007810000 */
[----:B------:R0:W-:Y:S02]  /*19440*/  MUFU.EX2 R31, R154 ;  /* 0x0000009a001f7308 */ /* 0x0001e40000000800 */
[----:B------:R-:W-:-:S04]  /*19450*/  FMNMX.FTZ R33, R50, R33, !PT ;  /* 0x0000002132217209 */ /* 0x000fc80007810000 */
[----:B------:R-:W-:Y:S02]  /*19460*/  FMNMX.FTZ R33, R236, R33, !PT ;  /* 0x00000021ec217209 */ /* 0x000fe40007810000 */
[----:B------:R-:W-:Y:S01]  /*19470*/  MUFU.EX2 R9, R9 ;  /* 0x0000000900097308 */ /* 0x000fe20000000800 */
[--C-:B0-----:R-:W-:Y:S01]  /*19480*/  FFMA.FTZ R154, R84, R11, -R49.reuse ;  /* 0x0000000b549a7223 */ /* 0x101fe20000010831 */
[----:B------:R-:W-:Y:S01]  /*19490*/  FMNMX.FTZ R8, R54, R33, !PT ;  /* 0x0000002136087209 */ /* 0x000fe20007810000 */
[-CC-:B------:R-:W-:Y:S01]  /*194a0*/  FFMA.FTZ R33, R156, R11.reuse, -R49.reuse ;  /* 0x0000000b9c217223 */ /* 0x180fe20000010831 */
[----:B------:R-:W-:Y:S02]  /*194b0*/  FFMA.FTZ R156, R72, R11, -R49 ;  /* 0x0000000b489c7223 */ /* 0x000fe40000010831 */
[----:B------:R-:W-:Y:S02]  /*194c0*/  FMNMX.FTZ R35, R55, R8, !PT ;  /* 0x0000000837237209 */ /* 0x000fe40007810000 */
[----:B------:R-:W-:Y:S02]  /*194d0*/  MUFU.EX2 R10, R10 ;  /* 0x0000000a000a7308 */ /* 0x000fe40000000800 */
[----:B------:R-:W-:-:S04]  /*194e0*/  FMNMX.FTZ R8, R58, R35, !PT ;  /* 0x000000233a087209 */ /* 0x000fc80007810000 */
[----:B------:R-:W-:Y:S02]  /*194f0*/  FMNMX.FTZ R35, R59, R8, !PT ;  /* 0x000000083b237209 */ /* 0x000fe40007810000 */
[----:B------:R-:W-:Y:S02]  /*19500*/  MUFU.EX2 R25, R25 ;  /* 0x0000001900197308 */ /* 0x000fe40000000800 */
        /* <DEDUP_REMOVED lines=10> */
[--C-:B------:R-:W-:Y:S02]  /*195b0*/  FFMA.FTZ R160, R64, R11, -R49.reuse ;  /* 0x0000000b40a07223 */ /* 0x100fe40000010831 */
        /* <DEDUP_REMOVED lines=8> */
[----:B------:R-:W1:Y:S01]  /*19640*/  MUFU.EX2 R33, R33 ;  /* 0x0000002100217308 */ /* 0x000e620000000800 */
[----:B0-----:R-:W-:Y:S02]  /*19650*/  F2FP.BF16.F32.PACK_AB R172, R31, R26 ;  /* 0x0000001a1fac723e */ /* 0x001fe400000010ff */
[----:B------:R-:W-:Y:S01]  /*19660*/  FMNMX.FTZ R8, R82, R41, !PT ;  /* 0x0000002952087209 */ /* 0x000fe20007810000 */
[----:B------:R-:W-:-:S03]  /*19670*/  FFMA.FTZ R41, R168, R11, -R49 ;  /* 0x0000000ba8297223 */ /* 0x000fc60000010831 */
[----:B------:R-:W-:Y:S01]  /*19680*/  FMNMX.FTZ R21, R83, R8, !PT ;  /* 0x0000000853157209 */ /* 0x000fe20007810000 */
[----:B------:R-:W-:Y:S03]  /*19690*/  MUFU.EX2 R32, R32 ;  /* 0x0000002000207308 */ /* 0x000fe60000000800 */
[----:B------:R-:W-:-:S04]  /*196a0*/  FMNMX.FTZ R21, R86, R21, !PT ;  /* 0x0000001556157209 */ /* 0x000fc80007810000 */
[----:B------:R-:W-:Y:S01]  /*196b0*/  FMNMX.FTZ R8, R48, R21, !PT ;  /* 0x0000001530087209 */ /* 0x000fe20007810000 */
[----:B------:R-:W-:Y:S01]  /*196c0*/  FFMA.FTZ R21, R166, R11, -R49 ;  /* 0x0000000ba6157223 */ /* 0x000fe20000010831 */
[----:B------:R-:W0:Y:S01]  /*196d0*/  MUFU.EX2 R35, R35 ;  /* 0x0000002300237308 */ /* 0x000e220000000800 */
[----:B-1----:R-:W-:Y:S02]  /*196e0*/  F2FP.BF16.F32.PACK_AB R174, R33, R28 ;  /* 0x0000001c21ae723e */ /* 0x002fe400000010ff */
[----:B------:R-:W1:Y:S05]  /*196f0*/  SHFL.BFLY PT, R43, R8, 0x2, 0x1f ;  /* 0x0c401f00082b7f89 */ /* 0x000e6a00000e0000 */
[----:B------:R-:W-:Y:S08]  /*19700*/  MUFU.EX2 R36, R36 ;  /* 0x0000002400247308 */ /* 0x000ff00000000800 */
[----:B------:R-:W2:Y:S01]  /*19710*/  MUFU.EX2 R37, R37 ;  /* 0x0000002500257308 */ /* 0x000ea20000000800 */
[----:B0-----:R-:W-:-:S07]  /*19720*/  F2FP.BF16.F32.PACK_AB R168, R35, R32 ;  /* 0x0000002023a8723e */ /* 0x001fce00000010ff */
[----:B------:R-:W-:Y:S01]  /*19730*/  MUFU.EX2 R39, R39 ;  /* 0x0000002700277308 */ /* 0x000fe20000000800 */
[----:B-1----:R-:W-:Y:S01]  /*19740*/  FMNMX.FTZ R51, R8, R43, !PT ;  /* 0x0000002b08337209 */ /* 0x002fe20007810000 */
[----:B------:R-:W-:-:S04]  /*19750*/  FFMA.FTZ R43, R170, R11, -R49 ;  /* 0x0000000baa2b7223 */ /* 0x000fc80000010831 */
[----:B------:R-:W0:Y:S02]  /*19760*/  SHFL.BFLY PT, R8, R51, 0x1, 0x1f ;  /* 0x0c201f0033087f89 */ /* 0x000e2400000e0000 */
[----:B------:R-:W1:Y:S01]  /*19770*/  MUFU.EX2 R40, R40 ;  /* 0x0000002800287308 */ /* 0x000e620000000800 */
[----:B--2---:R-:W-:-:S07]  /*19780*/  F2FP.BF16.F32.PACK_AB R170, R37, R36 ;  /* 0x0000002425aa723e */ /* 0x004fce00000010ff */
[----:B------:R-:W-:Y:S08]  /*19790*/  MUFU.EX2 R15, R15 ;  /* 0x0000000f000f7308 */ /* 0x000ff00000000800 */
[----:B------:R-:W2:Y:S01]  /*197a0*/  MUFU.EX2 R44, R44 ;  /* 0x0000002c002c7308 */ /* 0x000ea20000000800 */
[----:B-1----:R-:W-:Y:S02]  /*197b0*/  F2FP.BF16.F32.PACK_AB R164, R40, R39 ;  /* 0x0000002728a4723e */ /* 0x002fe400000010ff */
[----:B0-----:R-:W-:Y:S01]  /*197c0*/  FMNMX.FTZ R8, R51, R8, !PT ;  /* 0x0000000833087209 */ /* 0x001fe20007810000 */
[-C--:B------:R-:W-:Y:S01]  /*197d0*/  FFMA.FTZ R51, R176, R11.reuse, -R49 ;  /* 0x0000000bb0337223 */ /* 0x080fe20000010831 */
[----:B------:R-:W-:-:S03]  /*197e0*/  FMUL.FTZ R49, R12, R11 ;  /* 0x0000000b0c317220 */ /* 0x000fc60000410000 */
[----:B------:R-:W-:Y:S01]  /*197f0*/  MUFU.EX2 R160, R160 ;  /* 0x000000a000a07308 */ /* 0x000fe20000000800 */
[C---:B------:R-:W-:Y:S01]  /*19800*/  FSETP.NEU.FTZ.AND P2, PT, R8.reuse, -INF , PT ;  /* 0xff8000000800780b */ /* 0x040fe20003f5d000 */
[----:B------:R-:W-:Y:S01]  /*19810*/  FMUL.FTZ R57, R8, R11 ;  /* 0x0000000b08397220 */ /* 0x000fe20000410000 */
[----:B------:R-:W-:-:S04]  /*19820*/  F2FP.BF16.F32.PACK_AB R176, R27, R14 ;  /* 0x0000000e1bb0723e */ /* 0x000fc800000010ff */
[----:B------:R-:W-:Y:S01]  /*19830*/  FSEL R57, R57, RZ, P2 ;  /* 0x000000ff39397208 */ /* 0x000fe20001000000 */
[----:B------:R-:W0:Y:S01]  /*19840*/  MUFU.EX2 R49, R49 ;  /* 0x0000003100317308 */ /* 0x000e220000000800 */
[----:B--2---:R-:W-:-:S03]  /*19850*/  F2FP.BF16.F32.PACK_AB R166, R44, R15 ;  /* 0x0000000f2ca6723e */ /* 0x004fc600000010ff */
[-CC-:B------:R-:W-:Y:S01]  /*19860*/  FFMA.FTZ R12, R53, R11.reuse, -R57.reuse ;  /* 0x0000000b350c7223 */ /* 0x180fe20000010839 */
[----:B------:R-:W-:Y:S02]  /*19870*/  @!P1 IMAD R53, R13, 0x8, R2 ;  /* 0x000000080d359824 */ /* 0x000fe400078e0202 */
        /* <DEDUP_REMOVED lines=29> */
[----:B------:R-:W-:Y:S01]  /*19a50*/  F2FP.BF16.F32.PACK_AB R180, R9, R24 ;  /* 0x0000001809b4723e */ /* 0x000fe200000010ff */
        /* <DEDUP_REMOVED lines=16> */
[----:B------:R-:W-:Y:S01]  /*19b60*/  FFMA.FTZ R48, R48, R11, -R57 ;  /* 0x0000000b30307223 */ /* 0x000fe20000010839 */
[----:B------:R-:W-:Y:S01]  /*19b70*/  FADD.FTZ R5, R31, R52 ;  /* 0x000000341f057221 */ /* 0x000fe20000010000 */
[----:B------:R-:W-:Y:S01]  /*19b80*/  F2FP.BF16.F32.PACK_AB R178, R29, R20 ;  /* 0x000000141db2723e */ /* 0x000fe200000010ff */
[----:B------:R-:W-:-:S02]  /*19b90*/  @!P1 VIADD R53, R53, 0x28860 ;  /* 0x0002886035359836 */ /* 0x000fc40000000000 */
[-C--:B------:R-:W-:Y:S01]  /*19ba0*/  FMUL.FTZ R88, R88, R49.reuse ;  /* 0x0000003158587220 */ /* 0x080fe20000410000 */
[----:B------:R-:W-:Y:S01]  /*19bb0*/  FADD.FTZ R52, R28, R5 ;  /* 0x000000051c347221 */ /* 0x000fe20000010000 */
[----:B------:R-:W-:Y:S01]  /*19bc0*/  FSEL R5, R8, RZ, P2 ;  /* 0x000000ff08057208 */ /* 0x000fe20001000000 */
[----:B------:R-:W-:Y:S01]  /*19bd0*/  MUFU.EX2 R177, R177 ;  /* 0x000000b100b17308 */ /* 0x000fe20000000800 */
[----:B------:R-:W-:Y:S01]  /*19be0*/  ISETP.GT.AND P2, PT, R4, R196, PT ;  /* 0x000000c40400720c */ /* 0x000fe20003f44270 */
[----:B------:R-:W-:Y:S01]  /*19bf0*/  FADD.FTZ R13, R33, R52 ;  /* 0x00000034210d7221 */ /* 0x000fe20000010000 */
[----:B------:R-:W-:Y:S01]  /*19c00*/  @!P1 PRMT R53, RZ, 0x654, R53 ;  /* 0x00000654ff359816 */ /* 0x000fe20000000035 */
[----:B------:R-:W-:Y:S01]  /*19c10*/  FADD.FTZ R52, -R5, R6 ;  /* 0x0000000605347221 */ /* 0x000fe20000010100 */
[----:B------:R-:W-:Y:S01]  /*19c20*/  FMUL.FTZ R89, R89, R49 ;  /* 0x0000003159597220 */ /* 0x000fe20000410000 */
[----:B------:R-:W-:Y:S01]  /*19c30*/  FADD.FTZ R54, R32, R13 ;  /* 0x0000000d20367221 */ /* 0x000fe20000010000 */
[----:B------:R0:W-:Y:S01]  /*19c40*/  @!P1 SYNCS.ARRIVE.TRANS64.RED.A1T0 RZ, [R53+URZ], RZ ;  /* 0x000000ff35ff99a7 */ /* 0x0001e2000810043f */
[-C--:B------:R-:W-:Y:S01]  /*19c50*/  FMUL.FTZ R13, R52, R11.reuse ;  /* 0x0000000b340d7220 */ /* 0x080fe20000410000 */
[----:B------:R-:W-:Y:S01]  /*19c60*/  MUFU.EX2 R41, R41 ;  /* 0x0000002900297308 */ /* 0x000fe20000000800 */
[----:B------:R-:W-:Y:S01]  /*19c70*/  FADD.FTZ R5, R35, R54 ;  /* 0x0000003623057221 */ /* 0x000fe20000010000 */
[----:B------:R-:W-:Y:S01]  /*19c80*/  FFMA.FTZ R52, R59, R11, -R57 ;  /* 0x0000000b3b347223 */ /* 0x000fe20000010839 */
[-C--:B------:R-:W-:Y:S01]  /*19c90*/  FMUL.FTZ R92, R92, R49.reuse ;  /* 0x000000315c5c7220 */ /* 0x080fe20000410000 */
[-C--:B------:R-:W-:Y:S01]  /*19ca0*/  FMUL.FTZ R93, R93, R49.reuse ;  /* 0x000000315d5d7220 */ /* 0x080fe20000410000 */
[----:B------:R-:W-:Y:S01]  /*19cb0*/  FADD.FTZ R54, R36, R5 ;  /* 0x0000000524367221 */ /* 0x000fe20000010000 */
[-C--:B------:R-:W-:Y:S01]  /*19cc0*/  FMUL.FTZ R96, R96, R49.reuse ;  /* 0x0000003160607220 */ /* 0x080fe20000410000 */
[-C--:B------:R-:W-:Y:S01]  /*19cd0*/  FMUL.FTZ R97, R97, R49.reuse ;  /* 0x0000003161617220 */ /* 0x080fe20000410000 */
[----:B------:R-:W1:Y:S01]  /*19ce0*/  MUFU.EX2 R13, R13 ;  /* 0x0000000d000d7308 */ /* 0x000e620000000800 */
        /* <DEDUP_REMOVED lines=14> */
[----:B------:R-:W-:Y:S01]  /*19dd0*/  FMUL.FTZ R117, R117, R49 ;  /* 0x0000003175757220 */ /* 0x000fe20000410000 */
[----:B------:R-:W3:Y:S01]  /*19de0*/  MUFU.EX2 R156, R156 ;  /* 0x0000009c009c7308 */ /* 0x000ee20000000800 */
[----:B-1----:R-:W-:Y:S01]  /*19df0*/  FFMA.FTZ R54, R13, R3, R12 ;  /* 0x000000030d367223 */ /* 0x002fe2000001000c */
[----:B------:R-:W-:Y:S01]  /*19e00*/  FADD.FTZ R5, R44, R5 ;  /* 0x000000052c057221 */ /* 0x000fe20000010000 */
[-C--:B------:R-:W-:Y:S01]  /*19e10*/  FMUL.FTZ R90, R90, R13.reuse ;  /* 0x0000000d5a5a7220 */ /* 0x080fe20000410000 */
[-C--:B------:R-:W-:Y:S01]  /*19e20*/  FMUL.FTZ R91, R91, R13.reuse ;  /* 0x0000000d5b5b7220 */ /* 0x080fe20000410000 */
[C---:B------:R-:W-:Y:S01]  /*19e30*/  FADD.FTZ R54, R181.reuse, R54 ;  /* 0x00000036b5367221 */ /* 0x040fe20000010000 */
[----:B------:R-:W-:Y:S01]  /*19e40*/  FADD.FTZ R56, R160, R5 ;  /* 0x00000005a0387221 */ /* 0x000fe20000010000 */
[----:B------:R-:W-:Y:S01]  /*19e50*/  F2FP.BF16.F32.PACK_AB R181, R181, R12 ;  /* 0x0000000cb5b5723e */ /* 0x000fe200000010ff */
[----:B------:R-:W1:Y:S01]  /*19e60*/  MUFU.EX2 R179, R179 ;  /* 0x000000b300b37308 */ /* 0x000e620000000800 */
[----:B------:R-:W-:Y:S01]  /*19e70*/  FADD.FTZ R3, R183, R54 ;  /* 0x00000036b7037221 */ /* 0x000fe20000010000 */
[----:B------:R-:W-:Y:S01]  /*19e80*/  FADD.FTZ R5, R21, R56 ;  /* 0x0000003815057221 */ /* 0x000fe20000010000 */
[-C--:B------:R-:W-:Y:S01]  /*19e90*/  FMUL.FTZ R94, R94, R13.reuse ;  /* 0x0000000d5e5e7220 */ /* 0x080fe20000410000 */
[-C--:B------:R-:W-:Y:S01]  /*19ea0*/  FMUL.FTZ R95, R95, R13.reuse ;  /* 0x0000000d5f5f7220 */ /* 0x080fe20000410000 */
[----:B------:R-:W-:Y:S01]  /*19eb0*/  FADD.FTZ R54, R30, R3 ;  /* 0x000000031e367221 */ /* 0x000fe20000010000 */
[----:B------:R-:W-:Y:S01]  /*19ec0*/  FADD.FTZ R56, R162, R5 ;  /* 0x00000005a2387221 */ /* 0x000fe20000010000 */
[-C--:B------:R-:W-:Y:S01]  /*19ed0*/  FMUL.FTZ R98, R98, R13.reuse ;  /* 0x0000000d62627220 */ /* 0x080fe20000410000 */
[----:B------:R-:W4:Y:S01]  /*19ee0*/  MUFU.EX2 R43, R43 ;  /* 0x0000002b002b7308 */ /* 0x000f220000000800 */
[----:B------:R-:W-:Y:S01]  /*19ef0*/  FADD.FTZ R3, R177, R54 ;  /* 0x00000036b1037221 */ /* 0x000fe20000010000 */
[----:B------:R-:W-:Y:S01]  /*19f00*/  FADD.FTZ R5, R41, R56 ;  /* 0x0000003829057221 */ /* 0x000fe20000010000 */
[-C--:B------:R-:W-:Y:S01]  /*19f10*/  FMUL.FTZ R99, R99, R13.reuse ;  /* 0x0000000d63637220 */ /* 0x080fe20000410000 */
[-C--:B------:R-:W-:Y:S01]  /*19f20*/  FMUL.FTZ R102, R102, R13.reuse ;  /* 0x0000000d66667220 */ /* 0x080fe20000410000 */
[----:B--2---:R-:W-:Y:S01]  /*19f30*/  FADD.FTZ R10, R34, R3 ;  /* 0x00000003220a7221 */ /* 0x004fe20000010000 */
[----:B---3--:R-:W-:Y:S01]  /*19f40*/  FADD.FTZ R14, R156, R5 ;  /* 0x000000059c0e7221 */ /* 0x008fe20000010000 */
        /* <DEDUP_REMOVED lines=10> */
[----:B----4-:R-:W-:Y:S01]  /*19ff0*/  FADD.FTZ R5, R43, R14 ;  /* 0x0000000e2b057221 */ /* 0x010fe20000010000 */
[-C--:B------:R-:W-:Y:S01]  /*1a000*/  FMUL.FTZ R118, R118, R13.reuse ;  /* 0x0000000d76767220 */ /* 0x080fe20000410000 */
[-C--:B------:R-:W-:Y:S01]  /*1a010*/  FMUL.FTZ R119, R119, R13.reuse ;  /* 0x0000000d77777220 */ /* 0x080fe20000410000 */
[-C--:B------:R-:W-:Y:S01]  /*1a020*/  FMUL.FTZ R122, R122, R13.reuse ;  /* 0x0000000d7a7a7220 */ /* 0x080fe20000410000 */
[-C--:B------:R-:W-:Y:S01]  /*1a030*/  FMUL.FTZ R123, R123, R13.reuse ;  /* 0x0000000d7b7b7220 */ /* 0x080fe20000410000 */
[-C--:B------:R-:W-:Y:S01]  /*1a040*/  FMUL.FTZ R126, R126, R13.reuse ;  /* 0x0000000d7e7e7220 */ /* 0x080fe20000410000 */
[-C--:B------:R-:W-:Y:S01]  /*1a050*/  FMUL.FTZ R127, R127, R13.reuse ;  /* 0x0000000d7f7f7220 */ /* 0x080fe20000410000 */
[----:B------:R-:W3:Y:S01]  /*1a060*/  MUFU.EX2 R42, R42 ;  /* 0x0000002a002a7308 */ /* 0x000ee20000000800 */
        /* <DEDUP_REMOVED lines=16> */
[----:B---3--:R-:W-:Y:S01]  /*1a170*/  FADD.FTZ R14, R42, R3 ;  /* 0x000000032a0e7221 */ /* 0x008fe20000010000 */
[----:B------:R-:W-:Y:S01]  /*1a180*/  F2FP.BF16.F32.PACK_AB R160, R21, R160 ;  /* 0x000000a015a0723e */ /* 0x000fe200000010ff */
[-C--:B------:R-:W-:Y:S01]  /*1a190*/  FMUL.FTZ R120, R120, R49.reuse ;  /* 0x0000003178787220 */ /* 0x080fe20000410000 */
[----:B------:R-:W-:Y:S01]  /*1a1a0*/  F2FP.BF16.F32.PACK_AB R162, R41, R162 ;  /* 0x000000a229a2723e */ /* 0x000fe200000010ff */
[-C--:B------:R-:W-:Y:S01]  /*1a1b0*/  FMUL.FTZ R121, R121, R49.reuse ;  /* 0x0000003179797220 */ /* 0x080fe20000410000 */
[----:B------:R-:W-:Y:S01]  /*1a1c0*/  F2FP.BF16.F32.PACK_AB R156, R43, R156 ;  /* 0x0000009c2b9c723e */ /* 0x000fe200000010ff */
        /* <DEDUP_REMOVED lines=18> */
[----:B---3--:R-:W-:Y:S01]  /*1a2f0*/  FADD.FTZ R3, R169, R14 ;  /* 0x0000000ea9037221 */ /* 0x008fe20000010000 */
[----:B------:R-:W-:Y:S01]  /*1a300*/  FMUL.FTZ R149, R149, R49 ;  /* 0x0000003195957220 */ /* 0x000fe20000410000 */
[----:B------:R-:W-:Y:S01]  /*1a310*/  F2FP.BF16.F32.PACK_AB R183, R30, R183 ;  /* 0x000000b71eb7723e */ /* 0x000fe200000010ff */
[----:B------:R-:W-:Y:S01]  /*1a320*/  VIADD R4, R4, 0xffffffff ;  /* 0xffffffff04047836 */ /* 0x000fe20000000000 */
[----:B------:R-:W-:Y:S01]  /*1a330*/  F2FP.BF16.F32.PACK_AB R177, R34, R177 ;  /* 0x000000b122b1723e */ /* 0x000fe200000010ff */
[----:B------:R-:W-:Y:S01]  /*1a340*/  IMAD.MOV.U32 R13, RZ, RZ, R22 ;  /* 0x000000ffff0d7224 */ /* 0x000fe200078e0016 */
[----:B------:R-:W-:Y:S01]  /*1a350*/  F2FP.BF16.F32.PACK_AB R179, R38, R179 ;  /* 0x000000b326b3723e */ /* 0x000fe200000010ff */
[----:B------:R-:W3:Y:S01]  /*1a360*/  MUFU.EX2 R6, R55 ;  /* 0x0000003700067308 */ /* 0x000ee20000000800 */
[----:B--2---:R-:W-:Y:S01]  /*1a370*/  FADD.FTZ R14, R50, R3 ;  /* 0x00000003320e7221 */ /* 0x004fe20000010000 */
[----:B------:R-:W-:Y:S01]  /*1a380*/  F2FP.BF16.F32.PACK_AB R173, R42, R173 ;  /* 0x000000ad2aad723e */ /* 0x000fe200000010ff */
[----:B------:R-:W-:Y:S01]  /*1a390*/  IMAD.MOV.U32 R12, RZ, RZ, R0 ;  /* 0x000000ffff0c7224 */ /* 0x000fe200078e0000 */
[----:B------:R-:W-:-:S02]  /*1a3a0*/  F2FP.BF16.F32.PACK_AB R175, R46, R175 ;  /* 0x000000af2eaf723e */ /* 0x000fc400000010ff */
[----:B------:R-:W-:Y:S02]  /*1a3b0*/  F2FP.BF16.F32.PACK_AB R169, R50, R169 ;  /* 0x000000a932a9723e */ /* 0x000fe400000010ff */
[----:B------:R-:W2:Y:S01]  /*1a3c0*/  MUFU.EX2 R165, R165 ;  /* 0x000000a500a57308 */ /* 0x000ea20000000800 */
[----:B-1----:R-:W-:-:S07]  /*1a3d0*/  FADD.FTZ R3, R171, R14 ;  /* 0x0000000eab037221 */ /* 0x002fce0000010000 */
[----:B------:R-:W1:Y:S01]  /*1a3e0*/  MUFU.EX2 R52, R52 ;  /* 0x0000003400347308 */ /* 0x000e620000000800 */
[C---:B---3--:R-:W-:Y:S01]  /*1a3f0*/  FADD.FTZ R14, R6.reuse, R3 ;  /* 0x00000003060e7221 */ /* 0x048fe20000010000 */
[----:B------:R-:W-:Y:S01]  /*1a400*/  F2FP.BF16.F32.PACK_AB R171, R6, R171 ;  /* 0x000000ab06ab723e */ /* 0x000fe200000010ff */
[----:B------:R-:W-:-:S05]  /*1a410*/  IMAD.MOV.U32 R6, RZ, RZ, R8 ;  /* 0x000000ffff067224 */ /* 0x000fca00078e0008 */
        /* <DEDUP_REMOVED lines=11> */
[----:B-1----:R-:W-:Y:S01]  /*1a4d0*/  FADD.FTZ R3, R161, R14 ;  /* 0x0000000ea1037221 */ /* 0x002fe20000010000 */
[----:B------:R-:W-:-:S06]  /*1a4e0*/  IMAD.MOV.U32 R14, RZ, RZ, R186 ;  /* 0x000000ffff0e7224 */ /* 0x000fcc00078e00ba */
[----:B------:R-:W1:Y:S01]  /*1a4f0*/  MUFU.EX2 R71, R71 ;  /* 0x0000004700477308 */ /* 0x000e620000000800 */
[C---:B---3--:R-:W-:Y:S01]  /*1a500*/  FADD.FTZ R3, R10.reuse, R3 ;  /* 0x000000030a037221 */ /* 0x048fe20000010000 */
[----:B------:R-:W-:-:S06]  /*1a510*/  F2FP.BF16.F32.PACK_AB R161, R10, R161 ;  /* 0x000000a10aa1723e */ /* 0x000fcc00000010ff */
        /* <DEDUP_REMOVED lines=14> */
[----:B------:R-:W3:Y:S01]  /*1a600*/  MUFU.EX2 R152, R152 ;  /* 0x0000009800987308 */ /* 0x000ee20000000800 */
[C---:B--2---:R-:W-:Y:S01]  /*1a610*/  FADD.FTZ R5, R45.reuse, R20 ;  /* 0x000000142d057221 */ /* 0x044fe20000010000 */
[----:B------:R-:W-:-:S06]  /*1a620*/  F2FP.BF16.F32.PACK_AB R158, R45, R158 ;  /* 0x0000009e2d9e723e */ /* 0x000fcc00000010ff */
[----:B------:R-:W2:Y:S01]  /*1a630*/  MUFU.EX2 R82, R82 ;  /* 0x0000005200527308 */ /* 0x000ea20000000800 */
[C---:B-1----:R-:W-:Y:S01]  /*1a640*/  FADD.FTZ R3, R79.reuse, R3 ;  /* 0x000000034f037221 */ /* 0x042fe20000010000 */
[----:B------:R-:W-:-:S06]  /*1a650*/  F2FP.BF16.F32.PACK_AB R159, R79, R78 ;  /* 0x0000004e4f9f723e */ /* 0x000fcc00000010ff */
[----:B------:R-:W1:Y:S01]  /*1a660*/  MUFU.EX2 R47, R47 ;  /* 0x0000002f002f7308 */ /* 0x000e620000000800 */
[----:B---3--:R-:W-:-:S07]  /*1a670*/  FADD.FTZ R20, R152, R5 ;  /* 0x0000000598147221 */ /* 0x008fce0000010000 */
[----:B------:R-:W3:Y:S01]  /*1a680*/  MUFU.EX2 R83, R83 ;  /* 0x0000005300537308 */ /* 0x000ee20000000800 */
[----:B--2---:R-:W-:-:S07]  /*1a690*/  FADD.FTZ R3, R82, R3 ;  /* 0x0000000352037221 */ /* 0x004fce0000010000 */
[----:B------:R-:W2:Y:S01]  /*1a6a0*/  MUFU.EX2 R154, R154 ;  /* 0x0000009a009a7308 */ /* 0x000ea20000000800 */
[C---:B-1----:R-:W-:Y:S01]  /*1a6b0*/  FADD.FTZ R5, R47.reuse, R20 ;  /* 0x000000142f057221 */ /* 0x042fe20000010000 */
[----:B------:R-:W-:-:S06]  /*1a6c0*/  F2FP.BF16.F32.PACK_AB R152, R47, R152 ;  /* 0x000000982f98723e */ /* 0x000fcc00000010ff */
[----:B------:R-:W1:Y:S01]  /*1a6d0*/  MUFU.EX2 R86, R86 ;  /* 0x0000005600567308 */ /* 0x000e620000000800 */
[C---:B---3--:R-:W-:Y:S01]  /*1a6e0*/  FADD.FTZ R3, R83.reuse, R3 ;  /* 0x0000000353037221 */ /* 0x048fe20000010000 */
[----:B------:R-:W-:-:S06]  /*1a6f0*/  F2FP.BF16.F32.PACK_AB R153, R83, R82 ;  /* 0x000000525399723e */ /* 0x000fcc00000010ff */
[----:B------:R-:W3:Y:S01]  /*1a700*/  MUFU.EX2 R51, R51 ;  /* 0x0000003300337308 */ /* 0x000ee20000000800 */
[----:B--2---:R-:W-:-:S07]  /*1a710*/  FADD.FTZ R20, R154, R5 ;  /* 0x000000059a147221 */ /* 0x004fce0000010000 */
[----:B------:R-:W2:Y:S01]  /*1a720*/  MUFU.EX2 R48, R48 ;  /* 0x0000003000307308 */ /* 0x000ea20000000800 */
[----:B-1----:R-:W-:Y:S01]  /*1a730*/  FADD.FTZ R3, R86, R3 ;  /* 0x0000000356037221 */ /* 0x002fe20000010000 */
[C---:B---3--:R-:W-:Y:S01]  /*1a740*/  FADD.FTZ R5, R51.reuse, R20 ;  /* 0x0000001433057221 */ /* 0x048fe20000010000 */
[----:B------:R-:W-:Y:S02]  /*1a750*/  F2FP.BF16.F32.PACK_AB R154, R51, R154 ;  /* 0x0000009a339a723e */ /* 0x000fe400000010ff */
[C---:B--2---:R-:W-:Y:S01]  /*1a760*/  FADD.FTZ R3, R48.reuse, R3 ;  /* 0x0000000330037221 */ /* 0x044fe20000010000 */
[----:B------:R-:W-:Y:S01]  /*1a770*/  F2FP.BF16.F32.PACK_AB R155, R48, R86 ;  /* 0x00000056309b723e */ /* 0x000fe200000010ff */
[----:B0-----:R-:W-:Y:S06]  /*1a780*/  @P2 BRA `(.L_x_8589) ;  /* 0xffffffcc00702947 */ /* 0x001fec000383ffff */
.L_x_8571:
[----:B------:R-:W-:Y:S05]  /*1a790*/  WARPSYNC.ALL ;  /* 0x0000000000007948 */ /* 0x000fea0003800000 */
[----:B------:R-:W-:Y:S06]  /*1a7a0*/  BAR.ARV 0x8, 0x180 ;  /* 0x0206000000007b1d */ /* 0x000fec0000002000 */
[----:B------:R-:W-:Y:S05]  /*1a7b0*/  @!P0 BRA `(.L_x_8590) ;  /* 0x0000000000048947 */ /* 0x000fea0003800000 */
[----:B------:R-:W-:Y:S01]  /*1a7c0*/  BPT.TRAP 0x1 ;  /* 0x000000040000795c */ /* 0x000fe20000300000 */
.L_x_8590:
[----:B------:R-:W-:Y:S01]  /*1a7d0*/  IMAD R13, R22, 0x8, R2 ;  /* 0x00000008160d7824 */ /* 0x000fe200078e0202 */
[----:B------:R-:W-:-:S04]  /*1a7e0*/  SHF.L.U32 R4, R186, 0x1f, RZ ;  /* 0x0000001fba047819 */ /* 0x000fc800000006ff */
[----:B------:R0:W1:Y:S01]  /*1a7f0*/  SYNCS.PHASECHK.TRANS64.TRYWAIT P2, [R13+URZ+0x28850], R4 ;  /* 0x028850040d0075a7 */ /* 0x000062000804017f */
[----:B------:R-:W-:Y:S05]  /*1a800*/  @!P0 BRA `(.L_x_8591) ;  /* 0x0000000000048947 */ /* 0x000fea0003800000 */
[----:B------:R-:W-:Y:S01]  /*1a810*/  BPT.TRAP 0x1 ;  /* 0x000000040000795c */ /* 0x000fe20000300000 */
.L_x_8591:
[----:B------:R-:W-:-:S05]  /*1a820*/  VIADD R2, R2, 0x400 ;  /* 0x0000040002027836 */ /* 0x000fca0000000000 */
[----:B------:R-:W-:-:S04]  /*1a830*/  SHF.R.U32.HI R2, RZ, 0x4, R2 ;  /* 0x00000004ff027819 */ /* 0x000fc80000011602 */
[----:B------:R-:W-:-:S04]  /*1a840*/  LOP3.LUT R2, R2, 0x3fff, RZ, 0xc0, !PT ;  /* 0x00003fff02027812 */ /* 0x000fc800078ec0ff */
[----:B------:R-:W-:Y:S01]  /*1a850*/  LOP3.LUT R7, R2, 0x4000000, RZ, 0xfc, !PT ;  /* 0x0400000002077812 */ /* 0x000fe200078efcff */
[----:B-1----:R-:W-:Y:S06]  /*1a860*/  @P2 BRA `(.L_x_8592) ;  /* 0x0000000000082947 */ /* 0x002fec0003800000 */
[----:B------:R-:W1:Y:S02]  /*1a870*/  SYNCS.PHASECHK.TRANS64.TRYWAIT P0, [R13+URZ+0x28850], R4 ;  /* 0x028850040d0075a7 */ /* 0x000e64000800017f */
[----:B-1----:R-:W-:Y:S05]  /*1a880*/  @!P0 BRA `(.L_x_8593) ;  /* 0x000000bc00848947 */ /* 0x002fea0003800000 */
.L_x_8592:
[----:B------:R-:W-:Y:S01]  /*1a890*/  IMAD R6, R22, 0x800, R7 ;  /* 0x0000080016067824 */ /* 0x000fe200078e0207 */
[----:B------:R-:W-:Y:S05]  /*1a8a0*/  WARPSYNC.ALL ;  /* 0x0000000000007948 */ /* 0x000fea0003800000 */
[----:B------:R-:W-:Y:S01]  /*1a8b0*/  IMAD.MOV.U32 R7, RZ, RZ, 0x40000040 ;  /* 0x40000040ff077424 */ /* 0x000fe200078e00ff */
[C---:B------:R-:W-:Y:S01]  /*1a8c0*/  R2UR UR6, R6.reuse ;  /* 0x00000000060672ca */ /* 0x040fe200000e0000 */
[----:B------:R-:W-:Y:S01]  /*1a8d0*/  WARPGROUP.ARRIVE ;  /* 0x00000000000079c5 */ /* 0x000fe20000000000 */
[----:B------:R-:W-:Y:S01]  /*1a8e0*/  VIADD R14, R6, 0x80 ;  /* 0x00000080060e7836 */ /* 0x000fe20000000000 */
[----:B------:R-:W2:Y:S01]  /*1a8f0*/  SHFL.BFLY PT, R2, R5, 0x2, 0x1f ;  /* 0x0c401f0005027f89 */ /* 0x000ea200000e0000 */
[----:B------:R-:W-:Y:S01]  /*1a900*/  R2UR UR7, R7 ;  /* 0x00000000070772ca */ /* 0x000fe200000e0000 */
[----:B------:R-:W-:-:S02]  /*1a910*/  IMAD.MOV.U32 R15, RZ, RZ, 0x40000040 ;  /* 0x40000040ff0f7424 */ /* 0x000fc400078e00ff */
[----:B------:R-:W-:Y:S01]  /*1a920*/  IMAD.MOV.U32 R7, RZ, RZ, 0x40000040 ;  /* 0x40000040ff077424 */ /* 0x000fe200078e00ff */
[----:B01----:R-:W0:Y:S01]  /*1a930*/  SHFL.BFLY PT, R4, R3, 0x2, 0x1f ;  /* 0x0c401f0003047f89 */ /* 0x003e2200000e0000 */
[----:B------:R-:W-:Y:S02]  /*1a940*/  VIADD R22, R22, 0x1 ;  /* 0x0000000116167836 */ /* 0x000fe40000000000 */
[----:B------:R-:W-:Y:S02]  /*1a950*/  IMAD.MOV.U32 R20, RZ, RZ, -0x800000 ;  /* 0xff800000ff147424 */ /* 0x000fe400078e00ff */
[----:B------:R-:W-:Y:S01]  /*1a960*/  VIADD R213, R213, 0x1 ;  /* 0x00000001d5d57836 */ /* 0x000fe20000000000 */
[----:B------:R-:W-:-:S03]  /*1a970*/  ISETP.NE.AND P2, PT, R22, 0x2, PT ;  /* 0x000000021600780c */ /* 0x000fc60003f45270 */
[----:B------:R-:W-:Y:S01]  /*1a980*/  HGMMA.64x128x16.F32.BF16 R88, R180, gdesc[UR4].tnspB, R88, gsb0 ;  /* 0x41e00004b4587df0 */ /* 0x000fe20008001858 */
[----:B------:R-:W-:Y:S01]  /*1a990*/  R2UR UR6, R14 ;  /* 0x000000000e0672ca */ /* 0x000fe200000e0000 */
[----:B------:R-:W-:Y:S01]  /*1a9a0*/  VIADD R14, R6, 0x100 ;  /* 0x00000100060e7836 */ /* 0x000fe20000000000 */
[----:B------:R-:W-:Y:S01]  /*1a9b0*/  R2UR UR7, R15 ;  /* 0x000000000f0772ca */ /* 0x000fe200000e0000 */
[----:B------:R-:W-:Y:S01]  /*1a9c0*/  IMAD.MOV.U32 R15, RZ, RZ, 0x40000040 ;  /* 0x40000040ff0f7424 */ /* 0x000fe200078e00ff */
[----:B------:R-:W-:Y:S01]  /*1a9d0*/  SEL R22, R22, RZ, P2 ;  /* 0x000000ff16167207 */ /* 0x000fe20001000000 */
[----:B--2---:R-:W-:Y:S01]  /*1a9e0*/  FADD.FTZ R2, R2, R5 ;  /* 0x0000000502027221 */ /* 0x004fe20000010000 */
[----:B------:R-:W-:Y:S02]  /*1a9f0*/  IMAD.MOV.U32 R5, RZ, RZ, RZ ;  /* 0x000000ffff057224 */ /* 0x000fe400078e00ff */
[----:B0-----:R-:W-:Y:S01]  /*1aa00*/  FADD.FTZ R4, R4, R3 ;  /* 0x0000000304047221 */ /* 0x001fe20000010000 */
[----:B------:R-:W-:-:S04]  /*1aa10*/  SEL R3, RZ, 0x1, P2 ;  /* 0x00000001ff037807 */ /* 0x000fc80001000000 */
[----:B------:R-:W0:Y:S01]  /*1aa20*/  SHFL.BFLY PT, R9, R4, 0x1, 0x1f ;  /* 0x0c201f0004097f89 */ /* 0x000e2200000e0000 */
[----:B------:R-:W-:Y:S01]  /*1aa30*/  LOP3.LUT R186, R186, R3, RZ, 0x3c, !PT ;  /* 0x00000003baba7212 */ /* 0x000fe200078e3cff */
[----:B------:R-:W-:Y:S02]  /*1aa40*/  IMAD.MOV.U32 R3, RZ, RZ, -0x800000 ;  /* 0xff800000ff037424 */ /* 0x000fe400078e00ff */
[----:B0-----:R-:W-:Y:S01]  /*1aa50*/  FADD.FTZ R12, R4, R9 ;  /* 0x00000009040c7221 */ /* 0x001fe20000010000 */
[----:B------:R-:W-:-:S04]  /*1aa60*/  @!P1 VIADD R4, R13, 0x28860 ;  /* 0x000288600d049836 */ /* 0x000fc80000000000 */
[----:B------:R-:W-:Y:S02]  /*1aa70*/  FSETP.NE.FTZ.AND P3, PT, R12, RZ, PT ;  /* 0x000000ff0c00720b */ /* 0x000fe40003f75000 */
[----:B------:R-:W-:-:S11]  /*1aa80*/  @!P1 PRMT R4, RZ, 0x654, R4 ;  /* 0x00000654ff049816 */ /* 0x000fd60000000004 */
[----:B------:R-:W0:Y:S02]  /*1aa90*/  @P3 MUFU.LG2 R9, R12 ;  /* 0x0000000c00093308 */ /* 0x000e240000000c00 */
[----:B0-----:R-:W-:Y:S01]  /*1aaa0*/  @P3 FMUL.FTZ R9, R9, 0.69314718246459960938 ;  /* 0x3f31721809093820 */ /* 0x001fe20000410000 */
        /* <DEDUP_REMOVED lines=32> */
[----:B------:R-:W-:Y:S01]  /*1acb0*/  R2UR UR6, R14 ;  /* 0x000000000e0672ca */ /* 0x000fe200000e0000 */
[----:B------:R-:W-:Y:S01]  /*1acc0*/  @P3 FMUL.FTZ R14, R11, 0.69314718246459960938 ;  /* 0x3f3172180b0e3820 */ /* 0x000fe20000410000 */
[----:B------:R-:W-:-:S03]  /*1acd0*/  R2UR UR7, R15 ;  /* 0x000000000f0772ca */ /* 0x000fc600000e0000 */
[----:B------:R-:W-:Y:S01]  /*1ace0*/  @P3 FFMA.FTZ R3, R14, R8, R9 ;  /* 0x000000080e033223 */ /* 0x000fe20000010009 */
[----:B------:R-:W-:Y:S02]  /*1acf0*/  WARPGROUP.DEPBAR.LE gsb0, 0x0 ;  /* 0x00008000000079c5 */ /* 0x000fe40000010000 */
[----:B------:R-:W-:-:S07]  /*1ad00*/  WARPGROUP.ARRIVE ;  /* 0x00000000000079c5 */ /* 0x000fce0000000000 */
[----:B------:R-:W-:Y:S01]  /*1ad10*/  HGMMA.64x128x16.F32.BF16 R88, R156, gdesc[UR4].tnspB, R88, gsb0 ;  /* 0x41e000049c587df0 */ /* 0x000fe20008001858 */
[----:B------:R-:W-:Y:S02]  /*1ad20*/  R2UR UR6, R6 ;  /* 0x00000000060672ca */ /* 0x000fe400000e0000 */
[----:B------:R-:W-:Y:S02]  /*1ad30*/  R2UR UR7, R7 ;  /* 0x00000000070772ca */ /* 0x000fe400000e0000 */
[----:B------:R-:W0:Y:S02]  /*1ad40*/  SHFL.BFLY PT, R7, R2, 0x1, 0x1f ;  /* 0x0c201f0002077f89 */ /* 0x000e2400000e0000 */
[----:B0-----:R-:W-:Y:S01]  /*1ad50*/  FADD.FTZ R10, R2, R7 ;  /* 0x00000007020a7221 */ /* 0x001fe20000010000 */
[----:B------:R-:W-:-:S04]  /*1ad60*/  IMAD.MOV.U32 R2, RZ, RZ, RZ ;  /* 0x000000ffff027224 */ /* 0x000fc800078e00ff */
[----:B------:R-:W-:Y:S02]  /*1ad70*/  FSETP.NE.FTZ.AND P0, PT, R10, RZ, PT ;  /* 0x000000ff0a00720b */ /* 0x000fe40003f15000 */
[----:B------:R-:W-:Y:S11]  /*1ad80*/  @P3 MUFU.RCP R2, R12 ;  /* 0x0000000c00023308 */ /* 0x000ff60000001000 */
[----:B------:R-:W0:Y:S01]  /*1ad90*/  @P0 MUFU.LG2 R6, R10 ;  /* 0x0000000a00060308 */ /* 0x000e220000000c00 */
[----:B------:R-:W-:-:S07]  /*1ada0*/  @P0 FMUL.FTZ R7, R11, 0.69314718246459960938 ;  /* 0x3f3172180b070820 */ /* 0x000fce0000410000 */
[----:B------:R-:W1:Y:S01]  /*1adb0*/  @P0 MUFU.RCP R5, R10 ;  /* 0x0000000a00050308 */ /* 0x000e620000001000 */
[----:B0-----:R-:W-:-:S04]  /*1adc0*/  @P0 FMUL.FTZ R6, R6, 0.69314718246459960938 ;  /* 0x3f31721806060820 */ /* 0x001fc80000410000 */
[----:B------:R-:W-:Y:S01]  /*1add0*/  @P0 FFMA.FTZ R20, R7, R0, R6 ;  /* 0x0000000007140223 */ /* 0x000fe20000010006 */
[----:B------:R-:W-:Y:S01]  /*1ade0*/  PLOP3.LUT P0, PT, PT, PT, PT, 0x8, 0x0 ;  /* 0x000000000000781c */ /* 0x000fe20003f0e170 */
[----:B------:R-:W-:Y:S02]  /*1adf0*/  WARPGROUP.DEPBAR.LE gsb0, 0x0 ;  /* 0x00008000000079c5 */ /* 0x000fe40000010000 */
[----:B------:R-:W-:-:S06]  /*1ae00*/  WARPGROUP.ARRIVE ;  /* 0x00000000000079c5 */ /* 0x000fcc0000000000 */
[----:B------:R-:W-:Y:S03]  /*1ae10*/  HGMMA.64x128x16.F32.BF16 R88, R152, gdesc[UR4].tnspB, R88, gsb0 ;  /* 0x41e0000498587df0 */ /* 0x000fe60008001858 */
        /* <DEDUP_REMOVED lines=66> */
.L_x_8467:
[----:B------:R-:W-:Y:S05]  /*1b240*/  WARPSYNC.ALL ;  /* 0x0000000000007948 */ /* 0x000fea0003800000 */
        /* <DEDUP_REMOVED lines=9> */
[----:B------:R-:W2:Y:S01]  /*1b2e0*/  S2R R5, SR_SWINHI ;  /* 0x0000000000057919 */ /* 0x000ea20000002f00 */
[----:B------:R-:W-:Y:S05]  /*1b2f0*/  WARPSYNC.ALL ;  /* 0x0000000000007948 */ /* 0x000fea0003800000 */
[----:B------:R-:W-:Y:S01]  /*1b300*/  BAR.SYNC.DEFER_BLOCKING 0x1, 0x100 ;  /* 0x0044000000007b1d */ /* 0x000fe20000010000 */
[----:B------:R-:W-:Y:S02]  /*1b310*/  F2FP.BF16.F32.PACK_AB R6, R93, R6 ;  /* 0x000000065d06723e */ /* 0x000fe400000010ff */
        /* <DEDUP_REMOVED lines=8> */
[----:B------:R-:W-:Y:S02]  /*1b3a0*/  MOV R40, R2 ;  /* 0x0000000200287202 */ /* 0x000fe40000000f00 */
[----:B--2---:R-:W-:-:S03]  /*1b3b0*/  MOV R41, R5 ;  /* 0x0000000500297202 */ /* 0x004fc60000000f00 */
[----:B------:R-:W-:-:S03]  /*1b3c0*/  IMAD.WIDE R4, R224, 0x2, R40 ;  /* 0x00000002e0047825 */ /* 0x000fc600078e0228 */
[C---:B------:R-:W-:Y:S02]  /*1b3d0*/  IADD3 R49, P0, R4.reuse, 0x40, RZ ;  /* 0x0000004004317810 */ /* 0x040fe40007f1e0ff */
[C---:B------:R-:W-:Y:S02]  /*1b3e0*/  IADD3 R51, P1, R4.reuse, 0x60, RZ ;  /* 0x0000006004337810 */ /* 0x040fe40007f3e0ff */
[C---:B------:R-:W-:Y:S01]  /*1b3f0*/  LOP3.LUT R33, R4.reuse, 0x380, RZ, 0xc0, !PT ;  /* 0x0000038004217812 */ /* 0x040fe200078ec0ff */
[--C-:B------:R-:W-:Y:S01]  /*1b400*/  IMAD.X R11, RZ, RZ, R5.reuse, P0 ;  /* 0x000000ffff0b7224 */ /* 0x100fe200000e0605 */
[C---:B------:R-:W-:Y:S01]  /*1b410*/  IADD3 R47, P5, R4.reuse, 0x20, RZ ;  /* 0x00000020042f7810 */ /* 0x040fe20007fbe0ff */
[--C-:B------:R-:W-:Y:S01]  /*1b420*/  IMAD.X R13, RZ, RZ, R5.reuse, P1 ;  /* 0x000000ffff0d7224 */ /* 0x100fe200008e0605 */
[----:B------:R-:W-:Y:S02]  /*1b430*/  ISETP.NE.U32.AND P0, PT, RZ, UR4, PT ;  /* 0x00000004ff007c0c */ /* 0x000fe4000bf05070 */
[----:B------:R-:W-:Y:S01]  /*1b440*/  IADD3 R53, P2, R4, 0x4000, RZ ;  /* 0x0000400004357810 */ /* 0x000fe20007f5e0ff */
[----:B------:R-:W-:Y:S01]  /*1b450*/  IMAD.X R9, RZ, RZ, R5, P5 ;  /* 0x000000ffff097224 */ /* 0x000fe200028e0605 */
[----:B------:R-:W-:-:S02]  /*1b460*/  LOP3.LUT R12, R51, 0x380, RZ, 0xc0, !PT ;  /* 0x00000380330c7812 */ /* 0x000fc400078ec0ff */
[----:B------:R-:W-:Y:S01]  /*1b470*/  SHF.R.U64 R33, R33, 0x3, RZ ;  /* 0x0000000321217819 */ /* 0x000fe200000012ff */
[--C-:B------:R-:W-:Y:S01]  /*1b480*/  IMAD.X R15, RZ, RZ, R5.reuse, P2 ;  /* 0x000000ffff0f7224 */ /* 0x100fe200010e0605 */
[C---:B------:R-:W-:Y:S02]  /*1b490*/  IADD3 R55, P3, R4.reuse, 0x4020, RZ ;  /* 0x0000402004377810 */ /* 0x040fe40007f7e0ff */
[C---:B------:R-:W-:Y:S02]  /*1b4a0*/  IADD3 R57, P4, R4.reuse, 0x4040, RZ ;  /* 0x0000404004397810 */ /* 0x040fe40007f9e0ff */
[----:B------:R-:W-:Y:S01]  /*1b4b0*/  LOP3.LUT R8, R47, 0x380, RZ, 0xc0, !PT ;  /* 0x000003802f087812 */ /* 0x000fe200078ec0ff */
[--C-:B------:R-:W-:Y:S01]  /*1b4c0*/  IMAD.X R25, RZ, RZ, R5.reuse, P3 ;  /* 0x000000ffff197224 */ /* 0x100fe200018e0605 */
[----:B------:R-:W-:Y:S01]  /*1b4d0*/  LOP3.LUT R10, R49, 0x380, RZ, 0xc0, !PT ;  /* 0x00000380310a7812 */ /* 0x000fe200078ec0ff */
[----:B------:R-:W-:Y:S01]  /*1b4e0*/  IMAD.X R27, RZ, RZ, R5, P4 ;  /* 0x000000ffff1b7224 */ /* 0x000fe200020e0605 */
[----:B------:R-:W-:-:S02]  /*1b4f0*/  IADD3 R59, P5, R4, 0x4060, RZ ;  /* 0x00004060043b7810 */ /* 0x000fc40007fbe0ff */
[----:B------:R-:W-:Y:S01]  /*1b500*/  ISETP.NE.AND.EX P0, PT, RZ, UR5, PT, P0 ;  /* 0x00000005ff007c0c */ /* 0x000fe2000bf05300 */
[----:B------:R-:W-:Y:S01]  /*1b510*/  ULDC.64 UR4, c[0x0][0xc08] ;  /* 0x0003020000047ab9 */ /* 0x000fe20000000a00 */
[----:B------:R-:W-:Y:S02]  /*1b520*/  SHF.R.U64 R12, R12, 0x3, RZ ;  /* 0x000000030c0c7819 */ /* 0x000fe400000012ff */
[----:B------:R-:W-:Y:S01]  /*1b530*/  LOP3.LUT R4, R33, R4, RZ, 0x3c, !PT ;  /* 0x0000000421047212 */ /* 0x000fe200078e3cff */
[----:B------:R-:W-:Y:S01]  /*1b540*/  IMAD.X R33, RZ, RZ, R5, P5 ;  /* 0x000000ffff217224 */ /* 0x000fe200028e0605 */
[----:B------:R-:W-:Y:S02]  /*1b550*/  LOP3.LUT R14, R53, 0x380, RZ, 0xc0, !PT ;  /* 0x00000380350e7812 */ /* 0x000fe400078ec0ff */
[----:B------:R-:W-:Y:S02]  /*1b560*/  SHF.R.U64 R8, R8, 0x3, RZ ;  /* 0x0000000308087819 */ /* 0x000fe400000012ff */
[----:B------:R-:W-:-:S02]  /*1b570*/  SHF.R.U64 R10, R10, 0x3, RZ ;  /* 0x000000030a0a7819 */ /* 0x000fc400000012ff */
[----:B------:R-:W-:Y:S02]  /*1b580*/  LOP3.LUT R24, R55, 0x380, RZ, 0xc0, !PT ;  /* 0x0000038037187812 */ /* 0x000fe400078ec0ff */
[----:B------:R-:W-:Y:S02]  /*1b590*/  LOP3.LUT R26, R57, 0x380, RZ, 0xc0, !PT ;  /* 0x00000380391a7812 */ /* 0x000fe400078ec0ff */
[----:B------:R-:W-:Y:S02]  /*1b5a0*/  ISETP.NE.U32.AND P2, PT, RZ, UR4, PT ;  /* 0x00000004ff007c0c */ /* 0x000fe4000bf45070 */
[----:B-1----:R-:W-:Y:S02]  /*1b5b0*/  LOP3.LUT R28, R59, 0x380, RZ, 0xc0, !PT ;  /* 0x000003803b1c7812 */ /* 0x002fe400078ec0ff */
[----:B------:R-:W-:Y:S02]  /*1b5c0*/  LOP3.LUT R12, R12, R51, RZ, 0x3c, !PT ;  /* 0x000000330c0c7212 */ /* 0x000fe400078e3cff */
[----:B------:R-:W-:-:S02]  /*1b5d0*/  SHF.R.U64 R14, R14, 0x3, RZ ;  /* 0x000000030e0e7819 */ /* 0x000fc400000012ff */
[----:B------:R-:W-:Y:S02]  /*1b5e0*/  MOV R51, R4 ;  /* 0x0000000400337202 */ /* 0x000fe40000000f00 */
[----:B------:R-:W-:Y:S02]  /*1b5f0*/  LOP3.LUT R8, R8, R47, RZ, 0x3c, !PT ;  /* 0x0000002f08087212 */ /* 0x000fe400078e3cff */
[----:B------:R-:W-:Y:S02]  /*1b600*/  LOP3.LUT R10, R10, R49, RZ, 0x3c, !PT ;  /* 0x000000310a0a7212 */ /* 0x000fe400078e3cff */
[----:B------:R-:W-:Y:S02]  /*1b610*/  SHF.R.U64 R24, R24, 0x3, RZ ;  /* 0x0000000318187819 */ /* 0x000fe400000012ff */
[----:B------:R-:W-:Y:S02]  /*1b620*/  SHF.R.U64 R26, R26, 0x3, RZ ;  /* 0x000000031a1a7819 */ /* 0x000fe400000012ff */
[----:B------:R-:W-:-:S02]  /*1b630*/  F2FP.BF16.F32.PACK_AB R4, R89, R88 ;  /* 0x000000585904723e */ /* 0x000fc400000010ff */
[----:B------:R-:W-:Y:S02]  /*1b640*/  F2FP.BF16.F32.PACK_AB R5, R91, R90 ;  /* 0x0000005a5b05723e */ /* 0x000fe400000010ff */
[----:B------:R-:W-:Y:S02]  /*1b650*/  ISETP.NE.AND.EX P2, PT, RZ, UR5, PT, P2 ;  /* 0x00000005ff007c0c */ /* 0x000fe4000bf45320 */
[----:B------:R-:W-:Y:S01]  /*1b660*/  SHF.R.U64 R28, R28, 0x3, RZ ;  /* 0x000000031c1c7819 */ /* 0x000fe200000012ff */
[----:B------:R1:W-:Y:S01]  /*1b670*/  STSM.16.M88.4 [R51], R4 ;  /* 0x0000000433007844 */ /* 0x0003e20000000200 */
[----:B------:R-:W-:Y:S02]  /*1b680*/  LOP3.LUT R14, R14, R53, RZ, 0x3c, !PT ;  /* 0x000000350e0e7212 */ /* 0x000fe400078e3cff */
[----:B------:R-:W-:Y:S02]  /*1b690*/  LOP3.LUT R24, R24, R55, RZ, 0x3c, !PT ;  /* 0x0000003718187212 */ /* 0x000fe400078e3cff */
[----:B------:R-:W-:Y:S01]  /*1b6a0*/  LOP3.LUT R26, R26, R57, RZ, 0x3c, !PT ;  /* 0x000000391a1a7212 */ /* 0x000fe200078e3cff */
[----:B------:R-:W-:Y:S01]  /*1b6b0*/  ULDC UR4, c[0x0][0xa88] ;  /* 0x0002a20000047ab9 */ /* 0x000fe20000000800 */
[----:B------:R-:W-:Y:S01]  /*1b6c0*/  MOV R50, R8 ;  /* 0x0000000800327202 */ /* 0x000fe20000000f00 */
[----:B------:R-:W2:Y:S01]  /*1b6d0*/  LDC R55, c[0x0][0xbe8] ;  /* 0x0002fa00ff377b82 */ /* 0x000ea20000000800 */
[----:B------:R-:W-:-:S02]  /*1b6e0*/  MOV R49, R10 ;  /* 0x0000000a00317202 */ /* 0x000fc40000000f00 */
[----:B------:R-:W-:Y:S02]  /*1b6f0*/  LOP3.LUT R32, R28, R59, RZ, 0x3c, !PT ;  /* 0x0000003b1c207212 */ /* 0x000fe400078e3cff */
[----:B------:R-:W-:Y:S02]  /*1b700*/  F2FP.BF16.F32.PACK_AB R8, R97, R96 ;  /* 0x000000606108723e */ /* 0x000fe400000010ff */
        /* <DEDUP_REMOVED lines=12> */
[----:B------:R-:W-:Y:S02]  /*1b7d0*/  MOV R44, R26 ;  /* 0x0000001a002c7202 */ /* 0x000fe40000000f00 */
[----:B------:R-:W-:Y:S02]  /*1b7e0*/  F2FP.BF16.F32.PACK_AB R12, R113, R112 ;  /* 0x00000070710c723e */ /* 0x000fe400000010ff */
[----:B------:R-:W-:Y:S01]  /*1b7f0*/  F2FP.BF16.F32.PACK_AB R13, R42, R43 ;  /* 0x0000002b2a0d723e */ /* 0x000fe200000010ff */
[----:B-1----:R-:W1:Y:S01]  /*1b800*/  @P2 LDC.64 R8, c[0x0][0xc08] ;  /* 0x00030200ff082b82 */ /* 0x002e620000000a00 */
[----:B------:R-:W-:Y:S02]  /*1b810*/  F2FP.BF16.F32.PACK_AB R14, R117, R116 ;  /* 0x00000074750e723e */ /* 0x000fe400000010ff */
[----:B------:R-:W-:Y:S02]  /*1b820*/  F2FP.BF16.F32.PACK_AB R15, R119, R118 ;  /* 0x00000076770f723e */ /* 0x000fe400000010ff */
[----:B------:R-:W-:-:S02]  /*1b830*/  MOV R28, R32 ;  /* 0x00000020001c7202 */ /* 0x000fc40000000f00 */
[----:B------:R-:W-:Y:S01]  /*1b840*/  F2FP.BF16.F32.PACK_AB R24, R121, R120 ;  /* 0x000000787918723e */ /* 0x000fe200000010ff */
[----:B------:R-:W4:Y:S01]  /*1b850*/  LDC.64 R42, c[0x0][0xc00] ;  /* 0x00030000ff2a7b82 */ /* 0x000f220000000a00 */
[----:B------:R-:W-:Y:S01]  /*1b860*/  F2FP.BF16.F32.PACK_AB R25, R123, R122 ;  /* 0x0000007a7b19723e */ /* 0x000fe200000010ff */
[----:B------:R0:W-:Y:S01]  /*1b870*/  STSM.16.M88.4 [R48], R12 ;  /* 0x0000000c30007844 */ /* 0x0001e20000000200 */
[----:B------:R-:W-:Y:S02]  /*1b880*/  F2FP.BF16.F32.PACK_AB R26, R125, R124 ;  /* 0x0000007c7d1a723e */ /* 0x000fe400000010ff */
[----:B------:R-:W-:Y:S02]  /*1b890*/  F2FP.BF16.F32.PACK_AB R27, R0, R45 ;  /* 0x0000002d001b723e */ /* 0x000fe400000010ff */
[----:B------:R-:W-:Y:S02]  /*1b8a0*/  F2FP.BF16.F32.PACK_AB R32, R21, R128 ;  /* 0x000000801520723e */ /* 0x000fe400000010ff */
[----:B------:R-:W-:Y:S01]  /*1b8b0*/  F2FP.BF16.F32.PACK_AB R33, R131, R130 ;  /* 0x000000828321723e */ /* 0x000fe200000010ff */
[----:B------:R-:W-:Y:S01]  /*1b8c0*/  STSM.16.M88.4 [R47], R24 ;  /* 0x000000182f007844 */ /* 0x000fe20000000200 */
[----:B---3--:R-:W-:-:S02]  /*1b8d0*/  F2FP.BF16.F32.PACK_AB R4, R145, R144 ;  /* 0x000000909104723e */ /* 0x008fc400000010ff */
[----:B------:R-:W-:Y:S01]  /*1b8e0*/  F2FP.BF16.F32.PACK_AB R5, R147, R146 ;  /* 0x000000929305723e */ /* 0x000fe200000010ff */
[----:B------:R-:W-:Y:S01]  /*1b8f0*/  STSM.16.M88.4 [R46], R32 ;  /* 0x000000202e007844 */ /* 0x000fe20000000200 */
[----:B------:R-:W-:Y:S02]  /*1b900*/  F2FP.BF16.F32.PACK_AB R6, R149, R148 ;  /* 0x000000949506723e */ /* 0x000fe400000010ff */
[----:B------:R-:W-:Y:S01]  /*1b910*/  F2FP.BF16.F32.PACK_AB R7, R151, R150 ;  /* 0x000000969707723e */ /* 0x000fe200000010ff */
[----:B------:R-:W-:Y:S01]  /*1b920*/  STSM.16.M88.4 [R44], R36 ;  /* 0x000000242c007844 */ /* 0x000fe20000000200 */
[----:B0-----:R-:W-:-:S03]  /*1b930*/  IMAD.MOV.U32 R48, RZ, RZ, RZ ;  /* 0x000000ffff307224 */ /* 0x001fc600078e00ff */
[----:B------:R1:W-:Y:S01]  /*1b940*/  STSM.16.M88.4 [R28], R4 ;  /* 0x000000041c007844 */ /* 0x0003e20000000200 */
[----:B------:R-:W-:Y:S02]  /*1b950*/  IMAD.U32 R0, RZ, RZ, UR4 ;  /* 0x00000004ff007e24 */ /* 0x000fe4000f8e00ff */
[C---:B----4-:R-:W-:Y:S01]  /*1b960*/  IMAD.WIDE R42, R209.reuse, 0x4, R42 ;  /* 0x00000004d12a7825 */ /* 0x050fe200078e022a */
[----:B------:R-:W-:Y:S03]  /*1b970*/  BAR.SYNC.DEFER_BLOCKING 0x1, 0x100 ;  /* 0x0044000000007b1d */ /* 0x000fe60000010000 */
[----:B-1----:R-:W-:-:S03]  /*1b980*/  @P2 IMAD.WIDE R4, R209, 0x4, R8 ;  /* 0x00000004d1042825 */ /* 0x002fc600078e0208 */
[----:B------:R0:W5:Y:S01]  /*1b990*/  @P0 LDG.E R48, desc[UR38][R42.64] ;  /* 0x000000262a300981 */ /* 0x000162000c1e1900 */
[----:B--2---:R-:W-:Y:S01]  /*1b9a0*/  ISETP.NE.AND P1, PT, R55, 0x1, PT ;  /* 0x000000013700780c */ /* 0x004fe20003f25270 */
[----:B------:R-:W-:Y:S02]  /*1b9b0*/  IMAD.IADD R13, R195, 0x1, R193 ;  /* 0x00000001c30d7824 */ /* 0x000fe400078e02c1 */
[----:B------:R0:W5:Y:S10]  /*1b9c0*/  @P2 LDG.E R0, desc[UR38][R4.64] ;  /* 0x0000002604002981 */ /* 0x000174000c1e1900 */
[----:B------:R-:W1:Y:S08]  /*1b9d0*/  @P1 LDC R10, c[0x0][0xbec] ;  /* 0x0002fb00ff0a1b82 */ /* 0x000e700000000800 */
[----:B------:R-:W2:Y:S01]  /*1b9e0*/  @P1 LDC R11, c[0x0][0xbf0] ;  /* 0x0002fc00ff0b1b82 */ /* 0x000ea20000000800 */
[----:B0-----:R-:W-:Y:S05]  /*1b9f0*/  @P2 BRA `(.L_x_8596) ;  /* 0x0000000000102947 */ /* 0x001fea0003800000 */
[----:B------:R-:W-:Y:S05]  /*1ba00*/  @!P0 BRA `(.L_x_8596) ;  /* 0x00000000000c8947 */ /* 0x000fea0003800000 */
[----:B------:R-:W3:Y:S04]  /*1ba10*/  LDG.E R5, desc[UR38][R42.64] ;  /* 0x000000262a057981 */ /* 0x000ee8000c1e1900 */
[----:B-----5:R-:W3:Y:S02]  /*1ba20*/  LDG.E R0, desc[UR38][R42.64+0x4] ;  /* 0x000004262a007981 */ /* 0x020ee4000c1e1900 */
[----:B---3--:R-:W-:-:S07]  /*1ba30*/  IMAD.IADD R0, R0, 0x1, -R5 ;  /* 0x0000000100007824 */ /* 0x008fce00078e0a05 */
.L_x_8596:
[----:B------:R-:W-:Y:S01]  /*1ba40*/  SHF.R.S32.HI R54, RZ, 0x1f, R208 ;  /* 0x0000001fff367819 */ /* 0x000fe200000114d0 */
[----:B-1----:R-:W-:Y:S01]  /*1ba50*/  @P1 IMAD.HI.U32 R4, R13, R10, RZ ;  /* 0x0000000a0d041227 */ /* 0x002fe200078e00ff */
[----:B------:R-:W-:Y:S01]  /*1ba60*/  ULDC.64 UR4, c[0x0][0xb90] ;  /* 0x0002e40000047ab9 */ /* 0x000fe20000000a00 */
[----:B-----5:R-:W-:Y:S02]  /*1ba70*/  SHF.R.S32.HI R49, RZ, 0x1f, R48 ;  /* 0x0000001fff317819 */ /* 0x020fe40000011430 */
[----:B------:R-:W-:Y:S01]  /*1ba80*/  IMAD R9, R54, UR4, RZ ;  /* 0x0000000436097c24 */ /* 0x000fe2000f8e02ff */
[----:B------:R-:W-:Y:S01]  /*1ba90*/  SHF.R.S32.HI R6, RZ, 0x1f, R209 ;  /* 0x0000001fff067819 */ /* 0x000fe200000114d1 */
[----:B------:R-:W-:Y:S01]  /*1baa0*/  IMAD.MOV.U32 R7, RZ, RZ, R13 ;  /* 0x000000ffff077224 */ /* 0x000fe200078e000d */
[----:B--2---:R-:W-:Y:S01]  /*1bab0*/  @P1 SHF.R.U32.HI R7, RZ, R11, R4 ;  /* 0x0000000bff071219 */ /* 0x004fe20000011604 */
[----:B------:R-:W-:Y:S01]  /*1bac0*/  IMAD.WIDE.U32 R4, R208, UR4, R48 ;  /* 0x00000004d0047c25 */ /* 0x000fe2000f8e0030 */
[----:B------:R-:W-:-:S02]  /*1bad0*/  SEL R28, R6, RZ, !P0 ;  /* 0x000000ff061c7207 */ /* 0x000fc40004000000 */
[----:B------:R-:W-:Y:S01]  /*1bae0*/  SEL R57, R209, RZ, !P0 ;  /* 0x000000ffd1397207 */ /* 0x000fe20004000000 */
[----:B------:R-:W-:Y:S01]  /*1baf0*/  IMAD R9, R208, UR5, R9 ;  /* 0x00000005d0097c24 */ /* 0x000fe2000f8e0209 */
[----:B------:R-:W-:Y:S01]  /*1bb00*/  ULDC.64 UR4, c[0x0][0xb98] ;  /* 0x0002e60000047ab9 */ /* 0x000fe20000000a00 */
[----:B------:R-:W-:Y:S02]  /*1bb10*/  IMAD.MOV R8, RZ, RZ, -R7 ;  /* 0x000000ffff087224 */ /* 0x000fe400078e0a07 */
[----:B------:R-:W-:Y:S02]  /*1bb20*/  IMAD.IADD R5, R5, 0x1, R9 ;  /* 0x0000000105057824 */ /* 0x000fe400078e0209 */
[----:B------:R-:W-:Y:S02]  /*1bb30*/  IMAD.IADD R11, R16, 0x1, R225 ;  /* 0x00000001100b7824 */ /* 0x000fe400078e02e1 */
[----:B------:R-:W-:Y:S02]  /*1bb40*/  IMAD R9, R55, R8, R13 ;  /* 0x0000000837097224 */ /* 0x000fe400078e020d */
[----:B------:R-:W-:-:S02]  /*1bb50*/  IMAD R6, R28, UR4, RZ ;  /* 0x000000041c067c24 */ /* 0x000fc4000f8e02ff */
[----:B------:R-:W-:-:S04]  /*1bb60*/  IMAD.WIDE.U32 R4, R57, UR4, R4 ;  /* 0x0000000439047c25 */ /* 0x000fc8000f8e0004 */
[----:B------:R-:W-:Y:S01]  /*1bb70*/  IMAD.WIDE R40, R11, 0x2, R40 ;  /* 0x000000020b287825 */ /* 0x000fe200078e0228 */
[----:B------:R-:W-:Y:S02]  /*1bb80*/  SHF.R.S32.HI R11, RZ, 0x1f, R7 ;  /* 0x0000001fff0b7819 */ /* 0x000fe40000011407 */
[----:B------:R-:W-:Y:S01]  /*1bb90*/  IADD3 R4, P2, R7, R4, RZ ;  /* 0x0000000407047210 */ /* 0x000fe20007f5e0ff */
[----:B------:R-:W-:Y:S01]  /*1bba0*/  IMAD R8, R57, UR5, R6 ;  /* 0x0000000539087c24 */ /* 0x000fe2000f8e0206 */
[----:B------:R-:W-:Y:S01]  /*1bbb0*/  SHF.R.S32.HI R6, RZ, 0x1f, R9 ;  /* 0x0000001fff067819 */ /* 0x000fe20000011409 */
[----:B------:R-:W-:Y:S01]  /*1bbc0*/  ULDC.64 UR4, c[0x0][0xb88] ;  /* 0x0002e20000047ab9 */ /* 0x000fe20000000a00 */
[----:B------:R-:W-:Y:S01]  /*1bbd0*/  IADD3 R7, P0, R40, 0x1000, RZ ;  /* 0x0000100028077810 */ /* 0x000fe20007f1e0ff */
[----:B------:R-:W-:Y:S01]  /*1bbe0*/  IMAD.IADD R10, R223, 0x1, R193 ;  /* 0x00000001df0a7824 */ /* 0x000fe200078e02c1 */
[----:B------:R-:W-:Y:S01]  /*1bbf0*/  IADD3.X R5, R11, R5, R8, P2, !PT ;  /* 0x000000050b057210 */ /* 0x000fe200017fe408 */
[----:B------:R-:W-:Y:S01]  /*1bc00*/  IMAD R6, R6, UR4, RZ ;  /* 0x0000000406067c24 */ /* 0x000fe2000f8e02ff */
[----:B------:R-:W-:Y:S01]  /*1bc10*/  IADD3 R33, P3, R40, 0x4000, RZ ;  /* 0x0000400028217810 */ /* 0x000fe20007f7e0ff */
[----:B------:R-:W-:Y:S01]  /*1bc20*/  IMAD R59, R0, R55, RZ ;  /* 0x00000037003b7224 */ /* 0x000fe200078e02ff */
[----:B------:R-:W-:Y:S01]  /*1bc30*/  LOP3.LUT R8, R7, 0x380, RZ, 0xc0, !PT ;  /* 0x0000038007087812 */ /* 0x000fe200078ec0ff */
[----:B------:R-:W-:Y:S01]  /*1bc40*/  IMAD R11, R9, UR5, R6 ;  /* 0x00000005090b7c24 */ /* 0x000fe2000f8e0206 */
[----:B------:R-:W-:Y:S01]  /*1bc50*/  LOP3.LUT R32, R33, 0x380, RZ, 0xc0, !PT ;  /* 0x0000038021207812 */ /* 0x000fe200078ec0ff */
[----:B------:R-:W-:Y:S01]  /*1bc60*/  IMAD.WIDE.U32 R4, R9, UR4, R4 ;  /* 0x0000000409047c25 */ /* 0x000fe2000f8e0004 */
[----:B------:R-:W-:Y:S01]  /*1bc70*/  ULDC.64 UR4, c[0x0][0xb50] ;  /* 0x0002d40000047ab9 */ /* 0x000fe20000000a00 */
[----:B------:R-:W-:-:S02]  /*1bc80*/  SHF.R.U64 R8, R8, 0x3, RZ ;  /* 0x0000000308087819 */ /* 0x000fc400000012ff */
[----:B------:R-:W-:Y:S01]  /*1bc90*/  IMAD.IADD R5, R5, 0x1, R11 ;  /* 0x0000000105057824 */ /* 0x000fe200078e020b */
[----:B------:R-:W-:Y:S01]  /*1bca0*/  LEA R6, P2, R4, UR4, 0x2 ;  /* 0x0000000404067c11 */ /* 0x000fe2000f8410ff */
[----:B------:R-:W-:Y:S01]  /*1bcb0*/  IMAD.X R9, RZ, RZ, R41, P0 ;  /* 0x000000ffff097224 */ /* 0x000fe200000e0629 */
[----:B------:R-:W-:Y:S01]  /*1bcc0*/  LOP3.LUT P0, RZ, R218, 0x3, RZ, 0xc0, !PT ;  /* 0x00000003daff7812 */ /* 0x000fe2000780c0ff */
[----:B------:R-:W-:Y:S01]  /*1bcd0*/  VIADD R0, R10, 0x8 ;  /* 0x000000080a007836 */ /* 0x000fe20000000000 */
[----:B------:R-:W-:Y:S01]  /*1bce0*/  LEA.HI.X R4, R4, UR5, R5, 0x2, P2 ;  /* 0x0000000504047c11 */ /* 0x000fe200090f1405 */
[----:B------:R-:W-:Y:S01]  /*1bcf0*/  SHFL.IDX PT, R50, R6, RZ, 0x1c1f ;  /* 0x001c1fff06327589 */ /* 0x000fe200000e0000 */
[----:B------:R-:W-:Y:S01]  /*1bd00*/  IADD3 R25, P2, R40, 0x3000, RZ ;  /* 0x0000300028197810 */ /* 0x000fe20007f5e0ff */
[----:B------:R-:W-:Y:S01]  /*1bd10*/  ULDC.64 UR4, c[0x0][0xaa0] ;  /* 0x0002a80000047ab9 */ /* 0x000fe20000000a00 */
[----:B------:R-:W-:Y:S01]  /*1bd20*/  SHF.R.U64 R32, R32, 0x3, RZ ;  /* 0x0000000320207819 */ /* 0x000fe200000012ff */
[----:B------:R-:W0:Y:S01]  /*1bd30*/  SHFL.IDX PT, R51, R4, RZ, 0x1c1f ;  /* 0x001c1fff04337589 */ /* 0x000e2200000e0000 */
[----:B------:R-:W-:-:S02]  /*1bd40*/  LOP3.LUT R24, R25, 0x380, RZ, 0xc0, !PT ;  /* 0x0000038019187812 */ /* 0x000fc400078ec0ff */
[----:B------:R-:W-:Y:S01]  /*1bd50*/  LOP3.LUT R32, R32, R33, RZ, 0x3c, !PT ;  /* 0x0000002120207212 */ /* 0x000fe200078e3cff */
[----:B------:R-:W-:Y:S01]  /*1bd60*/  SHFL.IDX PT, R52, R6, 0x1, 0x1c1f ;  /* 0x003c1f0006347f89 */ /* 0x000fe200000e0000 */
[----:B------:R-:W-:Y:S01]  /*1bd70*/  SHF.R.U64 R24, R24, 0x3, RZ ;  /* 0x0000000318187819 */ /* 0x000fe200000012ff */
[--C-:B------:R-:W-:Y:S01]  /*1bd80*/  IMAD.X R33, RZ, RZ, R41.reuse, P3 ;  /* 0x000000ffff217224 */ /* 0x100fe200018e0629 */
[----:B------:R-:W-:Y:S01]  /*1bd90*/  LOP3.LUT R8, R8, R7, RZ, 0x3c, !PT ;  /* 0x0000000708087212 */ /* 0x000fe200078e3cff */
[----:B------:R-:W1:Y:S01]  /*1bda0*/  SHFL.IDX PT, R53, R4, 0x1, 0x1c1f ;  /* 0x003c1f0004357f89 */ /* 0x000e6200000e0000 */
[----:B------:R-:W-:Y:S01]  /*1bdb0*/  LOP3.LUT R24, R24, R25, RZ, 0x3c, !PT ;  /* 0x0000001918187212 */ /* 0x000fe200078e3cff */
[----:B------:R-:W-:Y:S01]  /*1bdc0*/  IMAD.X R25, RZ, RZ, R41, P2 ;  /* 0x000000ffff197224 */ /* 0x000fe200010e0629 */
[-C--:B------:R-:W-:Y:S02]  /*1bdd0*/  ISETP.GE.OR P2, PT, R10, R59.reuse, P0 ;  /* 0x0000003b0a00720c */ /* 0x080fe40000746670 */
[----:B------:R-:W-:-:S02]  /*1bde0*/  ISETP.GE.OR P0, PT, R0, R59, P0 ;  /* 0x0000003b0000720c */ /* 0x000fc40000706670 */
[C---:B------:R-:W-:Y:S02]  /*1bdf0*/  IADD3 R7, P3, R40.reuse, 0x7000, RZ ;  /* 0x0000700028077810 */ /* 0x040fe40007f7e0ff */
[----:B------:R-:W-:Y:S02]  /*1be00*/  IADD3 R13, P4, R40, 0x2000, RZ ;  /* 0x00002000280d7810 */ /* 0x000fe40007f9e0ff */
[----:B------:R-:W-:Y:S01]  /*1be10*/  LOP3.LUT R0, R7, 0x380, RZ, 0xc0, !PT ;  /* 0x0000038007007812 */ /* 0x000fe200078ec0ff */
[----:B------:R-:W-:Y:S01]  /*1be20*/  IMAD.X R45, RZ, RZ, R41, P3 ;  /* 0x000000ffff2d7224 */ /* 0x000fe200018e0629 */
[----:B------:R-:W-:Y:S02]  /*1be30*/  LOP3.LUT R12, R13, 0x380, RZ, 0xc0, !PT ;  /* 0x000003800d0c7812 */ /* 0x000fe400078ec0ff */
[----:B------:R-:W-:Y:S01]  /*1be40*/  SHF.R.U64 R0, R0, 0x3, RZ ;  /* 0x0000000300007819 */ /* 0x000fe200000012ff */
[----:B0-----:R0:W-:Y:S01]  /*1be50*/  @!P2 ST.E desc[UR38][R50.64], R20 ;  /* 0x000000143200a985 */ /* 0x0011e2000c101926 */
[----:B------:R-:W-:-:S02]  /*1be60*/  SHF.R.U64 R12, R12, 0x3, RZ ;  /* 0x000000030c0c7819 */ /* 0x000fc400000012ff */
[----:B------:R-:W-:Y:S02]  /*1be70*/  LOP3.LUT R44, R0, R7, RZ, 0x3c, !PT ;  /* 0x00000007002c7212 */ /* 0x000fe400078e3cff */
[C---:B------:R-:W-:Y:S02]  /*1be80*/  IADD3 R37, P5, R40.reuse, 0x5000, RZ ;  /* 0x0000500028257810 */ /* 0x040fe40007fbe0ff */
[----:B------:R-:W-:Y:S01]  /*1be90*/  LOP3.LUT R5, R40, 0x380, RZ, 0xc0, !PT ;  /* 0x0000038028057812 */ /* 0x000fe200078ec0ff */
[----:B-1----:R1:W-:Y:S01]  /*1bea0*/  @!P0 ST.E desc[UR38][R52.64], R3 ;  /* 0x0000000334008985 */ /* 0x0023e2000c101926 */
[----:B0-----:R-:W0:Y:S01]  /*1beb0*/  @P1 LDC R51, c[0x0][0xbec] ;  /* 0x0002fb00ff331b82 */ /* 0x001e220000000800 */
[----:B------:R-:W-:Y:S01]  /*1bec0*/  IMAD.WIDE.U32 R20, R48, UR4, RZ ;  /* 0x0000000430147c25 */ /* 0x000fe2000f8e00ff */
[----:B------:R-:W-:Y:S01]  /*1bed0*/  LOP3.LUT R12, R12, R13, RZ, 0x3c, !PT ;  /* 0x0000000d0c0c7212 */ /* 0x000fe200078e3cff */
[----:B------:R-:W5:Y:S01]  /*1bee0*/  LD.E.128 R8, desc[UR38][R8.64] ;  /* 0x0000002608087980 */ /* 0x000f62000c101d00 */
[----:B------:R-:W-:Y:S01]  /*1bef0*/  LOP3.LUT R36, R37, 0x380, RZ, 0xc0, !PT ;  /* 0x0000038025247812 */ /* 0x000fe200078ec0ff */
[----:B------:R-:W-:Y:S01]  /*1bf00*/  IMAD R0, R207, 0x20, R23 ;  /* 0x00000020cf007824 */ /* 0x000fe200078e0217 */
[----:B------:R-:W-:Y:S01]  /*1bf10*/  SHF.R.U64 R5, R5, 0x3, RZ ;  /* 0x0000000305057819 */ /* 0x000fe200000012ff */
[----:B------:R-:W-:Y:S01]  /*1bf20*/  IMAD.X R13, RZ, RZ, R41, P4 ;  /* 0x000000ffff0d7224 */ /* 0x000fe200020e0629 */
[----:B------:R-:W-:Y:S01]  /*1bf30*/  IADD3 R43, P4, R40, 0x6000, RZ ;  /* 0x00006000282b7810 */ /* 0x000fe20007f9e0ff */
[----:B-1----:R-:W-:Y:S01]  /*1bf40*/  IMAD R3, R49, UR4, RZ ;  /* 0x0000000431037c24 */ /* 0x002fe2000f8e02ff */
[----:B------:R-:W-:Y:S01]  /*1bf50*/  SHF.R.U64 R36, R36, 0x3, RZ ;  /* 0x0000000324247819 */ /* 0x000fe200000012ff */
[----:B------:R-:W1:Y:S01]  /*1bf60*/  @P1 LDC R49, c[0x0][0xbf0] ;  /* 0x0002fc00ff311b82 */ /* 0x000e620000000800 */
[----:B------:R-:W-:Y:S01]  /*1bf70*/  LOP3.LUT R42, R43, 0x380, RZ, 0xc0, !PT ;  /* 0x000003802b2a7812 */ /* 0x000fe200078ec0ff */
[----:B------:R-:W-:Y:S01]  /*1bf80*/  IMAD R3, R48, UR5, R3 ;  /* 0x0000000530037c24 */ /* 0x000fe2000f8e0203 */
[----:B------:R-:W-:Y:S01]  /*1bf90*/  ULDC.64 UR4, c[0x0][0xae8] ;  /* 0x0002ba0000047ab9 */ /* 0x000fe20000000a00 */
[----:B------:R-:W-:Y:S01]  /*1bfa0*/  IMAD.IADD R48, R193, 0x1, R0 ;  /* 0x00000001c1307824 */ /* 0x000fe200078e0200 */
[----:B------:R-:W-:Y:S01]  /*1bfb0*/  SHF.R.U64 R42, R42, 0x3, RZ ;  /* 0x000000032a2a7819 */ /* 0x000fe200000012ff */
[----:B------:R-:W-:Y:S01]  /*1bfc0*/  IMAD.IADD R21, R21, 0x1, R3 ;  /* 0x0000000115157824 */ /* 0x000fe200078e0203 */
[----:B------:R-:W-:Y:S01]  /*1bfd0*/  LOP3.LUT R36, R36, R37, RZ, 0x3c, !PT ;  /* 0x0000002524247212 */ /* 0x000fe200078e3cff */
[----:B------:R-:W-:Y:S01]  /*1bfe0*/  IMAD R3, R54, UR4, RZ ;  /* 0x0000000436037c24 */ /* 0x000fe2000f8e02ff */
[----:B------:R-:W-:Y:S01]  /*1bff0*/  LOP3.LUT R42, R42, R43, RZ, 0x3c, !PT ;  /* 0x0000002b2a2a7212 */ /* 0x000fe200078e3cff */
[C---:B------:R-:W-:Y:S01]  /*1c000*/  IMAD.WIDE.U32 R20, R208.reuse, UR4, R20 ;  /* 0x00000004d0147c25 */ /* 0x040fe2000f8e0014 */
[----:B------:R-:W-:Y:S01]  /*1c010*/  LOP3.LUT R4, R5, R40, RZ, 0x3c, !PT ;  /* 0x0000002805047212 */ /* 0x000fe200078e3cff */
[----:B------:R-:W5:Y:S02]  /*1c020*/  LD.E.128 R12, desc[UR38][R12.64] ;  /* 0x000000260c0c7980 */ /* 0x000f64000c101d00 */
[----:B------:R-:W-:Y:S01]  /*1c030*/  IMAD R3, R208, UR5, R3 ;  /* 0x00000005d0037c24 */ /* 0x000fe2000f8e0203 */
[----:B------:R-:W-:Y:S01]  /*1c040*/  ULDC.64 UR4, c[0x0][0xaf0] ;  /* 0x0002bc0000047ab9 */ /* 0x000fe20000000a00 */
[----:B0-----:R-:W-:Y:S01]  /*1c050*/  @P1 IMAD.HI.U32 R0, R48, R51, RZ ;  /* 0x0000003330001227 */ /* 0x001fe200078e00ff */
[----:B------:R-:W5:Y:S03]  /*1c060*/  LD.E.128 R24, desc[UR38][R24.64] ;  /* 0x0000002618187980 */ /* 0x000f66000c101d00 */
[----:B------:R-:W-:Y:S01]  /*1c070*/  IMAD.IADD R21, R21, 0x1, R3 ;  /* 0x0000000115157824 */ /* 0x000fe200078e0203 */
[----:B------:R-:W5:Y:S01]  /*1c080*/  LD.E.128 R32, desc[UR38][R32.64] ;  /* 0x0000002620207980 */ /* 0x000f62000c101d00 */
[----:B------:R-:W-:-:S02]  /*1c090*/  IMAD.MOV.U32 R3, RZ, RZ, R48 ;  /* 0x000000ffff037224 */ /* 0x000fc400078e0030 */
[----:B------:R-:W-:Y:S01]  /*1c0a0*/  IMAD R28, R28, UR4, RZ ;  /* 0x000000041c1c7c24 */ /* 0x000fe2000f8e02ff */
[----:B-1----:R-:W-:Y:S01]  /*1c0b0*/  @P1 SHF.R.U32.HI R3, RZ, R49, R0 ;  /* 0x00000031ff031219 */ /* 0x002fe20000011600 */
[C---:B------:R-:W-:Y:S01]  /*1c0c0*/  IMAD.WIDE.U32 R20, R57.reuse, UR4, R20 ;  /* 0x0000000439147c25 */ /* 0x040fe2000f8e0014 */
[----:B------:R-:W5:Y:S02]  /*1c0d0*/  LD.E.128 R44, desc[UR38][R44.64] ;  /* 0x000000262c2c7980 */ /* 0x000f64000c101d00 */
[--C-:B------:R-:W-:Y:S01]  /*1c0e0*/  SHF.R.S32.HI R0, RZ, 0x1f, R3.reuse ;  /* 0x0000001fff007819 */ /* 0x100fe20000011403 */
[----:B------:R-:W-:Y:S01]  /*1c0f0*/  IMAD R49, R57, UR5, R28 ;  /* 0x0000000539317c24 */ /* 0x000fe2000f8e021c */
[----:B------:R-:W-:Y:S01]  /*1c100*/  ULDC.64 UR4, c[0x0][0xae0] ;  /* 0x0002b80000047ab9 */ /* 0x000fe20000000a00 */
[----:B------:R-:W-:Y:S02]  /*1c110*/  IMAD.MOV R28, RZ, RZ, -R3 ;  /* 0x000000ffff1c7224 */ /* 0x000fe400078e0a03 */
[----:B------:R-:W-:-:S02]  /*1c120*/  IMAD.X R37, RZ, RZ, R41, P5 ;  /* 0x000000ffff257224 */ /* 0x000fc400028e0629 */
[--C-:B------:R-:W-:Y:S02]  /*1c130*/  IMAD.X R43, RZ, RZ, R41.reuse, P4 ;  /* 0x000000ffff2b7224 */ /* 0x100fe400020e0629 */
[----:B------:R-:W-:Y:S02]  /*1c140*/  IMAD.MOV.U32 R5, RZ, RZ, R41 ;  /* 0x000000ffff057224 */ /* 0x000fe400078e0029 */
[----:B------:R-:W-:Y:S01]  /*1c150*/  IMAD.IADD R21, R21, 0x1, R49 ;  /* 0x0000000115157824 */ /* 0x000fe200078e0231 */
[----:B------:R-:W5:Y:S01]  /*1c160*/  LD.E.128 R36, desc[UR38][R36.64] ;  /* 0x0000002624247980 */ /* 0x000f62000c101d00 */
[----:B------:R-:W-:Y:S02]  /*1c170*/  IMAD R0, R0, UR4, RZ ;  /* 0x0000000400007c24 */ /* 0x000fe4000f8e02ff */
[----:B------:R-:W-:Y:S01]  /*1c180*/  IMAD R49, R55, R28, R48 ;  /* 0x0000001c37317224 */ /* 0x000fe200078e0230 */
[----:B------:R-:W5:Y:S01]  /*1c190*/  LD.E.128 R4, desc[UR38][R4.64] ;  /* 0x0000002604047980 */ /* 0x000f62000c101d00 */
[----:B------:R-:W-:-:S03]  /*1c1a0*/  IMAD R51, R3, UR5, R0 ;  /* 0x0000000503337c24 */ /* 0x000fc6000f8e0200 */
[----:B------:R-:W5:Y:S01]  /*1c1b0*/  LD.E.128 R40, desc[UR38][R42.64] ;  /* 0x000000262a287980 */ /* 0x000f62000c101d00 */
[----:B------:R-:W-:Y:S01]  /*1c1c0*/  SHF.R.S32.HI R0, RZ, 0x1f, R49 ;  /* 0x0000001fff007819 */ /* 0x000fe20000011431 */
        /* <DEDUP_REMOVED lines=17> */
[----:B------:R-:W-:Y:S01]  /*1c2e0*/  VIADD R3, R50, 0x40 ;  /* 0x0000004032037836 */ /* 0x000fe20000000000 */
[----:B------:R-:W-:Y:S01]  /*1c2f0*/  LEA R28, P3, R20, UR4, 0x1 ;  /* 0x00000004141c7c11 */ /* 0x000fe2000f8608ff */
[----:B------:R-:W-:-:S02]  /*1c300*/  IMAD.IADD R21, R21, 0x1, R51 ;  /* 0x0000000115157824 */ /* 0x000fc400078e0233 */
[----:B------:R-:W-:Y:S01]  /*1c310*/  VIADD R0, R2, 0x28820 ;  /* 0x0002882002007836 */ /* 0x000fe20000000000 */
[----:B------:R-:W-:Y:S02]  /*1c320*/  ISETP.GE.AND P1, PT, R3, R59, PT ;  /* 0x0000003b0300720c */ /* 0x000fe40003f26270 */
[----:B------:R-:W-:Y:S02]  /*1c330*/  LEA.HI.X R3, R20, UR5, R21, 0x1, P3 ;  /* 0x0000000514037c11 */ /* 0x000fe400098f0c15 */
[----:B------:R-:W-:Y:S01]  /*1c340*/  PRMT R0, RZ, 0x654, R0 ;  /* 0x00000654ff007816 */ /* 0x000fe20000000000 */
[----:B0-----:R0:W1:Y:S01]  /*1c350*/  SHFL.IDX PT, R21, R28, RZ, 0x181f ;  /* 0x00181fff1c157589 */ /* 0x00106200000e0000 */
[----:B------:R-:W-:Y:S02]  /*1c360*/  BSSY B1, `(.L_x_8597) ;  /* 0x000000d000017945 */ /* 0x000fe40003800000 */
[----:B------:R0:W-:Y:S01]  /*1c370*/  SYNCS.ARRIVE.TRANS64.RED.A1T0 RZ, [R0+URZ], RZ ;  /* 0x000000ff00ff79a7 */ /* 0x0001e2000810043f */
[----:B------:R0:W2:Y:S01]  /*1c380*/  SHFL.IDX PT, R49, R3, RZ, 0x181f ;  /* 0x00181fff03317589 */ /* 0x0000a200000e0000 */
[----:B------:R-:W-:Y:S05]  /*1c390*/  @P2 BRA `(.L_x_8598) ;  /* 0x0000000000242947 */ /* 0x000fea0003800000 */
[----:B------:R-:W-:Y:S02]  /*1c3a0*/  ULDC UR4, c[0x0][0xac8] ;  /* 0x0002b20000047ab9 */ /* 0x000fe40000000800 */
[----:B------:R-:W-:Y:S02]  /*1c3b0*/  ISETP.GE.AND P2, PT, R16, UR4, PT ;  /* 0x0000000410007c0c */ /* 0x000fe4000bf46270 */
[----:B------:R-:W-:-:S11]  /*1c3c0*/  ISETP.GE.AND P3, PT, R190, UR4, PT ;  /* 0x00000004be007c0c */ /* 0x000fd6000bf66270 */
[-C--:B-1----:R-:W-:Y:S02]  /*1c3d0*/  @!P2 LEA R20, P4, R16, R21.reuse, 0x1 ;  /* 0x000000151014a211 */ /* 0x082fe400078808ff */
[----:B------:R-:W-:Y:S02]  /*1c3e0*/  @!P3 LEA R48, P5, R190, R21, 0x1 ;  /* 0x00000015be30b211 */ /* 0x000fe400078a08ff */
[-C--:B--2---:R-:W-:Y:S02]  /*1c3f0*/  @!P2 LEA.HI.X R21, R16, R49.reuse, R17, 0x1, P4 ;  /* 0x000000311015a211 */ /* 0x084fe400020f0c11 */
[----:B------:R-:W-:-:S03]  /*1c400*/  @!P3 LEA.HI.X R49, R190, R49, R214, 0x1, P5 ;  /* 0x00000031be31b211 */ /* 0x000fc600028f0cd6 */
[----:B-----5:R3:W-:Y:S04]  /*1c410*/  @!P2 ST.E.128 desc[UR38][R20.64], R4 ;  /* 0x000000041400a985 */ /* 0x0207e8000c101d26 */
[----:B------:R3:W-:Y:S02]  /*1c420*/  @!P3 ST.E.128 desc[UR38][R48.64], R32 ;  /* 0x000000203000b985 */ /* 0x0007e4000c101d26 */
.L_x_8598:
[----:B------:R-:W-:Y:S05]  /*1c430*/  BSYNC B1 ;  /* 0x0000000000017941 */ /* 0x000fea0003800000 */
.L_x_8597:
[----:B---3-5:R3:W4:Y:S01]  /*1c440*/  SHFL.IDX PT, R7, R3, 0x1, 0x181f ;  /* 0x00381f0003077f89 */ /* 0x02872200000e0000 */
[----:B------:R-:W-:Y:S03]  /*1c450*/  BSSY B1, `(.L_x_8599) ;  /* 0x000000c000017945 */ /* 0x000fe60003800000 */
[----:B------:R3:W0:Y:S01]  /*1c460*/  SHFL.IDX PT, R5, R28, 0x1, 0x181f ;  /* 0x00381f001c057f89 */ /* 0x00062200000e0000 */
[----:B------:R-:W-:Y:S05]  /*1c470*/  @P0 BRA `(.L_x_8600) ;  /* 0x0000000000240947 */ /* 0x000fea0003800000 */
[----:B------:R-:W-:Y:S02]  /*1c480*/  ULDC UR4, c[0x0][0xac8] ;  /* 0x0002b20000047ab9 */ /* 0x000fe40000000800 */
[----:B------:R-:W-:Y:S02]  /*1c490*/  ISETP.GE.AND P3, PT, R16, UR4, PT ;  /* 0x0000000410007c0c */ /* 0x000fe4000bf66270 */
[----:B------:R-:W-:-:S11]  /*1c4a0*/  ISETP.GE.AND P4, PT, R190, UR4, PT ;  /* 0x00000004be007c0c */ /* 0x000fd6000bf86270 */
[-C--:B0-----:R-:W-:Y:S02]  /*1c4b0*/  @!P3 LEA R4, P0, R16, R5.reuse, 0x1 ;  /* 0x000000051004b211 */ /* 0x081fe400078008ff */
[----:B------:R-:W-:Y:S02]  /*1c4c0*/  @!P4 LEA R6, P2, R190, R5, 0x1 ;  /* 0x00000005be06c211 */ /* 0x000fe400078408ff */
[-C--:B----4-:R-:W-:Y:S02]  /*1c4d0*/  @!P3 LEA.HI.X R5, R16, R7.reuse, R17, 0x1, P0 ;  /* 0x000000071005b211 */ /* 0x090fe400000f0c11 */
[----:B------:R-:W-:-:S03]  /*1c4e0*/  @!P4 LEA.HI.X R7, R190, R7, R214, 0x1, P2 ;  /* 0x00000007be07c211 */ /* 0x000fc600010f0cd6 */
[----:B------:R0:W-:Y:S04]  /*1c4f0*/  @!P3 ST.E.128 desc[UR38][R4.64], R8 ;  /* 0x000000080400b985 */ /* 0x0001e8000c101d26 */
[----:B------:R0:W-:Y:S02]  /*1c500*/  @!P4 ST.E.128 desc[UR38][R6.64], R36 ;  /* 0x000000240600c985 */ /* 0x0001e4000c101d26 */
.L_x_8600:
[----:B------:R-:W-:Y:S05]  /*1c510*/  BSYNC B1 ;  /* 0x0000000000017941 */ /* 0x000fea0003800000 */
.L_x_8599:
[----:B0---4-:R0:W4:Y:S01]  /*1c520*/  SHFL.IDX PT, R7, R3, 0x2, 0x181f ;  /* 0x00581f0003077f89 */ /* 0x01112200000e0000 */
        /* <DEDUP_REMOVED lines=12> */
.L_x_8602:
[----:B------:R-:W-:Y:S05]  /*1c5f0*/  BSYNC B1 ;  /* 0x0000000000017941 */ /* 0x000fea0003800000 */
.L_x_8601:
[----:B------:R-:W-:Y:S01]  /*1c600*/  VIADD R0, R50, 0x60 ;  /* 0x0000006032007836 */ /* 0x000fe20000000000 */
[----:B0--3--:R-:W0:Y:S04]  /*1c610*/  SHFL.IDX PT, R3, R3, 0x3, 0x181f ;  /* 0x00781f0003037f89 */ /* 0x009e2800000e0000 */
[----:B------:R-:W-:Y:S01]  /*1c620*/  ISETP.GE.AND P0, PT, R0, R59, PT ;  /* 0x0000003b0000720c */ /* 0x000fe20003f06270 */
[----:B----4-:R3:W4:-:S12]  /*1c630*/  SHFL.IDX PT, R7, R28, 0x3, 0x181f ;  /* 0x00781f001c077f89 */ /* 0x01071800000e0000 */
[----:B---3--:R-:W-:Y:S05]  /*1c640*/  @P0 BRA `(.L_x_8603) ;  /* 0x0000000800fc0947 */ /* 0x008fea0003800000 */
[----:B------:R-:W-:Y:S02]  /*1c650*/  ULDC UR4, c[0x0][0xac8] ;  /* 0x0002b20000047ab9 */ /* 0x000fe40000000800 */
[----:B------:R-:W-:-:S13]  /*1c660*/  ISETP.GE.AND P1, PT, R16, UR4, PT ;  /* 0x0000000410007c0c */ /* 0x000fda000bf26270 */
[----:B----4-:R-:W-:-:S04]  /*1c670*/  @!P1 LEA R4, P0, R16, R7, 0x1 ;  /* 0x0000000710049211 */ /* 0x010fc800078008ff */
[----:B0-----:R-:W-:Y:S02]  /*1c680*/  @!P1 LEA.HI.X R5, R16, R3, R17, 0x1, P0 ;  /* 0x0000000310059211 */ /* 0x001fe400000f0c11 */
[----:B------:R-:W-:-:S03]  /*1c690*/  ISETP.GE.AND P0, PT, R190, UR4, PT ;  /* 0x00000004be007c0c */ /* 0x000fc6000bf06270 */
[----:B------:R3:W-:Y:S10]  /*1c6a0*/  @!P1 ST.E.128 desc[UR38][R4.64], R24 ;  /* 0x0000001804009985 */ /* 0x0007f4000c101d26 */
[----:B------:R-:W-:Y:S05]  /*1c6b0*/  @P0 BRA `(.L_x_8603) ;  /* 0x0000000800e00947 */ /* 0x000fea0003800000 */
[----:B---3--:R-:W-:-:S04]  /*1c6c0*/  LEA R4, P0, R190, R7, 0x1 ;  /* 0x00000007be047211 */ /* 0x008fc800078008ff */
[----:B------:R-:W-:-:S05]  /*1c6d0*/  LEA.HI.X R5, R190, R3, R214, 0x1, P0 ;  /* 0x00000003be057211 */ /* 0x000fca00000f0cd6 */
[----:B------:R0:W-:Y:S01]  /*1c6e0*/  ST.E.128 desc[UR38][R4.64], R44 ;  /* 0x0000002c04007985 */ /* 0x0001e2000c101d26 */
[----:B------:R-:W-:Y:S05]  /*1c6f0*/  BRA `(.L_x_8603) ;  /* 0x0000000800d07947 */ /* 0x000fea0003800000 */
.L_x_8595:
        /* <DEDUP_REMOVED lines=16> */
[----:B---3--:R-:W-:Y:S02]  /*1c800*/  ISETP.NE.AND P2, PT, R25, 0x1, PT ;  /* 0x000000011900780c */ /* 0x008fe40003f45270 */
[----:B------:R-:W-:Y:S02]  /*1c810*/  ISETP.GE.AND P3, PT, R229, 0x80, PT ;  /* 0x00000080e500780c */ /* 0x000fe40003f66270 */
[----:B------:R-:W-:-:S09]  /*1c820*/  SHF.R.S32.HI R9, RZ, 0x1f, R209 ;  /* 0x0000001fff097819 */ /* 0x000fd200000114d1 */
[----:B------:R-:W2:Y:S01]  /*1c830*/  @P2 LDC R27, c[0x0][0xbec] ;  /* 0x0002fb00ff1b2b82 */ /* 0x000ea20000000800 */
[----:B----4-:R-:W-:Y:S05]  /*1c840*/  @P1 BRA `(.L_x_8604) ;  /* 0x0000000000101947 */ /* 0x010fea0003800000 */
[----:B------:R-:W-:Y:S05]  /*1c850*/  @!P0 BRA `(.L_x_8604) ;  /* 0x00000000000c8947 */ /* 0x000fea0003800000 */
[----:B------:R-:W3:Y:S04]  /*1c860*/  LDG.E R3, desc[UR38][R4.64] ;  /* 0x0000002604037981 */ /* 0x000ee8000c1e1900 */
[----:B-----5:R-:W3:Y:S02]  /*1c870*/  LDG.E R8, desc[UR38][R4.64+0x4] ;  /* 0x0000042604087981 */ /* 0x020ee4000c1e1900 */
[----:B---3--:R-:W-:-:S07]  /*1c880*/  IMAD.IADD R8, R8, 0x1, -R3 ;  /* 0x0000000108087824 */ /* 0x008fce00078e0a03 */
.L_x_8604:
[----:B------:R-:W-:Y:S01]  /*1c890*/  BSSY B1, `(.L_x_8605) ;  /* 0x000002d000017945 */ /* 0x000fe20003800000 */
[----:B------:R-:W-:Y:S02]  /*1c8a0*/  SHF.R.S32.HI R12, RZ, 0x1f, R208 ;  /* 0x0000001fff0c7819 */ /* 0x000fe400000114d0 */
[----:B------:R-:W-:Y:S02]  /*1c8b0*/  SEL R13, R209, RZ, !P0 ;  /* 0x000000ffd10d7207 */ /* 0x000fe40004000000 */
[----:B------:R-:W-:Y:S02]  /*1c8c0*/  SEL R14, R9, RZ, !P0 ;  /* 0x000000ff090e7207 */ /* 0x000fe40004000000 */
[----:B-----5:R-:W-:Y:S01]  /*1c8d0*/  SHF.R.S32.HI R11, RZ, 0x1f, R0 ;  /* 0x0000001fff0b7819 */ /* 0x020fe20000011400 */
[----:B------:R-:W-:Y:S06]  /*1c8e0*/  @P3 BRA `(.L_x_8606) ;  /* 0x00000000009c3947 */ /* 0x000fec0003800000 */
[----:B------:R-:W3:Y:S01]  /*1c8f0*/  S2R R10, SR_TID.X ;  /* 0x00000000000a7919 */ /* 0x000ee20000002100 */
[----:B------:R-:W4:Y:S02]  /*1c900*/  LDC R9, c[0x0][0xbe8] ;  /* 0x0002fa00ff097b82 */ /* 0x000f240000000800 */
[----:B----4-:R-:W-:Y:S01]  /*1c910*/  IMAD R3, R8, R9, RZ ;  /* 0x0000000908037224 */ /* 0x010fe200078e02ff */
[----:B---3--:R-:W-:-:S04]  /*1c920*/  IADD3 R10, R193, -0x80, R10 ;  /* 0xffffff80c10a7810 */ /* 0x008fc80007ffe00a */
        /* <DEDUP_REMOVED lines=9> */
[----:B------:R-:W3:Y:S01]  /*1c9c0*/  @P0 LDC R15, c[0x0][0xbec] ;  /* 0x0002fb00ff0f0b82 */ /* 0x000ee20000000800 */
[----:B------:R-:W-:Y:S01]  /*1c9d0*/  IMAD R7, R208, UR5, R7 ;  /* 0x00000005d0077c24 */ /* 0x000fe2000f8e0207 */
[----:B------:R-:W-:-:S03]  /*1c9e0*/  ULDC.64 UR4, c[0x0][0xb98] ;  /* 0x0002e60000047ab9 */ /* 0x000fc60000000a00 */
[----:B------:R-:W-:-:S03]  /*1c9f0*/  IMAD.IADD R5, R5, 0x1, R7 ;  /* 0x0000000105057824 */ /* 0x000fc600078e0207 */
[----:B------:R-:W4:Y:S01]  /*1ca00*/  @P0 LDC R21, c[0x0][0xbf0] ;  /* 0x0002fc00ff150b82 */ /* 0x000f220000000800 */
[----:B------:R-:W-:-:S04]  /*1ca10*/  IMAD.WIDE.U32 R4, R13, UR4, R4 ;  /* 0x000000040d047c25 */ /* 0x000fc8000f8e0004 */
[----:B---3--:R-:W-:-:S05]  /*1ca20*/  @P0 IMAD.HI.U32 R6, R10, R15, RZ ;  /* 0x0000000f0a060227 */ /* 0x008fca00078e00ff */
[----:B----4-:R-:W-:Y:S01]  /*1ca30*/  @P0 SHF.R.U32.HI R3, RZ, R21, R6 ;  /* 0x00000015ff030219 */ /* 0x010fe20000011606 */
[----:B------:R-:W-:-:S03]  /*1ca40*/  IMAD R6, R14, UR4, RZ ;  /* 0x000000040e067c24 */ /* 0x000fc6000f8e02ff */
[----:B------:R-:W-:Y:S01]  /*1ca50*/  IADD3 R4, P0, R3, R4, RZ ;  /* 0x0000000403047210 */ /* 0x000fe20007f1e0ff */
[--C-:B------:R-:W-:Y:S02]  /*1ca60*/  IMAD.MOV R7, RZ, RZ, -R3.reuse ;  /* 0x000000ffff077224 */ /* 0x100fe400078e0a03 */
        /* <DEDUP_REMOVED lines=15> */
.L_x_8606:
[----:B------:R-:W-:Y:S05]  /*1cb60*/  BSYNC B1 ;  /* 0x0000000000017941 */ /* 0x000fea0003800000 */
.L_x_8605:
[----:B------:R-:W4:Y:S01]  /*1cb70*/  @P2 LDC R9, c[0x0][0xbf0] ;  /* 0x0002fc00ff092b82 */ /* 0x000f220000000800 */
[----:B------:R-:W-:Y:S02]  /*1cb80*/  ULDC.64 UR4, c[0x0][0xaa0] ;  /* 0x0002a80000047ab9 */ /* 0x000fe40000000a00 */
[----:B---3--:R-:W-:Y:S02]  /*1cb90*/  IMAD R3, R11, UR4, RZ ;  /* 0x000000040b037c24 */ /* 0x008fe4000f8e02ff */
[----:B------:R-:W-:-:S04]  /*1cba0*/  IMAD.WIDE.U32 R4, R0, UR4, RZ ;  /* 0x0000000400047c25 */ /* 0x000fc8000f8e00ff */
[----:B------:R-:W-:Y:S01]  /*1cbb0*/  IMAD R3, R0, UR5, R3 ;  /* 0x0000000500037c24 */ /* 0x000fe2000f8e0203 */
[----:B------:R-:W-:Y:S01]  /*1cbc0*/  ULDC.64 UR4, c[0x0][0xae8] ;  /* 0x0002ba0000047ab9 */ /* 0x000fe20000000a00 */
[----:B------:R-:W-:Y:S02]  /*1cbd0*/  IMAD R0, R207, 0x20, R23 ;  /* 0x00000020cf007824 */ /* 0x000fe400078e0217 */
[----:B------:R-:W-:Y:S02]  /*1cbe0*/  IMAD.IADD R5, R5, 0x1, R3 ;  /* 0x0000000105057824 */ /* 0x000fe400078e0203 */
[----:B------:R-:W-:Y:S02]  /*1cbf0*/  IMAD.IADD R10, R193, 0x1, R0 ;  /* 0x00000001c10a7824 */ /* 0x000fe400078e0200 */
[----:B------:R-:W-:Y:S02]  /*1cc00*/  IMAD R3, R12, UR4, RZ ;  /* 0x000000040c037c24 */ /* 0x000fe4000f8e02ff */
[----:B--2---:R-:W-:-:S04]  /*1cc10*/  @P2 IMAD.HI.U32 R0, R10, R27, RZ ;  /* 0x0000001b0a002227 */ /* 0x004fc800078e00ff */
[C---:B------:R-:W-:Y:S02]  /*1cc20*/  IMAD R7, R208.reuse, UR5, R3 ;  /* 0x00000005d0077c24 */ /* 0x040fe4000f8e0203 */
[----:B------:R-:W-:Y:S01]  /*1cc30*/  IMAD.WIDE.U32 R4, R208, UR4, R4 ;  /* 0x00000004d0047c25 */ /* 0x000fe2000f8e0004 */
[----:B------:R-:W-:-:S03]  /*1cc40*/  ULDC.64 UR4, c[0x0][0xaf0] ;  /* 0x0002bc0000047ab9 */ /* 0x000fc60000000a00 */
[----:B------:R-:W-:Y:S01]  /*1cc50*/  IMAD.MOV.U32 R3, RZ, RZ, R10 ;  /* 0x000000ffff037224 */ /* 0x000fe200078e000a */
[----:B----4-:R-:W-:Y:S01]  /*1cc60*/  @P2 SHF.R.U32.HI R3, RZ, R9, R0 ;  /* 0x00000009ff032219 */ /* 0x010fe20000011600 */
        /* <DEDUP_REMOVED lines=20> */
[C---:B------:R-:W-:Y:S01]  /*1cdb0*/  LEA R0, P0, R4.reuse, UR4, 0x1 ;  /* 0x0000000404007c11 */ /* 0x040fe2000f8008ff */
[----:B------:R-:W-:Y:S01]  /*1cdc0*/  UMOV UR4, 0xffffffff ;  /* 0xffffffff00047882 */ /* 0x000fe20000000000 */
[----:B------:R-:W-:Y:S02]  /*1cdd0*/  IMAD.IADD R193, R23, 0x1, R193 ;  /* 0x0000000117c17824 */ /* 0x000fe400078e02c1 */
[----:B------:R-:W-:Y:S01]  /*1cde0*/  LEA.HI.X R4, R4, UR5, R3, 0x1, P0 ;  /* 0x0000000504047c11 */ /* 0x000fe200080f0c03 */
[----:B------:R-:W-:Y:S08]  /*1cdf0*/  BRA.DIV UR4, `(.L_x_8607) ;  /* 0x0000009a043c7947 */ /* 0x000ff0000b800000 */
[----:B------:R2:W3:Y:S04]  /*1ce00*/  SHFL.IDX PT, R3, R4, RZ, 0x181f ;  /* 0x00181fff04037589 */ /* 0x0004e800000e0000 */
[----:B------:R2:W4:Y:S02]  /*1ce10*/  SHFL.IDX PT, R14, R0, RZ, 0x181f ;  /* 0x00181fff000e7589 */ /* 0x00052400000e0000 */
.L_x_8848:
[----:B------:R-:W-:Y:S01]  /*1ce20*/  IMAD R8, R8, R25, RZ ;  /* 0x0000001908087224 */ /* 0x000fe200078e02ff */
[----:B------:R-:W-:Y:S04]  /*1ce30*/  BSSY B1, `(.L_x_8608) ;  /* 0x000000c000017945 */ /* 0x000fe80003800000 */
[----:B------:R-:W-:-:S13]  /*1ce40*/  ISETP.GE.AND P0, PT, R193, R8, PT ;  /* 0x00000008c100720c */ /* 0x000fda0003f06270 */
[----:B------:R-:W-:Y:S05]  /*1ce50*/  @P0 BRA `(.L_x_8609) ;  /* 0x0000000000240947 */ /* 0x000fea0003800000 */
[----:B------:R-:W-:Y:S02]  /*1ce60*/  ULDC UR4, c[0x0][0xac8] ;  /* 0x0002b20000047ab9 */ /* 0x000fe40000000800 */
[----:B------:R-:W-:Y:S02]  /*1ce70*/  ISETP.GE.AND P2, PT, R16, UR4, PT ;  /* 0x0000000410007c0c */ /* 0x000fe4000bf46270 */
[----:B------:R-:W-:-:S11]  /*1ce80*/  ISETP.GE.AND P3, PT, R190, UR4, PT ;  /* 0x00000004be007c0c */ /* 0x000fd6000bf66270 */
[-C--:B----4-:R-:W-:Y:S02]  /*1ce90*/  @!P2 LEA R6, P0, R16, R14.reuse, 0x1 ;  /* 0x0000000e1006a211 */ /* 0x090fe400078008ff */
[----:B------:R-:W-:Y:S02]  /*1cea0*/  @!P3 LEA R14, P1, R190, R14, 0x1 ;  /* 0x0000000ebe0eb211 */ /* 0x000fe400078208ff */
[-C--:B---3--:R-:W-:Y:S02]  /*1ceb0*/  @!P2 LEA.HI.X R7, R16, R3.reuse, R17, 0x1, P0 ;  /* 0x000000031007a211 */ /* 0x088fe400000f0c11 */
[----:B------:R-:W-:-:S03]  /*1cec0*/  @!P3 LEA.HI.X R15, R190, R3, R214, 0x1, P1 ;  /* 0x00000003be0fb211 */ /* 0x000fc600008f0cd6 */
[----:B------:R3:W-:Y:S04]  /*1ced0*/  @!P2 ST.E.128 desc[UR38][R6.64], RZ ;  /* 0x000000ff0600a985 */ /* 0x0007e8000c101d26 */
[----:B------:R3:W-:Y:S02]  /*1cee0*/  @!P3 ST.E.128 desc[UR38][R14.64], RZ ;  /* 0x000000ff0e00b985 */ /* 0x0007e4000c101d26 */
.L_x_8609:
[----:B------:R-:W-:Y:S05]  /*1cef0*/  BSYNC B1 ;  /* 0x0000000000017941 */ /* 0x000fea0003800000 */
.L_x_8608:
[----:B------:R-:W-:-:S03]  /*1cf00*/  UMOV UR4, 0xffffffff ;  /* 0xffffffff00047882 */ /* 0x000fc60000000000 */
[----:B------:R-:W-:Y:S05]  /*1cf10*/  BRA.DIV UR4, `(.L_x_8610) ;  /* 0x0000009a04287947 */ /* 0x000fea000b800000 */
[----:B---3--:R3:W0:Y:S04]  /*1cf20*/  SHFL.IDX PT, R3, R4, 0x1, 0x181f ;  /* 0x00381f0004037f89 */ /* 0x00862800000e0000 */
[----:B----4-:R3:W4:Y:S02]  /*1cf30*/  SHFL.IDX PT, R14, R0, 0x1, 0x181f ;  /* 0x00381f00000e7f89 */ /* 0x01072400000e0000 */
.L_x_8852:
[----:B------:R-:W-:Y:S01]  /*1cf40*/  VIADD R5, R193, 0x20 ;  /* 0x00000020c1057836 */ /* 0x000fe20000000000 */
        /* <DEDUP_REMOVED lines=8> */
[-C--:B0-----:R-:W-:Y:S02]  /*1cfd0*/  @!P2 LEA.HI.X R7, R16, R3.reuse, R17, 0x1, P0 ;  /* 0x000000031007a211 */ /* 0x081fe400000f0c11 */
[----:B------:R-:W-:-:S03]  /*1cfe0*/  @!P3 LEA.HI.X R15, R190, R3, R214, 0x1, P1 ;  /* 0x00000003be0fb211 */ /* 0x000fc600008f0cd6 */
[----:B------:R0:W-:Y:S04]  /*1cff0*/  @!P2 ST.E.128 desc[UR38][R6.64], RZ ;  /* 0x000000ff0600a985 */ /* 0x0001e8000c101d26 */
[----:B------:R0:W-:Y:S02]  /*1d000*/  @!P3 ST.E.128 desc[UR38][R14.64], RZ ;  /* 0x000000ff0e00b985 */ /* 0x0001e4000c101d26 */
.L_x_8612:
[----:B------:R-:W-:Y:S05]  /*1d010*/  BSYNC B1 ;  /* 0x0000000000017941 */ /* 0x000fea0003800000 */
.L_x_8611:
[----:B------:R-:W-:-:S03]  /*1d020*/  UMOV UR4, 0xffffffff ;  /* 0xffffffff00047882 */ /* 0x000fc60000000000 */
[----:B------:R-:W-:Y:S05]  /*1d030*/  BRA.DIV UR4, `(.L_x_8613) ;  /* 0x0000009a04287947 */ /* 0x000fea000b800000 */
[----:B0-----:R0:W0:Y:S04]  /*1d040*/  SHFL.IDX PT, R3, R4, 0x2, 0x181f ;  /* 0x00581f0004037f89 */ /* 0x00102800000e0000 */
[----:B----4-:R4:W0:Y:S02]  /*1d050*/  SHFL.IDX PT, R14, R0, 0x2, 0x181f ;  /* 0x00581f00000e7f89 */ /* 0x01082400000e0000 */
.L_x_8856:
[----:B------:R-:W-:Y:S01]  /*1d060*/  VIADD R5, R193, 0x40 ;  /* 0x00000040c1057836 */ /* 0x000fe20000000000 */
[----:B------:R-:W-:Y:S04]  /*1d070*/  BSSY B1, `(.L_x_8614) ;  /* 0x000000c000017945 */ /* 0x000fe80003800000 */
[----:B------:R-:W-:-:S13]  /*1d080*/  ISETP.GE.AND P0, PT, R5, R8, PT ;  /* 0x000000080500720c */ /* 0x000fda0003f06270 */
[----:B------:R-:W-:Y:S05]  /*1d090*/  @P0 BRA `(.L_x_8615) ;  /* 0x0000000000240947 */ /* 0x000fea0003800000 */
[----:B------:R-:W-:Y:S02]  /*1d0a0*/  ULDC UR4, c[0x0][0xac8] ;  /* 0x0002b20000047ab9 */ /* 0x000fe40000000800 */
[----:B------:R-:W-:Y:S02]  /*1d0b0*/  ISETP.GE.AND P2, PT, R16, UR4, PT ;  /* 0x0000000410007c0c */ /* 0x000fe4000bf46270 */
[----:B------:R-:W-:-:S11]  /*1d0c0*/  ISETP.GE.AND P3, PT, R190, UR4, PT ;  /* 0x00000004be007c0c */ /* 0x000fd6000bf66270 */
[-C--:B0-----:R-:W-:Y:S02]  /*1d0d0*/  @!P2 LEA R6, P0, R16, R14.reuse, 0x1 ;  /* 0x0000000e1006a211 */ /* 0x081fe400078008ff */
[----:B------:R-:W-:Y:S02]  /*1d0e0*/  @!P3 LEA R14, P1, R190, R14, 0x1 ;  /* 0x0000000ebe0eb211 */ /* 0x000fe400078208ff */
[-C--:B------:R-:W-:Y:S02]  /*1d0f0*/  @!P2 LEA.HI.X R7, R16, R3.reuse, R17, 0x1, P0 ;  /* 0x000000031007a211 */ /* 0x080fe400000f0c11 */
[----:B------:R-:W-:-:S03]  /*1d100*/  @!P3 LEA.HI.X R15, R190, R3, R214, 0x1, P1 ;  /* 0x00000003be0fb211 */ /* 0x000fc600008f0cd6 */
[----:B------:R0:W-:Y:S04]  /*1d110*/  @!P2 ST.E.128 desc[UR38][R6.64], RZ ;  /* 0x000000ff0600a985 */ /* 0x0001e8000c101d26 */
[----:B------:R0:W-:Y:S02]  /*1d120*/  @!P3 ST.E.128 desc[UR38][R14.64], RZ ;  /* 0x000000ff0e00b985 */ /* 0x0001e4000c101d26 */
.L_x_8615:
[----:B------:R-:W-:Y:S05]  /*1d130*/  BSYNC B1 ;  /* 0x0000000000017941 */ /* 0x000fea0003800000 */
.L_x_8614:
[----:B------:R-:W-:-:S03]  /*1d140*/  UMOV UR4, 0xffffffff ;  /* 0xffffffff00047882 */ /* 0x000fc60000000000 */
[----:B------:R-:W-:Y:S05]  /*1d150*/  BRA.DIV UR4, `(.L_x_8616) ;  /* 0x0000009a04287947 */ /* 0x000fea000b800000 */
[----:B0-----:R0:W0:Y:S04]  /*1d160*/  SHFL.IDX PT, R3, R4, 0x3, 0x181f ;  /* 0x00781f0004037f89 */ /* 0x00102800000e0000 */
[----:B------:R0:W0:Y:S02]  /*1d170*/  SHFL.IDX PT, R14, R0, 0x3, 0x181f ;  /* 0x00781f00000e7f89 */ /* 0x00002400000e0000 */
.L_x_8860:
[----:B0-234-:R-:W-:-:S05]  /*1d180*/  VIADD R0, R193, 0x60 ;  /* 0x00000060c1007836 */ /* 0x01dfca0000000000 */
[----:B------:R-:W-:-:S13]  /*1d190*/  ISETP.GE.AND P0, PT, R0, R8, PT ;  /* 0x000000080000720c */ /* 0x000fda0003f06270 */
[----:B------:R-:W-:Y:S05]  /*1d1a0*/  @P0 BRA `(.L_x_8603) ;  /* 0x0000000000240947 */ /* 0x000fea0003800000 */
[----:B------:R-:W-:Y:S02]  /*1d1b0*/  ULDC UR4, c[0x0][0xac8] ;  /* 0x0002b20000047ab9 */ /* 0x000fe40000000800 */
[----:B------:R-:W-:Y:S02]  /*1d1c0*/  ISETP.GE.AND P2, PT, R16, UR4, PT ;  /* 0x0000000410007c0c */ /* 0x000fe4000bf46270 */
[----:B------:R-:W-:-:S11]  /*1d1d0*/  ISETP.GE.AND P3, PT, R190, UR4, PT ;  /* 0x00000004be007c0c */ /* 0x000fd6000bf66270 */
[-C--:B------:R-:W-:Y:S02]  /*1d1e0*/  @!P2 LEA R4, P0, R16, R14.reuse, 0x1 ;  /* 0x0000000e1004a211 */ /* 0x080fe400078008ff */
[----:B------:R-:W-:Y:S02]  /*1d1f0*/  @!P3 LEA R14, P1, R190, R14, 0x1 ;  /* 0x0000000ebe0eb211 */ /* 0x000fe400078208ff */
[-C--:B------:R-:W-:Y:S02]  /*1d200*/  @!P2 LEA.HI.X R5, R16, R3.reuse, R17, 0x1, P0 ;  /* 0x000000031005a211 */ /* 0x080fe400000f0c11 */
[----:B------:R-:W-:-:S03]  /*1d210*/  @!P3 LEA.HI.X R15, R190, R3, R214, 0x1, P1 ;  /* 0x00000003be0fb211 */ /* 0x000fc600008f0cd6 */
[----:B------:R0:W-:Y:S04]  /*1d220*/  @!P2 ST.E.128 desc[UR38][R4.64], RZ ;  /* 0x000000ff0400a985 */ /* 0x0001e8000c101d26 */
[----:B------:R0:W-:Y:S02]  /*1d230*/  @!P3 ST.E.128 desc[UR38][R14.64], RZ ;  /* 0x000000ff0e00b985 */ /* 0x0001e4000c101d26 */
.L_x_8603:
[----:B------:R-:W-:Y:S05]  /*1d240*/  BSYNC B0 ;  /* 0x0000000000007941 */ /* 0x000fea0003800000 */
.L_x_8594:
[----:B------:R-:W-:Y:S02]  /*1d250*/  ULDC UR4, c[0x0][0xc3c] ;  /* 0x00030f0000047ab9 */ /* 0x000fe40000000800 */
[----:B-1----:R-:W-:-:S13]  /*1d260*/  ISETP.GE.AND P0, PT, R31, UR4, PT ;  /* 0x000000041f007c0c */ /* 0x002fda000bf06270 */
[----:B------:R-:W-:Y:S05]  /*1d270*/  @!P0 BRA `(.L_x_8617) ;  /* 0xfffffe3c00bc8947 */ /* 0x000fea000383ffff */
[----:B------:R-:W-:Y:S05]  /*1d280*/  BRA `(.L_x_8355) ;  /* 0x0000007c00307947 */ /* 0x000fea0003800000 */
.L_x_8353:
[----:B------:R-:W-:-:S08]  /*1d290*/  NOP ;  /* 0x0000000000007918 */ /* 0x000fd00000000000 */
[----:B--2---:R-:W0:-:S00]  /*1d2a0*/  USETMAXREG.DEALLOC.CTAPOOL 0x18 ;  /* 0x00000018000079c8 */ /* 0x004e0000080e0500 */
        /* <DEDUP_REMOVED lines=16> */
.L_x_8618:
        /* <DEDUP_REMOVED lines=41> */
.L_x_8624:
        /* <DEDUP_REMOVED lines=12> */
.L_x_8623:
[----:B------:R-:W-:Y:S05]  /*1d700*/  BSYNC B0 ;  /* 0x0000000000007941 */ /* 0x000fea0003800000 */
.L_x_8622:
        /* <DEDUP_REMOVED lines=21> */
.L_x_8620:
        /* <DEDUP_REMOVED lines=20> */
.L_x_8625:
        /* <DEDUP_REMOVED lines=56> */
.L_x_8621:
[----:B------:R-:W-:Y:S02]  /*1dd20*/  IMAD.MOV.U32 R17, RZ, RZ, RZ ;  /* 0x000000ffff117224 */ /* 0x000fe400078e00ff */
[----:B------:R-:W-:Y:S02]  /*1dd30*/  IMAD.U32 R16, RZ, RZ, UR6 ;  /* 0x00000006ff107e24 */ /* 0x000fe4000f8e00ff */
[----:B------:R-:W-:-:S07]  /*1dd40*/  IMAD.MOV.U32 R18, RZ, RZ, RZ ;  /* 0x000000ffff127224 */ /* 0x000fce00078e00ff */
.L_x_8626:
[----:B------:R-:W-:-:S13]  /*1dd50*/  ISETP.NE.AND P0, PT, R0, RZ, PT ;  /* 0x000000ff0000720c */ /* 0x000fda0003f05270 */
[----:B------:R-:W1:Y:S01]  /*1dd60*/  @!P0 S2R R3, SR_CgaCtaId ;  /* 0x0000000000038919 */ /* 0x000e620000008800 */
[----:B------:R-:W-:-:S04]  /*1dd70*/  @!P0 MOV R0, 0x400 ;  /* 0x0000040000008802 */ /* 0x000fc80000000f00 */
[----:B-1----:R-:W-:-:S05]  /*1dd80*/  @!P0 LEA R0, R3, R0, 0x18 ;  /* 0x0000000003008211 */ /* 0x002fca00078ec0ff */
[----:B------:R1:W-:Y:S01]  /*1dd90*/  @!P0 STS.128 [R0+0x288d0], R16 ;  /* 0x0288d01000008388 */ /* 0x0003e20000000c00 */
[----:B------:R-:W-:Y:S06]  /*1dda0*/  BAR.ARV 0x5, 0x180 ;  /* 0x0146000000007b1d */ /* 0x000fec0000002000 */
.L_x_8619:
        /* <DEDUP_REMOVED lines=20> */
[----:B------:R-:W-:-:S02]  /*1def0*/  LOP3.LUT R0, R0, 0x38, RZ, 0xc0, !PT ;  /* 0x0000003800007812 */ /* 0x000fc400078ec0ff */
[----:B------:R-:W-:Y:S02]  /*1df00*/  LOP3.LUT R2, R3, 0x200, R2, 0xf8, !PT ;  /* 0x0000020003027812 */ /* 0x000fe400078ef802 */
[C---:B------:R-:W-:Y:S01]  /*1df10*/  LOP3.LUT P0, R3, R4.reuse, 0x1f, RZ, 0xc0, !PT ;  /* 0x0000001f04037812 */ /* 0x040fe2000780c0ff */
[----:B------:R-:W-:Y:S01]  /*1df20*/  IMAD.SHL.U32 R4, R4, 0x10, RZ ;  /* 0x0000001004047824 */ /* 0x000fe200078e00ff */
[----:B------:R-:W-:Y:S02]  /*1df30*/  SHF.R.U32.HI R7, RZ, 0x3, R8 ;  /* 0x00000003ff077819 */ /* 0x000fe40000011608 */
[----:B------:R-:W-:Y:S01]  /*1df40*/  LOP3.LUT R0, R0, 0x40, RZ, 0xfc, !PT ;  /* 0x0000004000007812 */ /* 0x000fe200078efcff */
[----:B------:R0:W-:Y:S01]  /*1df50*/  STL [R1+0x28], R3 ;  /* 0x0000280301007387 */ /* 0x0001e20000100800 */
[----:B------:R-:W-:Y:S01]  /*1df60*/  LOP3.LUT R4, R7, 0x70, R4, 0xf8, !PT ;  /* 0x0000007007047812 */ /* 0x000fe200078ef804 */
        /* <DEDUP_REMOVED lines=13> */
[----:B------:R-:W-:-:S11]  /*1e040*/  LOP3.LUT R6, R6, 0xfffffff7, RZ, 0xc0, !PT ;  /* 0xfffffff706067812 */ /* 0x000fd600078ec0ff */
[----:B------:R-:W-:-:S05]  /*1e050*/  @P0 LOP3.LUT R6, R6, 0x8, RZ, 0xfc, !PT ;  /* 0x0000000806060812 */ /* 0x000fca00078efcff */
[----:B------:R0:W-:Y:S04]  /*1e060*/  STL [R1+0x4], R6 ;  /* 0x0000040601007387 */ /* 0x0001e80000100800 */
[----:B------:R0:W-:Y:S04]  /*1e070*/  STL [R1+0x54], RZ ;  /* 0x000054ff01007387 */ /* 0x0001e80000100800 */
[----:B------:R0:W-:Y:S04]  /*1e080*/  STL [R1+0x20], R2 ;  /* 0x0000200201007387 */ /* 0x0001e80000100800 */
[----:B------:R0:W-:Y:S04]  /*1e090*/  STL [R1+0x1c], RZ ;  /* 0x00001cff01007387 */ /* 0x0001e80000100800 */
[----:B------:R0:W-:Y:S04]  /*1e0a0*/  STL [R1+0x8], RZ ;  /* 0x000008ff01007387 */ /* 0x0001e80000100800 */
[----:B------:R0:W-:Y:S02]  /*1e0b0*/  STL [R1+0x14], R2 ;  /* 0x0000140201007387 */ /* 0x0001e40000100800 */
.L_x_8782:
[----:B-1----:R-:W1:Y:S01]  /*1e0c0*/  LDC.64 R12, c[0x0][0xa00] ;  /* 0x00028000ff0c7b82 */ /* 0x002e620000000a00 */
[----:B------:R-:W-:Y:S05]  /*1e0d0*/  YIELD ;  /* 0x0000000000007946 */ /* 0x000fea0003800000 */
[----:B------:R-:W-:Y:S01]  /*1e0e0*/  ULDC.64 UR4, c[0x0][0xa28] ;  /* 0x00028a0000047ab9 */ /* 0x000fe20000000a00 */
[----:B0-----:R-:W-:Y:S02]  /*1e0f0*/  CS2R R6, SRZ ;  /* 0x0000000000067805 */ /* 0x001fe4000001ff00 */
[----:B------:R-:W-:Y:S01]  /*1e100*/  ISETP.NE.U32.AND P0, PT, RZ, UR4, PT ;  /* 0x00000004ff007c0c */ /* 0x000fe2000bf05070 */
[----:B------:R-:W-:Y:S01]  /*1e110*/  ULDC.64 UR8, c[0x0][0xa18] ;  /* 0x0002860000087ab9 */ /* 0x000fe20000000a00 */
[----:B------:R-:W0:Y:S01]  /*1e120*/  LDC.64 R4, c[0x0][0xa08] ;  /* 0x00028200ff047b82 */ /* 0x000e220000000a00 */
[----:B------:R-:W-:Y:S01]  /*1e130*/  ULDC.64 UR6, c[0x0][0xa08] ;  /* 0x0002820000067ab9 */ /* 0x000fe20000000a00 */
[----:B------:R-:W-:Y:S01]  /*1e140*/  ISETP.NE.AND.EX P0, PT, RZ, UR5, PT, P0 ;  /* 0x00000005ff007c0c */ /* 0x000fe2000bf05300 */
[----:B------:R-:W-:-:S02]  /*1e150*/  ULDC.64 UR4, c[0x0][0xa00] ;  /* 0x0002800000047ab9 */ /* 0x000fc40000000a00 */
[----:B------:R-:W-:-:S04]  /*1e160*/  ISETP.NE.U32.AND P1, PT, RZ, UR4, PT ;  /* 0x00000004ff007c0c */ /* 0x000fc8000bf25070 */
[----:B------:R-:W-:Y:S01]  /*1e170*/  ISETP.NE.AND.EX P1, PT, RZ, UR5, PT, P1 ;  /* 0x00000005ff007c0c */ /* 0x000fe2000bf25310 */
[----:B------:R-:W-:Y:S01]  /*1e180*/  ULDC.64 UR4, c[0x0][0xa10] ;  /* 0x0002840000047ab9 */ /* 0x000fe20000000a00 */
[----:B-1----:R-:W-:-:S04]  /*1e190*/  IMAD.WIDE R12, R19, 0x4, R12 ;  /* 0x00000004130c7825 */ /* 0x002fc800078e020c */
[----:B---3--:R-:W1:Y:S07]  /*1e1a0*/  @P0 LDC.64 R2, c[0x0][0xa28] ;  /* 0x00028a00ff020b82 */ /* 0x008e6e0000000a00 */
[----:B------:R-:W2:Y:S01]  /*1e1b0*/  @P1 LDG.E R7, desc[UR38][R12.64] ;  /* 0x000000260c071981 */ /* 0x000ea2000c1e1900 */
[----:B------:R-:W-:-:S04]  /*1e1c0*/  ISETP.NE.U32.AND P3, PT, RZ, UR8, PT ;  /* 0x00000008ff007c0c */ /* 0x000fc8000bf65070 */
[----:B------:R-:W-:Y:S01]  /*1e1d0*/  ISETP.NE.AND.EX P3, PT, RZ, UR9, PT, P3 ;  /* 0x00000009ff007c0c */ /* 0x000fe2000bf65330 */
[----:B-1----:R-:W-:-:S12]  /*1e1e0*/  @P0 IMAD.WIDE R2, R19, 0x4, R2 ;  /* 0x0000000413020825 */ /* 0x002fd800078e0202 */
[----:B------:R-:W1:Y:S01]  /*1e1f0*/  @P3 LDC.64 R10, c[0x0][0xa18] ;  /* 0x00028600ff0a3b82 */ /* 0x000e620000000a00 */
[----:B-----5:R3:W5:Y:S01]  /*1e200*/  @P0 LDG.E R6, desc[UR38][R2.64] ;  /* 0x0000002602060981 */ /* 0x020762000c1e1900 */
[----:B------:R-:W-:Y:S01]  /*1e210*/  ISETP.NE.U32.AND P2, PT, RZ, UR6, PT ;  /* 0x00000006ff007c0c */ /* 0x000fe2000bf45070 */
[----:B------:R-:W-:Y:S01]  /*1e220*/  IMAD.MOV.U32 R8, RZ, RZ, RZ ;  /* 0x000000ffff087224 */ /* 0x000fe200078e00ff */
[----:B------:R-:W-:Y:S01]  /*1e230*/  ISETP.NE.U32.AND P0, PT, RZ, UR4, PT ;  /* 0x00000004ff007c0c */ /* 0x000fe2000bf05070 */
[----:B------:R-:W-:Y:S02]  /*1e240*/  IMAD.MOV.U32 R0, RZ, RZ, RZ ;  /* 0x000000ffff007224 */ /* 0x000fe400078e00ff */
[----:B0-----:R-:W-:Y:S01]  /*1e250*/  IMAD.WIDE R4, R19, 0x4, R4 ;  /* 0x0000000413047825 */ /* 0x001fe200078e0204 */
[----:B---3--:R-:W0:Y:S01]  /*1e260*/  LDC.64 R2, c[0x0][0xa10] ;  /* 0x00028400ff027b82 */ /* 0x008e220000000a00 */
[----:B------:R-:W-:Y:S01]  /*1e270*/  ULDC UR4, c[0x0][0x288] ;  /* 0x0000a20000047ab9 */ /* 0x000fe20000000800 */
[----:B------:R-:W-:-:S02]  /*1e280*/  ISETP.NE.AND.EX P2, PT, RZ, UR7, PT, P2 ;  /* 0x00000007ff007c0c */ /* 0x000fc4000bf45320 */
[----:B------:R-:W-:Y:S01]  /*1e290*/  ISETP.NE.AND.EX P0, PT, RZ, UR5, PT, P0 ;  /* 0x00000005ff007c0c */ /* 0x000fe2000bf05300 */
[----:B-1----:R-:W-:-:S10]  /*1e2a0*/  @P3 IMAD.WIDE R10, R19, 0x4, R10 ;  /* 0x00000004130a3825 */ /* 0x002fd400078e020a */
[----:B------:R-:W5:Y:S01]  /*1e2b0*/  @P2 LDG.E R8, desc[UR38][R4.64] ;  /* 0x0000002604082981 */ /* 0x000f62000c1e1900 */
[----:B0-----:R-:W-:-:S05]  /*1e2c0*/  IMAD.WIDE R2, R19, 0x4, R2 ;  /* 0x0000000413027825 */ /* 0x001fca00078e0202 */
        /* <DEDUP_REMOVED lines=22> */
.L_x_8628:
        /* <DEDUP_REMOVED lines=10> */
.L_x_8629:
[----:B------:R-:W-:Y:S05]  /*1e4d0*/  @!P2 BRA `(.L_x_8630) ;  /* 0x00000000000ca947 */ /* 0x000fea0003800000 */
[----:B------:R-:W2:Y:S04]  /*1e4e0*/  LDG.E R7, desc[UR38][R4.64] ;  /* 0x0000002604077981 */ /* 0x000ea8000c1e1900 */
[----:B------:R-:W2:Y:S02]  /*1e4f0*/  LDG.E R4, desc[UR38][R4.64+0x4] ;  /* 0x0000042604047981 */ /* 0x000ea4000c1e1900 */
[----:B--2---:R-:W-:-:S07]  /*1e500*/  IMAD.IADD R7, R4, 0x1, -R7 ;  /* 0x0000000104077824 */ /* 0x004fce00078e0a07 */
.L_x_8630:
        /* <DEDUP_REMOVED lines=15> */
[----:B------:R-:W-:-:S04]  /*1e600*/  IADD3 R17, R7, 0x1, -R11 ;  /* 0x0000000107117810 */ /* 0x000fc80007ffe80b */
[----:B------:R-:W-:Y:S01]  /*1e610*/  SHF.R.S32.HI R3, RZ, 0x1f, R2 ;  /* 0x0000001fff037819 */ /* 0x000fe20000011402 */
[----:B------:R-:W-:-:S03]  /*1e620*/  IMAD.IADD R6, R17, 0x1, R6 ;  /* 0x0000000111067824 */ /* 0x000fc600078e0206 */
[----:B------:R-:W-:Y:S02]  /*1e630*/  LEA.HI R21, R3, R2, RZ, 0x7 ;  /* 0x0000000203157211 */ /* 0x000fe400078f38ff */
[----:B------:R-:W1:Y:S02]  /*1e640*/  LDC.64 R2, c[0x0][0x9e0] ;  /* 0x00027800ff027b82 */ /* 0x000e640000000a00 */
[----:B------:R-:W-:Y:S02]  /*1e650*/  SHF.R.S32.HI R21, RZ, 0x7, R21 ;  /* 0x00000007ff157819 */ /* 0x000fe40000011415 */
        /* <DEDUP_REMOVED lines=14> */
.L_x_8633:
[----:B------:R-:W-:-:S13]  /*1e740*/  ISETP.NE.AND P3, PT, R3, 0x1, PT ;  /* 0x000000010300780c */ /* 0x000fda0003f65270 */
[----:B------:R-:W1:Y:S02]  /*1e750*/  @P3 LDC.64 R4, c[0x0][0x9e8] ;  /* 0x00027a00ff043b82 */ /* 0x000e640000000a00 */
[----:B-1----:R-:W-:-:S05]  /*1e760*/  @P3 IMAD.HI.U32 R4, R2, R4, RZ ;  /* 0x0000000402043227 */ /* 0x002fca00078e00ff */
[----:B------:R-:W-:-:S07]  /*1e770*/  @P3 SHF.R.U32.HI R2, RZ, R5, R4 ;  /* 0x00000005ff023219 */ /* 0x000fce0000011604 */
.L_x_8634:
[----:B------:R-:W-:Y:S05]  /*1e780*/  BSYNC B0 ;  /* 0x0000000000007941 */ /* 0x000fea0003800000 */
.L_x_8632:
[----:B------:R-:W-:-:S05]  /*1e790*/  IMAD R2, R2, R3, R3 ;  /* 0x0000000302027224 */ /* 0x000fca00078e0203 */
[----:B------:R-:W-:-:S07]  /*1e7a0*/  VIMNMX R8, R8, R2, PT ;  /* 0x0000000208087248 */ /* 0x000fce0003fe0100 */
.L_x_8631:
        /* <DEDUP_REMOVED lines=20> */
.L_x_8637:
[----:B------:R-:W-:-:S13]  /*1e8f0*/  ISETP.NE.AND P1, PT, R3, 0x1, PT ;  /* 0x000000010300780c */ /* 0x000fda0003f25270 */
[----:B------:R-:W1:Y:S02]  /*1e900*/  @P1 LDC.64 R4, c[0x0][0x9e8] ;  /* 0x00027a00ff041b82 */ /* 0x000e640000000a00 */
[----:B-1----:R-:W-:-:S05]  /*1e910*/  @P1 IMAD.HI.U32 R4, R6, R4, RZ ;  /* 0x0000000406041227 */ /* 0x002fca00078e00ff */
[----:B------:R-:W-:-:S07]  /*1e920*/  @P1 SHF.R.U32.HI R6, RZ, R5, R4 ;  /* 0x00000005ff061219 */ /* 0x000fce0000011604 */
.L_x_8638:
[----:B------:R-:W-:Y:S05]  /*1e930*/  BSYNC B0 ;  /* 0x0000000000007941 */ /* 0x000fea0003800000 */
.L_x_8636:
[----:B------:R-:W-:-:S05]  /*1e940*/  IMAD R3, R6, R3, RZ ;  /* 0x0000000306037224 */ /* 0x000fca00078e02ff */
[----:B------:R-:W-:-:S07]  /*1e950*/  VIMNMX R2, R2, R3, !PT ;  /* 0x0000000302027248 */ /* 0x000fce0007fe0100 */
.L_x_8635:
        /* <DEDUP_REMOVED lines=31> */
.L_x_8863:
[----:B--2---:R-:W-:Y:S02]  /*1eb50*/  ISETP.NE.AND P0, PT, R14, RZ, PT ;  /* 0x000000ff0e00720c */ /* 0x004fe40003f05270 */
[----:B------:R-:W-:-:S11]  /*1eb60*/  PLOP3.LUT P1, PT, PT, PT, PT, 0x8, 0x0 ;  /* 0x000000000000781c */ /* 0x000fd60003f2e170 */
[----:B------:R-:W-:Y:S05]  /*1eb70*/  @P0 BRA `(.L_x_8642) ;  /* 0x00000000000c0947 */ /* 0x000fea0003800000 */
[----:B------:R-:W-:-:S03]  /*1eb80*/  UMOV UR4, 0xffffffff ;  /* 0xffffffff00047882 */ /* 0x000fc60000000000 */
[----:B------:R-:W-:Y:S05]  /*1eb90*/  BRA.DIV UR4, `(.L_x_8643) ;  /* 0x0000008204147947 */ /* 0x000fea000b800000 */
[----:B------:R-:W-:-:S13]  /*1eba0*/  ELECT P1, URZ, PT ;  /* 0x00000000003f782f */ /* 0x000fda0003820000 */
.L_x_8642:
[----:B-1----:R-:W2:Y:S04]  /*1ebb0*/  LDL R5, [R1+0x54] ;  /* 0x0000540001057983 */ /* 0x002ea80000100800 */
[----:B------:R-:W3:Y:S01]  /*1ebc0*/  LDL R7, [R1] ;  /* 0x0000000001077983 */ /* 0x000ee20000100800 */
        /* <DEDUP_REMOVED lines=8> */
.L_x_8866:
[----:B------:R-:W-:Y:S05]  /*1ec50*/  BSYNC B1 ;  /* 0x0000000000017941 */ /* 0x000fea0003800000 */
.L_x_8644:
[----:B------:R-:W-:Y:S04]  /*1ec60*/  BSSY B1, `(.L_x_8646) ;  /* 0x0000072000017945 */ /* 0x000fe80003800000 */
[----:B------:R-:W-:Y:S05]  /*1ec70*/  @!P1 BRA `(.L_x_8647) ;  /* 0x0000000400c09947 */ /* 0x000fea0003800000 */
[----:B------:R-:W2:Y:S04]  /*1ec80*/  LDL R9, [R1] ;  /* 0x0000000001097983 */ /* 0x000ea80000100800 */
        /* <DEDUP_REMOVED lines=10> */
.L_x_8867:
[----:B------:R-:W-:Y:S05]  /*1ed30*/  BSYNC B2 ;  /* 0x0000000000027941 */ /* 0x000fea0003800000 */
.L_x_8648:
        /* <DEDUP_REMOVED lines=8> */
.L_x_8651:
[----:B------:R-:W-:Y:S05]  /*1edc0*/  BSYNC B2 ;  /* 0x0000000000027941 */ /* 0x000fea0003800000 */
.L_x_8650:
[----:B------:R-:W3:Y:S04]  /*1edd0*/  LDL R8, [R1] ;  /* 0x0000000001087983 */ /* 0x000ee80000100800 */
        /* <DEDUP_REMOVED lines=11> */
[----:B0-----:R-:W-:Y:S02]  /*1ee90*/  IMAD.SHL.U32 R11, R5, 0x4000, RZ ;  /* 0x00004000050b7824 */ /* 0x001fe400078e00ff */
[----:B------:R-:W-:Y:S02]  /*1eea0*/  VIADD R5, R7, 0x28890 ;  /* 0x0002889007057836 */ /* 0x000fe40000000000 */
[----:B------:R-:W-:-:S07]  /*1eeb0*/  VIADD R8, R9, 0x18400 ;  /* 0x0001840009087836 */ /* 0x000fce0000000000 */
.L_x_8652:
        /* <DEDUP_REMOVED lines=16> */
.L_x_8653:
        /* <DEDUP_REMOVED lines=10> */
[----:B------:R-:W0:Y:S01]  /*1f060*/  SYNCS.PHASECHK.TRANS64.TRYWAIT P0, [R7+URZ+0x288c0], R10 ;  /* 0x0288c00a070075a7 */ /* 0x000e22000800017f */
[----:B------:R-:W-:Y:S04]  /*1f070*/  BSSY B2, `(.L_x_8654) ;  /* 0x0000002000027945 */ /* 0x000fe80003800000 */
[----:B0-----:R-:W-:Y:S05]  /*1f080*/  @!P0 BRA `(.L_x_8655) ;  /* 0x0000007c00288947 */ /* 0x001fea0003800000 */
.L_x_8868:
[----:B------:R-:W-:Y:S05]  /*1f090*/  BSYNC B2 ;  /* 0x0000000000027941 */ /* 0x000fea0003800000 */
.L_x_8654:
        /* <DEDUP_REMOVED lines=10> */
.L_x_8657:
[----:B------:R-:W-:Y:S05]  /*1f140*/  BSYNC B2 ;  /* 0x0000000000027941 */ /* 0x000fea0003800000 */
.L_x_8656:
[----:B--2---:R-:W2:Y:S01]  /*1f150*/  LDL R5, [R1] ;  /* 0x0000000001057983 */ /* 0x004ea20000100800 */
[----:B------:R-:W-:Y:S01]  /*1f160*/  R2UR UR10, R14 ;  /* 0x000000000e0a72ca */ /* 0x000fe200000e0000 */
[----:B------:R-:W-:Y:S01]  /*1f170*/  UIADD3 UR4, UP0, UR40, 0x670, URZ ;  /* 0x0000067028047890 */ /* 0x000fe2000ff1e03f */
[----:B------:R-:W-:Y:S01]  /*1f180*/  R2UR UR6, R12 ;  /* 0x000000000c0672ca */ /* 0x000fe200000e0000 */
[----:B01----:R-:W-:Y:S01]  /*1f190*/  VIADD R7, R7, 0x288b0 ;  /* 0x000288b007077836 */ /* 0x003fe20000000000 */
[----:B------:R-:W-:Y:S01]  /*1f1a0*/  R2UR UR7, R13 ;  /* 0x000000000d0772ca */ /* 0x000fe200000e0000 */
[----:B------:R-:W-:Y:S01]  /*1f1b0*/  UIADD3.X UR5, URZ, UR41, URZ, UP0, !UPT ;  /* 0x000000293f057290 */ /* 0x000fe200087fe43f */
[----:B------:R-:W-:Y:S01]  /*1f1c0*/  PLOP3.LUT P0, PT, PT, PT, PT, 0x80, 0x0 ;  /* 0x000000000000781c */ /* 0x000fe20003f0f070 */
[----:B--2---:R-:W-:-:S04]  /*1f1d0*/  IMAD R8, R11, 0x2, R5 ;  /* 0x000000020b087824 */ /* 0x004fc800078e0205 */
[----:B------:R-:W-:-:S08]  /*1f1e0*/  VIADD R5, R8, 0x400 ;  /* 0x0000040008057836 */ /* 0x000fd00000000000 */
.L_x_8658:
        /* <DEDUP_REMOVED lines=15> */
.L_x_8659:
        /* <DEDUP_REMOVED lines=10> */
.L_x_8647:
[----:B------:R-:W-:Y:S05]  /*1f380*/  BSYNC B1 ;  /* 0x0000000000017941 */ /* 0x000fea0003800000 */
.L_x_8646:
[----:B------:R-:W1:Y:S04]  /*1f390*/  LDL.LU R9, [R1+0x1c] ;  /* 0x00001c0001097983 */ /* 0x000e680000300800 */
[----:B------:R-:W2:Y:S01]  /*1f3a0*/  LDL.LU R8, [R1+0x20] ;  /* 0x0000200001087983 */ /* 0x000ea20000300800 */
[----:B------:R-:W-:Y:S01]  /*1f3b0*/  PLOP3.LUT P5, PT, PT, PT, PT, 0x8, 0x0 ;  /* 0x000000000000781c */ /* 0x000fe20003fae170 */
[----:B-1----:R-:W-:Y:S02]  /*1f3c0*/  VIADD R5, R9, 0x1 ;  /* 0x0000000109057836 */ /* 0x002fe40000000000 */
        /* <DEDUP_REMOVED lines=9> */
.L_x_8674:
[----:B------:R-:W-:Y:S05]  /*1f460*/  YIELD ;  /* 0x0000000000007946 */ /* 0x000fea0003800000 */
[----:B------:R-:W-:Y:S04]  /*1f470*/  BSSY B1, `(.L_x_8660) ;  /* 0x000006e000017945 */ /* 0x000fe80003800000 */
[----:B--2---:R-:W-:Y:S05]  /*1f480*/  @!P1 BRA `(.L_x_8661) ;  /* 0x0000000400b09947 */ /* 0x004fea0003800000 */
        /* <DEDUP_REMOVED lines=11> */
.L_x_8869:
[----:B------:R-:W-:Y:S05]  /*1f540*/  BSYNC B2 ;  /* 0x0000000000027941 */ /* 0x000fea0003800000 */
.L_x_8662:
        /* <DEDUP_REMOVED lines=8> */
.L_x_8665:
[----:B------:R-:W-:Y:S05]  /*1f5d0*/  BSYNC B2 ;  /* 0x0000000000027941 */ /* 0x000fea0003800000 */
.L_x_8664:
[----:B------:R-:W3:Y:S04]  /*1f5e0*/  LDL R5, [R1] ;  /* 0x0000000001057983 */ /* 0x000ee80000100800 */
        /* <DEDUP_REMOVED lines=12> */
.L_x_8666:
        /* <DEDUP_REMOVED lines=16> */
.L_x_8667:
        /* <DEDUP_REMOVED lines=13> */
.L_x_8870:
[----:B------:R-:W-:Y:S05]  /*1f880*/  BSYNC B2 ;  /* 0x0000000000027941 */ /* 0x000fea0003800000 */
.L_x_8668:
        /* <DEDUP_REMOVED lines=10> */
.L_x_8671:
[----:B------:R-:W-:Y:S05]  /*1f930*/  BSYNC B2 ;  /* 0x0000000000027941 */ /* 0x000fea0003800000 */
.L_x_8670:
        /* <DEDUP_REMOVED lines=8> */
.L_x_8672:
        /* <DEDUP_REMOVED lines=15> */
.L_x_8673:
        /* <DEDUP_REMOVED lines=10> */
.L_x_8661:
[----:B------:R-:W-:Y:S05]  /*1fb50*/  BSYNC B1 ;  /* 0x0000000000017941 */ /* 0x000fea0003800000 */
.L_x_8660:
        /* <DEDUP_REMOVED lines=12> */
.L_x_8640:
[----:B------:R-:W-:Y:S05]  /*1fc20*/  BSYNC B0 ;  /* 0x0000000000007941 */ /* 0x000fea0003800000 */
.L_x_8639:
        /* <DEDUP_REMOVED lines=26> */
.L_x_8677:
[----:B------:R-:W-:-:S13]  /*1fdd0*/  ISETP.NE.AND P2, PT, R3, 0x1, PT ;  /* 0x000000010300780c */ /* 0x000fda0003f45270 */
[----:B-1----:R-:W1:Y:S02]  /*1fde0*/  @P2 LDC.64 R4, c[0x0][0x9e8] ;  /* 0x00027a00ff042b82 */ /* 0x002e640000000a00 */
[----:B-1----:R-:W-:-:S05]  /*1fdf0*/  @P2 IMAD.HI.U32 R4, R6, R4, RZ ;  /* 0x0000000406042227 */ /* 0x002fca00078e00ff */
[----:B------:R-:W-:-:S07]  /*1fe00*/  @P2 SHF.R.U32.HI R6, RZ, R5, R4 ;  /* 0x00000005ff062219 */ /* 0x000fce0000011604 */
.L_x_8678:
[----:B------:R-:W-:Y:S05]  /*1fe10*/  BSYNC B0 ;  /* 0x0000000000007941 */ /* 0x000fea0003800000 */
.L_x_8676:
[----:B------:R-:W-:-:S05]  /*1fe20*/  IMAD R6, R6, R3, R3 ;  /* 0x0000000306067224 */ /* 0x000fca00078e0203 */
[----:B------:R-:W-:-:S07]  /*1fe30*/  VIMNMX R2, R2, R6, PT ;  /* 0x0000000602027248 */ /* 0x000fce0003fe0100 */
.L_x_8675:
[----:B------:R-:W-:Y:S01]  /*1fe40*/  VIADD R2, R2, 0x7f ;  /* 0x0000007f02027836 */ /* 0x000fe20000000000 */
[----:B-1----:R-:W1:Y:S01]  /*1fe50*/  @P0 LDC R4, c[0x0][0x450] ;  /* 0x00011400ff040b82 */ /* 0x002e620000000800 */
[----:B------:R-:W-:-:S03]  /*1fe60*/  ULDC UR4, c[0x0][0x9dc] ;  /* 0x0002770000047ab9 */ /* 0x000fc60000000800 */
[----:B------:R-:W-:-:S04]  /*1fe70*/  SHF.R.S32.HI R0, RZ, 0x1f, R2 ;  /* 0x0000001fff007819 */ /* 0x000fc80000011402 */
[----:B------:R-:W-:Y:S02]  /*1fe80*/  LEA.HI R0, R0, R2, RZ, 0x7 ;  /* 0x0000000200007211 */ /* 0x000fe400078f38ff */
[----:B------:R-:W2:Y:S02]  /*1fe90*/  @P0 LDC R2, c[0x0][0x44c] ;  /* 0x00011300ff020b82 */ /* 0x000ea40000000800 */
[----:B------:R-:W-:-:S04]  /*1fea0*/  SHF.R.S32.HI R0, RZ, 0x7, R0 ;  /* 0x00000007ff007819 */ /* 0x000fc80000011400 */
        /* <DEDUP_REMOVED lines=18> */
.L_x_8681:
[----:B------:R-:W-:-:S13]  /*1ffd0*/  ISETP.NE.AND P0, PT, R3, 0x1, PT ;  /* 0x000000010300780c */ /* 0x000fda0003f05270 */
[----:B------:R-:W1:Y:S02]  /*1ffe0*/  @P0 LDC.64 R4, c[0x0][0x9e8] ;  /* 0x00027a00ff040b82 */ /* 0x000e640000000a00 */
[----:B-1----:R-:W-:-:S05]  /*1fff0*/  @P0 IMAD.HI.U32 R4, R2, R4, RZ ;  /* 0x0000000402040227 */ /* 0x002fca00078e00ff */
[----:B------:R-:W-:-:S07]  /*20000*/  @P0 SHF.R.U32.HI R2, RZ, R5, R4 ;  /* 0x00000005ff020219 */ /* 0x000fce0000011604 */
.L_x_8682:
[----:B------:R-:W-:Y:S05]  /*20010*/  BSYNC B0 ;  /* 0x0000000000007941 */ /* 0x000fea0003800000 */
.L_x_8680:
[----:B------:R-:W-:-:S05]  /*20020*/  IMAD R2, R2, R3, RZ ;  /* 0x0000000302027224 */ /* 0x000fca00078e02ff */
[----:B------:R-:W-:-:S07]  /*20030*/  VIMNMX R0, R0, R2, !PT ;  /* 0x0000000200007248 */ /* 0x000fce0007fe0100 */
.L_x_8679:
[----:B------:R-:W-:Y:S01]  /*20040*/  SHF.R.S32.HI R2, RZ, 0x1f, R0 ;  /* 0x0000001fff027819 */ /* 0x000fe20000011400 */
[----:B------:R-:W-:Y:S03]  /*20050*/  BSSY B7, `(.L_x_8683) ;  /* 0x00003ee000077945 */ /* 0x000fe60003800000 */
[----:B------:R-:W-:-:S04]  /*20060*/  LEA.HI R2, R2, R0, RZ, 0x7 ;  /* 0x0000000002027211 */ /* 0x000fc800078f38ff */
[----:B------:R-:W-:-:S04]  /*20070*/  SHF.R.S32.HI R2, RZ, 0x7, R2 ;  /* 0x00000007ff027819 */ /* 0x000fc80000011402 */
        /* <DEDUP_REMOVED lines=11> */
[----:B------:R-:W1:Y:S08]  /*20130*/  FLO.U32 R0, UR4 ;  /* 0x0000000400007d00 */ /* 0x000e7000080e0000 */
        /* <DEDUP_REMOVED lines=9> */
.L_x_8684:
        /* <DEDUP_REMOVED lines=21> */
.L_x_8687:
[----:B------:R-:W-:Y:S05]  /*20320*/  BSYNC B6 ;  /* 0x0000000000067941 */ /* 0x000fea0003800000 */
.L_x_8686:
        /* <DEDUP_REMOVED lines=20> */
.L_x_8690:
        /* <DEDUP_REMOVED lines=15> */
.L_x_8689:
[----:B------:R-:W-:Y:S05]  /*20560*/  BSYNC B6 ;  /* 0x0000000000067941 */ /* 0x000fea0003800000 */
.L_x_8688:
        /* <DEDUP_REMOVED lines=23> */
.L_x_8873:
[----:B--2---:R-:W2:Y:S01]  /*206e0*/  LDL.LU R4, [R1+0x4] ;  /* 0x0000040001047983 */ /* 0x004ea20000300800 */
[----:B------:R-:W-:Y:S02]  /*206f0*/  PLOP3.LUT P1, PT, PT, PT, PT, 0x8, 0x0 ;  /* 0x000000000000781c */ /* 0x000fe40003f2e170 */
[----:B---3--:R-:W-:Y:S01]  /*20700*/  ISETP.NE.AND P0, PT, R14, RZ, PT ;  /* 0x000000ff0e00720c */ /* 0x008fe20003f05270 */
[----:B------:R3:W-:Y:S01]  /*20710*/  STL [R1+0xc], R0 ;  /* 0x00000c0001007387 */ /* 0x0007e20000100800 */
[----:B--2---:R-:W-:-:S09]  /*20720*/  LOP3.LUT R4, R4, 0xfffffffb, RZ, 0xc0, !PT ;  /* 0xfffffffb04047812 */ /* 0x004fd200078ec0ff */
[----:B------:R-:W-:-:S05]  /*20730*/  @P1 LOP3.LUT R4, R4, 0x4, RZ, 0xfc, !PT ;  /* 0x0000000404041812 */ /* 0x000fca00078efcff */
[----:B------:R3:W-:Y:S01]  /*20740*/  STL [R1+0x4], R4 ;  /* 0x0000040401007387 */ /* 0x0007e20000100800 */
[----:B------:R-:W-:Y:S05]  /*20750*/  @P0 BRA `(.L_x_8692) ;  /* 0x0000000400280947 */ /* 0x000fea0003800000 */
[----:B------:R-:W-:-:S03]  /*20760*/  UMOV UR4, 0xffffffff ;  /* 0xffffffff00047882 */ /* 0x000fc60000000000 */
[----:B------:R-:W-:Y:S05]  /*20770*/  BRA.DIV UR4, `(.L_x_8693) ;  /* 0x0000006604dc7947 */ /* 0x000fea000b800000 */
[----:B------:R-:W-:-:S13]  /*20780*/  ELECT P6, URZ, PT ;  /* 0x00000000003f782f */ /* 0x000fda00038c0000 */
.L_x_8876:
        /* <DEDUP_REMOVED lines=24> */
.L_x_8694:
[----:B-1----:R-:W4:Y:S04]  /*20910*/  LDL R7, [R1] ;  /* 0x0000000001077983 */ /* 0x002f280000100800 */
[----:B---3--:R-:W4:Y:S04]  /*20920*/  LDL R0, [R1+0x8] ;  /* 0x0000080001007983 */ /* 0x008f280000100800 */
[----:B--2---:R-:W2:Y:S01]  /*20930*/  LDL R2, [R1+0x14] ;  /* 0x0000140001027983 */ /* 0x004ea20000100800 */
[----:B----4-:R-:W-:Y:S01]  /*20940*/  IMAD R0, R0, 0x8, R7 ;  /* 0x0000000800007824 */ /* 0x010fe200078e0207 */
[----:B--2---:R-:W-:-:S04]  /*20950*/  SHF.L.U32 R2, R2, 0x1f, RZ ;  /* 0x0000001f02027819 */ /* 0x004fc800000006ff */
[----:B------:R-:W1:Y:S02]  /*20960*/  SYNCS.PHASECHK.TRANS64.TRYWAIT P0, [R0+URZ+0x28840], R2 ;  /* 0x02884002000075a7 */ /* 0x000e64000800017f */
[----:B-1----:R-:W-:Y:S05]  /*20970*/  @!P0 BRA `(.L_x_8695) ;  /* 0x00000064007c8947 */ /* 0x002fea0003800000 */
.L_x_8877:
        /* <DEDUP_REMOVED lines=10> */
.L_x_8696:
[----:B------:R-:W3:Y:S04]  /*20a20*/  LDL R5, [R1] ;  /* 0x0000000001057983 */ /* 0x000ee80000100800 */
[----:B------:R-:W3:Y:S04]  /*20a30*/  LDL R4, [R1+0x8] ;  /* 0x0000080001047983 */ /* 0x000ee80000100800 */
[----:B------:R-:W4:Y:S04]  /*20a40*/  LDL R6, [R1+0xc] ;  /* 0x00000c0001067983 */ /* 0x000f280000100800 */
[----:B-12---:R-:W2:Y:S01]  /*20a50*/  LDL R2, [R1+0x18] ;  /* 0x0000180001027983 */ /* 0x006ea20000100800 */
[----:B------:R-:W-:-:S02]  /*20a60*/  R2UR UR9, R0 ;  /* 0x00000000000972ca */ /* 0x000fc400000e0000 */
[----:B------:R-:W-:Y:S01]  /*20a70*/  PLOP3.LUT P0, PT, PT, PT, PT, 0x80, 0x0 ;  /* 0x000000000000781c */ /* 0x000fe20003f0f070 */
[----:B------:R-:W-:Y:S01]  /*20a80*/  UIADD3 UR4, UP0, UR40, 0x370, URZ ;  /* 0x0000037028047890 */ /* 0x000fe2000ff1e03f */
[----:B------:R-:W-:Y:S02]  /*20a90*/  R2UR UR12, R18 ;  /* 0x00000000120c72ca */ /* 0x000fe400000e0000 */
[----:B-----5:R-:W-:Y:S02]  /*20aa0*/  R2UR UR13, R17 ;  /* 0x00000000110d72ca */ /* 0x020fe400000e0000 */
[----:B------:R-:W-:-:S05]  /*20ab0*/  LOP3.LUT R3, R3, 0xfffffffb, RZ, 0xc0, !PT ;  /* 0xfffffffb03037812 */ /* 0x000fca00078ec0ff */
[----:B------:R-:W-:Y:S01]  /*20ac0*/  UIADD3 UR9, UR9, 0x28830, URZ ;  /* 0x0002883009097890 */ /* 0x000fe2000fffe03f */
[----:B------:R-:W-:Y:S01]  /*20ad0*/  UMOV UR10, URZ ;  /* 0x0000003f000a7c82 */ /* 0x000fe20008000000 */
[----:B------:R-:W-:Y:S01]  /*20ae0*/  UMOV UR7, 0x14f00000 ;  /* 0x14f0000000077882 */ /* 0x000fe20000000000 */
[----:B------:R-:W-:Y:S01]  /*20af0*/  @P0 LOP3.LUT R3, R3, 0x4, RZ, 0xfc, !PT ;  /* 0x0000000403030812 */ /* 0x000fe200078efcff */
[----:B------:R-:W-:-:S04]  /*20b00*/  UMOV UR15, 0x40 ;  /* 0x00000040000f7882 */ /* 0x000fc80000000000 */
[----:B------:R1:W-:Y:S01]  /*20b10*/  STL [R1+0x4], R3 ;  /* 0x0000040301007387 */ /* 0x0003e20000100800 */
[----:B---3--:R-:W-:Y:S01]  /*20b20*/  IMAD R0, R4, 0x8000, R5 ;  /* 0x0000800004007824 */ /* 0x008fe200078e0205 */
[----:B----4-:R-:W-:-:S04]  /*20b30*/  R2UR UR11, R6 ;  /* 0x00000000060b72ca */ /* 0x010fc800000e0000 */
[----:B------:R-:W-:Y:S02]  /*20b40*/  R2UR UR6, R0 ;  /* 0x00000000000672ca */ /* 0x000fe400000e0000 */
[----:B--2---:R-:W-:-:S11]  /*20b50*/  R2UR UR5, R2 ;  /* 0x00000000020572ca */ /* 0x004fd600000e0000 */
[----:B------:R-:W-:Y:S02]  /*20b60*/  UIADD3 UR8, UR6, 0x18400, URZ ;  /* 0x0001840006087890 */ /* 0x000fe4000fffe03f */
[----:B------:R-:W-:Y:S02]  /*20b70*/  ULEA UR11, UR11, UR5, 0x7 ;  /* 0x000000050b0b7291 */ /* 0x000fe4000f8e383f */
[----:B------:R-:W-:Y:S02]  /*20b80*/  UIADD3.X UR5, URZ, UR41, URZ, UP0, !UPT ;  /* 0x000000293f057290 */ /* 0x000fe400087fe43f */
[----:B------:R-:W-:-:S03]  /*20b90*/  UIADD3 UR14, UR6, 0x1c400, URZ ;  /* 0x0001c400060e7890 */ /* 0x000fc6000fffe03f */
[----:B------:R-:W-:-:S04]  /*20ba0*/  UMOV UR6, 0x0 ;  /* 0x0000000000067882 */ /* 0x000fc80000000000 */
[----:B------:R2:W-:Y:S02]  /*20bb0*/  UTMALDG.4D [UR8], [UR4], desc[UR6] ;  /* 0x00000608040075b4 */ /* 0x0005e40008019000 */
[----:B--2---:R-:W-:Y:S01]  /*20bc0*/  UMOV UR8, UR14 ;  /* 0x0000000e00087c82 */ /* 0x004fe20008000000 */
[----:B------:R-:W-:Y:S02]  /*20bd0*/  UMOV UR10, UR15 ;  /* 0x0000000f000a7c82 */ /* 0x000fe40008000000 */
[----:B------:R1:W-:Y:S02]  /*20be0*/  UTMALDG.4D [UR8], [UR4], desc[UR6] ;  /* 0x00000608040075b4 */ /* 0x0003e40008019000 */
[----:B-1----:R-:W-:Y:S01]  /*20bf0*/  NOP ;  /* 0x0000000000007918 */ /* 0x002fe20000000000 */
.L_x_8692:
[----:B---3--:R-:W2:Y:S04]  /*20c00*/  LDL R4, [R1] ;  /* 0x0000000001047983 */ /* 0x008ea80000100800 */
        /* <DEDUP_REMOVED lines=31> */
.L_x_8698:
[----:B------:R-:W-:Y:S05]  /*20e00*/  BSYNC B6 ;  /* 0x0000000000067941 */ /* 0x000fea0003800000 */
.L_x_8697:
[----:B--2---:R-:W2:Y:S01]  /*20e10*/  LDL.LU R0, [R1+0x44] ;  /* 0x0000440001007983 */ /* 0x004ea20000300800 */
[----:B-1----:R-:W1:Y:S01]  /*20e20*/  LDC R7, c[0x0][0x448] ;  /* 0x00011200ff077b82 */ /* 0x002e620000000800 */
[----:B------:R-:W-:Y:S02]  /*20e30*/  ULDC.64 UR4, c[0x0][0x2d8] ;  /* 0x0000b60000047ab9 */ /* 0x000fe40000000a00 */
[----:B------:R-:W2:Y:S04]  /*20e40*/  LDL.LU.64 R2, [R1+0x48] ;  /* 0x0000480001027983 */ /* 0x000ea80000300a00 */
[----:B------:R-:W3:Y:S01]  /*20e50*/  LDL R12, [R1+0x34] ;  /* 0x00003400010c7983 */ /* 0x000ee20000100800 */
[----:B------:R-:W4:Y:S01]  /*20e60*/  S2R R5, SR_TID.X ;  /* 0x0000000000057919 */ /* 0x000f220000002100 */
[----:B------:R-:W0:Y:S01]  /*20e70*/  S2R R8, SR_TID.X ;  /* 0x0000000000087919 */ /* 0x000e220000002100 */
[----:B----4-:R-:W-:-:S04]  /*20e80*/  LOP3.LUT R5, R5, 0x7f, RZ, 0xc0, !PT ;  /* 0x0000007f05057812 */ /* 0x010fc800078ec0ff */
[----:B------:R-:W-:Y:S01]  /*20e90*/  SHF.R.U32.HI R5, RZ, 0x3, R5 ;  /* 0x00000003ff057819 */ /* 0x000fe20000011605 */
[----:B0-----:R-:W-:-:S05]  /*20ea0*/  IMAD.SHL.U32 R8, R8, 0x10, RZ ;  /* 0x0000001008087824 */ /* 0x001fca00078e00ff */
[----:B------:R-:W-:Y:S01]  /*20eb0*/  LOP3.LUT R8, R5, 0x70, R8, 0xf8, !PT ;  /* 0x0000007005087812 */ /* 0x000fe200078ef808 */
        /* <DEDUP_REMOVED lines=40> */
[----:B------:R-:W-:Y:S01]  /*21140*/  ULDC.64 UR4, c[0x0][0x280] ;  /* 0x0000a00000047ab9 */ /* 0x000fe20000000a00 */
[----:B------:R-:W-:Y:S02]  /*21150*/  LOP3.LUT R8, R8, 0x40, RZ, 0xfc, !PT ;  /* 0x0000004008087812 */ /* 0x000fe400078efcff */
[----:B------:R-:W-:Y:S01]  /*21160*/  IMAD.IADD R3, R3, 0x1, R4 ;  /* 0x0000000103037824 */ /* 0x000fe200078e0204 */
[----:B------:R-:W-:Y:S01]  /*21170*/  LEA R4, P0, R2, UR4, 0x1 ;  /* 0x0000000402047c11 */ /* 0x000fe2000f8008ff */
[----:B------:R-:W-:Y:S02]  /*21180*/  ULDC UR4, c[0x0][0x2b8] ;  /* 0x0000ae0000047ab9 */ /* 0x000fe40000000800 */
[----:B------:R-:W-:Y:S02]  /*21190*/  ISETP.GE.AND P1, PT, R8, UR4, PT ;  /* 0x0000000408007c0c */ /* 0x000fe4000bf26270 */
[----:B------:R0:W5:Y:S01]  /*211a0*/  LDL R8, [R1+0x30] ;  /* 0x0000300001087983 */ /* 0x0001620000100800 */
[----:B------:R-:W1:Y:S01]  /*211b0*/  S2R R9, SR_TID.X ;  /* 0x0000000000097919 */ /* 0x000e620000002100 */
[----:B------:R-:W2:Y:S01]  /*211c0*/  S2R R10, SR_TID.X ;  /* 0x00000000000a7919 */ /* 0x000ea20000002100 */
[----:B------:R-:W-:Y:S01]  /*211d0*/  LEA.HI.X R3, R2, UR5, R3, 0x1, P0 ;  /* 0x0000000502037c11 */ /* 0x000fe200080f0c03 */
[----:B-1----:R-:W-:-:S05]  /*211e0*/  IMAD.SHL.U32 R9, R9, 0x8, RZ ;  /* 0x0000000809097824 */ /* 0x002fca00078e00ff */
[----:B------:R-:W-:Y:S02]  /*211f0*/  LOP3.LUT R9, R9, 0x38, RZ, 0xc0, !PT ;  /* 0x0000003809097812 */ /* 0x000fe400078ec0ff */
[----:B--2---:R-:W-:Y:S02]  /*21200*/  LOP3.LUT R10, R10, 0x7f, RZ, 0xc0, !PT ;  /* 0x0000007f0a0a7812 */ /* 0x004fe400078ec0ff */
[----:B------:R-:W-:Y:S01]  /*21210*/  ISETP.GE.AND P0, PT, R9, UR4, PT ;  /* 0x0000000409007c0c */ /* 0x000fe2000bf06270 */
[----:B------:R-:W-:Y:S01]  /*21220*/  UMOV UR4, 0xffffffff ;  /* 0xffffffff00047882 */ /* 0x000fe20000000000 */
[----:B------:R-:W-:Y:S02]  /*21230*/  SHF.R.U32.HI R10, RZ, 0x3, R10 ;  /* 0x00000003ff0a7819 */ /* 0x000fe4000001160a */
[----:B0-----:R-:W-:Y:S09]  /*21240*/  BRA.DIV UR4, `(.L_x_8699) ;  /* 0x0000005e045c7947 */ /* 0x001ff2000b800000 */
[----:B------:R-:W2:Y:S04]  /*21250*/  LDL.LU R6, [R1+0x40] ;  /* 0x0000400001067983 */ /* 0x000ea80000300800 */
[----:B------:R-:W3:Y:S01]  /*21260*/  LDL.LU R11, [R1+0x34] ;  /* 0x00003400010b7983 */ /* 0x000ee20000300800 */
        /* <DEDUP_REMOVED lines=74> */
[----:B------:R0:W2:Y:S02]  /*21710*/  SHFL.IDX PT, R3, R4, 0x7, 0x181f ;  /* 0x00f81f0004037f89 */ /* 0x0000a400000e0000 */
.L_x_8894:
[----:B------:R-:W-:Y:S01]  /*21720*/  VIADD R0, R0, 0x70 ;  /* 0x0000007000007836 */ /* 0x000fe20000000000 */
[----:B------:R-:W-:Y:S04]  /*21730*/  BSSY B0, `(.L_x_8700) ;  /* 0x000000a000007945 */ /* 0x000fe80003800000 */
[----:B------:R-:W-:-:S13]  /*21740*/  ISETP.GE.AND P2, PT, R0, R2, PT ;  /* 0x000000020000720c */ /* 0x000fda0003f46270 */
[----:B------:R-:W-:Y:S05]  /*21750*/  @P2 BRA `(.L_x_8701) ;  /* 0x00000000001c2947 */ /* 0x000fea0003800000 */
[----:B--2---:R-:W-:-:S05]  /*21760*/  LEA R2, P2, R9, R3, 0x1 ;  /* 0x0000000309027211 */ /* 0x004fca00078408ff */
[----:B01----:R-:W-:-:S05]  /*21770*/  IMAD.X R3, RZ, RZ, R5, P2 ;  /* 0x000000ffff037224 */ /* 0x003fca00010e0605 */
[----:B------:R-:W-:Y:S01]  /*21780*/  @!PT LDS RZ, [RZ] ;  /* 0x00000000fffff984 */ /* 0x000fe20000000800 */
[----:B------:R-:W-:Y:S01]  /*21790*/  @!PT LDS RZ, [RZ] ;  /* 0x00000000fffff984 */ /* 0x000fe20000000800 */
[----:B------:R-:W-:Y:S01]  /*217a0*/  @!PT LDS RZ, [RZ] ;  /* 0x00000000fffff984 */ /* 0x000fe20000000800 */
[----:B------:R3:W-:Y:S04]  /*217b0*/  LDGSTS.E.BYPASS.LTC128B.128 [R8+0x13c00], desc[UR38][R2.64], !P0 ;  /* 0x13c0000002087fae */ /* 0x0007e8000c101d66 */
[----:B------:R3:W-:Y:S02]  /*217c0*/  LDGSTS.E.BYPASS.LTC128B.128 [R8+0x17c00], desc[UR38][R2.64+0x80], !P1 ;  /* 0x17c0008002087fae */ /* 0x0007e4000c901d66 */
.L_x_8701:
[----:B------:R-:W-:Y:S05]  /*217d0*/  BSYNC B0 ;  /* 0x0000000000007941 */ /* 0x000fea0003800000 */
.L_x_8700:
[----:B0--3--:R0:W5:Y:S01]  /*217e0*/  LDL R8, [R1] ;  /* 0x0000000001087983 */ /* 0x0091620000100800 */
[----:B------:R-:W-:Y:S01]  /*217f0*/  PLOP3.LUT P0, PT, PT, PT, PT, 0x80, 0x0 ;  /* 0x000000000000781c */ /* 0x000fe20003f0f070 */
[----:B------:R-:W-:-:S12]  /*21800*/  NOP ;  /* 0x0000000000007918 */ /* 0x000fd80000000000 */
.L_x_8702:
[----:B------:R-:W3:Y:S01]  /*21810*/  LDL R2, [R1] ;  /* 0x0000000001027983 */ /* 0x000ee20000100800 */
[----:B------:R-:W-:Y:S02]  /*21820*/  PLOP3.LUT P1, PT, P1, P0, PT, 0xa2, 0x0 ;  /* 0x000000000000781c */ /* 0x000fe40000f21472 */
[----:B---3--:R-:W-:-:S08]  /*21830*/  @P0 R2UR P1, UR4, R2 ;  /* 0x00000000020402ca */ /* 0x008fd00000020000 */
[----:B------:R-:W-:-:S05]  /*21840*/  @P0 PLOP3.LUT P0, PT, P1, PT, PT, 0x80, 0x0 ;  /* 0x000000000000081c */ /* 0x000fca0000f0f070 */
[----:B------:R-:W-:Y:S01]  /*21850*/  @!P1 SYNCS.ARRIVE.TRANS64.RED.A0T1 RZ, [UR4+0x28800], RZ ;  /* 0x028800ffffff99a7 */ /* 0x000fe20008200404 */
[----:B------:R-:W-:Y:S07]  /*21860*/  @!P1 ARRIVES.LDGSTSBAR.64.TRANSCNT [UR4+0x28800] ;  /* 0x02880000ff0099b0 */ /* 0x000fee0008000a84 */
[----:B------:R-:W-:Y:S05]  /*21870*/  @P0 BRA.U.ANY `(.L_x_8702) ;  /* 0xfffffffd00e40947 */ /* 0x000fea000393ffff */
[----:B--2---:R-:W2:Y:S02]  /*21880*/  LDL.LU R3, [R1+0x54] ;  /* 0x0000540001037983 */ /* 0x004ea40000300800 */
        /* <DEDUP_REMOVED lines=10> */
[----:B--23--:R-:W-:Y:S05]  /*21930*/  @!P0 BRA `(.L_x_8704) ;  /* 0x0000006000508947 */ /* 0x00cfea0003800000 */
.L_x_8895:
[----:B------:R-:W-:Y:S05]  /*21940*/  BSYNC B0 ;  /* 0x0000000000007941 */ /* 0x000fea0003800000 */
.L_x_8703:
[----:B------:R-:W3:Y:S04]  /*21950*/  LDL R3, [R1+0x38] ;  /* 0x0000380001037983 */ /* 0x000ee80000100800 */
[----:B--2---:R-:W2:Y:S01]  /*21960*/  LDL R2, [R1+0x2c] ;  /* 0x00002c0001027983 */ /* 0x004ea20000100800 */
[----:B------:R-:W-:Y:S01]  /*21970*/  BSSY B0, `(.L_x_8705) ;  /* 0x00001fb000007945 */ /* 0x000fe20003800000 */
[----:B---3--:R-:W-:-:S05]  /*21980*/  VIADD R0, R3, 0xfffffffe ;  /* 0xfffffffe03007836 */ /* 0x008fca0000000000 */
[----:B--2---:R-:W-:-:S13]  /*21990*/  ISETP.GE.AND P0, PT, R0, R2, PT ;  /* 0x000000020000720c */ /* 0x004fda0003f06270 */
        /* <DEDUP_REMOVED lines=9> */
[----:B-1----:R-:W2:Y:S04]  /*21a30*/  LDL R5, [R1+0x4] ;  /* 0x0000040001057983 */ /* 0x002ea80000100800 */
        /* <DEDUP_REMOVED lines=34> */
.L_x_8711:
[----:B------:R-:W2:Y:S01]  /*21c60*/  LDL R2, [R1] ;  /* 0x0000000001027983 */ /* 0x000ea20000100800 */
[----:B------:R-:W-:Y:S01]  /*21c70*/  BSSY B3, `(.L_x_8712) ;  /* 0x0000005000037945 */ /* 0x000fe20003800000 */
[----:B--2---:R-:W-:Y:S01]  /*21c80*/  IMAD R3, R6, 0x8, R2 ;  /* 0x0000000806037824 */ /* 0x004fe200078e0202 */
[----:B------:R-:W-:-:S04]  /*21c90*/  SHF.L.U32 R2, R9, 0x1f, RZ ;  /* 0x0000001f09027819 */ /* 0x000fc800000006ff */
[----:B------:R-:W2:Y:S02]  /*21ca0*/  SYNCS.PHASECHK.TRANS64.TRYWAIT P0, [R3+URZ+0x28840], R2 ;  /* 0x02884002030075a7 */ /* 0x000ea4000800017f */
[----:B--2---:R-:W-:Y:S05]  /*21cb0*/  @!P0 BRA `(.L_x_8713) ;  /* 0x0000005c00888947 */ /* 0x004fea0003800000 */
.L_x_8896:
[----:B------:R-:W-:Y:S05]  /*21cc0*/  BSYNC B3 ;  /* 0x0000000000037941 */ /* 0x000fea0003800000 */
.L_x_8712:
        /* <DEDUP_REMOVED lines=11> */
.L_x_8715:
[----:B------:R-:W-:Y:S05]  /*21d80*/  BSYNC B3 ;  /* 0x0000000000037941 */ /* 0x000fea0003800000 */
.L_x_8714:
[----:B------:R-:W3:Y:S04]  /*21d90*/  LDL R5, [R1] ;  /* 0x0000000001057983 */ /* 0x000ee80000100800 */
        /* <DEDUP_REMOVED lines=12> */
.L_x_8716:
        /* <DEDUP_REMOVED lines=16> */
.L_x_8717:
        /* <DEDUP_REMOVED lines=11> */
[----:B------:R-:W3:Y:S04]  /*22010*/  LDL R12, [R1] ;  /* 0x00000000010c7983 */ /* 0x000ee80000100800 */
[----:B------:R-:W3:Y:S01]  /*22020*/  LDL R7, [R1+0x8] ;  /* 0x0000080001077983 */ /* 0x000ee20000100800 */
[----:B------:R-:W-:Y:S01]  /*22030*/  BSSY B3, `(.L_x_8718) ;  /* 0x0000005000037945 */ /* 0x000fe20003800000 */
[----:B--2---:R-:W-:Y:S01]  /*22040*/  SHF.L.U32 R3, R13, 0x1f, RZ ;  /* 0x0000001f0d037819 */ /* 0x004fe200000006ff */
[----:B---3--:R-:W-:-:S04]  /*22050*/  IMAD R2, R7, 0x8, R12 ;  /* 0x0000000807027824 */ /* 0x008fc800078e020c */
[----:B------:R-:W1:Y:S02]  /*22060*/  SYNCS.PHASECHK.TRANS64.TRYWAIT P0, [R2+URZ+0x28860], R3 ;  /* 0x02886003020075a7 */ /* 0x000e64000800017f */
[----:B-1----:R-:W-:Y:S05]  /*22070*/  @!P0 BRA `(.L_x_8719) ;  /* 0x0000005800ac8947 */ /* 0x002fea0003800000 */
.L_x_8897:
[----:B------:R-:W-:Y:S05]  /*22080*/  BSYNC B3 ;  /* 0x0000000000037941 */ /* 0x000fea0003800000 */
.L_x_8718:
[----:B------:R-:W2:Y:S01]  /*22090*/  LDL R5, [R1+0x3c] ;  /* 0x00003c0001057983 */ /* 0x000ea20000100800 */
[----:B------:R-:W3:Y:S02]  /*220a0*/  S2R R7, SR_TID.X ;  /* 0x0000000000077919 */ /* 0x000ee40000002100 */
[----:B---3--:R-:W-:-:S04]  /*220b0*/  LOP3.LUT R7, R7, 0x7f, RZ, 0xc0, !PT ;  /* 0x0000007f07077812 */ /* 0x008fc800078ec0ff */
[----:B------:R-:W-:-:S13]  /*220c0*/  ISETP.NE.AND P0, PT, R7, RZ, PT ;  /* 0x000000ff0700720c */ /* 0x000fda0003f05270 */
[----:B-1----:R-:W-:-:S04]  /*220d0*/  @!P0 IMAD.MOV.U32 R3, RZ, RZ, 0x8000 ;  /* 0x00008000ff038424 */ /* 0x002fc800078e00ff */
[----:B------:R2:W-:Y:S02]  /*220e0*/  @!P0 SYNCS.ARRIVE.TRANS64 RZ, [R2+URZ+0x28850], R3 ;  /* 0x0288500302ff89a7 */ /* 0x0005e4000800003f */
[----:B--2---:R-:W-:-:S04]  /*220f0*/  PRMT R3, R5, 0x9910, RZ ;  /* 0x0000991005037816 */ /* 0x004fc800000000ff */
[----:B------:R-:W-:-:S13]  /*22100*/  ISETP.NE.AND P0, PT, R3, 0x2, PT ;  /* 0x000000020300780c */ /* 0x000fda0003f05270 */
[----:B------:R-:W-:Y:S05]  /*22110*/  @P0 BRA `(.L_x_8720) ;  /* 0x0000000000040947 */ /* 0x000fea0003800000 */
[----:B------:R-:W-:Y:S01]  /*22120*/  BPT.TRAP 0x1 ;  /* 0x000000040000795c */ /* 0x000fe20000300000 */
.L_x_8720:
[----:B------:R-:W2:Y:S01]  /*22130*/  LDL R3, [R1+0x4] ;  /* 0x0000040001037983 */ /* 0x000ea20000100800 */
[----:B------:R-:W-:Y:S01]  /*22140*/  BSSY B3, `(.L_x_8721) ;  /* 0x0000004000037945 */ /* 0x000fe20003800000 */
[----:B--2---:R-:W-:-:S13]  /*22150*/  LOP3.LUT P0, RZ, R3, 0x8, RZ, 0xc0, !PT ;  /* 0x0000000803ff7812 */ /* 0x004fda000780c0ff */
[----:B------:R-:W-:Y:S05]  /*22160*/  @P0 BRA `(.L_x_8722) ;  /* 0x0000000000040947 */ /* 0x000fea0003800000 */
[----:B------:R-:W-:Y:S01]  /*22170*/  BPT.TRAP 0x1 ;  /* 0x000000040000795c */ /* 0x000fe20000300000 */
.L_x_8722:
[----:B------:R-:W-:Y:S05]  /*22180*/  BSYNC B3 ;  /* 0x0000000000037941 */ /* 0x000fea0003800000 */
.L_x_8721:
        /* <DEDUP_REMOVED lines=14> */
.L_x_8723:
        /* <DEDUP_REMOVED lines=10> */
[----:B------:R-:W-:Y:S01]  /*22310*/  R2UR UR10, R11 ;  /* 0x000000000b0a72ca */ /* 0x000fe200000e0000 */
[----:B------:R-:W-:Y:S01]  /*22320*/  VIADD R5, R7, 0x4400 ;  /* 0x0000440007057836 */ /* 0x000fe20000000000 */
[----:B------:R-:W-:Y:S01]  /*22330*/  PLOP3.LUT P0, PT, PT, PT, PT, 0x80, 0x0 ;  /* 0x000000000000781c */ /* 0x000fe20003f0f070 */
[----:B------:R-:W-:Y:S01]  /*22340*/  UMOV UR6, 0x0 ;  /* 0x0000000000067882 */ /* 0x000fe20000000000 */
[----:B------:R-:W-:-:S11]  /*22350*/  UMOV UR7, 0x14f00000 ;  /* 0x14f0000000077882 */ /* 0x000fd60000000000 */
.L_x_8724:
        /* <DEDUP_REMOVED lines=10> */
[----:B------:R1:W-:Y:S01]  /*22400*/  STL [R1+0xc], R0 ;  /* 0x00000c0001007387 */ /* 0x0003e20000100800 */
[----:B------:R-:W-:-:S07]  /*22410*/  IMAD.MOV.U32 R17, RZ, RZ, R4 ;  /* 0x000000ffff117224 */ /* 0x000fce00078e0004 */
.L_x_8710:
[----:B------:R-:W-:Y:S05]  /*22420*/  BSYNC B1 ;  /* 0x0000000000017941 */ /* 0x000fea0003800000 */
.L_x_8709:
[----:B-1----:R-:W2:Y:S04]  /*22430*/  LDL R0, [R1+0x38] ;  /* 0x0000380001007983 */ /* 0x002ea80000100800 */
[----:B------:R3:W-:Y:S04]  /*22440*/  STL [R1+0x8], R6 ;  /* 0x0000080601007387 */ /* 0x0007e80000100800 */
[----:B------:R3:W-:Y:S02]  /*22450*/  STL [R1+0x14], R9 ;  /* 0x0000140901007387 */ /* 0x0007e40000100800 */
[----:B--23--:R-:W-:-:S07]  /*22460*/  VIADD R0, R0, 0xfffffffd ;  /* 0xfffffffd00007836 */ /* 0x00cfce0000000000 */
.L_x_8708:
[----:B------:R-:W-:Y:S05]  /*22470*/  BSYNC B2 ;  /* 0x0000000000027941 */ /* 0x000fea0003800000 */
.L_x_8707:
[----:B------:R-:W2:Y:S01]  /*22480*/  LDL.LU R2, [R1+0x38] ;  /* 0x0000380001027983 */ /* 0x000ea20000300800 */
[----:B------:R-:W-:Y:S01]  /*22490*/  VIADD R8, R8, 0xfffffffe ;  /* 0xfffffffe08087836 */ /* 0x000fe20000000000 */
[----:B--2---:R-:W-:-:S04]  /*224a0*/  LOP3.LUT R2, RZ, R2, RZ, 0x33, !PT ;  /* 0x00000002ff027212 */ /* 0x004fc800078e33ff */
[----:B------:R-:W-:-:S13]  /*224b0*/  ISETP.NE.AND P0, PT, R8, R2, PT ;  /* 0x000000020800720c */ /* 0x000fda0003f05270 */
[----:B------:R-:W-:Y:S05]  /*224c0*/  @!P0 BRA `(.L_x_8706) ;  /* 0x0000001400148947 */ /* 0x000fea0003800000 */
[----:B------:R-:W-:-:S07]  /*224d0*/  IMAD.MOV.U32 R8, RZ, RZ, R17 ;  /* 0x000000ffff087224 */ /* 0x000fce00078e0011 */
.L_x_8757:
        /* <DEDUP_REMOVED lines=36> */
.L_x_8727:
[----:B------:R-:W2:Y:S01]  /*22720*/  LDL R2, [R1] ;  /* 0x0000000001027983 */ /* 0x000ea20000100800 */
[----:B------:R-:W-:Y:S01]  /*22730*/  BSSY B2, `(.L_x_8728) ;  /* 0x0000005000027945 */ /* 0x000fe20003800000 */
[----:B--2---:R-:W-:Y:S01]  /*22740*/  IMAD R3, R4, 0x8, R2 ;  /* 0x0000000804037824 */ /* 0x004fe200078e0202 */
[----:B------:R-:W-:-:S04]  /*22750*/  SHF.L.U32 R2, R5, 0x1f, RZ ;  /* 0x0000001f05027819 */ /* 0x000fc800000006ff */
[----:B------:R-:W2:Y:S02]  /*22760*/  SYNCS.PHASECHK.TRANS64.TRYWAIT P0, [R3+URZ+0x28840], R2 ;  /* 0x02884002030075a7 */ /* 0x000ea4000800017f */
[----:B--2---:R-:W-:Y:S05]  /*22770*/  @!P0 BRA `(.L_x_8729) ;  /* 0x0000005400008947 */ /* 0x004fea0003800000 */
.L_x_8898:
[----:B------:R-:W-:Y:S05]  /*22780*/  BSYNC B2 ;  /* 0x0000000000027941 */ /* 0x000fea0003800000 */
.L_x_8728:
        /* <DEDUP_REMOVED lines=11> */
.L_x_8731:
[----:B------:R-:W-:Y:S05]  /*22840*/  BSYNC B2 ;  /* 0x0000000000027941 */ /* 0x000fea0003800000 */
.L_x_8730:
        /* <DEDUP_REMOVED lines=12> */
[----:B-1----:R-:W-:-:S08]  /*22910*/  VIADD R9, R2, 0x18400 ;  /* 0x0001840002097836 */ /* 0x002fd00000000000 */
.L_x_8732:
        /* <DEDUP_REMOVED lines=16> */
.L_x_8733:
        /* <DEDUP_REMOVED lines=18> */
.L_x_8899:
[----:B------:R-:W-:Y:S05]  /*22b40*/  BSYNC B2 ;  /* 0x0000000000027941 */ /* 0x000fea0003800000 */
.L_x_8734:
        /* <DEDUP_REMOVED lines=10> */
.L_x_8736:
[----:B------:R-:W2:Y:S01]  /*22bf0*/  LDL R3, [R1+0x4] ;  /* 0x0000040001037983 */ /* 0x000ea20000100800 */
[----:B------:R-:W-:Y:S01]  /*22c00*/  BSSY B2, `(.L_x_8737) ;  /* 0x0000004000027945 */ /* 0x000fe20003800000 */
[----:B--2---:R-:W-:-:S13]  /*22c10*/  LOP3.LUT P0, RZ, R3, 0x8, RZ, 0xc0, !PT ;  /* 0x0000000803ff7812 */ /* 0x004fda000780c0ff */
[----:B------:R-:W-:Y:S05]  /*22c20*/  @P0 BRA `(.L_x_8738) ;  /* 0x0000000000040947 */ /* 0x000fea0003800000 */
[----:B------:R-:W-:Y:S01]  /*22c30*/  BPT.TRAP 0x1 ;  /* 0x000000040000795c */ /* 0x000fe20000300000 */
.L_x_8738:
[----:B------:R-:W-:Y:S05]  /*22c40*/  BSYNC B2 ;  /* 0x0000000000027941 */ /* 0x000fea0003800000 */
.L_x_8737:
        /* <DEDUP_REMOVED lines=14> */
.L_x_8739:
        /* <DEDUP_REMOVED lines=15> */
.L_x_8740:
        /* <DEDUP_REMOVED lines=12> */
.L_x_8726:
[----:B------:R-:W-:Y:S05]  /*22ee0*/  BSYNC B1 ;  /* 0x0000000000017941 */ /* 0x000fea0003800000 */
.L_x_8725:
[----:B------:R-:W2:Y:S01]  /*22ef0*/  LDL R2, [R1+0x4] ;  /* 0x0000040001027983 */ /* 0x000ea20000100800 */
[----:B------:R-:W-:Y:S01]  /*22f00*/  VIADD R3, R4, 0x1 ;  /* 0x0000000104037836 */ /* 0x000fe20000000000 */
[----:B------:R-:W-:Y:S01]  /*22f10*/  BSSY B1, `(.L_x_8741) ;  /* 0x000009c000017945 */ /* 0x000fe20003800000 */
[----:B-1----:R-:W-:-:S03]  /*22f20*/  VIADD R6, R0, 0xffffffff ;  /* 0xffffffff00067836 */ /* 0x002fc60000000000 */
        /* <DEDUP_REMOVED lines=32> */
.L_x_8743:
[----:B------:R-:W3:Y:S01]  /*23130*/  LDL R2, [R1] ;  /* 0x0000000001027983 */ /* 0x000ee20000100800 */
[----:B------:R-:W-:Y:S01]  /*23140*/  SHF.L.U32 R3, R10, 0x1f, RZ ;  /* 0x0000001f0a037819 */ /* 0x000fe200000006ff */
[----:B------:R-:W-:Y:S01]  /*23150*/  BSSY B2, `(.L_x_8744) ;  /* 0x0000004000027945 */ /* 0x000fe20003800000 */
[----:B---3--:R-:W-:-:S04]  /*23160*/  IMAD R2, R11, 0x8, R2 ;  /* 0x000000080b027824 */ /* 0x008fc800078e0202 */
[----:B------:R-:W3:Y:S02]  /*23170*/  SYNCS.PHASECHK.TRANS64.TRYWAIT P0, [R2+URZ+0x28840], R3 ;  /* 0x02884003020075a7 */ /* 0x000ee4000800017f */
[----:B---3--:R-:W-:Y:S05]  /*23180*/  @!P0 BRA `(.L_x_8745) ;  /* 0x0000004800a48947 */ /* 0x008fea0003800000 */
.L_x_8900:
[----:B------:R-:W-:Y:S05]  /*23190*/  BSYNC B2 ;  /* 0x0000000000027941 */ /* 0x000fea0003800000 */
.L_x_8744:
[----:B--2---:R-:W2:Y:S01]  /*231a0*/  S2R R9, SR_TID.X ;  /* 0x0000000000097919 */ /* 0x004ea20000002100 */
[----:B------:R-:W-:Y:S01]  /*231b0*/  BSSY B2, `(.L_x_8746) ;  /* 0x000000a000027945 */ /* 0x000fe20003800000 */
[----:B--2---:R-:W-:-:S04]  /*231c0*/  LOP3.LUT R9, R9, 0x7f, RZ, 0xc0, !PT ;  /* 0x0000007f09097812 */ /* 0x004fc800078ec0ff */
[----:B------:R-:W-:-:S13]  /*231d0*/  ISETP.NE.AND P0, PT, R9, RZ, PT ;  /* 0x000000ff0900720c */ /* 0x000fda0003f05270 */
[----:B------:R-:W-:Y:S05]  /*231e0*/  @P0 BRA `(.L_x_8747) ;  /* 0x0000000000180947 */ /* 0x000fea0003800000 */
[----:B------:R-:W2:Y:S01]  /*231f0*/  LDL R9, [R1+0x4] ;  /* 0x0000040001097983 */ /* 0x000ea20000100800 */
[----:B---3--:R-:W-:-:S04]  /*23200*/  IMAD.MOV.U32 R3, RZ, RZ, 0x8000 ;  /* 0x00008000ff037424 */ /* 0x008fc800078e00ff */
[----:B------:R4:W-:Y:S01]  /*23210*/  SYNCS.ARRIVE.TRANS64 RZ, [R2+URZ+0x28830], R3 ;  /* 0x0288300302ff79a7 */ /* 0x0009e2000800003f */
[----:B--2---:R-:W-:-:S13]  /*23220*/  LOP3.LUT P1, RZ, R9, 0x1, RZ, 0xc0, !PT ;  /* 0x0000000109ff7812 */ /* 0x004fda000782c0ff */
[----:B----4-:R-:W-:Y:S05]  /*23230*/  @!P1 BRA `(.L_x_8747) ;  /* 0x0000000000049947 */ /* 0x010fea0003800000 */
[----:B------:R-:W-:Y:S01]  /*23240*/  BPT.TRAP 0x1 ;  /* 0x000000040000795c */ /* 0x000fe20000300000 */
.L_x_8747:
[----:B------:R-:W-:Y:S05]  /*23250*/  BSYNC B2 ;  /* 0x0000000000027941 */ /* 0x000fea0003800000 */
.L_x_8746:
[----:B-1----:R-:W2:Y:S04]  /*23260*/  LDL R10, [R1] ;  /* 0x00000000010a7983 */ /* 0x002ea80000100800 */
        /* <DEDUP_REMOVED lines=13> */
.L_x_8748:
        /* <DEDUP_REMOVED lines=16> */
.L_x_8749:
        /* <DEDUP_REMOVED lines=10> */
[----:B------:R-:W2:Y:S01]  /*234e0*/  LDL R12, [R1] ;  /* 0x00000000010c7983 */ /* 0x000ea20000100800 */
[----:B------:R-:W-:Y:S01]  /*234f0*/  SHF.L.U32 R5, R5, 0x1f, RZ ;  /* 0x0000001f05057819 */ /* 0x000fe200000006ff */
[----:B------:R-:W-:Y:S01]  /*23500*/  BSSY B2, `(.L_x_8750) ;  /* 0x0000004000027945 */ /* 0x000fe20003800000 */
[----:B--2---:R-:W-:-:S04]  /*23510*/  IMAD R2, R4, 0x8, R12 ;  /* 0x0000000804027824 */ /* 0x004fc800078e020c */
[----:B------:R-:W1:Y:S02]  /*23520*/  SYNCS.PHASECHK.TRANS64.TRYWAIT P0, [R2+URZ+0x28860], R5 ;  /* 0x02886005020075a7 */ /* 0x000e64000800017f */
[----:B-1----:R-:W-:Y:S05]  /*23530*/  @!P0 BRA `(.L_x_8751) ;  /* 0x0000004400cc8947 */ /* 0x002fea0003800000 */
.L_x_8901:
[----:B------:R-:W-:Y:S05]  /*23540*/  BSYNC B2 ;  /* 0x0000000000027941 */ /* 0x000fea0003800000 */
.L_x_8750:
[----:B------:R-:W2:Y:S01]  /*23550*/  LDL R10, [R1+0x3c] ;  /* 0x00003c00010a7983 */ /* 0x000ea20000100800 */
[----:B------:R-:W3:Y:S02]  /*23560*/  S2R R3, SR_TID.X ;  /* 0x0000000000037919 */ /* 0x000ee40000002100 */
[----:B---3--:R-:W-:-:S04]  /*23570*/  LOP3.LUT R3, R3, 0x7f, RZ, 0xc0, !PT ;  /* 0x0000007f03037812 */ /* 0x008fc800078ec0ff */
[----:B------:R-:W-:-:S13]  /*23580*/  ISETP.NE.AND P0, PT, R3, RZ, PT ;  /* 0x000000ff0300720c */ /* 0x000fda0003f05270 */
[----:B------:R-:W-:-:S04]  /*23590*/  @!P0 IMAD.MOV.U32 R3, RZ, RZ, 0x8000 ;  /* 0x00008000ff038424 */ /* 0x000fc800078e00ff */
[----:B------:R2:W-:Y:S02]  /*235a0*/  @!P0 SYNCS.ARRIVE.TRANS64 RZ, [R2+URZ+0x28850], R3 ;  /* 0x0288500302ff89a7 */ /* 0x0005e4000800003f */
[----:B--2---:R-:W-:-:S04]  /*235b0*/  PRMT R3, R10, 0x9910, RZ ;  /* 0x000099100a037816 */ /* 0x004fc800000000ff */
[----:B------:R-:W-:-:S13]  /*235c0*/  ISETP.NE.AND P0, PT, R3, 0x2, PT ;  /* 0x000000020300780c */ /* 0x000fda0003f05270 */
[----:B------:R-:W-:Y:S05]  /*235d0*/  @P0 BRA `(.L_x_8752) ;  /* 0x0000000000040947 */ /* 0x000fea0003800000 */
[----:B------:R-:W-:Y:S01]  /*235e0*/  BPT.TRAP 0x1 ;  /* 0x000000040000795c */ /* 0x000fe20000300000 */
.L_x_8752:
[----:B------:R-:W2:Y:S01]  /*235f0*/  LDL R3, [R1+0x4] ;  /* 0x0000040001037983 */ /* 0x000ea20000100800 */
[----:B------:R-:W-:Y:S01]  /*23600*/  BSSY B2, `(.L_x_8753) ;  /* 0x0000004000027945 */ /* 0x000fe20003800000 */
[----:B--2---:R-:W-:-:S13]  /*23610*/  LOP3.LUT P0, RZ, R3, 0x8, RZ, 0xc0, !PT ;  /* 0x0000000803ff7812 */ /* 0x004fda000780c0ff */
[----:B------:R-:W-:Y:S05]  /*23620*/  @P0 BRA `(.L_x_8754) ;  /* 0x0000000000040947 */ /* 0x000fea0003800000 */
[----:B------:R-:W-:Y:S01]  /*23630*/  BPT.TRAP 0x1 ;  /* 0x000000040000795c */ /* 0x000fe20000300000 */
.L_x_8754:
[----:B------:R-:W-:Y:S05]  /*23640*/  BSYNC B2 ;  /* 0x0000000000027941 */ /* 0x000fea0003800000 */
.L_x_8753:
[----:B------:R-:W2:Y:S04]  /*23650*/  LDL R10, [R1] ;  /* 0x00000000010a7983 */ /* 0x000ea80000100800 */
        /* <DEDUP_REMOVED lines=12> */
.L_x_8755:
        /* <DEDUP_REMOVED lines=15> */
.L_x_8756:
        /* <DEDUP_REMOVED lines=12> */
.L_x_8742:
[----:B------:R-:W-:Y:S05]  /*238d0*/  BSYNC B1 ;  /* 0x0000000000017941 */ /* 0x000fea0003800000 */
.L_x_8741:
[----:B------:R-:W3:Y:S01]  /*238e0*/  LDL R2, [R1+0x2c] ;  /* 0x00002c0001027983 */ /* 0x000ee20000100800 */
[----:B------:R-:W-:Y:S01]  /*238f0*/  VIADD R0, R0, 0xfffffffe ;  /* 0xfffffffe00007836 */ /* 0x000fe20000000000 */
[----:B---3--:R-:W-:-:S13]  /*23900*/  ISETP.GT.AND P0, PT, R6, R2, PT ;  /* 0x000000020600720c */ /* 0x008fda0003f04270 */
[----:B------:R-:W-:Y:S05]  /*23910*/  @P0 BRA `(.L_x_8757) ;  /* 0xffffffe800f00947 */ /* 0x000fea000383ffff */
.L_x_8706:
[----:B------:R-:W-:Y:S05]  /*23920*/  BSYNC B0 ;  /* 0x0000000000007941 */ /* 0x000fea0003800000 */
.L_x_8705:
[----:B------:R-:W3:Y:S01]  /*23930*/  S2R R2, SR_TID.X ;  /* 0x0000000000027919 */ /* 0x000ee20000002100 */
[----:B------:R-:W-:Y:S01]  /*23940*/  BSSY B0, `(.L_x_8758) ;  /* 0x0000010000007945 */ /* 0x000fe20003800000 */
[----:B---3--:R-:W-:-:S04]  /*23950*/  LOP3.LUT R2, R2, 0x7f, RZ, 0xc0, !PT ;  /* 0x0000007f02027812 */ /* 0x008fc800078ec0ff */
[----:B------:R-:W-:-:S13]  /*23960*/  ISETP.NE.AND P0, PT, R2, RZ, PT ;  /* 0x000000ff0200720c */ /* 0x000fda0003f05270 */
[----:B------:R-:W-:Y:S05]  /*23970*/  @P0 BRA `(.L_x_8759) ;  /* 0x0000000000300947 */ /* 0x000fea0003800000 */
[----:B------:R-:W3:Y:S01]  /*23980*/  S2R R2, SR_LANEID ;  /* 0x0000000000027919 */ /* 0x000ee20000000000 */
[----:B------:R-:W-:Y:S01]  /*23990*/  VOTEU.ANY UR4, UPT, PT ;  /* 0x0000000000047886 */ /* 0x000fe200038e0100 */
[----:B-1----:R-:W1:Y:S01]  /*239a0*/  LDC.64 R4, c[0x0][0xc60] ;  /* 0x00031800ff047b82 */ /* 0x002e620000000a00 */
[----:B------:R-:W3:Y:S02]  /*239b0*/  FLO.U32 R0, UR4 ;  /* 0x0000000400007d00 */ /* 0x000ee400080e0000 */
[----:B---3--:R-:W-:-:S06]  /*239c0*/  ISETP.EQ.U32.AND P0, PT, R0, R2, PT ;  /* 0x000000020000720c */ /* 0x008fcc0003f02070 */
[----:B------:R-:W1:Y:S07]  /*239d0*/  POPC R2, UR4 ;  /* 0x0000000400027d09 */ /* 0x000e6e0008000000 */
[----:B-1----:R-:W3:Y:S04]  /*239e0*/  @P0 ATOMG.E.ADD.STRONG.GPU PT, R2, desc[UR38][R4.64], R2 ;  /* 0x00000002040209a8 */ /* 0x002ee800081ee1e6 */
[----:B---3--:R1:W3:Y:S02]  /*239f0*/  SHFL.IDX PT, R2, R2, R0, 0x1f ;  /* 0x00001f0002027589 */ /* 0x0082e400000e0000 */
[----:B-1----:R-:W1:Y:S02]  /*23a00*/  S2R R0, SR_LTMASK ;  /* 0x0000000000007919 */ /* 0x002e640000003900 */
[----:B-1----:R-:W-:-:S06]  /*23a10*/  LOP3.LUT R0, R0, UR4, RZ, 0xc0, !PT ;  /* 0x0000000400007c12 */ /* 0x002fcc000f8ec0ff */
[----:B------:R-:W3:Y:S02]  /*23a20*/  POPC R0, R0 ;  /* 0x0000000000007309 */ /* 0x000ee40000000000 */
[----:B---3--:R-:W-:-:S07]  /*23a30*/  IADD3 R16, R2, UR36, R0 ;  /* 0x0000002402107c10 */ /* 0x008fce000fffe000 */
.L_x_8759:
[----:B------:R-:W-:Y:S05]  /*23a40*/  BSYNC B0 ;  /* 0x0000000000007941 */ /* 0x000fea0003800000 */
.L_x_8758:
        /* <DEDUP_REMOVED lines=12> */
.L_x_8902:
[----:B------:R-:W-:Y:S05]  /*23b10*/  BSYNC B1 ;  /* 0x0000000000017941 */ /* 0x000fea0003800000 */
.L_x_8762:
        /* <DEDUP_REMOVED lines=10> */
.L_x_8764:
[----:B------:R-:W3:Y:S01]  /*23bc0*/  LDL R2, [R1+0x4] ;  /* 0x0000040001027983 */ /* 0x000ee20000100800 */
[----:B------:R-:W-:Y:S01]  /*23bd0*/  BSSY B1, `(.L_x_8765) ;  /* 0x0000004000017945 */ /* 0x000fe20003800000 */
[----:B---3--:R-:W-:-:S13]  /*23be0*/  LOP3.LUT P0, RZ, R2, 0x8, RZ, 0xc0, !PT ;  /* 0x0000000802ff7812 */ /* 0x008fda000780c0ff */
[----:B------:R-:W-:Y:S05]  /*23bf0*/  @P0 BRA `(.L_x_8766) ;  /* 0x0000000000040947 */ /* 0x000fea0003800000 */
[----:B------:R-:W-:Y:S01]  /*23c00*/  BPT.TRAP 0x1 ;  /* 0x000000040000795c */ /* 0x000fe20000300000 */
.L_x_8766:
[----:B------:R-:W-:Y:S05]  /*23c10*/  BSYNC B1 ;  /* 0x0000000000017941 */ /* 0x000fea0003800000 */
.L_x_8765:
[----:B-1----:R-:W3:Y:S04]  /*23c20*/  LDL.LU R5, [R1+0x18] ;  /* 0x0000180001057983 */ /* 0x002ee80000300800 */
[----:B------:R-:W3:Y:S04]  /*23c30*/  LDL.LU R3, [R1+0xc] ;  /* 0x00000c0001037983 */ /* 0x000ee80000300800 */
[----:B------:R-:W4:Y:S04]  /*23c40*/  LDL R4, [R1] ;  /* 0x0000000001047983 */ /* 0x000f280000100800 */
        /* <DEDUP_REMOVED lines=8> */
[----:B---3--:R-:W-:-:S02]  /*23cd0*/  IMAD R3, R3, 0x80, R5 ;  /* 0x0000008003037824 */ /* 0x008fc400078e0205 */
[----:B----4-:R-:W-:-:S04]  /*23ce0*/  IMAD R2, R2, 0x8000, R4 ;  /* 0x0000800002027824 */ /* 0x010fc800078e0204 */
[----:B------:R-:W-:-:S07]  /*23cf0*/  VIADD R4, R2, 0x400 ;  /* 0x0000040002047836 */ /* 0x000fce0000000000 */
.L_x_8767:
        /* <DEDUP_REMOVED lines=15> */
.L_x_8768:
        /* <DEDUP_REMOVED lines=10> */
.L_x_8761:
[----:B------:R-:W-:Y:S05]  /*23e90*/  BSYNC B0 ;  /* 0x0000000000007941 */ /* 0x000fea0003800000 */
.L_x_8760:
[----:B-1----:R-:W3:Y:S04]  /*23ea0*/  LDL.LU R5, [R1+0x8] ;  /* 0x0000080001057983 */ /* 0x002ee80000300800 */
        /* <DEDUP_REMOVED lines=8> */
.L_x_8685:
[----:B------:R-:W-:Y:S05]  /*23f30*/  BSYNC B7 ;  /* 0x0000000000077941 */ /* 0x000fea0003800000 */
.L_x_8683:
        /* <DEDUP_REMOVED lines=9> */
[----:B------:R1:W2:Y:S04]  /*23fd0*/  LDS.128 R16, [R0+0x288d0] ;  /* 0x0288d00000107984 */ /* 0x0002a80000000c00 */
[----:B------:R1:W-:Y:S01]  /*23fe0*/  STL [R1], R0 ;  /* 0x0000000001007387 */ /* 0x0003e20000100800 */
[----:B------:R-:W-:Y:S06]  /*23ff0*/  BAR.ARV 0x4, 0x180 ;  /* 0x0106000000007b1d */ /* 0x000fec0000002000 */
[----:B------:R-:W-:Y:S05]  /*24000*/  BRA `(.L_x_8770) ;  /* 0x0000000800d87947 */ /* 0x000fea0003800000 */
.L_x_8769:
        /* <DEDUP_REMOVED lines=8> */
[----:B------:R-:W1:Y:S02]  /*24090*/  @!P0 LDC.64 R2, c[0x0][0xc80] ;  /* 0x00032000ff028b82 */ /* 0x000e640000000a00 */
[----:B-1----:R-:W-:-:S06]  /*240a0*/  @!P0 IMAD.WIDE R2, R0, 0x4, R2 ;  /* 0x0000000400028825 */ /* 0x002fcc00078e0202 */
[----:B------:R1:W2:Y:S01]  /*240b0*/  @!P0 LDG.E R3, desc[UR38][R2.64] ;  /* 0x0000002602038981 */ /* 0x0002a2000c1e1900 */
[C---:B------:R-:W-:Y:S02]  /*240c0*/  ISETP.GE.U32.AND P1, PT, R6.reuse, 0x4, PT ;  /* 0x000000040600780c */ /* 0x040fe40003f26070 */
[C---:B------:R-:W-:Y:S01]  /*240d0*/  ISETP.GE.U32.AND P2, PT, R6.reuse, 0x8, PT ;  /* 0x000000080600780c */ /* 0x040fe20003f46070 */
[----:B------:R-:W-:Y:S01]  /*240e0*/  SHFL.IDX PT, R0, R16, RZ, 0x1f ;  /* 0x00001fff10007589 */ /* 0x000fe200000e0000 */
[C---:B------:R-:W-:Y:S01]  /*240f0*/  ISETP.GE.U32.AND P3, PT, R6.reuse, 0x10, PT ;  /* 0x000000100600780c */ /* 0x040fe20003f66070 */
[----:B-1----:R-:W-:Y:S02]  /*24100*/  IMAD.MOV.U32 R2, RZ, RZ, RZ ;  /* 0x000000ffff027224 */ /* 0x002fe400078e00ff */
[----:B--2---:R-:W-:Y:S01]  /*24110*/  @!P0 IMAD.MOV.U32 R2, RZ, RZ, R3 ;  /* 0x000000ffff028224 */ /* 0x004fe200078e0003 */
[----:B------:R-:W-:-:S04]  /*24120*/  ISETP.GE.U32.AND P0, PT, R6, 0x2, PT ;  /* 0x000000020600780c */ /* 0x000fc80003f06070 */
[----:B------:R-:W1:Y:S02]  /*24130*/  SHFL.UP PT, R3, R2, 0x1, RZ ;  /* 0x0420000002037989 */ /* 0x000e6400000e00ff */
[----:B-1----:R-:W-:-:S05]  /*24140*/  SEL R5, R3, RZ, P4 ;  /* 0x000000ff03057207 */ /* 0x002fca0002000000 */
[----:B------:R-:W-:Y:S02]  /*24150*/  IMAD.IADD R3, R2, 0x1, R5 ;  /* 0x0000000102037824 */ /* 0x000fe400078e0205 */
[----:B------:R-:W-:Y:S04]  /*24160*/  SHFL.IDX PT, R5, R16, 0x1, 0x1f ;  /* 0x00201f0010057f89 */ /* 0x000fe800000e0000 */
        /* <DEDUP_REMOVED lines=13> */
.L_x_8912:
[----:B------:R-:W-:Y:S02]  /*24240*/  ULDC UR4, c[0x0][0xc38] ;  /* 0x00030e0000047ab9 */ /* 0x000fe40000000800 */
[----:B------:R-:W-:-:S04]  /*24250*/  IMAD.U32 R4, RZ, RZ, UR4 ;  /* 0x00000004ff047e24 */ /* 0x000fc8000f8e00ff */
[----:B--2---:R-:W-:-:S04]  /*24260*/  IMAD R16, R16, R4, RZ ;  /* 0x0000000410107224 */ /* 0x004fc800078e02ff */
[----:B------:R-:W-:-:S05]  /*24270*/  IMAD.IADD R5, R5, 0x1, R16 ;  /* 0x0000000105057824 */ /* 0x000fca00078e0210 */
[----:B------:R-:W-:-:S13]  /*24280*/  ISETP.GT.AND P4, PT, R5, R0, PT ;  /* 0x000000000500720c */ /* 0x000fda0003f84270 */
[----:B------:R-:W-:Y:S05]  /*24290*/  @P4 BRA `(.L_x_8772) ;  /* 0x0000000000a04947 */ /* 0x000fea0003800000 */
.L_x_8777:
[----:B------:R-:W2:Y:S01]  /*242a0*/  LDC R2, c[0x0][0xc3c] ;  /* 0x00030f00ff027b82 */ /* 0x000ea20000000800 */
[----:B------:R-:W-:-:S05]  /*242b0*/  VIADD R19, R19, 0x1f ;  /* 0x0000001f13137836 */ /* 0x000fca0000000000 */
[----:B--2---:R-:W-:-:S13]  /*242c0*/  ISETP.GE.AND P4, PT, R19, R2, PT ;  /* 0x000000021300720c */ /* 0x004fda0003f86270 */
[----:B------:R-:W-:Y:S05]  /*242d0*/  @P4 BRA `(.L_x_8773) ;  /* 0x0000000400dc4947 */ /* 0x000fea0003800000 */
[----:B-1----:R-:W2:Y:S01]  /*242e0*/  LDL R3, [R1+0x28] ;  /* 0x0000280001037983 */ /* 0x002ea20000100800 */
[----:B------:R-:W-:Y:S01]  /*242f0*/  BSSY B0, `(.L_x_8774) ;  /* 0x0000008000007945 */ /* 0x000fe20003800000 */
[----:B--2---:R-:W-:-:S05]  /*24300*/  IMAD.IADD R4, R19, 0x1, R3 ;  /* 0x0000000113047824 */ /* 0x004fca00078e0203 */
[----:B------:R-:W-:Y:S01]  /*24310*/  ISETP.GE.OR P4, PT, R4, R2, !P5 ;  /* 0x000000020400720c */ /* 0x000fe20006f86670 */
[----:B------:R-:W-:-:S12]  /*24320*/  IMAD.MOV.U32 R2, RZ, RZ, RZ ;  /* 0x000000ffff027224 */ /* 0x000fd800078e00ff */
[----:B------:R-:W-:Y:S05]  /*24330*/  @P4 BRA `(.L_x_8775) ;  /* 0x00000000000c4947 */ /* 0x000fea0003800000 */
[----:B------:R-:W1:Y:S02]  /*24340*/  LDC.64 R2, c[0x0][0xc80] ;  /* 0x00032000ff027b82 */ /* 0x000e640000000a00 */
[----:B-1----:R-:W-:-:S06]  /*24350*/  IMAD.WIDE R2, R4, 0x4, R2 ;  /* 0x0000000404027825 */ /* 0x002fcc00078e0202 */
[----:B------:R1:W5:Y:S02]  /*24360*/  LDG.E R2, desc[UR38][R2.64] ;  /* 0x0000002602027981 */ /* 0x000364000c1e1900 */
.L_x_8775:
[----:B------:R-:W-:Y:S05]  /*24370*/  BSYNC B0 ;  /* 0x0000000000007941 */ /* 0x000fea0003800000 */
.L_x_8774:
[----:B------:R-:W-:-:S03]  /*24380*/  UMOV UR4, 0xffffffff ;  /* 0xffffffff00047882 */ /* 0x000fc60000000000 */
[----:B------:R-:W-:Y:S05]  /*24390*/  BRA.DIV UR4, `(.L_x_8776) ;  /* 0x0000003e04987947 */ /* 0x000fea000b800000 */
[----:B------:R-:W2:Y:S04]  /*243a0*/  LDL R4, [R1+0x4] ;  /* 0x0000040001047983 */ /* 0x000ea80000100800 */
[----:B-1---5:R-:W1:Y:S01]  /*243b0*/  SHFL.UP PT, R3, R2, 0x1, RZ ;  /* 0x0420000002037989 */ /* 0x022e6200000e00ff */
[----:B--2---:R-:W-:-:S04]  /*243c0*/  LOP3.LUT P4, RZ, R4, 0x1, RZ, 0xc0, !PT ;  /* 0x0000000104ff7812 */ /* 0x004fc8000788c0ff */
        /* <DEDUP_REMOVED lines=15> */
.L_x_8920:
[----:B------:R-:W-:Y:S02]  /*244c0*/  ULDC UR4, c[0x0][0xc38] ;  /* 0x00030e0000047ab9 */ /* 0x000fe40000000800 */
[----:B------:R-:W-:-:S04]  /*244d0*/  IMAD.U32 R4, RZ, RZ, UR4 ;  /* 0x00000004ff047e24 */ /* 0x000fc8000f8e00ff */
[----:B--2---:R-:W-:-:S04]  /*244e0*/  IMAD R16, R16, R4, RZ ;  /* 0x0000000410107224 */ /* 0x004fc800078e02ff */
[----:B------:R-:W-:-:S05]  /*244f0*/  IMAD.IADD R5, R16, 0x1, R5 ;  /* 0x0000000110057824 */ /* 0x000fca00078e0205 */
[----:B------:R-:W-:-:S13]  /*24500*/  ISETP.GT.AND P4, PT, R5, R0, PT ;  /* 0x000000000500720c */ /* 0x000fda0003f84270 */
[----:B------:R-:W-:Y:S05]  /*24510*/  @!P4 BRA `(.L_x_8777) ;  /* 0xfffffffc0060c947 */ /* 0x000fea000383ffff */
.L_x_8772:
        /* <DEDUP_REMOVED lines=8> */
.L_x_8924:
[----:B------:R-:W-:Y:S01]  /*245a0*/  ISETP.NE.AND P0, PT, R6, RZ, PT ;  /* 0x000000ff0600720c */ /* 0x000fe20003f05270 */
[----:B------:R-:W-:-:S12]  /*245b0*/  IMAD.MOV.U32 R6, RZ, RZ, RZ ;  /* 0x000000ffff067224 */ /* 0x000fd800078e00ff */
[----:B------:R-:W-:Y:S05]  /*245c0*/  @!P0 BRA `(.L_x_8779) ;  /* 0x0000000000148947 */ /* 0x000fea0003800000 */
[----:B------:R-:W-:Y:S01]  /*245d0*/  UMOV UR4, 0xffffffff ;  /* 0xffffffff00047882 */ /* 0x000fe20000000000 */
[----:B------:R-:W-:Y:S02]  /*245e0*/  VIADD R12, R5, 0xffffffff ;  /* 0xffffffff050c7836 */ /* 0x000fe40000000000 */
[----:B------:R-:W-:Y:S05]  /*245f0*/  BRA.DIV UR4, `(.L_x_8780) ;  /* 0x0000004204287947 */ /* 0x000fea000b800000 */
[----:B-1----:R1:W4:Y:S02]  /*24600*/  SHFL.IDX PT, R3, R3, R12, 0x1f ;  /* 0x00001f0c03037589 */ /* 0x00232400000e0000 */
.L_x_8927:
[----:B----4-:R-:W-:-:S07]  /*24610*/  IMAD.MOV.U32 R6, RZ, RZ, R3 ;  /* 0x000000ffff067224 */ /* 0x010fce00078e0003 */
.L_x_8779:
[----:B-12---:R-:W1:Y:S01]  /*24620*/  LDC.64 R2, c[0x0][0xc90] ;  /* 0x00032400ff027b82 */ /* 0x006e620000000a00 */
[----:B------:R-:W-:-:S04]  /*24630*/  IMAD.IADD R19, R5, 0x1, R19 ;  /* 0x0000000105137824 */ /* 0x000fc800078e0213 */
[----:B-1----:R-:W-:-:S05]  /*24640*/  IMAD.WIDE R2, R19, 0x4, R2 ;  /* 0x0000000413027825 */ /* 0x002fca00078e0202 */
[----:B------:R-:W3:Y:S01]  /*24650*/  LDG.E R7, desc[UR38][R2.64] ;  /* 0x0000002602077981 */ /* 0x000ee2000c1e1900 */
[----:B------:R-:W-:-:S04]  /*24660*/  IMAD R16, R6, R4, R16 ;  /* 0x0000000406107224 */ /* 0x000fc800078e0210 */
[----:B------:R-:W-:Y:S02]  /*24670*/  IMAD.IADD R0, R0, 0x1, -R16 ;  /* 0x0000000100007824 */ /* 0x000fe400078e0a10 */
[----:B---3--:R-:W-:-:S05]  /*24680*/  IMAD R5, R17, R7, RZ ;  /* 0x0000000711057224 */ /* 0x008fca00078e02ff */
[----:B-----5:R-:W-:-:S04]  /*24690*/  IABS R8, R5 ;  /* 0x0000000500087213 */ /* 0x020fc80000000000 */
[----:B------:R-:W1:Y:S08]  /*246a0*/  I2F.RP R2, R8 ;  /* 0x0000000800027306 */ /* 0x000e700000209400 */
        /* <DEDUP_REMOVED lines=58> */
.L_x_8773:
[----:B------:R-:W-:Y:S01]  /*24a50*/  UMOV UR4, URZ ;  /* 0x0000003f00047c82 */ /* 0x000fe20008000000 */
[----:B------:R-:W-:Y:S01]  /*24a60*/  UMOV UR5, URZ ;  /* 0x0000003f00057c82 */ /* 0x000fe20008000000 */
[----:B------:R-:W-:Y:S01]  /*24a70*/  ULDC UR6, c[0x0][0xc3c] ;  /* 0x00030f0000067ab9 */ /* 0x000fe20000000800 */
[----:B------:R-:W-:Y:S02]  /*24a80*/  IMAD.MOV.U32 R16, RZ, RZ, R0 ;  /* 0x000000ffff107224 */ /* 0x000fe400078e0000 */
[----:B------:R-:W-:Y:S02]  /*24a90*/  IMAD.U32 R17, RZ, RZ, UR4 ;  /* 0x00000004ff117e24 */ /* 0x000fe4000f8e00ff */
[----:B------:R-:W-:Y:S02]  /*24aa0*/  IMAD.U32 R18, RZ, RZ, UR5 ;  /* 0x00000005ff127e24 */ /* 0x000fe4000f8e00ff */
[----:B------:R-:W-:-:S07]  /*24ab0*/  IMAD.U32 R19, RZ, RZ, UR6 ;  /* 0x00000006ff137e24 */ /* 0x000fce000f8e00ff */
.L_x_8781:
[----:B------:R-:W2:Y:S04]  /*24ac0*/  LDL R0, [R1+0x28] ;  /* 0x0000280001007983 */ /* 0x000ea80000100800 */
[----:B-1----:R3:W4:Y:S01]  /*24ad0*/  LDL R3, [R1] ;  /* 0x0000000001037983 */ /* 0x0027220000100800 */
        /* <DEDUP_REMOVED lines=9> */
.L_x_8770:
[----:B------:R-:W-:Y:S02]  /*24b70*/  ULDC UR4, c[0x0][0xc3c] ;  /* 0x00030f0000047ab9 */ /* 0x000fe40000000800 */
[----:B--2---:R-:W-:-:S13]  /*24b80*/  ISETP.GE.AND P0, PT, R19, UR4, PT ;  /* 0x0000000413007c0c */ /* 0x004fda000bf06270 */
[----:B------:R-:W-:Y:S05]  /*24b90*/  @!P0 BRA `(.L_x_8782) ;  /* 0xffffff9400488947 */ /* 0x000fea000383ffff */
[----:B------:R-:W-:Y:S05]  /*24ba0*/  BSYNC B8 ;  /* 0x0000000000087941 */ /* 0x000fea0003800000 */
.L_x_8627:
[----:B-1----:R-:W2:Y:S01]  /*24bb0*/  LDL.LU R0, [R1+0x54] ;  /* 0x0000540001007983 */ /* 0x002ea20000300800 */
[----:B------:R-:W-:Y:S01]  /*24bc0*/  BSSY B0, `(.L_x_8783) ;  /* 0x000000b000007945 */ /* 0x000fe20003800000 */
[----:B------:R-:W1:Y:S01]  /*24bd0*/  S2R R5, SR_CgaCtaId ;  /* 0x0000000000057919 */ /* 0x000e620000008800 */
[----:B--2---:R-:W-:-:S05]  /*24be0*/  VIADD R0, R0, 0x1 ;  /* 0x0000000100007836 */ /* 0x004fca0000000000 */
[----:B0-----:R-:W-:-:S04]  /*24bf0*/  LEA.HI R2, R0, R0, RZ, 0x1 ;  /* 0x0000000000027211 */ /* 0x001fc800078f08ff */
[----:B---3--:R-:W-:-:S05]  /*24c00*/  LOP3.LUT R3, R2, 0xfffffffe, RZ, 0xc0, !PT ;  /* 0xfffffffe02037812 */ /* 0x008fca00078ec0ff */
[----:B------:R-:W-:Y:S01]  /*24c10*/  IMAD.IADD R3, R0, 0x1, -R3 ;  /* 0x0000000100037824 */ /* 0x000fe200078e0a03 */
[----:B------:R-:W-:-:S04]  /*24c20*/  MOV R0, 0x400 ;  /* 0x0000040000007802 */ /* 0x000fc80000000f00 */
[----:B-1----:R-:W-:Y:S02]  /*24c30*/  LEA R0, R5, R0, 0x18 ;  /* 0x0000000005007211 */ /* 0x002fe400078ec0ff */
[----:B------:R-:W-:-:S04]  /*24c40*/  SHF.L.U32 R3, R3, 0x1f, RZ ;  /* 0x0000001f03037819 */ /* 0x000fc800000006ff */
[----:B------:R-:W0:Y:S02]  /*24c50*/  SYNCS.PHASECHK.TRANS64.TRYWAIT P0, [R0+URZ+0x28820], R3 ;  /* 0x02882003000075a7 */ /* 0x000e24000800017f */
[----:B0-----:R-:W-:Y:S05]  /*24c60*/  @!P0 BRA `(.L_x_8784) ;  /* 0x0000003800b48947 */ /* 0x001fea0003800000 */
.L_x_8928:
[----:B------:R-:W-:Y:S05]  /*24c70*/  BSYNC B0 ;  /* 0x0000000000007941 */ /* 0x000fea0003800000 */
.L_x_8783:
[----:B------:R-:W-:-:S03]  /*24c80*/  UMOV UR4, 0xffffffff ;  /* 0xffffffff00047882 */ /* 0x000fc60000000000 */
[----:B------:R-:W-:Y:S05]  /*24c90*/  BRA.DIV UR4, `(.L_x_8785) ;  /* 0x0000003a04bc7947 */ /* 0x000fea000b800000 */
[----:B------:R-:W1:Y:S02]  /*24ca0*/  S2R R2, SR_TID.X ;  /* 0x0000000000027919 */ /* 0x000e640000002100 */
[----:B-1----:R-:W-:-:S04]  /*24cb0*/  SHF.R.U32.HI R2, RZ, 0x5, R2 ;  /* 0x00000005ff027819 */ /* 0x002fc80000011602 */
[----:B------:R-:W-:-:S05]  /*24cc0*/  LOP3.LUT R2, R2, 0x3, RZ, 0xc0, !PT ;  /* 0x0000000302027812 */ /* 0x000fca00078ec0ff */
[----:B------:R1:W2:Y:S02]  /*24cd0*/  SHFL.IDX PT, R14, R2, RZ, 0x1f ;  /* 0x00001fff020e7589 */ /* 0x0002a400000e0000 */
.L_x_8931:
[----:B--2---:R-:W-:-:S13]  /*24ce0*/  ISETP.NE.AND P0, PT, R14, RZ, PT ;  /* 0x000000ff0e00720c */ /* 0x004fda0003f05270 */
[----:B------:R-:W-:Y:S05]  /*24cf0*/  @P0 BRA `(.L_x_8355) ;  /* 0x0000000000940947 */ /* 0x000fea0003800000 */
[----:B------:R-:W-:-:S03]  /*24d00*/  UMOV UR4, 0xffffffff ;  /* 0xffffffff00047882 */ /* 0x000fc60000000000 */
[----:B------:R-:W-:Y:S05]  /*24d10*/  BRA.DIV UR4, `(.L_x_8786) ;  /* 0x0000003a04d07947 */ /* 0x000fea000b800000 */
[----:B------:R-:W-:-:S13]  /*24d20*/  ELECT P6, URZ, PT ;  /* 0x00000000003f782f */ /* 0x000fda00038c0000 */
.L_x_8934:
[----:B------:R-:W-:Y:S05]  /*24d30*/  @!P6 BRA `(.L_x_8355) ;  /* 0x000000000084e947 */ /* 0x000fea0003800000 */
[----:B-1----:R-:W2:Y:S02]  /*24d40*/  LDL.LU R2, [R1+0x50] ;  /* 0x0000500001027983 */ /* 0x002ea40000300800 */
[----:B--2---:R-:W-:-:S04]  /*24d50*/  LOP3.LUT R2, R2, 0x2, RZ, 0xfc, !PT ;  /* 0x0000000202027812 */ /* 0x004fc800078efcff */
[----:B------:R-:W-:-:S13]  /*24d60*/  ISETP.NE.AND P2, PT, R2, 0x3, PT ;  /* 0x000000030200780c */ /* 0x000fda0003f45270 */
[----:B------:R-:W-:Y:S05]  /*24d70*/  @!P2 BRA `(.L_x_8787) ;  /* 0x000000000004a947 */ /* 0x000fea0003800000 */
[----:B------:R-:W-:Y:S01]  /*24d80*/  BPT.TRAP 0x1 ;  /* 0x000000040000795c */ /* 0x000fe20000300000 */
.L_x_8787:
        /* <DEDUP_REMOVED lines=14> */
.L_x_8935:
[----:B------:R-:W1:Y:S02]  /*24e70*/  SYNCS.PHASECHK.TRANS64.TRYWAIT P0, [R7+URZ], R2 ;  /* 0x00000002070075a7 */ /* 0x000e64000800017f */
[----:B-1----:R-:W-:Y:S05]  /*24e80*/  @!P0 BRA `(.L_x_8789) ;  /* 0x0000003800a88947 */ /* 0x002fea0003800000 */
.L_x_8936:
[----:B------:R-:W-:Y:S05]  /*24e90*/  @!P2 BRA `(.L_x_8790) ;  /* 0x000000000004a947 */ /* 0x000fea0003800000 */
[----:B------:R-:W-:Y:S01]  /*24ea0*/  BPT.TRAP 0x1 ;  /* 0x000000040000795c */ /* 0x000fe20000300000 */
.L_x_8790:
[----:B------:R-:W2:Y:S01]  /*24eb0*/  LDL.LU R4, [R1+0x8] ;  /* 0x0000080001047983 */ /* 0x000ea20000300800 */
[----:B------:R-:W-:-:S04]  /*24ec0*/  VIADD R0, R0, 0x28860 ;  /* 0x0002886000007836 */ /* 0x000fc80000000000 */
[----:B--2---:R-:W-:-:S04]  /*24ed0*/  IMAD R4, R4, 0x8, R0 ;  /* 0x0000000804047824 */ /* 0x004fc800078e0200 */
[----:B------:R-:W2:Y:S02]  /*24ee0*/  SYNCS.PHASECHK.TRANS64.TRYWAIT P0, [R4+URZ], R5 ;  /* 0x00000005040075a7 */ /* 0x000ea4000800017f */
[----:B--2---:R-:W-:Y:S05]  /*24ef0*/  @!P0 BRA `(.L_x_8791) ;  /* 0x0000003800a08947 */ /* 0x004fea0003800000 */
.L_x_8937:
[----:B------:R-:W-:-:S07]  /*24f00*/  IMAD R3, R3, 0x8, R0 ;  /* 0x0000000803037824 */ /* 0x000fce00078e0200 */
.L_x_8792:
[----:B---3--:R3:W4:Y:S02]  /*24f10*/  SYNCS.PHASECHK.TRANS64.TRYWAIT P0, [R3+URZ], R2 ;  /* 0x00000002030075a7 */ /* 0x008724000800017f */
[----:B----4-:R-:W-:Y:S05]  /*24f20*/  @!P0 NANOSLEEP.SYNCS 0x989680 ;  /* 0x009896800000895d */ /* 0x010fea0003900000 */
[----:B------:R-:W4:Y:S02]  /*24f30*/  @!P0 SYNCS.PHASECHK.TRANS64 P0, [R3+URZ], R2 ;  /* 0x00000002030085a7 */ /* 0x000f24000800007f */
[----:B----4-:R-:W-:Y:S05]  /*24f40*/  @!P0 BRA `(.L_x_8792) ;  /* 0xfffffffc00f08947 */ /* 0x010fea000383ffff */
.L_x_8355:
[----:B------:R-:W-:Y:S05]  /*24f50*/  BSYNC B9 ;  /* 0x0000000000097941 */ /* 0x000fea0003800000 */
.L_x_8352:
[----:B------:R-:W-:Y:S05]  /*24f60*/  EXIT ;  /* 0x000000000000794d */ /* 0x000fea0003800000 */
.L_x_8385:
[----:B0-----:R0:W1:Y:S02]  /*24f70*/  SYNCS.PHASECHK.TRANS64.TRYWAIT P6, [R106+URZ+0x28890], R119 ;  /* 0x028890776a0075a7 */ /* 0x00106400080c017f */
[----:B-1----:R-:W-:Y:S05]  /*24f80*/  @!P6 NANOSLEEP.SYNCS 0x989680 ;  /* 0x009896800000e95d */ /* 0x002fea0003900000 */
[----:B------:R-:W1:Y:S02]  /*24f90*/  @!P6 SYNCS.PHASECHK.TRANS64 P6, [R106+URZ+0x28890], R119 ;  /* 0x028890776a00e5a7 */ /* 0x000e6400080c007f */
[----:B-1----:R-:W-:Y:S05]  /*24fa0*/  @!P6 BRA `(.L_x_8385) ;  /* 0xfffffffc00f0e947 */ /* 0x002fea000383ffff */
[----:B------:R-:W-:Y:S05]  /*24fb0*/  BRA `(.L_x_8793) ;  /* 0xfffffde400487947 */ /* 0x000fea000383ffff */
.L_x_8421:
[----:B0-----:R0:W1:Y:S02]  /*24fc0*/  SYNCS.PHASECHK.TRANS64.TRYWAIT P4, [R106+URZ+0x28890], R119 ;  /* 0x028890776a0075a7 */ /* 0x001064000808017f */
[----:B-1----:R-:W-:Y:S05]  /*24fd0*/  @!P4 NANOSLEEP.SYNCS 0x989680 ;  /* 0x009896800000c95d */ /* 0x002fea0003900000 */
[----:B------:R-:W1:Y:S02]  /*24fe0*/  @!P4 SYNCS.PHASECHK.TRANS64 P4, [R106+URZ+0x28890], R119 ;  /* 0x028890776a00c5a7 */ /* 0x000e64000808007f */
[----:B-1----:R-:W-:Y:S05]  /*24ff0*/  @!P4 BRA `(.L_x_8421) ;  /* 0xfffffffc00f0c947 */ /* 0x002fea000383ffff */
[----:B------:R-:W-:Y:S05]  /*25000*/  BRA `(.L_x_8794) ;  /* 0xfffffe0c00687947 */ /* 0x000fea000383ffff */
.L_x_8438:
[----:B0-----:R0:W1:Y:S02]  /*25010*/  SYNCS.PHASECHK.TRANS64.TRYWAIT P3, [R106+URZ+0x28890], R119 ;  /* 0x028890776a0075a7 */ /* 0x001064000806017f */
[----:B-1----:R-:W-:Y:S05]  /*25020*/  @!P3 NANOSLEEP.SYNCS 0x989680 ;  /* 0x009896800000b95d */ /* 0x002fea0003900000 */
[----:B------:R-:W1:Y:S02]  /*25030*/  @!P3 SYNCS.PHASECHK.TRANS64 P3, [R106+URZ+0x28890], R119 ;  /* 0x028890776a00b5a7 */ /* 0x000e64000806007f */
[----:B-1----:R-:W-:Y:S05]  /*25040*/  @!P3 BRA `(.L_x_8438) ;  /* 0xfffffffc00f0b947 */ /* 0x002fea000383ffff */
[----:B------:R-:W-:Y:S05]  /*25050*/  BRA `(.L_x_8795) ;  /* 0xfffffe2c00e87947 */ /* 0x000fea000383ffff */
.L_x_8448:
[----:B--2---:R2:W3:Y:S02]  /*25060*/  SYNCS.PHASECHK.TRANS64.TRYWAIT P0, [R106+URZ+0x288b0], R119 ;  /* 0x0288b0776a0075a7 */ /* 0x0044e4000800017f */
[----:B---3--:R-:W-:Y:S05]  /*25070*/  @!P0 NANOSLEEP.SYNCS 0x989680 ;  /* 0x009896800000895d */ /* 0x008fea0003900000 */
[----:B------:R-:W3:Y:S02]  /*25080*/  @!P0 SYNCS.PHASECHK.TRANS64 P0, [R106+URZ+0x288b0], R119 ;  /* 0x0288b0776a0085a7 */ /* 0x000ee4000800007f */
[----:B---3--:R-:W-:Y:S05]  /*25090*/  @!P0 BRA `(.L_x_8448) ;  /* 0xfffffffc00f08947 */ /* 0x008fea000383ffff */
[----:B------:R-:W-:Y:S05]  /*250a0*/  BRA `(.L_x_8796) ;  /* 0xfffffe3400847947 */ /* 0x000fea000383ffff */
.L_x_8468:
        /* <DEDUP_REMOVED lines=8> */
.L_x_8798:
[----:B------:R-:W-:Y:S05]  /*25130*/  BSYNC B0 ;  /* 0x0000000000007941 */ /* 0x000fea0003800000 */
.L_x_8797:
[----:B------:R-:W-:Y:S01]  /*25140*/  IMAD.MOV.U32 R194, RZ, RZ, R14 ;  /* 0x000000ffffc27224 */ /* 0x000fe200078e000e */
[----:B------:R-:W-:Y:S06]  /*25150*/  BRA `(.L_x_8799) ;  /* 0xfffffe4000bc7947 */ /* 0x000fec000383ffff */
.L_x_8478:
[----:B------:R-:W-:Y:S01]  /*25160*/  BSSY B1, `(.L_x_8800) ;  /* 0x0000008000017945 */ /* 0x000fe20003800000 */
[----:B------:R-:W-:Y:S02]  /*25170*/  IMAD.MOV.U32 R13, RZ, RZ, R6 ;  /* 0x000000ffff0d7224 */ /* 0x000fe400078e0006 */
[----:B------:R-:W-:Y:S02]  /*25180*/  IMAD.MOV.U32 R12, RZ, RZ, RZ ;  /* 0x000000ffff0c7224 */ /* 0x000fe400078e00ff */
[----:B------:R-:W-:Y:S02]  /*25190*/  IMAD.MOV.U32 R11, RZ, RZ, 0x181f ;  /* 0x0000181fff0b7424 */ /* 0x000fe400078e00ff */
[----:B------:R-:W-:-:S07]  /*251a0*/  IMAD.MOV.U32 R15, RZ, RZ, -0x1 ;  /* 0xffffffffff0f7424 */ /* 0x000fce00078e00ff */
[----:B0-----:R-:W-:Y:S05]  /*251b0*/  WARPSYNC.COLLECTIVE R15, `(.L_x_8801) ;  /* 0x000000000f087348 */ /* 0x001fea0003c00000 */
[----:B------:R1:W2:Y:S02]  /*251c0*/  SHFL.IDX P6, R14, R13, R12, R11 ;  /* 0x0000000c0d0e7389 */ /* 0x0002a400000c000b */
[----:B012---:R-:W-:Y:S01]  /*251d0*/  ENDCOLLECTIVE ;  /* 0x000000000000791b */ /* 0x007fe20003800000 */
.L_x_8801:
[----:B------:R-:W-:Y:S05]  /*251e0*/  BSYNC B1 ;  /* 0x0000000000017941 */ /* 0x000fea0003800000 */
.L_x_8800:
        /* <DEDUP_REMOVED lines=8> */
.L_x_8802:
[----:B------:R-:W-:Y:S02]  /*25270*/  IMAD.MOV.U32 R13, RZ, RZ, R8 ;  /* 0x000000ffff0d7224 */ /* 0x000fe400078e0008 */
[----:B------:R-:W-:-:S07]  /*25280*/  IMAD.MOV.U32 R3, RZ, RZ, R14 ;  /* 0x000000ffff037224 */ /* 0x000fce00078e000e */
[----:B------:R-:W-:Y:S05]  /*25290*/  WARPSYNC.COLLECTIVE R15, `(.L_x_8803) ;  /* 0x000000000f087348 */ /* 0x000fea0003c00000 */
[----:B------:R0:W1:Y:S02]  /*252a0*/  SHFL.IDX P6, R14, R13, R12, R11 ;  /* 0x0000000c0d0e7389 */ /* 0x00006400000c000b */
[----:B01----:R-:W-:Y:S01]  /*252b0*/  ENDCOLLECTIVE ;  /* 0x000000000000791b */ /* 0x003fe20003800000 */
.L_x_8803:
[----:B------:R-:W-:Y:S02]  /*252c0*/  IMAD.MOV.U32 R13, RZ, RZ, R7 ;  /* 0x000000ffff0d7224 */ /* 0x000fe400078e0007 */
[----:B------:R-:W-:-:S07]  /*252d0*/  IMAD.MOV.U32 R4, RZ, RZ, R14 ;  /* 0x000000ffff047224 */ /* 0x000fce00078e000e */
[----:B------:R-:W-:Y:S05]  /*252e0*/  WARPSYNC.COLLECTIVE R15, `(.L_x_8804) ;  /* 0x000000000f087348 */ /* 0x000fea0003c00000 */
[----:B------:R0:W1:Y:S02]  /*252f0*/  SHFL.IDX P6, R14, R13, R12, R11 ;  /* 0x0000000c0d0e7389 */ /* 0x00006400000c000b */
[----:B01----:R-:W-:Y:S01]  /*25300*/  ENDCOLLECTIVE ;  /* 0x000000000000791b */ /* 0x003fe20003800000 */
.L_x_8804:
[----:B------:R-:W-:Y:S05]  /*25310*/  BRA `(.L_x_8805) ;  /* 0xfffffe4800087947 */ /* 0x000fea000383ffff */
.L_x_8481:
[----:B------:R-:W-:Y:S01]  /*25320*/  BSSY B1, `(.L_x_8806) ;  /* 0x0000008000017945 */ /* 0x000fe20003800000 */
[----:B0-----:R-:W-:Y:S02]  /*25330*/  IMAD.MOV.U32 R13, RZ, RZ, R6 ;  /* 0x000000ffff0d7224 */ /* 0x001fe400078e0006 */
[----:B------:R-:W-:Y:S02]  /*25340*/  IMAD.MOV.U32 R12, RZ, RZ, 0x1 ;  /* 0x00000001ff0c7424 */ /* 0x000fe400078e00ff */
[----:B------:R-:W-:Y:S02]  /*25350*/  IMAD.MOV.U32 R11, RZ, RZ, 0x181f ;  /* 0x0000181fff0b7424 */ /* 0x000fe400078e00ff */
[----:B------:R-:W-:-:S07]  /*25360*/  IMAD.MOV.U32 R15, RZ, RZ, -0x1 ;  /* 0xffffffffff0f7424 */ /* 0x000fce00078e00ff */
[----:B-1----:R-:W-:Y:S05]  /*25370*/  WARPSYNC.COLLECTIVE R15, `(.L_x_8807) ;  /* 0x000000000f087348 */ /* 0x002fea0003c00000 */
[----:B------:R0:W2:Y:S02]  /*25380*/  SHFL.IDX P6, R14, R13, R12, R11 ;  /* 0x0000000c0d0e7389 */ /* 0x0000a400000c000b */
[----:B012---:R-:W-:Y:S01]  /*25390*/  ENDCOLLECTIVE ;  /* 0x000000000000791b */ /* 0x007fe20003800000 */
.L_x_8807:
[----:B------:R-:W-:Y:S05]  /*253a0*/  BSYNC B1 ;  /* 0x0000000000017941 */ /* 0x000fea0003800000 */
.L_x_8806:
        /* <DEDUP_REMOVED lines=8> */
.L_x_8808:
[----:B------:R-:W-:Y:S02]  /*25430*/  IMAD.MOV.U32 R13, RZ, RZ, R8 ;  /* 0x000000ffff0d7224 */ /* 0x000fe400078e0008 */
[----:B------:R-:W-:-:S07]  /*25440*/  IMAD.MOV.U32 R3, RZ, RZ, R14 ;  /* 0x000000ffff037224 */ /* 0x000fce00078e000e */
[----:B------:R-:W-:Y:S05]  /*25450*/  WARPSYNC.COLLECTIVE R15, `(.L_x_8809) ;  /* 0x000000000f087348 */ /* 0x000fea0003c00000 */
[----:B------:R0:W1:Y:S02]  /*25460*/  SHFL.IDX P6, R14, R13, R12, R11 ;  /* 0x0000000c0d0e7389 */ /* 0x00006400000c000b */
[----:B01----:R-:W-:Y:S01]  /*25470*/  ENDCOLLECTIVE ;  /* 0x000000000000791b */ /* 0x003fe20003800000 */
.L_x_8809:
[----:B------:R-:W-:Y:S02]  /*25480*/  IMAD.MOV.U32 R13, RZ, RZ, R7 ;  /* 0x000000ffff0d7224 */ /* 0x000fe400078e0007 */
[----:B------:R-:W-:-:S07]  /*25490*/  IMAD.MOV.U32 R4, RZ, RZ, R14 ;  /* 0x000000ffff047224 */ /* 0x000fce00078e000e */
[----:B------:R-:W-:Y:S05]  /*254a0*/  WARPSYNC.COLLECTIVE R15, `(.L_x_8810) ;  /* 0x000000000f087348 */ /* 0x000fea0003c00000 */
[----:B------:R0:W1:Y:S02]  /*254b0*/  SHFL.IDX P6, R14, R13, R12, R11 ;  /* 0x0000000c0d0e7389 */ /* 0x00006400000c000b */
[----:B01----:R-:W-:Y:S01]  /*254c0*/  ENDCOLLECTIVE ;  /* 0x000000000000791b */ /* 0x003fe20003800000 */
.L_x_8810:
[----:B------:R-:W-:Y:S05]  /*254d0*/  BRA `(.L_x_8811) ;  /* 0xfffffe4800747947 */ /* 0x000fea000383ffff */
.L_x_8484:
[----:B------:R-:W-:Y:S01]  /*254e0*/  BSSY B1, `(.L_x_8812) ;  /* 0x0000008000017945 */ /* 0x000fe20003800000 */
[----:B0-----:R-:W-:Y:S02]  /*254f0*/  IMAD.MOV.U32 R13, RZ, RZ, R6 ;  /* 0x000000ffff0d7224 */ /* 0x001fe400078e0006 */
[----:B------:R-:W-:Y:S02]  /*25500*/  IMAD.MOV.U32 R12, RZ, RZ, 0x2 ;  /* 0x00000002ff0c7424 */ /* 0x000fe400078e00ff */
[----:B------:R-:W-:Y:S02]  /*25510*/  IMAD.MOV.U32 R11, RZ, RZ, 0x181f ;  /* 0x0000181fff0b7424 */ /* 0x000fe400078e00ff */
[----:B------:R-:W-:-:S07]  /*25520*/  IMAD.MOV.U32 R15, RZ, RZ, -0x1 ;  /* 0xffffffffff0f7424 */ /* 0x000fce00078e00ff */
[----:B--2---:R-:W-:Y:S05]  /*25530*/  WARPSYNC.COLLECTIVE R15, `(.L_x_8813) ;  /* 0x000000000f087348 */ /* 0x004fea0003c00000 */
[----:B------:R0:W1:Y:S02]  /*25540*/  SHFL.IDX P6, R14, R13, R12, R11 ;  /* 0x0000000c0d0e7389 */ /* 0x00006400000c000b */
[----:B012---:R-:W-:Y:S01]  /*25550*/  ENDCOLLECTIVE ;  /* 0x000000000000791b */ /* 0x007fe20003800000 */
.L_x_8813:
[----:B------:R-:W-:Y:S05]  /*25560*/  BSYNC B1 ;  /* 0x0000000000017941 */ /* 0x000fea0003800000 */
.L_x_8812:
        /* <DEDUP_REMOVED lines=8> */
.L_x_8814:
[----:B------:R-:W-:Y:S02]  /*255f0*/  IMAD.MOV.U32 R13, RZ, RZ, R8 ;  /* 0x000000ffff0d7224 */ /* 0x000fe400078e0008 */
[----:B------:R-:W-:-:S07]  /*25600*/  IMAD.MOV.U32 R3, RZ, RZ, R14 ;  /* 0x000000ffff037224 */ /* 0x000fce00078e000e */
[----:B------:R-:W-:Y:S05]  /*25610*/  WARPSYNC.COLLECTIVE R15, `(.L_x_8815) ;  /* 0x000000000f087348 */ /* 0x000fea0003c00000 */
[----:B------:R0:W1:Y:S02]  /*25620*/  SHFL.IDX P6, R14, R13, R12, R11 ;  /* 0x0000000c0d0e7389 */ /* 0x00006400000c000b */
[----:B01----:R-:W-:Y:S01]  /*25630*/  ENDCOLLECTIVE ;  /* 0x000000000000791b */ /* 0x003fe20003800000 */
.L_x_8815:
[----:B------:R-:W-:Y:S02]  /*25640*/  IMAD.MOV.U32 R13, RZ, RZ, R7 ;  /* 0x000000ffff0d7224 */ /* 0x000fe400078e0007 */
[----:B------:R-:W-:-:S07]  /*25650*/  IMAD.MOV.U32 R4, RZ, RZ, R14 ;  /* 0x000000ffff047224 */ /* 0x000fce00078e000e */
[----:B------:R-:W-:Y:S05]  /*25660*/  WARPSYNC.COLLECTIVE R15, `(.L_x_8816) ;  /* 0x000000000f087348 */ /* 0x000fea0003c00000 */
[----:B------:R0:W1:Y:S02]  /*25670*/  SHFL.IDX P6, R14, R13, R12, R11 ;  /* 0x0000000c0d0e7389 */ /* 0x00006400000c000b */
[----:B01----:R-:W-:Y:S01]  /*25680*/  ENDCOLLECTIVE ;  /* 0x000000000000791b */ /* 0x003fe20003800000 */
.L_x_8816:
[----:B------:R-:W-:Y:S05]  /*25690*/  BRA `(.L_x_8817) ;  /* 0xfffffe4800d87947 */ /* 0x000fea000383ffff */
.L_x_8487:
[----:B------:R-:W-:Y:S01]  /*256a0*/  BSSY B1, `(.L_x_8818) ;  /* 0x0000008000017945 */ /* 0x000fe20003800000 */
[----:B------:R-:W-:Y:S02]  /*256b0*/  IMAD.MOV.U32 R13, RZ, RZ, R6 ;  /* 0x000000ffff0d7224 */ /* 0x000fe400078e0006 */
[----:B------:R-:W-:Y:S02]  /*256c0*/  IMAD.MOV.U32 R12, RZ, RZ, 0x3 ;  /* 0x00000003ff0c7424 */ /* 0x000fe400078e00ff */
[----:B------:R-:W-:Y:S02]  /*256d0*/  IMAD.MOV.U32 R11, RZ, RZ, 0x181f ;  /* 0x0000181fff0b7424 */ /* 0x000fe400078e00ff */
[----:B------:R-:W-:-:S07]  /*256e0*/  IMAD.MOV.U32 R15, RZ, RZ, -0x1 ;  /* 0xffffffffff0f7424 */ /* 0x000fce00078e00ff */
[----:B--2---:R-:W-:Y:S05]  /*256f0*/  WARPSYNC.COLLECTIVE R15, `(.L_x_8819) ;  /* 0x000000000f087348 */ /* 0x004fea0003c00000 */
[----:B------:R0:W1:Y:S02]  /*25700*/  SHFL.IDX P6, R14, R13, R12, R11 ;  /* 0x0000000c0d0e7389 */ /* 0x00006400000c000b */
[----:B012---:R-:W-:Y:S01]  /*25710*/  ENDCOLLECTIVE ;  /* 0x000000000000791b */ /* 0x007fe20003800000 */
.L_x_8819:
[----:B------:R-:W-:Y:S05]  /*25720*/  BSYNC B1 ;  /* 0x0000000000017941 */ /* 0x000fea0003800000 */
.L_x_8818:
        /* <DEDUP_REMOVED lines=8> */
.L_x_8820:
[----:B------:R-:W-:Y:S02]  /*257b0*/  IMAD.MOV.U32 R13, RZ, RZ, R8 ;  /* 0x000000ffff0d7224 */ /* 0x000fe400078e0008 */
[----:B------:R-:W-:-:S07]  /*257c0*/  IMAD.MOV.U32 R3, RZ, RZ, R14 ;  /* 0x000000ffff037224 */ /* 0x000fce00078e000e */
[----:B------:R-:W-:Y:S05]  /*257d0*/  WARPSYNC.COLLECTIVE R15, `(.L_x_8821) ;  /* 0x000000000f087348 */ /* 0x000fea0003c00000 */
[----:B------:R0:W1:Y:S02]  /*257e0*/  SHFL.IDX P6, R14, R13, R12, R11 ;  /* 0x0000000c0d0e7389 */ /* 0x00006400000c000b */
[----:B01----:R-:W-:Y:S01]  /*257f0*/  ENDCOLLECTIVE ;  /* 0x000000000000791b */ /* 0x003fe20003800000 */
.L_x_8821:
[----:B------:R-:W-:Y:S02]  /*25800*/  IMAD.MOV.U32 R13, RZ, RZ, R7 ;  /* 0x000000ffff0d7224 */ /* 0x000fe400078e0007 */
[----:B------:R-:W-:-:S07]  /*25810*/  IMAD.MOV.U32 R4, RZ, RZ, R14 ;  /* 0x000000ffff047224 */ /* 0x000fce00078e000e */
[----:B------:R-:W-:Y:S05]  /*25820*/  WARPSYNC.COLLECTIVE R15, `(.L_x_8822) ;  /* 0x000000000f087348 */ /* 0x000fea0003c00000 */
[----:B------:R0:W1:Y:S02]  /*25830*/  SHFL.IDX P6, R14, R13, R12, R11 ;  /* 0x0000000c0d0e7389 */ /* 0x00006400000c000b */
[----:B01----:R-:W-:Y:S01]  /*25840*/  ENDCOLLECTIVE ;  /* 0x000000000000791b */ /* 0x003fe20003800000 */
.L_x_8822:
[----:B------:R-:W-:Y:S05]  /*25850*/  BRA `(.L_x_8823) ;  /* 0xfffffe4c00447947 */ /* 0x000fea000383ffff */
.L_x_8491:
[----:B0-----:R0:W1:Y:S02]  /*25860*/  SYNCS.PHASECHK.TRANS64.TRYWAIT P0, [R2+URZ+0x28800], R5 ;  /* 0x02880005020075a7 */ /* 0x001064000800017f */
[----:B-1----:R-:W-:Y:S05]  /*25870*/  @!P0 NANOSLEEP.SYNCS 0x989680 ;  /* 0x009896800000895d */ /* 0x002fea0003900000 */
[----:B------:R-:W1:Y:S02]  /*25880*/  @!P0 SYNCS.PHASECHK.TRANS64 P0, [R2+URZ+0x28800], R5 ;  /* 0x02880005020085a7 */ /* 0x000e64000800007f */
[----:B-1----:R-:W-:Y:S05]  /*25890*/  @!P0 BRA `(.L_x_8491) ;  /* 0xfffffffc00f08947 */ /* 0x002fea000383ffff */
[----:B------:R-:W-:Y:S05]  /*258a0*/  BRA `(.L_x_8824) ;  /* 0xfffffe5000047947 */ /* 0x000fea000383ffff */
.L_x_8507:
[----:B------:R-:W1:Y:S01]  /*258b0*/  LDC R56, c[0x0][0x3f4] ;  /* 0x0000fd00ff387b82 */ /* 0x000e620000000800 */
        /* <DEDUP_REMOVED lines=8> */
.L_x_8826:
[----:B------:R-:W-:Y:S05]  /*25940*/  BSYNC B1 ;  /* 0x0000000000017941 */ /* 0x000fea0003800000 */
.L_x_8825:
[----:B------:R-:W-:Y:S01]  /*25950*/  IMAD.MOV.U32 R13, RZ, RZ, R32 ;  /* 0x000000ffff0d7224 */ /* 0x000fe200078e0020 */
[----:B------:R-:W-:Y:S01]  /*25960*/  ISETP.GE.AND P0, PT, R16, R56, PT ;  /* 0x000000381000720c */ /* 0x000fe20003f06270 */
[----:B------:R-:W-:Y:S02]  /*25970*/  IMAD.MOV.U32 R12, RZ, RZ, RZ ;  /* 0x000000ffff0c7224 */ /* 0x000fe400078e00ff */
[----:B------:R-:W-:Y:S02]  /*25980*/  IMAD.MOV.U32 R11, RZ, RZ, 0x181f ;  /* 0x0000181fff0b7424 */ /* 0x000fe400078e00ff */
[----:B------:R-:W-:Y:S02]  /*25990*/  IMAD.MOV.U32 R15, RZ, RZ, -0x1 ;  /* 0xffffffffff0f7424 */ /* 0x000fe400078e00ff */
[----:B------:R-:W-:Y:S02]  /*259a0*/  IMAD.MOV.U32 R3, RZ, RZ, R14 ;  /* 0x000000ffff037224 */ /* 0x000fe400078e000e */
[----:B------:R-:W-:-:S07]  /*259b0*/  IMAD R0, R187, R0, RZ ;  /* 0x00000000bb007224 */ /* 0x000fce00078e02ff */
[----:B------:R-:W-:Y:S05]  /*259c0*/  WARPSYNC.COLLECTIVE R15, `(.L_x_8827) ;  /* 0x000000000f087348 */ /* 0x000fea0003c00000 */
[----:B------:R0:W1:Y:S02]  /*259d0*/  SHFL.IDX P6, R14, R13, R12, R11 ;  /* 0x0000000c0d0e7389 */ /* 0x00006400000c000b */
[----:B01----:R-:W-:Y:S01]  /*259e0*/  ENDCOLLECTIVE ;  /* 0x000000000000791b */ /* 0x003fe20003800000 */
.L_x_8827:
[----:B------:R-:W-:Y:S01]  /*259f0*/  ISETP.GE.OR P1, PT, R57, R0, P0 ;  /* 0x000000003900720c */ /* 0x000fe20000726670 */
[----:B------:R-:W-:-:S12]  /*25a00*/  IMAD.MOV.U32 R13, RZ, RZ, R33 ;  /* 0x000000ffff0d7224 */ /* 0x000fd800078e0021 */
[C---:B------:R-:W-:Y:S01]  /*25a10*/  @!P1 IMAD.SHL.U32 R7, R16.reuse, 0x2, RZ ;  /* 0x0000000210079824 */ /* 0x040fe200078e00ff */
[----:B------:R-:W-:Y:S01]  /*25a20*/  @!P1 SHF.L.U64.HI R6, R16, 0x1, R17 ;  /* 0x0000000110069819 */ /* 0x000fe20000010211 */
[----:B------:R-:W-:-:S07]  /*25a30*/  IMAD.MOV.U32 R4, RZ, RZ, R14 ;  /* 0x000000ffff047224 */ /* 0x000fce00078e000e */
[----:B------:R-:W-:Y:S05]  /*25a40*/  WARPSYNC.COLLECTIVE R15, `(.L_x_8828) ;  /* 0x000000000f087348 */ /* 0x000fea0003c00000 */
[----:B------:R0:W1:Y:S02]  /*25a50*/  SHFL.IDX P6, R14, R13, R12, R11 ;  /* 0x0000000c0d0e7389 */ /* 0x00006400000c000b */
[----:B01----:R-:W-:Y:S01]  /*25a60*/  ENDCOLLECTIVE ;  /* 0x000000000000791b */ /* 0x003fe20003800000 */
.L_x_8828:
[----:B------:R-:W-:-:S05]  /*25a70*/  @!P1 IADD3 R4, P2, R4, R7, RZ ;  /* 0x0000000704049210 */ /* 0x000fca0007f5e0ff */
[----:B------:R-:W-:Y:S02]  /*25a80*/  @!P1 IMAD.X R3, R3, 0x1, R6, P2 ;  /* 0x0000000103039824 */ /* 0x000fe400010e0606 */
[----:B------:R-:W-:Y:S02]  /*25a90*/  @!P1 IMAD.MOV.U32 R24, RZ, RZ, R4 ;  /* 0x000000ffff189224 */ /* 0x000fe400078e0004 */
[----:B------:R-:W-:Y:S02]  /*25aa0*/  @!P1 IMAD.MOV.U32 R25, RZ, RZ, R3 ;  /* 0x000000ffff199224 */ /* 0x000fe400078e0003 */
[----:B------:R-:W-:-:S04]  /*25ab0*/  IMAD.MOV.U32 R13, RZ, RZ, R34 ;  /* 0x000000ffff0d7224 */ /* 0x000fc800078e0022 */
[----:B------:R-:W5:Y:S01]  /*25ac0*/  @!P1 LD.E.128 R24, desc[UR38][R24.64] ;  /* 0x0000002618189980 */ /* 0x000f62000c101d00 */
[----:B------:R-:W-:-:S07]  /*25ad0*/  IMAD.MOV.U32 R5, RZ, RZ, R14 ;  /* 0x000000ffff057224 */ /* 0x000fce00078e000e */
[----:B-----5:R-:W-:Y:S05]  /*25ae0*/  WARPSYNC.COLLECTIVE R15, `(.L_x_8829) ;  /* 0x000000000f087348 */ /* 0x020fea0003c00000 */
[----:B------:R0:W1:Y:S02]  /*25af0*/  SHFL.IDX P6, R14, R13, R12, R11 ;  /* 0x0000000c0d0e7389 */ /* 0x00006400000c000b */
[----:B01---5:R-:W-:Y:S01]  /*25b00*/  ENDCOLLECTIVE ;  /* 0x000000000000791b */ /* 0x023fe20003800000 */
.L_x_8829:
[----:B------:R-:W-:-:S05]  /*25b10*/  @!P1 IADD3 R14, P2, R14, R7, RZ ;  /* 0x000000070e0e9210 */ /* 0x000fca0007f5e0ff */
[----:B------:R-:W-:Y:S02]  /*25b20*/  @!P1 IMAD.X R5, R5, 0x1, R6, P2 ;  /* 0x0000000105059824 */ /* 0x000fe400010e0606 */
[----:B------:R-:W-:-:S06]  /*25b30*/  @!P1 IMAD.MOV.U32 R4, RZ, RZ, R14 ;  /* 0x000000ffff049224 */ /* 0x000fcc00078e000e */
[----:B------:R-:W5:Y:S01]  /*25b40*/  @!P1 LD.E.128 R4, desc[UR38][R4.64] ;  /* 0x0000002604049980 */ /* 0x000f62000c101d00 */
[----:B------:R-:W-:Y:S02]  /*25b50*/  IMAD.MOV.U32 R13, RZ, RZ, R35 ;  /* 0x000000ffff0d7224 */ /* 0x000fe400078e0023 */
[----:B------:R-:W-:-:S07]  /*25b60*/  IMAD.MOV.U32 R12, RZ, RZ, 0x1 ;  /* 0x00000001ff0c7424 */ /* 0x000fce00078e00ff */
[----:B-----5:R-:W-:Y:S05]  /*25b70*/  WARPSYNC.COLLECTIVE R15, `(.L_x_8830) ;  /* 0x000000000f087348 */ /* 0x020fea0003c00000 */
[----:B------:R0:W1:Y:S02]  /*25b80*/  SHFL.IDX P6, R14, R13, R12, R11 ;  /* 0x0000000c0d0e7389 */ /* 0x00006400000c000b */
[----:B01---5:R-:W-:Y:S01]  /*25b90*/  ENDCOLLECTIVE ;  /* 0x000000000000791b */ /* 0x023fe20003800000 */
.L_x_8830:
[----:B------:R-:W-:Y:S01]  /*25ba0*/  CS2R R48, SRZ ;  /* 0x0000000000307805 */ /* 0x000fe2000001ff00 */
[----:B------:R-:W-:Y:S01]  /*25bb0*/  IMAD.MOV.U32 R13, RZ, RZ, R32 ;  /* 0x000000ffff0d7224 */ /* 0x000fe200078e0020 */
[----:B------:R-:W-:Y:S02]  /*25bc0*/  CS2R R50, SRZ ;  /* 0x0000000000327805 */ /* 0x000fe4000001ff00 */
[----:B------:R-:W-:Y:S02]  /*25bd0*/  CS2R R20, SRZ ;  /* 0x0000000000147805 */ /* 0x000fe4000001ff00 */
[----:B------:R-:W-:Y:S01]  /*25be0*/  CS2R R36, SRZ ;  /* 0x0000000000247805 */ /* 0x000fe2000001ff00 */
[----:B------:R-:W-:-:S04]  /*25bf0*/  @!P1 IMAD.MOV.U32 R48, RZ, RZ, R24 ;  /* 0x000000ffff309224 */ /* 0x000fc800078e0018 */
[----:B------:R-:W-:-:S05]  /*25c00*/  IMAD.MOV.U32 R3, RZ, RZ, R48 ;  /* 0x000000ffff037224 */ /* 0x000fca00078e0030 */
[----:B------:R-:W-:Y:S01]  /*25c10*/  PRMT R46, R46, 0x5410, R3 ;  /* 0x000054102e2e7816 */ /* 0x000fe20000000003 */
[----:B------:R-:W-:-:S07]  /*25c20*/  IMAD.MOV.U32 R3, RZ, RZ, R14 ;  /* 0x000000ffff037224 */ /* 0x000fce00078e000e */
[----:B------:R-:W-:Y:S05]  /*25c30*/  WARPSYNC.COLLECTIVE R15, `(.L_x_8831) ;  /* 0x000000000f087348 */ /* 0x000fea0003c00000 */
[----:B------:R0:W1:Y:S02]  /*25c40*/  SHFL.IDX P6, R14, R13, R12, R11 ;  /* 0x0000000c0d0e7389 */ /* 0x00006400000c000b */
[----:B01----:R-:W-:Y:S01]  /*25c50*/  ENDCOLLECTIVE ;  /* 0x000000000000791b */ /* 0x003fe20003800000 */
.L_x_8831:
[----:B------:R-:W-:-:S04]  /*25c60*/  @!P1 IMAD.MOV.U32 R49, RZ, RZ, R25 ;  /* 0x000000ffff319224 */ /* 0x000fc800078e0019 */
[----:B------:R-:W-:-:S05]  /*25c70*/  IMAD.MOV.U32 R8, RZ, RZ, R49 ;  /* 0x000000ffff087224 */ /* 0x000fca00078e0031 */
[----:B------:R-:W-:Y:S01]  /*25c80*/  PRMT R83, R8, 0x7610, R83 ;  /* 0x0000761008537816 */ /* 0x000fe20000000053 */
[----:B------:R-:W-:Y:S02]  /*25c90*/  IMAD.MOV.U32 R13, RZ, RZ, R33 ;  /* 0x000000ffff0d7224 */ /* 0x000fe400078e0021 */
[----:B------:R-:W-:-:S07]  /*25ca0*/  IMAD.MOV.U32 R8, RZ, RZ, R14 ;  /* 0x000000ffff087224 */ /* 0x000fce00078e000e */
[----:B------:R-:W-:Y:S05]  /*25cb0*/  WARPSYNC.COLLECTIVE R15, `(.L_x_8832) ;  /* 0x000000000f087348 */ /* 0x000fea0003c00000 */
[----:B------:R0:W1:Y:S02]  /*25cc0*/  SHFL.IDX P6, R14, R13, R12, R11 ;  /* 0x0000000c0d0e7389 */ /* 0x00006400000c000b */
[----:B01----:R-:W-:Y:S01]  /*25cd0*/  ENDCOLLECTIVE ;  /* 0x000000000000791b */ /* 0x003fe20003800000 */
.L_x_8832:
[----:B------:R-:W-:Y:S02]  /*25ce0*/  @!P1 IMAD.MOV.U32 R50, RZ, RZ, R26 ;  /* 0x000000ffff329224 */ /* 0x000fe400078e001a */
[----:B------:R-:W-:Y:S02]  /*25cf0*/  IMAD.MOV.U32 R13, RZ, RZ, R34 ;  /* 0x000000ffff0d7224 */ /* 0x000fe400078e0022 */
[----:B------:R-:W-:Y:S02]  /*25d00*/  @!P1 IMAD.MOV.U32 R51, RZ, RZ, R27 ;  /* 0x000000ffff339224 */ /* 0x000fe400078e001b */
[----:B------:R-:W-:-:S07]  /*25d10*/  IMAD.MOV.U32 R9, RZ, RZ, R14 ;  /* 0x000000ffff097224 */ /* 0x000fce00078e000e */
[----:B------:R-:W-:Y:S05]  /*25d20*/  WARPSYNC.COLLECTIVE R15, `(.L_x_8833) ;  /* 0x000000000f087348 */ /* 0x000fea0003c00000 */
[----:B------:R0:W1:Y:S02]  /*25d30*/  SHFL.IDX P6, R14, R13, R12, R11 ;  /* 0x0000000c0d0e7389 */ /* 0x00006400000c000b */
[----:B01----:R-:W-:Y:S01]  /*25d40*/  ENDCOLLECTIVE ;  /* 0x000000000000791b */ /* 0x003fe20003800000 */
.L_x_8833:
[----:B------:R-:W-:Y:S02]  /*25d50*/  IMAD.MOV.U32 R10, RZ, RZ, R50 ;  /* 0x000000ffff0a7224 */ /* 0x000fe400078e0032 */
[----:B------:R-:W-:Y:S02]  /*25d60*/  IMAD.MOV.U32 R25, RZ, RZ, R51 ;  /* 0x000000ffff197224 */ /* 0x000fe400078e0033 */
[----:B------:R-:W-:Y:S02]  /*25d70*/  @!P1 IMAD.MOV.U32 R20, RZ, RZ, R4 ;  /* 0x000000ffff149224 */ /* 0x000fe400078e0004 */
[----:B------:R-:W-:Y:S02]  /*25d80*/  @!P1 IMAD.MOV.U32 R21, RZ, RZ, R5 ;  /* 0x000000ffff159224 */ /* 0x000fe400078e0005 */
[----:B------:R-:W-:Y:S02]  /*25d90*/  @!P1 IMAD.MOV.U32 R36, RZ, RZ, R6 ;  /* 0x000000ffff249224 */ /* 0x000fe400078e0006 */
[----:B------:R-:W-:Y:S01]  /*25da0*/  @!P1 IMAD.MOV.U32 R37, RZ, RZ, R7 ;  /* 0x000000ffff259224 */ /* 0x000fe200078e0007 */
[----:B------:R-:W-:Y:S01]  /*25db0*/  PRMT R43, R10, 0x7610, R43 ;  /* 0x000076100a2b7816 */ /* 0x000fe2000000002b */
[----:B------:R-:W-:Y:S01]  /*25dc0*/  IMAD.MOV.U32 R4, RZ, RZ, R20 ;  /* 0x000000ffff047224 */ /* 0x000fe200078e0014 */
[----:B------:R-:W-:Y:S01]  /*25dd0*/  PRMT R44, R25, 0x7610, R44 ;  /* 0x00007610192c7816 */ /* 0x000fe2000000002c */
[----:B------:R-:W-:-:S02]  /*25de0*/  IMAD.MOV.U32 R5, RZ, RZ, R21 ;  /* 0x000000ffff057224 */ /* 0x000fc400078e0015 */
[----:B------:R-:W-:Y:S02]  /*25df0*/  IMAD.MOV.U32 R6, RZ, RZ, R36 ;  /* 0x000000ffff067224 */ /* 0x000fe400078e0024 */
[----:B------:R-:W-:Y:S01]  /*25e00*/  IMAD.MOV.U32 R7, RZ, RZ, R37 ;  /* 0x000000ffff077224 */ /* 0x000fe200078e0025 */
[----:B------:R-:W-:Y:S02]  /*25e10*/  PRMT R43, R43, 0x5410, R4 ;  /* 0x000054102b2b7816 */ /* 0x000fe40000000004 */
[----:B------:R-:W-:Y:S02]  /*25e20*/  CS2R R24, SRZ ;  /* 0x0000000000187805 */ /* 0x000fe4000001ff00 */
[----:B------:R-:W-:Y:S02]  /*25e30*/  PRMT R44, R44, 0x5410, R5 ;  /* 0x000054102c2c7816 */ /* 0x000fe40000000005 */
[----:B------:R-:W-:Y:S02]  /*25e40*/  PRMT R45, R45, 0x5410, R6 ;  /* 0x000054102d2d7816 */ /* 0x000fe40000000006 */
[----:B------:R-:W-:Y:S01]  /*25e50*/  PRMT R81, R7, 0x7610, R81 ;  /* 0x0000761007517816 */ /* 0x000fe20000000051 */
[----:B------:R-:W-:Y:S06]  /*25e60*/  BRA `(.L_x_8834) ;  /* 0xfffffe6800447947 */ /* 0x000fec000383ffff */
.L_x_8510:
[----:B------:R-:W-:Y:S01]  /*25e70*/  BSSY B1, `(.L_x_8835) ;  /* 0x0000008000017945 */ /* 0x000fe20003800000 */
[----:B------:R-:W-:Y:S02]  /*25e80*/  IMAD.MOV.U32 R13, RZ, RZ, R35 ;  /* 0x000000ffff0d7224 */ /* 0x000fe400078e0023 */
[----:B------:R-:W-:Y:S02]  /*25e90*/  IMAD.MOV.U32 R12, RZ, RZ, 0x2 ;  /* 0x00000002ff0c7424 */ /* 0x000fe400078e00ff */
[----:B------:R-:W-:Y:S02]  /*25ea0*/  IMAD.MOV.U32 R11, RZ, RZ, 0x181f ;  /* 0x0000181fff0b7424 */ /* 0x000fe400078e00ff */
[----:B-1----:R-:W-:-:S07]  /*25eb0*/  IMAD.MOV.U32 R15, RZ, RZ, -0x1 ;  /* 0xffffffffff0f7424 */ /* 0x002fce00078e00ff */
[----:B------:R-:W-:Y:S05]  /*25ec0*/  WARPSYNC.COLLECTIVE R15, `(.L_x_8836) ;  /* 0x000000000f087348 */ /* 0x000fea0003c00000 */
[----:B------:R0:W1:Y:S02]  /*25ed0*/  SHFL.IDX P6, R14, R13, R12, R11 ;  /* 0x0000000c0d0e7389 */ /* 0x00006400000c000b */
[----:B01----:R-:W-:Y:S01]  /*25ee0*/  ENDCOLLECTIVE ;  /* 0x000000000000791b */ /* 0x003fe20003800000 */
.L_x_8836:
[----:B------:R-:W-:Y:S05]  /*25ef0*/  BSYNC B1 ;  /* 0x0000000000017941 */ /* 0x000fea0003800000 */
.L_x_8835:
[----:B------:R-:W-:Y:S02]  /*25f00*/  IMAD.MOV.U32 R13, RZ, RZ, R32 ;  /* 0x000000ffff0d7224 */ /* 0x000fe400078e0020 */
[----:B------:R-:W-:Y:S02]  /*25f10*/  IMAD.MOV.U32 R12, RZ, RZ, 0x2 ;  /* 0x00000002ff0c7424 */ /* 0x000fe400078e00ff */
[----:B------:R-:W-:Y:S02]  /*25f20*/  IMAD.MOV.U32 R11, RZ, RZ, 0x181f ;  /* 0x0000181fff0b7424 */ /* 0x000fe400078e00ff */
[----:B------:R-:W-:Y:S02]  /*25f30*/  IMAD.MOV.U32 R15, RZ, RZ, -0x1 ;  /* 0xffffffffff0f7424 */ /* 0x000fe400078e00ff */
[----:B------:R-:W-:Y:S02]  /*25f40*/  IMAD.MOV.U32 R3, RZ, RZ, R14 ;  /* 0x000000ffff037224 */ /* 0x000fe400078e000e */
[----:B------:R-:W-:-:S07]  /*25f50*/  VIADD R9, R57, 0x40 ;  /* 0x0000004039097836 */ /* 0x000fce0000000000 */
[----:B------:R-:W-:Y:S05]  /*25f60*/  WARPSYNC.COLLECTIVE R15, `(.L_x_8837) ;  /* 0x000000000f087348 */ /* 0x000fea0003c00000 */
[----:B------:R0:W1:Y:S02]  /*25f70*/  SHFL.IDX P6, R14, R13, R12, R11 ;  /* 0x0000000c0d0e7389 */ /* 0x00006400000c000b */
[----:B01----:R-:W-:Y:S01]  /*25f80*/  ENDCOLLECTIVE ;  /* 0x000000000000791b */ /* 0x003fe20003800000 */
.L_x_8837:
        /* <DEDUP_REMOVED lines=8> */
.L_x_8838:
[----:B------:R-:W-:-:S05]  /*26010*/  @!P1 IADD3 R8, P2, R8, R31, RZ ;  /* 0x0000001f08089210 */ /* 0x000fca0007f5e0ff */
[----:B------:R-:W-:Y:S02]  /*26020*/  @!P1 IMAD.X R9, R3, 0x1, R29, P2 ;  /* 0x0000000103099824 */ /* 0x000fe400010e061d */
[----:B------:R-:W-:Y:S02]  /*26030*/  IMAD.MOV.U32 R13, RZ, RZ, R34 ;  /* 0x000000ffff0d7224 */ /* 0x000fe400078e0022 */
[----:B------:R-:W-:-:S07]  /*26040*/  IMAD.MOV.U32 R28, RZ, RZ, R14 ;  /* 0x000000ffff1c7224 */ /* 0x000fce00078e000e */
[----:B------:R-:W-:Y:S05]  /*26050*/  WARPSYNC.COLLECTIVE R15, `(.L_x_8839) ;  /* 0x000000000f087348 */ /* 0x000fea0003c00000 */
[----:B------:R0:W1:Y:S02]  /*26060*/  SHFL.IDX P6, R14, R13, R12, R11 ;  /* 0x0000000c0d0e7389 */ /* 0x00006400000c000b */
[----:B01----:R-:W-:Y:S01]  /*26070*/  ENDCOLLECTIVE ;  /* 0x000000000000791b */ /* 0x003fe20003800000 */
.L_x_8839:
[----:B------:R-:W2:Y:S01]  /*26080*/  @!P1 LD.E.128 R8, desc[UR38][R8.64] ;  /* 0x0000002608089980 */ /* 0x000ea2000c101d00 */
[----:B------:R-:W-:-:S05]  /*26090*/  @!P1 IADD3 R14, P2, R14, R31, RZ ;  /* 0x0000001f0e0e9210 */ /* 0x000fca0007f5e0ff */
[----:B------:R-:W-:-:S04]  /*260a0*/  @!P1 IMAD.X R3, R28, 0x1, R29, P2 ;  /* 0x000000011c039824 */ /* 0x000fc800010e061d */
[----:B------:R-:W-:-:S05]  /*260b0*/  @!P1 IMAD.MOV.U32 R15, RZ, RZ, R3 ;  /* 0x000000ffff0f9224 */ /* 0x000fca00078e0003 */
[----:B------:R0:W5:Y:S01]  /*260c0*/  @!P1 LD.E.128 R28, desc[UR38][R14.64] ;  /* 0x000000260e1c9980 */ /* 0x000162000c101d00 */
[----:B------:R-:W-:Y:S02]  /*260d0*/  CS2R R52, SRZ ;  /* 0x0000000000347805 */ /* 0x000fe4000001ff00 */
[----:B------:R-:W-:Y:S01]  /*260e0*/  CS2R R54, SRZ ;  /* 0x0000000000367805 */ /* 0x000fe2000001ff00 */
[----:B------:R-:W-:Y:S01]  /*260f0*/  IMAD.MOV.U32 R13, RZ, RZ, R35 ;  /* 0x000000ffff0d7224 */ /* 0x000fe200078e0023 */
[----:B------:R-:W-:Y:S02]  /*26100*/  CS2R R38, SRZ ;  /* 0x0000000000267805 */ /* 0x000fe4000001ff00 */
[----:B------:R-:W-:Y:S01]  /*26110*/  CS2R R40, SRZ ;  /* 0x0000000000287805 */ /* 0x000fe2000001ff00 */
[----:B0-----:R-:W-:Y:S02]  /*26120*/  IMAD.MOV.U32 R15, RZ, RZ, -0x1 ;  /* 0xffffffffff0f7424 */ /* 0x001fe400078e00ff */
[----:B--2---:R-:W-:-:S02]  /*26130*/  @!P1 IMAD.MOV.U32 R53, RZ, RZ, R9 ;  /* 0x000000ffff359224 */ /* 0x004fc400078e0009 */
[----:B------:R-:W-:Y:S02]  /*26140*/  @!P1 IMAD.MOV.U32 R55, RZ, RZ, R11 ;  /* 0x000000ffff379224 */ /* 0x000fe400078e000b */
[----:B------:R-:W-:Y:S02]  /*26150*/  IMAD.MOV.U32 R12, RZ, RZ, R53 ;  /* 0x000000ffff0c7224 */ /* 0x000fe400078e0035 */
[----:B------:R-:W-:Y:S02]  /*26160*/  IMAD.MOV.U32 R11, RZ, RZ, 0x181f ;  /* 0x0000181fff0b7424 */ /* 0x000fe400078e00ff */
[----:B------:R-:W-:Y:S01]  /*26170*/  @!P1 IMAD.MOV.U32 R52, RZ, RZ, R8 ;  /* 0x000000ffff349224 */ /* 0x000fe200078e0008 */
[----:B------:R-:W-:Y:S01]  /*26180*/  PRMT R66, R12, 0x7610, R66 ;  /* 0x000076100c427816 */ /* 0x000fe20000000042 */
[----:B------:R-:W-:Y:S02]  /*26190*/  IMAD.MOV.U32 R12, RZ, RZ, 0x3 ;  /* 0x00000003ff0c7424 */ /* 0x000fe400078e00ff */
[----:B------:R-:W-:-:S02]  /*261a0*/  IMAD.MOV.U32 R3, RZ, RZ, R52 ;  /* 0x000000ffff037224 */ /* 0x000fc400078e0034 */
[----:B------:R-:W-:-:S07]  /*261b0*/  @!P1 IMAD.MOV.U32 R54, RZ, RZ, R10 ;  /* 0x000000ffff369224 */ /* 0x000fce00078e000a */
[----:B-----5:R-:W-:Y:S05]  /*261c0*/  WARPSYNC.COLLECTIVE R15, `(.L_x_8840) ;  /* 0x000000000f087348 */ /* 0x020fea0003c00000 */
[----:B------:R0:W1:Y:S02]  /*261d0*/  SHFL.IDX P6, R14, R13, R12, R11 ;  /* 0x0000000c0d0e7389 */ /* 0x00006400000c000b */
[----:B01---5:R-:W-:Y:S01]  /*261e0*/  ENDCOLLECTIVE ;  /* 0x000000000000791b */ /* 0x023fe20003800000 */
.L_x_8840:
[----:B------:R-:W-:Y:S01]  /*261f0*/  IMAD.MOV.U32 R9, RZ, RZ, R55 ;  /* 0x000000ffff097224 */ /* 0x000fe200078e0037 */
[----:B------:R-:W-:Y:S01]  /*26200*/  PRMT R65, R3, 0x7610, R65 ;  /* 0x0000761003417816 */ /* 0x000fe20000000041 */
[----:B------:R-:W-:-:S03]  /*26210*/  IMAD.MOV.U32 R8, RZ, RZ, R54 ;  /* 0x000000ffff087224 */ /* 0x000fc600078e0036 */
[----:B------:R-:W-:Y:S02]  /*26220*/  PRMT R46, R9, 0x7610, R46 ;  /* 0x00007610092e7816 */ /* 0x000fe4000000002e */
[----:B------:R-:W-:Y:S01]  /*26230*/  PRMT R45, R8, 0x7610, R45 ;  /* 0x00007610082d7816 */ /* 0x000fe2000000002d */
[----:B------:R-:W-:Y:S02]  /*26240*/  @!P1 IMAD.MOV.U32 R38, RZ, RZ, R28 ;  /* 0x000000ffff269224 */ /* 0x000fe400078e001c */
[----:B------:R-:W-:Y:S02]  /*26250*/  @!P1 IMAD.MOV.U32 R39, RZ, RZ, R29 ;  /* 0x000000ffff279224 */ /* 0x000fe400078e001d */
[----:B------:R-:W-:Y:S02]  /*26260*/  @!P1 IMAD.MOV.U32 R40, RZ, RZ, R30 ;  /* 0x000000ffff289224 */ /* 0x000fe400078e001e */
[----:B------:R-:W-:Y:S02]  /*26270*/  IMAD.MOV.U32 R13, RZ, RZ, R32 ;  /* 0x000000ffff0d7224 */ /* 0x000fe400078e0020 */
[----:B------:R-:W-:-:S02]  /*26280*/  @!P1 IMAD.MOV.U32 R41, RZ, RZ, R31 ;  /* 0x000000ffff299224 */ /* 0x000fc400078e001f */
[----:B------:R-:W-:Y:S02]  /*26290*/  IMAD.MOV.U32 R8, RZ, RZ, R38 ;  /* 0x000000ffff087224 */ /* 0x000fe400078e0026 */
[----:B------:R-:W-:Y:S02]  /*262a0*/  IMAD.MOV.U32 R9, RZ, RZ, R39 ;  /* 0x000000ffff097224 */ /* 0x000fe400078e0027 */
[----:B------:R-:W-:Y:S01]  /*262b0*/  IMAD.MOV.U32 R10, RZ, RZ, R40 ;  /* 0x000000ffff0a7224 */ /* 0x000fe200078e0028 */
[----:B------:R-:W-:Y:S01]  /*262c0*/  PRMT R72, R8, 0x7610, R72 ;  /* 0x0000761008487816 */ /* 0x000fe20000000048 */
[----:B------:R-:W-:Y:S01]  /*262d0*/  IMAD.MOV.U32 R3, RZ, RZ, R14 ;  /* 0x000000ffff037224 */ /* 0x000fe200078e000e */
[----:B------:R-:W-:-:S07]  /*262e0*/  PRMT R73, R9, 0x7610, R73 ;  /* 0x0000761009497816 */ /* 0x000fce0000000049 */
[----:B------:R-:W-:Y:S05]  /*262f0*/  WARPSYNC.COLLECTIVE R15, `(.L_x_8841) ;  /* 0x000000000f087348 */ /* 0x000fea0003c00000 */
[----:B------:R0:W1:Y:S02]  /*26300*/  SHFL.IDX P6, R14, R13, R12, R11 ;  /* 0x0000000c0d0e7389 */ /* 0x00006400000c000b */
[----:B01----:R-:W-:Y:S01]  /*26310*/  ENDCOLLECTIVE ;  /* 0x000000000000791b */ /* 0x003fe20003800000 */
.L_x_8841:
[----:B------:R-:W-:Y:S02]  /*26320*/  PRMT R74, R10, 0x7610, R74 ;  /* 0x000076100a4a7816 */ /* 0x000fe4000000004a */
[----:B------:R-:W-:Y:S01]  /*26330*/  CS2R R8, SRZ ;  /* 0x0000000000087805 */ /* 0x000fe2000001ff00 */
[----:B------:R-:W-:Y:S02]  /*26340*/  IMAD.MOV.U32 R13, RZ, RZ, R33 ;  /* 0x000000ffff0d7224 */ /* 0x000fe400078e0021 */
[----:B------:R-:W-:-:S07]  /*26350*/  IMAD.MOV.U32 R32, RZ, RZ, R14 ;  /* 0x000000ffff207224 */ /* 0x000fce00078e000e */
[----:B------:R-:W-:Y:S05]  /*26360*/  WARPSYNC.COLLECTIVE R15, `(.L_x_8842) ;  /* 0x000000000f087348 */ /* 0x000fea0003c00000 */
[----:B------:R0:W1:Y:S02]  /*26370*/  SHFL.IDX P6, R14, R13, R12, R11 ;  /* 0x0000000c0d0e7389 */ /* 0x00006400000c000b */
[----:B01----:R-:W-:Y:S01]  /*26380*/  ENDCOLLECTIVE ;  /* 0x000000000000791b */ /* 0x003fe20003800000 */
.L_x_8842:
[----:B------:R-:W-:Y:S02]  /*26390*/  IMAD.MOV.U32 R13, RZ, RZ, R34 ;  /* 0x000000ffff0d7224 */ /* 0x000fe400078e0022 */
[----:B------:R-:W-:-:S07]  /*263a0*/  IMAD.MOV.U32 R33, RZ, RZ, R14 ;  /* 0x000000ffff217224 */ /* 0x000fce00078e000e */
[----:B------:R-:W-:Y:S05]  /*263b0*/  WARPSYNC.COLLECTIVE R15, `(.L_x_8843) ;  /* 0x000000000f087348 */ /* 0x000fea0003c00000 */
[----:B------:R0:W1:Y:S02]  /*263c0*/  SHFL.IDX P6, R14, R13, R12, R11 ;  /* 0x0000000c0d0e7389 */ /* 0x00006400000c000b */
[----:B01----:R-:W-:Y:S01]  /*263d0*/  ENDCOLLECTIVE ;  /* 0x000000000000791b */ /* 0x003fe20003800000 */
.L_x_8843:
[----:B------:R-:W-:-:S05]  /*263e0*/  IMAD.MOV.U32 R11, RZ, RZ, R41 ;  /* 0x000000ffff0b7224 */ /* 0x000fca00078e0029 */
[----:B------:R-:W-:Y:S01]  /*263f0*/  PRMT R75, R11, 0x7610, R75 ;  /* 0x000076100b4b7816 */ /* 0x000fe2000000004b */
[----:B------:R-:W-:Y:S01]  /*26400*/  IMAD.MOV.U32 R34, RZ, RZ, R14 ;  /* 0x000000ffff227224 */ /* 0x000fe200078e000e */
[----:B------:R-:W-:Y:S06]  /*26410*/  BRA `(.L_x_8844) ;  /* 0xfffffe6800307947 */ /* 0x000fec000383ffff */
.L_x_8514:
[----:B0-----:R0:W1:Y:S02]  /*26420*/  SYNCS.PHASECHK.TRANS64.TRYWAIT P4, [R2+URZ+0x28800], R29 ;  /* 0x0288001d020075a7 */ /* 0x001064000808017f */
[----:B-1----:R-:W-:Y:S05]  /*26430*/  @!P4 NANOSLEEP.SYNCS 0x989680 ;  /* 0x009896800000c95d */ /* 0x002fea0003900000 */
[----:B------:R-:W1:Y:S02]  /*26440*/  @!P4 SYNCS.PHASECHK.TRANS64 P4, [R2+URZ+0x28800], R29 ;  /* 0x0288001d0200c5a7 */ /* 0x000e64000808007f */
[----:B-1----:R-:W-:Y:S05]  /*26450*/  @!P4 BRA `(.L_x_8514) ;  /* 0xfffffffc00f0c947 */ /* 0x002fea000383ffff */
[----:B------:R-:W-:Y:S05]  /*26460*/  BRA `(.L_x_8845) ;  /* 0xfffffe6800d47947 */ /* 0x000fea000383ffff */
.L_x_8524:
[----:B0-----:R0:W1:Y:S02]  /*26470*/  SYNCS.PHASECHK.TRANS64.TRYWAIT P2, [R11+URZ+0x28830], R0 ;  /* 0x028830000b0075a7 */ /* 0x001064000804017f */
[----:B-1----:R-:W-:Y:S05]  /*26480*/  @!P2 NANOSLEEP.SYNCS 0x989680 ;  /* 0x009896800000a95d */ /* 0x002fea0003900000 */
[----:B------:R-:W1:Y:S02]  /*26490*/  @!P2 SYNCS.PHASECHK.TRANS64 P2, [R11+URZ+0x28830], R0 ;  /* 0x028830000b00a5a7 */ /* 0x000e64000804007f */
[----:B-1----:R-:W-:Y:S05]  /*264a0*/  @!P2 BRA `(.L_x_8524) ;  /* 0xfffffffc00f0a947 */ /* 0x002fea000383ffff */
[----:B------:R-:W-:Y:S05]  /*264b0*/  BRA `(.L_x_8523) ;  /* 0xfffffe8400b07947 */ /* 0x000fea000383ffff */
.L_x_8542:
[----:B-1----:R1:W2:Y:S02]  /*264c0*/  SYNCS.PHASECHK.TRANS64.TRYWAIT P5, [R11+URZ+0x28830], R6 ;  /* 0x028830060b0075a7 */ /* 0x0022a400080a017f */
[----:B--2---:R-:W-:Y:S05]  /*264d0*/  @!P5 NANOSLEEP.SYNCS 0x989680 ;  /* 0x009896800000d95d */ /* 0x004fea0003900000 */
[----:B------:R-:W2:Y:S02]  /*264e0*/  @!P5 SYNCS.PHASECHK.TRANS64 P5, [R11+URZ+0x28830], R6 ;  /* 0x028830060b00d5a7 */ /* 0x000ea400080a007f */
[----:B--2---:R-:W-:Y:S05]  /*264f0*/  @!P5 BRA `(.L_x_8542) ;  /* 0xfffffffc00f0d947 */ /* 0x004fea000383ffff */
[----:B------:R-:W-:Y:S05]  /*26500*/  BRA `(.L_x_8541) ;  /* 0xfffffeb800887947 */ /* 0x000fea000383ffff */
.L_x_8546:
[----:B-1----:R1:W2:Y:S02]  /*26510*/  SYNCS.PHASECHK.TRANS64.TRYWAIT P4, [R11+URZ+0x28850], R6 ;  /* 0x028850060b0075a7 */ /* 0x0022a4000808017f */
[----:B--2---:R-:W-:Y:S05]  /*26520*/  @!P4 NANOSLEEP.SYNCS 0x989680 ;  /* 0x009896800000c95d */ /* 0x004fea0003900000 */
[----:B------:R-:W2:Y:S02]  /*26530*/  @!P4 SYNCS.PHASECHK.TRANS64 P4, [R11+URZ+0x28850], R6 ;  /* 0x028850060b00c5a7 */ /* 0x000ea4000808007f */
[----:B--2---:R-:W-:Y:S05]  /*26540*/  @!P4 BRA `(.L_x_8546) ;  /* 0xfffffffc00f0c947 */ /* 0x004fea000383ffff */
[----:B------:R-:W-:Y:S05]  /*26550*/  BRA `(.L_x_8543) ;  /* 0xfffffebc00987947 */ /* 0x000fea000383ffff */
.L_x_8565:
[----:B-1----:R1:W2:Y:S02]  /*26560*/  SYNCS.PHASECHK.TRANS64.TRYWAIT P3, [R0+URZ+0x28830], R9 ;  /* 0x02883009000075a7 */ /* 0x0022a4000806017f */
[----:B--2---:R-:W-:Y:S05]  /*26570*/  @!P3 NANOSLEEP.SYNCS 0x989680 ;  /* 0x009896800000b95d */ /* 0x004fea0003900000 */
[----:B------:R-:W2:Y:S02]  /*26580*/  @!P3 SYNCS.PHASECHK.TRANS64 P3, [R0+URZ+0x28830], R9 ;  /* 0x028830090000b5a7 */ /* 0x000ea4000806007f */
[----:B--2---:R-:W-:Y:S05]  /*26590*/  @!P3 BRA `(.L_x_8565) ;  /* 0xfffffffc00f0b947 */ /* 0x004fea000383ffff */
[----:B------:R-:W-:Y:S05]  /*265a0*/  BRA `(.L_x_8564) ;  /* 0xfffffeec00a87947 */ /* 0x000fea000383ffff */
.L_x_8569:
[----:B-1----:R1:W2:Y:S02]  /*265b0*/  SYNCS.PHASECHK.TRANS64.TRYWAIT P2, [R9+URZ+0x28850], R0 ;  /* 0x02885000090075a7 */ /* 0x0022a4000804017f */
[----:B--2---:R-:W-:Y:S05]  /*265c0*/  @!P2 NANOSLEEP.SYNCS 0x989680 ;  /* 0x009896800000a95d */ /* 0x004fea0003900000 */
[----:B------:R-:W2:Y:S02]  /*265d0*/  @!P2 SYNCS.PHASECHK.TRANS64 P2, [R9+URZ+0x28850], R0 ;  /* 0x028850000900a5a7 */ /* 0x000ea4000804007f */
[----:B--2---:R-:W-:Y:S05]  /*265e0*/  @!P2 BRA `(.L_x_8569) ;  /* 0xfffffffc00f0a947 */ /* 0x004fea000383ffff */
[----:B------:R-:W-:Y:S05]  /*265f0*/  BRA `(.L_x_8566) ;  /* 0xfffffef000b87947 */ /* 0x000fea000383ffff */
.L_x_8576:
[----:B-1----:R1:W2:Y:S02]  /*26600*/  SYNCS.PHASECHK.TRANS64.TRYWAIT P3, [R0+URZ+0x28830], R9 ;  /* 0x02883009000075a7 */ /* 0x0022a4000806017f */
[----:B--2---:R-:W-:Y:S05]  /*26610*/  @!P3 NANOSLEEP.SYNCS 0x989680 ;  /* 0x009896800000b95d */ /* 0x004fea0003900000 */
[----:B------:R-:W2:Y:S02]  /*26620*/  @!P3 SYNCS.PHASECHK.TRANS64 P3, [R0+URZ+0x28830], R9 ;  /* 0x028830090000b5a7 */ /* 0x000ea4000806007f */
[----:B--2---:R-:W-:Y:S05]  /*26630*/  @!P3 BRA `(.L_x_8576) ;  /* 0xfffffffc00f0b947 */ /* 0x004fea000383ffff */
[----:B------:R-:W-:Y:S05]  /*26640*/  BRA `(.L_x_8575) ;  /* 0xffffff10000c7947 */ /* 0x000fea000383ffff */
.L_x_8580:
[----:B-1----:R1:W2:Y:S02]  /*26650*/  SYNCS.PHASECHK.TRANS64.TRYWAIT P2, [R9+URZ+0x28850], R0 ;  /* 0x02885000090075a7 */ /* 0x0022a4000804017f */
[----:B--2---:R-:W-:Y:S05]  /*26660*/  @!P2 NANOSLEEP.SYNCS 0x989680 ;  /* 0x009896800000a95d */ /* 0x004fea0003900000 */
[----:B------:R-:W2:Y:S02]  /*26670*/  @!P2 SYNCS.PHASECHK.TRANS64 P2, [R9+URZ+0x28850], R0 ;  /* 0x028850000900a5a7 */ /* 0x000ea4000804007f */
[----:B--2---:R-:W-:Y:S05]  /*26680*/  @!P2 BRA `(.L_x_8580) ;  /* 0xfffffffc00f0a947 */ /* 0x004fea000383ffff */
[----:B------:R-:W-:Y:S05]  /*26690*/  BRA `(.L_x_8577) ;  /* 0xffffff14001c7947 */ /* 0x000fea000383ffff */
.L_x_8593:
[----:B-1----:R1:W2:Y:S02]  /*266a0*/  SYNCS.PHASECHK.TRANS64.TRYWAIT P0, [R13+URZ+0x28850], R4 ;  /* 0x028850040d0075a7 */ /* 0x0022a4000800017f */
[----:B--2---:R-:W-:Y:S05]  /*266b0*/  @!P0 NANOSLEEP.SYNCS 0x989680 ;  /* 0x009896800000895d */ /* 0x004fea0003900000 */
[----:B------:R-:W2:Y:S02]  /*266c0*/  @!P0 SYNCS.PHASECHK.TRANS64 P0, [R13+URZ+0x28850], R4 ;  /* 0x028850040d0085a7 */ /* 0x000ea4000800007f */
[----:B--2---:R-:W-:Y:S05]  /*266d0*/  @!P0 BRA `(.L_x_8593) ;  /* 0xfffffffc00f08947 */ /* 0x004fea000383ffff */
[----:B------:R-:W-:Y:S05]  /*266e0*/  BRA `(.L_x_8592) ;  /* 0xffffff4000687947 */ /* 0x000fea000383ffff */
.L_x_8607:
[----:B------:R-:W-:Y:S02]  /*266f0*/  IMAD.MOV.U32 R13, RZ, RZ, R4 ;  /* 0x000000ffff0d7224 */ /* 0x000fe400078e0004 */
[----:B------:R-:W-:Y:S02]  /*26700*/  IMAD.MOV.U32 R12, RZ, RZ, RZ ;  /* 0x000000ffff0c7224 */ /* 0x000fe400078e00ff */
[----:B------:R-:W-:Y:S02]  /*26710*/  IMAD.MOV.U32 R11, RZ, RZ, 0x181f ;  /* 0x0000181fff0b7424 */ /* 0x000fe400078e00ff */
[----:B------:R-:W-:-:S07]  /*26720*/  IMAD.MOV.U32 R15, RZ, RZ, -0x1 ;  /* 0xffffffffff0f7424 */ /* 0x000fce00078e00ff */
[----:B01----:R-:W-:Y:S05]  /*26730*/  WARPSYNC.COLLECTIVE R15, `(.L_x_8846) ;  /* 0x000000000f087348 */ /* 0x003fea0003c00000 */
[----:B------:R2:W3:Y:S02]  /*26740*/  SHFL.IDX P6, R14, R13, R12, R11 ;  /* 0x0000000c0d0e7389 */ /* 0x0004e400000c000b */
[----:B0123--:R-:W-:Y:S01]  /*26750*/  ENDCOLLECTIVE ;  /* 0x000000000000791b */ /* 0x00ffe20003800000 */
.L_x_8846:
[----:B------:R-:W-:Y:S02]  /*26760*/  IMAD.MOV.U32 R13, RZ, RZ, R0 ;  /* 0x000000ffff0d7224 */ /* 0x000fe400078e0000 */
[----:B------:R-:W-:-:S07]  /*26770*/  IMAD.MOV.U32 R3, RZ, RZ, R14 ;  /* 0x000000ffff037224 */ /* 0x000fce00078e000e */
[----:B------:R-:W-:Y:S05]  /*26780*/  WARPSYNC.COLLECTIVE R15, `(.L_x_8847) ;  /* 0x000000000f087348 */ /* 0x000fea0003c00000 */
[----:B------:R0:W1:Y:S02]  /*26790*/  SHFL.IDX P6, R14, R13, R12, R11 ;  /* 0x0000000c0d0e7389 */ /* 0x00006400000c000b */
[----:B01----:R-:W-:Y:S01]  /*267a0*/  ENDCOLLECTIVE ;  /* 0x000000000000791b */ /* 0x003fe20003800000 */
.L_x_8847:
[----:B------:R-:W-:Y:S05]  /*267b0*/  BRA `(.L_x_8848) ;  /* 0xffffff6400987947 */ /* 0x000fea000383ffff */
.L_x_8610:
[----:B------:R-:W-:Y:S01]  /*267c0*/  BSSY B1, `(.L_x_8849) ;  /* 0x0000008000017945 */ /* 0x000fe20003800000 */
[----:B------:R-:W-:Y:S02]  /*267d0*/  IMAD.MOV.U32 R13, RZ, RZ, R4 ;  /* 0x000000ffff0d7224 */ /* 0x000fe400078e0004 */
[----:B------:R-:W-:Y:S02]  /*267e0*/  IMAD.MOV.U32 R12, RZ, RZ, 0x1 ;  /* 0x00000001ff0c7424 */ /* 0x000fe400078e00ff */
[----:B------:R-:W-:Y:S02]  /*267f0*/  IMAD.MOV.U32 R11, RZ, RZ, 0x181f ;  /* 0x0000181fff0b7424 */ /* 0x000fe400078e00ff */
[----:B---3--:R-:W-:-:S07]  /*26800*/  IMAD.MOV.U32 R15, RZ, RZ, -0x1 ;  /* 0xffffffffff0f7424 */ /* 0x008fce00078e00ff */
[----:B012-4-:R-:W-:Y:S05]  /*26810*/  WARPSYNC.COLLECTIVE R15, `(.L_x_8850) ;  /* 0x000000000f087348 */ /* 0x017fea0003c00000 */
[----:B----4-:R3:W4:Y:S02]  /*26820*/  SHFL.IDX P6, R14, R13, R12, R11 ;  /* 0x0000000c0d0e7389 */ /* 0x01072400000c000b */
[----:B01234-:R-:W-:Y:S01]  /*26830*/  ENDCOLLECTIVE ;  /* 0x000000000000791b */ /* 0x01ffe20003800000 */
.L_x_8850:
[----:B------:R-:W-:Y:S05]  /*26840*/  BSYNC B1 ;  /* 0x0000000000017941 */ /* 0x000fea0003800000 */
.L_x_8849:
        /* <DEDUP_REMOVED lines=8> */
.L_x_8851:
[----:B------:R-:W-:Y:S05]  /*268d0*/  BRA `(.L_x_8852) ;  /* 0xffffff6400987947 */ /* 0x000fea000383ffff */
.L_x_8613:
[----:B------:R-:W-:Y:S01]  /*268e0*/  BSSY B1, `(.L_x_8853) ;  /* 0x0000008000017945 */ /* 0x000fe20003800000 */
[----:B------:R-:W-:Y:S02]  /*268f0*/  IMAD.MOV.U32 R13, RZ, RZ, R4 ;  /* 0x000000ffff0d7224 */ /* 0x000fe400078e0004 */
[----:B------:R-:W-:Y:S02]  /*26900*/  IMAD.MOV.U32 R12, RZ, RZ, 0x2 ;  /* 0x00000002ff0c7424 */ /* 0x000fe400078e00ff */
[----:B------:R-:W-:Y:S02]  /*26910*/  IMAD.MOV.U32 R11, RZ, RZ, 0x181f ;  /* 0x0000181fff0b7424 */ /* 0x000fe400078e00ff */
[----:B0-----:R-:W-:-:S07]  /*26920*/  IMAD.MOV.U32 R15, RZ, RZ, -0x1 ;  /* 0xffffffffff0f7424 */ /* 0x001fce00078e00ff */
[----:B-1234-:R-:W-:Y:S05]  /*26930*/  WARPSYNC.COLLECTIVE R15, `(.L_x_8854) ;  /* 0x000000000f087348 */ /* 0x01efea0003c00000 */
[----:B----4-:R0:W4:Y:S02]  /*26940*/  SHFL.IDX P6, R14, R13, R12, R11 ;  /* 0x0000000c0d0e7389 */ /* 0x01012400000c000b */
[----:B01234-:R-:W-:Y:S01]  /*26950*/  ENDCOLLECTIVE ;  /* 0x000000000000791b */ /* 0x01ffe20003800000 */
.L_x_8854:
[----:B------:R-:W-:Y:S05]  /*26960*/  BSYNC B1 ;  /* 0x0000000000017941 */ /* 0x000fea0003800000 */
.L_x_8853:
        /* <DEDUP_REMOVED lines=8> */
.L_x_8855:
[----:B------:R-:W-:Y:S05]  /*269f0*/  BRA `(.L_x_8856) ;  /* 0xffffff6400987947 */ /* 0x000fea000383ffff */
.L_x_8616:
[----:B------:R-:W-:Y:S01]  /*26a00*/  BSSY B1, `(.L_x_8857) ;  /* 0x0000008000017945 */ /* 0x000fe20003800000 */
[----:B------:R-:W-:Y:S02]  /*26a10*/  IMAD.MOV.U32 R13, RZ, RZ, R4 ;  /* 0x000000ffff0d7224 */ /* 0x000fe400078e0004 */
[----:B------:R-:W-:Y:S02]  /*26a20*/  IMAD.MOV.U32 R12, RZ, RZ, 0x3 ;  /* 0x00000003ff0c7424 */ /* 0x000fe400078e00ff */
[----:B------:R-:W-:Y:S02]  /*26a30*/  IMAD.MOV.U32 R11, RZ, RZ, 0x181f ;  /* 0x0000181fff0b7424 */ /* 0x000fe400078e00ff */
[----:B0-----:R-:W-:-:S07]  /*26a40*/  IMAD.MOV.U32 R15, RZ, RZ, -0x1 ;  /* 0xffffffffff0f7424 */ /* 0x001fce00078e00ff */
[----:B-1234-:R-:W-:Y:S05]  /*26a50*/  WARPSYNC.COLLECTIVE R15, `(.L_x_8858) ;  /* 0x000000000f087348 */ /* 0x01efea0003c00000 */
[----:B------:R0:W0:Y:S02]  /*26a60*/  SHFL.IDX P6, R14, R13, R12, R11 ;  /* 0x0000000c0d0e7389 */ /* 0x00002400000c000b */
[----:B01234-:R-:W-:Y:S01]  /*26a70*/  ENDCOLLECTIVE ;  /* 0x000000000000791b */ /* 0x01ffe20003800000 */
.L_x_8858:
[----:B------:R-:W-:Y:S05]  /*26a80*/  BSYNC B1 ;  /* 0x0000000000017941 */ /* 0x000fea0003800000 */
.L_x_8857:
        /* <DEDUP_REMOVED lines=8> */
.L_x_8859:
[----:B------:R-:W-:Y:S05]  /*26b10*/  BRA `(.L_x_8860) ;  /* 0xffffff6400987947 */ /* 0x000fea000383ffff */
.L_x_8641:
        /* <DEDUP_REMOVED lines=11> */
.L_x_8862:
[----:B------:R-:W-:Y:S05]  /*26bd0*/  BSYNC B1 ;  /* 0x0000000000017941 */ /* 0x000fea0003800000 */
.L_x_8861:
[----:B------:R-:W-:Y:S05]  /*26be0*/  BRA `(.L_x_8863) ;  /* 0xffffff7c00d87947 */ /* 0x000fea000383ffff */
.L_x_8643:
[----:B------:R-:W-:Y:S01]  /*26bf0*/  BSSY B1, `(.L_x_8864) ;  /* 0x0000006000017945 */ /* 0x000fe20003800000 */
[----:B------:R-:W-:-:S07]  /*26c00*/  IMAD.MOV.U32 R15, RZ, RZ, -0x1 ;  /* 0xffffffffff0f7424 */ /* 0x000fce00078e00ff */
[----:B01----:R-:W-:Y:S05]  /*26c10*/  WARPSYNC.COLLECTIVE R15, `(.L_x_8865) ;  /* 0x000000000f0c7348 */ /* 0x003fea0003c00000 */
[----:B------:R-:W-:Y:S02]  /*26c20*/  ELECT P6, UR62, PT ;  /* 0x00000000003e782f */ /* 0x000fe400038c0000 */
[----:B------:R-:W-:Y:S01]  /*26c30*/  MOV R14, UR62 ;  /* 0x0000003e000e7c02 */ /* 0x000fe20008000f00 */
[----:B01----:R-:W-:Y:S10]  /*26c40*/  ENDCOLLECTIVE ;  /* 0x000000000000791b */ /* 0x003ff40003800000 */
.L_x_8865:
[----:B------:R-:W-:Y:S05]  /*26c50*/  BSYNC B1 ;  /* 0x0000000000017941 */ /* 0x000fea0003800000 */
.L_x_8864:
[----:B------:R-:W-:Y:S01]  /*26c60*/  PLOP3.LUT P1, PT, P6, PT, PT, 0x80, 0x0 ;  /* 0x000000000000781c */ /* 0x000fe2000372f070 */
[----:B------:R-:W-:-:S12]  /*26c70*/  BRA `(.L_x_8642) ;  /* 0xffffff7c00cc7947 */ /* 0x000fd8000383ffff */
.L_x_8645:
[----:B-1----:R-:W2:Y:S02]  /*26c80*/  LDL R6, [R1] ;  /* 0x0000000001067983 */ /* 0x002ea40000100800 */
[----:B--2---:R1:W2:Y:S02]  /*26c90*/  SYNCS.PHASECHK.TRANS64.TRYWAIT P0, [R6+URZ+0x28820], R5 ;  /* 0x02882005060075a7 */ /* 0x0042a4000800017f */
[----:B--2---:R-:W-:Y:S05]  /*26ca0*/  @!P0 NANOSLEEP.SYNCS 0x989680 ;  /* 0x009896800000895d */ /* 0x004fea0003900000 */
[----:B------:R-:W2:Y:S02]  /*26cb0*/  @!P0 SYNCS.PHASECHK.TRANS64 P0, [R6+URZ+0x28820], R5 ;  /* 0x02882005060085a7 */ /* 0x000ea4000800007f */
[----:B--2---:R-:W-:Y:S05]  /*26cc0*/  @!P0 BRA `(.L_x_8645) ;  /* 0xfffffffc00ec8947 */ /* 0x004fea000383ffff */
[----:B------:R-:W-:Y:S05]  /*26cd0*/  BRA `(.L_x_8866) ;  /* 0xffffff7c00dc7947 */ /* 0x000fea000383ffff */
.L_x_8649:
[----:B-1----:R1:W2:Y:S02]  /*26ce0*/  SYNCS.PHASECHK.TRANS64.TRYWAIT P0, [R7+URZ+0x288a0], R10 ;  /* 0x0288a00a070075a7 */ /* 0x0022a4000800017f */
[----:B--2---:R-:W-:Y:S05]  /*26cf0*/  @!P0 NANOSLEEP.SYNCS 0x989680 ;  /* 0x009896800000895d */ /* 0x004fea0003900000 */
[----:B------:R-:W2:Y:S02]  /*26d00*/  @!P0 SYNCS.PHASECHK.TRANS64 P0, [R7+URZ+0x288a0], R10 ;  /* 0x0288a00a070085a7 */ /* 0x000ea4000800007f */
[----:B--2---:R-:W-:Y:S05]  /*26d10*/  @!P0 BRA `(.L_x_8649) ;  /* 0xfffffffc00f08947 */ /* 0x004fea000383ffff */
[----:B------:R-:W-:Y:S05]  /*26d20*/  BRA `(.L_x_8867) ;  /* 0xffffff8000007947 */ /* 0x000fea000383ffff */
.L_x_8655:
[----:B0-----:R0:W2:Y:S02]  /*26d30*/  SYNCS.PHASECHK.TRANS64.TRYWAIT P0, [R7+URZ+0x288c0], R10 ;  /* 0x0288c00a070075a7 */ /* 0x0010a4000800017f */
[----:B--2---:R-:W-:Y:S05]  /*26d40*/  @!P0 NANOSLEEP.SYNCS 0x989680 ;  /* 0x009896800000895d */ /* 0x004fea0003900000 */
[----:B------:R-:W2:Y:S02]  /*26d50*/  @!P0 SYNCS.PHASECHK.TRANS64 P0, [R7+URZ+0x288c0], R10 ;  /* 0x0288c00a070085a7 */ /* 0x000ea4000800007f */
[----:B--2---:R-:W-:Y:S05]  /*26d60*/  @!P0 BRA `(.L_x_8655) ;  /* 0xfffffffc00f08947 */ /* 0x004fea000383ffff */
[----:B------:R-:W-:Y:S05]  /*26d70*/  BRA `(.L_x_8868) ;  /* 0xffffff8000c47947 */ /* 0x000fea000383ffff */
.L_x_8663:
[----:B-1----:R1:W2:Y:S02]  /*26d80*/  SYNCS.PHASECHK.TRANS64.TRYWAIT P0, [R8+URZ+0x288a0], R7 ;  /* 0x0288a007080075a7 */ /* 0x0022a4000800017f */
[----:B--2---:R-:W-:Y:S05]  /*26d90*/  @!P0 NANOSLEEP.SYNCS 0x989680 ;  /* 0x009896800000895d */ /* 0x004fea0003900000 */
[----:B------:R-:W2:Y:S02]  /*26da0*/  @!P0 SYNCS.PHASECHK.TRANS64 P0, [R8+URZ+0x288a0], R7 ;  /* 0x0288a007080085a7 */ /* 0x000ea4000800007f */
[----:B--2---:R-:W-:Y:S05]  /*26db0*/  @!P0 BRA `(.L_x_8663) ;  /* 0xfffffffc00f08947 */ /* 0x004fea000383ffff */
[----:B------:R-:W-:Y:S05]  /*26dc0*/  BRA `(.L_x_8869) ;  /* 0xffffff8400dc7947 */ /* 0x000fea000383ffff */
.L_x_8669:
[----:B--2---:R2:W3:Y:S02]  /*26dd0*/  SYNCS.PHASECHK.TRANS64.TRYWAIT P0, [R8+URZ+0x288c0], R7 ;  /* 0x0288c007080075a7 */ /* 0x0044e4000800017f */
[----:B---3--:R-:W-:Y:S05]  /*26de0*/  @!P0 NANOSLEEP.SYNCS 0x989680 ;  /* 0x009896800000895d */ /* 0x008fea0003900000 */
[----:B------:R-:W3:Y:S02]  /*26df0*/  @!P0 SYNCS.PHASECHK.TRANS64 P0, [R8+URZ+0x288c0], R7 ;  /* 0x0288c007080085a7 */ /* 0x000ee4000800007f */
[----:B---3--:R-:W-:Y:S05]  /*26e00*/  @!P0 BRA `(.L_x_8669) ;  /* 0xfffffffc00f08947 */ /* 0x008fea000383ffff */
[----:B------:R-:W-:Y:S05]  /*26e10*/  BRA `(.L_x_8870) ;  /* 0xffffff8800987947 */ /* 0x000fea000383ffff */
.L_x_8691:
        /* <DEDUP_REMOVED lines=11> */
.L_x_8872:
[----:B------:R-:W-:Y:S05]  /*26ed0*/  BSYNC B0 ;  /* 0x0000000000007941 */ /* 0x000fea0003800000 */
.L_x_8871:
[----:B------:R-:W-:Y:S05]  /*26ee0*/  BRA `(.L_x_8873) ;  /* 0xffffff9400fc7947 */ /* 0x000fea000383ffff */
.L_x_8693:
[----:B------:R-:W-:Y:S01]  /*26ef0*/  BSSY B0, `(.L_x_8874) ;  /* 0x0000006000007945 */ /* 0x000fe20003800000 */
[----:B------:R-:W-:-:S07]  /*26f00*/  IMAD.MOV.U32 R15, RZ, RZ, -0x1 ;  /* 0xffffffffff0f7424 */ /* 0x000fce00078e00ff */
[----:B01-3--:R-:W-:Y:S05]  /*26f10*/  WARPSYNC.COLLECTIVE R15, `(.L_x_8875) ;  /* 0x000000000f0c7348 */ /* 0x00bfea0003c00000 */
[----:B------:R-:W-:Y:S02]  /*26f20*/  ELECT P6, UR62, PT ;  /* 0x00000000003e782f */ /* 0x000fe400038c0000 */
[----:B------:R-:W-:Y:S01]  /*26f30*/  MOV R14, UR62 ;  /* 0x0000003e000e7c02 */ /* 0x000fe20008000f00 */
[----:B01-3--:R-:W-:Y:S10]  /*26f40*/  ENDCOLLECTIVE ;  /* 0x000000000000791b */ /* 0x00bff40003800000 */
.L_x_8875:
[----:B------:R-:W-:Y:S05]  /*26f50*/  BSYNC B0 ;  /* 0x0000000000007941 */ /* 0x000fea0003800000 */
.L_x_8874:
[----:B------:R-:W-:Y:S05]  /*26f60*/  BRA `(.L_x_8876) ;  /* 0xffffff9800087947 */ /* 0x000fea000383ffff */
.L_x_8695:
[----:B-1----:R1:W2:Y:S02]  /*26f70*/  SYNCS.PHASECHK.TRANS64.TRYWAIT P0, [R0+URZ+0x28840], R2 ;  /* 0x02884002000075a7 */ /* 0x0022a4000800017f */
[----:B--2---:R-:W-:Y:S05]  /*26f80*/  @!P0 NANOSLEEP.SYNCS 0x989680 ;  /* 0x009896800000895d */ /* 0x004fea0003900000 */
[----:B------:R-:W2:Y:S02]  /*26f90*/  @!P0 SYNCS.PHASECHK.TRANS64 P0, [R0+URZ+0x28840], R2 ;  /* 0x02884002000085a7 */ /* 0x000ea4000800007f */
[----:B--2---:R-:W-:Y:S05]  /*26fa0*/  @!P0 BRA `(.L_x_8695) ;  /* 0xfffffffc00f08947 */ /* 0x004fea000383ffff */
[----:B------:R-:W-:Y:S05]  /*26fb0*/  BRA `(.L_x_8877) ;  /* 0xffffff9800707947 */ /* 0x000fea000383ffff */
.L_x_8699:
[----:B------:R-:W2:Y:S01]  /*26fc0*/  LDL.LU R11, [R1+0x40] ;  /* 0x00004000010b7983 */ /* 0x000ea20000300800 */
[----:B------:R-:W-:Y:S02]  /*26fd0*/  IMAD.MOV.U32 R5, RZ, RZ, R12 ;  /* 0x000000ffff057224 */ /* 0x000fe400078e000c */
        /* <DEDUP_REMOVED lines=11> */
.L_x_8878:
[----:B------:R-:W-:Y:S02]  /*27090*/  IMAD.MOV.U32 R13, RZ, RZ, R4 ;  /* 0x000000ffff0d7224 */ /* 0x000fe400078e0004 */
[----:B------:R-:W-:-:S07]  /*270a0*/  IMAD.MOV.U32 R6, RZ, RZ, R14 ;  /* 0x000000ffff067224 */ /* 0x000fce00078e000e */
[----:B------:R-:W-:Y:S05]  /*270b0*/  WARPSYNC.COLLECTIVE R15, `(.L_x_8879) ;  /* 0x000000000f087348 */ /* 0x000fea0003c00000 */
[----:B------:R0:W1:Y:S02]  /*270c0*/  SHFL.IDX P6, R14, R13, R12, R11 ;  /* 0x0000000c0d0e7389 */ /* 0x00006400000c000b */
[----:B01----:R-:W-:Y:S01]  /*270d0*/  ENDCOLLECTIVE ;  /* 0x000000000000791b */ /* 0x003fe20003800000 */
.L_x_8879:
[----:B------:R-:W-:Y:S02]  /*270e0*/  IMAD.MOV.U32 R13, RZ, RZ, R3 ;  /* 0x000000ffff0d7224 */ /* 0x000fe400078e0003 */
[----:B------:R-:W-:Y:S02]  /*270f0*/  IMAD.MOV.U32 R12, RZ, RZ, 0x1 ;  /* 0x00000001ff0c7424 */ /* 0x000fe400078e00ff */
[----:B------:R-:W-:-:S07]  /*27100*/  IMAD.MOV.U32 R7, RZ, RZ, R14 ;  /* 0x000000ffff077224 */ /* 0x000fce00078e000e */
[----:B------:R-:W-:Y:S05]  /*27110*/  WARPSYNC.COLLECTIVE R15, `(.L_x_8880) ;  /* 0x000000000f087348 */ /* 0x000fea0003c00000 */
[----:B------:R0:W1:Y:S02]  /*27120*/  SHFL.IDX P6, R14, R13, R12, R11 ;  /* 0x0000000c0d0e7389 */ /* 0x00006400000c000b */
[----:B01----:R-:W-:Y:S01]  /*27130*/  ENDCOLLECTIVE ;  /* 0x000000000000791b */ /* 0x003fe20003800000 */
.L_x_8880:
[----:B------:R-:W-:-:S05]  /*27140*/  @!P2 LEA R7, P3, R9, R7, 0x1 ;  /* 0x000000070907a211 */ /* 0x000fca00078608ff */
        /* <DEDUP_REMOVED lines=15> */
.L_x_8881:
[----:B------:R-:W-:Y:S02]  /*27240*/  IMAD.MOV.U32 R13, RZ, RZ, R3 ;  /* 0x000000ffff0d7224 */ /* 0x000fe400078e0003 */
[----:B------:R-:W-:Y:S02]  /*27250*/  IMAD.MOV.U32 R12, RZ, RZ, 0x2 ;  /* 0x00000002ff0c7424 */ /* 0x000fe400078e00ff */
[----:B------:R-:W-:-:S07]  /*27260*/  IMAD.MOV.U32 R5, RZ, RZ, R14 ;  /* 0x000000ffff057224 */ /* 0x000fce00078e000e */
[----:B------:R-:W-:Y:S05]  /*27270*/  WARPSYNC.COLLECTIVE R15, `(.L_x_8882) ;  /* 0x000000000f087348 */ /* 0x000fea0003c00000 */
[----:B------:R0:W1:Y:S02]  /*27280*/  SHFL.IDX P6, R14, R13, R12, R11 ;  /* 0x0000000c0d0e7389 */ /* 0x00006400000c000b */
[----:B01----:R-:W-:Y:S01]  /*27290*/  ENDCOLLECTIVE ;  /* 0x000000000000791b */ /* 0x003fe20003800000 */
.L_x_8882:
        /* <DEDUP_REMOVED lines=16> */
.L_x_8883:
[----:B------:R-:W-:Y:S02]  /*273a0*/  IMAD.MOV.U32 R13, RZ, RZ, R3 ;  /* 0x000000ffff0d7224 */ /* 0x000fe400078e0003 */
[----:B------:R-:W-:Y:S02]  /*273b0*/  IMAD.MOV.U32 R12, RZ, RZ, 0x3 ;  /* 0x00000003ff0c7424 */ /* 0x000fe400078e00ff */
[----:B------:R-:W-:-:S07]  /*273c0*/  IMAD.MOV.U32 R5, RZ, RZ, R14 ;  /* 0x000000ffff057224 */ /* 0x000fce00078e000e */
[----:B------:R-:W-:Y:S05]  /*273d0*/  WARPSYNC.COLLECTIVE R15, `(.L_x_8884) ;  /* 0x000000000f087348 */ /* 0x000fea0003c00000 */
[----:B------:R0:W1:Y:S02]  /*273e0*/  SHFL.IDX P6, R14, R13, R12, R11 ;  /* 0x0000000c0d0e7389 */ /* 0x00006400000c000b */
[----:B01----:R-:W-:Y:S01]  /*273f0*/  ENDCOLLECTIVE ;  /* 0x000000000000791b */ /* 0x003fe20003800000 */
.L_x_8884:
        /* <DEDUP_REMOVED lines=16> */
.L_x_8885:
[----:B------:R-:W-:Y:S02]  /*27500*/  IMAD.MOV.U32 R13, RZ, RZ, R3 ;  /* 0x000000ffff0d7224 */ /* 0x000fe400078e0003 */
[----:B------:R-:W-:Y:S02]  /*27510*/  IMAD.MOV.U32 R12, RZ, RZ, 0x4 ;  /* 0x00000004ff0c7424 */ /* 0x000fe400078e00ff */
[----:B------:R-:W-:-:S07]  /*27520*/  IMAD.MOV.U32 R5, RZ, RZ, R14 ;  /* 0x000000ffff057224 */ /* 0x000fce00078e000e */
[----:B------:R-:W-:Y:S05]  /*27530*/  WARPSYNC.COLLECTIVE R15, `(.L_x_8886) ;  /* 0x000000000f087348 */ /* 0x000fea0003c00000 */
[----:B------:R0:W1:Y:S02]  /*27540*/  SHFL.IDX P6, R14, R13, R12, R11 ;  /* 0x0000000c0d0e7389 */ /* 0x00006400000c000b */
[----:B01----:R-:W-:Y:S01]  /*27550*/  ENDCOLLECTIVE ;  /* 0x000000000000791b */ /* 0x003fe20003800000 */
.L_x_8886:
        /* <DEDUP_REMOVED lines=16> */
.L_x_8887:
[----:B------:R-:W-:Y:S02]  /*27660*/  IMAD.MOV.U32 R13, RZ, RZ, R3 ;  /* 0x000000ffff0d7224 */ /* 0x000fe400078e0003 */
[----:B------:R-:W-:Y:S02]  /*27670*/  IMAD.MOV.U32 R12, RZ, RZ, 0x5 ;  /* 0x00000005ff0c7424 */ /* 0x000fe400078e00ff */
[----:B------:R-:W-:-:S07]  /*27680*/  IMAD.MOV.U32 R5, RZ, RZ, R14 ;  /* 0x000000ffff057224 */ /* 0x000fce00078e000e */
[----:B------:R-:W-:Y:S05]  /*27690*/  WARPSYNC.COLLECTIVE R15, `(.L_x_8888) ;  /* 0x000000000f087348 */ /* 0x000fea0003c00000 */
[----:B------:R0:W1:Y:S02]  /*276a0*/  SHFL.IDX P6, R14, R13, R12, R11 ;  /* 0x0000000c0d0e7389 */ /* 0x00006400000c000b */
[----:B01----:R-:W-:Y:S01]  /*276b0*/  ENDCOLLECTIVE ;  /* 0x000000000000791b */ /* 0x003fe20003800000 */
.L_x_8888:
        /* <DEDUP_REMOVED lines=16> */
.L_x_8889:
[----:B------:R-:W-:Y:S02]  /*277c0*/  IMAD.MOV.U32 R13, RZ, RZ, R3 ;  /* 0x000000ffff0d7224 */ /* 0x000fe400078e0003 */
[----:B------:R-:W-:Y:S02]  /*277d0*/  IMAD.MOV.U32 R12, RZ, RZ, 0x6 ;  /* 0x00000006ff0c7424 */ /* 0x000fe400078e00ff */
[----:B------:R-:W-:-:S07]  /*277e0*/  IMAD.MOV.U32 R5, RZ, RZ, R14 ;  /* 0x000000ffff057224 */ /* 0x000fce00078e000e */
[----:B------:R-:W-:Y:S05]  /*277f0*/  WARPSYNC.COLLECTIVE R15, `(.L_x_8890) ;  /* 0x000000000f087348 */ /* 0x000fea0003c00000 */
[----:B------:R0:W1:Y:S02]  /*27800*/  SHFL.IDX P6, R14, R13, R12, R11 ;  /* 0x0000000c0d0e7389 */ /* 0x00006400000c000b */
[----:B01----:R-:W-:Y:S01]  /*27810*/  ENDCOLLECTIVE ;  /* 0x000000000000791b */ /* 0x003fe20003800000 */
.L_x_8890:
        /* <DEDUP_REMOVED lines=16> */
.L_x_8891:
[----:B------:R-:W-:Y:S02]  /*27920*/  IMAD.MOV.U32 R13, RZ, RZ, R3 ;  /* 0x000000ffff0d7224 */ /* 0x000fe400078e0003 */
[----:B------:R-:W-:Y:S02]  /*27930*/  IMAD.MOV.U32 R12, RZ, RZ, 0x7 ;  /* 0x00000007ff0c7424 */ /* 0x000fe400078e00ff */
[----:B------:R-:W-:-:S07]  /*27940*/  IMAD.MOV.U32 R5, RZ, RZ, R14 ;  /* 0x000000ffff057224 */ /* 0x000fce00078e000e */
[----:B------:R-:W-:Y:S05]  /*27950*/  WARPSYNC.COLLECTIVE R15, `(.L_x_8892) ;  /* 0x000000000f087348 */ /* 0x000fea0003c00000 */
[----:B------:R0:W1:Y:S02]  /*27960*/  SHFL.IDX P6, R14, R13, R12, R11 ;  /* 0x0000000c0d0e7389 */ /* 0x00006400000c000b */
[----:B01----:R-:W-:Y:S01]  /*27970*/  ENDCOLLECTIVE ;  /* 0x000000000000791b */ /* 0x003fe20003800000 */
.L_x_8892:
        /* <DEDUP_REMOVED lines=14> */
.L_x_8893:
[----:B------:R-:W-:Y:S01]  /*27a60*/  IMAD.MOV.U32 R3, RZ, RZ, R14 ;  /* 0x000000ffff037224 */ /* 0x000fe200078e000e */
[----:B------:R-:W-:Y:S06]  /*27a70*/  BRA `(.L_x_8894) ;  /* 0xffffff9c00287947 */ /* 0x000fec000383ffff */
.L_x_8704:
[----:B--2---:R-:W2:Y:S02]  /*27a80*/  LDL R2, [R1] ;  /* 0x0000000001027983 */ /* 0x004ea40000100800 */
[----:B--2---:R2:W3:Y:S02]  /*27a90*/  SYNCS.PHASECHK.TRANS64.TRYWAIT P0, [R2+URZ+0x28820], R0 ;  /* 0x02882000020075a7 */ /* 0x0044e4000800017f */
[----:B---3--:R-:W-:Y:S05]  /*27aa0*/  @!P0 NANOSLEEP.SYNCS 0x989680 ;  /* 0x009896800000895d */ /* 0x008fea0003900000 */
[----:B------:R-:W3:Y:S02]  /*27ab0*/  @!P0 SYNCS.PHASECHK.TRANS64 P0, [R2+URZ+0x28820], R0 ;  /* 0x02882000020085a7 */ /* 0x000ee4000800007f */
[----:B---3--:R-:W-:Y:S05]  /*27ac0*/  @!P0 BRA `(.L_x_8704) ;  /* 0xfffffffc00ec8947 */ /* 0x008fea000383ffff */
[----:B------:R-:W-:Y:S05]  /*27ad0*/  BRA `(.L_x_8895) ;  /* 0xffffff9c00987947 */ /* 0x000fea000383ffff */
.L_x_8713:
[----:B--2---:R2:W3:Y:S02]  /*27ae0*/  SYNCS.PHASECHK.TRANS64.TRYWAIT P0, [R3+URZ+0x28840], R2 ;  /* 0x02884002030075a7 */ /* 0x0044e4000800017f */
[----:B---3--:R-:W-:Y:S05]  /*27af0*/  @!P0 NANOSLEEP.SYNCS 0x989680 ;  /* 0x009896800000895d */ /* 0x008fea0003900000 */
[----:B------:R-:W3:Y:S02]  /*27b00*/  @!P0 SYNCS.PHASECHK.TRANS64 P0, [R3+URZ+0x28840], R2 ;  /* 0x02884002030085a7 */ /* 0x000ee4000800007f */
[----:B---3--:R-:W-:Y:S05]  /*27b10*/  @!P0 BRA `(.L_x_8713) ;  /* 0xfffffffc00f08947 */ /* 0x008fea000383ffff */
[----:B------:R-:W-:Y:S05]  /*27b20*/  BRA `(.L_x_8896) ;  /* 0xffffffa000647947 */ /* 0x000fea000383ffff */
.L_x_8719:
[----:B-1----:R1:W2:Y:S02]  /*27b30*/  SYNCS.PHASECHK.TRANS64.TRYWAIT P0, [R2+URZ+0x28860], R3 ;  /* 0x02886003020075a7 */ /* 0x0022a4000800017f */
[----:B--2---:R-:W-:Y:S05]  /*27b40*/  @!P0 NANOSLEEP.SYNCS 0x989680 ;  /* 0x009896800000895d */ /* 0x004fea0003900000 */
[----:B------:R-:W2:Y:S02]  /*27b50*/  @!P0 SYNCS.PHASECHK.TRANS64 P0, [R2+URZ+0x28860], R3 ;  /* 0x02886003020085a7 */ /* 0x000ea4000800007f */
[----:B--2---:R-:W-:Y:S05]  /*27b60*/  @!P0 BRA `(.L_x_8719) ;  /* 0xfffffffc00f08947 */ /* 0x004fea000383ffff */
[----:B------:R-:W-:Y:S05]  /*27b70*/  BRA `(.L_x_8897) ;  /* 0xffffffa400407947 */ /* 0x000fea000383ffff */
.L_x_8729:
[----:B--2---:R2:W3:Y:S02]  /*27b80*/  SYNCS.PHASECHK.TRANS64.TRYWAIT P0, [R3+URZ+0x28840], R2 ;  /* 0x02884002030075a7 */ /* 0x0044e4000800017f */
[----:B---3--:R-:W-:Y:S05]  /*27b90*/  @!P0 NANOSLEEP.SYNCS 0x989680 ;  /* 0x009896800000895d */ /* 0x008fea0003900000 */
[----:B------:R-:W3:Y:S02]  /*27ba0*/  @!P0 SYNCS.PHASECHK.TRANS64 P0, [R3+URZ+0x28840], R2 ;  /* 0x02884002030085a7 */ /* 0x000ee4000800007f */
[----:B---3--:R-:W-:Y:S05]  /*27bb0*/  @!P0 BRA `(.L_x_8729) ;  /* 0xfffffffc00f08947 */ /* 0x008fea000383ffff */
[----:B------:R-:W-:Y:S05]  /*27bc0*/  BRA `(.L_x_8898) ;  /* 0xffffffa800ec7947 */ /* 0x000fea000383ffff */
.L_x_8735:
[----:B-1----:R1:W2:Y:S02]  /*27bd0*/  SYNCS.PHASECHK.TRANS64.TRYWAIT P0, [R2+URZ+0x28860], R3 ;  /* 0x02886003020075a7 */ /* 0x0022a4000800017f */
[----:B--2---:R-:W-:Y:S05]  /*27be0*/  @!P0 NANOSLEEP.SYNCS 0x989680 ;  /* 0x009896800000895d */ /* 0x004fea0003900000 */
[----:B------:R-:W2:Y:S02]  /*27bf0*/  @!P0 SYNCS.PHASECHK.TRANS64 P0, [R2+URZ+0x28860], R3 ;  /* 0x02886003020085a7 */ /* 0x000ea4000800007f */
[----:B--2---:R-:W-:Y:S05]  /*27c00*/  @!P0 BRA `(.L_x_8735) ;  /* 0xfffffffc00f08947 */ /* 0x004fea000383ffff */
[----:B------:R-:W-:Y:S05]  /*27c10*/  BRA `(.L_x_8899) ;  /* 0xffffffac00c87947 */ /* 0x000fea000383ffff */
.L_x_8745:
[----:B---3--:R3:W4:Y:S02]  /*27c20*/  SYNCS.PHASECHK.TRANS64.TRYWAIT P0, [R2+URZ+0x28840], R3 ;  /* 0x02884003020075a7 */ /* 0x008724000800017f */
[----:B----4-:R-:W-:Y:S05]  /*27c30*/  @!P0 NANOSLEEP.SYNCS 0x989680 ;  /* 0x009896800000895d */ /* 0x010fea0003900000 */
[----:B------:R-:W4:Y:S02]  /*27c40*/  @!P0 SYNCS.PHASECHK.TRANS64 P0, [R2+URZ+0x28840], R3 ;  /* 0x02884003020085a7 */ /* 0x000f24000800007f */
[----:B----4-:R-:W-:Y:S05]  /*27c50*/  @!P0 BRA `(.L_x_8745) ;  /* 0xfffffffc00f08947 */ /* 0x010fea000383ffff */
[----:B------:R-:W-:Y:S05]  /*27c60*/  BRA `(.L_x_8900) ;  /* 0xffffffb400487947 */ /* 0x000fea000383ffff */
.L_x_8751:
[----:B-1----:R1:W2:Y:S02]  /*27c70*/  SYNCS.PHASECHK.TRANS64.TRYWAIT P0, [R2+URZ+0x28860], R5 ;  /* 0x02886005020075a7 */ /* 0x0022a4000800017f */
[----:B--2---:R-:W-:Y:S05]  /*27c80*/  @!P0 NANOSLEEP.SYNCS 0x989680 ;  /* 0x009896800000895d */ /* 0x004fea0003900000 */
[----:B------:R-:W2:Y:S02]  /*27c90*/  @!P0 SYNCS.PHASECHK.TRANS64 P0, [R2+URZ+0x28860], R5 ;  /* 0x02886005020085a7 */ /* 0x000ea4000800007f */
[----:B--2---:R-:W-:Y:S05]  /*27ca0*/  @!P0 BRA `(.L_x_8751) ;  /* 0xfffffffc00f08947 */ /* 0x004fea000383ffff */
[----:B------:R-:W-:Y:S05]  /*27cb0*/  BRA `(.L_x_8901) ;  /* 0xffffffb800207947 */ /* 0x000fea000383ffff */
.L_x_8763:
[----:B---3--:R3:W4:Y:S02]  /*27cc0*/  SYNCS.PHASECHK.TRANS64.TRYWAIT P0, [R0+URZ+0x28860], R2 ;  /* 0x02886002000075a7 */ /* 0x008724000800017f */
[----:B----4-:R-:W-:Y:S05]  /*27cd0*/  @!P0 NANOSLEEP.SYNCS 0x989680 ;  /* 0x009896800000895d */ /* 0x010fea0003900000 */
[----:B------:R-:W4:Y:S02]  /*27ce0*/  @!P0 SYNCS.PHASECHK.TRANS64 P0, [R0+URZ+0x28860], R2 ;  /* 0x02886002000085a7 */ /* 0x000f24000800007f */
[----:B----4-:R-:W-:Y:S05]  /*27cf0*/  @!P0 BRA `(.L_x_8763) ;  /* 0xfffffffc00f08947 */ /* 0x010fea000383ffff */
[----:B------:R-:W-:Y:S05]  /*27d00*/  BRA `(.L_x_8902) ;  /* 0xffffffbc00807947 */ /* 0x000fea000383ffff */
.L_x_8771:
[----:B------:R-:W-:Y:S01]  /*27d10*/  BSSY B0, `(.L_x_8903) ;  /* 0x0000008000007945 */ /* 0x000fe20003800000 */
[----:B------:R-:W-:Y:S02]  /*27d20*/  IMAD.MOV.U32 R13, RZ, RZ, R16 ;  /* 0x000000ffff0d7224 */ /* 0x000fe400078e0010 */
[----:B------:R-:W-:Y:S02]  /*27d30*/  IMAD.MOV.U32 R12, RZ, RZ, RZ ;  /* 0x000000ffff0c7224 */ /* 0x000fe400078e00ff */
[----:B0-----:R-:W-:Y:S02]  /*27d40*/  IMAD.MOV.U32 R11, RZ, RZ, 0x1f ;  /* 0x0000001fff0b7424 */ /* 0x001fe400078e00ff */
[----:B------:R-:W-:-:S07]  /*27d50*/  IMAD.MOV.U32 R15, RZ, RZ, -0x1 ;  /* 0xffffffffff0f7424 */ /* 0x000fce00078e00ff */
[----:B-1---5:R-:W-:Y:S05]  /*27d60*/  WARPSYNC.COLLECTIVE R15, `(.L_x_8904) ;  /* 0x000000000f087348 */ /* 0x022fea0003c00000 */
[----:B------:R0:W2:Y:S02]  /*27d70*/  SHFL.IDX P6, R14, R13, R12, R11 ;  /* 0x0000000c0d0e7389 */ /* 0x0000a400000c000b */
[----:B012--5:R-:W-:Y:S01]  /*27d80*/  ENDCOLLECTIVE ;  /* 0x000000000000791b */ /* 0x027fe20003800000 */
.L_x_8904:
[----:B------:R-:W-:Y:S05]  /*27d90*/  BSYNC B0 ;  /* 0x0000000000007941 */ /* 0x000fea0003800000 */
.L_x_8903:
        /* <DEDUP_REMOVED lines=10> */
.L_x_8905:
        /* <DEDUP_REMOVED lines=16> */
.L_x_8906:
        /* <DEDUP_REMOVED lines=9> */
.L_x_8907:
        /* <DEDUP_REMOVED lines=8> */
.L_x_8908:
        /* <DEDUP_REMOVED lines=8> */
.L_x_8909:
        /* <DEDUP_REMOVED lines=8> */
.L_x_8910:
        /* <DEDUP_REMOVED lines=9> */
.L_x_8911:
[----:B------:R-:W-:Y:S01]  /*281e0*/  IMAD.MOV.U32 R16, RZ, RZ, R14 ;  /* 0x000000ffff107224 */ /* 0x000fe200078e000e */
[----:B------:R-:W-:Y:S06]  /*281f0*/  BRA `(.L_x_8912) ;  /* 0xffffffc000107947 */ /* 0x000fec000383ffff */
.L_x_8776:
[----:B------:R-:W-:Y:S01]  /*28200*/  BSSY B0, `(.L_x_8913) ;  /* 0x0000008000007945 */ /* 0x000fe20003800000 */
[----:B-----5:R-:W-:Y:S02]  /*28210*/  IMAD.MOV.U32 R13, RZ, RZ, R2 ;  /* 0x000000ffff0d7224 */ /* 0x020fe400078e0002 */
[----:B------:R-:W-:Y:S02]  /*28220*/  IMAD.MOV.U32 R12, RZ, RZ, 0x1 ;  /* 0x00000001ff0c7424 */ /* 0x000fe400078e00ff */
[----:B0-----:R-:W-:Y:S02]  /*28230*/  IMAD.MOV.U32 R11, RZ, RZ, RZ ;  /* 0x000000ffff0b7224 */ /* 0x001fe400078e00ff */
[----:B------:R-:W-:-:S07]  /*28240*/  IMAD.MOV.U32 R15, RZ, RZ, -0x1 ;  /* 0xffffffffff0f7424 */ /* 0x000fce00078e00ff */
[----:B-1----:R-:W-:Y:S05]  /*28250*/  WARPSYNC.COLLECTIVE R15, `(.L_x_8914) ;  /* 0x000000000f087348 */ /* 0x002fea0003c00000 */
[----:B------:R0:W2:Y:S02]  /*28260*/  SHFL.UP P6, R14, R13, R12, R11 ;  /* 0x0400000c0d0e7389 */ /* 0x0000a400000c000b */
[----:B012---:R-:W-:Y:S01]  /*28270*/  ENDCOLLECTIVE ;  /* 0x000000000000791b */ /* 0x007fe20003800000 */
.L_x_8914:
[----:B------:R-:W-:Y:S05]  /*28280*/  BSYNC B0 ;  /* 0x0000000000007941 */ /* 0x000fea0003800000 */
.L_x_8913:
        /* <DEDUP_REMOVED lines=12> */
.L_x_8915:
        /* <DEDUP_REMOVED lines=8> */
.L_x_8916:
        /* <DEDUP_REMOVED lines=8> */
.L_x_8917:
        /* <DEDUP_REMOVED lines=8> */
.L_x_8918:
        /* <DEDUP_REMOVED lines=9> */
.L_x_8919:
[----:B------:R-:W-:Y:S01]  /*28560*/  IMAD.MOV.U32 R16, RZ, RZ, R14 ;  /* 0x000000ffff107224 */ /* 0x000fe200078e000e */
[----:B------:R-:W-:Y:S06]  /*28570*/  BRA `(.L_x_8920) ;  /* 0xffffffbc00d07947 */ /* 0x000fec000383ffff */
.L_x_8778:
[----:B------:R-:W-:Y:S01]  /*28580*/  BSSY B0, `(.L_x_8921) ;  /* 0x0000006000007945 */ /* 0x000fe20003800000 */
[----:B------:R-:W-:Y:S01]  /*28590*/  PLOP3.LUT P6, PT, P6, PT, PT, 0x8, 0x0 ;  /* 0x000000000000781c */ /* 0x000fe200037ce170 */
[----:B------:R-:W-:-:S12]  /*285a0*/  IMAD.MOV.U32 R15, RZ, RZ, -0x1 ;  /* 0xffffffffff0f7424 */ /* 0x000fd800078e00ff */
[----:B01---5:R-:W-:Y:S05]  /*285b0*/  WARPSYNC.COLLECTIVE R15, `(.L_x_8922) ;  /* 0x000000000f087348 */ /* 0x023fea0003c00000 */
[----:B------:R-:W-:Y:S01]  /*285c0*/  VOTE.ANY R14, PT, P6 ;  /* 0x00000000000e7806 */ /* 0x000fe200030e0100 */
[----:B01---5:R-:W-:Y:S06]  /*285d0*/  ENDCOLLECTIVE ;  /* 0x000000000000791b */ /* 0x023fec0003800000 */
.L_x_8922:
[----:B------:R-:W-:Y:S05]  /*285e0*/  BSYNC B0 ;  /* 0x0000000000007941 */ /* 0x000fea0003800000 */
.L_x_8921:
        /* <DEDUP_REMOVED lines=9> */
.L_x_8923:
[----:B------:R-:W-:Y:S01]  /*28680*/  IMAD.MOV.U32 R17, RZ, RZ, R14 ;  /* 0x000000ffff117224 */ /* 0x000fe200078e000e */
[----:B------:R-:W-:Y:S06]  /*28690*/  BRA `(.L_x_8924) ;  /* 0xffffffbc00c07947 */ /* 0x000fec000383ffff */
.L_x_8780:
[----:B------:R-:W-:Y:S01]  /*286a0*/  BSSY B0, `(.L_x_8925) ;  /* 0x0000007000007945 */ /* 0x000fe20003800000 */
[----:B------:R-:W-:Y:S02]  /*286b0*/  IMAD.MOV.U32 R13, RZ, RZ, R3 ;  /* 0x000000ffff0d7224 */ /* 0x000fe400078e0003 */
[----:B0-----:R-:W-:Y:S02]  /*286c0*/  IMAD.MOV.U32 R11, RZ, RZ, 0x1f ;  /* 0x0000001fff0b7424 */ /* 0x001fe400078e00ff */
[----:B------:R-:W-:-:S07]  /*286d0*/  IMAD.MOV.U32 R15, RZ, RZ, -0x1 ;  /* 0xffffffffff0f7424 */ /* 0x000fce00078e00ff */
[----:B-123-5:R-:W-:Y:S05]  /*286e0*/  WARPSYNC.COLLECTIVE R15, `(.L_x_8926) ;  /* 0x000000000f087348 */ /* 0x02efea0003c00000 */
[----:B------:R0:W4:Y:S02]  /*286f0*/  SHFL.IDX P6, R14, R13, R12, R11 ;  /* 0x0000000c0d0e7389 */ /* 0x00012400000c000b */
[----:B012345:R-:W-:Y:S01]  /*28700*/  ENDCOLLECTIVE ;  /* 0x000000000000791b */ /* 0x03ffe20003800000 */
.L_x_8926:
[----:B------:R-:W-:Y:S05]  /*28710*/  BSYNC B0 ;  /* 0x0000000000007941 */ /* 0x000fea0003800000 */
.L_x_8925:
[----:B------:R-:W-:Y:S01]  /*28720*/  IMAD.MOV.U32 R3, RZ, RZ, R14 ;  /* 0x000000ffff037224 */ /* 0x000fe200078e000e */
[----:B------:R-:W-:Y:S06]  /*28730*/  BRA `(.L_x_8927) ;  /* 0xffffffbc00b47947 */ /* 0x000fec000383ffff */
.L_x_8784:
[----:B0-----:R0:W1:Y:S02]  /*28740*/  SYNCS.PHASECHK.TRANS64.TRYWAIT P0, [R0+URZ+0x28820], R3 ;  /* 0x02882003000075a7 */ /* 0x001064000800017f */
[----:B-1----:R-:W-:Y:S05]  /*28750*/  @!P0 NANOSLEEP.SYNCS 0x989680 ;  /* 0x009896800000895d */ /* 0x002fea0003900000 */
[----:B------:R-:W1:Y:S02]  /*28760*/  @!P0 SYNCS.PHASECHK.TRANS64 P0, [R0+URZ+0x28820], R3 ;  /* 0x02882003000085a7 */ /* 0x000e64000800007f */
[----:B-1----:R-:W-:Y:S05]  /*28770*/  @!P0 BRA `(.L_x_8784) ;  /* 0xfffffffc00f08947 */ /* 0x002fea000383ffff */
[----:B------:R-:W-:Y:S05]  /*28780*/  BRA `(.L_x_8928) ;  /* 0xffffffc400387947 */ /* 0x000fea000383ffff */
.L_x_8785:
        /* <DEDUP_REMOVED lines=11> */
.L_x_8930:
[----:B------:R-:W-:Y:S05]  /*28840*/  BSYNC B0 ;  /* 0x0000000000007941 */ /* 0x000fea0003800000 */
.L_x_8929:
[----:B------:R-:W-:Y:S05]  /*28850*/  BRA `(.L_x_8931) ;  /* 0xffffffc400207947 */ /* 0x000fea000383ffff */
.L_x_8786:
[----:B------:R-:W-:Y:S01]  /*28860*/  BSSY B0, `(.L_x_8932) ;  /* 0x0000006000007945 */ /* 0x000fe20003800000 */
[----:B------:R-:W-:-:S07]  /*28870*/  IMAD.MOV.U32 R15, RZ, RZ, -0x1 ;  /* 0xffffffffff0f7424 */ /* 0x000fce00078e00ff */
[----:B01---5:R-:W-:Y:S05]  /*28880*/  WARPSYNC.COLLECTIVE R15, `(.L_x_8933) ;  /* 0x000000000f0c7348 */ /* 0x023fea0003c00000 */
[----:B------:R-:W-:Y:S02]  /*28890*/  ELECT P6, UR62, PT ;  /* 0x00000000003e782f */ /* 0x000fe400038c0000 */
[----:B------:R-:W-:Y:S01]  /*288a0*/  MOV R14, UR62 ;  /* 0x0000003e000e7c02 */ /* 0x000fe20008000f00 */
[----:B01---5:R-:W-:Y:S10]  /*288b0*/  ENDCOLLECTIVE ;  /* 0x000000000000791b */ /* 0x023ff40003800000 */
.L_x_8933:
[----:B------:R-:W-:Y:S05]  /*288c0*/  BSYNC B0 ;  /* 0x0000000000007941 */ /* 0x000fea0003800000 */
.L_x_8932:
[----:B------:R-:W-:Y:S05]  /*288d0*/  BRA `(.L_x_8934) ;  /* 0xffffffc400147947 */ /* 0x000fea000383ffff */
.L_x_8788:
[----:B0-----:R0:W1:Y:S02]  /*288e0*/  SYNCS.PHASECHK.TRANS64.TRYWAIT P0, [R6+URZ], R5 ;  /* 0x00000005060075a7 */ /* 0x001064000800017f */
[----:B-1----:R-:W-:Y:S05]  /*288f0*/  @!P0 NANOSLEEP.SYNCS 0x989680 ;  /* 0x009896800000895d */ /* 0x002fea0003900000 */
[----:B------:R-:W1:Y:S02]  /*28900*/  @!P0 SYNCS.PHASECHK.TRANS64 P0, [R6+URZ], R5 ;  /* 0x00000005060085a7 */ /* 0x000e64000800007f */
[----:B-1----:R-:W-:Y:S05]  /*28910*/  @!P0 BRA `(.L_x_8788) ;  /* 0xfffffffc00f08947 */ /* 0x002fea000383ffff */
[----:B------:R-:W-:Y:S05]  /*28920*/  BRA `(.L_x_8935) ;  /* 0xffffffc400507947 */ /* 0x000fea000383ffff */
.L_x_8789:
[----:B-1----:R1:W2:Y:S02]  /*28930*/  SYNCS.PHASECHK.TRANS64.TRYWAIT P0, [R7+URZ], R2 ;  /* 0x00000002070075a7 */ /* 0x0022a4000800017f */
[----:B--2---:R-:W-:Y:S05]  /*28940*/  @!P0 NANOSLEEP.SYNCS 0x989680 ;  /* 0x009896800000895d */ /* 0x004fea0003900000 */
[----:B------:R-:W2:Y:S02]  /*28950*/  @!P0 SYNCS.PHASECHK.TRANS64 P0, [R7+URZ], R2 ;  /* 0x00000002070085a7 */ /* 0x000ea4000800007f */
[----:B--2---:R-:W-:Y:S05]  /*28960*/  @!P0 BRA `(.L_x_8789) ;  /* 0xfffffffc00f08947 */ /* 0x004fea000383ffff */
[----:B------:R-:W-:Y:S05]  /*28970*/  BRA `(.L_x_8936) ;  /* 0xffffffc400447947 */ /* 0x000fea000383ffff */
.L_x_8791:
[----:B--2---:R2:W3:Y:S02]  /*28980*/  SYNCS.PHASECHK.TRANS64.TRYWAIT P0, [R4+URZ], R5 ;  /* 0x00000005040075a7 */ /* 0x0044e4000800017f */
[----:B---3--:R-:W-:Y:S05]  /*28990*/  @!P0 NANOSLEEP.SYNCS 0x989680 ;  /* 0x009896800000895d */ /* 0x008fea0003900000 */
[----:B------:R-:W3:Y:S02]  /*289a0*/  @!P0 SYNCS.PHASECHK.TRANS64 P0, [R4+URZ], R5 ;  /* 0x00000005040085a7 */ /* 0x000ee4000800007f */
[----:B---3--:R-:W-:Y:S05]  /*289b0*/  @!P0 BRA `(.L_x_8791) ;  /* 0xfffffffc00f08947 */ /* 0x008fea000383ffff */
[----:B------:R-:W-:Y:S05]  /*289c0*/  BRA `(.L_x_8937) ;  /* 0xffffffc4004c7947 */ /* 0x000fea000383ffff */
.L_x_8938:
        /* <DEDUP_REMOVED lines=11> */
.L_x_15319:


//--------------------- .text._ZN7cutlass13device_kernelIN5flash11enable_sm90INS1_16FlashAttnFwdSm90INS1_25CollectiveMainloopFwdSm90ILi2EN4cute5tupleIJNS5_1CILi1EEES8_S8_EEENS6_IJNS7_ILi128EEESA_SA_EEELi128ENS_10bfloat16_tEfNS_4arch4Sm90ELb1ELb0ELb0ELb0ELb0ELb0ELb0ELb1ELb1ELb1ELb0ELb0EEENS1_21CollectiveEpilogueFwdISB_S9_SC_SE_Li256ELb0ELb1ELb0ELb0EEENS1_30DynamicPersistentTileSchedulerILi256ELi128ELb0ELb1ELb1EEEEEEEEEvNT_6ParamsE --------------------------
	.section	.text._ZN7cutlass13device_kernelIN5flash11enable_sm90INS1_16FlashAttnFwdSm90INS1_25CollectiveMainloopFwdSm90ILi2EN4cute5tupleIJNS5_1CILi1EEES8_S8_EEENS6_IJNS7_ILi128EEESA_SA_EEELi128ENS_10bfloat16_tEfNS_4arch4Sm90ELb1ELb0ELb0ELb0ELb0ELb0ELb0ELb1ELb1ELb1ELb0ELb0EEENS1_21CollectiveEpilogueFwdISB_S9_SC_SE_Li256ELb0ELb1ELb0ELb0EEENS1_30DynamicPersistentTileSchedulerILi256ELi128ELb0ELb1ELb1EEEEEEEEEvNT_6ParamsE,"ax",@progbits
	.align	128
.text._ZN7cutlass13device_kernelIN5flash11enable_sm90INS1_16FlashAttnFwdSm90INS1_25CollectiveMainloopFwdSm90ILi2EN4cute5tupleIJNS5_1CILi1EEES8_S8_EEENS6_IJNS7_ILi128EEESA_SA_EEELi128ENS_10bfloat16_tEfNS_4arch4Sm90ELb1ELb0ELb0ELb0ELb0ELb0ELb0ELb1ELb1ELb1ELb0ELb0EEENS1_21CollectiveEpilogueFwdISB_S9_SC_SE_Li256ELb0ELb1ELb0ELb0EEENS1_30DynamicPersistentTileSchedulerILi256ELi128ELb0ELb1ELb1EEEEEEEEEvNT_6ParamsE:
        .type           _ZN7cutlass13device_kernelIN5flash11enable_sm90INS1_16FlashAttnFwdSm90INS1_25CollectiveMainloopFwdSm90ILi2EN4cute5tupleIJNS5_1CILi1EEES8_S8_EEENS6_IJNS7_ILi128EEESA_SA_EEELi128ENS_10bfloat16_tEfNS_4arch4Sm90ELb1ELb0ELb0ELb0ELb0ELb0ELb0ELb1ELb1ELb1ELb0ELb0EEENS1_21CollectiveEpilogueFwdISB_S9_SC_SE_Li256ELb0ELb1ELb0ELb0EEENS1_30DynamicPersistentTileSchedulerILi256ELi128ELb0ELb1ELb1EEEEEEEEEvNT_6ParamsE,@function
        .size           _ZN7cutlass13device_kernelIN5flash11enable_sm90INS1_16FlashAttnFwdSm90INS1_25CollectiveMainloopFwdSm90ILi2EN4cute5tupleIJNS5_1CILi1EEES8_S8_EEENS6_IJNS7_ILi128EEESA_SA_EEELi128ENS_10bfloat16_tEfNS_4arch4Sm90ELb1ELb0ELb0ELb0ELb0ELb0ELb0ELb1ELb1ELb1ELb0ELb0EEENS1_21CollectiveEpilogueFwdISB_S9_SC_SE_Li256ELb0ELb1ELb0ELb0EEENS1_30DynamicPersistentTileSchedulerILi256ELi128ELb0ELb1ELb1EEEEEEEEEvNT_6ParamsE,(.L_x_15320 - _ZN7cutlass13device_kernelIN5flash11enable_sm90INS1_16FlashAttnFwdSm90INS1_25CollectiveMainloopFwdSm90ILi2EN4cute5tupleIJNS5_1CILi1EEES8_S8_EEENS6_IJNS7_ILi128EEESA_SA_EEELi128ENS_10bfloat16_tEfNS_4arch4Sm90ELb1ELb0ELb0ELb0ELb0ELb0ELb0ELb1ELb1ELb1ELb0ELb0EEENS1_21CollectiveEpilogueFwdISB_S9_SC_SE_Li256ELb0ELb1ELb0ELb0EEENS1_30DynamicPersistentTileSchedulerILi256ELi128ELb0ELb1ELb1EEEEEEEEEvNT_6ParamsE)
        .other          _ZN7cutlass13device_kernelIN5flash11enable_sm90INS1_16FlashAttnFwdSm90INS1_25CollectiveMainloopFwdSm90ILi2EN4cute5tupleIJNS5_1CILi1EEES8_S8_EEENS6_IJNS7_ILi128EEESA_SA_EEELi128ENS_10bfloat16_tEfNS_4arch4Sm90ELb1ELb0ELb0ELb0ELb0ELb0ELb0ELb1ELb1ELb1ELb0ELb0EEENS1_21CollectiveEpilogueFwdISB_S9_SC_SE_Li256ELb0ELb1ELb0ELb0EEENS1_30DynamicPersistentTileSchedulerILi256ELi128ELb0ELb1ELb1EEEEEEEEEvNT_6ParamsE,@"STO_CUDA_ENTRY STV_DEFAULT"
_ZN7cutlass13device_kernelIN5flash11enable_sm90INS1_16FlashAttnFwdSm90INS1_25CollectiveMainloopFwdSm90ILi2EN4cute5tupleIJNS5_1CILi1EEES8_S8_EEENS6_IJNS7_ILi128EEESA_SA_EEELi128ENS_10bfloat16_tEfNS_4arch4Sm90ELb1ELb0ELb0ELb0ELb0ELb0ELb0ELb1ELb1ELb1ELb0ELb0EEENS1_21CollectiveEpilogueFwdISB_S9_SC_SE_Li256ELb0ELb1ELb0ELb0EEENS1_30DynamicPersistentTileSchedulerILi256ELi128ELb0ELb1ELb1EEEEEEEEEvNT_6ParamsE:
        /* <DEDUP_REMOVED lines=18> */
.L_x_8940:
[----:B------:R-:W-:Y:S05]  /*0120*/  BSYNC B0 ;  /* 0x0000000000007941 */ /* 0x000fea0003800000 */
.L_x_8939:
        /* <DEDUP_REMOVED lines=41> */
.L_x_8941:
        /* <DEDUP_REMOVED lines=22> */
.L_x_8942:
        /* <DEDUP_REMOVED lines=18> */
.L_x_8943:
        /* <DEDUP_REMOVED lines=22> */
.L_x_8944:
        /* <DEDUP_REMOVED lines=22> */
.L_x_8945:
[----:B------:R-:W-:Y:S01]  /*0900*/  PLOP3.LUT P0, PT, PT, PT, UP0, 0x80, 0x0 ;  /* 0x000000000000781c */ /* 0x000fe20003f0f008 */
[----:B------:R-:W-:Y:S01]  /*0910*/  UMOV UR38, 0x1 ;  /* 0x0000000100267882 */ /* 0x000fe20000000000 */
[----:B------:R-:W-:Y:S01]  /*0920*/  NOP ;  /* 0x0000000000007918 */ /* 0x000fe20000000000 */
[----:B------:R-:W-:Y:S01]  /*0930*/  USEL UR38, UR38, 0x2, !UP0 ;  /* 0x0000000226267887 */ /* 0x000fe2000c000000 */
[----:B------:R-:W-:Y:S01]  /*0940*/  ULDC.64 UR46, c[0x0][0x208] ;  /* 0x00008200002e7ab9 */ /* 0x000fe20000000a00 */
[----:B012-4-:R-:W-:Y:S08]  /*0950*/  BAR.SYNC.DEFER_BLOCKING 0x0 ;  /* 0x0000000000007b1d */ /* 0x017ff00000010000 */
[----:B------:R-:W-:Y:S05]  /*0960*/  @!P0 BRA `(.L_x_8946) ;  /* 0x000000a000708947 */ /* 0x000fea0003800000 */
.L_x_8947:
        /* <DEDUP_REMOVED lines=21> */
[CC--:B------:R-:W-:Y:S02]  /*0ac0*/  LEA.HI R4, R3.reuse, R190.reuse, RZ, 0x5 ;  /* 0x000000be03047211 */ /* 0x0c0fe400078f28ff */
[----:B------:R-:W-:Y:S02]  /*0ad0*/  LOP3.LUT R5, R0, 0xffffff80, RZ, 0xc0, !PT ;  /* 0xffffff8000057812 */ /* 0x000fe400078ec0ff */
[----:B------:R-:W-:Y:S01]  /*0ae0*/  LEA.HI R2, R3, R190, RZ, 0x4 ;  /* 0x000000be03027211 */ /* 0x000fe200078f20ff */
[----:B------:R-:W-:Y:S01]  /*0af0*/  IMAD.SHL.U32 R4, R4, 0x20, RZ ;  /* 0x0000002004047824 */ /* 0x000fe200078e00ff */
[----:B------:R-:W-:Y:S01]  /*0b00*/  SHF.R.S32.HI R185, RZ, 0x7, R0 ;  /* 0x00000007ffb97819 */ /* 0x000fe20000011400 */
[----:B------:R-:W-:Y:S01]  /*0b10*/  IMAD.IADD R184, R190, 0x1, -R5 ;  /* 0x00000001beb87824 */ /* 0x000fe200078e0a05 */
[----:B------:R-:W-:-:S02]  /*0b20*/  SHF.R.S32.HI R7, RZ, 0x4, R2 ;  /* 0x00000004ff077819 */ /* 0x000fc40000011402 */
[----:B------:R-:W-:Y:S02]  /*0b30*/  LOP3.LUT R5, R2, 0x3fffff0, RZ, 0xc0, !PT ;  /* 0x03fffff002057812 */ /* 0x000fe400078ec0ff */
[----:B------:R-:W-:Y:S02]  /*0b40*/  LOP3.LUT R4, R4, 0xfffffc00, RZ, 0xc0, !PT ;  /* 0xfffffc0004047812 */ /* 0x000fe400078ec0ff */
[----:B------:R-:W-:Y:S01]  /*0b50*/  LEA.HI R2, R2, R7, RZ, 0x1 ;  /* 0x0000000702027211 */ /* 0x000fe200078f08ff */
[----:B------:R-:W-:Y:S01]  /*0b60*/  IMAD.IADD R5, R190, 0x1, -R5 ;  /* 0x00000001be057824 */ /* 0x000fe200078e0a05 */
[----:B------:R-:W-:Y:S02]  /*0b70*/  SHF.R.S32.HI R9, RZ, 0x1f, R184 ;  /* 0x0000001fff097819 */ /* 0x000fe400000114b8 */
[----:B------:R-:W-:Y:S01]  /*0b80*/  LOP3.LUT R2, R2, 0x1ffffffe, RZ, 0xc0, !PT ;  /* 0x1ffffffe02027812 */ /* 0x000fe200078ec0ff */
[----:B------:R-:W-:Y:S01]  /*0b90*/  IMAD R5, R5, 0x40, R4 ;  /* 0x0000004005057824 */ /* 0x000fe200078e0204 */
[----:B------:R-:W-:-:S02]  /*0ba0*/  LEA.HI R4, R3, R190, RZ, 0x2 ;  /* 0x000000be03047211 */ /* 0x000fc400078f10ff */
[----:B------:R-:W-:Y:S01]  /*0bb0*/  LEA.HI R6, R9, R184, RZ, 0x2 ;  /* 0x000000b809067211 */ /* 0x000fe200078f10ff */
[----:B------:R-:W-:Y:S01]  /*0bc0*/  IMAD.IADD R2, R7, 0x1, -R2 ;  /* 0x0000000107027824 */ /* 0x000fe200078e0a02 */
[----:B------:R-:W-:Y:S02]  /*0bd0*/  LOP3.LUT R7, R4, 0xfffffffc, RZ, 0xc0, !PT ;  /* 0xfffffffc04077812 */ /* 0x000fe400078ec0ff */
[--C-:B------:R-:W-:Y:S01]  /*0be0*/  SHF.R.S32.HI R8, RZ, 0x2, R6.reuse ;  /* 0x00000002ff087819 */ /* 0x100fe20000011406 */
[----:B------:R-:W-:Y:S01]  /*0bf0*/  IMAD R187, R2, 0x8, R5 ;  /* 0x0000000802bb7824 */ /* 0x000fe200078e0205 */
[----:B------:R-:W-:Y:S01]  /*0c00*/  SHF.R.S32.HI R11, RZ, 0x1f, R6 ;  /* 0x0000001fff0b7819 */ /* 0x000fe20000011406 */
[----:B------:R-:W-:Y:S01]  /*0c10*/  IMAD.IADD R7, R190, 0x1, -R7 ;  /* 0x00000001be077824 */ /* 0x000fe200078e0a07 */
[----:B------:R-:W-:Y:S02]  /*0c20*/  LEA.HI R3, R3, R190, RZ, 0x3 ;  /* 0x000000be03037211 */ /* 0x000fe400078f18ff */
[----:B------:R-:W-:-:S02]  /*0c30*/  LEA.HI R11, R11, R8, RZ, 0x3 ;  /* 0x000000080b0b7211 */ /* 0x000fc400078f18ff */
[----:B------:R-:W-:Y:S02]  /*0c40*/  LEA.HI R2, R7, R7, RZ, 0x1 ;  /* 0x0000000707027211 */ /* 0x000fe400078f08ff */
[----:B------:R-:W-:Y:S02]  /*0c50*/  LOP3.LUT R19, R3, 0xfffffff8, RZ, 0xc0, !PT ;  /* 0xfffffff803137812 */ /* 0x000fe400078ec0ff */
[----:B------:R-:W-:Y:S02]  /*0c60*/  LOP3.LUT R11, R11, 0xfffffff8, RZ, 0xc0, !PT ;  /* 0xfffffff80b0b7812 */ /* 0x000fe400078ec0ff */
[----:B------:R-:W-:Y:S01]  /*0c70*/  LEA.HI R9, R9, R184, RZ, 0x5 ;  /* 0x000000b809097211 */ /* 0x000fe200078f28ff */
[----:B------:R-:W-:Y:S01]  /*0c80*/  IMAD.IADD R19, R190, 0x1, -R19 ;  /* 0x00000001be137824 */ /* 0x000fe200078e0a13 */
[----:B------:R-:W-:Y:S01]  /*0c90*/  LEA.HI R0, R0, R185, RZ, 0x1 ;  /* 0x000000b900007211 */ /* 0x000fe200078f08ff */
[----:B------:R-:W-:Y:S01]  /*0ca0*/  IMAD.IADD R8, R8, 0x1, -R11 ;  /* 0x0000000108087824 */ /* 0x000fe200078e0a0b */
[----:B------:R-:W-:-:S02]  /*0cb0*/  LOP3.LUT R2, R2, 0x1ffffffe, RZ, 0xc0, !PT ;  /* 0x1ffffffe02027812 */ /* 0x000fc400078ec0ff */
[----:B------:R-:W-:Y:S02]  /*0cc0*/  SHF.R.S32.HI R9, RZ, 0x5, R9 ;  /* 0x00000005ff097819 */ /* 0x000fe40000011409 */
[----:B------:R-:W-:Y:S01]  /*0cd0*/  LOP3.LUT R0, R0, 0x3fffffe, RZ, 0xc0, !PT ;  /* 0x03fffffe00007812 */ /* 0x000fe200078ec0ff */
[----:B------:R-:W-:Y:S01]  /*0ce0*/  IMAD.IADD R17, R7, 0x1, -R2 ;  /* 0x0000000107117824 */ /* 0x000fe200078e0a02 */
[----:B------:R-:W-:Y:S01]  /*0cf0*/  LOP3.LUT R5, R6, 0x7ffffffc, RZ, 0xc0, !PT ;  /* 0x7ffffffc06057812 */ /* 0x000fe200078ec0ff */
[----:B------:R-:W-:Y:S01]  /*0d00*/  IMAD.SHL.U32 R2, R19, 0x8, RZ ;  /* 0x0000000813027824 */ /* 0x000fe200078e00ff */
[----:B------:R-:W-:Y:S01]  /*0d10*/  SHF.R.S32.HI R22, RZ, 0x3, R3 ;  /* 0x00000003ff167819 */ /* 0x000fe20000011403 */
[----:B------:R-:W-:Y:S02]  /*0d20*/  IMAD R9, R9, 0x10, R8 ;  /* 0x0000001009097824 */ /* 0x000fe400078e0208 */
[----:B------:R-:W-:Y:S01]  /*0d30*/  IMAD.IADD R0, R185, 0x1, -R0 ;  /* 0x00000001b9007824 */ /* 0x000fe200078e0a00 */
[----:B------:R-:W-:Y:S01]  /*0d40*/  SHF.R.S32.HI R189, RZ, 0x1f, R2 ;  /* 0x0000001fffbd7819 */ /* 0x000fe20000011402 */
[----:B------:R-:W-:-:S02]  /*0d50*/  VIADD R18, R2, 0x40 ;  /* 0x0000004002127836 */ /* 0x000fc40000000000 */
[----:B------:R-:W-:Y:S02]  /*0d60*/  IMAD R186, R0, 0x40, R9 ;  /* 0x0000004000ba7824 */ /* 0x000fe400078e0209 */
[----:B------:R-:W-:Y:S01]  /*0d70*/  IMAD.IADD R16, R184, 0x1, -R5 ;  /* 0x00000001b8107824 */ /* 0x000fe200078e0a05 */
[----:B------:R-:W-:Y:S01]  /*0d80*/  SHF.R.S32.HI R188, RZ, 0x1f, R18 ;  /* 0x0000001fffbc7819 */ /* 0x000fe20000011412 */
[----:B------:R-:W-:-:S07]  /*0d90*/  IMAD R17, R17, 0x8, R186 ;  /* 0x0000000811117824 */ /* 0x000fce00078e02ba */
.L_x_8998:
        /* <DEDUP_REMOVED lines=21> */
.L_x_8948:
[----:B------:R-:W-:Y:S01]  /*0ef0*/  ULDC UR7, c[0x0][0xc54] ;  /* 0x0003150000077ab9 */ /* 0x000fe20000000800 */
[----:B------:R-:W-:Y:S01]  /*0f00*/  UMOV UR6, UR9 ;  /* 0x0000000900067c82 */ /* 0x000fe20008000000 */
[----:B------:R-:W-:-:S11]  /*0f10*/  UISETP.NE.AND UP0, UPT, UR7, 0x1, UPT ;  /* 0x000000010700788c */ /* 0x000fd6000bf05270 */
[----:B------:R-:W-:Y:S02]  /*0f20*/  @UP0 ULDC.64 UR10, c[0x0][0xc58] ;  /* 0x00031600000a0ab9 */ /* 0x000fe40000000a00 */
[----:B------:R-:W-:-:S04]  /*0f30*/  UIMAD.WIDE.U32 UR4, UR9, UR10, URZ ;  /* 0x0000000a090472a5 */ /* 0x000fc8000f8e003f */
[----:B------:R-:W-:-:S04]  /*0f40*/  @UP0 USHF.R.U32.HI UR6, URZ, UR11, UR5 ;  /* 0x0000000b3f060299 */ /* 0x000fc80008011605 */
[----:B------:R-:W-:-:S12]  /*0f50*/  UIMAD UR4, UR6, UR7, URZ ;  /* 0x00000007060472a4 */ /* 0x000fd8000f8e023f */
.L_x_8949:
[----:B------:R-:W-:Y:S01]  /*0f60*/  ULDC.64 UR10, c[0x0][0x418] ;  /* 0x00010600000a7ab9 */ /* 0x000fe20000000a00 */
[----:B------:R-:W-:Y:S01]  /*0f70*/  ULOP3.LUT UR6, URZ, UR6, URZ, 0x33, !UPT ;  /* 0x000000063f067292 */ /* 0x000fe2000f8e333f */
[----:B------:R-:W-:Y:S01]  /*0f80*/  PLOP3.LUT P0, PT, PT, PT, PT, 0x80, 0x0 ;  /* 0x000000000000781c */ /* 0x000fe20003f0f070 */
[----:B------:R-:W-:Y:S01]  /*0f90*/  UISETP.NE.U32.AND UP0, UPT, UR10, URZ, UPT ;  /* 0x0000003f0a00728c */ /* 0x000fe2000bf05070 */
[----:B------:R-:W-:Y:S01]  /*0fa0*/  IMAD.MOV.U32 R3, RZ, RZ, RZ ;  /* 0x000000ffff037224 */ /* 0x000fe200078e00ff */
[----:B------:R-:W-:Y:S01]  /*0fb0*/  ULDC UR5, c[0x0][0xc3c] ;  /* 0x00030f0000057ab9 */ /* 0x000fe20000000800 */
[----:B------:R-:W-:Y:S01]  /*0fc0*/  UIADD3 UR4, UR9, -UR4, URZ ;  /* 0x8000000409047290 */ /* 0x000fe2000fffe03f */
[----:B------:R-:W-:Y:S01]  /*0fd0*/  IMAD.MOV.U32 R38, RZ, RZ, RZ ;  /* 0x000000ffff267224 */ /* 0x000fe200078e00ff */
[----:B------:R-:W-:Y:S01]  /*0fe0*/  UISETP.NE.AND.EX UP0, UPT, UR11, URZ, UPT, UP0 ;  /* 0x0000003f0b00728c */ /* 0x000fe2000bf05300 */
[----:B------:R-:W-:Y:S01]  /*0ff0*/  CS2R R150, SRZ ;  /* 0x0000000000967805 */ /* 0x000fe2000001ff00 */
[----:B------:R-:W-:Y:S01]  /*1000*/  UIADD3 UR6, UR6, UR5, URZ ;  /* 0x0000000506067290 */ /* 0x000fe2000fffe03f */
[----:B------:R-:W-:Y:S01]  /*1010*/  CS2R R148, SRZ ;  /* 0x0000000000947805 */ /* 0x000fe2000001ff00 */
[----:B------:R-:W-:Y:S01]  /*1020*/  ULDC UR11, c[0x0][0x448] ;  /* 0x00011200000b7ab9 */ /* 0x000fe20000000800 */
[----:B------:R-:W-:Y:S01]  /*1030*/  ULDC UR10, c[0x0][0xc54] ;  /* 0x00031500000a7ab9 */ /* 0x000fe20000000800 */
[----:B------:R-:W-:Y:S01]  /*1040*/  UISETP.NE.AND UP2, UPT, UR11, 0x1, UPT ;  /* 0x000000010b00788c */ /* 0x000fe2000bf45270 */
[----:B------:R-:W-:Y:S01]  /*1050*/  CS2R R146, SRZ ;  /* 0x0000000000927805 */ /* 0x000fe2000001ff00 */
[----:B------:R-:W-:Y:S01]  /*1060*/  USHF.L.U32 UR36, UR6, 0x7, URZ ;  /* 0x0000000706247899 */ /* 0x000fe2000800063f */
[----:B------:R-:W-:Y:S01]  /*1070*/  CS2R R144, SRZ ;  /* 0x0000000000907805 */ /* 0x000fe2000001ff00 */
[----:B------:R-:W-:Y:S01]  /*1080*/  UIMAD UR10, UR8, UR10, UR4 ;  /* 0x0000000a080a72a4 */ /* 0x000fe2000f8e0204 */
[----:B------:R-:W-:Y:S01]  /*1090*/  CS2R R142, SRZ ;  /* 0x00000000008e7805 */ /* 0x000fe2000001ff00 */
[----:B------:R-:W-:Y:S01]  /*10a0*/  UIADD3 UR6, UR36, 0x7f, URZ ;  /* 0x0000007f24067890 */ /* 0x000fe2000fffe03f */
[----:B------:R-:W-:Y:S01]  /*10b0*/  CS2R R140, SRZ ;  /* 0x00000000008c7805 */ /* 0x000fe2000001ff00 */
[----:B------:R-:W-:Y:S01]  /*10c0*/  ULDC UR49, c[0x0][0x424] ;  /* 0x0001090000317ab9 */ /* 0x000fe20000000800 */
[----:B------:R-:W-:Y:S01]  /*10d0*/  ULDC UR7, c[0x0][0x288] ;  /* 0x0000a20000077ab9 */ /* 0x000fe20000000800 */
[----:B------:R-:W-:Y:S01]  /*10e0*/  USEL UR49, UR49, 0x1, UP0 ;  /* 0x0000000131317887 */ /* 0x000fe20008000000 */
[----:B------:R-:W-:Y:S01]  /*10f0*/  CS2R R138, SRZ ;  /* 0x00000000008a7805 */ /* 0x000fe2000001ff00 */
[----:B------:R-:W-:Y:S01]  /*1100*/  @UP2 ULDC UR4, c[0x0][0x44c] ;  /* 0x0001130000042ab9 */ /* 0x000fe20000000800 */
[----:B------:R-:W-:Y:S01]  /*1110*/  UIADD3 UR7, -UR7, 0x80, URZ ;  /* 0x0000008007077890 */ /* 0x000fe2000fffe13f */
[----:B------:R-:W-:Y:S01]  /*1120*/  CS2R R136, SRZ ;  /* 0x0000000000887805 */ /* 0x000fe2000001ff00 */
[----:B------:R-:W-:Y:S01]  /*1130*/  UIMAD.WIDE.U32 UR4, UR6, UR4, URZ ;  /* 0x00000004060472a5 */ /* 0x000fe2000f8e003f */
[----:B------:R-:W-:Y:S01]  /*1140*/  CS2R R134, SRZ ;  /* 0x0000000000867805 */ /* 0x000fe2000001ff00 */
[----:B------:R-:W-:Y:S01]  /*1150*/  ULDC UR9, c[0x0][0x2f0] ;  /* 0x0000bc0000097ab9 */ /* 0x000fe20000000800 */
[----:B------:R-:W-:Y:S01]  /*1160*/  @UP2 ULDC UR11, c[0x0][0x450] ;  /* 0x00011400000b2ab9 */ /* 0x000fe20000000800 */
[----:B------:R-:W-:Y:S01]  /*1170*/  UIMAD UR7, UR49, UR9, UR7 ;  /* 0x00000009310772a4 */ /* 0x000fe2000f8e0207 */
[----:B------:R-:W-:Y:S01]  /*1180*/  CS2R R132, SRZ ;  /* 0x0000000000847805 */ /* 0x000fe2000001ff00 */
[----:B------:R-:W-:Y:S01]  /*1190*/  @UP2 USHF.R.U32.HI UR6, URZ, UR11, UR5 ;  /* 0x0000000b3f062299 */ /* 0x000fe20008011605 */
[----:B------:R-:W-:Y:S01]  /*11a0*/  CS2R R130, SRZ ;  /* 0x0000000000827805 */ /* 0x000fe2000001ff00 */
[----:B------:R-:W-:Y:S01]  /*11b0*/  UIMAD UR4, UR49, UR9, 0x7f ;  /* 0x0000007f310474a4 */ /* 0x000fe2000f8e0209 */
[----:B------:R-:W-:Y:S01]  /*11c0*/  CS2R R128, SRZ ;  /* 0x0000000000807805 */ /* 0x000fe2000001ff00 */
[----:B------:R-:W-:Y:S01]  /*11d0*/  UIADD3 UR6, UR7, UR6, URZ ;  /* 0x0000000607067290 */ /* 0x000fe2000fffe03f */
[----:B------:R-:W-:Y:S01]  /*11e0*/  CS2R R126, SRZ ;  /* 0x00000000007e7805 */ /* 0x000fe2000001ff00 */
[----:B------:R-:W-:Y:S01]  /*11f0*/  USHF.R.S32.HI UR5, URZ, 0x1f, UR4 ;  /* 0x0000001f3f057899 */ /* 0x000fe20008011404 */
[----:B------:R-:W-:Y:S01]  /*1200*/  CS2R R124, SRZ ;  /* 0x00000000007c7805 */ /* 0x000fe2000001ff00 */
[----:B------:R-:W-:Y:S01]  /*1210*/  USHF.R.S32.HI UR7, URZ, 0x1f, UR6 ;  /* 0x0000001f3f077899 */ /* 0x000fe20008011406 */
[----:B------:R-:W-:Y:S01]  /*1220*/  CS2R R122, SRZ ;  /* 0x00000000007a7805 */ /* 0x000fe2000001ff00 */
[----:B------:R-:W-:Y:S01]  /*1230*/  ULEA.HI UR5, UR5, UR4, URZ, 0x7 ;  /* 0x0000000405057291 */ /* 0x000fe2000f8f383f */
[----:B------:R-:W-:Y:S01]  /*1240*/  CS2R R120, SRZ ;  /* 0x0000000000787805 */ /* 0x000fe2000001ff00 */
[----:B------:R-:W-:Y:S01]  /*1250*/  ULEA.HI UR7, UR7, UR6, URZ, 0x7 ;  /* 0x0000000607077291 */ /* 0x000fe2000f8f383f */
[----:B------:R-:W-:Y:S01]  /*1260*/  CS2R R118, SRZ ;  /* 0x0000000000767805 */ /* 0x000fe2000001ff00 */
[----:B------:R-:W-:Y:S01]  /*1270*/  USHF.R.S32.HI UR50, URZ, 0x7, UR5 ;  /* 0x000000073f327899 */ /* 0x000fe20008011405 */
[----:B------:R-:W-:Y:S01]  /*1280*/  CS2R R116, SRZ ;  /* 0x0000000000747805 */ /* 0x000fe2000001ff00 */
[----:B------:R-:W-:Y:S01]  /*1290*/  USHF.R.S32.HI UR7, URZ, 0x7, UR7 ;  /* 0x000000073f077899 */ /* 0x000fe20008011407 */
[----:B------:R-:W-:Y:S01]  /*12a0*/  CS2R R114, SRZ ;  /* 0x0000000000727805 */ /* 0x000fe2000001ff00 */
[----:B------:R-:W-:Y:S01]  /*12b0*/  ULDC UR39, c[0x0][0xc48] ;  /* 0x0003120000277ab9 */ /* 0x000fe20000000800 */
[----:B------:R-:W-:Y:S01]  /*12c0*/  UMOV UR37, UR10 ;  /* 0x0000000a00257c82 */ /* 0x000fe20008000000 */
[----:B------:R-:W-:Y:S01]  /*12d0*/  UISETP.LT.AND UP0, UPT, UR50, UR7, UPT ;  /* 0x000000073200728c */ /* 0x000fe2000bf01270 */
[----:B------:R-:W-:Y:S01]  /*12e0*/  CS2R R112, SRZ ;  /* 0x0000000000707805 */ /* 0x000fe2000001ff00 */
[----:B------:R-:W-:Y:S01]  /*12f0*/  UISETP.NE.AND UP1, UPT, UR39, 0x1, UPT ;  /* 0x000000012700788c */ /* 0x000fe2000bf25270 */
        /* <DEDUP_REMOVED lines=9> */
[----:B------:R-:W-:Y:S01]  /*1390*/  CS2R R96, SRZ ;  /* 0x0000000000607805 */ /* 0x000fe2000001ff00 */
[----:B------:R-:W-:Y:S01]  /*13a0*/  @UP1 ULDC UR8, c[0x0][0xc4c] ;  /* 0x0003130000081ab9 */ /* 0x000fe20000000800 */
[----:B------:R-:W-:Y:S01]  /*13b0*/  PLOP3.LUT P1, PT, PT, PT, UP0, 0x80, 0x0 ;  /* 0x000000000000781c */ /* 0x000fe20003f2f008 */
[----:B------:R-:W-:Y:S01]  /*13c0*/  UIMAD.WIDE.U32 UR4, UR10, UR8, URZ ;  /* 0x000000080a0472a5 */ /* 0x000fe2000f8e003f */
[----:B------:R-:W-:Y:S01]  /*13d0*/  CS2R R6, SRZ ;  /* 0x0000000000067805 */ /* 0x000fe2000001ff00 */
[----:B------:R-:W-:Y:S01]  /*13e0*/  @UP1 ULDC UR6, c[0x0][0xc50] ;  /* 0x0003140000061ab9 */ /* 0x000fe20000000800 */
[----:B------:R-:W-:Y:S01]  /*13f0*/  IMAD.MOV.U32 R94, RZ, RZ, RZ ;  /* 0x000000ffff5e7224 */ /* 0x000fe200078e00ff */
[----:B------:R-:W-:Y:S01]  /*1400*/  @UP1 USHF.R.U32.HI UR37, URZ, UR6, UR5 ;  /* 0x000000063f251299 */ /* 0x000fe20008011605 */
[----:B------:R-:W-:Y:S01]  /*1410*/  IMAD.MOV.U32 R93, RZ, RZ, RZ ;  /* 0x000000ffff5d7224 */ /* 0x000fe200078e00ff */
[----:B------:R-:W-:-:S02]  /*1420*/  CS2R R90, SRZ ;  /* 0x00000000005a7805 */ /* 0x000fc4000001ff00 */
[----:B------:R-:W-:Y:S01]  /*1430*/  CS2R R88, SRZ ;  /* 0x0000000000587805 */ /* 0x000fe2000001ff00 */
[----:B------:R-:W-:-:S04]  /*1440*/  UIADD3 UR4, -UR37, URZ, URZ ;  /* 0x0000003f25047290 */ /* 0x000fc8000fffe13f */
[----:B------:R-:W-:Y:S01]  /*1450*/  UIMAD UR39, UR39, UR4, UR10 ;  /* 0x00000004272772a4 */ /* 0x000fe2000f8e020a */
[----:B------:R-:W-:Y:S11]  /*1460*/  @!P1 BRA `(.L_x_8950) ;  /* 0x00000078007c9947 */ /* 0x000ff60003800000 */
        /* <DEDUP_REMOVED lines=31> */
.L_x_8951:
        /* <DEDUP_REMOVED lines=9> */
.L_x_9099:
[----:B------:R-:W-:Y:S05]  /*16f0*/  @!P0 BRA `(.L_x_8953) ;  /* 0x0000000000048947 */ /* 0x000fea0003800000 */
[----:B------:R-:W-:Y:S01]  /*1700*/  BPT.TRAP 0x1 ;  /* 0x000000040000795c */ /* 0x000fe20000300000 */
.L_x_8953:
[----:B0-----:R-:W-:Y:S02]  /*1710*/  IMAD.U32 R3, RZ, RZ, UR42 ;  /* 0x0000002aff037e24 */ /* 0x001fe4000f8e00ff */
[----:B------:R-:W-:-:S03]  /*1720*/  IMAD.U32 R0, RZ, RZ, UR43 ;  /* 0x0000002bff007e24 */ /* 0x000fc6000f8e00ff */
[----:B------:R-:W-:Y:S02]  /*1730*/  LEA R3, R3, UR41, 0x3 ;  /* 0x0000002903037c11 */ /* 0x000fe4000f8e18ff */
[----:B------:R-:W-:-:S04]  /*1740*/  SHF.L.U32 R0, R0, 0x1f, RZ ;  /* 0x0000001f00007819 */ /* 0x000fc800000006ff */
[----:B------:R0:W1:Y:S01]  /*1750*/  SYNCS.PHASECHK.TRANS64.TRYWAIT P2, [R3+URZ+0x28830], R0 ;  /* 0x02883000030075a7 */ /* 0x000062000804017f */
[----:B------:R-:W-:Y:S05]  /*1760*/  @!P0 BRA `(.L_x_8954) ;  /* 0x0000000000048947 */ /* 0x000fea0003800000 */
[----:B------:R-:W-:Y:S01]  /*1770*/  BPT.TRAP 0x1 ;  /* 0x000000040000795c */ /* 0x000fe20000300000 */
.L_x_8954:
[----:B------:R-:W2:Y:S02]  /*1780*/  S2R R4, SR_TID.X ;  /* 0x0000000000047919 */ /* 0x000ea40000002100 */
[----:B--2---:R-:W-:Y:S01]  /*1790*/  LOP3.LUT P1, RZ, R4, 0x7f, RZ, 0xc0, !PT ;  /* 0x0000007f04ff7812 */ /* 0x004fe2000782c0ff */
[----:B-1----:R-:W-:-:S12]  /*17a0*/  @P2 BRA `(.L_x_8955) ;  /* 0x0000000000082947 */ /* 0x002fd80003800000 */
[----:B------:R-:W1:Y:S02]  /*17b0*/  SYNCS.PHASECHK.TRANS64.TRYWAIT P2, [R3+URZ+0x28830], R0 ;  /* 0x02883000030075a7 */ /* 0x000e64000804017f */
[----:B-1----:R-:W-:Y:S05]  /*17c0*/  @!P2 BRA `(.L_x_8956) ;  /* 0x000000d80060a947 */ /* 0x002fea0003800000 */
.L_x_8955:
[----:B------:R-:W-:Y:S05]  /*17d0*/  WARPSYNC.ALL ;  /* 0x0000000000007948 */ /* 0x000fea0003800000 */
[----:B------:R-:W-:Y:S01]  /*17e0*/  UIADD3 UR4, UR41, 0x18400, URZ ;  /* 0x0001840029047890 */ /* 0x000fe2000fffe03f */
[----:B------:R-:W-:Y:S01]  /*17f0*/  WARPGROUP.ARRIVE ;  /* 0x00000000000079c5 */ /* 0x000fe20000000000 */
[----:B------:R-:W-:Y:S01]  /*1800*/  ULOP3.LUT UR32, UR51, 0x10000, URZ, 0xfc, !UPT ;  /* 0x0001000033207892 */ /* 0x000fe2000f8efc3f */
[----:B01----:R-:W-:Y:S01]  /*1810*/  VIADD R0, R17, UR36 ;  /* 0x0000002411007c36 */ /* 0x003fe20008000000 */
[----:B------:R-:W-:Y:S01]  /*1820*/  USHF.R.U32.HI UR4, URZ, 0x4, UR4 ;  /* 0x000000043f047899 */ /* 0x000fe20008011604 */
[----:B------:R-:W-:Y:S01]  /*1830*/  @!P1 VIADD R3, R3, 0x28840 ;  /* 0x0002884003039836 */ /* 0x000fe20000000000 */
[----:B------:R-:W-:Y:S01]  /*1840*/  UMOV UR33, 0x40000040 ;  /* 0x4000004000217882 */ /* 0x000fe20000000000 */
[----:B------:R-:W-:Y:S01]  /*1850*/  UMOV UR35, 0x40000040 ;  /* 0x4000004000237882 */ /* 0x000fe20000000000 */
[----:B------:R-:W-:Y:S01]  /*1860*/  ULOP3.LUT UR4, UR4, 0x3fff, URZ, 0xc0, !UPT ;  /* 0x00003fff04047892 */ /* 0x000fe2000f8ec03f */
[----:B------:R-:W-:Y:S01]  /*1870*/  IMAD.MOV.U32 R6, RZ, RZ, R0 ;  /* 0x000000ffff067224 */ /* 0x000fe200078e0000 */
[----:B------:R-:W-:Y:S01]  /*1880*/  UMOV UR5, 0x40000040 ;  /* 0x4000004000057882 */ /* 0x000fe20000000000 */
[----:B------:R-:W-:Y:S01]  /*1890*/  UMOV UR7, 0x40000040 ;  /* 0x4000004000077882 */ /* 0x000fe20000000000 */
[----:B------:R-:W-:Y:S01]  /*18a0*/  ULOP3.LUT UR48, UR4, 0x10000, URZ, 0xfc, !UPT ;  /* 0x0001000004307892 */ /* 0x000fe2000f8efc3f */
[----:B------:R-:W-:Y:S01]  /*18b0*/  @!P1 PRMT R3, RZ, 0x654, R3 ;  /* 0x00000654ff039816 */ /* 0x000fe20000000003 */
[----:B------:R-:W-:Y:S01]  /*18c0*/  UIADD3 UR4, UR32, 0x2, URZ ;  /* 0x0000000220047890 */ /* 0x000fe2000fffe03f */
[----:B------:R-:W-:Y:S01]  /*18d0*/  CS2R R150, SRZ ;  /* 0x0000000000967805 */ /* 0x000fe2000001ff00 */
[----:B------:R-:W-:Y:S01]  /*18e0*/  ULEA UR34, UR42, UR48, 0xb ;  /* 0x000000302a227291 */ /* 0x000fe2000f8e583f */
[----:B------:R-:W-:Y:S01]  /*18f0*/  CS2R R148, SRZ ;  /* 0x0000000000947805 */ /* 0x000fe2000001ff00 */
[----:B------:R-:W-:Y:S01]  /*1900*/  UIADD3 UR8, UR32, 0x4, URZ ;  /* 0x0000000420087890 */ /* 0x000fe2000fffe03f */
[----:B------:R-:W-:Y:S01]  /*1910*/  CS2R R146, SRZ ;  /* 0x0000000000927805 */ /* 0x000fe2000001ff00 */
[----:B------:R-:W-:Y:S01]  /*1920*/  UIADD3 UR6, UR34, 0x2, URZ ;  /* 0x0000000222067890 */ /* 0x000fe2000fffe03f */
[----:B------:R-:W-:Y:S01]  /*1930*/  CS2R R144, SRZ ;  /* 0x0000000000907805 */ /* 0x000fe2000001ff00 */
[----:B------:R-:W-:Y:S01]  /*1940*/  UIADD3 UR10, UR34, 0x4, URZ ;  /* 0x00000004220a7890 */ /* 0x000fe2000fffe03f */
[----:B------:R-:W-:Y:S01]  /*1950*/  CS2R R142, SRZ ;  /* 0x00000000008e7805 */ /* 0x000fe2000001ff00 */
[----:B------:R-:W-:Y:S01]  /*1960*/  UMOV UR9, 0x40000040 ;  /* 0x4000004000097882 */ /* 0x000fe20000000000 */
[----:B------:R-:W-:Y:S01]  /*1970*/  HGMMA.64x128x16.F32.BF16 R24, gdesc[UR32], RZ, !UPT, gsb0 ;  /* 0x01e00000201879f0 */ /* 0x000fe2000c0018ff */
        /* <DEDUP_REMOVED lines=25> */
[----:B------:R-:W-:-:S02]  /*1b10*/  UIADD3 UR28, UR32, 0x406, URZ ;  /* 0x00000406201c7890 */ /* 0x000fc4000fffe03f */
[----:B------:R-:W-:Y:S01]  /*1b20*/  UIADD3 UR30, UR34, 0x406, URZ ;  /* 0x00000406221e7890 */ /* 0x000fe2000fffe03f */
[----:B------:R-:W-:Y:S01]  /*1b30*/  UMOV UR29, 0x40000040 ;  /* 0x40000040001d7882 */ /* 0x000fe20000000000 */
[----:B------:R-:W-:Y:S01]  /*1b40*/  UMOV UR31, 0x40000040 ;  /* 0x40000040001f7882 */ /* 0x000fe20000000000 */
[----:B------:R-:W-:Y:S01]  /*1b50*/  UIADD3 UR53, UR50, -0x2, URZ ;  /* 0xfffffffe32357890 */ /* 0x000fe2000fffe03f */
[----:B------:R-:W-:Y:S02]  /*1b60*/  WARPGROUP.DEPBAR.LE gsb0, 0x0 ;  /* 0x00008000000079c5 */ /* 0x000fe40000010000 */
[----:B------:R-:W-:-:S06]  /*1b70*/  WARPGROUP.ARRIVE ;  /* 0x00000000000079c5 */ /* 0x000fcc0000000000 */
[----:B------:R-:W-:Y:S01]  /*1b80*/  HGMMA.64x128x16.F32.BF16 R24, gdesc[UR4], R24, gsb0 ;  /* 0x01e00000041879f0 */ /* 0x000fe20008001818 */
[----:B------:R-:W-:Y:S02]  /*1b90*/  ULDC UR6, c[0x0][0x448] ;  /* 0x0001120000067ab9 */ /* 0x000fe40000000800 */
[----:B------:R-:W-:-:S06]  /*1ba0*/  UISETP.NE.AND UP0, UPT, UR6, 0x1, UPT ;  /* 0x000000010600788c */ /* 0x000fcc000bf05270 */
[----:B------:R-:W-:-:S05]  /*1bb0*/  PLOP3.LUT P2, PT, PT, PT, UP0, 0x80, 0x0 ;  /* 0x000000000000781c */ /* 0x000fca0003f4f008 */
[----:B------:R-:W-:-:S08]  /*1bc0*/  @UP0 ULDC UR6, c[0x0][0x44c] ;  /* 0x0001130000060ab9 */ /* 0x000fd00000000800 */
[----:B------:R-:W-:Y:S01]  /*1bd0*/  @P2 IMAD.HI.U32 R4, R0, UR6, RZ ;  /* 0x0000000600042c27 */ /* 0x000fe2000f8e00ff */
[----:B------:R-:W-:-:S04]  /*1be0*/  @UP0 ULDC UR6, c[0x0][0x450] ;  /* 0x0001140000060ab9 */ /* 0x000fc80000000800 */
[----:B------:R-:W-:Y:S01]  /*1bf0*/  @P2 SHF.R.U32.HI R6, RZ, UR6, R4 ;  /* 0x00000006ff062c19 */ /* 0x000fe20008011604 */
[----:B------:R-:W-:Y:S02]  /*1c00*/  UMOV UR6, 0xffffff80 ;  /* 0xffffff8000067882 */ /* 0x000fe40000000000 */
[----:B------:R-:W-:Y:S02]  /*1c10*/  UIMAD UR6, UR50, UR6, 0x80 ;  /* 0x00000080320674a4 */ /* 0x000fe4000f8e0206 */
[----:B------:R-:W0:Y:S02]  /*1c20*/  SHFL.IDX PT, R8, R6, 0x1, 0x1c1f ;  /* 0x003c1f0006087f89 */ /* 0x000e2400000e0000 */
[----:B------:R-:W-:Y:S02]  /*1c30*/  UIADD3 UR7, UR6, 0x1, URZ ;  /* 0x0000000106077890 */ /* 0x000fe4000fffe03f */
[----:B------:R-:W1:Y:S04]  /*1c40*/  SHFL.IDX PT, R6, R6, RZ, 0x1c1f ;  /* 0x001c1fff06067589 */ /* 0x000e6800000e0000 */
[----:B------:R-:W-:-:S04]  /*1c50*/  IMAD.U32 R5, RZ, RZ, UR7 ;  /* 0x00000007ff057e24 */ /* 0x000fc8000f8e00ff */
[----:B------:R-:W-:Y:S01]  /*1c60*/  IMAD R0, R16, -0x2, R5 ;  /* 0xfffffffe10007824 */ /* 0x000fe200078e0205 */
[----:B------:R-:W-:Y:S02]  /*1c70*/  WARPGROUP.DEPBAR.LE gsb0, 0x0 ;  /* 0x00008000000079c5 */ /* 0x000fe40000010000 */
[----:B------:R-:W-:-:S06]  /*1c80*/  WARPGROUP.ARRIVE ;  /* 0x00000000000079c5 */ /* 0x000fcc0000000000 */
[----:B------:R-:W-:Y:S01]  /*1c90*/  HGMMA.64x128x16.F32.BF16 R24, gdesc[UR8], R24, gsb0 ;  /* 0x01e00000081879f0 */ /* 0x000fe20008001818 */
[----:B------:R-:W-:Y:S01]  /*1ca0*/  ULDC UR11, c[0x0][0x2f0] ;  /* 0x0000bc00000b7ab9 */ /* 0x000fe20000000800 */
[----:B------:R-:W-:Y:S01]  /*1cb0*/  UMOV UR10, UR36 ;  /* 0x00000024000a7c82 */ /* 0x000fe20008000000 */
[----:B------:R-:W-:Y:S02]  /*1cc0*/  UIMAD UR6, UR49, UR11, UR6 ;  /* 0x0000000b310672a4 */ /* 0x000fe4000f8e0206 */
[----:B------:R-:W-:-:S04]  /*1cd0*/  IMAD.U32 R7, RZ, RZ, UR11 ;  /* 0x0000000bff077e24 */ /* 0x000fc8000f8e00ff */
[----:B------:R-:W-:Y:S02]  /*1ce0*/  IMAD R7, R7, UR49, R0 ;  /* 0x0000003107077c24 */ /* 0x000fe4000f8e0200 */
[----:B------:R-:W-:Y:S01]  /*1cf0*/  IMAD.U32 R5, RZ, RZ, UR6 ;  /* 0x00000006ff057e24 */ /* 0x000fe2000f8e00ff */
[----:B------:R-:W-:-:S03]  /*1d00*/  ULDC UR6, c[0x0][0x988] ;  /* 0x0002620000067ab9 */ /* 0x000fc60000000800 */
[----:B------:R-:W-:Y:S01]  /*1d10*/  IMAD R4, R16, -0x2, R5 ;  /* 0xfffffffe10047824 */ /* 0x000fe200078e0205 */
[----:B------:R-:W-:Y:S02]  /*1d20*/  WARPGROUP.DEPBAR.LE gsb0, 0x0 ;  /* 0x00008000000079c5 */ /* 0x000fe40000010000 */
[----:B------:R-:W-:-:S06]  /*1d30*/  WARPGROUP.ARRIVE ;  /* 0x00000000000079c5 */ /* 0x000fcc0000000000 */
[----:B------:R-:W-:Y:S01]  /*1d40*/  HGMMA.64x128x16.F32.BF16 R24, gdesc[UR12], R24, gsb0 ;  /* 0x01e000000c1879f0 */ /* 0x000fe20008001818 */
[----:B------:R-:W-:Y:S02]  /*1d50*/  ULDC UR14, c[0x0][0x288] ;  /* 0x0000a200000e7ab9 */ /* 0x000fe40000000800 */
[----:B0-----:R-:W-:Y:S01]  /*1d60*/  IADD3 R5, R8, -UR14, R7 ;  /* 0x8000000e08057c10 */ /* 0x001fe2000fffe007 */
[----:B------:R-:W-:Y:S01]  /*1d70*/  VIADD R7, R7, -UR14 ;  /* 0x8000000e07077c36 */ /* 0x000fe20008000000 */
[----:B------:R-:W-:Y:S02]  /*1d80*/  UIMAD UR11, UR49, UR11, -UR14 ;  /* 0x0000000b310b72a4 */ /* 0x000fe4000f8e0a0e */
[----:B------:R-:W-:Y:S01]  /*1d90*/  VIMNMX R5, R4, R5, PT ;  /* 0x0000000504057248 */ /* 0x000fe20003fe0100 */
[----:B------:R-:W-:Y:S01]  /*1da0*/  @UP0 ULDC UR14, c[0x0][0x450] ;  /* 0x00011400000e0ab9 */ /* 0x000fe20000000800 */
[----:B-1----:R-:W-:Y:S02]  /*1db0*/  VIADDMNMX R7, R6, R7, R4, PT ;  /* 0x0000000706077246 */ /* 0x002fe40003800104 */
[----:B------:R-:W-:-:S02]  /*1dc0*/  ISETP.GT.AND P3, PT, R5, RZ, PT ;  /* 0x000000ff0500720c */ /* 0x000fc40003f64270 */
[C---:B------:R-:W-:Y:S02]  /*1dd0*/  ISETP.GT.AND P4, PT, R5.reuse, 0x1, PT ;  /* 0x000000010500780c */ /* 0x040fe40003f84270 */
[----:B------:R-:W-:Y:S01]  /*1de0*/  ISETP.GT.AND P5, PT, R5, 0x8, PT ;  /* 0x000000080500780c */ /* 0x000fe20003fa4270 */
        /* <DEDUP_REMOVED lines=13> */
[----:B------:R-:W-:Y:S01]  /*1ec0*/  FSEL R9, R26, -INF , P3 ;  /* 0xff8000001a097808 */ /* 0x000fe20001800000 */
[----:B------:R0:W-:Y:S01]  /*1ed0*/  @!P1 SYNCS.ARRIVE.TRANS64.RED.A1T0 RZ, [R3+URZ], RZ ;  /* 0x000000ff03ff99a7 */ /* 0x0001e2000810043f */
[----:B------:R-:W-:Y:S02]  /*1ee0*/  FSEL R27, R27, -INF , P4 ;  /* 0xff8000001b1b7808 */ /* 0x000fe40002000000 */
        /* <DEDUP_REMOVED lines=87> */
[----:B------:R-:W-:Y:S02]  /*2460*/  FSEL R87, R87, -INF , P3 ;  /* 0xff80000057577808 */ /* 0x000fe40001800000 */
[----:B------:R-:W-:Y:S02]  /*2470*/  FMNMX.FTZ R0, R125, R0, !PT ;  /* 0x000000007d007209 */ /* 0x000fe40007810000 */
[----:B------:R-:W-:Y:S02]  /*2480*/  ISETP.GT.AND P4, PT, R7, 0x1, PT ;  /* 0x000000010700780c */ /* 0x000fe40003f84270 */
[----:B------:R-:W-:Y:S01]  /*2490*/  FMNMX.FTZ R8, R87, R0, !PT ;  /* 0x0000000057087209 */ /* 0x000fe20007810000 */
[----:B------:R-:W-:Y:S01]  /*24a0*/  IMAD.U32 R0, RZ, RZ, UR6 ;  /* 0x00000006ff007e24 */ /* 0x000fe2000f8e00ff */
[----:B------:R-:W-:Y:S01]  /*24b0*/  ISETP.GT.AND P5, PT, R7, 0x8, PT ;  /* 0x000000080700780c */ /* 0x000fe20003fa4270 */
[----:B------:R-:W-:Y:S01]  /*24c0*/  @UP0 ULDC UR6, c[0x0][0x44c] ;  /* 0x0001130000060ab9 */ /* 0x000fe20000000800 */
[----:B------:R-:W-:Y:S01]  /*24d0*/  FSEL R25, R25, -INF , P4 ;  /* 0xff80000019197808 */ /* 0x000fe20002000000 */
[----:B------:R-:W1:Y:S01]  /*24e0*/  SHFL.BFLY PT, R5, R8, 0x2, 0x1f ;  /* 0x0c401f0008057f89 */ /* 0x000e6200000e0000 */
[----:B------:R-:W-:Y:S01]  /*24f0*/  FSEL R13, R28, -INF , P5 ;  /* 0xff8000001c0d7808 */ /* 0x000fe20002800000 */
[----:B------:R-:W-:Y:S01]  /*2500*/  UIMAD.WIDE.U32 UR6, UR36, UR6, URZ ;  /* 0x00000006240672a5 */ /* 0x000fe2000f8e003f */
[----:B------:R-:W-:-:S03]  /*2510*/  ISETP.GT.AND P4, PT, R7, 0x10, PT ;  /* 0x000000100700780c */ /* 0x000fc60003f84270 */
[----:B------:R-:W-:Y:S01]  /*2520*/  @UP0 USHF.R.U32.HI UR10, URZ, UR14, UR7 ;  /* 0x0000000e3f0a0299 */ /* 0x000fe20008011607 */
[----:B------:R-:W-:Y:S02]  /*2530*/  FSEL R15, R32, -INF , P4 ;  /* 0xff800000200f7808 */ /* 0x000fe40002000000 */
[----:B------:R-:W-:Y:S01]  /*2540*/  ISETP.GT.AND P4, PT, R7, 0x18, PT ;  /* 0x000000180700780c */ /* 0x000fe20003f84270 */
[----:B------:R-:W-:-:S04]  /*2550*/  UIADD3 UR11, UR11, UR10, URZ ;  /* 0x0000000a0b0b7290 */ /* 0x000fc8000fffe03f */
[----:B------:R-:W-:-:S04]  /*2560*/  USHF.R.S32.HI UR6, URZ, 0x1f, UR11 ;  /* 0x0000001f3f067899 */ /* 0x000fc8000801140b */
[----:B------:R-:W-:-:S04]  /*2570*/  ULEA.HI UR6, UR6, UR11, URZ, 0x7 ;  /* 0x0000000b06067291 */ /* 0x000fc8000f8f383f */
[----:B------:R-:W-:Y:S01]  /*2580*/  USHF.R.S32.HI UR6, URZ, 0x7, UR6 ;  /* 0x000000073f067899 */ /* 0x000fe20008011406 */
[----:B-1----:R-:W-:-:S03]  /*2590*/  FMNMX.FTZ R10, R8, R5, !PT ;  /* 0x00000005080a7209 */ /* 0x002fc60007810000 */
[----:B------:R-:W-:Y:S02]  /*25a0*/  UISETP.LT.AND UP1, UPT, URZ, UR6, UPT ;  /* 0x000000063f00728c */ /* 0x000fe4000bf21270 */
[----:B------:R-:W1:Y:S02]  /*25b0*/  SHFL.BFLY PT, R5, R10, 0x1, 0x1f ;  /* 0x0c201f000a057f89 */ /* 0x000e6400000e0000 */
[----:B------:R-:W-:-:S04]  /*25c0*/  USEL UR51, URZ, UR6, !UP1 ;  /* 0x000000063f337287 */ /* 0x000fc8000c800000 */
[----:B------:R-:W-:Y:S01]  /*25d0*/  UISETP.GE.AND UP1, UPT, UR53, UR51, UPT ;  /* 0x000000333500728c */ /* 0x000fe2000bf26270 */
[----:B-1----:R-:W-:-:S04]  /*25e0*/  FMNMX.FTZ R5, R10, R5, !PT ;  /* 0x000000050a057209 */ /* 0x002fc80007810000 */
[C---:B------:R-:W-:Y:S01]  /*25f0*/  FSETP.NEU.FTZ.AND P3, PT, R5.reuse, -INF , PT ;  /* 0xff8000000500780b */ /* 0x040fe20003f7d000 */
[----:B------:R-:W-:-:S05]  /*2600*/  FMUL.FTZ R12, R5, R0 ;  /* 0x00000000050c7220 */ /* 0x000fca0000410000 */
[----:B------:R-:W-:Y:S02]  /*2610*/  FSEL R30, R12, RZ, P3 ;  /* 0x000000ff0c1e7208 */ /* 0x000fe40001800000 */
[----:B------:R-:W-:-:S03]  /*2620*/  ISETP.GT.AND P3, PT, R7, RZ, PT ;  /* 0x000000ff0700720c */ /* 0x000fc60003f64270 */
[-CC-:B------:R-:W-:Y:S01]  /*2630*/  FFMA.FTZ R183, R11, R0.reuse, -R30.reuse ;  /* 0x000000000bb77223 */ /* 0x180fe2000001081e */
[----:B------:R-:W-:Y:S01]  /*2640*/  FSEL R11, R24, -INF , P3 ;  /* 0xff800000180b7808 */ /* 0x000fe20001800000 */
[-CC-:B------:R-:W-:Y:S01]  /*2650*/  FFMA.FTZ R177, R21, R0.reuse, -R30.reuse ;  /* 0x0000000015b17223 */ /* 0x180fe2000001081e */
[----:B------:R-:W-:Y:S01]  /*2660*/  ISETP.GT.AND P3, PT, R7, 0x9, PT ;  /* 0x000000090700780c */ /* 0x000fe20003f64270 */
[-CC-:B------:R-:W-:Y:S01]  /*2670*/  FFMA.FTZ R27, R27, R0.reuse, -R30.reuse ;  /* 0x000000001b1b7223 */ /* 0x180fe2000001081e */
[----:B------:R-:W-:Y:S01]  /*2680*/  FMNMX.FTZ R8, R11, R25, !PT ;  /* 0x000000190b087209 */ /* 0x000fe20007810000 */
[--C-:B------:R-:W-:Y:S01]  /*2690*/  FFMA.FTZ R6, R31, R0, -R30.reuse ;  /* 0x000000001f067223 */ /* 0x100fe2000001081e */
[----:B------:R-:W-:Y:S01]  /*26a0*/  FSEL R29, R29, -INF , P3 ;  /* 0xff8000001d1d7808 */ /* 0x000fe20001800000 */
[----:B------:R1:W-:Y:S01]  /*26b0*/  MUFU.EX2 R4, R27 ;  /* 0x0000001b00047308 */ /* 0x0003e20000000800 */
        /* <DEDUP_REMOVED lines=16> */
[----:B------:R-:W-:Y:S01]  /*27c0*/  ISETP.GT.AND P4, PT, R7, 0x20, PT ;  /* 0x000000200700780c */ /* 0x000fe20003f84270 */
[----:B------:R-:W-:Y:S01]  /*27d0*/  MUFU.EX2 R8, R35 ;  /* 0x0000002300087308 */ /* 0x000fe20000000800 */
[----:B------:R-:W-:Y:S01]  /*27e0*/  FSEL R37, R37, -INF , P3 ;  /* 0xff80000025257808 */ /* 0x000fe20001800000 */
[--C-:B------:R-:W-:Y:S01]  /*27f0*/  FFMA.FTZ R95, R95, R0, -R30.reuse ;  /* 0x000000005f5f7223 */ /* 0x100fe2000001081e */
[----:B------:R-:W-:Y:S01]  /*2800*/  FMNMX.FTZ R10, R21, R10, !PT ;  /* 0x0000000a150a7209 */ /* 0x000fe20007810000 */
[-CC-:B------:R-:W-:Y:S01]  /*2810*/  FFMA.FTZ R169, R97, R0.reuse, -R30.reuse ;  /* 0x0000000061a97223 */ /* 0x180fe2000001081e */
[----:B------:R-:W-:Y:S01]  /*2820*/  ISETP.GT.AND P3, PT, R7, 0x21, PT ;  /* 0x000000210700780c */ /* 0x000fe20003f64270 */
[--C-:B------:R-:W-:Y:S01]  /*2830*/  FFMA.FTZ R99, R99, R0, -R30.reuse ;  /* 0x0000000063637223 */ /* 0x100fe2000001081e */
[----:B-1----:R-:W-:Y:S01]  /*2840*/  FSEL R27, R40, -INF , P4 ;  /* 0xff800000281b7808 */ /* 0x002fe20002000000 */
        /* <DEDUP_REMOVED lines=14> */
[----:B------:R-:W-:Y:S01]  /*2930*/  FFMA.FTZ R111, R111, R0, -R30 ;  /* 0x000000006f6f7223 */ /* 0x000fe2000001081e */
[----:B------:R-:W-:Y:S01]  /*2940*/  ISETP.GT.AND P4, PT, R7, 0x30, PT ;  /* 0x000000300700780c */ /* 0x000fe20003f84270 */
[----:B------:R2:W-:Y:S01]  /*2950*/  MUFU.EX2 R10, R39 ;  /* 0x00000027000a7308 */ /* 0x0005e20000000800 */
[----:B------:R-:W-:Y:S01]  /*2960*/  FSEL R45, R45, -INF , P3 ;  /* 0xff8000002d2d7808 */ /* 0x000fe20001800000 */
[----:B-1----:R-:W-:Y:S01]  /*2970*/  FADD.FTZ R44, R181, R4 ;  /* 0x00000004b52c7221 */ /* 0x002fe20000010000 */
        /* <DEDUP_REMOVED lines=16> */
[----:B--2---:R-:W-:Y:S01]  /*2a80*/  FSEL R39, R52, -INF , P4 ;  /* 0xff80000034277808 */ /* 0x004fe20002000000 */
        /* <DEDUP_REMOVED lines=15> */
[----:B------:R-:W-:-:S02]  /*2b80*/  ISETP.GT.AND P4, PT, R7, 0x48, PT ;  /* 0x000000480700780c */ /* 0x000fc40003f84270 */
[----:B------:R-:W-:Y:S02]  /*2b90*/  CS2R R104, SRZ ;  /* 0x0000000000687805 */ /* 0x000fe4000001ff00 */
[----:B------:R-:W-:Y:S02]  /*2ba0*/  FSEL R57, R57, -INF , P3 ;  /* 0xff80000039397808 */ /* 0x000fe40001800000 */
[----:B------:R-:W-:Y:S02]  /*2bb0*/  CS2R R100, SRZ ;  /* 0x0000000000647805 */ /* 0x000fe4000001ff00 */
[----:B------:R-:W-:Y:S01]  /*2bc0*/  FMNMX.FTZ R14, R43, R14, !PT ;  /* 0x0000000e2b0e7209 */ /* 0x000fe20007810000 */
[----:B------:R-:W-:Y:S01]  /*2bd0*/  MUFU.EX2 R175, R175 ;  /* 0x000000af00af7308 */ /* 0x000fe20000000800 */
[----:B------:R-:W-:Y:S02]  /*2be0*/  ISETP.GT.AND P3, PT, R7, 0x49, PT ;  /* 0x000000490700780c */ /* 0x000fe40003f64270 */
[----:B------:R-:W-:-:S02]  /*2bf0*/  CS2R R96, SRZ ;  /* 0x0000000000607805 */ /* 0x000fc4000001ff00 */
[----:B------:R-:W-:Y:S02]  /*2c00*/  FSEL R47, R60, -INF , P4 ;  /* 0xff8000003c2f7808 */ /* 0x000fe40002000000 */
[----:B------:R-:W-:Y:S02]  /*2c10*/  CS2R R92, SRZ ;  /* 0x00000000005c7805 */ /* 0x000fe4000001ff00 */
[----:B------:R-:W-:Y:S02]  /*2c20*/  FMNMX.FTZ R20, R57, R14, !PT ;  /* 0x0000000e39147209 */ /* 0x000fe40007810000 */
[----:B------:R-:W-:Y:S02]  /*2c30*/  CS2R R90, SRZ ;  /* 0x00000000005a7805 */ /* 0x000fe4000001ff00 */
[----:B------:R-:W-:Y:S01]  /*2c40*/  ISETP.GT.AND P4, PT, R7, 0x50, PT ;  /* 0x000000500700780c */ /* 0x000fe20003f84270 */
[----:B------:R1:W-:Y:S01]  /*2c50*/  MUFU.EX2 R14, R95 ;  /* 0x0000005f000e7308 */ /* 0x0003e20000000800 */
[----:B------:R-:W-:-:S02]  /*2c60*/  FSEL R61, R61, -INF , P3 ;  /* 0xff8000003d3d7808 */ /* 0x000fc40001800000 */
[----:B------:R-:W-:Y:S02]  /*2c70*/  CS2R R88, SRZ ;  /* 0x0000000000587805 */ /* 0x000fe4000001ff00 */
[----:B------:R-:W-:Y:S02]  /*2c80*/  FMNMX.FTZ R20, R47, R20, !PT ;  /* 0x000000142f147209 */ /* 0x000fe40007810000 */
[----:B------:R-:W-:Y:S02]  /*2c90*/  ISETP.GT.AND P3, PT, R7, 0x51, PT ;  /* 0x000000510700780c */ /* 0x000fe40003f64270 */
[----:B------:R-:W-:Y:S01]  /*2ca0*/  FSEL R51, R64, -INF , P4 ;  /* 0xff80000040337808 */ /* 0x000fe20002000000 */
[----:B------:R-:W-:Y:S01]  /*2cb0*/  MUFU.EX2 R169, R169 ;  /* 0x000000a900a97308 */ /* 0x000fe20000000800 */
[----:B------:R-:W-:Y:S02]  /*2cc0*/  FMNMX.FTZ R20, R61, R20, !PT ;  /* 0x000000143d147209 */ /* 0x000fe40007810000 */
[----:B-1----:R-:W-:-:S02]  /*2cd0*/  CS2R R94, SRZ ;  /* 0x00000000005e7805 */ /* 0x002fc4000001ff00 */
[----:B------:R-:W-:Y:S02]  /*2ce0*/  ISETP.GT.AND P4, PT, R7, 0x58, PT ;  /* 0x000000580700780c */ /* 0x000fe40003f84270 */
[----:B------:R-:W-:Y:S02]  /*2cf0*/  FSEL R65, R65, -INF , P3 ;  /* 0xff80000041417808 */ /* 0x000fe40001800000 */
[----:B------:R-:W-:Y:S01]  /*2d00*/  FMNMX.FTZ R20, R51, R20, !PT ;  /* 0x0000001433147209 */ /* 0x000fe20007810000 */
[----:B------:R-:W-:Y:S01]  /*2d10*/  MUFU.EX2 R171, R171 ;  /* 0x000000ab00ab7308 */ /* 0x000fe20000000800 */
[----:B------:R-:W-:Y:S02]  /*2d20*/  ISETP.GT.AND P3, PT, R7, 0x59, PT ;  /* 0x000000590700780c */ /* 0x000fe40003f64270 */
[----:B------:R-:W-:Y:S02]  /*2d30*/  FSEL R55, R68, -INF , P4 ;  /* 0xff80000044377808 */ /* 0x000fe40002000000 */
[----:B------:R-:W-:-:S02]  /*2d40*/  FMNMX.FTZ R24, R65, R20, !PT ;  /* 0x0000001441187209 */ /* 0x000fc40007810000 */
[----:B------:R-:W-:Y:S01]  /*2d50*/  ISETP.GT.AND P4, PT, R7, 0x60, PT ;  /* 0x000000600700780c */ /* 0x000fe20003f84270 */
[----:B------:R1:W-:Y:S01]  /*2d60*/  MUFU.EX2 R20, R99 ;  /* 0x0000006300147308 */ /* 0x0003e20000000800 */
[----:B------:R-:W-:Y:S02]  /*2d70*/  FSEL R69, R69, -INF , P3 ;  /* 0xff80000045457808 */ /* 0x000fe40001800000 */
[----:B------:R-:W-:Y:S02]  /*2d80*/  FMNMX.FTZ R24, R55, R24, !PT ;  /* 0x0000001837187209 */ /* 0x000fe40007810000 */
[----:B------:R-:W-:Y:S02]  /*2d90*/  ISETP.GT.AND P3, PT, R7, 0x61, PT ;  /* 0x000000610700780c */ /* 0x000fe40003f64270 */
[----:B------:R-:W-:Y:S01]  /*2da0*/  FSEL R59, R72, -INF , P4 ;  /* 0xff800000483b7808 */ /* 0x000fe20002000000 */
[----:B------:R-:W-:Y:S01]  /*2db0*/  MUFU.EX2 R153, R153 ;  /* 0x0000009900997308 */ /* 0x000fe20000000800 */
[----:B------:R-:W-:-:S02]  /*2dc0*/  FMNMX.FTZ R24, R69, R24, !PT ;  /* 0x0000001845187209 */ /* 0x000fc40007810000 */
[----:B-1----:R-:W-:Y:S02]  /*2dd0*/  CS2R R98, SRZ ;  /* 0x0000000000627805 */ /* 0x002fe4000001ff00 */
[----:B------:R-:W-:Y:S02]  /*2de0*/  ISETP.GT.AND P4, PT, R7, 0x68, PT ;  /* 0x000000680700780c */ /* 0x000fe40003f84270 */
[----:B------:R-:W-:Y:S02]  /*2df0*/  FSEL R73, R73, -INF , P3 ;  /* 0xff80000049497808 */ /* 0x000fe40001800000 */
[----:B------:R-:W-:Y:S01]  /*2e00*/  FMNMX.FTZ R24, R59, R24, !PT ;  /* 0x000000183b187209 */ /* 0x000fe20007810000 */
[----:B------:R1:W-:Y:S01]  /*2e10*/  MUFU.EX2 R32, R107 ;  /* 0x0000006b00207308 */ /* 0x0003e20000000800 */
[----:B------:R-:W-:Y:S02]  /*2e20*/  ISETP.GT.AND P3, PT, R7, 0x69, PT ;  /* 0x000000690700780c */ /* 0x000fe40003f64270 */
[----:B------:R-:W-:-:S02]  /*2e30*/  FSEL R63, R76, -INF , P4 ;  /* 0xff8000004c3f7808 */ /* 0x000fc40002000000 */
[----:B------:R-:W-:Y:S02]  /*2e40*/  FMNMX.FTZ R26, R73, R24, !PT ;  /* 0x00000018491a7209 */ /* 0x000fe40007810000 */
[----:B------:R-:W-:Y:S01]  /*2e50*/  ISETP.GT.AND P4, PT, R7, 0x70, PT ;  /* 0x000000700700780c */ /* 0x000fe20003f84270 */
[----:B------:R2:W-:Y:S01]  /*2e60*/  MUFU.EX2 R24, R103 ;  /* 0x0000006700187308 */ /* 0x0005e20000000800 */
[----:B------:R-:W-:Y:S02]  /*2e70*/  FSEL R77, R77, -INF , P3 ;  /* 0xff8000004d4d7808 */ /* 0x000fe40001800000 */
[----:B-1----:R-:W-:Y:S02]  /*2e80*/  CS2R R106, SRZ ;  /* 0x00000000006a7805 */ /* 0x002fe4000001ff00 */
[----:B------:R-:W-:Y:S02]  /*2e90*/  FMNMX.FTZ R26, R63, R26, !PT ;  /* 0x0000001a3f1a7209 */ /* 0x000fe40007810000 */
[----:B------:R-:W-:-:S02]  /*2ea0*/  ISETP.GT.AND P3, PT, R7, 0x71, PT ;  /* 0x000000710700780c */ /* 0x000fc40003f64270 */
[----:B------:R-:W-:Y:S01]  /*2eb0*/  FSEL R67, R80, -INF , P4 ;  /* 0xff80000050437808 */ /* 0x000fe20002000000 */
[----:B------:R-:W-:Y:S01]  /*2ec0*/  MUFU.EX2 R109, R109 ;  /* 0x0000006d006d7308 */ /* 0x000fe20000000800 */
[----:B------:R-:W-:Y:S02]  /*2ed0*/  FMNMX.FTZ R26, R77, R26, !PT ;  /* 0x0000001a4d1a7209 */ /* 0x000fe40007810000 */
[----:B--2---:R-:W-:Y:S02]  /*2ee0*/  CS2R R102, SRZ ;  /* 0x0000000000667805 */ /* 0x004fe4000001ff00 */
[----:B------:R-:W-:Y:S02]  /*2ef0*/  ISETP.GT.AND P4, PT, R7, 0x78, PT ;  /* 0x000000780700780c */ /* 0x000fe40003f84270 */
[----:B------:R-:W-:Y:S02]  /*2f00*/  FSEL R81, R81, -INF , P3 ;  /* 0xff80000051517808 */ /* 0x000fe40001800000 */
[----:B------:R-:W-:Y:S01]  /*2f10*/  FMNMX.FTZ R26, R67, R26, !PT ;  /* 0x0000001a431a7209 */ /* 0x000fe20007810000 */
[----:B------:R1:W2:Y:S01]  /*2f20*/  MUFU.EX2 R34, R111 ;  /* 0x0000006f00227308 */ /* 0x0002a20000000800 */
[----:B------:R-:W-:-:S02]  /*2f30*/  ISETP.GT.AND P3, PT, R7, 0x79, PT ;  /* 0x000000790700780c */ /* 0x000fc40003f64270 */
[----:B------:R-:W-:Y:S02]  /*2f40*/  FSEL R7, R84, -INF , P4 ;  /* 0xff80000054077808 */ /* 0x000fe40002000000 */
[----:B------:R-:W-:Y:S02]  /*2f50*/  FMNMX.FTZ R26, R81, R26, !PT ;  /* 0x0000001a511a7209 */ /* 0x000fe40007810000 */
[----:B------:R-:W-:Y:S01]  /*2f60*/  FSEL R85, R85, -INF , P3 ;  /* 0xff80000055557808 */ /* 0x000fe20001800000 */
[----:B------:R-:W-:Y:S01]  /*2f70*/  MUFU.EX2 R113, R113 ;  /* 0x0000007100717308 */ /* 0x000fe20000000800 */
[----:B------:R-:W-:Y:S02]  /*2f80*/  FMNMX.FTZ R26, R7, R26, !PT ;  /* 0x0000001a071a7209 */ /* 0x000fe40007810000 */
[----:B-1----:R-:W-:Y:S02]  /*2f90*/  CS2R R110, SRZ ;  /* 0x00000000006e7805 */ /* 0x002fe4000001ff00 */
[----:B------:R-:W-:-:S02]  /*2fa0*/  F2FP.BF16.F32.PACK_AB R181, R4, R181 ;  /* 0x000000b504b5723e */ /* 0x000fc400000010ff */
[----:B------:R-:W-:Y:S01]  /*2fb0*/  FMNMX.FTZ R26, R85, R26, !PT ;  /* 0x0000001a551a7209 */ /* 0x000fe20007810000 */
[----:B------:R1:W3:Y:S01]  /*2fc0*/  MUFU.EX2 R36, R115 ;  /* 0x0000007300247308 */ /* 0x0002e20000000800 */
[----:B--2---:R-:W-:-:S03]  /*2fd0*/  F2FP.BF16.F32.PACK_AB R155, R34, R109 ;  /* 0x0000006d229b723e */ /* 0x004fc600000010ff */
[----:B------:R-:W2:Y:S04]  /*2fe0*/  SHFL.BFLY PT, R9, R26, 0x2, 0x1f ;  /* 0x0c401f001a097f89 */ /* 0x000ea800000e0000 */
[----:B------:R-:W-:Y:S01]  /*2ff0*/  MUFU.EX2 R117, R117 ;  /* 0x0000007500757308 */ /* 0x000fe20000000800 */
[----:B-1----:R-:W-:-:S07]  /*3000*/  CS2R R114, SRZ ;  /* 0x0000000000727805 */ /* 0x002fce000001ff00 */
[----:B------:R-:W1:Y:S01]  /*3010*/  MUFU.EX2 R38, R71 ;  /* 0x0000004700267308 */ /* 0x000e620000000800 */
[----:B---3--:R-:W-:-:S07]  /*3020*/  F2FP.BF16.F32.PACK_AB R157, R36, R113 ;  /* 0x00000071249d723e */ /* 0x008fce00000010ff */
[----:B------:R-:W-:Y:S01]  /*3030*/  MUFU.EX2 R119, R119 ;  /* 0x0000007700777308 */ /* 0x000fe20000000800 */
[----:B--2---:R-:W-:-:S05]  /*3040*/  FMNMX.FTZ R28, R26, R9, !PT ;  /* 0x000000091a1c7209 */ /* 0x004fca0007810000 */
[----:B------:R-:W2:Y:S02]  /*3050*/  SHFL.BFLY PT, R9, R28, 0x1, 0x1f ;  /* 0x0c201f001c097f89 */ /* 0x000ea400000e0000 */
[----:B------:R-:W3:Y:S01]  /*3060*/  MUFU.EX2 R40, R75 ;  /* 0x0000004b00287308 */ /* 0x000ee20000000800 */
[----:B-1----:R-:W-:-:S07]  /*3070*/  F2FP.BF16.F32.PACK_AB R159, R38, R117 ;  /* 0x00000075269f723e */ /* 0x002fce00000010ff */
[----:B------:R-:W-:Y:S08]  /*3080*/  MUFU.EX2 R121, R121 ;  /* 0x0000007900797308 */ /* 0x000ff00000000800 */
[----:B------:R-:W1:Y:S01]  /*3090*/  MUFU.EX2 R42, R79 ;  /* 0x0000004f002a7308 */ /* 0x000e620000000800 */
[----:B---3--:R-:W-:Y:S02]  /*30a0*/  F2FP.BF16.F32.PACK_AB R161, R40, R119 ;  /* 0x0000007728a1723e */ /* 0x008fe400000010ff */
[----:B--2---:R-:W-:-:S05]  /*30b0*/  FMNMX.FTZ R9, R28, R9, !PT ;  /* 0x000000091c097209 */ /* 0x004fca0007810000 */
[----:B------:R-:W-:Y:S01]  /*30c0*/  MUFU.EX2 R123, R123 ;  /* 0x0000007b007b7308 */ /* 0x000fe20000000800 */
[C---:B------:R-:W-:Y:S01]  /*30d0*/  FSETP.NEU.FTZ.AND P3, PT, R9.reuse, -INF , PT ;  /* 0xff8000000900780b */ /* 0x040fe20003f7d000 */
[----:B------:R-:W-:-:S06]  /*30e0*/  FMUL.FTZ R26, R9, R0 ;  /* 0x00000000091a7220 */ /* 0x000fcc0000410000 */
[----:B------:R-:W-:Y:S01]  /*30f0*/  MUFU.EX2 R28, R83 ;  /* 0x00000053001c7308 */ /* 0x000fe20000000800 */
[----:B------:R-:W-:Y:S02]  /*3100*/  FSEL R26, R26, RZ, P3 ;  /* 0x000000ff1a1a7208 */ /* 0x000fe40001800000 */
[----:B------:R-:W-:Y:S02]  /*3110*/  PLOP3.LUT P3, PT, PT, PT, UP1, 0x80, 0x0 ;  /* 0x000000000000781c */ /* 0x000fe40003f6f018 */
[----:B-1----:R-:W-:Y:S01]  /*3120*/  F2FP.BF16.F32.PACK_AB R163, R42, R121 ;  /* 0x000000792aa3723e */ /* 0x002fe200000010ff */
        /* <DEDUP_REMOVED lines=31> */
[----:B--2---:R-:W-:Y:S01]  /*3320*/  FADD.FTZ R44, R11, R180 ;  /* 0x000000b40b2c7221 */ /* 0x004fe20000010000 */
[-CC-:B------:R-:W-:Y:S01]  /*3330*/  FFMA.FTZ R55, R55, R0.reuse, -R26.reuse ;  /* 0x0000000037377223 */ /* 0x180fe2000001081a */
[-CC-:B------:R-:W-:Y:S01]  /*3340*/  FFMA.FTZ R69, R69, R0.reuse, -R26.reuse ;  /* 0x0000000045457223 */ /* 0x180fe2000001081a */
[----:B------:R-:W-:Y:S01]  /*3350*/  FADD.FTZ R46, R10, R25 ;  /* 0x000000190a2e7221 */ /* 0x000fe20000010000 */
[-CC-:B------:R-:W-:Y:S01]  /*3360*/  FFMA.FTZ R59, R59, R0.reuse, -R26.reuse ;  /* 0x000000003b3b7223 */ /* 0x180fe2000001081a */
[-C--:B------:R-:W-:Y:S01]  /*3370*/  FFMA.FTZ R73, R73, R0.reuse, -R26 ;  /* 0x0000000049497223 */ /* 0x080fe2000001081a */
[----:B------:R-:W2:Y:S01]  /*3380*/  MUFU.EX2 R15, R15 ;  /* 0x0000000f000f7308 */ /* 0x000ea20000000800 */
[----:B-1----:R-:W-:Y:S01]  /*3390*/  FADD.FTZ R25, R13, R44 ;  /* 0x0000002c0d197221 */ /* 0x002fe20000010000 */
[----:B---3--:R-:W-:Y:S01]  /*33a0*/  FADD.FTZ R29, R173, R46 ;  /* 0x0000002ead1d7221 */ /* 0x008fe20000010000 */
[-CC-:B------:R-:W-:Y:S01]  /*33b0*/  FFMA.FTZ R63, R63, R0.reuse, -R26.reuse ;  /* 0x000000003f3f7223 */ /* 0x180fe2000001081a */
[-CC-:B------:R-:W-:Y:S01]  /*33c0*/  FFMA.FTZ R77, R77, R0.reuse, -R26.reuse ;  /* 0x000000004d4d7223 */ /* 0x180fe2000001081a */
[-C--:B------:R-:W-:Y:S01]  /*33d0*/  FFMA.FTZ R67, R67, R0.reuse, -R26 ;  /* 0x0000000043437223 */ /* 0x080fe2000001081a */
[----:B------:R-:W-:Y:S01]  /*33e0*/  FADD.FTZ R46, R12, R29 ;  /* 0x0000001d0c2e7221 */ /* 0x000fe20000010000 */
[----:B------:R-:W-:Y:S01]  /*33f0*/  F2FP.BF16.F32.PACK_AB R183, R6, R183 ;  /* 0x000000b706b7723e */ /* 0x000fe200000010ff */
[----:B------:R-:W1:Y:S01]  /*3400*/  MUFU.EX2 R176, R33 ;  /* 0x0000002100b07308 */ /* 0x000e620000000800 */
[----:B----4-:R-:W-:Y:S01]  /*3410*/  FADD.FTZ R44, R182, R25 ;  /* 0x00000019b62c7221 */ /* 0x010fe20000010000 */
[----:B------:R-:W-:Y:S01]  /*3420*/  FADD.FTZ R29, R175, R46 ;  /* 0x0000002eaf1d7221 */ /* 0x000fe20000010000 */
[-CC-:B------:R-:W-:Y:S01]  /*3430*/  FFMA.FTZ R81, R81, R0.reuse, -R26.reuse ;  /* 0x0000000051517223 */ /* 0x180fe2000001081a */
[-CC-:B------:R-:W-:Y:S01]  /*3440*/  FFMA.FTZ R7, R7, R0.reuse, -R26.reuse ;  /* 0x0000000007077223 */ /* 0x180fe2000001081a */
[----:B------:R-:W-:Y:S01]  /*3450*/  FFMA.FTZ R26, R85, R0, -R26 ;  /* 0x00000000551a7223 */ /* 0x000fe2000001081a */
[----:B------:R-:W-:Y:S01]  /*3460*/  FADD.FTZ R46, R14, R29 ;  /* 0x0000001d0e2e7221 */ /* 0x000fe20000010000 */
[----:B------:R-:W-:Y:S01]  /*3470*/  F2FP.BF16.F32.PACK_AB R180, R180, R11 ;  /* 0x0000000bb4b4723e */ /* 0x000fe200000010ff */
[----:B------:R-:W3:Y:S01]  /*3480*/  MUFU.EX2 R21, R21 ;  /* 0x0000001500157308 */ /* 0x000ee20000000800 */
[----:B--2---:R-:W-:Y:S01]  /*3490*/  FADD.FTZ R25, R15, R44 ;  /* 0x0000002c0f197221 */ /* 0x004fe20000010000 */
[----:B------:R-:W-:Y:S01]  /*34a0*/  FADD.FTZ R29, R169, R46 ;  /* 0x0000002ea91d7221 */ /* 0x000fe20000010000 */
[----:B------:R-:W-:-:S02]  /*34b0*/  F2FP.BF16.F32.PACK_AB R165, R28, R123 ;  /* 0x0000007b1ca5723e */ /* 0x000fc400000010ff */
[----:B------:R-:W-:Y:S01]  /*34c0*/  F2FP.BF16.F32.PACK_AB R177, R8, R177 ;  /* 0x000000b108b1723e */ /* 0x000fe200000010ff */
[----:B------:R-:W-:Y:S01]  /*34d0*/  FADD.FTZ R46, R20, R29 ;  /* 0x0000001d142e7221 */ /* 0x000fe20000010000 */
[----:B------:R-:W-:Y:S01]  /*34e0*/  F2FP.BF16.F32.PACK_AB R179, R10, R179 ;  /* 0x000000b30ab3723e */ /* 0x000fe200000010ff */
[----:B------:R-:W2:Y:S01]  /*34f0*/  MUFU.EX2 R178, R37 ;  /* 0x0000002500b27308 */ /* 0x000ea20000000800 */
[----:B-1----:R-:W-:Y:S01]  /*3500*/  FADD.FTZ R44, R176, R25 ;  /* 0x00000019b02c7221 */ /* 0x002fe20000010000 */
[----:B------:R-:W-:Y:S01]  /*3510*/  FADD.FTZ R29, R171, R46 ;  /* 0x0000002eab1d7221 */ /* 0x000fe20000010000 */
[----:B------:R-:W-:Y:S02]  /*3520*/  F2FP.BF16.F32.PACK_AB R173, R12, R173 ;  /* 0x000000ad0cad723e */ /* 0x000fe400000010ff */
[----:B------:R-:W-:Y:S01]  /*3530*/  F2FP.BF16.F32.PACK_AB R175, R14, R175 ;  /* 0x000000af0eaf723e */ /* 0x000fe200000010ff */
[----:B------:R-:W-:Y:S01]  /*3540*/  FADD.FTZ R46, R24, R29 ;  /* 0x0000001d182e7221 */ /* 0x000fe20000010000 */
[----:B------:R-:W-:Y:S01]  /*3550*/  F2FP.BF16.F32.PACK_AB R169, R20, R169 ;  /* 0x000000a914a9723e */ /* 0x000fe200000010ff */
[----:B------:R-:W1:Y:S01]  /*3560*/  MUFU.EX2 R27, R27 ;  /* 0x0000001b001b7308 */ /* 0x000e620000000800 */
[----:B---3--:R-:W-:Y:S01]  /*3570*/  FADD.FTZ R25, R21, R44 ;  /* 0x0000002c15197221 */ /* 0x008fe20000010000 */
[----:B------:R-:W-:-:S02]  /*3580*/  F2FP.BF16.F32.PACK_AB R171, R24, R171 ;  /* 0x000000ab18ab723e */ /* 0x000fc400000010ff */
[----:B------:R-:W-:Y:S02]  /*3590*/  F2FP.BF16.F32.PACK_AB R182, R182, R13 ;  /* 0x0000000db6b6723e */ /* 0x000fe400000010ff */
[----:B------:R-:W-:Y:S02]  /*35a0*/  F2FP.BF16.F32.PACK_AB R176, R176, R15 ;  /* 0x0000000fb0b0723e */ /* 0x000fe400000010ff */
[----:B------:R-:W3:Y:S01]  /*35b0*/  MUFU.EX2 R172, R41 ;  /* 0x0000002900ac7308 */ /* 0x000ee20000000800 */
[C---:B--2---:R-:W-:Y:S01]  /*35c0*/  FADD.FTZ R44, R178.reuse, R25 ;  /* 0x00000019b22c7221 */ /* 0x044fe20000010000 */
[----:B------:R-:W-:-:S06]  /*35d0*/  F2FP.BF16.F32.PACK_AB R178, R178, R21 ;  /* 0x00000015b2b2723e */ /* 0x000fcc00000010ff */
[----:B------:R-:W0:Y:S01]  /*35e0*/  MUFU.EX2 R31, R31 ;  /* 0x0000001f001f7308 */ /* 0x000e220000000800 */
[----:B-1----:R-:W-:-:S07]  /*35f0*/  FADD.FTZ R25, R27, R44 ;  /* 0x0000002c1b197221 */ /* 0x002fce0000010000 */
[----:B------:R-:W1:Y:S01]  /*3600*/  MUFU.EX2 R174, R45 ;  /* 0x0000002d00ae7308 */ /* 0x000e620000000800 */
[----:B---3--:R-:W-:Y:S01]  /*3610*/  FADD.FTZ R44, R172, R25 ;  /* 0x00000019ac2c7221 */ /* 0x008fe20000010000 */
[----:B------:R-:W-:Y:S01]  /*3620*/  FADD.FTZ R25, R153, R46 ;  /* 0x0000002e99197221 */ /* 0x000fe20000010000 */
[----:B------:R-:W-:Y:S02]  /*3630*/  F2FP.BF16.F32.PACK_AB R153, R32, R153 ;  /* 0x000000992099723e */ /* 0x000fe400000010ff */
[----:B------:R-:W-:Y:S01]  /*3640*/  F2FP.BF16.F32.PACK_AB R172, R172, R27 ;  /* 0x0000001bacac723e */ /* 0x000fe200000010ff */
[----:B------:R-:W-:Y:S02]  /*3650*/  FADD.FTZ R46, R32, R25 ;  /* 0x00000019202e7221 */ /* 0x000fe40000010000 */
[----:B------:R-:W2:Y:S01]  /*3660*/  MUFU.EX2 R35, R35 ;  /* 0x0000002300237308 */ /* 0x000ea20000000800 */
[----:B0-----:R-:W-:Y:S01]  /*3670*/  FADD.FTZ R3, R31, R44 ;  /* 0x0000002c1f037221 */ /* 0x001fe20000010000 */
[----:B------:R-:W-:Y:S01]  /*3680*/  FADD.FTZ R25, R109, R46 ;  /* 0x0000002e6d197221 */ /* 0x000fe20000010000 */
[----:B------:R-:W-:-:S03]  /*3690*/  CS2R R108, SRZ ;  /* 0x00000000006c7805 */ /* 0x000fc6000001ff00 */
[----:B------:R-:W-:Y:S02]  /*36a0*/  FADD.FTZ R46, R34, R25 ;  /* 0x00000019222e7221 */ /* 0x000fe40000010000 */
[----:B------:R-:W0:Y:S01]  /*36b0*/  MUFU.EX2 R168, R49 ;  /* 0x0000003100a87308 */ /* 0x000e220000000800 */
[C---:B-1----:R-:W-:Y:S01]  /*36c0*/  FADD.FTZ R44, R174.reuse, R3 ;  /* 0x00000003ae2c7221 */ /* 0x042fe20000010000 */
[----:B------:R-:W-:Y:S01]  /*36d0*/  FADD.FTZ R25, R113, R46 ;  /* 0x0000002e71197221 */ /* 0x000fe20000010000 */
[----:B------:R-:W-:Y:S02]  /*36e0*/  F2FP.BF16.F32.PACK_AB R174, R174, R31 ;  /* 0x0000001faeae723e */ /* 0x000fe400000010ff */
[----:B------:R-:W-:Y:S01]  /*36f0*/  CS2R R112, SRZ ;  /* 0x0000000000707805 */ /* 0x000fe2000001ff00 */
[----:B------:R-:W-:Y:S02]  /*3700*/  FADD.FTZ R46, R36, R25 ;  /* 0x00000019242e7221 */ /* 0x000fe40000010000 */
[----:B------:R-:W1:Y:S01]  /*3710*/  MUFU.EX2 R39, R39 ;  /* 0x0000002700277308 */ /* 0x000e620000000800 */
[----:B--2---:R-:W-:Y:S01]  /*3720*/  FADD.FTZ R3, R35, R44 ;  /* 0x0000002c23037221 */ /* 0x004fe20000010000 */
[----:B------:R-:W-:Y:S01]  /*3730*/  FADD.FTZ R25, R117, R46 ;  /* 0x0000002e75197221 */ /* 0x000fe20000010000 */
[----:B------:R-:W-:-:S03]  /*3740*/  CS2R R116, SRZ ;  /* 0x0000000000747805 */ /* 0x000fc6000001ff00 */
[----:B------:R-:W-:Y:S02]  /*3750*/  FADD.FTZ R6, R38, R25 ;  /* 0x0000001926067221 */ /* 0x000fe40000010000 */
[----:B------:R-:W2:Y:S01]  /*3760*/  MUFU.EX2 R170, R53 ;  /* 0x0000003500aa7308 */ /* 0x000ea20000000800 */
[C---:B0-----:R-:W-:Y:S01]  /*3770*/  FADD.FTZ R44, R168.reuse, R3 ;  /* 0x00000003a82c7221 */ /* 0x041fe20000010000 */
[----:B------:R-:W-:Y:S01]  /*3780*/  FADD.FTZ R25, R119, R6 ;  /* 0x0000000677197221 */ /* 0x000fe20000010000 */
[----:B------:R-:W-:Y:S02]  /*3790*/  F2FP.BF16.F32.PACK_AB R168, R168, R35 ;  /* 0x00000023a8a8723e */ /* 0x000fe400000010ff */
[----:B------:R-:W-:Y:S01]  /*37a0*/  CS2R R118, SRZ ;  /* 0x0000000000767805 */ /* 0x000fe2000001ff00 */
[----:B------:R-:W-:Y:S02]  /*37b0*/  FADD.FTZ R6, R40, R25 ;  /* 0x0000001928067221 */ /* 0x000fe40000010000 */
[----:B------:R-:W0:Y:S01]  /*37c0*/  MUFU.EX2 R43, R43 ;  /* 0x0000002b002b7308 */ /* 0x000e220000000800 */
[----:B-1----:R-:W-:Y:S01]  /*37d0*/  FADD.FTZ R3, R39, R44 ;  /* 0x0000002c27037221 */ /* 0x002fe20000010000 */
[----:B------:R-:W-:Y:S01]  /*37e0*/  FADD.FTZ R25, R121, R6 ;  /* 0x0000000679197221 */ /* 0x000fe20000010000 */
[----:B------:R-:W-:-:S03]  /*37f0*/  CS2R R120, SRZ ;  /* 0x0000000000787805 */ /* 0x000fc6000001ff00 */
[----:B------:R-:W-:Y:S02]  /*3800*/  FADD.FTZ R6, R42, R25 ;  /* 0x000000192a067221 */ /* 0x000fe40000010000 */
[----:B------:R-:W1:Y:S01]  /*3810*/  MUFU.EX2 R152, R57 ;  /* 0x0000003900987308 */ /* 0x000e620000000800 */
[C---:B--2---:R-:W-:Y:S01]  /*3820*/  FADD.FTZ R44, R170.reuse, R3 ;  /* 0x00000003aa2c7221 */ /* 0x044fe20000010000 */
[----:B------:R-:W-:Y:S01]  /*3830*/  FADD.FTZ R25, R123, R6 ;  /* 0x000000067b197221 */ /* 0x000fe20000010000 */
[----:B------:R-:W-:Y:S02]  /*3840*/  F2FP.BF16.F32.PACK_AB R170, R170, R39 ;  /* 0x00000027aaaa723e */ /* 0x000fe400000010ff */
[----:B------:R-:W-:Y:S01]  /*3850*/  CS2R R122, SRZ ;  /* 0x00000000007a7805 */ /* 0x000fe2000001ff00 */
[----:B------:R-:W-:Y:S02]  /*3860*/  FADD.FTZ R6, R28, R25 ;  /* 0x000000191c067221 */ /* 0x000fe40000010000 */
        /* <DEDUP_REMOVED lines=39> */
[C---:B-1----:R-:W-:Y:S01]  /*3ae0*/  F2FP.BF16.F32.PACK_AB R167, R30.reuse, R125 ;  /* 0x0000007d1ea7723e */ /* 0x042fe200000010ff */
[----:B------:R-:W-:Y:S01]  /*3af0*/  FADD.FTZ R3, R30, R25 ;  /* 0x000000191e037221 */ /* 0x000fe20000010000 */
[----:B------:R-:W-:Y:S01]  /*3b00*/  CS2R R124, SRZ ;  /* 0x00000000007c7805 */ /* 0x000fe2000001ff00 */
[C---:B--2---:R-:W-:Y:S01]  /*3b10*/  FADD.FTZ R4, R26.reuse, R11 ;  /* 0x0000000b1a047221 */ /* 0x044fe20000010000 */
[----:B------:R-:W-:Y:S01]  /*3b20*/  F2FP.BF16.F32.PACK_AB R166, R26, R7 ;  /* 0x000000071aa6723e */ /* 0x000fe200000010ff */
[----:B------:R-:W-:Y:S06]  /*3b30*/  @!P3 BRA `(.L_x_8957) ;  /* 0x000000280054b947 */ /* 0x000fec0003800000 */
[----:B------:R-:W-:Y:S01]  /*3b40*/  IMAD.MOV.U32 R7, RZ, RZ, R5 ;  /* 0x000000ffff077224 */ /* 0x000fe200078e0005 */
[----:B------:R-:W-:Y:S01]  /*3b50*/  UMOV UR54, UR43 ;  /* 0x0000002b00367c82 */ /* 0x000fe20008000000 */
[----:B------:R-:W-:Y:S01]  /*3b60*/  IMAD.MOV.U32 R6, RZ, RZ, R9 ;  /* 0x000000ffff067224 */ /* 0x000fe200078e0009 */
[----:B------:R-:W-:Y:S01]  /*3b70*/  UMOV UR52, UR42 ;  /* 0x0000002a00347c82 */ /* 0x000fe20008000000 */
[----:B------:R-:W-:Y:S01]  /*3b80*/  IMAD.MOV.U32 R151, RZ, RZ, RZ ;  /* 0x000000ffff977224 */ /* 0x000fe200078e00ff */
[----:B------:R-:W-:-:S06]  /*3b90*/  ULDC UR50, c[0x0][0x288] ;  /* 0x0000a20000327ab9 */ /* 0x000fcc0000000800 */
.L_x_8966:
        /* <DEDUP_REMOVED lines=9> */
.L_x_8959:
[----:B------:R-:W-:Y:S01]  /*3c30*/  ULEA UR6, UR42, UR41, 0x3 ;  /* 0x000000292a067291 */ /* 0x000fe2000f8e183f */
[----:B------:R-:W-:-:S05]  /*3c40*/  IMAD.U32 R0, RZ, RZ, UR43 ;  /* 0x0000002bff007e24 */ /* 0x000fca000f8e00ff */
[----:B------:R-:W-:-:S04]  /*3c50*/  SHF.L.U32 R0, R0, 0x1f, RZ ;  /* 0x0000001f00007819 */ /* 0x000fc800000006ff */
[----:B------:R0:W1:Y:S01]  /*3c60*/  SYNCS.PHASECHK.TRANS64.TRYWAIT P3, [UR6+0x28830], R0 ;  /* 0x02883000ff0075a7 */ /* 0x0000620008060146 */
[----:B------:R-:W-:Y:S05]  /*3c70*/  @!P0 BRA `(.L_x_8960) ;  /* 0x0000000000048947 */ /* 0x000fea0003800000 */
[----:B------:R-:W-:Y:S01]  /*3c80*/  BPT.TRAP 0x1 ;  /* 0x000000040000795c */ /* 0x000fe20000300000 */
.L_x_8960:
[----:B-1----:R-:W-:Y:S05]  /*3c90*/  @P3 BRA `(.L_x_8958) ;  /* 0x0000000000083947 */ /* 0x002fea0003800000 */
[----:B------:R-:W1:Y:S02]  /*3ca0*/  SYNCS.PHASECHK.TRANS64.TRYWAIT P3, [UR6+0x28830], R0 ;  /* 0x02883000ff0075a7 */ /* 0x000e640008060146 */
[----:B-1----:R-:W-:Y:S05]  /*3cb0*/  @!P3 BRA `(.L_x_8961) ;  /* 0x000000b40038b947 */ /* 0x002fea0003800000 */
.L_x_8958:
        /* <DEDUP_REMOVED lines=45> */
.L_x_8963:
[----:B------:R-:W-:Y:S01]  /*3f90*/  ULEA UR6, UR52, UR41, 0x3 ;  /* 0x0000002934067291 */ /* 0x000fe2000f8e183f */
[----:B------:R-:W-:-:S05]  /*3fa0*/  IMAD.U32 R0, RZ, RZ, UR54 ;  /* 0x00000036ff007e24 */ /* 0x000fca000f8e00ff */
[----:B------:R-:W-:-:S04]  /*3fb0*/  SHF.L.U32 R0, R0, 0x1f, RZ ;  /* 0x0000001f00007819 */ /* 0x000fc800000006ff */
[----:B------:R0:W1:Y:S01]  /*3fc0*/  SYNCS.PHASECHK.TRANS64.TRYWAIT P3, [UR6+0x28850], R0 ;  /* 0x02885000ff0075a7 */ /* 0x0000620008060146 */
[----:B------:R-:W-:Y:S05]  /*3fd0*/  @!P0 BRA `(.L_x_8964) ;  /* 0x0000000000048947 */ /* 0x000fea0003800000 */
[----:B------:R-:W-:Y:S01]  /*3fe0*/  BPT.TRAP 0x1 ;  /* 0x000000040000795c */ /* 0x000fe20000300000 */
.L_x_8964:
[----:B-1----:R-:W-:Y:S05]  /*3ff0*/  @P3 BRA `(.L_x_8962) ;  /* 0x0000000000083947 */ /* 0x002fea0003800000 */
[----:B------:R-:W1:Y:S02]  /*4000*/  SYNCS.PHASECHK.TRANS64.TRYWAIT P3, [UR6+0x28850], R0 ;  /* 0x02885000ff0075a7 */ /* 0x000e640008060146 */
[----:B-1----:R-:W-:Y:S05]  /*4010*/  @!P3 BRA `(.L_x_8965) ;  /* 0x000000b00078b947 */ /* 0x002fea0003800000 */
.L_x_8962:
[----:B------:R-:W-:Y:S01]  /*4020*/  UIADD3 UR6, UR41, 0x400, URZ ;  /* 0x0000040029067890 */ /* 0x000fe2000fffe03f */
[----:B------:R-:W-:Y:S01]  /*4030*/  WARPGROUP.ARRIVE ;  /* 0x00000000000079c5 */ /* 0x000fe20000000000 */
[----:B------:R-:W-:Y:S01]  /*4040*/  UMOV UR7, 0x40000040 ;  /* 0x4000004000077882 */ /* 0x000fe20000000000 */
[----:B------:R-:W-:Y:S01]  /*4050*/  VIADD R13, R17, UR36 ;  /* 0x00000024110d7c36 */ /* 0x000fe20008000000 */
[----:B------:R-:W-:Y:S01]  /*4060*/  USHF.R.U32.HI UR6, URZ, 0x4, UR6 ;  /* 0x000000043f067899 */ /* 0x000fe20008011606 */
[----:B------:R-:W2:Y:S01]  /*4070*/  LDC R8, c[0x0][0x2f0] ;  /* 0x0000bc00ff087b82 */ /* 0x000ea20000000800 */
[----:B------:R-:W-:Y:S02]  /*4080*/  UISETP.GT.AND UP1, UPT, UR53, UR51, UPT ;  /* 0x000000333500728c */ /* 0x000fe4000bf24270 */
[----:B------:R-:W-:Y:S01]  /*4090*/  ULOP3.LUT UR6, UR6, 0x3fff, URZ, 0xc0, !UPT ;  /* 0x00003fff06067892 */ /* 0x000fe2000f8ec03f */
[----:B------:R-:W-:-:S03]  /*40a0*/  UMOV UR54, UR43 ;  /* 0x0000002b00367c82 */ /* 0x000fc60008000000 */
[----:B------:R-:W-:-:S04]  /*40b0*/  ULOP3.LUT UR6, UR6, 0x4000000, URZ, 0xfc, !UPT ;  /* 0x0400000006067892 */ /* 0x000fc8000f8efc3f */
[----:B------:R-:W-:-:S07]  /*40c0*/  ULEA UR10, UR52, UR6, 0xb ;  /* 0x00000006340a7291 */ /* 0x000fce000f8e583f */
[----:B------:R-:W-:Y:S02]  /*40d0*/  UMOV UR6, UR10 ;  /* 0x0000000a00067c82 */ /* 0x000fe40008000000 */
        /* <DEDUP_REMOVED lines=11> */
[----:B------:R-:W-:Y:S01]  /*4190*/  @UP0 ULDC UR6, c[0x0][0x44c] ;  /* 0x0001130000060ab9 */ /* 0x000fe20000000800 */
[----:B------:R-:W-:Y:S01]  /*41a0*/  UMOV UR7, 0x40000040 ;  /* 0x4000004000077882 */ /* 0x000fe20000000000 */
[----:B01----:R-:W-:Y:S01]  /*41b0*/  @P2 IMAD.HI.U32 R0, R13, UR6, RZ ;  /* 0x000000060d002c27 */ /* 0x003fe2000f8e00ff */
[----:B------:R-:W-:-:S04]  /*41c0*/  @UP0 ULDC UR6, c[0x0][0x450] ;  /* 0x0001140000060ab9 */ /* 0x000fc80000000800 */
[----:B------:R-:W-:Y:S01]  /*41d0*/  @P2 SHF.R.U32.HI R13, RZ, UR6, R0 ;  /* 0x00000006ff0d2c19 */ /* 0x000fe20008011600 */
[----:B------:R-:W-:Y:S02]  /*41e0*/  UMOV UR6, 0xffffff80 ;  /* 0xffffff8000067882 */ /* 0x000fe40000000000 */
[----:B------:R-:W-:Y:S02]  /*41f0*/  UIMAD UR6, UR53, UR6, 0x1 ;  /* 0x00000001350674a4 */ /* 0x000fe4000f8e0206 */
[----:B------:R-:W0:Y:S01]  /*4200*/  SHFL.IDX PT, R0, R13, 0x1, 0x1c1f ;  /* 0x003c1f000d007f89 */ /* 0x000e2200000e0000 */
[----:B------:R-:W-:-:S03]  /*4210*/  UIADD3 UR53, UR53, -0x1, URZ ;  /* 0xffffffff35357890 */ /* 0x000fc6000fffe03f */
[----:B------:R-:W-:Y:S01]  /*4220*/  IMAD.U32 R9, RZ, RZ, UR6 ;  /* 0x00000006ff097e24 */ /* 0x000fe2000f8e00ff */
[----:B------:R-:W-:-:S03]  /*4230*/  UIADD3 UR6, UR10, 0x180, URZ ;  /* 0x000001800a067890 */ /* 0x000fc6000fffe03f */
[----:B------:R-:W-:-:S04]  /*4240*/  IMAD R9, R16, -0x2, R9 ;  /* 0xfffffffe10097824 */ /* 0x000fc800078e0209 */
[----:B--2---:R-:W-:-:S05]  /*4250*/  IMAD R9, R8, UR49, R9 ;  /* 0x0000003108097c24 */ /* 0x004fca000f8e0209 */
[----:B0-----:R-:W-:-:S04]  /*4260*/  IADD3 R0, R0, -UR50, R9 ;  /* 0x8000003200007c10 */ /* 0x001fc8000fffe009 */
        /* <DEDUP_REMOVED lines=31> */
[----:B------:R-:W-:Y:S01]  /*4460*/  HGMMA.64x128x16.F32.BF16 R88, R168, gdesc[UR4].tnspB, R88, gsb0 ;  /* 0x41e00004a8587df0 */ /* 0x000fe20008001858 */
[----:B------:R-:W-:Y:S01]  /*4470*/  UIADD3 UR6, UR10, 0x200, URZ ;  /* 0x000002000a067890 */ /* 0x000fe2000fffe03f */
[----:B------:R-:W-:Y:S01]  /*4480*/  FMNMX.FTZ R5, R174, R5, !PT ;  /* 0x00000005ae057209 */ /* 0x000fe20007810000 */
[----:B------:R-:W-:Y:S01]  /*4490*/  UMOV UR7, 0x40000040 ;  /* 0x4000004000077882 */ /* 0x000fe20000000000 */
[----:B------:R-:W-:-:S02]  /*44a0*/  ISETP.GT.AND P4, PT, R0, 0x29, PT ;  /* 0x000000290000780c */ /* 0x000fc40003f84270 */
[----:B------:R-:W-:Y:S01]  /*44b0*/  FMNMX.FTZ R5, R172, R5, !PT ;  /* 0x00000005ac057209 */ /* 0x000fe20007810000 */
[----:B------:R-:W-:Y:S02]  /*44c0*/  WARPGROUP.DEPBAR.LE gsb0, 0x0 ;  /* 0x00008000000079c5 */ /* 0x000fe40000010000 */
[----:B------:R-:W-:Y:S01]  /*44d0*/  WARPGROUP.ARRIVE ;  /* 0x00000000000079c5 */ /* 0x000fe20000000000 */
[----:B------:R-:W-:Y:S02]  /*44e0*/  FSEL R170, R46, -INF , P3 ;  /* 0xff8000002eaa7808 */ /* 0x000fe40001800000 */
[----:B------:R-:W-:Y:S02]  /*44f0*/  ISETP.GT.AND P3, PT, R0, 0x30, PT ;  /* 0x000000300000780c */ /* 0x000fe40003f64270 */
[----:B------:R-:W-:Y:S01]  /*4500*/  FSEL R168, R47, -INF , P4 ;  /* 0xff8000002fa87808 */ /* 0x000fe20002000000 */
[----:B------:R-:W-:Y:S01]  /*4510*/  HGMMA.64x128x16.F32.BF16 R88, R152, gdesc[UR4].tnspB, R88, gsb0 ;  /* 0x41e0000498587df0 */ /* 0x000fe20008001858 */
[----:B------:R-:W-:Y:S01]  /*4520*/  FMNMX.FTZ R5, R170, R5, !PT ;  /* 0x00000005aa057209 */ /* 0x000fe20007810000 */
[----:B------:R-:W-:Y:S01]  /*4530*/  UIADD3 UR6, UR10, 0x280, URZ ;  /* 0x000002800a067890 */ /* 0x000fe2000fffe03f */
[----:B------:R-:W-:Y:S01]  /*4540*/  ISETP.GT.AND P4, PT, R0, 0x31, PT ;  /* 0x000000310000780c */ /* 0x000fe20003f84270 */
[----:B------:R-:W-:Y:S01]  /*4550*/  UMOV UR7, 0x40000040 ;  /* 0x4000004000077882 */ /* 0x000fe20000000000 */
        /* <DEDUP_REMOVED lines=57> */
[----:B------:R-:W-:-:S04]  /*48f0*/  FMNMX.FTZ R0, R86, R5, !PT ;  /* 0x0000000556007209 */ /* 0x000fc80007810000 */
[----:B------:R-:W-:-:S05]  /*4900*/  FMNMX.FTZ R15, R87, R0, !PT ;  /* 0x00000000570f7209 */ /* 0x000fca0007810000 */
[----:B------:R-:W0:Y:S01]  /*4910*/  SHFL.BFLY PT, R0, R15, 0x2, 0x1f ;  /* 0x0c401f000f007f89 */ /* 0x000e2200000e0000 */
[----:B------:R-:W-:Y:S02]  /*4920*/  WARPGROUP.DEPBAR.LE gsb0, 0x0 ;  /* 0x00008000000079c5 */ /* 0x000fe40000010000 */
[----:B------:R-:W-:Y:S01]  /*4930*/  WARPGROUP.ARRIVE ;  /* 0x00000000000079c5 */ /* 0x000fe20000000000 */
[----:B------:R-:W1:Y:S05]  /*4940*/  SHFL.IDX PT, R152, R13, RZ, 0x1c1f ;  /* 0x001c1fff0d987589 */ /* 0x000e6a00000e0000 */
[----:B------:R-:W-:Y:S01]  /*4950*/  HGMMA.64x128x16.F32.BF16 R88, R156, gdesc[UR4].tnspB, R88, gsb0 ;  /* 0x41e000049c587df0 */ /* 0x000fe20008001858 */
[----:B------:R-:W-:Y:S01]  /*4960*/  UIADD3 UR6, UR10, 0x300, URZ ;  /* 0x000003000a067890 */ /* 0x000fe2000fffe03f */
[----:B0-----:R-:W-:Y:S01]  /*4970*/  FMNMX.FTZ R21, R15, R0, !PT ;  /* 0x000000000f157209 */ /* 0x001fe20007810000 */
[----:B------:R-:W-:Y:S01]  /*4980*/  UMOV UR7, 0x40000040 ;  /* 0x4000004000077882 */ /* 0x000fe20000000000 */
[----:B------:R-:W0:Y:S03]  /*4990*/  LDC R0, c[0x0][0x988] ;  /* 0x00026200ff007b82 */ /* 0x000e260000000800 */
[----:B------:R-:W2:Y:S01]  /*49a0*/  SHFL.BFLY PT, R154, R21, 0x1, 0x1f ;  /* 0x0c201f00159a7f89 */ /* 0x000ea200000e0000 */
[----:B-1----:R-:W-:-:S04]  /*49b0*/  IADD3 R9, R152, -UR50, R9 ;  /* 0x8000003298097c10 */ /* 0x002fc8000fffe009 */
        /* <DEDUP_REMOVED lines=12> */
[----:B--2---:R-:W-:Y:S02]  /*4a80*/  FMNMX.FTZ R5, R21, R154, !PT ;  /* 0x0000009a15057209 */ /* 0x004fe40007810000 */
[----:B------:R-:W-:Y:S02]  /*4a90*/  ISETP.GT.AND P5, PT, R9, 0x11, PT ;  /* 0x000000110900780c */ /* 0x000fe40003fa4270 */
[----:B------:R-:W-:Y:S01]  /*4aa0*/  FSEL R21, R32, -INF , P4 ;  /* 0xff80000020157808 */ /* 0x000fe20002000000 */
[----:B0-----:R-:W-:Y:S01]  /*4ab0*/  FMUL.FTZ R11, R5, R0 ;  /* 0x00000000050b7220 */ /* 0x001fe20000410000 */
        /* <DEDUP_REMOVED lines=44> */
[----:B------:R-:W-:Y:S01]  /*4d80*/  FSEL R61, R61, -INF , P5 ;  /* 0xff8000003d3d7808 */ /* 0x000fe20002800000 */
[----:B------:R-:W-:-:S02]  /*4d90*/  WARPGROUP.DEPBAR.LE gsb0, 0x0 ;  /* 0x00008000000079c5 */ /* 0x000fc40000010000 */
[----:B------:R-:W-:Y:S01]  /*4da0*/  WARPGROUP.ARRIVE ;  /* 0x00000000000079c5 */ /* 0x000fe20000000000 */
[----:B------:R-:W-:Y:S02]  /*4db0*/  FMNMX.FTZ R36, R47, R36, !PT ;  /* 0x000000242f247209 */ /* 0x000fe40007810000 */
        /* <DEDUP_REMOVED lines=33> */
[----:B------:R-:W-:Y:S02]  /*4fd0*/  FSETP.NEU.FTZ.AND P3, PT, R5, -INF , PT ;  /* 0xff8000000500780b */ /* 0x000fe40003f7d000 */
[----:B------:R-:W-:Y:S02]  /*4fe0*/  ISETP.GT.AND P5, PT, R9, 0x79, PT ;  /* 0x000000790900780c */ /* 0x000fe40003fa4270 */
[----:B------:R-:W-:Y:S02]  /*4ff0*/  FSEL R191, R84, -INF , P4 ;  /* 0xff80000054bf7808 */ /* 0x000fe40002000000 */
[----:B------:R-:W-:Y:S02]  /*5000*/  FMNMX.FTZ R44, R81, R44, !PT ;  /* 0x0000002c512c7209 */ /* 0x000fe40007810000 */
[----:B------:R-:W-:-:S02]  /*5010*/  FSEL R11, R11, RZ, P3 ;  /* 0x000000ff0b0b7208 */ /* 0x000fc40001800000 */
[----:B------:R-:W-:Y:S02]  /*5020*/  FSEL R85, R85, -INF , P5 ;  /* 0xff80000055557808 */ /* 0x000fe40002800000 */
[----:B------:R-:W-:Y:S01]  /*5030*/  FMNMX.FTZ R44, R191, R44, !PT ;  /* 0x0000002cbf2c7209 */ /* 0x000fe20007810000 */
[-CC-:B------:R-:W-:Y:S01]  /*5040*/  FFMA.FTZ R46, R46, R0.reuse, -R11.reuse ;  /* 0x000000002e2e7223 */ /* 0x180fe2000001080b */
[----:B------:R-:W-:Y:S01]  /*5050*/  FSEL R48, R5, RZ, P3 ;  /* 0x000000ff05307208 */ /* 0x000fe20001800000 */
[--C-:B------:R-:W-:Y:S01]  /*5060*/  FFMA.FTZ R173, R174, R0, -R11.reuse ;  /* 0x00000000aead7223 */ /* 0x100fe2000001080b */
[----:B------:R-:W-:Y:S01]  /*5070*/  FMNMX.FTZ R9, R85, R44, !PT ;  /* 0x0000002c55097209 */ /* 0x000fe20007810000 */
        /* <DEDUP_REMOVED lines=9> */
[----:B0-----:R-:W0:Y:S01]  /*5110*/  SHFL.BFLY PT, R46, R9, 0x2, 0x1f ;  /* 0x0c401f00092e7f89 */ /* 0x001e2200000e0000 */
        /* <DEDUP_REMOVED lines=22> */
[----:B------:R-:W-:Y:S01]  /*5280*/  MUFU.EX2 R181, R181 ;  /* 0x000000b500b57308 */ /* 0x000fe20000000800 */
[----:B0-----:R-:W-:Y:S01]  /*5290*/  FMNMX.FTZ R46, R9, R46, !PT ;  /* 0x0000002e092e7209 */ /* 0x001fe20007810000 */
[-CC-:B------:R-:W-:Y:S01]  /*52a0*/  FFMA.FTZ R83, R38, R0.reuse, -R11.reuse ;  /* 0x0000000026537223 */ /* 0x180fe2000001080b */
[-CC-:B------:R-:W-:Y:S01]  /*52b0*/  FFMA.FTZ R38, R86, R0.reuse, -R11.reuse ;  /* 0x0000000056267223 */ /* 0x180fe2000001080b */
[----:B------:R-:W-:Y:S01]  /*52c0*/  FFMA.FTZ R11, R87, R0, -R11 ;  /* 0x00000000570b7223 */ /* 0x000fe2000001080b */
[----:B------:R-:W-:Y:S01]  /*52d0*/  PLOP3.LUT P3, PT, PT, PT, UP1, 0x80, 0x0 ;  /* 0x000000000000781c */ /* 0x000fe20003f6f018 */
[----:B------:R-:W0:Y:S02]  /*52e0*/  SHFL.BFLY PT, R9, R46, 0x1, 0x1f ;  /* 0x0c201f002e097f89 */ /* 0x000e2400000e0000 */
[----:B------:R-:W-:Y:S08]  /*52f0*/  MUFU.EX2 R183, R183 ;  /* 0x000000b700b77308 */ /* 0x000ff00000000800 */
[----:B------:R3:W-:Y:S08]  /*5300*/  MUFU.EX2 R28, R176 ;  /* 0x000000b0001c7308 */ /* 0x0007f00000000800 */
[----:B------:R-:W-:Y:S01]  /*5310*/  MUFU.EX2 R10, R10 ;  /* 0x0000000a000a7308 */ /* 0x000fe20000000800 */
[----:B0-----:R-:W-:-:S07]  /*5320*/  FMNMX.FTZ R9, R46, R9, !PT ;  /* 0x000000092e097209 */ /* 0x001fce0007810000 */
[----:B------:R-:W-:Y:S01]  /*5330*/  MUFU.EX2 R177, R177 ;  /* 0x000000b100b17308 */ /* 0x000fe20000000800 */
[C---:B------:R-:W-:Y:S01]  /*5340*/  FSETP.NEU.FTZ.AND P4, PT, R9.reuse, -INF , PT ;  /* 0xff8000000900780b */ /* 0x040fe20003f9d000 */
[-C--:B------:R-:W-:Y:S01]  /*5350*/  FMUL.FTZ R46, R9, R0.reuse ;  /* 0x00000000092e7220 */ /* 0x080fe20000410000 */
[----:B------:R-:W-:Y:S02]  /*5360*/  WARPGROUP.DEPBAR.LE gsb0, 0x0 ;  /* 0x00008000000079c5 */ /* 0x000fe40000010000 */
[----:B------:R-:W-:Y:S02]  /*5370*/  WARPGROUP.ARRIVE ;  /* 0x00000000000079c5 */ /* 0x000fe40000000000 */
[----:B------:R-:W-:Y:S01]  /*5380*/  FSEL R46, R46, RZ, P4 ;  /* 0x000000ff2e2e7208 */ /* 0x000fe20002000000 */
[----:B------:R-:W-:Y:S03]  /*5390*/  MUFU.EX2 R179, R179 ;  /* 0x000000b300b37308 */ /* 0x000fe60000000800 */
[----:B------:R-:W-:Y:S01]  /*53a0*/  HGMMA.64x128x16.F32.BF16 R88, R164, gdesc[UR4].tnspB, R88, gsb0 ;  /* 0x41e00004a4587df0 */ /* 0x000fe20008001858 */
[-CC-:B------:R-:W-:Y:S01]  /*53b0*/  FFMA.FTZ R174, R35, R0.reuse, -R46.reuse ;  /* 0x0000000023ae7223 */ /* 0x180fe2000001082e */
[----:B------:R-:W-:Y:S01]  /*53c0*/  FADD.FTZ R35, -R48, R7 ;  /* 0x0000000730237221 */ /* 0x000fe20000010100 */
[----:B------:R-:W-:Y:S01]  /*53d0*/  FSEL R7, R9, RZ, P4 ;  /* 0x000000ff09077208 */ /* 0x000fe20002000000 */
[-CC-:B-1----:R-:W-:Y:S01]  /*53e0*/  FFMA.FTZ R168, R39, R0.reuse, -R46.reuse ;  /* 0x0000000027a87223 */ /* 0x182fe2000001082e */
[-CC-:B------:R-:W-:Y:S01]  /*53f0*/  FFMA.FTZ R13, R13, R0.reuse, -R46.reuse ;  /* 0x000000000d0d7223 */ /* 0x180fe2000001082e */
[-C--:B------:R-:W-:Y:S01]  /*5400*/  FMUL.FTZ R39, R35, R0.reuse ;  /* 0x0000000023277220 */ /* 0x080fe20000410000 */
[-C--:B--2---:R-:W-:Y:S01]  /*5410*/  FFMA.FTZ R180, R25, R0.reuse, -R46 ;  /* 0x0000000019b47223 */ /* 0x084fe2000001082e */
[----:B------:R-:W-:Y:S01]  /*5420*/  FADD.FTZ R35, -R7, R6 ;  /* 0x0000000607237221 */ /* 0x000fe20000010100 */
[-CC-:B------:R-:W-:Y:S01]  /*5430*/  FFMA.FTZ R25, R37, R0.reuse, -R46.reuse ;  /* 0x0000000025197223 */ /* 0x180fe2000001082e */
[----:B------:R-:W-:Y:S01]  /*5440*/  IMAD.U32 R37, RZ, RZ, UR42 ;  /* 0x0000002aff257e24 */ /* 0x000fe2000f8e00ff */
[----:B------:R-:W-:Y:S01]  /*5450*/  MUFU.EX2 R13, R13 ;  /* 0x0000000d000d7308 */ /* 0x000fe20000000800 */
[-C--:B------:R-:W-:Y:S01]  /*5460*/  FMUL.FTZ R6, R35, R0.reuse ;  /* 0x0000000023067220 */ /* 0x080fe20000410000 */
[-CC-:B------:R-:W-:Y:S01]  /*5470*/  FFMA.FTZ R182, R15, R0.reuse, -R46.reuse ;  /* 0x000000000fb67223 */ /* 0x180fe2000001082e */
[-CC-:B------:R-:W-:Y:S01]  /*5480*/  FFMA.FTZ R15, R29, R0.reuse, -R46.reuse ;  /* 0x000000001d0f7223 */ /* 0x180fe2000001082e */
[----:B------:R-:W-:Y:S01]  /*5490*/  @!P1 LEA R35, R37, UR41, 0x3 ;  /* 0x0000002925239c11 */ /* 0x000fe2000f8e18ff */
[-CC-:B---3--:R-:W-:Y:S01]  /*54a0*/  FFMA.FTZ R176, R21, R0.reuse, -R46.reuse ;  /* 0x0000000015b07223 */ /* 0x188fe2000001082e */
[----:B------:R-:W-:Y:S01]  /*54b0*/  IADD3 R37, -R23, 0xb, RZ ;  /* 0x0000000b17257810 */ /* 0x000fe20007ffe1ff */
[----:B------:R-:W-:Y:S01]  /*54c0*/  FFMA.FTZ R21, R33, R0, -R46 ;  /* 0x0000000021157223 */ /* 0x000fe2000001082e */
[----:B------:R-:W0:Y:S01]  /*54d0*/  MUFU.EX2 R6, R6 ;  /* 0x0000000600067308 */ /* 0x000e220000000800 */
[----:B------:R-:W-:-:S02]  /*54e0*/  @!P1 VIADD R35, R35, 0x28840 ;  /* 0x0002884023239836 */ /* 0x000fc40000000000 */
        /* <DEDUP_REMOVED lines=15> */
[----:B-1----:R-:W-:Y:S01]  /*55e0*/  @!P1 PRMT R39, RZ, 0x654, R35 ;  /* 0x00000654ff279816 */ /* 0x002fe20000000023 */
[-CC-:B------:R-:W-:Y:S01]  /*55f0*/  FFMA.FTZ R63, R63, R0.reuse, -R46.reuse ;  /* 0x000000003f3f7223 */ /* 0x180fe2000001082e */
[-CC-:B------:R-:W-:Y:S01]  /*5600*/  FFMA.FTZ R73, R73, R0.reuse, -R46.reuse ;  /* 0x0000000049497223 */ /* 0x180fe2000001082e */
[-CC-:B------:R-:W-:Y:S01]  /*5610*/  FFMA.FTZ R67, R67, R0.reuse, -R46.reuse ;  /* 0x0000000043437223 */ /* 0x180fe2000001082e */
[-CC-:B------:R-:W-:Y:S01]  /*5620*/  FFMA.FTZ R77, R77, R0.reuse, -R46.reuse ;  /* 0x000000004d4d7223 */ /* 0x180fe2000001082e */
[-CC-:B------:R-:W-:Y:S01]  /*5630*/  FFMA.FTZ R75, R75, R0.reuse, -R46.reuse ;  /* 0x000000004b4b7223 */ /* 0x180fe2000001082e */
[-CC-:B------:R-:W-:Y:S01]  /*5640*/  FFMA.FTZ R81, R81, R0.reuse, -R46.reuse ;  /* 0x0000000051517223 */ /* 0x180fe2000001082e */
[----:B------:R-:W1:Y:S01]  /*5650*/  MUFU.EX2 R182, R182 ;  /* 0x000000b600b67308 */ /* 0x000e620000000800 */
[----:B------:R-:W-:Y:S01]  /*5660*/  FFMA.FTZ R191, R191, R0, -R46 ;  /* 0x00000000bfbf7223 */ /* 0x000fe2000001082e */
[----:B------:R-:W-:Y:S01]  /*5670*/  IMAD.U32 R41, RZ, RZ, UR52 ;  /* 0x00000034ff297e24 */ /* 0x000fe2000f8e00ff */
[----:B------:R-:W-:-:S04]  /*5680*/  UMOV UR52, UR42 ;  /* 0x0000002a00347c82 */ /* 0x000fc80008000000 */
[----:B------:R-:W-:Y:S01]  /*5690*/  @!P1 LEA R41, R41, UR41, 0x3 ;  /* 0x0000002929299c11 */ /* 0x000fe2000f8e18ff */
[----:B------:R-:W4:Y:S04]  /*56a0*/  MUFU.EX2 R15, R15 ;  /* 0x0000000f000f7308 */ /* 0x000f280000000800 */
[----:B------:R-:W-:-:S04]  /*56b0*/  @!P1 VIADD R41, R41, 0x28860 ;  /* 0x0002886029299836 */ /* 0x000fc80000000000 */
[----:B------:R-:W5:Y:S01]  /*56c0*/  MUFU.EX2 R176, R176 ;  /* 0x000000b000b07308 */ /* 0x000f620000000800 */
[----:B------:R-:W-:-:S07]  /*56d0*/  @!P1 PRMT R41, RZ, 0x654, R41 ;  /* 0x00000654ff299816 */ /* 0x000fce0000000029 */
[----:B------:R-:W5:Y:S08]  /*56e0*/  MUFU.EX2 R21, R21 ;  /* 0x0000001500157308 */ /* 0x000f700000000800 */
[----:B------:R-:W5:Y:S08]  /*56f0*/  MUFU.EX2 R178, R178 ;  /* 0x000000b200b27308 */ /* 0x000f700000000800 */
[----:B------:R0:W-:Y:S08]  /*5700*/  MUFU.EX2 R32, R172 ;  /* 0x000000ac00207308 */ /* 0x0001f00000000800 */
[----:B------:R-:W5:Y:S01]  /*5710*/  MUFU.EX2 R25, R25 ;  /* 0x0000001900197308 */ /* 0x000f620000000800 */
[-CC-:B0-----:R-:W-:Y:S01]  /*5720*/  FFMA.FTZ R172, R31, R0.reuse, -R46.reuse ;  /* 0x000000001fac7223 */ /* 0x181fe2000001082e */
[-CC-:B------:R-:W-:Y:S01]  /*5730*/  FFMA.FTZ R31, R49, R0.reuse, -R46.reuse ;  /* 0x00000000311f7223 */ /* 0x180fe2000001082e */
[----:B------:R-:W-:-:S05]  /*5740*/  FFMA.FTZ R46, R85, R0, -R46 ;  /* 0x00000000552e7223 */ /* 0x000fca000001082e */
[----:B------:R-:W-:Y:S08]  /*5750*/  MUFU.EX2 R173, R173 ;  /* 0x000000ad00ad7308 */ /* 0x000ff00000000800 */
[----:B------:R-:W0:Y:S08]  /*5760*/  MUFU.EX2 R172, R172 ;  /* 0x000000ac00ac7308 */ /* 0x000e300000000800 */
[----:B------:R-:W0:Y:S08]  /*5770*/  MUFU.EX2 R27, R27 ;  /* 0x0000001b001b7308 */ /* 0x000e300000000800 */
[----:B------:R-:W-:Y:S08]  /*5780*/  MUFU.EX2 R175, R175 ;  /* 0x000000af00af7308 */ /* 0x000ff00000000800 */
[----:B------:R-:W0:Y:S08]  /*5790*/  MUFU.EX2 R174, R174 ;  /* 0x000000ae00ae7308 */ /* 0x000e300000000800 */
[----:B------:R-:W0:Y:S01]  /*57a0*/  MUFU.EX2 R29, R29 ;  /* 0x0000001d001d7308 */ /* 0x000e220000000800 */
[----:B------:R-:W-:-:S02]  /*57b0*/  WARPGROUP.DEPBAR.LE gsb0, 0x0 ;  /* 0x00008000000079c5 */ /* 0x000fc40000010000 */
[----:B------:R4:W-:Y:S06]  /*57c0*/  BAR.ARV R37, 0x100 ;  /* 0x000400250000751d */ /* 0x0009ec0000002000 */
[----:B------:R2:W-:Y:S01]  /*57d0*/  @!P1 SYNCS.ARRIVE.TRANS64.RED.A1T0 RZ, [R39+URZ], RZ ;  /* 0x000000ff27ff99a7 */ /* 0x0005e2000810043f */
[----:B------:R-:W-:Y:S01]  /*57e0*/  MUFU.EX2 R169, R169 ;  /* 0x000000a900a97308 */ /* 0x000fe20000000800 */
[-C--:B------:R-:W-:Y:S01]  /*57f0*/  FMUL.FTZ R88, R88, R6.reuse ;  /* 0x0000000658587220 */ /* 0x080fe20000410000 */
[-C--:B------:R-:W-:Y:S01]  /*5800*/  FMUL.FTZ R89, R89, R6.reuse ;  /* 0x0000000659597220 */ /* 0x080fe20000410000 */
[-C--:B------:R-:W-:Y:S01]  /*5810*/  FMUL.FTZ R92, R92, R6.reuse ;  /* 0x000000065c5c7220 */ /* 0x080fe20000410000 */
[-C--:B------:R-:W-:Y:S01]  /*5820*/  FMUL.FTZ R93, R93, R6.reuse ;  /* 0x000000065d5d7220 */ /* 0x080fe20000410000 */
[-C--:B------:R-:W-:Y:S01]  /*5830*/  FMUL.FTZ R96, R96, R6.reuse ;  /* 0x0000000660607220 */ /* 0x080fe20000410000 */
[----:B------:R-:W-:Y:S01]  /*5840*/  FMUL.FTZ R97, R97, R6 ;  /* 0x0000000661617220 */ /* 0x000fe20000410000 */
[----:B--2---:R-:W-:Y:S01]  /*5850*/  FFMA.FTZ R39, R6, R4, R13 ;  /* 0x0000000406277223 */ /* 0x004fe2000001000d */
[----:B------:R-:W-:Y:S01]  /*5860*/  FFMA.FTZ R4, R7, R3, R8 ;  /* 0x0000000307047223 */ /* 0x000fe20000010008 */
[----:B------:R-:W2:Y:S01]  /*5870*/  MUFU.EX2 R168, R168 ;  /* 0x000000a800a87308 */ /* 0x000ea20000000800 */
[----:B------:R0:W-:Y:S01]  /*5880*/  @!P1 SYNCS.ARRIVE.TRANS64.RED.A1T0 RZ, [R41+URZ], RZ ;  /* 0x000000ff29ff99a7 */ /* 0x0001e2000810043f */
[----:B---3--:R-:W-:Y:S01]  /*5890*/  FADD.FTZ R39, R180, R39 ;  /* 0x00000027b4277221 */ /* 0x008fe20000010000 */
[C---:B------:R-:W-:Y:S01]  /*58a0*/  FADD.FTZ R4, R181.reuse, R4 ;  /* 0x00000004b5047221 */ /* 0x040fe20000010000 */
[----:B------:R-:W-:Y:S01]  /*58b0*/  F2FP.BF16.F32.PACK_AB R181, R181, R8 ;  /* 0x00000008b5b5723e */ /* 0x000fe200000010ff */
[----:B------:R-:W-:Y:S01]  /*58c0*/  FMUL.FTZ R100, R100, R6 ;  /* 0x0000000664647220 */ /* 0x000fe20000410000 */
[----:B-1----:R-:W-:Y:S01]  /*58d0*/  FADD.FTZ R48, R182, R39 ;  /* 0x00000027b6307221 */ /* 0x002fe20000010000 */
[----:B----4-:R-:W-:Y:S01]  /*58e0*/  FADD.FTZ R37, R183, R4 ;  /* 0x00000004b7257221 */ /* 0x010fe20000010000 */
[----:B------:R-:W1:Y:S01]  /*58f0*/  MUFU.EX2 R31, R31 ;  /* 0x0000001f001f7308 */ /* 0x000e620000000800 */
[----:B------:R-:W-:Y:S01]  /*5900*/  F2FP.BF16.F32.PACK_AB R180, R180, R13 ;  /* 0x0000000db4b4723e */ /* 0x000fe200000010ff */
[C---:B------:R-:W-:Y:S01]  /*5910*/  FADD.FTZ R39, R15.reuse, R48 ;  /* 0x000000300f277221 */ /* 0x040fe20000010000 */
[----:B------:R-:W-:Y:S01]  /*5920*/  FADD.FTZ R4, R10, R37 ;  /* 0x000000250a047221 */ /* 0x000fe20000010000 */
[----:B------:R-:W-:Y:S01]  /*5930*/  F2FP.BF16.F32.PACK_AB R182, R15, R182 ;  /* 0x000000b60fb6723e */ /* 0x000fe200000010ff */
[-C--:B------:R-:W-:Y:S01]  /*5940*/  FMUL.FTZ R101, R101, R6.reuse ;  /* 0x0000000665657220 */ /* 0x080fe20000410000 */
[----:B-----5:R-:W-:Y:S01]  /*5950*/  FADD.FTZ R48, R176, R39 ;  /* 0x00000027b0307221 */ /* 0x020fe20000010000 */
[----:B------:R-:W-:Y:S01]  /*5960*/  FADD.FTZ R37, R177, R4 ;  /* 0x00000004b1257221 */ /* 0x000fe20000010000 */
[----:B------:R-:W-:Y:S01]  /*5970*/  MUFU.EX2 R171, R171 ;  /* 0x000000ab00ab7308 */ /* 0x000fe20000000800 */
        /* <DEDUP_REMOVED lines=13> */
[----:B0-----:R-:W-:Y:S01]  /*5a50*/  FADD.FTZ R48, R172, R39 ;  /* 0x00000027ac307221 */ /* 0x001fe20000010000 */
        /* <DEDUP_REMOVED lines=9> */
[----:B------:R-:W0:Y:S01]  /*5af0*/  MUFU.EX2 R33, R33 ;  /* 0x0000002100217308 */ /* 0x000e220000000800 */
[-C--:B------:R-:W-:Y:S01]  /*5b00*/  FMUL.FTZ R121, R121, R6.reuse ;  /* 0x0000000679797220 */ /* 0x080fe20000410000 */
[----:B------:R-:W-:Y:S01]  /*5b10*/  FADD.FTZ R39, R29, R48 ;  /* 0x000000301d277221 */ /* 0x000fe20000010000 */
[----:B------:R-:W-:Y:S01]  /*5b20*/  FADD.FTZ R4, R36, R37 ;  /* 0x0000002524047221 */ /* 0x000fe20000010000 */
[-C--:B------:R-:W-:Y:S01]  /*5b30*/  FMUL.FTZ R124, R124, R6.reuse ;  /* 0x000000067c7c7220 */ /* 0x080fe20000410000 */
[-C--:B------:R-:W-:Y:S01]  /*5b40*/  FMUL.FTZ R125, R125, R6.reuse ;  /* 0x000000067d7d7220 */ /* 0x080fe20000410000 */
[----:B--2---:R-:W-:Y:S01]  /*5b50*/  FADD.FTZ R48, R168, R39 ;  /* 0x00000027a8307221 */ /* 0x004fe20000010000 */
[----:B------:R-:W-:Y:S01]  /*5b60*/  FADD.FTZ R37, R169, R4 ;  /* 0x00000004a9257221 */ /* 0x000fe20000010000 */
[----:B------:R-:W2:Y:S01]  /*5b70*/  MUFU.EX2 R153, R153 ;  /* 0x0000009900997308 */ /* 0x000ea20000000800 */
[-C--:B------:R-:W-:Y:S01]  /*5b80*/  FMUL.FTZ R128, R128, R6.reuse ;  /* 0x0000000680807220 */ /* 0x080fe20000410000 */
[----:B-1----:R-:W-:Y:S01]  /*5b90*/  FADD.FTZ R39, R31, R48 ;  /* 0x000000301f277221 */ /* 0x002fe20000010000 */
[----:B------:R-:W-:Y:S01]  /*5ba0*/  FADD.FTZ R4, R40, R37 ;  /* 0x0000002528047221 */ /* 0x000fe20000010000 */
[-C--:B------:R-:W-:Y:S01]  /*5bb0*/  FMUL.FTZ R129, R129, R6.reuse ;  /* 0x0000000681817220 */ /* 0x080fe20000410000 */
[-C--:B------:R-:W-:Y:S01]  /*5bc0*/  FMUL.FTZ R132, R132, R6.reuse ;  /* 0x0000000684847220 */ /* 0x080fe20000410000 */
[----:B---3--:R-:W-:Y:S01]  /*5bd0*/  FADD.FTZ R8, R170, R39 ;  /* 0x00000027aa087221 */ /* 0x008fe20000010000 */
[----:B------:R-:W-:Y:S01]  /*5be0*/  FADD.FTZ R13, R171, R4 ;  /* 0x00000004ab0d7221 */ /* 0x000fe20000010000 */
[----:B------:R-:W1:Y:S01]  /*5bf0*/  MUFU.EX2 R152, R152 ;  /* 0x0000009800987308 */ /* 0x000e620000000800 */
[-C--:B------:R-:W-:Y:S01]  /*5c00*/  FMUL.FTZ R133, R133, R6.reuse ;  /* 0x0000000685857220 */ /* 0x080fe20000410000 */
[----:B0-----:R-:W-:Y:S01]  /*5c10*/  FADD.FTZ R15, R33, R8 ;  /* 0x00000008210f7221 */ /* 0x001fe20000010000 */
[----:B------:R-:W-:Y:S01]  /*5c20*/  FADD.FTZ R4, R34, R13 ;  /* 0x0000000d22047221 */ /* 0x000fe20000010000 */
[-C--:B------:R-:W-:Y:S01]  /*5c30*/  FMUL.FTZ R136, R136, R6.reuse ;  /* 0x0000000688887220 */ /* 0x080fe20000410000 */
[-C--:B------:R-:W-:Y:S01]  /*5c40*/  FMUL.FTZ R137, R137, R6.reuse ;  /* 0x0000000689897220 */ /* 0x080fe20000410000 */
[-C--:B------:R-:W-:Y:S01]  /*5c50*/  FMUL.FTZ R140, R140, R6.reuse ;  /* 0x000000068c8c7220 */ /* 0x080fe20000410000 */
[-C--:B------:R-:W-:Y:S01]  /*5c60*/  FMUL.FTZ R141, R141, R6.reuse ;  /* 0x000000068d8d7220 */ /* 0x080fe20000410000 */
[----:B------:R-:W0:Y:S01]  /*5c70*/  MUFU.EX2 R12, R12 ;  /* 0x0000000c000c7308 */ /* 0x000e220000000800 */
[----:B--2---:R-:W-:Y:S01]  /*5c80*/  FADD.FTZ R13, R153, R4 ;  /* 0x00000004990d7221 */ /* 0x004fe20000010000 */
[-C--:B------:R-:W-:Y:S01]  /*5c90*/  FMUL.FTZ R144, R144, R6.reuse ;  /* 0x0000000690907220 */ /* 0x080fe20000410000 */
[-C--:B------:R-:W-:Y:S01]  /*5ca0*/  FMUL.FTZ R145, R145, R6.reuse ;  /* 0x0000000691917220 */ /* 0x080fe20000410000 */
[-C--:B------:R-:W-:Y:S01]  /*5cb0*/  FMUL.FTZ R148, R148, R6.reuse ;  /* 0x0000000694947220 */ /* 0x080fe20000410000 */
[----:B------:R-:W-:Y:S01]  /*5cc0*/  FMUL.FTZ R149, R149, R6 ;  /* 0x0000000695957220 */ /* 0x000fe20000410000 */
        /* <DEDUP_REMOVED lines=43> */
[----:B--2---:R-:W-:Y:S01]  /*5f80*/  FADD.FTZ R4, R44, R13 ;  /* 0x0000000d2c047221 */ /* 0x004fe20000010000 */
[----:B------:R-:W-:Y:S01]  /*5f90*/  F2FP.BF16.F32.PACK_AB R183, R10, R183 ;  /* 0x000000b70ab7723e */ /* 0x000fe200000010ff */
[----:B------:R-:W-:Y:S01]  /*5fa0*/  IMAD.MOV.U32 R7, RZ, RZ, R5 ;  /* 0x000000ffff077224 */ /* 0x000fe200078e0005 */
[----:B------:R-:W-:Y:S01]  /*5fb0*/  F2FP.BF16.F32.PACK_AB R177, R24, R177 ;  /* 0x000000b118b1723e */ /* 0x000fe200000010ff */
[----:B------:R-:W-:Y:S01]  /*5fc0*/  IMAD.MOV.U32 R6, RZ, RZ, R9 ;  /* 0x000000ffff067224 */ /* 0x000fe200078e0009 */
[----:B------:R-:W-:-:S02]  /*5fd0*/  F2FP.BF16.F32.PACK_AB R176, R21, R176 ;  /* 0x000000b015b0723e */ /* 0x000fc400000010ff */
[----:B------:R-:W2:Y:S01]  /*5fe0*/  MUFU.EX2 R156, R156 ;  /* 0x0000009c009c7308 */ /* 0x000ea20000000800 */
[C---:B-1----:R-:W-:Y:S01]  /*5ff0*/  FADD.FTZ R15, R3.reuse, R8 ;  /* 0x00000008030f7221 */ /* 0x042fe20000010000 */
[----:B------:R-:W-:Y:S02]  /*6000*/  F2FP.BF16.F32.PACK_AB R154, R3, R154 ;  /* 0x0000009a039a723e */ /* 0x000fe400000010ff */
[----:B------:R-:W-:Y:S02]  /*6010*/  F2FP.BF16.F32.PACK_AB R178, R25, R178 ;  /* 0x000000b219b2723e */ /* 0x000fe400000010ff */
[----:B------:R-:W-:Y:S02]  /*6020*/  F2FP.BF16.F32.PACK_AB R179, R28, R179 ;  /* 0x000000b31cb3723e */ /* 0x000fe400000010ff */
[----:B------:R-:W1:Y:S01]  /*6030*/  MUFU.EX2 R14, R14 ;  /* 0x0000000e000e7308 */ /* 0x000e620000000800 */
[----:B0-----:R-:W-:Y:S01]  /*6040*/  FADD.FTZ R13, R157, R4 ;  /* 0x000000049d0d7221 */ /* 0x001fe20000010000 */
[----:B------:R-:W-:-:S02]  /*6050*/  F2FP.BF16.F32.PACK_AB R172, R27, R172 ;  /* 0x000000ac1bac723e */ /* 0x000fc400000010ff */
[----:B------:R-:W-:Y:S02]  /*6060*/  F2FP.BF16.F32.PACK_AB R173, R32, R173 ;  /* 0x000000ad20ad723e */ /* 0x000fe400000010ff */
[----:B------:R-:W-:Y:S02]  /*6070*/  F2FP.BF16.F32.PACK_AB R174, R29, R174 ;  /* 0x000000ae1dae723e */ /* 0x000fe400000010ff */
[----:B------:R-:W0:Y:S01]  /*6080*/  MUFU.EX2 R65, R65 ;  /* 0x0000004100417308 */ /* 0x000e220000000800 */
[----:B--2---:R-:W-:Y:S01]  /*6090*/  FADD.FTZ R15, R156, R15 ;  /* 0x0000000f9c0f7221 */ /* 0x004fe20000010000 */
[----:B------:R-:W-:Y:S02]  /*60a0*/  F2FP.BF16.F32.PACK_AB R175, R36, R175 ;  /* 0x000000af24af723e */ /* 0x000fe400000010ff */
[----:B------:R-:W-:Y:S02]  /*60b0*/  F2FP.BF16.F32.PACK_AB R168, R31, R168 ;  /* 0x000000a81fa8723e */ /* 0x000fe400000010ff */
[----:B------:R-:W-:-:S02]  /*60c0*/  F2FP.BF16.F32.PACK_AB R169, R40, R169 ;  /* 0x000000a928a9723e */ /* 0x000fc400000010ff */
[----:B------:R-:W2:Y:S01]  /*60d0*/  MUFU.EX2 R159, R159 ;  /* 0x0000009f009f7308 */ /* 0x000ea20000000800 */
[----:B-1----:R-:W-:Y:S01]  /*60e0*/  FADD.FTZ R4, R14, R13 ;  /* 0x0000000d0e047221 */ /* 0x002fe20000010000 */
        /* <DEDUP_REMOVED lines=10> */
[----:B------:R-:W-:-:S06]  /*6190*/  F2FP.BF16.F32.PACK_AB R157, R14, R157 ;  /* 0x0000009d0e9d723e */ /* 0x000fcc00000010ff */
        /* <DEDUP_REMOVED lines=41> */
[----:B0-----:R-:W-:-:S04]  /*6430*/  FADD.FTZ R15, R166, R15 ;  /* 0x0000000fa60f7221 */ /* 0x001fc80000010000 */
[C---:B--2---:R-:W-:Y:S01]  /*6440*/  FADD.FTZ R4, R46.reuse, R15 ;  /* 0x0000000f2e047221 */ /* 0x044fe20000010000 */
[----:B------:R-:W-:Y:S01]  /*6450*/  F2FP.BF16.F32.PACK_AB R166, R46, R166 ;  /* 0x000000a62ea6723e */ /* 0x000fe200000010ff */
[C---:B-1----:R-:W-:Y:S01]  /*6460*/  FADD.FTZ R3, R11.reuse, R3 ;  /* 0x000000030b037221 */ /* 0x042fe20000010000 */
[----:B------:R-:W-:Y:S01]  /*6470*/  F2FP.BF16.F32.PACK_AB R167, R11, R38 ;  /* 0x000000260ba7723e */ /* 0x000fe200000010ff */
[----:B------:R-:W-:Y:S06]  /*6480*/  @P3 BRA `(.L_x_8966) ;  /* 0xffffffd400c43947 */ /* 0x000fec000383ffff */
.L_x_8957:
[----:B------:R-:W-:-:S13]  /*6490*/  ISETP.LE.AND P2, PT, RZ, UR53, PT ;  /* 0x00000035ff007c0c */ /* 0x000fda000bf43270 */
[----:B------:R-:W-:Y:S05]  /*64a0*/  @!P2 BRA `(.L_x_8967) ;  /* 0x0000001c00f8a947 */ /* 0x000fea0003800000 */
[----:B------:R-:W-:Y:S01]  /*64b0*/  IMAD.MOV.U32 R6, RZ, RZ, R5 ;  /* 0x000000ffff067224 */ /* 0x000fe200078e0005 */
[----:B------:R-:W-:Y:S01]  /*64c0*/  UMOV UR50, UR43 ;  /* 0x0000002b00327c82 */ /* 0x000fe20008000000 */
[----:B------:R-:W-:Y:S01]  /*64d0*/  IMAD.MOV.U32 R7, RZ, RZ, R9 ;  /* 0x000000ffff077224 */ /* 0x000fe200078e0009 */
[----:B------:R-:W-:-:S06]  /*64e0*/  UMOV UR49, UR42 ;  /* 0x0000002a00317c82 */ /* 0x000fcc0008000000 */
.L_x_8976:
        /* <DEDUP_REMOVED lines=9> */
.L_x_8969:
[----:B------:R-:W-:Y:S01]  /*6580*/  ULEA UR6, UR42, UR41, 0x3 ;  /* 0x000000292a067291 */ /* 0x000fe2000f8e183f */
[----:B------:R-:W-:-:S05]  /*6590*/  IMAD.U32 R0, RZ, RZ, UR43 ;  /* 0x0000002bff007e24 */ /* 0x000fca000f8e00ff */
[----:B------:R-:W-:-:S04]  /*65a0*/  SHF.L.U32 R0, R0, 0x1f, RZ ;  /* 0x0000001f00007819 */ /* 0x000fc800000006ff */
[----:B------:R0:W1:Y:S01]  /*65b0*/  SYNCS.PHASECHK.TRANS64.TRYWAIT P2, [UR6+0x28830], R0 ;  /* 0x02883000ff0075a7 */ /* 0x0000620008040146 */
[----:B------:R-:W-:Y:S05]  /*65c0*/  @!P0 BRA `(.L_x_8970) ;  /* 0x0000000000048947 */ /* 0x000fea0003800000 */
[----:B------:R-:W-:Y:S01]  /*65d0*/  BPT.TRAP 0x1 ;  /* 0x000000040000795c */ /* 0x000fe20000300000 */
.L_x_8970:
[----:B-1----:R-:W-:Y:S05]  /*65e0*/  @P2 BRA `(.L_x_8968) ;  /* 0x0000000000082947 */ /* 0x002fea0003800000 */
[----:B------:R-:W1:Y:S02]  /*65f0*/  SYNCS.PHASECHK.TRANS64.TRYWAIT P2, [UR6+0x28830], R0 ;  /* 0x02883000ff0075a7 */ /* 0x000e640008040146 */
[----:B-1----:R-:W-:Y:S05]  /*6600*/  @!P2 BRA `(.L_x_8971) ;  /* 0x0000008c0014a947 */ /* 0x002fea0003800000 */
.L_x_8968:
        /* <DEDUP_REMOVED lines=45> */
.L_x_8973:
[----:B------:R-:W-:Y:S01]  /*68e0*/  ULEA UR6, UR49, UR41, 0x3 ;  /* 0x0000002931067291 */ /* 0x000fe2000f8e183f */
[----:B------:R-:W-:-:S05]  /*68f0*/  IMAD.U32 R0, RZ, RZ, UR50 ;  /* 0x00000032ff007e24 */ /* 0x000fca000f8e00ff */
[----:B------:R-:W-:-:S04]  /*6900*/  SHF.L.U32 R0, R0, 0x1f, RZ ;  /* 0x0000001f00007819 */ /* 0x000fc800000006ff */
[----:B------:R0:W1:Y:S01]  /*6910*/  SYNCS.PHASECHK.TRANS64.TRYWAIT P2, [UR6+0x28850], R0 ;  /* 0x02885000ff0075a7 */ /* 0x0000620008040146 */
[----:B------:R-:W-:Y:S05]  /*6920*/  @!P0 BRA `(.L_x_8974) ;  /* 0x0000000000048947 */ /* 0x000fea0003800000 */
[----:B------:R-:W-:Y:S01]  /*6930*/  BPT.TRAP 0x1 ;  /* 0x000000040000795c */ /* 0x000fe20000300000 */
.L_x_8974:
[----:B-1----:R-:W-:Y:S05]  /*6940*/  @P2 BRA `(.L_x_8972) ;  /* 0x0000000000082947 */ /* 0x002fea0003800000 */
[----:B------:R-:W1:Y:S02]  /*6950*/  SYNCS.PHASECHK.TRANS64.TRYWAIT P2, [UR6+0x28850], R0 ;  /* 0x02885000ff0075a7 */ /* 0x000e640008040146 */
[----:B-1----:R-:W-:Y:S05]  /*6960*/  @!P2 BRA `(.L_x_8975) ;  /* 0x000000880054a947 */ /* 0x002fea0003800000 */
.L_x_8972:
        /* <DEDUP_REMOVED lines=114> */
[----:B------:R-:W-:Y:S01]  /*7090*/  FADD.FTZ R73, -R5, R6 ;  /* 0x0000000605497221 */ /* 0x000fe20000010100 */
[-CC-:B------:R-:W-:Y:S01]  /*70a0*/  FFMA.FTZ R180, R24, R0.reuse, -R169.reuse ;  /* 0x0000000018b47223 */ /* 0x180fe200000108a9 */
[-CC-:B------:R-:W-:Y:S01]  /*70b0*/  FFMA.FTZ R182, R28, R0.reuse, -R169.reuse ;  /* 0x000000001cb67223 */ /* 0x180fe200000108a9 */
[----:B------:R-:W-:Y:S01]  /*70c0*/  MUFU.EX2 R11, R11 ;  /* 0x0000000b000b7308 */ /* 0x000fe20000000800 */
[-C--:B------:R-:W-:Y:S01]  /*70d0*/  FMUL.FTZ R6, R73, R0.reuse ;  /* 0x0000000049067220 */ /* 0x080fe20000410000 */
[-C--:B------:R-:W-:Y:S01]  /*70e0*/  FMUL.FTZ R73, R5, R0.reuse ;  /* 0x0000000005497220 */ /* 0x080fe20000410000 */
[-CC-:B------:R-:W-:Y:S01]  /*70f0*/  FFMA.FTZ R13, R29, R0.reuse, -R169.reuse ;  /* 0x000000001d0d7223 */ /* 0x180fe200000108a9 */
[-CC-:B------:R-:W-:Y:S01]  /*7100*/  FFMA.FTZ R176, R32, R0.reuse, -R169.reuse ;  /* 0x0000000020b07223 */ /* 0x180fe200000108a9 */
[-C--:B------:R-:W-:Y:S01]  /*7110*/  FFMA.FTZ R15, R33, R0.reuse, -R169 ;  /* 0x00000000210f7223 */ /* 0x080fe200000108a9 */
[-CC-:B------:R-:W-:Y:S01]  /*7120*/  FFMA.FTZ R181, R26, R0.reuse, -R73.reuse ;  /* 0x000000001ab57223 */ /* 0x180fe20000010849 */
[----:B------:R-:W-:Y:S01]  /*7130*/  FFMA.FTZ R20, R27, R0, -R73 ;  /* 0x000000001b147223 */ /* 0x000fe20000010849 */
[----:B------:R-:W0:Y:S01]  /*7140*/  MUFU.EX2 R180, R180 ;  /* 0x000000b400b47308 */ /* 0x000e220000000800 */
[----:B------:R-:W-:-:S02]  /*7150*/  IMAD.U32 R27, RZ, RZ, UR42 ;  /* 0x0000002aff1b7e24 */ /* 0x000fc4000f8e00ff */
[-CC-:B------:R-:W-:Y:S01]  /*7160*/  FFMA.FTZ R183, R30, R0.reuse, -R73.reuse ;  /* 0x000000001eb77223 */ /* 0x180fe20000010849 */
[-CC-:B------:R-:W-:Y:S01]  /*7170*/  FFMA.FTZ R32, R31, R0.reuse, -R73.reuse ;  /* 0x000000001f207223 */ /* 0x180fe20000010849 */
[-CC-:B------:R-:W-:Y:S01]  /*7180*/  FFMA.FTZ R177, R34, R0.reuse, -R73.reuse ;  /* 0x0000000022b17223 */ /* 0x180fe20000010849 */
[----:B------:R-:W-:Y:S01]  /*7190*/  IADD3 R31, -R23, 0xb, RZ ;  /* 0x0000000b171f7810 */ /* 0x000fe20007ffe1ff */
[-C--:B------:R-:W-:Y:S01]  /*71a0*/  FFMA.FTZ R34, R35, R0.reuse, -R73 ;  /* 0x0000000023227223 */ /* 0x080fe20000010849 */
[----:B------:R-:W-:Y:S01]  /*71b0*/  @!P1 LEA R27, R27, UR41, 0x3 ;  /* 0x000000291b1b9c11 */ /* 0x000fe2000f8e18ff */
[----:B------:R-:W-:Y:S01]  /*71c0*/  MUFU.EX2 R6, R6 ;  /* 0x0000000600067308 */ /* 0x000fe20000000800 */
[-C--:B------:R-:W-:Y:S01]  /*71d0*/  FFMA.FTZ R178, R36, R0.reuse, -R169 ;  /* 0x0000000024b27223 */ /* 0x080fe200000108a9 */
[-C--:B------:R-:W-:Y:S01]  /*71e0*/  FFMA.FTZ R179, R38, R0.reuse, -R73 ;  /* 0x0000000026b37223 */ /* 0x080fe20000010849 */
[----:B------:R-:W-:Y:S01]  /*71f0*/  FFMA.FTZ R21, R37, R0, -R169 ;  /* 0x0000000025157223 */ /* 0x000fe200000108a9 */
[----:B------:R-:W-:-:S02]  /*7200*/  @!P1 VIADD R27, R27, 0x28840 ;  /* 0x000288401b1b9836 */ /* 0x000fc40000000000 */
[-C--:B------:R-:W-:Y:S01]  /*7210*/  FFMA.FTZ R38, R39, R0.reuse, -R73 ;  /* 0x0000000027267223 */ /* 0x080fe20000010849 */
[-C--:B------:R-:W-:Y:S01]  /*7220*/  FFMA.FTZ R172, R40, R0.reuse, -R169 ;  /* 0x0000000028ac7223 */ /* 0x080fe200000108a9 */
[----:B------:R-:W-:Y:S01]  /*7230*/  FFMA.FTZ R173, R42, R0, -R73 ;  /* 0x000000002aad7223 */ /* 0x000fe20000010849 */
[----:B------:R-:W1:Y:S01]  /*7240*/  MUFU.EX2 R181, R181 ;  /* 0x000000b500b57308 */ /* 0x000e620000000800 */
[----:B------:R-:W-:Y:S01]  /*7250*/  @!P1 PRMT R27, RZ, 0x654, R27 ;  /* 0x00000654ff1b9816 */ /* 0x000fe2000000001b */
[----:B0-----:R-:W-:Y:S01]  /*7260*/  FFMA.FTZ R4, R7, R4, R180 ;  /* 0x0000000407047223 */ /* 0x001fe200000100b4 */
        /* <DEDUP_REMOVED lines=14> */
[----:B-1----:R-:W-:Y:S01]  /*7350*/  FFMA.FTZ R3, R6, R3, R181 ;  /* 0x0000000306037223 */ /* 0x002fe200000100b5 */
        /* <DEDUP_REMOVED lines=8> */
[-CC-:B------:R-:W-:Y:S01]  /*73e0*/  FFMA.FTZ R28, R51, R0.reuse, -R73.reuse ;  /* 0x00000000331c7223 */ /* 0x180fe20000010849 */
[-CC-:B------:R-:W-:Y:S01]  /*73f0*/  FFMA.FTZ R171, R54, R0.reuse, -R73.reuse ;  /* 0x0000000036ab7223 */ /* 0x180fe20000010849 */
[-CC-:B------:R-:W-:Y:S01]  /*7400*/  FFMA.FTZ R24, R55, R0.reuse, -R73.reuse ;  /* 0x0000000037187223 */ /* 0x180fe20000010849 */
[--C-:B------:R-:W-:Y:S01]  /*7410*/  FFMA.FTZ R36, R59, R0, -R73.reuse ;  /* 0x000000003b247223 */ /* 0x100fe20000010849 */
[----:B------:R-:W-:Y:S01]  /*7420*/  F2FP.BF16.F32.PACK_AB R180, R11, R180 ;  /* 0x000000b40bb4723e */ /* 0x000fe200000010ff */
[-CC-:B------:R-:W-:Y:S01]  /*7430*/  FFMA.FTZ R63, R63, R0.reuse, -R73.reuse ;  /* 0x000000003f3f7223 */ /* 0x180fe20000010849 */
[----:B------:R-:W-:Y:S01]  /*7440*/  MUFU.EX2 R13, R13 ;  /* 0x0000000d000d7308 */ /* 0x000fe20000000800 */
[-CC-:B------:R-:W-:Y:S01]  /*7450*/  FFMA.FTZ R66, R66, R0.reuse, -R73.reuse ;  /* 0x0000000042427223 */ /* 0x180fe20000010849 */
[-CC-:B------:R-:W-:Y:S01]  /*7460*/  FFMA.FTZ R67, R67, R0.reuse, -R73.reuse ;  /* 0x0000000043437223 */ /* 0x180fe20000010849 */
[----:B0-----:R-:W-:Y:S01]  /*7470*/  F2FP.BF16.F32.PACK_AB R181, R20, R181 ;  /* 0x000000b514b5723e */ /* 0x001fe200000010ff */
        /* <DEDUP_REMOVED lines=9> */
[----:B------:R-:W-:Y:S01]  /*7510*/  FFMA.FTZ R86, R86, R0, -R73 ;  /* 0x0000000056567223 */ /* 0x000fe20000010849 */
[----:B------:R-:W-:Y:S01]  /*7520*/  IMAD.U32 R35, RZ, RZ, UR49 ;  /* 0x00000031ff237e24 */ /* 0x000fe2000f8e00ff */
[----:B------:R-:W-:Y:S01]  /*7530*/  UMOV UR49, UR42 ;  /* 0x0000002a00317c82 */ /* 0x000fe20008000000 */
[----:B------:R-:W-:Y:S03]  /*7540*/  MUFU.EX2 R176, R176 ;  /* 0x000000b000b07308 */ /* 0x000fe60000000800 */
[----:B------:R-:W-:-:S05]  /*7550*/  @!P1 LEA R35, R35, UR41, 0x3 ;  /* 0x0000002923239c11 */ /* 0x000fca000f8e18ff */
        /* <DEDUP_REMOVED lines=8> */
[----:B------:R-:W-:-:S05]  /*75e0*/  WARPGROUP.ARRIVE ;  /* 0x00000000000079c5 */ /* 0x000fca0000000000 */
[----:B------:R-:W-:Y:S01]  /*75f0*/  MUFU.EX2 R172, R172 ;  /* 0x000000ac00ac7308 */ /* 0x000fe20000000800 */
[-CC-:B------:R-:W-:Y:S01]  /*7600*/  FFMA.FTZ R152, R56, R0.reuse, -R169.reuse ;  /* 0x0000000038987223 */ /* 0x180fe200000108a9 */
[-C--:B------:R-:W-:Y:S01]  /*7610*/  FFMA.FTZ R154, R60, R0.reuse, -R169 ;  /* 0x000000003c9a7223 */ /* 0x080fe200000108a9 */
[-CC-:B------:R-:W-:Y:S01]  /*7620*/  FFMA.FTZ R153, R58, R0.reuse, -R73.reuse ;  /* 0x000000003a997223 */ /* 0x180fe20000010849 */
[----:B------:R-:W-:Y:S01]  /*7630*/  FFMA.FTZ R155, R62, R0, -R73 ;  /* 0x000000003e9b7223 */ /* 0x000fe20000010849 */
[----:B------:R-:W-:Y:S01]  /*7640*/  HGMMA.64x128x16.F32.BF16 R88, R156, gdesc[UR4].tnspB, R88, gsb0 ;  /* 0x41e000049c587df0 */ /* 0x000fe20008001858 */
[----:B------:R-:W-:Y:S01]  /*7650*/  UIADD3 UR6, UR10, 0x300, URZ ;  /* 0x000003000a067890 */ /* 0x000fe2000fffe03f */
[----:B------:R-:W-:Y:S01]  /*7660*/  UMOV UR7, 0x40000040 ;  /* 0x4000004000077882 */ /* 0x000fe20000000000 */
        /* <DEDUP_REMOVED lines=43> */
[----:B------:R-:W-:Y:S08]  /*7920*/  MUFU.EX2 R10, R10 ;  /* 0x0000000a000a7308 */ /* 0x000ff00000000800 */
[----:B------:R-:W1:Y:S01]  /*7930*/  MUFU.EX2 R61, R61 ;  /* 0x0000003d003d7308 */ /* 0x000e620000000800 */
[----:B------:R-:W-:-:S02]  /*7940*/  WARPGROUP.DEPBAR.LE gsb0, 0x0 ;  /* 0x00008000000079c5 */ /* 0x000fc40000010000 */
[----:B------:R-:W-:-:S05]  /*7950*/  WARPGROUP.ARRIVE ;  /* 0x00000000000079c5 */ /* 0x000fca0000000000 */
[----:B------:R-:W2:Y:S01]  /*7960*/  MUFU.EX2 R161, R74 ;  /* 0x0000004a00a17308 */ /* 0x000ea20000000800 */
[----:B0-----:R-:W-:Y:S01]  /*7970*/  F2FP.BF16.F32.PACK_AB R160, R57, R8 ;  /* 0x0000000839a0723e */ /* 0x001fe200000010ff */
[----:B------:R-:W-:Y:S01]  /*7980*/  HGMMA.64x128x16.F32.BF16 R88, R164, gdesc[UR4].tnspB, R88, gsb0 ;  /* 0x41e00004a4587df0 */ /* 0x000fe20008001858 */
[----:B------:R-:W-:Y:S01]  /*7990*/  UIADD3 UR6, UR53, -0x1, URZ ;  /* 0xffffffff35067890 */ /* 0x000fe2000fffe03f */
[----:B-1----:R-:W-:-:S04]  /*79a0*/  F2FP.BF16.F32.PACK_AB R162, R61, R10 ;  /* 0x0000000a3da2723e */ /* 0x002fc800000010ff */
[----:B------:R-:W0:Y:S02]  /*79b0*/  MUFU.EX2 R163, R78 ;  /* 0x0000004e00a37308 */ /* 0x000e240000000800 */
[----:B------:R-:W-:-:S06]  /*79c0*/  UMOV UR53, UR6 ;  /* 0x0000000600357c82 */ /* 0x000fcc0008000000 */
[----:B------:R-:W1:Y:S08]  /*79d0*/  MUFU.EX2 R79, R79 ;  /* 0x0000004f004f7308 */ /* 0x000e700000000800 */
[----:B------:R-:W3:Y:S08]  /*79e0*/  MUFU.EX2 R12, R12 ;  /* 0x0000000c000c7308 */ /* 0x000ef00000000800 */
[----:B------:R-:W-:Y:S08]  /*79f0*/  MUFU.EX2 R65, R65 ;  /* 0x0000004100417308 */ /* 0x000ff00000000800 */
[----:B------:R-:W-:Y:S08]  /*7a00*/  MUFU.EX2 R83, R83 ;  /* 0x0000005300537308 */ /* 0x000ff00000000800 */
[----:B------:R-:W-:Y:S08]  /*7a10*/  MUFU.EX2 R14, R84 ;  /* 0x00000054000e7308 */ /* 0x000ff00000000800 */
[----:B------:R-:W-:Y:S01]  /*7a20*/  MUFU.EX2 R69, R69 ;  /* 0x0000004500457308 */ /* 0x000fe20000000800 */
[----:B------:R-:W-:-:S02]  /*7a30*/  WARPGROUP.DEPBAR.LE gsb0, 0x0 ;  /* 0x00008000000079c5 */ /* 0x000fc40000010000 */
[----:B------:R4:W-:Y:S06]  /*7a40*/  BAR.ARV R31, 0x100 ;  /* 0x0004001f0000751d */ /* 0x0009ec0000002000 */
[----:B------:R5:W-:Y:S01]  /*7a50*/  @!P1 SYNCS.ARRIVE.TRANS64.RED.A1T0 RZ, [R27+URZ], RZ ;  /* 0x000000ff1bff99a7 */ /* 0x000be2000810043f */
[----:B------:R-:W3:Y:S01]  /*7a60*/  MUFU.EX2 R165, R82 ;  /* 0x0000005200a57308 */ /* 0x000ee20000000800 */
[----:B----4-:R-:W-:Y:S02]  /*7a70*/  @!P1 VIADD R31, R35, 0x28860 ;  /* 0x00028860231f9836 */ /* 0x010fe40000000000 */
[-C--:B------:R-:W-:Y:S01]  /*7a80*/  FMUL.FTZ R88, R88, R7.reuse ;  /* 0x0000000758587220 */ /* 0x080fe20000410000 */
[-C--:B------:R-:W-:Y:S01]  /*7a90*/  FMUL.FTZ R89, R89, R7.reuse ;  /* 0x0000000759597220 */ /* 0x080fe20000410000 */
[-C--:B------:R-:W-:Y:S01]  /*7aa0*/  FMUL.FTZ R92, R92, R7.reuse ;  /* 0x000000075c5c7220 */ /* 0x080fe20000410000 */
[-C--:B------:R-:W-:Y:S01]  /*7ab0*/  FMUL.FTZ R93, R93, R7.reuse ;  /* 0x000000075d5d7220 */ /* 0x080fe20000410000 */
[----:B------:R-:W-:Y:S01]  /*7ac0*/  @!P1 PRMT R31, RZ, 0x654, R31 ;  /* 0x00000654ff1f9816 */ /* 0x000fe2000000001f */
[----:B-----5:R-:W-:Y:S01]  /*7ad0*/  FADD.FTZ R27, R11, R4 ;  /* 0x000000040b1b7221 */ /* 0x020fe20000010000 */
[----:B------:R-:W-:Y:S01]  /*7ae0*/  FADD.FTZ R4, R20, R3 ;  /* 0x0000000314047221 */ /* 0x000fe20000010000 */
[----:B------:R-:W4:Y:S01]  /*7af0*/  MUFU.EX2 R167, R86 ;  /* 0x0000005600a77308 */ /* 0x000f220000000800 */
[----:B------:R0:W-:Y:S01]  /*7b00*/  @!P1 SYNCS.ARRIVE.TRANS64.RED.A1T0 RZ, [R31+URZ], RZ ;  /* 0x000000ff1fff99a7 */ /* 0x0001e2000810043f */
        /* <DEDUP_REMOVED lines=47> */
[----:B------:R-:W-:Y:S01]  /*7e00*/  FMUL.FTZ R141, R141, R7 ;  /* 0x000000078d8d7220 */ /* 0x000fe20000410000 */
[----:B------:R-:W-:Y:S01]  /*7e10*/  FADD.FTZ R40, R170, R11 ;  /* 0x0000000baa287221 */ /* 0x000fe20000010000 */
[----:B------:R-:W-:Y:S01]  /*7e20*/  FADD.FTZ R3, R171, R4 ;  /* 0x00000004ab037221 */ /* 0x000fe20000010000 */
[----:B------:R-:W-:Y:S01]  /*7e30*/  F2FP.BF16.F32.PACK_AB R171, R24, R171 ;  /* 0x000000ab18ab723e */ /* 0x000fe200000010ff */
[-C--:B------:R-:W-:Y:S01]  /*7e40*/  FMUL.FTZ R144, R144, R7.reuse ;  /* 0x0000000790907220 */ /* 0x080fe20000410000 */
[----:B------:R-:W-:Y:S01]  /*7e50*/  FADD.FTZ R11, R37, R40 ;  /* 0x00000028250b7221 */ /* 0x000fe20000010000 */
[----:B------:R-:W-:Y:S01]  /*7e60*/  FADD.FTZ R4, R24, R3 ;  /* 0x0000000318047221 */ /* 0x000fe20000010000 */
[-C--:B------:R-:W-:Y:S01]  /*7e70*/  FMUL.FTZ R145, R145, R7.reuse ;  /* 0x0000000791917220 */ /* 0x080fe20000410000 */
[----:B------:R-:W5:Y:S01]  /*7e80*/  MUFU.EX2 R24, R73 ;  /* 0x0000004900187308 */ /* 0x000f620000000800 */
[----:B------:R-:W-:Y:S01]  /*7e90*/  FADD.FTZ R20, R152, R11 ;  /* 0x0000000b98147221 */ /* 0x000fe20000010000 */
[----:B------:R-:W-:Y:S01]  /*7ea0*/  FADD.FTZ R3, R153, R4 ;  /* 0x0000000499037221 */ /* 0x000fe20000010000 */
[-C--:B------:R-:W-:Y:S01]  /*7eb0*/  FMUL.FTZ R148, R148, R7.reuse ;  /* 0x0000000794947220 */ /* 0x080fe20000410000 */
[----:B------:R-:W-:Y:S01]  /*7ec0*/  FMUL.FTZ R149, R149, R7 ;  /* 0x0000000795957220 */ /* 0x000fe20000410000 */
        /* <DEDUP_REMOVED lines=29> */
[----:B--2---:R-:W-:Y:S01]  /*80a0*/  FADD.FTZ R4, R161, R4 ;  /* 0x00000004a1047221 */ /* 0x004fe20000010000 */
        /* <DEDUP_REMOVED lines=10> */
[----:B------:R-:W-:Y:S01]  /*8150*/  FADD.FTZ R3, R61, R20 ;  /* 0x000000143d037221 */ /* 0x000fe20000010000 */
[----:B-1----:R-:W-:Y:S01]  /*8160*/  FADD.FTZ R4, R79, R4 ;  /* 0x000000044f047221 */ /* 0x002fe20000010000 */
[-C--:B------:R-:W-:Y:S01]  /*8170*/  FMUL.FTZ R130, R130, R6.reuse ;  /* 0x0000000682827220 */ /* 0x080fe20000410000 */
[-C--:B------:R-:W-:Y:S01]  /*8180*/  FMUL.FTZ R131, R131, R6.reuse ;  /* 0x0000000683837220 */ /* 0x080fe20000410000 */
[----:B---3--:R-:W-:Y:S01]  /*8190*/  FADD.FTZ R20, R12, R3 ;  /* 0x000000030c147221 */ /* 0x008fe20000010000 */
        /* <DEDUP_REMOVED lines=8> */
[----:B----4-:R-:W-:Y:S01]  /*8220*/  FADD.FTZ R3, R167, R4 ;  /* 0x00000004a7037221 */ /* 0x010fe20000010000 */
[-C--:B------:R-:W-:Y:S01]  /*8230*/  FMUL.FTZ R142, R142, R6.reuse ;  /* 0x000000068e8e7220 */ /* 0x080fe20000410000 */
[-C--:B------:R-:W-:Y:S01]  /*8240*/  FMUL.FTZ R143, R143, R6.reuse ;  /* 0x000000068f8f7220 */ /* 0x080fe20000410000 */
[-C--:B------:R-:W-:Y:S01]  /*8250*/  FMUL.FTZ R146, R146, R6.reuse ;  /* 0x0000000692927220 */ /* 0x080fe20000410000 */
[-C--:B------:R-:W-:Y:S01]  /*8260*/  FMUL.FTZ R147, R147, R6.reuse ;  /* 0x0000000693937220 */ /* 0x080fe20000410000 */
[-C--:B------:R-:W-:Y:S01]  /*8270*/  FMUL.FTZ R150, R150, R6.reuse ;  /* 0x0000000696967220 */ /* 0x080fe20000410000 */
[----:B------:R-:W-:Y:S01]  /*8280*/  FMUL.FTZ R151, R151, R6 ;  /* 0x0000000697977220 */ /* 0x000fe20000410000 */
[----:B------:R-:W-:Y:S01]  /*8290*/  F2FP.BF16.F32.PACK_AB R182, R13, R182 ;  /* 0x000000b60db6723e */ /* 0x000fe200000010ff */
[----:B------:R-:W-:Y:S01]  /*82a0*/  FADD.FTZ R4, R69, R8 ;  /* 0x0000000845047221 */ /* 0x000fe20000010000 */
[----:B------:R-:W-:Y:S01]  /*82b0*/  F2FP.BF16.F32.PACK_AB R176, R15, R176 ;  /* 0x000000b00fb0723e */ /* 0x000fe200000010ff */
[----:B-----5:R-:W-:Y:S01]  /*82c0*/  FADD.FTZ R3, R24, R3 ;  /* 0x0000000318037221 */ /* 0x020fe20000010000 */
        /* <DEDUP_REMOVED lines=26> */
[----:B------:R-:W-:Y:S01]  /*8470*/  F2FP.BF16.F32.PACK_AB R167, R24, R167 ;  /* 0x000000a718a7723e */ /* 0x000fe200000010ff */
[----:B------:R-:W-:Y:S06]  /*8480*/  @P2 BRA `(.L_x_8976) ;  /* 0xffffffe000182947 */ /* 0x000fec000383ffff */
.L_x_8967:
[----:B------:R-:W-:Y:S06]  /*8490*/  BAR.ARV 0x8, 0x180 ;  /* 0x0206000000007b1d */ /* 0x000fec0000002000 */
[----:B------:R-:W-:Y:S05]  /*84a0*/  @!P0 BRA `(.L_x_8977) ;  /* 0x0000000000048947 */ /* 0x000fea0003800000 */
[----:B------:R-:W-:Y:S01]  /*84b0*/  BPT.TRAP 0x1 ;  /* 0x000000040000795c */ /* 0x000fe20000300000 */
.L_x_8977:
[----:B------:R-:W-:Y:S01]  /*84c0*/  ULEA UR5, UR42, UR41, 0x3 ;  /* 0x000000292a057291 */ /* 0x000fe2000f8e183f */
[----:B------:R-:W-:-:S05]  /*84d0*/  IMAD.U32 R6, RZ, RZ, UR43 ;  /* 0x0000002bff067e24 */ /* 0x000fca000f8e00ff */
[----:B------:R-:W-:-:S04]  /*84e0*/  SHF.L.U32 R6, R6, 0x1f, RZ ;  /* 0x0000001f06067819 */ /* 0x000fc800000006ff */
[----:B------:R0:W1:Y:S01]  /*84f0*/  SYNCS.PHASECHK.TRANS64.TRYWAIT P2, [UR5+0x28850], R6 ;  /* 0x02885006ff0075a7 */ /* 0x0000620008040145 */
[----:B------:R-:W-:Y:S05]  /*8500*/  @!P0 BRA `(.L_x_8978) ;  /* 0x0000000000048947 */ /* 0x000fea0003800000 */
[----:B------:R-:W-:Y:S01]  /*8510*/  BPT.TRAP 0x1 ;  /* 0x000000040000795c */ /* 0x000fe20000300000 */
.L_x_8978:
[----:B-1----:R-:W-:Y:S05]  /*8520*/  @P2 BRA `(.L_x_8979) ;  /* 0x0000000000082947 */ /* 0x002fea0003800000 */
[----:B------:R-:W1:Y:S02]  /*8530*/  SYNCS.PHASECHK.TRANS64.TRYWAIT P0, [UR5+0x28850], R6 ;  /* 0x02885006ff0075a7 */ /* 0x000e640008000145 */
[----:B-1----:R-:W-:Y:S05]  /*8540*/  @!P0 BRA `(.L_x_8980) ;  /* 0x0000006c00748947 */ /* 0x002fea0003800000 */
.L_x_8979:
[----:B------:R-:W-:Y:S01]  /*8550*/  UIADD3 UR41, UR41, 0x400, URZ ;  /* 0x0000040029297890 */ /* 0x000fe2000fffe03f */
[----:B------:R-:W-:Y:S01]  /*8560*/  WARPGROUP.ARRIVE ;  /* 0x00000000000079c5 */ /* 0x000fe20000000000 */
[----:B------:R-:W-:Y:S01]  /*8570*/  UMOV UR7, 0x40000040 ;  /* 0x4000004000077882 */ /* 0x000fe20000000000 */
[----:B-1----:R-:W1:Y:S01]  /*8580*/  SHFL.BFLY PT, R7, R4, 0x2, 0x1f ;  /* 0x0c401f0004077f89 */ /* 0x002e6200000e0000 */
[----:B------:R-:W-:Y:S01]  /*8590*/  USHF.R.U32.HI UR41, URZ, 0x4, UR41 ;  /* 0x000000043f297899 */ /* 0x000fe20008011629 */
[----:B------:R-:W-:Y:S01]  /*85a0*/  IMAD.MOV.U32 R38, RZ, RZ, -0x800000 ;  /* 0xff800000ff267424 */ /* 0x000fe200078e00ff */
        /* <DEDUP_REMOVED lines=12> */
[----:B------:R-:W-:Y:S02]  /*8670*/  IMAD.MOV.U32 R4, RZ, RZ, RZ ;  /* 0x000000ffff047224 */ /* 0x000fe400078e00ff */
[----:B0-----:R-:W-:Y:S01]  /*8680*/  FADD.FTZ R8, R6, R3 ;  /* 0x0000000306087221 */ /* 0x001fe20000010000 */
[----:B------:R-:W-:Y:S01]  /*8690*/  IMAD.MOV.U32 R3, RZ, RZ, -0x800000 ;  /* 0xff800000ff037424 */ /* 0x000fe200078e00ff */
[----:B------:R-:W0:Y:S01]  /*86a0*/  SHFL.BFLY PT, R6, R7, 0x1, 0x1f ;  /* 0x0c201f0007067f89 */ /* 0x000e2200000e0000 */
[----:B------:R-:W-:-:S03]  /*86b0*/  USEL UR42, UR42, URZ, UP0 ;  /* 0x0000003f2a2a7287 */ /* 0x000fc60008000000 */
[----:B------:R-:W1:Y:S01]  /*86c0*/  SHFL.BFLY PT, R11, R8, 0x1, 0x1f ;  /* 0x0c201f00080b7f89 */ /* 0x000e6200000e0000 */
[----:B0-----:R-:W-:Y:S01]  /*86d0*/  FADD.FTZ R13, R7, R6 ;  /* 0x00000006070d7221 */ /* 0x001fe20000010000 */
[----:B-1----:R-:W-:-:S04]  /*86e0*/  FADD.FTZ R14, R8, R11 ;  /* 0x0000000b080e7221 */ /* 0x002fc80000010000 */
[----:B------:R-:W-:Y:S01]  /*86f0*/  FSETP.NE.FTZ.AND P0, PT, R13, RZ, PT ;  /* 0x000000ff0d00720b */ /* 0x000fe20003f15000 */
[----:B------:R-:W-:Y:S02]  /*8700*/  IMAD.U32 R8, RZ, RZ, UR5 ;  /* 0x00000005ff087e24 */ /* 0x000fe4000f8e00ff */
[----:B------:R-:W-:Y:S01]  /*8710*/  IMAD.MOV.U32 R11, RZ, RZ, RZ ;  /* 0x000000ffff0b7224 */ /* 0x000fe200078e00ff */
        /* <DEDUP_REMOVED lines=116> */
.L_x_8950:
        /* <DEDUP_REMOVED lines=11> */
[----:B------:R-:W-:Y:S01]  /*8f10*/  IMAD R9, R22, 0x40, R2 ;  /* 0x0000004016097824 */ /* 0x000fe200078e0202 */
        /* <DEDUP_REMOVED lines=18> */
[----:B------:R-:W-:Y:S01]  /*9040*/  UIMAD UR8, UR37, UR11, UR8 ;  /* 0x0000000b250872a4 */ /* 0x000fe2000f8e0208 */
[----:B------:R-:W-:Y:S01]  /*9050*/  F2FP.BF16.F32.PACK_AB R147, R151, R150 ;  /* 0x000000969793723e */ /* 0x000fe200000010ff */
[----:B------:R-:W-:Y:S01]  /*9060*/  UIMAD.WIDE.U32 UR6, UR37, UR10, UR6 ;  /* 0x0000000a250672a5 */ /* 0x000fe2000f8e0006 */
[----:B------:R-:W-:-:S02]  /*9070*/  ULDC UR5, c[0x0][0xa88] ;  /* 0x0002a20000057ab9 */ /* 0x000fc40000000800 */
[----:B------:R-:W-:Y:S01]  /*9080*/  ULDC.64 UR10, c[0x0][0xaf0] ;  /* 0x0002bc00000a7ab9 */ /* 0x000fe20000000a00 */
[----:B-1----:R-:W-:Y:S01]  /*9090*/  IMAD R64, R39, UR5, RZ ;  /* 0x0000000527407c24 */ /* 0x002fe2000f8e02ff */
[----:B------:R-:W-:Y:S02]  /*90a0*/  MOV R36, R0 ;  /* 0x0000000000247202 */ /* 0x000fe40000000f00 */
[----:B0-----:R-:W-:-:S03]  /*90b0*/  MOV R37, R5 ;  /* 0x0000000500257202 */ /* 0x001fc60000000f00 */
[----:B------:R-:W-:-:S04]  /*90c0*/  IMAD.WIDE R4, R187, 0x2, R36 ;  /* 0x00000002bb047825 */ /* 0x000fc800078e0224 */
[----:B------:R-:W-:Y:S01]  /*90d0*/  IMAD.WIDE R36, R9, 0x2, R36 ;  /* 0x0000000209247825 */ /* 0x000fe200078e0224 */
[C---:B------:R-:W-:Y:S02]  /*90e0*/  IADD3 R21, P6, R4.reuse, 0x20, RZ ;  /* 0x0000002004157810 */ /* 0x040fe40007fde0ff */
[C---:B------:R-:W-:Y:S02]  /*90f0*/  IADD3 R33, P1, R4.reuse, 0x4040, RZ ;  /* 0x0000404004217810 */ /* 0x040fe40007f3e0ff */
[----:B------:R-:W-:Y:S01]  /*9100*/  IADD3 R45, P0, R4, 0x4060, RZ ;  /* 0x00004060042d7810 */ /* 0x000fe20007f1e0ff */
[--C-:B------:R-:W-:Y:S01]  /*9110*/  IMAD.X R13, RZ, RZ, R5.reuse, P6 ;  /* 0x000000ffff0d7224 */ /* 0x100fe200030e0605 */
[----:B------:R-:W-:Y:S01]  /*9120*/  IADD3 R35, P6, R36, 0x1000, RZ ;  /* 0x0000100024237810 */ /* 0x000fe20007fde0ff */
[----:B------:R-:W-:Y:S01]  /*9130*/  IMAD.X R43, RZ, RZ, R5, P1 ;  /* 0x000000ffff2b7224 */ /* 0x000fe200008e0605 */
[----:B------:R-:W-:Y:S02]  /*9140*/  ISETP.NE.AND P1, PT, R39, 0x1, PT ;  /* 0x000000012700780c */ /* 0x000fe40003f25270 */
[----:B------:R-:W-:-:S02]  /*9150*/  LOP3.LUT R34, R35, 0x380, RZ, 0xc0, !PT ;  /* 0x0000038023227812 */ /* 0x000fc400078ec0ff */
[----:B------:R-:W-:Y:S02]  /*9160*/  IADD3 R31, P2, R4, 0x4020, RZ ;  /* 0x00004020041f7810 */ /* 0x000fe40007f5e0ff */
[----:B------:R-:W-:Y:S02]  /*9170*/  SHF.R.U64 R34, R34, 0x3, RZ ;  /* 0x0000000322227819 */ /* 0x000fe400000012ff */
[----:B------:R-:W-:Y:S01]  /*9180*/  LOP3.LUT R9, R4, 0x380, RZ, 0xc0, !PT ;  /* 0x0000038004097812 */ /* 0x000fe200078ec0ff */
[----:B------:R-:W-:Y:S01]  /*9190*/  IMAD.X R41, RZ, RZ, R5, P2 ;  /* 0x000000ffff297224 */ /* 0x000fe200010e0605 */
[----:B------:R-:W-:Y:S01]  /*91a0*/  LOP3.LUT R34, R34, R35, RZ, 0x3c, !PT ;  /* 0x0000002322227212 */ /* 0x000fe200078e3cff */
[----:B------:R-:W-:Y:S01]  /*91b0*/  IMAD.X R35, RZ, RZ, R37, P6 ;  /* 0x000000ffff237224 */ /* 0x000fe200030e0625 */
[----:B------:R-:W-:Y:S01]  /*91c0*/  IADD3 R47, P6, R36, 0x7000, RZ ;  /* 0x00007000242f7810 */ /* 0x000fe20007fde0ff */
[----:B------:R-:W0:Y:S01]  /*91d0*/  @P1 LDC R48, c[0x0][0xbf0] ;  /* 0x0002fc00ff301b82 */ /* 0x000e220000000800 */
[----:B------:R-:W-:-:S02]  /*91e0*/  LOP3.LUT R14, R33, 0x380, RZ, 0xc0, !PT ;  /* 0x00000380210e7812 */ /* 0x000fc400078ec0ff */
[----:B------:R-:W-:Y:S02]  /*91f0*/  LOP3.LUT R20, R47, 0x380, RZ, 0xc0, !PT ;  /* 0x000003802f147812 */ /* 0x000fe400078ec0ff */
[----:B------:R-:W-:Y:S02]  /*9200*/  LOP3.LUT R44, R45, 0x380, RZ, 0xc0, !PT ;  /* 0x000003802d2c7812 */ /* 0x000fe400078ec0ff */
[----:B------:R-:W-:Y:S02]  /*9210*/  SHF.R.U64 R20, R20, 0x3, RZ ;  /* 0x0000000314147819 */ /* 0x000fe400000012ff */
[----:B------:R-:W-:Y:S02]  /*9220*/  LOP3.LUT R12, R31, 0x380, RZ, 0xc0, !PT ;  /* 0x000003801f0c7812 */ /* 0x000fe400078ec0ff */
[----:B------:R-:W-:Y:S02]  /*9230*/  LOP3.LUT R20, R20, R47, RZ, 0x3c, !PT ;  /* 0x0000002f14147212 */ /* 0x000fe400078e3cff */
[----:B------:R-:W1:Y:S01]  /*9240*/  @P1 LDC R47, c[0x0][0xbec] ;  /* 0x0002fb00ff2f1b82 */ /* 0x000e620000000800 */
[----:B------:R-:W-:-:S02]  /*9250*/  SHF.R.U64 R9, R9, 0x3, RZ ;  /* 0x0000000309097819 */ /* 0x000fc400000012ff */
[----:B------:R-:W-:Y:S02]  /*9260*/  LOP3.LUT R8, R21, 0x380, RZ, 0xc0, !PT ;  /* 0x0000038015087812 */ /* 0x000fe400078ec0ff */
[----:B------:R-:W-:Y:S02]  /*9270*/  SHF.R.U64 R14, R14, 0x3, RZ ;  /* 0x000000030e0e7819 */ /* 0x000fe400000012ff */
[----:B------:R-:W-:Y:S02]  /*9280*/  SHF.R.U64 R44, R44, 0x3, RZ ;  /* 0x000000032c2c7819 */ /* 0x000fe400000012ff */
[C---:B------:R-:W-:Y:S02]  /*9290*/  IADD3 R29, P3, R4.reuse, 0x4000, RZ ;  /* 0x00004000041d7810 */ /* 0x040fe40007f7e0ff */
[C---:B------:R-:W-:Y:S02]  /*92a0*/  IADD3 R27, P4, R4.reuse, 0x60, RZ ;  /* 0x00000060041b7810 */ /* 0x040fe40007f9e0ff */
[----:B------:R-:W-:Y:S01]  /*92b0*/  IADD3 R25, P5, R4, 0x40, RZ ;  /* 0x0000004004197810 */ /* 0x000fe20007fbe0ff */
[--C-:B------:R-:W-:Y:S01]  /*92c0*/  IMAD.X R15, RZ, RZ, R5.reuse, P3 ;  /* 0x000000ffff0f7224 */ /* 0x100fe200018e0605 */
[----:B------:R-:W-:Y:S01]  /*92d0*/  SHF.R.U64 R12, R12, 0x3, RZ ;  /* 0x000000030c0c7819 */ /* 0x000fe200000012ff */
[--C-:B------:R-:W-:Y:S01]  /*92e0*/  IMAD.X R11, RZ, RZ, R5.reuse, P4 ;  /* 0x000000ffff0b7224 */ /* 0x100fe200020e0605 */
[----:B------:R-:W-:Y:S01]  /*92f0*/  LOP3.LUT R4, R9, R4, RZ, 0x3c, !PT ;  /* 0x0000000409047212 */ /* 0x000fe200078e3cff */
[----:B------:R-:W-:Y:S01]  /*9300*/  IMAD.X R9, RZ, RZ, R5, P5 ;  /* 0x000000ffff097224 */ /* 0x000fe200028e0605 */
[----:B------:R-:W-:-:S02]  /*9310*/  SHF.R.U64 R8, R8, 0x3, RZ ;  /* 0x0000000308087819 */ /* 0x000fc400000012ff */
[----:B------:R-:W-:Y:S02]  /*9320*/  LOP3.LUT R42, R14, R33, RZ, 0x3c, !PT ;  /* 0x000000210e2a7212 */ /* 0x000fe400078e3cff */
[----:B------:R-:W-:Y:S01]  /*9330*/  LOP3.LUT R44, R44, R45, RZ, 0x3c, !PT ;  /* 0x0000002d2c2c7212 */ /* 0x000fe200078e3cff */
[----:B------:R-:W-:Y:S01]  /*9340*/  IMAD.X R45, RZ, RZ, R5, P0 ;  /* 0x000000ffff2d7224 */ /* 0x000fe200000e0605 */
[----:B------:R-:W-:Y:S02]  /*9350*/  LOP3.LUT R10, R29, 0x380, RZ, 0xc0, !PT ;  /* 0x000003801d0a7812 */ /* 0x000fe400078ec0ff */
[----:B------:R-:W-:Y:S02]  /*9360*/  LOP3.LUT R40, R12, R31, RZ, 0x3c, !PT ;  /* 0x0000001f0c287212 */ /* 0x000fe400078e3cff */
[----:B------:R-:W-:Y:S02]  /*9370*/  LOP3.LUT R12, R8, R21, RZ, 0x3c, !PT ;  /* 0x00000015080c7212 */ /* 0x000fe400078e3cff */
[----:B------:R-:W-:-:S02]  /*9380*/  MOV R46, R4 ;  /* 0x00000004002e7202 */ /* 0x000fc40000000f00 */
[----:B------:R-:W-:Y:S02]  /*9390*/  LOP3.LUT R8, R25, 0x380, RZ, 0xc0, !PT ;  /* 0x0000038019087812 */ /* 0x000fe400078ec0ff */
[----:B------:R-:W-:Y:S02]  /*93a0*/  F2FP.BF16.F32.PACK_AB R4, R89, R88 ;  /* 0x000000585904723e */ /* 0x000fe400000010ff */
[----:B------:R-:W-:Y:S01]  /*93b0*/  F2FP.BF16.F32.PACK_AB R5, R91, R90 ;  /* 0x0000005a5b05723e */ /* 0x000fe200000010ff */
[----:B------:R-:W-:Y:S01]  /*93c0*/  BAR.SYNC.DEFER_BLOCKING 0x1, 0x100 ;  /* 0x0044000000007b1d */ /* 0x000fe20000010000 */
[----:B------:R-:W-:Y:S01]  /*93d0*/  MOV R66, R42 ;  /* 0x0000002a00427202 */ /* 0x000fe20000000f00 */
[----:B------:R-:W-:Y:S01]  /*93e0*/  VIADD R42, R17, UR36 ;  /* 0x00000024112a7c36 */ /* 0x000fe20008000000 */
[----:B------:R-:W-:Y:S01]  /*93f0*/  SHF.R.U64 R10, R10, 0x3, RZ ;  /* 0x000000030a0a7819 */ /* 0x000fe200000012ff */
[----:B------:R-:W-:Y:S01]  /*9400*/  VIADD R43, R186, UR36 ;  /* 0x00000024ba2b7c36 */ /* 0x000fe20008000000 */
[----:B------:R-:W-:-:S02]  /*9410*/  SHF.R.U64 R8, R8, 0x3, RZ ;  /* 0x0000000308087819 */ /* 0x000fc400000012ff */
[----:B------:R-:W-:Y:S02]  /*9420*/  LOP3.LUT R14, R10, R29, RZ, 0x3c, !PT ;  /* 0x0000001d0a0e7212 */ /* 0x000fe400078e3cff */
[----:B------:R-:W-:Y:S02]  /*9430*/  LOP3.LUT R10, R27, 0x380, RZ, 0xc0, !PT ;  /* 0x000003801b0a7812 */ /* 0x000fe400078ec0ff */
[----:B------:R-:W-:Y:S02]  /*9440*/  LOP3.LUT R8, R8, R25, RZ, 0x3c, !PT ;  /* 0x0000001908087212 */ /* 0x000fe400078e3cff */
[----:B------:R-:W-:Y:S02]  /*9450*/  IADD3 R25, P0, R36, 0x6000, RZ ;  /* 0x0000600024197810 */ /* 0x000fe40007f1e0ff */
[----:B------:R-:W-:Y:S02]  /*9460*/  SHF.R.U64 R10, R10, 0x3, RZ ;  /* 0x000000030a0a7819 */ /* 0x000fe400000012ff */
[----:B------:R-:W-:-:S02]  /*9470*/  LOP3.LUT R24, R25, 0x380, RZ, 0xc0, !PT ;  /* 0x0000038019187812 */ /* 0x000fc400078ec0ff */
[----:B------:R-:W-:Y:S02]  /*9480*/  LOP3.LUT R10, R10, R27, RZ, 0x3c, !PT ;  /* 0x0000001b0a0a7212 */ /* 0x000fe400078e3cff */
[----:B------:R-:W-:Y:S02]  /*9490*/  SHF.R.U64 R24, R24, 0x3, RZ ;  /* 0x0000000318187819 */ /* 0x000fe400000012ff */
[----:B------:R-:W-:Y:S01]  /*94a0*/  MOV R54, R10 ;  /* 0x0000000a00367202 */ /* 0x000fe20000000f00 */
[----:B------:R1:W-:Y:S01]  /*94b0*/  STSM.16.M88.4 [R46], R4 ;  /* 0x000000042e007844 */ /* 0x0003e20000000200 */
[----:B------:R-:W-:Y:S01]  /*94c0*/  LOP3.LUT R24, R24, R25, RZ, 0x3c, !PT ;  /* 0x0000001918187212 */ /* 0x000fe200078e3cff */
[----:B------:R-:W-:Y:S01]  /*94d0*/  IMAD.X R25, RZ, RZ, R37, P0 ;  /* 0x000000ffff197224 */ /* 0x000fe200000e0625 */
[----:B------:R-:W-:Y:S01]  /*94e0*/  MOV R53, R14 ;  /* 0x0000000e00357202 */ /* 0x000fe20000000f00 */
[----:B------:R-:W-:Y:S01]  /*94f0*/  IMAD.U32 R14, RZ, RZ, UR8 ;  /* 0x00000008ff0e7e24 */ /* 0x000fe2000f8e00ff */
[----:B------:R-:W-:Y:S01]  /*9500*/  MOV R15, R12 ;  /* 0x0000000c000f7202 */ /* 0x000fe20000000f00 */
[----:B------:R-:W-:Y:S01]  /*9510*/  ULDC.64 UR8, c[0x0][0xae8] ;  /* 0x0002ba0000087ab9 */ /* 0x000fe20000000a00 */
[----:B------:R-:W-:-:S02]  /*9520*/  IADD3 R29, P3, R36, 0x4000, RZ ;  /* 0x00004000241d7810 */ /* 0x000fc40007f7e0ff */
[----:B------:R-:W-:Y:S02]  /*9530*/  IADD3 R27, P2, R36, 0x5000, RZ ;  /* 0x00005000241b7810 */ /* 0x000fe40007f5e0ff */
[----:B------:R-:W-:Y:S02]  /*9540*/  LOP3.LUT R28, R29, 0x380, RZ, 0xc0, !PT ;  /* 0x000003801d1c7812 */ /* 0x000fe400078ec0ff */
[----:B------:R-:W-:Y:S02]  /*9550*/  LOP3.LUT R26, R27, 0x380, RZ, 0xc0, !PT ;  /* 0x000003801b1a7812 */ /* 0x000fe400078ec0ff */
[----:B------:R-:W-:Y:S01]  /*9560*/  SHF.R.U64 R28, R28, 0x3, RZ ;  /* 0x000000031c1c7819 */ /* 0x000fe200000012ff */
[----:B-1----:R-:W-:Y:S01]  /*9570*/  @P1 IMAD.HI.U32 R5, R42, R47, RZ ;  /* 0x0000002f2a051227 */ /* 0x002fe200078e00ff */
[----:B------:R-:W-:Y:S02]  /*9580*/  F2FP.BF16.F32.PACK_AB R7, R103, R102 ;  /* 0x000000666707723e */ /* 0x000fe400000010ff */
[----:B------:R-:W-:Y:S01]  /*9590*/  MOV R52, R40 ;  /* 0x0000002800347202 */ /* 0x000fe20000000f00 */
[----:B------:R-:W-:Y:S01]  /*95a0*/  IMAD.MOV.U32 R4, RZ, RZ, R42 ;  /* 0x000000ffff047224 */ /* 0x000fe200078e002a */
[----:B0-----:R-:W-:-:S02]  /*95b0*/  @P1 SHF.R.U32.HI R4, RZ, R48, R5 ;  /* 0x00000030ff041219 */ /* 0x001fc40000011605 */
[----:B------:R-:W-:Y:S02]  /*95c0*/  SHF.R.U64 R26, R26, 0x3, RZ ;  /* 0x000000031a1a7819 */ /* 0x000fe400000012ff */
[--C-:B------:R-:W-:Y:S01]  /*95d0*/  SHF.R.S32.HI R5, RZ, 0x1f, R4.reuse ;  /* 0x0000001fff057819 */ /* 0x100fe20000011404 */
[----:B------:R-:W-:Y:S01]  /*95e0*/  IMAD.MOV R6, RZ, RZ, -R4 ;  /* 0x000000ffff067224 */ /* 0x000fe200078e0a04 */
[----:B------:R-:W-:Y:S02]  /*95f0*/  IADD3 R12, P0, R4, UR6, RZ ;  /* 0x00000006040c7c10 */ /* 0x000fe4000ff1e0ff */
[----:B------:R-:W-:Y:S01]  /*9600*/  F2FP.BF16.F32.PACK_AB R4, R97, R96 ;  /* 0x000000606104723e */ /* 0x000fe200000010ff */
[----:B------:R-:W-:Y:S01]  /*9610*/  IMAD R11, R39, R6, R42 ;  /* 0x00000006270b7224 */ /* 0x000fe200078e022a */
[----:B------:R-:W-:Y:S01]  /*9620*/  IADD3.X R13, R5, UR7, R14, P0, !PT ;  /* 0x00000007050d7c10 */ /* 0x000fe200087fe40e */
[----:B------:R-:W-:Y:S01]  /*9630*/  ULDC.64 UR6, c[0x0][0xb88] ;  /* 0x0002e20000067ab9 */ /* 0x000fe20000000a00 */
[----:B------:R-:W-:-:S02]  /*9640*/  F2FP.BF16.F32.PACK_AB R5, R99, R98 ;  /* 0x000000626305723e */ /* 0x000fc400000010ff */
[----:B------:R-:W-:Y:S01]  /*9650*/  SHF.R.S32.HI R10, RZ, 0x1f, R11 ;  /* 0x0000001fff0a7819 */ /* 0x000fe2000001140b */
[----:B------:R-:W-:Y:S01]  /*9660*/  IMAD.WIDE.U32 R12, R11, UR6, R12 ;  /* 0x000000060b0c7c25 */ /* 0x000fe2000f8e000c */
[----:B------:R-:W-:Y:S02]  /*9670*/  F2FP.BF16.F32.PACK_AB R6, R101, R100 ;  /* 0x000000646506723e */ /* 0x000fe400000010ff */
[----:B------:R-:W-:Y:S01]  /*9680*/  LOP3.LUT R28, R28, R29, RZ, 0x3c, !PT ;  /* 0x0000001d1c1c7212 */ /* 0x000fe200078e3cff */
[----:B------:R-:W-:Y:S01]  /*9690*/  IMAD R10, R10, UR6, RZ ;  /* 0x000000060a0a7c24 */ /* 0x000fe2000f8e02ff */
[----:B------:R-:W-:Y:S01]  /*96a0*/  MOV R14, R8 ;  /* 0x00000008000e7202 */ /* 0x000fe20000000f00 */
[----:B------:R0:W-:Y:S01]  /*96b0*/  STSM.16.M88.4 [R15], R4 ;  /* 0x000000040f007844 */ /* 0x0001e20000000200 */
[----:B------:R-:W-:Y:S01]  /*96c0*/  IMAD.X R29, RZ, RZ, R37, P3 ;  /* 0x000000ffff1d7224 */ /* 0x000fe200018e0625 */
[----:B------:R-:W-:Y:S01]  /*96d0*/  LOP3.LUT P0, RZ, R184, 0x3, RZ, 0xc0, !PT ;  /* 0x00000003b8ff7812 */ /* 0x000fe2000780c0ff */
[----:B------:R-:W-:Y:S01]  /*96e0*/  IMAD R41, R11, UR7, R10 ;  /* 0x000000070b297c24 */ /* 0x000fe2000f8e020a */
[----:B------:R-:W-:Y:S01]  /*96f0*/  ULDC.64 UR6, c[0x0][0xb50] ;  /* 0x0002d40000067ab9 */ /* 0x000fe20000000a00 */
[----:B------:R-:W-:-:S02]  /*9700*/  F2FP.BF16.F32.PACK_AB R8, R105, R104 ;  /* 0x000000686908723e */ /* 0x000fc400000010ff */
[----:B------:R-:W-:Y:S02]  /*9710*/  F2FP.BF16.F32.PACK_AB R9, R107, R106 ;  /* 0x0000006a6b09723e */ /* 0x000fe400000010ff */
[----:B------:R-:W-:Y:S02]  /*9720*/  F2FP.BF16.F32.PACK_AB R10, R109, R108 ;  /* 0x0000006c6d0a723e */ /* 0x000fe400000010ff */
[----:B------:R-:W-:Y:S02]  /*9730*/  F2FP.BF16.F32.PACK_AB R11, R111, R110 ;  /* 0x0000006e6f0b723e */ /* 0x000fe400000010ff */
[----:B------:R-:W-:Y:S02]  /*9740*/  LEA R40, P3, R12, UR6, 0x2 ;  /* 0x000000060c287c11 */ /* 0x000fe4000f8610ff */
[----:B------:R-:W-:Y:S01]  /*9750*/  LOP3.LUT R26, R26, R27, RZ, 0x3c, !PT ;  /* 0x0000001b1a1a7212 */ /* 0x000fe200078e3cff */
[----:B0-----:R-:W-:Y:S01]  /*9760*/  VIADD R5, R43, 0x8 ;  /* 0x000000082b057836 */ /* 0x001fe20000000000 */
[----:B------:R0:W-:Y:S01]  /*9770*/  STSM.16.M88.4 [R14], R8 ;  /* 0x000000080e007844 */ /* 0x0001e20000000200 */
[----:B------:R-:W-:Y:S01]  /*9780*/  IMAD.IADD R7, R13, 0x1, R41 ;  /* 0x000000010d077824 */ /* 0x000fe200078e0229 */
[----:B------:R-:W-:Y:S01]  /*9790*/  F2FP.BF16.F32.PACK_AB R4, R113, R112 ;  /* 0x000000707104723e */ /* 0x000fe200000010ff */
[----:B------:R-:W-:Y:S01]  /*97a0*/  IMAD.X R27, RZ, RZ, R37, P2 ;  /* 0x000000ffff1b7224 */ /* 0x000fe200010e0625 */
[-C--:B------:R-:W-:Y:S01]  /*97b0*/  ISETP.GE.OR P2, PT, R43, R64.reuse, P0 ;  /* 0x000000402b00720c */ /* 0x080fe20000746670 */
[----:B------:R-:W-:Y:S01]  /*97c0*/  SHFL.IDX PT, R60, R40, RZ, 0x1c1f ;  /* 0x001c1fff283c7589 */ /* 0x000fe200000e0000 */
[----:B------:R-:W-:-:S02]  /*97d0*/  ISETP.GE.OR P0, PT, R5, R64, P0 ;  /* 0x000000400500720c */ /* 0x000fc40000706670 */
[----:B------:R-:W-:Y:S01]  /*97e0*/  LEA.HI.X R41, R12, UR7, R7, 0x2, P3 ;  /* 0x000000070c297c11 */ /* 0x000fe200098f1407 */
[----:B------:R-:W-:Y:S01]  /*97f0*/  SHFL.IDX PT, R62, R40, 0x1, 0x1c1f ;  /* 0x003c1f00283e7f89 */ /* 0x000fe200000e0000 */
[----:B------:R-:W-:Y:S02]  /*9800*/  F2FP.BF16.F32.PACK_AB R5, R115, R114 ;  /* 0x000000727305723e */ /* 0x000fe400000010ff */
[----:B------:R-:W-:Y:S01]  /*9810*/  F2FP.BF16.F32.PACK_AB R6, R117, R116 ;  /* 0x000000747506723e */ /* 0x000fe200000010ff */
[----:B------:R-:W1:Y:S01]  /*9820*/  SHFL.IDX PT, R61, R41, RZ, 0x1c1f ;  /* 0x001c1fff293d7589 */ /* 0x000e6200000e0000 */
[----:B------:R-:W-:Y:S02]  /*9830*/  F2FP.BF16.F32.PACK_AB R7, R119, R118 ;  /* 0x000000767707723e */ /* 0x000fe400000010ff */
[----:B------:R-:W-:Y:S01]  /*9840*/  F2FP.BF16.F32.PACK_AB R12, R121, R120 ;  /* 0x00000078790c723e */ /* 0x000fe200000010ff */
[----:B------:R-:W2:Y:S01]  /*9850*/  SHFL.IDX PT, R63, R41, 0x1, 0x1c1f ;  /* 0x003c1f00293f7f89 */ /* 0x000ea200000e0000 */
[----:B------:R-:W-:-:S02]  /*9860*/  F2FP.BF16.F32.PACK_AB R13, R123, R122 ;  /* 0x0000007a7b0d723e */ /* 0x000fc400000010ff */
[----:B0-----:R-:W-:Y:S01]  /*9870*/  F2FP.BF16.F32.PACK_AB R14, R125, R124 ;  /* 0x0000007c7d0e723e */ /* 0x001fe200000010ff */
[----:B------:R-:W-:Y:S01]  /*9880*/  STSM.16.M88.4 [R54], R4 ;  /* 0x0000000436007844 */ /* 0x000fe20000000200 */
[----:B------:R-:W-:Y:S02]  /*9890*/  F2FP.BF16.F32.PACK_AB R15, R127, R126 ;  /* 0x0000007e7f0f723e */ /* 0x000fe400000010ff */
[----:B------:R-:W-:Y:S02]  /*98a0*/  F2FP.BF16.F32.PACK_AB R8, R129, R128 ;  /* 0x000000808108723e */ /* 0x000fe400000010ff */
[----:B------:R-:W-:Y:S01]  /*98b0*/  F2FP.BF16.F32.PACK_AB R9, R131, R130 ;  /* 0x000000828309723e */ /* 0x000fe200000010ff */
[----:B------:R-:W-:Y:S01]  /*98c0*/  STSM.16.M88.4 [R53], R12 ;  /* 0x0000000c35007844 */ /* 0x000fe20000000200 */
[----:B------:R-:W-:Y:S02]  /*98d0*/  F2FP.BF16.F32.PACK_AB R10, R133, R132 ;  /* 0x00000084850a723e */ /* 0x000fe400000010ff */
[----:B------:R-:W-:-:S02]  /*98e0*/  F2FP.BF16.F32.PACK_AB R11, R135, R134 ;  /* 0x00000086870b723e */ /* 0x000fc400000010ff */
[----:B------:R-:W-:Y:S02]  /*98f0*/  MOV R65, R44 ;  /* 0x0000002c00417202 */ /* 0x000fe40000000f00 */
[C---:B------:R-:W-:Y:S01]  /*9900*/  LOP3.LUT R21, R36.reuse, 0x380, RZ, 0xc0, !PT ;  /* 0x0000038024157812 */ /* 0x040fe200078ec0ff */
[----:B------:R-:W-:Y:S01]  /*9910*/  STSM.16.M88.4 [R52], R8 ;  /* 0x0000000834007844 */ /* 0x000fe20000000200 */
[C---:B------:R-:W-:Y:S02]  /*9920*/  IADD3 R33, P5, R36.reuse, 0x2000, RZ ;  /* 0x0000200024217810 */ /* 0x040fe40007fbe0ff */
[----:B------:R-:W-:Y:S01]  /*9930*/  SHF.R.U64 R21, R21, 0x3, RZ ;  /* 0x0000000315157819 */ /* 0x000fe200000012ff */
[----:B------:R0:W-:Y:S01]  /*9940*/  STSM.16.M88.4 [R66], R136 ;  /* 0x0000008842007844 */ /* 0x0001e20000000200 */
[----:B------:R-:W-:Y:S01]  /*9950*/  IADD3 R31, P4, R36, 0x3000, RZ ;  /* 0x00003000241f7810 */ /* 0x000fe20007f9e0ff */
[----:B------:R-:W-:Y:S01]  /*9960*/  UIMAD UR5, UR12, UR8, URZ ;  /* 0x000000080c0572a4 */ /* 0x000fe2000f8e023f */
[----:B------:R-:W-:Y:S01]  /*9970*/  LOP3.LUT R36, R21, R36, RZ, 0x3c, !PT ;  /* 0x0000002415247212 */ /* 0x000fe200078e3cff */
[----:B------:R-:W-:Y:S01]  /*9980*/  STSM.16.M88.4 [R65], R144 ;  /* 0x0000009041007844 */ /* 0x000fe20000000200 */
[----:B------:R-:W-:Y:S01]  /*9990*/  IMAD.X R21, RZ, RZ, R37, P6 ;  /* 0x000000ffff157224 */ /* 0x000fe200030e0625 */
[----:B------:R-:W-:Y:S01]  /*99a0*/  UIMAD.WIDE.U32 UR6, UR39, UR8, URZ ;  /* 0x00000008270672a5 */ /* 0x000fe2000f8e003f */
[----:B------:R-:W-:Y:S01]  /*99b0*/  LOP3.LUT R32, R33, 0x380, RZ, 0xc0, !PT ;  /* 0x0000038021207812 */ /* 0x000fe200078ec0ff */
[----:B------:R-:W-:Y:S08]  /*99c0*/  BAR.SYNC.DEFER_BLOCKING 0x1, 0x100 ;  /* 0x0044000000007b1d */ /* 0x000ff00000010000 */
[----:B0-----:R-:W0:Y:S01]  /*99d0*/  @P1 LDC R66, c[0x0][0xbec] ;  /* 0x0002fb00ff421b82 */ /* 0x001e220000000800 */
[----:B------:R-:W-:Y:S01]  /*99e0*/  UIMAD UR5, UR39, UR9, UR5 ;  /* 0x00000009270572a4 */ /* 0x000fe2000f8e0205 */
[----:B------:R-:W-:Y:S01]  /*99f0*/  LOP3.LUT R30, R31, 0x380, RZ, 0xc0, !PT ;  /* 0x000003801f1e7812 */ /* 0x000fe200078ec0ff */
[----:B------:R-:W-:Y:S01]  /*9a00*/  UIMAD UR8, UR13, UR10, URZ ;  /* 0x0000000a0d0872a4 */ /* 0x000fe2000f8e023f */
[----:B------:R-:W-:Y:S01]  /*9a10*/  SHF.R.U64 R32, R32, 0x3, RZ ;  /* 0x0000000320207819 */ /* 0x000fe200000012ff */
[----:B-1----:R1:W-:Y:S01]  /*9a20*/  @!P2 ST.E desc[UR46][R60.64], R38 ;  /* 0x000000263c00a985 */ /* 0x0023e2000c10192e */
[----:B------:R-:W-:Y:S01]  /*9a30*/  UIADD3 UR7, UR7, UR5, URZ ;  /* 0x0000000507077290 */ /* 0x000fe2000fffe03f */
[----:B------:R-:W-:-:S02]  /*9a40*/  SHF.R.U64 R30, R30, 0x3, RZ ;  /* 0x000000031e1e7819 */ /* 0x000fc400000012ff */
[----:B--2---:R2:W-:Y:S01]  /*9a50*/  @!P0 ST.E desc[UR46][R62.64], R3 ;  /* 0x000000033e008985 */ /* 0x0045e2000c10192e */
[----:B------:R-:W-:Y:S01]  /*9a60*/  LOP3.LUT R32, R32, R33, RZ, 0x3c, !PT ;  /* 0x0000002120207212 */ /* 0x000fe200078e3cff */
[----:B-1----:R-:W1:Y:S02]  /*9a70*/  @P1 LDC R61, c[0x0][0xbf0] ;  /* 0x0002fc00ff3d1b82 */ /* 0x002e640000000800 */
[----:B------:R3:W5:Y:S01]  /*9a80*/  LD.E.128 R12, desc[UR46][R24.64] ;  /* 0x0000002e180c7980 */ /* 0x000762000c101d00 */
[----:B------:R-:W-:Y:S01]  /*9a90*/  UIMAD UR5, UR37, UR11, UR8 ;  /* 0x0000000b250572a4 */ /* 0x000fe2000f8e0208 */
[----:B------:R-:W-:Y:S01]  /*9aa0*/  LOP3.LUT R30, R30, R31, RZ, 0x3c, !PT ;  /* 0x0000001f1e1e7212 */ /* 0x000fe200078e3cff */
[----:B--2---:R-:W-:Y:S01]  /*9ab0*/  IMAD R3, R19, 0x20, R22 ;  /* 0x0000002013037824 */ /* 0x004fe200078e0216 */
[----:B------:R0:W5:Y:S01]  /*9ac0*/  LD.E.128 R8, desc[UR46][R20.64] ;  /* 0x0000002e14087980 */ /* 0x000162000c101d00 */
[----:B------:R-:W-:Y:S01]  /*9ad0*/  UIMAD.WIDE.U32 UR6, UR37, UR10, UR6 ;  /* 0x0000000a250672a5 */ /* 0x000fe2000f8e0006 */
[--C-:B------:R-:W-:Y:S01]  /*9ae0*/  IMAD.X R33, RZ, RZ, R37.reuse, P5 ;  /* 0x000000ffff217224 */ /* 0x100fe200028e0625 */
[----:B------:R-:W-:Y:S01]  /*9af0*/  ULDC.64 UR8, c[0x0][0xae0] ;  /* 0x0002b80000087ab9 */ /* 0x000fe20000000a00 */
[----:B------:R2:W5:Y:S01]  /*9b00*/  LD.E.128 R52, desc[UR46][R26.64] ;  /* 0x0000002e1a347980 */ /* 0x000562000c101d00 */
[----:B------:R-:W-:-:S02]  /*9b10*/  IMAD.X R31, RZ, RZ, R37, P4 ;  /* 0x000000ffff1f7224 */ /* 0x000fc400020e0625 */
[----:B---3--:R-:W-:Y:S01]  /*9b20*/  VIADD R25, R3, UR36 ;  /* 0x0000002403197c36 */ /* 0x008fe20008000000 */
[----:B------:R-:W-:Y:S01]  /*9b30*/  UIADD3 UR5, UR7, UR5, URZ ;  /* 0x0000000507057290 */ /* 0x000fe2000fffe03f */
[----:B------:R-:W5:Y:S02]  /*9b40*/  LD.E.128 R48, desc[UR46][R36.64] ;  /* 0x0000002e24307980 */ /* 0x000f64000c101d00 */
[----:B0-----:R-:W-:Y:S02]  /*9b50*/  @P1 IMAD.HI.U32 R20, R25, R66, RZ ;  /* 0x0000004219141227 */ /* 0x001fe400078e00ff */
[----:B------:R-:W5:Y:S02]  /*9b60*/  LD.E.128 R44, desc[UR46][R34.64] ;  /* 0x0000002e222c7980 */ /* 0x000f64000c101d00 */
[----:B------:R-:W-:Y:S02]  /*9b70*/  IMAD.MOV.U32 R3, RZ, RZ, R25 ;  /* 0x000000ffff037224 */ /* 0x000fe400078e0019 */
[----:B------:R-:W-:Y:S01]  /*9b80*/  IMAD.U32 R21, RZ, RZ, UR7 ;  /* 0x00000007ff157e24 */ /* 0x000fe2000f8e00ff */
[----:B------:R-:W5:Y:S01]  /*9b90*/  LD.E.128 R40, desc[UR46][R32.64] ;  /* 0x0000002e20287980 */ /* 0x000f62000c101d00 */
[----:B-1----:R-:W-:-:S03]  /*9ba0*/  @P1 SHF.R.U32.HI R3, RZ, R61, R20 ;  /* 0x0000003dff031219 */ /* 0x002fc60000011614 */
[----:B------:R-:W5:Y:S01]  /*9bb0*/  LD.E.128 R4, desc[UR46][R30.64] ;  /* 0x0000002e1e047980 */ /* 0x000f62000c101d00 */
[--C-:B------:R-:W-:Y:S01]  /*9bc0*/  SHF.R.S32.HI R24, RZ, 0x1f, R3.reuse ;  /* 0x0000001fff187819 */ /* 0x100fe20000011403 */
[----:B--2---:R-:W-:Y:S02]  /*9bd0*/  IMAD.MOV R26, RZ, RZ, -R3 ;  /* 0x000000ffff1a7224 */ /* 0x004fe400078e0a03 */
[----:B------:R-:W-:Y:S01]  /*9be0*/  IMAD.U32 R20, RZ, RZ, UR6 ;  /* 0x00000006ff147e24 */ /* 0x000fe2000f8e00ff */
[----:B------:R0:W5:Y:S01]  /*9bf0*/  LD.E.128 R56, desc[UR46][R28.64] ;  /* 0x0000002e1c387980 */ /* 0x000162000c101d00 */
[----:B------:R-:W-:Y:S01]  /*9c00*/  IMAD.U32 R21, RZ, RZ, UR5 ;  /* 0x00000005ff157e24 */ /* 0x000fe2000f8e00ff */
[----:B------:R-:W-:Y:S01]  /*9c10*/  ULDC.64 UR6, c[0x0][0xad8] ;  /* 0x0002b60000067ab9 */ /* 0x000fe20000000a00 */
[----:B------:R-:W-:Y:S01]  /*9c20*/  IMAD R24, R24, UR8, RZ ;  /* 0x0000000818187c24 */ /* 0x000fe2000f8e02ff */
[----:B------:R-:W-:Y:S01]  /*9c30*/  @!PT LDS RZ, [RZ] ;  /* 0x00000000fffff984 */ /* 0x000fe20000000800 */
[----:B------:R-:W-:Y:S01]  /*9c40*/  @!PT LDS RZ, [RZ] ;  /* 0x00000000fffff984 */ /* 0x000fe20000000800 */
[----:B------:R-:W-:Y:S01]  /*9c50*/  @!PT LDS RZ, [RZ] ;  /* 0x00000000fffff984 */ /* 0x000fe20000000800 */
[----:B------:R-:W-:Y:S01]  /*9c60*/  @!PT LDS RZ, [RZ] ;  /* 0x00000000fffff984 */ /* 0x000fe20000000800 */
[----:B------:R1:W-:Y:S06]  /*9c70*/  MEMBAR.ALL.CTA ;  /* 0x0000000000007992 */ /* 0x0003ec0000008000 */
[----:B-1----:R-:W1:Y:S01]  /*9c80*/  FENCE.VIEW.ASYNC.S ;  /* 0x00000000000073c6 */ /* 0x002e620000000000 */
[----:B------:R-:W-:-:S02]  /*9c90*/  IMAD R39, R39, R26, R25 ;  /* 0x0000001a27277224 */ /* 0x000fc400078e0219 */
[C---:B------:R-:W-:Y:S02]  /*9ca0*/  IMAD R25, R3.reuse, UR9, R24 ;  /* 0x0000000903197c24 */ /* 0x040fe4000f8e0218 */
[----:B------:R-:W-:Y:S01]  /*9cb0*/  IMAD.WIDE.U32 R20, R3, UR8, R20 ;  /* 0x0000000803147c25 */ /* 0x000fe2000f8e0014 */
[----:B------:R-:W-:-:S03]  /*9cc0*/  SHF.R.S32.HI R3, RZ, 0x1f, R39 ;  /* 0x0000001fff037819 */ /* 0x000fc60000011427 */
[----:B------:R-:W-:Y:S02]  /*9cd0*/  IMAD.IADD R21, R21, 0x1, R25 ;  /* 0x0000000115157824 */ /* 0x000fe400078e0219 */
[----:B------:R-:W-:Y:S02]  /*9ce0*/  IMAD R24, R3, UR6, RZ ;  /* 0x0000000603187c24 */ /* 0x000fe4000f8e02ff */
[----:B0-----:R-:W-:Y:S02]  /*9cf0*/  VIADD R29, R22, UR36 ;  /* 0x00000024161d7c36 */ /* 0x001fe40008000000 */
        /* <DEDUP_REMOVED lines=27> */
.L_x_8984:
[----:B------:R-:W-:Y:S05]  /*9eb0*/  BSYNC B1 ;  /* 0x0000000000017941 */ /* 0x000fea0003800000 */
.L_x_8983:
[----:B--2---:R2:W4:Y:S01]  /*9ec0*/  SHFL.IDX PT, R3, R27, 0x1, 0x181f ;  /* 0x00381f001b037f89 */ /* 0x00452200000e0000 */
[----:B------:R-:W-:Y:S03]  /*9ed0*/  BSSY B1, `(.L_x_8985) ;  /* 0x000000c000017945 */ /* 0x000fe60003800000 */
[----:B-1-3--:R2:W1:Y:S01]  /*9ee0*/  SHFL.IDX PT, R25, R26, 0x1, 0x181f ;  /* 0x00381f001a197f89 */ /* 0x00a46200000e0000 */
[----:B------:R-:W-:Y:S05]  /*9ef0*/  @P0 BRA `(.L_x_8986) ;  /* 0x0000000000240947 */ /* 0x000fea0003800000 */
[----:B------:R-:W-:Y:S02]  /*9f00*/  ULDC UR5, c[0x0][0xac8] ;  /* 0x0002b20000057ab9 */ /* 0x000fe40000000800 */
[----:B------:R-:W-:Y:S02]  /*9f10*/  ISETP.GE.AND P3, PT, R2, UR5, PT ;  /* 0x0000000502007c0c */ /* 0x000fe4000bf66270 */
[----:B------:R-:W-:-:S11]  /*9f20*/  ISETP.GE.AND P4, PT, R18, UR5, PT ;  /* 0x0000000512007c0c */ /* 0x000fd6000bf86270 */
[-C--:B-1----:R-:W-:Y:S02]  /*9f30*/  @!P3 LEA R20, P0, R2, R25.reuse, 0x1 ;  /* 0x000000190214b211 */ /* 0x082fe400078008ff */
[----:B------:R-:W-:Y:S02]  /*9f40*/  @!P4 LEA R24, P2, R18, R25, 0x1 ;  /* 0x000000191218c211 */ /* 0x000fe400078408ff */
[-C--:B----4-:R-:W-:Y:S02]  /*9f50*/  @!P3 LEA.HI.X R21, R2, R3.reuse, R189, 0x1, P0 ;  /* 0x000000030215b211 */ /* 0x090fe400000f0cbd */
[----:B------:R-:W-:-:S03]  /*9f60*/  @!P4 LEA.HI.X R25, R18, R3, R188, 0x1, P2 ;  /* 0x000000031219c211 */ /* 0x000fc600010f0cbc */
[----:B-----5:R3:W-:Y:S04]  /*9f70*/  @!P3 ST.E.128 desc[UR46][R20.64], R44 ;  /* 0x0000002c1400b985 */ /* 0x0207e8000c101d2e */
[----:B------:R3:W-:Y:S02]  /*9f80*/  @!P4 ST.E.128 desc[UR46][R24.64], R52 ;  /* 0x000000341800c985 */ /* 0x0007e4000c101d2e */
.L_x_8986:
[----:B------:R-:W-:Y:S05]  /*9f90*/  BSYNC B1 ;  /* 0x0000000000017941 */ /* 0x000fea0003800000 */
.L_x_8985:
[----:B----4-:R4:W0:Y:S01]  /*9fa0*/  SHFL.IDX PT, R3, R27, 0x2, 0x181f ;  /* 0x00581f001b037f89 */ /* 0x01082200000e0000 */
        /* <DEDUP_REMOVED lines=8> */
[-C--:B0-----:R-:W-:Y:S02]  /*a030*/  @!P2 LEA.HI.X R21, R2, R3.reuse, R189, 0x1, P0 ;  /* 0x000000030215a211 */ /* 0x081fe400000f0cbd */
[----:B------:R-:W-:-:S03]  /*a040*/  @!P3 LEA.HI.X R25, R18, R3, R188, 0x1, P1 ;  /* 0x000000031219b211 */ /* 0x000fc600008f0cbc */
[----:B-----5:R3:W-:Y:S04]  /*a050*/  @!P2 ST.E.128 desc[UR46][R20.64], R40 ;  /* 0x000000281400a985 */ /* 0x0207e8000c101d2e */
[----:B------:R3:W-:Y:S02]  /*a060*/  @!P3 ST.E.128 desc[UR46][R24.64], R12 ;  /* 0x0000000c1800b985 */ /* 0x0007e4000c101d2e */
.L_x_8988:
[----:B------:R-:W-:Y:S05]  /*a070*/  BSYNC B1 ;  /* 0x0000000000017941 */ /* 0x000fea0003800000 */
.L_x_8987:
[----:B0-----:R-:W-:Y:S01]  /*a080*/  VIADD R3, R29, 0x60 ;  /* 0x000000601d037836 */ /* 0x001fe20000000000 */
[----:B--2-4-:R-:W0:Y:S04]  /*a090*/  SHFL.IDX PT, R27, R27, 0x3, 0x181f ;  /* 0x00781f001b1b7f89 */ /* 0x014e2800000e0000 */
[----:B------:R-:W-:Y:S01]  /*a0a0*/  ISETP.GE.AND P0, PT, R3, R64, PT ;  /* 0x000000400300720c */ /* 0x000fe20003f06270 */
[----:B---3-5:R2:W3:-:S12]  /*a0b0*/  SHFL.IDX PT, R15, R26, 0x3, 0x181f ;  /* 0x00781f001a0f7f89 */ /* 0x0284d800000e0000 */
[----:B--2---:R-:W-:Y:S05]  /*a0c0*/  @P0 BRA `(.L_x_8989) ;  /* 0x0000000800800947 */ /* 0x004fea0003800000 */
[----:B------:R-:W-:Y:S02]  /*a0d0*/  ULDC UR5, c[0x0][0xac8] ;  /* 0x0002b20000057ab9 */ /* 0x000fe40000000800 */
[----:B------:R-:W-:-:S13]  /*a0e0*/  ISETP.GE.AND P1, PT, R2, UR5, PT ;  /* 0x0000000502007c0c */ /* 0x000fda000bf26270 */
[----:B---3--:R-:W-:-:S04]  /*a0f0*/  @!P1 LEA R12, P0, R2, R15, 0x1 ;  /* 0x0000000f020c9211 */ /* 0x008fc800078008ff */
[----:B0-----:R-:W-:Y:S02]  /*a100*/  @!P1 LEA.HI.X R13, R2, R27, R189, 0x1, P0 ;  /* 0x0000001b020d9211 */ /* 0x001fe400000f0cbd */
[----:B------:R-:W-:-:S03]  /*a110*/  ISETP.GE.AND P0, PT, R18, UR5, PT ;  /* 0x0000000512007c0c */ /* 0x000fc6000bf06270 */
[----:B------:R2:W-:Y:S10]  /*a120*/  @!P1 ST.E.128 desc[UR46][R12.64], R4 ;  /* 0x000000040c009985 */ /* 0x0005f4000c101d2e */
[----:B------:R-:W-:Y:S05]  /*a130*/  @P0 BRA `(.L_x_8989) ;  /* 0x0000000800640947 */ /* 0x000fea0003800000 */
[----:B--2---:R-:W-:-:S04]  /*a140*/  LEA R4, P0, R18, R15, 0x1 ;  /* 0x0000000f12047211 */ /* 0x004fc800078008ff */
[----:B------:R-:W-:-:S05]  /*a150*/  LEA.HI.X R5, R18, R27, R188, 0x1, P0 ;  /* 0x0000001b12057211 */ /* 0x000fca00000f0cbc */
[----:B------:R4:W-:Y:S01]  /*a160*/  ST.E.128 desc[UR46][R4.64], R8 ;  /* 0x0000000804007985 */ /* 0x0009e2000c101d2e */
[----:B------:R-:W-:Y:S05]  /*a170*/  BRA `(.L_x_8989) ;  /* 0x0000000800547947 */ /* 0x000fea0003800000 */
.L_x_8982:
        /* <DEDUP_REMOVED lines=50> */
.L_x_8991:
[----:B------:R-:W-:Y:S05]  /*a4a0*/  BSYNC B1 ;  /* 0x0000000000017941 */ /* 0x000fea0003800000 */
.L_x_8990:
        /* <DEDUP_REMOVED lines=48> */
[----:B------:R-:W-:-:S11]  /*a7b0*/  ISETP.GE.AND P5, PT, R18, UR5, PT ;  /* 0x0000000512007c0c */ /* 0x000fd6000bfa6270 */
[-C--:B-1----:R-:W-:Y:S02]  /*a7c0*/  @!P4 LEA R10, P2, R2, R5.reuse, 0x1 ;  /* 0x00000005020ac211 */ /* 0x082fe400078408ff */
[----:B------:R-:W-:Y:S02]  /*a7d0*/  @!P5 LEA R4, P3, R18, R5, 0x1 ;  /* 0x000000051204d211 */ /* 0x000fe400078608ff */
[-C--:B--2---:R-:W-:Y:S02]  /*a7e0*/  @!P4 LEA.HI.X R11, R2, R3.reuse, R189, 0x1, P2 ;  /* 0x00000003020bc211 */ /* 0x084fe400010f0cbd */
[----:B------:R-:W-:-:S03]  /*a7f0*/  @!P5 LEA.HI.X R5, R18, R3, R188, 0x1, P3 ;  /* 0x000000031205d211 */ /* 0x000fc600018f0cbc */
[----:B------:R3:W-:Y:S04]  /*a800*/  @!P4 ST.E.128 desc[UR46][R10.64], RZ ;  /* 0x000000ff0a00c985 */ /* 0x0007e8000c101d2e */
[----:B------:R3:W-:Y:S02]  /*a810*/  @!P5 ST.E.128 desc[UR46][R4.64], RZ ;  /* 0x000000ff0400d985 */ /* 0x0007e4000c101d2e */
.L_x_8993:
[----:B------:R-:W-:Y:S05]  /*a820*/  BSYNC B1 ;  /* 0x0000000000017941 */ /* 0x000fea0003800000 */
.L_x_8992:
        /* <DEDUP_REMOVED lines=11> */
[----:B------:R3:W-:Y:S04]  /*a8e0*/  @!P3 ST.E.128 desc[UR46][R10.64], RZ ;  /* 0x000000ff0a00b985 */ /* 0x0007e8000c101d2e */
[----:B------:R3:W-:Y:S02]  /*a8f0*/  @!P4 ST.E.128 desc[UR46][R4.64], RZ ;  /* 0x000000ff0400c985 */ /* 0x0007e4000c101d2e */
.L_x_8995:
[----:B------:R-:W-:Y:S05]  /*a900*/  BSYNC B1 ;  /* 0x0000000000017941 */ /* 0x000fea0003800000 */
.L_x_8994:
        /* <DEDUP_REMOVED lines=11> */
[----:B------:R3:W-:Y:S04]  /*a9c0*/  @!P2 ST.E.128 desc[UR46][R10.64], RZ ;  /* 0x000000ff0a00a985 */ /* 0x0007e8000c101d2e */
[----:B------:R3:W-:Y:S02]  /*a9d0*/  @!P3 ST.E.128 desc[UR46][R4.64], RZ ;  /* 0x000000ff0400b985 */ /* 0x0007e4000c101d2e */
.L_x_8997:
[----:B------:R-:W-:Y:S05]  /*a9e0*/  BSYNC B1 ;  /* 0x0000000000017941 */ /* 0x000fea0003800000 */
.L_x_8996:
[----:B------:R-:W-:Y:S01]  /*a9f0*/  VIADD R0, R8, 0x60 ;  /* 0x0000006008007836 */ /* 0x000fe20000000000 */
[----:B0-----:R0:W0:Y:S04]  /*aa00*/  SHFL.IDX PT, R3, R7, 0x3, 0x181f ;  /* 0x00781f0007037f89 */ /* 0x00102800000e0000 */
[----:B------:R-:W-:Y:S01]  /*aa10*/  ISETP.GE.AND P0, PT, R0, R9, PT ;  /* 0x000000090000720c */ /* 0x000fe20003f06270 */
[----:B-1-3--:R1:W3:-:S12]  /*aa20*/  SHFL.IDX PT, R5, R6, 0x3, 0x181f ;  /* 0x00781f0006057f89 */ /* 0x00a2d800000e0000 */
[----:B-1----:R-:W-:Y:S05]  /*aa30*/  @P0 BRA `(.L_x_8989) ;  /* 0x0000000000240947 */ /* 0x002fea0003800000 */
[----:B------:R-:W-:Y:S02]  /*aa40*/  ULDC UR5, c[0x0][0xac8] ;  /* 0x0002b20000057ab9 */ /* 0x000fe40000000800 */
[----:B------:R-:W-:Y:S02]  /*aa50*/  ISETP.GE.AND P2, PT, R2, UR5, PT ;  /* 0x0000000502007c0c */ /* 0x000fe4000bf46270 */
[----:B------:R-:W-:-:S11]  /*aa60*/  ISETP.GE.AND P3, PT, R18, UR5, PT ;  /* 0x0000000512007c0c */ /* 0x000fd6000bf66270 */
[-C--:B--234-:R-:W-:Y:S02]  /*aa70*/  @!P2 LEA R6, P0, R2, R5.reuse, 0x1 ;  /* 0x000000050206a211 */ /* 0x09cfe400078008ff */
[----:B------:R-:W-:Y:S02]  /*aa80*/  @!P3 LEA R4, P1, R18, R5, 0x1 ;  /* 0x000000051204b211 */ /* 0x000fe400078208ff */
[-C--:B0-----:R-:W-:Y:S02]  /*aa90*/  @!P2 LEA.HI.X R7, R2, R3.reuse, R189, 0x1, P0 ;  /* 0x000000030207a211 */ /* 0x081fe400000f0cbd */
[----:B------:R-:W-:-:S03]  /*aaa0*/  @!P3 LEA.HI.X R5, R18, R3, R188, 0x1, P1 ;  /* 0x000000031205b211 */ /* 0x000fc600008f0cbc */
[----:B------:R0:W-:Y:S04]  /*aab0*/  @!P2 ST.E.128 desc[UR46][R6.64], RZ ;  /* 0x000000ff0600a985 */ /* 0x0001e8000c101d2e */
[----:B------:R0:W-:Y:S02]  /*aac0*/  @!P3 ST.E.128 desc[UR46][R4.64], RZ ;  /* 0x000000ff0400b985 */ /* 0x0001e4000c101d2e */
.L_x_8989:
[----:B------:R-:W-:Y:S05]  /*aad0*/  BSYNC B0 ;  /* 0x0000000000007941 */ /* 0x000fea0003800000 */
.L_x_8981:
[----:B------:R-:W-:Y:S02]  /*aae0*/  ULDC UR5, c[0x0][0xc38] ;  /* 0x00030e0000057ab9 */ /* 0x000fe40000000800 */
[----:B------:R-:W-:-:S06]  /*aaf0*/  UISETP.GE.AND UP0, UPT, UR4, UR5, UPT ;  /* 0x000000050400728c */ /* 0x000fcc000bf06270 */
[----:B------:R-:W-:-:S13]  /*ab00*/  PLOP3.LUT P0, PT, PT, PT, UP0, 0x80, 0x0 ;  /* 0x000000000000781c */ /* 0x000fda0003f0f008 */
[----:B------:R-:W-:Y:S05]  /*ab10*/  @!P0 BRA `(.L_x_8998) ;  /* 0xffffff6000a08947 */ /* 0x000fea000383ffff */
[----:B------:R-:W-:Y:S05]  /*ab20*/  EXIT ;  /* 0x000000000000794d */ /* 0x000fea0003800000 */
.L_x_8946:
[----:B------:R-:W-:-:S08]  /*ab30*/  NOP ;  /* 0x0000000000007918 */ /* 0x000fd00000000000 */
[----:B------:R-:W0:-:S00]  /*ab40*/  USETMAXREG.DEALLOC.CTAPOOL 0x18 ;  /* 0x00000018000079c8 */ /* 0x000e0000080e0500 */
        /* <DEDUP_REMOVED lines=38> */
[----:B------:R0:W-:Y:S04]  /*adb0*/  STL [R1+0x4], R2 ;  /* 0x0000040201007387 */ /* 0x0001e80000100800 */
[----:B------:R0:W-:Y:S02]  /*adc0*/  STL [R1+0x1c], RZ ;  /* 0x00001cff01007387 */ /* 0x0001e40000100800 */
.L_x_9086:
        /* <DEDUP_REMOVED lines=14> */
[----:B-1----:R-:W-:Y:S05]  /*aeb0*/  @!P0 BRA `(.L_x_9000) ;  /* 0x0000000000208947 */ /* 0x002fea0003800000 */
        /* <DEDUP_REMOVED lines=8> */
.L_x_9000:
[----:B------:R-:W-:Y:S01]  /*af40*/  ULDC UR8, c[0x0][0xc54] ;  /* 0x0003150000087ab9 */ /* 0x000fe20000000800 */
[----:B------:R-:W-:Y:S01]  /*af50*/  UMOV UR7, UR9 ;  /* 0x0000000900077c82 */ /* 0x000fe20008000000 */
[----:B------:R-:W-:-:S11]  /*af60*/  UISETP.NE.AND UP0, UPT, UR8, 0x1, UPT ;  /* 0x000000010800788c */ /* 0x000fd6000bf05270 */
[----:B------:R-:W-:Y:S02]  /*af70*/  @UP0 ULDC.64 UR10, c[0x0][0xc58] ;  /* 0x00031600000a0ab9 */ /* 0x000fe40000000a00 */
[----:B------:R-:W-:-:S04]  /*af80*/  UIMAD.WIDE.U32 UR4, UR9, UR10, URZ ;  /* 0x0000000a090472a5 */ /* 0x000fc8000f8e003f */
[----:B------:R-:W-:-:S04]  /*af90*/  @UP0 USHF.R.U32.HI UR7, URZ, UR11, UR5 ;  /* 0x0000000b3f070299 */ /* 0x000fc80008011605 */
[----:B------:R-:W-:-:S12]  /*afa0*/  UIMAD UR8, UR7, UR8, URZ ;  /* 0x00000008070872a4 */ /* 0x000fd8000f8e023f */
.L_x_9001:
[----:B------:R-:W-:Y:S01]  /*afb0*/  ULOP3.LUT UR40, URZ, UR7, URZ, 0x33, !UPT ;  /* 0x000000073f287292 */ /* 0x000fe2000f8e333f */
[----:B------:R-:W-:Y:S01]  /*afc0*/  BSSY B7, `(.L_x_9002) ;  /* 0x00003ba000077945 */ /* 0x000fe20003800000 */
[----:B------:R-:W-:Y:S01]  /*afd0*/  ULDC UR5, c[0x0][0x448] ;  /* 0x0001120000057ab9 */ /* 0x000fe20000000800 */
[----:B------:R-:W-:Y:S01]  /*afe0*/  ULDC UR4, c[0x0][0xc3c] ;  /* 0x00030f0000047ab9 */ /* 0x000fe20000000800 */
[----:B------:R-:W-:Y:S02]  /*aff0*/  UISETP.NE.AND UP1, UPT, UR5, 0x1, UPT ;  /* 0x000000010500788c */ /* 0x000fe4000bf25270 */
[----:B------:R-:W-:Y:S01]  /*b000*/  UIADD3 UR40, UR40, UR4, URZ ;  /* 0x0000000428287290 */ /* 0x000fe2000fffe03f */
[----:B------:R-:W-:Y:S01]  /*b010*/  ULDC.64 UR10, c[0x0][0x418] ;  /* 0x00010600000a7ab9 */ /* 0x000fe20000000a00 */
[----:B------:R-:W-:Y:S01]  /*b020*/  ULDC UR5, c[0x0][0x288] ;  /* 0x0000a20000057ab9 */ /* 0x000fe20000000800 */
[----:B------:R-:W-:Y:S02]  /*b030*/  UISETP.NE.U32.AND UP0, UPT, UR10, URZ, UPT ;  /* 0x0000003f0a00728c */ /* 0x000fe4000bf05070 */
[----:B------:R-:W-:-:S02]  /*b040*/  USHF.L.U32 UR7, UR40, 0x7, URZ ;  /* 0x0000000728077899 */ /* 0x000fc4000800063f */
[----:B------:R-:W-:Y:S02]  /*b050*/  UISETP.NE.AND.EX UP0, UPT, UR11, URZ, UPT, UP0 ;  /* 0x0000003f0b00728c */ /* 0x000fe4000bf05300 */
        /* <DEDUP_REMOVED lines=12> */
[----:B------:R-:W-:Y:S02]  /*b120*/  UIADD3 UR8, UR9, -UR8, URZ ;  /* 0x8000000809087290 */ /* 0x000fe4000fffe03f */
[----:B------:R-:W-:Y:S02]  /*b130*/  USHF.R.S32.HI UR9, URZ, 0x1f, UR11 ;  /* 0x0000001f3f097899 */ /* 0x000fe4000801140b */
[----:B------:R-:W-:-:S02]  /*b140*/  USHF.R.S32.HI UR4, URZ, 0x1f, UR7 ;  /* 0x0000001f3f047899 */ /* 0x000fc40008011407 */
[----:B------:R-:W-:Y:S02]  /*b150*/  ULEA.HI UR9, UR9, UR11, URZ, 0x7 ;  /* 0x0000000b09097291 */ /* 0x000fe4000f8f383f */
[----:B------:R-:W-:Y:S01]  /*b160*/  ULEA.HI UR7, UR4, UR7, URZ, 0x7 ;  /* 0x0000000704077291 */ /* 0x000fe2000f8f383f */
[----:B------:R-:W-:Y:S01]  /*b170*/  ULDC UR10, c[0x0][0xc48] ;  /* 0x00031200000a7ab9 */ /* 0x000fe20000000800 */
[----:B------:R-:W-:Y:S02]  /*b180*/  USHF.R.S32.HI UR9, URZ, 0x7, UR9 ;  /* 0x000000073f097899 */ /* 0x000fe40008011409 */
[----:B------:R-:W-:Y:S02]  /*b190*/  USHF.R.S32.HI UR7, URZ, 0x7, UR7 ;  /* 0x000000073f077899 */ /* 0x000fe40008011407 */
        /* <DEDUP_REMOVED lines=32> */
.L_x_9003:
        /* <DEDUP_REMOVED lines=20> */
.L_x_9006:
[----:B------:R-:W-:Y:S05]  /*b4e0*/  BSYNC B6 ;  /* 0x0000000000067941 */ /* 0x000fea0003800000 */
.L_x_9005:
        /* <DEDUP_REMOVED lines=20> */
.L_x_9009:
        /* <DEDUP_REMOVED lines=15> */
.L_x_9008:
[----:B------:R-:W-:Y:S05]  /*b720*/  BSYNC B6 ;  /* 0x0000000000067941 */ /* 0x000fea0003800000 */
.L_x_9007:
        /* <DEDUP_REMOVED lines=27> */
.L_x_9101:
        /* <DEDUP_REMOVED lines=8> */
.L_x_9104:
[----:B------:R-:W-:Y:S05]  /*b960*/  @!P6 BRA `(.L_x_9011) ;  /* 0x0000000000f0e947 */ /* 0x000fea0003800000 */
[----:B------:R-:W-:Y:S01]  /*b970*/  IMAD.MOV.U32 R16, RZ, RZ, R7 ;  /* 0x000000ffff107224 */ /* 0x000fe200078e0007 */
[----:B------:R-:W-:Y:S06]  /*b980*/  @!P1 BRA `(.L_x_9013) ;  /* 0x0000000000449947 */ /* 0x000fec0003800000 */
[----:B------:R-:W2:Y:S01]  /*b990*/  LDC R6, c[0x0][0x43c] ;  /* 0x00010f00ff067b82 */ /* 0x000ea20000000800 */
        /* <DEDUP_REMOVED lines=16> */
.L_x_9013:
[----:B--2---:R-:W2:Y:S01]  /*baa0*/  LDL R2, [R1+0x4] ;  /* 0x0000040001027983 */ /* 0x004ea20000100800 */
[----:B-1----:R-:W-:Y:S01]  /*bab0*/  IMAD R0, R18, 0x8, R17 ;  /* 0x0000000812007824 */ /* 0x002fe200078e0211 */
[----:B--2---:R-:W-:-:S04]  /*bac0*/  SHF.L.U32 R3, R2, 0x1f, RZ ;  /* 0x0000001f02037819 */ /* 0x004fc800000006ff */
[----:B------:R-:W1:Y:S02]  /*bad0*/  SYNCS.PHASECHK.TRANS64.TRYWAIT P0, [R0+URZ+0x28840], R3 ;  /* 0x02884003000075a7 */ /* 0x000e64000800017f */
[----:B-1----:R-:W-:Y:S05]  /*bae0*/  @!P0 BRA `(.L_x_9014) ;  /* 0x0000003800648947 */ /* 0x002fea0003800000 */
.L_x_9105:
        /* <DEDUP_REMOVED lines=11> */
.L_x_9015:
        /* <DEDUP_REMOVED lines=14> */
[----:B------:R-:W-:Y:S01]  /*bc80*/  USHF.L.U32 UR35, UR35, 0x7, URZ ;  /* 0x0000000723237899 */ /* 0x000fe2000800063f */
[----:B------:R-:W-:Y:S01]  /*bc90*/  UMOV UR12, UR36 ;  /* 0x00000024000c7c82 */ /* 0x000fe20008000000 */
[----:B------:R-:W-:Y:S02]  /*bca0*/  UMOV UR13, UR37 ;  /* 0x00000025000d7c82 */ /* 0x000fe40008000000 */
[----:B------:R-:W-:Y:S01]  /*bcb0*/  UIADD3 UR32, UR8, 0x18400, URZ ;  /* 0x0001840008207890 */ /* 0x000fe2000fffe03f */
[----:B------:R2:W-:Y:S01]  /*bcc0*/  STL [R1+0xc], R0 ;  /* 0x00000c0001007387 */ /* 0x0005e20000100800 */
[----:B------:R-:W-:Y:S01]  /*bcd0*/  UIADD3 UR8, UR8, 0x1c400, URZ ;  /* 0x0001c40008087890 */ /* 0x000fe2000fffe03f */
[----:B------:R-:W-:Y:S01]  /*bce0*/  UMOV UR9, UR33 ;  /* 0x0000002100097c82 */ /* 0x000fe20008000000 */
[----:B------:R-:W-:-:S05]  /*bcf0*/  UMOV UR11, UR35 ;  /* 0x00000023000b7c82 */ /* 0x000fca0008000000 */
[----:B------:R2:W-:Y:S02]  /*bd00*/  UTMALDG.4D [UR32], [UR4], desc[UR6] ;  /* 0x00000620040075b4 */ /* 0x0005e40008019000 */
[----:B------:R2:W-:Y:S02]  /*bd10*/  UTMALDG.4D [UR8], [UR4], desc[UR6] ;  /* 0x00000608040075b4 */ /* 0x0005e40008019000 */
[----:B--2---:R-:W-:Y:S01]  /*bd20*/  NOP ;  /* 0x0000000000007918 */ /* 0x004fe20000000000 */
.L_x_9011:
        /* <DEDUP_REMOVED lines=22> */
.L_x_9017:
[----:B------:R-:W-:Y:S05]  /*be90*/  BSYNC B6 ;  /* 0x0000000000067941 */ /* 0x000fea0003800000 */
.L_x_9016:
        /* <DEDUP_REMOVED lines=30> */
[----:B------:R-:W-:Y:S01]  /*c080*/  LOP3.LUT R9, R9, 0x40, RZ, 0xfc, !PT ;  /* 0x0000004009097812 */ /* 0x000fe200078efcff */
[----:B------:R-:W-:Y:S01]  /*c090*/  IMAD.U32 R4, RZ, RZ, UR4 ;  /* 0x00000004ff047e24 */ /* 0x000fe2000f8e00ff */
[----:B------:R-:W-:Y:S01]  /*c0a0*/  ULDC.64 UR4, c[0x0][0x2d0] ;  /* 0x0000b40000047ab9 */ /* 0x000fe20000000a00 */
        /* <DEDUP_REMOVED lines=29> */
[----:B------:R-:W-:Y:S01]  /*c280*/  IMAD.U32 R2, RZ, RZ, UR40 ;  /* 0x00000028ff027e24 */ /* 0x000fe2000f8e00ff */
[----:B------:R-:W-:Y:S02]  /*c290*/  ULDC UR4, c[0x0][0x288] ;  /* 0x0000a20000047ab9 */ /* 0x000fe40000000800 */
[----:B------:R-:W-:Y:S01]  /*c2a0*/  IMAD R3, R7, UR4, RZ ;  /* 0x0000000407037c24 */ /* 0x000fe2000f8e02ff */
[----:B------:R-:W1:Y:S04]  /*c2b0*/  SHFL.IDX PT, R6, R0, RZ, 0x181f ;  /* 0x00181fff00067589 */ /* 0x000e6800000e0000 */
[----:B------:R-:W-:Y:S01]  /*c2c0*/  SHFL.IDX PT, R8, R4, 0x1, 0x181f ;  /* 0x00381f0004087f89 */ /* 0x000fe200000e0000 */
[----:B0-----:R-:W-:-:S04]  /*c2d0*/  LOP3.LUT R5, R5, 0x7f, RZ, 0xc0, !PT ;  /* 0x0000007f05057812 */ /* 0x001fc800078ec0ff */
[----:B------:R-:W-:-:S05]  /*c2e0*/  SHF.R.U32.HI R5, RZ, 0x3, R5 ;  /* 0x00000003ff057819 */ /* 0x000fca0000011605 */
[----:B------:R-:W-:-:S04]  /*c2f0*/  IMAD R2, R2, 0x80, R5 ;  /* 0x0000008002027824 */ /* 0x000fc800078e0205 */
[C---:B------:R-:W-:Y:S01]  /*c300*/  VIADD R5, R2.reuse, 0x10 ;  /* 0x0000001002057836 */ /* 0x040fe20000000000 */
[----:B------:R-:W-:-:S04]  /*c310*/  ISETP.GE.AND P3, PT, R2, R3, PT ;  /* 0x000000030200720c */ /* 0x000fc80003f66270 */
[----:B------:R-:W-:Y:S02]  /*c320*/  ISETP.GE.AND P2, PT, R5, R3, PT ;  /* 0x000000030500720c */ /* 0x000fe40003f46270 */
[----:B------:R-:W0:Y:S07]  /*c330*/  SHFL.IDX PT, R5, R4, RZ, 0x181f ;  /* 0x00181fff04057589 */ /* 0x000e2e00000e0000 */
[----:B-1----:R-:W-:-:S05]  /*c340*/  @!P3 LEA R6, P4, R10, R6, 0x1 ;  /* 0x000000060a06b211 */ /* 0x002fca00078808ff */
[----:B0-----:R-:W-:Y:S02]  /*c350*/  @!P3 IMAD.X R7, RZ, RZ, R5, P4 ;  /* 0x000000ffff07b224 */ /* 0x001fe400020e0605 */
[----:B------:R-:W0:Y:S04]  /*c360*/  SHFL.IDX PT, R5, R0, 0x1, 0x181f ;  /* 0x00381f0000057f89 */ /* 0x000e2800000e0000 */
[----:B-----5:R-:W-:Y:S04]  /*c370*/  @!P3 LDGSTS.E.BYPASS.LTC128B.128 [R9+0x10400], desc[UR46][R6.64], !P1 ;  /* 0x104000000609bfae */ /* 0x020fe8000c901d6e */
[----:B------:R1:W-:Y:S01]  /*c380*/  @!P3 LDGSTS.E.BYPASS.LTC128B.128 [R9+0x14400], desc[UR46][R6.64+0x80], !P0 ;  /* 0x144000800609bfae */ /* 0x0003e2000c101d6e */
[----:B0-----:R-:W-:-:S05]  /*c390*/  @!P2 LEA R5, P4, R10, R5, 0x1 ;  /* 0x000000050a05a211 */ /* 0x001fca00078808ff */
[----:B------:R-:W-:Y:S02]  /*c3a0*/  @!P2 IMAD.X R8, RZ, RZ, R8, P4 ;  /* 0x000000ffff08a224 */ /* 0x000fe400020e0608 */
[----:B-1----:R-:W-:Y:S02]  /*c3b0*/  @!P2 IMAD.MOV.U32 R6, RZ, RZ, R5 ;  /* 0x000000ffff06a224 */ /* 0x002fe400078e0005 */
        /* <DEDUP_REMOVED lines=50> */
.L_x_9122:
        /* <DEDUP_REMOVED lines=11> */
.L_x_9020:
[----:B------:R-:W-:Y:S05]  /*c790*/  BSYNC B0 ;  /* 0x0000000000007941 */ /* 0x000fea0003800000 */
.L_x_9019:
[----:B------:R-:W-:Y:S01]  /*c7a0*/  NOP ;  /* 0x0000000000007918 */ /* 0x000fe20000000000 */
[----:B------:R-:W-:Y:S01]  /*c7b0*/  PLOP3.LUT P0, PT, PT, PT, PT, 0x80, 0x0 ;  /* 0x000000000000781c */ /* 0x000fe20003f0f070 */
[----:B0-----:R-:W-:-:S12]  /*c7c0*/  VIADD R6, R17, 0x28800 ;  /* 0x0002880011067836 */ /* 0x001fd80000000000 */
.L_x_9021:
        /* <DEDUP_REMOVED lines=18> */
.L_x_9123:
[----:B------:R-:W-:Y:S05]  /*c8f0*/  BSYNC B0 ;  /* 0x0000000000007941 */ /* 0x000fea0003800000 */
.L_x_9022:
        /* <DEDUP_REMOVED lines=22> */
[----:B--2---:R-:W-:Y:S01]  /*ca60*/  ISETP.NE.AND P1, PT, R2, RZ, PT ;  /* 0x000000ff0200720c */ /* 0x004fe20003f25270 */
[----:B------:R-:W-:-:S12]  /*ca70*/  IMAD.MOV.U32 R2, RZ, RZ, R16 ;  /* 0x000000ffff027224 */ /* 0x000fd800078e0010 */
[----:B------:R-:W-:Y:S05]  /*ca80*/  @!P1 BRA `(.L_x_9028) ;  /* 0x0000000000509947 */ /* 0x000fea0003800000 */
[----:B------:R-:W2:Y:S01]  /*ca90*/  LDL R10, [R1+0x8] ;  /* 0x00000800010a7983 */ /* 0x000ea20000100800 */
[----:B------:R-:W0:Y:S03]  /*caa0*/  LDC R5, c[0x0][0x43c] ;  /* 0x00010f00ff057b82 */ /* 0x000e260000000800 */
[----:B------:R-:W3:Y:S01]  /*cab0*/  LDL R11, [R1] ;  /* 0x00000000010b7983 */ /* 0x000ee20000100800 */
[----:B------:R-:W-:Y:S01]  /*cac0*/  IMAD.MOV.U32 R4, RZ, RZ, R7 ;  /* 0x000000ffff047224 */ /* 0x000fe200078e0007 */
        /* <DEDUP_REMOVED lines=16> */
.L_x_9028:
[----:B------:R-:W-:Y:S01]  /*cbd0*/  IMAD R4, R0, 0x8, R17 ;  /* 0x0000000800047824 */ /* 0x000fe200078e0211 */
[----:B0-----:R-:W-:Y:S01]  /*cbe0*/  SHF.L.U32 R3, R9, 0x1f, RZ ;  /* 0x0000001f09037819 */ /* 0x001fe200000006ff */
[----:B------:R-:W-:Y:S03]  /*cbf0*/  BSSY B1, `(.L_x_9029) ;  /* 0x0000003000017945 */ /* 0x000fe60003800000 */
[----:B------:R-:W0:Y:S02]  /*cc00*/  SYNCS.PHASECHK.TRANS64.TRYWAIT P0, [R4+URZ+0x28840], R3 ;  /* 0x02884003040075a7 */ /* 0x000e24000800017f */
[----:B0-----:R-:W-:Y:S05]  /*cc10*/  @!P0 BRA `(.L_x_9030) ;  /* 0x0000003000d88947 */ /* 0x001fea0003800000 */
.L_x_9124:
[----:B------:R-:W-:Y:S05]  /*cc20*/  BSYNC B1 ;  /* 0x0000000000017941 */ /* 0x000fea0003800000 */
.L_x_9029:
        /* <DEDUP_REMOVED lines=12> */
.L_x_9032:
[----:B------:R-:W-:Y:S05]  /*ccf0*/  BSYNC B1 ;  /* 0x0000000000017941 */ /* 0x000fea0003800000 */
.L_x_9031:
        /* <DEDUP_REMOVED lines=11> */
[----:B------:R-:W-:-:S12]  /*cdb0*/  USHF.L.U32 UR11, UR11, 0x7, URZ ;  /* 0x000000070b0b7899 */ /* 0x000fd8000800063f */
.L_x_9033:
        /* <DEDUP_REMOVED lines=15> */
.L_x_9034:
        /* <DEDUP_REMOVED lines=15> */
.L_x_9125:
[----:B------:R-:W-:Y:S05]  /*cfa0*/  BSYNC B1 ;  /* 0x0000000000017941 */ /* 0x000fea0003800000 */
.L_x_9035:
        /* <DEDUP_REMOVED lines=12> */
.L_x_9038:
[----:B------:R-:W-:Y:S05]  /*d070*/  BSYNC B1 ;  /* 0x0000000000017941 */ /* 0x000fea0003800000 */
.L_x_9037:
[----:B------:R-:W-:Y:S01]  /*d080*/  R2UR UR6, R12 ;  /* 0x000000000c0672ca */ /* 0x000fe200000e0000 */
[C-C-:B0-----:R-:W-:Y:S01]  /*d090*/  IMAD R3, R18.reuse, 0x8, R17.reuse ;  /* 0x0000000812037824 */ /* 0x141fe200078e0211 */
[----:B------:R-:W-:Y:S01]  /*d0a0*/  R2UR UR7, R13 ;  /* 0x000000000d0772ca */ /* 0x000fe200000e0000 */
[----:B------:R-:W-:Y:S01]  /*d0b0*/  IMAD R4, R18, 0x8000, R17 ;  /* 0x0000800012047824 */ /* 0x000fe200078e0211 */
[----:B------:R-:W-:Y:S01]  /*d0c0*/  R2UR UR10, R10 ;  /* 0x000000000a0a72ca */ /* 0x000fe200000e0000 */
[----:B------:R-:W-:Y:S01]  /*d0d0*/  UIADD3 UR4, UP0, UR44, 0x470, URZ ;  /* 0x000004702c047890 */ /* 0x000fe2000ff1e03f */
[----:B------:R-:W-:Y:S01]  /*d0e0*/  PLOP3.LUT P0, PT, PT, PT, PT, 0x80, 0x0 ;  /* 0x000000000000781c */ /* 0x000fe20003f0f070 */
[----:B------:R-:W-:Y:S02]  /*d0f0*/  IMAD.SHL.U32 R5, R19, 0x80, RZ ;  /* 0x0000008013057824 */ /* 0x000fe400078e00ff */
[----:B------:R-:W-:Y:S01]  /*d100*/  VIADD R3, R3, 0x28850 ;  /* 0x0002885003037836 */ /* 0x000fe20000000000 */
[----:B------:R-:W-:Y:S01]  /*d110*/  UIADD3.X UR5, URZ, UR45, URZ, UP0, !UPT ;  /* 0x0000002d3f057290 */ /* 0x000fe200087fe43f */
[----:B------:R-:W-:-:S11]  /*d120*/  VIADD R10, R4, 0x400 ;  /* 0x00000400040a7836 */ /* 0x000fd60000000000 */
.L_x_9039:
        /* <DEDUP_REMOVED lines=15> */
.L_x_9040:
        /* <DEDUP_REMOVED lines=12> */
.L_x_9027:
[----:B------:R-:W-:Y:S05]  /*d2e0*/  BSYNC B0 ;  /* 0x0000000000007941 */ /* 0x000fea0003800000 */
.L_x_9026:
[----:B------:R0:W-:Y:S01]  /*d2f0*/  STL [R1+0x4], R9 ;  /* 0x0000040901007387 */ /* 0x0001e20000100800 */
[----:B------:R-:W-:Y:S01]  /*d300*/  UIADD3 UR4, UR39, -0x3, URZ ;  /* 0xfffffffd27047890 */ /* 0x000fe2000fffe03f */
[----:B------:R-:W-:-:S05]  /*d310*/  IMAD.MOV.U32 R18, RZ, RZ, R0 ;  /* 0x000000ffff127224 */ /* 0x000fca00078e0000 */
[----:B------:R-:W-:-:S07]  /*d320*/  IMAD.U32 R0, RZ, RZ, UR4 ;  /* 0x00000004ff007e24 */ /* 0x000fce000f8e00ff */
.L_x_9025:
[----:B------:R-:W-:Y:S01]  /*d330*/  ISETP.NE.AND P0, PT, R7, RZ, PT ;  /* 0x000000ff0700720c */ /* 0x000fe20003f05270 */
[----:B------:R-:W-:-:S12]  /*d340*/  BSSY B0, `(.L_x_9024) ;  /* 0x000012d000007945 */ /* 0x000fd80003800000 */
[----:B------:R-:W-:Y:S05]  /*d350*/  @!P0 BRA `(.L_x_9041) ;  /* 0x0000001000ac8947 */ /* 0x000fea0003800000 */
[----:B------:R-:W-:-:S07]  /*d360*/  IMAD.MOV.U32 R8, RZ, RZ, R16 ;  /* 0x000000ffff087224 */ /* 0x000fce00078e0010 */
.L_x_9072:
        /* <DEDUP_REMOVED lines=10> */
[----:B-1----:R-:W-:Y:S05]  /*d410*/  @!P1 BRA `(.L_x_9043) ;  /* 0x0000000800209947 */ /* 0x002fea0003800000 */
        /* <DEDUP_REMOVED lines=24> */
.L_x_9044:
[----:B------:R-:W-:Y:S01]  /*d5a0*/  IMAD R3, R4, 0x8, R17 ;  /* 0x0000000804037824 */ /* 0x000fe200078e0211 */
[----:B------:R-:W-:Y:S01]  /*d5b0*/  SHF.L.U32 R2, R5, 0x1f, RZ ;  /* 0x0000001f05027819 */ /* 0x000fe200000006ff */
[----:B------:R-:W-:Y:S03]  /*d5c0*/  BSSY B2, `(.L_x_9045) ;  /* 0x0000003000027945 */ /* 0x000fe60003800000 */
[----:B------:R-:W2:Y:S02]  /*d5d0*/  SYNCS.PHASECHK.TRANS64.TRYWAIT P0, [R3+URZ+0x28840], R2 ;  /* 0x02884002030075a7 */ /* 0x000ea4000800017f */
[----:B--2---:R-:W-:Y:S05]  /*d5e0*/  @!P0 BRA `(.L_x_9046) ;  /* 0x00000028008c8947 */ /* 0x004fea0003800000 */
.L_x_9126:
[----:B------:R-:W-:Y:S05]  /*d5f0*/  BSYNC B2 ;  /* 0x0000000000027941 */ /* 0x000fea0003800000 */
.L_x_9045:
        /* <DEDUP_REMOVED lines=12> */
.L_x_9048:
[----:B------:R-:W-:Y:S05]  /*d6c0*/  BSYNC B2 ;  /* 0x0000000000027941 */ /* 0x000fea0003800000 */
.L_x_9047:
        /* <DEDUP_REMOVED lines=11> */
.L_x_9049:
        /* <DEDUP_REMOVED lines=16> */
.L_x_9050:
        /* <DEDUP_REMOVED lines=16> */
.L_x_9127:
[----:B------:R-:W-:Y:S05]  /*d980*/  BSYNC B2 ;  /* 0x0000000000027941 */ /* 0x000fea0003800000 */
.L_x_9051:
        /* <DEDUP_REMOVED lines=11> */
.L_x_9054:
[----:B------:R-:W-:Y:S05]  /*da40*/  BSYNC B2 ;  /* 0x0000000000027941 */ /* 0x000fea0003800000 */
.L_x_9053:
[----:B------:R-:W-:Y:S01]  /*da50*/  R2UR UR10, R12 ;  /* 0x000000000c0a72ca */ /* 0x000fe200000e0000 */
[----:B------:R-:W-:Y:S01]  /*da60*/  IMAD R18, R18, 0x8000, R17 ;  /* 0x0000800012127824 */ /* 0x000fe200078e0211 */
[----:B------:R-:W-:Y:S01]  /*da70*/  R2UR UR6, R10 ;  /* 0x000000000a0672ca */ /* 0x000fe200000e0000 */
[----:B------:R-:W-:Y:S01]  /*da80*/  UIADD3 UR4, UP0, UR44, 0x470, URZ ;  /* 0x000004702c047890 */ /* 0x000fe2000ff1e03f */
[----:B------:R-:W-:Y:S01]  /*da90*/  R2UR UR7, R11 ;  /* 0x000000000b0772ca */ /* 0x000fe200000e0000 */
[----:B0-----:R-:W-:Y:S01]  /*daa0*/  IMAD.SHL.U32 R3, R19, 0x80, RZ ;  /* 0x0000008013037824 */ /* 0x001fe200078e00ff */
[----:B------:R-:W-:Y:S01]  /*dab0*/  PLOP3.LUT P0, PT, PT, PT, PT, 0x80, 0x0 ;  /* 0x000000000000781c */ /* 0x000fe20003f0f070 */
[----:B------:R-:W-:Y:S01]  /*dac0*/  VIADD R2, R2, 0x50 ;  /* 0x0000005002027836 */ /* 0x000fe20000000000 */
[----:B------:R-:W-:Y:S01]  /*dad0*/  UIADD3.X UR5, URZ, UR45, URZ, UP0, !UPT ;  /* 0x0000002d3f057290 */ /* 0x000fe200087fe43f */
[----:B------:R-:W-:-:S11]  /*dae0*/  VIADD R9, R18, 0x400 ;  /* 0x0000040012097836 */ /* 0x000fd60000000000 */
.L_x_9055:
        /* <DEDUP_REMOVED lines=15> */
.L_x_9056:
        /* <DEDUP_REMOVED lines=12> */
.L_x_9043:
[----:B------:R-:W-:Y:S05]  /*dca0*/  BSYNC B1 ;  /* 0x0000000000017941 */ /* 0x000fea0003800000 */
.L_x_9042:
        /* <DEDUP_REMOVED lines=34> */
.L_x_9059:
[----:B------:R-:W-:Y:S01]  /*ded0*/  IMAD R2, R18, 0x8, R17 ;  /* 0x0000000812027824 */ /* 0x000fe200078e0211 */
[----:B------:R-:W-:Y:S01]  /*dee0*/  SHF.L.U32 R3, R10, 0x1f, RZ ;  /* 0x0000001f0a037819 */ /* 0x000fe200000006ff */
[----:B------:R-:W-:Y:S03]  /*def0*/  BSSY B2, `(.L_x_9060) ;  /* 0x0000003000027945 */ /* 0x000fe60003800000 */
[----:B------:R-:W3:Y:S02]  /*df00*/  SYNCS.PHASECHK.TRANS64.TRYWAIT P0, [R2+URZ+0x28840], R3 ;  /* 0x02884003020075a7 */ /* 0x000ee4000800017f */
[----:B---3--:R-:W-:Y:S05]  /*df10*/  @!P0 BRA `(.L_x_9061) ;  /* 0x0000002000688947 */ /* 0x008fea0003800000 */
.L_x_9128:
[----:B------:R-:W-:Y:S05]  /*df20*/  BSYNC B2 ;  /* 0x0000000000027941 */ /* 0x000fea0003800000 */
.L_x_9060:
        /* <DEDUP_REMOVED lines=12> */
.L_x_9063:
[----:B------:R-:W-:Y:S05]  /*dff0*/  BSYNC B2 ;  /* 0x0000000000027941 */ /* 0x000fea0003800000 */
.L_x_9062:
        /* <DEDUP_REMOVED lines=8> */
[----:B------:R-:W-:Y:S01]  /*e080*/  IMAD.SHL.U32 R9, R7, 0x80, RZ ;  /* 0x0000008007097824 */ /* 0x000fe200078e00ff */
[----:B------:R-:W-:Y:S01]  /*e090*/  UMOV UR6, 0x0 ;  /* 0x0000000000067882 */ /* 0x000fe20000000000 */
[----:B-1----:R-:W-:Y:S01]  /*e0a0*/  VIADD R10, R2, 0x18400 ;  /* 0x00018400020a7836 */ /* 0x002fe20000000000 */
[----:B------:R-:W-:-:S09]  /*e0b0*/  UMOV UR7, 0x14f00000 ;  /* 0x14f0000000077882 */ /* 0x000fd20000000000 */
.L_x_9064:
        /* <DEDUP_REMOVED lines=16> */
.L_x_9065:
        /* <DEDUP_REMOVED lines=15> */
.L_x_9129:
[----:B------:R-:W-:Y:S05]  /*e2b0*/  BSYNC B2 ;  /* 0x0000000000027941 */ /* 0x000fea0003800000 */
.L_x_9066:
        /* <DEDUP_REMOVED lines=11> */
.L_x_9069:
[----:B------:R-:W-:Y:S05]  /*e370*/  BSYNC B2 ;  /* 0x0000000000027941 */ /* 0x000fea0003800000 */
.L_x_9068:
[----:B------:R-:W-:Y:S01]  /*e380*/  R2UR UR10, R12 ;  /* 0x000000000c0a72ca */ /* 0x000fe200000e0000 */
[----:B------:R-:W-:Y:S01]  /*e390*/  IMAD R4, R4, 0x8000, R17 ;  /* 0x0000800004047824 */ /* 0x000fe200078e0211 */
[----:B------:R-:W-:Y:S01]  /*e3a0*/  R2UR UR6, R10 ;  /* 0x000000000a0672ca */ /* 0x000fe200000e0000 */
[----:B------:R-:W-:Y:S01]  /*e3b0*/  UIADD3 UR4, UP0, UR44, 0x470, URZ ;  /* 0x000004702c047890 */ /* 0x000fe2000ff1e03f */
[----:B------:R-:W-:Y:S01]  /*e3c0*/  R2UR UR7, R11 ;  /* 0x000000000b0772ca */ /* 0x000fe200000e0000 */
[----:B------:R-:W-:Y:S01]  /*e3d0*/  IMAD.SHL.U32 R3, R19, 0x80, RZ ;  /* 0x0000008013037824 */ /* 0x000fe200078e00ff */
[----:B------:R-:W-:Y:S01]  /*e3e0*/  PLOP3.LUT P0, PT, PT, PT, PT, 0x80, 0x0 ;  /* 0x000000000000781c */ /* 0x000fe20003f0f070 */
[----:B0-----:R-:W-:Y:S01]  /*e3f0*/  VIADD R2, R2, 0x50 ;  /* 0x0000005002027836 */ /* 0x001fe20000000000 */
[----:B------:R-:W-:Y:S01]  /*e400*/  UIADD3.X UR5, URZ, UR45, URZ, UP0, !UPT ;  /* 0x0000002d3f057290 */ /* 0x000fe200087fe43f */
[----:B------:R-:W-:-:S11]  /*e410*/  VIADD R5, R4, 0x400 ;  /* 0x0000040004057836 */ /* 0x000fd60000000000 */
.L_x_9070:
        /* <DEDUP_REMOVED lines=15> */
.L_x_9071:
        /* <DEDUP_REMOVED lines=12> */
.L_x_9058:
[----:B------:R-:W-:Y:S05]  /*e5d0*/  BSYNC B1 ;  /* 0x0000000000017941 */ /* 0x000fea0003800000 */
.L_x_9057:
[C---:B------:R-:W-:Y:S01]  /*e5e0*/  ISETP.GT.AND P0, PT, R0.reuse, 0x1, PT ;  /* 0x000000010000780c */ /* 0x040fe20003f04270 */
[----:B------:R-:W-:-:S12]  /*e5f0*/  VIADD R0, R0, 0xfffffffe ;  /* 0xfffffffe00007836 */ /* 0x000fd80000000000 */
[----:B------:R-:W-:Y:S05]  /*e600*/  @P0 BRA `(.L_x_9072) ;  /* 0xffffffec00580947 */ /* 0x000fea000383ffff */
.L_x_9041:
[----:B------:R-:W-:Y:S05]  /*e610*/  BSYNC B0 ;  /* 0x0000000000007941 */ /* 0x000fea0003800000 */
.L_x_9024:
[----:B0-----:R-:W0:Y:S01]  /*e620*/  S2R R0, SR_TID.X ;  /* 0x0000000000007919 */ /* 0x001e220000002100 */
[----:B------:R-:W-:Y:S01]  /*e630*/  BSSY B0, `(.L_x_9073) ;  /* 0x0000011000007945 */ /* 0x000fe20003800000 */
[----:B0-----:R-:W-:-:S04]  /*e640*/  LOP3.LUT R6, R0, 0x7f, RZ, 0xc0, !PT ;  /* 0x0000007f00067812 */ /* 0x001fc800078ec0ff */
[----:B------:R-:W-:-:S13]  /*e650*/  ISETP.NE.AND P1, PT, R6, RZ, PT ;  /* 0x000000ff0600720c */ /* 0x000fda0003f25270 */
[----:B------:R-:W-:Y:S05]  /*e660*/  @P1 BRA `(.L_x_9074) ;  /* 0x0000000000341947 */ /* 0x000fea0003800000 */
[----:B------:R-:W0:Y:S01]  /*e670*/  S2R R5, SR_LANEID ;  /* 0x0000000000057919 */ /* 0x000e220000000000 */
[----:B------:R-:W-:Y:S01]  /*e680*/  VOTEU.ANY UR4, UPT, PT ;  /* 0x0000000000047886 */ /* 0x000fe200038e0100 */
[----:B------:R-:W2:Y:S01]  /*e690*/  LDC.64 R2, c[0x0][0xc80] ;  /* 0x00032000ff027b82 */ /* 0x000ea20000000a00 */
[----:B------:R-:W0:Y:S02]  /*e6a0*/  FLO.U32 R0, UR4 ;  /* 0x0000000400007d00 */ /* 0x000e2400080e0000 */
[----:B0-----:R-:W-:-:S06]  /*e6b0*/  ISETP.EQ.U32.AND P0, PT, R0, R5, PT ;  /* 0x000000050000720c */ /* 0x001fcc0003f02070 */
[----:B------:R-:W2:Y:S07]  /*e6c0*/  POPC R5, UR4 ;  /* 0x0000000400057d09 */ /* 0x000eae0008000000 */
[----:B--2---:R-:W2:Y:S01]  /*e6d0*/  @P0 ATOMG.E.ADD.STRONG.GPU PT, R3, desc[UR46][R2.64], R5 ;  /* 0x00000005020309a8 */ /* 0x004ea200081ee1ee */
[----:B------:R-:W0:Y:S02]  /*e6e0*/  S2R R4, SR_LTMASK ;  /* 0x0000000000047919 */ /* 0x000e240000003900 */
[----:B0-----:R-:W-:-:S04]  /*e6f0*/  LOP3.LUT R4, R4, UR4, RZ, 0xc0, !PT ;  /* 0x0000000404047c12 */ /* 0x001fc8000f8ec0ff */
[----:B------:R-:W0:Y:S01]  /*e700*/  POPC R7, R4 ;  /* 0x0000000400077309 */ /* 0x000e220000000000 */
[----:B--2---:R-:W0:Y:S02]  /*e710*/  SHFL.IDX PT, R0, R3, R0, 0x1f ;  /* 0x00001f0003007589 */ /* 0x004e2400000e0000 */
[----:B0-----:R-:W-:-:S05]  /*e720*/  IADD3 R0, R0, UR41, R7 ;  /* 0x0000002900007c10 */ /* 0x001fca000fffe007 */
[----:B------:R0:W-:Y:S02]  /*e730*/  STL [R1+0x18], R0 ;  /* 0x0000180001007387 */ /* 0x0001e40000100800 */
.L_x_9074:
[----:B------:R-:W-:Y:S05]  /*e740*/  BSYNC B0 ;  /* 0x0000000000007941 */ /* 0x000fea0003800000 */
.L_x_9073:
        /* <DEDUP_REMOVED lines=11> */
.L_x_9130:
[----:B------:R-:W-:Y:S05]  /*e800*/  BSYNC B1 ;  /* 0x0000000000017941 */ /* 0x000fea0003800000 */
.L_x_9077:
        /* <DEDUP_REMOVED lines=9> */
.L_x_9080:
[----:B------:R-:W-:Y:S05]  /*e8a0*/  BSYNC B1 ;  /* 0x0000000000017941 */ /* 0x000fea0003800000 */
.L_x_9079:
[----:B0-----:R-:W-:Y:S01]  /*e8b0*/  IMAD R0, R18, 0x8000, R17 ;  /* 0x0000800012007824 */ /* 0x001fe200078e0211 */
[----:B------:R-:W-:Y:S01]  /*e8c0*/  UIADD3 UR4, UP0, UR44, 0x470, URZ ;  /* 0x000004702c047890 */ /* 0x000fe2000ff1e03f */
[----:B------:R-:W-:Y:S01]  /*e8d0*/  VIADD R2, R3, 0x28850 ;  /* 0x0002885003027836 */ /* 0x000fe20000000000 */
[----:B------:R-:W-:Y:S01]  /*e8e0*/  PLOP3.LUT P0, PT, PT, PT, PT, 0x80, 0x0 ;  /* 0x000000000000781c */ /* 0x000fe20003f0f070 */
[----:B------:R-:W-:Y:S01]  /*e8f0*/  IMAD.SHL.U32 R19, R19, 0x80, RZ ;  /* 0x0000008013137824 */ /* 0x000fe200078e00ff */
[----:B------:R-:W-:Y:S01]  /*e900*/  UIADD3.X UR5, URZ, UR45, URZ, UP0, !UPT ;  /* 0x0000002d3f057290 */ /* 0x000fe200087fe43f */
[----:B------:R-:W-:Y:S01]  /*e910*/  VIADD R3, R0, 0x400 ;  /* 0x0000040000037836 */ /* 0x000fe20000000000 */
[----:B------:R-:W-:Y:S01]  /*e920*/  UMOV UR6, 0x0 ;  /* 0x0000000000067882 */ /* 0x000fe20000000000 */
[----:B------:R-:W-:Y:S01]  /*e930*/  UMOV UR7, 0x14f00000 ;  /* 0x14f0000000077882 */ /* 0x000fe20000000000 */
[----:B------:R-:W-:-:S08]  /*e940*/  UMOV UR10, URZ ;  /* 0x0000003f000a7c82 */ /* 0x000fd00008000000 */
.L_x_9081:
        /* <DEDUP_REMOVED lines=15> */
.L_x_9082:
        /* <DEDUP_REMOVED lines=10> */
.L_x_9076:
[----:B------:R-:W-:Y:S05]  /*eae0*/  BSYNC B0 ;  /* 0x0000000000007941 */ /* 0x000fea0003800000 */
.L_x_9075:
[----:B------:R-:W2:Y:S01]  /*eaf0*/  LDL.LU R3, [R1+0x4] ;  /* 0x0000040001037983 */ /* 0x000ea20000300800 */
[----:B------:R-:W-:-:S05]  /*eb00*/  VIADD R18, R18, 0x1 ;  /* 0x0000000112127836 */ /* 0x000fca0000000000 */
[----:B------:R-:W-:-:S04]  /*eb10*/  ISETP.NE.AND P0, PT, R18, 0x2, PT ;  /* 0x000000021200780c */ /* 0x000fc80003f05270 */
[----:B------:R-:W-:Y:S02]  /*eb20*/  SEL R0, RZ, 0x1, P0 ;  /* 0x00000001ff007807 */ /* 0x000fe40000000000 */
[----:B------:R-:W-:Y:S02]  /*eb30*/  SEL R18, R18, RZ, P0 ;  /* 0x000000ff12127207 */ /* 0x000fe40000000000 */
[----:B--2---:R-:W-:-:S05]  /*eb40*/  LOP3.LUT R3, R3, R0, RZ, 0x3c, !PT ;  /* 0x0000000003037212 */ /* 0x004fca00078e3cff */
[----:B------:R0:W-:Y:S02]  /*eb50*/  STL [R1+0x4], R3 ;  /* 0x0000040301007387 */ /* 0x0001e40000100800 */
.L_x_9004:
[----:B------:R-:W-:Y:S05]  /*eb60*/  BSYNC B7 ;  /* 0x0000000000077941 */ /* 0x000fea0003800000 */
.L_x_9002:
[----:B--2---:R-:W2:Y:S04]  /*eb70*/  LDL R0, [R1+0x20] ;  /* 0x0000200001007983 */ /* 0x004ea80000100800 */
[----:B0-----:R0:W5:Y:S01]  /*eb80*/  LDL R2, [R1+0x18] ;  /* 0x0000180001027983 */ /* 0x0011620000100800 */
        /* <DEDUP_REMOVED lines=12> */
.L_x_9083:
[----:B------:R-:W-:-:S03]  /*ec50*/  UMOV UR4, 0xffffffff ;  /* 0xffffffff00047882 */ /* 0x000fc60000000000 */
[----:B------:R-:W-:Y:S05]  /*ec60*/  BRA.DIV UR4, `(.L_x_9085) ;  /* 0x0000001604507947 */ /* 0x000fea000b800000 */
[----:B-----5:R0:W2:Y:S02]  /*ec70*/  SHFL.IDX PT, R14, R2, RZ, 0x1f ;  /* 0x00001fff020e7589 */ /* 0x0200a400000e0000 */
.L_x_9133:
[----:B------:R-:W3:Y:S01]  /*ec80*/  @!P1 S2R R3, SR_CgaCtaId ;  /* 0x0000000000039919 */ /* 0x000ee20000008800 */
[----:B------:R-:W-:Y:S05]  /*ec90*/  WARPSYNC.ALL ;  /* 0x0000000000007948 */ /* 0x000fea0003800000 */
[----:B------:R-:W-:Y:S01]  /*eca0*/  BAR.SYNC.DEFER_BLOCKING 0x4, 0x180 ;  /* 0x0106000000007b1d */ /* 0x000fe20000010000 */
[----:B------:R-:W-:-:S05]  /*ecb0*/  @!P1 MOV R0, 0x400 ;  /* 0x0000040000009802 */ /* 0x000fca0000000f00 */
[----:B--2---:R2:W-:Y:S01]  /*ecc0*/  STL [R1+0x18], R14 ;  /* 0x0000180e01007387 */ /* 0x0045e20000100800 */
[----:B---3--:R-:W-:-:S05]  /*ecd0*/  @!P1 LEA R17, R3, R0, 0x18 ;  /* 0x0000000003119211 */ /* 0x008fca00078ec0ff */
[----:B------:R2:W-:Y:S01]  /*ece0*/  @!P1 STS [R17+0x288d0], R2 ;  /* 0x0288d00211009388 */ /* 0x0005e20000000800 */
[----:B------:R-:W-:Y:S06]  /*ecf0*/  BAR.ARV 0x5, 0x180 ;  /* 0x0146000000007b1d */ /* 0x000fec0000002000 */
.L_x_9084:
[----:B------:R-:W3:Y:S01]  /*ed00*/  LDL R0, [R1+0x18] ;  /* 0x0000180001007983 */ /* 0x000ee20000100800 */
[----:B------:R-:W-:Y:S02]  /*ed10*/  ULDC UR4, c[0x0][0xc38] ;  /* 0x00030e0000047ab9 */ /* 0x000fe40000000800 */
[----:B---3--:R-:W-:-:S13]  /*ed20*/  ISETP.GE.AND P0, PT, R0, UR4, PT ;  /* 0x0000000400007c0c */ /* 0x008fda000bf06270 */
[----:B------:R-:W-:Y:S05]  /*ed30*/  @!P0 BRA `(.L_x_9086) ;  /* 0xffffffc000248947 */ /* 0x000fea000383ffff */
.L_x_8999:
[----:B-1----:R-:W3:Y:S01]  /*ed40*/  LDL.LU R0, [R1+0x1c] ;  /* 0x00001c0001007983 */ /* 0x002ee20000300800 */
[----:B------:R-:W-:Y:S01]  /*ed50*/  BSSY B0, `(.L_x_9087) ;  /* 0x000000b000007945 */ /* 0x000fe20003800000 */
[----:B------:R-:W1:Y:S01]  /*ed60*/  S2R R5, SR_CgaCtaId ;  /* 0x0000000000057919 */ /* 0x000e620000008800 */
[----:B---3--:R-:W-:-:S05]  /*ed70*/  VIADD R0, R0, 0x1 ;  /* 0x0000000100007836 */ /* 0x008fca0000000000 */
[----:B0-2---:R-:W-:-:S04]  /*ed80*/  LEA.HI R2, R0, R0, RZ, 0x1 ;  /* 0x0000000000027211 */ /* 0x005fc800078f08ff */
[----:B------:R-:W-:-:S05]  /*ed90*/  LOP3.LUT R3, R2, 0xfffffffe, RZ, 0xc0, !PT ;  /* 0xfffffffe02037812 */ /* 0x000fca00078ec0ff */
[----:B------:R-:W-:Y:S01]  /*eda0*/  IMAD.IADD R3, R0, 0x1, -R3 ;  /* 0x0000000100037824 */ /* 0x000fe200078e0a03 */
[----:B------:R-:W-:-:S04]  /*edb0*/  MOV R0, 0x400 ;  /* 0x0000040000007802 */ /* 0x000fc80000000f00 */
[----:B-1----:R-:W-:Y:S02]  /*edc0*/  LEA R0, R5, R0, 0x18 ;  /* 0x0000000005007211 */ /* 0x002fe400078ec0ff */
[----:B------:R-:W-:-:S04]  /*edd0*/  SHF.L.U32 R3, R3, 0x1f, RZ ;  /* 0x0000001f03037819 */ /* 0x000fc800000006ff */
[----:B------:R-:W0:Y:S02]  /*ede0*/  SYNCS.PHASECHK.TRANS64.TRYWAIT P0, [R0+URZ+0x28820], R3 ;  /* 0x02882003000075a7 */ /* 0x000e24000800017f */
[----:B0-----:R-:W-:Y:S05]  /*edf0*/  @!P0 BRA `(.L_x_9088) ;  /* 0x0000001400148947 */ /* 0x001fea0003800000 */
.L_x_9134:
[----:B------:R-:W-:Y:S05]  /*ee00*/  BSYNC B0 ;  /* 0x0000000000007941 */ /* 0x000fea0003800000 */
.L_x_9087:
[----:B------:R-:W-:-:S03]  /*ee10*/  UMOV UR4, 0xffffffff ;  /* 0xffffffff00047882 */ /* 0x000fc60000000000 */
[----:B------:R-:W-:Y:S05]  /*ee20*/  BRA.DIV UR4, `(.L_x_9089) ;  /* 0x00000016041c7947 */ /* 0x000fea000b800000 */
[----:B------:R-:W1:Y:S02]  /*ee30*/  S2R R2, SR_TID.X ;  /* 0x0000000000027919 */ /* 0x000e640000002100 */
[----:B-1----:R-:W-:-:S04]  /*ee40*/  SHF.R.U32.HI R2, RZ, 0x5, R2 ;  /* 0x00000005ff027819 */ /* 0x002fc80000011602 */
[----:B------:R-:W-:-:S05]  /*ee50*/  LOP3.LUT R2, R2, 0x3, RZ, 0xc0, !PT ;  /* 0x0000000302027812 */ /* 0x000fca00078ec0ff */
[----:B------:R1:W2:Y:S02]  /*ee60*/  SHFL.IDX PT, R14, R2, RZ, 0x1f ;  /* 0x00001fff020e7589 */ /* 0x0002a400000e0000 */
.L_x_9137:
[----:B--2---:R-:W-:Y:S01]  /*ee70*/  ISETP.NE.AND P0, PT, R14, RZ, PT ;  /* 0x000000ff0e00720c */ /* 0x004fe20003f05270 */
[----:B------:R-:W-:-:S12]  /*ee80*/  BSSY B0, `(.L_x_9090) ;  /* 0x0000025000007945 */ /* 0x000fd80003800000 */
[----:B------:R-:W-:Y:S05]  /*ee90*/  @P0 BRA `(.L_x_9091) ;  /* 0x00000000008c0947 */ /* 0x000fea0003800000 */
[----:B------:R-:W-:-:S03]  /*eea0*/  UMOV UR4, 0xffffffff ;  /* 0xffffffff00047882 */ /* 0x000fc60000000000 */
[----:B------:R-:W-:Y:S05]  /*eeb0*/  BRA.DIV UR4, `(.L_x_9092) ;  /* 0x00000016042c7947 */ /* 0x000fea000b800000 */
[----:B------:R-:W-:-:S13]  /*eec0*/  ELECT P6, URZ, PT ;  /* 0x00000000003f782f */ /* 0x000fda00038c0000 */
.L_x_9140:
[----:B------:R-:W-:Y:S05]  /*eed0*/  @!P6 BRA `(.L_x_9091) ;  /* 0x00000000007ce947 */ /* 0x000fea0003800000 */
[----:B------:R-:W-:-:S06]  /*eee0*/  ULOP3.LUT UR4, UR38, 0x2, URZ, 0xfc, !UPT ;  /* 0x0000000226047892 */ /* 0x000fcc000f8efc3f */
[----:B-1----:R-:W-:-:S05]  /*eef0*/  IMAD.U32 R2, RZ, RZ, UR4 ;  /* 0x00000004ff027e24 */ /* 0x002fca000f8e00ff */
[----:B------:R-:W-:-:S13]  /*ef00*/  ISETP.NE.AND P2, PT, R2, 0x3, PT ;  /* 0x000000030200780c */ /* 0x000fda0003f45270 */
[----:B------:R-:W-:Y:S05]  /*ef10*/  @!P2 BRA `(.L_x_9093) ;  /* 0x000000000004a947 */ /* 0x000fea0003800000 */
[----:B------:R-:W-:Y:S01]  /*ef20*/  BPT.TRAP 0x1 ;  /* 0x000000040000795c */ /* 0x000fe20000300000 */
.L_x_9093:
        /* <DEDUP_REMOVED lines=13> */
.L_x_9141:
[----:B------:R-:W1:Y:S02]  /*f000*/  SYNCS.PHASECHK.TRANS64.TRYWAIT P0, [R3+URZ], R2 ;  /* 0x00000002030075a7 */ /* 0x000e64000800017f */
[----:B-1----:R-:W-:Y:S05]  /*f010*/  @!P0 BRA `(.L_x_9095) ;  /* 0x0000001400088947 */ /* 0x002fea0003800000 */
.L_x_9142:
[----:B------:R-:W-:Y:S05]  /*f020*/  @!P2 BRA `(.L_x_9096) ;  /* 0x000000000004a947 */ /* 0x000fea0003800000 */
[----:B------:R-:W-:Y:S01]  /*f030*/  BPT.TRAP 0x1 ;  /* 0x000000040000795c */ /* 0x000fe20000300000 */
.L_x_9096:
[----:B-1----:R-:W-:-:S04]  /*f040*/  VIADD R3, R0, 0x28860 ;  /* 0x0002886000037836 */ /* 0x002fc80000000000 */
[----:B------:R-:W-:-:S04]  /*f050*/  IMAD R18, R18, 0x8, R3 ;  /* 0x0000000812127824 */ /* 0x000fc800078e0203 */
[----:B------:R-:W1:Y:S02]  /*f060*/  SYNCS.PHASECHK.TRANS64.TRYWAIT P0, [R18+URZ], R5 ;  /* 0x00000005120075a7 */ /* 0x000e64000800017f */
[----:B-1----:R-:W-:Y:S05]  /*f070*/  @!P0 BRA `(.L_x_9097) ;  /* 0x0000001400048947 */ /* 0x002fea0003800000 */
.L_x_9143:
[----:B------:R-:W-:-:S07]  /*f080*/  IMAD R3, R4, 0x8, R3 ;  /* 0x0000000804037824 */ /* 0x000fce00078e0203 */
.L_x_9098:
[----:B--2---:R2:W3:Y:S02]  /*f090*/  SYNCS.PHASECHK.TRANS64.TRYWAIT P0, [R3+URZ], R2 ;  /* 0x00000002030075a7 */ /* 0x0044e4000800017f */
[----:B---3--:R-:W-:Y:S05]  /*f0a0*/  @!P0 NANOSLEEP.SYNCS 0x989680 ;  /* 0x009896800000895d */ /* 0x008fea0003900000 */
[----:B------:R-:W3:Y:S02]  /*f0b0*/  @!P0 SYNCS.PHASECHK.TRANS64 P0, [R3+URZ], R2 ;  /* 0x00000002030085a7 */ /* 0x000ee4000800007f */
[----:B---3--:R-:W-:Y:S05]  /*f0c0*/  @!P0 BRA `(.L_x_9098) ;  /* 0xfffffffc00f08947 */ /* 0x008fea000383ffff */
.L_x_9091:
[----:B------:R-:W-:Y:S05]  /*f0d0*/  BSYNC B0 ;  /* 0x0000000000007941 */ /* 0x000fea0003800000 */
.L_x_9090:
[----:B------:R-:W-:Y:S05]  /*f0e0*/  EXIT ;  /* 0x000000000000794d */ /* 0x000fea0003800000 */
.L_x_8952:
[----:B0-----:R-:W-:-:S04]  /*f0f0*/  IMAD.U32 R3, RZ, RZ, UR41 ;  /* 0x00000029ff037e24 */ /* 0x001fc8000f8e00ff */
[----:B------:R0:W1:Y:S03]  /*f100*/  SYNCS.PHASECHK.TRANS64.TRYWAIT P1, [R3+URZ+0x28800], R0 ;  /* 0x02880000030075a7 */ /* 0x000066000802017f */
[----:B-1----:R-:W-:Y:S05]  /*f110*/  @!P1 NANOSLEEP.SYNCS 0x989680 ;  /* 0x009896800000995d */ /* 0x002fea0003900000 */
[----:B------:R-:W1:Y:S02]  /*f120*/  @!P1 SYNCS.PHASECHK.TRANS64 P1, [R3+URZ+0x28800], R0 ;  /* 0x02880000030095a7 */ /* 0x000e64000802007f */
[----:B-1----:R-:W-:Y:S05]  /*f130*/  @!P1 BRA `(.L_x_8952) ;  /* 0xfffffffc00ec9947 */ /* 0x002fea000383ffff */
[----:B------:R-:W-:Y:S05]  /*f140*/  BRA `(.L_x_9099) ;  /* 0xffffff2400687947 */ /* 0x000fea000383ffff */
.L_x_8956:
[----:B-1----:R1:W2:Y:S02]  /*f150*/  SYNCS.PHASECHK.TRANS64.TRYWAIT P2, [R3+URZ+0x28830], R0 ;  /* 0x02883000030075a7 */ /* 0x0022a4000804017f */
[----:B--2---:R-:W-:Y:S05]  /*f160*/  @!P2 NANOSLEEP.SYNCS 0x989680 ;  /* 0x009896800000a95d */ /* 0x004fea0003900000 */
[----:B------:R-:W2:Y:S02]  /*f170*/  @!P2 SYNCS.PHASECHK.TRANS64 P2, [R3+URZ+0x28830], R0 ;  /* 0x028830000300a5a7 */ /* 0x000ea4000804007f */
[----:B--2---:R-:W-:Y:S05]  /*f180*/  @!P2 BRA `(.L_x_8956) ;  /* 0xfffffffc00f0a947 */ /* 0x004fea000383ffff */
[----:B------:R-:W-:Y:S05]  /*f190*/  BRA `(.L_x_8955) ;  /* 0xffffff24008c7947 */ /* 0x000fea000383ffff */
.L_x_8961:
[----:B-1----:R-:W-:-:S04]  /*f1a0*/  IMAD.U32 R5, RZ, RZ, UR6 ;  /* 0x00000006ff057e24 */ /* 0x002fc8000f8e00ff */
[----:B------:R1:W2:Y:S03]  /*f1b0*/  SYNCS.PHASECHK.TRANS64.TRYWAIT P3, [R5+URZ+0x28830], R0 ;  /* 0x02883000050075a7 */ /* 0x0002a6000806017f */
[----:B--2---:R-:W-:Y:S05]  /*f1c0*/  @!P3 NANOSLEEP.SYNCS 0x989680 ;  /* 0x009896800000b95d */ /* 0x004fea0003900000 */
[----:B------:R-:W2:Y:S02]  /*f1d0*/  @!P3 SYNCS.PHASECHK.TRANS64 P3, [R5+URZ+0x28830], R0 ;  /* 0x028830000500b5a7 */ /* 0x000ea4000806007f */
[----:B--2---:R-:W-:Y:S05]  /*f1e0*/  @!P3 BRA `(.L_x_8961) ;  /* 0xfffffffc00ecb947 */ /* 0x004fea000383ffff */
[----:B------:R-:W-:Y:S05]  /*f1f0*/  BRA `(.L_x_8958) ;  /* 0xffffff4800b07947 */ /* 0x000fea000383ffff */
.L_x_8965:
[----:B-1----:R-:W-:-:S04]  /*f200*/  IMAD.U32 R5, RZ, RZ, UR6 ;  /* 0x00000006ff057e24 */ /* 0x002fc8000f8e00ff */
[----:B------:R1:W2:Y:S03]  /*f210*/  SYNCS.PHASECHK.TRANS64.TRYWAIT P3, [R5+URZ+0x28850], R0 ;  /* 0x02885000050075a7 */ /* 0x0002a6000806017f */
[----:B--2---:R-:W-:Y:S05]  /*f220*/  @!P3 NANOSLEEP.SYNCS 0x989680 ;  /* 0x009896800000b95d */ /* 0x004fea0003900000 */
[----:B------:R-:W2:Y:S02]  /*f230*/  @!P3 SYNCS.PHASECHK.TRANS64 P3, [R5+URZ+0x28850], R0 ;  /* 0x028850000500b5a7 */ /* 0x000ea4000806007f */
[----:B--2---:R-:W-:Y:S05]  /*f240*/  @!P3 BRA `(.L_x_8965) ;  /* 0xfffffffc00ecb947 */ /* 0x004fea000383ffff */
[----:B------:R-:W-:Y:S05]  /*f250*/  BRA `(.L_x_8962) ;  /* 0xffffff4c00707947 */ /* 0x000fea000383ffff */
.L_x_8971:
[----:B-1----:R-:W-:-:S04]  /*f260*/  IMAD.U32 R5, RZ, RZ, UR6 ;  /* 0x00000006ff057e24 */ /* 0x002fc8000f8e00ff */
[----:B------:R1:W2:Y:S03]  /*f270*/  SYNCS.PHASECHK.TRANS64.TRYWAIT P2, [R5+URZ+0x28830], R0 ;  /* 0x02883000050075a7 */ /* 0x0002a6000804017f */
[----:B--2---:R-:W-:Y:S05]  /*f280*/  @!P2 NANOSLEEP.SYNCS 0x989680 ;  /* 0x009896800000a95d */ /* 0x004fea0003900000 */
[----:B------:R-:W2:Y:S02]  /*f290*/  @!P2 SYNCS.PHASECHK.TRANS64 P2, [R5+URZ+0x28830], R0 ;  /* 0x028830000500a5a7 */ /* 0x000ea4000804007f */
[----:B--2---:R-:W-:Y:S05]  /*f2a0*/  @!P2 BRA `(.L_x_8971) ;  /* 0xfffffffc00eca947 */ /* 0x004fea000383ffff */
[----:B------:R-:W-:Y:S05]  /*f2b0*/  BRA `(.L_x_8968) ;  /* 0xffffff7000d47947 */ /* 0x000fea000383ffff */
.L_x_8975:
[----:B-1----:R-:W-:-:S04]  /*f2c0*/  IMAD.U32 R5, RZ, RZ, UR6 ;  /* 0x00000006ff057e24 */ /* 0x002fc8000f8e00ff */
[----:B------:R1:W2:Y:S03]  /*f2d0*/  SYNCS.PHASECHK.TRANS64.TRYWAIT P2, [R5+URZ+0x28850], R0 ;  /* 0x02885000050075a7 */ /* 0x0002a6000804017f */
[----:B--2---:R-:W-:Y:S05]  /*f2e0*/  @!P2 NANOSLEEP.SYNCS 0x989680 ;  /* 0x009896800000a95d */ /* 0x004fea0003900000 */
[----:B------:R-:W2:Y:S02]  /*f2f0*/  @!P2 SYNCS.PHASECHK.TRANS64 P2, [R5+URZ+0x28850], R0 ;  /* 0x028850000500a5a7 */ /* 0x000ea4000804007f */
[----:B--2---:R-:W-:Y:S05]  /*f300*/  @!P2 BRA `(.L_x_8975) ;  /* 0xfffffffc00eca947 */ /* 0x004fea000383ffff */
[----:B------:R-:W-:Y:S05]  /*f310*/  BRA `(.L_x_8972) ;  /* 0xffffff7400947947 */ /* 0x000fea000383ffff */
.L_x_8980:
[----:B-1----:R-:W-:-:S04]  /*f320*/  IMAD.U32 R7, RZ, RZ, UR5 ;  /* 0x00000005ff077e24 */ /* 0x002fc8000f8e00ff */
[----:B------:R1:W2:Y:S03]  /*f330*/  SYNCS.PHASECHK.TRANS64.TRYWAIT P0, [R7+URZ+0x28850], R6 ;  /* 0x02885006070075a7 */ /* 0x0002a6000800017f */
[----:B--2---:R-:W-:Y:S05]  /*f340*/  @!P0 NANOSLEEP.SYNCS 0x989680 ;  /* 0x009896800000895d */ /* 0x004fea0003900000 */
[----:B------:R-:W2:Y:S02]  /*f350*/  @!P0 SYNCS.PHASECHK.TRANS64 P0, [R7+URZ+0x28850], R6 ;  /* 0x02885006070085a7 */ /* 0x000ea4000800007f */
[----:B--2---:R-:W-:Y:S05]  /*f360*/  @!P0 BRA `(.L_x_8980) ;  /* 0xfffffffc00ec8947 */ /* 0x004fea000383ffff */
[----:B------:R-:W-:Y:S05]  /*f370*/  BRA `(.L_x_8979) ;  /* 0xffffff9000747947 */ /* 0x000fea000383ffff */
.L_x_9010:
[----:B------:R-:W-:Y:S02]  /*f380*/  IMAD.MOV.U32 R13, RZ, RZ, R0 ;  /* 0x000000ffff0d7224 */ /* 0x000fe400078e0000 */
[----:B------:R-:W-:Y:S02]  /*f390*/  IMAD.MOV.U32 R12, RZ, RZ, RZ ;  /* 0x000000ffff0c7224 */ /* 0x000fe400078e00ff */
[----:B------:R-:W-:Y:S02]  /*f3a0*/  IMAD.MOV.U32 R11, RZ, RZ, 0x1f ;  /* 0x0000001fff0b7424 */ /* 0x000fe400078e00ff */
[----:B------:R-:W-:-:S07]  /*f3b0*/  IMAD.MOV.U32 R15, RZ, RZ, -0x1 ;  /* 0xffffffffff0f7424 */ /* 0x000fce00078e00ff */
[----:B0-----:R-:W-:Y:S05]  /*f3c0*/  WARPSYNC.COLLECTIVE R15, `(.L_x_9100) ;  /* 0x000000000f087348 */ /* 0x001fea0003c00000 */
[----:B------:R1:W2:Y:S02]  /*f3d0*/  SHFL.IDX P6, R14, R13, R12, R11 ;  /* 0x0000000c0d0e7389 */ /* 0x0002a400000c000b */
[----:B012---:R-:W-:Y:S01]  /*f3e0*/  ENDCOLLECTIVE ;  /* 0x000000000000791b */ /* 0x007fe20003800000 */
.L_x_9100:
[----:B------:R-:W-:Y:S05]  /*f3f0*/  BRA `(.L_x_9101) ;  /* 0xffffffc400387947 */ /* 0x000fea000383ffff */
.L_x_9012:
[----:B------:R-:W-:Y:S01]  /*f400*/  BSSY B0, `(.L_x_9102) ;  /* 0x0000006000007945 */ /* 0x000fe20003800000 */
[----:B------:R-:W-:-:S07]  /*f410*/  IMAD.MOV.U32 R15, RZ, RZ, -0x1 ;  /* 0xffffffffff0f7424 */ /* 0x000fce00078e00ff */
[----:B01----:R-:W-:Y:S05]  /*f420*/  WARPSYNC.COLLECTIVE R15, `(.L_x_9103) ;  /* 0x000000000f0c7348 */ /* 0x003fea0003c00000 */
[----:B------:R-:W-:Y:S02]  /*f430*/  ELECT P6, UR62, PT ;  /* 0x00000000003e782f */ /* 0x000fe400038c0000 */
[----:B------:R-:W-:Y:S01]  /*f440*/  MOV R14, UR62 ;  /* 0x0000003e000e7c02 */ /* 0x000fe20008000f00 */
[----:B01----:R-:W-:Y:S10]  /*f450*/  ENDCOLLECTIVE ;  /* 0x000000000000791b */ /* 0x003ff40003800000 */
.L_x_9103:
[----:B------:R-:W-:Y:S05]  /*f460*/  BSYNC B0 ;  /* 0x0000000000007941 */ /* 0x000fea0003800000 */
.L_x_9102:
[----:B------:R-:W-:Y:S05]  /*f470*/  BRA `(.L_x_9104) ;  /* 0xffffffc400387947 */ /* 0x000fea000383ffff */
.L_x_9014:
[----:B-1----:R1:W2:Y:S02]  /*f480*/  SYNCS.PHASECHK.TRANS64.TRYWAIT P0, [R0+URZ+0x28840], R3 ;  /* 0x02884003000075a7 */ /* 0x0022a4000800017f */
[----:B--2---:R-:W-:Y:S05]  /*f490*/  @!P0 NANOSLEEP.SYNCS 0x989680 ;  /* 0x009896800000895d */ /* 0x004fea0003900000 */
[----:B------:R-:W2:Y:S02]  /*f4a0*/  @!P0 SYNCS.PHASECHK.TRANS64 P0, [R0+URZ+0x28840], R3 ;  /* 0x02884003000085a7 */ /* 0x000ea4000800007f */
[----:B--2---:R-:W-:Y:S05]  /*f4b0*/  @!P0 BRA `(.L_x_9014) ;  /* 0xfffffffc00f08947 */ /* 0x004fea000383ffff */
[----:B------:R-:W-:Y:S05]  /*f4c0*/  BRA `(.L_x_9105) ;  /* 0xffffffc400887947 */ /* 0x000fea000383ffff */
.L_x_9018:
[----:B------:R-:W-:Y:S01]  /*f4d0*/  IMAD.MOV.U32 R13, RZ, RZ, R4 ;  /* 0x000000ffff0d7224 */ /* 0x000fe200078e0004 */
[----:B------:R-:W-:Y:S01]  /*f4e0*/  LOP3.LUT R8, R8, 0x7f, RZ, 0xc0, !PT ;  /* 0x0000007f08087812 */ /* 0x000fe200078ec0ff */
[----:B------:R-:W-:Y:S02]  /*f4f0*/  IMAD.MOV.U32 R12, RZ, RZ, RZ ;  /* 0x000000ffff0c7224 */ /* 0x000fe400078e00ff */
[----:B------:R-:W-:Y:S01]  /*f500*/  IMAD.MOV.U32 R11, RZ, RZ, 0x181f ;  /* 0x0000181fff0b7424 */ /* 0x000fe200078e00ff */
[----:B------:R-:W-:Y:S01]  /*f510*/  SHF.R.U32.HI R8, RZ, 0x3, R8 ;  /* 0x00000003ff087819 */ /* 0x000fe20000011608 */
[----:B------:R-:W-:Y:S02]  /*f520*/  IMAD.MOV.U32 R15, RZ, RZ, -0x1 ;  /* 0xffffffffff0f7424 */ /* 0x000fe400078e00ff */
[----:B------:R-:W-:-:S07]  /*f530*/  IMAD.U32 R2, RZ, RZ, UR40 ;  /* 0x00000028ff027e24 */ /* 0x000fce000f8e00ff */
[----:B-----5:R-:W-:Y:S05]  /*f540*/  WARPSYNC.COLLECTIVE R15, `(.L_x_9106) ;  /* 0x000000000f087348 */ /* 0x020fea0003c00000 */
[----:B------:R0:W1:Y:S02]  /*f550*/  SHFL.IDX P6, R14, R13, R12, R11 ;  /* 0x0000000c0d0e7389 */ /* 0x00006400000c000b */
[----:B01---5:R-:W-:Y:S01]  /*f560*/  ENDCOLLECTIVE ;  /* 0x000000000000791b */ /* 0x023fe20003800000 */
.L_x_9106:
[----:B------:R-:W-:Y:S02]  /*f570*/  IMAD R2, R2, 0x80, R8 ;  /* 0x0000008002027824 */ /* 0x000fe400078e0208 */
[----:B------:R-:W-:Y:S02]  /*f580*/  IMAD.MOV.U32 R13, RZ, RZ, R0 ;  /* 0x000000ffff0d7224 */ /* 0x000fe400078e0000 */
[----:B------:R-:W-:-:S07]  /*f590*/  IMAD.MOV.U32 R5, RZ, RZ, R14 ;  /* 0x000000ffff057224 */ /* 0x000fce00078e000e */
[----:B------:R-:W-:Y:S05]  /*f5a0*/  WARPSYNC.COLLECTIVE R15, `(.L_x_9107) ;  /* 0x000000000f087348 */ /* 0x000fea0003c00000 */
[----:B------:R0:W1:Y:S02]  /*f5b0*/  SHFL.IDX P6, R14, R13, R12, R11 ;  /* 0x0000000c0d0e7389 */ /* 0x00006400000c000b */
[----:B01----:R-:W-:Y:S01]  /*f5c0*/  ENDCOLLECTIVE ;  /* 0x000000000000791b */ /* 0x003fe20003800000 */
.L_x_9107:
        /* <DEDUP_REMOVED lines=9> */
.L_x_9108:
        /* <DEDUP_REMOVED lines=14> */
.L_x_9109:
[----:B------:R-:W-:Y:S02]  /*f740*/  IMAD.MOV.U32 R13, RZ, RZ, R4 ;  /* 0x000000ffff0d7224 */ /* 0x000fe400078e0004 */
[----:B------:R-:W-:Y:S02]  /*f750*/  IMAD.MOV.U32 R12, RZ, RZ, 0x2 ;  /* 0x00000002ff0c7424 */ /* 0x000fe400078e00ff */
[----:B------:R-:W-:-:S07]  /*f760*/  IMAD.MOV.U32 R5, RZ, RZ, R14 ;  /* 0x000000ffff057224 */ /* 0x000fce00078e000e */
[----:B------:R-:W-:Y:S05]  /*f770*/  WARPSYNC.COLLECTIVE R15, `(.L_x_9110) ;  /* 0x000000000f087348 */ /* 0x000fea0003c00000 */
[----:B------:R0:W1:Y:S02]  /*f780*/  SHFL.IDX P6, R14, R13, R12, R11 ;  /* 0x0000000c0d0e7389 */ /* 0x00006400000c000b */
[----:B01----:R-:W-:Y:S01]  /*f790*/  ENDCOLLECTIVE ;  /* 0x000000000000791b */ /* 0x003fe20003800000 */
.L_x_9110:
        /* <DEDUP_REMOVED lines=17> */
.L_x_9111:
[----:B------:R-:W-:Y:S02]  /*f8b0*/  IMAD.MOV.U32 R13, RZ, RZ, R4 ;  /* 0x000000ffff0d7224 */ /* 0x000fe400078e0004 */
[----:B------:R-:W-:Y:S02]  /*f8c0*/  IMAD.MOV.U32 R12, RZ, RZ, 0x3 ;  /* 0x00000003ff0c7424 */ /* 0x000fe400078e00ff */
[----:B------:R-:W-:-:S07]  /*f8d0*/  IMAD.MOV.U32 R6, RZ, RZ, R14 ;  /* 0x000000ffff067224 */ /* 0x000fce00078e000e */
[----:B------:R-:W-:Y:S05]  /*f8e0*/  WARPSYNC.COLLECTIVE R15, `(.L_x_9112) ;  /* 0x000000000f087348 */ /* 0x000fea0003c00000 */
[----:B------:R0:W1:Y:S02]  /*f8f0*/  SHFL.IDX P6, R14, R13, R12, R11 ;  /* 0x0000000c0d0e7389 */ /* 0x00006400000c000b */
[----:B01----:R-:W-:Y:S01]  /*f900*/  ENDCOLLECTIVE ;  /* 0x000000000000791b */ /* 0x003fe20003800000 */
.L_x_9112:
        /* <DEDUP_REMOVED lines=15> */
.L_x_9113:
[----:B------:R-:W-:Y:S02]  /*fa00*/  IMAD.MOV.U32 R13, RZ, RZ, R4 ;  /* 0x000000ffff0d7224 */ /* 0x000fe400078e0004 */
[----:B------:R-:W-:Y:S02]  /*fa10*/  IMAD.MOV.U32 R12, RZ, RZ, 0x4 ;  /* 0x00000004ff0c7424 */ /* 0x000fe400078e00ff */
[----:B------:R-:W-:-:S07]  /*fa20*/  IMAD.MOV.U32 R6, RZ, RZ, R14 ;  /* 0x000000ffff067224 */ /* 0x000fce00078e000e */
[----:B------:R-:W-:Y:S05]  /*fa30*/  WARPSYNC.COLLECTIVE R15, `(.L_x_9114) ;  /* 0x000000000f087348 */ /* 0x000fea0003c00000 */
[----:B------:R0:W1:Y:S02]  /*fa40*/  SHFL.IDX P6, R14, R13, R12, R11 ;  /* 0x0000000c0d0e7389 */ /* 0x00006400000c000b */
[----:B01----:R-:W-:Y:S01]  /*fa50*/  ENDCOLLECTIVE ;  /* 0x000000000000791b */ /* 0x003fe20003800000 */
.L_x_9114:
        /* <DEDUP_REMOVED lines=15> */
.L_x_9115:
[----:B------:R-:W-:Y:S02]  /*fb50*/  IMAD.MOV.U32 R13, RZ, RZ, R4 ;  /* 0x000000ffff0d7224 */ /* 0x000fe400078e0004 */
[----:B------:R-:W-:Y:S02]  /*fb60*/  IMAD.MOV.U32 R12, RZ, RZ, 0x5 ;  /* 0x00000005ff0c7424 */ /* 0x000fe400078e00ff */
[----:B------:R-:W-:-:S07]  /*fb70*/  IMAD.MOV.U32 R6, RZ, RZ, R14 ;  /* 0x000000ffff067224 */ /* 0x000fce00078e000e */
[----:B------:R-:W-:Y:S05]  /*fb80*/  WARPSYNC.COLLECTIVE R15, `(.L_x_9116) ;  /* 0x000000000f087348 */ /* 0x000fea0003c00000 */
[----:B------:R0:W1:Y:S02]  /*fb90*/  SHFL.IDX P6, R14, R13, R12, R11 ;  /* 0x0000000c0d0e7389 */ /* 0x00006400000c000b */
[----:B01----:R-:W-:Y:S01]  /*fba0*/  ENDCOLLECTIVE ;  /* 0x000000000000791b */ /* 0x003fe20003800000 */
.L_x_9116:
        /* <DEDUP_REMOVED lines=15> */
.L_x_9117:
[----:B------:R-:W-:Y:S02]  /*fca0*/  IMAD.MOV.U32 R13, RZ, RZ, R4 ;  /* 0x000000ffff0d7224 */ /* 0x000fe400078e0004 */
[----:B------:R-:W-:Y:S02]  /*fcb0*/  IMAD.MOV.U32 R12, RZ, RZ, 0x6 ;  /* 0x00000006ff0c7424 */ /* 0x000fe400078e00ff */
[----:B------:R-:W-:-:S07]  /*fcc0*/  IMAD.MOV.U32 R6, RZ, RZ, R14 ;  /* 0x000000ffff067224 */ /* 0x000fce00078e000e */
[----:B------:R-:W-:Y:S05]  /*fcd0*/  WARPSYNC.COLLECTIVE R15, `(.L_x_9118) ;  /* 0x000000000f087348 */ /* 0x000fea0003c00000 */
[----:B------:R0:W1:Y:S02]  /*fce0*/  SHFL.IDX P6, R14, R13, R12, R11 ;  /* 0x0000000c0d0e7389 */ /* 0x00006400000c000b */
[----:B01----:R-:W-:Y:S01]  /*fcf0*/  ENDCOLLECTIVE ;  /* 0x000000000000791b */ /* 0x003fe20003800000 */
.L_x_9118:
        /* <DEDUP_REMOVED lines=14> */
.L_x_9119:
[----:B------:R-:W-:Y:S02]  /*fde0*/  IMAD.MOV.U32 R13, RZ, RZ, R4 ;  /* 0x000000ffff0d7224 */ /* 0x000fe400078e0004 */
[----:B------:R-:W-:Y:S02]  /*fdf0*/  IMAD.MOV.U32 R12, RZ, RZ, 0x7 ;  /* 0x00000007ff0c7424 */ /* 0x000fe400078e00ff */
[----:B------:R-:W-:-:S07]  /*fe00*/  IMAD.MOV.U32 R6, RZ, RZ, R14 ;  /* 0x000000ffff067224 */ /* 0x000fce00078e000e */
[----:B------:R-:W-:Y:S05]  /*fe10*/  WARPSYNC.COLLECTIVE R15, `(.L_x_9120) ;  /* 0x000000000f087348 */ /* 0x000fea0003c00000 */
[----:B------:R0:W1:Y:S02]  /*fe20*/  SHFL.IDX P6, R14, R13, R12, R11 ;  /* 0x0000000c0d0e7389 */ /* 0x00006400000c000b */
[----:B01----:R-:W-:Y:S01]  /*fe30*/  ENDCOLLECTIVE ;  /* 0x000000000000791b */ /* 0x003fe20003800000 */
.L_x_9120:
        /* <DEDUP_REMOVED lines=13> */
.L_x_9121:
[----:B------:R-:W-:Y:S01]  /*ff10*/  IMAD.MOV.U32 R0, RZ, RZ, R14 ;  /* 0x000000ffff007224 */ /* 0x000fe200078e000e */
[----:B------:R-:W-:Y:S06]  /*ff20*/  BRA `(.L_x_9122) ;  /* 0xffffffc400ec7947 */ /* 0x000fec000383ffff */
.L_x_9023:
[----:B0-----:R0:W1:Y:S02]  /*ff30*/  SYNCS.PHASECHK.TRANS64.TRYWAIT P0, [R17+URZ+0x28820], R0 ;  /* 0x02882000110075a7 */ /* 0x001064000800017f */
[----:B-1----:R-:W-:Y:S05]  /*ff40*/  @!P0 NANOSLEEP.SYNCS 0x989680 ;  /* 0x009896800000895d */ /* 0x002fea0003900000 */
[----:B------:R-:W1:Y:S02]  /*ff50*/  @!P0 SYNCS.PHASECHK.TRANS64 P0, [R17+URZ+0x28820], R0 ;  /* 0x02882000110085a7 */ /* 0x000e64000800007f */
[----:B-1----:R-:W-:Y:S05]  /*ff60*/  @!P0 BRA `(.L_x_9023) ;  /* 0xfffffffc00f08947 */ /* 0x002fea000383ffff */
[----:B------:R-:W-:Y:S05]  /*ff70*/  BRA `(.L_x_9123) ;  /* 0xffffffc8005c7947 */ /* 0x000fea000383ffff */
.L_x_9030:
[----:B0-----:R0:W1:Y:S02]  /*ff80*/  SYNCS.PHASECHK.TRANS64.TRYWAIT P0, [R4+URZ+0x28840], R3 ;  /* 0x02884003040075a7 */ /* 0x001064000800017f */
[----:B-1----:R-:W-:Y:S05]  /*ff90*/  @!P0 NANOSLEEP.SYNCS 0x989680 ;  /* 0x009896800000895d */ /* 0x002fea0003900000 */
[----:B------:R-:W1:Y:S02]  /*ffa0*/  @!P0 SYNCS.PHASECHK.TRANS64 P0, [R4+URZ+0x28840], R3 ;  /* 0x02884003040085a7 */ /* 0x000e64000800007f */
[----:B-1----:R-:W-:Y:S05]  /*ffb0*/  @!P0 BRA `(.L_x_9030) ;  /* 0xfffffffc00f08947 */ /* 0x002fea000383ffff */
[----:B------:R-:W-:Y:S05]  /*ffc0*/  BRA `(.L_x_9124) ;  /* 0xffffffcc00147947 */ /* 0x000fea000383ffff */
.L_x_9036:
[----:B0-----:R0:W1:Y:S02]  /*ffd0*/  SYNCS.PHASECHK.TRANS64.TRYWAIT P0, [R4+URZ+0x60], R3 ;  /* 0x00006003040075a7 */ /* 0x001064000800017f */
[----:B-1----:R-:W-:Y:S05]  /*ffe0*/  @!P0 NANOSLEEP.SYNCS 0x989680 ;  /* 0x009896800000895d */ /* 0x002fea0003900000 */
[----:B------:R-:W1:Y:S02]  /*fff0*/  @!P0 SYNCS.PHASECHK.TRANS64 P0, [R4+URZ+0x60], R3 ;  /* 0x00006003040085a7 */ /* 0x000e64000800007f */
[----:B-1----:R-:W-:Y:S05]  /*10000*/  @!P0 BRA `(.L_x_9036) ;  /* 0xfffffffc00f08947 */ /* 0x002fea000383ffff */
[----:B------:R-:W-:Y:S05]  /*10010*/  BRA `(.L_x_9125) ;  /* 0xffffffcc00e07947 */ /* 0x000fea000383ffff */
.L_x_9046:
[----:B--2---:R2:W3:Y:S02]  /*10020*/  SYNCS.PHASECHK.TRANS64.TRYWAIT P0, [R3+URZ+0x28840], R2 ;  /* 0x02884002030075a7 */ /* 0x0044e4000800017f */
[----:B---3--:R-:W-:Y:S05]  /*10030*/  @!P0 NANOSLEEP.SYNCS 0x989680 ;  /* 0x009896800000895d */ /* 0x008fea0003900000 */
[----:B------:R-:W3:Y:S02]  /*10040*/  @!P0 SYNCS.PHASECHK.TRANS64 P0, [R3+URZ+0x28840], R2 ;  /* 0x02884002030085a7 */ /* 0x000ee4000800007f */
[----:B---3--:R-:W-:Y:S05]  /*10050*/  @!P0 BRA `(.L_x_9046) ;  /* 0xfffffffc00f08947 */ /* 0x008fea000383ffff */
[----:B------:R-:W-:Y:S05]  /*10060*/  BRA `(.L_x_9126) ;  /* 0xffffffd400607947 */ /* 0x000fea000383ffff */
.L_x_9052:
[----:B0-----:R0:W1:Y:S02]  /*10070*/  SYNCS.PHASECHK.TRANS64.TRYWAIT P0, [R2+URZ+0x60], R3 ;  /* 0x00006003020075a7 */ /* 0x001064000800017f */
[----:B-1----:R-:W-:Y:S05]  /*10080*/  @!P0 NANOSLEEP.SYNCS 0x989680 ;  /* 0x009896800000895d */ /* 0x002fea0003900000 */
[----:B------:R-:W1:Y:S02]  /*10090*/  @!P0 SYNCS.PHASECHK.TRANS64 P0, [R2+URZ+0x60], R3 ;  /* 0x00006003020085a7 */ /* 0x000e64000800007f */
[----:B-1----:R-:W-:Y:S05]  /*100a0*/  @!P0 BRA `(.L_x_9052) ;  /* 0xfffffffc00f08947 */ /* 0x002fea000383ffff */
[----:B------:R-:W-:Y:S05]  /*100b0*/  BRA `(.L_x_9127) ;  /* 0xffffffd800307947 */ /* 0x000fea000383ffff */
.L_x_9061:
[----:B---3--:R3:W4:Y:S02]  /*100c0*/  SYNCS.PHASECHK.TRANS64.TRYWAIT P0, [R2+URZ+0x28840], R3 ;  /* 0x02884003020075a7 */ /* 0x008724000800017f */
[----:B----4-:R-:W-:Y:S05]  /*100d0*/  @!P0 NANOSLEEP.SYNCS 0x989680 ;  /* 0x009896800000895d */ /* 0x010fea0003900000 */
[----:B------:R-:W4:Y:S02]  /*100e0*/  @!P0 SYNCS.PHASECHK.TRANS64 P0, [R2+URZ+0x28840], R3 ;  /* 0x02884003020085a7 */ /* 0x000f24000800007f */
[----:B----4-:R-:W-:Y:S05]  /*100f0*/  @!P0 BRA `(.L_x_9061) ;  /* 0xfffffffc00f08947 */ /* 0x010fea000383ffff */
[----:B------:R-:W-:Y:S05]  /*10100*/  BRA `(.L_x_9128) ;  /* 0xffffffdc00847947 */ /* 0x000fea000383ffff */
.L_x_9067:
[----:B0-----:R0:W1:Y:S02]  /*10110*/  SYNCS.PHASECHK.TRANS64.TRYWAIT P0, [R2+URZ+0x60], R5 ;  /* 0x00006005020075a7 */ /* 0x001064000800017f */
[----:B-1----:R-:W-:Y:S05]  /*10120*/  @!P0 NANOSLEEP.SYNCS 0x989680 ;  /* 0x009896800000895d */ /* 0x002fea0003900000 */
[----:B------:R-:W1:Y:S02]  /*10130*/  @!P0 SYNCS.PHASECHK.TRANS64 P0, [R2+URZ+0x60], R5 ;  /* 0x00006005020085a7 */ /* 0x000e64000800007f */
[----:B-1----:R-:W-:Y:S05]  /*10140*/  @!P0 BRA `(.L_x_9067) ;  /* 0xfffffffc00f08947 */ /* 0x002fea000383ffff */
[----:B------:R-:W-:Y:S05]  /*10150*/  BRA `(.L_x_9129) ;  /* 0xffffffe000547947 */ /* 0x000fea000383ffff */
.L_x_9078:
[----:B0-----:R0:W2:Y:S02]  /*10160*/  SYNCS.PHASECHK.TRANS64.TRYWAIT P0, [R3+URZ+0x28860], R0 ;  /* 0x02886000030075a7 */ /* 0x0010a4000800017f */
[----:B--2---:R-:W-:Y:S05]  /*10170*/  @!P0 NANOSLEEP.SYNCS 0x989680 ;  /* 0x009896800000895d */ /* 0x004fea0003900000 */
[----:B------:R-:W2:Y:S02]  /*10180*/  @!P0 SYNCS.PHASECHK.TRANS64 P0, [R3+URZ+0x28860], R0 ;  /* 0x02886000030085a7 */ /* 0x000ea4000800007f */
[----:B--2---:R-:W-:Y:S05]  /*10190*/  @!P0 BRA `(.L_x_9078) ;  /* 0xfffffffc00f08947 */ /* 0x004fea000383ffff */
[----:B------:R-:W-:Y:S05]  /*101a0*/  BRA `(.L_x_9130) ;  /* 0xffffffe400947947 */ /* 0x000fea000383ffff */
.L_x_9085:
        /* <DEDUP_REMOVED lines=8> */
.L_x_9132:
[----:B------:R-:W-:Y:S05]  /*10230*/  BSYNC B0 ;  /* 0x0000000000007941 */ /* 0x000fea0003800000 */
.L_x_9131:
[----:B------:R-:W-:Y:S05]  /*10240*/  BRA `(.L_x_9133) ;  /* 0xffffffe8008c7947 */ /* 0x000fea000383ffff */
.L_x_9088:
[----:B0-----:R0:W1:Y:S02]  /*10250*/  SYNCS.PHASECHK.TRANS64.TRYWAIT P0, [R0+URZ+0x28820], R3 ;  /* 0x02882003000075a7 */ /* 0x001064000800017f */
[----:B-1----:R-:W-:Y:S05]  /*10260*/  @!P0 NANOSLEEP.SYNCS 0x989680 ;  /* 0x009896800000895d */ /* 0x002fea0003900000 */
[----:B------:R-:W1:Y:S02]  /*10270*/  @!P0 SYNCS.PHASECHK.TRANS64 P0, [R0+URZ+0x28820], R3 ;  /* 0x02882003000085a7 */ /* 0x000e64000800007f */
[----:B-1----:R-:W-:Y:S05]  /*10280*/  @!P0 BRA `(.L_x_9088) ;  /* 0xfffffffc00f08947 */ /* 0x002fea000383ffff */
[----:B------:R-:W-:Y:S05]  /*10290*/  BRA `(.L_x_9134) ;  /* 0xffffffe800d87947 */ /* 0x000fea000383ffff */
.L_x_9089:
        /* <DEDUP_REMOVED lines=11> */
.L_x_9136:
[----:B------:R-:W-:Y:S05]  /*10350*/  BSYNC B0 ;  /* 0x0000000000007941 */ /* 0x000fea0003800000 */
.L_x_9135:
[----:B------:R-:W-:Y:S05]  /*10360*/  BRA `(.L_x_9137) ;  /* 0xffffffe800c07947 */ /* 0x000fea000383ffff */
.L_x_9092:
[----:B------:R-:W-:Y:S01]  /*10370*/  BSSY B1, `(.L_x_9138) ;  /* 0x0000006000017945 */ /* 0x000fe20003800000 */
[----:B------:R-:W-:-:S07]  /*10380*/  IMAD.MOV.U32 R15, RZ, RZ, -0x1 ;  /* 0xffffffffff0f7424 */ /* 0x000fce00078e00ff */
[----:B01----:R-:W-:Y:S05]  /*10390*/  WARPSYNC.COLLECTIVE R15, `(.L_x_9139) ;  /* 0x000000000f0c7348 */ /* 0x003fea0003c00000 */
[----:B------:R-:W-:Y:S02]  /*103a0*/  ELECT P6, UR62, PT ;  /* 0x00000000003e782f */ /* 0x000fe400038c0000 */
[----:B------:R-:W-:Y:S01]  /*103b0*/  MOV R14, UR62 ;  /* 0x0000003e000e7c02 */ /* 0x000fe20008000f00 */
[----:B01----:R-:W-:Y:S10]  /*103c0*/  ENDCOLLECTIVE ;  /* 0x000000000000791b */ /* 0x003ff40003800000 */
.L_x_9139:
[----:B------:R-:W-:Y:S05]  /*103d0*/  BSYNC B1 ;  /* 0x0000000000017941 */ /* 0x000fea0003800000 */
.L_x_9138:
[----:B------:R-:W-:Y:S05]  /*103e0*/  BRA `(.L_x_9140) ;  /* 0xffffffe800b87947 */ /* 0x000fea000383ffff */
.L_x_9094:
[----:B0-----:R0:W1:Y:S02]  /*103f0*/  SYNCS.PHASECHK.TRANS64.TRYWAIT P0, [R6+URZ], R5 ;  /* 0x00000005060075a7 */ /* 0x001064000800017f */
[----:B-1----:R-:W-:Y:S05]  /*10400*/  @!P0 NANOSLEEP.SYNCS 0x989680 ;  /* 0x009896800000895d */ /* 0x002fea0003900000 */
[----:B------:R-:W1:Y:S02]  /*10410*/  @!P0 SYNCS.PHASECHK.TRANS64 P0, [R6+URZ], R5 ;  /* 0x00000005060085a7 */ /* 0x000e64000800007f */
[----:B-1----:R-:W-:Y:S05]  /*10420*/  @!P0 BRA `(.L_x_9094) ;  /* 0xfffffffc00f08947 */ /* 0x002fea000383ffff */
[----:B------:R-:W-:Y:S05]  /*10430*/  BRA `(.L_x_9141) ;  /* 0xffffffe800f07947 */ /* 0x000fea000383ffff */
.L_x_9095:
[----:B-1----:R1:W2:Y:S02]  /*10440*/  SYNCS.PHASECHK.TRANS64.TRYWAIT P0, [R3+URZ], R2 ;  /* 0x00000002030075a7 */ /* 0x0022a4000800017f */
[----:B--2---:R-:W-:Y:S05]  /*10450*/  @!P0 NANOSLEEP.SYNCS 0x989680 ;  /* 0x009896800000895d */ /* 0x004fea0003900000 */
[----:B------:R-:W2:Y:S02]  /*10460*/  @!P0 SYNCS.PHASECHK.TRANS64 P0, [R3+URZ], R2 ;  /* 0x00000002030085a7 */ /* 0x000ea4000800007f */
[----:B--2---:R-:W-:Y:S05]  /*10470*/  @!P0 BRA `(.L_x_9095) ;  /* 0xfffffffc00f08947 */ /* 0x004fea000383ffff */
[----:B------:R-:W-:Y:S05]  /*10480*/  BRA `(.L_x_9142) ;  /* 0xffffffe800e47947 */ /* 0x000fea000383ffff */
.L_x_9097:
[----:B-1----:R1:W2:Y:S02]  /*10490*/  SYNCS.PHASECHK.TRANS64.TRYWAIT P0, [R18+URZ], R5 ;  /* 0x00000005120075a7 */ /* 0x0022a4000800017f */
[----:B--2---:R-:W-:Y:S05]  /*104a0*/  @!P0 NANOSLEEP.SYNCS 0x989680 ;  /* 0x009896800000895d */ /* 0x004fea0003900000 */
[----:B------:R-:W2:Y:S02]  /*104b0*/  @!P0 SYNCS.PHASECHK.TRANS64 P0, [R18+URZ], R5 ;  /* 0x00000005120085a7 */ /* 0x000ea4000800007f */
[----:B--2---:R-:W-:Y:S05]  /*104c0*/  @!P0 BRA `(.L_x_9097) ;  /* 0xfffffffc00f08947 */ /* 0x004fea000383ffff */
[----:B------:R-:W-:Y:S05]  /*104d0*/  BRA `(.L_x_9143) ;  /* 0xffffffe800e87947 */ /* 0x000fea000383ffff */
.L_x_9144:
        /* <DEDUP_REMOVED lines=10> */
.L_x_15320:


//--------------------- .text._ZN7cutlass13device_kernelIN5flash11enable_sm90INS1_16FlashAttnFwdSm90INS1_25CollectiveMainloopFwdSm90ILi2EN4cute5tupleIJNS5_1CILi1EEES8_S8_EEENS6_IJNS7_ILi128EEESA_SA_EEELi128ENS_10bfloat16_tEfNS_4arch4Sm90ELb1ELb0ELb0ELb1ELb0ELb0ELb0ELb1ELb1ELb1ELb0ELb0EEENS1_21CollectiveEpilogueFwdISB_S9_SC_SE_Li256ELb1ELb1ELb0ELb0EEENS1_36VarlenDynamicPersistentTileSchedulerILi128ELi128ELi256ELi128ELb0ELb1ELb1ELb1ELb1ELb1EEEEEEEEEvNT_6ParamsE --------------------------
	.section	.text._ZN7cutlass13device_kernelIN5flash11enable_sm90INS1_16FlashAttnFwdSm90INS1_25CollectiveMainloopFwdSm90ILi2EN4cute5tupleIJNS5_1CILi1EEES8_S8_EEENS6_IJNS7_ILi128EEESA_SA_EEELi128ENS_10bfloat16_tEfNS_4arch4Sm90ELb1ELb0ELb0ELb1ELb0ELb0ELb0ELb1ELb1ELb1ELb0ELb0EEENS1_21CollectiveEpilogueFwdISB_S9_SC_SE_Li256ELb1ELb1ELb0ELb0EEENS1_36VarlenDynamicPersistentTileSchedulerILi128ELi128ELi256ELi128ELb0ELb1ELb1ELb1ELb1ELb1EEEEEEEEEvNT_6ParamsE,"ax",@progbits
	.align	128
.text._ZN7cutlass13device_kernelIN5flash11enable_sm90INS1_16FlashAttnFwdSm90INS1_25CollectiveMainloopFwdSm90ILi2EN4cute5tupleIJNS5_1CILi1EEES8_S8_EEENS6_IJNS7_ILi128EEESA_SA_EEELi128ENS_10bfloat16_tEfNS_4arch4Sm90ELb1ELb0ELb0ELb1ELb0ELb0ELb0ELb1ELb1ELb1ELb0ELb0EEENS1_21CollectiveEpilogueFwdISB_S9_SC_SE_Li256ELb1ELb1ELb0ELb0EEENS1_36VarlenDynamicPersistentTileSchedulerILi128ELi128ELi256ELi128ELb0ELb1ELb1ELb1ELb1ELb1EEEEEEEEEvNT_6ParamsE:
        .type           _ZN7cutlass13device_kernelIN5flash11enable_sm90INS1_16FlashAttnFwdSm90INS1_25CollectiveMainloopFwdSm90ILi2EN4cute5tupleIJNS5_1CILi1EEES8_S8_EEENS6_IJNS7_ILi128EEESA_SA_EEELi128ENS_10bfloat16_tEfNS_4arch4Sm90ELb1ELb0ELb0ELb1ELb0ELb0ELb0ELb1ELb1ELb1ELb0ELb0EEENS1_21CollectiveEpilogueFwdISB_S9_SC_SE_Li256ELb1ELb1ELb0ELb0EEENS1_36VarlenDynamicPersistentTileSchedulerILi128ELi128ELi256ELi128ELb0ELb1ELb1ELb1ELb1ELb1EEEEEEEEEvNT_6ParamsE,@function
        .size           _ZN7cutlass13device_kernelIN5flash11enable_sm90INS1_16FlashAttnFwdSm90INS1_25CollectiveMainloopFwdSm90ILi2EN4cute5tupleIJNS5_1CILi1EEES8_S8_EEENS6_IJNS7_ILi128EEESA_SA_EEELi128ENS_10bfloat16_tEfNS_4arch4Sm90ELb1ELb0ELb0ELb1ELb0ELb0ELb0ELb1ELb1ELb1ELb0ELb0EEENS1_21CollectiveEpilogueFwdISB_S9_SC_SE_Li256ELb1ELb1ELb0ELb0EEENS1_36VarlenDynamicPersistentTileSchedulerILi128ELi128ELi256ELi128ELb0ELb1ELb1ELb1ELb1ELb1EEEEEEEEEvNT_6ParamsE,(.L_x_15321 - _ZN7cutlass13device_kernelIN5flash11enable_sm90INS1_16FlashAttnFwdSm90INS1_25CollectiveMainloopFwdSm90ILi2EN4cute5tupleIJNS5_1CILi1EEES8_S8_EEENS6_IJNS7_ILi128EEESA_SA_EEELi128ENS_10bfloat16_tEfNS_4arch4Sm90ELb1ELb0ELb0ELb1ELb0ELb0ELb0ELb1ELb1ELb1ELb0ELb0EEENS1_21CollectiveEpilogueFwdISB_S9_SC_SE_Li256ELb1ELb1ELb0ELb0EEENS1_36VarlenDynamicPersistentTileSchedulerILi128ELi128ELi256ELi128ELb0ELb1ELb1ELb1ELb1ELb1EEEEEEEEEvNT_6ParamsE)
        .other          _ZN7cutlass13device_kernelIN5flash11enable_sm90INS1_16FlashAttnFwdSm90INS1_25CollectiveMainloopFwdSm90ILi2EN4cute5tupleIJNS5_1CILi1EEES8_S8_EEENS6_IJNS7_ILi128EEESA_SA_EEELi128ENS_10bfloat16_tEfNS_4arch4Sm90ELb1ELb0ELb0ELb1ELb0ELb0ELb0ELb1ELb1ELb1ELb0ELb0EEENS1_21CollectiveEpilogueFwdISB_S9_SC_SE_Li256ELb1ELb1ELb0ELb0EEENS1_36VarlenDynamicPersistentTileSchedulerILi128ELi128ELi256ELi128ELb0ELb1ELb1ELb1ELb1ELb1EEEEEEEEEvNT_6ParamsE,@"STO_CUDA_ENTRY STV_DEFAULT"
_ZN7cutlass13device_kernelIN5flash11enable_sm90INS1_16FlashAttnFwdSm90INS1_25CollectiveMainloopFwdSm90ILi2EN4cute5tupleIJNS5_1CILi1EEES8_S8_EEENS6_IJNS7_ILi128EEESA_SA_EEELi128ENS_10bfloat16_tEfNS_4arch4Sm90ELb1ELb0ELb0ELb1ELb0ELb0ELb0ELb1ELb1ELb1ELb0ELb0EEENS1_21CollectiveEpilogueFwdISB_S9_SC_SE_Li256ELb1ELb1ELb0ELb0EEENS1_36VarlenDynamicPersistentTileSchedulerILi128ELi128ELi256ELi128ELb0ELb1ELb1ELb1ELb1ELb1EEEEEEEEEvNT_6ParamsE:
        /* <DEDUP_REMOVED lines=17> */
.L_x_9146:
[----:B------:R-:W-:Y:S05]  /*0110*/  BSYNC B0 ;  /* 0x0000000000007941 */ /* 0x000fea0003800000 */
.L_x_9145:
        /* <DEDUP_REMOVED lines=40> */
.L_x_9147:
        /* <DEDUP_REMOVED lines=22> */
.L_x_9148:
        /* <DEDUP_REMOVED lines=18> */
.L_x_9149:
        /* <DEDUP_REMOVED lines=22> */
.L_x_9150:
        /* <DEDUP_REMOVED lines=22> */
.L_x_9151:
        /* <DEDUP_REMOVED lines=8> */
.L_x_9153:
        /* <DEDUP_REMOVED lines=21> */
[----:B------:R-:W-:-:S04]  /*0ab0*/  LEA.HI R3, R0, R197, RZ, 0x7 ;  /* 0x000000c500037211 */ /* 0x000fc800078f38ff */
[----:B------:R-:W-:Y:S02]  /*0ac0*/  LOP3.LUT R2, R3, 0xffffff80, RZ, 0xc0, !PT ;  /* 0xffffff8003027812 */ /* 0x000fe400078ec0ff */
[----:B------:R-:W-:-:S03]  /*0ad0*/  LEA.HI R4, R0, R197, RZ, 0x5 ;  /* 0x000000c500047211 */ /* 0x000fc600078f28ff */
[----:B------:R-:W-:Y:S02]  /*0ae0*/  IMAD.IADD R191, R197, 0x1, -R2 ;  /* 0x00000001c5bf7824 */ /* 0x000fe400078e0a02 */
[----:B------:R-:W-:-:S03]  /*0af0*/  IMAD.SHL.U32 R6, R4, 0x20, RZ ;  /* 0x0000002004067824 */ /* 0x000fc600078e00ff */
[----:B------:R-:W-:Y:S02]  /*0b00*/  SHF.R.S32.HI R8, RZ, 0x1f, R191 ;  /* 0x0000001fff087819 */ /* 0x000fe400000114bf */
[----:B------:R-:W-:Y:S02]  /*0b10*/  LEA.HI R2, R0, R197, RZ, 0x4 ;  /* 0x000000c500027211 */ /* 0x000fe400078f20ff */
[----:B------:R-:W-:Y:S02]  /*0b20*/  LEA.HI R9, R8, R191, RZ, 0x2 ;  /* 0x000000bf08097211 */ /* 0x000fe400078f10ff */
[----:B------:R-:W-:Y:S02]  /*0b30*/  LEA.HI R10, R0, R197, RZ, 0x2 ;  /* 0x000000c5000a7211 */ /* 0x000fe400078f10ff */
[----:B------:R-:W-:Y:S02]  /*0b40*/  LOP3.LUT R7, R6, 0xfffffc00, RZ, 0xc0, !PT ;  /* 0xfffffc0006077812 */ /* 0x000fe400078ec0ff */
[----:B------:R-:W-:-:S02]  /*0b50*/  SHF.R.S32.HI R6, RZ, 0x2, R9 ;  /* 0x00000002ff067819 */ /* 0x000fc40000011409 */
[----:B------:R-:W-:Y:S02]  /*0b60*/  SHF.R.S32.HI R11, RZ, 0x1f, R9 ;  /* 0x0000001fff0b7819 */ /* 0x000fe40000011409 */
[----:B------:R-:W-:Y:S02]  /*0b70*/  SHF.R.S32.HI R5, RZ, 0x4, R2 ;  /* 0x00000004ff057819 */ /* 0x000fe40000011402 */
[----:B------:R-:W-:Y:S02]  /*0b80*/  LOP3.LUT R4, R2, 0x3fffff0, RZ, 0xc0, !PT ;  /* 0x03fffff002047812 */ /* 0x000fe400078ec0ff */
[----:B------:R-:W-:Y:S02]  /*0b90*/  LOP3.LUT R10, R10, 0xfffffffc, RZ, 0xc0, !PT ;  /* 0xfffffffc0a0a7812 */ /* 0x000fe400078ec0ff */
[----:B------:R-:W-:Y:S02]  /*0ba0*/  LEA.HI R0, R0, R197, RZ, 0x3 ;  /* 0x000000c500007211 */ /* 0x000fe400078f18ff */
[----:B------:R-:W-:-:S02]  /*0bb0*/  LEA.HI R11, R11, R6, RZ, 0x3 ;  /* 0x000000060b0b7211 */ /* 0x000fc400078f18ff */
[----:B------:R-:W-:Y:S01]  /*0bc0*/  SHF.R.S32.HI R192, RZ, 0x7, R3 ;  /* 0x00000007ffc07819 */ /* 0x000fe20000011403 */
[C---:B------:R-:W-:Y:S01]  /*0bd0*/  IMAD.IADD R4, R197.reuse, 0x1, -R4 ;  /* 0x00000001c5047824 */ /* 0x040fe200078e0a04 */
[----:B------:R-:W-:Y:S01]  /*0be0*/  LEA.HI R2, R2, R5, RZ, 0x1 ;  /* 0x0000000502027211 */ /* 0x000fe200078f08ff */
[----:B------:R-:W-:Y:S01]  /*0bf0*/  IMAD.IADD R10, R197, 0x1, -R10 ;  /* 0x00000001c50a7824 */ /* 0x000fe200078e0a0a */
[----:B------:R-:W-:Y:S02]  /*0c00*/  LOP3.LUT R186, R0, 0xfffffff8, RZ, 0xc0, !PT ;  /* 0xfffffff800ba7812 */ /* 0x000fe400078ec0ff */
[----:B------:R-:W-:Y:S02]  /*0c10*/  LOP3.LUT R11, R11, 0xfffffff8, RZ, 0xc0, !PT ;  /* 0xfffffff80b0b7812 */ /* 0x000fe400078ec0ff */
[----:B------:R-:W-:Y:S02]  /*0c20*/  LEA.HI R8, R8, R191, RZ, 0x5 ;  /* 0x000000bf08087211 */ /* 0x000fe400078f28ff */
[----:B------:R-:W-:Y:S01]  /*0c30*/  LEA.HI R3, R3, R192, RZ, 0x1 ;  /* 0x000000c003037211 */ /* 0x000fe200078f08ff */
[----:B------:R-:W-:Y:S01]  /*0c40*/  IMAD R7, R4, 0x40, R7 ;  /* 0x0000004004077824 */ /* 0x000fe200078e0207 */
[----:B------:R-:W-:Y:S01]  /*0c50*/  LOP3.LUT R2, R2, 0x1ffffffe, RZ, 0xc0, !PT ;  /* 0x1ffffffe02027812 */ /* 0x000fe200078ec0ff */
[----:B------:R-:W-:Y:S01]  /*0c60*/  IMAD.IADD R186, R197, 0x1, -R186 ;  /* 0x00000001c5ba7824 */ /* 0x000fe200078e0aba */
[----:B------:R-:W-:Y:S01]  /*0c70*/  SHF.R.S32.HI R8, RZ, 0x5, R8 ;  /* 0x00000005ff087819 */ /* 0x000fe20000011408 */
[----:B------:R-:W-:Y:S01]  /*0c80*/  IMAD.IADD R11, R6, 0x1, -R11 ;  /* 0x00000001060b7824 */ /* 0x000fe200078e0a0b */
[----:B------:R-:W-:-:S02]  /*0c90*/  LEA.HI R4, R10, R10, RZ, 0x1 ;  /* 0x0000000a0a047211 */ /* 0x000fc400078f08ff */
[----:B------:R-:W-:Y:S01]  /*0ca0*/  LOP3.LUT R3, R3, 0x3fffffe, RZ, 0xc0, !PT ;  /* 0x03fffffe03037812 */ /* 0x000fe200078ec0ff */
[----:B------:R-:W-:Y:S01]  /*0cb0*/  IMAD.IADD R2, R5, 0x1, -R2 ;  /* 0x0000000105027824 */ /* 0x000fe200078e0a02 */
[----:B------:R-:W-:Y:S01]  /*0cc0*/  LOP3.LUT R5, R4, 0x1ffffffe, RZ, 0xc0, !PT ;  /* 0x1ffffffe04057812 */ /* 0x000fe200078ec0ff */
[----:B------:R-:W-:Y:S02]  /*0cd0*/  IMAD.SHL.U32 R19, R186, 0x8, RZ ;  /* 0x00000008ba137824 */ /* 0x000fe400078e00ff */
[----:B------:R-:W-:Y:S02]  /*0ce0*/  IMAD R8, R8, 0x10, R11 ;  /* 0x0000001008087824 */ /* 0x000fe400078e020b */
[----:B------:R-:W-:Y:S01]  /*0cf0*/  IMAD.IADD R3, R192, 0x1, -R3 ;  /* 0x00000001c0037824 */ /* 0x000fe200078e0a03 */
[----:B------:R-:W-:Y:S01]  /*0d00*/  LOP3.LUT R22, R9, 0x7ffffffc, RZ, 0xc0, !PT ;  /* 0x7ffffffc09167812 */ /* 0x000fe200078ec0ff */
[----:B------:R-:W-:Y:S02]  /*0d10*/  VIADD R185, R19, 0x40 ;  /* 0x0000004013b97836 */ /* 0x000fe40000000000 */
[----:B------:R-:W-:-:S02]  /*0d20*/  IMAD.IADD R10, R10, 0x1, -R5 ;  /* 0x000000010a0a7824 */ /* 0x000fc400078e0a05 */
[----:B------:R-:W-:Y:S01]  /*0d30*/  IMAD R193, R3, 0x40, R8 ;  /* 0x0000004003c17824 */ /* 0x000fe200078e0208 */
[----:B------:R-:W-:Y:S01]  /*0d40*/  SHF.R.S32.HI R189, RZ, 0x3, R0 ;  /* 0x00000003ffbd7819 */ /* 0x000fe20000011400 */
[----:B------:R-:W-:Y:S01]  /*0d50*/  IMAD R194, R2, 0x8, R7 ;  /* 0x0000000802c27824 */ /* 0x000fe200078e0207 */
[----:B------:R-:W-:Y:S01]  /*0d60*/  SHF.R.S32.HI R196, RZ, 0x1f, R19 ;  /* 0x0000001fffc47819 */ /* 0x000fe20000011413 */
[----:B------:R-:W-:Y:S01]  /*0d70*/  IMAD.MOV.U32 R190, RZ, RZ, RZ ;  /* 0x000000ffffbe7224 */ /* 0x000fe200078e00ff */
[----:B------:R-:W-:Y:S01]  /*0d80*/  SHF.R.S32.HI R195, RZ, 0x1f, R185 ;  /* 0x0000001fffc37819 */ /* 0x000fe200000114b9 */
[----:B------:R-:W-:Y:S02]  /*0d90*/  IMAD.IADD R22, R191, 0x1, -R22 ;  /* 0x00000001bf167824 */ /* 0x000fe400078e0a16 */
[----:B------:R-:W-:Y:S01]  /*0da0*/  IMAD R23, R10, 0x8, R193 ;  /* 0x000000080a177824 */ /* 0x000fe200078e02c1 */
[----:B------:R-:W-:Y:S01]  /*0db0*/  UMOV UR36, URZ ;  /* 0x0000003f00247c82 */ /* 0x000fe20008000000 */
[----:B------:R-:W-:Y:S01]  /*0dc0*/  UMOV UR37, URZ ;  /* 0x0000003f00257c82 */ /* 0x000fe20008000000 */
[----:B--2---:R-:W-:-:S07]  /*0dd0*/  LOP3.LUT R18, R12, 0x1, RZ, 0xfc, !PT ;  /* 0x000000010c127812 */ /* 0x004fce00078efcff */
.L_x_9207:
[----:B0---4-:R-:W0:Y:S01]  /*0de0*/  LDC.64 R2, c[0x0][0xc88] ;  /* 0x00032200ff027b82 */ /* 0x011e220000000a00 */
[----:B------:R-:W-:Y:S01]  /*0df0*/  ULDC.64 UR4, c[0x0][0xa28] ;  /* 0x00028a0000047ab9 */ /* 0x000fe20000000a00 */
[----:B------:R-:W-:Y:S01]  /*0e00*/  ULDC.64 UR6, c[0x0][0xa18] ;  /* 0x0002860000067ab9 */ /* 0x000fe20000000a00 */
[----:B------:R-:W-:Y:S01]  /*0e10*/  IMAD.MOV.U32 R7, RZ, RZ, RZ ;  /* 0x000000ffff077224 */ /* 0x000fe200078e00ff */
[----:B------:R-:W-:Y:S01]  /*0e20*/  ULDC.64 UR8, c[0x0][0xa20] ;  /* 0x0002880000087ab9 */ /* 0x000fe20000000a00 */
[----:B0-----:R-:W-:-:S05]  /*0e30*/  IMAD.WIDE R2, R47, 0x4, R2 ;  /* 0x000000042f027825 */ /* 0x001fca00078e0202 */
[----:B--2---:R-:W2:Y:S01]  /*0e40*/  LDG.E R184, desc[UR40][R2.64] ;  /* 0x0000002802b87981 */ /* 0x004ea2000c1e1900 */
[----:B------:R-:W-:Y:S02]  /*0e50*/  ISETP.NE.U32.AND P0, PT, RZ, UR4, PT ;  /* 0x00000004ff007c0c */ /* 0x000fe4000bf05070 */
[----:B------:R-:W-:Y:S02]  /*0e60*/  ISETP.NE.U32.AND P1, PT, RZ, UR6, PT ;  /* 0x00000006ff007c0c */ /* 0x000fe4000bf25070 */
[----:B------:R-:W-:Y:S02]  /*0e70*/  ISETP.NE.AND.EX P0, PT, RZ, UR5, PT, P0 ;  /* 0x00000005ff007c0c */ /* 0x000fe4000bf05300 */
[----:B------:R-:W-:Y:S02]  /*0e80*/  ISETP.NE.AND.EX P1, PT, RZ, UR7, PT, P1 ;  /* 0x00000007ff007c0c */ /* 0x000fe4000bf25310 */
[----:B--2---:R-:W-:-:S09]  /*0e90*/  SHF.R.S32.HI R188, RZ, 0x1f, R184 ;  /* 0x0000001fffbc7819 */ /* 0x004fd200000114b8 */
[----:B---3--:R-:W-:Y:S01]  /*0ea0*/  @P0 LEA R4, P2, R184, UR4, 0x2 ;  /* 0x00000004b8040c11 */ /* 0x008fe2000f8410ff */
[----:B------:R-:W-:-:S03]  /*0eb0*/  ULDC UR4, c[0x0][0x288] ;  /* 0x0000a20000047ab9 */ /* 0x000fc60000000800 */
[C-C-:B------:R-:W-:Y:S02]  /*0ec0*/  @P0 LEA.HI.X R5, R184.reuse, UR5, R188.reuse, 0x2, P2 ;  /* 0x00000005b8050c11 */ /* 0x140fe400090f14bc */
[C---:B------:R-:W-:Y:S01]  /*0ed0*/  @P1 LEA R2, P2, R184.reuse, UR6, 0x2 ;  /* 0x00000006b8021c11 */ /* 0x040fe2000f8410ff */
[----:B------:R-:W-:Y:S01]  /*0ee0*/  IMAD.U32 R17, RZ, RZ, UR4 ;  /* 0x00000004ff117e24 */ /* 0x000fe2000f8e00ff */
[----:B------:R-:W-:Y:S01]  /*0ef0*/  ULDC.64 UR4, c[0x0][0x418] ;  /* 0x0001060000047ab9 */ /* 0x000fe20000000a00 */
[----:B------:R0:W5:Y:S01]  /*0f00*/  @P0 LDG.E R7, desc[UR40][R4.64] ;  /* 0x0000002804070981 */ /* 0x000162000c1e1900 */
[----:B------:R-:W-:-:S05]  /*0f10*/  @P1 LEA.HI.X R3, R184, UR7, R188, 0x2, P2 ;  /* 0x00000007b8031c11 */ /* 0x000fca00090f14bc */
[----:B------:R0:W5:Y:S01]  /*0f20*/  @P1 LDG.E R17, desc[UR40][R2.64] ;  /* 0x0000002802111981 */ /* 0x000162000c1e1900 */
[----:B------:R-:W-:Y:S01]  /*0f30*/  UISETP.NE.U32.AND UP0, UPT, UR4, URZ, UPT ;  /* 0x0000003f0400728c */ /* 0x000fe2000bf05070 */
[----:B------:R-:W-:Y:S02]  /*0f40*/  ISETP.NE.U32.AND P2, PT, RZ, UR8, PT ;  /* 0x00000008ff007c0c */ /* 0x000fe4000bf45070 */
[----:B------:R-:W-:Y:S01]  /*0f50*/  ULDC UR4, c[0x0][0x424] ;  /* 0x0001090000047ab9 */ /* 0x000fe20000000800 */
[----:B------:R-:W-:Y:S01]  /*0f60*/  UISETP.NE.AND.EX UP0, UPT, UR5, URZ, UPT, UP0 ;  /* 0x0000003f0500728c */ /* 0x000fe2000bf05300 */
[----:B------:R-:W-:Y:S02]  /*0f70*/  ISETP.NE.AND.EX P2, PT, RZ, UR9, PT, P2 ;  /* 0x00000009ff007c0c */ /* 0x000fe4000bf45320 */
[----:B------:R-:W-:Y:S01]  /*0f80*/  ULDC UR5, c[0x0][0x2f0] ;  /* 0x0000bc0000057ab9 */ /* 0x000fe20000000800 */
[----:B------:R-:W-:-:S04]  /*0f90*/  USEL UR4, UR4, 0x1, UP0 ;  /* 0x0000000104047887 */ /* 0x000fc80008000000 */
[----:B------:R-:W-:Y:S01]  /*0fa0*/  UIMAD UR4, UR4, UR5, URZ ;  /* 0x00000005040472a4 */ /* 0x000fe2000f8e023f */
[----:B0-----:R-:W-:Y:S11]  /*0fb0*/  @P1 BRA `(.L_x_9154) ;  /* 0x0000000000241947 */ /* 0x001ff60003800000 */
        /* <DEDUP_REMOVED lines=9> */
.L_x_9154:
[----:B------:R-:W-:Y:S02]  /*1050*/  IMAD.U32 R16, RZ, RZ, UR4 ;  /* 0x00000004ff107e24 */ /* 0x000fe4000f8e00ff */
[----:B------:R-:W-:Y:S01]  /*1060*/  IMAD.MOV.U32 R187, RZ, RZ, R46 ;  /* 0x000000ffffbb7224 */ /* 0x000fe200078e002e */
[----:B------:R-:W-:Y:S06]  /*1070*/  @!P2 BRA `(.L_x_9155) ;  /* 0x000000000010a947 */ /* 0x000fec0003800000 */
[----:B------:R-:W-:-:S04]  /*1080*/  LEA R2, P0, R184, UR8, 0x2 ;  /* 0x00000008b8027c11 */ /* 0x000fc8000f8010ff */
[----:B------:R-:W-:-:S05]  /*1090*/  LEA.HI.X R3, R184, UR9, R188, 0x2, P0 ;  /* 0x00000009b8037c11 */ /* 0x000fca00080f14bc */
[----:B------:R0:W5:Y:S01]  /*10a0*/  LDG.E R16, desc[UR40][R2.64] ;  /* 0x0000002802107981 */ /* 0x000162000c1e1900 */
[----:B------:R-:W-:Y:S05]  /*10b0*/  BRA `(.L_x_9156) ;  /* 0x0000000000247947 */ /* 0x000fea0003800000 */
.L_x_9155:
[----:B------:R-:W-:Y:S02]  /*10c0*/  ULDC.64 UR4, c[0x0][0xa08] ;  /* 0x0002820000047ab9 */ /* 0x000fe40000000a00 */
[----:B------:R-:W-:-:S04]  /*10d0*/  ISETP.NE.U32.AND P0, PT, RZ, UR4, PT ;  /* 0x00000004ff007c0c */ /* 0x000fc8000bf05070 */
[----:B------:R-:W-:-:S13]  /*10e0*/  ISETP.NE.AND.EX P0, PT, RZ, UR5, PT, P0 ;  /* 0x00000005ff007c0c */ /* 0x000fda000bf05300 */
[----:B------:R-:W-:Y:S05]  /*10f0*/  @!P0 BRA `(.L_x_9156) ;  /* 0x0000000000148947 */ /* 0x000fea0003800000 */
[----:B------:R-:W0:Y:S02]  /*1100*/  LDC.64 R2, c[0x0][0xa08] ;  /* 0x00028200ff027b82 */ /* 0x000e240000000a00 */
[----:B0-----:R-:W-:-:S05]  /*1110*/  IMAD.WIDE R2, R184, 0x4, R2 ;  /* 0x00000004b8027825 */ /* 0x001fca00078e0202 */
[----:B------:R-:W2:Y:S04]  /*1120*/  LDG.E R16, desc[UR40][R2.64] ;  /* 0x0000002802107981 */ /* 0x000ea8000c1e1900 */
[----:B------:R-:W2:Y:S02]  /*1130*/  LDG.E R5, desc[UR40][R2.64+0x4] ;  /* 0x0000042802057981 */ /* 0x000ea4000c1e1900 */
[----:B--2---:R-:W-:-:S07]  /*1140*/  IMAD.IADD R16, R5, 0x1, -R16 ;  /* 0x0000000105107824 */ /* 0x004fce00078e0a10 */
.L_x_9156:
[----:B------:R-:W1:Y:S01]  /*1150*/  LDC R0, c[0x0][0x448] ;  /* 0x00011200ff007b82 */ /* 0x000e620000000800 */
[----:B0-----:R-:W-:Y:S01]  /*1160*/  IMAD.SHL.U32 R2, R45, 0x80, RZ ;  /* 0x000000802d027824 */ /* 0x001fe200078e00ff */
[----:B------:R-:W-:Y:S01]  /*1170*/  CS2R R20, SRZ ;  /* 0x0000000000147805 */ /* 0x000fe2000001ff00 */
[----:B-----5:R-:W-:Y:S01]  /*1180*/  IMAD.IADD R16, R16, 0x1, -R7 ;  /* 0x0000000110107824 */ /* 0x020fe200078e0a07 */
[----:B------:R-:W-:Y:S02]  /*1190*/  CS2R R150, SRZ ;  /* 0x0000000000967805 */ /* 0x000fe4000001ff00 */
[----:B------:R-:W-:Y:S02]  /*11a0*/  CS2R R148, SRZ ;  /* 0x0000000000947805 */ /* 0x000fe4000001ff00 */
[----:B------:R-:W-:Y:S02]  /*11b0*/  CS2R R146, SRZ ;  /* 0x0000000000927805 */ /* 0x000fe4000001ff00 */
[----:B------:R-:W-:-:S02]  /*11c0*/  CS2R R144, SRZ ;  /* 0x0000000000907805 */ /* 0x000fc4000001ff00 */
[----:B------:R-:W-:Y:S02]  /*11d0*/  IADD3 R5, R16, 0x80, -R17 ;  /* 0x0000008010057810 */ /* 0x000fe40007ffe811 */
        /* <DEDUP_REMOVED lines=15> */
[----:B-1----:R-:W-:Y:S01]  /*12d0*/  ISETP.NE.AND P0, PT, R0, 0x1, PT ;  /* 0x000000010000780c */ /* 0x002fe20003f05270 */
[----:B------:R-:W-:Y:S01]  /*12e0*/  VIADD R0, R2, 0x7f ;  /* 0x0000007f02007836 */ /* 0x000fe20000000000 */
        /* <DEDUP_REMOVED lines=11> */
[----:B------:R-:W0:Y:S01]  /*13a0*/  @P0 LDC R3, c[0x0][0x44c] ;  /* 0x00011300ff030b82 */ /* 0x000e220000000800 */
[----:B------:R-:W-:Y:S01]  /*13b0*/  CS2R R90, SRZ ;  /* 0x00000000005a7805 */ /* 0x000fe2000001ff00 */
[----:B------:R-:W-:Y:S02]  /*13c0*/  IMAD.MOV.U32 R89, RZ, RZ, RZ ;  /* 0x000000ffff597224 */ /* 0x000fe400078e00ff */
[----:B------:R-:W-:-:S04]  /*13d0*/  IMAD.MOV.U32 R8, RZ, RZ, RZ ;  /* 0x000000ffff087224 */ /* 0x000fc800078e00ff */
[----:B------:R-:W1:Y:S01]  /*13e0*/  @P0 LDC R4, c[0x0][0x450] ;  /* 0x00011400ff040b82 */ /* 0x000e620000000800 */
[----:B0-----:R-:W-:-:S05]  /*13f0*/  @P0 IMAD.HI.U32 R3, R0, R3, RZ ;  /* 0x0000000300030227 */ /* 0x001fca00078e00ff */
[----:B-1----:R-:W-:Y:S01]  /*1400*/  @P0 SHF.R.U32.HI R0, RZ, R4, R3 ;  /* 0x00000004ff000219 */ /* 0x002fe20000011603 */
[----:B------:R-:W-:Y:S01]  /*1410*/  VIADD R3, R16, 0x7f ;  /* 0x0000007f10037836 */ /* 0x000fe20000000000 */
[----:B------:R-:W-:-:S03]  /*1420*/  PLOP3.LUT P0, PT, PT, PT, PT, 0x80, 0x0 ;  /* 0x000000000000781c */ /* 0x000fc60003f0f070 */
[----:B------:R-:W-:Y:S01]  /*1430*/  IMAD.IADD R5, R5, 0x1, R0 ;  /* 0x0000000105057824 */ /* 0x000fe200078e0200 */
[----:B------:R-:W-:-:S04]  /*1440*/  SHF.R.S32.HI R0, RZ, 0x1f, R3 ;  /* 0x0000001fff007819 */ /* 0x000fc80000011403 */
[----:B------:R-:W-:Y:S02]  /*1450*/  SHF.R.S32.HI R4, RZ, 0x1f, R5 ;  /* 0x0000001fff047819 */ /* 0x000fe40000011405 */
[----:B------:R-:W-:Y:S01]  /*1460*/  LEA.HI R0, R0, R3, RZ, 0x7 ;  /* 0x0000000300007211 */ /* 0x000fe200078f38ff */
[----:B------:R-:W-:Y:S01]  /*1470*/  IMAD.MOV.U32 R3, RZ, RZ, RZ ;  /* 0x000000ffff037224 */ /* 0x000fe200078e00ff */
[----:B------:R-:W-:Y:S02]  /*1480*/  LEA.HI R4, R4, R5, RZ, 0x7 ;  /* 0x0000000504047211 */ /* 0x000fe400078f38ff */
[----:B------:R-:W-:Y:S02]  /*1490*/  SHF.R.S32.HI R0, RZ, 0x7, R0 ;  /* 0x00000007ff007819 */ /* 0x000fe40000011400 */
[----:B------:R-:W-:-:S04]  /*14a0*/  SHF.R.S32.HI R5, RZ, 0x7, R4 ;  /* 0x00000007ff057819 */ /* 0x000fc80000011404 */
[----:B------:R-:W-:-:S04]  /*14b0*/  VIMNMX R88, R0, R5, PT ;  /* 0x0000000500587248 */ /* 0x000fc80003fe0100 */
[----:B------:R-:W-:-:S13]  /*14c0*/  ISETP.GE.AND P1, PT, R88, 0x1, PT ;  /* 0x000000015800780c */ /* 0x000fda0003f26270 */
        /* <DEDUP_REMOVED lines=32> */
.L_x_9158:
[----:B------:R-:W-:Y:S02]  /*16d0*/  LEA.HI R0, R190, R190, RZ, 0x1 ;  /* 0x000000bebe007211 */ /* 0x000fe400078f08ff */
[----:B------:R-:W-:Y:S02]  /*16e0*/  ISETP.NE.AND P0, PT, R18, 0x3, PT ;  /* 0x000000031200780c */ /* 0x000fe40003f05270 */
[----:B------:R-:W-:-:S05]  /*16f0*/  LOP3.LUT R3, R0, 0xfffffffe, RZ, 0xc0, !PT ;  /* 0xfffffffe00037812 */ /* 0x000fca00078ec0ff */
[----:B------:R-:W-:-:S05]  /*1700*/  IMAD.IADD R0, R190, 0x1, -R3 ;  /* 0x00000001be007824 */ /* 0x000fca00078e0a03 */
[----:B------:R-:W-:-:S04]  /*1710*/  SHF.L.U32 R0, R0, 0x1f, RZ ;  /* 0x0000001f00007819 */ /* 0x000fc800000006ff */
[----:B------:R-:W0:Y:S02]  /*1720*/  SYNCS.PHASECHK.TRANS64.TRYWAIT P1, [UR38+0x28800], R0 ;  /* 0x02880000ff0075a7 */ /* 0x000e240008020166 */
[----:B0-----:R-:W-:Y:S05]  /*1730*/  @!P1 BRA `(.L_x_9159) ;  /* 0x000000f800109947 */ /* 0x001fea0003800000 */
.L_x_9329:
[----:B------:R-:W-:Y:S05]  /*1740*/  @!P0 BRA `(.L_x_9160) ;  /* 0x0000000000048947 */ /* 0x000fea0003800000 */
[----:B------:R-:W-:Y:S01]  /*1750*/  BPT.TRAP 0x1 ;  /* 0x000000040000795c */ /* 0x000fe20000300000 */
.L_x_9160:
[----:B0-----:R-:W-:Y:S02]  /*1760*/  IMAD.U32 R3, RZ, RZ, UR37 ;  /* 0x00000025ff037e24 */ /* 0x001fe4000f8e00ff */
[----:B------:R-:W-:-:S03]  /*1770*/  IMAD.U32 R0, RZ, RZ, UR36 ;  /* 0x00000024ff007e24 */ /* 0x000fc6000f8e00ff */
[----:B------:R-:W-:Y:S02]  /*1780*/  LEA R3, R3, UR38, 0x3 ;  /* 0x0000002603037c11 */ /* 0x000fe4000f8e18ff */
[----:B------:R-:W-:-:S04]  /*1790*/  SHF.L.U32 R0, R0, 0x1f, RZ ;  /* 0x0000001f00007819 */ /* 0x000fc800000006ff */
[----:B------:R0:W1:Y:S01]  /*17a0*/  SYNCS.PHASECHK.TRANS64.TRYWAIT P2, [R3+URZ+0x28830], R0 ;  /* 0x02883000030075a7 */ /* 0x000062000804017f */
[----:B------:R-:W-:Y:S05]  /*17b0*/  @!P0 BRA `(.L_x_9161) ;  /* 0x0000000000048947 */ /* 0x000fea0003800000 */
[----:B------:R-:W-:Y:S01]  /*17c0*/  BPT.TRAP 0x1 ;  /* 0x000000040000795c */ /* 0x000fe20000300000 */
.L_x_9161:
[----:B------:R-:W2:Y:S02]  /*17d0*/  S2R R4, SR_TID.X ;  /* 0x0000000000047919 */ /* 0x000ea40000002100 */
[----:B--2---:R-:W-:Y:S01]  /*17e0*/  LOP3.LUT P1, RZ, R4, 0x7f, RZ, 0xc0, !PT ;  /* 0x0000007f04ff7812 */ /* 0x004fe2000782c0ff */
[----:B-1----:R-:W-:-:S12]  /*17f0*/  @P2 BRA `(.L_x_9162) ;  /* 0x0000000000082947 */ /* 0x002fd80003800000 */
[----:B------:R-:W1:Y:S02]  /*1800*/  SYNCS.PHASECHK.TRANS64.TRYWAIT P2, [R3+URZ+0x28830], R0 ;  /* 0x02883000030075a7 */ /* 0x000e64000804017f */
[----:B-1----:R-:W-:Y:S05]  /*1810*/  @!P2 BRA `(.L_x_9163) ;  /* 0x000000f400f0a947 */ /* 0x002fea0003800000 */
.L_x_9162:
[----:B------:R-:W-:Y:S05]  /*1820*/  WARPSYNC.ALL ;  /* 0x0000000000007948 */ /* 0x000fea0003800000 */
[----:B------:R-:W-:Y:S01]  /*1830*/  UIADD3 UR4, UR38, 0x18400, URZ ;  /* 0x0001840026047890 */ /* 0x000fe2000fffe03f */
[----:B------:R-:W-:Y:S01]  /*1840*/  WARPGROUP.ARRIVE ;  /* 0x00000000000079c5 */ /* 0x000fe20000000000 */
[----:B------:R-:W-:Y:S01]  /*1850*/  ULOP3.LUT UR32, UR43, 0x10000, URZ, 0xfc, !UPT ;  /* 0x000100002b207892 */ /* 0x000fe2000f8efc3f */
[----:B01----:R-:W0:Y:S01]  /*1860*/  LDC R0, c[0x0][0x448] ;  /* 0x00011200ff007b82 */ /* 0x003e220000000800 */
[----:B------:R-:W-:Y:S01]  /*1870*/  USHF.R.U32.HI UR4, URZ, 0x4, UR4 ;  /* 0x000000043f047899 */ /* 0x000fe20008011604 */
[----:B------:R-:W-:Y:S01]  /*1880*/  @!P1 VIADD R3, R3, 0x28840 ;  /* 0x0002884003039836 */ /* 0x000fe20000000000 */
[----:B------:R-:W-:Y:S01]  /*1890*/  UMOV UR33, 0x40000040 ;  /* 0x4000004000217882 */ /* 0x000fe20000000000 */
[----:B------:R-:W-:Y:S01]  /*18a0*/  UMOV UR35, 0x40000040 ;  /* 0x4000004000237882 */ /* 0x000fe20000000000 */
[----:B------:R-:W-:Y:S01]  /*18b0*/  ULOP3.LUT UR4, UR4, 0x3fff, URZ, 0xc0, !UPT ;  /* 0x00003fff04047892 */ /* 0x000fe2000f8ec03f */
[----:B------:R-:W-:Y:S01]  /*18c0*/  CS2R R150, SRZ ;  /* 0x0000000000967805 */ /* 0x000fe2000001ff00 */
        /* <DEDUP_REMOVED lines=18> */
[----:B0-----:R-:W-:Y:S01]  /*19f0*/  ISETP.NE.AND P2, PT, R0, 0x1, PT ;  /* 0x000000010000780c */ /* 0x001fe20003f45270 */
[----:B------:R-:W-:Y:S01]  /*1a00*/  UIADD3 UR14, UR34, 0x6, URZ ;  /* 0x00000006220e7890 */ /* 0x000fe2000fffe03f */
[----:B------:R-:W-:Y:S01]  /*1a10*/  IMAD.IADD R0, R23, 0x1, R2 ;  /* 0x0000000117007824 */ /* 0x000fe200078e0202 */
        /* <DEDUP_REMOVED lines=11> */
[----:B------:R-:W0:Y:S01]  /*1ad0*/  @P2 LDC R5, c[0x0][0x44c] ;  /* 0x00011300ff052b82 */ /* 0x000e220000000800 */
        /* <DEDUP_REMOVED lines=9> */
[----:B------:R-:W1:Y:S01]  /*1b70*/  @P2 LDC R7, c[0x0][0x450] ;  /* 0x00011400ff072b82 */ /* 0x000e620000000800 */
[----:B------:R-:W-:Y:S01]  /*1b80*/  UIADD3 UR30, UR34, 0x406, URZ ;  /* 0x00000406221e7890 */ /* 0x000fe2000fffe03f */
[----:B------:R-:W-:Y:S01]  /*1b90*/  CS2R R128, SRZ ;  /* 0x0000000000807805 */ /* 0x000fe2000001ff00 */
[----:B------:R-:W-:Y:S01]  /*1ba0*/  UMOV UR29, 0x40000040 ;  /* 0x40000040001d7882 */ /* 0x000fe20000000000 */
[----:B------:R-:W-:Y:S01]  /*1bb0*/  UMOV UR31, 0x40000040 ;  /* 0x40000040001f7882 */ /* 0x000fe20000000000 */
[----:B------:R-:W-:-:S02]  /*1bc0*/  CS2R R126, SRZ ;  /* 0x00000000007e7805 */ /* 0x000fc4000001ff00 */
[----:B------:R-:W-:Y:S01]  /*1bd0*/  CS2R R124, SRZ ;  /* 0x00000000007c7805 */ /* 0x000fe2000001ff00 */
[----:B0-----:R-:W-:-:S04]  /*1be0*/  @P2 IMAD.HI.U32 R4, R0, R5, RZ ;  /* 0x0000000500042227 */ /* 0x001fc800078e00ff */
[----:B------:R-:W-:-:S04]  /*1bf0*/  IMAD.MOV.U32 R5, RZ, RZ, -0x80 ;  /* 0xffffff80ff057424 */ /* 0x000fc800078e00ff */
[----:B------:R-:W-:Y:S01]  /*1c00*/  IMAD R5, R88, R5, 0x80 ;  /* 0x0000008058057424 */ /* 0x000fe200078e0205 */
[----:B-1----:R-:W-:-:S03]  /*1c10*/  @P2 SHF.R.U32.HI R0, RZ, R7, R4 ;  /* 0x00000007ff002219 */ /* 0x002fc60000011604 */
[----:B------:R-:W-:Y:S02]  /*1c20*/  VIADD R7, R5, 0x1 ;  /* 0x0000000105077836 */ /* 0x000fe40000000000 */
[----:B------:R-:W-:Y:S01]  /*1c30*/  IMAD.IADD R5, R16, 0x1, R5 ;  /* 0x0000000110057824 */ /* 0x000fe200078e0205 */
[----:B------:R-:W0:Y:S01]  /*1c40*/  SHFL.IDX PT, R6, R0, 0x1, 0x1c1f ;  /* 0x003c1f0000067f89 */ /* 0x000e2200000e0000 */
[C---:B------:R-:W-:Y:S02]  /*1c50*/  IMAD R7, R22.reuse, -0x2, R7 ;  /* 0xfffffffe16077824 */ /* 0x040fe400078e0207 */
[----:B------:R-:W-:-:S03]  /*1c60*/  IMAD R4, R22, -0x2, R5 ;  /* 0xfffffffe16047824 */ /* 0x000fc600078e0205 */
[----:B------:R-:W-:-:S04]  /*1c70*/  IADD3 R7, -R17, R7, R16 ;  /* 0x0000000711077210 */ /* 0x000fc80007ffe110 */
[----:B0-----:R-:W-:-:S04]  /*1c80*/  VIADDMNMX R6, R6, R7, R4, PT ;  /* 0x0000000706067246 */ /* 0x001fc80003800104 */
[C---:B------:R-:W-:Y:S02]  /*1c90*/  ISETP.GT.AND P3, PT, R6.reuse, RZ, PT ;  /* 0x000000ff0600720c */ /* 0x040fe40003f64270 */
[C---:B------:R-:W-:Y:S02]  /*1ca0*/  ISETP.GT.AND P4, PT, R6.reuse, 0x1, PT ;  /* 0x000000010600780c */ /* 0x040fe40003f84270 */
[----:B------:R-:W-:Y:S01]  /*1cb0*/  ISETP.GT.AND P5, PT, R6, 0x8, PT ;  /* 0x000000080600780c */ /* 0x000fe20003fa4270 */
[----:B------:R-:W-:Y:S02]  /*1cc0*/  WARPGROUP.DEPBAR.LE gsb0, 0x0 ;  /* 0x00008000000079c5 */ /* 0x000fe40000010000 */
[----:B------:R-:W-:-:S06]  /*1cd0*/  WARPGROUP.ARRIVE ;  /* 0x00000000000079c5 */ /* 0x000fcc0000000000 */
[----:B------:R-:W-:Y:S01]  /*1ce0*/  HGMMA.64x128x16.F32.BF16 R24, gdesc[UR4], R24, gsb0 ;  /* 0x01e00000041879f0 */ /* 0x000fe20008001818 */
[----:B------:R-:W-:Y:S02]  /*1cf0*/  ULDC UR6, c[0x0][0x988] ;  /* 0x0002620000067ab9 */ /* 0x000fe40000000800 */
        /* <DEDUP_REMOVED lines=107> */
[----:B------:R-:W-:Y:S01]  /*23b0*/  FSEL R123, R86, -INF , P4 ;  /* 0xff800000567b7808 */ /* 0x000fe20002000000 */
[----:B------:R1:W2:Y:S01]  /*23c0*/  SHFL.IDX PT, R6, R0, RZ, 0x1c1f ;  /* 0x001c1fff00067589 */ /* 0x0002a200000e0000 */
[----:B------:R-:W-:-:S02]  /*23d0*/  FMNMX.FTZ R8, R83, R8, !PT ;  /* 0x0000000853087209 */ /* 0x000fc40007810000 */
[----:B------:R-:W-:Y:S02]  /*23e0*/  FSEL R87, R87, -INF , P3 ;  /* 0xff80000057577808 */ /* 0x000fe40001800000 */
[----:B------:R-:W-:Y:S01]  /*23f0*/  FMNMX.FTZ R8, R123, R8, !PT ;  /* 0x000000087b087209 */ /* 0x000fe20007810000 */
[----:B-1----:R-:W-:-:S03]  /*2400*/  IMAD.U32 R0, RZ, RZ, UR6 ;  /* 0x00000006ff007e24 */ /* 0x002fc6000f8e00ff */
[----:B------:R-:W-:-:S05]  /*2410*/  FMNMX.FTZ R8, R87, R8, !PT ;  /* 0x0000000857087209 */ /* 0x000fca0007810000 */
[----:B------:R-:W1:Y:S01]  /*2420*/  SHFL.BFLY PT, R5, R8, 0x2, 0x1f ;  /* 0x0c401f0008057f89 */ /* 0x000e6200000e0000 */
[----:B--2---:R-:W-:-:S04]  /*2430*/  VIADDMNMX R7, R6, R7, R4, PT ;  /* 0x0000000706077246 */ /* 0x004fc80003800104 */
[C---:B------:R-:W-:Y:S02]  /*2440*/  ISETP.GT.AND P4, PT, R7.reuse, 0x1, PT ;  /* 0x000000010700780c */ /* 0x040fe40003f84270 */
[----:B------:R-:W-:Y:S02]  /*2450*/  ISETP.GT.AND P5, PT, R7, 0x8, PT ;  /* 0x000000080700780c */ /* 0x000fe40003fa4270 */
[----:B------:R-:W-:Y:S02]  /*2460*/  FSEL R25, R25, -INF , P4 ;  /* 0xff80000019197808 */ /* 0x000fe40002000000 */
[----:B------:R-:W-:Y:S02]  /*2470*/  ISETP.GT.AND P4, PT, R7, 0x10, PT ;  /* 0x000000100700780c */ /* 0x000fe40003f84270 */
[----:B-1----:R-:W-:Y:S02]  /*2480*/  FMNMX.FTZ R10, R8, R5, !PT ;  /* 0x00000005080a7209 */ /* 0x002fe40007810000 */
[----:B------:R-:W-:-:S02]  /*2490*/  FSEL R13, R32, -INF , P4 ;  /* 0xff800000200d7808 */ /* 0x000fc40002000000 */
[----:B------:R-:W-:Y:S01]  /*24a0*/  ISETP.GT.AND P4, PT, R7, 0x18, PT ;  /* 0x000000180700780c */ /* 0x000fe20003f84270 */
[----:B------:R-:W1:Y:S02]  /*24b0*/  SHFL.BFLY PT, R5, R10, 0x1, 0x1f ;  /* 0x0c201f000a057f89 */ /* 0x000e6400000e0000 */
        /* <DEDUP_REMOVED lines=25> */
[----:B------:R-:W2:Y:S01]  /*2650*/  MUFU.EX2 R181, R181 ;  /* 0x000000b500b57308 */ /* 0x000ea20000000800 */
[----:B------:R-:W-:Y:S01]  /*2660*/  ISETP.GT.AND P3, PT, R7, 0x19, PT ;  /* 0x000000190700780c */ /* 0x000fe20003f64270 */
[-CC-:B------:R-:W-:Y:S01]  /*2670*/  FFMA.FTZ R179, R89, R0.reuse, -R42.reuse ;  /* 0x0000000059b37223 */ /* 0x180fe2000001082a */
[----:B------:R-:W-:Y:S01]  /*2680*/  FSEL R15, R36, -INF , P4 ;  /* 0xff800000240f7808 */ /* 0x000fe20002000000 */
[--C-:B------:R-:W-:Y:S01]  /*2690*/  FFMA.FTZ R173, R91, R0, -R42.reuse ;  /* 0x000000005bad7223 */ /* 0x100fe2000001082a */
[----:B------:R-:W-:Y:S01]  /*26a0*/  FMNMX.FTZ R10, R33, R8, !PT ;  /* 0x00000008210a7209 */ /* 0x000fe20007810000 */
[-CC-:B------:R-:W-:Y:S01]  /*26b0*/  FFMA.FTZ R175, R93, R0.reuse, -R42.reuse ;  /* 0x000000005daf7223 */ /* 0x180fe2000001082a */
[----:B------:R-:W-:Y:S01]  /*26c0*/  ISETP.GT.AND P4, PT, R7, 0x20, PT ;  /* 0x000000200700780c */ /* 0x000fe20003f84270 */
[----:B------:R3:W-:Y:S01]  /*26d0*/  MUFU.EX2 R8, R35 ;  /* 0x0000002300087308 */ /* 0x0007e20000000800 */
[----:B------:R-:W-:Y:S01]  /*26e0*/  FSEL R37, R37, -INF , P3 ;  /* 0xff80000025257808 */ /* 0x000fe20001800000 */
[--C-:B------:R-:W-:Y:S01]  /*26f0*/  FFMA.FTZ R169, R95, R0, -R42.reuse ;  /* 0x000000005fa97223 */ /* 0x100fe2000001082a */
[----:B------:R-:W-:Y:S01]  /*2700*/  FMNMX.FTZ R10, R15, R10, !PT ;  /* 0x0000000a0f0a7209 */ /* 0x000fe20007810000 */
[-CC-:B------:R-:W-:Y:S01]  /*2710*/  FFMA.FTZ R97, R97, R0.reuse, -R42.reuse ;  /* 0x0000000061617223 */ /* 0x180fe2000001082a */
[----:B------:R-:W-:Y:S01]  /*2720*/  ISETP.GT.AND P3, PT, R7, 0x21, PT ;  /* 0x000000210700780c */ /* 0x000fe20003f64270 */
[--C-:B------:R-:W-:Y:S01]  /*2730*/  FFMA.FTZ R171, R99, R0, -R42.reuse ;  /* 0x0000000063ab7223 */ /* 0x100fe2000001082a */
[----:B------:R-:W-:Y:S01]  /*2740*/  FSEL R21, R40, -INF , P4 ;  /* 0xff80000028157808 */ /* 0x000fe20002000000 */
[----:B------:R-:W4:Y:S01]  /*2750*/  MUFU.EX2 R183, R183 ;  /* 0x000000b700b77308 */ /* 0x000f220000000800 */
[----:B------:R-:W-:Y:S01]  /*2760*/  FMNMX.FTZ R10, R37, R10, !PT ;  /* 0x0000000a250a7209 */ /* 0x000fe20007810000 */
[-CC-:B------:R-:W-:Y:S01]  /*2770*/  FFMA.FTZ R101, R101, R0.reuse, -R42.reuse ;  /* 0x0000000065657223 */ /* 0x180fe2000001082a */
[----:B------:R-:W-:Y:S01]  /*2780*/  ISETP.GT.AND P4, PT, R7, 0x28, PT ;  /* 0x000000280700780c */ /* 0x000fe20003f84270 */
[-CC-:B------:R-:W-:Y:S01]  /*2790*/  FFMA.FTZ R153, R103, R0.reuse, -R42.reuse ;  /* 0x0000000067997223 */ /* 0x180fe2000001082a */
[----:B------:R-:W-:Y:S01]  /*27a0*/  FSEL R41, R41, -INF , P3 ;  /* 0xff80000029297808 */ /* 0x000fe20001800000 */
[--C-:B------:R-:W-:Y:S01]  /*27b0*/  FFMA.FTZ R105, R105, R0, -R42.reuse ;  /* 0x0000000069697223 */ /* 0x100fe2000001082a */
[----:B------:R-:W-:Y:S01]  /*27c0*/  FMNMX.FTZ R10, R21, R10, !PT ;  /* 0x0000000a150a7209 */ /* 0x000fe20007810000 */
[----:B------:R-:W5:Y:S01]  /*27d0*/  MUFU.EX2 R6, R6 ;  /* 0x0000000600067308 */ /* 0x000f620000000800 */
[----:B------:R-:W-:Y:S01]  /*27e0*/  ISETP.GT.AND P3, PT, R7, 0x29, PT ;  /* 0x000000290700780c */ /* 0x000fe20003f64270 */
[----:B------:R-:W-:Y:S01]  /*27f0*/  FFMA.FTZ R155, R107, R0, -R42 ;  /* 0x000000006b9b7223 */ /* 0x000fe2000001082a */
[----:B-1----:R-:W-:Y:S01]  /*2800*/  FSEL R27, R44, -INF , P4 ;  /* 0xff8000002c1b7808 */ /* 0x002fe20002000000 */
[----:B--2---:R-:W-:Y:S01]  /*2810*/  FADD.FTZ R44, R181, R4 ;  /* 0x00000004b52c7221 */ /* 0x004fe20000010000 */
        /* <DEDUP_REMOVED lines=11> */
[----:B------:R-:W2:Y:S01]  /*28d0*/  MUFU.EX2 R177, R177 ;  /* 0x000000b100b17308 */ /* 0x000ea20000000800 */
[----:B------:R-:W-:Y:S01]  /*28e0*/  FMNMX.FTZ R12, R45, R12, !PT ;  /* 0x0000000c2d0c7209 */ /* 0x000fe20007810000 */
[----:B------:R-:W0:Y:S01]  /*28f0*/  @P2 LDC R48, c[0x0][0x450] ;  /* 0x00011400ff302b82 */ /* 0x000e220000000800 */
[----:B------:R-:W-:Y:S01]  /*2900*/  ISETP.GT.AND P4, PT, R7, 0x38, PT ;  /* 0x000000380700780c */ /* 0x000fe20003f84270 */
[-CC-:B------:R-:W-:Y:S01]  /*2910*/  FFMA.FTZ R161, R117, R0.reuse, -R42.reuse ;  /* 0x0000000075a17223 */ /* 0x180fe2000001082a */
[----:B------:R-:W-:Y:S01]  /*2920*/  FSEL R49, R49, -INF , P3 ;  /* 0xff80000031317808 */ /* 0x000fe20001800000 */
[--C-:B------:R-:W-:Y:S01]  /*2930*/  FFMA.FTZ R163, R119, R0, -R42.reuse ;  /* 0x0000000077a37223 */ /* 0x100fe2000001082a */
[----:B------:R-:W-:Y:S01]  /*2940*/  FMNMX.FTZ R12, R31, R12, !PT ;  /* 0x0000000c1f0c7209 */ /* 0x000fe20007810000 */
[----:B------:R-:W2:Y:S01]  /*2950*/  MUFU.EX2 R179, R179 ;  /* 0x000000b300b37308 */ /* 0x000ea20000000800 */
[----:B------:R-:W-:Y:S01]  /*2960*/  ISETP.GT.AND P3, PT, R7, 0x39, PT ;  /* 0x000000390700780c */ /* 0x000fe20003f64270 */
[-CC-:B------:R-:W-:Y:S01]  /*2970*/  FFMA.FTZ R36, R79, R0.reuse, -R42.reuse ;  /* 0x000000004f247223 */ /* 0x180fe2000001082a */
[----:B---3--:R-:W-:Y:S01]  /*2980*/  FSEL R35, R52, -INF , P4 ;  /* 0xff80000034237808 */ /* 0x008fe20002000000 */
[--C-:B------:R-:W-:Y:S01]  /*2990*/  FFMA.FTZ R165, R121, R0, -R42.reuse ;  /* 0x0000000079a57223 */ /* 0x100fe2000001082a */
[----:B------:R-:W-:Y:S01]  /*29a0*/  FMNMX.FTZ R14, R49, R12, !PT ;  /* 0x0000000c310e7209 */ /* 0x000fe20007810000 */
[-CC-:B------:R-:W-:Y:S01]  /*29b0*/  FFMA.FTZ R83, R83, R0.reuse, -R42.reuse ;  /* 0x0000000053537223 */ /* 0x180fe2000001082a */
[----:B------:R-:W-:Y:S01]  /*29c0*/  ISETP.GT.AND P4, PT, R7, 0x40, PT ;  /* 0x000000400700780c */ /* 0x000fe20003f84270 */
[----:B------:R3:W-:Y:S01]  /*29d0*/  MUFU.EX2 R12, R43 ;  /* 0x0000002b000c7308 */ /* 0x0007e20000000800 */
[----:B------:R-:W-:Y:S01]  /*29e0*/  FSEL R53, R53, -INF , P3 ;  /* 0xff80000035357808 */ /* 0x000fe20001800000 */
[----:B------:R-:W-:Y:S01]  /*29f0*/  FFMA.FTZ R167, R123, R0, -R42 ;  /* 0x000000007ba77223 */ /* 0x000fe2000001082a */
[----:B------:R-:W-:-:S02]  /*2a00*/  FMNMX.FTZ R14, R35, R14, !PT ;  /* 0x0000000e230e7209 */ /* 0x000fc40007810000 */
[----:B------:R-:W-:Y:S02]  /*2a10*/  CS2R R122, SRZ ;  /* 0x00000000007a7805 */ /* 0x000fe4000001ff00 */
[----:B------:R-:W-:Y:S02]  /*2a20*/  ISETP.GT.AND P3, PT, R7, 0x41, PT ;  /* 0x000000410700780c */ /* 0x000fe40003f64270 */
[----:B------:R-:W-:Y:S02]  /*2a30*/  CS2R R120, SRZ ;  /* 0x0000000000787805 */ /* 0x000fe4000001ff00 */
[----:B-1----:R-:W-:Y:S01]  /*2a40*/  FSEL R39, R56, -INF , P4 ;  /* 0xff80000038277808 */ /* 0x002fe20002000000 */
[----:B------:R-:W-:Y:S01]  /*2a50*/  MUFU.EX2 R173, R173 ;  /* 0x000000ad00ad7308 */ /* 0x000fe20000000800 */
[----:B------:R-:W-:Y:S02]  /*2a60*/  FMNMX.FTZ R14, R53, R14, !PT ;  /* 0x0000000e350e7209 */ /* 0x000fe40007810000 */
[----:B------:R-:W-:-:S02]  /*2a70*/  CS2R R118, SRZ ;  /* 0x0000000000767805 */ /* 0x000fc4000001ff00 */
[----:B------:R-:W-:Y:S02]  /*2a80*/  ISETP.GT.AND P4, PT, R7, 0x48, PT ;  /* 0x000000480700780c */ /* 0x000fe40003f84270 */
[----:B------:R-:W-:Y:S02]  /*2a90*/  CS2R R116, SRZ ;  /* 0x0000000000747805 */ /* 0x000fe4000001ff00 */
[----:B------:R-:W-:Y:S02]  /*2aa0*/  FSEL R57, R57, -INF , P3 ;  /* 0xff80000039397808 */ /* 0x000fe40001800000 */
[----:B------:R-:W-:Y:S02]  /*2ab0*/  CS2R R114, SRZ ;  /* 0x0000000000727805 */ /* 0x000fe4000001ff00 */
[----:B------:R-:W-:Y:S01]  /*2ac0*/  FMNMX.FTZ R14, R39, R14, !PT ;  /* 0x0000000e270e7209 */ /* 0x000fe20007810000 */
[----:B------:R-:W-:Y:S01]  /*2ad0*/  MUFU.EX2 R175, R175 ;  /* 0x000000af00af7308 */ /* 0x000fe20000000800 */
[----:B------:R-:W-:-:S02]  /*2ae0*/  ISETP.GT.AND P3, PT, R7, 0x49, PT ;  /* 0x000000490700780c */ /* 0x000fc40003f64270 */
[----:B------:R-:W-:Y:S02]  /*2af0*/  CS2R R112, SRZ ;  /* 0x0000000000707805 */ /* 0x000fe4000001ff00 */
[----:B---3--:R-:W-:Y:S02]  /*2b00*/  FSEL R43, R60, -INF , P4 ;  /* 0xff8000003c2b7808 */ /* 0x008fe40002000000 */
        /* <DEDUP_REMOVED lines=8> */
[----:B------:R-:W-:Y:S02]  /*2b90*/  CS2R R98, SRZ ;  /* 0x0000000000627805 */ /* 0x000fe4000001ff00 */
[----:B------:R-:W-:Y:S02]  /*2ba0*/  ISETP.GT.AND P3, PT, R7, 0x51, PT ;  /* 0x000000510700780c */ /* 0x000fe40003f64270 */
[----:B------:R-:W-:Y:S02]  /*2bb0*/  CS2R R94, SRZ ;  /* 0x00000000005e7805 */ /* 0x000fe4000001ff00 */
[----:B------:R-:W-:Y:S01]  /*2bc0*/  FSEL R47, R64, -INF , P4 ;  /* 0xff800000402f7808 */ /* 0x000fe20002000000 */
[----:B------:R-:W-:Y:S01]  /*2bd0*/  MUFU.EX2 R169, R169 ;  /* 0x000000a900a97308 */ /* 0x000fe20000000800 */
[----:B------:R-:W-:-:S02]  /*2be0*/  FMNMX.FTZ R20, R61, R20, !PT ;  /* 0x000000143d147209 */ /* 0x000fc40007810000 */
[----:B------:R-:W-:Y:S02]  /*2bf0*/  CS2R R92, SRZ ;  /* 0x00000000005c7805 */ /* 0x000fe4000001ff00 */
[----:B------:R-:W-:Y:S02]  /*2c00*/  ISETP.GT.AND P4, PT, R7, 0x58, PT ;  /* 0x000000580700780c */ /* 0x000fe40003f84270 */
[----:B------:R-:W-:Y:S02]  /*2c10*/  CS2R R90, SRZ ;  /* 0x00000000005a7805 */ /* 0x000fe4000001ff00 */
[----:B------:R-:W-:Y:S02]  /*2c20*/  FSEL R65, R65, -INF , P3 ;  /* 0xff80000041417808 */ /* 0x000fe40001800000 */
[----:B------:R-:W-:Y:S01]  /*2c30*/  FMNMX.FTZ R20, R47, R20, !PT ;  /* 0x000000142f147209 */ /* 0x000fe20007810000 */
[----:B------:R-:W-:Y:S01]  /*2c40*/  MUFU.EX2 R171, R171 ;  /* 0x000000ab00ab7308 */ /* 0x000fe20000000800 */
[----:B------:R-:W-:-:S02]  /*2c50*/  ISETP.GT.AND P3, PT, R7, 0x59, PT ;  /* 0x000000590700780c */ /* 0x000fc40003f64270 */
[----:B------:R-:W-:Y:S02]  /*2c60*/  FSEL R51, R68, -INF , P4 ;  /* 0xff80000044337808 */ /* 0x000fe40002000000 */
[----:B-1----:R-:W-:Y:S02]  /*2c70*/  FMNMX.FTZ R24, R65, R20, !PT ;  /* 0x0000001441187209 */ /* 0x002fe40007810000 */
[----:B------:R-:W-:Y:S01]  /*2c80*/  ISETP.GT.AND P4, PT, R7, 0x60, PT ;  /* 0x000000600700780c */ /* 0x000fe20003f84270 */
[----:B------:R1:W-:Y:S01]  /*2c90*/  MUFU.EX2 R20, R97 ;  /* 0x0000006100147308 */ /* 0x0003e20000000800 */
[----:B------:R-:W-:Y:S02]  /*2ca0*/  FSEL R69, R69, -INF , P3 ;  /* 0xff80000045457808 */ /* 0x000fe40001800000 */
[----:B------:R-:W-:Y:S02]  /*2cb0*/  FMNMX.FTZ R24, R51, R24, !PT ;  /* 0x0000001833187209 */ /* 0x000fe40007810000 */
[----:B------:R-:W-:-:S02]  /*2cc0*/  ISETP.GT.AND P3, PT, R7, 0x61, PT ;  /* 0x000000610700780c */ /* 0x000fc40003f64270 */
[----:B------:R-:W-:Y:S01]  /*2cd0*/  FSEL R55, R72, -INF , P4 ;  /* 0xff80000048377808 */ /* 0x000fe20002000000 */
[----:B------:R-:W-:Y:S01]  /*2ce0*/  MUFU.EX2 R153, R153 ;  /* 0x0000009900997308 */ /* 0x000fe20000000800 */
[----:B------:R-:W-:Y:S02]  /*2cf0*/  FMNMX.FTZ R24, R69, R24, !PT ;  /* 0x0000001845187209 */ /* 0x000fe40007810000 */
[----:B-1----:R-:W-:Y:S02]  /*2d00*/  CS2R R96, SRZ ;  /* 0x0000000000607805 */ /* 0x002fe4000001ff00 */
[----:B------:R-:W-:Y:S02]  /*2d10*/  ISETP.GT.AND P4, PT, R7, 0x68, PT ;  /* 0x000000680700780c */ /* 0x000fe40003f84270 */
[----:B------:R-:W-:Y:S02]  /*2d20*/  FSEL R73, R73, -INF , P3 ;  /* 0xff80000049497808 */ /* 0x000fe40001800000 */
[----:B------:R-:W-:Y:S01]  /*2d30*/  FMNMX.FTZ R24, R55, R24, !PT ;  /* 0x0000001837187209 */ /* 0x000fe20007810000 */
[----:B------:R-:W-:Y:S01]  /*2d40*/  MUFU.EX2 R155, R155 ;  /* 0x0000009b009b7308 */ /* 0x000fe20000000800 */
[----:B------:R-:W-:-:S02]  /*2d50*/  ISETP.GT.AND P3, PT, R7, 0x69, PT ;  /* 0x000000690700780c */ /* 0x000fc40003f64270 */
[----:B------:R-:W-:Y:S02]  /*2d60*/  FSEL R59, R76, -INF , P4 ;  /* 0xff8000004c3b7808 */ /* 0x000fe40002000000 */
[----:B------:R-:W-:Y:S02]  /*2d70*/  FMNMX.FTZ R26, R73, R24, !PT ;  /* 0x00000018491a7209 */ /* 0x000fe40007810000 */
        /* <DEDUP_REMOVED lines=16> */
[----:B------:R-:W-:Y:S01]  /*2e80*/  FSEL R85, R85, -INF , P3 ;  /* 0xff80000055557808 */ /* 0x000fe20001800000 */
[----:B------:R1:W-:Y:S01]  /*2e90*/  MUFU.EX2 R26, R105 ;  /* 0x00000069001a7308 */ /* 0x0003e20000000800 */
[----:B------:R-:W-:Y:S02]  /*2ea0*/  FMNMX.FTZ R28, R67, R28, !PT ;  /* 0x0000001c431c7209 */ /* 0x000fe40007810000 */
[----:B------:R-:W-:Y:S02]  /*2eb0*/  F2FP.BF16.F32.PACK_AB R181, R4, R181 ;  /* 0x000000b504b5723e */ /* 0x000fe400000010ff */
[----:B------:R-:W-:Y:S01]  /*2ec0*/  FMNMX.FTZ R7, R85, R28, !PT ;  /* 0x0000001c55077209 */ /* 0x000fe20007810000 */
[--C-:B------:R-:W-:Y:S01]  /*2ed0*/  FFMA.FTZ R28, R109, R0, -R42.reuse ;  /* 0x000000006d1c7223 */ /* 0x100fe2000001082a */
[----:B------:R-:W-:Y:S01]  /*2ee0*/  CS2R R108, SRZ ;  /* 0x00000000006c7805 */ /* 0x000fe2000001ff00 */
[----:B------:R-:W-:Y:S01]  /*2ef0*/  MUFU.EX2 R159, R159 ;  /* 0x0000009f009f7308 */ /* 0x000fe20000000800 */
[----:B-1----:R-:W-:Y:S01]  /*2f00*/  CS2R R104, SRZ ;  /* 0x0000000000687805 */ /* 0x002fe2000001ff00 */
[----:B------:R-:W1:Y:S06]  /*2f10*/  SHFL.BFLY PT, R34, R7, 0x2, 0x1f ;  /* 0x0c401f0007227f89 */ /* 0x000e6c00000e0000 */
[----:B------:R-:W-:Y:S08]  /*2f20*/  MUFU.EX2 R28, R28 ;  /* 0x0000001c001c7308 */ /* 0x000ff00000000800 */
[----:B------:R-:W-:Y:S08]  /*2f30*/  MUFU.EX2 R32, R32 ;  /* 0x0000002000207308 */ /* 0x000ff00000000800 */
[----:B------:R-:W-:Y:S01]  /*2f40*/  MUFU.EX2 R161, R161 ;  /* 0x000000a100a17308 */ /* 0x000fe20000000800 */
[----:B-1----:R-:W-:Y:S01]  /*2f50*/  FMNMX.FTZ R38, R7, R34, !PT ;  /* 0x0000002207267209 */ /* 0x002fe20007810000 */
[-CC-:B------:R-:W-:Y:S01]  /*2f60*/  FFMA.FTZ R34, R75, R0.reuse, -R42.reuse ;  /* 0x000000004b227223 */ /* 0x180fe2000001082a */
[----:B------:R-:W-:-:S03]  /*2f70*/  FFMA.FTZ R42, R87, R0, -R42 ;  /* 0x00000000572a7223 */ /* 0x000fc6000001082a */
[----:B------:R-:W1:Y:S02]  /*2f80*/  SHFL.BFLY PT, R7, R38, 0x1, 0x1f ;  /* 0x0c201f0026077f89 */ /* 0x000e6400000e0000 */
[----:B------:R-:W-:Y:S08]  /*2f90*/  MUFU.EX2 R163, R163 ;  /* 0x000000a300a37308 */ /* 0x000ff00000000800 */
[----:B------:R-:W-:Y:S08]  /*2fa0*/  MUFU.EX2 R34, R34 ;  /* 0x0000002200227308 */ /* 0x000ff00000000800 */
[----:B------:R-:W-:Y:S01]  /*2fb0*/  MUFU.EX2 R36, R36 ;  /* 0x0000002400247308 */ /* 0x000fe20000000800 */
[----:B-1----:R-:W-:-:S07]  /*2fc0*/  FMNMX.FTZ R7, R38, R7, !PT ;  /* 0x0000000726077209 */ /* 0x002fce0007810000 */
[----:B------:R-:W-:Y:S01]  /*2fd0*/  MUFU.EX2 R165, R165 ;  /* 0x000000a500a57308 */ /* 0x000fe20000000800 */
[C---:B------:R-:W-:Y:S01]  /*2fe0*/  FSETP.NEU.FTZ.AND P3, PT, R7.reuse, -INF , PT ;  /* 0xff8000000700780b */ /* 0x040fe20003f7d000 */
[----:B------:R-:W-:-:S06]  /*2ff0*/  FMUL.FTZ R40, R7, R0 ;  /* 0x0000000007287220 */ /* 0x000fcc0000410000 */
[----:B------:R-:W-:Y:S01]  /*3000*/  MUFU.EX2 R38, R83 ;  /* 0x0000005300267308 */ /* 0x000fe20000000800 */
[----:B------:R-:W-:-:S05]  /*3010*/  FSEL R40, R40, RZ, P3 ;  /* 0x000000ff28287208 */ /* 0x000fca0001800000 */
        /* <DEDUP_REMOVED lines=21> */
[----:B------:R-:W3:Y:S01]  /*3170*/  MUFU.EX2 R11, R11 ;  /* 0x0000000b000b7308 */ /* 0x000ee20000000800 */
[----:B--2---:R-:W-:Y:S01]  /*3180*/  FADD.FTZ R25, R177, R44 ;  /* 0x0000002cb1197221 */ /* 0x004fe20000010000 */
        /* <DEDUP_REMOVED lines=8> */
[----:B-1----:R-:W-:Y:S01]  /*3210*/  FADD.FTZ R44, R9, R180 ;  /* 0x000000b4092c7221 */ /* 0x002fe20000010000 */
[-CC-:B------:R-:W-:Y:S01]  /*3220*/  FFMA.FTZ R51, R51, R0.reuse, -R40.reuse ;  /* 0x0000000033337223 */ /* 0x180fe20000010828 */
[-CC-:B------:R-:W-:Y:S01]  /*3230*/  FFMA.FTZ R69, R69, R0.reuse, -R40.reuse ;  /* 0x0000000045457223 */ /* 0x180fe20000010828 */
[----:B------:R-:W-:Y:S01]  /*3240*/  FADD.FTZ R46, R10, R25 ;  /* 0x000000190a2e7221 */ /* 0x000fe20000010000 */
[-CC-:B------:R-:W-:Y:S01]  /*3250*/  FFMA.FTZ R55, R55, R0.reuse, -R40.reuse ;  /* 0x0000000037377223 */ /* 0x180fe20000010828 */
[-C--:B------:R-:W-:Y:S01]  /*3260*/  FFMA.FTZ R73, R73, R0.reuse, -R40 ;  /* 0x0000000049497223 */ /* 0x080fe20000010828 */
[----:B------:R-:W0:Y:S01]  /*3270*/  MUFU.EX2 R13, R13 ;  /* 0x0000000d000d7308 */ /* 0x000e220000000800 */
[----:B---3--:R-:W-:Y:S01]  /*3280*/  FADD.FTZ R25, R11, R44 ;  /* 0x0000002c0b197221 */ /* 0x008fe20000010000 */
[----:B--2---:R-:W-:Y:S01]  /*3290*/  FADD.FTZ R29, R173, R46 ;  /* 0x0000002ead1d7221 */ /* 0x004fe20000010000 */
[-CC-:B------:R-:W-:Y:S01]  /*32a0*/  FFMA.FTZ R59, R59, R0.reuse, -R40.reuse ;  /* 0x000000003b3b7223 */ /* 0x180fe20000010828 */
[-CC-:B------:R-:W-:Y:S01]  /*32b0*/  FFMA.FTZ R77, R77, R0.reuse, -R40.reuse ;  /* 0x000000004d4d7223 */ /* 0x180fe20000010828 */
[-CC-:B------:R-:W-:Y:S01]  /*32c0*/  FFMA.FTZ R63, R63, R0.reuse, -R40.reuse ;  /* 0x000000003f3f7223 */ /* 0x180fe20000010828 */
[----:B------:R-:W-:Y:S01]  /*32d0*/  FADD.FTZ R46, R12, R29 ;  /* 0x0000001d0c2e7221 */ /* 0x000fe20000010000 */
[-C--:B------:R-:W-:Y:S01]  /*32e0*/  FFMA.FTZ R81, R81, R0.reuse, -R40 ;  /* 0x0000000051517223 */ /* 0x080fe20000010828 */
[----:B------:R1:W2:Y:S01]  /*32f0*/  MUFU.EX2 R176, R33 ;  /* 0x0000002100b07308 */ /* 0x0002a20000000800 */
[----:B----4-:R-:W-:Y:S01]  /*3300*/  FADD.FTZ R44, R182, R25 ;  /* 0x00000019b62c7221 */ /* 0x010fe20000010000 */
[----:B------:R-:W-:Y:S01]  /*3310*/  FADD.FTZ R25, R175, R46 ;  /* 0x0000002eaf197221 */ /* 0x000fe20000010000 */
[-CC-:B------:R-:W-:Y:S01]  /*3320*/  FFMA.FTZ R67, R67, R0.reuse, -R40.reuse ;  /* 0x0000000043437223 */ /* 0x180fe20000010828 */
[----:B------:R-:W-:Y:S01]  /*3330*/  FFMA.FTZ R40, R85, R0, -R40 ;  /* 0x0000000055287223 */ /* 0x000fe20000010828 */
[----:B------:R-:W-:Y:S01]  /*3340*/  F2FP.BF16.F32.PACK_AB R180, R180, R9 ;  /* 0x00000009b4b4723e */ /* 0x000fe200000010ff */
[----:B------:R-:W-:Y:S01]  /*3350*/  FADD.FTZ R46, R14, R25 ;  /* 0x000000190e2e7221 */ /* 0x000fe20000010000 */
[----:B------:R-:W-:Y:S01]  /*3360*/  IMAD.MOV.U32 R29, RZ, RZ, R2 ;  /* 0x000000ffff1d7224 */ /* 0x000fe200078e0002 */
[----:B------:R-:W3:Y:S01]  /*3370*/  MUFU.EX2 R15, R15 ;  /* 0x0000000f000f7308 */ /* 0x000ee20000000800 */
[----:B0-----:R-:W-:Y:S01]  /*3380*/  FADD.FTZ R3, R13, R44 ;  /* 0x0000002c0d037221 */ /* 0x001fe20000010000 */
[----:B------:R-:W-:Y:S01]  /*3390*/  FADD.FTZ R25, R169, R46 ;  /* 0x0000002ea9197221 */ /* 0x000fe20000010000 */
[----:B-1----:R-:W0:Y:S01]  /*33a0*/  @P2 LDC R33, c[0x0][0x44c] ;  /* 0x00011300ff212b82 */ /* 0x002e220000000800 */
[----:B------:R-:W-:-:S02]  /*33b0*/  F2FP.BF16.F32.PACK_AB R183, R6, R183 ;  /* 0x000000b706b7723e */ /* 0x000fc400000010ff */
[----:B------:R-:W-:Y:S01]  /*33c0*/  FADD.FTZ R46, R20, R25 ;  /* 0x00000019142e7221 */ /* 0x000fe20000010000 */
[----:B------:R-:W-:Y:S01]  /*33d0*/  F2FP.BF16.F32.PACK_AB R179, R10, R179 ;  /* 0x000000b30ab3723e */ /* 0x000fe200000010ff */
[----:B------:R-:W1:Y:S01]  /*33e0*/  MUFU.EX2 R178, R37 ;  /* 0x0000002500b27308 */ /* 0x000e620000000800 */
[----:B--2---:R-:W-:Y:S01]  /*33f0*/  FADD.FTZ R44, R176, R3 ;  /* 0x00000003b02c7221 */ /* 0x004fe20000010000 */
[----:B------:R-:W-:Y:S01]  /*3400*/  FADD.FTZ R25, R171, R46 ;  /* 0x0000002eab197221 */ /* 0x000fe20000010000 */
[----:B------:R-:W-:Y:S01]  /*3410*/  VIADD R10, R88, 0xfffffffe ;  /* 0xfffffffe580a7836 */ /* 0x000fe20000000000 */
[----:B------:R-:W-:Y:S02]  /*3420*/  F2FP.BF16.F32.PACK_AB R177, R8, R177 ;  /* 0x000000b108b1723e */ /* 0x000fe400000010ff */
[----:B------:R-:W-:Y:S01]  /*3430*/  CS2R R88, SRZ ;  /* 0x0000000000587805 */ /* 0x000fe2000001ff00 */
[----:B------:R-:W-:Y:S01]  /*3440*/  FADD.FTZ R46, R24, R25 ;  /* 0x00000019182e7221 */ /* 0x000fe20000010000 */
[----:B------:R-:W-:Y:S01]  /*3450*/  F2FP.BF16.F32.PACK_AB R173, R12, R173 ;  /* 0x000000ad0cad723e */ /* 0x000fe200000010ff */
[----:B------:R-:W2:Y:S01]  /*3460*/  MUFU.EX2 R21, R21 ;  /* 0x0000001500157308 */ /* 0x000ea20000000800 */
[----:B---3--:R-:W-:Y:S01]  /*3470*/  FADD.FTZ R3, R15, R44 ;  /* 0x0000002c0f037221 */ /* 0x008fe20000010000 */
[----:B------:R-:W-:Y:S01]  /*3480*/  FADD.FTZ R25, R153, R46 ;  /* 0x0000002e99197221 */ /* 0x000fe20000010000 */
[----:B------:R-:W-:-:S02]  /*3490*/  F2FP.BF16.F32.PACK_AB R175, R14, R175 ;  /* 0x000000af0eaf723e */ /* 0x000fc400000010ff */
[----:B------:R-:W-:Y:S01]  /*34a0*/  F2FP.BF16.F32.PACK_AB R169, R20, R169 ;  /* 0x000000a914a9723e */ /* 0x000fe200000010ff */
[----:B------:R-:W-:Y:S01]  /*34b0*/  FADD.FTZ R46, R26, R25 ;  /* 0x000000191a2e7221 */ /* 0x000fe20000010000 */
[----:B------:R-:W-:Y:S01]  /*34c0*/  F2FP.BF16.F32.PACK_AB R171, R24, R171 ;  /* 0x000000ab18ab723e */ /* 0x000fe200000010ff */
[----:B------:R-:W3:Y:S01]  /*34d0*/  MUFU.EX2 R172, R41 ;  /* 0x0000002900ac7308 */ /* 0x000ee20000000800 */
[----:B-1----:R-:W-:Y:S01]  /*34e0*/  FADD.FTZ R44, R178, R3 ;  /* 0x00000003b22c7221 */ /* 0x002fe20000010000 */
[----:B------:R-:W-:Y:S01]  /*34f0*/  FADD.FTZ R25, R155, R46 ;  /* 0x0000002e9b197221 */ /* 0x000fe20000010000 */
[----:B0-----:R-:W-:Y:S01]  /*3500*/  @P2 IMAD.HI.U32 R33, R2, R33, RZ ;  /* 0x0000002102212227 */ /* 0x001fe200078e00ff */
[----:B------:R-:W-:-:S03]  /*3510*/  F2FP.BF16.F32.PACK_AB R153, R26, R153 ;  /* 0x000000991a99723e */ /* 0x000fc600000010ff */
[C---:B------:R-:W-:Y:S01]  /*3520*/  FADD.FTZ R46, R28.reuse, R25 ;  /* 0x000000191c2e7221 */ /* 0x040fe20000010000 */
[----:B------:R-:W-:Y:S01]  /*3530*/  F2FP.BF16.F32.PACK_AB R155, R28, R155 ;  /* 0x0000009b1c9b723e */ /* 0x000fe200000010ff */
[----:B------:R-:W0:Y:S01]  /*3540*/  MUFU.EX2 R27, R27 ;  /* 0x0000001b001b7308 */ /* 0x000e220000000800 */
[----:B--2---:R-:W-:Y:S01]  /*3550*/  FADD.FTZ R3, R21, R44 ;  /* 0x0000002c15037221 */ /* 0x004fe20000010000 */
[----:B------:R-:W-:Y:S01]  /*3560*/  FADD.FTZ R25, R157, R46 ;  /* 0x0000002e9d197221 */ /* 0x000fe20000010000 */
[----:B------:R-:W-:Y:S02]  /*3570*/  @P2 SHF.R.U32.HI R29, RZ, R48, R33 ;  /* 0x00000030ff1d2219 */ /* 0x000fe40000011621 */
[C---:B------:R-:W-:Y:S01]  /*3580*/  F2FP.BF16.F32.PACK_AB R157, R30.reuse, R157 ;  /* 0x0000009d1e9d723e */ /* 0x040fe200000010ff */
[----:B------:R-:W-:Y:S01]  /*3590*/  FADD.FTZ R46, R30, R25 ;  /* 0x000000191e2e7221 */ /* 0x000fe20000010000 */
[----:B------:R-:W-:Y:S01]  /*35a0*/  IADD3 R29, R29, R16, -R17 ;  /* 0x000000101d1d7210 */ /* 0x000fe20007ffe811 */
[----:B------:R-:W1:Y:S01]  /*35b0*/  MUFU.EX2 R174, R45 ;  /* 0x0000002d00ae7308 */ /* 0x000e620000000800 */
[----:B---3--:R-:W-:Y:S01]  /*35c0*/  FADD.FTZ R44, R172, R3 ;  /* 0x00000003ac2c7221 */ /* 0x008fe20000010000 */
[----:B------:R-:W-:Y:S01]  /*35d0*/  FADD.FTZ R25, R159, R46 ;  /* 0x0000002e9f197221 */ /* 0x000fe20000010000 */
[----:B------:R-:W-:-:S02]  /*35e0*/  SHF.R.S32.HI R48, RZ, 0x1f, R29 ;  /* 0x0000001fff307819 */ /* 0x000fc4000001141d */
[C---:B------:R-:W-:Y:S01]  /*35f0*/  F2FP.BF16.F32.PACK_AB R159, R32.reuse, R159 ;  /* 0x0000009f209f723e */ /* 0x040fe200000010ff */
[----:B------:R-:W-:Y:S01]  /*3600*/  FADD.FTZ R6, R32, R25 ;  /* 0x0000001920067221 */ /* 0x000fe20000010000 */
[----:B------:R-:W-:Y:S01]  /*3610*/  LEA.HI R48, R48, R29, RZ, 0x7 ;  /* 0x0000001d30307211 */ /* 0x000fe200078f38ff */
[----:B------:R-:W2:Y:S01]  /*3620*/  MUFU.EX2 R31, R31 ;  /* 0x0000001f001f7308 */ /* 0x000ea20000000800 */
[----:B0-----:R-:W-:Y:S01]  /*3630*/  FADD.FTZ R3, R27, R44 ;  /* 0x0000002c1b037221 */ /* 0x001fe20000010000 */
[----:B------:R-:W-:Y:S01]  /*3640*/  FADD.FTZ R25, R161, R6 ;  /* 0x00000006a1197221 */ /* 0x000fe20000010000 */
[----:B------:R-:W-:Y:S02]  /*3650*/  F2FP.BF16.F32.PACK_AB R161, R34, R161 ;  /* 0x000000a122a1723e */ /* 0x000fe400000010ff */
[----:B------:R-:W-:Y:S01]  /*3660*/  F2FP.BF16.F32.PACK_AB R182, R182, R11 ;  /* 0x0000000bb6b6723e */ /* 0x000fe200000010ff */
[----:B------:R-:W-:Y:S01]  /*3670*/  FADD.FTZ R6, R34, R25 ;  /* 0x0000001922067221 */ /* 0x000fe20000010000 */
[----:B------:R-:W-:Y:S01]  /*3680*/  F2FP.BF16.F32.PACK_AB R176, R176, R13 ;  /* 0x0000000db0b0723e */ /* 0x000fe200000010ff */
[----:B------:R-:W0:Y:S01]  /*3690*/  MUFU.EX2 R168, R49 ;  /* 0x0000003100a87308 */ /* 0x000e220000000800 */
[----:B-1----:R-:W-:Y:S01]  /*36a0*/  FADD.FTZ R44, R174, R3 ;  /* 0x00000003ae2c7221 */ /* 0x002fe20000010000 */
[----:B------:R-:W-:Y:S01]  /*36b0*/  FADD.FTZ R25, R163, R6 ;  /* 0x00000006a3197221 */ /* 0x000fe20000010000 */
[----:B------:R-:W-:-:S02]  /*36c0*/  F2FP.BF16.F32.PACK_AB R163, R36, R163 ;  /* 0x000000a324a3723e */ /* 0x000fc400000010ff */
[----:B------:R-:W-:Y:S01]  /*36d0*/  F2FP.BF16.F32.PACK_AB R178, R178, R15 ;  /* 0x0000000fb2b2723e */ /* 0x000fe200000010ff */
[----:B------:R-:W-:Y:S01]  /*36e0*/  FADD.FTZ R6, R36, R25 ;  /* 0x0000001924067221 */ /* 0x000fe20000010000 */
[----:B------:R-:W-:Y:S01]  /*36f0*/  F2FP.BF16.F32.PACK_AB R172, R172, R21 ;  /* 0x00000015acac723e */ /* 0x000fe200000010ff */
[----:B------:R-:W1:Y:S01]  /*3700*/  MUFU.EX2 R35, R35 ;  /* 0x0000002300237308 */ /* 0x000e620000000800 */
[----:B--2---:R-:W-:Y:S01]  /*3710*/  FADD.FTZ R3, R31, R44 ;  /* 0x0000002c1f037221 */ /* 0x004fe20000010000 */
[----:B------:R-:W-:Y:S01]  /*3720*/  FADD.FTZ R25, R165, R6 ;  /* 0x00000006a5197221 */ /* 0x000fe20000010000 */
[----:B------:R-:W-:Y:S02]  /*3730*/  F2FP.BF16.F32.PACK_AB R165, R38, R165 ;  /* 0x000000a526a5723e */ /* 0x000fe400000010ff */
[----:B------:R-:W-:Y:S01]  /*3740*/  F2FP.BF16.F32.PACK_AB R174, R174, R27 ;  /* 0x0000001baeae723e */ /* 0x000fe200000010ff */
[----:B------:R-:W-:Y:S02]  /*3750*/  FADD.FTZ R6, R38, R25 ;  /* 0x0000001926067221 */ /* 0x000fe40000010000 */
        /* <DEDUP_REMOVED lines=47> */
[----:B------:R-:W-:Y:S02]  /*3a50*/  SHF.R.S32.HI R9, RZ, 0x7, R48 ;  /* 0x00000007ff097819 */ /* 0x000fe40000011430 */
[----:B------:R-:W-:Y:S02]  /*3a60*/  F2FP.BF16.F32.PACK_AB R166, R40, R67 ;  /* 0x0000004328a6723e */ /* 0x000fe400000010ff */
[----:B------:R-:W-:Y:S01]  /*3a70*/  VIMNMX R9, RZ, R9, !PT ;  /* 0x00000009ff097248 */ /* 0x000fe20007fe0100 */
[----:B-1----:R-:W-:-:S03]  /*3a80*/  FADD.FTZ R25, R167, R6 ;  /* 0x00000006a7197221 */ /* 0x002fc60000010000 */
[----:B------:R-:W-:Y:S01]  /*3a90*/  ISETP.GE.AND P3, PT, R10, R9, PT ;  /* 0x000000090a00720c */ /* 0x000fe20003f66270 */
[C---:B--2---:R-:W-:Y:S01]  /*3aa0*/  FADD.FTZ R3, R42.reuse, R25 ;  /* 0x000000192a037221 */ /* 0x044fe20000010000 */
[----:B------:R-:W-:-:S11]  /*3ab0*/  F2FP.BF16.F32.PACK_AB R167, R42, R167 ;  /* 0x000000a72aa7723e */ /* 0x000fd600000010ff */
[----:B------:R-:W-:Y:S05]  /*3ac0*/  @!P3 BRA `(.L_x_9164) ;  /* 0x000000280050b947 */ /* 0x000fea0003800000 */
[----:B------:R-:W-:Y:S01]  /*3ad0*/  IMAD.MOV.U32 R8, RZ, RZ, R5 ;  /* 0x000000ffff087224 */ /* 0x000fe200078e0005 */
[----:B------:R-:W-:Y:S01]  /*3ae0*/  UMOV UR44, UR36 ;  /* 0x00000024002c7c82 */ /* 0x000fe20008000000 */
[----:B------:R-:W-:Y:S01]  /*3af0*/  IMAD.MOV.U32 R6, RZ, RZ, R7 ;  /* 0x000000ffff067224 */ /* 0x000fe200078e0007 */
[----:B------:R-:W-:Y:S01]  /*3b00*/  UMOV UR43, UR37 ;  /* 0x00000025002b7c82 */ /* 0x000fe20008000000 */
[----:B------:R-:W-:-:S07]  /*3b10*/  IMAD.MOV.U32 R151, RZ, RZ, RZ ;  /* 0x000000ffff977224 */ /* 0x000fce00078e00ff */
.L_x_9173:
        /* <DEDUP_REMOVED lines=9> */
.L_x_9166:
[----:B------:R-:W-:Y:S01]  /*3bb0*/  ULEA UR6, UR37, UR38, 0x3 ;  /* 0x0000002625067291 */ /* 0x000fe2000f8e183f */
[----:B------:R-:W-:-:S05]  /*3bc0*/  IMAD.U32 R0, RZ, RZ, UR36 ;  /* 0x00000024ff007e24 */ /* 0x000fca000f8e00ff */
[----:B------:R-:W-:-:S04]  /*3bd0*/  SHF.L.U32 R0, R0, 0x1f, RZ ;  /* 0x0000001f00007819 */ /* 0x000fc800000006ff */
[----:B------:R0:W1:Y:S01]  /*3be0*/  SYNCS.PHASECHK.TRANS64.TRYWAIT P3, [UR6+0x28830], R0 ;  /* 0x02883000ff0075a7 */ /* 0x0000620008060146 */
[----:B------:R-:W-:Y:S05]  /*3bf0*/  @!P0 BRA `(.L_x_9167) ;  /* 0x0000000000048947 */ /* 0x000fea0003800000 */
[----:B------:R-:W-:Y:S01]  /*3c00*/  BPT.TRAP 0x1 ;  /* 0x000000040000795c */ /* 0x000fe20000300000 */
.L_x_9167:
[----:B-1----:R-:W-:Y:S05]  /*3c10*/  @P3 BRA `(.L_x_9165) ;  /* 0x0000000000083947 */ /* 0x002fea0003800000 */
[----:B------:R-:W1:Y:S02]  /*3c20*/  SYNCS.PHASECHK.TRANS64.TRYWAIT P3, [UR6+0x28830], R0 ;  /* 0x02883000ff0075a7 */ /* 0x000e640008060146 */
[----:B-1----:R-:W-:Y:S05]  /*3c30*/  @!P3 BRA `(.L_x_9168) ;  /* 0x000000d000fcb947 */ /* 0x002fea0003800000 */
.L_x_9165:
[----:B-1----:R-:W1:Y:S01]  /*3c40*/  S2R R5, SR_TID.X ;  /* 0x0000000000057919 */ /* 0x002e620000002100 */
[----:B------:R-:W-:Y:S01]  /*3c50*/  ULEA UR34, UR37, UR42, 0xb ;  /* 0x0000002a25227291 */ /* 0x000fe2000f8e583f */
[----:B------:R-:W-:Y:S01]  /*3c60*/  UMOV UR35, 0x40000040 ;  /* 0x4000004000237882 */ /* 0x000fe20000000000 */
[----:B------:R-:W-:Y:S02]  /*3c70*/  UMOV UR7, 0x40000040 ;  /* 0x4000004000077882 */ /* 0x000fe40000000000 */
        /* <DEDUP_REMOVED lines=13> */
[----:B-1----:R-:W-:-:S05]  /*3d50*/  SHF.R.U32.HI R5, RZ, 0x7, R5 ;  /* 0x00000007ff057819 */ /* 0x002fca0000011605 */
[----:B0-----:R-:W-:-:S05]  /*3d60*/  VIADD R0, R5, 0x8 ;  /* 0x0000000805007836 */ /* 0x001fca0000000000 */
[----:B------:R0:W-:Y:S06]  /*3d70*/  BAR.SYNC.DEFER_BLOCKING R0, 0x100 ;  /* 0x000400000000751d */ /* 0x0001ec0000010000 */
        /* <DEDUP_REMOVED lines=27> */
.L_x_9170:
[----:B------:R-:W-:Y:S01]  /*3f30*/  ULEA UR6, UR43, UR38, 0x3 ;  /* 0x000000262b067291 */ /* 0x000fe2000f8e183f */
[----:B------:R-:W-:-:S05]  /*3f40*/  IMAD.U32 R0, RZ, RZ, UR44 ;  /* 0x0000002cff007e24 */ /* 0x000fca000f8e00ff */
[----:B------:R-:W-:-:S04]  /*3f50*/  SHF.L.U32 R0, R0, 0x1f, RZ ;  /* 0x0000001f00007819 */ /* 0x000fc800000006ff */
[----:B------:R0:W1:Y:S01]  /*3f60*/  SYNCS.PHASECHK.TRANS64.TRYWAIT P3, [UR6+0x28850], R0 ;  /* 0x02885000ff0075a7 */ /* 0x0000620008060146 */
[----:B------:R-:W-:Y:S05]  /*3f70*/  @!P0 BRA `(.L_x_9171) ;  /* 0x0000000000048947 */ /* 0x000fea0003800000 */
[----:B------:R-:W-:Y:S01]  /*3f80*/  BPT.TRAP 0x1 ;  /* 0x000000040000795c */ /* 0x000fe20000300000 */
.L_x_9171:
[----:B-1----:R-:W-:Y:S05]  /*3f90*/  @P3 BRA `(.L_x_9169) ;  /* 0x0000000000083947 */ /* 0x002fea0003800000 */
[----:B------:R-:W1:Y:S02]  /*3fa0*/  SYNCS.PHASECHK.TRANS64.TRYWAIT P3, [UR6+0x28850], R0 ;  /* 0x02885000ff0075a7 */ /* 0x000e640008060146 */
[----:B-1----:R-:W-:Y:S05]  /*3fb0*/  @!P3 BRA `(.L_x_9172) ;  /* 0x000000d00034b947 */ /* 0x002fea0003800000 */
.L_x_9169:
[----:B------:R-:W-:Y:S01]  /*3fc0*/  UIADD3 UR6, UR38, 0x400, URZ ;  /* 0x0000040026067890 */ /* 0x000fe2000fffe03f */
[----:B------:R-:W-:Y:S01]  /*3fd0*/  WARPGROUP.ARRIVE ;  /* 0x00000000000079c5 */ /* 0x000fe20000000000 */
[----:B------:R-:W-:Y:S01]  /*3fe0*/  UMOV UR7, 0x40000040 ;  /* 0x4000004000077882 */ /* 0x000fe20000000000 */
[----:B------:R-:W-:Y:S01]  /*3ff0*/  UMOV UR11, 0x40000040 ;  /* 0x40000040000b7882 */ /* 0x000fe20000000000 */
[----:B------:R-:W-:Y:S01]  /*4000*/  USHF.R.U32.HI UR6, URZ, 0x4, UR6 ;  /* 0x000000043f067899 */ /* 0x000fe20008011606 */
[----:B-1----:R-:W1:Y:S01]  /*4010*/  @P2 LDC R5, c[0x0][0x44c] ;  /* 0x00011300ff052b82 */ /* 0x002e620000000800 */
[----:B------:R-:W-:Y:S01]  /*4020*/  IMAD.IADD R14, R23, 0x1, R2 ;  /* 0x00000001170e7824 */ /* 0x000fe200078e0202 */
[----:B------:R-:W2:Y:S01]  /*4030*/  S2R R198, SR_TID.X ;  /* 0x0000000000c67919 */ /* 0x000ea20000002100 */
[----:B------:R-:W-:Y:S01]  /*4040*/  ULOP3.LUT UR6, UR6, 0x3fff, URZ, 0xc0, !UPT ;  /* 0x00003fff06067892 */ /* 0x000fe2000f8ec03f */
[----:B------:R-:W-:-:S03]  /*4050*/  UMOV UR44, UR36 ;  /* 0x00000024002c7c82 */ /* 0x000fc60008000000 */
[----:B------:R-:W-:Y:S01]  /*4060*/  ULOP3.LUT UR6, UR6, 0x4000000, URZ, 0xfc, !UPT ;  /* 0x0400000006067892 */ /* 0x000fe2000f8efc3f */
[----:B0-----:R-:W0:Y:S03]  /*4070*/  @P2 LDC R0, c[0x0][0x450] ;  /* 0x00011400ff002b82 */ /* 0x001e260000000800 */
[----:B------:R-:W-:-:S04]  /*4080*/  ULEA UR6, UR43, UR6, 0xb ;  /* 0x000000062b067291 */ /* 0x000fc8000f8e583f */
[----:B------:R-:W-:-:S05]  /*4090*/  UIADD3 UR10, UR6, 0x80, URZ ;  /* 0x00000080060a7890 */ /* 0x000fca000fffe03f */
[----:B------:R-:W-:Y:S01]  /*40a0*/  HGMMA.64x128x16.F32.BF16 R88, R180, gdesc[UR4].tnspB, R88, gsb0 ;  /* 0x41e00004b4587df0 */ /* 0x000fe20008001858 */
[----:B------:R-:W-:Y:S01]  /*40b0*/  UMOV UR7, 0x40000040 ;  /* 0x4000004000077882 */ /* 0x000fe20000000000 */
[----:B-1----:R-:W-:-:S05]  /*40c0*/  @P2 IMAD.HI.U32 R5, R14, R5, RZ ;  /* 0x000000050e052227 */ /* 0x002fca00078e00ff */
[----:B0-----:R-:W-:Y:S01]  /*40d0*/  @P2 SHF.R.U32.HI R14, RZ, R0, R5 ;  /* 0x00000000ff0e2219 */ /* 0x001fe20000011605 */
[----:B------:R-:W-:Y:S01]  /*40e0*/  IMAD.MOV.U32 R5, RZ, RZ, -0x80 ;  /* 0xffffff80ff057424 */ /* 0x000fe200078e00ff */
[----:B--2---:R-:W-:-:S03]  /*40f0*/  SHF.R.U32.HI R198, RZ, 0x7, R198 ;  /* 0x00000007ffc67819 */ /* 0x004fc600000116c6 */
[----:B------:R-:W0:Y:S01]  /*4100*/  SHFL.IDX PT, R7, R14, 0x1, 0x1c1f ;  /* 0x003c1f000e077f89 */ /* 0x000e2200000e0000 */
[----:B------:R-:W-:-:S04]  /*4110*/  IMAD R5, R10, R5, 0x1 ;  /* 0x000000010a057424 */ /* 0x000fc800078e0205 */
[----:B------:R-:W-:-:S05]  /*4120*/  IMAD R5, R22, -0x2, R5 ;  /* 0xfffffffe16057824 */ /* 0x000fca00078e0205 */
[----:B------:R-:W-:-:S05]  /*4130*/  IADD3 R12, -R17, R5, R16 ;  /* 0x00000005110c7210 */ /* 0x000fca0007ffe110 */
[----:B0-----:R-:W-:-:S05]  /*4140*/  IMAD.IADD R0, R12, 0x1, R7 ;  /* 0x000000010c007824 */ /* 0x001fca00078e0207 */
        /* <DEDUP_REMOVED lines=10> */
[----:B------:R-:W-:Y:S01]  /*41f0*/  HGMMA.64x128x16.F32.BF16 R88, R176, gdesc[UR8].tnspB, R88, gsb0 ;  /* 0x41e00008b0587df0 */ /* 0x000fe20008001858 */
[----:B------:R-:W-:Y:S01]  /*4200*/  UIADD3 UR10, UR6, 0x100, URZ ;  /* 0x00000100060a7890 */ /* 0x000fe2000fffe03f */
[----:B------:R-:W-:Y:S01]  /*4210*/  FMNMX.FTZ R20, R181, R20, !PT ;  /* 0x00000014b5147209 */ /* 0x000fe20007810000 */
[----:B------:R-:W-:Y:S01]  /*4220*/  UMOV UR11, 0x40000040 ;  /* 0x40000040000b7882 */ /* 0x000fe20000000000 */
[----:B------:R-:W-:Y:S02]  /*4230*/  ISETP.GT.AND P3, PT, R0, 0x10, PT ;  /* 0x000000100000780c */ /* 0x000fe40003f64270 */
[----:B------:R-:W-:Y:S02]  /*4240*/  FSEL R201, R31, -INF , P4 ;  /* 0xff8000001fc97808 */ /* 0x000fe40002000000 */
[----:B------:R-:W-:-:S02]  /*4250*/  FMNMX.FTZ R20, R183, R20, !PT ;  /* 0x00000014b7147209 */ /* 0x000fc40007810000 */
[C---:B------:R-:W-:Y:S02]  /*4260*/  ISETP.GT.AND P4, PT, R0.reuse, 0x11, PT ;  /* 0x000000110000780c */ /* 0x040fe40003f84270 */
[----:B------:R-:W-:Y:S02]  /*4270*/  FMNMX.FTZ R20, R201, R20, !PT ;  /* 0x00000014c9147209 */ /* 0x000fe40007810000 */
[----:B------:R-:W-:Y:S02]  /*4280*/  FSEL R199, R35, -INF , P4 ;  /* 0xff80000023c77808 */ /* 0x000fe40002000000 */
[----:B------:R-:W-:Y:S01]  /*4290*/  ISETP.GT.AND P4, PT, R0, 0x19, PT ;  /* 0x000000190000780c */ /* 0x000fe20003f84270 */
[----:B------:R-:W-:Y:S02]  /*42a0*/  WARPGROUP.DEPBAR.LE gsb0, 0x0 ;  /* 0x00008000000079c5 */ /* 0x000fe40000010000 */
[----:B------:R-:W-:Y:S01]  /*42b0*/  WARPGROUP.ARRIVE ;  /* 0x00000000000079c5 */ /* 0x000fe20000000000 */
[----:B------:R-:W-:-:S02]  /*42c0*/  FSEL R177, R34, -INF , P3 ;  /* 0xff80000022b17808 */ /* 0x000fc40001800000 */
[----:B------:R-:W-:Y:S02]  /*42d0*/  ISETP.GT.AND P3, PT, R0, 0x18, PT ;  /* 0x000000180000780c */ /* 0x000fe40003f64270 */
[----:B------:R-:W-:Y:S01]  /*42e0*/  FMNMX.FTZ R20, R177, R20, !PT ;  /* 0x00000014b1147209 */ /* 0x000fe20007810000 */
[----:B------:R-:W-:Y:S01]  /*42f0*/  HGMMA.64x128x16.F32.BF16 R88, R172, gdesc[UR8].tnspB, R88, gsb0 ;  /* 0x41e00008ac587df0 */ /* 0x000fe20008001858 */
[----:B------:R-:W-:Y:S01]  /*4300*/  UIADD3 UR10, UR6, 0x180, URZ ;  /* 0x00000180060a7890 */ /* 0x000fe2000fffe03f */
[----:B------:R-:W-:Y:S01]  /*4310*/  FSEL R179, R38, -INF , P3 ;  /* 0xff80000026b37808 */ /* 0x000fe20001800000 */
[----:B------:R-:W-:Y:S01]  /*4320*/  UMOV UR11, 0x40000040 ;  /* 0x40000040000b7882 */ /* 0x000fe20000000000 */
[----:B------:R-:W-:Y:S02]  /*4330*/  FMNMX.FTZ R20, R199, R20, !PT ;  /* 0x00000014c7147209 */ /* 0x000fe40007810000 */
[----:B------:R-:W-:Y:S02]  /*4340*/  ISETP.GT.AND P3, PT, R0, 0x20, PT ;  /* 0x000000200000780c */ /* 0x000fe40003f64270 */
[----:B------:R-:W-:Y:S01]  /*4350*/  FMNMX.FTZ R20, R179, R20, !PT ;  /* 0x00000014b3147209 */ /* 0x000fe20007810000 */
[----:B------:R-:W-:-:S02]  /*4360*/  WARPGROUP.DEPBAR.LE gsb0, 0x0 ;  /* 0x00008000000079c5 */ /* 0x000fc40000010000 */
        /* <DEDUP_REMOVED lines=77> */
[----:B------:R-:W-:Y:S01]  /*4840*/  FSEL R39, R86, -INF , P3 ;  /* 0xff80000056277808 */ /* 0x000fe20001800000 */
[----:B------:R-:W0:Y:S01]  /*4850*/  LDC R0, c[0x0][0x988] ;  /* 0x00026200ff007b82 */ /* 0x000e220000000800 */
[----:B------:R-:W-:Y:S02]  /*4860*/  FMNMX.FTZ R20, R83, R20, !PT ;  /* 0x0000001453147209 */ /* 0x000fe40007810000 */
[----:B------:R-:W-:Y:S02]  /*4870*/  FSEL R87, R87, -INF , P4 ;  /* 0xff80000057577808 */ /* 0x000fe40002000000 */
[----:B------:R-:W-:-:S04]  /*4880*/  FMNMX.FTZ R20, R39, R20, !PT ;  /* 0x0000001427147209 */ /* 0x000fc80007810000 */
[----:B------:R-:W-:-:S05]  /*4890*/  FMNMX.FTZ R20, R87, R20, !PT ;  /* 0x0000001457147209 */ /* 0x000fca0007810000 */
[----:B------:R-:W1:Y:S01]  /*48a0*/  SHFL.BFLY PT, R5, R20, 0x2, 0x1f ;  /* 0x0c401f0014057f89 */ /* 0x000e6200000e0000 */
[----:B------:R-:W-:Y:S02]  /*48b0*/  WARPGROUP.DEPBAR.LE gsb0, 0x0 ;  /* 0x00008000000079c5 */ /* 0x000fe40000010000 */
[----:B------:R-:W-:Y:S01]  /*48c0*/  WARPGROUP.ARRIVE ;  /* 0x00000000000079c5 */ /* 0x000fe20000000000 */
[----:B------:R-:W2:Y:S05]  /*48d0*/  SHFL.IDX PT, R153, R14, RZ, 0x1c1f ;  /* 0x001c1fff0e997589 */ /* 0x000eaa00000e0000 */
[----:B------:R-:W-:Y:S01]  /*48e0*/  HGMMA.64x128x16.F32.BF16 R88, R156, gdesc[UR8].tnspB, R88, gsb0 ;  /* 0x41e000089c587df0 */ /* 0x000fe20008001858 */
[----:B------:R-:W-:Y:S01]  /*48f0*/  UIADD3 UR10, UR6, 0x300, URZ ;  /* 0x00000300060a7890 */ /* 0x000fe2000fffe03f */
[----:B------:R-:W-:Y:S01]  /*4900*/  UMOV UR11, 0x40000040 ;  /* 0x40000040000b7882 */ /* 0x000fe20000000000 */
[----:B------:R-:W-:Y:S01]  /*4910*/  UIADD3 UR6, UR6, 0x380, URZ ;  /* 0x0000038006067890 */ /* 0x000fe2000fffe03f */
[----:B-1----:R-:W-:-:S05]  /*4920*/  FMNMX.FTZ R26, R20, R5, !PT ;  /* 0x00000005141a7209 */ /* 0x002fca0007810000 */
[----:B------:R-:W1:Y:S01]  /*4930*/  SHFL.BFLY PT, R5, R26, 0x1, 0x1f ;  /* 0x0c201f001a057f89 */ /* 0x000e6200000e0000 */
[----:B--2---:R-:W-:-:S05]  /*4940*/  IMAD.IADD R34, R12, 0x1, R153 ;  /* 0x000000010c227824 */ /* 0x004fca00078e0299 */
        /* <DEDUP_REMOVED lines=12> */
[----:B-1----:R-:W-:Y:S02]  /*4a10*/  FMNMX.FTZ R5, R26, R5, !PT ;  /* 0x000000051a057209 */ /* 0x002fe40007810000 */
[C---:B------:R-:W-:Y:S02]  /*4a20*/  ISETP.GT.AND P5, PT, R34.reuse, 0x11, PT ;  /* 0x000000112200780c */ /* 0x040fe40003fa4270 */
[----:B------:R-:W-:Y:S01]  /*4a30*/  FMNMX.FTZ R20, R29, R20, !PT ;  /* 0x000000141d147209 */ /* 0x000fe20007810000 */
[----:B0-----:R-:W-:Y:S01]  /*4a40*/  FMUL.FTZ R30, R5, R0 ;  /* 0x00000000051e7220 */ /* 0x001fe20000410000 */
[----:B------:R-:W-:Y:S02]  /*4a50*/  FSEL R33, R33, -INF , P5 ;  /* 0xff80000021217808 */ /* 0x000fe40002800000 */
[----:B------:R-:W-:Y:S02]  /*4a60*/  FSETP.NEU.FTZ.AND P3, PT, R5, -INF , PT ;  /* 0xff8000000500780b */ /* 0x000fe40003f7d000 */
[----:B------:R-:W-:-:S02]  /*4a70*/  ISETP.GT.AND P5, PT, R34, 0x19, PT ;  /* 0x000000192200780c */ /* 0x000fc40003fa4270 */
        /* <DEDUP_REMOVED lines=19> */
[-CC-:B------:R-:W-:Y:S01]  /*4bb0*/  FFMA.FTZ R173, R173, R0.reuse, -R12.reuse ;  /* 0x00000000adad7223 */ /* 0x180fe2000001080c */
[C---:B------:R-:W-:Y:S01]  /*4bc0*/  ISETP.GT.AND P5, PT, R34.reuse, 0x39, PT ;  /* 0x000000392200780c */ /* 0x040fe20003fa4270 */
[-CC-:B------:R-:W-:Y:S01]  /*4bd0*/  FFMA.FTZ R11, R11, R0.reuse, -R12.reuse ;  /* 0x000000000b0b7223 */ /* 0x180fe2000001080c */
[-CC-:B------:R-:W-:Y:S01]  /*4be0*/  FFMA.FTZ R15, R15, R0.reuse, -R12.reuse ;  /* 0x000000000f0f7223 */ /* 0x180fe2000001080c */
[----:B------:R-:W-:Y:S01]  /*4bf0*/  FFMA.FTZ R46, R79, R0, -R12 ;  /* 0x000000004f2e7223 */ /* 0x000fe2000001080c */
[----:B------:R-:W-:Y:S01]  /*4c00*/  FSEL R53, R53, -INF , P5 ;  /* 0xff80000035357808 */ /* 0x000fe20002800000 */
[----:B------:R-:W-:Y:S01]  /*4c10*/  MUFU.EX2 R183, R183 ;  /* 0x000000b700b77308 */ /* 0x000fe20000000800 */
[----:B------:R-:W-:-:S04]  /*4c20*/  ISETP.GT.AND P5, PT, R34, 0x41, PT ;  /* 0x000000412200780c */ /* 0x000fc80003fa4270 */
[----:B------:R-:W-:Y:S02]  /*4c30*/  FSEL R57, R57, -INF , P5 ;  /* 0xff80000039397808 */ /* 0x000fe40002800000 */
[C---:B------:R-:W-:Y:S01]  /*4c40*/  ISETP.GT.AND P5, PT, R34.reuse, 0x49, PT ;  /* 0x000000492200780c */ /* 0x040fe20003fa4270 */
[----:B------:R-:W-:Y:S03]  /*4c50*/  MUFU.EX2 R177, R177 ;  /* 0x000000b100b17308 */ /* 0x000fe60000000800 */
[----:B------:R-:W-:Y:S02]  /*4c60*/  FSEL R61, R61, -INF , P5 ;  /* 0xff8000003d3d7808 */ /* 0x000fe40002800000 */
[----:B------:R-:W-:-:S03]  /*4c70*/  ISETP.GT.AND P5, PT, R34, 0x51, PT ;  /* 0x000000512200780c */ /* 0x000fc60003fa4270 */
[----:B------:R-:W-:Y:S01]  /*4c80*/  MUFU.EX2 R179, R179 ;  /* 0x000000b300b37308 */ /* 0x000fe20000000800 */
[----:B------:R-:W-:Y:S02]  /*4c90*/  FSEL R65, R65, -INF , P5 ;  /* 0xff80000041417808 */ /* 0x000fe40002800000 */
[----:B------:R-:W-:-:S04]  /*4ca0*/  ISETP.GT.AND P5, PT, R34, 0x59, PT ;  /* 0x000000592200780c */ /* 0x000fc80003fa4270 */
        /* <DEDUP_REMOVED lines=13> */
[----:B------:R-:W-:Y:S02]  /*4d80*/  WARPGROUP.DEPBAR.LE gsb0, 0x0 ;  /* 0x00008000000079c5 */ /* 0x000fe40000010000 */
[----:B------:R-:W-:Y:S01]  /*4d90*/  FSEL R157, R32, -INF , P4 ;  /* 0xff800000209d7808 */ /* 0x000fe20002000000 */
[----:B------:R-:W-:Y:S01]  /*4da0*/  WARPGROUP.ARRIVE ;  /* 0x00000000000079c5 */ /* 0x000fe20000000000 */
[----:B------:R-:W-:Y:S01]  /*4db0*/  ISETP.GT.AND P4, PT, R34, 0x18, PT ;  /* 0x000000182200780c */ /* 0x000fe20003f84270 */
[--C-:B------:R-:W-:Y:S01]  /*4dc0*/  FFMA.FTZ R32, R171, R0, -R12.reuse ;  /* 0x00000000ab207223 */ /* 0x100fe2000001080c */
[----:B------:R-:W-:Y:S02]  /*4dd0*/  FMNMX.FTZ R24, R157, R20, !PT ;  /* 0x000000149d187209 */ /* 0x000fe40007810000 */
[----:B------:R-:W-:Y:S01]  /*4de0*/  FSEL R159, R36, -INF , P4 ;  /* 0xff800000249f7808 */ /* 0x000fe20002000000 */
[----:B------:R0:W-:Y:S01]  /*4df0*/  MUFU.EX2 R20, R26 ;  /* 0x0000001a00147308 */ /* 0x0001e20000000800 */
[----:B------:R-:W-:Y:S01]  /*4e00*/  FMNMX.FTZ R24, R33, R24, !PT ;  /* 0x0000001821187209 */ /* 0x000fe20007810000 */
[----:B------:R-:W-:Y:S01]  /*4e10*/  HGMMA.64x128x16.F32.BF16 R88, R160, gdesc[UR8].tnspB, R88, gsb0 ;  /* 0x41e00008a0587df0 */ /* 0x000fe20008001858 */
[----:B------:R-:W-:Y:S01]  /*4e20*/  ISETP.GT.AND P4, PT, R34, 0x20, PT ;  /* 0x000000202200780c */ /* 0x000fe20003f84270 */
[----:B------:R-:W-:Y:S01]  /*4e30*/  FFMA.FTZ R36, R47, R0, -R12 ;  /* 0x000000002f247223 */ /* 0x000fe2000001080c */
[----:B------:R-:W-:-:S02]  /*4e40*/  FMNMX.FTZ R24, R159, R24, !PT ;  /* 0x000000189f187209 */ /* 0x000fc40007810000 */
[----:B------:R-:W-:Y:S01]  /*4e50*/  FSEL R201, R40, -INF , P4 ;  /* 0xff80000028c97808 */ /* 0x000fe20002000000 */
[--C-:B------:R-:W-:Y:S01]  /*4e60*/  FFMA.FTZ R40, R51, R0, -R12.reuse ;  /* 0x0000000033287223 */ /* 0x100fe2000001080c */
[----:B------:R-:W-:Y:S02]  /*4e70*/  FMNMX.FTZ R24, R37, R24, !PT ;  /* 0x0000001825187209 */ /* 0x000fe40007810000 */
[----:B------:R-:W-:Y:S02]  /*4e80*/  ISETP.GT.AND P4, PT, R34, 0x28, PT ;  /* 0x000000282200780c */ /* 0x000fe40003f84270 */
[----:B0-----:R-:W-:Y:S02]  /*4e90*/  FMNMX.FTZ R26, R201, R24, !PT ;  /* 0x00000018c91a7209 */ /* 0x001fe40007810000 */
[----:B------:R-:W-:Y:S01]  /*4ea0*/  FSEL R199, R44, -INF , P4 ;  /* 0xff8000002cc77808 */ /* 0x000fe20002000000 */
[----:B------:R0:W-:Y:S01]  /*4eb0*/  MUFU.EX2 R24, R28 ;  /* 0x0000001c00187308 */ /* 0x0001e20000000800 */
[----:B------:R-:W-:Y:S01]  /*4ec0*/  FMNMX.FTZ R26, R41, R26, !PT ;  /* 0x0000001a291a7209 */ /* 0x000fe20007810000 */
[----:B------:R-:W-:Y:S01]  /*4ed0*/  FFMA.FTZ R44, R75, R0, -R12 ;  /* 0x000000004b2c7223 */ /* 0x000fe2000001080c */
[----:B------:R-:W-:-:S02]  /*4ee0*/  ISETP.GT.AND P4, PT, R34, 0x30, PT ;  /* 0x000000302200780c */ /* 0x000fc40003f84270 */
[----:B------:R-:W-:Y:S02]  /*4ef0*/  FMNMX.FTZ R26, R199, R26, !PT ;  /* 0x0000001ac71a7209 */ /* 0x000fe40007810000 */
[----:B------:R-:W-:Y:S01]  /*4f00*/  FSEL R203, R48, -INF , P4 ;  /* 0xff80000030cb7808 */ /* 0x000fe20002000000 */
[----:B------:R-:W-:Y:S01]  /*4f10*/  MUFU.EX2 R44, R44 ;  /* 0x0000002c002c7308 */ /* 0x000fe20000000800 */
[----:B------:R-:W-:Y:S02]  /*4f20*/  FMNMX.FTZ R26, R45, R26, !PT ;  /* 0x0000001a2d1a7209 */ /* 0x000fe40007810000 */
[----:B------:R-:W-:Y:S02]  /*4f30*/  ISETP.GT.AND P4, PT, R34, 0x38, PT ;  /* 0x000000382200780c */ /* 0x000fe40003f84270 */
[----:B0-----:R-:W-:Y:S02]  /*4f40*/  FMNMX.FTZ R28, R203, R26, !PT ;  /* 0x0000001acb1c7209 */ /* 0x001fe40007810000 */
[----:B------:R-:W-:Y:S01]  /*4f50*/  FSEL R205, R52, -INF , P4 ;  /* 0xff80000034cd7808 */ /* 0x000fe20002000000 */
[----:B------:R0:W-:Y:S01]  /*4f60*/  MUFU.EX2 R26, R175 ;  /* 0x000000af001a7308 */ /* 0x0001e20000000800 */
[----:B------:R-:W-:Y:S01]  /*4f70*/  FMNMX.FTZ R28, R49, R28, !PT ;  /* 0x0000001c311c7209 */ /* 0x000fe20007810000 */
[----:B------:R-:W-:Y:S01]  /*4f80*/  IMAD.U32 R52, RZ, RZ, UR37 ;  /* 0x00000025ff347e24 */ /* 0x000fe2000f8e00ff */
[----:B------:R-:W-:-:S02]  /*4f90*/  ISETP.GT.AND P4, PT, R34, 0x40, PT ;  /* 0x000000402200780c */ /* 0x000fc40003f84270 */
[----:B------:R-:W-:Y:S02]  /*4fa0*/  FMNMX.FTZ R28, R205, R28, !PT ;  /* 0x0000001ccd1c7209 */ /* 0x000fe40007810000 */
[----:B------:R-:W-:Y:S02]  /*4fb0*/  FSEL R207, R56, -INF , P4 ;  /* 0xff80000038cf7808 */ /* 0x000fe40002000000 */
[----:B------:R-:W-:Y:S01]  /*4fc0*/  FMNMX.FTZ R28, R53, R28, !PT ;  /* 0x0000001c351c7209 */ /* 0x000fe20007810000 */
[-CC-:B0-----:R-:W-:Y:S01]  /*4fd0*/  FFMA.FTZ R175, R169, R0.reuse, -R12.reuse ;  /* 0x00000000a9af7223 */ /* 0x181fe2000001080c */
[----:B------:R-:W-:Y:S01]  /*4fe0*/  ISETP.GT.AND P4, PT, R34, 0x48, PT ;  /* 0x000000482200780c */ /* 0x000fe20003f84270 */
[--C-:B------:R-:W-:Y:S01]  /*4ff0*/  FFMA.FTZ R169, R43, R0, -R12.reuse ;  /* 0x000000002ba97223 */ /* 0x100fe2000001080c */
[----:B------:R-:W-:Y:S01]  /*5000*/  FMNMX.FTZ R30, R207, R28, !PT ;  /* 0x0000001ccf1e7209 */ /* 0x000fe20007810000 */
[--C-:B------:R-:W-:Y:S01]  /*5010*/  FFMA.FTZ R43, R55, R0, -R12.reuse ;  /* 0x00000000372b7223 */ /* 0x100fe2000001080c */
        /* <DEDUP_REMOVED lines=13> */
[----:B------:R-:W-:-:S02]  /*50f0*/  FMNMX.FTZ R32, R65, R32, !PT ;  /* 0x0000002041207209 */ /* 0x000fc40007810000 */
[----:B------:R-:W-:Y:S02]  /*5100*/  ISETP.GT.AND P4, PT, R34, 0x60, PT ;  /* 0x000000602200780c */ /* 0x000fe40003f84270 */
[----:B------:R-:W-:Y:S02]  /*5110*/  FMNMX.FTZ R32, R47, R32, !PT ;  /* 0x000000202f207209 */ /* 0x000fe40007810000 */
[----:B------:R-:W-:Y:S01]  /*5120*/  FSEL R211, R72, -INF , P4 ;  /* 0xff80000048d37808 */ /* 0x000fe20002000000 */
[----:B------:R-:W-:Y:S01]  /*5130*/  MUFU.EX2 R169, R169 ;  /* 0x000000a900a97308 */ /* 0x000fe20000000800 */
[----:B------:R-:W-:Y:S02]  /*5140*/  FMNMX.FTZ R32, R69, R32, !PT ;  /* 0x0000002045207209 */ /* 0x000fe40007810000 */
[----:B------:R-:W-:Y:S02]  /*5150*/  ISETP.GT.AND P4, PT, R34, 0x68, PT ;  /* 0x000000682200780c */ /* 0x000fe40003f84270 */
[----:B0-----:R-:W-:-:S02]  /*5160*/  FMNMX.FTZ R36, R211, R32, !PT ;  /* 0x00000020d3247209 */ /* 0x001fc40007810000 */
[----:B------:R-:W-:Y:S01]  /*5170*/  FSEL R51, R76, -INF , P4 ;  /* 0xff8000004c337808 */ /* 0x000fe20002000000 */
[----:B------:R0:W-:Y:S01]  /*5180*/  MUFU.EX2 R32, R40 ;  /* 0x0000002800207308 */ /* 0x0001e20000000800 */
[----:B------:R-:W-:Y:S02]  /*5190*/  FMNMX.FTZ R36, R73, R36, !PT ;  /* 0x0000002449247209 */ /* 0x000fe40007810000 */
[----:B------:R-:W-:Y:S02]  /*51a0*/  ISETP.GT.AND P4, PT, R34, 0x70, PT ;  /* 0x000000702200780c */ /* 0x000fe40003f84270 */
[----:B------:R-:W-:Y:S02]  /*51b0*/  FMNMX.FTZ R38, R51, R36, !PT ;  /* 0x0000002433267209 */ /* 0x000fe40007810000 */
[----:B------:R-:W-:Y:S01]  /*51c0*/  FSEL R213, R80, -INF , P4 ;  /* 0xff80000050d57808 */ /* 0x000fe20002000000 */
[----:B------:R1:W-:Y:S01]  /*51d0*/  MUFU.EX2 R36, R7 ;  /* 0x0000000700247308 */ /* 0x0003e20000000800 */
[----:B------:R-:W-:Y:S01]  /*51e0*/  FMNMX.FTZ R38, R77, R38, !PT ;  /* 0x000000264d267209 */ /* 0x000fe20007810000 */
[-CC-:B0-----:R-:W-:Y:S01]  /*51f0*/  FFMA.FTZ R40, R67, R0.reuse, -R12.reuse ;  /* 0x0000000043287223 */ /* 0x181fe2000001080c */
        /* <DEDUP_REMOVED lines=8> */
[-CC-:B------:R-:W-:Y:S01]  /*5280*/  FFMA.FTZ R31, R35, R0.reuse, -R12.reuse ;  /* 0x00000000231f7223 */ /* 0x180fe2000001080c */
[----:B------:R-:W-:Y:S01]  /*5290*/  FFMA.FTZ R35, R39, R0, -R12 ;  /* 0x0000000027237223 */ /* 0x000fe2000001080c */
[----:B------:R-:W-:Y:S01]  /*52a0*/  FMNMX.FTZ R38, R215, R38, !PT ;  /* 0x00000026d7267209 */ /* 0x000fe20007810000 */
[----:B------:R-:W-:Y:S01]  /*52b0*/  MUFU.EX2 R43, R43 ;  /* 0x0000002b002b7308 */ /* 0x000fe20000000800 */
[----:B------:R-:W-:-:S02]  /*52c0*/  @!P1 LEA R52, R52, UR38, 0x3 ;  /* 0x0000002634349c11 */ /* 0x000fc4000f8e18ff */
[----:B-1----:R-:W-:Y:S01]  /*52d0*/  FMNMX.FTZ R7, R85, R38, !PT ;  /* 0x0000002655077209 */ /* 0x002fe20007810000 */
[----:B------:R-:W-:Y:S02]  /*52e0*/  FFMA.FTZ R38, R59, R0, -R12 ;  /* 0x000000003b267223 */ /* 0x000fe4000001080c */
[----:B------:R-:W-:Y:S02]  /*52f0*/  @!P1 VIADD R52, R52, 0x28840 ;  /* 0x0002884034349836 */ /* 0x000fe40000000000 */
[----:B------:R-:W0:Y:S01]  /*5300*/  SHFL.BFLY PT, R42, R7, 0x2, 0x1f ;  /* 0x0c401f00072a7f89 */ /* 0x000e2200000e0000 */
[----:B------:R-:W-:Y:S02]  /*5310*/  MUFU.EX2 R34, R34 ;  /* 0x0000002200227308 */ /* 0x000fe40000000800 */
[----:B------:R-:W-:-:S06]  /*5320*/  @!P1 PRMT R52, RZ, 0x654, R52 ;  /* 0x00000654ff349816 */ /* 0x000fcc0000000034 */
[----:B------:R-:W-:Y:S08]  /*5330*/  MUFU.EX2 R38, R38 ;  /* 0x0000002600267308 */ /* 0x000ff00000000800 */
[----:B------:R-:W-:Y:S01]  /*5340*/  MUFU.EX2 R55, R55 ;  /* 0x0000003700377308 */ /* 0x000fe20000000800 */
[----:B0-----:R-:W-:-:S07]  /*5350*/  FMNMX.FTZ R48, R7, R42, !PT ;  /* 0x0000002a07307209 */ /* 0x001fce0007810000 */
[----:B------:R-:W-:Y:S01]  /*5360*/  MUFU.EX2 R13, R13 ;  /* 0x0000000d000d7308 */ /* 0x000fe20000000800 */
[----:B------:R-:W-:Y:S01]  /*5370*/  FFMA.FTZ R42, R71, R0, -R12 ;  /* 0x00000000472a7223 */ /* 0x000fe2000001080c */
[----:B------:R-:W0:Y:S06]  /*5380*/  SHFL.BFLY PT, R7, R48, 0x1, 0x1f ;  /* 0x0c201f0030077f89 */ /* 0x000e2c00000e0000 */
[----:B------:R-:W-:Y:S01]  /*5390*/  MUFU.EX2 R40, R40 ;  /* 0x0000002800287308 */ /* 0x000fe20000000800 */
[----:B------:R-:W-:Y:S02]  /*53a0*/  WARPGROUP.DEPBAR.LE gsb0, 0x0 ;  /* 0x00008000000079c5 */ /* 0x000fe40000010000 */
[----:B------:R-:W-:-:S05]  /*53b0*/  WARPGROUP.ARRIVE ;  /* 0x00000000000079c5 */ /* 0x000fca0000000000 */
[----:B------:R-:W-:Y:S01]  /*53c0*/  MUFU.EX2 R42, R42 ;  /* 0x0000002a002a7308 */ /* 0x000fe20000000800 */
[----:B------:R-:W-:Y:S07]  /*53d0*/  HGMMA.64x128x16.F32.BF16 R88, R164, gdesc[UR4].tnspB, R88, gsb0 ;  /* 0x41e00004a4587df0 */ /* 0x000fee0008001858 */
[----:B------:R-:W1:Y:S01]  /*53e0*/  MUFU.EX2 R21, R21 ;  /* 0x0000001500157308 */ /* 0x000e620000000800 */
[----:B0-----:R-:W-:Y:S01]  /*53f0*/  FMNMX.FTZ R7, R48, R7, !PT ;  /* 0x0000000730077209 */ /* 0x001fe20007810000 */
[-CC-:B------:R-:W-:Y:S01]  /*5400*/  FFMA.FTZ R48, R83, R0.reuse, -R12.reuse ;  /* 0x0000000053307223 */ /* 0x180fe2000001080c */
[----:B------:R-:W-:-:S02]  /*5410*/  FFMA.FTZ R12, R87, R0, -R12 ;  /* 0x00000000570c7223 */ /* 0x000fc4000001080c */
[C---:B------:R-:W-:Y:S01]  /*5420*/  FSETP.NEU.FTZ.AND P4, PT, R7.reuse, -INF , PT ;  /* 0xff8000000700780b */ /* 0x040fe20003f9d000 */
[----:B------:R-:W-:Y:S02]  /*5430*/  FMUL.FTZ R50, R7, R0 ;  /* 0x0000000007327220 */ /* 0x000fe40000410000 */
[----:B------:R-:W-:Y:S03]  /*5440*/  MUFU.EX2 R27, R27 ;  /* 0x0000001b001b7308 */ /* 0x000fe60000000800 */
[----:B------:R-:W-:Y:S02]  /*5450*/  FSEL R50, R50, RZ, P4 ;  /* 0x000000ff32327208 */ /* 0x000fe40002000000 */
[----:B-1----:R-:W-:-:S03]  /*5460*/  F2FP.BF16.F32.PACK_AB R161, R44, R21 ;  /* 0x000000152ca1723e */ /* 0x002fc600000010ff */
[----:B------:R-:W-:Y:S01]  /*5470*/  MUFU.EX2 R31, R31 ;  /* 0x0000001f001f7308 */ /* 0x000fe20000000800 */
[-CC-:B------:R-:W-:Y:S01]  /*5480*/  FFMA.FTZ R180, R25, R0.reuse, -R50.reuse ;  /* 0x0000000019b47223 */ /* 0x180fe20000010832 */
[-CC-:B------:R-:W-:Y:S01]  /*5490*/  FFMA.FTZ R25, R29, R0.reuse, -R50.reuse ;  /* 0x000000001d197223 */ /* 0x180fe20000010832 */
[-CC-:B------:R-:W-:Y:S01]  /*54a0*/  FFMA.FTZ R29, R33, R0.reuse, -R50.reuse ;  /* 0x00000000211d7223 */ /* 0x180fe20000010832 */
[-CC-:B------:R-:W-:Y:S01]  /*54b0*/  FFMA.FTZ R33, R37, R0.reuse, -R50.reuse ;  /* 0x0000000025217223 */ /* 0x180fe20000010832 */
[-CC-:B------:R-:W-:Y:S01]  /*54c0*/  FFMA.FTZ R37, R41, R0.reuse, -R50.reuse ;  /* 0x0000000029257223 */ /* 0x180fe20000010832 */
[----:B------:R-:W-:Y:S01]  /*54d0*/  FSEL R41, R5, RZ, P3 ;  /* 0x000000ff05297208 */ /* 0x000fe20001800000 */
[-CC-:B------:R-:W-:Y:S01]  /*54e0*/  FFMA.FTZ R39, R153, R0.reuse, -R50.reuse ;  /* 0x0000000099277223 */ /* 0x180fe20000010832 */
[-CC-:B------:R-:W-:Y:S01]  /*54f0*/  FFMA.FTZ R182, R155, R0.reuse, -R50.reuse ;  /* 0x000000009bb67223 */ /* 0x180fe20000010832 */
[----:B------:R-:W-:Y:S01]  /*5500*/  MUFU.EX2 R180, R180 ;  /* 0x000000b400b47308 */ /* 0x000fe20000000800 */
[-C--:B------:R-:W-:Y:S01]  /*5510*/  FFMA.FTZ R176, R157, R0.reuse, -R50 ;  /* 0x000000009db07223 */ /* 0x080fe20000010832 */
[----:B------:R-:W-:Y:S01]  /*5520*/  FADD.FTZ R59, -R41, R8 ;  /* 0x00000008293b7221 */ /* 0x000fe20000010100 */
[----:B------:R-:W-:Y:S01]  /*5530*/  FSEL R41, R7, RZ, P4 ;  /* 0x000000ff07297208 */ /* 0x000fe20002000000 */
[-CC-:B------:R-:W-:Y:S01]  /*5540*/  FFMA.FTZ R178, R159, R0.reuse, -R50.reuse ;  /* 0x000000009fb27223 */ /* 0x180fe20000010832 */
[----:B------:R-:W-:Y:S01]  /*5550*/  IADD3 R8, -R198, 0xb, RZ ;  /* 0x0000000bc6087810 */ /* 0x000fe20007ffe1ff */
[-C--:B------:R-:W-:Y:S01]  /*5560*/  FMUL.FTZ R54, R59, R0.reuse ;  /* 0x000000003b367220 */ /* 0x080fe20000410000 */
[-C--:B------:R-:W-:Y:S01]  /*5570*/  FFMA.FTZ R172, R201, R0.reuse, -R50 ;  /* 0x00000000c9ac7223 */ /* 0x080fe20000010832 */
[----:B------:R-:W-:Y:S01]  /*5580*/  FADD.FTZ R59, -R41, R6 ;  /* 0x00000006293b7221 */ /* 0x000fe20000010100 */
[----:B------:R-:W-:Y:S01]  /*5590*/  MUFU.EX2 R39, R39 ;  /* 0x0000002700277308 */ /* 0x000fe20000000800 */
[-CC-:B------:R-:W-:Y:S01]  /*55a0*/  FFMA.FTZ R61, R61, R0.reuse, -R50.reuse ;  /* 0x000000003d3d7223 */ /* 0x180fe20000010832 */
        /* <DEDUP_REMOVED lines=23> */
[C---:B------:R-:W-:Y:S01]  /*5720*/  ISETP.GT.AND P3, PT, R10.reuse, R9, PT ;  /* 0x000000090a00720c */ /* 0x040fe20003f64270 */
[----:B------:R-:W-:Y:S01]  /*5730*/  VIADD R10, R10, 0xffffffff ;  /* 0xffffffff0a0a7836 */ /* 0x000fe20000000000 */
[----:B------:R-:W-:-:S02]  /*5740*/  F2FP.BF16.F32.PACK_AB R171, R43, R36 ;  /* 0x000000242bab723e */ /* 0x000fc400000010ff */
[----:B------:R-:W-:Y:S02]  /*5750*/  F2FP.BF16.F32.PACK_AB R153, R38, R11 ;  /* 0x0000000b2699723e */ /* 0x000fe400000010ff */
[----:B------:R-:W-:Y:S01]  /*5760*/  F2FP.BF16.F32.PACK_AB R155, R55, R34 ;  /* 0x00000022379b723e */ /* 0x000fe200000010ff */
[----:B------:R-:W2:Y:S01]  /*5770*/  MUFU.EX2 R25, R25 ;  /* 0x0000001900197308 */ /* 0x000ea20000000800 */
[----:B0-----:R-:W-:Y:S01]  /*5780*/  FFMA.FTZ R59, R6, R4, R39 ;  /* 0x00000004063b7223 */ /* 0x001fe20000010027 */
[----:B------:R-:W-:Y:S01]  /*5790*/  FFMA.FTZ R4, R41, R3, R14 ;  /* 0x0000000329047223 */ /* 0x000fe2000001000e */
[----:B------:R-:W-:Y:S02]  /*57a0*/  F2FP.BF16.F32.PACK_AB R157, R40, R13 ;  /* 0x0000000d289d723e */ /* 0x000fe400000010ff */
[C---:B------:R-:W-:Y:S01]  /*57b0*/  FADD.FTZ R59, R180.reuse, R59 ;  /* 0x0000003bb43b7221 */ /* 0x040fe20000010000 */
[C---:B------:R-:W-:Y:S01]  /*57c0*/  FADD.FTZ R4, R181.reuse, R4 ;  /* 0x00000004b5047221 */ /* 0x040fe20000010000 */
[----:B------:R-:W-:Y:S01]  /*57d0*/  F2FP.BF16.F32.PACK_AB R181, R181, R14 ;  /* 0x0000000eb5b5723e */ /* 0x000fe200000010ff */
[----:B------:R-:W0:Y:S01]  /*57e0*/  MUFU.EX2 R176, R176 ;  /* 0x000000b000b07308 */ /* 0x000e220000000800 */
[----:B------:R-:W-:-:S02]  /*57f0*/  F2FP.BF16.F32.PACK_AB R180, R180, R39 ;  /* 0x00000027b4b4723e */ /* 0x000fc400000010ff */
[----:B------:R-:W-:Y:S02]  /*5800*/  F2FP.BF16.F32.PACK_AB R159, R42, R15 ;  /* 0x0000000f2a9f723e */ /* 0x000fe400000010ff */
[----:B------:R-:W-:-:S03]  /*5810*/  F2FP.BF16.F32.PACK_AB R163, R46, R27 ;  /* 0x0000001b2ea3723e */ /* 0x000fc600000010ff */
[----:B------:R-:W3:Y:S08]  /*5820*/  MUFU.EX2 R29, R29 ;  /* 0x0000001d001d7308 */ /* 0x000ef00000000800 */
[----:B------:R-:W4:Y:S08]  /*5830*/  MUFU.EX2 R178, R178 ;  /* 0x000000b200b27308 */ /* 0x000f300000000800 */
[----:B------:R-:W5:Y:S08]  /*5840*/  MUFU.EX2 R33, R33 ;  /* 0x0000002100217308 */ /* 0x000f700000000800 */
[----:B------:R-:W5:Y:S08]  /*5850*/  MUFU.EX2 R172, R172 ;  /* 0x000000ac00ac7308 */ /* 0x000f700000000800 */
[----:B------:R3:W-:Y:S08]  /*5860*/  MUFU.EX2 R3, R61 ;  /* 0x0000003d00037308 */ /* 0x0007f00000000800 */
[----:B------:R-:W5:Y:S08]  /*5870*/  MUFU.EX2 R37, R37 ;  /* 0x0000002500257308 */ /* 0x000f700000000800 */
[----:B------:R-:W5:Y:S01]  /*5880*/  MUFU.EX2 R174, R174 ;  /* 0x000000ae00ae7308 */ /* 0x000f620000000800 */
[----:B------:R-:W-:-:S02]  /*5890*/  WARPGROUP.DEPBAR.LE gsb0, 0x0 ;  /* 0x00008000000079c5 */ /* 0x000fc40000010000 */
[----:B------:R1:W-:Y:S06]  /*58a0*/  BAR.ARV R8, 0x100 ;  /* 0x000400080000751d */ /* 0x0003ec0000002000 */
[----:B------:R-:W5:Y:S01]  /*58b0*/  MUFU.EX2 R45, R45 ;  /* 0x0000002d002d7308 */ /* 0x000f620000000800 */
[----:B------:R4:W-:Y:S01]  /*58c0*/  @!P1 SYNCS.ARRIVE.TRANS64.RED.A1T0 RZ, [R52+URZ], RZ ;  /* 0x000000ff34ff99a7 */ /* 0x0009e2000810043f */
[----:B-1----:R-:W-:Y:S01]  /*58d0*/  FADD.FTZ R8, R182, R59 ;  /* 0x0000003bb6087221 */ /* 0x002fe20000010000 */
[----:B------:R-:W-:Y:S01]  /*58e0*/  FADD.FTZ R59, R183, R4 ;  /* 0x00000004b73b7221 */ /* 0x000fe20000010000 */
[C---:B--2---:R-:W-:Y:S01]  /*58f0*/  F2FP.BF16.F32.PACK_AB R182, R25.reuse, R182 ;  /* 0x000000b619b6723e */ /* 0x044fe200000010ff */
[----:B------:R-:W-:Y:S01]  /*5900*/  FMUL.FTZ R88, R88, R6 ;  /* 0x0000000658587220 */ /* 0x000fe20000410000 */
[----:B------:R-:W-:Y:S01]  /*5910*/  FADD.FTZ R63, R25, R8 ;  /* 0x00000008193f7221 */ /* 0x000fe20000010000 */
[----:B------:R-:W-:Y:S01]  /*5920*/  FADD.FTZ R4, R20, R59 ;  /* 0x0000003b14047221 */ /* 0x000fe20000010000 */
[----:B------:R-:W1:Y:S01]  /*5930*/  MUFU.EX2 R168, R168 ;  /* 0x000000a800a87308 */ /* 0x000e620000000800 */
[----:B------:R-:W-:Y:S01]  /*5940*/  FFMA.FTZ R59, R65, R0, -R50 ;  /* 0x00000000413b7223 */ /* 0x000fe20000010832 */
[----:B0-----:R-:W-:Y:S01]  /*5950*/  FADD.FTZ R8, R176, R63 ;  /* 0x0000003fb0087221 */ /* 0x001fe20000010000 */
[----:B---3--:R-:W-:Y:S01]  /*5960*/  FADD.FTZ R61, R177, R4 ;  /* 0x00000004b13d7221 */ /* 0x008fe20000010000 */
[----:B------:R-:W-:Y:S01]  /*5970*/  F2FP.BF16.F32.PACK_AB R176, R29, R176 ;  /* 0x000000b01db0723e */ /* 0x000fe200000010ff */
[----:B------:R-:W-:Y:S01]  /*5980*/  FFMA.FTZ R50, R85, R0, -R50 ;  /* 0x0000000055327223 */ /* 0x000fe20000010832 */
[----:B------:R-:W-:Y:S01]  /*5990*/  FADD.FTZ R63, R29, R8 ;  /* 0x000000081d3f7221 */ /* 0x000fe20000010000 */
[----:B------:R-:W-:Y:S01]  /*59a0*/  FADD.FTZ R4, R24, R61 ;  /* 0x0000003d18047221 */ /* 0x000fe20000010000 */
[----:B------:R-:W0:Y:S01]  /*59b0*/  MUFU.EX2 R49, R49 ;  /* 0x0000003100317308 */ /* 0x000e220000000800 */
[----:B----4-:R-:W-:-:S02]  /*59c0*/  IMAD.U32 R52, RZ, RZ, UR43 ;  /* 0x0000002bff347e24 */ /* 0x010fc4000f8e00ff */
[----:B------:R-:W-:Y:S01]  /*59d0*/  FADD.FTZ R8, R178, R63 ;  /* 0x0000003fb2087221 */ /* 0x000fe20000010000 */
[----:B------:R-:W-:Y:S01]  /*59e0*/  FADD.FTZ R47, R179, R4 ;  /* 0x00000004b32f7221 */ /* 0x000fe20000010000 */
[----:B------:R-:W-:Y:S01]  /*59f0*/  UMOV UR43, UR37 ;  /* 0x00000025002b7c82 */ /* 0x000fe20008000000 */
[-C--:B------:R-:W-:Y:S01]  /*5a00*/  FMUL.FTZ R89, R89, R6.reuse ;  /* 0x0000000659597220 */ /* 0x080fe20000410000 */
[----:B-----5:R-:W-:Y:S01]  /*5a10*/  FADD.FTZ R61, R33, R8 ;  /* 0x00000008213d7221 */ /* 0x020fe20000010000 */
[----:B------:R-:W-:Y:S01]  /*5a20*/  FADD.FTZ R4, R26, R47 ;  /* 0x0000002f1a047221 */ /* 0x000fe20000010000 */
[----:B------:R-:W2:Y:S01]  /*5a30*/  MUFU.EX2 R170, R170 ;  /* 0x000000aa00aa7308 */ /* 0x000ea20000000800 */
[----:B------:R-:W-:Y:S01]  /*5a40*/  @!P1 LEA R52, R52, UR38, 0x3 ;  /* 0x0000002634349c11 */ /* 0x000fe2000f8e18ff */
[----:B------:R-:W-:Y:S01]  /*5a50*/  FADD.FTZ R8, R172, R61 ;  /* 0x0000003dac087221 */ /* 0x000fe20000010000 */
[----:B------:R-:W-:Y:S01]  /*5a60*/  FADD.FTZ R47, R173, R4 ;  /* 0x00000004ad2f7221 */ /* 0x000fe20000010000 */
[-C--:B------:R-:W-:Y:S01]  /*5a70*/  FMUL.FTZ R92, R92, R6.reuse ;  /* 0x000000065c5c7220 */ /* 0x080fe20000410000 */
[----:B------:R-:W-:Y:S01]  /*5a80*/  FMUL.FTZ R93, R93, R6 ;  /* 0x000000065d5d7220 */ /* 0x000fe20000410000 */
[----:B------:R-:W-:Y:S01]  /*5a90*/  FADD.FTZ R61, R37, R8 ;  /* 0x00000008253d7221 */ /* 0x000fe20000010000 */
[----:B------:R-:W-:Y:S01]  /*5aa0*/  FADD.FTZ R4, R28, R47 ;  /* 0x0000002f1c047221 */ /* 0x000fe20000010000 */
[----:B------:R-:W3:Y:S01]  /*5ab0*/  MUFU.EX2 R53, R53 ;  /* 0x0000003500357308 */ /* 0x000ee20000000800 */
[----:B------:R-:W-:-:S02]  /*5ac0*/  @!P1 VIADD R52, R52, 0x28860 ;  /* 0x0002886034349836 */ /* 0x000fc40000000000 */
[----:B------:R-:W-:Y:S01]  /*5ad0*/  FADD.FTZ R8, R174, R61 ;  /* 0x0000003dae087221 */ /* 0x000fe20000010000 */
[----:B------:R-:W-:Y:S01]  /*5ae0*/  FADD.FTZ R47, R175, R4 ;  /* 0x00000004af2f7221 */ /* 0x000fe20000010000 */
[-C--:B------:R-:W-:Y:S01]  /*5af0*/  FMUL.FTZ R96, R96, R6.reuse ;  /* 0x0000000660607220 */ /* 0x080fe20000410000 */
[-C--:B------:R-:W-:Y:S01]  /*5b00*/  FMUL.FTZ R97, R97, R6.reuse ;  /* 0x0000000661617220 */ /* 0x080fe20000410000 */
[----:B------:R-:W-:Y:S01]  /*5b10*/  FADD.FTZ R61, R45, R8 ;  /* 0x000000082d3d7221 */ /* 0x000fe20000010000 */
[----:B------:R-:W-:Y:S01]  /*5b20*/  FADD.FTZ R4, R30, R47 ;  /* 0x0000002f1e047221 */ /* 0x000fe20000010000 */
[----:B------:R-:W4:Y:S01]  /*5b30*/  MUFU.EX2 R152, R152 ;  /* 0x0000009800987308 */ /* 0x000f220000000800 */
[----:B------:R-:W-:Y:S01]  /*5b40*/  @!P1 PRMT R52, RZ, 0x654, R52 ;  /* 0x00000654ff349816 */ /* 0x000fe20000000034 */
[----:B-1----:R-:W-:Y:S01]  /*5b50*/  FADD.FTZ R8, R168, R61 ;  /* 0x0000003da8087221 */ /* 0x002fe20000010000 */
[----:B------:R-:W-:Y:S01]  /*5b60*/  FADD.FTZ R47, R169, R4 ;  /* 0x00000004a92f7221 */ /* 0x000fe20000010000 */
[-C--:B------:R-:W-:Y:S01]  /*5b70*/  FMUL.FTZ R100, R100, R6.reuse ;  /* 0x0000000664647220 */ /* 0x080fe20000410000 */
[----:B------:R1:W-:Y:S01]  /*5b80*/  @!P1 SYNCS.ARRIVE.TRANS64.RED.A1T0 RZ, [R52+URZ], RZ ;  /* 0x000000ff34ff99a7 */ /* 0x0003e2000810043f */
[----:B0-----:R-:W-:Y:S01]  /*5b90*/  FADD.FTZ R61, R49, R8 ;  /* 0x00000008313d7221 */ /* 0x001fe20000010000 */
[----:B------:R-:W-:Y:S01]  /*5ba0*/  FADD.FTZ R47, R32, R47 ;  /* 0x0000002f202f7221 */ /* 0x000fe20000010000 */
[----:B------:R-:W0:Y:S01]  /*5bb0*/  MUFU.EX2 R57, R57 ;  /* 0x0000003900397308 */ /* 0x000e220000000800 */
[-C--:B------:R-:W-:Y:S01]  /*5bc0*/  FMUL.FTZ R101, R101, R6.reuse ;  /* 0x0000000665657220 */ /* 0x080fe20000410000 */
[----:B--2---:R-:W-:Y:S01]  /*5bd0*/  FADD.FTZ R4, R170, R61 ;  /* 0x0000003daa047221 */ /* 0x004fe20000010000 */
[----:B------:R-:W-:Y:S01]  /*5be0*/  FADD.FTZ R8, R36, R47 ;  /* 0x0000002f24087221 */ /* 0x000fe20000010000 */
[-C--:B------:R-:W-:Y:S01]  /*5bf0*/  FMUL.FTZ R104, R104, R6.reuse ;  /* 0x0000000668687220 */ /* 0x080fe20000410000 */
[-C--:B------:R-:W-:Y:S01]  /*5c00*/  FMUL.FTZ R105, R105, R6.reuse ;  /* 0x0000000669697220 */ /* 0x080fe20000410000 */
[----:B---3--:R-:W-:Y:S01]  /*5c10*/  FADD.FTZ R25, R53, R4 ;  /* 0x0000000435197221 */ /* 0x008fe20000010000 */
[----:B------:R-:W-:Y:S01]  /*5c20*/  FADD.FTZ R8, R43, R8 ;  /* 0x000000082b087221 */ /* 0x000fe20000010000 */
[----:B------:R-:W2:Y:S01]  /*5c30*/  MUFU.EX2 R154, R154 ;  /* 0x0000009a009a7308 */ /* 0x000ea20000000800 */
[-C--:B------:R-:W-:Y:S01]  /*5c40*/  FMUL.FTZ R108, R108, R6.reuse ;  /* 0x000000066c6c7220 */ /* 0x080fe20000410000 */
[----:B----4-:R-:W-:Y:S01]  /*5c50*/  FADD.FTZ R4, R152, R25 ;  /* 0x0000001998047221 */ /* 0x010fe20000010000 */
[----:B------:R-:W-:Y:S01]  /*5c60*/  FADD.FTZ R25, R11, R8 ;  /* 0x000000080b197221 */ /* 0x000fe20000010000 */
[-C--:B------:R-:W-:Y:S01]  /*5c70*/  FMUL.FTZ R109, R109, R6.reuse ;  /* 0x000000066d6d7220 */ /* 0x080fe20000410000 */
[-C--:B------:R-:W-:Y:S01]  /*5c80*/  FMUL.FTZ R112, R112, R6.reuse ;  /* 0x0000000670707220 */ /* 0x080fe20000410000 */
[-C--:B------:R-:W-:Y:S01]  /*5c90*/  FMUL.FTZ R113, R113, R6.reuse ;  /* 0x0000000671717220 */ /* 0x080fe20000410000 */
[----:B------:R-:W-:Y:S01]  /*5ca0*/  FADD.FTZ R25, R38, R25 ;  /* 0x0000001926197221 */ /* 0x000fe20000010000 */
[----:B------:R-:W3:Y:S01]  /*5cb0*/  MUFU.EX2 R156, R156 ;  /* 0x0000009c009c7308 */ /* 0x000ee20000000800 */
[----:B0-----:R-:W-:Y:S01]  /*5cc0*/  FADD.FTZ R29, R57, R4 ;  /* 0x00000004391d7221 */ /* 0x001fe20000010000 */
[-C--:B------:R-:W-:Y:S01]  /*5cd0*/  FMUL.FTZ R116, R116, R6.reuse ;  /* 0x0000000674747220 */ /* 0x080fe20000410000 */
[----:B------:R-:W-:Y:S01]  /*5ce0*/  FADD.FTZ R8, R34, R25 ;  /* 0x0000001922087221 */ /* 0x000fe20000010000 */
[-C--:B------:R-:W-:Y:S01]  /*5cf0*/  FMUL.FTZ R117, R117, R6.reuse ;  /* 0x0000000675757220 */ /* 0x080fe20000410000 */
[-C--:B------:R-:W-:Y:S01]  /*5d00*/  FMUL.FTZ R120, R120, R6.reuse ;  /* 0x0000000678787220 */ /* 0x080fe20000410000 */
[----:B------:R-:W-:Y:S01]  /*5d10*/  FMUL.FTZ R121, R121, R6 ;  /* 0x0000000679797220 */ /* 0x000fe20000410000 */
[----:B------:R-:W-:Y:S01]  /*5d20*/  FADD.FTZ R8, R55, R8 ;  /* 0x0000000837087221 */ /* 0x000fe20000010000 */
[----:B------:R-:W0:Y:S01]  /*5d30*/  MUFU.EX2 R59, R59 ;  /* 0x0000003b003b7308 */ /* 0x000e220000000800 */
[----:B--2---:R-:W-:Y:S01]  /*5d40*/  FADD.FTZ R4, R154, R29 ;  /* 0x0000001d9a047221 */ /* 0x004fe20000010000 */
[----:B------:R-:W-:Y:S01]  /*5d50*/  F2FP.BF16.F32.PACK_AB R154, R3, R154 ;  /* 0x0000009a039a723e */ /* 0x000fe200000010ff */
[-C--:B------:R-:W-:Y:S01]  /*5d60*/  FMUL.FTZ R124, R124, R6.reuse ;  /* 0x000000067c7c7220 */ /* 0x080fe20000410000 */
[-C--:B------:R-:W-:Y:S01]  /*5d70*/  FMUL.FTZ R125, R125, R6.reuse ;  /* 0x000000067d7d7220 */ /* 0x080fe20000410000 */
[----:B------:R-:W-:Y:S01]  /*5d80*/  FADD.FTZ R25, R3, R4 ;  /* 0x0000000403197221 */ /* 0x000fe20000010000 */
[-C--:B------:R-:W-:Y:S01]  /*5d90*/  FMUL.FTZ R128, R128, R6.reuse ;  /* 0x0000000680807220 */ /* 0x080fe20000410000 */
[-C--:B------:R-:W-:Y:S01]  /*5da0*/  FMUL.FTZ R129, R129, R6.reuse ;  /* 0x0000000681817220 */ /* 0x080fe20000410000 */
[----:B------:R-:W2:Y:S01]  /*5db0*/  MUFU.EX2 R158, R158 ;  /* 0x0000009e009e7308 */ /* 0x000ea20000000800 */
[----:B---3--:R-:W-:Y:S01]  /*5dc0*/  FADD.FTZ R4, R156, R25 ;  /* 0x000000199c047221 */ /* 0x008fe20000010000 */
[----:B------:R-:W-:Y:S01]  /*5dd0*/  FADD.FTZ R25, R13, R8 ;  /* 0x000000080d197221 */ /* 0x000fe20000010000 */
[-C--:B------:R-:W-:Y:S01]  /*5de0*/  FMUL.FTZ R132, R132, R6.reuse ;  /* 0x0000000684847220 */ /* 0x080fe20000410000 */
[-C--:B------:R-:W-:Y:S01]  /*5df0*/  FMUL.FTZ R133, R133, R6.reuse ;  /* 0x0000000685857220 */ /* 0x080fe20000410000 */
[-C--:B------:R-:W-:Y:S01]  /*5e00*/  FMUL.FTZ R136, R136, R6.reuse ;  /* 0x0000000688887220 */ /* 0x080fe20000410000 */
[-C--:B------:R-:W-:Y:S01]  /*5e10*/  FMUL.FTZ R137, R137, R6.reuse ;  /* 0x0000000689897220 */ /* 0x080fe20000410000 */
[-C--:B------:R-:W-:Y:S01]  /*5e20*/  FMUL.FTZ R140, R140, R6.reuse ;  /* 0x000000068c8c7220 */ /* 0x080fe20000410000 */
[----:B------:R-:W3:Y:S01]  /*5e30*/  MUFU.EX2 R69, R69 ;  /* 0x0000004500457308 */ /* 0x000ee20000000800 */
[----:B0-----:R-:W-:Y:S01]  /*5e40*/  FADD.FTZ R29, R59, R4 ;  /* 0x000000043b1d7221 */ /* 0x001fe20000010000 */
[----:B------:R-:W-:Y:S01]  /*5e50*/  FADD.FTZ R4, R40, R25 ;  /* 0x0000001928047221 */ /* 0x000fe20000010000 */
[-C--:B------:R-:W-:Y:S01]  /*5e60*/  FMUL.FTZ R141, R141, R6.reuse ;  /* 0x000000068d8d7220 */ /* 0x080fe20000410000 */
[-C--:B------:R-:W-:Y:S01]  /*5e70*/  FMUL.FTZ R144, R144, R6.reuse ;  /* 0x0000000690907220 */ /* 0x080fe20000410000 */
[-C--:B------:R-:W-:Y:S01]  /*5e80*/  FMUL.FTZ R145, R145, R6.reuse ;  /* 0x0000000691917220 */ /* 0x080fe20000410000 */
[----:B------:R-:W-:Y:S01]  /*5e90*/  FADD.FTZ R25, R15, R4 ;  /* 0x000000040f197221 */ /* 0x000fe20000010000 */
[-C--:B------:R-:W-:Y:S01]  /*5ea0*/  FMUL.FTZ R148, R148, R6.reuse ;  /* 0x0000000694947220 */ /* 0x080fe20000410000 */
[----:B------:R-:W0:Y:S01]  /*5eb0*/  MUFU.EX2 R160, R211 ;  /* 0x000000d300a07308 */ /* 0x000e220000000800 */
[----:B--2---:R-:W-:Y:S01]  /*5ec0*/  FADD.FTZ R29, R158, R29 ;  /* 0x0000001d9e1d7221 */ /* 0x004fe20000010000 */
[----:B------:R-:W-:Y:S01]  /*5ed0*/  FADD.FTZ R4, R42, R25 ;  /* 0x000000192a047221 */ /* 0x000fe20000010000 */
[----:B------:R-:W-:Y:S01]  /*5ee0*/  FMUL.FTZ R149, R149, R6 ;  /* 0x0000000695957220 */ /* 0x000fe20000410000 */
[----:B------:R-:W-:Y:S01]  /*5ef0*/  F2FP.BF16.F32.PACK_AB R183, R20, R183 ;  /* 0x000000b714b7723e */ /* 0x000fe200000010ff */
[----:B------:R-:W-:Y:S01]  /*5f00*/  FMUL.FTZ R90, R90, R41 ;  /* 0x000000295a5a7220 */ /* 0x000fe20000410000 */
[----:B------:R-:W-:Y:S01]  /*5f10*/  FADD.FTZ R3, R21, R4 ;  /* 0x0000000415037221 */ /* 0x000fe20000010000 */
[----:B------:R-:W-:Y:S01]  /*5f20*/  F2FP.BF16.F32.PACK_AB R177, R24, R177 ;  /* 0x000000b118b1723e */ /* 0x000fe200000010ff */
[----:B------:R-:W2:Y:S01]  /*5f30*/  MUFU.EX2 R73, R73 ;  /* 0x0000004900497308 */ /* 0x000ea20000000800 */
[----:B---3--:R-:W-:Y:S01]  /*5f40*/  FADD.FTZ R29, R69, R29 ;  /* 0x0000001d451d7221 */ /* 0x008fe20000010000 */
[----:B------:R-:W-:Y:S01]  /*5f50*/  FADD.FTZ R4, R44, R3 ;  /* 0x000000032c047221 */ /* 0x000fe20000010000 */
[----:B------:R-:W-:Y:S01]  /*5f60*/  F2FP.BF16.F32.PACK_AB R178, R33, R178 ;  /* 0x000000b221b2723e */ /* 0x000fe200000010ff */
[----:B------:R-:W-:Y:S01]  /*5f70*/  FMUL.FTZ R91, R91, R41 ;  /* 0x000000295b5b7220 */ /* 0x000fe20000410000 */
[----:B------:R-:W-:Y:S01]  /*5f80*/  F2FP.BF16.F32.PACK_AB R179, R26, R179 ;  /* 0x000000b31ab3723e */ /* 0x000fe200000010ff */
[----:B------:R-:W-:Y:S01]  /*5f90*/  FADD.FTZ R3, R27, R4 ;  /* 0x000000041b037221 */ /* 0x000fe20000010000 */
[----:B------:R-:W-:Y:S01]  /*5fa0*/  F2FP.BF16.F32.PACK_AB R172, R37, R172 ;  /* 0x000000ac25ac723e */ /* 0x000fe200000010ff */
[----:B------:R-:W3:Y:S01]  /*5fb0*/  MUFU.EX2 R162, R51 ;  /* 0x0000003300a27308 */ /* 0x000ee20000000800 */
[----:B0-----:R-:W-:Y:S01]  /*5fc0*/  FADD.FTZ R29, R160, R29 ;  /* 0x0000001da01d7221 */ /* 0x001fe20000010000 */
[----:B------:R-:W-:Y:S01]  /*5fd0*/  FADD.FTZ R4, R46, R3 ;  /* 0x000000032e047221 */ /* 0x000fe20000010000 */
[----:B------:R-:W-:Y:S01]  /*5fe0*/  F2FP.BF16.F32.PACK_AB R173, R28, R173 ;  /* 0x000000ad1cad723e */ /* 0x000fe200000010ff */
[----:B------:R-:W-:Y:S01]  /*5ff0*/  FMUL.FTZ R94, R94, R41 ;  /* 0x000000295e5e7220 */ /* 0x000fe20000410000 */
[----:B------:R-:W-:Y:S01]  /*6000*/  F2FP.BF16.F32.PACK_AB R174, R45, R174 ;  /* 0x000000ae2dae723e */ /* 0x000fe200000010ff */
[----:B------:R-:W-:Y:S01]  /*6010*/  FADD.FTZ R3, R31, R4 ;  /* 0x000000041f037221 */ /* 0x000fe20000010000 */
[----:B------:R-:W-:Y:S01]  /*6020*/  F2FP.BF16.F32.PACK_AB R175, R30, R175 ;  /* 0x000000af1eaf723e */ /* 0x000fe200000010ff */
[----:B------:R-:W0:Y:S01]  /*6030*/  MUFU.EX2 R77, R77 ;  /* 0x0000004d004d7308 */ /* 0x000e220000000800 */
[----:B--2---:R-:W-:Y:S01]  /*6040*/  FADD.FTZ R29, R73, R29 ;  /* 0x0000001d491d7221 */ /* 0x004fe20000010000 */
[----:B------:R-:W-:Y:S01]  /*6050*/  F2FP.BF16.F32.PACK_AB R168, R49, R168 ;  /* 0x000000a831a8723e */ /* 0x000fe200000010ff */
[----:B------:R-:W-:Y:S01]  /*6060*/  FMUL.FTZ R95, R95, R41 ;  /* 0x000000295f5f7220 */ /* 0x000fe20000410000 */
[----:B------:R-:W-:Y:S01]  /*6070*/  F2FP.BF16.F32.PACK_AB R169, R32, R169 ;  /* 0x000000a920a9723e */ /* 0x000fe200000010ff */
[-C--:B------:R-:W-:Y:S01]  /*6080*/  FMUL.FTZ R98, R98, R41.reuse ;  /* 0x0000002962627220 */ /* 0x080fe20000410000 */
[----:B------:R-:W-:Y:S01]  /*6090*/  F2FP.BF16.F32.PACK_AB R170, R53, R170 ;  /* 0x000000aa35aa723e */ /* 0x000fe200000010ff */
[-C--:B------:R-:W-:Y:S01]  /*60a0*/  FMUL.FTZ R99, R99, R41.reuse ;  /* 0x0000002963637220 */ /* 0x080fe20000410000 */
[----:B------:R-:W2:Y:S01]  /*60b0*/  MUFU.EX2 R164, R213 ;  /* 0x000000d500a47308 */ /* 0x000ea20000000800 */
        /* <DEDUP_REMOVED lines=8> */
[----:B0-----:R-:W-:Y:S01]  /*6140*/  FADD.FTZ R29, R77, R29 ;  /* 0x0000001d4d1d7221 */ /* 0x001fe20000010000 */
[----:B------:R-:W-:Y:S01]  /*6150*/  F2FP.BF16.F32.PACK_AB R160, R73, R160 ;  /* 0x000000a049a0723e */ /* 0x000fe200000010ff */
[-C--:B------:R-:W-:Y:S01]  /*6160*/  FMUL.FTZ R107, R107, R41.reuse ;  /* 0x000000296b6b7220 */ /* 0x080fe20000410000 */
[----:B------:R-:W-:Y:S01]  /*6170*/  F2FP.BF16.F32.PACK_AB R162, R77, R162 ;  /* 0x000000a24da2723e */ /* 0x000fe200000010ff */
        /* <DEDUP_REMOVED lines=10> */
[----:B------:R-:W-:Y:S01]  /*6220*/  FMUL.FTZ R126, R126, R41 ;  /* 0x000000297e7e7220 */ /* 0x000fe20000410000 */
[----:B------:R-:W2:Y:S01]  /*6230*/  MUFU.EX2 R35, R35 ;  /* 0x0000002300237308 */ /* 0x000ea20000000800 */
[C---:B---3--:R-:W-:Y:S01]  /*6240*/  FADD.FTZ R4, R48.reuse, R3 ;  /* 0x0000000330047221 */ /* 0x048fe20000010000 */
[----:B------:R-:W-:Y:S01]  /*6250*/  F2FP.BF16.F32.PACK_AB R165, R48, R31 ;  /* 0x0000001f30a5723e */ /* 0x000fe200000010ff */
[-C--:B------:R-:W-:Y:S01]  /*6260*/  FMUL.FTZ R127, R127, R41.reuse ;  /* 0x000000297f7f7220 */ /* 0x080fe20000410000 */
[-C--:B------:R-:W-:Y:S01]  /*6270*/  FMUL.FTZ R130, R130, R41.reuse ;  /* 0x0000002982827220 */ /* 0x080fe20000410000 */
[-C--:B------:R-:W-:Y:S01]  /*6280*/  FMUL.FTZ R131, R131, R41.reuse ;  /* 0x0000002983837220 */ /* 0x080fe20000410000 */
[-C--:B------:R-:W-:Y:S01]  /*6290*/  FMUL.FTZ R134, R134, R41.reuse ;  /* 0x0000002986867220 */ /* 0x080fe20000410000 */
[-C--:B------:R-:W-:Y:S01]  /*62a0*/  FMUL.FTZ R135, R135, R41.reuse ;  /* 0x0000002987877220 */ /* 0x080fe20000410000 */
[----:B------:R-:W3:Y:S01]  /*62b0*/  MUFU.EX2 R166, R215 ;  /* 0x000000d700a67308 */ /* 0x000ee20000000800 */
        /* <DEDUP_REMOVED lines=11> */
[----:B------:R-:W-:Y:S01]  /*6370*/  FMUL.FTZ R151, R151, R41 ;  /* 0x0000002997977220 */ /* 0x000fe20000410000 */
[----:B------:R-:W-:-:S02]  /*6380*/  IMAD.MOV.U32 R8, RZ, RZ, R5 ;  /* 0x000000ffff087224 */ /* 0x000fc400078e0005 */
[----:B------:R-:W-:Y:S01]  /*6390*/  IMAD.MOV.U32 R6, RZ, RZ, R7 ;  /* 0x000000ffff067224 */ /* 0x000fe200078e0007 */
[----:B------:R-:W2:Y:S01]  /*63a0*/  MUFU.EX2 R12, R12 ;  /* 0x0000000c000c7308 */ /* 0x000ea20000000800 */
[----:B---3--:R-:W-:-:S04]  /*63b0*/  FADD.FTZ R29, R166, R29 ;  /* 0x0000001da61d7221 */ /* 0x008fc80000010000 */
[C---:B0-----:R-:W-:Y:S01]  /*63c0*/  FADD.FTZ R4, R50.reuse, R29 ;  /* 0x0000001d32047221 */ /* 0x041fe20000010000 */
[----:B------:R-:W-:Y:S01]  /*63d0*/  F2FP.BF16.F32.PACK_AB R166, R50, R166 ;  /* 0x000000a632a6723e */ /* 0x000fe200000010ff */
[C---:B--2---:R-:W-:Y:S01]  /*63e0*/  FADD.FTZ R3, R12.reuse, R3 ;  /* 0x000000030c037221 */ /* 0x044fe20000010000 */
[----:B------:R-:W-:Y:S01]  /*63f0*/  F2FP.BF16.F32.PACK_AB R167, R12, R35 ;  /* 0x000000230ca7723e */ /* 0x000fe200000010ff */
[----:B-1----:R-:W-:Y:S06]  /*6400*/  @P3 BRA `(.L_x_9173) ;  /* 0xffffffd400c43947 */ /* 0x002fec000383ffff */
.L_x_9164:
[----:B------:R-:W-:-:S13]  /*6410*/  ISETP.GE.AND P2, PT, R10, RZ, PT ;  /* 0x000000ff0a00720c */ /* 0x000fda0003f46270 */
[----:B------:R-:W-:Y:S05]  /*6420*/  @!P2 BRA `(.L_x_9174) ;  /* 0x000000200000a947 */ /* 0x000fea0003800000 */
[----:B------:R-:W-:Y:S01]  /*6430*/  IMAD.MOV.U32 R6, RZ, RZ, R5 ;  /* 0x000000ffff067224 */ /* 0x000fe200078e0005 */
[----:B------:R-:W-:Y:S01]  /*6440*/  UMOV UR44, UR36 ;  /* 0x00000024002c7c82 */ /* 0x000fe20008000000 */
[----:B------:R-:W-:Y:S01]  /*6450*/  IMAD.MOV.U32 R8, RZ, RZ, R7 ;  /* 0x000000ffff087224 */ /* 0x000fe200078e0007 */
[----:B------:R-:W-:-:S06]  /*6460*/  UMOV UR43, UR37 ;  /* 0x00000025002b7c82 */ /* 0x000fcc0008000000 */
.L_x_9183:
        /* <DEDUP_REMOVED lines=9> */
.L_x_9176:
[----:B------:R-:W-:Y:S01]  /*6500*/  ULEA UR6, UR37, UR38, 0x3 ;  /* 0x0000002625067291 */ /* 0x000fe2000f8e183f */
[----:B------:R-:W-:-:S05]  /*6510*/  IMAD.U32 R0, RZ, RZ, UR36 ;  /* 0x00000024ff007e24 */ /* 0x000fca000f8e00ff */
[----:B------:R-:W-:-:S04]  /*6520*/  SHF.L.U32 R0, R0, 0x1f, RZ ;  /* 0x0000001f00007819 */ /* 0x000fc800000006ff */
[----:B------:R0:W1:Y:S01]  /*6530*/  SYNCS.PHASECHK.TRANS64.TRYWAIT P2, [UR6+0x28830], R0 ;  /* 0x02883000ff0075a7 */ /* 0x0000620008040146 */
[----:B------:R-:W-:Y:S05]  /*6540*/  @!P0 BRA `(.L_x_9177) ;  /* 0x0000000000048947 */ /* 0x000fea0003800000 */
[----:B------:R-:W-:Y:S01]  /*6550*/  BPT.TRAP 0x1 ;  /* 0x000000040000795c */ /* 0x000fe20000300000 */
.L_x_9177:
[----:B-1----:R-:W-:Y:S05]  /*6560*/  @P2 BRA `(.L_x_9175) ;  /* 0x0000000000082947 */ /* 0x002fea0003800000 */
[----:B------:R-:W1:Y:S02]  /*6570*/  SYNCS.PHASECHK.TRANS64.TRYWAIT P2, [UR6+0x28830], R0 ;  /* 0x02883000ff0075a7 */ /* 0x000e640008040146 */
[----:B-1----:R-:W-:Y:S05]  /*6580*/  @!P2 BRA `(.L_x_9178) ;  /* 0x000000a800d8a947 */ /* 0x002fea0003800000 */
.L_x_9175:
        /* <DEDUP_REMOVED lines=47> */
.L_x_9180:
[----:B------:R-:W-:Y:S01]  /*6880*/  ULEA UR6, UR43, UR38, 0x3 ;  /* 0x000000262b067291 */ /* 0x000fe2000f8e183f */
[----:B------:R-:W-:-:S05]  /*6890*/  IMAD.U32 R0, RZ, RZ, UR44 ;  /* 0x0000002cff007e24 */ /* 0x000fca000f8e00ff */
[----:B------:R-:W-:-:S04]  /*68a0*/  SHF.L.U32 R0, R0, 0x1f, RZ ;  /* 0x0000001f00007819 */ /* 0x000fc800000006ff */
[----:B------:R0:W1:Y:S01]  /*68b0*/  SYNCS.PHASECHK.TRANS64.TRYWAIT P2, [UR6+0x28850], R0 ;  /* 0x02885000ff0075a7 */ /* 0x0000620008040146 */
[----:B------:R-:W-:Y:S05]  /*68c0*/  @!P0 BRA `(.L_x_9181) ;  /* 0x0000000000048947 */ /* 0x000fea0003800000 */
[----:B------:R-:W-:Y:S01]  /*68d0*/  BPT.TRAP 0x1 ;  /* 0x000000040000795c */ /* 0x000fe20000300000 */
.L_x_9181:
[----:B-1----:R-:W-:Y:S05]  /*68e0*/  @P2 BRA `(.L_x_9179) ;  /* 0x0000000000082947 */ /* 0x002fea0003800000 */
[----:B------:R-:W1:Y:S02]  /*68f0*/  SYNCS.PHASECHK.TRANS64.TRYWAIT P2, [UR6+0x28850], R0 ;  /* 0x02885000ff0075a7 */ /* 0x000e640008040146 */
[----:B-1----:R-:W-:Y:S05]  /*6900*/  @!P2 BRA `(.L_x_9182) ;  /* 0x000000a80010a947 */ /* 0x002fea0003800000 */
.L_x_9179:
[----:B------:R-:W-:Y:S01]  /*6910*/  UIADD3 UR6, UR38, 0x400, URZ ;  /* 0x0000040026067890 */ /* 0x000fe2000fffe03f */
[----:B------:R-:W-:Y:S01]  /*6920*/  WARPGROUP.ARRIVE ;  /* 0x00000000000079c5 */ /* 0x000fe20000000000 */
[----:B------:R-:W-:Y:S01]  /*6930*/  UMOV UR7, 0x40000040 ;  /* 0x4000004000077882 */ /* 0x000fe20000000000 */
[----:B------:R-:W-:Y:S01]  /*6940*/  UMOV UR11, 0x40000040 ;  /* 0x40000040000b7882 */ /* 0x000fe20000000000 */
[----:B------:R-:W-:Y:S01]  /*6950*/  USHF.R.U32.HI UR6, URZ, 0x4, UR6 ;  /* 0x000000043f067899 */ /* 0x000fe20008011606 */
[----:B01----:R-:W-:Y:S02]  /*6960*/  FMNMX.FTZ R0, R24, R8, !PT ;  /* 0x0000000818007209 */ /* 0x003fe40007810000 */
[----:B------:R-:W0:Y:S01]  /*6970*/  S2R R198, SR_TID.X ;  /* 0x0000000000c67919 */ /* 0x000e220000002100 */
[C---:B------:R-:W-:Y:S01]  /*6980*/  ISETP.GT.AND P2, PT, R10.reuse, RZ, PT ;  /* 0x000000ff0a00720c */ /* 0x040fe20003f44270 */
[----:B------:R-:W-:Y:S01]  /*6990*/  ULOP3.LUT UR6, UR6, 0x3fff, URZ, 0xc0, !UPT ;  /* 0x00003fff06067892 */ /* 0x000fe2000f8ec03f */
[----:B------:R-:W-:Y:S01]  /*69a0*/  FMNMX.FTZ R5, R25, R0, !PT ;  /* 0x0000000019057209 */ /* 0x000fe20007810000 */
[----:B------:R-:W-:Y:S01]  /*69b0*/  UMOV UR44, UR36 ;  /* 0x00000024002c7c82 */ /* 0x000fe20008000000 */
[----:B------:R-:W-:Y:S01]  /*69c0*/  VIADD R10, R10, 0xffffffff ;  /* 0xffffffff0a0a7836 */ /* 0x000fe20000000000 */
[----:B------:R-:W-:Y:S01]  /*69d0*/  ULOP3.LUT UR6, UR6, 0x4000000, URZ, 0xfc, !UPT ;  /* 0x0400000006067892 */ /* 0x000fe2000f8efc3f */
[----:B------:R-:W-:-:S03]  /*69e0*/  FMNMX.FTZ R0, R28, R5, !PT ;  /* 0x000000051c007209 */ /* 0x000fc60007810000 */
[----:B------:R-:W-:Y:S01]  /*69f0*/  ULEA UR6, UR43, UR6, 0xb ;  /* 0x000000062b067291 */ /* 0x000fe2000f8e583f */
[----:B------:R-:W-:-:S03]  /*6a00*/  FMNMX.FTZ R5, R29, R0, !PT ;  /* 0x000000001d057209 */ /* 0x000fc60007810000 */
[----:B------:R-:W-:Y:S01]  /*6a10*/  UIADD3 UR10, UR6, 0x80, URZ ;  /* 0x00000080060a7890 */ /* 0x000fe2000fffe03f */
[----:B------:R-:W-:-:S04]  /*6a20*/  FMNMX.FTZ R0, R32, R5, !PT ;  /* 0x0000000520007209 */ /* 0x000fc80007810000 */
[----:B------:R-:W-:Y:S01]  /*6a30*/  HGMMA.64x128x16.F32.BF16 R88, R180, gdesc[UR4].tnspB, R88, gsb0 ;  /* 0x41e00004b4587df0 */ /* 0x000fe20008001858 */
[----:B------:R-:W-:Y:S01]  /*6a40*/  FMNMX.FTZ R5, R33, R0, !PT ;  /* 0x0000000021057209 */ /* 0x000fe20007810000 */
[----:B------:R-:W-:-:S03]  /*6a50*/  UMOV UR7, 0x40000040 ;  /* 0x4000004000077882 */ /* 0x000fc60000000000 */
[----:B------:R-:W-:-:S04]  /*6a60*/  FMNMX.FTZ R0, R36, R5, !PT ;  /* 0x0000000524007209 */ /* 0x000fc80007810000 */
        /* <DEDUP_REMOVED lines=35> */
[----:B-1----:R-:W-:-:S05]  /*6ca0*/  FMNMX.FTZ R7, R11, R12, !PT ;  /* 0x0000000c0b077209 */ /* 0x002fca0007810000 */
        /* <DEDUP_REMOVED lines=36> */
[----:B------:R-:W-:-:S05]  /*6ef0*/  FMNMX.FTZ R5, R87, R8, !PT ;  /* 0x0000000857057209 */ /* 0x000fca0007810000 */
[----:B------:R-:W-:Y:S01]  /*6f00*/  HGMMA.64x128x16.F32.BF16 R88, R172, gdesc[UR8].tnspB, R88, gsb0 ;  /* 0x41e00008ac587df0 */ /* 0x000fe20008001858 */
[----:B------:R-:W-:Y:S01]  /*6f10*/  UIADD3 UR10, UR6, 0x180, URZ ;  /* 0x00000180060a7890 */ /* 0x000fe2000fffe03f */
[----:B------:R-:W0:Y:S01]  /*6f20*/  SHFL.BFLY PT, R12, R5, 0x2, 0x1f ;  /* 0x0c401f00050c7f89 */ /* 0x000e2200000e0000 */
        /* <DEDUP_REMOVED lines=18> */
[----:B------:R-:W-:Y:S01]  /*7050*/  FADD.FTZ R69, -R5, R6 ;  /* 0x0000000605457221 */ /* 0x000fe20000010100 */
[-CC-:B------:R-:W-:Y:S01]  /*7060*/  FFMA.FTZ R180, R24, R0.reuse, -R169.reuse ;  /* 0x0000000018b47223 */ /* 0x180fe200000108a9 */
[-CC-:B------:R-:W-:Y:S01]  /*7070*/  FFMA.FTZ R25, R25, R0.reuse, -R169.reuse ;  /* 0x0000000019197223 */ /* 0x180fe200000108a9 */
[-CC-:B------:R-:W-:Y:S01]  /*7080*/  FFMA.FTZ R182, R28, R0.reuse, -R169.reuse ;  /* 0x000000001cb67223 */ /* 0x180fe200000108a9 */
[-C--:B------:R-:W-:Y:S01]  /*7090*/  FMUL.FTZ R6, R69, R0.reuse ;  /* 0x0000000045067220 */ /* 0x080fe20000410000 */
[-C--:B------:R-:W-:Y:S01]  /*70a0*/  FMUL.FTZ R69, R5, R0.reuse ;  /* 0x0000000005457220 */ /* 0x080fe20000410000 */
[----:B------:R-:W-:Y:S01]  /*70b0*/  MUFU.EX2 R11, R25 ;  /* 0x00000019000b7308 */ /* 0x000fe20000000800 */
[-CC-:B------:R-:W-:Y:S01]  /*70c0*/  FFMA.FTZ R176, R32, R0.reuse, -R169.reuse ;  /* 0x0000000020b07223 */ /* 0x180fe200000108a9 */
[-C--:B------:R-:W-:Y:S01]  /*70d0*/  FFMA.FTZ R15, R33, R0.reuse, -R169 ;  /* 0x00000000210f7223 */ /* 0x080fe200000108a9 */
[-CC-:B------:R-:W-:Y:S01]  /*70e0*/  FFMA.FTZ R181, R26, R0.reuse, -R69.reuse ;  /* 0x000000001ab57223 */ /* 0x180fe20000010845 */
[----:B------:R-:W-:Y:S01]  /*70f0*/  FFMA.FTZ R20, R27, R0, -R69 ;  /* 0x000000001b147223 */ /* 0x000fe20000010845 */
[----:B------:R-:W-:-:S02]  /*7100*/  IMAD.U32 R27, RZ, RZ, UR37 ;  /* 0x00000025ff1b7e24 */ /* 0x000fc4000f8e00ff */
[-CC-:B------:R-:W-:Y:S01]  /*7110*/  FFMA.FTZ R183, R30, R0.reuse, -R69.reuse ;  /* 0x000000001eb77223 */ /* 0x180fe20000010845 */
[-CC-:B------:R-:W-:Y:S01]  /*7120*/  FFMA.FTZ R24, R31, R0.reuse, -R69.reuse ;  /* 0x000000001f187223 */ /* 0x180fe20000010845 */
[----:B------:R-:W0:Y:S01]  /*7130*/  MUFU.EX2 R180, R180 ;  /* 0x000000b400b47308 */ /* 0x000e220000000800 */
[-CC-:B------:R-:W-:Y:S01]  /*7140*/  FFMA.FTZ R177, R34, R0.reuse, -R69.reuse ;  /* 0x0000000022b17223 */ /* 0x180fe20000010845 */
[----:B------:R-:W-:Y:S01]  /*7150*/  @!P1 LEA R27, R27, UR38, 0x3 ;  /* 0x000000261b1b9c11 */ /* 0x000fe2000f8e18ff */
[-C--:B------:R-:W-:Y:S01]  /*7160*/  FFMA.FTZ R26, R35, R0.reuse, -R69 ;  /* 0x00000000231a7223 */ /* 0x080fe20000010845 */
[----:B------:R-:W-:Y:S01]  /*7170*/  IADD3 R31, -R198, 0xb, RZ ;  /* 0x0000000bc61f7810 */ /* 0x000fe20007ffe1ff */
[-C--:B------:R-:W-:Y:S01]  /*7180*/  FFMA.FTZ R178, R36, R0.reuse, -R169 ;  /* 0x0000000024b27223 */ /* 0x080fe200000108a9 */
[-C--:B------:R-:W-:Y:S01]  /*7190*/  FFMA.FTZ R179, R38, R0.reuse, -R69 ;  /* 0x0000000026b37223 */ /* 0x080fe20000010845 */
[----:B------:R-:W-:Y:S01]  /*71a0*/  @!P1 VIADD R27, R27, 0x28840 ;  /* 0x000288401b1b9836 */ /* 0x000fe20000000000 */
[----:B------:R-:W-:Y:S01]  /*71b0*/  MUFU.EX2 R6, R6 ;  /* 0x0000000600067308 */ /* 0x000fe20000000800 */
[-CC-:B------:R-:W-:Y:S01]  /*71c0*/  FFMA.FTZ R172, R40, R0.reuse, -R169.reuse ;  /* 0x0000000028ac7223 */ /* 0x180fe200000108a9 */
[-C--:B------:R-:W-:Y:S01]  /*71d0*/  FFMA.FTZ R17, R37, R0.reuse, -R169 ;  /* 0x0000000025117223 */ /* 0x080fe200000108a9 */
[-C--:B------:R-:W-:Y:S01]  /*71e0*/  FFMA.FTZ R28, R39, R0.reuse, -R69 ;  /* 0x00000000271c7223 */ /* 0x080fe20000010845 */
[----:B------:R-:W-:Y:S01]  /*71f0*/  @!P1 PRMT R27, RZ, 0x654, R27 ;  /* 0x00000654ff1b9816 */ /* 0x000fe2000000001b */
[-C--:B------:R-:W-:Y:S01]  /*7200*/  FFMA.FTZ R173, R42, R0.reuse, -R69 ;  /* 0x000000002aad7223 */ /* 0x080fe20000010845 */
[-C--:B------:R-:W-:Y:S01]  /*7210*/  FFMA.FTZ R21, R41, R0.reuse, -R169 ;  /* 0x0000000029157223 */ /* 0x080fe200000108a9 */
[----:B------:R-:W-:Y:S01]  /*7220*/  FFMA.FTZ R30, R43, R0, -R69 ;  /* 0x000000002b1e7223 */ /* 0x000fe20000010845 */
[----:B------:R-:W1:Y:S01]  /*7230*/  MUFU.EX2 R181, R181 ;  /* 0x000000b500b57308 */ /* 0x000e620000000800 */
[----:B0-----:R-:W-:Y:S01]  /*7240*/  FFMA.FTZ R4, R9, R4, R180 ;  /* 0x0000000409047223 */ /* 0x001fe200000100b4 */
[-C--:B------:R-:W-:Y:S01]  /*7250*/  FFMA.FTZ R174, R44, R0.reuse, -R169 ;  /* 0x000000002cae7223 */ /* 0x080fe200000108a9 */
[-C--:B------:R-:W-:Y:S01]  /*7260*/  FFMA.FTZ R175, R46, R0.reuse, -R69 ;  /* 0x000000002eaf7223 */ /* 0x080fe20000010845 */
[-C--:B------:R-:W-:Y:S01]  /*7270*/  FFMA.FTZ R25, R45, R0.reuse, -R169 ;  /* 0x000000002d197223 */ /* 0x080fe200000108a9 */
[-C--:B------:R-:W-:Y:S01]  /*7280*/  FFMA.FTZ R32, R47, R0.reuse, -R69 ;  /* 0x000000002f207223 */ /* 0x080fe20000010845 */
        /* <DEDUP_REMOVED lines=22> */
[--C-:B------:R-:W-:Y:S01]  /*73f0*/  FFMA.FTZ R38, R59, R0, -R69.reuse ;  /* 0x000000003b267223 */ /* 0x100fe20000010845 */
[----:B------:R-:W-:Y:S01]  /*7400*/  F2FP.BF16.F32.PACK_AB R180, R11, R180 ;  /* 0x000000b40bb4723e */ /* 0x000fe200000010ff */
[-CC-:B------:R-:W-:Y:S01]  /*7410*/  FFMA.FTZ R67, R67, R0.reuse, -R69.reuse ;  /* 0x0000000043437223 */ /* 0x180fe20000010845 */
[----:B------:R-:W-:Y:S01]  /*7420*/  F2FP.BF16.F32.PACK_AB R181, R20, R181 ;  /* 0x000000b514b5723e */ /* 0x000fe200000010ff */
        /* <DEDUP_REMOVED lines=11> */
[----:B------:R-:W-:Y:S01]  /*74e0*/  FFMA.FTZ R86, R86, R0, -R69 ;  /* 0x0000000056567223 */ /* 0x000fe20000010845 */
[----:B------:R-:W-:Y:S01]  /*74f0*/  IMAD.U32 R35, RZ, RZ, UR43 ;  /* 0x0000002bff237e24 */ /* 0x000fe2000f8e00ff */
[----:B------:R-:W-:-:S03]  /*7500*/  UMOV UR43, UR37 ;  /* 0x00000025002b7c82 */ /* 0x000fc60008000000 */
[----:B------:R-:W-:Y:S01]  /*7510*/  MUFU.EX2 R176, R176 ;  /* 0x000000b000b07308 */ /* 0x000fe20000000800 */
[----:B------:R-:W-:-:S07]  /*7520*/  @!P1 LEA R35, R35, UR38, 0x3 ;  /* 0x0000002623239c11 */ /* 0x000fce000f8e18ff */
        /* <DEDUP_REMOVED lines=12> */
[----:B-1----:R-:W-:Y:S01]  /*75f0*/  FADD.FTZ R3, R179, R40 ;  /* 0x00000028b3037221 */ /* 0x002fe20000010000 */
[----:B------:R-:W-:-:S02]  /*7600*/  WARPGROUP.DEPBAR.LE gsb0, 0x0 ;  /* 0x00008000000079c5 */ /* 0x000fc40000010000 */
[----:B------:R-:W-:Y:S01]  /*7610*/  WARPGROUP.ARRIVE ;  /* 0x00000000000079c5 */ /* 0x000fe20000000000 */
[-CC-:B------:R-:W-:Y:S01]  /*7620*/  FFMA.FTZ R152, R56, R0.reuse, -R169.reuse ;  /* 0x0000000038987223 */ /* 0x180fe200000108a9 */
[-C--:B------:R-:W-:Y:S02]  /*7630*/  FFMA.FTZ R154, R60, R0.reuse, -R169 ;  /* 0x000000003c9a7223 */ /* 0x080fe400000108a9 */
[----:B------:R-:W-:Y:S01]  /*7640*/  MUFU.EX2 R172, R172 ;  /* 0x000000ac00ac7308 */ /* 0x000fe20000000800 */
[-CC-:B------:R-:W-:Y:S01]  /*7650*/  FFMA.FTZ R153, R58, R0.reuse, -R69.reuse ;  /* 0x000000003a997223 */ /* 0x180fe20000010845 */
[----:B------:R-:W-:Y:S01]  /*7660*/  FFMA.FTZ R155, R62, R0, -R69 ;  /* 0x000000003e9b7223 */ /* 0x000fe20000010845 */
[----:B------:R-:W-:Y:S01]  /*7670*/  HGMMA.64x128x16.F32.BF16 R88, R156, gdesc[UR8].tnspB, R88, gsb0 ;  /* 0x41e000089c587df0 */ /* 0x000fe20008001858 */
[----:B------:R-:W-:Y:S01]  /*7680*/  UIADD3 UR10, UR6, 0x300, URZ ;  /* 0x00000300060a7890 */ /* 0x000fe2000fffe03f */
[----:B------:R-:W-:Y:S01]  /*7690*/  UMOV UR11, 0x40000040 ;  /* 0x40000040000b7882 */ /* 0x000fe20000000000 */
[----:B------:R-:W-:-:S02]  /*76a0*/  UIADD3 UR6, UR6, 0x380, URZ ;  /* 0x0000038006067890 */ /* 0x000fc4000fffe03f */
        /* <DEDUP_REMOVED lines=31> */
[----:B------:R-:W-:Y:S01]  /*78a0*/  FFMA.FTZ R157, R66, R0, -R69 ;  /* 0x00000000429d7223 */ /* 0x000fe20000010845 */
[----:B------:R-:W-:Y:S01]  /*78b0*/  MUFU.EX2 R154, R154 ;  /* 0x0000009a009a7308 */ /* 0x000fe20000000800 */
[----:B------:R-:W-:Y:S07]  /*78c0*/  HGMMA.64x128x16.F32.BF16 R88, R160, gdesc[UR8].tnspB, R88, gsb0 ;  /* 0x41e00008a0587df0 */ /* 0x000fee0008001858 */
[----:B------:R-:W0:Y:S08]  /*78d0*/  MUFU.EX2 R169, R169 ;  /* 0x000000a900a97308 */ /* 0x000e300000000800 */
[----:B------:R-:W1:Y:S08]  /*78e0*/  MUFU.EX2 R155, R155 ;  /* 0x0000009b009b7308 */ /* 0x000e700000000800 */
[----:B------:R-:W-:Y:S01]  /*78f0*/  MUFU.EX2 R41, R41 ;  /* 0x0000002900297308 */ /* 0x000fe20000000800 */
[----:B0-----:R-:W-:Y:S01]  /*7900*/  FADD.FTZ R3, R169, R40 ;  /* 0x00000028a9037221 */ /* 0x001fe20000010000 */
[----:B------:R-:W-:-:S03]  /*7910*/  F2FP.BF16.F32.PACK_AB R169, R34, R169 ;  /* 0x000000a922a9723e */ /* 0x000fc600000010ff */
[----:B------:R-:W-:-:S03]  /*7920*/  FADD.FTZ R40, R34, R3 ;  /* 0x0000000322287221 */ /* 0x000fc60000010000 */
[----:B------:R-:W-:Y:S01]  /*7930*/  MUFU.EX2 R156, R156 ;  /* 0x0000009c009c7308 */ /* 0x000fe20000000800 */
[----:B------:R-:W-:Y:S01]  /*7940*/  FADD.FTZ R3, R171, R40 ;  /* 0x00000028ab037221 */ /* 0x000fe20000010000 */
[----:B------:R-:W-:-:S03]  /*7950*/  F2FP.BF16.F32.PACK_AB R171, R36, R171 ;  /* 0x000000ab24ab723e */ /* 0x000fc600000010ff */
[----:B------:R-:W-:-:S03]  /*7960*/  FADD.FTZ R20, R36, R3 ;  /* 0x0000000324147221 */ /* 0x000fc60000010000 */
[----:B------:R-:W-:Y:S01]  /*7970*/  MUFU.EX2 R157, R157 ;  /* 0x0000009d009d7308 */ /* 0x000fe20000000800 */
[----:B------:R-:W-:Y:S01]  /*7980*/  FADD.FTZ R3, R153, R20 ;  /* 0x0000001499037221 */ /* 0x000fe20000010000 */
[----:B------:R-:W-:-:S03]  /*7990*/  F2FP.BF16.F32.PACK_AB R153, R38, R153 ;  /* 0x000000992699723e */ /* 0x000fc600000010ff */
[----:B------:R-:W-:-:S03]  /*79a0*/  FADD.FTZ R20, R38, R3 ;  /* 0x0000000326147221 */ /* 0x000fc60000010000 */
[----:B------:R-:W-:Y:S01]  /*79b0*/  MUFU.EX2 R45, R45 ;  /* 0x0000002d002d7308 */ /* 0x000fe20000000800 */
[----:B-1----:R-:W-:-:S07]  /*79c0*/  FADD.FTZ R3, R155, R20 ;  /* 0x000000149b037221 */ /* 0x002fce0000010000 */
        /* <DEDUP_REMOVED lines=9> */
[----:B------:R-:W1:Y:S08]  /*7a60*/  MUFU.EX2 R57, R57 ;  /* 0x0000003900397308 */ /* 0x000e700000000800 */
[----:B------:R-:W-:Y:S01]  /*7a70*/  MUFU.EX2 R79, R79 ;  /* 0x0000004f004f7308 */ /* 0x000fe20000000800 */
[----:B------:R-:W-:-:S02]  /*7a80*/  WARPGROUP.DEPBAR.LE gsb0, 0x0 ;  /* 0x00008000000079c5 */ /* 0x000fc40000010000 */
[----:B------:R-:W-:-:S05]  /*7a90*/  WARPGROUP.ARRIVE ;  /* 0x00000000000079c5 */ /* 0x000fca0000000000 */
[----:B------:R-:W-:Y:S01]  /*7aa0*/  MUFU.EX2 R161, R74 ;  /* 0x0000004a00a17308 */ /* 0x000fe20000000800 */
[----:B0-----:R-:W-:Y:S02]  /*7ab0*/  F2FP.BF16.F32.PACK_AB R160, R53, R8 ;  /* 0x0000000835a0723e */ /* 0x001fe400000010ff */
[----:B-1----:R-:W-:Y:S01]  /*7ac0*/  F2FP.BF16.F32.PACK_AB R162, R57, R12 ;  /* 0x0000000c39a2723e */ /* 0x002fe200000010ff */
[----:B------:R-:W-:Y:S04]  /*7ad0*/  HGMMA.64x128x16.F32.BF16 R88, R164, gdesc[UR4].tnspB, R88, gsb0 ;  /* 0x41e00004a4587df0 */ /* 0x000fe80008001858 */
        /* <DEDUP_REMOVED lines=10> */
[----:B0-----:R-:W-:Y:S02]  /*7b80*/  @!P1 VIADD R31, R35, 0x28860 ;  /* 0x00028860231f9836 */ /* 0x001fe40000000000 */
[-C--:B------:R-:W-:Y:S01]  /*7b90*/  FMUL.FTZ R90, R90, R6.reuse ;  /* 0x000000065a5a7220 */ /* 0x080fe20000410000 */
[-C--:B------:R-:W-:Y:S01]  /*7ba0*/  FMUL.FTZ R91, R91, R6.reuse ;  /* 0x000000065b5b7220 */ /* 0x080fe20000410000 */
[-C--:B------:R-:W-:Y:S01]  /*7bb0*/  FMUL.FTZ R94, R94, R6.reuse ;  /* 0x000000065e5e7220 */ /* 0x080fe20000410000 */
[----:B------:R-:W-:Y:S01]  /*7bc0*/  FMUL.FTZ R95, R95, R6 ;  /* 0x000000065f5f7220 */ /* 0x000fe20000410000 */
[----:B------:R-:W-:Y:S01]  /*7bd0*/  @!P1 PRMT R31, RZ, 0x654, R31 ;  /* 0x00000654ff1f9816 */ /* 0x000fe2000000001f */
[----:B-1----:R-:W-:Y:S01]  /*7be0*/  FADD.FTZ R27, R11, R4 ;  /* 0x000000040b1b7221 */ /* 0x002fe20000010000 */
[-CC-:B------:R-:W-:Y:S01]  /*7bf0*/  FFMA.FTZ R4, R63, R0.reuse, -R69.reuse ;  /* 0x000000003f047223 */ /* 0x180fe20000010845 */
[----:B------:R-:W-:Y:S01]  /*7c00*/  FFMA.FTZ R69, R87, R0, -R69 ;  /* 0x0000000057457223 */ /* 0x000fe20000010845 */
[----:B------:R-:W-:Y:S01]  /*7c10*/  MUFU.EX2 R167, R86 ;  /* 0x0000005600a77308 */ /* 0x000fe20000000800 */
[----:B------:R-:W-:Y:S01]  /*7c20*/  FADD.FTZ R42, R182, R27 ;  /* 0x0000001bb62a7221 */ /* 0x000fe20000010000 */
[----:B------:R0:W-:Y:S01]  /*7c30*/  @!P1 SYNCS.ARRIVE.TRANS64.RED.A1T0 RZ, [R31+URZ], RZ ;  /* 0x000000ff1fff99a7 */ /* 0x0001e2000810043f */
        /* <DEDUP_REMOVED lines=23> */
[C---:B-1----:R-:W-:Y:S01]  /*7db0*/  FADD.FTZ R20, R4.reuse, R3 ;  /* 0x0000000304147221 */ /* 0x042fe20000010000 */
[----:B------:R-:W-:Y:S01]  /*7dc0*/  F2FP.BF16.F32.PACK_AB R155, R4, R155 ;  /* 0x0000009b049b723e */ /* 0x000fe200000010ff */
        /* <DEDUP_REMOVED lines=46> */
[----:B------:R-:W-:Y:S01]  /*80b0*/  F2FP.BF16.F32.PACK_AB R168, R29, R168 ;  /* 0x000000a81da8723e */ /* 0x000fe200000010ff */
[-C--:B------:R-:W-:Y:S01]  /*80c0*/  FMUL.FTZ R97, R97, R9.reuse ;  /* 0x0000000961617220 */ /* 0x080fe20000410000 */
[----:B------:R-:W-:Y:S01]  /*80d0*/  F2FP.BF16.F32.PACK_AB R170, R33, R170 ;  /* 0x000000aa21aa723e */ /* 0x000fe200000010ff */
[----:B------:R-:W-:Y:S01]  /*80e0*/  FADD.FTZ R3, R45, R24 ;  /* 0x000000182d037221 */ /* 0x000fe20000010000 */
[----:B------:R-:W-:Y:S01]  /*80f0*/  F2FP.BF16.F32.PACK_AB R152, R37, R152 ;  /* 0x000000982598723e */ /* 0x000fe200000010ff */
[-C--:B------:R-:W-:Y:S01]  /*8100*/  FMUL.FTZ R100, R100, R9.reuse ;  /* 0x0000000964647220 */ /* 0x080fe20000410000 */
[----:B------:R-:W-:Y:S01]  /*8110*/  F2FP.BF16.F32.PACK_AB R154, R41, R154 ;  /* 0x0000009a299a723e */ /* 0x000fe200000010ff */
[----:B------:R-:W-:Y:S01]  /*8120*/  FADD.FTZ R24, R158, R3 ;  /* 0x000000039e187221 */ /* 0x000fe20000010000 */
[----:B------:R-:W-:Y:S01]  /*8130*/  F2FP.BF16.F32.PACK_AB R156, R45, R156 ;  /* 0x0000009c2d9c723e */ /* 0x000fe200000010ff */
[----:B------:R-:W-:Y:S01]  /*8140*/  FMUL.FTZ R101, R101, R9 ;  /* 0x0000000965657220 */ /* 0x000fe20000410000 */
[----:B------:R-:W-:Y:S01]  /*8150*/  F2FP.BF16.F32.PACK_AB R157, R67, R157 ;  /* 0x0000009d439d723e */ /* 0x000fe200000010ff */
[C---:B------:R-:W-:Y:S01]  /*8160*/  FADD.FTZ R3, R49.reuse, R24 ;  /* 0x0000001831037221 */ /* 0x040fe20000010000 */
[----:B------:R-:W-:Y:S01]  /*8170*/  F2FP.BF16.F32.PACK_AB R158, R49, R158 ;  /* 0x0000009e319e723e */ /* 0x000fe200000010ff */
[----:B------:R-:W-:Y:S01]  /*8180*/  FMUL.FTZ R104, R104, R9 ;  /* 0x0000000968687220 */ /* 0x000fe20000410000 */
[----:B------:R-:W-:Y:S01]  /*8190*/  F2FP.BF16.F32.PACK_AB R159, R71, R159 ;  /* 0x0000009f479f723e */ /* 0x000fe200000010ff */
[----:B------:R-:W-:Y:S01]  /*81a0*/  FADD.FTZ R24, R8, R3 ;  /* 0x0000000308187221 */ /* 0x000fe20000010000 */
        /* <DEDUP_REMOVED lines=10> */
[----:B--2---:R-:W-:Y:S01]  /*8250*/  F2FP.BF16.F32.PACK_AB R167, R69, R167 ;  /* 0x000000a745a7723e */ /* 0x004fe200000010ff */
        /* <DEDUP_REMOVED lines=13> */
[----:B------:R-:W-:Y:S01]  /*8330*/  FADD.FTZ R3, R69, R20 ;  /* 0x0000001445037221 */ /* 0x000fe20000010000 */
[-C--:B------:R-:W-:Y:S01]  /*8340*/  FMUL.FTZ R129, R129, R9.reuse ;  /* 0x0000000981817220 */ /* 0x080fe20000410000 */
[-C--:B------:R-:W-:Y:S01]  /*8350*/  FMUL.FTZ R132, R132, R9.reuse ;  /* 0x0000000984847220 */ /* 0x080fe20000410000 */
[----:B------:R-:W-:Y:S01]  /*8360*/  FADD.FTZ R4, R65, R4 ;  /* 0x0000000441047221 */ /* 0x000fe20000010000 */
        /* <DEDUP_REMOVED lines=10> */
[----:B------:R-:W-:Y:S01]  /*8410*/  IMAD.MOV.U32 R8, RZ, RZ, R7 ;  /* 0x000000ffff087224 */ /* 0x000fe200078e0007 */
[----:B0-----:R-:W-:Y:S06]  /*8420*/  @P2 BRA `(.L_x_9183) ;  /* 0xffffffe000102947 */ /* 0x001fec000383ffff */
.L_x_9174:
[----:B------:R-:W-:Y:S06]  /*8430*/  BAR.ARV 0x8, 0x180 ;  /* 0x0206000000007b1d */ /* 0x000fec0000002000 */
[----:B------:R-:W-:Y:S05]  /*8440*/  @!P0 BRA `(.L_x_9184) ;  /* 0x0000000000048947 */ /* 0x000fea0003800000 */
[----:B------:R-:W-:Y:S01]  /*8450*/  BPT.TRAP 0x1 ;  /* 0x000000040000795c */ /* 0x000fe20000300000 */
.L_x_9184:
[----:B------:R-:W-:Y:S01]  /*8460*/  ULEA UR5, UR37, UR38, 0x3 ;  /* 0x0000002625057291 */ /* 0x000fe2000f8e183f */
[----:B------:R-:W-:-:S05]  /*8470*/  IMAD.U32 R6, RZ, RZ, UR36 ;  /* 0x00000024ff067e24 */ /* 0x000fca000f8e00ff */
[----:B------:R-:W-:-:S04]  /*8480*/  SHF.L.U32 R6, R6, 0x1f, RZ ;  /* 0x0000001f06067819 */ /* 0x000fc800000006ff */
[----:B------:R0:W1:Y:S01]  /*8490*/  SYNCS.PHASECHK.TRANS64.TRYWAIT P2, [UR5+0x28850], R6 ;  /* 0x02885006ff0075a7 */ /* 0x0000620008040145 */
[----:B------:R-:W-:Y:S05]  /*84a0*/  @!P0 BRA `(.L_x_9185) ;  /* 0x0000000000048947 */ /* 0x000fea0003800000 */
[----:B------:R-:W-:Y:S01]  /*84b0*/  BPT.TRAP 0x1 ;  /* 0x000000040000795c */ /* 0x000fe20000300000 */
.L_x_9185:
[----:B-1----:R-:W-:Y:S05]  /*84c0*/  @P2 BRA `(.L_x_9186) ;  /* 0x0000000000082947 */ /* 0x002fea0003800000 */
[----:B------:R-:W1:Y:S02]  /*84d0*/  SYNCS.PHASECHK.TRANS64.TRYWAIT P0, [UR5+0x28850], R6 ;  /* 0x02885006ff0075a7 */ /* 0x000e640008000145 */
[----:B-1----:R-:W-:Y:S05]  /*84e0*/  @!P0 BRA `(.L_x_9187) ;  /* 0x0000008c00308947 */ /* 0x002fea0003800000 */
.L_x_9186:
[----:B------:R-:W-:Y:S01]  /*84f0*/  UIADD3 UR38, UR38, 0x400, URZ ;  /* 0x0000040026267890 */ /* 0x000fe2000fffe03f */
[----:B------:R-:W-:Y:S01]  /*8500*/  WARPGROUP.ARRIVE ;  /* 0x00000000000079c5 */ /* 0x000fe20000000000 */
[----:B------:R-:W-:Y:S01]  /*8510*/  UMOV UR7, 0x40000040 ;  /* 0x4000004000077882 */ /* 0x000fe20000000000 */
[----:B-1----:R-:W1:Y:S01]  /*8520*/  SHFL.BFLY PT, R9, R4, 0x2, 0x1f ;  /* 0x0c401f0004097f89 */ /* 0x002e6200000e0000 */
[----:B------:R-:W-:Y:S01]  /*8530*/  USHF.R.U32.HI UR38, URZ, 0x4, UR38 ;  /* 0x000000043f267899 */ /* 0x000fe20008011626 */
[----:B------:R-:W-:Y:S02]  /*8540*/  IMAD.MOV.U32 R20, RZ, RZ, -0x800000 ;  /* 0xff800000ff147424 */ /* 0x000fe400078e00ff */
[----:B0-----:R-:W0:Y:S01]  /*8550*/  SHFL.BFLY PT, R6, R3, 0x2, 0x1f ;  /* 0x0c401f0003067f89 */ /* 0x001e2200000e0000 */
[----:B------:R-:W-:Y:S01]  /*8560*/  ULOP3.LUT UR38, UR38, 0x3fff, URZ, 0xc0, !UPT ;  /* 0x00003fff26267892 */ /* 0x000fe2000f8ec03f */
[----:B------:R-:W-:-:S03]  /*8570*/  VIADD R190, R190, 0x1 ;  /* 0x00000001bebe7836 */ /* 0x000fc60000000000 */
        /* <DEDUP_REMOVED lines=136> */
.L_x_9157:
        /* <DEDUP_REMOVED lines=11> */
[----:B------:R-:W-:Y:S01]  /*8eb0*/  F2FP.BF16.F32.PACK_AB R7, R7, R94 ;  /* 0x0000005e0707723e */ /* 0x000fe200000010ff */
[----:B------:R-:W-:Y:S01]  /*8ec0*/  IMAD.MOV.U32 R48, RZ, RZ, RZ ;  /* 0x000000ffff307224 */ /* 0x000fe200078e00ff */
[----:B------:R-:W-:Y:S01]  /*8ed0*/  F2FP.BF16.F32.PACK_AB R128, R129, R128 ;  /* 0x000000808180723e */ /* 0x000fe200000010ff */
[----:B-1----:R-:W1:Y:S01]  /*8ee0*/  LDC R44, c[0x0][0xbe8] ;  /* 0x0002fa00ff2c7b82 */ /* 0x002e620000000800 */
        /* <DEDUP_REMOVED lines=12> */
[----:B--2---:R-:W-:-:S03]  /*8fb0*/  MOV R17, R5 ;  /* 0x0000000500117202 */ /* 0x004fc60000000f00 */
[----:B------:R-:W-:-:S03]  /*8fc0*/  IMAD.WIDE R4, R194, 0x2, R16 ;  /* 0x00000002c2047825 */ /* 0x000fc600078e0210 */
[C---:B------:R-:W-:Y:S02]  /*8fd0*/  LOP3.LUT R9, R4.reuse, 0x380, RZ, 0xc0, !PT ;  /* 0x0000038004097812 */ /* 0x040fe400078ec0ff */
[C---:B------:R-:W-:Y:S02]  /*8fe0*/  IADD3 R31, P6, R4.reuse, 0x20, RZ ;  /* 0x00000020041f7810 */ /* 0x040fe40007fde0ff */
[C---:B------:R-:W-:Y:S02]  /*8ff0*/  IADD3 R33, P5, R4.reuse, 0x40, RZ ;  /* 0x0000004004217810 */ /* 0x040fe40007fbe0ff */
[----:B------:R-:W-:Y:S01]  /*9000*/  SHF.R.U64 R9, R9, 0x3, RZ ;  /* 0x0000000309097819 */ /* 0x000fe200000012ff */
[--C-:B------:R-:W-:Y:S01]  /*9010*/  IMAD.X R29, RZ, RZ, R5.reuse, P6 ;  /* 0x000000ffff1d7224 */ /* 0x100fe200030e0605 */
[----:B------:R-:W-:Y:S01]  /*9020*/  LOP3.LUT R10, R31, 0x380, RZ, 0xc0, !PT ;  /* 0x000003801f0a7812 */ /* 0x000fe200078ec0ff */
[----:B------:R-:W-:Y:S01]  /*9030*/  IMAD.X R27, RZ, RZ, R5, P5 ;  /* 0x000000ffff1b7224 */ /* 0x000fe200028e0605 */
[----:B------:R-:W-:Y:S01]  /*9040*/  LOP3.LUT R12, R33, 0x380, RZ, 0xc0, !PT ;  /* 0x00000380210c7812 */ /* 0x000fe200078ec0ff */
[----:B------:R-:W-:Y:S01]  /*9050*/  BAR.SYNC.DEFER_BLOCKING 0x1, 0x100 ;  /* 0x0044000000007b1d */ /* 0x000fe20000010000 */
[----:B------:R-:W-:-:S02]  /*9060*/  IADD3 R35, P4, R4, 0x60, RZ ;  /* 0x0000006004237810 */ /* 0x000fc40007f9e0ff */
[C---:B------:R-:W-:Y:S02]  /*9070*/  IADD3 R37, P3, R4.reuse, 0x4000, RZ ;  /* 0x0000400004257810 */ /* 0x040fe40007f7e0ff */
        /* <DEDUP_REMOVED lines=10> */
[----:B------:R-:W-:-:S02]  /*9120*/  SHF.R.U64 R12, R12, 0x3, RZ ;  /* 0x000000030c0c7819 */ /* 0x000fc400000012ff */
[----:B------:R-:W-:Y:S02]  /*9130*/  MOV R36, R4 ;  /* 0x0000000400247202 */ /* 0x000fe40000000f00 */
[----:B------:R-:W-:Y:S02]  /*9140*/  F2FP.BF16.F32.PACK_AB R4, R89, R8 ;  /* 0x000000085904723e */ /* 0x000fe400000010ff */
[----:B------:R-:W-:Y:S02]  /*9150*/  LOP3.LUT R28, R10, R31, RZ, 0x3c, !PT ;  /* 0x0000001f0a1c7212 */ /* 0x000fe400078e3cff */
[----:B------:R-:W-:Y:S02]  /*9160*/  LOP3.LUT R26, R12, R33, RZ, 0x3c, !PT ;  /* 0x000000210c1a7212 */ /* 0x000fe400078e3cff */
[----:B------:R-:W-:Y:S02]  /*9170*/  LOP3.LUT R8, R39, 0x380, RZ, 0xc0, !PT ;  /* 0x0000038027087812 */ /* 0x000fe400078ec0ff */
[----:B------:R-:W-:-:S02]  /*9180*/  LOP3.LUT R10, R41, 0x380, RZ, 0xc0, !PT ;  /* 0x00000380290a7812 */ /* 0x000fc400078ec0ff */
[----:B------:R-:W-:Y:S02]  /*9190*/  LOP3.LUT R12, R32, 0x380, RZ, 0xc0, !PT ;  /* 0x00000380200c7812 */ /* 0x000fe400078ec0ff */
[----:B------:R-:W-:Y:S02]  /*91a0*/  LOP3.LUT R14, R35, 0x380, RZ, 0xc0, !PT ;  /* 0x00000380230e7812 */ /* 0x000fe400078ec0ff */
[----:B------:R-:W-:Y:S02]  /*91b0*/  LOP3.LUT R30, R37, 0x380, RZ, 0xc0, !PT ;  /* 0x00000380251e7812 */ /* 0x000fe400078ec0ff */
[----:B------:R-:W-:Y:S02]  /*91c0*/  SHF.R.U64 R8, R8, 0x3, RZ ;  /* 0x0000000308087819 */ /* 0x000fe400000012ff */
[----:B------:R-:W-:Y:S02]  /*91d0*/  SHF.R.U64 R10, R10, 0x3, RZ ;  /* 0x000000030a0a7819 */ /* 0x000fe400000012ff */
[----:B------:R-:W-:-:S02]  /*91e0*/  SHF.R.U64 R21, R12, 0x3, RZ ;  /* 0x000000030c157819 */ /* 0x000fc400000012ff */
[----:B------:R-:W-:Y:S02]  /*91f0*/  SHF.R.U64 R14, R14, 0x3, RZ ;  /* 0x000000030e0e7819 */ /* 0x000fe400000012ff */
[----:B------:R-:W-:Y:S02]  /*9200*/  SHF.R.U64 R30, R30, 0x3, RZ ;  /* 0x000000031e1e7819 */ /* 0x000fe400000012ff */
[----:B------:R-:W-:Y:S02]  /*9210*/  LOP3.LUT R12, R8, R39, RZ, 0x3c, !PT ;  /* 0x00000027080c7212 */ /* 0x000fe400078e3cff */
[----:B------:R-:W-:Y:S01]  /*9220*/  F2FP.BF16.F32.PACK_AB R5, R91, R90 ;  /* 0x0000005a5b05723e */ /* 0x000fe200000010ff */
[----:B------:R-:W2:Y:S01]  /*9230*/  LDC.64 R38, c[0x0][0xc00] ;  /* 0x00030000ff267b82 */ /* 0x000ea20000000a00 */
[----:B------:R-:W-:Y:S02]  /*9240*/  LOP3.LUT R10, R10, R41, RZ, 0x3c, !PT ;  /* 0x000000290a0a7212 */ /* 0x000fe400078e3cff */
[----:B------:R-:W-:Y:S01]  /*9250*/  LOP3.LUT R8, R21, R32, RZ, 0x3c, !PT ;  /* 0x0000002015087212 */ /* 0x000fe200078e3cff */
[----:B------:R3:W-:Y:S01]  /*9260*/  STSM.16.M88.4 [R36], R4 ;  /* 0x0000000424007844 */ /* 0x0007e20000000200 */
[----:B------:R-:W-:-:S02]  /*9270*/  LOP3.LUT R24, R14, R35, RZ, 0x3c, !PT ;  /* 0x000000230e187212 */ /* 0x000fc400078e3cff */
[----:B------:R-:W-:Y:S02]  /*9280*/  LOP3.LUT R14, R30, R37, RZ, 0x3c, !PT ;  /* 0x000000251e0e7212 */ /* 0x000fe400078e3cff */
[----:B------:R-:W-:Y:S02]  /*9290*/  MOV R30, R10 ;  /* 0x0000000a001e7202 */ /* 0x000fe40000000f00 */
[----:B------:R-:W-:Y:S02]  /*92a0*/  MOV R21, R8 ;  /* 0x0000000800157202 */ /* 0x000fe40000000f00 */
[----:B------:R-:W-:Y:S02]  /*92b0*/  MOV R35, R28 ;  /* 0x0000001c00237202 */ /* 0x000fe40000000f00 */
[----:B------:R-:W-:Y:S01]  /*92c0*/  F2FP.BF16.F32.PACK_AB R8, R97, R96 ;  /* 0x000000606108723e */ /* 0x000fe200000010ff */
[----:B------:R-:W4:Y:S01]  /*92d0*/  LDC.64 R28, c[0x0][0xc00] ;  /* 0x00030000ff1c7b82 */ /* 0x000f220000000a00 */
[----:B------:R-:W-:-:S02]  /*92e0*/  F2FP.BF16.F32.PACK_AB R9, R99, R98 ;  /* 0x000000626309723e */ /* 0x000fc400000010ff */
[----:B------:R-:W-:Y:S02]  /*92f0*/  F2FP.BF16.F32.PACK_AB R10, R101, R100 ;  /* 0x00000064650a723e */ /* 0x000fe400000010ff */
[----:B------:R-:W-:Y:S02]  /*9300*/  F2FP.BF16.F32.PACK_AB R11, R103, R102 ;  /* 0x00000066670b723e */ /* 0x000fe400000010ff */
[----:B------:R-:W-:Y:S02]  /*9310*/  MOV R34, R26 ;  /* 0x0000001a00227202 */ /* 0x000fe40000000f00 */
[----:B------:R-:W-:Y:S01]  /*9320*/  MOV R32, R14 ;  /* 0x0000000e00207202 */ /* 0x000fe20000000f00 */
[----:B------:R-:W-:Y:S01]  /*9330*/  STSM.16.M88.4 [R35], R8 ;  /* 0x0000000823007844 */ /* 0x000fe20000000200 */
[----:B------:R-:W-:Y:S02]  /*9340*/  MOV R31, R12 ;  /* 0x0000000c001f7202 */ /* 0x000fe40000000f00 */
[----:B---3--:R-:W-:-:S02]  /*9350*/  F2FP.BF16.F32.PACK_AB R4, R105, R104 ;  /* 0x000000686904723e */ /* 0x008fc400000010ff */
[----:B------:R-:W-:Y:S02]  /*9360*/  F2FP.BF16.F32.PACK_AB R5, R107, R106 ;  /* 0x0000006a6b05723e */ /* 0x000fe400000010ff */
[----:B------:R-:W-:Y:S02]  /*9370*/  F2FP.BF16.F32.PACK_AB R6, R109, R108 ;  /* 0x0000006c6d06723e */ /* 0x000fe400000010ff */
[----:B------:R-:W-:Y:S02]  /*9380*/  F2FP.BF16.F32.PACK_AB R7, R111, R110 ;  /* 0x0000006e6f07723e */ /* 0x000fe400000010ff */
[----:B------:R-:W-:Y:S02]  /*9390*/  MOV R33, R24 ;  /* 0x0000001800217202 */ /* 0x000fe40000000f00 */
[----:B------:R-:W-:Y:S01]  /*93a0*/  F2FP.BF16.F32.PACK_AB R12, R113, R112 ;  /* 0x00000070710c723e */ /* 0x000fe200000010ff */
[----:B------:R3:W-:Y:S01]  /*93b0*/  STSM.16.M88.4 [R34], R4 ;  /* 0x0000000422007844 */ /* 0x0007e20000000200 */
[----:B------:R-:W-:Y:S01]  /*93c0*/  F2FP.BF16.F32.PACK_AB R13, R115, R114 ;  /* 0x00000072730d723e */ /* 0x000fe200000010ff */
[----:B----4-:R-:W-:Y:S01]  /*93d0*/  IMAD.WIDE R28, R184, 0x4, R28 ;  /* 0x00000004b81c7825 */ /* 0x010fe200078e021c */
[----:B------:R-:W-:-:S02]  /*93e0*/  F2FP.BF16.F32.PACK_AB R14, R117, R116 ;  /* 0x00000074750e723e */ /* 0x000fc400000010ff */
[----:B------:R-:W-:Y:S02]  /*93f0*/  F2FP.BF16.F32.PACK_AB R15, R119, R118 ;  /* 0x00000076770f723e */ /* 0x000fe400000010ff */
[----:B------:R-:W-:Y:S02]  /*9400*/  F2FP.BF16.F32.PACK_AB R24, R121, R120 ;  /* 0x000000787918723e */ /* 0x000fe400000010ff */
[----:B------:R-:W-:Y:S01]  /*9410*/  F2FP.BF16.F32.PACK_AB R25, R123, R122 ;  /* 0x0000007a7b19723e */ /* 0x000fe200000010ff */
[----:B------:R4:W-:Y:S01]  /*9420*/  STSM.16.M88.4 [R33], R12 ;  /* 0x0000000c21007844 */ /* 0x0009e20000000200 */
[----:B------:R-:W-:Y:S02]  /*9430*/  F2FP.BF16.F32.PACK_AB R26, R125, R124 ;  /* 0x0000007c7d1a723e */ /* 0x000fe400000010ff */
[----:B------:R-:W-:Y:S02]  /*9440*/  F2FP.BF16.F32.PACK_AB R27, R127, R126 ;  /* 0x0000007e7f1b723e */ /* 0x000fe400000010ff */
[----:B------:R-:W-:-:S02]  /*9450*/  ISETP.NE.U32.AND P2, PT, RZ, UR4, PT ;  /* 0x00000004ff007c0c */ /* 0x000fc4000bf45070 */
[----:B--2---:R-:W-:Y:S01]  /*9460*/  ISETP.NE.U32.AND P0, PT, R38, RZ, PT ;  /* 0x000000ff2600720c */ /* 0x004fe20003f05070 */
[----:B------:R4:W-:Y:S01]  /*9470*/  STSM.16.M88.4 [R32], R24 ;  /* 0x0000001820007844 */ /* 0x0009e20000000200 */
[----:B------:R-:W-:Y:S02]  /*9480*/  ISETP.NE.AND.EX P2, PT, RZ, UR5, PT, P2 ;  /* 0x00000005ff007c0c */ /* 0x000fe4000bf45320 */
[----:B------:R-:W-:Y:S01]  /*9490*/  ISETP.NE.AND.EX P0, PT, R39, RZ, PT, P0 ;  /* 0x000000ff2700720c */ /* 0x000fe20003f05300 */
[----:B------:R4:W-:Y:S04]  /*94a0*/  STSM.16.M88.4 [R31], R128 ;  /* 0x000000801f007844 */ /* 0x0009e80000000200 */
[----:B------:R4:W-:Y:S04]  /*94b0*/  STSM.16.M88.4 [R30], R136 ;  /* 0x000000881e007844 */ /* 0x0009e80000000200 */
[----:B------:R4:W-:Y:S01]  /*94c0*/  STSM.16.M88.4 [R21], R144 ;  /* 0x0000009015007844 */ /* 0x0009e20000000200 */
[----:B------:R-:W-:Y:S01]  /*94d0*/  BAR.SYNC.DEFER_BLOCKING 0x1, 0x100 ;  /* 0x0044000000007b1d */ /* 0x000fe20000010000 */
[----:B---3--:R-:W-:-:S05]  /*94e0*/  @P2 LEA R4, P3, R184, UR4, 0x2 ;  /* 0x00000004b8042c11 */ /* 0x008fca000f8610ff */
[----:B------:R-:W-:Y:S01]  /*94f0*/  ULDC UR4, c[0x0][0xa88] ;  /* 0x0002a20000047ab9 */ /* 0x000fe20000000800 */
[----:B------:R-:W-:Y:S01]  /*9500*/  @P2 LEA.HI.X R5, R184, UR5, R188, 0x2, P3 ;  /* 0x00000005b8052c11 */ /* 0x000fe200098f14bc */
[----:B------:R-:W-:Y:S01]  /*9510*/  IMAD.U32 R7, RZ, RZ, UR4 ;  /* 0x00000004ff077e24 */ /* 0x000fe2000f8e00ff */
[----:B------:R4:W5:Y:S01]  /*9520*/  @P0 LDG.E R48, desc[UR40][R28.64] ;  /* 0x000000281c300981 */ /* 0x000962000c1e1900 */
[----:B-1----:R-:W-:-:S04]  /*9530*/  ISETP.NE.AND P1, PT, R44, 0x1, PT ;  /* 0x000000012c00780c */ /* 0x002fc80003f25270 */
[----:B------:R4:W5:Y:S09]  /*9540*/  @P2 LDG.E R7, desc[UR40][R4.64] ;  /* 0x0000002804072981 */ /* 0x000972000c1e1900 */
[----:B------:R-:W1:Y:S08]  /*9550*/  @P1 LDC R6, c[0x0][0xbec] ;  /* 0x0002fb00ff061b82 */ /* 0x000e700000000800 */
[----:B------:R-:W2:Y:S01]  /*9560*/  @P1 LDC R11, c[0x0][0xbf0] ;  /* 0x0002fc00ff0b1b82 */ /* 0x000ea20000000800 */
[----:B----4-:R-:W-:Y:S05]  /*9570*/  @P2 BRA `(.L_x_9190) ;  /* 0x0000000000102947 */ /* 0x010fea0003800000 */
[----:B------:R-:W-:Y:S05]  /*9580*/  @!P0 BRA `(.L_x_9190) ;  /* 0x00000000000c8947 */ /* 0x000fea0003800000 */
[----:B------:R-:W3:Y:S04]  /*9590*/  LDG.E R4, desc[UR40][R28.64] ;  /* 0x000000281c047981 */ /* 0x000ee8000c1e1900 */
[----:B-----5:R-:W3:Y:S02]  /*95a0*/  LDG.E R7, desc[UR40][R28.64+0x4] ;  /* 0x000004281c077981 */ /* 0x020ee4000c1e1900 */
[----:B---3--:R-:W-:-:S07]  /*95b0*/  IMAD.IADD R7, R7, 0x1, -R4 ;  /* 0x0000000107077824 */ /* 0x008fce00078e0a04 */
.L_x_9190:
[----:B------:R-:W-:Y:S01]  /*95c0*/  SHF.R.S32.HI R21, RZ, 0x1f, R187 ;  /* 0x0000001fff157819 */ /* 0x000fe200000114bb */
[----:B------:R-:W-:Y:S01]  /*95d0*/  IMAD.IADD R15, R23, 0x1, R2 ;  /* 0x00000001170f7824 */ /* 0x000fe200078e0202 */
[----:B------:R-:W-:Y:S01]  /*95e0*/  ULDC.64 UR4, c[0x0][0xb90] ;  /* 0x0002e40000047ab9 */ /* 0x000fe20000000a00 */
[----:B-----5:R-:W-:Y:S01]  /*95f0*/  SHF.R.S32.HI R49, RZ, 0x1f, R48 ;  /* 0x0000001fff317819 */ /* 0x020fe20000011430 */
[----:B------:R-:W-:Y:S01]  /*9600*/  IMAD.IADD R24, R193, 0x1, R2 ;  /* 0x00000001c1187824 */ /* 0x000fe200078e0202 */
[----:B------:R-:W-:Y:S01]  /*9610*/  SEL R188, R188, RZ, !P0 ;  /* 0x000000ffbcbc7207 */ /* 0x000fe20004000000 */
[----:B------:R-:W-:Y:S01]  /*9620*/  IMAD R4, R21, UR4, RZ ;  /* 0x0000000415047c24 */ /* 0x000fe2000f8e02ff */
[----:B------:R-:W-:Y:S01]  /*9630*/  SEL R55, R184, RZ, !P0 ;  /* 0x000000ffb8377207 */ /* 0x000fe20004000000 */
[----:B-1----:R-:W-:-:S04]  /*9640*/  @P1 IMAD.HI.U32 R6, R15, R6, RZ ;  /* 0x000000060f061227 */ /* 0x002fc800078e00ff */
[----:B------:R-:W-:Y:S01]  /*9650*/  IMAD.MOV.U32 R9, RZ, RZ, R15 ;  /* 0x000000ffff097224 */ /* 0x000fe200078e000f */
[----:B--2---:R-:W-:Y:S01]  /*9660*/  @P1 SHF.R.U32.HI R9, RZ, R11, R6 ;  /* 0x0000000bff091219 */ /* 0x004fe20000011606 */
[C---:B------:R-:W-:Y:S02]  /*9670*/  IMAD R13, R187.reuse, UR5, R4 ;  /* 0x00000005bb0d7c24 */ /* 0x040fe4000f8e0204 */
        /* <DEDUP_REMOVED lines=42> */
[----:B------:R-:W1:Y:S01]  /*9920*/  SHFL.IDX PT, R51, R14, RZ, 0x1c1f ;  /* 0x001c1fff0e337589 */ /* 0x000e6200000e0000 */
[----:B------:R-:W-:-:S02]  /*9930*/  IADD3 R33, P4, R16, 0x6000, RZ ;  /* 0x0000600010217810 */ /* 0x000fc40007f9e0ff */
[----:B------:R-:W-:Y:S01]  /*9940*/  LOP3.LUT R8, R8, R9, RZ, 0x3c, !PT ;  /* 0x0000000908087212 */ /* 0x000fe200078e3cff */
[----:B------:R-:W2:Y:S01]  /*9950*/  SHFL.IDX PT, R53, R14, 0x1, 0x1c1f ;  /* 0x003c1f000e357f89 */ /* 0x000ea200000e0000 */
        /* <DEDUP_REMOVED lines=11> */
[----:B-1----:R1:W-:Y:S01]  /*9a10*/  @!P2 ST.E desc[UR40][R50.64], R20 ;  /* 0x000000143200a985 */ /* 0x0023e2000c101928 */
[----:B------:R-:W-:Y:S02]  /*9a20*/  LOP3.LUT R16, R11, R16, RZ, 0x3c, !PT ;  /* 0x000000100b107212 */ /* 0x000fe400078e3cff */
[----:B------:R-:W-:Y:S01]  /*9a30*/  LOP3.LUT R40, R40, R41, RZ, 0x3c, !PT ;  /* 0x0000002928287212 */ /* 0x000fe200078e3cff */
[----:B--2---:R2:W-:Y:S01]  /*9a40*/  @!P0 ST.E desc[UR40][R52.64], R3 ;  /* 0x0000000334008985 */ /* 0x0045e2000c101928 */
[----:B------:R-:W-:Y:S01]  /*9a50*/  LOP3.LUT R36, R36, R37, RZ, 0x3c, !PT ;  /* 0x0000002524247212 */ /* 0x000fe200078e3cff */
[--C-:B------:R-:W-:Y:S01]  /*9a60*/  IMAD.X R41, RZ, RZ, R17.reuse, P6 ;  /* 0x000000ffff297224 */ /* 0x100fe200030e0611 */
[----:B------:R-:W-:Y:S01]  /*9a70*/  LOP3.LUT R32, R32, R33, RZ, 0x3c, !PT ;  /* 0x0000002120207212 */ /* 0x000fe200078e3cff */
[--C-:B------:R-:W-:Y:S01]  /*9a80*/  IMAD.X R37, RZ, RZ, R17.reuse, P5 ;  /* 0x000000ffff257224 */ /* 0x100fe200028e0611 */
[----:B------:R3:W5:Y:S01]  /*9a90*/  LD.E.128 R24, desc[UR40][R16.64] ;  /* 0x0000002810187980 */ /* 0x000762000c101d00 */
[----:B------:R-:W-:Y:S01]  /*9aa0*/  IMAD.X R33, RZ, RZ, R17, P4 ;  /* 0x000000ffff217224 */ /* 0x000fe200020e0611 */
[----:B------:R-:W-:Y:S01]  /*9ab0*/  LOP3.LUT R12, R15, 0x380, RZ, 0xc0, !PT ;  /* 0x000003800f0c7812 */ /* 0x000fe200078ec0ff */
[----:B-1----:R-:W1:Y:S01]  /*9ac0*/  @P1 LDC R51, c[0x0][0xbec] ;  /* 0x0002fb00ff331b82 */ /* 0x002e620000000800 */
[----:B------:R-:W-:Y:S01]  /*9ad0*/  LOP3.LUT R4, R5, 0x380, RZ, 0xc0, !PT ;  /* 0x0000038005047812 */ /* 0x000fe200078ec0ff */
[----:B------:R-:W5:Y:S01]  /*9ae0*/  LD.E.128 R8, desc[UR40][R8.64] ;  /* 0x0000002808087980 */ /* 0x000f62000c101d00 */
[----:B------:R-:W-:Y:S01]  /*9af0*/  SHF.R.U64 R12, R12, 0x3, RZ ;  /* 0x000000030c0c7819 */ /* 0x000fe200000012ff */
[----:B--2---:R-:W-:Y:S01]  /*9b00*/  IMAD R3, R49, UR4, RZ ;  /* 0x0000000431037c24 */ /* 0x004fe2000f8e02ff */
[----:B------:R-:W-:Y:S01]  /*9b10*/  SHF.R.U64 R4, R4, 0x3, RZ ;  /* 0x0000000304047819 */ /* 0x000fe200000012ff */
[----:B------:R-:W5:Y:S01]  /*9b20*/  LD.E.128 R40, desc[UR40][R40.64] ;  /* 0x0000002828287980 */ /* 0x000f62000c101d00 */
[----:B---3--:R-:W-:Y:S01]  /*9b30*/  IMAD.WIDE.U32 R16, R48, UR4, RZ ;  /* 0x0000000430107c25 */ /* 0x008fe2000f8e00ff */
[----:B------:R-:W2:Y:S01]  /*9b40*/  @P1 LDC R49, c[0x0][0xbf0] ;  /* 0x0002fc00ff311b82 */ /* 0x000ea20000000800 */
[----:B------:R-:W-:Y:S01]  /*9b50*/  LOP3.LUT R12, R12, R15, RZ, 0x3c, !PT ;  /* 0x0000000f0c0c7212 */ /* 0x000fe200078e3cff */
[----:B------:R-:W5:Y:S01]  /*9b60*/  LD.E.128 R36, desc[UR40][R36.64] ;  /* 0x0000002824247980 */ /* 0x000f62000c101d00 */
[----:B------:R-:W-:Y:S01]  /*9b70*/  IMAD R3, R48, UR5, R3 ;  /* 0x0000000530037c24 */ /* 0x000fe2000f8e0203 */
[----:B------:R-:W-:Y:S01]  /*9b80*/  ULDC.64 UR4, c[0x0][0xae8] ;  /* 0x0002ba0000047ab9 */ /* 0x000fe20000000a00 */
[----:B------:R-:W-:Y:S01]  /*9b90*/  LOP3.LUT R28, R4, R5, RZ, 0x3c, !PT ;  /* 0x00000005041c7212 */ /* 0x000fe200078e3cff */
[----:B------:R-:W5:Y:S01]  /*9ba0*/  LD.E.128 R32, desc[UR40][R32.64] ;  /* 0x0000002820207980 */ /* 0x000f62000c101d00 */
[----:B------:R-:W-:-:S02]  /*9bb0*/  IMAD.IADD R17, R17, 0x1, R3 ;  /* 0x0000000111117824 */ /* 0x000fc400078e0203 */
[----:B------:R-:W-:Y:S01]  /*9bc0*/  IMAD R3, R186, 0x20, R189 ;  /* 0x00000020ba037824 */ /* 0x000fe200078e02bd */
[----:B------:R-:W5:Y:S01]  /*9bd0*/  LD.E.128 R12, desc[UR40][R12.64] ;  /* 0x000000280c0c7980 */ /* 0x000f62000c101d00 */
[----:B------:R-:W-:Y:S02]  /*9be0*/  IMAD R20, R21, UR4, RZ ;  /* 0x0000000415147c24 */ /* 0x000fe4000f8e02ff */
[----:B------:R-:W-:Y:S01]  /*9bf0*/  IMAD.IADD R48, R2, 0x1, R3 ;  /* 0x0000000102307824 */ /* 0x000fe200078e0203 */
[----:B------:R-:W5:Y:S01]  /*9c00*/  LD.E.128 R4, desc[UR40][R6.64] ;  /* 0x0000002806047980 */ /* 0x000f62000c101d00 */
[C---:B------:R-:W-:Y:S02]  /*9c10*/  IMAD R3, R187.reuse, UR5, R20 ;  /* 0x00000005bb037c24 */ /* 0x040fe4000f8e0214 */
[----:B------:R-:W-:Y:S01]  /*9c20*/  IMAD.WIDE.U32 R16, R187, UR4, R16 ;  /* 0x00000004bb107c25 */ /* 0x000fe2000f8e0010 */
[----:B------:R-:W-:Y:S01]  /*9c30*/  ULDC.64 UR4, c[0x0][0xaf0] ;  /* 0x0002bc0000047ab9 */ /* 0x000fe20000000a00 */
[----:B------:R-:W5:Y:S02]  /*9c40*/  LD.E.128 R28, desc[UR40][R28.64] ;  /* 0x000000281c1c7980 */ /* 0x000f64000c101d00 */
[----:B-1----:R-:W-:Y:S01]  /*9c50*/  @P1 IMAD.HI.U32 R20, R48, R51, RZ ;  /* 0x0000003330141227 */ /* 0x002fe200078e00ff */
[----:B------:R-:W-:Y:S01]  /*9c60*/  @!PT LDS RZ, [RZ] ;  /* 0x00000000fffff984 */ /* 0x000fe20000000800 */
[----:B------:R-:W-:Y:S01]  /*9c70*/  @!PT LDS RZ, [RZ] ;  /* 0x00000000fffff984 */ /* 0x000fe20000000800 */
[----:B------:R-:W-:Y:S01]  /*9c80*/  @!PT LDS RZ, [RZ] ;  /* 0x00000000fffff984 */ /* 0x000fe20000000800 */
[----:B------:R-:W-:Y:S01]  /*9c90*/  @!PT LDS RZ, [RZ] ;  /* 0x00000000fffff984 */ /* 0x000fe20000000800 */
[----:B------:R1:W-:Y:S06]  /*9ca0*/  MEMBAR.ALL.CTA ;  /* 0x0000000000007992 */ /* 0x0003ec0000008000 */
[----:B-1----:R-:W1:Y:S01]  /*9cb0*/  FENCE.VIEW.ASYNC.S ;  /* 0x00000000000073c6 */ /* 0x002e620000000000 */
[----:B------:R-:W-:-:S02]  /*9cc0*/  IMAD.IADD R17, R17, 0x1, R3 ;  /* 0x0000000111117824 */ /* 0x000fc400078e0203 */
[----:B------:R-:W-:Y:S01]  /*9cd0*/  IMAD.MOV.U32 R3, RZ, RZ, R48 ;  /* 0x000000ffff037224 */ /* 0x000fe200078e0030 */
[----:B--2---:R-:W-:Y:S01]  /*9ce0*/  @P1 SHF.R.U32.HI R3, RZ, R49, R20 ;  /* 0x00000031ff031219 */ /* 0x004fe20000011614 */
[----:B------:R-:W-:Y:S02]  /*9cf0*/  IMAD R21, R188, UR4, RZ ;  /* 0x00000004bc157c24 */ /* 0x000fe4000f8e02ff */
        /* <DEDUP_REMOVED lines=14> */
[----:B------:R-:W-:Y:S02]  /*9de0*/  IMAD.IADD R17, R17, 0x1, R49 ;  /* 0x0000000111117824 */ /* 0x000fe400078e0231 */
[----:B------:R-:W-:-:S02]  /*9df0*/  VIADD R20, R44, 0x20 ;  /* 0x000000202c147836 */ /* 0x000fc40000000000 */
[C---:B------:R-:W-:Y:S02]  /*9e00*/  IMAD R49, R21.reuse, UR5, R2 ;  /* 0x0000000515317c24 */ /* 0x040fe4000f8e0202 */
[----:B------:R-:W-:Y:S01]  /*9e10*/  IMAD.WIDE.U32 R2, R21, UR4, R16 ;  /* 0x0000000415027c25 */ /* 0x000fe2000f8e0010 */
[-C--:B------:R-:W-:Y:S01]  /*9e20*/  ISETP.GE.AND P2, PT, R44, R57.reuse, PT ;  /* 0x000000392c00720c */ /* 0x080fe20003f46270 */
[----:B------:R-:W-:Y:S01]  /*9e30*/  ULDC.64 UR4, c[0x0][0xa80] ;  /* 0x0002a00000047ab9 */ /* 0x000fe20000000a00 */
[----:B------:R-:W-:Y:S01]  /*9e40*/  ISETP.GE.AND P0, PT, R20, R57, PT ;  /* 0x000000391400720c */ /* 0x000fe20003f06270 */
[----:B0-----:R-:W-:Y:S01]  /*9e50*/  VIADD R0, R0, 0x28820 ;  /* 0x0002882000007836 */ /* 0x001fe20000000000 */
[----:B------:R-:W-:Y:S01]  /*9e60*/  LEA R20, P3, R2, UR4, 0x1 ;  /* 0x0000000402147c11 */ /* 0x000fe2000f8608ff */
[----:B------:R-:W-:Y:S02]  /*9e70*/  IMAD.IADD R3, R3, 0x1, R49 ;  /* 0x0000000103037824 */ /* 0x000fe400078e0231 */
[----:B------:R-:W-:Y:S01]  /*9e80*/  VIADD R16, R44, 0x40 ;  /* 0x000000402c107836 */ /* 0x000fe20000000000 */
[----:B------:R-:W-:-:S02]  /*9e90*/  PRMT R0, RZ, 0x654, R0 ;  /* 0x00000654ff007816 */ /* 0x000fc40000000000 */
[----:B------:R-:W-:Y:S01]  /*9ea0*/  LEA.HI.X R21, R2, UR5, R3, 0x1, P3 ;  /* 0x0000000502157c11 */ /* 0x000fe200098f0c03 */
[----:B------:R-:W-:Y:S01]  /*9eb0*/  BSSY B1, `(.L_x_9191) ;  /* 0x000000f000017945 */ /* 0x000fe20003800000 */
[----:B------:R-:W-:Y:S01]  /*9ec0*/  ISETP.GE.AND P1, PT, R16, R57, PT ;  /* 0x000000391000720c */ /* 0x000fe20003f26270 */
[----:B-1----:R0:W-:Y:S01]  /*9ed0*/  SYNCS.ARRIVE.TRANS64.RED.A1T0 RZ, [R0+URZ], RZ ;  /* 0x000000ff00ff79a7 */ /* 0x0021e2000810043f */
[----:B------:R1:W2:Y:S04]  /*9ee0*/  SHFL.IDX PT, R16, R20, RZ, 0x181f ;  /* 0x00181fff14107589 */ /* 0x0002a800000e0000 */
[----:B0-----:R1:W0:Y:S01]  /*9ef0*/  SHFL.IDX PT, R0, R21, RZ, 0x181f ;  /* 0x00181fff15007589 */ /* 0x00122200000e0000 */
[----:B------:R-:W-:Y:S06]  /*9f00*/  @P2 BRA `(.L_x_9192) ;  /* 0x0000000000242947 */ /* 0x000fec0003800000 */
[----:B------:R-:W-:Y:S02]  /*9f10*/  ULDC UR4, c[0x0][0xac8] ;  /* 0x0002b20000047ab9 */ /* 0x000fe40000000800 */
[----:B------:R-:W-:Y:S02]  /*9f20*/  ISETP.GE.AND P2, PT, R19, UR4, PT ;  /* 0x0000000413007c0c */ /* 0x000fe4000bf46270 */
[----:B------:R-:W-:-:S11]  /*9f30*/  ISETP.GE.AND P3, PT, R185, UR4, PT ;  /* 0x00000004b9007c0c */ /* 0x000fd6000bf66270 */
[-C--:B--2---:R-:W-:Y:S02]  /*9f40*/  @!P2 LEA R2, P4, R19, R16.reuse, 0x1 ;  /* 0x000000101302a211 */ /* 0x084fe400078808ff */
[----:B------:R-:W-:Y:S02]  /*9f50*/  @!P3 LEA R16, P5, R185, R16, 0x1 ;  /* 0x00000010b910b211 */ /* 0x000fe400078a08ff */
[-C--:B0-----:R-:W-:Y:S02]  /*9f60*/  @!P2 LEA.HI.X R3, R19, R0.reuse, R196, 0x1, P4 ;  /* 0x000000001303a211 */ /* 0x081fe400020f0cc4 */
[----:B------:R-:W-:-:S03]  /*9f70*/  @!P3 LEA.HI.X R17, R185, R0, R195, 0x1, P5 ;  /* 0x00000000b911b211 */ /* 0x000fc600028f0cc3 */
[----:B-----5:R3:W-:Y:S04]  /*9f80*/  @!P2 ST.E.128 desc[UR40][R2.64], R24 ;  /* 0x000000180200a985 */ /* 0x0207e8000c101d28 */
[----:B------:R3:W-:Y:S02]  /*9f90*/  @!P3 ST.E.128 desc[UR40][R16.64], R40 ;  /* 0x000000281000b985 */ /* 0x0007e4000c101d28 */
.L_x_9192:
[----:B------:R-:W-:Y:S05]  /*9fa0*/  BSYNC B1 ;  /* 0x0000000000017941 */ /* 0x000fea0003800000 */
.L_x_9191:
[----:B0-----:R0:W4:Y:S01]  /*9fb0*/  SHFL.IDX PT, R0, R21, 0x1, 0x181f ;  /* 0x00381f0015007f89 */ /* 0x00112200000e0000 */
[----:B------:R-:W-:Y:S03]  /*9fc0*/  BSSY B1, `(.L_x_9193) ;  /* 0x000000c000017945 */ /* 0x000fe60003800000 */
[----:B--23--:R0:W2:Y:S01]  /*9fd0*/  SHFL.IDX PT, R16, R20, 0x1, 0x181f ;  /* 0x00381f0014107f89 */ /* 0x00c0a200000e0000 */
[----:B------:R-:W-:Y:S05]  /*9fe0*/  @P0 BRA `(.L_x_9194) ;  /* 0x0000000000240947 */ /* 0x000fea0003800000 */
[----:B------:R-:W-:Y:S02]  /*9ff0*/  ULDC UR4, c[0x0][0xac8] ;  /* 0x0002b20000047ab9 */ /* 0x000fe40000000800 */
[----:B------:R-:W-:Y:S02]  /*a000*/  ISETP.GE.AND P3, PT, R19, UR4, PT ;  /* 0x0000000413007c0c */ /* 0x000fe4000bf66270 */
[----:B------:R-:W-:-:S11]  /*a010*/  ISETP.GE.AND P4, PT, R185, UR4, PT ;  /* 0x00000004b9007c0c */ /* 0x000fd6000bf86270 */
[-C--:B--2---:R-:W-:Y:S02]  /*a020*/  @!P3 LEA R2, P0, R19, R16.reuse, 0x1 ;  /* 0x000000101302b211 */ /* 0x084fe400078008ff */
[----:B------:R-:W-:Y:S02]  /*a030*/  @!P4 LEA R16, P2, R185, R16, 0x1 ;  /* 0x00000010b910c211 */ /* 0x000fe400078408ff */
[-C--:B----4-:R-:W-:Y:S02]  /*a040*/  @!P3 LEA.HI.X R3, R19, R0.reuse, R196, 0x1, P0 ;  /* 0x000000001303b211 */ /* 0x090fe400000f0cc4 */
[----:B------:R-:W-:-:S03]  /*a050*/  @!P4 LEA.HI.X R17, R185, R0, R195, 0x1, P2 ;  /* 0x00000000b911c211 */ /* 0x000fc600010f0cc3 */
[----:B-----5:R3:W-:Y:S04]  /*a060*/  @!P3 ST.E.128 desc[UR40][R2.64], R12 ;  /* 0x0000000c0200b985 */ /* 0x0207e8000c101d28 */
[----:B------:R3:W-:Y:S02]  /*a070*/  @!P4 ST.E.128 desc[UR40][R16.64], R36 ;  /* 0x000000241000c985 */ /* 0x0007e4000c101d28 */
.L_x_9194:
[----:B------:R-:W-:Y:S05]  /*a080*/  BSYNC B1 ;  /* 0x0000000000017941 */ /* 0x000fea0003800000 */
.L_x_9193:
[----:B----4-:R4:W0:Y:S01]  /*a090*/  SHFL.IDX PT, R0, R21, 0x2, 0x181f ;  /* 0x00581f0015007f89 */ /* 0x01082200000e0000 */
[----:B------:R-:W-:Y:S03]  /*a0a0*/  BSSY B1, `(.L_x_9195) ;  /* 0x000000c000017945 */ /* 0x000fe60003800000 */
[----:B---3-5:R4:W3:Y:S01]  /*a0b0*/  SHFL.IDX PT, R12, R20, 0x2, 0x181f ;  /* 0x00581f00140c7f89 */ /* 0x0288e200000e0000 */
[----:B------:R-:W-:Y:S05]  /*a0c0*/  @P1 BRA `(.L_x_9196) ;  /* 0x0000000000241947 */ /* 0x000fea0003800000 */
[----:B------:R-:W-:Y:S02]  /*a0d0*/  ULDC UR4, c[0x0][0xac8] ;  /* 0x0002b20000047ab9 */ /* 0x000fe40000000800 */
[----:B------:R-:W-:Y:S02]  /*a0e0*/  ISETP.GE.AND P2, PT, R19, UR4, PT ;  /* 0x0000000413007c0c */ /* 0x000fe4000bf46270 */
[----:B------:R-:W-:-:S11]  /*a0f0*/  ISETP.GE.AND P3, PT, R185, UR4, PT ;  /* 0x00000004b9007c0c */ /* 0x000fd6000bf66270 */
[-C--:B---3--:R-:W-:Y:S02]  /*a100*/  @!P2 LEA R2, P0, R19, R12.reuse, 0x1 ;  /* 0x0000000c1302a211 */ /* 0x088fe400078008ff */
[----:B------:R-:W-:Y:S02]  /*a110*/  @!P3 LEA R12, P1, R185, R12, 0x1 ;  /* 0x0000000cb90cb211 */ /* 0x000fe400078208ff */
[-C--:B0-----:R-:W-:Y:S02]  /*a120*/  @!P2 LEA.HI.X R3, R19, R0.reuse, R196, 0x1, P0 ;  /* 0x000000001303a211 */ /* 0x081fe400000f0cc4 */
[----:B------:R-:W-:-:S03]  /*a130*/  @!P3 LEA.HI.X R13, R185, R0, R195, 0x1, P1 ;  /* 0x00000000b90db211 */ /* 0x000fc600008f0cc3 */
[----:B------:R0:W-:Y:S04]  /*a140*/  @!P2 ST.E.128 desc[UR40][R2.64], R4 ;  /* 0x000000040200a985 */ /* 0x0001e8000c101d28 */
[----:B------:R0:W-:Y:S02]  /*a150*/  @!P3 ST.E.128 desc[UR40][R12.64], R32 ;  /* 0x000000200c00b985 */ /* 0x0001e4000c101d28 */
.L_x_9196:
[----:B------:R-:W-:Y:S05]  /*a160*/  BSYNC B1 ;  /* 0x0000000000017941 */ /* 0x000fea0003800000 */
.L_x_9195:
[----:B0-----:R-:W-:Y:S01]  /*a170*/  VIADD R0, R44, 0x60 ;  /* 0x000000602c007836 */ /* 0x001fe20000000000 */
[----:B------:R0:W0:Y:S04]  /*a180*/  SHFL.IDX PT, R4, R21, 0x3, 0x181f ;  /* 0x00781f0015047f89 */ /* 0x00002800000e0000 */
[----:B------:R-:W-:Y:S01]  /*a190*/  ISETP.GE.AND P0, PT, R0, R57, PT ;  /* 0x000000390000720c */ /* 0x000fe20003f06270 */
[----:B-1--4-:R-:W1:-:S12]  /*a1a0*/  SHFL.IDX PT, R20, R20, 0x3, 0x181f ;  /* 0x00781f0014147f89 */ /* 0x012e5800000e0000 */
        /* <DEDUP_REMOVED lines=12> */
.L_x_9189:
[----:B------:R-:W2:Y:S01]  /*a270*/  LDC.64 R6, c[0x0][0xc00] ;  /* 0x00030000ff067b82 */ /* 0x000ea20000000a00 */
[C---:B------:R-:W-:Y:S01]  /*a280*/  IMAD.SHL.U32 R5, R184.reuse, 0x4, RZ ;  /* 0x00000004b8057824 */ /* 0x040fe200078e00ff */
[----:B0-----:R-:W-:Y:S01]  /*a290*/  SHF.L.U64.HI R0, R184, 0x2, R188 ;  /* 0x00000002b8007819 */ /* 0x001fe200000102bc */
[----:B------:R-:W-:Y:S01]  /*a2a0*/  ULDC.64 UR4, c[0x0][0xc08] ;  /* 0x0003020000047ab9 */ /* 0x000fe20000000a00 */
[----:B------:R-:W-:-:S04]  /*a2b0*/  IMAD.MOV.U32 R3, RZ, RZ, RZ ;  /* 0x000000ffff037224 */ /* 0x000fc800078e00ff */
[----:B------:R-:W0:Y:S01]  /*a2c0*/  LDC R17, c[0x0][0xbe8] ;  /* 0x0002fa00ff117b82 */ /* 0x000e220000000800 */
        /* <DEDUP_REMOVED lines=12> */
[----:B0-----:R-:W-:Y:S02]  /*a390*/  ISETP.NE.AND P2, PT, R17, 0x1, PT ;  /* 0x000000011100780c */ /* 0x001fe40003f45270 */
[----:B------:R-:W-:-:S11]  /*a3a0*/  ISETP.GE.AND P3, PT, R197, 0x80, PT ;  /* 0x00000080c500780c */ /* 0x000fd60003f66270 */
[----:B------:R-:W0:Y:S08]  /*a3b0*/  @P2 LDC R16, c[0x0][0xbec] ;  /* 0x0002fb00ff102b82 */ /* 0x000e300000000800 */
[----:B------:R-:W3:Y:S01]  /*a3c0*/  @P2 LDC R21, c[0x0][0xbf0] ;  /* 0x0002fc00ff152b82 */ /* 0x000ee20000000800 */
[----:B--2---:R-:W-:Y:S05]  /*a3d0*/  @P1 BRA `(.L_x_9198) ;  /* 0x0000000000101947 */ /* 0x004fea0003800000 */
[----:B------:R-:W-:Y:S05]  /*a3e0*/  @!P0 BRA `(.L_x_9198) ;  /* 0x00000000000c8947 */ /* 0x000fea0003800000 */
[----:B------:R-:W2:Y:S04]  /*a3f0*/  LDG.E R5, desc[UR40][R6.64] ;  /* 0x0000002806057981 */ /* 0x000ea8000c1e1900 */
[----:B-----5:R-:W2:Y:S02]  /*a400*/  LDG.E R0, desc[UR40][R6.64+0x4] ;  /* 0x0000042806007981 */ /* 0x020ea4000c1e1900 */
[----:B--2---:R-:W-:-:S07]  /*a410*/  IMAD.IADD R0, R0, 0x1, -R5 ;  /* 0x0000000100007824 */ /* 0x004fce00078e0a05 */
.L_x_9198:
[----:B------:R-:W-:Y:S01]  /*a420*/  BSSY B1, `(.L_x_9199) ;  /* 0x000002d000017945 */ /* 0x000fe20003800000 */
[----:B------:R-:W-:Y:S02]  /*a430*/  SHF.R.S32.HI R12, RZ, 0x1f, R187 ;  /* 0x0000001fff0c7819 */ /* 0x000fe400000114bb */
[----:B------:R-:W-:Y:S02]  /*a440*/  SEL R13, R184, RZ, !P0 ;  /* 0x000000ffb80d7207 */ /* 0x000fe40004000000 */
[----:B------:R-:W-:Y:S02]  /*a450*/  SEL R188, R188, RZ, !P0 ;  /* 0x000000ffbcbc7207 */ /* 0x000fe40004000000 */
[----:B-----5:R-:W-:Y:S01]  /*a460*/  SHF.R.S32.HI R10, RZ, 0x1f, R3 ;  /* 0x0000001fff0a7819 */ /* 0x020fe20000011403 */
[----:B------:R-:W-:Y:S06]  /*a470*/  @P3 BRA `(.L_x_9200) ;  /* 0x00000000009c3947 */ /* 0x000fec0003800000 */
[----:B------:R-:W2:Y:S01]  /*a480*/  S2R R5, SR_TID.X ;  /* 0x0000000000057919 */ /* 0x000ea20000002100 */
[----:B------:R-:W4:Y:S02]  /*a490*/  LDC R14, c[0x0][0xbe8] ;  /* 0x0002fa00ff0e7b82 */ /* 0x000f240000000800 */
[----:B----4-:R-:W-:Y:S01]  /*a4a0*/  IMAD R4, R0, R14, RZ ;  /* 0x0000000e00047224 */ /* 0x010fe200078e02ff */
        /* <DEDUP_REMOVED lines=36> */
.L_x_9200:
[----:B------:R-:W-:Y:S05]  /*a6f0*/  BSYNC B1 ;  /* 0x0000000000017941 */ /* 0x000fea0003800000 */
.L_x_9199:
        /* <DEDUP_REMOVED lines=8> */
[----:B------:R-:W-:Y:S02]  /*a780*/  IMAD.IADD R9, R2, 0x1, R3 ;  /* 0x0000000102097824 */ /* 0x000fe400078e0203 */
[----:B------:R-:W-:Y:S02]  /*a790*/  IMAD R8, R12, UR4, RZ ;  /* 0x000000040c087c24 */ /* 0x000fe4000f8e02ff */
[----:B0-----:R-:W-:-:S04]  /*a7a0*/  @P2 IMAD.HI.U32 R6, R9, R16, RZ ;  /* 0x0000001009062227 */ /* 0x001fc800078e00ff */
[C---:B------:R-:W-:Y:S02]  /*a7b0*/  IMAD R7, R187.reuse, UR5, R8 ;  /* 0x00000005bb077c24 */ /* 0x040fe4000f8e0208 */
[----:B------:R-:W-:Y:S01]  /*a7c0*/  IMAD.WIDE.U32 R4, R187, UR4, R4 ;  /* 0x00000004bb047c25 */ /* 0x000fe2000f8e0004 */
[----:B------:R-:W-:-:S03]  /*a7d0*/  ULDC.64 UR4, c[0x0][0xaf0] ;  /* 0x0002bc0000047ab9 */ /* 0x000fc60000000a00 */
        /* <DEDUP_REMOVED lines=36> */
[----:B------:R-:W-:-:S11]  /*aa20*/  ISETP.GE.AND P5, PT, R185, UR4, PT ;  /* 0x00000004b9007c0c */ /* 0x000fd6000bfa6270 */
[-C--:B--2---:R-:W-:Y:S02]  /*aa30*/  @!P4 LEA R6, P2, R19, R2.reuse, 0x1 ;  /* 0x000000021306c211 */ /* 0x084fe400078408ff */
[----:B------:R-:W-:Y:S02]  /*aa40*/  @!P5 LEA R2, P3, R185, R2, 0x1 ;  /* 0x00000002b902d211 */ /* 0x000fe400078608ff */
[-C--:B---3--:R-:W-:Y:S02]  /*aa50*/  @!P4 LEA.HI.X R7, R19, R0.reuse, R196, 0x1, P2 ;  /* 0x000000001307c211 */ /* 0x088fe400010f0cc4 */
[----:B------:R-:W-:-:S03]  /*aa60*/  @!P5 LEA.HI.X R3, R185, R0, R195, 0x1, P3 ;  /* 0x00000000b903d211 */ /* 0x000fc600018f0cc3 */
[----:B------:R4:W-:Y:S04]  /*aa70*/  @!P4 ST.E.128 desc[UR40][R6.64], RZ ;  /* 0x000000ff0600c985 */ /* 0x0009e8000c101d28 */
[----:B------:R4:W-:Y:S02]  /*aa80*/  @!P5 ST.E.128 desc[UR40][R2.64], RZ ;  /* 0x000000ff0200d985 */ /* 0x0009e4000c101d28 */
.L_x_9202:
[----:B------:R-:W-:Y:S05]  /*aa90*/  BSYNC B1 ;  /* 0x0000000000017941 */ /* 0x000fea0003800000 */
.L_x_9201:
[----:B---3--:R3:W0:Y:S01]  /*aaa0*/  SHFL.IDX PT, R0, R5, 0x1, 0x181f ;  /* 0x00381f0005007f89 */ /* 0x00862200000e0000 */
[----:B------:R-:W-:Y:S03]  /*aab0*/  BSSY B1, `(.L_x_9203) ;  /* 0x000000c000017945 */ /* 0x000fe60003800000 */
[----:B--2-4-:R3:W2:Y:S01]  /*aac0*/  SHFL.IDX PT, R2, R4, 0x1, 0x181f ;  /* 0x00381f0004027f89 */ /* 0x0146a200000e0000 */
[----:B------:R-:W-:Y:S05]  /*aad0*/  @P1 BRA `(.L_x_9204) ;  /* 0x0000000000241947 */ /* 0x000fea0003800000 */
[----:B------:R-:W-:Y:S02]  /*aae0*/  ULDC UR4, c[0x0][0xac8] ;  /* 0x0002b20000047ab9 */ /* 0x000fe40000000800 */
[----:B------:R-:W-:Y:S02]  /*aaf0*/  ISETP.GE.AND P3, PT, R19, UR4, PT ;  /* 0x0000000413007c0c */ /* 0x000fe4000bf66270 */
[----:B------:R-:W-:-:S11]  /*ab00*/  ISETP.GE.AND P4, PT, R185, UR4, PT ;  /* 0x00000004b9007c0c */ /* 0x000fd6000bf86270 */
[-C--:B--2---:R-:W-:Y:S02]  /*ab10*/  @!P3 LEA R6, P1, R19, R2.reuse, 0x1 ;  /* 0x000000021306b211 */ /* 0x084fe400078208ff */
[----:B------:R-:W-:Y:S02]  /*ab20*/  @!P4 LEA R2, P2, R185, R2, 0x1 ;  /* 0x00000002b902c211 */ /* 0x000fe400078408ff */
[-C--:B0-----:R-:W-:Y:S02]  /*ab30*/  @!P3 LEA.HI.X R7, R19, R0.reuse, R196, 0x1, P1 ;  /* 0x000000001307b211 */ /* 0x081fe400008f0cc4 */
[----:B------:R-:W-:-:S03]  /*ab40*/  @!P4 LEA.HI.X R3, R185, R0, R195, 0x1, P2 ;  /* 0x00000000b903c211 */ /* 0x000fc600010f0cc3 */
[----:B------:R4:W-:Y:S04]  /*ab50*/  @!P3 ST.E.128 desc[UR40][R6.64], RZ ;  /* 0x000000ff0600b985 */ /* 0x0009e8000c101d28 */
[----:B------:R4:W-:Y:S02]  /*ab60*/  @!P4 ST.E.128 desc[UR40][R2.64], RZ ;  /* 0x000000ff0200c985 */ /* 0x0009e4000c101d28 */
.L_x_9204:
[----:B------:R-:W-:Y:S05]  /*ab70*/  BSYNC B1 ;  /* 0x0000000000017941 */ /* 0x000fea0003800000 */
.L_x_9203:
[----:B0-----:R0:W0:Y:S01]  /*ab80*/  SHFL.IDX PT, R0, R5, 0x2, 0x181f ;  /* 0x00581f0005007f89 */ /* 0x00102200000e0000 */
[----:B------:R-:W-:Y:S03]  /*ab90*/  BSSY B1, `(.L_x_9205) ;  /* 0x000000c000017945 */ /* 0x000fe60003800000 */
[----:B--2-4-:R2:W4:Y:S01]  /*aba0*/  SHFL.IDX PT, R2, R4, 0x2, 0x181f ;  /* 0x00581f0004027f89 */ /* 0x01452200000e0000 */
        /* <DEDUP_REMOVED lines=10> */
.L_x_9206:
[----:B------:R-:W-:Y:S05]  /*ac50*/  BSYNC B1 ;  /* 0x0000000000017941 */ /* 0x000fea0003800000 */
.L_x_9205:
[----:B0-----:R-:W-:Y:S01]  /*ac60*/  VIADD R0, R8, 0x60 ;  /* 0x0000006008007836 */ /* 0x001fe20000000000 */
[----:B------:R0:W0:Y:S04]  /*ac70*/  SHFL.IDX PT, R6, R5, 0x3, 0x181f ;  /* 0x00781f0005067f89 */ /* 0x00002800000e0000 */
[----:B------:R-:W-:Y:S01]  /*ac80*/  ISETP.GE.AND P0, PT, R0, R17, PT ;  /* 0x000000110000720c */ /* 0x000fe20003f06270 */
[----:B----4-:R4:W0:-:S12]  /*ac90*/  SHFL.IDX PT, R2, R4, 0x3, 0x181f ;  /* 0x00781f0004027f89 */ /* 0x01081800000e0000 */
[----:B----4-:R-:W-:Y:S05]  /*aca0*/  @P0 BRA `(.L_x_9197) ;  /* 0x0000000000240947 */ /* 0x010fea0003800000 */
[----:B------:R-:W-:Y:S02]  /*acb0*/  ULDC UR4, c[0x0][0xac8] ;  /* 0x0002b20000047ab9 */ /* 0x000fe40000000800 */
[----:B------:R-:W-:Y:S02]  /*acc0*/  ISETP.GE.AND P2, PT, R19, UR4, PT ;  /* 0x0000000413007c0c */ /* 0x000fe4000bf46270 */
[----:B------:R-:W-:-:S11]  /*acd0*/  ISETP.GE.AND P3, PT, R185, UR4, PT ;  /* 0x00000004b9007c0c */ /* 0x000fd6000bf66270 */
[-C--:B0-23--:R-:W-:Y:S02]  /*ace0*/  @!P2 LEA R4, P0, R19, R2.reuse, 0x1 ;  /* 0x000000021304a211 */ /* 0x08dfe400078008ff */
[----:B------:R-:W-:Y:S02]  /*acf0*/  @!P3 LEA R2, P1, R185, R2, 0x1 ;  /* 0x00000002b902b211 */ /* 0x000fe400078208ff */
[-C--:B------:R-:W-:Y:S02]  /*ad00*/  @!P2 LEA.HI.X R5, R19, R6.reuse, R196, 0x1, P0 ;  /* 0x000000061305a211 */ /* 0x080fe400000f0cc4 */
[----:B------:R-:W-:-:S03]  /*ad10*/  @!P3 LEA.HI.X R3, R185, R6, R195, 0x1, P1 ;  /* 0x00000006b903b211 */ /* 0x000fc600008f0cc3 */
[----:B------:R0:W-:Y:S04]  /*ad20*/  @!P2 ST.E.128 desc[UR40][R4.64], RZ ;  /* 0x000000ff0400a985 */ /* 0x0001e8000c101d28 */
[----:B------:R0:W-:Y:S02]  /*ad30*/  @!P3 ST.E.128 desc[UR40][R2.64], RZ ;  /* 0x000000ff0200b985 */ /* 0x0001e4000c101d28 */
.L_x_9197:
[----:B------:R-:W-:Y:S05]  /*ad40*/  BSYNC B0 ;  /* 0x0000000000007941 */ /* 0x000fea0003800000 */
.L_x_9188:
[----:B------:R-:W-:Y:S02]  /*ad50*/  ULDC UR4, c[0x0][0xc3c] ;  /* 0x00030f0000047ab9 */ /* 0x000fe40000000800 */
[----:B-1----:R-:W-:-:S13]  /*ad60*/  ISETP.GE.AND P0, PT, R47, UR4, PT ;  /* 0x000000042f007c0c */ /* 0x002fda000bf06270 */
[----:B------:R-:W-:Y:S05]  /*ad70*/  @!P0 BRA `(.L_x_9207) ;  /* 0xffffff6000188947 */ /* 0x000fea000383ffff */
[----:B------:R-:W-:Y:S05]  /*ad80*/  EXIT ;  /* 0x000000000000794d */ /* 0x000fea0003800000 */
.L_x_9152:
[----:B------:R-:W-:-:S08]  /*ad90*/  NOP ;  /* 0x0000000000007918 */ /* 0x000fd00000000000 */
[----:B--2---:R-:W0:-:S00]  /*ada0*/  USETMAXREG.DEALLOC.CTAPOOL 0x18 ;  /* 0x00000018000079c8 */ /* 0x004e0000080e0500 */
        /* <DEDUP_REMOVED lines=14> */
.L_x_9208:
        /* <DEDUP_REMOVED lines=42> */
.L_x_9214:
        /* <DEDUP_REMOVED lines=12> */
.L_x_9213:
[----:B------:R-:W-:Y:S05]  /*b1f0*/  BSYNC B0 ;  /* 0x0000000000007941 */ /* 0x000fea0003800000 */
.L_x_9212:
        /* <DEDUP_REMOVED lines=21> */
.L_x_9210:
        /* <DEDUP_REMOVED lines=20> */
.L_x_9215:
        /* <DEDUP_REMOVED lines=57> */
.L_x_9211:
[----:B------:R-:W-:Y:S02]  /*b820*/  IMAD.MOV.U32 R17, RZ, RZ, RZ ;  /* 0x000000ffff117224 */ /* 0x000fe400078e00ff */
[----:B------:R-:W-:Y:S02]  /*b830*/  IMAD.U32 R16, RZ, RZ, UR6 ;  /* 0x00000006ff107e24 */ /* 0x000fe4000f8e00ff */
[----:B------:R-:W-:-:S07]  /*b840*/  IMAD.MOV.U32 R18, RZ, RZ, RZ ;  /* 0x000000ffff127224 */ /* 0x000fce00078e00ff */
.L_x_9216:
[----:B------:R-:W-:-:S13]  /*b850*/  ISETP.NE.AND P0, PT, R0, RZ, PT ;  /* 0x000000ff0000720c */ /* 0x000fda0003f05270 */
[----:B------:R-:W1:Y:S01]  /*b860*/  @!P0 S2R R3, SR_CgaCtaId ;  /* 0x0000000000038919 */ /* 0x000e620000008800 */
[----:B------:R-:W-:-:S04]  /*b870*/  @!P0 MOV R0, 0x400 ;  /* 0x0000040000008802 */ /* 0x000fc80000000f00 */
[----:B-1----:R-:W-:-:S05]  /*b880*/  @!P0 LEA R0, R3, R0, 0x18 ;  /* 0x0000000003008211 */ /* 0x002fca00078ec0ff */
[----:B------:R2:W-:Y:S01]  /*b890*/  @!P0 STS.128 [R0+0x288d0], R16 ;  /* 0x0288d01000008388 */ /* 0x0005e20000000c00 */
[----:B------:R-:W-:Y:S06]  /*b8a0*/  BAR.ARV 0x5, 0x180 ;  /* 0x0146000000007b1d */ /* 0x000fec0000002000 */
.L_x_9209:
        /* <DEDUP_REMOVED lines=33> */
.L_x_9316:
[----:B0---4-:R-:W0:Y:S02]  /*bac0*/  LDC.64 R2, c[0x0][0xc88] ;  /* 0x00032200ff027b82 */ /* 0x011e240000000a00 */
[----:B0-----:R-:W-:-:S05]  /*bad0*/  IMAD.WIDE R2, R19, 0x4, R2 ;  /* 0x0000000413027825 */ /* 0x001fca00078e0202 */
[----:B--2---:R-:W2:Y:S01]  /*bae0*/  LDG.E R12, desc[UR40][R2.64] ;  /* 0x00000028020c7981 */ /* 0x004ea2000c1e1900 */
        /* <DEDUP_REMOVED lines=53> */
.L_x_9218:
        /* <DEDUP_REMOVED lines=8> */
[----:B------:R-:W-:-:S04]  /*bec0*/  IADD3 R6, P0, R11, UR4, RZ ;  /* 0x000000040b067c10 */ /* 0x000fc8000ff1e0ff */
[----:B------:R-:W-:-:S05]  /*bed0*/  IADD3.X R7, R10, UR5, RZ, P0, !PT ;  /* 0x000000050a077c10 */ /* 0x000fca00087fe4ff */
[----:B------:R2:W5:Y:S01]  /*bee0*/  LDG.E R6, desc[UR40][R6.64] ;  /* 0x0000002806067981 */ /* 0x000562000c1e1900 */
[----:B------:R-:W-:Y:S05]  /*bef0*/  BRA `(.L_x_9220) ;  /* 0x0000000000107947 */ /* 0x000fea0003800000 */
.L_x_9219:
[----:B------:R-:W-:Y:S05]  /*bf00*/  @!P0 BRA `(.L_x_9220) ;  /* 0x00000000000c8947 */ /* 0x000fea0003800000 */
[----:B------:R-:W2:Y:S04]  /*bf10*/  LDG.E R6, desc[UR40][R4.64] ;  /* 0x0000002804067981 */ /* 0x000ea8000c1e1900 */
[----:B------:R-:W2:Y:S02]  /*bf20*/  LDG.E R4, desc[UR40][R4.64+0x4] ;  /* 0x0000042804047981 */ /* 0x000ea4000c1e1900 */
[----:B--2---:R-:W-:-:S07]  /*bf30*/  IMAD.IADD R6, R4, 0x1, -R6 ;  /* 0x0000000104067824 */ /* 0x004fce00078e0a06 */
.L_x_9220:
[----:B-----5:R-:W-:Y:S01]  /*bf40*/  IMAD.IADD R6, R6, 0x1, -R0 ;  /* 0x0000000106067824 */ /* 0x020fe200078e0a00 */
[----:B------:R-:W-:Y:S01]  /*bf50*/  BSSY B7, `(.L_x_9221) ;  /* 0x00003ff000077945 */ /* 0x000fe20003800000 */
[----:B------:R-:W3:Y:S02]  /*bf60*/  LDC R0, c[0x0][0x448] ;  /* 0x00011200ff007b82 */ /* 0x000ee40000000800 */
[----:B---3--:R-:W-:Y:S01]  /*bf70*/  ISETP.NE.AND P0, PT, R0, 0x1, PT ;  /* 0x000000010000780c */ /* 0x008fe20003f05270 */
[----:B------:R-:W-:-:S04]  /*bf80*/  IMAD.SHL.U32 R0, R17, 0x80, RZ ;  /* 0x0000008011007824 */ /* 0x000fc800078e00ff */
[----:B------:R-:W-:-:S08]  /*bf90*/  VIADD R0, R0, 0x7f ;  /* 0x0000007f00007836 */ /* 0x000fd00000000000 */
[----:B------:R-:W3:Y:S08]  /*bfa0*/  @P0 LDC R2, c[0x0][0x44c] ;  /* 0x00011300ff020b82 */ /* 0x000ef00000000800 */
[----:B------:R-:W4:Y:S01]  /*bfb0*/  @P0 LDC R3, c[0x0][0x450] ;  /* 0x00011400ff030b82 */ /* 0x000f220000000800 */
[----:B---3--:R-:W-:-:S05]  /*bfc0*/  @P0 IMAD.HI.U32 R2, R0, R2, RZ ;  /* 0x0000000200020227 */ /* 0x008fca00078e00ff */
[----:B----4-:R-:W-:Y:S02]  /*bfd0*/  @P0 SHF.R.U32.HI R0, RZ, R3, R2 ;  /* 0x00000003ff000219 */ /* 0x010fe40000011602 */
[C---:B------:R-:W-:Y:S01]  /*bfe0*/  IADD3 R2, R6.reuse, 0x80, -R9 ;  /* 0x0000008006027810 */ /* 0x040fe20007ffe809 */
[----:B------:R-:W-:-:S04]  /*bff0*/  VIADD R6, R6, 0x7f ;  /* 0x0000007f06067836 */ /* 0x000fc80000000000 */
[----:B------:R-:W-:Y:S01]  /*c000*/  IMAD.IADD R0, R2, 0x1, R0 ;  /* 0x0000000102007824 */ /* 0x000fe200078e0200 */
[----:B------:R-:W-:-:S04]  /*c010*/  SHF.R.S32.HI R2, RZ, 0x1f, R6 ;  /* 0x0000001fff027819 */ /* 0x000fc80000011406 */
[----:B------:R-:W-:Y:S02]  /*c020*/  SHF.R.S32.HI R3, RZ, 0x1f, R0 ;  /* 0x0000001fff037819 */ /* 0x000fe40000011400 */
[----:B------:R-:W-:Y:S02]  /*c030*/  LEA.HI R2, R2, R6, RZ, 0x7 ;  /* 0x0000000602027211 */ /* 0x000fe400078f38ff */
[----:B------:R-:W-:Y:S02]  /*c040*/  LEA.HI R3, R3, R0, RZ, 0x7 ;  /* 0x0000000003037211 */ /* 0x000fe400078f38ff */
[----:B------:R-:W-:Y:S02]  /*c050*/  SHF.R.S32.HI R2, RZ, 0x7, R2 ;  /* 0x00000007ff027819 */ /* 0x000fe40000011402 */
[----:B------:R-:W-:-:S04]  /*c060*/  SHF.R.S32.HI R3, RZ, 0x7, R3 ;  /* 0x00000007ff037819 */ /* 0x000fc80000011403 */
[----:B------:R-:W-:-:S04]  /*c070*/  VIMNMX R4, R2, R3, PT ;  /* 0x0000000302047248 */ /* 0x000fc80003fe0100 */
[----:B------:R-:W-:Y:S01]  /*c080*/  ISETP.GT.AND P0, PT, R4, RZ, PT ;  /* 0x000000ff0400720c */ /* 0x000fe20003f04270 */
        /* <DEDUP_REMOVED lines=19> */
.L_x_9222:
        /* <DEDUP_REMOVED lines=21> */
.L_x_9225:
[----:B------:R-:W-:Y:S05]  /*c310*/  BSYNC B6 ;  /* 0x0000000000067941 */ /* 0x000fea0003800000 */
.L_x_9224:
        /* <DEDUP_REMOVED lines=21> */
.L_x_9228:
        /* <DEDUP_REMOVED lines=16> */
.L_x_9227:
[----:B------:R-:W-:Y:S05]  /*c570*/  BSYNC B6 ;  /* 0x0000000000067941 */ /* 0x000fea0003800000 */
.L_x_9226:
[----:B------:R-:W3:Y:S01]  /*c580*/  LDL.LU R2, [R1] ;  /* 0x0000000001027983 */ /* 0x000ee20000300800 */
[----:B------:R-:W-:-:S03]  /*c590*/  ULDC.64 UR4, c[0x0][0x9f8] ;  /* 0x00027e0000047ab9 */ /* 0x000fc60000000a00 */
[----:B------:R-:W4:Y:S04]  /*c5a0*/  LDL.LU R4, [R1+0xc] ;  /* 0x00000c0001047983 */ /* 0x000f280000300800 */
[----:B--2---:R-:W2:Y:S01]  /*c5b0*/  LDL R7, [R1+0x10] ;  /* 0x0000100001077983 */ /* 0x004ea20000100800 */
[----:B------:R-:W-:-:S03]  /*c5c0*/  ISETP.NE.U32.AND P0, PT, RZ, UR4, PT ;  /* 0x00000004ff007c0c */ /* 0x000fc6000bf05070 */
[----:B------:R-:W5:Y:S01]  /*c5d0*/  LDL R0, [R1+0x2c] ;  /* 0x00002c0001007983 */ /* 0x000f620000100800 */
[----:B------:R-:W-:-:S13]  /*c5e0*/  ISETP.NE.AND.EX P0, PT, RZ, UR5, PT, P0 ;  /* 0x00000005ff007c0c */ /* 0x000fda000bf05300 */
[----:B---3--:R-:W-:-:S04]  /*c5f0*/  @P0 IADD3 R2, P1, R2, UR4, RZ ;  /* 0x0000000402020c10 */ /* 0x008fc8000ff3e0ff */
[----:B----4-:R-:W-:Y:S01]  /*c600*/  @P0 IADD3.X R3, R4, UR5, RZ, P1, !PT ;  /* 0x0000000504030c10 */ /* 0x010fe20008ffe4ff */
[----:B------:R-:W-:-:S04]  /*c610*/  ULDC.64 UR4, c[0x0][0xa08] ;  /* 0x0002820000047ab9 */ /* 0x000fc80000000a00 */
[----:B--2---:R2:W3:Y:S02]  /*c620*/  @P0 LDG.E R7, desc[UR40][R2.64] ;  /* 0x0000002802070981 */ /* 0x0044e4000c1e1900 */
        /* <DEDUP_REMOVED lines=14> */
.L_x_9332:
        /* <DEDUP_REMOVED lines=10> */
.L_x_9335:
[----:B------:R-:W-:Y:S05]  /*c7b0*/  @!P6 BRA `(.L_x_9230) ;  /* 0x000000040020e947 */ /* 0x000fea0003800000 */
[----:B------:R-:W-:-:S04]  /*c7c0*/  ISETP.NE.U32.AND P0, PT, R2, RZ, PT ;  /* 0x000000ff0200720c */ /* 0x000fc80003f05070 */
[----:B------:R-:W-:-:S13]  /*c7d0*/  ISETP.NE.AND.EX P0, PT, R3, RZ, PT, P0 ;  /* 0x000000ff0300720c */ /* 0x000fda0003f05300 */
[----:B------:R-:W-:Y:S05]  /*c7e0*/  @!P0 BRA `(.L_x_9232) ;  /* 0x0000000000548947 */ /* 0x000fea0003800000 */
[----:B------:R-:W4:Y:S01]  /*c7f0*/  LDC R6, c[0x0][0x43c] ;  /* 0x00010f00ff067b82 */ /* 0x000f220000000800 */
[----:B01----:R-:W-:Y:S01]  /*c800*/  IMAD.MOV.U32 R9, RZ, RZ, R4 ;  /* 0x000000ffff097224 */ /* 0x003fe200078e0004 */
[----:B------:R-:W-:-:S03]  /*c810*/  ULDC.64 UR4, c[0x0][0x428] ;  /* 0x00010a0000047ab9 */ /* 0x000fc60000000a00 */
        /* <DEDUP_REMOVED lines=18> */
.L_x_9232:
[----:B------:R-:W5:Y:S04]  /*c940*/  LDL R7, [R1+0x4] ;  /* 0x0000040001077983 */ /* 0x000f680000100800 */
[----:B---34-:R-:W5:Y:S04]  /*c950*/  LDL R0, [R1+0x8] ;  /* 0x0000080001007983 */ /* 0x018f680000100800 */
[----:B------:R-:W3:Y:S01]  /*c960*/  LDL R2, [R1+0x14] ;  /* 0x0000140001027983 */ /* 0x000ee20000100800 */
[----:B-----5:R-:W-:Y:S01]  /*c970*/  IMAD R0, R0, 0x8, R7 ;  /* 0x0000000800007824 */ /* 0x020fe200078e0207 */
[----:B---3--:R-:W-:-:S04]  /*c980*/  SHF.L.U32 R2, R2, 0x1f, RZ ;  /* 0x0000001f02027819 */ /* 0x008fc800000006ff */
[----:B------:R-:W3:Y:S02]  /*c990*/  SYNCS.PHASECHK.TRANS64.TRYWAIT P0, [R0+URZ+0x28840], R2 ;  /* 0x02884002000075a7 */ /* 0x000ee4000800017f */
[----:B---3--:R-:W-:Y:S05]  /*c9a0*/  @!P0 BRA `(.L_x_9233) ;  /* 0x00000048006c8947 */ /* 0x008fea0003800000 */
.L_x_9336:
        /* <DEDUP_REMOVED lines=11> */
.L_x_9234:
[----:B--2---:R-:W2:Y:S04]  /*ca60*/  LDL R5, [R1+0x4] ;  /* 0x0000040001057983 */ /* 0x004ea80000100800 */
[----:B------:R-:W2:Y:S04]  /*ca70*/  LDL R4, [R1+0x8] ;  /* 0x0000080001047983 */ /* 0x000ea80000100800 */
[----:B------:R-:W4:Y:S04]  /*ca80*/  LDL R6, [R1+0xc] ;  /* 0x00000c0001067983 */ /* 0x000f280000100800 */
[----:B------:R-:W5:Y:S04]  /*ca90*/  LDL R3, [R1+0x18] ;  /* 0x0000180001037983 */ /* 0x000f680000100800 */
[----:B---3--:R-:W3:Y:S01]  /*caa0*/  LDL R2, [R1] ;  /* 0x0000000001027983 */ /* 0x008ee20000100800 */
[----:B------:R-:W-:Y:S01]  /*cab0*/  R2UR UR9, R0 ;  /* 0x00000000000972ca */ /* 0x000fe200000e0000 */
[----:B------:R-:W-:Y:S01]  /*cac0*/  UIADD3 UR4, UP0, UR38, 0x370, URZ ;  /* 0x0000037026047890 */ /* 0x000fe2000ff1e03f */
[----:B------:R-:W-:-:S02]  /*cad0*/  R2UR UR12, R18 ;  /* 0x00000000120c72ca */ /* 0x000fc400000e0000 */
[----:B------:R-:W-:Y:S01]  /*cae0*/  PLOP3.LUT P0, PT, PT, PT, PT, 0x80, 0x0 ;  /* 0x000000000000781c */ /* 0x000fe20003f0f070 */
[----:B------:R-:W-:Y:S01]  /*caf0*/  UMOV UR10, URZ ;  /* 0x0000003f000a7c82 */ /* 0x000fe20008000000 */
[----:B------:R-:W-:-:S07]  /*cb00*/  UMOV UR7, 0x14f00000 ;  /* 0x14f0000000077882 */ /* 0x000fce0000000000 */
[----:B------:R-:W-:Y:S01]  /*cb10*/  UIADD3 UR9, UR9, 0x28830, URZ ;  /* 0x0002883009097890 */ /* 0x000fe2000fffe03f */
[----:B------:R-:W-:Y:S01]  /*cb20*/  UMOV UR15, 0x40 ;  /* 0x00000040000f7882 */ /* 0x000fe20000000000 */
[----:B--2---:R-:W-:Y:S01]  /*cb30*/  IMAD R0, R4, 0x8000, R5 ;  /* 0x0000800004007824 */ /* 0x004fe200078e0205 */
[----:B----4-:R-:W-:-:S04]  /*cb40*/  R2UR UR11, R6 ;  /* 0x00000000060b72ca */ /* 0x010fc800000e0000 */
[----:B------:R-:W-:Y:S02]  /*cb50*/  R2UR UR6, R0 ;  /* 0x00000000000672ca */ /* 0x000fe400000e0000 */
[----:B-----5:R-:W-:Y:S02]  /*cb60*/  R2UR UR5, R3 ;  /* 0x00000000030572ca */ /* 0x020fe400000e0000 */
[----:B---3--:R-:W-:-:S09]  /*cb70*/  R2UR UR13, R2 ;  /* 0x00000000020d72ca */ /* 0x008fd200000e0000 */
[----:B------:R-:W-:Y:S02]  /*cb80*/  UIADD3 UR8, UR6, 0x18400, URZ ;  /* 0x0001840006087890 */ /* 0x000fe4000fffe03f */
[----:B------:R-:W-:Y:S02]  /*cb90*/  ULEA UR11, UR11, UR5, 0x7 ;  /* 0x000000050b0b7291 */ /* 0x000fe4000f8e383f */
[----:B------:R-:W-:Y:S02]  /*cba0*/  UIADD3.X UR5, URZ, UR39, URZ, UP0, !UPT ;  /* 0x000000273f057290 */ /* 0x000fe400087fe43f */
[----:B------:R-:W-:Y:S01]  /*cbb0*/  UIADD3 UR14, UR6, 0x1c400, URZ ;  /* 0x0001c400060e7890 */ /* 0x000fe2000fffe03f */
[----:B------:R-:W-:Y:S02]  /*cbc0*/  P2R R0, PR, RZ, 0x1 ;  /* 0x00000001ff007803 */ /* 0x000fe40000000000 */
[----:B------:R-:W-:-:S04]  /*cbd0*/  UMOV UR6, 0x0 ;  /* 0x0000000000067882 */ /* 0x000fc80000000000 */
[----:B------:R2:W-:Y:S01]  /*cbe0*/  UTMALDG.4D [UR8], [UR4], desc[UR6] ;  /* 0x00000608040075b4 */ /* 0x0005e20008019000 */
[----:B------:R4:W-:Y:S01]  /*cbf0*/  STL [R1+0x20], R0 ;  /* 0x0000200001007387 */ /* 0x0009e20000100800 */
[----:B--2---:R-:W-:Y:S01]  /*cc00*/  UMOV UR8, UR14 ;  /* 0x0000000e00087c82 */ /* 0x004fe20008000000 */
[----:B------:R-:W-:Y:S02]  /*cc10*/  UMOV UR10, UR15 ;  /* 0x0000000f000a7c82 */ /* 0x000fe40008000000 */
[----:B------:R4:W-:Y:S01]  /*cc20*/  UTMALDG.4D [UR8], [UR4], desc[UR6] ;  /* 0x00000608040075b4 */ /* 0x0009e20008019000 */
[----:B------:R-:W-:Y:S02]  /*cc30*/  NOP ;  /* 0x0000000000007918 */ /* 0x000fe40000000000 */
.L_x_9230:
[----:B------:R-:W5:Y:S04]  /*cc40*/  LDL R2, [R1+0x4] ;  /* 0x0000040001027983 */ /* 0x000f680000100800 */
[----:B------:R-:W5:Y:S04]  /*cc50*/  LDL.LU R3, [R1+0x30] ;  /* 0x0000300001037983 */ /* 0x000f680000300800 */
[----:B--2---:R-:W2:Y:S04]  /*cc60*/  LDL.LU R5, [R1+0x28] ;  /* 0x0000280001057983 */ /* 0x004ea80000300800 */
[----:B---3--:R-:W3:Y:S01]  /*cc70*/  LDL.LU R4, [R1+0x38] ;  /* 0x0000380001047983 */ /* 0x008ee20000300800 */
[----:B------:R-:W-:Y:S05]  /*cc80*/  WARPSYNC.ALL ;  /* 0x0000000000007948 */ /* 0x000fea0003800000 */
[----:B----4-:R-:W-:Y:S01]  /*cc90*/  ULDC.64 UR4, c[0x0][0x298] ;  /* 0x0000a60000047ab9 */ /* 0x010fe20000000a00 */
[----:B------:R-:W-:Y:S01]  /*cca0*/  ULDC.64 UR6, c[0x0][0xa00] ;  /* 0x0002800000067ab9 */ /* 0x000fe20000000a00 */
[----:B------:R-:W-:Y:S01]  /*ccb0*/  BSSY B6, `(.L_x_9235) ;  /* 0x0000024000067945 */ /* 0x000fe20003800000 */
[----:B------:R-:W-:Y:S01]  /*ccc0*/  BAR.SYNC.DEFER_BLOCKING 0x8, 0x180 ;  /* 0x0206000000007b1d */ /* 0x000fe20000010000 */
[----:B------:R-:W-:-:S04]  /*ccd0*/  ISETP.NE.U32.AND P0, PT, RZ, UR6, PT ;  /* 0x00000006ff007c0c */ /* 0x000fc8000bf05070 */
[----:B------:R-:W-:Y:S01]  /*cce0*/  ISETP.NE.AND.EX P0, PT, RZ, UR7, PT, P0 ;  /* 0x00000007ff007c0c */ /* 0x000fe2000bf05300 */
[----:B-----5:R-:W-:Y:S01]  /*ccf0*/  VIADD R2, R2, 0x10400 ;  /* 0x0001040002027836 */ /* 0x020fe20000000000 */
[----:B------:R-:W-:-:S04]  /*cd00*/  SHF.R.S32.HI R0, RZ, 0x1f, R3 ;  /* 0x0000001fff007819 */ /* 0x000fc80000011403 */
        /* <DEDUP_REMOVED lines=30> */
.L_x_9236:
[----:B------:R-:W-:Y:S05]  /*cef0*/  BSYNC B6 ;  /* 0x0000000000067941 */ /* 0x000fea0003800000 */
.L_x_9235:
        /* <DEDUP_REMOVED lines=8> */
[----:B01----:R-:W0:Y:S03]  /*cf80*/  S2R R9, SR_TID.X ;  /* 0x0000000000097919 */ /* 0x003e260000002100 */
[----:B------:R1:W5:Y:S01]  /*cf90*/  LDL R10, [R1+0x34] ;  /* 0x00003400010a7983 */ /* 0x0003620000100800 */
[----:B---3--:R-:W-:Y:S01]  /*cfa0*/  ISETP.NE.AND P0, PT, R7, 0x1, PT ;  /* 0x000000010700780c */ /* 0x008fe20003f05270 */
[----:B0-----:R-:W-:-:S05]  /*cfb0*/  IMAD.SHL.U32 R8, R9, 0x8, RZ ;  /* 0x0000000809087824 */ /* 0x001fca00078e00ff */
[----:B------:R-:W-:-:S04]  /*cfc0*/  LOP3.LUT R8, R8, 0x38, RZ, 0xc0, !PT ;  /* 0x0000003808087812 */ /* 0x000fc800078ec0ff */
        /* <DEDUP_REMOVED lines=10> */
[----:B------:R-:W2:Y:S03]  /*d070*/  @P0 LDC R6, c[0x0][0x450] ;  /* 0x00011400ff060b82 */ /* 0x000ea60000000800 */
[----:B------:R-:W-:Y:S01]  /*d080*/  IMAD R0, R4, UR5, R0 ;  /* 0x0000000504007c24 */ /* 0x000fe2000f8e0200 */
[----:B------:R-:W-:Y:S01]  /*d090*/  ULDC.64 UR4, c[0x0][0x2d0] ;  /* 0x0000b40000047ab9 */ /* 0x000fe20000000a00 */
[----:B------:R-:W3:Y:S02]  /*d0a0*/  S2R R4, SR_TID.X ;  /* 0x0000000000047919 */ /* 0x000ee40000002100 */
[----:B------:R-:W-:Y:S01]  /*d0b0*/  IMAD.IADD R3, R3, 0x1, R0 ;  /* 0x0000000103037824 */ /* 0x000fe200078e0200 */
[----:B0-----:R-:W-:-:S04]  /*d0c0*/  LOP3.LUT R5, R5, 0x7f, RZ, 0xc0, !PT ;  /* 0x0000007f05057812 */ /* 0x001fc800078ec0ff */
[----:B------:R-:W-:Y:S01]  /*d0d0*/  SHF.R.U32.HI R5, RZ, 0x3, R5 ;  /* 0x00000003ff057819 */ /* 0x000fe20000011605 */
[----:B---3--:R-:W-:-:S05]  /*d0e0*/  IMAD.SHL.U32 R4, R4, 0x10, RZ ;  /* 0x0000001004047824 */ /* 0x008fca00078e00ff */
[----:B------:R-:W-:Y:S02]  /*d0f0*/  LOP3.LUT R4, R5, 0x70, R4, 0xf8, !PT ;  /* 0x0000007005047812 */ /* 0x000fe400078ef804 */
[----:B------:R-:W0:Y:S03]  /*d100*/  @P0 LDC R5, c[0x0][0x44c] ;  /* 0x00011300ff050b82 */ /* 0x000e260000000800 */
[----:B------:R-:W-:-:S04]  /*d110*/  IMAD R0, R17, 0x80, R4 ;  /* 0x0000008011007824 */ /* 0x000fc800078e0204 */
[----:B------:R-:W-:Y:S02]  /*d120*/  IMAD.MOV.U32 R4, RZ, RZ, R0 ;  /* 0x000000ffff047224 */ /* 0x000fe400078e0000 */
[----:B0-----:R-:W-:-:S05]  /*d130*/  @P0 IMAD.HI.U32 R5, R0, R5, RZ ;  /* 0x0000000500050227 */ /* 0x001fca00078e00ff */
[----:B--2---:R-:W-:-:S05]  /*d140*/  @P0 SHF.R.U32.HI R4, RZ, R6, R5 ;  /* 0x00000006ff040219 */ /* 0x004fca0000011605 */
        /* <DEDUP_REMOVED lines=12> */
[----:B------:R-:W-:Y:S02]  /*d210*/  ISETP.GE.AND P1, PT, R8, UR4, PT ;  /* 0x0000000408007c0c */ /* 0x000fe4000bf26270 */
[----:B------:R1:W5:Y:S01]  /*d220*/  LDL R8, [R1+0x24] ;  /* 0x0000240001087983 */ /* 0x0003620000100800 */
[----:B------:R-:W-:Y:S02]  /*d230*/  IMAD.SHL.U32 R9, R9, 0x8, RZ ;  /* 0x0000000809097824 */ /* 0x000fe400078e00ff */
[----:B------:R-:W-:-:S03]  /*d240*/  IMAD R0, R0, UR5, R6 ;  /* 0x0000000500007c24 */ /* 0x000fc6000f8e0206 */
[----:B------:R-:W-:Y:S01]  /*d250*/  LOP3.LUT R9, R9, 0x38, RZ, 0xc0, !PT ;  /* 0x0000003809097812 */ /* 0x000fe200078ec0ff */
[----:B------:R-:W-:Y:S01]  /*d260*/  IMAD.IADD R0, R5, 0x1, R0 ;  /* 0x0000000105007824 */ /* 0x000fe200078e0200 */
[C---:B------:R-:W-:Y:S02]  /*d270*/  LEA R3, P2, R4.reuse, UR6, 0x1 ;  /* 0x0000000604037c11 */ /* 0x040fe4000f8408ff */
[----:B------:R-:W-:Y:S01]  /*d280*/  ISETP.GE.AND P0, PT, R9, UR4, PT ;  /* 0x0000000409007c0c */ /* 0x000fe2000bf06270 */
[----:B------:R-:W-:Y:S01]  /*d290*/  UMOV UR4, 0xffffffff ;  /* 0xffffffff00047882 */ /* 0x000fe20000000000 */
[----:B------:R-:W-:Y:S02]  /*d2a0*/  LEA.HI.X R0, R4, UR7, R0, 0x1, P2 ;  /* 0x0000000704007c11 */ /* 0x000fe400090f0c00 */
[----:B-1----:R-:W-:Y:S09]  /*d2b0*/  BRA.DIV UR4, `(.L_x_9237) ;  /* 0x00000042043c7947 */ /* 0x002ff2000b800000 */
[----:B------:R-:W0:Y:S01]  /*d2c0*/  S2R R4, SR_TID.X ;  /* 0x0000000000047919 */ /* 0x000e220000002100 */
[----:B-----5:R-:W-:Y:S01]  /*d2d0*/  IMAD R2, R10, R7, RZ ;  /* 0x000000070a027224 */ /* 0x020fe200078e02ff */
[----:B------:R-:W1:Y:S04]  /*d2e0*/  SHFL.IDX PT, R5, R3, RZ, 0x181f ;  /* 0x00181fff03057589 */ /* 0x000e6800000e0000 */
[----:B------:R-:W-:Y:S04]  /*d2f0*/  SHFL.IDX PT, R6, R3, 0x1, 0x181f ;  /* 0x00381f0003067f89 */ /* 0x000fe800000e0000 */
        /* <DEDUP_REMOVED lines=9> */
[----:B0-----:R-:W-:-:S05]  /*d390*/  @!P4 IMAD.X R4, RZ, RZ, R4, P3 ;  /* 0x000000ffff04c224 */ /* 0x001fca00018e0604 */
[----:B------:R-:W-:-:S04]  /*d3a0*/  @!P4 LOP3.LUT R5, R5, R4, RZ, 0x3c, !PT ;  /* 0x000000040505c212 */ /* 0x000fc800078e3cff */
[----:B------:R-:W-:-:S04]  /*d3b0*/  @!P4 LOP3.LUT R4, R5, R4, RZ, 0x3c, !PT ;  /* 0x000000040504c212 */ /* 0x000fc800078e3cff */
[----:B------:R-:W-:-:S05]  /*d3c0*/  @!P4 LOP3.LUT R5, R5, R4, RZ, 0x3c, !PT ;  /* 0x000000040505c212 */ /* 0x000fca00078e3cff */
[----:B------:R-:W-:Y:S04]  /*d3d0*/  @!P4 LDGSTS.E.BYPASS.LTC128B.128 [R8+0x10400], desc[UR40][R4.64], !P0 ;  /* 0x104000000408cfae */ /* 0x000fe8000c101d68 */
[----:B------:R0:W-:Y:S02]  /*d3e0*/  @!P4 LDGSTS.E.BYPASS.LTC128B.128 [R8+0x14400], desc[UR40][R4.64+0x80], !P1 ;  /* 0x144000800408cfae */ /* 0x0001e4000c901d68 */
[----:B0-----:R-:W-:-:S05]  /*d3f0*/  @!P2 LEA R5, P3, R9, R6, 0x1 ;  /* 0x000000060905a211 */ /* 0x001fca00078608ff */
[----:B------:R-:W-:-:S05]  /*d400*/  @!P2 IMAD.X R4, RZ, RZ, R7, P3 ;  /* 0x000000ffff04a224 */ /* 0x000fca00018e0607 */
[----:B------:R-:W-:-:S04]  /*d410*/  @!P2 LOP3.LUT R5, R5, R4, RZ, 0x3c, !PT ;  /* 0x000000040505a212 */ /* 0x000fc800078e3cff */
[----:B------:R-:W-:-:S04]  /*d420*/  @!P2 LOP3.LUT R4, R5, R4, RZ, 0x3c, !PT ;  /* 0x000000040504a212 */ /* 0x000fc800078e3cff */
[----:B------:R-:W-:-:S05]  /*d430*/  @!P2 LOP3.LUT R5, R5, R4, RZ, 0x3c, !PT ;  /* 0x000000040505a212 */ /* 0x000fca00078e3cff */
[----:B------:R-:W-:Y:S04]  /*d440*/  @!P2 LDGSTS.E.BYPASS.LTC128B.128 [R8+0x10c00], desc[UR40][R4.64], !P0 ;  /* 0x10c000000408afae */ /* 0x000fe8000c101d68 */
[----:B------:R0:W-:Y:S02]  /*d450*/  @!P2 LDGSTS.E.BYPASS.LTC128B.128 [R8+0x14c00], desc[UR40][R4.64+0x80], !P1 ;  /* 0x14c000800408afae */ /* 0x0001e4000c901d68 */
[----:B0-----:R-:W-:Y:S02]  /*d460*/  VIADD R4, R17, 0x20 ;  /* 0x0000002011047836 */ /* 0x001fe40000000000 */
[----:B------:R-:W0:Y:S03]  /*d470*/  SHFL.IDX PT, R5, R3, 0x2, 0x181f ;  /* 0x00581f0003057f89 */ /* 0x000e2600000e0000 */
[----:B------:R-:W-:-:S02]  /*d480*/  ISETP.GE.AND P2, PT, R4, R2, PT ;  /* 0x000000020400720c */ /* 0x000fc40003f46270 */
[----:B------:R-:W1:Y:S11]  /*d490*/  SHFL.IDX PT, R4, R0, 0x2, 0x181f ;  /* 0x00581f0000047f89 */ /* 0x000e7600000e0000 */
[----:B0-----:R-:W-:-:S05]  /*d4a0*/  @!P2 LEA R5, P3, R9, R5, 0x1 ;  /* 0x000000050905a211 */ /* 0x001fca00078608ff */
[----:B-1----:R-:W-:-:S05]  /*d4b0*/  @!P2 IMAD.X R4, RZ, RZ, R4, P3 ;  /* 0x000000ffff04a224 */ /* 0x002fca00018e0604 */
        /* <DEDUP_REMOVED lines=50> */
[----:B--2---:R1:W-:Y:S02]  /*d7e0*/  @!P2 LDGSTS.E.BYPASS.LTC128B.128 [R8+0x17400], desc[UR40][R4.64+0x80], !P1 ;  /* 0x174000800408afae */ /* 0x0043e4000c901d68 */
.L_x_9353:
        /* <DEDUP_REMOVED lines=11> */
.L_x_9239:
[----:B------:R-:W-:Y:S05]  /*d8a0*/  BSYNC B0 ;  /* 0x0000000000007941 */ /* 0x000fea0003800000 */
.L_x_9238:
[----:B012---:R-:W2:Y:S01]  /*d8b0*/  LDL R8, [R1+0x4] ;  /* 0x0000040001087983 */ /* 0x007ea20000100800 */
[----:B------:R-:W-:Y:S01]  /*d8c0*/  PLOP3.LUT P0, PT, PT, PT, PT, 0x80, 0x0 ;  /* 0x000000000000781c */ /* 0x000fe20003f0f070 */
[----:B------:R-:W-:Y:S01]  /*d8d0*/  NOP ;  /* 0x0000000000007918 */ /* 0x000fe20000000000 */
[----:B--2---:R-:W-:-:S11]  /*d8e0*/  VIADD R6, R8, 0x28800 ;  /* 0x0002880008067836 */ /* 0x004fd60000000000 */
.L_x_9240:
        /* <DEDUP_REMOVED lines=19> */
.L_x_9354:
[----:B------:R-:W-:Y:S05]  /*da20*/  BSYNC B0 ;  /* 0x0000000000007941 */ /* 0x000fea0003800000 */
.L_x_9241:
        /* <DEDUP_REMOVED lines=47> */
.L_x_9249:
[----:B------:R-:W2:Y:S01]  /*dd20*/  LDL R0, [R1+0x4] ;  /* 0x0000040001007983 */ /* 0x000ea20000100800 */
[----:B------:R-:W-:Y:S01]  /*dd30*/  BSSY B3, `(.L_x_9250) ;  /* 0x0000005000037945 */ /* 0x000fe20003800000 */
[----:B--2---:R-:W-:Y:S01]  /*dd40*/  IMAD R2, R8, 0x8, R0 ;  /* 0x0000000808027824 */ /* 0x004fe200078e0200 */
[----:B------:R-:W-:-:S04]  /*dd50*/  SHF.L.U32 R0, R12, 0x1f, RZ ;  /* 0x0000001f0c007819 */ /* 0x000fc800000006ff */
[----:B------:R-:W1:Y:S02]  /*dd60*/  SYNCS.PHASECHK.TRANS64.TRYWAIT P0, [R2+URZ+0x28840], R0 ;  /* 0x02884000020075a7 */ /* 0x000e64000800017f */
[----:B-1----:R-:W-:Y:S05]  /*dd70*/  @!P0 BRA `(.L_x_9251) ;  /* 0x0000004000708947 */ /* 0x002fea0003800000 */
.L_x_9355:
[----:B------:R-:W-:Y:S05]  /*dd80*/  BSYNC B3 ;  /* 0x0000000000037941 */ /* 0x000fea0003800000 */
.L_x_9250:
        /* <DEDUP_REMOVED lines=12> */
.L_x_9253:
[----:B------:R-:W-:Y:S05]  /*de50*/  BSYNC B3 ;  /* 0x0000000000037941 */ /* 0x000fea0003800000 */
.L_x_9252:
        /* <DEDUP_REMOVED lines=13> */
.L_x_9254:
        /* <DEDUP_REMOVED lines=16> */
.L_x_9255:
        /* <DEDUP_REMOVED lines=17> */
.L_x_9356:
[----:B------:R-:W-:Y:S05]  /*e140*/  BSYNC B3 ;  /* 0x0000000000037941 */ /* 0x000fea0003800000 */
.L_x_9256:
        /* <DEDUP_REMOVED lines=14> */
.L_x_9259:
[----:B------:R-:W-:Y:S05]  /*e230*/  BSYNC B3 ;  /* 0x0000000000037941 */ /* 0x000fea0003800000 */
.L_x_9258:
        /* <DEDUP_REMOVED lines=13> */
.L_x_9260:
        /* <DEDUP_REMOVED lines=16> */
.L_x_9261:
        /* <DEDUP_REMOVED lines=13> */
.L_x_9248:
[----:B------:R-:W-:Y:S05]  /*e4e0*/  BSYNC B1 ;  /* 0x0000000000017941 */ /* 0x000fea0003800000 */
.L_x_9247:
[----:B------:R-:W2:Y:S04]  /*e4f0*/  LDL.LU R0, [R1+0x2c] ;  /* 0x00002c0001007983 */ /* 0x000ea80000300800 */
[----:B------:R3:W-:Y:S04]  /*e500*/  STL [R1+0x8], R8 ;  /* 0x0000080801007387 */ /* 0x0007e80000100800 */
[----:B------:R3:W-:Y:S02]  /*e510*/  STL [R1+0x14], R12 ;  /* 0x0000140c01007387 */ /* 0x0007e40000100800 */
[----:B--23--:R-:W-:-:S07]  /*e520*/  VIADD R0, R0, 0xfffffffd ;  /* 0xfffffffd00007836 */ /* 0x00cfce0000000000 */
.L_x_9246:
[----:B------:R-:W-:Y:S05]  /*e530*/  BSYNC B2 ;  /* 0x0000000000027941 */ /* 0x000fea0003800000 */
.L_x_9245:
[----:B------:R-:W-:-:S13]  /*e540*/  ISETP.NE.AND P0, PT, R4, RZ, PT ;  /* 0x000000ff0400720c */ /* 0x000fda0003f05270 */
[----:B------:R-:W-:Y:S05]  /*e550*/  @!P0 BRA `(.L_x_9244) ;  /* 0x0000001400008947 */ /* 0x000fea0003800000 */
[----:B------:R2:W5:Y:S02]  /*e560*/  LDL R8, [R1] ;  /* 0x0000000001087983 */ /* 0x0005640000100800 */
.L_x_9292:
[----:B---3--:R-:W3:Y:S04]  /*e570*/  LDL R4, [R1+0x20] ;  /* 0x0000200001047983 */ /* 0x008ee80000100800 */
[----:B0-----:R-:W4:Y:S04]  /*e580*/  LDL R3, [R1+0x8] ;  /* 0x0000080001037983 */ /* 0x001f280000100800 */
[----:B--2---:R-:W2:Y:S01]  /*e590*/  LDL R2, [R1+0x14] ;  /* 0x0000140001027983 */ /* 0x004ea20000100800 */
[----:B------:R-:W-:Y:S05]  /*e5a0*/  YIELD ;  /* 0x0000000000007946 */ /* 0x000fea0003800000 */
[----:B------:R-:W-:Y:S01]  /*e5b0*/  BSSY B1, `(.L_x_9262) ;  /* 0x000009a000017945 */ /* 0x000fe20003800000 */
[----:B---3--:R-:W-:Y:S01]  /*e5c0*/  ISETP.NE.AND P1, PT, R4, RZ, PT ;  /* 0x000000ff0400720c */ /* 0x008fe20003f25270 */
        /* <DEDUP_REMOVED lines=12> */
[----:B-----5:R-:W0:Y:S01]  /*e690*/  LDC R8, c[0x0][0x43c] ;  /* 0x00010f00ff087b82 */ /* 0x020e220000000800 */
        /* <DEDUP_REMOVED lines=17> */
.L_x_9264:
[----:B------:R-:W2:Y:S01]  /*e7b0*/  LDL R2, [R1+0x4] ;  /* 0x0000040001027983 */ /* 0x000ea20000100800 */
[----:B------:R-:W-:Y:S01]  /*e7c0*/  BSSY B2, `(.L_x_9265) ;  /* 0x0000005000027945 */ /* 0x000fe20003800000 */
[----:B--2---:R-:W-:Y:S01]  /*e7d0*/  IMAD R3, R4, 0x8, R2 ;  /* 0x0000000804037824 */ /* 0x004fe200078e0202 */
[----:B------:R-:W-:-:S04]  /*e7e0*/  SHF.L.U32 R2, R5, 0x1f, RZ ;  /* 0x0000001f05027819 */ /* 0x000fc800000006ff */
[----:B------:R-:W2:Y:S02]  /*e7f0*/  SYNCS.PHASECHK.TRANS64.TRYWAIT P0, [R3+URZ+0x28840], R2 ;  /* 0x02884002030075a7 */ /* 0x000ea4000800017f */
[----:B--2---:R-:W-:Y:S05]  /*e800*/  @!P0 BRA `(.L_x_9266) ;  /* 0x0000003400f48947 */ /* 0x004fea0003800000 */
.L_x_9357:
[----:B------:R-:W-:Y:S05]  /*e810*/  BSYNC B2 ;  /* 0x0000000000027941 */ /* 0x000fea0003800000 */
.L_x_9265:
        /* <DEDUP_REMOVED lines=12> */
.L_x_9268:
[----:B------:R-:W-:Y:S05]  /*e8e0*/  BSYNC B2 ;  /* 0x0000000000027941 */ /* 0x000fea0003800000 */
.L_x_9267:
[----:B--2---:R-:W2:Y:S04]  /*e8f0*/  LDL R2, [R1+0x4] ;  /* 0x0000040001027983 */ /* 0x004ea80000100800 */
        /* <DEDUP_REMOVED lines=12> */
.L_x_9269:
        /* <DEDUP_REMOVED lines=16> */
.L_x_9270:
        /* <DEDUP_REMOVED lines=17> */
.L_x_9358:
[----:B------:R-:W-:Y:S05]  /*ebd0*/  BSYNC B2 ;  /* 0x0000000000027941 */ /* 0x000fea0003800000 */
.L_x_9271:
        /* <DEDUP_REMOVED lines=11> */
.L_x_9274:
[----:B------:R-:W-:Y:S05]  /*ec90*/  BSYNC B2 ;  /* 0x0000000000027941 */ /* 0x000fea0003800000 */
.L_x_9273:
[----:B------:R-:W2:Y:S04]  /*eca0*/  LDL R15, [R1+0x4] ;  /* 0x00000400010f7983 */ /* 0x000ea80000100800 */
        /* <DEDUP_REMOVED lines=13> */
.L_x_9275:
        /* <DEDUP_REMOVED lines=16> */
.L_x_9276:
        /* <DEDUP_REMOVED lines=13> */
.L_x_9263:
[----:B------:R-:W-:Y:S05]  /*ef50*/  BSYNC B1 ;  /* 0x0000000000017941 */ /* 0x000fea0003800000 */
.L_x_9262:
        /* <DEDUP_REMOVED lines=17> */
[----:B------:R-:W0:Y:S01]  /*f070*/  LDC R9, c[0x0][0x43c] ;  /* 0x00010f00ff097b82 */ /* 0x000e220000000800 */
[----:B------:R-:W-:Y:S02]  /*f080*/  ULDC.64 UR6, c[0x0][0x428] ;  /* 0x00010a0000067ab9 */ /* 0x000fe40000000a00 */
[----:B------:R-:W4:Y:S01]  /*f090*/  LDL R12, [R1+0x10] ;  /* 0x00001000010c7983 */ /* 0x000f220000100800 */
        /* <DEDUP_REMOVED lines=15> */
.L_x_9279:
[----:B------:R-:W3:Y:S01]  /*f190*/  LDL R2, [R1+0x4] ;  /* 0x0000040001027983 */ /* 0x000ee20000100800 */
[----:B------:R-:W-:Y:S01]  /*f1a0*/  SHF.L.U32 R3, R10, 0x1f, RZ ;  /* 0x0000001f0a037819 */ /* 0x000fe200000006ff */
[----:B------:R-:W-:Y:S01]  /*f1b0*/  BSSY B2, `(.L_x_9280) ;  /* 0x0000004000027945 */ /* 0x000fe20003800000 */
[----:B---3--:R-:W-:-:S04]  /*f1c0*/  IMAD R2, R11, 0x8, R2 ;  /* 0x000000080b027824 */ /* 0x008fc800078e0202 */
[----:B------:R-:W3:Y:S02]  /*f1d0*/  SYNCS.PHASECHK.TRANS64.TRYWAIT P0, [R2+URZ+0x28840], R3 ;  /* 0x02884003020075a7 */ /* 0x000ee4000800017f */
[----:B---3--:R-:W-:Y:S05]  /*f1e0*/  @!P0 BRA `(.L_x_9281) ;  /* 0x0000002c00a48947 */ /* 0x008fea0003800000 */
.L_x_9359:
[----:B------:R-:W-:Y:S05]  /*f1f0*/  BSYNC B2 ;  /* 0x0000000000027941 */ /* 0x000fea0003800000 */
.L_x_9280:
[----:B0-----:R-:W0:Y:S01]  /*f200*/  S2R R9, SR_TID.X ;  /* 0x0000000000097919 */ /* 0x001e220000002100 */
        /* <DEDUP_REMOVED lines=9> */
[----:B----4-:R-:W-:Y:S05]  /*f2a0*/  @!P0 BRA `(.L_x_9283) ;  /* 0x0000000000048947 */ /* 0x010fea0003800000 */
[----:B------:R-:W-:Y:S01]  /*f2b0*/  BPT.TRAP 0x1 ;  /* 0x000000040000795c */ /* 0x000fe20000300000 */
.L_x_9283:
[----:B------:R-:W-:Y:S05]  /*f2c0*/  BSYNC B2 ;  /* 0x0000000000027941 */ /* 0x000fea0003800000 */
.L_x_9282:
[----:B---3--:R-:W3:Y:S04]  /*f2d0*/  LDL R2, [R1+0x8] ;  /* 0x0000080001027983 */ /* 0x008ee80000100800 */
[----:B--2---:R-:W2:Y:S04]  /*f2e0*/  LDL R10, [R1+0x4] ;  /* 0x00000400010a7983 */ /* 0x004ea80000100800 */
        /* <DEDUP_REMOVED lines=13> */
.L_x_9284:
        /* <DEDUP_REMOVED lines=16> */
.L_x_9285:
        /* <DEDUP_REMOVED lines=15> */
.L_x_9360:
[----:B------:R-:W-:Y:S05]  /*f5b0*/  BSYNC B2 ;  /* 0x0000000000027941 */ /* 0x000fea0003800000 */
.L_x_9286:
        /* <DEDUP_REMOVED lines=11> */
.L_x_9289:
[----:B------:R-:W-:Y:S05]  /*f670*/  BSYNC B2 ;  /* 0x0000000000027941 */ /* 0x000fea0003800000 */
.L_x_9288:
[----:B------:R-:W2:Y:S04]  /*f680*/  LDL R9, [R1+0x4] ;  /* 0x0000040001097983 */ /* 0x000ea80000100800 */
        /* <DEDUP_REMOVED lines=12> */
.L_x_9290:
        /* <DEDUP_REMOVED lines=16> */
.L_x_9291:
        /* <DEDUP_REMOVED lines=13> */
.L_x_9278:
[----:B------:R-:W-:Y:S05]  /*f920*/  BSYNC B1 ;  /* 0x0000000000017941 */ /* 0x000fea0003800000 */
.L_x_9277:
[C---:B------:R-:W-:Y:S01]  /*f930*/  ISETP.GT.AND P0, PT, R0.reuse, 0x1, PT ;  /* 0x000000010000780c */ /* 0x040fe20003f04270 */
[----:B------:R-:W-:-:S12]  /*f940*/  VIADD R0, R0, 0xfffffffe ;  /* 0xfffffffe00007836 */ /* 0x000fd80000000000 */
[----:B------:R-:W-:Y:S05]  /*f950*/  @P0 BRA `(.L_x_9292) ;  /* 0xffffffec00040947 */ /* 0x000fea000383ffff */
.L_x_9244:
[----:B------:R-:W-:Y:S05]  /*f960*/  BSYNC B0 ;  /* 0x0000000000007941 */ /* 0x000fea0003800000 */
.L_x_9243:
[----:B------:R-:W0:Y:S01]  /*f970*/  S2R R2, SR_TID.X ;  /* 0x0000000000027919 */ /* 0x000e220000002100 */
[----:B------:R-:W-:Y:S01]  /*f980*/  BSSY B0, `(.L_x_9293) ;  /* 0x0000010000007945 */ /* 0x000fe20003800000 */
[----:B0-----:R-:W-:-:S04]  /*f990*/  LOP3.LUT R3, R2, 0x7f, RZ, 0xc0, !PT ;  /* 0x0000007f02037812 */ /* 0x001fc800078ec0ff */
[----:B------:R-:W-:-:S13]  /*f9a0*/  ISETP.NE.AND P0, PT, R3, RZ, PT ;  /* 0x000000ff0300720c */ /* 0x000fda0003f05270 */
[----:B------:R-:W-:Y:S05]  /*f9b0*/  @P0 BRA `(.L_x_9294) ;  /* 0x0000000000300947 */ /* 0x000fea0003800000 */
[----:B------:R-:W0:Y:S01]  /*f9c0*/  S2R R2, SR_LANEID ;  /* 0x0000000000027919 */ /* 0x000e220000000000 */
[----:B------:R-:W-:Y:S01]  /*f9d0*/  VOTEU.ANY UR4, UPT, PT ;  /* 0x0000000000047886 */ /* 0x000fe200038e0100 */
[----:B------:R-:W4:Y:S01]  /*f9e0*/  LDC.64 R4, c[0x0][0xc60] ;  /* 0x00031800ff047b82 */ /* 0x000f220000000a00 */
[----:B------:R-:W0:Y:S02]  /*f9f0*/  FLO.U32 R0, UR4 ;  /* 0x0000000400007d00 */ /* 0x000e2400080e0000 */
[----:B0-----:R-:W-:-:S06]  /*fa00*/  ISETP.EQ.U32.AND P0, PT, R0, R2, PT ;  /* 0x000000020000720c */ /* 0x001fcc0003f02070 */
[----:B------:R-:W4:Y:S07]  /*fa10*/  POPC R2, UR4 ;  /* 0x0000000400027d09 */ /* 0x000f2e0008000000 */
[----:B----4-:R-:W4:Y:S04]  /*fa20*/  @P0 ATOMG.E.ADD.STRONG.GPU PT, R2, desc[UR40][R4.64], R2 ;  /* 0x00000002040209a8 */ /* 0x010f2800081ee1e8 */
[----:B----4-:R0:W4:Y:S02]  /*fa30*/  SHFL.IDX PT, R2, R2, R0, 0x1f ;  /* 0x00001f0002027589 */ /* 0x01012400000e0000 */
[----:B0-----:R-:W0:Y:S02]  /*fa40*/  S2R R0, SR_LTMASK ;  /* 0x0000000000007919 */ /* 0x001e240000003900 */
[----:B0-----:R-:W-:-:S06]  /*fa50*/  LOP3.LUT R0, R0, UR4, RZ, 0xc0, !PT ;  /* 0x0000000400007c12 */ /* 0x001fcc000f8ec0ff */
[----:B------:R-:W4:Y:S02]  /*fa60*/  POPC R0, R0 ;  /* 0x0000000000007309 */ /* 0x000f240000000000 */
[----:B----4-:R-:W-:-:S07]  /*fa70*/  IADD3 R16, R2, UR36, R0 ;  /* 0x0000002402107c10 */ /* 0x010fce000fffe000 */
.L_x_9294:
[----:B------:R-:W-:Y:S05]  /*fa80*/  BSYNC B0 ;  /* 0x0000000000007941 */ /* 0x000fea0003800000 */
.L_x_9293:
        /* <DEDUP_REMOVED lines=11> */
[----:B------:R-:W0:Y:S02]  /*fb40*/  SYNCS.PHASECHK.TRANS64.TRYWAIT P0, [R0+URZ+0x28860], R2 ;  /* 0x02886002000075a7 */ /* 0x000e24000800017f */
[----:B0-----:R-:W-:Y:S05]  /*fb50*/  @!P0 BRA `(.L_x_9298) ;  /* 0x0000002400708947 */ /* 0x001fea0003800000 */
.L_x_9361:
[----:B------:R-:W-:Y:S05]  /*fb60*/  BSYNC B1 ;  /* 0x0000000000017941 */ /* 0x000fea0003800000 */
.L_x_9297:
[----:B------:R-:W-:Y:S04]  /*fb70*/  BSSY B1, `(.L_x_9299) ;  /* 0x0000009000017945 */ /* 0x000fe80003800000 */
[----:B------:R-:W-:Y:S05]  /*fb80*/  @P1 BRA `(.L_x_9300) ;  /* 0x00000000001c1947 */ /* 0x000fea0003800000 */
[----:B------:R-:W2:Y:S01]  /*fb90*/  S2R R3, SR_TID.X ;  /* 0x0000000000037919 */ /* 0x000ea20000002100 */
[----:B0-----:R-:W-:-:S04]  /*fba0*/  IMAD.MOV.U32 R2, RZ, RZ, 0x8000 ;  /* 0x00008000ff027424 */ /* 0x001fc800078e00ff */
[----:B------:R4:W-:Y:S01]  /*fbb0*/  SYNCS.ARRIVE.TRANS64 RZ, [R0+URZ+0x28850], R2 ;  /* 0x0288500200ff79a7 */ /* 0x0009e2000800003f */
[----:B--2---:R-:W-:-:S04]  /*fbc0*/  LOP3.LUT R3, R3, 0x1f, RZ, 0xc0, !PT ;  /* 0x0000001f03037812 */ /* 0x004fc800078ec0ff */
[----:B------:R-:W-:-:S13]  /*fbd0*/  ISETP.NE.AND P0, PT, R3, RZ, PT ;  /* 0x000000ff0300720c */ /* 0x000fda0003f05270 */
[----:B----4-:R-:W-:Y:S05]  /*fbe0*/  @!P0 BRA `(.L_x_9300) ;  /* 0x0000000000048947 */ /* 0x010fea0003800000 */
[----:B------:R-:W-:Y:S01]  /*fbf0*/  BPT.TRAP 0x1 ;  /* 0x000000040000795c */ /* 0x000fe20000300000 */
.L_x_9300:
[----:B------:R-:W-:Y:S05]  /*fc00*/  BSYNC B1 ;  /* 0x0000000000017941 */ /* 0x000fea0003800000 */
.L_x_9299:
[----:B------:R-:W2:Y:S04]  /*fc10*/  LDL.LU R5, [R1+0x18] ;  /* 0x0000180001057983 */ /* 0x000ea80000300800 */
[----:B------:R-:W2:Y:S04]  /*fc20*/  LDL.LU R3, [R1+0xc] ;  /* 0x00000c0001037983 */ /* 0x000ea80000300800 */
[----:B------:R-:W4:Y:S04]  /*fc30*/  LDL R4, [R1+0x4] ;  /* 0x0000040001047983 */ /* 0x000f280000100800 */
[----:B0-----:R-:W4:Y:S01]  /*fc40*/  LDL R2, [R1+0x8] ;  /* 0x0000080001027983 */ /* 0x001f220000100800 */
        /* <DEDUP_REMOVED lines=10> */
.L_x_9301:
        /* <DEDUP_REMOVED lines=16> */
.L_x_9302:
        /* <DEDUP_REMOVED lines=11> */
.L_x_9296:
[----:B------:R-:W-:Y:S05]  /*fea0*/  BSYNC B0 ;  /* 0x0000000000007941 */ /* 0x000fea0003800000 */
.L_x_9295:
[----:B------:R-:W4:Y:S04]  /*feb0*/  LDL.LU R5, [R1+0x8] ;  /* 0x0000080001057983 */ /* 0x000f280000300800 */
        /* <DEDUP_REMOVED lines=8> */
.L_x_9223:
[----:B------:R-:W-:Y:S05]  /*ff40*/  BSYNC B7 ;  /* 0x0000000000077941 */ /* 0x000fea0003800000 */
.L_x_9221:
[----:B----4-:R-:W4:Y:S02]  /*ff50*/  LDL R0, [R1+0x50] ;  /* 0x0000500001007983 */ /* 0x010f240000100800 */
[----:B----4-:R-:W-:-:S13]  /*ff60*/  ISETP.NE.AND P0, PT, R0, RZ, PT ;  /* 0x000000ff0000720c */ /* 0x010fda0003f05270 */
[----:B------:R-:W-:Y:S05]  /*ff70*/  @!P0 BRA `(.L_x_9303) ;  /* 0x0000000000288947 */ /* 0x000fea0003800000 */
[----:B------:R-:W-:Y:S05]  /*ff80*/  WARPSYNC.ALL ;  /* 0x0000000000007948 */ /* 0x000fea0003800000 */
[----:B------:R-:W4:Y:S08]  /*ff90*/  S2UR UR5, SR_CgaCtaId ;  /* 0x00000000000579c3 */ /* 0x000f300000008800 */
[----:B------:R-:W-:Y:S06]  /*ffa0*/  BAR.SYNC.DEFER_BLOCKING 0x5, 0x180 ;  /* 0x0146000000007b1d */ /* 0x000fec0000010000 */
[----:B------:R-:W-:-:S02]  /*ffb0*/  UMOV UR4, 0x400 ;  /* 0x0000040000047882 */ /* 0x000fc40000000000 */
[----:B----4-:R-:W-:-:S06]  /*ffc0*/  ULEA UR4, UR5, UR4, 0x18 ;  /* 0x0000000405047291 */ /* 0x010fcc000f8ec03f */
[----:B------:R-:W-:-:S05]  /*ffd0*/  IMAD.U32 R0, RZ, RZ, UR4 ;  /* 0x00000004ff007e24 */ /* 0x000fca000f8e00ff */
[----:B------:R4:W0:Y:S04]  /*ffe0*/  LDS.128 R16, [R0+0x288d0] ;  /* 0x0288d00000107984 */ /* 0x0008280000000c00 */
[----:B------:R4:W-:Y:S01]  /*fff0*/  STL [R1+0x4], R0 ;  /* 0x0000040001007387 */ /* 0x0009e20000100800 */
[----:B------:R-:W-:Y:S06]  /*10000*/  BAR.ARV 0x4, 0x180 ;  /* 0x0106000000007b1d */ /* 0x000fec0000002000 */
[----:B------:R-:W-:Y:S05]  /*10010*/  BRA `(.L_x_9304) ;  /* 0x0000000800d47947 */ /* 0x000fea0003800000 */
.L_x_9303:
[----:B------:R-:W4:Y:S01]  /*10020*/  S2R R0, SR_TID.X ;  /* 0x0000000000007919 */ /* 0x000f220000002100 */
[----:B------:R-:W-:Y:S01]  /*10030*/  UMOV UR4, 0xffffffff ;  /* 0xffffffff00047882 */ /* 0x000fe20000000000 */
[----:B----4-:R-:W-:-:S04]  /*10040*/  LOP3.LUT R4, R0, 0x1f, RZ, 0xc0, !PT ;  /* 0x0000001f00047812 */ /* 0x010fc800078ec0ff */
[----:B------:R-:W-:Y:S01]  /*10050*/  ISETP.NE.AND P0, PT, R4, 0x1f, PT ;  /* 0x0000001f0400780c */ /* 0x000fe20003f05270 */
[----:B------:R-:W-:-:S12]  /*10060*/  BRA.DIV UR4, `(.L_x_9305) ;  /* 0x0000002204407947 */ /* 0x000fd8000b800000 */
[----:B------:R-:W-:Y:S01]  /*10070*/  IMAD.IADD R5, R19, 0x1, R4 ;  /* 0x0000000113057824 */ /* 0x000fe200078e0204 */
[----:B------:R-:W-:-:S04]  /*10080*/  ULDC UR4, c[0x0][0xc3c] ;  /* 0x00030f0000047ab9 */ /* 0x000fc80000000800 */
[----:B------:R-:W-:-:S13]  /*10090*/  ISETP.GE.OR P1, PT, R5, UR4, !P0 ;  /* 0x0000000405007c0c */ /* 0x000fda000c726670 */
[----:B------:R-:W4:Y:S02]  /*100a0*/  @!P1 LDC.64 R2, c[0x0][0xc80] ;  /* 0x00032000ff029b82 */ /* 0x000f240000000a00 */
[----:B----4-:R-:W-:-:S06]  /*100b0*/  @!P1 IMAD.WIDE R2, R5, 0x4, R2 ;  /* 0x0000000405029825 */ /* 0x010fcc00078e0202 */
[----:B------:R4:W2:Y:S01]  /*100c0*/  @!P1 LDG.E R3, desc[UR40][R2.64] ;  /* 0x0000002802039981 */ /* 0x0008a2000c1e1900 */
[C---:B------:R-:W-:Y:S02]  /*100d0*/  ISETP.GE.U32.AND P2, PT, R4.reuse, 0x2, PT ;  /* 0x000000020400780c */ /* 0x040fe40003f46070 */
[C---:B------:R-:W-:Y:S01]  /*100e0*/  ISETP.GE.U32.AND P3, PT, R4.reuse, 0x4, PT ;  /* 0x000000040400780c */ /* 0x040fe20003f66070 */
[----:B------:R-:W-:Y:S01]  /*100f0*/  SHFL.IDX PT, R0, R16, RZ, 0x1f ;  /* 0x00001fff10007589 */ /* 0x000fe200000e0000 */
[C---:B------:R-:W-:Y:S02]  /*10100*/  ISETP.GE.U32.AND P4, PT, R4.reuse, 0x8, PT ;  /* 0x000000080400780c */ /* 0x040fe40003f86070 */
[C---:B------:R-:W-:Y:S01]  /*10110*/  ISETP.GE.U32.AND P5, PT, R4.reuse, 0x10, PT ;  /* 0x000000100400780c */ /* 0x040fe20003fa6070 */
[----:B----4-:R-:W-:Y:S02]  /*10120*/  IMAD.MOV.U32 R2, RZ, RZ, RZ ;  /* 0x000000ffff027224 */ /* 0x010fe400078e00ff */
[----:B--2---:R-:W-:Y:S01]  /*10130*/  @!P1 IMAD.MOV.U32 R2, RZ, RZ, R3 ;  /* 0x000000ffff029224 */ /* 0x004fe200078e0003 */
        /* <DEDUP_REMOVED lines=18> */
.L_x_9371:
[----:B------:R-:W-:Y:S02]  /*10260*/  ULDC UR4, c[0x0][0xc38] ;  /* 0x00030e0000047ab9 */ /* 0x000fe40000000800 */
[----:B------:R-:W-:-:S04]  /*10270*/  IMAD.U32 R4, RZ, RZ, UR4 ;  /* 0x00000004ff047e24 */ /* 0x000fc8000f8e00ff */
[----:B----4-:R-:W-:-:S04]  /*10280*/  IMAD R16, R14, R4, RZ ;  /* 0x000000040e107224 */ /* 0x010fc800078e02ff */
[----:B------:R-:W-:-:S05]  /*10290*/  IMAD.IADD R5, R5, 0x1, R16 ;  /* 0x0000000105057824 */ /* 0x000fca00078e0210 */
[----:B------:R-:W-:-:S13]  /*102a0*/  ISETP.GT.AND P6, PT, R5, R0, PT ;  /* 0x000000000500720c */ /* 0x000fda0003fc4270 */
[----:B------:R-:W-:Y:S05]  /*102b0*/  @P6 BRA `(.L_x_9306) ;  /* 0x00000000009c6947 */ /* 0x000fea0003800000 */
.L_x_9311:
[----:B------:R-:W4:Y:S01]  /*102c0*/  LDC R2, c[0x0][0xc3c] ;  /* 0x00030f00ff027b82 */ /* 0x000f220000000800 */
[----:B------:R-:W-:-:S05]  /*102d0*/  VIADD R19, R19, 0x1f ;  /* 0x0000001f13137836 */ /* 0x000fca0000000000 */
[----:B----4-:R-:W-:-:S13]  /*102e0*/  ISETP.GE.AND P6, PT, R19, R2, PT ;  /* 0x000000021300720c */ /* 0x010fda0003fc6270 */
[----:B------:R-:W-:Y:S05]  /*102f0*/  @P6 BRA `(.L_x_9307) ;  /* 0x0000000400d06947 */ /* 0x000fea0003800000 */
[----:B--2---:R-:W2:Y:S01]  /*10300*/  S2R R3, SR_TID.X ;  /* 0x0000000000037919 */ /* 0x004ea20000002100 */
[----:B------:R-:W-:Y:S01]  /*10310*/  BSSY B0, `(.L_x_9308) ;  /* 0x0000009000007945 */ /* 0x000fe20003800000 */
[----:B--2---:R-:W-:-:S05]  /*10320*/  LOP3.LUT R3, R3, 0x1f, RZ, 0xc0, !PT ;  /* 0x0000001f03037812 */ /* 0x004fca00078ec0ff */
[----:B---3--:R-:W-:-:S05]  /*10330*/  IMAD.IADD R7, R19, 0x1, R3 ;  /* 0x0000000113077824 */ /* 0x008fca00078e0203 */
[----:B------:R-:W-:Y:S01]  /*10340*/  ISETP.GE.OR P6, PT, R7, R2, !P0 ;  /* 0x000000020700720c */ /* 0x000fe200047c6670 */
[----:B------:R-:W-:-:S12]  /*10350*/  IMAD.MOV.U32 R2, RZ, RZ, RZ ;  /* 0x000000ffff027224 */ /* 0x000fd800078e00ff */
[----:B------:R-:W-:Y:S05]  /*10360*/  @P6 BRA `(.L_x_9309) ;  /* 0x00000000000c6947 */ /* 0x000fea0003800000 */
[----:B------:R-:W2:Y:S02]  /*10370*/  LDC.64 R2, c[0x0][0xc80] ;  /* 0x00032000ff027b82 */ /* 0x000ea40000000a00 */
[----:B--2---:R-:W-:-:S06]  /*10380*/  IMAD.WIDE R2, R7, 0x4, R2 ;  /* 0x0000000407027825 */ /* 0x004fcc00078e0202 */
[----:B------:R2:W5:Y:S02]  /*10390*/  LDG.E R2, desc[UR40][R2.64] ;  /* 0x0000002802027981 */ /* 0x000564000c1e1900 */
.L_x_9309:
[----:B------:R-:W-:Y:S05]  /*103a0*/  BSYNC B0 ;  /* 0x0000000000007941 */ /* 0x000fea0003800000 */
.L_x_9308:
[----:B------:R-:W-:-:S03]  /*103b0*/  UMOV UR4, 0xffffffff ;  /* 0xffffffff00047882 */ /* 0x000fc60000000000 */
[----:B------:R-:W-:Y:S05]  /*103c0*/  BRA.DIV UR4, `(.L_x_9310) ;  /* 0x00000022048c7947 */ /* 0x000fea000b800000 */
[----:B-----5:R-:W2:Y:S02]  /*103d0*/  SHFL.UP PT, R14, R2, 0x1, RZ ;  /* 0x04200000020e7989 */ /* 0x020ea400000e00ff */
        /* <DEDUP_REMOVED lines=15> */
.L_x_9379:
[----:B------:R-:W-:Y:S02]  /*104d0*/  ULDC UR4, c[0x0][0xc38] ;  /* 0x00030e0000047ab9 */ /* 0x000fe40000000800 */
[----:B------:R-:W-:-:S04]  /*104e0*/  IMAD.U32 R4, RZ, RZ, UR4 ;  /* 0x00000004ff047e24 */ /* 0x000fc8000f8e00ff */
[----:B---3--:R-:W-:-:S04]  /*104f0*/  IMAD R16, R14, R4, RZ ;  /* 0x000000040e107224 */ /* 0x008fc800078e02ff */
[----:B------:R-:W-:-:S05]  /*10500*/  IMAD.IADD R5, R16, 0x1, R5 ;  /* 0x0000000110057824 */ /* 0x000fca00078e0205 */
[----:B------:R-:W-:-:S13]  /*10510*/  ISETP.GT.AND P6, PT, R5, R0, PT ;  /* 0x000000000500720c */ /* 0x000fda0003fc4270 */
[----:B------:R-:W-:Y:S05]  /*10520*/  @!P6 BRA `(.L_x_9311) ;  /* 0xfffffffc0064e947 */ /* 0x000fea000383ffff */
.L_x_9306:
        /* <DEDUP_REMOVED lines=8> */
.L_x_9383:
[----:B------:R-:W-:Y:S01]  /*105b0*/  ISETP.NE.AND P0, PT, R5, RZ, PT ;  /* 0x000000ff0500720c */ /* 0x000fe20003f05270 */
[----:B------:R-:W-:-:S12]  /*105c0*/  IMAD.MOV.U32 R5, RZ, RZ, RZ ;  /* 0x000000ffff057224 */ /* 0x000fd800078e00ff */
[----:B------:R-:W-:Y:S05]  /*105d0*/  @!P0 BRA `(.L_x_9313) ;  /* 0x0000000000108947 */ /* 0x000fea0003800000 */
[----:B------:R-:W-:Y:S01]  /*105e0*/  UMOV UR4, 0xffffffff ;  /* 0xffffffff00047882 */ /* 0x000fe20000000000 */
[----:B------:R-:W-:Y:S02]  /*105f0*/  VIADD R12, R6, 0xffffffff ;  /* 0xffffffff060c7836 */ /* 0x000fe40000000000 */
[----:B------:R-:W-:Y:S05]  /*10600*/  BRA.DIV UR4, `(.L_x_9314) ;  /* 0x0000002604047947 */ /* 0x000fea000b800000 */
[----:B------:R0:W0:Y:S02]  /*10610*/  SHFL.IDX PT, R5, R3, R12, 0x1f ;  /* 0x00001f0c03057589 */ /* 0x00002400000e0000 */
.L_x_9313:
[----:B0-2-4-:R-:W0:Y:S01]  /*10620*/  LDC.64 R2, c[0x0][0xc90] ;  /* 0x00032400ff027b82 */ /* 0x015e220000000a00 */
[----:B------:R-:W-:-:S04]  /*10630*/  IMAD.IADD R19, R6, 0x1, R19 ;  /* 0x0000000106137824 */ /* 0x000fc800078e0213 */
[----:B0-----:R-:W-:-:S05]  /*10640*/  IMAD.WIDE R2, R19, 0x4, R2 ;  /* 0x0000000413027825 */ /* 0x001fca00078e0202 */
[----:B---3--:R-:W2:Y:S01]  /*10650*/  LDG.E R7, desc[UR40][R2.64] ;  /* 0x0000002802077981 */ /* 0x008ea2000c1e1900 */
        /* <DEDUP_REMOVED lines=62> */
.L_x_9307:
[----:B------:R-:W-:Y:S01]  /*10a40*/  UMOV UR4, URZ ;  /* 0x0000003f00047c82 */ /* 0x000fe20008000000 */
[----:B------:R-:W-:Y:S01]  /*10a50*/  UMOV UR5, URZ ;  /* 0x0000003f00057c82 */ /* 0x000fe20008000000 */
[----:B------:R-:W-:Y:S01]  /*10a60*/  ULDC UR6, c[0x0][0xc3c] ;  /* 0x00030f0000067ab9 */ /* 0x000fe20000000800 */
[----:B------:R-:W-:Y:S02]  /*10a70*/  IMAD.MOV.U32 R16, RZ, RZ, R0 ;  /* 0x000000ffff107224 */ /* 0x000fe400078e0000 */
[----:B------:R-:W-:Y:S02]  /*10a80*/  IMAD.U32 R17, RZ, RZ, UR4 ;  /* 0x00000004ff117e24 */ /* 0x000fe4000f8e00ff */
[----:B------:R-:W-:Y:S02]  /*10a90*/  IMAD.U32 R18, RZ, RZ, UR5 ;  /* 0x00000005ff127e24 */ /* 0x000fe4000f8e00ff */
[----:B------:R-:W-:-:S07]  /*10aa0*/  IMAD.U32 R19, RZ, RZ, UR6 ;  /* 0x00000006ff137e24 */ /* 0x000fce000f8e00ff */
.L_x_9315:
[----:B------:R4:W3:Y:S01]  /*10ab0*/  LDL R2, [R1+0x4] ;  /* 0x0000040001027983 */ /* 0x0008e20000100800 */
[----:B------:R-:W0:Y:S01]  /*10ac0*/  S2R R0, SR_TID.X ;  /* 0x0000000000007919 */ /* 0x000e220000002100 */
[----:B------:R-:W-:Y:S05]  /*10ad0*/  WARPSYNC.ALL ;  /* 0x0000000000007948 */ /* 0x000fea0003800000 */
[----:B0-----:R-:W-:Y:S01]  /*10ae0*/  LOP3.LUT R0, R0, 0x1f, RZ, 0xc0, !PT ;  /* 0x0000001f00007812 */ /* 0x001fe200078ec0ff */
[----:B------:R-:W-:Y:S03]  /*10af0*/  BAR.SYNC.DEFER_BLOCKING 0x4, 0x180 ;  /* 0x0106000000007b1d */ /* 0x000fe60000010000 */
[----:B------:R-:W-:-:S13]  /*10b00*/  ISETP.NE.AND P0, PT, R0, RZ, PT ;  /* 0x000000ff0000720c */ /* 0x000fda0003f05270 */
[----:B--2---:R-:W3:Y:S01]  /*10b10*/  @!P0 S2R R3, SR_CgaCtaId ;  /* 0x0000000000038919 */ /* 0x004ee20000008800 */
[----:B------:R-:W-:-:S04]  /*10b20*/  @!P0 MOV R0, 0x400 ;  /* 0x0000040000008802 */ /* 0x000fc80000000f00 */
[----:B---3--:R-:W-:-:S05]  /*10b30*/  @!P0 LEA R2, R3, R0, 0x18 ;  /* 0x0000000003028211 */ /* 0x008fca00078ec0ff */
[----:B------:R4:W-:Y:S04]  /*10b40*/  @!P0 STS.128 [R2+0x288d0], R16 ;  /* 0x0288d01002008388 */ /* 0x0009e80000000c00 */
[----:B------:R4:W-:Y:S01]  /*10b50*/  @!P0 STL [R1+0x4], R2 ;  /* 0x0000040201008387 */ /* 0x0009e20000100800 */
[----:B------:R-:W-:Y:S06]  /*10b60*/  BAR.ARV 0x5, 0x180 ;  /* 0x0146000000007b1d */ /* 0x000fec0000002000 */
.L_x_9304:
[----:B------:R-:W-:Y:S02]  /*10b70*/  ULDC UR4, c[0x0][0xc3c] ;  /* 0x00030f0000047ab9 */ /* 0x000fe40000000800 */
[----:B0-----:R-:W-:-:S13]  /*10b80*/  ISETP.GE.AND P0, PT, R19, UR4, PT ;  /* 0x0000000413007c0c */ /* 0x001fda000bf06270 */
[----:B------:R-:W-:Y:S05]  /*10b90*/  @!P0 BRA `(.L_x_9316) ;  /* 0xffffffac00c88947 */ /* 0x000fea000383ffff */
[----:B------:R-:W-:Y:S05]  /*10ba0*/  BSYNC B8 ;  /* 0x0000000000087941 */ /* 0x000fea0003800000 */
.L_x_9217:
        /* <DEDUP_REMOVED lines=12> */
.L_x_9386:
[----:B------:R-:W-:Y:S05]  /*10c70*/  BSYNC B0 ;  /* 0x0000000000007941 */ /* 0x000fea0003800000 */
.L_x_9317:
[----:B------:R-:W-:-:S03]  /*10c80*/  UMOV UR4, 0xffffffff ;  /* 0xffffffff00047882 */ /* 0x000fc60000000000 */
[----:B------:R-:W-:Y:S05]  /*10c90*/  BRA.DIV UR4, `(.L_x_9319) ;  /* 0x0000001e049c7947 */ /* 0x000fea000b800000 */
[----:B------:R-:W4:Y:S02]  /*10ca0*/  S2R R2, SR_TID.X ;  /* 0x0000000000027919 */ /* 0x000f240000002100 */
[----:B----4-:R-:W-:-:S04]  /*10cb0*/  SHF.R.U32.HI R2, RZ, 0x5, R2 ;  /* 0x00000005ff027819 */ /* 0x010fc80000011602 */
[----:B------:R-:W-:-:S05]  /*10cc0*/  LOP3.LUT R2, R2, 0x3, RZ, 0xc0, !PT ;  /* 0x0000000302027812 */ /* 0x000fca00078ec0ff */
[----:B------:R4:W0:Y:S02]  /*10cd0*/  SHFL.IDX PT, R14, R2, RZ, 0x1f ;  /* 0x00001fff020e7589 */ /* 0x00082400000e0000 */
.L_x_9389:
[----:B0-----:R-:W-:Y:S01]  /*10ce0*/  ISETP.NE.AND P0, PT, R14, RZ, PT ;  /* 0x000000ff0e00720c */ /* 0x001fe20003f05270 */
[----:B------:R-:W-:-:S12]  /*10cf0*/  BSSY B0, `(.L_x_9320) ;  /* 0x0000027000007945 */ /* 0x000fd80003800000 */
[----:B------:R-:W-:Y:S05]  /*10d00*/  @P0 BRA `(.L_x_9321) ;  /* 0x0000000000940947 */ /* 0x000fea0003800000 */
[----:B------:R-:W-:-:S03]  /*10d10*/  UMOV UR4, 0xffffffff ;  /* 0xffffffff00047882 */ /* 0x000fc60000000000 */
[----:B------:R-:W-:Y:S05]  /*10d20*/  BRA.DIV UR4, `(.L_x_9322) ;  /* 0x0000001e04ac7947 */ /* 0x000fea000b800000 */
[----:B------:R-:W-:-:S13]  /*10d30*/  ELECT P6, URZ, PT ;  /* 0x00000000003f782f */ /* 0x000fda00038c0000 */
.L_x_9392:
[----:B------:R-:W-:Y:S05]  /*10d40*/  @!P6 BRA `(.L_x_9321) ;  /* 0x000000000084e947 */ /* 0x000fea0003800000 */
[----:B----4-:R-:W4:Y:S02]  /*10d50*/  LDL.LU R2, [R1+0x54] ;  /* 0x0000540001027983 */ /* 0x010f240000300800 */
[----:B----4-:R-:W-:-:S04]  /*10d60*/  LOP3.LUT R2, R2, 0x2, RZ, 0xfc, !PT ;  /* 0x0000000202027812 */ /* 0x010fc800078efcff */
[----:B------:R-:W-:-:S13]  /*10d70*/  ISETP.NE.AND P2, PT, R2, 0x3, PT ;  /* 0x000000030200780c */ /* 0x000fda0003f45270 */
[----:B------:R-:W-:Y:S05]  /*10d80*/  @!P2 BRA `(.L_x_9323) ;  /* 0x000000000004a947 */ /* 0x000fea0003800000 */
[----:B------:R-:W-:Y:S01]  /*10d90*/  BPT.TRAP 0x1 ;  /* 0x000000040000795c */ /* 0x000fe20000300000 */
.L_x_9323:
[----:B------:R-:W4:Y:S04]  /*10da0*/  LDL R3, [R1+0x8] ;  /* 0x0000080001037983 */ /* 0x000f280000100800 */
[----:B--23--:R-:W2:Y:S01]  /*10db0*/  LDL.LU R7, [R1+0x14] ;  /* 0x0000140001077983 */ /* 0x00cea20000300800 */
[----:B------:R-:W-:-:S04]  /*10dc0*/  VIADD R2, R0, 0x28840 ;  /* 0x0002884000027836 */ /* 0x000fc80000000000 */
[C---:B----4-:R-:W-:Y:S02]  /*10dd0*/  IMAD R6, R3.reuse, 0x8, R2 ;  /* 0x0000000803067824 */ /* 0x050fe400078e0202 */
        /* <DEDUP_REMOVED lines=10> */
.L_x_9393:
[----:B------:R-:W2:Y:S02]  /*10e80*/  SYNCS.PHASECHK.TRANS64.TRYWAIT P0, [R7+URZ], R2 ;  /* 0x00000002070075a7 */ /* 0x000ea4000800017f */
[----:B--2---:R-:W-:Y:S05]  /*10e90*/  @!P0 BRA `(.L_x_9325) ;  /* 0x0000001c00848947 */ /* 0x004fea0003800000 */
.L_x_9394:
[----:B------:R-:W-:Y:S05]  /*10ea0*/  @!P2 BRA `(.L_x_9326) ;  /* 0x000000000004a947 */ /* 0x000fea0003800000 */
[----:B------:R-:W-:Y:S01]  /*10eb0*/  BPT.TRAP 0x1 ;  /* 0x000000040000795c */ /* 0x000fe20000300000 */
.L_x_9326:
[----:B------:R-:W3:Y:S01]  /*10ec0*/  LDL.LU R4, [R1+0x8] ;  /* 0x0000080001047983 */ /* 0x000ee20000300800 */
[----:B------:R-:W-:-:S04]  /*10ed0*/  VIADD R0, R0, 0x28860 ;  /* 0x0002886000007836 */ /* 0x000fc80000000000 */
[----:B---3--:R-:W-:-:S04]  /*10ee0*/  IMAD R4, R4, 0x8, R0 ;  /* 0x0000000804047824 */ /* 0x008fc800078e0200 */
[----:B------:R-:W3:Y:S02]  /*10ef0*/  SYNCS.PHASECHK.TRANS64.TRYWAIT P0, [R4+URZ], R5 ;  /* 0x00000005040075a7 */ /* 0x000ee4000800017f */
[----:B---3--:R-:W-:Y:S05]  /*10f00*/  @!P0 BRA `(.L_x_9327) ;  /* 0x0000001c007c8947 */ /* 0x008fea0003800000 */
.L_x_9395:
[----:B------:R-:W-:-:S07]  /*10f10*/  IMAD R3, R3, 0x8, R0 ;  /* 0x0000000803037824 */ /* 0x000fce00078e0200 */
.L_x_9328:
[----:B----4-:R4:W0:Y:S02]  /*10f20*/  SYNCS.PHASECHK.TRANS64.TRYWAIT P0, [R3+URZ], R2 ;  /* 0x00000002030075a7 */ /* 0x010824000800017f */
[----:B0-----:R-:W-:Y:S05]  /*10f30*/  @!P0 NANOSLEEP.SYNCS 0x989680 ;  /* 0x009896800000895d */ /* 0x001fea0003900000 */
[----:B------:R-:W0:Y:S02]  /*10f40*/  @!P0 SYNCS.PHASECHK.TRANS64 P0, [R3+URZ], R2 ;  /* 0x00000002030085a7 */ /* 0x000e24000800007f */
[----:B0-----:R-:W-:Y:S05]  /*10f50*/  @!P0 BRA `(.L_x_9328) ;  /* 0xfffffffc00f08947 */ /* 0x001fea000383ffff */
.L_x_9321:
[----:B------:R-:W-:Y:S05]  /*10f60*/  BSYNC B0 ;  /* 0x0000000000007941 */ /* 0x000fea0003800000 */
.L_x_9320:
[----:B------:R-:W-:Y:S05]  /*10f70*/  EXIT ;  /* 0x000000000000794d */ /* 0x000fea0003800000 */
.L_x_9159:
[----:B0-----:R-:W-:-:S04]  /*10f80*/  IMAD.U32 R3, RZ, RZ, UR38 ;  /* 0x00000026ff037e24 */ /* 0x001fc8000f8e00ff */
[----:B------:R0:W1:Y:S03]  /*10f90*/  SYNCS.PHASECHK.TRANS64.TRYWAIT P1, [R3+URZ+0x28800], R0 ;  /* 0x02880000030075a7 */ /* 0x000066000802017f */
[----:B-1----:R-:W-:Y:S05]  /*10fa0*/  @!P1 NANOSLEEP.SYNCS 0x989680 ;  /* 0x009896800000995d */ /* 0x002fea0003900000 */
[----:B------:R-:W1:Y:S02]  /*10fb0*/  @!P1 SYNCS.PHASECHK.TRANS64 P1, [R3+URZ+0x28800], R0 ;  /* 0x02880000030095a7 */ /* 0x000e64000802007f */
[----:B-1----:R-:W-:Y:S05]  /*10fc0*/  @!P1 BRA `(.L_x_9159) ;  /* 0xfffffffc00ec9947 */ /* 0x002fea000383ffff */
[----:B------:R-:W-:Y:S05]  /*10fd0*/  BRA `(.L_x_9329) ;  /* 0xffffff0400d87947 */ /* 0x000fea000383ffff */
.L_x_9163:
[----:B-1----:R1:W2:Y:S02]  /*10fe0*/  SYNCS.PHASECHK.TRANS64.TRYWAIT P2, [R3+URZ+0x28830], R0 ;  /* 0x02883000030075a7 */ /* 0x0022a4000804017f */
[----:B--2---:R-:W-:Y:S05]  /*10ff0*/  @!P2 NANOSLEEP.SYNCS 0x989680 ;  /* 0x009896800000a95d */ /* 0x004fea0003900000 */
[----:B------:R-:W2:Y:S02]  /*11000*/  @!P2 SYNCS.PHASECHK.TRANS64 P2, [R3+URZ+0x28830], R0 ;  /* 0x028830000300a5a7 */ /* 0x000ea4000804007f */
[----:B--2---:R-:W-:Y:S05]  /*11010*/  @!P2 BRA `(.L_x_9163) ;  /* 0xfffffffc00f0a947 */ /* 0x004fea000383ffff */
[----:B------:R-:W-:Y:S05]  /*11020*/  BRA `(.L_x_9162) ;  /* 0xffffff0400fc7947 */ /* 0x000fea000383ffff */
.L_x_9168:
[----:B-1----:R-:W-:-:S04]  /*11030*/  IMAD.U32 R5, RZ, RZ, UR6 ;  /* 0x00000006ff057e24 */ /* 0x002fc8000f8e00ff */
[----:B------:R1:W2:Y:S03]  /*11040*/  SYNCS.PHASECHK.TRANS64.TRYWAIT P3, [R5+URZ+0x28830], R0 ;  /* 0x02883000050075a7 */ /* 0x0002a6000806017f */
[----:B--2---:R-:W-:Y:S05]  /*11050*/  @!P3 NANOSLEEP.SYNCS 0x989680 ;  /* 0x009896800000b95d */ /* 0x004fea0003900000 */
[----:B------:R-:W2:Y:S02]  /*11060*/  @!P3 SYNCS.PHASECHK.TRANS64 P3, [R5+URZ+0x28830], R0 ;  /* 0x028830000500b5a7 */ /* 0x000ea4000806007f */
[----:B--2---:R-:W-:Y:S05]  /*11070*/  @!P3 BRA `(.L_x_9168) ;  /* 0xfffffffc00ecb947 */ /* 0x004fea000383ffff */
[----:B------:R-:W-:Y:S05]  /*11080*/  BRA `(.L_x_9165) ;  /* 0xffffff2800ec7947 */ /* 0x000fea000383ffff */
.L_x_9172:
[----:B-1----:R-:W-:-:S04]  /*11090*/  IMAD.U32 R5, RZ, RZ, UR6 ;  /* 0x00000006ff057e24 */ /* 0x002fc8000f8e00ff */
[----:B------:R1:W2:Y:S03]  /*110a0*/  SYNCS.PHASECHK.TRANS64.TRYWAIT P3, [R5+URZ+0x28850], R0 ;  /* 0x02885000050075a7 */ /* 0x0002a6000806017f */
[----:B--2---:R-:W-:Y:S05]  /*110b0*/  @!P3 NANOSLEEP.SYNCS 0x989680 ;  /* 0x009896800000b95d */ /* 0x004fea0003900000 */
[----:B------:R-:W2:Y:S02]  /*110c0*/  @!P3 SYNCS.PHASECHK.TRANS64 P3, [R5+URZ+0x28850], R0 ;  /* 0x028850000500b5a7 */ /* 0x000ea4000806007f */
[----:B--2---:R-:W-:Y:S05]  /*110d0*/  @!P3 BRA `(.L_x_9172) ;  /* 0xfffffffc00ecb947 */ /* 0x004fea000383ffff */
[----:B------:R-:W-:Y:S05]  /*110e0*/  BRA `(.L_x_9169) ;  /* 0xffffff2c00b47947 */ /* 0x000fea000383ffff */
.L_x_9178:
[----:B-1----:R-:W-:-:S04]  /*110f0*/  IMAD.U32 R5, RZ, RZ, UR6 ;  /* 0x00000006ff057e24 */ /* 0x002fc8000f8e00ff */
[----:B------:R1:W2:Y:S03]  /*11100*/  SYNCS.PHASECHK.TRANS64.TRYWAIT P2, [R5+URZ+0x28830], R0 ;  /* 0x02883000050075a7 */ /* 0x0002a6000804017f */
[----:B--2---:R-:W-:Y:S05]  /*11110*/  @!P2 NANOSLEEP.SYNCS 0x989680 ;  /* 0x009896800000a95d */ /* 0x004fea0003900000 */
[----:B------:R-:W2:Y:S02]  /*11120*/  @!P2 SYNCS.PHASECHK.TRANS64 P2, [R5+URZ+0x28830], R0 ;  /* 0x028830000500a5a7 */ /* 0x000ea4000804007f */
[----:B--2---:R-:W-:Y:S05]  /*11130*/  @!P2 BRA `(.L_x_9178) ;  /* 0xfffffffc00eca947 */ /* 0x004fea000383ffff */
[----:B------:R-:W-:Y:S05]  /*11140*/  BRA `(.L_x_9175) ;  /* 0xffffff5400107947 */ /* 0x000fea000383ffff */
.L_x_9182:
[----:B-1----:R-:W-:-:S04]  /*11150*/  IMAD.U32 R5, RZ, RZ, UR6 ;  /* 0x00000006ff057e24 */ /* 0x002fc8000f8e00ff */
[----:B------:R1:W2:Y:S03]  /*11160*/  SYNCS.PHASECHK.TRANS64.TRYWAIT P2, [R5+URZ+0x28850], R0 ;  /* 0x02885000050075a7 */ /* 0x0002a6000804017f */
[----:B--2---:R-:W-:Y:S05]  /*11170*/  @!P2 NANOSLEEP.SYNCS 0x989680 ;  /* 0x009896800000a95d */ /* 0x004fea0003900000 */
[----:B------:R-:W2:Y:S02]  /*11180*/  @!P2 SYNCS.PHASECHK.TRANS64 P2, [R5+URZ+0x28850], R0 ;  /* 0x028850000500a5a7 */ /* 0x000ea4000804007f */
[----:B--2---:R-:W-:Y:S05]  /*11190*/  @!P2 BRA `(.L_x_9182) ;  /* 0xfffffffc00eca947 */ /* 0x004fea000383ffff */
[----:B------:R-:W-:Y:S05]  /*111a0*/  BRA `(.L_x_9179) ;  /* 0xffffff5400d87947 */ /* 0x000fea000383ffff */
.L_x_9187:
[----:B-1----:R-:W-:-:S04]  /*111b0*/  IMAD.U32 R9, RZ, RZ, UR5 ;  /* 0x00000005ff097e24 */ /* 0x002fc8000f8e00ff */
[----:B------:R1:W2:Y:S03]  /*111c0*/  SYNCS.PHASECHK.TRANS64.TRYWAIT P0, [R9+URZ+0x28850], R6 ;  /* 0x02885006090075a7 */ /* 0x0002a6000800017f */
[----:B--2---:R-:W-:Y:S05]  /*111d0*/  @!P0 NANOSLEEP.SYNCS 0x989680 ;  /* 0x009896800000895d */ /* 0x004fea0003900000 */
[----:B------:R-:W2:Y:S02]  /*111e0*/  @!P0 SYNCS.PHASECHK.TRANS64 P0, [R9+URZ+0x28850], R6 ;  /* 0x02885006090085a7 */ /* 0x000ea4000800007f */
[----:B--2---:R-:W-:Y:S05]  /*111f0*/  @!P0 BRA `(.L_x_9187) ;  /* 0xfffffffc00ec8947 */ /* 0x004fea000383ffff */
[----:B------:R-:W-:Y:S05]  /*11200*/  BRA `(.L_x_9186) ;  /* 0xffffff7000b87947 */ /* 0x000fea000383ffff */
.L_x_9229:
        /* <DEDUP_REMOVED lines=11> */
.L_x_9331:
[----:B------:R-:W-:Y:S05]  /*112c0*/  BSYNC B0 ;  /* 0x0000000000007941 */ /* 0x000fea0003800000 */
.L_x_9330:
[----:B------:R-:W-:Y:S05]  /*112d0*/  BRA `(.L_x_9332) ;  /* 0xffffffb4000c7947 */ /* 0x000fea000383ffff */
.L_x_9231:
[----:B------:R-:W-:Y:S01]  /*112e0*/  BSSY B0, `(.L_x_9333) ;  /* 0x0000006000007945 */ /* 0x000fe20003800000 */
[----:B------:R-:W-:-:S07]  /*112f0*/  IMAD.MOV.U32 R15, RZ, RZ, -0x1 ;  /* 0xffffffffff0f7424 */ /* 0x000fce00078e00ff */
[----:B0123--:R-:W-:Y:S05]  /*11300*/  WARPSYNC.COLLECTIVE R15, `(.L_x_9334) ;  /* 0x000000000f0c7348 */ /* 0x00ffea0003c00000 */
[----:B------:R-:W-:Y:S02]  /*11310*/  ELECT P6, UR62, PT ;  /* 0x00000000003e782f */ /* 0x000fe400038c0000 */
[----:B------:R-:W-:Y:S01]  /*11320*/  MOV R14, UR62 ;  /* 0x0000003e000e7c02 */ /* 0x000fe20008000f00 */
[----:B0123--:R-:W-:Y:S10]  /*11330*/  ENDCOLLECTIVE ;  /* 0x000000000000791b */ /* 0x00fff40003800000 */
.L_x_9334:
[----:B------:R-:W-:Y:S05]  /*11340*/  BSYNC B0 ;  /* 0x0000000000007941 */ /* 0x000fea0003800000 */
.L_x_9333:
[----:B------:R-:W-:Y:S05]  /*11350*/  BRA `(.L_x_9335) ;  /* 0xffffffb400147947 */ /* 0x000fea000383ffff */
.L_x_9233:
[----:B---3--:R3:W4:Y:S02]  /*11360*/  SYNCS.PHASECHK.TRANS64.TRYWAIT P0, [R0+URZ+0x28840], R2 ;  /* 0x02884002000075a7 */ /* 0x008724000800017f */
[----:B----4-:R-:W-:Y:S05]  /*11370*/  @!P0 NANOSLEEP.SYNCS 0x989680 ;  /* 0x009896800000895d */ /* 0x010fea0003900000 */
[----:B------:R-:W4:Y:S02]  /*11380*/  @!P0 SYNCS.PHASECHK.TRANS64 P0, [R0+URZ+0x28840], R2 ;  /* 0x02884002000085a7 */ /* 0x000f24000800007f */
[----:B----4-:R-:W-:Y:S05]  /*11390*/  @!P0 BRA `(.L_x_9233) ;  /* 0xfffffffc00f08947 */ /* 0x010fea000383ffff */
[----:B------:R-:W-:Y:S05]  /*113a0*/  BRA `(.L_x_9336) ;  /* 0xffffffb400807947 */ /* 0x000fea000383ffff */
.L_x_9237:
[----:B------:R-:W-:Y:S01]  /*113b0*/  IMAD.MOV.U32 R13, RZ, RZ, R0 ;  /* 0x000000ffff0d7224 */ /* 0x000fe200078e0000 */
[----:B------:R-:W0:Y:S01]  /*113c0*/  S2R R6, SR_TID.X ;  /* 0x0000000000067919 */ /* 0x000e220000002100 */
[----:B------:R-:W-:Y:S02]  /*113d0*/  IMAD.MOV.U32 R12, RZ, RZ, RZ ;  /* 0x000000ffff0c7224 */ /* 0x000fe400078e00ff */
[----:B------:R-:W-:Y:S02]  /*113e0*/  IMAD.MOV.U32 R11, RZ, RZ, 0x181f ;  /* 0x0000181fff0b7424 */ /* 0x000fe400078e00ff */
[----:B------:R-:W-:Y:S02]  /*113f0*/  IMAD.MOV.U32 R15, RZ, RZ, -0x1 ;  /* 0xffffffffff0f7424 */ /* 0x000fe400078e00ff */
[----:B-----5:R-:W-:-:S07]  /*11400*/  IMAD R2, R10, R7, RZ ;  /* 0x000000070a027224 */ /* 0x020fce00078e02ff */
[----:B0-----:R-:W-:Y:S05]  /*11410*/  WARPSYNC.COLLECTIVE R15, `(.L_x_9337) ;  /* 0x000000000f087348 */ /* 0x001fea0003c00000 */
[----:B------:R1:W2:Y:S02]  /*11420*/  SHFL.IDX P6, R14, R13, R12, R11 ;  /* 0x0000000c0d0e7389 */ /* 0x0002a400000c000b */
[----:B012---:R-:W-:Y:S01]  /*11430*/  ENDCOLLECTIVE ;  /* 0x000000000000791b */ /* 0x007fe20003800000 */
.L_x_9337:
[----:B------:R-:W-:Y:S01]  /*11440*/  IMAD.MOV.U32 R13, RZ, RZ, R3 ;  /* 0x000000ffff0d7224 */ /* 0x000fe200078e0003 */
[----:B------:R-:W-:Y:S01]  /*11450*/  LOP3.LUT R6, R6, 0x7f, RZ, 0xc0, !PT ;  /* 0x0000007f06067812 */ /* 0x000fe200078ec0ff */
[----:B------:R-:W-:-:S07]  /*11460*/  IMAD.MOV.U32 R4, RZ, RZ, R14 ;  /* 0x000000ffff047224 */ /* 0x000fce00078e000e */
[----:B------:R-:W-:Y:S05]  /*11470*/  WARPSYNC.COLLECTIVE R15, `(.L_x_9338) ;  /* 0x000000000f087348 */ /* 0x000fea0003c00000 */
[----:B------:R0:W1:Y:S02]  /*11480*/  SHFL.IDX P6, R14, R13, R12, R11 ;  /* 0x0000000c0d0e7389 */ /* 0x00006400000c000b */
[----:B01----:R-:W-:Y:S01]  /*11490*/  ENDCOLLECTIVE ;  /* 0x000000000000791b */ /* 0x003fe20003800000 */
.L_x_9338:
[----:B------:R-:W-:-:S05]  /*114a0*/  SHF.R.U32.HI R6, RZ, 0x3, R6 ;  /* 0x00000003ff067819 */ /* 0x000fca0000011606 */
[----:B------:R-:W-:-:S05]  /*114b0*/  IMAD R17, R17, 0x80, R6 ;  /* 0x0000008011117824 */ /* 0x000fca00078e0206 */
[----:B------:R-:W-:Y:S01]  /*114c0*/  ISETP.GE.AND P2, PT, R17, R2, PT ;  /* 0x000000021100720c */ /* 0x000fe20003f46270 */
[----:B------:R-:W-:Y:S02]  /*114d0*/  IMAD.MOV.U32 R13, RZ, RZ, R0 ;  /* 0x000000ffff0d7224 */ /* 0x000fe400078e0000 */
[----:B------:R-:W-:Y:S02]  /*114e0*/  IMAD.MOV.U32 R12, RZ, RZ, 0x1 ;  /* 0x00000001ff0c7424 */ /* 0x000fe400078e00ff */
[----:B------:R-:W-:-:S08]  /*114f0*/  IMAD.MOV.U32 R5, RZ, RZ, R14 ;  /* 0x000000ffff057224 */ /* 0x000fd000078e000e */
[----:B------:R-:W-:Y:S05]  /*11500*/  WARPSYNC.COLLECTIVE R15, `(.L_x_9339) ;  /* 0x000000000f087348 */ /* 0x000fea0003c00000 */
[----:B------:R0:W1:Y:S02]  /*11510*/  SHFL.IDX P6, R14, R13, R12, R11 ;  /* 0x0000000c0d0e7389 */ /* 0x00006400000c000b */
[----:B01----:R-:W-:Y:S01]  /*11520*/  ENDCOLLECTIVE ;  /* 0x000000000000791b */ /* 0x003fe20003800000 */
.L_x_9339:
        /* <DEDUP_REMOVED lines=10> */
.L_x_9340:
[----:B------:R-:W-:Y:S01]  /*115d0*/  @!PT LDS RZ, [RZ] ;  /* 0x00000000fffff984 */ /* 0x000fe20000000800 */
[----:B------:R-:W-:Y:S01]  /*115e0*/  @!PT LDS RZ, [RZ] ;  /* 0x00000000fffff984 */ /* 0x000fe20000000800 */
[----:B------:R-:W-:Y:S01]  /*115f0*/  @!PT LDS RZ, [RZ] ;  /* 0x00000000fffff984 */ /* 0x000fe20000000800 */
[----:B------:R-:W-:Y:S04]  /*11600*/  @!P2 LDGSTS.E.BYPASS.LTC128B.128 [R8+0x10400], desc[UR40][R4.64], !P0 ;  /* 0x104000000408afae */ /* 0x000fe8000c101d68 */
[----:B------:R0:W-:Y:S01]  /*11610*/  @!P2 LDGSTS.E.BYPASS.LTC128B.128 [R8+0x14400], desc[UR40][R4.64+0x80], !P1 ;  /* 0x144000800408afae */ /* 0x0001e2000c901d68 */
[----:B------:R-:W-:Y:S02]  /*11620*/  IMAD.MOV.U32 R13, RZ, RZ, R0 ;  /* 0x000000ffff0d7224 */ /* 0x000fe400078e0000 */
[----:B------:R-:W-:Y:S02]  /*11630*/  IMAD.MOV.U32 R12, RZ, RZ, 0x2 ;  /* 0x00000002ff0c7424 */ /* 0x000fe400078e00ff */
[----:B0-----:R-:W-:Y:S02]  /*11640*/  VIADD R4, R17, 0x10 ;  /* 0x0000001011047836 */ /* 0x001fe40000000000 */
[----:B------:R-:W-:-:S03]  /*11650*/  IMAD.MOV.U32 R6, RZ, RZ, R14 ;  /* 0x000000ffff067224 */ /* 0x000fc600078e000e */
[----:B------:R-:W-:-:S13]  /*11660*/  ISETP.GE.AND P2, PT, R4, R2, PT ;  /* 0x000000020400720c */ /* 0x000fda0003f46270 */
[----:B------:R-:W-:Y:S05]  /*11670*/  WARPSYNC.COLLECTIVE R15, `(.L_x_9341) ;  /* 0x000000000f087348 */ /* 0x000fea0003c00000 */
[----:B------:R0:W1:Y:S02]  /*11680*/  SHFL.IDX P6, R14, R13, R12, R11 ;  /* 0x0000000c0d0e7389 */ /* 0x00006400000c000b */
[----:B01----:R-:W-:Y:S01]  /*11690*/  ENDCOLLECTIVE ;  /* 0x000000000000791b */ /* 0x003fe20003800000 */
.L_x_9341:
[----:B------:R-:W-:Y:S01]  /*116a0*/  @!P2 LEA R5, P3, R9, R6, 0x1 ;  /* 0x000000060905a211 */ /* 0x000fe200078608ff */
[----:B------:R-:W-:-:S04]  /*116b0*/  IMAD.MOV.U32 R13, RZ, RZ, R3 ;  /* 0x000000ffff0d7224 */ /* 0x000fc800078e0003 */
[----:B------:R-:W-:Y:S02]  /*116c0*/  @!P2 IMAD.X R4, RZ, RZ, R7, P3 ;  /* 0x000000ffff04a224 */ /* 0x000fe400018e0607 */
[----:B------:R-:W-:-:S03]  /*116d0*/  VIADD R7, R17, 0x60 ;  /* 0x0000006011077836 */ /* 0x000fc60000000000 */
[----:B------:R-:W-:-:S04]  /*116e0*/  @!P2 LOP3.LUT R5, R5, R4, RZ, 0x3c, !PT ;  /* 0x000000040505a212 */ /* 0x000fc800078e3cff */
[----:B------:R-:W-:-:S04]  /*116f0*/  @!P2 LOP3.LUT R4, R5, R4, RZ, 0x3c, !PT ;  /* 0x000000040504a212 */ /* 0x000fc800078e3cff */
[----:B------:R-:W-:-:S05]  /*11700*/  @!P2 LOP3.LUT R5, R5, R4, RZ, 0x3c, !PT ;  /* 0x000000040505a212 */ /* 0x000fca00078e3cff */
[----:B------:R-:W-:Y:S01]  /*11710*/  @!PT LDS RZ, [RZ] ;  /* 0x00000000fffff984 */ /* 0x000fe20000000800 */
[----:B------:R-:W-:Y:S01]  /*11720*/  @!PT LDS RZ, [RZ] ;  /* 0x00000000fffff984 */ /* 0x000fe20000000800 */
[----:B------:R-:W-:Y:S01]  /*11730*/  @!PT LDS RZ, [RZ] ;  /* 0x00000000fffff984 */ /* 0x000fe20000000800 */
[----:B------:R-:W-:Y:S04]  /*11740*/  @!P2 LDGSTS.E.BYPASS.LTC128B.128 [R8+0x10c00], desc[UR40][R4.64], !P0 ;  /* 0x10c000000408afae */ /* 0x000fe8000c101d68 */
[----:B------:R0:W-:Y:S02]  /*11750*/  @!P2 LDGSTS.E.BYPASS.LTC128B.128 [R8+0x14c00], desc[UR40][R4.64+0x80], !P1 ;  /* 0x14c000800408afae */ /* 0x0001e4000c901d68 */
[----:B0-----:R-:W-:-:S05]  /*11760*/  VIADD R4, R17, 0x20 ;  /* 0x0000002011047836 */ /* 0x001fca0000000000 */
[----:B------:R-:W-:Y:S01]  /*11770*/  ISETP.GE.AND P2, PT, R4, R2, PT ;  /* 0x000000020400720c */ /* 0x000fe20003f46270 */
[----:B------:R-:W-:-:S12]  /*11780*/  IMAD.MOV.U32 R4, RZ, RZ, R14 ;  /* 0x000000ffff047224 */ /* 0x000fd800078e000e */
[----:B------:R-:W-:Y:S05]  /*11790*/  WARPSYNC.COLLECTIVE R15, `(.L_x_9342) ;  /* 0x000000000f087348 */ /* 0x000fea0003c00000 */
[----:B------:R0:W1:Y:S02]  /*117a0*/  SHFL.IDX P6, R14, R13, R12, R11 ;  /* 0x0000000c0d0e7389 */ /* 0x00006400000c000b */
[----:B01----:R-:W-:Y:S01]  /*117b0*/  ENDCOLLECTIVE ;  /* 0x000000000000791b */ /* 0x003fe20003800000 */
.L_x_9342:
[----:B------:R-:W-:Y:S02]  /*117c0*/  IMAD.MOV.U32 R13, RZ, RZ, R0 ;  /* 0x000000ffff0d7224 */ /* 0x000fe400078e0000 */
[----:B------:R-:W-:Y:S02]  /*117d0*/  IMAD.MOV.U32 R12, RZ, RZ, 0x3 ;  /* 0x00000003ff0c7424 */ /* 0x000fe400078e00ff */
[----:B------:R-:W-:-:S07]  /*117e0*/  IMAD.MOV.U32 R5, RZ, RZ, R14 ;  /* 0x000000ffff057224 */ /* 0x000fce00078e000e */
[----:B------:R-:W-:Y:S05]  /*117f0*/  WARPSYNC.COLLECTIVE R15, `(.L_x_9343) ;  /* 0x000000000f087348 */ /* 0x000fea0003c00000 */
[----:B------:R0:W1:Y:S02]  /*11800*/  SHFL.IDX P6, R14, R13, R12, R11 ;  /* 0x0000000c0d0e7389 */ /* 0x00006400000c000b */
[----:B01----:R-:W-:Y:S01]  /*11810*/  ENDCOLLECTIVE ;  /* 0x000000000000791b */ /* 0x003fe20003800000 */
.L_x_9343:
        /* <DEDUP_REMOVED lines=17> */
.L_x_9344:
[----:B------:R-:W-:Y:S02]  /*11930*/  IMAD.MOV.U32 R13, RZ, RZ, R0 ;  /* 0x000000ffff0d7224 */ /* 0x000fe400078e0000 */
[----:B------:R-:W-:Y:S02]  /*11940*/  IMAD.MOV.U32 R12, RZ, RZ, 0x4 ;  /* 0x00000004ff0c7424 */ /* 0x000fe400078e00ff */
[----:B------:R-:W-:-:S07]  /*11950*/  IMAD.MOV.U32 R5, RZ, RZ, R14 ;  /* 0x000000ffff057224 */ /* 0x000fce00078e000e */
[----:B------:R-:W-:Y:S05]  /*11960*/  WARPSYNC.COLLECTIVE R15, `(.L_x_9345) ;  /* 0x000000000f087348 */ /* 0x000fea0003c00000 */
[----:B------:R0:W1:Y:S02]  /*11970*/  SHFL.IDX P6, R14, R13, R12, R11 ;  /* 0x0000000c0d0e7389 */ /* 0x00006400000c000b */
[----:B01----:R-:W-:Y:S01]  /*11980*/  ENDCOLLECTIVE ;  /* 0x000000000000791b */ /* 0x003fe20003800000 */
.L_x_9345:
        /* <DEDUP_REMOVED lines=17> */
.L_x_9346:
[----:B------:R-:W-:Y:S02]  /*11aa0*/  IMAD.MOV.U32 R13, RZ, RZ, R0 ;  /* 0x000000ffff0d7224 */ /* 0x000fe400078e0000 */
[----:B------:R-:W-:Y:S02]  /*11ab0*/  IMAD.MOV.U32 R12, RZ, RZ, 0x5 ;  /* 0x00000005ff0c7424 */ /* 0x000fe400078e00ff */
[----:B------:R-:W-:-:S07]  /*11ac0*/  IMAD.MOV.U32 R5, RZ, RZ, R14 ;  /* 0x000000ffff057224 */ /* 0x000fce00078e000e */
[----:B------:R-:W-:Y:S05]  /*11ad0*/  WARPSYNC.COLLECTIVE R15, `(.L_x_9347) ;  /* 0x000000000f087348 */ /* 0x000fea0003c00000 */
[----:B------:R0:W1:Y:S02]  /*11ae0*/  SHFL.IDX P6, R14, R13, R12, R11 ;  /* 0x0000000c0d0e7389 */ /* 0x00006400000c000b */
[----:B01----:R-:W-:Y:S01]  /*11af0*/  ENDCOLLECTIVE ;  /* 0x000000000000791b */ /* 0x003fe20003800000 */
.L_x_9347:
        /* <DEDUP_REMOVED lines=17> */
.L_x_9348:
[----:B------:R-:W-:Y:S02]  /*11c10*/  IMAD.MOV.U32 R13, RZ, RZ, R0 ;  /* 0x000000ffff0d7224 */ /* 0x000fe400078e0000 */
[----:B------:R-:W-:Y:S02]  /*11c20*/  IMAD.MOV.U32 R12, RZ, RZ, 0x6 ;  /* 0x00000006ff0c7424 */ /* 0x000fe400078e00ff */
[----:B------:R-:W-:-:S07]  /*11c30*/  IMAD.MOV.U32 R5, RZ, RZ, R14 ;  /* 0x000000ffff057224 */ /* 0x000fce00078e000e */
[----:B------:R-:W-:Y:S05]  /*11c40*/  WARPSYNC.COLLECTIVE R15, `(.L_x_9349) ;  /* 0x000000000f087348 */ /* 0x000fea0003c00000 */
[----:B------:R0:W1:Y:S02]  /*11c50*/  SHFL.IDX P6, R14, R13, R12, R11 ;  /* 0x0000000c0d0e7389 */ /* 0x00006400000c000b */
[----:B01----:R-:W-:Y:S01]  /*11c60*/  ENDCOLLECTIVE ;  /* 0x000000000000791b */ /* 0x003fe20003800000 */
.L_x_9349:
        /* <DEDUP_REMOVED lines=16> */
.L_x_9350:
[----:B------:R-:W-:Y:S02]  /*11d70*/  IMAD.MOV.U32 R13, RZ, RZ, R0 ;  /* 0x000000ffff0d7224 */ /* 0x000fe400078e0000 */
[----:B------:R-:W-:Y:S02]  /*11d80*/  IMAD.MOV.U32 R12, RZ, RZ, 0x7 ;  /* 0x00000007ff0c7424 */ /* 0x000fe400078e00ff */
[----:B------:R-:W-:-:S07]  /*11d90*/  IMAD.MOV.U32 R5, RZ, RZ, R14 ;  /* 0x000000ffff057224 */ /* 0x000fce00078e000e */
[----:B------:R-:W-:Y:S05]  /*11da0*/  WARPSYNC.COLLECTIVE R15, `(.L_x_9351) ;  /* 0x000000000f087348 */ /* 0x000fea0003c00000 */
[----:B------:R0:W1:Y:S02]  /*11db0*/  SHFL.IDX P6, R14, R13, R12, R11 ;  /* 0x0000000c0d0e7389 */ /* 0x00006400000c000b */
[----:B01----:R-:W-:Y:S01]  /*11dc0*/  ENDCOLLECTIVE ;  /* 0x000000000000791b */ /* 0x003fe20003800000 */
.L_x_9351:
        /* <DEDUP_REMOVED lines=10> */
.L_x_9352:
[----:B------:R-:W-:Y:S01]  /*11e70*/  @!PT LDS RZ, [RZ] ;  /* 0x00000000fffff984 */ /* 0x000fe20000000800 */
[----:B------:R-:W-:Y:S01]  /*11e80*/  @!PT LDS RZ, [RZ] ;  /* 0x00000000fffff984 */ /* 0x000fe20000000800 */
[----:B------:R-:W-:Y:S01]  /*11e90*/  @!PT LDS RZ, [RZ] ;  /* 0x00000000fffff984 */ /* 0x000fe20000000800 */
[----:B------:R0:W-:Y:S04]  /*11ea0*/  @!P2 LDGSTS.E.BYPASS.LTC128B.128 [R8+0x13400], desc[UR40][R4.64], !P0 ;  /* 0x134000000408afae */ /* 0x0001e8000c101d68 */
[----:B------:R0:W-:Y:S01]  /*11eb0*/  @!P2 LDGSTS.E.BYPASS.LTC128B.128 [R8+0x17400], desc[UR40][R4.64+0x80], !P1 ;  /* 0x174000800408afae */ /* 0x0001e2000c901d68 */
[----:B------:R-:W-:Y:S01]  /*11ec0*/  IMAD.MOV.U32 R3, RZ, RZ, R14 ;  /* 0x000000ffff037224 */ /* 0x000fe200078e000e */
[----:B------:R-:W-:Y:S06]  /*11ed0*/  BRA `(.L_x_9353) ;  /* 0xffffffb800447947 */ /* 0x000fec000383ffff */
.L_x_9242:
[----:B0-----:R-:W2:Y:S02]  /*11ee0*/  LDL R2, [R1+0x4] ;  /* 0x0000040001027983 */ /* 0x001ea40000100800 */
[----:B--2---:R0:W1:Y:S02]  /*11ef0*/  SYNCS.PHASECHK.TRANS64.TRYWAIT P0, [R2+URZ+0x28820], R0 ;  /* 0x02882000020075a7 */ /* 0x004064000800017f */
[----:B-1----:R-:W-:Y:S05]  /*11f00*/  @!P0 NANOSLEEP.SYNCS 0x989680 ;  /* 0x009896800000895d */ /* 0x002fea0003900000 */
[----:B------:R-:W1:Y:S02]  /*11f10*/  @!P0 SYNCS.PHASECHK.TRANS64 P0, [R2+URZ+0x28820], R0 ;  /* 0x02882000020085a7 */ /* 0x000e64000800007f */
[----:B-1----:R-:W-:Y:S05]  /*11f20*/  @!P0 BRA `(.L_x_9242) ;  /* 0xfffffffc00ec8947 */ /* 0x002fea000383ffff */
[----:B------:R-:W-:Y:S05]  /*11f30*/  BRA `(.L_x_9354) ;  /* 0xffffffb800b87947 */ /* 0x000fea000383ffff */
.L_x_9251:
[----:B-1----:R1:W2:Y:S02]  /*11f40*/  SYNCS.PHASECHK.TRANS64.TRYWAIT P0, [R2+URZ+0x28840], R0 ;  /* 0x02884000020075a7 */ /* 0x0022a4000800017f */
[----:B--2---:R-:W-:Y:S05]  /*11f50*/  @!P0 NANOSLEEP.SYNCS 0x989680 ;  /* 0x009896800000895d */ /* 0x004fea0003900000 */
[----:B------:R-:W2:Y:S02]  /*11f60*/  @!P0 SYNCS.PHASECHK.TRANS64 P0, [R2+URZ+0x28840], R0 ;  /* 0x02884000020085a7 */ /* 0x000ea4000800007f */
[----:B--2---:R-:W-:Y:S05]  /*11f70*/  @!P0 BRA `(.L_x_9251) ;  /* 0xfffffffc00f08947 */ /* 0x004fea000383ffff */
[----:B------:R-:W-:Y:S05]  /*11f80*/  BRA `(.L_x_9355) ;  /* 0xffffffbc007c7947 */ /* 0x000fea000383ffff */
.L_x_9257:
[----:B0-----:R0:W1:Y:S02]  /*11f90*/  SYNCS.PHASECHK.TRANS64.TRYWAIT P0, [R2+URZ+0x60], R0 ;  /* 0x00006000020075a7 */ /* 0x001064000800017f */
[----:B-1----:R-:W-:Y:S05]  /*11fa0*/  @!P0 NANOSLEEP.SYNCS 0x989680 ;  /* 0x009896800000895d */ /* 0x002fea0003900000 */
[----:B------:R-:W1:Y:S02]  /*11fb0*/  @!P0 SYNCS.PHASECHK.TRANS64 P0, [R2+URZ+0x60], R0 ;  /* 0x00006000020085a7 */ /* 0x000e64000800007f */
[----:B-1----:R-:W-:Y:S05]  /*11fc0*/  @!P0 BRA `(.L_x_9257) ;  /* 0xfffffffc00f08947 */ /* 0x002fea000383ffff */
[----:B------:R-:W-:Y:S05]  /*11fd0*/  BRA `(.L_x_9356) ;  /* 0xffffffc000587947 */ /* 0x000fea000383ffff */
.L_x_9266:
[----:B--2---:R2:W3:Y:S02]  /*11fe0*/  SYNCS.PHASECHK.TRANS64.TRYWAIT P0, [R3+URZ+0x28840], R2 ;  /* 0x02884002030075a7 */ /* 0x0044e4000800017f */
[----:B---3--:R-:W-:Y:S05]  /*11ff0*/  @!P0 NANOSLEEP.SYNCS 0x989680 ;  /* 0x009896800000895d */ /* 0x008fea0003900000 */
[----:B------:R-:W3:Y:S02]  /*12000*/  @!P0 SYNCS.PHASECHK.TRANS64 P0, [R3+URZ+0x28840], R2 ;  /* 0x02884002030085a7 */ /* 0x000ee4000800007f */
[----:B---3--:R-:W-:Y:S05]  /*12010*/  @!P0 BRA `(.L_x_9266) ;  /* 0xfffffffc00f08947 */ /* 0x008fea000383ffff */
[----:B------:R-:W-:Y:S05]  /*12020*/  BRA `(.L_x_9357) ;  /* 0xffffffc400f87947 */ /* 0x000fea000383ffff */
.L_x_9272:
[----:B0-----:R0:W2:Y:S02]  /*12030*/  SYNCS.PHASECHK.TRANS64.TRYWAIT P0, [R2+URZ+0x60], R3 ;  /* 0x00006003020075a7 */ /* 0x0010a4000800017f */
[----:B--2---:R-:W-:Y:S05]  /*12040*/  @!P0 NANOSLEEP.SYNCS 0x989680 ;  /* 0x009896800000895d */ /* 0x004fea0003900000 */
[----:B------:R-:W2:Y:S02]  /*12050*/  @!P0 SYNCS.PHASECHK.TRANS64 P0, [R2+URZ+0x60], R3 ;  /* 0x00006003020085a7 */ /* 0x000ea4000800007f */
[----:B--2---:R-:W-:Y:S05]  /*12060*/  @!P0 BRA `(.L_x_9272) ;  /* 0xfffffffc00f08947 */ /* 0x004fea000383ffff */
[----:B------:R-:W-:Y:S05]  /*12070*/  BRA `(.L_x_9358) ;  /* 0xffffffc800d47947 */ /* 0x000fea000383ffff */
.L_x_9281:
[----:B---3--:R3:W4:Y:S02]  /*12080*/  SYNCS.PHASECHK.TRANS64.TRYWAIT P0, [R2+URZ+0x28840], R3 ;  /* 0x02884003020075a7 */ /* 0x008724000800017f */
[----:B----4-:R-:W-:Y:S05]  /*12090*/  @!P0 NANOSLEEP.SYNCS 0x989680 ;  /* 0x009896800000895d */ /* 0x010fea0003900000 */
[----:B------:R-:W4:Y:S02]  /*120a0*/  @!P0 SYNCS.PHASECHK.TRANS64 P0, [R2+URZ+0x28840], R3 ;  /* 0x02884003020085a7 */ /* 0x000f24000800007f */
[----:B----4-:R-:W-:Y:S05]  /*120b0*/  @!P0 BRA `(.L_x_9281) ;  /* 0xfffffffc00f08947 */ /* 0x010fea000383ffff */
[----:B------:R-:W-:Y:S05]  /*120c0*/  BRA `(.L_x_9359) ;  /* 0xffffffd000487947 */ /* 0x000fea000383ffff */
.L_x_9287:
[----:B0-----:R0:W2:Y:S02]  /*120d0*/  SYNCS.PHASECHK.TRANS64.TRYWAIT P0, [R2+URZ+0x60], R5 ;  /* 0x00006005020075a7 */ /* 0x0010a4000800017f */
[----:B--2---:R-:W-:Y:S05]  /*120e0*/  @!P0 NANOSLEEP.SYNCS 0x989680 ;  /* 0x009896800000895d */ /* 0x004fea0003900000 */
[----:B------:R-:W2:Y:S02]  /*120f0*/  @!P0 SYNCS.PHASECHK.TRANS64 P0, [R2+URZ+0x60], R5 ;  /* 0x00006005020085a7 */ /* 0x000ea4000800007f */
[----:B--2---:R-:W-:Y:S05]  /*12100*/  @!P0 BRA `(.L_x_9287) ;  /* 0xfffffffc00f08947 */ /* 0x004fea000383ffff */
[----:B------:R-:W-:Y:S05]  /*12110*/  BRA `(.L_x_9360) ;  /* 0xffffffd400247947 */ /* 0x000fea000383ffff */
.L_x_9298:
[----:B0-----:R0:W2:Y:S02]  /*12120*/  SYNCS.PHASECHK.TRANS64.TRYWAIT P0, [R0+URZ+0x28860], R2 ;  /* 0x02886002000075a7 */ /* 0x0010a4000800017f */
[----:B--2---:R-:W-:Y:S05]  /*12130*/  @!P0 NANOSLEEP.SYNCS 0x989680 ;  /* 0x009896800000895d */ /* 0x004fea0003900000 */
[----:B------:R-:W2:Y:S02]  /*12140*/  @!P0 SYNCS.PHASECHK.TRANS64 P0, [R0+URZ+0x28860], R2 ;  /* 0x02886002000085a7 */ /* 0x000ea4000800007f */
[----:B--2---:R-:W-:Y:S05]  /*12150*/  @!P0 BRA `(.L_x_9298) ;  /* 0xfffffffc00f08947 */ /* 0x004fea000383ffff */
[----:B------:R-:W-:Y:S05]  /*12160*/  BRA `(.L_x_9361) ;  /* 0xffffffd8007c7947 */ /* 0x000fea000383ffff */
.L_x_9305:
[----:B------:R-:W-:Y:S01]  /*12170*/  BSSY B0, `(.L_x_9362) ;  /* 0x0000008000007945 */ /* 0x000fe20003800000 */
[----:B------:R-:W-:Y:S02]  /*12180*/  IMAD.MOV.U32 R13, RZ, RZ, R16 ;  /* 0x000000ffff0d7224 */ /* 0x000fe400078e0010 */
[----:B------:R-:W-:Y:S02]  /*12190*/  IMAD.MOV.U32 R12, RZ, RZ, RZ ;  /* 0x000000ffff0c7224 */ /* 0x000fe400078e00ff */
[----:B------:R-:W-:Y:S02]  /*121a0*/  IMAD.MOV.U32 R11, RZ, RZ, 0x1f ;  /* 0x0000001fff0b7424 */ /* 0x000fe400078e00ff */
[----:B------:R-:W-:-:S07]  /*121b0*/  IMAD.MOV.U32 R15, RZ, RZ, -0x1 ;  /* 0xffffffffff0f7424 */ /* 0x000fce00078e00ff */
[----:B0123-5:R-:W-:Y:S05]  /*121c0*/  WARPSYNC.COLLECTIVE R15, `(.L_x_9363) ;  /* 0x000000000f087348 */ /* 0x02ffea0003c00000 */
[----:B------:R4:W0:Y:S02]  /*121d0*/  SHFL.IDX P6, R14, R13, R12, R11 ;  /* 0x0000000c0d0e7389 */ /* 0x00082400000c000b */
[----:B012345:R-:W-:Y:S01]  /*121e0*/  ENDCOLLECTIVE ;  /* 0x000000000000791b */ /* 0x03ffe20003800000 */
.L_x_9363:
[----:B------:R-:W-:Y:S05]  /*121f0*/  BSYNC B0 ;  /* 0x0000000000007941 */ /* 0x000fea0003800000 */
.L_x_9362:
        /* <DEDUP_REMOVED lines=9> */
.L_x_9364:
        /* <DEDUP_REMOVED lines=18> */
.L_x_9365:
[----:B------:R-:W-:Y:S01]  /*123b0*/  IMAD.MOV.U32 R12, RZ, RZ, 0x2 ;  /* 0x00000002ff0c7424 */ /* 0x000fe200078e00ff */
[----:B------:R-:W-:-:S05]  /*123c0*/  SEL R7, R14, RZ, P1 ;  /* 0x000000ff0e077207 */ /* 0x000fca0000800000 */
[----:B------:R-:W-:-:S04]  /*123d0*/  IMAD.IADD R3, R2, 0x1, R7 ;  /* 0x0000000102037824 */ /* 0x000fc800078e0207 */
[----:B------:R-:W-:-:S07]  /*123e0*/  IMAD.MOV.U32 R13, RZ, RZ, R3 ;  /* 0x000000ffff0d7224 */ /* 0x000fce00078e0003 */
[----:B------:R-:W-:Y:S05]  /*123f0*/  WARPSYNC.COLLECTIVE R15, `(.L_x_9366) ;  /* 0x000000000f087348 */ /* 0x000fea0003c00000 */
[----:B------:R0:W1:Y:S02]  /*12400*/  SHFL.UP P6, R14, R13, R12, R11 ;  /* 0x0400000c0d0e7389 */ /* 0x00006400000c000b */
[----:B01----:R-:W-:Y:S01]  /*12410*/  ENDCOLLECTIVE ;  /* 0x000000000000791b */ /* 0x003fe20003800000 */
.L_x_9366:
[----:B------:R-:W-:Y:S01]  /*12420*/  IMAD.MOV.U32 R12, RZ, RZ, 0x4 ;  /* 0x00000004ff0c7424 */ /* 0x000fe200078e00ff */
[----:B------:R-:W-:-:S05]  /*12430*/  SEL R14, R14, RZ, P2 ;  /* 0x000000ff0e0e7207 */ /* 0x000fca0001000000 */
[----:B------:R-:W-:-:S04]  /*12440*/  IMAD.IADD R3, R3, 0x1, R14 ;  /* 0x0000000103037824 */ /* 0x000fc800078e020e */
[----:B------:R-:W-:-:S07]  /*12450*/  IMAD.MOV.U32 R13, RZ, RZ, R3 ;  /* 0x000000ffff0d7224 */ /* 0x000fce00078e0003 */
[----:B------:R-:W-:Y:S05]  /*12460*/  WARPSYNC.COLLECTIVE R15, `(.L_x_9367) ;  /* 0x000000000f087348 */ /* 0x000fea0003c00000 */
[----:B------:R0:W1:Y:S02]  /*12470*/  SHFL.UP P6, R14, R13, R12, R11 ;  /* 0x0400000c0d0e7389 */ /* 0x00006400000c000b */
[----:B01----:R-:W-:Y:S01]  /*12480*/  ENDCOLLECTIVE ;  /* 0x000000000000791b */ /* 0x003fe20003800000 */
.L_x_9367:
[----:B------:R-:W-:Y:S01]  /*12490*/  IMAD.MOV.U32 R12, RZ, RZ, 0x8 ;  /* 0x00000008ff0c7424 */ /* 0x000fe200078e00ff */
[----:B------:R-:W-:-:S05]  /*124a0*/  SEL R14, R14, RZ, P3 ;  /* 0x000000ff0e0e7207 */ /* 0x000fca0001800000 */
[----:B------:R-:W-:-:S04]  /*124b0*/  IMAD.IADD R3, R3, 0x1, R14 ;  /* 0x0000000103037824 */ /* 0x000fc800078e020e */
[----:B------:R-:W-:-:S07]  /*124c0*/  IMAD.MOV.U32 R13, RZ, RZ, R3 ;  /* 0x000000ffff0d7224 */ /* 0x000fce00078e0003 */
[----:B------:R-:W-:Y:S05]  /*124d0*/  WARPSYNC.COLLECTIVE R15, `(.L_x_9368) ;  /* 0x000000000f087348 */ /* 0x000fea0003c00000 */
[----:B------:R0:W1:Y:S02]  /*124e0*/  SHFL.UP P6, R14, R13, R12, R11 ;  /* 0x0400000c0d0e7389 */ /* 0x00006400000c000b */
[----:B01----:R-:W-:Y:S01]  /*124f0*/  ENDCOLLECTIVE ;  /* 0x000000000000791b */ /* 0x003fe20003800000 */
.L_x_9368:
[----:B------:R-:W-:Y:S01]  /*12500*/  IMAD.MOV.U32 R12, RZ, RZ, 0x10 ;  /* 0x00000010ff0c7424 */ /* 0x000fe200078e00ff */
[----:B------:R-:W-:-:S05]  /*12510*/  SEL R14, R14, RZ, P4 ;  /* 0x000000ff0e0e7207 */ /* 0x000fca0002000000 */
[----:B------:R-:W-:-:S04]  /*12520*/  IMAD.IADD R3, R3, 0x1, R14 ;  /* 0x0000000103037824 */ /* 0x000fc800078e020e */
[----:B------:R-:W-:-:S07]  /*12530*/  IMAD.MOV.U32 R13, RZ, RZ, R3 ;  /* 0x000000ffff0d7224 */ /* 0x000fce00078e0003 */
[----:B------:R-:W-:Y:S05]  /*12540*/  WARPSYNC.COLLECTIVE R15, `(.L_x_9369) ;  /* 0x000000000f087348 */ /* 0x000fea0003c00000 */
[----:B------:R0:W1:Y:S02]  /*12550*/  SHFL.UP P6, R14, R13, R12, R11 ;  /* 0x0400000c0d0e7389 */ /* 0x00006400000c000b */
[----:B01----:R-:W-:Y:S01]  /*12560*/  ENDCOLLECTIVE ;  /* 0x000000000000791b */ /* 0x003fe20003800000 */
.L_x_9369:
        /* <DEDUP_REMOVED lines=8> */
.L_x_9370:
[----:B------:R-:W-:Y:S05]  /*125f0*/  BRA `(.L_x_9371) ;  /* 0xffffffdc00187947 */ /* 0x000fea000383ffff */
.L_x_9310:
[----:B------:R-:W-:Y:S01]  /*12600*/  BSSY B0, `(.L_x_9372) ;  /* 0x0000008000007945 */ /* 0x000fe20003800000 */
[----:B-----5:R-:W-:Y:S02]  /*12610*/  IMAD.MOV.U32 R13, RZ, RZ, R2 ;  /* 0x000000ffff0d7224 */ /* 0x020fe400078e0002 */
[----:B------:R-:W-:Y:S02]  /*12620*/  IMAD.MOV.U32 R12, RZ, RZ, 0x1 ;  /* 0x00000001ff0c7424 */ /* 0x000fe400078e00ff */
[----:B------:R-:W-:Y:S02]  /*12630*/  IMAD.MOV.U32 R11, RZ, RZ, RZ ;  /* 0x000000ffff0b7224 */ /* 0x000fe400078e00ff */
[----:B------:R-:W-:-:S07]  /*12640*/  IMAD.MOV.U32 R15, RZ, RZ, -0x1 ;  /* 0xffffffffff0f7424 */ /* 0x000fce00078e00ff */
[----:B012---:R-:W-:Y:S05]  /*12650*/  WARPSYNC.COLLECTIVE R15, `(.L_x_9373) ;  /* 0x000000000f087348 */ /* 0x007fea0003c00000 */
[----:B------:R3:W4:Y:S02]  /*12660*/  SHFL.UP P6, R14, R13, R12, R11 ;  /* 0x0400000c0d0e7389 */ /* 0x00072400000c000b */
[----:B01234-:R-:W-:Y:S01]  /*12670*/  ENDCOLLECTIVE ;  /* 0x000000000000791b */ /* 0x01ffe20003800000 */
.L_x_9373:
[----:B------:R-:W-:Y:S05]  /*12680*/  BSYNC B0 ;  /* 0x0000000000007941 */ /* 0x000fea0003800000 */
.L_x_9372:
        /* <DEDUP_REMOVED lines=9> */
.L_x_9374:
[----:B------:R-:W-:Y:S01]  /*12720*/  IMAD.MOV.U32 R12, RZ, RZ, 0x4 ;  /* 0x00000004ff0c7424 */ /* 0x000fe200078e00ff */
[----:B------:R-:W-:-:S05]  /*12730*/  SEL R14, R14, RZ, P2 ;  /* 0x000000ff0e0e7207 */ /* 0x000fca0001000000 */
[----:B------:R-:W-:-:S04]  /*12740*/  IMAD.IADD R3, R3, 0x1, R14 ;  /* 0x0000000103037824 */ /* 0x000fc800078e020e */
[----:B------:R-:W-:-:S07]  /*12750*/  IMAD.MOV.U32 R13, RZ, RZ, R3 ;  /* 0x000000ffff0d7224 */ /* 0x000fce00078e0003 */
[----:B------:R-:W-:Y:S05]  /*12760*/  WARPSYNC.COLLECTIVE R15, `(.L_x_9375) ;  /* 0x000000000f087348 */ /* 0x000fea0003c00000 */
[----:B------:R0:W1:Y:S02]  /*12770*/  SHFL.UP P6, R14, R13, R12, R11 ;  /* 0x0400000c0d0e7389 */ /* 0x00006400000c000b */
[----:B01----:R-:W-:Y:S01]  /*12780*/  ENDCOLLECTIVE ;  /* 0x000000000000791b */ /* 0x003fe20003800000 */
.L_x_9375:
[----:B------:R-:W-:Y:S01]  /*12790*/  IMAD.MOV.U32 R12, RZ, RZ, 0x8 ;  /* 0x00000008ff0c7424 */ /* 0x000fe200078e00ff */
[----:B------:R-:W-:-:S05]  /*127a0*/  SEL R14, R14, RZ, P3 ;  /* 0x000000ff0e0e7207 */ /* 0x000fca0001800000 */
[----:B------:R-:W-:-:S04]  /*127b0*/  IMAD.IADD R3, R3, 0x1, R14 ;  /* 0x0000000103037824 */ /* 0x000fc800078e020e */
[----:B------:R-:W-:-:S07]  /*127c0*/  IMAD.MOV.U32 R13, RZ, RZ, R3 ;  /* 0x000000ffff0d7224 */ /* 0x000fce00078e0003 */
[----:B------:R-:W-:Y:S05]  /*127d0*/  WARPSYNC.COLLECTIVE R15, `(.L_x_9376) ;  /* 0x000000000f087348 */ /* 0x000fea0003c00000 */
[----:B------:R0:W1:Y:S02]  /*127e0*/  SHFL.UP P6, R14, R13, R12, R11 ;  /* 0x0400000c0d0e7389 */ /* 0x00006400000c000b */
[----:B01----:R-:W-:Y:S01]  /*127f0*/  ENDCOLLECTIVE ;  /* 0x000000000000791b */ /* 0x003fe20003800000 */
.L_x_9376:
[----:B------:R-:W-:Y:S01]  /*12800*/  IMAD.MOV.U32 R12, RZ, RZ, 0x10 ;  /* 0x00000010ff0c7424 */ /* 0x000fe200078e00ff */
[----:B------:R-:W-:-:S05]  /*12810*/  SEL R14, R14, RZ, P4 ;  /* 0x000000ff0e0e7207 */ /* 0x000fca0002000000 */
[----:B------:R-:W-:-:S04]  /*12820*/  IMAD.IADD R3, R3, 0x1, R14 ;  /* 0x0000000103037824 */ /* 0x000fc800078e020e */
[----:B------:R-:W-:-:S07]  /*12830*/  IMAD.MOV.U32 R13, RZ, RZ, R3 ;  /* 0x000000ffff0d7224 */ /* 0x000fce00078e0003 */
[----:B------:R-:W-:Y:S05]  /*12840*/  WARPSYNC.COLLECTIVE R15, `(.L_x_9377) ;  /* 0x000000000f087348 */ /* 0x000fea0003c00000 */
[----:B------:R0:W1:Y:S02]  /*12850*/  SHFL.UP P6, R14, R13, R12, R11 ;  /* 0x0400000c0d0e7389 */ /* 0x00006400000c000b */
[----:B01----:R-:W-:Y:S01]  /*12860*/  ENDCOLLECTIVE ;  /* 0x000000000000791b */ /* 0x003fe20003800000 */
.L_x_9377:
        /* <DEDUP_REMOVED lines=8> */
.L_x_9378:
[----:B------:R-:W-:Y:S05]  /*128f0*/  BRA `(.L_x_9379) ;  /* 0xffffffd800f47947 */ /* 0x000fea000383ffff */
.L_x_9312:
[----:B------:R-:W-:Y:S01]  /*12900*/  BSSY B0, `(.L_x_9380) ;  /* 0x0000006000007945 */ /* 0x000fe20003800000 */
[----:B------:R-:W-:Y:S01]  /*12910*/  PLOP3.LUT P6, PT, P6, PT, PT, 0x8, 0x0 ;  /* 0x000000000000781c */ /* 0x000fe200037ce170 */
[----:B------:R-:W-:-:S12]  /*12920*/  IMAD.MOV.U32 R15, RZ, RZ, -0x1 ;  /* 0xffffffffff0f7424 */ /* 0x000fd800078e00ff */
[----:B0123-5:R-:W-:Y:S05]  /*12930*/  WARPSYNC.COLLECTIVE R15, `(.L_x_9381) ;  /* 0x000000000f087348 */ /* 0x02ffea0003c00000 */
[----:B------:R-:W-:Y:S01]  /*12940*/  VOTE.ANY R14, PT, P6 ;  /* 0x00000000000e7806 */ /* 0x000fe200030e0100 */
[----:B0123-5:R-:W-:Y:S06]  /*12950*/  ENDCOLLECTIVE ;  /* 0x000000000000791b */ /* 0x02ffec0003800000 */
.L_x_9381:
[----:B------:R-:W-:Y:S05]  /*12960*/  BSYNC B0 ;  /* 0x0000000000007941 */ /* 0x000fea0003800000 */
.L_x_9380:
        /* <DEDUP_REMOVED lines=9> */
.L_x_9382:
[----:B------:R-:W-:Y:S01]  /*12a00*/  IMAD.MOV.U32 R17, RZ, RZ, R14 ;  /* 0x000000ffff117224 */ /* 0x000fe200078e000e */
[----:B------:R-:W-:Y:S06]  /*12a10*/  BRA `(.L_x_9383) ;  /* 0xffffffd800e47947 */ /* 0x000fec000383ffff */
.L_x_9314:
[----:B------:R-:W-:Y:S01]  /*12a20*/  BSSY B0, `(.L_x_9384) ;  /* 0x0000007000007945 */ /* 0x000fe20003800000 */
[----:B------:R-:W-:Y:S02]  /*12a30*/  IMAD.MOV.U32 R13, RZ, RZ, R3 ;  /* 0x000000ffff0d7224 */ /* 0x000fe400078e0003 */
[----:B------:R-:W-:Y:S02]  /*12a40*/  IMAD.MOV.U32 R11, RZ, RZ, 0x1f ;  /* 0x0000001fff0b7424 */ /* 0x000fe400078e00ff */
[----:B------:R-:W-:-:S07]  /*12a50*/  IMAD.MOV.U32 R15, RZ, RZ, -0x1 ;  /* 0xffffffffff0f7424 */ /* 0x000fce00078e00ff */
[----:B012345:R-:W-:Y:S05]  /*12a60*/  WARPSYNC.COLLECTIVE R15, `(.L_x_9385) ;  /* 0x000000000f087348 */ /* 0x03ffea0003c00000 */
[----:B------:R0:W0:Y:S02]  /*12a70*/  SHFL.IDX P6, R14, R13, R12, R11 ;  /* 0x0000000c0d0e7389 */ /* 0x00002400000c000b */
[----:B012345:R-:W-:Y:S01]  /*12a80*/  ENDCOLLECTIVE ;  /* 0x000000000000791b */ /* 0x03ffe20003800000 */
.L_x_9385:
[----:B------:R-:W-:Y:S05]  /*12a90*/  BSYNC B0 ;  /* 0x0000000000007941 */ /* 0x000fea0003800000 */
.L_x_9384:
[----:B------:R-:W-:Y:S01]  /*12aa0*/  IMAD.MOV.U32 R5, RZ, RZ, R14 ;  /* 0x000000ffff057224 */ /* 0x000fe200078e000e */
[----:B------:R-:W-:Y:S06]  /*12ab0*/  BRA `(.L_x_9313) ;  /* 0xffffffd800d87947 */ /* 0x000fec000383ffff */
.L_x_9318:
[----:B0-----:R0:W4:Y:S02]  /*12ac0*/  SYNCS.PHASECHK.TRANS64.TRYWAIT P0, [R0+URZ+0x28820], R3 ;  /* 0x02882003000075a7 */ /* 0x001124000800017f */
[----:B----4-:R-:W-:Y:S05]  /*12ad0*/  @!P0 NANOSLEEP.SYNCS 0x989680 ;  /* 0x009896800000895d */ /* 0x010fea0003900000 */
[----:B------:R-:W4:Y:S02]  /*12ae0*/  @!P0 SYNCS.PHASECHK.TRANS64 P0, [R0+URZ+0x28820], R3 ;  /* 0x02882003000085a7 */ /* 0x000f24000800007f */
[----:B----4-:R-:W-:Y:S05]  /*12af0*/  @!P0 BRA `(.L_x_9318) ;  /* 0xfffffffc00f08947 */ /* 0x010fea000383ffff */
[----:B------:R-:W-:Y:S05]  /*12b00*/  BRA `(.L_x_9386) ;  /* 0xffffffe000587947 */ /* 0x000fea000383ffff */
.L_x_9319:
        /* <DEDUP_REMOVED lines=11> */
.L_x_9388:
[----:B------:R-:W-:Y:S05]  /*12bc0*/  BSYNC B0 ;  /* 0x0000000000007941 */ /* 0x000fea0003800000 */
.L_x_9387:
[----:B------:R-:W-:Y:S05]  /*12bd0*/  BRA `(.L_x_9389) ;  /* 0xffffffe000407947 */ /* 0x000fea000383ffff */
.L_x_9322:
[----:B------:R-:W-:Y:S01]  /*12be0*/  BSSY B1, `(.L_x_9390) ;  /* 0x0000006000017945 */ /* 0x000fe20003800000 */
[----:B------:R-:W-:-:S07]  /*12bf0*/  IMAD.MOV.U32 R15, RZ, RZ, -0x1 ;  /* 0xffffffffff0f7424 */ /* 0x000fce00078e00ff */
[----:B-12345:R-:W-:Y:S05]  /*12c00*/  WARPSYNC.COLLECTIVE R15, `(.L_x_9391) ;  /* 0x000000000f0c7348 */ /* 0x03efea0003c00000 */
[----:B------:R-:W-:Y:S02]  /*12c10*/  ELECT P6, UR62, PT ;  /* 0x00000000003e782f */ /* 0x000fe400038c0000 */
[----:B------:R-:W-:Y:S01]  /*12c20*/  MOV R14, UR62 ;  /* 0x0000003e000e7c02 */ /* 0x000fe20008000f00 */
[----:B-12345:R-:W-:Y:S10]  /*12c30*/  ENDCOLLECTIVE ;  /* 0x000000000000791b */ /* 0x03eff40003800000 */
.L_x_9391:
[----:B------:R-:W-:Y:S05]  /*12c40*/  BSYNC B1 ;  /* 0x0000000000017941 */ /* 0x000fea0003800000 */
.L_x_9390:
[----:B------:R-:W-:Y:S05]  /*12c50*/  BRA `(.L_x_9392) ;  /* 0xffffffe000387947 */ /* 0x000fea000383ffff */
.L_x_9324:
[----:B0-----:R0:W2:Y:S02]  /*12c60*/  SYNCS.PHASECHK.TRANS64.TRYWAIT P0, [R6+URZ], R5 ;  /* 0x00000005060075a7 */ /* 0x0010a4000800017f */
[----:B--2---:R-:W-:Y:S05]  /*12c70*/  @!P0 NANOSLEEP.SYNCS 0x989680 ;  /* 0x009896800000895d */ /* 0x004fea0003900000 */
[----:B------:R-:W2:Y:S02]  /*12c80*/  @!P0 SYNCS.PHASECHK.TRANS64 P0, [R6+URZ], R5 ;  /* 0x00000005060085a7 */ /* 0x000ea4000800007f */
[----:B--2---:R-:W-:Y:S05]  /*12c90*/  @!P0 BRA `(.L_x_9324) ;  /* 0xfffffffc00f08947 */ /* 0x004fea000383ffff */
[----:B------:R-:W-:Y:S05]  /*12ca0*/  BRA `(.L_x_9393) ;  /* 0xffffffe000747947 */ /* 0x000fea000383ffff */
.L_x_9325:
[----:B--2---:R2:W3:Y:S02]  /*12cb0*/  SYNCS.PHASECHK.TRANS64.TRYWAIT P0, [R7+URZ], R2 ;  /* 0x00000002070075a7 */ /* 0x0044e4000800017f */
[----:B---3--:R-:W-:Y:S05]  /*12cc0*/  @!P0 NANOSLEEP.SYNCS 0x989680 ;  /* 0x009896800000895d */ /* 0x008fea0003900000 */
[----:B------:R-:W3:Y:S02]  /*12cd0*/  @!P0 SYNCS.PHASECHK.TRANS64 P0, [R7+URZ], R2 ;  /* 0x00000002070085a7 */ /* 0x000ee4000800007f */
[----:B---3--:R-:W-:Y:S05]  /*12ce0*/  @!P0 BRA `(.L_x_9325) ;  /* 0xfffffffc00f08947 */ /* 0x008fea000383ffff */
[----:B------:R-:W-:Y:S05]  /*12cf0*/  BRA `(.L_x_9394) ;  /* 0xffffffe000687947 */ /* 0x000fea000383ffff */
.L_x_9327:
[----:B---3--:R3:W4:Y:S02]  /*12d00*/  SYNCS.PHASECHK.TRANS64.TRYWAIT P0, [R4+URZ], R5 ;  /* 0x00000005040075a7 */ /* 0x008724000800017f */
[----:B----4-:R-:W-:Y:S05]  /*12d10*/  @!P0 NANOSLEEP.SYNCS 0x989680 ;  /* 0x009896800000895d */ /* 0x010fea0003900000 */
[----:B------:R-:W4:Y:S02]  /*12d20*/  @!P0 SYNCS.PHASECHK.TRANS64 P0, [R4+URZ], R5 ;  /* 0x00000005040085a7 */ /* 0x000f24000800007f */
[----:B----4-:R-:W-:Y:S05]  /*12d30*/  @!P0 BRA `(.L_x_9327) ;  /* 0xfffffffc00f08947 */ /* 0x010fea000383ffff */
[----:B------:R-:W-:Y:S05]  /*12d40*/  BRA `(.L_x_9395) ;  /* 0xffffffe000707947 */ /* 0x000fea000383ffff */
.L_x_9396:
        /* <DEDUP_REMOVED lines=11> */
.L_x_15321:


//--------------------- .text._ZN7cutlass13device_kernelIN5flash11enable_sm90INS1_16FlashAttnFwdSm90INS1_25CollectiveMainloopFwdSm90ILi2EN4cute5tupleIJNS5_1CILi1EEES8_S8_EEENS6_IJNS7_ILi128EEESA_SA_EEELi128ENS_10bfloat16_tEfNS_4arch4Sm90ELb1ELb0ELb0ELb1ELb0ELb1ELb0ELb1ELb1ELb1ELb0ELb0EEENS1_21CollectiveEpilogueFwdISB_S9_SC_SE_Li256ELb1ELb1ELb0ELb0EEENS1_36VarlenDynamicPersistentTileSchedulerILi128ELi128ELi256ELi128ELb0ELb1ELb1ELb1ELb1ELb1EEEEEEEEEvNT_6ParamsE --------------------------
	.section	.text._ZN7cutlass13device_kernelIN5flash11enable_sm90INS1_16FlashAttnFwdSm90INS1_25CollectiveMainloopFwdSm90ILi2EN4cute5tupleIJNS5_1CILi1EEES8_S8_EEENS6_IJNS7_ILi128EEESA_SA_EEELi128ENS_10bfloat16_tEfNS_4arch4Sm90ELb1ELb0ELb0ELb1ELb0ELb1ELb0ELb1ELb1ELb1ELb0ELb0EEENS1_21CollectiveEpilogueFwdISB_S9_SC_SE_Li256ELb1ELb1ELb0ELb0EEENS1_36VarlenDynamicPersistentTileSchedulerILi128ELi128ELi256ELi128ELb0ELb1ELb1ELb1ELb1ELb1EEEEEEEEEvNT_6ParamsE,"ax",@progbits
	.align	128
.text._ZN7cutlass13device_kernelIN5flash11enable_sm90INS1_16FlashAttnFwdSm90INS1_25CollectiveMainloopFwdSm90ILi2EN4cute5tupleIJNS5_1CILi1EEES8_S8_EEENS6_IJNS7_ILi128EEESA_SA_EEELi128ENS_10bfloat16_tEfNS_4arch4Sm90ELb1ELb0ELb0ELb1ELb0ELb1ELb0ELb1ELb1ELb1ELb0ELb0EEENS1_21CollectiveEpilogueFwdISB_S9_SC_SE_Li256ELb1ELb1ELb0ELb0EEENS1_36VarlenDynamicPersistentTileSchedulerILi128ELi128ELi256ELi128ELb0ELb1ELb1ELb1ELb1ELb1EEEEEEEEEvNT_6ParamsE:
        .type           _ZN7cutlass13device_kernelIN5flash11enable_sm90INS1_16FlashAttnFwdSm90INS1_25CollectiveMainloopFwdSm90ILi2EN4cute5tupleIJNS5_1CILi1EEES8_S8_EEENS6_IJNS7_ILi128EEESA_SA_EEELi128ENS_10bfloat16_tEfNS_4arch4Sm90ELb1ELb0ELb0ELb1ELb0ELb1ELb0ELb1ELb1ELb1ELb0ELb0EEENS1_21CollectiveEpilogueFwdISB_S9_SC_SE_Li256ELb1ELb1ELb0ELb0EEENS1_36VarlenDynamicPersistentTileSchedulerILi128ELi128ELi256ELi128ELb0ELb1ELb1ELb1ELb1ELb1EEEEEEEEEvNT_6ParamsE,@function
        .size           _ZN7cutlass13device_kernelIN5flash11enable_sm90INS1_16FlashAttnFwdSm90INS1_25CollectiveMainloopFwdSm90ILi2EN4cute5tupleIJNS5_1CILi1EEES8_S8_EEENS6_IJNS7_ILi128EEESA_SA_EEELi128ENS_10bfloat16_tEfNS_4arch4Sm90ELb1ELb0ELb0ELb1ELb0ELb1ELb0ELb1ELb1ELb1ELb0ELb0EEENS1_21CollectiveEpilogueFwdISB_S9_SC_SE_Li256ELb1ELb1ELb0ELb0EEENS1_36VarlenDynamicPersistentTileSchedulerILi128ELi128ELi256ELi128ELb0ELb1ELb1ELb1ELb1ELb1EEEEEEEEEvNT_6ParamsE,(.L_x_15322 - _ZN7cutlass13device_kernelIN5flash11enable_sm90INS1_16FlashAttnFwdSm90INS1_25CollectiveMainloopFwdSm90ILi2EN4cute5tupleIJNS5_1CILi1EEES8_S8_EEENS6_IJNS7_ILi128EEESA_SA_EEELi128ENS_10bfloat16_tEfNS_4arch4Sm90ELb1ELb0ELb0ELb1ELb0ELb1ELb0ELb1ELb1ELb1ELb0ELb0EEENS1_21CollectiveEpilogueFwdISB_S9_SC_SE_Li256ELb1ELb1ELb0ELb0EEENS1_36VarlenDynamicPersistentTileSchedulerILi128ELi128ELi256ELi128ELb0ELb1ELb1ELb1ELb1ELb1EEEEEEEEEvNT_6ParamsE)
        .other          _ZN7cutlass13device_kernelIN5flash11enable_sm90INS1_16FlashAttnFwdSm90INS1_25CollectiveMainloopFwdSm90ILi2EN4cute5tupleIJNS5_1CILi1EEES8_S8_EEENS6_IJNS7_ILi128EEESA_SA_EEELi128ENS_10bfloat16_tEfNS_4arch4Sm90ELb1ELb0ELb0ELb1ELb0ELb1ELb0ELb1ELb1ELb1ELb0ELb0EEENS1_21CollectiveEpilogueFwdISB_S9_SC_SE_Li256ELb1ELb1ELb0ELb0EEENS1_36VarlenDynamicPersistentTileSchedulerILi128ELi128ELi256ELi128ELb0ELb1ELb1ELb1ELb1ELb1EEEEEEEEEvNT_6ParamsE,@"STO_CUDA_ENTRY STV_DEFAULT"
_ZN7cutlass13device_kernelIN5flash11enable_sm90INS1_16FlashAttnFwdSm90INS1_25CollectiveMainloopFwdSm90ILi2EN4cute5tupleIJNS5_1CILi1EEES8_S8_EEENS6_IJNS7_ILi128EEESA_SA_EEELi128ENS_10bfloat16_tEfNS_4arch4Sm90ELb1ELb0ELb0ELb1ELb0ELb1ELb0ELb1ELb1ELb1ELb0ELb0EEENS1_21CollectiveEpilogueFwdISB_S9_SC_SE_Li256ELb1ELb1ELb0ELb0EEENS1_36VarlenDynamicPersistentTileSchedulerILi128ELi128ELi256ELi128ELb0ELb1ELb1ELb1ELb1ELb1EEEEEEEEEvNT_6ParamsE:
        /* <DEDUP_REMOVED lines=23> */
.L_x_9398:
[----:B------:R-:W-:Y:S05]  /*0170*/  BSYNC B0 ;  /* 0x0000000000007941 */ /* 0x000fea0003800000 */
.L_x_9397:
        /* <DEDUP_REMOVED lines=40> */
.L_x_9399:
        /* <DEDUP_REMOVED lines=22> */
.L_x_9400:
        /* <DEDUP_REMOVED lines=18> */
.L_x_9401:
        /* <DEDUP_REMOVED lines=22> */
.L_x_9402:
        /* <DEDUP_REMOVED lines=22> */
.L_x_9403:
        /* <DEDUP_REMOVED lines=9> */
.L_x_9406:
        /* <DEDUP_REMOVED lines=30> */
[CC--:B------:R-:W-:Y:S01]  /*0bb0*/  LEA.HI R4, R0.reuse, R231.reuse, RZ, 0x4 ;  /* 0x000000e700047211 */ /* 0x0c0fe200078f20ff */
[----:B------:R-:W-:Y:S01]  /*0bc0*/  IMAD.SHL.U32 R5, R5, 0x20, RZ ;  /* 0x0000002005057824 */ /* 0x000fe200078e00ff */
[----:B------:R-:W-:Y:S01]  /*0bd0*/  LEA.HI R12, R0, R231, RZ, 0x2 ;  /* 0x000000e7000c7211 */ /* 0x000fe200078f10ff */
[----:B------:R-:W-:Y:S01]  /*0be0*/  IMAD.IADD R220, R231, 0x1, -R220 ;  /* 0x00000001e7dc7824 */ /* 0x000fe200078e0adc */
[----:B------:R-:W-:Y:S02]  /*0bf0*/  LOP3.LUT R6, R4, 0x3fffff0, RZ, 0xc0, !PT ;  /* 0x03fffff004067812 */ /* 0x000fe400078ec0ff */
[----:B------:R-:W-:Y:S02]  /*0c00*/  LOP3.LUT R5, R5, 0xfffffc00, RZ, 0xc0, !PT ;  /* 0xfffffc0005057812 */ /* 0x000fe400078ec0ff */
[----:B------:R-:W-:Y:S01]  /*0c10*/  SHF.R.S32.HI R9, RZ, 0x1f, R220 ;  /* 0x0000001fff097819 */ /* 0x000fe200000114dc */
[----:B------:R-:W-:Y:S01]  /*0c20*/  IMAD.IADD R6, R231, 0x1, -R6 ;  /* 0x00000001e7067824 */ /* 0x000fe200078e0a06 */
[----:B------:R-:W-:-:S02]  /*0c30*/  LOP3.LUT R12, R12, 0xfffffffc, RZ, 0xc0, !PT ;  /* 0xfffffffc0c0c7812 */ /* 0x000fc400078ec0ff */
[----:B------:R-:W-:Y:S02]  /*0c40*/  LEA.HI R8, R9, R220, RZ, 0x2 ;  /* 0x000000dc09087211 */ /* 0x000fe400078f10ff */
[CC--:B------:R-:W-:Y:S01]  /*0c50*/  LEA.HI R22, R0.reuse, R231.reuse, RZ, 0x3 ;  /* 0x000000e700167211 */ /* 0x0c0fe200078f18ff */
[----:B------:R-:W-:Y:S01]  /*0c60*/  IMAD.IADD R12, R231, 0x1, -R12 ;  /* 0x00000001e70c7824 */ /* 0x000fe200078e0a0c */
[--C-:B------:R-:W-:Y:S02]  /*0c70*/  SHF.R.S32.HI R10, RZ, 0x2, R8.reuse ;  /* 0x00000002ff0a7819 */ /* 0x100fe40000011408 */
[----:B------:R-:W-:Y:S02]  /*0c80*/  SHF.R.S32.HI R7, RZ, 0x1f, R8 ;  /* 0x0000001fff077819 */ /* 0x000fe40000011408 */
[----:B------:R-:W-:Y:S02]  /*0c90*/  LEA.HI R0, R0, R231, RZ, 0x6 ;  /* 0x000000e700007211 */ /* 0x000fe400078f30ff */
[----:B------:R-:W-:-:S02]  /*0ca0*/  LEA.HI R7, R7, R10, RZ, 0x3 ;  /* 0x0000000a07077211 */ /* 0x000fc400078f18ff */
[----:B------:R-:W-:Y:S01]  /*0cb0*/  LOP3.LUT R206, R22, 0xfffffff8, RZ, 0xc0, !PT ;  /* 0xfffffff816ce7812 */ /* 0x000fe200078ec0ff */
[----:B------:R-:W-:Y:S01]  /*0cc0*/  IMAD.SHL.U32 R0, R0, 0x8, RZ ;  /* 0x0000000800007824 */ /* 0x000fe200078e00ff */
[----:B------:R-:W-:Y:S01]  /*0cd0*/  LOP3.LUT R11, R7, 0xfffffff8, RZ, 0xc0, !PT ;  /* 0xfffffff8070b7812 */ /* 0x000fe200078ec0ff */
[----:B------:R-:W-:Y:S01]  /*0ce0*/  IMAD R7, R6, 0x40, R5 ;  /* 0x0000004006077824 */ /* 0x000fe200078e0205 */
[----:B------:R-:W-:Y:S01]  /*0cf0*/  SHF.R.S32.HI R5, RZ, 0x4, R4 ;  /* 0x00000004ff057819 */ /* 0x000fe20000011404 */
[----:B------:R-:W-:Y:S01]  /*0d00*/  IMAD.IADD R206, R231, 0x1, -R206 ;  /* 0x00000001e7ce7824 */ /* 0x000fe200078e0ace */
[----:B------:R-:W-:Y:S01]  /*0d10*/  LEA.HI R6, R12, R12, RZ, 0x1 ;  /* 0x0000000c0c067211 */ /* 0x000fe200078f08ff */
[----:B------:R-:W-:Y:S01]  /*0d20*/  IMAD.IADD R10, R10, 0x1, -R11 ;  /* 0x000000010a0a7824 */ /* 0x000fe200078e0a0b */
[----:B------:R-:W-:Y:S01]  /*0d30*/  LEA.HI R4, R4, R5, RZ, 0x1 ;  /* 0x0000000504047211 */ /* 0x000fe200078f08ff */
[C---:B------:R-:W-:Y:S01]  /*0d40*/  IMAD.SHL.U32 R16, R206.reuse, 0x8, RZ ;  /* 0x00000008ce107824 */ /* 0x040fe200078e00ff */
[----:B------:R-:W-:Y:S01]  /*0d50*/  SHF.R.S32.HI R22, RZ, 0x3, R22 ;  /* 0x00000003ff167819 */ /* 0x000fe20000011416 */
[----:B------:R-:W-:Y:S01]  /*0d60*/  IMAD.SHL.U32 R18, R206, 0x4, RZ ;  /* 0x00000004ce127824 */ /* 0x000fe200078e00ff */
[----:B------:R-:W-:Y:S01]  /*0d70*/  LOP3.LUT R4, R4, 0x1ffffffe, RZ, 0xc0, !PT ;  /* 0x1ffffffe04047812 */ /* 0x000fe200078ec0ff */
[----:B------:R-:W-:Y:S01]  /*0d80*/  VIADD R187, R16, 0x40 ;  /* 0x0000004010bb7836 */ /* 0x000fe20000000000 */
[----:B------:R-:W-:Y:S01]  /*0d90*/  SHF.R.S32.HI R224, RZ, 0x7, R3 ;  /* 0x00000007ffe07819 */ /* 0x000fe20000011403 */
[----:B------:R-:W-:Y:S01]  /*0da0*/  VIADD R213, R22, 0x20 ;  /* 0x0000002016d57836 */ /* 0x000fe20000000000 */
[----:B------:R-:W-:Y:S01]  /*0db0*/  LEA.HI R9, R9, R220, RZ, 0x5 ;  /* 0x000000dc09097211 */ /* 0x000fe200078f28ff */
[----:B------:R-:W-:Y:S01]  /*0dc0*/  IMAD.IADD R4, R5, 0x1, -R4 ;  /* 0x0000000105047824 */ /* 0x000fe200078e0a04 */
[----:B------:R-:W-:Y:S01]  /*0dd0*/  LOP3.LUT R5, R6, 0x1ffffffe, RZ, 0xc0, !PT ;  /* 0x1ffffffe06057812 */ /* 0x000fe200078ec0ff */
[C---:B------:R-:W-:Y:S01]  /*0de0*/  VIADD R212, R22.reuse, 0x40 ;  /* 0x0000004016d47836 */ /* 0x040fe20000000000 */
[----:B------:R-:W-:Y:S01]  /*0df0*/  LEA.HI R3, R3, R224, RZ, 0x1 ;  /* 0x000000e003037211 */ /* 0x000fe200078f08ff */
[----:B------:R-:W-:Y:S01]  /*0e00*/  VIADD R211, R22, 0x60 ;  /* 0x0000006016d37836 */ /* 0x000fe20000000000 */
[----:B------:R-:W-:Y:S01]  /*0e10*/  SHF.R.S32.HI R9, RZ, 0x5, R9 ;  /* 0x00000005ff097819 */ /* 0x000fe20000011409 */
[----:B------:R-:W-:Y:S01]  /*0e20*/  IMAD R226, R4, 0x8, R7 ;  /* 0x0000000804e27824 */ /* 0x000fe200078e0207 */
[----:B------:R-:W-:Y:S01]  /*0e30*/  LOP3.LUT R3, R3, 0x3fffffe, RZ, 0xc0, !PT ;  /* 0x03fffffe03037812 */ /* 0x000fe200078ec0ff */
[----:B------:R-:W-:Y:S01]  /*0e40*/  IMAD.IADD R204, R12, 0x1, -R5 ;  /* 0x000000010ccc7824 */ /* 0x000fe200078e0a05 */
[----:B------:R-:W-:Y:S01]  /*0e50*/  LOP3.LUT R201, R0, 0xfffffe00, RZ, 0xc0, !PT ;  /* 0xfffffe0000c97812 */ /* 0x000fe200078ec0ff */
[----:B------:R-:W-:Y:S01]  /*0e60*/  IMAD R10, R9, 0x10, R10 ;  /* 0x00000010090a7824 */ /* 0x000fe200078e020a */
[----:B------:R-:W-:Y:S01]  /*0e70*/  SHF.R.S32.HI R0, RZ, 0x1f, R213 ;  /* 0x0000001fff007819 */ /* 0x000fe200000114d5 */
[----:B------:R-:W-:Y:S01]  /*0e80*/  IMAD.IADD R3, R224, 0x1, -R3 ;  /* 0x00000001e0037824 */ /* 0x000fe200078e0a03 */
        /* <DEDUP_REMOVED lines=9> */
[----:B------:R-:W-:Y:S01]  /*0f20*/  IMAD R225, R3, 0x40, R10 ;  /* 0x0000004003e17824 */ /* 0x000fe200078e020a */
        /* <DEDUP_REMOVED lines=9> */
[----:B------:R-:W-:Y:S01]  /*0fc0*/  IMAD R204, R204, 0x8, R225 ;  /* 0x00000008cccc7824 */ /* 0x000fe200078e02e1 */
[----:B------:R-:W-:-:S02]  /*0fd0*/  LOP3.LUT R205, R3, 0x38, R16, 0xf8, !PT ;  /* 0x0000003803cd7812 */ /* 0x000fc400078ef810 */
[----:B------:R-:W-:Y:S02]  /*0fe0*/  SHF.R.U32.HI R230, RZ, 0x3, R196 ;  /* 0x00000003ffe67819 */ /* 0x000fe400000116c4 */
[--C-:B------:R-:W-:Y:S02]  /*0ff0*/  LOP3.LUT R3, R196, 0x38, R16.reuse, 0xf8, !PT ;  /* 0x00000038c4037812 */ /* 0x100fe400078ef810 */
[----:B------:R-:W-:Y:S02]  /*1000*/  SHF.R.U32.HI R229, RZ, 0x3, R195 ;  /* 0x00000003ffe57819 */ /* 0x000fe400000116c3 */
[----:B------:R-:W-:Y:S02]  /*1010*/  LOP3.LUT R6, R195, 0x38, R16, 0xf8, !PT ;  /* 0x00000038c3067812 */ /* 0x000fe400078ef810 */
[----:B------:R-:W-:Y:S02]  /*1020*/  SHF.R.U32.HI R228, RZ, 0x3, R194 ;  /* 0x00000003ffe47819 */ /* 0x000fe400000116c2 */
[----:B------:R-:W-:-:S02]  /*1030*/  LOP3.LUT R7, R194, 0x38, R16, 0xf8, !PT ;  /* 0x00000038c2077812 */ /* 0x000fc400078ef810 */
[----:B------:R-:W-:Y:S02]  /*1040*/  LOP3.LUT R199, R0, 0xfffffe00, RZ, 0xc0, !PT ;  /* 0xfffffe0000c77812 */ /* 0x000fe400078ec0ff */
[----:B------:R-:W-:Y:S02]  /*1050*/  LOP3.LUT R198, R5, 0xfffffe00, RZ, 0xc0, !PT ;  /* 0xfffffe0005c67812 */ /* 0x000fe400078ec0ff */
[----:B------:R-:W-:Y:S02]  /*1060*/  LOP3.LUT R197, R4, 0xfffffe00, RZ, 0xc0, !PT ;  /* 0xfffffe0004c57812 */ /* 0x000fe400078ec0ff */
[----:B------:R-:W-:Y:S02]  /*1070*/  LOP3.LUT R203, R8, 0x7ffffffc, RZ, 0xc0, !PT ;  /* 0x7ffffffc08cb7812 */ /* 0x000fe400078ec0ff */
[----:B------:R-:W-:Y:S02]  /*1080*/  LOP3.LUT R205, R201, R205, R200, 0xf6, !PT ;  /* 0x000000cdc9cd7212 */ /* 0x000fe400078ef6c8 */
[----:B------:R-:W-:Y:S01]  /*1090*/  LOP3.LUT R0, R199, R3, R230, 0xf6, !PT ;  /* 0x00000003c7007212 */ /* 0x000fe200078ef6e6 */
[----:B------:R-:W-:Y:S01]  /*10a0*/  IMAD.IADD R203, R220, 0x1, -R203 ;  /* 0x00000001dccb7824 */ /* 0x000fe200078e0acb */
        /* <DEDUP_REMOVED lines=10> */
[----:B------:R-:W-:Y:S02]  /*1150*/  SHF.R.S32.HI R215, RZ, 0x1f, R187 ;  /* 0x0000001fffd77819 */ /* 0x000fe400000114bb */
[----:B--2---:R-:W-:-:S07]  /*1160*/  LOP3.LUT R189, R13, 0x1, RZ, 0xfc, !PT ;  /* 0x000000010dbd7812 */ /* 0x004fce00078efcff */
.L_x_9610:
[----:B0---4-:R-:W0:Y:S02]  /*1170*/  LDC.64 R4, c[0x0][0xc88] ;  /* 0x00032200ff047b82 */ /* 0x011e240000000a00 */
[----:B0-----:R-:W-:-:S05]  /*1180*/  IMAD.WIDE R4, R31, 0x4, R4 ;  /* 0x000000041f047825 */ /* 0x001fca00078e0204 */
[----:B--2---:R-:W2:Y:S01]  /*1190*/  LDG.E R210, desc[UR40][R4.64] ;  /* 0x0000002804d27981 */ /* 0x004ea2000c1e1900 */
[----:B------:R-:W-:Y:S05]  /*11a0*/  YIELD ;  /* 0x0000000000007946 */ /* 0x000fea0003800000 */
[----:B------:R-:W-:Y:S01]  /*11b0*/  ULDC.64 UR4, c[0x0][0xa28] ;  /* 0x00028a0000047ab9 */ /* 0x000fe20000000a00 */
[----:B------:R-:W-:Y:S01]  /*11c0*/  ULDC.64 UR8, c[0x0][0xa18] ;  /* 0x0002860000087ab9 */ /* 0x000fe20000000a00 */
[----:B------:R-:W-:Y:S01]  /*11d0*/  ISETP.NE.U32.AND P1, PT, RZ, UR4, PT ;  /* 0x00000004ff007c0c */ /* 0x000fe2000bf25070 */
[----:B------:R-:W-:Y:S01]  /*11e0*/  ULDC.64 UR6, c[0x0][0xa08] ;  /* 0x0002820000067ab9 */ /* 0x000fe20000000a00 */
[----:B------:R-:W-:Y:S01]  /*11f0*/  IMAD.MOV.U32 R3, RZ, RZ, RZ ;  /* 0x000000ffff037224 */ /* 0x000fe200078e00ff */
[----:B------:R-:W-:Y:S01]  /*1200*/  ISETP.NE.U32.AND P0, PT, RZ, UR6, PT ;  /* 0x00000006ff007c0c */ /* 0x000fe2000bf05070 */
[----:B------:R-:W-:Y:S01]  /*1210*/  IMAD.MOV.U32 R31, RZ, RZ, RZ ;  /* 0x000000ffff1f7224 */ /* 0x000fe200078e00ff */
[----:B------:R-:W-:-:S02]  /*1220*/  ISETP.NE.AND.EX P1, PT, RZ, UR5, PT, P1 ;  /* 0x00000005ff007c0c */ /* 0x000fc4000bf25310 */
[----:B------:R-:W-:Y:S02]  /*1230*/  ISETP.NE.AND.EX P0, PT, RZ, UR7, PT, P0 ;  /* 0x00000007ff007c0c */ /* 0x000fe4000bf05300 */
[----:B--2---:R-:W-:Y:S01]  /*1240*/  SHF.R.S32.HI R217, RZ, 0x1f, R210 ;  /* 0x0000001fffd97819 */ /* 0x004fe200000114d2 */
[----:B------:R-:W-:-:S08]  /*1250*/  IMAD.SHL.U32 R208, R210, 0x4, RZ ;  /* 0x00000004d2d07824 */ /* 0x000fd000078e00ff */
[C---:B------:R-:W-:Y:S02]  /*1260*/  @P1 LEA R6, P2, R210.reuse, UR4, 0x2 ;  /* 0x00000004d2061c11 */ /* 0x040fe4000f8410ff */
[C-C-:B------:R-:W-:Y:S02]  /*1270*/  SHF.L.U64.HI R209, R210.reuse, 0x2, R217.reuse ;  /* 0x00000002d2d17819 */ /* 0x140fe400000102d9 */
[----:B------:R-:W-:Y:S02]  /*1280*/  @P1 LEA.HI.X R7, R210, UR5, R217, 0x2, P2 ;  /* 0x00000005d2071c11 */ /* 0x000fe400090f14d9 */
[----:B------:R-:W-:Y:S01]  /*1290*/  ISETP.NE.U32.AND P2, PT, RZ, UR8, PT ;  /* 0x00000008ff007c0c */ /* 0x000fe2000bf45070 */
[----:B------:R-:W-:Y:S01]  /*12a0*/  ULDC UR4, c[0x0][0x288] ;  /* 0x0000a20000047ab9 */ /* 0x000fe20000000800 */
[----:B------:R-:W-:Y:S01]  /*12b0*/  IADD3 R8, P3, R208, UR6, RZ ;  /* 0x00000006d0087c10 */ /* 0x000fe2000ff7e0ff */
[----:B------:R0:W5:Y:S01]  /*12c0*/  @P1 LDG.E R3, desc[UR40][R6.64] ;  /* 0x0000002806031981 */ /* 0x000162000c1e1900 */
[----:B------:R-:W-:Y:S01]  /*12d0*/  ISETP.NE.AND.EX P2, PT, RZ, UR9, PT, P2 ;  /* 0x00000009ff007c0c */ /* 0x000fe2000bf45320 */
[----:B------:R-:W-:Y:S01]  /*12e0*/  IMAD.U32 R192, RZ, RZ, UR4 ;  /* 0x00000004ffc07e24 */ /* 0x000fe2000f8e00ff */
[----:B------:R-:W-:Y:S01]  /*12f0*/  IADD3.X R9, R209, UR7, RZ, P3, !PT ;  /* 0x00000007d1097c10 */ /* 0x000fe20009ffe4ff */
[----:B------:R-:W-:-:S04]  /*1300*/  ULDC.64 UR4, c[0x0][0x418] ;  /* 0x0001060000047ab9 */ /* 0x000fc80000000a00 */
[----:B------:R0:W5:Y:S06]  /*1310*/  @P0 LDG.E R31, desc[UR40][R8.64] ;  /* 0x00000028081f0981 */ /* 0x00016c000c1e1900 */
[----:B------:R-:W-:-:S04]  /*1320*/  @P2 IADD3 R4, P1, R208, UR8, RZ ;  /* 0x00000008d0042c10 */ /* 0x000fc8000ff3e0ff */
[----:B------:R-:W-:-:S05]  /*1330*/  @P2 IADD3.X R5, R209, UR9, RZ, P1, !PT ;  /* 0x00000009d1052c10 */ /* 0x000fca0008ffe4ff */
        /* <DEDUP_REMOVED lines=9> */
[----:B------:R-:W-:Y:S02]  /*13d0*/  IMAD.U32 R28, RZ, RZ, UR4 ;  /* 0x00000004ff1c7e24 */ /* 0x000fe4000f8e00ff */
[----:B------:R-:W-:Y:S01]  /*13e0*/  IMAD.MOV.U32 R27, RZ, RZ, R210 ;  /* 0x000000ffff1b7224 */ /* 0x000fe200078e00d2 */
[----:B0--3--:R-:W-:Y:S06]  /*13f0*/  @P2 BRA `(.L_x_9408) ;  /* 0x0000000000242947 */ /* 0x009fec0003800000 */
        /* <DEDUP_REMOVED lines=9> */
.L_x_9408:
[----:B------:R-:W-:Y:S01]  /*1490*/  ULDC.64 UR4, c[0x0][0xa20] ;  /* 0x0002880000047ab9 */ /* 0x000fe20000000a00 */
[----:B------:R-:W-:Y:S01]  /*14a0*/  IMAD.MOV.U32 R207, RZ, RZ, R30 ;  /* 0x000000ffffcf7224 */ /* 0x000fe200078e001e */
[----:B------:R-:W-:-:S04]  /*14b0*/  ISETP.NE.U32.AND P1, PT, RZ, UR4, PT ;  /* 0x00000004ff007c0c */ /* 0x000fc8000bf25070 */
[----:B------:R-:W-:-:S13]  /*14c0*/  ISETP.NE.AND.EX P1, PT, RZ, UR5, PT, P1 ;  /* 0x00000005ff007c0c */ /* 0x000fda000bf25310 */
[----:B------:R-:W-:Y:S05]  /*14d0*/  @!P1 BRA `(.L_x_9409) ;  /* 0x0000000000109947 */ /* 0x000fea0003800000 */
[----:B------:R-:W-:-:S04]  /*14e0*/  IADD3 R4, P0, R208, UR4, RZ ;  /* 0x00000004d0047c10 */ /* 0x000fc8000ff1e0ff */
[----:B------:R-:W-:-:S05]  /*14f0*/  IADD3.X R5, R209, UR5, RZ, P0, !PT ;  /* 0x00000005d1057c10 */ /* 0x000fca00087fe4ff */
[----:B------:R0:W5:Y:S01]  /*1500*/  LDG.E R28, desc[UR40][R4.64] ;  /* 0x00000028041c7981 */ /* 0x000162000c1e1900 */
[----:B------:R-:W-:Y:S05]  /*1510*/  BRA `(.L_x_9410) ;  /* 0x0000000000107947 */ /* 0x000fea0003800000 */
.L_x_9409:
[----:B------:R-:W-:Y:S05]  /*1520*/  @!P0 BRA `(.L_x_9410) ;  /* 0x00000000000c8947 */ /* 0x000fea0003800000 */
[----:B------:R-:W2:Y:S04]  /*1530*/  LDG.E R5, desc[UR40][R8.64] ;  /* 0x0000002808057981 */ /* 0x000ea8000c1e1900 */
[----:B------:R-:W2:Y:S02]  /*1540*/  LDG.E R28, desc[UR40][R8.64+0x4] ;  /* 0x00000428081c7981 */ /* 0x000ea4000c1e1900 */
[----:B--2---:R-:W-:-:S07]  /*1550*/  IMAD.IADD R28, R28, 0x1, -R5 ;  /* 0x000000011c1c7824 */ /* 0x004fce00078e0a05 */
.L_x_9410:
        /* <DEDUP_REMOVED lines=16> */
[----:B------:R-:W-:-:S04]  /*1660*/  IMAD.SHL.U32 R191, R29, 0x80, RZ ;  /* 0x000000801dbf7824 */ /* 0x000fc800078e00ff */
[----:B0-----:R-:W-:-:S08]  /*1670*/  VIADD R4, R191, 0x7f ;  /* 0x0000007fbf047836 */ /* 0x001fd00000000000 */
        /* <DEDUP_REMOVED lines=10> */
[----:B------:R-:W-:Y:S02]  /*1720*/  VIMNMX R25, RZ, R25, !PT ;  /* 0x00000019ff197248 */ /* 0x000fe40007fe0100 */
[----:B------:R-:W-:Y:S01]  /*1730*/  SHF.R.S32.HI R3, RZ, 0x1f, R0 ;  /* 0x0000001fff037819 */ /* 0x000fe20000011400 */
[----:B------:R-:W-:-:S03]  /*1740*/  IMAD.IADD R4, R128, 0x1, R4 ;  /* 0x0000000180047824 */ /* 0x000fc600078e0204 */
[----:B------:R-:W-:Y:S02]  /*1750*/  LEA.HI R3, R3, R0, RZ, 0x7 ;  /* 0x0000000003037211 */ /* 0x000fe400078f38ff */
[----:B------:R-:W-:Y:S02]  /*1760*/  SHF.R.S32.HI R5, RZ, 0x1f, R4 ;  /* 0x0000001fff057819 */ /* 0x000fe40000011404 */
[----:B------:R-:W-:Y:S02]  /*1770*/  SHF.R.S32.HI R129, RZ, 0x7, R3 ;  /* 0x00000007ff817819 */ /* 0x000fe40000011403 */
[----:B------:R-:W-:-:S04]  /*1780*/  LEA.HI R5, R5, R4, RZ, 0x7 ;  /* 0x0000000405057211 */ /* 0x000fc800078f38ff */
[----:B------:R-:W-:-:S04]  /*1790*/  SHF.R.S32.HI R0, RZ, 0x7, R5 ;  /* 0x00000007ff007819 */ /* 0x000fc80000011405 */
[----:B------:R-:W-:-:S05]  /*17a0*/  VIMNMX R0, R129, R0, PT ;  /* 0x0000000081007248 */ /* 0x000fca0003fe0100 */
[----:B------:R-:W-:-:S05]  /*17b0*/  IMAD R3, R0, 0x80, -R9 ;  /* 0x0000008000037824 */ /* 0x000fca00078e0a09 */
[----:B------:R-:W-:-:S04]  /*17c0*/  VIMNMX R0, R3, R24, PT ;  /* 0x0000001803007248 */ /* 0x000fc80003fe0100 */
[----:B------:R-:W-:Y:S02]  /*17d0*/  ISETP.GT.AND P0, PT, R0, R25, PT ;  /* 0x000000190000720c */ /* 0x000fe40003f04270 */
[----:B------:R-:W-:-:S05]  /*17e0*/  SHF.R.U32.HI R25, RZ, 0x7, R25 ;  /* 0x00000007ff197819 */ /* 0x000fca0000011619 */
[----:B------:R-:W-:-:S06]  /*17f0*/  IMAD.MOV.U32 R26, RZ, RZ, R25 ;  /* 0x000000ffff1a7224 */ /* 0x000fcc00078e0019 */
[----:B------:R-:W-:-:S05]  /*1800*/  @P0 VIADD R0, R0, 0x7f ;  /* 0x0000007f00000836 */ /* 0x000fca0000000000 */
[----:B------:R-:W-:-:S04]  /*1810*/  @P0 SHF.R.S32.HI R3, RZ, 0x1f, R0 ;  /* 0x0000001fff030819 */ /* 0x000fc80000011400 */
[----:B------:R-:W-:-:S04]  /*1820*/  @P0 LEA.HI R3, R3, R0, RZ, 0x7 ;  /* 0x0000000003030211 */ /* 0x000fc800078f38ff */
[----:B------:R-:W-:Y:S02]  /*1830*/  @P0 SHF.R.S32.HI R26, RZ, 0x7, R3 ;  /* 0x00000007ff1a0819 */ /* 0x000fe40000011403 */
[----:B------:R-:W-:Y:S02]  /*1840*/  PLOP3.LUT P0, PT, PT, PT, PT, 0x80, 0x0 ;  /* 0x000000000000781c */ /* 0x000fe40003f0f070 */
        /* <DEDUP_REMOVED lines=22> */
.L_x_9413:
[----:B------:R-:W-:Y:S05]  /*19b0*/  BSYNC B6 ;  /* 0x0000000000067941 */ /* 0x000fea0003800000 */
.L_x_9412:
        /* <DEDUP_REMOVED lines=20> */
.L_x_9415:
[----:B------:R-:W-:Y:S05]  /*1b00*/  BSYNC B6 ;  /* 0x0000000000067941 */ /* 0x000fea0003800000 */
.L_x_9414:
[----:B------:R-:W-:Y:S01]  /*1b10*/  ULDC.64 UR4, c[0x0][0x9f8] ;  /* 0x00027e0000047ab9 */ /* 0x000fe20000000a00 */
[----:B------:R-:W0:Y:S01]  /*1b20*/  S2R R33, SR_TID.X ;  /* 0x0000000000217919 */ /* 0x000e220000002100 */
[----:B------:R-:W-:Y:S01]  /*1b30*/  ISETP.NE.U32.AND P0, PT, RZ, UR4, PT ;  /* 0x00000004ff007c0c */ /* 0x000fe2000bf05070 */
[----:B------:R-:W1:Y:S01]  /*1b40*/  LDC.64 R102, c[0x0][0x300] ;  /* 0x0000c000ff667b82 */ /* 0x000e620000000a00 */
[----:B------:R-:W-:Y:S01]  /*1b50*/  IMAD.IADD R47, R31, 0x1, R28 ;  /* 0x000000011f2f7824 */ /* 0x000fe200078e021c */
[----:B------:R-:W-:Y:S01]  /*1b60*/  ULDC.64 UR6, c[0x0][0xa08] ;  /* 0x0002820000067ab9 */ /* 0x000fe20000000a00 */
[----:B------:R-:W-:Y:S02]  /*1b70*/  ISETP.NE.AND.EX P0, PT, RZ, UR5, PT, P0 ;  /* 0x00000005ff007c0c */ /* 0x000fe4000bf05300 */
[----:B------:R-:W-:-:S03]  /*1b80*/  SHF.R.S32.HI R8, RZ, 0x1f, R30 ;  /* 0x0000001fff087819 */ /* 0x000fc6000001141e */
[----:B------:R-:W2:Y:S08]  /*1b90*/  LDC R39, c[0x0][0x3f4] ;  /* 0x0000fd00ff277b82 */ /* 0x000eb00000000800 */
[----:B------:R-:W-:Y:S01]  /*1ba0*/  @P0 IADD3 R4, P1, R208, UR4, RZ ;  /* 0x00000004d0040c10 */ /* 0x000fe2000ff3e0ff */
[----:B------:R-:W3:Y:S03]  /*1bb0*/  LDC.64 R12, c[0x0][0x3f8] ;  /* 0x0000fe00ff0c7b82 */ /* 0x000ee60000000a00 */
[----:B------:R-:W-:Y:S01]  /*1bc0*/  @P0 IADD3.X R5, R209, UR5, RZ, P1, !PT ;  /* 0x00000005d1050c10 */ /* 0x000fe20008ffe4ff */
[----:B------:R-:W-:-:S04]  /*1bd0*/  ULDC.64 UR4, c[0x0][0x308] ;  /* 0x0000c20000047ab9 */ /* 0x000fc80000000a00 */
[----:B------:R4:W4:Y:S01]  /*1be0*/  @P0 LDG.E R27, desc[UR40][R4.64] ;  /* 0x00000028041b0981 */ /* 0x000922000c1e1900 */
[----:B------:R-:W-:Y:S01]  /*1bf0*/  SHF.R.S32.HI R43, RZ, 0x1f, R47 ;  /* 0x0000001fff2b7819 */ /* 0x000fe2000001142f */
[-C--:B-1----:R-:W-:Y:S01]  /*1c00*/  IMAD.WIDE.U32 R6, R47, R102.reuse, RZ ;  /* 0x000000662f067225 */ /* 0x082fe200078e00ff */
[----:B------:R-:W-:Y:S02]  /*1c10*/  ISETP.NE.U32.AND P0, PT, RZ, UR6, PT ;  /* 0x00000006ff007c0c */ /* 0x000fe4000bf05070 */
[----:B0-----:R-:W-:Y:S01]  /*1c20*/  SHF.R.U32.HI R33, RZ, 0x7, R33 ;  /* 0x00000007ff217819 */ /* 0x001fe20000011621 */
[-C--:B------:R-:W-:Y:S01]  /*1c30*/  IMAD R0, R43, R102.reuse, RZ ;  /* 0x000000662b007224 */ /* 0x080fe200078e02ff */
[----:B------:R-:W-:Y:S01]  /*1c40*/  ISETP.NE.AND.EX P0, PT, RZ, UR7, PT, P0 ;  /* 0x00000007ff007c0c */ /* 0x000fe2000bf05300 */
[----:B------:R-:W-:Y:S01]  /*1c50*/  IMAD.SHL.U32 R92, R102, 0x20, RZ ;  /* 0x00000020665c7824 */ /* 0x000fe200078e00ff */
[----:B------:R-:W-:Y:S01]  /*1c60*/  ISETP.NE.AND P6, PT, R33, 0x1, PT ;  /* 0x000000012100780c */ /* 0x000fe20003fc5270 */
[----:B------:R-:W-:Y:S01]  /*1c70*/  IMAD R3, R47, R103, R0 ;  /* 0x000000672f037224 */ /* 0x000fe200078e0200 */
[----:B--2---:R-:W-:Y:S01]  /*1c80*/  ISETP.GE.AND P2, PT, R16, R39, PT ;  /* 0x000000271000720c */ /* 0x004fe20003f46270 */
[----:B------:R-:W-:Y:S01]  /*1c90*/  IMAD.WIDE.U32 R44, R22, R102, R16 ;  /* 0x00000066162c7225 */ /* 0x000fe200078e0010 */
[----:B-----5:R-:W-:-:S02]  /*1ca0*/  SHF.R.S32.HI R31, RZ, 0x1f, R113 ;  /* 0x0000001fff1f7819 */ /* 0x020fc40000011471 */
[----:B------:R-:W-:Y:S01]  /*1cb0*/  SHF.L.U64.HI R93, R102, 0x5, R103 ;  /* 0x00000005665d7819 */ /* 0x000fe20000010267 */
[----:B------:R-:W-:Y:S01]  /*1cc0*/  IMAD.IADD R7, R7, 0x1, R3 ;  /* 0x0000000107077824 */ /* 0x000fe200078e0203 */
[----:B---3--:R-:W-:Y:S01]  /*1cd0*/  SHF.L.U64.HI R21, R12, 0x5, R13 ;  /* 0x000000050c157819 */ /* 0x008fe2000001020d */
[----:B------:R-:W-:Y:S01]  /*1ce0*/  IMAD R3, R8, UR4, RZ ;  /* 0x0000000408037c24 */ /* 0x000fe2000f8e02ff */
[----:B------:R-:W-:Y:S01]  /*1cf0*/  SHF.R.S32.HI R118, RZ, 0x1f, R213 ;  /* 0x0000001fff767819 */ /* 0x000fe200000114d5 */
[C---:B----4-:R-:W-:Y:S01]  /*1d00*/  IMAD.WIDE.U32 R4, R30.reuse, UR4, R6 ;  /* 0x000000041e047c25 */ /* 0x050fe2000f8e0006 */
[----:B------:R-:W-:Y:S01]  /*1d10*/  SHF.R.S32.HI R117, RZ, 0x1f, R212 ;  /* 0x0000001fff757819 */ /* 0x000fe200000114d4 */
[----:B------:R-:W0:Y:S01]  /*1d20*/  LDC.64 R6, c[0x0][0x408] ;  /* 0x00010200ff067b82 */ /* 0x000e220000000a00 */
[----:B------:R-:W-:Y:S01]  /*1d30*/  SHF.R.S32.HI R116, RZ, 0x1f, R211 ;  /* 0x0000001fff747819 */ /* 0x000fe200000114d3 */
[----:B------:R-:W-:Y:S01]  /*1d40*/  IMAD R3, R30, UR5, R3 ;  /* 0x000000051e037c24 */ /* 0x000fe2000f8e0203 */
[----:B------:R-:W-:Y:S01]  /*1d50*/  ULDC.64 UR4, c[0x0][0x310] ;  /* 0x0000c40000047ab9 */ /* 0x000fe20000000a00 */
[----:B------:R-:W-:-:S04]  /*1d60*/  IMAD.WIDE.U32 R10, R22, R12, R16 ;  /* 0x0000000c160a7225 */ /* 0x000fc800078e0010 */
[----:B------:R-:W-:Y:S02]  /*1d70*/  IMAD.IADD R5, R5, 0x1, R3 ;  /* 0x0000000105057824 */ /* 0x000fe400078e0203 */
[----:B------:R-:W-:-:S04]  /*1d80*/  IMAD.WIDE.U32 R130, R22, R102, R92 ;  /* 0x0000006616827225 */ /* 0x000fc800078e005c */
[----:B------:R-:W-:Y:S02]  /*1d90*/  IMAD R32, R31, R12, RZ ;  /* 0x0000000c1f207224 */ /* 0x000fe400078e02ff */
[----:B------:R-:W-:Y:S02]  /*1da0*/  IMAD.SHL.U32 R112, R39, 0x2, RZ ;  /* 0x0000000227707824 */ /* 0x000fe400078e00ff */
[----:B------:R-:W-:Y:S02]  /*1db0*/  IMAD R37, R113, R13, R32 ;  /* 0x0000000d71257224 */ /* 0x000fe400078e0220 */
        /* <DEDUP_REMOVED lines=10> */
[----:B------:R-:W-:Y:S01]  /*1e60*/  IADD3 R42, P4, R100, 0x40, RZ ;  /* 0x00000040642a7810 */ /* 0x000fe20007f9e0ff */
[----:B------:R-:W-:Y:S02]  /*1e70*/  IMAD.X R47, R216, 0x1, R43, P0 ;  /* 0x00000001d82f7824 */ /* 0x000fe400000e062b */
        /* <DEDUP_REMOVED lines=11> */
[----:B------:R-:W-:Y:S01]  /*1f30*/  IMAD R0, R9, UR4, RZ ;  /* 0x0000000409007c24 */ /* 0x000fe2000f8e02ff */
[----:B------:R-:W-:Y:S01]  /*1f40*/  @!P6 BAR.SYNC.DEFER_BLOCKING 0x9, 0x100 ;  /* 0x024400000000eb1d */ /* 0x000fe20000010000 */
[----:B------:R-:W-:Y:S01]  /*1f50*/  IMAD.WIDE.U32 R8, R22, R6, R18 ;  /* 0x0000000616087225 */ /* 0x000fe200078e0012 */
[----:B------:R-:W-:-:S03]  /*1f60*/  IADD3 R39, P0, R100, R44, RZ ;  /* 0x0000002c64277210 */ /* 0x000fc60007f1e0ff */
[----:B------:R-:W-:Y:S01]  /*1f70*/  IMAD.IADD R3, R16, 0x1, R3 ;  /* 0x0000000110037824 */ /* 0x000fe200078e0203 */
[----:B------:R-:W-:Y:S01]  /*1f80*/  IADD3 R43, P3, R39, 0x40, RZ ;  /* 0x00000040272b7810 */ /* 0x000fe20007f7e0ff */
[C---:B------:R-:W-:Y:S02]  /*1f90*/  IMAD R109, R99.reuse, UR5, R0 ;  /* 0x00000005636d7c24 */ /* 0x040fe4000f8e0200 */
[-C--:B------:R-:W-:Y:S01]  /*1fa0*/  IMAD R0, R216, R12.reuse, RZ ;  /* 0x0000000cd8007224 */ /* 0x080fe200078e02ff */
[----:B------:R-:W-:Y:S01]  /*1fb0*/  SHF.R.S32.HI R20, RZ, 0x1f, R3 ;  /* 0x0000001fff147819 */ /* 0x000fe20000011403 */
[----:B------:R-:W-:Y:S01]  /*1fc0*/  IMAD.WIDE.U32 R98, R99, UR4, R4 ;  /* 0x0000000463627c25 */ /* 0x000fe2000f8e0004 */
[----:B------:R-:W-:Y:S02]  /*1fd0*/  ULDC UR4, c[0x0][0x2f4] ;  /* 0x0000bd0000047ab9 */ /* 0x000fe40000000800 */
[CC--:B------:R-:W-:Y:S01]  /*1fe0*/  LEA.HI R105, R20.reuse, R3.reuse, RZ, 0x3 ;  /* 0x0000000314697211 */ /* 0x0c0fe200078f18ff */
[----:B------:R-:W-:Y:S01]  /*1ff0*/  IMAD.MOV.U32 R90, RZ, RZ, R8 ;  /* 0x000000ffff5a7224 */ /* 0x000fe200078e0008 */
[----:B------:R-:W-:Y:S01]  /*2000*/  LEA.HI R8, R20, R3, RZ, 0x6 ;  /* 0x0000000314087211 */ /* 0x000fe200078f30ff */
[----:B------:R-:W-:Y:S01]  /*2010*/  IMAD.WIDE.U32 R4, R22, R12, R18 ;  /* 0x0000000c16047225 */ /* 0x000fe200078e0012 */
[----:B------:R-:W-:-:S02]  /*2020*/  LOP3.LUT R20, R195, 0x38, R105, 0xf8, !PT ;  /* 0x00000038c3147812 */ /* 0x000fc400078ef869 */
[C---:B------:R-:W-:Y:S01]  /*2030*/  LOP3.LUT R40, R105.reuse, 0xfffffff8, RZ, 0xc0, !PT ;  /* 0xfffffff869287812 */ /* 0x040fe200078ec0ff */
[----:B------:R-:W-:Y:S01]  /*2040*/  IMAD R15, R22, R13, R0 ;  /* 0x0000000d160f7224 */ /* 0x000fe200078e0200 */
[----:B------:R-:W-:Y:S01]  /*2050*/  LOP3.LUT R29, R20, R229, RZ, 0x3c, !PT ;  /* 0x000000e5141d7212 */ /* 0x000fe200078e3cff */
[----:B------:R-:W-:Y:S01]  /*2060*/  IMAD.SHL.U32 R3, R8, 0x80, RZ ;  /* 0x0000008008037824 */ /* 0x000fe200078e00ff */
[----:B------:R-:W-:Y:S01]  /*2070*/  LOP3.LUT R8, R105, 0x38, RZ, 0xc0, !PT ;  /* 0x0000003869087812 */ /* 0x000fe200078ec0ff */
[----:B------:R-:W-:Y:S01]  /*2080*/  IMAD.IADD R5, R5, 0x1, R15 ;  /* 0x0000000105057824 */ /* 0x000fe200078e020f */
[----:B------:R-:W-:Y:S01]  /*2090*/  SHF.L.U64.HI R20, R12, 0x6, R13 ;  /* 0x000000060c147819 */ /* 0x000fe2000001020d */
[----:B------:R-:W-:Y:S01]  /*20a0*/  IMAD.IADD R11, R15, 0x1, R11 ;  /* 0x000000010f0b7824 */ /* 0x000fe200078e020b */
[----:B------:R-:W-:Y:S01]  /*20b0*/  P2R R0, PR, RZ, 0x4 ;  /* 0x00000004ff007803 */ /* 0x000fe20000000000 */
[----:B------:R-:W-:Y:S01]  /*20c0*/  IMAD.WIDE.U32 R14, R22, R6, R16 ;  /* 0x00000006160e7225 */ /* 0x000fe200078e0010 */
[----:B------:R-:W-:-:S02]  /*20d0*/  ISETP.GE.AND P2, PT, R16, UR4, PT ;  /* 0x0000000410007c0c */ /* 0x000fc4000bf46270 */
[----:B------:R-:W-:Y:S01]  /*20e0*/  SHF.R.S32.HI R106, RZ, 0x1f, R40 ;  /* 0x0000001fff6a7819 */ /* 0x000fe20000011428 */
[----:B------:R-:W-:Y:S01]  /*20f0*/  IMAD.MOV.U32 R88, RZ, RZ, R14 ;  /* 0x000000ffff587224 */ /* 0x000fe200078e000e */
[----:B------:R-:W-:Y:S01]  /*2100*/  LOP3.LUT R14, R3, 0xffffe000, RZ, 0xc0, !PT ;  /* 0xffffe000030e7812 */ /* 0x000fe200078ec0ff */
[----:B------:R-:W-:Y:S01]  /*2110*/  IMAD.WIDE.U32 R96, R113, R12, R4 ;  /* 0x0000000c71607225 */ /* 0x000fe200078e0004 */
[----:B------:R-:W-:Y:S02]  /*2120*/  LOP3.LUT R3, R8, 0x1c0, R227, 0xf8, !PT ;  /* 0x000001c008037812 */ /* 0x000fe400078ef8e3 */
[----:B------:R-:W-:Y:S01]  /*2130*/  IADD3 R29, R29, R14, R198 ;  /* 0x0000000e1d1d7210 */ /* 0x000fe20007ffe0c6 */
[----:B------:R-:W-:Y:S01]  /*2140*/  IMAD R4, R31, R6, RZ ;  /* 0x000000061f047224 */ /* 0x000fe200078e02ff */
[----:B------:R-:W-:Y:S01]  /*2150*/  LOP3.LUT R3, R3, R200, RZ, 0x3c, !PT ;  /* 0x000000c803037212 */ /* 0x000fe200078e3cff */
[----:B------:R-:W-:Y:S01]  /*2160*/  IMAD.IADD R91, R9, 0x1, R89 ;  /* 0x00000001095b7824 */ /* 0x000fe200078e0259 */
[----:B------:R-:W-:Y:S01]  /*2170*/  LOP3.LUT R9, R196, 0x38, R105, 0xf8, !PT ;  /* 0x00000038c4097812 */ /* 0x000fe200078ef869 */
[----:B------:R-:W-:Y:S01]  /*2180*/  IMAD R49, R113, R7, R4 ;  /* 0x0000000771317224 */ /* 0x000fe200078e0204 */
[----:B------:R-:W-:Y:S01]  /*2190*/  IADD3 R27, R3, R14, R201 ;  /* 0x0000000e031b7210 */ /* 0x000fe20007ffe0c9 */
[----:B------:R-:W-:Y:S01]  /*21a0*/  IMAD R3, R216, R102, RZ ;  /* 0x00000066d8037224 */ /* 0x000fe200078e02ff */
[----:B------:R-:W-:Y:S01]  /*21b0*/  IADD3 R4, P1, R92, R130, RZ ;  /* 0x000000825c047210 */ /* 0x000fe20007f3e0ff */
[----:B------:R-:W-:Y:S01]  /*21c0*/  IMAD.IADD R89, R89, 0x1, R15 ;  /* 0x0000000159597824 */ /* 0x000fe200078e020f */
[----:B------:R-:W-:Y:S01]  /*21d0*/  LOP3.LUT R15, R194, 0x38, R105, 0xf8, !PT ;  /* 0x00000038c20f7812 */ /* 0x000fe200078ef869 */
[----:B------:R-:W-:Y:S01]  /*21e0*/  IMAD R35, R22, R103, R3 ;  /* 0x0000006716237224 */ /* 0x000fe200078e0203 */
[----:B------:R-:W-:Y:S01]  /*21f0*/  LOP3.LUT R9, R9, R230, RZ, 0x3c, !PT ;  /* 0x000000e609097212 */ /* 0x000fe200078e3cff */
[----:B------:R-:W-:Y:S01]  /*2200*/  IMAD.WIDE.U32 R94, R113, R12, R10 ;  /* 0x0000000c715e7225 */ /* 0x000fe200078e000a */
[----:B------:R-:W-:-:S02]  /*2210*/  LOP3.LUT R15, R15, R228, RZ, 0x3c, !PT ;  /* 0x000000e40f0f7212 */ /* 0x000fc400078e3cff */
[C---:B------:R-:W-:Y:S01]  /*2220*/  SHF.L.U64.HI R3, R102.reuse, 0x7, R103 ;  /* 0x0000000766037819 */ /* 0x040fe20000010267 */
[----:B------:R-:W-:Y:S01]  /*2230*/  IMAD.IADD R5, R35, 0x1, R131 ;  /* 0x0000000123057824 */ /* 0x000fe200078e0283 */
[----:B------:R-:W-:Y:S01]  /*2240*/  SHF.L.U64.HI R31, R102, 0x6, R103 ;  /* 0x00000006661f7819 */ /* 0x000fe20000010267 */
[----:B------:R-:W-:Y:S01]  /*2250*/  IMAD.IADD R34, R45, 0x1, R35 ;  /* 0x000000012d227824 */ /* 0x000fe200078e0223 */
[----:B------:R-:W-:Y:S01]  /*2260*/  IADD3 R30, R9, R14, R199 ;  /* 0x0000000e091e7210 */ /* 0x000fe20007ffe0c7 */
[----:B------:R-:W-:Y:S01]  /*2270*/  IMAD.X R32, R5, 0x1, R93, P1 ;  /* 0x0000000105207824 */ /* 0x000fe200008e065d */
[----:B------:R-:W-:Y:S01]  /*2280*/  IADD3 R33, P1, R4, R92, RZ ;  /* 0x0000005c04217210 */ /* 0x000fe20007f3e0ff */
[----:B------:R-:W-:Y:S01]  /*2290*/  IMAD.WIDE.U32 R90, R113, R6, R90 ;  /* 0x00000006715a7225 */ /* 0x000fe200078e005a */
[----:B------:R-:W-:Y:S02]  /*22a0*/  IADD3 R28, R15, R14, R197 ;  /* 0x0000000e0f1c7210 */ /* 0x000fe40007ffe0c5 */
[----:B------:R-:W-:Y:S01]  /*22b0*/  SHF.L.U64.HI R15, R12, 0x7, R13 ;  /* 0x000000070c0f7819 */ /* 0x000fe2000001020d */
[----:B------:R-:W-:Y:S01]  /*22c0*/  IMAD.WIDE.U32 R88, R113, R6, R88 ;  /* 0x0000000671587225 */ /* 0x000fe200078e0058 */
[----:B------:R-:W-:-:S02]  /*22d0*/  SHF.L.U64.HI R11, R6, 0x5, R7 ;  /* 0x00000005060b7819 */ /* 0x000fc40000010207 */
[----:B------:R-:W-:Y:S01]  /*22e0*/  SHF.L.U64.HI R10, R6, 0x6, R7 ;  /* 0x00000006060a7819 */ /* 0x000fe20000010207 */
[----:B------:R-:W-:Y:S01]  /*22f0*/  IMAD.X R103, R34, 0x1, R41, P0 ;  /* 0x0000000122677824 */ /* 0x000fe200000e0629 */
[----:B------:R-:W-:Y:S01]  /*2300*/  SHF.L.U64.HI R9, R6, 0x7, R7 ;  /* 0x0000000706097819 */ /* 0x000fe20000010207 */
[C---:B------:R-:W-:Y:S01]  /*2310*/  IMAD.SHL.U32 R14, R12.reuse, 0x20, RZ ;  /* 0x000000200c0e7824 */ /* 0x040fe200078e00ff */
[----:B------:R-:W-:Y:S01]  /*2320*/  SHF.R.S32.HI R105, RZ, 0x3, R105 ;  /* 0x00000003ff697819 */ /* 0x000fe20000011469 */
[----:B------:R-:W-:Y:S02]  /*2330*/  IMAD.SHL.U32 R13, R12, 0x40, RZ ;  /* 0x000000400c0d7824 */ /* 0x000fe400078e00ff */
[C---:B------:R-:W-:Y:S02]  /*2340*/  IMAD.SHL.U32 R8, R6.reuse, 0x20, RZ ;  /* 0x0000002006087824 */ /* 0x040fe400078e00ff */
[----:B------:R-:W-:Y:S02]  /*2350*/  IMAD.SHL.U32 R7, R6, 0x40, RZ ;  /* 0x0000004006077824 */ /* 0x000fe400078e00ff */
[----:B------:R-:W-:Y:S01]  /*2360*/  IMAD.X R35, R32, 0x1, R93, P1 ;  /* 0x0000000120237824 */ /* 0x000fe200008e065d */
[----:B------:R-:W-:Y:S01]  /*2370*/  ISETP.GE.AND P1, PT, R187, UR4, PT ;  /* 0x00000004bb007c0c */ /* 0x000fe2000bf26270 */
[----:B------:R-:W-:-:S02]  /*2380*/  IMAD.IADD R36, R97, 0x1, R37 ;  /* 0x0000000161247824 */ /* 0x000fc400078e0225 */
[----:B------:R-:W-:Y:S02]  /*2390*/  IMAD.SHL.U32 R12, R12, 0x80, RZ ;  /* 0x000000800c0c7824 */ /* 0x000fe400078e00ff */
[----:B------:R-:W-:Y:S02]  /*23a0*/  IMAD.SHL.U32 R6, R6, 0x80, RZ ;  /* 0x0000008006067824 */ /* 0x000fe400078e00ff */
[----:B------:R-:W-:Y:S02]  /*23b0*/  IMAD.IADD R37, R37, 0x1, R95 ;  /* 0x0000000125257824 */ /* 0x000fe400078e025f */
[----:B------:R-:W-:Y:S02]  /*23c0*/  IMAD.IADD R38, R91, 0x1, R49 ;  /* 0x000000015b267824 */ /* 0x000fe400078e0231 */
[----:B------:R-:W-:Y:S02]  /*23d0*/  IMAD.IADD R104, R49, 0x1, R89 ;  /* 0x0000000131687824 */ /* 0x000fe400078e0259 */
[----:B------:R-:W-:-:S02]  /*23e0*/  IMAD.X R108, RZ, RZ, R103, P3 ;  /* 0x000000ffff6c7224 */ /* 0x000fc400018e0667 */
[----:B------:R-:W-:-:S07]  /*23f0*/  IMAD.IADD R109, R99, 0x1, R109 ;  /* 0x00000001636d7824 */ /* 0x000fce00078e026d */
.L_x_9501:
        /* <DEDUP_REMOVED lines=56> */
.L_x_9420:
[----:B------:R-:W-:Y:S05]  /*2780*/  BSYNC B1 ;  /* 0x0000000000017941 */ /* 0x000fea0003800000 */
.L_x_9419:
        /* <DEDUP_REMOVED lines=42> */
.L_x_9422:
[----:B------:R-:W-:Y:S05]  /*2a30*/  BSYNC B1 ;  /* 0x0000000000017941 */ /* 0x000fea0003800000 */
.L_x_9421:
        /* <DEDUP_REMOVED lines=48> */
.L_x_9424:
[----:B------:R-:W-:Y:S05]  /*2d40*/  BSYNC B1 ;  /* 0x0000000000017941 */ /* 0x000fea0003800000 */
.L_x_9423:
        /* <DEDUP_REMOVED lines=31> */
.L_x_9426:
[----:B------:R-:W-:Y:S05]  /*2f40*/  BSYNC B1 ;  /* 0x0000000000017941 */ /* 0x000fea0003800000 */
.L_x_9425:
        /* <DEDUP_REMOVED lines=35> */
.L_x_9427:
[----:B------:R-:W-:Y:S01]  /*3180*/  IMAD R110, R23, 0x8, R2 ;  /* 0x00000008176e7824 */ /* 0x000fe200078e0202 */
[----:B------:R-:W-:Y:S01]  /*3190*/  SHF.L.U32 R119, R188, 0x1f, RZ ;  /* 0x0000001fbc777819 */ /* 0x000fe200000006ff */
[----:B------:R-:W-:Y:S03]  /*31a0*/  BSSY B1, `(.L_x_9428) ;  /* 0x0000003000017945 */ /* 0x000fe60003800000 */
[----:B------:R-:W0:Y:S02]  /*31b0*/  SYNCS.PHASECHK.TRANS64.TRYWAIT P6, [R110+URZ+0x28890], R119 ;  /* 0x028890776e0075a7 */ /* 0x000e2400080c017f */
[----:B0-----:R-:W-:Y:S05]  /*31c0*/  @!P6 BRA `(.L_x_9429) ;  /* 0x000001c400e0e947 */ /* 0x001fea0003800000 */
.L_x_9770:
[----:B------:R-:W-:Y:S05]  /*31d0*/  BSYNC B1 ;  /* 0x0000000000017941 */ /* 0x000fea0003800000 */
.L_x_9428:
        /* <DEDUP_REMOVED lines=32> */
[----:B------:R-:W-:Y:S02]  /*33e0*/  IMAD.U32 R87, R163, 0x10000, RZ ;  /* 0x00010000a3577824 */ /* 0x000fe400078e00ff */
[----:B------:R-:W-:Y:S01]  /*33f0*/  FMUL.FTZ R167, R86, R165 ;  /* 0x000000a556a77220 */ /* 0x000fe20000410000 */
[C---:B------:R-:W-:Y:S01]  /*3400*/  FFMA.FTZ R168, R51.reuse, R164, -R168 ;  /* 0x000000a433a87223 */ /* 0x040fe200000108a8 */
[----:B------:R-:W-:Y:S01]  /*3410*/  FFMA.FTZ R85, R51, R166, R85 ;  /* 0x000000a633557223 */ /* 0x000fe20000010055 */
        /* <DEDUP_REMOVED lines=21> */
.L_x_9435:
[----:B------:R-:W-:Y:S05]  /*3570*/  BSYNC B3 ;  /* 0x0000000000037941 */ /* 0x000fea0003800000 */
.L_x_9434:
[----:B------:R-:W-:Y:S02]  /*3580*/  ULDC.64 UR4, c[0x0][0x2e8] ;  /* 0x0000ba0000047ab9 */ /* 0x000fe40000000a00 */
[----:B------:R-:W-:-:S04]  /*3590*/  LEA R80, P3, R81, UR4, 0x1 ;  /* 0x0000000451507c11 */ /* 0x000fc8000f8608ff */
[----:B------:R-:W-:-:S05]  /*35a0*/  LEA.HI.X R81, R81, UR5, R160, 0x1, P3 ;  /* 0x0000000551517c11 */ /* 0x000fca00098f0ca0 */
[----:B--2---:R1:W-:Y:S04]  /*35b0*/  STG.E.128 desc[UR40][R80.64], R48 ;  /* 0x0000003050007986 */ /* 0x0043e8000c101d28 */
.L_x_9433:
[----:B------:R-:W-:Y:S05]  /*35c0*/  BSYNC B2 ;  /* 0x0000000000027941 */ /* 0x000fea0003800000 */
.L_x_9432:
[----:B------:R-:W-:Y:S05]  /*35d0*/  @P1 BRA `(.L_x_9431) ;  /* 0x0000000000e41947 */ /* 0x000fea0003800000 */
        /* <DEDUP_REMOVED lines=52> */
.L_x_9437:
[----:B------:R-:W-:Y:S05]  /*3920*/  BSYNC B2 ;  /* 0x0000000000027941 */ /* 0x000fea0003800000 */
.L_x_9436:
[----:B------:R-:W-:Y:S02]  /*3930*/  ULDC.64 UR4, c[0x0][0x2e8] ;  /* 0x0000ba0000047ab9 */ /* 0x000fe40000000a00 */
[----:B------:R-:W-:-:S04]  /*3940*/  LEA R76, P3, R157, UR4, 0x1 ;  /* 0x000000049d4c7c11 */ /* 0x000fc8000f8608ff */
[----:B------:R-:W-:-:S05]  /*3950*/  LEA.HI.X R77, R157, UR5, R158, 0x1, P3 ;  /* 0x000000059d4d7c11 */ /* 0x000fca00098f0c9e */
[----:B--2---:R2:W-:Y:S04]  /*3960*/  STG.E.128 desc[UR40][R76.64], R48 ;  /* 0x000000304c007986 */ /* 0x0045e8000c101d28 */
.L_x_9431:
[----:B------:R-:W-:Y:S05]  /*3970*/  BSYNC B1 ;  /* 0x0000000000017941 */ /* 0x000fea0003800000 */
.L_x_9430:
        /* <DEDUP_REMOVED lines=58> */
.L_x_9443:
[----:B------:R-:W-:Y:S05]  /*3d20*/  BSYNC B3 ;  /* 0x0000000000037941 */ /* 0x000fea0003800000 */
.L_x_9442:
[----:B------:R-:W-:Y:S02]  /*3d30*/  ULDC.64 UR4, c[0x0][0x2e8] ;  /* 0x0000ba0000047ab9 */ /* 0x000fe40000000a00 */
[----:B------:R-:W-:-:S04]  /*3d40*/  LEA R72, P3, R78, UR4, 0x1 ;  /* 0x000000044e487c11 */ /* 0x000fc8000f8608ff */
[----:B------:R-:W-:-:S05]  /*3d50*/  LEA.HI.X R73, R78, UR5, R79, 0x1, P3 ;  /* 0x000000054e497c11 */ /* 0x000fca00098f0c4f */
[----:B--2---:R2:W-:Y:S04]  /*3d60*/  STG.E.128 desc[UR40][R72.64], R48 ;  /* 0x0000003048007986 */ /* 0x0045e8000c101d28 */
.L_x_9441:
[----:B------:R-:W-:Y:S05]  /*3d70*/  BSYNC B2 ;  /* 0x0000000000027941 */ /* 0x000fea0003800000 */
.L_x_9440:
        /* <DEDUP_REMOVED lines=53> */
.L_x_9445:
[----:B------:R-:W-:Y:S05]  /*40d0*/  BSYNC B2 ;  /* 0x0000000000027941 */ /* 0x000fea0003800000 */
.L_x_9444:
[----:B------:R-:W-:Y:S02]  /*40e0*/  ULDC.64 UR4, c[0x0][0x2e8] ;  /* 0x0000ba0000047ab9 */ /* 0x000fe40000000a00 */
[----:B------:R-:W-:-:S04]  /*40f0*/  LEA R68, P3, R78, UR4, 0x1 ;  /* 0x000000044e447c11 */ /* 0x000fc8000f8608ff */
[----:B------:R-:W-:-:S05]  /*4100*/  LEA.HI.X R69, R78, UR5, R81, 0x1, P3 ;  /* 0x000000054e457c11 */ /* 0x000fca00098f0c51 */
[----:B--2---:R3:W-:Y:S04]  /*4110*/  STG.E.128 desc[UR40][R68.64], R48 ;  /* 0x0000003044007986 */ /* 0x0047e8000c101d28 */
.L_x_9439:
[----:B------:R-:W-:Y:S05]  /*4120*/  BSYNC B1 ;  /* 0x0000000000017941 */ /* 0x000fea0003800000 */
.L_x_9438:
        /* <DEDUP_REMOVED lines=59> */
.L_x_9451:
[----:B------:R-:W-:Y:S05]  /*44e0*/  BSYNC B3 ;  /* 0x0000000000037941 */ /* 0x000fea0003800000 */
.L_x_9450:
[----:B------:R-:W-:Y:S02]  /*44f0*/  ULDC.64 UR4, c[0x0][0x2e8] ;  /* 0x0000ba0000047ab9 */ /* 0x000fe40000000a00 */
[----:B------:R-:W-:-:S04]  /*4500*/  LEA R64, P3, R72, UR4, 0x1 ;  /* 0x0000000448407c11 */ /* 0x000fc8000f8608ff */
[----:B------:R-:W-:-:S05]  /*4510*/  LEA.HI.X R65, R72, UR5, R77, 0x1, P3 ;  /* 0x0000000548417c11 */ /* 0x000fca00098f0c4d */
[----:B--2---:R4:W-:Y:S04]  /*4520*/  STG.E.128 desc[UR40][R64.64], R48 ;  /* 0x0000003040007986 */ /* 0x0049e8000c101d28 */
.L_x_9449:
[----:B------:R-:W-:Y:S05]  /*4530*/  BSYNC B2 ;  /* 0x0000000000027941 */ /* 0x000fea0003800000 */
.L_x_9448:
        /* <DEDUP_REMOVED lines=53> */
.L_x_9453:
[----:B------:R-:W-:Y:S05]  /*4890*/  BSYNC B2 ;  /* 0x0000000000027941 */ /* 0x000fea0003800000 */
.L_x_9452:
[----:B------:R-:W-:Y:S02]  /*48a0*/  ULDC.64 UR4, c[0x0][0x2e8] ;  /* 0x0000ba0000047ab9 */ /* 0x000fe40000000a00 */
[----:B------:R-:W-:-:S04]  /*48b0*/  LEA R60, P3, R68, UR4, 0x1 ;  /* 0x00000004443c7c11 */ /* 0x000fc8000f8608ff */
[----:B------:R-:W-:-:S05]  /*48c0*/  LEA.HI.X R61, R68, UR5, R73, 0x1, P3 ;  /* 0x00000005443d7c11 */ /* 0x000fca00098f0c49 */
[----:B--2---:R1:W-:Y:S04]  /*48d0*/  STG.E.128 desc[UR40][R60.64], R48 ;  /* 0x000000303c007986 */ /* 0x0043e8000c101d28 */
.L_x_9447:
[----:B------:R-:W-:Y:S05]  /*48e0*/  BSYNC B1 ;  /* 0x0000000000017941 */ /* 0x000fea0003800000 */
.L_x_9446:
        /* <DEDUP_REMOVED lines=56> */
.L_x_9458:
[----:B------:R-:W-:Y:S05]  /*4c70*/  BSYNC B2 ;  /* 0x0000000000027941 */ /* 0x000fea0003800000 */
.L_x_9457:
[----:B------:R-:W-:Y:S01]  /*4c80*/  ULDC.64 UR4, c[0x0][0x2e8] ;  /* 0x0000ba0000047ab9 */ /* 0x000fe20000000a00 */
[----:B------:R-:W-:Y:S01]  /*4c90*/  IMAD.X R57, R122, 0x1, R41, P3 ;  /* 0x000000017a397824 */ /* 0x000fe200018e0629 */
[----:B------:R-:W-:-:S04]  /*4ca0*/  LEA R56, P3, R64, UR4, 0x1 ;  /* 0x0000000440387c11 */ /* 0x000fc8000f8608ff */
[----:B------:R-:W-:-:S05]  /*4cb0*/  LEA.HI.X R57, R64, UR5, R57, 0x1, P3 ;  /* 0x0000000540397c11 */ /* 0x000fca00098f0c39 */
[----:B--2---:R1:W-:Y:S04]  /*4cc0*/  STG.E.128 desc[UR40][R56.64], R48 ;  /* 0x0000003038007986 */ /* 0x0043e8000c101d28 */
.L_x_9456:
[----:B------:R-:W-:Y:S05]  /*4cd0*/  BSYNC B1 ;  /* 0x0000000000017941 */ /* 0x000fea0003800000 */
.L_x_9455:
        /* <DEDUP_REMOVED lines=52> */
.L_x_9460:
[----:B------:R-:W-:Y:S05]  /*5020*/  BSYNC B1 ;  /* 0x0000000000017941 */ /* 0x000fea0003800000 */
.L_x_9459:
[----:B------:R-:W-:Y:S01]  /*5030*/  ULDC.64 UR4, c[0x0][0x2e8] ;  /* 0x0000ba0000047ab9 */ /* 0x000fe20000000a00 */
[----:B------:R-:W-:Y:S01]  /*5040*/  IMAD.X R53, R122, 0x1, R107, P3 ;  /* 0x000000017a357824 */ /* 0x000fe200018e066b */
[----:B------:R-:W-:-:S04]  /*5050*/  LEA R52, P3, R60, UR4, 0x1 ;  /* 0x000000043c347c11 */ /* 0x000fc8000f8608ff */
[----:B------:R-:W-:-:S05]  /*5060*/  LEA.HI.X R53, R60, UR5, R53, 0x1, P3 ;  /* 0x000000053c357c11 */ /* 0x000fca00098f0c35 */
[----:B--2---:R1:W-:Y:S01]  /*5070*/  STG.E.128 desc[UR40][R52.64], R48 ;  /* 0x0000003034007986 */ /* 0x0043e2000c101d28 */
[----:B------:R-:W-:Y:S05]  /*5080*/  BRA `(.L_x_9454) ;  /* 0x00000030006c7947 */ /* 0x000fea0003800000 */
.L_x_9418:
        /* <DEDUP_REMOVED lines=84> */
.L_x_9462:
[----:B------:R-:W-:Y:S05]  /*55d0*/  BSYNC B1 ;  /* 0x0000000000017941 */ /* 0x000fea0003800000 */
.L_x_9461:
        /* <DEDUP_REMOVED lines=67> */
.L_x_9463:
        /* <DEDUP_REMOVED lines=9> */
.L_x_9771:
[----:B------:R-:W-:Y:S05]  /*5aa0*/  BSYNC B1 ;  /* 0x0000000000017941 */ /* 0x000fea0003800000 */
.L_x_9464:
        /* <DEDUP_REMOVED lines=33> */
[----:B------:R-:W-:Y:S01]  /*5cc0*/  SHF.R.U32.HI R163, RZ, 0x10, R49 ;  /* 0x00000010ffa37819 */ /* 0x000fe20000011631 */
[----:B------:R-:W-:Y:S01]  /*5cd0*/  IMAD.U32 R171, R87, 0x10000, RZ ;  /* 0x0001000057ab7824 */ /* 0x000fe200078e00ff */
[----:B------:R-:W-:Y:S02]  /*5ce0*/  PRMT R168, R136, 0x5432, R168 ;  /* 0x0000543288a87816 */ /* 0x000fe400000000a8 */
[----:B------:R-:W-:Y:S02]  /*5cf0*/  SHF.R.U32.HI R166, RZ, 0x10, R51 ;  /* 0x00000010ffa67819 */ /* 0x000fe40000011633 */
[----:B------:R-:W-:Y:S01]  /*5d00*/  PRMT R173, R173, 0x5410, R163 ;  /* 0x00005410adad7816 */ /* 0x000fe200000000a3 */
[----:B------:R-:W-:Y:S01]  /*5d10*/  IMAD.U32 R174, R168, 0x10000, RZ ;  /* 0x00010000a8ae7824 */ /* 0x000fe200078e00ff */
[----:B------:R-:W-:-:S02]  /*5d20*/  SHF.R.U64 R54, R54, 0x10, R55 ;  /* 0x0000001036367819 */ /* 0x000fc40000001237 */
[----:B------:R-:W-:Y:S01]  /*5d30*/  SHF.R.U32.HI R167, RZ, 0x10, R55 ;  /* 0x00000010ffa77819 */ /* 0x000fe20000011637 */
[----:B-1----:R-:W-:Y:S01]  /*5d40*/  IMAD.U32 R55, R81, 0x10000, RZ ;  /* 0x0001000051377824 */ /* 0x002fe200078e00ff */
[----:B------:R-:W-:Y:S01]  /*5d50*/  PRMT R163, R134, 0x5432, R166 ;  /* 0x0000543286a37816 */ /* 0x000fe200000000a6 */
[----:B------:R-:W-:Y:S01]  /*5d60*/  IMAD.U32 R166, R173, 0x10000, RZ ;  /* 0x00010000ada67824 */ /* 0x000fe200078e00ff */
[----:B------:R-:W-:Y:S01]  /*5d70*/  SHF.R.U64 R164, R50, 0x10, R51 ;  /* 0x0000001032a47819 */ /* 0x000fe20000001233 */
[----:B------:R-:W-:Y:S01]  /*5d80*/  FMUL.FTZ R176, R169, R174 ;  /* 0x000000aea9b07220 */ /* 0x000fe20000410000 */
[----:B------:R-:W-:Y:S01]  /*5d90*/  SHF.R.U64 R165, R52, 0x10, R53 ;  /* 0x0000001034a57819 */ /* 0x000fe20000001235 */
[----:B------:R-:W-:Y:S01]  /*5da0*/  IMAD.U32 R53, R86, 0x10000, RZ ;  /* 0x0001000056357824 */ /* 0x000fe200078e00ff */
[----:B------:R-:W-:Y:S01]  /*5db0*/  LOP3.LUT R51, R81, 0xffff0000, RZ, 0xc0, !PT ;  /* 0xffff000051337812 */ /* 0x000fe200078ec0ff */
[----:B------:R-:W-:Y:S01]  /*5dc0*/  IMAD.U32 R81, R83, 0x10000, RZ ;  /* 0x0001000053517824 */ /* 0x000fe200078e00ff */
[----:B------:R-:W-:Y:S01]  /*5dd0*/  LOP3.LUT R85, R85, 0xffff0000, RZ, 0xc0, !PT ;  /* 0xffff000055557812 */ /* 0x000fe200078ec0ff */
[----:B------:R-:W-:Y:S01]  /*5de0*/  IMAD.U32 R50, R82, 0x10000, RZ ;  /* 0x0001000052327824 */ /* 0x000fe200078e00ff */
[----:B------:R-:W-:-:S02]  /*5df0*/  LOP3.LUT R52, R83, 0xffff0000, RZ, 0xc0, !PT ;  /* 0xffff000053347812 */ /* 0x000fc400078ec0ff */
[----:B------:R-:W-:Y:S02]  /*5e00*/  LOP3.LUT R168, R168, 0xffff0000, RZ, 0xc0, !PT ;  /* 0xffff0000a8a87812 */ /* 0x000fe400078ec0ff */
[----:B------:R-:W-:Y:S01]  /*5e10*/  LOP3.LUT R83, R87, 0xffff0000, RZ, 0xc0, !PT ;  /* 0xffff000057537812 */ /* 0x000fe200078ec0ff */
[-C--:B------:R-:W-:Y:S01]  /*5e20*/  FFMA.FTZ R87, R55, R166.reuse, -R176 ;  /* 0x000000a637577223 */ /* 0x080fe200000108b0 */
[----:B------:R-:W-:Y:S01]  /*5e30*/  PRMT R167, R170, 0x5410, R167 ;  /* 0x00005410aaa77816 */ /* 0x000fe200000000a7 */
[----:B------:R-:W-:Y:S01]  /*5e40*/  FMUL.FTZ R170, R169, R166 ;  /* 0x000000a6a9aa7220 */ /* 0x000fe20000410000 */
[----:B------:R-:W-:Y:S01]  /*5e50*/  LOP3.LUT R166, R173, 0xffff0000, RZ, 0xc0, !PT ;  /* 0xffff0000ada67812 */ /* 0x000fe200078ec0ff */
[----:B------:R-:W-:Y:S01]  /*5e60*/  FMUL.FTZ R178, R85, R168 ;  /* 0x000000a855b27220 */ /* 0x000fe20000410000 */
[----:B------:R-:W-:Y:S01]  /*5e70*/  SHF.R.U64 R162, R48, 0x10, R49 ;  /* 0x0000001030a27819 */ /* 0x000fe20000001231 */
[----:B------:R-:W-:Y:S02]  /*5e80*/  IMAD.U32 R176, R167, 0x10000, RZ ;  /* 0x00010000a7b07824 */ /* 0x000fe400078e00ff */
[----:B------:R-:W-:Y:S01]  /*5e90*/  FFMA.FTZ R55, R55, R174, R170 ;  /* 0x000000ae37377223 */ /* 0x000fe200000100aa */
[----:B------:R-:W-:Y:S01]  /*5ea0*/  IMAD.U32 R170, R163, 0x10000, RZ ;  /* 0x00010000a3aa7824 */ /* 0x000fe200078e00ff */
[----:B------:R-:W-:Y:S01]  /*5eb0*/  LOP3.LUT R167, R167, 0xffff0000, RZ, 0xc0, !PT ;  /* 0xffff0000a7a77812 */ /* 0x000fe200078ec0ff */
[-C--:B------:R-:W-:Y:S01]  /*5ec0*/  FMUL.FTZ R174, R85, R166.reuse ;  /* 0x000000a655ae7220 */ /* 0x080fe20000410000 */
[----:B------:R-:W-:Y:S01]  /*5ed0*/  FFMA.FTZ R166, R51, R166, -R178 ;  /* 0x000000a633a67223 */ /* 0x000fe200000108b2 */
[C---:B------:R-:W-:Y:S01]  /*5ee0*/  FMUL.FTZ R178, R171.reuse, R176 ;  /* 0x000000b0abb27220 */ /* 0x040fe20000410000 */
[----:B------:R-:W-:Y:S01]  /*5ef0*/  PRMT R162, R138, 0x5432, R162 ;  /* 0x000054328aa27816 */ /* 0x000fe200000000a2 */
[----:B------:R-:W-:Y:S01]  /*5f00*/  FMUL.FTZ R171, R171, R170 ;  /* 0x000000aaabab7220 */ /* 0x000fe20000410000 */
[----:B------:R-:W-:Y:S01]  /*5f10*/  LOP3.LUT R163, R163, 0xffff0000, RZ, 0xc0, !PT ;  /* 0xffff0000a3a37812 */ /* 0x000fe200078ec0ff */
[----:B------:R-:W-:Y:S01]  /*5f20*/  FMUL.FTZ R169, R83, R167 ;  /* 0x000000a753a97220 */ /* 0x000fe20000410000 */
[----:B------:R-:W-:Y:S01]  /*5f30*/  PRMT R172, R172, 0x5410, R165 ;  /* 0x00005410acac7816 */ /* 0x000fe200000000a5 */
[----:B------:R-:W-:Y:S01]  /*5f40*/  FFMA.FTZ R168, R51, R168, R174 ;  /* 0x000000a833a87223 */ /* 0x000fe200000100ae */
[C---:B------:R-:W-:Y:S01]  /*5f50*/  FFMA.FTZ R51, R81.reuse, R170, -R178 ;  /* 0x000000aa51337223 */ /* 0x040fe200000108b2 */
[----:B------:R-:W-:Y:S01]  /*5f60*/  FFMA.FTZ R81, R81, R176, R171 ;  /* 0x000000b051517223 */ /* 0x000fe200000100ab */
[----:B------:R-:W-:-:S02]  /*5f70*/  IMAD.U32 R49, R84, 0x10000, RZ ;  /* 0x0001000054317824 */ /* 0x000fc400078e00ff */
[-C--:B------:R-:W-:Y:S01]  /*5f80*/  FMUL.FTZ R171, R83, R163.reuse ;  /* 0x000000a353ab7220 */ /* 0x080fe20000410000 */
[----:B------:R-:W-:Y:S02]  /*5f90*/  IMAD.U32 R85, R162, 0x10000, RZ ;  /* 0x00010000a2557824 */ /* 0x000fe400078e00ff */
[----:B------:R-:W-:Y:S01]  /*5fa0*/  FFMA.FTZ R170, R52, R163, -R169 ;  /* 0x000000a334aa7223 */ /* 0x000fe200000108a9 */
        /* <DEDUP_REMOVED lines=10> */
[----:B------:R-:W-:Y:S01]  /*6050*/  PRMT R54, R132, 0x5432, R54 ;  /* 0x0000543284367816 */ /* 0x000fe20000000036 */
[----:B------:R-:W-:Y:S01]  /*6060*/  FFMA.FTZ R162, R48, R165, R162 ;  /* 0x000000a530a27223 */ /* 0x000fe200000100a2 */
[----:B------:R-:W-:Y:S01]  /*6070*/  FMUL.FTZ R165, R84, R83 ;  /* 0x0000005354a57220 */ /* 0x000fe20000410000 */
[----:B------:R-:W-:Y:S01]  /*6080*/  FFMA.FTZ R169, R48, R85, -R169 ;  /* 0x0000005530a97223 */ /* 0x000fe200000108a9 */
[----:B------:R-:W-:Y:S01]  /*6090*/  FFMA.FTZ R84, R80, R83, -R49 ;  /* 0x0000005350547223 */ /* 0x000fe20000010831 */
        /* <DEDUP_REMOVED lines=9> */
[----:B------:R-:W-:Y:S01]  /*6130*/  FMUL.FTZ R53, R86, R85 ;  /* 0x0000005556357220 */ /* 0x000fe20000410000 */
[----:B------:R-:W-:Y:S01]  /*6140*/  FFMA.FTZ R52, R52, R167, R171 ;  /* 0x000000a734347223 */ /* 0x000fe200000100ab */
[----:B------:R-:W-:Y:S01]  /*6150*/  FMUL.FTZ R86, R86, R49 ;  /* 0x0000003156567220 */ /* 0x000fe20000410000 */
[C---:B------:R-:W-:Y:S01]  /*6160*/  FFMA.FTZ R163, R50.reuse, R48, -R163 ;  /* 0x0000003032a37223 */ /* 0x040fe200000108a3 */
[----:B------:R-:W-:Y:S01]  /*6170*/  FFMA.FTZ R54, R50, R83, R54 ;  /* 0x0000005332367223 */ /* 0x000fe20000010036 */
[----:B------:R-:W-:Y:S01]  /*6180*/  F2FP.BF16.F32.PACK_AB R87, R166, R87 ;  /* 0x00000057a657723e */ /* 0x000fe200000010ff */
[C---:B------:R-:W-:Y:S01]  /*6190*/  FFMA.FTZ R85, R82.reuse, R85, R86 ;  /* 0x0000005552557223 */ /* 0x040fe20000010056 */
[----:B------:R-:W-:Y:S01]  /*61a0*/  FFMA.FTZ R48, R82, R49, -R53 ;  /* 0x0000003152307223 */ /* 0x000fe20000010835 */
[----:B------:R-:W-:-:S02]  /*61b0*/  F2FP.BF16.F32.PACK_AB R55, R168, R55 ;  /* 0x00000037a837723e */ /* 0x000fc400000010ff */
[----:B------:R-:W-:Y:S01]  /*61c0*/  F2FP.BF16.F32.PACK_AB R52, R52, R81 ;  /* 0x000000513434723e */ /* 0x000fe200000010ff */
[----:B------:R-:W-:Y:S01]  /*61d0*/  IMAD.MOV.U32 R81, RZ, RZ, R87 ;  /* 0x000000ffff517224 */ /* 0x000fe200078e0057 */
[----:B------:R-:W-:Y:S02]  /*61e0*/  F2FP.BF16.F32.PACK_AB R80, R84, R169 ;  /* 0x000000a95450723e */ /* 0x000fe400000010ff */
[----:B------:R-:W-:Y:S01]  /*61f0*/  F2FP.BF16.F32.PACK_AB R86, R85, R54 ;  /* 0x000000365556723e */ /* 0x000fe200000010ff */
[----:B------:R-:W-:Y:S01]  /*6200*/  IMAD.MOV.U32 R85, RZ, RZ, R55 ;  /* 0x000000ffff557224 */ /* 0x000fe200078e0037 */
[----:B------:R-:W-:Y:S01]  /*6210*/  F2FP.BF16.F32.PACK_AB R83, R170, R51 ;  /* 0x00000033aa53723e */ /* 0x000fe200000010ff */
[----:B------:R-:W-:Y:S01]  /*6220*/  IMAD.MOV.U32 R87, RZ, RZ, R52 ;  /* 0x000000ffff577224 */ /* 0x000fe200078e0034 */
[----:B------:R-:W-:Y:S02]  /*6230*/  F2FP.BF16.F32.PACK_AB R84, R165, R162 ;  /* 0x000000a2a554723e */ /* 0x000fe400000010ff */
[----:B------:R-:W-:-:S07]  /*6240*/  F2FP.BF16.F32.PACK_AB R82, R48, R163 ;  /* 0x000000a33052723e */ /* 0x000fce00000010ff */
.L_x_9469:
[----:B------:R-:W-:Y:S05]  /*6250*/  BSYNC B2 ;  /* 0x0000000000027941 */ /* 0x000fea0003800000 */
.L_x_9468:
        /* <DEDUP_REMOVED lines=11> */
.L_x_9467:
[----:B------:R-:W-:Y:S05]  /*6310*/  BSYNC B1 ;  /* 0x0000000000017941 */ /* 0x000fea0003800000 */
.L_x_9466:
        /* <DEDUP_REMOVED lines=20> */
[----:B------:R-:W-:Y:S01]  /*6460*/  LOP3.LUT R48, R49, R230, RZ, 0x3c, !PT ;  /* 0x000000e631307212 */ /* 0x000fe200078e3cff */
[----:B------:R-:W-:-:S03]  /*6470*/  IMAD R49, R23, 0x4000, R30 ;  /* 0x0000400017317824 */ /* 0x000fc600078e021e */
[----:B------:R-:W-:Y:S01]  /*6480*/  LOP3.LUT R50, R50, 0x7fffe000, RZ, 0xc0, !PT ;  /* 0x7fffe00032327812 */ /* 0x000fe200078ec0ff */
[----:B------:R-:W-:-:S03]  /*6490*/  IMAD R49, R49, 0x2, R2 ;  /* 0x0000000231317824 */ /* 0x000fc600078e0202 */
[----:B------:R-:W-:-:S05]  /*64a0*/  IADD3 R48, R48, R50, R199 ;  /* 0x0000003230307210 */ /* 0x000fca0007ffe0c7 */
[----:B------:R-:W-:-:S04]  /*64b0*/  IMAD R51, R23, 0x4000, R48 ;  /* 0x0000400017337824 */ /* 0x000fc800078e0230 */
[----:B------:R-:W-:Y:S02]  /*64c0*/  IMAD R52, R51, 0x2, R2 ;  /* 0x0000000233347824 */ /* 0x000fe400078e0202 */
        /* <DEDUP_REMOVED lines=13> */
[----:B------:R-:W-:Y:S01]  /*65a0*/  IMAD.U32 R63, R53, 0x10000, RZ ;  /* 0x00010000353f7824 */ /* 0x000fe200078e00ff */
[----:B------:R-:W-:Y:S01]  /*65b0*/  LOP3.LUT R59, R55, 0xffff0000, RZ, 0xc0, !PT ;  /* 0xffff0000373b7812 */ /* 0x000fe200078ec0ff */
[----:B------:R-:W-:Y:S01]  /*65c0*/  IMAD.U32 R55, R161, 0x10000, RZ ;  /* 0x00010000a1377824 */ /* 0x000fe200078e00ff */
[----:B------:R-:W-:Y:S01]  /*65d0*/  LOP3.LUT R86, R53, 0xffff0000, RZ, 0xc0, !PT ;  /* 0xffff000035567812 */ /* 0x000fe200078ec0ff */
[----:B------:R-:W-:Y:S01]  /*65e0*/  IMAD.U32 R53, R157, 0x10000, RZ ;  /* 0x000100009d357824 */ /* 0x000fe200078e00ff */
[----:B------:R-:W-:Y:S01]  /*65f0*/  PRMT R158, R158, 0x5410, R125 ;  /* 0x000054109e9e7816 */ /* 0x000fe2000000007d */
[----:B------:R-:W-:Y:S01]  /*6600*/  FMUL.FTZ R125, R63, R55 ;  /* 0x000000373f7d7220 */ /* 0x000fe20000410000 */
[----:B------:R-:W-:Y:S01]  /*6610*/  SHF.R.U64 R151, R60, 0x10, R61 ;  /* 0x000000103c977819 */ /* 0x000fe2000000123d */
[----:B------:R-:W-:Y:S01]  /*6620*/  IMAD.U32 R60, R49, 0x10000, RZ ;  /* 0x00010000313c7824 */ /* 0x000fe200078e00ff */
[----:B------:R-:W-:Y:S01]  /*6630*/  PRMT R159, R159, 0x5410, R124 ;  /* 0x000054109f9f7816 */ /* 0x000fe2000000007c */
[-C--:B------:R-:W-:Y:S01]  /*6640*/  FMUL.FTZ R63, R63, R53.reuse ;  /* 0x000000353f3f7220 */ /* 0x080fe20000410000 */
[----:B------:R-:W-:Y:S01]  /*6650*/  PRMT R155, R155, 0x5410, R152 ;  /* 0x000054109b9b7816 */ /* 0x000fe20000000098 */
[----:B------:R-:W-:Y:S01]  /*6660*/  FFMA.FTZ R53, R60, R53, -R125 ;  /* 0x000000353c357223 */ /* 0x000fe2000001087d */
[----:B------:R-:W-:Y:S01]  /*6670*/  LOP3.LUT R161, R161, 0xffff0000, RZ, 0xc0, !PT ;  /* 0xffff0000a1a17812 */ /* 0x000fe200078ec0ff */
[----:B------:R-:W-:-:S02]  /*6680*/  IMAD.U32 R124, R159, 0x10000, RZ ;  /* 0x000100009f7c7824 */ /* 0x000fc400078e00ff */
[----:B------:R-:W-:Y:S01]  /*6690*/  FFMA.FTZ R55, R60, R55, R63 ;  /* 0x000000373c377223 */ /* 0x000fe2000001003f */
[----:B------:R-:W-:Y:S01]  /*66a0*/  IMAD.U32 R63, R155, 0x10000, RZ ;  /* 0x000100009b3f7824 */ /* 0x000fe200078e00ff */
[----:B------:R-:W-:Y:S01]  /*66b0*/  LOP3.LUT R61, R49, 0xffff0000, RZ, 0xc0, !PT ;  /* 0xffff0000313d7812 */ /* 0x000fe200078ec0ff */
[----:B------:R-:W-:Y:S01]  /*66c0*/  FMUL.FTZ R150, R86, R161 ;  /* 0x000000a156967220 */ /* 0x000fe20000410000 */
[----:B------:R-:W-:Y:S01]  /*66d0*/  LOP3.LUT R157, R157, 0xffff0000, RZ, 0xc0, !PT ;  /* 0xffff00009d9d7812 */ /* 0x000fe200078ec0ff */
[CC--:B------:R-:W-:Y:S01]  /*66e0*/  FMUL.FTZ R125, R87.reuse, R124.reuse ;  /* 0x0000007c577d7220 */ /* 0x0c0fe20000410000 */
[----:B------:R-:W-:Y:S01]  /*66f0*/  SHF.R.U64 R163, R56, 0x10, R57 ;  /* 0x0000001038a37819 */ /* 0x000fe20000001239 */
[----:B------:R-:W-:Y:S01]  /*6700*/  FMUL.FTZ R87, R87, R63 ;  /* 0x0000003f57577220 */ /* 0x000fe20000410000 */
[----:B------:R-:W-:Y:S01]  /*6710*/  LOP3.LUT R159, R159, 0xffff0000, RZ, 0xc0, !PT ;  /* 0xffff00009f9f7812 */ /* 0x000fe200078ec0ff */
[-C--:B------:R-:W-:Y:S01]  /*6720*/  FFMA.FTZ R60, R61, R157.reuse, -R150 ;  /* 0x0000009d3d3c7223 */ /* 0x080fe20000010896 */
[----:B------:R-:W-:Y:S01]  /*6730*/  PRMT R160, R160, 0x5410, R151 ;  /* 0x00005410a0a07816 */ /* 0x000fe20000000097 */
[----:B------:R-:W-:Y:S01]  /*6740*/  FMUL.FTZ R86, R86, R157 ;  /* 0x0000009d56567220 */ /* 0x000fe20000410000 */
[----:B------:R-:W-:Y:S01]  /*6750*/  LOP3.LUT R155, R155, 0xffff0000, RZ, 0xc0, !PT ;  /* 0xffff00009b9b7812 */ /* 0x000fe200078ec0ff */
[C---:B------:R-:W-:Y:S01]  /*6760*/  FFMA.FTZ R150, R62.reuse, R63, -R125 ;  /* 0x0000003f3e967223 */ /* 0x040fe2000001087d */
[----:B------:R-:W-:Y:S01]  /*6770*/  LOP3.LUT R58, R51, 0xffff0000, RZ, 0xc0, !PT ;  /* 0xffff0000333a7812 */ /* 0x000fe200078ec0ff */
[----:B------:R-:W-:Y:S01]  /*6780*/  FFMA.FTZ R124, R62, R124, R87 ;  /* 0x0000007c3e7c7223 */ /* 0x000fe20000010057 */
[----:B------:R-:W-:Y:S01]  /*6790*/  PRMT R156, R156, 0x5410, R163 ;  /* 0x000054109c9c7816 */ /* 0x000fe200000000a3 */
[----:B------:R-:W-:Y:S01]  /*67a0*/  FMUL.FTZ R63, R59, R159 ;  /* 0x0000009f3b3f7220 */ /* 0x000fe20000410000 */
[----:B------:R-:W-:-:S02]  /*67b0*/  IMAD.U32 R57, R52, 0x10000, RZ ;  /* 0x0001000034397824 */ /* 0x000fc400078e00ff */
[----:B------:R-:W-:Y:S01]  /*67c0*/  FFMA.FTZ R86, R61, R161, R86 ;  /* 0x000000a13d567223 */ /* 0x000fe20000010056 */
[----:B------:R-:W-:Y:S02]  /*67d0*/  IMAD.U32 R62, R160, 0x10000, RZ ;  /* 0x00010000a03e7824 */ /* 0x000fe400078e00ff */
[-C--:B------:R-:W-:Y:S01]  /*67e0*/  FMUL.FTZ R125, R59, R155.reuse ;  /* 0x0000009b3b7d7220 */ /* 0x080fe20000410000 */
[----:B------:R-:W-:Y:S02]  /*67f0*/  IMAD.U32 R61, R156, 0x10000, RZ ;  /* 0x000100009c3d7824 */ /* 0x000fe400078e00ff */
[----:B------:R-:W-:Y:S01]  /*6800*/  FFMA.FTZ R155, R58, R155, -R63 ;  /* 0x0000009b3a9b7223 */ /* 0x000fe2000001083f */
[----:B------:R-:W-:Y:S01]  /*6810*/  IMAD.U32 R56, R48, 0x10000, RZ ;  /* 0x0001000030387824 */ /* 0x000fe200078e00ff */
[----:B------:R-:W-:Y:S01]  /*6820*/  LOP3.LUT R52, R52, 0xffff0000, RZ, 0xc0, !PT ;  /* 0xffff000034347812 */ /* 0x000fe200078ec0ff */
[C---:B------:R-:W-:Y:S01]  /*6830*/  FMUL.FTZ R87, R57.reuse, R62 ;  /* 0x0000003e39577220 */ /* 0x040fe20000410000 */
[----:B------:R-:W-:Y:S01]  /*6840*/  LOP3.LUT R63, R160, 0xffff0000, RZ, 0xc0, !PT ;  /* 0xffff0000a03f7812 */ /* 0x000fe200078ec0ff */
[----:B------:R-:W-:Y:S01]  /*6850*/  FMUL.FTZ R57, R57, R61 ;  /* 0x0000003d39397220 */ /* 0x000fe20000410000 */
[----:B------:R-:W-:Y:S01]  /*6860*/  LOP3.LUT R59, R156, 0xffff0000, RZ, 0xc0, !PT ;  /* 0xffff00009c3b7812 */ /* 0x000fe200078ec0ff */
[----:B------:R-:W-:Y:S01]  /*6870*/  FFMA.FTZ R159, R58, R159, R125 ;  /* 0x0000009f3a9f7223 */ /* 0x000fe2000001007d */
[----:B------:R-:W-:Y:S01]  /*6880*/  PRMT R154, R154, 0x5410, R153 ;  /* 0x000054109a9a7816 */ /* 0x000fe20000000099 */
[----:B------:R-:W-:Y:S01]  /*6890*/  FFMA.FTZ R87, R56, R61, -R87 ;  /* 0x0000003d38577223 */ /* 0x000fe20000010857 */
        /* <DEDUP_REMOVED lines=8> */
[----:B------:R-:W-:Y:S01]  /*6920*/  FFMA.FTZ R57, R56, R62, R57 ;  /* 0x0000003e38397223 */ /* 0x000fe20000010039 */
[----:B------:R-:W-:Y:S01]  /*6930*/  LOP3.LUT R154, R154, 0xffff0000, RZ, 0xc0, !PT ;  /* 0xffff00009a9a7812 */ /* 0x000fe200078ec0ff */
[C---:B------:R-:W-:Y:S01]  /*6940*/  IMAD.U32 R56, R158.reuse, 0x10000, RZ ;  /* 0x000100009e387824 */ /* 0x040fe200078e00ff */
[----:B------:R-:W-:Y:S01]  /*6950*/  LOP3.LUT R158, R158, 0xffff0000, RZ, 0xc0, !PT ;  /* 0xffff00009e9e7812 */ /* 0x000fe200078ec0ff */
[C---:B------:R-:W-:Y:S01]  /*6960*/  FFMA.FTZ R58, R48.reuse, R59, -R125 ;  /* 0x0000003b303a7223 */ /* 0x040fe2000001087d */
[----:B------:R-:W-:Y:S01]  /*6970*/  FFMA.FTZ R48, R48, R63, R61 ;  /* 0x0000003f30307223 */ /* 0x000fe2000001003d */
[----:B------:R-:W-:Y:S01]  /*6980*/  FMUL.FTZ R59, R50, R52 ;  /* 0x00000034323b7220 */ /* 0x000fe20000410000 */
[----:B------:R-:W-:Y:S01]  /*6990*/  FMUL.FTZ R61, R54, R154 ;  /* 0x0000009a363d7220 */ /* 0x000fe20000410000 */
[----:B------:R-:W-:Y:S01]  /*69a0*/  FMUL.FTZ R62, R50, R56 ;  /* 0x00000038323e7220 */ /* 0x000fe20000410000 */
[----:B------:R-:W-:Y:S01]  /*69b0*/  FMUL.FTZ R50, R54, R158 ;  /* 0x0000009e36327220 */ /* 0x000fe20000410000 */
[----:B------:R-:W-:Y:S01]  /*69c0*/  FFMA.FTZ R59, R49, R56, R59 ;  /* 0x00000038313b7223 */ /* 0x000fe2000001003b */
[----:B------:R-:W-:Y:S01]  /*69d0*/  FFMA.FTZ R158, R51, R158, R61 ;  /* 0x0000009e339e7223 */ /* 0x000fe2000001003d */
[----:B------:R-:W-:Y:S01]  /*69e0*/  FFMA.FTZ R62, R49, R52, -R62 ;  /* 0x00000034313e7223 */ /* 0x000fe2000001083e */
[----:B------:R-:W-:Y:S01]  /*69f0*/  FFMA.FTZ R49, R51, R154, -R50 ;  /* 0x0000009a33317223 */ /* 0x000fe20000010832 */
[----:B------:R-:W-:-:S02]  /*6a00*/  F2FP.BF16.F32.PACK_AB R53, R60, R53 ;  /* 0x000000353c35723e */ /* 0x000fc400000010ff */
[----:B------:R-:W-:Y:S02]  /*6a10*/  F2FP.BF16.F32.PACK_AB R52, R58, R87 ;  /* 0x000000573a34723e */ /* 0x000fe400000010ff */
        /* <DEDUP_REMOVED lines=12> */
.L_x_9473:
[----:B------:R-:W-:Y:S05]  /*6ae0*/  BSYNC B2 ;  /* 0x0000000000027941 */ /* 0x000fea0003800000 */
.L_x_9472:
        /* <DEDUP_REMOVED lines=11> */
.L_x_9471:
[----:B------:R-:W-:Y:S05]  /*6ba0*/  BSYNC B1 ;  /* 0x0000000000017941 */ /* 0x000fea0003800000 */
.L_x_9470:
        /* <DEDUP_REMOVED lines=36> */
[--C-:B------:R-:W-:Y:S01]  /*6df0*/  SHF.R.U64 R85, R66, 0x10, R67.reuse ;  /* 0x0000001042557819 */ /* 0x100fe20000001243 */
[----:B------:R-:W-:Y:S01]  /*6e00*/  IMAD.U32 R80, R149, 0x10000, RZ ;  /* 0x0001000095507824 */ /* 0x000fe200078e00ff */
[----:B------:R-:W-:Y:S01]  /*6e10*/  SHF.R.U32.HI R82, RZ, 0x10, R67 ;  /* 0x00000010ff527819 */ /* 0x000fe20000011643 */
[----:B--2---:R-:W-:Y:S01]  /*6e20*/  IMAD.U32 R67, R53, 0x10000, RZ ;  /* 0x0001000035437824 */ /* 0x004fe200078e00ff */
[--C-:B------:R-:W-:Y:S01]  /*6e30*/  SHF.R.U32.HI R84, RZ, 0x10, R71.reuse ;  /* 0x00000010ff547819 */ /* 0x100fe20000011647 */
[----:B------:R-:W-:Y:S01]  /*6e40*/  IMAD.U32 R66, R52, 0x10000, RZ ;  /* 0x0001000034427824 */ /* 0x000fe200078e00ff */
[----:B------:R-:W-:Y:S01]  /*6e50*/  SHF.R.U64 R81, R70, 0x10, R71 ;  /* 0x0000001046517819 */ /* 0x000fe20000001247 */
        /* <DEDUP_REMOVED lines=8> */
[----:B------:R-:W-:Y:S01]  /*6ee0*/  IMAD.U32 R69, R55, 0x10000, RZ ;  /* 0x0001000037457824 */ /* 0x000fe200078e00ff */
[----:B------:R-:W-:Y:S01]  /*6ef0*/  LOP3.LUT R149, R149, 0xffff0000, RZ, 0xc0, !PT ;  /* 0xffff000095957812 */ /* 0x000fe200078ec0ff */
[----:B------:R-:W-:Y:S01]  /*6f00*/  IMAD.U32 R82, R147, 0x10000, RZ ;  /* 0x0001000093527824 */ /* 0x000fe200078e00ff */
[----:B------:R-:W-:Y:S01]  /*6f10*/  LOP3.LUT R145, R145, 0xffff0000, RZ, 0xc0, !PT ;  /* 0xffff000091917812 */ /* 0x000fe200078ec0ff */
[----:B------:R-:W-:Y:S01]  /*6f20*/  FFMA.FTZ R84, R63, R80, R84 ;  /* 0x000000503f547223 */ /* 0x000fe20000010054 */
[----:B------:R-:W-:Y:S01]  /*6f30*/  SHF.R.U64 R87, R64, 0x10, R65 ;  /* 0x0000001040577819 */ /* 0x000fe20000001241 */
[----:B------:R-:W-:Y:S01]  /*6f40*/  IMAD.U32 R70, R143, 0x10000, RZ ;  /* 0x000100008f467824 */ /* 0x000fe200078e00ff */
[----:B------:R-:W-:Y:S01]  /*6f50*/  LOP3.LUT R64, R49, 0xffff0000, RZ, 0xc0, !PT ;  /* 0xffff000031407812 */ /* 0x000fe200078ec0ff */
[C---:B------:R-:W-:Y:S01]  /*6f60*/  FMUL.FTZ R71, R68.reuse, R149 ;  /* 0x0000009544477220 */ /* 0x040fe20000410000 */
[-C--:B------:R-:W-:Y:S01]  /*6f70*/  FMUL.FTZ R63, R68, R145.reuse ;  /* 0x00000091443f7220 */ /* 0x080fe20000410000 */
[----:B------:R-:W-:Y:S01]  /*6f80*/  PRMT R148, R148, 0x5410, R83 ;  /* 0x0000541094947816 */ /* 0x000fe20000000053 */
[----:B------:R-:W-:Y:S01]  /*6f90*/  FMUL.FTZ R86, R69, R82 ;  /* 0x0000005245567220 */ /* 0x000fe20000410000 */
[----:B------:R-:W-:Y:S01]  /*6fa0*/  IMAD.U32 R53, R51, 0x10000, RZ ;  /* 0x0001000033357824 */ /* 0x000fe200078e00ff */
[----:B------:R-:W-:Y:S01]  /*6fb0*/  PRMT R144, R144, 0x5410, R87 ;  /* 0x0000541090907816 */ /* 0x000fe20000000057 */
[-C--:B------:R-:W-:Y:S01]  /*6fc0*/  FMUL.FTZ R69, R69, R70.reuse ;  /* 0x0000004645457220 */ /* 0x080fe20000410000 */
[C---:B------:R-:W-:Y:S01]  /*6fd0*/  FFMA.FTZ R80, R64.reuse, R145, -R71 ;  /* 0x0000009140507223 */ /* 0x040fe20000010847 */
[----:B------:R-:W-:Y:S01]  /*6fe0*/  FFMA.FTZ R149, R64, R149, R63 ;  /* 0x0000009540957223 */ /* 0x000fe2000001003f */
[----:B------:R-:W-:Y:S01]  /*6ff0*/  LOP3.LUT R55, R55, 0xffff0000, RZ, 0xc0, !PT ;  /* 0xffff000037377812 */ /* 0x000fe200078ec0ff */
[----:B------:R-:W-:Y:S01]  /*7000*/  FFMA.FTZ R86, R53, R70, -R86 ;  /* 0x0000004635567223 */ /* 0x000fe20000010856 */
[----:B------:R-:W-:Y:S01]  /*7010*/  LOP3.LUT R68, R147, 0xffff0000, RZ, 0xc0, !PT ;  /* 0xffff000093447812 */ /* 0x000fe200078ec0ff */
[----:B------:R-:W-:Y:S01]  /*7020*/  FFMA.FTZ R82, R53, R82, R69 ;  /* 0x0000005235527223 */ /* 0x000fe20000010045 */
[----:B------:R-:W-:Y:S01]  /*7030*/  LOP3.LUT R64, R143, 0xffff0000, RZ, 0xc0, !PT ;  /* 0xffff00008f407812 */ /* 0x000fe200078ec0ff */
[----:B------:R-:W-:Y:S01]  /*7040*/  IMAD.U32 R63, R148, 0x10000, RZ ;  /* 0x00010000943f7824 */ /* 0x000fe200078e00ff */
[----:B------:R-:W-:Y:S01]  /*7050*/  LOP3.LUT R65, R51, 0xffff0000, RZ, 0xc0, !PT ;  /* 0xffff000033417812 */ /* 0x000fe200078ec0ff */
[----:B------:R-:W-:-:S02]  /*7060*/  IMAD.U32 R53, R144, 0x10000, RZ ;  /* 0x0001000090357824 */ /* 0x000fc400078e00ff */
        /* <DEDUP_REMOVED lines=8> */
[----:B------:R-:W-:Y:S01]  /*70f0*/  PRMT R142, R142, 0x5410, R85 ;  /* 0x000054108e8e7816 */ /* 0x000fe20000000055 */
[----:B------:R-:W-:Y:S01]  /*7100*/  FFMA.FTZ R64, R62, R53, -R55 ;  /* 0x000000353e407223 */ /* 0x000fe20000010837 */
[----:B------:R-:W-:Y:S01]  /*7110*/  PRMT R146, R146, 0x5410, R81 ;  /* 0x0000541092927816 */ /* 0x000fe20000000051 */
[----:B------:R-:W-:Y:S01]  /*7120*/  FFMA.FTZ R81, R65, R68, R124 ;  /* 0x0000004441517223 */ /* 0x000fe2000001007c */
[----:B------:R-:W-:Y:S01]  /*7130*/  LOP3.LUT R49, R48, 0xffff0000, RZ, 0xc0, !PT ;  /* 0xffff000030317812 */ /* 0x000fe200078ec0ff */
[----:B------:R-:W-:Y:S01]  /*7140*/  FMUL.FTZ R68, R52, R148 ;  /* 0x0000009434447220 */ /* 0x000fe20000410000 */
[----:B------:R-:W-:Y:S01]  /*7150*/  FFMA.FTZ R66, R62, R63, R66 ;  /* 0x0000003f3e427223 */ /* 0x000fe20000010042 */
[----:B------:R-:W-:-:S02]  /*7160*/  IMAD.U32 R51, R54, 0x10000, RZ ;  /* 0x0001000036337824 */ /* 0x000fc400078e00ff */
[-C--:B------:R-:W-:Y:S01]  /*7170*/  FMUL.FTZ R62, R52, R144.reuse ;  /* 0x00000090343e7220 */ /* 0x080fe20000410000 */
[----:B------:R-:W-:Y:S01]  /*7180*/  LOP3.LUT R54, R54, 0xffff0000, RZ, 0xc0, !PT ;  /* 0xffff000036367812 */ /* 0x000fe200078ec0ff */
[C---:B------:R-:W-:Y:S01]  /*7190*/  IMAD.U32 R55, R146.reuse, 0x10000, RZ ;  /* 0x0001000092377824 */ /* 0x040fe200078e00ff */
[----:B------:R-:W-:Y:S01]  /*71a0*/  LOP3.LUT R63, R146, 0xffff0000, RZ, 0xc0, !PT ;  /* 0xffff0000923f7812 */ /* 0x000fe200078ec0ff */
[C---:B------:R-:W-:Y:S01]  /*71b0*/  IMAD.U32 R52, R142.reuse, 0x10000, RZ ;  /* 0x000100008e347824 */ /* 0x040fe200078e00ff */
        /* <DEDUP_REMOVED lines=23> */
.L_x_9477:
[----:B------:R-:W-:Y:S05]  /*7330*/  BSYNC B2 ;  /* 0x0000000000027941 */ /* 0x000fea0003800000 */
.L_x_9476:
        /* <DEDUP_REMOVED lines=11> */
.L_x_9475:
[----:B------:R-:W-:Y:S05]  /*73f0*/  BSYNC B1 ;  /* 0x0000000000017941 */ /* 0x000fea0003800000 */
.L_x_9474:
[C---:B------:R-:W-:Y:S01]  /*7400*/  ISETP.GE.OR P4, PT, R211.reuse, R115, P2 ;  /* 0x00000073d300720c */ /* 0x040fe20001786670 */
        /* <DEDUP_REMOVED lines=31> */
[--C-:B------:R-:W-:Y:S01]  /*7600*/  SHF.R.U64 R71, R76, 0x10, R77.reuse ;  /* 0x000000104c477819 */ /* 0x100fe2000000124d */
[----:B--2---:R-:W-:Y:S01]  /*7610*/  IMAD.U32 R66, R53, 0x10000, RZ ;  /* 0x0001000035427824 */ /* 0x004fe200078e00ff */
[----:B------:R-:W-:Y:S01]  /*7620*/  SHF.R.U32.HI R76, RZ, 0x10, R77 ;  /* 0x00000010ff4c7819 */ /* 0x000fe2000001164d */
[----:B-1----:R-:W-:Y:S01]  /*7630*/  IMAD.U32 R62, R49, 0x10000, RZ ;  /* 0x00010000313e7824 */ /* 0x002fe200078e00ff */
[--C-:B------:R-:W-:Y:S01]  /*7640*/  SHF.R.U64 R83, R72, 0x10, R73.reuse ;  /* 0x0000001048537819 */ /* 0x100fe20000001249 */
[----:B------:R-:W-:Y:S01]  /*7650*/  IMAD.U32 R68, R55, 0x10000, RZ ;  /* 0x0001000037447824 */ /* 0x000fe200078e00ff */
[----:B------:R-:W-:Y:S01]  /*7660*/  SHF.R.U32.HI R72, RZ, 0x10, R73 ;  /* 0x00000010ff487819 */ /* 0x000fe20000011649 */
[----:B------:R-:W-:Y:S01]  /*7670*/  IMAD.U32 R64, R52, 0x10000, RZ ;  /* 0x0001000034407824 */ /* 0x000fe200078e00ff */
[----:B------:R-:W-:Y:S02]  /*7680*/  SHF.R.U64 R73, R74, 0x10, R75 ;  /* 0x000000104a497819 */ /* 0x000fe4000000124b */
[----:B------:R-:W-:-:S02]  /*7690*/  PRMT R141, R141, 0x5410, R76 ;  /* 0x000054108d8d7816 */ /* 0x000fc4000000004c */
[----:B------:R-:W-:Y:S02]  /*76a0*/  PRMT R137, R137, 0x5410, R72 ;  /* 0x0000541089897816 */ /* 0x000fe40000000048 */
[----:B------:R-:W-:Y:S02]  /*76b0*/  SHF.R.U32.HI R81, RZ, 0x10, R75 ;  /* 0x00000010ff517819 */ /* 0x000fe4000001164b */
[----:B------:R-:W-:Y:S02]  /*76c0*/  SHF.R.U64 R75, R78, 0x10, R79 ;  /* 0x000000104e4b7819 */ /* 0x000fe4000000124f */
[----:B------:R-:W-:Y:S01]  /*76d0*/  PRMT R132, R132, 0x5410, R73 ;  /* 0x0000541084847816 */ /* 0x000fe20000000049 */
[----:B------:R-:W-:Y:S01]  /*76e0*/  IMAD.U32 R73, R141, 0x10000, RZ ;  /* 0x000100008d497824 */ /* 0x000fe200078e00ff */
[----:B------:R-:W-:Y:S02]  /*76f0*/  SHF.R.U32.HI R78, RZ, 0x10, R79 ;  /* 0x00000010ff4e7819 */ /* 0x000fe4000001164f */
[----:B------:R-:W-:Y:S01]  /*7700*/  PRMT R140, R140, 0x5410, R71 ;  /* 0x000054108c8c7816 */ /* 0x000fe20000000047 */
[----:B------:R-:W-:Y:S01]  /*7710*/  IMAD.U32 R71, R137, 0x10000, RZ ;  /* 0x0001000089477824 */ /* 0x000fe200078e00ff */
[----:B------:R-:W-:Y:S01]  /*7720*/  PRMT R138, R138, 0x5410, R75 ;  /* 0x000054108a8a7816 */ /* 0x000fe2000000004b */
[C---:B------:R-:W-:Y:S01]  /*7730*/  FMUL.FTZ R75, R66.reuse, R73 ;  /* 0x00000049424b7220 */ /* 0x040fe20000410000 */
[----:B------:R-:W-:Y:S01]  /*7740*/  LOP3.LUT R67, R53, 0xffff0000, RZ, 0xc0, !PT ;  /* 0xffff000035437812 */ /* 0x000fe200078ec0ff */
[-C--:B------:R-:W-:Y:S01]  /*7750*/  FMUL.FTZ R77, R66, R71.reuse ;  /* 0x00000047424d7220 */ /* 0x080fe20000410000 */
[----:B------:R-:W-:Y:S01]  /*7760*/  PRMT R139, R139, 0x5410, R78 ;  /* 0x000054108b8b7816 */ /* 0x000fe2000000004e */
[C---:B------:R-:W-:Y:S01]  /*7770*/  FFMA.FTZ R72, R62.reuse, R71, -R75 ;  /* 0x000000473e487223 */ /* 0x040fe2000001084b */
[----:B------:R-:W-:Y:S01]  /*7780*/  LOP3.LUT R70, R141, 0xffff0000, RZ, 0xc0, !PT ;  /* 0xffff00008d467812 */ /* 0x000fe200078ec0ff */
[----:B------:R-:W-:Y:S01]  /*7790*/  FFMA.FTZ R77, R62, R73, R77 ;  /* 0x000000493e4d7223 */ /* 0x000fe2000001004d */
        /* <DEDUP_REMOVED lines=8> */
[C---:B------:R-:W-:Y:S01]  /*7820*/  FMUL.FTZ R67, R68.reuse, R75 ;  /* 0x0000004b44437220 */ /* 0x040fe20000410000 */
[----:B------:R-:W-:Y:S01]  /*7830*/  FFMA.FTZ R73, R63, R66, -R74 ;  /* 0x000000423f497223 */ /* 0x000fe2000001084a */
[----:B------:R-:W-:Y:S01]  /*7840*/  IMAD.U32 R52, R51, 0x10000, RZ ;  /* 0x0001000033347824 */ /* 0x000fe200078e00ff */
[----:B------:R-:W-:Y:S01]  /*7850*/  LOP3.LUT R69, R55, 0xffff0000, RZ, 0xc0, !PT ;  /* 0xffff000037457812 */ /* 0x000fe200078ec0ff */
[----:B------:R-:W-:Y:S01]  /*7860*/  FMUL.FTZ R68, R68, R71 ;  /* 0x0000004744447220 */ /* 0x000fe20000410000 */
[----:B------:R-:W-:Y:S01]  /*7870*/  LOP3.LUT R66, R139, 0xffff0000, RZ, 0xc0, !PT ;  /* 0xffff00008b427812 */ /* 0x000fe200078ec0ff */
[----:B------:R-:W-:Y:S01]  /*7880*/  FFMA.FTZ R70, R63, R70, R62 ;  /* 0x000000463f467223 */ /* 0x000fe2000001003e */
[----:B------:R-:W-:Y:S01]  /*7890*/  LOP3.LUT R134, R134, 0xffff0000, RZ, 0xc0, !PT ;  /* 0xffff000086867812 */ /* 0x000fe200078ec0ff */
[----:B------:R-:W-:Y:S01]  /*78a0*/  FFMA.FTZ R75, R52, R75, R68 ;  /* 0x0000004b344b7223 */ /* 0x000fe20000010044 */
[----:B------:R-:W-:Y:S01]  /*78b0*/  PRMT R136, R136, 0x5410, R83 ;  /* 0x0000541088887816 */ /* 0x000fe20000000053 */
[C---:B------:R-:W-:Y:S01]  /*78c0*/  IMAD.U32 R62, R140.reuse, 0x10000, RZ ;  /* 0x000100008c3e7824 */ /* 0x040fe200078e00ff */
[----:B------:R-:W-:Y:S01]  /*78d0*/  LOP3.LUT R53, R51, 0xffff0000, RZ, 0xc0, !PT ;  /* 0xffff000033357812 */ /* 0x000fe200078ec0ff */
[C---:B------:R-:W-:Y:S01]  /*78e0*/  FMUL.FTZ R68, R69.reuse, R66 ;  /* 0x0000004245447220 */ /* 0x040fe20000410000 */
[-C--:B------:R-:W-:Y:S01]  /*78f0*/  FMUL.FTZ R74, R69, R134.reuse ;  /* 0x00000086454a7220 */ /* 0x080fe20000410000 */
[----:B------:R-:W-:Y:S01]  /*7900*/  LOP3.LUT R140, R140, 0xffff0000, RZ, 0xc0, !PT ;  /* 0xffff00008c8c7812 */ /* 0x000fe200078ec0ff */
[----:B------:R-:W-:Y:S01]  /*7910*/  FFMA.FTZ R71, R52, R71, -R67 ;  /* 0x0000004734477223 */ /* 0x000fe20000010843 */
[C---:B------:R-:W-:Y:S01]  /*7920*/  IMAD.U32 R52, R136.reuse, 0x10000, RZ ;  /* 0x0001000088347824 */ /* 0x040fe200078e00ff */
[----:B------:R-:W-:Y:S01]  /*7930*/  LOP3.LUT R136, R136, 0xffff0000, RZ, 0xc0, !PT ;  /* 0xffff000088887812 */ /* 0x000fe200078ec0ff */
[C---:B------:R-:W-:Y:S01]  /*7940*/  IMAD.U32 R49, R48.reuse, 0x10000, RZ ;  /* 0x0001000030317824 */ /* 0x040fe200078e00ff */
[----:B------:R-:W-:Y:S01]  /*7950*/  LOP3.LUT R48, R48, 0xffff0000, RZ, 0xc0, !PT ;  /* 0xffff000030307812 */ /* 0x000fe200078ec0ff */
[C---:B------:R-:W-:Y:S01]  /*7960*/  FFMA.FTZ R134, R53.reuse, R134, -R68 ;  /* 0x0000008635867223 */ /* 0x040fe20000010844 */
[----:B------:R-:W-:Y:S01]  /*7970*/  FFMA.FTZ R74, R53, R66, R74 ;  /* 0x00000042354a7223 */ /* 0x000fe2000001004a */
[C---:B------:R-:W-:Y:S01]  /*7980*/  FMUL.FTZ R53, R65.reuse, R140 ;  /* 0x0000008c41357220 */ /* 0x040fe20000410000 */
[C---:B------:R-:W-:Y:S01]  /*7990*/  FMUL.FTZ R68, R64.reuse, R62 ;  /* 0x0000003e40447220 */ /* 0x040fe20000410000 */
[----:B------:R-:W-:Y:S01]  /*79a0*/  FMUL.FTZ R63, R64, R52 ;  /* 0x00000034403f7220 */ /* 0x000fe20000410000 */
[----:B------:R-:W-:Y:S01]  /*79b0*/  FMUL.FTZ R67, R65, R136 ;  /* 0x0000008841437220 */ /* 0x000fe20000410000 */
[----:B------:R-:W-:-:S02]  /*79c0*/  IMAD.U32 R55, R54, 0x10000, RZ ;  /* 0x0001000036377824 */ /* 0x000fc400078e00ff */
[----:B------:R-:W-:Y:S01]  /*79d0*/  FFMA.FTZ R65, R48, R136, -R53 ;  /* 0x0000008830417223 */ /* 0x000fe20000010835 */
[----:B------:R-:W-:Y:S01]  /*79e0*/  LOP3.LUT R54, R54, 0xffff0000, RZ, 0xc0, !PT ;  /* 0xffff000036367812 */ /* 0x000fe200078ec0ff */
[C---:B------:R-:W-:Y:S01]  /*79f0*/  FFMA.FTZ R68, R49.reuse, R52, -R68 ;  /* 0x0000003431447223 */ /* 0x040fe20000010844 */
[----:B------:R-:W-:Y:S01]  /*7a00*/  FFMA.FTZ R63, R49, R62, R63 ;  /* 0x0000003e313f7223 */ /* 0x000fe2000001003f */
[C---:B------:R-:W-:Y:S01]  /*7a10*/  LOP3.LUT R53, R138.reuse, 0xffff0000, RZ, 0xc0, !PT ;  /* 0xffff00008a357812 */ /* 0x040fe200078ec0ff */
[----:B------:R-:W-:Y:S01]  /*7a20*/  IMAD.U32 R62, R138, 0x10000, RZ ;  /* 0x000100008a3e7824 */ /* 0x000fe200078e00ff */
[C---:B------:R-:W-:Y:S01]  /*7a30*/  LOP3.LUT R49, R132.reuse, 0xffff0000, RZ, 0xc0, !PT ;  /* 0xffff000084317812 */ /* 0x040fe200078ec0ff */
[----:B------:R-:W-:Y:S02]  /*7a40*/  IMAD.U32 R52, R132, 0x10000, RZ ;  /* 0x0001000084347824 */ /* 0x000fe400078e00ff */
[----:B------:R-:W-:Y:S01]  /*7a50*/  FFMA.FTZ R48, R48, R140, R67 ;  /* 0x0000008c30307223 */ /* 0x000fe20000010043 */
[C---:B------:R-:W-:Y:S01]  /*7a60*/  IMAD.U32 R51, R50.reuse, 0x10000, RZ ;  /* 0x0001000032337824 */ /* 0x040fe200078e00ff */
        /* <DEDUP_REMOVED lines=19> */
.L_x_9479:
[----:B------:R-:W-:Y:S05]  /*7ba0*/  BSYNC B1 ;  /* 0x0000000000017941 */ /* 0x000fea0003800000 */
.L_x_9478:
        /* <DEDUP_REMOVED lines=10> */
.L_x_9417:
[----:B------:R-:W-:-:S13]  /*7c50*/  ISETP.NE.AND P0, PT, R189, 0x3, PT ;  /* 0x00000003bd00780c */ /* 0x000fda0003f05270 */
[----:B------:R-:W-:Y:S05]  /*7c60*/  @!P0 BRA `(.L_x_9480) ;  /* 0x0000000000048947 */ /* 0x000fea0003800000 */
[----:B------:R-:W-:Y:S01]  /*7c70*/  BPT.TRAP 0x1 ;  /* 0x000000040000795c */ /* 0x000fe20000300000 */
.L_x_9480:
        /* <DEDUP_REMOVED lines=9> */
.L_x_9772:
[----:B------:R-:W-:Y:S05]  /*7d10*/  BSYNC B1 ;  /* 0x0000000000017941 */ /* 0x000fea0003800000 */
.L_x_9481:
        /* <DEDUP_REMOVED lines=20> */
.L_x_9484:
[----:B------:R-:W-:Y:S05]  /*7e60*/  BSYNC B1 ;  /* 0x0000000000017941 */ /* 0x000fea0003800000 */
.L_x_9483:
        /* <DEDUP_REMOVED lines=19> */
.L_x_9486:
[----:B------:R-:W-:Y:S05]  /*7fa0*/  BSYNC B1 ;  /* 0x0000000000017941 */ /* 0x000fea0003800000 */
.L_x_9485:
        /* <DEDUP_REMOVED lines=19> */
.L_x_9488:
[----:B------:R-:W-:Y:S05]  /*80e0*/  BSYNC B1 ;  /* 0x0000000000017941 */ /* 0x000fea0003800000 */
.L_x_9487:
        /* <DEDUP_REMOVED lines=21> */
.L_x_9454:
[----:B------:R-:W-:Y:S05]  /*8240*/  BSYNC B0 ;  /* 0x0000000000007941 */ /* 0x000fea0003800000 */
.L_x_9416:
        /* <DEDUP_REMOVED lines=17> */
.L_x_9490:
[----:B------:R-:W-:Y:S05]  /*8360*/  BSYNC B0 ;  /* 0x0000000000007941 */ /* 0x000fea0003800000 */
.L_x_9489:
[----:B------:R-:W2:Y:S01]  /*8370*/  SYNCS.PHASECHK.TRANS64.TRYWAIT P0, [R110+URZ+0x288b0], R119 ;  /* 0x0288b0776e0075a7 */ /* 0x000ea2000800017f */
[----:B------:R-:W-:Y:S01]  /*8380*/  ULDC UR42, c[0x0][0x2f4] ;  /* 0x0000bd00002a7ab9 */ /* 0x000fe20000000800 */
[----:B------:R-:W-:Y:S01]  /*8390*/  ULDC.64 UR36, c[0x0][0x328] ;  /* 0x0000ca0000247ab9 */ /* 0x000fe20000000a00 */
[----:B------:R-:W-:Y:S01]  /*83a0*/  ULDC.64 UR38, c[0x0][0x318] ;  /* 0x0000c60000267ab9 */ /* 0x000fe20000000a00 */
[----:B------:R-:W-:Y:S04]  /*83b0*/  BSSY B0, `(.L_x_9491) ;  /* 0x0000002000007945 */ /* 0x000fe80003800000 */
[----:B--2---:R-:W-:Y:S05]  /*83c0*/  @!P0 BRA `(.L_x_9492) ;  /* 0x00000174009c8947 */ /* 0x004fea0003800000 */
.L_x_9773:
[----:B------:R-:W-:Y:S05]  /*83d0*/  BSYNC B0 ;  /* 0x0000000000007941 */ /* 0x000fea0003800000 */
.L_x_9491:
        /* <DEDUP_REMOVED lines=18> */
.L_x_9494:
[----:B------:R-:W-:Y:S05]  /*8500*/  BSYNC B0 ;  /* 0x0000000000007941 */ /* 0x000fea0003800000 */
.L_x_9493:
        /* <DEDUP_REMOVED lines=19> */
.L_x_9496:
[----:B------:R-:W-:Y:S05]  /*8640*/  BSYNC B0 ;  /* 0x0000000000007941 */ /* 0x000fea0003800000 */
.L_x_9495:
        /* <DEDUP_REMOVED lines=19> */
.L_x_9498:
[----:B------:R-:W-:Y:S05]  /*8780*/  BSYNC B0 ;  /* 0x0000000000007941 */ /* 0x000fea0003800000 */
.L_x_9497:
        /* <DEDUP_REMOVED lines=19> */
.L_x_9500:
[----:B------:R-:W-:Y:S05]  /*88c0*/  BSYNC B0 ;  /* 0x0000000000007941 */ /* 0x000fea0003800000 */
.L_x_9499:
        /* <DEDUP_REMOVED lines=22> */
.L_x_9411:
[----:B------:R-:W1:Y:S01]  /*8a30*/  LDC R0, c[0x0][0x448] ;  /* 0x00011200ff007b82 */ /* 0x000e620000000800 */
[----:B------:R-:W-:Y:S01]  /*8a40*/  VIADD R3, R191, 0x7f ;  /* 0x0000007fbf037836 */ /* 0x000fe20000000000 */
        /* <DEDUP_REMOVED lines=22> */
[----:B-1----:R-:W-:Y:S01]  /*8bb0*/  ISETP.NE.AND P1, PT, R0, 0x1, PT ;  /* 0x000000010000780c */ /* 0x002fe20003f25270 */
[----:B------:R-:W-:Y:S01]  /*8bc0*/  IMAD.MOV.U32 R112, RZ, RZ, RZ ;  /* 0x000000ffff707224 */ /* 0x000fe200078e00ff */
        /* <DEDUP_REMOVED lines=11> */
[----:B------:R-:W0:Y:S01]  /*8c80*/  @P1 LDC R0, c[0x0][0x44c] ;  /* 0x00011300ff001b82 */ /* 0x000e220000000800 */
[----:B------:R-:W-:-:S07]  /*8c90*/  IMAD.MOV.U32 R93, RZ, RZ, RZ ;  /* 0x000000ffff5d7224 */ /* 0x000fce00078e00ff */
[----:B------:R-:W1:Y:S01]  /*8ca0*/  @P1 LDC R5, c[0x0][0x450] ;  /* 0x00011400ff051b82 */ /* 0x000e620000000800 */
[----:B0-----:R-:W-:-:S05]  /*8cb0*/  @P1 IMAD.HI.U32 R0, R3, R0, RZ ;  /* 0x0000000003001227 */ /* 0x001fca00078e00ff */
[----:B-1----:R-:W-:Y:S02]  /*8cc0*/  @P1 SHF.R.U32.HI R3, RZ, R5, R0 ;  /* 0x00000005ff031219 */ /* 0x002fe40000011600 */
[----:B------:R-:W-:-:S03]  /*8cd0*/  PLOP3.LUT P1, PT, PT, PT, PT, 0x80, 0x0 ;  /* 0x000000000000781c */ /* 0x000fc60003f2f070 */
[----:B------:R-:W-:Y:S02]  /*8ce0*/  IMAD.IADD R3, R128, 0x1, R3 ;  /* 0x0000000180037824 */ /* 0x000fe400078e0203 */
[----:B------:R-:W-:-:S03]  /*8cf0*/  IMAD.MOV.U32 R128, RZ, RZ, RZ ;  /* 0x000000ffff807224 */ /* 0x000fc600078e00ff */
[----:B------:R-:W-:-:S04]  /*8d00*/  SHF.R.S32.HI R0, RZ, 0x1f, R3 ;  /* 0x0000001fff007819 */ /* 0x000fc80000011403 */
[----:B------:R-:W-:Y:S01]  /*8d10*/  LEA.HI R0, R0, R3, RZ, 0x7 ;  /* 0x0000000300007211 */ /* 0x000fe200078f38ff */
[----:B------:R-:W-:-:S03]  /*8d20*/  IMAD.MOV.U32 R3, RZ, RZ, RZ ;  /* 0x000000ffff037224 */ /* 0x000fc600078e00ff */
[----:B------:R-:W-:Y:S01]  /*8d30*/  SHF.R.S32.HI R4, RZ, 0x7, R0 ;  /* 0x00000007ff047819 */ /* 0x000fe20000011400 */
[----:B------:R-:W-:-:S03]  /*8d40*/  IMAD.MOV.U32 R0, RZ, RZ, RZ ;  /* 0x000000ffff007224 */ /* 0x000fc600078e00ff */
[----:B------:R-:W-:-:S04]  /*8d50*/  VIMNMX R129, R129, R4, PT ;  /* 0x0000000481817248 */ /* 0x000fc80003fe0100 */
[----:B------:R-:W-:Y:S01]  /*8d60*/  ISETP.GE.AND P2, PT, R129, 0x1, PT ;  /* 0x000000018100780c */ /* 0x000fe20003f46270 */
[----:B------:R-:W-:-:S12]  /*8d70*/  @P0 BRA `(.L_x_9502) ;  /* 0x00000000000c0947 */ /* 0x000fd80003800000 */
[----:B------:R-:W0:Y:S01]  /*8d80*/  FENCE.VIEW.ASYNC.G ;  /* 0x00000000000073c6 */ /* 0x000e220000000100 */
[----:B------:R-:W-:Y:S05]  /*8d90*/  WARPSYNC.ALL ;  /* 0x0000000000007948 */ /* 0x000fea0003800000 */
[----:B0-----:R-:W-:Y:S06]  /*8da0*/  BAR.ARV 0xc, 0x180 ;  /* 0x0306000000007b1d */ /* 0x001fec0000002000 */
.L_x_9502:
[----:B------:R-:W-:Y:S01]  /*8db0*/  CS2R R88, SRZ ;  /* 0x0000000000587805 */ /* 0x000fe2000001ff00 */
[----:B------:R-:W-:Y:S06]  /*8dc0*/  @!P2 BRA `(.L_x_9503) ;  /* 0x000000d000dca947 */ /* 0x000fec0003800000 */
[----:B------:R-:W-:-:S03]  /*8dd0*/  UMOV UR4, 0xffffffff ;  /* 0xffffffff00047882 */ /* 0x000fc60000000000 */
[----:B------:R-:W-:Y:S05]  /*8de0*/  BRA.DIV UR4, `(.L_x_9504) ;  /* 0x0000016e04287947 */ /* 0x000fea000b800000 */
[----:B------:R0:W1:Y:S02]  /*8df0*/  SHFL.IDX PT, R190, R224, RZ, 0x1f ;  /* 0x00001fffe0be7589 */ /* 0x00006400000e0000 */
.L_x_9776:
        /* <DEDUP_REMOVED lines=25> */
.L_x_9505:
        /* <DEDUP_REMOVED lines=12> */
.L_x_9509:
[----:B--2---:R2:W3:Y:S02]  /*9050*/  SYNCS.PHASECHK.TRANS64.TRYWAIT P0, [R2+URZ+0x28800], R3 ;  /* 0x02880003020075a7 */ /* 0x0044e4000800017f */
[----:B---3--:R-:W-:Y:S05]  /*9060*/  @!P0 NANOSLEEP.SYNCS 0x989680 ;  /* 0x009896800000895d */ /* 0x008fea0003900000 */
[----:B------:R-:W3:Y:S02]  /*9070*/  @!P0 SYNCS.PHASECHK.TRANS64 P0, [R2+URZ+0x28800], R3 ;  /* 0x02880003020085a7 */ /* 0x000ee4000800007f */
[----:B---3--:R-:W-:Y:S05]  /*9080*/  @!P0 BRA `(.L_x_9509) ;  /* 0xfffffffc00f08947 */ /* 0x008fea000383ffff */
.L_x_9508:
[----:B------:R-:W-:Y:S05]  /*9090*/  BSYNC B0 ;  /* 0x0000000000007941 */ /* 0x000fea0003800000 */
.L_x_9507:
[----:B------:R-:W-:Y:S05]  /*90a0*/  BRA `(.L_x_9510) ;  /* 0x0000005000e87947 */ /* 0x000fea0003800000 */
.L_x_9506:
        /* <DEDUP_REMOVED lines=29> */
.L_x_9511:
        /* <DEDUP_REMOVED lines=39> */
.L_x_9782:
        /* <DEDUP_REMOVED lines=31> */
.L_x_9516:
[----:B------:R-:W-:Y:S05]  /*96e0*/  BSYNC B1 ;  /* 0x0000000000017941 */ /* 0x000fea0003800000 */
.L_x_9515:
        /* <DEDUP_REMOVED lines=23> */
.L_x_9788:
        /* <DEDUP_REMOVED lines=30> */
.L_x_9519:
[----:B------:R-:W-:Y:S05]  /*9a40*/  BSYNC B1 ;  /* 0x0000000000017941 */ /* 0x000fea0003800000 */
.L_x_9518:
        /* <DEDUP_REMOVED lines=22> */
.L_x_9794:
        /* <DEDUP_REMOVED lines=31> */
.L_x_9522:
[----:B------:R-:W-:Y:S05]  /*9da0*/  BSYNC B1 ;  /* 0x0000000000017941 */ /* 0x000fea0003800000 */
.L_x_9521:
        /* <DEDUP_REMOVED lines=23> */
.L_x_9800:
        /* <DEDUP_REMOVED lines=34> */
.L_x_9525:
[----:B------:R-:W-:Y:S05]  /*a140*/  BSYNC B1 ;  /* 0x0000000000017941 */ /* 0x000fea0003800000 */
.L_x_9524:
        /* <DEDUP_REMOVED lines=18> */
.L_x_9801:
[----:B------:R-:W-:Y:S05]  /*a270*/  BSYNC B1 ;  /* 0x0000000000017941 */ /* 0x000fea0003800000 */
.L_x_9526:
        /* <DEDUP_REMOVED lines=55> */
.L_x_9531:
[----:B------:R-:W-:Y:S05]  /*a5f0*/  BSYNC B2 ;  /* 0x0000000000027941 */ /* 0x000fea0003800000 */
.L_x_9530:
        /* <DEDUP_REMOVED lines=47> */
.L_x_9529:
[----:B------:R-:W-:Y:S05]  /*a8f0*/  BSYNC B1 ;  /* 0x0000000000017941 */ /* 0x000fea0003800000 */
.L_x_9528:
        /* <DEDUP_REMOVED lines=54> */
.L_x_9535:
[----:B------:R-:W-:Y:S05]  /*ac60*/  BSYNC B2 ;  /* 0x0000000000027941 */ /* 0x000fea0003800000 */
.L_x_9534:
        /* <DEDUP_REMOVED lines=47> */
.L_x_9533:
[----:B------:R-:W-:Y:S05]  /*af60*/  BSYNC B1 ;  /* 0x0000000000017941 */ /* 0x000fea0003800000 */
.L_x_9532:
        /* <DEDUP_REMOVED lines=54> */
.L_x_9539:
[----:B------:R-:W-:Y:S05]  /*b2d0*/  BSYNC B2 ;  /* 0x0000000000027941 */ /* 0x000fea0003800000 */
.L_x_9538:
        /* <DEDUP_REMOVED lines=47> */
.L_x_9537:
[----:B------:R-:W-:Y:S05]  /*b5d0*/  BSYNC B1 ;  /* 0x0000000000017941 */ /* 0x000fea0003800000 */
.L_x_9536:
        /* <DEDUP_REMOVED lines=53> */
.L_x_9542:
[----:B------:R-:W-:Y:S05]  /*b930*/  BSYNC B1 ;  /* 0x0000000000017941 */ /* 0x000fea0003800000 */
.L_x_9541:
        /* <DEDUP_REMOVED lines=48> */
.L_x_9513:
        /* <DEDUP_REMOVED lines=79> */
.L_x_9811:
        /* <DEDUP_REMOVED lines=19> */
.L_x_9545:
[----:B------:R-:W-:Y:S05]  /*c260*/  BSYNC B1 ;  /* 0x0000000000017941 */ /* 0x000fea0003800000 */
.L_x_9544:
        /* <DEDUP_REMOVED lines=66> */
.L_x_9821:
        /* <DEDUP_REMOVED lines=23> */
.L_x_9548:
[----:B------:R-:W-:Y:S05]  /*c800*/  BSYNC B1 ;  /* 0x0000000000017941 */ /* 0x000fea0003800000 */
.L_x_9547:
        /* <DEDUP_REMOVED lines=22> */
.L_x_9822:
[----:B------:R-:W-:Y:S05]  /*c970*/  BSYNC B1 ;  /* 0x0000000000017941 */ /* 0x000fea0003800000 */
.L_x_9549:
        /* <DEDUP_REMOVED lines=105> */
.L_x_9552:
[----:B------:R-:W-:Y:S05]  /*d010*/  BSYNC B1 ;  /* 0x0000000000017941 */ /* 0x000fea0003800000 */
.L_x_9551:
[----:B------:R-:W-:Y:S04]  /*d020*/  BSSY B1, `(.L_x_9553) ;  /* 0x0000068000017945 */ /* 0x000fe80003800000 */
[----:B------:R-:W-:Y:S05]  /*d030*/  @P2 BRA `(.L_x_9554) ;  /* 0x0000000400982947 */ /* 0x000fea0003800000 */
[----:B------:R-:W-:Y:S02]  /*d040*/  LEA.HI R20, R47, R206, RZ, 0x1d ;  /* 0x000000ce2f147211 */ /* 0x000fe400078fe8ff */
[----:B------:R-:W-:Y:S02]  /*d050*/  SHF.R.U32.HI R37, RZ, 0x10, R5 ;  /* 0x00000010ff257819 */ /* 0x000fe40000011605 */
[----:B01----:R-:W-:Y:S01]  /*d060*/  SHF.R.S32.HI R29, RZ, 0x1f, R20 ;  /* 0x0000001fff1d7819 */ /* 0x003fe20000011414 */
        /* <DEDUP_REMOVED lines=9> */
[----:B------:R-:W0:Y:S01]  /*d100*/  LDS.128 R28, [R223] ;  /* 0x00000000df1c7984 */ /* 0x000e220000000c00 */
[----:B------:R-:W-:Y:S02]  /*d110*/  PRMT R64, R64, 0x5410, R7 ;  /* 0x0000541040407816 */ /* 0x000fe40000000007 */
[----:B------:R-:W-:-:S02]  /*d120*/  IADD3 R21, R20, R21, R199 ;  /* 0x0000001514157210 */ /* 0x000fc40007ffe0c7 */
[----:B------:R-:W-:Y:S02]  /*d130*/  SHF.R.U64 R20, R4, 0x10, R5 ;  /* 0x0000001004147819 */ /* 0x000fe40000001205 */
[--C-:B------:R-:W-:Y:S01]  /*d140*/  SHF.R.U64 R5, R24, 0x10, R25.reuse ;  /* 0x0000001018057819 */ /* 0x100fe20000001219 */
[----:B------:R-:W-:Y:S01]  /*d150*/  IMAD R21, R21, 0x2, R2 ;  /* 0x0000000215157824 */ /* 0x000fe200078e0202 */
[----:B------:R-:W-:Y:S02]  /*d160*/  SHF.R.U32.HI R25, RZ, 0x10, R25 ;  /* 0x00000010ff197819 */ /* 0x000fe40000011619 */
[----:B------:R-:W-:Y:S02]  /*d170*/  SHF.R.U64 R4, R26, 0x10, R27 ;  /* 0x000000101a047819 */ /* 0x000fe4000000121b */
[----:B------:R-:W1:Y:S01]  /*d180*/  LDS.128 R32, [R21+0x10400] ;  /* 0x0104000015207984 */ /* 0x000e620000000c00 */
[----:B------:R-:W-:Y:S02]  /*d190*/  PRMT R56, R56, 0x5410, R5 ;  /* 0x0000541038387816 */ /* 0x000fe40000000005 */
[----:B------:R-:W-:-:S02]  /*d1a0*/  SHF.R.U32.HI R27, RZ, 0x10, R27 ;  /* 0x00000010ff1b7819 */ /* 0x000fc4000001161b */
[----:B------:R-:W-:Y:S01]  /*d1b0*/  PRMT R61, R61, 0x5410, R20 ;  /* 0x000054103d3d7816 */ /* 0x000fe20000000014 */
[----:B------:R-:W-:Y:S01]  /*d1c0*/  IMAD.U32 R37, R56, 0x10000, RZ ;  /* 0x0001000038257824 */ /* 0x000fe200078e00ff */
[----:B------:R-:W-:Y:S02]  /*d1d0*/  PRMT R58, R58, 0x5410, R25 ;  /* 0x000054103a3a7816 */ /* 0x000fe40000000019 */
[----:B------:R-:W-:Y:S01]  /*d1e0*/  PRMT R59, R59, 0x5410, R4 ;  /* 0x000054103b3b7816 */ /* 0x000fe20000000004 */
[----:B------:R-:W-:Y:S01]  /*d1f0*/  IMAD.U32 R36, R61, 0x10000, RZ ;  /* 0x000100003d247824 */ /* 0x000fe200078e00ff */
[----:B------:R-:W-:Y:S02]  /*d200*/  PRMT R63, R63, 0x5410, R6 ;  /* 0x000054103f3f7816 */ /* 0x000fe40000000006 */
[----:B------:R-:W-:Y:S02]  /*d210*/  PRMT R60, R60, 0x5410, R27 ;  /* 0x000054103c3c7816 */ /* 0x000fe4000000001b */
[----:B------:R-:W-:-:S02]  /*d220*/  LOP3.LUT R56, R56, 0xffff0000, RZ, 0xc0, !PT ;  /* 0xffff000038387812 */ /* 0x000fc400078ec0ff */
        /* <DEDUP_REMOVED lines=45> */
[----:B------:R-:W-:Y:S01]  /*d500*/  FMUL.FTZ R28, R29, R4 ;  /* 0x000000041d1c7220 */ /* 0x000fe20000410000 */
        /* <DEDUP_REMOVED lines=25> */
.L_x_9554:
[----:B------:R-:W-:Y:S05]  /*d6a0*/  BSYNC B1 ;  /* 0x0000000000017941 */ /* 0x000fea0003800000 */
.L_x_9553:
        /* <DEDUP_REMOVED lines=104> */
.L_x_9556:
[----:B------:R-:W-:Y:S05]  /*dd30*/  BSYNC B1 ;  /* 0x0000000000017941 */ /* 0x000fea0003800000 */
.L_x_9555:
[----:B------:R-:W-:Y:S01]  /*dd40*/  PRMT R20, R3, 0x5410, R0 ;  /* 0x0000541003147816 */ /* 0x000fe20000000000 */
[----:B------:R-:W-:Y:S06]  /*dd50*/  @P0 BRA `(.L_x_9540) ;  /* 0x0000000400980947 */ /* 0x000fec0003800000 */
[----:B------:R-:W-:Y:S02]  /*dd60*/  LEA.HI R47, R47, R206, RZ, 0x1d ;  /* 0x000000ce2f2f7211 */ /* 0x000fe400078fe8ff */
[----:B--23--:R-:W-:Y:S02]  /*dd70*/  SHF.R.U64 R21, R12, 0x10, R13 ;  /* 0x000000100c157819 */ /* 0x00cfe4000000120d */
[----:B------:R-:W-:Y:S01]  /*dd80*/  SHF.R.S32.HI R0, RZ, 0x1f, R47 ;  /* 0x0000001fff007819 */ /* 0x000fe2000001142f */
[----:B------:R-:W-:Y:S01]  /*dd90*/  IMAD.SHL.U32 R3, R47, 0x8, RZ ;  /* 0x000000082f037824 */ /* 0x000fe200078e00ff */
[----:B------:R-:W-:Y:S02]  /*dda0*/  SHF.R.U32.HI R12, RZ, 0x10, R13 ;  /* 0x00000010ff0c7819 */ /* 0x000fe4000001160d */
[----:B------:R-:W-:Y:S02]  /*ddb0*/  LEA.HI R0, R0, R47, RZ, 0x3 ;  /* 0x0000002f00007211 */ /* 0x000fe400078f18ff */
[----:B------:R-:W-:-:S02]  /*ddc0*/  LOP3.LUT R3, R194, 0x38, R3, 0xf8, !PT ;  /* 0x00000038c2037812 */ /* 0x000fc400078ef803 */
[----:B------:R-:W-:Y:S01]  /*ddd0*/  PRMT R71, R71, 0x5410, R12 ;  /* 0x0000541047477816 */ /* 0x000fe2000000000c */
[----:B------:R-:W-:Y:S01]  /*dde0*/  IMAD.SHL.U32 R4, R0, 0x400, RZ ;  /* 0x0000040000047824 */ /* 0x000fe200078e00ff */
[----:B------:R-:W-:Y:S02]  /*ddf0*/  LOP3.LUT R0, R3, R228, RZ, 0x3c, !PT ;  /* 0x000000e403007212 */ /* 0x000fe400078e3cff */
[--C-:B-1----:R-:W-:Y:S02]  /*de00*/  SHF.R.U64 R28, R14, 0x10, R15.reuse ;  /* 0x000000100e1c7819 */ /* 0x102fe4000000120f */
[----:B------:R-:W-:Y:S02]  /*de10*/  LOP3.LUT R3, R4, 0x7fffe000, RZ, 0xc0, !PT ;  /* 0x7fffe00004037812 */ /* 0x000fe400078ec0ff */
[----:B------:R-:W1:Y:S01]  /*de20*/  LDS.128 R4, [R221] ;  /* 0x00000000dd047984 */ /* 0x000e620000000c00 */
[----:B0-----:R-:W-:Y:S02]  /*de30*/  SHF.R.U32.HI R29, RZ, 0x10, R15 ;  /* 0x00000010ff1d7819 */ /* 0x001fe4000001160f */
[----:B------:R-:W-:-:S02]  /*de40*/  IADD3 R3, R0, R3, R197 ;  /* 0x0000000300037210 */ /* 0x000fc40007ffe0c5 */
[--C-:B------:R-:W-:Y:S02]  /*de50*/  SHF.R.U64 R0, R8, 0x10, R9.reuse ;  /* 0x0000001008007819 */ /* 0x100fe40000001209 */
[----:B------:R-:W-:Y:S01]  /*de60*/  SHF.R.U32.HI R8, RZ, 0x10, R9 ;  /* 0x00000010ff087819 */ /* 0x000fe20000011609 */
[----:B------:R-:W-:Y:S01]  /*de70*/  IMAD R3, R3, 0x2, R2 ;  /* 0x0000000203037824 */ /* 0x000fe200078e0202 */
[----:B------:R-:W-:Y:S02]  /*de80*/  PRMT R57, R57, 0x5410, R0 ;  /* 0x0000541039397816 */ /* 0x000fe40000000000 */
[--C-:B------:R-:W-:Y:S02]  /*de90*/  SHF.R.U64 R9, R10, 0x10, R11.reuse ;  /* 0x000000100a097819 */ /* 0x100fe4000000120b */
[----:B------:R-:W0:Y:S01]  /*dea0*/  LDS.128 R24, [R3+0x10400] ;  /* 0x0104000003187984 */ /* 0x000e220000000c00 */
[----:B------:R-:W-:Y:S02]  /*deb0*/  SHF.R.U32.HI R10, RZ, 0x10, R11 ;  /* 0x00000010ff0a7819 */ /* 0x000fe4000001160b */
[----:B------:R-:W-:-:S02]  /*dec0*/  PRMT R70, R70, 0x5410, R21 ;  /* 0x0000541046467816 */ /* 0x000fc40000000015 */
[----:B------:R-:W-:Y:S02]  /*ded0*/  PRMT R67, R67, 0x5410, R8 ;  /* 0x0000541043437816 */ /* 0x000fe40000000008 */
[----:B------:R-:W-:Y:S01]  /*dee0*/  PRMT R28, R20, 0x5432, R28 ;  /* 0x00005432141c7816 */ /* 0x000fe2000000001c */
[----:B------:R-:W-:Y:S01]  /*def0*/  IMAD.U32 R21, R70, 0x10000, RZ ;  /* 0x0001000046157824 */ /* 0x000fe200078e00ff */
[----:B------:R-:W-:Y:S02]  /*df00*/  PRMT R29, R20, 0x5410, R29 ;  /* 0x00005410141d7816 */ /* 0x000fe4000000001d */
[----:B------:R-:W-:Y:S02]  /*df10*/  PRMT R69, R69, 0x5410, R10 ;  /* 0x0000541045457816 */ /* 0x000fe4000000000a */
        /* <DEDUP_REMOVED lines=74> */
.L_x_9540:
[----:B------:R-:W-:Y:S05]  /*e3c0*/  BSYNC B0 ;  /* 0x0000000000007941 */ /* 0x000fea0003800000 */
.L_x_9512:
        /* <DEDUP_REMOVED lines=8> */
.L_x_9510:
[----:B------:R-:W-:-:S13]  /*e450*/  ISETP.NE.AND P0, PT, R189, 0x3, PT ;  /* 0x00000003bd00780c */ /* 0x000fda0003f05270 */
[----:B------:R-:W-:Y:S05]  /*e460*/  @!P0 BRA `(.L_x_9557) ;  /* 0x0000000000048947 */ /* 0x000fea0003800000 */
[----:B------:R-:W-:Y:S01]  /*e470*/  BPT.TRAP 0x1 ;  /* 0x000000040000795c */ /* 0x000fe20000300000 */
.L_x_9557:
[----:B------:R-:W-:Y:S01]  /*e480*/  IMAD R0, R184, 0x8, R2 ;  /* 0x00000008b8007824 */ /* 0x000fe200078e0202 */
[----:B012---:R-:W-:-:S04]  /*e490*/  SHF.L.U32 R3, R186, 0x1f, RZ ;  /* 0x0000001fba037819 */ /* 0x007fc800000006ff */
[----:B------:R0:W1:Y:S01]  /*e4a0*/  SYNCS.PHASECHK.TRANS64.TRYWAIT P2, [R0+URZ+0x28830], R3 ;  /* 0x02883003000075a7 */ /* 0x000062000804017f */
[----:B------:R-:W-:Y:S05]  /*e4b0*/  @!P0 BRA `(.L_x_9558) ;  /* 0x0000000000048947 */ /* 0x000fea0003800000 */
[----:B------:R-:W-:Y:S01]  /*e4c0*/  BPT.TRAP 0x1 ;  /* 0x000000040000795c */ /* 0x000fe20000300000 */
.L_x_9558:
[----:B---34-:R-:W2:Y:S02]  /*e4d0*/  S2R R4, SR_TID.X ;  /* 0x0000000000047919 */ /* 0x018ea40000002100 */
[----:B--2---:R-:W-:-:S04]  /*e4e0*/  LOP3.LUT R4, R4, 0x7f, RZ, 0xc0, !PT ;  /* 0x0000007f04047812 */ /* 0x004fc800078ec0ff */
[----:B------:R-:W-:Y:S01]  /*e4f0*/  ISETP.NE.AND P1, PT, R4, RZ, PT ;  /* 0x000000ff0400720c */ /* 0x000fe20003f25270 */
[----:B-1----:R-:W-:-:S12]  /*e500*/  @P2 BRA `(.L_x_9559) ;  /* 0x0000000000082947 */ /* 0x002fd80003800000 */
[----:B------:R-:W1:Y:S02]  /*e510*/  SYNCS.PHASECHK.TRANS64.TRYWAIT P2, [R0+URZ+0x28830], R3 ;  /* 0x02883003000075a7 */ /* 0x000e64000804017f */
[----:B-1----:R-:W-:Y:S05]  /*e520*/  @!P2 BRA `(.L_x_9560) ;  /* 0x000001280048a947 */ /* 0x002fea0003800000 */
.L_x_9559:
        /* <DEDUP_REMOVED lines=52> */
[----:B------:R-:W-:Y:S01]  /*e870*/  @!P1 VIADD R0, R0, 0x28840 ;  /* 0x0002884000009836 */ /* 0x000fe20000000000 */
[----:B------:R-:W-:Y:S01]  /*e880*/  R2UR UR14, R8 ;  /* 0x00000000080e72ca */ /* 0x000fe200000e0000 */
[C---:B------:R-:W-:Y:S01]  /*e890*/  VIADD R8, R6.reuse, 0x404 ;  /* 0x0000040406087836 */ /* 0x040fe20000000000 */
[----:B------:R-:W-:Y:S01]  /*e8a0*/  ULDC UR43, c[0x0][0x988] ;  /* 0x00026200002b7ab9 */ /* 0x000fe20000000800 */
[----:B------:R-:W-:Y:S01]  /*e8b0*/  VIADD R6, R6, 0x406 ;  /* 0x0000040606067836 */ /* 0x000fe20000000000 */
[----:B------:R-:W-:Y:S01]  /*e8c0*/  @!P1 PRMT R0, RZ, 0x654, R0 ;  /* 0x00000654ff009816 */ /* 0x000fe20000000000 */
[----:B------:R-:W-:Y:S01]  /*e8d0*/  ULDC UR44, c[0x0][0x988] ;  /* 0x00026200002c7ab9 */ /* 0x000fe20000000800 */
[----:B------:R-:W-:-:S02]  /*e8e0*/  R2UR UR18, R8 ;  /* 0x00000000081272ca */ /* 0x000fc400000e0000 */
[----:B------:R-:W-:Y:S02]  /*e8f0*/  CS2R R150, SRZ ;  /* 0x0000000000967805 */ /* 0x000fe4000001ff00 */
[----:B------:R-:W-:Y:S02]  /*e900*/  R2UR UR22, R6 ;  /* 0x00000000061672ca */ /* 0x000fe400000e0000 */
        /* <DEDUP_REMOVED lines=13> */
[----:B0-----:R-:W-:Y:S01]  /*e9e0*/  ISETP.NE.AND P2, PT, R3, 0x1, PT ;  /* 0x000000010300780c */ /* 0x001fe20003f45270 */
[----:B------:R-:W-:Y:S01]  /*e9f0*/  IMAD.IADD R3, R204, 0x1, R191 ;  /* 0x00000001cc037824 */ /* 0x000fe200078e02bf */
[----:B------:R-:W-:-:S11]  /*ea00*/  CS2R R120, SRZ ;  /* 0x0000000000787805 */ /* 0x000fd6000001ff00 */
[----:B------:R-:W0:Y:S08]  /*ea10*/  @P2 LDC R4, c[0x0][0x44c] ;  /* 0x00011300ff042b82 */ /* 0x000e300000000800 */
[----:B------:R-:W1:Y:S01]  /*ea20*/  @P2 LDC R7, c[0x0][0x450] ;  /* 0x00011400ff072b82 */ /* 0x000e620000000800 */
[----:B0-----:R-:W-:-:S05]  /*ea30*/  @P2 IMAD.HI.U32 R4, R3, R4, RZ ;  /* 0x0000000403042227 */ /* 0x001fca00078e00ff */
[----:B-1----:R-:W-:Y:S01]  /*ea40*/  @P2 SHF.R.U32.HI R3, RZ, R7, R4 ;  /* 0x00000007ff032219 */ /* 0x002fe20000011604 */
[----:B------:R-:W-:-:S04]  /*ea50*/  IMAD.MOV.U32 R4, RZ, RZ, -0x80 ;  /* 0xffffff80ff047424 */ /* 0x000fc800078e00ff */
[----:B------:R-:W0:Y:S01]  /*ea60*/  SHFL.IDX PT, R8, R3, 0x1, 0x1c1f ;  /* 0x003c1f0003087f89 */ /* 0x000e2200000e0000 */
[----:B------:R-:W-:-:S03]  /*ea70*/  IMAD R4, R129, R4, 0x80 ;  /* 0x0000008081047424 */ /* 0x000fc600078e0204 */
[----:B------:R-:W1:Y:S01]  /*ea80*/  SHFL.IDX PT, R11, R3, RZ, 0x1c1f ;  /* 0x001c1fff030b7589 */ /* 0x000e6200000e0000 */
[----:B------:R-:W-:Y:S02]  /*ea90*/  VIADD R6, R4, 0x1 ;  /* 0x0000000104067836 */ /* 0x000fe40000000000 */
[----:B------:R-:W-:Y:S02]  /*eaa0*/  IMAD.IADD R4, R193, 0x1, R4 ;  /* 0x00000001c1047824 */ /* 0x000fe400078e0204 */
[C---:B------:R-:W-:Y:S02]  /*eab0*/  IMAD R6, R203.reuse, -0x2, R6 ;  /* 0xfffffffecb067824 */ /* 0x040fe400078e0206 */
[----:B------:R-:W-:-:S03]  /*eac0*/  IMAD R4, R203, -0x2, R4 ;  /* 0xfffffffecb047824 */ /* 0x000fc600078e0204 */
[----:B------:R-:W-:-:S04]  /*ead0*/  IADD3 R7, -R192, R6, R193 ;  /* 0x00000006c0077210 */ /* 0x000fc80007ffe1c1 */
[----:B0-----:R-:W-:-:S04]  /*eae0*/  VIADDMNMX R8, R8, R7, R4, PT ;  /* 0x0000000708087246 */ /* 0x001fc80003800104 */
[C---:B------:R-:W-:Y:S02]  /*eaf0*/  ISETP.GT.AND P4, PT, R8.reuse, RZ, PT ;  /* 0x000000ff0800720c */ /* 0x040fe40003f84270 */
[C---:B------:R-:W-:Y:S02]  /*eb00*/  ISETP.GT.AND P5, PT, R8.reuse, 0x1, PT ;  /* 0x000000010800780c */ /* 0x040fe40003fa4270 */
[----:B------:R-:W-:Y:S02]  /*eb10*/  ISETP.GT.AND P3, PT, R8, 0x8, PT ;  /* 0x000000080800780c */ /* 0x000fe40003f64270 */
[----:B-1----:R-:W-:Y:S01]  /*eb20*/  VIADDMNMX R11, R11, R7, R4, PT ;  /* 0x000000070b0b7246 */ /* 0x002fe20003800104 */
        /* <DEDUP_REMOVED lines=8> */
[----:B------:R-:W-:Y:S01]  /*ebb0*/  HGMMA.64x128x16.F32.BF16 R24, gdesc[UR4], R24, gsb0 ;  /* 0x01e00000041879f0 */ /* 0x000fe20008001818 */
[----:B------:R-:W-:Y:S02]  /*ebc0*/  ULDC UR6, c[0x0][0x988] ;  /* 0x0002620000067ab9 */ /* 0x000fe40000000800 */
[----:B------:R-:W-:Y:S01]  /*ebd0*/  IMAD.U32 R3, RZ, RZ, UR6 ;  /* 0x00000006ff037e24 */ /* 0x000fe2000f8e00ff */
        /* <DEDUP_REMOVED lines=39> */
[----:B------:R-:W-:Y:S01]  /*ee50*/  IMAD.MOV.U32 R43, RZ, RZ, R191 ;  /* 0x000000ffff2b7224 */ /* 0x000fe200078e00bf */
        /* <DEDUP_REMOVED lines=70> */
[----:B------:R-:W1:Y:S01]  /*f2c0*/  SHFL.BFLY PT, R8, R13, 0x2, 0x1f ;  /* 0x0c401f000d087f89 */ /* 0x000e6200000e0000 */
[----:B------:R-:W-:Y:S02]  /*f2d0*/  FSEL R25, R25, -INF , P5 ;  /* 0xff80000019197808 */ /* 0x000fe40002800000 */
[----:B------:R-:W-:Y:S02]  /*f2e0*/  ISETP.GT.AND P4, PT, R11, 0x9, PT ;  /* 0x000000090b00780c */ /* 0x000fe40003f84270 */
[----:B------:R-:W-:Y:S02]  /*f2f0*/  FMNMX.FTZ R7, R92, R25, !PT ;  /* 0x000000195c077209 */ /* 0x000fe40007810000 */
[----:B-1----:R-:W-:-:S05]  /*f300*/  FMNMX.FTZ R15, R13, R8, !PT ;  /* 0x000000080d0f7209 */ /* 0x002fca0007810000 */
[----:B------:R-:W1:Y:S02]  /*f310*/  SHFL.BFLY PT, R8, R15, 0x1, 0x1f ;  /* 0x0c201f000f087f89 */ /* 0x000e6400000e0000 */
[----:B-1----:R-:W-:-:S04]  /*f320*/  FMNMX.FTZ R8, R15, R8, !PT ;  /* 0x000000080f087209 */ /* 0x002fc80007810000 */
[C---:B------:R-:W-:Y:S01]  /*f330*/  FSETP.NEU.FTZ.AND P3, PT, R8.reuse, -INF , PT ;  /* 0xff8000000800780b */ /* 0x040fe20003f7d000 */
[----:B------:R-:W-:-:S05]  /*f340*/  FMUL.FTZ R9, R8, R3 ;  /* 0x0000000308097220 */ /* 0x000fca0000410000 */
[----:B------:R-:W-:Y:S02]  /*f350*/  FSEL R9, R9, RZ, P3 ;  /* 0x000000ff09097208 */ /* 0x000fe40001800000 */
[----:B------:R-:W-:-:S03]  /*f360*/  ISETP.GT.AND P3, PT, R11, 0x8, PT ;  /* 0x000000080b00780c */ /* 0x000fc60003f64270 */
[-CC-:B------:R-:W-:Y:S01]  /*f370*/  FFMA.FTZ R181, R12, R3.reuse, -R9.reuse ;  /* 0x000000030cb57223 */ /* 0x180fe20000010809 */
[-CC-:B------:R-:W-:Y:S01]  /*f380*/  FFMA.FTZ R12, R88, R3.reuse, -R9.reuse ;  /* 0x00000003580c7223 */ /* 0x180fe20000010809 */
[----:B------:R-:W-:Y:S01]  /*f390*/  FSEL R88, R28, -INF , P3 ;  /* 0xff8000001c587808 */ /* 0x000fe20001800000 */
[-CC-:B------:R-:W-:Y:S01]  /*f3a0*/  FFMA.FTZ R183, R90, R3.reuse, -R9.reuse ;  /* 0x000000035ab77223 */ /* 0x180fe20000010809 */
[----:B------:R-:W-:Y:S01]  /*f3b0*/  ISETP.GT.AND P3, PT, R11, 0x10, PT ;  /* 0x000000100b00780c */ /* 0x000fe20003f64270 */
[-CC-:B------:R-:W-:Y:S01]  /*f3c0*/  FFMA.FTZ R13, R94, R3.reuse, -R9.reuse ;  /* 0x000000035e0d7223 */ /* 0x180fe20000010809 */
[----:B------:R-:W-:Y:S01]  /*f3d0*/  FSEL R90, R29, -INF , P4 ;  /* 0xff8000001d5a7808 */ /* 0x000fe20002000000 */
[--C-:B------:R-:W-:Y:S01]  /*f3e0*/  FFMA.FTZ R177, R96, R3, -R9.reuse ;  /* 0x0000000360b17223 */ /* 0x100fe20000010809 */
[----:B------:R-:W-:Y:S01]  /*f3f0*/  FMNMX.FTZ R7, R88, R7, !PT ;  /* 0x0000000758077209 */ /* 0x000fe20007810000 */
[-CC-:B------:R-:W-:Y:S01]  /*f400*/  FFMA.FTZ R24, R100, R3.reuse, -R9.reuse ;  /* 0x0000000364187223 */ /* 0x180fe20000010809 */
[C---:B------:R-:W-:Y:S01]  /*f410*/  ISETP.GT.AND P4, PT, R11.reuse, 0x11, PT ;  /* 0x000000110b00780c */ /* 0x040fe20003f84270 */
[-CC-:B------:R-:W-:Y:S01]  /*f420*/  FFMA.FTZ R179, R102, R3.reuse, -R9.reuse ;  /* 0x0000000366b37223 */ /* 0x180fe20000010809 */
[----:B------:R-:W-:Y:S01]  /*f430*/  FSEL R94, R32, -INF , P3 ;  /* 0xff800000205e7808 */ /* 0x000fe20001800000 */
[--C-:B------:R-:W-:Y:S01]  /*f440*/  FFMA.FTZ R28, R104, R3, -R9.reuse ;  /* 0x00000003681c7223 */ /* 0x100fe20000010809 */
[----:B------:R-:W-:Y:S01]  /*f450*/  FMNMX.FTZ R7, R90, R7, !PT ;  /* 0x000000075a077209 */ /* 0x000fe20007810000 */
        /* <DEDUP_REMOVED lines=19> */
[C---:B------:R-:W-:Y:S01]  /*f590*/  ISETP.GT.AND P4, PT, R11.reuse, 0x21, PT ;  /* 0x000000210b00780c */ /* 0x040fe20003f84270 */
[-CC-:B------:R-:W-:Y:S01]  /*f5a0*/  FFMA.FTZ R42, R42, R3.reuse, -R9.reuse ;  /* 0x000000032a2a7223 */ /* 0x180fe20000010809 */
[----:B------:R-:W-:Y:S01]  /*f5b0*/  FSEL R40, R40, -INF , P3 ;  /* 0xff80000028287808 */ /* 0x000fe20001800000 */
[--C-:B------:R-:W-:Y:S01]  /*f5c0*/  FFMA.FTZ R6, R6, R3, -R9.reuse ;  /* 0x0000000306067223 */ /* 0x100fe20000010809 */
[----:B------:R-:W-:Y:S01]  /*f5d0*/  FMNMX.FTZ R7, R100, R7, !PT ;  /* 0x0000000764077209 */ /* 0x000fe20007810000 */
[----:B------:R-:W1:Y:S01]  /*f5e0*/  MUFU.EX2 R4, R12 ;  /* 0x0000000c00047308 */ /* 0x000e620000000800 */
[----:B------:R-:W-:Y:S01]  /*f5f0*/  ISETP.GT.AND P3, PT, R11, 0x28, PT ;  /* 0x000000280b00780c */ /* 0x000fe20003f64270 */
[-CC-:B------:R-:W-:Y:S01]  /*f600*/  FFMA.FTZ R10, R10, R3.reuse, -R9.reuse ;  /* 0x000000030a0a7223 */ /* 0x180fe20000010809 */
[----:B------:R-:W-:Y:S01]  /*f610*/  FSEL R102, R41, -INF , P4 ;  /* 0xff80000029667808 */ /* 0x000fe20002000000 */
[--C-:B------:R-:W-:Y:S01]  /*f620*/  FFMA.FTZ R157, R66, R3, -R9.reuse ;  /* 0x00000003429d7223 */ /* 0x100fe20000010809 */
[----:B------:R-:W-:Y:S01]  /*f630*/  FMNMX.FTZ R7, R40, R7, !PT ;  /* 0x0000000728077209 */ /* 0x000fe20007810000 */
[-CC-:B------:R-:W-:Y:S01]  /*f640*/  FFMA.FTZ R14, R14, R3.reuse, -R9.reuse ;  /* 0x000000030e0e7223 */ /* 0x180fe20000010809 */
[C---:B------:R-:W-:Y:S01]  /*f650*/  ISETP.GT.AND P4, PT, R11.reuse, 0x29, PT ;  /* 0x000000290b00780c */ /* 0x040fe20003f84270 */
[----:B------:R-:W2:Y:S01]  /*f660*/  MUFU.EX2 R183, R183 ;  /* 0x000000b700b77308 */ /* 0x000ea20000000800 */
[----:B------:R-:W-:Y:S01]  /*f670*/  FSEL R44, R44, -INF , P3 ;  /* 0xff8000002c2c7808 */ /* 0x000fe20001800000 */
[--C-:B------:R-:W-:Y:S01]  /*f680*/  FFMA.FTZ R159, R70, R3, -R9.reuse ;  /* 0x00000003469f7223 */ /* 0x100fe20000010809 */
[----:B------:R-:W-:Y:S01]  /*f690*/  FMNMX.FTZ R7, R102, R7, !PT ;  /* 0x0000000766077209 */ /* 0x000fe20007810000 */
[-CC-:B------:R-:W-:Y:S01]  /*f6a0*/  FFMA.FTZ R20, R20, R3.reuse, -R9.reuse ;  /* 0x0000000314147223 */ /* 0x180fe20000010809 */
[----:B------:R-:W-:Y:S01]  /*f6b0*/  ISETP.GT.AND P3, PT, R11, 0x30, PT ;  /* 0x000000300b00780c */ /* 0x000fe20003f64270 */
[--C-:B------:R-:W-:Y:S01]  /*f6c0*/  FFMA.FTZ R161, R74, R3, -R9.reuse ;  /* 0x000000034aa17223 */ /* 0x100fe20000010809 */
[----:B------:R-:W-:Y:S01]  /*f6d0*/  FSEL R104, R45, -INF , P4 ;  /* 0xff8000002d687808 */ /* 0x000fe20002000000 */
[----:B------:R3:W4:Y:S01]  /*f6e0*/  MUFU.EX2 R12, R13 ;  /* 0x0000000d000c7308 */ /* 0x0007220000000800 */
        /* <DEDUP_REMOVED lines=13> */
[----:B------:R-:W-:Y:S01]  /*f7c0*/  FFMA.FTZ R46, R46, R3, -R9 ;  /* 0x000000032e2e7223 */ /* 0x000fe20000010809 */
[----:B------:R-:W-:Y:S01]  /*f7d0*/  ISETP.GT.AND P4, PT, R11, 0x39, PT ;  /* 0x000000390b00780c */ /* 0x000fe20003f84270 */
[----:B------:R-:W0:Y:S01]  /*f7e0*/  MUFU.EX2 R177, R177 ;  /* 0x000000b100b17308 */ /* 0x000e220000000800 */
[----:B------:R-:W-:-:S02]  /*f7f0*/  FSEL R52, R52, -INF , P3 ;  /* 0xff80000034347808 */ /* 0x000fc40001800000 */
[----:B------:R-:W-:Y:S02]  /*f800*/  FMNMX.FTZ R7, R106, R7, !PT ;  /* 0x000000076a077209 */ /* 0x000fe40007810000 */
[----:B------:R-:W-:Y:S02]  /*f810*/  ISETP.GT.AND P3, PT, R11, 0x40, PT ;  /* 0x000000400b00780c */ /* 0x000fe40003f64270 */
[----:B------:R-:W-:Y:S01]  /*f820*/  FSEL R108, R53, -INF , P4 ;  /* 0xff800000356c7808 */ /* 0x000fe20002000000 */
[----:B------:R-:W0:Y:S01]  /*f830*/  MUFU.EX2 R24, R24 ;  /* 0x0000001800187308 */ /* 0x000e220000000800 */
[----:B------:R-:W-:Y:S02]  /*f840*/  FMNMX.FTZ R7, R52, R7, !PT ;  /* 0x0000000734077209 */ /* 0x000fe40007810000 */
[----:B------:R-:W-:Y:S02]  /*f850*/  ISETP.GT.AND P4, PT, R11, 0x41, PT ;  /* 0x000000410b00780c */ /* 0x000fe40003f84270 */
[----:B------:R-:W-:-:S02]  /*f860*/  FSEL R56, R56, -INF , P3 ;  /* 0xff80000038387808 */ /* 0x000fc40001800000 */
[----:B------:R-:W-:Y:S01]  /*f870*/  FMNMX.FTZ R7, R108, R7, !PT ;  /* 0x000000076c077209 */ /* 0x000fe20007810000 */
[----:B------:R-:W0:Y:S01]  /*f880*/  MUFU.EX2 R179, R179 ;  /* 0x000000b300b37308 */ /* 0x000e220000000800 */
[----:B------:R-:W-:Y:S02]  /*f890*/  ISETP.GT.AND P3, PT, R11, 0x48, PT ;  /* 0x000000480b00780c */ /* 0x000fe40003f64270 */
[----:B------:R-:W-:Y:S02]  /*f8a0*/  FSEL R110, R57, -INF , P4 ;  /* 0xff800000396e7808 */ /* 0x000fe40002000000 */
[----:B------:R-:W-:Y:S02]  /*f8b0*/  FMNMX.FTZ R7, R56, R7, !PT ;  /* 0x0000000738077209 */ /* 0x000fe40007810000 */
[----:B------:R-:W-:Y:S01]  /*f8c0*/  ISETP.GT.AND P4, PT, R11, 0x49, PT ;  /* 0x000000490b00780c */ /* 0x000fe20003f84270 */
[----:B------:R-:W0:Y:S01]  /*f8d0*/  MUFU.EX2 R28, R28 ;  /* 0x0000001c001c7308 */ /* 0x000e220000000800 */
[----:B------:R-:W-:-:S02]  /*f8e0*/  FSEL R112, R60, -INF , P3 ;  /* 0xff8000003c707808 */ /* 0x000fc40001800000 */
[----:B------:R-:W-:Y:S02]  /*f8f0*/  FMNMX.FTZ R7, R110, R7, !PT ;  /* 0x000000076e077209 */ /* 0x000fe40007810000 */
[----:B------:R-:W-:Y:S02]  /*f900*/  ISETP.GT.AND P3, PT, R11, 0x50, PT ;  /* 0x000000500b00780c */ /* 0x000fe40003f64270 */
[----:B------:R-:W-:Y:S01]  /*f910*/  FSEL R60, R61, -INF , P4 ;  /* 0xff8000003d3c7808 */ /* 0x000fe20002000000 */
[----:B------:R-:W-:Y:S01]  /*f920*/  MUFU.EX2 R173, R173 ;  /* 0x000000ad00ad7308 */ /* 0x000fe20000000800 */
[----:B------:R-:W-:Y:S02]  /*f930*/  FMNMX.FTZ R7, R112, R7, !PT ;  /* 0x0000000770077209 */ /* 0x000fe40007810000 */
[----:B------:R-:W-:Y:S02]  /*f940*/  ISETP.GT.AND P4, PT, R11, 0x51, PT ;  /* 0x000000510b00780c */ /* 0x000fe40003f84270 */
[----:B------:R-:W-:-:S02]  /*f950*/  FSEL R64, R64, -INF , P3 ;  /* 0xff80000040407808 */ /* 0x000fc40001800000 */
[----:B------:R-:W-:Y:S01]  /*f960*/  FMNMX.FTZ R7, R60, R7, !PT ;  /* 0x000000073c077209 */ /* 0x000fe20007810000 */
[----:B------:R-:W-:Y:S01]  /*f970*/  MUFU.EX2 R32, R32 ;  /* 0x0000002000207308 */ /* 0x000fe20000000800 */
[----:B------:R-:W-:Y:S02]  /*f980*/  ISETP.GT.AND P3, PT, R11, 0x58, PT ;  /* 0x000000580b00780c */ /* 0x000fe40003f64270 */
[----:B------:R-:W-:Y:S02]  /*f990*/  FSEL R50, R65, -INF , P4 ;  /* 0xff80000041327808 */ /* 0x000fe40002000000 */
[----:B------:R-:W-:Y:S02]  /*f9a0*/  FMNMX.FTZ R7, R64, R7, !PT ;  /* 0x0000000740077209 */ /* 0x000fe40007810000 */
        /* <DEDUP_REMOVED lines=34> */
[----:B------:R-:W-:Y:S02]  /*fbd0*/  FSEL R118, R85, -INF , P4 ;  /* 0xff80000055767808 */ /* 0x000fe40002000000 */
[----:B------:R-:W-:Y:S01]  /*fbe0*/  FMNMX.FTZ R7, R84, R7, !PT ;  /* 0x0000000754077209 */ /* 0x000fe20007810000 */
[----:B------:R-:W-:Y:S03]  /*fbf0*/  MUFU.EX2 R6, R6 ;  /* 0x0000000600067308 */ /* 0x000fe60000000800 */
[----:B------:R-:W-:-:S05]  /*fc00*/  FMNMX.FTZ R7, R118, R7, !PT ;  /* 0x0000000776077209 */ /* 0x000fca0007810000 */
[----:B------:R-:W1:Y:S01]  /*fc10*/  SHFL.BFLY PT, R62, R7, 0x2, 0x1f ;  /* 0x0c401f00073e7f89 */ /* 0x000e6200000e0000 */
[----:B------:R-:W-:Y:S08]  /*fc20*/  MUFU.EX2 R155, R155 ;  /* 0x0000009b009b7308 */ /* 0x000ff00000000800 */
[----:B------:R-:W-:Y:S08]  /*fc30*/  MUFU.EX2 R10, R10 ;  /* 0x0000000a000a7308 */ /* 0x000ff00000000800 */
[----:B------:R-:W-:Y:S01]  /*fc40*/  MUFU.EX2 R157, R157 ;  /* 0x0000009d009d7308 */ /* 0x000fe20000000800 */
        /* <DEDUP_REMOVED lines=20> */
[----:B--2---:R-:W-:Y:S01]  /*fd90*/  FADD.FTZ R33, R183, R40 ;  /* 0x00000028b7217221 */ /* 0x004fe20000010000 */
[-CC-:B---3--:R-:W-:Y:S01]  /*fda0*/  FFMA.FTZ R13, R96, R3.reuse, -R29.reuse ;  /* 0x00000003600d7223 */ /* 0x188fe2000001081d */
[-CC-:B------:R-:W-:Y:S01]  /*fdb0*/  FFMA.FTZ R168, R48, R3.reuse, -R29.reuse ;  /* 0x0000000330a87223 */ /* 0x180fe2000001081d */
[-C--:B------:R-:W-:Y:S01]  /*fdc0*/  FFMA.FTZ R178, R98, R3.reuse, -R29 ;  /* 0x0000000362b27223 */ /* 0x080fe2000001081d */
[----:B----4-:R-:W-:Y:S01]  /*fdd0*/  FADD.FTZ R40, R12, R33 ;  /* 0x000000210c287221 */ /* 0x010fe20000010000 */
[----:B------:R-:W1:Y:S01]  /*fde0*/  @P2 LDC R48, c[0x0][0x44c] ;  /* 0x00011300ff302b82 */ /* 0x000e620000000800 */
[-CC-:B------:R-:W-:Y:S01]  /*fdf0*/  FFMA.FTZ R15, R100, R3.reuse, -R29.reuse ;  /* 0x00000003640f7223 */ /* 0x180fe2000001081d */
[----:B------:R-:W2:Y:S01]  /*fe00*/  MUFU.EX2 R9, R9 ;  /* 0x0000000900097308 */ /* 0x000ea20000000800 */
[----:B0-----:R-:W-:Y:S01]  /*fe10*/  FADD.FTZ R35, R177, R40 ;  /* 0x00000028b1237221 */ /* 0x001fe20000010000 */
[-CC-:B------:R-:W-:Y:S01]  /*fe20*/  FFMA.FTZ R170, R52, R3.reuse, -R29.reuse ;  /* 0x0000000334aa7223 */ /* 0x180fe2000001081d */
[-CC-:B------:R-:W-:Y:S01]  /*fe30*/  FFMA.FTZ R174, R44, R3.reuse, -R29.reuse ;  /* 0x000000032cae7223 */ /* 0x180fe2000001081d */
[-C--:B------:R-:W-:Y:S01]  /*fe40*/  FFMA.FTZ R21, R102, R3.reuse, -R29 ;  /* 0x0000000366157223 */ /* 0x080fe2000001081d */
[----:B------:R-:W-:Y:S01]  /*fe50*/  FADD.FTZ R40, R24, R35 ;  /* 0x0000002318287221 */ /* 0x000fe20000010000 */
[----:B------:R-:W0:Y:S01]  /*fe60*/  @P2 LDC R52, c[0x0][0x450] ;  /* 0x00011400ff342b82 */ /* 0x000e220000000800 */
[-CC-:B------:R-:W-:Y:S01]  /*fe70*/  FFMA.FTZ R25, R104, R3.reuse, -R29.reuse ;  /* 0x0000000368197223 */ /* 0x180fe2000001081d */
[----:B------:R-:W3:Y:S01]  /*fe80*/  MUFU.EX2 R182, R182 ;  /* 0x000000b600b67308 */ /* 0x000ee20000000800 */
[----:B------:R-:W-:Y:S01]  /*fe90*/  FADD.FTZ R37, R179, R40 ;  /* 0x00000028b3257221 */ /* 0x000fe20000010000 */
[-CC-:B------:R-:W-:Y:S01]  /*fea0*/  FFMA.FTZ R27, R106, R3.reuse, -R29.reuse ;  /* 0x000000036a1b7223 */ /* 0x180fe2000001081d */
[-CC-:B------:R-:W-:Y:S01]  /*feb0*/  FFMA.FTZ R31, R108, R3.reuse, -R29.reuse ;  /* 0x000000036c1f7223 */ /* 0x180fe2000001081d */
[-C--:B------:R-:W-:Y:S01]  /*fec0*/  FFMA.FTZ R152, R56, R3.reuse, -R29 ;  /* 0x0000000338987223 */ /* 0x080fe2000001081d */
[----:B------:R-:W-:Y:S01]  /*fed0*/  FADD.FTZ R44, R28, R37 ;  /* 0x000000251c2c7221 */ /* 0x000fe20000010000 */
[-CC-:B------:R-:W-:Y:S01]  /*fee0*/  FFMA.FTZ R33, R110, R3.reuse, -R29.reuse ;  /* 0x000000036e217223 */ /* 0x180fe2000001081d */
[-C--:B------:R-:W-:Y:S01]  /*fef0*/  FFMA.FTZ R154, R112, R3.reuse, -R29 ;  /* 0x00000003709a7223 */ /* 0x080fe2000001081d */
[----:B------:R-:W4:Y:S01]  /*ff00*/  MUFU.EX2 R11, R11 ;  /* 0x0000000b000b7308 */ /* 0x000f220000000800 */
[----:B--2---:R-:W-:Y:S01]  /*ff10*/  FADD.FTZ R35, R180, R9 ;  /* 0x00000009b4237221 */ /* 0x004fe20000010000 */
[----:B------:R-:W-:Y:S01]  /*ff20*/  FADD.FTZ R39, R173, R44 ;  /* 0x0000002cad277221 */ /* 0x000fe20000010000 */
[-CC-:B------:R-:W-:Y:S01]  /*ff30*/  FFMA.FTZ R60, R60, R3.reuse, -R29.reuse ;  /* 0x000000033c3c7223 */ /* 0x180fe2000001081d */
[-CC-:B------:R-:W-:Y:S01]  /*ff40*/  FFMA.FTZ R64, R64, R3.reuse, -R29.reuse ;  /* 0x0000000340407223 */ /* 0x180fe2000001081d */
[----:B------:R-:W-:Y:S01]  /*ff50*/  FFMA.FTZ R50, R50, R3, -R29 ;  /* 0x0000000332327223 */ /* 0x000fe2000001081d */
[----:B-1----:R-:W-:-:S04]  /*ff60*/  @P2 IMAD.HI.U32 R41, R191, R48, RZ ;  /* 0x00000030bf292227 */ /* 0x002fc800078e00ff */
[-C--:B------:R-:W-:Y:S01]  /*ff70*/  FFMA.FTZ R68, R68, R3.reuse, -R29 ;  /* 0x0000000344447223 */ /* 0x080fe2000001081d */
[----:B------:R-:W1:Y:S01]  /*ff80*/  MUFU.EX2 R176, R176 ;  /* 0x000000b000b07308 */ /* 0x000e620000000800 */
[----:B---3--:R-:W-:Y:S01]  /*ff90*/  FADD.FTZ R40, R182, R35 ;  /* 0x00000023b6287221 */ /* 0x008fe20000010000 */
[-CC-:B------:R-:W-:Y:S01]  /*ffa0*/  FFMA.FTZ R114, R114, R3.reuse, -R29.reuse ;  /* 0x0000000372727223 */ /* 0x180fe2000001081d */
[--C-:B------:R-:W-:Y:S01]  /*ffb0*/  FFMA.FTZ R72, R72, R3, -R29.reuse ;  /* 0x0000000348487223 */ /* 0x100fe2000001081d */
[----:B------:R-:W-:Y:S01]  /*ffc0*/  F2FP.BF16.F32.PACK_AB R181, R4, R181 ;  /* 0x000000b504b5723e */ /* 0x000fe200000010ff */
[-C--:B------:R-:W-:Y:S01]  /*ffd0*/  FFMA.FTZ R54, R54, R3.reuse, -R29 ;  /* 0x0000000336367223 */ /* 0x080fe2000001081d */
[----:B0-----:R-:W-:Y:S01]  /*ffe0*/  @P2 SHF.R.U32.HI R43, RZ, R52, R41 ;  /* 0x00000034ff2b2219 */ /* 0x001fe20000011629 */
[----:B------:R-:W-:Y:S01]  /*fff0*/  FFMA.FTZ R76, R76, R3, -R29 ;  /* 0x000000034c4c7223 */ /* 0x000fe2000001081d */
[----:B------:R-:W0:Y:S01]  /*10000*/  MUFU.EX2 R13, R13 ;  /* 0x0000000d000d7308 */ /* 0x000e220000000800 */
[----:B----4-:R-:W-:Y:S01]  /*10010*/  FADD.FTZ R37, R11, R40 ;  /* 0x000000280b257221 */ /* 0x010fe20000010000 */
[----:B------:R-:W-:Y:S01]  /*10020*/  FADD.FTZ R40, R32, R39 ;  /* 0x0000002720287221 */ /* 0x000fe20000010000 */
[----:B------:R-:W-:Y:S01]  /*10030*/  IADD3 R44, R43, R193, -R192 ;  /* 0x000000c12b2c7210 */ /* 0x000fe20007ffe8c0 */
[-CC-:B------:R-:W-:Y:S01]  /*10040*/  FFMA.FTZ R116, R116, R3.reuse, -R29.reuse ;  /* 0x0000000374747223 */ /* 0x180fe2000001081d */
[-C--:B------:R-:W-:Y:S01]  /*10050*/  FFMA.FTZ R80, R80, R3.reuse, -R29 ;  /* 0x0000000350507223 */ /* 0x080fe2000001081d */
[----:B------:R-:W-:Y:S01]  /*10060*/  FADD.FTZ R39, R175, R40 ;  /* 0x00000028af277221 */ /* 0x000fe20000010000 */
[----:B------:R-:W-:Y:S01]  /*10070*/  SHF.R.S32.HI R47, RZ, 0x1f, R44 ;  /* 0x0000001fff2f7819 */ /* 0x000fe2000001142c */
[----:B------:R-:W2:Y:S01]  /*10080*/  MUFU.EX2 R178, R178 ;  /* 0x000000b200b27308 */ /* 0x000ea20000000800 */
[----:B-1----:R-:W-:Y:S01]  /*10090*/  FADD.FTZ R0, R176, R37 ;  /* 0x00000025b0007221 */ /* 0x002fe20000010000 */
[----:B------:R-:W-:Y:S01]  /*100a0*/  FADD.FTZ R40, R36, R39 ;  /* 0x0000002724287221 */ /* 0x000fe20000010000 */
[-CC-:B------:R-:W-:Y:S01]  /*100b0*/  FFMA.FTZ R58, R58, R3.reuse, -R29.reuse ;  /* 0x000000033a3a7223 */ /* 0x180fe2000001081d */
[-CC-:B------:R-:W-:Y:S01]  /*100c0*/  FFMA.FTZ R84, R84, R3.reuse, -R29.reuse ;  /* 0x0000000354547223 */ /* 0x180fe2000001081d */
[----:B------:R-:W-:Y:S01]  /*100d0*/  FFMA.FTZ R118, R118, R3, -R29 ;  /* 0x0000000376767223 */ /* 0x000fe2000001081d */
[----:B------:R-:W-:Y:S01]  /*100e0*/  FADD.FTZ R41, R169, R40 ;  /* 0x00000028a9297221 */ /* 0x000fe20000010000 */
[----:B------:R-:W-:Y:S01]  /*100f0*/  LEA.HI R29, R47, R44, RZ, 0x7 ;  /* 0x0000002c2f1d7211 */ /* 0x000fe200078f38ff */
[----:B------:R-:W1:Y:S01]  /*10100*/  MUFU.EX2 R15, R15 ;  /* 0x0000000f000f7308 */ /* 0x000e620000000800 */
[C---:B0-----:R-:W-:Y:S01]  /*10110*/  FADD.FTZ R37, R13.reuse, R0 ;  /* 0x000000000d257221 */ /* 0x041fe20000010000 */
[----:B------:R-:W-:Y:S01]  /*10120*/  FADD.FTZ R40, R38, R41 ;  /* 0x0000002926287221 */ /* 0x000fe20000010000 */
[----:B------:R-:W-:-:S02]  /*10130*/  F2FP.BF16.F32.PACK_AB R176, R13, R176 ;  /* 0x000000b00db0723e */ /* 0x000fc400000010ff */
[----:B-----5:R-:W-:Y:S02]  /*10140*/  CS2R R112, SRZ ;  /* 0x0000000000707805 */ /* 0x020fe4000001ff00 */
[----:B------:R-:W-:Y:S01]  /*10150*/  SHF.R.S32.HI R13, RZ, 0x7, R29 ;  /* 0x00000007ff0d7819 */ /* 0x000fe2000001141d */
[----:B------:R-:W-:Y:S01]  /*10160*/  FADD.FTZ R41, R171, R40 ;  /* 0x00000028ab297221 */ /* 0x000fe20000010000 */
[----:B------:R-:W-:Y:S01]  /*10170*/  F2FP.BF16.F32.PACK_AB R180, R9, R180 ;  /* 0x000000b409b4723e */ /* 0x000fe200000010ff */
[----:B------:R-:W0:Y:S01]  /*10180*/  MUFU.EX2 R172, R172 ;  /* 0x000000ac00ac7308 */ /* 0x000e220000000800 */
[----:B--2---:R-:W-:Y:S01]  /*10190*/  FADD.FTZ R0, R178, R37 ;  /* 0x00000025b2007221 */ /* 0x004fe20000010000 */
[----:B------:R-:W-:Y:S01]  /*101a0*/  FADD.FTZ R40, R42, R41 ;  /* 0x000000292a287221 */ /* 0x000fe20000010000 */
[----:B------:R-:W-:Y:S02]  /*101b0*/  VIMNMX R13, RZ, R13, !PT ;  /* 0x0000000dff0d7248 */ /* 0x000fe40007fe0100 */
[----:B------:R-:W-:-:S02]  /*101c0*/  CS2R R110, SRZ ;  /* 0x00000000006e7805 */ /* 0x000fc4000001ff00 */
[----:B------:R-:W-:Y:S01]  /*101d0*/  F2FP.BF16.F32.PACK_AB R182, R11, R182 ;  /* 0x000000b60bb6723e */ /* 0x000fe200000010ff */
[----:B------:R-:W-:Y:S01]  /*101e0*/  FADD.FTZ R43, R153, R40 ;  /* 0x00000028992b7221 */ /* 0x000fe20000010000 */
[----:B------:R-:W-:Y:S01]  /*101f0*/  F2FP.BF16.F32.PACK_AB R183, R12, R183 ;  /* 0x000000b70cb7723e */ /* 0x000fe200000010ff */
[----:B------:R-:W2:Y:S01]  /*10200*/  MUFU.EX2 R21, R21 ;  /* 0x0000001500157308 */ /* 0x000ea20000000800 */
[----:B-1----:R-:W-:Y:S01]  /*10210*/  FADD.FTZ R39, R15, R0 ;  /* 0x000000000f277221 */ /* 0x002fe20000010000 */
[----:B------:R-:W-:Y:S01]  /*10220*/  FADD.FTZ R40, R6, R43 ;  /* 0x0000002b06287221 */ /* 0x000fe20000010000 */
[----:B------:R-:W-:Y:S02]  /*10230*/  F2FP.BF16.F32.PACK_AB R177, R24, R177 ;  /* 0x000000b118b1723e */ /* 0x000fe400000010ff */
[----:B------:R-:W-:Y:S02]  /*10240*/  CS2R R108, SRZ ;  /* 0x00000000006c7805 */ /* 0x000fe4000001ff00 */
[----:B------:R-:W-:Y:S01]  /*10250*/  F2FP.BF16.F32.PACK_AB R179, R28, R179 ;  /* 0x000000b31cb3723e */ /* 0x000fe200000010ff */
[----:B------:R-:W-:Y:S01]  /*10260*/  FADD.FTZ R43, R155, R40 ;  /* 0x000000289b2b7221 */ /* 0x000fe20000010000 */
[----:B------:R-:W-:Y:S01]  /*10270*/  F2FP.BF16.F32.PACK_AB R155, R10, R155 ;  /* 0x0000009b0a9b723e */ /* 0x000fe200000010ff */
[----:B------:R-:W1:Y:S01]  /*10280*/  MUFU.EX2 R174, R174 ;  /* 0x000000ae00ae7308 */ /* 0x000e620000000800 */
[----:B0-----:R-:W-:Y:S01]  /*10290*/  FADD.FTZ R0, R172, R39 ;  /* 0x00000027ac007221 */ /* 0x001fe20000010000 */
[----:B------:R-:W-:Y:S01]  /*102a0*/  FADD.FTZ R40, R10, R43 ;  /* 0x0000002b0a287221 */ /* 0x000fe20000010000 */
[----:B------:R-:W-:Y:S01]  /*102b0*/  VIADD R10, R129, 0xfffffffe ;  /* 0xfffffffe810a7836 */ /* 0x000fe20000000000 */
[----:B------:R-:W-:-:S02]  /*102c0*/  F2FP.BF16.F32.PACK_AB R173, R32, R173 ;  /* 0x000000ad20ad723e */ /* 0x000fc400000010ff */
[----:B------:R-:W-:Y:S01]  /*102d0*/  CS2R R128, SRZ ;  /* 0x0000000000807805 */ /* 0x000fe2000001ff00 */
[----:B------:R-:W-:Y:S01]  /*102e0*/  FADD.FTZ R45, R157, R40 ;  /* 0x000000289d2d7221 */ /* 0x000fe20000010000 */
[----:B------:R-:W-:Y:S01]  /*102f0*/  F2FP.BF16.F32.PACK_AB R175, R36, R175 ;  /* 0x000000af24af723e */ /* 0x000fe200000010ff */
[----:B------:R-:W0:Y:S01]  /*10300*/  MUFU.EX2 R25, R25 ;  /* 0x0000001900197308 */ /* 0x000e220000000800 */
[----:B--2---:R-:W-:Y:S01]  /*10310*/  FADD.FTZ R39, R21, R0 ;  /* 0x0000000015277221 */ /* 0x004fe20000010000 */
[----:B------:R-:W-:Y:S01]  /*10320*/  FADD.FTZ R40, R14, R45 ;  /* 0x0000002d0e287221 */ /* 0x000fe20000010000 */
[----:B------:R-:W-:Y:S02]  /*10330*/  ISETP.GE.AND P3, PT, R10, R13, PT ;  /* 0x0000000d0a00720c */ /* 0x000fe40003f66270 */
[----:B------:R-:W-:Y:S02]  /*10340*/  CS2R R106, SRZ ;  /* 0x00000000006a7805 */ /* 0x000fe4000001ff00 */
[----:B------:R-:W-:Y:S01]  /*10350*/  F2FP.BF16.F32.PACK_AB R169, R38, R169 ;  /* 0x000000a926a9723e */ /* 0x000fe200000010ff */
[----:B------:R-:W-:Y:S01]  /*10360*/  FADD.FTZ R45, R159, R40 ;  /* 0x000000289f2d7221 */ /* 0x000fe20000010000 */
[----:B------:R-:W-:Y:S01]  /*10370*/  F2FP.BF16.F32.PACK_AB R171, R42, R171 ;  /* 0x000000ab2aab723e */ /* 0x000fe200000010ff */
[----:B------:R-:W2:Y:S01]  /*10380*/  MUFU.EX2 R168, R168 ;  /* 0x000000a800a87308 */ /* 0x000ea20000000800 */
[----:B-1----:R-:W-:Y:S01]  /*10390*/  FADD.FTZ R0, R174, R39 ;  /* 0x00000027ae007221 */ /* 0x002fe20000010000 */
[----:B------:R-:W-:Y:S01]  /*103a0*/  FADD.FTZ R4, R20, R45 ;  /* 0x0000002d14047221 */ /* 0x000fe20000010000 */
[----:B------:R-:W-:-:S02]  /*103b0*/  F2FP.BF16.F32.PACK_AB R153, R6, R153 ;  /* 0x000000990699723e */ /* 0x000fc400000010ff */
[----:B------:R-:W-:Y:S02]  /*103c0*/  CS2R R104, SRZ ;  /* 0x0000000000687805 */ /* 0x000fe4000001ff00 */
[----:B------:R-:W-:Y:S01]  /*103d0*/  F2FP.BF16.F32.PACK_AB R157, R14, R157 ;  /* 0x0000009d0e9d723e */ /* 0x000fe200000010ff */
[----:B------:R-:W-:Y:S01]  /*103e0*/  FADD.FTZ R47, R161, R4 ;  /* 0x00000004a12f7221 */ /* 0x000fe20000010000 */
[----:B------:R-:W-:Y:S01]  /*103f0*/  F2FP.BF16.F32.PACK_AB R159, R20, R159 ;  /* 0x0000009f149f723e */ /* 0x000fe200000010ff */
[----:B------:R-:W1:Y:S01]  /*10400*/  MUFU.EX2 R27, R27 ;  /* 0x0000001b001b7308 */ /* 0x000e620000000800 */
[----:B0-----:R-:W-:Y:S01]  /*10410*/  FADD.FTZ R41, R25, R0 ;  /* 0x0000000019297221 */ /* 0x001fe20000010000 */
[C---:B------:R-:W-:Y:S01]  /*10420*/  FADD.FTZ R4, R26.reuse, R47 ;  /* 0x0000002f1a047221 */ /* 0x040fe20000010000 */
[----:B------:R-:W-:Y:S02]  /*10430*/  F2FP.BF16.F32.PACK_AB R161, R26, R161 ;  /* 0x000000a11aa1723e */ /* 0x000fe400000010ff */
[----:B------:R-:W-:-:S02]  /*10440*/  CS2R R102, SRZ ;  /* 0x0000000000667805 */ /* 0x000fc4000001ff00 */
[----:B------:R-:W-:Y:S01]  /*10450*/  F2FP.BF16.F32.PACK_AB R178, R15, R178 ;  /* 0x000000b20fb2723e */ /* 0x000fe200000010ff */
[----:B------:R-:W-:Y:S01]  /*10460*/  FADD.FTZ R47, R163, R4 ;  /* 0x00000004a32f7221 */ /* 0x000fe20000010000 */
[----:B------:R-:W-:Y:S01]  /*10470*/  F2FP.BF16.F32.PACK_AB R172, R21, R172 ;  /* 0x000000ac15ac723e */ /* 0x000fe200000010ff */
[----:B------:R-:W0:Y:S01]  /*10480*/  MUFU.EX2 R170, R170 ;  /* 0x000000aa00aa7308 */ /* 0x000e220000000800 */
[----:B--2---:R-:W-:Y:S01]  /*10490*/  FADD.FTZ R0, R168, R41 ;  /* 0x00000029a8007221 */ /* 0x004fe20000010000 */
[----:B------:R-:W-:Y:S02]  /*104a0*/  F2FP.BF16.F32.PACK_AB R174, R25, R174 ;  /* 0x000000ae19ae723e */ /* 0x000fe400000010ff */
[----:B------:R-:W-:Y:S02]  /*104b0*/  CS2R R100, SRZ ;  /* 0x0000000000647805 */ /* 0x000fe4000001ff00 */
[----:B------:R-:W-:Y:S02]  /*104c0*/  CS2R R98, SRZ ;  /* 0x0000000000627805 */ /* 0x000fe4000001ff00 */
[----:B------:R-:W-:-:S02]  /*104d0*/  CS2R R96, SRZ ;  /* 0x0000000000607805 */ /* 0x000fc4000001ff00 */
[----:B------:R-:W-:Y:S02]  /*104e0*/  CS2R R94, SRZ ;  /* 0x00000000005e7805 */ /* 0x000fe4000001ff00 */
[----:B------:R-:W-:Y:S01]  /*104f0*/  CS2R R92, SRZ ;  /* 0x00000000005c7805 */ /* 0x000fe2000001ff00 */
[----:B------:R-:W2:Y:S01]  /*10500*/  MUFU.EX2 R31, R31 ;  /* 0x0000001f001f7308 */ /* 0x000ea20000000800 */
[C---:B-1----:R-:W-:Y:S01]  /*10510*/  FADD.FTZ R41, R27.reuse, R0 ;  /* 0x000000001b297221 */ /* 0x042fe20000010000 */
[----:B------:R-:W-:Y:S02]  /*10520*/  F2FP.BF16.F32.PACK_AB R168, R27, R168 ;  /* 0x000000a81ba8723e */ /* 0x000fe400000010ff */
[----:B------:R-:W-:Y:S02]  /*10530*/  CS2R R90, SRZ ;  /* 0x00000000005a7805 */ /* 0x000fe4000001ff00 */
[----:B------:R-:W-:Y:S02]  /*10540*/  CS2R R88, SRZ ;  /* 0x0000000000587805 */ /* 0x000fe4000001ff00 */
        /* <DEDUP_REMOVED lines=20> */
[----:B------:R2:W3:Y:S01]  /*10690*/  MUFU.EX2 R39, R114 ;  /* 0x0000007200277308 */ /* 0x0004e20000000800 */
[----:B-1----:R-:W-:-:S07]  /*106a0*/  FADD.FTZ R0, R68, R45 ;  /* 0x0000002d44007221 */ /* 0x002fce0000010000 */
[----:B------:R-:W1:Y:S01]  /*106b0*/  MUFU.EX2 R165, R165 ;  /* 0x000000a500a57308 */ /* 0x000e620000000800 */
[C---:B0-----:R-:W-:Y:S01]  /*106c0*/  FADD.FTZ R4, R30.reuse, R47 ;  /* 0x0000002f1e047221 */ /* 0x041fe20000010000 */
[----:B------:R-:W-:Y:S02]  /*106d0*/  F2FP.BF16.F32.PACK_AB R163, R30, R163 ;  /* 0x000000a31ea3723e */ /* 0x000fe400000010ff */
[----:B--2---:R-:W-:-:S04]  /*106e0*/  CS2R R114, SRZ ;  /* 0x0000000000727805 */ /* 0x004fc8000001ff00 */
[----:B------:R-:W0:Y:S01]  /*106f0*/  MUFU.EX2 R72, R72 ;  /* 0x0000004800487308 */ /* 0x000e220000000800 */
[C---:B---3--:R-:W-:Y:S01]  /*10700*/  FADD.FTZ R47, R39.reuse, R0 ;  /* 0x00000000272f7221 */ /* 0x048fe20000010000 */
        /* <DEDUP_REMOVED lines=11> */
[----:B------:R1:W3:Y:S01]  /*107c0*/  MUFU.EX2 R43, R116 ;  /* 0x00000074002b7308 */ /* 0x0002e20000000800 */
[----:B0-----:R-:W-:-:S07]  /*107d0*/  FADD.FTZ R49, R167, R4 ;  /* 0x00000004a7317221 */ /* 0x001fce0000010000 */
[----:B------:R-:W0:Y:S01]  /*107e0*/  MUFU.EX2 R80, R80 ;  /* 0x0000005000507308 */ /* 0x000e220000000800 */
[----:B--2---:R-:W-:Y:S01]  /*107f0*/  FADD.FTZ R4, R76, R47 ;  /* 0x0000002f4c047221 */ /* 0x004fe20000010000 */
[----:B-1----:R-:W-:-:S06]  /*10800*/  CS2R R116, SRZ ;  /* 0x0000000000747805 */ /* 0x002fcc000001ff00 */
[----:B------:R-:W1:Y:S01]  /*10810*/  MUFU.EX2 R45, R58 ;  /* 0x0000003a002d7308 */ /* 0x000e620000000800 */
[C---:B---3--:R-:W-:Y:S01]  /*10820*/  FADD.FTZ R11, R43.reuse, R4 ;  /* 0x000000042b0b7221 */ /* 0x048fe20000010000 */
[----:B------:R-:W-:-:S06]  /*10830*/  F2FP.BF16.F32.PACK_AB R162, R43, R76 ;  /* 0x0000004c2ba2723e */ /* 0x000fcc00000010ff */
[----:B------:R-:W2:Y:S01]  /*10840*/  MUFU.EX2 R84, R84 ;  /* 0x0000005400547308 */ /* 0x000ea20000000800 */
[----:B0-----:R-:W-:-:S07]  /*10850*/  FADD.FTZ R4, R80, R11 ;  /* 0x0000000b50047221 */ /* 0x001fce0000010000 */
[----:B------:R-:W0:Y:S01]  /*10860*/  MUFU.EX2 R46, R46 ;  /* 0x0000002e002e7308 */ /* 0x000e220000000800 */
[C---:B-1----:R-:W-:Y:S01]  /*10870*/  FADD.FTZ R11, R45.reuse, R4 ;  /* 0x000000042d0b7221 */ /* 0x042fe20000010000 */
[----:B------:R-:W-:-:S06]  /*10880*/  F2FP.BF16.F32.PACK_AB R164, R45, R80 ;  /* 0x000000502da4723e */ /* 0x000fcc00000010ff */
[----:B------:R1:W3:Y:S01]  /*10890*/  MUFU.EX2 R9, R118 ;  /* 0x0000007600097308 */ /* 0x0002e20000000800 */
[----:B--2---:R-:W-:Y:S01]  /*108a0*/  FADD.FTZ R4, R84, R11 ;  /* 0x0000000b54047221 */ /* 0x004fe20000010000 */
[C---:B0-----:R-:W-:Y:S01]  /*108b0*/  FADD.FTZ R0, R46.reuse, R49 ;  /* 0x000000312e007221 */ /* 0x041fe20000010000 */
[----:B------:R-:W-:Y:S02]  /*108c0*/  F2FP.BF16.F32.PACK_AB R167, R46, R167 ;  /* 0x000000a72ea7723e */ /* 0x000fe400000010ff */
[----:B-1----:R-:W-:Y:S01]  /*108d0*/  CS2R R118, SRZ ;  /* 0x0000000000767805 */ /* 0x002fe2000001ff00 */
[C---:B---3--:R-:W-:Y:S01]  /*108e0*/  FADD.FTZ R4, R9.reuse, R4 ;  /* 0x0000000409047221 */ /* 0x048fe20000010000 */
[----:B------:R-:W-:Y:S01]  /*108f0*/  F2FP.BF16.F32.PACK_AB R166, R9, R84 ;  /* 0x0000005409a6723e */ /* 0x000fe200000010ff */
[----:B------:R-:W-:Y:S06]  /*10900*/  @!P3 BRA `(.L_x_9561) ;  /* 0x0000002800d4b947 */ /* 0x000fec0003800000 */
[----:B------:R-:W-:Y:S02]  /*10910*/  IMAD.MOV.U32 R12, RZ, RZ, R8 ;  /* 0x000000ffff0c7224 */ /* 0x000fe400078e0008 */
[----:B------:R-:W-:Y:S02]  /*10920*/  IMAD.MOV.U32 R11, RZ, RZ, R7 ;  /* 0x000000ffff0b7224 */ /* 0x000fe400078e0007 */
[----:B------:R-:W-:Y:S02]  /*10930*/  IMAD.MOV.U32 R15, RZ, RZ, R186 ;  /* 0x000000ffff0f7224 */ /* 0x000fe400078e00ba */
[----:B------:R-:W-:Y:S02]  /*10940*/  IMAD.MOV.U32 R14, RZ, RZ, R184 ;  /* 0x000000ffff0e7224 */ /* 0x000fe400078e00b8 */
[----:B------:R-:W-:-:S07]  /*10950*/  IMAD.MOV.U32 R151, RZ, RZ, RZ ;  /* 0x000000ffff977224 */ /* 0x000fce00078e00ff */
.L_x_9571:
[----:B------:R-:W-:Y:S01]  /*10960*/  ISETP.NE.AND P3, PT, R190, RZ, PT ;  /* 0x000000ffbe00720c */ /* 0x000fe20003f65270 */
[----:B------:R-:W-:Y:S01]  /*10970*/  VIADD R184, R14, 0x1 ;  /* 0x000000010eb87836 */ /* 0x000fe20000000000 */
[----:B------:R-:W-:Y:S05]  /*10980*/  YIELD ;  /* 0x0000000000007946 */ /* 0x000fea0003800000 */
[----:B------:R-:W-:-:S04]  /*10990*/  ISETP.NE.AND P4, PT, R184, 0x2, PT ;  /* 0x00000002b800780c */ /* 0x000fc80003f85270 */
[----:B------:R-:W-:Y:S02]  /*109a0*/  SEL R186, RZ, 0x1, P4 ;  /* 0x00000001ffba7807 */ /* 0x000fe40002000000 */
[----:B------:R-:W-:Y:S02]  /*109b0*/  SEL R184, R184, RZ, P4 ;  /* 0x000000ffb8b87207 */ /* 0x000fe40002000000 */
[----:B------:R-:W-:Y:S01]  /*109c0*/  LOP3.LUT R186, R15, R186, RZ, 0x3c, !PT ;  /* 0x000000ba0fba7212 */ /* 0x000fe200078e3cff */
[----:B------:R-:W-:Y:S06]  /*109d0*/  @P3 BRA `(.L_x_9562) ;  /* 0x0000000000303947 */ /* 0x000fec0003800000 */
[----:B------:R-:W-:Y:S05]  /*109e0*/  @!P0 BRA `(.L_x_9563) ;  /* 0x0000000000048947 */ /* 0x000fea0003800000 */
[----:B------:R-:W-:Y:S01]  /*109f0*/  BPT.TRAP 0x1 ;  /* 0x000000040000795c */ /* 0x000fe20000300000 */
.L_x_9563:
[----:B------:R-:W-:Y:S01]  /*10a00*/  IMAD R3, R184, 0x8, R2 ;  /* 0x00000008b8037824 */ /* 0x000fe200078e0202 */
[----:B------:R-:W-:-:S04]  /*10a10*/  SHF.L.U32 R6, R186, 0x1f, RZ ;  /* 0x0000001fba067819 */ /* 0x000fc800000006ff */
[----:B------:R0:W1:Y:S01]  /*10a20*/  SYNCS.PHASECHK.TRANS64.TRYWAIT P4, [R3+URZ+0x28830], R6 ;  /* 0x02883006030075a7 */ /* 0x000062000808017f */
[----:B------:R-:W-:Y:S05]  /*10a30*/  @!P0 BRA `(.L_x_9564) ;  /* 0x0000000000048947 */ /* 0x000fea0003800000 */
[----:B------:R-:W-:Y:S01]  /*10a40*/  BPT.TRAP 0x1 ;  /* 0x000000040000795c */ /* 0x000fe20000300000 */
.L_x_9564:
[----:B------:R-:W-:Y:S04]  /*10a50*/  BSSY B0, `(.L_x_9562) ;  /* 0x0000004000007945 */ /* 0x000fe80003800000 */
[----:B-1----:R-:W-:Y:S05]  /*10a60*/  @P4 BRA `(.L_x_9565) ;  /* 0x0000000000084947 */ /* 0x002fea0003800000 */
[----:B------:R-:W1:Y:S02]  /*10a70*/  SYNCS.PHASECHK.TRANS64.TRYWAIT P4, [R3+URZ+0x28830], R6 ;  /* 0x02883006030075a7 */ /* 0x000e64000808017f */
[----:B-1----:R-:W-:Y:S05]  /*10a80*/  @!P4 BRA `(.L_x_9566) ;  /* 0x000001040004c947 */ /* 0x002fea0003800000 */
.L_x_9565:
[----:B------:R-:W-:Y:S05]  /*10a90*/  BSYNC B0 ;  /* 0x0000000000007941 */ /* 0x000fea0003800000 */
.L_x_9562:
        /* <DEDUP_REMOVED lines=64> */
.L_x_9568:
[----:B------:R-:W-:Y:S01]  /*10ea0*/  SHF.L.U32 R3, R15, 0x1f, RZ ;  /* 0x0000001f0f037819 */ /* 0x000fe200000006ff */
[----:B------:R-:W-:-:S04]  /*10eb0*/  IMAD R6, R14, 0x8, R2 ;  /* 0x000000080e067824 */ /* 0x000fc800078e0202 */
[----:B------:R0:W1:Y:S01]  /*10ec0*/  SYNCS.PHASECHK.TRANS64.TRYWAIT P3, [R6+URZ+0x28850], R3 ;  /* 0x02885003060075a7 */ /* 0x000062000806017f */
[----:B------:R-:W-:Y:S05]  /*10ed0*/  @!P0 BRA `(.L_x_9569) ;  /* 0x0000000000048947 */ /* 0x000fea0003800000 */
[----:B------:R-:W-:Y:S01]  /*10ee0*/  BPT.TRAP 0x1 ;  /* 0x000000040000795c */ /* 0x000fe20000300000 */
.L_x_9569:
[----:B-1----:R-:W-:Y:S05]  /*10ef0*/  @P3 BRA `(.L_x_9567) ;  /* 0x0000000000083947 */ /* 0x002fea0003800000 */
[----:B------:R-:W1:Y:S02]  /*10f00*/  SYNCS.PHASECHK.TRANS64.TRYWAIT P3, [R6+URZ+0x28850], R3 ;  /* 0x02885003060075a7 */ /* 0x000e64000806017f */
[----:B-1----:R-:W-:Y:S05]  /*10f10*/  @!P3 BRA `(.L_x_9570) ;  /* 0x000000fc00f4b947 */ /* 0x002fea0003800000 */
.L_x_9567:
[----:B01----:R-:W-:Y:S01]  /*10f20*/  VIADD R3, R2, 0x400 ;  /* 0x0000040002037836 */ /* 0x003fe20000000000 */
[----:B------:R-:W-:Y:S05]  /*10f30*/  WARPSYNC.ALL ;  /* 0x0000000000007948 */ /* 0x000fea0003800000 */
[----:B------:R-:W-:Y:S01]  /*10f40*/  SHF.R.U32.HI R3, RZ, 0x4, R3 ;  /* 0x00000004ff037819 */ /* 0x000fe20000011603 */
[----:B------:R-:W-:Y:S01]  /*10f50*/  IMAD.MOV.U32 R7, RZ, RZ, 0x40000040 ;  /* 0x40000040ff077424 */ /* 0x000fe200078e00ff */
[----:B------:R-:W-:Y:S01]  /*10f60*/  WARPGROUP.ARRIVE ;  /* 0x00000000000079c5 */ /* 0x000fe20000000000 */
[----:B------:R-:W-:Y:S01]  /*10f70*/  IMAD.MOV.U32 R9, RZ, RZ, 0x40000040 ;  /* 0x40000040ff097424 */ /* 0x000fe200078e00ff */
[----:B------:R-:W-:Y:S01]  /*10f80*/  LOP3.LUT R3, R3, 0x3fff, RZ, 0xc0, !PT ;  /* 0x00003fff03037812 */ /* 0x000fe200078ec0ff */
[----:B------:R-:W-:Y:S01]  /*10f90*/  IMAD.IADD R20, R204, 0x1, R191 ;  /* 0x00000001cc147824 */ /* 0x000fe200078e02bf */
[----:B------:R-:W-:-:S02]  /*10fa0*/  R2UR UR7, R7 ;  /* 0x00000000070772ca */ /* 0x000fc400000e0000 */
[----:B------:R-:W0:Y:S01]  /*10fb0*/  S2R R233, SR_TID.X ;  /* 0x0000000000e97919 */ /* 0x000e220000002100 */
        /* <DEDUP_REMOVED lines=9> */
[----:B------:R-:W-:Y:S02]  /*11050*/  IMAD.MOV.U32 R9, RZ, RZ, 0x40000040 ;  /* 0x40000040ff097424 */ /* 0x000fe400078e00ff */
[----:B-1----:R-:W-:Y:S01]  /*11060*/  @P2 IMAD.HI.U32 R3, R20, R3, RZ ;  /* 0x0000000314032227 */ /* 0x002fe200078e00ff */
[----:B0-----:R-:W-:Y:S01]  /*11070*/  SHF.R.U32.HI R233, RZ, 0x7, R233 ;  /* 0x00000007ffe97819 */ /* 0x001fe200000116e9 */
[----:B------:R-:W-:Y:S02]  /*11080*/  WARPGROUP.DEPBAR.LE gsb0, 0x0 ;  /* 0x00008000000079c5 */ /* 0x000fe40000010000 */
[----:B------:R-:W-:-:S06]  /*11090*/  WARPGROUP.ARRIVE ;  /* 0x00000000000079c5 */ /* 0x000fcc0000000000 */
[----:B------:R-:W-:Y:S01]  /*110a0*/  HGMMA.64x128x16.F32.BF16 R88, R176, gdesc[UR4].tnspB, R88, gsb0 ;  /* 0x41e00004b0587df0 */ /* 0x000fe20008001858 */
[----:B------:R-:W-:Y:S02]  /*110b0*/  R2UR UR6, R8 ;  /* 0x00000000080672ca */ /* 0x000fe400000e0000 */
[----:B------:R-:W-:Y:S01]  /*110c0*/  R2UR UR7, R9 ;  /* 0x00000000090772ca */ /* 0x000fe200000e0000 */
[----:B------:R-:W0:Y:S01]  /*110d0*/  @P2 LDC R8, c[0x0][0x450] ;  /* 0x00011400ff082b82 */ /* 0x000e220000000800 */
[----:B------:R-:W-:Y:S01]  /*110e0*/  IMAD.MOV.U32 R9, RZ, RZ, 0x40000040 ;  /* 0x40000040ff097424 */ /* 0x000fe200078e00ff */
[----:B0-----:R-:W-:Y:S01]  /*110f0*/  @P2 SHF.R.U32.HI R20, RZ, R8, R3 ;  /* 0x00000008ff142219 */ /* 0x001fe20000011603 */
[----:B------:R-:W-:-:S04]  /*11100*/  IMAD.MOV.U32 R3, RZ, RZ, -0x80 ;  /* 0xffffff80ff037424 */ /* 0x000fc800078e00ff */
[----:B------:R-:W-:-:S04]  /*11110*/  IMAD R8, R10, R3, 0x1 ;  /* 0x000000010a087424 */ /* 0x000fc800078e0203 */
[----:B------:R-:W-:-:S05]  /*11120*/  IMAD R8, R203, -0x2, R8 ;  /* 0xfffffffecb087824 */ /* 0x000fca00078e0208 */
[----:B------:R-:W-:Y:S01]  /*11130*/  IADD3 R15, -R192, R8, R193 ;  /* 0x00000008c00f7210 */ /* 0x000fe20007ffe1c1 */
[----:B------:R-:W-:Y:S01]  /*11140*/  VIADD R8, R6, 0x180 ;  /* 0x0000018006087836 */ /* 0x000fe20000000000 */
[----:B------:R-:W-:Y:S02]  /*11150*/  WARPGROUP.DEPBAR.LE gsb0, 0x0 ;  /* 0x00008000000079c5 */ /* 0x000fe40000010000 */
[----:B------:R-:W-:-:S06]  /*11160*/  WARPGROUP.ARRIVE ;  /* 0x00000000000079c5 */ /* 0x000fcc0000000000 */
[----:B------:R-:W-:Y:S01]  /*11170*/  HGMMA.64x128x16.F32.BF16 R88, R172, gdesc[UR4].tnspB, R88, gsb0 ;  /* 0x41e00004ac587df0 */ /* 0x000fe20008001858 */
[----:B------:R-:W-:Y:S02]  /*11180*/  R2UR UR6, R8 ;  /* 0x00000000080672ca */ /* 0x000fe400000e0000 */
[----:B------:R-:W-:Y:S01]  /*11190*/  R2UR UR7, R9 ;  /* 0x00000000090772ca */ /* 0x000fe200000e0000 */
[----:B------:R-:W-:Y:S01]  /*111a0*/  IMAD.MOV.U32 R9, RZ, RZ, 0x40000040 ;  /* 0x40000040ff097424 */ /* 0x000fe200078e00ff */
[----:B------:R-:W-:Y:S02]  /*111b0*/  WARPGROUP.DEPBAR.LE gsb0, 0x0 ;  /* 0x00008000000079c5 */ /* 0x000fe40000010000 */
[----:B------:R-:W-:Y:S01]  /*111c0*/  WARPGROUP.ARRIVE ;  /* 0x00000000000079c5 */ /* 0x000fe20000000000 */
[----:B------:R-:W0:Y:S04]  /*111d0*/  SHFL.IDX PT, R172, R20, RZ, 0x1c1f ;  /* 0x001c1fff14ac7589 */ /* 0x000e2800000e0000 */
[----:B------:R-:W1:Y:S04]  /*111e0*/  SHFL.IDX PT, R20, R20, 0x1, 0x1c1f ;  /* 0x003c1f0014147f89 */ /* 0x000e6800000e0000 */
[----:B------:R-:W-:Y:S01]  /*111f0*/  HGMMA.64x128x16.F32.BF16 R88, R168, gdesc[UR4].tnspB, R88, gsb0 ;  /* 0x41e00004a8587df0 */ /* 0x000fe20008001858 */
[----:B------:R-:W-:Y:S01]  /*11200*/  R2UR UR7, R9 ;  /* 0x00000000090772ca */ /* 0x000fe200000e0000 */
[----:B------:R-:W-:-:S02]  /*11210*/  IMAD.MOV.U32 R9, RZ, RZ, 0x40000040 ;  /* 0x40000040ff097424 */ /* 0x000fc400078e00ff */
[C---:B0-----:R-:W-:Y:S02]  /*11220*/  IMAD.IADD R3, R15.reuse, 0x1, R172 ;  /* 0x000000010f037824 */ /* 0x041fe400078e02ac */
[----:B-1----:R-:W-:-:S03]  /*11230*/  IMAD.IADD R15, R15, 0x1, R20 ;  /* 0x000000010f0f7824 */ /* 0x002fc600078e0214 */
[C---:B------:R-:W-:Y:S01]  /*11240*/  ISETP.GT.AND P3, PT, R3.reuse, RZ, PT ;  /* 0x000000ff0300720c */ /* 0x040fe20003f64270 */
[----:B------:R-:W-:Y:S01]  /*11250*/  VIADD R20, R6, 0x300 ;  /* 0x0000030006147836 */ /* 0x000fe20000000000 */
[C---:B------:R-:W-:Y:S02]  /*11260*/  ISETP.GT.AND P4, PT, R3.reuse, 0x1, PT ;  /* 0x000000010300780c */ /* 0x040fe40003f84270 */
[----:B------:R-:W-:Y:S02]  /*11270*/  FSEL R24, R24, -INF , P3 ;  /* 0xff80000018187808 */ /* 0x000fe40001800000 */
[----:B------:R-:W-:Y:S02]  /*11280*/  ISETP.GT.AND P3, PT, R3, 0x8, PT ;  /* 0x000000080300780c */ /* 0x000fe40003f64270 */
[----:B------:R-:W-:Y:S02]  /*11290*/  FSEL R172, R25, -INF , P4 ;  /* 0xff80000019ac7808 */ /* 0x000fe40002000000 */
[----:B------:R-:W-:-:S02]  /*112a0*/  FMNMX.FTZ R7, R24, R11, !PT ;  /* 0x0000000b18077209 */ /* 0x000fc40007810000 */
[C---:B------:R-:W-:Y:S02]  /*112b0*/  ISETP.GT.AND P4, PT, R3.reuse, 0x9, PT ;  /* 0x000000090300780c */ /* 0x040fe40003f84270 */
[----:B------:R-:W-:Y:S02]  /*112c0*/  FSEL R28, R28, -INF , P3 ;  /* 0xff8000001c1c7808 */ /* 0x000fe40001800000 */
[----:B------:R-:W-:Y:S02]  /*112d0*/  FMNMX.FTZ R7, R172, R7, !PT ;  /* 0x00000007ac077209 */ /* 0x000fe40007810000 */
        /* <DEDUP_REMOVED lines=13> */
[----:B------:R-:W-:Y:S02]  /*113b0*/  FMNMX.FTZ R7, R36, R7, !PT ;  /* 0x0000000724077209 */ /* 0x000fe40007810000 */
[----:B------:R-:W-:-:S02]  /*113c0*/  FSEL R40, R40, -INF , P3 ;  /* 0xff80000028287808 */ /* 0x000fc40001800000 */
[----:B------:R-:W-:Y:S02]  /*113d0*/  ISETP.GT.AND P3, PT, R3, 0x28, PT ;  /* 0x000000280300780c */ /* 0x000fe40003f64270 */
[----:B------:R-:W-:Y:S02]  /*113e0*/  ISETP.GT.AND P5, PT, R15, RZ, PT ;  /* 0x000000ff0f00720c */ /* 0x000fe40003fa4270 */
[----:B------:R-:W-:Y:S02]  /*113f0*/  FSEL R44, R44, -INF , P3 ;  /* 0xff8000002c2c7808 */ /* 0x000fe40001800000 */
[----:B------:R-:W-:Y:S02]  /*11400*/  ISETP.GT.AND P3, PT, R3, 0x30, PT ;  /* 0x000000300300780c */ /* 0x000fe40003f64270 */
[----:B------:R-:W-:Y:S02]  /*11410*/  FSEL R26, R26, -INF , P5 ;  /* 0xff8000001a1a7808 */ /* 0x000fe40002800000 */
[----:B------:R-:W-:-:S02]  /*11420*/  FSEL R48, R48, -INF , P3 ;  /* 0xff80000030307808 */ /* 0x000fc40001800000 */
[----:B------:R-:W-:Y:S02]  /*11430*/  ISETP.GT.AND P3, PT, R3, 0x38, PT ;  /* 0x000000380300780c */ /* 0x000fe40003f64270 */
[----:B------:R-:W-:Y:S02]  /*11440*/  ISETP.GT.AND P5, PT, R15, 0x8, PT ;  /* 0x000000080f00780c */ /* 0x000fe40003fa4270 */
        /* <DEDUP_REMOVED lines=23> */
[C---:B------:R-:W-:Y:S02]  /*115c0*/  ISETP.GT.AND P5, PT, R15.reuse, 0x28, PT ;  /* 0x000000280f00780c */ /* 0x040fe40003fa4270 */
[----:B------:R-:W-:Y:S02]  /*115d0*/  FSEL R84, R84, -INF , P3 ;  /* 0xff80000054547808 */ /* 0x000fe40001800000 */
[----:B------:R-:W-:Y:S02]  /*115e0*/  FSEL R46, R46, -INF , P5 ;  /* 0xff8000002e2e7808 */ /* 0x000fe40002800000 */
[----:B------:R-:W-:Y:S01]  /*115f0*/  ISETP.GT.AND P5, PT, R15, 0x30, PT ;  /* 0x000000300f00780c */ /* 0x000fe20003fa4270 */
[----:B------:R-:W-:Y:S02]  /*11600*/  WARPGROUP.DEPBAR.LE gsb0, 0x0 ;  /* 0x00008000000079c5 */ /* 0x000fe40000010000 */
[----:B------:R-:W-:Y:S01]  /*11610*/  FSEL R168, R37, -INF , P4 ;  /* 0xff80000025a87808 */ /* 0x000fe20002000000 */
[----:B------:R-:W-:Y:S01]  /*11620*/  WARPGROUP.ARRIVE ;  /* 0x00000000000079c5 */ /* 0x000fe20000000000 */
        /* <DEDUP_REMOVED lines=33> */
[----:B------:R-:W-:Y:S01]  /*11840*/  FMNMX.FTZ R7, R69, R8, !PT ;  /* 0x0000000845077209 */ /* 0x000fe20007810000 */
[----:B------:R-:W-:Y:S01]  /*11850*/  VIADD R8, R6, 0x200 ;  /* 0x0000020006087836 */ /* 0x000fe20000000000 */
[----:B------:R-:W-:Y:S02]  /*11860*/  FSEL R73, R73, -INF , P4 ;  /* 0xff80000049497808 */ /* 0x000fe40002000000 */
[----:B------:R-:W-:Y:S02]  /*11870*/  FMNMX.FTZ R7, R72, R7, !PT ;  /* 0x0000000748077209 */ /* 0x000fe40007810000 */
[----:B------:R-:W-:-:S02]  /*11880*/  R2UR UR6, R8 ;  /* 0x00000000080672ca */ /* 0x000fc400000e0000 */
[----:B------:R-:W-:Y:S02]  /*11890*/  ISETP.GT.AND P4, PT, R3, 0x69, PT ;  /* 0x000000690300780c */ /* 0x000fe40003f84270 */
[----:B------:R-:W-:Y:S02]  /*118a0*/  FMNMX.FTZ R7, R73, R7, !PT ;  /* 0x0000000749077209 */ /* 0x000fe40007810000 */
[----:B------:R-:W-:Y:S02]  /*118b0*/  FSEL R77, R77, -INF , P4 ;  /* 0xff8000004d4d7808 */ /* 0x000fe40002000000 */
[----:B------:R-:W-:Y:S02]  /*118c0*/  FMNMX.FTZ R8, R76, R7, !PT ;  /* 0x000000074c087209 */ /* 0x000fe40007810000 */
[----:B------:R-:W-:Y:S02]  /*118d0*/  ISETP.GT.AND P4, PT, R3, 0x71, PT ;  /* 0x000000710300780c */ /* 0x000fe40003f84270 */
[----:B------:R-:W-:Y:S01]  /*118e0*/  FMNMX.FTZ R7, R77, R8, !PT ;  /* 0x000000084d077209 */ /* 0x000fe20007810000 */
[----:B------:R-:W-:Y:S01]  /*118f0*/  HGMMA.64x128x16.F32.BF16 R88, R152, gdesc[UR4].tnspB, R88, gsb0 ;  /* 0x41e0000498587df0 */ /* 0x000fe20008001858 */
[----:B------:R-:W-:-:S02]  /*11900*/  FSEL R81, R81, -INF , P4 ;  /* 0xff80000051517808 */ /* 0x000fc40002000000 */
[----:B------:R-:W-:Y:S02]  /*11910*/  FMNMX.FTZ R8, R80, R7, !PT ;  /* 0x0000000750087209 */ /* 0x000fe40007810000 */
[----:B------:R-:W-:Y:S02]  /*11920*/  ISETP.GT.AND P4, PT, R3, 0x79, PT ;  /* 0x000000790300780c */ /* 0x000fe40003f84270 */
[----:B------:R-:W-:Y:S02]  /*11930*/  FMNMX.FTZ R3, R81, R8, !PT ;  /* 0x0000000851037209 */ /* 0x000fe40007810000 */
[----:B------:R-:W-:Y:S02]  /*11940*/  R2UR UR7, R9 ;  /* 0x00000000090772ca */ /* 0x000fe400000e0000 */
[----:B------:R-:W-:Y:S02]  /*11950*/  FMNMX.FTZ R3, R84, R3, !PT ;  /* 0x0000000354037209 */ /* 0x000fe40007810000 */
[----:B------:R-:W-:-:S02]  /*11960*/  FSEL R50, R50, -INF , P5 ;  /* 0xff80000032327808 */ /* 0x000fc40002800000 */
        /* <DEDUP_REMOVED lines=19> */
[----:B------:R-:W-:Y:S01]  /*11aa0*/  FSEL R152, R85, -INF , P4 ;  /* 0xff80000055987808 */ /* 0x000fe20002000000 */
[----:B------:R-:W-:Y:S01]  /*11ab0*/  WARPGROUP.ARRIVE ;  /* 0x00000000000079c5 */ /* 0x000fe20000000000 */
[----:B------:R-:W-:Y:S02]  /*11ac0*/  ISETP.GT.AND P4, PT, R15, 0x1, PT ;  /* 0x000000010f00780c */ /* 0x000fe40003f84270 */
[----:B------:R-:W-:Y:S01]  /*11ad0*/  FMNMX.FTZ R21, R152, R3, !PT ;  /* 0x0000000398157209 */ /* 0x000fe20007810000 */
[----:B------:R-:W-:Y:S01]  /*11ae0*/  IMAD.U32 R3, RZ, RZ, UR44 ;  /* 0x0000002cff037e24 */ /* 0x000fe2000f8e00ff */
[----:B------:R-:W-:Y:S02]  /*11af0*/  FSEL R154, R27, -INF , P4 ;  /* 0xff8000001b9a7808 */ /* 0x000fe40002000000 */
[----:B------:R-:W-:Y:S01]  /*11b00*/  ISETP.GT.AND P4, PT, R15, 0x9, PT ;  /* 0x000000090f00780c */ /* 0x000fe20003f84270 */
[----:B------:R-:W0:Y:S02]  /*11b10*/  SHFL.BFLY PT, R8, R21, 0x2, 0x1f ;  /* 0x0c401f0015087f89 */ /* 0x000e2400000e0000 */
[----:B0-----:R-:W-:-:S02]  /*11b20*/  FMNMX.FTZ R33, R21, R8, !PT ;  /* 0x0000000815217209 */ /* 0x001fc40007810000 */
[----:B------:R-:W-:-:S03]  /*11b30*/  FMNMX.FTZ R21, R26, R12, !PT ;  /* 0x0000000c1a157209 */ /* 0x000fc60007810000 */
[----:B------:R-:W0:Y:S01]  /*11b40*/  SHFL.BFLY PT, R8, R33, 0x1, 0x1f ;  /* 0x0c201f0021087f89 */ /* 0x000e2200000e0000 */
[----:B------:R-:W-:-:S04]  /*11b50*/  FMNMX.FTZ R21, R154, R21, !PT ;  /* 0x000000159a157209 */ /* 0x000fc80007810000 */
[----:B------:R-:W-:Y:S02]  /*11b60*/  FMNMX.FTZ R21, R30, R21, !PT ;  /* 0x000000151e157209 */ /* 0x000fe40007810000 */
[----:B0-----:R-:W-:Y:S01]  /*11b70*/  FMNMX.FTZ R7, R33, R8, !PT ;  /* 0x0000000821077209 */ /* 0x001fe20007810000 */
[----:B------:R-:W-:-:S03]  /*11b80*/  VIADD R8, R6, 0x280 ;  /* 0x0000028006087836 */ /* 0x000fc60000000000 */
[C---:B------:R-:W-:Y:S01]  /*11b90*/  FSETP.NEU.FTZ.AND P3, PT, R7.reuse, -INF , PT ;  /* 0xff8000000700780b */ /* 0x040fe20003f7d000 */
[----:B------:R-:W-:Y:S01]  /*11ba0*/  FMUL.FTZ R29, R7, R3 ;  /* 0x00000003071d7220 */ /* 0x000fe20000410000 */
[----:B------:R-:W-:-:S04]  /*11bb0*/  R2UR UR6, R8 ;  /* 0x00000000080672ca */ /* 0x000fc800000e0000 */
[----:B------:R-:W-:-:S05]  /*11bc0*/  FSEL R29, R29, RZ, P3 ;  /* 0x000000ff1d1d7208 */ /* 0x000fca0001800000 */
[-CC-:B------:R-:W-:Y:S01]  /*11bd0*/  FFMA.FTZ R9, R28, R3.reuse, -R29.reuse ;  /* 0x000000031c097223 */ /* 0x180fe2000001081d */
[-CC-:B------:R-:W-:Y:S01]  /*11be0*/  FFMA.FTZ R28, R174, R3.reuse, -R29.reuse ;  /* 0x00000003ae1c7223 */ /* 0x180fe2000001081d */
[-CC-:B------:R-:W-:Y:S01]  /*11bf0*/  FFMA.FTZ R27, R32, R3.reuse, -R29.reuse ;  /* 0x00000003201b7223 */ /* 0x180fe2000001081d */
[-CC-:B------:R-:W-:Y:S01]  /*11c00*/  FFMA.FTZ R32, R168, R3.reuse, -R29.reuse ;  /* 0x00000003a8207223 */ /* 0x180fe2000001081d */
[----:B------:R-:W-:Y:S01]  /*11c10*/  HGMMA.64x128x16.F32.BF16 R88, R156, gdesc[UR4].tnspB, R88, gsb0 ;  /* 0x41e000049c587df0 */ /* 0x000fe20008001858 */
[-CC-:B------:R-:W-:Y:S01]  /*11c20*/  FFMA.FTZ R25, R24, R3.reuse, -R29.reuse ;  /* 0x0000000318197223 */ /* 0x180fe2000001081d */
[-CC-:B------:R-:W-:Y:S01]  /*11c30*/  FFMA.FTZ R24, R172, R3.reuse, -R29.reuse ;  /* 0x00000003ac187223 */ /* 0x180fe2000001081d */
[-CC-:B------:R-:W-:Y:S01]  /*11c40*/  FFMA.FTZ R172, R40, R3.reuse, -R29.reuse ;  /* 0x0000000328ac7223 */ /* 0x180fe2000001081d */
[-CC-:B------:R-:W-:Y:S01]  /*11c50*/  FFMA.FTZ R40, R178, R3.reuse, -R29.reuse ;  /* 0x00000003b2287223 */ /* 0x180fe2000001081d */
[-CC-:B------:R-:W-:Y:S01]  /*11c60*/  FFMA.FTZ R37, R48, R3.reuse, -R29.reuse ;  /* 0x0000000330257223 */ /* 0x180fe2000001081d */
[----:B------:R-:W-:Y:S01]  /*11c70*/  FFMA.FTZ R48, R232, R3, -R29 ;  /* 0x00000003e8307223 */ /* 0x000fe2000001081d */
[----:B------:R-:W-:Y:S01]  /*11c80*/  R2UR UR6, R20 ;  /* 0x00000000140672ca */ /* 0x000fe200000e0000 */
[----:B------:R-:W-:-:S02]  /*11c90*/  VIADD R20, R6, 0x380 ;  /* 0x0000038006147836 */ /* 0x000fc40000000000 */
        /* <DEDUP_REMOVED lines=29> */
[----:B------:R-:W-:Y:S01]  /*11e70*/  FSEL R156, R31, -INF , P4 ;  /* 0xff8000001f9c7808 */ /* 0x000fe20002000000 */
[--C-:B------:R-:W-:Y:S01]  /*11e80*/  FFMA.FTZ R31, R36, R3, -R29.reuse ;  /* 0x00000003241f7223 */ /* 0x100fe2000001081d */
[----:B------:R-:W-:Y:S01]  /*11e90*/  ISETP.GT.AND P4, PT, R15, 0x11, PT ;  /* 0x000000110f00780c */ /* 0x000fe20003f84270 */
[----:B------:R-:W-:Y:S01]  /*11ea0*/  WARPGROUP.ARRIVE ;  /* 0x00000000000079c5 */ /* 0x000fe20000000000 */
[----:B------:R-:W-:Y:S01]  /*11eb0*/  FMNMX.FTZ R21, R156, R21, !PT ;  /* 0x000000159c157209 */ /* 0x000fe20007810000 */
[----:B------:R-:W-:Y:S01]  /*11ec0*/  MUFU.EX2 R56, R56 ;  /* 0x0000003800387308 */ /* 0x000fe20000000800 */
[----:B------:R-:W-:Y:S01]  /*11ed0*/  FSEL R158, R35, -INF , P4 ;  /* 0xff800000239e7808 */ /* 0x000fe20002000000 */
[--C-:B------:R-:W-:Y:S01]  /*11ee0*/  FFMA.FTZ R35, R44, R3, -R29.reuse ;  /* 0x000000032c237223 */ /* 0x100fe2000001081d */
[----:B------:R-:W-:Y:S01]  /*11ef0*/  FMNMX.FTZ R21, R34, R21, !PT ;  /* 0x0000001522157209 */ /* 0x000fe20007810000 */
[----:B------:R-:W-:Y:S01]  /*11f00*/  FFMA.FTZ R44, R180, R3, -R29 ;  /* 0x00000003b42c7223 */ /* 0x000fe2000001081d */
[----:B------:R-:W-:-:S02]  /*11f10*/  ISETP.GT.AND P4, PT, R15, 0x19, PT ;  /* 0x000000190f00780c */ /* 0x000fc40003f84270 */
[----:B------:R-:W-:Y:S01]  /*11f20*/  FMNMX.FTZ R21, R158, R21, !PT ;  /* 0x000000159e157209 */ /* 0x000fe20007810000 */
[----:B------:R-:W-:Y:S01]  /*11f30*/  MUFU.EX2 R31, R31 ;  /* 0x0000001f001f7308 */ /* 0x000fe20000000800 */
[----:B------:R-:W-:Y:S01]  /*11f40*/  FSEL R174, R39, -INF , P4 ;  /* 0xff80000027ae7808 */ /* 0x000fe20002000000 */
[--C-:B------:R-:W-:Y:S01]  /*11f50*/  FFMA.FTZ R39, R182, R3, -R29.reuse ;  /* 0x00000003b6277223 */ /* 0x100fe2000001081d */
[----:B------:R-:W-:Y:S02]  /*11f60*/  FMNMX.FTZ R21, R38, R21, !PT ;  /* 0x0000001526157209 */ /* 0x000fe40007810000 */
[----:B------:R-:W-:Y:S02]  /*11f70*/  ISETP.GT.AND P4, PT, R15, 0x21, PT ;  /* 0x000000210f00780c */ /* 0x000fe40003f84270 */
        /* <DEDUP_REMOVED lines=11> */
[----:B------:R-:W-:Y:S01]  /*12030*/  FMNMX.FTZ R21, R46, R21, !PT ;  /* 0x000000152e157209 */ /* 0x000fe20007810000 */
[----:B------:R-:W-:Y:S01]  /*12040*/  FFMA.FTZ R72, R81, R3, -R29 ;  /* 0x0000000351487223 */ /* 0x000fe2000001081d */
[----:B------:R-:W-:Y:S02]  /*12050*/  ISETP.GT.AND P4, PT, R15, 0x31, PT ;  /* 0x000000310f00780c */ /* 0x000fe40003f84270 */
[----:B------:R-:W-:Y:S01]  /*12060*/  FMNMX.FTZ R21, R168, R21, !PT ;  /* 0x00000015a8157209 */ /* 0x000fe20007810000 */
[----:B------:R-:W-:Y:S01]  /*12070*/  MUFU.EX2 R39, R39 ;  /* 0x0000002700277308 */ /* 0x000fe20000000800 */
[----:B------:R-:W-:-:S02]  /*12080*/  FSEL R51, R51, -INF , P4 ;  /* 0xff80000033337808 */ /* 0x000fc40002000000 */
[----:B------:R-:W-:Y:S02]  /*12090*/  FMNMX.FTZ R8, R50, R21, !PT ;  /* 0x0000001532087209 */ /* 0x000fe40007810000 */
[----:B------:R-:W-:Y:S02]  /*120a0*/  ISETP.GT.AND P4, PT, R15, 0x39, PT ;  /* 0x000000390f00780c */ /* 0x000fe40003f84270 */
[----:B------:R-:W-:Y:S01]  /*120b0*/  FMNMX.FTZ R21, R51, R8, !PT ;  /* 0x0000000833157209 */ /* 0x000fe20007810000 */
[----:B------:R-:W-:Y:S01]  /*120c0*/  MUFU.EX2 R43, R43 ;  /* 0x0000002b002b7308 */ /* 0x000fe20000000800 */
[----:B------:R-:W-:Y:S02]  /*120d0*/  FSEL R55, R55, -INF , P4 ;  /* 0xff80000037377808 */ /* 0x000fe40002000000 */
[----:B------:R-:W-:Y:S02]  /*120e0*/  FMNMX.FTZ R8, R54, R21, !PT ;  /* 0x0000001536087209 */ /* 0x000fe40007810000 */
[----:B------:R-:W-:-:S02]  /*120f0*/  ISETP.GT.AND P4, PT, R15, 0x41, PT ;  /* 0x000000410f00780c */ /* 0x000fc40003f84270 */
[----:B------:R-:W-:Y:S01]  /*12100*/  FMNMX.FTZ R21, R55, R8, !PT ;  /* 0x0000000837157209 */ /* 0x000fe20007810000 */
[----:B------:R-:W-:Y:S01]  /*12110*/  MUFU.EX2 R45, R45 ;  /* 0x0000002d002d7308 */ /* 0x000fe20000000800 */
[----:B------:R-:W-:Y:S02]  /*12120*/  FSEL R59, R59, -INF , P4 ;  /* 0xff8000003b3b7808 */ /* 0x000fe40002000000 */
        /* <DEDUP_REMOVED lines=36> */
[----:B0-----:R-:W-:Y:S02]  /*12370*/  F2FP.BF16.F32.PACK_AB R152, R48, R41 ;  /* 0x000000293098723e */ /* 0x001fe400000010ff */
[----:B------:R-:W-:Y:S01]  /*12380*/  FMNMX.FTZ R21, R232, R21, !PT ;  /* 0x00000015e8157209 */ /* 0x000fe20007810000 */
[----:B------:R0:W-:Y:S04]  /*12390*/  MUFU.EX2 R15, R60 ;  /* 0x0000003c000f7308 */ /* 0x0001e80000000800 */
[----:B------:R-:W1:Y:S04]  /*123a0*/  SHFL.BFLY PT, R8, R21, 0x2, 0x1f ;  /* 0x0c401f0015087f89 */ /* 0x000e6800000e0000 */
[----:B------:R-:W-:Y:S01]  /*123b0*/  MUFU.EX2 R76, R76 ;  /* 0x0000004c004c7308 */ /* 0x000fe20000000800 */
[----:B0-----:R-:W-:-:S07]  /*123c0*/  FFMA.FTZ R60, R69, R3, -R29 ;  /* 0x00000003453c7223 */ /* 0x001fce000001081d */
[----:B------:R-:W-:Y:S01]  /*123d0*/  MUFU.EX2 R60, R60 ;  /* 0x0000003c003c7308 */ /* 0x000fe20000000800 */
[----:B-1----:R-:W-:-:S05]  /*123e0*/  FMNMX.FTZ R8, R21, R8, !PT ;  /* 0x0000000815087209 */ /* 0x002fca0007810000 */
[----:B------:R-:W0:Y:S02]  /*123f0*/  SHFL.BFLY PT, R21, R8, 0x1, 0x1f ;  /* 0x0c201f0008157f89 */ /* 0x000e2400000e0000 */
[----:B0-----:R-:W-:Y:S01]  /*12400*/  FMNMX.FTZ R8, R8, R21, !PT ;  /* 0x0000001508087209 */ /* 0x001fe20007810000 */
[----:B------:R-:W-:-:S03]  /*12410*/  IMAD.MOV.U32 R21, RZ, RZ, 0x40000040 ;  /* 0x40000040ff157424 */ /* 0x000fc600078e00ff */
[C---:B------:R-:W-:Y:S01]  /*12420*/  FSETP.NEU.FTZ.AND P4, PT, R8.reuse, -INF , PT ;  /* 0xff8000000800780b */ /* 0x040fe20003f9d000 */
[----:B------:R-:W-:Y:S01]  /*12430*/  FMUL.FTZ R61, R8, R3 ;  /* 0x00000003083d7220 */ /* 0x000fe20000410000 */
[----:B------:R-:W-:Y:S01]  /*12440*/  R2UR UR7, R21 ;  /* 0x00000000150772ca */ /* 0x000fe200000e0000 */
[----:B------:R-:W-:-:S03]  /*12450*/  IMAD.MOV.U32 R21, RZ, RZ, 0x40000040 ;  /* 0x40000040ff157424 */ /* 0x000fc600078e00ff */
[----:B------:R-:W-:-:S05]  /*12460*/  FSEL R29, R61, RZ, P4 ;  /* 0x000000ff3d1d7208 */ /* 0x000fca0002000000 */
[-CC-:B------:R-:W-:Y:S01]  /*12470*/  FFMA.FTZ R175, R46, R3.reuse, -R29.reuse ;  /* 0x000000032eaf7223 */ /* 0x180fe2000001081d */
[----:B------:R-:W-:Y:S01]  /*12480*/  FSEL R46, R7, RZ, P3 ;  /* 0x000000ff072e7208 */ /* 0x000fe20001800000 */
[-CC-:B------:R-:W-:Y:S01]  /*12490*/  FFMA.FTZ R26, R26, R3.reuse, -R29.reuse ;  /* 0x000000031a1a7223 */ /* 0x180fe2000001081d */
[-C--:B------:R-:W-:Y:S01]  /*124a0*/  FFMA.FTZ R181, R154, R3.reuse, -R29 ;  /* 0x000000039ab57223 */ /* 0x080fe2000001081d */
[----:B------:R-:W-:Y:S01]  /*124b0*/  HGMMA.64x128x16.F32.BF16 R88, R160, gdesc[UR4].tnspB, R88, gsb0 ;  /* 0x41e00004a0587df0 */ /* 0x000fe20008001858 */
[----:B------:R-:W-:Y:S01]  /*124c0*/  R2UR UR6, R20 ;  /* 0x00000000140672ca */ /* 0x000fe200000e0000 */
[----:B------:R-:W-:Y:S01]  /*124d0*/  FADD.FTZ R46, -R46, R11 ;  /* 0x0000000b2e2e7221 */ /* 0x000fe20000010100 */
[----:B------:R-:W-:Y:S01]  /*124e0*/  R2UR UR7, R21 ;  /* 0x00000000150772ca */ /* 0x000fe200000e0000 */
[----:B------:R-:W-:Y:S01]  /*124f0*/  MUFU.EX2 R26, R26 ;  /* 0x0000001a001a7308 */ /* 0x000fe20000000800 */
[----:B------:R-:W-:Y:S01]  /*12500*/  FSEL R11, R8, RZ, P4 ;  /* 0x000000ff080b7208 */ /* 0x000fe20002000000 */
[-C--:B------:R-:W-:Y:S01]  /*12510*/  FMUL.FTZ R6, R46, R3.reuse ;  /* 0x000000032e067220 */ /* 0x080fe20000410000 */
[-CC-:B------:R-:W-:Y:S01]  /*12520*/  FFMA.FTZ R183, R30, R3.reuse, -R29.reuse ;  /* 0x000000031eb77223 */ /* 0x180fe2000001081d */
[-CC-:B------:R-:W-:Y:S01]  /*12530*/  FFMA.FTZ R84, R156, R3.reuse, -R29.reuse ;  /* 0x000000039c547223 */ /* 0x180fe2000001081d */
[-CC-:B------:R-:W-:Y:S01]  /*12540*/  FFMA.FTZ R177, R34, R3.reuse, -R29.reuse ;  /* 0x0000000322b17223 */ /* 0x180fe2000001081d */
[----:B------:R-:W-:Y:S01]  /*12550*/  FADD.FTZ R12, -R11, R12 ;  /* 0x0000000c0b0c7221 */ /* 0x000fe20000010100 */
[----:B------:R-:W-:Y:S01]  /*12560*/  IADD3 R20, -R233, 0xb, RZ ;  /* 0x0000000be9147810 */ /* 0x000fe20007ffe1ff */
[----:B------:R-:W-:Y:S01]  /*12570*/  MUFU.EX2 R6, R6 ;  /* 0x0000000600067308 */ /* 0x000fe20000000800 */
[-C--:B------:R-:W-:Y:S01]  /*12580*/  FFMA.FTZ R30, R158, R3.reuse, -R29 ;  /* 0x000000039e1e7223 */ /* 0x080fe2000001081d */
[----:B------:R-:W-:Y:S01]  /*12590*/  FMUL.FTZ R11, R12, R3 ;  /* 0x000000030c0b7220 */ /* 0x000fe20000410000 */
[----:B------:R-:W-:-:S02]  /*125a0*/  @!P1 IMAD R12, R184, 0x8, R2 ;  /* 0x00000008b80c9824 */ /* 0x000fc400078e0202 */
[-CC-:B------:R-:W-:Y:S01]  /*125b0*/  FFMA.FTZ R179, R38, R3.reuse, -R29.reuse ;  /* 0x0000000326b37223 */ /* 0x180fe2000001081d */
[----:B------:R-:W-:Y:S02]  /*125c0*/  @!P1 IMAD R46, R14, 0x8, R2 ;  /* 0x000000080e2e9824 */ /* 0x000fe400078e0202 */
[-CC-:B------:R-:W-:Y:S01]  /*125d0*/  FFMA.FTZ R80, R174, R3.reuse, -R29.reuse ;  /* 0x00000003ae507223 */ /* 0x180fe2000001081d */
[----:B------:R-:W-:Y:S01]  /*125e0*/  @!P1 VIADD R12, R12, 0x28840 ;  /* 0x000288400c0c9836 */ /* 0x000fe20000000000 */
[----:B------:R-:W0:Y:S01]  /*125f0*/  MUFU.EX2 R11, R11 ;  /* 0x0000000b000b7308 */ /* 0x000e220000000800 */
[-CC-:B------:R-:W-:Y:S01]  /*12600*/  FFMA.FTZ R173, R42, R3.reuse, -R29.reuse ;  /* 0x000000032aad7223 */ /* 0x180fe2000001081d */
[-CC-:B------:R-:W-:Y:S01]  /*12610*/  FFMA.FTZ R42, R51, R3.reuse, -R29.reuse ;  /* 0x00000003332a7223 */ /* 0x180fe2000001081d */
[----:B------:R-:W-:Y:S01]  /*12620*/  FFMA.FTZ R34, R36, R3, -R29 ;  /* 0x0000000324227223 */ /* 0x000fe2000001081d */
[----:B------:R-:W-:Y:S01]  /*12630*/  @!P1 PRMT R21, RZ, 0x654, R12 ;  /* 0x00000654ff159816 */ /* 0x000fe2000000000c */
[----:B------:R-:W-:-:S02]  /*12640*/  @!P1 VIADD R46, R46, 0x28860 ;  /* 0x000288602e2e9836 */ /* 0x000fc40000000000 */
[-CC-:B------:R-:W-:Y:S01]  /*12650*/  FFMA.FTZ R36, R168, R3.reuse, -R29.reuse ;  /* 0x00000003a8247223 */ /* 0x180fe2000001081d */
[-CC-:B------:R-:W-:Y:S01]  /*12660*/  FFMA.FTZ R169, R50, R3.reuse, -R29.reuse ;  /* 0x0000000332a97223 */ /* 0x180fe2000001081d */
[----:B------:R-:W1:Y:S01]  /*12670*/  MUFU.EX2 R181, R181 ;  /* 0x000000b500b57308 */ /* 0x000e620000000800 */
[-CC-:B------:R-:W-:Y:S01]  /*12680*/  FFMA.FTZ R171, R54, R3.reuse, -R29.reuse ;  /* 0x0000000336ab7223 */ /* 0x180fe2000001081d */
[----:B------:R-:W-:Y:S01]  /*12690*/  @!P1 PRMT R46, RZ, 0x654, R46 ;  /* 0x00000654ff2e9816 */ /* 0x000fe2000000002e */
[-CC-:B------:R-:W-:Y:S01]  /*126a0*/  FFMA.FTZ R38, R55, R3.reuse, -R29.reuse ;  /* 0x0000000337267223 */ /* 0x180fe2000001081d */
[-CC-:B------:R-:W-:Y:S01]  /*126b0*/  FFMA.FTZ R153, R58, R3.reuse, -R29.reuse ;  /* 0x000000033a997223 */ /* 0x180fe2000001081d */
[-CC-:B------:R-:W-:Y:S01]  /*126c0*/  FFMA.FTZ R59, R59, R3.reuse, -R29.reuse ;  /* 0x000000033b3b7223 */ /* 0x180fe2000001081d */
[-CC-:B------:R-:W-:Y:S01]  /*126d0*/  FFMA.FTZ R155, R62, R3.reuse, -R29.reuse ;  /* 0x000000033e9b7223 */ /* 0x180fe2000001081d */
[-CC-:B------:R-:W-:Y:S01]  /*126e0*/  FFMA.FTZ R157, R66, R3.reuse, -R29.reuse ;  /* 0x00000003429d7223 */ /* 0x180fe2000001081d */
[----:B------:R-:W2:Y:S01]  /*126f0*/  MUFU.EX2 R183, R183 ;  /* 0x000000b700b77308 */ /* 0x000ea20000000800 */
[----:B0-----:R-:W-:Y:S01]  /*12700*/  FFMA.FTZ R0, R11, R0, R26 ;  /* 0x000000000b007223 */ /* 0x001fe2000001001a */
[-CC-:B------:R-:W-:Y:S01]  /*12710*/  FFMA.FTZ R159, R70, R3.reuse, -R29.reuse ;  /* 0x00000003469f7223 */ /* 0x180fe2000001081d */
[-CC-:B------:R-:W-:Y:S01]  /*12720*/  FFMA.FTZ R78, R78, R3.reuse, -R29.reuse ;  /* 0x000000034e4e7223 */ /* 0x180fe2000001081d */
[-CC-:B------:R-:W-:Y:S01]  /*12730*/  FFMA.FTZ R82, R82, R3.reuse, -R29.reuse ;  /* 0x0000000352527223 */ /* 0x180fe2000001081d */
[--C-:B------:R-:W-:Y:S01]  /*12740*/  FFMA.FTZ R83, R83, R3, -R29.reuse ;  /* 0x0000000353537223 */ /* 0x100fe2000001081d */
[----:B------:R-:W-:Y:S01]  /*12750*/  F2FP.BF16.F32.PACK_AB R154, R52, R15 ;  /* 0x0000000f349a723e */ /* 0x000fe200000010ff */
[-CC-:B------:R-:W-:Y:S01]  /*12760*/  FFMA.FTZ R86, R86, R3.reuse, -R29.reuse ;  /* 0x0000000356567223 */ /* 0x180fe2000001081d */
[----:B------:R-:W0:Y:S01]  /*12770*/  MUFU.EX2 R84, R84 ;  /* 0x0000005400547308 */ /* 0x000e220000000800 */
[C---:B-1----:R-:W-:Y:S01]  /*12780*/  FADD.FTZ R14, R181.reuse, R0 ;  /* 0x00000000b50e7221 */ /* 0x042fe20000010000 */
[----:B------:R-:W-:Y:S01]  /*12790*/  FFMA.FTZ R0, R178, R3, -R29 ;  /* 0x00000003b2007223 */ /* 0x000fe2000001081d */
[----:B------:R-:W-:-:S02]  /*127a0*/  F2FP.BF16.F32.PACK_AB R181, R181, R26 ;  /* 0x0000001ab5b5723e */ /* 0x000fc400000010ff */
[C---:B------:R-:W-:Y:S01]  /*127b0*/  ISETP.GT.AND P3, PT, R10.reuse, R13, PT ;  /* 0x0000000d0a00720c */ /* 0x040fe20003f64270 */
[----:B------:R-:W-:Y:S01]  /*127c0*/  VIADD R10, R10, 0xffffffff ;  /* 0xffffffff0a0a7836 */ /* 0x000fe20000000000 */
[----:B------:R-:W-:Y:S01]  /*127d0*/  F2FP.BF16.F32.PACK_AB R178, R32, R31 ;  /* 0x0000001f20b2723e */ /* 0x000fe200000010ff */
[----:B------:R-:W1:Y:S01]  /*127e0*/  MUFU.EX2 R177, R177 ;  /* 0x000000b100b17308 */ /* 0x000e620000000800 */
[----:B--2---:R-:W-:Y:S01]  /*127f0*/  FADD.FTZ R51, R183, R14 ;  /* 0x0000000eb7337221 */ /* 0x004fe20000010000 */
[----:B------:R-:W-:Y:S02]  /*12800*/  F2FP.BF16.F32.PACK_AB R174, R40, R35 ;  /* 0x0000002328ae723e */ /* 0x000fe400000010ff */
[----:B------:R-:W-:Y:S02]  /*12810*/  F2FP.BF16.F32.PACK_AB R168, R44, R37 ;  /* 0x000000252ca8723e */ /* 0x000fe400000010ff */
[----:B------:R-:W-:Y:S02]  /*12820*/  F2FP.BF16.F32.PACK_AB R156, R56, R43 ;  /* 0x0000002b389c723e */ /* 0x000fe400000010ff */
[----:B------:R-:W2:Y:S01]  /*12830*/  MUFU.EX2 R30, R30 ;  /* 0x0000001e001e7308 */ /* 0x000ea20000000800 */
[C---:B0-----:R-:W-:Y:S01]  /*12840*/  FADD.FTZ R14, R84.reuse, R51 ;  /* 0x00000033540e7221 */ /* 0x041fe20000010000 */
[----:B------:R-:W-:-:S02]  /*12850*/  F2FP.BF16.F32.PACK_AB R183, R84, R183 ;  /* 0x000000b754b7723e */ /* 0x000fc400000010ff */
[----:B------:R-:W-:-:S04]  /*12860*/  F2FP.BF16.F32.PACK_AB R158, R60, R45 ;  /* 0x0000002d3c9e723e */ /* 0x000fc800000010ff */
        /* <DEDUP_REMOVED lines=9> */
[----:B------:R-:W5:Y:S08]  /*12900*/  MUFU.EX2 R42, R42 ;  /* 0x0000002a002a7308 */ /* 0x000f700000000800 */
[----:B------:R-:W5:Y:S08]  /*12910*/  MUFU.EX2 R171, R171 ;  /* 0x000000ab00ab7308 */ /* 0x000f700000000800 */
[----:B------:R-:W5:Y:S01]  /*12920*/  MUFU.EX2 R38, R38 ;  /* 0x0000002600267308 */ /* 0x000f620000000800 */
[----:B------:R-:W-:-:S02]  /*12930*/  WARPGROUP.DEPBAR.LE gsb0, 0x0 ;  /* 0x00008000000079c5 */ /* 0x000fc40000010000 */
[----:B------:R-:W-:Y:S01]  /*12940*/  WARPGROUP.ARRIVE ;  /* 0x00000000000079c5 */ /* 0x000fe20000000000 */
[----:B------:R-:W-:Y:S01]  /*12950*/  FFMA.FTZ R161, R74, R3, -R29 ;  /* 0x000000034aa17223 */ /* 0x000fe2000001081d */
[----:B------:R-:W-:-:S03]  /*12960*/  F2FP.BF16.F32.PACK_AB R160, R64, R47 ;  /* 0x0000002f40a0723e */ /* 0x000fc600000010ff */
[----:B------:R-:W5:Y:S01]  /*12970*/  MUFU.EX2 R153, R153 ;  /* 0x0000009900997308 */ /* 0x000f620000000800 */
[----:B------:R-:W-:Y:S01]  /*12980*/  F2FP.BF16.F32.PACK_AB R162, R68, R49 ;  /* 0x0000003144a2723e */ /* 0x000fe200000010ff */
[----:B------:R-:W-:Y:S06]  /*12990*/  HGMMA.64x128x16.F32.BF16 R88, R164, gdesc[UR4].tnspB, R88, gsb0 ;  /* 0x41e00004a4587df0 */ /* 0x000fec0008001858 */
        /* <DEDUP_REMOVED lines=13> */
[-C--:B------:R-:W-:Y:S01]  /*12a70*/  FMUL.FTZ R90, R90, R11.reuse ;  /* 0x0000000b5a5a7220 */ /* 0x080fe20000410000 */
[----:B0-----:R-:W-:Y:S01]  /*12a80*/  FADD.FTZ R20, R30, R51 ;  /* 0x000000331e147221 */ /* 0x001fe20000010000 */
[-C--:B------:R-:W-:Y:S01]  /*12a90*/  FMUL.FTZ R91, R91, R11.reuse ;  /* 0x0000000b5b5b7220 */ /* 0x080fe20000410000 */
[-C--:B------:R-:W-:Y:S01]  /*12aa0*/  FMUL.FTZ R94, R94, R11.reuse ;  /* 0x0000000b5e5e7220 */ /* 0x080fe20000410000 */
[----:B------:R-:W-:Y:S01]  /*12ab0*/  FMUL.FTZ R95, R95, R11 ;  /* 0x0000000b5f5f7220 */ /* 0x000fe20000410000 */
[----:B------:R-:W-:Y:S01]  /*12ac0*/  FADD.FTZ R51, R179, R20 ;  /* 0x00000014b3337221 */ /* 0x000fe20000010000 */
[----:B------:R-:W-:Y:S01]  /*12ad0*/  FFMA.FTZ R20, R75, R3, -R29 ;  /* 0x000000034b147223 */ /* 0x000fe2000001081d */
[----:B-1----:R-:W-:Y:S01]  /*12ae0*/  FFMA.FTZ R21, R6, R4, R25 ;  /* 0x0000000406157223 */ /* 0x002fe20000010019 */
[----:B------:R0:W-:Y:S01]  /*12af0*/  @!P1 SYNCS.ARRIVE.TRANS64.RED.A1T0 RZ, [R46+URZ], RZ ;  /* 0x000000ff2eff99a7 */ /* 0x0001e2000810043f */
[-C--:B------:R-:W-:Y:S01]  /*12b00*/  FMUL.FTZ R98, R98, R11.reuse ;  /* 0x0000000b62627220 */ /* 0x080fe20000410000 */
[-C--:B------:R-:W-:Y:S01]  /*12b10*/  FMUL.FTZ R99, R99, R11.reuse ;  /* 0x0000000b63637220 */ /* 0x080fe20000410000 */
[----:B------:R-:W-:Y:S01]  /*12b20*/  FADD.FTZ R4, R24, R21 ;  /* 0x0000001518047221 */ /* 0x000fe20000010000 */
[----:B------:R-:W-:Y:S01]  /*12b30*/  MUFU.EX2 R20, R20 ;  /* 0x0000001400147308 */ /* 0x000fe20000000800 */
[-C--:B------:R-:W-:Y:S01]  /*12b40*/  FMUL.FTZ R102, R102, R11.reuse ;  /* 0x0000000b66667220 */ /* 0x080fe20000410000 */
[-C--:B------:R-:W-:Y:S01]  /*12b50*/  FMUL.FTZ R103, R103, R11.reuse ;  /* 0x0000000b67677220 */ /* 0x080fe20000410000 */
[----:B------:R-:W-:Y:S01]  /*12b60*/  FADD.FTZ R21, R9, R4 ;  /* 0x0000000409157221 */ /* 0x000fe20000010000 */
[----:B0-----:R-:W-:Y:S01]  /*12b70*/  FADD.FTZ R46, R80, R51 ;  /* 0x00000033502e7221 */ /* 0x001fe20000010000 */
[-C--:B------:R-:W-:Y:S01]  /*12b80*/  FMUL.FTZ R106, R106, R11.reuse ;  /* 0x0000000b6a6a7220 */ /* 0x080fe20000410000 */
[-C--:B------:R-:W-:Y:S01]  /*12b90*/  FMUL.FTZ R107, R107, R11.reuse ;  /* 0x0000000b6b6b7220 */ /* 0x080fe20000410000 */
[----:B------:R-:W-:Y:S01]  /*12ba0*/  FADD.FTZ R4, R28, R21 ;  /* 0x000000151c047221 */ /* 0x000fe20000010000 */
[----:B--2---:R-:W-:Y:S01]  /*12bb0*/  FADD.FTZ R51, R173, R46 ;  /* 0x0000002ead337221 */ /* 0x004fe20000010000 */
[-C--:B------:R-:W-:Y:S01]  /*12bc0*/  FMUL.FTZ R110, R110, R11.reuse ;  /* 0x0000000b6e6e7220 */ /* 0x080fe20000410000 */
[----:B------:R-:W-:Y:S01]  /*12bd0*/  FMUL.FTZ R111, R111, R11 ;  /* 0x0000000b6f6f7220 */ /* 0x000fe20000410000 */
[----:B------:R-:W-:Y:S01]  /*12be0*/  FADD.FTZ R21, R27, R4 ;  /* 0x000000041b157221 */ /* 0x000fe20000010000 */
[----:B---3--:R-:W-:Y:S01]  /*12bf0*/  FADD.FTZ R46, R34, R51 ;  /* 0x00000033222e7221 */ /* 0x008fe20000010000 */
[----:B------:R-:W-:Y:S01]  /*12c00*/  FFMA.FTZ R4, R67, R3, -R29 ;  /* 0x0000000343047223 */ /* 0x000fe2000001081d */
[-C--:B------:R-:W-:Y:S01]  /*12c10*/  FMUL.FTZ R114, R114, R11.reuse ;  /* 0x0000000b72727220 */ /* 0x080fe20000410000 */
[----:B------:R-:W-:Y:S01]  /*12c20*/  FADD.FTZ R14, R176, R21 ;  /* 0x00000015b00e7221 */ /* 0x000fe20000010000 */
[----:B----4-:R-:W-:Y:S01]  /*12c30*/  FADD.FTZ R55, R175, R46 ;  /* 0x0000002eaf377221 */ /* 0x010fe20000010000 */
[-C--:B------:R-:W-:Y:S01]  /*12c40*/  FMUL.FTZ R115, R115, R11.reuse ;  /* 0x0000000b73737220 */ /* 0x080fe20000410000 */
[----:B------:R-:W-:Y:S01]  /*12c50*/  FMUL.FTZ R118, R118, R11 ;  /* 0x0000000b76767220 */ /* 0x000fe20000410000 */
[----:B------:R-:W-:Y:S01]  /*12c60*/  FADD.FTZ R21, R31, R14 ;  /* 0x0000000e1f157221 */ /* 0x000fe20000010000 */
[----:B------:R-:W-:Y:S01]  /*12c70*/  FFMA.FTZ R14, R180, R3, -R29 ;  /* 0x00000003b40e7223 */ /* 0x000fe2000001081d */
[----:B------:R-:W-:Y:S01]  /*12c80*/  F2FP.BF16.F32.PACK_AB R180, R24, R25 ;  /* 0x0000001918b4723e */ /* 0x000fe200000010ff */
[----:B------:R-:W0:Y:S01]  /*12c90*/  MUFU.EX2 R4, R4 ;  /* 0x0000000400047308 */ /* 0x000e220000000800 */
[----:B------:R-:W-:Y:S01]  /*12ca0*/  FADD.FTZ R21, R32, R21 ;  /* 0x0000001520157221 */ /* 0x000fe20000010000 */
[-C--:B------:R-:W-:Y:S01]  /*12cb0*/  FMUL.FTZ R119, R119, R11.reuse ;  /* 0x0000000b77777220 */ /* 0x080fe20000410000 */
[-C--:B------:R-:W-:Y:S01]  /*12cc0*/  FMUL.FTZ R122, R122, R11.reuse ;  /* 0x0000000b7a7a7220 */ /* 0x080fe20000410000 */
[----:B------:R-:W-:Y:S01]  /*12cd0*/  FMUL.FTZ R123, R123, R11 ;  /* 0x0000000b7b7b7220 */ /* 0x000fe20000410000 */
[----:B------:R-:W-:Y:S01]  /*12ce0*/  FADD.FTZ R50, R172, R21 ;  /* 0x00000015ac327221 */ /* 0x000fe20000010000 */
[--C-:B------:R-:W-:Y:S01]  /*12cf0*/  FFMA.FTZ R21, R182, R3, -R29.reuse ;  /* 0x00000003b6157223 */ /* 0x100fe2000001081d */
[----:B------:R-:W-:Y:S01]  /*12d00*/  F2FP.BF16.F32.PACK_AB R182, R28, R9 ;  /* 0x000000091cb6723e */ /* 0x000fe200000010ff */
[----:B------:R-:W1:Y:S01]  /*12d10*/  MUFU.EX2 R14, R14 ;  /* 0x0000000e000e7308 */ /* 0x000e620000000800 */
[----:B------:R-:W-:Y:S01]  /*12d20*/  FADD.FTZ R50, R33, R50 ;  /* 0x0000003221327221 */ /* 0x000fe20000010000 */
[----:B------:R-:W-:Y:S01]  /*12d30*/  FFMA.FTZ R29, R232, R3, -R29 ;  /* 0x00000003e81d7223 */ /* 0x000fe2000001081d */
[-C--:B------:R-:W-:Y:S01]  /*12d40*/  FMUL.FTZ R126, R126, R11.reuse ;  /* 0x0000000b7e7e7220 */ /* 0x080fe20000410000 */
[-C--:B------:R-:W-:Y:S01]  /*12d50*/  FMUL.FTZ R127, R127, R11.reuse ;  /* 0x0000000b7f7f7220 */ /* 0x080fe20000410000 */
[----:B------:R-:W-:Y:S01]  /*12d60*/  FADD.FTZ R51, R35, R50 ;  /* 0x0000003223337221 */ /* 0x000fe20000010000 */
[----:B-----5:R-:W-:Y:S01]  /*12d70*/  FADD.FTZ R50, R36, R55 ;  /* 0x0000003724327221 */ /* 0x020fe20000010000 */
[-C--:B------:R-:W-:Y:S01]  /*12d80*/  FMUL.FTZ R130, R130, R11.reuse ;  /* 0x0000000b82827220 */ /* 0x080fe20000410000 */
[----:B------:R2:W3:Y:S01]  /*12d90*/  MUFU.EX2 R163, R21 ;  /* 0x0000001500a37308 */ /* 0x0004e20000000800 */
        /* <DEDUP_REMOVED lines=23> */
[----:B------:R-:W-:Y:S01]  /*12f10*/  FMUL.FTZ R150, R150, R11 ;  /* 0x0000000b96967220 */ /* 0x000fe20000410000 */
[----:B------:R-:W-:Y:S01]  /*12f20*/  FADD.FTZ R24, R48, R9 ;  /* 0x0000000930187221 */ /* 0x000fe20000010000 */
[----:B------:R-:W-:Y:S01]  /*12f30*/  FADD.FTZ R25, R155, R26 ;  /* 0x0000001a9b197221 */ /* 0x000fe20000010000 */
[C---:B------:R-:W-:Y:S01]  /*12f40*/  F2FP.BF16.F32.PACK_AB R155, R0.reuse, R155 ;  /* 0x0000009b009b723e */ /* 0x040fe200000010ff */
[----:B------:R-:W-:Y:S01]  /*12f50*/  FMUL.FTZ R151, R151, R11 ;  /* 0x0000000b97977220 */ /* 0x000fe20000410000 */
[----:B------:R-:W-:Y:S01]  /*12f60*/  FADD.FTZ R9, R15, R24 ;  /* 0x000000180f097221 */ /* 0x000fe20000010000 */
[----:B------:R-:W-:Y:S01]  /*12f70*/  FADD.FTZ R26, R0, R25 ;  /* 0x00000019001a7221 */ /* 0x000fe20000010000 */
[----:B------:R-:W-:Y:S01]  /*12f80*/  F2FP.BF16.F32.PACK_AB R176, R176, R27 ;  /* 0x0000001bb0b0723e */ /* 0x000fe200000010ff */
[-C--:B------:R-:W-:Y:S01]  /*12f90*/  FMUL.FTZ R88, R88, R6.reuse ;  /* 0x0000000658587220 */ /* 0x080fe20000410000 */
[----:B------:R-:W-:Y:S01]  /*12fa0*/  FADD.FTZ R24, R52, R9 ;  /* 0x0000000934187221 */ /* 0x000fe20000010000 */
[----:B------:R-:W-:Y:S01]  /*12fb0*/  FADD.FTZ R25, R157, R26 ;  /* 0x0000001a9d197221 */ /* 0x000fe20000010000 */
[C---:B0-----:R-:W-:Y:S01]  /*12fc0*/  F2FP.BF16.F32.PACK_AB R157, R4.reuse, R157 ;  /* 0x0000009d049d723e */ /* 0x041fe200000010ff */
[-C--:B------:R-:W-:Y:S01]  /*12fd0*/  FMUL.FTZ R89, R89, R6.reuse ;  /* 0x0000000659597220 */ /* 0x080fe20000410000 */
[----:B------:R-:W-:Y:S01]  /*12fe0*/  FADD.FTZ R9, R43, R24 ;  /* 0x000000182b097221 */ /* 0x000fe20000010000 */
[----:B------:R-:W-:Y:S01]  /*12ff0*/  FADD.FTZ R26, R4, R25 ;  /* 0x00000019041a7221 */ /* 0x000fe20000010000 */
[----:B------:R-:W-:Y:S01]  /*13000*/  F2FP.BF16.F32.PACK_AB R179, R80, R179 ;  /* 0x000000b350b3723e */ /* 0x000fe200000010ff */
[-C--:B------:R-:W-:Y:S01]  /*13010*/  FMUL.FTZ R92, R92, R6.reuse ;  /* 0x000000065c5c7220 */ /* 0x080fe20000410000 */
[----:B------:R-:W-:Y:S01]  /*13020*/  FADD.FTZ R24, R56, R9 ;  /* 0x0000000938187221 */ /* 0x000fe20000010000 */
[----:B--2---:R-:W-:Y:S01]  /*13030*/  FADD.FTZ R21, R159, R26 ;  /* 0x0000001a9f157221 */ /* 0x004fe20000010000 */
[C---:B-1----:R-:W-:Y:S01]  /*13040*/  F2FP.BF16.F32.PACK_AB R159, R14.reuse, R159 ;  /* 0x0000009f0e9f723e */ /* 0x042fe200000010ff */
        /* <DEDUP_REMOVED lines=18> */
[----:B---3--:R-:W-:Y:S01]  /*13170*/  FADD.FTZ R15, R163, R15 ;  /* 0x0000000fa30f7221 */ /* 0x008fe20000010000 */
        /* <DEDUP_REMOVED lines=15> */
[----:B----4-:R-:W-:Y:S01]  /*13270*/  FADD.FTZ R0, R29, R15 ;  /* 0x0000000f1d007221 */ /* 0x010fe20000010000 */
[----:B------:R-:W-:Y:S01]  /*13280*/  F2FP.BF16.F32.PACK_AB R164, R72, R53 ;  /* 0x0000003548a4723e */ /* 0x000fe200000010ff */
[----:B------:R-:W-:Y:S01]  /*13290*/  FMUL.FTZ R112, R112, R6 ;  /* 0x0000000670707220 */ /* 0x000fe20000410000 */
[----:B------:R-:W-:Y:S01]  /*132a0*/  F2FP.BF16.F32.PACK_AB R165, R83, R82 ;  /* 0x0000005253a5723e */ /* 0x000fe200000010ff */
[C---:B------:R-:W-:Y:S01]  /*132b0*/  FADD.FTZ R4, R76.reuse, R9 ;  /* 0x000000094c047221 */ /* 0x040fe20000010000 */
        /* <DEDUP_REMOVED lines=23> */
[----:B------:R-:W-:Y:S02]  /*13430*/  IMAD.MOV.U32 R12, RZ, RZ, R8 ;  /* 0x000000ffff0c7224 */ /* 0x000fe400078e0008 */
[----:B------:R-:W-:Y:S01]  /*13440*/  IMAD.MOV.U32 R11, RZ, RZ, R7 ;  /* 0x000000ffff0b7224 */ /* 0x000fe200078e0007 */
[----:B------:R-:W-:Y:S06]  /*13450*/  @P3 BRA `(.L_x_9571) ;  /* 0xffffffd400403947 */ /* 0x000fec000383ffff */
.L_x_9561:
[----:B------:R-:W-:-:S13]  /*13460*/  ISETP.GE.AND P2, PT, R10, RZ, PT ;  /* 0x000000ff0a00720c */ /* 0x000fda0003f46270 */
[----:B------:R-:W-:Y:S05]  /*13470*/  @!P2 BRA `(.L_x_9572) ;  /* 0x000000200084a947 */ /* 0x000fea0003800000 */
[----:B------:R-:W-:Y:S02]  /*13480*/  IMAD.MOV.U32 R11, RZ, RZ, R8 ;  /* 0x000000ffff0b7224 */ /* 0x000fe400078e0008 */
[----:B------:R-:W-:Y:S02]  /*13490*/  IMAD.MOV.U32 R13, RZ, RZ, R7 ;  /* 0x000000ffff0d7224 */ /* 0x000fe400078e0007 */
[----:B------:R-:W-:Y:S02]  /*134a0*/  IMAD.MOV.U32 R14, RZ, RZ, R186 ;  /* 0x000000ffff0e7224 */ /* 0x000fe400078e00ba */
[----:B------:R-:W-:-:S07]  /*134b0*/  IMAD.MOV.U32 R12, RZ, RZ, R184 ;  /* 0x000000ffff0c7224 */ /* 0x000fce00078e00b8 */
.L_x_9582:
        /* <DEDUP_REMOVED lines=10> */
.L_x_9574:
[----:B------:R-:W-:Y:S01]  /*13560*/  IMAD R3, R184, 0x8, R2 ;  /* 0x00000008b8037824 */ /* 0x000fe200078e0202 */
[----:B------:R-:W-:-:S04]  /*13570*/  SHF.L.U32 R6, R186, 0x1f, RZ ;  /* 0x0000001fba067819 */ /* 0x000fc800000006ff */
[----:B------:R0:W1:Y:S01]  /*13580*/  SYNCS.PHASECHK.TRANS64.TRYWAIT P3, [R3+URZ+0x28830], R6 ;  /* 0x02883006030075a7 */ /* 0x000062000806017f */
[----:B------:R-:W-:Y:S05]  /*13590*/  @!P0 BRA `(.L_x_9575) ;  /* 0x0000000000048947 */ /* 0x000fea0003800000 */
[----:B------:R-:W-:Y:S01]  /*135a0*/  BPT.TRAP 0x1 ;  /* 0x000000040000795c */ /* 0x000fe20000300000 */
.L_x_9575:
[----:B------:R-:W-:Y:S04]  /*135b0*/  BSSY B0, `(.L_x_9573) ;  /* 0x0000004000007945 */ /* 0x000fe80003800000 */
[----:B-1----:R-:W-:Y:S05]  /*135c0*/  @P3 BRA `(.L_x_9576) ;  /* 0x0000000000083947 */ /* 0x002fea0003800000 */
[----:B------:R-:W1:Y:S02]  /*135d0*/  SYNCS.PHASECHK.TRANS64.TRYWAIT P3, [R3+URZ+0x28830], R6 ;  /* 0x02883006030075a7 */ /* 0x000e64000806017f */
[----:B-1----:R-:W-:Y:S05]  /*135e0*/  @!P3 BRA `(.L_x_9577) ;  /* 0x000000d80054b947 */ /* 0x002fea0003800000 */
.L_x_9576:
[----:B------:R-:W-:Y:S05]  /*135f0*/  BSYNC B0 ;  /* 0x0000000000007941 */ /* 0x000fea0003800000 */
.L_x_9573:
        /* <DEDUP_REMOVED lines=64> */
.L_x_9579:
[----:B------:R-:W-:Y:S01]  /*13a00*/  SHF.L.U32 R3, R14, 0x1f, RZ ;  /* 0x0000001f0e037819 */ /* 0x000fe200000006ff */
[----:B------:R-:W-:-:S04]  /*13a10*/  IMAD R6, R12, 0x8, R2 ;  /* 0x000000080c067824 */ /* 0x000fc800078e0202 */
[----:B------:R0:W1:Y:S01]  /*13a20*/  SYNCS.PHASECHK.TRANS64.TRYWAIT P2, [R6+URZ+0x28850], R3 ;  /* 0x02885003060075a7 */ /* 0x000062000804017f */
[----:B------:R-:W-:Y:S05]  /*13a30*/  @!P0 BRA `(.L_x_9580) ;  /* 0x0000000000048947 */ /* 0x000fea0003800000 */
[----:B------:R-:W-:Y:S01]  /*13a40*/  BPT.TRAP 0x1 ;  /* 0x000000040000795c */ /* 0x000fe20000300000 */
.L_x_9580:
[----:B-1----:R-:W-:Y:S05]  /*13a50*/  @P2 BRA `(.L_x_9578) ;  /* 0x0000000000082947 */ /* 0x002fea0003800000 */
[----:B------:R-:W1:Y:S02]  /*13a60*/  SYNCS.PHASECHK.TRANS64.TRYWAIT P2, [R6+URZ+0x28850], R3 ;  /* 0x02885003060075a7 */ /* 0x000e64000804017f */
[----:B-1----:R-:W-:Y:S05]  /*13a70*/  @!P2 BRA `(.L_x_9581) ;  /* 0x000000d40044a947 */ /* 0x002fea0003800000 */
.L_x_9578:
        /* <DEDUP_REMOVED lines=8> */
[----:B------:R-:W-:Y:S02]  /*13b00*/  R2UR UR7, R7 ;  /* 0x00000000070772ca */ /* 0x000fe400000e0000 */
[----:B------:R-:W-:Y:S02]  /*13b10*/  LOP3.LUT R3, R3, 0x4000000, RZ, 0xfc, !PT ;  /* 0x0400000003037812 */ /* 0x000fe400078efcff */
[C---:B------:R-:W-:Y:S01]  /*13b20*/  ISETP.GT.AND P2, PT, R10.reuse, RZ, PT ;  /* 0x000000ff0a00720c */ /* 0x040fe20003f44270 */
[----:B------:R-:W-:Y:S02]  /*13b30*/  VIADD R10, R10, 0xffffffff ;  /* 0xffffffff0a0a7836 */ /* 0x000fe40000000000 */
[C---:B------:R-:W-:Y:S02]  /*13b40*/  IMAD R6, R12.reuse, 0x800, R3 ;  /* 0x000008000c067824 */ /* 0x040fe400078e0203 */
[----:B------:R-:W-:-:S02]  /*13b50*/  @!P1 IMAD R12, R12, 0x8, R2 ;  /* 0x000000080c0c9824 */ /* 0x000fc400078e0202 */
[C---:B------:R-:W-:Y:S01]  /*13b60*/  VIADD R8, R6.reuse, 0x80 ;  /* 0x0000008006087836 */ /* 0x040fe20000000000 */
[----:B------:R-:W-:Y:S01]  /*13b70*/  R2UR UR6, R6 ;  /* 0x00000000060672ca */ /* 0x000fe200000e0000 */
[----:B------:R-:W-:-:S05]  /*13b80*/  @!P1 VIADD R12, R12, 0x28860 ;  /* 0x000288600c0c9836 */ /* 0x000fca0000000000 */
[----:B------:R-:W-:-:S07]  /*13b90*/  @!P1 PRMT R12, RZ, 0x654, R12 ;  /* 0x00000654ff0c9816 */ /* 0x000fce000000000c */
[----:B------:R-:W-:Y:S01]  /*13ba0*/  HGMMA.64x128x16.F32.BF16 R88, R180, gdesc[UR4].tnspB, R88, gsb0 ;  /* 0x41e00004b4587df0 */ /* 0x000fe20008001858 */
[----:B------:R-:W-:Y:S02]  /*13bb0*/  R2UR UR6, R8 ;  /* 0x00000000080672ca */ /* 0x000fe400000e0000 */
[----:B------:R-:W-:Y:S01]  /*13bc0*/  R2UR UR7, R9 ;  /* 0x00000000090772ca */ /* 0x000fe200000e0000 */
[----:B------:R-:W-:Y:S01]  /*13bd0*/  IMAD.MOV.U32 R9, RZ, RZ, 0x40000040 ;  /* 0x40000040ff097424 */ /* 0x000fe200078e00ff */
[----:B------:R-:W-:Y:S02]  /*13be0*/  FMNMX.FTZ R8, R24, R13, !PT ;  /* 0x0000000d18087209 */ /* 0x000fe40007810000 */
[----:B0-----:R-:W-:Y:S02]  /*13bf0*/  SHF.R.U32.HI R192, RZ, 0x7, R192 ;  /* 0x00000007ffc07819 */ /* 0x001fe400000116c0 */
[----:B------:R-:W-:Y:S01]  /*13c00*/  FMNMX.FTZ R3, R25, R8, !PT ;  /* 0x0000000819037209 */ /* 0x000fe20007810000 */
[----:B------:R-:W-:-:S03]  /*13c10*/  VIADD R8, R6, 0x100 ;  /* 0x0000010006087836 */ /* 0x000fc60000000000 */
[----:B------:R-:W-:-:S04]  /*13c20*/  FMNMX.FTZ R14, R28, R3, !PT ;  /* 0x000000031c0e7209 */ /* 0x000fc80007810000 */
[----:B------:R-:W-:Y:S01]  /*13c30*/  FMNMX.FTZ R3, R29, R14, !PT ;  /* 0x0000000e1d037209 */ /* 0x000fe20007810000 */
[----:B------:R-:W-:Y:S02]  /*13c40*/  WARPGROUP.DEPBAR.LE gsb0, 0x0 ;  /* 0x00008000000079c5 */ /* 0x000fe40000010000 */
[----:B------:R-:W-:-:S06]  /*13c50*/  WARPGROUP.ARRIVE ;  /* 0x00000000000079c5 */ /* 0x000fcc0000000000 */
[----:B------:R-:W-:Y:S01]  /*13c60*/  HGMMA.64x128x16.F32.BF16 R88, R176, gdesc[UR4].tnspB, R88, gsb0 ;  /* 0x41e00004b0587df0 */ /* 0x000fe20008001858 */
[----:B------:R-:W-:Y:S02]  /*13c70*/  R2UR UR6, R8 ;  /* 0x00000000080672ca */ /* 0x000fe400000e0000 */
        /* <DEDUP_REMOVED lines=36> */
[----:B------:R-:W-:-:S05]  /*13ec0*/  FMNMX.FTZ R8, R85, R8, !PT ;  /* 0x0000000855087209 */ /* 0x000fca0007810000 */
[----:B------:R-:W0:Y:S02]  /*13ed0*/  SHFL.BFLY PT, R3, R8, 0x2, 0x1f ;  /* 0x0c401f0008037f89 */ /* 0x000e2400000e0000 */
[----:B0-----:R-:W-:Y:S01]  /*13ee0*/  FMNMX.FTZ R15, R8, R3, !PT ;  /* 0x00000003080f7209 */ /* 0x001fe20007810000 */
[----:B------:R-:W-:Y:S02]  /*13ef0*/  VIADD R8, R6, 0x200 ;  /* 0x0000020006087836 */ /* 0x000fe40000000000 */
[----:B------:R-:W-:Y:S02]  /*13f00*/  IMAD.U32 R3, RZ, RZ, UR43 ;  /* 0x0000002bff037e24 */ /* 0x000fe4000f8e00ff */
[----:B------:R-:W0:Y:S02]  /*13f10*/  SHFL.BFLY PT, R14, R15, 0x1, 0x1f ;  /* 0x0c201f000f0e7f89 */ /* 0x000e2400000e0000 */
[----:B0-----:R-:W-:-:S05]  /*13f20*/  FMNMX.FTZ R7, R15, R14, !PT ;  /* 0x0000000e0f077209 */ /* 0x001fca0007810000 */
[----:B------:R-:W-:-:S04]  /*13f30*/  FADD.FTZ R14, -R7, R13 ;  /* 0x0000000d070e7221 */ /* 0x000fc80000010100 */
[-C--:B------:R-:W-:Y:S01]  /*13f40*/  FMUL.FTZ R13, R14, R3.reuse ;  /* 0x000000030e0d7220 */ /* 0x080fe20000410000 */
        /* <DEDUP_REMOVED lines=27> */
[----:B------:R-:W-:-:S02]  /*14100*/  R2UR UR6, R8 ;  /* 0x00000000080672ca */ /* 0x000fc400000e0000 */
[----:B------:R-:W-:Y:S02]  /*14110*/  R2UR UR7, R9 ;  /* 0x00000000090772ca */ /* 0x000fe400000e0000 */
        /* <DEDUP_REMOVED lines=32> */
[----:B------:R-:W-:-:S06]  /*14320*/  FFMA.FTZ R20, R72, R3, -R14 ;  /* 0x0000000348147223 */ /* 0x000fcc000001080e */
[----:B------:R-:W-:Y:S01]  /*14330*/  MUFU.EX2 R20, R20 ;  /* 0x0000001400147308 */ /* 0x000fe20000000800 */
[----:B------:R-:W-:Y:S02]  /*14340*/  WARPGROUP.DEPBAR.LE gsb0, 0x0 ;  /* 0x00008000000079c5 */ /* 0x000fe40000010000 */
[----:B------:R-:W-:Y:S01]  /*14350*/  WARPGROUP.ARRIVE ;  /* 0x00000000000079c5 */ /* 0x000fe20000000000 */
[-CC-:B------:R-:W-:Y:S01]  /*14360*/  FFMA.FTZ R168, R48, R3.reuse, -R14.reuse ;  /* 0x0000000330a87223 */ /* 0x180fe2000001080e */
[----:B------:R-:W-:-:S04]  /*14370*/  FFMA.FTZ R170, R52, R3, -R14 ;  /* 0x0000000334aa7223 */ /* 0x000fc8000001080e */
        /* <DEDUP_REMOVED lines=19> */
[----:B------:R-:W-:Y:S02]  /*144b0*/  VIADD R8, R6, 0x300 ;  /* 0x0000030006087836 */ /* 0x000fe40000000000 */
[----:B------:R-:W-:Y:S02]  /*144c0*/  IMAD.MOV.U32 R9, RZ, RZ, 0x40000040 ;  /* 0x40000040ff097424 */ /* 0x000fe400078e00ff */
[----:B------:R-:W0:Y:S01]  /*144d0*/  SHFL.BFLY PT, R32, R15, 0x1, 0x1f ;  /* 0x0c201f000f207f89 */ /* 0x000e2200000e0000 */
[----:B------:R-:W-:Y:S02]  /*144e0*/  WARPGROUP.DEPBAR.LE gsb0, 0x0 ;  /* 0x00008000000079c5 */ /* 0x000fe40000010000 */
[----:B------:R-:W-:Y:S01]  /*144f0*/  WARPGROUP.ARRIVE ;  /* 0x00000000000079c5 */ /* 0x000fe20000000000 */
[-CC-:B------:R-:W-:Y:S01]  /*14500*/  FFMA.FTZ R153, R33, R3.reuse, -R14.reuse ;  /* 0x0000000321997223 */ /* 0x180fe2000001080e */
[-CC-:B------:R-:W-:Y:S01]  /*14510*/  FFMA.FTZ R33, R41, R3.reuse, -R14.reuse ;  /* 0x0000000329217223 */ /* 0x180fe2000001080e */
[-CC-:B------:R-:W-:Y:S01]  /*14520*/  FFMA.FTZ R41, R45, R3.reuse, -R14.reuse ;  /* 0x000000032d297223 */ /* 0x180fe2000001080e */
[-CC-:B------:R-:W-:Y:S01]  /*14530*/  FFMA.FTZ R45, R53, R3.reuse, -R14.reuse ;  /* 0x00000003352d7223 */ /* 0x180fe2000001080e */
[-CC-:B------:R-:W-:Y:S01]  /*14540*/  FFMA.FTZ R155, R57, R3.reuse, -R14.reuse ;  /* 0x00000003399b7223 */ /* 0x180fe2000001080e */
[----:B------:R-:W-:Y:S01]  /*14550*/  HGMMA.64x128x16.F32.BF16 R88, R156, gdesc[UR4].tnspB, R88, gsb0 ;  /* 0x41e000049c587df0 */ /* 0x000fe20008001858 */
[----:B------:R-:W-:Y:S01]  /*14560*/  R2UR UR6, R8 ;  /* 0x00000000080672ca */ /* 0x000fe200000e0000 */
[-CC-:B------:R-:W-:Y:S01]  /*14570*/  FFMA.FTZ R53, R65, R3.reuse, -R14.reuse ;  /* 0x0000000341357223 */ /* 0x180fe2000001080e */
[----:B------:R-:W-:Y:S01]  /*14580*/  R2UR UR7, R9 ;  /* 0x00000000090772ca */ /* 0x000fe200000e0000 */
[-CC-:B------:R-:W-:Y:S01]  /*14590*/  FFMA.FTZ R152, R56, R3.reuse, -R14.reuse ;  /* 0x0000000338987223 */ /* 0x180fe2000001080e */
[----:B0-----:R-:W-:Y:S01]  /*145a0*/  FMNMX.FTZ R8, R15, R32, !PT ;  /* 0x000000200f087209 */ /* 0x001fe20007810000 */
[-CC-:B------:R-:W-:Y:S01]  /*145b0*/  FFMA.FTZ R154, R60, R3.reuse, -R14.reuse ;  /* 0x000000033c9a7223 */ /* 0x180fe2000001080e */
[-CC-:B------:R-:W-:Y:S01]  /*145c0*/  FFMA.FTZ R57, R73, R3.reuse, -R14.reuse ;  /* 0x0000000349397223 */ /* 0x180fe2000001080e */
[-CC-:B------:R-:W-:Y:S01]  /*145d0*/  FFMA.FTZ R65, R77, R3.reuse, -R14.reuse ;  /* 0x000000034d417223 */ /* 0x180fe2000001080e */
[-CC-:B------:R-:W-:Y:S01]  /*145e0*/  FFMA.FTZ R9, R84, R3.reuse, -R14.reuse ;  /* 0x0000000354097223 */ /* 0x180fe2000001080e */
[----:B------:R-:W-:Y:S01]  /*145f0*/  FFMA.FTZ R32, R85, R3, -R14 ;  /* 0x0000000355207223 */ /* 0x000fe2000001080e */
[----:B------:R-:W-:-:S02]  /*14600*/  IMAD.MOV.U32 R15, RZ, RZ, 0x40000040 ;  /* 0x40000040ff0f7424 */ /* 0x000fc400078e00ff */
[-C--:B------:R-:W-:Y:S01]  /*14610*/  FMUL.FTZ R36, R8, R3.reuse ;  /* 0x0000000308247220 */ /* 0x080fe20000410000 */
[----:B------:R-:W-:Y:S03]  /*14620*/  MUFU.EX2 R153, R153 ;  /* 0x0000009900997308 */ /* 0x000fe60000000800 */
[-CC-:B------:R-:W-:Y:S01]  /*14630*/  FFMA.FTZ R26, R26, R3.reuse, -R36.reuse ;  /* 0x000000031a1a7223 */ /* 0x180fe20000010824 */
[-CC-:B------:R-:W-:Y:S01]  /*14640*/  FFMA.FTZ R181, R27, R3.reuse, -R36.reuse ;  /* 0x000000031bb57223 */ /* 0x180fe20000010824 */
[-CC-:B------:R-:W-:Y:S01]  /*14650*/  FFMA.FTZ R183, R30, R3.reuse, -R36.reuse ;  /* 0x000000031eb77223 */ /* 0x180fe20000010824 */
[-CC-:B------:R-:W-:Y:S01]  /*14660*/  FFMA.FTZ R30, R31, R3.reuse, -R36.reuse ;  /* 0x000000031f1e7223 */ /* 0x180fe20000010824 */
[-CC-:B------:R-:W-:Y:S01]  /*14670*/  FFMA.FTZ R177, R34, R3.reuse, -R36.reuse ;  /* 0x0000000322b17223 */ /* 0x180fe20000010824 */
[----:B------:R-:W-:Y:S01]  /*14680*/  IADD3 R31, -R192, 0xb, RZ ;  /* 0x0000000bc01f7810 */ /* 0x000fe20007ffe1ff */
        /* <DEDUP_REMOVED lines=38> */
[-C--:B------:R-:W-:Y:S01]  /*148f0*/  FFMA.FTZ R157, R66, R3.reuse, -R36 ;  /* 0x00000003429d7223 */ /* 0x080fe20000010824 */
[----:B------:R-:W-:Y:S01]  /*14900*/  HGMMA.64x128x16.F32.BF16 R88, R160, gdesc[UR4].tnspB, R88, gsb0 ;  /* 0x41e00004a0587df0 */ /* 0x000fe20008001858 */
[----:B------:R-:W-:Y:S01]  /*14910*/  FMUL.FTZ R11, R14, R3 ;  /* 0x000000030e0b7220 */ /* 0x000fe20000410000 */
[----:B------:R-:W-:Y:S01]  /*14920*/  VIADD R14, R6, 0x380 ;  /* 0x00000380060e7836 */ /* 0x000fe20000000000 */
[----:B------:R-:W-:Y:S01]  /*14930*/  R2UR UR7, R15 ;  /* 0x000000000f0772ca */ /* 0x000fe200000e0000 */
[----:B------:R-:W-:-:S02]  /*14940*/  @!P1 IMAD R15, R184, 0x8, R2 ;  /* 0x00000008b80f9824 */ /* 0x000fc400078e0202 */
[-CC-:B------:R-:W-:Y:S01]  /*14950*/  FFMA.FTZ R6, R55, R3.reuse, -R36.reuse ;  /* 0x0000000337067223 */ /* 0x180fe20000010824 */
[----:B------:R-:W-:Y:S01]  /*14960*/  MUFU.EX2 R171, R171 ;  /* 0x000000ab00ab7308 */ /* 0x000fe20000000800 */
[----:B------:R-:W-:Y:S01]  /*14970*/  R2UR UR6, R14 ;  /* 0x000000000e0672ca */ /* 0x000fe200000e0000 */
[----:B------:R-:W-:Y:S02]  /*14980*/  @!P1 VIADD R27, R15, 0x28840 ;  /* 0x000288400f1b9836 */ /* 0x000fe40000000000 */
[-CC-:B------:R-:W-:Y:S01]  /*14990*/  FFMA.FTZ R14, R58, R3.reuse, -R36.reuse ;  /* 0x000000033a0e7223 */ /* 0x180fe20000010824 */
[-CC-:B------:R-:W-:Y:S01]  /*149a0*/  FFMA.FTZ R15, R59, R3.reuse, -R36.reuse ;  /* 0x000000033b0f7223 */ /* 0x180fe20000010824 */
[----:B------:R-:W-:Y:S01]  /*149b0*/  FFMA.FTZ R159, R70, R3, -R36 ;  /* 0x00000003469f7223 */ /* 0x000fe20000010824 */
[----:B------:R-:W-:Y:S01]  /*149c0*/  @!P1 PRMT R27, RZ, 0x654, R27 ;  /* 0x00000654ff1b9816 */ /* 0x000fe2000000001b */
[----:B------:R-:W0:Y:S08]  /*149d0*/  MUFU.EX2 R11, R11 ;  /* 0x0000000b000b7308 */ /* 0x000e300000000800 */
[----:B------:R-:W-:Y:S08]  /*149e0*/  MUFU.EX2 R45, R45 ;  /* 0x0000002d002d7308 */ /* 0x000ff00000000800 */
[----:B------:R-:W-:Y:S01]  /*149f0*/  MUFU.EX2 R6, R6 ;  /* 0x0000000600067308 */ /* 0x000fe20000000800 */
[----:B0-----:R-:W-:-:S04]  /*14a00*/  FFMA.FTZ R46, R11, R0, R26 ;  /* 0x000000000b2e7223 */ /* 0x001fc8000001001a */
[C---:B------:R-:W-:Y:S01]  /*14a10*/  FADD.FTZ R46, R181.reuse, R46 ;  /* 0x0000002eb52e7221 */ /* 0x040fe20000010000 */
[----:B------:R-:W-:Y:S02]  /*14a20*/  F2FP.BF16.F32.PACK_AB R181, R181, R26 ;  /* 0x0000001ab5b5723e */ /* 0x000fe400000010ff */
        /* <DEDUP_REMOVED lines=14> */
[----:B------:R-:W-:Y:S01]  /*14b10*/  WARPGROUP.ARRIVE ;  /* 0x00000000000079c5 */ /* 0x000fe20000000000 */
[----:B------:R-:W-:-:S04]  /*14b20*/  FFMA.FTZ R161, R74, R3, -R36 ;  /* 0x000000034aa17223 */ /* 0x000fc80000010824 */
[----:B------:R-:W1:Y:S01]  /*14b30*/  MUFU.EX2 R65, R65 ;  /* 0x0000004100417308 */ /* 0x000e620000000800 */
[----:B0-----:R-:W-:Y:S01]  /*14b40*/  F2FP.BF16.F32.PACK_AB R160, R57, R20 ;  /* 0x0000001439a0723e */ /* 0x001fe200000010ff */
[----:B------:R-:W-:Y:S06]  /*14b50*/  HGMMA.64x128x16.F32.BF16 R88, R164, gdesc[UR4].tnspB, R88, gsb0 ;  /* 0x41e00004a4587df0 */ /* 0x000fec0008001858 */
[----:B------:R-:W-:Y:S08]  /*14b60*/  MUFU.EX2 R161, R161 ;  /* 0x000000a100a17308 */ /* 0x000ff00000000800 */
[----:B------:R-:W0:Y:S01]  /*14b70*/  MUFU.EX2 R79, R79 ;  /* 0x0000004f004f7308 */ /* 0x000e220000000800 */
[----:B-1----:R-:W-:-:S07]  /*14b80*/  F2FP.BF16.F32.PACK_AB R162, R65, R24 ;  /* 0x0000001841a2723e */ /* 0x002fce00000010ff */
[----:B------:R-:W-:Y:S08]  /*14b90*/  MUFU.EX2 R82, R82 ;  /* 0x0000005200527308 */ /* 0x000ff00000000800 */
[----:B------:R-:W-:Y:S01]  /*14ba0*/  MUFU.EX2 R83, R83 ;  /* 0x0000005300537308 */ /* 0x000fe20000000800 */
[----:B0-----:R-:W-:-:S07]  /*14bb0*/  F2FP.BF16.F32.PACK_AB R163, R79, R78 ;  /* 0x0000004e4fa3723e */ /* 0x001fce00000010ff */
[----:B------:R-:W-:Y:S08]  /*14bc0*/  MUFU.EX2 R9, R9 ;  /* 0x0000000900097308 */ /* 0x000ff00000000800 */
[----:B------:R-:W-:Y:S08]  /*14bd0*/  MUFU.EX2 R86, R86 ;  /* 0x0000005600567308 */ /* 0x000ff00000000800 */
[----:B------:R-:W-:Y:S01]  /*14be0*/  MUFU.EX2 R32, R32 ;  /* 0x0000002000207308 */ /* 0x000fe20000000800 */
[----:B------:R-:W-:-:S02]  /*14bf0*/  WARPGROUP.DEPBAR.LE gsb0, 0x0 ;  /* 0x00008000000079c5 */ /* 0x000fc40000010000 */
[----:B------:R0:W-:Y:S06]  /*14c00*/  BAR.ARV R31, 0x100 ;  /* 0x0004001f0000751d */ /* 0x0001ec0000002000 */
[----:B------:R1:W-:Y:S01]  /*14c10*/  @!P1 SYNCS.ARRIVE.TRANS64.RED.A1T0 RZ, [R27+URZ], RZ ;  /* 0x000000ff1bff99a7 */ /* 0x0003e2000810043f */
[----:B------:R-:W-:Y:S01]  /*14c20*/  FMUL.FTZ R88, R88, R13 ;  /* 0x0000000d58587220 */ /* 0x000fe20000410000 */
[----:B0-----:R-:W-:Y:S01]  /*14c30*/  FADD.FTZ R31, R183, R46 ;  /* 0x0000002eb71f7221 */ /* 0x001fe20000010000 */
[----:B------:R-:W-:Y:S01]  /*14c40*/  F2FP.BF16.F32.PACK_AB R183, R30, R183 ;  /* 0x000000b71eb7723e */ /* 0x000fe200000010ff */
[-C--:B------:R-:W-:Y:S01]  /*14c50*/  FMUL.FTZ R89, R89, R13.reuse ;  /* 0x0000000d59597220 */ /* 0x080fe20000410000 */
[-C--:B------:R-:W-:Y:S01]  /*14c60*/  FMUL.FTZ R92, R92, R13.reuse ;  /* 0x0000000d5c5c7220 */ /* 0x080fe20000410000 */
[-C--:B------:R-:W-:Y:S01]  /*14c70*/  FMUL.FTZ R93, R93, R13.reuse ;  /* 0x0000000d5d5d7220 */ /* 0x080fe20000410000 */
[-C--:B------:R-:W-:Y:S01]  /*14c80*/  FMUL.FTZ R96, R96, R13.reuse ;  /* 0x0000000d60607220 */ /* 0x080fe20000410000 */
[----:B-1----:R-:W-:Y:S01]  /*14c90*/  FADD.FTZ R27, R21, R4 ;  /* 0x00000004151b7221 */ /* 0x002fe20000010000 */
[----:B------:R0:W-:Y:S01]  /*14ca0*/  @!P1 SYNCS.ARRIVE.TRANS64.RED.A1T0 RZ, [R12+URZ], RZ ;  /* 0x000000ff0cff99a7 */ /* 0x0001e2000810043f */
[-C--:B------:R-:W-:Y:S01]  /*14cb0*/  FMUL.FTZ R97, R97, R13.reuse ;  /* 0x0000000d61617220 */ /* 0x080fe20000410000 */
[----:B------:R-:W-:Y:S01]  /*14cc0*/  FMUL.FTZ R100, R100, R13 ;  /* 0x0000000d64647220 */ /* 0x000fe20000410000 */
[----:B------:R-:W-:Y:S01]  /*14cd0*/  FADD.FTZ R4, R182, R27 ;  /* 0x0000001bb6047221 */ /* 0x000fe20000010000 */
[----:B------:R-:W-:Y:S01]  /*14ce0*/  F2FP.BF16.F32.PACK_AB R182, R25, R182 ;  /* 0x000000b619b6723e */ /* 0x000fe200000010ff */
[----:B------:R-:W-:Y:S01]  /*14cf0*/  FFMA.FTZ R27, R63, R3, -R36 ;  /* 0x000000033f1b7223 */ /* 0x000fe20000010824 */
[-C--:B------:R-:W-:Y:S01]  /*14d00*/  FMUL.FTZ R101, R101, R13.reuse ;  /* 0x0000000d65657220 */ /* 0x080fe20000410000 */
[----:B------:R-:W-:Y:S01]  /*14d10*/  FADD.FTZ R35, R25, R4 ;  /* 0x0000000419237221 */ /* 0x000fe20000010000 */
[----:B------:R-:W-:Y:S01]  /*14d20*/  FADD.FTZ R4, R30, R31 ;  /* 0x0000001f1e047221 */ /* 0x000fe20000010000 */
[-C--:B------:R-:W-:Y:S01]  /*14d30*/  FMUL.FTZ R104, R104, R13.reuse ;  /* 0x0000000d68687220 */ /* 0x080fe20000410000 */
[----:B------:R-:W-:Y:S01]  /*14d40*/  FMUL.FTZ R105, R105, R13 ;  /* 0x0000000d69697220 */ /* 0x000fe20000410000 */
[----:B0-----:R-:W-:Y:S01]  /*14d50*/  FADD.FTZ R12, R176, R35 ;  /* 0x00000023b00c7221 */ /* 0x001fe20000010000 */
[----:B------:R-:W-:Y:S01]  /*14d60*/  FADD.FTZ R31, R177, R4 ;  /* 0x00000004b11f7221 */ /* 0x000fe20000010000 */
[----:B------:R-:W0:Y:S01]  /*14d70*/  MUFU.EX2 R27, R27 ;  /* 0x0000001b001b7308 */ /* 0x000e220000000800 */
[----:B------:R-:W-:Y:S01]  /*14d80*/  FFMA.FTZ R4, R67, R3, -R36 ;  /* 0x0000000343047223 */ /* 0x000fe20000010824 */
[----:B------:R-:W-:Y:S01]  /*14d90*/  FADD.FTZ R35, R153, R12 ;  /* 0x0000000c99237221 */ /* 0x000fe20000010000 */
[C---:B------:R-:W-:Y:S01]  /*14da0*/  FADD.FTZ R46, R34.reuse, R31 ;  /* 0x0000001f222e7221 */ /* 0x040fe20000010000 */
[----:B------:R-:W-:Y:S01]  /*14db0*/  F2FP.BF16.F32.PACK_AB R177, R34, R177 ;  /* 0x000000b122b1723e */ /* 0x000fe200000010ff */
[-C--:B------:R-:W-:Y:S01]  /*14dc0*/  FFMA.FTZ R12, R71, R3.reuse, -R36 ;  /* 0x00000003470c7223 */ /* 0x080fe20000010824 */
[----:B------:R-:W-:Y:S01]  /*14dd0*/  FADD.FTZ R48, R178, R35 ;  /* 0x00000023b2307221 */ /* 0x000fe20000010000 */
[----:B------:R-:W-:Y:S01]  /*14de0*/  FADD.FTZ R31, R179, R46 ;  /* 0x0000002eb31f7221 */ /* 0x000fe20000010000 */
[----:B------:R-:W1:Y:S01]  /*14df0*/  MUFU.EX2 R4, R4 ;  /* 0x0000000400047308 */ /* 0x000e620000000800 */
[----:B------:R-:W-:Y:S01]  /*14e00*/  F2FP.BF16.F32.PACK_AB R176, R153, R176 ;  /* 0x000000b099b0723e */ /* 0x000fe200000010ff */
[----:B------:R-:W-:Y:S01]  /*14e10*/  FADD.FTZ R35, R29, R48 ;  /* 0x000000301d237221 */ /* 0x000fe20000010000 */
[----:B------:R-:W-:Y:S01]  /*14e20*/  FADD.FTZ R46, R38, R31 ;  /* 0x0000001f262e7221 */ /* 0x000fe20000010000 */
[----:B------:R-:W-:Y:S01]  /*14e30*/  F2FP.BF16.F32.PACK_AB R153, R15, R14 ;  /* 0x0000000e0f99723e */ /* 0x000fe200000010ff */
[----:B------:R-:W-:Y:S01]  /*14e40*/  FFMA.FTZ R36, R87, R3, -R36 ;  /* 0x0000000357247223 */ /* 0x000fe20000010824 */
[----:B------:R-:W-:Y:S01]  /*14e50*/  FADD.FTZ R48, R172, R35 ;  /* 0x00000023ac307221 */ /* 0x000fe20000010000 */
[----:B------:R-:W-:Y:S01]  /*14e60*/  FADD.FTZ R31, R173, R46 ;  /* 0x0000002ead1f7221 */ /* 0x000fe20000010000 */
        /* <DEDUP_REMOVED lines=28> */
[----:B------:R-:W3:Y:S01]  /*15030*/  MUFU.EX2 R26, R75 ;  /* 0x0000004b001a7308 */ /* 0x000ee20000000800 */
[-C--:B------:R-:W-:Y:S01]  /*15040*/  FMUL.FTZ R129, R129, R13.reuse ;  /* 0x0000000d81817220 */ /* 0x080fe20000410000 */
[----:B------:R-:W-:Y:S01]  /*15050*/  FADD.FTZ R30, R152, R25 ;  /* 0x00000019981e7221 */ /* 0x000fe20000010000 */
[----:B------:R-:W-:Y:S01]  /*15060*/  FADD.FTZ R34, R14, R21 ;  /* 0x000000150e227221 */ /* 0x000fe20000010000 */
[C---:B------:R-:W-:Y:S01]  /*15070*/  F2FP.BF16.F32.PACK_AB R152, R155.reuse, R152 ;  /* 0x000000989b98723e */ /* 0x040fe200000010ff */
[-C--:B------:R-:W-:Y:S01]  /*15080*/  FMUL.FTZ R132, R132, R13.reuse ;  /* 0x0000000d84847220 */ /* 0x080fe20000410000 */
[----:B------:R-:W-:Y:S01]  /*15090*/  FADD.FTZ R21, R155, R30 ;  /* 0x0000001e9b157221 */ /* 0x000fe20000010000 */
[----:B------:R-:W-:Y:S01]  /*150a0*/  FADD.FTZ R25, R15, R34 ;  /* 0x000000220f197221 */ /* 0x000fe20000010000 */
[----:B0-----:R-:W-:Y:S01]  /*150b0*/  F2FP.BF16.F32.PACK_AB R155, R27, R0 ;  /* 0x000000001b9b723e */ /* 0x001fe200000010ff */
        /* <DEDUP_REMOVED lines=11> */
[----:B-1----:R-:W-:Y:S01]  /*15170*/  F2FP.BF16.F32.PACK_AB R157, R4, R157 ;  /* 0x0000009d049d723e */ /* 0x002fe200000010ff */
[-C--:B------:R-:W-:Y:S01]  /*15180*/  FMUL.FTZ R144, R144, R13.reuse ;  /* 0x0000000d90907220 */ /* 0x080fe20000410000 */
[----:B------:R-:W-:Y:S01]  /*15190*/  FADD.FTZ R25, R53, R30 ;  /* 0x0000001e35197221 */ /* 0x000fe20000010000 */
[----:B------:R-:W-:Y:S01]  /*151a0*/  FADD.FTZ R30, R4, R21 ;  /* 0x00000015041e7221 */ /* 0x000fe20000010000 */
[-C--:B------:R-:W-:Y:S01]  /*151b0*/  FMUL.FTZ R145, R145, R13.reuse ;  /* 0x0000000d91917220 */ /* 0x080fe20000410000 */
[----:B------:R-:W-:Y:S01]  /*151c0*/  FMUL.FTZ R148, R148, R13 ;  /* 0x0000000d94947220 */ /* 0x000fe20000410000 */
[----:B------:R-:W-:Y:S01]  /*151d0*/  FADD.FTZ R34, R158, R25 ;  /* 0x000000199e227221 */ /* 0x000fe20000010000 */
[----:B------:R-:W-:Y:S01]  /*151e0*/  FADD.FTZ R21, R159, R30 ;  /* 0x0000001e9f157221 */ /* 0x000fe20000010000 */
[C---:B--2---:R-:W-:Y:S01]  /*151f0*/  F2FP.BF16.F32.PACK_AB R159, R12.reuse, R159 ;  /* 0x0000009f0c9f723e */ /* 0x044fe200000010ff */
        /* <DEDUP_REMOVED lines=52> */
[----:B------:R-:W-:Y:S01]  /*15540*/  FADD.FTZ R0, R36, R15 ;  /* 0x0000000f24007221 */ /* 0x000fe20000010000 */
        /* <DEDUP_REMOVED lines=20> */
.L_x_9572:
[----:B------:R-:W-:Y:S05]  /*15690*/  WARPSYNC.ALL ;  /* 0x0000000000007948 */ /* 0x000fea0003800000 */
[----:B------:R-:W-:Y:S06]  /*156a0*/  BAR.ARV 0x8, 0x180 ;  /* 0x0206000000007b1d */ /* 0x000fec0000002000 */
[----:B------:R-:W-:Y:S05]  /*156b0*/  @!P0 BRA `(.L_x_9583) ;  /* 0x0000000000048947 */ /* 0x000fea0003800000 */
[----:B------:R-:W-:Y:S01]  /*156c0*/  BPT.TRAP 0x1 ;  /* 0x000000040000795c */ /* 0x000fe20000300000 */
.L_x_9583:
[----:B------:R-:W-:Y:S01]  /*156d0*/  IMAD R12, R184, 0x8, R2 ;  /* 0x00000008b80c7824 */ /* 0x000fe200078e0202 */
[----:B------:R-:W-:-:S04]  /*156e0*/  SHF.L.U32 R5, R186, 0x1f, RZ ;  /* 0x0000001fba057819 */ /* 0x000fc800000006ff */
[----:B------:R0:W1:Y:S01]  /*156f0*/  SYNCS.PHASECHK.TRANS64.TRYWAIT P2, [R12+URZ+0x28850], R5 ;  /* 0x028850050c0075a7 */ /* 0x000062000804017f */
[----:B------:R-:W-:Y:S05]  /*15700*/  @!P0 BRA `(.L_x_9584) ;  /* 0x0000000000048947 */ /* 0x000fea0003800000 */
[----:B------:R-:W-:Y:S01]  /*15710*/  BPT.TRAP 0x1 ;  /* 0x000000040000795c */ /* 0x000fe20000300000 */
.L_x_9584:
[----:B------:R-:W-:-:S05]  /*15720*/  VIADD R2, R2, 0x400 ;  /* 0x0000040002027836 */ /* 0x000fca0000000000 */
[----:B------:R-:W-:-:S04]  /*15730*/  SHF.R.U32.HI R2, RZ, 0x4, R2 ;  /* 0x00000004ff027819 */ /* 0x000fc80000011602 */
[----:B------:R-:W-:-:S04]  /*15740*/  LOP3.LUT R2, R2, 0x3fff, RZ, 0xc0, !PT ;  /* 0x00003fff02027812 */ /* 0x000fc800078ec0ff */
[----:B------:R-:W-:Y:S01]  /*15750*/  LOP3.LUT R11, R2, 0x4000000, RZ, 0xfc, !PT ;  /* 0x04000000020b7812 */ /* 0x000fe200078efcff */
[----:B-1----:R-:W-:Y:S06]  /*15760*/  @P2 BRA `(.L_x_9585) ;  /* 0x0000000000082947 */ /* 0x002fec0003800000 */
[----:B------:R-:W1:Y:S02]  /*15770*/  SYNCS.PHASECHK.TRANS64.TRYWAIT P0, [R12+URZ+0x28850], R5 ;  /* 0x028850050c0075a7 */ /* 0x000e64000800017f */
[----:B-1----:R-:W-:Y:S05]  /*15780*/  @!P0 BRA `(.L_x_9586) ;  /* 0x000000b800148947 */ /* 0x002fea0003800000 */
.L_x_9585:
[----:B------:R-:W-:Y:S01]  /*15790*/  IMAD R10, R184, 0x800, R11 ;  /* 0x00000800b80a7824 */ /* 0x000fe200078e020b */
[----:B------:R-:W-:Y:S05]  /*157a0*/  WARPSYNC.ALL ;  /* 0x0000000000007948 */ /* 0x000fea0003800000 */
[----:B------:R-:W-:Y:S01]  /*157b0*/  IMAD.MOV.U32 R11, RZ, RZ, 0x40000040 ;  /* 0x40000040ff0b7424 */ /* 0x000fe200078e00ff */
[C---:B------:R-:W-:Y:S01]  /*157c0*/  R2UR UR6, R10.reuse ;  /* 0x000000000a0672ca */ /* 0x040fe200000e0000 */
[----:B------:R-:W-:Y:S01]  /*157d0*/  WARPGROUP.ARRIVE ;  /* 0x00000000000079c5 */ /* 0x000fe20000000000 */
[----:B------:R-:W-:Y:S01]  /*157e0*/  VIADD R14, R10, 0x80 ;  /* 0x000000800a0e7836 */ /* 0x000fe20000000000 */
[----:B01----:R-:W0:Y:S01]  /*157f0*/  SHFL.BFLY PT, R5, R4, 0x2, 0x1f ;  /* 0x0c401f0004057f89 */ /* 0x003e2200000e0000 */
[----:B------:R-:W-:Y:S01]  /*15800*/  R2UR UR7, R11 ;  /* 0x000000000b0772ca */ /* 0x000fe200000e0000 */
[----:B------:R-:W-:-:S02]  /*15810*/  IMAD.MOV.U32 R15, RZ, RZ, 0x40000040 ;  /* 0x40000040ff0f7424 */ /* 0x000fc400078e00ff */
[----:B------:R-:W-:Y:S01]  /*15820*/  IMAD.MOV.U32 R11, RZ, RZ, 0x40000040 ;  /* 0x40000040ff0b7424 */ /* 0x000fe200078e00ff */
[----:B------:R-:W1:Y:S01]  /*15830*/  SHFL.BFLY PT, R9, R0, 0x2, 0x1f ;  /* 0x0c401f0000097f89 */ /* 0x000e6200000e0000 */
        /* <DEDUP_REMOVED lines=10> */
[----:B0-----:R-:W-:Y:S01]  /*158e0*/  FADD.FTZ R5, R5, R4 ;  /* 0x0000000405057221 */ /* 0x001fe20000010000 */
[----:B-1----:R-:W-:-:S04]  /*158f0*/  FADD.FTZ R9, R9, R0 ;  /* 0x0000000009097221 */ /* 0x002fc80000010000 */
[----:B------:R-:W0:Y:S01]  /*15900*/  SHFL.BFLY PT, R2, R5, 0x1, 0x1f ;  /* 0x0c201f0005027f89 */ /* 0x000e2200000e0000 */
[----:B------:R-:W-:-:S03]  /*15910*/  IMAD.MOV.U32 R0, RZ, RZ, -0x800000 ;  /* 0xff800000ff007424 */ /* 0x000fc600078e00ff */
[----:B------:R-:W1:Y:S01]  /*15920*/  SHFL.BFLY PT, R6, R9, 0x1, 0x1f ;  /* 0x0c201f0009067f89 */ /* 0x000e6200000e0000 */
[----:B0-----:R-:W-:Y:S01]  /*15930*/  FADD.FTZ R13, R5, R2 ;  /* 0x00000002050d7221 */ /* 0x001fe20000010000 */
[----:B------:R-:W-:Y:S01]  /*15940*/  SEL R5, RZ, 0x1, P0 ;  /* 0x00000001ff057807 */ /* 0x000fe20000000000 */
[----:B------:R-:W-:-:S03]  /*15950*/  IMAD.MOV.U32 R2, RZ, RZ, RZ ;  /* 0x000000ffff027224 */ /* 0x000fc600078e00ff */
[----:B------:R-:W-:Y:S02]  /*15960*/  FSETP.NE.FTZ.AND P2, PT, R13, RZ, PT ;  /* 0x000000ff0d00720b */ /* 0x000fe40003f55000 */
[----:B------:R-:W-:Y:S01]  /*15970*/  LOP3.LUT R186, R186, R5, RZ, 0x3c, !PT ;  /* 0x00000005baba7212 */ /* 0x000fe200078e3cff */
[----:B------:R-:W-:-:S10]  /*15980*/  IMAD.MOV.U32 R5, RZ, RZ, RZ ;  /* 0x000000ffff057224 */ /* 0x000fd400078e00ff */
[----:B------:R-:W-:Y:S01]  /*15990*/  @P2 MUFU.RCP R2, R13 ;  /* 0x0000000d00022308 */ /* 0x000fe20000001000 */
[----:B------:R-:W-:Y:S01]  /*159a0*/  @P2 FMUL.FTZ R4, R3, 0.69314718246459960938 ;  /* 0x3f31721803042820 */ /* 0x000fe20000410000 */
        /* <DEDUP_REMOVED lines=33> */
[----:B-1----:R-:W-:Y:S01]  /*15bc0*/  FADD.FTZ R14, R9, R6 ;  /* 0x00000006090e7221 */ /* 0x002fe20000010000 */
[----:B------:R-:W-:Y:S01]  /*15bd0*/  R2UR UR7, R15 ;  /* 0x000000000f0772ca */ /* 0x000fe200000e0000 */
[----:B------:R-:W0:Y:S03]  /*15be0*/  @P2 MUFU.LG2 R6, R13 ;  /* 0x0000000d00062308 */ /* 0x000e260000000c00 */
[----:B------:R-:W-:-:S13]  /*15bf0*/  FSETP.NE.FTZ.AND P3, PT, R14, RZ, PT ;  /* 0x000000ff0e00720b */ /* 0x000fda0003f75000 */
[----:B------:R-:W-:Y:S01]  /*15c00*/  @P3 MUFU.RCP R5, R14 ;  /* 0x0000000e00053308 */ /* 0x000fe20000001000 */
[----:B------:R-:W-:Y:S02]  /*15c10*/  WARPGROUP.DEPBAR.LE gsb0, 0x0 ;  /* 0x00008000000079c5 */ /* 0x000fe40000010000 */
[----:B------:R-:W-:-:S06]  /*15c20*/  WARPGROUP.ARRIVE ;  /* 0x00000000000079c5 */ /* 0x000fcc0000000000 */
[----:B------:R-:W-:Y:S01]  /*15c30*/  HGMMA.64x128x16.F32.BF16 R88, R160, gdesc[UR4].tnspB, R88, gsb0 ;  /* 0x41e00004a0587df0 */ /* 0x000fe20008001858 */
[----:B------:R-:W-:Y:S02]  /*15c40*/  R2UR UR6, R10 ;  /* 0x000000000a0672ca */ /* 0x000fe400000e0000 */
[----:B------:R-:W-:Y:S01]  /*15c50*/  R2UR UR7, R11 ;  /* 0x000000000b0772ca */ /* 0x000fe200000e0000 */
[----:B------:R-:W1:Y:S01]  /*15c60*/  @P3 MUFU.LG2 R10, R14 ;  /* 0x0000000e000a3308 */ /* 0x000e620000000c00 */
[----:B------:R-:W-:Y:S02]  /*15c70*/  @!P1 VIADD R11, R12, 0x28860 ;  /* 0x000288600c0b9836 */ /* 0x000fe40000000000 */
[----:B------:R-:W-:Y:S01]  /*15c80*/  @P3 FMUL.FTZ R12, R3, 0.69314718246459960938 ;  /* 0x3f317218030c3820 */ /* 0x000fe20000410000 */
[----:B0-----:R-:W-:Y:S02]  /*15c90*/  @P2 FMUL.FTZ R3, R6, 0.69314718246459960938 ;  /* 0x3f31721806032820 */ /* 0x001fe40000410000 */
[----:B------:R-:W-:-:S02]  /*15ca0*/  @!P1 PRMT R11, RZ, 0x654, R11 ;  /* 0x00000654ff0b9816 */ /* 0x000fc4000000000b */
[----:B------:R-:W-:Y:S01]  /*15cb0*/  @P2 FFMA.FTZ R40, R4, R7, R3 ;  /* 0x0000000704282223 */ /* 0x000fe20000010003 */
[----:B-1----:R-:W-:-:S04]  /*15cc0*/  @P3 FMUL.FTZ R9, R10, 0.69314718246459960938 ;  /* 0x3f3172180a093820 */ /* 0x002fc80000410000 */
[----:B------:R-:W-:Y:S01]  /*15cd0*/  @P3 FFMA.FTZ R0, R12, R8, R9 ;  /* 0x000000080c003223 */ /* 0x000fe20000010009 */
[----:B------:R-:W-:Y:S02]  /*15ce0*/  WARPGROUP.DEPBAR.LE gsb0, 0x0 ;  /* 0x00008000000079c5 */ /* 0x000fe40000010000 */
[----:B------:R-:W-:-:S06]  /*15cf0*/  WARPGROUP.ARRIVE ;  /* 0x00000000000079c5 */ /* 0x000fcc0000000000 */
[----:B------:R-:W-:Y:S03]  /*15d00*/  HGMMA.64x128x16.F32.BF16 R88, R164, gdesc[UR4].tnspB, R88, gsb0 ;  /* 0x41e00004a4587df0 */ /* 0x000fe60008001858 */
        /* <DEDUP_REMOVED lines=67> */
.L_x_9503:
        /* <DEDUP_REMOVED lines=17> */
[----:B------:R-:W-:Y:S01]  /*16250*/  F2FP.BF16.F32.PACK_AB R36, R137, R36 ;  /* 0x000000248924723e */ /* 0x000fe200000010ff */
[----:B------:R-:W3:Y:S01]  /*16260*/  LDC R56, c[0x0][0xbe8] ;  /* 0x0002fa00ff387b82 */ /* 0x000ee20000000800 */
[----:B------:R-:W-:-:S02]  /*16270*/  F2FP.BF16.F32.PACK_AB R37, R37, R138 ;  /* 0x0000008a2525723e */ /* 0x000fc400000010ff */
[----:B------:R-:W-:Y:S02]  /*16280*/  F2FP.BF16.F32.PACK_AB R38, R141, R38 ;  /* 0x000000268d26723e */ /* 0x000fe400000010ff */
        /* <DEDUP_REMOVED lines=10> */
[----:B------:R-:W-:Y:S01]  /*16330*/  IMAD.X R7, RZ, RZ, R9, P0 ;  /* 0x000000ffff077224 */ /* 0x000fe200000e0609 */
[----:B-1----:R-:W-:-:S02]  /*16340*/  LOP3.LUT R28, R53, 0x380, RZ, 0xc0, !PT ;  /* 0x00000380351c7812 */ /* 0x002fc400078ec0ff */
[----:B------:R-:W-:Y:S01]  /*16350*/  SHF.R.U64 R33, R33, 0x3, RZ ;  /* 0x0000000321217819 */ /* 0x000fe200000012ff */
[--C-:B------:R-:W-:Y:S01]  /*16360*/  IMAD.X R13, RZ, RZ, R9.reuse, P1 ;  /* 0x000000ffff0d7224 */ /* 0x100fe200008e0609 */
[----:B------:R-:W-:Y:S02]  /*16370*/  LOP3.LUT R4, R41, 0x380, RZ, 0xc0, !PT ;  /* 0x0000038029047812 */ /* 0x000fe400078ec0ff */
[----:B------:R-:W-:Y:S02]  /*16380*/  LOP3.LUT R6, R43, 0x380, RZ, 0xc0, !PT ;  /* 0x000003802b067812 */ /* 0x000fe400078ec0ff */
[C---:B------:R-:W-:Y:S02]  /*16390*/  IADD3 R47, P2, R8.reuse, 0x4000, RZ ;  /* 0x00004000082f7810 */ /* 0x040fe40007f5e0ff */
[C---:B------:R-:W-:Y:S02]  /*163a0*/  IADD3 R49, P3, R8.reuse, 0x4020, RZ ;  /* 0x0000402008317810 */ /* 0x040fe40007f7e0ff */
[----:B------:R-:W-:Y:S01]  /*163b0*/  IADD3 R51, P4, R8, 0x4040, RZ ;  /* 0x0000404008337810 */ /* 0x000fe20007f9e0ff */
[--C-:B------:R-:W-:Y:S01]  /*163c0*/  IMAD.X R15, RZ, RZ, R9.reuse, P2 ;  /* 0x000000ffff0f7224 */ /* 0x100fe200010e0609 */
[----:B------:R-:W-:Y:S01]  /*163d0*/  SHF.R.U64 R28, R28, 0x3, RZ ;  /* 0x000000031c1c7819 */ /* 0x000fe200000012ff */
[--C-:B------:R-:W-:Y:S01]  /*163e0*/  IMAD.X R25, RZ, RZ, R9.reuse, P3 ;  /* 0x000000ffff197224 */ /* 0x100fe200018e0609 */
[----:B------:R-:W-:Y:S01]  /*163f0*/  LOP3.LUT R12, R45, 0x380, RZ, 0xc0, !PT ;  /* 0x000003802d0c7812 */ /* 0x000fe200078ec0ff */
[--C-:B------:R-:W-:Y:S01]  /*16400*/  IMAD.X R27, RZ, RZ, R9.reuse, P4 ;  /* 0x000000ffff1b7224 */ /* 0x100fe200020e0609 */
[----:B------:R-:W-:Y:S01]  /*16410*/  LOP3.LUT R8, R33, R8, RZ, 0x3c, !PT ;  /* 0x0000000821087212 */ /* 0x000fe200078e3cff */
[----:B------:R-:W-:Y:S01]  /*16420*/  IMAD.X R33, RZ, RZ, R9, P5 ;  /* 0x000000ffff217224 */ /* 0x000fe200028e0609 */
[----:B------:R-:W-:-:S02]  /*16430*/  SHF.R.U64 R4, R4, 0x3, RZ ;  /* 0x0000000304047819 */ /* 0x000fc400000012ff */
[----:B------:R-:W-:Y:S02]  /*16440*/  SHF.R.U64 R6, R6, 0x3, RZ ;  /* 0x0000000306067819 */ /* 0x000fe400000012ff */
[----:B------:R-:W-:Y:S02]  /*16450*/  LOP3.LUT R14, R47, 0x380, RZ, 0xc0, !PT ;  /* 0x000003802f0e7812 */ /* 0x000fe400078ec0ff */
[----:B------:R-:W-:Y:S02]  /*16460*/  LOP3.LUT R32, R28, R53, RZ, 0x3c, !PT ;  /* 0x000000351c207212 */ /* 0x000fe400078e3cff */
[----:B------:R-:W-:Y:S02]  /*16470*/  SHF.R.U64 R12, R12, 0x3, RZ ;  /* 0x000000030c0c7819 */ /* 0x000fe400000012ff */
[----:B------:R-:W-:Y:S02]  /*16480*/  LOP3.LUT R24, R49, 0x380, RZ, 0xc0, !PT ;  /* 0x0000038031187812 */ /* 0x000fe400078ec0ff */
[----:B------:R-:W-:-:S02]  /*16490*/  LOP3.LUT R26, R51, 0x380, RZ, 0xc0, !PT ;  /* 0x00000380331a7812 */ /* 0x000fc400078ec0ff */
[----:B------:R-:W-:Y:S02]  /*164a0*/  MOV R28, R8 ;  /* 0x00000008001c7202 */ /* 0x000fe40000000f00 */
[----:B------:R-:W-:Y:S02]  /*164b0*/  LOP3.LUT R4, R4, R41, RZ, 0x3c, !PT ;  /* 0x0000002904047212 */ /* 0x000fe400078e3cff */
[----:B------:R-:W-:Y:S02]  /*164c0*/  LOP3.LUT R6, R6, R43, RZ, 0x3c, !PT ;  /* 0x0000002b06067212 */ /* 0x000fe400078e3cff */
[----:B------:R-:W-:Y:S02]  /*164d0*/  F2FP.BF16.F32.PACK_AB R8, R89, R88 ;  /* 0x000000585908723e */ /* 0x000fe400000010ff */
[----:B------:R-:W-:Y:S02]  /*164e0*/  F2FP.BF16.F32.PACK_AB R9, R91, R90 ;  /* 0x0000005a5b09723e */ /* 0x000fe400000010ff */
[----:B------:R-:W-:-:S02]  /*164f0*/  SHF.R.U64 R14, R14, 0x3, RZ ;  /* 0x000000030e0e7819 */ /* 0x000fc400000012ff */
[----:B------:R-:W-:Y:S01]  /*16500*/  LOP3.LUT R12, R12, R45, RZ, 0x3c, !PT ;  /* 0x0000002d0c0c7212 */ /* 0x000fe200078e3cff */
[----:B------:R1:W-:Y:S01]  /*16510*/  STSM.16.M88.4 [R28], R8 ;  /* 0x000000081c007844 */ /* 0x0003e20000000200 */
[----:B------:R-:W-:Y:S02]  /*16520*/  SHF.R.U64 R24, R24, 0x3, RZ ;  /* 0x0000000318187819 */ /* 0x000fe400000012ff */
[----:B------:R-:W-:Y:S02]  /*16530*/  SHF.R.U64 R26, R26, 0x3, RZ ;  /* 0x000000031a1a7819 */ /* 0x000fe400000012ff */
[----:B------:R-:W-:Y:S02]  /*16540*/  MOV R46, R4 ;  /* 0x00000004002e7202 */ /* 0x000fe40000000f00 */
[----:B------:R-:W-:Y:S02]  /*16550*/  MOV R45, R6 ;  /* 0x00000006002d7202 */ /* 0x000fe40000000f00 */
[----:B------:R-:W-:-:S02]  /*16560*/  F2FP.BF16.F32.PACK_AB R4, R97, R96 ;  /* 0x000000606104723e */ /* 0x000fc400000010ff */
[----:B------:R-:W-:Y:S02]  /*16570*/  F2FP.BF16.F32.PACK_AB R5, R99, R98 ;  /* 0x000000626305723e */ /* 0x000fe400000010ff */
[----:B------:R-:W-:Y:S02]  /*16580*/  F2FP.BF16.F32.PACK_AB R6, R101, R100 ;  /* 0x000000646506723e */ /* 0x000fe400000010ff */
[----:B------:R-:W-:Y:S02]  /*16590*/  F2FP.BF16.F32.PACK_AB R7, R103, R102 ;  /* 0x000000666707723e */ /* 0x000fe400000010ff */
[----:B------:R-:W-:Y:S02]  /*165a0*/  LOP3.LUT R14, R14, R47, RZ, 0x3c, !PT ;  /* 0x0000002f0e0e7212 */ /* 0x000fe400078e3cff */
[----:B-1----:R-:W-:Y:S01]  /*165b0*/  F2FP.BF16.F32.PACK_AB R8, R105, R104 ;  /* 0x000000686908723e */ /* 0x002fe200000010ff */
[----:B------:R-:W-:Y:S01]  /*165c0*/  STSM.16.M88.4 [R46], R4 ;  /* 0x000000042e007844 */ /* 0x000fe20000000200 */
[----:B------:R-:W-:-:S02]  /*165d0*/  F2FP.BF16.F32.PACK_AB R9, R107, R106 ;  /* 0x0000006a6b09723e */ /* 0x000fc400000010ff */
[----:B------:R-:W-:Y:S02]  /*165e0*/  F2FP.BF16.F32.PACK_AB R10, R109, R108 ;  /* 0x0000006c6d0a723e */ /* 0x000fe400000010ff */
[----:B------:R-:W-:Y:S02]  /*165f0*/  F2FP.BF16.F32.PACK_AB R11, R111, R110 ;  /* 0x0000006e6f0b723e */ /* 0x000fe400000010ff */
[----:B------:R-:W-:Y:S02]  /*16600*/  LOP3.LUT R24, R24, R49, RZ, 0x3c, !PT ;  /* 0x0000003118187212 */ /* 0x000fe400078e3cff */
[----:B------:R-:W-:Y:S01]  /*16610*/  LOP3.LUT R26, R26, R51, RZ, 0x3c, !PT ;  /* 0x000000331a1a7212 */ /* 0x000fe200078e3cff */
[----:B------:R1:W-:Y:S01]  /*16620*/  STSM.16.M88.4 [R45], R8 ;  /* 0x000000082d007844 */ /* 0x0003e20000000200 */
[----:B------:R-:W-:Y:S02]  /*16630*/  MOV R44, R12 ;  /* 0x0000000c002c7202 */ /* 0x000fe40000000f00 */
[----:B------:R-:W-:-:S02]  /*16640*/  MOV R42, R14 ;  /* 0x0000000e002a7202 */ /* 0x000fc40000000f00 */
[----:B------:R-:W-:Y:S02]  /*16650*/  MOV R43, R24 ;  /* 0x00000018002b7202 */ /* 0x000fe40000000f00 */
[----:B------:R-:W-:Y:S02]  /*16660*/  MOV R41, R26 ;  /* 0x0000001a00297202 */ /* 0x000fe40000000f00 */
[----:B------:R-:W-:Y:S02]  /*16670*/  F2FP.BF16.F32.PACK_AB R12, R35, R112 ;  /* 0x00000070230c723e */ /* 0x000fe400000010ff */
[----:B------:R-:W-:Y:S02]  /*16680*/  F2FP.BF16.F32.PACK_AB R13, R115, R114 ;  /* 0x00000072730d723e */ /* 0x000fe400000010ff */
[----:B------:R-:W-:Y:S02]  /*16690*/  F2FP.BF16.F32.PACK_AB R14, R117, R116 ;  /* 0x00000074750e723e */ /* 0x000fe400000010ff */
[----:B------:R-:W-:-:S02]  /*166a0*/  F2FP.BF16.F32.PACK_AB R15, R119, R118 ;  /* 0x00000076770f723e */ /* 0x000fc400000010ff */
[----:B------:R-:W-:Y:S02]  /*166b0*/  F2FP.BF16.F32.PACK_AB R24, R121, R120 ;  /* 0x000000787918723e */ /* 0x000fe400000010ff */
[----:B------:R-:W-:Y:S01]  /*166c0*/  F2FP.BF16.F32.PACK_AB R25, R123, R122 ;  /* 0x0000007a7b19723e */ /* 0x000fe200000010ff */
[----:B------:R-:W-:Y:S01]  /*166d0*/  STSM.16.M88.4 [R44], R12 ;  /* 0x0000000c2c007844 */ /* 0x000fe20000000200 */
[----:B------:R-:W-:Y:S02]  /*166e0*/  F2FP.BF16.F32.PACK_AB R26, R125, R124 ;  /* 0x0000007c7d1a723e */ /* 0x000fe400000010ff */
[----:B------:R-:W-:Y:S02]  /*166f0*/  F2FP.BF16.F32.PACK_AB R27, R127, R126 ;  /* 0x0000007e7f1b723e */ /* 0x000fe400000010ff */
[----:B------:R-:W-:Y:S02]  /*16700*/  MOV R28, R32 ;  /* 0x00000020001c7202 */ /* 0x000fe40000000f00 */
[----:B------:R-:W-:Y:S01]  /*16710*/  ISETP.NE.U32.AND P0, PT, RZ, UR4, PT ;  /* 0x00000004ff007c0c */ /* 0x000fe2000bf05070 */
[----:B------:R2:W-:Y:S01]  /*16720*/  STSM.16.M88.4 [R42], R24 ;  /* 0x000000182a007844 */ /* 0x0005e20000000200 */
[----:B-1----:R-:W-:-:S02]  /*16730*/  IADD3 R8, P1, R208, UR4, RZ ;  /* 0x00000004d0087c10 */ /* 0x002fc4000ff3e0ff */
[----:B------:R-:W-:Y:S02]  /*16740*/  F2FP.BF16.F32.PACK_AB R32, R3, R128 ;  /* 0x000000800320723e */ /* 0x000fe400000010ff */
[----:B------:R-:W-:Y:S02]  /*16750*/  F2FP.BF16.F32.PACK_AB R33, R131, R130 ;  /* 0x000000828321723e */ /* 0x000fe400000010ff */
[----:B------:R-:W-:Y:S02]  /*16760*/  F2FP.BF16.F32.PACK_AB R35, R135, R134 ;  /* 0x000000868723723e */ /* 0x000fe400000010ff */
[----:B------:R-:W-:Y:S02]  /*16770*/  F2FP.BF16.F32.PACK_AB R4, R145, R144 ;  /* 0x000000909104723e */ /* 0x000fe400000010ff */
[----:B------:R-:W-:Y:S01]  /*16780*/  F2FP.BF16.F32.PACK_AB R5, R147, R146 ;  /* 0x000000929305723e */ /* 0x000fe200000010ff */
[----:B------:R1:W-:Y:S01]  /*16790*/  STSM.16.M88.4 [R43], R32 ;  /* 0x000000202b007844 */ /* 0x0003e20000000200 */
[----:B------:R-:W-:-:S02]  /*167a0*/  F2FP.BF16.F32.PACK_AB R6, R149, R148 ;  /* 0x000000949506723e */ /* 0x000fc400000010ff */
[----:B------:R-:W-:Y:S01]  /*167b0*/  F2FP.BF16.F32.PACK_AB R7, R151, R150 ;  /* 0x000000969707723e */ /* 0x000fe200000010ff */
[----:B------:R1:W-:Y:S01]  /*167c0*/  STSM.16.M88.4 [R41], R36 ;  /* 0x0000002429007844 */ /* 0x0003e20000000200 */
[----:B------:R-:W-:Y:S01]  /*167d0*/  ISETP.NE.AND.EX P0, PT, RZ, UR5, PT, P0 ;  /* 0x00000005ff007c0c */ /* 0x000fe2000bf05300 */
[----:B--2---:R-:W-:Y:S01]  /*167e0*/  IMAD.MOV.U32 R42, RZ, RZ, RZ ;  /* 0x000000ffff2a7224 */ /* 0x004fe200078e00ff */
[----:B------:R-:W-:Y:S01]  /*167f0*/  IADD3.X R9, R209, UR5, RZ, P1, !PT ;  /* 0x00000005d1097c10 */ /* 0x000fe20008ffe4ff */
[----:B------:R-:W-:Y:S01]  /*16800*/  ULDC.64 UR4, c[0x0][0xc08] ;  /* 0x0003020000047ab9 */ /* 0x000fe20000000a00 */
[----:B------:R1:W-:Y:S01]  /*16810*/  STSM.16.M88.4 [R28], R4 ;  /* 0x000000041c007844 */ /* 0x0003e20000000200 */
        /* <DEDUP_REMOVED lines=8> */
[----:B---3--:R-:W-:Y:S01]  /*168a0*/  ISETP.NE.AND P1, PT, R56, 0x1, PT ;  /* 0x000000013800780c */ /* 0x008fe20003f25270 */
[----:B------:R-:W-:Y:S02]  /*168b0*/  IMAD.IADD R15, R204, 0x1, R191 ;  /* 0x00000001cc0f7824 */ /* 0x000fe400078e02bf */
[----:B------:R1:W5:Y:S10]  /*168c0*/  @P2 LDG.E R3, desc[UR40][R208.64] ;  /* 0x00000028d0032981 */ /* 0x000374000c1e1900 */
[----:B------:R-:W2:Y:S08]  /*168d0*/  @P1 LDC R10, c[0x0][0xbec] ;  /* 0x0002fb00ff0a1b82 */ /* 0x000eb00000000800 */
[----:B------:R-:W3:Y:S01]  /*168e0*/  @P1 LDC R11, c[0x0][0xbf0] ;  /* 0x0002fc00ff0b1b82 */ /* 0x000ee20000000800 */
[----:B-1----:R-:W-:Y:S05]  /*168f0*/  @P2 BRA `(.L_x_9589) ;  /* 0x0000000000102947 */ /* 0x002fea0003800000 */
[----:B------:R-:W-:Y:S05]  /*16900*/  @!P0 BRA `(.L_x_9589) ;  /* 0x00000000000c8947 */ /* 0x000fea0003800000 */
[----:B------:R-:W4:Y:S04]  /*16910*/  LDG.E R4, desc[UR40][R8.64] ;  /* 0x0000002808047981 */ /* 0x000f28000c1e1900 */
[----:B-----5:R-:W4:Y:S02]  /*16920*/  LDG.E R3, desc[UR40][R8.64+0x4] ;  /* 0x0000042808037981 */ /* 0x020f24000c1e1900 */
[----:B----4-:R-:W-:-:S07]  /*16930*/  IMAD.IADD R3, R3, 0x1, -R4 ;  /* 0x0000000103037824 */ /* 0x010fce00078e0a04 */
.L_x_9589:
[----:B------:R-:W-:Y:S01]  /*16940*/  SHF.R.S32.HI R28, RZ, 0x1f, R207 ;  /* 0x0000001fff1c7819 */ /* 0x000fe200000114cf */
[----:B--2---:R-:W-:Y:S01]  /*16950*/  @P1 IMAD.HI.U32 R4, R15, R10, RZ ;  /* 0x0000000a0f041227 */ /* 0x004fe200078e00ff */
[----:B------:R-:W-:Y:S01]  /*16960*/  ULDC.64 UR4, c[0x0][0xb90] ;  /* 0x0002e40000047ab9 */ /* 0x000fe20000000a00 */
[----:B-----5:R-:W-:Y:S01]  /*16970*/  SHF.R.S32.HI R43, RZ, 0x1f, R42 ;  /* 0x0000001fff2b7819 */ /* 0x020fe2000001142a */
[----:B------:R-:W1:Y:S01]  /*16980*/  @P1 LDC R41, c[0x0][0xbec] ;  /* 0x0002fb00ff291b82 */ /* 0x000e620000000800 */
[----:B------:R-:W-:Y:S01]  /*16990*/  IMAD R6, R28, UR4, RZ ;  /* 0x000000041c067c24 */ /* 0x000fe2000f8e02ff */
[----:B------:R-:W-:Y:S01]  /*169a0*/  SEL R217, R217, RZ, !P0 ;  /* 0x000000ffd9d97207 */ /* 0x000fe20004000000 */
[----:B------:R-:W-:Y:S01]  /*169b0*/  IMAD.MOV.U32 R7, RZ, RZ, R15 ;  /* 0x000000ffff077224 */ /* 0x000fe200078e000f */
[----:B---3--:R-:W-:Y:S01]  /*169c0*/  @P1 SHF.R.U32.HI R7, RZ, R11, R4 ;  /* 0x0000000bff071219 */ /* 0x008fe20000011604 */
[----:B------:R-:W-:Y:S01]  /*169d0*/  IMAD.WIDE.U32 R4, R207, UR4, R42 ;  /* 0x00000004cf047c25 */ /* 0x000fe2000f8e002a */
[----:B------:R-:W-:-:S03]  /*169e0*/  SEL R57, R210, RZ, !P0 ;  /* 0x000000ffd2397207 */ /* 0x000fc60004000000 */
        /* <DEDUP_REMOVED lines=15> */
[----:B------:R-:W-:Y:S01]  /*16ae0*/  IMAD R58, R3, R56, RZ ;  /* 0x00000038033a7224 */ /* 0x000fe200078e02ff */
[----:B------:R-:W-:Y:S01]  /*16af0*/  IADD3.X R5, R11, R5, R8, P2, !PT ;  /* 0x000000050b057210 */ /* 0x000fe200017fe408 */
[----:B------:R-:W-:Y:S01]  /*16b00*/  IMAD R6, R6, UR4, RZ ;  /* 0x0000000406067c24 */ /* 0x000fe2000f8e02ff */
[----:B------:R-:W-:-:S02]  /*16b10*/  LOP3.LUT R8, R7, 0x380, RZ, 0xc0, !PT ;  /* 0x0000038007087812 */ /* 0x000fc400078ec0ff */
[----:B------:R-:W-:Y:S01]  /*16b20*/  IADD3 R33, P3, R20, 0x4000, RZ ;  /* 0x0000400014217810 */ /* 0x000fe20007f7e0ff */
[C---:B------:R-:W-:Y:S01]  /*16b30*/  IMAD R11, R9.reuse, UR5, R6 ;  /* 0x00000005090b7c24 */ /* 0x040fe2000f8e0206 */
[----:B------:R-:W-:Y:S01]  /*16b40*/  SHF.R.U64 R8, R8, 0x3, RZ ;  /* 0x0000000308087819 */ /* 0x000fe200000012ff */
[----:B------:R-:W-:Y:S01]  /*16b50*/  IMAD.WIDE.U32 R4, R9, UR4, R4 ;  /* 0x0000000409047c25 */ /* 0x000fe2000f8e0004 */
[----:B------:R-:W-:Y:S01]  /*16b60*/  ULDC.64 UR4, c[0x0][0xb50] ;  /* 0x0002d40000047ab9 */ /* 0x000fe20000000a00 */
[----:B------:R-:W-:Y:S02]  /*16b70*/  LOP3.LUT R32, R33, 0x380, RZ, 0xc0, !PT ;  /* 0x0000038021207812 */ /* 0x000fe400078ec0ff */
[----:B------:R-:W-:Y:S01]  /*16b80*/  IMAD.IADD R5, R5, 0x1, R11 ;  /* 0x0000000105057824 */ /* 0x000fe200078e020b */
[----:B------:R-:W-:Y:S01]  /*16b90*/  LEA R6, P2, R4, UR4, 0x2 ;  /* 0x0000000404067c11 */ /* 0x000fe2000f8410ff */
[----:B------:R-:W-:Y:S01]  /*16ba0*/  IMAD.X R9, RZ, RZ, R21, P0 ;  /* 0x000000ffff097224 */ /* 0x000fe200000e0615 */
[----:B------:R-:W-:-:S02]  /*16bb0*/  LOP3.LUT R8, R8, R7, RZ, 0x3c, !PT ;  /* 0x0000000708087212 */ /* 0x000fc400078e3cff */
[----:B------:R-:W-:Y:S01]  /*16bc0*/  LEA.HI.X R7, R4, UR5, R5, 0x2, P2 ;  /* 0x0000000504077c11 */ /* 0x000fe200090f1405 */
[----:B------:R-:W-:Y:S01]  /*16bd0*/  IMAD.IADD R5, R225, 0x1, R191 ;  /* 0x00000001e1057824 */ /* 0x000fe200078e02bf */
[----:B------:R-:W-:Y:S01]  /*16be0*/  IADD3 R25, P2, R20, 0x3000, RZ ;  /* 0x0000300014197810 */ /* 0x000fe20007f5e0ff */
[----:B------:R-:W-:Y:S01]  /*16bf0*/  SHFL.IDX PT, R52, R6, RZ, 0x1c1f ;  /* 0x001c1fff06347589 */ /* 0x000fe200000e0000 */
[----:B------:R-:W-:Y:S01]  /*16c00*/  SHF.R.U64 R32, R32, 0x3, RZ ;  /* 0x0000000320207819 */ /* 0x000fe200000012ff */
[----:B------:R-:W-:Y:S01]  /*16c10*/  VIADD R3, R5, 0x8 ;  /* 0x0000000805037836 */ /* 0x000fe20000000000 */
[----:B------:R-:W-:Y:S01]  /*16c20*/  LOP3.LUT R24, R25, 0x380, RZ, 0xc0, !PT ;  /* 0x0000038019187812 */ /* 0x000fe200078ec0ff */
[----:B------:R-:W2:Y:S01]  /*16c30*/  SHFL.IDX PT, R53, R7, RZ, 0x1c1f ;  /* 0x001c1fff07357589 */ /* 0x000ea200000e0000 */
[----:B------:R-:W-:Y:S01]  /*16c40*/  IADD3 R13, P4, R20, 0x2000, RZ ;  /* 0x00002000140d7810 */ /* 0x000fe20007f9e0ff */
[----:B------:R-:W-:Y:S01]  /*16c50*/  ULDC.64 UR4, c[0x0][0xaa0] ;  /* 0x0002a80000047ab9 */ /* 0x000fe20000000a00 */
[----:B------:R-:W-:Y:S01]  /*16c60*/  SHF.R.U64 R24, R24, 0x3, RZ ;  /* 0x0000000318187819 */ /* 0x000fe200000012ff */
[----:B------:R-:W-:Y:S01]  /*16c70*/  SHFL.IDX PT, R54, R6, 0x1, 0x1c1f ;  /* 0x003c1f0006367f89 */ /* 0x000fe200000e0000 */
[----:B------:R-:W-:Y:S01]  /*16c80*/  LOP3.LUT R32, R32, R33, RZ, 0x3c, !PT ;  /* 0x0000002120207212 */ /* 0x000fe200078e3cff */
[----:B------:R-:W-:Y:S01]  /*16c90*/  IMAD.X R33, RZ, RZ, R21, P3 ;  /* 0x000000ffff217224 */ /* 0x000fe200018e0615 */
[----:B------:R-:W-:Y:S01]  /*16ca0*/  LOP3.LUT P0, RZ, R220, 0x3, RZ, 0xc0, !PT ;  /* 0x00000003dcff7812 */ /* 0x000fe2000780c0ff */
[----:B------:R-:W3:Y:S01]  /*16cb0*/  SHFL.IDX PT, R55, R7, 0x1, 0x1c1f ;  /* 0x003c1f0007377f89 */ /* 0x000ee200000e0000 */
[----:B------:R-:W-:-:S02]  /*16cc0*/  LOP3.LUT R12, R13, 0x380, RZ, 0xc0, !PT ;  /* 0x000003800d0c7812 */ /* 0x000fc400078ec0ff */
[----:B------:R-:W-:Y:S01]  /*16cd0*/  LOP3.LUT R24, R24, R25, RZ, 0x3c, !PT ;  /* 0x0000001918187212 */ /* 0x000fe200078e3cff */
[--C-:B------:R-:W-:Y:S01]  /*16ce0*/  IMAD.X R25, RZ, RZ, R21.reuse, P2 ;  /* 0x000000ffff197224 */ /* 0x100fe200010e0615 */
[----:B------:R-:W-:Y:S02]  /*16cf0*/  IADD3 R4, P3, R20, 0x7000, RZ ;  /* 0x0000700014047810 */ /* 0x000fe40007f7e0ff */
[-C--:B------:R-:W-:Y:S02]  /*16d00*/  ISETP.GE.OR P2, PT, R5, R58.reuse, P0 ;  /* 0x0000003a0500720c */ /* 0x080fe40000746670 */
[----:B------:R-:W-:Y:S01]  /*16d10*/  ISETP.GE.OR P0, PT, R3, R58, P0 ;  /* 0x0000003a0300720c */ /* 0x000fe20000706670 */
[----:B------:R-:W-:Y:S01]  /*16d20*/  IMAD.X R49, RZ, RZ, R21, P3 ;  /* 0x000000ffff317224 */ /* 0x000fe200018e0615 */
[----:B------:R-:W-:Y:S02]  /*16d30*/  SHF.R.U64 R12, R12, 0x3, RZ ;  /* 0x000000030c0c7819 */ /* 0x000fe400000012ff */
[----:B------:R-:W-:-:S02]  /*16d40*/  LOP3.LUT R3, R4, 0x380, RZ, 0xc0, !PT ;  /* 0x0000038004037812 */ /* 0x000fc400078ec0ff */
[----:B------:R-:W-:Y:S01]  /*16d50*/  LOP3.LUT R12, R12, R13, RZ, 0x3c, !PT ;  /* 0x0000000d0c0c7212 */ /* 0x000fe200078e3cff */
[----:B------:R-:W-:Y:S01]  /*16d60*/  IMAD.X R13, RZ, RZ, R21, P4 ;  /* 0x000000ffff0d7224 */ /* 0x000fe200020e0615 */
[----:B------:R-:W-:Y:S02]  /*16d70*/  SHF.R.U64 R3, R3, 0x3, RZ ;  /* 0x0000000303037819 */ /* 0x000fe400000012ff */
[C---:B------:R-:W-:Y:S01]  /*16d80*/  IADD3 R37, P5, R20.reuse, 0x5000, RZ ;  /* 0x0000500014257810 */ /* 0x040fe20007fbe0ff */
[----:B--2---:R-:W-:Y:S01]  /*16d90*/  @!P2 ST.E desc[UR40][R52.64], R40 ;  /* 0x000000283400a985 */ /* 0x004fe2000c101928 */
[C---:B------:R-:W-:Y:S02]  /*16da0*/  IADD3 R45, P4, R20.reuse, 0x6000, RZ ;  /* 0x00006000142d7810 */ /* 0x040fe40007f9e0ff */
[----:B------:R-:W-:Y:S01]  /*16db0*/  LOP3.LUT R5, R20, 0x380, RZ, 0xc0, !PT ;  /* 0x0000038014057812 */ /* 0x000fe200078ec0ff */
[----:B---3--:R2:W-:Y:S01]  /*16dc0*/  @!P0 ST.E desc[UR40][R54.64], R0 ;  /* 0x0000000036008985 */ /* 0x0085e2000c101928 */
[----:B------:R-:W-:Y:S01]  /*16dd0*/  LOP3.LUT R48, R3, R4, RZ, 0x3c, !PT ;  /* 0x0000000403307212 */ /* 0x000fe200078e3cff */
[----:B------:R-:W-:Y:S01]  /*16de0*/  IMAD R3, R43, UR4, RZ ;  /* 0x000000042b037c24 */ /* 0x000fe2000f8e02ff */
[----:B------:R-:W-:Y:S01]  /*16df0*/  LOP3.LUT R36, R37, 0x380, RZ, 0xc0, !PT ;  /* 0x0000038025247812 */ /* 0x000fe200078ec0ff */
[----:B------:R-:W3:Y:S01]  /*16e00*/  @P1 LDC R43, c[0x0][0xbf0] ;  /* 0x0002fc00ff2b1b82 */ /* 0x000ee20000000800 */
[----:B------:R-:W-:Y:S01]  /*16e10*/  LOP3.LUT R44, R45, 0x380, RZ, 0xc0, !PT ;  /* 0x000003802d2c7812 */ /* 0x000fe200078ec0ff */
[----:B------:R-:W5:Y:S01]  /*16e20*/  LD.E.128 R8, desc[UR40][R8.64] ;  /* 0x0000002808087980 */ /* 0x000f62000c101d00 */
[----:B------:R-:W-:-:S02]  /*16e30*/  SHF.R.U64 R5, R5, 0x3, RZ ;  /* 0x0000000305057819 */ /* 0x000fc400000012ff */
[----:B------:R-:W-:Y:S01]  /*16e40*/  SHF.R.U64 R36, R36, 0x3, RZ ;  /* 0x0000000324247819 */ /* 0x000fe200000012ff */
[----:B------:R-:W5:Y:S01]  /*16e50*/  LD.E.128 R12, desc[UR40][R12.64] ;  /* 0x000000280c0c7980 */ /* 0x000f62000c101d00 */
[----:B------:R-:W-:Y:S02]  /*16e60*/  SHF.R.U64 R44, R44, 0x3, RZ ;  /* 0x000000032c2c7819 */ /* 0x000fe400000012ff */
[----:B------:R-:W-:Y:S01]  /*16e70*/  LOP3.LUT R20, R5, R20, RZ, 0x3c, !PT ;  /* 0x0000001405147212 */ /* 0x000fe200078e3cff */
[----:B--2---:R-:W-:Y:S01]  /*16e80*/  IMAD R0, R206, 0x20, R22 ;  /* 0x00000020ce007824 */ /* 0x004fe200078e0216 */
[----:B------:R-:W-:Y:S01]  /*16e90*/  LOP3.LUT R36, R36, R37, RZ, 0x3c, !PT ;  /* 0x0000002524247212 */ /* 0x000fe200078e3cff */
[--C-:B------:R-:W-:Y:S01]  /*16ea0*/  IMAD.X R37, RZ, RZ, R21.reuse, P5 ;  /* 0x000000ffff257224 */ /* 0x100fe200028e0615 */
[----:B------:R-:W-:Y:S01]  /*16eb0*/  LOP3.LUT R44, R44, R45, RZ, 0x3c, !PT ;  /* 0x0000002d2c2c7212 */ /* 0x000fe200078e3cff */
[----:B------:R-:W-:Y:S01]  /*16ec0*/  IMAD.X R45, RZ, RZ, R21, P4 ;  /* 0x000000ffff2d7224 */ /* 0x000fe200020e0615 */
[----:B------:R2:W5:Y:S01]  /*16ed0*/  LD.E.128 R4, desc[UR40][R20.64] ;  /* 0x0000002814047980 */ /* 0x000562000c101d00 */
[----:B------:R-:W-:-:S02]  /*16ee0*/  IMAD R3, R42, UR5, R3 ;  /* 0x000000052a037c24 */ /* 0x000fc4000f8e0203 */
[----:B------:R-:W-:Y:S01]  /*16ef0*/  IMAD.IADD R40, R191, 0x1, R0 ;  /* 0x00000001bf287824 */ /* 0x000fe200078e0200 */
[----:B------:R-:W5:Y:S04]  /*16f00*/  LD.E.128 R24, desc[UR40][R24.64] ;  /* 0x0000002818187980 */ /* 0x000f68000c101d00 */
[----:B------:R-:W5:Y:S01]  /*16f10*/  LD.E.128 R32, desc[UR40][R32.64] ;  /* 0x0000002820207980 */ /* 0x000f62000c101d00 */
[----:B--2---:R-:W-:Y:S01]  /*16f20*/  IMAD.WIDE.U32 R20, R42, UR4, RZ ;  /* 0x000000042a147c25 */ /* 0x004fe2000f8e00ff */
[----:B------:R-:W-:Y:S02]  /*16f30*/  ULDC.64 UR4, c[0x0][0xae8] ;  /* 0x0002ba0000047ab9 */ /* 0x000fe40000000a00 */
[----:B------:R-:W5:Y:S01]  /*16f40*/  LD.E.128 R36, desc[UR40][R36.64] ;  /* 0x0000002824247980 */ /* 0x000f62000c101d00 */
[----:B------:R-:W-:-:S02]  /*16f50*/  IMAD.IADD R21, R21, 0x1, R3 ;  /* 0x0000000115157824 */ /* 0x000fc400078e0203 */
[----:B------:R-:W-:Y:S01]  /*16f60*/  IMAD R28, R28, UR4, RZ ;  /* 0x000000041c1c7c24 */ /* 0x000fe2000f8e02ff */
[----:B------:R-:W5:Y:S01]  /*16f70*/  LD.E.128 R44, desc[UR40][R44.64] ;  /* 0x000000282c2c7980 */ /* 0x000f62000c101d00 */
[----:B------:R-:W-:-:S03]  /*16f80*/  IMAD.WIDE.U32 R20, R207, UR4, R20 ;  /* 0x00000004cf147c25 */ /* 0x000fc6000f8e0014 */
[----:B------:R-:W5:Y:S01]  /*16f90*/  LD.E.128 R48, desc[UR40][R48.64] ;  /* 0x0000002830307980 */ /* 0x000f62000c101d00 */
[----:B------:R-:W-:Y:S01]  /*16fa0*/  IMAD R3, R207, UR5, R28 ;  /* 0x00000005cf037c24 */ /* 0x000fe2000f8e021c */
[----:B------:R-:W-:Y:S01]  /*16fb0*/  ULDC.64 UR4, c[0x0][0xaf0] ;  /* 0x0002bc0000047ab9 */ /* 0x000fe20000000a00 */
        /* <DEDUP_REMOVED lines=9> */
[----:B---3--:R-:W-:Y:S01]  /*17050*/  @P1 SHF.R.U32.HI R3, RZ, R43, R0 ;  /* 0x0000002bff031219 */ /* 0x008fe20000011600 */
        /* <DEDUP_REMOVED lines=14> */
[----:B------:R-:W-:Y:S02]  /*17140*/  IMAD.IADD R21, R21, 0x1, R43 ;  /* 0x0000000115157824 */ /* 0x000fe400078e022b */
[----:B------:R-:W-:Y:S02]  /*17150*/  IMAD R28, R0, UR4, RZ ;  /* 0x00000004001c7c24 */ /* 0x000fe4000f8e02ff */
[----:B------:R-:W-:-:S02]  /*17160*/  VIADD R0, R191, 0x20 ;  /* 0x00000020bf007836 */ /* 0x000fc40000000000 */
[C---:B------:R-:W-:Y:S02]  /*17170*/  IMAD R43, R41.reuse, UR5, R28 ;  /* 0x00000005292b7c24 */ /* 0x040fe4000f8e021c */
[----:B------:R-:W-:Y:S01]  /*17180*/  IMAD.WIDE.U32 R20, R41, UR4, R20 ;  /* 0x0000000429147c25 */ /* 0x000fe2000f8e0014 */
[-C--:B------:R-:W-:Y:S01]  /*17190*/  ISETP.GE.AND P0, PT, R0, R58.reuse, PT ;  /* 0x0000003a0000720c */ /* 0x080fe20003f06270 */
[----:B------:R-:W-:Y:S01]  /*171a0*/  ULDC.64 UR4, c[0x0][0xa80] ;  /* 0x0002a00000047ab9 */ /* 0x000fe20000000a00 */
[C---:B------:R-:W-:Y:S01]  /*171b0*/  ISETP.GE.AND P2, PT, R191.reuse, R58, PT ;  /* 0x0000003abf00720c */ /* 0x040fe20003f46270 */
[----:B------:R-:W-:Y:S02]  /*171c0*/  VIADD R0, R2, 0x28820 ;  /* 0x0002882002007836 */ /* 0x000fe40000000000 */
[----:B------:R-:W-:Y:S01]  /*171d0*/  VIADD R3, R191, 0x40 ;  /* 0x00000040bf037836 */ /* 0x000fe20000000000 */
[----:B------:R-:W-:Y:S01]  /*171e0*/  LEA R28, P3, R20, UR4, 0x1 ;  /* 0x00000004141c7c11 */ /* 0x000fe2000f8608ff */
[----:B------:R-:W-:Y:S01]  /*171f0*/  IMAD.IADD R21, R21, 0x1, R43 ;  /* 0x0000000115157824 */ /* 0x000fe200078e022b */
[----:B------:R-:W-:-:S02]  /*17200*/  PRMT R0, RZ, 0x654, R0 ;  /* 0x00000654ff007816 */ /* 0x000fc40000000000 */
[----:B------:R-:W-:Y:S02]  /*17210*/  ISETP.GE.AND P1, PT, R3, R58, PT ;  /* 0x0000003a0300720c */ /* 0x000fe40003f26270 */
[----:B------:R-:W-:Y:S01]  /*17220*/  LEA.HI.X R3, R20, UR5, R21, 0x1, P3 ;  /* 0x0000000514037c11 */ /* 0x000fe200098f0c15 */
[----:B-1----:R1:W-:Y:S01]  /*17230*/  SYNCS.ARRIVE.TRANS64.RED.A1T0 RZ, [R0+URZ], RZ ;  /* 0x000000ff00ff79a7 */ /* 0x0023e2000810043f */
[----:B------:R2:W3:Y:S01]  /*17240*/  SHFL.IDX PT, R40, R28, RZ, 0x181f ;  /* 0x00181fff1c287589 */ /* 0x0004e200000e0000 */
[----:B------:R-:W-:Y:S03]  /*17250*/  BSSY B1, `(.L_x_9590) ;  /* 0x000000c000017945 */ /* 0x000fe60003800000 */
[----:B-1----:R2:W1:Y:S01]  /*17260*/  SHFL.IDX PT, R0, R3, RZ, 0x181f ;  /* 0x00181fff03007589 */ /* 0x00246200000e0000 */
[----:B------:R-:W-:Y:S05]  /*17270*/  @P2 BRA `(.L_x_9591) ;  /* 0x0000000000242947 */ /* 0x000fea0003800000 */
[----:B------:R-:W-:Y:S02]  /*17280*/  ULDC UR4, c[0x0][0xac8] ;  /* 0x0002b20000047ab9 */ /* 0x000fe40000000800 */
[----:B------:R-:W-:Y:S02]  /*17290*/  ISETP.GE.AND P2, PT, R16, UR4, PT ;  /* 0x0000000410007c0c */ /* 0x000fe4000bf46270 */
[----:B------:R-:W-:-:S11]  /*172a0*/  ISETP.GE.AND P3, PT, R187, UR4, PT ;  /* 0x00000004bb007c0c */ /* 0x000fd6000bf66270 */
[CC--:B---3--:R-:W-:Y:S02]  /*172b0*/  @!P2 LEA R20, P4, R16.reuse, R40.reuse, 0x1 ;  /* 0x000000281014a211 */ /* 0x0c8fe400078808ff */
[C---:B------:R-:W-:Y:S02]  /*172c0*/  @!P3 LEA R40, P5, R187.reuse, R40, 0x1 ;  /* 0x00000028bb28b211 */ /* 0x040fe400078a08ff */
[-C--:B-1----:R-:W-:Y:S02]  /*172d0*/  @!P2 LEA.HI.X R21, R16, R0.reuse, R17, 0x1, P4 ;  /* 0x000000001015a211 */ /* 0x082fe400020f0c11 */
[----:B------:R-:W-:-:S03]  /*172e0*/  @!P3 LEA.HI.X R41, R187, R0, R215, 0x1, P5 ;  /* 0x00000000bb29b211 */ /* 0x000fc600028f0cd7 */
[----:B-----5:R4:W-:Y:S04]  /*172f0*/  @!P2 ST.E.128 desc[UR40][R20.64], R4 ;  /* 0x000000041400a985 */ /* 0x0209e8000c101d28 */
[----:B------:R4:W-:Y:S02]  /*17300*/  @!P3 ST.E.128 desc[UR40][R40.64], R32 ;  /* 0x000000202800b985 */ /* 0x0009e4000c101d28 */
.L_x_9591:
[----:B------:R-:W-:Y:S05]  /*17310*/  BSYNC B1 ;  /* 0x0000000000017941 */ /* 0x000fea0003800000 */
.L_x_9590:
[----:B-1----:R1:W0:Y:S01]  /*17320*/  SHFL.IDX PT, R0, R3, 0x1, 0x181f ;  /* 0x00381f0003007f89 */ /* 0x00222200000e0000 */
[----:B------:R-:W-:Y:S03]  /*17330*/  BSSY B1, `(.L_x_9592) ;  /* 0x000000c000017945 */ /* 0x000fe60003800000 */
[----:B----45:R1:W4:Y:S01]  /*17340*/  SHFL.IDX PT, R6, R28, 0x1, 0x181f ;  /* 0x00381f001c067f89 */ /* 0x03032200000e0000 */
[----:B------:R-:W-:Y:S05]  /*17350*/  @P0 BRA `(.L_x_9593) ;  /* 0x0000000000240947 */ /* 0x000fea0003800000 */
[----:B------:R-:W-:Y:S02]  /*17360*/  ULDC UR4, c[0x0][0xac8] ;  /* 0x0002b20000047ab9 */ /* 0x000fe40000000800 */
[----:B------:R-:W-:Y:S02]  /*17370*/  ISETP.GE.AND P3, PT, R16, UR4, PT ;  /* 0x0000000410007c0c */ /* 0x000fe4000bf66270 */
[----:B------:R-:W-:-:S11]  /*17380*/  ISETP.GE.AND P4, PT, R187, UR4, PT ;  /* 0x00000004bb007c0c */ /* 0x000fd6000bf86270 */
[CC--:B----4-:R-:W-:Y:S02]  /*17390*/  @!P3 LEA R4, P0, R16.reuse, R6.reuse, 0x1 ;  /* 0x000000061004b211 */ /* 0x0d0fe400078008ff */
[C---:B------:R-:W-:Y:S02]  /*173a0*/  @!P4 LEA R6, P2, R187.reuse, R6, 0x1 ;  /* 0x00000006bb06c211 */ /* 0x040fe400078408ff */
[-C--:B0-----:R-:W-:Y:S02]  /*173b0*/  @!P3 LEA.HI.X R5, R16, R0.reuse, R17, 0x1, P0 ;  /* 0x000000001005b211 */ /* 0x081fe400000f0c11 */
[----:B------:R-:W-:-:S03]  /*173c0*/  @!P4 LEA.HI.X R7, R187, R0, R215, 0x1, P2 ;  /* 0x00000000bb07c211 */ /* 0x000fc600010f0cd7 */
[----:B------:R0:W-:Y:S04]  /*173d0*/  @!P3 ST.E.128 desc[UR40][R4.64], R8 ;  /* 0x000000080400b985 */ /* 0x0001e8000c101d28 */
[----:B------:R0:W-:Y:S02]  /*173e0*/  @!P4 ST.E.128 desc[UR40][R6.64], R36 ;  /* 0x000000240600c985 */ /* 0x0001e4000c101d28 */
.L_x_9593:
[----:B------:R-:W-:Y:S05]  /*173f0*/  BSYNC B1 ;  /* 0x0000000000017941 */ /* 0x000fea0003800000 */
.L_x_9592:
[----:B0-----:R0:W0:Y:S01]  /*17400*/  SHFL.IDX PT, R0, R3, 0x2, 0x181f ;  /* 0x00581f0003007f89 */ /* 0x00102200000e0000 */
[----:B------:R-:W-:Y:S03]  /*17410*/  BSSY B1, `(.L_x_9594) ;  /* 0x000000c000017945 */ /* 0x000fe60003800000 */
[----:B----4-:R4:W0:Y:S01]  /*17420*/  SHFL.IDX PT, R6, R28, 0x2, 0x181f ;  /* 0x00581f001c067f89 */ /* 0x01082200000e0000 */
        /* <DEDUP_REMOVED lines=8> */
[----:B------:R0:W-:Y:S04]  /*174b0*/  @!P2 ST.E.128 desc[UR40][R4.64], R12 ;  /* 0x0000000c0400a985 */ /* 0x0001e8000c101d28 */
[----:B------:R0:W-:Y:S02]  /*174c0*/  @!P3 ST.E.128 desc[UR40][R6.64], R44 ;  /* 0x0000002c0600b985 */ /* 0x0001e4000c101d28 */
.L_x_9595:
[----:B------:R-:W-:Y:S05]  /*174d0*/  BSYNC B1 ;  /* 0x0000000000017941 */ /* 0x000fea0003800000 */
.L_x_9594:
[----:B0-----:R-:W-:Y:S01]  /*174e0*/  VIADD R0, R191, 0x60 ;  /* 0x00000060bf007836 */ /* 0x001fe20000000000 */
[----:B------:R0:W0:Y:S04]  /*174f0*/  SHFL.IDX PT, R6, R3, 0x3, 0x181f ;  /* 0x00781f0003067f89 */ /* 0x00002800000e0000 */
[----:B------:R-:W-:Y:S01]  /*17500*/  ISETP.GE.AND P0, PT, R0, R58, PT ;  /* 0x0000003a0000720c */ /* 0x000fe20003f06270 */
[----:B-12-4-:R-:W2:-:S12]  /*17510*/  SHFL.IDX PT, R28, R28, 0x3, 0x181f ;  /* 0x00781f001c1c7f89 */ /* 0x016e9800000e0000 */
        /* <DEDUP_REMOVED lines=12> */
.L_x_9588:
        /* <DEDUP_REMOVED lines=16> */
[----:B--2---:R-:W-:Y:S02]  /*176e0*/  ISETP.NE.AND P2, PT, R25, 0x1, PT ;  /* 0x000000011900780c */ /* 0x004fe40003f45270 */
[----:B------:R-:W-:-:S11]  /*176f0*/  ISETP.GE.AND P3, PT, R231, 0x80, PT ;  /* 0x00000080e700780c */ /* 0x000fd60003f66270 */
[----:B------:R-:W2:Y:S01]  /*17700*/  @P2 LDC R27, c[0x0][0xbec] ;  /* 0x0002fb00ff1b2b82 */ /* 0x000ea20000000800 */
[----:B---3--:R-:W-:Y:S05]  /*17710*/  @P1 BRA `(.L_x_9597) ;  /* 0x0000000000101947 */ /* 0x008fea0003800000 */
[----:B------:R-:W-:Y:S05]  /*17720*/  @!P0 BRA `(.L_x_9597) ;  /* 0x00000000000c8947 */ /* 0x000fea0003800000 */
[----:B------:R-:W3:Y:S04]  /*17730*/  LDG.E R3, desc[UR40][R4.64] ;  /* 0x0000002804037981 */ /* 0x000ee8000c1e1900 */
[----:B-----5:R-:W3:Y:S02]  /*17740*/  LDG.E R8, desc[UR40][R4.64+0x4] ;  /* 0x0000042804087981 */ /* 0x020ee4000c1e1900 */
[----:B---3--:R-:W-:-:S07]  /*17750*/  IMAD.IADD R8, R8, 0x1, -R3 ;  /* 0x0000000108087824 */ /* 0x008fce00078e0a03 */
.L_x_9597:
        /* <DEDUP_REMOVED lines=19> */
[----:B------:R-:W3:Y:S08]  /*17890*/  @P0 LDC R7, c[0x0][0xbec] ;  /* 0x0002fb00ff070b82 */ /* 0x000ef00000000800 */
[----:B------:R-:W4:Y:S01]  /*178a0*/  @P0 LDC R21, c[0x0][0xbf0] ;  /* 0x0002fc00ff150b82 */ /* 0x000f220000000800 */
[----:B---3--:R-:W-:-:S04]  /*178b0*/  @P0 IMAD.HI.U32 R6, R12, R7, RZ ;  /* 0x000000070c060227 */ /* 0x008fc800078e00ff */
[----:B------:R-:W-:Y:S01]  /*178c0*/  IMAD R7, R207, UR5, R10 ;  /* 0x00000005cf077c24 */ /* 0x000fe2000f8e020a */
[----:B------:R-:W-:Y:S01]  /*178d0*/  ULDC.64 UR4, c[0x0][0xb98] ;  /* 0x0002e60000047ab9 */ /* 0x000fe20000000a00 */
[----:B----4-:R-:W-:Y:S02]  /*178e0*/  @P0 SHF.R.U32.HI R3, RZ, R21, R6 ;  /* 0x00000015ff030219 */ /* 0x010fe40000011606 */
        /* <DEDUP_REMOVED lines=20> */
.L_x_9599:
[----:B------:R-:W-:Y:S05]  /*17a30*/  BSYNC B1 ;  /* 0x0000000000017941 */ /* 0x000fea0003800000 */
.L_x_9598:
[----:B------:R-:W4:Y:S01]  /*17a40*/  @P2 LDC R9, c[0x0][0xbf0] ;  /* 0x0002fc00ff092b82 */ /* 0x000f220000000800 */
[----:B------:R-:W-:Y:S01]  /*17a50*/  ULDC.64 UR4, c[0x0][0xaa0] ;  /* 0x0002a80000047ab9 */ /* 0x000fe20000000a00 */
[----:B---3--:R-:W-:Y:S02]  /*17a60*/  IMAD R6, R206, 0x20, R22 ;  /* 0x00000020ce067824 */ /* 0x008fe400078e0216 */
[----:B------:R-:W-:Y:S02]  /*17a70*/  IMAD R3, R11, UR4, RZ ;  /* 0x000000040b037c24 */ /* 0x000fe4000f8e02ff */
[----:B------:R-:W-:-:S04]  /*17a80*/  IMAD.WIDE.U32 R4, R0, UR4, RZ ;  /* 0x0000000400047c25 */ /* 0x000fc8000f8e00ff */
[----:B------:R-:W-:Y:S01]  /*17a90*/  IMAD R3, R0, UR5, R3 ;  /* 0x0000000500037c24 */ /* 0x000fe2000f8e0203 */
[----:B------:R-:W-:Y:S01]  /*17aa0*/  ULDC.64 UR4, c[0x0][0xae8] ;  /* 0x0002ba0000047ab9 */ /* 0x000fe20000000a00 */
[----:B------:R-:W-:Y:S02]  /*17ab0*/  IMAD.IADD R10, R191, 0x1, R6 ;  /* 0x00000001bf0a7824 */ /* 0x000fe400078e0206 */
[----:B------:R-:W-:Y:S02]  /*17ac0*/  IMAD R0, R13, UR4, RZ ;  /* 0x000000040d007c24 */ /* 0x000fe4000f8e02ff */
[----:B------:R-:W-:Y:S02]  /*17ad0*/  IMAD.IADD R5, R5, 0x1, R3 ;  /* 0x0000000105057824 */ /* 0x000fe400078e0203 */
[----:B------:R-:W-:Y:S02]  /*17ae0*/  IMAD R7, R207, UR5, R0 ;  /* 0x00000005cf077c24 */ /* 0x000fe4000f8e0200 */
[----:B--2---:R-:W-:-:S04]  /*17af0*/  @P2 IMAD.HI.U32 R0, R10, R27, RZ ;  /* 0x0000001b0a002227 */ /* 0x004fc800078e00ff */
        /* <DEDUP_REMOVED lines=26> */
[----:B------:R-:W-:Y:S02]  /*17ca0*/  IMAD.IADD R191, R22, 0x1, R191 ;  /* 0x0000000116bf7824 */ /* 0x000fe400078e02bf */
[----:B------:R-:W-:Y:S01]  /*17cb0*/  LEA.HI.X R4, R4, UR5, R5, 0x1, P0 ;  /* 0x0000000504047c11 */ /* 0x000fe200080f0c05 */
[----:B------:R-:W-:Y:S08]  /*17cc0*/  BRA.DIV UR4, `(.L_x_9600) ;  /* 0x0000009204d87947 */ /* 0x000ff0000b800000 */
[----:B------:R2:W3:Y:S04]  /*17cd0*/  SHFL.IDX PT, R0, R4, RZ, 0x181f ;  /* 0x00181fff04007589 */ /* 0x0004e800000e0000 */
[----:B------:R2:W4:Y:S02]  /*17ce0*/  SHFL.IDX PT, R14, R3, RZ, 0x181f ;  /* 0x00181fff030e7589 */ /* 0x00052400000e0000 */
.L_x_9825:
[----:B------:R-:W-:Y:S01]  /*17cf0*/  IMAD R8, R8, R25, RZ ;  /* 0x0000001908087224 */ /* 0x000fe200078e02ff */
[----:B------:R-:W-:Y:S04]  /*17d00*/  BSSY B1, `(.L_x_9601) ;  /* 0x000000c000017945 */ /* 0x000fe80003800000 */
[----:B------:R-:W-:-:S13]  /*17d10*/  ISETP.GE.AND P0, PT, R191, R8, PT ;  /* 0x00000008bf00720c */ /* 0x000fda0003f06270 */
[----:B------:R-:W-:Y:S05]  /*17d20*/  @P0 BRA `(.L_x_9602) ;  /* 0x0000000000240947 */ /* 0x000fea0003800000 */
[----:B------:R-:W-:Y:S02]  /*17d30*/  ULDC UR4, c[0x0][0xac8] ;  /* 0x0002b20000047ab9 */ /* 0x000fe40000000800 */
[----:B------:R-:W-:Y:S02]  /*17d40*/  ISETP.GE.AND P2, PT, R16, UR4, PT ;  /* 0x0000000410007c0c */ /* 0x000fe4000bf46270 */
[----:B------:R-:W-:-:S11]  /*17d50*/  ISETP.GE.AND P3, PT, R187, UR4, PT ;  /* 0x00000004bb007c0c */ /* 0x000fd6000bf66270 */
[CC--:B----4-:R-:W-:Y:S02]  /*17d60*/  @!P2 LEA R6, P0, R16.reuse, R14.reuse, 0x1 ;  /* 0x0000000e1006a211 */ /* 0x0d0fe400078008ff */
[C---:B------:R-:W-:Y:S02]  /*17d70*/  @!P3 LEA R14, P1, R187.reuse, R14, 0x1 ;  /* 0x0000000ebb0eb211 */ /* 0x040fe400078208ff */
[-C--:B---3--:R-:W-:Y:S02]  /*17d80*/  @!P2 LEA.HI.X R7, R16, R0.reuse, R17, 0x1, P0 ;  /* 0x000000001007a211 */ /* 0x088fe400000f0c11 */
[----:B------:R-:W-:-:S03]  /*17d90*/  @!P3 LEA.HI.X R15, R187, R0, R215, 0x1, P1 ;  /* 0x00000000bb0fb211 */ /* 0x000fc600008f0cd7 */
[----:B------:R3:W-:Y:S04]  /*17da0*/  @!P2 ST.E.128 desc[UR40][R6.64], RZ ;  /* 0x000000ff0600a985 */ /* 0x0007e8000c101d28 */
[----:B------:R3:W-:Y:S02]  /*17db0*/  @!P3 ST.E.128 desc[UR40][R14.64], RZ ;  /* 0x000000ff0e00b985 */ /* 0x0007e4000c101d28 */
.L_x_9602:
[----:B------:R-:W-:Y:S05]  /*17dc0*/  BSYNC B1 ;  /* 0x0000000000017941 */ /* 0x000fea0003800000 */
.L_x_9601:
[----:B------:R-:W-:-:S03]  /*17dd0*/  UMOV UR4, 0xffffffff ;  /* 0xffffffff00047882 */ /* 0x000fc60000000000 */
[----:B------:R-:W-:Y:S05]  /*17de0*/  BRA.DIV UR4, `(.L_x_9603) ;  /* 0x0000009204c47947 */ /* 0x000fea000b800000 */
[----:B---3--:R3:W0:Y:S04]  /*17df0*/  SHFL.IDX PT, R0, R4, 0x1, 0x181f ;  /* 0x00381f0004007f89 */ /* 0x00862800000e0000 */
[----:B----4-:R3:W4:Y:S02]  /*17e00*/  SHFL.IDX PT, R14, R3, 0x1, 0x181f ;  /* 0x00381f00030e7f89 */ /* 0x01072400000e0000 */
.L_x_9829:
[----:B------:R-:W-:Y:S01]  /*17e10*/  VIADD R5, R191, 0x20 ;  /* 0x00000020bf057836 */ /* 0x000fe20000000000 */
        /* <DEDUP_REMOVED lines=10> */
[----:B------:R0:W-:Y:S04]  /*17ec0*/  @!P2 ST.E.128 desc[UR40][R6.64], RZ ;  /* 0x000000ff0600a985 */ /* 0x0001e8000c101d28 */
[----:B------:R0:W-:Y:S02]  /*17ed0*/  @!P3 ST.E.128 desc[UR40][R14.64], RZ ;  /* 0x000000ff0e00b985 */ /* 0x0001e4000c101d28 */
.L_x_9605:
[----:B------:R-:W-:Y:S05]  /*17ee0*/  BSYNC B1 ;  /* 0x0000000000017941 */ /* 0x000fea0003800000 */
.L_x_9604:
[----:B------:R-:W-:-:S03]  /*17ef0*/  UMOV UR4, 0xffffffff ;  /* 0xffffffff00047882 */ /* 0x000fc60000000000 */
[----:B------:R-:W-:Y:S05]  /*17f00*/  BRA.DIV UR4, `(.L_x_9606) ;  /* 0x0000009204c47947 */ /* 0x000fea000b800000 */
[----:B0-----:R0:W0:Y:S04]  /*17f10*/  SHFL.IDX PT, R0, R4, 0x2, 0x181f ;  /* 0x00581f0004007f89 */ /* 0x00102800000e0000 */
[----:B----4-:R4:W0:Y:S02]  /*17f20*/  SHFL.IDX PT, R14, R3, 0x2, 0x181f ;  /* 0x00581f00030e7f89 */ /* 0x01082400000e0000 */
.L_x_9833:
[----:B------:R-:W-:Y:S01]  /*17f30*/  VIADD R5, R191, 0x40 ;  /* 0x00000040bf057836 */ /* 0x000fe20000000000 */
[----:B------:R-:W-:Y:S04]  /*17f40*/  BSSY B1, `(.L_x_9607) ;  /* 0x000000c000017945 */ /* 0x000fe80003800000 */
[----:B------:R-:W-:-:S13]  /*17f50*/  ISETP.GE.AND P0, PT, R5, R8, PT ;  /* 0x000000080500720c */ /* 0x000fda0003f06270 */
        /* <DEDUP_REMOVED lines=10> */
.L_x_9608:
[----:B------:R-:W-:Y:S05]  /*18000*/  BSYNC B1 ;  /* 0x0000000000017941 */ /* 0x000fea0003800000 */
.L_x_9607:
[----:B------:R-:W-:-:S03]  /*18010*/  UMOV UR4, 0xffffffff ;  /* 0xffffffff00047882 */ /* 0x000fc60000000000 */
[----:B------:R-:W-:Y:S05]  /*18020*/  BRA.DIV UR4, `(.L_x_9609) ;  /* 0x0000009204c47947 */ /* 0x000fea000b800000 */
[----:B0-----:R0:W0:Y:S04]  /*18030*/  SHFL.IDX PT, R0, R4, 0x3, 0x181f ;  /* 0x00781f0004007f89 */ /* 0x00102800000e0000 */
[----:B------:R0:W0:Y:S02]  /*18040*/  SHFL.IDX PT, R14, R3, 0x3, 0x181f ;  /* 0x00781f00030e7f89 */ /* 0x00002400000e0000 */
.L_x_9837:
[----:B0-234-:R-:W-:-:S05]  /*18050*/  VIADD R3, R191, 0x60 ;  /* 0x00000060bf037836 */ /* 0x01dfca0000000000 */
[----:B------:R-:W-:-:S13]  /*18060*/  ISETP.GE.AND P0, PT, R3, R8, PT ;  /* 0x000000080300720c */ /* 0x000fda0003f06270 */
[----:B------:R-:W-:Y:S05]  /*18070*/  @P0 BRA `(.L_x_9596) ;  /* 0x0000000000240947 */ /* 0x000fea0003800000 */
[----:B------:R-:W-:Y:S02]  /*18080*/  ULDC UR4, c[0x0][0xac8] ;  /* 0x0002b20000047ab9 */ /* 0x000fe40000000800 */
[----:B------:R-:W-:Y:S02]  /*18090*/  ISETP.GE.AND P2, PT, R16, UR4, PT ;  /* 0x0000000410007c0c */ /* 0x000fe4000bf46270 */
[----:B------:R-:W-:-:S11]  /*180a0*/  ISETP.GE.AND P3, PT, R187, UR4, PT ;  /* 0x00000004bb007c0c */ /* 0x000fd6000bf66270 */
[CC--:B------:R-:W-:Y:S02]  /*180b0*/  @!P2 LEA R4, P0, R16.reuse, R14.reuse, 0x1 ;  /* 0x0000000e1004a211 */ /* 0x0c0fe400078008ff */
[C---:B------:R-:W-:Y:S02]  /*180c0*/  @!P3 LEA R14, P1, R187.reuse, R14, 0x1 ;  /* 0x0000000ebb0eb211 */ /* 0x040fe400078208ff */
[-C--:B------:R-:W-:Y:S02]  /*180d0*/  @!P2 LEA.HI.X R5, R16, R0.reuse, R17, 0x1, P0 ;  /* 0x000000001005a211 */ /* 0x080fe400000f0c11 */
[----:B------:R-:W-:-:S03]  /*180e0*/  @!P3 LEA.HI.X R15, R187, R0, R215, 0x1, P1 ;  /* 0x00000000bb0fb211 */ /* 0x000fc600008f0cd7 */
[----:B------:R0:W-:Y:S04]  /*180f0*/  @!P2 ST.E.128 desc[UR40][R4.64], RZ ;  /* 0x000000ff0400a985 */ /* 0x0001e8000c101d28 */
[----:B------:R0:W-:Y:S02]  /*18100*/  @!P3 ST.E.128 desc[UR40][R14.64], RZ ;  /* 0x000000ff0e00b985 */ /* 0x0001e4000c101d28 */
.L_x_9596:
[----:B------:R-:W-:Y:S05]  /*18110*/  BSYNC B0 ;  /* 0x0000000000007941 */ /* 0x000fea0003800000 */
.L_x_9587:
[----:B------:R-:W-:Y:S02]  /*18120*/  ULDC UR4, c[0x0][0xc3c] ;  /* 0x00030f0000047ab9 */ /* 0x000fe40000000800 */
[----:B-1----:R-:W-:-:S13]  /*18130*/  ISETP.GE.AND P0, PT, R31, UR4, PT ;  /* 0x000000041f007c0c */ /* 0x002fda000bf06270 */
[----:B------:R-:W-:Y:S05]  /*18140*/  @!P0 BRA `(.L_x_9610) ;  /* 0xfffffe9000088947 */ /* 0x000fea000383ffff */
[----:B------:R-:W-:Y:S05]  /*18150*/  BRA `(.L_x_9407) ;  /* 0x0000007400f47947 */ /* 0x000fea0003800000 */
.L_x_9405:
        /* <DEDUP_REMOVED lines=18> */
.L_x_9611:
        /* <DEDUP_REMOVED lines=41> */
.L_x_9617:
        /* <DEDUP_REMOVED lines=12> */
.L_x_9616:
[----:B------:R-:W-:Y:S05]  /*185d0*/  BSYNC B0 ;  /* 0x0000000000007941 */ /* 0x000fea0003800000 */
.L_x_9615:
        /* <DEDUP_REMOVED lines=21> */
.L_x_9613:
        /* <DEDUP_REMOVED lines=20> */
.L_x_9618:
        /* <DEDUP_REMOVED lines=56> */
.L_x_9614:
[----:B------:R-:W-:Y:S02]  /*18bf0*/  IMAD.MOV.U32 R17, RZ, RZ, RZ ;  /* 0x000000ffff117224 */ /* 0x000fe400078e00ff */
[----:B------:R-:W-:Y:S02]  /*18c00*/  IMAD.U32 R16, RZ, RZ, UR6 ;  /* 0x00000006ff107e24 */ /* 0x000fe4000f8e00ff */
[----:B------:R-:W-:-:S07]  /*18c10*/  IMAD.MOV.U32 R18, RZ, RZ, RZ ;  /* 0x000000ffff127224 */ /* 0x000fce00078e00ff */
.L_x_9619:
[----:B------:R-:W-:-:S13]  /*18c20*/  ISETP.NE.AND P0, PT, R0, RZ, PT ;  /* 0x000000ff0000720c */ /* 0x000fda0003f05270 */
[----:B------:R-:W1:Y:S01]  /*18c30*/  @!P0 S2R R3, SR_CgaCtaId ;  /* 0x0000000000038919 */ /* 0x000e620000008800 */
[----:B------:R-:W-:-:S04]  /*18c40*/  @!P0 MOV R0, 0x400 ;  /* 0x0000040000008802 */ /* 0x000fc80000000f00 */
[----:B-1----:R-:W-:-:S05]  /*18c50*/  @!P0 LEA R0, R3, R0, 0x18 ;  /* 0x0000000003008211 */ /* 0x002fca00078ec0ff */
[----:B------:R1:W-:Y:S01]  /*18c60*/  @!P0 STS.128 [R0+0x288d0], R16 ;  /* 0x0288d01000008388 */ /* 0x0003e20000000c00 */
[----:B------:R-:W-:Y:S06]  /*18c70*/  BAR.ARV 0x5, 0x180 ;  /* 0x0146000000007b1d */ /* 0x000fec0000002000 */
.L_x_9612:
        /* <DEDUP_REMOVED lines=31> */
[----:B------:R-:W-:Y:S04]  /*18e70*/  STL [R1+0x4], R3 ;  /* 0x0000040301007387 */ /* 0x000fe80000100800 */
        /* <DEDUP_REMOVED lines=17> */
.L_x_9759:
        /* <DEDUP_REMOVED lines=9> */
[----:B-1----:R-:W-:Y:S01]  /*19020*/  IMAD.MOV.U32 R0, RZ, RZ, RZ ;  /* 0x000000ffff007224 */ /* 0x002fe200078e00ff */
        /* <DEDUP_REMOVED lines=55> */
.L_x_9621:
        /* <DEDUP_REMOVED lines=12> */
.L_x_9622:
[----:B------:R-:W-:Y:S05]  /*19460*/  @!P2 BRA `(.L_x_9623) ;  /* 0x00000000000ca947 */ /* 0x000fea0003800000 */
[----:B------:R-:W2:Y:S04]  /*19470*/  LDG.E R9, desc[UR40][R6.64] ;  /* 0x0000002806097981 */ /* 0x000ea8000c1e1900 */
[----:B------:R-:W2:Y:S02]  /*19480*/  LDG.E R6, desc[UR40][R6.64+0x4] ;  /* 0x0000042806067981 */ /* 0x000ea4000c1e1900 */
[----:B--2---:R-:W-:-:S07]  /*19490*/  IMAD.IADD R9, R6, 0x1, -R9 ;  /* 0x0000000106097824 */ /* 0x004fce00078e0a09 */
.L_x_9623:
[----:B-1----:R-:W2:Y:S01]  /*194a0*/  @P0 LDG.E R2, desc[UR40][R4.64] ;  /* 0x0000002804020981 */ /* 0x002ea2000c1e1900 */
[----:B------:R-:W1:Y:S01]  /*194b0*/  LDC R3, c[0x0][0x448] ;  /* 0x00011200ff037b82 */ /* 0x000e620000000800 */
[----:B-----5:R-:W-:Y:S02]  /*194c0*/  IMAD.IADD R0, R9, 0x1, -R0 ;  /* 0x0000000109007824 */ /* 0x020fe400078e0a00 */
[----:B------:R3:W2:Y:S01]  /*194d0*/  @P0 LDG.E R4, desc[UR40][R4.64+0x4] ;  /* 0x0000042804040981 */ /* 0x0006a2000c1e1900 */
[----:B-1----:R-:W-:-:S13]  /*194e0*/  ISETP.NE.AND P1, PT, R3, 0x1, PT ;  /* 0x000000010300780c */ /* 0x002fda0003f25270 */
[----:B---3--:R-:W1:Y:S01]  /*194f0*/  @P1 LDC R5, c[0x0][0x450] ;  /* 0x00011400ff051b82 */ /* 0x008e620000000800 */
[----:B------:R-:W-:-:S05]  /*19500*/  IMAD.MOV R9, RZ, RZ, -R0 ;  /* 0x000000ffff097224 */ /* 0x000fca00078e0a00 */
[----:B------:R-:W-:Y:S01]  /*19510*/  VIMNMX R9, RZ, R9, !PT ;  /* 0x00000009ff097248 */ /* 0x000fe20007fe0100 */
[----:B------:R-:W-:Y:S01]  /*19520*/  BSSY B0, `(.L_x_9624) ;  /* 0x0000133000007945 */ /* 0x000fe20003800000 */
[----:B------:R-:W-:Y:S01]  /*19530*/  PLOP3.LUT P5, PT, PT, PT, PT, 0x80, 0x0 ;  /* 0x000000000000781c */ /* 0x000fe20003faf070 */
[----:B--2---:R-:W-:Y:S02]  /*19540*/  @P0 IMAD.IADD R8, R4, 0x1, -R2 ;  /* 0x0000000104080824 */ /* 0x004fe400078e0a02 */
        /* <DEDUP_REMOVED lines=8> */
[----:B------:R-:W-:-:S05]  /*195d0*/  IADD3 R21, R2, 0x80, -R13 ;  /* 0x0000008002157810 */ /* 0x000fca0007ffe80d */
[----:B------:R-:W-:Y:S01]  /*195e0*/  IMAD.IADD R2, R21, 0x1, R3 ;  /* 0x0000000115027824 */ /* 0x000fe200078e0203 */
[----:B------:R-:W-:-:S04]  /*195f0*/  SHF.R.S32.HI R3, RZ, 0x1f, R4 ;  /* 0x0000001fff037819 */ /* 0x000fc80000011404 */
[----:B------:R-:W-:Y:S02]  /*19600*/  LEA.HI R20, R3, R4, RZ, 0x7 ;  /* 0x0000000403147211 */ /* 0x000fe400078f38ff */
[----:B------:R-:W-:-:S04]  /*19610*/  SHF.R.S32.HI R3, RZ, 0x1f, R2 ;  /* 0x0000001fff037819 */ /* 0x000fc80000011402 */
[----:B------:R-:W-:Y:S02]  /*19620*/  LEA.HI R2, R3, R2, RZ, 0x7 ;  /* 0x0000000203027211 */ /* 0x000fe400078f38ff */
[----:B------:R-:W-:Y:S02]  /*19630*/  SHF.R.S32.HI R20, RZ, 0x7, R20 ;  /* 0x00000007ff147819 */ /* 0x000fe40000011414 */
[----:B------:R-:W-:-:S04]  /*19640*/  SHF.R.S32.HI R2, RZ, 0x7, R2 ;  /* 0x00000007ff027819 */ /* 0x000fc80000011402 */
[----:B------:R-:W-:-:S05]  /*19650*/  VIMNMX R2, R20, R2, PT ;  /* 0x0000000214027248 */ /* 0x000fca0003fe0100 */
[----:B------:R-:W-:-:S05]  /*19660*/  IMAD R2, R2, 0x80, -R0 ;  /* 0x0000008002027824 */ /* 0x000fca00078e0a00 */
[----:B------:R-:W-:-:S04]  /*19670*/  VIMNMX R8, R2, R8, PT ;  /* 0x0000000802087248 */ /* 0x000fc80003fe0100 */
[----:B------:R-:W-:Y:S02]  /*19680*/  ISETP.GT.AND P1, PT, R8, R9, PT ;  /* 0x000000090800720c */ /* 0x000fe40003f24270 */
[----:B------:R-:W-:-:S11]  /*19690*/  SHF.R.U32.HI R9, RZ, 0x7, R9 ;  /* 0x00000007ff097819 */ /* 0x000fd60000011609 */
[----:B------:R-:W-:-:S05]  /*196a0*/  @P1 VIADD R8, R8, 0x7f ;  /* 0x0000007f08081836 */ /* 0x000fca0000000000 */
[----:B------:R-:W-:Y:S01]  /*196b0*/  @P1 SHF.R.S32.HI R0, RZ, 0x1f, R8 ;  /* 0x0000001fff001819 */ /* 0x000fe20000011408 */
[----:B------:R-:W-:-:S03]  /*196c0*/  IMAD.MOV.U32 R6, RZ, RZ, R9 ;  /* 0x000000ffff067224 */ /* 0x000fc600078e0009 */
[----:B------:R-:W-:-:S04]  /*196d0*/  @P1 LEA.HI R8, R0, R8, RZ, 0x7 ;  /* 0x0000000800081211 */ /* 0x000fc800078f38ff */
        /* <DEDUP_REMOVED lines=10> */
.L_x_9840:
[----:B--2---:R-:W-:Y:S02]  /*19780*/  ISETP.NE.AND P0, PT, R14, RZ, PT ;  /* 0x000000ff0e00720c */ /* 0x004fe40003f05270 */
[----:B------:R-:W-:-:S11]  /*19790*/  PLOP3.LUT P1, PT, PT, PT, PT, 0x8, 0x0 ;  /* 0x000000000000781c */ /* 0x000fd60003f2e170 */
[----:B------:R-:W-:Y:S05]  /*197a0*/  @P0 BRA `(.L_x_9627) ;  /* 0x00000000000c0947 */ /* 0x000fea0003800000 */
[----:B------:R-:W-:-:S03]  /*197b0*/  UMOV UR4, 0xffffffff ;  /* 0xffffffff00047882 */ /* 0x000fc60000000000 */
[----:B------:R-:W-:Y:S05]  /*197c0*/  BRA.DIV UR4, `(.L_x_9628) ;  /* 0x0000007e04587947 */ /* 0x000fea000b800000 */
[----:B------:R-:W-:-:S13]  /*197d0*/  ELECT P1, URZ, PT ;  /* 0x00000000003f782f */ /* 0x000fda0003820000 */
.L_x_9627:
        /* <DEDUP_REMOVED lines=10> */
.L_x_9843:
[----:B------:R-:W-:Y:S05]  /*19880*/  BSYNC B1 ;  /* 0x0000000000017941 */ /* 0x000fea0003800000 */
.L_x_9629:
        /* <DEDUP_REMOVED lines=13> */
.L_x_9844:
[----:B------:R-:W-:Y:S05]  /*19960*/  BSYNC B2 ;  /* 0x0000000000027941 */ /* 0x000fea0003800000 */
.L_x_9633:
        /* <DEDUP_REMOVED lines=8> */
.L_x_9636:
[----:B------:R-:W-:Y:S05]  /*199f0*/  BSYNC B2 ;  /* 0x0000000000027941 */ /* 0x000fea0003800000 */
.L_x_9635:
        /* <DEDUP_REMOVED lines=12> */
[----:B------:R-:W-:Y:S02]  /*19ac0*/  IMAD.SHL.U32 R11, R2, 0x4000, RZ ;  /* 0x00004000020b7824 */ /* 0x000fe400078e00ff */
[----:B------:R-:W-:Y:S02]  /*19ad0*/  VIADD R2, R4, 0x28890 ;  /* 0x0002889004027836 */ /* 0x000fe40000000000 */
[----:B------:R-:W-:-:S07]  /*19ae0*/  VIADD R5, R7, 0x18400 ;  /* 0x0001840007057836 */ /* 0x000fce0000000000 */
.L_x_9637:
        /* <DEDUP_REMOVED lines=16> */
.L_x_9638:
        /* <DEDUP_REMOVED lines=13> */
.L_x_9845:
[----:B------:R-:W-:Y:S05]  /*19cc0*/  BSYNC B2 ;  /* 0x0000000000027941 */ /* 0x000fea0003800000 */
.L_x_9639:
        /* <DEDUP_REMOVED lines=10> */
.L_x_9642:
[----:B------:R-:W-:Y:S05]  /*19d70*/  BSYNC B2 ;  /* 0x0000000000027941 */ /* 0x000fea0003800000 */
.L_x_9641:
[----:B0-----:R-:W3:Y:S01]  /*19d80*/  LDL R2, [R1+0x4] ;  /* 0x0000040001027983 */ /* 0x001ee20000100800 */
[----:B------:R-:W-:Y:S01]  /*19d90*/  R2UR UR10, R14 ;  /* 0x000000000e0a72ca */ /* 0x000fe200000e0000 */
[----:B------:R-:W-:Y:S01]  /*19da0*/  UIADD3 UR4, UP0, UR38, 0x670, URZ ;  /* 0x0000067026047890 */ /* 0x000fe2000ff1e03f */
[----:B------:R-:W-:Y:S01]  /*19db0*/  R2UR UR6, R12 ;  /* 0x000000000c0672ca */ /* 0x000fe200000e0000 */
[----:B-12---:R-:W-:Y:S01]  /*19dc0*/  VIADD R4, R4, 0x288b0 ;  /* 0x000288b004047836 */ /* 0x006fe20000000000 */
[----:B------:R-:W-:Y:S01]  /*19dd0*/  R2UR UR7, R13 ;  /* 0x000000000d0772ca */ /* 0x000fe200000e0000 */
[----:B------:R-:W-:Y:S01]  /*19de0*/  UIADD3.X UR5, URZ, UR39, URZ, UP0, !UPT ;  /* 0x000000273f057290 */ /* 0x000fe200087fe43f */
[----:B------:R-:W-:Y:S01]  /*19df0*/  PLOP3.LUT P0, PT, PT, PT, PT, 0x80, 0x0 ;  /* 0x000000000000781c */ /* 0x000fe20003f0f070 */
[----:B---3--:R-:W-:-:S04]  /*19e00*/  IMAD R5, R11, 0x2, R2 ;  /* 0x000000020b057824 */ /* 0x008fc800078e0202 */
[----:B------:R-:W-:-:S08]  /*19e10*/  VIADD R2, R5, 0x400 ;  /* 0x0000040005027836 */ /* 0x000fd00000000000 */
.L_x_9643:
        /* <DEDUP_REMOVED lines=15> */
.L_x_9644:
        /* <DEDUP_REMOVED lines=10> */
.L_x_9632:
[----:B------:R-:W-:Y:S05]  /*19fb0*/  BSYNC B1 ;  /* 0x0000000000017941 */ /* 0x000fea0003800000 */
.L_x_9631:
[----:B------:R-:W1:Y:S04]  /*19fc0*/  LDL.LU R7, [R1+0x20] ;  /* 0x0000200001077983 */ /* 0x000e680000300800 */
[----:B------:R-:W2:Y:S01]  /*19fd0*/  LDL.LU R5, [R1+0x24] ;  /* 0x0000240001057983 */ /* 0x000ea20000300800 */
[----:B------:R-:W-:Y:S01]  /*19fe0*/  PLOP3.LUT P5, PT, PT, PT, PT, 0x8, 0x0 ;  /* 0x000000000000781c */ /* 0x000fe20003fae170 */
[----:B-1----:R-:W-:Y:S02]  /*19ff0*/  VIADD R2, R7, 0x1 ;  /* 0x0000000107027836 */ /* 0x002fe40000000000 */
        /* <DEDUP_REMOVED lines=9> */
.L_x_9659:
        /* <DEDUP_REMOVED lines=14> */
.L_x_9846:
[----:B------:R-:W-:Y:S05]  /*1a170*/  BSYNC B2 ;  /* 0x0000000000027941 */ /* 0x000fea0003800000 */
.L_x_9647:
        /* <DEDUP_REMOVED lines=8> */
.L_x_9650:
[----:B------:R-:W-:Y:S05]  /*1a200*/  BSYNC B2 ;  /* 0x0000000000027941 */ /* 0x000fea0003800000 */
.L_x_9649:
        /* <DEDUP_REMOVED lines=13> */
.L_x_9651:
        /* <DEDUP_REMOVED lines=16> */
.L_x_9652:
        /* <DEDUP_REMOVED lines=13> */
.L_x_9847:
[----:B------:R-:W-:Y:S05]  /*1a4b0*/  BSYNC B2 ;  /* 0x0000000000027941 */ /* 0x000fea0003800000 */
.L_x_9653:
        /* <DEDUP_REMOVED lines=10> */
.L_x_9656:
[----:B------:R-:W-:Y:S05]  /*1a560*/  BSYNC B2 ;  /* 0x0000000000027941 */ /* 0x000fea0003800000 */
.L_x_9655:
        /* <DEDUP_REMOVED lines=8> */
.L_x_9657:
        /* <DEDUP_REMOVED lines=15> */
.L_x_9658:
        /* <DEDUP_REMOVED lines=10> */
.L_x_9646:
[----:B------:R-:W-:Y:S05]  /*1a780*/  BSYNC B1 ;  /* 0x0000000000017941 */ /* 0x000fea0003800000 */
.L_x_9645:
        /* <DEDUP_REMOVED lines=12> */
.L_x_9625:
[----:B------:R-:W-:Y:S05]  /*1a850*/  BSYNC B0 ;  /* 0x0000000000007941 */ /* 0x000fea0003800000 */
.L_x_9624:
        /* <DEDUP_REMOVED lines=10> */
[----:B------:R-:W-:-:S05]  /*1a900*/  IMAD.IADD R0, R21, 0x1, R0 ;  /* 0x0000000115007824 */ /* 0x000fca00078e0200 */
[----:B------:R-:W-:-:S04]  /*1a910*/  SHF.R.S32.HI R2, RZ, 0x1f, R0 ;  /* 0x0000001fff027819 */ /* 0x000fc80000011400 */
[----:B------:R-:W-:-:S04]  /*1a920*/  LEA.HI R0, R2, R0, RZ, 0x7 ;  /* 0x0000000002007211 */ /* 0x000fc800078f38ff */
[----:B------:R-:W-:-:S04]  /*1a930*/  SHF.R.S32.HI R0, RZ, 0x7, R0 ;  /* 0x00000007ff007819 */ /* 0x000fc80000011400 */
        /* <DEDUP_REMOVED lines=21> */
.L_x_9661:
        /* <DEDUP_REMOVED lines=21> */
.L_x_9664:
[----:B------:R-:W-:Y:S05]  /*1abe0*/  BSYNC B6 ;  /* 0x0000000000067941 */ /* 0x000fea0003800000 */
.L_x_9663:
        /* <DEDUP_REMOVED lines=21> */
.L_x_9667:
        /* <DEDUP_REMOVED lines=16> */
.L_x_9666:
[----:B------:R-:W-:Y:S05]  /*1ae40*/  BSYNC B6 ;  /* 0x0000000000067941 */ /* 0x000fea0003800000 */
.L_x_9665:
        /* <DEDUP_REMOVED lines=25> */
.L_x_9850:
        /* <DEDUP_REMOVED lines=12> */
.L_x_9853:
        /* <DEDUP_REMOVED lines=25> */
.L_x_9671:
[----:B------:R-:W3:Y:S04]  /*1b230*/  LDL R7, [R1+0x4] ;  /* 0x0000040001077983 */ /* 0x000ee80000100800 */
[----:B-12---:R-:W3:Y:S04]  /*1b240*/  LDL R0, [R1+0xc] ;  /* 0x00000c0001007983 */ /* 0x006ee80000100800 */
[----:B------:R-:W2:Y:S01]  /*1b250*/  LDL R2, [R1+0x18] ;  /* 0x0000180001027983 */ /* 0x000ea20000100800 */
[----:B---3--:R-:W-:Y:S01]  /*1b260*/  IMAD R0, R0, 0x8, R7 ;  /* 0x0000000800007824 */ /* 0x008fe200078e0207 */
[----:B--2---:R-:W-:-:S04]  /*1b270*/  SHF.L.U32 R2, R2, 0x1f, RZ ;  /* 0x0000001f02027819 */ /* 0x004fc800000006ff */
[----:B------:R-:W1:Y:S02]  /*1b280*/  SYNCS.PHASECHK.TRANS64.TRYWAIT P0, [R0+URZ+0x28840], R2 ;  /* 0x02884002000075a7 */ /* 0x000e64000800017f */
[----:B-1----:R-:W-:Y:S05]  /*1b290*/  @!P0 BRA `(.L_x_9672) ;  /* 0x0000006400848947 */ /* 0x002fea0003800000 */
.L_x_9854:
        /* <DEDUP_REMOVED lines=10> */
.L_x_9673:
[----:B------:R-:W3:Y:S04]  /*1b340*/  LDL R6, [R1+0x4] ;  /* 0x0000040001067983 */ /* 0x000ee80000100800 */
[----:B------:R-:W3:Y:S04]  /*1b350*/  LDL R5, [R1+0xc] ;  /* 0x00000c0001057983 */ /* 0x000ee80000100800 */
[----:B------:R-:W4:Y:S04]  /*1b360*/  LDL R7, [R1+0x10] ;  /* 0x0000100001077983 */ /* 0x000f280000100800 */
[----:B------:R-:W4:Y:S04]  /*1b370*/  LDL R4, [R1+0x1c] ;  /* 0x00001c0001047983 */ /* 0x000f280000100800 */
[----:B-12---:R-:W2:Y:S01]  /*1b380*/  LDL R2, [R1] ;  /* 0x0000000001027983 */ /* 0x006ea20000100800 */
[----:B------:R-:W-:-:S02]  /*1b390*/  R2UR UR9, R0 ;  /* 0x00000000000972ca */ /* 0x000fc400000e0000 */
[----:B------:R-:W-:Y:S01]  /*1b3a0*/  PLOP3.LUT P0, PT, PT, PT, PT, 0x80, 0x0 ;  /* 0x000000000000781c */ /* 0x000fe20003f0f070 */
[----:B------:R-:W-:Y:S01]  /*1b3b0*/  UIADD3 UR4, UP0, UR38, 0x370, URZ ;  /* 0x0000037026047890 */ /* 0x000fe2000ff1e03f */
[----:B------:R-:W-:Y:S02]  /*1b3c0*/  R2UR UR12, R18 ;  /* 0x00000000120c72ca */ /* 0x000fe400000e0000 */
[----:B-----5:R-:W-:-:S07]  /*1b3d0*/  LOP3.LUT R3, R3, 0xfffffffb, RZ, 0xc0, !PT ;  /* 0xfffffffb03037812 */ /* 0x020fce00078ec0ff */
        /* <DEDUP_REMOVED lines=9> */
[----:B------:R-:W-:Y:S02]  /*1b470*/  R2UR UR5, R4 ;  /* 0x00000000040572ca */ /* 0x000fe400000e0000 */
[----:B--2---:R-:W-:-:S09]  /*1b480*/  R2UR UR13, R2 ;  /* 0x00000000020d72ca */ /* 0x004fd200000e0000 */
        /* <DEDUP_REMOVED lines=10> */
.L_x_9669:
        /* <DEDUP_REMOVED lines=43> */
.L_x_9675:
[----:B------:R-:W-:Y:S05]  /*1b7e0*/  BSYNC B6 ;  /* 0x0000000000067941 */ /* 0x000fea0003800000 */
.L_x_9674:
[----:B------:R-:W3:Y:S01]  /*1b7f0*/  LDL.LU R6, [R1+0x40] ;  /* 0x0000400001067983 */ /* 0x000ee20000300800 */
[----:B------:R-:W-:Y:S01]  /*1b800*/  ULDC.64 UR4, c[0x0][0x2d8] ;  /* 0x0000b60000047ab9 */ /* 0x000fe20000000a00 */
[----:B------:R-:W1:Y:S02]  /*1b810*/  LDC R7, c[0x0][0x448] ;  /* 0x00011200ff077b82 */ /* 0x000e640000000800 */
[----:B--2---:R-:W3:Y:S04]  /*1b820*/  LDL.LU.64 R2, [R1+0x50] ;  /* 0x0000500001027983 */ /* 0x004ee80000300a00 */
[----:B------:R-:W2:Y:S04]  /*1b830*/  LDL.LU R0, [R1+0x4c] ;  /* 0x00004c0001007983 */ /* 0x000ea80000300800 */
[----:B------:R-:W4:Y:S04]  /*1b840*/  LDL.LU R4, [R1+0x5c] ;  /* 0x00005c0001047983 */ /* 0x000f280000300800 */
[----:B------:R-:W4:Y:S01]  /*1b850*/  LDL.LU R5, [R1+0x34] ;  /* 0x0000340001057983 */ /* 0x000f220000300800 */
        /* <DEDUP_REMOVED lines=8> */
[----:B------:R-:W-:Y:S02]  /*1b8e0*/  LOP3.LUT R8, R8, 0x40, RZ, 0xfc, !PT ;  /* 0x0000004008087812 */ /* 0x000fe400078efcff */
[----:B------:R-:W-:Y:S01]  /*1b8f0*/  LOP3.LUT R9, R9, 0x38, RZ, 0xc0, !PT ;  /* 0x0000003809097812 */ /* 0x000fe200078ec0ff */
[----:B---3--:R-:W-:Y:S02]  /*1b900*/  IMAD.MOV.U32 R3, RZ, RZ, R6 ;  /* 0x000000ffff037224 */ /* 0x008fe400078e0006 */
[----:B------:R-:W0:Y:S01]  /*1b910*/  @P0 LDC R6, c[0x0][0x450] ;  /* 0x00011400ff060b82 */ /* 0x000e220000000800 */
[----:B--2---:R-:W-:-:S02]  /*1b920*/  IMAD R0, R0, UR4, RZ ;  /* 0x0000000400007c24 */ /* 0x004fc4000f8e02ff */
[----:B------:R-:W-:-:S04]  /*1b930*/  IMAD.WIDE.U32 R2, R18, UR4, R2 ;  /* 0x0000000412027c25 */ /* 0x000fc8000f8e0002 */
[----:B------:R-:W-:Y:S01]  /*1b940*/  IMAD R0, R18, UR5, R0 ;  /* 0x0000000512007c24 */ /* 0x000fe2000f8e0200 */
[----:B------:R-:W-:-:S03]  /*1b950*/  ULDC.64 UR4, c[0x0][0x2e0] ;  /* 0x0000b80000047ab9 */ /* 0x000fc60000000a00 */
[----:B------:R-:W-:Y:S02]  /*1b960*/  IMAD.IADD R3, R3, 0x1, R0 ;  /* 0x0000000103037824 */ /* 0x000fe400078e0200 */
[----:B----4-:R-:W-:Y:S02]  /*1b970*/  IMAD R0, R4, UR4, RZ ;  /* 0x0000000404007c24 */ /* 0x010fe4000f8e02ff */
[----:B------:R-:W1:Y:S01]  /*1b980*/  S2R R4, SR_TID.X ;  /* 0x0000000000047919 */ /* 0x000e620000002100 */
[----:B------:R-:W-:-:S04]  /*1b990*/  IMAD.WIDE.U32 R2, R5, UR4, R2 ;  /* 0x0000000405027c25 */ /* 0x000fc8000f8e0002 */
        /* <DEDUP_REMOVED lines=37> */
[----:B------:R-:W-:-:S03]  /*1bbf0*/  IMAD R17, R17, 0x80, R10 ;  /* 0x0000008011117824 */ /* 0x000fc600078e020a */
[----:B------:R-:W-:Y:S04]  /*1bc00*/  SHFL.IDX PT, R4, R2, RZ, 0x181f ;  /* 0x00181fff02047589 */ /* 0x000fe800000e0000 */
[----:B------:R-:W-:Y:S01]  /*1bc10*/  SHFL.IDX PT, R6, R2, 0x1, 0x181f ;  /* 0x00381f0002067f89 */ /* 0x000fe200000e0000 */
[----:B--2---:R-:W-:-:S03]  /*1bc20*/  IMAD R0, R5, R7, RZ ;  /* 0x0000000705007224 */ /* 0x004fc600078e02ff */
[----:B------:R-:W1:Y:S02]  /*1bc30*/  SHFL.IDX PT, R5, R3, RZ, 0x181f ;  /* 0x00181fff03057589 */ /* 0x000e6400000e0000 */
[----:B------:R-:W-:-:S13]  /*1bc40*/  ISETP.GE.AND P2, PT, R17, R0, PT ;  /* 0x000000001100720c */ /* 0x000fda0003f46270 */
[----:B-1----:R-:W-:-:S05]  /*1bc50*/  @!P2 LEA R5, P3, R9, R5, 0x1 ;  /* 0x000000050905a211 */ /* 0x002fca00078608ff */
[----:B------:R-:W-:-:S05]  /*1bc60*/  @!P2 IMAD.X R4, RZ, RZ, R4, P3 ;  /* 0x000000ffff04a224 */ /* 0x000fca00018e0604 */
[----:B------:R-:W-:-:S04]  /*1bc70*/  @!P2 LOP3.LUT R5, R5, R4, RZ, 0x3c, !PT ;  /* 0x000000040505a212 */ /* 0x000fc800078e3cff */
[----:B------:R-:W-:-:S04]  /*1bc80*/  @!P2 LOP3.LUT R4, R5, R4, RZ, 0x3c, !PT ;  /* 0x000000040504a212 */ /* 0x000fc800078e3cff */
[----:B------:R-:W-:-:S05]  /*1bc90*/  @!P2 LOP3.LUT R5, R5, R4, RZ, 0x3c, !PT ;  /* 0x000000040505a212 */ /* 0x000fca00078e3cff */
[----:B-----5:R-:W-:Y:S04]  /*1bca0*/  @!P2 LDGSTS.E.BYPASS.LTC128B.128 [R8+0x10400], desc[UR40][R4.64], !P0 ;  /* 0x104000000408afae */ /* 0x020fe8000c101d68 */
[----:B------:R1:W-:Y:S02]  /*1bcb0*/  @!P2 LDGSTS.E.BYPASS.LTC128B.128 [R8+0x14400], desc[UR40][R4.64+0x80], !P1 ;  /* 0x144000800408afae */ /* 0x0003e4000c901d68 */
[----:B-1----:R-:W-:-:S05]  /*1bcc0*/  VIADD R4, R17, 0x10 ;  /* 0x0000001011047836 */ /* 0x002fca0000000000 */
[----:B------:R-:W-:Y:S02]  /*1bcd0*/  ISETP.GE.AND P2, PT, R4, R0, PT ;  /* 0x000000000400720c */ /* 0x000fe40003f46270 */
[----:B------:R-:W1:Y:S11]  /*1bce0*/  SHFL.IDX PT, R4, R3, 0x1, 0x181f ;  /* 0x00381f0003047f89 */ /* 0x000e7600000e0000 */
[----:B-1----:R-:W-:-:S05]  /*1bcf0*/  @!P2 LEA R5, P3, R9, R4, 0x1 ;  /* 0x000000040905a211 */ /* 0x002fca00078608ff */
[----:B------:R-:W-:Y:S02]  /*1bd00*/  @!P2 IMAD.X R4, RZ, RZ, R6, P3 ;  /* 0x000000ffff04a224 */ /* 0x000fe400018e0606 */
[----:B------:R-:W-:Y:S03]  /*1bd10*/  SHFL.IDX PT, R6, R2, 0x2, 0x181f ;  /* 0x00581f0002067f89 */ /* 0x000fe600000e0000 */
[----:B------:R-:W-:-:S04]  /*1bd20*/  @!P2 LOP3.LUT R5, R5, R4, RZ, 0x3c, !PT ;  /* 0x000000040505a212 */ /* 0x000fc800078e3cff */
[----:B------:R-:W-:-:S04]  /*1bd30*/  @!P2 LOP3.LUT R4, R5, R4, RZ, 0x3c, !PT ;  /* 0x000000040504a212 */ /* 0x000fc800078e3cff */
[----:B------:R-:W-:-:S05]  /*1bd40*/  @!P2 LOP3.LUT R5, R5, R4, RZ, 0x3c, !PT ;  /* 0x000000040505a212 */ /* 0x000fca00078e3cff */
[----:B------:R-:W-:Y:S04]  /*1bd50*/  @!P2 LDGSTS.E.BYPASS.LTC128B.128 [R8+0x10c00], desc[UR40][R4.64], !P0 ;  /* 0x10c000000408afae */ /* 0x000fe8000c101d68 */
        /* <DEDUP_REMOVED lines=47> */
[----:B------:R-:W1:Y:S04]  /*1c050*/  SHFL.IDX PT, R4, R3, 0x6, 0x181f ;  /* 0x00d81f0003047f89 */ /* 0x000e6800000e0000 */
[----:B------:R-:W2:Y:S07]  /*1c060*/  SHFL.IDX PT, R3, R3, 0x7, 0x181f ;  /* 0x00f81f0003037f89 */ /* 0x000eae00000e0000 */
[----:B-1----:R-:W-:-:S05]  /*1c070*/  @!P2 LEA R5, P3, R9, R4, 0x1 ;  /* 0x000000040905a211 */ /* 0x002fca00078608ff */
[----:B------:R-:W-:-:S05]  /*1c080*/  @!P2 IMAD.X R4, RZ, RZ, R6, P3 ;  /* 0x000000ffff04a224 */ /* 0x000fca00018e0606 */
[----:B------:R-:W-:-:S04]  /*1c090*/  @!P2 LOP3.LUT R5, R5, R4, RZ, 0x3c, !PT ;  /* 0x000000040505a212 */ /* 0x000fc800078e3cff */
[----:B------:R-:W-:-:S04]  /*1c0a0*/  @!P2 LOP3.LUT R4, R5, R4, RZ, 0x3c, !PT ;  /* 0x000000040504a212 */ /* 0x000fc800078e3cff */
[----:B------:R-:W-:-:S05]  /*1c0b0*/  @!P2 LOP3.LUT R5, R5, R4, RZ, 0x3c, !PT ;  /* 0x000000040505a212 */ /* 0x000fca00078e3cff */
[----:B------:R-:W-:Y:S04]  /*1c0c0*/  @!P2 LDGSTS.E.BYPASS.LTC128B.128 [R8+0x13400], desc[UR40][R4.64], !P0 ;  /* 0x134000000408afae */ /* 0x000fe8000c101d68 */
[----:B------:R1:W-:Y:S04]  /*1c0d0*/  @!P2 LDGSTS.E.BYPASS.LTC128B.128 [R8+0x17400], desc[UR40][R4.64+0x80], !P1 ;  /* 0x174000800408afae */ /* 0x0003e8000c901d68 */
[----:B-12---:R1:W3:Y:S02]  /*1c0e0*/  SHFL.IDX PT, R4, R2, 0x7, 0x181f ;  /* 0x00f81f0002047f89 */ /* 0x0062e400000e0000 */
.L_x_9871:
[----:B------:R-:W-:Y:S01]  /*1c0f0*/  VIADD R17, R17, 0x70 ;  /* 0x0000007011117836 */ /* 0x000fe20000000000 */
[----:B------:R-:W-:Y:S04]  /*1c100*/  BSSY B0, `(.L_x_9677) ;  /* 0x000000a000007945 */ /* 0x000fe80003800000 */
[----:B------:R-:W-:-:S13]  /*1c110*/  ISETP.GE.AND P2, PT, R17, R0, PT ;  /* 0x000000001100720c */ /* 0x000fda0003f46270 */
[----:B------:R-:W-:Y:S05]  /*1c120*/  @P2 BRA `(.L_x_9678) ;  /* 0x00000000001c2947 */ /* 0x000fea0003800000 */
[----:B-1----:R-:W-:-:S05]  /*1c130*/  LEA R2, P2, R9, R3, 0x1 ;  /* 0x0000000309027211 */ /* 0x002fca00078408ff */
[----:B---3--:R-:W-:-:S05]  /*1c140*/  IMAD.X R3, RZ, RZ, R4, P2 ;  /* 0x000000ffff037224 */ /* 0x008fca00010e0604 */
[----:B------:R-:W-:Y:S01]  /*1c150*/  @!PT LDS RZ, [RZ] ;  /* 0x00000000fffff984 */ /* 0x000fe20000000800 */
[----:B------:R-:W-:Y:S01]  /*1c160*/  @!PT LDS RZ, [RZ] ;  /* 0x00000000fffff984 */ /* 0x000fe20000000800 */
[----:B------:R-:W-:Y:S01]  /*1c170*/  @!PT LDS RZ, [RZ] ;  /* 0x00000000fffff984 */ /* 0x000fe20000000800 */
[----:B------:R2:W-:Y:S04]  /*1c180*/  LDGSTS.E.BYPASS.LTC128B.128 [R8+0x13c00], desc[UR40][R2.64], !P0 ;  /* 0x13c0000002087fae */ /* 0x0005e8000c101d68 */
[----:B------:R2:W-:Y:S02]  /*1c190*/  LDGSTS.E.BYPASS.LTC128B.128 [R8+0x17c00], desc[UR40][R2.64+0x80], !P1 ;  /* 0x17c0008002087fae */ /* 0x0005e4000c901d68 */
.L_x_9678:
[----:B------:R-:W-:Y:S05]  /*1c1a0*/  BSYNC B0 ;  /* 0x0000000000007941 */ /* 0x000fea0003800000 */
.L_x_9677:
[----:B--2---:R2:W5:Y:S01]  /*1c1b0*/  LDL R8, [R1+0x4] ;  /* 0x0000040001087983 */ /* 0x0045620000100800 */
[----:B------:R-:W-:Y:S01]  /*1c1c0*/  PLOP3.LUT P0, PT, PT, PT, PT, 0x80, 0x0 ;  /* 0x000000000000781c */ /* 0x000fe20003f0f070 */
[----:B------:R-:W-:-:S12]  /*1c1d0*/  NOP ;  /* 0x0000000000007918 */ /* 0x000fd80000000000 */
.L_x_9679:
[----:B-1----:R-:W4:Y:S01]  /*1c1e0*/  LDL R2, [R1+0x4] ;  /* 0x0000040001027983 */ /* 0x002f220000100800 */
        /* <DEDUP_REMOVED lines=17> */
[----:B-1--4-:R-:W-:Y:S05]  /*1c300*/  @!P0 BRA `(.L_x_9681) ;  /* 0x0000006000408947 */ /* 0x012fea0003800000 */
.L_x_9872:
[----:B------:R-:W-:Y:S05]  /*1c310*/  BSYNC B0 ;  /* 0x0000000000007941 */ /* 0x000fea0003800000 */
.L_x_9680:
[----:B-1----:R-:W4:Y:S01]  /*1c320*/  LDL R2, [R1+0x38] ;  /* 0x0000380001027983 */ /* 0x002f220000100800 */
        /* <DEDUP_REMOVED lines=10> */
[----:B---3--:R-:W3:Y:S04]  /*1c3d0*/  LDL R4, [R1+0xc] ;  /* 0x00000c0001047983 */ /* 0x008ee80000100800 */
[----:B------:R-:W2:Y:S01]  /*1c3e0*/  LDL R3, [R1+0x18] ;  /* 0x0000180001037983 */ /* 0x000ea20000100800 */
[----:B------:R-:W-:Y:S01]  /*1c3f0*/  BSSY B1, `(.L_x_9686) ;  /* 0x00000a0000017945 */ /* 0x000fe20003800000 */
[----:B----4-:R-:W-:Y:S01]  /*1c400*/  LOP3.LUT P1, RZ, R5, 0x4, RZ, 0xc0, !PT ;  /* 0x0000000405ff7812 */ /* 0x010fe2000782c0ff */
[----:B---3--:R-:W-:-:S05]  /*1c410*/  VIADD R7, R4, 0x1 ;  /* 0x0000000104077836 */ /* 0x008fca0000000000 */
        /* <DEDUP_REMOVED lines=10> */
[----:B-1----:R-:W-:Y:S05]  /*1c4c0*/  @!P0 BRA `(.L_x_9688) ;  /* 0x0000000000508947 */ /* 0x002fea0003800000 */
[----:B------:R-:W2:Y:S01]  /*1c4d0*/  LDL R9, [R1+0x28] ;  /* 0x0000280001097983 */ /* 0x000ea20000100800 */
[----:B------:R-:W1:Y:S03]  /*1c4e0*/  LDC R3, c[0x0][0x43c] ;  /* 0x00010f00ff037b82 */ /* 0x000e660000000800 */
[----:B-----5:R-:W3:Y:S01]  /*1c4f0*/  LDL R8, [R1+0x14] ;  /* 0x0000140001087983 */ /* 0x020ee20000100800 */
[----:B------:R-:W-:Y:S01]  /*1c500*/  IMAD.MOV.U32 R0, RZ, RZ, R2 ;  /* 0x000000ffff007224 */ /* 0x000fe200078e0002 */
[----:B------:R-:W-:Y:S01]  /*1c510*/  ULDC.64 UR6, c[0x0][0x428] ;  /* 0x00010a0000067ab9 */ /* 0x000fe20000000a00 */
[----:B-1----:R-:W-:-:S13]  /*1c520*/  ISETP.NE.AND P0, PT, R3, 0x1, PT ;  /* 0x000000010300780c */ /* 0x002fda0003f05270 */
[----:B------:R-:W1:Y:S02]  /*1c530*/  @P0 LDC.64 R4, c[0x0][0x440] ;  /* 0x00011000ff040b82 */ /* 0x000e640000000a00 */
[----:B-1----:R-:W-:-:S05]  /*1c540*/  @P0 IMAD.HI.U32 R4, R2, R4, RZ ;  /* 0x0000000402040227 */ /* 0x002fca00078e00ff */
        /* <DEDUP_REMOVED lines=12> */
.L_x_9688:
[----:B------:R-:W2:Y:S01]  /*1c610*/  LDL R0, [R1+0x4] ;  /* 0x0000040001007983 */ /* 0x000ea20000100800 */
[----:B------:R-:W-:Y:S01]  /*1c620*/  BSSY B3, `(.L_x_9689) ;  /* 0x0000005000037945 */ /* 0x000fe20003800000 */
[----:B--2---:R-:W-:Y:S01]  /*1c630*/  IMAD R3, R7, 0x8, R0 ;  /* 0x0000000807037824 */ /* 0x004fe200078e0200 */
[----:B------:R-:W-:-:S04]  /*1c640*/  SHF.L.U32 R0, R10, 0x1f, RZ ;  /* 0x0000001f0a007819 */ /* 0x000fc800000006ff */
[----:B------:R-:W2:Y:S02]  /*1c650*/  SYNCS.PHASECHK.TRANS64.TRYWAIT P0, [R3+URZ+0x28840], R0 ;  /* 0x02884000030075a7 */ /* 0x000ea4000800017f */
[----:B--2---:R-:W-:Y:S05]  /*1c660*/  @!P0 BRA `(.L_x_9690) ;  /* 0x0000005c00808947 */ /* 0x004fea0003800000 */
.L_x_9873:
[----:B------:R-:W-:Y:S05]  /*1c670*/  BSYNC B3 ;  /* 0x0000000000037941 */ /* 0x000fea0003800000 */
.L_x_9689:
        /* <DEDUP_REMOVED lines=11> */
.L_x_9692:
[----:B------:R-:W-:Y:S05]  /*1c730*/  BSYNC B3 ;  /* 0x0000000000037941 */ /* 0x000fea0003800000 */
.L_x_9691:
[----:B------:R-:W3:Y:S04]  /*1c740*/  LDL R5, [R1+0x4] ;  /* 0x0000040001057983 */ /* 0x000ee80000100800 */
[----:B--2---:R-:W2:Y:S01]  /*1c750*/  LDL R0, [R1+0x1c] ;  /* 0x00001c0001007983 */ /* 0x004ea20000100800 */
[----:B-1----:R-:W-:Y:S01]  /*1c760*/  IMAD.MOV.U32 R9, RZ, RZ, RZ ;  /* 0x000000ffff097224 */ /* 0x002fe200078e00ff */
[----:B------:R-:W-:Y:S01]  /*1c770*/  UIADD3 UR4, UP0, UR38, 0x370, URZ ;  /* 0x0000037026047890 */ /* 0x000fe2000ff1e03f */
[----:B------:R-:W-:Y:S01]  /*1c780*/  PLOP3.LUT P0, PT, PT, PT, PT, 0x80, 0x0 ;  /* 0x000000000000781c */ /* 0x000fe20003f0f070 */
[----:B------:R-:W-:Y:S01]  /*1c790*/  VIADD R3, R3, 0x28830 ;  /* 0x0002883003037836 */ /* 0x000fe20000000000 */
[----:B------:R-:W-:Y:S01]  /*1c7a0*/  UMOV UR6, 0x0 ;  /* 0x0000000000067882 */ /* 0x000fe20000000000 */
[----:B------:R-:W-:Y:S01]  /*1c7b0*/  R2UR UR10, R9 ;  /* 0x00000000090a72ca */ /* 0x000fe200000e0000 */
[----:B------:R-:W-:Y:S01]  /*1c7c0*/  UIADD3.X UR5, URZ, UR39, URZ, UP0, !UPT ;  /* 0x000000273f057290 */ /* 0x000fe200087fe43f */
[----:B------:R-:W-:Y:S01]  /*1c7d0*/  UMOV UR7, 0x14f00000 ;  /* 0x14f0000000077882 */ /* 0x000fe20000000000 */
[----:B---3-5:R-:W-:-:S02]  /*1c7e0*/  IMAD R8, R7, 0x8000, R5 ;  /* 0x0000800007087824 */ /* 0x028fc400078e0205 */
[----:B--2---:R-:W-:Y:S02]  /*1c7f0*/  IMAD R0, R6, 0x80, R0 ;  /* 0x0000008006007824 */ /* 0x004fe400078e0200 */
[----:B------:R-:W-:-:S08]  /*1c800*/  VIADD R5, R8, 0x18400 ;  /* 0x0001840008057836 */ /* 0x000fd00000000000 */
.L_x_9693:
        /* <DEDUP_REMOVED lines=16> */
.L_x_9694:
        /* <DEDUP_REMOVED lines=18> */
.L_x_9874:
[----:B------:R-:W-:Y:S05]  /*1ca30*/  BSYNC B3 ;  /* 0x0000000000037941 */ /* 0x000fea0003800000 */
.L_x_9695:
        /* <DEDUP_REMOVED lines=10> */
.L_x_9697:
[----:B------:R-:W2:Y:S01]  /*1cae0*/  LDL R3, [R1+0x8] ;  /* 0x0000080001037983 */ /* 0x000ea20000100800 */
[----:B------:R-:W-:Y:S01]  /*1caf0*/  BSSY B3, `(.L_x_9698) ;  /* 0x0000004000037945 */ /* 0x000fe20003800000 */
[----:B--2---:R-:W-:-:S13]  /*1cb00*/  LOP3.LUT P0, RZ, R3, 0x8, RZ, 0xc0, !PT ;  /* 0x0000000803ff7812 */ /* 0x004fda000780c0ff */
[----:B------:R-:W-:Y:S05]  /*1cb10*/  @P0 BRA `(.L_x_9699) ;  /* 0x0000000000040947 */ /* 0x000fea0003800000 */
[----:B------:R-:W-:Y:S01]  /*1cb20*/  BPT.TRAP 0x1 ;  /* 0x000000040000795c */ /* 0x000fe20000300000 */
.L_x_9699:
[----:B------:R-:W-:Y:S05]  /*1cb30*/  BSYNC B3 ;  /* 0x0000000000037941 */ /* 0x000fea0003800000 */
.L_x_9698:
        /* <DEDUP_REMOVED lines=14> */
.L_x_9700:
        /* <DEDUP_REMOVED lines=16> */
.L_x_9701:
        /* <DEDUP_REMOVED lines=11> */
[----:B------:R1:W-:Y:S04]  /*1cdd0*/  STL [R1], R4 ;  /* 0x0000000401007387 */ /* 0x0003e80000100800 */
[----:B------:R1:W-:Y:S02]  /*1cde0*/  STL [R1+0x10], R6 ;  /* 0x0000100601007387 */ /* 0x0003e40000100800 */
.L_x_9687:
[----:B------:R-:W-:Y:S05]  /*1cdf0*/  BSYNC B1 ;  /* 0x0000000000017941 */ /* 0x000fea0003800000 */
.L_x_9686:
[----:B------:R-:W2:Y:S04]  /*1ce00*/  LDL.LU R0, [R1+0x38] ;  /* 0x0000380001007983 */ /* 0x000ea80000300800 */
[----:B------:R4:W-:Y:S04]  /*1ce10*/  STL [R1+0x18], R10 ;  /* 0x0000180a01007387 */ /* 0x0009e80000100800 */
[----:B------:R4:W-:Y:S02]  /*1ce20*/  STL [R1+0xc], R7 ;  /* 0x00000c0701007387 */ /* 0x0009e40000100800 */
[----:B--2-4-:R-:W-:-:S07]  /*1ce30*/  VIADD R0, R0, 0xfffffffd ;  /* 0xfffffffd00007836 */ /* 0x014fce0000000000 */
.L_x_9685:
[----:B------:R-:W-:Y:S05]  /*1ce40*/  BSYNC B2 ;  /* 0x0000000000027941 */ /* 0x000fea0003800000 */
.L_x_9684:
[----:B------:R-:W-:-:S13]  /*1ce50*/  ISETP.NE.AND P0, PT, R2, RZ, PT ;  /* 0x000000ff0200720c */ /* 0x000fda0003f05270 */
[----:B------:R-:W-:Y:S05]  /*1ce60*/  @!P0 BRA `(.L_x_9683) ;  /* 0x00000014001c8947 */ /* 0x000fea0003800000 */
[----:B-----5:R4:W5:Y:S02]  /*1ce70*/  LDL R8, [R1] ;  /* 0x0000000001087983 */ /* 0x0209640000100800 */
.L_x_9734:
[----:B-1-3--:R-:W3:Y:S04]  /*1ce80*/  LDL R4, [R1+0x8] ;  /* 0x0000080001047983 */ /* 0x00aee80000100800 */
[----:B--2---:R-:W2:Y:S04]  /*1ce90*/  LDL R3, [R1+0xc] ;  /* 0x00000c0001037983 */ /* 0x004ea80000100800 */
[----:B------:R-:W4:Y:S01]  /*1cea0*/  LDL R2, [R1+0x18] ;  /* 0x0000180001027983 */ /* 0x000f220000100800 */
[----:B------:R-:W-:Y:S05]  /*1ceb0*/  YIELD ;  /* 0x0000000000007946 */ /* 0x000fea0003800000 */
        /* <DEDUP_REMOVED lines=32> */
.L_x_9704:
[----:B------:R-:W2:Y:S01]  /*1d0c0*/  LDL R2, [R1+0x4] ;  /* 0x0000040001027983 */ /* 0x000ea20000100800 */
[----:B------:R-:W-:Y:S01]  /*1d0d0*/  BSSY B2, `(.L_x_9705) ;  /* 0x0000005000027945 */ /* 0x000fe20003800000 */
[----:B--2---:R-:W-:Y:S01]  /*1d0e0*/  IMAD R3, R4, 0x8, R2 ;  /* 0x0000000804037824 */ /* 0x004fe200078e0202 */
[----:B------:R-:W-:-:S04]  /*1d0f0*/  SHF.L.U32 R2, R5, 0x1f, RZ ;  /* 0x0000001f05027819 */ /* 0x000fc800000006ff */
[----:B------:R-:W2:Y:S02]  /*1d100*/  SYNCS.PHASECHK.TRANS64.TRYWAIT P0, [R3+URZ+0x28840], R2 ;  /* 0x02884002030075a7 */ /* 0x000ea4000800017f */
[----:B--2---:R-:W-:Y:S05]  /*1d110*/  @!P0 BRA `(.L_x_9706) ;  /* 0x0000005000fc8947 */ /* 0x004fea0003800000 */
.L_x_9875:
[----:B------:R-:W-:Y:S05]  /*1d120*/  BSYNC B2 ;  /* 0x0000000000027941 */ /* 0x000fea0003800000 */
.L_x_9705:
        /* <DEDUP_REMOVED lines=11> */
.L_x_9708:
[----:B------:R-:W-:Y:S05]  /*1d1e0*/  BSYNC B2 ;  /* 0x0000000000027941 */ /* 0x000fea0003800000 */
.L_x_9707:
        /* <DEDUP_REMOVED lines=13> */
.L_x_9709:
        /* <DEDUP_REMOVED lines=16> */
.L_x_9710:
        /* <DEDUP_REMOVED lines=18> */
.L_x_9876:
[----:B------:R-:W-:Y:S05]  /*1d4e0*/  BSYNC B2 ;  /* 0x0000000000027941 */ /* 0x000fea0003800000 */
.L_x_9711:
        /* <DEDUP_REMOVED lines=10> */
.L_x_9713:
[----:B------:R-:W2:Y:S01]  /*1d590*/  LDL R3, [R1+0x8] ;  /* 0x0000080001037983 */ /* 0x000ea20000100800 */
[----:B------:R-:W-:Y:S01]  /*1d5a0*/  BSSY B2, `(.L_x_9714) ;  /* 0x0000004000027945 */ /* 0x000fe20003800000 */
[----:B--2---:R-:W-:-:S13]  /*1d5b0*/  LOP3.LUT P0, RZ, R3, 0x8, RZ, 0xc0, !PT ;  /* 0x0000000803ff7812 */ /* 0x004fda000780c0ff */
[----:B------:R-:W-:Y:S05]  /*1d5c0*/  @P0 BRA `(.L_x_9715) ;  /* 0x0000000000040947 */ /* 0x000fea0003800000 */
[----:B------:R-:W-:Y:S01]  /*1d5d0*/  BPT.TRAP 0x1 ;  /* 0x000000040000795c */ /* 0x000fe20000300000 */
.L_x_9715:
[----:B------:R-:W-:Y:S05]  /*1d5e0*/  BSYNC B2 ;  /* 0x0000000000027941 */ /* 0x000fea0003800000 */
.L_x_9714:
        /* <DEDUP_REMOVED lines=14> */
.L_x_9716:
        /* <DEDUP_REMOVED lines=16> */
.L_x_9717:
        /* <DEDUP_REMOVED lines=13> */
.L_x_9703:
[----:B------:R-:W-:Y:S05]  /*1d8a0*/  BSYNC B1 ;  /* 0x0000000000017941 */ /* 0x000fea0003800000 */
.L_x_9702:
        /* <DEDUP_REMOVED lines=35> */
.L_x_9720:
[----:B------:R-:W3:Y:S01]  /*1dae0*/  LDL R2, [R1+0x4] ;  /* 0x0000040001027983 */ /* 0x000ee20000100800 */
[----:B------:R-:W-:Y:S01]  /*1daf0*/  BSSY B2, `(.L_x_9721) ;  /* 0x0000005000027945 */ /* 0x000fe20003800000 */
[----:B---3--:R-:W-:Y:S01]  /*1db00*/  IMAD R3, R11, 0x8, R2 ;  /* 0x000000080b037824 */ /* 0x008fe200078e0202 */
[----:B------:R-:W-:-:S04]  /*1db10*/  SHF.L.U32 R2, R10, 0x1f, RZ ;  /* 0x0000001f0a027819 */ /* 0x000fc800000006ff */
[----:B------:R-:W3:Y:S02]  /*1db20*/  SYNCS.PHASECHK.TRANS64.TRYWAIT P0, [R3+URZ+0x28840], R2 ;  /* 0x02884002030075a7 */ /* 0x000ee4000800017f */
[----:B---3--:R-:W-:Y:S05]  /*1db30*/  @!P0 BRA `(.L_x_9722) ;  /* 0x00000048009c8947 */ /* 0x008fea0003800000 */
.L_x_9877:
[----:B------:R-:W-:Y:S05]  /*1db40*/  BSYNC B2 ;  /* 0x0000000000027941 */ /* 0x000fea0003800000 */
.L_x_9721:
        /* <DEDUP_REMOVED lines=11> */
.L_x_9724:
[----:B------:R-:W-:Y:S05]  /*1dc00*/  BSYNC B2 ;  /* 0x0000000000027941 */ /* 0x000fea0003800000 */
.L_x_9723:
[----:B-1----:R-:W4:Y:S04]  /*1dc10*/  LDL R9, [R1+0x4] ;  /* 0x0000040001097983 */ /* 0x002f280000100800 */
[----:B---3--:R-:W4:Y:S04]  /*1dc20*/  LDL R2, [R1+0xc] ;  /* 0x00000c0001027983 */ /* 0x008f280000100800 */
[----:B------:R-:W3:Y:S01]  /*1dc30*/  LDL R7, [R1+0x1c] ;  /* 0x00001c0001077983 */ /* 0x000ee20000100800 */
        /* <DEDUP_REMOVED lines=11> */
.L_x_9725:
        /* <DEDUP_REMOVED lines=16> */
.L_x_9726:
        /* <DEDUP_REMOVED lines=16> */
.L_x_9878:
[----:B------:R-:W-:Y:S05]  /*1def0*/  BSYNC B2 ;  /* 0x0000000000027941 */ /* 0x000fea0003800000 */
.L_x_9727:
        /* <DEDUP_REMOVED lines=10> */
.L_x_9729:
[----:B------:R-:W2:Y:S01]  /*1dfa0*/  LDL R3, [R1+0x8] ;  /* 0x0000080001037983 */ /* 0x000ea20000100800 */
[----:B------:R-:W-:Y:S01]  /*1dfb0*/  BSSY B2, `(.L_x_9730) ;  /* 0x0000004000027945 */ /* 0x000fe20003800000 */
[----:B--2---:R-:W-:-:S13]  /*1dfc0*/  LOP3.LUT P0, RZ, R3, 0x8, RZ, 0xc0, !PT ;  /* 0x0000000803ff7812 */ /* 0x004fda000780c0ff */
[----:B------:R-:W-:Y:S05]  /*1dfd0*/  @P0 BRA `(.L_x_9731) ;  /* 0x0000000000040947 */ /* 0x000fea0003800000 */
[----:B------:R-:W-:Y:S01]  /*1dfe0*/  BPT.TRAP 0x1 ;  /* 0x000000040000795c */ /* 0x000fe20000300000 */
.L_x_9731:
[----:B------:R-:W-:Y:S05]  /*1dff0*/  BSYNC B2 ;  /* 0x0000000000027941 */ /* 0x000fea0003800000 */
.L_x_9730:
        /* <DEDUP_REMOVED lines=13> */
.L_x_9732:
        /* <DEDUP_REMOVED lines=16> */
.L_x_9733:
        /* <DEDUP_REMOVED lines=13> */
.L_x_9719:
[----:B------:R-:W-:Y:S05]  /*1e2a0*/  BSYNC B1 ;  /* 0x0000000000017941 */ /* 0x000fea0003800000 */
.L_x_9718:
[C---:B------:R-:W-:Y:S01]  /*1e2b0*/  ISETP.GT.AND P0, PT, R0.reuse, 0x1, PT ;  /* 0x000000010000780c */ /* 0x040fe20003f04270 */
[----:B------:R-:W-:-:S12]  /*1e2c0*/  VIADD R0, R0, 0xfffffffe ;  /* 0xfffffffe00007836 */ /* 0x000fd80000000000 */
[----:B------:R-:W-:Y:S05]  /*1e2d0*/  @P0 BRA `(.L_x_9734) ;  /* 0xffffffe800e80947 */ /* 0x000fea000383ffff */
.L_x_9683:
[----:B------:R-:W-:Y:S05]  /*1e2e0*/  BSYNC B0 ;  /* 0x0000000000007941 */ /* 0x000fea0003800000 */
.L_x_9682:
[----:B------:R-:W4:Y:S01]  /*1e2f0*/  S2R R2, SR_TID.X ;  /* 0x0000000000027919 */ /* 0x000f220000002100 */
[----:B------:R-:W-:Y:S01]  /*1e300*/  BSSY B0, `(.L_x_9735) ;  /* 0x0000010000007945 */ /* 0x000fe20003800000 */
[----:B----4-:R-:W-:-:S04]  /*1e310*/  LOP3.LUT R2, R2, 0x7f, RZ, 0xc0, !PT ;  /* 0x0000007f02027812 */ /* 0x010fc800078ec0ff */
[----:B------:R-:W-:-:S13]  /*1e320*/  ISETP.NE.AND P0, PT, R2, RZ, PT ;  /* 0x000000ff0200720c */ /* 0x000fda0003f05270 */
[----:B------:R-:W-:Y:S05]  /*1e330*/  @P0 BRA `(.L_x_9736) ;  /* 0x0000000000300947 */ /* 0x000fea0003800000 */
[----:B------:R-:W4:Y:S01]  /*1e340*/  S2R R2, SR_LANEID ;  /* 0x0000000000027919 */ /* 0x000f220000000000 */
[----:B------:R-:W-:Y:S01]  /*1e350*/  VOTEU.ANY UR4, UPT, PT ;  /* 0x0000000000047886 */ /* 0x000fe200038e0100 */
[----:B-1-3--:R-:W1:Y:S01]  /*1e360*/  LDC.64 R4, c[0x0][0xc60] ;  /* 0x00031800ff047b82 */ /* 0x00ae620000000a00 */
[----:B------:R-:W4:Y:S02]  /*1e370*/  FLO.U32 R0, UR4 ;  /* 0x0000000400007d00 */ /* 0x000f2400080e0000 */
[----:B----4-:R-:W-:-:S06]  /*1e380*/  ISETP.EQ.U32.AND P0, PT, R0, R2, PT ;  /* 0x000000020000720c */ /* 0x010fcc0003f02070 */
[----:B------:R-:W1:Y:S07]  /*1e390*/  POPC R2, UR4 ;  /* 0x0000000400027d09 */ /* 0x000e6e0008000000 */
[----:B-1----:R-:W3:Y:S04]  /*1e3a0*/  @P0 ATOMG.E.ADD.STRONG.GPU PT, R2, desc[UR40][R4.64], R2 ;  /* 0x00000002040209a8 */ /* 0x002ee800081ee1e8 */
[----:B---3--:R1:W3:Y:S02]  /*1e3b0*/  SHFL.IDX PT, R2, R2, R0, 0x1f ;  /* 0x00001f0002027589 */ /* 0x0082e400000e0000 */
[----:B-1----:R-:W1:Y:S02]  /*1e3c0*/  S2R R0, SR_LTMASK ;  /* 0x0000000000007919 */ /* 0x002e640000003900 */
[----:B-1----:R-:W-:-:S06]  /*1e3d0*/  LOP3.LUT R0, R0, UR4, RZ, 0xc0, !PT ;  /* 0x0000000400007c12 */ /* 0x002fcc000f8ec0ff */
[----:B------:R-:W3:Y:S02]  /*1e3e0*/  POPC R0, R0 ;  /* 0x0000000000007309 */ /* 0x000ee40000000000 */
[----:B---3--:R-:W-:-:S07]  /*1e3f0*/  IADD3 R16, R2, UR36, R0 ;  /* 0x0000002402107c10 */ /* 0x008fce000fffe000 */
.L_x_9736:
[----:B------:R-:W-:Y:S05]  /*1e400*/  BSYNC B0 ;  /* 0x0000000000007941 */ /* 0x000fea0003800000 */
.L_x_9735:
        /* <DEDUP_REMOVED lines=12> */
.L_x_9879:
[----:B------:R-:W-:Y:S05]  /*1e4d0*/  BSYNC B1 ;  /* 0x0000000000017941 */ /* 0x000fea0003800000 */
.L_x_9739:
[----:B------:R-:W4:Y:S01]  /*1e4e0*/  LDL R3, [R1+0x3c] ;  /* 0x00003c0001037983 */ /* 0x000f220000100800 */
[----:B-1-3--:R-:W1:Y:S02]  /*1e4f0*/  S2R R4, SR_TID.X ;  /* 0x0000000000047919 */ /* 0x00ae640000002100 */
[----:B-1----:R-:W-:-:S04]  /*1e500*/  LOP3.LUT R4, R4, 0x7f, RZ, 0xc0, !PT ;  /* 0x0000007f04047812 */ /* 0x002fc800078ec0ff */
[----:B------:R-:W-:-:S13]  /*1e510*/  ISETP.NE.AND P0, PT, R4, RZ, PT ;  /* 0x000000ff0400720c */ /* 0x000fda0003f05270 */
[----:B--2---:R-:W-:-:S04]  /*1e520*/  @!P0 IMAD.MOV.U32 R2, RZ, RZ, 0x8000 ;  /* 0x00008000ff028424 */ /* 0x004fc800078e00ff */
[----:B------:R4:W-:Y:S02]  /*1e530*/  @!P0 SYNCS.ARRIVE.TRANS64 RZ, [R0+URZ+0x28850], R2 ;  /* 0x0288500200ff89a7 */ /* 0x0009e4000800003f */
[----:B----4-:R-:W-:-:S04]  /*1e540*/  PRMT R2, R3, 0x9910, RZ ;  /* 0x0000991003027816 */ /* 0x010fc800000000ff */
[----:B------:R-:W-:-:S13]  /*1e550*/  ISETP.NE.AND P0, PT, R2, 0x2, PT ;  /* 0x000000020200780c */ /* 0x000fda0003f05270 */
[----:B------:R-:W-:Y:S05]  /*1e560*/  @P0 BRA `(.L_x_9741) ;  /* 0x0000000000040947 */ /* 0x000fea0003800000 */
[----:B------:R-:W-:Y:S01]  /*1e570*/  BPT.TRAP 0x1 ;  /* 0x000000040000795c */ /* 0x000fe20000300000 */
.L_x_9741:
[----:B------:R-:W2:Y:S01]  /*1e580*/  LDL R2, [R1+0x8] ;  /* 0x0000080001027983 */ /* 0x000ea20000100800 */
[----:B------:R-:W-:Y:S01]  /*1e590*/  BSSY B1, `(.L_x_9742) ;  /* 0x0000004000017945 */ /* 0x000fe20003800000 */
[----:B--2---:R-:W-:-:S13]  /*1e5a0*/  LOP3.LUT P0, RZ, R2, 0x8, RZ, 0xc0, !PT ;  /* 0x0000000802ff7812 */ /* 0x004fda000780c0ff */
[----:B------:R-:W-:Y:S05]  /*1e5b0*/  @P0 BRA `(.L_x_9743) ;  /* 0x0000000000040947 */ /* 0x000fea0003800000 */
[----:B------:R-:W-:Y:S01]  /*1e5c0*/  BPT.TRAP 0x1 ;  /* 0x000000040000795c */ /* 0x000fe20000300000 */
.L_x_9743:
[----:B------:R-:W-:Y:S05]  /*1e5d0*/  BSYNC B1 ;  /* 0x0000000000017941 */ /* 0x000fea0003800000 */
.L_x_9742:
[----:B------:R-:W2:Y:S04]  /*1e5e0*/  LDL.LU R5, [R1+0x1c] ;  /* 0x00001c0001057983 */ /* 0x000ea80000300800 */
        /* <DEDUP_REMOVED lines=13> */
.L_x_9744:
        /* <DEDUP_REMOVED lines=16> */
.L_x_9745:
        /* <DEDUP_REMOVED lines=11> */
.L_x_9738:
[----:B------:R-:W-:Y:S05]  /*1e870*/  BSYNC B0 ;  /* 0x0000000000007941 */ /* 0x000fea0003800000 */
.L_x_9737:
[----:B------:R-:W4:Y:S04]  /*1e880*/  LDL.LU R5, [R1+0xc] ;  /* 0x00000c0001057983 */ /* 0x000f280000300800 */
[----:B-1-3--:R-:W3:Y:S01]  /*1e890*/  LDL.LU R4, [R1+0x18] ;  /* 0x0000180001047983 */ /* 0x00aee20000300800 */
[----:B----4-:R-:W-:-:S05]  /*1e8a0*/  VIADD R0, R5, 0x1 ;  /* 0x0000000105007836 */ /* 0x010fca0000000000 */
[----:B------:R-:W-:-:S04]  /*1e8b0*/  ISETP.NE.AND P0, PT, R0, 0x2, PT ;  /* 0x000000020000780c */ /* 0x000fc80003f05270 */
[----:B------:R-:W-:Y:S02]  /*1e8c0*/  SEL R2, RZ, 0x1, P0 ;  /* 0x00000001ff027807 */ /* 0x000fe40000000000 */
[----:B------:R-:W-:Y:S02]  /*1e8d0*/  SEL R0, R0, RZ, P0 ;  /* 0x000000ff00007207 */ /* 0x000fe40000000000 */
[----:B---3--:R-:W-:-:S03]  /*1e8e0*/  LOP3.LUT R4, R4, R2, RZ, 0x3c, !PT ;  /* 0x0000000204047212 */ /* 0x008fc600078e3cff */
[----:B------:R1:W-:Y:S04]  /*1e8f0*/  STL [R1+0xc], R0 ;  /* 0x00000c0001007387 */ /* 0x0003e80000100800 */
[----:B------:R1:W-:Y:S02]  /*1e900*/  STL [R1+0x18], R4 ;  /* 0x0000180401007387 */ /* 0x0003e40000100800 */
.L_x_9662:
[----:B------:R-:W-:Y:S05]  /*1e910*/  BSYNC B7 ;  /* 0x0000000000077941 */ /* 0x000fea0003800000 */
.L_x_9660:
[----:B------:R-:W3:Y:S02]  /*1e920*/  LDL R7, [R1+0x8] ;  /* 0x0000080001077983 */ /* 0x000ee40000100800 */
[----:B---3--:R-:W-:-:S13]  /*1e930*/  LOP3.LUT P0, RZ, R7, 0x10, RZ, 0xc0, !PT ;  /* 0x0000001007ff7812 */ /* 0x008fda000780c0ff */
[----:B------:R-:W-:Y:S05]  /*1e940*/  @!P0 BRA `(.L_x_9746) ;  /* 0x0000000000288947 */ /* 0x000fea0003800000 */
[----:B------:R-:W-:Y:S05]  /*1e950*/  WARPSYNC.ALL ;  /* 0x0000000000007948 */ /* 0x000fea0003800000 */
[----:B------:R-:W3:Y:S08]  /*1e960*/  S2UR UR5, SR_CgaCtaId ;  /* 0x00000000000579c3 */ /* 0x000ef00000008800 */
[----:B------:R-:W-:Y:S06]  /*1e970*/  BAR.SYNC.DEFER_BLOCKING 0x5, 0x180 ;  /* 0x0146000000007b1d */ /* 0x000fec0000010000 */
[----:B------:R-:W-:-:S02]  /*1e980*/  UMOV UR4, 0x400 ;  /* 0x0000040000047882 */ /* 0x000fc40000000000 */
[----:B---3--:R-:W-:-:S06]  /*1e990*/  ULEA UR4, UR5, UR4, 0x18 ;  /* 0x0000000405047291 */ /* 0x008fcc000f8ec03f */
[----:B-1----:R-:W-:-:S05]  /*1e9a0*/  IMAD.U32 R0, RZ, RZ, UR4 ;  /* 0x00000004ff007e24 */ /* 0x002fca000f8e00ff */
[----:B------:R1:W3:Y:S04]  /*1e9b0*/  LDS.128 R16, [R0+0x288d0] ;  /* 0x0288d00000107984 */ /* 0x0002e80000000c00 */
[----:B------:R1:W-:Y:S01]  /*1e9c0*/  STL [R1+0x4], R0 ;  /* 0x0000040001007387 */ /* 0x0003e20000100800 */
[----:B------:R-:W-:Y:S06]  /*1e9d0*/  BAR.ARV 0x4, 0x180 ;  /* 0x0106000000007b1d */ /* 0x000fec0000002000 */
[----:B------:R-:W-:Y:S05]  /*1e9e0*/  BRA `(.L_x_9747) ;  /* 0x0000000800d87947 */ /* 0x000fea0003800000 */
.L_x_9746:
[----:B------:R-:W3:Y:S01]  /*1e9f0*/  LDL R6, [R1+0x2c] ;  /* 0x00002c0001067983 */ /* 0x000ee20000100800 */
[----:B------:R-:W-:Y:S01]  /*1ea00*/  UMOV UR4, 0xffffffff ;  /* 0xffffffff00047882 */ /* 0x000fe20000000000 */
[----:B---3--:R-:W-:Y:S02]  /*1ea10*/  ISETP.NE.AND P5, PT, R6, 0x1f, PT ;  /* 0x0000001f0600780c */ /* 0x008fe40003fa5270 */
[----:B------:R-:W-:Y:S11]  /*1ea20*/  BRA.DIV UR4, `(.L_x_9748) ;  /* 0x0000003e041c7947 */ /* 0x000ff6000b800000 */
[----:B-1----:R-:W-:Y:S01]  /*1ea30*/  IMAD.IADD R0, R19, 0x1, R6 ;  /* 0x0000000113007824 */ /* 0x002fe200078e0206 */
[----:B------:R-:W-:Y:S01]  /*1ea40*/  ULDC UR4, c[0x0][0xc3c] ;  /* 0x00030f0000047ab9 */ /* 0x000fe20000000800 */
[----:B------:R-:W-:-:S03]  /*1ea50*/  LOP3.LUT P4, RZ, R7, 0x1, RZ, 0xc0, !PT ;  /* 0x0000000107ff7812 */ /* 0x000fc6000788c0ff */
[----:B------:R-:W-:-:S13]  /*1ea60*/  ISETP.GE.OR P0, PT, R0, UR4, !P5 ;  /* 0x0000000400007c0c */ /* 0x000fda000ef06670 */
[----:B------:R-:W1:Y:S02]  /*1ea70*/  @!P0 LDC.64 R2, c[0x0][0xc80] ;  /* 0x00032000ff028b82 */ /* 0x000e640000000a00 */
[----:B-1----:R-:W-:-:S06]  /*1ea80*/  @!P0 IMAD.WIDE R2, R0, 0x4, R2 ;  /* 0x0000000400028825 */ /* 0x002fcc00078e0202 */
[----:B------:R1:W3:Y:S01]  /*1ea90*/  @!P0 LDG.E R3, desc[UR40][R2.64] ;  /* 0x0000002802038981 */ /* 0x0002e2000c1e1900 */
[C---:B------:R-:W-:Y:S02]  /*1eaa0*/  ISETP.GE.U32.AND P1, PT, R6.reuse, 0x4, PT ;  /* 0x000000040600780c */ /* 0x040fe40003f26070 */
[C---:B------:R-:W-:Y:S01]  /*1eab0*/  ISETP.GE.U32.AND P2, PT, R6.reuse, 0x8, PT ;  /* 0x000000080600780c */ /* 0x040fe20003f46070 */
[----:B------:R-:W-:Y:S01]  /*1eac0*/  SHFL.IDX PT, R0, R16, RZ, 0x1f ;  /* 0x00001fff10007589 */ /* 0x000fe200000e0000 */
[C---:B------:R-:W-:Y:S01]  /*1ead0*/  ISETP.GE.U32.AND P3, PT, R6.reuse, 0x10, PT ;  /* 0x000000100600780c */ /* 0x040fe20003f66070 */
[----:B-1----:R-:W-:Y:S02]  /*1eae0*/  IMAD.MOV.U32 R2, RZ, RZ, RZ ;  /* 0x000000ffff027224 */ /* 0x002fe400078e00ff */
[----:B---3--:R-:W-:Y:S01]  /*1eaf0*/  @!P0 IMAD.MOV.U32 R2, RZ, RZ, R3 ;  /* 0x000000ffff028224 */ /* 0x008fe200078e0003 */
        /* <DEDUP_REMOVED lines=17> */
[----:B------:R1:W3:Y:S02]  /*1ec10*/  SHFL.IDX PT, R16, R3, 0x1f, 0x1f ;  /* 0x03e01f0003107f89 */ /* 0x0002e400000e0000 */
.L_x_9889:
[----:B------:R-:W-:Y:S02]  /*1ec20*/  ULDC UR4, c[0x0][0xc38] ;  /* 0x00030e0000047ab9 */ /* 0x000fe40000000800 */
[----:B------:R-:W-:-:S04]  /*1ec30*/  IMAD.U32 R4, RZ, RZ, UR4 ;  /* 0x00000004ff047e24 */ /* 0x000fc8000f8e00ff */
[----:B---3--:R-:W-:-:S04]  /*1ec40*/  IMAD R16, R16, R4, RZ ;  /* 0x0000000410107224 */ /* 0x008fc800078e02ff */
[----:B------:R-:W-:-:S05]  /*1ec50*/  IMAD.IADD R5, R5, 0x1, R16 ;  /* 0x0000000105057824 */ /* 0x000fca00078e0210 */
[----:B------:R-:W-:-:S13]  /*1ec60*/  ISETP.GT.AND P4, PT, R5, R0, PT ;  /* 0x000000000500720c */ /* 0x000fda0003f84270 */
[----:B------:R-:W-:Y:S05]  /*1ec70*/  @P4 BRA `(.L_x_9749) ;  /* 0x0000000000a04947 */ /* 0x000fea0003800000 */
.L_x_9754:
[----:B------:R-:W3:Y:S01]  /*1ec80*/  LDC R2, c[0x0][0xc3c] ;  /* 0x00030f00ff027b82 */ /* 0x000ee20000000800 */
[----:B------:R-:W-:-:S05]  /*1ec90*/  VIADD R19, R19, 0x1f ;  /* 0x0000001f13137836 */ /* 0x000fca0000000000 */
[----:B---3--:R-:W-:-:S13]  /*1eca0*/  ISETP.GE.AND P4, PT, R19, R2, PT ;  /* 0x000000021300720c */ /* 0x008fda0003f86270 */
[----:B------:R-:W-:Y:S05]  /*1ecb0*/  @P4 BRA `(.L_x_9750) ;  /* 0x0000000400dc4947 */ /* 0x000fea0003800000 */
[----:B-1----:R-:W3:Y:S01]  /*1ecc0*/  LDL R3, [R1+0x2c] ;  /* 0x00002c0001037983 */ /* 0x002ee20000100800 */
[----:B------:R-:W-:Y:S01]  /*1ecd0*/  BSSY B0, `(.L_x_9751) ;  /* 0x0000008000007945 */ /* 0x000fe20003800000 */
[----:B---3--:R-:W-:-:S05]  /*1ece0*/  IMAD.IADD R4, R19, 0x1, R3 ;  /* 0x0000000113047824 */ /* 0x008fca00078e0203 */
[----:B------:R-:W-:Y:S01]  /*1ecf0*/  ISETP.GE.OR P4, PT, R4, R2, !P5 ;  /* 0x000000020400720c */ /* 0x000fe20006f86670 */
[----:B------:R-:W-:-:S12]  /*1ed00*/  IMAD.MOV.U32 R2, RZ, RZ, RZ ;  /* 0x000000ffff027224 */ /* 0x000fd800078e00ff */
[----:B------:R-:W-:Y:S05]  /*1ed10*/  @P4 BRA `(.L_x_9752) ;  /* 0x00000000000c4947 */ /* 0x000fea0003800000 */
[----:B------:R-:W1:Y:S02]  /*1ed20*/  LDC.64 R2, c[0x0][0xc80] ;  /* 0x00032000ff027b82 */ /* 0x000e640000000a00 */
[----:B-1----:R-:W-:-:S06]  /*1ed30*/  IMAD.WIDE R2, R4, 0x4, R2 ;  /* 0x0000000404027825 */ /* 0x002fcc00078e0202 */
[----:B------:R1:W5:Y:S02]  /*1ed40*/  LDG.E R2, desc[UR40][R2.64] ;  /* 0x0000002802027981 */ /* 0x000364000c1e1900 */
.L_x_9752:
[----:B------:R-:W-:Y:S05]  /*1ed50*/  BSYNC B0 ;  /* 0x0000000000007941 */ /* 0x000fea0003800000 */
.L_x_9751:
[----:B------:R-:W-:-:S03]  /*1ed60*/  UMOV UR4, 0xffffffff ;  /* 0xffffffff00047882 */ /* 0x000fc60000000000 */
[----:B------:R-:W-:Y:S05]  /*1ed70*/  BRA.DIV UR4, `(.L_x_9753) ;  /* 0x0000003e04847947 */ /* 0x000fea000b800000 */
[----:B------:R-:W3:Y:S04]  /*1ed80*/  LDL R4, [R1+0x8] ;  /* 0x0000080001047983 */ /* 0x000ee80000100800 */
[----:B-1---5:R-:W1:Y:S01]  /*1ed90*/  SHFL.UP PT, R3, R2, 0x1, RZ ;  /* 0x0420000002037989 */ /* 0x022e6200000e00ff */
[----:B---3--:R-:W-:-:S04]  /*1eda0*/  LOP3.LUT P4, RZ, R4, 0x1, RZ, 0xc0, !PT ;  /* 0x0000000104ff7812 */ /* 0x008fc8000788c0ff */
        /* <DEDUP_REMOVED lines=15> */
.L_x_9897:
[----:B------:R-:W-:Y:S02]  /*1eea0*/  ULDC UR4, c[0x0][0xc38] ;  /* 0x00030e0000047ab9 */ /* 0x000fe40000000800 */
[----:B------:R-:W-:-:S04]  /*1eeb0*/  IMAD.U32 R4, RZ, RZ, UR4 ;  /* 0x00000004ff047e24 */ /* 0x000fc8000f8e00ff */
[----:B---3--:R-:W-:-:S04]  /*1eec0*/  IMAD R16, R16, R4, RZ ;  /* 0x0000000410107224 */ /* 0x008fc800078e02ff */
[----:B------:R-:W-:-:S05]  /*1eed0*/  IMAD.IADD R5, R16, 0x1, R5 ;  /* 0x0000000110057824 */ /* 0x000fca00078e0205 */
[----:B------:R-:W-:-:S13]  /*1eee0*/  ISETP.GT.AND P4, PT, R5, R0, PT ;  /* 0x000000000500720c */ /* 0x000fda0003f84270 */
[----:B------:R-:W-:Y:S05]  /*1eef0*/  @!P4 BRA `(.L_x_9754) ;  /* 0xfffffffc0060c947 */ /* 0x000fea000383ffff */
.L_x_9749:
        /* <DEDUP_REMOVED lines=8> */
.L_x_9901:
[----:B------:R-:W-:Y:S01]  /*1ef80*/  ISETP.NE.AND P0, PT, R6, RZ, PT ;  /* 0x000000ff0600720c */ /* 0x000fe20003f05270 */
[----:B------:R-:W-:-:S12]  /*1ef90*/  IMAD.MOV.U32 R6, RZ, RZ, RZ ;  /* 0x000000ffff067224 */ /* 0x000fd800078e00ff */
[----:B------:R-:W-:Y:S05]  /*1efa0*/  @!P0 BRA `(.L_x_9756) ;  /* 0x0000000000148947 */ /* 0x000fea0003800000 */
[----:B------:R-:W-:Y:S01]  /*1efb0*/  UMOV UR4, 0xffffffff ;  /* 0xffffffff00047882 */ /* 0x000fe20000000000 */
[----:B------:R-:W-:Y:S02]  /*1efc0*/  VIADD R12, R5, 0xffffffff ;  /* 0xffffffff050c7836 */ /* 0x000fe40000000000 */
[----:B------:R-:W-:Y:S05]  /*1efd0*/  BRA.DIV UR4, `(.L_x_9757) ;  /* 0x0000004204147947 */ /* 0x000fea000b800000 */
[----:B-1----:R1:W0:Y:S02]  /*1efe0*/  SHFL.IDX PT, R3, R3, R12, 0x1f ;  /* 0x00001f0c03037589 */ /* 0x00222400000e0000 */
.L_x_9904:
[----:B0-----:R-:W-:-:S07]  /*1eff0*/  IMAD.MOV.U32 R6, RZ, RZ, R3 ;  /* 0x000000ffff067224 */ /* 0x001fce00078e0003 */
.L_x_9756:
[----:B-1-3--:R-:W1:Y:S01]  /*1f000*/  LDC.64 R2, c[0x0][0xc90] ;  /* 0x00032400ff027b82 */ /* 0x00ae620000000a00 */
[----:B------:R-:W-:-:S04]  /*1f010*/  IMAD.IADD R19, R5, 0x1, R19 ;  /* 0x0000000105137824 */ /* 0x000fc800078e0213 */
[----:B-1----:R-:W-:-:S05]  /*1f020*/  IMAD.WIDE R2, R19, 0x4, R2 ;  /* 0x0000000413027825 */ /* 0x002fca00078e0202 */
[----:B------:R-:W4:Y:S01]  /*1f030*/  LDG.E R7, desc[UR40][R2.64] ;  /* 0x0000002802077981 */ /* 0x000f22000c1e1900 */
[----:B------:R-:W-:-:S04]  /*1f040*/  IMAD R16, R6, R4, R16 ;  /* 0x0000000406107224 */ /* 0x000fc800078e0210 */
[----:B------:R-:W-:Y:S02]  /*1f050*/  IMAD.IADD R0, R0, 0x1, -R16 ;  /* 0x0000000100007824 */ /* 0x000fe400078e0a10 */
[----:B----4-:R-:W-:-:S05]  /*1f060*/  IMAD R5, R17, R7, RZ ;  /* 0x0000000711057224 */ /* 0x010fca00078e02ff */
        /* <DEDUP_REMOVED lines=60> */
.L_x_9750:
[----:B------:R-:W-:Y:S01]  /*1f430*/  UMOV UR4, URZ ;  /* 0x0000003f00047c82 */ /* 0x000fe20008000000 */
[----:B------:R-:W-:Y:S01]  /*1f440*/  UMOV UR5, URZ ;  /* 0x0000003f00057c82 */ /* 0x000fe20008000000 */
[----:B------:R-:W-:Y:S01]  /*1f450*/  ULDC UR6, c[0x0][0xc3c] ;  /* 0x00030f0000067ab9 */ /* 0x000fe20000000800 */
[----:B------:R-:W-:Y:S02]  /*1f460*/  IMAD.MOV.U32 R16, RZ, RZ, R0 ;  /* 0x000000ffff107224 */ /* 0x000fe400078e0000 */
[----:B------:R-:W-:Y:S02]  /*1f470*/  IMAD.U32 R17, RZ, RZ, UR4 ;  /* 0x00000004ff117e24 */ /* 0x000fe4000f8e00ff */
[----:B------:R-:W-:Y:S02]  /*1f480*/  IMAD.U32 R18, RZ, RZ, UR5 ;  /* 0x00000005ff127e24 */ /* 0x000fe4000f8e00ff */
[----:B------:R-:W-:-:S07]  /*1f490*/  IMAD.U32 R19, RZ, RZ, UR6 ;  /* 0x00000006ff137e24 */ /* 0x000fce000f8e00ff */
.L_x_9758:
[----:B------:R-:W3:Y:S04]  /*1f4a0*/  LDL R0, [R1+0x2c] ;  /* 0x00002c0001007983 */ /* 0x000ee80000100800 */
[----:B-1----:R4:W2:Y:S01]  /*1f4b0*/  LDL R3, [R1+0x4] ;  /* 0x0000040001037983 */ /* 0x0028a20000100800 */
[----:B------:R-:W-:Y:S05]  /*1f4c0*/  WARPSYNC.ALL ;  /* 0x0000000000007948 */ /* 0x000fea0003800000 */
[----:B------:R-:W-:Y:S01]  /*1f4d0*/  BAR.SYNC.DEFER_BLOCKING 0x4, 0x180 ;  /* 0x0106000000007b1d */ /* 0x000fe20000010000 */
[----:B---3--:R-:W-:-:S13]  /*1f4e0*/  ISETP.NE.AND P0, PT, R0, RZ, PT ;  /* 0x000000ff0000720c */ /* 0x008fda0003f05270 */
[----:B------:R-:W2:Y:S01]  /*1f4f0*/  @!P0 S2R R0, SR_CgaCtaId ;  /* 0x0000000000008919 */ /* 0x000ea20000008800 */
[----:B------:R-:W-:-:S04]  /*1f500*/  @!P0 MOV R2, 0x400 ;  /* 0x0000040000028802 */ /* 0x000fc80000000f00 */
[----:B--2---:R-:W-:-:S05]  /*1f510*/  @!P0 LEA R3, R0, R2, 0x18 ;  /* 0x0000000200038211 */ /* 0x004fca00078ec0ff */
[----:B------:R4:W-:Y:S04]  /*1f520*/  @!P0 STS.128 [R3+0x288d0], R16 ;  /* 0x0288d01003008388 */ /* 0x0009e80000000c00 */
[----:B------:R4:W-:Y:S01]  /*1f530*/  @!P0 STL [R1+0x4], R3 ;  /* 0x0000040301008387 */ /* 0x0009e20000100800 */
[----:B------:R-:W-:Y:S06]  /*1f540*/  BAR.ARV 0x5, 0x180 ;  /* 0x0146000000007b1d */ /* 0x000fec0000002000 */
.L_x_9747:
[----:B------:R-:W-:Y:S02]  /*1f550*/  ULDC UR4, c[0x0][0xc3c] ;  /* 0x00030f0000047ab9 */ /* 0x000fe40000000800 */
[----:B---3--:R-:W-:-:S13]  /*1f560*/  ISETP.GE.AND P0, PT, R19, UR4, PT ;  /* 0x0000000413007c0c */ /* 0x008fda000bf06270 */
[----:B------:R-:W-:Y:S05]  /*1f570*/  @!P0 BRA `(.L_x_9759) ;  /* 0xffffff9800848947 */ /* 0x000fea000383ffff */
[----:B------:R-:W-:Y:S05]  /*1f580*/  BSYNC B8 ;  /* 0x0000000000087941 */ /* 0x000fea0003800000 */
.L_x_9620:
[----:B-1----:R-:W3:Y:S01]  /*1f590*/  LDL.LU R0, [R1+0x58] ;  /* 0x0000580001007983 */ /* 0x002ee20000300800 */
[----:B------:R-:W-:Y:S01]  /*1f5a0*/  BSSY B0, `(.L_x_9760) ;  /* 0x000000b000007945 */ /* 0x000fe20003800000 */
[----:B------:R-:W1:Y:S01]  /*1f5b0*/  S2R R5, SR_CgaCtaId ;  /* 0x0000000000057919 */ /* 0x000e620000008800 */
[----:B---3--:R-:W-:-:S05]  /*1f5c0*/  VIADD R0, R0, 0x1 ;  /* 0x0000000100007836 */ /* 0x008fca0000000000 */
[----:B0-----:R-:W-:-:S04]  /*1f5d0*/  LEA.HI R2, R0, R0, RZ, 0x1 ;  /* 0x0000000000027211 */ /* 0x001fc800078f08ff */
[----:B----4-:R-:W-:-:S05]  /*1f5e0*/  LOP3.LUT R3, R2, 0xfffffffe, RZ, 0xc0, !PT ;  /* 0xfffffffe02037812 */ /* 0x010fca00078ec0ff */
[----:B------:R-:W-:Y:S01]  /*1f5f0*/  IMAD.IADD R3, R0, 0x1, -R3 ;  /* 0x0000000100037824 */ /* 0x000fe200078e0a03 */
[----:B------:R-:W-:-:S04]  /*1f600*/  MOV R0, 0x400 ;  /* 0x0000040000007802 */ /* 0x000fc80000000f00 */
[----:B-1----:R-:W-:Y:S02]  /*1f610*/  LEA R0, R5, R0, 0x18 ;  /* 0x0000000005007211 */ /* 0x002fe400078ec0ff */
[----:B------:R-:W-:-:S04]  /*1f620*/  SHF.L.U32 R3, R3, 0x1f, RZ ;  /* 0x0000001f03037819 */ /* 0x000fc800000006ff */
[----:B------:R-:W0:Y:S02]  /*1f630*/  SYNCS.PHASECHK.TRANS64.TRYWAIT P0, [R0+URZ+0x28820], R3 ;  /* 0x02882003000075a7 */ /* 0x000e24000800017f */
[----:B0-----:R-:W-:Y:S05]  /*1f640*/  @!P0 BRA `(.L_x_9761) ;  /* 0x0000003800a08947 */ /* 0x001fea0003800000 */
.L_x_9905:
[----:B------:R-:W-:Y:S05]  /*1f650*/  BSYNC B0 ;  /* 0x0000000000007941 */ /* 0x000fea0003800000 */
.L_x_9760:
[----:B------:R-:W-:-:S03]  /*1f660*/  UMOV UR4, 0xffffffff ;  /* 0xffffffff00047882 */ /* 0x000fc60000000000 */
[----:B------:R-:W-:Y:S05]  /*1f670*/  BRA.DIV UR4, `(.L_x_9762) ;  /* 0x0000003a04a87947 */ /* 0x000fea000b800000 */
[----:B------:R-:W1:Y:S02]  /*1f680*/  S2R R2, SR_TID.X ;  /* 0x0000000000027919 */ /* 0x000e640000002100 */
[----:B-1----:R-:W-:-:S04]  /*1f690*/  SHF.R.U32.HI R2, RZ, 0x5, R2 ;  /* 0x00000005ff027819 */ /* 0x002fc80000011602 */
[----:B------:R-:W-:-:S05]  /*1f6a0*/  LOP3.LUT R2, R2, 0x3, RZ, 0xc0, !PT ;  /* 0x0000000302027812 */ /* 0x000fca00078ec0ff */
[----:B------:R1:W3:Y:S02]  /*1f6b0*/  SHFL.IDX PT, R14, R2, RZ, 0x1f ;  /* 0x00001fff020e7589 */ /* 0x0002e400000e0000 */
.L_x_9908:
[----:B---3--:R-:W-:-:S13]  /*1f6c0*/  ISETP.NE.AND P0, PT, R14, RZ, PT ;  /* 0x000000ff0e00720c */ /* 0x008fda0003f05270 */
[----:B------:R-:W-:Y:S05]  /*1f6d0*/  @P0 BRA `(.L_x_9407) ;  /* 0x0000000000940947 */ /* 0x000fea0003800000 */
[----:B------:R-:W-:-:S03]  /*1f6e0*/  UMOV UR4, 0xffffffff ;  /* 0xffffffff00047882 */ /* 0x000fc60000000000 */
[----:B------:R-:W-:Y:S05]  /*1f6f0*/  BRA.DIV UR4, `(.L_x_9763) ;  /* 0x0000003a04bc7947 */ /* 0x000fea000b800000 */
[----:B------:R-:W-:-:S13]  /*1f700*/  ELECT P6, URZ, PT ;  /* 0x00000000003f782f */ /* 0x000fda00038c0000 */
.L_x_9911:
[----:B------:R-:W-:Y:S05]  /*1f710*/  @!P6 BRA `(.L_x_9407) ;  /* 0x000000000084e947 */ /* 0x000fea0003800000 */
[----:B-1----:R-:W3:Y:S02]  /*1f720*/  LDL.LU R2, [R1+0x48] ;  /* 0x0000480001027983 */ /* 0x002ee40000300800 */
[----:B---3--:R-:W-:-:S04]  /*1f730*/  LOP3.LUT R2, R2, 0x2, RZ, 0xfc, !PT ;  /* 0x0000000202027812 */ /* 0x008fc800078efcff */
[----:B------:R-:W-:-:S13]  /*1f740*/  ISETP.NE.AND P2, PT, R2, 0x3, PT ;  /* 0x000000030200780c */ /* 0x000fda0003f45270 */
[----:B------:R-:W-:Y:S05]  /*1f750*/  @!P2 BRA `(.L_x_9764) ;  /* 0x000000000004a947 */ /* 0x000fea0003800000 */
[----:B------:R-:W-:Y:S01]  /*1f760*/  BPT.TRAP 0x1 ;  /* 0x000000040000795c */ /* 0x000fe20000300000 */
.L_x_9764:
[----:B0-----:R-:W3:Y:S04]  /*1f770*/  LDL R3, [R1+0xc] ;  /* 0x00000c0001037983 */ /* 0x001ee80000100800 */
[----:B------:R-:W4:Y:S01]  /*1f780*/  LDL.LU R7, [R1+0x18] ;  /* 0x0000180001077983 */ /* 0x000f220000300800 */
[----:B------:R-:W-:-:S04]  /*1f790*/  VIADD R2, R0, 0x28840 ;  /* 0x0002884000027836 */ /* 0x000fc80000000000 */
[C---:B---3--:R-:W-:Y:S02]  /*1f7a0*/  IMAD R6, R3.reuse, 0x8, R2 ;  /* 0x0000000803067824 */ /* 0x048fe400078e0202 */
[----:B------:R-:W-:Y:S01]  /*1f7b0*/  VIADD R3, R3, 0x1 ;  /* 0x0000000103037836 */ /* 0x000fe20000000000 */
[----:B----4-:R-:W-:-:S04]  /*1f7c0*/  SHF.L.U32 R5, R7, 0x1f, RZ ;  /* 0x0000001f07057819 */ /* 0x010fc800000006ff */
        /* <DEDUP_REMOVED lines=8> */
.L_x_9912:
[----:B------:R-:W1:Y:S02]  /*1f850*/  SYNCS.PHASECHK.TRANS64.TRYWAIT P0, [R7+URZ], R2 ;  /* 0x00000002070075a7 */ /* 0x000e64000800017f */
[----:B-1----:R-:W-:Y:S05]  /*1f860*/  @!P0 BRA `(.L_x_9766) ;  /* 0x0000003800948947 */ /* 0x002fea0003800000 */
.L_x_9913:
[----:B------:R-:W-:Y:S05]  /*1f870*/  @!P2 BRA `(.L_x_9767) ;  /* 0x000000000004a947 */ /* 0x000fea0003800000 */
[----:B------:R-:W-:Y:S01]  /*1f880*/  BPT.TRAP 0x1 ;  /* 0x000000040000795c */ /* 0x000fe20000300000 */
.L_x_9767:
[----:B------:R-:W3:Y:S01]  /*1f890*/  LDL.LU R4, [R1+0xc] ;  /* 0x00000c0001047983 */ /* 0x000ee20000300800 */
[----:B------:R-:W-:-:S04]  /*1f8a0*/  VIADD R0, R0, 0x28860 ;  /* 0x0002886000007836 */ /* 0x000fc80000000000 */
[----:B---3--:R-:W-:-:S04]  /*1f8b0*/  IMAD R4, R4, 0x8, R0 ;  /* 0x0000000804047824 */ /* 0x008fc800078e0200 */
[----:B------:R-:W3:Y:S02]  /*1f8c0*/  SYNCS.PHASECHK.TRANS64.TRYWAIT P0, [R4+URZ], R5 ;  /* 0x00000005040075a7 */ /* 0x000ee4000800017f */
[----:B---3--:R-:W-:Y:S05]  /*1f8d0*/  @!P0 BRA `(.L_x_9768) ;  /* 0x00000038008c8947 */ /* 0x008fea0003800000 */
.L_x_9914:
[----:B------:R-:W-:-:S07]  /*1f8e0*/  IMAD R3, R3, 0x8, R0 ;  /* 0x0000000803037824 */ /* 0x000fce00078e0200 */
.L_x_9769:
[----:B----4-:R4:W0:Y:S02]  /*1f8f0*/  SYNCS.PHASECHK.TRANS64.TRYWAIT P0, [R3+URZ], R2 ;  /* 0x00000002030075a7 */ /* 0x010824000800017f */
[----:B0-----:R-:W-:Y:S05]  /*1f900*/  @!P0 NANOSLEEP.SYNCS 0x989680 ;  /* 0x009896800000895d */ /* 0x001fea0003900000 */
[----:B------:R-:W0:Y:S02]  /*1f910*/  @!P0 SYNCS.PHASECHK.TRANS64 P0, [R3+URZ], R2 ;  /* 0x00000002030085a7 */ /* 0x000e24000800007f */
[----:B0-----:R-:W-:Y:S05]  /*1f920*/  @!P0 BRA `(.L_x_9769) ;  /* 0xfffffffc00f08947 */ /* 0x001fea000383ffff */
.L_x_9407:
[----:B------:R-:W-:Y:S05]  /*1f930*/  BSYNC B9 ;  /* 0x0000000000097941 */ /* 0x000fea0003800000 */
.L_x_9404:
[----:B------:R-:W-:Y:S05]  /*1f940*/  EXIT ;  /* 0x000000000000794d */ /* 0x000fea0003800000 */
.L_x_9429:
[----:B0-----:R0:W1:Y:S02]  /*1f950*/  SYNCS.PHASECHK.TRANS64.TRYWAIT P6, [R110+URZ+0x28890], R119 ;  /* 0x028890776e0075a7 */ /* 0x00106400080c017f */
[----:B-1----:R-:W-:Y:S05]  /*1f960*/  @!P6 NANOSLEEP.SYNCS 0x989680 ;  /* 0x009896800000e95d */ /* 0x002fea0003900000 */
[----:B------:R-:W1:Y:S02]  /*1f970*/  @!P6 SYNCS.PHASECHK.TRANS64 P6, [R110+URZ+0x28890], R119 ;  /* 0x028890776e00e5a7 */ /* 0x000e6400080c007f */
[----:B-1----:R-:W-:Y:S05]  /*1f980*/  @!P6 BRA `(.L_x_9429) ;  /* 0xfffffffc00f0e947 */ /* 0x002fea000383ffff */
[----:B------:R-:W-:Y:S05]  /*1f990*/  BRA `(.L_x_9770) ;  /* 0xfffffe38000c7947 */ /* 0x000fea000383ffff */
.L_x_9465:
[----:B0-----:R0:W1:Y:S02]  /*1f9a0*/  SYNCS.PHASECHK.TRANS64.TRYWAIT P4, [R110+URZ+0x28890], R119 ;  /* 0x028890776e0075a7 */ /* 0x001064000808017f */
[----:B-1----:R-:W-:Y:S05]  /*1f9b0*/  @!P4 NANOSLEEP.SYNCS 0x989680 ;  /* 0x009896800000c95d */ /* 0x002fea0003900000 */
[----:B------:R-:W1:Y:S02]  /*1f9c0*/  @!P4 SYNCS.PHASECHK.TRANS64 P4, [R110+URZ+0x28890], R119 ;  /* 0x028890776e00c5a7 */ /* 0x000e64000808007f */
[----:B-1----:R-:W-:Y:S05]  /*1f9d0*/  @!P4 BRA `(.L_x_9465) ;  /* 0xfffffffc00f0c947 */ /* 0x002fea000383ffff */
[----:B------:R-:W-:Y:S05]  /*1f9e0*/  BRA `(.L_x_9771) ;  /* 0xfffffe60002c7947 */ /* 0x000fea000383ffff */
.L_x_9482:
[----:B0-----:R0:W1:Y:S02]  /*1f9f0*/  SYNCS.PHASECHK.TRANS64.TRYWAIT P3, [R110+URZ+0x28890], R119 ;  /* 0x028890776e0075a7 */ /* 0x001064000806017f */
[----:B-1----:R-:W-:Y:S05]  /*1fa00*/  @!P3 NANOSLEEP.SYNCS 0x989680 ;  /* 0x009896800000b95d */ /* 0x002fea0003900000 */
[----:B------:R-:W1:Y:S02]  /*1fa10*/  @!P3 SYNCS.PHASECHK.TRANS64 P3, [R110+URZ+0x28890], R119 ;  /* 0x028890776e00b5a7 */ /* 0x000e64000806007f */
[----:B-1----:R-:W-:Y:S05]  /*1fa20*/  @!P3 BRA `(.L_x_9482) ;  /* 0xfffffffc00f0b947 */ /* 0x002fea000383ffff */
[----:B------:R-:W-:Y:S05]  /*1fa30*/  BRA `(.L_x_9772) ;  /* 0xfffffe8000b47947 */ /* 0x000fea000383ffff */
.L_x_9492:
[----:B--2---:R2:W3:Y:S02]  /*1fa40*/  SYNCS.PHASECHK.TRANS64.TRYWAIT P0, [R110+URZ+0x288b0], R119 ;  /* 0x0288b0776e0075a7 */ /* 0x0044e4000800017f */
[----:B---3--:R-:W-:Y:S05]  /*1fa50*/  @!P0 NANOSLEEP.SYNCS 0x989680 ;  /* 0x009896800000895d */ /* 0x008fea0003900000 */
[----:B------:R-:W3:Y:S02]  /*1fa60*/  @!P0 SYNCS.PHASECHK.TRANS64 P0, [R110+URZ+0x288b0], R119 ;  /* 0x0288b0776e0085a7 */ /* 0x000ee4000800007f */
[----:B---3--:R-:W-:Y:S05]  /*1fa70*/  @!P0 BRA `(.L_x_9492) ;  /* 0xfffffffc00f08947 */ /* 0x008fea000383ffff */
[----:B------:R-:W-:Y:S05]  /*1fa80*/  BRA `(.L_x_9773) ;  /* 0xfffffe8800507947 */ /* 0x000fea000383ffff */
.L_x_9504:
        /* <DEDUP_REMOVED lines=8> */
.L_x_9775:
[----:B------:R-:W-:Y:S05]  /*1fb10*/  BSYNC B0 ;  /* 0x0000000000007941 */ /* 0x000fea0003800000 */
.L_x_9774:
[----:B------:R-:W-:Y:S01]  /*1fb20*/  IMAD.MOV.U32 R190, RZ, RZ, R14 ;  /* 0x000000ffffbe7224 */ /* 0x000fe200078e000e */
[----:B------:R-:W-:Y:S06]  /*1fb30*/  BRA `(.L_x_9776) ;  /* 0xfffffe9000b07947 */ /* 0x000fec000383ffff */
.L_x_9514:
        /* <DEDUP_REMOVED lines=8> */
.L_x_9778:
[----:B------:R-:W-:Y:S05]  /*1fbc0*/  BSYNC B1 ;  /* 0x0000000000017941 */ /* 0x000fea0003800000 */
.L_x_9777:
        /* <DEDUP_REMOVED lines=8> */
.L_x_9779:
[----:B------:R-:W-:Y:S02]  /*1fc50*/  IMAD.MOV.U32 R13, RZ, RZ, R8 ;  /* 0x000000ffff0d7224 */ /* 0x000fe400078e0008 */
[----:B------:R-:W-:-:S07]  /*1fc60*/  IMAD.MOV.U32 R3, RZ, RZ, R14 ;  /* 0x000000ffff037224 */ /* 0x000fce00078e000e */
[----:B------:R-:W-:Y:S05]  /*1fc70*/  WARPSYNC.COLLECTIVE R15, `(.L_x_9780) ;  /* 0x000000000f087348 */ /* 0x000fea0003c00000 */
[----:B------:R0:W1:Y:S02]  /*1fc80*/  SHFL.IDX P6, R14, R13, R12, R11 ;  /* 0x0000000c0d0e7389 */ /* 0x00006400000c000b */
[----:B01----:R-:W-:Y:S01]  /*1fc90*/  ENDCOLLECTIVE ;  /* 0x000000000000791b */ /* 0x003fe20003800000 */
.L_x_9780:
[----:B------:R-:W-:Y:S02]  /*1fca0*/  IMAD.MOV.U32 R13, RZ, RZ, R7 ;  /* 0x000000ffff0d7224 */ /* 0x000fe400078e0007 */
[----:B------:R-:W-:-:S07]  /*1fcb0*/  IMAD.MOV.U32 R4, RZ, RZ, R14 ;  /* 0x000000ffff047224 */ /* 0x000fce00078e000e */
[----:B------:R-:W-:Y:S05]  /*1fcc0*/  WARPSYNC.COLLECTIVE R15, `(.L_x_9781) ;  /* 0x000000000f087348 */ /* 0x000fea0003c00000 */
[----:B------:R0:W1:Y:S02]  /*1fcd0*/  SHFL.IDX P6, R14, R13, R12, R11 ;  /* 0x0000000c0d0e7389 */ /* 0x00006400000c000b */
[----:B01----:R-:W-:Y:S01]  /*1fce0*/  ENDCOLLECTIVE ;  /* 0x000000000000791b */ /* 0x003fe20003800000 */
.L_x_9781:
[----:B------:R-:W-:Y:S05]  /*1fcf0*/  BRA `(.L_x_9782) ;  /* 0xfffffe9400fc7947 */ /* 0x000fea000383ffff */
.L_x_9517:
        /* <DEDUP_REMOVED lines=8> */
.L_x_9784:
[----:B------:R-:W-:Y:S05]  /*1fd80*/  BSYNC B1 ;  /* 0x0000000000017941 */ /* 0x000fea0003800000 */
.L_x_9783:
        /* <DEDUP_REMOVED lines=8> */
.L_x_9785:
[----:B------:R-:W-:Y:S02]  /*1fe10*/  IMAD.MOV.U32 R13, RZ, RZ, R8 ;  /* 0x000000ffff0d7224 */ /* 0x000fe400078e0008 */
[----:B------:R-:W-:-:S07]  /*1fe20*/  IMAD.MOV.U32 R3, RZ, RZ, R14 ;  /* 0x000000ffff037224 */ /* 0x000fce00078e000e */
[----:B------:R-:W-:Y:S05]  /*1fe30*/  WARPSYNC.COLLECTIVE R15, `(.L_x_9786) ;  /* 0x000000000f087348 */ /* 0x000fea0003c00000 */
[----:B------:R0:W1:Y:S02]  /*1fe40*/  SHFL.IDX P6, R14, R13, R12, R11 ;  /* 0x0000000c0d0e7389 */ /* 0x00006400000c000b */
[----:B01----:R-:W-:Y:S01]  /*1fe50*/  ENDCOLLECTIVE ;  /* 0x000000000000791b */ /* 0x003fe20003800000 */
.L_x_9786:
[----:B------:R-:W-:Y:S02]  /*1fe60*/  IMAD.MOV.U32 R13, RZ, RZ, R7 ;  /* 0x000000ffff0d7224 */ /* 0x000fe400078e0007 */
[----:B------:R-:W-:-:S07]  /*1fe70*/  IMAD.MOV.U32 R4, RZ, RZ, R14 ;  /* 0x000000ffff047224 */ /* 0x000fce00078e000e */
[----:B------:R-:W-:Y:S05]  /*1fe80*/  WARPSYNC.COLLECTIVE R15, `(.L_x_9787) ;  /* 0x000000000f087348 */ /* 0x000fea0003c00000 */
[----:B------:R0:W1:Y:S02]  /*1fe90*/  SHFL.IDX P6, R14, R13, R12, R11 ;  /* 0x0000000c0d0e7389 */ /* 0x00006400000c000b */
[----:B01----:R-:W-:Y:S01]  /*1fea0*/  ENDCOLLECTIVE ;  /* 0x000000000000791b */ /* 0x003fe20003800000 */
.L_x_9787:
[----:B------:R-:W-:Y:S05]  /*1feb0*/  BRA `(.L_x_9788) ;  /* 0xfffffe9800687947 */ /* 0x000fea000383ffff */
.L_x_9520:
        /* <DEDUP_REMOVED lines=8> */
.L_x_9790:
[----:B------:R-:W-:Y:S05]  /*1ff40*/  BSYNC B1 ;  /* 0x0000000000017941 */ /* 0x000fea0003800000 */
.L_x_9789:
        /* <DEDUP_REMOVED lines=8> */
.L_x_9791:
[----:B------:R-:W-:Y:S02]  /*1ffd0*/  IMAD.MOV.U32 R13, RZ, RZ, R8 ;  /* 0x000000ffff0d7224 */ /* 0x000fe400078e0008 */
[----:B------:R-:W-:-:S07]  /*1ffe0*/  IMAD.MOV.U32 R3, RZ, RZ, R14 ;  /* 0x000000ffff037224 */ /* 0x000fce00078e000e */
[----:B------:R-:W-:Y:S05]  /*1fff0*/  WARPSYNC.COLLECTIVE R15, `(.L_x_9792) ;  /* 0x000000000f087348 */ /* 0x000fea0003c00000 */
[----:B------:R0:W1:Y:S02]  /*20000*/  SHFL.IDX P6, R14, R13, R12, R11 ;  /* 0x0000000c0d0e7389 */ /* 0x00006400000c000b */
[----:B01----:R-:W-:Y:S01]  /*20010*/  ENDCOLLECTIVE ;  /* 0x000000000000791b */ /* 0x003fe20003800000 */
.L_x_9792:
[----:B------:R-:W-:Y:S02]  /*20020*/  IMAD.MOV.U32 R13, RZ, RZ, R7 ;  /* 0x000000ffff0d7224 */ /* 0x000fe400078e0007 */
[----:B------:R-:W-:-:S07]  /*20030*/  IMAD.MOV.U32 R4, RZ, RZ, R14 ;  /* 0x000000ffff047224 */ /* 0x000fce00078e000e */
[----:B------:R-:W-:Y:S05]  /*20040*/  WARPSYNC.COLLECTIVE R15, `(.L_x_9793) ;  /* 0x000000000f087348 */ /* 0x000fea0003c00000 */
[----:B------:R0:W1:Y:S02]  /*20050*/  SHFL.IDX P6, R14, R13, R12, R11 ;  /* 0x0000000c0d0e7389 */ /* 0x00006400000c000b */
[----:B01----:R-:W-:Y:S01]  /*20060*/  ENDCOLLECTIVE ;  /* 0x000000000000791b */ /* 0x003fe20003800000 */
.L_x_9793:
[----:B------:R-:W-:Y:S05]  /*20070*/  BRA `(.L_x_9794) ;  /* 0xfffffe9800cc7947 */ /* 0x000fea000383ffff */
.L_x_9523:
        /* <DEDUP_REMOVED lines=8> */
.L_x_9796:
[----:B------:R-:W-:Y:S05]  /*20100*/  BSYNC B1 ;  /* 0x0000000000017941 */ /* 0x000fea0003800000 */
.L_x_9795:
        /* <DEDUP_REMOVED lines=8> */
.L_x_9797:
[----:B------:R-:W-:Y:S02]  /*20190*/  IMAD.MOV.U32 R13, RZ, RZ, R8 ;  /* 0x000000ffff0d7224 */ /* 0x000fe400078e0008 */
[----:B------:R-:W-:-:S07]  /*201a0*/  IMAD.MOV.U32 R3, RZ, RZ, R14 ;  /* 0x000000ffff037224 */ /* 0x000fce00078e000e */
[----:B------:R-:W-:Y:S05]  /*201b0*/  WARPSYNC.COLLECTIVE R15, `(.L_x_9798) ;  /* 0x000000000f087348 */ /* 0x000fea0003c00000 */
[----:B------:R0:W1:Y:S02]  /*201c0*/  SHFL.IDX P6, R14, R13, R12, R11 ;  /* 0x0000000c0d0e7389 */ /* 0x00006400000c000b */
[----:B01----:R-:W-:Y:S01]  /*201d0*/  ENDCOLLECTIVE ;  /* 0x000000000000791b */ /* 0x003fe20003800000 */
.L_x_9798:
[----:B------:R-:W-:Y:S02]  /*201e0*/  IMAD.MOV.U32 R13, RZ, RZ, R7 ;  /* 0x000000ffff0d7224 */ /* 0x000fe400078e0007 */
[----:B------:R-:W-:-:S07]  /*201f0*/  IMAD.MOV.U32 R4, RZ, RZ, R14 ;  /* 0x000000ffff047224 */ /* 0x000fce00078e000e */
[----:B------:R-:W-:Y:S05]  /*20200*/  WARPSYNC.COLLECTIVE R15, `(.L_x_9799) ;  /* 0x000000000f087348 */ /* 0x000fea0003c00000 */
[----:B------:R0:W1:Y:S02]  /*20210*/  SHFL.IDX P6, R14, R13, R12, R11 ;  /* 0x0000000c0d0e7389 */ /* 0x00006400000c000b */
[----:B01----:R-:W-:Y:S01]  /*20220*/  ENDCOLLECTIVE ;  /* 0x000000000000791b */ /* 0x003fe20003800000 */
.L_x_9799:
[----:B------:R-:W-:Y:S05]  /*20230*/  BRA `(.L_x_9800) ;  /* 0xfffffe9c00387947 */ /* 0x000fea000383ffff */
.L_x_9527:
[----:B0-----:R0:W1:Y:S02]  /*20240*/  SYNCS.PHASECHK.TRANS64.TRYWAIT P0, [R2+URZ+0x28800], R5 ;  /* 0x02880005020075a7 */ /* 0x001064000800017f */
[----:B-1----:R-:W-:Y:S05]  /*20250*/  @!P0 NANOSLEEP.SYNCS 0x989680 ;  /* 0x009896800000895d */ /* 0x002fea0003900000 */
[----:B------:R-:W1:Y:S02]  /*20260*/  @!P0 SYNCS.PHASECHK.TRANS64 P0, [R2+URZ+0x28800], R5 ;  /* 0x02880005020085a7 */ /* 0x000e64000800007f */
[----:B-1----:R-:W-:Y:S05]  /*20270*/  @!P0 BRA `(.L_x_9527) ;  /* 0xfffffffc00f08947 */ /* 0x002fea000383ffff */
[----:B------:R-:W-:Y:S05]  /*20280*/  BRA `(.L_x_9801) ;  /* 0xfffffe9c00f87947 */ /* 0x000fea000383ffff */
.L_x_9543:
        /* <DEDUP_REMOVED lines=9> */
.L_x_9803:
[----:B------:R-:W-:Y:S05]  /*20320*/  BSYNC B1 ;  /* 0x0000000000017941 */ /* 0x000fea0003800000 */
.L_x_9802:
        /* <DEDUP_REMOVED lines=10> */
.L_x_9804:
        /* <DEDUP_REMOVED lines=8> */
.L_x_9805:
        /* <DEDUP_REMOVED lines=10> */
.L_x_9806:
        /* <DEDUP_REMOVED lines=9> */
.L_x_9807:
        /* <DEDUP_REMOVED lines=12> */
.L_x_9808:
        /* <DEDUP_REMOVED lines=8> */
.L_x_9809:
[----:B------:R-:W-:Y:S02]  /*206c0*/  @!P1 IMAD.MOV.U32 R50, RZ, RZ, R26 ;  /* 0x000000ffff329224 */ /* 0x000fe400078e001a */
[----:B------:R-:W-:Y:S02]  /*206d0*/  IMAD.MOV.U32 R13, RZ, RZ, R34 ;  /* 0x000000ffff0d7224 */ /* 0x000fe400078e0022 */
[----:B------:R-:W-:Y:S02]  /*206e0*/  @!P1 IMAD.MOV.U32 R51, RZ, RZ, R27 ;  /* 0x000000ffff339224 */ /* 0x000fe400078e001b */
[----:B------:R-:W-:-:S07]  /*206f0*/  IMAD.MOV.U32 R9, RZ, RZ, R14 ;  /* 0x000000ffff097224 */ /* 0x000fce00078e000e */
[----:B------:R-:W-:Y:S05]  /*20700*/  WARPSYNC.COLLECTIVE R15, `(.L_x_9810) ;  /* 0x000000000f087348 */ /* 0x000fea0003c00000 */
[----:B------:R0:W1:Y:S02]  /*20710*/  SHFL.IDX P6, R14, R13, R12, R11 ;  /* 0x0000000c0d0e7389 */ /* 0x00006400000c000b */
[----:B01----:R-:W-:Y:S01]  /*20720*/  ENDCOLLECTIVE ;  /* 0x000000000000791b */ /* 0x003fe20003800000 */
.L_x_9810:
        /* <DEDUP_REMOVED lines=18> */
.L_x_9546:
        /* <DEDUP_REMOVED lines=8> */
.L_x_9813:
[----:B------:R-:W-:Y:S05]  /*208d0*/  BSYNC B1 ;  /* 0x0000000000017941 */ /* 0x000fea0003800000 */
.L_x_9812:
        /* <DEDUP_REMOVED lines=9> */
.L_x_9814:
        /* <DEDUP_REMOVED lines=8> */
.L_x_9815:
[----:B------:R-:W-:-:S05]  /*209f0*/  @!P1 IADD3 R8, P2, R8, R31, RZ ;  /* 0x0000001f08089210 */ /* 0x000fca0007f5e0ff */
[----:B------:R-:W-:Y:S02]  /*20a00*/  @!P1 IMAD.X R9, R3, 0x1, R29, P2 ;  /* 0x0000000103099824 */ /* 0x000fe400010e061d */
[----:B------:R-:W-:Y:S02]  /*20a10*/  IMAD.MOV.U32 R13, RZ, RZ, R34 ;  /* 0x000000ffff0d7224 */ /* 0x000fe400078e0022 */
[----:B------:R-:W-:-:S07]  /*20a20*/  IMAD.MOV.U32 R28, RZ, RZ, R14 ;  /* 0x000000ffff1c7224 */ /* 0x000fce00078e000e */
[----:B------:R-:W-:Y:S05]  /*20a30*/  WARPSYNC.COLLECTIVE R15, `(.L_x_9816) ;  /* 0x000000000f087348 */ /* 0x000fea0003c00000 */
[----:B------:R0:W1:Y:S02]  /*20a40*/  SHFL.IDX P6, R14, R13, R12, R11 ;  /* 0x0000000c0d0e7389 */ /* 0x00006400000c000b */
[----:B01----:R-:W-:Y:S01]  /*20a50*/  ENDCOLLECTIVE ;  /* 0x000000000000791b */ /* 0x003fe20003800000 */
.L_x_9816:
        /* <DEDUP_REMOVED lines=23> */
.L_x_9817:
        /* <DEDUP_REMOVED lines=19> */
.L_x_9818:
[----:B------:R-:W-:Y:S02]  /*20d00*/  PRMT R74, R10, 0x7610, R74 ;  /* 0x000076100a4a7816 */ /* 0x000fe4000000004a */
[----:B------:R-:W-:Y:S01]  /*20d10*/  CS2R R8, SRZ ;  /* 0x0000000000087805 */ /* 0x000fe2000001ff00 */
[----:B------:R-:W-:Y:S02]  /*20d20*/  IMAD.MOV.U32 R13, RZ, RZ, R33 ;  /* 0x000000ffff0d7224 */ /* 0x000fe400078e0021 */
[----:B------:R-:W-:-:S07]  /*20d30*/  IMAD.MOV.U32 R32, RZ, RZ, R14 ;  /* 0x000000ffff207224 */ /* 0x000fce00078e000e */
[----:B------:R-:W-:Y:S05]  /*20d40*/  WARPSYNC.COLLECTIVE R15, `(.L_x_9819) ;  /* 0x000000000f087348 */ /* 0x000fea0003c00000 */
[----:B------:R0:W1:Y:S02]  /*20d50*/  SHFL.IDX P6, R14, R13, R12, R11 ;  /* 0x0000000c0d0e7389 */ /* 0x00006400000c000b */
[----:B01----:R-:W-:Y:S01]  /*20d60*/  ENDCOLLECTIVE ;  /* 0x000000000000791b */ /* 0x003fe20003800000 */
.L_x_9819:
[----:B------:R-:W-:Y:S02]  /*20d70*/  IMAD.MOV.U32 R13, RZ, RZ, R34 ;  /* 0x000000ffff0d7224 */ /* 0x000fe400078e0022 */
[----:B------:R-:W-:-:S07]  /*20d80*/  IMAD.MOV.U32 R33, RZ, RZ, R14 ;  /* 0x000000ffff217224 */ /* 0x000fce00078e000e */
[----:B------:R-:W-:Y:S05]  /*20d90*/  WARPSYNC.COLLECTIVE R15, `(.L_x_9820) ;  /* 0x000000000f087348 */ /* 0x000fea0003c00000 */
[----:B------:R0:W1:Y:S02]  /*20da0*/  SHFL.IDX P6, R14, R13, R12, R11 ;  /* 0x0000000c0d0e7389 */ /* 0x00006400000c000b */
[----:B01----:R-:W-:Y:S01]  /*20db0*/  ENDCOLLECTIVE ;  /* 0x000000000000791b */ /* 0x003fe20003800000 */
.L_x_9820:
[----:B------:R-:W-:-:S05]  /*20dc0*/  IMAD.MOV.U32 R11, RZ, RZ, R41 ;  /* 0x000000ffff0b7224 */ /* 0x000fca00078e0029 */
[----:B------:R-:W-:Y:S01]  /*20dd0*/  PRMT R75, R11, 0x7610, R75 ;  /* 0x000076100b4b7816 */ /* 0x000fe2000000004b */
[----:B------:R-:W-:Y:S01]  /*20de0*/  IMAD.MOV.U32 R34, RZ, RZ, R14 ;  /* 0x000000ffff227224 */ /* 0x000fe200078e000e */
[----:B------:R-:W-:Y:S06]  /*20df0*/  BRA `(.L_x_9821) ;  /* 0xfffffeb800247947 */ /* 0x000fec000383ffff */
.L_x_9550:
[----:B0-----:R0:W1:Y:S02]  /*20e00*/  SYNCS.PHASECHK.TRANS64.TRYWAIT P4, [R2+URZ+0x28800], R29 ;  /* 0x0288001d020075a7 */ /* 0x001064000808017f */
[----:B-1----:R-:W-:Y:S05]  /*20e10*/  @!P4 NANOSLEEP.SYNCS 0x989680 ;  /* 0x009896800000c95d */ /* 0x002fea0003900000 */
[----:B------:R-:W1:Y:S02]  /*20e20*/  @!P4 SYNCS.PHASECHK.TRANS64 P4, [R2+URZ+0x28800], R29 ;  /* 0x0288001d0200c5a7 */ /* 0x000e64000808007f */
[----:B-1----:R-:W-:Y:S05]  /*20e30*/  @!P4 BRA `(.L_x_9550) ;  /* 0xfffffffc00f0c947 */ /* 0x002fea000383ffff */
[----:B------:R-:W-:Y:S05]  /*20e40*/  BRA `(.L_x_9822) ;  /* 0xfffffeb800c87947 */ /* 0x000fea000383ffff */
.L_x_9560:
[----:B-1----:R1:W2:Y:S02]  /*20e50*/  SYNCS.PHASECHK.TRANS64.TRYWAIT P2, [R0+URZ+0x28830], R3 ;  /* 0x02883003000075a7 */ /* 0x0022a4000804017f */
[----:B--2---:R-:W-:Y:S05]  /*20e60*/  @!P2 NANOSLEEP.SYNCS 0x989680 ;  /* 0x009896800000a95d */ /* 0x004fea0003900000 */
[----:B------:R-:W2:Y:S02]  /*20e70*/  @!P2 SYNCS.PHASECHK.TRANS64 P2, [R0+URZ+0x28830], R3 ;  /* 0x028830030000a5a7 */ /* 0x000ea4000804007f */
[----:B--2---:R-:W-:Y:S05]  /*20e80*/  @!P2 BRA `(.L_x_9560) ;  /* 0xfffffffc00f0a947 */ /* 0x004fea000383ffff */
[----:B------:R-:W-:Y:S05]  /*20e90*/  BRA `(.L_x_9559) ;  /* 0xfffffed400a47947 */ /* 0x000fea000383ffff */
.L_x_9566:
[----:B-1----:R1:W2:Y:S02]  /*20ea0*/  SYNCS.PHASECHK.TRANS64.TRYWAIT P4, [R3+URZ+0x28830], R6 ;  /* 0x02883006030075a7 */ /* 0x0022a4000808017f */
[----:B--2---:R-:W-:Y:S05]  /*20eb0*/  @!P4 NANOSLEEP.SYNCS 0x989680 ;  /* 0x009896800000c95d */ /* 0x004fea0003900000 */
[----:B------:R-:W2:Y:S02]  /*20ec0*/  @!P4 SYNCS.PHASECHK.TRANS64 P4, [R3+URZ+0x28830], R6 ;  /* 0x028830060300c5a7 */ /* 0x000ea4000808007f */
[----:B--2---:R-:W-:Y:S05]  /*20ed0*/  @!P4 BRA `(.L_x_9566) ;  /* 0xfffffffc00f0c947 */ /* 0x004fea000383ffff */
[----:B------:R-:W-:Y:S05]  /*20ee0*/  BRA `(.L_x_9565) ;  /* 0xfffffef800e87947 */ /* 0x000fea000383ffff */
.L_x_9570:
[----:B-1----:R1:W2:Y:S02]  /*20ef0*/  SYNCS.PHASECHK.TRANS64.TRYWAIT P3, [R6+URZ+0x28850], R3 ;  /* 0x02885003060075a7 */ /* 0x0022a4000806017f */
[----:B--2---:R-:W-:Y:S05]  /*20f00*/  @!P3 NANOSLEEP.SYNCS 0x989680 ;  /* 0x009896800000b95d */ /* 0x004fea0003900000 */
[----:B------:R-:W2:Y:S02]  /*20f10*/  @!P3 SYNCS.PHASECHK.TRANS64 P3, [R6+URZ+0x28850], R3 ;  /* 0x028850030600b5a7 */ /* 0x000ea4000806007f */
[----:B--2---:R-:W-:Y:S05]  /*20f20*/  @!P3 BRA `(.L_x_9570) ;  /* 0xfffffffc00f0b947 */ /* 0x004fea000383ffff */
[----:B------:R-:W-:Y:S05]  /*20f30*/  BRA `(.L_x_9567) ;  /* 0xfffffefc00f87947 */ /* 0x000fea000383ffff */
.L_x_9577:
[----:B-1----:R1:W2:Y:S02]  /*20f40*/  SYNCS.PHASECHK.TRANS64.TRYWAIT P3, [R3+URZ+0x28830], R6 ;  /* 0x02883006030075a7 */ /* 0x0022a4000806017f */
[----:B--2---:R-:W-:Y:S05]  /*20f50*/  @!P3 NANOSLEEP.SYNCS 0x989680 ;  /* 0x009896800000b95d */ /* 0x004fea0003900000 */
[----:B------:R-:W2:Y:S02]  /*20f60*/  @!P3 SYNCS.PHASECHK.TRANS64 P3, [R3+URZ+0x28830], R6 ;  /* 0x028830060300b5a7 */ /* 0x000ea4000806007f */
[----:B--2---:R-:W-:Y:S05]  /*20f70*/  @!P3 BRA `(.L_x_9577) ;  /* 0xfffffffc00f0b947 */ /* 0x004fea000383ffff */
[----:B------:R-:W-:Y:S05]  /*20f80*/  BRA `(.L_x_9576) ;  /* 0xffffff2400987947 */ /* 0x000fea000383ffff */
.L_x_9581:
[----:B-1----:R1:W2:Y:S02]  /*20f90*/  SYNCS.PHASECHK.TRANS64.TRYWAIT P2, [R6+URZ+0x28850], R3 ;  /* 0x02885003060075a7 */ /* 0x0022a4000804017f */
[----:B--2---:R-:W-:Y:S05]  /*20fa0*/  @!P2 NANOSLEEP.SYNCS 0x989680 ;  /* 0x009896800000a95d */ /* 0x004fea0003900000 */
[----:B------:R-:W2:Y:S02]  /*20fb0*/  @!P2 SYNCS.PHASECHK.TRANS64 P2, [R6+URZ+0x28850], R3 ;  /* 0x028850030600a5a7 */ /* 0x000ea4000804007f */
[----:B--2---:R-:W-:Y:S05]  /*20fc0*/  @!P2 BRA `(.L_x_9581) ;  /* 0xfffffffc00f0a947 */ /* 0x004fea000383ffff */
[----:B------:R-:W-:Y:S05]  /*20fd0*/  BRA `(.L_x_9578) ;  /* 0xffffff2800a87947 */ /* 0x000fea000383ffff */
.L_x_9586:
[----:B-1----:R1:W2:Y:S02]  /*20fe0*/  SYNCS.PHASECHK.TRANS64.TRYWAIT P0, [R12+URZ+0x28850], R5 ;  /* 0x028850050c0075a7 */ /* 0x0022a4000800017f */
[----:B--2---:R-:W-:Y:S05]  /*20ff0*/  @!P0 NANOSLEEP.SYNCS 0x989680 ;  /* 0x009896800000895d */ /* 0x004fea0003900000 */
[----:B------:R-:W2:Y:S02]  /*21000*/  @!P0 SYNCS.PHASECHK.TRANS64 P0, [R12+URZ+0x28850], R5 ;  /* 0x028850050c0085a7 */ /* 0x000ea4000800007f */
[----:B--2---:R-:W-:Y:S05]  /*21010*/  @!P0 BRA `(.L_x_9586) ;  /* 0xfffffffc00f08947 */ /* 0x004fea000383ffff */
[----:B------:R-:W-:Y:S05]  /*21020*/  BRA `(.L_x_9585) ;  /* 0xffffff4400d87947 */ /* 0x000fea000383ffff */
.L_x_9600:
[----:B------:R-:W-:Y:S02]  /*21030*/  IMAD.MOV.U32 R13, RZ, RZ, R4 ;  /* 0x000000ffff0d7224 */ /* 0x000fe400078e0004 */
[----:B------:R-:W-:Y:S02]  /*21040*/  IMAD.MOV.U32 R12, RZ, RZ, RZ ;  /* 0x000000ffff0c7224 */ /* 0x000fe400078e00ff */
[----:B------:R-:W-:Y:S02]  /*21050*/  IMAD.MOV.U32 R11, RZ, RZ, 0x181f ;  /* 0x0000181fff0b7424 */ /* 0x000fe400078e00ff */
[----:B------:R-:W-:-:S07]  /*21060*/  IMAD.MOV.U32 R15, RZ, RZ, -0x1 ;  /* 0xffffffffff0f7424 */ /* 0x000fce00078e00ff */
[----:B01----:R-:W-:Y:S05]  /*21070*/  WARPSYNC.COLLECTIVE R15, `(.L_x_9823) ;  /* 0x000000000f087348 */ /* 0x003fea0003c00000 */
[----:B------:R2:W3:Y:S02]  /*21080*/  SHFL.IDX P6, R14, R13, R12, R11 ;  /* 0x0000000c0d0e7389 */ /* 0x0004e400000c000b */
[----:B0123--:R-:W-:Y:S01]  /*21090*/  ENDCOLLECTIVE ;  /* 0x000000000000791b */ /* 0x00ffe20003800000 */
.L_x_9823:
[----:B------:R-:W-:Y:S02]  /*210a0*/  IMAD.MOV.U32 R13, RZ, RZ, R3 ;  /* 0x000000ffff0d7224 */ /* 0x000fe400078e0003 */
[----:B------:R-:W-:-:S07]  /*210b0*/  IMAD.MOV.U32 R0, RZ, RZ, R14 ;  /* 0x000000ffff007224 */ /* 0x000fce00078e000e */
[----:B------:R-:W-:Y:S05]  /*210c0*/  WARPSYNC.COLLECTIVE R15, `(.L_x_9824) ;  /* 0x000000000f087348 */ /* 0x000fea0003c00000 */
[----:B------:R0:W1:Y:S02]  /*210d0*/  SHFL.IDX P6, R14, R13, R12, R11 ;  /* 0x0000000c0d0e7389 */ /* 0x00006400000c000b */
[----:B01----:R-:W-:Y:S01]  /*210e0*/  ENDCOLLECTIVE ;  /* 0x000000000000791b */ /* 0x003fe20003800000 */
.L_x_9824:
[----:B------:R-:W-:Y:S05]  /*210f0*/  BRA `(.L_x_9825) ;  /* 0xffffff6800fc7947 */ /* 0x000fea000383ffff */
.L_x_9603:
        /* <DEDUP_REMOVED lines=8> */
.L_x_9827:
[----:B------:R-:W-:Y:S05]  /*21180*/  BSYNC B1 ;  /* 0x0000000000017941 */ /* 0x000fea0003800000 */
.L_x_9826:
        /* <DEDUP_REMOVED lines=8> */
.L_x_9828:
[----:B------:R-:W-:Y:S05]  /*21210*/  BRA `(.L_x_9829) ;  /* 0xffffff6800fc7947 */ /* 0x000fea000383ffff */
.L_x_9606:
        /* <DEDUP_REMOVED lines=8> */
.L_x_9831:
[----:B------:R-:W-:Y:S05]  /*212a0*/  BSYNC B1 ;  /* 0x0000000000017941 */ /* 0x000fea0003800000 */
.L_x_9830:
        /* <DEDUP_REMOVED lines=8> */
.L_x_9832:
[----:B------:R-:W-:Y:S05]  /*21330*/  BRA `(.L_x_9833) ;  /* 0xffffff6800fc7947 */ /* 0x000fea000383ffff */
.L_x_9609:
        /* <DEDUP_REMOVED lines=8> */
.L_x_9835:
[----:B------:R-:W-:Y:S05]  /*213c0*/  BSYNC B1 ;  /* 0x0000000000017941 */ /* 0x000fea0003800000 */
.L_x_9834:
        /* <DEDUP_REMOVED lines=8> */
.L_x_9836:
[----:B------:R-:W-:Y:S05]  /*21450*/  BRA `(.L_x_9837) ;  /* 0xffffff6800fc7947 */ /* 0x000fea000383ffff */
.L_x_9626:
        /* <DEDUP_REMOVED lines=11> */
.L_x_9839:
[----:B------:R-:W-:Y:S05]  /*21510*/  BSYNC B1 ;  /* 0x0000000000017941 */ /* 0x000fea0003800000 */
.L_x_9838:
[----:B------:R-:W-:Y:S05]  /*21520*/  BRA `(.L_x_9840) ;  /* 0xffffff8000947947 */ /* 0x000fea000383ffff */
.L_x_9628:
[----:B------:R-:W-:Y:S01]  /*21530*/  BSSY B1, `(.L_x_9841) ;  /* 0x0000006000017945 */ /* 0x000fe20003800000 */
[----:B------:R-:W-:-:S07]  /*21540*/  IMAD.MOV.U32 R15, RZ, RZ, -0x1 ;  /* 0xffffffffff0f7424 */ /* 0x000fce00078e00ff */
[----:B01----:R-:W-:Y:S05]  /*21550*/  WARPSYNC.COLLECTIVE R15, `(.L_x_9842) ;  /* 0x000000000f0c7348 */ /* 0x003fea0003c00000 */
[----:B------:R-:W-:Y:S02]  /*21560*/  ELECT P6, UR62, PT ;  /* 0x00000000003e782f */ /* 0x000fe400038c0000 */
[----:B------:R-:W-:Y:S01]  /*21570*/  MOV R14, UR62 ;  /* 0x0000003e000e7c02 */ /* 0x000fe20008000f00 */
[----:B01----:R-:W-:Y:S10]  /*21580*/  ENDCOLLECTIVE ;  /* 0x000000000000791b */ /* 0x003ff40003800000 */
.L_x_9842:
[----:B------:R-:W-:Y:S05]  /*21590*/  BSYNC B1 ;  /* 0x0000000000017941 */ /* 0x000fea0003800000 */
.L_x_9841:
[----:B------:R-:W-:Y:S01]  /*215a0*/  PLOP3.LUT P1, PT, P6, PT, PT, 0x80, 0x0 ;  /* 0x000000000000781c */ /* 0x000fe2000372f070 */
[----:B------:R-:W-:-:S12]  /*215b0*/  BRA `(.L_x_9627) ;  /* 0xffffff8000887947 */ /* 0x000fd8000383ffff */
.L_x_9630:
[----:B-1----:R-:W2:Y:S02]  /*215c0*/  LDL R3, [R1+0x4] ;  /* 0x0000040001037983 */ /* 0x002ea40000100800 */
[----:B--2---:R1:W2:Y:S02]  /*215d0*/  SYNCS.PHASECHK.TRANS64.TRYWAIT P0, [R3+URZ+0x28820], R2 ;  /* 0x02882002030075a7 */ /* 0x0042a4000800017f */
[----:B--2---:R-:W-:Y:S05]  /*215e0*/  @!P0 NANOSLEEP.SYNCS 0x989680 ;  /* 0x009896800000895d */ /* 0x004fea0003900000 */
[----:B------:R-:W2:Y:S02]  /*215f0*/  @!P0 SYNCS.PHASECHK.TRANS64 P0, [R3+URZ+0x28820], R2 ;  /* 0x02882002030085a7 */ /* 0x000ea4000800007f */
[----:B--2---:R-:W-:Y:S05]  /*21600*/  @!P0 BRA `(.L_x_9630) ;  /* 0xfffffffc00ec8947 */ /* 0x004fea000383ffff */
[----:B------:R-:W-:Y:S05]  /*21610*/  BRA `(.L_x_9843) ;  /* 0xffffff8000987947 */ /* 0x000fea000383ffff */
.L_x_9634:
[----:B-1----:R1:W2:Y:S02]  /*21620*/  SYNCS.PHASECHK.TRANS64.TRYWAIT P0, [R4+URZ+0x288a0], R8 ;  /* 0x0288a008040075a7 */ /* 0x0022a4000800017f */
[----:B--2---:R-:W-:Y:S05]  /*21630*/  @!P0 NANOSLEEP.SYNCS 0x989680 ;  /* 0x009896800000895d */ /* 0x004fea0003900000 */
[----:B------:R-:W2:Y:S02]  /*21640*/  @!P0 SYNCS.PHASECHK.TRANS64 P0, [R4+URZ+0x288a0], R8 ;  /* 0x0288a008040085a7 */ /* 0x000ea4000800007f */
[----:B--2---:R-:W-:Y:S05]  /*21650*/  @!P0 BRA `(.L_x_9634) ;  /* 0xfffffffc00f08947 */ /* 0x004fea000383ffff */
[----:B------:R-:W-:Y:S05]  /*21660*/  BRA `(.L_x_9844) ;  /* 0xffffff8000bc7947 */ /* 0x000fea000383ffff */
.L_x_9640:
[----:B--2---:R2:W3:Y:S02]  /*21670*/  SYNCS.PHASECHK.TRANS64.TRYWAIT P0, [R4+URZ+0x288c0], R8 ;  /* 0x0288c008040075a7 */ /* 0x0044e4000800017f */
[----:B---3--:R-:W-:Y:S05]  /*21680*/  @!P0 NANOSLEEP.SYNCS 0x989680 ;  /* 0x009896800000895d */ /* 0x008fea0003900000 */
[----:B------:R-:W3:Y:S02]  /*21690*/  @!P0 SYNCS.PHASECHK.TRANS64 P0, [R4+URZ+0x288c0], R8 ;  /* 0x0288c008040085a7 */ /* 0x000ee4000800007f */
[----:B---3--:R-:W-:Y:S05]  /*216a0*/  @!P0 BRA `(.L_x_9640) ;  /* 0xfffffffc00f08947 */ /* 0x008fea000383ffff */
[----:B------:R-:W-:Y:S05]  /*216b0*/  BRA `(.L_x_9845) ;  /* 0xffffff8400807947 */ /* 0x000fea000383ffff */
.L_x_9648:
[----:B-1----:R1:W2:Y:S02]  /*216c0*/  SYNCS.PHASECHK.TRANS64.TRYWAIT P0, [R6+URZ+0x288a0], R5 ;  /* 0x0288a005060075a7 */ /* 0x0022a4000800017f */
[----:B--2---:R-:W-:Y:S05]  /*216d0*/  @!P0 NANOSLEEP.SYNCS 0x989680 ;  /* 0x009896800000895d */ /* 0x004fea0003900000 */
[----:B------:R-:W2:Y:S02]  /*216e0*/  @!P0 SYNCS.PHASECHK.TRANS64 P0, [R6+URZ+0x288a0], R5 ;  /* 0x0288a005060085a7 */ /* 0x000ea4000800007f */
[----:B--2---:R-:W-:Y:S05]  /*216f0*/  @!P0 BRA `(.L_x_9648) ;  /* 0xfffffffc00f08947 */ /* 0x004fea000383ffff */
[----:B------:R-:W-:Y:S05]  /*21700*/  BRA `(.L_x_9846) ;  /* 0xffffff8800987947 */ /* 0x000fea000383ffff */
.L_x_9654:
[----:B--2---:R2:W3:Y:S02]  /*21710*/  SYNCS.PHASECHK.TRANS64.TRYWAIT P0, [R6+URZ+0x288c0], R5 ;  /* 0x0288c005060075a7 */ /* 0x0044e4000800017f */
[----:B---3--:R-:W-:Y:S05]  /*21720*/  @!P0 NANOSLEEP.SYNCS 0x989680 ;  /* 0x009896800000895d */ /* 0x008fea0003900000 */
[----:B------:R-:W3:Y:S02]  /*21730*/  @!P0 SYNCS.PHASECHK.TRANS64 P0, [R6+URZ+0x288c0], R5 ;  /* 0x0288c005060085a7 */ /* 0x000ee4000800007f */
[----:B---3--:R-:W-:Y:S05]  /*21740*/  @!P0 BRA `(.L_x_9654) ;  /* 0xfffffffc00f08947 */ /* 0x008fea000383ffff */
[----:B------:R-:W-:Y:S05]  /*21750*/  BRA `(.L_x_9847) ;  /* 0xffffff8c00547947 */ /* 0x000fea000383ffff */
.L_x_9668:
        /* <DEDUP_REMOVED lines=11> */
.L_x_9849:
[----:B------:R-:W-:Y:S05]  /*21810*/  BSYNC B0 ;  /* 0x0000000000007941 */ /* 0x000fea0003800000 */
.L_x_9848:
[----:B------:R-:W-:Y:S05]  /*21820*/  BRA `(.L_x_9850) ;  /* 0xffffff9400ec7947 */ /* 0x000fea000383ffff */
.L_x_9670:
[----:B------:R-:W-:Y:S01]  /*21830*/  BSSY B0, `(.L_x_9851) ;  /* 0x0000006000007945 */ /* 0x000fe20003800000 */
[----:B------:R-:W-:-:S07]  /*21840*/  IMAD.MOV.U32 R15, RZ, RZ, -0x1 ;  /* 0xffffffffff0f7424 */ /* 0x000fce00078e00ff */
[----:B01----:R-:W-:Y:S05]  /*21850*/  WARPSYNC.COLLECTIVE R15, `(.L_x_9852) ;  /* 0x000000000f0c7348 */ /* 0x003fea0003c00000 */
[----:B------:R-:W-:Y:S02]  /*21860*/  ELECT P6, UR62, PT ;  /* 0x00000000003e782f */ /* 0x000fe400038c0000 */
[----:B------:R-:W-:Y:S01]  /*21870*/  MOV R14, UR62 ;  /* 0x0000003e000e7c02 */ /* 0x000fe20008000f00 */
[----:B01----:R-:W-:Y:S10]  /*21880*/  ENDCOLLECTIVE ;  /* 0x000000000000791b */ /* 0x003ff40003800000 */
.L_x_9852:
[----:B------:R-:W-:Y:S05]  /*21890*/  BSYNC B0 ;  /* 0x0000000000007941 */ /* 0x000fea0003800000 */
.L_x_9851:
[----:B------:R-:W-:Y:S05]  /*218a0*/  BRA `(.L_x_9853) ;  /* 0xffffff9400fc7947 */ /* 0x000fea000383ffff */
.L_x_9672:
[----:B-1----:R1:W2:Y:S02]  /*218b0*/  SYNCS.PHASECHK.TRANS64.TRYWAIT P0, [R0+URZ+0x28840], R2 ;  /* 0x02884002000075a7 */ /* 0x0022a4000800017f */
[----:B--2---:R-:W-:Y:S05]  /*218c0*/  @!P0 NANOSLEEP.SYNCS 0x989680 ;  /* 0x009896800000895d */ /* 0x004fea0003900000 */
[----:B------:R-:W2:Y:S02]  /*218d0*/  @!P0 SYNCS.PHASECHK.TRANS64 P0, [R0+URZ+0x28840], R2 ;  /* 0x02884002000085a7 */ /* 0x000ea4000800007f */
[----:B--2---:R-:W-:Y:S05]  /*218e0*/  @!P0 BRA `(.L_x_9672) ;  /* 0xfffffffc00f08947 */ /* 0x004fea000383ffff */
[----:B------:R-:W-:Y:S05]  /*218f0*/  BRA `(.L_x_9854) ;  /* 0xffffff9800687947 */ /* 0x000fea000383ffff */
.L_x_9676:
        /* <DEDUP_REMOVED lines=9> */
[----:B0----5:R-:W-:Y:S05]  /*21990*/  WARPSYNC.COLLECTIVE R15, `(.L_x_9855) ;  /* 0x000000000f087348 */ /* 0x021fea0003c00000 */
[----:B------:R1:W2:Y:S02]  /*219a0*/  SHFL.IDX P6, R14, R13, R12, R11 ;  /* 0x0000000c0d0e7389 */ /* 0x0002a400000c000b */
[----:B012--5:R-:W-:Y:S01]  /*219b0*/  ENDCOLLECTIVE ;  /* 0x000000000000791b */ /* 0x027fe20003800000 */
.L_x_9855:
[----:B------:R-:W-:Y:S02]  /*219c0*/  IMAD.MOV.U32 R13, RZ, RZ, R3 ;  /* 0x000000ffff0d7224 */ /* 0x000fe400078e0003 */
[----:B------:R-:W-:-:S07]  /*219d0*/  IMAD.MOV.U32 R4, RZ, RZ, R14 ;  /* 0x000000ffff047224 */ /* 0x000fce00078e000e */
[----:B------:R-:W-:Y:S05]  /*219e0*/  WARPSYNC.COLLECTIVE R15, `(.L_x_9856) ;  /* 0x000000000f087348 */ /* 0x000fea0003c00000 */
[----:B------:R0:W1:Y:S02]  /*219f0*/  SHFL.IDX P6, R14, R13, R12, R11 ;  /* 0x0000000c0d0e7389 */ /* 0x00006400000c000b */
[----:B01----:R-:W-:Y:S01]  /*21a00*/  ENDCOLLECTIVE ;  /* 0x000000000000791b */ /* 0x003fe20003800000 */
.L_x_9856:
[----:B------:R-:W-:Y:S02]  /*21a10*/  IMAD.MOV.U32 R13, RZ, RZ, R2 ;  /* 0x000000ffff0d7224 */ /* 0x000fe400078e0002 */
[----:B------:R-:W-:Y:S02]  /*21a20*/  IMAD.MOV.U32 R12, RZ, RZ, 0x1 ;  /* 0x00000001ff0c7424 */ /* 0x000fe400078e00ff */
[----:B------:R-:W-:-:S07]  /*21a30*/  IMAD.MOV.U32 R5, RZ, RZ, R14 ;  /* 0x000000ffff057224 */ /* 0x000fce00078e000e */
[----:B------:R-:W-:Y:S05]  /*21a40*/  WARPSYNC.COLLECTIVE R15, `(.L_x_9857) ;  /* 0x000000000f087348 */ /* 0x000fea0003c00000 */
[----:B------:R0:W1:Y:S02]  /*21a50*/  SHFL.IDX P6, R14, R13, R12, R11 ;  /* 0x0000000c0d0e7389 */ /* 0x00006400000c000b */
[----:B01----:R-:W-:Y:S01]  /*21a60*/  ENDCOLLECTIVE ;  /* 0x000000000000791b */ /* 0x003fe20003800000 */
.L_x_9857:
        /* <DEDUP_REMOVED lines=10> */
.L_x_9858:
[----:B------:R-:W-:Y:S01]  /*21b10*/  @!PT LDS RZ, [RZ] ;  /* 0x00000000fffff984 */ /* 0x000fe20000000800 */
[----:B------:R-:W-:Y:S01]  /*21b20*/  @!PT LDS RZ, [RZ] ;  /* 0x00000000fffff984 */ /* 0x000fe20000000800 */
[----:B------:R-:W-:Y:S01]  /*21b30*/  @!PT LDS RZ, [RZ] ;  /* 0x00000000fffff984 */ /* 0x000fe20000000800 */
[----:B------:R-:W-:Y:S04]  /*21b40*/  @!P2 LDGSTS.E.BYPASS.LTC128B.128 [R8+0x10400], desc[UR40][R4.64], !P0 ;  /* 0x104000000408afae */ /* 0x000fe8000c101d68 */
[----:B------:R0:W-:Y:S01]  /*21b50*/  @!P2 LDGSTS.E.BYPASS.LTC128B.128 [R8+0x14400], desc[UR40][R4.64+0x80], !P1 ;  /* 0x144000800408afae */ /* 0x0001e2000c901d68 */
[----:B------:R-:W-:Y:S01]  /*21b60*/  ISETP.GE.AND P2, PT, R7, R0, PT ;  /* 0x000000000700720c */ /* 0x000fe20003f46270 */
[----:B------:R-:W-:Y:S02]  /*21b70*/  IMAD.MOV.U32 R13, RZ, RZ, R2 ;  /* 0x000000ffff0d7224 */ /* 0x000fe400078e0002 */
[----:B------:R-:W-:Y:S02]  /*21b80*/  IMAD.MOV.U32 R12, RZ, RZ, 0x2 ;  /* 0x00000002ff0c7424 */ /* 0x000fe400078e00ff */
[----:B0-----:R-:W-:-:S08]  /*21b90*/  IMAD.MOV.U32 R4, RZ, RZ, R14 ;  /* 0x000000ffff047224 */ /* 0x001fd000078e000e */
[----:B------:R-:W-:Y:S05]  /*21ba0*/  WARPSYNC.COLLECTIVE R15, `(.L_x_9859) ;  /* 0x000000000f087348 */ /* 0x000fea0003c00000 */
[----:B------:R0:W1:Y:S02]  /*21bb0*/  SHFL.IDX P6, R14, R13, R12, R11 ;  /* 0x0000000c0d0e7389 */ /* 0x00006400000c000b */
[----:B01----:R-:W-:Y:S01]  /*21bc0*/  ENDCOLLECTIVE ;  /* 0x000000000000791b */ /* 0x003fe20003800000 */
.L_x_9859:
        /* <DEDUP_REMOVED lines=10> */
.L_x_9860:
[----:B------:R-:W-:Y:S01]  /*21c70*/  @!PT LDS RZ, [RZ] ;  /* 0x00000000fffff984 */ /* 0x000fe20000000800 */
[----:B------:R-:W-:Y:S01]  /*21c80*/  @!PT LDS RZ, [RZ] ;  /* 0x00000000fffff984 */ /* 0x000fe20000000800 */
[----:B------:R-:W-:Y:S01]  /*21c90*/  @!PT LDS RZ, [RZ] ;  /* 0x00000000fffff984 */ /* 0x000fe20000000800 */
[----:B------:R-:W-:Y:S04]  /*21ca0*/  @!P2 LDGSTS.E.BYPASS.LTC128B.128 [R8+0x10c00], desc[UR40][R4.64], !P0 ;  /* 0x10c000000408afae */ /* 0x000fe8000c101d68 */
[----:B------:R0:W-:Y:S01]  /*21cb0*/  @!P2 LDGSTS.E.BYPASS.LTC128B.128 [R8+0x14c00], desc[UR40][R4.64+0x80], !P1 ;  /* 0x14c000800408afae */ /* 0x0001e2000c901d68 */
[----:B------:R-:W-:Y:S02]  /*21cc0*/  IMAD.MOV.U32 R13, RZ, RZ, R2 ;  /* 0x000000ffff0d7224 */ /* 0x000fe400078e0002 */
[----:B------:R-:W-:Y:S02]  /*21cd0*/  IMAD.MOV.U32 R12, RZ, RZ, 0x3 ;  /* 0x00000003ff0c7424 */ /* 0x000fe400078e00ff */
[----:B0-----:R-:W-:-:S05]  /*21ce0*/  VIADD R4, R17, 0x20 ;  /* 0x0000002011047836 */ /* 0x001fca0000000000 */
[----:B------:R-:W-:Y:S01]  /*21cf0*/  ISETP.GE.AND P2, PT, R4, R0, PT ;  /* 0x000000000400720c */ /* 0x000fe20003f46270 */
[----:B------:R-:W-:-:S12]  /*21d00*/  IMAD.MOV.U32 R4, RZ, RZ, R14 ;  /* 0x000000ffff047224 */ /* 0x000fd800078e000e */
[----:B------:R-:W-:Y:S05]  /*21d10*/  WARPSYNC.COLLECTIVE R15, `(.L_x_9861) ;  /* 0x000000000f087348 */ /* 0x000fea0003c00000 */
[----:B------:R0:W1:Y:S02]  /*21d20*/  SHFL.IDX P6, R14, R13, R12, R11 ;  /* 0x0000000c0d0e7389 */ /* 0x00006400000c000b */
[----:B01----:R-:W-:Y:S01]  /*21d30*/  ENDCOLLECTIVE ;  /* 0x000000000000791b */ /* 0x003fe20003800000 */
.L_x_9861:
        /* <DEDUP_REMOVED lines=9> */
.L_x_9862:
[----:B------:R-:W-:-:S05]  /*21dd0*/  @!P2 LOP3.LUT R5, R5, R4, RZ, 0x3c, !PT ;  /* 0x000000040505a212 */ /* 0x000fca00078e3cff */
        /* <DEDUP_REMOVED lines=13> */
.L_x_9863:
        /* <DEDUP_REMOVED lines=9> */
.L_x_9864:
        /* <DEDUP_REMOVED lines=14> */
.L_x_9865:
        /* <DEDUP_REMOVED lines=9> */
.L_x_9866:
        /* <DEDUP_REMOVED lines=14> */
.L_x_9867:
        /* <DEDUP_REMOVED lines=9> */
.L_x_9868:
        /* <DEDUP_REMOVED lines=14> */
.L_x_9869:
        /* <DEDUP_REMOVED lines=15> */
.L_x_9870:
[----:B------:R-:W-:Y:S01]  /*223f0*/  IMAD.MOV.U32 R3, RZ, RZ, R14 ;  /* 0x000000ffff037224 */ /* 0x000fe200078e000e */
[----:B------:R-:W-:Y:S06]  /*22400*/  BRA `(.L_x_9871) ;  /* 0xffffff9c00387947 */ /* 0x000fec000383ffff */
.L_x_9681:
[----:B-1----:R-:W4:Y:S02]  /*22410*/  LDL R2, [R1+0x4] ;  /* 0x0000040001027983 */ /* 0x002f240000100800 */
[----:B----4-:R1:W4:Y:S02]  /*22420*/  SYNCS.PHASECHK.TRANS64.TRYWAIT P0, [R2+URZ+0x28820], R0 ;  /* 0x02882000020075a7 */ /* 0x010324000800017f */
[----:B----4-:R-:W-:Y:S05]  /*22430*/  @!P0 NANOSLEEP.SYNCS 0x989680 ;  /* 0x009896800000895d */ /* 0x010fea0003900000 */
[----:B------:R-:W4:Y:S02]  /*22440*/  @!P0 SYNCS.PHASECHK.TRANS64 P0, [R2+URZ+0x28820], R0 ;  /* 0x02882000020085a7 */ /* 0x000f24000800007f */
[----:B----4-:R-:W-:Y:S05]  /*22450*/  @!P0 BRA `(.L_x_9681) ;  /* 0xfffffffc00ec8947 */ /* 0x010fea000383ffff */
[----:B------:R-:W-:Y:S05]  /*22460*/  BRA `(.L_x_9872) ;  /* 0xffffff9c00a87947 */ /* 0x000fea000383ffff */
.L_x_9690:
[----:B--2---:R2:W3:Y:S02]  /*22470*/  SYNCS.PHASECHK.TRANS64.TRYWAIT P0, [R3+URZ+0x28840], R0 ;  /* 0x02884000030075a7 */ /* 0x0044e4000800017f */
[----:B---3--:R-:W-:Y:S05]  /*22480*/  @!P0 NANOSLEEP.SYNCS 0x989680 ;  /* 0x009896800000895d */ /* 0x008fea0003900000 */
[----:B------:R-:W3:Y:S02]  /*22490*/  @!P0 SYNCS.PHASECHK.TRANS64 P0, [R3+URZ+0x28840], R0 ;  /* 0x02884000030085a7 */ /* 0x000ee4000800007f */
[----:B---3--:R-:W-:Y:S05]  /*224a0*/  @!P0 BRA `(.L_x_9690) ;  /* 0xfffffffc00f08947 */ /* 0x008fea000383ffff */
[----:B------:R-:W-:Y:S05]  /*224b0*/  BRA `(.L_x_9873) ;  /* 0xffffffa0006c7947 */ /* 0x000fea000383ffff */
.L_x_9696:
[----:B-1----:R1:W2:Y:S02]  /*224c0*/  SYNCS.PHASECHK.TRANS64.TRYWAIT P0, [R0+URZ+0x28860], R3 ;  /* 0x02886003000075a7 */ /* 0x0022a4000800017f */
[----:B--2---:R-:W-:Y:S05]  /*224d0*/  @!P0 NANOSLEEP.SYNCS 0x989680 ;  /* 0x009896800000895d */ /* 0x004fea0003900000 */
[----:B------:R-:W2:Y:S02]  /*224e0*/  @!P0 SYNCS.PHASECHK.TRANS64 P0, [R0+URZ+0x28860], R3 ;  /* 0x02886003000085a7 */ /* 0x000ea4000800007f */
[----:B--2---:R-:W-:Y:S05]  /*224f0*/  @!P0 BRA `(.L_x_9696) ;  /* 0xfffffffc00f08947 */ /* 0x004fea000383ffff */
[----:B------:R-:W-:Y:S05]  /*22500*/  BRA `(.L_x_9874) ;  /* 0xffffffa400487947 */ /* 0x000fea000383ffff */
.L_x_9706:
[----:B--2---:R2:W3:Y:S02]  /*22510*/  SYNCS.PHASECHK.TRANS64.TRYWAIT P0, [R3+URZ+0x28840], R2 ;  /* 0x02884002030075a7 */ /* 0x0044e4000800017f */
[----:B---3--:R-:W-:Y:S05]  /*22520*/  @!P0 NANOSLEEP.SYNCS 0x989680 ;  /* 0x009896800000895d */ /* 0x008fea0003900000 */
[----:B------:R-:W3:Y:S02]  /*22530*/  @!P0 SYNCS.PHASECHK.TRANS64 P0, [R3+URZ+0x28840], R2 ;  /* 0x02884002030085a7 */ /* 0x000ee4000800007f */
[----:B---3--:R-:W-:Y:S05]  /*22540*/  @!P0 BRA `(.L_x_9706) ;  /* 0xfffffffc00f08947 */ /* 0x008fea000383ffff */
[----:B------:R-:W-:Y:S05]  /*22550*/  BRA `(.L_x_9875) ;  /* 0xffffffa800f07947 */ /* 0x000fea000383ffff */
.L_x_9712:
[----:B-1----:R1:W2:Y:S02]  /*22560*/  SYNCS.PHASECHK.TRANS64.TRYWAIT P0, [R2+URZ+0x28860], R3 ;  /* 0x02886003020075a7 */ /* 0x0022a4000800017f */
[----:B--2---:R-:W-:Y:S05]  /*22570*/  @!P0 NANOSLEEP.SYNCS 0x989680 ;  /* 0x009896800000895d */ /* 0x004fea0003900000 */
[----:B------:R-:W2:Y:S02]  /*22580*/  @!P0 SYNCS.PHASECHK.TRANS64 P0, [R2+URZ+0x28860], R3 ;  /* 0x02886003020085a7 */ /* 0x000ea4000800007f */
[----:B--2---:R-:W-:Y:S05]  /*22590*/  @!P0 BRA `(.L_x_9712) ;  /* 0xfffffffc00f08947 */ /* 0x004fea000383ffff */
[----:B------:R-:W-:Y:S05]  /*225a0*/  BRA `(.L_x_9876) ;  /* 0xffffffac00cc7947 */ /* 0x000fea000383ffff */
.L_x_9722:
[----:B---3--:R3:W4:Y:S02]  /*225b0*/  SYNCS.PHASECHK.TRANS64.TRYWAIT P0, [R3+URZ+0x28840], R2 ;  /* 0x02884002030075a7 */ /* 0x008724000800017f */
[----:B----4-:R-:W-:Y:S05]  /*225c0*/  @!P0 NANOSLEEP.SYNCS 0x989680 ;  /* 0x009896800000895d */ /* 0x010fea0003900000 */
[----:B------:R-:W4:Y:S02]  /*225d0*/  @!P0 SYNCS.PHASECHK.TRANS64 P0, [R3+URZ+0x28840], R2 ;  /* 0x02884002030085a7 */ /* 0x000f24000800007f */
[----:B----4-:R-:W-:Y:S05]  /*225e0*/  @!P0 BRA `(.L_x_9722) ;  /* 0xfffffffc00f08947 */ /* 0x010fea000383ffff */
[----:B------:R-:W-:Y:S05]  /*225f0*/  BRA `(.L_x_9877) ;  /* 0xffffffb400507947 */ /* 0x000fea000383ffff */
.L_x_9728:
[----:B-1----:R1:W2:Y:S02]  /*22600*/  SYNCS.PHASECHK.TRANS64.TRYWAIT P0, [R2+URZ+0x28860], R5 ;  /* 0x02886005020075a7 */ /* 0x0022a4000800017f */
[----:B--2---:R-:W-:Y:S05]  /*22610*/  @!P0 NANOSLEEP.SYNCS 0x989680 ;  /* 0x009896800000895d */ /* 0x004fea0003900000 */
[----:B------:R-:W2:Y:S02]  /*22620*/  @!P0 SYNCS.PHASECHK.TRANS64 P0, [R2+URZ+0x28860], R5 ;  /* 0x02886005020085a7 */ /* 0x000ea4000800007f */
[----:B--2---:R-:W-:Y:S05]  /*22630*/  @!P0 BRA `(.L_x_9728) ;  /* 0xfffffffc00f08947 */ /* 0x004fea000383ffff */
[----:B------:R-:W-:Y:S05]  /*22640*/  BRA `(.L_x_9878) ;  /* 0xffffffb800287947 */ /* 0x000fea000383ffff */
.L_x_9740:
[----:B--2---:R2:W4:Y:S02]  /*22650*/  SYNCS.PHASECHK.TRANS64.TRYWAIT P0, [R0+URZ+0x28860], R2 ;  /* 0x02886002000075a7 */ /* 0x004524000800017f */
[----:B----4-:R-:W-:Y:S05]  /*22660*/  @!P0 NANOSLEEP.SYNCS 0x989680 ;  /* 0x009896800000895d */ /* 0x010fea0003900000 */
[----:B------:R-:W4:Y:S02]  /*22670*/  @!P0 SYNCS.PHASECHK.TRANS64 P0, [R0+URZ+0x28860], R2 ;  /* 0x02886002000085a7 */ /* 0x000f24000800007f */
[----:B----4-:R-:W-:Y:S05]  /*22680*/  @!P0 BRA `(.L_x_9740) ;  /* 0xfffffffc00f08947 */ /* 0x010fea000383ffff */
[----:B------:R-:W-:Y:S05]  /*22690*/  BRA `(.L_x_9879) ;  /* 0xffffffbc008c7947 */ /* 0x000fea000383ffff */
.L_x_9748:
[----:B------:R-:W-:Y:S01]  /*226a0*/  BSSY B0, `(.L_x_9880) ;  /* 0x0000008000007945 */ /* 0x000fe20003800000 */
[----:B0-----:R-:W-:Y:S02]  /*226b0*/  IMAD.MOV.U32 R13, RZ, RZ, R16 ;  /* 0x000000ffff0d7224 */ /* 0x001fe400078e0010 */
[----:B------:R-:W-:Y:S02]  /*226c0*/  IMAD.MOV.U32 R12, RZ, RZ, RZ ;  /* 0x000000ffff0c7224 */ /* 0x000fe400078e00ff */
[----:B--2---:R-:W-:Y:S02]  /*226d0*/  IMAD.MOV.U32 R11, RZ, RZ, 0x1f ;  /* 0x0000001fff0b7424 */ /* 0x004fe400078e00ff */
[----:B------:R-:W-:-:S07]  /*226e0*/  IMAD.MOV.U32 R15, RZ, RZ, -0x1 ;  /* 0xffffffffff0f7424 */ /* 0x000fce00078e00ff */
[----:B-1---5:R-:W-:Y:S05]  /*226f0*/  WARPSYNC.COLLECTIVE R15, `(.L_x_9881) ;  /* 0x000000000f087348 */ /* 0x022fea0003c00000 */
[----:B------:R0:W2:Y:S02]  /*22700*/  SHFL.IDX P6, R14, R13, R12, R11 ;  /* 0x0000000c0d0e7389 */ /* 0x0000a400000c000b */
[----:B012--5:R-:W-:Y:S01]  /*22710*/  ENDCOLLECTIVE ;  /* 0x000000000000791b */ /* 0x027fe20003800000 */
.L_x_9881:
[----:B------:R-:W-:Y:S05]  /*22720*/  BSYNC B0 ;  /* 0x0000000000007941 */ /* 0x000fea0003800000 */
.L_x_9880:
        /* <DEDUP_REMOVED lines=10> */
.L_x_9882:
        /* <DEDUP_REMOVED lines=16> */
.L_x_9883:
        /* <DEDUP_REMOVED lines=9> */
.L_x_9884:
        /* <DEDUP_REMOVED lines=8> */
.L_x_9885:
        /* <DEDUP_REMOVED lines=8> */
.L_x_9886:
        /* <DEDUP_REMOVED lines=8> */
.L_x_9887:
        /* <DEDUP_REMOVED lines=9> */
.L_x_9888:
[----:B------:R-:W-:Y:S01]  /*22b70*/  IMAD.MOV.U32 R16, RZ, RZ, R14 ;  /* 0x000000ffff107224 */ /* 0x000fe200078e000e */
[----:B------:R-:W-:Y:S06]  /*22b80*/  BRA `(.L_x_9889) ;  /* 0xffffffc000247947 */ /* 0x000fec000383ffff */
.L_x_9753:
[----:B------:R-:W-:Y:S01]  /*22b90*/  BSSY B0, `(.L_x_9890) ;  /* 0x0000008000007945 */ /* 0x000fe20003800000 */
[----:B0----5:R-:W-:Y:S02]  /*22ba0*/  IMAD.MOV.U32 R13, RZ, RZ, R2 ;  /* 0x000000ffff0d7224 */ /* 0x021fe400078e0002 */
[----:B------:R-:W-:Y:S02]  /*22bb0*/  IMAD.MOV.U32 R12, RZ, RZ, 0x1 ;  /* 0x00000001ff0c7424 */ /* 0x000fe400078e00ff */
[----:B--2---:R-:W-:Y:S02]  /*22bc0*/  IMAD.MOV.U32 R11, RZ, RZ, RZ ;  /* 0x000000ffff0b7224 */ /* 0x004fe400078e00ff */
[----:B------:R-:W-:-:S07]  /*22bd0*/  IMAD.MOV.U32 R15, RZ, RZ, -0x1 ;  /* 0xffffffffff0f7424 */ /* 0x000fce00078e00ff */
[----:B-1----:R-:W-:Y:S05]  /*22be0*/  WARPSYNC.COLLECTIVE R15, `(.L_x_9891) ;  /* 0x000000000f087348 */ /* 0x002fea0003c00000 */
[----:B------:R0:W2:Y:S02]  /*22bf0*/  SHFL.UP P6, R14, R13, R12, R11 ;  /* 0x0400000c0d0e7389 */ /* 0x0000a400000c000b */
[----:B012---:R-:W-:Y:S01]  /*22c00*/  ENDCOLLECTIVE ;  /* 0x000000000000791b */ /* 0x007fe20003800000 */
.L_x_9891:
[----:B------:R-:W-:Y:S05]  /*22c10*/  BSYNC B0 ;  /* 0x0000000000007941 */ /* 0x000fea0003800000 */
.L_x_9890:
        /* <DEDUP_REMOVED lines=12> */
.L_x_9892:
        /* <DEDUP_REMOVED lines=8> */
.L_x_9893:
        /* <DEDUP_REMOVED lines=8> */
.L_x_9894:
        /* <DEDUP_REMOVED lines=8> */
.L_x_9895:
        /* <DEDUP_REMOVED lines=9> */
.L_x_9896:
[----:B------:R-:W-:Y:S01]  /*22ef0*/  IMAD.MOV.U32 R16, RZ, RZ, R14 ;  /* 0x000000ffff107224 */ /* 0x000fe200078e000e */
[----:B------:R-:W-:Y:S06]  /*22f00*/  BRA `(.L_x_9897) ;  /* 0xffffffbc00e47947 */ /* 0x000fec000383ffff */
.L_x_9755:
[----:B------:R-:W-:Y:S01]  /*22f10*/  BSSY B0, `(.L_x_9898) ;  /* 0x0000006000007945 */ /* 0x000fe20003800000 */
[----:B------:R-:W-:Y:S01]  /*22f20*/  PLOP3.LUT P6, PT, P6, PT, PT, 0x8, 0x0 ;  /* 0x000000000000781c */ /* 0x000fe200037ce170 */
[----:B------:R-:W-:-:S12]  /*22f30*/  IMAD.MOV.U32 R15, RZ, RZ, -0x1 ;  /* 0xffffffffff0f7424 */ /* 0x000fd800078e00ff */
[----:B012--5:R-:W-:Y:S05]  /*22f40*/  WARPSYNC.COLLECTIVE R15, `(.L_x_9899) ;  /* 0x000000000f087348 */ /* 0x027fea0003c00000 */
[----:B------:R-:W-:Y:S01]  /*22f50*/  VOTE.ANY R14, PT, P6 ;  /* 0x00000000000e7806 */ /* 0x000fe200030e0100 */
[----:B012--5:R-:W-:Y:S06]  /*22f60*/  ENDCOLLECTIVE ;  /* 0x000000000000791b */ /* 0x027fec0003800000 */
.L_x_9899:
[----:B------:R-:W-:Y:S05]  /*22f70*/  BSYNC B0 ;  /* 0x0000000000007941 */ /* 0x000fea0003800000 */
.L_x_9898:
        /* <DEDUP_REMOVED lines=9> */
.L_x_9900:
[----:B------:R-:W-:Y:S01]  /*23010*/  IMAD.MOV.U32 R17, RZ, RZ, R14 ;  /* 0x000000ffff117224 */ /* 0x000fe200078e000e */
[----:B------:R-:W-:Y:S06]  /*23020*/  BRA `(.L_x_9901) ;  /* 0xffffffbc00d47947 */ /* 0x000fec000383ffff */
.L_x_9757:
[----:B------:R-:W-:Y:S01]  /*23030*/  BSSY B0, `(.L_x_9902) ;  /* 0x0000007000007945 */ /* 0x000fe20003800000 */
[----:B0-----:R-:W-:Y:S02]  /*23040*/  IMAD.MOV.U32 R13, RZ, RZ, R3 ;  /* 0x000000ffff0d7224 */ /* 0x001fe400078e0003 */
[----:B--2---:R-:W-:Y:S02]  /*23050*/  IMAD.MOV.U32 R11, RZ, RZ, 0x1f ;  /* 0x0000001fff0b7424 */ /* 0x004fe400078e00ff */
[----:B------:R-:W-:-:S07]  /*23060*/  IMAD.MOV.U32 R15, RZ, RZ, -0x1 ;  /* 0xffffffffff0f7424 */ /* 0x000fce00078e00ff */
[----:B-1-345:R-:W-:Y:S05]  /*23070*/  WARPSYNC.COLLECTIVE R15, `(.L_x_9903) ;  /* 0x000000000f087348 */ /* 0x03afea0003c00000 */
[----:B------:R0:W2:Y:S02]  /*23080*/  SHFL.IDX P6, R14, R13, R12, R11 ;  /* 0x0000000c0d0e7389 */ /* 0x0000a400000c000b */
[----:B012345:R-:W-:Y:S01]  /*23090*/  ENDCOLLECTIVE ;  /* 0x000000000000791b */ /* 0x03ffe20003800000 */
.L_x_9903:
[----:B------:R-:W-:Y:S05]  /*230a0*/  BSYNC B0 ;  /* 0x0000000000007941 */ /* 0x000fea0003800000 */
.L_x_9902:
[----:B------:R-:W-:Y:S01]  /*230b0*/  IMAD.MOV.U32 R3, RZ, RZ, R14 ;  /* 0x000000ffff037224 */ /* 0x000fe200078e000e */
[----:B------:R-:W-:Y:S06]  /*230c0*/  BRA `(.L_x_9904) ;  /* 0xffffffbc00c87947 */ /* 0x000fec000383ffff */
.L_x_9761:
[----:B0-----:R0:W1:Y:S02]  /*230d0*/  SYNCS.PHASECHK.TRANS64.TRYWAIT P0, [R0+URZ+0x28820], R3 ;  /* 0x02882003000075a7 */ /* 0x001064000800017f */
[----:B-1----:R-:W-:Y:S05]  /*230e0*/  @!P0 NANOSLEEP.SYNCS 0x989680 ;  /* 0x009896800000895d */ /* 0x002fea0003900000 */
[----:B------:R-:W1:Y:S02]  /*230f0*/  @!P0 SYNCS.PHASECHK.TRANS64 P0, [R0+URZ+0x28820], R3 ;  /* 0x02882003000085a7 */ /* 0x000e64000800007f */
[----:B-1----:R-:W-:Y:S05]  /*23100*/  @!P0 BRA `(.L_x_9761) ;  /* 0xfffffffc00f08947 */ /* 0x002fea000383ffff */
[----:B------:R-:W-:Y:S05]  /*23110*/  BRA `(.L_x_9905) ;  /* 0xffffffc4004c7947 */ /* 0x000fea000383ffff */
.L_x_9762:
[----:B------:R-:W1:Y:S01]  /*23120*/  S2R R2, SR_TID.X ;  /* 0x0000000000027919 */ /* 0x000e620000002100 */
[----:B------:R-:W-:Y:S01]  /*23130*/  BSSY B0, `(.L_x_9906) ;  /* 0x000000a000007945 */ /* 0x000fe20003800000 */
[----:B------:R-:W-:Y:S02]  /*23140*/  IMAD.MOV.U32 R12, RZ, RZ, RZ ;  /* 0x000000ffff0c7224 */ /* 0x000fe400078e00ff */
[----:B--2---:R-:W-:Y:S02]  /*23150*/  IMAD.MOV.U32 R11, RZ, RZ, 0x1f ;  /* 0x0000001fff0b7424 */ /* 0x004fe400078e00ff */
[----:B------:R-:W-:Y:S01]  /*23160*/  IMAD.MOV.U32 R15, RZ, RZ, -0x1 ;  /* 0xffffffffff0f7424 */ /* 0x000fe200078e00ff */
[----:B-1----:R-:W-:-:S04]  /*23170*/  SHF.R.U32.HI R2, RZ, 0x5, R2 ;  /* 0x00000005ff027819 */ /* 0x002fc80000011602 */
[----:B------:R-:W-:-:S05]  /*23180*/  LOP3.LUT R2, R2, 0x3, RZ, 0xc0, !PT ;  /* 0x0000000302027812 */ /* 0x000fca00078ec0ff */
[----:B------:R-:W-:-:S07]  /*23190*/  IMAD.MOV.U32 R13, RZ, RZ, R2 ;  /* 0x000000ffff0d7224 */ /* 0x000fce00078e0002 */
[----:B0----5:R-:W-:Y:S05]  /*231a0*/  WARPSYNC.COLLECTIVE R15, `(.L_x_9907) ;  /* 0x000000000f087348 */ /* 0x021fea0003c00000 */
[----:B------:R1:W2:Y:S02]  /*231b0*/  SHFL.IDX P6, R14, R13, R12, R11 ;  /* 0x0000000c0d0e7389 */ /* 0x0002a400000c000b */
[----:B012--5:R-:W-:Y:S01]  /*231c0*/  ENDCOLLECTIVE ;  /* 0x000000000000791b */ /* 0x027fe20003800000 */
.L_x_9907:
[----:B------:R-:W-:Y:S05]  /*231d0*/  BSYNC B0 ;  /* 0x0000000000007941 */ /* 0x000fea0003800000 */
.L_x_9906:
[----:B------:R-:W-:Y:S05]  /*231e0*/  BRA `(.L_x_9908) ;  /* 0xffffffc400347947 */ /* 0x000fea000383ffff */
.L_x_9763:
[----:B------:R-:W-:Y:S01]  /*231f0*/  BSSY B0, `(.L_x_9909) ;  /* 0x0000006000007945 */ /* 0x000fe20003800000 */
[----:B------:R-:W-:-:S07]  /*23200*/  IMAD.MOV.U32 R15, RZ, RZ, -0x1 ;  /* 0xffffffffff0f7424 */ /* 0x000fce00078e00ff */
[----:B012--5:R-:W-:Y:S05]  /*23210*/  WARPSYNC.COLLECTIVE R15, `(.L_x_9910) ;  /* 0x000000000f0c7348 */ /* 0x027fea0003c00000 */
[----:B------:R-:W-:Y:S02]  /*23220*/  ELECT P6, UR62, PT ;  /* 0x00000000003e782f */ /* 0x000fe400038c0000 */
[----:B------:R-:W-:Y:S01]  /*23230*/  MOV R14, UR62 ;  /* 0x0000003e000e7c02 */ /* 0x000fe20008000f00 */
[----:B012--5:R-:W-:Y:S10]  /*23240*/  ENDCOLLECTIVE ;  /* 0x000000000000791b */ /* 0x027ff40003800000 */
.L_x_9910:
[----:B------:R-:W-:Y:S05]  /*23250*/  BSYNC B0 ;  /* 0x0000000000007941 */ /* 0x000fea0003800000 */
.L_x_9909:
[----:B------:R-:W-:Y:S05]  /*23260*/  BRA `(.L_x_9911) ;  /* 0xffffffc400287947 */ /* 0x000fea000383ffff */
.L_x_9765:
[----:B0-----:R0:W1:Y:S02]  /*23270*/  SYNCS.PHASECHK.TRANS64.TRYWAIT P0, [R6+URZ], R5 ;  /* 0x00000005060075a7 */ /* 0x001064000800017f */
[----:B-1----:R-:W-:Y:S05]  /*23280*/  @!P0 NANOSLEEP.SYNCS 0x989680 ;  /* 0x009896800000895d */ /* 0x002fea0003900000 */
[----:B------:R-:W1:Y:S02]  /*23290*/  @!P0 SYNCS.PHASECHK.TRANS64 P0, [R6+URZ], R5 ;  /* 0x00000005060085a7 */ /* 0x000e64000800007f */
[----:B-1----:R-:W-:Y:S05]  /*232a0*/  @!P0 BRA `(.L_x_9765) ;  /* 0xfffffffc00f08947 */ /* 0x002fea000383ffff */
[----:B------:R-:W-:Y:S05]  /*232b0*/  BRA `(.L_x_9912) ;  /* 0xffffffc400647947 */ /* 0x000fea000383ffff */
.L_x_9766:
[----:B-1----:R1:W3:Y:S02]  /*232c0*/  SYNCS.PHASECHK.TRANS64.TRYWAIT P0, [R7+URZ], R2 ;  /* 0x00000002070075a7 */ /* 0x0022e4000800017f */
[----:B---3--:R-:W-:Y:S05]  /*232d0*/  @!P0 NANOSLEEP.SYNCS 0x989680 ;  /* 0x009896800000895d */ /* 0x008fea0003900000 */
[----:B------:R-:W3:Y:S02]  /*232e0*/  @!P0 SYNCS.PHASECHK.TRANS64 P0, [R7+URZ], R2 ;  /* 0x00000002070085a7 */ /* 0x000ee4000800007f */
[----:B---3--:R-:W-:Y:S05]  /*232f0*/  @!P0 BRA `(.L_x_9766) ;  /* 0xfffffffc00f08947 */ /* 0x008fea000383ffff */
[----:B------:R-:W-:Y:S05]  /*23300*/  BRA `(.L_x_9913) ;  /* 0xffffffc400587947 */ /* 0x000fea000383ffff */
.L_x_9768:
[----:B---3--:R3:W4:Y:S02]  /*23310*/  SYNCS.PHASECHK.TRANS64.TRYWAIT P0, [R4+URZ], R5 ;  /* 0x00000005040075a7 */ /* 0x008724000800017f */
[----:B----4-:R-:W-:Y:S05]  /*23320*/  @!P0 NANOSLEEP.SYNCS 0x989680 ;  /* 0x009896800000895d */ /* 0x010fea0003900000 */
[----:B------:R-:W4:Y:S02]  /*23330*/  @!P0 SYNCS.PHASECHK.TRANS64 P0, [R4+URZ], R5 ;  /* 0x00000005040085a7 */ /* 0x000f24000800007f */
[----:B----4-:R-:W-:Y:S05]  /*23340*/  @!P0 BRA `(.L_x_9768) ;  /* 0xfffffffc00f08947 */ /* 0x010fea000383ffff */
[----:B------:R-:W-:Y:S05]  /*23350*/  BRA `(.L_x_9914) ;  /* 0xffffffc400607947 */ /* 0x000fea000383ffff */
.L_x_9915:
        /* <DEDUP_REMOVED lines=10> */
.L_x_15322:


//--------------------- .text._ZN7cutlass13device_kernelIN5flash11enable_sm90INS1_16FlashAttnFwdSm90INS1_25CollectiveMainloopFwdSm90ILi2EN4cute5tupleIJNS5_1CILi1EEES8_S8_EEENS6_IJNS7_ILi192EEENS7_ILi144EEENS7_ILi96EEEEEELi96ENS_10bfloat16_tEfNS_4arch4Sm90ELb0ELb0ELb0ELb0ELb0ELb0ELb0ELb0ELb1ELb1ELb0ELb0EEENS1_21CollectiveEpilogueFwdINS6_IJSA_SC_SB_EEES9_SE_SG_Li384ELb0ELb1ELb0ELb0EEENS1_29StaticPersistentTileSchedulerILb0EEEEEEEEEvNT_6ParamsE --------------------------
	.section	.text._ZN7cutlass13device_kernelIN5flash11enable_sm90INS1_16FlashAttnFwdSm90INS1_25CollectiveMainloopFwdSm90ILi2EN4cute5tupleIJNS5_1CILi1EEES8_S8_EEENS6_IJNS7_ILi192EEENS7_ILi144EEENS7_ILi96EEEEEELi96ENS_10bfloat16_tEfNS_4arch4Sm90ELb0ELb0ELb0ELb0ELb0ELb0ELb0ELb0ELb1ELb1ELb0ELb0EEENS1_21CollectiveEpilogueFwdINS6_IJSA_SC_SB_EEES9_SE_SG_Li384ELb0ELb1ELb0ELb0EEENS1_29StaticPersistentTileSchedulerILb0EEEEEEEEEvNT_6ParamsE,"ax",@progbits
	.align	128
.text._ZN7cutlass13device_kernelIN5flash11enable_sm90INS1_16FlashAttnFwdSm90INS1_25CollectiveMainloopFwdSm90ILi2EN4cute5tupleIJNS5_1CILi1EEES8_S8_EEENS6_IJNS7_ILi192EEENS7_ILi144EEENS7_ILi96EEEEEELi96ENS_10bfloat16_tEfNS_4arch4Sm90ELb0ELb0ELb0ELb0ELb0ELb0ELb0ELb0ELb1ELb1ELb0ELb0EEENS1_21CollectiveEpilogueFwdINS6_IJSA_SC_SB_EEES9_SE_SG_Li384ELb0ELb1ELb0ELb0EEENS1_29StaticPersistentTileSchedulerILb0EEEEEEEEEvNT_6ParamsE:
        .type           _ZN7cutlass13device_kernelIN5flash11enable_sm90INS1_16FlashAttnFwdSm90INS1_25CollectiveMainloopFwdSm90ILi2EN4cute5tupleIJNS5_1CILi1EEES8_S8_EEENS6_IJNS7_ILi192EEENS7_ILi144EEENS7_ILi96EEEEEELi96ENS_10bfloat16_tEfNS_4arch4Sm90ELb0ELb0ELb0ELb0ELb0ELb0ELb0ELb0ELb1ELb1ELb0ELb0EEENS1_21CollectiveEpilogueFwdINS6_IJSA_SC_SB_EEES9_SE_SG_Li384ELb0ELb1ELb0ELb0EEENS1_29StaticPersistentTileSchedulerILb0EEEEEEEEEvNT_6ParamsE,@function
        .size           _ZN7cutlass13device_kernelIN5flash11enable_sm90INS1_16FlashAttnFwdSm90INS1_25CollectiveMainloopFwdSm90ILi2EN4cute5tupleIJNS5_1CILi1EEES8_S8_EEENS6_IJNS7_ILi192EEENS7_ILi144EEENS7_ILi96EEEEEELi96ENS_10bfloat16_tEfNS_4arch4Sm90ELb0ELb0ELb0ELb0ELb0ELb0ELb0ELb0ELb1ELb1ELb0ELb0EEENS1_21CollectiveEpilogueFwdINS6_IJSA_SC_SB_EEES9_SE_SG_Li384ELb0ELb1ELb0ELb0EEENS1_29StaticPersistentTileSchedulerILb0EEEEEEEEEvNT_6ParamsE,(.L_x_15323 - _ZN7cutlass13device_kernelIN5flash11enable_sm90INS1_16FlashAttnFwdSm90INS1_25CollectiveMainloopFwdSm90ILi2EN4cute5tupleIJNS5_1CILi1EEES8_S8_EEENS6_IJNS7_ILi192EEENS7_ILi144EEENS7_ILi96EEEEEELi96ENS_10bfloat16_tEfNS_4arch4Sm90ELb0ELb0ELb0ELb0ELb0ELb0ELb0ELb0ELb1ELb1ELb0ELb0EEENS1_21CollectiveEpilogueFwdINS6_IJSA_SC_SB_EEES9_SE_SG_Li384ELb0ELb1ELb0ELb0EEENS1_29StaticPersistentTileSchedulerILb0EEEEEEEEEvNT_6ParamsE)
        .other          _ZN7cutlass13device_kernelIN5flash11enable_sm90INS1_16FlashAttnFwdSm90INS1_25CollectiveMainloopFwdSm90ILi2EN4cute5tupleIJNS5_1CILi1EEES8_S8_EEENS6_IJNS7_ILi192EEENS7_ILi144EEENS7_ILi96EEEEEELi96ENS_10bfloat16_tEfNS_4arch4Sm90ELb0ELb0ELb0ELb0ELb0ELb0ELb0ELb0ELb1ELb1ELb0ELb0EEENS1_21CollectiveEpilogueFwdINS6_IJSA_SC_SB_EEES9_SE_SG_Li384ELb0ELb1ELb0ELb0EEENS1_29StaticPersistentTileSchedulerILb0EEEEEEEEEvNT_6ParamsE,@"STO_CUDA_ENTRY STV_DEFAULT"
_ZN7cutlass13device_kernelIN5flash11enable_sm90INS1_16FlashAttnFwdSm90INS1_25CollectiveMainloopFwdSm90ILi2EN4cute5tupleIJNS5_1CILi1EEES8_S8_EEENS6_IJNS7_ILi192EEENS7_ILi144EEENS7_ILi96EEEEEELi96ENS_10bfloat16_tEfNS_4arch4Sm90ELb0ELb0ELb0ELb0ELb0ELb0ELb0ELb0ELb1ELb1ELb0ELb0EEENS1_21CollectiveEpilogueFwdINS6_IJSA_SC_SB_EEES9_SE_SG_Li384ELb0ELb1ELb0ELb0EEENS1_29StaticPersistentTileSchedulerILb0EEEEEEEEEvNT_6ParamsE:
        /* <DEDUP_REMOVED lines=17> */
.L_x_9917:
[----:B------:R-:W-:Y:S05]  /*0110*/  BSYNC B0 ;  /* 0x0000000000007941 */ /* 0x000fea0003800000 */
.L_x_9916:
        /* <DEDUP_REMOVED lines=40> */
.L_x_9918:
        /* <DEDUP_REMOVED lines=22> */
.L_x_9919:
        /* <DEDUP_REMOVED lines=18> */
.L_x_9920:
        /* <DEDUP_REMOVED lines=22> */
.L_x_9921:
        /* <DEDUP_REMOVED lines=22> */
.L_x_9922:
        /* <DEDUP_REMOVED lines=8> */
.L_x_9924:
[----:B------:R-:W-:-:S08]  /*0960*/  NOP ;  /* 0x0000000000007918 */ /* 0x000fd00000000000 */
[----:B------:R-:W0:Y:S02]  /*0970*/  USETMAXREG.TRY_ALLOC.CTAPOOL UP0, 0xa0 ;  /* 0x000000a0000079c8 */ /* 0x000e240008000600 */
[----:B0-----:R-:W-:-:S13]  /*0980*/  PLOP3.LUT P0, PT, PT, PT, UP0, 0x80, 0x0 ;  /* 0x000000000000781c */ /* 0x001fda0003f0f008 */
[----:B------:R-:W-:Y:S05]  /*0990*/  @!P0 BRA `(.L_x_9924) ;  /* 0xfffffffc00f08947 */ /* 0x000fea000383ffff */
[----:B--2---:R-:W0:Y:S01]  /*09a0*/  S2R R2, SR_TID.X ;  /* 0x0000000000027919 */ /* 0x004e220000002100 */
[----:B------:R-:W1:Y:S08]  /*09b0*/  S2UR UR4, SR_CTAID.X ;  /* 0x00000000000479c3 */ /* 0x000e700000002500 */
[----:B------:R-:W-:Y:S06]  /*09c0*/  BAR.ARV 0x8, 0x200 ;  /* 0x0208000000007b1d */ /* 0x000fec0000002000 */
[----:B0-----:R-:W-:-:S04]  /*09d0*/  LOP3.LUT R0, R2, 0xffffff80, RZ, 0xc0, !PT ;  /* 0xffffff8002007812 */ /* 0x001fc800078ec0ff */
[----:B------:R-:W-:Y:S02]  /*09e0*/  ISETP.NE.AND P0, PT, R0, 0x80, PT ;  /* 0x000000800000780c */ /* 0x000fe40003f05270 */
[----:B------:R-:W1:Y:S11]  /*09f0*/  LDC R0, c[0x0][0xc34] ;  /* 0x00030d00ff007b82 */ /* 0x000e760000000800 */
[----:B------:R-:W-:Y:S06]  /*0a00*/  @!P0 BAR.ARV 0x9, 0x100 ;  /* 0x0244000000008b1d */ /* 0x000fec0000002000 */
[----:B-1----:R-:W-:-:S13]  /*0a10*/  ISETP.LE.AND P0, PT, R0, UR4, PT ;  /* 0x0000000400007c0c */ /* 0x002fda000bf03270 */
[----:B------:R-:W-:Y:S05]  /*0a20*/  @P0 EXIT ;  /* 0x000000000000094d */ /* 0x000fea0003800000 */
[----:B------:R-:W2:Y:S01]  /*0a30*/  LDL.LU R12, [R1+0x24] ;  /* 0x00002400010c7983 */ /* 0x000ea20000300800 */
[----:B------:R-:W-:-:S05]  /*0a40*/  VIADD R147, R2, 0xffffff80 ;  /* 0xffffff8002937836 */ /* 0x000fca0000000000 */
[----:B------:R-:W-:-:S04]  /*0a50*/  SHF.R.S32.HI R0, RZ, 0x1f, R147 ;  /* 0x0000001fff007819 */ /* 0x000fc80000011493 */
[----:B------:R-:W-:-:S04]  /*0a60*/  LEA.HI R2, R0, R147, RZ, 0x4 ;  /* 0x0000009300027211 */ /* 0x000fc800078f20ff */
[----:B------:R-:W-:Y:S02]  /*0a70*/  LOP3.LUT R4, R2, 0xfffffff0, RZ, 0xc0, !PT ;  /* 0xfffffff002047812 */ /* 0x000fe400078ec0ff */
[----:B------:R-:W-:-:S03]  /*0a80*/  LEA.HI R153, R0, R147, RZ, 0x7 ;  /* 0x0000009300997211 */ /* 0x000fc600078f38ff */
[----:B------:R-:W-:Y:S01]  /*0a90*/  IMAD.IADD R4, R147, 0x1, -R4 ;  /* 0x0000000193047824 */ /* 0x000fe200078e0a04 */
[CC--:B------:R-:W-:Y:S02]  /*0aa0*/  LEA.HI R148, R0.reuse, R147.reuse, RZ, 0x2 ;  /* 0x0000009300947211 */ /* 0x0c0fe400078f10ff */
[----:B------:R-:W-:Y:S02]  /*0ab0*/  LEA.HI R0, R0, R147, RZ, 0x5 ;  /* 0x0000009300007211 */ /* 0x000fe400078f28ff */
[----:B------:R-:W-:Y:S02]  /*0ac0*/  SHF.R.S32.HI R3, RZ, 0x1f, R4 ;  /* 0x0000001fff037819 */ /* 0x000fe40000011404 */
[----:B------:R-:W-:Y:S02]  /*0ad0*/  LOP3.LUT R6, R153, 0xffffff80, RZ, 0xc0, !PT ;  /* 0xffffff8099067812 */ /* 0x000fe400078ec0ff */
[----:B------:R-:W-:Y:S02]  /*0ae0*/  SHF.R.S32.HI R9, RZ, 0x5, R0 ;  /* 0x00000005ff097819 */ /* 0x000fe40000011400 */
[----:B------:R-:W-:Y:S01]  /*0af0*/  LEA.HI R0, R3, R4, RZ, 0x3 ;  /* 0x0000000403007211 */ /* 0x000fe200078f18ff */
[----:B------:R-:W-:Y:S01]  /*0b00*/  IMAD.IADD R149, R147, 0x1, -R6 ;  /* 0x0000000193957824 */ /* 0x000fe200078e0a06 */
[----:B------:R-:W-:-:S02]  /*0b10*/  SHF.R.S32.HI R5, RZ, 0x4, R2 ;  /* 0x00000004ff057819 */ /* 0x000fc40000011402 */
[----:B------:R-:W-:Y:S01]  /*0b20*/  LOP3.LUT R8, R148, 0xfffffffc, RZ, 0xc0, !PT ;  /* 0xfffffffc94087812 */ /* 0x000fe200078ec0ff */
[----:B------:R-:W-:Y:S01]  /*0b30*/  IMAD.SHL.U32 R0, R0, 0x10, RZ ;  /* 0x0000001000007824 */ /* 0x000fe200078e00ff */
[----:B------:R-:W-:Y:S02]  /*0b40*/  LEA.HI R3, R3, R4, RZ, 0x2 ;  /* 0x0000000403037211 */ /* 0x000fe400078f10ff */
[----:B------:R-:W-:Y:S02]  /*0b50*/  SHF.R.S32.HI R6, RZ, 0x1f, R149 ;  /* 0x0000001fff067819 */ /* 0x000fe40000011495 */
[----:B------:R-:W-:Y:S01]  /*0b60*/  LEA.HI R2, R2, R5, RZ, 0x1 ;  /* 0x0000000502027211 */ /* 0x000fe200078f08ff */
[----:B------:R-:W-:Y:S01]  /*0b70*/  IMAD.IADD R147, R147, 0x1, -R8 ;  /* 0x0000000193937824 */ /* 0x000fe200078e0a08 */
[----:B------:R-:W-:Y:S01]  /*0b80*/  LOP3.LUT R7, R3, 0x7fffffc, RZ, 0xc0, !PT ;  /* 0x07fffffc03077812 */ /* 0x000fe200078ec0ff */
[----:B------:R-:W0:Y:S01]  /*0b90*/  S2UR UR5, SR_CgaCtaId ;  /* 0x00000000000579c3 */ /* 0x000e220000008800 */
[----:B------:R-:W-:-:S02]  /*0ba0*/  LOP3.LUT R0, R0, 0x7fffff80, RZ, 0xc0, !PT ;  /* 0x7fffff8000007812 */ /* 0x000fc400078ec0ff */
[----:B------:R-:W-:Y:S02]  /*0bb0*/  LEA.HI R8, R6, R149, RZ, 0x2 ;  /* 0x0000009506087211 */ /* 0x000fe400078f10ff */
[----:B------:R-:W-:Y:S02]  /*0bc0*/  LOP3.LUT R2, R2, 0x1ffffffe, RZ, 0xc0, !PT ;  /* 0x1ffffffe02027812 */ /* 0x000fe400078ec0ff */
[----:B------:R-:W-:Y:S01]  /*0bd0*/  SHF.R.S32.HI R3, RZ, 0x2, R3 ;  /* 0x00000002ff037819 */ /* 0x000fe20000011403 */
[----:B------:R-:W-:Y:S01]  /*0be0*/  IMAD.IADD R7, R4, 0x1, -R7 ;  /* 0x0000000104077824 */ /* 0x000fe200078e0a07 */
[----:B------:R-:W-:Y:S01]  /*0bf0*/  SHF.R.S32.HI R153, RZ, 0x7, R153 ;  /* 0x00000007ff997819 */ /* 0x000fe20000011499 */
[----:B------:R-:W-:Y:S01]  /*0c00*/  IMAD R0, R9, 0x100, R0 ;  /* 0x0000010009007824 */ /* 0x000fe200078e0200 */
[----:B------:R-:W-:Y:S01]  /*0c10*/  SHF.R.S32.HI R10, RZ, 0x2, R8 ;  /* 0x00000002ff0a7819 */ /* 0x000fe20000011408 */
[----:B------:R-:W-:Y:S01]  /*0c20*/  IMAD.IADD R2, R5, 0x1, -R2 ;  /* 0x0000000105027824 */ /* 0x000fe200078e0a02 */
[----:B------:R-:W-:Y:S01]  /*0c30*/  SHF.R.S32.HI R11, RZ, 0x1f, R8 ;  /* 0x0000001fff0b7819 */ /* 0x000fe20000011408 */
[----:B------:R-:W-:-:S02]  /*0c40*/  IMAD.SHL.U32 R3, R3, 0x40, RZ ;  /* 0x0000004003037824 */ /* 0x000fc400078e00ff */
[----:B------:R-:W-:Y:S01]  /*0c50*/  IMAD R7, R7, 0x10, R0 ;  /* 0x0000001007077824 */ /* 0x000fe200078e0200 */
[----:B------:R-:W-:Y:S01]  /*0c60*/  LEA.HI R11, R11, R10, RZ, 0x3 ;  /* 0x0000000a0b0b7211 */ /* 0x000fe200078f18ff */
[----:B------:R-:W-:Y:S01]  /*0c70*/  IMAD.HI R0, R153, 0x55555556, RZ ;  /* 0x5555555699007827 */ /* 0x000fe200078e02ff */
[----:B------:R-:W-:-:S03]  /*0c80*/  LOP3.LUT R3, R3, 0x40, RZ, 0xc0, !PT ;  /* 0x0000004003037812 */ /* 0x000fc600078ec0ff */
[----:B------:R-:W-:Y:S01]  /*0c90*/  IMAD.SHL.U32 R2, R2, 0x8, RZ ;  /* 0x0000000802027824 */ /* 0x000fe200078e00ff */
[----:B------:R-:W-:Y:S01]  /*0ca0*/  LOP3.LUT R11, R11, 0xfffffff8, RZ, 0xc0, !PT ;  /* 0xfffffff80b0b7812 */ /* 0x000fe200078ec0ff */
[----:B------:R-:W-:Y:S01]  /*0cb0*/  IMAD R13, R9, 0x10, R4 ;  /* 0x00000010090d7824 */ /* 0x000fe200078e0204 */
[----:B------:R-:W-:Y:S02]  /*0cc0*/  LEA.HI R6, R6, R149, RZ, 0x5 ;  /* 0x0000009506067211 */ /* 0x000fe400078f28ff */
[----:B------:R-:W-:Y:S01]  /*0cd0*/  LEA.HI R4, R0, R0, RZ, 0x1 ;  /* 0x0000000000047211 */ /* 0x000fe200078f08ff */
[--C-:B------:R-:W-:Y:S01]  /*0ce0*/  IMAD.U32 R156, R13, 0x20, R2.reuse ;  /* 0x000000200d9c7824 */ /* 0x100fe200078e0002 */
[----:B------:R-:W-:Y:S02]  /*0cf0*/  LOP3.LUT R0, R3, 0x8, R2, 0xf8, !PT ;  /* 0x0000000803007812 */ /* 0x000fe400078ef802 */
[----:B------:R-:W-:Y:S01]  /*0d00*/  SHF.R.U32.HI R3, RZ, 0x3, R3 ;  /* 0x00000003ff037819 */ /* 0x000fe20000011603 */
[----:B------:R-:W-:Y:S01]  /*0d10*/  IMAD.IADD R11, R10, 0x1, -R11 ;  /* 0x000000010a0b7824 */ /* 0x000fe200078e0a0b */
[----:B------:R-:W-:-:S02]  /*0d20*/  SHF.R.S32.HI R6, RZ, 0x5, R6 ;  /* 0x00000005ff067819 */ /* 0x000fc40000011406 */
[C---:B------:R-:W-:Y:S01]  /*0d30*/  LEA.HI R2, R147.reuse, R147, RZ, 0x1 ;  /* 0x0000009393027211 */ /* 0x040fe200078f08ff */
[----:B------:R-:W-:Y:S01]  /*0d40*/  IMAD.SHL.U32 R18, R147, 0x8, RZ ;  /* 0x0000000893127824 */ /* 0x000fe200078e00ff */
[----:B------:R-:W-:Y:S01]  /*0d50*/  LOP3.LUT R0, R0, R3, RZ, 0x3c, !PT ;  /* 0x0000000300007212 */ /* 0x000fe200078e3cff */
[----:B------:R-:W-:Y:S01]  /*0d60*/  IMAD R4, R4, -0x3, R153 ;  /* 0xfffffffd04047824 */ /* 0x000fe200078e0299 */
[----:B------:R-:W-:Y:S01]  /*0d70*/  LOP3.LUT R8, R8, 0x7ffffffc, RZ, 0xc0, !PT ;  /* 0x7ffffffc08087812 */ /* 0x000fe200078ec0ff */
[----:B------:R-:W-:Y:S01]  /*0d80*/  IMAD R11, R6, 0x10, R11 ;  /* 0x00000010060b7824 */ /* 0x000fe200078e020b */
[----:B------:R-:W-:Y:S01]  /*0d90*/  LOP3.LUT R2, R2, 0x1ffffffe, RZ, 0xc0, !PT ;  /* 0x1ffffffe02027812 */ /* 0x000fe200078ec0ff */
[----:B------:R-:W-:Y:S01]  /*0da0*/  UMOV UR37, 0x400 ;  /* 0x0000040000257882 */ /* 0x000fe20000000000 */
[----:B------:R-:W-:Y:S01]  /*0db0*/  IMAD.IADD R0, R0, 0x1, R7 ;  /* 0x0000000100007824 */ /* 0x000fe200078e0207 */
[----:B0-----:R-:W-:Y:S01]  /*0dc0*/  ULEA UR37, UR5, UR37, 0x18 ;  /* 0x0000002505257291 */ /* 0x001fe2000f8ec03f */
[----:B------:R-:W-:-:S02]  /*0dd0*/  VIADD R145, R18, 0x20 ;  /* 0x0000002012917836 */ /* 0x000fc40000000000 */
[----:B------:R-:W-:Y:S02]  /*0de0*/  VIADD R144, R18, 0x40 ;  /* 0x0000004012907836 */ /* 0x000fe40000000000 */
[----:B------:R-:W-:Y:S02]  /*0df0*/  IMAD.MOV.U32 R157, RZ, RZ, -0x2 ;  /* 0xfffffffeff9d7424 */ /* 0x000fe400078e00ff */
[----:B------:R-:W-:Y:S02]  /*0e00*/  IMAD.IADD R8, R149, 0x1, -R8 ;  /* 0x0000000195087824 */ /* 0x000fe400078e0a08 */
[----:B------:R-:W-:Y:S02]  /*0e10*/  IMAD R154, R4, 0x40, R11 ;  /* 0x00000040049a7824 */ /* 0x000fe400078e020b */
[----:B------:R-:W-:Y:S01]  /*0e20*/  IMAD.IADD R155, R147, 0x1, -R2 ;  /* 0x00000001939b7824 */ /* 0x000fe200078e0a02 */
[----:B------:R-:W-:Y:S01]  /*0e30*/  SHF.R.S32.HI R148, RZ, 0x2, R148 ;  /* 0x00000002ff947819 */ /* 0x000fe20000011494 */
[----:B------:R-:W-:Y:S01]  /*0e40*/  IMAD R157, R8, R157, 0x90 ;  /* 0x00000090089d7424 */ /* 0x000fe200078e029d */
[----:B------:R-:W-:Y:S01]  /*0e50*/  SHF.R.S32.HI R4, RZ, 0x1f, R145 ;  /* 0x0000001fff047819 */ /* 0x000fe20000011491 */
[----:B------:R-:W-:Y:S01]  /*0e60*/  IMAD.MOV.U32 R146, RZ, RZ, RZ ;  /* 0x000000ffff927224 */ /* 0x000fe200078e00ff */
[----:B------:R-:W-:Y:S01]  /*0e70*/  SHF.R.S32.HI R3, RZ, 0x1f, R144 ;  /* 0x0000001fff037819 */ /* 0x000fe20000011490 */
[----:B------:R-:W-:Y:S01]  /*0e80*/  IMAD.MOV.U32 R16, RZ, RZ, RZ ;  /* 0x000000ffff107224 */ /* 0x000fe200078e00ff */
[----:B------:R-:W-:Y:S01]  /*0e90*/  LEA R2, R0, UR37, 0x1 ;  /* 0x0000002500027c11 */ /* 0x000fe2000f8e08ff */
[----:B------:R-:W-:-:S02]  /*0ea0*/  IMAD R155, R155, 0x8, R154 ;  /* 0x000000089b9b7824 */ /* 0x000fc400078e029a */
[----:B------:R-:W-:Y:S01]  /*0eb0*/  IMAD.U32 R19, RZ, RZ, UR4 ;  /* 0x00000004ff137e24 */ /* 0x000fe2000f8e00ff */
[----:B------:R-:W-:Y:S01]  /*0ec0*/  UMOV UR36, URZ ;  /* 0x0000003f00247c82 */ /* 0x000fe20008000000 */
[----:B--2---:R-:W-:-:S07]  /*0ed0*/  LOP3.LUT R17, R12, 0x1, RZ, 0xfc, !PT ;  /* 0x000000010c117812 */ /* 0x004fce00078efcff */
.L_x_9949:
[----:B0-----:R-:W0:Y:S01]  /*0ee0*/  SHFL.IDX PT, R0, R153, RZ, 0x1f ;  /* 0x00001fff99007589 */ /* 0x001e2200000e0000 */
[----:B-1----:R-:W1:Y:S01]  /*0ef0*/  LDC R64, c[0x0][0x2f0] ;  /* 0x0000bc00ff407b82 */ /* 0x002e620000000800 */
[----:B------:R-:W-:Y:S01]  /*0f00*/  ULDC UR4, c[0x0][0xc38] ;  /* 0x00030e0000047ab9 */ /* 0x000fe20000000800 */
[----:B------:R-:W-:Y:S01]  /*0f10*/  R2UR UR11, R19 ;  /* 0x00000000130b72ca */ /* 0x000fe200000e0000 */
[----:B------:R-:W-:Y:S01]  /*0f20*/  UISETP.NE.AND UP1, UPT, UR4, 0x1, UPT ;  /* 0x000000010400788c */ /* 0x000fe2000bf25270 */
[----:B------:R-:W-:Y:S02]  /*0f30*/  ULDC.64 UR6, c[0x0][0x418] ;  /* 0x0001060000067ab9 */ /* 0x000fe40000000a00 */
[----:B------:R-:W-:Y:S01]  /*0f40*/  ULDC UR4, c[0x0][0xc44] ;  /* 0x0003110000047ab9 */ /* 0x000fe20000000800 */
[----:B------:R-:W-:Y:S02]  /*0f50*/  UISETP.NE.U32.AND UP0, UPT, UR6, URZ, UPT ;  /* 0x0000003f0600728c */ /* 0x000fe4000bf05070 */
[----:B------:R-:W-:-:S02]  /*0f60*/  UISETP.NE.AND UP2, UPT, UR4, 0x1, UPT ;  /* 0x000000010400788c */ /* 0x000fc4000bf45270 */
[----:B------:R-:W-:Y:S01]  /*0f70*/  UISETP.NE.AND.EX UP0, UPT, UR7, URZ, UPT, UP0 ;  /* 0x0000003f0700728c */ /* 0x000fe2000bf05300 */
[----:B------:R-:W-:Y:S01]  /*0f80*/  ULDC UR8, c[0x0][0x424] ;  /* 0x0001090000087ab9 */ /* 0x000fe20000000800 */
[----:B------:R-:W-:Y:S01]  /*0f90*/  UIADD3 UR9, UR37, 0x24300, URZ ;  /* 0x0002430025097890 */ /* 0x000fe2000fffe03f */
[----:B------:R-:W-:Y:S01]  /*0fa0*/  @UP1 ULDC UR4, c[0x0][0xc3c] ;  /* 0x00030f0000041ab9 */ /* 0x000fe20000000800 */
[----:B------:R-:W-:Y:S02]  /*0fb0*/  USEL UR8, UR8, 0x1, UP0 ;  /* 0x0000000108087887 */ /* 0x000fe40008000000 */
[----:B------:R-:W-:Y:S02]  /*0fc0*/  UIMAD.WIDE.U32 UR4, UR11, UR4, URZ ;  /* 0x000000040b0472a5 */ /* 0x000fe4000f8e003f */
[----:B------:R-:W-:Y:S01]  /*0fd0*/  ULOP3.LUT UP0, URZ, UR9, 0x9f, URZ, 0xc0, !UPT ;  /* 0x0000009f093f7892 */ /* 0x000fe2000f80c03f */
[----:B0-----:R-:W-:Y:S01]  /*0fe0*/  R2UR UR38, R0 ;  /* 0x00000000002672ca */ /* 0x001fe200000e0000 */
[----:B------:R-:W-:Y:S01]  /*0ff0*/  @UP1 ULDC UR10, c[0x0][0xc40] ;  /* 0x00031000000a1ab9 */ /* 0x000fe20000000800 */
[----:B------:R-:W-:Y:S01]  /*1000*/  UMOV UR12, UR11 ;  /* 0x0000000b000c7c82 */ /* 0x000fe20008000000 */
[----:B-1----:R-:W-:Y:S01]  /*1010*/  IMAD R64, R64, UR8, RZ ;  /* 0x0000000840407c24 */ /* 0x002fe2000f8e02ff */
[----:B------:R-:W-:Y:S01]  /*1020*/  @UP1 USHF.R.U32.HI UR12, URZ, UR10, UR5 ;  /* 0x0000000a3f0c1299 */ /* 0x000fe20008011605 */
[----:B------:R-:W-:-:S02]  /*1030*/  PLOP3.LUT P0, PT, PT, PT, UP0, 0x80, 0x0 ;  /* 0x000000000000781c */ /* 0x000fc40003f0f008 */
[----:B------:R-:W-:-:S03]  /*1040*/  VIADD R0, R64, 0x8f ;  /* 0x0000008f40007836 */ /* 0x000fc60000000000 */
[----:B------:R-:W-:Y:S01]  /*1050*/  IMAD.U32 R152, RZ, RZ, UR12 ;  /* 0x0000000cff987e24 */ /* 0x000fe2000f8e00ff */
[----:B------:R-:W-:Y:S01]  /*1060*/  UMOV UR8, UR12 ;  /* 0x0000000c00087c82 */ /* 0x000fe20008000000 */
[----:B------:R-:W-:Y:S01]  /*1070*/  IMAD.HI R0, R0, 0x38e38e39, RZ ;  /* 0x38e38e3900007827 */ /* 0x000fe200078e02ff */
[----:B------:R-:W-:-:S04]  /*1080*/  UIMAD.WIDE UR6, UR38, 0x55555556, URZ ;  /* 0x55555556260678a5 */ /* 0x000fc8000f8e023f */
[----:B------:R-:W-:Y:S01]  /*1090*/  ULEA.HI UR7, UR7, UR7, URZ, 0x1 ;  /* 0x0000000707077291 */ /* 0x000fe2000f8f083f */
[----:B------:R-:W-:-:S03]  /*10a0*/  SHF.R.U32.HI R3, RZ, 0x1f, R0 ;  /* 0x0000001fff037819 */ /* 0x000fc60000011600 */
[----:B------:R-:W-:Y:S01]  /*10b0*/  UIMAD UR40, UR7, -0x3, UR38 ;  /* 0xfffffffd072878a4 */ /* 0x000fe2000f8e0226 */
[----:B-----5:R-:W-:Y:S02]  /*10c0*/  LEA.HI.SX32 R22, R0, R3, 0x1b ;  /* 0x0000000300167211 */ /* 0x020fe400078fdaff */
[----:B------:R-:W-:Y:S02]  /*10d0*/  @UP2 ULDC.64 UR6, c[0x0][0xc48] ;  /* 0x0003120000062ab9 */ /* 0x000fe40000000a00 */
[----:B------:R-:W-:Y:S02]  /*10e0*/  UIMAD.WIDE.U32 UR4, UR12, UR6, URZ ;  /* 0x000000060c0472a5 */ /* 0x000fe4000f8e003f */
[----:B------:R-:W-:Y:S02]  /*10f0*/  ULEA UR6, UR40, UR9, 0xb ;  /* 0x0000000928067291 */ /* 0x000fe4000f8e583f */
[----:B------:R-:W-:Y:S02]  /*1100*/  @UP2 USHF.R.U32.HI UR8, URZ, UR7, UR5 ;  /* 0x000000073f082299 */ /* 0x000fe40008011605 */
[----:B------:R-:W-:Y:S01]  /*1110*/  USHF.R.U32.HI UR6, URZ, 0x4, UR6 ;  /* 0x000000043f067899 */ /* 0x000fe20008011606 */
[----:B------:R-:W-:-:S03]  /*1120*/  UMOV UR4, UR11 ;  /* 0x0000000b00047c82 */ /* 0x000fc60008000000 */
[----:B------:R-:W-:Y:S01]  /*1130*/  ULOP3.LUT UR39, UR6, 0x3fff, URZ, 0xc0, !UPT ;  /* 0x00003fff06277892 */ /* 0x000fe2000f8ec03f */
[----:B------:R-:W-:Y:S02]  /*1140*/  IMAD.U32 R151, RZ, RZ, UR8 ;  /* 0x00000008ff977e24 */ /* 0x000fe4000f8e00ff */
[----:B------:R-:W-:Y:S01]  /*1150*/  IMAD.U32 R150, RZ, RZ, UR4 ;  /* 0x00000004ff967e24 */ /* 0x000fe2000f8e00ff */
[----:B---34-:R-:W-:Y:S08]  /*1160*/  @!P0 BRA `(.L_x_9925) ;  /* 0x0000000000408947 */ /* 0x018ff00003800000 */
        /* <DEDUP_REMOVED lines=16> */
.L_x_9925:
[----:B------:R-:W-:Y:S02]  /*1270*/  LOP3.LUT R0, R146, 0x1, RZ, 0xc0, !PT ;  /* 0x0000000192007812 */ /* 0x000fe400078ec0ff */
[----:B------:R-:W-:Y:S02]  /*1280*/  ISETP.NE.AND P0, PT, R17, 0x3, PT ;  /* 0x000000031100780c */ /* 0x000fe40003f05270 */
[----:B------:R-:W-:-:S04]  /*1290*/  SHF.L.U32 R0, R0, 0x1f, RZ ;  /* 0x0000001f00007819 */ /* 0x000fc800000006ff */
[----:B------:R-:W0:Y:S02]  /*12a0*/  SYNCS.PHASECHK.TRANS64.TRYWAIT P1, [UR37+0x31c00], R0 ;  /* 0x031c0000ff0075a7 */ /* 0x000e240008020165 */
[----:B0-----:R-:W-:Y:S05]  /*12b0*/  @!P1 BRA `(.L_x_9926) ;  /* 0x000000cc00589947 */ /* 0x001fea0003800000 */
.L_x_10041:
[----:B------:R-:W-:Y:S05]  /*12c0*/  @!P0 BRA `(.L_x_9927) ;  /* 0x0000000000048947 */ /* 0x000fea0003800000 */
[----:B------:R-:W-:Y:S01]  /*12d0*/  BPT.TRAP 0x1 ;  /* 0x000000040000795c */ /* 0x000fe20000300000 */
.L_x_9927:
[----:B------:R-:W-:Y:S01]  /*12e0*/  IMAD.U32 R4, RZ, RZ, UR36 ;  /* 0x00000024ff047e24 */ /* 0x000fe2000f8e00ff */
[----:B0-----:R-:W-:-:S04]  /*12f0*/  SHF.L.U32 R3, R16, 0x1f, RZ ;  /* 0x0000001f10037819 */ /* 0x001fc800000006ff */
[----:B------:R-:W-:-:S04]  /*1300*/  LEA R4, R4, UR37, 0x3 ;  /* 0x0000002504047c11 */ /* 0x000fc8000f8e18ff */
[----:B------:R0:W1:Y:S01]  /*1310*/  SYNCS.PHASECHK.TRANS64.TRYWAIT P2, [R4+URZ+0x31c30], R3 ;  /* 0x031c3003040075a7 */ /* 0x000062000804017f */
[----:B------:R-:W-:Y:S05]  /*1320*/  @!P0 BRA `(.L_x_9928) ;  /* 0x0000000000048947 */ /* 0x000fea0003800000 */
[----:B------:R-:W-:Y:S01]  /*1330*/  BPT.TRAP 0x1 ;  /* 0x000000040000795c */ /* 0x000fe20000300000 */
.L_x_9928:
[----:B------:R-:W2:Y:S01]  /*1340*/  S2R R0, SR_TID.X ;  /* 0x0000000000007919 */ /* 0x000ea20000002100 */
[----:B------:R-:W-:Y:S01]  /*1350*/  IMAD.MOV.U32 R71, RZ, RZ, RZ ;  /* 0x000000ffff477224 */ /* 0x000fe200078e00ff */
[----:B--2---:R-:W-:Y:S01]  /*1360*/  LOP3.LUT P1, RZ, R0, 0x7f, RZ, 0xc0, !PT ;  /* 0x0000007f00ff7812 */ /* 0x004fe2000782c0ff */
[----:B-1----:R-:W-:-:S12]  /*1370*/  @P2 BRA `(.L_x_9929) ;  /* 0x0000000000082947 */ /* 0x002fd80003800000 */
[----:B------:R-:W1:Y:S02]  /*1380*/  SYNCS.PHASECHK.TRANS64.TRYWAIT P2, [R4+URZ+0x31c30], R3 ;  /* 0x031c3003040075a7 */ /* 0x000e64000804017f */
[----:B-1----:R-:W-:Y:S05]  /*1390*/  @!P2 BRA `(.L_x_9930) ;  /* 0x000000cc0038a947 */ /* 0x002fea0003800000 */
.L_x_9929:
[----:B------:R-:W-:Y:S05]  /*13a0*/  WARPSYNC.ALL ;  /* 0x0000000000007948 */ /* 0x000fea0003800000 */
[----:B------:R-:W-:Y:S01]  /*13b0*/  UIADD3 UR4, UR37, 0x16a00, URZ ;  /* 0x00016a0025047890 */ /* 0x000fe2000fffe03f */
[----:B------:R-:W-:Y:S01]  /*13c0*/  WARPGROUP.ARRIVE ;  /* 0x00000000000079c5 */ /* 0x000fe20000000000 */
[----:B------:R-:W-:Y:S01]  /*13d0*/  ULEA UR40, UR40, UR37, 0xc ;  /* 0x0000002528287291 */ /* 0x000fe2000f8e603f */
[----:B------:R-:W-:Y:S01]  /*13e0*/  IMAD.IADD R5, R157, 0x1, R64 ;  /* 0x000000019d057824 */ /* 0x000fe200078e0240 */
[----:B------:R-:W-:Y:S01]  /*13f0*/  USHF.R.U32.HI UR4, URZ, 0x4, UR4 ;  /* 0x000000043f047899 */ /* 0x000fe20008011604 */
[----:B------:R-:W-:Y:S01]  /*1400*/  P2R R9, PR, RZ, 0x2 ;  /* 0x00000002ff097803 */ /* 0x000fe20000000000 */
[----:B------:R-:W-:Y:S01]  /*1410*/  UIADD3 UR40, UR40, 0xda00, URZ ;  /* 0x0000da0028287890 */ /* 0x000fe2000fffe03f */
[----:B------:R-:W-:Y:S01]  /*1420*/  IMAD R5, R22, -0x90, R5 ;  /* 0xffffff7016057824 */ /* 0x000fe200078e0205 */
[----:B------:R-:W-:Y:S01]  /*1430*/  ULOP3.LUT UR4, UR4, 0x3fff, URZ, 0xc0, !UPT ;  /* 0x00003fff04047892 */ /* 0x000fe2000f8ec03f */
[----:B------:R-:W-:Y:S01]  /*1440*/  P2R R7, PR, RZ, 0x1 ;  /* 0x00000001ff077803 */ /* 0x000fe20000000000 */
[----:B------:R-:W-:-:S02]  /*1450*/  USHF.R.U32.HI UR40, URZ, 0x4, UR40 ;  /* 0x000000043f287899 */ /* 0x000fc40008011628 */
[----:B------:R-:W-:Y:S01]  /*1460*/  ULOP3.LUT UR6, UR4, 0x10000, URZ, 0xfc, !UPT ;  /* 0x0001000004067892 */ /* 0x000fe2000f8efc3f */
[C---:B------:R-:W-:Y:S01]  /*1470*/  ISETP.GT.AND P2, PT, R5.reuse, RZ, PT ;  /* 0x000000ff0500720c */ /* 0x040fe20003f44270 */
[----:B------:R-:W-:Y:S01]  /*1480*/  ULOP3.LUT UR5, UR40, 0x3fff, URZ, 0xc0, !UPT ;  /* 0x00003fff28057892 */ /* 0x000fe2000f8ec03f */
[C---:B------:R-:W-:Y:S01]  /*1490*/  ISETP.GT.AND P3, PT, R5.reuse, 0x1, PT ;  /* 0x000000010500780c */ /* 0x040fe20003f64270 */
[----:B------:R-:W-:Y:S01]  /*14a0*/  UIMAD UR4, UR36, 0x6c0, UR6 ;  /* 0x000006c0240478a4 */ /* 0x000fe2000f8e0206 */
[C---:B------:R-:W-:Y:S01]  /*14b0*/  ISETP.GT.AND P4, PT, R5.reuse, 0x8, PT ;  /* 0x000000080500780c */ /* 0x040fe20003f84270 */
[----:B------:R-:W-:Y:S01]  /*14c0*/  ULOP3.LUT UR5, UR5, 0x10000, URZ, 0xfc, !UPT ;  /* 0x0001000005057892 */ /* 0x000fe2000f8efc3f */
[C---:B------:R-:W-:Y:S01]  /*14d0*/  ISETP.GT.AND P5, PT, R5.reuse, 0x9, PT ;  /* 0x000000090500780c */ /* 0x040fe20003fa4270 */
[----:B------:R-:W-:Y:S01]  /*14e0*/  UMOV UR31, 0x80000020 ;  /* 0x80000020001f7882 */ /* 0x000fe20000000000 */
[----:B------:R-:W-:Y:S01]  /*14f0*/  UMOV UR29, 0x80000020 ;  /* 0x80000020001d7882 */ /* 0x000fe20000000000 */
[----:B------:R-:W-:Y:S01]  /*1500*/  UIADD3 UR7, UR4, 0xc0, URZ ;  /* 0x000000c004077890 */ /* 0x000fe2000fffe03f */
[C---:B------:R-:W-:Y:S01]  /*1510*/  ISETP.GT.AND P6, PT, R5.reuse, 0x41, PT ;  /* 0x000000410500780c */ /* 0x040fe20003fc4270 */
[----:B------:R-:W-:Y:S01]  /*1520*/  UMOV UR30, UR4 ;  /* 0x00000004001e7c82 */ /* 0x000fe20008000000 */
[----:B------:R-:W-:Y:S01]  /*1530*/  UMOV UR28, UR5 ;  /* 0x00000005001c7c82 */ /* 0x000fe20008000000 */
[----:B------:R-:W-:Y:S01]  /*1540*/  UIADD3 UR8, UR4, 0x100, URZ ;  /* 0x0000010004087890 */ /* 0x000fe2000fffe03f */
[----:B------:R-:W-:Y:S01]  /*1550*/  HGMMA.64x16x16.F32.BF16 R96, gdesc[UR28], RZ, !UPT, gsb0 ;  /* 0x002000001c6079f0 */ /* 0x000fe2000c0018ff */
[----:B------:R-:W-:Y:S01]  /*1560*/  UIADD3 UR30, UR4, 0x40, URZ ;  /* 0x00000040041e7890 */ /* 0x000fe2000fffe03f */
[C---:B------:R-:W-:Y:S01]  /*1570*/  ISETP.GT.AND P1, PT, R5.reuse, 0x69, PT ;  /* 0x000000690500780c */ /* 0x040fe20003f24270 */
[----:B------:R-:W-:Y:S01]  /*1580*/  UMOV UR31, 0x80000020 ;  /* 0x80000020001f7882 */ /* 0x000fe20000000000 */
[----:B------:R-:W-:Y:S01]  /*1590*/  UIADD3 UR9, UR4, 0x140, URZ ;  /* 0x0000014004097890 */ /* 0x000fe2000fffe03f */
[----:B------:R-:W-:Y:S01]  /*15a0*/  ISETP.GT.AND P0, PT, R5, 0x70, PT ;  /* 0x000000700500780c */ /* 0x000fe20003f04270 */
[----:B------:R-:W-:-:S02]  /*15b0*/  UIADD3 UR10, UR4, 0x180, URZ ;  /* 0x00000180040a7890 */ /* 0x000fc4000fffe03f */
[----:B------:R-:W-:Y:S02]  /*15c0*/  UIADD3 UR11, UR5, 0x2, URZ ;  /* 0x00000002050b7890 */ /* 0x000fe4000fffe03f */
[----:B------:R-:W-:Y:S02]  /*15d0*/  UIADD3 UR12, UR4, 0x102, URZ ;  /* 0x00000102040c7890 */ /* 0x000fe4000fffe03f */
[----:B------:R-:W-:Y:S02]  /*15e0*/  UIADD3 UR13, UR4, 0x142, URZ ;  /* 0x00000142040d7890 */ /* 0x000fe4000fffe03f */
[----:B------:R-:W-:Y:S02]  /*15f0*/  UIADD3 UR14, UR4, 0x182, URZ ;  /* 0x00000182040e7890 */ /* 0x000fe4000fffe03f */
[----:B------:R-:W-:Y:S02]  /*1600*/  UIADD3 UR15, UR5, 0x300, URZ ;  /* 0x00000300050f7890 */ /* 0x000fe4000fffe03f */
        /* <DEDUP_REMOVED lines=52> */
[----:B------:R-:W-:Y:S01]  /*1950*/  UMOV UR8, UR11 ;  /* 0x0000000b00087c82 */ /* 0x000fe20008000000 */
[----:B------:R-:W-:Y:S01]  /*1960*/  UMOV UR11, 0x80000020 ;  /* 0x80000020000b7882 */ /* 0x000fe20000000000 */
        /* <DEDUP_REMOVED lines=89> */
[----:B------:R-:W-:Y:S01]  /*1f00*/  UMOV UR16, UR11 ;  /* 0x0000000b00107c82 */ /* 0x000fe20008000000 */
        /* <DEDUP_REMOVED lines=123> */
[----:B01----:R-:W-:Y:S01]  /*26c0*/  FMNMX.FTZ R3, R96, R97, !PT ;  /* 0x0000006160037209 */ /* 0x003fe20007810000 */
        /* <DEDUP_REMOVED lines=60> */
[----:B------:R-:W-:Y:S01]  /*2a90*/  UMOV UR26, UR5 ;  /* 0x00000005001a7c82 */ /* 0x000fe20008000000 */
[----:B------:R-:W-:Y:S01]  /*2aa0*/  UMOV UR27, 0x80000020 ;  /* 0x80000020001b7882 */ /* 0x000fe20000000000 */
[----:B------:R-:W-:Y:S01]  /*2ab0*/  UIADD3 UR5, UR4, 0x642, URZ ;  /* 0x0000064204057890 */ /* 0x000fe2000fffe03f */
[----:B------:R-:W-:-:S02]  /*2ac0*/  FSEL R120, R76, -INF , P4 ;  /* 0xff8000004c787808 */ /* 0x000fc40002000000 */
[----:B------:R-:W-:Y:S02]  /*2ad0*/  FMNMX.FTZ R3, R114, R3, !PT ;  /* 0x0000000372037209 */ /* 0x000fe40007810000 */
[----:B------:R-:W-:Y:S02]  /*2ae0*/  FSEL R74, R74, -INF , P2 ;  /* 0xff8000004a4a7808 */ /* 0x000fe40001000000 */
[----:B------:R-:W-:Y:S02]  /*2af0*/  FSEL R122, R77, -INF , P5 ;  /* 0xff8000004d7a7808 */ /* 0x000fe40002800000 */
[----:B------:R-:W-:Y:S02]  /*2b00*/  ISETP.GT.AND P2, PT, R5, 0x40, PT ;  /* 0x000000400500780c */ /* 0x000fe40003f44270 */
[----:B------:R-:W-:Y:S02]  /*2b10*/  FMNMX.FTZ R3, R120, R3, !PT ;  /* 0x0000000378037209 */ /* 0x000fe40007810000 */
[----:B------:R-:W-:-:S02]  /*2b20*/  FSEL R66, R79, -INF , P5 ;  /* 0xff8000004f427808 */ /* 0x000fc40002800000 */
[----:B------:R-:W-:Y:S02]  /*2b30*/  FMNMX.FTZ R3, R122, R3, !PT ;  /* 0x000000037a037209 */ /* 0x000fe40007810000 */
[C---:B------:R-:W-:Y:S02]  /*2b40*/  ISETP.GT.AND P5, PT, R5.reuse, 0x48, PT ;  /* 0x000000480500780c */ /* 0x040fe40003fa4270 */
[----:B------:R-:W-:Y:S02]  /*2b50*/  FSEL R78, R78, -INF , P4 ;  /* 0xff8000004e4e7808 */ /* 0x000fe40002000000 */
[----:B------:R-:W-:Y:S02]  /*2b60*/  ISETP.GT.AND P4, PT, R5, 0x49, PT ;  /* 0x000000490500780c */ /* 0x000fe40003f84270 */
[----:B------:R-:W-:Y:S02]  /*2b70*/  FSEL R20, R75, -INF , P3 ;  /* 0xff8000004b147808 */ /* 0x000fe40001800000 */
[----:B------:R-:W-:Y:S01]  /*2b80*/  ISETP.GT.AND P3, PT, R5, 0x50, PT ;  /* 0x000000500500780c */ /* 0x000fe20003f64270 */
[----:B------:R-:W-:-:S02]  /*2b90*/  WARPGROUP.DEPBAR.LE gsb0, 0x0 ;  /* 0x00008000000079c5 */ /* 0x000fc40000010000 */
        /* <DEDUP_REMOVED lines=10> */
[----:B------:R-:W-:Y:S02]  /*2c40*/  FMNMX.FTZ R3, R128, R3, !PT ;  /* 0x0000000380037209 */ /* 0x000fe40007810000 */
[----:B------:R-:W-:Y:S02]  /*2c50*/  FSEL R58, R58, -INF , P2 ;  /* 0xff8000003a3a7808 */ /* 0x000fe40001000000 */
[----:B------:R-:W-:Y:S02]  /*2c60*/  ISETP.GT.AND P2, PT, R5, 0x51, PT ;  /* 0x000000510500780c */ /* 0x000fe40003f44270 */
[----:B------:R-:W-:Y:S02]  /*2c70*/  FMNMX.FTZ R3, R132, R3, !PT ;  /* 0x0000000384037209 */ /* 0x000fe40007810000 */
[----:B------:R-:W-:-:S02]  /*2c80*/  FSEL R62, R62, -INF , P5 ;  /* 0xff8000003e3e7808 */ /* 0x000fc40002800000 */
[----:B------:R-:W-:Y:S01]  /*2c90*/  ISETP.GT.AND P5, PT, R5, 0x59, PT ;  /* 0x000000590500780c */ /* 0x000fe20003fa4270 */
[----:B------:R-:W-:Y:S02]  /*2ca0*/  WARPGROUP.DEPBAR.LE gsb0, 0x0 ;  /* 0x00008000000079c5 */ /* 0x000fe40000010000 */
[----:B------:R-:W-:Y:S01]  /*2cb0*/  WARPGROUP.ARRIVE ;  /* 0x00000000000079c5 */ /* 0x000fe20000000000 */
[----:B------:R-:W-:Y:S02]  /*2cc0*/  FSEL R116, R48, -INF , P3 ;  /* 0xff80000030747808 */ /* 0x000fe40001800000 */
[----:B------:R-:W-:Y:S02]  /*2cd0*/  FSEL R48, R59, -INF , P6 ;  /* 0xff8000003b307808 */ /* 0x000fe40003000000 */
[----:B------:R-:W-:Y:S01]  /*2ce0*/  ISETP.GT.AND P6, PT, R5, 0x58, PT ;  /* 0x000000580500780c */ /* 0x000fe20003fc4270 */
[----:B------:R-:W-:Y:S01]  /*2cf0*/  HGMMA.64x16x16.F32.BF16 R40, gdesc[UR24], R40, gsb0 ;  /* 0x00200000182879f0 */ /* 0x000fe20008001828 */
[----:B------:R-:W-:Y:S01]  /*2d00*/  UMOV UR26, UR5 ;  /* 0x00000005001a7c82 */ /* 0x000fe20008000000 */
[----:B------:R-:W-:Y:S01]  /*2d10*/  UMOV UR27, 0x80000020 ;  /* 0x80000020001b7882 */ /* 0x000fe20000000000 */
[----:B------:R-:W-:-:S02]  /*2d20*/  FSEL R110, R49, -INF , P2 ;  /* 0xff800000316e7808 */ /* 0x000fc40001000000 */
[----:B------:R-:W-:Y:S02]  /*2d30*/  FMNMX.FTZ R3, R116, R3, !PT ;  /* 0x0000000374037209 */ /* 0x000fe40007810000 */
        /* <DEDUP_REMOVED lines=26> */
[C---:B------:R-:W-:Y:S02]  /*2ee0*/  ISETP.GT.AND P1, PT, R5.reuse, 0x71, PT ;  /* 0x000000710500780c */ /* 0x040fe40003f24270 */
[----:B------:R-:W-:Y:S02]  /*2ef0*/  FMNMX.FTZ R3, R138, R3, !PT ;  /* 0x000000038a037209 */ /* 0x000fe40007810000 */
[----:B------:R-:W-:Y:S02]  /*2f00*/  FSEL R46, R46, -INF , P2 ;  /* 0xff8000002e2e7808 */ /* 0x000fe40001000000 */
[----:B------:R-:W-:Y:S02]  /*2f10*/  ISETP.GT.AND P2, PT, R5, 0x79, PT ;  /* 0x000000790500780c */ /* 0x000fe40003f44270 */
[----:B------:R-:W-:-:S02]  /*2f20*/  FSEL R42, R42, -INF , P4 ;  /* 0xff8000002a2a7808 */ /* 0x000fc40002000000 */
[----:B------:R-:W-:Y:S02]  /*2f30*/  ISETP.GT.AND P4, PT, R5, 0x81, PT ;  /* 0x000000810500780c */ /* 0x000fe40003f84270 */
[----:B------:R-:W-:Y:S02]  /*2f40*/  FSEL R40, R55, -INF , P5 ;  /* 0xff80000037287808 */ /* 0x000fe40002800000 */
[----:B------:R-:W-:Y:S02]  /*2f50*/  ISETP.GT.AND P5, PT, R5, 0x88, PT ;  /* 0x000000880500780c */ /* 0x000fe40003fa4270 */
[----:B------:R-:W-:Y:S02]  /*2f60*/  P2R R15, PR, RZ, 0x4 ;  /* 0x00000004ff0f7803 */ /* 0x000fe40000000000 */
        /* <DEDUP_REMOVED lines=9> */
[----:B------:R-:W-:Y:S01]  /*3000*/  FMNMX.FTZ R0, R142, R3, !PT ;  /* 0x000000038e007209 */ /* 0x000fe20007810000 */
[----:B------:R-:W-:Y:S01]  /*3010*/  IMAD.U32 R3, RZ, RZ, UR4 ;  /* 0x00000004ff037e24 */ /* 0x000fe2000f8e00ff */
[----:B------:R-:W-:-:S02]  /*3020*/  FSEL R32, R43, -INF , P3 ;  /* 0xff8000002b207808 */ /* 0x000fc40001800000 */
[----:B------:R-:W-:Y:S02]  /*3030*/  FSEL R57, R37, -INF , P2 ;  /* 0xff80000025397808 */ /* 0x000fe40001000000 */
[----:B------:R-:W-:Y:S02]  /*3040*/  FMNMX.FTZ R0, R51, R0, !PT ;  /* 0x0000000033007209 */ /* 0x000fe40007810000 */
[----:B------:R-:W-:Y:S02]  /*3050*/  ISETP.GT.AND P3, PT, R5, 0x80, PT ;  /* 0x000000800500780c */ /* 0x000fe40003f64270 */
[----:B------:R-:W-:Y:S02]  /*3060*/  FMNMX.FTZ R0, R57, R0, !PT ;  /* 0x0000000039007209 */ /* 0x000fe40007810000 */
[----:B------:R-:W-:Y:S02]  /*3070*/  P2R R21, PR, RZ, 0x1 ;  /* 0x00000001ff157803 */ /* 0x000fe40000000000 */
[----:B------:R-:W-:-:S02]  /*3080*/  ISETP.GT.AND P0, PT, R5, 0x69, PT ;  /* 0x000000690500780c */ /* 0x000fc40003f04270 */
[----:B------:R-:W-:-:S04]  /*3090*/  ISETP.GT.AND P1, PT, R5, 0x70, PT ;  /* 0x000000700500780c */ /* 0x000fc80003f24270 */
[----:B------:R-:W-:Y:S02]  /*30a0*/  FSEL R34, R34, -INF , P1 ;  /* 0xff80000022227808 */ /* 0x000fe40000800000 */
[----:B------:R-:W-:Y:S01]  /*30b0*/  ISETP.NE.AND P1, PT, R23, RZ, PT ;  /* 0x000000ff1700720c */ /* 0x000fe20003f25270 */
[----:B------:R-:W-:Y:S02]  /*30c0*/  WARPGROUP.DEPBAR.LE gsb0, 0x0 ;  /* 0x00008000000079c5 */ /* 0x000fe40000010000 */
[----:B------:R-:W-:Y:S02]  /*30d0*/  FSEL R43, R24, -INF , P3 ;  /* 0xff800000182b7808 */ /* 0x000fe40001800000 */
[----:B------:R-:W-:Y:S02]  /*30e0*/  FSEL R55, R25, -INF , P4 ;  /* 0xff80000019377808 */ /* 0x000fe40002000000 */
[----:B------:R-:W-:Y:S02]  /*30f0*/  FMNMX.FTZ R0, R43, R0, !PT ;  /* 0x000000002b007209 */ /* 0x000fe40007810000 */
[----:B------:R-:W-:-:S02]  /*3100*/  FSEL R45, R28, -INF , P5 ;  /* 0xff8000001c2d7808 */ /* 0x000fc40002800000 */
[----:B------:R-:W-:Y:S02]  /*3110*/  FMNMX.FTZ R0, R55, R0, !PT ;  /* 0x0000000037007209 */ /* 0x000fe40007810000 */
[----:B------:R-:W-:Y:S02]  /*3120*/  FSEL R49, R29, -INF , P6 ;  /* 0xff8000001d317808 */ /* 0x000fe40003000000 */
[----:B------:R-:W-:Y:S02]  /*3130*/  FMNMX.FTZ R0, R45, R0, !PT ;  /* 0x000000002d007209 */ /* 0x000fe40007810000 */
[----:B------:R-:W-:Y:S02]  /*3140*/  FSEL R24, R47, -INF , P0 ;  /* 0xff8000002f187808 */ /* 0x000fe40000000000 */
[----:B------:R-:W-:Y:S02]  /*3150*/  FMNMX.FTZ R11, R49, R0, !PT ;  /* 0x00000000310b7209 */ /* 0x000fe40007810000 */
[----:B------:R-:W-:-:S02]  /*3160*/  ISETP.NE.AND P0, PT, R21, RZ, PT ;  /* 0x000000ff1500720c */ /* 0x000fc40003f05270 */
[----:B------:R-:W-:Y:S01]  /*3170*/  FSEL R28, R35, -INF , P1 ;  /* 0xff800000231c7808 */ /* 0x000fe20000800000 */
[----:B------:R-:W0:Y:S01]  /*3180*/  SHFL.BFLY PT, R0, R11, 0x2, 0x1f ;  /* 0x0c401f000b007f89 */ /* 0x000e2200000e0000 */
[----:B------:R-:W-:Y:S02]  /*3190*/  FSEL R38, R38, -INF , P0 ;  /* 0xff80000026267808 */ /* 0x000fe40000000000 */
[----:B------:R-:W-:Y:S02]  /*31a0*/  FSEL R26, R26, -INF , P3 ;  /* 0xff8000001a1a7808 */ /* 0x000fe40001800000 */
[----:B------:R-:W-:Y:S02]  /*31b0*/  ISETP.NE.AND P1, PT, R9, RZ, PT ;  /* 0x000000ff0900720c */ /* 0x000fe40003f25270 */
[----:B------:R-:W-:-:S11]  /*31c0*/  ISETP.NE.AND P0, PT, R7, RZ, PT ;  /* 0x000000ff0700720c */ /* 0x000fd60003f05270 */
[----:B------:R-:W-:-:S05]  /*31d0*/  @!P1 VIADD R4, R4, 0x31c40 ;  /* 0x00031c4004049836 */ /* 0x000fca0000000000 */
[----:B------:R-:W-:Y:S02]  /*31e0*/  @!P1 PRMT R4, RZ, 0x654, R4 ;  /* 0x00000654ff049816 */ /* 0x000fe40000000004 */
[----:B0-----:R-:W-:Y:S02]  /*31f0*/  FMNMX.FTZ R13, R11, R0, !PT ;  /* 0x000000000b0d7209 */ /* 0x001fe40007810000 */
[----:B------:R-:W-:Y:S01]  /*3200*/  FMNMX.FTZ R11, R98, R99, !PT ;  /* 0x00000063620b7209 */ /* 0x000fe20007810000 */
[----:B------:R0:W-:Y:S02]  /*3210*/  @!P1 SYNCS.ARRIVE.TRANS64.RED.A1T0 RZ, [R4+URZ], RZ ;  /* 0x000000ff04ff99a7 */ /* 0x0001e4000810043f */
[----:B------:R-:W1:Y:S01]  /*3220*/  SHFL.BFLY PT, R0, R13, 0x1, 0x1f ;  /* 0x0c201f000d007f89 */ /* 0x000e6200000e0000 */
[----:B------:R-:W-:Y:S02]  /*3230*/  FMNMX.FTZ R11, R102, R11, !PT ;  /* 0x0000000b660b7209 */ /* 0x000fe40007810000 */
[----:B-1----:R-:W-:-:S02]  /*3240*/  FMNMX.FTZ R0, R13, R0, !PT ;  /* 0x000000000d007209 */ /* 0x002fc40007810000 */
        /* <DEDUP_REMOVED lines=55> */
[----:B------:R-:W-:-:S02]  /*35c0*/  FFMA.FTZ R45, R45, R3, -R53 ;  /* 0x000000032d2d7223 */ /* 0x000fc40000010835 */
[----:B------:R-:W-:-:S03]  /*35d0*/  FMNMX.FTZ R21, R52, R15, !PT ;  /* 0x0000000f34157209 */ /* 0x000fc60007810000 */
[----:B------:R1:W-:Y:S01]  /*35e0*/  MUFU.EX2 R15, R120 ;  /* 0x00000078000f7308 */ /* 0x0003e20000000800 */
[----:B------:R-:W-:Y:S02]  /*35f0*/  FMNMX.FTZ R21, R50, R21, !PT ;  /* 0x0000001532157209 */ /* 0x000fe40007810000 */
[----:B0-----:R-:W-:Y:S02]  /*3600*/  F2FP.BF16.F32.PACK_AB R4, R76, R5 ;  /* 0x000000054c04723e */ /* 0x001fe400000010ff */
[----:B------:R-:W-:-:S03]  /*3610*/  FMNMX.FTZ R21, R56, R21, !PT ;  /* 0x0000001538157209 */ /* 0x000fc60007810000 */
[----:B------:R-:W-:Y:S01]  /*3620*/  MUFU.EX2 R96, R96 ;  /* 0x0000006000607308 */ /* 0x000fe20000000800 */
[----:B------:R-:W-:Y:S02]  /*3630*/  FMNMX.FTZ R21, R54, R21, !PT ;  /* 0x0000001536157209 */ /* 0x000fe40007810000 */
[----:B-1----:R-:W-:Y:S02]  /*3640*/  FSEL R120, R30, -INF , P5 ;  /* 0xff8000001e787808 */ /* 0x002fe40002800000 */
        /* <DEDUP_REMOVED lines=8> */
[----:B------:R-:W-:Y:S01]  /*36d0*/  FMNMX.FTZ R33, R34, R33, !PT ;  /* 0x0000002122217209 */ /* 0x000fe20007810000 */
[----:B0-----:R-:W-:-:S03]  /*36e0*/  FFMA.FTZ R92, R134, R3, -R53 ;  /* 0x00000003865c7223 */ /* 0x001fc60000010835 */
        /* <DEDUP_REMOVED lines=10> */
[----:B------:R1:W-:Y:S01]  /*3790*/  MUFU.EX2 R33, R37 ;  /* 0x0000002500217308 */ /* 0x0003e20000000800 */
[-CC-:B0-----:R-:W-:Y:S01]  /*37a0*/  FFMA.FTZ R72, R132, R3.reuse, -R53.reuse ;  /* 0x0000000384487223 */ /* 0x181fe20000010835 */
[----:B------:R-:W0:Y:S06]  /*37b0*/  SHFL.BFLY PT, R30, R35, 0x2, 0x1f ;  /* 0x0c401f00231e7f89 */ /* 0x000e2c00000e0000 */
[----:B------:R-:W-:Y:S01]  /*37c0*/  MUFU.EX2 R25, R25 ;  /* 0x0000001900197308 */ /* 0x000fe20000000800 */
[----:B-1----:R-:W-:-:S07]  /*37d0*/  FFMA.FTZ R37, R136, R3, -R53 ;  /* 0x0000000388257223 */ /* 0x002fce0000010835 */
[----:B------:R-:W-:Y:S08]  /*37e0*/  MUFU.EX2 R70, R70 ;  /* 0x0000004600467308 */ /* 0x000ff00000000800 */
[----:B------:R-:W-:Y:S01]  /*37f0*/  MUFU.EX2 R60, R60 ;  /* 0x0000003c003c7308 */ /* 0x000fe20000000800 */
[----:B0-----:R-:W-:Y:S01]  /*3800*/  FMNMX.FTZ R27, R35, R30, !PT ;  /* 0x0000001e231b7209 */ /* 0x001fe20007810000 */
[-CC-:B------:R-:W-:Y:S01]  /*3810*/  FFMA.FTZ R30, R43, R3.reuse, -R53.reuse ;  /* 0x000000032b1e7223 */ /* 0x180fe20000010835 */
[-CC-:B------:R-:W-:Y:S01]  /*3820*/  FFMA.FTZ R35, R140, R3.reuse, -R53.reuse ;  /* 0x000000038c237223 */ /* 0x180fe20000010835 */
[----:B------:R-:W-:-:S02]  /*3830*/  FFMA.FTZ R43, R55, R3, -R53 ;  /* 0x00000003372b7223 */ /* 0x000fc40000010835 */
[----:B------:R-:W0:Y:S02]  /*3840*/  SHFL.BFLY PT, R110, R27, 0x1, 0x1f ;  /* 0x0c201f001b6e7f89 */ /* 0x000e2400000e0000 */
[----:B------:R-:W-:Y:S08]  /*3850*/  MUFU.EX2 R36, R36 ;  /* 0x0000002400247308 */ /* 0x000ff00000000800 */
[----:B------:R-:W-:Y:S08]  /*3860*/  MUFU.EX2 R23, R23 ;  /* 0x0000001700177308 */ /* 0x000ff00000000800 */
[----:B------:R-:W-:Y:S01]  /*3870*/  MUFU.EX2 R68, R68 ;  /* 0x0000004400447308 */ /* 0x000fe20000000800 */
[----:B0-----:R-:W-:Y:S01]  /*3880*/  FMNMX.FTZ R73, R27, R110, !PT ;  /* 0x0000006e1b497209 */ /* 0x001fe20007810000 */
[----:B------:R-:W-:-:S06]  /*3890*/  FFMA.FTZ R110, R49, R3, -R53 ;  /* 0x00000003316e7223 */ /* 0x000fcc0000010835 */
[----:B------:R-:W-:Y:S01]  /*38a0*/  MUFU.EX2 R21, R128 ;  /* 0x0000008000157308 */ /* 0x000fe20000000800 */
[C---:B------:R-:W-:Y:S01]  /*38b0*/  FSETP.NEU.FTZ.AND P2, PT, R73.reuse, -INF , PT ;  /* 0xff8000004900780b */ /* 0x040fe20003f5d000 */
[----:B------:R-:W-:-:S05]  /*38c0*/  FMUL.FTZ R27, R73, R3 ;  /* 0x00000003491b7220 */ /* 0x000fca0000410000 */
[----:B------:R-:W-:Y:S01]  /*38d0*/  FSEL R27, R27, RZ, P2 ;  /* 0x000000ff1b1b7208 */ /* 0x000fe20001000000 */
[----:B------:R-:W-:Y:S01]  /*38e0*/  MUFU.EX2 R72, R72 ;  /* 0x0000004800487308 */ /* 0x000fe20000000800 */
[----:B------:R-:W-:Y:S01]  /*38f0*/  ISETP.GE.AND P2, PT, R64, 0x91, PT ;  /* 0x000000914000780c */ /* 0x000fe20003f46270 */
[----:B------:R-:W-:Y:S02]  /*3900*/  IMAD.MOV.U32 R64, RZ, RZ, R71 ;  /* 0x000000ffff407224 */ /* 0x000fe400078e0047 */
        /* <DEDUP_REMOVED lines=36> */
[-C--:B------:R-:W-:Y:S01]  /*3b50*/  FFMA.FTZ R122, R122, R3.reuse, -R27 ;  /* 0x000000037a7a7223 */ /* 0x080fe2000001081b */
[----:B------:R-:W-:Y:S01]  /*3b60*/  IMAD.MOV.U32 R62, RZ, RZ, R71 ;  /* 0x000000ffff3e7224 */ /* 0x000fe200078e0047 */
[----:B------:R-:W0:Y:S01]  /*3b70*/  MUFU.EX2 R47, R47 ;  /* 0x0000002f002f7308 */ /* 0x000e220000000800 */
[----:B--2---:R-:W-:Y:S01]  /*3b80*/  FADD.FTZ R6, R5, R76 ;  /* 0x0000004c05067221 */ /* 0x004fe20000010000 */
[----:B-1----:R-:W-:Y:S01]  /*3b90*/  FADD.FTZ R8, R102, R67 ;  /* 0x0000004366087221 */ /* 0x002fe20000010000 */
[-CC-:B------:R-:W-:Y:S01]  /*3ba0*/  FFMA.FTZ R67, R32, R3.reuse, -R27.reuse ;  /* 0x0000000320437223 */ /* 0x180fe2000001081b */
[--C-:B------:R-:W-:Y:S01]  /*3bb0*/  FFMA.FTZ R32, R46, R3, -R27.reuse ;  /* 0x000000032e207223 */ /* 0x100fe2000001081b */
[----:B------:R-:W-:Y:S01]  /*3bc0*/  FADD.FTZ R69, R7, R6 ;  /* 0x0000000607457221 */ /* 0x000fe20000010000 */
[----:B------:R-:W-:Y:S01]  /*3bd0*/  F2FP.BF16.F32.PACK_AB R6, R96, R7 ;  /* 0x000000076006723e */ /* 0x000fe200000010ff */
[-C--:B------:R-:W-:Y:S01]  /*3be0*/  FFMA.FTZ R46, R28, R3.reuse, -R27 ;  /* 0x000000031c2e7223 */ /* 0x080fe2000001081b */
[----:B------:R-:W1:Y:S01]  /*3bf0*/  MUFU.EX2 R90, R90 ;  /* 0x0000005a005a7308 */ /* 0x000e620000000800 */
[----:B------:R-:W-:Y:S01]  /*3c00*/  FADD.FTZ R10, R96, R69 ;  /* 0x00000045600a7221 */ /* 0x000fe20000010000 */
[C---:B---3--:R-:W-:Y:S01]  /*3c10*/  FADD.FTZ R8, R65.reuse, R8 ;  /* 0x0000000841087221 */ /* 0x048fe20000010000 */
[----:B------:R-:W-:Y:S01]  /*3c20*/  F2FP.BF16.F32.PACK_AB R7, R65, R102 ;  /* 0x000000664107723e */ /* 0x000fe200000010ff */
[----:B------:R-:W-:Y:S01]  /*3c30*/  FFMA.FTZ R65, R40, R3, -R27 ;  /* 0x0000000328417223 */ /* 0x000fe2000001081b */
[----:B------:R-:W-:Y:S01]  /*3c40*/  FADD.FTZ R69, R9, R10 ;  /* 0x0000000a09457221 */ /* 0x000fe20000010000 */
[----:B------:R-:W-:Y:S01]  /*3c50*/  F2FP.BF16.F32.PACK_AB R5, R99, R98 ;  /* 0x000000626305723e */ /* 0x000fe200000010ff */
[----:B------:R-:W-:Y:S01]  /*3c60*/  IMAD.MOV.U32 R58, RZ, RZ, R71 ;  /* 0x000000ffff3a7224 */ /* 0x000fe200078e0047 */
[----:B------:R-:W2:Y:S01]  /*3c70*/  MUFU.EX2 R49, R49 ;  /* 0x0000003100317308 */ /* 0x000ea20000000800 */
[----:B0-----:R-:W-:Y:S01]  /*3c80*/  FADD.FTZ R75, R47, R8 ;  /* 0x000000082f4b7221 */ /* 0x001fe20000010000 */
[----:B------:R-:W-:Y:S01]  /*3c90*/  FADD.FTZ R8, R88, R69 ;  /* 0x0000004558087221 */ /* 0x000fe20000010000 */
[----:B------:R0:W-:Y:S01]  /*3ca0*/  STSM.16.M88.4 [R2+0x24300], R4 ;  /* 0x0243000402007844 */ /* 0x0001e20000000200 */
[----:B------:R-:W-:-:S02]  /*3cb0*/  IMAD.MOV.U32 R56, RZ, RZ, R71 ;  /* 0x000000ffff387224 */ /* 0x000fc400078e0047 */
[----:B------:R-:W-:Y:S02]  /*3cc0*/  FADD.FTZ R69, R11, R8 ;  /* 0x000000080b457221 */ /* 0x000fe40000010000 */
[----:B------:R-:W3:Y:S01]  /*3cd0*/  MUFU.EX2 R94, R94 ;  /* 0x0000005e005e7308 */ /* 0x000ee20000000800 */
[----:B-1----:R-:W-:Y:S01]  /*3ce0*/  FADD.FTZ R10, R90, R75 ;  /* 0x0000004b5a0a7221 */ /* 0x002fe20000010000 */
[----:B------:R-:W-:-:S04]  /*3cf0*/  FADD.FTZ R8, R44, R69 ;  /* 0x000000452c087221 */ /* 0x000fc80000010000 */
[----:B------:R-:W-:Y:S02]  /*3d00*/  FADD.FTZ R69, R29, R8 ;  /* 0x000000081d457221 */ /* 0x000fe40000010000 */
[----:B------:R-:W1:Y:S01]  /*3d10*/  MUFU.EX2 R51, R51 ;  /* 0x0000003300337308 */ /* 0x000e620000000800 */
[----:B--2---:R-:W-:Y:S01]  /*3d20*/  FADD.FTZ R75, R49, R10 ;  /* 0x0000000a314b7221 */ /* 0x004fe20000010000 */
[C---:B------:R-:W-:Y:S01]  /*3d30*/  FADD.FTZ R8, R80.reuse, R69 ;  /* 0x0000004550087221 */ /* 0x040fe20000010000 */
[----:B0-----:R-:W-:Y:S01]  /*3d40*/  F2FP.BF16.F32.PACK_AB R4, R80, R29 ;  /* 0x0000001d5004723e */ /* 0x001fe200000010ff */
[----:B------:R-:W-:Y:S02]  /*3d50*/  IMAD.MOV.U32 R29, RZ, RZ, R71 ;  /* 0x000000ffff1d7224 */ /* 0x000fe400078e0047 */
[----:B------:R-:W-:Y:S02]  /*3d60*/  FADD.FTZ R69, R25, R8 ;  /* 0x0000000819457221 */ /* 0x000fe40000010000 */
[----:B------:R-:W0:Y:S01]  /*3d70*/  MUFU.EX2 R82, R82 ;  /* 0x0000005200527308 */ /* 0x000e220000000800 */
[----:B---3--:R-:W-:-:S07]  /*3d80*/  FADD.FTZ R10, R94, R75 ;  /* 0x0000004b5e0a7221 */ /* 0x008fce0000010000 */
[----:B------:R-:W2:Y:S01]  /*3d90*/  MUFU.EX2 R12, R12 ;  /* 0x0000000c000c7308 */ /* 0x000ea20000000800 */
[----:B-1----:R-:W-:Y:S01]  /*3da0*/  FADD.FTZ R75, R51, R10 ;  /* 0x0000000a334b7221 */ /* 0x002fe20000010000 */
[----:B------:R-:W-:-:S04]  /*3db0*/  FADD.FTZ R10, R70, R69 ;  /* 0x00000045460a7221 */ /* 0x000fc80000010000 */
[----:B------:R-:W-:Y:S01]  /*3dc0*/  FADD.FTZ R69, R13, R10 ;  /* 0x0000000a0d457221 */ /* 0x000fe20000010000 */
[----:B------:R-:W-:Y:S01]  /*3dd0*/  F2FP.BF16.F32.PACK_AB R10, R44, R11 ;  /* 0x0000000b2c0a723e */ /* 0x000fe200000010ff */
[----:B------:R-:W1:Y:S01]  /*3de0*/  MUFU.EX2 R53, R53 ;  /* 0x0000003500357308 */ /* 0x000e620000000800 */
[----:B0-----:R-:W-:Y:S01]  /*3df0*/  FADD.FTZ R75, R82, R75 ;  /* 0x0000004b524b7221 */ /* 0x001fe20000010000 */
[----:B------:R-:W-:Y:S01]  /*3e00*/  F2FP.BF16.F32.PACK_AB R11, R94, R49 ;  /* 0x000000315e0b723e */ /* 0x000fe200000010ff */
[--C-:B------:R-:W-:Y:S02]  /*3e10*/  IMAD.MOV.U32 R49, RZ, RZ, R71.reuse ;  /* 0x000000ffff317224 */ /* 0x100fe400078e0047 */
[----:B------:R-:W-:-:S03]  /*3e20*/  IMAD.MOV.U32 R44, RZ, RZ, R71 ;  /* 0x000000ffff2c7224 */ /* 0x000fc600078e0047 */
[----:B------:R-:W0:Y:S01]  /*3e30*/  MUFU.EX2 R14, R14 ;  /* 0x0000000e000e7308 */ /* 0x000e220000000800 */
[----:B--2---:R-:W-:-:S07]  /*3e40*/  FADD.FTZ R8, R12, R75 ;  /* 0x0000004b0c087221 */ /* 0x004fce0000010000 */
[----:B------:R-:W2:Y:S01]  /*3e50*/  MUFU.EX2 R55, R55 ;  /* 0x0000003700377308 */ /* 0x000ea20000000800 */
[----:B-1----:R-:W-:Y:S01]  /*3e60*/  FADD.FTZ R27, R53, R8 ;  /* 0x00000008351b7221 */ /* 0x002fe20000010000 */
[----:B------:R-:W-:Y:S02]  /*3e70*/  F2FP.BF16.F32.PACK_AB R8, R88, R9 ;  /* 0x000000095808723e */ /* 0x000fe400000010ff */
[----:B------:R-:W-:-:S04]  /*3e80*/  F2FP.BF16.F32.PACK_AB R9, R90, R47 ;  /* 0x0000002f5a09723e */ /* 0x000fc800000010ff */
[----:B------:R-:W1:Y:S01]  /*3e90*/  MUFU.EX2 R57, R57 ;  /* 0x0000003900397308 */ /* 0x000e620000000800 */
[----:B0-----:R-:W-:Y:S01]  /*3ea0*/  FADD.FTZ R26, R14, R27 ;  /* 0x0000001b0e1a7221 */ /* 0x001fe20000010000 */
[----:B------:R-:W-:Y:S06]  /*3eb0*/  STSM.16.M88.4 [R2+0x25b00], R8 ;  /* 0x025b000802007844 */ /* 0x000fec0000000200 */
[----:B------:R-:W0:Y:S01]  /*3ec0*/  MUFU.EX2 R66, R66 ;  /* 0x0000004200427308 */ /* 0x000e220000000800 */
[----:B--2---:R-:W-:-:S07]  /*3ed0*/  FADD.FTZ R26, R55, R26 ;  /* 0x0000001a371a7221 */ /* 0x004fce0000010000 */
[----:B------:R-:W2:Y:S01]  /*3ee0*/  MUFU.EX2 R20, R20 ;  /* 0x0000001400147308 */ /* 0x000ea20000000800 */
[----:B-1----:R-:W-:-:S07]  /*3ef0*/  FADD.FTZ R7, R57, R26 ;  /* 0x0000001a39077221 */ /* 0x002fce0000010000 */
[----:B------:R1:W-:Y:S01]  /*3f00*/  MUFU.EX2 R28, R42 ;  /* 0x0000002a001c7308 */ /* 0x0003e20000000800 */
[----:B0-----:R-:W-:-:S07]  /*3f10*/  FADD.FTZ R7, R66, R7 ;  /* 0x0000000742077221 */ /* 0x001fce0000010000 */
[----:B------:R-:W0:Y:S01]  /*3f20*/  MUFU.EX2 R59, R59 ;  /* 0x0000003b003b7308 */ /* 0x000e220000000800 */
[----:B-1----:R-:W-:Y:S01]  /*3f30*/  FADD.FTZ R42, R60, R69 ;  /* 0x000000453c2a7221 */ /* 0x002fe20000010000 */
[----:B------:R-:W-:-:S03]  /*3f40*/  IMAD.MOV.U32 R69, RZ, RZ, R71 ;  /* 0x000000ffff457224 */ /* 0x000fc600078e0047 */
[----:B------:R-:W-:Y:S01]  /*3f50*/  FADD.FTZ R5, R15, R42 ;  /* 0x0000002a0f057221 */ /* 0x000fe20000010000 */
[----:B------:R-:W-:Y:S02]  /*3f60*/  IMAD.MOV.U32 R42, RZ, RZ, R71 ;  /* 0x000000ffff2a7224 */ /* 0x000fe400078e0047 */
[----:B------:R-:W1:Y:S01]  /*3f70*/  MUFU.EX2 R48, R48 ;  /* 0x0000003000307308 */ /* 0x000e620000000800 */
[----:B------:R-:W-:Y:S01]  /*3f80*/  FADD.FTZ R6, R36, R5 ;  /* 0x0000000524067221 */ /* 0x000fe20000010000 */
[----:B------:R-:W-:Y:S01]  /*3f90*/  F2FP.BF16.F32.PACK_AB R5, R82, R51 ;  /* 0x000000335205723e */ /* 0x000fe200000010ff */
[--C-:B------:R-:W-:Y:S02]  /*3fa0*/  IMAD.MOV.U32 R51, RZ, RZ, R71.reuse ;  /* 0x000000ffff337224 */ /* 0x100fe400078e0047 */
[----:B------:R-:W-:Y:S01]  /*3fb0*/  FADD.FTZ R27, R23, R6 ;  /* 0x00000006171b7221 */ /* 0x000fe20000010000 */
[----:B------:R-:W-:Y:S01]  /*3fc0*/  F2FP.BF16.F32.PACK_AB R6, R70, R25 ;  /* 0x000000194606723e */ /* 0x000fe200000010ff */
[----:B------:R-:W-:Y:S01]  /*3fd0*/  IMAD.MOV.U32 R70, RZ, RZ, R71 ;  /* 0x000000ffff467224 */ /* 0x000fe200078e0047 */
[----:B------:R-:W3:Y:S01]  /*3fe0*/  MUFU.EX2 R61, R61 ;  /* 0x0000003d003d7308 */ /* 0x000ee20000000800 */
[----:B------:R-:W-:-:S04]  /*3ff0*/  FADD.FTZ R26, R68, R27 ;  /* 0x0000001b441a7221 */ /* 0x000fc80000010000 */
[----:B------:R-:W-:-:S03]  /*4000*/  FADD.FTZ R27, R21, R26 ;  /* 0x0000001a151b7221 */ /* 0x000fc60000010000 */
[----:B------:R-:W4:Y:S01]  /*4010*/  MUFU.EX2 R50, R50 ;  /* 0x0000003200327308 */ /* 0x000f220000000800 */
[----:B------:R-:W-:-:S04]  /*4020*/  FADD.FTZ R26, R72, R27 ;  /* 0x0000001b481a7221 */ /* 0x000fc80000010000 */
[----:B------:R-:W-:-:S03]  /*4030*/  FADD.FTZ R27, R33, R26 ;  /* 0x0000001a211b7221 */ /* 0x000fc60000010000 */
[----:B------:R2:W-:Y:S08]  /*4040*/  MUFU.EX2 R47, R24 ;  /* 0x00000018002f7308 */ /* 0x0005f00000000800 */
[----:B------:R-:W5:Y:S01]  /*4050*/  MUFU.EX2 R108, R108 ;  /* 0x0000006c006c7308 */ /* 0x000f620000000800 */
[----:B--2---:R-:W-:Y:S01]  /*4060*/  FADD.FTZ R24, R20, R7 ;  /* 0x0000000714187221 */ /* 0x004fe20000010000 */
[----:B------:R-:W-:Y:S01]  /*4070*/  F2FP.BF16.F32.PACK_AB R7, R53, R12 ;  /* 0x0000000c3507723e */ /* 0x000fe200000010ff */
[----:B------:R-:W-:Y:S01]  /*4080*/  IMAD.MOV.U32 R53, RZ, RZ, R71 ;  /* 0x000000ffff357224 */ /* 0x000fe200078e0047 */
[----:B------:R-:W-:Y:S01]  /*4090*/  F2FP.BF16.F32.PACK_AB R12, R60, R13 ;  /* 0x0000000d3c0c723e */ /* 0x000fe200000010ff */
[----:B0-----:R-:W-:Y:S01]  /*40a0*/  FADD.FTZ R25, R59, R24 ;  /* 0x000000183b197221 */ /* 0x001fe20000010000 */
[----:B------:R-:W-:Y:S01]  /*40b0*/  F2FP.BF16.F32.PACK_AB R13, R55, R14 ;  /* 0x0000000e370d723e */ /* 0x000fe200000010ff */
[----:B------:R0:W-:Y:S01]  /*40c0*/  STSM.16.M88.4 [R2+0x27300], R4 ;  /* 0x0273000402007844 */ /* 0x0001e20000000200 */
[----:B------:R-:W2:Y:S01]  /*40d0*/  MUFU.EX2 R63, R63 ;  /* 0x0000003f003f7308 */ /* 0x000ea20000000800 */
[----:B-1----:R-:W-:Y:S01]  /*40e0*/  FADD.FTZ R24, R48, R25 ;  /* 0x0000001930187221 */ /* 0x002fe20000010000 */
[----:B------:R-:W-:Y:S01]  /*40f0*/  F2FP.BF16.F32.PACK_AB R14, R36, R15 ;  /* 0x0000000f240e723e */ /* 0x000fe200000010ff */
[--C-:B------:R-:W-:Y:S01]  /*4100*/  IMAD.MOV.U32 R60, RZ, RZ, R71.reuse ;  /* 0x000000ffff3c7224 */ /* 0x100fe200078e0047 */
[----:B------:R-:W-:Y:S01]  /*4110*/  F2FP.BF16.F32.PACK_AB R15, R66, R57 ;  /* 0x00000039420f723e */ /* 0x000fe200000010ff */
[----:B---3--:R-:W-:Y:S01]  /*4120*/  FADD.FTZ R25, R61, R24 ;  /* 0x000000183d197221 */ /* 0x008fe20000010000 */
[----:B------:R-:W-:-:S02]  /*4130*/  IMAD.MOV.U32 R66, RZ, RZ, R71 ;  /* 0x000000ffff427224 */ /* 0x000fc400078e0047 */
[----:B------:R-:W1:Y:S01]  /*4140*/  MUFU.EX2 R41, R41 ;  /* 0x0000002900297308 */ /* 0x000e620000000800 */
[----:B----4-:R-:W-:Y:S01]  /*4150*/  FADD.FTZ R24, R50, R25 ;  /* 0x0000001932187221 */ /* 0x010fe20000010000 */
[C---:B-----5:R-:W-:Y:S01]  /*4160*/  FADD.FTZ R26, R108.reuse, R27 ;  /* 0x0000001b6c1a7221 */ /* 0x060fe20000010000 */
[----:B------:R-:W-:Y:S01]  /*4170*/  STSM.16.M88.4 [R2+0x28b00], R12 ;  /* 0x028b000c02007844 */ /* 0x000fe20000000200 */
[--C-:B------:R-:W-:Y:S02]  /*4180*/  IMAD.MOV.U32 R57, RZ, RZ, R71.reuse ;  /* 0x000000ffff397224 */ /* 0x100fe400078e0047 */
[--C-:B------:R-:W-:Y:S01]  /*4190*/  IMAD.MOV.U32 R55, RZ, RZ, R71.reuse ;  /* 0x000000ffff377224 */ /* 0x100fe200078e0047 */
[----:B0-----:R-:W-:Y:S01]  /*41a0*/  F2FP.BF16.F32.PACK_AB R4, R108, R33 ;  /* 0x000000216c04723e */ /* 0x001fe200000010ff */
[----:B------:R0:W3:Y:S01]  /*41b0*/  MUFU.EX2 R40, R54 ;  /* 0x0000003600287308 */ /* 0x0000e20000000800 */
[----:B--2---:R-:W-:Y:S01]  /*41c0*/  FADD.FTZ R25, R63, R24 ;  /* 0x000000183f197221 */ /* 0x004fe20000010000 */
[----:B------:R-:W-:Y:S01]  /*41d0*/  F2FP.BF16.F32.PACK_AB R24, R68, R23 ;  /* 0x000000174418723e */ /* 0x000fe200000010ff */
[----:B------:R-:W-:-:S02]  /*41e0*/  IMAD.MOV.U32 R68, RZ, RZ, R71 ;  /* 0x000000ffff447224 */ /* 0x000fc400078e0047 */
[----:B------:R-:W-:-:S03]  /*41f0*/  IMAD.MOV.U32 R33, RZ, RZ, R71 ;  /* 0x000000ffff217224 */ /* 0x000fc600078e0047 */
[----:B------:R-:W2:Y:S01]  /*4200*/  MUFU.EX2 R106, R106 ;  /* 0x0000006a006a7308 */ /* 0x000ea20000000800 */
[----:B-1----:R-:W-:Y:S01]  /*4210*/  FADD.FTZ R27, R41, R26 ;  /* 0x0000001a291b7221 */ /* 0x002fe20000010000 */
[----:B------:R-:W-:Y:S01]  /*4220*/  F2FP.BF16.F32.PACK_AB R26, R72, R21 ;  /* 0x00000015481a723e */ /* 0x000fe200000010ff */
[----:B0-----:R-:W-:-:S05]  /*4230*/  IMAD.MOV.U32 R54, RZ, RZ, R71 ;  /* 0x000000ffff367224 */ /* 0x001fca00078e0047 */
[----:B------:R-:W0:Y:S01]  /*4240*/  MUFU.EX2 R65, R65 ;  /* 0x0000004100417308 */ /* 0x000e220000000800 */
[----:B---3--:R-:W-:Y:S01]  /*4250*/  FADD.FTZ R36, R40, R25 ;  /* 0x0000001928247221 */ /* 0x008fe20000010000 */
[----:B------:R-:W-:Y:S01]  /*4260*/  F2FP.BF16.F32.PACK_AB R25, R59, R20 ;  /* 0x000000143b19723e */ /* 0x000fe200000010ff */
[----:B------:R-:W-:-:S05]  /*4270*/  IMAD.MOV.U32 R59, RZ, RZ, R71 ;  /* 0x000000ffff3b7224 */ /* 0x000fca00078e0047 */
[----:B------:R-:W1:Y:S01]  /*4280*/  MUFU.EX2 R39, R39 ;  /* 0x0000002700277308 */ /* 0x000e620000000800 */
[----:B--2---:R-:W-:Y:S01]  /*4290*/  FADD.FTZ R8, R106, R27 ;  /* 0x0000001b6a087221 */ /* 0x004fe20000010000 */
[----:B------:R-:W-:Y:S01]  /*42a0*/  F2FP.BF16.F32.PACK_AB R27, R61, R48 ;  /* 0x000000303d1b723e */ /* 0x000fe200000010ff */
[--C-:B------:R-:W-:Y:S02]  /*42b0*/  IMAD.MOV.U32 R61, RZ, RZ, R71.reuse ;  /* 0x000000ffff3d7224 */ /* 0x100fe400078e0047 */
[--C-:B------:R-:W-:Y:S02]  /*42c0*/  IMAD.MOV.U32 R48, RZ, RZ, R71.reuse ;  /* 0x000000ffff307224 */ /* 0x100fe400078e0047 */
[----:B------:R2:W-:Y:S01]  /*42d0*/  STSM.16.M88.4 [R2+0x2a300], R24 ;  /* 0x02a3001802007844 */ /* 0x0005e20000000200 */
[----:B------:R-:W3:Y:S01]  /*42e0*/  MUFU.EX2 R92, R92 ;  /* 0x0000005c005c7308 */ /* 0x000ee20000000800 */
[----:B0-----:R-:W-:Y:S01]  /*42f0*/  FADD.FTZ R5, R65, R36 ;  /* 0x0000002441057221 */ /* 0x001fe20000010000 */
[----:B------:R-:W-:-:S03]  /*4300*/  IMAD.MOV.U32 R36, RZ, RZ, R71 ;  /* 0x000000ffff247224 */ /* 0x000fc600078e0047 */
[----:B------:R-:W-:Y:S01]  /*4310*/  FADD.FTZ R6, R28, R5 ;  /* 0x000000051c067221 */ /* 0x000fe20000010000 */
[----:B------:R-:W-:Y:S01]  /*4320*/  F2FP.BF16.F32.PACK_AB R5, R63, R50 ;  /* 0x000000323f05723e */ /* 0x000fe200000010ff */
[--C-:B------:R-:W-:Y:S01]  /*4330*/  IMAD.MOV.U32 R63, RZ, RZ, R71.reuse ;  /* 0x000000ffff3f7224 */ /* 0x100fe200078e0047 */
[----:B------:R-:W0:Y:S01]  /*4340*/  MUFU.EX2 R67, R67 ;  /* 0x0000004300437308 */ /* 0x000e220000000800 */
[----:B-1----:R-:W-:Y:S01]  /*4350*/  FADD.FTZ R7, R39, R8 ;  /* 0x0000000827077221 */ /* 0x002fe20000010000 */
[--C-:B------:R-:W-:Y:S02]  /*4360*/  IMAD.MOV.U32 R50, RZ, RZ, R71.reuse ;  /* 0x000000ffff327224 */ /* 0x100fe400078e0047 */
[----:B--2---:R-:W-:-:S04]  /*4370*/  IMAD.MOV.U32 R27, RZ, RZ, R71 ;  /* 0x000000ffff1b7224 */ /* 0x004fc800078e0047 */
[----:B------:R-:W1:Y:S01]  /*4380*/  MUFU.EX2 R37, R37 ;  /* 0x0000002500257308 */ /* 0x000e620000000800 */
[----:B---3--:R-:W-:Y:S01]  /*4390*/  FADD.FTZ R8, R92, R7 ;  /* 0x000000075c087221 */ /* 0x008fe20000010000 */
[--C-:B------:R-:W-:Y:S02]  /*43a0*/  IMAD.MOV.U32 R26, RZ, RZ, R71.reuse ;  /* 0x000000ffff1a7224 */ /* 0x100fe400078e0047 */
[--C-:B------:R-:W-:Y:S02]  /*43b0*/  IMAD.MOV.U32 R25, RZ, RZ, R71.reuse ;  /* 0x000000ffff197224 */ /* 0x100fe400078e0047 */
[--C-:B------:R-:W-:Y:S02]  /*43c0*/  IMAD.MOV.U32 R24, RZ, RZ, R71.reuse ;  /* 0x000000ffff187224 */ /* 0x100fe400078e0047 */
[----:B------:R-:W2:Y:S01]  /*43d0*/  MUFU.EX2 R32, R32 ;  /* 0x0000002000207308 */ /* 0x000ea20000000800 */
[----:B0-----:R-:W-:Y:S01]  /*43e0*/  FADD.FTZ R7, R67, R6 ;  /* 0x0000000643077221 */ /* 0x001fe20000010000 */
[----:B------:R-:W-:Y:S01]  /*43f0*/  F2FP.BF16.F32.PACK_AB R6, R106, R41 ;  /* 0x000000296a06723e */ /* 0x000fe200000010ff */
[----:B------:R-:W-:-:S05]  /*4400*/  IMAD.MOV.U32 R41, RZ, RZ, R71 ;  /* 0x000000ffff297224 */ /* 0x000fca00078e0047 */
[----:B------:R-:W0:Y:S01]  /*4410*/  MUFU.EX2 R100, R100 ;  /* 0x0000006400647308 */ /* 0x000e220000000800 */
[----:B-1----:R-:W-:-:S07]  /*4420*/  FADD.FTZ R9, R37, R8 ;  /* 0x0000000825097221 */ /* 0x002fce0000010000 */
[----:B------:R-:W1:Y:S01]  /*4430*/  MUFU.EX2 R35, R35 ;  /* 0x0000002300237308 */ /* 0x000e620000000800 */
[----:B--2---:R-:W-:Y:S01]  /*4440*/  FADD.FTZ R8, R32, R7 ;  /* 0x0000000720087221 */ /* 0x004fe20000010000 */
[----:B------:R-:W-:Y:S01]  /*4450*/  F2FP.BF16.F32.PACK_AB R7, R65, R40 ;  /* 0x000000284107723e */ /* 0x000fe200000010ff */
[--C-:B------:R-:W-:Y:S02]  /*4460*/  IMAD.MOV.U32 R65, RZ, RZ, R71.reuse ;  /* 0x000000ffff417224 */ /* 0x100fe400078e0047 */
[----:B------:R-:W-:Y:S02]  /*4470*/  IMAD.MOV.U32 R40, RZ, RZ, R71 ;  /* 0x000000ffff287224 */ /* 0x000fe400078e0047 */
[----:B------:R2:W-:Y:S01]  /*4480*/  STSM.16.M88.4 [R2+0x2bb00], R4 ;  /* 0x02bb000402007844 */ /* 0x0005e20000000200 */
[----:B------:R-:W3:Y:S01]  /*4490*/  MUFU.EX2 R34, R34 ;  /* 0x0000002200227308 */ /* 0x000ee20000000800 */
[----:B0-----:R-:W-:Y:S01]  /*44a0*/  FADD.FTZ R10, R100, R9 ;  /* 0x00000009640a7221 */ /* 0x001fe20000010000 */
[----:B------:R-:W-:Y:S01]  /*44b0*/  FADD.FTZ R9, R47, R8 ;  /* 0x000000082f097221 */ /* 0x000fe20000010000 */
[----:B------:R-:W-:Y:S01]  /*44c0*/  F2FP.BF16.F32.PACK_AB R8, R92, R39 ;  /* 0x000000275c08723e */ /* 0x000fe200000010ff */
[----:B------:R-:W-:-:S04]  /*44d0*/  IMAD.MOV.U32 R39, RZ, RZ, R71 ;  /* 0x000000ffff277224 */ /* 0x000fc800078e0047 */
[----:B------:R-:W0:Y:S01]  /*44e0*/  MUFU.EX2 R104, R104 ;  /* 0x0000006800687308 */ /* 0x000e220000000800 */
[----:B-1----:R-:W-:-:S07]  /*44f0*/  FADD.FTZ R11, R35, R10 ;  /* 0x0000000a230b7221 */ /* 0x002fce0000010000 */
[----:B------:R1:W4:Y:S01]  /*4500*/  MUFU.EX2 R105, R46 ;  /* 0x0000002e00697308 */ /* 0x0003220000000800 */
[----:B---3--:R-:W-:Y:S01]  /*4510*/  FADD.FTZ R10, R34, R9 ;  /* 0x00000009220a7221 */ /* 0x008fe20000010000 */
[----:B------:R-:W-:Y:S01]  /*4520*/  F2FP.BF16.F32.PACK_AB R9, R67, R28 ;  /* 0x0000001c4309723e */ /* 0x000fe200000010ff */
[--C-:B------:R-:W-:Y:S02]  /*4530*/  IMAD.MOV.U32 R67, RZ, RZ, R71.reuse ;  /* 0x000000ffff437224 */ /* 0x100fe400078e0047 */
[----:B------:R-:W-:-:S03]  /*4540*/  IMAD.MOV.U32 R28, RZ, RZ, R71 ;  /* 0x000000ffff1c7224 */ /* 0x000fc600078e0047 */
[----:B------:R-:W3:Y:S01]  /*4550*/  MUFU.EX2 R31, R31 ;  /* 0x0000001f001f7308 */ /* 0x000ee20000000800 */
[C---:B0-----:R-:W-:Y:S01]  /*4560*/  FADD.FTZ R12, R104.reuse, R11 ;  /* 0x0000000b680c7221 */ /* 0x041fe20000010000 */
[----:B------:R-:W-:Y:S01]  /*4570*/  F2FP.BF16.F32.PACK_AB R104, R104, R35 ;  /* 0x000000236868723e */ /* 0x000fe200000010ff */
[--C-:B-1----:R-:W-:Y:S02]  /*4580*/  IMAD.MOV.U32 R46, RZ, RZ, R71.reuse ;  /* 0x000000ffff2e7224 */ /* 0x102fe400078e0047 */
[----:B------:R-:W-:-:S03]  /*4590*/  IMAD.MOV.U32 R35, RZ, RZ, R71 ;  /* 0x000000ffff237224 */ /* 0x000fc600078e0047 */
[----:B------:R-:W0:Y:S01]  /*45a0*/  MUFU.EX2 R38, R38 ;  /* 0x0000002600267308 */ /* 0x000e220000000800 */
[C---:B----4-:R-:W-:Y:S01]  /*45b0*/  FADD.FTZ R11, R105.reuse, R10 ;  /* 0x0000000a690b7221 */ /* 0x050fe20000010000 */
[----:B------:R-:W-:Y:S01]  /*45c0*/  F2FP.BF16.F32.PACK_AB R10, R100, R37 ;  /* 0x00000025640a723e */ /* 0x000fe200000010ff */
[--C-:B------:R-:W-:Y:S01]  /*45d0*/  IMAD.MOV.U32 R37, RZ, RZ, R71.reuse ;  /* 0x000000ffff257224 */ /* 0x100fe200078e0047 */
[----:B------:R-:W-:Y:S01]  /*45e0*/  F2FP.BF16.F32.PACK_AB R105, R105, R34 ;  /* 0x000000226969723e */ /* 0x000fe200000010ff */
[----:B------:R-:W-:-:S03]  /*45f0*/  IMAD.MOV.U32 R34, RZ, RZ, R71 ;  /* 0x000000ffff227224 */ /* 0x000fc600078e0047 */
[----:B------:R-:W2:Y:S01]  /*4600*/  MUFU.EX2 R107, R114 ;  /* 0x00000072006b7308 */ /* 0x000ea20000000800 */
[----:B---3--:R-:W-:-:S07]  /*4610*/  FADD.FTZ R15, R31, R12 ;  /* 0x0000000c1f0f7221 */ /* 0x008fce0000010000 */
[----:B------:R-:W1:Y:S01]  /*4620*/  MUFU.EX2 R84, R84 ;  /* 0x0000005400547308 */ /* 0x000e620000000800 */
[----:B0-----:R-:W-:Y:S01]  /*4630*/  FADD.FTZ R12, R38, R11 ;  /* 0x0000000b260c7221 */ /* 0x001fe20000010000 */
[----:B------:R-:W-:Y:S01]  /*4640*/  F2FP.BF16.F32.PACK_AB R11, R47, R32 ;  /* 0x000000202f0b723e */ /* 0x000fe200000010ff */
[--C-:B------:R-:W-:Y:S02]  /*4650*/  IMAD.MOV.U32 R47, RZ, RZ, R71.reuse ;  /* 0x000000ffff2f7224 */ /* 0x100fe400078e0047 */
[--C-:B------:R-:W-:Y:S02]  /*4660*/  IMAD.MOV.U32 R32, RZ, RZ, R71.reuse ;  /* 0x000000ffff207224 */ /* 0x100fe400078e0047 */
[----:B------:R0:W-:Y:S01]  /*4670*/  STSM.16.M88.4 [R2+0x2d300], R8 ;  /* 0x02d3000802007844 */ /* 0x0001e20000000200 */
[----:B------:R-:W3:Y:S01]  /*4680*/  MUFU.EX2 R52, R52 ;  /* 0x0000003400347308 */ /* 0x000ee20000000800 */
[C---:B--2---:R-:W-:Y:S01]  /*4690*/  FADD.FTZ R5, R107.reuse, R12 ;  /* 0x0000000c6b057221 */ /* 0x044fe20000010000 */
[----:B------:R-:W-:Y:S01]  /*46a0*/  F2FP.BF16.F32.PACK_AB R107, R107, R38 ;  /* 0x000000266b6b723e */ /* 0x000fe200000010ff */
[----:B------:R-:W-:-:S05]  /*46b0*/  IMAD.MOV.U32 R38, RZ, RZ, R71 ;  /* 0x000000ffff267224 */ /* 0x000fca00078e0047 */
[----:B------:R-:W2:Y:S01]  /*46c0*/  MUFU.EX2 R30, R30 ;  /* 0x0000001e001e7308 */ /* 0x000ea20000000800 */
[C---:B-1----:R-:W-:Y:S01]  /*46d0*/  FADD.FTZ R15, R84.reuse, R15 ;  /* 0x0000000f540f7221 */ /* 0x042fe20000010000 */
[----:B------:R-:W-:Y:S01]  /*46e0*/  F2FP.BF16.F32.PACK_AB R106, R84, R31 ;  /* 0x0000001f546a723e */ /* 0x000fe200000010ff */
[----:B------:R-:W-:-:S04]  /*46f0*/  IMAD.MOV.U32 R31, RZ, RZ, R71 ;  /* 0x000000ffff1f7224 */ /* 0x000fc800078e0047 */
[----:B------:R0:W-:Y:S01]  /*4700*/  STSM.16.M88.4 [R2+0x2eb00], R104 ;  /* 0x02eb006802007844 */ /* 0x0001e20000000200 */
[----:B------:R-:W1:Y:S01]  /*4710*/  MUFU.EX2 R13, R116 ;  /* 0x00000074000d7308 */ /* 0x000e620000000800 */
[----:B---3--:R-:W-:-:S07]  /*4720*/  FADD.FTZ R6, R52, R5 ;  /* 0x0000000534067221 */ /* 0x008fce0000010000 */
[----:B------:R-:W3:Y:S01]  /*4730*/  MUFU.EX2 R43, R43 ;  /* 0x0000002b002b7308 */ /* 0x000ee20000000800 */
[----:B--2---:R-:W-:-:S07]  /*4740*/  FADD.FTZ R4, R30, R15 ;  /* 0x0000000f1e047221 */ /* 0x004fce0000010000 */
[----:B------:R-:W2:Y:S01]  /*4750*/  MUFU.EX2 R45, R45 ;  /* 0x0000002d002d7308 */ /* 0x000ea20000000800 */
[C---:B-1----:R-:W-:Y:S01]  /*4760*/  FADD.FTZ R5, R13.reuse, R6 ;  /* 0x000000060d057221 */ /* 0x042fe20000010000 */
[----:B------:R-:W-:Y:S01]  /*4770*/  F2FP.BF16.F32.PACK_AB R13, R13, R52 ;  /* 0x000000340d0d723e */ /* 0x000fe200000010ff */
[----:B------:R-:W-:-:S05]  /*4780*/  IMAD.MOV.U32 R52, RZ, RZ, R71 ;  /* 0x000000ffff347224 */ /* 0x000fca00078e0047 */
[----:B------:R-:W1:Y:S01]  /*4790*/  MUFU.EX2 R110, R110 ;  /* 0x0000006e006e7308 */ /* 0x000e620000000800 */
[C---:B---3--:R-:W-:Y:S01]  /*47a0*/  F2FP.BF16.F32.PACK_AB R12, R43.reuse, R30 ;  /* 0x0000001e2b0c723e */ /* 0x048fe200000010ff */
[----:B------:R-:W-:Y:S01]  /*47b0*/  FADD.FTZ R4, R43, R4 ;  /* 0x000000042b047221 */ /* 0x000fe20000010000 */
[--C-:B------:R-:W-:Y:S02]  /*47c0*/  IMAD.MOV.U32 R43, RZ, RZ, R71.reuse ;  /* 0x000000ffff2b7224 */ /* 0x100fe400078e0047 */
[----:B------:R-:W-:-:S03]  /*47d0*/  IMAD.MOV.U32 R30, RZ, RZ, R71 ;  /* 0x000000ffff1e7224 */ /* 0x000fc600078e0047 */
[----:B------:R-:W3:Y:S01]  /*47e0*/  MUFU.EX2 R120, R120 ;  /* 0x0000007800787308 */ /* 0x000ee20000000800 */
[----:B--2---:R-:W-:-:S07]  /*47f0*/  FADD.FTZ R7, R45, R4 ;  /* 0x000000042d077221 */ /* 0x004fce0000010000 */
[----:B------:R-:W2:Y:S01]  /*4800*/  MUFU.EX2 R21, R122 ;  /* 0x0000007a00157308 */ /* 0x000ea20000000800 */
[C---:B-1----:R-:W-:Y:S01]  /*4810*/  F2FP.BF16.F32.PACK_AB R14, R110.reuse, R45 ;  /* 0x0000002d6e0e723e */ /* 0x042fe200000010ff */
[----:B------:R-:W-:Y:S01]  /*4820*/  FADD.FTZ R7, R110, R7 ;  /* 0x000000076e077221 */ /* 0x000fe20000010000 */
[----:B------:R-:W-:Y:S02]  /*4830*/  IMAD.MOV.U32 R45, RZ, RZ, R71 ;  /* 0x000000ffff2d7224 */ /* 0x000fe400078e0047 */
[----:B---3--:R-:W-:Y:S01]  /*4840*/  FADD.FTZ R6, R120, R5 ;  /* 0x0000000578067221 */ /* 0x008fe20000010000 */
[----:B--2---:R-:W-:-:S03]  /*4850*/  F2FP.BF16.F32.PACK_AB R15, R21, R120 ;  /* 0x00000078150f723e */ /* 0x004fc600000010ff */
[----:B------:R-:W-:Y:S02]  /*4860*/  FADD.FTZ R6, R21, R6 ;  /* 0x0000000615067221 */ /* 0x000fe40000010000 */
[----:B------:R0:W-:Y:S01]  /*4870*/  STSM.16.M88.4 [R2+0x30300], R12 ;  /* 0x0303000c02007844 */ /* 0x0001e20000000200 */
[----:B------:R1:W-:Y:S06]  /*4880*/  MEMBAR.ALL.CTA ;  /* 0x0000000000007992 */ /* 0x0003ec0000008000 */
[----:B-1----:R-:W1:Y:S02]  /*4890*/  FENCE.VIEW.ASYNC.S ;  /* 0x00000000000073c6 */ /* 0x002e640000000000 */
[----:B-1----:R-:W-:Y:S01]  /*48a0*/  NOP ;  /* 0x0000000000007918 */ /* 0x002fe20000000000 */
[----:B------:R-:W-:Y:S05]  /*48b0*/  @!P2 BRA `(.L_x_9931) ;  /* 0x00000038002ca947 */ /* 0x000fea0003800000 */
[----:B------:R-:W-:Y:S01]  /*48c0*/  VIADD R4, R22, 0xfffffffe ;  /* 0xfffffffe16047836 */ /* 0x000fe20000000000 */
[----:B------:R-:W-:Y:S01]  /*48d0*/  CS2R R70, SRZ ;  /* 0x0000000000467805 */ /* 0x000fe2000001ff00 */
[----:B0-----:R-:W-:Y:S01]  /*48e0*/  IMAD.MOV.U32 R8, RZ, RZ, R73 ;  /* 0x000000ffff087224 */ /* 0x001fe200078e0049 */
        /* <DEDUP_REMOVED lines=25> */
[----:B------:R-:W-:-:S06]  /*4a80*/  UMOV UR5, UR36 ;  /* 0x0000002400057c82 */ /* 0x000fcc0008000000 */
.L_x_9940:
[----:B------:R-:W-:Y:S01]  /*4a90*/  UIADD3 UR36, UR5, 0x1, URZ ;  /* 0x0000000105247890 */ /* 0x000fe2000fffe03f */
[----:B------:R-:W-:-:S03]  /*4aa0*/  ISETP.NE.AND P3, PT, RZ, UR38, PT ;  /* 0x00000026ff007c0c */ /* 0x000fc6000bf65270 */
[----:B------:R-:W-:-:S04]  /*4ab0*/  UISETP.NE.AND UP0, UPT, UR36, 0x2, UPT ;  /* 0x000000022400788c */ /* 0x000fc8000bf05270 */
[----:B------:R-:W-:Y:S02]  /*4ac0*/  USEL UR4, URZ, 0x1, UP0 ;  /* 0x000000013f047887 */ /* 0x000fe40008000000 */
[----:B------:R-:W-:-:S04]  /*4ad0*/  USEL UR36, UR36, URZ, UP0 ;  /* 0x0000003f24247287 */ /* 0x000fc80008000000 */
[----:B------:R-:W-:Y:S01]  /*4ae0*/  LOP3.LUT R16, R9, UR4, RZ, 0x3c, !PT ;  /* 0x0000000409107c12 */ /* 0x000fe2000f8e3cff */
[----:B------:R-:W-:Y:S07]  /*4af0*/  @P3 BRA `(.L_x_9932) ;  /* 0x0000000000283947 */ /* 0x000fee0003800000 */
[----:B------:R-:W-:Y:S05]  /*4b00*/  @!P0 BRA `(.L_x_9933) ;  /* 0x0000000000048947 */ /* 0x000fea0003800000 */
[----:B------:R-:W-:Y:S01]  /*4b10*/  BPT.TRAP 0x1 ;  /* 0x000000040000795c */ /* 0x000fe20000300000 */
.L_x_9933:
[----:B------:R-:W-:Y:S01]  /*4b20*/  ULEA UR4, UR36, UR37, 0x3 ;  /* 0x0000002524047291 */ /* 0x000fe2000f8e183f */
[----:B------:R-:W-:-:S08]  /*4b30*/  SHF.L.U32 R0, R16, 0x1f, RZ ;  /* 0x0000001f10007819 */ /* 0x000fd000000006ff */
[----:B------:R0:W1:Y:S01]  /*4b40*/  SYNCS.PHASECHK.TRANS64.TRYWAIT P2, [UR4+0x31c30], R0 ;  /* 0x031c3000ff0075a7 */ /* 0x0000620008040144 */
[----:B------:R-:W-:Y:S05]  /*4b50*/  @!P0 BRA `(.L_x_9934) ;  /* 0x0000000000048947 */ /* 0x000fea0003800000 */
[----:B------:R-:W-:Y:S01]  /*4b60*/  BPT.TRAP 0x1 ;  /* 0x000000040000795c */ /* 0x000fe20000300000 */
.L_x_9934:
[----:B-1----:R-:W-:Y:S05]  /*4b70*/  @P2 BRA `(.L_x_9932) ;  /* 0x0000000000082947 */ /* 0x002fea0003800000 */
[----:B------:R-:W1:Y:S02]  /*4b80*/  SYNCS.PHASECHK.TRANS64.TRYWAIT P2, [UR4+0x31c30], R0 ;  /* 0x031c3000ff0075a7 */ /* 0x000e640008040144 */
[----:B-1----:R-:W-:Y:S05]  /*4b90*/  @!P2 BRA `(.L_x_9935) ;  /* 0x00000094004ca947 */ /* 0x002fea0003800000 */
.L_x_9932:
[----:B-1----:R-:W1:Y:S01]  /*4ba0*/  S2R R3, SR_TID.X ;  /* 0x0000000000037919 */ /* 0x002e620000002100 */
[----:B------:R-:W-:Y:S01]  /*4bb0*/  UIMAD UR4, UR36, 0x6c0, UR6 ;  /* 0x000006c0240478a4 */ /* 0x000fe2000f8e0206 */
[----:B------:R-:W-:Y:S01]  /*4bc0*/  UMOV UR31, 0x80000020 ;  /* 0x80000020001f7882 */ /* 0x000fe20000000000 */
[----:B------:R-:W-:Y:S02]  /*4bd0*/  UMOV UR32, UR28 ;  /* 0x0000001c00207c82 */ /* 0x000fe40008000000 */
[----:B------:R-:W-:Y:S01]  /*4be0*/  UIADD3 UR34, UR4, 0x40, URZ ;  /* 0x0000004004227890 */ /* 0x000fe2000fffe03f */
[----:B------:R-:W-:Y:S02]  /*4bf0*/  UMOV UR33, UR29 ;  /* 0x0000001d00217c82 */ /* 0x000fe40008000000 */
        /* <DEDUP_REMOVED lines=19> */
[----:B-1----:R-:W-:Y:S01]  /*4d30*/  SHF.R.U32.HI R3, RZ, 0x7, R3 ;  /* 0x00000007ff037819 */ /* 0x002fe20000011603 */
[----:B------:R-:W-:Y:S01]  /*4d40*/  UMOV UR56, UR28 ;  /* 0x0000001c00387c82 */ /* 0x000fe20008000000 */
[----:B------:R-:W-:Y:S01]  /*4d50*/  UMOV UR57, UR29 ;  /* 0x0000001d00397c82 */ /* 0x000fe20008000000 */
[----:B------:R-:W-:Y:S01]  /*4d60*/  UMOV UR59, 0x80000020 ;  /* 0x80000020003b7882 */ /* 0x000fe20000000000 */
[----:B------:R-:W-:Y:S01]  /*4d70*/  UIADD3 UR7, UR4, 0x200, URZ ;  /* 0x0000020004077890 */ /* 0x000fe2000fffe03f */
[----:B0-----:R-:W-:Y:S01]  /*4d80*/  VIADD R0, R3, 0x8 ;  /* 0x0000000803007836 */ /* 0x001fe20000000000 */
[----:B------:R-:W-:Y:S01]  /*4d90*/  UIADD3 UR10, UR4, 0x2, URZ ;  /* 0x00000002040a7890 */ /* 0x000fe2000fffe03f */
[----:B------:R-:W-:Y:S01]  /*4da0*/  UMOV UR11, 0x80000020 ;  /* 0x80000020000b7882 */ /* 0x000fe20000000000 */
[----:B------:R-:W-:-:S02]  /*4db0*/  UIADD3 UR14, UR4, 0x240, URZ ;  /* 0x00000240040e7890 */ /* 0x000fc4000fffe03f */
[----:B------:R0:W-:Y:S01]  /*4dc0*/  BAR.SYNC.DEFER_BLOCKING R0, 0x100 ;  /* 0x000400000000751d */ /* 0x0001e20000010000 */
[----:B------:R-:W-:Y:S02]  /*4dd0*/  UIADD3 UR18, UR4, 0x242, URZ ;  /* 0x0000024204127890 */ /* 0x000fe4000fffe03f */
[----:B------:R-:W-:Y:S02]  /*4de0*/  UIADD3 UR22, UR4, 0x480, URZ ;  /* 0x0000048004167890 */ /* 0x000fe4000fffe03f */
[----:B------:R-:W-:Y:S01]  /*4df0*/  UIADD3 UR26, UR4, 0x482, URZ ;  /* 0x00000482041a7890 */ /* 0x000fe2000fffe03f */
[----:B------:R-:W-:Y:S01]  /*4e00*/  UMOV UR15, 0x80000020 ;  /* 0x80000020000f7882 */ /* 0x000fe20000000000 */
[----:B------:R-:W-:Y:S01]  /*4e10*/  UMOV UR19, 0x80000020 ;  /* 0x8000002000137882 */ /* 0x000fe20000000000 */
[----:B------:R-:W-:Y:S01]  /*4e20*/  UMOV UR23, 0x80000020 ;  /* 0x8000002000177882 */ /* 0x000fe20000000000 */
[----:B------:R-:W-:Y:S01]  /*4e30*/  UMOV UR27, 0x80000020 ;  /* 0x80000020001b7882 */ /* 0x000fe20000000000 */
        /* <DEDUP_REMOVED lines=314> */
.L_x_9937:
[----:B------:R-:W-:Y:S01]  /*61e0*/  ULEA UR4, UR5, UR37, 0x3 ;  /* 0x0000002505047291 */ /* 0x000fe2000f8e183f */
[----:B------:R-:W-:-:S08]  /*61f0*/  SHF.L.U32 R0, R9, 0x1f, RZ ;  /* 0x0000001f09007819 */ /* 0x000fd000000006ff */
[----:B------:R0:W1:Y:S01]  /*6200*/  SYNCS.PHASECHK.TRANS64.TRYWAIT P2, [UR4+0x31c50], R0 ;  /* 0x031c5000ff0075a7 */ /* 0x0000620008040144 */
[----:B------:R-:W-:Y:S05]  /*6210*/  @!P0 BRA `(.L_x_9938) ;  /* 0x0000000000048947 */ /* 0x000fea0003800000 */
[----:B------:R-:W-:Y:S01]  /*6220*/  BPT.TRAP 0x1 ;  /* 0x000000040000795c */ /* 0x000fe20000300000 */
.L_x_9938:
[----:B-1----:R-:W-:Y:S05]  /*6230*/  @P2 BRA `(.L_x_9936) ;  /* 0x0000000000082947 */ /* 0x002fea0003800000 */
[----:B------:R-:W1:Y:S02]  /*6240*/  SYNCS.PHASECHK.TRANS64.TRYWAIT P2, [UR4+0x31c50], R0 ;  /* 0x031c5000ff0075a7 */ /* 0x000e640008040144 */
[----:B-1----:R-:W-:Y:S05]  /*6250*/  @!P2 BRA `(.L_x_9939) ;  /* 0x0000007c00b4a947 */ /* 0x002fea0003800000 */
.L_x_9936:
[----:B------:R-:W-:Y:S01]  /*6260*/  UIADD3 UR4, UR37, 0x200, URZ ;  /* 0x0000020025047890 */ /* 0x000fe2000fffe03f */
[----:B------:R-:W-:Y:S01]  /*6270*/  WARPGROUP.ARRIVE ;  /* 0x00000000000079c5 */ /* 0x000fe20000000000 */
[----:B------:R-:W-:Y:S01]  /*6280*/  ULOP3.LUT UR7, UR39, 0x10000, URZ, 0xfc, !UPT ;  /* 0x0001000027077892 */ /* 0x000fe2000f8efc3f */
[----:B01----:R-:W-:Y:S01]  /*6290*/  FMNMX.FTZ R0, R136, R5, !PT ;  /* 0x0000000588007209 */ /* 0x003fe20007810000 */
[----:B------:R-:W-:Y:S01]  /*62a0*/  USHF.R.U32.HI UR4, URZ, 0x4, UR4 ;  /* 0x000000043f047899 */ /* 0x000fe20008011604 */
[----:B------:R-:W-:Y:S01]  /*62b0*/  FMNMX.FTZ R22, R138, R8, !PT ;  /* 0x000000088a167209 */ /* 0x000fe20007810000 */
[----:B------:R-:W-:Y:S01]  /*62c0*/  UMOV UR33, 0xc0000010 ;  /* 0xc000001000217882 */ /* 0x000fe20000000000 */
[----:B------:R-:W-:Y:S01]  /*62d0*/  UMOV UR35, 0x80000020 ;  /* 0x8000002000237882 */ /* 0x000fe20000000000 */
[----:B------:R-:W-:Y:S01]  /*62e0*/  ULOP3.LUT UR4, UR4, 0x3fff, URZ, 0xc0, !UPT ;  /* 0x00003fff04047892 */ /* 0x000fe2000f8ec03f */
[----:B------:R-:W-:Y:S01]  /*62f0*/  FMNMX.FTZ R3, R137, R0, !PT ;  /* 0x0000000089037209 */ /* 0x000fe20007810000 */
[----:B------:R-:W-:Y:S01]  /*6300*/  UMOV UR32, UR7 ;  /* 0x0000000700207c82 */ /* 0x000fe20008000000 */
[----:B------:R-:W-:Y:S01]  /*6310*/  FMNMX.FTZ R23, R139, R22, !PT ;  /* 0x000000168b177209 */ /* 0x000fe20007810000 */
[----:B------:R-:W-:Y:S01]  /*6320*/  ULOP3.LUT UR4, UR4, 0x2400000, URZ, 0xfc, !UPT ;  /* 0x0240000004047892 */ /* 0x000fe2000f8efc3f */
[----:B------:R-:W-:-:S03]  /*6330*/  FMNMX.FTZ R0, R140, R3, !PT ;  /* 0x000000038c007209 */ /* 0x000fc60007810000 */
[----:B------:R-:W-:Y:S01]  /*6340*/  UIMAD UR4, UR5, 0x6c0, UR4 ;  /* 0x000006c0050478a4 */ /* 0x000fe2000f8e0204 */
[----:B------:R-:W-:-:S04]  /*6350*/  FMNMX.FTZ R3, R141, R0, !PT ;  /* 0x000000008d037209 */ /* 0x000fc80007810000 */
[----:B------:R-:W-:Y:S02]  /*6360*/  FMNMX.FTZ R0, R128, R3, !PT ;  /* 0x0000000380007209 */ /* 0x000fe40007810000 */
[----:B------:R-:W-:Y:S02]  /*6370*/  UMOV UR34, UR4 ;  /* 0x0000000400227c82 */ /* 0x000fe40008000000 */
[----:B------:R-:W-:Y:S01]  /*6380*/  HGMMA.64x96x16.F32.BF16 R24, gdesc[UR32].tnspB, R24, gsb0 ;  /* 0x41600000201879f0 */ /* 0x000fe20008001818 */
[----:B------:R-:W-:Y:S01]  /*6390*/  UIADD3 UR32, UR7, 0x180, URZ ;  /* 0x0000018007207890 */ /* 0x000fe2000fffe03f */
[----:B------:R-:W-:Y:S01]  /*63a0*/  FMNMX.FTZ R3, R129, R0, !PT ;  /* 0x0000000081037209 */ /* 0x000fe20007810000 */
[----:B------:R-:W-:Y:S01]  /*63b0*/  UIADD3 UR34, UR4, 0x40, URZ ;  /* 0x0000004004227890 */ /* 0x000fe2000fffe03f */
[----:B------:R-:W-:Y:S01]  /*63c0*/  UMOV UR33, 0xc0000010 ;  /* 0xc000001000217882 */ /* 0x000fe20000000000 */
        /* <DEDUP_REMOVED lines=29> */
[----:B------:R-:W-:Y:S01]  /*65a0*/  HGMMA.64x96x16.F32.BF16 R24, gdesc[UR32].tnspB, R24, gsb0 ;  /* 0x41600000201879f0 */ /* 0x000fe20008001818 */
[----:B------:R-:W-:Y:S02]  /*65b0*/  UIADD3 UR32, UR7, 0x300, URZ ;  /* 0x0000030007207890 */ /* 0x000fe4000fffe03f */
[----:B------:R-:W-:Y:S01]  /*65c0*/  UIADD3 UR34, UR4, 0x80, URZ ;  /* 0x0000008004227890 */ /* 0x000fe2000fffe03f */
[----:B------:R-:W-:Y:S01]  /*65d0*/  FMNMX.FTZ R0, R72, R3, !PT ;  /* 0x0000000348007209 */ /* 0x000fe20007810000 */
[----:B------:R-:W-:Y:S01]  /*65e0*/  UMOV UR33, 0xc0000010 ;  /* 0xc000001000217882 */ /* 0x000fe20000000000 */
[----:B------:R-:W-:Y:S02]  /*65f0*/  UMOV UR35, 0x80000020 ;  /* 0x8000002000237882 */ /* 0x000fe40000000000 */
[----:B------:R-:W-:-:S04]  /*6600*/  FMNMX.FTZ R3, R73, R0, !PT ;  /* 0x0000000049037209 */ /* 0x000fc80007810000 */
        /* <DEDUP_REMOVED lines=20> */
[----:B------:R-:W0:Y:S01]  /*6750*/  S2R R141, SR_TID.X ;  /* 0x00000000008d7919 */ /* 0x000e220000002100 */
[----:B------:R1:W-:Y:S01]  /*6760*/  MUFU.EX2 R23, R128 ;  /* 0x0000008000177308 */ /* 0x0003e20000000800 */
[----:B------:R-:W-:Y:S01]  /*6770*/  FFMA.FTZ R9, R136, R3, -R10 ;  /* 0x0000000388097223 */ /* 0x000fe2000001080a */
[----:B------:R-:W-:Y:S01]  /*6780*/  FMNMX.FTZ R121, R131, R120, !PT ;  /* 0x0000007883797209 */ /* 0x000fe20007810000 */
[----:B------:R-:W-:-:S02]  /*6790*/  WARPGROUP.DEPBAR.LE gsb0, 0x0 ;  /* 0x00008000000079c5 */ /* 0x000fc40000010000 */
[----:B------:R-:W-:Y:S01]  /*67a0*/  WARPGROUP.ARRIVE ;  /* 0x00000000000079c5 */ /* 0x000fe20000000000 */
[--C-:B------:R-:W-:Y:S01]  /*67b0*/  FFMA.FTZ R120, R124, R3, -R10.reuse ;  /* 0x000000037c787223 */ /* 0x100fe2000001080a */
[----:B------:R-:W-:Y:S01]  /*67c0*/  FMNMX.FTZ R124, R134, R121, !PT ;  /* 0x00000079867c7209 */ /* 0x000fe20007810000 */
[-CC-:B------:R-:W-:Y:S01]  /*67d0*/  FFMA.FTZ R11, R137, R3.reuse, -R10.reuse ;  /* 0x00000003890b7223 */ /* 0x180fe2000001080a */
[-CC-:B------:R-:W-:Y:S01]  /*67e0*/  FFMA.FTZ R20, R132, R3.reuse, -R10.reuse ;  /* 0x0000000384147223 */ /* 0x180fe2000001080a */
[-CC-:B------:R-:W-:Y:S01]  /*67f0*/  FFMA.FTZ R21, R133, R3.reuse, -R10.reuse ;  /* 0x0000000385157223 */ /* 0x180fe2000001080a */
[----:B------:R-:W-:Y:S01]  /*6800*/  HGMMA.64x96x16.F32.BF16 R24, gdesc[UR32].tnspB, R24, gsb0 ;  /* 0x41600000201879f0 */ /* 0x000fe20008001818 */
[----:B------:R-:W-:Y:S01]  /*6810*/  UIADD3 UR32, UR7, 0x480, URZ ;  /* 0x0000048007207890 */ /* 0x000fe2000fffe03f */
[----:B------:R-:W-:Y:S01]  /*6820*/  FMNMX.FTZ R121, R135, R124, !PT ;  /* 0x0000007c87797209 */ /* 0x000fe20007810000 */
[----:B------:R-:W-:Y:S01]  /*6830*/  UIADD3 UR34, UR4, 0xc0, URZ ;  /* 0x000000c004227890 */ /* 0x000fe2000fffe03f */
[--C-:B------:R-:W-:Y:S01]  /*6840*/  FFMA.FTZ R112, R112, R3, -R10.reuse ;  /* 0x0000000370707223 */ /* 0x100fe2000001080a */
[----:B------:R-:W-:Y:S01]  /*6850*/  UMOV UR33, 0xc0000010 ;  /* 0xc000001000217882 */ /* 0x000fe20000000000 */
[----:B------:R-:W-:Y:S01]  /*6860*/  UMOV UR35, 0x80000020 ;  /* 0x8000002000237882 */ /* 0x000fe20000000000 */
        /* <DEDUP_REMOVED lines=14> */
[----:B0-----:R-:W-:Y:S01]  /*6950*/  SHF.R.U32.HI R140, RZ, 0x7, R141 ;  /* 0x00000007ff8c7819 */ /* 0x001fe2000001168d */
[--C-:B------:R-:W-:Y:S01]  /*6960*/  FFMA.FTZ R101, R101, R3, -R10.reuse ;  /* 0x0000000365657223 */ /* 0x100fe2000001080a */
[----:B------:R-:W-:Y:S01]  /*6970*/  FMNMX.FTZ R124, R114, R125, !PT ;  /* 0x0000007d727c7209 */ /* 0x000fe20007810000 */
[-CC-:B------:R-:W-:Y:S01]  /*6980*/  FFMA.FTZ R88, R88, R3.reuse, -R10.reuse ;  /* 0x0000000358587223 */ /* 0x180fe2000001080a */
[----:B------:R-:W-:Y:S01]  /*6990*/  ISETP.GE.U32.AND P2, PT, R141, 0x180, PT ;  /* 0x000001808d00780c */ /* 0x000fe20003f46070 */
        /* <DEDUP_REMOVED lines=12> */
[----:B------:R-:W-:Y:S01]  /*6a60*/  FFMA.FTZ R77, R77, R3, -R10 ;  /* 0x000000034d4d7223 */ /* 0x000fe2000001080a */
[----:B------:R-:W-:Y:S01]  /*6a70*/  FMNMX.FTZ R124, R106, R125, !PT ;  /* 0x0000007d6a7c7209 */ /* 0x000fe20007810000 */
[----:B------:R0:W-:Y:S03]  /*6a80*/  MUFU.EX2 R121, R129 ;  /* 0x0000008100797308 */ /* 0x0001e60000000800 */
[----:B------:R-:W-:-:S04]  /*6a90*/  FMNMX.FTZ R125, R107, R124, !PT ;  /* 0x0000007c6b7d7209 */ /* 0x000fc80007810000 */
[----:B------:R-:W-:Y:S01]  /*6aa0*/  FMNMX.FTZ R124, R110, R125, !PT ;  /* 0x0000007d6e7c7209 */ /* 0x000fe20007810000 */
[----:B------:R-:W2:Y:S03]  /*6ab0*/  MUFU.EX2 R5, R5 ;  /* 0x0000000500057308 */ /* 0x000ea60000000800 */
[----:B------:R-:W-:-:S04]  /*6ac0*/  FMNMX.FTZ R125, R111, R124, !PT ;  /* 0x0000007c6f7d7209 */ /* 0x000fc80007810000 */
[----:B------:R-:W-:Y:S01]  /*6ad0*/  FMNMX.FTZ R124, R98, R125, !PT ;  /* 0x0000007d627c7209 */ /* 0x000fe20007810000 */
[----:B------:R-:W3:Y:S03]  /*6ae0*/  MUFU.EX2 R9, R9 ;  /* 0x0000000900097308 */ /* 0x000ee60000000800 */
[----:B------:R-:W-:-:S04]  /*6af0*/  FMNMX.FTZ R125, R99, R124, !PT ;  /* 0x0000007c637d7209 */ /* 0x000fc80007810000 */
[----:B------:R-:W-:Y:S01]  /*6b00*/  FMNMX.FTZ R124, R102, R125, !PT ;  /* 0x0000007d667c7209 */ /* 0x000fe20007810000 */
[----:B------:R-:W4:Y:S03]  /*6b10*/  MUFU.EX2 R11, R11 ;  /* 0x0000000b000b7308 */ /* 0x000f260000000800 */
        /* <DEDUP_REMOVED lines=13> */
[----:B------:R-:W-:Y:S02]  /*6bf0*/  WARPGROUP.DEPBAR.LE gsb0, 0x0 ;  /* 0x00008000000079c5 */ /* 0x000fe40000010000 */
[----:B------:R-:W-:Y:S01]  /*6c00*/  WARPGROUP.ARRIVE ;  /* 0x00000000000079c5 */ /* 0x000fe20000000000 */
[----:B------:R-:W-:Y:S01]  /*6c10*/  FMNMX.FTZ R124, R74, R125, !PT ;  /* 0x0000007d4a7c7209 */ /* 0x000fe20007810000 */
[----:B------:R-:W-:Y:S03]  /*6c20*/  MUFU.EX2 R20, R20 ;  /* 0x0000001400147308 */ /* 0x000fe60000000800 */
[----:B------:R-:W-:Y:S01]  /*6c30*/  FMNMX.FTZ R125, R75, R124, !PT ;  /* 0x0000007c4b7d7209 */ /* 0x000fe20007810000 */
[----:B------:R-:W-:Y:S01]  /*6c40*/  HGMMA.64x96x16.F32.BF16 R24, gdesc[UR32].tnspB, R24, gsb0 ;  /* 0x41600000201879f0 */ /* 0x000fe20008001818 */
[----:B------:R-:W-:-:S02]  /*6c50*/  UIADD3 UR32, UR7, 0x600, URZ ;  /* 0x0000060007207890 */ /* 0x000fc4000fffe03f */
[----:B------:R-:W-:Y:S01]  /*6c60*/  UIADD3 UR34, UR4, 0x100, URZ ;  /* 0x0000010004227890 */ /* 0x000fe2000fffe03f */
[----:B------:R-:W-:Y:S01]  /*6c70*/  FMNMX.FTZ R124, R78, R125, !PT ;  /* 0x0000007d4e7c7209 */ /* 0x000fe20007810000 */
[----:B------:R-:W-:Y:S01]  /*6c80*/  UMOV UR33, 0xc0000010 ;  /* 0xc000001000217882 */ /* 0x000fe20000000000 */
[----:B------:R-:W-:Y:S01]  /*6c90*/  UMOV UR35, 0x80000020 ;  /* 0x8000002000237882 */ /* 0x000fe20000000000 */
[----:B------:R-:W-:Y:S01]  /*6ca0*/  MUFU.EX2 R21, R21 ;  /* 0x0000001500157308 */ /* 0x000fe20000000800 */
[----:B------:R-:W-:-:S05]  /*6cb0*/  FMNMX.FTZ R124, R79, R124, !PT ;  /* 0x0000007c4f7c7209 */ /* 0x000fca0007810000 */
[----:B------:R-:W5:Y:S02]  /*6cc0*/  SHFL.BFLY PT, R125, R124, 0x2, 0x1f ;  /* 0x0c401f007c7d7f89 */ /* 0x000f6400000e0000 */
[----:B------:R-:W-:Y:S08]  /*6cd0*/  MUFU.EX2 R22, R22 ;  /* 0x0000001600167308 */ /* 0x000ff00000000800 */
[----:B------:R-:W-:Y:S08]  /*6ce0*/  MUFU.EX2 R120, R120 ;  /* 0x0000007800787308 */ /* 0x000ff00000000800 */
[----:B------:R-:W-:Y:S01]  /*6cf0*/  MUFU.EX2 R112, R112 ;  /* 0x0000007000707308 */ /* 0x000fe20000000800 */
[----:B-----5:R-:W-:Y:S01]  /*6d00*/  FMNMX.FTZ R125, R124, R125, !PT ;  /* 0x0000007d7c7d7209 */ /* 0x020fe20007810000 */
[----:B------:R-:W-:Y:S01]  /*6d10*/  FFMA.FTZ R124, R73, R3, -R10 ;  /* 0x00000003497c7223 */ /* 0x000fe2000001080a */
[----:B------:R-:W-:-:S05]  /*6d20*/  IMAD.U32 R10, RZ, RZ, UR36 ;  /* 0x00000024ff0a7e24 */ /* 0x000fca000f8e00ff */
[----:B------:R-:W-:Y:S01]  /*6d30*/  MUFU.EX2 R113, R113 ;  /* 0x0000007100717308 */ /* 0x000fe20000000800 */
[----:B-1----:R-:W1:Y:S01]  /*6d40*/  SHFL.BFLY PT, R128, R125, 0x1, 0x1f ;  /* 0x0c201f007d807f89 */ /* 0x002e6200000e0000 */
[----:B------:R-:W-:-:S06]  /*6d50*/  @!P1 LEA R10, R10, UR37, 0x3 ;  /* 0x000000250a0a9c11 */ /* 0x000fcc000f8e18ff */
[----:B------:R-:W-:Y:S01]  /*6d60*/  MUFU.EX2 R116, R116 ;  /* 0x0000007400747308 */ /* 0x000fe20000000800 */
[----:B------:R-:W-:-:S05]  /*6d70*/  @!P1 VIADD R10, R10, 0x31c40 ;  /* 0x00031c400a0a9836 */ /* 0x000fca0000000000 */
[----:B------:R-:W-:Y:S02]  /*6d80*/  @!P1 PRMT R10, RZ, 0x654, R10 ;  /* 0x00000654ff0a9816 */ /* 0x000fe4000000000a */
[----:B------:R-:W-:Y:S08]  /*6d90*/  MUFU.EX2 R117, R117 ;  /* 0x0000007500757308 */ /* 0x000ff00000000800 */
[----:B------:R-:W-:Y:S01]  /*6da0*/  MUFU.EX2 R104, R104 ;  /* 0x0000006800687308 */ /* 0x000fe20000000800 */
[----:B-1----:R-:W-:-:S05]  /*6db0*/  FMNMX.FTZ R73, R125, R128, !PT ;  /* 0x000000807d497209 */ /* 0x002fca0007810000 */
[C---:B------:R-:W-:Y:S01]  /*6dc0*/  FADD.FTZ R8, -R73.reuse, R8 ;  /* 0x0000000849087221 */ /* 0x040fe20000010100 */
[-C--:B------:R-:W-:Y:S01]  /*6dd0*/  FMUL.FTZ R128, R73, R3.reuse ;  /* 0x0000000349807220 */ /* 0x080fe20000410000 */
[----:B------:R-:W-:Y:S02]  /*6de0*/  MUFU.EX2 R105, R105 ;  /* 0x0000006900697308 */ /* 0x000fe40000000800 */
[-C--:B------:R-:W-:Y:S01]  /*6df0*/  FMUL.FTZ R8, R8, R3.reuse ;  /* 0x0000000308087220 */ /* 0x080fe20000410000 */
[-CC-:B0-----:R-:W-:Y:S01]  /*6e00*/  FFMA.FTZ R129, R138, R3.reuse, -R128.reuse ;  /* 0x000000038a817223 */ /* 0x181fe20000010880 */
        /* <DEDUP_REMOVED lines=18> */
[----:B------:R-:W-:Y:S01]  /*6f30*/  SEL R8, R8, 0x9, !P2 ;  /* 0x0000000908087807 */ /* 0x000fe20005000000 */
[-CC-:B------:R-:W-:Y:S01]  /*6f40*/  FFMA.FTZ R123, R123, R3.reuse, -R128.reuse ;  /* 0x000000037b7b7223 */ /* 0x180fe20000010880 */
[----:B------:R-:W0:Y:S01]  /*6f50*/  MUFU.EX2 R132, R132 ;  /* 0x0000008400847308 */ /* 0x000e220000000800 */
[-CC-:B------:R-:W-:Y:S01]  /*6f60*/  FFMA.FTZ R114, R114, R3.reuse, -R128.reuse ;  /* 0x0000000372727223 */ /* 0x180fe20000010880 */
[-CC-:B------:R-:W-:Y:S01]  /*6f70*/  FFMA.FTZ R103, R103, R3.reuse, -R128.reuse ;  /* 0x0000000367677223 */ /* 0x180fe20000010880 */
[-CC-:B------:R-:W-:Y:S01]  /*6f80*/  FFMA.FTZ R106, R106, R3.reuse, -R128.reuse ;  /* 0x000000036a6a7223 */ /* 0x180fe20000010880 */
[----:B------:R-:W-:Y:S01]  /*6f90*/  FFMA.FTZ R107, R107, R3, -R128 ;  /* 0x000000036b6b7223 */ /* 0x000fe20000010880 */
[----:B------:R-:W-:-:S02]  /*6fa0*/  WARPGROUP.DEPBAR.LE gsb0, 0x0 ;  /* 0x00008000000079c5 */ /* 0x000fc40000010000 */
[----:B------:R-:W-:Y:S01]  /*6fb0*/  WARPGROUP.ARRIVE ;  /* 0x00000000000079c5 */ /* 0x000fe20000000000 */
[----:B------:R-:W5:Y:S01]  /*6fc0*/  MUFU.EX2 R136, R136 ;  /* 0x0000008800887308 */ /* 0x000f620000000800 */
[-CC-:B------:R-:W-:Y:S01]  /*6fd0*/  FFMA.FTZ R86, R86, R3.reuse, -R128.reuse ;  /* 0x0000000356567223 */ /* 0x180fe20000010880 */
[-CC-:B------:R-:W-:Y:S01]  /*6fe0*/  FFMA.FTZ R87, R87, R3.reuse, -R128.reuse ;  /* 0x0000000357577223 */ /* 0x180fe20000010880 */
[-CC-:B------:R-:W-:Y:S01]  /*6ff0*/  FFMA.FTZ R75, R75, R3.reuse, -R128.reuse ;  /* 0x000000034b4b7223 */ /* 0x180fe20000010880 */
[-CC-:B------:R-:W-:Y:S01]  /*7000*/  FFMA.FTZ R78, R78, R3.reuse, -R128.reuse ;  /* 0x000000034e4e7223 */ /* 0x180fe20000010880 */
[----:B------:R-:W-:Y:S01]  /*7010*/  HGMMA.64x96x16.F32.BF16 R24, gdesc[UR32].tnspB, R24, gsb0 ;  /* 0x41600000201879f0 */ /* 0x000fe20008001818 */
[----:B------:R-:W-:Y:S01]  /*7020*/  UIADD3 UR32, UR7, 0x780, URZ ;  /* 0x0000078007207890 */ /* 0x000fe2000fffe03f */
[----:B------:R-:W-:Y:S01]  /*7030*/  FFMA.FTZ R79, R79, R3, -R128 ;  /* 0x000000034f4f7223 */ /* 0x000fe20000010880 */
[----:B------:R-:W-:Y:S01]  /*7040*/  UIADD3 UR34, UR4, 0x140, URZ ;  /* 0x0000014004227890 */ /* 0x000fe2000fffe03f */
[----:B------:R-:W5:Y:S01]  /*7050*/  MUFU.EX2 R137, R137 ;  /* 0x0000008900897308 */ /* 0x000f620000000800 */
[----:B------:R-:W-:Y:S01]  /*7060*/  UMOV UR33, 0xc0000010 ;  /* 0xc000001000217882 */ /* 0x000fe20000000000 */
[----:B------:R-:W-:Y:S01]  /*7070*/  UMOV UR35, 0x80000020 ;  /* 0x8000002000237882 */ /* 0x000fe20000000000 */
[C---:B------:R-:W-:Y:S01]  /*7080*/  ISETP.GT.AND P2, PT, R4.reuse, RZ, PT ;  /* 0x000000ff0400720c */ /* 0x040fe20003f44270 */
[----:B------:R-:W-:-:S04]  /*7090*/  VIADD R4, R4, 0xffffffff ;  /* 0xffffffff04047836 */ /* 0x000fc80000000000 */
        /* <DEDUP_REMOVED lines=13> */
[----:B------:R-:W-:-:S05]  /*7170*/  WARPGROUP.ARRIVE ;  /* 0x00000000000079c5 */ /* 0x000fca0000000000 */
[----:B------:R-:W5:Y:S01]  /*7180*/  MUFU.EX2 R106, R106 ;  /* 0x0000006a006a7308 */ /* 0x000f620000000800 */
[----:B------:R-:W-:Y:S01]  /*7190*/  HGMMA.64x96x16.F32.BF16 R24, gdesc[UR32].tnspB, R24, gsb0 ;  /* 0x41600000201879f0 */ /* 0x000fe20008001818 */
[----:B------:R-:W-:Y:S02]  /*71a0*/  UIADD3 UR32, UR7, 0x900, URZ ;  /* 0x0000090007207890 */ /* 0x000fe4000fffe03f */
[----:B------:R-:W-:Y:S01]  /*71b0*/  UIADD3 UR34, UR4, 0x180, URZ ;  /* 0x0000018004227890 */ /* 0x000fe2000fffe03f */
[----:B------:R-:W-:Y:S01]  /*71c0*/  UMOV UR33, 0xc0000010 ;  /* 0xc000001000217882 */ /* 0x000fe20000000000 */
[----:B------:R-:W-:Y:S02]  /*71d0*/  UMOV UR35, 0x80000020 ;  /* 0x8000002000237882 */ /* 0x000fe40000000000 */
        /* <DEDUP_REMOVED lines=15> */
[----:B------:R-:W-:Y:S01]  /*72d0*/  HGMMA.64x96x16.F32.BF16 R24, gdesc[UR32].tnspB, R24, gsb0 ;  /* 0x41600000201879f0 */ /* 0x000fe20008001818 */
[----:B------:R-:W-:Y:S02]  /*72e0*/  UIADD3 UR32, UR7, 0xa80, URZ ;  /* 0x00000a8007207890 */ /* 0x000fe4000fffe03f */
[----:B------:R-:W-:-:S04]  /*72f0*/  UIADD3 UR34, UR4, 0x1c0, URZ ;  /* 0x000001c004227890 */ /* 0x000fc8000fffe03f */
[----:B------:R-:W-:Y:S01]  /*7300*/  MUFU.EX2 R81, R81 ;  /* 0x0000005100517308 */ /* 0x000fe20000000800 */
[----:B------:R-:W-:Y:S01]  /*7310*/  UMOV UR33, 0xc0000010 ;  /* 0xc000001000217882 */ /* 0x000fe20000000000 */
[----:B------:R-:W-:-:S06]  /*7320*/  UMOV UR35, 0x80000020 ;  /* 0x8000002000237882 */ /* 0x000fcc0000000000 */
        /* <DEDUP_REMOVED lines=11> */
[----:B------:R-:W-:-:S06]  /*73e0*/  WARPGROUP.ARRIVE ;  /* 0x00000000000079c5 */ /* 0x000fcc0000000000 */
[----:B------:R-:W-:Y:S01]  /*73f0*/  HGMMA.64x96x16.F32.BF16 R24, gdesc[UR32].tnspB, R24, gsb0 ;  /* 0x41600000201879f0 */ /* 0x000fe20008001818 */
[----:B------:R-:W-:Y:S02]  /*7400*/  UIADD3 UR32, UR7, 0xc00, URZ ;  /* 0x00000c0007207890 */ /* 0x000fe4000fffe03f */
[----:B------:R-:W-:Y:S01]  /*7410*/  UIADD3 UR34, UR4, 0x200, URZ ;  /* 0x0000020004227890 */ /* 0x000fe2000fffe03f */
[----:B------:R-:W-:Y:S01]  /*7420*/  UMOV UR33, 0xc0000010 ;  /* 0xc000001000217882 */ /* 0x000fe20000000000 */
[----:B------:R-:W-:Y:S01]  /*7430*/  UMOV UR35, 0x80000020 ;  /* 0x8000002000237882 */ /* 0x000fe20000000000 */
[----:B------:R-:W-:Y:S02]  /*7440*/  WARPGROUP.DEPBAR.LE gsb0, 0x0 ;  /* 0x00008000000079c5 */ /* 0x000fe40000010000 */
[----:B------:R-:W-:-:S06]  /*7450*/  WARPGROUP.ARRIVE ;  /* 0x00000000000079c5 */ /* 0x000fcc0000000000 */
[----:B------:R-:W-:Y:S03]  /*7460*/  HGMMA.64x96x16.F32.BF16 R24, gdesc[UR32].tnspB, R24, gsb0 ;  /* 0x41600000201879f0 */ /* 0x000fe60008001818 */
[----:B------:R-:W-:Y:S02]  /*7470*/  WARPGROUP.DEPBAR.LE gsb0, 0x0 ;  /* 0x00008000000079c5 */ /* 0x000fe40000010000 */
[----:B------:R3:W-:Y:S06]  /*7480*/  BAR.ARV R8, 0x100 ;  /* 0x000400080000751d */ /* 0x0007ec0000002000 */
[----:B------:R-:W-:Y:S01]  /*7490*/  @!P1 SYNCS.ARRIVE.TRANS64.RED.A1T0 RZ, [R10+URZ], RZ ;  /* 0x000000ff0aff99a7 */ /* 0x000fe2000810043f */
[-C--:B--2---:R-:W-:Y:S01]  /*74a0*/  FMUL.FTZ R24, R24, R5.reuse ;  /* 0x0000000518187220 */ /* 0x084fe20000410000 */
[----:B---3--:R-:W-:Y:S01]  /*74b0*/  IMAD.U32 R8, RZ, RZ, UR5 ;  /* 0x00000005ff087e24 */ /* 0x008fe2000f8e00ff */
        /* <DEDUP_REMOVED lines=14> */
[----:B------:R-:W-:Y:S01]  /*75a0*/  @!P1 PRMT R8, RZ, 0x654, R8 ;  /* 0x00000654ff089816 */ /* 0x000fe20000000008 */
        /* <DEDUP_REMOVED lines=10> */
[----:B------:R-:W-:Y:S01]  /*7650*/  FMUL.FTZ R65, R65, R5 ;  /* 0x0000000541417220 */ /* 0x000fe20000410000 */
[----:B--2---:R-:W-:Y:S01]  /*7660*/  FFMA.FTZ R8, R5, R7, R9 ;  /* 0x0000000705087223 */ /* 0x004fe20000010009 */
[-C--:B------:R-:W-:Y:S01]  /*7670*/  FMUL.FTZ R68, R68, R5.reuse ;  /* 0x0000000544447220 */ /* 0x080fe20000410000 */
[----:B------:R2:W3:Y:S01]  /*7680*/  MUFU.EX2 R7, R119 ;  /* 0x0000007700077308 */ /* 0x0004e20000000800 */
[----:B------:R-:W-:Y:S01]  /*7690*/  FMUL.FTZ R69, R69, R5 ;  /* 0x0000000545457220 */ /* 0x000fe20000410000 */
[C---:B----4-:R-:W-:Y:S01]  /*76a0*/  FADD.FTZ R135, R11.reuse, R8 ;  /* 0x000000080b877221 */ /* 0x050fe20000010000 */
[----:B------:R-:W-:Y:S01]  /*76b0*/  F2FP.BF16.F32.PACK_AB R8, R11, R9 ;  /* 0x000000090b08723e */ /* 0x000fe200000010ff */
[----:B-1----:R-:W-:Y:S01]  /*76c0*/  FFMA.FTZ R9, R125, R6, R129 ;  /* 0x000000067d097223 */ /* 0x002fe20000010081 */
[-C--:B------:R-:W-:Y:S01]  /*76d0*/  FMUL.FTZ R26, R26, R125.reuse ;  /* 0x0000007d1a1a7220 */ /* 0x080fe20000410000 */
[----:B------:R-:W-:Y:S01]  /*76e0*/  FADD.FTZ R10, R12, R135 ;  /* 0x000000870c0a7221 */ /* 0x000fe20000010000 */
[----:B------:R-:W-:Y:S01]  /*76f0*/  FMUL.FTZ R27, R27, R125 ;  /* 0x0000007d1b1b7220 */ /* 0x000fe20000410000 */
[C---:B0-----:R-:W-:Y:S01]  /*7700*/  FADD.FTZ R11, R132.reuse, R9 ;  /* 0x00000009840b7221 */ /* 0x041fe20000010000 */
[----:B------:R-:W-:Y:S01]  /*7710*/  F2FP.BF16.F32.PACK_AB R9, R132, R129 ;  /* 0x000000818409723e */ /* 0x000fe200000010ff */
[C---:B------:R-:W-:Y:S01]  /*7720*/  FADD.FTZ R111, R13.reuse, R10 ;  /* 0x0000000a0d6f7221 */ /* 0x040fe20000010000 */
[----:B------:R-:W-:Y:S01]  /*7730*/  F2FP.BF16.F32.PACK_AB R10, R13, R12 ;  /* 0x0000000c0d0a723e */ /* 0x000fe200000010ff */
[----:B-----5:R-:W-:Y:S01]  /*7740*/  FADD.FTZ R132, R136, R11 ;  /* 0x0000000b88847221 */ /* 0x020fe20000010000 */
[-CC-:B------:R-:W-:Y:S01]  /*7750*/  FFMA.FTZ R12, R98, R3.reuse, -R128.reuse ;  /* 0x00000003620c7223 */ /* 0x180fe20000010880 */
[-C--:B------:R-:W-:Y:S01]  /*7760*/  FFMA.FTZ R13, R90, R3.reuse, -R128 ;  /* 0x000000035a0d7223 */ /* 0x080fe20000010880 */
[----:B------:R-:W-:Y:S01]  /*7770*/  FADD.FTZ R90, R14, R111 ;  /* 0x0000006f0e5a7221 */ /* 0x000fe20000010000 */
[C---:B------:R-:W-:Y:S01]  /*7780*/  FADD.FTZ R132, R137.reuse, R132 ;  /* 0x0000008489847221 */ /* 0x040fe20000010000 */
[----:B------:R0:W1:Y:S01]  /*7790*/  MUFU.EX2 R6, R12 ;  /* 0x0000000c00067308 */ /* 0x0000620000000800 */
[----:B------:R-:W-:Y:S01]  /*77a0*/  F2FP.BF16.F32.PACK_AB R11, R137, R136 ;  /* 0x00000088890b723e */ /* 0x000fe200000010ff */
[----:B--2---:R-:W-:Y:S01]  /*77b0*/  FADD.FTZ R119, R15, R90 ;  /* 0x0000005a0f777221 */ /* 0x004fe20000010000 */
[----:B------:R-:W-:Y:S01]  /*77c0*/  FADD.FTZ R111, R133, R132 ;  /* 0x00000084856f7221 */ /* 0x000fe20000010000 */
[-CC-:B------:R-:W-:Y:S01]  /*77d0*/  FFMA.FTZ R98, R99, R3.reuse, -R128.reuse ;  /* 0x0000000363627223 */ /* 0x180fe20000010880 */
[-CC-:B------:R-:W-:Y:S01]  /*77e0*/  FFMA.FTZ R99, R102, R3.reuse, -R128.reuse ;  /* 0x0000000366637223 */ /* 0x180fe20000010880 */
[----:B------:R-:W-:Y:S01]  /*77f0*/  FADD.FTZ R132, R20, R119 ;  /* 0x0000007714847221 */ /* 0x000fe20000010000 */
[-CC-:B------:R-:W-:Y:S01]  /*7800*/  FFMA.FTZ R102, R95, R3.reuse, -R128.reuse ;  /* 0x000000035f667223 */ /* 0x180fe20000010880 */
[----:B------:R2:W-:Y:S01]  /*7810*/  MUFU.EX2 R90, R103 ;  /* 0x00000067005a7308 */ /* 0x0005e20000000800 */
[-CC-:B0-----:R-:W-:Y:S01]  /*7820*/  FFMA.FTZ R12, R91, R3.reuse, -R128.reuse ;  /* 0x000000035b0c7223 */ /* 0x181fe20000010880 */
[-CC-:B------:R-:W-:Y:S01]  /*7830*/  FFMA.FTZ R91, R94, R3.reuse, -R128.reuse ;  /* 0x000000035e5b7223 */ /* 0x180fe20000010880 */
[----:B------:R-:W-:Y:S01]  /*7840*/  FADD.FTZ R94, R138, R111 ;  /* 0x0000006f8a5e7221 */ /* 0x000fe20000010000 */
[----:B------:R-:W-:Y:S01]  /*7850*/  FFMA.FTZ R95, R82, R3, -R128 ;  /* 0x00000003525f7223 */ /* 0x000fe20000010880 */
[----:B------:R0:W-:Y:S01]  /*7860*/  STSM.16.M88.4 [R2+0x24300], R8 ;  /* 0x0243000802007844 */ /* 0x0001e20000000200 */
[----:B------:R-:W-:Y:S01]  /*7870*/  FMUL.FTZ R30, R30, R125 ;  /* 0x0000007d1e1e7220 */ /* 0x000fe20000410000 */
[----:B------:R-:W-:Y:S01]  /*7880*/  FADD.FTZ R111, R131, R94 ;  /* 0x0000005e836f7221 */ /* 0x000fe20000010000 */
[----:B------:R-:W-:Y:S01]  /*7890*/  FFMA.FTZ R94, R83, R3, -R128 ;  /* 0x00000003535e7223 */ /* 0x000fe20000010880 */
[----:B------:R-:W-:Y:S01]  /*78a0*/  FADD.FTZ R83, R21, R132 ;  /* 0x0000008415537221 */ /* 0x000fe20000010000 */
[----:B------:R4:W-:Y:S01]  /*78b0*/  MUFU.EX2 R82, R13 ;  /* 0x0000000d00527308 */ /* 0x0009e20000000800 */
[----:B------:R-:W-:Y:S01]  /*78c0*/  FADD.FTZ R111, R134, R111 ;  /* 0x0000006f866f7221 */ /* 0x000fe20000010000 */
[----:B------:R-:W-:Y:S01]  /*78d0*/  FMUL.FTZ R31, R31, R125 ;  /* 0x0000007d1f1f7220 */ /* 0x000fe20000410000 */
[----:B------:R-:W-:Y:S01]  /*78e0*/  FADD.FTZ R132, R22, R83 ;  /* 0x0000005316847221 */ /* 0x000fe20000010000 */
[----:B------:R-:W-:Y:S01]  /*78f0*/  FFMA.FTZ R83, R74, R3, -R128 ;  /* 0x000000034a537223 */ /* 0x000fe20000010880 */
[----:B------:R-:W-:Y:S01]  /*7900*/  FADD.FTZ R136, R130, R111 ;  /* 0x0000006f82887221 */ /* 0x000fe20000010000 */
[-C--:B------:R-:W-:Y:S01]  /*7910*/  FMUL.FTZ R34, R34, R125.reuse ;  /* 0x0000007d22227220 */ /* 0x080fe20000410000 */
[----:B--2---:R-:W-:Y:S01]  /*7920*/  FADD.FTZ R103, R23, R132 ;  /* 0x0000008417677221 */ /* 0x004fe20000010000 */
[----:B------:R2:W-:Y:S01]  /*7930*/  MUFU.EX2 R74, R12 ;  /* 0x0000000c004a7308 */ /* 0x0005e20000000800 */
[----:B------:R-:W-:Y:S01]  /*7940*/  FADD.FTZ R111, R123, R136 ;  /* 0x000000887b6f7221 */ /* 0x000fe20000010000 */
[----:B------:R-:W-:Y:S01]  /*7950*/  FMUL.FTZ R35, R35, R125 ;  /* 0x0000007d23237220 */ /* 0x000fe20000410000 */
[----:B------:R-:W-:Y:S01]  /*7960*/  FADD.FTZ R132, R120, R103 ;  /* 0x0000006778847221 */ /* 0x000fe20000010000 */
[----:B0-----:R-:W-:Y:S01]  /*7970*/  F2FP.BF16.F32.PACK_AB R8, R15, R14 ;  /* 0x0000000e0f08723e */ /* 0x001fe200000010ff */
[----:B------:R-:W-:Y:S01]  /*7980*/  FADD.FTZ R111, R122, R111 ;  /* 0x0000006f7a6f7221 */ /* 0x000fe20000010000 */
[----:B------:R-:W-:Y:S01]  /*7990*/  F2FP.BF16.F32.PACK_AB R10, R21, R20 ;  /* 0x00000014150a723e */ /* 0x000fe200000010ff */
[----:B----4-:R-:W-:Y:S01]  /*79a0*/  FADD.FTZ R13, R121, R132 ;  /* 0x00000084790d7221 */ /* 0x010fe20000010000 */
[----:B------:R0:W-:Y:S01]  /*79b0*/  MUFU.EX2 R20, R102 ;  /* 0x0000006600147308 */ /* 0x0001e20000000800 */
[----:B------:R-:W-:Y:S01]  /*79c0*/  FADD.FTZ R111, R126, R111 ;  /* 0x0000006f7e6f7221 */ /* 0x000fe20000010000 */
[----:B------:R-:W-:Y:S01]  /*79d0*/  F2FP.BF16.F32.PACK_AB R9, R138, R133 ;  /* 0x000000858a09723e */ /* 0x000fe200000010ff */
[----:B------:R-:W-:Y:S01]  /*79e0*/  FADD.FTZ R128, R112, R13 ;  /* 0x0000000d70807221 */ /* 0x000fe20000010000 */
[----:B------:R-:W-:Y:S01]  /*79f0*/  F2FP.BF16.F32.PACK_AB R11, R134, R131 ;  /* 0x00000083860b723e */ /* 0x000fe200000010ff */
[----:B--2---:R-:W-:Y:S01]  /*7a00*/  FADD.FTZ R12, R114, R111 ;  /* 0x0000006f720c7221 */ /* 0x004fe20000010000 */
[C---:B------:R-:W-:Y:S01]  /*7a10*/  F2FP.BF16.F32.PACK_AB R112, R113.reuse, R112 ;  /* 0x000000707170723e */ /* 0x040fe200000010ff */
[----:B------:R-:W-:Y:S01]  /*7a20*/  FADD.FTZ R13, R113, R128 ;  /* 0x00000080710d7221 */ /* 0x000fe20000010000 */
[----:B------:R-:W2:Y:S01]  /*7a30*/  MUFU.EX2 R98, R98 ;  /* 0x0000006200627308 */ /* 0x000ea20000000800 */
[----:B------:R-:W-:Y:S01]  /*7a40*/  FADD.FTZ R12, R127, R12 ;  /* 0x0000000c7f0c7221 */ /* 0x000fe20000010000 */
[----:B------:R4:W-:Y:S01]  /*7a50*/  STSM.16.M88.4 [R2+0x25b00], R8 ;  /* 0x025b000802007844 */ /* 0x0009e20000000200 */
[----:B------:R-:W-:Y:S01]  /*7a60*/  FADD.FTZ R14, R116, R13 ;  /* 0x0000000d740e7221 */ /* 0x000fe20000010000 */
[----:B------:R-:W-:Y:S01]  /*7a70*/  F2FP.BF16.F32.PACK_AB R13, R123, R130 ;  /* 0x000000827b0d723e */ /* 0x000fe200000010ff */
[----:B------:R-:W-:Y:S01]  /*7a80*/  FADD.FTZ R15, R115, R12 ;  /* 0x0000000c730f7221 */ /* 0x000fe20000010000 */
[----:B------:R-:W-:Y:S01]  /*7a90*/  F2FP.BF16.F32.PACK_AB R12, R23, R22 ;  /* 0x00000016170c723e */ /* 0x000fe200000010ff */
[----:B------:R-:W-:Y:S01]  /*7aa0*/  FADD.FTZ R21, R117, R14 ;  /* 0x0000000e75157221 */ /* 0x000fe20000010000 */
[----:B------:R-:W5:Y:S01]  /*7ab0*/  MUFU.EX2 R99, R99 ;  /* 0x0000006300637308 */ /* 0x000f620000000800 */
[----:B------:R-:W-:Y:S01]  /*7ac0*/  FADD.FTZ R15, R118, R15 ;  /* 0x0000000f760f7221 */ /* 0x000fe20000010000 */
[----:B------:R-:W-:Y:S01]  /*7ad0*/  F2FP.BF16.F32.PACK_AB R14, R121, R120 ;  /* 0x00000078790e723e */ /* 0x000fe200000010ff */
[----:B------:R-:W-:Y:S01]  /*7ae0*/  FADD.FTZ R22, R104, R21 ;  /* 0x0000001568167221 */ /* 0x000fe20000010000 */
[C---:B------:R-:W-:Y:S01]  /*7af0*/  F2FP.BF16.F32.PACK_AB R104, R105.reuse, R104 ;  /* 0x000000686968723e */ /* 0x040fe200000010ff */
[----:B0-----:R-:W-:Y:S01]  /*7b00*/  FADD.FTZ R102, R106, R15 ;  /* 0x0000000f6a667221 */ /* 0x001fe20000010000 */
[----:B------:R-:W-:Y:S01]  /*7b10*/  F2FP.BF16.F32.PACK_AB R15, R126, R122 ;  /* 0x0000007a7e0f723e */ /* 0x000fe200000010ff */
[----:B------:R-:W-:Y:S01]  /*7b20*/  FADD.FTZ R21, R105, R22 ;  /* 0x0000001669157221 */ /* 0x000fe20000010000 */
[----:B------:R-:W0:Y:S01]  /*7b30*/  MUFU.EX2 R91, R91 ;  /* 0x0000005b005b7308 */ /* 0x000e220000000800 */
[C---:B------:R-:W-:Y:S01]  /*7b40*/  FADD.FTZ R102, R107.reuse, R102 ;  /* 0x000000666b667221 */ /* 0x040fe20000010000 */
[----:B------:R-:W-:Y:S01]  /*7b50*/  F2FP.BF16.F32.PACK_AB R105, R107, R106 ;  /* 0x0000006a6b69723e */ /* 0x000fe200000010ff */
[----:B------:R-:W-:Y:S01]  /*7b60*/  FADD.FTZ R22, R108, R21 ;  /* 0x000000156c167221 */ /* 0x000fe20000010000 */
[C---:B---3--:R-:W-:Y:S01]  /*7b70*/  F2FP.BF16.F32.PACK_AB R107, R110.reuse, R7 ;  /* 0x000000076e6b723e */ /* 0x048fe200000010ff */
[----:B------:R-:W-:Y:S01]  /*7b80*/  FADD.FTZ R21, R7, R102 ;  /* 0x0000006607157221 */ /* 0x000fe20000010000 */
[----:B------:R3:W-:Y:S01]  /*7b90*/  STSM.16.M88.4 [R2+0x27300], R12 ;  /* 0x0273000c02007844 */ /* 0x0007e20000000200 */
[----:B------:R-:W-:Y:S01]  /*7ba0*/  FADD.FTZ R23, R109, R22 ;  /* 0x000000166d177221 */ /* 0x000fe20000010000 */
[----:B------:R-:W0:Y:S01]  /*7bb0*/  MUFU.EX2 R95, R95 ;  /* 0x0000005f005f7308 */ /* 0x000e220000000800 */
[----:B------:R-:W-:Y:S01]  /*7bc0*/  FADD.FTZ R21, R110, R21 ;  /* 0x000000156e157221 */ /* 0x000fe20000010000 */
[----:B------:R-:W-:Y:S01]  /*7bd0*/  F2FP.BF16.F32.PACK_AB R113, R127, R114 ;  /* 0x000000727f71723e */ /* 0x000fe200000010ff */
[----:B------:R-:W-:Y:S01]  /*7be0*/  FADD.FTZ R22, R96, R23 ;  /* 0x0000001760167221 */ /* 0x000fe20000010000 */
[----:B------:R-:W-:Y:S01]  /*7bf0*/  F2FP.BF16.F32.PACK_AB R96, R97, R96 ;  /* 0x000000606160723e */ /* 0x000fe200000010ff */
[----:B-1----:R-:W-:Y:S01]  /*7c00*/  FADD.FTZ R21, R6, R21 ;  /* 0x0000001506157221 */ /* 0x002fe20000010000 */
[----:B------:R-:W-:Y:S01]  /*7c10*/  F2FP.BF16.F32.PACK_AB R114, R117, R116 ;  /* 0x000000747572723e */ /* 0x000fe200000010ff */
[----:B------:R-:W-:Y:S01]  /*7c20*/  FADD.FTZ R23, R97, R22 ;  /* 0x0000001661177221 */ /* 0x000fe20000010000 */
[----:B------:R-:W1:Y:S01]  /*7c30*/  MUFU.EX2 R94, R94 ;  /* 0x0000005e005e7308 */ /* 0x000e620000000800 */
[C---:B--2---:R-:W-:Y:S01]  /*7c40*/  FADD.FTZ R22, R98.reuse, R21 ;  /* 0x0000001562167221 */ /* 0x044fe20000010000 */
[----:B------:R-:W-:Y:S01]  /*7c50*/  F2FP.BF16.F32.PACK_AB R97, R98, R6 ;  /* 0x000000066261723e */ /* 0x000fe200000010ff */
[----:B------:R-:W-:Y:S01]  /*7c60*/  FADD.FTZ R102, R100, R23 ;  /* 0x0000001764667221 */ /* 0x000fe20000010000 */
[----:B------:R-:W-:Y:S01]  /*7c70*/  F2FP.BF16.F32.PACK_AB R115, R118, R115 ;  /* 0x000000737673723e */ /* 0x000fe200000010ff */
[----:B-----5:R-:W-:Y:S01]  /*7c80*/  FADD.FTZ R21, R99, R22 ;  /* 0x0000001663157221 */ /* 0x020fe20000010000 */
[----:B------:R-:W-:Y:S01]  /*7c90*/  F2FP.BF16.F32.PACK_AB R106, R109, R108 ;  /* 0x0000006c6d6a723e */ /* 0x000fe200000010ff */
[C---:B----4-:R-:W-:Y:S01]  /*7ca0*/  FADD.FTZ R9, R101.reuse, R102 ;  /* 0x0000006665097221 */ /* 0x050fe20000010000 */
[----:B------:R2:W4:Y:S01]  /*7cb0*/  MUFU.EX2 R11, R83 ;  /* 0x00000053000b7308 */ /* 0x0005220000000800 */
[----:B------:R-:W-:Y:S01]  /*7cc0*/  FADD.FTZ R21, R90, R21 ;  /* 0x000000155a157221 */ /* 0x000fe20000010000 */
[----:B------:R-:W-:Y:S01]  /*7cd0*/  F2FP.BF16.F32.PACK_AB R98, R101, R100 ;  /* 0x000000646562723e */ /* 0x000fe200000010ff */
[----:B------:R-:W-:Y:S01]  /*7ce0*/  FADD.FTZ R8, R88, R9 ;  /* 0x0000000958087221 */ /* 0x000fe20000010000 */
[----:B------:R-:W-:Y:S01]  /*7cf0*/  F2FP.BF16.F32.PACK_AB R99, R90, R99 ;  /* 0x000000635a63723e */ /* 0x000fe200000010ff */
[----:B------:R-:W-:Y:S01]  /*7d00*/  FADD.FTZ R21, R82, R21 ;  /* 0x0000001552157221 */ /* 0x000fe20000010000 */
[C---:B------:R-:W-:Y:S01]  /*7d10*/  F2FP.BF16.F32.PACK_AB R88, R89.reuse, R88 ;  /* 0x000000585958723e */ /* 0x040fe200000010ff */
[----:B------:R-:W-:Y:S01]  /*7d20*/  FADD.FTZ R7, R89, R8 ;  /* 0x0000000859077221 */ /* 0x000fe20000010000 */
[----:B---3--:R-:W3:Y:S01]  /*7d30*/  MUFU.EX2 R13, R78 ;  /* 0x0000004e000d7308 */ /* 0x008ee20000000800 */
[C---:B------:R-:W-:Y:S01]  /*7d40*/  FADD.FTZ R6, R74.reuse, R21 ;  /* 0x000000154a067221 */ /* 0x040fe20000010000 */
[----:B------:R-:W-:Y:S01]  /*7d50*/  F2FP.BF16.F32.PACK_AB R89, R74, R82 ;  /* 0x000000524a59723e */ /* 0x000fe200000010ff */
[----:B------:R-:W-:Y:S01]  /*7d60*/  FADD.FTZ R8, R92, R7 ;  /* 0x000000075c087221 */ /* 0x000fe20000010000 */
[----:B------:R-:W-:Y:S01]  /*7d70*/  F2FP.BF16.F32.PACK_AB R90, R93, R92 ;  /* 0x0000005c5d5a723e */ /* 0x000fe200000010ff */
[----:B0-----:R-:W-:Y:S01]  /*7d80*/  FADD.FTZ R7, R91, R6 ;  /* 0x000000065b077221 */ /* 0x001fe20000010000 */
[C---:B------:R-:W-:Y:S01]  /*7d90*/  F2FP.BF16.F32.PACK_AB R91, R20.reuse, R91 ;  /* 0x0000005b145b723e */ /* 0x040fe200000010ff */
[----:B------:R-:W-:Y:S01]  /*7da0*/  FADD.FTZ R9, R93, R8 ;  /* 0x000000085d097221 */ /* 0x000fe20000010000 */
[----:B------:R-:W-:Y:S01]  /*7db0*/  F2FP.BF16.F32.PACK_AB R82, R85, R84 ;  /* 0x000000545552723e */ /* 0x000fe200000010ff */
[----:B------:R-:W-:Y:S01]  /*7dc0*/  FADD.FTZ R6, R20, R7 ;  /* 0x0000000714067221 */ /* 0x000fe20000010000 */
[----:B--2---:R-:W-:Y:S01]  /*7dd0*/  F2FP.BF16.F32.PACK_AB R83, R87, R86 ;  /* 0x000000565753723e */ /* 0x004fe200000010ff */
[----:B------:R-:W-:Y:S01]  /*7de0*/  FADD.FTZ R8, R80, R9 ;  /* 0x0000000950087221 */ /* 0x000fe20000010000 */
[----:B------:R-:W-:Y:S01]  /*7df0*/  F2FP.BF16.F32.PACK_AB R80, R81, R80 ;  /* 0x000000505150723e */ /* 0x000fe200000010ff */
[----:B------:R-:W-:Y:S01]  /*7e00*/  FADD.FTZ R7, R95, R6 ;  /* 0x000000065f077221 */ /* 0x000fe20000010000 */
[----:B------:R-:W-:Y:S01]  /*7e10*/  STSM.16.M88.4 [R2+0x28b00], R112 ;  /* 0x028b007002007844 */ /* 0x000fe20000000200 */
[----:B------:R-:W-:Y:S01]  /*7e20*/  FADD.FTZ R9, R81, R8 ;  /* 0x0000000851097221 */ /* 0x000fe20000010000 */
[C---:B-1----:R-:W-:Y:S01]  /*7e30*/  F2FP.BF16.F32.PACK_AB R81, R94.reuse, R95 ;  /* 0x0000005f5e51723e */ /* 0x042fe200000010ff */
[----:B------:R-:W-:Y:S01]  /*7e40*/  FADD.FTZ R7, R94, R7 ;  /* 0x000000075e077221 */ /* 0x000fe20000010000 */
[----:B------:R-:W-:Y:S01]  /*7e50*/  F2FP.BF16.F32.PACK_AB R10, R77, R76 ;  /* 0x0000004c4d0a723e */ /* 0x000fe200000010ff */
[----:B------:R-:W-:Y:S01]  /*7e60*/  FADD.FTZ R6, R84, R9 ;  /* 0x0000000954067221 */ /* 0x000fe20000010000 */
[----:B----4-:R-:W-:Y:S01]  /*7e70*/  F2FP.BF16.F32.PACK_AB R9, R75, R11 ;  /* 0x0000000b4b09723e */ /* 0x010fe200000010ff */
[----:B------:R-:W-:Y:S01]  /*7e80*/  FADD.FTZ R8, R86, R7 ;  /* 0x0000000756087221 */ /* 0x000fe20000010000 */
[----:B------:R-:W-:Y:S01]  /*7e90*/  STSM.16.M88.4 [R2+0x2a300], R104 ;  /* 0x02a3006802007844 */ /* 0x000fe20000000200 */
[----:B------:R-:W-:Y:S01]  /*7ea0*/  FADD.FTZ R7, R85, R6 ;  /* 0x0000000655077221 */ /* 0x000fe20000010000 */
[-C--:B------:R-:W-:Y:S01]  /*7eb0*/  FMUL.FTZ R38, R38, R125.reuse ;  /* 0x0000007d26267220 */ /* 0x080fe20000410000 */
[----:B------:R-:W-:Y:S01]  /*7ec0*/  FADD.FTZ R8, R87, R8 ;  /* 0x0000000857087221 */ /* 0x000fe20000010000 */
[----:B------:R-:W-:Y:S01]  /*7ed0*/  STSM.16.M88.4 [R2+0x2bb00], R96 ;  /* 0x02bb006002007844 */ /* 0x000fe20000000200 */
[----:B------:R-:W-:Y:S01]  /*7ee0*/  FADD.FTZ R7, R72, R7 ;  /* 0x0000000748077221 */ /* 0x000fe20000010000 */
[----:B------:R-:W-:Y:S01]  /*7ef0*/  FMUL.FTZ R39, R39, R125 ;  /* 0x0000007d27277220 */ /* 0x000fe20000410000 */
[----:B------:R-:W-:Y:S01]  /*7f00*/  FADD.FTZ R6, R11, R8 ;  /* 0x000000080b067221 */ /* 0x000fe20000010000 */
[C---:B------:R-:W-:Y:S01]  /*7f10*/  F2FP.BF16.F32.PACK_AB R8, R124.reuse, R72 ;  /* 0x000000487c08723e */ /* 0x040fe200000010ff */
[----:B------:R-:W-:Y:S01]  /*7f20*/  STSM.16.M88.4 [R2+0x2d300], R88 ;  /* 0x02d3005802007844 */ /* 0x000fe20000000200 */
[----:B---3--:R-:W-:Y:S01]  /*7f30*/  F2FP.BF16.F32.PACK_AB R11, R79, R13 ;  /* 0x0000000d4f0b723e */ /* 0x008fe200000010ff */
[----:B------:R-:W-:Y:S01]  /*7f40*/  FADD.FTZ R7, R124, R7 ;  /* 0x000000077c077221 */ /* 0x000fe20000010000 */
[----:B------:R-:W-:Y:S01]  /*7f50*/  FADD.FTZ R6, R75, R6 ;  /* 0x000000064b067221 */ /* 0x000fe20000010000 */
[----:B------:R-:W-:Y:S01]  /*7f60*/  STSM.16.M88.4 [R2+0x2eb00], R80 ;  /* 0x02eb005002007844 */ /* 0x000fe20000000200 */
[-C--:B------:R-:W-:Y:S01]  /*7f70*/  FMUL.FTZ R42, R42, R125.reuse ;  /* 0x0000007d2a2a7220 */ /* 0x080fe20000410000 */
[----:B------:R-:W-:Y:S01]  /*7f80*/  FADD.FTZ R76, R76, R7 ;  /* 0x000000074c4c7221 */ /* 0x000fe20000010000 */
[----:B------:R-:W-:Y:S01]  /*7f90*/  FADD.FTZ R6, R13, R6 ;  /* 0x000000060d067221 */ /* 0x000fe20000010000 */
[----:B------:R0:W-:Y:S01]  /*7fa0*/  STSM.16.M88.4 [R2+0x30300], R8 ;  /* 0x0303000802007844 */ /* 0x0001e20000000200 */
[-C--:B------:R-:W-:Y:S01]  /*7fb0*/  FMUL.FTZ R43, R43, R125.reuse ;  /* 0x0000007d2b2b7220 */ /* 0x080fe20000410000 */
[----:B------:R-:W-:Y:S01]  /*7fc0*/  FADD.FTZ R7, R77, R76 ;  /* 0x0000004c4d077221 */ /* 0x000fe20000010000 */
[----:B------:R-:W-:Y:S01]  /*7fd0*/  FADD.FTZ R6, R79, R6 ;  /* 0x000000064f067221 */ /* 0x000fe20000010000 */
[----:B------:R-:W-:Y:S01]  /*7fe0*/  @!PT LDS RZ, [RZ] ;  /* 0x00000000fffff984 */ /* 0x000fe20000000800 */
[----:B------:R-:W-:Y:S01]  /*7ff0*/  @!PT LDS RZ, [RZ] ;  /* 0x00000000fffff984 */ /* 0x000fe20000000800 */
[----:B------:R-:W-:Y:S01]  /*8000*/  @!PT LDS RZ, [RZ] ;  /* 0x00000000fffff984 */ /* 0x000fe20000000800 */
[----:B------:R-:W-:Y:S01]  /*8010*/  @!PT LDS RZ, [RZ] ;  /* 0x00000000fffff984 */ /* 0x000fe20000000800 */
[----:B------:R1:W-:Y:S06]  /*8020*/  MEMBAR.ALL.CTA ;  /* 0x0000000000007992 */ /* 0x0003ec0000008000 */
[----:B-1----:R-:W1:Y:S01]  /*8030*/  FENCE.VIEW.ASYNC.S ;  /* 0x00000000000073c6 */ /* 0x002e620000000000 */
        /* <DEDUP_REMOVED lines=14> */
[----:B0-----:R-:W-:-:S02]  /*8120*/  IMAD.MOV.U32 R9, RZ, RZ, R16 ;  /* 0x000000ffff097224 */ /* 0x001fc400078e0010 */
[----:B------:R-:W-:Y:S02]  /*8130*/  IMAD.MOV.U32 R8, RZ, RZ, R73 ;  /* 0x000000ffff087224 */ /* 0x000fe400078e0049 */
[----:B------:R-:W-:Y:S01]  /*8140*/  IMAD.MOV.U32 R5, RZ, RZ, R0 ;  /* 0x000000ffff057224 */ /* 0x000fe200078e0000 */
[----:B-1----:R-:W-:Y:S01]  /*8150*/  NOP ;  /* 0x0000000000007918 */ /* 0x002fe20000000000 */
[----:B------:R-:W-:Y:S05]  /*8160*/  @P2 BRA `(.L_x_9940) ;  /* 0xffffffc800482947 */ /* 0x000fea000383ffff */
.L_x_9931:
[----:B------:R-:W-:Y:S06]  /*8170*/  BAR.ARV 0x8, 0x200 ;  /* 0x0208000000007b1d */ /* 0x000fec0000002000 */
[----:B------:R-:W-:Y:S05]  /*8180*/  @!P0 BRA `(.L_x_9941) ;  /* 0x0000000000048947 */ /* 0x000fea0003800000 */
[----:B------:R-:W-:Y:S01]  /*8190*/  BPT.TRAP 0x1 ;  /* 0x000000040000795c */ /* 0x000fe20000300000 */
.L_x_9941:
[----:B------:R-:W-:Y:S01]  /*81a0*/  ULEA UR12, UR36, UR37, 0x3 ;  /* 0x00000025240c7291 */ /* 0x000fe2000f8e183f */
[----:B------:R-:W-:-:S08]  /*81b0*/  SHF.L.U32 R4, R16, 0x1f, RZ ;  /* 0x0000001f10047819 */ /* 0x000fd000000006ff */
[----:B------:R1:W2:Y:S01]  /*81c0*/  SYNCS.PHASECHK.TRANS64.TRYWAIT P2, [UR12+0x31c50], R4 ;  /* 0x031c5004ff0075a7 */ /* 0x0002a2000804014c */
[----:B------:R-:W-:Y:S05]  /*81d0*/  @!P0 BRA `(.L_x_9942) ;  /* 0x0000000000048947 */ /* 0x000fea0003800000 */
[----:B------:R-:W-:Y:S01]  /*81e0*/  BPT.TRAP 0x1 ;  /* 0x000000040000795c */ /* 0x000fe20000300000 */
.L_x_9942:
[----:B--2---:R-:W-:Y:S05]  /*81f0*/  @P2 BRA `(.L_x_9943) ;  /* 0x0000000000082947 */ /* 0x004fea0003800000 */
[----:B------:R-:W2:Y:S02]  /*8200*/  SYNCS.PHASECHK.TRANS64.TRYWAIT P0, [UR12+0x31c50], R4 ;  /* 0x031c5004ff0075a7 */ /* 0x000ea4000800014c */
[----:B--2---:R-:W-:Y:S05]  /*8210*/  @!P0 BRA `(.L_x_9944) ;  /* 0x0000005c00dc8947 */ /* 0x004fea0003800000 */
.L_x_9943:
[----:B------:R-:W-:Y:S01]  /*8220*/  UIADD3 UR4, UR37, 0x200, URZ ;  /* 0x0000020025047890 */ /* 0x000fe2000fffe03f */
[----:B------:R-:W-:Y:S01]  /*8230*/  WARPGROUP.ARRIVE ;  /* 0x00000000000079c5 */ /* 0x000fe20000000000 */
[----:B------:R-:W-:Y:S01]  /*8240*/  ULOP3.LUT UR6, UR39, 0x10000, URZ, 0xfc, !UPT ;  /* 0x0001000027067892 */ /* 0x000fe2000f8efc3f */
[----:B-12---:R-:W1:Y:S01]  /*8250*/  SHFL.BFLY PT, R4, R7, 0x2, 0x1f ;  /* 0x0c401f0007047f89 */ /* 0x006e6200000e0000 */
[----:B------:R-:W-:-:S03]  /*8260*/  USHF.R.U32.HI UR4, URZ, 0x4, UR4 ;  /* 0x000000043f047899 */ /* 0x000fc60008011604 */
[----:B------:R-:W2:Y:S01]  /*8270*/  S2UR UR5, SR_SWINHI ;  /* 0x00000000000579c3 */ /* 0x000ea20000002f00 */
[----:B------:R-:W-:Y:S01]  /*8280*/  UMOV UR9, 0xc0000010 ;  /* 0xc000001000097882 */ /* 0x000fe20000000000 */
[----:B------:R-:W-:Y:S01]  /*8290*/  UMOV UR11, 0x80000020 ;  /* 0x80000020000b7882 */ /* 0x000fe20000000000 */
[----:B------:R-:W-:Y:S01]  /*82a0*/  ULOP3.LUT UR4, UR4, 0x3fff, URZ, 0xc0, !UPT ;  /* 0x00003fff04047892 */ /* 0x000fe2000f8ec03f */
[----:B0-----:R-:W0:Y:S01]  /*82b0*/  SHFL.BFLY PT, R9, R6, 0x2, 0x1f ;  /* 0x0c401f0006097f89 */ /* 0x001e2200000e0000 */
[----:B------:R-:W-:Y:S01]  /*82c0*/  UMOV UR8, UR6 ;  /* 0x0000000600087c82 */ /* 0x000fe20008000000 */
[----:B------:R-:W-:Y:S01]  /*82d0*/  R2UR UR15, R151 ;  /* 0x00000000970f72ca */ /* 0x000fe200000e0000 */
[----:B------:R-:W-:Y:S01]  /*82e0*/  ULOP3.LUT UR4, UR4, 0x2400000, URZ, 0xfc, !UPT ;  /* 0x0240000004047892 */ /* 0x000fe2000f8efc3f */
[----:B------:R-:W-:Y:S01]  /*82f0*/  R2UR UR17, R152 ;  /* 0x00000000981172ca */ /* 0x000fe200000e0000 */
[----:B------:R-:W-:Y:S01]  /*8300*/  UIADD3 UR7, UR6, 0xc00, URZ ;  /* 0x00000c0006077890 */ /* 0x000fe2000fffe03f */
[----:B------:R-:W-:Y:S01]  /*8310*/  IMAD.MOV.U32 R76, RZ, RZ, -0x800000 ;  /* 0xff800000ff4c7424 */ /* 0x000fe200078e00ff */
[----:B------:R-:W-:Y:S01]  /*8320*/  UIMAD UR4, UR36, 0x6c0, UR4 ;  /* 0x000006c0240478a4 */ /* 0x000fe2000f8e0204 */
[----:B------:R-:W-:Y:S01]  /*8330*/  CS2R R14, SRZ ;  /* 0x00000000000e7805 */ /* 0x000fe2000001ff00 */
[----:B------:R-:W-:Y:S01]  /*8340*/  ULDC UR13, c[0x0][0xc44] ;  /* 0x00031100000d7ab9 */ /* 0x000fe20000000800 */
[----:B------:R-:W-:Y:S01]  /*8350*/  IMAD.MOV.U32 R77, RZ, RZ, -0x800000 ;  /* 0xff800000ff4d7424 */ /* 0x000fe200078e00ff */
[----:B------:R-:W3:Y:S01]  /*8360*/  LDC R22, c[0x0][0xc38] ;  /* 0x00030e00ff167b82 */ /* 0x000ee20000000800 */
[----:B------:R-:W-:-:S02]  /*8370*/  R2UR UR16, R150 ;  /* 0x00000000961072ca */ /* 0x000fc400000e0000 */
[----:B------:R-:W-:Y:S02]  /*8380*/  UMOV UR10, UR4 ;  /* 0x00000004000a7c82 */ /* 0x000fe40008000000 */
[----:B------:R-:W-:Y:S01]  /*8390*/  HGMMA.64x96x16.F32.BF16 R24, gdesc[UR8].tnspB, R24, gsb0 ;  /* 0x41600000081879f0 */ /* 0x000fe20008001818 */
[----:B------:R-:W-:Y:S01]  /*83a0*/  UIADD3 UR8, UR6, 0x180, URZ ;  /* 0x0000018006087890 */ /* 0x000fe2000fffe03f */
[----:B-1----:R-:W-:Y:S01]  /*83b0*/  FADD.FTZ R4, R4, R7 ;  /* 0x0000000704047221 */ /* 0x002fe20000010000 */
[----:B------:R-:W-:Y:S01]  /*83c0*/  UIADD3 UR10, UR4, 0x40, URZ ;  /* 0x00000040040a7890 */ /* 0x000fe2000fffe03f */
[----:B------:R-:W-:Y:S01]  /*83d0*/  IMAD R7, R148, 0x20, R18 ;  /* 0x0000002094077824 */ /* 0x000fe200078e0212 */
[----:B------:R-:W-:Y:S01]  /*83e0*/  UMOV UR9, 0xc0000010 ;  /* 0xc000001000097882 */ /* 0x000fe20000000000 */
[----:B------:R-:W-:Y:S01]  /*83f0*/  UMOV UR11, 0x80000020 ;  /* 0x80000020000b7882 */ /* 0x000fe20000000000 */
[----:B------:R-:W1:Y:S01]  /*8400*/  SHFL.BFLY PT, R5, R4, 0x1, 0x1f ;  /* 0x0c201f0004057f89 */ /* 0x000e6200000e0000 */
[----:B0-----:R-:W-:-:S05]  /*8410*/  FADD.FTZ R9, R9, R6 ;  /* 0x0000000609097221 */ /* 0x001fca0000010000 */
[----:B------:R-:W0:Y:S01]  /*8420*/  SHFL.BFLY PT, R8, R9, 0x1, 0x1f ;  /* 0x0c201f0009087f89 */ /* 0x000e2200000e0000 */
[----:B-1----:R-:W-:-:S05]  /*8430*/  FADD.FTZ R10, R4, R5 ;  /* 0x00000005040a7221 */ /* 0x002fca0000010000 */
[----:B------:R-:W-:Y:S01]  /*8440*/  FSETP.NE.FTZ.AND P0, PT, R10, RZ, PT ;  /* 0x000000ff0a00720b */ /* 0x000fe20003f15000 */
[----:B0-----:R-:W-:-:S05]  /*8450*/  FADD.FTZ R8, R9, R8 ;  /* 0x0000000809087221 */ /* 0x001fca0000010000 */
[----:B------:R-:W-:-:S07]  /*8460*/  FSETP.NE.FTZ.AND P2, PT, R8, RZ, PT ;  /* 0x000000ff0800720b */ /* 0x000fce0003f55000 */
[----:B------:R-:W0:Y:S01]  /*8470*/  @P0 MUFU.LG2 R6, R10 ;  /* 0x0000000a00060308 */ /* 0x000e220000000c00 */
[----:B------:R-:W-:-:S05]  /*8480*/  @P0 FMUL.FTZ R5, R3, 0.69314718246459960938 ;  /* 0x3f31721803050820 */ /* 0x000fca0000410000 */
[----:B------:R-:W-:Y:S02]  /*8490*/  @P2 FMUL.FTZ R3, R3, 0.69314718246459960938 ;  /* 0x3f31721803032820 */ /* 0x000fe40000410000 */
[----:B------:R-:W1:Y:S08]  /*84a0*/  @P2 MUFU.LG2 R4, R8 ;  /* 0x0000000800042308 */ /* 0x000e700000000c00 */
[----:B------:R4:W3:Y:S01]  /*84b0*/  @P0 MUFU.RCP R15, R10 ;  /* 0x0000000a000f0308 */ /* 0x0008e20000001000 */
[----:B0-----:R-:W-:-:S04]  /*84c0*/  @P0 FMUL.FTZ R6, R6, 0.69314718246459960938 ;  /* 0x3f31721806060820 */ /* 0x001fc80000410000 */
[----:B------:R-:W-:Y:S02]  /*84d0*/  @P0 FFMA.FTZ R76, R5, R0, R6 ;  /* 0x00000000054c0223 */ /* 0x000fe40000010006 */
[----:B------:R-:W0:Y:S01]  /*84e0*/  LDC R0, c[0x0][0xbe8] ;  /* 0x0002fa00ff007b82 */ /* 0x000e220000000800 */
[----:B------:R3:W3:Y:S01]  /*84f0*/  @P2 MUFU.RCP R14, R8 ;  /* 0x00000008000e2308 */ /* 0x0006e20000001000 */
[----:B-1----:R-:W-:-:S04]  /*8500*/  @P2 FMUL.FTZ R4, R4, 0.69314718246459960938 ;  /* 0x3f31721804042820 */ /* 0x002fc80000410000 */
[----:B------:R-:W-:Y:S01]  /*8510*/  @P2 FFMA.FTZ R77, R3, R73, R4 ;  /* 0x00000049034d2223 */ /* 0x000fe20000010004 */
[----:B------:R-:W-:Y:S02]  /*8520*/  WARPGROUP.DEPBAR.LE gsb0, 0x0 ;  /* 0x00008000000079c5 */ /* 0x000fe40000010000 */
        /* <DEDUP_REMOVED lines=41> */
[----:B------:R-:W-:-:S03]  /*87c0*/  UIADD3 UR6, UR4, 0x200, URZ ;  /* 0x0000020004067890 */ /* 0x000fc6000fffe03f */
[----:B------:R-:W-:Y:S01]  /*87d0*/  UMOV UR4, UR7 ;  /* 0x0000000700047c82 */ /* 0x000fe20008000000 */
[----:B------:R-:W-:Y:S01]  /*87e0*/  UMOV UR7, 0x80000020 ;  /* 0x8000002000077882 */ /* 0x000fe20000000000 */
[----:B------:R-:W-:Y:S02]  /*87f0*/  WARPGROUP.DEPBAR.LE gsb0, 0x0 ;  /* 0x00008000000079c5 */ /* 0x000fe40000010000 */
[----:B------:R-:W-:-:S06]  /*8800*/  WARPGROUP.ARRIVE ;  /* 0x00000000000079c5 */ /* 0x000fcc0000000000 */
[----:B------:R-:W-:Y:S01]  /*8810*/  HGMMA.64x96x16.F32.BF16 R24, gdesc[UR8].tnspB, R24, gsb0 ;  /* 0x41600000081879f0 */ /* 0x000fe20008001818 */
[----:B------:R-:W-:Y:S01]  /*8820*/  UMOV UR8, UR37 ;  /* 0x0000002500087c82 */ /* 0x000fe20008000000 */
[----:B--2---:R-:W-:Y:S01]  /*8830*/  UMOV UR9, UR5 ;  /* 0x0000000500097c82 */ /* 0x004fe20008000000 */
[----:B------:R-:W-:Y:S01]  /*8840*/  UIADD3 UR5, -UR15, URZ, URZ ;  /* 0x0000003f0f057290 */ /* 0x000fe2000fffe13f */
[----:B------:R-:W-:Y:S01]  /*8850*/  IMAD.U32 R74, RZ, RZ, UR8 ;  /* 0x00000008ff4a7e24 */ /* 0x000fe2000f8e00ff */
[----:B------:R-:W-:Y:S01]  /*8860*/  ULDC.64 UR10, c[0x0][0xb90] ;  /* 0x0002e400000a7ab9 */ /* 0x000fe20000000a00 */
[----:B------:R-:W-:Y:S01]  /*8870*/  IMAD.U32 R75, RZ, RZ, UR9 ;  /* 0x00000009ff4b7e24 */ /* 0x000fe2000f8e00ff */
[----:B------:R-:W-:-:S03]  /*8880*/  UIMAD UR13, UR13, UR5, UR17 ;  /* 0x000000050d0d72a4 */ /* 0x000fc6000f8e0211 */
[----:B------:R-:W-:Y:S01]  /*8890*/  UMOV UR5, 0xc0000010 ;  /* 0xc000001000057882 */ /* 0x000fe20000000000 */
[--C-:B------:R-:W-:Y:S01]  /*88a0*/  IMAD.WIDE R20, R156, 0x2, R74.reuse ;  /* 0x000000029c147825 */ /* 0x100fe200078e024a */
[----:B------:R-:W-:Y:S02]  /*88b0*/  USHF.R.S32.HI UR14, URZ, 0x1f, UR13 ;  /* 0x0000001f3f0e7899 */ /* 0x000fe4000801140d */
[----:B------:R-:W-:Y:S01]  /*88c0*/  UIMAD.WIDE.U32 UR8, UR13, UR10, URZ ;  /* 0x0000000a0d0872a5 */ /* 0x000fe2000f8e003f */
[----:B------:R-:W-:Y:S01]  /*88d0*/  IMAD.WIDE R74, R7, 0x2, R74 ;  /* 0x00000002074a7825 */ /* 0x000fe200078e024a */
[C---:B----4-:R-:W-:Y:S01]  /*88e0*/  IADD3 R10, P2, R20.reuse, 0x6000, RZ ;  /* 0x00006000140a7810 */ /* 0x050fe20007f5e0ff */
[----:B------:R-:W-:Y:S01]  /*88f0*/  UIMAD UR10, UR14, UR10, URZ ;  /* 0x0000000a0e0a72a4 */ /* 0x000fe2000f8e023f */
[----:B------:R-:W-:Y:S02]  /*8900*/  LOP3.LUT R3, R20, 0x180, RZ, 0xc0, !PT ;  /* 0x0000018014037812 */ /* 0x000fe400078ec0ff */
[----:B------:R-:W-:Y:S01]  /*8910*/  LOP3.LUT R5, R10, 0x180, RZ, 0xc0, !PT ;  /* 0x000001800a057812 */ /* 0x000fe200078ec0ff */
[----:B------:R-:W-:Y:S01]  /*8920*/  IMAD.X R79, RZ, RZ, R21, P2 ;  /* 0x000000ffff4f7224 */ /* 0x000fe200010e0615 */
[----:B0-----:R-:W-:Y:S01]  /*8930*/  ISETP.NE.AND P2, PT, R0, 0x1, PT ;  /* 0x000000010000780c */ /* 0x001fe20003f45270 */
[----:B------:R-:W-:Y:S01]  /*8940*/  UIMAD UR10, UR13, UR11, UR10 ;  /* 0x0000000b0d0a72a4 */ /* 0x000fe2000f8e020a */
[----:B------:R-:W-:Y:S01]  /*8950*/  SHF.R.U64 R3, R3, 0x3, RZ ;  /* 0x0000000303037819 */ /* 0x000fe200000012ff */
[----:B------:R-:W-:Y:S01]  /*8960*/  IMAD.U32 R12, RZ, RZ, UR8 ;  /* 0x00000008ff0c7e24 */ /* 0x000fe2000f8e00ff */
[C---:B------:R-:W-:Y:S01]  /*8970*/  IADD3 R87, P0, R20.reuse, 0x6020, RZ ;  /* 0x0000602014577810 */ /* 0x040fe20007f1e0ff */
[----:B------:R-:W-:Y:S01]  /*8980*/  UIADD3 UR8, UR9, UR10, URZ ;  /* 0x0000000a09087290 */ /* 0x000fe2000fffe03f */
[C---:B---3--:R-:W-:Y:S01]  /*8990*/  IADD3 R8, P3, R20.reuse, 0x3020, RZ ;  /* 0x0000302014087810 */ /* 0x048fe20007f7e0ff */
[----:B------:R-:W-:Y:S01]  /*89a0*/  IMAD.U32 R13, RZ, RZ, UR9 ;  /* 0x00000009ff0d7e24 */ /* 0x000fe2000f8e00ff */
[----:B------:R-:W-:-:S02]  /*89b0*/  IADD3 R6, P4, R20, 0x3000, RZ ;  /* 0x0000300014067810 */ /* 0x000fc40007f9e0ff */
[----:B------:R-:W-:Y:S01]  /*89c0*/  IADD3 R4, P5, R20, 0x20, RZ ;  /* 0x0000002014047810 */ /* 0x000fe20007fbe0ff */
[--C-:B------:R-:W-:Y:S01]  /*89d0*/  IMAD.X R85, RZ, RZ, R21.reuse, P3 ;  /* 0x000000ffff557224 */ /* 0x100fe200018e0615 */
[----:B------:R-:W-:Y:S01]  /*89e0*/  LOP3.LUT R20, R3, R20, RZ, 0x3c, !PT ;  /* 0x0000001403147212 */ /* 0x000fe200078e3cff */
[----:B------:R-:W0:Y:S01]  /*89f0*/  @P2 LDC R88, c[0x0][0xbec] ;  /* 0x0002fb00ff582b82 */ /* 0x000e220000000800 */
[----:B------:R-:W-:Y:S01]  /*8a00*/  SHF.R.U64 R3, R5, 0x3, RZ ;  /* 0x0000000305037819 */ /* 0x000fe200000012ff */
[--C-:B------:R-:W-:Y:S01]  /*8a10*/  IMAD.X R81, RZ, RZ, R21.reuse, P4 ;  /* 0x000000ffff517224 */ /* 0x100fe200020e0615 */
[----:B------:R-:W-:Y:S01]  /*8a20*/  LOP3.LUT R5, R6, 0x180, RZ, 0xc0, !PT ;  /* 0x0000018006057812 */ /* 0x000fe200078ec0ff */
[----:B------:R-:W-:Y:S01]  /*8a30*/  IMAD.X R83, RZ, RZ, R21, P5 ;  /* 0x000000ffff537224 */ /* 0x000fe200028e0615 */
[----:B------:R-:W-:Y:S01]  /*8a40*/  LOP3.LUT R78, R3, R10, RZ, 0x3c, !PT ;  /* 0x0000000a034e7212 */ /* 0x000fe200078e3cff */
[----:B------:R-:W-:Y:S01]  /*8a50*/  IMAD.U32 R13, RZ, RZ, UR8 ;  /* 0x00000008ff0d7e24 */ /* 0x000fe2000f8e00ff */
[----:B------:R-:W-:Y:S01]  /*8a60*/  LOP3.LUT R3, R4, 0x180, RZ, 0xc0, !PT ;  /* 0x0000018004037812 */ /* 0x000fe200078ec0ff */
[----:B------:R-:W1:Y:S01]  /*8a70*/  @P2 LDC R89, c[0x0][0xbf0] ;  /* 0x0002fc00ff592b82 */ /* 0x000e620000000800 */
[----:B------:R-:W-:Y:S01]  /*8a80*/  LOP3.LUT R86, R87, 0x180, RZ, 0xc0, !PT ;  /* 0x0000018057567812 */ /* 0x000fe200078ec0ff */
[----:B------:R-:W-:Y:S01]  /*8a90*/  ULDC.64 UR8, c[0x0][0xae8] ;  /* 0x0002ba0000087ab9 */ /* 0x000fe20000000a00 */
[----:B------:R-:W-:-:S02]  /*8aa0*/  SHF.R.U64 R3, R3, 0x3, RZ ;  /* 0x0000000303037819 */ /* 0x000fc400000012ff */
[----:B------:R-:W-:Y:S02]  /*8ab0*/  SHF.R.U64 R5, R5, 0x3, RZ ;  /* 0x0000000305057819 */ /* 0x000fe400000012ff */
[----:B------:R-:W-:Y:S01]  /*8ac0*/  LOP3.LUT R82, R3, R4, RZ, 0x3c, !PT ;  /* 0x0000000403527212 */ /* 0x000fe200078e3cff */
[----:B------:R-:W-:Y:S01]  /*8ad0*/  IMAD R3, RZ, RZ, -UR17 ;  /* 0x80000011ff037e24 */ /* 0x000fe2000f8e02ff */
[----:B------:R-:W-:Y:S02]  /*8ae0*/  R2UR UR10, R19 ;  /* 0x00000000130a72ca */ /* 0x000fe400000e0000 */
[----:B------:R-:W-:Y:S01]  /*8af0*/  IADD3 R19, P6, R74, 0x7800, RZ ;  /* 0x000078004a137810 */ /* 0x000fe20007fde0ff */
[----:B------:R-:W-:Y:S01]  /*8b00*/  IMAD R3, R22, R3, UR16 ;  /* 0x0000001016037e24 */ /* 0x000fe2000f8e0203 */
[----:B------:R-:W-:Y:S01]  /*8b10*/  SHF.R.U64 R86, R86, 0x3, RZ ;  /* 0x0000000356567819 */ /* 0x000fe200000012ff */
[----:B------:R-:W2:Y:S01]  /*8b20*/  LDC.64 R22, c[0x0][0xb98] ;  /* 0x0002e600ff167b82 */ /* 0x000ea20000000a00 */
[----:B------:R-:W-:Y:S01]  /*8b30*/  LOP3.LUT R80, R5, R6, RZ, 0x3c, !PT ;  /* 0x0000000605507212 */ /* 0x000fe200078e3cff */
[----:B------:R-:W-:Y:S01]  /*8b40*/  IMAD R93, R3, 0xc0, R155 ;  /* 0x000000c0035d7824 */ /* 0x000fe200078e029b */
[----:B------:R-:W-:-:S02]  /*8b50*/  LOP3.LUT R6, R19, 0x180, RZ, 0xc0, !PT ;  /* 0x0000018013067812 */ /* 0x000fc400078ec0ff */
[----:B------:R-:W-:Y:S01]  /*8b60*/  LOP3.LUT R86, R86, R87, RZ, 0x3c, !PT ;  /* 0x0000005756567212 */ /* 0x000fe200078e3cff */
[----:B------:R-:W-:Y:S01]  /*8b70*/  IMAD.X R87, RZ, RZ, R21, P0 ;  /* 0x000000ffff577224 */ /* 0x000fe200000e0615 */
[----:B------:R-:W-:Y:S02]  /*8b80*/  SHF.R.U64 R6, R6, 0x3, RZ ;  /* 0x0000000306067819 */ /* 0x000fe400000012ff */
[----:B------:R-:W-:Y:S01]  /*8b90*/  MOV R21, R20 ;  /* 0x0000001400157202 */ /* 0x000fe20000000f00 */
[----:B0-----:R-:W-:Y:S01]  /*8ba0*/  @P2 IMAD.HI.U32 R20, R93, R88, RZ ;  /* 0x000000585d142227 */ /* 0x001fe200078e00ff */
[----:B------:R-:W-:Y:S02]  /*8bb0*/  LOP3.LUT R6, R6, R19, RZ, 0x3c, !PT ;  /* 0x0000001306067212 */ /* 0x000fe400078e3cff */
[----:B------:R-:W-:Y:S01]  /*8bc0*/  MOV R19, R86 ;  /* 0x0000005600137202 */ /* 0x000fe20000000f00 */
[----:B------:R-:W-:Y:S01]  /*8bd0*/  IMAD.MOV.U32 R87, RZ, RZ, R93 ;  /* 0x000000ffff577224 */ /* 0x000fe200078e005d */
[----:B-1----:R-:W-:Y:S01]  /*8be0*/  @P2 SHF.R.U32.HI R87, RZ, R89, R20 ;  /* 0x00000059ff572219 */ /* 0x002fe20000011614 */
[----:B------:R-:W-:Y:S01]  /*8bf0*/  IMAD.U32 R20, RZ, RZ, UR12 ;  /* 0x0000000cff147e24 */ /* 0x000fe2000f8e00ff */
[----:B------:R-:W-:-:S02]  /*8c00*/  IADD3 R73, P0, R74, 0x1800, RZ ;  /* 0x000018004a497810 */ /* 0x000fc40007f1e0ff */
[----:B------:R-:W-:Y:S01]  /*8c10*/  LOP3.LUT R7, R8, 0x180, RZ, 0xc0, !PT ;  /* 0x0000018008077812 */ /* 0x000fe200078ec0ff */
[----:B------:R-:W-:Y:S01]  /*8c20*/  @!P1 VIADD R20, R20, 0x31c60 ;  /* 0x00031c6014149836 */ /* 0x000fe20000000000 */
[----:B------:R-:W-:Y:S01]  /*8c30*/  LOP3.LUT R72, R73, 0x180, RZ, 0xc0, !PT ;  /* 0x0000018049487812 */ /* 0x000fe200078ec0ff */
[----:B------:R-:W-:Y:S01]  /*8c40*/  IMAD.MOV R91, RZ, RZ, -R87 ;  /* 0x000000ffff5b7224 */ /* 0x000fe200078e0a57 */
[----:B------:R-:W-:Y:S01]  /*8c50*/  MOV R80, R80 ;  /* 0x0000005000507202 */ /* 0x000fe20000000f00 */
[----:B--2---:R-:W-:Y:S01]  /*8c60*/  IMAD.WIDE.U32 R12, R22, UR15, R12 ;  /* 0x0000000f160c7c25 */ /* 0x004fe2000f8e000c */
[----:B------:R-:W-:Y:S02]  /*8c70*/  @!P1 PRMT R20, RZ, 0x654, R20 ;  /* 0x00000654ff149816 */ /* 0x000fe40000000014 */
[----:B------:R-:W-:Y:S01]  /*8c80*/  SHF.R.U64 R72, R72, 0x3, RZ ;  /* 0x0000000348487819 */ /* 0x000fe200000012ff */
[----:B------:R-:W-:Y:S01]  /*8c90*/  IMAD R91, R0, R91, R93 ;  /* 0x0000005b005b7224 */ /* 0x000fe200078e025d */
[----:B------:R-:W-:-:S02]  /*8ca0*/  MOV R81, R82 ;  /* 0x0000005200517202 */ /* 0x000fc40000000f00 */
[----:B------:R-:W-:Y:S02]  /*8cb0*/  SHF.R.U64 R7, R7, 0x3, RZ ;  /* 0x0000000307077819 */ /* 0x000fe400000012ff */
[----:B------:R-:W-:Y:S01]  /*8cc0*/  LOP3.LUT R72, R72, R73, RZ, 0x3c, !PT ;  /* 0x0000004948487212 */ /* 0x000fe200078e3cff */
[--C-:B------:R-:W-:Y:S01]  /*8cd0*/  IMAD.X R73, RZ, RZ, R75.reuse, P0 ;  /* 0x000000ffff497224 */ /* 0x100fe200000e064b */
[----:B------:R-:W-:Y:S01]  /*8ce0*/  LOP3.LUT R84, R7, R8, RZ, 0x3c, !PT ;  /* 0x0000000807547212 */ /* 0x000fe200078e3cff */
[----:B------:R-:W-:Y:S01]  /*8cf0*/  IMAD.X R7, RZ, RZ, R75, P6 ;  /* 0x000000ffff077224 */ /* 0x000fe200030e064b */
[----:B------:R-:W-:Y:S02]  /*8d00*/  IADD3 R11, P3, R74, 0x3000, RZ ;  /* 0x000030004a0b7810 */ /* 0x000fe40007f7e0ff */
[----:B------:R-:W-:Y:S02]  /*8d10*/  SHF.R.S32.HI R93, RZ, 0x1f, R87 ;  /* 0x0000001fff5d7819 */ /* 0x000fe40000011457 */
[----:B------:R-:W-:-:S02]  /*8d20*/  SHF.R.S32.HI R90, RZ, 0x1f, R91 ;  /* 0x0000001fff5a7819 */ /* 0x000fc4000001145b */
[----:B------:R-:W-:Y:S02]  /*8d30*/  IADD3 R12, P0, R87, R12, RZ ;  /* 0x0000000c570c7210 */ /* 0x000fe40007f1e0ff */
[----:B------:R-:W-:Y:S01]  /*8d40*/  MOV R78, R78 ;  /* 0x0000004e004e7202 */ /* 0x000fe20000000f00 */
[----:B------:R-:W-:Y:S02]  /*8d50*/  WARPGROUP.DEPBAR.LE gsb0, 0x0 ;  /* 0x00008000000079c5 */ /* 0x000fe40000010000 */
[----:B------:R-:W-:Y:S01]  /*8d60*/  WARPGROUP.ARRIVE ;  /* 0x00000000000079c5 */ /* 0x000fe20000000000 */
[----:B------:R-:W-:Y:S02]  /*8d70*/  MOV R79, R84 ;  /* 0x00000054004f7202 */ /* 0x000fe40000000f00 */
[----:B------:R-:W-:Y:S02]  /*8d80*/  LOP3.LUT R10, R11, 0x180, RZ, 0xc0, !PT ;  /* 0x000001800b0a7812 */ /* 0x000fe400078ec0ff */
[----:B------:R-:W-:Y:S01]  /*8d90*/  IADD3 R5, P5, R74, 0x6000, RZ ;  /* 0x000060004a057810 */ /* 0x000fe20007fbe0ff */
[----:B------:R-:W-:Y:S01]  /*8da0*/  HGMMA.64x96x16.F32.BF16 R24, gdesc[UR4].tnspB, R24, gsb0 ;  /* 0x41600000041879f0 */ /* 0x000fe20008001818 */
[----:B------:R-:W-:Y:S01]  /*8db0*/  USHF.R.S32.HI UR7, URZ, 0x1f, UR15 ;  /* 0x0000001f3f077899 */ /* 0x000fe2000801140f */
[----:B------:R-:W-:Y:S01]  /*8dc0*/  SHF.R.U64 R10, R10, 0x3, RZ ;  /* 0x000000030a0a7819 */ /* 0x000fe200000012ff */
[----:B------:R-:W-:Y:S01]  /*8dd0*/  ULDC.64 UR4, c[0x0][0xb88] ;  /* 0x0002e20000047ab9 */ /* 0x000fe20000000a00 */
[----:B------:R-:W-:Y:S01]  /*8de0*/  ULDC UR6, c[0x0][0xa88] ;  /* 0x0002a20000067ab9 */ /* 0x000fe20000000800 */
[----:B------:R-:W-:Y:S01]  /*8df0*/  IMAD R90, R90, UR4, RZ ;  /* 0x000000045a5a7c24 */ /* 0x000fe2000f8e02ff */
[----:B------:R-:W-:Y:S01]  /*8e00*/  LOP3.LUT R10, R10, R11, RZ, 0x3c, !PT ;  /* 0x0000000b0a0a7212 */ /* 0x000fe200078e3cff */
[----:B------:R-:W-:Y:S01]  /*8e10*/  IMAD R82, R22, UR7, RZ ;  /* 0x0000000716527c24 */ /* 0x000fe2000f8e02ff */
[----:B------:R-:W-:Y:S01]  /*8e20*/  LOP3.LUT R4, R5, 0x180, RZ, 0xc0, !PT ;  /* 0x0000018005047812 */ /* 0x000fe200078ec0ff */
[----:B------:R-:W-:Y:S01]  /*8e30*/  IMAD.X R11, RZ, RZ, R75, P3 ;  /* 0x000000ffff0b7224 */ /* 0x000fe200018e064b */
[----:B------:R-:W-:Y:S01]  /*8e40*/  IADD3 R9, P4, R74, 0x4800, RZ ;  /* 0x000048004a097810 */ /* 0x000fe20007f9e0ff */
[----:B------:R-:W-:Y:S01]  /*8e50*/  IMAD R92, R23, UR15, R82 ;  /* 0x0000000f175c7c24 */ /* 0x000fe2000f8e0252 */
[----:B------:R-:W-:-:S02]  /*8e60*/  SHF.R.U64 R4, R4, 0x3, RZ ;  /* 0x0000000304047819 */ /* 0x000fc400000012ff */
[----:B------:R-:W-:Y:S02]  /*8e70*/  LOP3.LUT R8, R9, 0x180, RZ, 0xc0, !PT ;  /* 0x0000018009087812 */ /* 0x000fe400078ec0ff */
[----:B------:R-:W-:Y:S02]  /*8e80*/  IADD3.X R13, R93, R13, R92, P0, !PT ;  /* 0x0000000d5d0d7210 */ /* 0x000fe400007fe45c */
[----:B------:R-:W-:Y:S02]  /*8e90*/  LOP3.LUT P0, RZ, R149, 0x3, RZ, 0xc0, !PT ;  /* 0x0000000395ff7812 */ /* 0x000fe4000780c0ff */
[----:B------:R-:W-:Y:S01]  /*8ea0*/  LOP3.LUT R4, R4, R5, RZ, 0x3c, !PT ;  /* 0x0000000504047212 */ /* 0x000fe200078e3cff */
[----:B------:R-:W-:Y:S01]  /*8eb0*/  IMAD.WIDE.U32 R12, R91, UR4, R12 ;  /* 0x000000045b0c7c25 */ /* 0x000fe2000f8e000c */
[----:B------:R-:W-:Y:S02]  /*8ec0*/  LOP3.LUT R5, R74, 0x180, RZ, 0xc0, !PT ;  /* 0x000001804a057812 */ /* 0x000fe400078ec0ff */
[----:B------:R-:W-:-:S02]  /*8ed0*/  SHF.R.U64 R8, R8, 0x3, RZ ;  /* 0x0000000308087819 */ /* 0x000fc400000012ff */
[----:B------:R-:W-:Y:S02]  /*8ee0*/  SHF.R.U64 R5, R5, 0x3, RZ ;  /* 0x0000000305057819 */ /* 0x000fe400000012ff */
[----:B------:R-:W-:Y:S01]  /*8ef0*/  LOP3.LUT R8, R8, R9, RZ, 0x3c, !PT ;  /* 0x0000000908087212 */ /* 0x000fe200078e3cff */
[--C-:B------:R-:W-:Y:S01]  /*8f00*/  IMAD.X R9, RZ, RZ, R75.reuse, P4 ;  /* 0x000000ffff097224 */ /* 0x100fe200020e064b */
[----:B------:R-:W-:Y:S01]  /*8f10*/  LOP3.LUT R74, R5, R74, RZ, 0x3c, !PT ;  /* 0x0000004a054a7212 */ /* 0x000fe200078e3cff */
[----:B------:R-:W-:Y:S01]  /*8f20*/  IMAD.X R5, RZ, RZ, R75, P5 ;  /* 0x000000ffff057224 */ /* 0x000fe200028e064b */
        /* <DEDUP_REMOVED lines=29> */
[----:B------:R-:W-:Y:S01]  /*9100*/  FMUL.FTZ R30, R30, R14 ;  /* 0x0000000e1e1e7220 */ /* 0x000fe20000410000 */
[----:B------:R-:W-:-:S02]  /*9110*/  IMAD R49, R91, UR5, R90 ;  /* 0x000000055b317c24 */ /* 0x000fc4000f8e025a */
[-C--:B------:R-:W-:Y:S01]  /*9120*/  FMUL.FTZ R31, R35, R14.reuse ;  /* 0x0000000e231f7220 */ /* 0x080fe20000410000 */
[----:B------:R-:W-:Y:S02]  /*9130*/  IMAD R57, R3, 0xc0, R154 ;  /* 0x000000c003397824 */ /* 0x000fe400078e029a */
[-C--:B------:R-:W-:Y:S01]  /*9140*/  FMUL.FTZ R35, R39, R14.reuse ;  /* 0x0000000e27237220 */ /* 0x080fe20000410000 */
[----:B------:R-:W-:Y:S01]  /*9150*/  FMUL.FTZ R52, R50, R14 ;  /* 0x0000000e32347220 */ /* 0x000fe20000410000 */
[----:B------:R-:W-:Y:S01]  /*9160*/  F2FP.BF16.F32.PACK_AB R24, R25, R24 ;  /* 0x000000181918723e */ /* 0x000fe200000010ff */
[----:B------:R-:W-:Y:S01]  /*9170*/  FMUL.FTZ R39, R43, R14 ;  /* 0x0000000e2b277220 */ /* 0x000fe20000410000 */
[----:B------:R-:W-:Y:S01]  /*9180*/  F2FP.BF16.F32.PACK_AB R25, R15, R26 ;  /* 0x0000001a0f19723e */ /* 0x000fe200000010ff */
[----:B------:R-:W-:Y:S01]  /*9190*/  ULDC.64 UR4, c[0x0][0xb50] ;  /* 0x0002d40000047ab9 */ /* 0x000fe20000000a00 */
[----:B------:R-:W-:Y:S02]  /*91a0*/  IMAD R50, R0, UR6, RZ ;  /* 0x0000000600327c24 */ /* 0x000fe4000f8e02ff */
[----:B------:R-:W-:Y:S01]  /*91b0*/  FMUL.FTZ R43, R47, R14 ;  /* 0x0000000e2f2b7220 */ /* 0x000fe20000410000 */
[----:B------:R-:W-:Y:S01]  /*91c0*/  F2FP.BF16.F32.PACK_AB R27, R27, R30 ;  /* 0x0000001e1b1b723e */ /* 0x000fe200000010ff */
[----:B------:R-:W-:-:S02]  /*91d0*/  VIADD R15, R57, 0x8 ;  /* 0x00000008390f7836 */ /* 0x000fc40000000000 */
[-C--:B------:R-:W-:Y:S01]  /*91e0*/  FMUL.FTZ R34, R34, R14.reuse ;  /* 0x0000000e22227220 */ /* 0x080fe20000410000 */
[----:B------:R-:W-:Y:S02]  /*91f0*/  IMAD.IADD R13, R13, 0x1, R49 ;  /* 0x000000010d0d7824 */ /* 0x000fe400078e0231 */
[-C--:B------:R-:W-:Y:S01]  /*9200*/  FMUL.FTZ R38, R38, R14.reuse ;  /* 0x0000000e26267220 */ /* 0x080fe20000410000 */
[----:B------:R-:W-:Y:S01]  /*9210*/  FMUL.FTZ R47, R51, R14 ;  /* 0x0000000e332f7220 */ /* 0x000fe20000410000 */
[----:B------:R-:W-:Y:S01]  /*9220*/  F2FP.BF16.F32.PACK_AB R26, R83, R84 ;  /* 0x00000054531a723e */ /* 0x000fe200000010ff */
[----:B------:R-:W-:Y:S01]  /*9230*/  BAR.SYNC.DEFER_BLOCKING 0x1, 0x180 ;  /* 0x0046000000007b1d */ /* 0x000fe20000010000 */
[----:B------:R-:W-:Y:S01]  /*9240*/  LEA R30, P3, R12, UR4, 0x2 ;  /* 0x000000040c1e7c11 */ /* 0x000fe2000f8610ff */
        /* <DEDUP_REMOVED lines=8> */
[----:B------:R-:W-:Y:S01]  /*92d0*/  ISETP.GE.OR P1, PT, R57, R50, P0 ;  /* 0x000000323900720c */ /* 0x000fe20000726670 */
[-C--:B------:R-:W-:Y:S01]  /*92e0*/  FMUL.FTZ R61, R67, R14.reuse ;  /* 0x0000000e433d7220 */ /* 0x080fe20000410000 */
[-C--:B------:R-:W-:Y:S01]  /*92f0*/  FMUL.FTZ R62, R66, R14.reuse ;  /* 0x0000000e423e7220 */ /* 0x080fe20000410000 */
[-C--:B------:R-:W-:Y:S01]  /*9300*/  FMUL.FTZ R63, R71, R14.reuse ;  /* 0x0000000e473f7220 */ /* 0x080fe20000410000 */
[----:B------:R-:W-:Y:S01]  /*9310*/  FMUL.FTZ R70, R70, R14 ;  /* 0x0000000e46467220 */ /* 0x000fe20000410000 */
[----:B------:R-:W-:Y:S01]  /*9320*/  ISETP.GE.OR P0, PT, R15, R50, P0 ;  /* 0x000000320f00720c */ /* 0x000fe20000706670 */
[----:B------:R-:W-:Y:S01]  /*9330*/  SHFL.IDX PT, R48, R30, RZ, 0x1c1f ;  /* 0x001c1fff1e307589 */ /* 0x000fe200000e0000 */
[----:B------:R-:W-:-:S02]  /*9340*/  LEA.HI.X R64, R12, UR5, R13, 0x2, P3 ;  /* 0x000000050c407c11 */ /* 0x000fc400098f140d */
[----:B------:R-:W-:Y:S01]  /*9350*/  F2FP.BF16.F32.PACK_AB R12, R85, R86 ;  /* 0x00000056550c723e */ /* 0x000fe200000010ff */
[----:B------:R0:W-:Y:S01]  /*9360*/  SHFL.IDX PT, R56, R30, 0x1, 0x1c1f ;  /* 0x003c1f001e387f89 */ /* 0x0001e200000e0000 */
[----:B------:R-:W-:Y:S02]  /*9370*/  F2FP.BF16.F32.PACK_AB R13, R31, R34 ;  /* 0x000000221f0d723e */ /* 0x000fe400000010ff */
[----:B------:R-:W-:Y:S01]  /*9380*/  F2FP.BF16.F32.PACK_AB R14, R87, R88 ;  /* 0x00000058570e723e */ /* 0x000fe200000010ff */
[----:B------:R1:W-:Y:S01]  /*9390*/  STSM.16.M88.4 [R21], R24 ;  /* 0x0000001815007844 */ /* 0x0003e20000000200 */
[----:B------:R-:W-:Y:S02]  /*93a0*/  F2FP.BF16.F32.PACK_AB R15, R35, R38 ;  /* 0x00000026230f723e */ /* 0x000fe400000010ff */
[----:B------:R-:W-:Y:S01]  /*93b0*/  F2FP.BF16.F32.PACK_AB R22, R22, R23 ;  /* 0x000000171616723e */ /* 0x000fe200000010ff */
[----:B------:R-:W2:Y:S01]  /*93c0*/  SHFL.IDX PT, R49, R64, RZ, 0x1c1f ;  /* 0x001c1fff40317589 */ /* 0x000ea200000e0000 */
[----:B------:R-:W-:-:S02]  /*93d0*/  F2FP.BF16.F32.PACK_AB R20, R20, R89 ;  /* 0x000000591414723e */ /* 0x000fc400000010ff */
[----:B------:R-:W-:Y:S01]  /*93e0*/  F2FP.BF16.F32.PACK_AB R23, R43, R46 ;  /* 0x0000002e2b17723e */ /* 0x000fe200000010ff */
[----:B------:R-:W-:Y:S01]  /*93f0*/  STSM.16.M88.4 [R81], R12 ;  /* 0x0000000c51007844 */ /* 0x000fe20000000200 */
[----:B0-----:R-:W-:Y:S02]  /*9400*/  F2FP.BF16.F32.PACK_AB R30, R32, R41 ;  /* 0x00000029201e723e */ /* 0x001fe400000010ff */
[----:B------:R-:W-:Y:S01]  /*9410*/  F2FP.BF16.F32.PACK_AB R31, R59, R60 ;  /* 0x0000003c3b1f723e */ /* 0x000fe200000010ff */
[----:B------:R-:W0:Y:S01]  /*9420*/  SHFL.IDX PT, R57, R64, 0x1, 0x1c1f ;  /* 0x003c1f0040397f89 */ /* 0x000e2200000e0000 */
[----:B------:R-:W-:Y:S02]  /*9430*/  F2FP.BF16.F32.PACK_AB R32, R33, R40 ;  /* 0x000000282120723e */ /* 0x000fe400000010ff */
[----:B------:R-:W-:Y:S02]  /*9440*/  F2FP.BF16.F32.PACK_AB R33, R61, R62 ;  /* 0x0000003e3d21723e */ /* 0x000fe400000010ff */
[----:B-1----:R-:W-:-:S02]  /*9450*/  F2FP.BF16.F32.PACK_AB R21, R39, R42 ;  /* 0x0000002a2715723e */ /* 0x002fc400000010ff */
[----:B------:R-:W-:Y:S02]  /*9460*/  F2FP.BF16.F32.PACK_AB R26, R28, R45 ;  /* 0x0000002d1c1a723e */ /* 0x000fe400000010ff */
[----:B------:R-:W-:Y:S01]  /*9470*/  F2FP.BF16.F32.PACK_AB R24, R37, R82 ;  /* 0x000000522518723e */ /* 0x000fe200000010ff */
[----:B------:R-:W-:Y:S01]  /*9480*/  STSM.16.M88.4 [R80], R20 ;  /* 0x0000001450007844 */ /* 0x000fe20000000200 */
[----:B------:R-:W-:Y:S02]  /*9490*/  F2FP.BF16.F32.PACK_AB R25, R47, R52 ;  /* 0x000000342f19723e */ /* 0x000fe400000010ff */
[----:B------:R-:W-:Y:S02]  /*94a0*/  F2FP.BF16.F32.PACK_AB R27, R51, R54 ;  /* 0x00000036331b723e */ /* 0x000fe400000010ff */
[----:B------:R-:W-:Y:S02]  /*94b0*/  F2FP.BF16.F32.PACK_AB R28, R29, R44 ;  /* 0x0000002c1d1c723e */ /* 0x000fe400000010ff */
[----:B------:R-:W-:Y:S01]  /*94c0*/  F2FP.BF16.F32.PACK_AB R29, R55, R58 ;  /* 0x0000003a371d723e */ /* 0x000fe200000010ff */
[----:B------:R1:W-:Y:S01]  /*94d0*/  STSM.16.M88.4 [R79], R24 ;  /* 0x000000184f007844 */ /* 0x0003e20000000200 */
[----:B------:R-:W-:-:S02]  /*94e0*/  F2FP.BF16.F32.PACK_AB R34, R36, R53 ;  /* 0x000000352422723e */ /* 0x000fc400000010ff */
[----:B------:R-:W-:Y:S01]  /*94f0*/  F2FP.BF16.F32.PACK_AB R35, R63, R70 ;  /* 0x000000463f23723e */ /* 0x000fe200000010ff */
[----:B------:R3:W-:Y:S04]  /*9500*/  STSM.16.M88.4 [R78], R28 ;  /* 0x0000001c4e007844 */ /* 0x0007e80000000200 */
[----:B------:R4:W-:Y:S01]  /*9510*/  STSM.16.M88.4 [R19], R32 ;  /* 0x0000002013007844 */ /* 0x0009e20000000200 */
[----:B------:R-:W-:Y:S08]  /*9520*/  BAR.SYNC.DEFER_BLOCKING 0x1, 0x180 ;  /* 0x0046000000007b1d */ /* 0x000ff00000010000 */
[----:B-1----:R-:W1:Y:S08]  /*9530*/  @P2 LDC R25, c[0x0][0xbec] ;  /* 0x0002fb00ff192b82 */ /* 0x002e700000000800 */
[----:B---3--:R-:W3:Y:S01]  /*9540*/  @P2 LDC R28, c[0x0][0xbf0] ;  /* 0x0002fc00ff1c2b82 */ /* 0x008ee20000000800 */
[----:B------:R-:W-:Y:S01]  /*9550*/  IMAD R24, R147, 0x60, R148 ;  /* 0x0000006093187824 */ /* 0x000fe200078e0294 */
[----:B------:R-:W-:-:S06]  /*9560*/  UIMAD UR6, UR14, UR8, URZ ;  /* 0x000000080e0672a4 */ /* 0x000fcc000f8e023f */
[----:B------:R-:W4:Y:S01]  /*9570*/  LDC.64 R26, c[0x0][0xae0] ;  /* 0x0002b800ff1a7b82 */ /* 0x000f220000000a00 */
[----:B------:R-:W-:Y:S01]  /*9580*/  IMAD R24, R3, 0xc0, R24 ;  /* 0x000000c003187824 */ /* 0x000fe200078e0218 */
[----:B--2---:R2:W-:Y:S01]  /*9590*/  @!P1 ST.E desc[UR60][R48.64], R76 ;  /* 0x0000004c30009985 */ /* 0x0045e2000c10193c */
[----:B------:R-:W-:-:S03]  /*95a0*/  UIMAD.WIDE.U32 UR4, UR13, UR8, URZ ;  /* 0x000000080d0472a5 */ /* 0x000fc6000f8e003f */
[----:B0-----:R2:W-:Y:S01]  /*95b0*/  @!P0 ST.E desc[UR60][R56.64], R77 ;  /* 0x0000004d38008985 */ /* 0x0015e2000c10193c */
[----:B------:R-:W-:-:S03]  /*95c0*/  UIMAD UR6, UR13, UR9, UR6 ;  /* 0x000000090d0672a4 */ /* 0x000fc6000f8e0206 */
[----:B------:R1:W5:Y:S01]  /*95d0*/  LD.E.128 R52, desc[UR60][R4.64] ;  /* 0x0000003c04347980 */ /* 0x000362000c101d00 */
[----:B------:R-:W-:Y:S01]  /*95e0*/  ULDC.64 UR8, c[0x0][0xaf0] ;  /* 0x0002bc0000087ab9 */ /* 0x000fe20000000a00 */
[----:B------:R-:W-:Y:S02]  /*95f0*/  UIADD3 UR5, UR5, UR6, URZ ;  /* 0x0000000605057290 */ /* 0x000fe4000fffe03f */
[----:B------:R-:W-:Y:S01]  /*9600*/  UIMAD UR6, UR7, UR8, URZ ;  /* 0x00000008070672a4 */ /* 0x000fe2000f8e023f */
[----:B------:R0:W5:Y:S04]  /*9610*/  LD.E.128 R20, desc[UR60][R6.64] ;  /* 0x0000003c06147980 */ /* 0x000168000c101d00 */
[----:B------:R-:W5:Y:S01]  /*9620*/  LD.E.128 R40, desc[UR60][R74.64] ;  /* 0x0000003c4a287980 */ /* 0x000f62000c101d00 */
[----:B-1----:R-:W-:-:S03]  /*9630*/  @P2 IMAD.HI.U32 R5, R24, R25, RZ ;  /* 0x0000001918052227 */ /* 0x002fc600078e00ff */
[----:B------:R-:W5:Y:S01]  /*9640*/  LD.E.128 R36, desc[UR60][R72.64] ;  /* 0x0000003c48247980 */ /* 0x000f62000c101d00 */
[----:B------:R-:W-:Y:S01]  /*9650*/  IMAD.MOV.U32 R4, RZ, RZ, R24 ;  /* 0x000000ffff047224 */ /* 0x000fe200078e0018 */
[----:B---3--:R-:W-:Y:S01]  /*9660*/  @P2 SHF.R.U32.HI R4, RZ, R28, R5 ;  /* 0x0000001cff042219 */ /* 0x008fe20000011605 */
[----:B------:R-:W-:Y:S01]  /*9670*/  UIMAD UR6, UR15, UR9, UR6 ;  /* 0x000000090f0672a4 */ /* 0x000fe2000f8e0206 */
[----:B------:R-:W5:Y:S01]  /*9680*/  LD.E.128 R44, desc[UR60][R10.64] ;  /* 0x0000003c0a2c7980 */ /* 0x000f62000c101d00 */
[----:B------:R-:W-:Y:S01]  /*9690*/  UIMAD.WIDE.U32 UR4, UR15, UR8, UR4 ;  /* 0x000000080f0472a5 */ /* 0x000fe2000f8e0004 */
[--C-:B------:R-:W-:Y:S01]  /*96a0*/  SHF.R.S32.HI R5, RZ, 0x1f, R4.reuse ;  /* 0x0000001fff057819 */ /* 0x100fe20000011404 */
[----:B0-----:R-:W-:Y:S01]  /*96b0*/  IMAD.MOV R7, RZ, RZ, -R4 ;  /* 0x000000ffff077224 */ /* 0x001fe200078e0a04 */
[----:B------:R0:W5:Y:S01]  /*96c0*/  LD.E.128 R12, desc[UR60][R8.64] ;  /* 0x0000003c080c7980 */ /* 0x000162000c101d00 */
[----:B------:R-:W-:Y:S02]  /*96d0*/  UIADD3 UR5, UR5, UR6, URZ ;  /* 0x0000000605057290 */ /* 0x000fe4000fffe03f */
[----:B------:R-:W-:Y:S01]  /*96e0*/  IMAD R7, R0, R7, R24 ;  /* 0x0000000700077224 */ /* 0x000fe200078e0218 */
[----:B------:R-:W-:Y:S01]  /*96f0*/  @!PT LDS RZ, [RZ] ;  /* 0x00000000fffff984 */ /* 0x000fe20000000800 */
[----:B------:R-:W-:Y:S01]  /*9700*/  @!PT LDS RZ, [RZ] ;  /* 0x00000000fffff984 */ /* 0x000fe20000000800 */
[----:B------:R-:W-:Y:S01]  /*9710*/  @!PT LDS RZ, [RZ] ;  /* 0x00000000fffff984 */ /* 0x000fe20000000800 */
[----:B------:R-:W-:Y:S01]  /*9720*/  @!PT LDS RZ, [RZ] ;  /* 0x00000000fffff984 */ /* 0x000fe20000000800 */
[----:B------:R1:W-:Y:S06]  /*9730*/  MEMBAR.ALL.CTA ;  /* 0x0000000000007992 */ /* 0x0003ec0000008000 */
[----:B-1----:R-:W1:Y:S01]  /*9740*/  FENCE.VIEW.ASYNC.S ;  /* 0x00000000000073c6 */ /* 0x002e620000000000 */
[-C--:B----4-:R-:W-:Y:S01]  /*9750*/  IMAD R5, R5, R26.reuse, RZ ;  /* 0x0000001a05057224 */ /* 0x090fe200078e02ff */
[----:B------:R-:W-:Y:S01]  /*9760*/  ULDC.64 UR6, c[0x0][0xad8] ;  /* 0x0002b60000067ab9 */ /* 0x000fe20000000a00 */
[----:B------:R-:W-:Y:S01]  /*9770*/  IMAD R25, R3, 0xc0, R148 ;  /* 0x000000c003197824 */ /* 0x000fe200078e0294 */
[----:B------:R-:W-:Y:S01]  /*9780*/  SHF.R.S32.HI R0, RZ, 0x1f, R7 ;  /* 0x0000001fff007819 */ /* 0x000fe20000011407 */
[----:B------:R-:W-:Y:S01]  /*9790*/  UIADD3 UR36, UR36, 0x1, URZ ;  /* 0x0000000124247890 */ /* 0x000fe2000fffe03f */
[C---:B0-----:R-:W-:Y:S01]  /*97a0*/  IMAD R9, R4.reuse, R27, R5 ;  /* 0x0000001b04097224 */ /* 0x041fe200078e0205 */
[----:B------:R-:W-:Y:S01]  /*97b0*/  ULDC.64 UR8, c[0x0][0xa80] ;  /* 0x0002a00000087ab9 */ /* 0x000fe20000000a00 */
[----:B------:R-:W-:-:S04]  /*97c0*/  IMAD.WIDE.U32 R4, R4, R26, UR4 ;  /* 0x0000000404047e25 */ /* 0x000fc8000f8e001a */
[----:B------:R-:W-:Y:S02]  /*97d0*/  IMAD.IADD R5, R5, 0x1, R9 ;  /* 0x0000000105057824 */ /* 0x000fe400078e0209 */
[----:B------:R-:W-:Y:S01]  /*97e0*/  IMAD R0, R0, UR6, RZ ;  /* 0x0000000600007c24 */ /* 0x000fe2000f8e02ff */
[----:B------:R-:W-:Y:S01]  /*97f0*/  UIADD3 UR4, UR37, 0x31c20, URZ ;  /* 0x00031c2025047890 */ /* 0x000fe2000fffe03f */
[----:B------:R-:W-:Y:S01]  /*9800*/  IMAD.WIDE.U32 R4, R7, UR6, R4 ;  /* 0x0000000607047c25 */ /* 0x000fe2000f8e0004 */
[----:B------:R-:W-:-:S03]  /*9810*/  ISETP.GE.AND P0, PT, R25, R50, PT ;  /* 0x000000321900720c */ /* 0x000fc60003f06270 */
[----:B------:R-:W-:Y:S01]  /*9820*/  IMAD R9, R7, UR7, R0 ;  /* 0x0000000707097c24 */ /* 0x000fe2000f8e0200 */
[----:B------:R-:W-:Y:S01]  /*9830*/  UISETP.NE.AND UP0, UPT, UR36, 0x2, UPT ;  /* 0x000000022400788c */ /* 0x000fe2000bf05270 */
[C---:B------:R-:W-:Y:S01]  /*9840*/  LEA R0, P1, R4.reuse, UR8, 0x1 ;  /* 0x0000000804007c11 */ /* 0x040fe2000f8208ff */
[----:B------:R-:W-:Y:S01]  /*9850*/  UPRMT UR4, URZ, 0x654, UR4 ;  /* 0x000006543f047896 */ /* 0x000fe20008000004 */
[----:B------:R-:W-:Y:S01]  /*9860*/  IMAD.IADD R3, R5, 0x1, R9 ;  /* 0x0000000105037824 */ /* 0x000fe200078e0209 */
[----:B------:R-:W-:Y:S01]  /*9870*/  ULDC UR5, c[0x0][0xc] ;  /* 0x0000030000057ab9 */ /* 0x000fe20000000800 */
[----:B------:R-:W-:Y:S02]  /*9880*/  USEL UR6, URZ, 0x1, UP0 ;  /* 0x000000013f067887 */ /* 0x000fe40008000000 */
[----:B------:R-:W-:Y:S01]  /*9890*/  UIADD3 UR10, UR5, UR10, URZ ;  /* 0x0000000a050a7290 */ /* 0x000fe2000fffe03f */
[----:B------:R-:W-:Y:S01]  /*98a0*/  LEA.HI.X R24, R4, UR9, R3, 0x1, P1 ;  /* 0x0000000904187c11 */ /* 0x000fe200088f0c03 */
[----:B------:R-:W-:Y:S01]  /*98b0*/  USEL UR36, UR36, URZ, UP0 ;  /* 0x0000003f24247287 */ /* 0x000fe20008000000 */
[----:B-1----:R2:W0:Y:S01]  /*98c0*/  SHFL.IDX PT, R6, R0, RZ, 0x1c1f ;  /* 0x001c1fff00067589 */ /* 0x00242200000e0000 */
[----:B------:R-:W-:Y:S01]  /*98d0*/  LOP3.LUT R16, R16, UR6, RZ, 0x3c, !PT ;  /* 0x0000000610107c12 */ /* 0x000fe2000f8e3cff */
[----:B------:R-:W-:Y:S01]  /*98e0*/  SYNCS.ARRIVE.TRANS64.RED.A1T0 RZ, [UR4], RZ ;  /* 0x000000ffffff79a7 */ /* 0x000fe20008100404 */
[----:B------:R-:W-:Y:S01]  /*98f0*/  IMAD.U32 R19, RZ, RZ, UR10 ;  /* 0x0000000aff137e24 */ /* 0x000fe2000f8e00ff */
[----:B------:R2:W1:Y:S01]  /*9900*/  SHFL.IDX PT, R7, R24, RZ, 0x1c1f ;  /* 0x001c1fff18077589 */ /* 0x00046200000e0000 */
[----:B------:R-:W-:Y:S01]  /*9910*/  BSSY B0, `(.L_x_9945) ;  /* 0x0000010000007945 */ /* 0x000fe20003800000 */
[----:B------:R-:W-:-:S02]  /*9920*/  SHF.R.S32.HI R94, RZ, 0x1f, R144 ;  /* 0x0000001fff5e7819 */ /* 0x000fc40000011490 */
[----:B------:R-:W-:Y:S01]  /*9930*/  SHF.R.S32.HI R95, RZ, 0x1f, R145 ;  /* 0x0000001fff5f7819 */ /* 0x000fe20000011491 */
[----:B------:R-:W-:Y:S06]  /*9940*/  @P0 BRA `(.L_x_9946) ;  /* 0x0000000000300947 */ /* 0x000fec0003800000 */
[----:B------:R-:W-:Y:S02]  /*9950*/  ULDC UR4, c[0x0][0xac8] ;  /* 0x0002b20000047ab9 */ /* 0x000fe40000000800 */
[----:B------:R-:W-:Y:S02]  /*9960*/  ISETP.GE.AND P1, PT, R145, UR4, PT ;  /* 0x0000000491007c0c */ /* 0x000fe4000bf26270 */
[----:B------:R-:W-:Y:S02]  /*9970*/  ISETP.GE.AND P2, PT, R144, UR4, PT ;  /* 0x0000000490007c0c */ /* 0x000fe4000bf46270 */
[----:B------:R-:W-:-:S09]  /*9980*/  ISETP.GE.AND P0, PT, R18, UR4, PT ;  /* 0x0000000412007c0c */ /* 0x000fd2000bf06270 */
[CC--:B0-----:R-:W-:Y:S02]  /*9990*/  @!P1 LEA R8, P3, R145.reuse, R6.reuse, 0x1 ;  /* 0x0000000691089211 */ /* 0x0c1fe400078608ff */
[----:B------:R-:W-:Y:S02]  /*99a0*/  @!P2 LEA R10, P4, R144, R6, 0x1 ;  /* 0x00000006900aa211 */ /* 0x000fe400078808ff */
[----:B-1----:R-:W-:Y:S01]  /*99b0*/  @!P0 IMAD.WIDE R4, R18, 0x2, R6 ;  /* 0x0000000212048825 */ /* 0x002fe200078e0206 */
[-C--:B------:R-:W-:Y:S02]  /*99c0*/  @!P1 LEA.HI.X R9, R145, R7.reuse, R95, 0x1, P3 ;  /* 0x0000000791099211 */ /* 0x080fe400018f0c5f */
[----:B------:R-:W-:Y:S02]  /*99d0*/  @!P2 LEA.HI.X R11, R144, R7, R94, 0x1, P4 ;  /* 0x00000007900ba211 */ /* 0x000fe400020f0c5e */
[----:B-----5:R3:W-:Y:S04]  /*99e0*/  @!P0 ST.E.128 desc[UR60][R4.64], R40 ;  /* 0x0000002804008985 */ /* 0x0207e8000c101d3c */
[----:B------:R3:W-:Y:S04]  /*99f0*/  @!P1 ST.E.128 desc[UR60][R8.64], R44 ;  /* 0x0000002c08009985 */ /* 0x0007e8000c101d3c */
[----:B------:R3:W-:Y:S02]  /*9a00*/  @!P2 ST.E.128 desc[UR60][R10.64], R52 ;  /* 0x000000340a00a985 */ /* 0x0007e4000c101d3c */
.L_x_9946:
[----:B------:R-:W-:Y:S05]  /*9a10*/  BSYNC B0 ;  /* 0x0000000000007941 */ /* 0x000fea0003800000 */
.L_x_9945:
[----:B------:R-:W-:Y:S01]  /*9a20*/  VIADD R3, R25, 0x60 ;  /* 0x0000006019037836 */ /* 0x000fe20000000000 */
[----:B-1----:R1:W4:Y:S01]  /*9a30*/  SHFL.IDX PT, R7, R24, 0x1, 0x1c1f ;  /* 0x003c1f0018077f89 */ /* 0x00232200000e0000 */
[----:B------:R-:W-:Y:S01]  /*9a40*/  BSSY B0, `(.L_x_9947) ;  /* 0x0000011000007945 */ /* 0x000fe20003800000 */
[----:B------:R-:W-:Y:S02]  /*9a50*/  VIADD R146, R146, 0x1 ;  /* 0x0000000192927836 */ /* 0x000fe40000000000 */
[----:B------:R-:W-:Y:S01]  /*9a60*/  ISETP.GE.AND P0, PT, R3, R50, PT ;  /* 0x000000320300720c */ /* 0x000fe20003f06270 */
[----:B0-----:R1:W0:-:S12]  /*9a70*/  SHFL.IDX PT, R6, R0, 0x1, 0x1c1f ;  /* 0x003c1f0000067f89 */ /* 0x00121800000e0000 */
[----:B-1----:R-:W-:Y:S05]  /*9a80*/  @P0 BRA `(.L_x_9948) ;  /* 0x0000000000300947 */ /* 0x002fea0003800000 */
[----:B------:R-:W-:Y:S02]  /*9a90*/  ULDC UR4, c[0x0][0xac8] ;  /* 0x0002b20000047ab9 */ /* 0x000fe40000000800 */
[----:B------:R-:W-:Y:S02]  /*9aa0*/  ISETP.GE.AND P3, PT, R145, UR4, PT ;  /* 0x0000000491007c0c */ /* 0x000fe4000bf66270 */
[----:B------:R-:W-:Y:S02]  /*9ab0*/  ISETP.GE.AND P4, PT, R144, UR4, PT ;  /* 0x0000000490007c0c */ /* 0x000fe4000bf86270 */
[----:B------:R-:W-:-:S09]  /*9ac0*/  ISETP.GE.AND P2, PT, R18, UR4, PT ;  /* 0x0000000412007c0c */ /* 0x000fd2000bf46270 */
[CC--:B0--3--:R-:W-:Y:S02]  /*9ad0*/  @!P3 LEA R8, P0, R145.reuse, R6.reuse, 0x1 ;  /* 0x000000069108b211 */ /* 0x0c9fe400078008ff */
[----:B------:R-:W-:Y:S02]  /*9ae0*/  @!P4 LEA R10, P1, R144, R6, 0x1 ;  /* 0x00000006900ac211 */ /* 0x000fe400078208ff */
[----:B----4-:R-:W-:Y:S01]  /*9af0*/  @!P2 IMAD.WIDE R4, R18, 0x2, R6 ;  /* 0x000000021204a825 */ /* 0x010fe200078e0206 */
[-C--:B------:R-:W-:Y:S02]  /*9b00*/  @!P3 LEA.HI.X R9, R145, R7.reuse, R95, 0x1, P0 ;  /* 0x000000079109b211 */ /* 0x080fe400000f0c5f */
[----:B------:R-:W-:Y:S02]  /*9b10*/  @!P4 LEA.HI.X R11, R144, R7, R94, 0x1, P1 ;  /* 0x00000007900bc211 */ /* 0x000fe400008f0c5e */
[----:B-----5:R1:W-:Y:S04]  /*9b20*/  @!P2 ST.E.128 desc[UR60][R4.64], R36 ;  /* 0x000000240400a985 */ /* 0x0203e8000c101d3c */
[----:B------:R1:W-:Y:S04]  /*9b30*/  @!P3 ST.E.128 desc[UR60][R8.64], R12 ;  /* 0x0000000c0800b985 */ /* 0x0003e8000c101d3c */
[----:B------:R1:W-:Y:S02]  /*9b40*/  @!P4 ST.E.128 desc[UR60][R10.64], R20 ;  /* 0x000000140a00c985 */ /* 0x0003e4000c101d3c */
.L_x_9948:
[----:B------:R-:W-:Y:S05]  /*9b50*/  BSYNC B0 ;  /* 0x0000000000007941 */ /* 0x000fea0003800000 */
.L_x_9947:
[----:B--2---:R-:W2:Y:S01]  /*9b60*/  LDC R0, c[0x0][0xc34] ;  /* 0x00030d00ff007b82 */ /* 0x004ea20000000800 */
[----:B------:R-:W-:-:S13]  /*9b70*/  R2UR UR4, R19 ;  /* 0x00000000130472ca */ /* 0x000fda00000e0000 */
[----:B--2---:R-:W-:-:S13]  /*9b80*/  ISETP.LE.AND P0, PT, R0, UR4, PT ;  /* 0x0000000400007c0c */ /* 0x004fda000bf03270 */
[----:B------:R-:W-:Y:S05]  /*9b90*/  @!P0 BRA `(.L_x_9949) ;  /* 0xffffff7000d08947 */ /* 0x000fea000383ffff */
[----:B------:R-:W-:Y:S05]  /*9ba0*/  EXIT ;  /* 0x000000000000794d */ /* 0x000fea0003800000 */
.L_x_9923:
[----:B------:R-:W-:-:S08]  /*9bb0*/  NOP ;  /* 0x0000000000007918 */ /* 0x000fd00000000000 */
[----:B--2---:R-:W0:-:S00]  /*9bc0*/  USETMAXREG.DEALLOC.CTAPOOL 0x20 ;  /* 0x00000020000079c8 */ /* 0x004e0000080e0500 */
[----:B------:R-:W1:Y:S01]  /*9bd0*/  S2UR UR5, SR_CTAID.X ;  /* 0x00000000000579c3 */ /* 0x000e620000002500 */
[----:B0-----:R-:W-:Y:S02]  /*9be0*/  IMAD.MOV.U32 R0, RZ, RZ, 0x1 ;  /* 0x00000001ff007424 */ /* 0x001fe400078e00ff */
[----:B------:R-:W-:Y:S02]  /*9bf0*/  IMAD.MOV.U32 R16, RZ, RZ, RZ ;  /* 0x000000ffff107224 */ /* 0x000fe400078e00ff */
[----:B------:R-:W-:-:S03]  /*9c00*/  IMAD.MOV.U32 R23, RZ, RZ, 0x1 ;  /* 0x00000001ff177424 */ /* 0x000fc600078e00ff */
[----:B------:R-:W1:Y:S02]  /*9c10*/  LDC R2, c[0x0][0xc34] ;  /* 0x00030d00ff027b82 */ /* 0x000e640000000800 */
[----:B-1----:R-:W-:-:S13]  /*9c20*/  ISETP.LE.AND P0, PT, R2, UR5, PT ;  /* 0x0000000502007c0c */ /* 0x002fda000bf03270 */
[----:B------:R-:W-:Y:S05]  /*9c30*/  @P0 BRA `(.L_x_9950) ;  /* 0x0000004000240947 */ /* 0x000fea0003800000 */
[----:B------:R-:W0:Y:S01]  /*9c40*/  S2R R6, SR_TID.X ;  /* 0x0000000000067919 */ /* 0x000e220000002100 */
[----:B------:R-:W1:Y:S01]  /*9c50*/  S2UR UR4, SR_CgaCtaId ;  /* 0x00000000000479c3 */ /* 0x000e620000008800 */
[----:B------:R-:W-:Y:S01]  /*9c60*/  UMOV UR36, 0x400 ;  /* 0x0000040000247882 */ /* 0x000fe20000000000 */
[----:B------:R-:W-:Y:S01]  /*9c70*/  IMAD.MOV.U32 R23, RZ, RZ, 0x1 ;  /* 0x00000001ff177424 */ /* 0x000fe200078e00ff */
[----:B------:R-:W-:Y:S01]  /*9c80*/  ULDC.64 UR38, c[0x0][0x198] ;  /* 0x0000660000267ab9 */ /* 0x000fe20000000a00 */
[----:B------:R-:W-:Y:S01]  /*9c90*/  IMAD.MOV.U32 R16, RZ, RZ, RZ ;  /* 0x000000ffff107224 */ /* 0x000fe200078e00ff */
[----:B------:R-:W-:Y:S01]  /*9ca0*/  ULDC UR37, c[0x0][0xc] ;  /* 0x0000030000257ab9 */ /* 0x000fe20000000800 */
[----:B-1----:R-:W-:Y:S01]  /*9cb0*/  ULEA UR36, UR4, UR36, 0x18 ;  /* 0x0000002404247291 */ /* 0x002fe2000f8ec03f */
[C---:B0-----:R-:W-:Y:S01]  /*9cc0*/  LOP3.LUT R5, R6.reuse, 0x7f, RZ, 0xc0, !PT ;  /* 0x0000007f06057812 */ /* 0x041fe200078ec0ff */
[----:B------:R-:W-:-:S04]  /*9cd0*/  IMAD.SHL.U32 R0, R6, 0x8, RZ ;  /* 0x0000000806007824 */ /* 0x000fc800078e00ff */
[----:B------:R-:W-:Y:S01]  /*9ce0*/  IMAD.SHL.U32 R4, R5, 0x8, RZ ;  /* 0x0000000805047824 */ /* 0x000fe200078e00ff */
[C---:B------:R-:W-:Y:S02]  /*9cf0*/  LOP3.LUT R3, R0.reuse, 0x20, RZ, 0xc0, !PT ;  /* 0x0000002000037812 */ /* 0x040fe400078ec0ff */
[----:B------:R-:W-:Y:S02]  /*9d00*/  LOP3.LUT R2, R0, 0xd8, RZ, 0xc0, !PT ;  /* 0x000000d800027812 */ /* 0x000fe400078ec0ff */
[----:B------:R-:W-:Y:S02]  /*9d10*/  LOP3.LUT R3, R3, 0x300, R4, 0xf8, !PT ;  /* 0x0000030003037812 */ /* 0x000fe400078ef804 */
[----:B------:R-:W-:Y:S01]  /*9d20*/  SHF.R.U32.HI R4, RZ, 0x2, R5 ;  /* 0x00000002ff047819 */ /* 0x000fe20000011605 */
[----:B------:R-:W-:Y:S01]  /*9d30*/  IMAD.U32 R5, RZ, RZ, UR5 ;  /* 0x00000005ff057e24 */ /* 0x000fe2000f8e00ff */
[----:B------:R-:W-:Y:S02]  /*9d40*/  LOP3.LUT R2, R2, 0x18, R6, 0x78, !PT ;  /* 0x0000001802027812 */ /* 0x000fe400078e7806 */
[----:B------:R-:W-:-:S02]  /*9d50*/  LOP3.LUT R0, R0, 0x18, RZ, 0xc0, !PT ;  /* 0x0000001800007812 */ /* 0x000fc400078ec0ff */
[----:B------:R0:W-:Y:S01]  /*9d60*/  STL [R1+0x4], R5 ;  /* 0x0000040501007387 */ /* 0x0001e20000100800 */
[----:B------:R-:W-:Y:S01]  /*9d70*/  LOP3.LUT R3, R3, R2, RZ, 0xfc, !PT ;  /* 0x0000000203037212 */ /* 0x000fe200078efcff */
[----:B------:R-:W-:Y:S02]  /*9d80*/  IMAD.SHL.U32 R2, R6, 0x20, RZ ;  /* 0x0000002006027824 */ /* 0x000fe400078e00ff */
[----:B------:R0:W-:Y:S01]  /*9d90*/  STL [R1+0x18], RZ ;  /* 0x000018ff01007387 */ /* 0x0001e20000100800 */
[----:B------:R-:W-:Y:S02]  /*9da0*/  LEA R26, R3, UR36, 0x1 ;  /* 0x00000024031a7c11 */ /* 0x000fe4000f8e08ff */
[----:B------:R-:W-:Y:S02]  /*9db0*/  LOP3.LUT R4, R4, 0x60, R2, 0xf8, !PT ;  /* 0x0000006004047812 */ /* 0x000fe400078ef802 */
[C---:B------:R-:W-:Y:S02]  /*9dc0*/  LOP3.LUT R2, R0.reuse, 0x20, RZ, 0xfc, !PT ;  /* 0x0000002000027812 */ /* 0x040fe400078efcff */
[----:B------:R-:W-:-:S07]  /*9dd0*/  LOP3.LUT R0, R0, 0x40, RZ, 0xfc, !PT ;  /* 0x0000004000007812 */ /* 0x000fce00078efcff */
.L_x_10028:
[----:B------:R-:W2:Y:S01]  /*9de0*/  LDL R6, [R1+0x4] ;  /* 0x0000040001067983 */ /* 0x000ea20000100800 */
[----:B------:R-:W1:Y:S01]  /*9df0*/  LDC R2, c[0x0][0xc38] ;  /* 0x00030e00ff027b82 */ /* 0x000e620000000800 */
[----:B------:R-:W-:Y:S05]  /*9e00*/  YIELD ;  /* 0x0000000000007946 */ /* 0x000fea0003800000 */
[----:B------:R-:W-:Y:S02]  /*9e10*/  ULDC.64 UR4, c[0x0][0x418] ;  /* 0x0001060000047ab9 */ /* 0x000fe40000000a00 */
[----:B------:R-:W3:Y:S01]  /*9e20*/  LDC R0, c[0x0][0xc44] ;  /* 0x00031100ff007b82 */ /* 0x000ee20000000800 */
[----:B------:R-:W-:-:S03]  /*9e30*/  UISETP.NE.U32.AND UP0, UPT, UR4, URZ, UPT ;  /* 0x0000003f0400728c */ /* 0x000fc6000bf05070 */
[----:B------:R-:W-:Y:S01]  /*9e40*/  ULDC UR4, c[0x0][0x424] ;  /* 0x0001090000047ab9 */ /* 0x000fe20000000800 */
[----:B------:R-:W-:Y:S02]  /*9e50*/  UISETP.NE.AND.EX UP0, UPT, UR5, URZ, UPT, UP0 ;  /* 0x0000003f0500728c */ /* 0x000fe4000bf05300 */
[----:B------:R-:W-:Y:S02]  /*9e60*/  UIADD3 UR5, UR36, 0x16a00, URZ ;  /* 0x00016a0024057890 */ /* 0x000fe4000fffe03f */
[----:B------:R-:W-:Y:S02]  /*9e70*/  USEL UR4, UR4, 0x1, UP0 ;  /* 0x0000000104047887 */ /* 0x000fe40008000000 */
[----:B------:R-:W-:Y:S01]  /*9e80*/  ULOP3.LUT UP0, URZ, UR5, 0x1bf, URZ, 0xc0, !UPT ;  /* 0x000001bf053f7892 */ /* 0x000fe2000f80c03f */
[----:B-1----:R-:W-:Y:S02]  /*9e90*/  ISETP.NE.AND P0, PT, R2, 0x1, PT ;  /* 0x000000010200780c */ /* 0x002fe40003f05270 */
[----:B---3--:R-:W-:-:S11]  /*9ea0*/  ISETP.NE.AND P1, PT, R0, 0x1, PT ;  /* 0x000000010000780c */ /* 0x008fd60003f25270 */
[----:B------:R-:W2:Y:S08]  /*9eb0*/  @P0 LDC R4, c[0x0][0xc3c] ;  /* 0x00030f00ff040b82 */ /* 0x000eb00000000800 */
[----:B0-----:R-:W0:Y:S08]  /*9ec0*/  @P0 LDC R5, c[0x0][0xc40] ;  /* 0x00031000ff050b82 */ /* 0x001e300000000800 */
[----:B------:R-:W1:Y:S01]  /*9ed0*/  @P1 LDC.64 R2, c[0x0][0xc48] ;  /* 0x00031200ff021b82 */ /* 0x000e620000000a00 */
[----:B--2---:R-:W-:-:S04]  /*9ee0*/  @P0 IMAD.HI.U32 R4, R6, R4, RZ ;  /* 0x0000000406040227 */ /* 0x004fc800078e00ff */
[----:B------:R-:W-:Y:S01]  /*9ef0*/  IMAD.MOV.U32 R29, RZ, RZ, R6 ;  /* 0x000000ffff1d7224 */ /* 0x000fe200078e0006 */
[----:B0-----:R-:W-:Y:S02]  /*9f00*/  @P0 SHF.R.U32.HI R29, RZ, R5, R4 ;  /* 0x00000005ff1d0219 */ /* 0x001fe40000011604 */
[----:B------:R-:W-:-:S03]  /*9f10*/  PLOP3.LUT P0, PT, PT, PT, UP0, 0x80, 0x0 ;  /* 0x000000000000781c */ /* 0x000fc60003f0f008 */
[----:B-1----:R-:W-:-:S04]  /*9f20*/  @P1 IMAD.HI.U32 R2, R29, R2, RZ ;  /* 0x000000021d021227 */ /* 0x002fc800078e00ff */
[----:B------:R-:W-:Y:S01]  /*9f30*/  IMAD.MOV.U32 R27, RZ, RZ, R29 ;  /* 0x000000ffff1b7224 */ /* 0x000fe200078e001d */
[----:B------:R-:W-:Y:S02]  /*9f40*/  @P1 SHF.R.U32.HI R27, RZ, R3, R2 ;  /* 0x00000003ff1b1219 */ /* 0x000fe40000011602 */
[----:B------:R-:W0:Y:S03]  /*9f50*/  LDC R2, c[0x0][0x2f0] ;  /* 0x0000bc00ff027b82 */ /* 0x000e260000000800 */
[----:B------:R-:W-:-:S04]  /*9f60*/  IMAD.MOV R17, RZ, RZ, -R27 ;  /* 0x000000ffff117224 */ /* 0x000fc800078e0a1b */
[----:B------:R-:W-:Y:S02]  /*9f70*/  IMAD R17, R0, R17, R29 ;  /* 0x0000001100117224 */ /* 0x000fe400078e021d */
[----:B0-----:R-:W-:-:S04]  /*9f80*/  IMAD R6, R2, UR4, RZ ;  /* 0x0000000402067c24 */ /* 0x001fc8000f8e02ff */
[----:B------:R-:W-:Y:S01]  /*9f90*/  VIADD R2, R6, 0x8f ;  /* 0x0000008f06027836 */ /* 0x000fe20000000000 */
[----:B------:R0:W-:Y:S03]  /*9fa0*/  STL [R1+0x8], R6 ;  /* 0x0000080601007387 */ /* 0x0001e60000100800 */
[----:B------:R-:W-:-:S05]  /*9fb0*/  IMAD.HI R2, R2, 0x38e38e39, RZ ;  /* 0x38e38e3902027827 */ /* 0x000fca00078e02ff */
[----:B------:R-:W-:-:S04]  /*9fc0*/  SHF.R.U32.HI R3, RZ, 0x1f, R2 ;  /* 0x0000001fff037819 */ /* 0x000fc80000011602 */
[----:B------:R-:W-:-:S05]  /*9fd0*/  LEA.HI.SX32 R25, R2, R3, 0x1b ;  /* 0x0000000302197211 */ /* 0x000fca00078fdaff */
[----:B------:R0:W-:Y:S01]  /*9fe0*/  STL [R1], R25 ;  /* 0x0000001901007387 */ /* 0x0001e20000100800 */
        /* <DEDUP_REMOVED lines=8> */
[----:B0-----:R-:W-:Y:S02]  /*a070*/  IMAD.U32 R6, RZ, RZ, UR8 ;  /* 0x00000008ff067e24 */ /* 0x001fe4000f8e00ff */
[----:B------:R-:W-:-:S02]  /*a080*/  IMAD.U32 R7, RZ, RZ, UR9 ;  /* 0x00000009ff077e24 */ /* 0x000fc4000f8e00ff */
[----:B------:R-:W-:Y:S02]  /*a090*/  IMAD.U32 R10, RZ, RZ, UR4 ;  /* 0x00000004ff0a7e24 */ /* 0x000fe4000f8e00ff */
[----:B------:R-:W-:Y:S02]  /*a0a0*/  IMAD.U32 R11, RZ, RZ, UR5 ;  /* 0x00000005ff0b7e24 */ /* 0x000fe4000f8e00ff */
[----:B------:R-:W-:Y:S02]  /*a0b0*/  IMAD.MOV.U32 R8, RZ, RZ, 0x70 ;  /* 0x00000070ff087424 */ /* 0x000fe400078e00ff */
[----:B------:R-:W-:Y:S02]  /*a0c0*/  IMAD.MOV.U32 R12, RZ, RZ, 0x1 ;  /* 0x00000001ff0c7424 */ /* 0x000fe400078e00ff */
[----:B------:R-:W-:-:S07]  /*a0d0*/  IMAD.MOV.U32 R13, RZ, RZ, RZ ;  /* 0x000000ffff0d7224 */ /* 0x000fce00078e00ff */
[----:B------:R-:W-:-:S07]  /*a0e0*/  LEPC R20, `(.L_x_9951) ;  /* 0x000000001014794e */ /* 0x000fce0000000000 */
[----:B-1----:R-:W-:Y:S05]  /*a0f0*/  CALL.ABS.NOINC R2 ;  /* 0x0000000002007343 */ /* 0x002fea0003c00000 */
.L_x_9951:
        /* <DEDUP_REMOVED lines=11> */
[----:B0-----:R-:W-:Y:S02]  /*a1b0*/  IMAD.U32 R6, RZ, RZ, UR8 ;  /* 0x00000008ff067e24 */ /* 0x001fe4000f8e00ff */
[----:B------:R-:W-:-:S02]  /*a1c0*/  IMAD.U32 R7, RZ, RZ, UR9 ;  /* 0x00000009ff077e24 */ /* 0x000fc4000f8e00ff */
[----:B------:R-:W-:Y:S02]  /*a1d0*/  IMAD.U32 R10, RZ, RZ, UR4 ;  /* 0x00000004ff0a7e24 */ /* 0x000fe4000f8e00ff */
[----:B------:R-:W-:Y:S02]  /*a1e0*/  IMAD.U32 R11, RZ, RZ, UR5 ;  /* 0x00000005ff0b7e24 */ /* 0x000fe4000f8e00ff */
[----:B------:R-:W-:Y:S02]  /*a1f0*/  IMAD.MOV.U32 R8, RZ, RZ, 0x70 ;  /* 0x00000070ff087424 */ /* 0x000fe400078e00ff */
[----:B------:R-:W-:Y:S02]  /*a200*/  IMAD.MOV.U32 R12, RZ, RZ, 0x1 ;  /* 0x00000001ff0c7424 */ /* 0x000fe400078e00ff */
[----:B-1----:R-:W-:-:S07]  /*a210*/  IMAD.MOV.U32 R13, RZ, RZ, RZ ;  /* 0x000000ffff0d7224 */ /* 0x002fce00078e00ff */
[----:B------:R-:W-:-:S07]  /*a220*/  LEPC R20, `(.L_x_9953) ;  /* 0x000000001014794e */ /* 0x000fce0000000000 */
[----:B--2---:R-:W-:Y:S05]  /*a230*/  CALL.ABS.NOINC R2 ;  /* 0x0000000002007343 */ /* 0x004fea0003c00000 */
.L_x_9953:
        /* <DEDUP_REMOVED lines=15> */
.L_x_9952:
[----:B------:R-:W-:Y:S01]  /*a330*/  ULDC.64 UR4, c[0x0][0x9f8] ;  /* 0x00027e0000047ab9 */ /* 0x000fe20000000a00 */
[----:B------:R-:W-:Y:S01]  /*a340*/  IMAD.MOV.U32 R22, RZ, RZ, R27 ;  /* 0x000000ffff167224 */ /* 0x000fe200078e001b */
[----:B------:R-:W-:-:S04]  /*a350*/  ISETP.NE.U32.AND P0, PT, RZ, UR4, PT ;  /* 0x00000004ff007c0c */ /* 0x000fc8000bf05070 */
[----:B------:R-:W-:-:S13]  /*a360*/  ISETP.NE.AND.EX P0, PT, RZ, UR5, PT, P0 ;  /* 0x00000005ff007c0c */ /* 0x000fda000bf05300 */
[----:B------:R-:W1:Y:S02]  /*a370*/  @P0 LDC.64 R2, c[0x0][0x9f8] ;  /* 0x00027e00ff020b82 */ /* 0x000e640000000a00 */
[----:B-1----:R-:W-:-:S05]  /*a380*/  @P0 IMAD.WIDE R2, R27, 0x4, R2 ;  /* 0x000000041b020825 */ /* 0x002fca00078e0202 */
[----:B------:R1:W0:Y:S01]  /*a390*/  @P0 LDG.E R22, desc[UR60][R2.64] ;  /* 0x0000003c02160981 */ /* 0x000222000c1e1900 */
[----:B------:R-:W-:Y:S01]  /*a3a0*/  UMOV UR4, 0xffffffff ;  /* 0xffffffff00047882 */ /* 0x000fe20000000000 */
[----:B------:R-:W-:Y:S01]  /*a3b0*/  LOP3.LUT R19, R19, 0xfffffffe, RZ, 0xc0, !PT ;  /* 0xfffffffe13137812 */ /* 0x000fe200078ec0ff */
[----:B------:R-:W-:Y:S01]  /*a3c0*/  VIADD R28, R25, 0xffffffff ;  /* 0xffffffff191c7836 */ /* 0x000fe20000000000 */
[----:B-1----:R-:W1:Y:S02]  /*a3d0*/  LDC.64 R2, c[0x0][0x418] ;  /* 0x00010600ff027b82 */ /* 0x002e640000000a00 */
[----:B-1----:R-:W-:-:S04]  /*a3e0*/  ISETP.NE.U32.AND P0, PT, R2, RZ, PT ;  /* 0x000000ff0200720c */ /* 0x002fc80003f05070 */
[----:B------:R-:W-:-:S13]  /*a3f0*/  ISETP.NE.AND.EX P1, PT, R3, RZ, PT, P0 ;  /* 0x000000ff0300720c */ /* 0x000fda0003f25300 */
[----:B------:R-:W-:Y:S02]  /*a400*/  @P1 LOP3.LUT R19, R19, 0x1, RZ, 0xfc, !PT ;  /* 0x0000000113131812 */ /* 0x000fe400078efcff */
[----:B0-----:R-:W-:Y:S02]  /*a410*/  SHF.R.S32.HI R25, RZ, 0x1f, R22 ;  /* 0x0000001fff197819 */ /* 0x001fe40000011416 */
[----:B------:R-:W-:Y:S01]  /*a420*/  SEL R18, R22, RZ, !P1 ;  /* 0x000000ff16127207 */ /* 0x000fe20004800000 */
[----:B------:R-:W-:Y:S06]  /*a430*/  BRA.DIV UR4, `(.L_x_9954) ;  /* 0x0000003e046c7947 */ /* 0x000fec000b800000 */
[----:B------:R-:W0:Y:S02]  /*a440*/  S2R R0, SR_TID.X ;  /* 0x0000000000007919 */ /* 0x000e240000002100 */
[----:B0-----:R-:W-:-:S04]  /*a450*/  SHF.R.U32.HI R0, RZ, 0x5, R0 ;  /* 0x00000005ff007819 */ /* 0x001fc80000011600 */
[----:B------:R-:W-:-:S05]  /*a460*/  LOP3.LUT R0, R0, 0x3, RZ, 0xc0, !PT ;  /* 0x0000000300007812 */ /* 0x000fca00078ec0ff */
[----:B------:R0:W1:Y:S02]  /*a470*/  SHFL.IDX PT, R14, R0, RZ, 0x1f ;  /* 0x00001fff000e7589 */ /* 0x00006400000e0000 */
.L_x_10044:
[----:B-1----:R-:W-:Y:S02]  /*a480*/  ISETP.NE.AND P0, PT, R14, RZ, PT ;  /* 0x000000ff0e00720c */ /* 0x002fe40003f05270 */
[----:B------:R-:W-:Y:S02]  /*a490*/  PLOP3.LUT P2, PT, PT, PT, PT, 0x8, 0x0 ;  /* 0x000000000000781c */ /* 0x000fe40003f4e170 */
[----:B------:R-:W-:-:S11]  /*a4a0*/  LOP3.LUT R19, R19, 0xfffffffd, RZ, 0xc0, !PT ;  /* 0xfffffffd13137812 */ /* 0x000fd600078ec0ff */
[----:B------:R-:W-:Y:S01]  /*a4b0*/  @P2 LOP3.LUT R19, R19, 0x2, RZ, 0xfc, !PT ;  /* 0x0000000213132812 */ /* 0x000fe200078efcff */
[----:B------:R-:W-:Y:S06]  /*a4c0*/  @P0 BRA `(.L_x_9955) ;  /* 0x0000000400140947 */ /* 0x000fec0003800000 */
[----:B------:R-:W-:-:S03]  /*a4d0*/  UMOV UR4, 0xffffffff ;  /* 0xffffffff00047882 */ /* 0x000fc60000000000 */
[----:B------:R-:W-:Y:S05]  /*a4e0*/  BRA.DIV UR4, `(.L_x_9956) ;  /* 0x0000003e04747947 */ /* 0x000fea000b800000 */
[----:B------:R-:W-:-:S13]  /*a4f0*/  ELECT P6, URZ, PT ;  /* 0x00000000003f782f */ /* 0x000fda00038c0000 */
.L_x_10047:
[----:B------:R-:W-:Y:S05]  /*a500*/  @!P6 BRA `(.L_x_9955) ;  /* 0x000000040004e947 */ /* 0x000fea0003800000 */
[----:B------:R-:W-:Y:S02]  /*a510*/  IMAD.MOV.U32 R24, RZ, RZ, R28 ;  /* 0x000000ffff187224 */ /* 0x000fe400078e001c */
[----:B------:R-:W-:Y:S01]  /*a520*/  IMAD.MOV.U32 R18, RZ, RZ, R22 ;  /* 0x000000ffff127224 */ /* 0x000fe200078e0016 */
[----:B------:R-:W-:Y:S06]  /*a530*/  @!P1 BRA `(.L_x_9957) ;  /* 0x0000000000449947 */ /* 0x000fec0003800000 */
[----:B------:R-:W1:Y:S01]  /*a540*/  LDC R7, c[0x0][0x43c] ;  /* 0x00010f00ff077b82 */ /* 0x000e620000000800 */
[----:B------:R-:W-:Y:S01]  /*a550*/  ULDC.64 UR4, c[0x0][0x428] ;  /* 0x00010a0000047ab9 */ /* 0x000fe20000000a00 */
[----:B-1----:R-:W-:-:S13]  /*a560*/  ISETP.NE.AND P0, PT, R7, 0x1, PT ;  /* 0x000000010700780c */ /* 0x002fda0003f05270 */
[----:B------:R-:W0:Y:S02]  /*a570*/  @P0 LDC.64 R4, c[0x0][0x440] ;  /* 0x00011000ff040b82 */ /* 0x000e240000000a00 */
[----:B0-----:R-:W-:-:S04]  /*a580*/  @P0 IMAD.HI.U32 R0, R28, R4, RZ ;  /* 0x000000041c000227 */ /* 0x001fc800078e00ff */
[----:B------:R-:W-:Y:S01]  /*a590*/  IMAD.MOV.U32 R4, RZ, RZ, R28 ;  /* 0x000000ffff047224 */ /* 0x000fe200078e001c */
[----:B------:R-:W-:Y:S01]  /*a5a0*/  @P0 SHF.R.U32.HI R4, RZ, R5, R0 ;  /* 0x00000005ff040219 */ /* 0x000fe20000011600 */
[----:B------:R-:W-:-:S03]  /*a5b0*/  IMAD R0, R25, UR4, RZ ;  /* 0x0000000419007c24 */ /* 0x000fc6000f8e02ff */
[--C-:B------:R-:W-:Y:S01]  /*a5c0*/  SHF.R.S32.HI R5, RZ, 0x1f, R4.reuse ;  /* 0x0000001fff057819 */ /* 0x100fe20000011404 */
[----:B------:R-:W-:Y:S02]  /*a5d0*/  IMAD.MOV R24, RZ, RZ, -R4 ;  /* 0x000000ffff187224 */ /* 0x000fe400078e0a04 */
[C---:B------:R-:W-:Y:S02]  /*a5e0*/  IMAD R0, R22.reuse, UR5, R0 ;  /* 0x0000000516007c24 */ /* 0x040fe4000f8e0200 */
[----:B------:R-:W-:-:S04]  /*a5f0*/  IMAD.WIDE.U32 R4, R22, UR4, R4 ;  /* 0x0000000416047c25 */ /* 0x000fc8000f8e0004 */
[----:B------:R-:W-:Y:S01]  /*a600*/  IMAD.IADD R0, R5, 0x1, R0 ;  /* 0x0000000105007824 */ /* 0x000fe200078e0200 */
[----:B------:R-:W-:Y:S01]  /*a610*/  LEA R2, P0, R4, R2, 0x2 ;  /* 0x0000000204027211 */ /* 0x000fe200078010ff */
[----:B------:R-:W-:-:S03]  /*a620*/  IMAD R24, R7, R24, R28 ;  /* 0x0000001807187224 */ /* 0x000fc600078e021c */
[----:B------:R-:W-:-:S05]  /*a630*/  LEA.HI.X R3, R4, R3, R0, 0x2, P0 ;  /* 0x0000000304037211 */ /* 0x000fca00000f1400 */
[----:B------:R1:W5:Y:S04]  /*a640*/  LDG.E R18, desc[UR60][R2.64] ;  /* 0x0000003c02127981 */ /* 0x000368000c1e1900 */
.L_x_9957:
[----:B0-----:R-:W0:Y:S01]  /*a650*/  S2R R0, SR_TID.X ;  /* 0x0000000000007919 */ /* 0x001e220000002100 */
[----:B-1----:R-:W-:Y:S02]  /*a660*/  LEA R3, R16, UR36, 0x3 ;  /* 0x0000002410037c11 */ /* 0x002fe4000f8e18ff */
[----:B0-----:R-:W-:Y:S02]  /*a670*/  LOP3.LUT R2, R0, 0x7f, RZ, 0xc0, !PT ;  /* 0x0000007f00027812 */ /* 0x001fe400078ec0ff */
[----:B------:R-:W-:Y:S02]  /*a680*/  SHF.L.U32 R0, R23, 0x1f, RZ ;  /* 0x0000001f17007819 */ /* 0x000fe400000006ff */
[----:B------:R-:W-:Y:S02]  /*a690*/  ISETP.NE.AND P1, PT, R2, RZ, PT ;  /* 0x000000ff0200720c */ /* 0x000fe40003f25270 */
[----:B------:R-:W0:Y:S02]  /*a6a0*/  SYNCS.PHASECHK.TRANS64.TRYWAIT P0, [R3+URZ+0x31c40], R0 ;  /* 0x031c4000030075a7 */ /* 0x000e24000800017f */
[----:B0-----:R-:W-:Y:S09]  /*a6b0*/  @!P0 BRA `(.L_x_9958) ;  /* 0x0000003c00208947 */ /* 0x001ff20003800000 */
.L_x_10048:
        /* <DEDUP_REMOVED lines=8> */
.L_x_9959:
[----:B------:R-:W-:Y:S01]  /*a740*/  R2UR UR8, R16 ;  /* 0x00000000100872ca */ /* 0x000fe200000e0000 */
[----:B------:R-:W-:Y:S01]  /*a750*/  UIADD3 UR4, UP0, UR38, 0x370, URZ ;  /* 0x0000037026047890 */ /* 0x000fe2000ff1e03f */
[----:B------:R-:W-:Y:S01]  /*a760*/  R2UR UR9, R3 ;  /* 0x00000000030972ca */ /* 0x000fe200000e0000 */
[----:B------:R-:W-:Y:S01]  /*a770*/  UMOV UR10, URZ ;  /* 0x0000003f000a7c82 */ /* 0x000fe20008000000 */
[----:B------:R-:W-:Y:S01]  /*a780*/  R2UR UR11, R24 ;  /* 0x00000000180b72ca */ /* 0x000fe200000e0000 */
[----:B------:R-:W-:Y:S01]  /*a790*/  UIADD3.X UR5, URZ, UR39, URZ, UP0, !UPT ;  /* 0x000000273f057290 */ /* 0x000fe200087fe43f */
[----:B------:R-:W-:Y:S01]  /*a7a0*/  R2UR UR12, R17 ;  /* 0x00000000110c72ca */ /* 0x000fe200000e0000 */
[----:B------:R-:W-:Y:S01]  /*a7b0*/  UMOV UR6, 0x0 ;  /* 0x0000000000067882 */ /* 0x000fe20000000000 */
[----:B-----5:R-:W-:Y:S01]  /*a7c0*/  R2UR UR13, R18 ;  /* 0x00000000120d72ca */ /* 0x020fe200000e0000 */
[----:B------:R-:W-:Y:S01]  /*a7d0*/  UMOV UR7, 0x14f00000 ;  /* 0x14f0000000077882 */ /* 0x000fe20000000000 */
[----:B------:R-:W-:Y:S01]  /*a7e0*/  UMOV UR16, 0x20 ;  /* 0x0000002000107882 */ /* 0x000fe20000000000 */
[----:B------:R-:W-:-:S02]  /*a7f0*/  PLOP3.LUT P0, PT, PT, PT, PT, 0x80, 0x0 ;  /* 0x000000000000781c */ /* 0x000fc40003f0f070 */
[----:B------:R-:W-:Y:S01]  /*a800*/  UIMAD UR8, UR8, 0x6c00, UR36 ;  /* 0x00006c00080878a4 */ /* 0x000fe2000f8e0224 */
[----:B------:R-:W-:Y:S01]  /*a810*/  LOP3.LUT R19, R19, 0xfffffffd, RZ, 0xc0, !PT ;  /* 0xfffffffd13137812 */ /* 0x000fe200078ec0ff */
[----:B------:R-:W-:Y:S02]  /*a820*/  UIADD3 UR9, UR9, 0x31c30, URZ ;  /* 0x00031c3009097890 */ /* 0x000fe4000fffe03f */
[----:B------:R-:W-:Y:S02]  /*a830*/  UIMAD UR11, UR11, 0x90, URZ ;  /* 0x000000900b0b78a4 */ /* 0x000fe4000f8e023f */
[----:B------:R-:W-:Y:S02]  /*a840*/  UIADD3 UR14, UR8, 0x16a00, URZ ;  /* 0x00016a00080e7890 */ /* 0x000fe4000fffe03f */
[----:B------:R-:W-:Y:S02]  /*a850*/  UIADD3 UR15, UR8, 0x18e00, URZ ;  /* 0x00018e00080f7890 */ /* 0x000fe4000fffe03f */
[----:B------:R-:W-:Y:S01]  /*a860*/  UIADD3 UR17, UR8, 0x1b200, URZ ;  /* 0x0001b20008117890 */ /* 0x000fe2000fffe03f */
[----:B------:R-:W-:-:S02]  /*a870*/  @P0 LOP3.LUT R19, R19, 0x2, RZ, 0xfc, !PT ;  /* 0x0000000213130812 */ /* 0x000fc400078efcff */
        /* <DEDUP_REMOVED lines=9> */
[----:B-1----:R-:W-:Y:S01]  /*a910*/  NOP ;  /* 0x0000000000007918 */ /* 0x002fe20000000000 */
.L_x_9955:
[----:B------:R-:W-:Y:S05]  /*a920*/  WARPSYNC.ALL ;  /* 0x0000000000007948 */ /* 0x000fea0003800000 */
[----:B------:R-:W-:Y:S01]  /*a930*/  UIADD3 UR4, UR36, 0xda00, URZ ;  /* 0x0000da0024047890 */ /* 0x000fe2000fffe03f */
[----:B0-----:R-:W-:Y:S01]  /*a940*/  SHF.R.S32.HI R0, RZ, 0x1f, R17 ;  /* 0x0000001fff007819 */ /* 0x001fe20000011411 */
[----:B------:R-:W-:Y:S02]  /*a950*/  BAR.SYNC.DEFER_BLOCKING 0x8, 0x200 ;  /* 0x0208000000007b1d */ /* 0x000fe40000010000 */
[----:B------:R-:W-:-:S04]  /*a960*/  ULOP3.LUT UP0, URZ, UR4, 0x1bf, URZ, 0xc0, !UPT ;  /* 0x000001bf043f7892 */ /* 0x000fc8000f80c03f */
[----:B------:R-:W-:Y:S02]  /*a970*/  ULDC.64 UR4, c[0x0][0x2d8] ;  /* 0x0000b60000047ab9 */ /* 0x000fe40000000a00 */
[----:B------:R-:W-:Y:S01]  /*a980*/  IMAD R0, R0, UR4, RZ ;  /* 0x0000000400007c24 */ /* 0x000fe2000f8e02ff */
[----:B------:R-:W-:Y:S01]  /*a990*/  PLOP3.LUT P0, PT, PT, PT, UP0, 0x80, 0x0 ;  /* 0x000000000000781c */ /* 0x000fe20003f0f008 */
[----:B------:R-:W-:-:S04]  /*a9a0*/  IMAD.WIDE.U32 R2, R17, UR4, RZ ;  /* 0x0000000411027c25 */ /* 0x000fc8000f8e00ff */
[----:B------:R-:W-:Y:S01]  /*a9b0*/  IMAD R0, R17, UR5, R0 ;  /* 0x0000000511007c24 */ /* 0x000fe2000f8e0200 */
[----:B------:R0:W-:Y:S03]  /*a9c0*/  STL.64 [R1+0x10], R2 ;  /* 0x0000100201007387 */ /* 0x0001e60000100a00 */
[----:B0-----:R-:W-:Y:S01]  /*a9d0*/  IMAD.IADD R2, R3, 0x1, R0 ;  /* 0x0000000103027824 */ /* 0x001fe200078e0200 */
[----:B------:R-:W-:-:S05]  /*a9e0*/  SHF.R.S32.HI R0, RZ, 0x1f, R27 ;  /* 0x0000001fff007819 */ /* 0x000fca000001141b */
[----:B------:R0:W-:Y:S04]  /*a9f0*/  STL [R1+0x20], R0 ;  /* 0x0000200001007387 */ /* 0x0001e80000100800 */
[----:B------:R0:W-:Y:S01]  /*aa00*/  STL [R1+0x1c], R2 ;  /* 0x00001c0201007387 */ /* 0x0001e20000100800 */
        /* <DEDUP_REMOVED lines=17> */
.L_x_9960:
[----:B------:R-:W2:Y:S01]  /*ab20*/  LDL.LU R20, [R1+0x1c] ;  /* 0x00001c0001147983 */ /* 0x000ea20000300800 */
[----:B------:R-:W1:Y:S01]  /*ab30*/  LDC R10, c[0x0][0x448] ;  /* 0x00011200ff0a7b82 */ /* 0x000e620000000800 */
[----:B------:R-:W-:Y:S01]  /*ab40*/  ULDC.64 UR4, c[0x0][0x2e0] ;  /* 0x0000b80000047ab9 */ /* 0x000fe20000000a00 */
[----:B------:R-:W-:Y:S01]  /*ab50*/  ULDC.64 UR6, c[0x0][0x2c8] ;  /* 0x0000b20000067ab9 */ /* 0x000fe20000000a00 */
[----:B0-----:R-:W2:Y:S01]  /*ab60*/  LDL.LU.64 R2, [R1+0x10] ;  /* 0x0000100001027983 */ /* 0x001ea20000300a00 */
[----:B------:R-:W-:-:S03]  /*ab70*/  ULDC.64 UR8, c[0x0][0x280] ;  /* 0x0000a00000087ab9 */ /* 0x000fc60000000a00 */
[----:B------:R-:W3:Y:S04]  /*ab80*/  LDL.LU R0, [R1+0x20] ;  /* 0x0000200001007983 */ /* 0x000ee80000300800 */
[----:B------:R-:W4:Y:S01]  /*ab90*/  LDL R21, [R1+0x4] ;  /* 0x0000040001157983 */ /* 0x000f220000100800 */
[----:B------:R-:W0:Y:S01]  /*aba0*/  S2R R12, SR_TID.X ;  /* 0x00000000000c7919 */ /* 0x000e220000002100 */
[----:B------:R-:W5:Y:S01]  /*abb0*/  S2R R11, SR_TID.X ;  /* 0x00000000000b7919 */ /* 0x000f620000002100 */
[----:B-1----:R-:W-:-:S13]  /*abc0*/  ISETP.NE.AND P0, PT, R10, 0x1, PT ;  /* 0x000000010a00780c */ /* 0x002fda0003f05270 */
[----:B------:R-:W1:Y:S08]  /*abd0*/  @P0 LDC R4, c[0x0][0x450] ;  /* 0x00011400ff040b82 */ /* 0x000e700000000800 */
[----:B------:R-:W1:Y:S01]  /*abe0*/  @P0 LDC R9, c[0x0][0x44c] ;  /* 0x00011300ff090b82 */ /* 0x000e620000000800 */
[----:B--2---:R-:W-:Y:S02]  /*abf0*/  IMAD.MOV.U32 R3, RZ, RZ, R20 ;  /* 0x000000ffff037224 */ /* 0x004fe400078e0014 */
[----:B------:R-:W2:Y:S01]  /*ac00*/  S2R R20, SR_TID.X ;  /* 0x0000000000147919 */ /* 0x000ea20000002100 */
[----:B---3--:R-:W-:-:S02]  /*ac10*/  IMAD R0, R0, UR4, RZ ;  /* 0x0000000400007c24 */ /* 0x008fc4000f8e02ff */
[----:B------:R-:W-:Y:S01]  /*ac20*/  IMAD.WIDE.U32 R2, R27, UR4, R2 ;  /* 0x000000041b027c25 */ /* 0x000fe2000f8e0002 */
[----:B------:R-:W-:-:S03]  /*ac30*/  ULDC UR4, c[0x0][0xc38] ;  /* 0x00030e0000047ab9 */ /* 0x000fc60000000800 */
[----:B------:R-:W-:Y:S02]  /*ac40*/  IMAD R5, R27, UR5, R0 ;  /* 0x000000051b057c24 */ /* 0x000fe4000f8e0200 */
[----:B------:R-:W3:Y:S02]  /*ac50*/  @P0 LDC R0, c[0x0][0x44c] ;  /* 0x00011300ff000b82 */ /* 0x000ee40000000800 */
[----:B------:R-:W-:Y:S01]  /*ac60*/  IMAD.IADD R3, R3, 0x1, R5 ;  /* 0x0000000103037824 */ /* 0x000fe200078e0205 */
[C---:B--2---:R-:W-:Y:S01]  /*ac70*/  LOP3.LUT R6, R20.reuse, 0x7f, RZ, 0xc0, !PT ;  /* 0x0000007f14067812 */ /* 0x044fe200078ec0ff */
[----:B------:R-:W-:-:S03]  /*ac80*/  IMAD.SHL.U32 R20, R20, 0x20, RZ ;  /* 0x0000002014147824 */ /* 0x000fc600078e00ff */
[----:B------:R-:W-:Y:S01]  /*ac90*/  SHF.R.U32.HI R7, RZ, 0x2, R6 ;  /* 0x00000002ff077819 */ /* 0x000fe20000011606 */
[----:B------:R-:W-:-:S03]  /*aca0*/  IMAD.MOV R6, RZ, RZ, -R29 ;  /* 0x000000ffff067224 */ /* 0x000fc600078e0a1d */
[----:B------:R-:W-:Y:S01]  /*acb0*/  LOP3.LUT R20, R7, 0x60, R20, 0xf8, !PT ;  /* 0x0000006007147812 */ /* 0x000fe200078ef814 */
[----:B----4-:R-:W-:Y:S01]  /*acc0*/  IMAD R6, R6, UR4, R21 ;  /* 0x0000000406067c24 */ /* 0x010fe2000f8e0215 */
[----:B------:R-:W-:Y:S01]  /*acd0*/  ULDC.64 UR4, c[0x0][0x2d0] ;  /* 0x0000b40000047ab9 */ /* 0x000fe20000000a00 */
[----:B0-----:R-:W-:Y:S02]  /*ace0*/  IMAD.SHL.U32 R21, R12, 0x8, RZ ;  /* 0x000000080c157824 */ /* 0x001fe400078e00ff */
[----:B------:R-:W-:Y:S02]  /*acf0*/  IMAD R7, R6, 0xc0, R20 ;  /* 0x000000c006077824 */ /* 0x000fe400078e0214 */
[----:B-----5:R-:W-:Y:S01]  /*ad00*/  IMAD.SHL.U32 R20, R11, 0x8, RZ ;  /* 0x000000080b147824 */ /* 0x020fe200078e00ff */
[----:B------:R-:W-:Y:S01]  /*ad10*/  LOP3.LUT R21, R21, 0x18, RZ, 0xc0, !PT ;  /* 0x0000001815157812 */ /* 0x000fe200078ec0ff */
[----:B---3--:R-:W-:-:S03]  /*ad20*/  @P0 IMAD.HI.U32 R0, R7, R0, RZ ;  /* 0x0000000007000227 */ /* 0x008fc600078e00ff */
[----:B------:R-:W-:Y:S01]  /*ad30*/  LOP3.LUT R20, R20, 0x18, RZ, 0xc0, !PT ;  /* 0x0000001814147812 */ /* 0x000fe200078ec0ff */
[----:B------:R-:W-:Y:S01]  /*ad40*/  IMAD.MOV.U32 R5, RZ, RZ, R7 ;  /* 0x000000ffff057224 */ /* 0x000fe200078e0007 */
[----:B-1----:R-:W-:Y:S02]  /*ad50*/  @P0 SHF.R.U32.HI R5, RZ, R4, R0 ;  /* 0x00000004ff050219 */ /* 0x002fe40000011600 */
[C---:B------:R-:W-:Y:S02]  /*ad60*/  LOP3.LUT R13, R21.reuse, 0x20, RZ, 0xfc, !PT ;  /* 0x00000020150d7812 */ /* 0x040fe400078efcff */
[----:B------:R-:W-:Y:S02]  /*ad70*/  SHF.R.S32.HI R0, RZ, 0x1f, R5 ;  /* 0x0000001fff007819 */ /* 0x000fe40000011405 */
[----:B------:R-:W-:Y:S02]  /*ad80*/  LOP3.LUT R12, R21, 0x40, RZ, 0xfc, !PT ;  /* 0x00000040150c7812 */ /* 0x000fe400078efcff */
[----:B------:R-:W-:Y:S01]  /*ad90*/  LOP3.LUT R21, R11, 0x7f, RZ, 0xc0, !PT ;  /* 0x0000007f0b157812 */ /* 0x000fe200078ec0ff */
[----:B------:R-:W-:-:S04]  /*ada0*/  IMAD R0, R0, UR4, RZ ;  /* 0x0000000400007c24 */ /* 0x000fc8000f8e02ff */
[C---:B------:R-:W-:Y:S02]  /*adb0*/  IMAD R8, R5.reuse, UR5, R0 ;  /* 0x0000000505087c24 */ /* 0x040fe4000f8e0200 */
[----:B------:R-:W-:Y:S02]  /*adc0*/  IMAD.MOV R0, RZ, RZ, -R5 ;  /* 0x000000ffff007224 */ /* 0x000fe400078e0a05 */
[----:B------:R-:W-:-:S04]  /*add0*/  IMAD.WIDE.U32 R4, R5, UR4, R2 ;  /* 0x0000000405047c25 */ /* 0x000fc8000f8e0002 */
[----:B------:R-:W-:Y:S02]  /*ade0*/  IMAD R0, R10, R0, R7 ;  /* 0x000000000a007224 */ /* 0x000fe400078e0207 */
[----:B------:R-:W-:-:S03]  /*adf0*/  IMAD.IADD R5, R5, 0x1, R8 ;  /* 0x0000000105057824 */ /* 0x000fc600078e0208 */
[----:B------:R-:W-:Y:S01]  /*ae00*/  SHF.R.S32.HI R8, RZ, 0x1f, R0 ;  /* 0x0000001fff087819 */ /* 0x000fe20000011400 */
[----:B------:R-:W-:-:S04]  /*ae10*/  IMAD.WIDE.U32 R4, R0, UR6, R4 ;  /* 0x0000000600047c25 */ /* 0x000fc8000f8e0004 */
[----:B------:R-:W-:-:S04]  /*ae20*/  IMAD R8, R8, UR6, RZ ;  /* 0x0000000608087c24 */ /* 0x000fc8000f8e02ff */
[----:B------:R-:W-:Y:S01]  /*ae30*/  IMAD R8, R0, UR7, R8 ;  /* 0x0000000700087c24 */ /* 0x000fe2000f8e0208 */
[----:B------:R-:W-:-:S03]  /*ae40*/  LEA R0, P1, R4, UR8, 0x1 ;  /* 0x0000000804007c11 */ /* 0x000fc6000f8208ff */
[----:B------:R-:W-:Y:S02]  /*ae50*/  IMAD.IADD R5, R5, 0x1, R8 ;  /* 0x0000000105057824 */ /* 0x000fe400078e0208 */
[----:B------:R-:W-:-:S03]  /*ae60*/  VIADD R8, R7, 0x80 ;  /* 0x0000008007087836 */ /* 0x000fc60000000000 */
[----:B------:R-:W-:Y:S01]  /*ae70*/  LEA.HI.X R4, R4, UR9, R5, 0x1, P1 ;  /* 0x0000000904047c11 */ /* 0x000fe200088f0c05 */
[----:B------:R-:W-:Y:S01]  /*ae80*/  @P0 IMAD.HI.U32 R9, R8, R9, RZ ;  /* 0x0000000908090227 */ /* 0x000fe200078e00ff */
[----:B------:R-:W0:Y:S03]  /*ae90*/  @P0 LDC R5, c[0x0][0x450] ;  /* 0x00011400ff050b82 */ /* 0x000e260000000800 */
[----:B------:R-:W-:Y:S01]  /*aea0*/  IMAD.MOV.U32 R7, RZ, RZ, R8 ;  /* 0x000000ffff077224 */ /* 0x000fe200078e0008 */
[----:B0-----:R-:W-:Y:S02]  /*aeb0*/  @P0 SHF.R.U32.HI R7, RZ, R5, R9 ;  /* 0x00000005ff070219 */ /* 0x001fe40000011609 */
[----:B------:R-:W-:-:S03]  /*aec0*/  SHF.R.U32.HI R9, RZ, 0x2, R21 ;  /* 0x00000002ff097819 */ /* 0x000fc60000011615 */
[----:B------:R-:W-:Y:S02]  /*aed0*/  IMAD.MOV R5, RZ, RZ, -R7 ;  /* 0x000000ffff057224 */ /* 0x000fe400078e0a07 */
[----:B------:R-:W-:-:S04]  /*aee0*/  IMAD.WIDE.U32 R2, R7, UR4, R2 ;  /* 0x0000000407027c25 */ /* 0x000fc8000f8e0002 */
[----:B------:R-:W-:Y:S01]  /*aef0*/  IMAD R5, R10, R5, R8 ;  /* 0x000000050a057224 */ /* 0x000fe200078e0208 */
[----:B------:R-:W-:-:S05]  /*af00*/  SHF.R.S32.HI R8, RZ, 0x1f, R7 ;  /* 0x0000001fff087819 */ /* 0x000fca0000011407 */
[----:B------:R-:W-:Y:S01]  /*af10*/  IMAD R8, R8, UR4, RZ ;  /* 0x0000000408087c24 */ /* 0x000fe2000f8e02ff */
[----:B------:R-:W-:Y:S02]  /*af20*/  ULDC UR4, c[0x0][0x2b8] ;  /* 0x0000ae0000047ab9 */ /* 0x000fe40000000800 */
[----:B------:R-:W-:Y:S01]  /*af30*/  ISETP.GE.AND P0, PT, R20, UR4, PT ;  /* 0x0000000414007c0c */ /* 0x000fe2000bf06270 */
[----:B------:R-:W-:Y:S01]  /*af40*/  IMAD R8, R7, UR5, R8 ;  /* 0x0000000507087c24 */ /* 0x000fe2000f8e0208 */
[----:B------:R-:W-:Y:S02]  /*af50*/  SHF.R.S32.HI R7, RZ, 0x1f, R5 ;  /* 0x0000001fff077819 */ /* 0x000fe40000011405 */
[----:B------:R-:W-:Y:S01]  /*af60*/  ISETP.GE.AND P1, PT, R13, UR4, PT ;  /* 0x000000040d007c0c */ /* 0x000fe2000bf26270 */
[----:B------:R-:W-:Y:S01]  /*af70*/  IMAD.IADD R3, R3, 0x1, R8 ;  /* 0x0000000103037824 */ /* 0x000fe200078e0208 */
[----:B------:R-:W-:Y:S01]  /*af80*/  ISETP.GE.AND P2, PT, R12, UR4, PT ;  /* 0x000000040c007c0c */ /* 0x000fe2000bf46270 */
[----:B------:R-:W-:Y:S01]  /*af90*/  IMAD R7, R7, UR6, RZ ;  /* 0x0000000607077c24 */ /* 0x000fe2000f8e02ff */
[----:B------:R-:W-:Y:S01]  /*afa0*/  UMOV UR4, 0xffffffff ;  /* 0xffffffff00047882 */ /* 0x000fe20000000000 */
[----:B------:R-:W-:-:S04]  /*afb0*/  IMAD.WIDE.U32 R2, R5, UR6, R2 ;  /* 0x0000000605027c25 */ /* 0x000fc8000f8e0002 */
[----:B------:R-:W-:Y:S01]  /*afc0*/  IMAD R7, R5, UR7, R7 ;  /* 0x0000000705077c24 */ /* 0x000fe2000f8e0207 */
[----:B------:R-:W-:-:S03]  /*afd0*/  LEA R8, P3, R2, UR8, 0x1 ;  /* 0x0000000802087c11 */ /* 0x000fc6000f8608ff */
[----:B------:R-:W-:-:S05]  /*afe0*/  IMAD.IADD R7, R3, 0x1, R7 ;  /* 0x0000000103077824 */ /* 0x000fca00078e0207 */
[----:B------:R-:W-:Y:S01]  /*aff0*/  LEA.HI.X R7, R2, UR9, R7, 0x1, P3 ;  /* 0x0000000902077c11 */ /* 0x000fe200098f0c07 */
[----:B------:R-:W-:Y:S06]  /*b000*/  BRA.DIV UR4, `(.L_x_9961) ;  /* 0x0000003204e07947 */ /* 0x000fec000b800000 */
[----:B------:R-:W0:Y:S01]  /*b010*/  SHFL.IDX PT, R3, R0, RZ, 0x1c1f ;  /* 0x001c1fff00037589 */ /* 0x000e2200000e0000 */
[----:B------:R-:W-:Y:S01]  /*b020*/  ULDC UR4, c[0x0][0x288] ;  /* 0x0000a20000047ab9 */ /* 0x000fe20000000800 */
[----:B------:R-:W-:Y:S02]  /*b030*/  IMAD R6, R6, 0xc0, R9 ;  /* 0x000000c006067824 */ /* 0x000fe400078e0209 */
        /* <DEDUP_REMOVED lines=27> */
[----:B------:R-:W1:Y:S04]  /*b1f0*/  SHFL.IDX PT, R2, R4, 0x2, 0x1c1f ;  /* 0x005c1f0004027f89 */ /* 0x000e6800000e0000 */
[----:B------:R-:W-:Y:S07]  /*b200*/  SHFL.IDX PT, R4, R4, 0x3, 0x1c1f ;  /* 0x007c1f0004047f89 */ /* 0x000fee00000e0000 */
[----:B0-----:R-:W-:-:S05]  /*b210*/  @!P3 LEA R3, P4, R20, R3, 0x1 ;  /* 0x000000031403b211 */ /* 0x001fca00078808ff */
[----:B-1----:R-:W-:-:S05]  /*b220*/  @!P3 IMAD.X R2, RZ, RZ, R2, P4 ;  /* 0x000000ffff02b224 */ /* 0x002fca00020e0602 */
[----:B------:R-:W-:-:S04]  /*b230*/  @!P3 LOP3.LUT R3, R3, R2, RZ, 0x3c, !PT ;  /* 0x000000020303b212 */ /* 0x000fc800078e3cff */
[----:B------:R-:W-:-:S04]  /*b240*/  @!P3 LOP3.LUT R2, R3, R2, RZ, 0x3c, !PT ;  /* 0x000000020302b212 */ /* 0x000fc800078e3cff */
[----:B------:R-:W-:-:S05]  /*b250*/  @!P3 LOP3.LUT R3, R3, R2, RZ, 0x3c, !PT ;  /* 0x000000020303b212 */ /* 0x000fca00078e3cff */
[----:B------:R-:W-:Y:S04]  /*b260*/  @!P3 LDGSTS.E.BYPASS.LTC128B.128 [R26+0xea00], desc[UR60][R2.64], !P0 ;  /* 0x0ea00000021abfae */ /* 0x000fe8000c101d7c */
[----:B------:R-:W-:Y:S04]  /*b270*/  @!P3 LDGSTS.E.BYPASS.LTC128B.128 [R26+0x11a00], desc[UR60][R2.64+0x40], !P1 ;  /* 0x11a00040021abfae */ /* 0x000fe8000c901d7c */
[----:B------:R0:W-:Y:S04]  /*b280*/  @!P3 LDGSTS.E.BYPASS.LTC128B.128 [R26+0x14a00], desc[UR60][R2.64+0x80], !P2 ;  /* 0x14a00080021abfae */ /* 0x0001e8000d101d7c */
[----:B0-----:R0:W1:Y:S02]  /*b290*/  SHFL.IDX PT, R2, R0, 0x3, 0x1c1f ;  /* 0x007c1f0000027f89 */ /* 0x00106400000e0000 */
[----:B0-----:R-:W-:-:S05]  /*b2a0*/  VIADD R0, R6, 0x80 ;  /* 0x0000008006007836 */ /* 0x001fca0000000000 */
[----:B------:R-:W-:Y:S01]  /*b2b0*/  ISETP.GE.AND P3, PT, R0, R5, PT ;  /* 0x000000050000720c */ /* 0x000fe20003f66270 */
[----:B------:R-:W-:-:S05]  /*b2c0*/  VIADD R0, R6, 0x60 ;  /* 0x0000006006007836 */ /* 0x000fca0000000000 */
[----:B------:R-:W-:Y:S02]  /*b2d0*/  ISETP.GE.AND P4, PT, R0, R5, PT ;  /* 0x000000050000720c */ /* 0x000fe40003f86270 */
[----:B------:R-:W-:Y:S04]  /*b2e0*/  SHFL.IDX PT, R0, R7, RZ, 0x1c1f ;  /* 0x001c1fff07007589 */ /* 0x000fe800000e0000 */
[----:B------:R-:W-:Y:S07]  /*b2f0*/  SHFL.IDX PT, R7, R7, 0x1, 0x1c1f ;  /* 0x003c1f0007077f89 */ /* 0x000fee00000e0000 */
[----:B-1----:R-:W-:-:S05]  /*b300*/  @!P4 LEA R2, P5, R20, R2, 0x1 ;  /* 0x000000021402c211 */ /* 0x002fca00078a08ff */
[----:B------:R-:W-:Y:S02]  /*b310*/  @!P4 IMAD.X R3, RZ, RZ, R4, P5 ;  /* 0x000000ffff03c224 */ /* 0x000fe400028e0604 */
[----:B------:R-:W0:Y:S04]  /*b320*/  SHFL.IDX PT, R4, R8, RZ, 0x1c1f ;  /* 0x001c1fff08047589 */ /* 0x000e2800000e0000 */
[----:B------:R-:W-:Y:S04]  /*b330*/  @!P4 LDGSTS.E.BYPASS.LTC128B.128 [R26+0xf200], desc[UR60][R2.64], !P0 ;  /* 0x0f200000021acfae */ /* 0x000fe8000c101d7c */
[----:B------:R-:W-:Y:S04]  /*b340*/  @!P4 LDGSTS.E.BYPASS.LTC128B.128 [R26+0x12200], desc[UR60][R2.64+0x40], !P1 ;  /* 0x12200040021acfae */ /* 0x000fe8000c901d7c */
[----:B------:R1:W-:Y:S01]  /*b350*/  @!P4 LDGSTS.E.BYPASS.LTC128B.128 [R26+0x15200], desc[UR60][R2.64+0x80], !P2 ;  /* 0x15200080021acfae */ /* 0x0003e2000d101d7c */
[----:B0-----:R-:W-:-:S05]  /*b360*/  @!P3 LEA R4, P5, R20, R4, 0x1 ;  /* 0x000000041404b211 */ /* 0x001fca00078a08ff */
[----:B------:R-:W-:Y:S02]  /*b370*/  @!P3 IMAD.X R0, RZ, RZ, R0, P5 ;  /* 0x000000ffff00b224 */ /* 0x000fe400028e0600 */
[----:B-1----:R-:W-:Y:S02]  /*b380*/  @!P3 IMAD.MOV.U32 R2, RZ, RZ, R4 ;  /* 0x000000ffff02b224 */ /* 0x002fe400078e0004 */
[----:B------:R-:W-:-:S05]  /*b390*/  @!P3 IMAD.MOV.U32 R3, RZ, RZ, R0 ;  /* 0x000000ffff03b224 */ /* 0x000fca00078e0000 */
[----:B------:R0:W-:Y:S04]  /*b3a0*/  @!P3 LDGSTS.E.BYPASS.LTC128B.128 [R26+0xfa00], desc[UR60][R2.64], !P0 ;  /* 0x0fa00000021abfae */ /* 0x0001e8000c101d7c */
[----:B------:R0:W-:Y:S04]  /*b3b0*/  @!P3 LDGSTS.E.BYPASS.LTC128B.128 [R26+0x12a00], desc[UR60][R2.64+0x40], !P1 ;  /* 0x12a00040021abfae */ /* 0x0001e8000c901d7c */
[----:B------:R0:W-:Y:S02]  /*b3c0*/  @!P3 LDGSTS.E.BYPASS.LTC128B.128 [R26+0x15a00], desc[UR60][R2.64+0x80], !P2 ;  /* 0x15a00080021abfae */ /* 0x0001e4000d101d7c */
.L_x_10061:
[----:B------:R-:W2:Y:S01]  /*b3d0*/  LDL R0, [R1+0x18] ;  /* 0x0000180001007983 */ /* 0x000ea20000100800 */
[----:B------:R-:W-:-:S05]  /*b3e0*/  VIADD R6, R6, 0xa0 ;  /* 0x000000a006067836 */ /* 0x000fca0000000000 */
[----:B------:R-:W-:-:S13]  /*b3f0*/  ISETP.GE.AND P3, PT, R6, R5, PT ;  /* 0x000000050600720c */ /* 0x000fda0003f66270 */
[----:B0-----:R-:W-:-:S05]  /*b400*/  @!P3 LEA R2, P4, R20, R14, 0x1 ;  /* 0x0000000e1402b211 */ /* 0x001fca00078808ff */
[----:B------:R-:W-:-:S05]  /*b410*/  @!P3 IMAD.X R3, RZ, RZ, R7, P4 ;  /* 0x000000ffff03b224 */ /* 0x000fca00020e0607 */
[----:B------:R-:W-:Y:S01]  /*b420*/  @!PT LDS RZ, [RZ] ;  /* 0x00000000fffff984 */ /* 0x000fe20000000800 */
[----:B------:R-:W-:Y:S01]  /*b430*/  @!PT LDS RZ, [RZ] ;  /* 0x00000000fffff984 */ /* 0x000fe20000000800 */
[----:B------:R-:W-:Y:S01]  /*b440*/  @!PT LDS RZ, [RZ] ;  /* 0x00000000fffff984 */ /* 0x000fe20000000800 */
[----:B------:R0:W-:Y:S04]  /*b450*/  @!P3 LDGSTS.E.BYPASS.LTC128B.128 [R26+0x10200], desc[UR60][R2.64], !P0 ;  /* 0x10200000021abfae */ /* 0x0001e8000c101d7c */
[----:B------:R0:W-:Y:S04]  /*b460*/  @!P3 LDGSTS.E.BYPASS.LTC128B.128 [R26+0x13200], desc[UR60][R2.64+0x40], !P1 ;  /* 0x13200040021abfae */ /* 0x0001e8000c901d7c */
[----:B------:R0:W-:Y:S01]  /*b470*/  @!P3 LDGSTS.E.BYPASS.LTC128B.128 [R26+0x16200], desc[UR60][R2.64+0x80], !P2 ;  /* 0x16200080021abfae */ /* 0x0001e2000d101d7c */
        /* <DEDUP_REMOVED lines=12> */
[----:B01----:R-:W-:-:S12]  /*b540*/  @!P0 BRA `(.L_x_9963) ;  /* 0x00000034009c8947 */ /* 0x003fd80003800000 */
.L_x_10062:
[----:B------:R-:W-:Y:S05]  /*b550*/  BSYNC B0 ;  /* 0x0000000000007941 */ /* 0x000fea0003800000 */
.L_x_9962:
[----:B------:R-:W-:Y:S01]  /*b560*/  VIADD R8, R9, 0x31c00 ;  /* 0x00031c0009087836 */ /* 0x000fe20000000000 */
[----:B------:R-:W-:Y:S06]  /*b570*/  @!P1 BRA `(.L_x_9964) ;  /* 0x0000002000749947 */ /* 0x000fec0003800000 */
[----:B------:R-:W2:Y:S01]  /*b580*/  LDL R2, [R1] ;  /* 0x0000000001027983 */ /* 0x000ea20000100800 */
[----:B------:R-:W-:Y:S02]  /*b590*/  IMAD.MOV.U32 R3, RZ, RZ, 0x1 ;  /* 0x00000001ff037424 */ /* 0x000fe400078e00ff */
[----:B--2---:R-:W-:-:S05]  /*b5a0*/  IMAD.MOV R6, RZ, RZ, -R2 ;  /* 0x000000ffff067224 */ /* 0x004fca00078e0a02 */
[----:B------:R-:W-:-:S05]  /*b5b0*/  VIADDMNMX R6, R6, R3, 0xffffffff, !PT ;  /* 0xffffffff06067446 */ /* 0x000fca0007800103 */
[----:B0-----:R-:W-:-:S05]  /*b5c0*/  IMAD.IADD R0, R2, 0x1, R6 ;  /* 0x0000000102007824 */ /* 0x001fca00078e0206 */
[----:B------:R-:W-:-:S04]  /*b5d0*/  LOP3.LUT R0, R0, 0x1, RZ, 0xc0, !PT ;  /* 0x0000000100007812 */ /* 0x000fc800078ec0ff */
[----:B------:R-:W-:Y:S01]  /*b5e0*/  ISETP.NE.U32.AND P0, PT, R0, 0x1, PT ;  /* 0x000000010000780c */ /* 0x000fe20003f05070 */
[----:B------:R-:W-:-:S12]  /*b5f0*/  VIADD R0, R2, 0xfffffffe ;  /* 0xfffffffe02007836 */ /* 0x000fd80000000000 */
[----:B------:R-:W-:Y:S05]  /*b600*/  @P0 BRA `(.L_x_9965) ;  /* 0x0000000800c80947 */ /* 0x000fea0003800000 */
[----:B------:R-:W-:Y:S01]  /*b610*/  LOP3.LUT P2, RZ, R19, 0x2, RZ, 0xc0, !PT ;  /* 0x0000000213ff7812 */ /* 0x000fe2000784c0ff */
[----:B------:R-:W-:Y:S01]  /*b620*/  VIADD R7, R16, 0x1 ;  /* 0x0000000110077836 */ /* 0x000fe20000000000 */
[----:B------:R-:W-:Y:S04]  /*b630*/  BSSY B0, `(.L_x_9966) ;  /* 0x00000ab000007945 */ /* 0x000fe80003800000 */
[----:B------:R-:W-:-:S04]  /*b640*/  ISETP.NE.AND P0, PT, R7, 0x2, PT ;  /* 0x000000020700780c */ /* 0x000fc80003f05270 */
[----:B------:R-:W-:Y:S02]  /*b650*/  SEL R10, RZ, 0x1, P0 ;  /* 0x00000001ff0a7807 */ /* 0x000fe40000000000 */
[----:B------:R-:W-:Y:S02]  /*b660*/  SEL R7, R7, RZ, P0 ;  /* 0x000000ff07077207 */ /* 0x000fe40000000000 */
[----:B------:R-:W-:Y:S01]  /*b670*/  LOP3.LUT R10, R23, R10, RZ, 0x3c, !PT ;  /* 0x0000000a170a7212 */ /* 0x000fe200078e3cff */
[----:B------:R-:W-:Y:S06]  /*b680*/  @!P2 BRA `(.L_x_9967) ;  /* 0x000000080094a947 */ /* 0x000fec0003800000 */
[----:B------:R-:W-:Y:S01]  /*b690*/  LOP3.LUT P2, RZ, R19, 0x1, RZ, 0xc0, !PT ;  /* 0x0000000113ff7812 */ /* 0x000fe2000784c0ff */
[----:B------:R-:W-:-:S12]  /*b6a0*/  IMAD.MOV.U32 R5, RZ, RZ, R18 ;  /* 0x000000ffff057224 */ /* 0x000fd800078e0012 */
[----:B------:R-:W-:Y:S05]  /*b6b0*/  @!P2 BRA `(.L_x_9968) ;  /* 0x000000000048a947 */ /* 0x000fea0003800000 */
[----:B------:R-:W0:Y:S01]  /*b6c0*/  LDC R5, c[0x0][0x43c] ;  /* 0x00010f00ff057b82 */ /* 0x000e220000000800 */
[----:B------:R-:W-:Y:S01]  /*b6d0*/  ULDC.64 UR4, c[0x0][0x428] ;  /* 0x00010a0000047ab9 */ /* 0x000fe20000000a00 */
[----:B0-----:R-:W-:-:S13]  /*b6e0*/  ISETP.NE.AND P0, PT, R5, 0x1, PT ;  /* 0x000000010500780c */ /* 0x001fda0003f05270 */
[----:B------:R-:W0:Y:S02]  /*b6f0*/  @P0 LDC.64 R2, c[0x0][0x440] ;  /* 0x00011000ff020b82 */ /* 0x000e240000000a00 */
[----:B0-----:R-:W-:-:S04]  /*b700*/  @P0 IMAD.HI.U32 R4, R0, R2, RZ ;  /* 0x0000000200040227 */ /* 0x001fc800078e00ff */
[----:B------:R-:W-:Y:S01]  /*b710*/  IMAD.MOV.U32 R2, RZ, RZ, R0 ;  /* 0x000000ffff027224 */ /* 0x000fe200078e0000 */
[----:B------:R-:W-:Y:S01]  /*b720*/  @P0 SHF.R.U32.HI R2, RZ, R3, R4 ;  /* 0x00000003ff020219 */ /* 0x000fe20000011604 */
[----:B------:R-:W-:-:S04]  /*b730*/  IMAD R4, R25, UR4, RZ ;  /* 0x0000000419047c24 */ /* 0x000fc8000f8e02ff */
[----:B------:R-:W-:Y:S02]  /*b740*/  IMAD.MOV R3, RZ, RZ, -R2 ;  /* 0x000000ffff037224 */ /* 0x000fe400078e0a02 */
[----:B------:R-:W-:Y:S02]  /*b750*/  IMAD R4, R22, UR5, R4 ;  /* 0x0000000516047c24 */ /* 0x000fe4000f8e0204 */
[----:B------:R-:W-:Y:S01]  /*b760*/  IMAD R0, R5, R3, R0 ;  /* 0x0000000305007224 */ /* 0x000fe200078e0200 */
[----:B------:R-:W-:-:S03]  /*b770*/  SHF.R.S32.HI R3, RZ, 0x1f, R2 ;  /* 0x0000001fff037819 */ /* 0x000fc60000011402 */
[----:B------:R-:W-:Y:S01]  /*b780*/  IMAD.WIDE.U32 R2, R22, UR4, R2 ;  /* 0x0000000416027c25 */ /* 0x000fe2000f8e0002 */
[----:B------:R-:W-:-:S03]  /*b790*/  ULDC.64 UR4, c[0x0][0x418] ;  /* 0x0001060000047ab9 */ /* 0x000fc60000000a00 */
[----:B------:R-:W-:Y:S01]  /*b7a0*/  IMAD.IADD R3, R4, 0x1, R3 ;  /* 0x0000000104037824 */ /* 0x000fe200078e0203 */
[----:B------:R-:W-:-:S04]  /*b7b0*/  LEA R4, P0, R2, UR4, 0x2 ;  /* 0x0000000402047c11 */ /* 0x000fc8000f8010ff */
[----:B------:R-:W-:-:S06]  /*b7c0*/  LEA.HI.X R5, R2, UR5, R3, 0x2, P0 ;  /* 0x0000000502057c11 */ /* 0x000fcc00080f1403 */
[----:B------:R0:W5:Y:S03]  /*b7d0*/  LDG.E R5, desc[UR60][R4.64] ;  /* 0x0000003c04057981 */ /* 0x000166000c1e1900 */
.L_x_9968:
[----:B------:R-:W-:Y:S01]  /*b7e0*/  LEA R3, R7, UR36, 0x3 ;  /* 0x0000002407037c11 */ /* 0x000fe2000f8e18ff */
[----:B------:R-:W-:Y:S01]  /*b7f0*/  BSSY B1, `(.L_x_9969) ;  /* 0x0000004000017945 */ /* 0x000fe20003800000 */
[----:B------:R-:W-:-:S04]  /*b800*/  SHF.L.U32 R2, R10, 0x1f, RZ ;  /* 0x0000001f0a027819 */ /* 0x000fc800000006ff */
[----:B------:R-:W1:Y:S02]  /*b810*/  SYNCS.PHASECHK.TRANS64.TRYWAIT P0, [R3+URZ+0x31c40], R2 ;  /* 0x031c4002030075a7 */ /* 0x000e64000800017f */
[----:B-1----:R-:W-:Y:S05]  /*b820*/  @!P0 BRA `(.L_x_9970) ;  /* 0x0000003000f88947 */ /* 0x002fea0003800000 */
.L_x_10063:
[----:B------:R-:W-:Y:S05]  /*b830*/  BSYNC B1 ;  /* 0x0000000000017941 */ /* 0x000fea0003800000 */
.L_x_9969:
        /* <DEDUP_REMOVED lines=12> */
.L_x_9972:
[----:B------:R-:W-:Y:S05]  /*b900*/  BSYNC B1 ;  /* 0x0000000000017941 */ /* 0x000fea0003800000 */
.L_x_9971:
        /* <DEDUP_REMOVED lines=11> */
.L_x_9973:
        /* <DEDUP_REMOVED lines=16> */
.L_x_9974:
        /* <DEDUP_REMOVED lines=16> */
.L_x_9975:
        /* <DEDUP_REMOVED lines=15> */
.L_x_10064:
[----:B------:R-:W-:Y:S05]  /*bcb0*/  BSYNC B1 ;  /* 0x0000000000017941 */ /* 0x000fea0003800000 */
.L_x_9976:
[----:B------:R-:W-:Y:S01]  /*bcc0*/  BSSY B1, `(.L_x_9978) ;  /* 0x000000c000017945 */ /* 0x000fe20003800000 */
[----:B0-----:R-:W-:Y:S02]  /*bcd0*/  IMAD.MOV.U32 R2, RZ, RZ, 0x0 ;  /* 0x00000000ff027424 */ /* 0x001fe400078e00ff */
[----:B------:R-:W-:Y:S01]  /*bce0*/  IMAD.MOV.U32 R3, RZ, RZ, 0x14f00000 ;  /* 0x14f00000ff037424 */ /* 0x000fe200078e00ff */
[----:B------:R-:W-:Y:S06]  /*bcf0*/  @P1 BRA `(.L_x_9979) ;  /* 0x0000000000201947 */ /* 0x000fec0003800000 */
[----:B------:R-:W0:Y:S01]  /*bd00*/  S2R R4, SR_TID.X ;  /* 0x0000000000047919 */ /* 0x000e220000002100 */
[----:B------:R-:W-:Y:S01]  /*bd10*/  IMAD.MOV.U32 R11, RZ, RZ, 0x6c00 ;  /* 0x00006c00ff0b7424 */ /* 0x000fe200078e00ff */
[----:B0-----:R-:W-:Y:S02]  /*bd20*/  LOP3.LUT R13, R4, 0x1f, RZ, 0xc0, !PT ;  /* 0x0000001f040d7812 */ /* 0x001fe400078ec0ff */
[----:B------:R-:W-:Y:S02]  /*bd30*/  LEA R4, R16, UR36, 0x3 ;  /* 0x0000002410047c11 */ /* 0x000fe4000f8e18ff */
[----:B------:R-:W-:Y:S02]  /*bd40*/  ISETP.NE.AND P0, PT, R13, RZ, PT ;  /* 0x000000ff0d00720c */ /* 0x000fe40003f05270 */
[----:B------:R0:W-:Y:S11]  /*bd50*/  SYNCS.ARRIVE.TRANS64 RZ, [R4+URZ+0x31c50], R11 ;  /* 0x031c500b04ff79a7 */ /* 0x0001f6000800003f */
[----:B0-----:R-:W-:Y:S05]  /*bd60*/  @!P0 BRA `(.L_x_9979) ;  /* 0x0000000000048947 */ /* 0x001fea0003800000 */
[----:B------:R-:W-:Y:S01]  /*bd70*/  BPT.TRAP 0x1 ;  /* 0x000000040000795c */ /* 0x000fe20000300000 */
.L_x_9979:
[----:B------:R-:W-:Y:S05]  /*bd80*/  BSYNC B1 ;  /* 0x0000000000017941 */ /* 0x000fea0003800000 */
.L_x_9978:
[----:B------:R-:W-:Y:S01]  /*bd90*/  R2UR UR6, R2 ;  /* 0x00000000020672ca */ /* 0x000fe200000e0000 */
[C---:B------:R-:W-:Y:S01]  /*bda0*/  IMAD R11, R16.reuse, 0x6c00, R9 ;  /* 0x00006c00100b7824 */ /* 0x040fe200078e0209 */
[----:B------:R-:W-:Y:S01]  /*bdb0*/  R2UR UR7, R3 ;  /* 0x00000000030772ca */ /* 0x000fe200000e0000 */
[----:B------:R-:W-:Y:S01]  /*bdc0*/  UIADD3 UR4, UP0, UR38, 0x470, URZ ;  /* 0x0000047026047890 */ /* 0x000fe2000ff1e03f */
[----:B------:R-:W-:Y:S01]  /*bdd0*/  LEA R4, R16, UR36, 0x3 ;  /* 0x0000002410047c11 */ /* 0x000fe2000f8e18ff */
[----:B------:R-:W-:Y:S01]  /*bde0*/  VIADD R13, R11, 0x200 ;  /* 0x000002000b0d7836 */ /* 0x000fe20000000000 */
[----:B------:R-:W-:Y:S01]  /*bdf0*/  R2UR UR10, R12 ;  /* 0x000000000c0a72ca */ /* 0x000fe200000e0000 */
[----:B------:R-:W-:Y:S01]  /*be00*/  IMAD R12, R24, 0x90, RZ ;  /* 0x00000090180c7824 */ /* 0x000fe200078e02ff */
[----:B------:R-:W-:Y:S01]  /*be10*/  PLOP3.LUT P0, PT, PT, PT, PT, 0x80, 0x0 ;  /* 0x000000000000781c */ /* 0x000fe20003f0f070 */
[----:B------:R-:W-:Y:S01]  /*be20*/  VIADD R4, R4, 0x31c50 ;  /* 0x00031c5004047836 */ /* 0x000fe20000000000 */
[----:B------:R-:W-:-:S12]  /*be30*/  UIADD3.X UR5, URZ, UR39, URZ, UP0, !UPT ;  /* 0x000000273f057290 */ /* 0x000fd800087fe43f */
.L_x_9980:
        /* <DEDUP_REMOVED lines=15> */
.L_x_9981:
        /* <DEDUP_REMOVED lines=15> */
.L_x_9982:
        /* <DEDUP_REMOVED lines=10> */
[----:B------:R-:W-:Y:S02]  /*c0c0*/  IMAD.MOV.U32 R18, RZ, RZ, R5 ;  /* 0x000000ffff127224 */ /* 0x000fe400078e0005 */
[----:B------:R-:W-:-:S07]  /*c0d0*/  IMAD.MOV.U32 R24, RZ, RZ, R0 ;  /* 0x000000ffff187224 */ /* 0x000fce00078e0000 */
.L_x_9967:
[----:B------:R-:W-:Y:S05]  /*c0e0*/  BSYNC B0 ;  /* 0x0000000000007941 */ /* 0x000fea0003800000 */
.L_x_9966:
[----:B------:R-:W2:Y:S01]  /*c0f0*/  LDL.LU R0, [R1] ;  /* 0x0000000001007983 */ /* 0x000ea20000300800 */
[----:B------:R-:W-:Y:S02]  /*c100*/  IMAD.MOV.U32 R16, RZ, RZ, R7 ;  /* 0x000000ffff107224 */ /* 0x000fe400078e0007 */
[----:B------:R-:W-:Y:S02]  /*c110*/  IMAD.MOV.U32 R23, RZ, RZ, R10 ;  /* 0x000000ffff177224 */ /* 0x000fe400078e000a */
[----:B--2---:R-:W-:-:S07]  /*c120*/  VIADD R0, R0, 0xfffffffd ;  /* 0xfffffffd00007836 */ /* 0x004fce0000000000 */
.L_x_9965:
[----:B------:R-:W-:Y:S01]  /*c130*/  IMAD.MOV R3, RZ, RZ, -R6 ;  /* 0x000000ffff037224 */ /* 0x000fe200078e0a06 */
[----:B------:R-:W-:Y:S04]  /*c140*/  BSSY B0, `(.L_x_9964) ;  /* 0x0000160000007945 */ /* 0x000fe80003800000 */
[----:B------:R-:W-:-:S13]  /*c150*/  ISETP.NE.AND P0, PT, R28, R3, PT ;  /* 0x000000031c00720c */ /* 0x000fda0003f05270 */
[----:B------:R-:W-:Y:S05]  /*c160*/  @!P0 BRA `(.L_x_9983) ;  /* 0x0000001400748947 */ /* 0x000fea0003800000 */
[----:B------:R-:W-:-:S07]  /*c170*/  IMAD.MOV.U32 R4, RZ, RZ, R18 ;  /* 0x000000ffff047224 */ /* 0x000fce00078e0012 */
.L_x_10018:
        /* <DEDUP_REMOVED lines=22> */
[----:B------:R-:W-:Y:S01]  /*c2e0*/  IMAD.WIDE.U32 R2, R22, UR4, R2 ;  /* 0x0000000416027c25 */ /* 0x000fe2000f8e0002 */
[----:B------:R-:W-:-:S03]  /*c2f0*/  ULDC.64 UR4, c[0x0][0x418] ;  /* 0x0001060000047ab9 */ /* 0x000fc60000000a00 */
[----:B------:R-:W-:Y:S01]  /*c300*/  IMAD.IADD R3, R4, 0x1, R3 ;  /* 0x0000000104037824 */ /* 0x000fe200078e0203 */
[----:B------:R-:W-:Y:S01]  /*c310*/  LEA R4, P0, R2, UR4, 0x2 ;  /* 0x0000000402047c11 */ /* 0x000fe2000f8010ff */
[----:B------:R-:W-:-:S03]  /*c320*/  IMAD R10, R5, R10, R0 ;  /* 0x0000000a050a7224 */ /* 0x000fc600078e0200 */
[----:B------:R-:W-:-:S05]  /*c330*/  LEA.HI.X R5, R2, UR5, R3, 0x2, P0 ;  /* 0x0000000502057c11 */ /* 0x000fca00080f1403 */
[----:B------:R0:W5:Y:S04]  /*c340*/  LDG.E R4, desc[UR60][R4.64] ;  /* 0x0000003c04047981 */ /* 0x000168000c1e1900 */
.L_x_9986:
[----:B------:R-:W-:Y:S01]  /*c350*/  LEA R3, R6, UR36, 0x3 ;  /* 0x0000002406037c11 */ /* 0x000fe2000f8e18ff */
[----:B------:R-:W-:Y:S01]  /*c360*/  BSSY B2, `(.L_x_9987) ;  /* 0x0000004000027945 */ /* 0x000fe20003800000 */
[----:B------:R-:W-:-:S04]  /*c370*/  SHF.L.U32 R2, R7, 0x1f, RZ ;  /* 0x0000001f07027819 */ /* 0x000fc800000006ff */
[----:B------:R-:W1:Y:S02]  /*c380*/  SYNCS.PHASECHK.TRANS64.TRYWAIT P0, [R3+URZ+0x31c40], R2 ;  /* 0x031c4002030075a7 */ /* 0x000e64000800017f */
[----:B-1----:R-:W-:Y:S05]  /*c390*/  @!P0 BRA `(.L_x_9988) ;  /* 0x0000002800448947 */ /* 0x002fea0003800000 */
.L_x_10065:
[----:B------:R-:W-:Y:S05]  /*c3a0*/  BSYNC B2 ;  /* 0x0000000000027941 */ /* 0x000fea0003800000 */
.L_x_9987:
        /* <DEDUP_REMOVED lines=12> */
.L_x_9990:
[----:B------:R-:W-:Y:S05]  /*c470*/  BSYNC B2 ;  /* 0x0000000000027941 */ /* 0x000fea0003800000 */
.L_x_9989:
        /* <DEDUP_REMOVED lines=11> */
.L_x_9991:
        /* <DEDUP_REMOVED lines=16> */
.L_x_9992:
        /* <DEDUP_REMOVED lines=16> */
.L_x_9993:
        /* <DEDUP_REMOVED lines=15> */
.L_x_10066:
[----:B------:R-:W-:Y:S05]  /*c820*/  BSYNC B2 ;  /* 0x0000000000027941 */ /* 0x000fea0003800000 */
.L_x_9994:
        /* <DEDUP_REMOVED lines=11> */
.L_x_9997:
[----:B------:R-:W-:Y:S05]  /*c8e0*/  BSYNC B2 ;  /* 0x0000000000027941 */ /* 0x000fea0003800000 */
.L_x_9996:
        /* <DEDUP_REMOVED lines=10> */
.L_x_9998:
        /* <DEDUP_REMOVED lines=10> */
[----:B------:R-:W-:Y:S02]  /*ca30*/  R2UR UR6, R2 ;  /* 0x00000000020672ca */ /* 0x000fe400000e0000 */
[----:B------:R-:W-:Y:S02]  /*ca40*/  R2UR UR7, R3 ;  /* 0x00000000030772ca */ /* 0x000fe400000e0000 */
[----:B------:R-:W-:Y:S01]  /*ca50*/  R2UR UR10, R11 ;  /* 0x000000000b0a72ca */ /* 0x000fe200000e0000 */
[----:B------:R-:W-:Y:S01]  /*ca60*/  VIADD R11, R16, 0x2600 ;  /* 0x00002600100b7836 */ /* 0x000fe20000000000 */
[----:B------:R-:W-:-:S13]  /*ca70*/  PLOP3.LUT P0, PT, PT, PT, PT, 0x80, 0x0 ;  /* 0x000000000000781c */ /* 0x000fda0003f0f070 */
.L_x_9999:
        /* <DEDUP_REMOVED lines=15> */
.L_x_10000:
        /* <DEDUP_REMOVED lines=12> */
.L_x_9985:
[----:B------:R-:W-:Y:S05]  /*cc30*/  BSYNC B1 ;  /* 0x0000000000017941 */ /* 0x000fea0003800000 */
.L_x_9984:
        /* <DEDUP_REMOVED lines=9> */
[----:B------:R-:W-:-:S12]  /*ccd0*/  VIADD R10, R0, 0xffffffff ;  /* 0xffffffff000a7836 */ /* 0x000fd80000000000 */
[----:B------:R-:W-:Y:S05]  /*cce0*/  @!P1 BRA `(.L_x_10003) ;  /* 0x0000000000489947 */ /* 0x000fea0003800000 */
[----:B------:R-:W0:Y:S01]  /*ccf0*/  LDC R4, c[0x0][0x43c] ;  /* 0x00010f00ff047b82 */ /* 0x000e220000000800 */
        /* <DEDUP_REMOVED lines=9> */
[----:B------:R-:W-:-:S04]  /*cd90*/  IMAD R4, R25, UR4, RZ ;  /* 0x0000000419047c24 */ /* 0x000fc8000f8e02ff */
[C---:B------:R-:W-:Y:S02]  /*cda0*/  IMAD R4, R22.reuse, UR5, R4 ;  /* 0x0000000516047c24 */ /* 0x040fe4000f8e0204 */
[----:B------:R-:W-:Y:S01]  /*cdb0*/  IMAD.WIDE.U32 R2, R22, UR4, R2 ;  /* 0x0000000416027c25 */ /* 0x000fe2000f8e0002 */
[----:B------:R-:W-:-:S03]  /*cdc0*/  ULDC.64 UR4, c[0x0][0x418] ;  /* 0x0001060000047ab9 */ /* 0x000fc60000000a00 */
[----:B------:R-:W-:Y:S01]  /*cdd0*/  IMAD.IADD R3, R4, 0x1, R3 ;  /* 0x0000000104037824 */ /* 0x000fe200078e0203 */
[----:B------:R-:W-:-:S04]  /*cde0*/  LEA R4, P0, R2, UR4, 0x2 ;  /* 0x0000000402047c11 */ /* 0x000fc8000f8010ff */
[----:B------:R-:W-:-:S05]  /*cdf0*/  LEA.HI.X R5, R2, UR5, R3, 0x2, P0 ;  /* 0x0000000502057c11 */ /* 0x000fca00080f1403 */
[----:B------:R0:W5:Y:S04]  /*ce00*/  LDG.E R4, desc[UR60][R4.64] ;  /* 0x0000003c04047981 */ /* 0x000168000c1e1900 */
.L_x_10003:
[----:B------:R-:W-:Y:S01]  /*ce10*/  LEA R2, R16, UR36, 0x3 ;  /* 0x0000002410027c11 */ /* 0x000fe2000f8e18ff */
[----:B------:R-:W-:Y:S01]  /*ce20*/  BSSY B2, `(.L_x_10004) ;  /* 0x0000004000027945 */ /* 0x000fe20003800000 */
[----:B------:R-:W-:-:S04]  /*ce30*/  SHF.L.U32 R3, R23, 0x1f, RZ ;  /* 0x0000001f17037819 */ /* 0x000fc800000006ff */
[----:B------:R-:W1:Y:S02]  /*ce40*/  SYNCS.PHASECHK.TRANS64.TRYWAIT P0, [R2+URZ+0x31c40], R3 ;  /* 0x031c4003020075a7 */ /* 0x000e64000800017f */
[----:B-1----:R-:W-:Y:S05]  /*ce50*/  @!P0 BRA `(.L_x_10005) ;  /* 0x0000001c00bc8947 */ /* 0x002fea0003800000 */
.L_x_10067:
[----:B------:R-:W-:Y:S05]  /*ce60*/  BSYNC B2 ;  /* 0x0000000000027941 */ /* 0x000fea0003800000 */
.L_x_10004:
        /* <DEDUP_REMOVED lines=12> */
.L_x_10007:
[----:B------:R-:W-:Y:S05]  /*cf30*/  BSYNC B2 ;  /* 0x0000000000027941 */ /* 0x000fea0003800000 */
.L_x_10006:
        /* <DEDUP_REMOVED lines=12> */
.L_x_10008:
        /* <DEDUP_REMOVED lines=16> */
.L_x_10009:
        /* <DEDUP_REMOVED lines=16> */
.L_x_10010:
        /* <DEDUP_REMOVED lines=15> */
.L_x_10068:
[----:B------:R-:W-:Y:S05]  /*d2f0*/  BSYNC B2 ;  /* 0x0000000000027941 */ /* 0x000fea0003800000 */
.L_x_10011:
        /* <DEDUP_REMOVED lines=11> */
.L_x_10014:
[----:B------:R-:W-:Y:S05]  /*d3b0*/  BSYNC B2 ;  /* 0x0000000000027941 */ /* 0x000fea0003800000 */
.L_x_10013:
        /* <DEDUP_REMOVED lines=10> */
.L_x_10015:
        /* <DEDUP_REMOVED lines=15> */
.L_x_10016:
        /* <DEDUP_REMOVED lines=15> */
.L_x_10017:
        /* <DEDUP_REMOVED lines=12> */
.L_x_10002:
[----:B------:R-:W-:Y:S05]  /*d700*/  BSYNC B1 ;  /* 0x0000000000017941 */ /* 0x000fea0003800000 */
.L_x_10001:
[C---:B------:R-:W-:Y:S01]  /*d710*/  ISETP.GT.AND P0, PT, R0.reuse, 0x1, PT ;  /* 0x000000010000780c */ /* 0x040fe20003f04270 */
[----:B------:R-:W-:-:S12]  /*d720*/  VIADD R0, R0, 0xfffffffe ;  /* 0xfffffffe00007836 */ /* 0x000fd80000000000 */
[----:B------:R-:W-:Y:S05]  /*d730*/  @P0 BRA `(.L_x_10018) ;  /* 0xffffffe800900947 */ /* 0x000fea000383ffff */
.L_x_9983:
[----:B------:R-:W-:Y:S05]  /*d740*/  BSYNC B0 ;  /* 0x0000000000007941 */ /* 0x000fea0003800000 */
.L_x_9964:
[----:B------:R-:W-:Y:S01]  /*d750*/  LOP3.LUT P0, RZ, R19, 0x2, RZ, 0xc0, !PT ;  /* 0x0000000213ff7812 */ /* 0x000fe2000780c0ff */
[----:B------:R-:W-:-:S12]  /*d760*/  BSSY B0, `(.L_x_10019) ;  /* 0x0000047000007945 */ /* 0x000fd80003800000 */
[----:B------:R-:W-:Y:S05]  /*d770*/  @!P0 BRA `(.L_x_10020) ;  /* 0x0000000400148947 */ /* 0x000fea0003800000 */
[----:B0-----:R-:W0:Y:S01]  /*d780*/  S2R R0, SR_TID.X ;  /* 0x0000000000007919 */ /* 0x001e220000002100 */
[----:B------:R-:W-:Y:S01]  /*d790*/  LEA R3, R16, UR36, 0x3 ;  /* 0x0000002410037c11 */ /* 0x000fe2000f8e18ff */
[----:B------:R-:W-:Y:S01]  /*d7a0*/  BSSY B1, `(.L_x_10021) ;  /* 0x0000006000017945 */ /* 0x000fe20003800000 */
[----:B0-----:R-:W-:Y:S02]  /*d7b0*/  LOP3.LUT R2, R0, 0x7f, RZ, 0xc0, !PT ;  /* 0x0000007f00027812 */ /* 0x001fe400078ec0ff */
[----:B------:R-:W-:Y:S02]  /*d7c0*/  SHF.L.U32 R0, R23, 0x1f, RZ ;  /* 0x0000001f17007819 */ /* 0x000fe400000006ff */
[----:B------:R-:W-:Y:S02]  /*d7d0*/  ISETP.NE.AND P1, PT, R2, RZ, PT ;  /* 0x000000ff0200720c */ /* 0x000fe40003f25270 */
[----:B------:R-:W0:Y:S02]  /*d7e0*/  SYNCS.PHASECHK.TRANS64.TRYWAIT P0, [R3+URZ+0x31c60], R0 ;  /* 0x031c6000030075a7 */ /* 0x000e24000800017f */
[----:B0-----:R-:W-:Y:S09]  /*d7f0*/  @!P0 BRA `(.L_x_10022) ;  /* 0x00000014007c8947 */ /* 0x001ff20003800000 */
.L_x_10069:
[----:B------:R-:W-:Y:S05]  /*d800*/  BSYNC B1 ;  /* 0x0000000000017941 */ /* 0x000fea0003800000 */
.L_x_10021:
        /* <DEDUP_REMOVED lines=9> */
.L_x_10024:
[----:B------:R-:W-:Y:S05]  /*d8a0*/  BSYNC B1 ;  /* 0x0000000000017941 */ /* 0x000fea0003800000 */
.L_x_10023:
[----:B------:R-:W-:Y:S01]  /*d8b0*/  IMAD R9, R16, 0x6c00, R9 ;  /* 0x00006c0010097824 */ /* 0x000fe200078e0209 */
[----:B------:R-:W-:Y:S01]  /*d8c0*/  UIADD3 UR4, UP0, UR38, 0x470, URZ ;  /* 0x0000047026047890 */ /* 0x000fe2000ff1e03f */
[----:B0-----:R-:W-:Y:S01]  /*d8d0*/  VIADD R0, R3, 0x31c50 ;  /* 0x00031c5003007836 */ /* 0x001fe20000000000 */
[----:B------:R-:W-:Y:S01]  /*d8e0*/  PLOP3.LUT P0, PT, PT, PT, PT, 0x80, 0x0 ;  /* 0x000000000000781c */ /* 0x000fe20003f0f070 */
[----:B------:R-:W-:Y:S01]  /*d8f0*/  IMAD R3, R24, 0x90, RZ ;  /* 0x0000009018037824 */ /* 0x000fe200078e02ff */
[----:B------:R-:W-:Y:S01]  /*d900*/  UIADD3.X UR5, URZ, UR39, URZ, UP0, !UPT ;  /* 0x000000273f057290 */ /* 0x000fe200087fe43f */
[----:B------:R-:W-:Y:S01]  /*d910*/  VIADD R2, R9, 0x200 ;  /* 0x0000020009027836 */ /* 0x000fe20000000000 */
[----:B------:R-:W-:Y:S01]  /*d920*/  UMOV UR6, 0x0 ;  /* 0x0000000000067882 */ /* 0x000fe20000000000 */
[----:B------:R-:W-:Y:S01]  /*d930*/  UMOV UR7, 0x14f00000 ;  /* 0x14f0000000077882 */ /* 0x000fe20000000000 */
[----:B------:R-:W-:-:S08]  /*d940*/  UMOV UR10, URZ ;  /* 0x0000003f000a7c82 */ /* 0x000fd00008000000 */
.L_x_10025:
        /* <DEDUP_REMOVED lines=15> */
.L_x_10026:
        /* <DEDUP_REMOVED lines=15> */
.L_x_10027:
        /* <DEDUP_REMOVED lines=10> */
.L_x_10020:
[----:B------:R-:W-:Y:S05]  /*dbd0*/  BSYNC B0 ;  /* 0x0000000000007941 */ /* 0x000fea0003800000 */
.L_x_10019:
[----:B------:R-:W2:Y:S01]  /*dbe0*/  LDL.LU R4, [R1+0x4] ;  /* 0x0000040001047983 */ /* 0x000ea20000300800 */
[----:B------:R-:W-:-:S03]  /*dbf0*/  ULDC UR4, c[0x0][0xc34] ;  /* 0x00030d0000047ab9 */ /* 0x000fc60000000800 */
[----:B------:R-:W3:Y:S01]  /*dc00*/  LDL.LU R2, [R1+0x18] ;  /* 0x0000180001027983 */ /* 0x000ee20000300800 */
[----:B------:R-:W-:-:S05]  /*dc10*/  VIADD R16, R16, 0x1 ;  /* 0x0000000110107836 */ /* 0x000fca0000000000 */
[----:B------:R-:W-:-:S04]  /*dc20*/  ISETP.NE.AND P0, PT, R16, 0x2, PT ;  /* 0x000000021000780c */ /* 0x000fc80003f05270 */
[----:B0-----:R-:W-:Y:S02]  /*dc30*/  SEL R0, RZ, 0x1, P0 ;  /* 0x00000001ff007807 */ /* 0x001fe40000000000 */
[----:B------:R-:W-:Y:S02]  /*dc40*/  SEL R16, R16, RZ, P0 ;  /* 0x000000ff10107207 */ /* 0x000fe40000000000 */
[----:B------:R-:W-:Y:S01]  /*dc50*/  LOP3.LUT R23, R23, R0, RZ, 0x3c, !PT ;  /* 0x0000000017177212 */ /* 0x000fe200078e3cff */
[----:B--2---:R-:W-:Y:S02]  /*dc60*/  VIADD R4, R4, UR37 ;  /* 0x0000002504047c36 */ /* 0x004fe40008000000 */
[----:B---3--:R-:W-:-:S03]  /*dc70*/  VIADD R2, R2, 0x1 ;  /* 0x0000000102027836 */ /* 0x008fc60000000000 */
[----:B------:R1:W-:Y:S01]  /*dc80*/  STL [R1+0x4], R4 ;  /* 0x0000040401007387 */ /* 0x0003e20000100800 */
[----:B------:R-:W-:-:S03]  /*dc90*/  ISETP.GE.AND P1, PT, R4, UR4, PT ;  /* 0x0000000404007c0c */ /* 0x000fc6000bf26270 */
[----:B------:R1:W-:Y:S10]  /*dca0*/  STL [R1+0x18], R2 ;  /* 0x0000180201007387 */ /* 0x0003f40000100800 */
[----:B-1----:R-:W-:Y:S05]  /*dcb0*/  @!P1 BRA `(.L_x_10028) ;  /* 0xffffffc000489947 */ /* 0x002fea000383ffff */
[----:B------:R-:W-:-:S07]  /*dcc0*/  LOP3.LUT R0, R2, 0x1, RZ, 0xc, !PT ;  /* 0x0000000102007812 */ /* 0x000fce00078e0cff */
.L_x_9950:
[----:B------:R-:W0:Y:S01]  /*dcd0*/  S2R R3, SR_CgaCtaId ;  /* 0x0000000000037919 */ /* 0x000e220000008800 */
[----:B------:R-:W-:Y:S01]  /*dce0*/  MOV R2, 0x400 ;  /* 0x0000040000027802 */ /* 0x000fe20000000f00 */
[----:B------:R-:W-:Y:S01]  /*dcf0*/  BSSY B0, `(.L_x_10029) ;  /* 0x0000005000007945 */ /* 0x000fe20003800000 */
[----:B------:R-:W-:Y:S02]  /*dd00*/  SHF.L.U32 R0, R0, 0x1f, RZ ;  /* 0x0000001f00007819 */ /* 0x000fe400000006ff */
[----:B0-----:R-:W-:-:S04]  /*dd10*/  LEA R7, R3, R2, 0x18 ;  /* 0x0000000203077211 */ /* 0x001fc800078ec0ff */
[----:B------:R-:W0:Y:S02]  /*dd20*/  SYNCS.PHASECHK.TRANS64.TRYWAIT P0, [R7+URZ+0x31c20], R0 ;  /* 0x031c2000070075a7 */ /* 0x000e24000800017f */
[----:B0-----:R-:W-:Y:S05]  /*dd30*/  @!P0 BRA `(.L_x_10030) ;  /* 0x0000001000408947 */ /* 0x001fea0003800000 */
.L_x_10070:
[----:B------:R-:W-:Y:S05]  /*dd40*/  BSYNC B0 ;  /* 0x0000000000007941 */ /* 0x000fea0003800000 */
.L_x_10029:
[----:B------:R-:W-:-:S03]  /*dd50*/  UMOV UR4, 0xffffffff ;  /* 0xffffffff00047882 */ /* 0x000fc60000000000 */
[----:B------:R-:W-:Y:S05]  /*dd60*/  BRA.DIV UR4, `(.L_x_10031) ;  /* 0x0000001204487947 */ /* 0x000fea000b800000 */
[----:B0-----:R-:W0:Y:S02]  /*dd70*/  S2R R0, SR_TID.X ;  /* 0x0000000000007919 */ /* 0x001e240000002100 */
[----:B0-----:R-:W-:-:S04]  /*dd80*/  SHF.R.U32.HI R0, RZ, 0x5, R0 ;  /* 0x00000005ff007819 */ /* 0x001fc80000011600 */
[----:B------:R-:W-:-:S05]  /*dd90*/  LOP3.LUT R0, R0, 0x3, RZ, 0xc0, !PT ;  /* 0x0000000300007812 */ /* 0x000fca00078ec0ff */
[----:B------:R0:W1:Y:S02]  /*dda0*/  SHFL.IDX PT, R14, R0, RZ, 0x1f ;  /* 0x00001fff000e7589 */ /* 0x00006400000e0000 */
.L_x_10073:
[----:B-1----:R-:W-:Y:S01]  /*ddb0*/  ISETP.NE.AND P0, PT, R14, RZ, PT ;  /* 0x000000ff0e00720c */ /* 0x002fe20003f05270 */
[----:B------:R-:W-:-:S12]  /*ddc0*/  BSSY B0, `(.L_x_10032) ;  /* 0x0000024000007945 */ /* 0x000fd80003800000 */
[----:B------:R-:W-:Y:S05]  /*ddd0*/  @P0 BRA `(.L_x_10033) ;  /* 0x0000000000880947 */ /* 0x000fea0003800000 */
[----:B------:R-:W-:-:S03]  /*dde0*/  UMOV UR4, 0xffffffff ;  /* 0xffffffff00047882 */ /* 0x000fc60000000000 */
[----:B------:R-:W-:Y:S05]  /*ddf0*/  BRA.DIV UR4, `(.L_x_10034) ;  /* 0x0000001204587947 */ /* 0x000fea000b800000 */
[----:B------:R-:W-:-:S13]  /*de00*/  ELECT P6, URZ, PT ;  /* 0x00000000003f782f */ /* 0x000fda00038c0000 */
.L_x_10076:
[----:B------:R-:W-:Y:S05]  /*de10*/  @!P6 BRA `(.L_x_10033) ;  /* 0x000000000078e947 */ /* 0x000fea0003800000 */
[----:B0-----:R-:W2:Y:S02]  /*de20*/  LDL.LU R0, [R1+0x24] ;  /* 0x0000240001007983 */ /* 0x001ea40000300800 */
[----:B--2---:R-:W-:-:S04]  /*de30*/  LOP3.LUT R0, R0, 0x2, RZ, 0xfc, !PT ;  /* 0x0000000200007812 */ /* 0x004fc800078efcff */
[----:B------:R-:W-:-:S13]  /*de40*/  ISETP.NE.AND P2, PT, R0, 0x3, PT ;  /* 0x000000030000780c */ /* 0x000fda0003f45270 */
[----:B------:R-:W-:Y:S05]  /*de50*/  @!P2 BRA `(.L_x_10035) ;  /* 0x000000000004a947 */ /* 0x000fea0003800000 */
[----:B------:R-:W-:Y:S01]  /*de60*/  BPT.TRAP 0x1 ;  /* 0x000000040000795c */ /* 0x000fe20000300000 */
.L_x_10035:
[----:B------:R-:W-:Y:S01]  /*de70*/  VIADD R3, R7, 0x31c40 ;  /* 0x00031c4007037836 */ /* 0x000fe20000000000 */
[----:B------:R-:W-:Y:S01]  /*de80*/  SHF.L.U32 R4, R23, 0x1f, RZ ;  /* 0x0000001f17047819 */ /* 0x000fe200000006ff */
[C---:B------:R-:W-:Y:S02]  /*de90*/  VIADD R0, R16.reuse, 0x1 ;  /* 0x0000000110007836 */ /* 0x040fe40000000000 */
[----:B------:R-:W-:-:S03]  /*dea0*/  IMAD R5, R16, 0x8, R3 ;  /* 0x0000000810057824 */ /* 0x000fc600078e0203 */
        /* <DEDUP_REMOVED lines=8> */
.L_x_10077:
[----:B------:R-:W1:Y:S02]  /*df30*/  SYNCS.PHASECHK.TRANS64.TRYWAIT P0, [R3+URZ], R0 ;  /* 0x00000000030075a7 */ /* 0x000e64000800017f */
[----:B-1----:R-:W-:Y:S05]  /*df40*/  @!P0 BRA `(.L_x_10037) ;  /* 0x0000001000388947 */ /* 0x002fea0003800000 */
.L_x_10078:
[----:B------:R-:W-:Y:S05]  /*df50*/  @!P2 BRA `(.L_x_10038) ;  /* 0x000000000004a947 */ /* 0x000fea0003800000 */
[----:B------:R-:W-:Y:S01]  /*df60*/  BPT.TRAP 0x1 ;  /* 0x000000040000795c */ /* 0x000fe20000300000 */
.L_x_10038:
[----:B-1----:R-:W-:-:S04]  /*df70*/  VIADD R3, R7, 0x31c60 ;  /* 0x00031c6007037836 */ /* 0x002fc80000000000 */
[----:B0-----:R-:W-:-:S04]  /*df80*/  IMAD R5, R16, 0x8, R3 ;  /* 0x0000000810057824 */ /* 0x001fc800078e0203 */
[----:B------:R-:W0:Y:S02]  /*df90*/  SYNCS.PHASECHK.TRANS64.TRYWAIT P0, [R5+URZ], R4 ;  /* 0x00000004050075a7 */ /* 0x000e24000800017f */
[----:B0-----:R-:W-:Y:S05]  /*dfa0*/  @!P0 BRA `(.L_x_10039) ;  /* 0x0000001000348947 */ /* 0x001fea0003800000 */
.L_x_10079:
[----:B------:R-:W-:-:S07]  /*dfb0*/  IMAD R3, R6, 0x8, R3 ;  /* 0x0000000806037824 */ /* 0x000fce00078e0203 */
.L_x_10040:
[----:B-1----:R1:W2:Y:S02]  /*dfc0*/  SYNCS.PHASECHK.TRANS64.TRYWAIT P0, [R3+URZ], R0 ;  /* 0x00000000030075a7 */ /* 0x0022a4000800017f */
[----:B--2---:R-:W-:Y:S05]  /*dfd0*/  @!P0 NANOSLEEP.SYNCS 0x989680 ;  /* 0x009896800000895d */ /* 0x004fea0003900000 */
[----:B------:R-:W2:Y:S02]  /*dfe0*/  @!P0 SYNCS.PHASECHK.TRANS64 P0, [R3+URZ], R0 ;  /* 0x00000000030085a7 */ /* 0x000ea4000800007f */
[----:B--2---:R-:W-:Y:S05]  /*dff0*/  @!P0 BRA `(.L_x_10040) ;  /* 0xfffffffc00f08947 */ /* 0x004fea000383ffff */
.L_x_10033:
[----:B------:R-:W-:Y:S05]  /*e000*/  BSYNC B0 ;  /* 0x0000000000007941 */ /* 0x000fea0003800000 */
.L_x_10032:
[----:B------:R-:W-:Y:S05]  /*e010*/  EXIT ;  /* 0x000000000000794d */ /* 0x000fea0003800000 */
.L_x_9926:
[----:B0-----:R-:W-:-:S04]  /*e020*/  IMAD.U32 R3, RZ, RZ, UR37 ;  /* 0x00000025ff037e24 */ /* 0x001fc8000f8e00ff */
[----:B------:R0:W1:Y:S03]  /*e030*/  SYNCS.PHASECHK.TRANS64.TRYWAIT P1, [R3+URZ+0x31c00], R0 ;  /* 0x031c0000030075a7 */ /* 0x000066000802017f */
[----:B-1----:R-:W-:Y:S05]  /*e040*/  @!P1 NANOSLEEP.SYNCS 0x989680 ;  /* 0x009896800000995d */ /* 0x002fea0003900000 */
[----:B------:R-:W1:Y:S02]  /*e050*/  @!P1 SYNCS.PHASECHK.TRANS64 P1, [R3+URZ+0x31c00], R0 ;  /* 0x031c0000030095a7 */ /* 0x000e64000802007f */
[----:B-1----:R-:W-:Y:S05]  /*e060*/  @!P1 BRA `(.L_x_9926) ;  /* 0xfffffffc00ec9947 */ /* 0x002fea000383ffff */
[----:B------:R-:W-:Y:S05]  /*e070*/  BRA `(.L_x_10041) ;  /* 0xffffff3000907947 */ /* 0x000fea000383ffff */
.L_x_9930:
[----:B-1----:R1:W2:Y:S02]  /*e080*/  SYNCS.PHASECHK.TRANS64.TRYWAIT P2, [R4+URZ+0x31c30], R3 ;  /* 0x031c3003040075a7 */ /* 0x0022a4000804017f */
[----:B--2---:R-:W-:Y:S05]  /*e090*/  @!P2 NANOSLEEP.SYNCS 0x989680 ;  /* 0x009896800000a95d */ /* 0x004fea0003900000 */
[----:B------:R-:W2:Y:S02]  /*e0a0*/  @!P2 SYNCS.PHASECHK.TRANS64 P2, [R4+URZ+0x31c30], R3 ;  /* 0x031c30030400a5a7 */ /* 0x000ea4000804007f */
[----:B--2---:R-:W-:Y:S05]  /*e0b0*/  @!P2 BRA `(.L_x_9930) ;  /* 0xfffffffc00f0a947 */ /* 0x004fea000383ffff */
[----:B------:R-:W-:Y:S05]  /*e0c0*/  BRA `(.L_x_9929) ;  /* 0xffffff3000b47947 */ /* 0x000fea000383ffff */
.L_x_9935:
[----:B-1----:R-:W-:-:S04]  /*e0d0*/  IMAD.U32 R3, RZ, RZ, UR4 ;  /* 0x00000004ff037e24 */ /* 0x002fc8000f8e00ff */
[----:B------:R1:W2:Y:S03]  /*e0e0*/  SYNCS.PHASECHK.TRANS64.TRYWAIT P2, [R3+URZ+0x31c30], R0 ;  /* 0x031c3000030075a7 */ /* 0x0002a6000804017f */
[----:B--2---:R-:W-:Y:S05]  /*e0f0*/  @!P2 NANOSLEEP.SYNCS 0x989680 ;  /* 0x009896800000a95d */ /* 0x004fea0003900000 */
[----:B------:R-:W2:Y:S02]  /*e100*/  @!P2 SYNCS.PHASECHK.TRANS64 P2, [R3+URZ+0x31c30], R0 ;  /* 0x031c30000300a5a7 */ /* 0x000ea4000804007f */
[----:B--2---:R-:W-:Y:S05]  /*e110*/  @!P2 BRA `(.L_x_9935) ;  /* 0xfffffffc00eca947 */ /* 0x004fea000383ffff */
[----:B------:R-:W-:Y:S05]  /*e120*/  BRA `(.L_x_9932) ;  /* 0xffffff68009c7947 */ /* 0x000fea000383ffff */
.L_x_9939:
[----:B-1----:R-:W-:-:S04]  /*e130*/  IMAD.U32 R3, RZ, RZ, UR4 ;  /* 0x00000004ff037e24 */ /* 0x002fc8000f8e00ff */
[----:B------:R1:W2:Y:S03]  /*e140*/  SYNCS.PHASECHK.TRANS64.TRYWAIT P2, [R3+URZ+0x31c50], R0 ;  /* 0x031c5000030075a7 */ /* 0x0002a6000804017f */
[----:B--2---:R-:W-:Y:S05]  /*e150*/  @!P2 NANOSLEEP.SYNCS 0x989680 ;  /* 0x009896800000a95d */ /* 0x004fea0003900000 */
[----:B------:R-:W2:Y:S02]  /*e160*/  @!P2 SYNCS.PHASECHK.TRANS64 P2, [R3+URZ+0x31c50], R0 ;  /* 0x031c50000300a5a7 */ /* 0x000ea4000804007f */
[----:B--2---:R-:W-:Y:S05]  /*e170*/  @!P2 BRA `(.L_x_9939) ;  /* 0xfffffffc00eca947 */ /* 0x004fea000383ffff */
[----:B------:R-:W-:Y:S05]  /*e180*/  BRA `(.L_x_9936) ;  /* 0xffffff8000347947 */ /* 0x000fea000383ffff */
.L_x_9944:
[----:B--2---:R-:W-:-:S04]  /*e190*/  IMAD.U32 R5, RZ, RZ, UR12 ;  /* 0x0000000cff057e24 */ /* 0x004fc8000f8e00ff */
[----:B------:R2:W3:Y:S03]  /*e1a0*/  SYNCS.PHASECHK.TRANS64.TRYWAIT P0, [R5+URZ+0x31c50], R4 ;  /* 0x031c5004050075a7 */ /* 0x0004e6000800017f */
[----:B---3--:R-:W-:Y:S05]  /*e1b0*/  @!P0 NANOSLEEP.SYNCS 0x989680 ;  /* 0x009896800000895d */ /* 0x008fea0003900000 */
[----:B------:R-:W3:Y:S02]  /*e1c0*/  @!P0 SYNCS.PHASECHK.TRANS64 P0, [R5+URZ+0x31c50], R4 ;  /* 0x031c5004050085a7 */ /* 0x000ee4000800007f */
[----:B---3--:R-:W-:Y:S05]  /*e1d0*/  @!P0 BRA `(.L_x_9944) ;  /* 0xfffffffc00ec8947 */ /* 0x008fea000383ffff */
[----:B------:R-:W-:Y:S05]  /*e1e0*/  BRA `(.L_x_9943) ;  /* 0xffffffa0000c7947 */ /* 0x000fea000383ffff */
.L_x_9954:
        /* <DEDUP_REMOVED lines=11> */
.L_x_10043:
[----:B------:R-:W-:Y:S05]  /*e2a0*/  BSYNC B0 ;  /* 0x0000000000007941 */ /* 0x000fea0003800000 */
.L_x_10042:
[----:B------:R-:W-:Y:S05]  /*e2b0*/  BRA `(.L_x_10044) ;  /* 0xffffffc000707947 */ /* 0x000fea000383ffff */
.L_x_9956:
[----:B------:R-:W-:Y:S01]  /*e2c0*/  BSSY B0, `(.L_x_10045) ;  /* 0x0000006000007945 */ /* 0x000fe20003800000 */
[----:B------:R-:W-:-:S07]  /*e2d0*/  IMAD.MOV.U32 R15, RZ, RZ, -0x1 ;  /* 0xffffffffff0f7424 */ /* 0x000fce00078e00ff */
[----:B0-----:R-:W-:Y:S05]  /*e2e0*/  WARPSYNC.COLLECTIVE R15, `(.L_x_10046) ;  /* 0x000000000f0c7348 */ /* 0x001fea0003c00000 */
[----:B------:R-:W-:Y:S02]  /*e2f0*/  ELECT P6, UR62, PT ;  /* 0x00000000003e782f */ /* 0x000fe400038c0000 */
[----:B------:R-:W-:Y:S01]  /*e300*/  MOV R14, UR62 ;  /* 0x0000003e000e7c02 */ /* 0x000fe20008000f00 */
[----:B0-----:R-:W-:Y:S10]  /*e310*/  ENDCOLLECTIVE ;  /* 0x000000000000791b */ /* 0x001ff40003800000 */
.L_x_10046:
[----:B------:R-:W-:Y:S05]  /*e320*/  BSYNC B0 ;  /* 0x0000000000007941 */ /* 0x000fea0003800000 */
.L_x_10045:
[----:B------:R-:W-:Y:S05]  /*e330*/  BRA `(.L_x_10047) ;  /* 0xffffffc000707947 */ /* 0x000fea000383ffff */
.L_x_9958:
[----:B0-----:R0:W1:Y:S02]  /*e340*/  SYNCS.PHASECHK.TRANS64.TRYWAIT P0, [R3+URZ+0x31c40], R0 ;  /* 0x031c4000030075a7 */ /* 0x001064000800017f */
[----:B-1----:R-:W-:Y:S05]  /*e350*/  @!P0 NANOSLEEP.SYNCS 0x989680 ;  /* 0x009896800000895d */ /* 0x002fea0003900000 */
[----:B------:R-:W1:Y:S02]  /*e360*/  @!P0 SYNCS.PHASECHK.TRANS64 P0, [R3+URZ+0x31c40], R0 ;  /* 0x031c4000030085a7 */ /* 0x000e64000800007f */
[----:B-1----:R-:W-:Y:S05]  /*e370*/  @!P0 BRA `(.L_x_9958) ;  /* 0xfffffffc00f08947 */ /* 0x002fea000383ffff */
[----:B------:R-:W-:Y:S05]  /*e380*/  BRA `(.L_x_10048) ;  /* 0xffffffc000cc7947 */ /* 0x000fea000383ffff */
.L_x_9961:
[----:B------:R-:W-:Y:S02]  /*e390*/  IMAD.MOV.U32 R13, RZ, RZ, R4 ;  /* 0x000000ffff0d7224 */ /* 0x000fe400078e0004 */
[----:B------:R-:W-:Y:S02]  /*e3a0*/  IMAD.MOV.U32 R12, RZ, RZ, RZ ;  /* 0x000000ffff0c7224 */ /* 0x000fe400078e00ff */
[----:B------:R-:W-:Y:S02]  /*e3b0*/  IMAD.MOV.U32 R11, RZ, RZ, 0x1c1f ;  /* 0x00001c1fff0b7424 */ /* 0x000fe400078e00ff */
[----:B------:R-:W-:Y:S02]  /*e3c0*/  IMAD.MOV.U32 R15, RZ, RZ, -0x1 ;  /* 0xffffffffff0f7424 */ /* 0x000fe400078e00ff */
[----:B------:R-:W-:-:S07]  /*e3d0*/  IMAD R6, R6, 0xc0, R9 ;  /* 0x000000c006067824 */ /* 0x000fce00078e0209 */
[----:B------:R-:W-:Y:S05]  /*e3e0*/  WARPSYNC.COLLECTIVE R15, `(.L_x_10049) ;  /* 0x000000000f087348 */ /* 0x000fea0003c00000 */
[----:B------:R0:W1:Y:S02]  /*e3f0*/  SHFL.IDX P6, R14, R13, R12, R11 ;  /* 0x0000000c0d0e7389 */ /* 0x00006400000c000b */
[----:B01----:R-:W-:Y:S01]  /*e400*/  ENDCOLLECTIVE ;  /* 0x000000000000791b */ /* 0x003fe20003800000 */
.L_x_10049:
[----:B------:R-:W-:Y:S02]  /*e410*/  IMAD.MOV.U32 R13, RZ, RZ, R0 ;  /* 0x000000ffff0d7224 */ /* 0x000fe400078e0000 */
[----:B------:R-:W-:-:S07]  /*e420*/  IMAD.MOV.U32 R2, RZ, RZ, R14 ;  /* 0x000000ffff027224 */ /* 0x000fce00078e000e */
[----:B------:R-:W-:Y:S05]  /*e430*/  WARPSYNC.COLLECTIVE R15, `(.L_x_10050) ;  /* 0x000000000f087348 */ /* 0x000fea0003c00000 */
[----:B------:R0:W1:Y:S02]  /*e440*/  SHFL.IDX P6, R14, R13, R12, R11 ;  /* 0x0000000c0d0e7389 */ /* 0x00006400000c000b */
[----:B01----:R-:W-:Y:S01]  /*e450*/  ENDCOLLECTIVE ;  /* 0x000000000000791b */ /* 0x003fe20003800000 */
.L_x_10050:
[----:B------:R-:W-:Y:S02]  /*e460*/  ULDC UR4, c[0x0][0x288] ;  /* 0x0000a20000047ab9 */ /* 0x000fe40000000800 */
[----:B------:R-:W-:Y:S02]  /*e470*/  IMAD R5, R10, UR4, RZ ;  /* 0x000000040a057c24 */ /* 0x000fe4000f8e02ff */
[----:B------:R-:W-:-:S03]  /*e480*/  VIADD R10, R6, 0x20 ;  /* 0x00000020060a7836 */ /* 0x000fc60000000000 */
[----:B------:R-:W-:Y:S01]  /*e490*/  ISETP.GE.AND P4, PT, R6, R5, PT ;  /* 0x000000050600720c */ /* 0x000fe20003f86270 */
[----:B------:R-:W-:Y:S02]  /*e4a0*/  IMAD.MOV.U32 R13, RZ, RZ, R4 ;  /* 0x000000ffff0d7224 */ /* 0x000fe400078e0004 */
[----:B------:R-:W-:Y:S02]  /*e4b0*/  IMAD.MOV.U32 R12, RZ, RZ, 0x1 ;  /* 0x00000001ff0c7424 */ /* 0x000fe400078e00ff */
[----:B------:R-:W-:-:S08]  /*e4c0*/  IMAD.MOV.U32 R3, RZ, RZ, R14 ;  /* 0x000000ffff037224 */ /* 0x000fd000078e000e */
[----:B------:R-:W-:Y:S05]  /*e4d0*/  WARPSYNC.COLLECTIVE R15, `(.L_x_10051) ;  /* 0x000000000f087348 */ /* 0x000fea0003c00000 */
[----:B------:R0:W1:Y:S02]  /*e4e0*/  SHFL.IDX P6, R14, R13, R12, R11 ;  /* 0x0000000c0d0e7389 */ /* 0x00006400000c000b */
[----:B01----:R-:W-:Y:S01]  /*e4f0*/  ENDCOLLECTIVE ;  /* 0x000000000000791b */ /* 0x003fe20003800000 */
.L_x_10051:
[----:B------:R-:W-:-:S05]  /*e500*/  @!P4 LEA R3, P3, R20, R3, 0x1 ;  /* 0x000000031403c211 */ /* 0x000fca00078608ff */
[----:B------:R-:W-:Y:S01]  /*e510*/  @!P4 IMAD.X R2, RZ, RZ, R2, P3 ;  /* 0x000000ffff02c224 */ /* 0x000fe200018e0602 */
[----:B------:R-:W-:-:S04]  /*e520*/  ISETP.GE.AND P3, PT, R10, R5, PT ;  /* 0x000000050a00720c */ /* 0x000fc80003f66270 */
        /* <DEDUP_REMOVED lines=14> */
.L_x_10052:
[----:B------:R-:W-:Y:S02]  /*e610*/  IMAD.MOV.U32 R13, RZ, RZ, R4 ;  /* 0x000000ffff0d7224 */ /* 0x000fe400078e0004 */
[----:B------:R-:W-:Y:S02]  /*e620*/  IMAD.MOV.U32 R12, RZ, RZ, 0x2 ;  /* 0x00000002ff0c7424 */ /* 0x000fe400078e00ff */
[----:B------:R-:W-:-:S07]  /*e630*/  IMAD.MOV.U32 R3, RZ, RZ, R14 ;  /* 0x000000ffff037224 */ /* 0x000fce00078e000e */
[----:B------:R-:W-:Y:S05]  /*e640*/  WARPSYNC.COLLECTIVE R15, `(.L_x_10053) ;  /* 0x000000000f087348 */ /* 0x000fea0003c00000 */
[----:B------:R0:W1:Y:S02]  /*e650*/  SHFL.IDX P6, R14, R13, R12, R11 ;  /* 0x0000000c0d0e7389 */ /* 0x00006400000c000b */
[----:B01----:R-:W-:Y:S01]  /*e660*/  ENDCOLLECTIVE ;  /* 0x000000000000791b */ /* 0x003fe20003800000 */
.L_x_10053:
        /* <DEDUP_REMOVED lines=18> */
.L_x_10054:
[----:B------:R-:W-:Y:S02]  /*e790*/  IMAD.MOV.U32 R13, RZ, RZ, R4 ;  /* 0x000000ffff0d7224 */ /* 0x000fe400078e0004 */
[----:B------:R-:W-:Y:S02]  /*e7a0*/  IMAD.MOV.U32 R12, RZ, RZ, 0x3 ;  /* 0x00000003ff0c7424 */ /* 0x000fe400078e00ff */
[----:B------:R-:W-:-:S07]  /*e7b0*/  IMAD.MOV.U32 R3, RZ, RZ, R14 ;  /* 0x000000ffff037224 */ /* 0x000fce00078e000e */
[----:B------:R-:W-:Y:S05]  /*e7c0*/  WARPSYNC.COLLECTIVE R15, `(.L_x_10055) ;  /* 0x000000000f087348 */ /* 0x000fea0003c00000 */
[----:B------:R0:W1:Y:S02]  /*e7d0*/  SHFL.IDX P6, R14, R13, R12, R11 ;  /* 0x0000000c0d0e7389 */ /* 0x00006400000c000b */
[----:B01----:R-:W-:Y:S01]  /*e7e0*/  ENDCOLLECTIVE ;  /* 0x000000000000791b */ /* 0x003fe20003800000 */
.L_x_10055:
[----:B------:R-:W-:-:S05]  /*e7f0*/  @!P3 LEA R3, P4, R20, R3, 0x1 ;  /* 0x000000031403b211 */ /* 0x000fca00078808ff */
[----:B------:R-:W-:-:S05]  /*e800*/  @!P3 IMAD.X R2, RZ, RZ, R2, P4 ;  /* 0x000000ffff02b224 */ /* 0x000fca00020e0602 */
[-C--:B------:R-:W-:Y:S01]  /*e810*/  @!P3 LOP3.LUT R3, R3, R2.reuse, RZ, 0x3c, !PT ;  /* 0x000000020303b212 */ /* 0x080fe200078e3cff */
[----:B------:R-:W-:Y:S02]  /*e820*/  IMAD.MOV.U32 R13, RZ, RZ, R0 ;  /* 0x000000ffff0d7224 */ /* 0x000fe400078e0000 */
[----:B------:R-:W-:Y:S01]  /*e830*/  VIADD R0, R6, 0x60 ;  /* 0x0000006006007836 */ /* 0x000fe20000000000 */
[----:B------:R-:W-:-:S04]  /*e840*/  @!P3 LOP3.LUT R2, R3, R2, RZ, 0x3c, !PT ;  /* 0x000000020302b212 */ /* 0x000fc800078e3cff */
[----:B------:R-:W-:Y:S01]  /*e850*/  @!P3 LOP3.LUT R3, R3, R2, RZ, 0x3c, !PT ;  /* 0x000000020303b212 */ /* 0x000fe200078e3cff */
[----:B------:R-:W-:-:S07]  /*e860*/  IMAD.MOV.U32 R4, RZ, RZ, R14 ;  /* 0x000000ffff047224 */ /* 0x000fce00078e000e */
[----:B------:R-:W-:Y:S05]  /*e870*/  WARPSYNC.COLLECTIVE R15, `(.L_x_10056) ;  /* 0x000000000f087348 */ /* 0x000fea0003c00000 */
[----:B------:R0:W1:Y:S02]  /*e880*/  SHFL.IDX P6, R14, R13, R12, R11 ;  /* 0x0000000c0d0e7389 */ /* 0x00006400000c000b */
[----:B01----:R-:W-:Y:S01]  /*e890*/  ENDCOLLECTIVE ;  /* 0x000000000000791b */ /* 0x003fe20003800000 */
.L_x_10056:
[----:B------:R-:W-:Y:S01]  /*e8a0*/  @!PT LDS RZ, [RZ] ;  /* 0x00000000fffff984 */ /* 0x000fe20000000800 */
[----:B------:R-:W-:Y:S01]  /*e8b0*/  @!PT LDS RZ, [RZ] ;  /* 0x00000000fffff984 */ /* 0x000fe20000000800 */
[----:B------:R-:W-:Y:S01]  /*e8c0*/  @!PT LDS RZ, [RZ] ;  /* 0x00000000fffff984 */ /* 0x000fe20000000800 */
[----:B------:R-:W-:Y:S04]  /*e8d0*/  @!P3 LDGSTS.E.BYPASS.LTC128B.128 [R26+0xea00], desc[UR60][R2.64], !P0 ;  /* 0x0ea00000021abfae */ /* 0x000fe8000c101d7c */
[----:B------:R-:W-:Y:S04]  /*e8e0*/  @!P3 LDGSTS.E.BYPASS.LTC128B.128 [R26+0x11a00], desc[UR60][R2.64+0x40], !P1 ;  /* 0x11a00040021abfae */ /* 0x000fe8000c901d7c */
[----:B------:R0:W-:Y:S01]  /*e8f0*/  @!P3 LDGSTS.E.BYPASS.LTC128B.128 [R26+0x14a00], desc[UR60][R2.64+0x80], !P2 ;  /* 0x14a00080021abfae */ /* 0x0001e2000d101d7c */
[----:B------:R-:W-:Y:S01]  /*e900*/  ISETP.GE.AND P3, PT, R0, R5, PT ;  /* 0x000000050000720c */ /* 0x000fe20003f66270 */
[----:B------:R-:W-:-:S02]  /*e910*/  IMAD.MOV.U32 R13, RZ, RZ, R7 ;  /* 0x000000ffff0d7224 */ /* 0x000fc400078e0007 */
[----:B------:R-:W-:Y:S02]  /*e920*/  IMAD.MOV.U32 R12, RZ, RZ, RZ ;  /* 0x000000ffff0c7224 */ /* 0x000fe400078e00ff */
[----:B0-----:R-:W-:-:S08]  /*e930*/  IMAD.MOV.U32 R2, RZ, RZ, R14 ;  /* 0x000000ffff027224 */ /* 0x001fd000078e000e */
[----:B------:R-:W-:Y:S05]  /*e940*/  WARPSYNC.COLLECTIVE R15, `(.L_x_10057) ;  /* 0x000000000f087348 */ /* 0x000fea0003c00000 */
[----:B------:R0:W1:Y:S02]  /*e950*/  SHFL.IDX P6, R14, R13, R12, R11 ;  /* 0x0000000c0d0e7389 */ /* 0x00006400000c000b */
[----:B01----:R-:W-:Y:S01]  /*e960*/  ENDCOLLECTIVE ;  /* 0x000000000000791b */ /* 0x003fe20003800000 */
.L_x_10057:
[----:B------:R-:W-:-:S05]  /*e970*/  @!P3 LEA R2, P5, R20, R2, 0x1 ;  /* 0x000000021402b211 */ /* 0x000fca00078a08ff */
[----:B------:R-:W-:-:S05]  /*e980*/  @!P3 IMAD.X R3, RZ, RZ, R4, P5 ;  /* 0x000000ffff03b224 */ /* 0x000fca00028e0604 */
[----:B------:R-:W-:Y:S01]  /*e990*/  @!PT LDS RZ, [RZ] ;  /* 0x00000000fffff984 */ /* 0x000fe20000000800 */
[----:B------:R-:W-:Y:S01]  /*e9a0*/  @!PT LDS RZ, [RZ] ;  /* 0x00000000fffff984 */ /* 0x000fe20000000800 */
[----:B------:R-:W-:Y:S01]  /*e9b0*/  @!PT LDS RZ, [RZ] ;  /* 0x00000000fffff984 */ /* 0x000fe20000000800 */
[----:B------:R0:W-:Y:S01]  /*e9c0*/  @!P3 LDGSTS.E.BYPASS.LTC128B.128 [R26+0xf200], desc[UR60][R2.64], !P0 ;  /* 0x0f200000021abfae */ /* 0x0001e2000c101d7c */
[----:B------:R-:W-:-:S03]  /*e9d0*/  IMAD.MOV.U32 R13, RZ, RZ, R8 ;  /* 0x000000ffff0d7224 */ /* 0x000fc600078e0008 */
[----:B------:R0:W-:Y:S04]  /*e9e0*/  @!P3 LDGSTS.E.BYPASS.LTC128B.128 [R26+0x12200], desc[UR60][R2.64+0x40], !P1 ;  /* 0x12200040021abfae */ /* 0x0001e8000c901d7c */
[----:B------:R0:W-:Y:S01]  /*e9f0*/  @!P3 LDGSTS.E.BYPASS.LTC128B.128 [R26+0x15200], desc[UR60][R2.64+0x80], !P2 ;  /* 0x15200080021abfae */ /* 0x0001e2000d101d7c */
[----:B------:R-:W-:-:S07]  /*ea00*/  IMAD.MOV.U32 R0, RZ, RZ, R14 ;  /* 0x000000ffff007224 */ /* 0x000fce00078e000e */
[----:B0-----:R-:W-:Y:S05]  /*ea10*/  WARPSYNC.COLLECTIVE R15, `(.L_x_10058) ;  /* 0x000000000f087348 */ /* 0x001fea0003c00000 */
[----:B------:R1:W2:Y:S02]  /*ea20*/  SHFL.IDX P6, R14, R13, R12, R11 ;  /* 0x0000000c0d0e7389 */ /* 0x0002a400000c000b */
[----:B012---:R-:W-:Y:S01]  /*ea30*/  ENDCOLLECTIVE ;  /* 0x000000000000791b */ /* 0x007fe20003800000 */
.L_x_10058:
        /* <DEDUP_REMOVED lines=8> */
.L_x_10059:
[----:B------:R-:W-:-:S05]  /*eac0*/  @!P3 LEA R4, P5, R20, R4, 0x1 ;  /* 0x000000041404b211 */ /* 0x000fca00078a08ff */
[----:B------:R-:W-:Y:S02]  /*ead0*/  @!P3 IMAD.X R0, RZ, RZ, R0, P5 ;  /* 0x000000ffff00b224 */ /* 0x000fe400028e0600 */
[----:B------:R-:W-:Y:S02]  /*eae0*/  @!P3 IMAD.MOV.U32 R2, RZ, RZ, R4 ;  /* 0x000000ffff02b224 */ /* 0x000fe400078e0004 */
[----:B------:R-:W-:Y:S02]  /*eaf0*/  @!P3 IMAD.MOV.U32 R3, RZ, RZ, R0 ;  /* 0x000000ffff03b224 */ /* 0x000fe400078e0000 */
[----:B------:R-:W-:-:S03]  /*eb00*/  IMAD.MOV.U32 R13, RZ, RZ, R8 ;  /* 0x000000ffff0d7224 */ /* 0x000fc600078e0008 */
[----:B------:R-:W-:Y:S01]  /*eb10*/  @!PT LDS RZ, [RZ] ;  /* 0x00000000fffff984 */ /* 0x000fe20000000800 */
[----:B------:R-:W-:Y:S01]  /*eb20*/  @!PT LDS RZ, [RZ] ;  /* 0x00000000fffff984 */ /* 0x000fe20000000800 */
[----:B------:R-:W-:Y:S01]  /*eb30*/  @!PT LDS RZ, [RZ] ;  /* 0x00000000fffff984 */ /* 0x000fe20000000800 */
[----:B------:R0:W-:Y:S04]  /*eb40*/  @!P3 LDGSTS.E.BYPASS.LTC128B.128 [R26+0xfa00], desc[UR60][R2.64], !P0 ;  /* 0x0fa00000021abfae */ /* 0x0001e8000c101d7c */
[----:B------:R0:W-:Y:S01]  /*eb50*/  @!P3 LDGSTS.E.BYPASS.LTC128B.128 [R26+0x12a00], desc[UR60][R2.64+0x40], !P1 ;  /* 0x12a00040021abfae */ /* 0x0001e2000c901d7c */
[----:B------:R-:W-:-:S03]  /*eb60*/  IMAD.MOV.U32 R7, RZ, RZ, R14 ;  /* 0x000000ffff077224 */ /* 0x000fc600078e000e */
[----:B------:R0:W-:Y:S04]  /*eb70*/  @!P3 LDGSTS.E.BYPASS.LTC128B.128 [R26+0x15a00], desc[UR60][R2.64+0x80], !P2 ;  /* 0x15a00080021abfae */ /* 0x0001e8000d101d7c */
[----:B0-----:R-:W-:Y:S05]  /*eb80*/  WARPSYNC.COLLECTIVE R15, `(.L_x_10060) ;  /* 0x000000000f087348 */ /* 0x001fea0003c00000 */
[----:B------:R1:W2:Y:S02]  /*eb90*/  SHFL.IDX P6, R14, R13, R12, R11 ;  /* 0x0000000c0d0e7389 */ /* 0x0002a400000c000b */
[----:B012---:R-:W-:Y:S01]  /*eba0*/  ENDCOLLECTIVE ;  /* 0x000000000000791b */ /* 0x007fe20003800000 */
.L_x_10060:
[----:B------:R-:W-:Y:S05]  /*ebb0*/  BRA `(.L_x_10061) ;  /* 0xffffffc800047947 */ /* 0x000fea000383ffff */
.L_x_9963:
[----:B0-----:R0:W1:Y:S02]  /*ebc0*/  SYNCS.PHASECHK.TRANS64.TRYWAIT P0, [R9+URZ+0x31c20], R0 ;  /* 0x031c2000090075a7 */ /* 0x001064000800017f */
[----:B-1----:R-:W-:Y:S05]  /*ebd0*/  @!P0 NANOSLEEP.SYNCS 0x989680 ;  /* 0x009896800000895d */ /* 0x002fea0003900000 */
[----:B------:R-:W1:Y:S02]  /*ebe0*/  @!P0 SYNCS.PHASECHK.TRANS64 P0, [R9+URZ+0x31c20], R0 ;  /* 0x031c2000090085a7 */ /* 0x000e64000800007f */
[----:B-1----:R-:W-:Y:S05]  /*ebf0*/  @!P0 BRA `(.L_x_9963) ;  /* 0xfffffffc00f08947 */ /* 0x002fea000383ffff */
[----:B------:R-:W-:Y:S05]  /*ec00*/  BRA `(.L_x_10062) ;  /* 0xffffffc800507947 */ /* 0x000fea000383ffff */
.L_x_9970:
[----:B-1----:R1:W2:Y:S02]  /*ec10*/  SYNCS.PHASECHK.TRANS64.TRYWAIT P0, [R3+URZ+0x31c40], R2 ;  /* 0x031c4002030075a7 */ /* 0x0022a4000800017f */
[----:B--2---:R-:W-:Y:S05]  /*ec20*/  @!P0 NANOSLEEP.SYNCS 0x989680 ;  /* 0x009896800000895d */ /* 0x004fea0003900000 */
[----:B------:R-:W2:Y:S02]  /*ec30*/  @!P0 SYNCS.PHASECHK.TRANS64 P0, [R3+URZ+0x31c40], R2 ;  /* 0x031c4002030085a7 */ /* 0x000ea4000800007f */
[----:B--2---:R-:W-:Y:S05]  /*ec40*/  @!P0 BRA `(.L_x_9970) ;  /* 0xfffffffc00f08947 */ /* 0x004fea000383ffff */
[----:B------:R-:W-:Y:S05]  /*ec50*/  BRA `(.L_x_10063) ;  /* 0xffffffc800f47947 */ /* 0x000fea000383ffff */
.L_x_9977:
[----:B0-----:R0:W1:Y:S02]  /*ec60*/  SYNCS.PHASECHK.TRANS64.TRYWAIT P0, [R3+URZ+0x60], R2 ;  /* 0x00006002030075a7 */ /* 0x001064000800017f */
[----:B-1----:R-:W-:Y:S05]  /*ec70*/  @!P0 NANOSLEEP.SYNCS 0x989680 ;  /* 0x009896800000895d */ /* 0x002fea0003900000 */
[----:B------:R-:W1:Y:S02]  /*ec80*/  @!P0 SYNCS.PHASECHK.TRANS64 P0, [R3+URZ+0x60], R2 ;  /* 0x00006002030085a7 */ /* 0x000e64000800007f */
[----:B-1----:R-:W-:Y:S05]  /*ec90*/  @!P0 BRA `(.L_x_9977) ;  /* 0xfffffffc00f08947 */ /* 0x002fea000383ffff */
[----:B------:R-:W-:Y:S05]  /*eca0*/  BRA `(.L_x_10064) ;  /* 0xffffffd000007947 */ /* 0x000fea000383ffff */
.L_x_9988:
[----:B-1----:R1:W2:Y:S02]  /*ecb0*/  SYNCS.PHASECHK.TRANS64.TRYWAIT P0, [R3+URZ+0x31c40], R2 ;  /* 0x031c4002030075a7 */ /* 0x0022a4000800017f */
[----:B--2---:R-:W-:Y:S05]  /*ecc0*/  @!P0 NANOSLEEP.SYNCS 0x989680 ;  /* 0x009896800000895d */ /* 0x004fea0003900000 */
[----:B------:R-:W2:Y:S02]  /*ecd0*/  @!P0 SYNCS.PHASECHK.TRANS64 P0, [R3+URZ+0x31c40], R2 ;  /* 0x031c4002030085a7 */ /* 0x000ea4000800007f */
[----:B--2---:R-:W-:Y:S05]  /*ece0*/  @!P0 BRA `(.L_x_9988) ;  /* 0xfffffffc00f08947 */ /* 0x004fea000383ffff */
[----:B------:R-:W-:Y:S05]  /*ecf0*/  BRA `(.L_x_10065) ;  /* 0xffffffd400a87947 */ /* 0x000fea000383ffff */
.L_x_9995:
[----:B0-----:R0:W1:Y:S02]  /*ed00*/  SYNCS.PHASECHK.TRANS64.TRYWAIT P0, [R13+URZ+0x60], R23 ;  /* 0x000060170d0075a7 */ /* 0x001064000800017f */
[----:B-1----:R-:W-:Y:S05]  /*ed10*/  @!P0 NANOSLEEP.SYNCS 0x989680 ;  /* 0x009896800000895d */ /* 0x002fea0003900000 */
[----:B------:R-:W1:Y:S02]  /*ed20*/  @!P0 SYNCS.PHASECHK.TRANS64 P0, [R13+URZ+0x60], R23 ;  /* 0x000060170d0085a7 */ /* 0x000e64000800007f */
[----:B-1----:R-:W-:Y:S05]  /*ed30*/  @!P0 BRA `(.L_x_9995) ;  /* 0xfffffffc00f08947 */ /* 0x002fea000383ffff */
[----:B------:R-:W-:Y:S05]  /*ed40*/  BRA `(.L_x_10066) ;  /* 0xffffffd800b47947 */ /* 0x000fea000383ffff */
.L_x_10005:
[----:B-1----:R1:W2:Y:S02]  /*ed50*/  SYNCS.PHASECHK.TRANS64.TRYWAIT P0, [R2+URZ+0x31c40], R3 ;  /* 0x031c4003020075a7 */ /* 0x0022a4000800017f */
[----:B--2---:R-:W-:Y:S05]  /*ed60*/  @!P0 NANOSLEEP.SYNCS 0x989680 ;  /* 0x009896800000895d */ /* 0x004fea0003900000 */
[----:B------:R-:W2:Y:S02]  /*ed70*/  @!P0 SYNCS.PHASECHK.TRANS64 P0, [R2+URZ+0x31c40], R3 ;  /* 0x031c4003020085a7 */ /* 0x000ea4000800007f */
[----:B--2---:R-:W-:Y:S05]  /*ed80*/  @!P0 BRA `(.L_x_10005) ;  /* 0xfffffffc00f08947 */ /* 0x004fea000383ffff */
[----:B------:R-:W-:Y:S05]  /*ed90*/  BRA `(.L_x_10067) ;  /* 0xffffffe000307947 */ /* 0x000fea000383ffff */
.L_x_10012:
[----:B0-----:R0:W1:Y:S02]  /*eda0*/  SYNCS.PHASECHK.TRANS64.TRYWAIT P0, [R7+URZ+0x60], R2 ;  /* 0x00006002070075a7 */ /* 0x001064000800017f */
[----:B-1----:R-:W-:Y:S05]  /*edb0*/  @!P0 NANOSLEEP.SYNCS 0x989680 ;  /* 0x009896800000895d */ /* 0x002fea0003900000 */
[----:B------:R-:W1:Y:S02]  /*edc0*/  @!P0 SYNCS.PHASECHK.TRANS64 P0, [R7+URZ+0x60], R2 ;  /* 0x00006002070085a7 */ /* 0x000e64000800007f */
[----:B-1----:R-:W-:Y:S05]  /*edd0*/  @!P0 BRA `(.L_x_10012) ;  /* 0xfffffffc00f08947 */ /* 0x002fea000383ffff */
[----:B------:R-:W-:Y:S05]  /*ede0*/  BRA `(.L_x_10068) ;  /* 0xffffffe400407947 */ /* 0x000fea000383ffff */
.L_x_10022:
[----:B0-----:R0:W1:Y:S02]  /*edf0*/  SYNCS.PHASECHK.TRANS64.TRYWAIT P0, [R3+URZ+0x31c60], R0 ;  /* 0x031c6000030075a7 */ /* 0x001064000800017f */
[----:B-1----:R-:W-:Y:S05]  /*ee00*/  @!P0 NANOSLEEP.SYNCS 0x989680 ;  /* 0x009896800000895d */ /* 0x002fea0003900000 */
[----:B------:R-:W1:Y:S02]  /*ee10*/  @!P0 SYNCS.PHASECHK.TRANS64 P0, [R3+URZ+0x31c60], R0 ;  /* 0x031c6000030085a7 */ /* 0x000e64000800007f */
[----:B-1----:R-:W-:Y:S05]  /*ee20*/  @!P0 BRA `(.L_x_10022) ;  /* 0xfffffffc00f08947 */ /* 0x002fea000383ffff */
[----:B------:R-:W-:Y:S05]  /*ee30*/  BRA `(.L_x_10069) ;  /* 0xffffffe800707947 */ /* 0x000fea000383ffff */
.L_x_10030:
[----:B0-----:R0:W1:Y:S02]  /*ee40*/  SYNCS.PHASECHK.TRANS64.TRYWAIT P0, [R7+URZ+0x31c20], R0 ;  /* 0x031c2000070075a7 */ /* 0x001064000800017f */
[----:B-1----:R-:W-:Y:S05]  /*ee50*/  @!P0 NANOSLEEP.SYNCS 0x989680 ;  /* 0x009896800000895d */ /* 0x002fea0003900000 */
[----:B------:R-:W1:Y:S02]  /*ee60*/  @!P0 SYNCS.PHASECHK.TRANS64 P0, [R7+URZ+0x31c20], R0 ;  /* 0x031c2000070085a7 */ /* 0x000e64000800007f */
[----:B-1----:R-:W-:Y:S05]  /*ee70*/  @!P0 BRA `(.L_x_10030) ;  /* 0xfffffffc00f08947 */ /* 0x002fea000383ffff */
[----:B------:R-:W-:Y:S05]  /*ee80*/  BRA `(.L_x_10070) ;  /* 0xffffffec00ac7947 */ /* 0x000fea000383ffff */
.L_x_10031:
        /* <DEDUP_REMOVED lines=11> */
.L_x_10072:
[----:B------:R-:W-:Y:S05]  /*ef40*/  BSYNC B0 ;  /* 0x0000000000007941 */ /* 0x000fea0003800000 */
.L_x_10071:
[----:B------:R-:W-:Y:S05]  /*ef50*/  BRA `(.L_x_10073) ;  /* 0xffffffec00947947 */ /* 0x000fea000383ffff */
.L_x_10034:
[----:B------:R-:W-:Y:S01]  /*ef60*/  BSSY B1, `(.L_x_10074) ;  /* 0x0000006000017945 */ /* 0x000fe20003800000 */
[----:B------:R-:W-:-:S07]  /*ef70*/  IMAD.MOV.U32 R15, RZ, RZ, -0x1 ;  /* 0xffffffffff0f7424 */ /* 0x000fce00078e00ff */
[----:B0-----:R-:W-:Y:S05]  /*ef80*/  WARPSYNC.COLLECTIVE R15, `(.L_x_10075) ;  /* 0x000000000f0c7348 */ /* 0x001fea0003c00000 */
[----:B------:R-:W-:Y:S02]  /*ef90*/  ELECT P6, UR62, PT ;  /* 0x00000000003e782f */ /* 0x000fe400038c0000 */
[----:B------:R-:W-:Y:S01]  /*efa0*/  MOV R14, UR62 ;  /* 0x0000003e000e7c02 */ /* 0x000fe20008000f00 */
[----:B0-----:R-:W-:Y:S10]  /*efb0*/  ENDCOLLECTIVE ;  /* 0x000000000000791b */ /* 0x001ff40003800000 */
.L_x_10075:
[----:B------:R-:W-:Y:S05]  /*efc0*/  BSYNC B1 ;  /* 0x0000000000017941 */ /* 0x000fea0003800000 */
.L_x_10074:
[----:B------:R-:W-:Y:S05]  /*efd0*/  BRA `(.L_x_10076) ;  /* 0xffffffec008c7947 */ /* 0x000fea000383ffff */
.L_x_10036:
[----:B0-----:R0:W1:Y:S02]  /*efe0*/  SYNCS.PHASECHK.TRANS64.TRYWAIT P0, [R5+URZ], R4 ;  /* 0x00000004050075a7 */ /* 0x001064000800017f */
[----:B-1----:R-:W-:Y:S05]  /*eff0*/  @!P0 NANOSLEEP.SYNCS 0x989680 ;  /* 0x009896800000895d */ /* 0x002fea0003900000 */
[----:B------:R-:W1:Y:S02]  /*f000*/  @!P0 SYNCS.PHASECHK.TRANS64 P0, [R5+URZ], R4 ;  /* 0x00000004050085a7 */ /* 0x000e64000800007f */
[----:B-1----:R-:W-:Y:S05]  /*f010*/  @!P0 BRA `(.L_x_10036) ;  /* 0xfffffffc00f08947 */ /* 0x002fea000383ffff */
[----:B------:R-:W-:Y:S05]  /*f020*/  BRA `(.L_x_10077) ;  /* 0xffffffec00c07947 */ /* 0x000fea000383ffff */
.L_x_10037:
[----:B-1----:R1:W2:Y:S02]  /*f030*/  SYNCS.PHASECHK.TRANS64.TRYWAIT P0, [R3+URZ], R0 ;  /* 0x00000000030075a7 */ /* 0x0022a4000800017f */
[----:B--2---:R-:W-:Y:S05]  /*f040*/  @!P0 NANOSLEEP.SYNCS 0x989680 ;  /* 0x009896800000895d */ /* 0x004fea0003900000 */
[----:B------:R-:W2:Y:S02]  /*f050*/  @!P0 SYNCS.PHASECHK.TRANS64 P0, [R3+URZ], R0 ;  /* 0x00000000030085a7 */ /* 0x000ea4000800007f */
[----:B--2---:R-:W-:Y:S05]  /*f060*/  @!P0 BRA `(.L_x_10037) ;  /* 0xfffffffc00f08947 */ /* 0x004fea000383ffff */
[----:B------:R-:W-:Y:S05]  /*f070*/  BRA `(.L_x_10078) ;  /* 0xffffffec00b47947 */ /* 0x000fea000383ffff */
.L_x_10039:
[----:B0-----:R0:W1:Y:S02]  /*f080*/  SYNCS.PHASECHK.TRANS64.TRYWAIT P0, [R5+URZ], R4 ;  /* 0x00000004050075a7 */ /* 0x001064000800017f */
[----:B-1----:R-:W-:Y:S05]  /*f090*/  @!P0 NANOSLEEP.SYNCS 0x989680 ;  /* 0x009896800000895d */ /* 0x002fea0003900000 */
[----:B------:R-:W1:Y:S02]  /*f0a0*/  @!P0 SYNCS.PHASECHK.TRANS64 P0, [R5+URZ], R4 ;  /* 0x00000004050085a7 */ /* 0x000e64000800007f */
[----:B-1----:R-:W-:Y:S05]  /*f0b0*/  @!P0 BRA `(.L_x_10039) ;  /* 0xfffffffc00f08947 */ /* 0x002fea000383ffff */
[----:B------:R-:W-:Y:S05]  /*f0c0*/  BRA `(.L_x_10079) ;  /* 0xffffffec00b87947 */ /* 0x000fea000383ffff */
.L_x_10080:
        /* <DEDUP_REMOVED lines=11> */
.L_x_15323:


//--------------------- .text._ZN7cutlass13device_kernelIN5flash11enable_sm90INS1_16FlashAttnFwdSm90INS1_25CollectiveMainloopFwdSm90ILi2EN4cute5tupleIJNS5_1CILi1EEES8_S8_EEENS6_IJNS7_ILi192EEENS7_ILi144EEENS7_ILi96EEEEEELi96ENS_10bfloat16_tEfNS_4arch4Sm90ELb0ELb0ELb0ELb1ELb0ELb0ELb0ELb0ELb1ELb1ELb0ELb0EEENS1_21CollectiveEpilogueFwdINS6_IJSA_SC_SB_EEES9_SE_SG_Li384ELb1ELb1ELb0ELb0EEENS1_36VarlenDynamicPersistentTileSchedulerILi192ELi144ELi384ELi128ELb0ELb1ELb1ELb0ELb1ELb1EEEEEEEEEvNT_6ParamsE --------------------------
	.section	.text._ZN7cutlass13device_kernelIN5flash11enable_sm90INS1_16FlashAttnFwdSm90INS1_25CollectiveMainloopFwdSm90ILi2EN4cute5tupleIJNS5_1CILi1EEES8_S8_EEENS6_IJNS7_ILi192EEENS7_ILi144EEENS7_ILi96EEEEEELi96ENS_10bfloat16_tEfNS_4arch4Sm90ELb0ELb0ELb0ELb1ELb0ELb0ELb0ELb0ELb1ELb1ELb0ELb0EEENS1_21CollectiveEpilogueFwdINS6_IJSA_SC_SB_EEES9_SE_SG_Li384ELb1ELb1ELb0ELb0EEENS1_36VarlenDynamicPersistentTileSchedulerILi192ELi144ELi384ELi128ELb0ELb1ELb1ELb0ELb1ELb1EEEEEEEEEvNT_6ParamsE,"ax",@progbits
	.align	128
.text._ZN7cutlass13device_kernelIN5flash11enable_sm90INS1_16FlashAttnFwdSm90INS1_25CollectiveMainloopFwdSm90ILi2EN4cute5tupleIJNS5_1CILi1EEES8_S8_EEENS6_IJNS7_ILi192EEENS7_ILi144EEENS7_ILi96EEEEEELi96ENS_10bfloat16_tEfNS_4arch4Sm90ELb0ELb0ELb0ELb1ELb0ELb0ELb0ELb0ELb1ELb1ELb0ELb0EEENS1_21CollectiveEpilogueFwdINS6_IJSA_SC_SB_EEES9_SE_SG_Li384ELb1ELb1ELb0ELb0EEENS1_36VarlenDynamicPersistentTileSchedulerILi192ELi144ELi384ELi128ELb0ELb1ELb1ELb0ELb1ELb1EEEEEEEEEvNT_6ParamsE:
        .type           _ZN7cutlass13device_kernelIN5flash11enable_sm90INS1_16FlashAttnFwdSm90INS1_25CollectiveMainloopFwdSm90ILi2EN4cute5tupleIJNS5_1CILi1EEES8_S8_EEENS6_IJNS7_ILi192EEENS7_ILi144EEENS7_ILi96EEEEEELi96ENS_10bfloat16_tEfNS_4arch4Sm90ELb0ELb0ELb0ELb1ELb0ELb0ELb0ELb0ELb1ELb1ELb0ELb0EEENS1_21CollectiveEpilogueFwdINS6_IJSA_SC_SB_EEES9_SE_SG_Li384ELb1ELb1ELb0ELb0EEENS1_36VarlenDynamicPersistentTileSchedulerILi192ELi144ELi384ELi128ELb0ELb1ELb1ELb0ELb1ELb1EEEEEEEEEvNT_6ParamsE,@function
        .size           _ZN7cutlass13device_kernelIN5flash11enable_sm90INS1_16FlashAttnFwdSm90INS1_25CollectiveMainloopFwdSm90ILi2EN4cute5tupleIJNS5_1CILi1EEES8_S8_EEENS6_IJNS7_ILi192EEENS7_ILi144EEENS7_ILi96EEEEEELi96ENS_10bfloat16_tEfNS_4arch4Sm90ELb0ELb0ELb0ELb1ELb0ELb0ELb0ELb0ELb1ELb1ELb0ELb0EEENS1_21CollectiveEpilogueFwdINS6_IJSA_SC_SB_EEES9_SE_SG_Li384ELb1ELb1ELb0ELb0EEENS1_36VarlenDynamicPersistentTileSchedulerILi192ELi144ELi384ELi128ELb0ELb1ELb1ELb0ELb1ELb1EEEEEEEEEvNT_6ParamsE,(.L_x_15324 - _ZN7cutlass13device_kernelIN5flash11enable_sm90INS1_16FlashAttnFwdSm90INS1_25CollectiveMainloopFwdSm90ILi2EN4cute5tupleIJNS5_1CILi1EEES8_S8_EEENS6_IJNS7_ILi192EEENS7_ILi144EEENS7_ILi96EEEEEELi96ENS_10bfloat16_tEfNS_4arch4Sm90ELb0ELb0ELb0ELb1ELb0ELb0ELb0ELb0ELb1ELb1ELb0ELb0EEENS1_21CollectiveEpilogueFwdINS6_IJSA_SC_SB_EEES9_SE_SG_Li384ELb1ELb1ELb0ELb0EEENS1_36VarlenDynamicPersistentTileSchedulerILi192ELi144ELi384ELi128ELb0ELb1ELb1ELb0ELb1ELb1EEEEEEEEEvNT_6ParamsE)
        .other          _ZN7cutlass13device_kernelIN5flash11enable_sm90INS1_16FlashAttnFwdSm90INS1_25CollectiveMainloopFwdSm90ILi2EN4cute5tupleIJNS5_1CILi1EEES8_S8_EEENS6_IJNS7_ILi192EEENS7_ILi144EEENS7_ILi96EEEEEELi96ENS_10bfloat16_tEfNS_4arch4Sm90ELb0ELb0ELb0ELb1ELb0ELb0ELb0ELb0ELb1ELb1ELb0ELb0EEENS1_21CollectiveEpilogueFwdINS6_IJSA_SC_SB_EEES9_SE_SG_Li384ELb1ELb1ELb0ELb0EEENS1_36VarlenDynamicPersistentTileSchedulerILi192ELi144ELi384ELi128ELb0ELb1ELb1ELb0ELb1ELb1EEEEEEEEEvNT_6ParamsE,@"STO_CUDA_ENTRY STV_DEFAULT"
_ZN7cutlass13device_kernelIN5flash11enable_sm90INS1_16FlashAttnFwdSm90INS1_25CollectiveMainloopFwdSm90ILi2EN4cute5tupleIJNS5_1CILi1EEES8_S8_EEENS6_IJNS7_ILi192EEENS7_ILi144EEENS7_ILi96EEEEEELi96ENS_10bfloat16_tEfNS_4arch4Sm90ELb0ELb0ELb0ELb1ELb0ELb0ELb0ELb0ELb1ELb1ELb0ELb0EEENS1_21CollectiveEpilogueFwdINS6_IJSA_SC_SB_EEES9_SE_SG_Li384ELb1ELb1ELb0ELb0EEENS1_36VarlenDynamicPersistentTileSchedulerILi192ELi144ELi384ELi128ELb0ELb1ELb1ELb0ELb1ELb1EEEEEEEEEvNT_6ParamsE:
        /* <DEDUP_REMOVED lines=17> */
.L_x_10082:
[----:B------:R-:W-:Y:S05]  /*0110*/  BSYNC B0 ;  /* 0x0000000000007941 */ /* 0x000fea0003800000 */
.L_x_10081:
        /* <DEDUP_REMOVED lines=40> */
.L_x_10083:
        /* <DEDUP_REMOVED lines=22> */
.L_x_10084:
        /* <DEDUP_REMOVED lines=18> */
.L_x_10085:
        /* <DEDUP_REMOVED lines=22> */
.L_x_10086:
        /* <DEDUP_REMOVED lines=22> */
.L_x_10087:
        /* <DEDUP_REMOVED lines=8> */
.L_x_10089:
        /* <DEDUP_REMOVED lines=8> */
[----:B-1----:R-:W-:-:S03]  /*09e0*/  ULEA UR36, UR4, UR36, 0x18 ;  /* 0x0000002404247291 */ /* 0x002fc6000f8ec03f */
[----:B------:R-:W-:Y:S01]  /*09f0*/  ULDC UR4, c[0x0][0xc3c] ;  /* 0x00030f0000047ab9 */ /* 0x000fe20000000800 */
[----:B0-----:R-:W-:-:S04]  /*0a00*/  LOP3.LUT R0, R2, 0xffffff80, RZ, 0xc0, !PT ;  /* 0xffffff8002007812 */ /* 0x001fc800078ec0ff */
[----:B------:R-:W-:-:S13]  /*0a10*/  ISETP.NE.AND P0, PT, R0, 0x80, PT ;  /* 0x000000800000780c */ /* 0x000fda0003f05270 */
[----:B------:R-:W-:Y:S08]  /*0a20*/  @!P0 BAR.ARV 0x9, 0x100 ;  /* 0x0244000000008b1d */ /* 0x000ff00000002000 */
[----:B------:R-:W-:Y:S06]  /*0a30*/  BAR.SYNC.DEFER_BLOCKING 0x5, 0x200 ;  /* 0x0148000000007b1d */ /* 0x000fec0000010000 */
[----:B------:R-:W0:Y:S02]  /*0a40*/  LDS.128 R32, [UR36+0x31cd0] ;  /* 0x031cd024ff207984 */ /* 0x000e240008000c00 */
[----:B------:R-:W-:Y:S06]  /*0a50*/  BAR.ARV 0x4, 0x200 ;  /* 0x0108000000007b1d */ /* 0x000fec0000002000 */
[----:B0-----:R-:W-:-:S13]  /*0a60*/  ISETP.GE.AND P0, PT, R35, UR4, PT ;  /* 0x0000000423007c0c */ /* 0x001fda000bf06270 */
[----:B------:R-:W-:Y:S05]  /*0a70*/  @P0 EXIT ;  /* 0x000000000000094d */ /* 0x000fea0003800000 */
[----:B------:R-:W2:Y:S01]  /*0a80*/  LDL.LU R13, [R1+0x38] ;  /* 0x00003800010d7983 */ /* 0x000ea20000300800 */
[----:B------:R-:W-:-:S05]  /*0a90*/  VIADD R15, R2, 0xffffff80 ;  /* 0xffffff80020f7836 */ /* 0x000fca0000000000 */
[----:B------:R-:W-:-:S04]  /*0aa0*/  SHF.R.S32.HI R0, RZ, 0x1f, R15 ;  /* 0x0000001fff007819 */ /* 0x000fc8000001140f */
[----:B------:R-:W-:-:S04]  /*0ab0*/  LEA.HI R2, R0, R15, RZ, 0x4 ;  /* 0x0000000f00027211 */ /* 0x000fc800078f20ff */
[----:B------:R-:W-:Y:S02]  /*0ac0*/  SHF.R.S32.HI R5, RZ, 0x4, R2 ;  /* 0x00000004ff057819 */ /* 0x000fe40000011402 */
[C---:B------:R-:W-:Y:S02]  /*0ad0*/  LOP3.LUT R3, R2.reuse, 0xfffffff0, RZ, 0xc0, !PT ;  /* 0xfffffff002037812 */ /* 0x040fe400078ec0ff */
[----:B------:R-:W-:Y:S02]  /*0ae0*/  LEA.HI R2, R2, R5, RZ, 0x1 ;  /* 0x0000000502027211 */ /* 0x000fe400078f08ff */
[----:B------:R-:W-:Y:S01]  /*0af0*/  LEA.HI R151, R0, R15, RZ, 0x7 ;  /* 0x0000000f00977211 */ /* 0x000fe200078f38ff */
[----:B------:R-:W-:Y:S01]  /*0b00*/  IMAD.IADD R3, R15, 0x1, -R3 ;  /* 0x000000010f037824 */ /* 0x000fe200078e0a03 */
[----:B------:R-:W-:Y:S02]  /*0b10*/  LOP3.LUT R4, R2, 0x1ffffffe, RZ, 0xc0, !PT ;  /* 0x1ffffffe02047812 */ /* 0x000fe400078ec0ff */
[----:B------:R-:W-:-:S02]  /*0b20*/  LOP3.LUT R150, R151, 0xffffff80, RZ, 0xc0, !PT ;  /* 0xffffff8097967812 */ /* 0x000fc400078ec0ff */
[----:B------:R-:W-:Y:S01]  /*0b30*/  SHF.R.S32.HI R2, RZ, 0x1f, R3 ;  /* 0x0000001fff027819 */ /* 0x000fe20000011403 */
[----:B------:R-:W-:Y:S02]  /*0b40*/  IMAD.IADD R4, R5, 0x1, -R4 ;  /* 0x0000000105047824 */ /* 0x000fe400078e0a04 */
[----:B------:R-:W-:Y:S01]  /*0b50*/  IMAD.IADD R150, R15, 0x1, -R150 ;  /* 0x000000010f967824 */ /* 0x000fe200078e0a96 */
[CC--:B------:R-:W-:Y:S02]  /*0b60*/  LEA.HI R5, R2.reuse, R3.reuse, RZ, 0x3 ;  /* 0x0000000302057211 */ /* 0x0c0fe400078f18ff */
[----:B------:R-:W-:Y:S02]  /*0b70*/  LEA.HI R2, R2, R3, RZ, 0x2 ;  /* 0x0000000302027211 */ /* 0x000fe400078f10ff */
[----:B------:R-:W-:Y:S01]  /*0b80*/  LEA.HI R7, R0, R15, RZ, 0x5 ;  /* 0x0000000f00077211 */ /* 0x000fe200078f28ff */
[----:B------:R-:W-:Y:S01]  /*0b90*/  IMAD.SHL.U32 R5, R5, 0x10, RZ ;  /* 0x0000001005057824 */ /* 0x000fe200078e00ff */
[----:B------:R-:W-:-:S02]  /*0ba0*/  LOP3.LUT R6, R2, 0x7fffffc, RZ, 0xc0, !PT ;  /* 0x07fffffc02067812 */ /* 0x000fc400078ec0ff */
[----:B------:R-:W-:Y:S02]  /*0bb0*/  SHF.R.S32.HI R9, RZ, 0x1f, R150 ;  /* 0x0000001fff097819 */ /* 0x000fe40000011496 */
[----:B------:R-:W-:Y:S02]  /*0bc0*/  SHF.R.S32.HI R2, RZ, 0x2, R2 ;  /* 0x00000002ff027819 */ /* 0x000fe40000011402 */
[----:B------:R-:W-:Y:S02]  /*0bd0*/  SHF.R.S32.HI R8, RZ, 0x5, R7 ;  /* 0x00000005ff087819 */ /* 0x000fe40000011407 */
[----:B------:R-:W-:Y:S01]  /*0be0*/  LEA.HI R10, R9, R150, RZ, 0x2 ;  /* 0x00000096090a7211 */ /* 0x000fe200078f10ff */
[----:B------:R-:W-:Y:S01]  /*0bf0*/  IMAD.SHL.U32 R2, R2, 0x40, RZ ;  /* 0x0000004002027824 */ /* 0x000fe200078e00ff */
[----:B------:R-:W-:Y:S02]  /*0c00*/  LOP3.LUT R5, R5, 0x7fffff80, RZ, 0xc0, !PT ;  /* 0x7fffff8005057812 */ /* 0x000fe400078ec0ff */
[----:B------:R-:W-:Y:S01]  /*0c10*/  LEA.HI R0, R0, R15, RZ, 0x2 ;  /* 0x0000000f00007211 */ /* 0x000fe200078f10ff */
[----:B------:R-:W-:Y:S01]  /*0c20*/  IMAD.IADD R6, R3, 0x1, -R6 ;  /* 0x0000000103067824 */ /* 0x000fe200078e0a06 */
[--C-:B------:R-:W-:Y:S01]  /*0c30*/  SHF.R.S32.HI R11, RZ, 0x2, R10.reuse ;  /* 0x00000002ff0b7819 */ /* 0x100fe2000001140a */
[----:B------:R-:W-:Y:S01]  /*0c40*/  IMAD R14, R8, 0x10, R3 ;  /* 0x00000010080e7824 */ /* 0x000fe200078e0203 */
[----:B------:R-:W-:Y:S01]  /*0c50*/  SHF.R.S32.HI R12, RZ, 0x1f, R10 ;  /* 0x0000001fff0c7819 */ /* 0x000fe2000001140a */
[----:B------:R-:W-:Y:S01]  /*0c60*/  IMAD.SHL.U32 R3, R4, 0x8, RZ ;  /* 0x0000000804037824 */ /* 0x000fe200078e00ff */
[----:B------:R-:W-:Y:S01]  /*0c70*/  SHF.R.S32.HI R151, RZ, 0x7, R151 ;  /* 0x00000007ff977819 */ /* 0x000fe20000011497 */
[----:B------:R-:W-:Y:S01]  /*0c80*/  IMAD R5, R8, 0x100, R5 ;  /* 0x0000010008057824 */ /* 0x000fe200078e0205 */
[----:B------:R-:W-:-:S02]  /*0c90*/  LOP3.LUT R2, R2, 0x40, RZ, 0xc0, !PT ;  /* 0x0000004002027812 */ /* 0x000fc400078ec0ff */
[----:B------:R-:W-:Y:S01]  /*0ca0*/  LOP3.LUT R147, R0, 0xfffffffc, RZ, 0xc0, !PT ;  /* 0xfffffffc00937812 */ /* 0x000fe200078ec0ff */
[----:B------:R-:W-:Y:S01]  /*0cb0*/  IMAD.U32 R155, R14, 0x20, R3 ;  /* 0x000000200e9b7824 */ /* 0x000fe200078e0003 */
[----:B------:R-:W-:Y:S01]  /*0cc0*/  LEA.HI R12, R12, R11, RZ, 0x3 ;  /* 0x0000000b0c0c7211 */ /* 0x000fe200078f18ff */
[----:B------:R-:W-:Y:S01]  /*0cd0*/  IMAD R5, R6, 0x10, R5 ;  /* 0x0000001006057824 */ /* 0x000fe200078e0205 */
[----:B------:R-:W-:Y:S01]  /*0ce0*/  LOP3.LUT R3, R2, 0x8, R3, 0xf8, !PT ;  /* 0x0000000802037812 */ /* 0x000fe200078ef803 */
[----:B------:R-:W-:Y:S01]  /*0cf0*/  IMAD.HI R6, R151, 0x55555556, RZ ;  /* 0x5555555697067827 */ /* 0x000fe200078e02ff */
[----:B------:R-:W-:Y:S02]  /*0d00*/  SHF.R.U32.HI R2, RZ, 0x3, R2 ;  /* 0x00000003ff027819 */ /* 0x000fe40000011602 */
[----:B------:R-:W-:Y:S01]  /*0d10*/  LOP3.LUT R12, R12, 0xfffffff8, RZ, 0xc0, !PT ;  /* 0xfffffff80c0c7812 */ /* 0x000fe200078ec0ff */
[----:B------:R-:W-:Y:S01]  /*0d20*/  IMAD.IADD R147, R15, 0x1, -R147 ;  /* 0x000000010f937824 */ /* 0x000fe200078e0a93 */
[----:B------:R-:W-:-:S02]  /*0d30*/  LEA.HI R9, R9, R150, RZ, 0x5 ;  /* 0x0000009609097211 */ /* 0x000fc400078f28ff */
[----:B------:R-:W-:Y:S01]  /*0d40*/  LOP3.LUT R2, R3, R2, RZ, 0x3c, !PT ;  /* 0x0000000203027212 */ /* 0x000fe200078e3cff */
[----:B------:R-:W-:Y:S01]  /*0d50*/  IMAD.IADD R12, R11, 0x1, -R12 ;  /* 0x000000010b0c7824 */ /* 0x000fe200078e0a0c */
[----:B------:R-:W-:Y:S02]  /*0d60*/  LEA.HI R6, R6, R6, RZ, 0x1 ;  /* 0x0000000606067211 */ /* 0x000fe400078f08ff */
[----:B------:R-:W-:Y:S02]  /*0d70*/  SHF.R.S32.HI R9, RZ, 0x5, R9 ;  /* 0x00000005ff097819 */ /* 0x000fe40000011409 */
[C---:B------:R-:W-:Y:S01]  /*0d80*/  LEA.HI R3, R147.reuse, R147, RZ, 0x1 ;  /* 0x0000009393037211 */ /* 0x040fe200078f08ff */
[----:B------:R-:W-:Y:S01]  /*0d90*/  IMAD.SHL.U32 R19, R147, 0x8, RZ ;  /* 0x0000000893137824 */ /* 0x000fe200078e00ff */
[----:B------:R-:W-:Y:S01]  /*0da0*/  LOP3.LUT R7, R10, 0x7ffffffc, RZ, 0xc0, !PT ;  /* 0x7ffffffc0a077812 */ /* 0x000fe200078ec0ff */
[----:B------:R-:W-:Y:S01]  /*0db0*/  IMAD R6, R6, -0x3, R151 ;  /* 0xfffffffd06067824 */ /* 0x000fe200078e0297 */
[----:B------:R-:W-:Y:S01]  /*0dc0*/  LOP3.LUT R4, R3, 0x1ffffffe, RZ, 0xc0, !PT ;  /* 0x1ffffffe03047812 */ /* 0x000fe200078ec0ff */
[----:B------:R-:W-:-:S02]  /*0dd0*/  IMAD R9, R9, 0x10, R12 ;  /* 0x0000001009097824 */ /* 0x000fc400078e020c */
[----:B------:R-:W-:Y:S02]  /*0de0*/  IMAD.IADD R2, R2, 0x1, R5 ;  /* 0x0000000102027824 */ /* 0x000fe400078e0205 */
[C---:B------:R-:W-:Y:S02]  /*0df0*/  VIADD R144, R19.reuse, 0x20 ;  /* 0x0000002013907836 */ /* 0x040fe40000000000 */
[----:B------:R-:W-:Y:S02]  /*0e00*/  VIADD R146, R19, 0x40 ;  /* 0x0000004013927836 */ /* 0x000fe40000000000 */
[----:B------:R-:W-:Y:S02]  /*0e10*/  IMAD.MOV.U32 R8, RZ, RZ, -0x2 ;  /* 0xfffffffeff087424 */ /* 0x000fe400078e00ff */
[----:B------:R-:W-:Y:S02]  /*0e20*/  IMAD.IADD R7, R150, 0x1, -R7 ;  /* 0x0000000196077824 */ /* 0x000fe400078e0a07 */
[----:B------:R-:W-:-:S02]  /*0e30*/  IMAD R152, R6, 0x40, R9 ;  /* 0x0000004006987824 */ /* 0x000fc400078e0209 */
        /* <DEDUP_REMOVED lines=8> */
[----:B------:R-:W-:Y:S01]  /*0ec0*/  IMAD R154, R3, 0x8, R152 ;  /* 0x00000008039a7824 */ /* 0x000fe200078e0298 */
[----:B------:R-:W-:Y:S01]  /*0ed0*/  UMOV UR39, URZ ;  /* 0x0000003f00277c82 */ /* 0x000fe20008000000 */
[----:B--2---:R-:W-:-:S07]  /*0ee0*/  LOP3.LUT R17, R13, 0x1, RZ, 0xfc, !PT ;  /* 0x000000010d117812 */ /* 0x004fce00078efcff */
.L_x_10123:
[----:B0--3--:R-:W0:Y:S01]  /*0ef0*/  LDC.64 R4, c[0x0][0xc88] ;  /* 0x00032200ff047b82 */ /* 0x009e220000000a00 */
[----:B------:R-:W-:Y:S01]  /*0f00*/  ULDC.64 UR4, c[0x0][0xa28] ;  /* 0x00028a0000047ab9 */ /* 0x000fe20000000a00 */
[----:B--2---:R-:W-:Y:S01]  /*0f10*/  IMAD.MOV.U32 R3, RZ, RZ, RZ ;  /* 0x000000ffff037224 */ /* 0x004fe200078e00ff */
[----:B------:R-:W-:Y:S01]  /*0f20*/  ULDC.64 UR6, c[0x0][0xa20] ;  /* 0x0002880000067ab9 */ /* 0x000fe20000000a00 */
[----:B0-----:R-:W-:-:S05]  /*0f30*/  IMAD.WIDE R4, R35, 0x4, R4 ;  /* 0x0000000423047825 */ /* 0x001fca00078e0204 */
[----:B------:R-:W2:Y:S01]  /*0f40*/  LDG.E R18, desc[UR56][R4.64] ;  /* 0x0000003804127981 */ /* 0x000ea2000c1e1900 */
[----:B------:R-:W-:-:S04]  /*0f50*/  ISETP.NE.U32.AND P0, PT, RZ, UR4, PT ;  /* 0x00000004ff007c0c */ /* 0x000fc8000bf05070 */
[----:B------:R-:W-:Y:S02]  /*0f60*/  ISETP.NE.AND.EX P0, PT, RZ, UR5, PT, P0 ;  /* 0x00000005ff007c0c */ /* 0x000fe4000bf05300 */
[----:B--2---:R-:W-:-:S11]  /*0f70*/  SHF.R.S32.HI R145, RZ, 0x1f, R18 ;  /* 0x0000001fff917819 */ /* 0x004fd60000011412 */
[----:B----4-:R-:W-:-:S04]  /*0f80*/  @P0 LEA R6, P1, R18, UR4, 0x2 ;  /* 0x0000000412060c11 */ /* 0x010fc8000f8210ff */
        /* <DEDUP_REMOVED lines=25> */
.L_x_10090:
        /* <DEDUP_REMOVED lines=32> */
[----:B------:R-:W-:Y:S01]  /*1320*/  CS2R R78, SRZ ;  /* 0x00000000004e7805 */ /* 0x000fe2000001ff00 */
[----:B------:R-:W-:Y:S01]  /*1330*/  IMAD.MOV.U32 R12, RZ, RZ, RZ ;  /* 0x000000ffff0c7224 */ /* 0x000fe200078e00ff */
[----:B0-----:R-:W-:Y:S01]  /*1340*/  CS2R R6, SRZ ;  /* 0x0000000000067805 */ /* 0x001fe2000001ff00 */
[----:B------:R-:W-:Y:S02]  /*1350*/  IMAD.MOV.U32 R14, RZ, RZ, RZ ;  /* 0x000000ffff0e7224 */ /* 0x000fe400078e00ff */
[----:B------:R-:W-:-:S02]  /*1360*/  IMAD.MOV.U32 R24, RZ, RZ, RZ ;  /* 0x000000ffff187224 */ /* 0x000fc400078e00ff */
[----:B------:R-:W-:Y:S01]  /*1370*/  IMAD.MOV.U32 R83, RZ, RZ, RZ ;  /* 0x000000ffff537224 */ /* 0x000fe200078e00ff */
[----:B------:R-:W-:Y:S06]  /*1380*/  @!P1 BRA `(.L_x_10091) ;  /* 0x0000007c000c9947 */ /* 0x000fec0003800000 */
[----:B------:R-:W0:Y:S01]  /*1390*/  SHFL.IDX PT, R0, R151, RZ, 0x1f ;  /* 0x00001fff97007589 */ /* 0x000e2200000e0000 */
[----:B------:R-:W-:-:S04]  /*13a0*/  UIADD3 UR6, UR36, 0x24300, URZ ;  /* 0x0002430024067890 */ /* 0x000fc8000fffe03f */
[----:B------:R-:W-:-:S06]  /*13b0*/  ULOP3.LUT UP0, URZ, UR6, 0x9f, URZ, 0xc0, !UPT ;  /* 0x0000009f063f7892 */ /* 0x000fcc000f80c03f */
[----:B------:R-:W-:Y:S02]  /*13c0*/  PLOP3.LUT P0, PT, PT, PT, UP0, 0x80, 0x0 ;  /* 0x000000000000781c */ /* 0x000fe40003f0f008 */
[----:B0-----:R-:W-:-:S13]  /*13d0*/  R2UR UR38, R0 ;  /* 0x00000000002672ca */ /* 0x001fda00000e0000 */
[----:B------:R-:W-:-:S04]  /*13e0*/  UIMAD.WIDE UR4, UR38, 0x55555556, URZ ;  /* 0x55555556260478a5 */ /* 0x000fc8000f8e023f */
[----:B------:R-:W-:-:S04]  /*13f0*/  ULEA.HI UR5, UR5, UR5, URZ, 0x1 ;  /* 0x0000000505057291 */ /* 0x000fc8000f8f083f */
[----:B------:R-:W-:-:S04]  /*1400*/  UIMAD UR40, UR5, -0x3, UR38 ;  /* 0xfffffffd052878a4 */ /* 0x000fc8000f8e0226 */
        /* <DEDUP_REMOVED lines=20> */
.L_x_10092:
[----:B------:R-:W-:Y:S02]  /*1550*/  LEA.HI R0, R149, R149, RZ, 0x1 ;  /* 0x0000009595007211 */ /* 0x000fe400078f08ff */
[----:B------:R-:W-:Y:S02]  /*1560*/  ISETP.NE.AND P0, PT, R17, 0x3, PT ;  /* 0x000000031100780c */ /* 0x000fe40003f05270 */
[----:B------:R-:W-:-:S05]  /*1570*/  LOP3.LUT R0, R0, 0xfffffffe, RZ, 0xc0, !PT ;  /* 0xfffffffe00007812 */ /* 0x000fca00078ec0ff */
[----:B------:R-:W-:-:S05]  /*1580*/  IMAD.IADD R0, R149, 0x1, -R0 ;  /* 0x0000000195007824 */ /* 0x000fca00078e0a00 */
[----:B------:R-:W-:-:S04]  /*1590*/  SHF.L.U32 R0, R0, 0x1f, RZ ;  /* 0x0000001f00007819 */ /* 0x000fc800000006ff */
[----:B------:R-:W0:Y:S02]  /*15a0*/  SYNCS.PHASECHK.TRANS64.TRYWAIT P1, [UR36+0x31c00], R0 ;  /* 0x031c0000ff0075a7 */ /* 0x000e240008020164 */
[----:B0-----:R-:W-:Y:S05]  /*15b0*/  @!P1 BRA `(.L_x_10093) ;  /* 0x000000f000d49947 */ /* 0x001fea0003800000 */
.L_x_10250:
[----:B------:R-:W-:Y:S05]  /*15c0*/  @!P0 BRA `(.L_x_10094) ;  /* 0x0000000000048947 */ /* 0x000fea0003800000 */
[----:B------:R-:W-:Y:S01]  /*15d0*/  BPT.TRAP 0x1 ;  /* 0x000000040000795c */ /* 0x000fe20000300000 */
.L_x_10094:
[----:B------:R-:W-:Y:S01]  /*15e0*/  IMAD.U32 R4, RZ, RZ, UR39 ;  /* 0x00000027ff047e24 */ /* 0x000fe2000f8e00ff */
[----:B0-----:R-:W-:-:S04]  /*15f0*/  SHF.L.U32 R3, R16, 0x1f, RZ ;  /* 0x0000001f10037819 */ /* 0x001fc800000006ff */
[----:B------:R-:W-:-:S04]  /*1600*/  LEA R4, R4, UR36, 0x3 ;  /* 0x0000002404047c11 */ /* 0x000fc8000f8e18ff */
[----:B------:R0:W1:Y:S01]  /*1610*/  SYNCS.PHASECHK.TRANS64.TRYWAIT P2, [R4+URZ+0x31c30], R3 ;  /* 0x031c3003040075a7 */ /* 0x000062000804017f */
[----:B------:R-:W-:Y:S05]  /*1620*/  @!P0 BRA `(.L_x_10095) ;  /* 0x0000000000048947 */ /* 0x000fea0003800000 */
[----:B------:R-:W-:Y:S01]  /*1630*/  BPT.TRAP 0x1 ;  /* 0x000000040000795c */ /* 0x000fe20000300000 */
.L_x_10095:
[----:B------:R-:W2:Y:S01]  /*1640*/  S2R R0, SR_TID.X ;  /* 0x0000000000007919 */ /* 0x000ea20000002100 */
[----:B------:R-:W-:Y:S01]  /*1650*/  IMAD.MOV.U32 R71, RZ, RZ, RZ ;  /* 0x000000ffff477224 */ /* 0x000fe200078e00ff */
[----:B--2---:R-:W-:Y:S01]  /*1660*/  LOP3.LUT P1, RZ, R0, 0x7f, RZ, 0xc0, !PT ;  /* 0x0000007f00ff7812 */ /* 0x004fe2000782c0ff */
[----:B-1----:R-:W-:-:S12]  /*1670*/  @P2 BRA `(.L_x_10096) ;  /* 0x0000000000082947 */ /* 0x002fd80003800000 */
[----:B------:R-:W1:Y:S02]  /*1680*/  SYNCS.PHASECHK.TRANS64.TRYWAIT P2, [R4+URZ+0x31c30], R3 ;  /* 0x031c3003040075a7 */ /* 0x000e64000804017f */
[----:B-1----:R-:W-:Y:S05]  /*1690*/  @!P2 BRA `(.L_x_10097) ;  /* 0x000000f000b4a947 */ /* 0x002fea0003800000 */
.L_x_10096:
        /* <DEDUP_REMOVED lines=26> */
[----:B------:R-:W-:Y:S01]  /*1840*/  UMOV UR7, 0x80000020 ;  /* 0x8000002000077882 */ /* 0x000fe20000000000 */
[----:B------:R-:W-:Y:S01]  /*1850*/  HGMMA.64x16x16.F32.BF16 R96, gdesc[UR24], RZ, !UPT, gsb0 ;  /* 0x00200000186079f0 */ /* 0x000fe2000c0018ff */
[----:B------:R-:W-:Y:S01]  /*1860*/  UIADD3 UR8, UR26, 0xc0, URZ ;  /* 0x000000c01a087890 */ /* 0x000fe2000fffe03f */
[C---:B------:R-:W-:Y:S01]  /*1870*/  ISETP.GT.AND P1, PT, R5.reuse, 0x69, PT ;  /* 0x000000690500780c */ /* 0x040fe20003f24270 */
[----:B------:R-:W-:Y:S01]  /*1880*/  UIADD3 UR9, UR26, 0x100, URZ ;  /* 0x000001001a097890 */ /* 0x000fe2000fffe03f */
[----:B------:R-:W-:Y:S01]  /*1890*/  ISETP.GT.AND P0, PT, R5, 0x70, PT ;  /* 0x000000700500780c */ /* 0x000fe20003f04270 */
[----:B------:R-:W-:-:S02]  /*18a0*/  UIADD3 UR10, UR26, 0x140, URZ ;  /* 0x000001401a0a7890 */ /* 0x000fc4000fffe03f */
[----:B------:R-:W-:Y:S02]  /*18b0*/  UIADD3 UR11, UR26, 0x180, URZ ;  /* 0x000001801a0b7890 */ /* 0x000fe4000fffe03f */
[----:B------:R-:W-:Y:S02]  /*18c0*/  UIADD3 UR12, UR26, 0x240, URZ ;  /* 0x000002401a0c7890 */ /* 0x000fe4000fffe03f */
[----:B------:R-:W-:Y:S02]  /*18d0*/  UIADD3 UR13, UR26, 0x3c0, URZ ;  /* 0x000003c01a0d7890 */ /* 0x000fe4000fffe03f */
[----:B------:R-:W-:Y:S01]  /*18e0*/  UIADD3 UR14, UR26, 0x242, URZ ;  /* 0x000002421a0e7890 */ /* 0x000fe2000fffe03f */
        /* <DEDUP_REMOVED lines=386> */
[----:B------:R-:W-:Y:S01]  /*3110*/  FSEL R60, R49, -INF , P2 ;  /* 0xff800000313c7808 */ /* 0x000fe20001000000 */
[----:B------:R-:W-:Y:S01]  /*3120*/  ULDC UR6, c[0x0][0x988] ;  /* 0x0002620000067ab9 */ /* 0x000fe20000000800 */
[----:B------:R-:W-:-:S02]  /*3130*/  FMNMX.FTZ R3, R116, R3, !PT ;  /* 0x0000000374037209 */ /* 0x000fc40007810000 */
        /* <DEDUP_REMOVED lines=20> */
[----:B------:R-:W-:Y:S01]  /*3280*/  FSEL R40, R55, -INF , P5 ;  /* 0xff80000037287808 */ /* 0x000fe20002800000 */
[----:B------:R-:W-:Y:S01]  /*3290*/  UMOV UR23, 0x80000020 ;  /* 0x8000002000177882 */ /* 0x000fe20000000000 */
[----:B------:R-:W-:-:S02]  /*32a0*/  ISETP.GT.AND P5, PT, R5, 0x88, PT ;  /* 0x000000880500780c */ /* 0x000fc40003fa4270 */
[----:B------:R-:W-:Y:S02]  /*32b0*/  FSEL R134, R41, -INF , P3 ;  /* 0xff80000029867808 */ /* 0x000fe40001800000 */
[----:B------:R-:W-:Y:S02]  /*32c0*/  FMNMX.FTZ R3, R124, R3, !PT ;  /* 0x000000037c037209 */ /* 0x000fe40007810000 */
[----:B------:R-:W-:Y:S02]  /*32d0*/  FSEL R136, R44, -INF , P2 ;  /* 0xff8000002c887808 */ /* 0x000fe40001000000 */
[----:B------:R-:W-:Y:S02]  /*32e0*/  FMNMX.FTZ R3, R134, R3, !PT ;  /* 0x0000000386037209 */ /* 0x000fe40007810000 */
[----:B------:R-:W-:Y:S02]  /*32f0*/  FSEL R46, R46, -INF , P2 ;  /* 0xff8000002e2e7808 */ /* 0x000fe40001000000 */
[----:B------:R-:W-:-:S02]  /*3300*/  FMNMX.FTZ R3, R136, R3, !PT ;  /* 0x0000000388037209 */ /* 0x000fc40007810000 */
[C---:B------:R-:W-:Y:S02]  /*3310*/  ISETP.GT.AND P2, PT, R5.reuse, 0x79, PT ;  /* 0x000000790500780c */ /* 0x040fe40003f44270 */
[----:B------:R-:W-:Y:S02]  /*3320*/  FMNMX.FTZ R3, R138, R3, !PT ;  /* 0x000000038a037209 */ /* 0x000fe40007810000 */
[----:B------:R-:W-:Y:S02]  /*3330*/  FSEL R42, R42, -INF , P4 ;  /* 0xff8000002a2a7808 */ /* 0x000fe40002000000 */
[----:B------:R-:W-:Y:S02]  /*3340*/  ISETP.GT.AND P4, PT, R5, 0x81, PT ;  /* 0x000000810500780c */ /* 0x000fe40003f84270 */
[----:B------:R-:W-:Y:S01]  /*3350*/  P2R R15, PR, RZ, 0x4 ;  /* 0x00000004ff0f7803 */ /* 0x000fe20000000000 */
[----:B------:R-:W-:Y:S02]  /*3360*/  WARPGROUP.DEPBAR.LE gsb0, 0x0 ;  /* 0x00008000000079c5 */ /* 0x000fe40000010000 */
[----:B------:R-:W-:Y:S01]  /*3370*/  WARPGROUP.ARRIVE ;  /* 0x00000000000079c5 */ /* 0x000fe20000000000 */
[----:B------:R-:W-:-:S02]  /*3380*/  FSEL R142, R33, -INF , P1 ;  /* 0xff800000218e7808 */ /* 0x000fc40000800000 */
[----:B------:R-:W-:Y:S02]  /*3390*/  P2R R33, PR, RZ, 0x2 ;  /* 0x00000002ff217803 */ /* 0x000fe40000000000 */
[----:B------:R-:W-:Y:S01]  /*33a0*/  ISETP.GT.AND P1, PT, R5, 0x70, PT ;  /* 0x000000700500780c */ /* 0x000fe20003f24270 */
[----:B------:R-:W-:Y:S01]  /*33b0*/  HGMMA.64x16x16.F32.BF16 R24, gdesc[UR20], R24, gsb0 ;  /* 0x00200000141879f0 */ /* 0x000fe20008001818 */
[----:B------:R-:W-:Y:S02]  /*33c0*/  FSEL R140, R32, -INF , P0 ;  /* 0xff800000208c7808 */ /* 0x000fe40000000000 */
[----:B------:R-:W-:Y:S02]  /*33d0*/  FSEL R34, R34, -INF , P1 ;  /* 0xff80000022227808 */ /* 0x000fe40000800000 */
[----:B------:R-:W-:Y:S02]  /*33e0*/  ISETP.NE.AND P1, PT, R33, RZ, PT ;  /* 0x000000ff2100720c */ /* 0x000fe40003f25270 */
[----:B------:R-:W-:-:S02]  /*33f0*/  ISETP.GT.AND P0, PT, R5, 0x78, PT ;  /* 0x000000780500780c */ /* 0x000fc40003f04270 */
[----:B------:R-:W-:Y:S02]  /*3400*/  FMNMX.FTZ R3, R140, R3, !PT ;  /* 0x000000038c037209 */ /* 0x000fe40007810000 */
[----:B------:R-:W-:Y:S02]  /*3410*/  FSEL R53, R36, -INF , P0 ;  /* 0xff80000024357808 */ /* 0x000fe40000000000 */
[----:B------:R-:W-:Y:S01]  /*3420*/  FMNMX.FTZ R0, R142, R3, !PT ;  /* 0x000000038e007209 */ /* 0x000fe20007810000 */
[----:B------:R-:W-:Y:S01]  /*3430*/  IMAD.U32 R3, RZ, RZ, UR6 ;  /* 0x00000006ff037e24 */ /* 0x000fe2000f8e00ff */
[----:B------:R-:W-:Y:S02]  /*3440*/  FSEL R32, R43, -INF , P3 ;  /* 0xff8000002b207808 */ /* 0x000fe40001800000 */
[----:B------:R-:W-:Y:S02]  /*3450*/  FSEL R59, R37, -INF , P2 ;  /* 0xff800000253b7808 */ /* 0x000fe40001000000 */
[----:B------:R-:W-:-:S02]  /*3460*/  FMNMX.FTZ R0, R53, R0, !PT ;  /* 0x0000000035007209 */ /* 0x000fc40007810000 */
[----:B------:R-:W-:Y:S02]  /*3470*/  ISETP.GT.AND P3, PT, R5, 0x80, PT ;  /* 0x000000800500780c */ /* 0x000fe40003f64270 */
[----:B------:R-:W-:Y:S02]  /*3480*/  FMNMX.FTZ R0, R59, R0, !PT ;  /* 0x000000003b007209 */ /* 0x000fe40007810000 */
[----:B------:R-:W-:Y:S02]  /*3490*/  P2R R21, PR, RZ, 0x1 ;  /* 0x00000001ff157803 */ /* 0x000fe40000000000 */
[----:B------:R-:W-:Y:S01]  /*34a0*/  ISETP.GT.AND P0, PT, R5, 0x69, PT ;  /* 0x000000690500780c */ /* 0x000fe20003f04270 */
[----:B------:R-:W-:Y:S02]  /*34b0*/  WARPGROUP.DEPBAR.LE gsb0, 0x0 ;  /* 0x00008000000079c5 */ /* 0x000fe40000010000 */
[----:B------:R-:W-:Y:S02]  /*34c0*/  FSEL R49, R28, -INF , P5 ;  /* 0xff8000001c317808 */ /* 0x000fe40002800000 */
[----:B------:R-:W-:-:S02]  /*34d0*/  FSEL R28, R35, -INF , P1 ;  /* 0xff800000231c7808 */ /* 0x000fc40000800000 */
[----:B------:R-:W-:Y:S02]  /*34e0*/  ISETP.NE.AND P1, PT, R9, RZ, PT ;  /* 0x000000ff0900720c */ /* 0x000fe40003f25270 */
[----:B------:R-:W-:Y:S02]  /*34f0*/  FMNMX.FTZ R9, R98, R99, !PT ;  /* 0x0000006362097209 */ /* 0x000fe40007810000 */
[----:B------:R-:W-:Y:S02]  /*3500*/  FSEL R37, R24, -INF , P3 ;  /* 0xff80000018257808 */ /* 0x000fe40001800000 */
[----:B------:R-:W-:Y:S02]  /*3510*/  FMNMX.FTZ R9, R102, R9, !PT ;  /* 0x0000000966097209 */ /* 0x000fe40007810000 */
[----:B------:R-:W-:Y:S02]  /*3520*/  FSEL R57, R25, -INF , P4 ;  /* 0xff80000019397808 */ /* 0x000fe40002000000 */
[----:B------:R-:W-:-:S02]  /*3530*/  FMNMX.FTZ R9, R6, R9, !PT ;  /* 0x0000000906097209 */ /* 0x000fc40007810000 */
[----:B------:R-:W-:Y:S01]  /*3540*/  FMNMX.FTZ R0, R37, R0, !PT ;  /* 0x0000000025007209 */ /* 0x000fe20007810000 */
[----:B------:R-:W-:Y:S01]  /*3550*/  @!P1 VIADD R4, R4, 0x31c40 ;  /* 0x00031c4004049836 */ /* 0x000fe20000000000 */
[----:B------:R-:W-:Y:S02]  /*3560*/  FMNMX.FTZ R9, R90, R9, !PT ;  /* 0x000000095a097209 */ /* 0x000fe40007810000 */
[----:B------:R-:W-:Y:S02]  /*3570*/  FMNMX.FTZ R0, R57, R0, !PT ;  /* 0x0000000039007209 */ /* 0x000fe40007810000 */
[----:B------:R-:W-:Y:S02]  /*3580*/  FMNMX.FTZ R9, R8, R9, !PT ;  /* 0x0000000908097209 */ /* 0x000fe40007810000 */
[----:B------:R-:W-:Y:S02]  /*3590*/  FSEL R51, R29, -INF , P6 ;  /* 0xff8000001d337808 */ /* 0x000fe40003000000 */
[----:B------:R-:W-:-:S02]  /*35a0*/  FMNMX.FTZ R9, R94, R9, !PT ;  /* 0x000000095e097209 */ /* 0x000fc40007810000 */
[----:B------:R-:W-:Y:S02]  /*35b0*/  FMNMX.FTZ R0, R49, R0, !PT ;  /* 0x0000000031007209 */ /* 0x000fe40007810000 */
[----:B------:R-:W-:Y:S02]  /*35c0*/  FMNMX.FTZ R9, R12, R9, !PT ;  /* 0x000000090c097209 */ /* 0x000fe40007810000 */
[----:B------:R-:W-:Y:S02]  /*35d0*/  FMNMX.FTZ R11, R51, R0, !PT ;  /* 0x00000000330b7209 */ /* 0x000fe40007810000 */
[----:B------:R-:W-:Y:S02]  /*35e0*/  FMNMX.FTZ R9, R82, R9, !PT ;  /* 0x0000000952097209 */ /* 0x000fe40007810000 */
[----:B------:R-:W-:Y:S01]  /*35f0*/  FSEL R24, R47, -INF , P0 ;  /* 0xff8000002f187808 */ /* 0x000fe20000000000 */
[----:B------:R-:W0:Y:S01]  /*3600*/  SHFL.BFLY PT, R0, R11, 0x2, 0x1f ;  /* 0x0c401f000b007f89 */ /* 0x000e2200000e0000 */
[----:B------:R-:W-:-:S02]  /*3610*/  FMNMX.FTZ R9, R14, R9, !PT ;  /* 0x000000090e097209 */ /* 0x000fc40007810000 */
[----:B------:R-:W-:Y:S02]  /*3620*/  ISETP.NE.AND P0, PT, R21, RZ, PT ;  /* 0x000000ff1500720c */ /* 0x000fe40003f05270 */
[----:B------:R-:W-:Y:S02]  /*3630*/  FMNMX.FTZ R9, R86, R9, !PT ;  /* 0x0000000956097209 */ /* 0x000fe40007810000 */
[----:B------:R-:W-:Y:S02]  /*3640*/  FSEL R38, R38, -INF , P0 ;  /* 0xff80000026267808 */ /* 0x000fe40000000000 */
[----:B------:R-:W-:Y:S02]  /*3650*/  FMNMX.FTZ R9, R20, R9, !PT ;  /* 0x0000000914097209 */ /* 0x000fe40007810000 */
[----:B------:R-:W-:Y:S02]  /*3660*/  FSEL R26, R26, -INF , P3 ;  /* 0xff8000001a1a7808 */ /* 0x000fe40001800000 */
[----:B------:R-:W-:-:S02]  /*3670*/  FMNMX.FTZ R9, R74, R9, !PT ;  /* 0x000000094a097209 */ /* 0x000fc40007810000 */
[----:B------:R-:W-:Y:S02]  /*3680*/  FSEL R30, R30, -INF , P5 ;  /* 0xff8000001e1e7808 */ /* 0x000fe40002800000 */
[----:B------:R-:W-:Y:S02]  /*3690*/  FMNMX.FTZ R9, R66, R9, !PT ;  /* 0x0000000942097209 */ /* 0x000fe40007810000 */
[----:B------:R-:W-:Y:S02]  /*36a0*/  ISETP.NE.AND P0, PT, R7, RZ, PT ;  /* 0x000000ff0700720c */ /* 0x000fe40003f05270 */
[----:B------:R-:W-:Y:S02]  /*36b0*/  FMNMX.FTZ R9, R78, R9, !PT ;  /* 0x000000094e097209 */ /* 0x000fe40007810000 */
[----:B------:R-:W-:Y:S02]  /*36c0*/  @!P1 PRMT R4, RZ, 0x654, R4 ;  /* 0x00000654ff049816 */ /* 0x000fe40000000004 */
[----:B------:R-:W-:-:S02]  /*36d0*/  FMNMX.FTZ R9, R68, R9, !PT ;  /* 0x0000000944097209 */ /* 0x000fc40007810000 */
[----:B0-----:R-:W-:Y:S01]  /*36e0*/  FMNMX.FTZ R13, R11, R0, !PT ;  /* 0x000000000b0d7209 */ /* 0x001fe20007810000 */
[----:B------:R0:W-:Y:S01]  /*36f0*/  @!P1 SYNCS.ARRIVE.TRANS64.RED.A1T0 RZ, [R4+URZ], RZ ;  /* 0x000000ff04ff99a7 */ /* 0x0001e2000810043f */
[----:B------:R-:W-:-:S03]  /*3700*/  FMNMX.FTZ R9, R58, R9, !PT ;  /* 0x000000093a097209 */ /* 0x000fc60007810000 */
[----:B------:R-:W1:Y:S01]  /*3710*/  SHFL.BFLY PT, R0, R13, 0x1, 0x1f ;  /* 0x0c201f000d007f89 */ /* 0x000e6200000e0000 */
[----:B------:R-:W-:-:S04]  /*3720*/  FMNMX.FTZ R9, R48, R9, !PT ;  /* 0x0000000930097209 */ /* 0x000fc80007810000 */
[----:B------:R-:W-:-:S04]  /*3730*/  FMNMX.FTZ R9, R62, R9, !PT ;  /* 0x000000093e097209 */ /* 0x000fc80007810000 */
[----:B------:R-:W-:-:S04]  /*3740*/  FMNMX.FTZ R9, R52, R9, !PT ;  /* 0x0000000934097209 */ /* 0x000fc80007810000 */
[----:B------:R-:W-:-:S04]  /*3750*/  FMNMX.FTZ R9, R50, R9, !PT ;  /* 0x0000000932097209 */ /* 0x000fc80007810000 */
[----:B------:R-:W-:-:S04]  /*3760*/  FMNMX.FTZ R9, R56, R9, !PT ;  /* 0x0000000938097209 */ /* 0x000fc80007810000 */
[----:B------:R-:W-:Y:S02]  /*3770*/  FMNMX.FTZ R9, R54, R9, !PT ;  /* 0x0000000936097209 */ /* 0x000fe40007810000 */
[----:B-1----:R-:W-:Y:S02]  /*3780*/  FMNMX.FTZ R0, R13, R0, !PT ;  /* 0x000000000d007209 */ /* 0x002fe40007810000 */
        /* <DEDUP_REMOVED lines=44> */
[-CC-:B------:R-:W-:Y:S01]  /*3a50*/  FFMA.FTZ R128, R128, R3.reuse, -R55.reuse ;  /* 0x0000000380807223 */ /* 0x180fe20000010837 */
[-CC-:B------:R-:W-:Y:S01]  /*3a60*/  FFMA.FTZ R84, R132, R3.reuse, -R55.reuse ;  /* 0x0000000384547223 */ /* 0x180fe20000010837 */
[----:B------:R-:W1:Y:S01]  /*3a70*/  SHFL.BFLY PT, R10, R39, 0x2, 0x1f ;  /* 0x0c401f00270a7f89 */ /* 0x000e6200000e0000 */
        /* <DEDUP_REMOVED lines=13> */
[----:B0-----:R-:W-:-:S04]  /*3b50*/  F2FP.BF16.F32.PACK_AB R4, R96, R5 ;  /* 0x000000056004723e */ /* 0x001fc800000010ff */
[----:B------:R-:W-:Y:S01]  /*3b60*/  MUFU.EX2 R100, R100 ;  /* 0x0000006400647308 */ /* 0x000fe20000000800 */
[----:B-1----:R-:W-:Y:S01]  /*3b70*/  FMNMX.FTZ R27, R39, R10, !PT ;  /* 0x0000000a271b7209 */ /* 0x002fe20007810000 */
[----:B------:R-:W-:-:S06]  /*3b80*/  FFMA.FTZ R39, R53, R3, -R55 ;  /* 0x0000000335277223 */ /* 0x000fcc0000010837 */
[----:B------:R0:W-:Y:S01]  /*3b90*/  MUFU.EX2 R35, R116 ;  /* 0x0000007400237308 */ /* 0x0001e20000000800 */
[----:B------:R-:W1:Y:S07]  /*3ba0*/  SHFL.BFLY PT, R10, R27, 0x1, 0x1f ;  /* 0x0c201f001b0a7f89 */ /* 0x000e6e00000e0000 */
[----:B------:R-:W-:Y:S01]  /*3bb0*/  MUFU.EX2 R15, R15 ;  /* 0x0000000f000f7308 */ /* 0x000fe20000000800 */
[----:B0-----:R-:W-:-:S07]  /*3bc0*/  FFMA.FTZ R116, R51, R3, -R55 ;  /* 0x0000000333747223 */ /* 0x001fce0000010837 */
[----:B------:R-:W-:Y:S08]  /*3bd0*/  MUFU.EX2 R44, R44 ;  /* 0x0000002c002c7308 */ /* 0x000ff00000000800 */
        /* <DEDUP_REMOVED lines=51> */
[----:B------:R-:W-:Y:S01]  /*3f10*/  FFMA.FTZ R69, R32, R3, -R27 ;  /* 0x0000000320457223 */ /* 0x000fe2000001081b */
[----:B------:R-:W-:Y:S01]  /*3f20*/  F2FP.BF16.F32.PACK_AB R5, R99, R98 ;  /* 0x000000626305723e */ /* 0x000fe200000010ff */
[----:B------:R-:W-:Y:S01]  /*3f30*/  FADD.FTZ R73, R7, R6 ;  /* 0x0000000607497221 */ /* 0x000fe20000010000 */
[C---:B------:R-:W-:Y:S01]  /*3f40*/  F2FP.BF16.F32.PACK_AB R6, R114.reuse, R7 ;  /* 0x000000077206723e */ /* 0x040fe200000010ff */
[----:B------:R-:W-:Y:S01]  /*3f50*/  IMAD.MOV.U32 R62, RZ, RZ, R71 ;  /* 0x000000ffff3e7224 */ /* 0x000fe200078e0047 */
[----:B------:R-:W1:Y:S01]  /*3f60*/  MUFU.EX2 R90, R90 ;  /* 0x0000005a005a7308 */ /* 0x000e620000000800 */
[----:B------:R-:W-:Y:S01]  /*3f70*/  FADD.FTZ R14, R114, R73 ;  /* 0x00000049720e7221 */ /* 0x000fe20000010000 */
[C---:B---3--:R-:W-:Y:S01]  /*3f80*/  FADD.FTZ R12, R67.reuse, R12 ;  /* 0x0000000c430c7221 */ /* 0x048fe20000010000 */
[----:B------:R-:W-:Y:S01]  /*3f90*/  F2FP.BF16.F32.PACK_AB R7, R67, R102 ;  /* 0x000000664307723e */ /* 0x000fe200000010ff */
[----:B------:R-:W-:Y:S01]  /*3fa0*/  FFMA.FTZ R67, R40, R3, -R27 ;  /* 0x0000000328437223 */ /* 0x000fe2000001081b */
[----:B------:R-:W-:-:S03]  /*3fb0*/  FADD.FTZ R73, R13, R14 ;  /* 0x0000000e0d497221 */ /* 0x000fc60000010000 */
[----:B------:R-:W2:Y:S01]  /*3fc0*/  MUFU.EX2 R8, R8 ;  /* 0x0000000800087308 */ /* 0x000ea20000000800 */
[----:B0-----:R-:W-:Y:S01]  /*3fd0*/  FADD.FTZ R75, R31, R12 ;  /* 0x0000000c1f4b7221 */ /* 0x001fe20000010000 */
[----:B------:R-:W-:Y:S01]  /*3fe0*/  FADD.FTZ R12, R100, R73 ;  /* 0x00000049640c7221 */ /* 0x000fe20000010000 */
[----:B------:R0:W-:Y:S03]  /*3ff0*/  STSM.16.M88.4 [R2+0x24300], R4 ;  /* 0x0243000402007844 */ /* 0x0001e60000000200 */
[----:B------:R-:W-:Y:S02]  /*4000*/  FADD.FTZ R73, R15, R12 ;  /* 0x0000000c0f497221 */ /* 0x000fe40000010000 */
[----:B------:R-:W3:Y:S01]  /*4010*/  MUFU.EX2 R51, R51 ;  /* 0x0000003300337308 */ /* 0x000ee20000000800 */
[----:B-1----:R-:W-:Y:S01]  /*4020*/  FADD.FTZ R75, R90, R75 ;  /* 0x0000004b5a4b7221 */ /* 0x002fe20000010000 */
[----:B------:R-:W-:-:S04]  /*4030*/  FADD.FTZ R14, R44, R73 ;  /* 0x000000492c0e7221 */ /* 0x000fc80000010000 */
[----:B------:R-:W-:Y:S02]  /*4040*/  FADD.FTZ R73, R33, R14 ;  /* 0x0000000e21497221 */ /* 0x000fe40000010000 */
[----:B------:R-:W1:Y:S01]  /*4050*/  MUFU.EX2 R53, R53 ;  /* 0x0000003500357308 */ /* 0x000e620000000800 */
[----:B--2---:R-:W-:Y:S01]  /*4060*/  FADD.FTZ R12, R8, R75 ;  /* 0x0000004b080c7221 */ /* 0x004fe20000010000 */
[----:B0-----:R-:W-:-:S06]  /*4070*/  F2FP.BF16.F32.PACK_AB R4, R88, R33 ;  /* 0x000000215804723e */ /* 0x001fcc00000010ff */
[----:B------:R-:W0:Y:S01]  /*4080*/  MUFU.EX2 R82, R82 ;  /* 0x0000005200527308 */ /* 0x000e220000000800 */
[----:B---3--:R-:W-:-:S07]  /*4090*/  FADD.FTZ R12, R51, R12 ;  /* 0x0000000c330c7221 */ /* 0x008fce0000010000 */
[----:B------:R-:W2:Y:S01]  /*40a0*/  MUFU.EX2 R55, R55 ;  /* 0x0000003700377308 */ /* 0x000ea20000000800 */
[----:B-1----:R-:W-:Y:S01]  /*40b0*/  FADD.FTZ R75, R53, R12 ;  /* 0x0000000c354b7221 */ /* 0x002fe20000010000 */
[----:B------:R-:W-:-:S04]  /*40c0*/  FADD.FTZ R12, R88, R73 ;  /* 0x00000049580c7221 */ /* 0x000fc80000010000 */
[----:B------:R-:W-:Y:S02]  /*40d0*/  FADD.FTZ R73, R29, R12 ;  /* 0x0000000c1d497221 */ /* 0x000fe40000010000 */
[----:B------:R-:W1:Y:S01]  /*40e0*/  MUFU.EX2 R80, R80 ;  /* 0x0000005000507308 */ /* 0x000e620000000800 */
[----:B0-----:R-:W-:-:S07]  /*40f0*/  FADD.FTZ R14, R82, R75 ;  /* 0x0000004b520e7221 */ /* 0x001fce0000010000 */
[----:B------:R-:W0:Y:S01]  /*4100*/  MUFU.EX2 R86, R86 ;  /* 0x0000005600567308 */ /* 0x000e220000000800 */
[----:B--2---:R-:W-:Y:S01]  /*4110*/  FADD.FTZ R75, R55, R14 ;  /* 0x0000000e374b7221 */ /* 0x004fe20000010000 */
[----:B------:R-:W-:Y:S01]  /*4120*/  F2FP.BF16.F32.PACK_AB R14, R44, R15 ;  /* 0x0000000f2c0e723e */ /* 0x000fe200000010ff */
[--C-:B------:R-:W-:Y:S01]  /*4130*/  IMAD.MOV.U32 R44, RZ, RZ, R71.reuse ;  /* 0x000000ffff2c7224 */ /* 0x100fe200078e0047 */
[----:B------:R-:W-:Y:S01]  /*4140*/  F2FP.BF16.F32.PACK_AB R15, R51, R8 ;  /* 0x00000008330f723e */ /* 0x000fe200000010ff */
[----:B------:R-:W-:-:S03]  /*4150*/  IMAD.MOV.U32 R51, RZ, RZ, R71 ;  /* 0x000000ffff337224 */ /* 0x000fc600078e0047 */
[----:B------:R-:W-:Y:S01]  /*4160*/  MUFU.EX2 R25, R25 ;  /* 0x0000001900197308 */ /* 0x000fe20000000800 */
[----:B-1----:R-:W-:-:S07]  /*4170*/  FADD.FTZ R12, R80, R73 ;  /* 0x00000049500c7221 */ /* 0x002fce0000010000 */
[----:B------:R-:W1:Y:S01]  /*4180*/  MUFU.EX2 R20, R20 ;  /* 0x0000001400147308 */ /* 0x000e620000000800 */
[----:B0-----:R-:W-:-:S07]  /*4190*/  FADD.FTZ R75, R86, R75 ;  /* 0x0000004b564b7221 */ /* 0x001fce0000010000 */
[----:B------:R-:W-:Y:S08]  /*41a0*/  MUFU.EX2 R70, R70 ;  /* 0x0000004600467308 */ /* 0x000ff00000000800 */
[----:B------:R-:W0:Y:S01]  /*41b0*/  MUFU.EX2 R59, R59 ;  /* 0x0000003b003b7308 */ /* 0x000e220000000800 */
[----:B-1----:R-:W-:-:S07]  /*41c0*/  FADD.FTZ R26, R20, R75 ;  /* 0x0000004b141a7221 */ /* 0x002fce0000010000 */
[----:B------:R-:W-:Y:S08]  /*41d0*/  MUFU.EX2 R21, R21 ;  /* 0x0000001500157308 */ /* 0x000ff00000000800 */
[----:B------:R-:W1:Y:S01]  /*41e0*/  MUFU.EX2 R61, R61 ;  /* 0x0000003d003d7308 */ /* 0x000e620000000800 */
[----:B0-----:R-:W-:-:S07]  /*41f0*/  FADD.FTZ R26, R59, R26 ;  /* 0x0000001a3b1a7221 */ /* 0x001fce0000010000 */
[----:B------:R-:W0:Y:S08]  /*4200*/  MUFU.EX2 R36, R36 ;  /* 0x0000002400247308 */ /* 0x000e300000000800 */
[----:B------:R-:W2:Y:S01]  /*4210*/  MUFU.EX2 R66, R66 ;  /* 0x0000004200427308 */ /* 0x000ea20000000800 */
[----:B-1----:R-:W-:-:S07]  /*4220*/  FADD.FTZ R7, R61, R26 ;  /* 0x0000001a3d077221 */ /* 0x002fce0000010000 */
[----:B------:R1:W-:Y:S01]  /*4230*/  MUFU.EX2 R40, R54 ;  /* 0x0000003600287308 */ /* 0x0003e20000000800 */
[----:B0-----:R-:W-:-:S07]  /*4240*/  F2FP.BF16.F32.PACK_AB R26, R36, R21 ;  /* 0x00000015241a723e */ /* 0x001fce00000010ff */
[----:B------:R-:W0:Y:S01]  /*4250*/  MUFU.EX2 R11, R11 ;  /* 0x0000000b000b7308 */ /* 0x000e220000000800 */
[----:B-1----:R-:W-:Y:S01]  /*4260*/  FFMA.FTZ R54, R38, R3, -R27 ;  /* 0x0000000326367223 */ /* 0x002fe2000001081b */
[----:B------:R-:W-:Y:S01]  /*4270*/  FADD.FTZ R27, R25, R12 ;  /* 0x0000000c191b7221 */ /* 0x000fe20000010000 */
[----:B--2---:R-:W-:Y:S01]  /*4280*/  FADD.FTZ R8, R66, R7 ;  /* 0x0000000742087221 */ /* 0x004fe20000010000 */
[----:B------:R-:W-:Y:S02]  /*4290*/  F2FP.BF16.F32.PACK_AB R12, R100, R13 ;  /* 0x0000000d640c723e */ /* 0x000fe400000010ff */
[----:B------:R-:W-:Y:S01]  /*42a0*/  FADD.FTZ R30, R70, R27 ;  /* 0x0000001b461e7221 */ /* 0x000fe20000010000 */
[----:B------:R-:W-:Y:S01]  /*42b0*/  F2FP.BF16.F32.PACK_AB R13, R90, R31 ;  /* 0x0000001f5a0d723e */ /* 0x000fe200000010ff */
[----:B------:R-:W1:Y:S01]  /*42c0*/  MUFU.EX2 R57, R57 ;  /* 0x0000003900397308 */ /* 0x000e620000000800 */
[----:B------:R-:W-:Y:S01]  /*42d0*/  F2FP.BF16.F32.PACK_AB R7, R86, R55 ;  /* 0x000000375607723e */ /* 0x000fe200000010ff */
[----:B------:R-:W-:Y:S01]  /*42e0*/  FADD.FTZ R5, R21, R30 ;  /* 0x0000001e15057221 */ /* 0x000fe20000010000 */
[----:B------:R-:W-:Y:S01]  /*42f0*/  IMAD.MOV.U32 R55, RZ, RZ, R71 ;  /* 0x000000ffff377224 */ /* 0x000fe200078e0047 */
[----:B------:R-:W-:Y:S02]  /*4300*/  STSM.16.M88.4 [R2+0x25b00], R12 ;  /* 0x025b000c02007844 */ /* 0x000fe40000000200 */
[----:B------:R-:W-:Y:S01]  /*4310*/  FADD.FTZ R6, R36, R5 ;  /* 0x0000000524067221 */ /* 0x000fe20000010000 */
[----:B------:R-:W-:Y:S01]  /*4320*/  F2FP.BF16.F32.PACK_AB R5, R82, R53 ;  /* 0x000000355205723e */ /* 0x000fe200000010ff */
[----:B------:R-:W2:Y:S01]  /*4330*/  MUFU.EX2 R72, R72 ;  /* 0x0000004800487308 */ /* 0x000ea20000000800 */
[----:B------:R-:W-:-:S02]  /*4340*/  IMAD.MOV.U32 R53, RZ, RZ, R71 ;  /* 0x000000ffff357224 */ /* 0x000fc400078e0047 */
[----:B0-----:R-:W-:Y:S01]  /*4350*/  FADD.FTZ R27, R11, R6 ;  /* 0x000000060b1b7221 */ /* 0x001fe20000010000 */
[----:B------:R-:W-:Y:S01]  /*4360*/  F2FP.BF16.F32.PACK_AB R6, R80, R29 ;  /* 0x0000001d5006723e */ /* 0x000fe200000010ff */
[----:B------:R-:W-:-:S03]  /*4370*/  IMAD.MOV.U32 R36, RZ, RZ, R71 ;  /* 0x000000ffff247224 */ /* 0x000fc600078e0047 */
[----:B------:R-:W0:Y:S01]  /*4380*/  MUFU.EX2 R58, R58 ;  /* 0x0000003a003a7308 */ /* 0x000e220000000800 */
[----:B-1----:R-:W-:Y:S01]  /*4390*/  FADD.FTZ R29, R57, R8 ;  /* 0x00000008391d7221 */ /* 0x002fe20000010000 */
[----:B------:R1:W-:Y:S06]  /*43a0*/  STSM.16.M88.4 [R2+0x27300], R4 ;  /* 0x0273000402007844 */ /* 0x0003ec0000000200 */
[----:B------:R-:W3:Y:S01]  /*43b0*/  MUFU.EX2 R9, R128 ;  /* 0x0000008000097308 */ /* 0x000ee20000000800 */
[----:B--2---:R-:W-:-:S07]  /*43c0*/  FADD.FTZ R8, R72, R27 ;  /* 0x0000001b48087221 */ /* 0x004fce0000010000 */
[----:B------:R-:W2:Y:S01]  /*43d0*/  MUFU.EX2 R48, R48 ;  /* 0x0000003000307308 */ /* 0x000ea20000000800 */
[----:B0-----:R-:W-:-:S07]  /*43e0*/  FADD.FTZ R29, R58, R29 ;  /* 0x0000001d3a1d7221 */ /* 0x001fce0000010000 */
[----:B------:R-:W0:Y:S01]  /*43f0*/  MUFU.EX2 R84, R84 ;  /* 0x0000005400547308 */ /* 0x000e220000000800 */
[----:B---3--:R-:W-:-:S07]  /*4400*/  FADD.FTZ R27, R9, R8 ;  /* 0x00000008091b7221 */ /* 0x008fce0000010000 */
[----:B------:R-:W3:Y:S01]  /*4410*/  MUFU.EX2 R63, R63 ;  /* 0x0000003f003f7308 */ /* 0x000ee20000000800 */
[----:B--2---:R-:W-:-:S07]  /*4420*/  FADD.FTZ R8, R48, R29 ;  /* 0x0000001d30087221 */ /* 0x004fce0000010000 */
[----:B------:R-:W2:Y:S01]  /*4430*/  MUFU.EX2 R50, R50 ;  /* 0x0000003200327308 */ /* 0x000ea20000000800 */
[----:B0-----:R-:W-:-:S07]  /*4440*/  F2FP.BF16.F32.PACK_AB R30, R84, R9 ;  /* 0x00000009541e723e */ /* 0x001fce00000010ff */
[----:B------:R-:W1:Y:S01]  /*4450*/  MUFU.EX2 R112, R112 ;  /* 0x0000007000707308 */ /* 0x000e620000000800 */
[----:B---3--:R-:W-:-:S07]  /*4460*/  FADD.FTZ R21, R63, R8 ;  /* 0x000000083f157221 */ /* 0x008fce0000010000 */
[----:B------:R-:W0:Y:S01]  /*4470*/  MUFU.EX2 R65, R65 ;  /* 0x0000004100417308 */ /* 0x000e220000000800 */
[----:B--2---:R-:W-:-:S07]  /*4480*/  FADD.FTZ R8, R50, R21 ;  /* 0x0000001532087221 */ /* 0x004fce0000010000 */
[----:B------:R-:W2:Y:S01]  /*4490*/  MUFU.EX2 R47, R47 ;  /* 0x0000002f002f7308 */ /* 0x000ea20000000800 */
[----:B-1----:R-:W-:-:S07]  /*44a0*/  F2FP.BF16.F32.PACK_AB R4, R112, R35 ;  /* 0x000000237004723e */ /* 0x002fce00000010ff */
[----:B------:R1:W-:Y:S08]  /*44b0*/  MUFU.EX2 R73, R24 ;  /* 0x0000001800497308 */ /* 0x0003f00000000800 */
[----:B------:R-:W3:Y:S01]  /*44c0*/  MUFU.EX2 R110, R110 ;  /* 0x0000006e006e7308 */ /* 0x000ee20000000800 */
[----:B-1----:R-:W-:Y:S01]  /*44d0*/  F2FP.BF16.F32.PACK_AB R24, R70, R25 ;  /* 0x000000194618723e */ /* 0x002fe200000010ff */
[----:B------:R-:W-:Y:S01]  /*44e0*/  IMAD.MOV.U32 R70, RZ, RZ, R71 ;  /* 0x000000ffff467224 */ /* 0x000fe200078e0047 */
[----:B------:R-:W-:Y:S01]  /*44f0*/  F2FP.BF16.F32.PACK_AB R25, R59, R20 ;  /* 0x000000143b19723e */ /* 0x000fe200000010ff */
[----:B------:R-:W-:Y:S01]  /*4500*/  FADD.FTZ R20, R84, R27 ;  /* 0x0000001b54147221 */ /* 0x000fe20000010000 */
[----:B------:R-:W-:Y:S01]  /*4510*/  F2FP.BF16.F32.PACK_AB R27, R66, R61 ;  /* 0x0000003d421b723e */ /* 0x000fe200000010ff */
[----:B------:R-:W-:-:S02]  /*4520*/  IMAD.MOV.U32 R66, RZ, RZ, R71 ;  /* 0x000000ffff427224 */ /* 0x000fc400078e0047 */
[----:B------:R-:W1:Y:S01]  /*4530*/  MUFU.EX2 R67, R67 ;  /* 0x0000004300437308 */ /* 0x000e620000000800 */
[----:B------:R-:W-:Y:S01]  /*4540*/  FADD.FTZ R29, R35, R20 ;  /* 0x00000014231d7221 */ /* 0x000fe20000010000 */
[----:B------:R4:W-:Y:S01]  /*4550*/  STSM.16.M88.4 [R2+0x28b00], R24 ;  /* 0x028b001802007844 */ /* 0x0009e20000000200 */
[----:B------:R-:W-:Y:S02]  /*4560*/  IMAD.MOV.U32 R61, RZ, RZ, R71 ;  /* 0x000000ffff3d7224 */ /* 0x000fe400078e0047 */
[----:B------:R-:W-:Y:S01]  /*4570*/  FADD.FTZ R20, R112, R29 ;  /* 0x0000001d70147221 */ /* 0x000fe20000010000 */
[----:B0-----:R-:W-:Y:S01]  /*4580*/  FADD.FTZ R29, R65, R8 ;  /* 0x00000008411d7221 */ /* 0x001fe20000010000 */
[----:B------:R-:W-:Y:S01]  /*4590*/  IMAD.MOV.U32 R59, RZ, RZ, R71 ;  /* 0x000000ffff3b7224 */ /* 0x000fe200078e0047 */
[----:B------:R-:W0:Y:S01]  /*45a0*/  MUFU.EX2 R45, R45 ;  /* 0x0000002d002d7308 */ /* 0x000e220000000800 */
[----:B--2---:R-:W-:Y:S01]  /*45b0*/  FADD.FTZ R31, R47, R20 ;  /* 0x000000142f1f7221 */ /* 0x004fe20000010000 */
[----:B------:R-:W-:Y:S01]  /*45c0*/  FADD.FTZ R8, R40, R29 ;  /* 0x0000001d28087221 */ /* 0x000fe20000010000 */
[----:B------:R-:W-:Y:S01]  /*45d0*/  F2FP.BF16.F32.PACK_AB R29, R58, R57 ;  /* 0x000000393a1d723e */ /* 0x000fe200000010ff */
[----:B------:R-:W-:-:S02]  /*45e0*/  IMAD.MOV.U32 R58, RZ, RZ, R71 ;  /* 0x000000ffff3a7224 */ /* 0x000fc400078e0047 */
[----:B---3--:R-:W-:Y:S01]  /*45f0*/  FADD.FTZ R12, R110, R31 ;  /* 0x0000001f6e0c7221 */ /* 0x008fe20000010000 */
[----:B------:R-:W-:Y:S01]  /*4600*/  F2FP.BF16.F32.PACK_AB R31, R63, R48 ;  /* 0x000000303f1f723e */ /* 0x000fe200000010ff */
[--C-:B------:R-:W-:Y:S01]  /*4610*/  IMAD.MOV.U32 R63, RZ, RZ, R71.reuse ;  /* 0x000000ffff3f7224 */ /* 0x100fe200078e0047 */
[----:B------:R2:W3:Y:S01]  /*4620*/  MUFU.EX2 R32, R42 ;  /* 0x0000002a00207308 */ /* 0x0004e20000000800 */
[----:B-1----:R-:W-:Y:S01]  /*4630*/  FADD.FTZ R5, R67, R8 ;  /* 0x0000000843057221 */ /* 0x002fe20000010000 */
[--C-:B------:R-:W-:Y:S02]  /*4640*/  IMAD.MOV.U32 R57, RZ, RZ, R71.reuse ;  /* 0x000000ffff397224 */ /* 0x100fe400078e0047 */
[--C-:B------:R-:W-:Y:S02]  /*4650*/  IMAD.MOV.U32 R48, RZ, RZ, R71.reuse ;  /* 0x000000ffff307224 */ /* 0x100fe400078e0047 */
[--C-:B------:R-:W-:Y:S02]  /*4660*/  IMAD.MOV.U32 R35, RZ, RZ, R71.reuse ;  /* 0x000000ffff237224 */ /* 0x100fe400078e0047 */
[----:B------:R-:W1:Y:S01]  /*4670*/  MUFU.EX2 R76, R76 ;  /* 0x0000004c004c7308 */ /* 0x000e620000000800 */
[----:B0-----:R-:W-:Y:S01]  /*4680*/  FADD.FTZ R7, R45, R12 ;  /* 0x0000000c2d077221 */ /* 0x001fe20000010000 */
[----:B--2---:R-:W-:-:S06]  /*4690*/  IMAD.MOV.U32 R42, RZ, RZ, R71 ;  /* 0x000000ffff2a7224 */ /* 0x004fcc00078e0047 */
[----:B------:R-:W0:Y:S01]  /*46a0*/  MUFU.EX2 R69, R69 ;  /* 0x0000004500457308 */ /* 0x000e220000000800 */
[----:B---3--:R-:W-:Y:S01]  /*46b0*/  FADD.FTZ R6, R32, R5 ;  /* 0x0000000520067221 */ /* 0x008fe20000010000 */
[----:B------:R-:W-:Y:S01]  /*46c0*/  F2FP.BF16.F32.PACK_AB R5, R65, R50 ;  /* 0x000000324105723e */ /* 0x000fe200000010ff */
[--C-:B------:R-:W-:Y:S02]  /*46d0*/  IMAD.MOV.U32 R65, RZ, RZ, R71.reuse ;  /* 0x000000ffff417224 */ /* 0x100fe400078e0047 */
[----:B------:R-:W-:-:S03]  /*46e0*/  IMAD.MOV.U32 R50, RZ, RZ, R71 ;  /* 0x000000ffff327224 */ /* 0x000fc600078e0047 */
[----:B------:R-:W2:Y:S01]  /*46f0*/  MUFU.EX2 R43, R43 ;  /* 0x0000002b002b7308 */ /* 0x000ea20000000800 */
[----:B-1----:R-:W-:-:S07]  /*4700*/  FADD.FTZ R8, R76, R7 ;  /* 0x000000074c087221 */ /* 0x002fce0000010000 */
[----:B------:R1:W3:Y:S01]  /*4710*/  MUFU.EX2 R38, R46 ;  /* 0x0000002e00267308 */ /* 0x0002e20000000800 */
[C---:B0-----:R-:W-:Y:S01]  /*4720*/  FADD.FTZ R7, R69.reuse, R6 ;  /* 0x0000000645077221 */ /* 0x041fe20000010000 */
[----:B------:R-:W-:Y:S01]  /*4730*/  F2FP.BF16.F32.PACK_AB R6, R110, R47 ;  /* 0x0000002f6e06723e */ /* 0x000fe200000010ff */
[--C-:B------:R-:W-:Y:S01]  /*4740*/  IMAD.MOV.U32 R47, RZ, RZ, R71.reuse ;  /* 0x000000ffff2f7224 */ /* 0x100fe200078e0047 */
[----:B------:R-:W-:Y:S01]  /*4750*/  F2FP.BF16.F32.PACK_AB R13, R69, R32 ;  /* 0x00000020450d723e */ /* 0x000fe200000010ff */
[--C-:B------:R-:W-:Y:S02]  /*4760*/  IMAD.MOV.U32 R69, RZ, RZ, R71.reuse ;  /* 0x000000ffff457224 */ /* 0x100fe400078e0047 */
[--C-:B------:R-:W-:Y:S01]  /*4770*/  IMAD.MOV.U32 R32, RZ, RZ, R71.reuse ;  /* 0x000000ffff207224 */ /* 0x100fe200078e0047 */
[----:B------:R-:W0:Y:S01]  /*4780*/  MUFU.EX2 R92, R92 ;  /* 0x0000005c005c7308 */ /* 0x000e220000000800 */
[----:B--2---:R-:W-:Y:S01]  /*4790*/  FADD.FTZ R9, R43, R8 ;  /* 0x000000082b097221 */ /* 0x004fe20000010000 */
[----:B-1----:R-:W-:-:S06]  /*47a0*/  IMAD.MOV.U32 R46, RZ, RZ, R71 ;  /* 0x000000ffff2e7224 */ /* 0x002fcc00078e0047 */
[----:B------:R-:W-:Y:S01]  /*47b0*/  MUFU.EX2 R41, R41 ;  /* 0x0000002900297308 */ /* 0x000fe20000000800 */
[----:B---3--:R-:W-:Y:S01]  /*47c0*/  FADD.FTZ R8, R38, R7 ;  /* 0x0000000726087221 */ /* 0x008fe20000010000 */
[----:B------:R-:W-:Y:S01]  /*47d0*/  F2FP.BF16.F32.PACK_AB R7, R67, R40 ;  /* 0x000000284307723e */ /* 0x000fe200000010ff */
[--C-:B------:R-:W-:Y:S01]  /*47e0*/  IMAD.MOV.U32 R67, RZ, RZ, R71.reuse ;  /* 0x000000ffff437224 */ /* 0x100fe200078e0047 */
[C---:B------:R-:W-:Y:S01]  /*47f0*/  F2FP.BF16.F32.PACK_AB R15, R73.reuse, R38 ;  /* 0x00000026490f723e */ /* 0x040fe200000010ff */
[--C-:B------:R-:W-:Y:S02]  /*4800*/  IMAD.MOV.U32 R40, RZ, RZ, R71.reuse ;  /* 0x000000ffff287224 */ /* 0x100fe400078e0047 */
[----:B------:R-:W-:Y:S01]  /*4810*/  IMAD.MOV.U32 R38, RZ, RZ, R71 ;  /* 0x000000ffff267224 */ /* 0x000fe200078e0047 */
[----:B------:R-:W1:Y:S01]  /*4820*/  MUFU.EX2 R52, R52 ;  /* 0x0000003400347308 */ /* 0x000e620000000800 */
[----:B0-----:R-:W-:Y:S01]  /*4830*/  FADD.FTZ R12, R92, R9 ;  /* 0x000000095c0c7221 */ /* 0x001fe20000010000 */
[----:B------:R-:W-:-:S06]  /*4840*/  FADD.FTZ R9, R73, R8 ;  /* 0x0000000849097221 */ /* 0x000fcc0000010000 */
[----:B------:R-:W4:Y:S08]  /*4850*/  MUFU.EX2 R106, R106 ;  /* 0x0000006a006a7308 */ /* 0x000f300000000800 */
[----:B------:R0:W2:Y:S01]  /*4860*/  MUFU.EX2 R33, R28 ;  /* 0x0000001c00217308 */ /* 0x0000a20000000800 */
[----:B-1----:R-:W-:-:S07]  /*4870*/  FADD.FTZ R8, R52, R9 ;  /* 0x0000000934087221 */ /* 0x002fce0000010000 */
[----:B------:R-:W1:Y:S01]  /*4880*/  MUFU.EX2 R39, R39 ;  /* 0x0000002700277308 */ /* 0x000e620000000800 */
[----:B0-----:R-:W-:Y:S01]  /*4890*/  F2FP.BF16.F32.PACK_AB R28, R72, R11 ;  /* 0x0000000b481c723e */ /* 0x001fe200000010ff */
[----:B------:R-:W-:Y:S01]  /*48a0*/  FADD.FTZ R11, R41, R12 ;  /* 0x0000000c290b7221 */ /* 0x000fe20000010000 */
[----:B------:R-:W-:Y:S01]  /*48b0*/  F2FP.BF16.F32.PACK_AB R12, R76, R45 ;  /* 0x0000002d4c0c723e */ /* 0x000fe200000010ff */
[----:B------:R-:W-:Y:S01]  /*48c0*/  IMAD.MOV.U32 R45, RZ, RZ, R71 ;  /* 0x000000ffff2d7224 */ /* 0x000fe200078e0047 */
[C---:B----4-:R-:W-:Y:S01]  /*48d0*/  F2FP.BF16.F32.PACK_AB R24, R106.reuse, R41 ;  /* 0x000000296a18723e */ /* 0x050fe200000010ff */
[----:B------:R-:W-:Y:S01]  /*48e0*/  FADD.FTZ R14, R106, R11 ;  /* 0x0000000b6a0e7221 */ /* 0x000fe20000010000 */
[----:B------:R0:W-:Y:S01]  /*48f0*/  STSM.16.M88.4 [R2+0x2a300], R28 ;  /* 0x02a3001c02007844 */ /* 0x0001e20000000200 */
[----:B------:R-:W3:Y:S01]  /*4900*/  MUFU.EX2 R54, R54 ;  /* 0x0000003600367308 */ /* 0x000ee20000000800 */
[----:B--2---:R-:W-:Y:S01]  /*4910*/  FADD.FTZ R11, R33, R8 ;  /* 0x00000008210b7221 */ /* 0x004fe20000010000 */
[--C-:B------:R-:W-:Y:S01]  /*4920*/  IMAD.MOV.U32 R41, RZ, RZ, R71.reuse ;  /* 0x000000ffff297224 */ /* 0x100fe200078e0047 */
[----:B------:R2:W-:Y:S05]  /*4930*/  STSM.16.M88.4 [R2+0x2bb00], R4 ;  /* 0x02bb000402007844 */ /* 0x0005ea0000000200 */
[----:B------:R-:W2:Y:S01]  /*4940*/  MUFU.EX2 R60, R60 ;  /* 0x0000003c003c7308 */ /* 0x000ea20000000800 */
[----:B-1----:R-:W-:Y:S01]  /*4950*/  FADD.FTZ R25, R39, R14 ;  /* 0x0000000e27197221 */ /* 0x002fe20000010000 */
[----:B------:R-:W-:Y:S01]  /*4960*/  F2FP.BF16.F32.PACK_AB R14, R92, R43 ;  /* 0x0000002b5c0e723e */ /* 0x000fe200000010ff */
[----:B------:R-:W-:-:S04]  /*4970*/  IMAD.MOV.U32 R43, RZ, RZ, R71 ;  /* 0x000000ffff2b7224 */ /* 0x000fc800078e0047 */
[----:B------:R-:W-:Y:S01]  /*4980*/  STSM.16.M88.4 [R2+0x2d300], R12 ;  /* 0x02d3000c02007844 */ /* 0x000fe20000000200 */
[----:B------:R-:W1:Y:S01]  /*4990*/  MUFU.EX2 R21, R120 ;  /* 0x0000007800157308 */ /* 0x000e620000000800 */
[----:B---3--:R-:W-:Y:S01]  /*49a0*/  FADD.FTZ R8, R54, R11 ;  /* 0x0000000b36087221 */ /* 0x008fe20000010000 */
[--C-:B0-----:R-:W-:Y:S02]  /*49b0*/  IMAD.MOV.U32 R31, RZ, RZ, R71.reuse ;  /* 0x000000ffff1f7224 */ /* 0x101fe400078e0047 */
[--C-:B------:R-:W-:Y:S02]  /*49c0*/  IMAD.MOV.U32 R30, RZ, RZ, R71.reuse ;  /* 0x000000ffff1e7224 */ /* 0x100fe400078e0047 */
[----:B------:R-:W-:Y:S02]  /*49d0*/  IMAD.MOV.U32 R29, RZ, RZ, R71 ;  /* 0x000000ffff1d7224 */ /* 0x000fe400078e0047 */
[----:B------:R-:W0:Y:S01]  /*49e0*/  MUFU.EX2 R37, R37 ;  /* 0x0000002500257308 */ /* 0x000e220000000800 */
[C---:B--2---:R-:W-:Y:S01]  /*49f0*/  FADD.FTZ R4, R60.reuse, R25 ;  /* 0x000000193c047221 */ /* 0x044fe20000010000 */
[----:B------:R-:W-:Y:S01]  /*4a00*/  F2FP.BF16.F32.PACK_AB R25, R33, R52 ;  /* 0x000000342119723e */ /* 0x000fe200000010ff */
[--C-:B------:R-:W-:Y:S01]  /*4a10*/  IMAD.MOV.U32 R52, RZ, RZ, R71.reuse ;  /* 0x000000ffff347224 */ /* 0x100fe200078e0047 */
[----:B------:R-:W-:Y:S01]  /*4a20*/  F2FP.BF16.F32.PACK_AB R26, R60, R39 ;  /* 0x000000273c1a723e */ /* 0x000fe200000010ff */
[----:B------:R-:W-:-:S02]  /*4a30*/  IMAD.MOV.U32 R60, RZ, RZ, R71 ;  /* 0x000000ffff3c7224 */ /* 0x000fc400078e0047 */
[--C-:B------:R-:W-:Y:S01]  /*4a40*/  IMAD.MOV.U32 R39, RZ, RZ, R71.reuse ;  /* 0x000000ffff277224 */ /* 0x100fe200078e0047 */
[----:B------:R-:W2:Y:S01]  /*4a50*/  MUFU.EX2 R56, R56 ;  /* 0x0000003800387308 */ /* 0x000ea20000000800 */
[C---:B-1----:R-:W-:Y:S01]  /*4a60*/  FADD.FTZ R5, R21.reuse, R8 ;  /* 0x0000000815057221 */ /* 0x042fe20000010000 */
[----:B------:R-:W-:Y:S01]  /*4a70*/  F2FP.BF16.F32.PACK_AB R27, R21, R54 ;  /* 0x00000036151b723e */ /* 0x000fe200000010ff */
[--C-:B------:R-:W-:Y:S02]  /*4a80*/  IMAD.MOV.U32 R54, RZ, RZ, R71.reuse ;  /* 0x000000ffff367224 */ /* 0x100fe400078e0047 */
[--C-:B------:R-:W-:Y:S02]  /*4a90*/  IMAD.MOV.U32 R33, RZ, RZ, R71.reuse ;  /* 0x000000ffff217224 */ /* 0x100fe400078e0047 */
[----:B------:R1:W-:Y:S01]  /*4aa0*/  STSM.16.M88.4 [R2+0x2eb00], R24 ;  /* 0x02eb001802007844 */ /* 0x0003e20000000200 */
[----:B------:R-:W3:Y:S01]  /*4ab0*/  MUFU.EX2 R108, R108 ;  /* 0x0000006c006c7308 */ /* 0x000ee20000000800 */
[----:B0-----:R-:W-:Y:S01]  /*4ac0*/  FADD.FTZ R7, R37, R4 ;  /* 0x0000000425077221 */ /* 0x001fe20000010000 */
[----:B------:R-:W-:-:S06]  /*4ad0*/  IMAD.MOV.U32 R28, RZ, RZ, R71 ;  /* 0x000000ffff1c7224 */ /* 0x000fcc00078e0047 */
[----:B------:R-:W0:Y:S01]  /*4ae0*/  MUFU.EX2 R109, R122 ;  /* 0x0000007a006d7308 */ /* 0x000e220000000800 */
[----:B--2---:R-:W-:Y:S01]  /*4af0*/  FADD.FTZ R4, R56, R5 ;  /* 0x0000000538047221 */ /* 0x004fe20000010000 */
[----:B-1----:R-:W-:-:S06]  /*4b00*/  IMAD.MOV.U32 R27, RZ, RZ, R71 ;  /* 0x000000ffff1b7224 */ /* 0x002fcc00078e0047 */
[----:B------:R-:W-:Y:S01]  /*4b10*/  MUFU.EX2 R49, R49 ;  /* 0x0000003100317308 */ /* 0x000fe20000000800 */
[C---:B---3--:R-:W-:Y:S01]  /*4b20*/  FADD.FTZ R6, R108.reuse, R7 ;  /* 0x000000076c067221 */ /* 0x048fe20000010000 */
[----:B------:R-:W-:Y:S01]  /*4b30*/  F2FP.BF16.F32.PACK_AB R108, R108, R37 ;  /* 0x000000256c6c723e */ /* 0x000fe200000010ff */
[--C-:B------:R-:W-:Y:S02]  /*4b40*/  IMAD.MOV.U32 R37, RZ, RZ, R71.reuse ;  /* 0x000000ffff257224 */ /* 0x100fe400078e0047 */
[--C-:B------:R-:W-:Y:S02]  /*4b50*/  IMAD.MOV.U32 R26, RZ, RZ, R71.reuse ;  /* 0x000000ffff1a7224 */ /* 0x100fe400078e0047 */
[--C-:B------:R-:W-:Y:S01]  /*4b60*/  IMAD.MOV.U32 R25, RZ, RZ, R71.reuse ;  /* 0x000000ffff197224 */ /* 0x100fe200078e0047 */
[----:B------:R-:W1:Y:S01]  /*4b70*/  MUFU.EX2 R116, R116 ;  /* 0x0000007400747308 */ /* 0x000e620000000800 */
[C---:B0-----:R-:W-:Y:S01]  /*4b80*/  FADD.FTZ R5, R109.reuse, R4 ;  /* 0x000000046d057221 */ /* 0x041fe20000010000 */
[----:B------:R-:W-:Y:S01]  /*4b90*/  F2FP.BF16.F32.PACK_AB R109, R109, R56 ;  /* 0x000000386d6d723e */ /* 0x000fe200000010ff */
[----:B------:R-:W-:-:S02]  /*4ba0*/  IMAD.MOV.U32 R56, RZ, RZ, R71 ;  /* 0x000000ffff387224 */ /* 0x000fc400078e0047 */
[----:B------:R-:W-:-:S03]  /*4bb0*/  IMAD.MOV.U32 R24, RZ, RZ, R71 ;  /* 0x000000ffff187224 */ /* 0x000fc600078e0047 */
[----:B------:R-:W-:Y:S08]  /*4bc0*/  MUFU.EX2 R34, R34 ;  /* 0x0000002200227308 */ /* 0x000ff00000000800 */
[----:B------:R-:W0:Y:S01]  /*4bd0*/  MUFU.EX2 R9, R126 ;  /* 0x0000007e00097308 */ /* 0x000e220000000800 */
[----:B-1----:R-:W-:Y:S01]  /*4be0*/  F2FP.BF16.F32.PACK_AB R110, R116, R49 ;  /* 0x00000031746e723e */ /* 0x002fe200000010ff */
[----:B------:R-:W-:-:S04]  /*4bf0*/  FADD.FTZ R49, R49, R6 ;  /* 0x0000000631317221 */ /* 0x000fc80000010000 */
[----:B------:R-:W-:Y:S01]  /*4c00*/  FADD.FTZ R4, R116, R49 ;  /* 0x0000003174047221 */ /* 0x000fe20000010000 */
[----:B------:R-:W-:Y:S01]  /*4c10*/  IMAD.MOV.U32 R49, RZ, RZ, R71 ;  /* 0x000000ffff317224 */ /* 0x000fe200078e0047 */
[----:B0-----:R-:W-:Y:S01]  /*4c20*/  F2FP.BF16.F32.PACK_AB R111, R9, R34 ;  /* 0x00000022096f723e */ /* 0x001fe200000010ff */
[----:B------:R-:W-:-:S04]  /*4c30*/  FADD.FTZ R34, R34, R5 ;  /* 0x0000000522227221 */ /* 0x000fc80000010000 */
[----:B------:R0:W-:Y:S01]  /*4c40*/  STSM.16.M88.4 [R2+0x30300], R108 ;  /* 0x0303006c02007844 */ /* 0x0001e20000000200 */
[----:B------:R-:W-:Y:S01]  /*4c50*/  FADD.FTZ R5, R9, R34 ;  /* 0x0000002209057221 */ /* 0x000fe20000010000 */
[----:B------:R-:W-:Y:S01]  /*4c60*/  IMAD.MOV.U32 R34, RZ, RZ, R71 ;  /* 0x000000ffff227224 */ /* 0x000fe200078e0047 */
[----:B------:R1:W-:Y:S06]  /*4c70*/  MEMBAR.ALL.CTA ;  /* 0x0000000000007992 */ /* 0x0003ec0000008000 */
[----:B-1----:R-:W1:Y:S02]  /*4c80*/  FENCE.VIEW.ASYNC.S ;  /* 0x00000000000073c6 */ /* 0x002e640000000000 */
[----:B-1----:R-:W-:Y:S01]  /*4c90*/  NOP ;  /* 0x0000000000007918 */ /* 0x002fe20000000000 */
[----:B------:R-:W-:Y:S05]  /*4ca0*/  @!P2 BRA `(.L_x_10098) ;  /* 0x000000380038a947 */ /* 0x000fea0003800000 */
        /* <DEDUP_REMOVED lines=29> */
.L_x_10107:
[----:B------:R-:W-:Y:S01]  /*4e80*/  UIADD3 UR39, UR59, 0x1, URZ ;  /* 0x000000013b277890 */ /* 0x000fe2000fffe03f */
[----:B------:R-:W-:-:S03]  /*4e90*/  ISETP.NE.AND P3, PT, RZ, UR38, PT ;  /* 0x00000026ff007c0c */ /* 0x000fc6000bf65270 */
[----:B------:R-:W-:-:S04]  /*4ea0*/  UISETP.NE.AND UP0, UPT, UR39, 0x2, UPT ;  /* 0x000000022700788c */ /* 0x000fc8000bf05270 */
[----:B------:R-:W-:Y:S02]  /*4eb0*/  USEL UR6, URZ, 0x1, UP0 ;  /* 0x000000013f067887 */ /* 0x000fe40008000000 */
[----:B------:R-:W-:-:S04]  /*4ec0*/  USEL UR39, UR39, URZ, UP0 ;  /* 0x0000003f27277287 */ /* 0x000fc80008000000 */
[----:B------:R-:W-:Y:S01]  /*4ed0*/  LOP3.LUT R16, R6, UR6, RZ, 0x3c, !PT ;  /* 0x0000000606107c12 */ /* 0x000fe2000f8e3cff */
[----:B---3--:R-:W-:Y:S07]  /*4ee0*/  @P3 BRA `(.L_x_10099) ;  /* 0x0000000000283947 */ /* 0x008fee0003800000 */
[----:B------:R-:W-:Y:S05]  /*4ef0*/  @!P0 BRA `(.L_x_10100) ;  /* 0x0000000000048947 */ /* 0x000fea0003800000 */
[----:B------:R-:W-:Y:S01]  /*4f00*/  BPT.TRAP 0x1 ;  /* 0x000000040000795c */ /* 0x000fe20000300000 */
.L_x_10100:
[----:B------:R-:W-:Y:S01]  /*4f10*/  ULEA UR6, UR39, UR36, 0x3 ;  /* 0x0000002427067291 */ /* 0x000fe2000f8e183f */
[----:B------:R-:W-:-:S08]  /*4f20*/  SHF.L.U32 R0, R16, 0x1f, RZ ;  /* 0x0000001f10007819 */ /* 0x000fd000000006ff */
[----:B------:R1:W2:Y:S01]  /*4f30*/  SYNCS.PHASECHK.TRANS64.TRYWAIT P2, [UR6+0x31c30], R0 ;  /* 0x031c3000ff0075a7 */ /* 0x0002a20008040146 */
[----:B------:R-:W-:Y:S05]  /*4f40*/  @!P0 BRA `(.L_x_10101) ;  /* 0x0000000000048947 */ /* 0x000fea0003800000 */
[----:B------:R-:W-:Y:S01]  /*4f50*/  BPT.TRAP 0x1 ;  /* 0x000000040000795c */ /* 0x000fe20000300000 */
.L_x_10101:
[----:B--2---:R-:W-:Y:S05]  /*4f60*/  @P2 BRA `(.L_x_10099) ;  /* 0x0000000000082947 */ /* 0x004fea0003800000 */
[----:B------:R-:W2:Y:S02]  /*4f70*/  SYNCS.PHASECHK.TRANS64.TRYWAIT P2, [UR6+0x31c30], R0 ;  /* 0x031c3000ff0075a7 */ /* 0x000ea40008040146 */
[----:B--2---:R-:W-:Y:S05]  /*4f80*/  @!P2 BRA `(.L_x_10102) ;  /* 0x000000b8008ca947 */ /* 0x004fea0003800000 */
.L_x_10099:
[----:B--2---:R-:W2:Y:S01]  /*4f90*/  S2R R3, SR_TID.X ;  /* 0x0000000000037919 */ /* 0x004ea20000002100 */
[----:B------:R-:W-:Y:S01]  /*4fa0*/  UIMAD UR26, UR39, 0x6c0, UR58 ;  /* 0x000006c0271a78a4 */ /* 0x000fe2000f8e023a */
[----:B------:R-:W-:Y:S01]  /*4fb0*/  UMOV UR27, 0x80000020 ;  /* 0x80000020001b7882 */ /* 0x000fe20000000000 */
[----:B------:R-:W-:Y:S02]  /*4fc0*/  UMOV UR28, UR24 ;  /* 0x00000018001c7c82 */ /* 0x000fe40008000000 */
[----:B------:R-:W-:Y:S01]  /*4fd0*/  UIADD3 UR30, UR26, 0x40, URZ ;  /* 0x000000401a1e7890 */ /* 0x000fe2000fffe03f */
        /* <DEDUP_REMOVED lines=20> */
[----:B--2---:R-:W-:Y:S01]  /*5120*/  SHF.R.U32.HI R3, RZ, 0x7, R3 ;  /* 0x00000007ff037819 */ /* 0x004fe20000011603 */
[----:B------:R-:W-:Y:S01]  /*5130*/  UMOV UR53, UR25 ;  /* 0x0000001900357c82 */ /* 0x000fe20008000000 */
[----:B------:R-:W-:Y:S01]  /*5140*/  UMOV UR55, 0x80000020 ;  /* 0x8000002000377882 */ /* 0x000fe20000000000 */
[----:B------:R-:W-:-:S02]  /*5150*/  UIADD3 UR6, UR26, 0x200, URZ ;  /* 0x000002001a067890 */ /* 0x000fc4000fffe03f */
[----:B-1----:R-:W-:Y:S01]  /*5160*/  VIADD R0, R3, 0x8 ;  /* 0x0000000803007836 */ /* 0x002fe20000000000 */
[----:B------:R-:W-:Y:S01]  /*5170*/  UMOV UR7, 0x80000020 ;  /* 0x8000002000077882 */ /* 0x000fe20000000000 */
[----:B------:R-:W-:Y:S01]  /*5180*/  UIADD3 UR10, UR26, 0x202, URZ ;  /* 0x000002021a0a7890 */ /* 0x000fe2000fffe03f */
[----:B------:R-:W-:Y:S02]  /*5190*/  UMOV UR11, 0x80000020 ;  /* 0x80000020000b7882 */ /* 0x000fe40000000000 */
[----:B------:R1:W-:Y:S01]  /*51a0*/  BAR.SYNC.DEFER_BLOCKING R0, 0x100 ;  /* 0x000400000000751d */ /* 0x0003e20000010000 */
[----:B------:R-:W-:Y:S02]  /*51b0*/  UIADD3 UR14, UR26, 0x242, URZ ;  /* 0x000002421a0e7890 */ /* 0x000fe4000fffe03f */
[----:B------:R-:W-:Y:S02]  /*51c0*/  UIADD3 UR18, UR26, 0x480, URZ ;  /* 0x000004801a127890 */ /* 0x000fe4000fffe03f */
[----:B------:R-:W-:Y:S01]  /*51d0*/  UIADD3 UR22, UR26, 0x482, URZ ;  /* 0x000004821a167890 */ /* 0x000fe2000fffe03f */
[----:B------:R-:W-:Y:S01]  /*51e0*/  UMOV UR15, 0x80000020 ;  /* 0x80000020000f7882 */ /* 0x000fe20000000000 */
[----:B------:R-:W-:Y:S01]  /*51f0*/  UMOV UR19, 0x80000020 ;  /* 0x8000002000137882 */ /* 0x000fe20000000000 */
[----:B------:R-:W-:Y:S01]  /*5200*/  UMOV UR23, 0x80000020 ;  /* 0x8000002000177882 */ /* 0x000fe20000000000 */
[----:B------:R-:W-:-:S06]  /*5210*/  WARPGROUP.ARRIVE ;  /* 0x00000000000079c5 */ /* 0x000fcc0000000000 */
[----:B------:R-:W-:Y:S03]  /*5220*/  HGMMA.64x16x16.F32.BF16 R136, gdesc[UR24], RZ, !UPT, gsb0 ;  /* 0x00200000188879f0 */ /* 0x000fe6000c0018ff */
        /* <DEDUP_REMOVED lines=22> */
[----:B0-----:R-:W-:-:S06]  /*5390*/  WARPGROUP.ARRIVE ;  /* 0x00000000000079c5 */ /* 0x001fcc0000000000 */
        /* <DEDUP_REMOVED lines=291> */
[----:B-1----:R-:W-:Y:S05]  /*65d0*/  @P3 BRA `(.L_x_10103) ;  /* 0x0000000000283947 */ /* 0x002fea0003800000 */
[----:B------:R-:W-:Y:S05]  /*65e0*/  @!P0 BRA `(.L_x_10104) ;  /* 0x0000000000048947 */ /* 0x000fea0003800000 */
[----:B------:R-:W-:Y:S01]  /*65f0*/  BPT.TRAP 0x1 ;  /* 0x000000040000795c */ /* 0x000fe20000300000 */
.L_x_10104:
[----:B------:R-:W-:Y:S01]  /*6600*/  ULEA UR6, UR59, UR36, 0x3 ;  /* 0x000000243b067291 */ /* 0x000fe2000f8e183f */
[----:B------:R-:W-:-:S08]  /*6610*/  SHF.L.U32 R0, R6, 0x1f, RZ ;  /* 0x0000001f06007819 */ /* 0x000fd000000006ff */
[----:B------:R0:W1:Y:S01]  /*6620*/  SYNCS.PHASECHK.TRANS64.TRYWAIT P2, [UR6+0x31c50], R0 ;  /* 0x031c5000ff0075a7 */ /* 0x0000620008040146 */
[----:B------:R-:W-:Y:S05]  /*6630*/  @!P0 BRA `(.L_x_10105) ;  /* 0x0000000000048947 */ /* 0x000fea0003800000 */
[----:B------:R-:W-:Y:S01]  /*6640*/  BPT.TRAP 0x1 ;  /* 0x000000040000795c */ /* 0x000fe20000300000 */
.L_x_10105:
[----:B-1----:R-:W-:Y:S05]  /*6650*/  @P2 BRA `(.L_x_10103) ;  /* 0x0000000000082947 */ /* 0x002fea0003800000 */
[----:B------:R-:W1:Y:S02]  /*6660*/  SYNCS.PHASECHK.TRANS64.TRYWAIT P2, [UR6+0x31c50], R0 ;  /* 0x031c5000ff0075a7 */ /* 0x000e640008040146 */
[----:B-1----:R-:W-:Y:S05]  /*6670*/  @!P2 BRA `(.L_x_10106) ;  /* 0x000000a000e8a947 */ /* 0x002fea0003800000 */
.L_x_10103:
[----:B------:R-:W-:Y:S01]  /*6680*/  UIADD3 UR6, UR36, 0x200, URZ ;  /* 0x0000020024067890 */ /* 0x000fe2000fffe03f */
[----:B------:R-:W-:Y:S01]  /*6690*/  WARPGROUP.ARRIVE ;  /* 0x00000000000079c5 */ /* 0x000fe20000000000 */
[----:B------:R-:W-:Y:S01]  /*66a0*/  ULOP3.LUT UR7, UR37, 0x10000, URZ, 0xfc, !UPT ;  /* 0x0001000025077892 */ /* 0x000fe2000f8efc3f */
[----:B01----:R-:W-:Y:S01]  /*66b0*/  FMNMX.FTZ R0, R136, R7, !PT ;  /* 0x0000000788007209 */ /* 0x003fe20007810000 */
[----:B------:R-:W-:-:S03]  /*66c0*/  USHF.R.U32.HI UR6, URZ, 0x4, UR6 ;  /* 0x000000043f067899 */ /* 0x000fc60008011606 */
[----:B------:R-:W0:Y:S01]  /*66d0*/  S2R R14, SR_TID.X ;  /* 0x00000000000e7919 */ /* 0x000e220000002100 */
[----:B------:R-:W-:Y:S01]  /*66e0*/  UMOV UR29, 0xc0000010 ;  /* 0xc0000010001d7882 */ /* 0x000fe20000000000 */
[----:B------:R-:W-:Y:S01]  /*66f0*/  UMOV UR31, 0x80000020 ;  /* 0x80000020001f7882 */ /* 0x000fe20000000000 */
[----:B------:R-:W-:Y:S01]  /*6700*/  ULOP3.LUT UR6, UR6, 0x3fff, URZ, 0xc0, !UPT ;  /* 0x00003fff06067892 */ /* 0x000fe2000f8ec03f */
[----:B------:R-:W-:Y:S01]  /*6710*/  FMNMX.FTZ R3, R137, R0, !PT ;  /* 0x0000000089037209 */ /* 0x000fe20007810000 */
[----:B------:R-:W-:Y:S01]  /*6720*/  UMOV UR28, UR7 ;  /* 0x00000007001c7c82 */ /* 0x000fe20008000000 */
[----:B------:R-:W-:Y:S01]  /*6730*/  IMAD.U32 R20, RZ, RZ, UR59 ;  /* 0x0000003bff147e24 */ /* 0x000fe2000f8e00ff */
[----:B------:R-:W-:Y:S01]  /*6740*/  ULOP3.LUT UR6, UR6, 0x2400000, URZ, 0xfc, !UPT ;  /* 0x0240000006067892 */ /* 0x000fe2000f8efc3f */
[----:B------:R-:W-:-:S03]  /*6750*/  FMNMX.FTZ R0, R140, R3, !PT ;  /* 0x000000038c007209 */ /* 0x000fc60007810000 */
[----:B------:R-:W-:Y:S01]  /*6760*/  UIMAD UR6, UR59, 0x6c0, UR6 ;  /* 0x000006c03b0678a4 */ /* 0x000fe2000f8e0206 */
[----:B------:R-:W-:Y:S02]  /*6770*/  FMNMX.FTZ R3, R141, R0, !PT ;  /* 0x000000008d037209 */ /* 0x000fe40007810000 */
[----:B------:R-:W-:Y:S01]  /*6780*/  @!P1 LEA R20, R20, UR36, 0x3 ;  /* 0x0000002414149c11 */ /* 0x000fe2000f8e18ff */
[----:B------:R-:W-:Y:S01]  /*6790*/  UMOV UR59, UR39 ;  /* 0x00000027003b7c82 */ /* 0x000fe20008000000 */
[----:B------:R-:W-:Y:S02]  /*67a0*/  FMNMX.FTZ R0, R128, R3, !PT ;  /* 0x0000000380007209 */ /* 0x000fe40007810000 */
[----:B------:R-:W-:Y:S01]  /*67b0*/  UMOV UR30, UR6 ;  /* 0x00000006001e7c82 */ /* 0x000fe20008000000 */
[----:B------:R-:W-:Y:S01]  /*67c0*/  @!P1 VIADD R20, R20, 0x31c60 ;  /* 0x00031c6014149836 */ /* 0x000fe20000000000 */
[----:B------:R-:W-:Y:S01]  /*67d0*/  HGMMA.64x96x16.F32.BF16 R24, gdesc[UR28].tnspB, R24, gsb0 ;  /* 0x416000001c1879f0 */ /* 0x000fe20008001818 */
[----:B------:R-:W-:Y:S01]  /*67e0*/  UIADD3 UR28, UR7, 0x180, URZ ;  /* 0x00000180071c7890 */ /* 0x000fe2000fffe03f */
[----:B------:R-:W-:Y:S01]  /*67f0*/  FMNMX.FTZ R3, R129, R0, !PT ;  /* 0x0000000081037209 */ /* 0x000fe20007810000 */
[----:B------:R-:W-:Y:S01]  /*6800*/  UIADD3 UR30, UR6, 0x40, URZ ;  /* 0x00000040061e7890 */ /* 0x000fe2000fffe03f */
[----:B------:R-:W-:Y:S01]  /*6810*/  @!P1 PRMT R20, RZ, 0x654, R20 ;  /* 0x00000654ff149816 */ /* 0x000fe20000000014 */
[----:B------:R-:W-:Y:S01]  /*6820*/  UMOV UR29, 0xc0000010 ;  /* 0xc0000010001d7882 */ /* 0x000fe20000000000 */
[----:B------:R-:W-:Y:S01]  /*6830*/  UMOV UR31, 0x80000020 ;  /* 0x80000020001f7882 */ /* 0x000fe20000000000 */
[----:B------:R-:W-:-:S04]  /*6840*/  FMNMX.FTZ R0, R132, R3, !PT ;  /* 0x0000000384007209 */ /* 0x000fc80007810000 */
        /* <DEDUP_REMOVED lines=45> */
[----:B------:R-:W-:Y:S01]  /*6b20*/  FMNMX.FTZ R0, R102, R3, !PT ;  /* 0x0000000366007209 */ /* 0x000fe20007810000 */
[----:B------:R-:W-:Y:S02]  /*6b30*/  WARPGROUP.DEPBAR.LE gsb0, 0x0 ;  /* 0x00008000000079c5 */ /* 0x000fe40000010000 */
[----:B------:R-:W-:Y:S01]  /*6b40*/  WARPGROUP.ARRIVE ;  /* 0x00000000000079c5 */ /* 0x000fe20000000000 */
[----:B------:R-:W-:-:S02]  /*6b50*/  FMNMX.FTZ R3, R103, R0, !PT ;  /* 0x0000000067037209 */ /* 0x000fc40007810000 */
[----:B------:R-:W-:Y:S02]  /*6b60*/  FMNMX.FTZ R6, R84, R9, !PT ;  /* 0x0000000954067209 */ /* 0x000fe40007810000 */
[----:B------:R-:W-:Y:S01]  /*6b70*/  FMNMX.FTZ R0, R90, R3, !PT ;  /* 0x000000035a007209 */ /* 0x000fe20007810000 */
[----:B------:R-:W-:Y:S01]  /*6b80*/  HGMMA.64x96x16.F32.BF16 R24, gdesc[UR28].tnspB, R24, gsb0 ;  /* 0x416000001c1879f0 */ /* 0x000fe20008001818 */
[----:B------:R-:W-:Y:S01]  /*6b90*/  UIADD3 UR28, UR7, 0x300, URZ ;  /* 0x00000300071c7890 */ /* 0x000fe2000fffe03f */
[----:B------:R-:W-:Y:S01]  /*6ba0*/  FMNMX.FTZ R9, R85, R6, !PT ;  /* 0x0000000655097209 */ /* 0x000fe20007810000 */
[----:B------:R-:W-:Y:S01]  /*6bb0*/  UIADD3 UR30, UR6, 0x80, URZ ;  /* 0x00000080061e7890 */ /* 0x000fe2000fffe03f */
[----:B------:R-:W-:Y:S01]  /*6bc0*/  FMNMX.FTZ R3, R91, R0, !PT ;  /* 0x000000005b037209 */ /* 0x000fe20007810000 */
[----:B------:R-:W-:Y:S01]  /*6bd0*/  UMOV UR29, 0xc0000010 ;  /* 0xc0000010001d7882 */ /* 0x000fe20000000000 */
[----:B------:R-:W-:Y:S01]  /*6be0*/  UMOV UR31, 0x80000020 ;  /* 0x80000020001f7882 */ /* 0x000fe20000000000 */
        /* <DEDUP_REMOVED lines=8> */
[----:B0-----:R-:W-:Y:S01]  /*6c70*/  SHF.R.U32.HI R11, RZ, 0x7, R14 ;  /* 0x00000007ff0b7819 */ /* 0x001fe2000001160e */
[----:B------:R-:W0:Y:S01]  /*6c80*/  SHFL.BFLY PT, R9, R0, 0x2, 0x1f ;  /* 0x0c401f0000097f89 */ /* 0x000e2200000e0000 */
[----:B------:R-:W-:Y:S02]  /*6c90*/  FMNMX.FTZ R6, R86, R3, !PT ;  /* 0x0000000356067209 */ /* 0x000fe40007810000 */
[----:B------:R-:W-:Y:S02]  /*6ca0*/  ISETP.GE.U32.AND P2, PT, R14, 0x180, PT ;  /* 0x000001800e00780c */ /* 0x000fe40003f46070 */
[----:B------:R-:W-:-:S04]  /*6cb0*/  FMNMX.FTZ R3, R87, R6, !PT ;  /* 0x0000000657037209 */ /* 0x000fc80007810000 */
[----:B------:R-:W-:-:S04]  /*6cc0*/  FMNMX.FTZ R6, R74, R3, !PT ;  /* 0x000000034a067209 */ /* 0x000fc80007810000 */
[----:B------:R-:W-:-:S04]  /*6cd0*/  FMNMX.FTZ R3, R75, R6, !PT ;  /* 0x000000064b037209 */ /* 0x000fc80007810000 */
[----:B------:R-:W-:Y:S02]  /*6ce0*/  FMNMX.FTZ R6, R78, R3, !PT ;  /* 0x000000034e067209 */ /* 0x000fe40007810000 */
[----:B0-----:R-:W-:Y:S02]  /*6cf0*/  FMNMX.FTZ R12, R0, R9, !PT ;  /* 0x00000009000c7209 */ /* 0x001fe40007810000 */
[----:B------:R-:W-:Y:S01]  /*6d00*/  FMNMX.FTZ R9, R79, R6, !PT ;  /* 0x000000064f097209 */ /* 0x000fe20007810000 */
[----:B------:R-:W-:Y:S02]  /*6d10*/  VIADD R6, R11, 0x9 ;  /* 0x000000090b067836 */ /* 0x000fe40000000000 */
[----:B------:R-:W0:Y:S03]  /*6d20*/  SHFL.BFLY PT, R3, R12, 0x1, 0x1f ;  /* 0x0c201f000c037f89 */ /* 0x000e2600000e0000 */
[----:B------:R-:W-:Y:S01]  /*6d30*/  SEL R11, R6, 0x9, !P2 ;  /* 0x00000009060b7807 */ /* 0x000fe20005000000 */
[----:B------:R-:W1:Y:S01]  /*6d40*/  SHFL.BFLY PT, R10, R9, 0x2, 0x1f ;  /* 0x0c401f00090a7f89 */ /* 0x000e6200000e0000 */
[C---:B------:R-:W-:Y:S01]  /*6d50*/  ISETP.GT.AND P2, PT, R8.reuse, RZ, PT ;  /* 0x000000ff0800720c */ /* 0x040fe20003f44270 */
[----:B------:R-:W-:Y:S01]  /*6d60*/  VIADD R8, R8, 0xffffffff ;  /* 0xffffffff08087836 */ /* 0x000fe20000000000 */
[----:B0-----:R-:W-:Y:S01]  /*6d70*/  FMNMX.FTZ R0, R12, R3, !PT ;  /* 0x000000030c007209 */ /* 0x001fe20007810000 */
[----:B------:R-:W-:Y:S01]  /*6d80*/  IMAD.U32 R12, RZ, RZ, UR39 ;  /* 0x00000027ff0c7e24 */ /* 0x000fe2000f8e00ff */
[----:B------:R-:W0:Y:S01]  /*6d90*/  LDC R3, c[0x0][0x988] ;  /* 0x00026200ff037b82 */ /* 0x000e220000000800 */
[----:B-1----:R-:W-:-:S02]  /*6da0*/  FMNMX.FTZ R10, R9, R10, !PT ;  /* 0x0000000a090a7209 */ /* 0x002fc40007810000 */
[----:B------:R-:W-:Y:S01]  /*6db0*/  FADD.FTZ R6, -R0, R7 ;  /* 0x0000000700067221 */ /* 0x000fe20000010100 */
[----:B------:R-:W-:Y:S02]  /*6dc0*/  @!P1 LEA R12, R12, UR36, 0x3 ;  /* 0x000000240c0c9c11 */ /* 0x000fe4000f8e18ff */
[----:B------:R-:W1:Y:S03]  /*6dd0*/  SHFL.BFLY PT, R15, R10, 0x1, 0x1f ;  /* 0x0c201f000a0f7f89 */ /* 0x000e6600000e0000 */
[----:B------:R-:W-:-:S05]  /*6de0*/  @!P1 VIADD R12, R12, 0x31c40 ;  /* 0x00031c400c0c9836 */ /* 0x000fca0000000000 */
[----:B------:R-:W-:Y:S01]  /*6df0*/  @!P1 PRMT R12, RZ, 0x654, R12 ;  /* 0x00000654ff0c9816 */ /* 0x000fe2000000000c */
[----:B------:R-:W-:Y:S02]  /*6e00*/  WARPGROUP.DEPBAR.LE gsb0, 0x0 ;  /* 0x00008000000079c5 */ /* 0x000fe40000010000 */
[----:B------:R-:W-:Y:S01]  /*6e10*/  WARPGROUP.ARRIVE ;  /* 0x00000000000079c5 */ /* 0x000fe20000000000 */
[-C--:B0-----:R-:W-:Y:S01]  /*6e20*/  FMUL.FTZ R9, R6, R3.reuse ;  /* 0x0000000306097220 */ /* 0x081fe20000410000 */
[----:B------:R-:W-:-:S04]  /*6e30*/  FMUL.FTZ R6, R0, R3 ;  /* 0x0000000300067220 */ /* 0x000fc80000410000 */
[----:B------:R-:W-:Y:S01]  /*6e40*/  HGMMA.64x96x16.F32.BF16 R24, gdesc[UR28].tnspB, R24, gsb0 ;  /* 0x416000001c1879f0 */ /* 0x000fe20008001818 */
[----:B------:R-:W-:Y:S01]  /*6e50*/  UIADD3 UR28, UR7, 0x480, URZ ;  /* 0x00000480071c7890 */ /* 0x000fe2000fffe03f */
[----:B-1----:R-:W-:Y:S01]  /*6e60*/  FMNMX.FTZ R10, R10, R15, !PT ;  /* 0x0000000f0a0a7209 */ /* 0x002fe20007810000 */
[----:B------:R-:W-:Y:S01]  /*6e70*/  UIADD3 UR30, UR6, 0xc0, URZ ;  /* 0x000000c0061e7890 */ /* 0x000fe2000fffe03f */
[-CC-:B------:R-:W-:Y:S01]  /*6e80*/  FFMA.FTZ R7, R136, R3.reuse, -R6.reuse ;  /* 0x0000000388077223 */ /* 0x180fe20000010806 */
[----:B------:R-:W-:Y:S01]  /*6e90*/  UMOV UR29, 0xc0000010 ;  /* 0xc0000010001d7882 */ /* 0x000fe20000000000 */
[----:B------:R-:W-:Y:S01]  /*6ea0*/  UMOV UR31, 0x80000020 ;  /* 0x80000020001f7882 */ /* 0x000fe20000000000 */
[----:B------:R-:W-:Y:S01]  /*6eb0*/  FADD.FTZ R14, -R10, R13 ;  /* 0x0000000d0a0e7221 */ /* 0x000fe20000010100 */
[-CC-:B------:R-:W-:Y:S01]  /*6ec0*/  FFMA.FTZ R15, R141, R3.reuse, -R6.reuse ;  /* 0x000000038d0f7223 */ /* 0x180fe20000010806 */
[----:B------:R-:W-:Y:S01]  /*6ed0*/  MUFU.EX2 R9, R9 ;  /* 0x0000000900097308 */ /* 0x000fe20000000800 */
[-CC-:B------:R-:W-:Y:S01]  /*6ee0*/  FFMA.FTZ R128, R128, R3.reuse, -R6.reuse ;  /* 0x0000000380807223 */ /* 0x180fe20000010806 */
[-C--:B------:R-:W-:Y:S01]  /*6ef0*/  FMUL.FTZ R13, R14, R3.reuse ;  /* 0x000000030e0d7220 */ /* 0x080fe20000410000 */
[-C--:B------:R-:W-:Y:S01]  /*6f00*/  FMUL.FTZ R14, R10, R3.reuse ;  /* 0x000000030a0e7220 */ /* 0x080fe20000410000 */
[-CC-:B------:R-:W-:Y:S01]  /*6f10*/  FFMA.FTZ R129, R129, R3.reuse, -R6.reuse ;  /* 0x0000000381817223 */ /* 0x180fe20000010806 */
[-CC-:B------:R-:W-:Y:S01]  /*6f20*/  FFMA.FTZ R132, R132, R3.reuse, -R6.reuse ;  /* 0x0000000384847223 */ /* 0x180fe20000010806 */
[-C--:B------:R-:W-:Y:S01]  /*6f30*/  FFMA.FTZ R133, R133, R3.reuse, -R6 ;  /* 0x0000000385857223 */ /* 0x080fe20000010806 */
[-CC-:B------:R-:W-:Y:S01]  /*6f40*/  FFMA.FTZ R21, R139, R3.reuse, -R14.reuse ;  /* 0x000000038b157223 */ /* 0x180fe2000001080e */
[-CC-:B------:R-:W-:Y:S01]  /*6f50*/  FFMA.FTZ R136, R142, R3.reuse, -R14.reuse ;  /* 0x000000038e887223 */ /* 0x180fe2000001080e */
[-C--:B------:R-:W-:Y:S01]  /*6f60*/  FFMA.FTZ R143, R143, R3.reuse, -R14 ;  /* 0x000000038f8f7223 */ /* 0x080fe2000001080e */
        /* <DEDUP_REMOVED lines=42> */
[----:B------:R-:W-:-:S06]  /*7210*/  FFMA.FTZ R78, R78, R3, -R14 ;  /* 0x000000034e4e7223 */ /* 0x000fcc000001080e */
        /* <DEDUP_REMOVED lines=10> */
[----:B------:R-:W-:Y:S01]  /*72c0*/  UIADD3 UR30, UR6, 0x100, URZ ;  /* 0x00000100061e7890 */ /* 0x000fe2000fffe03f */
[----:B------:R-:W-:Y:S01]  /*72d0*/  UMOV UR29, 0xc0000010 ;  /* 0xc0000010001d7882 */ /* 0x000fe20000000000 */
[----:B------:R-:W-:Y:S02]  /*72e0*/  UMOV UR31, 0x80000020 ;  /* 0x80000020001f7882 */ /* 0x000fe40000000000 */
        /* <DEDUP_REMOVED lines=64> */
[----:B------:R2:W-:Y:S01]  /*76f0*/  @!P1 SYNCS.ARRIVE.TRANS64.RED.A1T0 RZ, [R12+URZ], RZ ;  /* 0x000000ff0cff99a7 */ /* 0x0005e2000810043f */
[----:B0-----:R-:W-:Y:S01]  /*7700*/  FMUL.FTZ R26, R26, R13 ;  /* 0x0000000d1a1a7220 */ /* 0x001fe20000410000 */
[--C-:B-1----:R-:W-:Y:S01]  /*7710*/  FFMA.FTZ R11, R137, R3, -R6.reuse ;  /* 0x00000003890b7223 */ /* 0x102fe20000010806 */
[----:B------:R-:W-:Y:S01]  /*7720*/  FFMA.FTZ R137, R9, R4, R7 ;  /* 0x0000000409897223 */ /* 0x000fe20000010007 */
[-C--:B------:R-:W-:Y:S01]  /*7730*/  FMUL.FTZ R27, R27, R13.reuse ;  /* 0x0000000d1b1b7220 */ /* 0x080fe20000410000 */
[-C--:B------:R-:W-:Y:S01]  /*7740*/  FMUL.FTZ R30, R30, R13.reuse ;  /* 0x0000000d1e1e7220 */ /* 0x080fe20000410000 */
[-C--:B------:R-:W-:Y:S01]  /*7750*/  FMUL.FTZ R31, R31, R13.reuse ;  /* 0x0000000d1f1f7220 */ /* 0x080fe20000410000 */
[----:B------:R-:W-:Y:S01]  /*7760*/  FMUL.FTZ R34, R34, R13 ;  /* 0x0000000d22227220 */ /* 0x000fe20000410000 */
[----:B------:R0:W-:Y:S01]  /*7770*/  @!P1 SYNCS.ARRIVE.TRANS64.RED.A1T0 RZ, [R20+URZ], RZ ;  /* 0x000000ff14ff99a7 */ /* 0x0001e2000810043f */
[----:B--2---:R-:W-:Y:S01]  /*7780*/  FFMA.FTZ R12, R140, R3, -R6 ;  /* 0x000000038c0c7223 */ /* 0x004fe20000010806 */
[----:B------:R-:W1:Y:S01]  /*7790*/  MUFU.EX2 R11, R11 ;  /* 0x0000000b000b7308 */ /* 0x000e620000000800 */
[-C--:B------:R-:W-:Y:S01]  /*77a0*/  FMUL.FTZ R35, R35, R13.reuse ;  /* 0x0000000d23237220 */ /* 0x080fe20000410000 */
[-C--:B------:R-:W-:Y:S01]  /*77b0*/  FMUL.FTZ R38, R38, R13.reuse ;  /* 0x0000000d26267220 */ /* 0x080fe20000410000 */
[-C--:B------:R-:W-:Y:S01]  /*77c0*/  FMUL.FTZ R39, R39, R13.reuse ;  /* 0x0000000d27277220 */ /* 0x080fe20000410000 */
[-C--:B------:R-:W-:Y:S01]  /*77d0*/  FMUL.FTZ R42, R42, R13.reuse ;  /* 0x0000000d2a2a7220 */ /* 0x080fe20000410000 */
[----:B------:R-:W-:Y:S01]  /*77e0*/  FMUL.FTZ R43, R43, R13 ;  /* 0x0000000d2b2b7220 */ /* 0x000fe20000410000 */
[--C-:B0-----:R-:W-:Y:S01]  /*77f0*/  FFMA.FTZ R20, R138, R3, -R14.reuse ;  /* 0x000000038a147223 */ /* 0x101fe2000001080e */
[-C--:B------:R-:W-:Y:S01]  /*7800*/  FMUL.FTZ R46, R46, R13.reuse ;  /* 0x0000000d2e2e7220 */ /* 0x080fe20000410000 */
[----:B------:R-:W0:Y:S01]  /*7810*/  MUFU.EX2 R12, R12 ;  /* 0x0000000c000c7308 */ /* 0x000e220000000800 */
[-C--:B------:R-:W-:Y:S01]  /*7820*/  FMUL.FTZ R47, R47, R13.reuse ;  /* 0x0000000d2f2f7220 */ /* 0x080fe20000410000 */
[-C--:B------:R-:W-:Y:S01]  /*7830*/  FMUL.FTZ R50, R50, R13.reuse ;  /* 0x0000000d32327220 */ /* 0x080fe20000410000 */
[-C--:B------:R-:W-:Y:S01]  /*7840*/  FMUL.FTZ R51, R51, R13.reuse ;  /* 0x0000000d33337220 */ /* 0x080fe20000410000 */
[-C--:B------:R-:W-:Y:S01]  /*7850*/  FMUL.FTZ R54, R54, R13.reuse ;  /* 0x0000000d36367220 */ /* 0x080fe20000410000 */
[-C--:B------:R-:W-:Y:S01]  /*7860*/  FMUL.FTZ R55, R55, R13.reuse ;  /* 0x0000000d37377220 */ /* 0x080fe20000410000 */
[-C--:B------:R-:W-:Y:S01]  /*7870*/  FMUL.FTZ R58, R58, R13.reuse ;  /* 0x0000000d3a3a7220 */ /* 0x080fe20000410000 */
[----:B------:R-:W-:Y:S01]  /*7880*/  FMUL.FTZ R59, R59, R13 ;  /* 0x0000000d3b3b7220 */ /* 0x000fe20000410000 */
[----:B------:R-:W2:Y:S01]  /*7890*/  MUFU.EX2 R20, R20 ;  /* 0x0000001400147308 */ /* 0x000ea20000000800 */
[C---:B-1----:R-:W-:Y:S01]  /*78a0*/  F2FP.BF16.F32.PACK_AB R4, R11.reuse, R7 ;  /* 0x000000070b04723e */ /* 0x042fe200000010ff */
[----:B------:R-:W-:Y:S01]  /*78b0*/  FADD.FTZ R137, R11, R137 ;  /* 0x000000890b897221 */ /* 0x000fe20000010000 */
[----:B------:R-:W-:Y:S01]  /*78c0*/  F2FP.BF16.F32.PACK_AB R7, R143, R136 ;  /* 0x000000888f07723e */ /* 0x000fe200000010ff */
[----:B------:R-:W-:Y:S01]  /*78d0*/  FFMA.FTZ R11, R111, R3, -R14 ;  /* 0x000000036f0b7223 */ /* 0x000fe2000001080e */
[-C--:B------:R-:W-:Y:S01]  /*78e0*/  FMUL.FTZ R62, R62, R13.reuse ;  /* 0x0000000d3e3e7220 */ /* 0x080fe20000410000 */
[-C--:B------:R-:W-:Y:S01]  /*78f0*/  FMUL.FTZ R63, R63, R13.reuse ;  /* 0x0000000d3f3f7220 */ /* 0x080fe20000410000 */
[-C--:B------:R-:W-:Y:S01]  /*7900*/  FMUL.FTZ R66, R66, R13.reuse ;  /* 0x0000000d42427220 */ /* 0x080fe20000410000 */
[-C--:B------:R-:W-:Y:S01]  /*7910*/  FMUL.FTZ R67, R67, R13.reuse ;  /* 0x0000000d43437220 */ /* 0x080fe20000410000 */
[----:B0-----:R-:W-:Y:S01]  /*7920*/  F2FP.BF16.F32.PACK_AB R6, R15, R12 ;  /* 0x0000000c0f06723e */ /* 0x001fe200000010ff */
[----:B------:R-:W-:Y:S01]  /*7930*/  FADD.FTZ R12, R12, R137 ;  /* 0x000000890c0c7221 */ /* 0x000fe20000010000 */
[----:B------:R-:W-:Y:S01]  /*7940*/  MUFU.EX2 R11, R11 ;  /* 0x0000000b000b7308 */ /* 0x000fe20000000800 */
[-C--:B------:R-:W-:Y:S01]  /*7950*/  FMUL.FTZ R70, R70, R13.reuse ;  /* 0x0000000d46467220 */ /* 0x080fe20000410000 */
[----:B------:R-:W-:Y:S01]  /*7960*/  FMUL.FTZ R71, R71, R13 ;  /* 0x0000000d47477220 */ /* 0x000fe20000410000 */
[-C--:B------:R-:W-:Y:S01]  /*7970*/  FMUL.FTZ R24, R24, R9.reuse ;  /* 0x0000000918187220 */ /* 0x080fe20000410000 */
[-C--:B------:R-:W-:Y:S01]  /*7980*/  FMUL.FTZ R25, R25, R9.reuse ;  /* 0x0000000919197220 */ /* 0x080fe20000410000 */
[----:B------:R-:W-:Y:S01]  /*7990*/  FMUL.FTZ R28, R28, R9 ;  /* 0x000000091c1c7220 */ /* 0x000fe20000410000 */
[----:B--2---:R-:W-:Y:S01]  /*79a0*/  FFMA.FTZ R138, R13, R5, R20 ;  /* 0x000000050d8a7223 */ /* 0x004fe20000010014 */
[----:B------:R-:W-:Y:S01]  /*79b0*/  F2FP.BF16.F32.PACK_AB R5, R21, R20 ;  /* 0x000000141505723e */ /* 0x000fe200000010ff */
[-CC-:B------:R-:W-:Y:S01]  /*79c0*/  FFMA.FTZ R20, R131, R3.reuse, -R14.reuse ;  /* 0x0000000383147223 */ /* 0x180fe2000001080e */
[-C--:B------:R-:W-:Y:S01]  /*79d0*/  FFMA.FTZ R131, R134, R3.reuse, -R14 ;  /* 0x0000000386837223 */ /* 0x080fe2000001080e */
[----:B------:R-:W-:Y:S01]  /*79e0*/  FADD.FTZ R21, R21, R138 ;  /* 0x0000008a15157221 */ /* 0x000fe20000010000 */
[----:B------:R-:W-:Y:S01]  /*79f0*/  FFMA.FTZ R134, R135, R3, -R14 ;  /* 0x0000000387867223 */ /* 0x000fe2000001080e */
[----:B------:R0:W-:Y:S01]  /*7a00*/  STSM.16.M88.4 [R2+0x24300], R4 ;  /* 0x0243000402007844 */ /* 0x0001e20000000200 */
[----:B------:R-:W-:Y:S01]  /*7a10*/  FMUL.FTZ R29, R29, R9 ;  /* 0x000000091d1d7220 */ /* 0x000fe20000410000 */
[----:B------:R-:W-:Y:S01]  /*7a20*/  MUFU.EX2 R20, R20 ;  /* 0x0000001400147308 */ /* 0x000fe20000000800 */
[----:B------:R-:W-:Y:S01]  /*7a30*/  FADD.FTZ R136, R136, R21 ;  /* 0x0000001588887221 */ /* 0x000fe20000010000 */
[----:B------:R-:W-:Y:S01]  /*7a40*/  FADD.FTZ R21, R15, R12 ;  /* 0x0000000c0f157221 */ /* 0x000fe20000010000 */
        /* <DEDUP_REMOVED lines=8> */
[-C--:B------:R-:W-:Y:S01]  /*7ad0*/  FFMA.FTZ R99, R102, R3.reuse, -R14 ;  /* 0x0000000366637223 */ /* 0x080fe2000001080e */
[C---:B------:R-:W-:Y:S01]  /*7ae0*/  F2FP.BF16.F32.PACK_AB R128, R129.reuse, R128 ;  /* 0x000000808180723e */ /* 0x040fe200000010ff */
[----:B------:R-:W-:Y:S01]  /*7af0*/  FADD.FTZ R111, R129, R74 ;  /* 0x0000004a816f7221 */ /* 0x000fe20000010000 */
[-CC-:B0-----:R-:W-:Y:S01]  /*7b00*/  FFMA.FTZ R7, R130, R3.reuse, -R14.reuse ;  /* 0x0000000382077223 */ /* 0x181fe2000001080e */
[-CC-:B------:R-:W-:Y:S01]  /*7b10*/  FFMA.FTZ R6, R122, R3.reuse, -R14.reuse ;  /* 0x000000037a067223 */ /* 0x180fe2000001080e */
[----:B------:R-:W-:Y:S01]  /*7b20*/  MUFU.EX2 R134, R134 ;  /* 0x0000008600867308 */ /* 0x000fe20000000800 */
[-CC-:B------:R-:W-:Y:S01]  /*7b30*/  FFMA.FTZ R122, R123, R3.reuse, -R14.reuse ;  /* 0x000000037b7a7223 */ /* 0x180fe2000001080e */
[-CC-:B------:R-:W-:Y:S01]  /*7b40*/  FFMA.FTZ R123, R126, R3.reuse, -R14.reuse ;  /* 0x000000037e7b7223 */ /* 0x180fe2000001080e */
[-CC-:B------:R-:W-:Y:S01]  /*7b50*/  FFMA.FTZ R126, R127, R3.reuse, -R14.reuse ;  /* 0x000000037f7e7223 */ /* 0x180fe2000001080e */
[----:B------:R-:W-:Y:S01]  /*7b60*/  FADD.FTZ R102, R132, R111 ;  /* 0x0000006f84667221 */ /* 0x000fe20000010000 */
[-CC-:B------:R-:W-:Y:S01]  /*7b70*/  FFMA.FTZ R5, R114, R3.reuse, -R14.reuse ;  /* 0x0000000372057223 */ /* 0x180fe2000001080e */
[-CC-:B------:R-:W-:Y:S01]  /*7b80*/  FFMA.FTZ R114, R115, R3.reuse, -R14.reuse ;  /* 0x0000000373727223 */ /* 0x180fe2000001080e */
[-CC-:B------:R-:W-:Y:S01]  /*7b90*/  FFMA.FTZ R115, R118, R3.reuse, -R14.reuse ;  /* 0x0000000376737223 */ /* 0x180fe2000001080e */
[----:B------:R-:W0:Y:S01]  /*7ba0*/  MUFU.EX2 R7, R7 ;  /* 0x0000000700077308 */ /* 0x000e220000000800 */
[-C--:B------:R-:W-:Y:S01]  /*7bb0*/  FFMA.FTZ R118, R119, R3.reuse, -R14 ;  /* 0x0000000377767223 */ /* 0x080fe2000001080e */
[----:B------:R-:W-:Y:S01]  /*7bc0*/  FADD.FTZ R111, R133, R102 ;  /* 0x00000066856f7221 */ /* 0x000fe20000010000 */
[-CC-:B------:R-:W-:Y:S01]  /*7bd0*/  FFMA.FTZ R4, R106, R3.reuse, -R14.reuse ;  /* 0x000000036a047223 */ /* 0x180fe2000001080e */
[-CC-:B------:R-:W-:Y:S01]  /*7be0*/  FFMA.FTZ R106, R107, R3.reuse, -R14.reuse ;  /* 0x000000036b6a7223 */ /* 0x180fe2000001080e */
[-CC-:B------:R-:W-:Y:S01]  /*7bf0*/  FFMA.FTZ R107, R110, R3.reuse, -R14.reuse ;  /* 0x000000036e6b7223 */ /* 0x180fe2000001080e */
[----:B------:R-:W-:Y:S01]  /*7c00*/  FFMA.FTZ R14, R79, R3, -R14 ;  /* 0x000000034f0e7223 */ /* 0x000fe2000001080e */
[----:B------:R-:W-:Y:S01]  /*7c10*/  F2FP.BF16.F32.PACK_AB R130, R133, R132 ;  /* 0x000000848582723e */ /* 0x000fe200000010ff */
[----:B------:R-:W1:Y:S01]  /*7c20*/  MUFU.EX2 R6, R6 ;  /* 0x0000000600067308 */ /* 0x000e620000000800 */
        /* <DEDUP_REMOVED lines=8> */
[----:B0-----:R-:W-:Y:S01]  /*7cb0*/  FADD.FTZ R21, R7, R136 ;  /* 0x0000008807157221 */ /* 0x001fe20000010000 */
[----:B------:R-:W-:Y:S01]  /*7cc0*/  F2FP.BF16.F32.PACK_AB R129, R20, R7 ;  /* 0x000000071481723e */ /* 0x000fe200000010ff */
[-C--:B------:R-:W-:Y:S01]  /*7cd0*/  FMUL.FTZ R45, R45, R9.reuse ;  /* 0x000000092d2d7220 */ /* 0x080fe20000410000 */
[-C--:B------:R-:W-:Y:S01]  /*7ce0*/  FMUL.FTZ R48, R48, R9.reuse ;  /* 0x0000000930307220 */ /* 0x080fe20000410000 */
[----:B------:R-:W-:Y:S01]  /*7cf0*/  FADD.FTZ R74, R20, R21 ;  /* 0x00000015144a7221 */ /* 0x000fe20000010000 */
[-C--:B------:R-:W-:Y:S01]  /*7d00*/  FMUL.FTZ R49, R49, R9.reuse ;  /* 0x0000000931317220 */ /* 0x080fe20000410000 */
[-C--:B------:R-:W-:Y:S01]  /*7d10*/  FMUL.FTZ R52, R52, R9.reuse ;  /* 0x0000000934347220 */ /* 0x080fe20000410000 */
[----:B------:R-:W0:Y:S01]  /*7d20*/  MUFU.EX2 R123, R123 ;  /* 0x0000007b007b7308 */ /* 0x000e220000000800 */
[----:B------:R-:W-:Y:S01]  /*7d30*/  FADD.FTZ R21, R131, R74 ;  /* 0x0000004a83157221 */ /* 0x000fe20000010000 */
[----:B------:R-:W-:Y:S01]  /*7d40*/  FADD.FTZ R74, R120, R111 ;  /* 0x0000006f784a7221 */ /* 0x000fe20000010000 */
[----:B------:R-:W-:Y:S01]  /*7d50*/  F2FP.BF16.F32.PACK_AB R120, R121, R120 ;  /* 0x000000787978723e */ /* 0x000fe200000010ff */
[----:B------:R-:W-:Y:S01]  /*7d60*/  FMUL.FTZ R53, R53, R9 ;  /* 0x0000000935357220 */ /* 0x000fe20000410000 */
[C---:B------:R-:W-:Y:S01]  /*7d70*/  FADD.FTZ R119, R134.reuse, R21 ;  /* 0x0000001586777221 */ /* 0x040fe20000010000 */
[----:B------:R-:W-:Y:S01]  /*7d80*/  FADD.FTZ R111, R121, R74 ;  /* 0x0000004a796f7221 */ /* 0x000fe20000010000 */
[----:B------:R-:W-:Y:S01]  /*7d90*/  F2FP.BF16.F32.PACK_AB R131, R134, R131 ;  /* 0x000000838683723e */ /* 0x000fe200000010ff */
[----:B------:R-:W3:Y:S01]  /*7da0*/  MUFU.EX2 R126, R126 ;  /* 0x0000007e007e7308 */ /* 0x000ee20000000800 */
[----:B-1----:R-:W-:Y:S01]  /*7db0*/  FADD.FTZ R119, R6, R119 ;  /* 0x0000007706777221 */ /* 0x002fe20000010000 */
[----:B------:R-:W-:Y:S01]  /*7dc0*/  FADD.FTZ R110, R124, R111 ;  /* 0x0000006f7c6e7221 */ /* 0x000fe20000010000 */
[C---:B--2---:R-:W-:Y:S01]  /*7dd0*/  F2FP.BF16.F32.PACK_AB R121, R122.reuse, R6 ;  /* 0x000000067a79723e */ /* 0x044fe200000010ff */
[----:B------:R1:W-:Y:S01]  /*7de0*/  STSM.16.M88.4 [R2+0x25b00], R128 ;  /* 0x025b008002007844 */ /* 0x0003e20000000200 */
[----:B------:R-:W-:Y:S01]  /*7df0*/  FADD.FTZ R102, R122, R119 ;  /* 0x000000777a667221 */ /* 0x000fe20000010000 */
[C---:B------:R-:W-:Y:S01]  /*7e00*/  FADD.FTZ R111, R125.reuse, R110 ;  /* 0x0000006e7d6f7221 */ /* 0x040fe20000010000 */
[----:B------:R-:W-:Y:S01]  /*7e10*/  F2FP.BF16.F32.PACK_AB R122, R125, R124 ;  /* 0x0000007c7d7a723e */ /* 0x000fe200000010ff */
        /* <DEDUP_REMOVED lines=9> */
[----:B------:R-:W-:Y:S01]  /*7eb0*/  FMUL.FTZ R69, R69, R9 ;  /* 0x0000000945457220 */ /* 0x000fe20000410000 */
[----:B------:R-:W-:-:S06]  /*7ec0*/  IMAD.MOV.U32 R13, RZ, RZ, R10 ;  /* 0x000000ffff0d7224 */ /* 0x000fcc00078e000a */
[----:B------:R-:W5:Y:S08]  /*7ed0*/  MUFU.EX2 R115, R115 ;  /* 0x0000007300737308 */ /* 0x000f700000000800 */
[----:B------:R0:W-:Y:S08]  /*7ee0*/  MUFU.EX2 R79, R103 ;  /* 0x00000067004f7308 */ /* 0x0001f00000000800 */
[----:B------:R-:W1:Y:S01]  /*7ef0*/  MUFU.EX2 R118, R118 ;  /* 0x0000007600767308 */ /* 0x000e620000000800 */
[----:B0-----:R-:W-:Y:S01]  /*7f00*/  FADD.FTZ R103, R123, R102 ;  /* 0x000000667b677221 */ /* 0x001fe20000010000 */
[----:B---3--:R-:W-:-:S03]  /*7f10*/  F2FP.BF16.F32.PACK_AB R123, R126, R123 ;  /* 0x0000007b7e7b723e */ /* 0x008fc600000010ff */
[----:B------:R-:W-:Y:S02]  /*7f20*/  FADD.FTZ R102, R126, R103 ;  /* 0x000000677e667221 */ /* 0x000fe40000010000 */
[----:B------:R3:W-:Y:S01]  /*7f30*/  STSM.16.M88.4 [R2+0x27300], R120 ;  /* 0x0273007802007844 */ /* 0x0007e20000000200 */
[----:B------:R0:W-:Y:S01]  /*7f40*/  MUFU.EX2 R21, R98 ;  /* 0x0000006200157308 */ /* 0x0001e20000000800 */
[----:B--2---:R-:W-:-:S04]  /*7f50*/  FADD.FTZ R103, R5, R102 ;  /* 0x0000006605677221 */ /* 0x004fc80000010000 */
[----:B----4-:R-:W-:-:S03]  /*7f60*/  FADD.FTZ R20, R114, R103 ;  /* 0x0000006772147221 */ /* 0x010fc60000010000 */
[----:B------:R-:W2:Y:S01]  /*7f70*/  MUFU.EX2 R4, R4 ;  /* 0x0000000400047308 */ /* 0x000ea20000000800 */
[----:B0-----:R-:W-:Y:S01]  /*7f80*/  FADD.FTZ R98, R112, R111 ;  /* 0x0000006f70627221 */ /* 0x001fe20000010000 */
[----:B------:R-:W-:-:S03]  /*7f90*/  F2FP.BF16.F32.PACK_AB R112, R113, R112 ;  /* 0x000000707170723e */ /* 0x000fc600000010ff */
[----:B------:R-:W-:Y:S01]  /*7fa0*/  FADD.FTZ R7, R113, R98 ;  /* 0x0000006271077221 */ /* 0x000fe20000010000 */
[----:B------:R-:W-:Y:S02]  /*7fb0*/  F2FP.BF16.F32.PACK_AB R113, R114, R5 ;  /* 0x000000057271723e */ /* 0x000fe400000010ff */
[----:B------:R-:W0:Y:S01]  /*7fc0*/  MUFU.EX2 R106, R106 ;  /* 0x0000006a006a7308 */ /* 0x000e220000000800 */
[----:B------:R-:W-:Y:S01]  /*7fd0*/  FADD.FTZ R98, R116, R7 ;  /* 0x0000000774627221 */ /* 0x000fe20000010000 */
[----:B-----5:R-:W-:Y:S01]  /*7fe0*/  FADD.FTZ R7, R115, R20 ;  /* 0x0000001473077221 */ /* 0x020fe20000010000 */
[C---:B------:R-:W-:Y:S02]  /*7ff0*/  F2FP.BF16.F32.PACK_AB R114, R117.reuse, R116 ;  /* 0x000000747572723e */ /* 0x040fe400000010ff */
[----:B------:R-:W-:Y:S01]  /*8000*/  FADD.FTZ R103, R117, R98 ;  /* 0x0000006275677221 */ /* 0x000fe20000010000 */
[C---:B-1----:R-:W-:Y:S01]  /*8010*/  FADD.FTZ R7, R118.reuse, R7 ;  /* 0x0000000776077221 */ /* 0x042fe20000010000 */
[----:B------:R-:W-:Y:S01]  /*8020*/  F2FP.BF16.F32.PACK_AB R115, R118, R115 ;  /* 0x000000737673723e */ /* 0x000fe200000010ff */
[----:B------:R-:W1:Y:S01]  /*8030*/  MUFU.EX2 R107, R107 ;  /* 0x0000006b006b7308 */ /* 0x000e620000000800 */
[----:B------:R-:W-:Y:S01]  /*8040*/  FADD.FTZ R20, R104, R103 ;  /* 0x0000006768147221 */ /* 0x000fe20000010000 */
[----:B--2---:R-:W-:Y:S01]  /*8050*/  FADD.FTZ R7, R4, R7 ;  /* 0x0000000704077221 */ /* 0x004fe20000010000 */
[C---:B------:R-:W-:Y:S01]  /*8060*/  F2FP.BF16.F32.PACK_AB R104, R105.reuse, R104 ;  /* 0x000000686968723e */ /* 0x040fe200000010ff */
[----:B------:R3:W-:Y:S01]  /*8070*/  STSM.16.M88.4 [R2+0x28b00], R112 ;  /* 0x028b007002007844 */ /* 0x0007e20000000200 */
[----:B------:R-:W-:Y:S01]  /*8080*/  FADD.FTZ R103, R105, R20 ;  /* 0x0000001469677221 */ /* 0x000fe20000010000 */
[----:B------:R-:W-:-:S02]  /*8090*/  F2FP.BF16.F32.PACK_AB R98, R101, R100 ;  /* 0x000000646562723e */ /* 0x000fc400000010ff */
[----:B------:R-:W-:Y:S01]  /*80a0*/  MUFU.EX2 R12, R12 ;  /* 0x0000000c000c7308 */ /* 0x000fe20000000800 */
[C---:B0-----:R-:W-:Y:S01]  /*80b0*/  FADD.FTZ R20, R106.reuse, R7 ;  /* 0x000000076a147221 */ /* 0x041fe20000010000 */
[----:B------:R-:W-:Y:S02]  /*80c0*/  F2FP.BF16.F32.PACK_AB R105, R106, R4 ;  /* 0x000000046a69723e */ /* 0x000fe400000010ff */
[----:B------:R-:W-:-:S04]  /*80d0*/  F2FP.BF16.F32.PACK_AB R106, R109, R108 ;  /* 0x0000006c6d6a723e */ /* 0x000fc800000010ff */
[----:B------:R-:W0:Y:S01]  /*80e0*/  MUFU.EX2 R15, R15 ;  /* 0x0000000f000f7308 */ /* 0x000e220000000800 */
[----:B-1----:R-:W-:Y:S01]  /*80f0*/  FADD.FTZ R20, R107, R20 ;  /* 0x000000146b147221 */ /* 0x002fe20000010000 */
[----:B------:R-:W-:-:S03]  /*8100*/  F2FP.BF16.F32.PACK_AB R107, R11, R107 ;  /* 0x0000006b0b6b723e */ /* 0x000fc600000010ff */
[----:B------:R-:W-:Y:S02]  /*8110*/  FADD.FTZ R7, R11, R20 ;  /* 0x000000140b077221 */ /* 0x000fe40000010000 */
[----:B------:R3:W-:Y:S01]  /*8120*/  STSM.16.M88.4 [R2+0x2a300], R104 ;  /* 0x02a3006802007844 */ /* 0x0007e20000000200 */
[----:B------:R-:W-:Y:S08]  /*8130*/  MUFU.EX2 R74, R91 ;  /* 0x0000005b004a7308 */ /* 0x000ff00000000800 */
[----:B------:R1:W-:Y:S08]  /*8140*/  MUFU.EX2 R91, R94 ;  /* 0x0000005e005b7308 */ /* 0x0003f00000000800 */
[----:B------:R-:W2:Y:S01]  /*8150*/  MUFU.EX2 R99, R99 ;  /* 0x0000006300637308 */ /* 0x000ea20000000800 */
[----:B-1----:R-:W-:-:S04]  /*8160*/  FADD.FTZ R94, R108, R103 ;  /* 0x000000676c5e7221 */ /* 0x002fc80000010000 */
[----:B------:R-:W-:-:S03]  /*8170*/  FADD.FTZ R5, R109, R94 ;  /* 0x0000005e6d057221 */ /* 0x000fc60000010000 */
[----:B------:R1:W4:Y:S01]  /*8180*/  MUFU.EX2 R6, R90 ;  /* 0x0000005a00067308 */ /* 0x0003220000000800 */
[----:B------:R-:W-:Y:S01]  /*8190*/  FADD.FTZ R20, R96, R5 ;  /* 0x0000000560147221 */ /* 0x000fe20000010000 */
[----:B------:R-:W-:-:S03]  /*81a0*/  F2FP.BF16.F32.PACK_AB R96, R97, R96 ;  /* 0x000000606160723e */ /* 0x000fc600000010ff */
[----:B------:R-:W-:Y:S01]  /*81b0*/  FADD.FTZ R5, R97, R20 ;  /* 0x0000001461057221 */ /* 0x000fe20000010000 */
[----:B0-----:R-:W-:Y:S02]  /*81c0*/  F2FP.BF16.F32.PACK_AB R97, R15, R12 ;  /* 0x0000000c0f61723e */ /* 0x001fe400000010ff */
[----:B------:R0:W5:Y:S01]  /*81d0*/  MUFU.EX2 R103, R82 ;  /* 0x0000005200677308 */ /* 0x0001620000000800 */
[----:B-1----:R-:W-:Y:S01]  /*81e0*/  FADD.FTZ R90, R12, R7 ;  /* 0x000000070c5a7221 */ /* 0x002fe20000010000 */
[----:B------:R-:W-:-:S03]  /*81f0*/  FADD.FTZ R20, R100, R5 ;  /* 0x0000000564147221 */ /* 0x000fc60000010000 */
[----:B------:R-:W-:Y:S01]  /*8200*/  FADD.FTZ R90, R15, R90 ;  /* 0x0000005a0f5a7221 */ /* 0x000fe20000010000 */
[----:B------:R-:W-:Y:S02]  /*8210*/  FADD.FTZ R5, R101, R20 ;  /* 0x0000001465057221 */ /* 0x000fe40000010000 */
[----:B------:R-:W-:Y:S01]  /*8220*/  MUFU.EX2 R11, R78 ;  /* 0x0000004e000b7308 */ /* 0x000fe20000000800 */
[----:B--2---:R-:W-:Y:S01]  /*8230*/  FADD.FTZ R90, R99, R90 ;  /* 0x0000005a635a7221 */ /* 0x004fe20000010000 */
[----:B------:R-:W-:Y:S01]  /*8240*/  FADD.FTZ R4, R88, R5 ;  /* 0x0000000558047221 */ /* 0x000fe20000010000 */
[C---:B------:R-:W-:Y:S02]  /*8250*/  F2FP.BF16.F32.PACK_AB R99, R79.reuse, R99 ;  /* 0x000000634f63723e */ /* 0x040fe400000010ff */
[----:B------:R-:W-:Y:S01]  /*8260*/  FADD.FTZ R90, R79, R90 ;  /* 0x0000005a4f5a7221 */ /* 0x000fe20000010000 */
[C---:B------:R-:W-:Y:S01]  /*8270*/  FADD.FTZ R7, R89.reuse, R4 ;  /* 0x0000000459077221 */ /* 0x040fe20000010000 */
[----:B------:R-:W-:Y:S01]  /*8280*/  F2FP.BF16.F32.PACK_AB R88, R89, R88 ;  /* 0x000000585958723e */ /* 0x000fe200000010ff */
[----:B------:R-:W1:Y:S01]  /*8290*/  MUFU.EX2 R14, R14 ;  /* 0x0000000e000e7308 */ /* 0x000e620000000800 */
[----:B------:R-:W-:Y:S01]  /*82a0*/  FADD.FTZ R5, R21, R90 ;  /* 0x0000005a15057221 */ /* 0x000fe20000010000 */
[----:B------:R-:W-:Y:S01]  /*82b0*/  FADD.FTZ R12, R92, R7 ;  /* 0x000000075c0c7221 */ /* 0x000fe20000010000 */
[C---:B------:R-:W-:Y:S01]  /*82c0*/  F2FP.BF16.F32.PACK_AB R89, R74.reuse, R21 ;  /* 0x000000154a59723e */ /* 0x040fe200000010ff */
[----:B------:R3:W-:Y:S01]  /*82d0*/  STSM.16.M88.4 [R2+0x2bb00], R96 ;  /* 0x02bb006002007844 */ /* 0x0007e20000000200 */
[----:B------:R-:W-:Y:S01]  /*82e0*/  FADD.FTZ R4, R74, R5 ;  /* 0x000000054a047221 */ /* 0x000fe20000010000 */
[C---:B------:R-:W-:Y:S01]  /*82f0*/  FADD.FTZ R5, R93.reuse, R12 ;  /* 0x0000000c5d057221 */ /* 0x040fe20000010000 */
[----:B------:R-:W-:-:S02]  /*8300*/  F2FP.BF16.F32.PACK_AB R90, R93, R92 ;  /* 0x0000005c5d5a723e */ /* 0x000fc400000010ff */
[----:B------:R-:W-:Y:S01]  /*8310*/  FADD.FTZ R4, R91, R4 ;  /* 0x000000045b047221 */ /* 0x000fe20000010000 */
[----:B------:R-:W-:Y:S02]  /*8320*/  F2FP.BF16.F32.PACK_AB R91, R95, R91 ;  /* 0x0000005b5f5b723e */ /* 0x000fe400000010ff */
[----:B0-----:R-:W-:Y:S01]  /*8330*/  F2FP.BF16.F32.PACK_AB R82, R85, R84 ;  /* 0x000000545552723e */ /* 0x001fe200000010ff */
[----:B------:R-:W-:Y:S01]  /*8340*/  FADD.FTZ R7, R95, R4 ;  /* 0x000000045f077221 */ /* 0x000fe20000010000 */
[----:B------:R-:W-:Y:S01]  /*8350*/  FADD.FTZ R4, R80, R5 ;  /* 0x0000000550047221 */ /* 0x000fe20000010000 */
[C---:B------:R-:W-:Y:S01]  /*8360*/  F2FP.BF16.F32.PACK_AB R80, R81.reuse, R80 ;  /* 0x000000505150723e */ /* 0x040fe200000010ff */
[----:B------:R3:W-:Y:S01]  /*8370*/  STSM.16.M88.4 [R2+0x2d300], R88 ;  /* 0x02d3005802007844 */ /* 0x0007e20000000200 */
[----:B----4-:R-:W-:Y:S01]  /*8380*/  FADD.FTZ R12, R6, R7 ;  /* 0x00000007060c7221 */ /* 0x010fe20000010000 */
        /* <DEDUP_REMOVED lines=8> */
[----:B------:R-:W-:Y:S01]  /*8410*/  F2FP.BF16.F32.PACK_AB R74, R77, R76 ;  /* 0x0000004c4d4a723e */ /* 0x000fe200000010ff */
[----:B------:R3:W-:Y:S01]  /*8420*/  STSM.16.M88.4 [R2+0x2eb00], R80 ;  /* 0x02eb005002007844 */ /* 0x0007e20000000200 */
[----:B------:R-:W-:Y:S01]  /*8430*/  FADD.FTZ R12, R87, R12 ;  /* 0x0000000c570c7221 */ /* 0x000fe20000010000 */
[----:B------:R-:W-:Y:S01]  /*8440*/  FADD.FTZ R4, R72, R5 ;  /* 0x0000000548047221 */ /* 0x000fe20000010000 */
[----:B------:R-:W-:Y:S01]  /*8450*/  F2FP.BF16.F32.PACK_AB R72, R73, R72 ;  /* 0x000000484948723e */ /* 0x000fe200000010ff */
[----:B------:R-:W-:-:S02]  /*8460*/  IMAD.MOV.U32 R7, RZ, RZ, R0 ;  /* 0x000000ffff077224 */ /* 0x000fc400078e0000 */
[----:B-----5:R-:W-:Y:S01]  /*8470*/  FADD.FTZ R12, R103, R12 ;  /* 0x0000000c670c7221 */ /* 0x020fe20000010000 */
[----:B------:R-:W-:Y:S01]  /*8480*/  FADD.FTZ R5, R73, R4 ;  /* 0x0000000449057221 */ /* 0x000fe20000010000 */
[C---:B------:R-:W-:Y:S02]  /*8490*/  F2FP.BF16.F32.PACK_AB R73, R75.reuse, R103 ;  /* 0x000000674b49723e */ /* 0x040fe400000010ff */
[----:B------:R-:W-:Y:S01]  /*84a0*/  FADD.FTZ R12, R75, R12 ;  /* 0x0000000c4b0c7221 */ /* 0x000fe20000010000 */
[----:B-1----:R-:W-:Y:S01]  /*84b0*/  F2FP.BF16.F32.PACK_AB R75, R14, R11 ;  /* 0x0000000b0e4b723e */ /* 0x002fe200000010ff */
[----:B------:R-:W-:Y:S02]  /*84c0*/  FADD.FTZ R4, R76, R5 ;  /* 0x000000054c047221 */ /* 0x000fe40000010000 */
[----:B------:R-:W-:Y:S02]  /*84d0*/  FADD.FTZ R12, R11, R12 ;  /* 0x0000000c0b0c7221 */ /* 0x000fe40000010000 */
[----:B------:R3:W-:Y:S01]  /*84e0*/  STSM.16.M88.4 [R2+0x30300], R72 ;  /* 0x0303004802007844 */ /* 0x0007e20000000200 */
[----:B------:R-:W-:Y:S01]  /*84f0*/  FADD.FTZ R4, R77, R4 ;  /* 0x000000044d047221 */ /* 0x000fe20000010000 */
[----:B------:R-:W-:Y:S01]  /*8500*/  FADD.FTZ R5, R14, R12 ;  /* 0x0000000c0e057221 */ /* 0x000fe20000010000 */
[----:B------:R-:W-:Y:S01]  /*8510*/  @!PT LDS RZ, [RZ] ;  /* 0x00000000fffff984 */ /* 0x000fe20000000800 */
[----:B------:R-:W-:Y:S01]  /*8520*/  @!PT LDS RZ, [RZ] ;  /* 0x00000000fffff984 */ /* 0x000fe20000000800 */
[----:B------:R-:W-:Y:S01]  /*8530*/  @!PT LDS RZ, [RZ] ;  /* 0x00000000fffff984 */ /* 0x000fe20000000800 */
[----:B------:R-:W-:Y:S01]  /*8540*/  @!PT LDS RZ, [RZ] ;  /* 0x00000000fffff984 */ /* 0x000fe20000000800 */
[----:B------:R0:W-:Y:S06]  /*8550*/  MEMBAR.ALL.CTA ;  /* 0x0000000000007992 */ /* 0x0001ec0000008000 */
[----:B0-----:R-:W0:Y:S02]  /*8560*/  FENCE.VIEW.ASYNC.S ;  /* 0x00000000000073c6 */ /* 0x001e240000000000 */
[----:B0-----:R-:W-:Y:S01]  /*8570*/  NOP ;  /* 0x0000000000007918 */ /* 0x001fe20000000000 */
[----:B------:R-:W-:Y:S05]  /*8580*/  @P2 BRA `(.L_x_10107) ;  /* 0xffffffc8003c2947 */ /* 0x000fea000383ffff */
.L_x_10098:
[----:B------:R-:W-:Y:S06]  /*8590*/  BAR.ARV 0x8, 0x200 ;  /* 0x0208000000007b1d */ /* 0x000fec0000002000 */
[----:B------:R-:W-:Y:S05]  /*85a0*/  @!P0 BRA `(.L_x_10108) ;  /* 0x0000000000048947 */ /* 0x000fea0003800000 */
[----:B------:R-:W-:Y:S01]  /*85b0*/  BPT.TRAP 0x1 ;  /* 0x000000040000795c */ /* 0x000fe20000300000 */
.L_x_10108:
[----:B------:R-:W-:Y:S01]  /*85c0*/  ULEA UR9, UR39, UR36, 0x3 ;  /* 0x0000002427097291 */ /* 0x000fe2000f8e183f */
[----:B------:R-:W-:-:S08]  /*85d0*/  SHF.L.U32 R6, R16, 0x1f, RZ ;  /* 0x0000001f10067819 */ /* 0x000fd000000006ff */
[----:B------:R1:W2:Y:S01]  /*85e0*/  SYNCS.PHASECHK.TRANS64.TRYWAIT P2, [UR9+0x31c50], R6 ;  /* 0x031c5006ff0075a7 */ /* 0x0002a20008040149 */
[----:B------:R-:W-:Y:S05]  /*85f0*/  @!P0 BRA `(.L_x_10109) ;  /* 0x0000000000048947 */ /* 0x000fea0003800000 */
[----:B------:R-:W-:Y:S01]  /*8600*/  BPT.TRAP 0x1 ;  /* 0x000000040000795c */ /* 0x000fe20000300000 */
.L_x_10109:
[----:B--2---:R-:W-:Y:S05]  /*8610*/  @P2 BRA `(.L_x_10110) ;  /* 0x0000000000082947 */ /* 0x004fea0003800000 */
[----:B------:R-:W2:Y:S02]  /*8620*/  SYNCS.PHASECHK.TRANS64.TRYWAIT P0, [UR9+0x31c50], R6 ;  /* 0x031c5006ff0075a7 */ /* 0x000ea40008000149 */
[----:B--2---:R-:W-:Y:S05]  /*8630*/  @!P0 BRA `(.L_x_10111) ;  /* 0x0000008400108947 */ /* 0x004fea0003800000 */
.L_x_10110:
[----:B------:R-:W-:Y:S01]  /*8640*/  UIADD3 UR36, UR36, 0x200, URZ ;  /* 0x0000020024247890 */ /* 0x000fe2000fffe03f */
[----:B------:R-:W-:Y:S01]  /*8650*/  WARPGROUP.ARRIVE ;  /* 0x00000000000079c5 */ /* 0x000fe20000000000 */
[----:B------:R-:W-:Y:S01]  /*8660*/  ULOP3.LUT UR37, UR37, 0x10000, URZ, 0xfc, !UPT ;  /* 0x0001000025257892 */ /* 0x000fe2000f8efc3f */
[----:B--2---:R-:W2:Y:S01]  /*8670*/  SHFL.BFLY PT, R7, R4, 0x2, 0x1f ;  /* 0x0c401f0004077f89 */ /* 0x004ea200000e0000 */
[----:B------:R-:W-:Y:S01]  /*8680*/  USHF.R.U32.HI UR36, URZ, 0x4, UR36 ;  /* 0x000000043f247899 */ /* 0x000fe20008011624 */
[----:B------:R-:W-:Y:S01]  /*8690*/  IMAD.MOV.U32 R21, RZ, RZ, -0x800000 ;  /* 0xff800000ff157424 */ /* 0x000fe200078e00ff */
[----:B------:R-:W-:Y:S01]  /*86a0*/  UMOV UR5, 0xc0000010 ;  /* 0xc000001000057882 */ /* 0x000fe20000000000 */
[----:B------:R-:W-:Y:S01]  /*86b0*/  UMOV UR7, 0x80000020 ;  /* 0x8000002000077882 */ /* 0x000fe20000000000 */
[----:B------:R-:W-:Y:S01]  /*86c0*/  ULOP3.LUT UR36, UR36, 0x3fff, URZ, 0xc0, !UPT ;  /* 0x00003fff24247892 */ /* 0x000fe2000f8ec03f */
[----:B-1----:R-:W1:Y:S01]  /*86d0*/  SHFL.BFLY PT, R6, R5, 0x2, 0x1f ;  /* 0x0c401f0005067f89 */ /* 0x002e6200000e0000 */
[----:B------:R-:W-:Y:S01]  /*86e0*/  UMOV UR4, UR37 ;  /* 0x0000002500047c82 */ /* 0x000fe20008000000 */
[----:B------:R-:W-:Y:S01]  /*86f0*/  IMAD.MOV.U32 R20, RZ, RZ, -0x800000 ;  /* 0xff800000ff147424 */ /* 0x000fe200078e00ff */
[----:B------:R-:W-:Y:S01]  /*8700*/  ULOP3.LUT UR8, UR36, 0x2400000, URZ, 0xfc, !UPT ;  /* 0x0240000024087892 */ /* 0x000fe2000f8efc3f */
[----:B------:R-:W-:-:S03]  /*8710*/  VIADD R149, R149, 0x1 ;  /* 0x0000000195957836 */ /* 0x000fc60000000000 */
[----:B------:R-:W-:Y:S02]  /*8720*/  UIMAD UR8, UR39, 0x6c0, UR8 ;  /* 0x000006c0270878a4 */ /* 0x000fe4000f8e0208 */
[----:B------:R-:W-:-:S04]  /*8730*/  UIADD3 UR39, UR39, 0x1, URZ ;  /* 0x0000000127277890 */ /* 0x000fc8000fffe03f */
[----:B------:R-:W-:Y:S01]  /*8740*/  UISETP.NE.AND UP0, UPT, UR39, 0x2, UPT ;  /* 0x000000022700788c */ /* 0x000fe2000bf05270 */
[----:B------:R-:W-:Y:S02]  /*8750*/  UMOV UR6, UR8 ;  /* 0x0000000800067c82 */ /* 0x000fe40008000000 */
[----:B------:R-:W-:Y:S01]  /*8760*/  HGMMA.64x96x16.F32.BF16 R24, gdesc[UR4].tnspB, R24, gsb0 ;  /* 0x41600000041879f0 */ /* 0x000fe20008001818 */
[----:B------:R-:W-:Y:S01]  /*8770*/  UIADD3 UR4, UR37, 0x180, URZ ;  /* 0x0000018025047890 */ /* 0x000fe2000fffe03f */
[----:B--2---:R-:W-:Y:S01]  /*8780*/  FADD.FTZ R7, R7, R4 ;  /* 0x0000000407077221 */ /* 0x004fe20000010000 */
[----:B------:R-:W-:Y:S01]  /*8790*/  UIADD3 UR6, UR8, 0x40, URZ ;  /* 0x0000004008067890 */ /* 0x000fe2000fffe03f */
[----:B------:R-:W-:Y:S01]  /*87a0*/  IMAD.MOV.U32 R4, RZ, RZ, RZ ;  /* 0x000000ffff047224 */ /* 0x000fe200078e00ff */
[----:B------:R-:W-:Y:S01]  /*87b0*/  UMOV UR5, 0xc0000010 ;  /* 0xc000001000057882 */ /* 0x000fe20000000000 */
[----:B------:R-:W-:Y:S01]  /*87c0*/  UMOV UR7, 0x80000020 ;  /* 0x8000002000077882 */ /* 0x000fe20000000000 */
[----:B-1----:R-:W-:Y:S01]  /*87d0*/  FADD.FTZ R8, R6, R5 ;  /* 0x0000000506087221 */ /* 0x002fe20000010000 */
[----:B------:R-:W-:Y:S01]  /*87e0*/  USEL UR39, UR39, URZ, UP0 ;  /* 0x0000003f27277287 */ /* 0x000fe20008000000 */
[----:B------:R-:W1:Y:S04]  /*87f0*/  SHFL.BFLY PT, R6, R7, 0x1, 0x1f ;  /* 0x0c201f0007067f89 */ /* 0x000e6800000e0000 */
[----:B------:R-:W2:Y:S01]  /*8800*/  SHFL.BFLY PT, R9, R8, 0x1, 0x1f ;  /* 0x0c201f0008097f89 */ /* 0x000ea200000e0000 */
[----:B-1----:R-:W-:Y:S01]  /*8810*/  FADD.FTZ R12, R7, R6 ;  /* 0x00000006070c7221 */ /* 0x002fe20000010000 */
[----:B------:R-:W-:-:S02]  /*8820*/  IMAD.U32 R7, RZ, RZ, UR9 ;  /* 0x00000009ff077e24 */ /* 0x000fc4000f8e00ff */
[----:B--2---:R-:W-:Y:S02]  /*8830*/  FADD.FTZ R13, R8, R9 ;  /* 0x00000009080d7221 */ /* 0x004fe40000010000 */
[----:B------:R-:W-:Y:S01]  /*8840*/  FSETP.NE.FTZ.AND P0, PT, R12, RZ, PT ;  /* 0x000000ff0c00720b */ /* 0x000fe20003f15000 */
[----:B------:R-:W-:Y:S02]  /*8850*/  IMAD.MOV.U32 R9, RZ, RZ, RZ ;  /* 0x000000ffff097224 */ /* 0x000fe400078e00ff */
[----:B------:R-:W-:-:S10]  /*8860*/  FSETP.NE.FTZ.AND P2, PT, R13, RZ, PT ;  /* 0x000000ff0d00720b */ /* 0x000fd40003f55000 */
[----:B------:R-:W1:Y:S01]  /*8870*/  @P0 MUFU.LG2 R6, R12 ;  /* 0x0000000c00060308 */ /* 0x000e620000000c00 */
[C---:B------:R-:W-:Y:S02]  /*8880*/  @P0 FMUL.FTZ R5, R3.reuse, 0.69314718246459960938 ;  /* 0x3f31721803050820 */ /* 0x040fe40000410000 */
[----:B------:R-:W-:Y:S01]  /*8890*/  @P2 FMUL.FTZ R8, R3, 0.69314718246459960938 ;  /* 0x3f31721803082820 */ /* 0x000fe20000410000 */
[----:B------:R-:W-:-:S04]  /*88a0*/  @!P1 VIADD R3, R7, 0x31c60 ;  /* 0x00031c6007039836 */ /* 0x000fc80000000000 */
[----:B------:R-:W-:Y:S08]  /*88b0*/  @P0 MUFU.RCP R4, R12 ;  /* 0x0000000c00040308 */ /* 0x000ff00000001000 */
[----:B------:R-:W2:Y:S01]  /*88c0*/  @P2 MUFU.LG2 R11, R13 ;  /* 0x0000000d000b2308 */ /* 0x000ea20000000c00 */
[----:B-1----:R-:W-:-:S04]  /*88d0*/  @P0 FMUL.FTZ R6, R6, 0.69314718246459960938 ;  /* 0x3f31721806060820 */ /* 0x002fc80000410000 */
[----:B------:R-:W-:Y:S01]  /*88e0*/  @P0 FFMA.FTZ R21, R5, R0, R6 ;  /* 0x0000000005150223 */ /* 0x000fe20000010006 */
[----:B------:R-:W-:Y:S02]  /*88f0*/  @!P1 PRMT R5, RZ, 0x654, R3 ;  /* 0x00000654ff059816 */ /* 0x000fe40000000003 */
[----:B------:R-:W1:Y:S01]  /*8900*/  @P2 MUFU.RCP R9, R13 ;  /* 0x0000000d00092308 */ /* 0x000e620000001000 */
[----:B------:R-:W-:Y:S01]  /*8910*/  PLOP3.LUT P0, PT, PT, PT, PT, 0x8, 0x0 ;  /* 0x000000000000781c */ /* 0x000fe20003f0e170 */
[----:B--2---:R-:W-:-:S04]  /*8920*/  @P2 FMUL.FTZ R11, R11, 0.69314718246459960938 ;  /* 0x3f3172180b0b2820 */ /* 0x004fc80000410000 */
        /* <DEDUP_REMOVED lines=53> */
[----:B------:R-:W-:-:S06]  /*8c80*/  USEL UR4, URZ, 0x1, UP0 ;  /* 0x000000013f047887 */ /* 0x000fcc0008000000 */
[----:B------:R-:W-:Y:S01]  /*8c90*/  LOP3.LUT R16, R16, UR4, RZ, 0x3c, !PT ;  /* 0x0000000410107c12 */ /* 0x000fe2000f8e3cff */
[----:B------:R-:W-:Y:S02]  /*8ca0*/  WARPGROUP.DEPBAR.LE gsb0, 0x0 ;  /* 0x00008000000079c5 */ /* 0x000fe40000010000 */
[----:B------:R2:W-:Y:S01]  /*8cb0*/  @!P1 SYNCS.ARRIVE.TRANS64.RED.A1T0 RZ, [R5+URZ], RZ ;  /* 0x000000ff05ff99a7 */ /* 0x0005e2000810043f */
[-C--:B---3--:R-:W-:Y:S01]  /*8cc0*/  FMUL.FTZ R72, R49, R4.reuse ;  /* 0x0000000431487220 */ /* 0x088fe20000410000 */
        /* <DEDUP_REMOVED lines=46> */
[----:B--2---:R-:W-:-:S07]  /*8fb0*/  FMUL.FTZ R71, R71, R9 ;  /* 0x0000000947477220 */ /* 0x004fce0000410000 */
.L_x_10091:
[----:B------:R-:W1:Y:S08]  /*8fc0*/  S2UR UR4, SR_CgaCtaId ;  /* 0x00000000000479c3 */ /* 0x000e700000008800 */
[----:B------:R-:W-:Y:S06]  /*8fd0*/  BAR.SYNC.DEFER_BLOCKING 0x5, 0x200 ;  /* 0x0148000000007b1d */ /* 0x000fec0000010000 */
[----:B------:R-:W-:Y:S01]  /*8fe0*/  UMOV UR36, 0x400 ;  /* 0x0000040000247882 */ /* 0x000fe20000000000 */
[----:B------:R-:W-:Y:S01]  /*8ff0*/  BSSY B0, `(.L_x_10112) ;  /* 0x00001a1000007945 */ /* 0x000fe20003800000 */
[----:B-1----:R-:W-:-:S09]  /*9000*/  ULEA UR36, UR4, UR36, 0x18 ;  /* 0x0000002404247291 */ /* 0x002fd2000f8ec03f */
[----:B------:R-:W1:Y:S01]  /*9010*/  LDS.128 R32, [UR36+0x31cd0] ;  /* 0x031cd024ff207984 */ /* 0x000e620008000c00 */
[----:B------:R-:W-:Y:S06]  /*9020*/  BAR.ARV 0x4, 0x200 ;  /* 0x0108000000007b1d */ /* 0x000fec0000002000 */
[----:B------:R-:W-:Y:S05]  /*9030*/  @P0 BRA `(.L_x_10113) ;  /* 0x0000001000180947 */ /* 0x000fea0003800000 */
[----:B------:R-:W2:Y:S08]  /*9040*/  S2UR UR6, SR_SWINHI ;  /* 0x00000000000679c3 */ /* 0x000eb00000002f00 */
[----:B------:R-:W-:Y:S01]  /*9050*/  BAR.SYNC.DEFER_BLOCKING 0x1, 0x180 ;  /* 0x0046000000007b1d */ /* 0x000fe20000010000 */
[----:B------:R-:W-:-:S05]  /*9060*/  F2FP.BF16.F32.PACK_AB R27, R27, R46 ;  /* 0x0000002e1b1b723e */ /* 0x000fca00000010ff */
[----:B------:R-:W-:Y:S01]  /*9070*/  UMOV UR4, UR36 ;  /* 0x0000002400047c82 */ /* 0x000fe20008000000 */
[----:B--2---:R-:W-:Y:S01]  /*9080*/  UMOV UR5, UR6 ;  /* 0x0000000600057c82 */ /* 0x004fe20008000000 */
[----:B------:R-:W-:Y:S02]  /*9090*/  IMAD.U32 R28, RZ, RZ, UR4 ;  /* 0x00000004ff1c7e24 */ /* 0x000fe4000f8e00ff */
[----:B------:R-:W-:Y:S01]  /*90a0*/  IMAD.U32 R29, RZ, RZ, UR5 ;  /* 0x00000005ff1d7e24 */ /* 0x000fe2000f8e00ff */
[----:B------:R-:W-:Y:S01]  /*90b0*/  ULDC.64 UR4, c[0x0][0xc08] ;  /* 0x0003020000047ab9 */ /* 0x000fe20000000a00 */
        /* <DEDUP_REMOVED lines=15> */
[----:B-1----:R-:W-:-:S02]  /*91b0*/  MOV R32, R4 ;  /* 0x0000000400207202 */ /* 0x002fc40000000f00 */
[----:B------:R-:W-:Y:S02]  /*91c0*/  LOP3.LUT R10, R59, 0x180, RZ, 0xc0, !PT ;  /* 0x000001803b0a7812 */ /* 0x000fe400078ec0ff */
[----:B------:R-:W-:Y:S02]  /*91d0*/  F2FP.BF16.F32.PACK_AB R4, R83, R6 ;  /* 0x000000065304723e */ /* 0x000fe400000010ff */
[----:B------:R-:W-:Y:S02]  /*91e0*/  F2FP.BF16.F32.PACK_AB R6, R14, R7 ;  /* 0x000000070e06723e */ /* 0x000fe400000010ff */
[----:B------:R-:W-:Y:S02]  /*91f0*/  F2FP.BF16.F32.PACK_AB R5, R24, R81 ;  /* 0x000000511805723e */ /* 0x000fe400000010ff */
[----:B------:R-:W-:Y:S02]  /*9200*/  LOP3.LUT R14, R63, 0x180, RZ, 0xc0, !PT ;  /* 0x000001803f0e7812 */ /* 0x000fe400078ec0ff */
[----:B------:R-:W-:-:S02]  /*9210*/  SHF.R.U64 R8, R8, 0x3, RZ ;  /* 0x0000000308087819 */ /* 0x000fc400000012ff */
[----:B------:R-:W-:Y:S02]  /*9220*/  LOP3.LUT R24, R67, 0x180, RZ, 0xc0, !PT ;  /* 0x0000018043187812 */ /* 0x000fe400078ec0ff */
[----:B------:R-:W-:Y:S02]  /*9230*/  SHF.R.U64 R10, R10, 0x3, RZ ;  /* 0x000000030a0a7819 */ /* 0x000fe400000012ff */
[----:B------:R-:W-:Y:S02]  /*9240*/  LOP3.LUT R58, R85, 0x180, RZ, 0xc0, !PT ;  /* 0x00000180553a7812 */ /* 0x000fe400078ec0ff */
[----:B------:R-:W-:Y:S02]  /*9250*/  SHF.R.U64 R14, R14, 0x3, RZ ;  /* 0x000000030e0e7819 */ /* 0x000fe400000012ff */
[----:B------:R-:W-:Y:S02]  /*9260*/  LOP3.LUT R8, R8, R55, RZ, 0x3c, !PT ;  /* 0x0000003708087212 */ /* 0x000fe400078e3cff */
[----:B------:R-:W-:Y:S01]  /*9270*/  SHF.R.U64 R24, R24, 0x3, RZ ;  /* 0x0000000318187819 */ /* 0x000fe200000012ff */
[----:B------:R-:W1:Y:S01]  /*9280*/  LDC.64 R54, c[0x0][0xc00] ;  /* 0x00030000ff367b82 */ /* 0x000e620000000a00 */
[----:B------:R-:W-:-:S02]  /*9290*/  LOP3.LUT R10, R10, R59, RZ, 0x3c, !PT ;  /* 0x0000003b0a0a7212 */ /* 0x000fc400078e3cff */
[----:B------:R-:W-:Y:S02]  /*92a0*/  SHF.R.U64 R58, R58, 0x3, RZ ;  /* 0x000000033a3a7819 */ /* 0x000fe400000012ff */
[----:B------:R-:W-:Y:S02]  /*92b0*/  F2FP.BF16.F32.PACK_AB R7, R12, R69 ;  /* 0x000000450c07723e */ /* 0x000fe400000010ff */
[----:B------:R-:W-:Y:S02]  /*92c0*/  LOP3.LUT R12, R14, R63, RZ, 0x3c, !PT ;  /* 0x0000003f0e0c7212 */ /* 0x000fe400078e3cff */
[----:B------:R-:W-:Y:S01]  /*92d0*/  LOP3.LUT R14, R24, R67, RZ, 0x3c, !PT ;  /* 0x00000043180e7212 */ /* 0x000fe200078e3cff */
[----:B------:R2:W-:Y:S01]  /*92e0*/  STSM.16.M88.4 [R32], R4 ;  /* 0x0000000420007844 */ /* 0x0005e20000000200 */
[----:B------:R-:W-:Y:S02]  /*92f0*/  LOP3.LUT R24, R58, R85, RZ, 0x3c, !PT ;  /* 0x000000553a187212 */ /* 0x000fe400078e3cff */
[----:B------:R-:W-:-:S02]  /*9300*/  MOV R63, R8 ;  /* 0x00000008003f7202 */ /* 0x000fc40000000f00 */
[----:B------:R-:W-:Y:S02]  /*9310*/  MOV R62, R10 ;  /* 0x0000000a003e7202 */ /* 0x000fe40000000f00 */
[----:B------:R-:W-:Y:S02]  /*9320*/  F2FP.BF16.F32.PACK_AB R8, R79, R78 ;  /* 0x0000004e4f08723e */ /* 0x000fe400000010ff */
[----:B------:R-:W-:Y:S02]  /*9330*/  F2FP.BF16.F32.PACK_AB R9, R65, R68 ;  /* 0x000000444109723e */ /* 0x000fe400000010ff */
[----:B------:R-:W-:Y:S02]  /*9340*/  F2FP.BF16.F32.PACK_AB R10, R80, R77 ;  /* 0x0000004d500a723e */ /* 0x000fe400000010ff */
[----:B------:R-:W-:Y:S02]  /*9350*/  F2FP.BF16.F32.PACK_AB R11, R30, R31 ;  /* 0x0000001f1e0b723e */ /* 0x000fe400000010ff */
[----:B------:R-:W-:Y:S01]  /*9360*/  MOV R59, R12 ;  /* 0x0000000c003b7202 */ /* 0x000fe20000000f00 */
[----:B------:R-:W3:Y:S01]  /*9370*/  LDC.64 R30, c[0x0][0xc00] ;  /* 0x00030000ff1e7b82 */ /* 0x000ee20000000a00 */
[----:B------:R-:W-:Y:S01]  /*9380*/  MOV R58, R14 ;  /* 0x0000000e003a7202 */ /* 0x000fe20000000f00 */
[----:B------:R4:W-:Y:S01]  /*9390*/  STSM.16.M88.4 [R63], R8 ;  /* 0x000000083f007844 */ /* 0x0009e20000000200 */
[----:B------:R-:W-:-:S02]  /*93a0*/  F2FP.BF16.F32.PACK_AB R12, R76, R73 ;  /* 0x000000494c0c723e */ /* 0x000fc400000010ff */
[----:B------:R-:W-:Y:S02]  /*93b0*/  F2FP.BF16.F32.PACK_AB R13, R60, R61 ;  /* 0x0000003d3c0d723e */ /* 0x000fe400000010ff */
[----:B------:R-:W-:Y:S02]  /*93c0*/  F2FP.BF16.F32.PACK_AB R14, R75, R74 ;  /* 0x0000004a4b0e723e */ /* 0x000fe400000010ff */
[----:B------:R-:W-:Y:S02]  /*93d0*/  F2FP.BF16.F32.PACK_AB R15, R56, R57 ;  /* 0x00000039380f723e */ /* 0x000fe400000010ff */
[----:B--2---:R-:W-:Y:S02]  /*93e0*/  MOV R32, R24 ;  /* 0x0000001800207202 */ /* 0x004fe40000000f00 */
[----:B------:R-:W-:Y:S01]  /*93f0*/  F2FP.BF16.F32.PACK_AB R4, R72, R41 ;  /* 0x000000294804723e */ /* 0x000fe200000010ff */
[----:B------:R-:W-:Y:S01]  /*9400*/  STSM.16.M88.4 [R62], R12 ;  /* 0x0000000c3e007844 */ /* 0x000fe20000000200 */
[----:B------:R-:W-:-:S02]  /*9410*/  F2FP.BF16.F32.PACK_AB R5, R51, R52 ;  /* 0x000000343305723e */ /* 0x000fc400000010ff */
[----:B------:R-:W-:Y:S01]  /*9420*/  F2FP.BF16.F32.PACK_AB R6, R49, R40 ;  /* 0x000000283106723e */ /* 0x000fe200000010ff */
[----:B------:R-:W-:Y:S01]  /*9430*/  IMAD.MOV.U32 R40, RZ, RZ, RZ ;  /* 0x000000ffff287224 */ /* 0x000fe200078e00ff */
[----:B------:R-:W-:Y:S02]  /*9440*/  F2FP.BF16.F32.PACK_AB R7, R47, R50 ;  /* 0x000000322f07723e */ /* 0x000fe400000010ff */
[----:B------:R-:W-:Y:S02]  /*9450*/  F2FP.BF16.F32.PACK_AB R25, R26, R43 ;  /* 0x0000002b1a19723e */ /* 0x000fe400000010ff */
[----:B------:R-:W-:Y:S01]  /*9460*/  F2FP.BF16.F32.PACK_AB R24, R44, R37 ;  /* 0x000000252c18723e */ /* 0x000fe200000010ff */
[----:B------:R2:W-:Y:S01]  /*9470*/  STSM.16.M88.4 [R59], R4 ;  /* 0x000000043b007844 */ /* 0x0005e20000000200 */
[----:B------:R-:W-:Y:S01]  /*9480*/  F2FP.BF16.F32.PACK_AB R26, R45, R36 ;  /* 0x000000242d1a723e */ /* 0x000fe200000010ff */
[----:B---3--:R-:W-:Y:S01]  /*9490*/  IMAD.WIDE R30, R18, 0x4, R30 ;  /* 0x00000004121e7825 */ /* 0x008fe200078e021e */
[----:B----4-:R-:W-:-:S02]  /*94a0*/  F2FP.BF16.F32.PACK_AB R8, R48, R3 ;  /* 0x000000033008723e */ /* 0x010fc400000010ff */
[----:B------:R-:W-:Y:S01]  /*94b0*/  F2FP.BF16.F32.PACK_AB R9, R39, R42 ;  /* 0x0000002a2709723e */ /* 0x000fe200000010ff */
[----:B------:R3:W-:Y:S01]  /*94c0*/  STSM.16.M88.4 [R58], R24 ;  /* 0x000000183a007844 */ /* 0x0007e20000000200 */
[----:B------:R-:W-:Y:S02]  /*94d0*/  F2FP.BF16.F32.PACK_AB R10, R53, R0 ;  /* 0x00000000350a723e */ /* 0x000fe400000010ff */
[----:B------:R-:W-:Y:S01]  /*94e0*/  F2FP.BF16.F32.PACK_AB R11, R71, R38 ;  /* 0x00000026470b723e */ /* 0x000fe200000010ff */
[----:B------:R-:W4:Y:S01]  /*94f0*/  LDC R0, c[0x0][0xbe8] ;  /* 0x0002fa00ff007b82 */ /* 0x000f220000000800 */
[----:B------:R-:W-:Y:S02]  /*9500*/  ISETP.NE.U32.AND P2, PT, RZ, UR4, PT ;  /* 0x00000004ff007c0c */ /* 0x000fe4000bf45070 */
[----:B-1----:R-:W-:Y:S01]  /*9510*/  ISETP.NE.U32.AND P0, PT, R54, RZ, PT ;  /* 0x000000ff3600720c */ /* 0x002fe20003f05070 */
[----:B------:R3:W-:Y:S04]  /*9520*/  STSM.16.M88.4 [R32], R8 ;  /* 0x0000000820007844 */ /* 0x0007e80000000200 */
[----:B------:R-:W-:Y:S01]  /*9530*/  BAR.SYNC.DEFER_BLOCKING 0x1, 0x180 ;  /* 0x0046000000007b1d */ /* 0x000fe20000010000 */
[----:B------:R-:W-:-:S02]  /*9540*/  ISETP.NE.AND.EX P2, PT, RZ, UR5, PT, P2 ;  /* 0x00000005ff007c0c */ /* 0x000fc4000bf45320 */
[----:B------:R-:W-:-:S11]  /*9550*/  ISETP.NE.AND.EX P0, PT, R55, RZ, PT, P0 ;  /* 0x000000ff3700720c */ /* 0x000fd60003f05300 */
[C---:B--2---:R-:W-:Y:S01]  /*9560*/  @P2 LEA R4, P3, R18.reuse, UR4, 0x2 ;  /* 0x0000000412042c11 */ /* 0x044fe2000f8610ff */
[----:B------:R-:W-:Y:S02]  /*9570*/  ULDC UR4, c[0x0][0xa88] ;  /* 0x0002a20000047ab9 */ /* 0x000fe40000000800 */
[----:B------:R-:W-:Y:S01]  /*9580*/  IMAD.U32 R3, RZ, RZ, UR4 ;  /* 0x00000004ff037e24 */ /* 0x000fe2000f8e00ff */
[----:B------:R-:W-:Y:S01]  /*9590*/  @P2 LEA.HI.X R5, R18, UR5, R145, 0x2, P3 ;  /* 0x0000000512052c11 */ /* 0x000fe200098f1491 */
[----:B------:R3:W5:Y:S01]  /*95a0*/  @P0 LDG.E R40, desc[UR56][R30.64] ;  /* 0x000000381e280981 */ /* 0x000762000c1e1900 */
[----:B----4-:R-:W-:Y:S01]  /*95b0*/  ISETP.NE.AND P1, PT, R0, 0x1, PT ;  /* 0x000000010000780c */ /* 0x010fe20003f25270 */
[----:B------:R-:W-:Y:S02]  /*95c0*/  IMAD R15, R23, 0xc0, R154 ;  /* 0x000000c0170f7824 */ /* 0x000fe400078e029a */
        /* <DEDUP_REMOVED lines=8> */
.L_x_10114:
[----:B------:R-:W-:Y:S01]  /*9650*/  SHF.R.S32.HI R32, RZ, 0x1f, R22 ;  /* 0x0000001fff207819 */ /* 0x000fe20000011416 */
[----:B------:R-:W-:Y:S01]  /*9660*/  ULDC.64 UR4, c[0x0][0xb90] ;  /* 0x0002e40000047ab9 */ /* 0x000fe20000000a00 */
[----:B-1----:R-:W-:Y:S01]  /*9670*/  @P1 IMAD.HI.U32 R4, R15, R12, RZ ;  /* 0x0000000c0f041227 */ /* 0x002fe200078e00ff */
[----:B-----5:R-:W-:Y:S01]  /*9680*/  SHF.R.S32.HI R41, RZ, 0x1f, R40 ;  /* 0x0000001fff297819 */ /* 0x020fe20000011428 */
[----:B------:R-:W1:Y:S01]  /*9690*/  @P1 LDC R49, c[0x0][0xbec] ;  /* 0x0002fb00ff311b82 */ /* 0x000e620000000800 */
[----:B------:R-:W-:Y:S01]  /*96a0*/  SEL R145, R145, RZ, !P0 ;  /* 0x000000ff91917207 */ /* 0x000fe20004000000 */
[----:B------:R-:W-:Y:S01]  /*96b0*/  IMAD R5, R32, UR4, RZ ;  /* 0x0000000420057c24 */ /* 0x000fe2000f8e02ff */
[----:B------:R-:W-:Y:S01]  /*96c0*/  SEL R47, R18, RZ, !P0 ;  /* 0x000000ff122f7207 */ /* 0x000fe20004000000 */
[----:B------:R-:W-:Y:S01]  /*96d0*/  IMAD.MOV.U32 R7, RZ, RZ, R15 ;  /* 0x000000ffff077224 */ /* 0x000fe200078e000f */
[----:B--2---:R-:W-:Y:S01]  /*96e0*/  @P1 SHF.R.U32.HI R7, RZ, R13, R4 ;  /* 0x0000000dff071219 */ /* 0x004fe20000011604 */
[----:B------:R-:W-:Y:S01]  /*96f0*/  IMAD R9, R148, 0x20, R19 ;  /* 0x0000002094097824 */ /* 0x000fe200078e0213 */
[----:B------:R-:W-:Y:S01]  /*9700*/  ULDC.64 UR6, c[0x0][0xa80] ;  /* 0x0002a00000067ab9 */ /* 0x000fe20000000a00 */
[----:B------:R-:W-:-:S02]  /*9710*/  IMAD R11, R22, UR5, R5 ;  /* 0x00000005160b7c24 */ /* 0x000fc4000f8e0205 */
[----:B------:R-:W-:Y:S01]  /*9720*/  IMAD.WIDE.U32 R4, R22, UR4, R40 ;  /* 0x0000000416047c25 */ /* 0x000fe2000f8e0028 */
[----:B------:R-:W-:-:S03]  /*9730*/  ULDC.64 UR4, c[0x0][0xb98] ;  /* 0x0002e60000047ab9 */ /* 0x000fc60000000a00 */
[----:B------:R-:W-:-:S04]  /*9740*/  IMAD.WIDE R28, R9, 0x2, R28 ;  /* 0x00000002091c7825 */ /* 0x000fc800078e021c */
[----:B------:R-:W-:Y:S01]  /*9750*/  IMAD.MOV R9, RZ, RZ, -R7 ;  /* 0x000000ffff097224 */ /* 0x000fe200078e0a07 */
[----:B------:R-:W-:Y:S01]  /*9760*/  IADD3 R13, P2, R28, 0x1800, RZ ;  /* 0x000018001c0d7810 */ /* 0x000fe20007f5e0ff */
[----:B------:R-:W-:Y:S01]  /*9770*/  IMAD.IADD R5, R5, 0x1, R11 ;  /* 0x0000000105057824 */ /* 0x000fe200078e020b */
[----:B------:R-:W-:Y:S01]  /*9780*/  SHF.R.S32.HI R11, RZ, 0x1f, R7 ;  /* 0x0000001fff0b7819 */ /* 0x000fe20000011407 */
[----:B------:R-:W-:Y:S01]  /*9790*/  IMAD R9, R0, R9, R15 ;  /* 0x0000000900097224 */ /* 0x000fe200078e020f */
[----:B------:R-:W-:Y:S01]  /*97a0*/  LOP3.LUT R8, R13, 0x180, RZ, 0xc0, !PT ;  /* 0x000001800d087812 */ /* 0x000fe200078ec0ff */
[----:B------:R-:W-:Y:S01]  /*97b0*/  IMAD R6, R145, UR4, RZ ;  /* 0x0000000491067c24 */ /* 0x000fe2000f8e02ff */
[----:B------:R-:W-:Y:S01]  /*97c0*/  IADD3 R25, P5, R28, 0x4800, RZ ;  /* 0x000048001c197810 */ /* 0x000fe20007fbe0ff */
[C---:B------:R-:W-:Y:S01]  /*97d0*/  IMAD.WIDE.U32 R4, R47.reuse, UR4, R4 ;  /* 0x000000042f047c25 */ /* 0x040fe2000f8e0004 */
[----:B------:R-:W-:Y:S02]  /*97e0*/  SHF.R.U64 R8, R8, 0x3, RZ ;  /* 0x0000000308087819 */ /* 0x000fe400000012ff */
[----:B------:R-:W-:Y:S01]  /*97f0*/  IADD3 R31, P4, R28, 0x6000, RZ ;  /* 0x000060001c1f7810 */ /* 0x000fe20007f9e0ff */
[----:B------:R-:W-:Y:S01]  /*9800*/  IMAD R10, R47, UR5, R6 ;  /* 0x000000052f0a7c24 */ /* 0x000fe2000f8e0206 */
[----:B------:R-:W-:Y:S01]  /*9810*/  SHF.R.S32.HI R6, RZ, 0x1f, R9 ;  /* 0x0000001fff067819 */ /* 0x000fe20000011409 */
[----:B------:R-:W-:Y:S01]  /*9820*/  ULDC.64 UR4, c[0x0][0xb88] ;  /* 0x0002e20000047ab9 */ /* 0x000fe20000000a00 */
[----:B------:R-:W-:Y:S01]  /*9830*/  IADD3 R4, P0, R7, R4, RZ ;  /* 0x0000000407047210 */ /* 0x000fe20007f1e0ff */
[----:B------:R-:W-:Y:S01]  /*9840*/  IMAD R46, R3, R0, RZ ;  /* 0x00000000032e7224 */ /* 0x000fe200078e02ff */
[----:B------:R-:W-:Y:S01]  /*9850*/  LOP3.LUT R8, R8, R13, RZ, 0x3c, !PT ;  /* 0x0000000d08087212 */ /* 0x000fe200078e3cff */
[----:B------:R-:W-:Y:S01]  /*9860*/  IMAD R6, R6, UR4, RZ ;  /* 0x0000000406067c24 */ /* 0x000fe2000f8e02ff */
[----:B------:R-:W-:Y:S01]  /*9870*/  IADD3.X R5, R11, R5, R10, P0, !PT ;  /* 0x000000050b057210 */ /* 0x000fe200007fe40a */
[----:B------:R-:W-:Y:S01]  /*9880*/  IMAD R11, R23, 0xc0, R152 ;  /* 0x000000c0170b7824 */ /* 0x000fe200078e0298 */
[C---:B------:R-:W-:Y:S01]  /*9890*/  IADD3 R13, P6, R28.reuse, 0x3000, RZ ;  /* 0x000030001c0d7810 */ /* 0x040fe20007fde0ff */
[C---:B------:R-:W-:Y:S01]  /*98a0*/  IMAD R7, R9.reuse, UR5, R6 ;  /* 0x0000000509077c24 */ /* 0x040fe2000f8e0206 */
[----:B------:R-:W-:Y:S01]  /*98b0*/  IADD3 R6, P3, R28, 0x7800, RZ ;  /* 0x000078001c067810 */ /* 0x000fe20007f7e0ff */
[----:B------:R-:W-:Y:S01]  /*98c0*/  IMAD.WIDE.U32 R4, R9, UR4, R4 ;  /* 0x0000000409047c25 */ /* 0x000fe2000f8e0004 */
[----:B------:R-:W-:Y:S01]  /*98d0*/  ULDC.64 UR4, c[0x0][0xb50] ;  /* 0x0002d40000047ab9 */ /* 0x000fe20000000a00 */
[----:B------:R-:W-:-:S02]  /*98e0*/  LOP3.LUT R12, R13, 0x180, RZ, 0xc0, !PT ;  /* 0x000001800d0c7812 */ /* 0x000fc400078ec0ff */
[----:B------:R-:W-:Y:S01]  /*98f0*/  IMAD.IADD R5, R5, 0x1, R7 ;  /* 0x0000000105057824 */ /* 0x000fe200078e0207 */
[C---:B------:R-:W-:Y:S01]  /*9900*/  LEA R7, P0, R4.reuse, UR4, 0x2 ;  /* 0x0000000404077c11 */ /* 0x040fe2000f8010ff */
[----:B------:R-:W-:Y:S01]  /*9910*/  VIADD R3, R11, 0x8 ;  /* 0x000000080b037836 */ /* 0x000fe20000000000 */
[----:B------:R-:W-:Y:S01]  /*9920*/  LOP3.LUT R24, R25, 0x180, RZ, 0xc0, !PT ;  /* 0x0000018019187812 */ /* 0x000fe200078ec0ff */
[----:B------:R-:W-:Y:S01]  /*9930*/  IMAD.X R9, RZ, RZ, R29, P2 ;  /* 0x000000ffff097224 */ /* 0x000fe200010e061d */
[----:B------:R-:W-:Y:S01]  /*9940*/  LEA.HI.X R4, R4, UR5, R5, 0x2, P0 ;  /* 0x0000000504047c11 */ /* 0x000fe200080f1405 */
[----:B------:R-:W-:Y:S01]  /*9950*/  SHFL.IDX PT, R42, R7, RZ, 0x1c1f ;  /* 0x001c1fff072a7589 */ /* 0x000fe200000e0000 */
[----:B------:R-:W-:Y:S01]  /*9960*/  LOP3.LUT P0, RZ, R150, 0x3, RZ, 0xc0, !PT ;  /* 0x0000000396ff7812 */ /* 0x000fe2000780c0ff */
[----:B------:R-:W-:Y:S01]  /*9970*/  ULDC.64 UR4, c[0x0][0xaa0] ;  /* 0x0002a80000047ab9 */ /* 0x000fe20000000a00 */
[----:B------:R-:W-:Y:S01]  /*9980*/  IMAD R18, R147, 0x60, R148 ;  /* 0x0000006093127824 */ /* 0x000fe200078e0294 */
[----:B------:R-:W2:Y:S01]  /*9990*/  SHFL.IDX PT, R43, R4, RZ, 0x1c1f ;  /* 0x001c1fff042b7589 */ /* 0x000ea200000e0000 */
[-C--:B------:R-:W-:Y:S01]  /*99a0*/  ISETP.GE.OR P2, PT, R11, R46.reuse, P0 ;  /* 0x0000002e0b00720c */ /* 0x080fe20000746670 */
[----:B------:R-:W-:Y:S01]  /*99b0*/  IMAD.X R37, RZ, RZ, R29, P3 ;  /* 0x000000ffff257224 */ /* 0x000fe200018e061d */
[----:B------:R-:W-:Y:S01]  /*99c0*/  ISETP.GE.OR P0, PT, R3, R46, P0 ;  /* 0x0000002e0300720c */ /* 0x000fe20000706670 */
[----:B------:R-:W-:Y:S01]  /*99d0*/  SHFL.IDX PT, R44, R7, 0x1, 0x1c1f ;  /* 0x003c1f00072c7f89 */ /* 0x000fe200000e0000 */
[----:B------:R-:W-:-:S02]  /*99e0*/  LOP3.LUT R3, R6, 0x180, RZ, 0xc0, !PT ;  /* 0x0000018006037812 */ /* 0x000fc400078ec0ff */
[----:B------:R-:W-:Y:S01]  /*99f0*/  LOP3.LUT R30, R31, 0x180, RZ, 0xc0, !PT ;  /* 0x000001801f1e7812 */ /* 0x000fe200078ec0ff */
[----:B------:R3:W4:Y:S01]  /*9a00*/  SHFL.IDX PT, R45, R4, 0x1, 0x1c1f ;  /* 0x003c1f00042d7f89 */ /* 0x00072200000e0000 */
[----:B------:R-:W-:Y:S02]  /*9a10*/  SHF.R.U64 R3, R3, 0x3, RZ ;  /* 0x0000000303037819 */ /* 0x000fe400000012ff */
[----:B------:R-:W-:Y:S02]  /*9a20*/  LOP3.LUT R5, R28, 0x180, RZ, 0xc0, !PT ;  /* 0x000001801c057812 */ /* 0x000fe400078ec0ff */
[----:B------:R-:W-:Y:S01]  /*9a30*/  LOP3.LUT R36, R3, R6, RZ, 0x3c, !PT ;  /* 0x0000000603247212 */ /* 0x000fe200078e3cff */
[----:B------:R-:W-:Y:S01]  /*9a40*/  IMAD R3, R41, UR4, RZ ;  /* 0x0000000429037c24 */ /* 0x000fe2000f8e02ff */
[----:B------:R-:W-:Y:S01]  /*9a50*/  SHF.R.U64 R12, R12, 0x3, RZ ;  /* 0x000000030c0c7819 */ /* 0x000fe200000012ff */
[----:B------:R-:W0:Y:S01]  /*9a60*/  @P1 LDC R41, c[0x0][0xbf0] ;  /* 0x0002fc00ff291b82 */ /* 0x000e220000000800 */
[----:B------:R-:W-:Y:S01]  /*9a70*/  SHF.R.U64 R24, R24, 0x3, RZ ;  /* 0x0000000318187819 */ /* 0x000fe200000012ff */
[----:B------:R-:W-:Y:S01]  /*9a80*/  IMAD R3, R40, UR5, R3 ;  /* 0x0000000528037c24 */ /* 0x000fe2000f8e0203 */
[----:B------:R-:W-:-:S02]  /*9a90*/  SHF.R.U64 R30, R30, 0x3, RZ ;  /* 0x000000031e1e7819 */ /* 0x000fc400000012ff */
[----:B------:R-:W-:Y:S02]  /*9aa0*/  SHF.R.U64 R5, R5, 0x3, RZ ;  /* 0x0000000305057819 */ /* 0x000fe400000012ff */
[----:B------:R-:W-:Y:S01]  /*9ab0*/  LOP3.LUT R12, R12, R13, RZ, 0x3c, !PT ;  /* 0x0000000d0c0c7212 */ /* 0x000fe200078e3cff */
[----:B--2---:R-:W-:Y:S01]  /*9ac0*/  @!P2 ST.E desc[UR56][R42.64], R21 ;  /* 0x000000152a00a985 */ /* 0x004fe2000c101938 */
[----:B------:R-:W-:Y:S01]  /*9ad0*/  LOP3.LUT R24, R24, R25, RZ, 0x3c, !PT ;  /* 0x0000001918187212 */ /* 0x000fe200078e3cff */
[--C-:B------:R-:W-:Y:S01]  /*9ae0*/  IMAD.X R13, RZ, RZ, R29.reuse, P6 ;  /* 0x000000ffff0d7224 */ /* 0x100fe200030e061d */
[----:B------:R-:W-:Y:S01]  /*9af0*/  LOP3.LUT R30, R30, R31, RZ, 0x3c, !PT ;  /* 0x0000001f1e1e7212 */ /* 0x000fe200078e3cff */
[--C-:B------:R-:W-:Y:S01]  /*9b00*/  IMAD.X R25, RZ, RZ, R29.reuse, P5 ;  /* 0x000000ffff197224 */ /* 0x100fe200028e061d */
[----:B---3--:R-:W-:Y:S01]  /*9b10*/  LOP3.LUT R4, R5, R28, RZ, 0x3c, !PT ;  /* 0x0000001c05047212 */ /* 0x008fe200078e3cff */
[--C-:B------:R-:W-:Y:S01]  /*9b20*/  IMAD.X R31, RZ, RZ, R29.reuse, P4 ;  /* 0x000000ffff1f7224 */ /* 0x100fe200020e061d */
[----:B----4-:R2:W-:Y:S01]  /*9b30*/  @!P0 ST.E desc[UR56][R44.64], R20 ;  /* 0x000000142c008985 */ /* 0x0105e2000c101938 */
[----:B------:R-:W-:-:S03]  /*9b40*/  IMAD.MOV.U32 R5, RZ, RZ, R29 ;  /* 0x000000ffff057224 */ /* 0x000fc600078e001d */
[----:B------:R-:W5:Y:S04]  /*9b50*/  LD.E.128 R8, desc[UR56][R8.64] ;  /* 0x0000003808087980 */ /* 0x000f68000c101d00 */
[----:B------:R-:W5:Y:S01]  /*9b60*/  LD.E.128 R4, desc[UR56][R4.64] ;  /* 0x0000003804047980 */ /* 0x000f62000c101d00 */
[----:B--2---:R-:W-:Y:S01]  /*9b70*/  IMAD.WIDE.U32 R20, R40, UR4, RZ ;  /* 0x0000000428147c25 */ /* 0x004fe2000f8e00ff */
[----:B------:R-:W-:Y:S02]  /*9b80*/  ULDC.64 UR4, c[0x0][0xae8] ;  /* 0x0002ba0000047ab9 */ /* 0x000fe40000000a00 */
[----:B------:R-:W5:Y:S01]  /*9b90*/  LD.E.128 R12, desc[UR56][R12.64] ;  /* 0x000000380c0c7980 */ /* 0x000f62000c101d00 */
[----:B------:R-:W-:Y:S02]  /*9ba0*/  IMAD.IADD R21, R21, 0x1, R3 ;  /* 0x0000000115157824 */ /* 0x000fe400078e0203 */
[----:B------:R-:W-:Y:S01]  /*9bb0*/  IMAD R3, R32, UR4, RZ ;  /* 0x0000000420037c24 */ /* 0x000fe2000f8e02ff */
[----:B------:R-:W5:Y:S01]  /*9bc0*/  LD.E.128 R24, desc[UR56][R24.64] ;  /* 0x0000003818187980 */ /* 0x000f62000c101d00 */
[----:B------:R-:W-:-:S02]  /*9bd0*/  IMAD R32, R23, 0xc0, R18 ;  /* 0x000000c017207824 */ /* 0x000fc400078e0212 */
[C---:B------:R-:W-:Y:S01]  /*9be0*/  IMAD R3, R22.reuse, UR5, R3 ;  /* 0x0000000516037c24 */ /* 0x040fe2000f8e0203 */
[----:B------:R-:W5:Y:S01]  /*9bf0*/  LD.E.128 R28, desc[UR56][R30.64] ;  /* 0x000000381e1c7980 */ /* 0x000f62000c101d00 */
[----:B------:R-:W-:Y:S01]  /*9c00*/  IMAD.WIDE.U32 R20, R22, UR4, R20 ;  /* 0x0000000416147c25 */ /* 0x000fe2000f8e0014 */
[----:B------:R-:W-:Y:S02]  /*9c10*/  ULDC.64 UR4, c[0x0][0xaf0] ;  /* 0x0002bc0000047ab9 */ /* 0x000fe40000000a00 */
[----:B------:R-:W5:Y:S01]  /*9c20*/  LD.E.128 R36, desc[UR56][R36.64] ;  /* 0x0000003824247980 */ /* 0x000f62000c101d00 */
        /* <DEDUP_REMOVED lines=9> */
[----:B0-----:R-:W-:Y:S01]  /*9cc0*/  @P1 SHF.R.U32.HI R3, RZ, R41, R18 ;  /* 0x00000029ff031219 */ /* 0x001fe20000011612 */
[----:B------:R-:W-:Y:S02]  /*9cd0*/  IMAD R22, R145, UR4, RZ ;  /* 0x0000000491167c24 */ /* 0x000fe4000f8e02ff */
[----:B------:R-:W-:Y:S01]  /*9ce0*/  IMAD.WIDE.U32 R20, R47, UR4, R20 ;  /* 0x000000042f147c25 */ /* 0x000fe2000f8e0014 */
[----:B------:R-:W-:-:S03]  /*9cf0*/  SHF.R.S32.HI R18, RZ, 0x1f, R3 ;  /* 0x0000001fff127819 */ /* 0x000fc60000011403 */
[----:B------:R-:W-:Y:S01]  /*9d00*/  IMAD R41, R47, UR5, R22 ;  /* 0x000000052f297c24 */ /* 0x000fe2000f8e0216 */
[----:B------:R-:W-:Y:S01]  /*9d10*/  ULDC.64 UR4, c[0x0][0xae0] ;  /* 0x0002b80000047ab9 */ /* 0x000fe20000000a00 */
[----:B------:R-:W-:Y:S02]  /*9d20*/  IMAD.MOV R43, RZ, RZ, -R3 ;  /* 0x000000ffff2b7224 */ /* 0x000fe400078e0a03 */
[----:B------:R-:W-:Y:S02]  /*9d30*/  IMAD.IADD R21, R21, 0x1, R41 ;  /* 0x0000000115157824 */ /* 0x000fe400078e0229 */
[----:B------:R-:W-:Y:S02]  /*9d40*/  IMAD R41, R0, R43, R32 ;  /* 0x0000002b00297224 */ /* 0x000fe400078e0220 */
[----:B------:R-:W-:Y:S02]  /*9d50*/  IMAD R18, R18, UR4, RZ ;  /* 0x0000000412127c24 */ /* 0x000fe4000f8e02ff */
[----:B------:R-:W-:Y:S01]  /*9d60*/  IMAD.WIDE.U32 R20, R3, UR4, R20 ;  /* 0x0000000403147c25 */ /* 0x000fe2000f8e0014 */
[----:B------:R-:W-:-:S03]  /*9d70*/  SHF.R.S32.HI R0, RZ, 0x1f, R41 ;  /* 0x0000001fff007819 */ /* 0x000fc60000011429 */
[----:B------:R-:W-:Y:S01]  /*9d80*/  IMAD R43, R3, UR5, R18 ;  /* 0x00000005032b7c24 */ /* 0x000fe2000f8e0212 */
[----:B------:R-:W-:Y:S01]  /*9d90*/  ULDC.64 UR4, c[0x0][0xad8] ;  /* 0x0002b60000047ab9 */ /* 0x000fe20000000a00 */
[----:B------:R-:W-:Y:S02]  /*9da0*/  IMAD R45, R23, 0xc0, R148 ;  /* 0x000000c0172d7824 */ /* 0x000fe400078e0294 */
[----:B------:R-:W-:Y:S02]  /*9db0*/  IMAD.IADD R21, R21, 0x1, R43 ;  /* 0x0000000115157824 */ /* 0x000fe400078e022b */
[----:B------:R-:W-:Y:S02]  /*9dc0*/  IMAD R0, R0, UR4, RZ ;  /* 0x0000000400007c24 */ /* 0x000fe4000f8e02ff */
[----:B------:R-:W-:Y:S01]  /*9dd0*/  IMAD.WIDE.U32 R20, R41, UR4, R20 ;  /* 0x0000000429147c25 */ /* 0x000fe2000f8e0014 */
[----:B------:R-:W-:Y:S01]  /*9de0*/  UIADD3 UR4, UR36, 0x31c20, URZ ;  /* 0x00031c2024047890 */ /* 0x000fe2000fffe03f */
[----:B------:R-:W-:-:S02]  /*9df0*/  ISETP.GE.AND P0, PT, R45, R46, PT ;  /* 0x0000002e2d00720c */ /* 0x000fc40003f06270 */
[----:B------:R-:W-:Y:S01]  /*9e00*/  IMAD R3, R41, UR5, R0 ;  /* 0x0000000529037c24 */ /* 0x000fe2000f8e0200 */
[----:B------:R-:W-:Y:S01]  /*9e10*/  LEA R18, P1, R20, UR6, 0x1 ;  /* 0x0000000614127c11 */ /* 0x000fe2000f8208ff */
[----:B------:R-:W-:Y:S02]  /*9e20*/  UPRMT UR4, URZ, 0x654, UR4 ;  /* 0x000006543f047896 */ /* 0x000fe40008000004 */
[----:B------:R-:W-:-:S05]  /*9e30*/  IMAD.IADD R3, R21, 0x1, R3 ;  /* 0x0000000115037824 */ /* 0x000fca00078e0203 */
[----:B------:R-:W-:Y:S01]  /*9e40*/  LEA.HI.X R3, R20, UR7, R3, 0x1, P1 ;  /* 0x0000000714037c11 */ /* 0x000fe200088f0c03 */
[----:B-1----:R0:W1:Y:S01]  /*9e50*/  SHFL.IDX PT, R22, R18, RZ, 0x1c1f ;  /* 0x001c1fff12167589 */ /* 0x00206200000e0000 */
[----:B------:R-:W-:Y:S01]  /*9e60*/  SYNCS.ARRIVE.TRANS64.RED.A1T0 RZ, [UR4], RZ ;  /* 0x000000ffffff79a7 */ /* 0x000fe20008100404 */
[----:B------:R-:W-:Y:S02]  /*9e70*/  BSSY B1, `(.L_x_10115) ;  /* 0x000000f000017945 */ /* 0x000fe40003800000 */
[----:B------:R0:W2:Y:S02]  /*9e80*/  SHFL.IDX PT, R23, R3, RZ, 0x1c1f ;  /* 0x001c1fff03177589 */ /* 0x0000a400000e0000 */
[----:B------:R-:W-:Y:S05]  /*9e90*/  @P0 BRA `(.L_x_10116) ;  /* 0x0000000000300947 */ /* 0x000fea0003800000 */
[----:B------:R-:W-:Y:S02]  /*9ea0*/  ULDC UR4, c[0x0][0xac8] ;  /* 0x0002b20000047ab9 */ /* 0x000fe40000000800 */
[----:B------:R-:W-:Y:S02]  /*9eb0*/  ISETP.GE.AND P1, PT, R144, UR4, PT ;  /* 0x0000000490007c0c */ /* 0x000fe4000bf26270 */
[----:B------:R-:W-:Y:S02]  /*9ec0*/  ISETP.GE.AND P2, PT, R146, UR4, PT ;  /* 0x0000000492007c0c */ /* 0x000fe4000bf46270 */
[----:B------:R-:W-:-:S09]  /*9ed0*/  ISETP.GE.AND P0, PT, R19, UR4, PT ;  /* 0x0000000413007c0c */ /* 0x000fd2000bf06270 */
[-C--:B-1----:R-:W-:Y:S02]  /*9ee0*/  @!P1 LEA R40, P3, R144, R22.reuse, 0x1 ;  /* 0x0000001690289211 */ /* 0x082fe400078608ff */
[----:B------:R-:W-:Y:S02]  /*9ef0*/  @!P2 LEA R42, P4, R146, R22, 0x1 ;  /* 0x00000016922aa211 */ /* 0x000fe400078808ff */
[----:B--2---:R-:W-:Y:S01]  /*9f00*/  @!P0 IMAD.WIDE R20, R19, 0x2, R22 ;  /* 0x0000000213148825 */ /* 0x004fe200078e0216 */
[-C--:B------:R-:W-:Y:S02]  /*9f10*/  @!P1 LEA.HI.X R41, R144, R23.reuse, R157, 0x1, P3 ;  /* 0x0000001790299211 */ /* 0x080fe400018f0c9d */
[----:B------:R-:W-:Y:S02]  /*9f20*/  @!P2 LEA.HI.X R43, R146, R23, R156, 0x1, P4 ;  /* 0x00000017922ba211 */ /* 0x000fe400020f0c9c */
[----:B-----5:R3:W-:Y:S04]  /*9f30*/  @!P0 ST.E.128 desc[UR56][R20.64], R4 ;  /* 0x0000000414008985 */ /* 0x0207e8000c101d38 */
[----:B------:R3:W-:Y:S04]  /*9f40*/  @!P1 ST.E.128 desc[UR56][R40.64], R12 ;  /* 0x0000000c28009985 */ /* 0x0007e8000c101d38 */
[----:B------:R3:W-:Y:S02]  /*9f50*/  @!P2 ST.E.128 desc[UR56][R42.64], R28 ;  /* 0x0000001c2a00a985 */ /* 0x0007e4000c101d38 */
.L_x_10116:
[----:B------:R-:W-:Y:S05]  /*9f60*/  BSYNC B1 ;  /* 0x0000000000017941 */ /* 0x000fea0003800000 */
.L_x_10115:
[----:B------:R-:W-:Y:S01]  /*9f70*/  VIADD R0, R45, 0x60 ;  /* 0x000000602d007836 */ /* 0x000fe20000000000 */
[----:B---3-5:R3:W4:Y:S04]  /*9f80*/  SHFL.IDX PT, R7, R3, 0x1, 0x1c1f ;  /* 0x003c1f0003077f89 */ /* 0x02872800000e0000 */
[----:B------:R-:W-:Y:S01]  /*9f90*/  ISETP.GE.AND P0, PT, R0, R46, PT ;  /* 0x0000002e0000720c */ /* 0x000fe20003f06270 */
[----:B------:R3:W0:-:S12]  /*9fa0*/  SHFL.IDX PT, R6, R18, 0x1, 0x1c1f ;  /* 0x003c1f0012067f89 */ /* 0x00061800000e0000 */
[----:B---3--:R-:W-:Y:S05]  /*9fb0*/  @P0 BRA `(.L_x_10117) ;  /* 0x0000000800900947 */ /* 0x008fea0003800000 */
[----:B------:R-:W-:Y:S02]  /*9fc0*/  ULDC UR4, c[0x0][0xac8] ;  /* 0x0002b20000047ab9 */ /* 0x000fe40000000800 */
[----:B------:R-:W-:Y:S02]  /*9fd0*/  ISETP.GE.AND P2, PT, R144, UR4, PT ;  /* 0x0000000490007c0c */ /* 0x000fe4000bf46270 */
[----:B------:R-:W-:-:S11]  /*9fe0*/  ISETP.GE.AND P1, PT, R19, UR4, PT ;  /* 0x0000000413007c0c */ /* 0x000fd6000bf26270 */
[C---:B0-----:R-:W-:Y:S02]  /*9ff0*/  @!P2 LEA R12, P0, R144.reuse, R6, 0x1 ;  /* 0x00000006900ca211 */ /* 0x041fe400078008ff */
[----:B----4-:R-:W-:Y:S02]  /*a000*/  @!P1 IMAD.WIDE R4, R19, 0x2, R6 ;  /* 0x0000000213049825 */ /* 0x010fe400078e0206 */
        /* <DEDUP_REMOVED lines=9> */
.L_x_10113:
        /* <DEDUP_REMOVED lines=12> */
[----:B------:R2:W5:Y:S01]  /*a160*/  @P0 LDG.E R3, desc[UR56][R6.64] ;  /* 0x0000003806030981 */ /* 0x000562000c1e1900 */
[----:B------:R-:W4:Y:S07]  /*a170*/  S2R R8, SR_TID.X ;  /* 0x0000000000087919 */ /* 0x000f2e0000002100 */
[----:B------:R-:W-:Y:S01]  /*a180*/  @P1 IADD3 R4, P2, R5, UR4, RZ ;  /* 0x0000000405041c10 */ /* 0x000fe2000ff5e0ff */
[----:B------:R-:W-:-:S03]  /*a190*/  ULDC UR4, c[0x0][0xa88] ;  /* 0x0002a20000047ab9 */ /* 0x000fc60000000800 */
[----:B------:R-:W-:Y:S01]  /*a1a0*/  @P1 IADD3.X R5, R0, UR5, RZ, P2, !PT ;  /* 0x0000000500051c10 */ /* 0x000fe200097fe4ff */
[----:B------:R-:W-:-:S06]  /*a1b0*/  IMAD.U32 R0, RZ, RZ, UR4 ;  /* 0x00000004ff007e24 */ /* 0x000fcc000f8e00ff */
[----:B------:R2:W5:Y:S01]  /*a1c0*/  @P1 LDG.E R0, desc[UR56][R4.64] ;  /* 0x0000003804001981 */ /* 0x000562000c1e1900 */
[----:B---3--:R-:W-:-:S13]  /*a1d0*/  ISETP.NE.AND P2, PT, R25, 0x1, PT ;  /* 0x000000011900780c */ /* 0x008fda0003f45270 */
[----:B------:R-:W3:Y:S01]  /*a1e0*/  @P2 LDC R14, c[0x0][0xbec] ;  /* 0x0002fb00ff0e2b82 */ /* 0x000ee20000000800 */
[----:B----4-:R-:W-:-:S05]  /*a1f0*/  VIADD R8, R8, 0xffffff80 ;  /* 0xffffff8008087836 */ /* 0x010fca0000000000 */
[----:B------:R-:W-:Y:S01]  /*a200*/  ISETP.GE.AND P3, PT, R8, 0xc0, PT ;  /* 0x000000c00800780c */ /* 0x000fe20003f66270 */
[----:B--2---:R-:W-:-:S12]  /*a210*/  @P1 BRA `(.L_x_10118) ;  /* 0x0000000000101947 */ /* 0x004fd80003800000 */
[----:B------:R-:W-:Y:S05]  /*a220*/  @!P0 BRA `(.L_x_10118) ;  /* 0x00000000000c8947 */ /* 0x000fea0003800000 */
[----:B------:R-:W2:Y:S04]  /*a230*/  LDG.E R5, desc[UR56][R6.64] ;  /* 0x0000003806057981 */ /* 0x000ea8000c1e1900 */
[----:B-----5:R-:W2:Y:S02]  /*a240*/  LDG.E R0, desc[UR56][R6.64+0x4] ;  /* 0x0000043806007981 */ /* 0x020ea4000c1e1900 */
[----:B--2---:R-:W-:-:S07]  /*a250*/  IMAD.IADD R0, R0, 0x1, -R5 ;  /* 0x0000000100007824 */ /* 0x004fce00078e0a05 */
.L_x_10118:
        /* <DEDUP_REMOVED lines=8> */
[----:B----4-:R-:W-:Y:S02]  /*a2e0*/  IMAD R5, R0, R11, RZ ;  /* 0x0000000b00057224 */ /* 0x010fe400078e02ff */
        /* <DEDUP_REMOVED lines=37> */
.L_x_10120:
[----:B------:R-:W-:Y:S05]  /*a540*/  BSYNC B1 ;  /* 0x0000000000017941 */ /* 0x000fea0003800000 */
.L_x_10119:
[----:B------:R-:W4:Y:S01]  /*a550*/  @P2 LDC R9, c[0x0][0xbf0] ;  /* 0x0002fc00ff092b82 */ /* 0x000f220000000800 */
        /* <DEDUP_REMOVED lines=32> */
[----:B------:R-:W-:Y:S02]  /*a760*/  IMAD R25, R0, R25, RZ ;  /* 0x0000001900197224 */ /* 0x000fe400078e02ff */
[----:B------:R-:W-:Y:S02]  /*a770*/  IMAD R0, R23, 0xc0, R148 ;  /* 0x000000c017007824 */ /* 0x000fe400078e0294 */
[C---:B------:R-:W-:Y:S02]  /*a780*/  IMAD R3, R7.reuse, UR5, R6 ;  /* 0x0000000507037c24 */ /* 0x040fe4000f8e0206 */
[----:B------:R-:W-:Y:S01]  /*a790*/  IMAD.WIDE.U32 R4, R7, UR4, R4 ;  /* 0x0000000407047c25 */ /* 0x000fe2000f8e0004 */
[----:B------:R-:W-:Y:S01]  /*a7a0*/  ISETP.GE.AND P0, PT, R0, R25, PT ;  /* 0x000000190000720c */ /* 0x000fe20003f06270 */
[----:B------:R-:W-:-:S02]  /*a7b0*/  ULDC.64 UR4, c[0x0][0xa80] ;  /* 0x0002a00000047ab9 */ /* 0x000fc40000000a00 */
[----:B------:R-:W-:Y:S01]  /*a7c0*/  IMAD.IADD R3, R5, 0x1, R3 ;  /* 0x0000000105037824 */ /* 0x000fe200078e0203 */
[----:B------:R-:W-:-:S04]  /*a7d0*/  LEA R6, P1, R4, UR4, 0x1 ;  /* 0x0000000404067c11 */ /* 0x000fc8000f8208ff */
[----:B------:R-:W-:Y:S02]  /*a7e0*/  LEA.HI.X R3, R4, UR5, R3, 0x1, P1 ;  /* 0x0000000504037c11 */ /* 0x000fe400088f0c03 */
[----:B------:R2:W3:Y:S04]  /*a7f0*/  SHFL.IDX PT, R4, R6, RZ, 0x1c1f ;  /* 0x001c1fff06047589 */ /* 0x0004e800000e0000 */
[----:B------:R2:W4:Y:S01]  /*a800*/  SHFL.IDX PT, R5, R3, RZ, 0x1c1f ;  /* 0x001c1fff03057589 */ /* 0x00052200000e0000 */
[----:B------:R-:W-:Y:S05]  /*a810*/  @P0 BRA `(.L_x_10122) ;  /* 0x0000000000300947 */ /* 0x000fea0003800000 */
[----:B------:R-:W-:Y:S02]  /*a820*/  ULDC UR4, c[0x0][0xac8] ;  /* 0x0002b20000047ab9 */ /* 0x000fe40000000800 */
[----:B------:R-:W-:Y:S02]  /*a830*/  ISETP.GE.AND P3, PT, R144, UR4, PT ;  /* 0x0000000490007c0c */ /* 0x000fe4000bf66270 */
[----:B------:R-:W-:Y:S02]  /*a840*/  ISETP.GE.AND P4, PT, R146, UR4, PT ;  /* 0x0000000492007c0c */ /* 0x000fe4000bf86270 */
[----:B------:R-:W-:-:S09]  /*a850*/  ISETP.GE.AND P2, PT, R19, UR4, PT ;  /* 0x0000000413007c0c */ /* 0x000fd2000bf46270 */
[-C--:B---3--:R-:W-:Y:S02]  /*a860*/  @!P3 LEA R10, P0, R144, R4.reuse, 0x1 ;  /* 0x00000004900ab211 */ /* 0x088fe400078008ff */
[----:B------:R-:W-:Y:S02]  /*a870*/  @!P4 LEA R12, P1, R146, R4, 0x1 ;  /* 0x00000004920cc211 */ /* 0x000fe400078208ff */
[----:B----4-:R-:W-:Y:S01]  /*a880*/  @!P2 IMAD.WIDE R8, R19, 0x2, R4 ;  /* 0x000000021308a825 */ /* 0x010fe200078e0204 */
[-C--:B------:R-:W-:Y:S02]  /*a890*/  @!P3 LEA.HI.X R11, R144, R5.reuse, R157, 0x1, P0 ;  /* 0x00000005900bb211 */ /* 0x080fe400000f0c9d */
[----:B------:R-:W-:Y:S02]  /*a8a0*/  @!P4 LEA.HI.X R13, R146, R5, R156, 0x1, P1 ;  /* 0x00000005920dc211 */ /* 0x000fe400008f0c9c */
[----:B------:R3:W-:Y:S04]  /*a8b0*/  @!P2 ST.E.128 desc[UR56][R8.64], RZ ;  /* 0x000000ff0800a985 */ /* 0x0007e8000c101d38 */
[----:B------:R3:W-:Y:S04]  /*a8c0*/  @!P3 ST.E.128 desc[UR56][R10.64], RZ ;  /* 0x000000ff0a00b985 */ /* 0x0007e8000c101d38 */
[----:B------:R3:W-:Y:S02]  /*a8d0*/  @!P4 ST.E.128 desc[UR56][R12.64], RZ ;  /* 0x000000ff0c00c985 */ /* 0x0007e4000c101d38 */
.L_x_10122:
[----:B------:R-:W-:Y:S05]  /*a8e0*/  BSYNC B1 ;  /* 0x0000000000017941 */ /* 0x000fea0003800000 */
.L_x_10121:
[----:B------:R-:W-:Y:S01]  /*a8f0*/  VIADD R0, R0, 0x60 ;  /* 0x0000006000007836 */ /* 0x000fe20000000000 */
[----:B----4-:R4:W0:Y:S04]  /*a900*/  SHFL.IDX PT, R5, R3, 0x1, 0x1c1f ;  /* 0x003c1f0003057f89 */ /* 0x01082800000e0000 */
[----:B------:R-:W-:Y:S01]  /*a910*/  ISETP.GE.AND P0, PT, R0, R25, PT ;  /* 0x000000190000720c */ /* 0x000fe20003f06270 */
[----:B---3--:R4:W3:-:S12]  /*a920*/  SHFL.IDX PT, R4, R6, 0x1, 0x1c1f ;  /* 0x003c1f0006047f89 */ /* 0x0088d800000e0000 */
[----:B----4-:R-:W-:Y:S05]  /*a930*/  @P0 BRA `(.L_x_10117) ;  /* 0x0000000000300947 */ /* 0x010fea0003800000 */
[----:B------:R-:W-:Y:S02]  /*a940*/  ULDC UR4, c[0x0][0xac8] ;  /* 0x0002b20000047ab9 */ /* 0x000fe40000000800 */
[----:B------:R-:W-:Y:S02]  /*a950*/  ISETP.GE.AND P3, PT, R144, UR4, PT ;  /* 0x0000000490007c0c */ /* 0x000fe4000bf66270 */
[----:B------:R-:W-:Y:S02]  /*a960*/  ISETP.GE.AND P4, PT, R146, UR4, PT ;  /* 0x0000000492007c0c */ /* 0x000fe4000bf86270 */
[----:B------:R-:W-:-:S09]  /*a970*/  ISETP.GE.AND P2, PT, R19, UR4, PT ;  /* 0x0000000413007c0c */ /* 0x000fd2000bf46270 */
[-C--:B---3--:R-:W-:Y:S02]  /*a980*/  @!P3 LEA R8, P0, R144, R4.reuse, 0x1 ;  /* 0x000000049008b211 */ /* 0x088fe400078008ff */
[----:B------:R-:W-:Y:S02]  /*a990*/  @!P4 LEA R10, P1, R146, R4, 0x1 ;  /* 0x00000004920ac211 */ /* 0x000fe400078208ff */
[----:B0-2---:R-:W-:Y:S01]  /*a9a0*/  @!P2 IMAD.WIDE R6, R19, 0x2, R4 ;  /* 0x000000021306a825 */ /* 0x005fe200078e0204 */
[-C--:B------:R-:W-:Y:S02]  /*a9b0*/  @!P3 LEA.HI.X R9, R144, R5.reuse, R157, 0x1, P0 ;  /* 0x000000059009b211 */ /* 0x080fe400000f0c9d */
[----:B------:R-:W-:Y:S02]  /*a9c0*/  @!P4 LEA.HI.X R11, R146, R5, R156, 0x1, P1 ;  /* 0x00000005920bc211 */ /* 0x000fe400008f0c9c */
[----:B------:R4:W-:Y:S04]  /*a9d0*/  @!P2 ST.E.128 desc[UR56][R6.64], RZ ;  /* 0x000000ff0600a985 */ /* 0x0009e8000c101d38 */
[----:B------:R4:W-:Y:S04]  /*a9e0*/  @!P3 ST.E.128 desc[UR56][R8.64], RZ ;  /* 0x000000ff0800b985 */ /* 0x0009e8000c101d38 */
[----:B------:R4:W-:Y:S02]  /*a9f0*/  @!P4 ST.E.128 desc[UR56][R10.64], RZ ;  /* 0x000000ff0a00c985 */ /* 0x0009e4000c101d38 */
.L_x_10117:
[----:B------:R-:W-:Y:S05]  /*aa00*/  BSYNC B0 ;  /* 0x0000000000007941 */ /* 0x000fea0003800000 */
.L_x_10112:
[----:B------:R-:W-:Y:S02]  /*aa10*/  ULDC UR4, c[0x0][0xc3c] ;  /* 0x00030f0000047ab9 */ /* 0x000fe40000000800 */
[----:B-1----:R-:W-:-:S13]  /*aa20*/  ISETP.GE.AND P0, PT, R35, UR4, PT ;  /* 0x0000000423007c0c */ /* 0x002fda000bf06270 */
[----:B------:R-:W-:Y:S05]  /*aa30*/  @!P0 BRA `(.L_x_10123) ;  /* 0xffffff64002c8947 */ /* 0x000fea000383ffff */
[----:B------:R-:W-:Y:S05]  /*aa40*/  EXIT ;  /* 0x000000000000794d */ /* 0x000fea0003800000 */
.L_x_10088:
[----:B------:R-:W-:-:S08]  /*aa50*/  NOP ;  /* 0x0000000000007918 */ /* 0x000fd00000000000 */
[----:B--2---:R-:W0:-:S00]  /*aa60*/  USETMAXREG.DEALLOC.CTAPOOL 0x20 ;  /* 0x00000020000079c8 */ /* 0x004e0000080e0500 */
[----:B0-----:R-:W-:Y:S02]  /*aa70*/  LOP3.LUT R0, R0, 0x3, RZ, 0xc0, !PT ;  /* 0x0000000300007812 */ /* 0x001fe400078ec0ff */
[----:B------:R-:W-:-:S04]  /*aa80*/  LOP3.LUT R29, R29, 0xfffffffd, RZ, 0xc0, !PT ;  /* 0xfffffffd1d1d7812 */ /* 0x000fc800078ec0ff */
[----:B------:R-:W0:Y:S02]  /*aa90*/  SHFL.IDX PT, R0, R0, RZ, 0x1f ;  /* 0x00001fff00007589 */ /* 0x000e2400000e0000 */
[----:B0-----:R-:W-:Y:S01]  /*aaa0*/  ISETP.NE.AND P0, PT, R0, RZ, PT ;  /* 0x000000ff0000720c */ /* 0x001fe20003f05270 */
[----:B------:R-:W-:-:S12]  /*aab0*/  IMAD.MOV.U32 R0, RZ, RZ, RZ ;  /* 0x000000ffff007224 */ /* 0x000fd800078e00ff */
[----:B------:R-:W-:Y:S01]  /*aac0*/  @P0 LOP3.LUT R29, R29, 0x2, RZ, 0xfc, !PT ;  /* 0x000000021d1d0812 */ /* 0x000fe200078efcff */
[----:B------:R-:W-:Y:S06]  /*aad0*/  @!P0 BRA `(.L_x_10124) ;  /* 0x00000000001c8947 */ /* 0x000fec0003800000 */
[----:B------:R-:W0:Y:S08]  /*aae0*/  S2UR UR5, SR_CgaCtaId ;  /* 0x00000000000579c3 */ /* 0x000e300000008800 */
[----:B------:R-:W-:Y:S06]  /*aaf0*/  BAR.SYNC.DEFER_BLOCKING 0x5, 0x200 ;  /* 0x0148000000007b1d */ /* 0x000fec0000010000 */
[----:B------:R-:W-:-:S02]  /*ab00*/  UMOV UR4, 0x400 ;  /* 0x0000040000047882 */ /* 0x000fc40000000000 */
[----:B0-----:R-:W-:-:S09]  /*ab10*/  ULEA UR4, UR5, UR4, 0x18 ;  /* 0x0000000405047291 */ /* 0x001fd2000f8ec03f */
[----:B------:R-:W0:Y:S01]  /*ab20*/  LDS.128 R16, [UR4+0x31cd0] ;  /* 0x031cd004ff107984 */ /* 0x000e220008000c00 */
[----:B------:R-:W-:Y:S06]  /*ab30*/  BAR.ARV 0x4, 0x200 ;  /* 0x0108000000007b1d */ /* 0x000fec0000002000 */
[----:B------:R-:W-:Y:S05]  /*ab40*/  BRA `(.L_x_10125) ;  /* 0x0000000800007947 */ /* 0x000fea0003800000 */
.L_x_10124:
[----:B------:R-:W0:Y:S01]  /*ab50*/  S2R R2, SR_TID.X ;  /* 0x0000000000027919 */ /* 0x000e220000002100 */
        /* <DEDUP_REMOVED lines=41> */
.L_x_10130:
        /* <DEDUP_REMOVED lines=12> */
.L_x_10129:
[----:B------:R-:W-:Y:S05]  /*aeb0*/  BSYNC B0 ;  /* 0x0000000000007941 */ /* 0x000fea0003800000 */
.L_x_10128:
        /* <DEDUP_REMOVED lines=21> */
.L_x_10126:
        /* <DEDUP_REMOVED lines=11> */
[----:B------:R0:W1:Y:S01]  /*b0c0*/  F2I.FTZ.U32.TRUNC.NTZ R3, R2 ;  /* 0x0000000200037305 */ /* 0x000062000021f000 */
[----:B------:R-:W-:Y:S05]  /*b0d0*/  @!P0 BRA `(.L_x_10131) ;  /* 0x0000000000088947 */ /* 0x000fea0003800000 */
[----:B------:R-:W-:-:S06]  /*b0e0*/  VIADD R16, R19, 0xffffffff ;  /* 0xffffffff13107836 */ /* 0x000fcc0000000000 */
[----:B------:R2:W3:Y:S02]  /*b0f0*/  SHFL.IDX PT, R16, R7, R16, 0x1f ;  /* 0x00001f1007107589 */ /* 0x0004e400000e0000 */
.L_x_10131:
[----:B---3--:R-:W-:Y:S01]  /*b100*/  IMAD R16, R16, UR5, R9 ;  /* 0x0000000510107c24 */ /* 0x008fe2000f8e0209 */
[----:B0-----:R-:W-:Y:S01]  /*b110*/  IABS R2, R0 ;  /* 0x0000000000027213 */ /* 0x001fe20000000000 */
[----:B-12---:R-:W-:Y:S02]  /*b120*/  IMAD.MOV R7, RZ, RZ, -R3 ;  /* 0x000000ffff077224 */ /* 0x006fe400078e0a03 */
[----:B------:R-:W-:Y:S01]  /*b130*/  VIADD R19, R19, UR4 ;  /* 0x0000000413137c36 */ /* 0x000fe20008000000 */
[----:B------:R-:W-:Y:S01]  /*b140*/  IADD3 R9, -R16, UR6, RZ ;  /* 0x0000000610097c10 */ /* 0x000fe2000fffe1ff */
[----:B------:R-:W-:Y:S02]  /*b150*/  IMAD.MOV R8, RZ, RZ, -R2 ;  /* 0x000000ffff087224 */ /* 0x000fe400078e0a02 */
[----:B------:R-:W-:Y:S01]  /*b160*/  IMAD R7, R7, R4, RZ ;  /* 0x0000000407077224 */ /* 0x000fe200078e02ff */
[----:B------:R-:W-:Y:S01]  /*b170*/  IABS R6, R9 ;  /* 0x0000000900067213 */ /* 0x000fe20000000000 */
[----:B------:R-:W-:-:S04]  /*b180*/  IMAD.MOV.U32 R2, RZ, RZ, RZ ;  /* 0x000000ffff027224 */ /* 0x000fc800078e00ff */
[----:B------:R-:W-:-:S04]  /*b190*/  IMAD.HI.U32 R2, R3, R7, R2 ;  /* 0x0000000703027227 */ /* 0x000fc800078e0002 */
[----:B------:R-:W-:Y:S02]  /*b1a0*/  IMAD.MOV.U32 R3, RZ, RZ, R6 ;  /* 0x000000ffff037224 */ /* 0x000fe400078e0006 */
[----:B------:R-:W-:Y:S02]  /*b1b0*/  IMAD.MOV.U32 R6, RZ, RZ, R8 ;  /* 0x000000ffff067224 */ /* 0x000fe400078e0008 */
        /* <DEDUP_REMOVED lines=16> */
.L_x_10127:
[----:B------:R-:W-:Y:S02]  /*b2c0*/  IMAD.MOV.U32 R17, RZ, RZ, RZ ;  /* 0x000000ffff117224 */ /* 0x000fe400078e00ff */
[----:B------:R-:W-:Y:S02]  /*b2d0*/  IMAD.U32 R16, RZ, RZ, UR6 ;  /* 0x00000006ff107e24 */ /* 0x000fe4000f8e00ff */
[----:B------:R-:W-:-:S07]  /*b2e0*/  IMAD.MOV.U32 R18, RZ, RZ, RZ ;  /* 0x000000ffff127224 */ /* 0x000fce00078e00ff */
.L_x_10132:
[----:B------:R-:W-:-:S13]  /*b2f0*/  ISETP.NE.AND P0, PT, R5, RZ, PT ;  /* 0x000000ff0500720c */ /* 0x000fda0003f05270 */
[----:B------:R-:W0:Y:S01]  /*b300*/  @!P0 S2R R3, SR_CgaCtaId ;  /* 0x0000000000038919 */ /* 0x000e220000008800 */
[----:B------:R-:W-:-:S04]  /*b310*/  @!P0 MOV R0, 0x400 ;  /* 0x0000040000008802 */ /* 0x000fc80000000f00 */
[----:B0-----:R-:W-:-:S05]  /*b320*/  @!P0 LEA R0, R3, R0, 0x18 ;  /* 0x0000000003008211 */ /* 0x001fca00078ec0ff */
[----:B------:R1:W-:Y:S01]  /*b330*/  @!P0 STS.128 [R0+0x31cd0], R16 ;  /* 0x031cd01000008388 */ /* 0x0003e20000000c00 */
[----:B------:R-:W-:Y:S06]  /*b340*/  BAR.ARV 0x5, 0x200 ;  /* 0x0148000000007b1d */ /* 0x000fec0000002000 */
.L_x_10125:
[----:B------:R2:W-:Y:S01]  /*b350*/  STL [R1+0x30], RZ ;  /* 0x000030ff01007387 */ /* 0x0005e20000100800 */
[----:B------:R-:W-:Y:S01]  /*b360*/  ULDC UR4, c[0x0][0xc3c] ;  /* 0x00030f0000047ab9 */ /* 0x000fe20000000800 */
[----:B------:R-:W-:Y:S01]  /*b370*/  IMAD.MOV.U32 R26, RZ, RZ, 0x1 ;  /* 0x00000001ff1a7424 */ /* 0x000fe200078e00ff */
[----:B0-----:R-:W-:Y:S01]  /*b380*/  ISETP.GE.AND P0, PT, R19, UR4, PT ;  /* 0x0000000413007c0c */ /* 0x001fe2000bf06270 */
[----:B------:R-:W-:-:S12]  /*b390*/  IMAD.MOV.U32 R23, RZ, RZ, RZ ;  /* 0x000000ffff177224 */ /* 0x000fd800078e00ff */
[----:B--2---:R-:W-:Y:S05]  /*b3a0*/  @P0 BRA `(.L_x_10133) ;  /* 0x0000005000700947 */ /* 0x004fea0003800000 */
[----:B------:R-:W0:Y:S01]  /*b3b0*/  S2R R6, SR_TID.X ;  /* 0x0000000000067919 */ /* 0x000e220000002100 */
[----:B------:R-:W2:Y:S01]  /*b3c0*/  S2UR UR5, SR_CgaCtaId ;  /* 0x00000000000579c3 */ /* 0x000ea20000008800 */
[----:B------:R-:W-:Y:S01]  /*b3d0*/  UMOV UR4, 0x400 ;  /* 0x0000040000047882 */ /* 0x000fe20000000000 */
[----:B------:R-:W-:Y:S01]  /*b3e0*/  BSSY B8, `(.L_x_10133) ;  /* 0x0000518000087945 */ /* 0x000fe20003800000 */
[----:B------:R3:W-:Y:S01]  /*b3f0*/  STL [R1+0x30], RZ ;  /* 0x000030ff01007387 */ /* 0x0007e20000100800 */
[----:B------:R-:W-:Y:S01]  /*b400*/  IMAD.MOV.U32 R26, RZ, RZ, 0x1 ;  /* 0x00000001ff1a7424 */ /* 0x000fe200078e00ff */
[----:B------:R-:W-:Y:S01]  /*b410*/  ULDC UR36, c[0x0][0xc] ;  /* 0x0000030000247ab9 */ /* 0x000fe20000000800 */
[----:B------:R-:W-:Y:S01]  /*b420*/  IMAD.MOV.U32 R23, RZ, RZ, RZ ;  /* 0x000000ffff177224 */ /* 0x000fe200078e00ff */
[----:B------:R-:W-:Y:S01]  /*b430*/  ULDC.64 UR38, c[0x0][0x198] ;  /* 0x0000660000267ab9 */ /* 0x000fe20000000a00 */
[----:B--2---:R-:W-:-:S06]  /*b440*/  ULEA UR4, UR5, UR4, 0x18 ;  /* 0x0000000405047291 */ /* 0x004fcc000f8ec03f */
[----:B------:R-:W-:Y:S01]  /*b450*/  IMAD.U32 R22, RZ, RZ, UR4 ;  /* 0x00000004ff167e24 */ /* 0x000fe2000f8e00ff */
[C---:B0-----:R-:W-:Y:S01]  /*b460*/  LOP3.LUT R5, R6.reuse, 0x7f, RZ, 0xc0, !PT ;  /* 0x0000007f06057812 */ /* 0x041fe200078ec0ff */
[----:B-1----:R-:W-:-:S04]  /*b470*/  IMAD.SHL.U32 R0, R6, 0x8, RZ ;  /* 0x0000000806007824 */ /* 0x002fc800078e00ff */
[----:B------:R-:W-:Y:S01]  /*b480*/  IMAD.SHL.U32 R4, R5, 0x8, RZ ;  /* 0x0000000805047824 */ /* 0x000fe200078e00ff */
[C---:B------:R-:W-:Y:S02]  /*b490*/  LOP3.LUT R3, R0.reuse, 0x20, RZ, 0xc0, !PT ;  /* 0x0000002000037812 */ /* 0x040fe400078ec0ff */
[----:B------:R-:W-:Y:S02]  /*b4a0*/  LOP3.LUT R2, R0, 0xd8, RZ, 0xc0, !PT ;  /* 0x000000d800027812 */ /* 0x000fe400078ec0ff */
[----:B------:R-:W-:Y:S02]  /*b4b0*/  LOP3.LUT R3, R3, 0x300, R4, 0xf8, !PT ;  /* 0x0000030003037812 */ /* 0x000fe400078ef804 */
[----:B------:R-:W-:Y:S02]  /*b4c0*/  LOP3.LUT R2, R2, 0x18, R6, 0x78, !PT ;  /* 0x0000001802027812 */ /* 0x000fe400078e7806 */
[----:B------:R-:W-:Y:S02]  /*b4d0*/  SHF.R.U32.HI R4, RZ, 0x2, R5 ;  /* 0x00000002ff047819 */ /* 0x000fe40000011605 */
[----:B------:R-:W-:Y:S01]  /*b4e0*/  LOP3.LUT R3, R3, R2, RZ, 0xfc, !PT ;  /* 0x0000000203037212 */ /* 0x000fe200078efcff */
[----:B------:R-:W-:Y:S01]  /*b4f0*/  IMAD.SHL.U32 R2, R6, 0x20, RZ ;  /* 0x0000002006027824 */ /* 0x000fe200078e00ff */
[----:B------:R-:W-:-:S03]  /*b500*/  LOP3.LUT R0, R0, 0x18, RZ, 0xc0, !PT ;  /* 0x0000001800007812 */ /* 0x000fc600078ec0ff */
[----:B------:R-:W-:Y:S01]  /*b510*/  IMAD R3, R3, 0x2, R22 ;  /* 0x0000000203037824 */ /* 0x000fe200078e0216 */
[----:B------:R-:W-:Y:S02]  /*b520*/  LOP3.LUT R4, R4, 0x60, R2, 0xf8, !PT ;  /* 0x0000006004047812 */ /* 0x000fe400078ef802 */
[C---:B------:R-:W-:Y:S02]  /*b530*/  LOP3.LUT R2, R0.reuse, 0x20, RZ, 0xfc, !PT ;  /* 0x0000002000027812 */ /* 0x040fe400078efcff */
[----:B------:R3:W-:Y:S01]  /*b540*/  STL [R1+0x4], R3 ;  /* 0x0000040301007387 */ /* 0x0007e20000100800 */
[----:B------:R-:W-:-:S07]  /*b550*/  LOP3.LUT R0, R0, 0x40, RZ, 0xfc, !PT ;  /* 0x0000004000007812 */ /* 0x000fce00078efcff */
.L_x_10237:
[----:B0--3--:R-:W0:Y:S02]  /*b560*/  LDC.64 R2, c[0x0][0xc88] ;  /* 0x00032200ff027b82 */ /* 0x009e240000000a00 */
[----:B0-----:R-:W-:-:S05]  /*b570*/  IMAD.WIDE R2, R19, 0x4, R2 ;  /* 0x0000000413027825 */ /* 0x001fca00078e0202 */
[----:B--2---:R-:W2:Y:S01]  /*b580*/  LDG.E R9, desc[UR56][R2.64] ;  /* 0x0000003802097981 */ /* 0x004ea2000c1e1900 */
[----:B------:R-:W-:Y:S05]  /*b590*/  YIELD ;  /* 0x0000000000007946 */ /* 0x000fea0003800000 */
[----:B------:R-:W-:Y:S01]  /*b5a0*/  ULDC.64 UR4, c[0x0][0xa28] ;  /* 0x00028a0000047ab9 */ /* 0x000fe20000000a00 */
[----:B-1----:R-:W-:Y:S01]  /*b5b0*/  IMAD.MOV.U32 R0, RZ, RZ, RZ ;  /* 0x000000ffff007224 */ /* 0x002fe200078e00ff */
        /* <DEDUP_REMOVED lines=14> */
[----:B------:R1:W5:Y:S01]  /*b6a0*/  @P0 LDG.E R0, desc[UR56][R2.64] ;  /* 0x0000003802000981 */ /* 0x000362000c1e1900 */
[----:B------:R-:W-:Y:S01]  /*b6b0*/  ISETP.NE.AND.EX P1, PT, RZ, UR5, PT, P1 ;  /* 0x00000005ff007c0c */ /* 0x000fe2000bf25310 */
[----:B------:R-:W-:Y:S01]  /*b6c0*/  IMAD.MOV.U32 R28, RZ, RZ, RZ ;  /* 0x000000ffff1c7224 */ /* 0x000fe200078e00ff */
[----:B------:R-:W-:Y:S01]  /*b6d0*/  ISETP.NE.U32.AND P2, PT, RZ, UR6, PT ;  /* 0x00000006ff007c0c */ /* 0x000fe2000bf45070 */
[----:B------:R-:W-:Y:S01]  /*b6e0*/  STL [R1], R8 ;  /* 0x0000000801007387 */ /* 0x000fe20000100800 */
[----:B------:R-:W-:Y:S02]  /*b6f0*/  ISETP.NE.U32.AND P0, PT, RZ, UR8, PT ;  /* 0x00000008ff007c0c */ /* 0x000fe4000bf05070 */
[----:B------:R-:W-:Y:S02]  /*b700*/  ISETP.NE.AND.EX P2, PT, RZ, UR7, PT, P2 ;  /* 0x00000007ff007c0c */ /* 0x000fe4000bf45320 */
        /* <DEDUP_REMOVED lines=22> */
[----:B----4-:R-:W-:Y:S05]  /*b870*/  @P2 BRA `(.L_x_10134) ;  /* 0x0000000000142947 */ /* 0x010fea0003800000 */
[----:B------:R-:W-:Y:S05]  /*b880*/  @!P1 BRA `(.L_x_10134) ;  /* 0x0000000000109947 */ /* 0x000fea0003800000 */
[----:B------:R-:W2:Y:S04]  /*b890*/  LDG.E R7, desc[UR56][R2.64] ;  /* 0x0000003802077981 */ /* 0x000ea8000c1e1900 */
[----:B------:R-:W2:Y:S02]  /*b8a0*/  LDG.E R2, desc[UR56][R2.64+0x4] ;  /* 0x0000043802027981 */ /* 0x000ea4000c1e1900 */
[----:B--2---:R-:W-:-:S05]  /*b8b0*/  IMAD.IADD R2, R2, 0x1, -R7 ;  /* 0x0000000102027824 */ /* 0x004fca00078e0a07 */
[----:B------:R1:W-:Y:S02]  /*b8c0*/  STL [R1+0x2c], R2 ;  /* 0x00002c0201007387 */ /* 0x0003e40000100800 */
.L_x_10134:
[----:B------:R-:W-:Y:S01]  /*b8d0*/  ULDC.64 UR4, c[0x0][0xa20] ;  /* 0x0002880000047ab9 */ /* 0x000fe20000000a00 */
[----:B-----5:R-:W-:Y:S01]  /*b8e0*/  IMAD.IADD R28, R28, 0x1, R0 ;  /* 0x000000011c1c7824 */ /* 0x020fe200078e0200 */
[----:B------:R-:W-:Y:S01]  /*b8f0*/  ISETP.NE.U32.AND P1, PT, RZ, UR4, PT ;  /* 0x00000004ff007c0c */ /* 0x000fe2000bf25070 */
[----:B------:R-:W-:-:S03]  /*b900*/  IMAD.MOV.U32 R25, RZ, RZ, R9 ;  /* 0x000000ffff197224 */ /* 0x000fc600078e0009 */
[----:B------:R-:W-:-:S13]  /*b910*/  ISETP.NE.AND.EX P1, PT, RZ, UR5, PT, P1 ;  /* 0x00000005ff007c0c */ /* 0x000fda000bf25310 */
[----:B------:R-:W-:Y:S05]  /*b920*/  @!P1 BRA `(.L_x_10135) ;  /* 0x0000000000109947 */ /* 0x000fea0003800000 */
[----:B-1----:R-:W-:-:S04]  /*b930*/  IADD3 R2, P0, R24, UR4, RZ ;  /* 0x0000000418027c10 */ /* 0x002fc8000ff1e0ff */
[----:B------:R-:W-:-:S05]  /*b940*/  IADD3.X R3, R8, UR5, RZ, P0, !PT ;  /* 0x0000000508037c10 */ /* 0x000fca00087fe4ff */
[----:B------:R1:W5:Y:S01]  /*b950*/  LDG.E R6, desc[UR56][R2.64] ;  /* 0x0000003802067981 */ /* 0x000362000c1e1900 */
[----:B------:R-:W-:Y:S05]  /*b960*/  BRA `(.L_x_10136) ;  /* 0x0000000000107947 */ /* 0x000fea0003800000 */
.L_x_10135:
[----:B------:R-:W-:Y:S05]  /*b970*/  @!P0 BRA `(.L_x_10136) ;  /* 0x00000000000c8947 */ /* 0x000fea0003800000 */
[----:B------:R-:W2:Y:S04]  /*b980*/  LDG.E R6, desc[UR56][R4.64] ;  /* 0x0000003804067981 */ /* 0x000ea8000c1e1900 */
[----:B------:R-:W2:Y:S02]  /*b990*/  LDG.E R4, desc[UR56][R4.64+0x4] ;  /* 0x0000043804047981 */ /* 0x000ea4000c1e1900 */
[----:B--2---:R-:W-:-:S07]  /*b9a0*/  IMAD.IADD R6, R4, 0x1, -R6 ;  /* 0x0000000104067824 */ /* 0x004fce00078e0a06 */
.L_x_10136:
[----:B-1---5:R-:W-:Y:S01]  /*b9b0*/  IMAD.IADD R2, R6, 0x1, -R0 ;  /* 0x0000000106027824 */ /* 0x022fe200078e0a00 */
[----:B------:R-:W-:Y:S03]  /*b9c0*/  BSSY B7, `(.L_x_10137) ;  /* 0x000041b000077945 */ /* 0x000fe60003800000 */
[C---:B------:R-:W-:Y:S01]  /*b9d0*/  VIADD R0, R2.reuse, 0x8f ;  /* 0x0000008f02007836 */ /* 0x040fe20000000000 */
[----:B------:R1:W-:Y:S01]  /*b9e0*/  STL [R1+0x28], R2 ;  /* 0x0000280201007387 */ /* 0x0003e20000100800 */
[----:B------:R-:W-:Y:S02]  /*b9f0*/  ISETP.GT.AND P0, PT, R2, RZ, PT ;  /* 0x000000ff0200720c */ /* 0x000fe40003f04270 */
[----:B------:R-:W-:-:S05]  /*ba00*/  IMAD.HI R0, R0, 0x38e38e39, RZ ;  /* 0x38e38e3900007827 */ /* 0x000fca00078e02ff */
[----:B-1----:R-:W-:-:S04]  /*ba10*/  SHF.R.U32.HI R2, RZ, 0x1f, R0 ;  /* 0x0000001fff027819 */ /* 0x002fc80000011600 */
[----:B------:R-:W-:-:S05]  /*ba20*/  LEA.HI.SX32 R0, R0, R2, 0x1b ;  /* 0x0000000200007211 */ /* 0x000fca00078fdaff */
[----:B------:R1:W-:Y:S01]  /*ba30*/  STL [R1+0x10], R0 ;  /* 0x0000100001007387 */ /* 0x0003e20000100800 */
[----:B------:R-:W-:Y:S05]  /*ba40*/  @P0 BRA `(.L_x_10138) ;  /* 0x0000000000440947 */ /* 0x000fea0003800000 */
[----:B------:R-:W2:Y:S02]  /*ba50*/  S2R R3, SR_TID.X ;  /* 0x0000000000037919 */ /* 0x000ea40000002100 */
[----:B--2---:R-:W-:-:S04]  /*ba60*/  LOP3.LUT R3, R3, 0x7f, RZ, 0xc0, !PT ;  /* 0x0000007f03037812 */ /* 0x004fc800078ec0ff */
[----:B------:R-:W-:-:S13]  /*ba70*/  ISETP.NE.AND P0, PT, R3, RZ, PT ;  /* 0x000000ff0300720c */ /* 0x000fda0003f05270 */
[----:B------:R-:W-:Y:S05]  /*ba80*/  @P0 BRA `(.L_x_10139) ;  /* 0x0000004000380947 */ /* 0x000fea0003800000 */
[----:B------:R-:W2:Y:S01]  /*ba90*/  S2R R5, SR_LANEID ;  /* 0x0000000000057919 */ /* 0x000ea20000000000 */
[----:B------:R-:W-:Y:S01]  /*baa0*/  VOTEU.ANY UR4, UPT, PT ;  /* 0x0000000000047886 */ /* 0x000fe200038e0100 */
[----:B------:R-:W3:Y:S01]  /*bab0*/  LDC.64 R2, c[0x0][0xc60] ;  /* 0x00031800ff027b82 */ /* 0x000ee20000000a00 */
[----:B-1----:R-:W2:Y:S02]  /*bac0*/  FLO.U32 R0, UR4 ;  /* 0x0000000400007d00 */ /* 0x002ea400080e0000 */
[----:B--2---:R-:W-:-:S06]  /*bad0*/  ISETP.EQ.U32.AND P0, PT, R0, R5, PT ;  /* 0x000000050000720c */ /* 0x004fcc0003f02070 */
[----:B------:R-:W3:Y:S07]  /*bae0*/  POPC R5, UR4 ;  /* 0x0000000400057d09 */ /* 0x000eee0008000000 */
[----:B---3--:R-:W2:Y:S01]  /*baf0*/  @P0 ATOMG.E.ADD.STRONG.GPU PT, R3, desc[UR56][R2.64], R5 ;  /* 0x00000005020309a8 */ /* 0x008ea200081ee1f8 */
[----:B------:R-:W1:Y:S02]  /*bb00*/  S2R R4, SR_LTMASK ;  /* 0x0000000000047919 */ /* 0x000e640000003900 */
[----:B-1----:R-:W-:-:S04]  /*bb10*/  LOP3.LUT R4, R4, UR4, RZ, 0xc0, !PT ;  /* 0x0000000404047c12 */ /* 0x002fc8000f8ec0ff */
[----:B------:R-:W1:Y:S01]  /*bb20*/  POPC R7, R4 ;  /* 0x0000000400077309 */ /* 0x000e620000000000 */
[----:B--2---:R-:W1:Y:S02]  /*bb30*/  SHFL.IDX PT, R0, R3, R0, 0x1f ;  /* 0x00001f0003007589 */ /* 0x004e6400000e0000 */
[----:B-1----:R-:W-:Y:S01]  /*bb40*/  IADD3 R16, R0, UR36, R7 ;  /* 0x0000002400107c10 */ /* 0x002fe2000fffe007 */
[----:B------:R-:W-:Y:S06]  /*bb50*/  BRA `(.L_x_10139) ;  /* 0x0000004000047947 */ /* 0x000fec0003800000 */
.L_x_10138:
[----:B-1----:R-:W-:Y:S01]  /*bb60*/  VIADD R0, R22, 0x16a00 ;  /* 0x00016a0016007836 */ /* 0x002fe20000000000 */
        /* <DEDUP_REMOVED lines=12> */
[----:B0-----:R-:W-:Y:S02]  /*bc30*/  IMAD.U32 R10, RZ, RZ, UR4 ;  /* 0x00000004ff0a7e24 */ /* 0x001fe4000f8e00ff */
[----:B------:R-:W-:Y:S02]  /*bc40*/  IMAD.U32 R11, RZ, RZ, UR5 ;  /* 0x00000005ff0b7e24 */ /* 0x000fe4000f8e00ff */
[----:B------:R-:W-:Y:S02]  /*bc50*/  IMAD.MOV.U32 R8, RZ, RZ, 0x70 ;  /* 0x00000070ff087424 */ /* 0x000fe400078e00ff */
[----:B------:R-:W-:Y:S02]  /*bc60*/  IMAD.MOV.U32 R12, RZ, RZ, 0x1 ;  /* 0x00000001ff0c7424 */ /* 0x000fe400078e00ff */
[----:B------:R-:W-:-:S07]  /*bc70*/  IMAD.MOV.U32 R13, RZ, RZ, RZ ;  /* 0x000000ffff0d7224 */ /* 0x000fce00078e00ff */
[----:B------:R-:W-:-:S07]  /*bc80*/  LEPC R20, `(.L_x_10141) ;  /* 0x000000001014794e */ /* 0x000fce0000000000 */
[----:B-1----:R-:W-:Y:S05]  /*bc90*/  CALL.ABS.NOINC R2 ;  /* 0x0000000002007343 */ /* 0x002fea0003c00000 */
.L_x_10141:
[----:B------:R-:W-:Y:S05]  /*bca0*/  BSYNC B6 ;  /* 0x0000000000067941 */ /* 0x000fea0003800000 */
.L_x_10140:
        /* <DEDUP_REMOVED lines=13> */
[----:B0-----:R-:W-:Y:S02]  /*bd80*/  IMAD.U32 R10, RZ, RZ, UR4 ;  /* 0x00000004ff0a7e24 */ /* 0x001fe4000f8e00ff */
[----:B------:R-:W-:Y:S02]  /*bd90*/  IMAD.U32 R11, RZ, RZ, UR5 ;  /* 0x00000005ff0b7e24 */ /* 0x000fe4000f8e00ff */
[----:B------:R-:W-:Y:S02]  /*bda0*/  IMAD.MOV.U32 R8, RZ, RZ, 0x70 ;  /* 0x00000070ff087424 */ /* 0x000fe400078e00ff */
[----:B------:R-:W-:Y:S02]  /*bdb0*/  IMAD.MOV.U32 R12, RZ, RZ, 0x1 ;  /* 0x00000001ff0c7424 */ /* 0x000fe400078e00ff */
[----:B-1----:R-:W-:-:S07]  /*bdc0*/  IMAD.MOV.U32 R13, RZ, RZ, RZ ;  /* 0x000000ffff0d7224 */ /* 0x002fce00078e00ff */
[----:B------:R-:W-:-:S07]  /*bdd0*/  LEPC R20, `(.L_x_10144) ;  /* 0x000000001014794e */ /* 0x000fce0000000000 */
[----:B--2---:R-:W-:Y:S05]  /*bde0*/  CALL.ABS.NOINC R2 ;  /* 0x0000000002007343 */ /* 0x004fea0003c00000 */
.L_x_10144:
        /* <DEDUP_REMOVED lines=16> */
.L_x_10143:
[----:B------:R-:W-:Y:S05]  /*bef0*/  BSYNC B6 ;  /* 0x0000000000067941 */ /* 0x000fea0003800000 */
.L_x_10142:
[----:B------:R-:W2:Y:S01]  /*bf00*/  LDL.LU R21, [R1] ;  /* 0x0000000001157983 */ /* 0x000ea20000300800 */
[----:B------:R-:W-:Y:S02]  /*bf10*/  ULDC.64 UR4, c[0x0][0x9f8] ;  /* 0x00027e0000047ab9 */ /* 0x000fe40000000a00 */
[----:B------:R-:W-:Y:S01]  /*bf20*/  ISETP.NE.U32.AND P0, PT, RZ, UR4, PT ;  /* 0x00000004ff007c0c */ /* 0x000fe2000bf05070 */
[----:B------:R-:W3:Y:S03]  /*bf30*/  LDL R20, [R1+0x10] ;  /* 0x0000100001147983 */ /* 0x000ee60000100800 */
[----:B------:R-:W-:-:S13]  /*bf40*/  ISETP.NE.AND.EX P0, PT, RZ, UR5, PT, P0 ;  /* 0x00000005ff007c0c */ /* 0x000fda000bf05300 */
[----:B------:R-:W-:-:S04]  /*bf50*/  @P0 IADD3 R2, P1, R24, UR4, RZ ;  /* 0x0000000418020c10 */ /* 0x000fc8000ff3e0ff */
[----:B--2---:R-:W-:Y:S01]  /*bf60*/  @P0 IADD3.X R3, R21, UR5, RZ, P1, !PT ;  /* 0x0000000515030c10 */ /* 0x004fe20008ffe4ff */
[----:B------:R-:W-:-:S04]  /*bf70*/  ULDC.64 UR4, c[0x0][0xa08] ;  /* 0x0002820000047ab9 */ /* 0x000fc80000000a00 */
[----:B------:R1:W2:Y:S01]  /*bf80*/  @P0 LDG.E R25, desc[UR56][R2.64] ;  /* 0x0000003802190981 */ /* 0x0002a2000c1e1900 */
[----:B---3--:R-:W-:-:S05]  /*bf90*/  VIADD R8, R20, 0xffffffff ;  /* 0xffffffff14087836 */ /* 0x008fca0000000000 */
[----:B------:R3:W-:Y:S01]  /*bfa0*/  STL [R1+0xc], R8 ;  /* 0x00000c0801007387 */ /* 0x0007e20000100800 */
[----:B-1----:R-:W1:Y:S02]  /*bfb0*/  LDC.64 R2, c[0x0][0x418] ;  /* 0x00010600ff027b82 */ /* 0x002e640000000a00 */
[----:B-1----:R-:W-:Y:S01]  /*bfc0*/  LOP3.LUT P0, RZ, R2, UR4, RZ, 0xfc, !PT ;  /* 0x0000000402ff7c12 */ /* 0x002fe2000f80fcff */
[----:B------:R-:W-:-:S03]  /*bfd0*/  UMOV UR4, 0xffffffff ;  /* 0xffffffff00047882 */ /* 0x000fc60000000000 */
[----:B------:R-:W-:Y:S02]  /*bfe0*/  LOP3.LUT P0, RZ, R3, UR5, RZ, 0xfc, P0 ;  /* 0x0000000503ff7c12 */ /* 0x000fe4000800fcff */
[----:B--2---:R-:W-:Y:S02]  /*bff0*/  SHF.R.S32.HI R7, RZ, 0x1f, R25 ;  /* 0x0000001fff077819 */ /* 0x004fe40000011419 */
[----:B------:R-:W-:-:S03]  /*c000*/  SEL R24, R25, RZ, !P0 ;  /* 0x000000ff19187207 */ /* 0x000fc60004000000 */
[----:B------:R3:W-:Y:S01]  /*c010*/  STL [R1], R7 ;  /* 0x0000000701007387 */ /* 0x0007e20000100800 */
[----:B------:R-:W-:Y:S05]  /*c020*/  BRA.DIV UR4, `(.L_x_10145) ;  /* 0x0000004a04ac7947 */ /* 0x000fea000b800000 */
[----:B------:R-:W1:Y:S02]  /*c030*/  S2R R0, SR_TID.X ;  /* 0x0000000000007919 */ /* 0x000e640000002100 */
[----:B-1----:R-:W-:-:S04]  /*c040*/  SHF.R.U32.HI R0, RZ, 0x5, R0 ;  /* 0x00000005ff007819 */ /* 0x002fc80000011600 */
[----:B------:R-:W-:-:S05]  /*c050*/  LOP3.LUT R0, R0, 0x3, RZ, 0xc0, !PT ;  /* 0x0000000300007812 */ /* 0x000fca00078ec0ff */
[----:B------:R1:W2:Y:S02]  /*c060*/  SHFL.IDX PT, R14, R0, RZ, 0x1f ;  /* 0x00001fff000e7589 */ /* 0x0002a400000e0000 */
.L_x_10253:
        /* <DEDUP_REMOVED lines=8> */
.L_x_10256:
[----:B------:R-:W-:Y:S05]  /*c0f0*/  @!P6 BRA `(.L_x_10146) ;  /* 0x00000004000ce947 */ /* 0x000fea0003800000 */
[----:B------:R-:W-:Y:S01]  /*c100*/  ISETP.NE.U32.AND P0, PT, R2, RZ, PT ;  /* 0x000000ff0200720c */ /* 0x000fe20003f05070 */
[----:B------:R-:W-:-:S03]  /*c110*/  IMAD.MOV.U32 R27, RZ, RZ, R8 ;  /* 0x000000ffff1b7224 */ /* 0x000fc600078e0008 */
[----:B------:R-:W-:-:S13]  /*c120*/  ISETP.NE.AND.EX P0, PT, R3, RZ, PT, P0 ;  /* 0x000000ff0300720c */ /* 0x000fda0003f05300 */
[----:B------:R-:W-:Y:S05]  /*c130*/  @!P0 BRA `(.L_x_10148) ;  /* 0x0000000000448947 */ /* 0x000fea0003800000 */
[----:B------:R-:W2:Y:S01]  /*c140*/  LDC R6, c[0x0][0x43c] ;  /* 0x00010f00ff067b82 */ /* 0x000ea20000000800 */
[----:B------:R-:W-:Y:S01]  /*c150*/  ULDC.64 UR4, c[0x0][0x428] ;  /* 0x00010a0000047ab9 */ /* 0x000fe20000000a00 */
[----:B--2---:R-:W-:-:S13]  /*c160*/  ISETP.NE.AND P0, PT, R6, 0x1, PT ;  /* 0x000000010600780c */ /* 0x004fda0003f05270 */
[----:B------:R-:W1:Y:S02]  /*c170*/  @P0 LDC.64 R4, c[0x0][0x440] ;  /* 0x00011000ff040b82 */ /* 0x000e640000000a00 */
[----:B-1----:R-:W-:-:S04]  /*c180*/  @P0 IMAD.HI.U32 R0, R8, R4, RZ ;  /* 0x0000000408000227 */ /* 0x002fc800078e00ff */
        /* <DEDUP_REMOVED lines=12> */
.L_x_10148:
[----:B-1----:R-:W-:Y:S01]  /*c250*/  IMAD R0, R23, 0x8, R22 ;  /* 0x0000000817007824 */ /* 0x002fe200078e0216 */
[----:B--2---:R-:W-:-:S04]  /*c260*/  SHF.L.U32 R2, R26, 0x1f, RZ ;  /* 0x0000001f1a027819 */ /* 0x004fc800000006ff */
[----:B------:R-:W1:Y:S02]  /*c270*/  SYNCS.PHASECHK.TRANS64.TRYWAIT P0, [R0+URZ+0x31c40], R2 ;  /* 0x031c4002000075a7 */ /* 0x000e64000800017f */
[----:B-1----:R-:W-:Y:S05]  /*c280*/  @!P0 BRA `(.L_x_10149) ;  /* 0x0000004800688947 */ /* 0x002fea0003800000 */
.L_x_10257:
        /* <DEDUP_REMOVED lines=9> */
[----:B----4-:R-:W-:Y:S05]  /*c320*/  @!P0 BRA `(.L_x_10150) ;  /* 0x0000000000048947 */ /* 0x010fea0003800000 */
[----:B------:R-:W-:Y:S01]  /*c330*/  BPT.TRAP 0x1 ;  /* 0x000000040000795c */ /* 0x000fe20000300000 */
.L_x_10150:
[----:B------:R-:W-:Y:S01]  /*c340*/  R2UR UR9, R0 ;  /* 0x00000000000972ca */ /* 0x000fe200000e0000 */
[----:B-1----:R-:W-:Y:S01]  /*c350*/  IMAD R0, R23, 0x6c00, R22 ;  /* 0x00006c0017007824 */ /* 0x002fe200078e0216 */
[----:B------:R-:W-:Y:S01]  /*c360*/  R2UR UR11, R27 ;  /* 0x000000001b0b72ca */ /* 0x000fe200000e0000 */
[----:B------:R-:W-:Y:S01]  /*c370*/  UIADD3 UR4, UP0, UR38, 0x370, URZ ;  /* 0x0000037026047890 */ /* 0x000fe2000ff1e03f */
[----:B------:R-:W-:Y:S01]  /*c380*/  R2UR UR5, R28 ;  /* 0x000000001c0572ca */ /* 0x000fe200000e0000 */
[----:B------:R-:W-:Y:S01]  /*c390*/  UMOV UR10, URZ ;  /* 0x0000003f000a7c82 */ /* 0x000fe20008000000 */
[----:B------:R-:W-:Y:S01]  /*c3a0*/  R2UR UR8, R0 ;  /* 0x00000000000872ca */ /* 0x000fe200000e0000 */
[----:B------:R-:W-:Y:S01]  /*c3b0*/  UMOV UR6, 0x0 ;  /* 0x0000000000067882 */ /* 0x000fe20000000000 */
[----:B------:R-:W-:Y:S01]  /*c3c0*/  R2UR UR12, R18 ;  /* 0x00000000120c72ca */ /* 0x000fe200000e0000 */
[----:B------:R-:W-:Y:S01]  /*c3d0*/  UMOV UR7, 0x14f00000 ;  /* 0x14f0000000077882 */ /* 0x000fe20000000000 */
[----:B-----5:R-:W-:Y:S01]  /*c3e0*/  R2UR UR13, R24 ;  /* 0x00000000180d72ca */ /* 0x020fe200000e0000 */
[----:B------:R-:W-:Y:S01]  /*c3f0*/  UMOV UR16, 0x20 ;  /* 0x0000002000107882 */ /* 0x000fe20000000000 */
[----:B------:R-:W-:Y:S01]  /*c400*/  PLOP3.LUT P0, PT, PT, PT, PT, 0x80, 0x0 ;  /* 0x000000000000781c */ /* 0x000fe20003f0f070 */
[----:B------:R-:W-:Y:S01]  /*c410*/  UIADD3 UR9, UR9, 0x31c30, URZ ;  /* 0x00031c3009097890 */ /* 0x000fe2000fffe03f */
[----:B------:R-:W-:-:S03]  /*c420*/  LOP3.LUT R29, R29, 0xfffffffe, RZ, 0xc0, !PT ;  /* 0xfffffffe1d1d7812 */ /* 0x000fc600078ec0ff */
[----:B------:R-:W-:Y:S02]  /*c430*/  UIMAD UR11, UR11, 0x90, UR5 ;  /* 0x000000900b0b78a4 */ /* 0x000fe4000f8e0205 */
[----:B------:R-:W-:Y:S02]  /*c440*/  UIADD3 UR14, UR8, 0x16a00, URZ ;  /* 0x00016a00080e7890 */ /* 0x000fe4000fffe03f */
[----:B------:R-:W-:Y:S02]  /*c450*/  UIADD3.X UR5, URZ, UR39, URZ, UP0, !UPT ;  /* 0x000000273f057290 */ /* 0x000fe400087fe43f */
[----:B------:R-:W-:Y:S02]  /*c460*/  UIADD3 UR15, UR8, 0x18e00, URZ ;  /* 0x00018e00080f7890 */ /* 0x000fe4000fffe03f */
[----:B------:R-:W-:Y:S01]  /*c470*/  UIADD3 UR17, UR8, 0x1b200, URZ ;  /* 0x0001b20008117890 */ /* 0x000fe2000fffe03f */
[----:B------:R-:W-:Y:S02]  /*c480*/  @P0 LOP3.LUT R29, R29, 0x1, RZ, 0xfc, !PT ;  /* 0x000000011d1d0812 */ /* 0x000fe400078efcff */
[----:B------:R-:W-:Y:S01]  /*c490*/  UMOV UR8, UR14 ;  /* 0x0000000e00087c82 */ /* 0x000fe20008000000 */
[----:B------:R-:W-:Y:S01]  /*c4a0*/  UMOV UR14, 0x40 ;  /* 0x00000040000e7882 */ /* 0x000fe20000000000 */
[----:B------:R1:W-:Y:S02]  /*c4b0*/  UTMALDG.4D [UR8], [UR4], desc[UR6] ;  /* 0x00000608040075b4 */ /* 0x0003e40008019000 */
[----:B-1----:R-:W-:Y:S01]  /*c4c0*/  UMOV UR8, UR15 ;  /* 0x0000000f00087c82 */ /* 0x002fe20008000000 */
[----:B------:R-:W-:-:S02]  /*c4d0*/  UMOV UR10, UR16 ;  /* 0x00000010000a7c82 */ /* 0x000fc40008000000 */
[----:B------:R1:W-:Y:S02]  /*c4e0*/  UTMALDG.4D [UR8], [UR4], desc[UR6] ;  /* 0x00000608040075b4 */ /* 0x0003e40008019000 */
[----:B-1----:R-:W-:Y:S01]  /*c4f0*/  UMOV UR8, UR17 ;  /* 0x0000001100087c82 */ /* 0x002fe20008000000 */
[----:B------:R-:W-:Y:S02]  /*c500*/  UMOV UR10, UR14 ;  /* 0x0000000e000a7c82 */ /* 0x000fe40008000000 */
[----:B------:R2:W-:Y:S02]  /*c510*/  UTMALDG.4D [UR8], [UR4], desc[UR6] ;  /* 0x00000608040075b4 */ /* 0x0005e40008019000 */
[----:B--2---:R-:W-:Y:S01]  /*c520*/  NOP ;  /* 0x0000000000007918 */ /* 0x004fe20000000000 */
.L_x_10146:
[----:B------:R-:W2:Y:S04]  /*c530*/  LDL.LU R4, [R1+0x14] ;  /* 0x0000140001047983 */ /* 0x000ea80000300800 */
[----:B------:R-:W4:Y:S04]  /*c540*/  LDL.LU R6, [R1+0x8] ;  /* 0x0000080001067983 */ /* 0x000f280000300800 */
[----:B------:R-:W5:Y:S01]  /*c550*/  LDL.LU R3, [R1+0x18] ;  /* 0x0000180001037983 */ /* 0x000f620000300800 */
[----:B------:R-:W-:Y:S05]  /*c560*/  WARPSYNC.ALL ;  /* 0x0000000000007948 */ /* 0x000fea0003800000 */
[----:B------:R-:W-:Y:S01]  /*c570*/  ULDC.64 UR6, c[0x0][0xa00] ;  /* 0x0002800000067ab9 */ /* 0x000fe20000000a00 */
[----:B------:R-:W-:Y:S01]  /*c580*/  ULDC.64 UR4, c[0x0][0x298] ;  /* 0x0000a60000047ab9 */ /* 0x000fe20000000a00 */
[----:B------:R-:W-:Y:S01]  /*c590*/  BAR.SYNC.DEFER_BLOCKING 0x8, 0x200 ;  /* 0x0208000000007b1d */ /* 0x000fe20000010000 */
[----:B------:R-:W-:Y:S01]  /*c5a0*/  ISETP.NE.U32.AND P0, PT, RZ, UR6, PT ;  /* 0x00000006ff007c0c */ /* 0x000fe2000bf05070 */
[----:B-1----:R-:W-:-:S03]  /*c5b0*/  VIADD R0, R22, 0xda00 ;  /* 0x0000da0016007836 */ /* 0x002fc60000000000 */
[----:B------:R-:W-:Y:S01]  /*c5c0*/  ISETP.NE.AND.EX P0, PT, RZ, UR7, PT, P0 ;  /* 0x00000007ff007c0c */ /* 0x000fe2000bf05300 */
[----:B------:R-:W-:Y:S01]  /*c5d0*/  BSSY B6, `(.L_x_10151) ;  /* 0x0000020000067945 */ /* 0x000fe20003800000 */
[----:B------:R-:W-:Y:S02]  /*c5e0*/  LOP3.LUT P1, RZ, R0, 0x1bf, RZ, 0xc0, !PT ;  /* 0x000001bf00ff7812 */ /* 0x000fe4000782c0ff */
[----:B--2---:R-:W-:-:S05]  /*c5f0*/  SHF.R.S32.HI R2, RZ, 0x1f, R4 ;  /* 0x0000001fff027819 */ /* 0x004fca0000011404 */
[----:B------:R-:W-:Y:S01]  /*c600*/  IMAD R2, R2, UR4, RZ ;  /* 0x0000000402027c24 */ /* 0x000fe2000f8e02ff */
[----:B-----5:R-:W-:-:S03]  /*c610*/  SEL R3, R3, RZ, !P0 ;  /* 0x000000ff03037207 */ /* 0x020fc60004000000 */
[----:B------:R-:W-:Y:S01]  /*c620*/  IMAD R0, R4, UR5, R2 ;  /* 0x0000000504007c24 */ /* 0x000fe2000f8e0202 */
[----:B----4-:R-:W-:Y:S01]  /*c630*/  SEL R2, R6, RZ, !P0 ;  /* 0x000000ff06027207 */ /* 0x010fe20004000000 */
[----:B------:R-:W-:-:S05]  /*c640*/  IMAD.WIDE.U32 R4, R4, UR4, RZ ;  /* 0x0000000404047c25 */ /* 0x000fca000f8e00ff */
[----:B------:R-:W-:Y:S04]  /*c650*/  STL.64 [R1+0x20], R4 ;  /* 0x0000200401007387 */ /* 0x000fe80000100a00 */
        /* <DEDUP_REMOVED lines=15> */
[----:B---3--:R-:W-:-:S02]  /*c750*/  IMAD.U32 R7, RZ, RZ, UR9 ;  /* 0x00000009ff077e24 */ /* 0x008fc4000f8e00ff */
[----:B0-----:R-:W-:Y:S02]  /*c760*/  IMAD.U32 R10, RZ, RZ, UR4 ;  /* 0x00000004ff0a7e24 */ /* 0x001fe4000f8e00ff */
[----:B------:R-:W-:Y:S02]  /*c770*/  IMAD.U32 R11, RZ, RZ, UR5 ;  /* 0x00000005ff0b7e24 */ /* 0x000fe4000f8e00ff */
[----:B------:R-:W-:Y:S02]  /*c780*/  IMAD.MOV.U32 R8, RZ, RZ, 0x70 ;  /* 0x00000070ff087424 */ /* 0x000fe400078e00ff */
[----:B------:R-:W-:Y:S02]  /*c790*/  IMAD.MOV.U32 R12, RZ, RZ, 0x1 ;  /* 0x00000001ff0c7424 */ /* 0x000fe400078e00ff */
[----:B------:R-:W-:-:S07]  /*c7a0*/  IMAD.MOV.U32 R13, RZ, RZ, RZ ;  /* 0x000000ffff0d7224 */ /* 0x000fce00078e00ff */
[----:B------:R-:W-:-:S07]  /*c7b0*/  LEPC R20, `(.L_x_10152) ;  /* 0x000000001014794e */ /* 0x000fce0000000000 */
[----:B-1----:R-:W-:Y:S05]  /*c7c0*/  CALL.ABS.NOINC R2 ;  /* 0x0000000002007343 */ /* 0x002fea0003c00000 */
.L_x_10152:
[----:B------:R-:W-:Y:S05]  /*c7d0*/  BSYNC B6 ;  /* 0x0000000000067941 */ /* 0x000fea0003800000 */
.L_x_10151:
[----:B--2---:R-:W2:Y:S01]  /*c7e0*/  LDL.LU R0, [R1+0x14] ;  /* 0x0000140001007983 */ /* 0x004ea20000300800 */
[----:B------:R-:W1:Y:S01]  /*c7f0*/  LDC R9, c[0x0][0x448] ;  /* 0x00011200ff097b82 */ /* 0x000e620000000800 */
[----:B------:R-:W-:Y:S01]  /*c800*/  ULDC.64 UR4, c[0x0][0x2d8] ;  /* 0x0000b60000047ab9 */ /* 0x000fe20000000a00 */
[----:B------:R-:W-:Y:S01]  /*c810*/  ULDC.64 UR6, c[0x0][0x2c8] ;  /* 0x0000b20000067ab9 */ /* 0x000fe20000000a00 */
[----:B------:R-:W2:Y:S01]  /*c820*/  LDL.LU.64 R2, [R1+0x20] ;  /* 0x0000200001027983 */ /* 0x000ea20000300a00 */
[----:B------:R-:W-:-:S03]  /*c830*/  ULDC.64 UR8, c[0x0][0x280] ;  /* 0x0000a00000087ab9 */ /* 0x000fc60000000a00 */
[----:B------:R-:W4:Y:S04]  /*c840*/  LDL.LU R20, [R1+0x18] ;  /* 0x0000180001147983 */ /* 0x000f280000300800 */
[----:B------:R-:W4:Y:S04]  /*c850*/  LDL.LU R21, [R1+0x34] ;  /* 0x0000340001157983 */ /* 0x000f280000300800 */
[----:B------:R-:W4:Y:S01]  /*c860*/  LDL.LU R4, [R1+0x8] ;  /* 0x0000080001047983 */ /* 0x000f220000300800 */
[----:B0-----:R-:W0:Y:S01]  /*c870*/  S2R R10, SR_TID.X ;  /* 0x00000000000a7919 */ /* 0x001e220000002100 */
[----:B------:R-:W0:Y:S01]  /*c880*/  S2R R11, SR_TID.X ;  /* 0x00000000000b7919 */ /* 0x000e220000002100 */
[----:B-1----:R-:W-:-:S13]  /*c890*/  ISETP.NE.AND P0, PT, R9, 0x1, PT ;  /* 0x000000010900780c */ /* 0x002fda0003f05270 */
[----:B------:R-:W1:Y:S08]  /*c8a0*/  @P0 LDC R5, c[0x0][0x450] ;  /* 0x00011400ff050b82 */ /* 0x000e700000000800 */
[----:B---3--:R-:W3:Y:S01]  /*c8b0*/  @P0 LDC R8, c[0x0][0x44c] ;  /* 0x00011300ff080b82 */ /* 0x008ee20000000800 */
[----:B--2---:R-:W-:Y:S02]  /*c8c0*/  IMAD.MOV.U32 R3, RZ, RZ, R0 ;  /* 0x000000ffff037224 */ /* 0x004fe400078e0000 */
[----:B----4-:R-:W-:-:S02]  /*c8d0*/  IMAD R0, R20, UR4, RZ ;  /* 0x0000000414007c24 */ /* 0x010fc4000f8e02ff */
[C---:B------:R-:W-:Y:S01]  /*c8e0*/  IMAD.WIDE.U32 R2, R18.reuse, UR4, R2 ;  /* 0x0000000412027c25 */ /* 0x040fe2000f8e0002 */
[----:B------:R-:W2:Y:S03]  /*c8f0*/  S2R R20, SR_TID.X ;  /* 0x0000000000147919 */ /* 0x000ea60000002100 */
[----:B------:R-:W-:Y:S01]  /*c900*/  IMAD R0, R18, UR5, R0 ;  /* 0x0000000512007c24 */ /* 0x000fe2000f8e0200 */
[----:B------:R-:W-:-:S03]  /*c910*/  ULDC.64 UR4, c[0x0][0x2e0] ;  /* 0x0000b80000047ab9 */ /* 0x000fc60000000a00 */
[----:B------:R-:W-:Y:S02]  /*c920*/  IMAD.IADD R3, R3, 0x1, R0 ;  /* 0x0000000103037824 */ /* 0x000fe400078e0200 */
[----:B------:R-:W-:Y:S02]  /*c930*/  IMAD R0, R21, UR4, RZ ;  /* 0x0000000415007c24 */ /* 0x000fe4000f8e02ff */
[----:B------:R-:W4:Y:S01]  /*c940*/  S2R R21, SR_TID.X ;  /* 0x0000000000157919 */ /* 0x000f220000002100 */
[----:B------:R-:W-:-:S04]  /*c950*/  IMAD.WIDE.U32 R2, R4, UR4, R2 ;  /* 0x0000000404027c25 */ /* 0x000fc8000f8e0002 */
[----:B------:R-:W-:Y:S01]  /*c960*/  IMAD R0, R4, UR5, R0 ;  /* 0x0000000504007c24 */ /* 0x000fe2000f8e0200 */
[----:B------:R-:W-:Y:S01]  /*c970*/  ULDC.64 UR4, c[0x0][0x2d0] ;  /* 0x0000b40000047ab9 */ /* 0x000fe20000000a00 */
[----:B------:R-:W1:Y:S02]  /*c980*/  @P0 LDC R4, c[0x0][0x44c] ;  /* 0x00011300ff040b82 */ /* 0x000e640000000800 */
[----:B------:R-:W-:Y:S01]  /*c990*/  IMAD.IADD R3, R3, 0x1, R0 ;  /* 0x0000000103037824 */ /* 0x000fe200078e0200 */
[----:B--2---:R-:W-:-:S04]  /*c9a0*/  LOP3.LUT R20, R20, 0x7f, RZ, 0xc0, !PT ;  /* 0x0000007f14147812 */ /* 0x004fc800078ec0ff */
[----:B------:R-:W-:Y:S01]  /*c9b0*/  SHF.R.U32.HI R20, RZ, 0x2, R20 ;  /* 0x00000002ff147819 */ /* 0x000fe20000011614 */
[----:B----4-:R-:W-:Y:S02]  /*c9c0*/  IMAD.SHL.U32 R6, R21, 0x20, RZ ;  /* 0x0000002015067824 */ /* 0x010fe400078e00ff */
[----:B0-----:R-:W-:-:S03]  /*c9d0*/  IMAD.SHL.U32 R21, R10, 0x8, RZ ;  /* 0x000000080a157824 */ /* 0x001fc600078e00ff */
[----:B------:R-:W-:Y:S01]  /*c9e0*/  LOP3.LUT R6, R20, 0x60, R6, 0xf8, !PT ;  /* 0x0000006014067812 */ /* 0x000fe200078ef806 */
[----:B------:R-:W-:Y:S01]  /*c9f0*/  IMAD.SHL.U32 R20, R11, 0x8, RZ ;  /* 0x000000080b147824 */ /* 0x000fe200078e00ff */
[----:B------:R-:W-:-:S03]  /*ca00*/  LOP3.LUT R21, R21, 0x18, RZ, 0xc0, !PT ;  /* 0x0000001815157812 */ /* 0x000fc600078ec0ff */
[----:B------:R-:W-:Y:S01]  /*ca10*/  IMAD R6, R17, 0xc0, R6 ;  /* 0x000000c011067824 */ /* 0x000fe200078e0206 */
[C---:B------:R-:W-:Y:S02]  /*ca20*/  LOP3.LUT R10, R21.reuse, 0x40, RZ, 0xfc, !PT ;  /* 0x00000040150a7812 */ /* 0x040fe400078efcff */
[----:B------:R-:W-:Y:S01]  /*ca30*/  LOP3.LUT R20, R20, 0x18, RZ, 0xc0, !PT ;  /* 0x0000001814147812 */ /* 0x000fe200078ec0ff */
[----:B-1----:R-:W-:Y:S01]  /*ca40*/  @P0 IMAD.HI.U32 R0, R6, R4, RZ ;  /* 0x0000000406000227 */ /* 0x002fe200078e00ff */
[----:B------:R-:W-:-:S03]  /*ca50*/  LOP3.LUT R12, R21, 0x20, RZ, 0xfc, !PT ;  /* 0x00000020150c7812 */ /* 0x000fc600078efcff */
[----:B------:R-:W-:Y:S01]  /*ca60*/  IMAD.MOV.U32 R4, RZ, RZ, R6 ;  /* 0x000000ffff047224 */ /* 0x000fe200078e0006 */
[----:B------:R-:W-:-:S04]  /*ca70*/  @P0 SHF.R.U32.HI R4, RZ, R5, R0 ;  /* 0x00000005ff040219 */ /* 0x000fc80000011600 */
[----:B------:R-:W-:-:S05]  /*ca80*/  SHF.R.S32.HI R0, RZ, 0x1f, R4 ;  /* 0x0000001fff007819 */ /* 0x000fca0000011404 */
        /* <DEDUP_REMOVED lines=14> */
[----:B---3--:R-:W-:Y:S01]  /*cb70*/  @P0 IMAD.HI.U32 R8, R7, R8, RZ ;  /* 0x0000000807080227 */ /* 0x008fe200078e00ff */
[----:B------:R-:W0:Y:S03]  /*cb80*/  @P0 LDC R5, c[0x0][0x450] ;  /* 0x00011400ff050b82 */ /* 0x000e260000000800 */
[----:B------:R-:W-:Y:S01]  /*cb90*/  IMAD.MOV.U32 R6, RZ, RZ, R7 ;  /* 0x000000ffff067224 */ /* 0x000fe200078e0007 */
[----:B0-----:R-:W-:-:S05]  /*cba0*/  @P0 SHF.R.U32.HI R6, RZ, R5, R8 ;  /* 0x00000005ff060219 */ /* 0x001fca0000011608 */
        /* <DEDUP_REMOVED lines=8> */
[----:B------:R0:W5:Y:S01]  /*cc30*/  LDL R10, [R1+0x4] ;  /* 0x00000400010a7983 */ /* 0x0001620000100800 */
[----:B------:R-:W-:Y:S02]  /*cc40*/  SHF.R.S32.HI R6, RZ, 0x1f, R5 ;  /* 0x0000001fff067819 */ /* 0x000fe40000011405 */
[----:B------:R-:W-:Y:S01]  /*cc50*/  IMAD.IADD R3, R3, 0x1, R7 ;  /* 0x0000000103037824 */ /* 0x000fe200078e0207 */
[----:B------:R-:W-:Y:S02]  /*cc60*/  ISETP.GE.AND P2, PT, R20, UR4, PT ;  /* 0x0000000414007c0c */ /* 0x000fe4000bf46270 */
[----:B------:R-:W-:Y:S01]  /*cc70*/  IMAD R6, R6, UR6, RZ ;  /* 0x0000000606067c24 */ /* 0x000fe2000f8e02ff */
[----:B------:R-:W-:Y:S01]  /*cc80*/  ISETP.GE.AND P1, PT, R12, UR4, PT ;  /* 0x000000040c007c0c */ /* 0x000fe2000bf26270 */
[----:B------:R-:W-:-:S04]  /*cc90*/  IMAD.WIDE.U32 R2, R5, UR6, R2 ;  /* 0x0000000605027c25 */ /* 0x000fc8000f8e0002 */
[----:B------:R-:W-:Y:S01]  /*cca0*/  IMAD R6, R5, UR7, R6 ;  /* 0x0000000705067c24 */ /* 0x000fe2000f8e0206 */
[----:B------:R-:W-:-:S03]  /*ccb0*/  LEA R7, P3, R2, UR8, 0x1 ;  /* 0x0000000802077c11 */ /* 0x000fc6000f8608ff */
[----:B------:R-:W-:Y:S01]  /*ccc0*/  IMAD.IADD R6, R3, 0x1, R6 ;  /* 0x0000000103067824 */ /* 0x000fe200078e0206 */
[----:B------:R-:W-:Y:S01]  /*ccd0*/  UMOV UR4, 0xffffffff ;  /* 0xffffffff00047882 */ /* 0x000fe20000000000 */
[----:B------:R-:W-:-:S03]  /*cce0*/  LOP3.LUT R21, R11, 0x7f, RZ, 0xc0, !PT ;  /* 0x0000007f0b157812 */ /* 0x000fc600078ec0ff */
[----:B------:R-:W-:Y:S02]  /*ccf0*/  LEA.HI.X R6, R2, UR9, R6, 0x1, P3 ;  /* 0x0000000902067c11 */ /* 0x000fe400098f0c06 */
[----:B------:R-:W-:Y:S01]  /*cd00*/  SHF.R.U32.HI R21, RZ, 0x2, R21 ;  /* 0x00000002ff157819 */ /* 0x000fe20000011615 */
[----:B0-----:R-:W-:Y:S06]  /*cd10*/  BRA.DIV UR4, `(.L_x_10153) ;  /* 0x0000003e04d87947 */ /* 0x001fec000b800000 */
[----:B------:R-:W2:Y:S01]  /*cd20*/  LDL.LU R3, [R1+0x2c] ;  /* 0x00002c0001037983 */ /* 0x000ea20000300800 */
[----:B------:R-:W-:-:S03]  /*cd30*/  IMAD R17, R17, 0xc0, R21 ;  /* 0x000000c011117824 */ /* 0x000fc600078e0215 */
[----:B------:R-:W-:Y:S01]  /*cd40*/  SHFL.IDX PT, R2, R4, RZ, 0x1c1f ;  /* 0x001c1fff04027589 */ /* 0x000fe200000e0000 */
        /* <DEDUP_REMOVED lines=54> */
[----:B------:R-:W-:Y:S04]  /*d0b0*/  @!P3 LDGSTS.E.BYPASS.LTC128B.128 [R10+0xfa00], desc[UR56][R2.64], !P2 ;  /* 0x0fa00000020abfae */ /* 0x000fe8000d101d78 */
[----:B------:R-:W-:Y:S04]  /*d0c0*/  @!P3 LDGSTS.E.BYPASS.LTC128B.128 [R10+0x12a00], desc[UR56][R2.64+0x40], !P1 ;  /* 0x12a00040020abfae */ /* 0x000fe8000c901d78 */
[----:B------:R0:W-:Y:S04]  /*d0d0*/  @!P3 LDGSTS.E.BYPASS.LTC128B.128 [R10+0x15a00], desc[UR56][R2.64+0x80], !P0 ;  /* 0x15a00080020abfae */ /* 0x0001e8000c101d78 */
[----:B0-----:R0:W1:Y:S02]  /*d0e0*/  SHFL.IDX PT, R2, R7, 0x1, 0x1c1f ;  /* 0x003c1f0007027f89 */ /* 0x00106400000e0000 */
.L_x_10270:
[----:B------:R-:W-:Y:S02]  /*d0f0*/  VIADD R17, R17, 0xa0 ;  /* 0x000000a011117836 */ /* 0x000fe40000000000 */
[----:B------:R-:W-:-:S03]  /*d100*/  VIADD R0, R22, 0x31c00 ;  /* 0x00031c0016007836 */ /* 0x000fc60000000000 */
[----:B------:R-:W-:-:S13]  /*d110*/  ISETP.GE.AND P3, PT, R17, R5, PT ;  /* 0x000000051100720c */ /* 0x000fda0003f66270 */
[----:B-1----:R-:W-:-:S05]  /*d120*/  @!P3 LEA R2, P4, R20, R2, 0x1 ;  /* 0x000000021402b211 */ /* 0x002fca00078808ff */
[----:B------:R-:W-:-:S05]  /*d130*/  @!P3 IMAD.X R3, RZ, RZ, R6, P4 ;  /* 0x000000ffff03b224 */ /* 0x000fca00020e0606 */
[----:B------:R-:W-:Y:S01]  /*d140*/  @!PT LDS RZ, [RZ] ;  /* 0x00000000fffff984 */ /* 0x000fe20000000800 */
[----:B------:R-:W-:Y:S01]  /*d150*/  @!PT LDS RZ, [RZ] ;  /* 0x00000000fffff984 */ /* 0x000fe20000000800 */
[----:B------:R-:W-:Y:S01]  /*d160*/  @!PT LDS RZ, [RZ] ;  /* 0x00000000fffff984 */ /* 0x000fe20000000800 */
[----:B------:R1:W-:Y:S04]  /*d170*/  @!P3 LDGSTS.E.BYPASS.LTC128B.128 [R10+0x10200], desc[UR56][R2.64], !P2 ;  /* 0x10200000020abfae */ /* 0x0003e8000d101d78 */
[----:B------:R1:W-:Y:S04]  /*d180*/  @!P3 LDGSTS.E.BYPASS.LTC128B.128 [R10+0x13200], desc[UR56][R2.64+0x40], !P1 ;  /* 0x13200040020abfae */ /* 0x0003e8000c901d78 */
[----:B------:R1:W-:Y:S01]  /*d190*/  @!P3 LDGSTS.E.BYPASS.LTC128B.128 [R10+0x16200], desc[UR56][R2.64+0x80], !P0 ;  /* 0x16200080020abfae */ /* 0x0003e2000c101d78 */
[----:B------:R-:W-:Y:S01]  /*d1a0*/  PLOP3.LUT P0, PT, PT, PT, PT, 0x80, 0x0 ;  /* 0x000000000000781c */ /* 0x000fe20003f0f070 */
[----:B------:R-:W-:-:S12]  /*d1b0*/  NOP ;  /* 0x0000000000007918 */ /* 0x000fd80000000000 */
.L_x_10154:
        /* <DEDUP_REMOVED lines=8> */
[----:B------:R-:W-:Y:S01]  /*d240*/  LEA.HI R2, R3, R3, RZ, 0x1 ;  /* 0x0000000303027211 */ /* 0x000fe200078f08ff */
[----:B------:R1:W-:Y:S03]  /*d250*/  STL [R1+0x30], R3 ;  /* 0x0000300301007387 */ /* 0x0003e60000100800 */
[----:B------:R-:W-:-:S05]  /*d260*/  LOP3.LUT R2, R2, 0xfffffffe, RZ, 0xc0, !PT ;  /* 0xfffffffe02027812 */ /* 0x000fca00078ec0ff */
[----:B------:R-:W-:-:S05]  /*d270*/  IMAD.IADD R2, R3, 0x1, -R2 ;  /* 0x0000000103027824 */ /* 0x000fca00078e0a02 */
[----:B-1----:R-:W-:Y:S01]  /*d280*/  SHF.L.U32 R3, R2, 0x1f, RZ ;  /* 0x0000001f02037819 */ /* 0x002fe200000006ff */
[----:B------:R-:W-:Y:S01]  /*d290*/  NOP ;  /* 0x0000000000007918 */ /* 0x000fe20000000000 */
[----:B------:R-:W2:Y:S01]  /*d2a0*/  LDL.LU R4, [R1+0x28] ;  /* 0x0000280001047983 */ /* 0x000ea20000300800 */
[----:B------:R1:W-:Y:S01]  /*d2b0*/  SYNCS.ARRIVE.TRANS64.A1T0 RZ, [R22+URZ+0x31c00], RZ ;  /* 0x031c00ff16ff79a7 */ /* 0x0003e2000810003f */
[----:B------:R-:W-:Y:S01]  /*d2c0*/  BSSY B0, `(.L_x_10155) ;  /* 0x0000004000007945 */ /* 0x000fe20003800000 */
[----:B------:R-:W3:Y:S01]  /*d2d0*/  SYNCS.PHASECHK.TRANS64.TRYWAIT P0, [R22+URZ+0x31c20], R3 ;  /* 0x031c2003160075a7 */ /* 0x000ee2000800017f */
[----:B--2---:R-:W-:Y:S02]  /*d2e0*/  ISETP.GE.AND P1, PT, R4, 0x91, PT ;  /* 0x000000910400780c */ /* 0x004fe40003f26270 */
[----:B-1-3--:R-:W-:Y:S11]  /*d2f0*/  @!P0 BRA `(.L_x_10156) ;  /* 0x0000004000708947 */ /* 0x00aff60003800000 */
.L_x_10271:
[----:B------:R-:W-:Y:S05]  /*d300*/  BSYNC B0 ;  /* 0x0000000000007941 */ /* 0x000fea0003800000 */
.L_x_10155:
[----:B------:R-:W-:Y:S04]  /*d310*/  BSSY B0, `(.L_x_10157) ;  /* 0x0000227000007945 */ /* 0x000fe80003800000 */
[----:B------:R-:W-:Y:S05]  /*d320*/  @!P1 BRA `(.L_x_10158) ;  /* 0x0000002000949947 */ /* 0x000fea0003800000 */
[----:B------:R-:W0:Y:S01]  /*d330*/  LDL R4, [R1+0x10] ;  /* 0x0000100001047983 */ /* 0x000e220000100800 */
[----:B------:R-:W-:Y:S01]  /*d340*/  IMAD.MOV.U32 R2, RZ, RZ, 0x1 ;  /* 0x00000001ff027424 */ /* 0x000fe200078e00ff */
[----:B------:R-:W-:Y:S01]  /*d350*/  BSSY B2, `(.L_x_10159) ;  /* 0x00000bc000027945 */ /* 0x000fe20003800000 */
[----:B0-----:R-:W-:Y:S02]  /*d360*/  IMAD.MOV R7, RZ, RZ, -R4 ;  /* 0x000000ffff077224 */ /* 0x001fe400078e0a04 */
[----:B------:R-:W-:-:S03]  /*d370*/  VIADD R6, R4, 0xfffffffe ;  /* 0xfffffffe04067836 */ /* 0x000fc60000000000 */
[----:B------:R-:W-:-:S05]  /*d380*/  VIADDMNMX R7, R7, R2, 0xffffffff, !PT ;  /* 0xffffffff07077446 */ /* 0x000fca0007800102 */
[----:B------:R-:W-:-:S05]  /*d390*/  IMAD.IADD R2, R4, 0x1, R7 ;  /* 0x0000000104027824 */ /* 0x000fca00078e0207 */
[----:B------:R-:W-:-:S04]  /*d3a0*/  LOP3.LUT R2, R2, 0x1, RZ, 0xc0, !PT ;  /* 0x0000000102027812 */ /* 0x000fc800078ec0ff */
[----:B------:R-:W-:-:S13]  /*d3b0*/  ISETP.NE.U32.AND P0, PT, R2, 0x1, PT ;  /* 0x000000010200780c */ /* 0x000fda0003f05070 */
        /* <DEDUP_REMOVED lines=9> */
[----:B------:R-:W-:Y:S01]  /*d450*/  ULDC.64 UR4, c[0x0][0x418] ;  /* 0x0001060000047ab9 */ /* 0x000fe20000000a00 */
[----:B------:R-:W-:Y:S01]  /*d460*/  IMAD.MOV.U32 R5, RZ, RZ, R24 ;  /* 0x000000ffff057224 */ /* 0x000fe200078e0018 */
[----:B------:R-:W-:-:S04]  /*d470*/  ISETP.NE.U32.AND P0, PT, RZ, UR4, PT ;  /* 0x00000004ff007c0c */ /* 0x000fc8000bf05070 */
[----:B------:R-:W-:-:S13]  /*d480*/  ISETP.NE.AND.EX P0, PT, RZ, UR5, PT, P0 ;  /* 0x00000005ff007c0c */ /* 0x000fda000bf05300 */
[----:B------:R-:W-:Y:S05]  /*d490*/  @!P0 BRA `(.L_x_10163) ;  /* 0x0000000000488947 */ /* 0x000fea0003800000 */
[----:B------:R-:W2:Y:S01]  /*d4a0*/  LDL R10, [R1] ;  /* 0x00000000010a7983 */ /* 0x000ea20000100800 */
[----:B------:R-:W0:Y:S01]  /*d4b0*/  LDC R5, c[0x0][0x43c] ;  /* 0x00010f00ff057b82 */ /* 0x000e220000000800 */
[----:B------:R-:W-:Y:S01]  /*d4c0*/  ULDC.64 UR6, c[0x0][0x428] ;  /* 0x00010a0000067ab9 */ /* 0x000fe20000000a00 */
[----:B0-----:R-:W-:-:S13]  /*d4d0*/  ISETP.NE.AND P0, PT, R5, 0x1, PT ;  /* 0x000000010500780c */ /* 0x001fda0003f05270 */
[----:B-1----:R-:W0:Y:S02]  /*d4e0*/  @P0 LDC.64 R2, c[0x0][0x440] ;  /* 0x00011000ff020b82 */ /* 0x002e240000000a00 */
[----:B0-----:R-:W-:-:S04]  /*d4f0*/  @P0 IMAD.HI.U32 R4, R6, R2, RZ ;  /* 0x0000000206040227 */ /* 0x001fc800078e00ff */
[----:B------:R-:W-:Y:S01]  /*d500*/  IMAD.MOV.U32 R2, RZ, RZ, R6 ;  /* 0x000000ffff027224 */ /* 0x000fe200078e0006 */
[----:B------:R-:W-:-:S05]  /*d510*/  @P0 SHF.R.U32.HI R2, RZ, R3, R4 ;  /* 0x00000003ff020219 */ /* 0x000fca0000011604 */
[----:B------:R-:W-:-:S04]  /*d520*/  IMAD.MOV R3, RZ, RZ, -R2 ;  /* 0x000000ffff037224 */ /* 0x000fc800078e0a02 */
[----:B------:R-:W-:Y:S01]  /*d530*/  IMAD R6, R5, R3, R6 ;  /* 0x0000000305067224 */ /* 0x000fe200078e0206 */
[----:B------:R-:W-:-:S03]  /*d540*/  SHF.R.S32.HI R3, RZ, 0x1f, R2 ;  /* 0x0000001fff037819 */ /* 0x000fc60000011402 */
[----:B------:R-:W-:-:S04]  /*d550*/  IMAD.WIDE.U32 R2, R25, UR6, R2 ;  /* 0x0000000619027c25 */ /* 0x000fc8000f8e0002 */
[----:B--2---:R-:W-:-:S04]  /*d560*/  IMAD R4, R10, UR6, RZ ;  /* 0x000000060a047c24 */ /* 0x004fc8000f8e02ff */
[----:B------:R-:W-:-:S04]  /*d570*/  IMAD R4, R25, UR7, R4 ;  /* 0x0000000719047c24 */ /* 0x000fc8000f8e0204 */
[----:B------:R-:W-:Y:S01]  /*d580*/  IMAD.IADD R3, R4, 0x1, R3 ;  /* 0x0000000104037824 */ /* 0x000fe200078e0203 */
[----:B------:R-:W-:-:S04]  /*d590*/  LEA R4, P0, R2, UR4, 0x2 ;  /* 0x0000000402047c11 */ /* 0x000fc8000f8010ff */
[----:B------:R-:W-:-:S06]  /*d5a0*/  LEA.HI.X R5, R2, UR5, R3, 0x2, P0 ;  /* 0x0000000502057c11 */ /* 0x000fcc00080f1403 */
[----:B------:R0:W5:Y:S03]  /*d5b0*/  LDG.E R5, desc[UR56][R4.64] ;  /* 0x0000003804057981 */ /* 0x000166000c1e1900 */
.L_x_10163:
[----:B-1----:R-:W-:Y:S01]  /*d5c0*/  IMAD R3, R8, 0x8, R22 ;  /* 0x0000000808037824 */ /* 0x002fe200078e0216 */
[----:B------:R-:W-:Y:S01]  /*d5d0*/  SHF.L.U32 R2, R9, 0x1f, RZ ;  /* 0x0000001f09027819 */ /* 0x000fe200000006ff */
[----:B------:R-:W-:Y:S03]  /*d5e0*/  BSSY B3, `(.L_x_10164) ;  /* 0x0000003000037945 */ /* 0x000fe60003800000 */
[----:B------:R-:W1:Y:S02]  /*d5f0*/  SYNCS.PHASECHK.TRANS64.TRYWAIT P0, [R3+URZ+0x31c40], R2 ;  /* 0x031c4002030075a7 */ /* 0x000e64000800017f */
[----:B-1----:R-:W-:Y:S05]  /*d600*/  @!P0 BRA `(.L_x_10165) ;  /* 0x0000003c00c08947 */ /* 0x002fea0003800000 */
.L_x_10272:
[----:B------:R-:W-:Y:S05]  /*d610*/  BSYNC B3 ;  /* 0x0000000000037941 */ /* 0x000fea0003800000 */
.L_x_10164:
        /* <DEDUP_REMOVED lines=12> */
.L_x_10167:
[----:B------:R-:W-:Y:S05]  /*d6e0*/  BSYNC B3 ;  /* 0x0000000000037941 */ /* 0x000fea0003800000 */
.L_x_10166:
[----:B------:R-:W-:Y:S01]  /*d6f0*/  IMAD.MOV.U32 R11, RZ, RZ, RZ ;  /* 0x000000ffff0b7224 */ /* 0x000fe200078e00ff */
[----:B------:R-:W-:Y:S01]  /*d700*/  UIADD3 UR4, UP0, UR38, 0x370, URZ ;  /* 0x0000037026047890 */ /* 0x000fe2000ff1e03f */
[----:B------:R-:W-:Y:S01]  /*d710*/  IMAD R4, R8, 0x6c00, R22 ;  /* 0x00006c0008047824 */ /* 0x000fe200078e0216 */
[----:B------:R-:W-:Y:S01]  /*d720*/  PLOP3.LUT P0, PT, PT, PT, PT, 0x80, 0x0 ;  /* 0x000000000000781c */ /* 0x000fe20003f0f070 */
[----:B-1----:R-:W-:Y:S01]  /*d730*/  VIADD R3, R3, 0x31c30 ;  /* 0x00031c3003037836 */ /* 0x002fe20000000000 */
[----:B------:R-:W-:Y:S01]  /*d740*/  R2UR UR10, R11 ;  /* 0x000000000b0a72ca */ /* 0x000fe200000e0000 */
[----:B------:R-:W-:Y:S01]  /*d750*/  IMAD R2, R6, 0x90, R28 ;  /* 0x0000009006027824 */ /* 0x000fe200078e021c */
[----:B------:R-:W-:Y:S01]  /*d760*/  UIADD3.X UR5, URZ, UR39, URZ, UP0, !UPT ;  /* 0x000000273f057290 */ /* 0x000fe200087fe43f */
[----:B------:R-:W-:Y:S01]  /*d770*/  VIADD R10, R4, 0x16a00 ;  /* 0x00016a00040a7836 */ /* 0x000fe20000000000 */
[----:B------:R-:W-:Y:S01]  /*d780*/  UMOV UR6, 0x0 ;  /* 0x0000000000067882 */ /* 0x000fe20000000000 */
[----:B------:R-:W-:-:S10]  /*d790*/  UMOV UR7, 0x14f00000 ;  /* 0x14f0000000077882 */ /* 0x000fd40000000000 */
.L_x_10168:
        /* <DEDUP_REMOVED lines=16> */
.L_x_10169:
        /* <DEDUP_REMOVED lines=16> */
.L_x_10170:
        /* <DEDUP_REMOVED lines=15> */
.L_x_10273:
[----:B------:R-:W-:Y:S05]  /*da90*/  BSYNC B3 ;  /* 0x0000000000037941 */ /* 0x000fea0003800000 */
.L_x_10171:
        /* <DEDUP_REMOVED lines=12> */
.L_x_10174:
[----:B------:R-:W-:Y:S05]  /*db60*/  BSYNC B3 ;  /* 0x0000000000037941 */ /* 0x000fea0003800000 */
.L_x_10173:
[----:B------:R-:W-:Y:S01]  /*db70*/  R2UR UR10, R11 ;  /* 0x000000000b0a72ca */ /* 0x000fe200000e0000 */
[C-C-:B0-----:R-:W-:Y:S01]  /*db80*/  IMAD R2, R23.reuse, 0x8, R22.reuse ;  /* 0x0000000817027824 */ /* 0x141fe200078e0216 */
[----:B------:R-:W-:Y:S01]  /*db90*/  R2UR UR6, R12 ;  /* 0x000000000c0672ca */ /* 0x000fe200000e0000 */
[----:B------:R-:W-:Y:S01]  /*dba0*/  IMAD R3, R23, 0x6c00, R22 ;  /* 0x00006c0017037824 */ /* 0x000fe200078e0216 */
[----:B------:R-:W-:Y:S01]  /*dbb0*/  R2UR UR7, R13 ;  /* 0x000000000d0772ca */ /* 0x000fe200000e0000 */
[----:B------:R-:W-:Y:S01]  /*dbc0*/  UIADD3 UR4, UP0, UR38, 0x470, URZ ;  /* 0x0000047026047890 */ /* 0x000fe2000ff1e03f */
[----:B------:R-:W-:Y:S01]  /*dbd0*/  PLOP3.LUT P0, PT, PT, PT, PT, 0x80, 0x0 ;  /* 0x000000000000781c */ /* 0x000fe20003f0f070 */
[----:B------:R-:W-:Y:S02]  /*dbe0*/  IMAD R4, R27, 0x90, R28 ;  /* 0x000000901b047824 */ /* 0x000fe400078e021c */
[----:B------:R-:W-:Y:S01]  /*dbf0*/  VIADD R2, R2, 0x31c50 ;  /* 0x00031c5002027836 */ /* 0x000fe20000000000 */
[----:B------:R-:W-:Y:S01]  /*dc00*/  UIADD3.X UR5, URZ, UR39, URZ, UP0, !UPT ;  /* 0x000000273f057290 */ /* 0x000fe200087fe43f */
[----:B------:R-:W-:-:S11]  /*dc10*/  VIADD R10, R3, 0x200 ;  /* 0x00000200030a7836 */ /* 0x000fd60000000000 */
.L_x_10175:
        /* <DEDUP_REMOVED lines=15> */
.L_x_10176:
        /* <DEDUP_REMOVED lines=15> */
.L_x_10177:
        /* <DEDUP_REMOVED lines=12> */
.L_x_10162:
[----:B------:R-:W-:Y:S05]  /*dec0*/  BSYNC B1 ;  /* 0x0000000000017941 */ /* 0x000fea0003800000 */
.L_x_10161:
[----:B------:R-:W2:Y:S01]  /*ded0*/  LDL.LU R2, [R1+0x10] ;  /* 0x0000100001027983 */ /* 0x000ea20000300800 */
[----:B------:R-:W-:Y:S02]  /*dee0*/  IMAD.MOV.U32 R23, RZ, RZ, R8 ;  /* 0x000000ffff177224 */ /* 0x000fe400078e0008 */
[----:B------:R-:W-:Y:S02]  /*def0*/  IMAD.MOV.U32 R26, RZ, RZ, R9 ;  /* 0x000000ffff1a7224 */ /* 0x000fe400078e0009 */
[----:B--2---:R-:W-:-:S07]  /*df00*/  VIADD R6, R2, 0xfffffffd ;  /* 0xfffffffd02067836 */ /* 0x004fce0000000000 */
.L_x_10160:
[----:B------:R-:W-:Y:S05]  /*df10*/  BSYNC B2 ;  /* 0x0000000000027941 */ /* 0x000fea0003800000 */
.L_x_10159:
[----:B------:R-:W2:Y:S01]  /*df20*/  LDL.LU R2, [R1+0xc] ;  /* 0x00000c0001027983 */ /* 0x000ea20000300800 */
[----:B------:R-:W-:-:S05]  /*df30*/  IMAD.MOV R7, RZ, RZ, -R7 ;  /* 0x000000ffff077224 */ /* 0x000fca00078e0a07 */
[----:B--2---:R-:W-:-:S13]  /*df40*/  ISETP.NE.AND P0, PT, R2, R7, PT ;  /* 0x000000070200720c */ /* 0x004fda0003f05270 */
[----:B------:R-:W-:Y:S05]  /*df50*/  @!P0 BRA `(.L_x_10158) ;  /* 0x0000001400888947 */ /* 0x000fea0003800000 */
[----:B------:R-:W-:-:S07]  /*df60*/  IMAD.MOV.U32 R4, RZ, RZ, R24 ;  /* 0x000000ffff047224 */ /* 0x000fce00078e0018 */
.L_x_10212:
[----:B------:R-:W-:Y:S01]  /*df70*/  LOP3.LUT P1, RZ, R29, 0x1, RZ, 0xc0, !PT ;  /* 0x000000011dff7812 */ /* 0x000fe2000782c0ff */
[----:B------:R-:W-:Y:S01]  /*df80*/  VIADD R7, R23, 0x1 ;  /* 0x0000000117077836 */ /* 0x000fe20000000000 */
[----:B------:R-:W-:Y:S05]  /*df90*/  YIELD ;  /* 0x0000000000007946 */ /* 0x000fea0003800000 */
[----:B------:R-:W-:Y:S01]  /*dfa0*/  ISETP.NE.AND P0, PT, R7, 0x2, PT ;  /* 0x000000020700780c */ /* 0x000fe20003f05270 */
[----:B------:R-:W-:Y:S03]  /*dfb0*/  BSSY B1, `(.L_x_10178) ;  /* 0x00000aa000017945 */ /* 0x000fe60003800000 */
[----:B-1----:R-:W-:-:S02]  /*dfc0*/  SEL R3, RZ, 0x1, P0 ;  /* 0x00000001ff037807 */ /* 0x002fc40000000000 */
        /* <DEDUP_REMOVED lines=24> */
[----:B------:R-:W-:-:S05]  /*e150*/  LEA.HI.X R5, R2, UR5, R3, 0x2, P0 ;  /* 0x0000000502057c11 */ /* 0x000fca00080f1403 */
[----:B------:R0:W5:Y:S04]  /*e160*/  LDG.E R4, desc[UR56][R4.64] ;  /* 0x0000003804047981 */ /* 0x000168000c1e1900 */
.L_x_10180:
[----:B------:R-:W-:Y:S01]  /*e170*/  IMAD R3, R7, 0x8, R22 ;  /* 0x0000000807037824 */ /* 0x000fe200078e0216 */
[----:B------:R-:W-:Y:S01]  /*e180*/  SHF.L.U32 R2, R8, 0x1f, RZ ;  /* 0x0000001f08027819 */ /* 0x000fe200000006ff */
[----:B------:R-:W-:Y:S03]  /*e190*/  BSSY B2, `(.L_x_10181) ;  /* 0x0000003000027945 */ /* 0x000fe60003800000 */
[----:B------:R-:W1:Y:S02]  /*e1a0*/  SYNCS.PHASECHK.TRANS64.TRYWAIT P0, [R3+URZ+0x31c40], R2 ;  /* 0x031c4002030075a7 */ /* 0x000e64000800017f */
[----:B-1----:R-:W-:Y:S05]  /*e1b0*/  @!P0 BRA `(.L_x_10182) ;  /* 0x0000003000fc8947 */ /* 0x002fea0003800000 */
.L_x_10274:
[----:B------:R-:W-:Y:S05]  /*e1c0*/  BSYNC B2 ;  /* 0x0000000000027941 */ /* 0x000fea0003800000 */
.L_x_10181:
        /* <DEDUP_REMOVED lines=12> */
.L_x_10184:
[----:B------:R-:W-:Y:S05]  /*e290*/  BSYNC B2 ;  /* 0x0000000000027941 */ /* 0x000fea0003800000 */
.L_x_10183:
        /* <DEDUP_REMOVED lines=11> */
.L_x_10185:
        /* <DEDUP_REMOVED lines=16> */
.L_x_10186:
        /* <DEDUP_REMOVED lines=16> */
.L_x_10187:
        /* <DEDUP_REMOVED lines=15> */
.L_x_10275:
[----:B------:R-:W-:Y:S05]  /*e640*/  BSYNC B2 ;  /* 0x0000000000027941 */ /* 0x000fea0003800000 */
.L_x_10188:
        /* <DEDUP_REMOVED lines=11> */
.L_x_10191:
[----:B------:R-:W-:Y:S05]  /*e700*/  BSYNC B2 ;  /* 0x0000000000027941 */ /* 0x000fea0003800000 */
.L_x_10190:
[----:B------:R-:W-:Y:S01]  /*e710*/  R2UR UR6, R2 ;  /* 0x00000000020672ca */ /* 0x000fe200000e0000 */
[----:B------:R-:W-:Y:S01]  /*e720*/  IMAD R23, R23, 0x6c00, R22 ;  /* 0x00006c0017177824 */ /* 0x000fe200078e0216 */
[----:B------:R-:W-:Y:S01]  /*e730*/  R2UR UR7, R3 ;  /* 0x00000000030772ca */ /* 0x000fe200000e0000 */
[----:B------:R-:W-:Y:S01]  /*e740*/  UIADD3 UR4, UP0, UR38, 0x470, URZ ;  /* 0x0000047026047890 */ /* 0x000fe2000ff1e03f */
[----:B------:R-:W-:Y:S01]  /*e750*/  R2UR UR10, R5 ;  /* 0x00000000050a72ca */ /* 0x000fe200000e0000 */
[----:B------:R-:W-:Y:S01]  /*e760*/  IMAD R5, R27, 0x90, R28 ;  /* 0x000000901b057824 */ /* 0x000fe200078e021c */
[----:B------:R-:W-:Y:S01]  /*e770*/  PLOP3.LUT P0, PT, PT, PT, PT, 0x80, 0x0 ;  /* 0x000000000000781c */ /* 0x000fe20003f0f070 */
[----:B0-----:R-:W-:Y:S01]  /*e780*/  VIADD R12, R12, 0x50 ;  /* 0x000000500c0c7836 */ /* 0x001fe20000000000 */
[----:B------:R-:W-:Y:S01]  /*e790*/  UIADD3.X UR5, URZ, UR39, URZ, UP0, !UPT ;  /* 0x000000273f057290 */ /* 0x000fe200087fe43f */
[----:B------:R-:W-:-:S11]  /*e7a0*/  VIADD R13, R23, 0x200 ;  /* 0x00000200170d7836 */ /* 0x000fd60000000000 */
.L_x_10192:
        /* <DEDUP_REMOVED lines=15> */
.L_x_10193:
        /* <DEDUP_REMOVED lines=15> */
.L_x_10194:
        /* <DEDUP_REMOVED lines=12> */
.L_x_10179:
[----:B------:R-:W-:Y:S05]  /*ea50*/  BSYNC B1 ;  /* 0x0000000000017941 */ /* 0x000fea0003800000 */
.L_x_10178:
        /* <DEDUP_REMOVED lines=9> */
[----:B------:R-:W-:Y:S01]  /*eaf0*/  VIADD R9, R6, 0xffffffff ;  /* 0xffffffff06097836 */ /* 0x000fe20000000000 */
        /* <DEDUP_REMOVED lines=21> */
.L_x_10197:
[----:B------:R-:W-:Y:S01]  /*ec50*/  IMAD R2, R23, 0x8, R22 ;  /* 0x0000000817027824 */ /* 0x000fe200078e0216 */
[----:B------:R-:W-:Y:S01]  /*ec60*/  SHF.L.U32 R3, R26, 0x1f, RZ ;  /* 0x0000001f1a037819 */ /* 0x000fe200000006ff */
[----:B------:R-:W-:Y:S03]  /*ec70*/  BSSY B2, `(.L_x_10198) ;  /* 0x0000003000027945 */ /* 0x000fe60003800000 */
[----:B------:R-:W1:Y:S02]  /*ec80*/  SYNCS.PHASECHK.TRANS64.TRYWAIT P0, [R2+URZ+0x31c40], R3 ;  /* 0x031c4003020075a7 */ /* 0x000e64000800017f */
[----:B-1----:R-:W-:Y:S05]  /*ec90*/  @!P0 BRA `(.L_x_10199) ;  /* 0x00000028006c8947 */ /* 0x002fea0003800000 */
.L_x_10276:
[----:B------:R-:W-:Y:S05]  /*eca0*/  BSYNC B2 ;  /* 0x0000000000027941 */ /* 0x000fea0003800000 */
.L_x_10198:
        /* <DEDUP_REMOVED lines=12> */
.L_x_10201:
[----:B------:R-:W-:Y:S05]  /*ed70*/  BSYNC B2 ;  /* 0x0000000000027941 */ /* 0x000fea0003800000 */
.L_x_10200:
        /* <DEDUP_REMOVED lines=8> */
[----:B------:R-:W-:Y:S01]  /*ee00*/  IMAD R2, R9, 0x90, R28 ;  /* 0x0000009009027824 */ /* 0x000fe200078e021c */
[----:B------:R-:W-:Y:S01]  /*ee10*/  UMOV UR6, 0x0 ;  /* 0x0000000000067882 */ /* 0x000fe20000000000 */
[----:B------:R-:W-:Y:S01]  /*ee20*/  VIADD R10, R12, 0x16a00 ;  /* 0x00016a000c0a7836 */ /* 0x000fe20000000000 */
[----:B------:R-:W-:-:S09]  /*ee30*/  UMOV UR7, 0x14f00000 ;  /* 0x14f0000000077882 */ /* 0x000fd20000000000 */
.L_x_10202:
        /* <DEDUP_REMOVED lines=16> */
.L_x_10203:
        /* <DEDUP_REMOVED lines=16> */
.L_x_10204:
        /* <DEDUP_REMOVED lines=15> */
.L_x_10277:
[----:B------:R-:W-:Y:S05]  /*f130*/  BSYNC B2 ;  /* 0x0000000000027941 */ /* 0x000fea0003800000 */
.L_x_10205:
        /* <DEDUP_REMOVED lines=11> */
.L_x_10208:
[----:B------:R-:W-:Y:S05]  /*f1f0*/  BSYNC B2 ;  /* 0x0000000000027941 */ /* 0x000fea0003800000 */
.L_x_10207:
[----:B------:R-:W-:Y:S01]  /*f200*/  R2UR UR6, R2 ;  /* 0x00000000020672ca */ /* 0x000fe200000e0000 */
[----:B------:R-:W-:Y:S01]  /*f210*/  IMAD R7, R7, 0x6c00, R22 ;  /* 0x00006c0007077824 */ /* 0x000fe200078e0216 */
[----:B------:R-:W-:Y:S01]  /*f220*/  R2UR UR7, R3 ;  /* 0x00000000030772ca */ /* 0x000fe200000e0000 */
[----:B------:R-:W-:Y:S01]  /*f230*/  UIADD3 UR4, UP0, UR38, 0x470, URZ ;  /* 0x0000047026047890 */ /* 0x000fe2000ff1e03f */
[----:B------:R-:W-:Y:S01]  /*f240*/  R2UR UR10, R5 ;  /* 0x00000000050a72ca */ /* 0x000fe200000e0000 */
[----:B------:R-:W-:Y:S01]  /*f250*/  IMAD R5, R27, 0x90, R28 ;  /* 0x000000901b057824 */ /* 0x000fe200078e021c */
[----:B------:R-:W-:Y:S01]  /*f260*/  PLOP3.LUT P0, PT, PT, PT, PT, 0x80, 0x0 ;  /* 0x000000000000781c */ /* 0x000fe20003f0f070 */
[----:B------:R-:W-:Y:S01]  /*f270*/  VIADD R8, R8, 0x50 ;  /* 0x0000005008087836 */ /* 0x000fe20000000000 */
[----:B------:R-:W-:Y:S01]  /*f280*/  UIADD3.X UR5, URZ, UR39, URZ, UP0, !UPT ;  /* 0x000000273f057290 */ /* 0x000fe200087fe43f */
[----:B------:R-:W-:-:S11]  /*f290*/  VIADD R12, R7, 0x200 ;  /* 0x00000200070c7836 */ /* 0x000fd60000000000 */
.L_x_10209:
        /* <DEDUP_REMOVED lines=15> */
.L_x_10210:
        /* <DEDUP_REMOVED lines=15> */
.L_x_10211:
        /* <DEDUP_REMOVED lines=12> */
.L_x_10196:
[----:B------:R-:W-:Y:S05]  /*f540*/  BSYNC B1 ;  /* 0x0000000000017941 */ /* 0x000fea0003800000 */
.L_x_10195:
[C---:B------:R-:W-:Y:S01]  /*f550*/  ISETP.GT.AND P0, PT, R6.reuse, 0x1, PT ;  /* 0x000000010600780c */ /* 0x040fe20003f04270 */
[----:B------:R-:W-:-:S12]  /*f560*/  VIADD R6, R6, 0xfffffffe ;  /* 0xfffffffe06067836 */ /* 0x000fd80000000000 */
[----:B------:R-:W-:Y:S05]  /*f570*/  @P0 BRA `(.L_x_10212) ;  /* 0xffffffe8007c0947 */ /* 0x000fea000383ffff */
.L_x_10158:
[----:B------:R-:W-:Y:S05]  /*f580*/  BSYNC B0 ;  /* 0x0000000000007941 */ /* 0x000fea0003800000 */
.L_x_10157:
[----:B------:R-:W2:Y:S01]  /*f590*/  S2R R2, SR_TID.X ;  /* 0x0000000000027919 */ /* 0x000ea20000002100 */
[----:B------:R-:W-:Y:S01]  /*f5a0*/  BSSY B0, `(.L_x_10213) ;  /* 0x0000010000007945 */ /* 0x000fe20003800000 */
[----:B--2---:R-:W-:-:S04]  /*f5b0*/  LOP3.LUT R8, R2, 0x7f, RZ, 0xc0, !PT ;  /* 0x0000007f02087812 */ /* 0x004fc800078ec0ff */
[----:B------:R-:W-:-:S13]  /*f5c0*/  ISETP.NE.AND P0, PT, R8, RZ, PT ;  /* 0x000000ff0800720c */ /* 0x000fda0003f05270 */
[----:B------:R-:W-:Y:S05]  /*f5d0*/  @P0 BRA `(.L_x_10214) ;  /* 0x0000000000300947 */ /* 0x000fea0003800000 */
[----:B------:R-:W2:Y:S01]  /*f5e0*/  S2R R5, SR_LANEID ;  /* 0x0000000000057919 */ /* 0x000ea20000000000 */
[----:B------:R-:W-:Y:S01]  /*f5f0*/  VOTEU.ANY UR4, UPT, PT ;  /* 0x0000000000047886 */ /* 0x000fe200038e0100 */
[----:B-1----:R-:W1:Y:S01]  /*f600*/  LDC.64 R2, c[0x0][0xc60] ;  /* 0x00031800ff027b82 */ /* 0x002e620000000a00 */
[----:B------:R-:W2:Y:S02]  /*f610*/  FLO.U32 R0, UR4 ;  /* 0x0000000400007d00 */ /* 0x000ea400080e0000 */
[----:B--2---:R-:W-:-:S06]  /*f620*/  ISETP.EQ.U32.AND P0, PT, R0, R5, PT ;  /* 0x000000050000720c */ /* 0x004fcc0003f02070 */
[----:B------:R-:W1:Y:S07]  /*f630*/  POPC R5, UR4 ;  /* 0x0000000400057d09 */ /* 0x000e6e0008000000 */
[----:B-1----:R-:W2:Y:S01]  /*f640*/  @P0 ATOMG.E.ADD.STRONG.GPU PT, R3, desc[UR56][R2.64], R5 ;  /* 0x00000005020309a8 */ /* 0x002ea200081ee1f8 */
[----:B------:R-:W1:Y:S02]  /*f650*/  S2R R4, SR_LTMASK ;  /* 0x0000000000047919 */ /* 0x000e640000003900 */
[----:B-1----:R-:W-:-:S04]  /*f660*/  LOP3.LUT R4, R4, UR4, RZ, 0xc0, !PT ;  /* 0x0000000404047c12 */ /* 0x002fc8000f8ec0ff */
[----:B0-----:R-:W0:Y:S01]  /*f670*/  POPC R7, R4 ;  /* 0x0000000400077309 */ /* 0x001e220000000000 */
[----:B--2---:R-:W0:Y:S02]  /*f680*/  SHFL.IDX PT, R0, R3, R0, 0x1f ;  /* 0x00001f0003007589 */ /* 0x004e2400000e0000 */
[----:B0-----:R-:W-:-:S07]  /*f690*/  IADD3 R16, R0, UR36, R7 ;  /* 0x0000002400107c10 */ /* 0x001fce000fffe007 */
.L_x_10214:
[----:B------:R-:W-:Y:S05]  /*f6a0*/  BSYNC B0 ;  /* 0x0000000000007941 */ /* 0x000fea0003800000 */
.L_x_10213:
[----:B------:R-:W-:Y:S01]  /*f6b0*/  LOP3.LUT P0, RZ, R29, 0x1, RZ, 0xc0, !PT ;  /* 0x000000011dff7812 */ /* 0x000fe2000780c0ff */
[----:B------:R-:W-:-:S12]  /*f6c0*/  BSSY B0, `(.L_x_10215) ;  /* 0x0000045000007945 */ /* 0x000fd80003800000 */
[----:B------:R-:W-:Y:S05]  /*f6d0*/  @!P0 BRA `(.L_x_10216) ;  /* 0x00000004000c8947 */ /* 0x000fea0003800000 */
[----:B-1----:R-:W-:Y:S01]  /*f6e0*/  IMAD R3, R23, 0x8, R22 ;  /* 0x0000000817037824 */ /* 0x002fe200078e0216 */
[----:B------:R-:W-:Y:S01]  /*f6f0*/  SHF.L.U32 R0, R26, 0x1f, RZ ;  /* 0x0000001f1a007819 */ /* 0x000fe200000006ff */
[----:B------:R-:W-:Y:S01]  /*f700*/  BSSY B1, `(.L_x_10217) ;  /* 0x0000004000017945 */ /* 0x000fe20003800000 */
[----:B------:R-:W-:Y:S02]  /*f710*/  ISETP.NE.AND P1, PT, R8, RZ, PT ;  /* 0x000000ff0800720c */ /* 0x000fe40003f25270 */
[----:B------:R-:W1:Y:S02]  /*f720*/  SYNCS.PHASECHK.TRANS64.TRYWAIT P0, [R3+URZ+0x31c60], R0 ;  /* 0x031c6000030075a7 */ /* 0x000e64000800017f */
[----:B-1----:R-:W-:Y:S09]  /*f730*/  @!P0 BRA `(.L_x_10218) ;  /* 0x0000001c00ec8947 */ /* 0x002ff20003800000 */
.L_x_10278:
[----:B------:R-:W-:Y:S05]  /*f740*/  BSYNC B1 ;  /* 0x0000000000017941 */ /* 0x000fea0003800000 */
.L_x_10217:
[----:B------:R-:W-:Y:S04]  /*f750*/  BSSY B1, `(.L_x_10219) ;  /* 0x0000009000017945 */ /* 0x000fe80003800000 */
        /* <DEDUP_REMOVED lines=8> */
.L_x_10220:
[----:B------:R-:W-:Y:S05]  /*f7e0*/  BSYNC B1 ;  /* 0x0000000000017941 */ /* 0x000fea0003800000 */
.L_x_10219:
[----:B-1----:R-:W-:Y:S01]  /*f7f0*/  IMAD R0, R23, 0x6c00, R22 ;  /* 0x00006c0017007824 */ /* 0x002fe200078e0216 */
[----:B------:R-:W-:Y:S01]  /*f800*/  UIADD3 UR4, UP0, UR38, 0x470, URZ ;  /* 0x0000047026047890 */ /* 0x000fe2000ff1e03f */
[----:B------:R-:W-:Y:S01]  /*f810*/  VIADD R2, R3, 0x31c50 ;  /* 0x00031c5003027836 */ /* 0x000fe20000000000 */
[----:B------:R-:W-:Y:S01]  /*f820*/  PLOP3.LUT P0, PT, PT, PT, PT, 0x80, 0x0 ;  /* 0x000000000000781c */ /* 0x000fe20003f0f070 */
[----:B------:R-:W-:Y:S01]  /*f830*/  IMAD R28, R27, 0x90, R28 ;  /* 0x000000901b1c7824 */ /* 0x000fe200078e021c */
[----:B------:R-:W-:Y:S01]  /*f840*/  UIADD3.X UR5, URZ, UR39, URZ, UP0, !UPT ;  /* 0x000000273f057290 */ /* 0x000fe200087fe43f */
[----:B------:R-:W-:Y:S01]  /*f850*/  VIADD R3, R0, 0x200 ;  /* 0x0000020000037836 */ /* 0x000fe20000000000 */
[----:B------:R-:W-:Y:S01]  /*f860*/  UMOV UR6, 0x0 ;  /* 0x0000000000067882 */ /* 0x000fe20000000000 */
[----:B------:R-:W-:Y:S01]  /*f870*/  UMOV UR7, 0x14f00000 ;  /* 0x14f0000000077882 */ /* 0x000fe20000000000 */
[----:B------:R-:W-:-:S08]  /*f880*/  UMOV UR10, URZ ;  /* 0x0000003f000a7c82 */ /* 0x000fd00008000000 */
.L_x_10221:
        /* <DEDUP_REMOVED lines=15> */
.L_x_10222:
        /* <DEDUP_REMOVED lines=15> */
.L_x_10223:
        /* <DEDUP_REMOVED lines=10> */
.L_x_10216:
[----:B------:R-:W-:Y:S05]  /*fb10*/  BSYNC B0 ;  /* 0x0000000000007941 */ /* 0x000fea0003800000 */
.L_x_10215:
[----:B------:R-:W-:-:S05]  /*fb20*/  VIADD R23, R23, 0x1 ;  /* 0x0000000117177836 */ /* 0x000fca0000000000 */
[----:B------:R-:W-:-:S04]  /*fb30*/  ISETP.NE.AND P0, PT, R23, 0x2, PT ;  /* 0x000000021700780c */ /* 0x000fc80003f05270 */
[----:B-1----:R-:W-:Y:S02]  /*fb40*/  SEL R3, RZ, 0x1, P0 ;  /* 0x00000001ff037807 */ /* 0x002fe40000000000 */
[----:B------:R-:W-:Y:S02]  /*fb50*/  SEL R23, R23, RZ, P0 ;  /* 0x000000ff17177207 */ /* 0x000fe40000000000 */
[----:B------:R-:W-:-:S07]  /*fb60*/  LOP3.LUT R26, R26, R3, RZ, 0x3c, !PT ;  /* 0x000000031a1a7212 */ /* 0x000fce00078e3cff */
.L_x_10139:
[----:B------:R-:W-:Y:S05]  /*fb70*/  BSYNC B7 ;  /* 0x0000000000077941 */ /* 0x000fea0003800000 */
.L_x_10137:
[----:B------:R-:W-:-:S13]  /*fb80*/  LOP3.LUT P0, RZ, R29, 0x2, RZ, 0xc0, !PT ;  /* 0x000000021dff7812 */ /* 0x000fda000780c0ff */
[----:B------:R-:W-:Y:S05]  /*fb90*/  @!P0 BRA `(.L_x_10224) ;  /* 0x0000000000248947 */ /* 0x000fea0003800000 */
[----:B------:R-:W-:Y:S05]  /*fba0*/  WARPSYNC.ALL ;  /* 0x0000000000007948 */ /* 0x000fea0003800000 */
[----:B------:R-:W2:Y:S08]  /*fbb0*/  S2UR UR5, SR_CgaCtaId ;  /* 0x00000000000579c3 */ /* 0x000eb00000008800 */
[----:B------:R-:W-:Y:S06]  /*fbc0*/  BAR.SYNC.DEFER_BLOCKING 0x5, 0x200 ;  /* 0x0148000000007b1d */ /* 0x000fec0000010000 */
[----:B------:R-:W-:-:S02]  /*fbd0*/  UMOV UR4, 0x400 ;  /* 0x0000040000047882 */ /* 0x000fc40000000000 */
[----:B--2---:R-:W-:-:S06]  /*fbe0*/  ULEA UR4, UR5, UR4, 0x18 ;  /* 0x0000000405047291 */ /* 0x004fcc000f8ec03f */
[----:B------:R-:W-:-:S05]  /*fbf0*/  IMAD.U32 R22, RZ, RZ, UR4 ;  /* 0x00000004ff167e24 */ /* 0x000fca000f8e00ff */
[----:B------:R2:W3:Y:S01]  /*fc00*/  LDS.128 R16, [R22+0x31cd0] ;  /* 0x031cd00016107984 */ /* 0x0004e20000000c00 */
[----:B------:R-:W-:Y:S06]  /*fc10*/  BAR.ARV 0x4, 0x200 ;  /* 0x0108000000007b1d */ /* 0x000fec0000002000 */
[----:B------:R-:W-:Y:S05]  /*fc20*/  BRA `(.L_x_10225) ;  /* 0x0000000800407947 */ /* 0x000fea0003800000 */
.L_x_10224:
[----:B-1----:R-:W1:Y:S01]  /*fc30*/  S2R R0, SR_TID.X ;  /* 0x0000000000007919 */ /* 0x002e620000002100 */
        /* <DEDUP_REMOVED lines=35> */
.L_x_10288:
[----:B------:R-:W-:Y:S02]  /*fe70*/  ULDC UR4, c[0x0][0xc38] ;  /* 0x00030e0000047ab9 */ /* 0x000fe40000000800 */
[----:B------:R-:W-:-:S04]  /*fe80*/  IMAD.U32 R16, RZ, RZ, UR4 ;  /* 0x00000004ff107e24 */ /* 0x000fc8000f8e00ff */
[----:B-1----:R-:W-:-:S04]  /*fe90*/  IMAD R5, R14, R16, RZ ;  /* 0x000000100e057224 */ /* 0x002fc800078e02ff */
[----:B------:R-:W-:-:S05]  /*fea0*/  IMAD.IADD R4, R4, 0x1, R5 ;  /* 0x0000000104047824 */ /* 0x000fca00078e0205 */
[----:B------:R-:W-:-:S13]  /*feb0*/  ISETP.GT.AND P6, PT, R4, R0, PT ;  /* 0x000000000400720c */ /* 0x000fda0003fc4270 */
[----:B------:R-:W-:Y:S05]  /*fec0*/  @P6 BRA `(.L_x_10227) ;  /* 0x00000000009c6947 */ /* 0x000fea0003800000 */
.L_x_10232:
[----:B------:R-:W1:Y:S01]  /*fed0*/  LDC R6, c[0x0][0xc3c] ;  /* 0x00030f00ff067b82 */ /* 0x000e620000000800 */
[----:B------:R-:W-:-:S05]  /*fee0*/  VIADD R19, R19, 0x1f ;  /* 0x0000001f13137836 */ /* 0x000fca0000000000 */
[----:B-1----:R-:W-:-:S13]  /*fef0*/  ISETP.GE.AND P6, PT, R19, R6, PT ;  /* 0x000000061300720c */ /* 0x002fda0003fc6270 */
[----:B------:R-:W-:Y:S05]  /*ff00*/  @P6 BRA `(.L_x_10228) ;  /* 0x0000000400446947 */ /* 0x000fea0003800000 */
[----:B------:R-:W1:Y:S01]  /*ff10*/  S2R R2, SR_TID.X ;  /* 0x0000000000027919 */ /* 0x000e620000002100 */
[----:B------:R-:W-:Y:S01]  /*ff20*/  BSSY B0, `(.L_x_10229) ;  /* 0x0000009000007945 */ /* 0x000fe20003800000 */
[----:B-1----:R-:W-:-:S05]  /*ff30*/  LOP3.LUT R2, R2, 0x1f, RZ, 0xc0, !PT ;  /* 0x0000001f02027812 */ /* 0x002fca00078ec0ff */
[----:B------:R-:W-:Y:S02]  /*ff40*/  IMAD.IADD R5, R19, 0x1, R2 ;  /* 0x0000000113057824 */ /* 0x000fe400078e0202 */
[----:B------:R-:W-:-:S03]  /*ff50*/  IMAD.MOV.U32 R2, RZ, RZ, RZ ;  /* 0x000000ffff027224 */ /* 0x000fc600078e00ff */
[----:B------:R-:W-:-:S13]  /*ff60*/  ISETP.GE.OR P6, PT, R5, R6, !P0 ;  /* 0x000000060500720c */ /* 0x000fda00047c6670 */
[----:B------:R-:W-:Y:S05]  /*ff70*/  @P6 BRA `(.L_x_10230) ;  /* 0x00000000000c6947 */ /* 0x000fea0003800000 */
[----:B0-----:R-:W0:Y:S02]  /*ff80*/  LDC.64 R2, c[0x0][0xc80] ;  /* 0x00032000ff027b82 */ /* 0x001e240000000a00 */
[----:B0-----:R-:W-:-:S06]  /*ff90*/  IMAD.WIDE R2, R5, 0x4, R2 ;  /* 0x0000000405027825 */ /* 0x001fcc00078e0202 */
[----:B------:R1:W5:Y:S02]  /*ffa0*/  LDG.E R2, desc[UR56][R2.64] ;  /* 0x0000003802027981 */ /* 0x000364000c1e1900 */
.L_x_10230:
[----:B------:R-:W-:Y:S05]  /*ffb0*/  BSYNC B0 ;  /* 0x0000000000007941 */ /* 0x000fea0003800000 */
.L_x_10229:
[----:B------:R-:W-:-:S03]  /*ffc0*/  UMOV UR4, 0xffffffff ;  /* 0xffffffff00047882 */ /* 0x000fc60000000000 */
[----:B------:R-:W-:Y:S05]  /*ffd0*/  BRA.DIV UR4, `(.L_x_10231) ;  /* 0x0000001a04fc7947 */ /* 0x000fea000b800000 */
[----:B-----5:R-:W2:Y:S02]  /*ffe0*/  SHFL.UP PT, R14, R2, 0x1, RZ ;  /* 0x04200000020e7989 */ /* 0x020ea400000e00ff */
[----:B--2---:R-:W-:-:S05]  /*fff0*/  SEL R13, R14, RZ, P1 ;  /* 0x000000ff0e0d7207 */ /* 0x004fca0000800000 */
[----:B------:R-:W-:-:S05]  /*10000*/  IMAD.IADD R13, R2, 0x1, R13 ;  /* 0x00000001020d7824 */ /* 0x000fca00078e020d */
[----:B------:R-:W2:Y:S02]  /*10010*/  SHFL.UP PT, R14, R13, 0x2, RZ ;  /* 0x044000000d0e7989 */ /* 0x000ea400000e00ff */
[----:B--2---:R-:W-:-:S05]  /*10020*/  SEL R14, R14, RZ, P2 ;  /* 0x000000ff0e0e7207 */ /* 0x004fca0001000000 */
[----:B01----:R-:W-:-:S05]  /*10030*/  IMAD.IADD R3, R13, 0x1, R14 ;  /* 0x000000010d037824 */ /* 0x003fca00078e020e */
        /* <DEDUP_REMOVED lines=10> */
.L_x_10296:
[----:B------:R-:W-:Y:S02]  /*100e0*/  ULDC UR4, c[0x0][0xc38] ;  /* 0x00030e0000047ab9 */ /* 0x000fe40000000800 */
[----:B------:R-:W-:-:S04]  /*100f0*/  IMAD.U32 R16, RZ, RZ, UR4 ;  /* 0x00000004ff107e24 */ /* 0x000fc8000f8e00ff */
[----:B-1----:R-:W-:-:S04]  /*10100*/  IMAD R5, R14, R16, RZ ;  /* 0x000000100e057224 */ /* 0x002fc800078e02ff */
[----:B------:R-:W-:-:S05]  /*10110*/  IMAD.IADD R4, R5, 0x1, R4 ;  /* 0x0000000105047824 */ /* 0x000fca00078e0204 */
[----:B------:R-:W-:-:S13]  /*10120*/  ISETP.GT.AND P6, PT, R4, R0, PT ;  /* 0x000000000400720c */ /* 0x000fda0003fc4270 */
[----:B------:R-:W-:Y:S05]  /*10130*/  @!P6 BRA `(.L_x_10232) ;  /* 0xfffffffc0064e947 */ /* 0x000fea000383ffff */
.L_x_10227:
        /* <DEDUP_REMOVED lines=8> */
.L_x_10300:
[----:B------:R-:W-:Y:S01]  /*101c0*/  ISETP.NE.AND P0, PT, R6, RZ, PT ;  /* 0x000000ff0600720c */ /* 0x000fe20003f05270 */
[----:B------:R-:W-:-:S12]  /*101d0*/  IMAD.MOV.U32 R14, RZ, RZ, RZ ;  /* 0x000000ffff0e7224 */ /* 0x000fd800078e00ff */
[----:B------:R-:W-:Y:S05]  /*101e0*/  @!P0 BRA `(.L_x_10234) ;  /* 0x0000000000108947 */ /* 0x000fea0003800000 */
[----:B------:R-:W-:Y:S01]  /*101f0*/  UMOV UR4, 0xffffffff ;  /* 0xffffffff00047882 */ /* 0x000fe20000000000 */
[----:B------:R-:W-:Y:S02]  /*10200*/  VIADD R12, R4, 0xffffffff ;  /* 0xffffffff040c7836 */ /* 0x000fe40000000000 */
[----:B------:R-:W-:Y:S05]  /*10210*/  BRA.DIV UR4, `(.L_x_10235) ;  /* 0x0000001e04707947 */ /* 0x000fea000b800000 */
[----:B------:R3:W4:Y:S02]  /*10220*/  SHFL.IDX PT, R14, R3, R12, 0x1f ;  /* 0x00001f0c030e7589 */ /* 0x00072400000e0000 */
.L_x_10234:
[----:B--2---:R-:W-:Y:S01]  /*10230*/  IABS R6, R17 ;  /* 0x0000001100067213 */ /* 0x004fe20000000000 */
[----:B----4-:R-:W-:Y:S02]  /*10240*/  IMAD R16, R14, R16, R5 ;  /* 0x000000100e107224 */ /* 0x010fe400078e0205 */
[----:B------:R-:W-:Y:S01]  /*10250*/  IMAD.IADD R19, R4, 0x1, R19 ;  /* 0x0000000104137824 */ /* 0x000fe200078e0213 */
[----:B------:R-:W2:Y:S01]  /*10260*/  I2F.RP R7, R6 ;  /* 0x0000000600077306 */ /* 0x000ea20000209400 */
[----:B------:R-:W-:-:S07]  /*10270*/  IMAD.IADD R0, R0, 0x1, -R16 ;  /* 0x0000000100007824 */ /* 0x000fce00078e0a10 */
[----:B--2---:R-:W1:Y:S02]  /*10280*/  MUFU.RCP R7, R7 ;  /* 0x0000000700077308 */ /* 0x004e640000001000 */
[----:B-1----:R-:W-:-:S06]  /*10290*/  VIADD R2, R7, 0xffffffe ;  /* 0x0ffffffe07027836 */ /* 0x002fcc0000000000 */
[----:B0--3--:R0:W1:Y:S02]  /*102a0*/  F2I.FTZ.U32.TRUNC.NTZ R3, R2 ;  /* 0x0000000200037305 */ /* 0x009064000021f000 */
[----:B0-----:R-:W-:Y:S02]  /*102b0*/  IMAD.MOV.U32 R2, RZ, RZ, RZ ;  /* 0x000000ffff027224 */ /* 0x001fe400078e00ff */
[----:B-1----:R-:W-:-:S04]  /*102c0*/  IMAD.MOV R5, RZ, RZ, -R3 ;  /* 0x000000ffff057224 */ /* 0x002fc800078e0a03 */
[----:B------:R-:W-:-:S04]  /*102d0*/  IMAD R5, R5, R6, RZ ;  /* 0x0000000605057224 */ /* 0x000fc800078e02ff */
[----:B------:R-:W-:Y:S01]  /*102e0*/  IMAD.HI.U32 R3, R3, R5, R2 ;  /* 0x0000000503037227 */ /* 0x000fe200078e0002 */
[----:B------:R-:W-:Y:S02]  /*102f0*/  IABS R5, R17 ;  /* 0x0000001100057213 */ /* 0x000fe40000000000 */
[----:B------:R-:W-:-:S03]  /*10300*/  IABS R2, R0 ;  /* 0x0000000000027213 */ /* 0x000fc60000000000 */
[----:B------:R-:W-:Y:S02]  /*10310*/  IMAD.MOV R5, RZ, RZ, -R5 ;  /* 0x000000ffff057224 */ /* 0x000fe400078e0a05 */
        /* <DEDUP_REMOVED lines=10> */
[----:B------:R-:W-:Y:S01]  /*103c0*/  @!P2 IMAD.MOV R3, RZ, RZ, -R3 ;  /* 0x000000ffff03a224 */ /* 0x000fe200078e0a03 */
[----:B------:R-:W-:-:S05]  /*103d0*/  @!P1 LOP3.LUT R3, RZ, R17, RZ, 0x33, !PT ;  /* 0x00000011ff039212 */ /* 0x000fca00078e33ff */
[--C-:B------:R-:W-:Y:S02]  /*103e0*/  IMAD.MOV R2, RZ, RZ, -R3.reuse ;  /* 0x000000ffff027224 */ /* 0x100fe400078e0a03 */
[----:B------:R-:W-:Y:S02]  /*103f0*/  IMAD.MOV.U32 R18, RZ, RZ, R3 ;  /* 0x000000ffff127224 */ /* 0x000fe400078e0003 */
[----:B------:R-:W-:Y:S01]  /*10400*/  IMAD R17, R17, R2, R0 ;  /* 0x0000000211117224 */ /* 0x000fe200078e0200 */
[----:B------:R-:W-:Y:S06]  /*10410*/  BRA `(.L_x_10236) ;  /* 0x00000000001c7947 */ /* 0x000fec0003800000 */
.L_x_10228:
[----:B------:R-:W-:Y:S01]  /*10420*/  UMOV UR4, URZ ;  /* 0x0000003f00047c82 */ /* 0x000fe20008000000 */
[----:B------:R-:W-:Y:S01]  /*10430*/  UMOV UR5, URZ ;  /* 0x0000003f00057c82 */ /* 0x000fe20008000000 */
[----:B------:R-:W-:Y:S01]  /*10440*/  ULDC UR6, c[0x0][0xc3c] ;  /* 0x00030f0000067ab9 */ /* 0x000fe20000000800 */
[----:B------:R-:W-:Y:S02]  /*10450*/  IMAD.MOV.U32 R16, RZ, RZ, R0 ;  /* 0x000000ffff107224 */ /* 0x000fe400078e0000 */
[----:B------:R-:W-:Y:S02]  /*10460*/  IMAD.U32 R17, RZ, RZ, UR4 ;  /* 0x00000004ff117e24 */ /* 0x000fe4000f8e00ff */
[----:B------:R-:W-:Y:S02]  /*10470*/  IMAD.U32 R18, RZ, RZ, UR5 ;  /* 0x00000005ff127e24 */ /* 0x000fe4000f8e00ff */
[----:B------:R-:W-:-:S07]  /*10480*/  IMAD.U32 R19, RZ, RZ, UR6 ;  /* 0x00000006ff137e24 */ /* 0x000fce000f8e00ff */
.L_x_10236:
[----:B------:R-:W1:Y:S01]  /*10490*/  S2R R0, SR_TID.X ;  /* 0x0000000000007919 */ /* 0x000e620000002100 */
[----:B------:R-:W-:Y:S05]  /*104a0*/  WARPSYNC.ALL ;  /* 0x0000000000007948 */ /* 0x000fea0003800000 */
[----:B------:R-:W-:Y:S01]  /*104b0*/  BAR.SYNC.DEFER_BLOCKING 0x4, 0x200 ;  /* 0x0108000000007b1d */ /* 0x000fe20000010000 */
[----:B-1----:R-:W-:-:S04]  /*104c0*/  LOP3.LUT R0, R0, 0x1f, RZ, 0xc0, !PT ;  /* 0x0000001f00007812 */ /* 0x002fc800078ec0ff */
[----:B------:R-:W-:-:S13]  /*104d0*/  ISETP.NE.AND P0, PT, R0, RZ, PT ;  /* 0x000000ff0000720c */ /* 0x000fda0003f05270 */
[----:B0-----:R-:W0:Y:S01]  /*104e0*/  @!P0 S2R R3, SR_CgaCtaId ;  /* 0x0000000000038919 */ /* 0x001e220000008800 */
[----:B------:R-:W-:-:S04]  /*104f0*/  @!P0 MOV R0, 0x400 ;  /* 0x0000040000008802 */ /* 0x000fc80000000f00 */
[----:B0-----:R-:W-:-:S05]  /*10500*/  @!P0 LEA R22, R3, R0, 0x18 ;  /* 0x0000000003168211 */ /* 0x001fca00078ec0ff */
[----:B------:R4:W-:Y:S01]  /*10510*/  @!P0 STS.128 [R22+0x31cd0], R16 ;  /* 0x031cd01016008388 */ /* 0x0009e20000000c00 */
[----:B------:R-:W-:Y:S06]  /*10520*/  BAR.ARV 0x5, 0x200 ;  /* 0x0148000000007b1d */ /* 0x000fec0000002000 */
.L_x_10225:
[----:B------:R-:W-:Y:S02]  /*10530*/  ULDC UR4, c[0x0][0xc3c] ;  /* 0x00030f0000047ab9 */ /* 0x000fe40000000800 */
[----:B---3--:R-:W-:-:S13]  /*10540*/  ISETP.GE.AND P0, PT, R19, UR4, PT ;  /* 0x0000000413007c0c */ /* 0x008fda000bf06270 */
[----:B------:R-:W-:Y:S05]  /*10550*/  @!P0 BRA `(.L_x_10237) ;  /* 0xffffffb000008947 */ /* 0x000fea000383ffff */
[----:B------:R-:W-:Y:S05]  /*10560*/  BSYNC B8 ;  /* 0x0000000000087941 */ /* 0x000fea0003800000 */
.L_x_10133:
[----:B-1----:R-:W3:Y:S01]  /*10570*/  LDL.LU R0, [R1+0x30] ;  /* 0x0000300001007983 */ /* 0x002ee20000300800 */
[----:B------:R-:W-:Y:S01]  /*10580*/  BSSY B0, `(.L_x_10238) ;  /* 0x000000b000007945 */ /* 0x000fe20003800000 */
[----:B------:R-:W1:Y:S01]  /*10590*/  S2R R5, SR_CgaCtaId ;  /* 0x0000000000057919 */ /* 0x000e620000008800 */
[----:B---3--:R-:W-:-:S05]  /*105a0*/  VIADD R0, R0, 0x1 ;  /* 0x0000000100007836 */ /* 0x008fca0000000000 */
[----:B------:R-:W-:-:S04]  /*105b0*/  LEA.HI R2, R0, R0, RZ, 0x1 ;  /* 0x0000000000027211 */ /* 0x000fc800078f08ff */
[----:B------:R-:W-:Y:S02]  /*105c0*/  LOP3.LUT R3, R2, 0xfffffffe, RZ, 0xc0, !PT ;  /* 0xfffffffe02037812 */ /* 0x000fe400078ec0ff */
[----:B------:R-:W-:-:S03]  /*105d0*/  MOV R2, 0x400 ;  /* 0x0000040000027802 */ /* 0x000fc60000000f00 */
[----:B------:R-:W-:Y:S01]  /*105e0*/  IMAD.IADD R0, R0, 0x1, -R3 ;  /* 0x0000000100007824 */ /* 0x000fe200078e0a03 */
[----:B-1----:R-:W-:-:S04]  /*105f0*/  LEA R9, R5, R2, 0x18 ;  /* 0x0000000205097211 */ /* 0x002fc800078ec0ff */
[----:B------:R-:W-:-:S04]  /*10600*/  SHF.L.U32 R0, R0, 0x1f, RZ ;  /* 0x0000001f00007819 */ /* 0x000fc800000006ff */
[----:B------:R-:W1:Y:S02]  /*10610*/  SYNCS.PHASECHK.TRANS64.TRYWAIT P0, [R9+URZ+0x31c20], R0 ;  /* 0x031c2000090075a7 */ /* 0x000e64000800017f */
[----:B-1----:R-:W-:Y:S05]  /*10620*/  @!P0 BRA `(.L_x_10239) ;  /* 0x0000001800908947 */ /* 0x002fea0003800000 */
.L_x_10303:
[----:B------:R-:W-:Y:S05]  /*10630*/  BSYNC B0 ;  /* 0x0000000000007941 */ /* 0x000fea0003800000 */
.L_x_10238:
[----:B------:R-:W-:-:S03]  /*10640*/  UMOV UR4, 0xffffffff ;  /* 0xffffffff00047882 */ /* 0x000fc60000000000 */
[----:B------:R-:W-:Y:S05]  /*10650*/  BRA.DIV UR4, `(.L_x_10240) ;  /* 0x0000001a04987947 */ /* 0x000fea000b800000 */
[----:B-1----:R-:W1:Y:S02]  /*10660*/  S2R R0, SR_TID.X ;  /* 0x0000000000007919 */ /* 0x002e640000002100 */
[----:B-1----:R-:W-:-:S04]  /*10670*/  SHF.R.U32.HI R0, RZ, 0x5, R0 ;  /* 0x00000005ff007819 */ /* 0x002fc80000011600 */
[----:B------:R-:W-:-:S05]  /*10680*/  LOP3.LUT R0, R0, 0x3, RZ, 0xc0, !PT ;  /* 0x0000000300007812 */ /* 0x000fca00078ec0ff */
[----:B------:R1:W3:Y:S02]  /*10690*/  SHFL.IDX PT, R14, R0, RZ, 0x1f ;  /* 0x00001fff000e7589 */ /* 0x0002e400000e0000 */
.L_x_10306:
[----:B---3--:R-:W-:Y:S01]  /*106a0*/  ISETP.NE.AND P0, PT, R14, RZ, PT ;  /* 0x000000ff0e00720c */ /* 0x008fe20003f05270 */
[----:B------:R-:W-:-:S12]  /*106b0*/  BSSY B0, `(.L_x_10241) ;  /* 0x0000024000007945 */ /* 0x000fd80003800000 */
[----:B------:R-:W-:Y:S05]  /*106c0*/  @P0 BRA `(.L_x_10242) ;  /* 0x0000000000880947 */ /* 0x000fea0003800000 */
[----:B------:R-:W-:-:S03]  /*106d0*/  UMOV UR4, 0xffffffff ;  /* 0xffffffff00047882 */ /* 0x000fc60000000000 */
[----:B------:R-:W-:Y:S05]  /*106e0*/  BRA.DIV UR4, `(.L_x_10243) ;  /* 0x0000001a04a87947 */ /* 0x000fea000b800000 */
[----:B------:R-:W-:-:S13]  /*106f0*/  ELECT P6, URZ, PT ;  /* 0x00000000003f782f */ /* 0x000fda00038c0000 */
.L_x_10309:
[----:B------:R-:W-:Y:S05]  /*10700*/  @!P6 BRA `(.L_x_10242) ;  /* 0x000000000078e947 */ /* 0x000fea0003800000 */
[----:B-1----:R-:W3:Y:S02]  /*10710*/  LDL.LU R0, [R1+0x38] ;  /* 0x0000380001007983 */ /* 0x002ee40000300800 */
[----:B---3--:R-:W-:-:S04]  /*10720*/  LOP3.LUT R0, R0, 0x2, RZ, 0xfc, !PT ;  /* 0x0000000200007812 */ /* 0x008fc800078efcff */
[----:B------:R-:W-:-:S13]  /*10730*/  ISETP.NE.AND P2, PT, R0, 0x3, PT ;  /* 0x000000030000780c */ /* 0x000fda0003f45270 */
[----:B------:R-:W-:Y:S05]  /*10740*/  @!P2 BRA `(.L_x_10244) ;  /* 0x000000000004a947 */ /* 0x000fea0003800000 */
[----:B------:R-:W-:Y:S01]  /*10750*/  BPT.TRAP 0x1 ;  /* 0x000000040000795c */ /* 0x000fe20000300000 */
.L_x_10244:
[----:B------:R-:W-:Y:S01]  /*10760*/  VIADD R0, R9, 0x31c40 ;  /* 0x00031c4009007836 */ /* 0x000fe20000000000 */
[----:B------:R-:W-:Y:S01]  /*10770*/  SHF.L.U32 R4, R26, 0x1f, RZ ;  /* 0x0000001f1a047819 */ /* 0x000fe200000006ff */
[C---:B------:R-:W-:Y:S02]  /*10780*/  VIADD R2, R23.reuse, 0x1 ;  /* 0x0000000117027836 */ /* 0x040fe40000000000 */
[----:B------:R-:W-:-:S03]  /*10790*/  IMAD R5, R23, 0x8, R0 ;  /* 0x0000000817057824 */ /* 0x000fc600078e0200 */
[C---:B------:R-:W-:Y:S01]  /*107a0*/  ISETP.NE.AND P1, PT, R2.reuse, 0x2, PT ;  /* 0x000000020200780c */ /* 0x040fe20003f25270 */
[----:B------:R-:W1:Y:S03]  /*107b0*/  SYNCS.PHASECHK.TRANS64.TRYWAIT P0, [R5+URZ], R4 ;  /* 0x00000004050075a7 */ /* 0x000e66000800017f */
[----:B------:R-:W-:Y:S02]  /*107c0*/  SEL R3, RZ, 0x1, P1 ;  /* 0x00000001ff037807 */ /* 0x000fe40000800000 */
[----:B0-----:R-:W-:Y:S02]  /*107d0*/  SEL R7, R2, RZ, P1 ;  /* 0x000000ff02077207 */ /* 0x001fe40000800000 */
[----:B------:R-:W-:-:S03]  /*107e0*/  LOP3.LUT R2, R26, R3, RZ, 0x3c, !PT ;  /* 0x000000031a027212 */ /* 0x000fc600078e3cff */
[----:B------:R-:W-:Y:S01]  /*107f0*/  IMAD R3, R7, 0x8, R0 ;  /* 0x0000000807037824 */ /* 0x000fe200078e0200 */
[----:B------:R-:W-:Y:S01]  /*10800*/  SHF.L.U32 R2, R2, 0x1f, RZ ;  /* 0x0000001f02027819 */ /* 0x000fe200000006ff */
[----:B-1----:R-:W-:Y:S06]  /*10810*/  @!P0 BRA `(.L_x_10245) ;  /* 0x00000018007c8947 */ /* 0x002fec0003800000 */
.L_x_10310:
[----:B------:R-:W1:Y:S02]  /*10820*/  SYNCS.PHASECHK.TRANS64.TRYWAIT P0, [R3+URZ], R2 ;  /* 0x00000002030075a7 */ /* 0x000e64000800017f */
[----:B-1----:R-:W-:Y:S05]  /*10830*/  @!P0 BRA `(.L_x_10246) ;  /* 0x0000001800888947 */ /* 0x002fea0003800000 */
.L_x_10311:
[----:B------:R-:W-:Y:S05]  /*10840*/  @!P2 BRA `(.L_x_10247) ;  /* 0x000000000004a947 */ /* 0x000fea0003800000 */
[----:B------:R-:W-:Y:S01]  /*10850*/  BPT.TRAP 0x1 ;  /* 0x000000040000795c */ /* 0x000fe20000300000 */
.L_x_10247:
[----:B------:R-:W-:-:S04]  /*10860*/  VIADD R0, R9, 0x31c60 ;  /* 0x00031c6009007836 */ /* 0x000fc80000000000 */
[----:B------:R-:W-:-:S04]  /*10870*/  IMAD R23, R23, 0x8, R0 ;  /* 0x0000000817177824 */ /* 0x000fc800078e0200 */
[----:B------:R-:W3:Y:S02]  /*10880*/  SYNCS.PHASECHK.TRANS64.TRYWAIT P0, [R23+URZ], R4 ;  /* 0x00000004170075a7 */ /* 0x000ee4000800017f */
[----:B---3--:R-:W-:Y:S05]  /*10890*/  @!P0 BRA `(.L_x_10248) ;  /* 0x0000001800848947 */ /* 0x008fea0003800000 */
.L_x_10312:
[----:B------:R-:W-:-:S07]  /*108a0*/  IMAD R7, R7, 0x8, R0 ;  /* 0x0000000807077824 */ /* 0x000fce00078e0200 */
.L_x_10249:
[----:B------:R0:W0:Y:S02]  /*108b0*/  SYNCS.PHASECHK.TRANS64.TRYWAIT P0, [R7+URZ], R2 ;  /* 0x00000002070075a7 */ /* 0x000024000800017f */
[----:B0-----:R-:W-:Y:S05]  /*108c0*/  @!P0 NANOSLEEP.SYNCS 0x989680 ;  /* 0x009896800000895d */ /* 0x001fea0003900000 */
[----:B------:R-:W0:Y:S02]  /*108d0*/  @!P0 SYNCS.PHASECHK.TRANS64 P0, [R7+URZ], R2 ;  /* 0x00000002070085a7 */ /* 0x000e24000800007f */
[----:B0-----:R-:W-:Y:S05]  /*108e0*/  @!P0 BRA `(.L_x_10249) ;  /* 0xfffffffc00f08947 */ /* 0x001fea000383ffff */
.L_x_10242:
[----:B------:R-:W-:Y:S05]  /*108f0*/  BSYNC B0 ;  /* 0x0000000000007941 */ /* 0x000fea0003800000 */
.L_x_10241:
[----:B------:R-:W-:Y:S05]  /*10900*/  EXIT ;  /* 0x000000000000794d */ /* 0x000fea0003800000 */
.L_x_10093:
[----:B0-----:R-:W-:-:S04]  /*10910*/  IMAD.U32 R3, RZ, RZ, UR36 ;  /* 0x00000024ff037e24 */ /* 0x001fc8000f8e00ff */
[----:B------:R0:W1:Y:S03]  /*10920*/  SYNCS.PHASECHK.TRANS64.TRYWAIT P1, [R3+URZ+0x31c00], R0 ;  /* 0x031c0000030075a7 */ /* 0x000066000802017f */
[----:B-1----:R-:W-:Y:S05]  /*10930*/  @!P1 NANOSLEEP.SYNCS 0x989680 ;  /* 0x009896800000995d */ /* 0x002fea0003900000 */
[----:B------:R-:W1:Y:S02]  /*10940*/  @!P1 SYNCS.PHASECHK.TRANS64 P1, [R3+URZ+0x31c00], R0 ;  /* 0x031c0000030095a7 */ /* 0x000e64000802007f */
[----:B-1----:R-:W-:Y:S05]  /*10950*/  @!P1 BRA `(.L_x_10093) ;  /* 0xfffffffc00ec9947 */ /* 0x002fea000383ffff */
[----:B------:R-:W-:Y:S05]  /*10960*/  BRA `(.L_x_10250) ;  /* 0xffffff0c00147947 */ /* 0x000fea000383ffff */
.L_x_10097:
[----:B-1----:R1:W2:Y:S02]  /*10970*/  SYNCS.PHASECHK.TRANS64.TRYWAIT P2, [R4+URZ+0x31c30], R3 ;  /* 0x031c3003040075a7 */ /* 0x0022a4000804017f */
[----:B--2---:R-:W-:Y:S05]  /*10980*/  @!P2 NANOSLEEP.SYNCS 0x989680 ;  /* 0x009896800000a95d */ /* 0x004fea0003900000 */
[----:B------:R-:W2:Y:S02]  /*10990*/  @!P2 SYNCS.PHASECHK.TRANS64 P2, [R4+URZ+0x31c30], R3 ;  /* 0x031c30030400a5a7 */ /* 0x000ea4000804007f */
[----:B--2---:R-:W-:Y:S05]  /*109a0*/  @!P2 BRA `(.L_x_10097) ;  /* 0xfffffffc00f0a947 */ /* 0x004fea000383ffff */
[----:B------:R-:W-:Y:S05]  /*109b0*/  BRA `(.L_x_10096) ;  /* 0xffffff0c00387947 */ /* 0x000fea000383ffff */
.L_x_10102:
[----:B--2---:R-:W-:-:S04]  /*109c0*/  IMAD.U32 R3, RZ, RZ, UR6 ;  /* 0x00000006ff037e24 */ /* 0x004fc8000f8e00ff */
[----:B------:R2:W3:Y:S03]  /*109d0*/  SYNCS.PHASECHK.TRANS64.TRYWAIT P2, [R3+URZ+0x31c30], R0 ;  /* 0x031c3000030075a7 */ /* 0x0004e6000804017f */
[----:B---3--:R-:W-:Y:S05]  /*109e0*/  @!P2 NANOSLEEP.SYNCS 0x989680 ;  /* 0x009896800000a95d */ /* 0x008fea0003900000 */
[----:B------:R-:W3:Y:S02]  /*109f0*/  @!P2 SYNCS.PHASECHK.TRANS64 P2, [R3+URZ+0x31c30], R0 ;  /* 0x031c30000300a5a7 */ /* 0x000ee4000804007f */
[----:B---3--:R-:W-:Y:S05]  /*10a00*/  @!P2 BRA `(.L_x_10102) ;  /* 0xfffffffc00eca947 */ /* 0x008fea000383ffff */
[----:B------:R-:W-:Y:S05]  /*10a10*/  BRA `(.L_x_10099) ;  /* 0xffffff44005c7947 */ /* 0x000fea000383ffff */
.L_x_10106:
[----:B-1----:R-:W-:-:S04]  /*10a20*/  IMAD.U32 R3, RZ, RZ, UR6 ;  /* 0x00000006ff037e24 */ /* 0x002fc8000f8e00ff */
[----:B------:R1:W2:Y:S03]  /*10a30*/  SYNCS.PHASECHK.TRANS64.TRYWAIT P2, [R3+URZ+0x31c50], R0 ;  /* 0x031c5000030075a7 */ /* 0x0002a6000804017f */
[----:B--2---:R-:W-:Y:S05]  /*10a40*/  @!P2 NANOSLEEP.SYNCS 0x989680 ;  /* 0x009896800000a95d */ /* 0x004fea0003900000 */
[----:B------:R-:W2:Y:S02]  /*10a50*/  @!P2 SYNCS.PHASECHK.TRANS64 P2, [R3+URZ+0x31c50], R0 ;  /* 0x031c50000300a5a7 */ /* 0x000ea4000804007f */
[----:B--2---:R-:W-:Y:S05]  /*10a60*/  @!P2 BRA `(.L_x_10106) ;  /* 0xfffffffc00eca947 */ /* 0x004fea000383ffff */
[----:B------:R-:W-:Y:S05]  /*10a70*/  BRA `(.L_x_10103) ;  /* 0xffffff5c00007947 */ /* 0x000fea000383ffff */
.L_x_10111:
[----:B--2---:R-:W-:-:S04]  /*10a80*/  IMAD.U32 R7, RZ, RZ, UR9 ;  /* 0x00000009ff077e24 */ /* 0x004fc8000f8e00ff */
[----:B------:R2:W4:Y:S03]  /*10a90*/  SYNCS.PHASECHK.TRANS64.TRYWAIT P0, [R7+URZ+0x31c50], R6 ;  /* 0x031c5006070075a7 */ /* 0x000526000800017f */
[----:B----4-:R-:W-:Y:S05]  /*10aa0*/  @!P0 NANOSLEEP.SYNCS 0x989680 ;  /* 0x009896800000895d */ /* 0x010fea0003900000 */
[----:B------:R-:W4:Y:S02]  /*10ab0*/  @!P0 SYNCS.PHASECHK.TRANS64 P0, [R7+URZ+0x31c50], R6 ;  /* 0x031c5006070085a7 */ /* 0x000f24000800007f */
[----:B----4-:R-:W-:Y:S05]  /*10ac0*/  @!P0 BRA `(.L_x_10111) ;  /* 0xfffffffc00ec8947 */ /* 0x010fea000383ffff */
[----:B------:R-:W-:Y:S05]  /*10ad0*/  BRA `(.L_x_10110) ;  /* 0xffffff7800d87947 */ /* 0x000fea000383ffff */
.L_x_10145:
        /* <DEDUP_REMOVED lines=8> */
[----:B0--3--:R-:W-:Y:S05]  /*10b60*/  WARPSYNC.COLLECTIVE R15, `(.L_x_10252) ;  /* 0x000000000f087348 */ /* 0x009fea0003c00000 */
[----:B------:R1:W2:Y:S02]  /*10b70*/  SHFL.IDX P6, R14, R13, R12, R11 ;  /* 0x0000000c0d0e7389 */ /* 0x0002a400000c000b */
[----:B0123--:R-:W-:Y:S01]  /*10b80*/  ENDCOLLECTIVE ;  /* 0x000000000000791b */ /* 0x00ffe20003800000 */
.L_x_10252:
[----:B------:R-:W-:Y:S05]  /*10b90*/  BSYNC B0 ;  /* 0x0000000000007941 */ /* 0x000fea0003800000 */
.L_x_10251:
[----:B------:R-:W-:Y:S05]  /*10ba0*/  BRA `(.L_x_10253) ;  /* 0xffffffb400307947 */ /* 0x000fea000383ffff */
.L_x_10147:
[----:B------:R-:W-:Y:S01]  /*10bb0*/  BSSY B0, `(.L_x_10254) ;  /* 0x0000006000007945 */ /* 0x000fe20003800000 */
[----:B------:R-:W-:-:S07]  /*10bc0*/  IMAD.MOV.U32 R15, RZ, RZ, -0x1 ;  /* 0xffffffffff0f7424 */ /* 0x000fce00078e00ff */
[----:B01-3--:R-:W-:Y:S05]  /*10bd0*/  WARPSYNC.COLLECTIVE R15, `(.L_x_10255) ;  /* 0x000000000f0c7348 */ /* 0x00bfea0003c00000 */
[----:B------:R-:W-:Y:S02]  /*10be0*/  ELECT P6, UR62, PT ;  /* 0x00000000003e782f */ /* 0x000fe400038c0000 */
[----:B------:R-:W-:Y:S01]  /*10bf0*/  MOV R14, UR62 ;  /* 0x0000003e000e7c02 */ /* 0x000fe20008000f00 */
[----:B01-3--:R-:W-:Y:S10]  /*10c00*/  ENDCOLLECTIVE ;  /* 0x000000000000791b */ /* 0x00bff40003800000 */
.L_x_10255:
[----:B------:R-:W-:Y:S05]  /*10c10*/  BSYNC B0 ;  /* 0x0000000000007941 */ /* 0x000fea0003800000 */
.L_x_10254:
[----:B------:R-:W-:Y:S05]  /*10c20*/  BRA `(.L_x_10256) ;  /* 0xffffffb400307947 */ /* 0x000fea000383ffff */
.L_x_10149:
[----:B-1----:R1:W2:Y:S02]  /*10c30*/  SYNCS.PHASECHK.TRANS64.TRYWAIT P0, [R0+URZ+0x31c40], R2 ;  /* 0x031c4002000075a7 */ /* 0x0022a4000800017f */
[----:B--2---:R-:W-:Y:S05]  /*10c40*/  @!P0 NANOSLEEP.SYNCS 0x989680 ;  /* 0x009896800000895d */ /* 0x004fea0003900000 */
[----:B------:R-:W2:Y:S02]  /*10c50*/  @!P0 SYNCS.PHASECHK.TRANS64 P0, [R0+URZ+0x31c40], R2 ;  /* 0x031c4002000085a7 */ /* 0x000ea4000800007f */
[----:B--2---:R-:W-:Y:S05]  /*10c60*/  @!P0 BRA `(.L_x_10149) ;  /* 0xfffffffc00f08947 */ /* 0x004fea000383ffff */
[----:B------:R-:W-:Y:S05]  /*10c70*/  BRA `(.L_x_10257) ;  /* 0xffffffb400847947 */ /* 0x000fea000383ffff */
.L_x_10153:
[----:B------:R-:W2:Y:S01]  /*10c80*/  LDL.LU R11, [R1+0x2c] ;  /* 0x00002c00010b7983 */ /* 0x000ea20000300800 */
[----:B------:R-:W-:Y:S02]  /*10c90*/  IMAD.MOV.U32 R13, RZ, RZ, R4 ;  /* 0x000000ffff0d7224 */ /* 0x000fe400078e0004 */
[----:B------:R-:W-:Y:S02]  /*10ca0*/  IMAD.MOV.U32 R12, RZ, RZ, RZ ;  /* 0x000000ffff0c7224 */ /* 0x000fe400078e00ff */
[----:B------:R-:W-:Y:S02]  /*10cb0*/  IMAD.MOV.U32 R15, RZ, RZ, -0x1 ;  /* 0xffffffffff0f7424 */ /* 0x000fe400078e00ff */
[----:B------:R-:W-:-:S04]  /*10cc0*/  IMAD R17, R17, 0xc0, R21 ;  /* 0x000000c011117824 */ /* 0x000fc800078e0215 */
[----:B------:R-:W-:Y:S02]  /*10cd0*/  VIADD R8, R17, 0x20 ;  /* 0x0000002011087836 */ /* 0x000fe40000000000 */
[----:B--2---:R-:W-:Y:S02]  /*10ce0*/  IMAD R5, R11, R9, RZ ;  /* 0x000000090b057224 */ /* 0x004fe400078e02ff */
[----:B------:R-:W-:-:S03]  /*10cf0*/  IMAD.MOV.U32 R11, RZ, RZ, 0x1c1f ;  /* 0x00001c1fff0b7424 */ /* 0x000fc600078e00ff */
[----:B------:R-:W-:-:S13]  /*10d00*/  ISETP.GE.AND P4, PT, R17, R5, PT ;  /* 0x000000051100720c */ /* 0x000fda0003f86270 */
[----:B-----5:R-:W-:Y:S05]  /*10d10*/  WARPSYNC.COLLECTIVE R15, `(.L_x_10258) ;  /* 0x000000000f087348 */ /* 0x020fea0003c00000 */
[----:B------:R0:W1:Y:S02]  /*10d20*/  SHFL.IDX P6, R14, R13, R12, R11 ;  /* 0x0000000c0d0e7389 */ /* 0x00006400000c000b */
[----:B01---5:R-:W-:Y:S01]  /*10d30*/  ENDCOLLECTIVE ;  /* 0x000000000000791b */ /* 0x023fe20003800000 */
.L_x_10258:
[----:B------:R-:W-:Y:S02]  /*10d40*/  IMAD.MOV.U32 R13, RZ, RZ, R0 ;  /* 0x000000ffff0d7224 */ /* 0x000fe400078e0000 */
[----:B------:R-:W-:-:S07]  /*10d50*/  IMAD.MOV.U32 R2, RZ, RZ, R14 ;  /* 0x000000ffff027224 */ /* 0x000fce00078e000e */
[----:B------:R-:W-:Y:S05]  /*10d60*/  WARPSYNC.COLLECTIVE R15, `(.L_x_10259) ;  /* 0x000000000f087348 */ /* 0x000fea0003c00000 */
[----:B------:R0:W1:Y:S02]  /*10d70*/  SHFL.IDX P6, R14, R13, R12, R11 ;  /* 0x0000000c0d0e7389 */ /* 0x00006400000c000b */
[----:B01----:R-:W-:Y:S01]  /*10d80*/  ENDCOLLECTIVE ;  /* 0x000000000000791b */ /* 0x003fe20003800000 */
.L_x_10259:
[----:B------:R-:W-:Y:S02]  /*10d90*/  IMAD.MOV.U32 R13, RZ, RZ, R4 ;  /* 0x000000ffff0d7224 */ /* 0x000fe400078e0004 */
[----:B------:R-:W-:Y:S02]  /*10da0*/  IMAD.MOV.U32 R12, RZ, RZ, 0x1 ;  /* 0x00000001ff0c7424 */ /* 0x000fe400078e00ff */
[----:B------:R-:W-:-:S07]  /*10db0*/  IMAD.MOV.U32 R3, RZ, RZ, R14 ;  /* 0x000000ffff037224 */ /* 0x000fce00078e000e */
[----:B------:R-:W-:Y:S05]  /*10dc0*/  WARPSYNC.COLLECTIVE R15, `(.L_x_10260) ;  /* 0x000000000f087348 */ /* 0x000fea0003c00000 */
[----:B------:R0:W1:Y:S02]  /*10dd0*/  SHFL.IDX P6, R14, R13, R12, R11 ;  /* 0x0000000c0d0e7389 */ /* 0x00006400000c000b */
[----:B01----:R-:W-:Y:S01]  /*10de0*/  ENDCOLLECTIVE ;  /* 0x000000000000791b */ /* 0x003fe20003800000 */
.L_x_10260:
        /* <DEDUP_REMOVED lines=17> */
.L_x_10261:
[----:B------:R-:W-:Y:S02]  /*10f00*/  IMAD.MOV.U32 R13, RZ, RZ, R4 ;  /* 0x000000ffff0d7224 */ /* 0x000fe400078e0004 */
[----:B------:R-:W-:Y:S02]  /*10f10*/  IMAD.MOV.U32 R12, RZ, RZ, 0x2 ;  /* 0x00000002ff0c7424 */ /* 0x000fe400078e00ff */
[----:B------:R-:W-:-:S07]  /*10f20*/  IMAD.MOV.U32 R3, RZ, RZ, R14 ;  /* 0x000000ffff037224 */ /* 0x000fce00078e000e */
[----:B------:R-:W-:Y:S05]  /*10f30*/  WARPSYNC.COLLECTIVE R15, `(.L_x_10262) ;  /* 0x000000000f087348 */ /* 0x000fea0003c00000 */
[----:B------:R0:W1:Y:S02]  /*10f40*/  SHFL.IDX P6, R14, R13, R12, R11 ;  /* 0x0000000c0d0e7389 */ /* 0x00006400000c000b */
[----:B01----:R-:W-:Y:S01]  /*10f50*/  ENDCOLLECTIVE ;  /* 0x000000000000791b */ /* 0x003fe20003800000 */
.L_x_10262:
        /* <DEDUP_REMOVED lines=18> */
.L_x_10263:
[----:B------:R-:W-:Y:S02]  /*11080*/  IMAD.MOV.U32 R13, RZ, RZ, R4 ;  /* 0x000000ffff0d7224 */ /* 0x000fe400078e0004 */
[----:B------:R-:W-:Y:S02]  /*11090*/  IMAD.MOV.U32 R12, RZ, RZ, 0x3 ;  /* 0x00000003ff0c7424 */ /* 0x000fe400078e00ff */
[----:B------:R-:W-:-:S07]  /*110a0*/  IMAD.MOV.U32 R3, RZ, RZ, R14 ;  /* 0x000000ffff037224 */ /* 0x000fce00078e000e */
[----:B------:R-:W-:Y:S05]  /*110b0*/  WARPSYNC.COLLECTIVE R15, `(.L_x_10264) ;  /* 0x000000000f087348 */ /* 0x000fea0003c00000 */
[----:B------:R0:W1:Y:S02]  /*110c0*/  SHFL.IDX P6, R14, R13, R12, R11 ;  /* 0x0000000c0d0e7389 */ /* 0x00006400000c000b */
[----:B01----:R-:W-:Y:S01]  /*110d0*/  ENDCOLLECTIVE ;  /* 0x000000000000791b */ /* 0x003fe20003800000 */
.L_x_10264:
        /* <DEDUP_REMOVED lines=11> */
.L_x_10265:
        /* <DEDUP_REMOVED lines=13> */
.L_x_10266:
        /* <DEDUP_REMOVED lines=13> */
.L_x_10267:
        /* <DEDUP_REMOVED lines=8> */
.L_x_10268:
        /* <DEDUP_REMOVED lines=15> */
.L_x_10269:
[----:B------:R-:W-:Y:S01]  /*114a0*/  IMAD.MOV.U32 R2, RZ, RZ, R14 ;  /* 0x000000ffff027224 */ /* 0x000fe200078e000e */
[----:B------:R-:W-:Y:S06]  /*114b0*/  BRA `(.L_x_10270) ;  /* 0xffffffbc000c7947 */ /* 0x000fec000383ffff */
.L_x_10156:
[----:B-1----:R1:W2:Y:S02]  /*114c0*/  SYNCS.PHASECHK.TRANS64.TRYWAIT P0, [R22+URZ+0x31c20], R3 ;  /* 0x031c2003160075a7 */ /* 0x0022a4000800017f */
[----:B--2---:R-:W-:Y:S05]  /*114d0*/  @!P0 NANOSLEEP.SYNCS 0x989680 ;  /* 0x009896800000895d */ /* 0x004fea0003900000 */
[----:B------:R-:W2:Y:S02]  /*114e0*/  @!P0 SYNCS.PHASECHK.TRANS64 P0, [R22+URZ+0x31c20], R3 ;  /* 0x031c2003160085a7 */ /* 0x000ea4000800007f */
[----:B--2---:R-:W-:Y:S05]  /*114f0*/  @!P0 BRA `(.L_x_10156) ;  /* 0xfffffffc00f08947 */ /* 0x004fea000383ffff */
[----:B------:R-:W-:Y:S05]  /*11500*/  BRA `(.L_x_10271) ;  /* 0xffffffbc007c7947 */ /* 0x000fea000383ffff */
.L_x_10165:
[----:B-1----:R1:W2:Y:S02]  /*11510*/  SYNCS.PHASECHK.TRANS64.TRYWAIT P0, [R3+URZ+0x31c40], R2 ;  /* 0x031c4002030075a7 */ /* 0x0022a4000800017f */
[----:B--2---:R-:W-:Y:S05]  /*11520*/  @!P0 NANOSLEEP.SYNCS 0x989680 ;  /* 0x009896800000895d */ /* 0x004fea0003900000 */
[----:B------:R-:W2:Y:S02]  /*11530*/  @!P0 SYNCS.PHASECHK.TRANS64 P0, [R3+URZ+0x31c40], R2 ;  /* 0x031c4002030085a7 */ /* 0x000ea4000800007f */
[----:B--2---:R-:W-:Y:S05]  /*11540*/  @!P0 BRA `(.L_x_10165) ;  /* 0xfffffffc00f08947 */ /* 0x004fea000383ffff */
[----:B------:R-:W-:Y:S05]  /*11550*/  BRA `(.L_x_10272) ;  /* 0xffffffc0002c7947 */ /* 0x000fea000383ffff */
.L_x_10172:
[----:B0-----:R0:W1:Y:S02]  /*11560*/  SYNCS.PHASECHK.TRANS64.TRYWAIT P0, [R3+URZ+0x60], R2 ;  /* 0x00006002030075a7 */ /* 0x001064000800017f */
[----:B-1----:R-:W-:Y:S05]  /*11570*/  @!P0 NANOSLEEP.SYNCS 0x989680 ;  /* 0x009896800000895d */ /* 0x002fea0003900000 */
[----:B------:R-:W1:Y:S02]  /*11580*/  @!P0 SYNCS.PHASECHK.TRANS64 P0, [R3+URZ+0x60], R2 ;  /* 0x00006002030085a7 */ /* 0x000e64000800007f */
[----:B-1----:R-:W-:Y:S05]  /*11590*/  @!P0 BRA `(.L_x_10172) ;  /* 0xfffffffc00f08947 */ /* 0x002fea000383ffff */
[----:B------:R-:W-:Y:S05]  /*115a0*/  BRA `(.L_x_10273) ;  /* 0xffffffc400387947 */ /* 0x000fea000383ffff */
.L_x_10182:
[----:B-1----:R1:W2:Y:S02]  /*115b0*/  SYNCS.PHASECHK.TRANS64.TRYWAIT P0, [R3+URZ+0x31c40], R2 ;  /* 0x031c4002030075a7 */ /* 0x0022a4000800017f */
[----:B--2---:R-:W-:Y:S05]  /*115c0*/  @!P0 NANOSLEEP.SYNCS 0x989680 ;  /* 0x009896800000895d */ /* 0x004fea0003900000 */
[----:B------:R-:W2:Y:S02]  /*115d0*/  @!P0 SYNCS.PHASECHK.TRANS64 P0, [R3+URZ+0x31c40], R2 ;  /* 0x031c4002030085a7 */ /* 0x000ea4000800007f */
[----:B--2---:R-:W-:Y:S05]  /*115e0*/  @!P0 BRA `(.L_x_10182) ;  /* 0xfffffffc00f08947 */ /* 0x004fea000383ffff */
[----:B------:R-:W-:Y:S05]  /*115f0*/  BRA `(.L_x_10274) ;  /* 0xffffffc800f07947 */ /* 0x000fea000383ffff */
.L_x_10189:
[----:B0-----:R0:W1:Y:S02]  /*11600*/  SYNCS.PHASECHK.TRANS64.TRYWAIT P0, [R12+URZ+0x60], R26 ;  /* 0x0000601a0c0075a7 */ /* 0x001064000800017f */
[----:B-1----:R-:W-:Y:S05]  /*11610*/  @!P0 NANOSLEEP.SYNCS 0x989680 ;  /* 0x009896800000895d */ /* 0x002fea0003900000 */
[----:B------:R-:W1:Y:S02]  /*11620*/  @!P0 SYNCS.PHASECHK.TRANS64 P0, [R12+URZ+0x60], R26 ;  /* 0x0000601a0c0085a7 */ /* 0x000e64000800007f */
[----:B-1----:R-:W-:Y:S05]  /*11630*/  @!P0 BRA `(.L_x_10189) ;  /* 0xfffffffc00f08947 */ /* 0x002fea000383ffff */
[----:B------:R-:W-:Y:S05]  /*11640*/  BRA `(.L_x_10275) ;  /* 0xffffffcc00fc7947 */ /* 0x000fea000383ffff */
.L_x_10199:
[----:B-1----:R1:W2:Y:S02]  /*11650*/  SYNCS.PHASECHK.TRANS64.TRYWAIT P0, [R2+URZ+0x31c40], R3 ;  /* 0x031c4003020075a7 */ /* 0x0022a4000800017f */
[----:B--2---:R-:W-:Y:S05]  /*11660*/  @!P0 NANOSLEEP.SYNCS 0x989680 ;  /* 0x009896800000895d */ /* 0x004fea0003900000 */
[----:B------:R-:W2:Y:S02]  /*11670*/  @!P0 SYNCS.PHASECHK.TRANS64 P0, [R2+URZ+0x31c40], R3 ;  /* 0x031c4003020085a7 */ /* 0x000ea4000800007f */
[----:B--2---:R-:W-:Y:S05]  /*11680*/  @!P0 BRA `(.L_x_10199) ;  /* 0xfffffffc00f08947 */ /* 0x004fea000383ffff */
[----:B------:R-:W-:Y:S05]  /*11690*/  BRA `(.L_x_10276) ;  /* 0xffffffd400807947 */ /* 0x000fea000383ffff */
.L_x_10206:
[----:B0-----:R0:W1:Y:S02]  /*116a0*/  SYNCS.PHASECHK.TRANS64.TRYWAIT P0, [R8+URZ+0x60], R2 ;  /* 0x00006002080075a7 */ /* 0x001064000800017f */
[----:B-1----:R-:W-:Y:S05]  /*116b0*/  @!P0 NANOSLEEP.SYNCS 0x989680 ;  /* 0x009896800000895d */ /* 0x002fea0003900000 */
[----:B------:R-:W1:Y:S02]  /*116c0*/  @!P0 SYNCS.PHASECHK.TRANS64 P0, [R8+URZ+0x60], R2 ;  /* 0x00006002080085a7 */ /* 0x000e64000800007f */
[----:B-1----:R-:W-:Y:S05]  /*116d0*/  @!P0 BRA `(.L_x_10206) ;  /* 0xfffffffc00f08947 */ /* 0x002fea000383ffff */
[----:B------:R-:W-:Y:S05]  /*116e0*/  BRA `(.L_x_10277) ;  /* 0xffffffd800907947 */ /* 0x000fea000383ffff */
.L_x_10218:
[----:B-1----:R1:W2:Y:S02]  /*116f0*/  SYNCS.PHASECHK.TRANS64.TRYWAIT P0, [R3+URZ+0x31c60], R0 ;  /* 0x031c6000030075a7 */ /* 0x0022a4000800017f */
[----:B--2---:R-:W-:Y:S05]  /*11700*/  @!P0 NANOSLEEP.SYNCS 0x989680 ;  /* 0x009896800000895d */ /* 0x004fea0003900000 */
[----:B------:R-:W2:Y:S02]  /*11710*/  @!P0 SYNCS.PHASECHK.TRANS64 P0, [R3+URZ+0x31c60], R0 ;  /* 0x031c6000030085a7 */ /* 0x000ea4000800007f */
[----:B--2---:R-:W-:Y:S05]  /*11720*/  @!P0 BRA `(.L_x_10218) ;  /* 0xfffffffc00f08947 */ /* 0x004fea000383ffff */
[----:B------:R-:W-:Y:S05]  /*11730*/  BRA `(.L_x_10278) ;  /* 0xffffffe000007947 */ /* 0x000fea000383ffff */
.L_x_10226:
        /* <DEDUP_REMOVED lines=8> */
.L_x_10280:
[----:B------:R-:W-:Y:S05]  /*117c0*/  BSYNC B0 ;  /* 0x0000000000007941 */ /* 0x000fea0003800000 */
.L_x_10279:
        /* <DEDUP_REMOVED lines=9> */
.L_x_10281:
        /* <DEDUP_REMOVED lines=18> */
.L_x_10282:
[----:B------:R-:W-:Y:S01]  /*11980*/  IMAD.MOV.U32 R12, RZ, RZ, 0x2 ;  /* 0x00000002ff0c7424 */ /* 0x000fe200078e00ff */
[----:B------:R-:W-:-:S05]  /*11990*/  SEL R5, R14, RZ, P1 ;  /* 0x000000ff0e057207 */ /* 0x000fca0000800000 */
[----:B------:R-:W-:-:S04]  /*119a0*/  IMAD.IADD R5, R2, 0x1, R5 ;  /* 0x0000000102057824 */ /* 0x000fc800078e0205 */
[----:B------:R-:W-:-:S07]  /*119b0*/  IMAD.MOV.U32 R13, RZ, RZ, R5 ;  /* 0x000000ffff0d7224 */ /* 0x000fce00078e0005 */
[----:B------:R-:W-:Y:S05]  /*119c0*/  WARPSYNC.COLLECTIVE R15, `(.L_x_10283) ;  /* 0x000000000f087348 */ /* 0x000fea0003c00000 */
[----:B------:R0:W1:Y:S02]  /*119d0*/  SHFL.UP P6, R14, R13, R12, R11 ;  /* 0x0400000c0d0e7389 */ /* 0x00006400000c000b */
[----:B01----:R-:W-:Y:S01]  /*119e0*/  ENDCOLLECTIVE ;  /* 0x000000000000791b */ /* 0x003fe20003800000 */
.L_x_10283:
[----:B------:R-:W-:Y:S01]  /*119f0*/  IMAD.MOV.U32 R12, RZ, RZ, 0x4 ;  /* 0x00000004ff0c7424 */ /* 0x000fe200078e00ff */
[----:B------:R-:W-:-:S05]  /*11a00*/  SEL R6, R14, RZ, P2 ;  /* 0x000000ff0e067207 */ /* 0x000fca0001000000 */
[----:B------:R-:W-:-:S04]  /*11a10*/  IMAD.IADD R6, R5, 0x1, R6 ;  /* 0x0000000105067824 */ /* 0x000fc800078e0206 */
[----:B------:R-:W-:-:S07]  /*11a20*/  IMAD.MOV.U32 R13, RZ, RZ, R6 ;  /* 0x000000ffff0d7224 */ /* 0x000fce00078e0006 */
[----:B------:R-:W-:Y:S05]  /*11a30*/  WARPSYNC.COLLECTIVE R15, `(.L_x_10284) ;  /* 0x000000000f087348 */ /* 0x000fea0003c00000 */
[----:B------:R0:W1:Y:S02]  /*11a40*/  SHFL.UP P6, R14, R13, R12, R11 ;  /* 0x0400000c0d0e7389 */ /* 0x00006400000c000b */
[----:B01----:R-:W-:Y:S01]  /*11a50*/  ENDCOLLECTIVE ;  /* 0x000000000000791b */ /* 0x003fe20003800000 */
.L_x_10284:
[----:B------:R-:W-:Y:S01]  /*11a60*/  IMAD.MOV.U32 R12, RZ, RZ, 0x8 ;  /* 0x00000008ff0c7424 */ /* 0x000fe200078e00ff */
[----:B------:R-:W-:-:S05]  /*11a70*/  SEL R7, R14, RZ, P3 ;  /* 0x000000ff0e077207 */ /* 0x000fca0001800000 */
[----:B------:R-:W-:-:S04]  /*11a80*/  IMAD.IADD R7, R6, 0x1, R7 ;  /* 0x0000000106077824 */ /* 0x000fc800078e0207 */
[----:B------:R-:W-:-:S07]  /*11a90*/  IMAD.MOV.U32 R13, RZ, RZ, R7 ;  /* 0x000000ffff0d7224 */ /* 0x000fce00078e0007 */
[----:B------:R-:W-:Y:S05]  /*11aa0*/  WARPSYNC.COLLECTIVE R15, `(.L_x_10285) ;  /* 0x000000000f087348 */ /* 0x000fea0003c00000 */
[----:B------:R0:W1:Y:S02]  /*11ab0*/  SHFL.UP P6, R14, R13, R12, R11 ;  /* 0x0400000c0d0e7389 */ /* 0x00006400000c000b */
[----:B01----:R-:W-:Y:S01]  /*11ac0*/  ENDCOLLECTIVE ;  /* 0x000000000000791b */ /* 0x003fe20003800000 */
.L_x_10285:
[----:B------:R-:W-:Y:S01]  /*11ad0*/  IMAD.MOV.U32 R12, RZ, RZ, 0x10 ;  /* 0x00000010ff0c7424 */ /* 0x000fe200078e00ff */
[----:B------:R-:W-:-:S05]  /*11ae0*/  SEL R14, R14, RZ, P4 ;  /* 0x000000ff0e0e7207 */ /* 0x000fca0002000000 */
[----:B------:R-:W-:-:S04]  /*11af0*/  IMAD.IADD R5, R7, 0x1, R14 ;  /* 0x0000000107057824 */ /* 0x000fc800078e020e */
[----:B------:R-:W-:-:S07]  /*11b00*/  IMAD.MOV.U32 R13, RZ, RZ, R5 ;  /* 0x000000ffff0d7224 */ /* 0x000fce00078e0005 */
[----:B------:R-:W-:Y:S05]  /*11b10*/  WARPSYNC.COLLECTIVE R15, `(.L_x_10286) ;  /* 0x000000000f087348 */ /* 0x000fea0003c00000 */
[----:B------:R0:W1:Y:S02]  /*11b20*/  SHFL.UP P6, R14, R13, R12, R11 ;  /* 0x0400000c0d0e7389 */ /* 0x00006400000c000b */
[----:B01----:R-:W-:Y:S01]  /*11b30*/  ENDCOLLECTIVE ;  /* 0x000000000000791b */ /* 0x003fe20003800000 */
.L_x_10286:
        /* <DEDUP_REMOVED lines=8> */
.L_x_10287:
[----:B------:R-:W-:Y:S05]  /*11bc0*/  BRA `(.L_x_10288) ;  /* 0xffffffe000a87947 */ /* 0x000fea000383ffff */
.L_x_10231:
        /* <DEDUP_REMOVED lines=8> */
.L_x_10290:
[----:B------:R-:W-:Y:S05]  /*11c50*/  BSYNC B0 ;  /* 0x0000000000007941 */ /* 0x000fea0003800000 */
.L_x_10289:
[----:B------:R-:W-:Y:S01]  /*11c60*/  SEL R13, R14, RZ, P1 ;  /* 0x000000ff0e0d7207 */ /* 0x000fe20000800000 */
[----:B------:R-:W-:Y:S02]  /*11c70*/  IMAD.MOV.U32 R12, RZ, RZ, 0x2 ;  /* 0x00000002ff0c7424 */ /* 0x000fe400078e00ff */
[----:B------:R-:W-:Y:S02]  /*11c80*/  IMAD.MOV.U32 R11, RZ, RZ, RZ ;  /* 0x000000ffff0b7224 */ /* 0x000fe400078e00ff */
[----:B------:R-:W-:Y:S02]  /*11c90*/  IMAD.IADD R13, R2, 0x1, R13 ;  /* 0x00000001020d7824 */ /* 0x000fe400078e020d */
[----:B------:R-:W-:-:S07]  /*11ca0*/  IMAD.MOV.U32 R15, RZ, RZ, -0x1 ;  /* 0xffffffffff0f7424 */ /* 0x000fce00078e00ff */
[----:B------:R-:W-:Y:S05]  /*11cb0*/  WARPSYNC.COLLECTIVE R15, `(.L_x_10291) ;  /* 0x000000000f087348 */ /* 0x000fea0003c00000 */
[----:B------:R0:W1:Y:S02]  /*11cc0*/  SHFL.UP P6, R14, R13, R12, R11 ;  /* 0x0400000c0d0e7389 */ /* 0x00006400000c000b */
[----:B01----:R-:W-:Y:S01]  /*11cd0*/  ENDCOLLECTIVE ;  /* 0x000000000000791b */ /* 0x003fe20003800000 */
.L_x_10291:
[----:B------:R-:W-:Y:S01]  /*11ce0*/  IMAD.MOV.U32 R12, RZ, RZ, 0x4 ;  /* 0x00000004ff0c7424 */ /* 0x000fe200078e00ff */
[----:B------:R-:W-:-:S05]  /*11cf0*/  SEL R14, R14, RZ, P2 ;  /* 0x000000ff0e0e7207 */ /* 0x000fca0001000000 */
[----:B------:R-:W-:-:S04]  /*11d00*/  IMAD.IADD R3, R13, 0x1, R14 ;  /* 0x000000010d037824 */ /* 0x000fc800078e020e */
[----:B------:R-:W-:-:S07]  /*11d10*/  IMAD.MOV.U32 R13, RZ, RZ, R3 ;  /* 0x000000ffff0d7224 */ /* 0x000fce00078e0003 */
[----:B------:R-:W-:Y:S05]  /*11d20*/  WARPSYNC.COLLECTIVE R15, `(.L_x_10292) ;  /* 0x000000000f087348 */ /* 0x000fea0003c00000 */
[----:B------:R0:W1:Y:S02]  /*11d30*/  SHFL.UP P6, R14, R13, R12, R11 ;  /* 0x0400000c0d0e7389 */ /* 0x00006400000c000b */
[----:B01----:R-:W-:Y:S01]  /*11d40*/  ENDCOLLECTIVE ;  /* 0x000000000000791b */ /* 0x003fe20003800000 */
.L_x_10292:
[----:B------:R-:W-:Y:S01]  /*11d50*/  IMAD.MOV.U32 R12, RZ, RZ, 0x8 ;  /* 0x00000008ff0c7424 */ /* 0x000fe200078e00ff */
[----:B------:R-:W-:-:S05]  /*11d60*/  SEL R14, R14, RZ, P3 ;  /* 0x000000ff0e0e7207 */ /* 0x000fca0001800000 */
[----:B------:R-:W-:-:S04]  /*11d70*/  IMAD.IADD R5, R3, 0x1, R14 ;  /* 0x0000000103057824 */ /* 0x000fc800078e020e */
[----:B------:R-:W-:-:S07]  /*11d80*/  IMAD.MOV.U32 R13, RZ, RZ, R5 ;  /* 0x000000ffff0d7224 */ /* 0x000fce00078e0005 */
[----:B------:R-:W-:Y:S05]  /*11d90*/  WARPSYNC.COLLECTIVE R15, `(.L_x_10293) ;  /* 0x000000000f087348 */ /* 0x000fea0003c00000 */
[----:B------:R0:W1:Y:S02]  /*11da0*/  SHFL.UP P6, R14, R13, R12, R11 ;  /* 0x0400000c0d0e7389 */ /* 0x00006400000c000b */
[----:B01----:R-:W-:Y:S01]  /*11db0*/  ENDCOLLECTIVE ;  /* 0x000000000000791b */ /* 0x003fe20003800000 */
.L_x_10293:
[----:B------:R-:W-:Y:S01]  /*11dc0*/  IMAD.MOV.U32 R12, RZ, RZ, 0x10 ;  /* 0x00000010ff0c7424 */ /* 0x000fe200078e00ff */
[----:B------:R-:W-:-:S05]  /*11dd0*/  SEL R6, R14, RZ, P4 ;  /* 0x000000ff0e067207 */ /* 0x000fca0002000000 */
[----:B------:R-:W-:-:S04]  /*11de0*/  IMAD.IADD R6, R5, 0x1, R6 ;  /* 0x0000000105067824 */ /* 0x000fc800078e0206 */
[----:B------:R-:W-:-:S07]  /*11df0*/  IMAD.MOV.U32 R13, RZ, RZ, R6 ;  /* 0x000000ffff0d7224 */ /* 0x000fce00078e0006 */
[----:B------:R-:W-:Y:S05]  /*11e00*/  WARPSYNC.COLLECTIVE R15, `(.L_x_10294) ;  /* 0x000000000f087348 */ /* 0x000fea0003c00000 */
[----:B------:R0:W1:Y:S02]  /*11e10*/  SHFL.UP P6, R14, R13, R12, R11 ;  /* 0x0400000c0d0e7389 */ /* 0x00006400000c000b */
[----:B01----:R-:W-:Y:S01]  /*11e20*/  ENDCOLLECTIVE ;  /* 0x000000000000791b */ /* 0x003fe20003800000 */
.L_x_10294:
        /* <DEDUP_REMOVED lines=8> */
.L_x_10295:
[----:B------:R-:W-:Y:S05]  /*11eb0*/  BRA `(.L_x_10296) ;  /* 0xffffffe000887947 */ /* 0x000fea000383ffff */
.L_x_10233:
[----:B------:R-:W-:Y:S01]  /*11ec0*/  BSSY B0, `(.L_x_10297) ;  /* 0x0000006000007945 */ /* 0x000fe20003800000 */
[----:B------:R-:W-:Y:S01]  /*11ed0*/  PLOP3.LUT P6, PT, P6, PT, PT, 0x8, 0x0 ;  /* 0x000000000000781c */ /* 0x000fe200037ce170 */
[----:B------:R-:W-:-:S12]  /*11ee0*/  IMAD.MOV.U32 R15, RZ, RZ, -0x1 ;  /* 0xffffffffff0f7424 */ /* 0x000fd800078e00ff */
[----:B0-----:R-:W-:Y:S05]  /*11ef0*/  WARPSYNC.COLLECTIVE R15, `(.L_x_10298) ;  /* 0x000000000f087348 */ /* 0x001fea0003c00000 */
[----:B------:R-:W-:Y:S01]  /*11f00*/  VOTE.ANY R14, PT, P6 ;  /* 0x00000000000e7806 */ /* 0x000fe200030e0100 */
[----:B0-----:R-:W-:Y:S06]  /*11f10*/  ENDCOLLECTIVE ;  /* 0x000000000000791b */ /* 0x001fec0003800000 */
.L_x_10298:
[----:B------:R-:W-:Y:S05]  /*11f20*/  BSYNC B0 ;  /* 0x0000000000007941 */ /* 0x000fea0003800000 */
.L_x_10297:
        /* <DEDUP_REMOVED lines=9> */
.L_x_10299:
[----:B------:R-:W-:Y:S01]  /*11fc0*/  IMAD.MOV.U32 R17, RZ, RZ, R14 ;  /* 0x000000ffff117224 */ /* 0x000fe200078e000e */
[----:B------:R-:W-:Y:S06]  /*11fd0*/  BRA `(.L_x_10300) ;  /* 0xffffffe000787947 */ /* 0x000fec000383ffff */
.L_x_10235:
[----:B------:R-:W-:Y:S01]  /*11fe0*/  BSSY B0, `(.L_x_10301) ;  /* 0x0000007000007945 */ /* 0x000fe20003800000 */
[----:B------:R-:W-:Y:S02]  /*11ff0*/  IMAD.MOV.U32 R13, RZ, RZ, R3 ;  /* 0x000000ffff0d7224 */ /* 0x000fe400078e0003 */
[----:B------:R-:W-:Y:S02]  /*12000*/  IMAD.MOV.U32 R11, RZ, RZ, 0x1f ;  /* 0x0000001fff0b7424 */ /* 0x000fe400078e00ff */
[----:B------:R-:W-:-:S07]  /*12010*/  IMAD.MOV.U32 R15, RZ, RZ, -0x1 ;  /* 0xffffffffff0f7424 */ /* 0x000fce00078e00ff */
[----:B012---:R-:W-:Y:S05]  /*12020*/  WARPSYNC.COLLECTIVE R15, `(.L_x_10302) ;  /* 0x000000000f087348 */ /* 0x007fea0003c00000 */
[----:B------:R3:W4:Y:S02]  /*12030*/  SHFL.IDX P6, R14, R13, R12, R11 ;  /* 0x0000000c0d0e7389 */ /* 0x00072400000c000b */
[----:B01234-:R-:W-:Y:S01]  /*12040*/  ENDCOLLECTIVE ;  /* 0x000000000000791b */ /* 0x01ffe20003800000 */
.L_x_10302:
[----:B------:R-:W-:Y:S05]  /*12050*/  BSYNC B0 ;  /* 0x0000000000007941 */ /* 0x000fea0003800000 */
.L_x_10301:
[----:B------:R-:W-:Y:S05]  /*12060*/  BRA `(.L_x_10234) ;  /* 0xffffffe000707947 */ /* 0x000fea000383ffff */
.L_x_10239:
[----:B-1----:R1:W3:Y:S02]  /*12070*/  SYNCS.PHASECHK.TRANS64.TRYWAIT P0, [R9+URZ+0x31c20], R0 ;  /* 0x031c2000090075a7 */ /* 0x0022e4000800017f */
[----:B---3--:R-:W-:Y:S05]  /*12080*/  @!P0 NANOSLEEP.SYNCS 0x989680 ;  /* 0x009896800000895d */ /* 0x008fea0003900000 */
[----:B------:R-:W3:Y:S02]  /*12090*/  @!P0 SYNCS.PHASECHK.TRANS64 P0, [R9+URZ+0x31c20], R0 ;  /* 0x031c2000090085a7 */ /* 0x000ee4000800007f */
[----:B---3--:R-:W-:Y:S05]  /*120a0*/  @!P0 BRA `(.L_x_10239) ;  /* 0xfffffffc00f08947 */ /* 0x008fea000383ffff */
[----:B------:R-:W-:Y:S05]  /*120b0*/  BRA `(.L_x_10303) ;  /* 0xffffffe4005c7947 */ /* 0x000fea000383ffff */
.L_x_10240:
        /* <DEDUP_REMOVED lines=8> */
[----:B012-4-:R-:W-:Y:S05]  /*12140*/  WARPSYNC.COLLECTIVE R15, `(.L_x_10305) ;  /* 0x000000000f087348 */ /* 0x017fea0003c00000 */
[----:B------:R3:W0:Y:S02]  /*12150*/  SHFL.IDX P6, R14, R13, R12, R11 ;  /* 0x0000000c0d0e7389 */ /* 0x00062400000c000b */
[----:B01234-:R-:W-:Y:S01]  /*12160*/  ENDCOLLECTIVE ;  /* 0x000000000000791b */ /* 0x01ffe20003800000 */
.L_x_10305:
[----:B------:R-:W-:Y:S05]  /*12170*/  BSYNC B0 ;  /* 0x0000000000007941 */ /* 0x000fea0003800000 */
.L_x_10304:
[----:B------:R-:W-:Y:S05]  /*12180*/  BRA `(.L_x_10306) ;  /* 0xffffffe400447947 */ /* 0x000fea000383ffff */
.L_x_10243:
[----:B------:R-:W-:Y:S01]  /*12190*/  BSSY B1, `(.L_x_10307) ;  /* 0x0000006000017945 */ /* 0x000fe20003800000 */
[----:B------:R-:W-:-:S07]  /*121a0*/  IMAD.MOV.U32 R15, RZ, RZ, -0x1 ;  /* 0xffffffffff0f7424 */ /* 0x000fce00078e00ff */
[----:B012-4-:R-:W-:Y:S05]  /*121b0*/  WARPSYNC.COLLECTIVE R15, `(.L_x_10308) ;  /* 0x000000000f0c7348 */ /* 0x017fea0003c00000 */
[----:B------:R-:W-:Y:S02]  /*121c0*/  ELECT P6, UR62, PT ;  /* 0x00000000003e782f */ /* 0x000fe400038c0000 */
[----:B------:R-:W-:Y:S01]  /*121d0*/  MOV R14, UR62 ;  /* 0x0000003e000e7c02 */ /* 0x000fe20008000f00 */
[----:B012-4-:R-:W-:Y:S10]  /*121e0*/  ENDCOLLECTIVE ;  /* 0x000000000000791b */ /* 0x017ff40003800000 */
.L_x_10308:
[----:B------:R-:W-:Y:S05]  /*121f0*/  BSYNC B1 ;  /* 0x0000000000017941 */ /* 0x000fea0003800000 */
.L_x_10307:
[----:B------:R-:W-:Y:S05]  /*12200*/  BRA `(.L_x_10309) ;  /* 0xffffffe4003c7947 */ /* 0x000fea000383ffff */
.L_x_10245:
[----:B0-----:R0:W1:Y:S02]  /*12210*/  SYNCS.PHASECHK.TRANS64.TRYWAIT P0, [R5+URZ], R4 ;  /* 0x00000004050075a7 */ /* 0x001064000800017f */
[----:B-1----:R-:W-:Y:S05]  /*12220*/  @!P0 NANOSLEEP.SYNCS 0x989680 ;  /* 0x009896800000895d */ /* 0x002fea0003900000 */
[----:B------:R-:W1:Y:S02]  /*12230*/  @!P0 SYNCS.PHASECHK.TRANS64 P0, [R5+URZ], R4 ;  /* 0x00000004050085a7 */ /* 0x000e64000800007f */
[----:B-1----:R-:W-:Y:S05]  /*12240*/  @!P0 BRA `(.L_x_10245) ;  /* 0xfffffffc00f08947 */ /* 0x002fea000383ffff */
[----:B------:R-:W-:Y:S05]  /*12250*/  BRA `(.L_x_10310) ;  /* 0xffffffe400707947 */ /* 0x000fea000383ffff */
.L_x_10246:
[----:B-1----:R1:W3:Y:S02]  /*12260*/  SYNCS.PHASECHK.TRANS64.TRYWAIT P0, [R3+URZ], R2 ;  /* 0x00000002030075a7 */ /* 0x0022e4000800017f */
[----:B---3--:R-:W-:Y:S05]  /*12270*/  @!P0 NANOSLEEP.SYNCS 0x989680 ;  /* 0x009896800000895d */ /* 0x008fea0003900000 */
[----:B------:R-:W3:Y:S02]  /*12280*/  @!P0 SYNCS.PHASECHK.TRANS64 P0, [R3+URZ], R2 ;  /* 0x00000002030085a7 */ /* 0x000ee4000800007f */
[----:B---3--:R-:W-:Y:S05]  /*12290*/  @!P0 BRA `(.L_x_10246) ;  /* 0xfffffffc00f08947 */ /* 0x008fea000383ffff */
[----:B------:R-:W-:Y:S05]  /*122a0*/  BRA `(.L_x_10311) ;  /* 0xffffffe400647947 */ /* 0x000fea000383ffff */
.L_x_10248:
[----:B---3--:R3:W0:Y:S02]  /*122b0*/  SYNCS.PHASECHK.TRANS64.TRYWAIT P0, [R23+URZ], R4 ;  /* 0x00000004170075a7 */ /* 0x008624000800017f */
[----:B0-----:R-:W-:Y:S05]  /*122c0*/  @!P0 NANOSLEEP.SYNCS 0x989680 ;  /* 0x009896800000895d */ /* 0x001fea0003900000 */
[----:B------:R-:W0:Y:S02]  /*122d0*/  @!P0 SYNCS.PHASECHK.TRANS64 P0, [R23+URZ], R4 ;  /* 0x00000004170085a7 */ /* 0x000e24000800007f */
[----:B0-----:R-:W-:Y:S05]  /*122e0*/  @!P0 BRA `(.L_x_10248) ;  /* 0xfffffffc00f08947 */ /* 0x001fea000383ffff */
[----:B------:R-:W-:Y:S05]  /*122f0*/  BRA `(.L_x_10312) ;  /* 0xffffffe400687947 */ /* 0x000fea000383ffff */
.L_x_10313:
        /* <DEDUP_REMOVED lines=16> */
.L_x_15324:


//--------------------- .text._ZN7cutlass13device_kernelIN5flash11enable_sm90INS1_16FlashAttnFwdSm90INS1_25CollectiveMainloopFwdSm90ILi2EN4cute5tupleIJNS5_1CILi1EEES8_S8_EEENS6_IJNS7_ILi192EEENS7_ILi144EEENS7_ILi96EEEEEELi96ENS_10bfloat16_tEfNS_4arch4Sm90ELb0ELb0ELb0ELb1ELb0ELb1ELb0ELb0ELb1ELb1ELb0ELb0EEENS1_21CollectiveEpilogueFwdINS6_IJSA_SC_SB_EEES9_SE_SG_Li384ELb1ELb1ELb0ELb0EEENS1_36VarlenDynamicPersistentTileSchedulerILi192ELi144ELi384ELi128ELb0ELb1ELb1ELb0ELb1ELb1EEEEEEEEEvNT_6ParamsE --------------------------
	.section	.text._ZN7cutlass13device_kernelIN5flash11enable_sm90INS1_16FlashAttnFwdSm90INS1_25CollectiveMainloopFwdSm90ILi2EN4cute5tupleIJNS5_1CILi1EEES8_S8_EEENS6_IJNS7_ILi192EEENS7_ILi144EEENS7_ILi96EEEEEELi96ENS_10bfloat16_tEfNS_4arch4Sm90ELb0ELb0ELb0ELb1ELb0ELb1ELb0ELb0ELb1ELb1ELb0ELb0EEENS1_21CollectiveEpilogueFwdINS6_IJSA_SC_SB_EEES9_SE_SG_Li384ELb1ELb1ELb0ELb0EEENS1_36VarlenDynamicPersistentTileSchedulerILi192ELi144ELi384ELi128ELb0ELb1ELb1ELb0ELb1ELb1EEEEEEEEEvNT_6ParamsE,"ax",@progbits
	.align	128
.text._ZN7cutlass13device_kernelIN5flash11enable_sm90INS1_16FlashAttnFwdSm90INS1_25CollectiveMainloopFwdSm90ILi2EN4cute5tupleIJNS5_1CILi1EEES8_S8_EEENS6_IJNS7_ILi192EEENS7_ILi144EEENS7_ILi96EEEEEELi96ENS_10bfloat16_tEfNS_4arch4Sm90ELb0ELb0ELb0ELb1ELb0ELb1ELb0ELb0ELb1ELb1ELb0ELb0EEENS1_21CollectiveEpilogueFwdINS6_IJSA_SC_SB_EEES9_SE_SG_Li384ELb1ELb1ELb0ELb0EEENS1_36VarlenDynamicPersistentTileSchedulerILi192ELi144ELi384ELi128ELb0ELb1ELb1ELb0ELb1ELb1EEEEEEEEEvNT_6ParamsE:
        .type           _ZN7cutlass13device_kernelIN5flash11enable_sm90INS1_16FlashAttnFwdSm90INS1_25CollectiveMainloopFwdSm90ILi2EN4cute5tupleIJNS5_1CILi1EEES8_S8_EEENS6_IJNS7_ILi192EEENS7_ILi144EEENS7_ILi96EEEEEELi96ENS_10bfloat16_tEfNS_4arch4Sm90ELb0ELb0ELb0ELb1ELb0ELb1ELb0ELb0ELb1ELb1ELb0ELb0EEENS1_21CollectiveEpilogueFwdINS6_IJSA_SC_SB_EEES9_SE_SG_Li384ELb1ELb1ELb0ELb0EEENS1_36VarlenDynamicPersistentTileSchedulerILi192ELi144ELi384ELi128ELb0ELb1ELb1ELb0ELb1ELb1EEEEEEEEEvNT_6ParamsE,@function
        .size           _ZN7cutlass13device_kernelIN5flash11enable_sm90INS1_16FlashAttnFwdSm90INS1_25CollectiveMainloopFwdSm90ILi2EN4cute5tupleIJNS5_1CILi1EEES8_S8_EEENS6_IJNS7_ILi192EEENS7_ILi144EEENS7_ILi96EEEEEELi96ENS_10bfloat16_tEfNS_4arch4Sm90ELb0ELb0ELb0ELb1ELb0ELb1ELb0ELb0ELb1ELb1ELb0ELb0EEENS1_21CollectiveEpilogueFwdINS6_IJSA_SC_SB_EEES9_SE_SG_Li384ELb1ELb1ELb0ELb0EEENS1_36VarlenDynamicPersistentTileSchedulerILi192ELi144ELi384ELi128ELb0ELb1ELb1ELb0ELb1ELb1EEEEEEEEEvNT_6ParamsE,(.L_x_15325 - _ZN7cutlass13device_kernelIN5flash11enable_sm90INS1_16FlashAttnFwdSm90INS1_25CollectiveMainloopFwdSm90ILi2EN4cute5tupleIJNS5_1CILi1EEES8_S8_EEENS6_IJNS7_ILi192EEENS7_ILi144EEENS7_ILi96EEEEEELi96ENS_10bfloat16_tEfNS_4arch4Sm90ELb0ELb0ELb0ELb1ELb0ELb1ELb0ELb0ELb1ELb1ELb0ELb0EEENS1_21CollectiveEpilogueFwdINS6_IJSA_SC_SB_EEES9_SE_SG_Li384ELb1ELb1ELb0ELb0EEENS1_36VarlenDynamicPersistentTileSchedulerILi192ELi144ELi384ELi128ELb0ELb1ELb1ELb0ELb1ELb1EEEEEEEEEvNT_6ParamsE)
        .other          _ZN7cutlass13device_kernelIN5flash11enable_sm90INS1_16FlashAttnFwdSm90INS1_25CollectiveMainloopFwdSm90ILi2EN4cute5tupleIJNS5_1CILi1EEES8_S8_EEENS6_IJNS7_ILi192EEENS7_ILi144EEENS7_ILi96EEEEEELi96ENS_10bfloat16_tEfNS_4arch4Sm90ELb0ELb0ELb0ELb1ELb0ELb1ELb0ELb0ELb1ELb1ELb0ELb0EEENS1_21CollectiveEpilogueFwdINS6_IJSA_SC_SB_EEES9_SE_SG_Li384ELb1ELb1ELb0ELb0EEENS1_36VarlenDynamicPersistentTileSchedulerILi192ELi144ELi384ELi128ELb0ELb1ELb1ELb0ELb1ELb1EEEEEEEEEvNT_6ParamsE,@"STO_CUDA_ENTRY STV_DEFAULT"
_ZN7cutlass13device_kernelIN5flash11enable_sm90INS1_16FlashAttnFwdSm90INS1_25CollectiveMainloopFwdSm90ILi2EN4cute5tupleIJNS5_1CILi1EEES8_S8_EEENS6_IJNS7_ILi192EEENS7_ILi144EEENS7_ILi96EEEEEELi96ENS_10bfloat16_tEfNS_4arch4Sm90ELb0ELb0ELb0ELb1ELb0ELb1ELb0ELb0ELb1ELb1ELb0ELb0EEENS1_21CollectiveEpilogueFwdINS6_IJSA_SC_SB_EEES9_SE_SG_Li384ELb1ELb1ELb0ELb0EEENS1_36VarlenDynamicPersistentTileSchedulerILi192ELi144ELi384ELi128ELb0ELb1ELb1ELb0ELb1ELb1EEEEEEEEEvNT_6ParamsE:
        /* <DEDUP_REMOVED lines=23> */
.L_x_10315:
[----:B------:R-:W-:Y:S05]  /*0170*/  BSYNC B0 ;  /* 0x0000000000007941 */ /* 0x000fea0003800000 */
.L_x_10314:
        /* <DEDUP_REMOVED lines=40> */
.L_x_10316:
        /* <DEDUP_REMOVED lines=22> */
.L_x_10317:
        /* <DEDUP_REMOVED lines=18> */
.L_x_10318:
        /* <DEDUP_REMOVED lines=22> */
.L_x_10319:
        /* <DEDUP_REMOVED lines=22> */
.L_x_10320:
        /* <DEDUP_REMOVED lines=9> */
.L_x_10323:
[----:B------:R-:W-:-:S08]  /*09d0*/  NOP ;  /* 0x0000000000007918 */ /* 0x000fd00000000000 */
[----:B------:R-:W0:Y:S02]  /*09e0*/  USETMAXREG.TRY_ALLOC.CTAPOOL UP0, 0xa0 ;  /* 0x000000a0000079c8 */ /* 0x000e240008000600 */
[----:B0-----:R-:W-:-:S13]  /*09f0*/  PLOP3.LUT P0, PT, PT, PT, UP0, 0x80, 0x0 ;  /* 0x000000000000781c */ /* 0x001fda0003f0f008 */
[----:B------:R-:W-:Y:S05]  /*0a00*/  @!P0 BRA `(.L_x_10323) ;  /* 0xfffffffc00f08947 */ /* 0x000fea000383ffff */
[----:B------:R-:W3:Y:S01]  /*0a10*/  LDL.LU R0, [R1] ;  /* 0x0000000001007983 */ /* 0x000ee20000300800 */
[----:B--2---:R-:W0:Y:S01]  /*0a20*/  S2R R2, SR_TID.X ;  /* 0x0000000000027919 */ /* 0x004e220000002100 */
[----:B------:R-:W1:Y:S01]  /*0a30*/  S2UR UR5, SR_CgaCtaId ;  /* 0x00000000000579c3 */ /* 0x000e620000008800 */
[----:B------:R-:W-:Y:S01]  /*0a40*/  UMOV UR4, 0x400 ;  /* 0x0000040000047882 */ /* 0x000fe20000000000 */
[----:B0-----:R-:W-:-:S06]  /*0a50*/  SHF.R.U32.HI R2, RZ, 0x7, R2 ;  /* 0x00000007ff027819 */ /* 0x001fcc0000011602 */
[----:B------:R-:W-:Y:S06]  /*0a60*/  BAR.ARV 0x8, 0x200 ;  /* 0x0208000000007b1d */ /* 0x000fec0000002000 */
[----:B------:R-:W-:-:S13]  /*0a70*/  ISETP.NE.AND P0, PT, R2, 0x1, PT ;  /* 0x000000010200780c */ /* 0x000fda0003f05270 */
[----:B------:R-:W-:Y:S08]  /*0a80*/  @!P0 BAR.ARV 0x9, 0x100 ;  /* 0x0244000000008b1d */ /* 0x000ff00000002000 */
[----:B------:R-:W-:Y:S01]  /*0a90*/  BAR.SYNC.DEFER_BLOCKING 0x5, 0x200 ;  /* 0x0148000000007b1d */ /* 0x000fe20000010000 */
[----:B-1----:R-:W-:-:S06]  /*0aa0*/  ULEA UR4, UR5, UR4, 0x18 ;  /* 0x0000000405047291 */ /* 0x002fcc000f8ec03f */
[----:B------:R-:W-:Y:S01]  /*0ab0*/  IMAD.U32 R16, RZ, RZ, UR4 ;  /* 0x00000004ff107e24 */ /* 0x000fe2000f8e00ff */
[----:B------:R-:W-:-:S04]  /*0ac0*/  ULDC UR4, c[0x0][0xc3c] ;  /* 0x00030f0000047ab9 */ /* 0x000fc80000000800 */
[----:B------:R-:W0:Y:S01]  /*0ad0*/  LDS.128 R104, [R16+0x31cd0] ;  /* 0x031cd00010687984 */ /* 0x000e220000000c00 */
[----:B------:R-:W-:Y:S06]  /*0ae0*/  BAR.ARV 0x4, 0x200 ;  /* 0x0108000000007b1d */ /* 0x000fec0000002000 */
[----:B---3--:R-:W-:-:S04]  /*0af0*/  LOP3.LUT R0, R0, 0xffffffef, RZ, 0xc0, !PT ;  /* 0xffffffef00007812 */ /* 0x008fc800078ec0ff */
[----:B------:R-:W-:-:S05]  /*0b00*/  @P0 LOP3.LUT R0, R0, 0x10, RZ, 0xfc, !PT ;  /* 0x0000001000000812 */ /* 0x000fca00078efcff */
[----:B------:R1:W-:Y:S01]  /*0b10*/  STL [R1], R0 ;  /* 0x0000000001007387 */ /* 0x0003e20000100800 */
[----:B0-----:R-:W-:-:S13]  /*0b20*/  ISETP.GE.AND P0, PT, R107, UR4, PT ;  /* 0x000000046b007c0c */ /* 0x001fda000bf06270 */
[----:B-1----:R-:W-:Y:S05]  /*0b30*/  @P0 BRA `(.L_x_10324) ;  /* 0x000001d000dc0947 */ /* 0x002fea0003800000 */
[----:B------:R-:W0:Y:S01]  /*0b40*/  S2R R0, SR_TID.X ;  /* 0x0000000000007919 */ /* 0x000e220000002100 */
[----:B------:R-:W-:Y:S02]  /*0b50*/  IMAD.MOV.U32 R20, RZ, RZ, -0x2 ;  /* 0xfffffffeff147424 */ /* 0x000fe400078e00ff */
[----:B0-----:R-:W-:-:S05]  /*0b60*/  VIADD R27, R0, 0xffffff80 ;  /* 0xffffff80001b7836 */ /* 0x001fca0000000000 */
[CC--:B------:R-:W-:Y:S02]  /*0b70*/  LEA.HI R4, R27.reuse, R27.reuse, RZ, 0x1 ;  /* 0x0000001b1b047211 */ /* 0x0c0fe400078f08ff */
[----:B------:R-:W-:Y:S02]  /*0b80*/  SHF.R.S32.HI R0, RZ, 0x1f, R27 ;  /* 0x0000001fff007819 */ /* 0x000fe4000001141b */
[----:B------:R-:W-:Y:S02]  /*0b90*/  LOP3.LUT R2, R4, 0xfffffffe, RZ, 0xc0, !PT ;  /* 0xfffffffe04027812 */ /* 0x000fe400078ec0ff */
[----:B------:R-:W-:Y:S02]  /*0ba0*/  LEA.HI R3, R0, R27, RZ, 0x4 ;  /* 0x0000001b00037211 */ /* 0x000fe400078f20ff */
[----:B------:R-:W-:Y:S01]  /*0bb0*/  SHF.R.S32.HI R19, RZ, 0x1, R4 ;  /* 0x00000001ff137819 */ /* 0x000fe20000011404 */
[----:B------:R-:W-:Y:S01]  /*0bc0*/  IMAD.IADD R26, R27, 0x1, -R2 ;  /* 0x000000011b1a7824 */ /* 0x000fe200078e0a02 */
[----:B------:R-:W-:-:S02]  /*0bd0*/  SHF.R.S32.HI R2, RZ, 0x4, R3 ;  /* 0x00000004ff027819 */ /* 0x000fc40000011403 */
[----:B------:R-:W-:Y:S01]  /*0be0*/  LEA.HI R5, R4, R19, RZ, 0x1 ;  /* 0x0000001304057211 */ /* 0x000fe200078f08ff */
[----:B------:R-:W-:Y:S01]  /*0bf0*/  IMAD.SHL.U32 R24, R26, 0x4, RZ ;  /* 0x000000041a187824 */ /* 0x000fe200078e00ff */
[----:B------:R-:W-:Y:S02]  /*0c00*/  LEA.HI R4, R3, R2, RZ, 0x1 ;  /* 0x0000000203047211 */ /* 0x000fe400078f08ff */
[----:B------:R-:W-:Y:S01]  /*0c10*/  LOP3.LUT R6, R5, 0x7fffffe, RZ, 0xc0, !PT ;  /* 0x07fffffe05067812 */ /* 0x000fe200078ec0ff */
[----:B------:R-:W-:Y:S01]  /*0c20*/  VIADD R23, R24, 0x10 ;  /* 0x0000001018177836 */ /* 0x000fe20000000000 */
[----:B------:R-:W-:Y:S01]  /*0c30*/  LOP3.LUT R5, R4, 0x1ffffffe, RZ, 0xc0, !PT ;  /* 0x1ffffffe04057812 */ /* 0x000fe200078ec0ff */
[C---:B------:R-:W-:Y:S01]  /*0c40*/  VIADD R21, R24.reuse, 0x20 ;  /* 0x0000002018157836 */ /* 0x040fe20000000000 */
[----:B------:R-:W-:Y:S01]  /*0c50*/  LOP3.LUT R3, R3, 0xfffffff0, RZ, 0xc0, !PT ;  /* 0xfffffff003037812 */ /* 0x000fe200078ec0ff */
[----:B------:R-:W-:Y:S01]  /*0c60*/  IMAD.IADD R4, R24, 0x1, R23 ;  /* 0x0000000118047824 */ /* 0x000fe200078e0217 */
[----:B------:R-:W-:Y:S01]  /*0c70*/  STL [R1+0x48], R24 ;  /* 0x0000481801007387 */ /* 0x000fe20000100800 */
[----:B------:R-:W-:-:S02]  /*0c80*/  IMAD.IADD R7, R19, 0x1, -R6 ;  /* 0x0000000113077824 */ /* 0x000fc400078e0a06 */
[C---:B------:R-:W-:Y:S01]  /*0c90*/  IMAD.IADD R5, R2.reuse, 0x1, -R5 ;  /* 0x0000000102057824 */ /* 0x040fe200078e0a05 */
[----:B------:R-:W-:Y:S01]  /*0ca0*/  SHF.R.S32.HI R9, RZ, 0x1f, R4 ;  /* 0x0000001fff097819 */ /* 0x000fe20000011404 */
[----:B------:R-:W-:Y:S01]  /*0cb0*/  IMAD R17, R2, 0x8, R7 ;  /* 0x0000000802117824 */ /* 0x000fe200078e0207 */
[----:B------:R-:W-:Y:S01]  /*0cc0*/  LEA.HI R2, R0, R27, RZ, 0x7 ;  /* 0x0000001b00027211 */ /* 0x000fe200078f38ff */
[----:B------:R-:W-:Y:S01]  /*0cd0*/  IMAD.IADD R6, R24, 0x1, R21 ;  /* 0x0000000118067824 */ /* 0x000fe200078e0215 */
[-C--:B------:R-:W-:Y:S01]  /*0ce0*/  LEA.HI R12, R9, R4.reuse, RZ, 0x3 ;  /* 0x00000004090c7211 */ /* 0x080fe200078f18ff */
[----:B------:R-:W-:Y:S01]  /*0cf0*/  IMAD.IADD R3, R27, 0x1, -R3 ;  /* 0x000000011b037824 */ /* 0x000fe200078e0a03 */
[----:B------:R-:W-:Y:S01]  /*0d00*/  LEA.HI R14, R9, R4, RZ, 0x5 ;  /* 0x00000004090e7211 */ /* 0x000fe200078f28ff */
[----:B------:R-:W-:Y:S01]  /*0d10*/  STL [R1+0x64], R23 ;  /* 0x0000641701007387 */ /* 0x000fe20000100800 */
[----:B------:R-:W-:Y:S01]  /*0d20*/  LOP3.LUT R4, R2, 0xffffff80, RZ, 0xc0, !PT ;  /* 0xffffff8002047812 */ /* 0x000fe200078ec0ff */
[----:B------:R-:W-:Y:S01]  /*0d30*/  IMAD.SHL.U32 R5, R5, 0x8, RZ ;  /* 0x0000000805057824 */ /* 0x000fe200078e00ff */
[----:B------:R-:W-:Y:S01]  /*0d40*/  SHF.R.S32.HI R7, RZ, 0x1f, R6 ;  /* 0x0000001fff077819 */ /* 0x000fe20000011406 */
[----:B------:R-:W-:Y:S01]  /*0d50*/  STL [R1+0x6c], R21 ;  /* 0x00006c1501007387 */ /* 0x000fe20000100800 */
[----:B------:R-:W-:Y:S01]  /*0d60*/  SHF.R.S32.HI R28, RZ, 0x7, R2 ;  /* 0x00000007ff1c7819 */ /* 0x000fe20000011402 */
[----:B------:R-:W-:Y:S01]  /*0d70*/  IMAD.IADD R22, R27, 0x1, -R4 ;  /* 0x000000011b167824 */ /* 0x000fe200078e0a04 */
[----:B------:R-:W-:-:S02]  /*0d80*/  SHF.R.S32.HI R4, RZ, 0x1f, R3 ;  /* 0x0000001fff047819 */ /* 0x000fc40000011403 */
[CC--:B------:R-:W-:Y:S02]  /*0d90*/  LEA.HI R13, R7.reuse, R6.reuse, RZ, 0x3 ;  /* 0x00000006070d7211 */ /* 0x0c0fe400078f18ff */
[----:B------:R-:W-:Y:S02]  /*0da0*/  LEA.HI R15, R7, R6, RZ, 0x5 ;  /* 0x00000006070f7211 */ /* 0x000fe400078f28ff */
[CC--:B------:R-:W-:Y:S02]  /*0db0*/  LEA.HI R6, R0.reuse, R27.reuse, RZ, 0x5 ;  /* 0x0000001b00067211 */ /* 0x0c0fe400078f28ff */
[----:B------:R-:W-:Y:S02]  /*0dc0*/  SHF.R.S32.HI R8, RZ, 0x1f, R22 ;  /* 0x0000001fff087819 */ /* 0x000fe40000011416 */
[----:B------:R-:W-:Y:S02]  /*0dd0*/  LEA.HI R7, R0, R27, RZ, 0x2 ;  /* 0x0000001b00077211 */ /* 0x000fe400078f10ff */
[----:B------:R-:W-:-:S02]  /*0de0*/  LEA.HI R0, R4, R3, RZ, 0x3 ;  /* 0x0000000304007211 */ /* 0x000fc400078f18ff */
[----:B------:R-:W-:Y:S02]  /*0df0*/  LEA.HI R9, R8, R22, RZ, 0x2 ;  /* 0x0000001608097211 */ /* 0x000fe400078f10ff */
[----:B------:R-:W-:Y:S01]  /*0e00*/  LEA.HI R4, R4, R3, RZ, 0x2 ;  /* 0x0000000304047211 */ /* 0x000fe200078f10ff */
[----:B------:R-:W-:Y:S01]  /*0e10*/  IMAD.SHL.U32 R2, R0, 0x10, RZ ;  /* 0x0000001000027824 */ /* 0x000fe200078e00ff */
[----:B------:R-:W-:Y:S02]  /*0e20*/  LOP3.LUT R10, R9, 0x7ffffffc, RZ, 0xc0, !PT ;  /* 0x7ffffffc090a7812 */ /* 0x000fe400078ec0ff */
[----:B------:R-:W-:Y:S02]  /*0e30*/  SHF.R.S32.HI R6, RZ, 0x5, R6 ;  /* 0x00000005ff067819 */ /* 0x000fe40000011406 */
[----:B------:R-:W-:Y:S01]  /*0e40*/  LOP3.LUT R0, R4, 0x7fffffc, RZ, 0xc0, !PT ;  /* 0x07fffffc04007812 */ /* 0x000fe200078ec0ff */
[----:B------:R-:W-:Y:S01]  /*0e50*/  IMAD.IADD R11, R22, 0x1, -R10 ;  /* 0x00000001160b7824 */ /* 0x000fe200078e0a0a */
[----:B------:R-:W-:Y:S01]  /*0e60*/  LOP3.LUT R2, R2, 0x7fffff80, RZ, 0xc0, !PT ;  /* 0x7fffff8002027812 */ /* 0x000fe200078ec0ff */
[C---:B------:R-:W-:Y:S01]  /*0e70*/  IMAD R18, R6.reuse, 0x10, R3 ;  /* 0x0000001006127824 */ /* 0x040fe200078e0203 */
[--C-:B------:R-:W-:Y:S01]  /*0e80*/  SHF.R.S32.HI R29, RZ, 0x2, R7.reuse ;  /* 0x00000002ff1d7819 */ /* 0x100fe20000011407 */
[----:B------:R-:W-:Y:S01]  /*0e90*/  IMAD.IADD R0, R3, 0x1, -R0 ;  /* 0x0000000103007824 */ /* 0x000fe200078e0a00 */
[----:B------:R-:W-:Y:S01]  /*0ea0*/  SHF.R.S32.HI R10, RZ, 0x1f, R7 ;  /* 0x0000001fff0a7819 */ /* 0x000fe20000011407 */
[----:B------:R-:W-:Y:S01]  /*0eb0*/  IMAD R3, R6, 0x100, R2 ;  /* 0x0000010006037824 */ /* 0x000fe200078e0202 */
[----:B------:R-:W-:Y:S01]  /*0ec0*/  SHF.R.S32.HI R6, RZ, 0x2, R9 ;  /* 0x00000002ff067819 */ /* 0x000fe20000011409 */
[----:B------:R-:W-:Y:S01]  /*0ed0*/  IMAD R2, R11, R20, 0x90 ;  /* 0x000000900b027424 */ /* 0x000fe200078e0214 */
[----:B------:R-:W-:-:S02]  /*0ee0*/  LEA.HI R10, R10, R29, RZ, 0x2 ;  /* 0x0000001d0a0a7211 */ /* 0x000fc400078f10ff */
[----:B------:R-:W-:Y:S02]  /*0ef0*/  SHF.R.S32.HI R9, RZ, 0x1f, R9 ;  /* 0x0000001fff097819 */ /* 0x000fe40000011409 */
[----:B------:R0:W-:Y:S01]  /*0f00*/  STL [R1+0xc8], R2 ;  /* 0x0000c80201007387 */ /* 0x0001e20000100800 */
[----:B------:R-:W-:Y:S02]  /*0f10*/  LOP3.LUT R10, R10, 0xfffffffc, RZ, 0xc0, !PT ;  /* 0xfffffffc0a0a7812 */ /* 0x000fe400078ec0ff */
[----:B------:R-:W-:Y:S01]  /*0f20*/  SHF.R.S32.HI R4, RZ, 0x2, R4 ;  /* 0x00000002ff047819 */ /* 0x000fe20000011404 */
[----:B------:R-:W2:Y:S01]  /*0f30*/  LDL.LU R11, [R1+0x28] ;  /* 0x00002800010b7983 */ /* 0x000ea20000300800 */
[----:B------:R-:W-:Y:S01]  /*0f40*/  LEA.HI R9, R9, R6, RZ, 0x3 ;  /* 0x0000000609097211 */ /* 0x000fe200078f18ff */
[----:B------:R-:W-:Y:S02]  /*0f50*/  IMAD.IADD R20, R29, 0x1, -R10 ;  /* 0x000000011d147824 */ /* 0x000fe400078e0a0a */
[----:B------:R-:W-:-:S02]  /*0f60*/  IMAD.SHL.U32 R4, R4, 0x40, RZ ;  /* 0x0000004004047824 */ /* 0x000fc400078e00ff */
[----:B------:R-:W-:Y:S01]  /*0f70*/  IMAD R3, R0, 0x10, R3 ;  /* 0x0000001000037824 */ /* 0x000fe200078e0203 */
[----:B------:R-:W-:Y:S01]  /*0f80*/  LOP3.LUT R9, R9, 0xfffffff8, RZ, 0xc0, !PT ;  /* 0xfffffff809097812 */ /* 0x000fe200078ec0ff */
[----:B0-----:R-:W-:Y:S01]  /*0f90*/  IMAD.HI R2, R28, 0x55555556, RZ ;  /* 0x555555561c027827 */ /* 0x001fe200078e02ff */
[----:B------:R-:W-:Y:S02]  /*0fa0*/  LEA.HI R8, R8, R22, RZ, 0x5 ;  /* 0x0000001608087211 */ /* 0x000fe400078f28ff */
[----:B------:R-:W-:Y:S01]  /*0fb0*/  LOP3.LUT R4, R4, 0x40, RZ, 0xc0, !PT ;  /* 0x0000004004047812 */ /* 0x000fe200078ec0ff */
[----:B------:R-:W-:Y:S02]  /*0fc0*/  IMAD.SHL.U32 R0, R20, 0x40, RZ ;  /* 0x0000004014007824 */ /* 0x000fe400078e00ff */
[----:B------:R-:W-:Y:S01]  /*0fd0*/  IMAD.U32 R10, R18, 0x20, R5 ;  /* 0x00000020120a7824 */ /* 0x000fe200078e0005 */
[----:B------:R-:W-:Y:S01]  /*0fe0*/  LEA.HI R2, R2, R2, RZ, 0x1 ;  /* 0x0000000202027211 */ /* 0x000fe200078f08ff */
[----:B------:R-:W-:Y:S01]  /*0ff0*/  IMAD.IADD R9, R6, 0x1, -R9 ;  /* 0x0000000106097824 */ /* 0x000fe200078e0a09 */
[----:B------:R-:W-:-:S02]  /*1000*/  LOP3.LUT R22, R0, 0xc0, RZ, 0xc0, !PT ;  /* 0x000000c000167812 */ /* 0x000fc400078ec0ff */
[----:B------:R-:W-:Y:S01]  /*1010*/  SHF.R.S32.HI R8, RZ, 0x5, R8 ;  /* 0x00000005ff087819 */ /* 0x000fe20000011408 */
[----:B------:R-:W-:Y:S01]  /*1020*/  STL [R1+0xcc], R10 ;  /* 0x0000cc0a01007387 */ /* 0x000fe20000100800 */
[----:B------:R-:W-:Y:S01]  /*1030*/  LOP3.LUT R5, R4, 0x8, R5, 0xf8, !PT ;  /* 0x0000000804057812 */ /* 0x000fe200078ef805 */
[----:B------:R-:W-:Y:S01]  /*1040*/  IMAD.SHL.U32 R18, R17, 0x20, RZ ;  /* 0x0000002011127824 */ /* 0x000fe200078e00ff */
[----:B------:R-:W-:Y:S01]  /*1050*/  SHF.R.U32.HI R4, RZ, 0x3, R4 ;  /* 0x00000003ff047819 */ /* 0x000fe20000011604 */
[----:B------:R0:W-:Y:S01]  /*1060*/  STL [R1+0x84], R20 ;  /* 0x0000841401007387 */ /* 0x0001e20000100800 */
[----:B------:R-:W-:Y:S01]  /*1070*/  SHF.R.S32.HI R15, RZ, 0x5, R15 ;  /* 0x00000005ff0f7819 */ /* 0x000fe2000001140f */
[----:B------:R-:W-:Y:S01]  /*1080*/  IMAD R2, R2, -0x3, R28 ;  /* 0xfffffffd02027824 */ /* 0x000fe200078e021c */
[----:B------:R-:W-:Y:S01]  /*1090*/  LOP3.LUT R6, R22, 0x18, R13, 0xf8, !PT ;  /* 0x0000001816067812 */ /* 0x000fe200078ef80d */
[----:B------:R-:W-:Y:S01]  /*10a0*/  IMAD R9, R8, 0x10, R9 ;  /* 0x0000001008097824 */ /* 0x000fe200078e0209 */
[----:B------:R-:W-:-:S02]  /*10b0*/  LOP3.LUT R0, R22, 0x18, R12, 0xf8, !PT ;  /* 0x0000001816007812 */ /* 0x000fc400078ef80c */
[----:B0-----:R-:W-:Y:S01]  /*10c0*/  SHF.R.U32.HI R20, RZ, 0x3, R22 ;  /* 0x00000003ff147819 */ /* 0x001fe20000011616 */
[----:B------:R-:W-:Y:S01]  /*10d0*/  IMAD R15, R15, 0x1800, R18 ;  /* 0x000018000f0f7824 */ /* 0x000fe200078e0212 */
[----:B------:R-:W-:Y:S01]  /*10e0*/  LOP3.LUT R4, R5, R4, RZ, 0x3c, !PT ;  /* 0x0000000405047212 */ /* 0x000fe200078e3cff */
[----:B------:R-:W-:Y:S01]  /*10f0*/  IMAD R10, R2, 0x40, R9 ;  /* 0x00000040020a7824 */ /* 0x000fe200078e0209 */
[-C--:B------:R-:W-:Y:S02]  /*1100*/  LOP3.LUT R6, R6, R20.reuse, RZ, 0x3c, !PT ;  /* 0x0000001406067212 */ /* 0x080fe400078e3cff */
[----:B------:R-:W-:Y:S01]  /*1110*/  LOP3.LUT R5, R0, R20, RZ, 0x3c, !PT ;  /* 0x0000001400057212 */ /* 0x000fe200078e3cff */
[----:B------:R-:W-:Y:S01]  /*1120*/  STL [R1+0x50], R22 ;  /* 0x0000501601007387 */ /* 0x000fe20000100800 */
[----:B------:R-:W-:Y:S01]  /*1130*/  LOP3.LUT R7, R7, 0xfffffffc, RZ, 0xc0, !PT ;  /* 0xfffffffc07077812 */ /* 0x000fe200078ec0ff */
[----:B------:R-:W-:Y:S01]  /*1140*/  IMAD.IADD R6, R15, 0x1, R6 ;  /* 0x000000010f067824 */ /* 0x000fe200078e0206 */
[----:B------:R-:W-:Y:S01]  /*1150*/  SHF.R.S32.HI R14, RZ, 0x5, R14 ;  /* 0x00000005ff0e7819 */ /* 0x000fe2000001140e */
[----:B------:R-:W-:Y:S01]  /*1160*/  STL [R1+0x58], R18 ;  /* 0x0000581201007387 */ /* 0x000fe20000100800 */
[----:B------:R-:W-:-:S03]  /*1170*/  VIADD R15, R24, 0x18 ;  /* 0x00000018180f7836 */ /* 0x000fc60000000000 */
[----:B------:R-:W-:Y:S01]  /*1180*/  STL [R1+0x54], R20 ;  /* 0x0000541401007387 */ /* 0x000fe20000100800 */
[----:B------:R-:W-:Y:S02]  /*1190*/  IMAD.IADD R3, R4, 0x1, R3 ;  /* 0x0000000104037824 */ /* 0x000fe400078e0203 */
[----:B------:R-:W-:Y:S01]  /*11a0*/  VIADD R2, R24, 0x8 ;  /* 0x0000000818027836 */ /* 0x000fe20000000000 */
[----:B------:R-:W-:Y:S01]  /*11b0*/  STL [R1+0xc0], R10 ;  /* 0x0000c00a01007387 */ /* 0x000fe20000100800 */
[----:B------:R-:W-:Y:S02]  /*11c0*/  IMAD.IADD R4, R27, 0x1, -R7 ;  /* 0x000000011b047824 */ /* 0x000fe400078e0a07 */
[----:B------:R-:W-:Y:S01]  /*11d0*/  IMAD R14, R14, 0x1800, R18 ;  /* 0x000018000e0e7824 */ /* 0x000fe200078e0212 */
[----:B------:R-:W-:-:S03]  /*11e0*/  SHF.R.S32.HI R7, RZ, 0x1f, R15 ;  /* 0x0000001fff077819 */ /* 0x000fc6000001140f */
[----:B------:R-:W-:Y:S02]  /*11f0*/  IMAD.IADD R5, R14, 0x1, R5 ;  /* 0x000000010e057824 */ /* 0x000fe400078e0205 */
[----:B------:R-:W-:Y:S01]  /*1200*/  VIADD R14, R24, 0x28 ;  /* 0x00000028180e7836 */ /* 0x000fe20000000000 */
[----:B------:R-:W-:Y:S01]  /*1210*/  SHF.L.U64.HI R7, R15, 0x1, R7 ;  /* 0x000000010f077819 */ /* 0x000fe20000010207 */
[----:B------:R-:W-:Y:S01]  /*1220*/  IMAD.SHL.U32 R144, R26, 0x8, RZ ;  /* 0x000000081a907824 */ /* 0x000fe200078e00ff */
[----:B------:R-:W-:Y:S02]  /*1230*/  SHF.R.S32.HI R8, RZ, 0x1f, R21 ;  /* 0x0000001fff087819 */ /* 0x000fe40000011415 */
[----:B------:R-:W-:Y:S02]  /*1240*/  SHF.R.S32.HI R9, RZ, 0x1f, R14 ;  /* 0x0000001fff097819 */ /* 0x000fe4000001140e */
[----:B------:R-:W-:Y:S01]  /*1250*/  SHF.L.U64.HI R8, R21, 0x1, R8 ;  /* 0x0000000115087819 */ /* 0x000fe20000010208 */
[----:B------:R-:W-:Y:S01]  /*1260*/  IMAD.MOV.U32 R17, RZ, RZ, RZ ;  /* 0x000000ffff117224 */ /* 0x000fe200078e00ff */
[----:B------:R-:W-:-:S02]  /*1270*/  CS2R R154, SRZ ;  /* 0x00000000009a7805 */ /* 0x000fc4000001ff00 */
[----:B--2---:R-:W-:Y:S01]  /*1280*/  LOP3.LUT R0, R11, 0x1, RZ, 0xfc, !PT ;  /* 0x000000010b007812 */ /* 0x004fe200078efcff */
[----:B------:R-:W-:-:S04]  /*1290*/  VIADD R11, R16, 0xda00 ;  /* 0x0000da00100b7836 */ /* 0x000fc80000000000 */
[----:B------:R0:W-:Y:S04]  /*12a0*/  STL [R1+0x44], R0 ;  /* 0x0000440001007387 */ /* 0x0001e80000100800 */
[----:B------:R-:W-:Y:S04]  /*12b0*/  STL [R1+0x94], RZ ;  /* 0x000094ff01007387 */ /* 0x000fe80000100800 */
[----:B------:R-:W-:Y:S01]  /*12c0*/  STL [R1+0xbc], R11 ;  /* 0x0000bc0b01007387 */ /* 0x000fe20000100800 */
[----:B0-----:R-:W-:-:S03]  /*12d0*/  SHF.R.S32.HI R0, RZ, 0x1f, R19 ;  /* 0x0000001fff007819 */ /* 0x001fc60000011413 */
[----:B------:R-:W-:Y:S01]  /*12e0*/  STL [R1+0x5c], RZ ;  /* 0x00005cff01007387 */ /* 0x000fe20000100800 */
[----:B------:R-:W-:-:S03]  /*12f0*/  LEA.HI R0, R4, R4, RZ, 0x1 ;  /* 0x0000000404007211 */ /* 0x000fc600078f08ff */
[----:B------:R-:W-:Y:S04]  /*1300*/  STL [R1+0x68], R15 ;  /* 0x0000680f01007387 */ /* 0x000fe80000100800 */
[----:B------:R0:W-:Y:S01]  /*1310*/  STL [R1+0x60], R2 ;  /* 0x0000600201007387 */ /* 0x0001e20000100800 */
[----:B------:R-:W-:Y:S02]  /*1320*/  LOP3.LUT R0, R0, 0x1ffffffe, RZ, 0xc0, !PT ;  /* 0x1ffffffe00007812 */ /* 0x000fe400078ec0ff */
[----:B0-----:R-:W-:-:S04]  /*1330*/  SHF.R.S32.HI R2, RZ, 0x1f, R23 ;  /* 0x0000001fff027819 */ /* 0x001fc80000011417 */
[----:B------:R-:W-:Y:S01]  /*1340*/  SHF.L.U64.HI R23, R23, 0x1, R2 ;  /* 0x0000000117177819 */ /* 0x000fe20000010202 */
[----:B------:R-:W-:Y:S01]  /*1350*/  STL [R1+0x70], R14 ;  /* 0x0000700e01007387 */ /* 0x000fe20000100800 */
[----:B------:R-:W-:Y:S01]  /*1360*/  IMAD.IADD R0, R4, 0x1, -R0 ;  /* 0x0000000104007824 */ /* 0x000fe200078e0a00 */
[C-C-:B------:R-:W-:Y:S02]  /*1370*/  LOP3.LUT R4, R22.reuse, 0x18, R144.reuse, 0xf8, !PT ;  /* 0x0000001816047812 */ /* 0x140fe400078ef890 */
[----:B------:R-:W-:Y:S01]  /*1380*/  STL [R1+0xa0], R23 ;  /* 0x0000a01701007387 */ /* 0x000fe20000100800 */
[----:B------:R-:W-:-:S03]  /*1390*/  LOP3.LUT R2, R22, 0x8, R144, 0xf8, !PT ;  /* 0x0000000816027812 */ /* 0x000fc600078ef890 */
[----:B------:R0:W-:Y:S01]  /*13a0*/  STL [R1+0xa4], R7 ;  /* 0x0000a40701007387 */ /* 0x0001e20000100800 */
[-C--:B------:R-:W-:Y:S02]  /*13b0*/  LOP3.LUT R4, R4, R20.reuse, RZ, 0x3c, !PT ;  /* 0x0000001404047212 */ /* 0x080fe400078e3cff */
[----:B------:R-:W-:Y:S01]  /*13c0*/  LOP3.LUT R2, R2, R20, RZ, 0x3c, !PT ;  /* 0x0000001402027212 */ /* 0x000fe200078e3cff */
[----:B------:R1:W-:Y:S01]  /*13d0*/  STL [R1+0xa8], R8 ;  /* 0x0000a80801007387 */ /* 0x0003e20000100800 */
[----:B0-----:R-:W-:Y:S01]  /*13e0*/  SHF.L.U64.HI R7, R14, 0x1, R9 ;  /* 0x000000010e077819 */ /* 0x001fe20000010209 */
[----:B------:R-:W-:-:S04]  /*13f0*/  IMAD.IADD R4, R18, 0x1, R4 ;  /* 0x0000000112047824 */ /* 0x000fc800078e0204 */
[----:B------:R0:W-:Y:S01]  /*1400*/  STL [R1+0xac], R7 ;  /* 0x0000ac0701007387 */ /* 0x0001e20000100800 */
[----:B-1----:R-:W-:Y:S01]  /*1410*/  SHF.R.S32.HI R8, RZ, 0x3, R13 ;  /* 0x00000003ff087819 */ /* 0x002fe2000001140d */
[----:B------:R-:W-:Y:S01]  /*1420*/  IMAD.IADD R2, R18, 0x1, R2 ;  /* 0x0000000112027824 */ /* 0x000fe200078e0202 */
[----:B0-----:R-:W-:Y:S01]  /*1430*/  SHF.R.S32.HI R7, RZ, 0x3, R12 ;  /* 0x00000003ff077819 */ /* 0x001fe2000001140c */
[----:B------:R-:W-:-:S04]  /*1440*/  IMAD R0, R0, 0x8, R10 ;  /* 0x0000000800007824 */ /* 0x000fc800078e020a */
[----:B------:R0:W-:Y:S04]  /*1450*/  STL [R1+0x98], R7 ;  /* 0x0000980701007387 */ /* 0x0001e80000100800 */
[----:B------:R-:W-:Y:S04]  /*1460*/  STL [R1+0x9c], R8 ;  /* 0x00009c0801007387 */ /* 0x000fe80000100800 */
[----:B------:R1:W-:Y:S01]  /*1470*/  STL [R1+0x80], R2 ;  /* 0x0000800201007387 */ /* 0x0003e20000100800 */
[--C-:B0-----:R-:W-:Y:S02]  /*1480*/  IMAD R7, R4, 0x2, R11.reuse ;  /* 0x0000000204077824 */ /* 0x101fe400078e020b */
[----:B------:R-:W-:-:S03]  /*1490*/  IMAD R4, R5, 0x2, R11 ;  /* 0x0000000205047824 */ /* 0x000fc600078e020b */
[----:B------:R0:W-:Y:S01]  /*14a0*/  STL [R1+0xb8], R7 ;  /* 0x0000b80701007387 */ /* 0x0001e20000100800 */
[----:B-1----:R-:W-:-:S03]  /*14b0*/  IMAD R2, R6, 0x2, R11 ;  /* 0x0000000206027824 */ /* 0x002fc600078e020b */
[----:B------:R0:W-:Y:S04]  /*14c0*/  STL [R1+0xb4], R4 ;  /* 0x0000b40401007387 */ /* 0x0001e80000100800 */
[----:B------:R0:W-:Y:S04]  /*14d0*/  STL [R1+0xb0], R2 ;  /* 0x0000b00201007387 */ /* 0x0001e80000100800 */
[----:B------:R0:W-:Y:S01]  /*14e0*/  STL [R1+0xc4], R0 ;  /* 0x0000c40001007387 */ /* 0x0001e20000100800 */
[----:B------:R-:W-:-:S07]  /*14f0*/  IMAD R18, R3, 0x2, R16 ;  /* 0x0000000203127824 */ /* 0x000fce00078e0210 */
.L_x_10460:
[----:B0---4-:R-:W0:Y:S02]  /*1500*/  LDC.64 R2, c[0x0][0xc88] ;  /* 0x00032200ff027b82 */ /* 0x011e240000000a00 */
[----:B0-----:R-:W-:-:S05]  /*1510*/  IMAD.WIDE R2, R107, 0x4, R2 ;  /* 0x000000046b027825 */ /* 0x001fca00078e0202 */
[----:B--23--:R0:W2:Y:S01]  /*1520*/  LDG.E R10, desc[UR60][R2.64] ;  /* 0x0000003c020a7981 */ /* 0x00c0a2000c1e1900 */
[----:B------:R-:W-:Y:S05]  /*1530*/  YIELD ;  /* 0x0000000000007946 */ /* 0x000fea0003800000 */
[----:B------:R-:W-:Y:S01]  /*1540*/  ULDC.64 UR4, c[0x0][0xa28] ;  /* 0x00028a0000047ab9 */ /* 0x000fe20000000a00 */
[----:B------:R-:W-:Y:S01]  /*1550*/  ULDC.64 UR8, c[0x0][0xa18] ;  /* 0x0002860000087ab9 */ /* 0x000fe20000000a00 */
[----:B------:R-:W-:Y:S01]  /*1560*/  ISETP.NE.U32.AND P1, PT, RZ, UR4, PT ;  /* 0x00000004ff007c0c */ /* 0x000fe2000bf25070 */
[----:B------:R-:W-:Y:S01]  /*1570*/  ULDC.64 UR6, c[0x0][0xa08] ;  /* 0x0002820000067ab9 */ /* 0x000fe20000000a00 */
[----:B0-----:R-:W-:Y:S01]  /*1580*/  IMAD.MOV.U32 R3, RZ, RZ, RZ ;  /* 0x000000ffff037224 */ /* 0x001fe200078e00ff */
[----:B------:R-:W-:Y:S01]  /*1590*/  ISETP.NE.U32.AND P0, PT, RZ, UR6, PT ;  /* 0x00000006ff007c0c */ /* 0x000fe2000bf05070 */
[----:B------:R-:W-:Y:S01]  /*15a0*/  IMAD.MOV.U32 R27, RZ, RZ, RZ ;  /* 0x000000ffff1b7224 */ /* 0x000fe200078e00ff */
[----:B------:R-:W-:-:S02]  /*15b0*/  ISETP.NE.AND.EX P1, PT, RZ, UR5, PT, P1 ;  /* 0x00000005ff007c0c */ /* 0x000fc4000bf25310 */
[----:B------:R-:W-:Y:S02]  /*15c0*/  ISETP.NE.AND.EX P0, PT, RZ, UR7, PT, P0 ;  /* 0x00000007ff007c0c */ /* 0x000fe4000bf05300 */
[----:B--2---:R-:W-:Y:S01]  /*15d0*/  SHF.R.S32.HI R0, RZ, 0x1f, R10 ;  /* 0x0000001fff007819 */ /* 0x004fe2000001140a */
[----:B------:R-:W-:-:S08]  /*15e0*/  IMAD.SHL.U32 R26, R10, 0x4, RZ ;  /* 0x000000040a1a7824 */ /* 0x000fd000078e00ff */
[C---:B------:R-:W-:Y:S01]  /*15f0*/  @P1 LEA R4, P2, R10.reuse, UR4, 0x2 ;  /* 0x000000040a041c11 */ /* 0x040fe2000f8410ff */
[----:B------:R0:W-:Y:S01]  /*1600*/  STL [R1+0x88], R10 ;  /* 0x0000880a01007387 */ /* 0x0001e20000100800 */
        /* <DEDUP_REMOVED lines=24> */
[----:B01----:R-:W-:Y:S06]  /*1790*/  @P2 BRA `(.L_x_10325) ;  /* 0x0000000000242947 */ /* 0x003fec0003800000 */
        /* <DEDUP_REMOVED lines=9> */
.L_x_10325:
[----:B------:R-:W-:Y:S01]  /*1830*/  ULDC.64 UR4, c[0x0][0xa20] ;  /* 0x0002880000047ab9 */ /* 0x000fe20000000a00 */
[----:B------:R0:W-:Y:S01]  /*1840*/  STL [R1+0x90], R105 ;  /* 0x0000906901007387 */ /* 0x0001e20000100800 */
[----:B------:R-:W-:-:S03]  /*1850*/  ISETP.NE.U32.AND P1, PT, RZ, UR4, PT ;  /* 0x00000004ff007c0c */ /* 0x000fc6000bf25070 */
[----:B------:R0:W-:Y:S01]  /*1860*/  STL [R1+0x8c], R106 ;  /* 0x00008c6a01007387 */ /* 0x0001e20000100800 */
[----:B------:R-:W-:-:S13]  /*1870*/  ISETP.NE.AND.EX P1, PT, RZ, UR5, PT, P1 ;  /* 0x00000005ff007c0c */ /* 0x000fda000bf25310 */
[----:B0-----:R-:W-:Y:S05]  /*1880*/  @!P1 BRA `(.L_x_10326) ;  /* 0x0000000000109947 */ /* 0x001fea0003800000 */
[----:B------:R-:W-:-:S04]  /*1890*/  IADD3 R4, P0, R26, UR4, RZ ;  /* 0x000000041a047c10 */ /* 0x000fc8000ff1e0ff */
[----:B------:R-:W-:-:S05]  /*18a0*/  IADD3.X R5, R28, UR5, RZ, P0, !PT ;  /* 0x000000051c057c10 */ /* 0x000fca00087fe4ff */
[----:B------:R0:W5:Y:S01]  /*18b0*/  LDG.E R24, desc[UR60][R4.64] ;  /* 0x0000003c04187981 */ /* 0x000162000c1e1900 */
[----:B------:R-:W-:Y:S05]  /*18c0*/  BRA `(.L_x_10327) ;  /* 0x0000000000107947 */ /* 0x000fea0003800000 */
.L_x_10326:
[----:B------:R-:W-:Y:S05]  /*18d0*/  @!P0 BRA `(.L_x_10327) ;  /* 0x00000000000c8947 */ /* 0x000fea0003800000 */
[----:B------:R-:W2:Y:S04]  /*18e0*/  LDG.E R5, desc[UR60][R8.64] ;  /* 0x0000003c08057981 */ /* 0x000ea8000c1e1900 */
[----:B------:R-:W2:Y:S02]  /*18f0*/  LDG.E R24, desc[UR60][R8.64+0x4] ;  /* 0x0000043c08187981 */ /* 0x000ea4000c1e1900 */
[----:B--2---:R-:W-:-:S07]  /*1900*/  IMAD.IADD R24, R24, 0x1, -R5 ;  /* 0x0000000118187824 */ /* 0x004fce00078e0a05 */
.L_x_10327:
        /* <DEDUP_REMOVED lines=26> */
[----:B------:R-:W-:-:S05]  /*1ab0*/  IMAD.WIDE.U32 R4, R4, 0x38e38e39, RZ ;  /* 0x38e38e3904047825 */ /* 0x000fca00078e00ff */
        /* <DEDUP_REMOVED lines=29> */
.L_x_10330:
[----:B------:R-:W-:Y:S05]  /*1c90*/  BSYNC B6 ;  /* 0x0000000000067941 */ /* 0x000fea0003800000 */
.L_x_10329:
        /* <DEDUP_REMOVED lines=20> */
.L_x_10332:
[----:B------:R-:W-:Y:S05]  /*1de0*/  BSYNC B6 ;  /* 0x0000000000067941 */ /* 0x000fea0003800000 */
.L_x_10331:
[----:B------:R-:W2:Y:S01]  /*1df0*/  LDL.64 R14, [R1+0x48] ;  /* 0x00004800010e7983 */ /* 0x000ea20000100a00 */
[----:B------:R-:W-:Y:S01]  /*1e00*/  ULDC.64 UR4, c[0x0][0x9f8] ;  /* 0x00027e0000047ab9 */ /* 0x000fe20000000a00 */
[----:B------:R-:W-:Y:S01]  /*1e10*/  IMAD.IADD R74, R27, 0x1, R24 ;  /* 0x000000011b4a7824 */ /* 0x000fe200078e0218 */
[----:B------:R-:W-:Y:S01]  /*1e20*/  ISETP.NE.U32.AND P0, PT, RZ, UR4, PT ;  /* 0x00000004ff007c0c */ /* 0x000fe2000bf05070 */
[----:B------:R-:W2:Y:S01]  /*1e30*/  LDL.64 R32, [R1+0x48] ;  /* 0x0000480001207983 */ /* 0x000ea20000100a00 */
[----:B------:R-:W-:-:S03]  /*1e40*/  ULDC.64 UR6, c[0x0][0xa08] ;  /* 0x0002820000067ab9 */ /* 0x000fc60000000a00 */
[----:B------:R-:W3:Y:S01]  /*1e50*/  LDL R40, [R1+0x50] ;  /* 0x0000500001287983 */ /* 0x000ee20000100800 */
[----:B------:R-:W-:Y:S01]  /*1e60*/  ISETP.NE.AND.EX P0, PT, RZ, UR5, PT, P0 ;  /* 0x00000005ff007c0c */ /* 0x000fe2000bf05300 */
[----:B------:R-:W0:Y:S02]  /*1e70*/  LDC.64 R66, c[0x0][0x408] ;  /* 0x00010200ff427b82 */ /* 0x000e240000000a00 */
[----:B------:R-:W4:Y:S01]  /*1e80*/  LDL.LU R36, [R1] ;  /* 0x0000000001247983 */ /* 0x000f220000300800 */
[----:B------:R-:W1:Y:S01]  /*1e90*/  S2R R20, SR_TID.X ;  /* 0x0000000000147919 */ /* 0x000e620000002100 */
[----:B------:R-:W-:-:S04]  /*1ea0*/  SHF.R.S32.HI R8, RZ, 0x1f, R106 ;  /* 0x0000001fff087819 */ /* 0x000fc8000001146a */
[----:B------:R-:W0:Y:S04]  /*1eb0*/  LDC R107, c[0x0][0x3f4] ;  /* 0x0000fd00ff6b7b82 */ /* 0x000e280000000800 */
[----:B------:R-:W-:-:S04]  /*1ec0*/  @P0 IADD3 R4, P1, R26, UR4, RZ ;  /* 0x000000041a040c10 */ /* 0x000fc8000ff3e0ff */
[----:B------:R-:W-:Y:S01]  /*1ed0*/  @P0 IADD3.X R5, R28, UR5, RZ, P1, !PT ;  /* 0x000000051c050c10 */ /* 0x000fe20008ffe4ff */
[----:B------:R-:W-:Y:S01]  /*1ee0*/  ULDC.64 UR4, c[0x0][0x308] ;  /* 0x0000c20000047ab9 */ /* 0x000fe20000000a00 */
[----:B------:R-:W0:Y:S03]  /*1ef0*/  LDC.64 R28, c[0x0][0x300] ;  /* 0x0000c000ff1c7b82 */ /* 0x000e260000000a00 */
[----:B------:R2:W3:Y:S01]  /*1f00*/  @P0 LDG.E R25, desc[UR60][R4.64] ;  /* 0x0000003c04190981 */ /* 0x0004e2000c1e1900 */
[----:B------:R-:W-:Y:S02]  /*1f10*/  SHF.R.S32.HI R11, RZ, 0x1f, R74 ;  /* 0x0000001fff0b7819 */ /* 0x000fe4000001144a */
[----:B------:R-:W-:Y:S02]  /*1f20*/  ISETP.NE.U32.AND P0, PT, RZ, UR6, PT ;  /* 0x00000006ff007c0c */ /* 0x000fe4000bf05070 */
[----:B------:R-:W-:Y:S01]  /*1f30*/  SHF.R.S32.HI R34, RZ, 0x1f, R19 ;  /* 0x0000001fff227819 */ /* 0x000fe20000011413 */
[----:B------:R-:W4:Y:S01]  /*1f40*/  LDC.64 R72, c[0x0][0x3f8] ;  /* 0x0000fe00ff487b82 */ /* 0x000f220000000a00 */
[----:B------:R-:W-:-:S02]  /*1f50*/  ISETP.NE.AND.EX P0, PT, RZ, UR7, PT, P0 ;  /* 0x00000007ff007c0c */ /* 0x000fc4000bf05300 */
[----:B-1----:R-:W-:Y:S01]  /*1f60*/  SHF.R.U32.HI R35, RZ, 0x7, R20 ;  /* 0x00000007ff237819 */ /* 0x002fe20000011614 */
[-C--:B0-----:R-:W-:Y:S02]  /*1f70*/  IMAD R0, R11, R28.reuse, RZ ;  /* 0x0000001c0b007224 */ /* 0x081fe400078e02ff */
[----:B------:R-:W-:-:S04]  /*1f80*/  IMAD.WIDE.U32 R6, R74, R28, RZ ;  /* 0x0000001c4a067225 */ /* 0x000fc800078e00ff */
[----:B------:R-:W-:Y:S02]  /*1f90*/  IMAD R3, R74, R29, R0 ;  /* 0x0000001d4a037224 */ /* 0x000fe400078e0200 */
[----:B--2---:R-:W-:Y:S02]  /*1fa0*/  IMAD.MOV.U32 R32, RZ, RZ, R14 ;  /* 0x000000ffff207224 */ /* 0x004fe400078e000e */
[----:B------:R-:W-:Y:S01]  /*1fb0*/  IMAD.IADD R7, R7, 0x1, R3 ;  /* 0x0000000107077824 */ /* 0x000fe200078e0203 */
[----:B------:R-:W-:Y:S01]  /*1fc0*/  ISETP.NE.AND P6, PT, R35, 0x1, PT ;  /* 0x000000012300780c */ /* 0x000fe20003fc5270 */
[----:B------:R-:W-:Y:S01]  /*1fd0*/  IMAD R3, R8, UR4, RZ ;  /* 0x0000000408037c24 */ /* 0x000fe2000f8e02ff */
[----:B------:R-:W-:Y:S01]  /*1fe0*/  SHF.R.S32.HI R33, RZ, 0x1f, R32 ;  /* 0x0000001fff217819 */ /* 0x000fe20000011420 */
[----:B------:R-:W-:-:S04]  /*1ff0*/  IMAD.WIDE.U32 R4, R106, UR4, R6 ;  /* 0x000000046a047c25 */ /* 0x000fc8000f8e0006 */
[----:B------:R0:W-:Y:S01]  /*2000*/  STL [R1+0x4c], R33 ;  /* 0x00004c2101007387 */ /* 0x0001e20000100800 */
[----:B------:R-:W-:Y:S01]  /*2010*/  IMAD R3, R106, UR5, R3 ;  /* 0x000000056a037c24 */ /* 0x000fe2000f8e0203 */
[----:B------:R-:W-:Y:S02]  /*2020*/  ULDC.64 UR4, c[0x0][0x310] ;  /* 0x0000c40000047ab9 */ /* 0x000fe40000000a00 */
[----:B------:R-:W2:Y:S01]  /*2030*/  LDL R37, [R1+0x84] ;  /* 0x0000840001257983 */ /* 0x000ea20000100800 */
[----:B------:R-:W-:-:S03]  /*2040*/  IMAD.IADD R5, R5, 0x1, R3 ;  /* 0x0000000105057824 */ /* 0x000fc600078e0203 */
[----:B------:R-:W2:Y:S04]  /*2050*/  LDL R38, [R1+0x54] ;  /* 0x0000540001267983 */ /* 0x000ea80000100800 */
[----:B------:R-:W2:Y:S01]  /*2060*/  LDL R39, [R1+0x58] ;  /* 0x0000580001277983 */ /* 0x000ea20000100800 */
[----:B---3--:R-:W-:Y:S02]  /*2070*/  SHF.R.S32.HI R0, RZ, 0x1f, R25 ;  /* 0x0000001fff007819 */ /* 0x008fe40000011419 */
[----:B------:R-:W-:Y:S02]  /*2080*/  SEL R21, R25, RZ, !P0 ;  /* 0x000000ff19157207 */ /* 0x000fe40004000000 */
[----:B------:R-:W-:-:S05]  /*2090*/  SEL R13, R0, RZ, !P0 ;  /* 0x000000ff000d7207 */ /* 0x000fca0004000000 */
[----:B------:R-:W-:Y:S02]  /*20a0*/  IMAD R0, R13, UR4, RZ ;  /* 0x000000040d007c24 */ /* 0x000fe4000f8e02ff */
[----:B------:R-:W-:-:S04]  /*20b0*/  IMAD.WIDE.U32 R24, R21, UR4, R4 ;  /* 0x0000000415187c25 */ /* 0x000fc8000f8e0004 */
[----:B------:R-:W-:Y:S02]  /*20c0*/  IMAD R3, R21, UR5, R0 ;  /* 0x0000000515037c24 */ /* 0x000fe4000f8e0200 */
[----:B------:R-:W-:Y:S01]  /*20d0*/  VIADD R0, R144, 0x10 ;  /* 0x0000001090007836 */ /* 0x000fe20000000000 */
[----:B------:R-:W-:Y:S05]  /*20e0*/  @!P6 WARPSYNC.ALL ;  /* 0x000000000000e948 */ /* 0x000fea0003800000 */
[----:B------:R-:W-:Y:S01]  /*20f0*/  ULDC.64 UR6, c[0x0][0x330] ;  /* 0x0000cc0000067ab9 */ /* 0x000fe20000000a00 */
[----:B------:R-:W-:Y:S01]  /*2100*/  ULDC UR4, c[0x0][0x2f4] ;  /* 0x0000bd0000047ab9 */ /* 0x000fe20000000800 */
[----:B------:R-:W-:Y:S01]  /*2110*/  SHF.R.S32.HI R145, RZ, 0x1f, R144 ;  /* 0x0000001fff917819 */ /* 0x000fe20000011490 */
[----:B------:R-:W-:Y:S01]  /*2120*/  IMAD R6, R34, R28, RZ ;  /* 0x0000001c22067224 */ /* 0x000fe200078e02ff */
[----:B------:R-:W-:Y:S01]  /*2130*/  ISETP.GE.AND P1, PT, R0, UR4, PT ;  /* 0x0000000400007c0c */ /* 0x000fe2000bf26270 */
[----:B------:R-:W-:-:S02]  /*2140*/  IMAD R7, R8, UR6, RZ ;  /* 0x0000000608077c24 */ /* 0x000fc4000f8e02ff */
[C---:B------:R-:W-:Y:S01]  /*2150*/  IMAD R89, R19.reuse, R29, R6 ;  /* 0x0000001d13597224 */ /* 0x040fe200078e0206 */
[----:B------:R-:W-:Y:S01]  /*2160*/  SEL R6, RZ, 0xffffffff, P1 ;  /* 0xffffffffff067807 */ /* 0x000fe20000800000 */
[----:B------:R-:W-:Y:S01]  /*2170*/  IMAD.WIDE.U32 R4, R19, R28, R144 ;  /* 0x0000001c13047225 */ /* 0x000fe200078e0090 */
[----:B------:R-:W-:-:S03]  /*2180*/  ISETP.GE.AND P0, PT, R144, UR4, PT ;  /* 0x0000000490007c0c */ /* 0x000fc6000bf06270 */
[C---:B------:R-:W-:Y:S02]  /*2190*/  IMAD R7, R106.reuse, UR7, R7 ;  /* 0x000000076a077c24 */ /* 0x040fe4000f8e0207 */
[----:B------:R-:W-:Y:S01]  /*21a0*/  IMAD.WIDE.U32 R26, R106, UR6, R144 ;  /* 0x000000066a1a7c25 */ /* 0x000fe2000f8e0090 */
[----:B------:R-:W-:Y:S01]  /*21b0*/  IADD3 R94, P2, R24, R4, RZ ;  /* 0x00000004185e7210 */ /* 0x000fe20007f5e0ff */
[----:B------:R-:W-:Y:S02]  /*21c0*/  ULDC.64 UR6, c[0x0][0x338] ;  /* 0x0000ce0000067ab9 */ /* 0x000fe40000000a00 */
[----:B------:R-:W-:Y:S01]  /*21d0*/  IMAD.IADD R27, R27, 0x1, R7 ;  /* 0x000000011b1b7824 */ /* 0x000fe200078e0207 */
[----:B------:R-:W-:Y:S01]  /*21e0*/  SEL R4, RZ, 0x1, P0 ;  /* 0x00000001ff047807 */ /* 0x000fe20000000000 */
[----:B------:R-:W-:Y:S02]  /*21f0*/  IMAD.SHL.U32 R7, R6, 0x2, RZ ;  /* 0x0000000206077824 */ /* 0x000fe400078e00ff */
[----:B------:R-:W-:-:S03]  /*2200*/  IMAD.IADD R3, R25, 0x1, R3 ;  /* 0x0000000119037824 */ /* 0x000fc600078e0203 */
[----:B------:R-:W-:Y:S01]  /*2210*/  LOP3.LUT R7, R7, 0x2, R4, 0xe2, !PT ;  /* 0x0000000207077812 */ /* 0x000fe200078ee204 */
[C---:B------:R-:W-:Y:S01]  /*2220*/  VIADD R4, R144.reuse, 0x20 ;  /* 0x0000002090047836 */ /* 0x040fe20000000000 */
[----:B------:R-:W-:Y:S01]  /*2230*/  IADD3.X R89, R3, R5, R89, P2, !PT ;  /* 0x0000000503597210 */ /* 0x000fe200017fe459 */
[----:B------:R-:W-:Y:S02]  /*2240*/  VIADD R5, R144, 0x30 ;  /* 0x0000003090057836 */ /* 0x000fe40000000000 */
[----:B------:R-:W-:Y:S01]  /*2250*/  IMAD R8, R34, R66, RZ ;  /* 0x0000004222087224 */ /* 0x000fe200078e02ff */
[----:B------:R-:W-:Y:S01]  /*2260*/  ISETP.GE.AND P0, PT, R4, UR4, PT ;  /* 0x0000000404007c0c */ /* 0x000fe2000bf06270 */
[----:B------:R-:W-:Y:S01]  /*2270*/  VIADD R6, R144, 0x40 ;  /* 0x0000004090067836 */ /* 0x000fe20000000000 */
[----:B------:R-:W-:Y:S01]  /*2280*/  ISETP.GE.AND P1, PT, R5, UR4, PT ;  /* 0x0000000405007c0c */ /* 0x000fe2000bf26270 */
[----:B------:R-:W-:Y:S01]  /*2290*/  IMAD R15, R19, R67, R8 ;  /* 0x00000043130f7224 */ /* 0x000fe200078e0208 */
[----:B------:R-:W-:-:S02]  /*22a0*/  SEL R8, RZ, 0x4, P0 ;  /* 0x00000004ff087807 */ /* 0x000fc40000000000 */
[----:B------:R-:W-:Y:S02]  /*22b0*/  ISETP.GE.AND P3, PT, R4, R107, PT ;  /* 0x0000006b0400720c */ /* 0x000fe40003f66270 */
[----:B------:R-:W-:Y:S02]  /*22c0*/  SEL R9, RZ, 0x8, P1 ;  /* 0x00000008ff097807 */ /* 0x000fe40000800000 */
[----:B------:R-:W-:Y:S02]  /*22d0*/  ISETP.GE.AND P0, PT, R6, UR4, PT ;  /* 0x0000000406007c0c */ /* 0x000fe4000bf06270 */
[----:B------:R-:W-:Y:S02]  /*22e0*/  LOP3.LUT R7, R9, R7, R8, 0xfe, !PT ;  /* 0x0000000709077212 */ /* 0x000fe400078efe08 */
[----:B------:R-:W-:Y:S02]  /*22f0*/  SEL R10, RZ, 0x10, P0 ;  /* 0x00000010ff0a7807 */ /* 0x000fe40000000000 */
[-C--:B------:R-:W-:Y:S01]  /*2300*/  ISETP.GE.AND P0, PT, R144, R107.reuse, PT ;  /* 0x0000006b9000720c */ /* 0x080fe20003f06270 */
[----:B------:R-:W-:Y:S01]  /*2310*/  IMAD.WIDE.U32 R30, R19, R66, R144 ;  /* 0x00000042131e7225 */ /* 0x000fe200078e0090 */
[----:B------:R-:W-:-:S02]  /*2320*/  ISETP.GE.AND P1, PT, R0, R107, PT ;  /* 0x0000006b0000720c */ /* 0x000fc40003f26270 */
[----:B------:R-:W-:Y:S01]  /*2330*/  LOP3.LUT R10, R7, R10, RZ, 0xfc, !PT ;  /* 0x0000000a070a7212 */ /* 0x000fe200078efcff */
[----:B------:R-:W-:Y:S01]  /*2340*/  IMAD.WIDE.U32 R64, R19, R66, R32 ;  /* 0x0000004213407225 */ /* 0x000fe200078e0020 */
[----:B----4-:R-:W-:Y:S02]  /*2350*/  LOP3.LUT R36, R36, 0xfffffffe, RZ, 0xc0, !PT ;  /* 0xfffffffe24247812 */ /* 0x010fe400078ec0ff */
[----:B------:R-:W-:Y:S01]  /*2360*/  SEL R7, R107, RZ, P0 ;  /* 0x000000ff6b077207 */ /* 0x000fe20000000000 */
[----:B------:R-:W-:Y:S01]  /*2370*/  IMAD R13, R13, UR6, RZ ;  /* 0x000000060d0d7c24 */ /* 0x000fe2000f8e02ff */
[----:B------:R-:W-:Y:S01]  /*2380*/  SEL R9, R107, RZ, P1 ;  /* 0x000000ff6b097207 */ /* 0x000fe20000800000 */
[----:B------:R-:W-:Y:S01]  /*2390*/  IMAD R8, R34, R72, RZ ;  /* 0x0000004822087224 */ /* 0x000fe200078e02ff */
[----:B------:R-:W-:Y:S01]  /*23a0*/  @P3 LOP3.LUT R36, R36, 0x1, RZ, 0xfc, !PT ;  /* 0x0000000124243812 */ /* 0x000fe200078efcff */
[----:B------:R-:W-:Y:S02]  /*23b0*/  IMAD.IADD R31, R31, 0x1, R15 ;  /* 0x000000011f1f7824 */ /* 0x000fe400078e020f */
[----:B------:R-:W-:Y:S01]  /*23c0*/  IMAD.IADD R65, R15, 0x1, R65 ;  /* 0x000000010f417824 */ /* 0x000fe200078e0241 */
[----:B------:R-:W-:Y:S01]  /*23d0*/  SEL R15, R107, RZ, P3 ;  /* 0x000000ff6b0f7207 */ /* 0x000fe20001800000 */
[----:B------:R-:W-:-:S02]  /*23e0*/  IMAD R13, R21, UR7, R13 ;  /* 0x00000007150d7c24 */ /* 0x000fc4000f8e020d */
[----:B------:R-:W-:-:S04]  /*23f0*/  IMAD.WIDE.U32 R26, R21, UR6, R26 ;  /* 0x00000006151a7c25 */ /* 0x000fc8000f8e001a */
[C---:B------:R-:W-:Y:S02]  /*2400*/  IMAD R21, R19.reuse, R73, R8 ;  /* 0x0000004913157224 */ /* 0x040fe400078e0208 */
[----:B------:R-:W-:Y:S02]  /*2410*/  IMAD.IADD R8, R144, 0x1, R7 ;  /* 0x0000000190087824 */ /* 0x000fe400078e0207 */
[----:B------:R-:W-:Y:S02]  /*2420*/  IMAD.IADD R14, R0, 0x1, R9 ;  /* 0x00000001000e7824 */ /* 0x000fe400078e0209 */
[----:B------:R-:W-:Y:S01]  /*2430*/  IMAD.WIDE.U32 R68, R19, R72, R144 ;  /* 0x0000004813447225 */ /* 0x000fe200078e0090 */
[----:B------:R-:W-:-:S03]  /*2440*/  SHF.R.S32.HI R9, RZ, 0x1f, R8 ;  /* 0x0000001fff097819 */ /* 0x000fc60000011408 */
[----:B------:R-:W-:-:S04]  /*2450*/  IMAD.WIDE.U32 R70, R19, R72, R32 ;  /* 0x0000004813467225 */ /* 0x000fc800078e0020 */
[----:B------:R-:W-:Y:S01]  /*2460*/  IMAD.IADD R20, R4, 0x1, R15 ;  /* 0x0000000104147824 */ /* 0x000fe200078e020f */
[----:B------:R-:W-:Y:S01]  /*2470*/  SHF.R.S32.HI R15, RZ, 0x1f, R14 ;  /* 0x0000001fff0f7819 */ /* 0x000fe2000001140e */
[----:B------:R-:W-:Y:S01]  /*2480*/  IMAD.IADD R69, R69, 0x1, R21 ;  /* 0x0000000145457824 */ /* 0x000fe200078e0215 */
[----:B------:R-:W-:Y:S01]  /*2490*/  LOP3.LUT R36, R36, 0xfffffffd, RZ, 0xc0, !PT ;  /* 0xfffffffd24247812 */ /* 0x000fe200078ec0ff */
[----:B------:R-:W-:Y:S01]  /*24a0*/  IMAD.IADD R71, R21, 0x1, R71 ;  /* 0x0000000115477824 */ /* 0x000fe200078e0247 */
[----:B------:R-:W-:Y:S02]  /*24b0*/  SHF.R.S32.HI R21, RZ, 0x1f, R20 ;  /* 0x0000001fff157819 */ /* 0x000fe40000011414 */
[CC--:B------:R-:W-:Y:S02]  /*24c0*/  LEA.HI R7, R9.reuse, R8.reuse, RZ, 0x3 ;  /* 0x0000000809077211 */ /* 0x0c0fe400078f18ff */
[----:B------:R-:W-:Y:S02]  /*24d0*/  LEA.HI R12, R9, R8, RZ, 0x5 ;  /* 0x00000008090c7211 */ /* 0x000fe400078f28ff */
[----:B------:R-:W-:-:S02]  /*24e0*/  LEA.HI R8, R15, R14, RZ, 0x3 ;  /* 0x0000000e0f087211 */ /* 0x000fc400078f18ff */
[----:B------:R-:W-:Y:S02]  /*24f0*/  LEA.HI R15, R15, R14, RZ, 0x5 ;  /* 0x0000000e0f0f7211 */ /* 0x000fe400078f28ff */
[CC--:B------:R-:W-:Y:S02]  /*2500*/  LEA.HI R9, R21.reuse, R20.reuse, RZ, 0x3 ;  /* 0x0000001415097211 */ /* 0x0c0fe400078f18ff */
[----:B------:R-:W-:Y:S02]  /*2510*/  LEA.HI R21, R21, R20, RZ, 0x5 ;  /* 0x0000001415157211 */ /* 0x000fe400078f28ff */
[----:B------:R-:W-:Y:S02]  /*2520*/  SHF.R.S32.HI R20, RZ, 0x5, R15 ;  /* 0x00000005ff147819 */ /* 0x000fe4000001140f */
[----:B------:R-:W-:Y:S02]  /*2530*/  SHF.R.S32.HI R14, RZ, 0x5, R12 ;  /* 0x00000005ff0e7819 */ /* 0x000fe4000001140c */
[----:B------:R-:W-:-:S02]  /*2540*/  LOP3.LUT R15, R40, 0x18, R8, 0xf8, !PT ;  /* 0x00000018280f7812 */ /* 0x000fc400078ef808 */
[----:B0----5:R-:W-:Y:S02]  /*2550*/  SHF.R.S32.HI R33, RZ, 0x1f, R104 ;  /* 0x0000001fff217819 */ /* 0x021fe40000011468 */
[----:B------:R-:W-:Y:S01]  /*2560*/  LOP3.LUT R12, R40, 0x18, R7, 0xf8, !PT ;  /* 0x00000018280c7812 */ /* 0x000fe200078ef807 */
[----:B------:R-:W-:Y:S01]  /*2570*/  VIADD R79, R144, 0x50 ;  /* 0x00000050904f7836 */ /* 0x000fe20000000000 */
[----:B------:R-:W-:Y:S01]  /*2580*/  IADD3 R74, P2, R19, R74, RZ ;  /* 0x0000004a134a7210 */ /* 0x000fe20007f5e0ff */
[----:B------:R-:W-:-:S04]  /*2590*/  IMAD.WIDE.U32 R30, R104, R66, R30 ;  /* 0x00000042681e7225 */ /* 0x000fc800078e001e */
[----:B------:R-:W-:Y:S01]  /*25a0*/  IMAD.X R75, R34, 0x1, R11, P2 ;  /* 0x00000001224b7824 */ /* 0x000fe200010e060b */
[----:B------:R-:W-:Y:S01]  /*25b0*/  ISETP.GE.AND P2, PT, R79, UR4, PT ;  /* 0x000000044f007c0c */ /* 0x000fe2000bf46270 */
[----:B------:R-:W-:Y:S01]  /*25c0*/  IMAD.WIDE.U32 R64, R104, R66, R64 ;  /* 0x0000004268407225 */ /* 0x000fe200078e0040 */
[----:B------:R-:W-:Y:S02]  /*25d0*/  SHF.R.S32.HI R32, RZ, 0x5, R21 ;  /* 0x00000005ff207819 */ /* 0x000fe40000011415 */
[----:B------:R-:W-:Y:S02]  /*25e0*/  LOP3.LUT R21, R40, 0x18, R9, 0xf8, !PT ;  /* 0x0000001828157812 */ /* 0x000fe400078ef809 */
[----:B------:R-:W-:Y:S01]  /*25f0*/  SEL R11, RZ, 0x20, P2 ;  /* 0x00000020ff0b7807 */ /* 0x000fe20001000000 */
[----:B------:R-:W-:Y:S01]  /*2600*/  IMAD R95, R29, 0x90, RZ ;  /* 0x000000901d5f7824 */ /* 0x000fe200078e02ff */
[----:B------:R-:W-:Y:S01]  /*2610*/  LOP3.LUT R78, R7, 0xfffffff8, RZ, 0xc0, !PT ;  /* 0xfffffff8074e7812 */ /* 0x000fe200078ec0ff */
[----:B------:R-:W-:Y:S01]  /*2620*/  IMAD R97, R73, 0x90, RZ ;  /* 0x0000009049617824 */ /* 0x000fe200078e02ff */
[----:B------:R-:W-:Y:S01]  /*2630*/  LOP3.LUT R77, R8, 0xfffffff8, RZ, 0xc0, !PT ;  /* 0xfffffff8084d7812 */ /* 0x000fe200078ec0ff */
[----:B------:R-:W-:Y:S01]  /*2640*/  IMAD.WIDE.U32 R68, R104, R72, R68 ;  /* 0x0000004868447225 */ /* 0x000fe200078e0044 */
[----:B------:R-:W-:-:S03]  /*2650*/  LOP3.LUT R76, R9, 0xfffffff8, RZ, 0xc0, !PT ;  /* 0xfffffff8094c7812 */ /* 0x000fc600078ec0ff */
[----:B------:R-:W-:-:S04]  /*2660*/  IMAD.WIDE.U32 R70, R104, R72, R70 ;  /* 0x0000004868467225 */ /* 0x000fc800078e0046 */
[----:B------:R-:W-:Y:S01]  /*2670*/  IMAD.WIDE.U32 R28, R28, 0x90, RZ ;  /* 0x000000901c1c7825 */ /* 0x000fe200078e00ff */
[----:B------:R-:W-:-:S03]  /*2680*/  SHF.R.S32.HI R100, RZ, 0x1f, R78 ;  /* 0x0000001fff647819 */ /* 0x000fc6000001144e */
[----:B------:R-:W-:Y:S01]  /*2690*/  IMAD.IADD R88, R27, 0x1, R13 ;  /* 0x000000011b587824 */ /* 0x000fe200078e020d */
[----:B------:R-:W-:Y:S01]  /*26a0*/  SHF.R.S32.HI R99, RZ, 0x1f, R77 ;  /* 0x0000001fff637819 */ /* 0x000fe2000001144d */
[----:B------:R-:W-:Y:S01]  /*26b0*/  VIADD R112, R35, 0x8 ;  /* 0x0000000823707836 */ /* 0x000fe20000000000 */
[----:B------:R-:W-:Y:S01]  /*26c0*/  SHF.R.S32.HI R98, RZ, 0x1f, R76 ;  /* 0x0000001fff627819 */ /* 0x000fe2000001144c */
[----:B------:R-:W-:Y:S02]  /*26d0*/  IMAD.SHL.U32 R107, R107, 0x2, RZ ;  /* 0x000000026b6b7824 */ /* 0x000fe400078e00ff */
[----:B------:R-:W-:Y:S01]  /*26e0*/  IMAD.IADD R95, R29, 0x1, R95 ;  /* 0x000000011d5f7824 */ /* 0x000fe200078e025f */
[----:B------:R-:W-:Y:S01]  /*26f0*/  @!P6 BAR.SYNC.DEFER_BLOCKING 0x9, 0x100 ;  /* 0x024400000000eb1d */ /* 0x000fe20000010000 */
[----:B--2---:R-:W-:Y:S02]  /*2700*/  LOP3.LUT P3, RZ, R37, 0x2, RZ, 0xc0, !PT ;  /* 0x0000000225ff7812 */ /* 0x004fe4000786c0ff */
[----:B------:R-:W-:-:S11]  /*2710*/  LOP3.LUT R15, R15, R38, RZ, 0x3c, !PT ;  /* 0x000000260f0f7212 */ /* 0x000fd600078e3cff */
[----:B------:R-:W-:Y:S01]  /*2720*/  @P3 LOP3.LUT R36, R36, 0x2, RZ, 0xfc, !PT ;  /* 0x0000000224243812 */ /* 0x000fe200078efcff */
[----:B------:R-:W-:-:S04]  /*2730*/  IMAD R20, R20, 0x1200, R39 ;  /* 0x0000120014147824 */ /* 0x000fc800078e0227 */
[----:B------:R0:W-:Y:S01]  /*2740*/  STL [R1], R36 ;  /* 0x0000002401007387 */ /* 0x0001e20000100800 */
[----:B------:R-:W-:Y:S01]  /*2750*/  LOP3.LUT R103, R12, R38, RZ, 0x3c, !PT ;  /* 0x000000260c677212 */ /* 0x000fe200078e3cff */
[----:B------:R-:W-:Y:S02]  /*2760*/  IMAD R12, R33, R66, RZ ;  /* 0x00000042210c7224 */ /* 0x000fe400078e02ff */
[----:B------:R-:W-:Y:S02]  /*2770*/  IMAD.IADD R102, R20, 0x1, R15 ;  /* 0x0000000114667824 */ /* 0x000fe400078e020f */
[----:B------:R-:W-:Y:S02]  /*2780*/  IMAD R83, R104, R67, R12 ;  /* 0x0000004368537224 */ /* 0x000fe400078e020c */
[----:B------:R-:W-:Y:S02]  /*2790*/  IMAD R15, R67, 0x90, RZ ;  /* 0x00000090430f7824 */ /* 0x000fe400078e02ff */
[----:B------:R-:W-:-:S04]  /*27a0*/  IMAD.WIDE.U32 R66, R66, 0x90, RZ ;  /* 0x0000009042427825 */ /* 0x000fc800078e00ff */
[----:B------:R-:W-:Y:S01]  /*27b0*/  IMAD R33, R33, R72, RZ ;  /* 0x0000004821217224 */ /* 0x000fe200078e02ff */
[----:B------:R-:W-:Y:S01]  /*27c0*/  LOP3.LUT R21, R21, R38, RZ, 0x3c, !PT ;  /* 0x0000002615157212 */ /* 0x000fe200078e3cff */
[----:B------:R-:W-:Y:S02]  /*27d0*/  IMAD R14, R14, 0x1200, R39 ;  /* 0x000012000e0e7824 */ /* 0x000fe400078e0227 */
[----:B------:R-:W-:Y:S01]  /*27e0*/  IMAD.IADD R96, R67, 0x1, R15 ;  /* 0x0000000143607824 */ /* 0x000fe200078e020f */
[----:B------:R-:W-:Y:S01]  /*27f0*/  LOP3.LUT R15, R10, R11, RZ, 0xfc, !PT ;  /* 0x0000000b0a0f7212 */ /* 0x000fe200078efcff */
[----:B------:R-:W-:Y:S02]  /*2800*/  IMAD R33, R104, R73, R33 ;  /* 0x0000004968217224 */ /* 0x000fe400078e0221 */
[----:B------:R-:W-:Y:S02]  /*2810*/  IMAD R32, R32, 0x1200, R39 ;  /* 0x0000120020207824 */ /* 0x000fe400078e0227 */
[----:B------:R-:W-:Y:S01]  /*2820*/  IMAD.WIDE.U32 R72, R72, 0x90, RZ ;  /* 0x0000009048487825 */ /* 0x000fe200078e00ff */
[----:B------:R-:W-:-:S02]  /*2830*/  LOP3.LUT R11, R15, 0x2, RZ, 0xc0, !PT ;  /* 0x000000020f0b7812 */ /* 0x000fc400078ec0ff */
        /* <DEDUP_REMOVED lines=8> */
[----:B------:R-:W-:Y:S01]  /*28c0*/  LOP3.LUT R15, R15, 0x20, RZ, 0xc0, !PT ;  /* 0x000000200f0f7812 */ /* 0x000fe200078ec0ff */
[----:B------:R-:W-:Y:S02]  /*28d0*/  IMAD.IADD R83, R83, 0x1, R65 ;  /* 0x0000000153537824 */ /* 0x000fe400078e0241 */
[----:B------:R-:W-:-:S02]  /*28e0*/  IMAD.IADD R84, R69, 0x1, R33 ;  /* 0x0000000145547824 */ /* 0x000fc400078e0221 */
[----:B0-----:R-:W-:-:S07]  /*28f0*/  IMAD.IADD R82, R33, 0x1, R71 ;  /* 0x0000000121527824 */ /* 0x001fce00078e0247 */
.L_x_10388:
[----:B------:R-:W2:Y:S01]  /*2900*/  LDL R20, [R1+0x84] ;  /* 0x0000840001147983 */ /* 0x000ea20000100800 */
[----:B------:R-:W0:Y:S03]  /*2910*/  LDC.64 R90, c[0x0][0x2e8] ;  /* 0x0000ba00ff5a7b82 */ /* 0x000e260000000a00 */
[----:B---3--:R-:W3:Y:S01]  /*2920*/  LDL R34, [R1+0x80] ;  /* 0x0000800001227983 */ /* 0x008ee20000100800 */
[----:B------:R-:W-:-:S04]  /*2930*/  VIADD R39, R22, 0xffffffff ;  /* 0xffffffff16277836 */ /* 0x000fc80000000000 */
[----:B-1----:R-:W1:Y:S01]  /*2940*/  LDC R106, c[0x0][0x3f4] ;  /* 0x0000fd00ff6a7b82 */ /* 0x002e620000000800 */
[----:B------:R-:W-:Y:S01]  /*2950*/  SHF.R.S32.HI R32, RZ, 0x1f, R39 ;  /* 0x0000001fff207819 */ /* 0x000fe20000011427 */
[-C--:B------:R-:W-:Y:S02]  /*2960*/  IMAD R21, R95, R39.reuse, RZ ;  /* 0x000000275f157224 */ /* 0x080fe400078e02ff */
[----:B------:R-:W-:-:S04]  /*2970*/  IMAD.WIDE.U32 R60, R28, R39, RZ ;  /* 0x000000271c3c7225 */ /* 0x000fc800078e00ff */
[----:B------:R-:W-:Y:S01]  /*2980*/  IMAD R33, R32, R28, R21 ;  /* 0x0000001c20217224 */ /* 0x000fe200078e0215 */
[----:B------:R-:W-:-:S03]  /*2990*/  IADD3 R21, P2, R94, R60, RZ ;  /* 0x0000003c5e157210 */ /* 0x000fc60007f5e0ff */
[----:B------:R-:W-:-:S04]  /*29a0*/  IMAD.IADD R92, R61, 0x1, R33 ;  /* 0x000000013d5c7824 */ /* 0x000fc800078e0221 */
[----:B------:R-:W-:Y:S01]  /*29b0*/  IMAD.X R22, R92, 0x1, R89, P2 ;  /* 0x000000015c167824 */ /* 0x000fe200010e0659 */
[----:B0-----:R-:W-:-:S04]  /*29c0*/  LEA R36, P3, R21, R90, 0x1 ;  /* 0x0000005a15247211 */ /* 0x001fc800078608ff */
[----:B------:R-:W-:Y:S02]  /*29d0*/  LEA.HI.X R37, R21, R91, R22, 0x1, P3 ;  /* 0x0000005b15257211 */ /* 0x000fe400018f0c16 */
[----:B-1----:R-:W-:Y:S01]  /*29e0*/  ISETP.GE.AND P3, PT, R106, 0x1, PT ;  /* 0x000000016a00780c */ /* 0x002fe20003f66270 */
[----:B------:R-:W-:Y:S05]  /*29f0*/  YIELD ;  /* 0x0000000000007946 */ /* 0x000fea0003800000 */
[----:B------:R-:W-:Y:S01]  /*2a00*/  BSSY B0, `(.L_x_10333) ;  /* 0x0000401000007945 */ /* 0x000fe20003800000 */
[----:B------:R-:W-:Y:S01]  /*2a10*/  ISETP.GT.AND P2, PT, R39, R81, PT ;  /* 0x000000512700720c */ /* 0x000fe20003f44270 */
[----:B------:R-:W-:Y:S01]  /*2a20*/  IMAD.MOV.U32 R22, RZ, RZ, R39 ;  /* 0x000000ffff167224 */ /* 0x000fe200078e0027 */
[----:B--2---:R-:W-:Y:S01]  /*2a30*/  LOP3.LUT P4, RZ, R20, 0x2, RZ, 0xc0, !PT ;  /* 0x0000000214ff7812 */ /* 0x004fe2000788c0ff */
[----:B---3--:R-:W-:-:S04]  /*2a40*/  IMAD R80, R17, 0x3600, R34 ;  /* 0x0000360011507824 */ /* 0x008fc800078e0222 */
[----:B------:R-:W-:-:S08]  /*2a50*/  VIADD R20, R80, 0x10 ;  /* 0x0000001050147836 */ /* 0x000fd00000000000 */
[C---:B------:R-:W-:Y:S02]  /*2a60*/  @P4 VIADD R20, R80.reuse, 0xfffffff0 ;  /* 0xfffffff050144836 */ /* 0x040fe40000000000 */
[--C-:B------:R-:W-:Y:S02]  /*2a70*/  IMAD R80, R80, 0x2, R23.reuse ;  /* 0x0000000250507824 */ /* 0x100fe400078e0217 */
[----:B------:R-:W-:Y:S01]  /*2a80*/  IMAD R21, R20, 0x2, R23 ;  /* 0x0000000214157824 */ /* 0x000fe200078e0217 */
[----:B------:R-:W-:Y:S06]  /*2a90*/  @!P3 BRA `(.L_x_10334) ;  /* 0x0000003c005cb947 */ /* 0x000fec0003800000 */
[----:B------:R-:W-:Y:S01]  /*2aa0*/  ULDC.U8 UR4, c[0x0][0x410] ;  /* 0x0001040000047ab9 */ /* 0x000fe20000000000 */
[-C--:B------:R-:W-:Y:S01]  /*2ab0*/  IMAD R33, R97, R39.reuse, RZ ;  /* 0x0000002761217224 */ /* 0x080fe200078e02ff */
[----:B------:R-:W-:Y:S01]  /*2ac0*/  ISETP.NE.AND P3, PT, RZ, UR4, PT ;  /* 0x00000004ff007c0c */ /* 0x000fe2000bf65270 */
[-C--:B------:R-:W-:Y:S02]  /*2ad0*/  IMAD R35, R96, R39.reuse, RZ ;  /* 0x0000002760237224 */ /* 0x080fe400078e02ff */
        /* <DEDUP_REMOVED lines=24> */
[----:B------:R-:W2:Y:S04]  /*2c60*/  LDL.64 R116, [R1+0x48] ;  /* 0x0000480001747983 */ /* 0x000ea80000100a00 */
[----:B------:R-:W3:Y:S04]  /*2c70*/  LDL R115, [R1+0x60] ;  /* 0x0000600001737983 */ /* 0x000ee80000100800 */
[----:B------:R-:W4:Y:S04]  /*2c80*/  LDL R114, [R1+0x64] ;  /* 0x0000640001727983 */ /* 0x000f280000100800 */
[----:B------:R-:W4:Y:S04]  /*2c90*/  LDL R111, [R1+0x68] ;  /* 0x00006800016f7983 */ /* 0x000f280000100800 */
[----:B------:R-:W4:Y:S04]  /*2ca0*/  LDL R110, [R1+0x6c] ;  /* 0x00006c00016e7983 */ /* 0x000f280000100800 */
[----:B------:R-:W4:Y:S01]  /*2cb0*/  LDL R93, [R1+0x70] ;  /* 0x00007000015d7983 */ /* 0x000f220000100800 */
[----:B------:R-:W-:Y:S01]  /*2cc0*/  IADD3 R58, P3, R70, R58, RZ ;  /* 0x0000003a463a7210 */ /* 0x000fe20007f7e0ff */
[----:B------:R-:W-:Y:S01]  /*2cd0*/  ULDC.64 UR4, c[0x0][0x3e8] ;  /* 0x0000fa0000047ab9 */ /* 0x000fe20000000a00 */
[----:B------:R-:W-:-:S02]  /*2ce0*/  CS2R R62, SRZ ;  /* 0x00000000003e7805 */ /* 0x000fc4000001ff00 */
[----:B------:R-:W-:Y:S01]  /*2cf0*/  CS2R R90, SRZ ;  /* 0x00000000005a7805 */ /* 0x000fe2000001ff00 */
[----:B------:R-:W-:Y:S01]  /*2d00*/  IMAD.X R35, R20, 0x1, R82, P3 ;  /* 0x0000000114237824 */ /* 0x000fe200018e0652 */
[----:B------:R-:W-:-:S05]  /*2d10*/  IADD3 R56, P3, R64, R56, RZ ;  /* 0x0000003840387210 */ /* 0x000fca0007f7e0ff */
[----:B------:R-:W-:Y:S01]  /*2d20*/  IMAD.X R33, R86, 0x1, R83, P3 ;  /* 0x0000000156217824 */ /* 0x000fe200018e0653 */
[----:B------:R-:W-:-:S04]  /*2d30*/  LEA R34, P3, R58, UR4, 0x1 ;  /* 0x000000043a227c11 */ /* 0x000fc8000f8608ff */
[----:B------:R-:W-:Y:S01]  /*2d40*/  LEA.HI.X R35, R58, UR5, R35, 0x1, P3 ;  /* 0x000000053a237c11 */ /* 0x000fe200098f0c23 */
[----:B------:R-:W-:Y:S02]  /*2d50*/  ULDC.64 UR4, c[0x0][0x400] ;  /* 0x0001000000047ab9 */ /* 0x000fe40000000a00 */
[----:B------:R-:W-:-:S04]  /*2d60*/  LEA R32, P3, R56, UR4, 0x1 ;  /* 0x0000000438207c11 */ /* 0x000fc8000f8608ff */
[----:B------:R-:W-:Y:S02]  /*2d70*/  LEA.HI.X R33, R56, UR5, R33, 0x1, P3 ;  /* 0x0000000538217c11 */ /* 0x000fe400098f0c21 */
        /* <DEDUP_REMOVED lines=10> */
[----:B--2---:R-:W-:-:S13]  /*2e20*/  ISETP.GE.AND P3, PT, R116, R106, PT ;  /* 0x0000006a7400720c */ /* 0x004fda0003f66270 */
[----:B------:R0:W5:Y:S04]  /*2e30*/  @!P3 LDG.E.64 R62, desc[UR60][R34.64] ;  /* 0x0000003c223eb981 */ /* 0x000168000c1e1b00 */
[----:B------:R0:W5:Y:S01]  /*2e40*/  @!P3 LDG.E.64 R90, desc[UR60][R32.64] ;  /* 0x0000003c205ab981 */ /* 0x000162000c1e1b00 */
[----:B---3--:R-:W-:-:S13]  /*2e50*/  ISETP.GE.AND P3, PT, R115, R106, PT ;  /* 0x0000006a7300720c */ /* 0x008fda0003f66270 */
[----:B------:R0:W5:Y:S04]  /*2e60*/  @!P3 LDG.E.64 R54, desc[UR60][R34.64+0x10] ;  /* 0x0000103c2236b981 */ /* 0x000168000c1e1b00 */
[----:B------:R0:W5:Y:S01]  /*2e70*/  @!P3 LDG.E.64 R60, desc[UR60][R32.64+0x10] ;  /* 0x0000103c203cb981 */ /* 0x000162000c1e1b00 */
[----:B----4-:R-:W-:-:S13]  /*2e80*/  ISETP.GE.AND P3, PT, R114, R106, PT ;  /* 0x0000006a7200720c */ /* 0x010fda0003f66270 */
[----:B------:R0:W5:Y:S04]  /*2e90*/  @!P3 LDG.E.64 R50, desc[UR60][R34.64+0x20] ;  /* 0x0000203c2232b981 */ /* 0x000168000c1e1b00 */
[----:B------:R0:W5:Y:S01]  /*2ea0*/  @!P3 LDG.E.64 R52, desc[UR60][R32.64+0x20] ;  /* 0x0000203c2034b981 */ /* 0x000162000c1e1b00 */
[----:B------:R-:W-:-:S13]  /*2eb0*/  ISETP.GE.AND P3, PT, R111, R106, PT ;  /* 0x0000006a6f00720c */ /* 0x000fda0003f66270 */
[----:B------:R0:W5:Y:S04]  /*2ec0*/  @!P3 LDG.E.64 R46, desc[UR60][R34.64+0x30] ;  /* 0x0000303c222eb981 */ /* 0x000168000c1e1b00 */
[----:B------:R0:W5:Y:S01]  /*2ed0*/  @!P3 LDG.E.64 R48, desc[UR60][R32.64+0x30] ;  /* 0x0000303c2030b981 */ /* 0x000162000c1e1b00 */
[----:B------:R-:W-:-:S13]  /*2ee0*/  ISETP.GE.AND P3, PT, R110, R106, PT ;  /* 0x0000006a6e00720c */ /* 0x000fda0003f66270 */
[----:B------:R0:W5:Y:S04]  /*2ef0*/  @!P3 LDG.E.64 R42, desc[UR60][R34.64+0x40] ;  /* 0x0000403c222ab981 */ /* 0x000168000c1e1b00 */
[----:B------:R0:W5:Y:S01]  /*2f00*/  @!P3 LDG.E.64 R44, desc[UR60][R32.64+0x40] ;  /* 0x0000403c202cb981 */ /* 0x000162000c1e1b00 */
[----:B------:R-:W-:-:S13]  /*2f10*/  ISETP.GE.AND P3, PT, R93, R106, PT ;  /* 0x0000006a5d00720c */ /* 0x000fda0003f66270 */
[----:B------:R0:W5:Y:S04]  /*2f20*/  @!P3 LDG.E.64 R38, desc[UR60][R34.64+0x50] ;  /* 0x0000503c2226b981 */ /* 0x000168000c1e1b00 */
[----:B------:R0:W5:Y:S02]  /*2f30*/  @!P3 LDG.E.64 R40, desc[UR60][R32.64+0x50] ;  /* 0x0000503c2028b981 */ /* 0x000164000c1e1b00 */
.L_x_10337:
[----:B------:R-:W-:Y:S05]  /*2f40*/  BSYNC B1 ;  /* 0x0000000000017941 */ /* 0x000fea0003800000 */
.L_x_10336:
[----:B0-----:R-:W2:Y:S01]  /*2f50*/  LDL R33, [R1+0x44] ;  /* 0x0000440001217983 */ /* 0x001ea20000100800 */
[----:B-----5:R-:W-:Y:S02]  /*2f60*/  IMAD.MOV.U32 R20, RZ, RZ, R38 ;  /* 0x000000ffff147224 */ /* 0x020fe400078e0026 */
        /* <DEDUP_REMOVED lines=40> */
[----:B------:R-:W-:Y:S01]  /*31f0*/  PRMT R125, R20, 0x7610, R125 ;  /* 0x00007610147d7816 */ /* 0x000fe2000000007d */
[----:B------:R-:W-:-:S05]  /*3200*/  IMAD.MOV.U32 R20, RZ, RZ, R61 ;  /* 0x000000ffff147224 */ /* 0x000fca00078e003d */
[----:B------:R-:W-:Y:S01]  /*3210*/  PRMT R126, R20, 0x7610, R126 ;  /* 0x00007610147e7816 */ /* 0x000fe2000000007e */
[----:B------:R-:W-:-:S05]  /*3220*/  IMAD.MOV.U32 R20, RZ, RZ, R90 ;  /* 0x000000ffff147224 */ /* 0x000fca00078e005a */
[----:B------:R-:W-:Y:S01]  /*3230*/  PRMT R58, R20, 0x7610, R58 ;  /* 0x00007610143a7816 */ /* 0x000fe2000000003a */
[----:B------:R-:W-:-:S05]  /*3240*/  IMAD.MOV.U32 R20, RZ, RZ, R91 ;  /* 0x000000ffff147224 */ /* 0x000fca00078e005b */
[----:B------:R-:W-:Y:S02]  /*3250*/  PRMT R92, R20, 0x7610, R92 ;  /* 0x00007610145c7816 */ /* 0x000fe4000000005c */
[----:B--2---:R-:W-:-:S13]  /*3260*/  ISETP.NE.AND P3, PT, R33, 0x3, PT ;  /* 0x000000032100780c */ /* 0x004fda0003f65270 */
[----:B------:R-:W-:Y:S05]  /*3270*/  @!P3 BRA `(.L_x_10338) ;  /* 0x000000000004b947 */ /* 0x000fea0003800000 */
[----:B------:R-:W-:Y:S01]  /*3280*/  BPT.TRAP 0x1 ;  /* 0x000000040000795c */ /* 0x000fe20000300000 */
.L_x_10338:
[----:B------:R-:W-:Y:S01]  /*3290*/  IMAD R20, R17, 0x8, R16 ;  /* 0x0000000811147824 */ /* 0x000fe200078e0210 */
[----:B------:R-:W-:Y:S01]  /*32a0*/  SHF.L.U32 R86, R155, 0x1f, RZ ;  /* 0x0000001f9b567819 */ /* 0x000fe200000006ff */
[----:B------:R-:W-:Y:S03]  /*32b0*/  BSSY B1, `(.L_x_10339) ;  /* 0x0000003000017945 */ /* 0x000fe60003800000 */
[----:B------:R-:W0:Y:S02]  /*32c0*/  SYNCS.PHASECHK.TRANS64.TRYWAIT P5, [R20+URZ+0x31c90], R86 ;  /* 0x031c9056140075a7 */ /* 0x000e2400080a017f */
[----:B0-----:R-:W-:Y:S05]  /*32d0*/  @!P5 BRA `(.L_x_10340) ;  /* 0x000001a800fcd947 */ /* 0x001fea0003800000 */
.L_x_10629:
[----:B------:R-:W-:Y:S05]  /*32e0*/  BSYNC B1 ;  /* 0x0000000000017941 */ /* 0x000fea0003800000 */
.L_x_10339:
[----:B------:R-:W-:Y:S05]  /*32f0*/  @P4 BRA `(.L_x_10341) ;  /* 0x0000003400c44947 */ /* 0x000fea0003800000 */
[----:B------:R-:W-:Y:S01]  /*3300*/  ISETP.NE.AND P4, PT, R10, RZ, PT ;  /* 0x000000ff0a00720c */ /* 0x000fe20003f85270 */
[----:B------:R-:W-:-:S12]  /*3310*/  BSSY B1, `(.L_x_10342) ;  /* 0x0000036000017945 */ /* 0x000fd80003800000 */
[----:B------:R-:W-:Y:S05]  /*3320*/  @!P4 BRA `(.L_x_10343) ;  /* 0x0000000000d0c947 */ /* 0x000fea0003800000 */
[----:B------:R-:W2:Y:S01]  /*3330*/  LDL.64 R56, [R1+0x48] ;  /* 0x0000480001387983 */ /* 0x000ea20000100a00 */
[----:B------:R-:W-:Y:S03]  /*3340*/  BSSY B2, `(.L_x_10344) ;  /* 0x0000031000027945 */ /* 0x000fe60003800000 */
[----:B------:R1:W3:Y:S01]  /*3350*/  LDS.128 R32, [R80+0x16800] ;  /* 0x0168000050207984 */ /* 0x0002e20000000c00 */
[----:B--2---:R-:W-:-:S13]  /*3360*/  ISETP.GE.AND P4, PT, R56, R106, PT ;  /* 0x0000006a3800720c */ /* 0x004fda0003f86270 */
[----:B-1-3--:R-:W-:Y:S05]  /*3370*/  @P4 BRA `(.L_x_10345) ;  /* 0x0000000000b44947 */ /* 0x00afea0003800000 */
[----:B------:R-:W-:Y:S01]  /*3380*/  SHF.R.U64 R59, R90, 0x10, R91 ;  /* 0x000000105a3b7819 */ /* 0x000fe2000000125b */
[----:B------:R-:W-:Y:S01]  /*3390*/  IMAD.U32 R90, R33, 0x10000, RZ ;  /* 0x00010000215a7824 */ /* 0x000fe200078e00ff */
[--C-:B------:R-:W-:Y:S02]  /*33a0*/  SHF.R.U64 R56, R62, 0x10, R63.reuse ;  /* 0x000000103e387819 */ /* 0x100fe4000000123f */
[----:B------:R-:W-:Y:S02]  /*33b0*/  SHF.R.U32.HI R62, RZ, 0x10, R63 ;  /* 0x00000010ff3e7819 */ /* 0x000fe4000001163f */
[----:B------:R-:W-:Y:S02]  /*33c0*/  SHF.R.U32.HI R57, RZ, 0x10, R91 ;  /* 0x00000010ff397819 */ /* 0x000fe4000001165b */
[C---:B------:R-:W-:Y:S02]  /*33d0*/  PRMT R59, R58.reuse, 0x5410, R59 ;  /* 0x000054103a3b7816 */ /* 0x040fe4000000003b */
[----:B------:R-:W-:-:S02]  /*33e0*/  PRMT R56, R58, 0x5432, R56 ;  /* 0x000054323a387816 */ /* 0x000fc40000000038 */
[C---:B------:R-:W-:Y:S02]  /*33f0*/  PRMT R62, R92.reuse, 0x5432, R62 ;  /* 0x000054325c3e7816 */ /* 0x040fe4000000003e */
[----:B------:R-:W-:Y:S02]  /*3400*/  PRMT R57, R92, 0x5410, R57 ;  /* 0x000054105c397816 */ /* 0x000fe40000000039 */
[----:B------:R-:W-:Y:S02]  /*3410*/  LOP3.LUT R92, R33, 0xffff0000, RZ, 0xc0, !PT ;  /* 0xffff0000215c7812 */ /* 0x000fe400078ec0ff */
[----:B------:R-:W-:Y:S02]  /*3420*/  LOP3.LUT R63, R59, 0xffff0000, RZ, 0xc0, !PT ;  /* 0xffff00003b3f7812 */ /* 0x000fe400078ec0ff */
[C---:B------:R-:W-:Y:S01]  /*3430*/  LOP3.LUT R33, R56.reuse, 0xffff0000, RZ, 0xc0, !PT ;  /* 0xffff000038217812 */ /* 0x040fe200078ec0ff */
[----:B------:R-:W-:Y:S02]  /*3440*/  IMAD.U32 R56, R56, 0x10000, RZ ;  /* 0x0001000038387824 */ /* 0x000fe400078e00ff */
[----:B------:R-:W-:-:S02]  /*3450*/  FMUL.FTZ R91, R92, R63 ;  /* 0x0000003f5c5b7220 */ /* 0x000fc40000410000 */
[-C--:B------:R-:W-:Y:S02]  /*3460*/  FMUL.FTZ R92, R92, R33.reuse ;  /* 0x000000215c5c7220 */ /* 0x080fe40000410000 */
[----:B------:R-:W-:Y:S01]  /*3470*/  FFMA.FTZ R58, R90, R33, -R91 ;  /* 0x000000215a3a7223 */ /* 0x000fe2000001085b */
[----:B------:R-:W-:Y:S02]  /*3480*/  IMAD.U32 R91, R62, 0x10000, RZ ;  /* 0x000100003e5b7824 */ /* 0x000fe400078e00ff */
[----:B------:R-:W-:Y:S01]  /*3490*/  FFMA.FTZ R33, R90, R63, R92 ;  /* 0x0000003f5a217223 */ /* 0x000fe2000001005c */
[C---:B------:R-:W-:Y:S01]  /*34a0*/  LOP3.LUT R90, R34.reuse, 0xffff0000, RZ, 0xc0, !PT ;  /* 0xffff0000225a7812 */ /* 0x040fe200078ec0ff */
[C---:B------:R-:W-:Y:S01]  /*34b0*/  IMAD.U32 R63, R57.reuse, 0x10000, RZ ;  /* 0x00010000393f7824 */ /* 0x040fe200078e00ff */
[----:B------:R-:W-:Y:S01]  /*34c0*/  LOP3.LUT R57, R57, 0xffff0000, RZ, 0xc0, !PT ;  /* 0xffff000039397812 */ /* 0x000fe200078ec0ff */
[----:B------:R-:W-:Y:S01]  /*34d0*/  IMAD.U32 R34, R34, 0x10000, RZ ;  /* 0x0001000022227824 */ /* 0x000fe200078e00ff */
[----:B------:R-:W-:Y:S01]  /*34e0*/  F2FP.BF16.F32.PACK_AB R33, R33, R58 ;  /* 0x0000003a2121723e */ /* 0x000fe200000010ff */
[C---:B------:R-:W-:Y:S01]  /*34f0*/  FMUL.FTZ R92, R90.reuse, R63 ;  /* 0x0000003f5a5c7220 */ /* 0x040fe20000410000 */
[----:B------:R-:W-:-:S03]  /*3500*/  FMUL.FTZ R90, R90, R91 ;  /* 0x0000005b5a5a7220 */ /* 0x000fc60000410000 */
[C---:B------:R-:W-:Y:S01]  /*3510*/  FFMA.FTZ R92, R34.reuse, R91, -R92 ;  /* 0x0000005b225c7223 */ /* 0x040fe2000001085c */
[----:B------:R-:W-:Y:S01]  /*3520*/  FFMA.FTZ R63, R34, R63, R90 ;  /* 0x0000003f223f7223 */ /* 0x000fe2000001005a */
[C---:B------:R-:W-:Y:S01]  /*3530*/  LOP3.LUT R34, R35.reuse, 0xffff0000, RZ, 0xc0, !PT ;  /* 0xffff000023227812 */ /* 0x040fe200078ec0ff */
[----:B------:R-:W-:Y:S01]  /*3540*/  IMAD.U32 R90, R35, 0x10000, RZ ;  /* 0x00010000235a7824 */ /* 0x000fe200078e00ff */
[----:B------:R-:W-:-:S03]  /*3550*/  LOP3.LUT R35, R62, 0xffff0000, RZ, 0xc0, !PT ;  /* 0xffff00003e237812 */ /* 0x000fc600078ec0ff */
[C---:B------:R-:W-:Y:S02]  /*3560*/  FMUL.FTZ R91, R34.reuse, R57 ;  /* 0x00000039225b7220 */ /* 0x040fe40000410000 */
[-C--:B------:R-:W-:Y:S02]  /*3570*/  FMUL.FTZ R34, R34, R35.reuse ;  /* 0x0000002322227220 */ /* 0x080fe40000410000 */
[----:B------:R-:W-:Y:S01]  /*3580*/  FFMA.FTZ R62, R90, R35, -R91 ;  /* 0x000000235a3e7223 */ /* 0x000fe2000001085b */
[----:B------:R-:W-:Y:S01]  /*3590*/  LOP3.LUT R35, R32, 0xffff0000, RZ, 0xc0, !PT ;  /* 0xffff000020237812 */ /* 0x000fe200078ec0ff */
[----:B------:R-:W-:Y:S01]  /*35a0*/  FFMA.FTZ R57, R90, R57, R34 ;  /* 0x000000395a397223 */ /* 0x000fe20000010022 */
[----:B------:R-:W-:Y:S02]  /*35b0*/  IMAD.U32 R34, R59, 0x10000, RZ ;  /* 0x000100003b227824 */ /* 0x000fe400078e00ff */
[----:B------:R-:W-:Y:S02]  /*35c0*/  IMAD.U32 R59, R32, 0x10000, RZ ;  /* 0x00010000203b7824 */ /* 0x000fe400078e00ff */
[C---:B------:R-:W-:Y:S01]  /*35d0*/  FMUL.FTZ R32, R35.reuse, R34 ;  /* 0x0000002223207220 */ /* 0x040fe20000410000 */
[----:B------:R-:W-:Y:S01]  /*35e0*/  FMUL.FTZ R35, R35, R56 ;  /* 0x0000003823237220 */ /* 0x000fe20000410000 */
[----:B------:R-:W-:-:S02]  /*35f0*/  F2FP.BF16.F32.PACK_AB R57, R57, R62 ;  /* 0x0000003e3939723e */ /* 0x000fc400000010ff */
[C---:B------:R-:W-:Y:S01]  /*3600*/  FFMA.FTZ R32, R59.reuse, R56, -R32 ;  /* 0x000000383b207223 */ /* 0x040fe20000010820 */
[----:B------:R-:W-:Y:S01]  /*3610*/  FFMA.FTZ R35, R59, R34, R35 ;  /* 0x000000223b237223 */ /* 0x000fe20000010023 */
[----:B------:R-:W-:-:S04]  /*3620*/  F2FP.BF16.F32.PACK_AB R34, R63, R92 ;  /* 0x0000005c3f22723e */ /* 0x000fc800000010ff */
[----:B------:R-:W-:Y:S01]  /*3630*/  F2FP.BF16.F32.PACK_AB R32, R35, R32 ;  /* 0x000000202320723e */ /* 0x000fe200000010ff */
[----:B------:R-:W-:-:S07]  /*3640*/  IMAD.MOV.U32 R35, RZ, RZ, R57 ;  /* 0x000000ffff237224 */ /* 0x000fce00078e0039 */
.L_x_10345:
[----:B------:R-:W-:Y:S05]  /*3650*/  BSYNC B2 ;  /* 0x0000000000027941 */ /* 0x000fea0003800000 */
.L_x_10344:
[----:B------:R1:W-:Y:S02]  /*3660*/  STG.E.128 desc[UR60][R36.64], R32 ;  /* 0x0000002024007986 */ /* 0x0003e4000c101d3c */
.L_x_10343:
[----:B------:R-:W-:Y:S05]  /*3670*/  BSYNC B1 ;  /* 0x0000000000017941 */ /* 0x000fea0003800000 */
.L_x_10342:
[----:B------:R-:W-:Y:S01]  /*3680*/  ISETP.NE.AND P4, PT, R11, RZ, PT ;  /* 0x000000ff0b00720c */ /* 0x000fe20003f85270 */
[----:B------:R-:W-:-:S12]  /*3690*/  BSSY B1, `(.L_x_10346) ;  /* 0x0000036000017945 */ /* 0x000fd80003800000 */
[----:B------:R-:W-:Y:S05]  /*36a0*/  @!P4 BRA `(.L_x_10347) ;  /* 0x0000000000d0c947 */ /* 0x000fea0003800000 */
[----:B------:R-:W2:Y:S01]  /*36b0*/  LDL R56, [R1+0x60] ;  /* 0x0000600001387983 */ /* 0x000ea20000100800 */
[----:B------:R-:W-:Y:S03]  /*36c0*/  BSSY B2, `(.L_x_10348) ;  /* 0x0000031000027945 */ /* 0x000fe60003800000 */
[----:B-1----:R1:W3:Y:S01]  /*36d0*/  LDS.128 R32, [R21+0x16800] ;  /* 0x0168000015207984 */ /* 0x0022e20000000c00 */
[----:B--2---:R-:W-:-:S13]  /*36e0*/  ISETP.GE.AND P4, PT, R56, R106, PT ;  /* 0x0000006a3800720c */ /* 0x004fda0003f86270 */
[----:B-1-3--:R-:W-:Y:S05]  /*36f0*/  @P4 BRA `(.L_x_10349) ;  /* 0x0000000000b44947 */ /* 0x00afea0003800000 */
[----:B------:R-:W-:Y:S01]  /*3700*/  SHF.R.U64 R57, R60, 0x10, R61 ;  /* 0x000000103c397819 */ /* 0x000fe2000000123d */
[----:B------:R-:W-:Y:S01]  /*3710*/  IMAD.U32 R60, R33, 0x10000, RZ ;  /* 0x00010000213c7824 */ /* 0x000fe200078e00ff */
[----:B------:R-:W-:Y:S02]  /*3720*/  SHF.R.U64 R54, R54, 0x10, R55 ;  /* 0x0000001036367819 */ /* 0x000fe40000001237 */
[----:B------:R-:W-:Y:S02]  /*3730*/  PRMT R57, R125, 0x5410, R57 ;  /* 0x000054107d397816 */ /* 0x000fe40000000039 */
[----:B------:R-:W-:Y:S02]  /*3740*/  PRMT R54, R111, 0x5432, R54 ;  /* 0x000054326f367816 */ /* 0x000fe40000000036 */
[----:B------:R-:W-:Y:S02]  /*3750*/  LOP3.LUT R62, R33, 0xffff0000, RZ, 0xc0, !PT ;  /* 0xffff0000213e7812 */ /* 0x000fe400078ec0ff */
[----:B------:R-:W-:-:S02]  /*3760*/  LOP3.LUT R59, R57, 0xffff0000, RZ, 0xc0, !PT ;  /* 0xffff0000393b7812 */ /* 0x000fc400078ec0ff */
[C---:B------:R-:W-:Y:S01]  /*3770*/  LOP3.LUT R33, R54.reuse, 0xffff0000, RZ, 0xc0, !PT ;  /* 0xffff000036217812 */ /* 0x040fe200078ec0ff */
[----:B------:R-:W-:Y:S01]  /*3780*/  IMAD.U32 R54, R54, 0x10000, RZ ;  /* 0x0001000036367824 */ /* 0x000fe200078e00ff */
[----:B------:R-:W-:Y:S02]  /*3790*/  SHF.R.U32.HI R58, RZ, 0x10, R55 ;  /* 0x00000010ff3a7819 */ /* 0x000fe40000011637 */
[----:B------:R-:W-:Y:S01]  /*37a0*/  SHF.R.U32.HI R55, RZ, 0x10, R61 ;  /* 0x00000010ff377819 */ /* 0x000fe2000001163d */
[C---:B------:R-:W-:Y:S01]  /*37b0*/  FMUL.FTZ R61, R62.reuse, R59 ;  /* 0x0000003b3e3d7220 */ /* 0x040fe20000410000 */
[-C--:B------:R-:W-:Y:S01]  /*37c0*/  FMUL.FTZ R62, R62, R33.reuse ;  /* 0x000000213e3e7220 */ /* 0x080fe20000410000 */
[----:B------:R-:W-:Y:S02]  /*37d0*/  PRMT R58, R114, 0x5432, R58 ;  /* 0x00005432723a7816 */ /* 0x000fe4000000003a */
[----:B------:R-:W-:Y:S01]  /*37e0*/  PRMT R55, R126, 0x5410, R55 ;  /* 0x000054107e377816 */ /* 0x000fe20000000037 */
[C---:B------:R-:W-:Y:S01]  /*37f0*/  FFMA.FTZ R56, R60.reuse, R33, -R61 ;  /* 0x000000213c387223 */ /* 0x040fe2000001083d */
[----:B------:R-:W-:Y:S01]  /*3800*/  FFMA.FTZ R33, R60, R59, R62 ;  /* 0x0000003b3c217223 */ /* 0x000fe2000001003e */
[----:B------:R-:W-:Y:S01]  /*3810*/  LOP3.LUT R60, R34, 0xffff0000, RZ, 0xc0, !PT ;  /* 0xffff0000223c7812 */ /* 0x000fe200078ec0ff */
[----:B------:R-:W-:-:S02]  /*3820*/  IMAD.U32 R61, R58, 0x10000, RZ ;  /* 0x000100003a3d7824 */ /* 0x000fc400078e00ff */
[C---:B------:R-:W-:Y:S01]  /*3830*/  IMAD.U32 R59, R55.reuse, 0x10000, RZ ;  /* 0x00010000373b7824 */ /* 0x040fe200078e00ff */
[----:B------:R-:W-:Y:S01]  /*3840*/  LOP3.LUT R55, R55, 0xffff0000, RZ, 0xc0, !PT ;  /* 0xffff000037377812 */ /* 0x000fe200078ec0ff */
[----:B------:R-:W-:Y:S01]  /*3850*/  IMAD.U32 R34, R34, 0x10000, RZ ;  /* 0x0001000022227824 */ /* 0x000fe200078e00ff */
[----:B------:R-:W-:Y:S01]  /*3860*/  F2FP.BF16.F32.PACK_AB R33, R33, R56 ;  /* 0x000000382121723e */ /* 0x000fe200000010ff */
[C---:B------:R-:W-:Y:S01]  /*3870*/  FMUL.FTZ R63, R60.reuse, R59 ;  /* 0x0000003b3c3f7220 */ /* 0x040fe20000410000 */
[-C--:B------:R-:W-:Y:S01]  /*3880*/  FMUL.FTZ R60, R60, R61.reuse ;  /* 0x0000003d3c3c7220 */ /* 0x080fe20000410000 */
[C---:B------:R-:W-:Y:S02]  /*3890*/  IMAD.U32 R62, R35.reuse, 0x10000, RZ ;  /* 0x00010000233e7824 */ /* 0x040fe400078e00ff */
[C---:B------:R-:W-:Y:S01]  /*38a0*/  FFMA.FTZ R63, R34.reuse, R61, -R63 ;  /* 0x0000003d223f7223 */ /* 0x040fe2000001083f */
[----:B------:R-:W-:Y:S01]  /*38b0*/  FFMA.FTZ R60, R34, R59, R60 ;  /* 0x0000003b223c7223 */ /* 0x000fe2000001003c */
[----:B------:R-:W-:-:S02]  /*38c0*/  LOP3.LUT R34, R35, 0xffff0000, RZ, 0xc0, !PT ;  /* 0xffff000023227812 */ /* 0x000fc400078ec0ff */
        /* <DEDUP_REMOVED lines=16> */
.L_x_10349:
[----:B------:R-:W-:Y:S05]  /*39d0*/  BSYNC B2 ;  /* 0x0000000000027941 */ /* 0x000fea0003800000 */
.L_x_10348:
[----:B------:R2:W-:Y:S02]  /*39e0*/  STG.E.128 desc[UR60][R36.64+0x20], R32 ;  /* 0x0000202024007986 */ /* 0x0005e4000c101d3c */
.L_x_10347:
[----:B------:R-:W-:Y:S05]  /*39f0*/  BSYNC B1 ;  /* 0x0000000000017941 */ /* 0x000fea0003800000 */
.L_x_10346:
[----:B------:R-:W-:Y:S01]  /*3a00*/  ISETP.NE.AND P4, PT, R12, RZ, PT ;  /* 0x000000ff0c00720c */ /* 0x000fe20003f85270 */
[----:B------:R-:W-:-:S12]  /*3a10*/  BSSY B1, `(.L_x_10350) ;  /* 0x0000035000017945 */ /* 0x000fd80003800000 */
[----:B------:R-:W-:Y:S05]  /*3a20*/  @!P4 BRA `(.L_x_10351) ;  /* 0x0000000000ccc947 */ /* 0x000fea0003800000 */
[----:B------:R-:W3:Y:S01]  /*3a30*/  LDL R54, [R1+0x64] ;  /* 0x0000640001367983 */ /* 0x000ee20000100800 */
[----:B------:R-:W-:Y:S03]  /*3a40*/  BSSY B2, `(.L_x_10352) ;  /* 0x0000030000027945 */ /* 0x000fe60003800000 */
[----:B-12---:R1:W2:Y:S01]  /*3a50*/  LDS.128 R32, [R80+0x18c00] ;  /* 0x018c000050207984 */ /* 0x0062a20000000c00 */
[----:B---3--:R-:W-:-:S13]  /*3a60*/  ISETP.GE.AND P4, PT, R54, R106, PT ;  /* 0x0000006a3600720c */ /* 0x008fda0003f86270 */
[----:B-12---:R-:W-:Y:S05]  /*3a70*/  @P4 BRA `(.L_x_10353) ;  /* 0x0000000000b04947 */ /* 0x006fea0003800000 */
[--C-:B------:R-:W-:Y:S02]  /*3a80*/  SHF.R.U64 R50, R50, 0x10, R51.reuse ;  /* 0x0000001032327819 */ /* 0x100fe40000001233 */
[----:B------:R-:W-:Y:S02]  /*3a90*/  SHF.R.U32.HI R54, RZ, 0x10, R51 ;  /* 0x00000010ff367819 */ /* 0x000fe40000011633 */
[--C-:B------:R-:W-:Y:S02]  /*3aa0*/  SHF.R.U64 R51, R52, 0x10, R53.reuse ;  /* 0x0000001034337819 */ /* 0x100fe40000001235 */
[----:B------:R-:W-:Y:S02]  /*3ab0*/  SHF.R.U32.HI R55, RZ, 0x10, R53 ;  /* 0x00000010ff377819 */ /* 0x000fe40000011635 */
[----:B------:R-:W-:Y:S01]  /*3ac0*/  PRMT R53, R123, 0x5410, R51 ;  /* 0x000054107b357816 */ /* 0x000fe20000000033 */
[----:B------:R-:W-:Y:S01]  /*3ad0*/  IMAD.U32 R51, R33, 0x10000, RZ ;  /* 0x0001000021337824 */ /* 0x000fe200078e00ff */
        /* <DEDUP_REMOVED lines=14> */
[----:B------:R-:W-:Y:S02]  /*3bc0*/  IMAD.U32 R55, R54, 0x10000, RZ ;  /* 0x0001000036377824 */ /* 0x000fe400078e00ff */
        /* <DEDUP_REMOVED lines=20> */
[----:B------:R-:W-:Y:S01]  /*3d10*/  FFMA.FTZ R53, R53, R54, R33 ;  /* 0x0000003635357223 */ /* 0x000fe20000010021 */
[----:B------:R-:W-:-:S04]  /*3d20*/  F2FP.BF16.F32.PACK_AB R33, R51, R52 ;  /* 0x000000343321723e */ /* 0x000fc800000010ff */
[----:B------:R-:W-:-:S07]  /*3d30*/  F2FP.BF16.F32.PACK_AB R32, R53, R32 ;  /* 0x000000203520723e */ /* 0x000fce00000010ff */
.L_x_10353:
[----:B------:R-:W-:Y:S05]  /*3d40*/  BSYNC B2 ;  /* 0x0000000000027941 */ /* 0x000fea0003800000 */
.L_x_10352:
[----:B------:R3:W-:Y:S02]  /*3d50*/  STG.E.128 desc[UR60][R36.64+0x40], R32 ;  /* 0x0000402024007986 */ /* 0x0007e4000c101d3c */
.L_x_10351:
[----:B------:R-:W-:Y:S05]  /*3d60*/  BSYNC B1 ;  /* 0x0000000000017941 */ /* 0x000fea0003800000 */
.L_x_10350:
[----:B------:R-:W-:Y:S01]  /*3d70*/  ISETP.NE.AND P4, PT, R13, RZ, PT ;  /* 0x000000ff0d00720c */ /* 0x000fe20003f85270 */
[----:B------:R-:W-:-:S12]  /*3d80*/  BSSY B1, `(.L_x_10354) ;  /* 0x0000035000017945 */ /* 0x000fd80003800000 */
[----:B------:R-:W-:Y:S05]  /*3d90*/  @!P4 BRA `(.L_x_10355) ;  /* 0x0000000000ccc947 */ /* 0x000fea0003800000 */
[----:B------:R-:W4:Y:S01]  /*3da0*/  LDL R50, [R1+0x68] ;  /* 0x0000680001327983 */ /* 0x000f220000100800 */
[----:B------:R-:W-:Y:S03]  /*3db0*/  BSSY B2, `(.L_x_10356) ;  /* 0x0000030000027945 */ /* 0x000fe60003800000 */
[----:B-123--:R1:W2:Y:S01]  /*3dc0*/  LDS.128 R32, [R21+0x18c00] ;  /* 0x018c000015207984 */ /* 0x00e2a20000000c00 */
[----:B----4-:R-:W-:-:S13]  /*3dd0*/  ISETP.GE.AND P4, PT, R50, R106, PT ;  /* 0x0000006a3200720c */ /* 0x010fda0003f86270 */
[----:B-12---:R-:W-:Y:S05]  /*3de0*/  @P4 BRA `(.L_x_10357) ;  /* 0x0000000000b04947 */ /* 0x006fea0003800000 */
[----:B------:R-:W-:Y:S02]  /*3df0*/  SHF.R.U64 R51, R46, 0x10, R47 ;  /* 0x000000102e337819 */ /* 0x000fe4000000122f */
[----:B------:R-:W-:Y:S02]  /*3e00*/  SHF.R.U64 R46, R48, 0x10, R49 ;  /* 0x00000010302e7819 */ /* 0x000fe40000001231 */
[----:B------:R-:W-:Y:S02]  /*3e10*/  PRMT R120, R120, 0x5410, R51 ;  /* 0x0000541078787816 */ /* 0x000fe40000000033 */
[----:B------:R-:W-:Y:S02]  /*3e20*/  PRMT R121, R121, 0x5410, R46 ;  /* 0x0000541079797816 */ /* 0x000fe4000000002e */
[----:B------:R-:W-:Y:S02]  /*3e30*/  SHF.R.U32.HI R48, RZ, 0x10, R47 ;  /* 0x00000010ff307819 */ /* 0x000fe4000001162f */
[C---:B------:R-:W-:Y:S01]  /*3e40*/  LOP3.LUT R46, R33.reuse, 0xffff0000, RZ, 0xc0, !PT ;  /* 0xffff0000212e7812 */ /* 0x040fe200078ec0ff */
[----:B------:R-:W-:Y:S01]  /*3e50*/  IMAD.U32 R33, R33, 0x10000, RZ ;  /* 0x0001000021217824 */ /* 0x000fe200078e00ff */
[C---:B------:R-:W-:Y:S01]  /*3e60*/  LOP3.LUT R50, R121.reuse, 0xffff0000, RZ, 0xc0, !PT ;  /* 0xffff000079327812 */ /* 0x040fe200078ec0ff */
[----:B------:R-:W-:Y:S01]  /*3e70*/  IMAD.U32 R121, R121, 0x10000, RZ ;  /* 0x0001000079797824 */ /* 0x000fe200078e00ff */
[C---:B------:R-:W-:Y:S01]  /*3e80*/  LOP3.LUT R47, R120.reuse, 0xffff0000, RZ, 0xc0, !PT ;  /* 0xffff0000782f7812 */ /* 0x040fe200078ec0ff */
[----:B------:R-:W-:Y:S01]  /*3e90*/  IMAD.U32 R120, R120, 0x10000, RZ ;  /* 0x0001000078787824 */ /* 0x000fe200078e00ff */
[----:B------:R-:W-:Y:S01]  /*3ea0*/  SHF.R.U32.HI R49, RZ, 0x10, R49 ;  /* 0x00000010ff317819 */ /* 0x000fe20000011631 */
[CC--:B------:R-:W-:Y:S01]  /*3eb0*/  FMUL.FTZ R52, R46.reuse, R50.reuse ;  /* 0x000000322e347220 */ /* 0x0c0fe20000410000 */
[----:B------:R-:W-:Y:S01]  /*3ec0*/  PRMT R119, R119, 0x5410, R48 ;  /* 0x0000541077777816 */ /* 0x000fe20000000030 */
[-C--:B------:R-:W-:Y:S01]  /*3ed0*/  FMUL.FTZ R51, R46, R47.reuse ;  /* 0x0000002f2e337220 */ /* 0x080fe20000410000 */
[----:B------:R-:W-:Y:S01]  /*3ee0*/  PRMT R122, R122, 0x5410, R49 ;  /* 0x000054107a7a7816 */ /* 0x000fe20000000031 */
[C---:B------:R-:W-:Y:S01]  /*3ef0*/  FFMA.FTZ R46, R33.reuse, R47, -R52 ;  /* 0x0000002f212e7223 */ /* 0x040fe20000010834 */
[C---:B------:R-:W-:Y:S01]  /*3f00*/  LOP3.LUT R48, R34.reuse, 0xffff0000, RZ, 0xc0, !PT ;  /* 0xffff000022307812 */ /* 0x040fe200078ec0ff */
[----:B------:R-:W-:Y:S01]  /*3f10*/  FFMA.FTZ R33, R33, R50, R51 ;  /* 0x0000003221217223 */ /* 0x000fe20000010033 */
[----:B------:R-:W-:-:S02]  /*3f20*/  IMAD.U32 R47, R34, 0x10000, RZ ;  /* 0x00010000222f7824 */ /* 0x000fc400078e00ff */
[C---:B------:R-:W-:Y:S01]  /*3f30*/  IMAD.U32 R50, R122.reuse, 0x10000, RZ ;  /* 0x000100007a327824 */ /* 0x040fe200078e00ff */
[----:B------:R-:W-:Y:S01]  /*3f40*/  LOP3.LUT R122, R122, 0xffff0000, RZ, 0xc0, !PT ;  /* 0xffff00007a7a7812 */ /* 0x000fe200078ec0ff */
[C---:B------:R-:W-:Y:S01]  /*3f50*/  IMAD.U32 R49, R119.reuse, 0x10000, RZ ;  /* 0x0001000077317824 */ /* 0x040fe200078e00ff */
[----:B------:R-:W-:Y:S01]  /*3f60*/  LOP3.LUT R119, R119, 0xffff0000, RZ, 0xc0, !PT ;  /* 0xffff000077777812 */ /* 0x000fe200078ec0ff */
[C---:B------:R-:W-:Y:S01]  /*3f70*/  FMUL.FTZ R34, R48.reuse, R50 ;  /* 0x0000003230227220 */ /* 0x040fe20000410000 */
[----:B------:R-:W-:Y:S01]  /*3f80*/  F2FP.BF16.F32.PACK_AB R33, R33, R46 ;  /* 0x0000002e2121723e */ /* 0x000fe200000010ff */
[-C--:B------:R-:W-:Y:S01]  /*3f90*/  FMUL.FTZ R51, R48, R49.reuse ;  /* 0x0000003130337220 */ /* 0x080fe20000410000 */
[----:B------:R-:W-:Y:S02]  /*3fa0*/  IMAD.U32 R48, R35, 0x10000, RZ ;  /* 0x0001000023307824 */ /* 0x000fe400078e00ff */
[----:B------:R-:W-:Y:S01]  /*3fb0*/  FFMA.FTZ R34, R47, R49, -R34 ;  /* 0x000000312f227223 */ /* 0x000fe20000010822 */
[----:B------:R-:W-:Y:S01]  /*3fc0*/  LOP3.LUT R49, R35, 0xffff0000, RZ, 0xc0, !PT ;  /* 0xffff000023317812 */ /* 0x000fe200078ec0ff */
[----:B------:R-:W-:-:S04]  /*3fd0*/  FFMA.FTZ R47, R47, R50, R51 ;  /* 0x000000322f2f7223 */ /* 0x000fc80000010033 */
[C---:B------:R-:W-:Y:S01]  /*3fe0*/  FMUL.FTZ R35, R49.reuse, R122 ;  /* 0x0000007a31237220 */ /* 0x040fe20000410000 */
[-C--:B------:R-:W-:Y:S01]  /*3ff0*/  FMUL.FTZ R49, R49, R119.reuse ;  /* 0x0000007731317220 */ /* 0x080fe20000410000 */
[----:B------:R-:W-:Y:S02]  /*4000*/  F2FP.BF16.F32.PACK_AB R34, R47, R34 ;  /* 0x000000222f22723e */ /* 0x000fe400000010ff */
        /* <DEDUP_REMOVED lines=9> */
[----:B------:R-:W-:-:S07]  /*40a0*/  F2FP.BF16.F32.PACK_AB R32, R50, R51 ;  /* 0x000000333220723e */ /* 0x000fce00000010ff */
.L_x_10357:
[----:B------:R-:W-:Y:S05]  /*40b0*/  BSYNC B2 ;  /* 0x0000000000027941 */ /* 0x000fea0003800000 */
.L_x_10356:
[----:B------:R4:W-:Y:S02]  /*40c0*/  STG.E.128 desc[UR60][R36.64+0x60], R32 ;  /* 0x0000602024007986 */ /* 0x0009e4000c101d3c */
.L_x_10355:
[----:B------:R-:W-:Y:S05]  /*40d0*/  BSYNC B1 ;  /* 0x0000000000017941 */ /* 0x000fea0003800000 */
.L_x_10354:
[----:B------:R-:W-:Y:S01]  /*40e0*/  ISETP.NE.AND P4, PT, R14, RZ, PT ;  /* 0x000000ff0e00720c */ /* 0x000fe20003f85270 */
[----:B------:R-:W-:-:S12]  /*40f0*/  BSSY B1, `(.L_x_10358) ;  /* 0x0000037000017945 */ /* 0x000fd80003800000 */
[----:B------:R-:W-:Y:S05]  /*4100*/  @!P4 BRA `(.L_x_10359) ;  /* 0x0000000000d4c947 */ /* 0x000fea0003800000 */
[----:B------:R-:W5:Y:S01]  /*4110*/  LDL R46, [R1+0x6c] ;  /* 0x00006c00012e7983 */ /* 0x000f620000100800 */
[----:B------:R-:W-:Y:S03]  /*4120*/  BSSY B2, `(.L_x_10360) ;  /* 0x0000032000027945 */ /* 0x000fe60003800000 */
[----:B-1234-:R1:W2:Y:S01]  /*4130*/  LDS.128 R32, [R80+0x1b000] ;  /* 0x01b0000050207984 */ /* 0x01e2a20000000c00 */
[----:B-----5:R-:W-:-:S13]  /*4140*/  ISETP.GE.AND P4, PT, R46, R106, PT ;  /* 0x0000006a2e00720c */ /* 0x020fda0003f86270 */
[----:B-12---:R-:W-:Y:S05]  /*4150*/  @P4 BRA `(.L_x_10361) ;  /* 0x0000000000b84947 */ /* 0x006fea0003800000 */
[----:B------:R-:W-:Y:S02]  /*4160*/  SHF.R.U64 R44, R44, 0x10, R45 ;  /* 0x000000102c2c7819 */ /* 0x000fe4000000122d */
[----:B------:R-:W-:Y:S01]  /*4170*/  SHF.R.U64 R49, R42, 0x10, R43 ;  /* 0x000000102a317819 */ /* 0x000fe2000000122b */
[----:B------:R-:W-:Y:S01]  /*4180*/  IMAD.U32 R42, R34, 0x10000, RZ ;  /* 0x00010000222a7824 */ /* 0x000fe200078e00ff */
[----:B------:R-:W-:Y:S02]  /*4190*/  PRMT R117, R117, 0x5410, R44 ;  /* 0x0000541075757816 */ /* 0x000fe4000000002c */
[----:B------:R-:W-:Y:S01]  /*41a0*/  SHF.R.U32.HI R51, RZ, 0x10, R45 ;  /* 0x00000010ff337819 */ /* 0x000fe2000001162d */
[----:B------:R-:W-:Y:S01]  /*41b0*/  IMAD.U32 R45, R33, 0x10000, RZ ;  /* 0x00010000212d7824 */ /* 0x000fe200078e00ff */
[----:B------:R-:W-:Y:S02]  /*41c0*/  PRMT R116, R116, 0x5410, R49 ;  /* 0x0000541074747816 */ /* 0x000fe40000000031 */
[----:B------:R-:W-:-:S02]  /*41d0*/  SHF.R.U32.HI R46, RZ, 0x10, R43 ;  /* 0x00000010ff2e7819 */ /* 0x000fc4000001162b */
[----:B------:R-:W-:Y:S01]  /*41e0*/  LOP3.LUT R47, R33, 0xffff0000, RZ, 0xc0, !PT ;  /* 0xffff0000212f7812 */ /* 0x000fe200078ec0ff */
[----:B------:R-:W-:Y:S01]  /*41f0*/  IMAD.U32 R33, R32, 0x10000, RZ ;  /* 0x0001000020217824 */ /* 0x000fe200078e00ff */
[C---:B------:R-:W-:Y:S01]  /*4200*/  LOP3.LUT R48, R117.reuse, 0xffff0000, RZ, 0xc0, !PT ;  /* 0xffff000075307812 */ /* 0x040fe200078ec0ff */
[----:B------:R-:W-:Y:S01]  /*4210*/  IMAD.U32 R117, R117, 0x10000, RZ ;  /* 0x0001000075757824 */ /* 0x000fe200078e00ff */
[----:B------:R-:W-:Y:S02]  /*4220*/  PRMT R118, R118, 0x5410, R51 ;  /* 0x0000541076767816 */ /* 0x000fe40000000033 */
[----:B------:R-:W-:Y:S01]  /*4230*/  LOP3.LUT R50, R116, 0xffff0000, RZ, 0xc0, !PT ;  /* 0xffff000074327812 */ /* 0x000fe200078ec0ff */
[----:B------:R-:W-:Y:S01]  /*4240*/  FMUL.FTZ R52, R47, R48 ;  /* 0x000000302f347220 */ /* 0x000fe20000410000 */
[----:B------:R-:W-:Y:S01]  /*4250*/  PRMT R115, R115, 0x5410, R46 ;  /* 0x0000541073737816 */ /* 0x000fe2000000002e */
[----:B------:R-:W-:Y:S01]  /*4260*/  IMAD.U32 R44, R118, 0x10000, RZ ;  /* 0x00010000762c7824 */ /* 0x000fe200078e00ff */
[----:B------:R-:W-:Y:S01]  /*4270*/  LOP3.LUT R43, R34, 0xffff0000, RZ, 0xc0, !PT ;  /* 0xffff0000222b7812 */ /* 0x000fe200078ec0ff */
[-C--:B------:R-:W-:Y:S01]  /*4280*/  FMUL.FTZ R47, R47, R50.reuse ;  /* 0x000000322f2f7220 */ /* 0x080fe20000410000 */
[----:B------:R-:W-:Y:S01]  /*4290*/  FFMA.FTZ R46, R45, R50, -R52 ;  /* 0x000000322d2e7223 */ /* 0x000fe20000010834 */
[----:B------:R-:W-:Y:S01]  /*42a0*/  IMAD.U32 R49, R115, 0x10000, RZ ;  /* 0x0001000073317824 */ /* 0x000fe200078e00ff */
[----:B------:R-:W-:Y:S01]  /*42b0*/  LOP3.LUT R34, R35, 0xffff0000, RZ, 0xc0, !PT ;  /* 0xffff000023227812 */ /* 0x000fe200078ec0ff */
[----:B------:R-:W-:Y:S01]  /*42c0*/  FMUL.FTZ R51, R43, R44 ;  /* 0x0000002c2b337220 */ /* 0x000fe20000410000 */
        /* <DEDUP_REMOVED lines=23> */
.L_x_10361:
[----:B------:R-:W-:Y:S05]  /*4440*/  BSYNC B2 ;  /* 0x0000000000027941 */ /* 0x000fea0003800000 */
.L_x_10360:
[----:B------:R1:W-:Y:S02]  /*4450*/  STG.E.128 desc[UR60][R36.64+0x80], R32 ;  /* 0x0000802024007986 */ /* 0x0003e4000c101d3c */
.L_x_10359:
[----:B------:R-:W-:Y:S05]  /*4460*/  BSYNC B1 ;  /* 0x0000000000017941 */ /* 0x000fea0003800000 */
.L_x_10358:
[----:B------:R-:W-:-:S13]  /*4470*/  ISETP.NE.AND P4, PT, R15, RZ, PT ;  /* 0x000000ff0f00720c */ /* 0x000fda0003f85270 */
[----:B------:R-:W-:Y:S05]  /*4480*/  @!P4 BRA `(.L_x_10341) ;  /* 0x000000240060c947 */ /* 0x000fea0003800000 */
[----:B------:R-:W5:Y:S01]  /*4490*/  LDL R42, [R1+0x70] ;  /* 0x00007000012a7983 */ /* 0x000f620000100800 */
[----:B------:R-:W-:Y:S03]  /*44a0*/  BSSY B1, `(.L_x_10362) ;  /* 0x0000032000017945 */ /* 0x000fe60003800000 */
[----:B-1234-:R1:W2:Y:S01]  /*44b0*/  LDS.128 R32, [R21+0x1b000] ;  /* 0x01b0000015207984 */ /* 0x01e2a20000000c00 */
[----:B-----5:R-:W-:-:S13]  /*44c0*/  ISETP.GE.AND P4, PT, R42, R106, PT ;  /* 0x0000006a2a00720c */ /* 0x020fda0003f86270 */
[----:B-12---:R-:W-:Y:S05]  /*44d0*/  @P4 BRA `(.L_x_10363) ;  /* 0x0000000000b84947 */ /* 0x006fea0003800000 */
[----:B------:R-:W-:Y:S01]  /*44e0*/  SHF.R.U64 R42, R38, 0x10, R39 ;  /* 0x00000010262a7819 */ /* 0x000fe20000001227 */
[----:B------:R-:W-:Y:S01]  /*44f0*/  IMAD.U32 R38, R34, 0x10000, RZ ;  /* 0x0001000022267824 */ /* 0x000fe200078e00ff */
[----:B------:R-:W-:Y:S02]  /*4500*/  SHF.R.U64 R40, R40, 0x10, R41 ;  /* 0x0000001028287819 */ /* 0x000fe40000001229 */
[----:B------:R-:W-:Y:S02]  /*4510*/  SHF.R.U32.HI R43, RZ, 0x10, R39 ;  /* 0x00000010ff2b7819 */ /* 0x000fe40000011627 */
[----:B------:R-:W-:Y:S02]  /*4520*/  SHF.R.U32.HI R39, RZ, 0x10, R41 ;  /* 0x00000010ff277819 */ /* 0x000fe40000011629 */
[----:B------:R-:W-:Y:S02]  /*4530*/  PRMT R93, R93, 0x5410, R42 ;  /* 0x000054105d5d7816 */ /* 0x000fe4000000002a */
[----:B------:R-:W-:-:S02]  /*4540*/  PRMT R111, R111, 0x5410, R40 ;  /* 0x000054106f6f7816 */ /* 0x000fc40000000028 */
[----:B------:R-:W-:Y:S01]  /*4550*/  PRMT R114, R114, 0x5410, R39 ;  /* 0x0000541072727816 */ /* 0x000fe20000000027 */
[C---:B------:R-:W-:Y:S01]  /*4560*/  IMAD.U32 R39, R33.reuse, 0x10000, RZ ;  /* 0x0001000021277824 */ /* 0x040fe200078e00ff */
        /* <DEDUP_REMOVED lines=14> */
[----:B------:R-:W-:Y:S01]  /*4650*/  IMAD.U32 R111, R111, 0x10000, RZ ;  /* 0x000100006f6f7824 */ /* 0x000fe200078e00ff */
[----:B------:R-:W-:Y:S01]  /*4660*/  LOP3.LUT R32, R32, 0xffff0000, RZ, 0xc0, !PT ;  /* 0xffff000020207812 */ /* 0x000fe200078ec0ff */
[----:B------:R-:W-:Y:S01]  /*4670*/  FMUL.FTZ R41, R41, R43 ;  /* 0x0000002b29297220 */ /* 0x000fe20000410000 */
[----:B------:R-:W-:-:S02]  /*4680*/  IMAD.U32 R93, R93, 0x10000, RZ ;  /* 0x000100005d5d7824 */ /* 0x000fc400078e00ff */
[C---:B------:R-:W-:Y:S01]  /*4690*/  FFMA.FTZ R46, R39.reuse, R42, -R46 ;  /* 0x0000002a272e7223 */ /* 0x040fe2000001082e */
[----:B------:R-:W-:Y:S01]  /*46a0*/  FFMA.FTZ R47, R39, R44, R47 ;  /* 0x0000002c272f7223 */ /* 0x000fe2000001002f */
[C---:B------:R-:W-:Y:S01]  /*46b0*/  FMUL.FTZ R40, R34.reuse, R114 ;  /* 0x0000007222287220 */ /* 0x040fe20000410000 */
[----:B------:R-:W-:Y:S01]  /*46c0*/  FMUL.FTZ R39, R34, R110 ;  /* 0x0000006e22277220 */ /* 0x000fe20000410000 */
[----:B------:R-:W-:Y:S01]  /*46d0*/  FFMA.FTZ R49, R38, R43, -R49 ;  /* 0x0000002b26317223 */ /* 0x000fe20000010831 */
[----:B------:R-:W-:Y:S01]  /*46e0*/  FMUL.FTZ R34, R32, R111 ;  /* 0x0000006f20227220 */ /* 0x000fe20000410000 */
[----:B------:R-:W-:Y:S01]  /*46f0*/  FFMA.FTZ R38, R38, R45, R41 ;  /* 0x0000002d26267223 */ /* 0x000fe20000010029 */
[-C--:B------:R-:W-:Y:S01]  /*4700*/  FMUL.FTZ R32, R32, R93.reuse ;  /* 0x0000005d20207220 */ /* 0x080fe20000410000 */
[----:B------:R-:W-:Y:S02]  /*4710*/  IMAD.U32 R35, R35, 0x10000, RZ ;  /* 0x0001000023237824 */ /* 0x000fe400078e00ff */
[----:B------:R-:W-:Y:S01]  /*4720*/  FFMA.FTZ R34, R33, R93, -R34 ;  /* 0x0000005d21227223 */ /* 0x000fe20000010822 */
        /* <DEDUP_REMOVED lines=8> */
[----:B------:R-:W-:-:S07]  /*47b0*/  IMAD.MOV.U32 R34, RZ, RZ, R38 ;  /* 0x000000ffff227224 */ /* 0x000fce00078e0026 */
.L_x_10363:
[----:B------:R-:W-:Y:S05]  /*47c0*/  BSYNC B1 ;  /* 0x0000000000017941 */ /* 0x000fea0003800000 */
.L_x_10362:
[----:B------:R1:W-:Y:S01]  /*47d0*/  STG.E.128 desc[UR60][R36.64+0xa0], R32 ;  /* 0x0000a02024007986 */ /* 0x0003e2000c101d3c */
[----:B------:R-:W-:Y:S05]  /*47e0*/  BRA `(.L_x_10341) ;  /* 0x0000002000887947 */ /* 0x000fea0003800000 */
.L_x_10335:
        /* <DEDUP_REMOVED lines=21> */
[----:B------:R-:W-:Y:S02]  /*4940*/  IADD3 R57, P3, R30, R56, RZ ;  /* 0x000000381e397210 */ /* 0x000fe40007f7e0ff */
[----:B------:R-:W-:-:S03]  /*4950*/  CS2R R52, SRZ ;  /* 0x0000000000347805 */ /* 0x000fc6000001ff00 */
[----:B------:R-:W-:Y:S01]  /*4960*/  IMAD.X R86, R86, 0x1, R87, P3 ;  /* 0x0000000156567824 */ /* 0x000fe200018e0657 */
        /* <DEDUP_REMOVED lines=10> */
[----:B------:R-:W5:Y:S04]  /*4a10*/  @!P3 LDG.E.128 R40, desc[UR60][R44.64] ;  /* 0x0000003c2c28b981 */ /* 0x000f68000c1e1d00 */
[----:B------:R-:W5:Y:S01]  /*4a20*/  @!P3 LDG.E.128 R52, desc[UR60][R56.64] ;  /* 0x0000003c3834b981 */ /* 0x000f62000c1e1d00 */
[----:B------:R-:W-:Y:S02]  /*4a30*/  ISETP.GE.AND P3, PT, R0, R106, PT ;  /* 0x0000006a0000720c */ /* 0x000fe40003f66270 */
[----:B------:R-:W-:Y:S02]  /*4a40*/  CS2R R34, SRZ ;  /* 0x0000000000227805 */ /* 0x000fe4000001ff00 */
[----:B------:R-:W-:-:S09]  /*4a50*/  CS2R R32, SRZ ;  /* 0x0000000000207805 */ /* 0x000fd2000001ff00 */
[----:B------:R-:W5:Y:S04]  /*4a60*/  @!P3 LDG.E.128 R36, desc[UR60][R44.64+0x20] ;  /* 0x0000203c2c24b981 */ /* 0x000f68000c1e1d00 */
[----:B------:R-:W5:Y:S01]  /*4a70*/  @!P3 LDG.E.128 R48, desc[UR60][R56.64+0x20] ;  /* 0x0000203c3830b981 */ /* 0x000f62000c1e1d00 */
[----:B------:R-:W-:Y:S02]  /*4a80*/  ISETP.GE.AND P3, PT, R4, R106, PT ;  /* 0x0000006a0400720c */ /* 0x000fe40003f66270 */
[----:B------:R-:W-:-:S11]  /*4a90*/  CS2R R46, SRZ ;  /* 0x00000000002e7805 */ /* 0x000fd6000001ff00 */
[----:B------:R0:W5:Y:S02]  /*4aa0*/  @!P3 LDG.E.128 R32, desc[UR60][R44.64+0x40] ;  /* 0x0000403c2c20b981 */ /* 0x000164000c1e1d00 */
[----:B0-----:R-:W-:-:S06]  /*4ab0*/  CS2R R44, SRZ ;  /* 0x00000000002c7805 */ /* 0x001fcc000001ff00 */
[----:B------:R0:W5:Y:S02]  /*4ac0*/  @!P3 LDG.E.128 R44, desc[UR60][R56.64+0x40] ;  /* 0x0000403c382cb981 */ /* 0x000164000c1e1d00 */
.L_x_10365:
[----:B------:R-:W-:Y:S05]  /*4ad0*/  BSYNC B1 ;  /* 0x0000000000017941 */ /* 0x000fea0003800000 */
.L_x_10364:
[----:B0-----:R-:W2:Y:S01]  /*4ae0*/  LDL R57, [R1+0x44] ;  /* 0x0000440001397983 */ /* 0x001ea20000100800 */
[----:B-----5:R-:W-:Y:S02]  /*4af0*/  IMAD.MOV.U32 R20, RZ, RZ, R34 ;  /* 0x000000ffff147224 */ /* 0x020fe400078e0022 */
        /* <DEDUP_REMOVED lines=42> */
.L_x_10366:
[----:B------:R-:W-:Y:S01]  /*4da0*/  IMAD R20, R17, 0x8, R16 ;  /* 0x0000000811147824 */ /* 0x000fe200078e0210 */
[----:B------:R-:W-:Y:S01]  /*4db0*/  SHF.L.U32 R86, R155, 0x1f, RZ ;  /* 0x0000001f9b567819 */ /* 0x000fe200000006ff */
[----:B------:R-:W-:Y:S03]  /*4dc0*/  BSSY B1, `(.L_x_10367) ;  /* 0x0000003000017945 */ /* 0x000fe60003800000 */
[----:B------:R-:W0:Y:S02]  /*4dd0*/  SYNCS.PHASECHK.TRANS64.TRYWAIT P5, [R20+URZ+0x31c90], R86 ;  /* 0x031c9056140075a7 */ /* 0x000e2400080a017f */
[----:B0-----:R-:W-:Y:S05]  /*4de0*/  @!P5 BRA `(.L_x_10368) ;  /* 0x00000190004cd947 */ /* 0x001fea0003800000 */
.L_x_10630:
[----:B------:R-:W-:Y:S05]  /*4df0*/  BSYNC B1 ;  /* 0x0000000000017941 */ /* 0x000fea0003800000 */
.L_x_10367:
[----:B------:R-:W-:Y:S05]  /*4e00*/  @P4 BRA `(.L_x_10341) ;  /* 0x0000001c00004947 */ /* 0x000fea0003800000 */
[----:B------:R-:W1:Y:S01]  /*4e10*/  LDC R110, c[0x0][0x2f4] ;  /* 0x0000bd00ff6e7b82 */ /* 0x000e620000000800 */
[----:B------:R-:W-:Y:S01]  /*4e20*/  ISETP.NE.AND P4, PT, R10, RZ, PT ;  /* 0x000000ff0a00720c */ /* 0x000fe20003f85270 */
[----:B------:R-:W-:Y:S01]  /*4e30*/  ULDC.64 UR4, c[0x0][0x300] ;  /* 0x0000c00000047ab9 */ /* 0x000fe20000000a00 */
[----:B------:R-:W-:Y:S01]  /*4e40*/  SHF.R.S32.HI R56, RZ, 0x1f, R19 ;  /* 0x0000001fff387819 */ /* 0x000fe20000011413 */
[----:B------:R-:W-:Y:S01]  /*4e50*/  IMAD.MOV.U32 R93, RZ, RZ, R92 ;  /* 0x000000ffff5d7224 */ /* 0x000fe200078e005c */
[----:B------:R-:W-:Y:S01]  /*4e60*/  BSSY B1, `(.L_x_10369) ;  /* 0x000008a000017945 */ /* 0x000fe20003800000 */
[----:B------:R-:W-:Y:S02]  /*4e70*/  IMAD.MOV.U32 R92, RZ, RZ, R60 ;  /* 0x000000ffff5c7224 */ /* 0x000fe400078e003c */
[----:B------:R-:W-:Y:S02]  /*4e80*/  IMAD R56, R56, UR4, RZ ;  /* 0x0000000438387c24 */ /* 0x000fe4000f8e02ff */
[----:B------:R-:W-:-:S04]  /*4e90*/  IMAD.WIDE.U32 R92, R19, UR4, R92 ;  /* 0x00000004135c7c25 */ /* 0x000fc8000f8e005c */
[----:B------:R-:W-:-:S04]  /*4ea0*/  IMAD R56, R19, UR5, R56 ;  /* 0x0000000513387c24 */ /* 0x000fc8000f8e0238 */
[----:B------:R-:W-:Y:S02]  /*4eb0*/  IMAD.IADD R111, R56, 0x1, R93 ;  /* 0x00000001386f7824 */ /* 0x000fe400078e025d */
[----:B-1----:R-:W-:Y:S01]  /*4ec0*/  IMAD.IADD R114, R110, 0x1, -R107 ;  /* 0x000000016e727824 */ /* 0x002fe200078e0a6b */
[----:B------:R-:W-:Y:S06]  /*4ed0*/  @!P4 BRA `(.L_x_10370) ;  /* 0x000000080008c947 */ /* 0x000fec0003800000 */
[----:B------:R-:W2:Y:S04]  /*4ee0*/  LDL R62, [R1+0x50] ;  /* 0x00005000013e7983 */ /* 0x000ea80000100800 */
[----:B------:R-:W3:Y:S04]  /*4ef0*/  LDL R58, [R1+0x54] ;  /* 0x00005400013a7983 */ /* 0x000ee80000100800 */
[----:B------:R-:W4:Y:S01]  /*4f00*/  LDL R59, [R1+0x58] ;  /* 0x00005800013b7983 */ /* 0x000f220000100800 */
[----:B------:R-:W-:-:S04]  /*4f10*/  SEL R56, R107, R114, !P0 ;  /* 0x000000726b387207 */ /* 0x000fc80004000000 */
[----:B------:R-:W-:-:S04]  /*4f20*/  SHF.R.S32.HI R57, RZ, 0x1f, R56 ;  /* 0x0000001fff397819 */ /* 0x000fc80000011438 */
[----:B------:R-:W-:-:S04]  /*4f30*/  LEA.HI R57, R57, R56, RZ, 0x4 ;  /* 0x0000003839397211 */ /* 0x000fc800078f20ff */
[----:B------:R-:W-:-:S04]  /*4f40*/  SHF.R.S32.HI R57, RZ, 0x4, R57 ;  /* 0x00000004ff397819 */ /* 0x000fc80000011439 */
[----:B------:R-:W-:-:S04]  /*4f50*/  LEA.HI.SX32 R115, R7, R57, 0x1d ;  /* 0x0000003907737211 */ /* 0x000fc800078feaff */
[----:B------:R-:W-:-:S04]  /*4f60*/  SHF.R.S32.HI R57, RZ, 0x1f, R115 ;  /* 0x0000001fff397819 */ /* 0x000fc80000011473 */
[----:B------:R-:W-:Y:S01]  /*4f70*/  LEA.HI R57, R57, R115, RZ, 0x2 ;  /* 0x0000007339397211 */ /* 0x000fe200078f10ff */
[----:B------:R-:W-:-:S03]  /*4f80*/  IMAD.SHL.U32 R115, R115, 0x8, RZ ;  /* 0x0000000873737824 */ /* 0x000fc600078e00ff */
[----:B------:R-:W-:Y:S02]  /*4f90*/  SHF.R.S32.HI R57, RZ, 0x2, R57 ;  /* 0x00000002ff397819 */ /* 0x000fe40000011439 */
[----:B------:R-:W-:Y:S01]  /*4fa0*/  ISETP.GE.AND P4, PT, R144, R106, PT ;  /* 0x0000006a9000720c */ /* 0x000fe20003f86270 */
[----:B------:R-:W-:Y:S01]  /*4fb0*/  BSSY B2, `(.L_x_10371) ;  /* 0x0000068000027945 */ /* 0x000fe20003800000 */
[----:B--2---:R-:W-:-:S04]  /*4fc0*/  LOP3.LUT R56, R62, 0x18, R115, 0xf8, !PT ;  /* 0x000000183e387812 */ /* 0x004fc800078ef873 */
[----:B---3--:R-:W-:Y:S01]  /*4fd0*/  LOP3.LUT R56, R56, R58, RZ, 0x3c, !PT ;  /* 0x0000003a38387212 */ /* 0x008fe200078e3cff */
[----:B----4-:R-:W-:-:S04]  /*4fe0*/  IMAD R57, R57, 0x1200, R59 ;  /* 0x0000120039397824 */ /* 0x010fc800078e023b */
[----:B------:R-:W-:-:S04]  /*4ff0*/  IMAD.IADD R56, R57, 0x1, R56 ;  /* 0x0000000139387824 */ /* 0x000fc800078e0238 */
[C---:B------:R-:W-:Y:S02]  /*5000*/  IMAD R60, R17.reuse, 0x3600, R56 ;  /* 0x00003600113c7824 */ /* 0x040fe400078e0238 */
[----:B------:R-:W-:Y:S02]  /*5010*/  IMAD R56, R17, 0x3600, R103 ;  /* 0x0000360011387824 */ /* 0x000fe400078e0267 */
[--C-:B------:R-:W-:Y:S02]  /*5020*/  IMAD R60, R60, 0x2, R16.reuse ;  /* 0x000000023c3c7824 */ /* 0x100fe400078e0210 */
[----:B------:R-:W-:-:S04]  /*5030*/  IMAD R56, R56, 0x2, R16 ;  /* 0x0000000238387824 */ /* 0x000fc800078e0210 */
[----:B------:R-:W1:Y:S04]  /*5040*/  LDS.128 R60, [R60+0x16a00] ;  /* 0x016a00003c3c7984 */ /* 0x000e680000000c00 */
[----:B------:R-:W2:Y:S01]  /*5050*/  LDS.128 R56, [R56+0x16a00] ;  /* 0x016a000038387984 */ /* 0x000ea20000000c00 */
[----:B------:R-:W-:Y:S05]  /*5060*/  @P4 BRA `(.L_x_10372) ;  /* 0x0000000400704947 */ /* 0x000fea0003800000 */
[--C-:B------:R-:W-:Y:S02]  /*5070*/  SHF.R.U64 R40, R40, 0x10, R41.reuse ;  /* 0x0000001028287819 */ /* 0x100fe40000001229 */
[----:B------:R-:W-:Y:S02]  /*5080*/  SHF.R.U32.HI R116, RZ, 0x10, R41 ;  /* 0x00000010ff747819 */ /* 0x000fe40000011629 */
[----:B------:R-:W-:Y:S02]  /*5090*/  PRMT R40, R117, 0x5432, R40 ;  /* 0x0000543275287816 */ /* 0x000fe40000000028 */
[----:B------:R-:W-:Y:S02]  /*50a0*/  SHF.R.U32.HI R117, RZ, 0x10, R53 ;  /* 0x00000010ff757819 */ /* 0x000fe40000011635 */
[--C-:B------:R-:W-:Y:S02]  /*50b0*/  SHF.R.U64 R41, R42, 0x10, R43.reuse ;  /* 0x000000102a297819 */ /* 0x100fe4000000122b */
[----:B------:R-:W-:-:S02]  /*50c0*/  SHF.R.U32.HI R42, RZ, 0x10, R43 ;  /* 0x00000010ff2a7819 */ /* 0x000fc4000001162b */
[----:B------:R-:W-:Y:S02]  /*50d0*/  SHF.R.U64 R43, R52, 0x10, R53 ;  /* 0x00000010342b7819 */ /* 0x000fe40000001235 */
[--C-:B------:R-:W-:Y:S02]  /*50e0*/  SHF.R.U64 R52, R54, 0x10, R55.reuse ;  /* 0x0000001036347819 */ /* 0x100fe40000001237 */
[----:B------:R-:W-:Y:S02]  /*50f0*/  SHF.R.U32.HI R53, RZ, 0x10, R55 ;  /* 0x00000010ff357819 */ /* 0x000fe40000011637 */
[----:B------:R-:W-:Y:S02]  /*5100*/  PRMT R117, R129, 0x5410, R117 ;  /* 0x0000541081757816 */ /* 0x000fe40000000075 */
[----:B------:R-:W-:Y:S02]  /*5110*/  PRMT R116, R119, 0x5432, R116 ;  /* 0x0000543277747816 */ /* 0x000fe40000000074 */
[----:B------:R-:W-:-:S02]  /*5120*/  PRMT R43, R120, 0x5410, R43 ;  /* 0x00005410782b7816 */ /* 0x000fc4000000002b */
[----:B------:R-:W-:Y:S01]  /*5130*/  PRMT R52, R120, 0x5432, R52 ;  /* 0x0000543278347816 */ /* 0x000fe20000000034 */
[----:B-1----:R-:W-:Y:S01]  /*5140*/  IMAD.U32 R120, R61, 0x10000, RZ ;  /* 0x000100003d787824 */ /* 0x002fe200078e00ff */
[----:B------:R-:W-:Y:S01]  /*5150*/  PRMT R53, R119, 0x5410, R53 ;  /* 0x0000541077357816 */ /* 0x000fe20000000035 */
[----:B------:R-:W-:Y:S01]  /*5160*/  IMAD.U32 R119, R117, 0x10000, RZ ;  /* 0x0001000075777824 */ /* 0x000fe200078e00ff */
[----:B------:R-:W-:Y:S01]  /*5170*/  PRMT R41, R118, 0x5410, R41 ;  /* 0x0000541076297816 */ /* 0x000fe20000000029 */
[----:B------:R-:W-:Y:S01]  /*5180*/  IMAD.U32 R55, R116, 0x10000, RZ ;  /* 0x0001000074377824 */ /* 0x000fe200078e00ff */
[----:B------:R-:W-:Y:S01]  /*5190*/  PRMT R42, R118, 0x5432, R42 ;  /* 0x00005432762a7816 */ /* 0x000fe2000000002a */
[----:B--2---:R-:W-:Y:S02]  /*51a0*/  IMAD.U32 R118, R57, 0x10000, RZ ;  /* 0x0001000039767824 */ /* 0x004fe400078e00ff */
[----:B------:R-:W-:Y:S01]  /*51b0*/  FMUL.FTZ R54, R120, R119 ;  /* 0x0000007778367220 */ /* 0x000fe20000410000 */
[----:B------:R-:W-:-:S02]  /*51c0*/  LOP3.LUT R117, R117, 0xffff0000, RZ, 0xc0, !PT ;  /* 0xffff000075757812 */ /* 0x000fc400078ec0ff */
[----:B------:R-:W-:Y:S01]  /*51d0*/  LOP3.LUT R61, R61, 0xffff0000, RZ, 0xc0, !PT ;  /* 0xffff00003d3d7812 */ /* 0x000fe200078ec0ff */
[-C--:B------:R-:W-:Y:S01]  /*51e0*/  FFMA.FTZ R54, R118, R55.reuse, -R54 ;  /* 0x0000003776367223 */ /* 0x080fe20000010836 */
[----:B------:R-:W-:Y:S01]  /*51f0*/  FMUL.FTZ R55, R120, R55 ;  /* 0x0000003778377220 */ /* 0x000fe20000410000 */
[----:B------:R-:W-:-:S03]  /*5200*/  LOP3.LUT R116, R116, 0xffff0000, RZ, 0xc0, !PT ;  /* 0xffff000074747812 */ /* 0x000fc600078ec0ff */
        /* <DEDUP_REMOVED lines=10> */
[----:B------:R-:W-:Y:S01]  /*52b0*/  IMAD.U32 R117, R59, 0x10000, RZ ;  /* 0x000100003b757824 */ /* 0x000fe200078e00ff */
[----:B------:R-:W-:Y:S01]  /*52c0*/  F2FP.BF16.F32.PACK_AB R57, R57, R54 ;  /* 0x000000363939723e */ /* 0x000fe200000010ff */
[----:B------:R-:W-:-:S02]  /*52d0*/  IMAD.U32 R116, R42, 0x10000, RZ ;  /* 0x000100002a747824 */ /* 0x000fc400078e00ff */
[----:B------:R-:W-:Y:S01]  /*52e0*/  FMUL.FTZ R120, R119, R118 ;  /* 0x0000007677787220 */ /* 0x000fe20000410000 */
[----:B------:R-:W-:Y:S01]  /*52f0*/  F2FP.BF16.F32.PACK_AB R61, R61, R55 ;  /* 0x000000373d3d723e */ /* 0x000fe200000010ff */
[----:B------:R-:W-:Y:S02]  /*5300*/  IMAD.U32 R54, R60, 0x10000, RZ ;  /* 0x000100003c367824 */ /* 0x000fe400078e00ff */
[-C--:B------:R-:W-:Y:S01]  /*5310*/  FFMA.FTZ R120, R117, R116.reuse, -R120 ;  /* 0x0000007475787223 */ /* 0x080fe20000010878 */
[----:B------:R-:W-:Y:S01]  /*5320*/  FMUL.FTZ R116, R119, R116 ;  /* 0x0000007477747220 */ /* 0x000fe20000410000 */
[C---:B------:R-:W-:Y:S01]  /*5330*/  IMAD.U32 R55, R40.reuse, 0x10000, RZ ;  /* 0x0001000028377824 */ /* 0x040fe200078e00ff */
[----:B------:R-:W-:Y:S02]  /*5340*/  LOP3.LUT R40, R40, 0xffff0000, RZ, 0xc0, !PT ;  /* 0xffff000028287812 */ /* 0x000fe400078ec0ff */
[----:B------:R-:W-:Y:S01]  /*5350*/  FFMA.FTZ R117, R117, R118, R116 ;  /* 0x0000007675757223 */ /* 0x000fe20000010074 */
[----:B------:R-:W-:-:S02]  /*5360*/  LOP3.LUT R116, R42, 0xffff0000, RZ, 0xc0, !PT ;  /* 0xffff00002a747812 */ /* 0x000fc400078ec0ff */
[----:B------:R-:W-:Y:S01]  /*5370*/  LOP3.LUT R42, R59, 0xffff0000, RZ, 0xc0, !PT ;  /* 0xffff00003b2a7812 */ /* 0x000fe200078ec0ff */
[CC--:B------:R-:W-:Y:S02]  /*5380*/  FMUL.FTZ R59, R63.reuse, R53.reuse ;  /* 0x000000353f3b7220 */ /* 0x0c0fe40000410000 */
[-C--:B------:R-:W-:Y:S02]  /*5390*/  FMUL.FTZ R63, R63, R116.reuse ;  /* 0x000000743f3f7220 */ /* 0x080fe40000410000 */
[C---:B------:R-:W-:Y:S02]  /*53a0*/  FFMA.FTZ R59, R42.reuse, R116, -R59 ;  /* 0x000000742a3b7223 */ /* 0x040fe4000001083b */
[----:B------:R-:W-:Y:S01]  /*53b0*/  FFMA.FTZ R63, R42, R53, R63 ;  /* 0x000000352a3f7223 */ /* 0x000fe2000001003f */
[C---:B------:R-:W-:Y:S01]  /*53c0*/  IMAD.U32 R53, R43.reuse, 0x10000, RZ ;  /* 0x000100002b357824 */ /* 0x040fe200078e00ff */
[----:B------:R-:W-:Y:S01]  /*53d0*/  LOP3.LUT R43, R43, 0xffff0000, RZ, 0xc0, !PT ;  /* 0xffff00002b2b7812 */ /* 0x000fe200078ec0ff */
[----:B------:R-:W-:Y:S01]  /*53e0*/  IMAD.U32 R42, R56, 0x10000, RZ ;  /* 0x00010000382a7824 */ /* 0x000fe200078e00ff */
[----:B------:R-:W-:Y:S01]  /*53f0*/  F2FP.BF16.F32.PACK_AB R59, R59, R120 ;  /* 0x000000783b3b723e */ /* 0x000fe200000010ff */
[C---:B------:R-:W-:Y:S01]  /*5400*/  FMUL.FTZ R116, R54.reuse, R53 ;  /* 0x0000003536747220 */ /* 0x040fe20000410000 */
[----:B------:R-:W-:Y:S01]  /*5410*/  FMUL.FTZ R54, R54, R55 ;  /* 0x0000003736367220 */ /* 0x000fe20000410000 */
[----:B------:R-:W-:-:S02]  /*5420*/  F2FP.BF16.F32.PACK_AB R63, R63, R117 ;  /* 0x000000753f3f723e */ /* 0x000fc400000010ff */
[C---:B------:R-:W-:Y:S01]  /*5430*/  FFMA.FTZ R116, R42.reuse, R55, -R116 ;  /* 0x000000372a747223 */ /* 0x040fe20000010874 */
[----:B------:R-:W-:Y:S01]  /*5440*/  FFMA.FTZ R54, R42, R53, R54 ;  /* 0x000000352a367223 */ /* 0x000fe20000010036 */
[----:B------:R-:W-:Y:S01]  /*5450*/  LOP3.LUT R42, R60, 0xffff0000, RZ, 0xc0, !PT ;  /* 0xffff00003c2a7812 */ /* 0x000fe200078ec0ff */
[----:B------:R-:W-:Y:S01]  /*5460*/  IMAD.U32 R60, R62, 0x10000, RZ ;  /* 0x000100003e3c7824 */ /* 0x000fe200078e00ff */
        /* <DEDUP_REMOVED lines=9> */
[----:B------:R-:W-:Y:S01]  /*5500*/  FMUL.FTZ R56, R60, R53 ;  /* 0x000000353c387220 */ /* 0x000fe20000410000 */
        /* <DEDUP_REMOVED lines=8> */
[C---:B------:R-:W-:Y:S01]  /*5590*/  FMUL.FTZ R55, R43.reuse, R52 ;  /* 0x000000342b377220 */ /* 0x040fe20000410000 */
[----:B------:R-:W-:-:S03]  /*55a0*/  FMUL.FTZ R43, R43, R41 ;  /* 0x000000292b2b7220 */ /* 0x000fc60000410000 */
        /* <DEDUP_REMOVED lines=8> */
.L_x_10372:
[----:B------:R-:W-:Y:S05]  /*5630*/  BSYNC B2 ;  /* 0x0000000000027941 */ /* 0x000fea0003800000 */
.L_x_10371:
        /* <DEDUP_REMOVED lines=11> */
[----:B-1----:R2:W-:Y:S04]  /*56f0*/  @!P4 STG.E.128 desc[UR60][R42.64], R60 ;  /* 0x0000003c2a00c986 */ /* 0x0025e8000c101d3c */
.L_x_10370:
[----:B------:R-:W-:Y:S05]  /*5700*/  BSYNC B1 ;  /* 0x0000000000017941 */ /* 0x000fea0003800000 */
.L_x_10369:
[----:B------:R-:W-:Y:S01]  /*5710*/  ISETP.NE.AND P4, PT, R11, RZ, PT ;  /* 0x000000ff0b00720c */ /* 0x000fe20003f85270 */
[----:B------:R-:W-:-:S12]  /*5720*/  BSSY B1, `(.L_x_10373) ;  /* 0x0000084000017945 */ /* 0x000fd80003800000 */
[----:B------:R-:W-:Y:S05]  /*5730*/  @!P4 BRA `(.L_x_10374) ;  /* 0x000000080008c947 */ /* 0x000fea0003800000 */
[----:B------:R-:W3:Y:S04]  /*5740*/  LDL R52, [R1+0x50] ;  /* 0x0000500001347983 */ /* 0x000ee80000100800 */
[----:B--2---:R-:W2:Y:S04]  /*5750*/  LDL R42, [R1+0x54] ;  /* 0x00005400012a7983 */ /* 0x004ea80000100800 */
        /* <DEDUP_REMOVED lines=12> */
[----:B---3--:R-:W-:-:S04]  /*5820*/  LOP3.LUT R40, R52, 0x18, R56, 0xf8, !PT ;  /* 0x0000001834287812 */ /* 0x008fc800078ef838 */
[----:B--2---:R-:W-:Y:S01]  /*5830*/  LOP3.LUT R40, R40, R42, RZ, 0x3c, !PT ;  /* 0x0000002a28287212 */ /* 0x004fe200078e3cff */
        /* <DEDUP_REMOVED lines=9> */
[----:B------:R-:W-:Y:S01]  /*58d0*/  SHF.R.U64 R38, R38, 0x10, R39 ;  /* 0x0000001026267819 */ /* 0x000fe20000001227 */
[----:B-1----:R-:W-:Y:S01]  /*58e0*/  IMAD.U32 R61, R53, 0x10000, RZ ;  /* 0x00010000353d7824 */ /* 0x002fe200078e00ff */
[--C-:B------:R-:W-:Y:S01]  /*58f0*/  SHF.R.U32.HI R57, RZ, 0x10, R49.reuse ;  /* 0x00000010ff397819 */ /* 0x100fe20000011631 */
[----:B--2---:R-:W-:Y:S01]  /*5900*/  IMAD.U32 R59, R41, 0x10000, RZ ;  /* 0x00010000293b7824 */ /* 0x004fe200078e00ff */
[----:B------:R-:W-:Y:S02]  /*5910*/  SHF.R.U64 R48, R48, 0x10, R49 ;  /* 0x0000001030307819 */ /* 0x000fe40000001231 */
[----:B------:R-:W-:Y:S02]  /*5920*/  SHF.R.U64 R49, R50, 0x10, R51 ;  /* 0x0000001032317819 */ /* 0x000fe40000001233 */
[----:B------:R-:W-:Y:S02]  /*5930*/  SHF.R.U64 R36, R36, 0x10, R37 ;  /* 0x0000001024247819 */ /* 0x000fe40000001225 */
[----:B------:R-:W-:-:S02]  /*5940*/  PRMT R50, R127, 0x5432, R38 ;  /* 0x000054327f327816 */ /* 0x000fc40000000026 */
[----:B------:R-:W-:Y:S02]  /*5950*/  SHF.R.U32.HI R37, RZ, 0x10, R37 ;  /* 0x00000010ff257819 */ /* 0x000fe40000011625 */
[----:B------:R-:W-:Y:S02]  /*5960*/  PRMT R38, R126, 0x5410, R57 ;  /* 0x000054107e267816 */ /* 0x000fe40000000039 */
[----:B------:R-:W-:Y:S02]  /*5970*/  PRMT R37, R128, 0x5410, R37 ;  /* 0x0000541080257816 */ /* 0x000fe40000000025 */
[----:B------:R-:W-:Y:S01]  /*5980*/  SHF.R.U32.HI R51, RZ, 0x10, R51 ;  /* 0x00000010ff337819 */ /* 0x000fe20000011633 */
[C---:B------:R-:W-:Y:S01]  /*5990*/  IMAD.U32 R60, R38.reuse, 0x10000, RZ ;  /* 0x00010000263c7824 */ /* 0x040fe200078e00ff */
[----:B------:R-:W-:Y:S01]  /*59a0*/  LOP3.LUT R38, R38, 0xffff0000, RZ, 0xc0, !PT ;  /* 0xffff000026267812 */ /* 0x000fe200078ec0ff */
[----:B------:R-:W-:Y:S01]  /*59b0*/  IMAD.U32 R57, R37, 0x10000, RZ ;  /* 0x0001000025397824 */ /* 0x000fe200078e00ff */
[----:B------:R-:W-:Y:S01]  /*59c0*/  LOP3.LUT R53, R53, 0xffff0000, RZ, 0xc0, !PT ;  /* 0xffff000035357812 */ /* 0x000fe200078ec0ff */
[----:B------:R-:W-:Y:S01]  /*59d0*/  FMUL.FTZ R58, R61, R60 ;  /* 0x0000003c3d3a7220 */ /* 0x000fe20000410000 */
[----:B------:R-:W-:-:S02]  /*59e0*/  SHF.R.U32.HI R39, RZ, 0x10, R39 ;  /* 0x00000010ff277819 */ /* 0x000fc40000011627 */
[----:B------:R-:W-:Y:S01]  /*59f0*/  PRMT R51, R125, 0x5410, R51 ;  /* 0x000054107d337816 */ /* 0x000fe20000000033 */
[-C--:B------:R-:W-:Y:S01]  /*5a00*/  FFMA.FTZ R58, R59, R57.reuse, -R58 ;  /* 0x000000393b3a7223 */ /* 0x080fe2000001083a */
[----:B------:R-:W-:Y:S01]  /*5a10*/  FMUL.FTZ R57, R61, R57 ;  /* 0x000000393d397220 */ /* 0x000fe20000410000 */
[----:B------:R-:W-:Y:S01]  /*5a20*/  LOP3.LUT R41, R41, 0xffff0000, RZ, 0xc0, !PT ;  /* 0xffff000029297812 */ /* 0x000fe200078ec0ff */
[----:B------:R-:W-:Y:S01]  /*5a30*/  IMAD.U32 R61, R55, 0x10000, RZ ;  /* 0x00010000373d7824 */ /* 0x000fe200078e00ff */
[----:B------:R-:W-:Y:S01]  /*5a40*/  PRMT R39, R127, 0x5410, R39 ;  /* 0x000054107f277816 */ /* 0x000fe20000000027 */
[----:B------:R-:W-:Y:S01]  /*5a50*/  FFMA.FTZ R57, R59, R60, R57 ;  /* 0x0000003c3b397223 */ /* 0x000fe20000010039 */
[----:B------:R-:W-:Y:S01]  /*5a60*/  LOP3.LUT R59, R37, 0xffff0000, RZ, 0xc0, !PT ;  /* 0xffff0000253b7812 */ /* 0x000fe200078ec0ff */
[----:B------:R-:W-:Y:S01]  /*5a70*/  FMUL.FTZ R37, R53, R38 ;  /* 0x0000002635257220 */ /* 0x000fe20000410000 */
[C---:B------:R-:W-:Y:S01]  /*5a80*/  IMAD.U32 R60, R51.reuse, 0x10000, RZ ;  /* 0x00010000333c7824 */ /* 0x040fe200078e00ff */
[----:B------:R-:W-:-:S02]  /*5a90*/  LOP3.LUT R51, R51, 0xffff0000, RZ, 0xc0, !PT ;  /* 0xffff000033337812 */ /* 0x000fc400078ec0ff */
[-C--:B------:R-:W-:Y:S01]  /*5aa0*/  FMUL.FTZ R53, R53, R59.reuse ;  /* 0x0000003b35357220 */ /* 0x080fe20000410000 */
[----:B------:R-:W-:Y:S01]  /*5ab0*/  FFMA.FTZ R37, R41, R59, -R37 ;  /* 0x0000003b29257223 */ /* 0x000fe20000010825 */
[----:B------:R-:W-:Y:S01]  /*5ac0*/  IMAD.U32 R59, R43, 0x10000, RZ ;  /* 0x000100002b3b7824 */ /* 0x000fe200078e00ff */
[----:B------:R-:W-:Y:S01]  /*5ad0*/  LOP3.LUT R55, R55, 0xffff0000, RZ, 0xc0, !PT ;  /* 0xffff000037377812 */ /* 0x000fe200078ec0ff */
[----:B------:R-:W-:Y:S01]  /*5ae0*/  FFMA.FTZ R38, R41, R38, R53 ;  /* 0x0000002629267223 */ /* 0x000fe20000010035 */
[----:B------:R-:W-:Y:S02]  /*5af0*/  IMAD.U32 R53, R39, 0x10000, RZ ;  /* 0x0001000027357824 */ /* 0x000fe400078e00ff */
[----:B------:R-:W-:Y:S01]  /*5b00*/  FMUL.FTZ R41, R61, R60 ;  /* 0x0000003c3d297220 */ /* 0x000fe20000410000 */
[----:B------:R-:W-:Y:S02]  /*5b10*/  PRMT R48, R126, 0x5432, R48 ;  /* 0x000054327e307816 */ /* 0x000fe40000000030 */
[----:B------:R-:W-:Y:S01]  /*5b20*/  PRMT R36, R128, 0x5432, R36 ;  /* 0x0000543280247816 */ /* 0x000fe20000000024 */
[-C--:B------:R-:W-:Y:S01]  /*5b30*/  FFMA.FTZ R41, R59, R53.reuse, -R41 ;  /* 0x000000353b297223 */ /* 0x080fe20000010829 */
[----:B------:R-:W-:Y:S01]  /*5b40*/  FMUL.FTZ R53, R61, R53 ;  /* 0x000000353d357220 */ /* 0x000fe20000410000 */
[----:B------:R-:W-:-:S02]  /*5b50*/  F2FP.BF16.F32.PACK_AB R38, R38, R57 ;  /* 0x000000392626723e */ /* 0x000fc400000010ff */
[----:B------:R-:W-:Y:S01]  /*5b60*/  PRMT R49, R125, 0x5432, R49 ;  /* 0x000054327d317816 */ /* 0x000fe20000000031 */
[----:B------:R-:W-:Y:S01]  /*5b70*/  FFMA.FTZ R53, R59, R60, R53 ;  /* 0x0000003c3b357223 */ /* 0x000fe20000010035 */
[----:B------:R-:W-:Y:S02]  /*5b80*/  LOP3.LUT R59, R39, 0xffff0000, RZ, 0xc0, !PT ;  /* 0xffff0000273b7812 */ /* 0x000fe400078ec0ff */
[----:B------:R-:W-:Y:S01]  /*5b90*/  LOP3.LUT R39, R43, 0xffff0000, RZ, 0xc0, !PT ;  /* 0xffff00002b277812 */ /* 0x000fe200078ec0ff */
[----:B------:R-:W-:Y:S01]  /*5ba0*/  FMUL.FTZ R43, R55, R51 ;  /* 0x00000033372b7220 */ /* 0x000fe20000410000 */
[----:B------:R-:W-:Y:S01]  /*5bb0*/  F2FP.BF16.F32.PACK_AB R37, R37, R58 ;  /* 0x0000003a2525723e */ /* 0x000fe200000010ff */
[-C--:B------:R-:W-:Y:S02]  /*5bc0*/  FMUL.FTZ R55, R55, R59.reuse ;  /* 0x0000003b37377220 */ /* 0x080fe40000410000 */
[C---:B------:R-:W-:Y:S02]  /*5bd0*/  FFMA.FTZ R43, R39.reuse, R59, -R43 ;  /* 0x0000003b272b7223 */ /* 0x040fe4000001082b */
[----:B------:R-:W-:Y:S01]  /*5be0*/  FFMA.FTZ R55, R39, R51, R55 ;  /* 0x0000003327377223 */ /* 0x000fe20000010037 */
[----:B------:R-:W-:-:S02]  /*5bf0*/  IMAD.U32 R51, R52, 0x10000, RZ ;  /* 0x0001000034337824 */ /* 0x000fc400078e00ff */
[----:B------:R-:W-:Y:S01]  /*5c00*/  F2FP.BF16.F32.PACK_AB R43, R43, R41 ;  /* 0x000000292b2b723e */ /* 0x000fe200000010ff */
[----:B------:R-:W-:Y:S01]  /*5c10*/  IMAD.U32 R41, R48, 0x10000, RZ ;  /* 0x0001000030297824 */ /* 0x000fe200078e00ff */
[----:B------:R-:W-:Y:S01]  /*5c20*/  F2FP.BF16.F32.PACK_AB R55, R55, R53 ;  /* 0x000000353737723e */ /* 0x000fe200000010ff */
[----:B------:R-:W-:Y:S01]  /*5c30*/  IMAD.U32 R53, R36, 0x10000, RZ ;  /* 0x0001000024357824 */ /* 0x000fe200078e00ff */
[----:B------:R-:W-:Y:S01]  /*5c40*/  LOP3.LUT R48, R48, 0xffff0000, RZ, 0xc0, !PT ;  /* 0xffff000030307812 */ /* 0x000fe200078ec0ff */
[C---:B------:R-:W-:Y:S01]  /*5c50*/  FMUL.FTZ R57, R51.reuse, R41 ;  /* 0x0000002933397220 */ /* 0x040fe20000410000 */
[----:B------:R-:W-:Y:S02]  /*5c60*/  IMAD.U32 R39, R40, 0x10000, RZ ;  /* 0x0001000028277824 */ /* 0x000fe400078e00ff */
[-C--:B------:R-:W-:Y:S01]  /*5c70*/  FMUL.FTZ R51, R51, R53.reuse ;  /* 0x0000003533337220 */ /* 0x080fe20000410000 */
[----:B------:R-:W-:Y:S01]  /*5c80*/  LOP3.LUT R36, R36, 0xffff0000, RZ, 0xc0, !PT ;  /* 0xffff000024247812 */ /* 0x000fe200078ec0ff */
[----:B------:R-:W-:-:S02]  /*5c90*/  FFMA.FTZ R57, R39, R53, -R57 ;  /* 0x0000003527397223 */ /* 0x000fc40000010839 */
        /* <DEDUP_REMOVED lines=24> */
[----:B------:R-:W-:Y:S01]  /*5e20*/  FFMA.FTZ R40, R41, R49, R40 ;  /* 0x0000003129287223 */ /* 0x000fe20000010028 */
[----:B------:R-:W-:-:S03]  /*5e30*/  IMAD.MOV.U32 R41, RZ, RZ, R37 ;  /* 0x000000ffff297224 */ /* 0x000fc600078e0025 */
[----:B------:R-:W-:Y:S01]  /*5e40*/  F2FP.BF16.F32.PACK_AB R42, R42, R52 ;  /* 0x000000342a2a723e */ /* 0x000fe200000010ff */
[----:B------:R-:W-:Y:S01]  /*5e50*/  IMAD.MOV.U32 R52, RZ, RZ, R39 ;  /* 0x000000ffff347224 */ /* 0x000fe200078e0027 */
[----:B------:R-:W-:Y:S01]  /*5e60*/  F2FP.BF16.F32.PACK_AB R54, R40, R53 ;  /* 0x000000352836723e */ /* 0x000fe200000010ff */
[----:B------:R-:W-:Y:S02]  /*5e70*/  IMAD.MOV.U32 R40, RZ, RZ, R36 ;  /* 0x000000ffff287224 */ /* 0x000fe400078e0024 */
[----:B------:R-:W-:-:S07]  /*5e80*/  IMAD.MOV.U32 R53, RZ, RZ, R38 ;  /* 0x000000ffff357224 */ /* 0x000fce00078e0026 */
.L_x_10376:
[----:B------:R-:W-:Y:S05]  /*5e90*/  BSYNC B2 ;  /* 0x0000000000027941 */ /* 0x000fea0003800000 */
.L_x_10375:
        /* <DEDUP_REMOVED lines=12> */
.L_x_10374:
[----:B------:R-:W-:Y:S05]  /*5f60*/  BSYNC B1 ;  /* 0x0000000000017941 */ /* 0x000fea0003800000 */
.L_x_10373:
[----:B------:R-:W-:-:S13]  /*5f70*/  ISETP.NE.AND P4, PT, R12, RZ, PT ;  /* 0x000000ff0c00720c */ /* 0x000fda0003f85270 */
[----:B------:R-:W-:Y:S05]  /*5f80*/  @!P4 BRA `(.L_x_10341) ;  /* 0x0000000800a0c947 */ /* 0x000fea0003800000 */
[----:B---3--:R-:W3:Y:S04]  /*5f90*/  LDL R36, [R1] ;  /* 0x0000000001247983 */ /* 0x008ee80000100800 */
[----:B------:R-:W2:Y:S04]  /*5fa0*/  LDL R39, [R1+0x50] ;  /* 0x0000500001277983 */ /* 0x000ea80000100800 */
[----:B------:R-:W4:Y:S04]  /*5fb0*/  LDL R38, [R1+0x58] ;  /* 0x0000580001267983 */ /* 0x000f280000100800 */
[----:B------:R-:W5:Y:S01]  /*5fc0*/  LDL R37, [R1+0x54] ;  /* 0x0000540001257983 */ /* 0x000f620000100800 */
[----:B------:R-:W-:Y:S01]  /*5fd0*/  BSSY B1, `(.L_x_10377) ;  /* 0x0000079000017945 */ /* 0x000fe20003800000 */
[----:B---3--:R-:W-:-:S02]  /*5fe0*/  LOP3.LUT P6, RZ, R36, 0x1, RZ, 0xc0, !PT ;  /* 0x0000000124ff7812 */ /* 0x008fc400078cc0ff */
[----:B------:R-:W-:Y:S01]  /*5ff0*/  IADD3 R36, P4, P5, R24, R92, R76 ;  /* 0x0000005c18247210 */ /* 0x000fe20007d9e04c */
[----:B--2---:R-:W-:Y:S02]  /*6000*/  IMAD.MOV.U32 R40, RZ, RZ, R39 ;  /* 0x000000ffff287224 */ /* 0x004fe400078e0027 */
[----:B----4-:R-:W-:Y:S01]  /*6010*/  IMAD.MOV.U32 R39, RZ, RZ, R38 ;  /* 0x000000ffff277224 */ /* 0x010fe200078e0026 */
[----:B------:R-:W-:Y:S01]  /*6020*/  SEL R114, R107, R114, !P6 ;  /* 0x000000726b727207 */ /* 0x000fe20007000000 */
[----:B-----5:R-:W-:Y:S01]  /*6030*/  IMAD.MOV.U32 R38, RZ, RZ, R37 ;  /* 0x000000ffff267224 */ /* 0x020fe200078e0025 */
[----:B------:R-:W-:Y:S02]  /*6040*/  IADD3.X R37, R3, R111, R98, P4, P5 ;  /* 0x0000006f03257210 */ /* 0x000fe400027ea462 */
[----:B------:R-:W-:-:S04]  /*6050*/  LEA R48, P4, R36, R90, 0x1 ;  /* 0x0000005a24307211 */ /* 0x000fc800078808ff */
[----:B------:R-:W-:Y:S02]  /*6060*/  LEA.HI.X R49, R36, R91, R37, 0x1, P4 ;  /* 0x0000005b24317211 */ /* 0x000fe400020f0c25 */
[----:B------:R-:W-:-:S04]  /*6070*/  SHF.R.S32.HI R37, RZ, 0x1f, R114 ;  /* 0x0000001fff257819 */ /* 0x000fc80000011472 */
[----:B------:R-:W-:-:S04]  /*6080*/  LEA.HI R37, R37, R114, RZ, 0x4 ;  /* 0x0000007225257211 */ /* 0x000fc800078f20ff */
[----:B------:R-:W-:-:S04]  /*6090*/  SHF.R.S32.HI R36, RZ, 0x4, R37 ;  /* 0x00000004ff247819 */ /* 0x000fc80000011425 */
        /* <DEDUP_REMOVED lines=13> */
[----:B------:R-:W1:Y:S04]  /*6170*/  LDS.128 R36, [R37+0x16a00] ;  /* 0x016a000025247984 */ /* 0x000e680000000c00 */
[----:B------:R-:W2:Y:S01]  /*6180*/  LDS.128 R40, [R40+0x16a00] ;  /* 0x016a000028287984 */ /* 0x000ea20000000c00 */
[----:B------:R-:W-:-:S13]  /*6190*/  ISETP.GE.AND P4, PT, R4, R106, PT ;  /* 0x0000006a0400720c */ /* 0x000fda0003f86270 */
[----:B------:R-:W-:Y:S05]  /*61a0*/  @P4 BRA `(.L_x_10378) ;  /* 0x00000004006c4947 */ /* 0x000fea0003800000 */
[----:B------:R-:W-:Y:S01]  /*61b0*/  SHF.R.U32.HI R53, RZ, 0x10, R45 ;  /* 0x00000010ff357819 */ /* 0x000fe2000001162d */
[----:B--2---:R-:W-:Y:S01]  /*61c0*/  IMAD.U32 R55, R41, 0x10000, RZ ;  /* 0x0001000029377824 */ /* 0x004fe200078e00ff */
[----:B------:R-:W-:Y:S02]  /*61d0*/  SHF.R.U32.HI R51, RZ, 0x10, R33 ;  /* 0x00000010ff337819 */ /* 0x000fe40000011621 */
[----:B------:R-:W-:Y:S01]  /*61e0*/  PRMT R52, R124, 0x5432, R53 ;  /* 0x000054327c347816 */ /* 0x000fe20000000035 */
[----:B-1----:R-:W-:Y:S01]  /*61f0*/  IMAD.U32 R53, R37, 0x10000, RZ ;  /* 0x0001000025357824 */ /* 0x002fe200078e00ff */
[----:B------:R-:W-:Y:S02]  /*6200*/  PRMT R51, R122, 0x5432, R51 ;  /* 0x000054327a337816 */ /* 0x000fe40000000033 */
[----:B------:R-:W-:Y:S01]  /*6210*/  LOP3.LUT R41, R41, 0xffff0000, RZ, 0xc0, !PT ;  /* 0xffff000029297812 */ /* 0x000fe200078ec0ff */
[C---:B------:R-:W-:Y:S01]  /*6220*/  IMAD.U32 R54, R52.reuse, 0x10000, RZ ;  /* 0x0001000034367824 */ /* 0x040fe200078e00ff */
[----:B------:R-:W-:Y:S01]  /*6230*/  LOP3.LUT R52, R52, 0xffff0000, RZ, 0xc0, !PT ;  /* 0xffff000034347812 */ /* 0x000fe200078ec0ff */
[C---:B------:R-:W-:Y:S01]  /*6240*/  IMAD.U32 R56, R51.reuse, 0x10000, RZ ;  /* 0x0001000033387824 */ /* 0x040fe200078e00ff */
[----:B------:R-:W-:Y:S01]  /*6250*/  LOP3.LUT R51, R51, 0xffff0000, RZ, 0xc0, !PT ;  /* 0xffff000033337812 */ /* 0x000fe200078ec0ff */
[----:B------:R-:W-:Y:S01]  /*6260*/  FMUL.FTZ R57, R55, R54 ;  /* 0x0000003637397220 */ /* 0x000fe20000410000 */
[----:B------:R-:W-:Y:S01]  /*6270*/  LOP3.LUT R37, R37, 0xffff0000, RZ, 0xc0, !PT ;  /* 0xffff000025257812 */ /* 0x000fe200078ec0ff */
[-C--:B------:R-:W-:Y:S01]  /*6280*/  FMUL.FTZ R55, R55, R56.reuse ;  /* 0x0000003837377220 */ /* 0x080fe20000410000 */
[----:B------:R-:W-:Y:S01]  /*6290*/  SHF.R.U64 R32, R32, 0x10, R33 ;  /* 0x0000001020207819 */ /* 0x000fe20000001221 */
[C---:B------:R-:W-:Y:S01]  /*62a0*/  FFMA.FTZ R57, R53.reuse, R56, -R57 ;  /* 0x0000003835397223 */ /* 0x040fe20000010839 */
[----:B------:R-:W-:Y:S01]  /*62b0*/  SHF.R.U64 R44, R44, 0x10, R45 ;  /* 0x000000102c2c7819 */ /* 0x000fe2000000122d */
[----:B------:R-:W-:Y:S01]  /*62c0*/  FFMA.FTZ R55, R53, R54, R55 ;  /* 0x0000003635377223 */ /* 0x000fe20000010037 */
[C---:B------:R-:W-:Y:S01]  /*62d0*/  FMUL.FTZ R53, R41.reuse, R52 ;  /* 0x0000003429357220 */ /* 0x040fe20000410000 */
[----:B------:R-:W-:Y:S01]  /*62e0*/  FMUL.FTZ R41, R41, R51 ;  /* 0x0000003329297220 */ /* 0x000fe20000410000 */
[----:B------:R-:W-:Y:S01]  /*62f0*/  SHF.R.U32.HI R54, RZ, 0x10, R35 ;  /* 0x00000010ff367819 */ /* 0x000fe20000011623 */
[----:B------:R-:W-:-:S02]  /*6300*/  IMAD.U32 R45, R39, 0x10000, RZ ;  /* 0x00010000272d7824 */ /* 0x000fc400078e00ff */
[C---:B------:R-:W-:Y:S01]  /*6310*/  FFMA.FTZ R53, R37.reuse, R51, -R53 ;  /* 0x0000003325357223 */ /* 0x040fe20000010835 */
[----:B------:R-:W-:Y:S01]  /*6320*/  FFMA.FTZ R41, R37, R52, R41 ;  /* 0x0000003425297223 */ /* 0x000fe20000010029 */
[----:B------:R-:W-:Y:S02]  /*6330*/  SHF.R.U32.HI R52, RZ, 0x10, R47 ;  /* 0x00000010ff347819 */ /* 0x000fe4000001162f */
[----:B------:R-:W-:Y:S02]  /*6340*/  PRMT R33, R121, 0x5432, R54 ;  /* 0x0000543279217816 */ /* 0x000fe40000000036 */
[----:B------:R-:W-:Y:S01]  /*6350*/  PRMT R37, R123, 0x5432, R52 ;  /* 0x000054327b257816 */ /* 0x000fe20000000034 */
[----:B------:R-:W-:Y:S01]  /*6360*/  IMAD.U32 R52, R43, 0x10000, RZ ;  /* 0x000100002b347824 */ /* 0x000fe200078e00ff */
[----:B------:R-:W-:Y:S01]  /*6370*/  LOP3.LUT R39, R39, 0xffff0000, RZ, 0xc0, !PT ;  /* 0xffff000027277812 */ /* 0x000fe200078ec0ff */
[C---:B------:R-:W-:Y:S01]  /*6380*/  IMAD.U32 R54, R33.reuse, 0x10000, RZ ;  /* 0x0001000021367824 */ /* 0x040fe200078e00ff */
[----:B------:R-:W-:Y:S01]  /*6390*/  LOP3.LUT R33, R33, 0xffff0000, RZ, 0xc0, !PT ;  /* 0xffff000021217812 */ /* 0x000fe200078ec0ff */
[C---:B------:R-:W-:Y:S01]  /*63a0*/  IMAD.U32 R51, R37.reuse, 0x10000, RZ ;  /* 0x0001000025337824 */ /* 0x040fe200078e00ff */
[----:B------:R-:W-:-:S02]  /*63b0*/  LOP3.LUT R37, R37, 0xffff0000, RZ, 0xc0, !PT ;  /* 0xffff000025257812 */ /* 0x000fc400078ec0ff */
[----:B------:R-:W-:Y:S01]  /*63c0*/  PRMT R44, R124, 0x5410, R44 ;  /* 0x000054107c2c7816 */ /* 0x000fe2000000002c */
[CC--:B------:R-:W-:Y:S01]  /*63d0*/  FMUL.FTZ R56, R52.reuse, R51.reuse ;  /* 0x0000003334387220 */ /* 0x0c0fe20000410000 */
[-C--:B------:R-:W-:Y:S01]  /*63e0*/  FMUL.FTZ R52, R52, R54.reuse ;  /* 0x0000003634347220 */ /* 0x080fe20000410000 */
[----:B------:R-:W-:Y:S02]  /*63f0*/  PRMT R32, R122, 0x5410, R32 ;  /* 0x000054107a207816 */ /* 0x000fe40000000020 */
[C---:B------:R-:W-:Y:S01]  /*6400*/  FFMA.FTZ R56, R45.reuse, R54, -R56 ;  /* 0x000000362d387223 */ /* 0x040fe20000010838 */
[----:B------:R-:W-:Y:S01]  /*6410*/  FFMA.FTZ R52, R45, R51, R52 ;  /* 0x000000332d347223 */ /* 0x000fe20000010034 */
[----:B------:R-:W-:Y:S01]  /*6420*/  LOP3.LUT R45, R43, 0xffff0000, RZ, 0xc0, !PT ;  /* 0xffff00002b2d7812 */ /* 0x000fe200078ec0ff */
[C---:B------:R-:W-:Y:S01]  /*6430*/  IMAD.U32 R51, R32.reuse, 0x10000, RZ ;  /* 0x0001000020337824 */ /* 0x040fe200078e00ff */
[----:B------:R-:W-:Y:S02]  /*6440*/  LOP3.LUT R32, R32, 0xffff0000, RZ, 0xc0, !PT ;  /* 0xffff000020207812 */ /* 0x000fe400078ec0ff */
[----:B------:R-:W-:Y:S01]  /*6450*/  SHF.R.U64 R46, R46, 0x10, R47 ;  /* 0x000000102e2e7819 */ /* 0x000fe2000000122f */
[C---:B------:R-:W-:Y:S01]  /*6460*/  FMUL.FTZ R43, R45.reuse, R37 ;  /* 0x000000252d2b7220 */ /* 0x040fe20000410000 */
[----:B------:R-:W-:Y:S01]  /*6470*/  FMUL.FTZ R45, R45, R33 ;  /* 0x000000212d2d7220 */ /* 0x000fe20000410000 */
[----:B------:R-:W-:-:S02]  /*6480*/  SHF.R.U64 R34, R34, 0x10, R35 ;  /* 0x0000001022227819 */ /* 0x000fc40000001223 */
[C---:B------:R-:W-:Y:S01]  /*6490*/  FFMA.FTZ R43, R39.reuse, R33, -R43 ;  /* 0x00000021272b7223 */ /* 0x040fe2000001082b */
[----:B------:R-:W-:Y:S01]  /*64a0*/  FFMA.FTZ R45, R39, R37, R45 ;  /* 0x00000025272d7223 */ /* 0x000fe2000001002d */
[----:B------:R-:W-:Y:S01]  /*64b0*/  IMAD.U32 R39, R40, 0x10000, RZ ;  /* 0x0001000028277824 */ /* 0x000fe200078e00ff */
[----:B------:R-:W-:Y:S01]  /*64c0*/  PRMT R123, R123, 0x5410, R46 ;  /* 0x000054107b7b7816 */ /* 0x000fe2000000002e */
[C---:B------:R-:W-:Y:S01]  /*64d0*/  IMAD.U32 R37, R44.reuse, 0x10000, RZ ;  /* 0x000100002c257824 */ /* 0x040fe200078e00ff */
[----:B------:R-:W-:Y:S01]  /*64e0*/  LOP3.LUT R44, R44, 0xffff0000, RZ, 0xc0, !PT ;  /* 0xffff00002c2c7812 */ /* 0x000fe200078ec0ff */
[----:B------:R-:W-:Y:S01]  /*64f0*/  IMAD.U32 R33, R36, 0x10000, RZ ;  /* 0x0001000024217824 */ /* 0x000fe200078e00ff */
[----:B------:R-:W-:Y:S01]  /*6500*/  PRMT R121, R121, 0x5410, R34 ;  /* 0x0000541079797816 */ /* 0x000fe20000000022 */
[C---:B------:R-:W-:Y:S01]  /*6510*/  FMUL.FTZ R54, R39.reuse, R37 ;  /* 0x0000002527367220 */ /* 0x040fe20000410000 */
[-C--:B------:R-:W-:Y:S01]  /*6520*/  FMUL.FTZ R39, R39, R51.reuse ;  /* 0x0000003327277220 */ /* 0x080fe20000410000 */
[C---:B------:R-:W-:Y:S01]  /*6530*/  IMAD.U32 R34, R42.reuse, 0x10000, RZ ;  /* 0x000100002a227824 */ /* 0x040fe200078e00ff */
[----:B------:R-:W-:Y:S01]  /*6540*/  LOP3.LUT R42, R42, 0xffff0000, RZ, 0xc0, !PT ;  /* 0xffff00002a2a7812 */ /* 0x000fe200078ec0ff */
[C---:B------:R-:W-:Y:S01]  /*6550*/  FFMA.FTZ R54, R33.reuse, R51, -R54 ;  /* 0x0000003321367223 */ /* 0x040fe20000010836 */
[----:B------:R-:W-:Y:S01]  /*6560*/  FFMA.FTZ R39, R33, R37, R39 ;  /* 0x0000002521277223 */ /* 0x000fe20000010027 */
[----:B------:R-:W-:-:S02]  /*6570*/  LOP3.LUT R33, R40, 0xffff0000, RZ, 0xc0, !PT ;  /* 0xffff000028217812 */ /* 0x000fc400078ec0ff */
[----:B------:R-:W-:Y:S02]  /*6580*/  LOP3.LUT R37, R36, 0xffff0000, RZ, 0xc0, !PT ;  /* 0xffff000024257812 */ /* 0x000fe400078ec0ff */
[----:B------:R-:W-:Y:S01]  /*6590*/  F2FP.BF16.F32.PACK_AB R43, R43, R56 ;  /* 0x000000382b2b723e */ /* 0x000fe200000010ff */
[C---:B------:R-:W-:Y:S01]  /*65a0*/  FMUL.FTZ R36, R33.reuse, R44 ;  /* 0x0000002c21247220 */ /* 0x040fe20000410000 */
[-C--:B------:R-:W-:Y:S01]  /*65b0*/  FMUL.FTZ R35, R33, R32.reuse ;  /* 0x0000002021237220 */ /* 0x080fe20000410000 */
[----:B------:R-:W-:Y:S02]  /*65c0*/  F2FP.BF16.F32.PACK_AB R53, R53, R57 ;  /* 0x000000393535723e */ /* 0x000fe400000010ff */
[C---:B------:R-:W-:Y:S01]  /*65d0*/  FFMA.FTZ R33, R37.reuse, R32, -R36 ;  /* 0x0000002025217223 */ /* 0x040fe20000010824 */
[----:B------:R-:W-:Y:S01]  /*65e0*/  FFMA.FTZ R32, R37, R44, R35 ;  /* 0x0000002c25207223 */ /* 0x000fe20000010023 */
[C---:B------:R-:W-:Y:S01]  /*65f0*/  IMAD.U32 R37, R123.reuse, 0x10000, RZ ;  /* 0x000100007b257824 */ /* 0x040fe200078e00ff */
[----:B------:R-:W-:Y:S01]  /*6600*/  LOP3.LUT R123, R123, 0xffff0000, RZ, 0xc0, !PT ;  /* 0xffff00007b7b7812 */ /* 0x000fe200078ec0ff */
[C---:B------:R-:W-:Y:S01]  /*6610*/  IMAD.U32 R36, R121.reuse, 0x10000, RZ ;  /* 0x0001000079247824 */ /* 0x040fe200078e00ff */
[----:B------:R-:W-:Y:S01]  /*6620*/  LOP3.LUT R121, R121, 0xffff0000, RZ, 0xc0, !PT ;  /* 0xffff000079797812 */ /* 0x000fe200078ec0ff */
[----:B------:R-:W-:-:S02]  /*6630*/  IMAD.U32 R35, R38, 0x10000, RZ ;  /* 0x0001000026237824 */ /* 0x000fc400078e00ff */
[CC--:B------:R-:W-:Y:S01]  /*6640*/  FMUL.FTZ R40, R34.reuse, R37.reuse ;  /* 0x0000002522287220 */ /* 0x0c0fe20000410000 */
[-C--:B------:R-:W-:Y:S01]  /*6650*/  FMUL.FTZ R44, R34, R36.reuse ;  /* 0x00000024222c7220 */ /* 0x080fe20000410000 */
[----:B------:R-:W-:Y:S02]  /*6660*/  LOP3.LUT R38, R38, 0xffff0000, RZ, 0xc0, !PT ;  /* 0xffff000026267812 */ /* 0x000fe400078ec0ff */
[C---:B------:R-:W-:Y:S01]  /*6670*/  FFMA.FTZ R34, R35.reuse, R36, -R40 ;  /* 0x0000002423227223 */ /* 0x040fe20000010828 */
[----:B------:R-:W-:Y:S01]  /*6680*/  FFMA.FTZ R35, R35, R37, R44 ;  /* 0x0000002523237223 */ /* 0x000fe2000001002c */
[C---:B------:R-:W-:Y:S01]  /*6690*/  FMUL.FTZ R37, R42.reuse, R123 ;  /* 0x0000007b2a257220 */ /* 0x040fe20000410000 */
[-C--:B------:R-:W-:Y:S01]  /*66a0*/  FMUL.FTZ R42, R42, R121.reuse ;  /* 0x000000792a2a7220 */ /* 0x080fe20000410000 */
[----:B------:R-:W-:Y:S02]  /*66b0*/  F2FP.BF16.F32.PACK_AB R45, R45, R52 ;  /* 0x000000342d2d723e */ /* 0x000fe400000010ff */
[C---:B------:R-:W-:Y:S01]  /*66c0*/  FFMA.FTZ R37, R38.reuse, R121, -R37 ;  /* 0x0000007926257223 */ /* 0x040fe20000010825 */
[----:B------:R-:W-:Y:S01]  /*66d0*/  FFMA.FTZ R42, R38, R123, R42 ;  /* 0x0000007b262a7223 */ /* 0x000fe2000001002a */
        /* <DEDUP_REMOVED lines=8> */
.L_x_10378:
[----:B------:R-:W-:Y:S05]  /*6760*/  BSYNC B1 ;  /* 0x0000000000017941 */ /* 0x000fea0003800000 */
.L_x_10377:
[----:B-1----:R4:W-:Y:S01]  /*6770*/  STG.E.128 desc[UR60][R48.64], R36 ;  /* 0x0000002430007986 */ /* 0x0029e2000c101d3c */
[----:B------:R-:W-:-:S13]  /*6780*/  ISETP.GE.AND P4, PT, R50, R110, PT ;  /* 0x0000006e3200720c */ /* 0x000fda0003f86270 */
[----:B------:R-:W-:Y:S05]  /*6790*/  @P4 BRA `(.L_x_10341) ;  /* 0x00000000009c4947 */ /* 0x000fea0003800000 */
[--C-:B------:R-:W-:Y:S02]  /*67a0*/  SHF.R.S32.HI R32, RZ, 0x1f, R50.reuse ;  /* 0x0000001fff207819 */ /* 0x100fe40000011432 */
[----:B------:R-:W-:-:S04]  /*67b0*/  IADD3 R50, P4, P5, R24, R92, R50 ;  /* 0x0000005c18327210 */ /* 0x000fc80007d9e032 */
[----:B------:R-:W-:Y:S02]  /*67c0*/  IADD3.X R32, R3, R111, R32, P4, P5 ;  /* 0x0000006f03207210 */ /* 0x000fe400027ea420 */
[----:B------:R-:W-:-:S04]  /*67d0*/  LEA R90, P4, R50, R90, 0x1 ;  /* 0x0000005a325a7211 */ /* 0x000fc800078808ff */
[----:B------:R-:W-:-:S05]  /*67e0*/  LEA.HI.X R91, R50, R91, R32, 0x1, P4 ;  /* 0x0000005b325b7211 */ /* 0x000fca00020f0c20 */
[----:B--2---:R1:W-:Y:S01]  /*67f0*/  STG.E.128 desc[UR60][R90.64], R40 ;  /* 0x000000285a007986 */ /* 0x0043e2000c101d3c */
[----:B------:R-:W-:Y:S05]  /*6800*/  BRA `(.L_x_10341) ;  /* 0x0000000000807947 */ /* 0x000fea0003800000 */
.L_x_10334:
[----:B------:R-:W2:Y:S02]  /*6810*/  LDL R32, [R1+0x44] ;  /* 0x0000440001207983 */ /* 0x000ea40000100800 */
[----:B--2---:R-:W-:-:S13]  /*6820*/  ISETP.NE.AND P3, PT, R32, 0x3, PT ;  /* 0x000000032000780c */ /* 0x004fda0003f65270 */
[----:B------:R-:W-:Y:S05]  /*6830*/  @!P3 BRA `(.L_x_10379) ;  /* 0x000000000004b947 */ /* 0x000fea0003800000 */
[----:B------:R-:W-:Y:S01]  /*6840*/  BPT.TRAP 0x1 ;  /* 0x000000040000795c */ /* 0x000fe20000300000 */
.L_x_10379:
[----:B------:R-:W-:Y:S01]  /*6850*/  IMAD R20, R17, 0x8, R16 ;  /* 0x0000000811147824 */ /* 0x000fe200078e0210 */
[----:B------:R-:W-:Y:S01]  /*6860*/  SHF.L.U32 R86, R155, 0x1f, RZ ;  /* 0x0000001f9b567819 */ /* 0x000fe200000006ff */
[----:B------:R-:W-:Y:S01]  /*6870*/  IMAD R85, R22, -0x90, R2 ;  /* 0xffffff7016557824 */ /* 0x000fe200078e0202 */
[----:B------:R-:W-:Y:S02]  /*6880*/  BSSY B1, `(.L_x_10380) ;  /* 0x0000004000017945 */ /* 0x000fe40003800000 */
[----:B------:R-:W0:Y:S02]  /*6890*/  SYNCS.PHASECHK.TRANS64.TRYWAIT P4, [R20+URZ+0x31c90], R86 ;  /* 0x031c9056140075a7 */ /* 0x000e24000808017f */
[----:B------:R-:W-:Y:S01]  /*68a0*/  VIMNMX R85, R85, 0x90, PT ;  /* 0x0000009055557848 */ /* 0x000fe20003fe0100 */
[----:B0-----:R-:W-:Y:S06]  /*68b0*/  @!P4 BRA `(.L_x_10381) ;  /* 0x0000017400acc947 */ /* 0x001fec0003800000 */
.L_x_10631:
[----:B------:R-:W-:Y:S05]  /*68c0*/  BSYNC B1 ;  /* 0x0000000000017941 */ /* 0x000fea0003800000 */
.L_x_10380:
[----:B------:R-:W-:-:S13]  /*68d0*/  ISETP.GE.AND P4, PT, R19, R85, PT ;  /* 0x000000551300720c */ /* 0x000fda0003f86270 */
[----:B------:R-:W-:Y:S05]  /*68e0*/  @P4 BRA `(.L_x_10341) ;  /* 0x0000000000484947 */ /* 0x000fea0003800000 */
[----:B------:R-:W-:-:S13]  /*68f0*/  ISETP.NE.AND P4, PT, R10, RZ, PT ;  /* 0x000000ff0a00720c */ /* 0x000fda0003f85270 */
[----:B------:R-:W1:Y:S04]  /*6900*/  @P4 LDS.128 R32, [R80+0x16800] ;  /* 0x0168000050204984 */ /* 0x000e680000000c00 */
[----:B-1----:R-:W-:Y:S01]  /*6910*/  @P4 STG.E.128 desc[UR60][R36.64], R32 ;  /* 0x0000002024004986 */ /* 0x002fe2000c101d3c */
        /* <DEDUP_REMOVED lines=14> */
[----:B-1----:R1:W-:Y:S02]  /*6a00*/  @P4 STG.E.128 desc[UR60][R36.64+0xa0], R32 ;  /* 0x0000a02024004986 */ /* 0x0023e4000c101d3c */
.L_x_10341:
[----:B------:R-:W-:Y:S05]  /*6a10*/  BSYNC B0 ;  /* 0x0000000000007941 */ /* 0x000fea0003800000 */
.L_x_10333:
        /* <DEDUP_REMOVED lines=17> */
.L_x_10383:
[----:B------:R-:W-:Y:S05]  /*6b30*/  BSYNC B0 ;  /* 0x0000000000007941 */ /* 0x000fea0003800000 */
.L_x_10382:
[----:B------:R-:W2:Y:S01]  /*6b40*/  SYNCS.PHASECHK.TRANS64.TRYWAIT P3, [R20+URZ+0x31cb0], R86 ;  /* 0x031cb056140075a7 */ /* 0x000ea2000806017f */
[----:B------:R-:W-:Y:S04]  /*6b50*/  BSSY B0, `(.L_x_10384) ;  /* 0x0000002000007945 */ /* 0x000fe80003800000 */
[----:B--2---:R-:W-:Y:S05]  /*6b60*/  @!P3 BRA `(.L_x_10385) ;  /* 0x000001740014b947 */ /* 0x004fea0003800000 */
.L_x_10632:
[----:B------:R-:W-:Y:S05]  /*6b70*/  BSYNC B0 ;  /* 0x0000000000007941 */ /* 0x000fea0003800000 */
.L_x_10384:
[----:B------:R-:W-:Y:S01]  /*6b80*/  ISETP.GE.AND P3, PT, R19, R85, PT ;  /* 0x000000551300720c */ /* 0x000fe20003f66270 */
[----:B------:R-:W-:-:S12]  /*6b90*/  BSSY B0, `(.L_x_10386) ;  /* 0x0000020000007945 */ /* 0x000fd80003800000 */
[----:B------:R-:W-:Y:S05]  /*6ba0*/  @P3 BRA `(.L_x_10387) ;  /* 0x0000000000783947 */ /* 0x000fea0003800000 */
[----:B------:R-:W-:Y:S01]  /*6bb0*/  IMAD.WIDE R34, R22, 0x90, R74 ;  /* 0x0000009016227825 */ /* 0x000fe200078e024a */
[----:B------:R-:W-:-:S03]  /*6bc0*/  ULDC.64 UR4, c[0x0][0x328] ;  /* 0x0000ca0000047ab9 */ /* 0x000fc60000000a00 */
[----:B------:R-:W-:Y:S02]  /*6bd0*/  IMAD R35, R35, UR4, RZ ;  /* 0x0000000423237c24 */ /* 0x000fe4000f8e02ff */
[----:B-1----:R-:W-:Y:S02]  /*6be0*/  IMAD.MOV.U32 R32, RZ, RZ, R26 ;  /* 0x000000ffff207224 */ /* 0x002fe400078e001a */
[----:B------:R-:W-:Y:S02]  /*6bf0*/  IMAD.MOV.U32 R33, RZ, RZ, R88 ;  /* 0x000000ffff217224 */ /* 0x000fe400078e0058 */
[C---:B------:R-:W-:Y:S02]  /*6c00*/  IMAD R35, R34.reuse, UR5, R35 ;  /* 0x0000000522237c24 */ /* 0x040fe4000f8e0223 */
[----:B------:R-:W-:Y:S01]  /*6c10*/  IMAD.WIDE.U32 R32, R34, UR4, R32 ;  /* 0x0000000422207c25 */ /* 0x000fe2000f8e0020 */
[----:B------:R-:W-:-:S03]  /*6c20*/  ULDC.64 UR4, c[0x0][0x318] ;  /* 0x0000c60000047ab9 */ /* 0x000fc60000000a00 */
[----:B------:R-:W-:Y:S01]  /*6c30*/  IMAD.IADD R33, R33, 0x1, R35 ;  /* 0x0000000121217824 */ /* 0x000fe200078e0223 */
[----:B------:R-:W-:Y:S01]  /*6c40*/  LEA R36, P3, R32, UR4, 0x1 ;  /* 0x0000000420247c11 */ /* 0x000fe2000f8608ff */
[----:B------:R-:W-:-:S03]  /*6c50*/  ULDC UR4, c[0x0][0x2f4] ;  /* 0x0000bd0000047ab9 */ /* 0x000fc60000000800 */
[----:B------:R-:W-:Y:S02]  /*6c60*/  LEA.HI.X R37, R32, UR5, R33, 0x1, P3 ;  /* 0x0000000520257c11 */ /* 0x000fe400098f0c21 */
        /* <DEDUP_REMOVED lines=17> */
[----:B-1----:R3:W-:Y:S02]  /*6d80*/  @!P3 STG.E.128 desc[UR60][R36.64+0xa0], R32 ;  /* 0x0000a0202400b986 */ /* 0x0027e4000c101d3c */
.L_x_10387:
[----:B------:R-:W-:Y:S05]  /*6d90*/  BSYNC B0 ;  /* 0x0000000000007941 */ /* 0x000fea0003800000 */
.L_x_10386:
[----:B------:R-:W-:Y:S01]  /*6da0*/  @!PT LDS RZ, [RZ] ;  /* 0x00000000fffff984 */ /* 0x000fe20000000800 */
[----:B------:R-:W-:Y:S01]  /*6db0*/  @!PT LDS RZ, [RZ] ;  /* 0x00000000fffff984 */ /* 0x000fe20000000800 */
[----:B------:R-:W-:Y:S01]  /*6dc0*/  @!PT LDS RZ, [RZ] ;  /* 0x00000000fffff984 */ /* 0x000fe20000000800 */
[----:B------:R-:W-:Y:S01]  /*6dd0*/  @!PT LDS RZ, [RZ] ;  /* 0x00000000fffff984 */ /* 0x000fe20000000800 */
[----:B------:R4:W-:Y:S06]  /*6de0*/  MEMBAR.ALL.CTA ;  /* 0x0000000000007992 */ /* 0x0009ec0000008000 */
[----:B----4-:R-:W4:Y:S01]  /*6df0*/  FENCE.VIEW.ASYNC.S ;  /* 0x00000000000073c6 */ /* 0x010f220000000000 */
[----:B0-2---:R-:W-:Y:S02]  /*6e00*/  @!P4 VIADD R20, R20, 0x31cc0 ;  /* 0x00031cc01414c836 */ /* 0x005fe40000000000 */
[----:B------:R-:W-:-:S03]  /*6e10*/  VIADD R17, R17, 0x1 ;  /* 0x0000000111117836 */ /* 0x000fc60000000000 */
[----:B------:R-:W-:Y:S01]  /*6e20*/  @!P4 PRMT R20, RZ, 0x654, R20 ;  /* 0x00000654ff14c816 */ /* 0x000fe20000000014 */
[----:B----4-:R0:W-:Y:S01]  /*6e30*/  BAR.SYNC.DEFER_BLOCKING R112, 0x80 ;  /* 0x000200700000751d */ /* 0x0101e20000010000 */
[----:B------:R-:W-:-:S04]  /*6e40*/  ISETP.NE.AND P3, PT, R17, 0x2, PT ;  /* 0x000000021100780c */ /* 0x000fc80003f65270 */
[----:B------:R-:W-:Y:S01]  /*6e50*/  SEL R17, R17, RZ, P3 ;  /* 0x000000ff11117207 */ /* 0x000fe20001800000 */
[----:B------:R2:W-:Y:S02]  /*6e60*/  @!P4 SYNCS.ARRIVE.TRANS64.RED.A1T0 RZ, [R20+URZ], RZ ;  /* 0x000000ff14ffc9a7 */ /* 0x0005e4000810043f */
[----:B--2---:R-:W-:-:S04]  /*6e70*/  SEL R20, RZ, 0x1, P3 ;  /* 0x00000001ff147807 */ /* 0x004fc80001800000 */
[----:B------:R-:W-:Y:S01]  /*6e80*/  LOP3.LUT R155, R155, R20, RZ, 0x3c, !PT ;  /* 0x000000149b9b7212 */ /* 0x000fe200078e3cff */
[----:B0-----:R-:W-:Y:S06]  /*6e90*/  @P2 BRA `(.L_x_10388) ;  /* 0xffffffb800982947 */ /* 0x001fec000383ffff */
[----:B------:R-:W0:Y:S01]  /*6ea0*/  S2R R21, SR_TID.X ;  /* 0x0000000000157919 */ /* 0x000e220000002100 */
[----:B------:R-:W-:Y:S02]  /*6eb0*/  PLOP3.LUT P0, PT, PT, PT, PT, 0x8, 0x0 ;  /* 0x000000000000781c */ /* 0x000fe40003f0e170 */
[----:B0-----:R-:W-:-:S04]  /*6ec0*/  SHF.R.U32.HI R21, RZ, 0x7, R21 ;  /* 0x00000007ff157819 */ /* 0x001fc80000011615 */
[----:B------:R-:W-:-:S13]  /*6ed0*/  ISETP.NE.AND P5, PT, R21, 0x1, PT ;  /* 0x000000011500780c */ /* 0x000fda0003fa5270 */
[----:B------:R-:W-:Y:S06]  /*6ee0*/  @!P5 BAR.ARV 0x9, 0x100 ;  /* 0x024400000000db1d */ /* 0x000fec0000002000 */
.L_x_10328:
[----:B------:R-:W-:Y:S02]  /*6ef0*/  ISETP.GE.AND P2, PT, R109, 0x1, PT ;  /* 0x000000016d00780c */ /* 0x000fe40003f46270 */
[----:B------:R-:W-:Y:S02]  /*6f00*/  CS2R R2, SRZ ;  /* 0x0000000000027805 */ /* 0x000fe4000001ff00 */
[----:B------:R-:W-:Y:S01]  /*6f10*/  PLOP3.LUT P1, PT, PT, PT, PT, 0x80, 0x0 ;  /* 0x000000000000781c */ /* 0x000fe20003f2f070 */
[----:B------:R-:W-:Y:S01]  /*6f20*/  IMAD.MOV.U32 R0, RZ, RZ, RZ ;  /* 0x000000ffff007224 */ /* 0x000fe200078e00ff */
[----:B------:R-:W-:Y:S01]  /*6f30*/  CS2R R26, SRZ ;  /* 0x00000000001a7805 */ /* 0x000fe2000001ff00 */
[----:B------:R-:W-:Y:S01]  /*6f40*/  IMAD.MOV.U32 R71, RZ, RZ, RZ ;  /* 0x000000ffff477224 */ /* 0x000fe200078e00ff */
[----:B------:R-:W-:Y:S01]  /*6f50*/  CS2R R52, SRZ ;  /* 0x0000000000347805 */ /* 0x000fe2000001ff00 */
[----:B---3--:R-:W-:Y:S01]  /*6f60*/  IMAD.MOV.U32 R37, RZ, RZ, RZ ;  /* 0x000000ffff257224 */ /* 0x008fe200078e00ff */
        /* <DEDUP_REMOVED lines=22> */
[----:B------:R-:W-:Y:S06]  /*70d0*/  @P0 BRA `(.L_x_10389) ;  /* 0x00000000000c0947 */ /* 0x000fec0003800000 */
[----:B------:R-:W0:Y:S01]  /*70e0*/  FENCE.VIEW.ASYNC.G ;  /* 0x00000000000073c6 */ /* 0x000e220000000100 */
[----:B------:R-:W-:Y:S05]  /*70f0*/  WARPSYNC.ALL ;  /* 0x0000000000007948 */ /* 0x000fea0003800000 */
[----:B0-----:R-:W-:Y:S06]  /*7100*/  BAR.ARV 0xc, 0x200 ;  /* 0x0308000000007b1d */ /* 0x001fec0000002000 */
.L_x_10389:
        /* <DEDUP_REMOVED lines=11> */
[----:B0-----:R2:W-:Y:S02]  /*71c0*/  STL [R1+0x74], R0 ;  /* 0x0000740001007387 */ /* 0x0015e40000100800 */
.L_x_10635:
[----:B------:R-:W2:Y:S01]  /*71d0*/  LDL R3, [R1+0x74] ;  /* 0x0000740001037983 */ /* 0x000ea20000100800 */
[----:B------:R-:W-:Y:S01]  /*71e0*/  BSSY B6, `(.L_x_10392) ;  /* 0x000001b000067945 */ /* 0x000fe20003800000 */
[----:B--2---:R-:W-:-:S05]  /*71f0*/  IMAD.HI R0, R3, 0x55555556, RZ ;  /* 0x5555555603007827 */ /* 0x004fca00078e02ff */
[----:B------:R-:W-:-:S05]  /*7200*/  LEA.HI R2, R0, R0, RZ, 0x1 ;  /* 0x0000000000027211 */ /* 0x000fca00078f08ff */
[----:B------:R-:W-:Y:S02]  /*7210*/  IMAD R2, R2, -0x3, R3 ;  /* 0xfffffffd02027824 */ /* 0x000fe400078e0203 */
[----:B------:R-:W-:-:S04]  /*7220*/  VIADD R3, R16, 0x24300 ;  /* 0x0002430010037836 */ /* 0x000fc80000000000 */
[----:B------:R-:W-:Y:S01]  /*7230*/  IMAD R0, R2, 0x800, R3 ;  /* 0x0000080002007824 */ /* 0x000fe200078e0203 */
[----:B------:R-:W-:-:S04]  /*7240*/  LOP3.LUT P0, RZ, R3, 0x9f, RZ, 0xc0, !PT ;  /* 0x0000009f03ff7812 */ /* 0x000fc8000780c0ff */
[----:B------:R-:W-:-:S04]  /*7250*/  SHF.R.U32.HI R0, RZ, 0x4, R0 ;  /* 0x00000004ff007819 */ /* 0x000fc80000011600 */
[----:B------:R-:W-:-:S05]  /*7260*/  LOP3.LUT R0, R0, 0x3fff, RZ, 0xc0, !PT ;  /* 0x00003fff00007812 */ /* 0x000fca00078ec0ff */
[----:B------:R2:W-:Y:S01]  /*7270*/  STL [R1+0x7c], R0 ;  /* 0x00007c0001007387 */ /* 0x0005e20000100800 */
[----:B------:R-:W-:Y:S05]  /*7280*/  @!P0 BRA `(.L_x_10393) ;  /* 0x0000000000408947 */ /* 0x000fea0003800000 */
[----:B--2---:R-:W-:Y:S01]  /*7290*/  MOV R0, 0x0 ;  /* 0x0000000000007802 */ /* 0x004fe20000000f00 */
[----:B------:R-:W-:Y:S01]  /*72a0*/  ULDC.64 UR4, c[0x4][0x1b8] ;  /* 0x01006e0000047ab9 */ /* 0x000fe20000000a00 */
[----:B------:R-:W-:Y:S01]  /*72b0*/  ULDC.64 UR6, c[0x4][0x1c0] ;  /* 0x0100700000067ab9 */ /* 0x000fe20000000a00 */
[----:B------:R-:W-:Y:S01]  /*72c0*/  IMAD.U32 R4, RZ, RZ, UR4 ;  /* 0x00000004ff047e24 */ /* 0x000fe2000f8e00ff */
[----:B0-----:R0:W2:Y:S01]  /*72d0*/  LDC.64 R14, c[0x4][R0] ;  /* 0x01000000000e7b82 */ /* 0x0010a20000000a00 */
        /* <DEDUP_REMOVED lines=10> */
[----:B-12--5:R-:W-:Y:S05]  /*7380*/  CALL.ABS.NOINC R14 ;  /* 0x000000000e007343 */ /* 0x026fea0003c00000 */
.L_x_10393:
[----:B------:R-:W-:Y:S05]  /*7390*/  BSYNC B6 ;  /* 0x0000000000067941 */ /* 0x000fea0003800000 */
.L_x_10392:
        /* <DEDUP_REMOVED lines=8> */
[----:B------:R2:W3:Y:S03]  /*7420*/  SYNCS.PHASECHK.TRANS64.TRYWAIT P0, [R16+URZ+0x31c00], R3 ;  /* 0x031c0003100075a7 */ /* 0x0004e6000800017f */
[----:B---3--:R-:W-:Y:S05]  /*7430*/  @!P0 NANOSLEEP.SYNCS 0x989680 ;  /* 0x009896800000895d */ /* 0x008fea0003900000 */
[----:B------:R-:W3:Y:S01]  /*7440*/  @!P0 SYNCS.PHASECHK.TRANS64 P0, [R16+URZ+0x31c00], R3 ;  /* 0x031c0003100085a7 */ /* 0x000ee2000800007f */
[----:B------:R-:W-:Y:S04]  /*7450*/  BSSY B0, `(.L_x_10395) ;  /* 0x0000006000007945 */ /* 0x000fe80003800000 */
[----:B---3--:R-:W-:Y:S05]  /*7460*/  @P0 BRA `(.L_x_10396) ;  /* 0x0000000000100947 */ /* 0x008fea0003800000 */
.L_x_10397:
[----:B---3--:R3:W4:Y:S02]  /*7470*/  SYNCS.PHASECHK.TRANS64.TRYWAIT P0, [R16+URZ+0x31c00], R3 ;  /* 0x031c0003100075a7 */ /* 0x008724000800017f */
[----:B----4-:R-:W-:Y:S05]  /*7480*/  @!P0 NANOSLEEP.SYNCS 0x989680 ;  /* 0x009896800000895d */ /* 0x010fea0003900000 */
[----:B------:R-:W4:Y:S02]  /*7490*/  @!P0 SYNCS.PHASECHK.TRANS64 P0, [R16+URZ+0x31c00], R3 ;  /* 0x031c0003100085a7 */ /* 0x000f24000800007f */
[----:B----4-:R-:W-:Y:S05]  /*74a0*/  @!P0 BRA `(.L_x_10397) ;  /* 0xfffffffc00f08947 */ /* 0x010fea000383ffff */
.L_x_10396:
[----:B------:R-:W-:Y:S05]  /*74b0*/  BSYNC B0 ;  /* 0x0000000000007941 */ /* 0x000fea0003800000 */
.L_x_10395:
[----:B------:R-:W-:Y:S05]  /*74c0*/  BRA `(.L_x_10398) ;  /* 0x0000003c00347947 */ /* 0x000fea0003800000 */
.L_x_10394:
[----:B------:R-:W3:Y:S01]  /*74d0*/  LDL R8, [R1+0xbc] ;  /* 0x0000bc0001087983 */ /* 0x000ee20000100800 */
[----:B--2--5:R-:W-:Y:S01]  /*74e0*/  SHF.R.S32.HI R0, RZ, 0x1f, R104 ;  /* 0x0000001fff007819 */ /* 0x024fe20000011468 */
[----:B------:R-:W-:Y:S01]  /*74f0*/  ULDC.64 UR6, c[0x0][0x408] ;  /* 0x0001020000067ab9 */ /* 0x000fe20000000a00 */
[----:B------:R-:W-:Y:S02]  /*7500*/  ULDC.64 UR4, c[0x0][0x3f8] ;  /* 0x0000fe0000047ab9 */ /* 0x000fe40000000a00 */
[----:B------:R-:W-:-:S04]  /*7510*/  IMAD.WIDE.U32 R4, R104, UR4, RZ ;  /* 0x0000000468047c25 */ /* 0x000fc8000f8e00ff */
[C---:B------:R-:W-:Y:S02]  /*7520*/  IMAD R7, R0.reuse, UR6, RZ ;  /* 0x0000000600077c24 */ /* 0x040fe4000f8e02ff */
[----:B------:R-:W-:Y:S02]  /*7530*/  IMAD R3, R0, UR4, RZ ;  /* 0x0000000400037c24 */ /* 0x000fe4000f8e02ff */
[C---:B------:R-:W-:Y:S02]  /*7540*/  IMAD R25, R104.reuse, UR7, R7 ;  /* 0x0000000768197c24 */ /* 0x040fe4000f8e0207 */
[C---:B------:R-:W-:Y:S01]  /*7550*/  IMAD R3, R104.reuse, UR5, R3 ;  /* 0x0000000568037c24 */ /* 0x040fe2000f8e0203 */
[----:B------:R-:W-:Y:S01]  /*7560*/  ULDC.64 UR4, c[0x0][0x3e8] ;  /* 0x0000fa0000047ab9 */ /* 0x000fe20000000a00 */
[----:B------:R-:W-:Y:S01]  /*7570*/  IMAD.WIDE.U32 R6, R104, UR6, RZ ;  /* 0x0000000668067c25 */ /* 0x000fe2000f8e00ff */
[----:B------:R-:W-:Y:S01]  /*7580*/  ULDC.64 UR6, c[0x0][0x400] ;  /* 0x0001000000067ab9 */ /* 0x000fe20000000a00 */
[----:B------:R-:W-:-:S02]  /*7590*/  LEA R22, P1, R4, UR4, 0x1 ;  /* 0x0000000404167c11 */ /* 0x000fc4000f8208ff */
[----:B------:R-:W-:Y:S01]  /*75a0*/  IMAD.IADD R23, R3, 0x1, R5 ;  /* 0x0000000103177824 */ /* 0x000fe200078e0205 */
[----:B------:R-:W-:Y:S01]  /*75b0*/  LEA R24, P2, R6, UR6, 0x1 ;  /* 0x0000000606187c11 */ /* 0x000fe2000f8408ff */
[----:B------:R-:W-:-:S03]  /*75c0*/  IMAD.IADD R25, R25, 0x1, R7 ;  /* 0x0000000119197824 */ /* 0x000fc600078e0207 */
[----:B------:R-:W-:Y:S02]  /*75d0*/  LEA.HI.X R23, R4, UR5, R23, 0x1, P1 ;  /* 0x0000000504177c11 */ /* 0x000fe400088f0c17 */
[----:B------:R-:W-:Y:S02]  /*75e0*/  LEA.HI.X R25, R6, UR7, R25, 0x1, P2 ;  /* 0x0000000706197c11 */ /* 0x000fe400090f0c19 */
[----:B---3--:R-:W-:-:S13]  /*75f0*/  LOP3.LUT P0, RZ, R8, 0x1bf, RZ, 0xc0, !PT ;  /* 0x000001bf08ff7812 */ /* 0x008fda000780c0ff */
[----:B------:R-:W-:Y:S05]  /*7600*/  @!P0 BRA `(.L_x_10399) ;  /* 0x0000000000408947 */ /* 0x000fea0003800000 */
[----:B------:R-:W-:Y:S01]  /*7610*/  MOV R0, 0x0 ;  /* 0x0000000000007802 */ /* 0x000fe20000000f00 */
        /* <DEDUP_REMOVED lines=14> */
[----:B-12---:R-:W-:Y:S05]  /*7700*/  CALL.ABS.NOINC R14 ;  /* 0x000000000e007343 */ /* 0x006fea0003c00000 */
.L_x_10399:
[----:B------:R-:W-:Y:S01]  /*7710*/  ULDC.U8 UR4, c[0x0][0x410] ;  /* 0x0001040000047ab9 */ /* 0x000fe20000000000 */
[----:B------:R-:W-:Y:S01]  /*7720*/  BSSY B0, `(.L_x_10400) ;  /* 0x000039f000007945 */ /* 0x000fe20003800000 */
[----:B------:R-:W-:Y:S01]  /*7730*/  ISETP.NE.AND P0, PT, RZ, UR4, PT ;  /* 0x00000004ff007c0c */ /* 0x000fe2000bf05270 */
[----:B------:R-:W-:-:S12]  /*7740*/  IMAD R7, R105, 0xc0, R19 ;  /* 0x000000c069077824 */ /* 0x000fd800078e0213 */
[----:B------:R-:W-:Y:S05]  /*7750*/  @!P0 BRA `(.L_x_10401) ;  /* 0x0000001c00548947 */ /* 0x000fea0003800000 */
[----:B------:R-:W-:-:S03]  /*7760*/  UMOV UR4, 0xffffffff ;  /* 0xffffffff00047882 */ /* 0x000fc60000000000 */
[----:B------:R-:W-:Y:S05]  /*7770*/  BRA.DIV UR4, `(.L_x_10402) ;  /* 0x0000016a04647947 */ /* 0x000fea000b800000 */
[----:B------:R2:W3:Y:S04]  /*7780*/  SHFL.IDX PT, R3, R23, RZ, 0x1e1f ;  /* 0x001e1fff17037589 */ /* 0x0004e800000e0000 */
[----:B------:R2:W4:Y:S04]  /*7790*/  SHFL.IDX PT, R0, R22, RZ, 0x1e1f ;  /* 0x001e1fff16007589 */ /* 0x00052800000e0000 */
[----:B------:R2:W0:Y:S04]  /*77a0*/  SHFL.IDX PT, R5, R25, RZ, 0x1e1f ;  /* 0x001e1fff19057589 */ /* 0x00042800000e0000 */
[----:B------:R2:W0:Y:S02]  /*77b0*/  SHFL.IDX PT, R4, R24, RZ, 0x1e1f ;  /* 0x001e1fff18047589 */ /* 0x00042400000e0000 */
.L_x_10641:
[----:B------:R-:W5:Y:S01]  /*77c0*/  LDL R50, [R1+0x94] ;  /* 0x0000940001327983 */ /* 0x000f620000100800 */
[----:B------:R-:W-:Y:S01]  /*77d0*/  ULDC UR4, c[0x0][0x448] ;  /* 0x0001120000047ab9 */ /* 0x000fe20000000800 */
[----:B------:R-:W-:Y:S01]  /*77e0*/  BSSY B1, `(.L_x_10403) ;  /* 0x000005c000017945 */ /* 0x000fe20003800000 */
[----:B------:R-:W-:Y:S01]  /*77f0*/  IMAD R108, R108, UR4, RZ ;  /* 0x000000046c6c7c24 */ /* 0x000fe2000f8e02ff */
[----:B------:R-:W-:Y:S02]  /*7800*/  CS2R R34, SRZ ;  /* 0x0000000000227805 */ /* 0x000fe4000001ff00 */
[----:B------:R-:W-:Y:S02]  /*7810*/  CS2R R30, SRZ ;  /* 0x00000000001e7805 */ /* 0x000fe4000001ff00 */
[----:B--2---:R-:W-:Y:S01]  /*7820*/  CS2R R24, SRZ ;  /* 0x0000000000187805 */ /* 0x004fe2000001ff00 */
[----:B------:R-:W-:Y:S01]  /*7830*/  IMAD R6, R105, -0xc0, R108 ;  /* 0xffffff4069067824 */ /* 0x000fe200078e026c */
[----:B------:R-:W-:-:S02]  /*7840*/  ISETP.GE.AND P1, PT, R7, R108, PT ;  /* 0x0000006c0700720c */ /* 0x000fc40003f26270 */
[----:B------:R-:W-:Y:S02]  /*7850*/  CS2R R20, SRZ ;  /* 0x0000000000147805 */ /* 0x000fe4000001ff00 */
[----:B------:R-:W-:Y:S02]  /*7860*/  CS2R R12, SRZ ;  /* 0x00000000000c7805 */ /* 0x000fe4000001ff00 */
[----:B------:R-:W-:Y:S02]  /*7870*/  CS2R R8, SRZ ;  /* 0x0000000000087805 */ /* 0x000fe4000001ff00 */
[----:B------:R-:W-:Y:S02]  /*7880*/  VIMNMX R6, R6, 0xc0, PT ;  /* 0x000000c006067848 */ /* 0x000fe40003fe0100 */
[----:B-1----:R-:W-:Y:S02]  /*7890*/  CS2R R32, SRZ ;  /* 0x0000000000207805 */ /* 0x002fe4000001ff00 */
[----:B------:R-:W-:-:S02]  /*78a0*/  CS2R R28, SRZ ;  /* 0x00000000001c7805 */ /* 0x000fc4000001ff00 */
[----:B------:R-:W-:Y:S02]  /*78b0*/  CS2R R26, SRZ ;  /* 0x00000000001a7805 */ /* 0x000fe4000001ff00 */
[----:B------:R-:W-:Y:S02]  /*78c0*/  ISETP.GE.AND P0, PT, R19, R6, PT ;  /* 0x000000061300720c */ /* 0x000fe40003f06270 */
[----:B------:R-:W-:Y:S02]  /*78d0*/  CS2R R22, SRZ ;  /* 0x0000000000167805 */ /* 0x000fe4000001ff00 */
[----:B0-----:R-:W-:Y:S02]  /*78e0*/  CS2R R14, SRZ ;  /* 0x00000000000e7805 */ /* 0x001fe4000001ff00 */
[----:B------:R-:W-:Y:S02]  /*78f0*/  CS2R R10, SRZ ;  /* 0x00000000000a7805 */ /* 0x000fe4000001ff00 */
[----:B-----5:R-:W-:Y:S01]  /*7900*/  LEA.HI R44, R50, R50, RZ, 0x1 ;  /* 0x00000032322c7211 */ /* 0x020fe200078f08ff */
[----:B------:R-:W-:Y:S06]  /*7910*/  @P1 BRA `(.L_x_10404) ;  /* 0x0000000400201947 */ /* 0x000fec0003800000 */
[----:B------:R-:W2:Y:S01]  /*7920*/  LDL R39, [R1+0x60] ;  /* 0x0000600001277983 */ /* 0x000ea20000100800 */
[----:B------:R-:W-:-:S03]  /*7930*/  ULDC UR4, c[0x0][0x3f4] ;  /* 0x0000fd0000047ab9 */ /* 0x000fc60000000800 */
[----:B------:R-:W3:Y:S04]  /*7940*/  LDL R38, [R1+0x64] ;  /* 0x0000640001267983 */ /* 0x000ee80000100800 */
[----:B------:R-:W4:Y:S04]  /*7950*/  LDL R37, [R1+0x68] ;  /* 0x0000680001257983 */ /* 0x000f280000100800 */
[----:B------:R-:W4:Y:S04]  /*7960*/  LDL R36, [R1+0xa0] ;  /* 0x0000a00001247983 */ /* 0x000f280000100800 */
[----:B------:R-:W4:Y:S04]  /*7970*/  LDL R41, [R1+0xa4] ;  /* 0x0000a40001297983 */ /* 0x000f280000100800 */
[----:B------:R-:W4:Y:S04]  /*7980*/  LDL R40, [R1+0x6c] ;  /* 0x00006c0001287983 */ /* 0x000f280000100800 */
[----:B------:R-:W4:Y:S04]  /*7990*/  LDL.64 R42, [R1+0x48] ;  /* 0x00004800012a7983 */ /* 0x000f280000100a00 */
[----:B------:R-:W4:Y:S04]  /*79a0*/  LDL R14, [R1+0x70] ;  /* 0x00007000010e7983 */ /* 0x000f280000100800 */
[----:B------:R-:W4:Y:S04]  /*79b0*/  LDL R46, [R1+0xa8] ;  /* 0x0000a800012e7983 */ /* 0x000f280000100800 */
[----:B------:R-:W4:Y:S01]  /*79c0*/  LDL R45, [R1+0xac] ;  /* 0x0000ac00012d7983 */ /* 0x000f220000100800 */
        /* <DEDUP_REMOVED lines=8> */
[C---:B--2---:R-:W-:Y:S01]  /*7a50*/  ISETP.GE.AND P2, PT, R39.reuse, UR4, PT ;  /* 0x0000000427007c0c */ /* 0x044fe2000bf46270 */
[C---:B------:R-:W-:Y:S01]  /*7a60*/  IMAD.SHL.U32 R9, R39.reuse, 0x2, RZ ;  /* 0x0000000227097824 */ /* 0x040fe200078e00ff */
[----:B------:R-:W-:Y:S02]  /*7a70*/  SHF.R.S32.HI R6, RZ, 0x1f, R39 ;  /* 0x0000001fff067819 */ /* 0x000fe40000011427 */
[C---:B---3--:R-:W-:Y:S01]  /*7a80*/  ISETP.GE.AND P1, PT, R38.reuse, UR4, PT ;  /* 0x0000000426007c0c */ /* 0x048fe2000bf26270 */
[----:B------:R-:W-:Y:S01]  /*7a90*/  IMAD.SHL.U32 R13, R38, 0x2, RZ ;  /* 0x00000002260d7824 */ /* 0x000fe200078e00ff */
[----:B------:R-:W-:-:S07]  /*7aa0*/  SHF.L.U64.HI R10, R39, 0x1, R6 ;  /* 0x00000001270a7819 */ /* 0x000fce0000010206 */
[-C--:B----4-:R-:W-:Y:S02]  /*7ab0*/  @!P2 IADD3 R6, P3, R0, R9.reuse, RZ ;  /* 0x000000090006a210 */ /* 0x090fe40007f7e0ff */
[----:B------:R-:W-:-:S03]  /*7ac0*/  @!P2 IADD3 R8, P4, R4, R9, RZ ;  /* 0x000000090408a210 */ /* 0x000fc60007f9e0ff */
[--C-:B------:R-:W-:Y:S01]  /*7ad0*/  @!P2 IMAD.X R7, R3, 0x1, R10.reuse, P3 ;  /* 0x000000010307a824 */ /* 0x100fe200018e060a */
[----:B------:R-:W-:Y:S01]  /*7ae0*/  ISETP.GE.AND P3, PT, R37, UR4, PT ;  /* 0x0000000425007c0c */ /* 0x000fe2000bf66270 */
[----:B------:R-:W-:Y:S01]  /*7af0*/  @!P2 IMAD.X R9, R5, 0x1, R10, P4 ;  /* 0x000000010509a824 */ /* 0x000fe200020e060a */
[----:B------:R-:W-:Y:S02]  /*7b00*/  @!P1 IADD3 R10, P4, R0, R13, RZ ;  /* 0x0000000d000a9210 */ /* 0x000fe40007f9e0ff */
[----:B------:R0:W5:Y:S01]  /*7b10*/  @!P2 LD.E.64 R28, desc[UR60][R6.64] ;  /* 0x0000003c061ca980 */ /* 0x000162000c101b00 */
[----:B------:R-:W-:-:S03]  /*7b20*/  IMAD.SHL.U32 R39, R37, 0x2, RZ ;  /* 0x0000000225277824 */ /* 0x000fc600078e00ff */
[----:B------:R-:W5:Y:S01]  /*7b30*/  @!P2 LD.E.64 R30, desc[UR60][R8.64] ;  /* 0x0000003c081ea980 */ /* 0x000f62000c101b00 */
[----:B------:R-:W-:Y:S01]  /*7b40*/  @!P1 IADD3 R12, P2, R4, R13, RZ ;  /* 0x0000000d040c9210 */ /* 0x000fe20007f5e0ff */
[----:B------:R-:W-:-:S03]  /*7b50*/  @!P1 IMAD.X R11, R3, 0x1, R36, P4 ;  /* 0x00000001030b9824 */ /* 0x000fc600020e0624 */
[-C--:B------:R-:W-:Y:S01]  /*7b60*/  @!P3 IADD3 R38, P4, R4, R39.reuse, RZ ;  /* 0x000000270426b210 */ /* 0x080fe20007f9e0ff */
[C---:B------:R-:W-:Y:S01]  /*7b70*/  @!P1 IMAD.X R13, R5.reuse, 0x1, R36, P2 ;  /* 0x00000001050d9824 */ /* 0x040fe200010e0624 */
[----:B------:R-:W-:Y:S01]  /*7b80*/  @!P3 IADD3 R36, P2, R0, R39, RZ ;  /* 0x000000270024b210 */ /* 0x000fe20007f5e0ff */
[----:B------:R1:W5:Y:S02]  /*7b90*/  @!P1 LD.E.64 R26, desc[UR60][R10.64] ;  /* 0x0000003c0a1a9980 */ /* 0x000364000c101b00 */
[--C-:B------:R-:W-:Y:S02]  /*7ba0*/  @!P3 IMAD.X R39, R5, 0x1, R41.reuse, P4 ;  /* 0x000000010527b824 */ /* 0x100fe400020e0629 */
[----:B------:R-:W5:Y:S01]  /*7bb0*/  @!P1 LD.E.64 R24, desc[UR60][R12.64] ;  /* 0x0000003c0c189980 */ /* 0x000f62000c101b00 */
[----:B------:R-:W-:Y:S01]  /*7bc0*/  @!P3 IMAD.X R37, R3, 0x1, R41, P2 ;  /* 0x000000010325b824 */ /* 0x000fe200010e0629 */
[----:B------:R-:W-:Y:S02]  /*7bd0*/  ISETP.GE.AND P1, PT, R40, UR4, PT ;  /* 0x0000000428007c0c */ /* 0x000fe4000bf26270 */
[----:B------:R-:W-:Y:S01]  /*7be0*/  ISETP.GE.AND P2, PT, R42, UR4, PT ;  /* 0x000000042a007c0c */ /* 0x000fe2000bf46270 */
[----:B------:R2:W5:Y:S01]  /*7bf0*/  @!P3 LD.E.64 R20, desc[UR60][R38.64] ;  /* 0x0000003c2614b980 */ /* 0x000562000c101b00 */
[----:B0-----:R-:W-:-:S03]  /*7c00*/  IMAD.SHL.U32 R7, R40, 0x2, RZ ;  /* 0x0000000228077824 */ /* 0x001fc600078e00ff */
[----:B------:R0:W5:Y:S01]  /*7c10*/  @!P3 LD.E.64 R22, desc[UR60][R36.64] ;  /* 0x0000003c2416b980 */ /* 0x000162000c101b00 */
[C---:B------:R-:W-:Y:S01]  /*7c20*/  ISETP.GE.AND P3, PT, R14.reuse, UR4, PT ;  /* 0x000000040e007c0c */ /* 0x040fe2000bf66270 */
[----:B-1----:R-:W-:-:S04]  /*7c30*/  IMAD.SHL.U32 R11, R14, 0x2, RZ ;  /* 0x000000020e0b7824 */ /* 0x002fc800078e00ff */
[-C--:B------:R-:W-:Y:S02]  /*7c40*/  @!P1 IADD3 R40, P5, R0, R7.reuse, RZ ;  /* 0x0000000700289210 */ /* 0x080fe40007fbe0ff */
[----:B------:R-:W-:Y:S01]  /*7c50*/  @!P1 IADD3 R6, P4, R4, R7, RZ ;  /* 0x0000000704069210 */ /* 0x000fe20007f9e0ff */
[----:B------:R-:W-:Y:S02]  /*7c60*/  @!P2 IMAD.MOV.U32 R8, RZ, RZ, R0 ;  /* 0x000000ffff08a224 */ /* 0x000fe400078e0000 */
[----:B------:R-:W-:Y:S02]  /*7c70*/  @!P2 IMAD.MOV.U32 R9, RZ, RZ, R3 ;  /* 0x000000ffff09a224 */ /* 0x000fe400078e0003 */
[----:B--2---:R-:W-:-:S04]  /*7c80*/  @!P2 IMAD.WIDE R38, R42, 0x2, R4 ;  /* 0x000000022a26a825 */ /* 0x004fc800078e0204 */
[----:B0-----:R-:W-:-:S04]  /*7c90*/  @!P2 IMAD.WIDE R36, R42, 0x2, R8 ;  /* 0x000000022a24a825 */ /* 0x001fc800078e0208 */
[--C-:B------:R-:W-:Y:S01]  /*7ca0*/  @!P1 IMAD.X R41, R3, 0x1, R46.reuse, P5 ;  /* 0x0000000103299824 */ /* 0x100fe200028e062e */
[-C--:B------:R-:W-:Y:S01]  /*7cb0*/  @!P3 IADD3 R42, P5, R0, R11.reuse, RZ ;  /* 0x0000000b002ab210 */ /* 0x080fe20007fbe0ff */
[----:B------:R-:W-:Y:S01]  /*7cc0*/  @!P1 IMAD.X R7, R5, 0x1, R46, P4 ;  /* 0x0000000105079824 */ /* 0x000fe200020e062e */
[----:B------:R-:W-:Y:S02]  /*7cd0*/  @!P3 IADD3 R4, P4, R4, R11, RZ ;  /* 0x0000000b0404b210 */ /* 0x000fe40007f9e0ff */
[----:B------:R-:W-:Y:S02]  /*7ce0*/  CS2R R14, SRZ ;  /* 0x00000000000e7805 */ /* 0x000fe4000001ff00 */
[----:B------:R-:W-:Y:S02]  /*7cf0*/  CS2R R12, SRZ ;  /* 0x00000000000c7805 */ /* 0x000fe4000001ff00 */
[----:B------:R-:W-:Y:S02]  /*7d00*/  CS2R R10, SRZ ;  /* 0x00000000000a7805 */ /* 0x000fe4000001ff00 */
[----:B------:R-:W-:Y:S01]  /*7d10*/  CS2R R8, SRZ ;  /* 0x0000000000087805 */ /* 0x000fe2000001ff00 */
[--C-:B------:R-:W-:Y:S01]  /*7d20*/  @!P3 IMAD.X R43, R3, 0x1, R45.reuse, P5 ;  /* 0x00000001032bb824 */ /* 0x100fe200028e062d */
[----:B------:R0:W5:Y:S01]  /*7d30*/  @!P2 LD.E.64 R32, desc[UR60][R36.64] ;  /* 0x0000003c2420a980 */ /* 0x000162000c101b00 */
[----:B------:R-:W-:-:S03]  /*7d40*/  @!P3 IMAD.X R5, R5, 0x1, R45, P4 ;  /* 0x000000010505b824 */ /* 0x000fc600020e062d */
[----:B------:R0:W5:Y:S04]  /*7d50*/  @!P2 LD.E.64 R34, desc[UR60][R38.64] ;  /* 0x0000003c2622a980 */ /* 0x000168000c101b00 */
[----:B------:R0:W5:Y:S04]  /*7d60*/  @!P1 LD.E.64 R14, desc[UR60][R40.64] ;  /* 0x0000003c280e9980 */ /* 0x000168000c101b00 */
[----:B------:R0:W5:Y:S04]  /*7d70*/  @!P1 LD.E.64 R12, desc[UR60][R6.64] ;  /* 0x0000003c060c9980 */ /* 0x000168000c101b00 */
[----:B------:R0:W5:Y:S04]  /*7d80*/  @!P3 LD.E.64 R10, desc[UR60][R42.64] ;  /* 0x0000003c2a0ab980 */ /* 0x000168000c101b00 */
[----:B------:R0:W5:Y:S02]  /*7d90*/  @!P3 LD.E.64 R8, desc[UR60][R4.64] ;  /* 0x0000003c0408b980 */ /* 0x000164000c101b00 */
.L_x_10404:
[----:B------:R-:W-:Y:S05]  /*7da0*/  BSYNC B1 ;  /* 0x0000000000017941 */ /* 0x000fea0003800000 */
.L_x_10403:
[----:B---3-5:R-:W-:Y:S01]  /*7db0*/  IMAD.MOV.U32 R3, RZ, RZ, R35 ;  /* 0x000000ffff037224 */ /* 0x028fe200078e0023 */
[----:B------:R-:W-:Y:S01]  /*7dc0*/  LOP3.LUT R44, R44, 0xfffffffe, RZ, 0xc0, !PT ;  /* 0xfffffffe2c2c7812 */ /* 0x000fe200078ec0ff */
[----:B----4-:R-:W-:Y:S01]  /*7dd0*/  IMAD.MOV.U32 R0, RZ, RZ, R34 ;  /* 0x000000ffff007224 */ /* 0x010fe200078e0022 */
[----:B------:R-:W-:Y:S01]  /*7de0*/  BSSY B1, `(.L_x_10405) ;  /* 0x0000031000017945 */ /* 0x000fe20003800000 */
[----:B0-----:R-:W-:Y:S01]  /*7df0*/  IMAD.MOV.U32 R4, RZ, RZ, R30 ;  /* 0x000000ffff047224 */ /* 0x001fe200078e001e */
        /* <DEDUP_REMOVED lines=47> */
.L_x_10642:
[----:B------:R-:W-:Y:S05]  /*80f0*/  BSYNC B1 ;  /* 0x0000000000017941 */ /* 0x000fea0003800000 */
.L_x_10405:
[----:B------:R-:W-:Y:S02]  /*8100*/  PRMT R38, R0, 0x7610, R38 ;  /* 0x0000761000267816 */ /* 0x000fe40000000026 */
[----:B------:R-:W-:Y:S01]  /*8110*/  PRMT R39, R4, 0x7610, R39 ;  /* 0x0000761004277816 */ /* 0x000fe20000000027 */
[----:B------:R-:W-:Y:S06]  /*8120*/  @P0 BRA `(.L_x_10407) ;  /* 0x0000002c00f80947 */ /* 0x000fec0003800000 */
[----:B------:R-:W2:Y:S01]  /*8130*/  LDL.64 R56, [R1+0x48] ;  /* 0x0000480001387983 */ /* 0x000ea20000100a00 */
[----:B------:R-:W2:Y:S03]  /*8140*/  LDC R0, c[0x0][0x3f4] ;  /* 0x0000fd00ff007b82 */ /* 0x000ea60000000800 */
[----:B------:R-:W0:Y:S04]  /*8150*/  LDL R54, [R1+0x80] ;  /* 0x0000800001367983 */ /* 0x000e280000100800 */
[----:B------:R-:W3:Y:S04]  /*8160*/  LDL R53, [R1+0x60] ;  /* 0x0000600001357983 */ /* 0x000ee80000100800 */
[----:B------:R-:W4:Y:S04]  /*8170*/  LDL R51, [R1+0x64] ;  /* 0x0000640001337983 */ /* 0x000f280000100800 */
[----:B------:R-:W5:Y:S04]  /*8180*/  LDL R50, [R1+0x68] ;  /* 0x0000680001327983 */ /* 0x000f680000100800 */
[----:B------:R-:W5:Y:S04]  /*8190*/  LDL R7, [R1+0x6c] ;  /* 0x00006c0001077983 */ /* 0x000f680000100800 */
[----:B------:R-:W5:Y:S04]  /*81a0*/  LDL R6, [R1+0x70] ;  /* 0x0000700001067983 */ /* 0x000f680000100800 */
[----:B------:R-:W5:Y:S01]  /*81b0*/  LDL R5, [R1+0x84] ;  /* 0x0000840001057983 */ /* 0x000f620000100800 */
[----:B------:R-:W-:Y:S01]  /*81c0*/  BSSY B1, `(.L_x_10408) ;  /* 0x0000039000017945 */ /* 0x000fe20003800000 */
[-C--:B--2---:R-:W-:Y:S01]  /*81d0*/  ISETP.GE.AND P6, PT, R56, R0.reuse, PT ;  /* 0x000000003800720c */ /* 0x084fe20003fc6270 */
[----:B0-----:R-:W-:Y:S01]  /*81e0*/  IMAD R3, R54, 0x2, R16 ;  /* 0x0000000236037824 */ /* 0x001fe200078e0210 */
[----:B---3--:R-:W-:-:S02]  /*81f0*/  ISETP.GE.AND P0, PT, R53, R0, PT ;  /* 0x000000003500720c */ /* 0x008fc40003f06270 */
[-C--:B----4-:R-:W-:Y:S02]  /*8200*/  ISETP.GE.AND P1, PT, R51, R0.reuse, PT ;  /* 0x000000003300720c */ /* 0x090fe40003f26270 */
[-C--:B-----5:R-:W-:Y:S02]  /*8210*/  ISETP.GE.AND P2, PT, R50, R0.reuse, PT ;  /* 0x000000003200720c */ /* 0x0a0fe40003f46270 */
[-C--:B------:R-:W-:Y:S02]  /*8220*/  ISETP.GE.AND P3, PT, R7, R0.reuse, PT ;  /* 0x000000000700720c */ /* 0x080fe40003f66270 */
[----:B------:R-:W-:Y:S01]  /*8230*/  ISETP.GE.AND P4, PT, R6, R0, PT ;  /* 0x000000000600720c */ /* 0x000fe20003f86270 */
[----:B------:R-:W-:Y:S01]  /*8240*/  VIADD R0, R3, 0x20 ;  /* 0x0000002003007836 */ /* 0x000fe20000000000 */
[----:B------:R-:W-:Y:S01]  /*8250*/  LOP3.LUT P5, RZ, R5, 0x2, RZ, 0xc0, !PT ;  /* 0x0000000205ff7812 */ /* 0x000fe200078ac0ff */
[----:B------:R-:W-:-:S12]  /*8260*/  @P6 BRA `(.L_x_10409) ;  /* 0x0000000000b86947 */ /* 0x000fd80003800000 */
[----:B------:R-:W0:Y:S01]  /*8270*/  LDS.128 R4, [R3+0xda00] ;  /* 0x00da000003047984 */ /* 0x000e220000000c00 */
        /* <DEDUP_REMOVED lines=44> */
[----:B------:R0:W-:Y:S02]  /*8540*/  STS.128 [R3+0xda00], R4 ;  /* 0x00da000403007388 */ /* 0x0001e40000000c00 */
.L_x_10409:
[----:B------:R-:W-:Y:S05]  /*8550*/  BSYNC B1 ;  /* 0x0000000000017941 */ /* 0x000fea0003800000 */
.L_x_10408:
[----:B------:R-:W-:Y:S01]  /*8560*/  BSSY B1, `(.L_x_10410) ;  /* 0x0000031000017945 */ /* 0x000fe20003800000 */
[----:B------:R-:W-:-:S03]  /*8570*/  @P5 VIADD R0, R3, 0xffffffe0 ;  /* 0xffffffe003005836 */ /* 0x000fc60000000000 */
[----:B------:R-:W-:Y:S05]  /*8580*/  @P0 BRA `(.L_x_10411) ;  /* 0x0000000000b80947 */ /* 0x000fea0003800000 */
[----:B0-----:R-:W0:Y:S01]  /*8590*/  LDS.128 R4, [R0+0xda00] ;  /* 0x00da000000047984 */ /* 0x001e220000000c00 */
[----:B------:R-:W-:Y:S02]  /*85a0*/  SHF.R.U32.HI R50, RZ, 0x10, R31 ;  /* 0x00000010ff327819 */ /* 0x000fe4000001161f */
[----:B------:R-:W-:Y:S02]  /*85b0*/  SHF.R.U32.HI R33, RZ, 0x10, R29 ;  /* 0x00000010ff217819 */ /* 0x000fe4000001161d */
[----:B------:R-:W-:Y:S02]  /*85c0*/  PRMT R50, R37, 0x5432, R50 ;  /* 0x0000543225327816 */ /* 0x000fe40000000032 */
[----:B------:R-:W-:Y:S02]  /*85d0*/  PRMT R33, R60, 0x5410, R33 ;  /* 0x000054103c217816 */ /* 0x000fe40000000021 */
[----:B------:R-:W-:Y:S01]  /*85e0*/  SHF.R.U64 R32, R28, 0x10, R29 ;  /* 0x000000101c207819 */ /* 0x000fe2000000121d */
[----:B------:R-:W-:Y:S01]  /*85f0*/  IMAD.U32 R51, R50, 0x10000, RZ ;  /* 0x0001000032337824 */ /* 0x000fe200078e00ff */
[----:B------:R-:W-:Y:S01]  /*8600*/  SHF.R.U64 R35, R30, 0x10, R31 ;  /* 0x000000101e237819 */ /* 0x000fe2000000121f */
[----:B------:R-:W-:Y:S01]  /*8610*/  IMAD.U32 R34, R33, 0x10000, RZ ;  /* 0x0001000021227824 */ /* 0x000fe200078e00ff */
[----:B------:R-:W-:-:S02]  /*8620*/  LOP3.LUT R50, R50, 0xffff0000, RZ, 0xc0, !PT ;  /* 0xffff000032327812 */ /* 0x000fc400078ec0ff */
[----:B------:R-:W-:Y:S02]  /*8630*/  LOP3.LUT R33, R33, 0xffff0000, RZ, 0xc0, !PT ;  /* 0xffff000021217812 */ /* 0x000fe400078ec0ff */
[----:B------:R-:W-:Y:S02]  /*8640*/  PRMT R32, R39, 0x5432, R32 ;  /* 0x0000543227207816 */ /* 0x000fe40000000020 */
[----:B------:R-:W-:Y:S02]  /*8650*/  PRMT R35, R58, 0x5410, R35 ;  /* 0x000054103a237816 */ /* 0x000fe40000000023 */
[C---:B0-----:R-:W-:Y:S01]  /*8660*/  LOP3.LUT R29, R6.reuse, 0xffff0000, RZ, 0xc0, !PT ;  /* 0xffff0000061d7812 */ /* 0x041fe200078ec0ff */
[----:B------:R-:W-:Y:S01]  /*8670*/  IMAD.U32 R28, R6, 0x10000, RZ ;  /* 0x00010000061c7824 */ /* 0x000fe200078e00ff */
[C---:B------:R-:W-:Y:S01]  /*8680*/  LOP3.LUT R31, R7.reuse, 0xffff0000, RZ, 0xc0, !PT ;  /* 0xffff0000071f7812 */ /* 0x040fe200078ec0ff */
[----:B------:R-:W-:Y:S02]  /*8690*/  IMAD.U32 R30, R7, 0x10000, RZ ;  /* 0x00010000071e7824 */ /* 0x000fe400078e00ff */
[C---:B------:R-:W-:Y:S01]  /*86a0*/  FMUL.FTZ R53, R29.reuse, R51 ;  /* 0x000000331d357220 */ /* 0x040fe20000410000 */
[----:B------:R-:W-:Y:S01]  /*86b0*/  FMUL.FTZ R52, R29, R34 ;  /* 0x000000221d347220 */ /* 0x000fe20000410000 */
[----:B------:R-:W-:Y:S01]  /*86c0*/  FMUL.FTZ R29, R31, R50 ;  /* 0x000000321f1d7220 */ /* 0x000fe20000410000 */
[----:B------:R-:W-:-:S02]  /*86d0*/  IMAD.U32 R6, R4, 0x10000, RZ ;  /* 0x0001000004067824 */ /* 0x000fc400078e00ff */
        /* <DEDUP_REMOVED lines=25> */
.L_x_10411:
[----:B------:R-:W-:Y:S05]  /*8870*/  BSYNC B1 ;  /* 0x0000000000017941 */ /* 0x000fea0003800000 */
.L_x_10410:
        /* <DEDUP_REMOVED lines=48> */
.L_x_10413:
[----:B------:R-:W-:Y:S05]  /*8b80*/  BSYNC B1 ;  /* 0x0000000000017941 */ /* 0x000fea0003800000 */
.L_x_10412:
        /* <DEDUP_REMOVED lines=48> */
.L_x_10415:
[----:B------:R-:W-:Y:S05]  /*8e90*/  BSYNC B1 ;  /* 0x0000000000017941 */ /* 0x000fea0003800000 */
.L_x_10414:
        /* <DEDUP_REMOVED lines=48> */
.L_x_10417:
[----:B------:R-:W-:Y:S05]  /*91a0*/  BSYNC B1 ;  /* 0x0000000000017941 */ /* 0x000fea0003800000 */
.L_x_10416:
        /* <DEDUP_REMOVED lines=48> */
.L_x_10401:
[----:B------:R-:W-:-:S03]  /*94b0*/  UMOV UR4, 0xffffffff ;  /* 0xffffffff00047882 */ /* 0x000fc60000000000 */
[----:B------:R-:W-:Y:S05]  /*94c0*/  BRA.DIV UR4, `(.L_x_10418) ;  /* 0x0000014e04987947 */ /* 0x000fea000b800000 */
[----:B------:R-:W2:Y:S04]  /*94d0*/  SHFL.IDX PT, R3, R23, RZ, 0x1e1f ;  /* 0x001e1fff17037589 */ /* 0x000ea800000e0000 */
[----:B------:R-:W1:Y:S04]  /*94e0*/  SHFL.IDX PT, R0, R22, RZ, 0x1e1f ;  /* 0x001e1fff16007589 */ /* 0x000e6800000e0000 */
[----:B------:R3:W4:Y:S04]  /*94f0*/  SHFL.IDX PT, R5, R25, RZ, 0x1e1f ;  /* 0x001e1fff19057589 */ /* 0x00072800000e0000 */
[----:B0-----:R3:W0:Y:S01]  /*9500*/  SHFL.IDX PT, R14, R24, RZ, 0x1e1f ;  /* 0x001e1fff180e7589 */ /* 0x00162200000e0000 */
[----:B--2---:R-:W-:-:S02]  /*9510*/  IMAD.MOV.U32 R33, RZ, RZ, R3 ;  /* 0x000000ffff217224 */ /* 0x004fc400078e0003 */
[----:B-1-3--:R-:W-:-:S07]  /*9520*/  IMAD.MOV.U32 R32, RZ, RZ, R0 ;  /* 0x000000ffff207224 */ /* 0x00afce00078e0000 */
.L_x_10648:
[----:B------:R-:W2:Y:S01]  /*9530*/  LDL R46, [R1+0x94] ;  /* 0x00009400012e7983 */ /* 0x000ea20000100800 */
[----:B------:R-:W-:Y:S01]  /*9540*/  ULDC UR4, c[0x0][0x448] ;  /* 0x0001120000047ab9 */ /* 0x000fe20000000800 */
[----:B------:R-:W-:Y:S01]  /*9550*/  BSSY B1, `(.L_x_10419) ;  /* 0x0000038000017945 */ /* 0x000fe20003800000 */
[----:B------:R-:W-:Y:S01]  /*9560*/  IMAD R108, R108, UR4, RZ ;  /* 0x000000046c6c7c24 */ /* 0x000fe2000f8e02ff */
[----:B------:R-:W-:Y:S01]  /*9570*/  CS2R R8, SRZ ;  /* 0x0000000000087805 */ /* 0x000fe2000001ff00 */
[----:B0-----:R-:W-:Y:S01]  /*9580*/  IMAD.MOV.U32 R34, RZ, RZ, R14 ;  /* 0x000000ffff227224 */ /* 0x001fe200078e000e */
[----:B------:R-:W-:Y:S01]  /*9590*/  CS2R R10, SRZ ;  /* 0x00000000000a7805 */ /* 0x000fe2000001ff00 */
[----:B------:R-:W-:Y:S01]  /*95a0*/  IMAD R0, R105, -0xc0, R108 ;  /* 0xffffff4069007824 */ /* 0x000fe200078e026c */
[----:B------:R-:W-:Y:S01]  /*95b0*/  ISETP.GE.AND P1, PT, R7, R108, PT ;  /* 0x0000006c0700720c */ /* 0x000fe20003f26270 */
[----:B----4-:R-:W-:Y:S01]  /*95c0*/  IMAD.MOV.U32 R35, RZ, RZ, R5 ;  /* 0x000000ffff237224 */ /* 0x010fe200078e0005 */
[----:B------:R-:W-:-:S02]  /*95d0*/  CS2R R4, SRZ ;  /* 0x0000000000047805 */ /* 0x000fc4000001ff00 */
[----:B------:R-:W-:Y:S02]  /*95e0*/  CS2R R6, SRZ ;  /* 0x0000000000067805 */ /* 0x000fe4000001ff00 */
[----:B------:R-:W-:Y:S02]  /*95f0*/  VIMNMX R0, R0, 0xc0, PT ;  /* 0x000000c000007848 */ /* 0x000fe40003fe0100 */
[----:B------:R-:W-:Y:S02]  /*9600*/  CS2R R12, SRZ ;  /* 0x00000000000c7805 */ /* 0x000fe4000001ff00 */
[----:B------:R-:W-:Y:S02]  /*9610*/  CS2R R14, SRZ ;  /* 0x00000000000e7805 */ /* 0x000fe4000001ff00 */
[----:B------:R-:W-:Y:S02]  /*9620*/  CS2R R20, SRZ ;  /* 0x0000000000147805 */ /* 0x000fe4000001ff00 */
[----:B------:R-:W-:-:S02]  /*9630*/  ISETP.GE.AND P0, PT, R19, R0, PT ;  /* 0x000000001300720c */ /* 0x000fc40003f06270 */
[----:B------:R-:W-:Y:S02]  /*9640*/  CS2R R22, SRZ ;  /* 0x0000000000167805 */ /* 0x000fe4000001ff00 */
[----:B------:R-:W-:Y:S02]  /*9650*/  CS2R R24, SRZ ;  /* 0x0000000000187805 */ /* 0x000fe4000001ff00 */
[----:B------:R-:W-:Y:S02]  /*9660*/  CS2R R26, SRZ ;  /* 0x00000000001a7805 */ /* 0x000fe4000001ff00 */
[----:B------:R-:W-:Y:S02]  /*9670*/  CS2R R28, SRZ ;  /* 0x00000000001c7805 */ /* 0x000fe4000001ff00 */
[----:B------:R-:W-:Y:S02]  /*9680*/  CS2R R30, SRZ ;  /* 0x00000000001e7805 */ /* 0x000fe4000001ff00 */
[----:B--2---:R-:W-:Y:S01]  /*9690*/  LEA.HI R0, R46, R46, RZ, 0x1 ;  /* 0x0000002e2e007211 */ /* 0x004fe200078f08ff */
[----:B------:R-:W-:Y:S06]  /*96a0*/  @P1 BRA `(.L_x_10420) ;  /* 0x0000000000881947 */ /* 0x000fec0003800000 */
[----:B------:R-:W2:Y:S04]  /*96b0*/  LDL R37, [R1+0x98] ;  /* 0x0000980001257983 */ /* 0x000ea80000100800 */
[----:B------:R-:W3:Y:S01]  /*96c0*/  LDL R36, [R1+0x9c] ;  /* 0x00009c0001247983 */ /* 0x000ee20000100800 */
[C---:B------:R-:W-:Y:S01]  /*96d0*/  VIADD R3, R144.reuse, 0x10 ;  /* 0x0000001090037836 */ /* 0x040fe20000000000 */
[----:B------:R-:W-:Y:S01]  /*96e0*/  ULDC UR4, c[0x0][0x3f4] ;  /* 0x0000fd0000047ab9 */ /* 0x000fe20000000800 */
[C---:B------:R-:W-:Y:S01]  /*96f0*/  VIADD R4, R144.reuse, 0x20 ;  /* 0x0000002090047836 */ /* 0x040fe20000000000 */
[----:B------:R-:W-:Y:S02]  /*9700*/  ISETP.GE.AND P1, PT, R144, UR4, PT ;  /* 0x0000000490007c0c */ /* 0x000fe4000bf26270 */
[----:B------:R-:W-:-:S02]  /*9710*/  CS2R R20, SRZ ;  /* 0x0000000000147805 */ /* 0x000fc4000001ff00 */
[----:B------:R-:W-:Y:S02]  /*9720*/  ISETP.GE.AND P2, PT, R3, UR4, PT ;  /* 0x0000000403007c0c */ /* 0x000fe4000bf46270 */
[----:B------:R-:W-:Y:S02]  /*9730*/  CS2R R22, SRZ ;  /* 0x0000000000167805 */ /* 0x000fe4000001ff00 */
[----:B------:R-:W-:Y:S02]  /*9740*/  ISETP.GE.AND P3, PT, R4, UR4, PT ;  /* 0x0000000404007c0c */ /* 0x000fe4000bf66270 */
[----:B------:R-:W-:Y:S02]  /*9750*/  CS2R R4, SRZ ;  /* 0x0000000000047805 */ /* 0x000fe4000001ff00 */
[----:B------:R-:W-:Y:S02]  /*9760*/  CS2R R6, SRZ ;  /* 0x0000000000067805 */ /* 0x000fe4000001ff00 */
[----:B------:R-:W-:Y:S01]  /*9770*/  CS2R R24, SRZ ;  /* 0x0000000000187805 */ /* 0x000fe2000001ff00 */
[----:B------:R-:W-:Y:S01]  /*9780*/  @!P1 IMAD.WIDE R12, R144, 0x2, R32 ;  /* 0x00000002900c9825 */ /* 0x000fe200078e0220 */
[----:B------:R-:W-:-:S02]  /*9790*/  CS2R R26, SRZ ;  /* 0x00000000001a7805 */ /* 0x000fc4000001ff00 */
[----:B------:R-:W-:Y:S02]  /*97a0*/  CS2R R8, SRZ ;  /* 0x0000000000087805 */ /* 0x000fe4000001ff00 */
[----:B------:R-:W-:Y:S02]  /*97b0*/  CS2R R10, SRZ ;  /* 0x00000000000a7805 */ /* 0x000fe4000001ff00 */
[----:B------:R-:W-:Y:S01]  /*97c0*/  CS2R R28, SRZ ;  /* 0x00000000001c7805 */ /* 0x000fe2000001ff00 */
[----:B------:R0:W5:Y:S01]  /*97d0*/  @!P1 LD.E.128 R20, desc[UR60][R12.64] ;  /* 0x0000003c0c149980 */ /* 0x000162000c101d00 */
[----:B------:R-:W-:Y:S02]  /*97e0*/  CS2R R30, SRZ ;  /* 0x00000000001e7805 */ /* 0x000fe4000001ff00 */
[----:B------:R-:W-:Y:S02]  /*97f0*/  CS2R R14, SRZ ;  /* 0x00000000000e7805 */ /* 0x000fe4000001ff00 */
[----:B0-----:R-:W-:Y:S01]  /*9800*/  CS2R R12, SRZ ;  /* 0x00000000000c7805 */ /* 0x001fe2000001ff00 */
[----:B--2---:R-:W-:-:S02]  /*9810*/  @!P2 IMAD.SHL.U32 R3, R37, 0x8, RZ ;  /* 0x000000082503a824 */ /* 0x004fc400078e00ff */
        /* <DEDUP_REMOVED lines=11> */
.L_x_10420:
[----:B------:R-:W-:Y:S05]  /*98d0*/  BSYNC B1 ;  /* 0x0000000000017941 */ /* 0x000fea0003800000 */
.L_x_10419:
[----:B------:R-:W-:Y:S01]  /*98e0*/  LOP3.LUT R0, R0, 0xfffffffe, RZ, 0xc0, !PT ;  /* 0xfffffffe00007812 */ /* 0x000fe200078ec0ff */
[----:B-----5:R-:W-:Y:S01]  /*98f0*/  IMAD.MOV.U32 R3, RZ, RZ, R4 ;  /* 0x000000ffff037224 */ /* 0x020fe200078e0004 */
[----:B------:R-:W-:Y:S01]  /*9900*/  BSSY B1, `(.L_x_10421) ;  /* 0x0000031000017945 */ /* 0x000fe20003800000 */
[----:B0-----:R-:W-:Y:S02]  /*9910*/  IMAD.MOV.U32 R32, RZ, RZ, R5 ;  /* 0x000000ffff207224 */ /* 0x001fe400078e0005 */
        /* <DEDUP_REMOVED lines=47> */
.L_x_10649:
[----:B------:R-:W-:Y:S05]  /*9c10*/  BSYNC B1 ;  /* 0x0000000000017941 */ /* 0x000fea0003800000 */
.L_x_10421:
[----:B------:R-:W-:Y:S02]  /*9c20*/  PRMT R46, R0, 0x7610, R46 ;  /* 0x00007610002e7816 */ /* 0x000fe4000000002e */
[----:B------:R-:W-:Y:S01]  /*9c30*/  PRMT R47, R32, 0x7610, R47 ;  /* 0x00007610202f7816 */ /* 0x000fe2000000002f */
[----:B------:R-:W-:Y:S06]  /*9c40*/  @P0 BRA `(.L_x_10407) ;  /* 0x0000001400300947 */ /* 0x000fec0003800000 */
[----:B------:R1:W5:Y:S01]  /*9c50*/  LDL R73, [R1+0x50] ;  /* 0x0000500001497983 */ /* 0x0003620000100800 */
[----:B0-----:R-:W0:Y:S03]  /*9c60*/  LDC R3, c[0x0][0x3f4] ;  /* 0x0000fd00ff037b82 */ /* 0x001e260000000800 */
[----:B------:R1:W5:Y:S04]  /*9c70*/  LDL R72, [R1+0x58] ;  /* 0x0000580001487983 */ /* 0x0003680000100800 */
[----:B------:R1:W5:Y:S01]  /*9c80*/  LDL R71, [R1+0x54] ;  /* 0x0000540001477983 */ /* 0x0003620000100800 */
[C---:B------:R-:W-:Y:S01]  /*9c90*/  VIADD R0, R144.reuse, 0x10 ;  /* 0x0000001090007836 */ /* 0x040fe20000000000 */
[----:B------:R-:W-:Y:S01]  /*9ca0*/  BSSY B1, `(.L_x_10423) ;  /* 0x0000072000017945 */ /* 0x000fe20003800000 */
[C---:B------:R-:W-:Y:S01]  /*9cb0*/  VIADD R32, R144.reuse, 0x20 ;  /* 0x0000002090207836 */ /* 0x040fe20000000000 */
[----:B0-----:R-:W-:-:S02]  /*9cc0*/  ISETP.GE.AND P0, PT, R144, R3, PT ;  /* 0x000000039000720c */ /* 0x001fc40003f06270 */
[-C--:B------:R-:W-:Y:S02]  /*9cd0*/  ISETP.GE.AND P1, PT, R0, R3.reuse, PT ;  /* 0x000000030000720c */ /* 0x080fe40003f26270 */
[----:B------:R-:W-:-:S09]  /*9ce0*/  ISETP.GE.AND P2, PT, R32, R3, PT ;  /* 0x000000032000720c */ /* 0x000fd20003f46270 */
[----:B-1----:R-:W-:Y:S05]  /*9cf0*/  @P0 BRA `(.L_x_10424) ;  /* 0x0000000400b00947 */ /* 0x002fea0003800000 */
[----:B------:R-:W2:Y:S01]  /*9d00*/  LDL R74, [R1+0xb8] ;  /* 0x0000b800014a7983 */ /* 0x000ea20000100800 */
[----:B------:R-:W0:Y:S02]  /*9d10*/  S2R R33, SR_TID.X ;  /* 0x0000000000217919 */ /* 0x000e240000002100 */
[----:B0-----:R-:W-:-:S05]  /*9d20*/  VIADD R34, R33, 0xffffff80 ;  /* 0xffffff8021227836 */ /* 0x001fca0000000000 */
[----:B------:R-:W-:-:S04]  /*9d30*/  LEA.HI R33, R34, R34, RZ, 0x1 ;  /* 0x0000002222217211 */ /* 0x000fc800078f08ff */
[----:B------:R-:W-:-:S05]  /*9d40*/  LOP3.LUT R33, R33, 0xfffffffe, RZ, 0xc0, !PT ;  /* 0xfffffffe21217812 */ /* 0x000fca00078ec0ff */
[----:B------:R-:W-:-:S05]  /*9d50*/  IMAD.IADD R33, R34, 0x1, -R33 ;  /* 0x0000000122217824 */ /* 0x000fca00078e0a21 */
[----:B------:R-:W-:-:S04]  /*9d60*/  LEA.HI R0, R3, R33, RZ, 0x1d ;  /* 0x0000002103007211 */ /* 0x000fc800078fe8ff */
[----:B------:R-:W-:-:S04]  /*9d70*/  SHF.R.S32.HI R33, RZ, 0x1f, R0 ;  /* 0x0000001fff217819 */ /* 0x000fc80000011400 */
[----:B------:R-:W-:Y:S01]  /*9d80*/  LEA.HI R33, R33, R0, RZ, 0x2 ;  /* 0x0000000021217211 */ /* 0x000fe200078f10ff */
[----:B------:R-:W-:-:S03]  /*9d90*/  IMAD.SHL.U32 R0, R0, 0x8, RZ ;  /* 0x0000000800007824 */ /* 0x000fc600078e00ff */
[----:B------:R-:W-:Y:S02]  /*9da0*/  SHF.R.S32.HI R33, RZ, 0x2, R33 ;  /* 0x00000002ff217819 */ /* 0x000fe40000011421 */
[----:B-----5:R-:W-:-:S03]  /*9db0*/  LOP3.LUT R0, R73, 0x18, R0, 0xf8, !PT ;  /* 0x0000001849007812 */ /* 0x020fc600078ef800 */
[----:B------:R-:W-:Y:S01]  /*9dc0*/  IMAD R33, R33, 0x1800, R72 ;  /* 0x0000180021217824 */ /* 0x000fe200078e0248 */
[----:B------:R-:W-:-:S05]  /*9dd0*/  LOP3.LUT R0, R0, R71, RZ, 0x3c, !PT ;  /* 0x0000004700007212 */ /* 0x000fca00078e3cff */
[----:B------:R-:W-:-:S04]  /*9de0*/  IMAD.IADD R37, R33, 0x1, R0 ;  /* 0x0000000121257824 */ /* 0x000fc800078e0200 */
[----:B------:R-:W-:-:S05]  /*9df0*/  IMAD R0, R37, 0x2, R16 ;  /* 0x0000000225007824 */ /* 0x000fca00078e0210 */
[----:B------:R-:W0:Y:S01]  /*9e00*/  LDS.128 R36, [R0+0xda00] ;  /* 0x00da000000247984 */ /* 0x000e220000000c00 */
[----:B------:R-:W-:Y:S02]  /*9e10*/  SHF.R.U64 R64, R4, 0x10, R5 ;  /* 0x0000001004407819 */ /* 0x000fe40000001205 */
[----:B------:R-:W-:Y:S02]  /*9e20*/  SHF.R.U64 R60, R20, 0x10, R21 ;  /* 0x00000010143c7819 */ /* 0x000fe40000001215 */
[----:B------:R-:W-:Y:S02]  /*9e30*/  PRMT R64, R40, 0x5432, R64 ;  /* 0x0000543228407816 */ /* 0x000fe40000000040 */
[----:B------:R-:W-:Y:S02]  /*9e40*/  SHF.R.U64 R20, R22, 0x10, R23 ;  /* 0x0000001016147819 */ /* 0x000fe40000001217 */
[----:B------:R-:W-:Y:S02]  /*9e50*/  SHF.R.U32.HI R65, RZ, 0x10, R5 ;  /* 0x00000010ff417819 */ /* 0x000fe40000011605 */
[----:B------:R-:W-:Y:S01]  /*9e60*/  PRMT R60, R43, 0x5432, R60 ;  /* 0x000054322b3c7816 */ /* 0x000fe2000000003c */
[----:B------:R-:W-:Y:S01]  /*9e70*/  IMAD.U32 R66, R64, 0x10000, RZ ;  /* 0x0001000040427824 */ /* 0x000fe200078e00ff */
[----:B------:R-:W-:-:S02]  /*9e80*/  SHF.R.U32.HI R61, RZ, 0x10, R21 ;  /* 0x00000010ff3d7819 */ /* 0x000fc40000011615 */
[----:B------:R-:W-:Y:S02]  /*9e90*/  SHF.R.U32.HI R23, RZ, 0x10, R23 ;  /* 0x00000010ff177819 */ /* 0x000fe40000011617 */
[--C-:B------:R-:W-:Y:S02]  /*9ea0*/  SHF.R.U64 R22, R6, 0x10, R7.reuse ;  /* 0x0000001006167819 */ /* 0x100fe40000001207 */
[----:B------:R-:W-:Y:S01]  /*9eb0*/  SHF.R.U32.HI R6, RZ, 0x10, R7 ;  /* 0x00000010ff067819 */ /* 0x000fe20000011607 */
[----:B------:R-:W-:Y:S01]  /*9ec0*/  IMAD.U32 R62, R60, 0x10000, RZ ;  /* 0x000100003c3e7824 */ /* 0x000fe200078e00ff */
[----:B------:R-:W-:Y:S02]  /*9ed0*/  PRMT R65, R56, 0x5410, R65 ;  /* 0x0000541038417816 */ /* 0x000fe40000000041 */
[----:B------:R-:W-:Y:S02]  /*9ee0*/  PRMT R61, R57, 0x5410, R61 ;  /* 0x00005410393d7816 */ /* 0x000fe4000000003d */
[----:B------:R-:W-:-:S02]  /*9ef0*/  PRMT R5, R58, 0x5410, R23 ;  /* 0x000054103a057816 */ /* 0x000fc40000000017 */
[----:B------:R-:W-:Y:S01]  /*9f00*/  PRMT R6, R42, 0x5432, R6 ;  /* 0x000054322a067816 */ /* 0x000fe20000000006 */
[----:B------:R-:W-:Y:S02]  /*9f10*/  IMAD.U32 R67, R65, 0x10000, RZ ;  /* 0x0001000041437824 */ /* 0x000fe400078e00ff */
[----:B------:R-:W-:Y:S02]  /*9f20*/  IMAD.U32 R63, R61, 0x10000, RZ ;  /* 0x000100003d3f7824 */ /* 0x000fe400078e00ff */
[----:B0-----:R-:W-:-:S04]  /*9f30*/  IMAD.U32 R21, R36, 0x10000, RZ ;  /* 0x0001000024157824 */ /* 0x001fc800078e00ff */
[----:B------:R-:W-:Y:S01]  /*9f40*/  FMUL.FTZ R68, R21, R66 ;  /* 0x0000004215447220 */ /* 0x000fe20000410000 */
[----:B------:R-:W-:Y:S02]  /*9f50*/  IMAD.U32 R58, R37, 0x10000, RZ ;  /* 0x00010000253a7824 */ /* 0x000fe400078e00ff */
[----:B------:R-:W-:Y:S01]  /*9f60*/  FMUL.FTZ R70, R21, R62 ;  /* 0x0000003e15467220 */ /* 0x000fe20000410000 */
[----:B------:R-:W-:Y:S02]  /*9f70*/  IMAD.U32 R59, R39, 0x10000, RZ ;  /* 0x00010000273b7824 */ /* 0x000fe400078e00ff */
[----:B------:R-:W-:Y:S01]  /*9f80*/  FMUL.FTZ R69, R58, R67 ;  /* 0x000000433a457220 */ /* 0x000fe20000410000 */
[----:B------:R-:W-:Y:S02]  /*9f90*/  LOP3.LUT R64, R64, 0xffff0000, RZ, 0xc0, !PT ;  /* 0xffff000040407812 */ /* 0x000fe400078ec0ff */
[----:B------:R-:W-:Y:S02]  /*9fa0*/  LOP3.LUT R65, R65, 0xffff0000, RZ, 0xc0, !PT ;  /* 0xffff000041417812 */ /* 0x000fe400078ec0ff */
[----:B------:R-:W-:-:S02]  /*9fb0*/  LOP3.LUT R60, R60, 0xffff0000, RZ, 0xc0, !PT ;  /* 0xffff00003c3c7812 */ /* 0x000fc400078ec0ff */
[----:B------:R-:W-:Y:S02]  /*9fc0*/  LOP3.LUT R61, R61, 0xffff0000, RZ, 0xc0, !PT ;  /* 0xffff00003d3d7812 */ /* 0x000fe400078ec0ff */
[----:B------:R-:W-:Y:S02]  /*9fd0*/  PRMT R20, R44, 0x5432, R20 ;  /* 0x000054322c147816 */ /* 0x000fe40000000014 */
[----:B------:R-:W-:Y:S02]  /*9fe0*/  PRMT R22, R41, 0x5432, R22 ;  /* 0x0000543229167816 */ /* 0x000fe40000000016 */
[----:B------:R-:W-:Y:S01]  /*9ff0*/  LOP3.LUT R39, R39, 0xffff0000, RZ, 0xc0, !PT ;  /* 0xffff000027277812 */ /* 0x000fe200078ec0ff */
[----:B--2---:R-:W0:Y:S02]  /*a000*/  LDS.128 R32, [R74] ;  /* 0x000000004a207984 */ /* 0x004e240000000c00 */
[----:B0-----:R-:W-:Y:S01]  /*a010*/  IMAD.U32 R23, R32, 0x10000, RZ ;  /* 0x0001000020177824 */ /* 0x001fe200078e00ff */
[C---:B------:R-:W-:Y:S01]  /*a020*/  LOP3.LUT R4, R34.reuse, 0xffff0000, RZ, 0xc0, !PT ;  /* 0xffff000022047812 */ /* 0x040fe200078ec0ff */
[----:B------:R-:W-:-:S02]  /*a030*/  IMAD.U32 R7, R34, 0x10000, RZ ;  /* 0x0001000022077824 */ /* 0x000fc400078e00ff */
[----:B------:R-:W-:Y:S01]  /*a040*/  FFMA.FTZ R21, R23, R62, -R68 ;  /* 0x0000003e17157223 */ /* 0x000fe20000010844 */
[----:B------:R-:W-:Y:S01]  /*a050*/  IMAD.U32 R68, R6, 0x10000, RZ ;  /* 0x0001000006447824 */ /* 0x000fe200078e00ff */
[----:B------:R-:W-:Y:S01]  /*a060*/  LOP3.LUT R34, R35, 0xffff0000, RZ, 0xc0, !PT ;  /* 0xffff000023227812 */ /* 0x000fe200078ec0ff */
[----:B------:R-:W-:Y:S02]  /*a070*/  IMAD.U32 R56, R33, 0x10000, RZ ;  /* 0x0001000021387824 */ /* 0x000fe400078e00ff */
[----:B------:R-:W-:Y:S01]  /*a080*/  FFMA.FTZ R70, R23, R66, R70 ;  /* 0x0000004217467223 */ /* 0x000fe20000010046 */
[----:B------:R-:W-:Y:S01]  /*a090*/  IMAD.U32 R57, R35, 0x10000, RZ ;  /* 0x0001000023397824 */ /* 0x000fe200078e00ff */
[----:B------:R-:W-:Y:S01]  /*a0a0*/  LOP3.LUT R35, R36, 0xffff0000, RZ, 0xc0, !PT ;  /* 0xffff000024237812 */ /* 0x000fe200078ec0ff */
[----:B------:R-:W-:Y:S02]  /*a0b0*/  IMAD.U32 R62, R5, 0x10000, RZ ;  /* 0x00010000053e7824 */ /* 0x000fe400078e00ff */
[-C--:B------:R-:W-:Y:S01]  /*a0c0*/  FMUL.FTZ R23, R58, R63.reuse ;  /* 0x0000003f3a177220 */ /* 0x080fe20000410000 */
[----:B------:R-:W-:Y:S01]  /*a0d0*/  LOP3.LUT R36, R37, 0xffff0000, RZ, 0xc0, !PT ;  /* 0xffff000025247812 */ /* 0x000fe200078ec0ff */
[C---:B------:R-:W-:Y:S01]  /*a0e0*/  FMUL.FTZ R58, R59.reuse, R68 ;  /* 0x000000443b3a7220 */ /* 0x040fe20000410000 */
[C---:B------:R-:W-:Y:S01]  /*a0f0*/  FFMA.FTZ R69, R56.reuse, R63, -R69 ;  /* 0x0000003f38457223 */ /* 0x040fe20000010845 */
[-C--:B------:R-:W-:Y:S01]  /*a100*/  FMUL.FTZ R63, R59, R62.reuse ;  /* 0x0000003e3b3f7220 */ /* 0x080fe20000410000 */
[----:B------:R-:W-:Y:S01]  /*a110*/  FFMA.FTZ R67, R56, R67, R23 ;  /* 0x0000004338437223 */ /* 0x000fe20000010017 */
[----:B------:R-:W-:Y:S01]  /*a120*/  FFMA.FTZ R59, R57, R62, -R58 ;  /* 0x0000003e393b7223 */ /* 0x000fe2000001083a */
[----:B------:R-:W-:Y:S01]  /*a130*/  LOP3.LUT R32, R32, 0xffff0000, RZ, 0xc0, !PT ;  /* 0xffff000020207812 */ /* 0x000fe200078ec0ff */
[----:B------:R-:W-:Y:S01]  /*a140*/  FMUL.FTZ R23, R35, R64 ;  /* 0x0000004023177220 */ /* 0x000fe20000410000 */
[----:B------:R-:W-:Y:S01]  /*a150*/  LOP3.LUT R33, R33, 0xffff0000, RZ, 0xc0, !PT ;  /* 0xffff000021217812 */ /* 0x000fe200078ec0ff */
[C---:B------:R-:W-:Y:S01]  /*a160*/  FMUL.FTZ R62, R36.reuse, R65 ;  /* 0x00000041243e7220 */ /* 0x040fe20000410000 */
[----:B------:R-:W-:Y:S01]  /*a170*/  FMUL.FTZ R35, R35, R60 ;  /* 0x0000003c23237220 */ /* 0x000fe20000410000 */
[----:B------:R-:W-:Y:S01]  /*a180*/  FMUL.FTZ R36, R36, R61 ;  /* 0x0000003d24247220 */ /* 0x000fe20000410000 */
[----:B------:R-:W-:-:S02]  /*a190*/  IMAD.U32 R37, R38, 0x10000, RZ ;  /* 0x0001000026257824 */ /* 0x000fc400078e00ff */
[----:B------:R-:W-:Y:S02]  /*a1a0*/  IMAD.U32 R58, R22, 0x10000, RZ ;  /* 0x00010000163a7824 */ /* 0x000fe400078e00ff */
[----:B------:R-:W-:Y:S02]  /*a1b0*/  IMAD.U32 R56, R20, 0x10000, RZ ;  /* 0x0001000014387824 */ /* 0x000fe400078e00ff */
[C---:B------:R-:W-:Y:S01]  /*a1c0*/  FFMA.FTZ R60, R32.reuse, R60, -R23 ;  /* 0x0000003c203c7223 */ /* 0x040fe20000010817 */
[----:B------:R-:W-:Y:S01]  /*a1d0*/  FFMA.FTZ R35, R32, R64, R35 ;  /* 0x0000004020237223 */ /* 0x000fe20000010023 */
[C---:B------:R-:W-:Y:S01]  /*a1e0*/  FFMA.FTZ R62, R33.reuse, R61, -R62 ;  /* 0x0000003d213e7223 */ /* 0x040fe2000001083e */
[----:B------:R-:W-:Y:S01]  /*a1f0*/  FFMA.FTZ R36, R33, R65, R36 ;  /* 0x0000004121247223 */ /* 0x000fe20000010024 */
[----:B------:R-:W-:Y:S01]  /*a200*/  LOP3.LUT R38, R38, 0xffff0000, RZ, 0xc0, !PT ;  /* 0xffff000026267812 */ /* 0x000fe200078ec0ff */
[C---:B------:R-:W-:Y:S01]  /*a210*/  FMUL.FTZ R32, R37.reuse, R58 ;  /* 0x0000003a25207220 */ /* 0x040fe20000410000 */
[----:B------:R-:W-:Y:S01]  /*a220*/  FMUL.FTZ R64, R37, R56 ;  /* 0x0000003825407220 */ /* 0x000fe20000410000 */
[----:B------:R-:W-:-:S02]  /*a230*/  LOP3.LUT R33, R22, 0xffff0000, RZ, 0xc0, !PT ;  /* 0xffff000016217812 */ /* 0x000fc400078ec0ff */
[----:B------:R-:W-:Y:S02]  /*a240*/  LOP3.LUT R23, R20, 0xffff0000, RZ, 0xc0, !PT ;  /* 0xffff000014177812 */ /* 0x000fe400078ec0ff */
        /* <DEDUP_REMOVED lines=23> */
.L_x_10424:
[----:B------:R-:W-:Y:S05]  /*a3c0*/  BSYNC B1 ;  /* 0x0000000000017941 */ /* 0x000fea0003800000 */
.L_x_10423:
[----:B------:R-:W-:Y:S04]  /*a3d0*/  BSSY B1, `(.L_x_10425) ;  /* 0x000006a000017945 */ /* 0x000fe80003800000 */
[----:B------:R-:W-:Y:S05]  /*a3e0*/  @P1 BRA `(.L_x_10426) ;  /* 0x0000000400a01947 */ /* 0x000fea0003800000 */
[----:B0-----:R-:W2:Y:S04]  /*a3f0*/  LDL R0, [R1+0x98] ;  /* 0x0000980001007983 */ /* 0x001ea80000100800 */
[----:B------:R-:W3:Y:S01]  /*a400*/  LDL R56, [R1+0xb4] ;  /* 0x0000b40001387983 */ /* 0x000ee20000100800 */
[----:B------:R-:W-:Y:S02]  /*a410*/  SHF.R.U64 R32, R24, 0x10, R25 ;  /* 0x0000001018207819 */ /* 0x000fe40000001219 */
[--C-:B------:R-:W-:Y:S02]  /*a420*/  SHF.R.U64 R24, R8, 0x10, R9.reuse ;  /* 0x0000001008187819 */ /* 0x100fe40000001209 */
[----:B------:R-:W-:Y:S02]  /*a430*/  SHF.R.U32.HI R9, RZ, 0x10, R9 ;  /* 0x00000010ff097819 */ /* 0x000fe40000011609 */
[----:B------:R-:W-:-:S02]  /*a440*/  PRMT R55, R55, 0x5410, R32 ;  /* 0x0000541037377816 */ /* 0x000fc40000000020 */
[----:B------:R-:W-:Y:S02]  /*a450*/  PRMT R51, R51, 0x5410, R24 ;  /* 0x0000541033337816 */ /* 0x000fe40000000018 */
[----:B------:R-:W-:Y:S01]  /*a460*/  SHF.R.U32.HI R25, RZ, 0x10, R25 ;  /* 0x00000010ff197819 */ /* 0x000fe20000011619 */
[----:B------:R-:W-:Y:S01]  /*a470*/  IMAD.U32 R33, R55, 0x10000, RZ ;  /* 0x0001000037217824 */ /* 0x000fe200078e00ff */
[----:B------:R-:W-:Y:S01]  /*a480*/  SHF.R.U64 R8, R10, 0x10, R11 ;  /* 0x000000100a087819 */ /* 0x000fe2000000120b */
[----:B------:R-:W-:Y:S01]  /*a490*/  IMAD.U32 R35, R51, 0x10000, RZ ;  /* 0x0001000033237824 */ /* 0x000fe200078e00ff */
[----:B------:R-:W-:Y:S02]  /*a4a0*/  PRMT R50, R50, 0x5410, R9 ;  /* 0x0000541032327816 */ /* 0x000fe40000000009 */
[----:B------:R-:W-:Y:S02]  /*a4b0*/  SHF.R.U64 R26, R26, 0x10, R27 ;  /* 0x000000101a1a7819 */ /* 0x000fe4000000121b */
[----:B------:R-:W-:Y:S01]  /*a4c0*/  SHF.R.U32.HI R11, RZ, 0x10, R11 ;  /* 0x00000010ff0b7819 */ /* 0x000fe2000001160b */
[----:B------:R-:W-:Y:S01]  /*a4d0*/  IMAD.U32 R32, R50, 0x10000, RZ ;  /* 0x0001000032207824 */ /* 0x000fe200078e00ff */
[----:B------:R-:W-:-:S02]  /*a4e0*/  SHF.R.U32.HI R27, RZ, 0x10, R27 ;  /* 0x00000010ff1b7819 */ /* 0x000fc4000001161b */
[----:B------:R-:W-:Y:S02]  /*a4f0*/  PRMT R54, R54, 0x5410, R25 ;  /* 0x0000541036367816 */ /* 0x000fe40000000019 */
[----:B------:R-:W-:Y:S02]  /*a500*/  PRMT R49, R49, 0x5410, R8 ;  /* 0x0000541031317816 */ /* 0x000fe40000000008 */
[----:B------:R-:W-:Y:S02]  /*a510*/  PRMT R48, R48, 0x5410, R11 ;  /* 0x0000541030307816 */ /* 0x000fe4000000000b */
[----:B------:R-:W-:Y:S02]  /*a520*/  PRMT R52, R52, 0x5410, R27 ;  /* 0x0000541034347816 */ /* 0x000fe4000000001b */
[----:B------:R-:W-:Y:S01]  /*a530*/  LOP3.LUT R51, R51, 0xffff0000, RZ, 0xc0, !PT ;  /* 0xffff000033337812 */ /* 0x000fe200078ec0ff */
[----:B------:R-:W-:Y:S01]  /*a540*/  IMAD.U32 R34, R48, 0x10000, RZ ;  /* 0x0001000030227824 */ /* 0x000fe200078e00ff */
[----:B------:R-:W-:-:S02]  /*a550*/  LOP3.LUT R55, R55, 0xffff0000, RZ, 0xc0, !PT ;  /* 0xffff000037377812 */ /* 0x000fc400078ec0ff */
[----:B------:R-:W-:Y:S02]  /*a560*/  LOP3.LUT R50, R50, 0xffff0000, RZ, 0xc0, !PT ;  /* 0xffff000032327812 */ /* 0x000fe400078ec0ff */
[----:B------:R-:W-:Y:S02]  /*a570*/  PRMT R53, R53, 0x5410, R26 ;  /* 0x0000541035357816 */ /* 0x000fe4000000001a */
[----:B------:R-:W-:Y:S02]  /*a580*/  LOP3.LUT R48, R48, 0xffff0000, RZ, 0xc0, !PT ;  /* 0xffff000030307812 */ /* 0x000fe400078ec0ff */
[----:B--2---:R-:W-:-:S04]  /*a590*/  LEA.HI R0, R3, R0, RZ, 0x1d ;  /* 0x0000000003007211 */ /* 0x004fc800078fe8ff */
[----:B------:R-:W-:-:S04]  /*a5a0*/  SHF.R.S32.HI R5, RZ, 0x1f, R0 ;  /* 0x0000001fff057819 */ /* 0x000fc80000011400 */
[----:B------:R-:W-:Y:S01]  /*a5b0*/  LEA.HI R5, R5, R0, RZ, 0x2 ;  /* 0x0000000005057211 */ /* 0x000fe200078f10ff */
[----:B------:R-:W-:-:S03]  /*a5c0*/  IMAD.SHL.U32 R0, R0, 0x8, RZ ;  /* 0x0000000800007824 */ /* 0x000fc600078e00ff */
[----:B------:R-:W-:Y:S02]  /*a5d0*/  SHF.R.S32.HI R5, RZ, 0x2, R5 ;  /* 0x00000002ff057819 */ /* 0x000fe40000011405 */
[----:B-----5:R-:W-:-:S03]  /*a5e0*/  LOP3.LUT R0, R73, 0x18, R0, 0xf8, !PT ;  /* 0x0000001849007812 */ /* 0x020fc600078ef800 */
[----:B------:R-:W-:Y:S01]  /*a5f0*/  IMAD R5, R5, 0x1800, R72 ;  /* 0x0000180005057824 */ /* 0x000fe200078e0248 */
[----:B------:R-:W-:-:S05]  /*a600*/  LOP3.LUT R0, R0, R71, RZ, 0x3c, !PT ;  /* 0x0000004700007212 */ /* 0x000fca00078e3cff */
[----:B------:R-:W-:Y:S02]  /*a610*/  IMAD.IADD R21, R5, 0x1, R0 ;  /* 0x0000000105157824 */ /* 0x000fe400078e0200 */
[----:B---3--:R-:W0:Y:S02]  /*a620*/  LDS.128 R4, [R56] ;  /* 0x0000000038047984 */ /* 0x008e240000000c00 */
        /* <DEDUP_REMOVED lines=28> */
[C---:B------:R-:W-:Y:S01]  /*a7f0*/  FMUL.FTZ R9, R20.reuse, R51 ;  /* 0x0000003314097220 */ /* 0x040fe20000410000 */
[C---:B------:R-:W-:Y:S01]  /*a800*/  FFMA.FTZ R32, R11.reuse, R8, -R24 ;  /* 0x000000080b207223 */ /* 0x040fe20000010818 */
[----:B------:R-:W-:Y:S01]  /*a810*/  FFMA.FTZ R34, R11, R34, R27 ;  /* 0x000000220b227223 */ /* 0x000fe2000001001b */
        /* <DEDUP_REMOVED lines=37> */
.L_x_10426:
[----:B------:R-:W-:Y:S05]  /*aa70*/  BSYNC B1 ;  /* 0x0000000000017941 */ /* 0x000fea0003800000 */
.L_x_10425:
[----:B------:R-:W-:Y:S05]  /*aa80*/  @P2 BRA `(.L_x_10407) ;  /* 0x0000000400a02947 */ /* 0x000fea0003800000 */
[----:B01----:R-:W2:Y:S04]  /*aa90*/  LDL R0, [R1+0x9c] ;  /* 0x00009c0001007983 */ /* 0x003ea80000100800 */
[----:B------:R-:W3:Y:S01]  /*aaa0*/  LDL R32, [R1+0xb0] ;  /* 0x0000b00001207983 */ /* 0x000ee20000100800 */
[----:B------:R-:W-:Y:S02]  /*aab0*/  SHF.R.U64 R25, R28, 0x10, R29 ;  /* 0x000000101c197819 */ /* 0x000fe4000000121d */
[----:B------:R-:W-:Y:S02]  /*aac0*/  SHF.R.U64 R21, R12, 0x10, R13 ;  /* 0x000000100c157819 */ /* 0x000fe4000000120d */
[----:B------:R-:W-:Y:S02]  /*aad0*/  PRMT R44, R44, 0x5410, R25 ;  /* 0x000054102c2c7816 */ /* 0x000fe40000000019 */
[----:B------:R-:W-:-:S02]  /*aae0*/  PRMT R40, R40, 0x5410, R21 ;  /* 0x0000541028287816 */ /* 0x000fc40000000015 */
[----:B------:R-:W-:Y:S01]  /*aaf0*/  SHF.R.U32.HI R12, RZ, 0x10, R13 ;  /* 0x00000010ff0c7819 */ /* 0x000fe2000001160d */
[----:B------:R-:W-:Y:S01]  /*ab00*/  IMAD.U32 R24, R44, 0x10000, RZ ;  /* 0x000100002c187824 */ /* 0x000fe200078e00ff */
[----:B------:R-:W-:Y:S01]  /*ab10*/  SHF.R.U64 R23, R30, 0x10, R31 ;  /* 0x000000101e177819 */ /* 0x000fe2000000121f */
[----:B------:R-:W-:Y:S01]  /*ab20*/  IMAD.U32 R26, R40, 0x10000, RZ ;  /* 0x00010000281a7824 */ /* 0x000fe200078e00ff */
[----:B------:R-:W-:Y:S02]  /*ab30*/  SHF.R.U32.HI R28, RZ, 0x10, R29 ;  /* 0x00000010ff1c7819 */ /* 0x000fe4000001161d */
[----:B------:R-:W-:Y:S02]  /*ab40*/  SHF.R.U32.HI R30, RZ, 0x10, R31 ;  /* 0x00000010ff1e7819 */ /* 0x000fe4000001161f */
[----:B------:R-:W-:Y:S02]  /*ab50*/  PRMT R41, R41, 0x5410, R12 ;  /* 0x0000541029297816 */ /* 0x000fe4000000000c */
[----:B------:R-:W-:-:S02]  /*ab60*/  PRMT R45, R45, 0x5410, R28 ;  /* 0x000054102d2d7816 */ /* 0x000fc4000000001c */
[----:B------:R-:W-:Y:S02]  /*ab70*/  PRMT R47, R47, 0x5410, R30 ;  /* 0x000054102f2f7816 */ /* 0x000fe4000000001e */
[----:B------:R-:W-:Y:S01]  /*ab80*/  PRMT R46, R46, 0x5410, R23 ;  /* 0x000054102e2e7816 */ /* 0x000fe20000000017 */
[----:B------:R-:W-:Y:S01]  /*ab90*/  IMAD.U32 R23, R41, 0x10000, RZ ;  /* 0x0001000029177824 */ /* 0x000fe200078e00ff */
[----:B--2---:R-:W-:-:S04]  /*aba0*/  LEA.HI R3, R3, R0, RZ, 0x1d ;  /* 0x0000000003037211 */ /* 0x004fc800078fe8ff */
[----:B------:R-:W-:Y:S01]  /*abb0*/  SHF.R.S32.HI R0, RZ, 0x1f, R3 ;  /* 0x0000001fff007819 */ /* 0x000fe20000011403 */
[----:B---3--:R-:W0:Y:S03]  /*abc0*/  LDS.128 R4, [R32] ;  /* 0x0000000020047984 */ /* 0x008e260000000c00 */
[----:B------:R-:W-:Y:S01]  /*abd0*/  LEA.HI R0, R0, R3, RZ, 0x2 ;  /* 0x0000000300007211 */ /* 0x000fe200078f10ff */
[----:B------:R-:W-:-:S03]  /*abe0*/  IMAD.SHL.U32 R3, R3, 0x8, RZ ;  /* 0x0000000803037824 */ /* 0x000fc600078e00ff */
[----:B------:R-:W-:Y:S02]  /*abf0*/  SHF.R.S32.HI R0, RZ, 0x2, R0 ;  /* 0x00000002ff007819 */ /* 0x000fe40000011400 */
[----:B-----5:R-:W-:-:S03]  /*ac00*/  LOP3.LUT R3, R73, 0x18, R3, 0xf8, !PT ;  /* 0x0000001849037812 */ /* 0x020fc600078ef803 */
[----:B------:R-:W-:Y:S01]  /*ac10*/  IMAD R0, R0, 0x1800, R72 ;  /* 0x0000180000007824 */ /* 0x000fe200078e0248 */
[----:B------:R-:W-:-:S05]  /*ac20*/  LOP3.LUT R3, R3, R71, RZ, 0x3c, !PT ;  /* 0x0000004703037212 */ /* 0x000fca00078e3cff */
[----:B------:R-:W-:-:S04]  /*ac30*/  IMAD.IADD R3, R0, 0x1, R3 ;  /* 0x0000000100037824 */ /* 0x000fc800078e0203 */
[----:B------:R-:W-:Y:S01]  /*ac40*/  IMAD R0, R3, 0x2, R16 ;  /* 0x0000000203007824 */ /* 0x000fe200078e0210 */
[--C-:B------:R-:W-:Y:S02]  /*ac50*/  SHF.R.U64 R3, R14, 0x10, R15.reuse ;  /* 0x000000100e037819 */ /* 0x100fe4000000120f */
[----:B------:R-:W-:Y:S02]  /*ac60*/  SHF.R.U32.HI R14, RZ, 0x10, R15 ;  /* 0x00000010ff0e7819 */ /* 0x000fe4000001160f */
[----:B------:R-:W1:Y:S01]  /*ac70*/  LDS.128 R8, [R0+0xda00] ;  /* 0x00da000000087984 */ /* 0x000e620000000c00 */
[----:B------:R-:W-:Y:S02]  /*ac80*/  PRMT R42, R42, 0x5410, R3 ;  /* 0x000054102a2a7816 */ /* 0x000fe40000000003 */
[----:B------:R-:W-:-:S05]  /*ac90*/  PRMT R43, R43, 0x5410, R14 ;  /* 0x000054102b2b7816 */ /* 0x000fca000000000e */
[----:B------:R-:W-:Y:S02]  /*aca0*/  IMAD.U32 R25, R43, 0x10000, RZ ;  /* 0x000100002b197824 */ /* 0x000fe400078e00ff */
        /* <DEDUP_REMOVED lines=19> */
[C---:B------:R-:W-:Y:S01]  /*ade0*/  FMUL.FTZ R31, R22.reuse, R25 ;  /* 0x00000019161f7220 */ /* 0x040fe20000410000 */
[----:B------:R-:W-:Y:S01]  /*adf0*/  IMAD.U32 R15, R45, 0x10000, RZ ;  /* 0x000100002d0f7824 */ /* 0x000fe200078e00ff */
[----:B------:R-:W-:Y:S01]  /*ae00*/  LOP3.LUT R11, R11, 0xffff0000, RZ, 0xc0, !PT ;  /* 0xffff00000b0b7812 */ /* 0x000fe200078ec0ff */
[-C--:B------:R-:W-:Y:S01]  /*ae10*/  FMUL.FTZ R22, R22, R3.reuse ;  /* 0x0000000316167220 */ /* 0x080fe20000410000 */
[----:B------:R-:W-:Y:S01]  /*ae20*/  FFMA.FTZ R31, R14, R3, -R31 ;  /* 0x000000030e1f7223 */ /* 0x000fe2000001081f */
[-C--:B------:R-:W-:Y:S01]  /*ae30*/  FMUL.FTZ R29, R20, R15.reuse ;  /* 0x0000000f141d7220 */ /* 0x080fe20000410000 */
[----:B------:R-:W-:Y:S01]  /*ae40*/  FFMA.FTZ R27, R12, R15, -R27 ;  /* 0x0000000f0c1b7223 */ /* 0x000fe2000001081b */
[----:B------:R-:W-:Y:S01]  /*ae50*/  LOP3.LUT R15, R40, 0xffff0000, RZ, 0xc0, !PT ;  /* 0xffff0000280f7812 */ /* 0x000fe200078ec0ff */
[----:B------:R-:W-:Y:S01]  /*ae60*/  FFMA.FTZ R26, R14, R25, R22 ;  /* 0x000000190e1a7223 */ /* 0x000fe20000010016 */
[----:B------:R-:W-:Y:S01]  /*ae70*/  LOP3.LUT R3, R44, 0xffff0000, RZ, 0xc0, !PT ;  /* 0xffff00002c037812 */ /* 0x000fe200078ec0ff */
[----:B------:R-:W-:Y:S01]  /*ae80*/  FFMA.FTZ R29, R12, R23, R29 ;  /* 0x000000170c1d7223 */ /* 0x000fe2000001001d */
[----:B------:R-:W-:Y:S01]  /*ae90*/  LOP3.LUT R14, R41, 0xffff0000, RZ, 0xc0, !PT ;  /* 0xffff0000290e7812 */ /* 0x000fe200078ec0ff */
[C---:B------:R-:W-:Y:S01]  /*aea0*/  FMUL.FTZ R23, R8.reuse, R15 ;  /* 0x0000000f08177220 */ /* 0x040fe20000410000 */
[----:B------:R-:W-:Y:S01]  /*aeb0*/  LOP3.LUT R12, R45, 0xffff0000, RZ, 0xc0, !PT ;  /* 0xffff00002d0c7812 */ /* 0x000fe200078ec0ff */
[----:B------:R-:W-:Y:S01]  /*aec0*/  FMUL.FTZ R25, R8, R3 ;  /* 0x0000000308197220 */ /* 0x000fe20000410000 */
[----:B------:R-:W-:-:S02]  /*aed0*/  IMAD.U32 R21, R10, 0x10000, RZ ;  /* 0x000100000a157824 */ /* 0x000fc400078e00ff */
[C---:B------:R-:W-:Y:S01]  /*aee0*/  FMUL.FTZ R22, R9.reuse, R14 ;  /* 0x0000000e09167220 */ /* 0x040fe20000410000 */
[----:B------:R-:W-:Y:S02]  /*aef0*/  IMAD.U32 R20, R42, 0x10000, RZ ;  /* 0x000100002a147824 */ /* 0x000fe400078e00ff */
        /* <DEDUP_REMOVED lines=15> */
[----:B------:R-:W-:Y:S01]  /*aff0*/  LOP3.LUT R4, R47, 0xffff0000, RZ, 0xc0, !PT ;  /* 0xffff00002f047812 */ /* 0x000fe200078ec0ff */
[-C--:B------:R-:W-:Y:S02]  /*b000*/  FMUL.FTZ R10, R10, R3.reuse ;  /* 0x000000030a0a7220 */ /* 0x080fe40000410000 */
[C---:B------:R-:W-:Y:S01]  /*b010*/  FMUL.FTZ R20, R11.reuse, R8 ;  /* 0x000000080b147220 */ /* 0x040fe20000410000 */
[C---:B------:R-:W-:Y:S01]  /*b020*/  FFMA.FTZ R3, R6.reuse, R3, -R9 ;  /* 0x0000000306037223 */ /* 0x040fe20000010809 */
        /* <DEDUP_REMOVED lines=14> */
.L_x_10407:
[----:B------:R-:W-:Y:S05]  /*b110*/  BSYNC B0 ;  /* 0x0000000000007941 */ /* 0x000fea0003800000 */
.L_x_10400:
[----:B------:R-:W-:Y:S01]  /*b120*/  @!PT LDS RZ, [RZ] ;  /* 0x00000000fffff984 */ /* 0x000fe20000000800 */
[----:B------:R-:W-:Y:S01]  /*b130*/  @!PT LDS RZ, [RZ] ;  /* 0x00000000fffff984 */ /* 0x000fe20000000800 */
[----:B------:R-:W-:Y:S01]  /*b140*/  @!PT LDS RZ, [RZ] ;  /* 0x00000000fffff984 */ /* 0x000fe20000000800 */
[----:B------:R-:W-:Y:S01]  /*b150*/  @!PT LDS RZ, [RZ] ;  /* 0x00000000fffff984 */ /* 0x000fe20000000800 */
[----:B------:R1:W-:Y:S06]  /*b160*/  MEMBAR.ALL.CTA ;  /* 0x0000000000007992 */ /* 0x0003ec0000008000 */
[----:B-1----:R-:W1:Y:S01]  /*b170*/  FENCE.VIEW.ASYNC.S ;  /* 0x00000000000073c6 */ /* 0x002e620000000000 */
[----:B------:R-:W-:Y:S05]  /*b180*/  WARPSYNC.ALL ;  /* 0x0000000000007948 */ /* 0x000fea0003800000 */
[----:B-1----:R-:W-:Y:S06]  /*b190*/  BAR.SYNC.DEFER_BLOCKING 0xd, 0x180 ;  /* 0x0346000000007b1d */ /* 0x002fec0000010000 */
.L_x_10398:
[----:B0--3--:R-:W3:Y:S02]  /*b1a0*/  LDL R0, [R1+0x44] ;  /* 0x0000440001007983 */ /* 0x009ee40000100800 */
[----:B---3--:R-:W-:-:S13]  /*b1b0*/  ISETP.NE.AND P0, PT, R0, 0x3, PT ;  /* 0x000000030000780c */ /* 0x008fda0003f05270 */
[----:B------:R-:W-:Y:S05]  /*b1c0*/  @!P0 BRA `(.L_x_10427) ;  /* 0x0000000000048947 */ /* 0x000fea0003800000 */
[----:B------:R-:W-:Y:S01]  /*b1d0*/  BPT.TRAP 0x1 ;  /* 0x000000040000795c */ /* 0x000fe20000300000 */
.L_x_10427:
[----:B--2-4-:R-:W2:Y:S01]  /*b1e0*/  LDL R3, [R1+0x5c] ;  /* 0x00005c0001037983 */ /* 0x014ea20000100800 */
[----:B------:R-:W-:Y:S01]  /*b1f0*/  IMAD R0, R154, 0x8, R16 ;  /* 0x000000089a007824 */ /* 0x000fe200078e0210 */
[----:B--2---:R-:W-:-:S04]  /*b200*/  SHF.L.U32 R5, R3, 0x1f, RZ ;  /* 0x0000001f03057819 */ /* 0x004fc800000006ff */
[----:B------:R0:W2:Y:S01]  /*b210*/  SYNCS.PHASECHK.TRANS64.TRYWAIT P1, [R0+URZ+0x31c30], R5 ;  /* 0x031c3005000075a7 */ /* 0x0000a2000802017f */
[----:B------:R-:W-:Y:S05]  /*b220*/  @!P0 BRA `(.L_x_10428) ;  /* 0x0000000000048947 */ /* 0x000fea0003800000 */
[----:B------:R-:W-:Y:S01]  /*b230*/  BPT.TRAP 0x1 ;  /* 0x000000040000795c */ /* 0x000fe20000300000 */
.L_x_10428:
[----:B------:R-:W-:Y:S02]  /*b240*/  IMAD R2, R2, 0x1000, R16 ;  /* 0x0000100002027824 */ /* 0x000fe400078e0210 */
[----:B------:R-:W-:Y:S02]  /*b250*/  VIADD R4, R16, 0x16a00 ;  /* 0x00016a0010047836 */ /* 0x000fe40000000000 */
[----:B------:R-:W-:-:S03]  /*b260*/  VIADD R3, R2, 0xda00 ;  /* 0x0000da0002037836 */ /* 0x000fc60000000000 */
[----:B------:R-:W-:Y:S02]  /*b270*/  SHF.R.U32.HI R2, RZ, 0x4, R4 ;  /* 0x00000004ff027819 */ /* 0x000fe40000011604 */
[----:B------:R-:W-:Y:S02]  /*b280*/  SHF.R.U32.HI R3, RZ, 0x4, R3 ;  /* 0x00000004ff037819 */ /* 0x000fe40000011603 */
[----:B------:R-:W-:Y:S02]  /*b290*/  LOP3.LUT R2, R2, 0x3fff, RZ, 0xc0, !PT ;  /* 0x00003fff02027812 */ /* 0x000fe400078ec0ff */
[----:B------:R-:W-:Y:S02]  /*b2a0*/  LOP3.LUT R3, R3, 0x3fff, RZ, 0xc0, !PT ;  /* 0x00003fff03037812 */ /* 0x000fe400078ec0ff */
[----:B------:R-:W-:-:S05]  /*b2b0*/  LOP3.LUT R2, R2, 0x10000, RZ, 0xfc, !PT ;  /* 0x0001000002027812 */ /* 0x000fca00078efcff */
[----:B------:R3:W-:Y:S01]  /*b2c0*/  STL [R1+0x78], R2 ;  /* 0x0000780201007387 */ /* 0x0007e20000100800 */
[----:B--2---:R-:W-:Y:S05]  /*b2d0*/  @P1 BRA `(.L_x_10429) ;  /* 0x0000000000081947 */ /* 0x004fea0003800000 */
[----:B------:R-:W2:Y:S02]  /*b2e0*/  SYNCS.PHASECHK.TRANS64.TRYWAIT P1, [R0+URZ+0x31c30], R5 ;  /* 0x031c3005000075a7 */ /* 0x000ea4000802017f */
[----:B--2---:R-:W-:Y:S05]  /*b2f0*/  @!P1 BRA `(.L_x_10430) ;  /* 0x0000013000989947 */ /* 0x004fea0003800000 */
.L_x_10429:
[----:B------:R-:W4:Y:S01]  /*b300*/  LDL R4, [R1+0x78] ;  /* 0x0000780001047983 */ /* 0x000f220000100800 */
[----:B---3--:R-:W-:Y:S01]  /*b310*/  LOP3.LUT R2, R3, 0x10000, RZ, 0xfc, !PT ;  /* 0x0001000003027812 */ /* 0x008fe200078efcff */
[----:B------:R-:W-:Y:S01]  /*b320*/  IMAD.MOV.U32 R15, RZ, RZ, -0x7fffffe0 ;  /* 0x80000020ff0f7424 */ /* 0x000fe200078e00ff */
[----:B------:R-:W-:Y:S01]  /*b330*/  P2R R96, PR, RZ, 0x1 ;  /* 0x00000001ff607803 */ /* 0x000fe20000000000 */
[----:B------:R-:W-:Y:S01]  /*b340*/  IMAD.MOV.U32 R3, RZ, RZ, -0x7fffffe0 ;  /* 0x80000020ff037424 */ /* 0x000fe200078e00ff */
[----:B------:R-:W-:Y:S05]  /*b350*/  WARPSYNC.ALL ;  /* 0x0000000000007948 */ /* 0x000fea0003800000 */
[----:B------:R-:W-:Y:S01]  /*b360*/  R2UR UR7, R15 ;  /* 0x000000000f0772ca */ /* 0x000fe200000e0000 */
[----:B------:R-:W3:Y:S01]  /*b370*/  LDL R97, [R1+0xc8] ;  /* 0x0000c80001617983 */ /* 0x000ee20000100800 */
[----:B------:R-:W-:-:S02]  /*b380*/  R2UR UR4, R2 ;  /* 0x00000000020472ca */ /* 0x000fc400000e0000 */
[C---:B------:R-:W-:Y:S01]  /*b390*/  R2UR UR5, R3.reuse ;  /* 0x00000000030572ca */ /* 0x040fe200000e0000 */
[----:B------:R-:W-:Y:S01]  /*b3a0*/  WARPGROUP.ARRIVE ;  /* 0x00000000000079c5 */ /* 0x000fe20000000000 */
[----:B0-2---:R-:W-:Y:S02]  /*b3b0*/  IMAD.MOV.U32 R5, RZ, RZ, -0x7fffffe0 ;  /* 0x80000020ff057424 */ /* 0x005fe400078e00ff */
[----:B------:R-:W-:Y:S01]  /*b3c0*/  IMAD.MOV.U32 R7, RZ, RZ, -0x7fffffe0 ;  /* 0x80000020ff077424 */ /* 0x000fe200078e00ff */
[C---:B------:R-:W-:Y:S02]  /*b3d0*/  R2UR UR8, R2.reuse ;  /* 0x00000000020872ca */ /* 0x040fe400000e0000 */
[----:B------:R-:W-:Y:S02]  /*b3e0*/  R2UR UR9, R3 ;  /* 0x00000000030972ca */ /* 0x000fe400000e0000 */
[----:B------:R-:W-:Y:S02]  /*b3f0*/  R2UR UR11, R7 ;  /* 0x00000000070b72ca */ /* 0x000fe400000e0000 */
[----:B------:R-:W-:-:S02]  /*b400*/  R2UR UR12, R2 ;  /* 0x00000000020c72ca */ /* 0x000fc400000e0000 */
[C---:B------:R-:W-:Y:S01]  /*b410*/  R2UR UR13, R3.reuse ;  /* 0x00000000030d72ca */ /* 0x040fe200000e0000 */
[----:B------:R-:W-:Y:S01]  /*b420*/  IMAD.MOV.U32 R9, RZ, RZ, -0x7fffffe0 ;  /* 0x80000020ff097424 */ /* 0x000fe200078e00ff */
[----:B------:R-:W-:Y:S02]  /*b430*/  R2UR UR16, R2 ;  /* 0x00000000021072ca */ /* 0x000fe400000e0000 */
[----:B------:R-:W-:Y:S02]  /*b440*/  R2UR UR17, R3 ;  /* 0x00000000031172ca */ /* 0x000fe400000e0000 */
[----:B------:R-:W-:Y:S01]  /*b450*/  R2UR UR19, R9 ;  /* 0x00000000091372ca */ /* 0x000fe200000e0000 */
[----:B----4-:R-:W-:-:S05]  /*b460*/  IMAD R14, R154, 0x6c0, R4 ;  /* 0x000006c09a0e7824 */ /* 0x010fca00078e0204 */
[----:B------:R-:W-:-:S13]  /*b470*/  R2UR UR6, R14 ;  /* 0x000000000e0672ca */ /* 0x000fda00000e0000 */
[----:B------:R-:W-:Y:S01]  /*b480*/  HGMMA.64x16x16.F32.BF16 R88, gdesc[UR4], RZ, !UPT, gsb0 ;  /* 0x00200000045879f0 */ /* 0x000fe2000c0018ff */
[----:B------:R-:W-:Y:S01]  /*b490*/  VIADD R4, R14, 0x40 ;  /* 0x000000400e047836 */ /* 0x000fe20000000000 */
[----:B------:R-:W-:Y:S02]  /*b4a0*/  R2UR UR7, R5 ;  /* 0x00000000050772ca */ /* 0x000fe400000e0000 */
[----:B------:R-:W-:Y:S02]  /*b4b0*/  R2UR UR4, R2 ;  /* 0x00000000020472ca */ /* 0x000fe400000e0000 */
[----:B------:R-:W-:Y:S02]  /*b4c0*/  R2UR UR6, R4 ;  /* 0x00000000040672ca */ /* 0x000fe400000e0000 */
[----:B------:R-:W-:Y:S01]  /*b4d0*/  R2UR UR5, R3 ;  /* 0x00000000030572ca */ /* 0x000fe200000e0000 */
[----:B------:R-:W-:Y:S02]  /*b4e0*/  WARPGROUP.DEPBAR.LE gsb0, 0x0 ;  /* 0x00008000000079c5 */ /* 0x000fe40000010000 */
[----:B------:R-:W-:-:S10]  /*b4f0*/  WARPGROUP.ARRIVE ;  /* 0x00000000000079c5 */ /* 0x000fd40000000000 */
[----:B------:R-:W-:Y:S01]  /*b500*/  HGMMA.64x16x16.F32.BF16 R80, gdesc[UR4], RZ, !UPT, gsb0 ;  /* 0x00200000045079f0 */ /* 0x000fe2000c0018ff */
[----:B------:R-:W-:-:S05]  /*b510*/  VIADD R6, R14, 0x80 ;  /* 0x000000800e067836 */ /* 0x000fca0000000000 */
[----:B------:R-:W-:Y:S01]  /*b520*/  R2UR UR10, R6 ;  /* 0x00000000060a72ca */ /* 0x000fe200000e0000 */
[----:B------:R-:W-:Y:S02]  /*b530*/  WARPGROUP.DEPBAR.LE gsb0, 0x0 ;  /* 0x00008000000079c5 */ /* 0x000fe40000010000 */
[----:B-----5:R-:W-:-:S10]  /*b540*/  WARPGROUP.ARRIVE ;  /* 0x00000000000079c5 */ /* 0x020fd40000000000 */
[----:B------:R-:W-:Y:S01]  /*b550*/  HGMMA.64x16x16.F32.BF16 R72, gdesc[UR8], RZ, !UPT, gsb0 ;  /* 0x00200000084879f0 */ /* 0x000fe2000c0018ff */
[----:B------:R-:W-:Y:S02]  /*b560*/  VIADD R4, R14, 0xc0 ;  /* 0x000000c00e047836 */ /* 0x000fe40000000000 */
[----:B------:R-:W-:-:S03]  /*b570*/  IMAD.MOV.U32 R5, RZ, RZ, -0x7fffffe0 ;  /* 0x80000020ff057424 */ /* 0x000fc600078e00ff */
        /* <DEDUP_REMOVED lines=8> */
[----:B------:R-:W-:-:S10]  /*b600*/  WARPGROUP.ARRIVE ;  /* 0x00000000000079c5 */ /* 0x000fd40000000000 */
[----:B------:R-:W-:Y:S01]  /*b610*/  HGMMA.64x16x16.F32.BF16 R56, gdesc[UR16], RZ, !UPT, gsb0 ;  /* 0x00200000103879f0 */ /* 0x000fe2000c0018ff */
[----:B------:R-:W-:Y:S02]  /*b620*/  VIADD R6, R14, 0x140 ;  /* 0x000001400e067836 */ /* 0x000fe40000000000 */
[----:B------:R-:W-:Y:S01]  /*b630*/  IMAD.MOV.U32 R7, RZ, RZ, -0x7fffffe0 ;  /* 0x80000020ff077424 */ /* 0x000fe200078e00ff */
[----:B------:R-:W-:Y:S02]  /*b640*/  R2UR UR20, R2 ;  /* 0x00000000021472ca */ /* 0x000fe400000e0000 */
[----:B------:R-:W-:Y:S02]  /*b650*/  R2UR UR22, R6 ;  /* 0x00000000061672ca */ /* 0x000fe400000e0000 */
[----:B------:R-:W-:Y:S02]  /*b660*/  R2UR UR23, R7 ;  /* 0x00000000071772ca */ /* 0x000fe400000e0000 */
[----:B------:R-:W-:Y:S01]  /*b670*/  R2UR UR21, R3 ;  /* 0x00000000031572ca */ /* 0x000fe200000e0000 */
[----:B------:R-:W-:-:S02]  /*b680*/  WARPGROUP.DEPBAR.LE gsb0, 0x0 ;  /* 0x00008000000079c5 */ /* 0x000fc40000010000 */
        /* <DEDUP_REMOVED lines=18> */
[----:B-1----:R-:W-:-:S10]  /*b7b0*/  WARPGROUP.ARRIVE ;  /* 0x00000000000079c5 */ /* 0x002fd40000000000 */
        /* <DEDUP_REMOVED lines=11> */
[----:B------:R-:W-:Y:S02]  /*b870*/  VIADD R8, R2, 0x2 ;  /* 0x0000000202087836 */ /* 0x000fe40000000000 */
[----:B------:R-:W-:Y:S02]  /*b880*/  IMAD.MOV.U32 R5, RZ, RZ, -0x7fffffe0 ;  /* 0x80000020ff057424 */ /* 0x000fe400078e00ff */
[----:B------:R-:W-:Y:S01]  /*b890*/  IMAD.MOV.U32 R9, RZ, RZ, -0x7fffffe0 ;  /* 0x80000020ff097424 */ /* 0x000fe200078e00ff */
[----:B------:R-:W-:Y:S02]  /*b8a0*/  R2UR UR34, R4 ;  /* 0x00000000042272ca */ /* 0x000fe400000e0000 */
[----:B------:R-:W-:-:S02]  /*b8b0*/  R2UR UR35, R5 ;  /* 0x00000000052372ca */ /* 0x000fc400000e0000 */
[----:B------:R-:W-:Y:S02]  /*b8c0*/  R2UR UR32, R8 ;  /* 0x00000000082072ca */ /* 0x000fe400000e0000 */
[----:B------:R-:W-:Y:S01]  /*b8d0*/  R2UR UR33, R9 ;  /* 0x00000000092172ca */ /* 0x000fe200000e0000 */
[----:B------:R-:W-:Y:S02]  /*b8e0*/  WARPGROUP.DEPBAR.LE gsb0, 0x0 ;  /* 0x00008000000079c5 */ /* 0x000fe40000010000 */
[----:B------:R-:W-:-:S10]  /*b8f0*/  WARPGROUP.ARRIVE ;  /* 0x00000000000079c5 */ /* 0x000fd40000000000 */
[----:B------:R-:W-:Y:S01]  /*b900*/  HGMMA.64x16x16.F32.BF16 R88, gdesc[UR32], R88, gsb0 ;  /* 0x00200000205879f0 */ /* 0x000fe20008001858 */
        /* <DEDUP_REMOVED lines=350> */
[----:B---3--:R-:W-:Y:S02]  /*cef0*/  IMAD.IADD R20, R97, 0x1, R109 ;  /* 0x0000000161147824 */ /* 0x008fe400078e026d */
[----:B------:R-:W-:Y:S02]  /*cf00*/  IMAD.MOV.U32 R21, RZ, RZ, -0x7fffffe0 ;  /* 0x80000020ff157424 */ /* 0x000fe400078e00ff */
[----:B------:R-:W-:Y:S02]  /*cf10*/  IMAD R97, R113, -0x90, R20 ;  /* 0xffffff7071617824 */ /* 0x000fe400078e0214 */
[----:B------:R-:W-:Y:S01]  /*cf20*/  VIADD R20, R14, 0x542 ;  /* 0x000005420e147836 */ /* 0x000fe20000000000 */
        /* <DEDUP_REMOVED lines=30> */
[----:B------:R-:W-:-:S02]  /*d110*/  R2UR UR9, R5 ;  /* 0x00000000050972ca */ /* 0x000fc400000e0000 */
[C---:B------:R-:W-:Y:S02]  /*d120*/  ISETP.GT.AND P1, PT, R97.reuse, RZ, PT ;  /* 0x000000ff6100720c */ /* 0x040fe40003f24270 */
[C---:B------:R-:W-:Y:S02]  /*d130*/  ISETP.GT.AND P2, PT, R97.reuse, 0x1, PT ;  /* 0x000000016100780c */ /* 0x040fe40003f44270 */
[----:B------:R-:W-:Y:S01]  /*d140*/  ISETP.GT.AND P3, PT, R97, 0x8, PT ;  /* 0x000000086100780c */ /* 0x000fe20003f64270 */
[----:B------:R-:W-:Y:S02]  /*d150*/  WARPGROUP.DEPBAR.LE gsb0, 0x0 ;  /* 0x00008000000079c5 */ /* 0x000fe40000010000 */
[----:B------:R-:W-:-:S06]  /*d160*/  WARPGROUP.ARRIVE ;  /* 0x00000000000079c5 */ /* 0x000fcc0000000000 */
[----:B------:R-:W-:Y:S01]  /*d170*/  HGMMA.64x16x16.F32.BF16 R40, gdesc[UR8], R40, gsb0 ;  /* 0x00200000082879f0 */ /* 0x000fe20008001828 */
[----:B------:R-:W-:Y:S02]  /*d180*/  FSEL R88, R88, -INF , P1 ;  /* 0xff80000058587808 */ /* 0x000fe40000800000 */
[----:B------:R-:W-:Y:S02]  /*d190*/  FSEL R89, R89, -INF , P2 ;  /* 0xff80000059597808 */ /* 0x000fe40001000000 */
[----:B------:R-:W-:Y:S02]  /*d1a0*/  ISETP.GT.AND P4, PT, R97, 0x9, PT ;  /* 0x000000096100780c */ /* 0x000fe40003f84270 */
[----:B------:R-:W-:Y:S02]  /*d1b0*/  FSEL R92, R92, -INF , P3 ;  /* 0xff8000005c5c7808 */ /* 0x000fe40001800000 */
[----:B------:R-:W-:Y:S02]  /*d1c0*/  FMNMX.FTZ R15, R88, R89, !PT ;  /* 0x00000059580f7209 */ /* 0x000fe40007810000 */
[----:B------:R-:W-:-:S02]  /*d1d0*/  FSEL R93, R93, -INF , P4 ;  /* 0xff8000005d5d7808 */ /* 0x000fc40002000000 */
[----:B------:R-:W-:Y:S01]  /*d1e0*/  FMNMX.FTZ R20, R92, R15, !PT ;  /* 0x0000000f5c147209 */ /* 0x000fe20007810000 */
[----:B------:R-:W-:-:S03]  /*d1f0*/  IMAD.MOV.U32 R21, RZ, RZ, -0x7fffffe0 ;  /* 0x80000020ff157424 */ /* 0x000fc600078e00ff */
[----:B------:R-:W-:Y:S01]  /*d200*/  FMNMX.FTZ R15, R93, R20, !PT ;  /* 0x000000145d0f7209 */ /* 0x000fe20007810000 */
[----:B------:R-:W-:Y:S01]  /*d210*/  VIADD R20, R14, 0x642 ;  /* 0x000006420e147836 */ /* 0x000fe20000000000 */
[----:B------:R-:W-:Y:S02]  /*d220*/  R2UR UR7, R21 ;  /* 0x00000000150772ca */ /* 0x000fe400000e0000 */
[----:B------:R-:W-:Y:S02]  /*d230*/  R2UR UR4, R4 ;  /* 0x00000000040472ca */ /* 0x000fe400000e0000 */
[----:B------:R-:W-:Y:S02]  /*d240*/  R2UR UR6, R20 ;  /* 0x00000000140672ca */ /* 0x000fe400000e0000 */
[----:B------:R-:W-:Y:S02]  /*d250*/  R2UR UR5, R5 ;  /* 0x00000000050572ca */ /* 0x000fe400000e0000 */
[----:B------:R-:W-:-:S02]  /*d260*/  FSEL R90, R90, -INF , P1 ;  /* 0xff8000005a5a7808 */ /* 0x000fc40000800000 */
[----:B------:R-:W-:Y:S02]  /*d270*/  ISETP.GT.AND P1, PT, R97, 0x10, PT ;  /* 0x000000106100780c */ /* 0x000fe40003f24270 */
[----:B------:R-:W-:Y:S02]  /*d280*/  FSEL R91, R91, -INF , P2 ;  /* 0xff8000005b5b7808 */ /* 0x000fe40001000000 */
[C---:B------:R-:W-:Y:S02]  /*d290*/  ISETP.GT.AND P2, PT, R97.reuse, 0x11, PT ;  /* 0x000000116100780c */ /* 0x040fe40003f44270 */
[----:B------:R-:W-:Y:S02]  /*d2a0*/  FSEL R80, R80, -INF , P1 ;  /* 0xff80000050507808 */ /* 0x000fe40000800000 */
[----:B------:R-:W-:Y:S02]  /*d2b0*/  FSEL R94, R94, -INF , P3 ;  /* 0xff8000005e5e7808 */ /* 0x000fe40001800000 */
[----:B------:R-:W-:-:S02]  /*d2c0*/  ISETP.GT.AND P3, PT, R97, 0x18, PT ;  /* 0x000000186100780c */ /* 0x000fc40003f64270 */
[----:B------:R-:W-:Y:S01]  /*d2d0*/  FSEL R81, R81, -INF , P2 ;  /* 0xff80000051517808 */ /* 0x000fe20001000000 */
[----:B------:R-:W-:Y:S02]  /*d2e0*/  WARPGROUP.DEPBAR.LE gsb0, 0x0 ;  /* 0x00008000000079c5 */ /* 0x000fe40000010000 */
[----:B------:R-:W-:Y:S01]  /*d2f0*/  WARPGROUP.ARRIVE ;  /* 0x00000000000079c5 */ /* 0x000fe20000000000 */
[----:B------:R-:W-:-:S05]  /*d300*/  FMNMX.FTZ R22, R80, R15, !PT ;  /* 0x0000000f50167209 */ /* 0x000fca0007810000 */
[----:B------:R-:W-:Y:S01]  /*d310*/  HGMMA.64x16x16.F32.BF16 R32, gdesc[UR4], R32, gsb0 ;  /* 0x00200000042079f0 */ /* 0x000fe20008001820 */
[----:B------:R-:W-:Y:S01]  /*d320*/  FSEL R95, R95, -INF , P4 ;  /* 0xff8000005f5f7808 */ /* 0x000fe20002000000 */
[----:B------:R-:W-:Y:S01]  /*d330*/  VIADD R14, R14, 0x682 ;  /* 0x000006820e0e7836 */ /* 0x000fe20000000000 */
[----:B------:R-:W-:Y:S01]  /*d340*/  ISETP.GT.AND P4, PT, R97, 0x19, PT ;  /* 0x000000196100780c */ /* 0x000fe20003f84270 */
[----:B------:R-:W-:Y:S01]  /*d350*/  ULDC UR4, c[0x0][0x988] ;  /* 0x0002620000047ab9 */ /* 0x000fe20000000800 */
[----:B------:R-:W-:Y:S02]  /*d360*/  FSEL R84, R84, -INF , P3 ;  /* 0xff80000054547808 */ /* 0x000fe40001800000 */
[----:B------:R-:W-:Y:S02]  /*d370*/  FMNMX.FTZ R15, R81, R22, !PT ;  /* 0x00000016510f7209 */ /* 0x000fe40007810000 */
[----:B------:R-:W-:Y:S02]  /*d380*/  FSEL R82, R82, -INF , P1 ;  /* 0xff80000052527808 */ /* 0x000fe40000800000 */
[----:B------:R-:W-:-:S02]  /*d390*/  FSEL R85, R85, -INF , P4 ;  /* 0xff80000055557808 */ /* 0x000fc40002000000 */
[----:B------:R-:W-:Y:S02]  /*d3a0*/  ISETP.GT.AND P1, PT, R97, 0x20, PT ;  /* 0x000000206100780c */ /* 0x000fe40003f24270 */
        /* <DEDUP_REMOVED lines=13> */
[----:B------:R-:W-:Y:S01]  /*d480*/  IMAD.MOV.U32 R15, RZ, RZ, -0x7fffffe0 ;  /* 0x80000020ff0f7424 */ /* 0x000fe200078e00ff */
[----:B------:R-:W-:Y:S02]  /*d490*/  R2UR UR14, R14 ;  /* 0x000000000e0e72ca */ /* 0x000fe400000e0000 */
[----:B------:R-:W-:Y:S02]  /*d4a0*/  FSEL R77, R77, -INF , P4 ;  /* 0xff8000004d4d7808 */ /* 0x000fe40002000000 */
[----:B------:R-:W-:Y:S02]  /*d4b0*/  ISETP.GT.AND P5, PT, R97, 0x30, PT ;  /* 0x000000306100780c */ /* 0x000fe40003fa4270 */
[----:B------:R-:W-:-:S02]  /*d4c0*/  FMNMX.FTZ R14, R76, R21, !PT ;  /* 0x000000154c0e7209 */ /* 0x000fc40007810000 */
[----:B------:R-:W-:Y:S02]  /*d4d0*/  FSEL R79, R79, -INF , P4 ;  /* 0xff8000004f4f7808 */ /* 0x000fe40002000000 */
[----:B------:R-:W-:Y:S02]  /*d4e0*/  R2UR UR15, R15 ;  /* 0x000000000f0f72ca */ /* 0x000fe400000e0000 */
        /* <DEDUP_REMOVED lines=20> */
[----:B------:R-:W-:Y:S01]  /*d630*/  FMNMX.FTZ R15, R69, R14, !PT ;  /* 0x0000000e450f7209 */ /* 0x000fe20007810000 */
[----:B------:R-:W-:Y:S02]  /*d640*/  WARPGROUP.DEPBAR.LE gsb0, 0x0 ;  /* 0x00008000000079c5 */ /* 0x000fe40000010000 */
[----:B------:R-:W-:Y:S01]  /*d650*/  FSEL R67, R67, -INF , P4 ;  /* 0xff80000043437808 */ /* 0x000fe20002000000 */
[----:B------:R-:W-:Y:S01]  /*d660*/  WARPGROUP.ARRIVE ;  /* 0x00000000000079c5 */ /* 0x000fe20000000000 */
[----:B------:R-:W-:-:S02]  /*d670*/  ISETP.GT.AND P4, PT, R97, 0x48, PT ;  /* 0x000000486100780c */ /* 0x000fc40003f84270 */
[----:B------:R-:W-:Y:S02]  /*d680*/  FSEL R57, R57, -INF , P5 ;  /* 0xff80000039397808 */ /* 0x000fe40002800000 */
[----:B------:R-:W-:Y:S01]  /*d690*/  FMNMX.FTZ R14, R56, R15, !PT ;  /* 0x0000000f380e7209 */ /* 0x000fe20007810000 */
[----:B------:R-:W-:Y:S01]  /*d6a0*/  HGMMA.64x16x16.F32.BF16 R24, gdesc[UR12], R24, gsb0 ;  /* 0x002000000c1879f0 */ /* 0x000fe20008001818 */
        /* <DEDUP_REMOVED lines=62> */
[----:B------:R-:W-:Y:S02]  /*da90*/  FMNMX.FTZ R15, R25, R14, !PT ;  /* 0x0000000e190f7209 */ /* 0x000fe40007810000 */
[----:B------:R-:W-:Y:S02]  /*daa0*/  FSEL R28, R28, -INF , P5 ;  /* 0xff8000001c1c7808 */ /* 0x000fe40002800000 */
[----:B------:R-:W-:-:S02]  /*dab0*/  ISETP.GT.AND P6, PT, R97, 0x89, PT ;  /* 0x000000896100780c */ /* 0x000fc40003fc4270 */
[----:B------:R-:W-:Y:S02]  /*dac0*/  FMNMX.FTZ R14, R28, R15, !PT ;  /* 0x0000000f1c0e7209 */ /* 0x000fe40007810000 */
[----:B------:R-:W-:-:S04]  /*dad0*/  FSEL R29, R29, -INF , P6 ;  /* 0xff8000001d1d7808 */ /* 0x000fc80003000000 */
[----:B------:R-:W-:-:S05]  /*dae0*/  FMNMX.FTZ R98, R29, R14, !PT ;  /* 0x0000000e1d627209 */ /* 0x000fca0007810000 */
[----:B------:R-:W0:Y:S02]  /*daf0*/  SHFL.BFLY PT, R15, R98, 0x2, 0x1f ;  /* 0x0c401f00620f7f89 */ /* 0x000e2400000e0000 */
[----:B0-----:R-:W-:-:S05]  /*db00*/  FMNMX.FTZ R99, R98, R15, !PT ;  /* 0x0000000f62637209 */ /* 0x001fca0007810000 */
[----:B------:R-:W0:Y:S01]  /*db10*/  SHFL.BFLY PT, R14, R99, 0x1, 0x1f ;  /* 0x0c201f00630e7f89 */ /* 0x000e2200000e0000 */
[----:B------:R-:W-:Y:S02]  /*db20*/  P2R R23, PR, RZ, 0x4 ;  /* 0x00000004ff177803 */ /* 0x000fe40000000000 */
[----:B------:R-:W-:Y:S02]  /*db30*/  P2R R22, PR, RZ, 0x2 ;  /* 0x00000002ff167803 */ /* 0x000fe40000000000 */
[----:B------:R-:W-:-:S04]  /*db40*/  ISETP.GT.AND P1, PT, R97, 0x69, PT ;  /* 0x000000696100780c */ /* 0x000fc80003f24270 */
[----:B------:R-:W-:Y:S02]  /*db50*/  FSEL R47, R47, -INF , P1 ;  /* 0xff8000002f2f7808 */ /* 0x000fe40000800000 */
[----:B0-----:R-:W-:Y:S01]  /*db60*/  FMNMX.FTZ R15, R99, R14, !PT ;  /* 0x0000000e630f7209 */ /* 0x001fe20007810000 */
[----:B------:R-:W-:-:S03]  /*db70*/  IMAD.U32 R14, RZ, RZ, UR4 ;  /* 0x00000004ff0e7e24 */ /* 0x000fc6000f8e00ff */
[C---:B------:R-:W-:Y:S01]  /*db80*/  FSETP.NEU.FTZ.AND P2, PT, R15.reuse, -INF , PT ;  /* 0xff8000000f00780b */ /* 0x040fe20003f5d000 */
[----:B------:R-:W-:Y:S01]  /*db90*/  FMUL.FTZ R21, R15, R14 ;  /* 0x0000000e0f157220 */ /* 0x000fe20000410000 */
[----:B------:R-:W-:-:S04]  /*dba0*/  ISETP.NE.AND P1, PT, R22, RZ, PT ;  /* 0x000000ff1600720c */ /* 0x000fc80003f25270 */
[----:B------:R-:W-:Y:S02]  /*dbb0*/  FSEL R21, R21, RZ, P2 ;  /* 0x000000ff15157208 */ /* 0x000fe40001000000 */
[----:B------:R-:W-:-:S03]  /*dbc0*/  ISETP.NE.AND P2, PT, R23, RZ, PT ;  /* 0x000000ff1700720c */ /* 0x000fc60003f45270 */
[-CC-:B------:R-:W-:Y:S01]  /*dbd0*/  FFMA.FTZ R22, R89, R14.reuse, -R21.reuse ;  /* 0x0000000e59167223 */ /* 0x180fe20000010815 */
[----:B------:R-:W-:Y:S01]  /*dbe0*/  FMNMX.FTZ R89, R90, R91, !PT ;  /* 0x0000005b5a597209 */ /* 0x000fe20007810000 */
[----:B------:R-:W-:-:S03]  /*dbf0*/  FFMA.FTZ R23, R92, R14, -R21 ;  /* 0x0000000e5c177223 */ /* 0x000fc60000010815 */
[----:B------:R-:W-:-:S04]  /*dc00*/  FMNMX.FTZ R92, R94, R89, !PT ;  /* 0x000000595e5c7209 */ /* 0x000fc80007810000 */
[----:B------:R-:W-:-:S04]  /*dc10*/  FMNMX.FTZ R89, R95, R92, !PT ;  /* 0x0000005c5f597209 */ /* 0x000fc80007810000 */
[----:B------:R-:W-:Y:S02]  /*dc20*/  FMNMX.FTZ R92, R82, R89, !PT ;  /* 0x00000059525c7209 */ /* 0x000fe40007810000 */
[----:B------:R-:W-:Y:S02]  /*dc30*/  P2R R20, PR, RZ, 0x1 ;  /* 0x00000001ff147803 */ /* 0x000fe40000000000 */
[----:B------:R-:W-:Y:S02]  /*dc40*/  ISETP.GT.AND P0, PT, R97, 0x70, PT ;  /* 0x000000706100780c */ /* 0x000fe40003f04270 */
[----:B------:R-:W-:Y:S02]  /*dc50*/  FMNMX.FTZ R89, R83, R92, !PT ;  /* 0x0000005c53597209 */ /* 0x000fe40007810000 */
[----:B------:R-:W-:Y:S02]  /*dc60*/  FSEL R34, R34, -INF , P0 ;  /* 0xff80000022227808 */ /* 0x000fe40000000000 */
[----:B------:R-:W-:-:S02]  /*dc70*/  FMNMX.FTZ R92, R86, R89, !PT ;  /* 0x00000059565c7209 */ /* 0x000fc40007810000 */
[----:B------:R-:W-:Y:S01]  /*dc80*/  ISETP.NE.AND P0, PT, R20, RZ, PT ;  /* 0x000000ff1400720c */ /* 0x000fe20003f05270 */
[-CC-:B------:R-:W-:Y:S01]  /*dc90*/  FFMA.FTZ R20, R88, R14.reuse, -R21.reuse ;  /* 0x0000000e58147223 */ /* 0x180fe20000010815 */
[--C-:B------:R-:W-:Y:S01]  /*dca0*/  FFMA.FTZ R88, R93, R14, -R21.reuse ;  /* 0x0000000e5d587223 */ /* 0x100fe20000010815 */
[----:B------:R-:W-:Y:S01]  /*dcb0*/  FMNMX.FTZ R93, R87, R92, !PT ;  /* 0x0000005c575d7209 */ /* 0x000fe20007810000 */
[----:B------:R-:W-:-:S03]  /*dcc0*/  FFMA.FTZ R89, R72, R14, -R21 ;  /* 0x0000000e48597223 */ /* 0x000fc60000010815 */
        /* <DEDUP_REMOVED lines=21> */
[----:B------:R-:W-:Y:S02]  /*de20*/  FMNMX.FTZ R72, R34, R93, !PT ;  /* 0x0000005d22487209 */ /* 0x000fe40007810000 */
[----:B------:R-:W-:Y:S02]  /*de30*/  FSEL R38, R38, -INF , P1 ;  /* 0xff80000026267808 */ /* 0x000fe40000800000 */
[----:B------:R-:W-:Y:S02]  /*de40*/  FMNMX.FTZ R93, R35, R72, !PT ;  /* 0x00000048235d7209 */ /* 0x000fe40007810000 */
[----:B------:R-:W-:-:S02]  /*de50*/  FSEL R97, R39, -INF , P2 ;  /* 0xff80000027617808 */ /* 0x000fc40001000000 */
[----:B------:R-:W-:Y:S02]  /*de60*/  FMNMX.FTZ R72, R38, R93, !PT ;  /* 0x0000005d26487209 */ /* 0x000fe40007810000 */
[----:B------:R-:W-:Y:S02]  /*de70*/  FSEL R26, R26, -INF , P3 ;  /* 0xff8000001a1a7808 */ /* 0x000fe40001800000 */
[----:B------:R-:W-:Y:S01]  /*de80*/  FMNMX.FTZ R93, R97, R72, !PT ;  /* 0x00000048615d7209 */ /* 0x000fe20007810000 */
[----:B------:R-:W-:Y:S01]  /*de90*/  FFMA.FTZ R39, R48, R14, -R21 ;  /* 0x0000000e30277223 */ /* 0x000fe20000010815 */
[----:B------:R-:W-:Y:S02]  /*dea0*/  FSEL R27, R27, -INF , P4 ;  /* 0xff8000001b1b7808 */ /* 0x000fe40002000000 */
[----:B------:R-:W-:Y:S02]  /*deb0*/  FMNMX.FTZ R48, R26, R93, !PT ;  /* 0x0000005d1a307209 */ /* 0x000fe40007810000 */
[----:B------:R-:W-:-:S02]  /*dec0*/  FSEL R30, R30, -INF , P5 ;  /* 0xff8000001e1e7808 */ /* 0x000fc40002800000 */
[----:B------:R-:W-:Y:S02]  /*ded0*/  FMNMX.FTZ R93, R27, R48, !PT ;  /* 0x000000301b5d7209 */ /* 0x000fe40007810000 */
[----:B------:R-:W-:Y:S02]  /*dee0*/  FSEL R31, R31, -INF , P6 ;  /* 0xff8000001f1f7808 */ /* 0x000fe40003000000 */
[----:B------:R-:W-:-:S04]  /*def0*/  FMNMX.FTZ R48, R30, R93, !PT ;  /* 0x0000005d1e307209 */ /* 0x000fc80007810000 */
[----:B------:R-:W-:-:S05]  /*df00*/  FMNMX.FTZ R72, R31, R48, !PT ;  /* 0x000000301f487209 */ /* 0x000fca0007810000 */
[----:B------:R-:W0:Y:S02]  /*df10*/  SHFL.BFLY PT, R99, R72, 0x2, 0x1f ;  /* 0x0c401f0048637f89 */ /* 0x000e2400000e0000 */
[----:B0-----:R-:W-:-:S05]  /*df20*/  FMNMX.FTZ R99, R72, R99, !PT ;  /* 0x0000006348637209 */ /* 0x001fca0007810000 */
[----:B------:R-:W0:Y:S01]  /*df30*/  SHFL.BFLY PT, R72, R99, 0x1, 0x1f ;  /* 0x0c201f0063487f89 */ /* 0x000e2200000e0000 */
[----:B------:R-:W1:Y:S01]  /*df40*/  S2R R100, SR_TID.X ;  /* 0x0000000000647919 */ /* 0x000e620000002100 */
[----:B------:R-:W-:Y:S01]  /*df50*/  ISETP.NE.AND P0, PT, R96, RZ, PT ;  /* 0x000000ff6000720c */ /* 0x000fe20003f05270 */
[-CC-:B------:R-:W-:Y:S01]  /*df60*/  FFMA.FTZ R96, R52, R14.reuse, -R21.reuse ;  /* 0x0000000e34607223 */ /* 0x180fe20000010815 */
[-CC-:B------:R-:W-:Y:S01]  /*df70*/  FFMA.FTZ R45, R45, R14.reuse, -R21.reuse ;  /* 0x0000000e2d2d7223 */ /* 0x180fe20000010815 */
[-CC-:B------:R-:W-:Y:S01]  /*df80*/  FFMA.FTZ R52, R53, R14.reuse, -R21.reuse ;  /* 0x0000000e35347223 */ /* 0x180fe20000010815 */
[-CC-:B------:R-:W-:Y:S01]  /*df90*/  FFMA.FTZ R53, R40, R14.reuse, -R21.reuse ;  /* 0x0000000e28357223 */ /* 0x180fe20000010815 */
[----:B------:R-:W-:Y:S01]  /*dfa0*/  MUFU.EX2 R48, R96 ;  /* 0x0000006000307308 */ /* 0x000fe20000000800 */
[----:B------:R-:W-:Y:S01]  /*dfb0*/  FFMA.FTZ R92, R41, R14, -R21 ;  /* 0x0000000e295c7223 */ /* 0x000fe20000010815 */
[----:B0-----:R-:W-:-:S04]  /*dfc0*/  FMNMX.FTZ R72, R99, R72, !PT ;  /* 0x0000004863487209 */ /* 0x001fc80007810000 */
[C---:B------:R-:W-:Y:S01]  /*dfd0*/  FSETP.NEU.FTZ.AND P1, PT, R72.reuse, -INF , PT ;  /* 0xff8000004800780b */ /* 0x040fe20003f3d000 */
[-C--:B------:R-:W-:Y:S01]  /*dfe0*/  FMUL.FTZ R99, R72, R14.reuse ;  /* 0x0000000e48637220 */ /* 0x080fe20000410000 */
[-CC-:B------:R-:W-:Y:S01]  /*dff0*/  FFMA.FTZ R93, R44, R14.reuse, -R21.reuse ;  /* 0x0000000e2c5d7223 */ /* 0x180fe20000010815 */
[----:B------:R0:W-:Y:S03]  /*e000*/  MUFU.EX2 R96, R45 ;  /* 0x0000002d00607308 */ /* 0x0001e60000000800 */
[----:B------:R-:W-:Y:S01]  /*e010*/  FSEL R99, R99, RZ, P1 ;  /* 0x000000ff63637208 */ /* 0x000fe20000800000 */
        /* <DEDUP_REMOVED lines=21> */
[-CC-:B0-----:R-:W-:Y:S01]  /*e170*/  FFMA.FTZ R45, R25, R14.reuse, -R21.reuse ;  /* 0x0000000e192d7223 */ /* 0x181fe20000010815 */
[-CC-:B------:R-:W-:Y:S01]  /*e180*/  FFMA.FTZ R32, R28, R14.reuse, -R21.reuse ;  /* 0x0000000e1c207223 */ /* 0x180fe20000010815 */
[-C--:B------:R-:W-:Y:S01]  /*e190*/  FFMA.FTZ R33, R29, R14.reuse, -R21 ;  /* 0x0000000e1d217223 */ /* 0x080fe20000010815 */
[-CC-:B------:R-:W-:Y:S01]  /*e1a0*/  FFMA.FTZ R21, R90, R14.reuse, -R99.reuse ;  /* 0x0000000e5a157223 */ /* 0x180fe20000010863 */
[-CC-:B------:R-:W-:Y:S01]  /*e1b0*/  FFMA.FTZ R25, R91, R14.reuse, -R99.reuse ;  /* 0x0000000e5b197223 */ /* 0x180fe20000010863 */
[-CC-:B------:R-:W-:Y:S01]  /*e1c0*/  FFMA.FTZ R29, R94, R14.reuse, -R99.reuse ;  /* 0x0000000e5e1d7223 */ /* 0x180fe20000010863 */
[----:B------:R-:W-:Y:S01]  /*e1d0*/  MUFU.EX2 R20, R20 ;  /* 0x0000001400147308 */ /* 0x000fe20000000800 */
[----:B------:R-:W-:-:S07]  /*e1e0*/  FFMA.FTZ R90, R95, R14, -R99 ;  /* 0x0000000e5f5a7223 */ /* 0x000fce0000010863 */
[----:B------:R-:W0:Y:S01]  /*e1f0*/  MUFU.EX2 R22, R22 ;  /* 0x0000001600167308 */ /* 0x000e220000000800 */
[----:B------:R-:W-:Y:S01]  /*e200*/  FFMA.FTZ R82, R82, R14, -R99 ;  /* 0x0000000e52527223 */ /* 0x000fe20000010863 */
[----:B-1----:R-:W-:-:S06]  /*e210*/  LOP3.LUT R100, R100, 0x7f, RZ, 0xc0, !PT ;  /* 0x0000007f64647812 */ /* 0x002fcc00078ec0ff */
[----:B------:R-:W-:Y:S08]  /*e220*/  MUFU.EX2 R21, R21 ;  /* 0x0000001500157308 */ /* 0x000ff00000000800 */
[----:B------:R-:W1:Y:S01]  /*e230*/  MUFU.EX2 R25, R25 ;  /* 0x0000001900197308 */ /* 0x000e620000000800 */
[----:B------:R-:W-:-:S07]  /*e240*/  FFMA.FTZ R83, R83, R14, -R99 ;  /* 0x0000000e53537223 */ /* 0x000fce0000010863 */
[----:B------:R-:W2:Y:S01]  /*e250*/  MUFU.EX2 R23, R23 ;  /* 0x0000001700177308 */ /* 0x000ea20000000800 */
[----:B------:R-:W-:-:S07]  /*e260*/  ISETP.NE.AND P1, PT, R100, RZ, PT ;  /* 0x000000ff6400720c */ /* 0x000fce0003f25270 */
[----:B------:R-:W3:Y:S01]  /*e270*/  MUFU.EX2 R29, R29 ;  /* 0x0000001d001d7308 */ /* 0x000ee20000000800 */
[----:B------:R-:W-:-:S07]  /*e280*/  FFMA.FTZ R86, R86, R14, -R99 ;  /* 0x0000000e56567223 */ /* 0x000fce0000010863 */
[----:B------:R-:W4:Y:S08]  /*e290*/  MUFU.EX2 R88, R88 ;  /* 0x0000005800587308 */ /* 0x000f300000000800 */
[----:B------:R-:W4:Y:S01]  /*e2a0*/  MUFU.EX2 R90, R90 ;  /* 0x0000005a005a7308 */ /* 0x000f220000000800 */
[----:B0-----:R-:W-:Y:S01]  /*e2b0*/  FADD.FTZ R94, R20, R22 ;  /* 0x00000016145e7221 */ /* 0x001fe20000010000 */
[----:B-1----:R-:W-:-:S06]  /*e2c0*/  FADD.FTZ R100, R21, R25 ;  /* 0x0000001915647221 */ /* 0x002fcc0000010000 */
[----:B------:R-:W0:Y:S01]  /*e2d0*/  MUFU.EX2 R80, R80 ;  /* 0x0000005000507308 */ /* 0x000e220000000800 */
[-CC-:B------:R-:W-:Y:S01]  /*e2e0*/  FFMA.FTZ R87, R87, R14.reuse, -R99.reuse ;  /* 0x0000000e57577223 */ /* 0x180fe20000010863 */
[----:B------:R-:W-:-:S06]  /*e2f0*/  FFMA.FTZ R95, R54, R14, -R99 ;  /* 0x0000000e365f7223 */ /* 0x000fcc0000010863 */
[----:B------:R-:W1:Y:S01]  /*e300*/  MUFU.EX2 R82, R82 ;  /* 0x0000005200527308 */ /* 0x000e620000000800 */
[-CC-:B------:R-:W-:Y:S01]  /*e310*/  FFMA.FTZ R54, R43, R14.reuse, -R99.reuse ;  /* 0x0000000e2b367223 */ /* 0x180fe20000010863 */
[----:B------:R-:W-:Y:S01]  /*e320*/  FFMA.FTZ R24, R55, R14, -R99 ;  /* 0x0000000e37187223 */ /* 0x000fe20000010863 */
[----:B--2---:R-:W-:-:S05]  /*e330*/  FADD.FTZ R43, R23, R94 ;  /* 0x0000005e172b7221 */ /* 0x004fca0000010000 */
[----:B------:R-:W2:Y:S01]  /*e340*/  MUFU.EX2 R81, R81 ;  /* 0x0000005100517308 */ /* 0x000ea20000000800 */
[----:B---3--:R-:W-:Y:S01]  /*e350*/  FADD.FTZ R55, R29, R100 ;  /* 0x000000641d377221 */ /* 0x008fe20000010000 */
[----:B------:R-:W-:-:S06]  /*e360*/  FFMA.FTZ R74, R74, R14, -R99 ;  /* 0x0000000e4a4a7223 */ /* 0x000fcc0000010863 */
[----:B------:R-:W3:Y:S01]  /*e370*/  MUFU.EX2 R83, R83 ;  /* 0x0000005300537308 */ /* 0x000ee20000000800 */
[----:B------:R-:W-:Y:S02]  /*e380*/  @!P1 VIADD R0, R0, 0x31c40 ;  /* 0x00031c4000009836 */ /* 0x000fe40000000000 */
[----:B----4-:R-:W-:Y:S01]  /*e390*/  FADD.FTZ R43, R88, R43 ;  /* 0x0000002b582b7221 */ /* 0x010fe20000010000 */
[----:B------:R-:W-:-:S04]  /*e3a0*/  FFMA.FTZ R91, R47, R14, -R99 ;  /* 0x0000000e2f5b7223 */ /* 0x000fc80000010863 */
[----:B------:R-:W-:Y:S01]  /*e3b0*/  MUFU.EX2 R84, R84 ;  /* 0x0000005400547308 */ /* 0x000fe20000000800 */
[----:B------:R-:W-:Y:S01]  /*e3c0*/  FADD.FTZ R47, R90, R55 ;  /* 0x000000375a2f7221 */ /* 0x000fe20000010000 */
[----:B------:R-:W-:-:S06]  /*e3d0*/  FFMA.FTZ R75, R75, R14, -R99 ;  /* 0x0000000e4b4b7223 */ /* 0x000fcc0000010863 */
[----:B------:R-:W4:Y:S01]  /*e3e0*/  MUFU.EX2 R86, R86 ;  /* 0x0000005600567308 */ /* 0x000f220000000800 */
[----:B------:R-:W-:Y:S01]  /*e3f0*/  FFMA.FTZ R94, R46, R14, -R99 ;  /* 0x0000000e2e5e7223 */ /* 0x000fe20000010863 */
[----:B------:R-:W-:Y:S01]  /*e400*/  @!P1 PRMT R0, RZ, 0x654, R0 ;  /* 0x00000654ff009816 */ /* 0x000fe20000000000 */
[----:B0-----:R-:W-:-:S05]  /*e410*/  FADD.FTZ R46, R80, R43 ;  /* 0x0000002b502e7221 */ /* 0x001fca0000010000 */
[----:B------:R-:W-:Y:S01]  /*e420*/  MUFU.EX2 R85, R85 ;  /* 0x0000005500557308 */ /* 0x000fe20000000800 */
[----:B-1----:R-:W-:Y:S01]  /*e430*/  FADD.FTZ R100, R82, R47 ;  /* 0x0000002f52647221 */ /* 0x002fe20000010000 */
[----:B------:R-:W-:-:S06]  /*e440*/  FFMA.FTZ R78, R78, R14, -R99 ;  /* 0x0000000e4e4e7223 */ /* 0x000fcc0000010863 */
[----:B------:R-:W0:Y:S01]  /*e450*/  MUFU.EX2 R87, R87 ;  /* 0x0000005700577308 */ /* 0x000e220000000800 */
[-CC-:B------:R-:W-:Y:S01]  /*e460*/  FFMA.FTZ R50, R50, R14.reuse, -R99.reuse ;  /* 0x0000000e32327223 */ /* 0x180fe20000010863 */
[-CC-:B------:R-:W-:Y:S01]  /*e470*/  FFMA.FTZ R55, R35, R14.reuse, -R99.reuse ;  /* 0x0000000e23377223 */ /* 0x180fe20000010863 */
[----:B--2---:R-:W-:Y:S01]  /*e480*/  FADD.FTZ R35, R81, R46 ;  /* 0x0000002e51237221 */ /* 0x004fe20000010000 */
[----:B------:R1:W-:Y:S04]  /*e490*/  @!P1 SYNCS.ARRIVE.TRANS64.RED.A1T0 RZ, [R0+URZ], RZ ;  /* 0x000000ff00ff99a7 */ /* 0x0003e8000810043f */
[----:B------:R-:W-:Y:S01]  /*e4a0*/  MUFU.EX2 R89, R89 ;  /* 0x0000005900597308 */ /* 0x000fe20000000800 */
[----:B---3--:R-:W-:Y:S01]  /*e4b0*/  FADD.FTZ R43, R83, R100 ;  /* 0x00000064532b7221 */ /* 0x008fe20000010000 */
[----:B------:R-:W-:-:S06]  /*e4c0*/  FFMA.FTZ R79, R79, R14, -R99 ;  /* 0x0000000e4f4f7223 */ /* 0x000fcc0000010863 */
[----:B------:R-:W2:Y:S01]  /*e4d0*/  MUFU.EX2 R74, R74 ;  /* 0x0000004a004a7308 */ /* 0x000ea20000000800 */
[-CC-:B------:R-:W-:Y:S01]  /*e4e0*/  FFMA.FTZ R98, R51, R14.reuse, -R99.reuse ;  /* 0x0000000e33627223 */ /* 0x180fe20000010863 */
[----:B------:R-:W-:-:S06]  /*e4f0*/  FFMA.FTZ R47, R26, R14, -R99 ;  /* 0x0000000e1a2f7223 */ /* 0x000fcc0000010863 */
[----:B------:R-:W3:Y:S01]  /*e500*/  MUFU.EX2 R73, R73 ;  /* 0x0000004900497308 */ /* 0x000ee20000000800 */
[----:B----4-:R-:W-:Y:S01]  /*e510*/  FADD.FTZ R26, R86, R43 ;  /* 0x0000002b561a7221 */ /* 0x010fe20000010000 */
[----:B------:R-:W-:-:S06]  /*e520*/  FFMA.FTZ R66, R66, R14, -R99 ;  /* 0x0000000e42427223 */ /* 0x000fcc0000010863 */
[----:B------:R-:W4:Y:S01]  /*e530*/  MUFU.EX2 R75, R75 ;  /* 0x0000004b004b7308 */ /* 0x000f220000000800 */
[-CC-:B------:R-:W-:Y:S01]  /*e540*/  FFMA.FTZ R28, R42, R14.reuse, -R99.reuse ;  /* 0x0000000e2a1c7223 */ /* 0x180fe20000010863 */
[----:B------:R-:W-:-:S06]  /*e550*/  FFMA.FTZ R46, R27, R14, -R99 ;  /* 0x0000000e1b2e7223 */ /* 0x000fcc0000010863 */
[----:B-1----:R1:W-:Y:S01]  /*e560*/  MUFU.EX2 R0, R50 ;  /* 0x0000003200007308 */ /* 0x0023e20000000800 */
[----:B0-----:R-:W-:-:S07]  /*e570*/  FADD.FTZ R27, R87, R26 ;  /* 0x0000001a571b7221 */ /* 0x001fce0000010000 */
[----:B------:R-:W0:Y:S01]  /*e580*/  MUFU.EX2 R76, R76 ;  /* 0x0000004c004c7308 */ /* 0x000e220000000800 */
[----:B-1----:R-:W-:Y:S01]  /*e590*/  FFMA.FTZ R50, R38, R14, -R99 ;  /* 0x0000000e26327223 */ /* 0x002fe20000010863 */
[----:B------:R-:W-:-:S06]  /*e5a0*/  FADD.FTZ R38, R84, R35 ;  /* 0x0000002354267221 */ /* 0x000fcc0000010000 */
[----:B------:R-:W1:Y:S01]  /*e5b0*/  MUFU.EX2 R78, R78 ;  /* 0x0000004e004e7308 */ /* 0x000e620000000800 */
[----:B------:R-:W-:Y:S01]  /*e5c0*/  FFMA.FTZ R67, R67, R14, -R99 ;  /* 0x0000000e43437223 */ /* 0x000fe20000010863 */
[----:B--2---:R-:W-:-:S06]  /*e5d0*/  FADD.FTZ R26, R74, R27 ;  /* 0x0000001b4a1a7221 */ /* 0x004fcc0000010000 */
[----:B------:R-:W2:Y:S01]  /*e5e0*/  MUFU.EX2 R77, R77 ;  /* 0x0000004d004d7308 */ /* 0x000ea20000000800 */
[----:B------:R-:W-:-:S07]  /*e5f0*/  FFMA.FTZ R70, R70, R14, -R99 ;  /* 0x0000000e46467223 */ /* 0x000fce0000010863 */
[----:B------:R3:W-:Y:S01]  /*e600*/  MUFU.EX2 R42, R98 ;  /* 0x00000062002a7308 */ /* 0x0007e20000000800 */
[----:B------:R-:W-:-:S07]  /*e610*/  F2FP.BF16.F32.PACK_AB R20, R22, R20 ;  /* 0x000000141614723e */ /* 0x000fce00000010ff */
[----:B------:R-:W2:Y:S01]  /*e620*/  MUFU.EX2 R79, R79 ;  /* 0x0000004f004f7308 */ /* 0x000ea20000000800 */
[----:B---3--:R-:W-:-:S04]  /*e630*/  FADD.FTZ R98, R85, R38 ;  /* 0x0000002655627221 */ /* 0x008fc80000010000 */
[----:B------:R-:W-:-:S03]  /*e640*/  FADD.FTZ R98, R89, R98 ;  /* 0x0000006259627221 */ /* 0x000fc60000010000 */
[----:B------:R-:W-:Y:S01]  /*e650*/  MUFU.EX2 R64, R64 ;  /* 0x0000004000407308 */ /* 0x000fe20000000800 */
[----:B------:R-:W-:Y:S01]  /*e660*/  FADD.FTZ R27, R73, R98 ;  /* 0x00000062491b7221 */ /* 0x000fe20000010000 */
[----:B------:R-:W-:Y:S01]  /*e670*/  F2FP.BF16.F32.PACK_AB R22, R88, R23 ;  /* 0x000000175816723e */ /* 0x000fe200000010ff */
[----:B----4-:R-:W-:-:S05]  /*e680*/  FADD.FTZ R23, R75, R26 ;  /* 0x0000001a4b177221 */ /* 0x010fca0000010000 */
[----:B------:R-:W3:Y:S01]  /*e690*/  MUFU.EX2 R66, R66 ;  /* 0x0000004200427308 */ /* 0x000ee20000000800 */
[-CC-:B------:R-:W-:Y:S01]  /*e6a0*/  FFMA.FTZ R71, R71, R14.reuse, -R99.reuse ;  /* 0x0000000e47477223 */ /* 0x180fe20000010863 */
[----:B------:R-:W-:Y:S01]  /*e6b0*/  FFMA.FTZ R38, R30, R14, -R99 ;  /* 0x0000000e1e267223 */ /* 0x000fe20000010863 */
[----:B0-----:R-:W-:-:S05]  /*e6c0*/  FADD.FTZ R26, R76, R27 ;  /* 0x0000001b4c1a7221 */ /* 0x001fca0000010000 */
[----:B------:R-:W0:Y:S01]  /*e6d0*/  MUFU.EX2 R65, R65 ;  /* 0x0000004100417308 */ /* 0x000e220000000800 */
[----:B-1----:R-:W-:Y:S01]  /*e6e0*/  FADD.FTZ R30, R78, R23 ;  /* 0x000000174e1e7221 */ /* 0x002fe20000010000 */
[----:B------:R-:W-:-:S06]  /*e6f0*/  FFMA.FTZ R58, R58, R14, -R99 ;  /* 0x0000000e3a3a7223 */ /* 0x000fcc0000010863 */
[----:B------:R-:W1:Y:S01]  /*e700*/  MUFU.EX2 R67, R67 ;  /* 0x0000004300437308 */ /* 0x000e620000000800 */
[----:B--2---:R-:W-:Y:S01]  /*e710*/  FADD.FTZ R23, R77, R26 ;  /* 0x0000001a4d177221 */ /* 0x004fe20000010000 */
[----:B------:R-:W-:-:S06]  /*e720*/  FADD.FTZ R27, R79, R30 ;  /* 0x0000001e4f1b7221 */ /* 0x000fcc0000010000 */
[----:B------:R-:W2:Y:S01]  /*e730*/  MUFU.EX2 R68, R68 ;  /* 0x0000004400447308 */ /* 0x000ea20000000800 */
[----:B------:R-:W-:-:S07]  /*e740*/  FFMA.FTZ R59, R59, R14, -R99 ;  /* 0x0000000e3b3b7223 */ /* 0x000fce0000010863 */
[----:B------:R-:W4:Y:S01]  /*e750*/  MUFU.EX2 R70, R70 ;  /* 0x0000004600467308 */ /* 0x000f220000000800 */
[----:B------:R-:W-:Y:S01]  /*e760*/  F2FP.BF16.F32.PACK_AB R30, R77, R76 ;  /* 0x0000004c4d1e723e */ /* 0x000fe200000010ff */
[----:B---3--:R-:W-:-:S06]  /*e770*/  FADD.FTZ R76, R66, R27 ;  /* 0x0000001b424c7221 */ /* 0x008fcc0000010000 */
[----:B------:R-:W3:Y:S01]  /*e780*/  MUFU.EX2 R69, R69 ;  /* 0x0000004500457308 */ /* 0x000ee20000000800 */
[----:B------:R-:W-:-:S07]  /*e790*/  FFMA.FTZ R62, R62, R14, -R99 ;  /* 0x0000000e3e3e7223 */ /* 0x000fce0000010863 */
[----:B------:R-:W-:Y:S08]  /*e7a0*/  MUFU.EX2 R71, R71 ;  /* 0x0000004700477308 */ /* 0x000ff00000000800 */
[----:B------:R0:W-:Y:S01]  /*e7b0*/  MUFU.EX2 R35, R24 ;  /* 0x0000001800237308 */ /* 0x0001e20000000800 */
[----:B------:R-:W-:-:S07]  /*e7c0*/  FFMA.FTZ R63, R63, R14, -R99 ;  /* 0x0000000e3f3f7223 */ /* 0x000fce0000010863 */
[----:B------:R-:W3:Y:S01]  /*e7d0*/  MUFU.EX2 R56, R56 ;  /* 0x0000003800387308 */ /* 0x000ee20000000800 */
[----:B0-----:R-:W-:Y:S01]  /*e7e0*/  F2FP.BF16.F32.PACK_AB R24, R81, R80 ;  /* 0x000000505118723e */ /* 0x001fe200000010ff */
[----:B------:R-:W-:Y:S01]  /*e7f0*/  FADD.FTZ R80, R64, R23 ;  /* 0x0000001740507221 */ /* 0x000fe20000010000 */
[----:B------:R-:W-:-:S05]  /*e800*/  F2FP.BF16.F32.PACK_AB R23, R90, R29 ;  /* 0x0000001d5a17723e */ /* 0x000fca00000010ff */
[----:B------:R-:W0:Y:S01]  /*e810*/  MUFU.EX2 R58, R58 ;  /* 0x0000003a003a7308 */ /* 0x000e220000000800 */
[----:B------:R-:W-:Y:S01]  /*e820*/  FADD.FTZ R27, R65, R80 ;  /* 0x00000050411b7221 */ /* 0x000fe20000010000 */
[----:B-1----:R-:W-:-:S06]  /*e830*/  FADD.FTZ R29, R67, R76 ;  /* 0x0000004c431d7221 */ /* 0x002fcc0000010000 */
[----:B------:R-:W1:Y:S01]  /*e840*/  MUFU.EX2 R57, R57 ;  /* 0x0000003900397308 */ /* 0x000e620000000800 */
[----:B--2---:R-:W-:Y:S01]  /*e850*/  FADD.FTZ R76, R68, R27 ;  /* 0x0000001b444c7221 */ /* 0x004fe20000010000 */
[----:B----4-:R-:W-:-:S06]  /*e860*/  FADD.FTZ R80, R70, R29 ;  /* 0x0000001d46507221 */ /* 0x010fcc0000010000 */
[----:B------:R-:W2:Y:S01]  /*e870*/  MUFU.EX2 R59, R59 ;  /* 0x0000003b003b7308 */ /* 0x000ea20000000800 */
[-CC-:B------:R-:W-:Y:S01]  /*e880*/  FFMA.FTZ R51, R34, R14.reuse, -R99.reuse ;  /* 0x0000000e22337223 */ /* 0x180fe20000010863 */
[-CC-:B------:R-:W-:Y:S01]  /*e890*/  FFMA.FTZ R97, R97, R14.reuse, -R99.reuse ;  /* 0x0000000e61617223 */ /* 0x180fe20000010863 */
[----:B------:R-:W-:-:S05]  /*e8a0*/  FFMA.FTZ R99, R31, R14, -R99 ;  /* 0x0000000e1f637223 */ /* 0x000fca0000010863 */
[----:B------:R-:W4:Y:S01]  /*e8b0*/  MUFU.EX2 R60, R60 ;  /* 0x0000003c003c7308 */ /* 0x000f220000000800 */
[----:B---3--:R-:W-:-:S07]  /*e8c0*/  FADD.FTZ R31, R69, R76 ;  /* 0x0000004c451f7221 */ /* 0x008fce0000010000 */
[----:B------:R-:W3:Y:S01]  /*e8d0*/  MUFU.EX2 R62, R62 ;  /* 0x0000003e003e7308 */ /* 0x000ee20000000800 */
[----:B------:R-:W-:Y:S01]  /*e8e0*/  F2FP.BF16.F32.PACK_AB R29, R75, R74 ;  /* 0x0000004a4b1d723e */ /* 0x000fe200000010ff */
[----:B------:R-:W-:-:S06]  /*e8f0*/  FADD.FTZ R74, R56, R31 ;  /* 0x0000001f384a7221 */ /* 0x000fcc0000010000 */
[----:B------:R-:W3:Y:S08]  /*e900*/  MUFU.EX2 R61, R61 ;  /* 0x0000003d003d7308 */ /* 0x000ef00000000800 */
[----:B------:R0:W-:Y:S08]  /*e910*/  MUFU.EX2 R43, R28 ;  /* 0x0000001c002b7308 */ /* 0x0001f00000000800 */
[----:B------:R-:W3:Y:S01]  /*e920*/  MUFU.EX2 R63, R63 ;  /* 0x0000003f003f7308 */ /* 0x000ee20000000800 */
[----:B0-----:R-:W-:Y:S01]  /*e930*/  F2FP.BF16.F32.PACK_AB R28, R73, R89 ;  /* 0x00000059491c723e */ /* 0x001fe200000010ff */
[----:B------:R-:W-:-:S04]  /*e940*/  FADD.FTZ R73, R71, R80 ;  /* 0x0000005047497221 */ /* 0x000fc80000010000 */
[----:B------:R-:W-:Y:S02]  /*e950*/  FADD.FTZ R76, R58, R73 ;  /* 0x000000493a4c7221 */ /* 0x000fe40000010000 */
[----:B------:R-:W0:Y:S01]  /*e960*/  MUFU.EX2 R39, R39 ;  /* 0x0000002700277308 */ /* 0x000e220000000800 */
[----:B-1----:R-:W-:Y:S01]  /*e970*/  FADD.FTZ R73, R57, R74 ;  /* 0x0000004a39497221 */ /* 0x002fe20000010000 */
[----:B--2---:R-:W-:Y:S01]  /*e980*/  FADD.FTZ R75, R59, R76 ;  /* 0x0000004c3b4b7221 */ /* 0x004fe20000010000 */
[----:B------:R-:W-:-:S05]  /*e990*/  F2FP.BF16.F32.PACK_AB R21, R25, R21 ;  /* 0x000000151915723e */ /* 0x000fca00000010ff */
[----:B------:R-:W1:Y:S01]  /*e9a0*/  MUFU.EX2 R49, R49 ;  /* 0x0000003100317308 */ /* 0x000e620000000800 */
[----:B------:R-:W-:Y:S01]  /*e9b0*/  F2FP.BF16.F32.PACK_AB R31, R79, R78 ;  /* 0x0000004e4f1f723e */ /* 0x000fe200000010ff */
[----:B----4-:R-:W-:Y:S01]  /*e9c0*/  FADD.FTZ R76, R60, R73 ;  /* 0x000000493c4c7221 */ /* 0x010fe20000010000 */
[----:B---3--:R-:W-:Y:S01]  /*e9d0*/  FADD.FTZ R78, R62, R75 ;  /* 0x0000004b3e4e7221 */ /* 0x008fe20000010000 */
[----:B------:R2:W-:Y:S04]  /*e9e0*/  STSM.16.M88.4 [R18+0x24300], R20 ;  /* 0x0243001412007844 */ /* 0x0005e80000000200 */
[----:B------:R-:W3:Y:S01]  /*e9f0*/  MUFU.EX2 R34, R95 ;  /* 0x0000005f00227308 */ /* 0x000ee20000000800 */
[----:B------:R-:W-:-:S07]  /*ea00*/  FADD.FTZ R76, R61, R76 ;  /* 0x0000004c3d4c7221 */ /* 0x000fce0000010000 */
[----:B------:R-:W4:Y:S01]  /*ea10*/  MUFU.EX2 R52, R52 ;  /* 0x0000003400347308 */ /* 0x000f220000000800 */
[----:B--2---:R-:W-:Y:S01]  /*ea20*/  F2FP.BF16.F32.PACK_AB R20, R65, R64 ;  /* 0x000000404114723e */ /* 0x004fe200000010ff */
[----:B------:R-:W-:Y:S01]  /*ea30*/  FADD.FTZ R65, R63, R78 ;  /* 0x0000004e3f417221 */ /* 0x000fe20000010000 */
[----:B0-----:R-:W-:-:S05]  /*ea40*/  FADD.FTZ R76, R39, R76 ;  /* 0x0000004c274c7221 */ /* 0x001fca0000010000 */
[----:B------:R-:W0:Y:S01]  /*ea50*/  MUFU.EX2 R53, R53 ;  /* 0x0000003500357308 */ /* 0x000e220000000800 */
[----:B------:R-:W-:Y:S01]  /*ea60*/  FADD.FTZ R65, R0, R65 ;  /* 0x0000004100417221 */ /* 0x000fe20000010000 */
[----:B------:R-:W-:Y:S02]  /*ea70*/  F2FP.BF16.F32.PACK_AB R26, R85, R84 ;  /* 0x00000054551a723e */ /* 0x000fe400000010ff */
[----:B------:R-:W-:Y:S02]  /*ea80*/  F2FP.BF16.F32.PACK_AB R25, R83, R82 ;  /* 0x000000525319723e */ /* 0x000fe400000010ff */
[----:B------:R-:W-:Y:S01]  /*ea90*/  F2FP.BF16.F32.PACK_AB R27, R87, R86 ;  /* 0x00000056571b723e */ /* 0x000fe200000010ff */
[----:B-1----:R-:W-:Y:S01]  /*eaa0*/  FADD.FTZ R23, R49, R76 ;  /* 0x0000004c31177221 */ /* 0x002fe20000010000 */
[----:B------:R-:W1:Y:S01]  /*eab0*/  MUFU.EX2 R92, R92 ;  /* 0x0000005c005c7308 */ /* 0x000e620000000800 */
[----:B------:R-:W-:Y:S02]  /*eac0*/  FADD.FTZ R65, R42, R65 ;  /* 0x000000412a417221 */ /* 0x000fe40000010000 */
[----:B------:R2:W-:Y:S05]  /*ead0*/  STSM.16.M88.4 [R18+0x25b00], R24 ;  /* 0x025b001812007844 */ /* 0x0005ea0000000200 */
[----:B------:R-:W1:Y:S01]  /*eae0*/  MUFU.EX2 R54, R54 ;  /* 0x0000003600367308 */ /* 0x000e620000000800 */
[----:B------:R3:W-:Y:S07]  /*eaf0*/  STSM.16.M88.4 [R18+0x27300], R28 ;  /* 0x0273001c12007844 */ /* 0x0007ee0000000200 */
[----:B------:R-:W1:Y:S01]  /*eb00*/  MUFU.EX2 R93, R93 ;  /* 0x0000005d005d7308 */ /* 0x000e620000000800 */
[----:B--2---:R-:W-:-:S07]  /*eb10*/  FADD.FTZ R25, R48, R23 ;  /* 0x0000001730197221 */ /* 0x004fce0000010000 */
[----:B------:R-:W2:Y:S01]  /*eb20*/  MUFU.EX2 R94, R94 ;  /* 0x0000005e005e7308 */ /* 0x000ea20000000800 */
[----:B---3--:R-:W-:Y:S01]  /*eb30*/  FADD.FTZ R28, R34, R65 ;  /* 0x00000041221c7221 */ /* 0x008fe20000010000 */
[----:B----4-:R-:W-:-:S03]  /*eb40*/  FADD.FTZ R30, R52, R25 ;  /* 0x00000019341e7221 */ /* 0x010fc60000010000 */
[----:B------:R-:W-:-:S03]  /*eb50*/  FADD.FTZ R28, R35, R28 ;  /* 0x0000001c231c7221 */ /* 0x000fc60000010000 */
[----:B------:R-:W3:Y:S01]  /*eb60*/  MUFU.EX2 R91, R91 ;  /* 0x0000005b005b7308 */ /* 0x000ee20000000800 */
[----:B0-----:R-:W-:-:S07]  /*eb70*/  FADD.FTZ R29, R53, R30 ;  /* 0x0000001e351d7221 */ /* 0x001fce0000010000 */
[----:B------:R-:W0:Y:S08]  /*eb80*/  MUFU.EX2 R40, R40 ;  /* 0x0000002800287308 */ /* 0x000e300000000800 */
[----:B------:R-:W-:Y:S08]  /*eb90*/  MUFU.EX2 R51, R51 ;  /* 0x0000003300337308 */ /* 0x000ff00000000800 */
[----:B------:R4:W-:Y:S02]  /*eba0*/  MUFU.EX2 R74, R55 ;  /* 0x00000037004a7308 */ /* 0x0009e40000000800 */
[----:B----4-:R-:W-:-:S06]  /*ebb0*/  FADD.FTZ R55, R43, R28 ;  /* 0x0000001c2b377221 */ /* 0x010fcc0000010000 */
[----:B------:R-:W4:Y:S01]  /*ebc0*/  MUFU.EX2 R41, R41 ;  /* 0x0000002900297308 */ /* 0x000f220000000800 */
[----:B-1----:R-:W-:Y:S01]  /*ebd0*/  FADD.FTZ R28, R92, R29 ;  /* 0x0000001d5c1c7221 */ /* 0x002fe20000010000 */
[----:B------:R-:W-:-:S03]  /*ebe0*/  FADD.FTZ R55, R54, R55 ;  /* 0x0000003736377221 */ /* 0x000fc60000010000 */
[----:B------:R-:W-:-:S03]  /*ebf0*/  FADD.FTZ R29, R93, R28 ;  /* 0x0000001c5d1d7221 */ /* 0x000fc60000010000 */
[----:B------:R-:W1:Y:S01]  /*ec00*/  MUFU.EX2 R36, R36 ;  /* 0x0000002400247308 */ /* 0x000e620000000800 */
[----:B--2---:R-:W-:Y:S01]  /*ec10*/  FADD.FTZ R28, R94, R55 ;  /* 0x000000375e1c7221 */ /* 0x004fe20000010000 */
[----:B------:R-:W-:Y:S02]  /*ec20*/  F2FP.BF16.F32.PACK_AB R22, R69, R68 ;  /* 0x000000444516723e */ /* 0x000fe400000010ff */
[----:B------:R-:W-:Y:S02]  /*ec30*/  F2FP.BF16.F32.PACK_AB R21, R67, R66 ;  /* 0x000000424315723e */ /* 0x000fe400000010ff */
[----:B------:R-:W-:Y:S02]  /*ec40*/  F2FP.BF16.F32.PACK_AB R23, R71, R70 ;  /* 0x000000464717723e */ /* 0x000fe400000010ff */
[----:B------:R-:W2:Y:S01]  /*ec50*/  MUFU.EX2 R50, R50 ;  /* 0x0000003200327308 */ /* 0x000ea20000000800 */
[----:B------:R-:W-:Y:S01]  /*ec60*/  F2FP.BF16.F32.PACK_AB R24, R57, R56 ;  /* 0x000000383918723e */ /* 0x000fe200000010ff */
[----:B------:R-:W-:Y:S01]  /*ec70*/  FADD.FTZ R29, R96, R29 ;  /* 0x0000001d601d7221 */ /* 0x000fe20000010000 */
[----:B------:R-:W-:-:S02]  /*ec80*/  F2FP.BF16.F32.PACK_AB R26, R61, R60 ;  /* 0x0000003c3d1a723e */ /* 0x000fc400000010ff */
[----:B------:R-:W-:Y:S02]  /*ec90*/  F2FP.BF16.F32.PACK_AB R25, R59, R58 ;  /* 0x0000003a3b19723e */ /* 0x000fe400000010ff */
[----:B------:R-:W-:Y:S01]  /*eca0*/  F2FP.BF16.F32.PACK_AB R27, R63, R62 ;  /* 0x0000003e3f1b723e */ /* 0x000fe200000010ff */
[----:B------:R-:W2:Y:S01]  /*ecb0*/  MUFU.EX2 R37, R37 ;  /* 0x0000002500257308 */ /* 0x000ea20000000800 */
[----:B---3--:R-:W-:Y:S01]  /*ecc0*/  FADD.FTZ R28, R91, R28 ;  /* 0x0000001c5b1c7221 */ /* 0x008fe20000010000 */
[----:B------:R3:W-:Y:S01]  /*ecd0*/  STSM.16.M88.4 [R18+0x28b00], R20 ;  /* 0x028b001412007844 */ /* 0x0007e20000000200 */
[----:B0-----:R-:W-:-:S05]  /*ece0*/  FADD.FTZ R30, R40, R29 ;  /* 0x0000001d281e7221 */ /* 0x001fca0000010000 */
[----:B------:R-:W0:Y:S01]  /*ecf0*/  MUFU.EX2 R31, R97 ;  /* 0x00000061001f7308 */ /* 0x000e220000000800 */
[----:B------:R1:W-:Y:S01]  /*ed00*/  STSM.16.M88.4 [R18+0x2a300], R24 ;  /* 0x02a3001812007844 */ /* 0x0003e20000000200 */
[----:B----4-:R-:W-:-:S06]  /*ed10*/  FADD.FTZ R29, R41, R30 ;  /* 0x0000001e291d7221 */ /* 0x010fcc0000010000 */
[----:B------:R-:W4:Y:S01]  /*ed20*/  MUFU.EX2 R44, R44 ;  /* 0x0000002c002c7308 */ /* 0x000f220000000800 */
[----:B---3--:R-:W-:-:S07]  /*ed30*/  F2FP.BF16.F32.PACK_AB R23, R35, R34 ;  /* 0x000000222317723e */ /* 0x008fce00000010ff */
[----:B------:R-:W3:Y:S01]  /*ed40*/  MUFU.EX2 R47, R47 ;  /* 0x0000002f002f7308 */ /* 0x000ee20000000800 */
[----:B-1----:R-:W-:Y:S01]  /*ed50*/  FADD.FTZ R27, R51, R28 ;  /* 0x0000001c331b7221 */ /* 0x002fe20000010000 */
[----:B------:R-:W-:-:S03]  /*ed60*/  F2FP.BF16.F32.PACK_AB R21, R42, R0 ;  /* 0x000000002a15723e */ /* 0x000fc600000010ff */
[----:B------:R-:W-:-:S03]  /*ed70*/  FADD.FTZ R35, R74, R27 ;  /* 0x0000001b4a237221 */ /* 0x000fc60000010000 */
[----:B------:R-:W1:Y:S01]  /*ed80*/  MUFU.EX2 R45, R45 ;  /* 0x0000002d002d7308 */ /* 0x000e620000000800 */
[----:B------:R-:W-:Y:S01]  /*ed90*/  FADD.FTZ R0, R36, R29 ;  /* 0x0000001d24007221 */ /* 0x000fe20000010000 */
[----:B--2---:R-:W-:-:S06]  /*eda0*/  FADD.FTZ R28, R50, R35 ;  /* 0x00000023321c7221 */ /* 0x004fcc0000010000 */
[----:B------:R-:W-:Y:S08]  /*edb0*/  MUFU.EX2 R32, R32 ;  /* 0x0000002000207308 */ /* 0x000ff00000000800 */
[----:B------:R-:W-:Y:S08]  /*edc0*/  MUFU.EX2 R33, R33 ;  /* 0x0000002100217308 */ /* 0x000ff00000000800 */
[----:B------:R-:W2:Y:S08]  /*edd0*/  MUFU.EX2 R46, R46 ;  /* 0x0000002e002e7308 */ /* 0x000eb00000000800 */
[----:B------:R-:W-:Y:S08]  /*ede0*/  MUFU.EX2 R38, R38 ;  /* 0x0000002600267308 */ /* 0x000ff00000000800 */
[----:B------:R-:W2:Y:S01]  /*edf0*/  MUFU.EX2 R99, R99 ;  /* 0x0000006300637308 */ /* 0x000ea20000000800 */
[----:B------:R-:W-:Y:S01]  /*ee00*/  FADD.FTZ R29, R37, R0 ;  /* 0x00000000251d7221 */ /* 0x000fe20000010000 */
[----:B0-----:R-:W-:Y:S01]  /*ee10*/  FADD.FTZ R0, R31, R28 ;  /* 0x0000001c1f007221 */ /* 0x001fe20000010000 */
[----:B------:R-:W-:-:S02]  /*ee20*/  F2FP.BF16.F32.PACK_AB R20, R49, R39 ;  /* 0x000000273114723e */ /* 0x000fc400000010ff */
[----:B------:R-:W-:Y:S01]  /*ee30*/  F2FP.BF16.F32.PACK_AB R22, R52, R48 ;  /* 0x000000303416723e */ /* 0x000fe200000010ff */
[----:B----4-:R-:W-:Y:S01]  /*ee40*/  FADD.FTZ R34, R44, R29 ;  /* 0x0000001d2c227221 */ /* 0x010fe20000010000 */
[----:B---3--:R-:W-:Y:S01]  /*ee50*/  FADD.FTZ R35, R47, R0 ;  /* 0x000000002f237221 */ /* 0x008fe20000010000 */
[----:B------:R-:W-:Y:S02]  /*ee60*/  F2FP.BF16.F32.PACK_AB R24, R92, R53 ;  /* 0x000000355c18723e */ /* 0x000fe400000010ff */
[----:B------:R-:W-:Y:S01]  /*ee70*/  F2FP.BF16.F32.PACK_AB R26, R96, R93 ;  /* 0x0000005d601a723e */ /* 0x000fe200000010ff */
[----:B------:R0:W-:Y:S01]  /*ee80*/  STSM.16.M88.4 [R18+0x2bb00], R20 ;  /* 0x02bb001412007844 */ /* 0x0001e20000000200 */
[----:B------:R-:W-:Y:S02]  /*ee90*/  F2FP.BF16.F32.PACK_AB R25, R54, R43 ;  /* 0x0000002b3619723e */ /* 0x000fe400000010ff */
[----:B------:R-:W-:Y:S02]  /*eea0*/  F2FP.BF16.F32.PACK_AB R27, R91, R94 ;  /* 0x0000005e5b1b723e */ /* 0x000fe400000010ff */
[----:B------:R-:W-:Y:S01]  /*eeb0*/  F2FP.BF16.F32.PACK_AB R30, R37, R36 ;  /* 0x00000024251e723e */ /* 0x000fe200000010ff */
[----:B-1----:R-:W-:Y:S01]  /*eec0*/  FADD.FTZ R37, R45, R34 ;  /* 0x000000222d257221 */ /* 0x002fe20000010000 */
[----:B------:R-:W-:Y:S01]  /*eed0*/  F2FP.BF16.F32.PACK_AB R28, R41, R40 ;  /* 0x00000028291c723e */ /* 0x000fe200000010ff */
[----:B--2---:R-:W-:Y:S01]  /*eee0*/  FADD.FTZ R35, R46, R35 ;  /* 0x000000232e237221 */ /* 0x004fe20000010000 */
[----:B------:R-:W-:-:S02]  /*eef0*/  F2FP.BF16.F32.PACK_AB R29, R74, R51 ;  /* 0x000000334a1d723e */ /* 0x000fc400000010ff */
[----:B------:R-:W-:Y:S01]  /*ef00*/  F2FP.BF16.F32.PACK_AB R31, R31, R50 ;  /* 0x000000321f1f723e */ /* 0x000fe200000010ff */
[----:B------:R-:W-:Y:S01]  /*ef10*/  STSM.16.M88.4 [R18+0x2d300], R24 ;  /* 0x02d3001812007844 */ /* 0x000fe20000000200 */
[----:B0-----:R-:W-:Y:S02]  /*ef20*/  F2FP.BF16.F32.PACK_AB R20, R45, R44 ;  /* 0x0000002c2d14723e */ /* 0x001fe400000010ff */
[----:B------:R-:W-:Y:S02]  /*ef30*/  F2FP.BF16.F32.PACK_AB R21, R46, R47 ;  /* 0x0000002f2e15723e */ /* 0x000fe400000010ff */
[----:B------:R-:W-:Y:S02]  /*ef40*/  F2FP.BF16.F32.PACK_AB R22, R33, R32 ;  /* 0x000000202116723e */ /* 0x000fe400000010ff */
[----:B------:R-:W-:Y:S01]  /*ef50*/  F2FP.BF16.F32.PACK_AB R23, R99, R38 ;  /* 0x000000266317723e */ /* 0x000fe200000010ff */
[----:B------:R-:W-:Y:S01]  /*ef60*/  FADD.FTZ R32, R32, R37 ;  /* 0x0000002520207221 */ /* 0x000fe20000010000 */
[----:B------:R-:W-:Y:S01]  /*ef70*/  STSM.16.M88.4 [R18+0x2eb00], R28 ;  /* 0x02eb001c12007844 */ /* 0x000fe20000000200 */
[----:B------:R-:W-:-:S03]  /*ef80*/  FADD.FTZ R38, R38, R35 ;  /* 0x0000002326267221 */ /* 0x000fc60000010000 */
[----:B------:R0:W-:Y:S01]  /*ef90*/  STSM.16.M88.4 [R18+0x30300], R20 ;  /* 0x0303001412007844 */ /* 0x0001e20000000200 */
[----:B------:R-:W-:Y:S01]  /*efa0*/  FADD.FTZ R0, R99, R38 ;  /* 0x0000002663007221 */ /* 0x000fe20000010000 */
[----:B------:R1:W-:Y:S06]  /*efb0*/  MEMBAR.ALL.CTA ;  /* 0x0000000000007992 */ /* 0x0003ec0000008000 */
[----:B-1----:R-:W1:Y:S01]  /*efc0*/  FENCE.VIEW.ASYNC.S ;  /* 0x00000000000073c6 */ /* 0x002e620000000000 */
[----:B------:R-:W-:Y:S01]  /*efd0*/  ISETP.GE.AND P2, PT, R109, 0x91, PT ;  /* 0x000000916d00780c */ /* 0x000fe20003f46270 */
[----:B0-----:R-:W-:-:S05]  /*efe0*/  FADD.FTZ R20, R33, R32 ;  /* 0x0000002021147221 */ /* 0x001fca0000010000 */
[----:B------:R0:W-:Y:S04]  /*eff0*/  STL [R1+0x38], R20 ;  /* 0x0000381401007387 */ /* 0x0001e80000100800 */
[----:B------:R0:W-:Y:S01]  /*f000*/  STL [R1+0x40], R0 ;  /* 0x0000400001007387 */ /* 0x0001e20000100800 */
[----:B------:R-:W-:-:S04]  /*f010*/  IMAD.MOV.U32 R71, RZ, RZ, RZ ;  /* 0x000000ffff477224 */ /* 0x000fc800078e00ff */
        /* <DEDUP_REMOVED lines=46> */
[----:B------:R-:W-:Y:S01]  /*f300*/  IMAD.MOV.U32 R24, RZ, RZ, R71 ;  /* 0x000000ffff187224 */ /* 0x000fe200078e0047 */
[----:B-1----:R-:W-:Y:S01]  /*f310*/  NOP ;  /* 0x0000000000007918 */ /* 0x002fe20000000000 */
[----:B0-----:R-:W-:Y:S05]  /*f320*/  @!P2 BRA `(.L_x_10431) ;  /* 0x0000004800bca947 */ /* 0x001fea0003800000 */
[----:B------:R-:W-:Y:S02]  /*f330*/  VIADD R0, R113, 0xfffffffe ;  /* 0xfffffffe71007836 */ /* 0x000fe40000000000 */
[----:B------:R-:W-:Y:S02]  /*f340*/  IMAD.MOV.U32 R157, RZ, RZ, R72 ;  /* 0x000000ffff9d7224 */ /* 0x000fe400078e0048 */
[----:B------:R-:W-:Y:S01]  /*f350*/  IMAD.MOV.U32 R156, RZ, RZ, R15 ;  /* 0x000000ffff9c7224 */ /* 0x000fe200078e000f */
[----:B------:R0:W-:Y:S04]  /*f360*/  STL [R1+0x3c], R0 ;  /* 0x00003c0001007387 */ /* 0x0001e80000100800 */
[----:B------:R-:W2:Y:S01]  /*f370*/  LDL.LU R14, [R1+0x5c] ;  /* 0x00005c00010e7983 */ /* 0x000ea20000300800 */
[----:B------:R-:W-:-:S02]  /*f380*/  CS2R R70, SRZ ;  /* 0x0000000000467805 */ /* 0x000fc4000001ff00 */
[----:B------:R-:W-:Y:S02]  /*f390*/  CS2R R68, SRZ ;  /* 0x0000000000447805 */ /* 0x000fe4000001ff00 */
[----:B------:R-:W-:Y:S02]  /*f3a0*/  CS2R R66, SRZ ;  /* 0x0000000000427805 */ /* 0x000fe4000001ff00 */
[----:B------:R-:W-:Y:S02]  /*f3b0*/  CS2R R64, SRZ ;  /* 0x0000000000407805 */ /* 0x000fe4000001ff00 */
[----:B------:R-:W-:Y:S01]  /*f3c0*/  CS2R R62, SRZ ;  /* 0x00000000003e7805 */ /* 0x000fe2000001ff00 */
[----:B0-----:R-:W-:Y:S01]  /*f3d0*/  IMAD.MOV.U32 R0, RZ, RZ, R154 ;  /* 0x000000ffff007224 */ /* 0x001fe200078e009a */
        /* <DEDUP_REMOVED lines=19> */
[----:B--2---:R0:W-:Y:S06]  /*f510*/  STL [R1+0x4], R14 ;  /* 0x0000040e01007387 */ /* 0x0041ec0000100800 */
.L_x_10442:
[----:B------:R-:W2:Y:S04]  /*f520*/  LDL R15, [R1+0x4] ;  /* 0x00000400010f7983 */ /* 0x000ea80000100800 */
[----:B-1----:R-:W3:Y:S01]  /*f530*/  LDL R20, [R1+0x74] ;  /* 0x0000740001147983 */ /* 0x002ee20000100800 */
[----:B------:R-:W-:-:S05]  /*f540*/  VIADD R154, R0, 0x1 ;  /* 0x00000001009a7836 */ /* 0x000fca0000000000 */
[----:B------:R-:W-:-:S04]  /*f550*/  ISETP.NE.AND P3, PT, R154, 0x2, PT ;  /* 0x000000029a00780c */ /* 0x000fc80003f65270 */
[----:B0-----:R-:W-:Y:S01]  /*f560*/  SEL R14, RZ, 0x1, P3 ;  /* 0x00000001ff0e7807 */ /* 0x001fe20001800000 */
[----:B------:R-:W-:Y:S05]  /*f570*/  YIELD ;  /* 0x0000000000007946 */ /* 0x000fea0003800000 */
[----:B------:R-:W-:Y:S02]  /*f580*/  SEL R154, R154, RZ, P3 ;  /* 0x000000ff9a9a7207 */ /* 0x000fe40001800000 */
[----:B--2---:R-:W-:-:S05]  /*f590*/  LOP3.LUT R15, R15, R14, RZ, 0x3c, !PT ;  /* 0x0000000e0f0f7212 */ /* 0x004fca00078e3cff */
[----:B------:R0:W-:Y:S01]  /*f5a0*/  STL [R1+0x5c], R15 ;  /* 0x00005c0f01007387 */ /* 0x0001e20000100800 */
[----:B---3--:R-:W-:-:S13]  /*f5b0*/  ISETP.NE.AND P2, PT, R20, RZ, PT ;  /* 0x000000ff1400720c */ /* 0x008fda0003f45270 */
[----:B0-----:R-:W-:Y:S05]  /*f5c0*/  @P2 BRA `(.L_x_10432) ;  /* 0x0000000000302947 */ /* 0x001fea0003800000 */
[----:B------:R-:W-:Y:S05]  /*f5d0*/  @!P0 BRA `(.L_x_10433) ;  /* 0x0000000000048947 */ /* 0x000fea0003800000 */
[----:B------:R-:W-:Y:S01]  /*f5e0*/  BPT.TRAP 0x1 ;  /* 0x000000040000795c */ /* 0x000fe20000300000 */
.L_x_10433:
[----:B------:R-:W-:Y:S01]  /*f5f0*/  IMAD R14, R154, 0x8, R16 ;  /* 0x000000089a0e7824 */ /* 0x000fe200078e0210 */
[----:B------:R-:W-:-:S04]  /*f600*/  SHF.L.U32 R15, R15, 0x1f, RZ ;  /* 0x0000001f0f0f7819 */ /* 0x000fc800000006ff */
[----:B------:R0:W1:Y:S01]  /*f610*/  SYNCS.PHASECHK.TRANS64.TRYWAIT P3, [R14+URZ+0x31c30], R15 ;  /* 0x031c300f0e0075a7 */ /* 0x000062000806017f */
[----:B------:R-:W-:Y:S05]  /*f620*/  @!P0 BRA `(.L_x_10434) ;  /* 0x0000000000048947 */ /* 0x000fea0003800000 */
[----:B------:R-:W-:Y:S01]  /*f630*/  BPT.TRAP 0x1 ;  /* 0x000000040000795c */ /* 0x000fe20000300000 */
.L_x_10434:
[----:B------:R-:W-:Y:S04]  /*f640*/  BSSY B0, `(.L_x_10432) ;  /* 0x0000004000007945 */ /* 0x000fe80003800000 */
[----:B-1----:R-:W-:Y:S05]  /*f650*/  @P3 BRA `(.L_x_10435) ;  /* 0x0000000000083947 */ /* 0x002fea0003800000 */
[----:B------:R-:W1:Y:S02]  /*f660*/  SYNCS.PHASECHK.TRANS64.TRYWAIT P3, [R14+URZ+0x31c30], R15 ;  /* 0x031c300f0e0075a7 */ /* 0x000e64000806017f */
[----:B-1----:R-:W-:Y:S05]  /*f670*/  @!P3 BRA `(.L_x_10436) ;  /* 0x000000ec00ccb947 */ /* 0x002fea0003800000 */
.L_x_10435:
[----:B------:R-:W-:Y:S05]  /*f680*/  BSYNC B0 ;  /* 0x0000000000007941 */ /* 0x000fea0003800000 */
.L_x_10432:
[----:B01----:R-:W2:Y:S01]  /*f690*/  LDL R14, [R1+0x78] ;  /* 0x00007800010e7983 */ /* 0x003ea20000100800 */
[----:B------:R-:W-:Y:S05]  /*f6a0*/  WARPSYNC.ALL ;  /* 0x0000000000007948 */ /* 0x000fea0003800000 */
[----:B------:R-:W0:Y:S01]  /*f6b0*/  S2R R20, SR_TID.X ;  /* 0x0000000000147919 */ /* 0x000e220000002100 */
[----:B------:R-:W-:Y:S01]  /*f6c0*/  IMAD.MOV.U32 R15, RZ, RZ, -0x7fffffe0 ;  /* 0x80000020ff0f7424 */ /* 0x000fe200078e00ff */
[C---:B------:R-:W-:Y:S01]  /*f6d0*/  R2UR UR52, R2.reuse ;  /* 0x00000000023472ca */ /* 0x040fe200000e0000 */
[----:B------:R-:W-:Y:S01]  /*f6e0*/  IMAD.MOV.U32 R23, RZ, RZ, -0x7fffffe0 ;  /* 0x80000020ff177424 */ /* 0x000fe200078e00ff */
[----:B------:R-:W-:Y:S01]  /*f6f0*/  R2UR UR53, R3 ;  /* 0x00000000033572ca */ /* 0x000fe200000e0000 */
[----:B------:R-:W-:Y:S01]  /*f700*/  IMAD.MOV.U32 R147, RZ, RZ, -0x7fffffe0 ;  /* 0x80000020ff937424 */ /* 0x000fe200078e00ff */
[C---:B------:R-:W-:Y:S01]  /*f710*/  R2UR UR7, R15.reuse ;  /* 0x000000000f0772ca */ /* 0x040fe200000e0000 */
[----:B------:R-:W-:Y:S01]  /*f720*/  IMAD.MOV.U32 R21, RZ, RZ, -0x7fffffe0 ;  /* 0x80000020ff157424 */ /* 0x000fe200078e00ff */
[----:B------:R-:W-:Y:S01]  /*f730*/  R2UR UR11, R15 ;  /* 0x000000000f0b72ca */ /* 0x000fe200000e0000 */
[----:B------:R-:W-:Y:S01]  /*f740*/  IMAD.MOV.U32 R81, RZ, RZ, -0x7fffffe0 ;  /* 0x80000020ff517424 */ /* 0x000fe200078e00ff */
[----:B------:R-:W-:Y:S01]  /*f750*/  R2UR UR55, R23 ;  /* 0x00000000173772ca */ /* 0x000fe200000e0000 */
[----:B------:R-:W-:Y:S01]  /*f760*/  IMAD.MOV.U32 R79, RZ, RZ, -0x7fffffe0 ;  /* 0x80000020ff4f7424 */ /* 0x000fe200078e00ff */
[----:B------:R-:W-:Y:S01]  /*f770*/  R2UR UR5, R15 ;  /* 0x000000000f0572ca */ /* 0x000fe200000e0000 */
[----:B------:R1:W-:Y:S01]  /*f780*/  STL [R1+0xfc], R30 ;  /* 0x0000fc1e01007387 */ /* 0x0003e20000100800 */
[C---:B------:R-:W-:Y:S01]  /*f790*/  R2UR UR59, R21.reuse ;  /* 0x00000000153b72ca */ /* 0x040fe200000e0000 */
[----:B------:R-:W-:Y:S01]  /*f7a0*/  IMAD.MOV.U32 R149, RZ, RZ, -0x7fffffe0 ;  /* 0x80000020ff957424 */ /* 0x000fe200078e00ff */
[----:B------:R-:W-:Y:S01]  /*f7b0*/  R2UR UR9, R21 ;  /* 0x00000000150972ca */ /* 0x000fe200000e0000 */
[----:B------:R3:W-:Y:S01]  /*f7c0*/  STL [R1+0xf8], R29 ;  /* 0x0000f81d01007387 */ /* 0x0007e20000100800 */
[----:B------:R-:W-:-:S02]  /*f7d0*/  R2UR UR56, R2 ;  /* 0x00000000023872ca */ /* 0x000fc400000e0000 */
[----:B------:R-:W-:Y:S01]  /*f7e0*/  MOV R23, UR7 ;  /* 0x0000000700177c02 */ /* 0x000fe20008000f00 */
[----:B------:R-:W-:Y:S01]  /*f7f0*/  UMOV UR7, UR11 ;  /* 0x0000000b00077c82 */ /* 0x000fe20008000000 */
[----:B------:R-:W-:Y:S01]  /*f800*/  R2UR UR57, R3 ;  /* 0x00000000033972ca */ /* 0x000fe200000e0000 */
[----:B------:R4:W-:Y:S01]  /*f810*/  STL [R1+0xf4], R28 ;  /* 0x0000f41c01007387 */ /* 0x0009e20000100800 */
[----:B------:R-:W-:Y:S01]  /*f820*/  MOV R74, UR55 ;  /* 0x00000037004a7c02 */ /* 0x000fe20008000f00 */
[----:B------:R-:W-:Y:S01]  /*f830*/  UMOV UR55, UR5 ;  /* 0x0000000500377c82 */ /* 0x000fe20008000000 */
[----:B------:R-:W-:Y:S01]  /*f840*/  MOV R15, UR7 ;  /* 0x00000007000f7c02 */ /* 0x000fe20008000f00 */
[----:B------:R4:W-:Y:S01]  /*f850*/  STL [R1+0xf0], R27 ;  /* 0x0000f01b01007387 */ /* 0x0009e20000100800 */
[----:B------:R-:W-:Y:S02]  /*f860*/  R2UR UR7, R147 ;  /* 0x00000000930772ca */ /* 0x000fe400000e0000 */
[----:B------:R-:W-:Y:S01]  /*f870*/  R2UR UR5, R3 ;  /* 0x00000000030572ca */ /* 0x000fe200000e0000 */
[----:B------:R-:W-:Y:S01]  /*f880*/  STL [R1+0xec], R26 ;  /* 0x0000ec1a01007387 */ /* 0x000fe20000100800 */
[----:B0-----:R-:W-:-:S02]  /*f890*/  SHF.R.U32.HI R20, RZ, 0x7, R20 ;  /* 0x00000007ff147819 */ /* 0x001fc40000011614 */
[----:B------:R-:W-:Y:S01]  /*f8a0*/  R2UR UR11, R21 ;  /* 0x00000000150b72ca */ /* 0x000fe200000e0000 */
[----:B------:R-:W-:Y:S01]  /*f8b0*/  STL [R1+0xe8], R25 ;  /* 0x0000e81901007387 */ /* 0x000fe20000100800 */
[C---:B------:R-:W-:Y:S01]  /*f8c0*/  R2UR UR15, R81.reuse ;  /* 0x00000000510f72ca */ /* 0x040fe200000e0000 */
[----:B------:R-:W-:Y:S01]  /*f8d0*/  VIADD R72, R20, 0x8 ;  /* 0x0000000814487836 */ /* 0x000fe20000000000 */
[C---:B------:R-:W-:Y:S01]  /*f8e0*/  R2UR UR31, R81.reuse ;  /* 0x00000000511f72ca */ /* 0x040fe200000e0000 */
[----:B------:R-:W-:Y:S01]  /*f8f0*/  STL [R1+0xe4], R24 ;  /* 0x0000e41801007387 */ /* 0x000fe20000100800 */
[C---:B------:R-:W-:Y:S02]  /*f900*/  R2UR UR39, R81.reuse ;  /* 0x00000000512772ca */ /* 0x040fe400000e0000 */
[C---:B------:R-:W-:Y:S01]  /*f910*/  R2UR UR51, R81.reuse ;  /* 0x00000000513372ca */ /* 0x040fe200000e0000 */
[----:B------:R0:W-:Y:S01]  /*f920*/  BAR.SYNC.DEFER_BLOCKING R72, 0x100 ;  /* 0x000400480000751d */ /* 0x0001e20000010000 */
[----:B------:R-:W-:-:S02]  /*f930*/  R2UR UR25, R81 ;  /* 0x00000000511972ca */ /* 0x000fc400000e0000 */
[C---:B------:R-:W-:Y:S02]  /*f940*/  R2UR UR23, R21.reuse ;  /* 0x00000000151772ca */ /* 0x040fe400000e0000 */
[C---:B------:R-:W-:Y:S02]  /*f950*/  R2UR UR35, R21.reuse ;  /* 0x00000000152372ca */ /* 0x040fe400000e0000 */
[----:B------:R-:W-:Y:S01]  /*f960*/  R2UR UR47, R21 ;  /* 0x00000000152f72ca */ /* 0x000fe200000e0000 */
[----:B------:R4:W-:Y:S01]  /*f970*/  STL [R1+0xe0], R19 ;  /* 0x0000e01301007387 */ /* 0x0009e20000100800 */
[----:B0-----:R-:W-:Y:S01]  /*f980*/  MOV R72, UR59 ;  /* 0x0000003b00487c02 */ /* 0x001fe20008000f00 */
[----:B------:R-:W-:Y:S01]  /*f990*/  UMOV UR59, UR9 ;  /* 0x00000009003b7c82 */ /* 0x000fe20008000000 */
[----:B------:R-:W-:Y:S01]  /*f9a0*/  R2UR UR9, R81 ;  /* 0x00000000510972ca */ /* 0x000fe200000e0000 */
[----:B------:R-:W-:Y:S01]  /*f9b0*/  STL [R1+0xdc], R18 ;  /* 0x0000dc1201007387 */ /* 0x000fe20000100800 */
[----:B------:R-:W-:-:S02]  /*f9c0*/  R2UR UR33, R21 ;  /* 0x00000000152172ca */ /* 0x000fc400000e0000 */
[C---:B------:R-:W-:Y:S01]  /*f9d0*/  R2UR UR29, R21.reuse ;  /* 0x00000000151d72ca */ /* 0x040fe200000e0000 */
[----:B------:R-:W-:Y:S01]  /*f9e0*/  STL [R1+0xd8], R17 ;  /* 0x0000d81101007387 */ /* 0x000fe20000100800 */
[----:B------:R-:W-:Y:S01]  /*f9f0*/  R2UR UR17, R21 ;  /* 0x00000000151172ca */ /* 0x000fe200000e0000 */
[----:B------:R-:W-:Y:S01]  /*fa00*/  IMAD.MOV.U32 R21, RZ, RZ, -0x7fffffe0 ;  /* 0x80000020ff157424 */ /* 0x000fe200078e00ff */
[----:B-1----:R-:W-:Y:S01]  /*fa10*/  MOV R30, UR61 ;  /* 0x0000003d001e7c02 */ /* 0x002fe20008000f00 */
[----:B------:R-:W-:Y:S01]  /*fa20*/  STL [R1+0xd4], R16 ;  /* 0x0000d41001007387 */ /* 0x000fe20000100800 */
[----:B---3--:R-:W-:Y:S02]  /*fa30*/  MOV R29, UR60 ;  /* 0x0000003c001d7c02 */ /* 0x008fe40008000f00 */
[----:B------:R-:W-:Y:S01]  /*fa40*/  R2UR UR13, R21 ;  /* 0x00000000150d72ca */ /* 0x000fe200000e0000 */
[----:B------:R-:W-:Y:S01]  /*fa50*/  WARPGROUP.ARRIVE ;  /* 0x00000000000079c5 */ /* 0x000fe20000000000 */
[----:B------:R-:W-:Y:S01]  /*fa60*/  IMAD.U32 R153, RZ, RZ, UR9 ;  /* 0x00000009ff997e24 */ /* 0x000fe2000f8e00ff */
[C---:B------:R-:W-:Y:S01]  /*fa70*/  R2UR UR9, R79.reuse ;  /* 0x000000004f0972ca */ /* 0x040fe200000e0000 */
[----:B------:R0:W-:Y:S01]  /*fa80*/  STL [R1+0xd0], R0 ;  /* 0x0000d00001007387 */ /* 0x0001e20000100800 */
[----:B------:R-:W-:-:S02]  /*fa90*/  R2UR UR19, R79 ;  /* 0x000000004f1372ca */ /* 0x000fc400000e0000 */
[C---:B------:R-:W-:Y:S02]  /*faa0*/  R2UR UR27, R79.reuse ;  /* 0x000000004f1b72ca */ /* 0x040fe400000e0000 */
[C---:B------:R-:W-:Y:S02]  /*fab0*/  R2UR UR43, R79.reuse ;  /* 0x000000004f2b72ca */ /* 0x040fe400000e0000 */
[----:B------:R-:W-:Y:S02]  /*fac0*/  R2UR UR21, R79 ;  /* 0x000000004f1572ca */ /* 0x000fe400000e0000 */
[C---:B------:R-:W-:Y:S02]  /*fad0*/  R2UR UR40, R8.reuse ;  /* 0x00000000082872ca */ /* 0x040fe400000e0000 */
[----:B------:R-:W-:Y:S01]  /*fae0*/  R2UR UR41, R9 ;  /* 0x00000000092972ca */ /* 0x000fe200000e0000 */
[----:B------:R-:W-:Y:S01]  /*faf0*/  IMAD.U32 R151, RZ, RZ, UR9 ;  /* 0x00000009ff977e24 */ /* 0x000fe2000f8e00ff */
[----:B------:R-:W-:-:S02]  /*fb00*/  R2UR UR44, R8 ;  /* 0x00000000082c72ca */ /* 0x000fc400000e0000 */
[C---:B------:R-:W-:Y:S02]  /*fb10*/  R2UR UR45, R9.reuse ;  /* 0x00000000092d72ca */ /* 0x040fe400000e0000 */
[----:B------:R-:W-:Y:S02]  /*fb20*/  R2UR UR48, R8 ;  /* 0x00000000083072ca */ /* 0x000fe400000e0000 */
[----:B------:R-:W-:Y:S01]  /*fb30*/  R2UR UR49, R9 ;  /* 0x00000000093172ca */ /* 0x000fe200000e0000 */
[----:B--2---:R-:W-:-:S04]  /*fb40*/  IMAD R146, R154, 0x6c0, R14 ;  /* 0x000006c09a927824 */ /* 0x004fc800078e020e */
[C---:B------:R-:W-:Y:S02]  /*fb50*/  VIADD R14, R146.reuse, 0x40 ;  /* 0x00000040920e7836 */ /* 0x040fe40000000000 */
[C---:B------:R-:W-:Y:S02]  /*fb60*/  VIADD R22, R146.reuse, 0x100 ;  /* 0x0000010092167836 */ /* 0x040fe40000000000 */
        /* <DEDUP_REMOVED lines=30> */
[C---:B------:R-:W-:Y:S01]  /*fd50*/  VIADD R80, R146.reuse, 0x280 ;  /* 0x0000028092507836 */ /* 0x040fe20000000000 */
[----:B------:R-:W-:Y:S01]  /*fd60*/  MOV R76, UR6 ;  /* 0x00000006004c7c02 */ /* 0x000fe20008000f00 */
[C---:B------:R-:W-:Y:S01]  /*fd70*/  VIADD R148, R146.reuse, 0x402 ;  /* 0x0000040292947836 */ /* 0x040fe20000000000 */
[----:B------:R-:W-:-:S02]  /*fd80*/  R2UR UR6, R146 ;  /* 0x00000000920672ca */ /* 0x000fc400000e0000 */
[----:B------:R-:W-:Y:S01]  /*fd90*/  R2UR UR24, R80 ;  /* 0x00000000501872ca */ /* 0x000fe200000e0000 */
[----:B------:R-:W-:Y:S01]  /*fda0*/  VIADD R80, R146, 0x340 ;  /* 0x0000034092507836 */ /* 0x000fe20000000000 */
[----:B------:R-:W-:Y:S01]  /*fdb0*/  R2UR UR26, R78 ;  /* 0x000000004e1a72ca */ /* 0x000fe200000e0000 */
[----:B------:R-:W-:Y:S01]  /*fdc0*/  VIADD R78, R146, 0x182 ;  /* 0x00000182924e7836 */ /* 0x000fe20000000000 */
[----:B------:R-:W-:Y:S01]  /*fdd0*/  R2UR UR10, R20 ;  /* 0x00000000140a72ca */ /* 0x000fe200000e0000 */
[----:B------:R-:W-:Y:S01]  /*fde0*/  VIADD R20, R146, 0x42 ;  /* 0x0000004292147836 */ /* 0x000fe20000000000 */
[----:B------:R-:W-:Y:S02]  /*fdf0*/  R2UR UR8, R80 ;  /* 0x00000000500872ca */ /* 0x000fe400000e0000 */
[----:B------:R-:W-:Y:S01]  /*fe00*/  R2UR UR42, R78 ;  /* 0x000000004e2a72ca */ /* 0x000fe200000e0000 */
[----:B------:R-:W-:Y:S01]  /*fe10*/  VIADD R78, R146, 0x2c0 ;  /* 0x000002c0924e7836 */ /* 0x000fe20000000000 */
[----:B------:R-:W-:Y:S01]  /*fe20*/  R2UR UR22, R20 ;  /* 0x00000000141672ca */ /* 0x000fe200000e0000 */
[----:B------:R-:W-:Y:S01]  /*fe30*/  HGMMA.64x16x16.F32.BF16 R136, gdesc[UR4], RZ, !UPT, gsb0 ;  /* 0x00200000048879f0 */ /* 0x000fe2000c0018ff */
[----:B------:R-:W-:Y:S01]  /*fe40*/  R2UR UR7, R15 ;  /* 0x000000000f0772ca */ /* 0x000fe200000e0000 */
[----:B------:R-:W-:Y:S01]  /*fe50*/  IMAD.MOV.U32 R15, RZ, RZ, -0x7fffffe0 ;  /* 0x80000020ff0f7424 */ /* 0x000fe200078e00ff */
[----:B------:R-:W-:Y:S01]  /*fe60*/  R2UR UR6, R76 ;  /* 0x000000004c0672ca */ /* 0x000fe200000e0000 */
[----:B------:R-:W-:Y:S01]  /*fe70*/  VIADD R20, R146, 0x102 ;  /* 0x0000010292147836 */ /* 0x000fe20000000000 */
[----:B------:R-:W-:-:S02]  /*fe80*/  R2UR UR4, R2 ;  /* 0x00000000020472ca */ /* 0x000fc400000e0000 */
[----:B------:R-:W-:Y:S01]  /*fe90*/  R2UR UR5, R3 ;  /* 0x00000000030572ca */ /* 0x000fe200000e0000 */
[----:B------:R-:W-:Y:S01]  /*fea0*/  IMAD.U32 R152, RZ, RZ, UR8 ;  /* 0x00000008ff987e24 */ /* 0x000fe2000f8e00ff */
[----:B------:R-:W-:Y:S01]  /*feb0*/  R2UR UR20, R78 ;  /* 0x000000004e1472ca */ /* 0x000fe200000e0000 */
[----:B------:R-:W-:Y:S01]  /*fec0*/  VIADD R78, R146, 0x380 ;  /* 0x00000380924e7836 */ /* 0x000fe20000000000 */
[----:B------:R-:W-:Y:S01]  /*fed0*/  R2UR UR9, R15 ;  /* 0x000000000f0972ca */ /* 0x000fe200000e0000 */
[----:B------:R-:W-:Y:S01]  /*fee0*/  IMAD.MOV.U32 R15, RZ, RZ, -0x7fffffe0 ;  /* 0x80000020ff0f7424 */ /* 0x000fe200078e00ff */
[----:B------:R-:W-:Y:S01]  /*fef0*/  R2UR UR34, R20 ;  /* 0x00000000142272ca */ /* 0x000fe200000e0000 */
[----:B------:R-:W-:Y:S01]  /*ff00*/  VIADD R20, R146, 0x1c2 ;  /* 0x000001c292147836 */ /* 0x000fe20000000000 */
[----:B------:R-:W-:Y:S02]  /*ff10*/  R2UR UR8, R78 ;  /* 0x000000004e0872ca */ /* 0x000fe400000e0000 */
[----:B------:R-:W-:Y:S01]  /*ff20*/  R2UR UR37, R15 ;  /* 0x000000000f2572ca */ /* 0x000fe200000e0000 */
[----:B------:R-:W-:Y:S01]  /*ff30*/  IMAD.MOV.U32 R15, RZ, RZ, -0x7fffffe0 ;  /* 0x80000020ff0f7424 */ /* 0x000fe200078e00ff */
[----:B------:R-:W-:Y:S01]  /*ff40*/  R2UR UR46, R20 ;  /* 0x00000000142e72ca */ /* 0x000fe200000e0000 */
[----:B------:R-:W-:-:S05]  /*ff50*/  VIADD R20, R146, 0x240 ;  /* 0x0000024092147836 */ /* 0x000fca0000000000 */
[----:B------:R-:W-:Y:S01]  /*ff60*/  R2UR UR32, R20 ;  /* 0x00000000142072ca */ /* 0x000fe200000e0000 */
[----:B------:R-:W-:Y:S02]  /*ff70*/  VIADD R20, R146, 0x300 ;  /* 0x0000030092147836 */ /* 0x000fe40000000000 */
[----:B------:R-:W-:Y:S01]  /*ff80*/  IMAD.U32 R150, RZ, RZ, UR8 ;  /* 0x00000008ff967e24 */ /* 0x000fe2000f8e00ff */
[----:B------:R-:W-:Y:S01]  /*ff90*/  R2UR UR8, R14 ;  /* 0x000000000e0872ca */ /* 0x000fe200000e0000 */
[----:B------:R-:W-:Y:S01]  /*ffa0*/  VIADD R14, R146, 0x242 ;  /* 0x00000242920e7836 */ /* 0x000fe20000000000 */
[----:B------:R-:W-:Y:S01]  /*ffb0*/  R2UR UR28, R20 ;  /* 0x00000000141c72ca */ /* 0x000fe200000e0000 */
[----:B------:R-:W-:Y:S02]  /*ffc0*/  VIADD R20, R146, 0x3c0 ;  /* 0x000003c092147836 */ /* 0x000fe40000000000 */
[----:B------:R-:W-:Y:S01]  /*ffd0*/  IMAD.U32 R21, RZ, RZ, UR37 ;  /* 0x00000025ff157e24 */ /* 0x000fe2000f8e00ff */
[----:B------:R-:W-:Y:S01]  /*ffe0*/  R2UR UR36, R14 ;  /* 0x000000000e2472ca */ /* 0x000fe200000e0000 */
[----:B------:R-:W-:Y:S01]  /*fff0*/  VIADD R14, R146, 0x282 ;  /* 0x00000282920e7836 */ /* 0x000fe20000000000 */
[----:B------:R-:W-:Y:S01]  /*10000*/  R2UR UR16, R20 ;  /* 0x00000000141072ca */ /* 0x000fe200000e0000 */
[----:B------:R-:W-:Y:S01]  /*10010*/  VIADD R20, R146, 0x440 ;  /* 0x0000044092147836 */ /* 0x000fe20000000000 */
[----:B------:R-:W-:Y:S01]  /*10020*/  R2UR UR37, R15 ;  /* 0x000000000f2572ca */ /* 0x000fe200000e0000 */
[----:B------:R-:W-:-:S03]  /*10030*/  IMAD.MOV.U32 R15, RZ, RZ, -0x7fffffe0 ;  /* 0x80000020ff0f7424 */ /* 0x000fc600078e00ff */
[----:B------:R-:W-:-:S05]  /*10040*/  R2UR UR12, R20 ;  /* 0x00000000140c72ca */ /* 0x000fca00000e0000 */
[----:B------:R-:W-:Y:S01]  /*10050*/  IMAD.U32 R20, RZ, RZ, UR36 ;  /* 0x00000024ff147e24 */ /* 0x000fe2000f8e00ff */
        /* <DEDUP_REMOVED lines=8> */
[----:B------:R-:W-:Y:S01]  /*100e0*/  IMAD.MOV.U32 R75, RZ, RZ, -0x7fffffe0 ;  /* 0x80000020ff4b7424 */ /* 0x000fe200078e00ff */
[----:B------:R-:W-:Y:S02]  /*100f0*/  R2UR UR52, R2 ;  /* 0x00000000023472ca */ /* 0x000fe400000e0000 */
[----:B------:R-:W-:Y:S01]  /*10100*/  R2UR UR53, R3 ;  /* 0x00000000033572ca */ /* 0x000fe200000e0000 */
        /* <DEDUP_REMOVED lines=8> */
[----:B------:R-:W-:Y:S02]  /*10190*/  R2UR UR57, R3 ;  /* 0x00000000033972ca */ /* 0x000fe400000e0000 */
[----:B------:R-:W-:Y:S01]  /*101a0*/  R2UR UR60, R72 ;  /* 0x00000000483c72ca */ /* 0x000fe200000e0000 */
[----:B------:R-:W-:Y:S01]  /*101b0*/  VIADD R72, R146, 0x342 ;  /* 0x0000034292487836 */ /* 0x000fe20000000000 */
[----:B------:R-:W-:Y:S01]  /*101c0*/  R2UR UR61, R73 ;  /* 0x00000000493d72ca */ /* 0x000fe200000e0000 */
[----:B------:R-:W-:Y:S01]  /*101d0*/  IMAD.MOV.U32 R73, RZ, RZ, -0x7fffffe0 ;  /* 0x80000020ff497424 */ /* 0x000fe200078e00ff */
[----:B------:R-:W-:-:S02]  /*101e0*/  WARPGROUP.DEPBAR.LE gsb0, 0x0 ;  /* 0x00008000000079c5 */ /* 0x000fc40000010000 */
[----:B------:R-:W-:-:S06]  /*101f0*/  WARPGROUP.ARRIVE ;  /* 0x00000000000079c5 */ /* 0x000fcc0000000000 */
[----:B------:R-:W-:Y:S01]  /*10200*/  HGMMA.64x16x16.F32.BF16 R112, gdesc[UR4], RZ, !UPT, gsb0 ;  /* 0x00200000047079f0 */ /* 0x000fe2000c0018ff */
[----:B------:R-:W-:Y:S01]  /*10210*/  R2UR UR7, R23 ;  /* 0x00000000170772ca */ /* 0x000fe200000e0000 */
[----:B------:R-:W-:Y:S01]  /*10220*/  IMAD.U32 R23, RZ, RZ, UR37 ;  /* 0x00000025ff177e24 */ /* 0x000fe2000f8e00ff */
[----:B------:R-:W-:Y:S01]  /*10230*/  R2UR UR6, R22 ;  /* 0x00000000160672ca */ /* 0x000fe200000e0000 */
[----:B------:R-:W-:Y:S01]  /*10240*/  IMAD.U32 R22, RZ, RZ, UR36 ;  /* 0x00000024ff167e24 */ /* 0x000fe2000f8e00ff */
[----:B------:R-:W-:Y:S02]  /*10250*/  R2UR UR4, R2 ;  /* 0x00000000020472ca */ /* 0x000fe400000e0000 */
[----:B------:R-:W-:Y:S02]  /*10260*/  R2UR UR5, R3 ;  /* 0x00000000030572ca */ /* 0x000fe400000e0000 */
[----:B------:R-:W-:Y:S02]  /*10270*/  R2UR UR36, R8 ;  /* 0x00000000082472ca */ /* 0x000fe400000e0000 */
[----:B------:R-:W-:Y:S01]  /*10280*/  R2UR UR37, R9 ;  /* 0x00000000092572ca */ /* 0x000fe200000e0000 */
[----:B------:R-:W-:-:S02]  /*10290*/  WARPGROUP.DEPBAR.LE gsb0, 0x0 ;  /* 0x00008000000079c5 */ /* 0x000fc40000010000 */
[----:B------:R-:W-:-:S06]  /*102a0*/  WARPGROUP.ARRIVE ;  /* 0x00000000000079c5 */ /* 0x000fcc0000000000 */
[----:B------:R-:W-:Y:S01]  /*102b0*/  HGMMA.64x16x16.F32.BF16 R104, gdesc[UR52], RZ, !UPT, gsb0 ;  /* 0x00200000346879f0 */ /* 0x000fe2000c0018ff */
[----:B------:R-:W-:Y:S01]  /*102c0*/  UMOV UR54, UR12 ;  /* 0x0000000c00367c82 */ /* 0x000fe20008000000 */
[----:B------:R-:W-:Y:S01]  /*102d0*/  UMOV UR55, UR13 ;  /* 0x0000000d00377c82 */ /* 0x000fe20008000000 */
[----:B------:R-:W-:Y:S01]  /*102e0*/  R2UR UR12, R14 ;  /* 0x000000000e0c72ca */ /* 0x000fe200000e0000 */
[----:B------:R-:W-:Y:S01]  /*102f0*/  UMOV UR52, UR16 ;  /* 0x0000001000347c82 */ /* 0x000fe20008000000 */
[----:B------:R-:W-:Y:S01]  /*10300*/  R2UR UR13, R15 ;  /* 0x000000000f0d72ca */ /* 0x000fe200000e0000 */
[----:B------:R-:W-:Y:S01]  /*10310*/  UMOV UR53, UR17 ;  /* 0x0000001100357c82 */ /* 0x000fe20008000000 */
[C---:B------:R-:W-:Y:S02]  /*10320*/  R2UR UR16, R8.reuse ;  /* 0x00000000081072ca */ /* 0x040fe400000e0000 */
[----:B------:R-:W-:Y:S02]  /*10330*/  R2UR UR17, R9 ;  /* 0x00000000091172ca */ /* 0x000fe400000e0000 */
[----:B----4-:R-:W-:Y:S01]  /*10340*/  MOV R28, UR55 ;  /* 0x00000037001c7c02 */ /* 0x010fe20008000f00 */
[----:B------:R-:W-:Y:S01]  /*10350*/  UMOV UR55, UR25 ;  /* 0x0000001900377c82 */ /* 0x000fe20008000000 */
[----:B------:R-:W-:Y:S01]  /*10360*/  MOV R27, UR54 ;  /* 0x00000036001b7c02 */ /* 0x000fe20008000f00 */
[----:B------:R-:W-:Y:S01]  /*10370*/  UMOV UR54, UR24 ;  /* 0x0000001800367c82 */ /* 0x000fe20008000000 */
[----:B------:R-:W-:Y:S01]  /*10380*/  R2UR UR24, R8 ;  /* 0x00000000081872ca */ /* 0x000fe200000e0000 */
[----:B------:R-:W-:Y:S01]  /*10390*/  IMAD.U32 R14, RZ, RZ, UR12 ;  /* 0x0000000cff0e7e24 */ /* 0x000fe2000f8e00ff */
[----:B------:R-:W-:Y:S01]  /*103a0*/  R2UR UR12, R2 ;  /* 0x00000000020c72ca */ /* 0x000fe200000e0000 */
[----:B------:R-:W-:Y:S01]  /*103b0*/  IMAD.U32 R15, RZ, RZ, UR13 ;  /* 0x0000000dff0f7e24 */ /* 0x000fe2000f8e00ff */
[----:B------:R-:W-:-:S02]  /*103c0*/  R2UR UR13, R3 ;  /* 0x00000000030d72ca */ /* 0x000fc400000e0000 */
[----:B------:R-:W-:Y:S01]  /*103d0*/  R2UR UR25, R9 ;  /* 0x00000000091972ca */ /* 0x000fe200000e0000 */
[----:B------:R-:W-:Y:S02]  /*103e0*/  WARPGROUP.DEPBAR.LE gsb0, 0x0 ;  /* 0x00008000000079c5 */ /* 0x000fe40000010000 */
[----:B------:R-:W-:-:S06]  /*103f0*/  WARPGROUP.ARRIVE ;  /* 0x00000000000079c5 */ /* 0x000fcc0000000000 */
[----:B------:R-:W-:Y:S01]  /*10400*/  HGMMA.64x16x16.F32.BF16 R96, gdesc[UR56], RZ, !UPT, gsb0 ;  /* 0x00200000386079f0 */ /* 0x000fe2000c0018ff */
[----:B------:R-:W-:Y:S01]  /*10410*/  UMOV UR58, UR8 ;  /* 0x00000008003a7c82 */ /* 0x000fe20008000000 */
[----:B------:R-:W-:Y:S01]  /*10420*/  UMOV UR59, UR9 ;  /* 0x00000009003b7c82 */ /* 0x000fe20008000000 */
        /* <DEDUP_REMOVED lines=10> */
[----:B------:R-:W-:Y:S01]  /*104d0*/  UMOV UR4, UR20 ;  /* 0x0000001400047c82 */ /* 0x000fe20008000000 */
[----:B------:R-:W-:Y:S01]  /*104e0*/  R2UR UR7, R75 ;  /* 0x000000004b0772ca */ /* 0x000fe200000e0000 */
[----:B------:R-:W-:Y:S01]  /*104f0*/  UMOV UR5, UR21 ;  /* 0x0000001500057c82 */ /* 0x000fe20008000000 */
[----:B------:R-:W-:Y:S02]  /*10500*/  R2UR UR20, R8 ;  /* 0x00000000081472ca */ /* 0x000fe400000e0000 */
[----:B------:R-:W-:-:S07]  /*10510*/  R2UR UR21, R9 ;  /* 0x00000000091572ca */ /* 0x000fce00000e0000 */
[----:B------:R-:W-:Y:S01]  /*10520*/  MOV R19, UR6 ;  /* 0x0000000600137c02 */ /* 0x000fe20008000f00 */
[----:B------:R-:W-:Y:S01]  /*10530*/  UMOV UR6, UR32 ;  /* 0x0000002000067c82 */ /* 0x000fe20008000000 */
[----:B------:R-:W-:Y:S01]  /*10540*/  MOV R24, UR7 ;  /* 0x0000000700187c02 */ /* 0x000fe20008000f00 */
[----:B------:R-:W-:Y:S01]  /*10550*/  UMOV UR7, UR33 ;  /* 0x0000002100077c82 */ /* 0x000fe20008000000 */
[----:B------:R-:W-:Y:S02]  /*10560*/  R2UR UR32, R8 ;  /* 0x00000000082072ca */ /* 0x000fe400000e0000 */
[----:B------:R-:W-:Y:S01]  /*10570*/  R2UR UR33, R9 ;  /* 0x00000000092172ca */ /* 0x000fe200000e0000 */
[----:B------:R-:W-:Y:S02]  /*10580*/  WARPGROUP.DEPBAR.LE gsb0, 0x0 ;  /* 0x00008000000079c5 */ /* 0x000fe40000010000 */
[----:B------:R-:W-:-:S06]  /*10590*/  WARPGROUP.ARRIVE ;  /* 0x00000000000079c5 */ /* 0x000fcc0000000000 */
[----:B------:R-:W-:Y:S01]  /*105a0*/  HGMMA.64x16x16.F32.BF16 R80, gdesc[UR8], RZ, !UPT, gsb0 ;  /* 0x00200000085079f0 */ /* 0x000fe2000c0018ff */
[----:B------:R-:W-:Y:S02]  /*105b0*/  R2UR UR10, R72 ;  /* 0x00000000480a72ca */ /* 0x000fe400000e0000 */
[----:B------:R-:W-:Y:S02]  /*105c0*/  R2UR UR11, R73 ;  /* 0x00000000490b72ca */ /* 0x000fe400000e0000 */
        /* <DEDUP_REMOVED lines=15> */
[----:B------:R-:W-:Y:S02]  /*106c0*/  WARPGROUP.DEPBAR.LE gsb0, 0x0 ;  /* 0x00008000000079c5 */ /* 0x000fe40000010000 */
[----:B------:R-:W-:-:S06]  /*106d0*/  WARPGROUP.ARRIVE ;  /* 0x00000000000079c5 */ /* 0x000fcc0000000000 */
[----:B------:R-:W-:Y:S01]  /*106e0*/  HGMMA.64x16x16.F32.BF16 R136, gdesc[UR16], R136, gsb0 ;  /* 0x00200000108879f0 */ /* 0x000fe20008001888 */
        /* <DEDUP_REMOVED lines=11> */
[----:B------:R-:W-:Y:S02]  /*107a0*/  R2UR UR20, R12 ;  /* 0x000000000c1472ca */ /* 0x000fe400000e0000 */
[----:B------:R-:W-:-:S07]  /*107b0*/  R2UR UR21, R13 ;  /* 0x000000000d1572ca */ /* 0x000fce00000e0000 */
[----:B0-----:R-:W-:Y:S01]  /*107c0*/  MOV R0, UR22 ;  /* 0x0000001600007c02 */ /* 0x001fe20008000f00 */
[----:B------:R-:W-:Y:S01]  /*107d0*/  UMOV UR22, UR6 ;  /* 0x0000000600167c82 */ /* 0x000fe20008000000 */
[----:B------:R-:W-:Y:S01]  /*107e0*/  MOV R16, UR23 ;  /* 0x0000001700107c02 */ /* 0x000fe20008000f00 */
[----:B------:R-:W-:Y:S01]  /*107f0*/  UMOV UR23, UR7 ;  /* 0x0000000700177c82 */ /* 0x000fe20008000000 */
[----:B------:R-:W-:Y:S02]  /*10800*/  R2UR UR6, R152 ;  /* 0x00000000980672ca */ /* 0x000fe400000e0000 */
[----:B------:R-:W-:Y:S01]  /*10810*/  R2UR UR7, R153 ;  /* 0x00000000990772ca */ /* 0x000fe200000e0000 */
        /* <DEDUP_REMOVED lines=9> */
[----:B------:R-:W-:Y:S02]  /*108b0*/  MOV R17, UR26 ;  /* 0x0000001a00117c02 */ /* 0x000fe40008000f00 */
[----:B------:R-:W-:Y:S02]  /*108c0*/  MOV R18, UR27 ;  /* 0x0000001b00127c02 */ /* 0x000fe40008000f00 */
        /* <DEDUP_REMOVED lines=11> */
[----:B------:R-:W-:Y:S01]  /*10980*/  MOV R152, UR30 ;  /* 0x0000001e00987c02 */ /* 0x000fe20008000f00 */
[----:B------:R-:W-:Y:S01]  /*10990*/  UMOV UR30, UR60 ;  /* 0x0000003c001e7c82 */ /* 0x000fe20008000000 */
[----:B------:R-:W-:Y:S01]  /*109a0*/  MOV R153, UR31 ;  /* 0x0000001f00997c02 */ /* 0x000fe20008000f00 */
[----:B------:R-:W-:Y:S01]  /*109b0*/  UMOV UR31, UR61 ;  /* 0x0000003d001f7c82 */ /* 0x000fe20008000000 */
[C---:B------:R-:W-:Y:S02]  /*109c0*/  R2UR UR12, R10.reuse ;  /* 0x000000000a0c72ca */ /* 0x040fe400000e0000 */
[C---:B------:R-:W-:Y:S02]  /*109d0*/  R2UR UR13, R11.reuse ;  /* 0x000000000b0d72ca */ /* 0x040fe400000e0000 */
[----:B------:R-:W-:Y:S02]  /*109e0*/  R2UR UR16, R10 ;  /* 0x000000000a1072ca */ /* 0x000fe400000e0000 */
[----:B------:R-:W-:Y:S01]  /*109f0*/  R2UR UR17, R11 ;  /* 0x000000000b1172ca */ /* 0x000fe200000e0000 */
[----:B------:R-:W-:Y:S01]  /*10a00*/  VIADD R14, R146, 0x5c0 ;  /* 0x000005c0920e7836 */ /* 0x000fe20000000000 */
[----:B------:R-:W-:Y:S01]  /*10a10*/  R2UR UR61, R30 ;  /* 0x000000001e3d72ca */ /* 0x000fe200000e0000 */
[----:B------:R-:W-:Y:S01]  /*10a20*/  IMAD.MOV.U32 R15, RZ, RZ, -0x7fffffe0 ;  /* 0x80000020ff0f7424 */ /* 0x000fe200078e00ff */
[----:B------:R0:W5:Y:S01]  /*10a30*/  LDL.LU R30, [R1+0xfc] ;  /* 0x0000fc00011e7983 */ /* 0x0001620000300800 */
[----:B------:R-:W-:-:S02]  /*10a40*/  WARPGROUP.DEPBAR.LE gsb0, 0x0 ;  /* 0x00008000000079c5 */ /* 0x000fc40000010000 */
        /* <DEDUP_REMOVED lines=9> */
[----:B------:R-:W-:Y:S02]  /*10ae0*/  R2UR UR38, R148 ;  /* 0x00000000942672ca */ /* 0x000fe400000e0000 */
[----:B------:R-:W-:Y:S02]  /*10af0*/  R2UR UR39, R149 ;  /* 0x00000000952772ca */ /* 0x000fe400000e0000 */
        /* <DEDUP_REMOVED lines=31> */
[----:B------:R-:W-:Y:S02]  /*10cf0*/  MOV R151, UR35 ;  /* 0x0000002300977c02 */ /* 0x000fe40008000f00 */
[----:B------:R-:W-:Y:S02]  /*10d00*/  MOV R150, UR34 ;  /* 0x0000002200967c02 */ /* 0x000fe40008000f00 */
[----:B------:R-:W-:Y:S02]  /*10d10*/  R2UR UR34, R22 ;  /* 0x00000000162272ca */ /* 0x000fe400000e0000 */
[----:B------:R-:W-:Y:S01]  /*10d20*/  R2UR UR35, R23 ;  /* 0x00000000172372ca */ /* 0x000fe200000e0000 */
[----:B------:R-:W-:-:S02]  /*10d30*/  WARPGROUP.DEPBAR.LE gsb0, 0x0 ;  /* 0x00008000000079c5 */ /* 0x000fc40000010000 */
        /* <DEDUP_REMOVED lines=24> */
[----:B------:R-:W-:Y:S02]  /*10ec0*/  WARPGROUP.DEPBAR.LE gsb0, 0x0 ;  /* 0x00008000000079c5 */ /* 0x000fe40000010000 */
[----:B------:R-:W-:-:S10]  /*10ed0*/  WARPGROUP.ARRIVE ;  /* 0x00000000000079c5 */ /* 0x000fd40000000000 */
[----:B------:R-:W-:Y:S01]  /*10ee0*/  HGMMA.64x16x16.F32.BF16 R80, gdesc[UR56], R80, gsb0 ;  /* 0x00200000385079f0 */ /* 0x000fe20008001850 */
[----:B------:R-:W-:Y:S02]  /*10ef0*/  R2UR UR55, R28 ;  /* 0x000000001c3772ca */ /* 0x000fe400000e0000 */
[----:B------:R-:W-:Y:S02]  /*10f00*/  R2UR UR54, R27 ;  /* 0x000000001b3672ca */ /* 0x000fe400000e0000 */
[----:B------:R-:W-:Y:S02]  /*10f10*/  R2UR UR52, R12 ;  /* 0x000000000c3472ca */ /* 0x000fe400000e0000 */
[----:B------:R-:W-:Y:S01]  /*10f20*/  R2UR UR53, R13 ;  /* 0x000000000d3572ca */ /* 0x000fe200000e0000 */
[----:B------:R-:W-:Y:S02]  /*10f30*/  WARPGROUP.DEPBAR.LE gsb0, 0x0 ;  /* 0x00008000000079c5 */ /* 0x000fe40000010000 */
[----:B------:R-:W-:-:S10]  /*10f40*/  WARPGROUP.ARRIVE ;  /* 0x00000000000079c5 */ /* 0x000fd40000000000 */
        /* <DEDUP_REMOVED lines=148> */
[----:B------:R0:W5:Y:S01]  /*11890*/  LDL.LU R29, [R1+0xf8] ;  /* 0x0000f800011d7983 */ /* 0x0001620000300800 */
[----:B------:R-:W-:Y:S02]  /*118a0*/  R2UR UR18, R14 ;  /* 0x000000000e1272ca */ /* 0x000fe400000e0000 */
[----:B------:R-:W-:Y:S01]  /*118b0*/  R2UR UR19, R15 ;  /* 0x000000000f1372ca */ /* 0x000fe200000e0000 */
[----:B------:R0:W5:Y:S01]  /*118c0*/  LDL.LU R28, [R1+0xf4] ;  /* 0x0000f400011c7983 */ /* 0x0001620000300800 */
[----:B------:R-:W-:-:S02]  /*118d0*/  R2UR UR16, R4 ;  /* 0x00000000041072ca */ /* 0x000fc400000e0000 */
[----:B------:R-:W-:Y:S01]  /*118e0*/  R2UR UR17, R5 ;  /* 0x00000000051172ca */ /* 0x000fe200000e0000 */
[----:B------:R0:W5:Y:S04]  /*118f0*/  LDL.LU R27, [R1+0xf0] ;  /* 0x0000f000011b7983 */ /* 0x0001680000300800 */
[----:B------:R0:W5:Y:S04]  /*11900*/  LDL.LU R26, [R1+0xec] ;  /* 0x0000ec00011a7983 */ /* 0x0001680000300800 */
[----:B------:R0:W5:Y:S04]  /*11910*/  LDL.LU R25, [R1+0xe8] ;  /* 0x0000e80001197983 */ /* 0x0001680000300800 */
[----:B------:R0:W5:Y:S04]  /*11920*/  LDL.LU R24, [R1+0xe4] ;  /* 0x0000e40001187983 */ /* 0x0001680000300800 */
[----:B------:R0:W5:Y:S04]  /*11930*/  LDL.LU R19, [R1+0xe0] ;  /* 0x0000e00001137983 */ /* 0x0001680000300800 */
[----:B------:R0:W5:Y:S04]  /*11940*/  LDL.LU R18, [R1+0xdc] ;  /* 0x0000dc0001127983 */ /* 0x0001680000300800 */
[----:B------:R0:W5:Y:S04]  /*11950*/  LDL.LU R17, [R1+0xd8] ;  /* 0x0000d80001117983 */ /* 0x0001680000300800 */
[----:B------:R0:W5:Y:S04]  /*11960*/  LDL.LU R16, [R1+0xd4] ;  /* 0x0000d40001107983 */ /* 0x0001680000300800 */
[----:B------:R0:W5:Y:S01]  /*11970*/  LDL.LU R0, [R1+0xd0] ;  /* 0x0000d00001007983 */ /* 0x0001620000300800 */
[----:B------:R-:W-:-:S02]  /*11980*/  WARPGROUP.DEPBAR.LE gsb0, 0x0 ;  /* 0x00008000000079c5 */ /* 0x000fc40000010000 */
[----:B------:R-:W-:-:S06]  /*11990*/  WARPGROUP.ARRIVE ;  /* 0x00000000000079c5 */ /* 0x000fcc0000000000 */
        /* <DEDUP_REMOVED lines=36> */
[----:B------:R-:W-:Y:S03]  /*11be0*/  HGMMA.64x16x16.F32.BF16 R72, gdesc[UR32], R72, gsb0 ;  /* 0x00200000204879f0 */ /* 0x000fe60008001848 */
[----:B------:R-:W-:Y:S02]  /*11bf0*/  WARPGROUP.DEPBAR.LE gsb0, 0x0 ;  /* 0x00008000000079c5 */ /* 0x000fe40000010000 */
[----:B0-----:R-:W-:Y:S05]  /*11c00*/  @P2 BRA `(.L_x_10437) ;  /* 0x0000000000342947 */ /* 0x001fea0003800000 */
[----:B------:R-:W-:Y:S05]  /*11c10*/  @!P0 BRA `(.L_x_10438) ;  /* 0x0000000000048947 */ /* 0x000fea0003800000 */
[----:B------:R-:W-:Y:S01]  /*11c20*/  BPT.TRAP 0x1 ;  /* 0x000000040000795c */ /* 0x000fe20000300000 */
.L_x_10438:
[----:B------:R-:W2:Y:S01]  /*11c30*/  LDL.LU R14, [R1+0x4] ;  /* 0x00000400010e7983 */ /* 0x000ea20000300800 */
[----:B-----5:R-:W-:Y:S01]  /*11c40*/  IMAD R15, R0, 0x8, R16 ;  /* 0x00000008000f7824 */ /* 0x020fe200078e0210 */
[----:B--2---:R-:W-:-:S04]  /*11c50*/  SHF.L.U32 R14, R14, 0x1f, RZ ;  /* 0x0000001f0e0e7819 */ /* 0x004fc800000006ff */
[----:B------:R0:W1:Y:S01]  /*11c60*/  SYNCS.PHASECHK.TRANS64.TRYWAIT P2, [R15+URZ+0x31c50], R14 ;  /* 0x031c500e0f0075a7 */ /* 0x000062000804017f */
[----:B------:R-:W-:Y:S05]  /*11c70*/  @!P0 BRA `(.L_x_10439) ;  /* 0x0000000000048947 */ /* 0x000fea0003800000 */
[----:B------:R-:W-:Y:S01]  /*11c80*/  BPT.TRAP 0x1 ;  /* 0x000000040000795c */ /* 0x000fe20000300000 */
.L_x_10439:
[----:B------:R-:W-:Y:S04]  /*11c90*/  BSSY B0, `(.L_x_10437) ;  /* 0x0000004000007945 */ /* 0x000fe80003800000 */
[----:B-1----:R-:W-:Y:S05]  /*11ca0*/  @P2 BRA `(.L_x_10440) ;  /* 0x0000000000082947 */ /* 0x002fea0003800000 */
[----:B------:R-:W1:Y:S02]  /*11cb0*/  SYNCS.PHASECHK.TRANS64.TRYWAIT P2, [R15+URZ+0x31c50], R14 ;  /* 0x031c500e0f0075a7 */ /* 0x000e64000804017f */
[----:B-1----:R-:W-:Y:S05]  /*11cc0*/  @!P2 BRA `(.L_x_10441) ;  /* 0x000000c8004ca947 */ /* 0x002fea0003800000 */
.L_x_10440:
[----:B------:R-:W-:Y:S05]  /*11cd0*/  BSYNC B0 ;  /* 0x0000000000007941 */ /* 0x000fea0003800000 */
.L_x_10437:
[----:B------:R-:W2:Y:S01]  /*11ce0*/  LDL.LU R22, [R1+0x38] ;  /* 0x0000380001167983 */ /* 0x000ea20000300800 */
[----:B01----:R-:W-:Y:S01]  /*11cf0*/  FMNMX.FTZ R14, R136, R156, !PT ;  /* 0x0000009c880e7209 */ /* 0x003fe20007810000 */
[----:B------:R-:W-:Y:S05]  /*11d00*/  WARPSYNC.ALL ;  /* 0x0000000000007948 */ /* 0x000fea0003800000 */
[----:B------:R-:W-:Y:S01]  /*11d10*/  FMNMX.FTZ R14, R137, R14, !PT ;  /* 0x0000000e890e7209 */ /* 0x000fe20007810000 */
[----:B------:R-:W-:-:S03]  /*11d20*/  ULDC UR4, c[0x0][0x988] ;  /* 0x0002620000047ab9 */ /* 0x000fc60000000800 */
        /* <DEDUP_REMOVED lines=65> */
[----:B0-----:R-:W3:Y:S01]  /*12140*/  LDL R136, [R1+0x7c] ;  /* 0x00007c0001887983 */ /* 0x001ee20000100800 */
        /* <DEDUP_REMOVED lines=17> */
[----:B--2---:R-:W-:-:S07]  /*12260*/  FFMA.FTZ R21, R80, R22, R20 ;  /* 0x0000001650157223 */ /* 0x004fce0000010014 */
[----:B------:R-:W1:Y:S01]  /*12270*/  MUFU.EX2 R22, R140 ;  /* 0x0000008c00167308 */ /* 0x000e620000000800 */
[C---:B0-----:R-:W-:Y:S01]  /*12280*/  FADD.FTZ R21, R137.reuse, R21 ;  /* 0x0000001589157221 */ /* 0x041fe20000010000 */
[----:B------:R-:W-:-:S03]  /*12290*/  F2FP.BF16.F32.PACK_AB R20, R137, R20 ;  /* 0x000000148914723e */ /* 0x000fc600000010ff */
[----:B-1----:R-:W-:-:S04]  /*122a0*/  FADD.FTZ R21, R22, R21 ;  /* 0x0000001516157221 */ /* 0x002fc80000010000 */
[----:B------:R-:W-:Y:S01]  /*122b0*/  FADD.FTZ R137, R141, R21 ;  /* 0x000000158d897221 */ /* 0x000fe20000010000 */
        /* <DEDUP_REMOVED lines=38> */
[----:B------:R-:W0:Y:S01]  /*12520*/  SHFL.BFLY PT, R72, R23, 0x1, 0x1f ;  /* 0x0c201f0017487f89 */ /* 0x000e2200000e0000 */
[----:B-----5:R-:W-:-:S05]  /*12530*/  VIADD R21, R16, 0x200 ;  /* 0x0000020010157836 */ /* 0x020fca0000000000 */
[----:B------:R-:W-:-:S04]  /*12540*/  SHF.R.U32.HI R21, RZ, 0x4, R21 ;  /* 0x00000004ff157819 */ /* 0x000fc80000011615 */
[----:B------:R-:W-:-:S04]  /*12550*/  LOP3.LUT R21, R21, 0x3fff, RZ, 0xc0, !PT ;  /* 0x00003fff15157812 */ /* 0x000fc800078ec0ff */
[----:B------:R-:W-:Y:S02]  /*12560*/  LOP3.LUT R21, R21, 0x2400000, RZ, 0xfc, !PT ;  /* 0x0240000015157812 */ /* 0x000fe400078efcff */
[----:B0-----:R-:W-:-:S05]  /*12570*/  FMNMX.FTZ R72, R23, R72, !PT ;  /* 0x0000004817487209 */ /* 0x001fca0007810000 */
[----:B------:R-:W-:-:S04]  /*12580*/  FMUL.FTZ R85, R72, R14 ;  /* 0x0000000e48557220 */ /* 0x000fc80000410000 */
[----:B------:R-:W-:Y:S01]  /*12590*/  FFMA.FTZ R73, R74, R14, -R85 ;  /* 0x0000000e4a497223 */ /* 0x000fe20000010855 */
[----:B------:R-:W-:-:S04]  /*125a0*/  IMAD R74, R0, 0x6c0, R21 ;  /* 0x000006c0004a7824 */ /* 0x000fc800078e0215 */
[----:B------:R-:W-:-:S05]  /*125b0*/  VIADD R76, R74, 0x40 ;  /* 0x000000404a4c7836 */ /* 0x000fca0000000000 */
[----:B------:R-:W-:Y:S01]  /*125c0*/  R2UR UR10, R76 ;  /* 0x000000004c0a72ca */ /* 0x000fe200000e0000 */
        /* <DEDUP_REMOVED lines=8> */
[C---:B------:R-:W-:Y:S02]  /*12650*/  VIADD R76, R74.reuse, 0x180 ;  /* 0x000001804a4c7836 */ /* 0x040fe40000000000 */
[----:B------:R-:W-:Y:S01]  /*12660*/  FFMA.FTZ R81, R75, R14, -R85 ;  /* 0x0000000e4b517223 */ /* 0x000fe20000010855 */
[----:B------:R-:W-:Y:S01]  /*12670*/  IMAD.MOV.U32 R75, RZ, RZ, -0x7fffffe0 ;  /* 0x80000020ff4b7424 */ /* 0x000fe200078e00ff */
[----:B------:R-:W-:Y:S02]  /*12680*/  R2UR UR6, R74 ;  /* 0x000000004a0672ca */ /* 0x000fe400000e0000 */
[----:B------:R-:W-:Y:S01]  /*12690*/  R2UR UR30, R76 ;  /* 0x000000004c1e72ca */ /* 0x000fe200000e0000 */
[C---:B------:R-:W-:Y:S02]  /*126a0*/  VIADD R76, R74.reuse, 0x1c0 ;  /* 0x000001c04a4c7836 */ /* 0x040fe40000000000 */
[----:B------:R-:W-:Y:S01]  /*126b0*/  VIADD R74, R74, 0x200 ;  /* 0x000002004a4a7836 */ /* 0x000fe20000000000 */
[----:B------:R-:W-:-:S02]  /*126c0*/  R2UR UR7, R75 ;  /* 0x000000004b0772ca */ /* 0x000fc400000e0000 */
[----:B------:R-:W-:Y:S01]  /*126d0*/  R2UR UR39, R75 ;  /* 0x000000004b2772ca */ /* 0x000fe200000e0000 */
[----:B------:R-:W-:Y:S01]  /*126e0*/  IMAD.MOV.U32 R75, RZ, RZ, -0x3ffffff0 ;  /* 0xc0000010ff4b7424 */ /* 0x000fe200078e00ff */
[----:B------:R-:W-:Y:S02]  /*126f0*/  R2UR UR38, R74 ;  /* 0x000000004a2672ca */ /* 0x000fe400000e0000 */
[----:B---3--:R-:W-:Y:S02]  /*12700*/  LOP3.LUT R74, R136, 0x10000, RZ, 0xfc, !PT ;  /* 0x00010000884a7812 */ /* 0x008fe400078efcff */
[----:B------:R-:W-:Y:S02]  /*12710*/  R2UR UR5, R75 ;  /* 0x000000004b0572ca */ /* 0x000fe400000e0000 */
[----:B------:R-:W-:Y:S01]  /*12720*/  R2UR UR4, R74 ;  /* 0x000000004a0472ca */ /* 0x000fe200000e0000 */
[----:B------:R-:W-:-:S12]  /*12730*/  WARPGROUP.ARRIVE ;  /* 0x00000000000079c5 */ /* 0x000fd80000000000 */
[----:B------:R-:W-:Y:S01]  /*12740*/  HGMMA.64x96x16.F32.BF16 R24, gdesc[UR4].tnspB, R24, gsb0 ;  /* 0x41600000041879f0 */ /* 0x000fe20008001818 */
[----:B------:R-:W-:Y:S01]  /*12750*/  IMAD.MOV.U32 R77, RZ, RZ, -0x7fffffe0 ;  /* 0x80000020ff4d7424 */ /* 0x000fe200078e00ff */
[----:B------:R-:W-:Y:S01]  /*12760*/  R2UR UR34, R76 ;  /* 0x000000004c2272ca */ /* 0x000fe200000e0000 */
[----:B------:R-:W-:-:S03]  /*12770*/  VIADD R76, R74, 0x180 ;  /* 0x000001804a4c7836 */ /* 0x000fc60000000000 */
[C---:B------:R-:W-:Y:S02]  /*12780*/  R2UR UR11, R77.reuse ;  /* 0x000000004d0b72ca */ /* 0x040fe400000e0000 */
[C---:B------:R-:W-:Y:S02]  /*12790*/  R2UR UR15, R77.reuse ;  /* 0x000000004d0f72ca */ /* 0x040fe400000e0000 */
[C---:B------:R-:W-:Y:S02]  /*127a0*/  R2UR UR19, R77.reuse ;  /* 0x000000004d1372ca */ /* 0x040fe400000e0000 */
[C---:B------:R-:W-:Y:S02]  /*127b0*/  R2UR UR23, R77.reuse ;  /* 0x000000004d1772ca */ /* 0x040fe400000e0000 */
[C---:B------:R-:W-:Y:S02]  /*127c0*/  R2UR UR27, R77.reuse ;  /* 0x000000004d1b72ca */ /* 0x040fe400000e0000 */
[----:B------:R-:W-:-:S02]  /*127d0*/  R2UR UR31, R77 ;  /* 0x000000004d1f72ca */ /* 0x000fc400000e0000 */
[----:B------:R-:W-:Y:S01]  /*127e0*/  R2UR UR35, R77 ;  /* 0x000000004d2372ca */ /* 0x000fe200000e0000 */
[----:B------:R-:W-:Y:S01]  /*127f0*/  IMAD.MOV.U32 R77, RZ, RZ, -0x3ffffff0 ;  /* 0xc0000010ff4d7424 */ /* 0x000fe200078e00ff */
[----:B------:R-:W-:-:S04]  /*12800*/  R2UR UR8, R76 ;  /* 0x000000004c0872ca */ /* 0x000fc800000e0000 */
[----:B------:R-:W-:Y:S01]  /*12810*/  R2UR UR9, R77 ;  /* 0x000000004d0972ca */ /* 0x000fe200000e0000 */
[----:B------:R-:W-:Y:S02]  /*12820*/  WARPGROUP.DEPBAR.LE gsb0, 0x0 ;  /* 0x00008000000079c5 */ /* 0x000fe40000010000 */
[----:B------:R-:W-:-:S10]  /*12830*/  WARPGROUP.ARRIVE ;  /* 0x00000000000079c5 */ /* 0x000fd40000000000 */
[----:B------:R-:W-:Y:S01]  /*12840*/  HGMMA.64x96x16.F32.BF16 R24, gdesc[UR8].tnspB, R24, gsb0 ;  /* 0x41600000081879f0 */ /* 0x000fe20008001818 */
[----:B------:R-:W-:Y:S02]  /*12850*/  VIADD R76, R74, 0x300 ;  /* 0x000003004a4c7836 */ /* 0x000fe40000000000 */
[----:B------:R-:W-:-:S03]  /*12860*/  IMAD.MOV.U32 R77, RZ, RZ, -0x3ffffff0 ;  /* 0xc0000010ff4d7424 */ /* 0x000fc600078e00ff */
[----:B------:R-:W-:Y:S02]  /*12870*/  R2UR UR12, R76 ;  /* 0x000000004c0c72ca */ /* 0x000fe400000e0000 */
[----:B------:R-:W-:Y:S01]  /*12880*/  R2UR UR13, R77 ;  /* 0x000000004d0d72ca */ /* 0x000fe200000e0000 */
[----:B------:R-:W-:Y:S02]  /*12890*/  VIADD R76, R74, 0x480 ;  /* 0x000004804a4c7836 */ /* 0x000fe40000000000 */
[----:B------:R-:W-:Y:S01]  /*128a0*/  IMAD.MOV.U32 R77, RZ, RZ, -0x3ffffff0 ;  /* 0xc0000010ff4d7424 */ /* 0x000fe200078e00ff */
[----:B------:R-:W-:Y:S02]  /*128b0*/  WARPGROUP.DEPBAR.LE gsb0, 0x0 ;  /* 0x00008000000079c5 */ /* 0x000fe40000010000 */
[----:B------:R-:W-:-:S07]  /*128c0*/  WARPGROUP.ARRIVE ;  /* 0x00000000000079c5 */ /* 0x000fce0000000000 */
[----:B------:R-:W-:Y:S01]  /*128d0*/  HGMMA.64x96x16.F32.BF16 R24, gdesc[UR12].tnspB, R24, gsb0 ;  /* 0x416000000c1879f0 */ /* 0x000fe20008001818 */
[----:B------:R-:W-:Y:S02]  /*128e0*/  R2UR UR16, R76 ;  /* 0x000000004c1072ca */ /* 0x000fe400000e0000 */
[----:B------:R-:W-:Y:S01]  /*128f0*/  R2UR UR17, R77 ;  /* 0x000000004d1172ca */ /* 0x000fe200000e0000 */
[----:B------:R-:W-:Y:S02]  /*12900*/  VIADD R76, R74, 0x600 ;  /* 0x000006004a4c7836 */ /* 0x000fe40000000000 */
[----:B------:R-:W-:-:S03]  /*12910*/  IMAD.MOV.U32 R77, RZ, RZ, -0x3ffffff0 ;  /* 0xc0000010ff4d7424 */ /* 0x000fc600078e00ff */
[----:B------:R-:W-:Y:S01]  /*12920*/  R2UR UR20, R76 ;  /* 0x000000004c1472ca */ /* 0x000fe200000e0000 */
[----:B------:R-:W-:Y:S02]  /*12930*/  WARPGROUP.DEPBAR.LE gsb0, 0x0 ;  /* 0x00008000000079c5 */ /* 0x000fe40000010000 */
[----:B------:R-:W-:-:S06]  /*12940*/  WARPGROUP.ARRIVE ;  /* 0x00000000000079c5 */ /* 0x000fcc0000000000 */
[----:B------:R-:W-:Y:S01]  /*12950*/  HGMMA.64x96x16.F32.BF16 R24, gdesc[UR16].tnspB, R24, gsb0 ;  /* 0x41600000101879f0 */ /* 0x000fe20008001818 */
[----:B------:R-:W-:Y:S01]  /*12960*/  R2UR UR21, R77 ;  /* 0x000000004d1572ca */ /* 0x000fe200000e0000 */
[----:B------:R-:W-:Y:S02]  /*12970*/  VIADD R76, R74, 0x780 ;  /* 0x000007804a4c7836 */ /* 0x000fe40000000000 */
[----:B------:R-:W-:-:S03]  /*12980*/  IMAD.MOV.U32 R77, RZ, RZ, -0x3ffffff0 ;  /* 0xc0000010ff4d7424 */ /* 0x000fc600078e00ff */
[----:B------:R-:W-:Y:S02]  /*12990*/  R2UR UR24, R76 ;  /* 0x000000004c1872ca */ /* 0x000fe400000e0000 */
[----:B------:R-:W-:Y:S01]  /*129a0*/  R2UR UR25, R77 ;  /* 0x000000004d1972ca */ /* 0x000fe200000e0000 */
[----:B------:R-:W-:Y:S02]  /*129b0*/  WARPGROUP.DEPBAR.LE gsb0, 0x0 ;  /* 0x00008000000079c5 */ /* 0x000fe40000010000 */
[----:B------:R-:W-:-:S06]  /*129c0*/  WARPGROUP.ARRIVE ;  /* 0x00000000000079c5 */ /* 0x000fcc0000000000 */
[----:B------:R-:W-:Y:S01]  /*129d0*/  HGMMA.64x96x16.F32.BF16 R24, gdesc[UR20].tnspB, R24, gsb0 ;  /* 0x41600000141879f0 */ /* 0x000fe20008001818 */
[----:B------:R-:W-:Y:S02]  /*129e0*/  VIADD R76, R74, 0x900 ;  /* 0x000009004a4c7836 */ /* 0x000fe40000000000 */
[----:B------:R-:W-:Y:S02]  /*129f0*/  IMAD.MOV.U32 R77, RZ, RZ, -0x3ffffff0 ;  /* 0xc0000010ff4d7424 */ /* 0x000fe400078e00ff */
[----:B------:R-:W-:Y:S01]  /*12a00*/  FFMA.FTZ R84, R78, R14, -R85 ;  /* 0x0000000e4e547223 */ /* 0x000fe20000010855 */
[----:B------:R-:W-:Y:S01]  /*12a10*/  R2UR UR28, R76 ;  /* 0x000000004c1c72ca */ /* 0x000fe200000e0000 */
[----:B------:R-:W2:Y:S01]  /*12a20*/  LDL.LU R78, [R1+0x40] ;  /* 0x00004000014e7983 */ /* 0x000ea20000300800 */
[----:B------:R-:W-:Y:S01]  /*12a30*/  R2UR UR29, R77 ;  /* 0x000000004d1d72ca */ /* 0x000fe200000e0000 */
[----:B------:R-:W-:Y:S02]  /*12a40*/  WARPGROUP.DEPBAR.LE gsb0, 0x0 ;  /* 0x00008000000079c5 */ /* 0x000fe40000010000 */
[----:B------:R-:W-:-:S06]  /*12a50*/  WARPGROUP.ARRIVE ;  /* 0x00000000000079c5 */ /* 0x000fcc0000000000 */
[----:B------:R-:W-:Y:S01]  /*12a60*/  HGMMA.64x96x16.F32.BF16 R24, gdesc[UR24].tnspB, R24, gsb0 ;  /* 0x41600000181879f0 */ /* 0x000fe20008001818 */
        /* <DEDUP_REMOVED lines=13> */
[----:B------:R-:W-:Y:S03]  /*12b40*/  HGMMA.64x96x16.F32.BF16 R24, gdesc[UR32].tnspB, R24, gsb0 ;  /* 0x41600000201879f0 */ /* 0x000fe60008001818 */
[----:B------:R-:W0:Y:S01]  /*12b50*/  S2R R140, SR_TID.X ;  /* 0x00000000008c7919 */ /* 0x000e220000002100 */
[----:B------:R-:W-:Y:S01]  /*12b60*/  FADD.FTZ R21, -R72, R157 ;  /* 0x0000009d48157221 */ /* 0x000fe20000010100 */
[----:B------:R-:W-:-:S03]  /*12b70*/  FFMA.FTZ R138, R138, R14, -R85 ;  /* 0x0000000e8a8a7223 */ /* 0x000fc60000010855 */
[-C--:B------:R-:W-:Y:S01]  /*12b80*/  FMUL.FTZ R21, R21, R14.reuse ;  /* 0x0000000e15157220 */ /* 0x080fe20000410000 */
[----:B------:R-:W-:-:S03]  /*12b90*/  FFMA.FTZ R139, R139, R14, -R85 ;  /* 0x0000000e8b8b7223 */ /* 0x000fc60000010855 */
[----:B------:R-:W-:Y:S01]  /*12ba0*/  MUFU.EX2 R136, R21 ;  /* 0x0000001500887308 */ /* 0x000fe20000000800 */
[-CC-:B------:R-:W-:Y:S01]  /*12bb0*/  FFMA.FTZ R142, R142, R14.reuse, -R85.reuse ;  /* 0x0000000e8e8e7223 */ /* 0x180fe20000010855 */
[-CC-:B------:R-:W-:Y:S01]  /*12bc0*/  FFMA.FTZ R143, R143, R14.reuse, -R85.reuse ;  /* 0x0000000e8f8f7223 */ /* 0x180fe20000010855 */
[-CC-:B------:R-:W-:Y:S01]  /*12bd0*/  FFMA.FTZ R130, R130, R14.reuse, -R85.reuse ;  /* 0x0000000e82827223 */ /* 0x180fe20000010855 */
[-CC-:B------:R-:W-:Y:S01]  /*12be0*/  FFMA.FTZ R131, R131, R14.reuse, -R85.reuse ;  /* 0x0000000e83837223 */ /* 0x180fe20000010855 */
[----:B------:R-:W-:-:S03]  /*12bf0*/  FFMA.FTZ R134, R134, R14, -R85 ;  /* 0x0000000e86867223 */ /* 0x000fc60000010855 */
[----:B------:R-:W2:Y:S01]  /*12c00*/  MUFU.EX2 R21, R138 ;  /* 0x0000008a00157308 */ /* 0x000ea20000000800 */
[----:B------:R-:W-:Y:S01]  /*12c10*/  FFMA.FTZ R135, R135, R14, -R85 ;  /* 0x0000000e87877223 */ /* 0x000fe20000010855 */
[----:B------:R-:W-:Y:S02]  /*12c20*/  WARPGROUP.DEPBAR.LE gsb0, 0x0 ;  /* 0x00008000000079c5 */ /* 0x000fe40000010000 */
[----:B------:R-:W-:-:S06]  /*12c30*/  WARPGROUP.ARRIVE ;  /* 0x00000000000079c5 */ /* 0x000fcc0000000000 */
[----:B------:R-:W-:Y:S01]  /*12c40*/  HGMMA.64x96x16.F32.BF16 R24, gdesc[UR36].tnspB, R24, gsb0 ;  /* 0x41600000241879f0 */ /* 0x000fe20008001818 */
        /* <DEDUP_REMOVED lines=26> */
[----:B0-----:R-:W-:-:S02]  /*12df0*/  SHF.R.U32.HI R79, RZ, 0x7, R140 ;  /* 0x00000007ff4f7819 */ /* 0x001fc4000001168c */
[----:B------:R-:W-:-:S03]  /*12e00*/  ISETP.GE.U32.AND P2, PT, R140, 0x180, PT ;  /* 0x000001808c00780c */ /* 0x000fc60003f46070 */
[----:B------:R-:W-:Y:S02]  /*12e10*/  VIADD R74, R79, 0x9 ;  /* 0x000000094f4a7836 */ /* 0x000fe40000000000 */
[----:B------:R-:W-:Y:S01]  /*12e20*/  MUFU.EX2 R23, R142 ;  /* 0x0000008e00177308 */ /* 0x000fe20000000800 */
[----:B--2---:R-:W-:Y:S02]  /*12e30*/  FFMA.FTZ R75, R136, R78, R21 ;  /* 0x0000004e884b7223 */ /* 0x004fe40000010015 */
[----:B------:R-:W-:-:S05]  /*12e40*/  SEL R74, R74, 0x9, !P2 ;  /* 0x000000094a4a7807 */ /* 0x000fca0005000000 */
[----:B------:R-:W-:Y:S01]  /*12e50*/  MUFU.EX2 R143, R143 ;  /* 0x0000008f008f7308 */ /* 0x000fe20000000800 */
[----:B------:R-:W-:-:S04]  /*12e60*/  @!P1 IMAD R76, R154, 0x8, R16 ;  /* 0x000000089a4c9824 */ /* 0x000fc800078e0210 */
[----:B------:R-:W-:Y:S01]  /*12e70*/  @!P1 VIADD R76, R76, 0x31c40 ;  /* 0x00031c404c4c9836 */ /* 0x000fe20000000000 */
[----:B------:R-:W-:Y:S02]  /*12e80*/  F2FP.BF16.F32.PACK_AB R22, R141, R22 ;  /* 0x000000168d16723e */ /* 0x000fe400000010ff */
[----:B-1----:R-:W-:Y:S02]  /*12e90*/  F2FP.BF16.F32.PACK_AB R21, R139, R21 ;  /* 0x000000158b15723e */ /* 0x002fe400000010ff */
[----:B------:R-:W-:Y:S01]  /*12ea0*/  @!P1 PRMT R76, RZ, 0x654, R76 ;  /* 0x00000654ff4c9816 */ /* 0x000fe2000000004c */
[----:B------:R-:W0:Y:S08]  /*12eb0*/  MUFU.EX2 R153, R153 ;  /* 0x0000009900997308 */ /* 0x000e300000000800 */
[----:B------:R-:W-:Y:S08]  /*12ec0*/  MUFU.EX2 R151, R151 ;  /* 0x0000009700977308 */ /* 0x000ff00000000800 */
[----:B------:R-:W-:Y:S01]  /*12ed0*/  MUFU.EX2 R131, R131 ;  /* 0x0000008300837308 */ /* 0x000fe20000000800 */
[----:B0-----:R-:W-:Y:S01]  /*12ee0*/  FADD.FTZ R137, R153, R137 ;  /* 0x0000008999897221 */ /* 0x001fe20000010000 */
[----:B------:R-:W-:-:S02]  /*12ef0*/  WARPGROUP.DEPBAR.LE gsb0, 0x0 ;  /* 0x00008000000079c5 */ /* 0x000fc40000010000 */
[----:B------:R0:W-:Y:S06]  /*12f00*/  BAR.ARV R74, 0x100 ;  /* 0x0004004a0000751d */ /* 0x0001ec0000002000 */
[----:B------:R1:W-:Y:S01]  /*12f10*/  @!P1 SYNCS.ARRIVE.TRANS64.RED.A1T0 RZ, [R76+URZ], RZ ;  /* 0x000000ff4cff99a7 */ /* 0x0003e2000810043f */
[----:B0-----:R-:W-:Y:S01]  /*12f20*/  FADD.FTZ R74, R139, R75 ;  /* 0x0000004b8b4a7221 */ /* 0x001fe20000010000 */
[----:B------:R-:W-:-:S04]  /*12f30*/  @!P1 IMAD R75, R0, 0x8, R16 ;  /* 0x00000008004b9824 */ /* 0x000fc800078e0210 */
[----:B------:R-:W-:Y:S02]  /*12f40*/  @!P1 VIADD R75, R75, 0x31c60 ;  /* 0x00031c604b4b9836 */ /* 0x000fe40000000000 */
[----:B------:R-:W-:Y:S01]  /*12f50*/  FADD.FTZ R0, R23, R74 ;  /* 0x0000004a17007221 */ /* 0x000fe20000010000 */
[----:B------:R-:W-:Y:S02]  /*12f60*/  F2FP.BF16.F32.PACK_AB R23, R143, R23 ;  /* 0x000000178f17723e */ /* 0x000fe400000010ff */
[----:B------:R-:W-:-:S04]  /*12f70*/  @!P1 PRMT R75, RZ, 0x654, R75 ;  /* 0x00000654ff4b9816 */ /* 0x000fc8000000004b */
[----:B------:R0:W-:Y:S01]  /*12f80*/  @!P1 SYNCS.ARRIVE.TRANS64.RED.A1T0 RZ, [R75+URZ], RZ ;  /* 0x000000ff4bff99a7 */ /* 0x0001e2000810043f */
[----:B------:R2:W-:Y:S01]  /*12f90*/  STSM.16.M88.4 [R18+0x24300], R20 ;  /* 0x0243001412007844 */ /* 0x0005e20000000200 */
[----:B------:R-:W-:Y:S01]  /*12fa0*/  MUFU.EX2 R149, R149 ;  /* 0x0000009500957308 */ /* 0x000fe20000000800 */
[----:B------:R-:W-:-:S07]  /*12fb0*/  FADD.FTZ R0, R143, R0 ;  /* 0x000000008f007221 */ /* 0x000fce0000010000 */
[----:B--2---:R-:W2:Y:S08]  /*12fc0*/  MUFU.EX2 R20, R152 ;  /* 0x0000009800147308 */ /* 0x004eb00000000800 */
[----:B------:R-:W3:Y:S08]  /*12fd0*/  MUFU.EX2 R21, R130 ;  /* 0x0000008200157308 */ /* 0x000ef00000000800 */
[----:B------:R-:W4:Y:S08]  /*12fe0*/  MUFU.EX2 R22, R150 ;  /* 0x0000009600167308 */ /* 0x000f300000000800 */
[----:B------:R-:W0:Y:S01]  /*12ff0*/  MUFU.EX2 R23, R134 ;  /* 0x0000008600177308 */ /* 0x000e220000000800 */
[----:B--2---:R-:W-:Y:S01]  /*13000*/  FADD.FTZ R137, R20, R137 ;  /* 0x0000008914897221 */ /* 0x004fe20000010000 */
[----:B---3--:R-:W-:-:S06]  /*13010*/  FADD.FTZ R0, R21, R0 ;  /* 0x0000000015007221 */ /* 0x008fcc0000010000 */
[----:B------:R-:W-:Y:S01]  /*13020*/  MUFU.EX2 R135, R135 ;  /* 0x0000008700877308 */ /* 0x000fe20000000800 */
[----:B------:R-:W-:Y:S01]  /*13030*/  FADD.FTZ R137, R151, R137 ;  /* 0x0000008997897221 */ /* 0x000fe20000010000 */
[----:B------:R-:W-:-:S06]  /*13040*/  FADD.FTZ R0, R131, R0 ;  /* 0x0000000083007221 */ /* 0x000fcc0000010000 */
[----:B-1----:R-:W1:Y:S08]  /*13050*/  MUFU.EX2 R76, R148 ;  /* 0x00000094004c7308 */ /* 0x002e700000000800 */
[----:B------:R-:W-:Y:S01]  /*13060*/  MUFU.EX2 R77, R122 ;  /* 0x0000007a004d7308 */ /* 0x000fe20000000800 */
[----:B----4-:R-:W-:Y:S01]  /*13070*/  FADD.FTZ R137, R22, R137 ;  /* 0x0000008916897221 */ /* 0x010fe20000010000 */
[----:B0-----:R-:W-:-:S06]  /*13080*/  FADD.FTZ R0, R23, R0 ;  /* 0x0000000017007221 */ /* 0x001fcc0000010000 */
[----:B------:R-:W0:Y:S08]  /*13090*/  MUFU.EX2 R147, R147 ;  /* 0x0000009300937308 */ /* 0x000e300000000800 */
[----:B------:R-:W2:Y:S01]  /*130a0*/  MUFU.EX2 R123, R123 ;  /* 0x0000007b007b7308 */ /* 0x000ea20000000800 */
[----:B------:R-:W-:-:S07]  /*130b0*/  FADD.FTZ R137, R149, R137 ;  /* 0x0000008995897221 */ /* 0x000fce0000010000 */
[----:B------:R-:W3:Y:S08]  /*130c0*/  MUFU.EX2 R78, R146 ;  /* 0x00000092004e7308 */ /* 0x000ef00000000800 */
[----:B------:R-:W4:Y:S01]  /*130d0*/  MUFU.EX2 R79, R126 ;  /* 0x0000007e004f7308 */ /* 0x000f220000000800 */
[----:B-1----:R-:W-:-:S07]  /*130e0*/  FADD.FTZ R137, R76, R137 ;  /* 0x000000894c897221 */ /* 0x002fce0000010000 */
[----:B------:R-:W-:Y:S08]  /*130f0*/  MUFU.EX2 R133, R133 ;  /* 0x0000008500857308 */ /* 0x000ff00000000800 */
[----:B------:R1:W-:Y:S08]  /*13100*/  MUFU.EX2 R74, R88 ;  /* 0x00000058004a7308 */ /* 0x0003f00000000800 */
[----:B------:R-:W4:Y:S01]  /*13110*/  MUFU.EX2 R127, R127 ;  /* 0x0000007f007f7308 */ /* 0x000f220000000800 */
[----:B-1----:R-:W-:Y:S01]  /*13120*/  FADD.FTZ R88, R135, R0 ;  /* 0x0000000087587221 */ /* 0x002fe20000010000 */
[----:B0-----:R-:W-:-:S03]  /*13130*/  FADD.FTZ R137, R147, R137 ;  /* 0x0000008993897221 */ /* 0x001fc60000010000 */
[----:B------:R-:W-:-:S03]  /*13140*/  FADD.FTZ R88, R77, R88 ;  /* 0x000000584d587221 */ /* 0x000fc60000010000 */
[----:B------:R-:W-:Y:S01]  /*13150*/  MUFU.EX2 R132, R132 ;  /* 0x0000008400847308 */ /* 0x000fe20000000800 */
[----:B--2---:R-:W-:-:S07]  /*13160*/  FADD.FTZ R88, R123, R88 ;  /* 0x000000587b587221 */ /* 0x004fce0000010000 */
[----:B------:R-:W-:Y:S08]  /*13170*/  MUFU.EX2 R75, R89 ;  /* 0x00000059004b7308 */ /* 0x000ff00000000800 */
[----:B------:R-:W0:Y:S01]  /*13180*/  MUFU.EX2 R89, R114 ;  /* 0x0000007200597308 */ /* 0x000e220000000800 */
[----:B---3--:R-:W-:Y:S01]  /*13190*/  FADD.FTZ R137, R78, R137 ;  /* 0x000000894e897221 */ /* 0x008fe20000010000 */
[----:B----4-:R-:W-:-:S06]  /*131a0*/  FADD.FTZ R88, R79, R88 ;  /* 0x000000584f587221 */ /* 0x010fcc0000010000 */
[----:B------:R-:W1:Y:S08]  /*131b0*/  MUFU.EX2 R129, R129 ;  /* 0x0000008100817308 */ /* 0x000e700000000800 */
[----:B------:R-:W2:Y:S01]  /*131c0*/  MUFU.EX2 R115, R115 ;  /* 0x0000007300737308 */ /* 0x000ea20000000800 */
[----:B------:R-:W-:-:S07]  /*131d0*/  FADD.FTZ R88, R127, R88 ;  /* 0x000000587f587221 */ /* 0x000fce0000010000 */
[----:B------:R-:W3:Y:S08]  /*131e0*/  MUFU.EX2 R128, R128 ;  /* 0x0000008000807308 */ /* 0x000ef00000000800 */
[----:B------:R-:W4:Y:S01]  /*131f0*/  MUFU.EX2 R118, R118 ;  /* 0x0000007600767308 */ /* 0x000f220000000800 */
[----:B0-----:R-:W-:-:S07]  /*13200*/  FADD.FTZ R88, R89, R88 ;  /* 0x0000005859587221 */ /* 0x001fce0000010000 */
[----:B------:R-:W0:Y:S08]  /*13210*/  MUFU.EX2 R125, R125 ;  /* 0x0000007d007d7308 */ /* 0x000e300000000800 */
[----:B------:R1:W-:Y:S08]  /*13220*/  MUFU.EX2 R0, R90 ;  /* 0x0000005a00007308 */ /* 0x0003f00000000800 */
[----:B------:R-:W0:Y:S01]  /*13230*/  MUFU.EX2 R119, R119 ;  /* 0x0000007700777308 */ /* 0x000e220000000800 */
[----:B-1----:R-:W-:-:S04]  /*13240*/  FADD.FTZ R90, R133, R137 ;  /* 0x00000089855a7221 */ /* 0x002fc80000010000 */
[----:B------:R-:W-:-:S03]  /*13250*/  FADD.FTZ R90, R132, R90 ;  /* 0x0000005a845a7221 */ /* 0x000fc60000010000 */
[----:B------:R-:W1:Y:S01]  /*13260*/  MUFU.EX2 R106, R106 ;  /* 0x0000006a006a7308 */ /* 0x000e620000000800 */
[----:B------:R-:W-:Y:S01]  /*13270*/  FADD.FTZ R90, R129, R90 ;  /* 0x0000005a815a7221 */ /* 0x000fe20000010000 */
[----:B--2---:R-:W-:-:S06]  /*13280*/  FADD.FTZ R88, R115, R88 ;  /* 0x0000005873587221 */ /* 0x004fcc0000010000 */
[----:B------:R-:W2:Y:S01]  /*13290*/  MUFU.EX2 R124, R124 ;  /* 0x0000007c007c7308 */ /* 0x000ea20000000800 */
[----:B---3--:R-:W-:Y:S01]  /*132a0*/  FADD.FTZ R90, R128, R90 ;  /* 0x0000005a805a7221 */ /* 0x008fe20000010000 */
[----:B----4-:R-:W-:-:S06]  /*132b0*/  FADD.FTZ R88, R118, R88 ;  /* 0x0000005876587221 */ /* 0x010fcc0000010000 */
[----:B------:R-:W3:Y:S08]  /*132c0*/  MUFU.EX2 R107, R107 ;  /* 0x0000006b006b7308 */ /* 0x000ef00000000800 */
[----:B------:R-:W4:Y:S08]  /*132d0*/  MUFU.EX2 R121, R121 ;  /* 0x0000007900797308 */ /* 0x000f300000000800 */
[----:B------:R-:W4:Y:S08]  /*132e0*/  MUFU.EX2 R110, R110 ;  /* 0x0000006e006e7308 */ /* 0x000f300000000800 */
[----:B------:R-:W4:Y:S08]  /*132f0*/  MUFU.EX2 R120, R120 ;  /* 0x0000007800787308 */ /* 0x000f300000000800 */
[----:B------:R0:W-:Y:S08]  /*13300*/  MUFU.EX2 R114, R91 ;  /* 0x0000005b00727308 */ /* 0x0001f00000000800 */
[----:B------:R-:W4:Y:S01]  /*13310*/  MUFU.EX2 R111, R111 ;  /* 0x0000006f006f7308 */ /* 0x000f220000000800 */
[----:B0-----:R-:W-:Y:S01]  /*13320*/  FADD.FTZ R91, R125, R90 ;  /* 0x0000005a7d5b7221 */ /* 0x001fe20000010000 */
[----:B------:R-:W-:-:S04]  /*13330*/  FADD.FTZ R90, R119, R88 ;  /* 0x00000058775a7221 */ /* 0x000fc80000010000 */
[----:B-1----:R-:W-:Y:S02]  /*13340*/  FADD.FTZ R90, R106, R90 ;  /* 0x0000005a6a5a7221 */ /* 0x002fe40000010000 */
[----:B------:R-:W0:Y:S01]  /*13350*/  MUFU.EX2 R117, R117 ;  /* 0x0000007500757308 */ /* 0x000e220000000800 */
[----:B--2---:R-:W-:Y:S01]  /*13360*/  FADD.FTZ R88, R124, R91 ;  /* 0x0000005b7c587221 */ /* 0x004fe20000010000 */
[----:B---3--:R-:W-:-:S06]  /*13370*/  FADD.FTZ R90, R107, R90 ;  /* 0x0000005a6b5a7221 */ /* 0x008fcc0000010000 */
[----:B------:R-:W1:Y:S01]  /*13380*/  MUFU.EX2 R98, R98 ;  /* 0x0000006200627308 */ /* 0x000e620000000800 */
[----:B----4-:R-:W-:Y:S01]  /*13390*/  FADD.FTZ R88, R121, R88 ;  /* 0x0000005879587221 */ /* 0x010fe20000010000 */
[----:B------:R-:W-:-:S06]  /*133a0*/  FADD.FTZ R90, R110, R90 ;  /* 0x0000005a6e5a7221 */ /* 0x000fcc0000010000 */
[----:B------:R-:W2:Y:S01]  /*133b0*/  MUFU.EX2 R116, R116 ;  /* 0x0000007400747308 */ /* 0x000ea20000000800 */
[----:B------:R-:W-:-:S07]  /*133c0*/  F2FP.BF16.F32.PACK_AB R20, R20, R153 ;  /* 0x000000991414723e */ /* 0x000fce00000010ff */
[----:B------:R-:W3:Y:S01]  /*133d0*/  MUFU.EX2 R99, R99 ;  /* 0x0000006300637308 */ /* 0x000ee20000000800 */
[----:B------:R-:W-:Y:S02]  /*133e0*/  F2FP.BF16.F32.PACK_AB R21, R131, R21 ;  /* 0x000000158315723e */ /* 0x000fe400000010ff */
[----:B------:R-:W-:Y:S02]  /*133f0*/  F2FP.BF16.F32.PACK_AB R22, R22, R151 ;  /* 0x000000971616723e */ /* 0x000fe400000010ff */
[----:B------:R-:W-:-:S03]  /*13400*/  F2FP.BF16.F32.PACK_AB R23, R135, R23 ;  /* 0x000000178717723e */ /* 0x000fc600000010ff */
[----:B------:R-:W4:Y:S01]  /*13410*/  MUFU.EX2 R113, R113 ;  /* 0x0000007100717308 */ /* 0x000f220000000800 */
[----:B------:R-:W-:Y:S01]  /*13420*/  FADD.FTZ R88, R120, R88 ;  /* 0x0000005878587221 */ /* 0x000fe20000010000 */
[----:B------:R-:W-:-:S06]  /*13430*/  FADD.FTZ R90, R111, R90 ;  /* 0x0000005a6f5a7221 */ /* 0x000fcc0000010000 */
[----:B------:R-:W4:Y:S01]  /*13440*/  MUFU.EX2 R102, R102 ;  /* 0x0000006600667308 */ /* 0x000f220000000800 */
[----:B------:R0:W-:Y:S07]  /*13450*/  STSM.16.M88.4 [R18+0x25b00], R20 ;  /* 0x025b001412007844 */ /* 0x0001ee0000000200 */
[----:B------:R-:W4:Y:S08]  /*13460*/  MUFU.EX2 R112, R112 ;  /* 0x0000007000707308 */ /* 0x000f300000000800 */
[----:B------:R-:W4:Y:S01]  /*13470*/  MUFU.EX2 R103, R103 ;  /* 0x0000006700677308 */ /* 0x000f220000000800 */
[----:B0-----:R-:W-:Y:S01]  /*13480*/  FADD.FTZ R20, R117, R88 ;  /* 0x0000005875147221 */ /* 0x001fe20000010000 */
[----:B-1----:R-:W-:-:S06]  /*13490*/  FADD.FTZ R21, R98, R90 ;  /* 0x0000005a62157221 */ /* 0x002fcc0000010000 */
[----:B------:R-:W0:Y:S01]  /*134a0*/  MUFU.EX2 R109, R109 ;  /* 0x0000006d006d7308 */ /* 0x000e220000000800 */
[----:B--2---:R-:W-:Y:S01]  /*134b0*/  FADD.FTZ R20, R116, R20 ;  /* 0x0000001474147221 */ /* 0x004fe20000010000 */
[----:B---3--:R-:W-:-:S06]  /*134c0*/  FADD.FTZ R21, R99, R21 ;  /* 0x0000001563157221 */ /* 0x008fcc0000010000 */
[----:B------:R-:W1:Y:S01]  /*134d0*/  MUFU.EX2 R108, R108 ;  /* 0x0000006c006c7308 */ /* 0x000e620000000800 */
[----:B----4-:R-:W-:Y:S01]  /*134e0*/  FADD.FTZ R20, R113, R20 ;  /* 0x0000001471147221 */ /* 0x010fe20000010000 */
[----:B------:R-:W-:-:S06]  /*134f0*/  FADD.FTZ R21, R102, R21 ;  /* 0x0000001566157221 */ /* 0x000fcc0000010000 */
[----:B------:R-:W2:Y:S01]  /*13500*/  MUFU.EX2 R105, R105 ;  /* 0x0000006900697308 */ /* 0x000ea20000000800 */
[----:B------:R-:W-:Y:S01]  /*13510*/  FADD.FTZ R20, R112, R20 ;  /* 0x0000001470147221 */ /* 0x000fe20000010000 */
[----:B------:R-:W-:-:S06]  /*13520*/  FADD.FTZ R21, R103, R21 ;  /* 0x0000001567157221 */ /* 0x000fcc0000010000 */
[----:B------:R-:W3:Y:S01]  /*13530*/  MUFU.EX2 R94, R94 ;  /* 0x0000005e005e7308 */ /* 0x000ee20000000800 */
[----:B0-----:R-:W-:Y:S01]  /*13540*/  FADD.FTZ R20, R109, R20 ;  /* 0x000000146d147221 */ /* 0x001fe20000010000 */
[----:B------:R-:W-:-:S06]  /*13550*/  FADD.FTZ R21, R0, R21 ;  /* 0x0000001500157221 */ /* 0x000fcc0000010000 */
[----:B------:R-:W0:Y:S01]  /*13560*/  MUFU.EX2 R104, R104 ;  /* 0x0000006800687308 */ /* 0x000e220000000800 */
[----:B------:R-:W-:-:S07]  /*13570*/  F2FP.BF16.F32.PACK_AB R76, R76, R149 ;  /* 0x000000954c4c723e */ /* 0x000fce00000010ff */
[----:B------:R-:W4:Y:S01]  /*13580*/  MUFU.EX2 R95, R95 ;  /* 0x0000005f005f7308 */ /* 0x000f220000000800 */
[----:B------:R-:W-:Y:S01]  /*13590*/  F2FP.BF16.F32.PACK_AB R77, R123, R77 ;  /* 0x0000004d7b4d723e */ /* 0x000fe200000010ff */
[----:B-1----:R-:W-:Y:S01]  /*135a0*/  FADD.FTZ R20, R108, R20 ;  /* 0x000000146c147221 */ /* 0x002fe20000010000 */
[----:B------:R-:W-:-:S05]  /*135b0*/  F2FP.BF16.F32.PACK_AB R78, R78, R147 ;  /* 0x000000934e4e723e */ /* 0x000fca00000010ff */
[----:B------:R-:W1:Y:S01]  /*135c0*/  MUFU.EX2 R101, R101 ;  /* 0x0000006500657308 */ /* 0x000e620000000800 */
[----:B------:R-:W-:Y:S01]  /*135d0*/  F2FP.BF16.F32.PACK_AB R79, R127, R79 ;  /* 0x0000004f7f4f723e */ /* 0x000fe200000010ff */
[----:B------:R-:W-:-:S06]  /*135e0*/  FADD.FTZ R21, R114, R21 ;  /* 0x0000001572157221 */ /* 0x000fcc0000010000 */
[----:B------:R-:W1:Y:S01]  /*135f0*/  MUFU.EX2 R82, R82 ;  /* 0x0000005200527308 */ /* 0x000e620000000800 */
[----:B------:R3:W-:Y:S01]  /*13600*/  STSM.16.M88.4 [R18+0x27300], R76 ;  /* 0x0273004c12007844 */ /* 0x0007e20000000200 */
[----:B--2---:R-:W-:-:S06]  /*13610*/  FADD.FTZ R22, R105, R20 ;  /* 0x0000001469167221 */ /* 0x004fcc0000010000 */
[----:B------:R-:W2:Y:S08]  /*13620*/  MUFU.EX2 R100, R100 ;  /* 0x0000006400647308 */ /* 0x000eb00000000800 */
[----:B------:R-:W2:Y:S01]  /*13630*/  MUFU.EX2 R83, R83 ;  /* 0x0000005300537308 */ /* 0x000ea20000000800 */
[----:B---3--:R-:W-:Y:S01]  /*13640*/  FADD.FTZ R76, R94, R21 ;  /* 0x000000155e4c7221 */ /* 0x008fe20000010000 */
[----:B0-----:R-:W-:-:S06]  /*13650*/  FADD.FTZ R22, R104, R22 ;  /* 0x0000001668167221 */ /* 0x001fcc0000010000 */
[----:B------:R-:W0:Y:S01]  /*13660*/  MUFU.EX2 R97, R97 ;  /* 0x0000006100617308 */ /* 0x000e220000000800 */
[----:B----4-:R-:W-:Y:S01]  /*13670*/  FADD.FTZ R77, R95, R76 ;  /* 0x0000004c5f4d7221 */ /* 0x010fe20000010000 */
[----:B------:R-:W-:-:S06]  /*13680*/  F2FP.BF16.F32.PACK_AB R88, R132, R133 ;  /* 0x000000858458723e */ /* 0x000fcc00000010ff */
[----:B------:R-:W3:Y:S01]  /*13690*/  MUFU.EX2 R86, R86 ;  /* 0x0000005600567308 */ /* 0x000ee20000000800 */
[----:B------:R-:W-:Y:S02]  /*136a0*/  F2FP.BF16.F32.PACK_AB R89, R115, R89 ;  /* 0x000000597359723e */ /* 0x000fe400000010ff */
[----:B------:R-:W-:Y:S02]  /*136b0*/  F2FP.BF16.F32.PACK_AB R90, R128, R129 ;  /* 0x00000081805a723e */ /* 0x000fe400000010ff */
[----:B------:R-:W-:-:S03]  /*136c0*/  F2FP.BF16.F32.PACK_AB R91, R119, R118 ;  /* 0x00000076775b723e */ /* 0x000fc600000010ff */
[----:B------:R-:W4:Y:S01]  /*136d0*/  MUFU.EX2 R96, R96 ;  /* 0x0000006000607308 */ /* 0x000f220000000800 */
[----:B-1----:R-:W-:Y:S01]  /*136e0*/  FADD.FTZ R79, R101, R22 ;  /* 0x00000016654f7221 */ /* 0x002fe20000010000 */
[----:B------:R-:W-:-:S06]  /*136f0*/  FADD.FTZ R78, R82, R77 ;  /* 0x0000004d524e7221 */ /* 0x000fcc0000010000 */
[----:B------:R-:W1:Y:S01]  /*13700*/  MUFU.EX2 R87, R87 ;  /* 0x0000005700577308 */ /* 0x000e620000000800 */
[----:B------:R2:W-:Y:S07]  /*13710*/  STSM.16.M88.4 [R18+0x28b00], R88 ;  /* 0x028b005812007844 */ /* 0x0005ee0000000200 */
[----:B------:R-:W1:Y:S08]  /*13720*/  MUFU.EX2 R93, R93 ;  /* 0x0000005d005d7308 */ /* 0x000e700000000800 */
[----:B------:R-:W1:Y:S01]  /*13730*/  MUFU.EX2 R73, R73 ;  /* 0x0000004900497308 */ /* 0x000e620000000800 */
[----:B--2---:R-:W-:Y:S01]  /*13740*/  FADD.FTZ R88, R100, R79 ;  /* 0x0000004f64587221 */ /* 0x004fe20000010000 */
[----:B------:R-:W-:Y:S01]  /*13750*/  FADD.FTZ R79, R83, R78 ;  /* 0x0000004e534f7221 */ /* 0x000fe20000010000 */
[----:B------:R-:W-:-:S05]  /*13760*/  F2FP.BF16.F32.PACK_AB R77, R114, R0 ;  /* 0x00000000724d723e */ /* 0x000fca00000010ff */
[----:B------:R-:W2:Y:S01]  /*13770*/  MUFU.EX2 R92, R92 ;  /* 0x0000005c005c7308 */ /* 0x000ea20000000800 */
[----:B0-----:R-:W-:Y:S01]  /*13780*/  FADD.FTZ R89, R97, R88 ;  /* 0x0000005861597221 */ /* 0x001fe20000010000 */
[----:B---3--:R-:W-:-:S06]  /*13790*/  FADD.FTZ R0, R86, R79 ;  /* 0x0000004f56007221 */ /* 0x008fcc0000010000 */
[----:B------:R-:W0:Y:S01]  /*137a0*/  MUFU.EX2 R81, R81 ;  /* 0x0000005100517308 */ /* 0x000e220000000800 */
[----:B----4-:R-:W-:Y:S01]  /*137b0*/  FADD.FTZ R88, R96, R89 ;  /* 0x0000005960587221 */ /* 0x010fe20000010000 */
[----:B-1----:R-:W-:-:S06]  /*137c0*/  FADD.FTZ R0, R87, R0 ;  /* 0x0000000057007221 */ /* 0x002fcc0000010000 */
[----:B------:R-:W-:Y:S08]  /*137d0*/  MUFU.EX2 R84, R84 ;  /* 0x0000005400547308 */ /* 0x000ff00000000800 */
[----:B------:R-:W1:Y:S01]  /*137e0*/  MUFU.EX2 R85, R85 ;  /* 0x0000005500557308 */ /* 0x000e620000000800 */
[----:B------:R-:W-:Y:S01]  /*137f0*/  FADD.FTZ R89, R93, R88 ;  /* 0x000000585d597221 */ /* 0x000fe20000010000 */
[----:B------:R-:W-:Y:S01]  /*13800*/  FADD.FTZ R0, R73, R0 ;  /* 0x0000000049007221 */ /* 0x000fe20000010000 */
[----:B------:R-:W-:-:S02]  /*13810*/  F2FP.BF16.F32.PACK_AB R100, R100, R101 ;  /* 0x000000656464723e */ /* 0x000fc400000010ff */
[----:B------:R-:W-:Y:S01]  /*13820*/  F2FP.BF16.F32.PACK_AB R101, R83, R82 ;  /* 0x000000525365723e */ /* 0x000fe200000010ff */
[----:B--2---:R-:W-:Y:S01]  /*13830*/  FADD.FTZ R82, R92, R89 ;  /* 0x000000595c527221 */ /* 0x004fe20000010000 */
[----:B------:R-:W-:Y:S01]  /*13840*/  F2FP.BF16.F32.PACK_AB R124, R124, R125 ;  /* 0x0000007d7c7c723e */ /* 0x000fe200000010ff */
[----:B0-----:R-:W-:Y:S01]  /*13850*/  FADD.FTZ R83, R81, R0 ;  /* 0x0000000051537221 */ /* 0x001fe20000010000 */
[----:B------:R-:W-:Y:S01]  /*13860*/  F2FP.BF16.F32.PACK_AB R125, R107, R106 ;  /* 0x0000006a6b7d723e */ /* 0x000fe200000010ff */
[----:B------:R-:W2:Y:S01]  /*13870*/  LDL.LU R0, [R1+0x3c] ;  /* 0x00003c0001007983 */ /* 0x000ea20000300800 */
[----:B------:R-:W-:Y:S02]  /*13880*/  F2FP.BF16.F32.PACK_AB R126, R120, R121 ;  /* 0x00000079787e723e */ /* 0x000fe400000010ff */
[----:B------:R-:W-:Y:S02]  /*13890*/  F2FP.BF16.F32.PACK_AB R127, R111, R110 ;  /* 0x0000006e6f7f723e */ /* 0x000fe400000010ff */
[----:B------:R-:W-:-:S02]  /*138a0*/  F2FP.BF16.F32.PACK_AB R23, R103, R102 ;  /* 0x000000666717723e */ /* 0x000fc400000010ff */
[----:B------:R-:W-:Y:S02]  /*138b0*/  F2FP.BF16.F32.PACK_AB R20, R116, R117 ;  /* 0x000000757414723e */ /* 0x000fe400000010ff */
[----:B------:R-:W-:Y:S02]  /*138c0*/  F2FP.BF16.F32.PACK_AB R21, R99, R98 ;  /* 0x000000626315723e */ /* 0x000fe400000010ff */
[----:B------:R-:W-:Y:S02]  /*138d0*/  F2FP.BF16.F32.PACK_AB R22, R112, R113 ;  /* 0x000000717016723e */ /* 0x000fe400000010ff */
[----:B------:R-:W-:Y:S02]  /*138e0*/  F2FP.BF16.F32.PACK_AB R79, R95, R94 ;  /* 0x0000005e5f4f723e */ /* 0x000fe400000010ff */
[----:B------:R-:W-:Y:S01]  /*138f0*/  F2FP.BF16.F32.PACK_AB R103, R87, R86 ;  /* 0x000000565767723e */ /* 0x000fe200000010ff */
[----:B------:R-:W-:Y:S01]  /*13900*/  FADD.FTZ R87, R75, R82 ;  /* 0x000000524b577221 */ /* 0x000fe20000010000 */
[----:B-1----:R-:W-:Y:S01]  /*13910*/  F2FP.BF16.F32.PACK_AB R95, R85, R84 ;  /* 0x00000054555f723e */ /* 0x002fe200000010ff */
[----:B------:R-:W-:Y:S01]  /*13920*/  FADD.FTZ R84, R84, R83 ;  /* 0x0000005354547221 */ /* 0x000fe20000010000 */
[----:B------:R-:W-:Y:S01]  /*13930*/  F2FP.BF16.F32.PACK_AB R92, R92, R93 ;  /* 0x0000005d5c5c723e */ /* 0x000fe200000010ff */
[----:B------:R-:W-:Y:S01]  /*13940*/  STSM.16.M88.4 [R18+0x2a300], R124 ;  /* 0x02a3007c12007844 */ /* 0x000fe20000000200 */
[----:B------:R-:W-:Y:S01]  /*13950*/  F2FP.BF16.F32.PACK_AB R93, R81, R73 ;  /* 0x00000049515d723e */ /* 0x000fe200000010ff */
[----:B------:R-:W-:-:S02]  /*13960*/  FADD.FTZ R73, R74, R87 ;  /* 0x000000574a497221 */ /* 0x000fc40000010000 */
[----:B------:R0:W-:Y:S04]  /*13970*/  STSM.16.M88.4 [R18+0x2bb00], R20 ;  /* 0x02bb001412007844 */ /* 0x0001e80000000200 */
[----:B------:R-:W-:Y:S01]  /*13980*/  STL [R1+0x38], R73 ;  /* 0x0000384901007387 */ /* 0x000fe20000100800 */
[----:B0-----:R-:W-:-:S05]  /*13990*/  FADD.FTZ R20, R85, R84 ;  /* 0x0000005455147221 */ /* 0x001fca0000010000 */
[----:B------:R0:W-:Y:S04]  /*139a0*/  STL [R1+0x40], R20 ;  /* 0x0000401401007387 */ /* 0x0001e80000100800 */
[----:B0-----:R-:W3:Y:S01]  /*139b0*/  LDL R20, [R1+0x5c] ;  /* 0x00005c0001147983 */ /* 0x001ee20000100800 */
[----:B------:R-:W-:Y:S02]  /*139c0*/  F2FP.BF16.F32.PACK_AB R76, R108, R109 ;  /* 0x0000006d6c4c723e */ /* 0x000fe400000010ff */
[----:B------:R-:W-:Y:S02]  /*139d0*/  F2FP.BF16.F32.PACK_AB R78, R104, R105 ;  /* 0x00000069684e723e */ /* 0x000fe400000010ff */
[----:B------:R-:W-:Y:S02]  /*139e0*/  F2FP.BF16.F32.PACK_AB R102, R96, R97 ;  /* 0x000000616066723e */ /* 0x000fe400000010ff */
[----:B------:R-:W-:Y:S01]  /*139f0*/  F2FP.BF16.F32.PACK_AB R94, R74, R75 ;  /* 0x0000004b4a5e723e */ /* 0x000fe200000010ff */
[----:B------:R-:W-:Y:S04]  /*13a00*/  STSM.16.M88.4 [R18+0x2d300], R76 ;  /* 0x02d3004c12007844 */ /* 0x000fe80000000200 */
[----:B------:R-:W-:Y:S04]  /*13a10*/  STSM.16.M88.4 [R18+0x2eb00], R100 ;  /* 0x02eb006412007844 */ /* 0x000fe80000000200 */
[----:B------:R-:W-:Y:S01]  /*13a20*/  STSM.16.M88.4 [R18+0x30300], R92 ;  /* 0x0303005c12007844 */ /* 0x000fe20000000200 */
[----:B------:R-:W-:Y:S01]  /*13a30*/  @!PT LDS RZ, [RZ] ;  /* 0x00000000fffff984 */ /* 0x000fe20000000800 */
[----:B------:R-:W-:Y:S01]  /*13a40*/  @!PT LDS RZ, [RZ] ;  /* 0x00000000fffff984 */ /* 0x000fe20000000800 */
[----:B------:R-:W-:Y:S01]  /*13a50*/  @!PT LDS RZ, [RZ] ;  /* 0x00000000fffff984 */ /* 0x000fe20000000800 */
[----:B------:R-:W-:Y:S01]  /*13a60*/  @!PT LDS RZ, [RZ] ;  /* 0x00000000fffff984 */ /* 0x000fe20000000800 */
[----:B------:R0:W-:Y:S06]  /*13a70*/  MEMBAR.ALL.CTA ;  /* 0x0000000000007992 */ /* 0x0001ec0000008000 */
[----:B0-----:R-:W0:Y:S01]  /*13a80*/  FENCE.VIEW.ASYNC.S ;  /* 0x00000000000073c6 */ /* 0x001e220000000000 */
        /* <DEDUP_REMOVED lines=50> */
[C---:B--2---:R-:W-:Y:S01]  /*13db0*/  ISETP.GT.AND P2, PT, R0.reuse, RZ, PT ;  /* 0x000000ff0000720c */ /* 0x044fe20003f44270 */
[----:B------:R-:W-:-:S05]  /*13dc0*/  VIADD R0, R0, 0xffffffff ;  /* 0xffffffff00007836 */ /* 0x000fca0000000000 */
[----:B------:R1:W-:Y:S02]  /*13dd0*/  STL [R1+0x3c], R0 ;  /* 0x00003c0001007387 */ /* 0x0003e40000100800 */
[----:B-1----:R-:W-:Y:S02]  /*13de0*/  IMAD.MOV.U32 R0, RZ, RZ, R154 ;  /* 0x000000ffff007224 */ /* 0x002fe400078e009a */
[----:B---3--:R1:W-:Y:S01]  /*13df0*/  STL [R1+0x4], R20 ;  /* 0x0000041401007387 */ /* 0x0083e20000100800 */
[----:B0-----:R-:W-:Y:S02]  /*13e00*/  NOP ;  /* 0x0000000000007918 */ /* 0x001fe40000000000 */
[----:B------:R-:W-:Y:S05]  /*13e10*/  @P2 BRA `(.L_x_10442) ;  /* 0xffffffb400c02947 */ /* 0x000fea000383ffff */
.L_x_10431:
[----:B------:R-:W-:Y:S05]  /*13e20*/  WARPSYNC.ALL ;  /* 0x0000000000007948 */ /* 0x000fea0003800000 */
[----:B------:R-:W-:Y:S06]  /*13e30*/  BAR.ARV 0x8, 0x200 ;  /* 0x0208000000007b1d */ /* 0x000fec0000002000 */
[----:B------:R-:W-:Y:S05]  /*13e40*/  @!P0 BRA `(.L_x_10443) ;  /* 0x0000000000048947 */ /* 0x000fea0003800000 */
[----:B------:R-:W-:Y:S01]  /*13e50*/  BPT.TRAP 0x1 ;  /* 0x000000040000795c */ /* 0x000fe20000300000 */
.L_x_10443:
[----:B------:R-:W2:Y:S01]  /*13e60*/  LDL R2, [R1+0x5c] ;  /* 0x00005c0001027983 */ /* 0x000ea20000100800 */
[----:B------:R-:W-:Y:S01]  /*13e70*/  IMAD R0, R154, 0x8, R16 ;  /* 0x000000089a007824 */ /* 0x000fe200078e0210 */
[----:B--2---:R-:W-:-:S04]  /*13e80*/  SHF.L.U32 R3, R2, 0x1f, RZ ;  /* 0x0000001f02037819 */ /* 0x004fc800000006ff */
[----:B------:R0:W2:Y:S01]  /*13e90*/  SYNCS.PHASECHK.TRANS64.TRYWAIT P2, [R0+URZ+0x31c50], R3 ;  /* 0x031c5003000075a7 */ /* 0x0000a2000804017f */
[----:B------:R-:W-:Y:S05]  /*13ea0*/  @!P0 BRA `(.L_x_10444) ;  /* 0x0000000000048947 */ /* 0x000fea0003800000 */
[----:B------:R-:W-:Y:S01]  /*13eb0*/  BPT.TRAP 0x1 ;  /* 0x000000040000795c */ /* 0x000fe20000300000 */
.L_x_10444:
[----:B------:R-:W3:Y:S01]  /*13ec0*/  LDL.LU R2, [R1+0x7c] ;  /* 0x00007c0001027983 */ /* 0x000ee20000300800 */
[----:B------:R-:W-:Y:S02]  /*13ed0*/  VIADD R16, R16, 0x200 ;  /* 0x0000020010107836 */ /* 0x000fe40000000000 */
[----:B------:R-:W-:-:S03]  /*13ee0*/  IMAD.MOV.U32 R5, RZ, RZ, -0x3ffffff0 ;  /* 0xc0000010ff057424 */ /* 0x000fc600078e00ff */
[----:B------:R-:W-:-:S04]  /*13ef0*/  SHF.R.U32.HI R16, RZ, 0x4, R16 ;  /* 0x00000004ff107819 */ /* 0x000fc80000011610 */
[----:B------:R-:W-:-:S04]  /*13f00*/  LOP3.LUT R16, R16, 0x3fff, RZ, 0xc0, !PT ;  /* 0x00003fff10107812 */ /* 0x000fc800078ec0ff */
[----:B------:R-:W-:Y:S02]  /*13f10*/  LOP3.LUT R7, R16, 0x2400000, RZ, 0xfc, !PT ;  /* 0x0240000010077812 */ /* 0x000fe400078efcff */
[----:B---3--:R-:W-:Y:S01]  /*13f20*/  LOP3.LUT R4, R2, 0x10000, RZ, 0xfc, !PT ;  /* 0x0001000002047812 */ /* 0x008fe200078efcff */
[----:B--2---:R-:W-:Y:S06]  /*13f30*/  @P2 BRA `(.L_x_10445) ;  /* 0x0000000000082947 */ /* 0x004fec0003800000 */
[----:B------:R-:W2:Y:S02]  /*13f40*/  SYNCS.PHASECHK.TRANS64.TRYWAIT P0, [R0+URZ+0x31c50], R3 ;  /* 0x031c5003000075a7 */ /* 0x000ea4000800017f */
[----:B--2---:R-:W-:Y:S05]  /*13f50*/  @!P0 BRA `(.L_x_10446) ;  /* 0x000000a400bc8947 */ /* 0x004fea0003800000 */
.L_x_10445:
[----:B------:R-:W-:Y:S01]  /*13f60*/  IMAD R2, R154, 0x6c0, R7 ;  /* 0x000006c09a027824 */ /* 0x000fe200078e0207 */
[----:B------:R-:W3:Y:S01]  /*13f70*/  LDL.LU R12, [R1+0x38] ;  /* 0x00003800010c7983 */ /* 0x000ee20000300800 */
[----:B0-2---:R-:W-:Y:S01]  /*13f80*/  IMAD.MOV.U32 R3, RZ, RZ, -0x7fffffe0 ;  /* 0x80000020ff037424 */ /* 0x005fe200078e00ff */
[----:B------:R-:W-:Y:S05]  /*13f90*/  WARPSYNC.ALL ;  /* 0x0000000000007948 */ /* 0x000fea0003800000 */
[C---:B------:R-:W-:Y:S01]  /*13fa0*/  R2UR UR4, R4.reuse ;  /* 0x00000000040472ca */ /* 0x040fe200000e0000 */
[----:B------:R-:W-:Y:S01]  /*13fb0*/  VIADD R6, R4, 0x180 ;  /* 0x0000018004067836 */ /* 0x000fe20000000000 */
[----:B------:R-:W-:Y:S01]  /*13fc0*/  R2UR UR5, R5 ;  /* 0x00000000050572ca */ /* 0x000fe200000e0000 */
[C---:B------:R-:W-:Y:S01]  /*13fd0*/  VIADD R8, R2.reuse, 0x40 ;  /* 0x0000004002087836 */ /* 0x040fe20000000000 */
[----:B------:R-:W-:Y:S01]  /*13fe0*/  R2UR UR6, R2 ;  /* 0x00000000020672ca */ /* 0x000fe200000e0000 */
[----:B------:R-:W-:Y:S01]  /*13ff0*/  IMAD.MOV.U32 R7, RZ, RZ, -0x3ffffff0 ;  /* 0xc0000010ff077424 */ /* 0x000fe200078e00ff */
[----:B------:R-:W-:Y:S01]  /*14000*/  R2UR UR7, R3 ;  /* 0x00000000030772ca */ /* 0x000fe200000e0000 */
[----:B------:R-:W-:Y:S01]  /*14010*/  WARPGROUP.ARRIVE ;  /* 0x00000000000079c5 */ /* 0x000fe20000000000 */
[----:B------:R-:W-:Y:S01]  /*14020*/  IMAD.MOV.U32 R9, RZ, RZ, -0x7fffffe0 ;  /* 0x80000020ff097424 */ /* 0x000fe200078e00ff */
[----:B------:R-:W2:Y:S01]  /*14030*/  LDL.LU R10, [R1+0x40] ;  /* 0x00004000010a7983 */ /* 0x000ea20000300800 */
[----:B------:R-:W-:-:S02]  /*14040*/  IMAD.MOV.U32 R3, RZ, RZ, -0x7fffffe0 ;  /* 0x80000020ff037424 */ /* 0x000fc400078e00ff */
[----:B------:R-:W-:Y:S01]  /*14050*/  IMAD.MOV.U32 R5, RZ, RZ, -0x3ffffff0 ;  /* 0xc0000010ff057424 */ /* 0x000fe200078e00ff */
[----:B------:R-:W4:Y:S01]  /*14060*/  LDL.LU R11, [R1+0x5c] ;  /* 0x00005c00010b7983 */ /* 0x000f220000300800 */
[----:B------:R-:W-:-:S05]  /*14070*/  VIADD R154, R154, 0x1 ;  /* 0x000000019a9a7836 */ /* 0x000fca0000000000 */
[----:B------:R-:W-:Y:S01]  /*14080*/  HGMMA.64x96x16.F32.BF16 R24, gdesc[UR4].tnspB, R24, gsb0 ;  /* 0x41600000041879f0 */ /* 0x000fe20008001818 */
[----:B------:R-:W-:Y:S01]  /*14090*/  R2UR UR4, R6 ;  /* 0x00000000060472ca */ /* 0x000fe200000e0000 */
[----:B------:R-:W-:Y:S01]  /*140a0*/  VIADD R6, R4, 0x300 ;  /* 0x0000030004067836 */ /* 0x000fe20000000000 */
[----:B------:R-:W-:Y:S01]  /*140b0*/  R2UR UR5, R7 ;  /* 0x00000000070572ca */ /* 0x000fe200000e0000 */
[----:B------:R-:W-:Y:S01]  /*140c0*/  IMAD.MOV.U32 R7, RZ, RZ, -0x3ffffff0 ;  /* 0xc0000010ff077424 */ /* 0x000fe200078e00ff */
[----:B------:R-:W-:Y:S01]  /*140d0*/  R2UR UR6, R8 ;  /* 0x00000000080672ca */ /* 0x000fe200000e0000 */
[----:B------:R-:W-:Y:S01]  /*140e0*/  VIADD R8, R2, 0x80 ;  /* 0x0000008002087836 */ /* 0x000fe20000000000 */
[----:B------:R-:W-:Y:S01]  /*140f0*/  R2UR UR7, R9 ;  /* 0x00000000090772ca */ /* 0x000fe200000e0000 */
[----:B------:R-:W-:Y:S01]  /*14100*/  IMAD.MOV.U32 R9, RZ, RZ, -0x7fffffe0 ;  /* 0x80000020ff097424 */ /* 0x000fe200078e00ff */
[----:B------:R-:W-:Y:S01]  /*14110*/  ISETP.NE.AND P0, PT, R154, 0x2, PT ;  /* 0x000000029a00780c */ /* 0x000fe20003f05270 */
[----:B------:R-:W-:-:S02]  /*14120*/  WARPGROUP.DEPBAR.LE gsb0, 0x0 ;  /* 0x00008000000079c5 */ /* 0x000fc40000010000 */
[----:B------:R-:W-:-:S08]  /*14130*/  WARPGROUP.ARRIVE ;  /* 0x00000000000079c5 */ /* 0x000fd00000000000 */
        /* <DEDUP_REMOVED lines=9> */
[----:B------:R-:W-:Y:S02]  /*141d0*/  WARPGROUP.DEPBAR.LE gsb0, 0x0 ;  /* 0x00008000000079c5 */ /* 0x000fe40000010000 */
[----:B------:R-:W-:-:S09]  /*141e0*/  WARPGROUP.ARRIVE ;  /* 0x00000000000079c5 */ /* 0x000fd20000000000 */
        /* <DEDUP_REMOVED lines=39> */
[C---:B------:R-:W-:Y:S01]  /*14460*/  VIADD R8, R2.reuse, 0x1c0 ;  /* 0x000001c002087836 */ /* 0x040fe20000000000 */
[----:B------:R-:W-:Y:S01]  /*14470*/  R2UR UR7, R9 ;  /* 0x00000000090772ca */ /* 0x000fe200000e0000 */
[----:B------:R-:W-:Y:S02]  /*14480*/  IMAD.MOV.U32 R9, RZ, RZ, -0x7fffffe0 ;  /* 0x80000020ff097424 */ /* 0x000fe400078e00ff */
[----:B------:R-:W-:-:S02]  /*14490*/  VIADD R2, R2, 0x200 ;  /* 0x0000020002027836 */ /* 0x000fc40000000000 */
[----:B------:R-:W-:Y:S01]  /*144a0*/  VIADD R4, R4, 0xc00 ;  /* 0x00000c0004047836 */ /* 0x000fe20000000000 */
[----:B------:R-:W-:Y:S02]  /*144b0*/  WARPGROUP.DEPBAR.LE gsb0, 0x0 ;  /* 0x00008000000079c5 */ /* 0x000fe40000010000 */
[----:B------:R-:W-:-:S06]  /*144c0*/  WARPGROUP.ARRIVE ;  /* 0x00000000000079c5 */ /* 0x000fcc0000000000 */
[----:B------:R-:W-:Y:S01]  /*144d0*/  HGMMA.64x96x16.F32.BF16 R24, gdesc[UR4].tnspB, R24, gsb0 ;  /* 0x41600000041879f0 */ /* 0x000fe20008001818 */
[----:B------:R-:W-:Y:S02]  /*144e0*/  R2UR UR4, R6 ;  /* 0x00000000060472ca */ /* 0x000fe400000e0000 */
[----:B------:R-:W-:Y:S02]  /*144f0*/  R2UR UR5, R7 ;  /* 0x00000000070572ca */ /* 0x000fe400000e0000 */
[----:B------:R-:W-:Y:S02]  /*14500*/  R2UR UR6, R8 ;  /* 0x00000000080672ca */ /* 0x000fe400000e0000 */
[----:B------:R-:W-:Y:S01]  /*14510*/  R2UR UR7, R9 ;  /* 0x00000000090772ca */ /* 0x000fe200000e0000 */
[----:B------:R-:W-:Y:S02]  /*14520*/  WARPGROUP.DEPBAR.LE gsb0, 0x0 ;  /* 0x00008000000079c5 */ /* 0x000fe40000010000 */
[----:B------:R-:W-:-:S10]  /*14530*/  WARPGROUP.ARRIVE ;  /* 0x00000000000079c5 */ /* 0x000fd40000000000 */
[----:B------:R-:W-:Y:S01]  /*14540*/  HGMMA.64x96x16.F32.BF16 R24, gdesc[UR4].tnspB, R24, gsb0 ;  /* 0x41600000041879f0 */ /* 0x000fe20008001818 */
[----:B------:R-:W-:Y:S02]  /*14550*/  R2UR UR6, R2 ;  /* 0x00000000020672ca */ /* 0x000fe400000e0000 */
[----:B---3--:R-:W0:Y:S01]  /*14560*/  SHFL.BFLY PT, R2, R12, 0x2, 0x1f ;  /* 0x0c401f000c027f89 */ /* 0x008e2200000e0000 */
[----:B------:R-:W-:Y:S02]  /*14570*/  R2UR UR7, R3 ;  /* 0x00000000030772ca */ /* 0x000fe400000e0000 */
[----:B------:R-:W-:Y:S01]  /*14580*/  R2UR UR4, R4 ;  /* 0x00000000040472ca */ /* 0x000fe200000e0000 */
[----:B--2---:R-:W2:Y:S01]  /*14590*/  SHFL.BFLY PT, R3, R10, 0x2, 0x1f ;  /* 0x0c401f000a037f89 */ /* 0x004ea200000e0000 */
[----:B------:R-:W-:Y:S01]  /*145a0*/  R2UR UR5, R5 ;  /* 0x00000000050572ca */ /* 0x000fe200000e0000 */
[----:B0-----:R-:W-:Y:S01]  /*145b0*/  FADD.FTZ R2, R2, R12 ;  /* 0x0000000c02027221 */ /* 0x001fe20000010000 */
[----:B--2---:R-:W-:-:S04]  /*145c0*/  FADD.FTZ R4, R3, R10 ;  /* 0x0000000a03047221 */ /* 0x004fc80000010000 */
[----:B------:R-:W0:Y:S04]  /*145d0*/  SHFL.BFLY PT, R3, R2, 0x1, 0x1f ;  /* 0x0c201f0002037f89 */ /* 0x000e2800000e0000 */
[----:B------:R-:W2:Y:S01]  /*145e0*/  SHFL.BFLY PT, R5, R4, 0x1, 0x1f ;  /* 0x0c201f0004057f89 */ /* 0x000ea200000e0000 */
[----:B0-----:R-:W-:Y:S01]  /*145f0*/  FADD.FTZ R9, R2, R3 ;  /* 0x0000000302097221 */ /* 0x001fe20000010000 */
[----:B------:R-:W-:Y:S01]  /*14600*/  SEL R2, RZ, 0x1, P0 ;  /* 0x00000001ff027807 */ /* 0x000fe20000000000 */
[----:B--2---:R-:W-:-:S03]  /*14610*/  FADD.FTZ R10, R4, R5 ;  /* 0x00000005040a7221 */ /* 0x004fc60000010000 */
[----:B------:R-:W-:Y:S02]  /*14620*/  FSETP.NE.FTZ.AND P2, PT, R9, RZ, PT ;  /* 0x000000ff0900720b */ /* 0x000fe40003f55000 */
[----:B------:R-:W-:Y:S02]  /*14630*/  CS2R R4, SRZ ;  /* 0x0000000000047805 */ /* 0x000fe4000001ff00 */
[----:B----4-:R-:W-:Y:S02]  /*14640*/  LOP3.LUT R11, R11, R2, RZ, 0x3c, !PT ;  /* 0x000000020b0b7212 */ /* 0x010fe400078e3cff */
[----:B------:R-:W-:-:S07]  /*14650*/  FSETP.NE.FTZ.AND P3, PT, R10, RZ, PT ;  /* 0x000000ff0a00720b */ /* 0x000fce0003f75000 */
[----:B------:R-:W0:Y:S08]  /*14660*/  @P2 MUFU.LG2 R3, R9 ;  /* 0x0000000900032308 */ /* 0x000e300000000c00 */
[----:B------:R2:W-:Y:S08]  /*14670*/  @P2 MUFU.RCP R5, R9 ;  /* 0x0000000900052308 */ /* 0x0005f00000001000 */
[----:B------:R-:W3:Y:S01]  /*14680*/  @P3 MUFU.LG2 R7, R10 ;  /* 0x0000000a00073308 */ /* 0x000ee20000000c00 */
[----:B--2---:R-:W2:Y:S01]  /*14690*/  LDL.LU R9, [R1+0x94] ;  /* 0x0000940001097983 */ /* 0x004ea20000300800 */
[----:B------:R-:W-:-:S02]  /*146a0*/  WARPGROUP.DEPBAR.LE gsb0, 0x0 ;  /* 0x00008000000079c5 */ /* 0x000fc40000010000 */
[----:B------:R-:W-:-:S06]  /*146b0*/  WARPGROUP.ARRIVE ;  /* 0x00000000000079c5 */ /* 0x000fcc0000000000 */
[----:B------:R-:W-:Y:S01]  /*146c0*/  HGMMA.64x96x16.F32.BF16 R24, gdesc[UR4].tnspB, R24, gsb0 ;  /* 0x41600000041879f0 */ /* 0x000fe20008001818 */
[----:B------:R4:W-:Y:S01]  /*146d0*/  STL [R1+0x5c], R11 ;  /* 0x00005c0b01007387 */ /* 0x0009e20000100800 */
[----:B------:R-:W5:Y:S01]  /*146e0*/  @P3 MUFU.RCP R4, R10 ;  /* 0x0000000a00043308 */ /* 0x000f620000001000 */
[----:B------:R-:W-:Y:S02]  /*146f0*/  @!P1 VIADD R8, R0, 0x31c60 ;  /* 0x00031c6000089836 */ /* 0x000fe40000000000 */
[C---:B------:R-:W-:Y:S01]  /*14700*/  @P2 FMUL.FTZ R6, R14.reuse, 0.69314718246459960938 ;  /* 0x3f3172180e062820 */ /* 0x040fe20000410000 */
[----:B0-----:R-:W-:Y:S01]  /*14710*/  @P2 FMUL.FTZ R3, R3, 0.69314718246459960938 ;  /* 0x3f31721803032820 */ /* 0x001fe20000410000 */
[----:B------:R-:W-:Y:S02]  /*14720*/  IMAD.MOV.U32 R0, RZ, RZ, -0x800000 ;  /* 0xff800000ff007424 */ /* 0x000fe400078e00ff */
[----:B------:R-:W-:Y:S01]  /*14730*/  @P3 FMUL.FTZ R14, R14, 0.69314718246459960938 ;  /* 0x3f3172180e0e3820 */ /* 0x000fe20000410000 */
[----:B---3--:R-:W-:Y:S01]  /*14740*/  @P3 FMUL.FTZ R7, R7, 0.69314718246459960938 ;  /* 0x3f31721807073820 */ /* 0x008fe20000410000 */
[----:B------:R-:W-:Y:S01]  /*14750*/  @!P1 PRMT R8, RZ, 0x654, R8 ;  /* 0x00000654ff089816 */ /* 0x000fe20000000008 */
[----:B------:R-:W-:Y:S01]  /*14760*/  @P2 FFMA.FTZ R0, R6, R15, R3 ;  /* 0x0000000f06002223 */ /* 0x000fe20000010003 */
[----:B------:R-:W-:-:S02]  /*14770*/  IMAD.MOV.U32 R2, RZ, RZ, -0x800000 ;  /* 0xff800000ff027424 */ /* 0x000fc400078e00ff */
[----:B------:R-:W-:Y:S01]  /*14780*/  @P3 FFMA.FTZ R2, R14, R72, R7 ;  /* 0x000000480e023223 */ /* 0x000fe20000010007 */
[----:B------:R-:W-:Y:S01]  /*14790*/  SEL R154, R154, RZ, P0 ;  /* 0x000000ff9a9a7207 */ /* 0x000fe20000000000 */
[----:B------:R-:W-:Y:S02]  /*147a0*/  WARPGROUP.DEPBAR.LE gsb0, 0x0 ;  /* 0x00008000000079c5 */ /* 0x000fe40000010000 */
        /* <DEDUP_REMOVED lines=17> */
[-C--:B-----5:R-:W-:Y:S01]  /*148c0*/  FMUL.FTZ R69, R39, R4.reuse ;  /* 0x0000000427457220 */ /* 0x0a0fe20000410000 */
        /* <DEDUP_REMOVED lines=32> */
[----:B--2---:R-:W-:-:S05]  /*14ad0*/  VIADD R9, R9, 0x1 ;  /* 0x0000000109097836 */ /* 0x004fca0000000000 */
[----:B------:R4:W-:Y:S02]  /*14ae0*/  STL [R1+0x94], R9 ;  /* 0x0000940901007387 */ /* 0x0009e40000100800 */
.L_x_10390:
[----:B------:R-:W2:Y:S01]  /*14af0*/  LDL R70, [R1+0x88] ;  /* 0x0000880001467983 */ /* 0x000ea20000100800 */
[----:B------:R-:W0:Y:S01]  /*14b00*/  S2R R4, SR_TID.X ;  /* 0x0000000000047919 */ /* 0x000e220000002100 */
[----:B------:R-:W-:Y:S05]  /*14b10*/  WARPSYNC.ALL ;  /* 0x0000000000007948 */ /* 0x000fea0003800000 */
[----:B------:R-:W3:Y:S01]  /*14b20*/  S2UR UR5, SR_CgaCtaId ;  /* 0x00000000000579c3 */ /* 0x000ee20000008800 */
[----:B------:R-:W-:Y:S01]  /*14b30*/  UMOV UR4, 0x400 ;  /* 0x0000040000047882 */ /* 0x000fe20000000000 */
[----:B0-----:R-:W-:-:S05]  /*14b40*/  VIADD R85, R4, 0xffffff80 ;  /* 0xffffff8004557836 */ /* 0x001fca0000000000 */
[----:B------:R-:W-:-:S04]  /*14b50*/  SHF.R.S32.HI R66, RZ, 0x1f, R85 ;  /* 0x0000001fff427819 */ /* 0x000fc80000011455 */
[----:B------:R-:W-:Y:S01]  /*14b60*/  LEA.HI R66, R66, R85, RZ, 0x2 ;  /* 0x0000005542427211 */ /* 0x000fe200078f10ff */
[----:B---3--:R-:W-:-:S03]  /*14b70*/  ULEA UR4, UR5, UR4, 0x18 ;  /* 0x0000000405047291 */ /* 0x008fc6000f8ec03f */
[----:B------:R-:W-:-:S05]  /*14b80*/  LOP3.LUT R66, R66, 0xfffffffc, RZ, 0xc0, !PT ;  /* 0xfffffffc42427812 */ /* 0x000fca00078ec0ff */
[----:B------:R-:W-:Y:S02]  /*14b90*/  IMAD.IADD R66, R85, 0x1, -R66 ;  /* 0x0000000155427824 */ /* 0x000fe400078e0a42 */
[----:B------:R-:W-:Y:S01]  /*14ba0*/  IMAD.U32 R16, RZ, RZ, UR4 ;  /* 0x00000004ff107e24 */ /* 0x000fe2000f8e00ff */
[----:B------:R-:W-:Y:S01]  /*14bb0*/  BAR.SYNC.DEFER_BLOCKING 0x5, 0x200 ;  /* 0x0148000000007b1d */ /* 0x000fe20000010000 */
[----:B-1----:R-:W-:-:S04]  /*14bc0*/  IMAD.SHL.U32 R32, R66, 0x8, RZ ;  /* 0x0000000842207824 */ /* 0x002fc800078e00ff */
[C---:B------:R-:W-:Y:S02]  /*14bd0*/  VIADD R33, R32.reuse, 0x40 ;  /* 0x0000004020217836 */ /* 0x040fe40000000000 */
[----:B------:R-:W-:Y:S01]  /*14be0*/  VIADD R34, R32, 0x20 ;  /* 0x0000002020227836 */ /* 0x000fe20000000000 */
[----:B------:R-:W-:Y:S02]  /*14bf0*/  BSSY B0, `(.L_x_10447) ;  /* 0x00001b7000007945 */ /* 0x000fe40003800000 */
[----:B------:R-:W-:Y:S02]  /*14c00*/  SHF.R.S32.HI R36, RZ, 0x1f, R33 ;  /* 0x0000001fff247819 */ /* 0x000fe40000011421 */
[----:B------:R-:W-:Y:S01]  /*14c10*/  SHF.R.S32.HI R35, RZ, 0x1f, R34 ;  /* 0x0000001fff237819 */ /* 0x000fe20000011422 */
[----:B-----5:R0:W1:Y:S01]  /*14c20*/  LDS.128 R104, [R16+0x31cd0] ;  /* 0x031cd00010687984 */ /* 0x0200620000000c00 */
[----:B------:R-:W-:Y:S06]  /*14c30*/  BAR.ARV 0x4, 0x200 ;  /* 0x0108000000007b1d */ /* 0x000fec0000002000 */
[----:B--2---:R-:W-:Y:S01]  /*14c40*/  SHF.R.S32.HI R51, RZ, 0x1f, R70 ;  /* 0x0000001fff337819 */ /* 0x004fe20000011446 */
[----:B------:R-:W-:-:S03]  /*14c50*/  IMAD.SHL.U32 R55, R70, 0x4, RZ ;  /* 0x0000000446377824 */ /* 0x000fc600078e00ff */
[----:B------:R-:W-:Y:S01]  /*14c60*/  SHF.L.U64.HI R54, R70, 0x2, R51 ;  /* 0x0000000246367819 */ /* 0x000fe20000010233 */
[----:B01----:R-:W-:Y:S06]  /*14c70*/  @P1 BRA `(.L_x_10448) ;  /* 0x0000001000401947 */ /* 0x003fec0003800000 */
[----:B------:R-:W2:Y:S01]  /*14c80*/  LDL R4, [R1+0xcc] ;  /* 0x0000cc0001047983 */ /* 0x000ea20000100800 */
[----:B------:R-:W-:Y:S05]  /*14c90*/  WARPSYNC.ALL ;  /* 0x0000000000007948 */ /* 0x000fea0003800000 */
[----:B------:R-:W0:Y:S01]  /*14ca0*/  S2R R5, SR_SWINHI ;  /* 0x0000000000057919 */ /* 0x000e220000002f00 */
[----:B------:R-:W-:Y:S01]  /*14cb0*/  F2FP.BF16.F32.PACK_AB R6, R79, R6 ;  /* 0x000000064f06723e */ /* 0x000fe200000010ff */
[----:B------:R-:W-:Y:S01]  /*14cc0*/  ULDC.64 UR4, c[0x0][0xc00] ;  /* 0x0003000000047ab9 */ /* 0x000fe20000000a00 */
[----:B------:R-:W-:Y:S02]  /*14cd0*/  F2FP.BF16.F32.PACK_AB R22, R75, R22 ;  /* 0x000000164b16723e */ /* 0x000fe400000010ff */
[----:B------:R-:W-:-:S02]  /*14ce0*/  MOV R24, R16 ;  /* 0x0000001000187202 */ /* 0x000fc40000000f00 */
[----:B0-----:R-:W-:Y:S01]  /*14cf0*/  MOV R25, R5 ;  /* 0x0000000500197202 */ /* 0x001fe20000000f00 */
[----:B------:R-:W-:Y:S02]  /*14d00*/  BAR.SYNC.DEFER_BLOCKING 0x1, 0x180 ;  /* 0x0046000000007b1d */ /* 0x000fe40000010000 */
[----:B--2---:R-:W-:-:S03]  /*14d10*/  IMAD.WIDE R4, R4, 0x2, R24 ;  /* 0x0000000204047825 */ /* 0x004fc600078e0218 */
[C---:B------:R-:W-:Y:S02]  /*14d20*/  IADD3 R59, P4, R4.reuse, 0x20, RZ ;  /* 0x00000020043b7810 */ /* 0x040fe40007f9e0ff */
[C---:B------:R-:W-:Y:S02]  /*14d30*/  IADD3 R67, P2, R4.reuse, 0x3020, RZ ;  /* 0x0000302004437810 */ /* 0x040fe40007f5e0ff */
[----:B----4-:R-:W-:Y:S01]  /*14d40*/  LOP3.LUT R8, R59, 0x180, RZ, 0xc0, !PT ;  /* 0x000001803b087812 */ /* 0x010fe200078ec0ff */
        /* <DEDUP_REMOVED lines=8> */
[----:B------:R-:W-:Y:S01]  /*14dd0*/  IMAD.X R11, RZ, RZ, R5, P0 ;  /* 0x000000ffff0b7224 */ /* 0x000fe200000e0605 */
[----:B------:R-:W-:Y:S02]  /*14de0*/  LOP3.LUT R12, R8, R59, RZ, 0x3c, !PT ;  /* 0x0000003b080c7212 */ /* 0x000fe400078e3cff */
        /* <DEDUP_REMOVED lines=8> */
[----:B------:R-:W-:Y:S01]  /*14e70*/  LOP3.LUT R4, R9, R4, RZ, 0x3c, !PT ;  /* 0x0000000409047212 */ /* 0x000fe200078e3cff */
[----:B------:R-:W-:Y:S01]  /*14e80*/  IMAD.X R9, RZ, RZ, R5, P1 ;  /* 0x000000ffff097224 */ /* 0x000fe200008e0605 */
[----:B------:R-:W-:-:S02]  /*14e90*/  SHF.R.U64 R58, R58, 0x3, RZ ;  /* 0x000000033a3a7819 */ /* 0x000fc400000012ff */
[----:B------:R-:W-:Y:S02]  /*14ea0*/  LOP3.LUT R20, R10, R67, RZ, 0x3c, !PT ;  /* 0x000000430a147212 */ /* 0x000fe400078e3cff */
[----:B------:R-:W-:Y:S02]  /*14eb0*/  LOP3.LUT R14, R8, R63, RZ, 0x3c, !PT ;  /* 0x0000003f080e7212 */ /* 0x000fe400078e3cff */
[----:B------:R-:W-:Y:S02]  /*14ec0*/  LOP3.LUT R10, R59, R62, RZ, 0x3c, !PT ;  /* 0x0000003e3b0a7212 */ /* 0x000fe400078e3cff */
[----:B------:R-:W-:Y:S02]  /*14ed0*/  MOV R62, R4 ;  /* 0x00000004003e7202 */ /* 0x000fe40000000f00 */
[----:B------:R-:W-:Y:S02]  /*14ee0*/  F2FP.BF16.F32.PACK_AB R4, R80, R7 ;  /* 0x000000075004723e */ /* 0x000fe400000010ff */
[----:B------:R-:W-:-:S02]  /*14ef0*/  LOP3.LUT R8, R58, R83, RZ, 0x3c, !PT ;  /* 0x000000533a087212 */ /* 0x000fc400078e3cff */
[----:B------:R-:W-:Y:S02]  /*14f00*/  F2FP.BF16.F32.PACK_AB R7, R81, R60 ;  /* 0x0000003c5107723e */ /* 0x000fe400000010ff */
[----:B------:R-:W-:Y:S02]  /*14f10*/  F2FP.BF16.F32.PACK_AB R5, R84, R61 ;  /* 0x0000003d5405723e */ /* 0x000fe400000010ff */
[----:B------:R-:W-:Y:S02]  /*14f20*/  MOV R60, R12 ;  /* 0x0000000c003c7202 */ /* 0x000fe40000000f00 */
[----:B------:R-:W-:Y:S01]  /*14f30*/  MOV R59, R14 ;  /* 0x0000000e003b7202 */ /* 0x000fe20000000f00 */
[----:B------:R0:W-:Y:S01]  /*14f40*/  STSM.16.M88.4 [R62], R4 ;  /* 0x000000043e007844 */ /* 0x0001e20000000200 */
[----:B------:R-:W-:Y:S02]  /*14f50*/  MOV R58, R20 ;  /* 0x00000014003a7202 */ /* 0x000fe40000000f00 */
        /* <DEDUP_REMOVED lines=8> */
[----:B------:R-:W-:Y:S02]  /*14fe0*/  ISETP.NE.U32.AND P0, PT, RZ, UR4, PT ;  /* 0x00000004ff007c0c */ /* 0x000fe4000bf05070 */
[----:B------:R-:W-:Y:S01]  /*14ff0*/  MOV R53, R8 ;  /* 0x0000000800357202 */ /* 0x000fe20000000f00 */
[----:B------:R1:W-:Y:S01]  /*15000*/  STSM.16.M88.4 [R59], R20 ;  /* 0x000000143b007844 */ /* 0x0003e20000000200 */
[----:B------:R-:W-:Y:S02]  /*15010*/  MOV R42, R10 ;  /* 0x0000000a002a7202 */ /* 0x000fe40000000f00 */
[----:B0-----:R-:W-:Y:S02]  /*15020*/  F2FP.BF16.F32.PACK_AB R4, R74, R41 ;  /* 0x000000294a04723e */ /* 0x001fe400000010ff */
[----:B------:R-:W-:Y:S02]  /*15030*/  F2FP.BF16.F32.PACK_AB R5, R64, R39 ;  /* 0x000000274005723e */ /* 0x000fe400000010ff */
[----:B------:R-:W-:-:S02]  /*15040*/  F2FP.BF16.F32.PACK_AB R6, R45, R40 ;  /* 0x000000282d06723e */ /* 0x000fc400000010ff */
[----:B------:R-:W-:Y:S01]  /*15050*/  F2FP.BF16.F32.PACK_AB R7, R47, R38 ;  /* 0x000000262f07723e */ /* 0x000fe200000010ff */
[----:B------:R-:W-:Y:S01]  /*15060*/  IMAD.MOV.U32 R38, RZ, RZ, RZ ;  /* 0x000000ffff267224 */ /* 0x000fe200078e00ff */
[----:B------:R-:W-:Y:S02]  /*15070*/  F2FP.BF16.F32.PACK_AB R8, R44, R3 ;  /* 0x000000032c08723e */ /* 0x000fe400000010ff */
[----:B------:R-:W-:Y:S01]  /*15080*/  F2FP.BF16.F32.PACK_AB R9, R50, R31 ;  /* 0x0000001f3209723e */ /* 0x000fe200000010ff */
[----:B------:R0:W-:Y:S01]  /*15090*/  STSM.16.M88.4 [R58], R4 ;  /* 0x000000043a007844 */ /* 0x0001e20000000200 */
[----:B------:R-:W-:Y:S01]  /*150a0*/  F2FP.BF16.F32.PACK_AB R10, R49, R28 ;  /* 0x0000001c310a723e */ /* 0x000fe200000010ff */
[----:B------:R-:W2:Y:S01]  /*150b0*/  LDC R3, c[0x0][0xbe8] ;  /* 0x0002fa00ff037b82 */ /* 0x000ea20000000800 */
[----:B-1----:R-:W-:Y:S02]  /*150c0*/  IADD3 R20, P1, R55, UR4, RZ ;  /* 0x0000000437147c10 */ /* 0x002fe4000ff3e0ff */
[----:B------:R-:W-:-:S02]  /*150d0*/  F2FP.BF16.F32.PACK_AB R11, R43, R30 ;  /* 0x0000001e2b0b723e */ /* 0x000fc400000010ff */
[----:B------:R-:W-:Y:S02]  /*150e0*/  F2FP.BF16.F32.PACK_AB R12, R48, R29 ;  /* 0x0000001d300c723e */ /* 0x000fe400000010ff */
[----:B------:R-:W-:Y:S01]  /*150f0*/  F2FP.BF16.F32.PACK_AB R13, R46, R27 ;  /* 0x0000001b2e0d723e */ /* 0x000fe200000010ff */
[----:B------:R1:W-:Y:S01]  /*15100*/  STSM.16.M88.4 [R53], R8 ;  /* 0x0000000835007844 */ /* 0x0003e20000000200 */
[----:B------:R-:W-:Y:S02]  /*15110*/  F2FP.BF16.F32.PACK_AB R14, R52, R37 ;  /* 0x00000025340e723e */ /* 0x000fe400000010ff */
[----:B------:R-:W-:Y:S02]  /*15120*/  F2FP.BF16.F32.PACK_AB R15, R71, R26 ;  /* 0x0000001a470f723e */ /* 0x000fe400000010ff */
[----:B------:R-:W-:Y:S02]  /*15130*/  ISETP.NE.AND.EX P0, PT, RZ, UR5, PT, P0 ;  /* 0x00000005ff007c0c */ /* 0x000fe4000bf05300 */
[----:B------:R-:W-:Y:S01]  /*15140*/  IADD3.X R21, R54, UR5, RZ, P1, !PT ;  /* 0x0000000536157c10 */ /* 0x000fe20008ffe4ff */
[----:B------:R-:W-:Y:S01]  /*15150*/  ULDC.64 UR4, c[0x0][0xc08] ;  /* 0x0003020000047ab9 */ /* 0x000fe20000000a00 */
[----:B------:R3:W-:Y:S01]  /*15160*/  STSM.16.M88.4 [R42], R12 ;  /* 0x0000000c2a007844 */ /* 0x0007e20000000200 */
[----:B------:R-:W-:Y:S01]  /*15170*/  BAR.SYNC.DEFER_BLOCKING 0x1, 0x180 ;  /* 0x0046000000007b1d */ /* 0x000fe20000010000 */
[----:B------:R-:W-:-:S04]  /*15180*/  ISETP.NE.U32.AND P2, PT, RZ, UR4, PT ;  /* 0x00000004ff007c0c */ /* 0x000fc8000bf45070 */
[----:B------:R-:W-:-:S13]  /*15190*/  ISETP.NE.AND.EX P2, PT, RZ, UR5, PT, P2 ;  /* 0x00000005ff007c0c */ /* 0x000fda000bf45320 */
[----:B0-----:R-:W-:Y:S01]  /*151a0*/  @P2 IADD3 R4, P3, R55, UR4, RZ ;  /* 0x0000000437042c10 */ /* 0x001fe2000ff7e0ff */
[----:B------:R-:W-:Y:S02]  /*151b0*/  ULDC UR4, c[0x0][0xa88] ;  /* 0x0002a20000047ab9 */ /* 0x000fe40000000800 */
[----:B-1----:R-:W-:Y:S01]  /*151c0*/  IMAD.U32 R10, RZ, RZ, UR4 ;  /* 0x00000004ff0a7e24 */ /* 0x002fe2000f8e00ff */
[----:B------:R-:W-:Y:S01]  /*151d0*/  @P2 IADD3.X R5, R54, UR5, RZ, P3, !PT ;  /* 0x0000000536052c10 */ /* 0x000fe20009ffe4ff */
[----:B------:R3:W5:Y:S01]  /*151e0*/  @P0 LDG.E R38, desc[UR60][R20.64] ;  /* 0x0000003c14260981 */ /* 0x000762000c1e1900 */
[----:B--2---:R-:W-:-:S03]  /*151f0*/  ISETP.NE.AND P1, PT, R3, 0x1, PT ;  /* 0x000000010300780c */ /* 0x004fc60003f25270 */
[----:B------:R3:W5:Y:S10]  /*15200*/  @P2 LDG.E R10, desc[UR60][R4.64] ;  /* 0x0000003c040a2981 */ /* 0x000774000c1e1900 */
[----:B------:R-:W0:Y:S08]  /*15210*/  @P1 LDC R6, c[0x0][0xbec] ;  /* 0x0002fb00ff061b82 */ /* 0x000e300000000800 */
[----:B------:R-:W1:Y:S01]  /*15220*/  @P1 LDC R23, c[0x0][0xbf0] ;  /* 0x0002fc00ff171b82 */ /* 0x000e620000000800 */
[----:B---3--:R-:W-:Y:S05]  /*15230*/  @P2 BRA `(.L_x_10449) ;  /* 0x0000000000102947 */ /* 0x008fea0003800000 */
[----:B------:R-:W-:Y:S05]  /*15240*/  @!P0 BRA `(.L_x_10449) ;  /* 0x00000000000c8947 */ /* 0x000fea0003800000 */
[----:B------:R-:W2:Y:S04]  /*15250*/  LDG.E R5, desc[UR60][R20.64] ;  /* 0x0000003c14057981 */ /* 0x000ea8000c1e1900 */
[----:B-----5:R-:W2:Y:S02]  /*15260*/  LDG.E R10, desc[UR60][R20.64+0x4] ;  /* 0x0000043c140a7981 */ /* 0x020ea4000c1e1900 */
[----:B--2---:R-:W-:-:S07]  /*15270*/  IMAD.IADD R10, R10, 0x1, -R5 ;  /* 0x000000010a0a7824 */ /* 0x004fce00078e0a05 */
.L_x_10449:
[----:B------:R-:W2:Y:S01]  /*15280*/  LDL R4, [R1+0xc4] ;  /* 0x0000c40001047983 */ /* 0x000ea20000100800 */
[--C-:B------:R-:W-:Y:S01]  /*15290*/  SHF.R.S32.HI R48, RZ, 0x1f, R85.reuse ;  /* 0x0000001fff307819 */ /* 0x100fe20000011455 */
[----:B------:R-:W-:Y:S01]  /*152a0*/  ULDC.64 UR4, c[0x0][0xb90] ;  /* 0x0002e40000047ab9 */ /* 0x000fe20000000a00 */
[----:B-----5:R-:W-:Y:S01]  /*152b0*/  SHF.R.S32.HI R39, RZ, 0x1f, R38 ;  /* 0x0000001fff277819 */ /* 0x020fe20000011426 */
[----:B------:R-:W3:Y:S01]  /*152c0*/  LDL.LU R50, [R1+0x8c] ;  /* 0x00008c0001327983 */ /* 0x000ee20000300800 */
[----:B------:R-:W-:Y:S02]  /*152d0*/  SEL R44, R70, RZ, !P0 ;  /* 0x000000ff462c7207 */ /* 0x000fe40004000000 */
[----:B------:R-:W-:Y:S01]  /*152e0*/  SEL R51, R51, RZ, !P0 ;  /* 0x000000ff33337207 */ /* 0x000fe20004000000 */
[----:B------:R-:W2:Y:S01]  /*152f0*/  LDL.LU R46, [R1+0x90] ;  /* 0x00009000012e7983 */ /* 0x000ea20000300800 */
[----:B------:R-:W-:Y:S02]  /*15300*/  LEA.HI R48, R48, R85, RZ, 0x2 ;  /* 0x0000005530307211 */ /* 0x000fe400078f10ff */
[----:B------:R-:W-:Y:S01]  /*15310*/  SHF.R.S32.HI R26, RZ, 0x1f, R85 ;  /* 0x0000001fff1a7819 */ /* 0x000fe20000011455 */
[----:B------:R-:W4:Y:S01]  /*15320*/  LDL R22, [R1+0xc0] ;  /* 0x0000c00001167983 */ /* 0x000f220000100800 */
[----:B------:R-:W-:Y:S01]  /*15330*/  SHF.R.S32.HI R48, RZ, 0x2, R48 ;  /* 0x00000002ff307819 */ /* 0x000fe20000011430 */
[----:B------:R-:W-:Y:S01]  /*15340*/  IMAD R37, R10, R3, RZ ;  /* 0x000000030a257224 */ /* 0x000fe200078e02ff */
[----:B------:R-:W4:Y:S03]  /*15350*/  @P1 LDC R47, c[0x0][0xbec] ;  /* 0x0002fb00ff2f1b82 */ /* 0x000f260000000800 */
[----:B------:R-:W-:Y:S01]  /*15360*/  IMAD R11, R48, 0x20, R32 ;  /* 0x00000020300b7824 */ /* 0x000fe200078e0220 */
[----:B------:R-:W-:-:S04]  /*15370*/  LEA.HI R26, R26, R85, RZ, 0x7 ;  /* 0x000000551a1a7211 */ /* 0x000fc800078f38ff */
[----:B------:R-:W-:Y:S01]  /*15380*/  LOP3.LUT R26, R26, 0xffffff80, RZ, 0xc0, !PT ;  /* 0xffffff801a1a7812 */ /* 0x000fe200078ec0ff */
[----:B------:R-:W4:Y:S04]  /*15390*/  @P1 LDC R49, c[0x0][0xbf0] ;  /* 0x0002fc00ff311b82 */ /* 0x000f280000000800 */
[----:B------:R-:W-:Y:S01]  /*153a0*/  IMAD.IADD R26, R85, 0x1, -R26 ;  /* 0x00000001551a7824 */ /* 0x000fe200078e0a1a */
[----:B------:R-:W-:Y:S01]  /*153b0*/  BSSY B1, `(.L_x_10450) ;  /* 0x0000089000017945 */ /* 0x000fe20003800000 */
[----:B---3--:R-:W-:Y:S01]  /*153c0*/  SHF.R.S32.HI R45, RZ, 0x1f, R50 ;  /* 0x0000001fff2d7819 */ /* 0x008fe20000011432 */
[----:B--2---:R-:W-:-:S04]  /*153d0*/  IMAD R15, R46, 0xc0, R4 ;  /* 0x000000c02e0f7824 */ /* 0x004fc800078e0204 */
[----:B------:R-:W-:Y:S02]  /*153e0*/  IMAD R4, R45, UR4, RZ ;  /* 0x000000042d047c24 */ /* 0x000fe4000f8e02ff */
[----:B0-----:R-:W-:-:S04]  /*153f0*/  @P1 IMAD.HI.U32 R6, R15, R6, RZ ;  /* 0x000000060f061227 */ /* 0x001fc800078e00ff */
[C---:B------:R-:W-:Y:S02]  /*15400*/  IMAD R7, R50.reuse, UR5, R4 ;  /* 0x0000000532077c24 */ /* 0x040fe4000f8e0204 */
[----:B------:R-:W-:Y:S01]  /*15410*/  IMAD.MOV.U32 R9, RZ, RZ, R15 ;  /* 0x000000ffff097224 */ /* 0x000fe200078e000f */
[----:B-1----:R-:W-:Y:S01]  /*15420*/  @P1 SHF.R.U32.HI R9, RZ, R23, R6 ;  /* 0x00000017ff091219 */ /* 0x002fe20000011606 */
[----:B------:R-:W-:Y:S01]  /*15430*/  IMAD.WIDE.U32 R4, R50, UR4, R38 ;  /* 0x0000000432047c25 */ /* 0x000fe2000f8e0026 */
[----:B------:R-:W-:-:S03]  /*15440*/  ULDC.64 UR4, c[0x0][0xb98] ;  /* 0x0002e60000047ab9 */ /* 0x000fc60000000a00 */
[----:B------:R-:W-:Y:S02]  /*15450*/  IMAD.IADD R5, R5, 0x1, R7 ;  /* 0x0000000105057824 */ /* 0x000fe400078e0207 */
[----:B------:R-:W-:Y:S02]  /*15460*/  IMAD.MOV R8, RZ, RZ, -R9 ;  /* 0x000000ffff087224 */ /* 0x000fe400078e0a09 */
[----:B------:R-:W-:-:S04]  /*15470*/  IMAD.WIDE.U32 R6, R44, UR4, R4 ;  /* 0x000000042c067c25 */ /* 0x000fc8000f8e0004 */
[----:B------:R-:W-:-:S04]  /*15480*/  IMAD.WIDE R4, R11, 0x2, R24 ;  /* 0x000000020b047825 */ /* 0x000fc800078e0218 */
[----:B------:R-:W-:Y:S02]  /*15490*/  IMAD R13, R51, UR4, RZ ;  /* 0x00000004330d7c24 */ /* 0x000fe4000f8e02ff */
        /* <DEDUP_REMOVED lines=12> */
[----:B------:R-:W-:Y:S01]  /*15560*/  IMAD.IADD R7, R7, 0x1, R15 ;  /* 0x0000000107077824 */ /* 0x000fe200078e020f */
[----:B------:R-:W-:-:S04]  /*15570*/  IADD3 R9, P2, R4, 0x1800, RZ ;  /* 0x0000180004097810 */ /* 0x000fc80007f5e0ff */
[----:B------:R-:W-:Y:S01]  /*15580*/  LEA.HI.X R15, R6, UR5, R7, 0x2, P0 ;  /* 0x00000005060f7c11 */ /* 0x000fe200080f1407 */
[----:B------:R-:W-:Y:S01]  /*15590*/  SHFL.IDX PT, R42, R14, RZ, 0x1c1f ;  /* 0x001c1fff0e2a7589 */ /* 0x000fe200000e0000 */
[----:B------:R-:W-:Y:S01]  /*155a0*/  LOP3.LUT R8, R9, 0x180, RZ, 0xc0, !PT ;  /* 0x0000018009087812 */ /* 0x000fe200078ec0ff */
[----:B----4-:R-:W-:Y:S01]  /*155b0*/  IMAD R6, R46, 0xc0, R22 ;  /* 0x000000c02e067824 */ /* 0x010fe200078e0216 */
[----:B------:R-:W-:Y:S01]  /*155c0*/  IADD3 R13, P3, R4, 0x3000, RZ ;  /* 0x00003000040d7810 */ /* 0x000fe20007f7e0ff */
[----:B------:R-:W0:Y:S01]  /*155d0*/  SHFL.IDX PT, R43, R15, RZ, 0x1c1f ;  /* 0x001c1fff0f2b7589 */ /* 0x000e2200000e0000 */
[----:B------:R-:W-:Y:S01]  /*155e0*/  SHF.R.U64 R8, R8, 0x3, RZ ;  /* 0x0000000308087819 */ /* 0x000fe200000012ff */
[----:B------:R-:W-:Y:S01]  /*155f0*/  ULDC.64 UR4, c[0x0][0xaa0] ;  /* 0x0002a80000047ab9 */ /* 0x000fe20000000a00 */
[----:B------:R-:W-:Y:S01]  /*15600*/  LOP3.LUT P0, RZ, R26, 0x3, RZ, 0xc0, !PT ;  /* 0x000000031aff7812 */ /* 0x000fe2000780c0ff */
[----:B------:R-:W-:Y:S01]  /*15610*/  SHFL.IDX PT, R40, R14, 0x1, 0x1c1f ;  /* 0x003c1f000e287f89 */ /* 0x000fe200000e0000 */
[----:B------:R-:W-:-:S03]  /*15620*/  LOP3.LUT R8, R8, R9, RZ, 0x3c, !PT ;  /* 0x0000000908087212 */ /* 0x000fc600078e3cff */
[----:B------:R-:W1:Y:S01]  /*15630*/  SHFL.IDX PT, R41, R15, 0x1, 0x1c1f ;  /* 0x003c1f000f297f89 */ /* 0x000e6200000e0000 */
[----:B------:R-:W-:Y:S01]  /*15640*/  IMAD.X R9, RZ, RZ, R5, P2 ;  /* 0x000000ffff097224 */ /* 0x000fe200010e0605 */
[C---:B------:R-:W-:Y:S01]  /*15650*/  ISETP.GE.OR P2, PT, R6.reuse, R37, P0 ;  /* 0x000000250600720c */ /* 0x040fe20000746670 */
[----:B------:R-:W-:-:S05]  /*15660*/  VIADD R6, R6, 0x8 ;  /* 0x0000000806067836 */ /* 0x000fca0000000000 */
[----:B------:R-:W-:Y:S01]  /*15670*/  ISETP.GE.OR P0, PT, R6, R37, P0 ;  /* 0x000000250600720c */ /* 0x000fe20000706670 */
[----:B------:R-:W-:Y:S01]  /*15680*/  IMAD R39, R39, UR4, RZ ;  /* 0x0000000427277c24 */ /* 0x000fe2000f8e02ff */
[----:B------:R-:W-:-:S04]  /*15690*/  LOP3.LUT R12, R13, 0x180, RZ, 0xc0, !PT ;  /* 0x000001800d0c7812 */ /* 0x000fc800078ec0ff */
[----:B------:R-:W-:Y:S01]  /*156a0*/  SHF.R.U64 R12, R12, 0x3, RZ ;  /* 0x000000030c0c7819 */ /* 0x000fe200000012ff */
[----:B0-----:R0:W-:Y:S01]  /*156b0*/  @!P2 ST.E desc[UR60][R42.64], R0 ;  /* 0x000000002a00a985 */ /* 0x0011e2000c10193c */
[----:B------:R-:W-:Y:S02]  /*156c0*/  IADD3 R21, P5, R4, 0x4800, RZ ;  /* 0x0000480004157810 */ /* 0x000fe40007fbe0ff */
[----:B------:R-:W-:Y:S01]  /*156d0*/  LOP3.LUT R12, R12, R13, RZ, 0x3c, !PT ;  /* 0x0000000d0c0c7212 */ /* 0x000fe200078e3cff */
[----:B------:R-:W-:Y:S01]  /*156e0*/  IMAD.X R13, RZ, RZ, R5, P3 ;  /* 0x000000ffff0d7224 */ /* 0x000fe200018e0605 */
[----:B------:R-:W-:Y:S01]  /*156f0*/  IADD3 R25, P4, R4, 0x6000, RZ ;  /* 0x0000600004197810 */ /* 0x000fe20007f9e0ff */
[----:B-1----:R1:W-:Y:S01]  /*15700*/  @!P0 ST.E desc[UR60][R40.64], R2 ;  /* 0x0000000228008985 */ /* 0x0023e2000c10193c */
[----:B0-----:R-:W-:Y:S02]  /*15710*/  IMAD R0, R66, 0x60, R48 ;  /* 0x0000006042007824 */ /* 0x001fe400078e0230 */
[----:B------:R-:W-:Y:S01]  /*15720*/  IMAD R43, R38, UR5, R39 ;  /* 0x00000005262b7c24 */ /* 0x000fe2000f8e0227 */
[----:B------:R-:W-:Y:S01]  /*15730*/  IADD3 R7, P3, R4, 0x7800, RZ ;  /* 0x0000780004077810 */ /* 0x000fe20007f7e0ff */
[----:B------:R-:W-:Y:S01]  /*15740*/  IMAD.WIDE.U32 R38, R38, UR4, RZ ;  /* 0x0000000426267c25 */ /* 0x000fe2000f8e00ff */
[----:B------:R-:W-:Y:S01]  /*15750*/  ULDC.64 UR4, c[0x0][0xae8] ;  /* 0x0002ba0000047ab9 */ /* 0x000fe20000000a00 */
[----:B------:R-:W-:Y:S01]  /*15760*/  LOP3.LUT R20, R21, 0x180, RZ, 0xc0, !PT ;  /* 0x0000018015147812 */ /* 0x000fe200078ec0ff */
[----:B------:R-:W5:Y:S01]  /*15770*/  LD.E.128 R12, desc[UR60][R12.64] ;  /* 0x0000003c0c0c7980 */ /* 0x000f62000c101d00 */
[----:B-1----:R-:W-:-:S02]  /*15780*/  IMAD R40, R46, 0xc0, R0 ;  /* 0x000000c02e287824 */ /* 0x002fc400078e0200 */
[----:B------:R-:W-:Y:S02]  /*15790*/  IMAD.IADD R39, R39, 0x1, R43 ;  /* 0x0000000127277824 */ /* 0x000fe400078e022b */
[----:B------:R-:W-:Y:S02]  /*157a0*/  IMAD R45, R45, UR4, RZ ;  /* 0x000000042d2d7c24 */ /* 0x000fe4000f8e02ff */
[----:B------:R-:W-:Y:S01]  /*157b0*/  @P1 IMAD.HI.U32 R0, R40, R47, RZ ;  /* 0x0000002f28001227 */ /* 0x000fe200078e00ff */
[----:B------:R-:W-:Y:S02]  /*157c0*/  LOP3.LUT R24, R25, 0x180, RZ, 0xc0, !PT ;  /* 0x0000018019187812 */ /* 0x000fe400078ec0ff */
[----:B------:R-:W-:Y:S01]  /*157d0*/  LOP3.LUT R11, R4, 0x180, RZ, 0xc0, !PT ;  /* 0x00000180040b7812 */ /* 0x000fe200078ec0ff */
[C---:B------:R-:W-:Y:S01]  /*157e0*/  IMAD R45, R50.reuse, UR5, R45 ;  /* 0x00000005322d7c24 */ /* 0x040fe2000f8e022d */
[----:B------:R-:W-:Y:S01]  /*157f0*/  LOP3.LUT R6, R7, 0x180, RZ, 0xc0, !PT ;  /* 0x0000018007067812 */ /* 0x000fe200078ec0ff */
[----:B------:R-:W-:Y:S01]  /*15800*/  IMAD.WIDE.U32 R38, R50, UR4, R38 ;  /* 0x0000000432267c25 */ /* 0x000fe2000f8e0026 */
[----:B------:R-:W-:Y:S01]  /*15810*/  ULDC.64 UR4, c[0x0][0xaf0] ;  /* 0x0002bc0000047ab9 */ /* 0x000fe20000000a00 */
[----:B------:R-:W-:-:S02]  /*15820*/  SHF.R.U64 R20, R20, 0x3, RZ ;  /* 0x0000000314147819 */ /* 0x000fc400000012ff */
[----:B------:R-:W-:Y:S01]  /*15830*/  IMAD.MOV.U32 R41, RZ, RZ, R40 ;  /* 0x000000ffff297224 */ /* 0x000fe200078e0028 */
[----:B------:R-:W-:Y:S01]  /*15840*/  @P1 SHF.R.U32.HI R41, RZ, R49, R0 ;  /* 0x00000031ff291219 */ /* 0x000fe20000011600 */
[----:B------:R-:W-:Y:S01]  /*15850*/  IMAD R51, R51, UR4, RZ ;  /* 0x0000000433337c24 */ /* 0x000fe2000f8e02ff */
[----:B------:R-:W-:Y:S01]  /*15860*/  SHF.R.U64 R24, R24, 0x3, RZ ;  /* 0x0000000318187819 */ /* 0x000fe200000012ff */
[----:B------:R-:W-:Y:S01]  /*15870*/  IMAD.IADD R39, R39, 0x1, R45 ;  /* 0x0000000127277824 */ /* 0x000fe200078e022d */
[----:B------:R-:W-:Y:S02]  /*15880*/  SHF.R.U64 R11, R11, 0x3, RZ ;  /* 0x000000030b0b7819 */ /* 0x000fe400000012ff */
[----:B------:R-:W-:Y:S01]  /*15890*/  SHF.R.U64 R6, R6, 0x3, RZ ;  /* 0x0000000306067819 */ /* 0x000fe200000012ff */
[----:B------:R-:W-:Y:S01]  /*158a0*/  IMAD R51, R44, UR5, R51 ;  /* 0x000000052c337c24 */ /* 0x000fe2000f8e0233 */
        /* <DEDUP_REMOVED lines=9> */
[----:B------:R-:W-:Y:S01]  /*15940*/  IMAD.WIDE.U32 R44, R44, UR4, R38 ;  /* 0x000000042c2c7c25 */ /* 0x000fe2000f8e0026 */
[----:B------:R-:W-:Y:S01]  /*15950*/  ULDC.64 UR4, c[0x0][0xae0] ;  /* 0x0002b80000047ab9 */ /* 0x000fe20000000a00 */
[----:B------:R-:W5:Y:S02]  /*15960*/  LD.E.128 R8, desc[UR60][R8.64] ;  /* 0x0000003c08087980 */ /* 0x000f64000c101d00 */
[----:B------:R-:W-:-:S02]  /*15970*/  IMAD R0, R0, UR4, RZ ;  /* 0x0000000400007c24 */ /* 0x000fc4000f8e02ff */
[----:B------:R-:W-:Y:S01]  /*15980*/  IMAD R39, R3, R2, R40 ;  /* 0x0000000203277224 */ /* 0x000fe200078e0228 */
[----:B------:R-:W5:Y:S01]  /*15990*/  LD.E.128 R4, desc[UR60][R4.64] ;  /* 0x0000003c04047980 */ /* 0x000f62000c101d00 */
[----:B------:R-:W-:Y:S02]  /*159a0*/  IMAD.IADD R45, R45, 0x1, R51 ;  /* 0x000000012d2d7824 */ /* 0x000fe400078e0233 */
[----:B------:R-:W-:Y:S01]  /*159b0*/  IMAD R43, R41, UR5, R0 ;  /* 0x00000005292b7c24 */ /* 0x000fe2000f8e0200 */
[----:B------:R-:W5:Y:S01]  /*159c0*/  LD.E.128 R20, desc[UR60][R20.64] ;  /* 0x0000003c14147980 */ /* 0x000f62000c101d00 */
[----:B------:R-:W-:-:S03]  /*159d0*/  SHF.R.S32.HI R0, RZ, 0x1f, R39 ;  /* 0x0000001fff007819 */ /* 0x000fc60000011427 */
[----:B------:R-:W5:Y:S01]  /*159e0*/  LD.E.128 R24, desc[UR60][R24.64] ;  /* 0x0000003c18187980 */ /* 0x000f62000c101d00 */
[----:B------:R-:W-:Y:S01]  /*159f0*/  IMAD.WIDE.U32 R2, R41, UR4, R44 ;  /* 0x0000000429027c25 */ /* 0x000fe2000f8e002c */
[----:B------:R-:W-:Y:S02]  /*15a00*/  ULDC.64 UR4, c[0x0][0xad8] ;  /* 0x0002b60000047ab9 */ /* 0x000fe40000000a00 */
        /* <DEDUP_REMOVED lines=9> */
[----:B------:R-:W-:Y:S02]  /*15aa0*/  IMAD R46, R46, 0xc0, R48 ;  /* 0x000000c02e2e7824 */ /* 0x000fe400078e0230 */
[C---:B------:R-:W-:Y:S02]  /*15ab0*/  IMAD R41, R39.reuse, UR5, R0 ;  /* 0x0000000527297c24 */ /* 0x040fe4000f8e0200 */
[----:B------:R-:W-:Y:S01]  /*15ac0*/  IMAD.WIDE.U32 R2, R39, UR4, R2 ;  /* 0x0000000427027c25 */ /* 0x000fe2000f8e0002 */
[----:B------:R-:W-:Y:S01]  /*15ad0*/  ISETP.GE.AND P0, PT, R46, R37, PT ;  /* 0x000000252e00720c */ /* 0x000fe20003f06270 */
[----:B------:R-:W-:Y:S02]  /*15ae0*/  ULDC.64 UR4, c[0x0][0xa80] ;  /* 0x0002a00000047ab9 */ /* 0x000fe40000000a00 */
[----:B------:R-:W-:Y:S01]  /*15af0*/  IMAD.IADD R3, R3, 0x1, R41 ;  /* 0x0000000103037824 */ /* 0x000fe200078e0229 */
[----:B------:R-:W-:Y:S01]  /*15b00*/  LEA R44, P1, R2, UR4, 0x1 ;  /* 0x00000004022c7c11 */ /* 0x000fe2000f8208ff */
[----:B------:R-:W-:-:S03]  /*15b10*/  VIADD R0, R16, 0x31c20 ;  /* 0x00031c2010007836 */ /* 0x000fc60000000000 */
[----:B------:R-:W-:Y:S02]  /*15b20*/  LEA.HI.X R45, R2, UR5, R3, 0x1, P1 ;  /* 0x00000005022d7c11 */ /* 0x000fe400088f0c03 */
[----:B------:R-:W-:Y:S01]  /*15b30*/  PRMT R0, RZ, 0x654, R0 ;  /* 0x00000654ff007816 */ /* 0x000fe20000000000 */
[----:B0-----:R0:W1:Y:S03]  /*15b40*/  SHFL.IDX PT, R38, R44, RZ, 0x1c1f ;  /* 0x001c1fff2c267589 */ /* 0x00106600000e0000 */
[----:B------:R0:W-:Y:S01]  /*15b50*/  SYNCS.ARRIVE.TRANS64.RED.A1T0 RZ, [R0+URZ], RZ ;  /* 0x000000ff00ff79a7 */ /* 0x0001e2000810043f */
[----:B------:R0:W2:Y:S01]  /*15b60*/  SHFL.IDX PT, R39, R45, RZ, 0x1c1f ;  /* 0x001c1fff2d277589 */ /* 0x0000a200000e0000 */
[----:B------:R-:W-:Y:S05]  /*15b70*/  @P0 BRA `(.L_x_10451) ;  /* 0x0000000000300947 */ /* 0x000fea0003800000 */
[----:B------:R-:W-:Y:S02]  /*15b80*/  ULDC UR4, c[0x0][0xac8] ;  /* 0x0002b20000047ab9 */ /* 0x000fe40000000800 */
        /* <DEDUP_REMOVED lines=11> */
.L_x_10451:
[----:B------:R-:W-:Y:S05]  /*15c40*/  BSYNC B1 ;  /* 0x0000000000017941 */ /* 0x000fea0003800000 */
.L_x_10450:
[----:B0-----:R-:W-:Y:S01]  /*15c50*/  VIADD R0, R46, 0x60 ;  /* 0x000000602e007836 */ /* 0x001fe20000000000 */
[----:B---3-5:R0:W3:Y:S04]  /*15c60*/  SHFL.IDX PT, R5, R45, 0x1, 0x1c1f ;  /* 0x003c1f002d057f89 */ /* 0x0280e800000e0000 */
[----:B------:R-:W-:Y:S01]  /*15c70*/  ISETP.GE.AND P0, PT, R0, R37, PT ;  /* 0x000000250000720c */ /* 0x000fe20003f06270 */
[----:B------:R0:W4:-:S12]  /*15c80*/  SHFL.IDX PT, R4, R44, 0x1, 0x1c1f ;  /* 0x003c1f002c047f89 */ /* 0x00011800000e0000 */
[----:B0-----:R-:W-:Y:S05]  /*15c90*/  @P0 BRA `(.L_x_10452) ;  /* 0x0000000800b00947 */ /* 0x001fea0003800000 */
[----:B------:R-:W-:Y:S02]  /*15ca0*/  ULDC UR4, c[0x0][0xac8] ;  /* 0x0002b20000047ab9 */ /* 0x000fe40000000800 */
[----:B------:R-:W-:Y:S02]  /*15cb0*/  ISETP.GE.AND P2, PT, R34, UR4, PT ;  /* 0x0000000422007c0c */ /* 0x000fe4000bf46270 */
[----:B------:R-:W-:-:S11]  /*15cc0*/  ISETP.GE.AND P1, PT, R32, UR4, PT ;  /* 0x0000000420007c0c */ /* 0x000fd6000bf26270 */
[----:B----4-:R-:W-:Y:S02]  /*15cd0*/  @!P2 LEA R6, P0, R34, R4, 0x1 ;  /* 0x000000042206a211 */ /* 0x010fe400078008ff */
[----:B---3--:R-:W-:Y:S02]  /*15ce0*/  @!P1 IMAD.WIDE R2, R32, 0x2, R4 ;  /* 0x0000000220029825 */ /* 0x008fe400078e0204 */
        /* <DEDUP_REMOVED lines=9> */
.L_x_10448:
[----:B------:R-:W-:Y:S01]  /*15d80*/  ULDC.64 UR4, c[0x0][0xc00] ;  /* 0x0003000000047ab9 */ /* 0x000fe20000000a00 */
[----:B------:R-:W-:Y:S01]  /*15d90*/  IMAD.MOV.U32 R0, RZ, RZ, RZ ;  /* 0x000000ffff007224 */ /* 0x000fe200078e00ff */
[----:B------:R-:W-:Y:S01]  /*15da0*/  ISETP.NE.U32.AND P0, PT, RZ, UR4, PT ;  /* 0x00000004ff007c0c */ /* 0x000fe2000bf05070 */
[----:B------:R-:W0:Y:S01]  /*15db0*/  LDC R23, c[0x0][0xbe8] ;  /* 0x0002fa00ff177b82 */ /* 0x000e220000000800 */
[----:B------:R-:W-:Y:S02]  /*15dc0*/  IADD3 R2, P1, R55, UR4, RZ ;  /* 0x0000000437027c10 */ /* 0x000fe4000ff3e0ff */
[----:B------:R-:W-:Y:S02]  /*15dd0*/  ISETP.NE.AND.EX P0, PT, RZ, UR5, PT, P0 ;  /* 0x00000005ff007c0c */ /* 0x000fe4000bf05300 */
[----:B------:R-:W-:Y:S01]  /*15de0*/  IADD3.X R3, R54, UR5, RZ, P1, !PT ;  /* 0x0000000536037c10 */ /* 0x000fe20008ffe4ff */
[----:B------:R-:W-:Y:S02]  /*15df0*/  ULDC.64 UR4, c[0x0][0xc08] ;  /* 0x0003020000047ab9 */ /* 0x000fe40000000a00 */
[----:B------:R-:W-:-:S04]  /*15e00*/  ISETP.NE.U32.AND P1, PT, RZ, UR4, PT ;  /* 0x00000004ff007c0c */ /* 0x000fc8000bf25070 */
[----:B------:R-:W-:-:S04]  /*15e10*/  ISETP.NE.AND.EX P1, PT, RZ, UR5, PT, P1 ;  /* 0x00000005ff007c0c */ /* 0x000fc8000bf25310 */
[----:B------:R1:W5:Y:S01]  /*15e20*/  @P0 LDG.E R0, desc[UR60][R2.64] ;  /* 0x0000003c02000981 */ /* 0x000362000c1e1900 */
[----:B------:R-:W2:Y:S08]  /*15e30*/  S2R R7, SR_TID.X ;  /* 0x0000000000077919 */ /* 0x000eb00000002100 */
[----:B------:R-:W-:Y:S01]  /*15e40*/  @P1 IADD3 R4, P2, R55, UR4, RZ ;  /* 0x0000000437041c10 */ /* 0x000fe2000ff5e0ff */
[----:B------:R-:W-:-:S02]  /*15e50*/  ULDC UR4, c[0x0][0xa88] ;  /* 0x0002a20000047ab9 */ /* 0x000fc40000000800 */
[----:B------:R-:W-:Y:S01]  /*15e60*/  IMAD.U32 R6, RZ, RZ, UR4 ;  /* 0x00000004ff067e24 */ /* 0x000fe2000f8e00ff */
[----:B------:R-:W-:-:S05]  /*15e70*/  @P1 IADD3.X R5, R54, UR5, RZ, P2, !PT ;  /* 0x0000000536051c10 */ /* 0x000fca00097fe4ff */
[----:B------:R1:W5:Y:S01]  /*15e80*/  @P1 LDG.E R6, desc[UR60][R4.64] ;  /* 0x0000003c04061981 */ /* 0x000362000c1e1900 */
[----:B0-----:R-:W-:-:S13]  /*15e90*/  ISETP.NE.AND P2, PT, R23, 0x1, PT ;  /* 0x000000011700780c */ /* 0x001fda0003f45270 */
[----:B------:R-:W0:Y:S01]  /*15ea0*/  @P2 LDC R12, c[0x0][0xbec] ;  /* 0x0002fb00ff0c2b82 */ /* 0x000e220000000800 */
[----:B--2---:R-:W-:-:S07]  /*15eb0*/  VIADD R22, R7, 0xffffff80 ;  /* 0xffffff8007167836 */ /* 0x004fce0000000000 */
[----:B------:R-:W2:Y:S01]  /*15ec0*/  @P2 LDC R25, c[0x0][0xbf0] ;  /* 0x0002fc00ff192b82 */ /* 0x000ea20000000800 */
[----:B------:R-:W-:Y:S01]  /*15ed0*/  ISETP.GE.AND P3, PT, R22, 0xc0, PT ;  /* 0x000000c01600780c */ /* 0x000fe20003f66270 */
[----:B-1----:R-:W-:-:S12]  /*15ee0*/  @P1 BRA `(.L_x_10453) ;  /* 0x0000000000101947 */ /* 0x002fd80003800000 */
[----:B------:R-:W-:Y:S05]  /*15ef0*/  @!P0 BRA `(.L_x_10453) ;  /* 0x00000000000c8947 */ /* 0x000fea0003800000 */
[----:B------:R-:W3:Y:S04]  /*15f00*/  LDG.E R5, desc[UR60][R2.64] ;  /* 0x0000003c02057981 */ /* 0x000ee8000c1e1900 */
[----:B-----5:R-:W3:Y:S02]  /*15f10*/  LDG.E R6, desc[UR60][R2.64+0x4] ;  /* 0x0000043c02067981 */ /* 0x020ee4000c1e1900 */
[----:B---3--:R-:W-:-:S07]  /*15f20*/  IMAD.IADD R6, R6, 0x1, -R5 ;  /* 0x0000000106067824 */ /* 0x008fce00078e0a05 */
.L_x_10453:
[----:B------:R-:W3:Y:S04]  /*15f30*/  LDL R14, [R1+0x8c] ;  /* 0x00008c00010e7983 */ /* 0x000ee80000100800 */
[----:B------:R1:W5:Y:S01]  /*15f40*/  LDL R20, [R1+0x90] ;  /* 0x0000900001147983 */ /* 0x0003620000100800 */
[----:B------:R-:W-:Y:S01]  /*15f50*/  BSSY B1, `(.L_x_10454) ;  /* 0x000002d000017945 */ /* 0x000fe20003800000 */
[----:B------:R-:W-:Y:S02]  /*15f60*/  SEL R13, R70, RZ, !P0 ;  /* 0x000000ff460d7207 */ /* 0x000fe40004000000 */
[----:B------:R-:W-:Y:S02]  /*15f70*/  SEL R51, R51, RZ, !P0 ;  /* 0x000000ff33337207 */ /* 0x000fe40004000000 */
[----:B----45:R-:W-:-:S02]  /*15f80*/  SHF.R.S32.HI R11, RZ, 0x1f, R0 ;  /* 0x0000001fff0b7819 */ /* 0x030fc40000011400 */
[----:B---3--:R-:W-:Y:S01]  /*15f90*/  SHF.R.S32.HI R10, RZ, 0x1f, R14 ;  /* 0x0000001fff0a7819 */ /* 0x008fe2000001140e */
[----:B-1----:R-:W-:Y:S06]  /*15fa0*/  @P3 BRA `(.L_x_10455) ;  /* 0x00000000009c3947 */ /* 0x002fec0003800000 */
[----:B------:R-:W1:Y:S01]  /*15fb0*/  LDC R9, c[0x0][0xbe8] ;  /* 0x0002fa00ff097b82 */ /* 0x000e620000000800 */
[----:B------:R-:W-:-:S04]  /*15fc0*/  IMAD R2, R20, 0xc0, R7 ;  /* 0x000000c014027824 */ /* 0x000fc800078e0207 */
[----:B------:R-:W-:Y:S02]  /*15fd0*/  VIADD R8, R2, 0xffffff80 ;  /* 0xffffff8002087836 */ /* 0x000fe40000000000 */
[----:B-1----:R-:W-:-:S05]  /*15fe0*/  IMAD R3, R6, R9, RZ ;  /* 0x0000000906037224 */ /* 0x002fca00078e02ff */
        /* <DEDUP_REMOVED lines=13> */
[----:B------:R-:W3:Y:S01]  /*160c0*/  @P0 LDC R21, c[0x0][0xbf0] ;  /* 0x0002fc00ff150b82 */ /* 0x000ee20000000800 */
[----:B------:R-:W-:-:S04]  /*160d0*/  IMAD.WIDE.U32 R2, R13, UR4, R2 ;  /* 0x000000040d027c25 */ /* 0x000fc8000f8e0002 */
[----:B-1----:R-:W-:-:S05]  /*160e0*/  @P0 IMAD.HI.U32 R4, R8, R15, RZ ;  /* 0x0000000f08040227 */ /* 0x002fca00078e00ff */
        /* <DEDUP_REMOVED lines=19> */
.L_x_10455:
[----:B------:R-:W-:Y:S05]  /*16220*/  BSYNC B1 ;  /* 0x0000000000017941 */ /* 0x000fea0003800000 */
.L_x_10454:
[----:B------:R-:W-:Y:S01]  /*16230*/  SHF.R.S32.HI R8, RZ, 0x1f, R22 ;  /* 0x0000001fff087819 */ /* 0x000fe20000011416 */
[----:B------:R-:W-:Y:S02]  /*16240*/  ULDC.64 UR4, c[0x0][0xaa0] ;  /* 0x0002a80000047ab9 */ /* 0x000fe40000000a00 */
[----:B-1----:R-:W-:Y:S01]  /*16250*/  IMAD R3, R11, UR4, RZ ;  /* 0x000000040b037c24 */ /* 0x002fe2000f8e02ff */
[----:B------:R-:W-:-:S03]  /*16260*/  LEA.HI R8, R8, R22, RZ, 0x2 ;  /* 0x0000001608087211 */ /* 0x000fc600078f10ff */
[C---:B------:R-:W-:Y:S01]  /*16270*/  IMAD R5, R0.reuse, UR5, R3 ;  /* 0x0000000500057c24 */ /* 0x040fe2000f8e0203 */
[----:B------:R-:W-:Y:S01]  /*16280*/  SHF.R.S32.HI R8, RZ, 0x2, R8 ;  /* 0x00000002ff087819 */ /* 0x000fe20000011408 */
[----:B------:R-:W-:Y:S01]  /*16290*/  IMAD.WIDE.U32 R2, R0, UR4, RZ ;  /* 0x0000000400027c25 */ /* 0x000fe2000f8e00ff */
[----:B------:R-:W-:-:S03]  /*162a0*/  ULDC.64 UR4, c[0x0][0xae8] ;  /* 0x0002ba0000047ab9 */ /* 0x000fc60000000a00 */
[----:B------:R-:W-:Y:S02]  /*162b0*/  IMAD R0, R66, 0x60, R8 ;  /* 0x0000006042007824 */ /* 0x000fe400078e0208 */
[----:B------:R-:W-:Y:S02]  /*162c0*/  IMAD.IADD R3, R3, 0x1, R5 ;  /* 0x0000000103037824 */ /* 0x000fe400078e0205 */
[----:B------:R-:W-:Y:S02]  /*162d0*/  IMAD R9, R20, 0xc0, R0 ;  /* 0x000000c014097824 */ /* 0x000fe400078e0200 */
[----:B------:R-:W-:Y:S02]  /*162e0*/  IMAD R4, R10, UR4, RZ ;  /* 0x000000040a047c24 */ /* 0x000fe4000f8e02ff */
[----:B0-----:R-:W-:-:S04]  /*162f0*/  @P2 IMAD.HI.U32 R0, R9, R12, RZ ;  /* 0x0000000c09002227 */ /* 0x001fc800078e00ff */
[C---:B------:R-:W-:Y:S02]  /*16300*/  IMAD R7, R14.reuse, UR5, R4 ;  /* 0x000000050e077c24 */ /* 0x040fe4000f8e0204 */
[----:B------:R-:W-:Y:S01]  /*16310*/  IMAD.WIDE.U32 R2, R14, UR4, R2 ;  /* 0x000000040e027c25 */ /* 0x000fe2000f8e0002 */
[----:B------:R-:W-:-:S03]  /*16320*/  ULDC.64 UR4, c[0x0][0xaf0] ;  /* 0x0002bc0000047ab9 */ /* 0x000fc60000000a00 */
[----:B------:R-:W-:Y:S01]  /*16330*/  IMAD.MOV.U32 R5, RZ, RZ, R9 ;  /* 0x000000ffff057224 */ /* 0x000fe200078e0009 */
[----:B--2---:R-:W-:Y:S01]  /*16340*/  @P2 SHF.R.U32.HI R5, RZ, R25, R0 ;  /* 0x00000019ff052219 */ /* 0x004fe20000011600 */
        /* <DEDUP_REMOVED lines=16> */
[----:B------:R-:W-:-:S04]  /*16450*/  IMAD.WIDE.U32 R2, R7, UR4, R2 ;  /* 0x0000000407027c25 */ /* 0x000fc8000f8e0002 */
[----:B------:R-:W-:Y:S01]  /*16460*/  IMAD R7, R7, UR5, R0 ;  /* 0x0000000507077c24 */ /* 0x000fe2000f8e0200 */
[----:B------:R-:W-:Y:S02]  /*16470*/  ULDC.64 UR4, c[0x0][0xa80] ;  /* 0x0002a00000047ab9 */ /* 0x000fe40000000a00 */
[----:B------:R-:W-:Y:S01]  /*16480*/  LEA R0, P0, R2, UR4, 0x1 ;  /* 0x0000000402007c11 */ /* 0x000fe2000f8008ff */
[----:B------:R-:W-:Y:S01]  /*16490*/  IMAD.IADD R3, R3, 0x1, R7 ;  /* 0x0000000103037824 */ /* 0x000fe200078e0207 */
[----:B------:R-:W-:-:S04]  /*164a0*/  UMOV UR4, 0xffffffff ;  /* 0xffffffff00047882 */ /* 0x000fc80000000000 */
[----:B------:R-:W-:Y:S01]  /*164b0*/  LEA.HI.X R2, R2, UR5, R3, 0x1, P0 ;  /* 0x0000000502027c11 */ /* 0x000fe200080f0c03 */
[----:B------:R-:W-:Y:S06]  /*164c0*/  BRA.DIV UR4, `(.L_x_10456) ;  /* 0x0000008204747947 */ /* 0x000fec000b800000 */
[----:B------:R0:W1:Y:S04]  /*164d0*/  SHFL.IDX PT, R3, R2, RZ, 0x1c1f ;  /* 0x001c1fff02037589 */ /* 0x00006800000e0000 */
[----:B------:R0:W2:Y:S02]  /*164e0*/  SHFL.IDX PT, R14, R0, RZ, 0x1c1f ;  /* 0x001c1fff000e7589 */ /* 0x0000a400000e0000 */
.L_x_10652:
[----:B------:R-:W-:Y:S01]  /*164f0*/  IMAD R23, R6, R23, RZ ;  /* 0x0000001706177224 */ /* 0x000fe200078e02ff */
[----:B------:R-:W-:Y:S01]  /*16500*/  BSSY B1, `(.L_x_10457) ;  /* 0x0000011000017945 */ /* 0x000fe20003800000 */
[----:B------:R-:W-:-:S05]  /*16510*/  IMAD R4, R20, 0xc0, R8 ;  /* 0x000000c014047824 */ /* 0x000fca00078e0208 */
[----:B------:R-:W-:-:S13]  /*16520*/  ISETP.GE.AND P0, PT, R4, R23, PT ;  /* 0x000000170400720c */ /* 0x000fda0003f06270 */
[----:B------:R-:W-:Y:S05]  /*16530*/  @P0 BRA `(.L_x_10458) ;  /* 0x0000000000340947 */ /* 0x000fea0003800000 */
[----:B------:R-:W-:Y:S02]  /*16540*/  ULDC UR4, c[0x0][0xac8] ;  /* 0x0002b20000047ab9 */ /* 0x000fe40000000800 */
[----:B------:R-:W-:Y:S02]  /*16550*/  ISETP.GE.AND P2, PT, R32, UR4, PT ;  /* 0x0000000420007c0c */ /* 0x000fe4000bf46270 */
[----:B------:R-:W-:Y:S02]  /*16560*/  ISETP.GE.AND P3, PT, R34, UR4, PT ;  /* 0x0000000422007c0c */ /* 0x000fe4000bf66270 */
[----:B------:R-:W-:-:S09]  /*16570*/  ISETP.GE.AND P4, PT, R33, UR4, PT ;  /* 0x0000000421007c0c */ /* 0x000fd2000bf86270 */
[----:B-1----:R-:W-:Y:S02]  /*16580*/  @!P2 IMAD.MOV.U32 R15, RZ, RZ, R3 ;  /* 0x000000ffff0fa224 */ /* 0x002fe400078e0003 */
[-C--:B--2---:R-:W-:Y:S02]  /*16590*/  @!P3 LEA R8, P0, R34, R14.reuse, 0x1 ;  /* 0x0000000e2208b211 */ /* 0x084fe400078008ff */
[C---:B------:R-:W-:Y:S01]  /*165a0*/  @!P4 LEA R10, P1, R33.reuse, R14, 0x1 ;  /* 0x0000000e210ac211 */ /* 0x040fe200078208ff */
[----:B------:R-:W-:Y:S01]  /*165b0*/  @!P2 IMAD.WIDE R6, R32, 0x2, R14 ;  /* 0x000000022006a825 */ /* 0x000fe200078e020e */
[-C--:B------:R-:W-:Y:S02]  /*165c0*/  @!P3 LEA.HI.X R9, R34, R3.reuse, R35, 0x1, P0 ;  /* 0x000000032209b211 */ /* 0x080fe400000f0c23 */
[----:B------:R-:W-:Y:S02]  /*165d0*/  @!P4 LEA.HI.X R11, R33, R3, R36, 0x1, P1 ;  /* 0x00000003210bc211 */ /* 0x000fe400008f0c24 */
[----:B------:R3:W-:Y:S04]  /*165e0*/  @!P2 ST.E.128 desc[UR60][R6.64], RZ ;  /* 0x000000ff0600a985 */ /* 0x0007e8000c101d3c */
[----:B------:R3:W-:Y:S04]  /*165f0*/  @!P3 ST.E.128 desc[UR60][R8.64], RZ ;  /* 0x000000ff0800b985 */ /* 0x0007e8000c101d3c */
[----:B------:R3:W-:Y:S02]  /*16600*/  @!P4 ST.E.128 desc[UR60][R10.64], RZ ;  /* 0x000000ff0a00c985 */ /* 0x0007e4000c101d3c */
.L_x_10458:
[----:B------:R-:W-:Y:S05]  /*16610*/  BSYNC B1 ;  /* 0x0000000000017941 */ /* 0x000fea0003800000 */
.L_x_10457:
[----:B------:R-:W-:-:S03]  /*16620*/  UMOV UR4, 0xffffffff ;  /* 0xffffffff00047882 */ /* 0x000fc60000000000 */
[----:B------:R-:W-:Y:S05]  /*16630*/  BRA.DIV UR4, `(.L_x_10459) ;  /* 0x00000082044c7947 */ /* 0x000fea000b800000 */
[----:B-1----:R1:W4:Y:S04]  /*16640*/  SHFL.IDX PT, R3, R2, 0x1, 0x1c1f ;  /* 0x003c1f0002037f89 */ /* 0x00232800000e0000 */
[----:B--2---:R1:W2:Y:S02]  /*16650*/  SHFL.IDX PT, R14, R0, 0x1, 0x1c1f ;  /* 0x003c1f00000e7f89 */ /* 0x0042a400000e0000 */
.L_x_10656:
[----:B01----:R-:W-:-:S05]  /*16660*/  VIADD R0, R4, 0x60 ;  /* 0x0000006004007836 */ /* 0x003fca0000000000 */
[----:B------:R-:W-:-:S13]  /*16670*/  ISETP.GE.AND P0, PT, R0, R23, PT ;  /* 0x000000170000720c */ /* 0x000fda0003f06270 */
[----:B------:R-:W-:Y:S05]  /*16680*/  @P0 BRA `(.L_x_10452) ;  /* 0x0000000000340947 */ /* 0x000fea0003800000 */
[----:B------:R-:W-:Y:S02]  /*16690*/  ULDC UR4, c[0x0][0xac8] ;  /* 0x0002b20000047ab9 */ /* 0x000fe40000000800 */
[----:B------:R-:W-:Y:S02]  /*166a0*/  ISETP.GE.AND P2, PT, R32, UR4, PT ;  /* 0x0000000420007c0c */ /* 0x000fe4000bf46270 */
[----:B------:R-:W-:Y:S02]  /*166b0*/  ISETP.GE.AND P3, PT, R34, UR4, PT ;  /* 0x0000000422007c0c */ /* 0x000fe4000bf66270 */
[----:B------:R-:W-:-:S09]  /*166c0*/  ISETP.GE.AND P4, PT, R33, UR4, PT ;  /* 0x0000000421007c0c */ /* 0x000fd2000bf86270 */
[----:B----4-:R-:W-:Y:S02]  /*166d0*/  @!P2 IMAD.MOV.U32 R15, RZ, RZ, R3 ;  /* 0x000000ffff0fa224 */ /* 0x010fe400078e0003 */
[-C--:B--23--:R-:W-:Y:S02]  /*166e0*/  @!P3 LEA R6, P0, R34, R14.reuse, 0x1 ;  /* 0x0000000e2206b211 */ /* 0x08cfe400078008ff */
[C---:B------:R-:W-:Y:S01]  /*166f0*/  @!P4 LEA R2, P1, R33.reuse, R14, 0x1 ;  /* 0x0000000e2102c211 */ /* 0x040fe200078208ff */
[----:B------:R-:W-:Y:S01]  /*16700*/  @!P2 IMAD.WIDE R4, R32, 0x2, R14 ;  /* 0x000000022004a825 */ /* 0x000fe200078e020e */
[-C--:B------:R-:W-:Y:S02]  /*16710*/  @!P3 LEA.HI.X R7, R34, R3.reuse, R35, 0x1, P0 ;  /* 0x000000032207b211 */ /* 0x080fe400000f0c23 */
[----:B------:R-:W-:Y:S02]  /*16720*/  @!P4 LEA.HI.X R3, R33, R3, R36, 0x1, P1 ;  /* 0x000000032103c211 */ /* 0x000fe400008f0c24 */
[----:B------:R0:W-:Y:S04]  /*16730*/  @!P2 ST.E.128 desc[UR60][R4.64], RZ ;  /* 0x000000ff0400a985 */ /* 0x0001e8000c101d3c */
[----:B------:R0:W-:Y:S04]  /*16740*/  @!P3 ST.E.128 desc[UR60][R6.64], RZ ;  /* 0x000000ff0600b985 */ /* 0x0001e8000c101d3c */
[----:B------:R0:W-:Y:S02]  /*16750*/  @!P4 ST.E.128 desc[UR60][R2.64], RZ ;  /* 0x000000ff0200c985 */ /* 0x0001e4000c101d3c */
.L_x_10452:
[----:B------:R-:W-:Y:S05]  /*16760*/  BSYNC B0 ;  /* 0x0000000000007941 */ /* 0x000fea0003800000 */
.L_x_10447:
[----:B------:R-:W-:Y:S02]  /*16770*/  ULDC UR4, c[0x0][0xc3c] ;  /* 0x00030f0000047ab9 */ /* 0x000fe40000000800 */
[----:B------:R-:W-:-:S13]  /*16780*/  ISETP.GE.AND P0, PT, R107, UR4, PT ;  /* 0x000000046b007c0c */ /* 0x000fda000bf06270 */
[----:B------:R-:W-:Y:S05]  /*16790*/  @!P0 BRA `(.L_x_10460) ;  /* 0xfffffeac00588947 */ /* 0x000fea000383ffff */
[----:B------:R-:W-:Y:S05]  /*167a0*/  BRA `(.L_x_10324) ;  /* 0x0000007400c07947 */ /* 0x000fea0003800000 */
.L_x_10322:
[----:B------:R-:W-:-:S08]  /*167b0*/  NOP ;  /* 0x0000000000007918 */ /* 0x000fd00000000000 */
[----:B--2---:R-:W0:-:S00]  /*167c0*/  USETMAXREG.DEALLOC.CTAPOOL 0x20 ;  /* 0x00000020000079c8 */ /* 0x004e0000080e0500 */
[----:B0-----:R-:W2:Y:S01]  /*167d0*/  LDL.LU R2, [R1] ;  /* 0x0000000001027983 */ /* 0x001ea20000300800 */
[----:B------:R-:W-:-:S06]  /*167e0*/  LOP3.LUT R0, R0, 0x3, RZ, 0xc0, !PT ;  /* 0x0000000300007812 */ /* 0x000fcc00078ec0ff */
[----:B------:R-:W0:Y:S02]  /*167f0*/  SHFL.IDX PT, R0, R0, RZ, 0x1f ;  /* 0x00001fff00007589 */ /* 0x000e2400000e0000 */
[----:B0-----:R-:W-:Y:S01]  /*16800*/  ISETP.NE.AND P0, PT, R0, RZ, PT ;  /* 0x000000ff0000720c */ /* 0x001fe20003f05270 */
[----:B------:R-:W-:Y:S01]  /*16810*/  IMAD.MOV.U32 R0, RZ, RZ, RZ ;  /* 0x000000ffff007224 */ /* 0x000fe200078e00ff */
        /* <DEDUP_REMOVED lines=11> */
.L_x_10461:
        /* <DEDUP_REMOVED lines=42> */
.L_x_10467:
        /* <DEDUP_REMOVED lines=12> */
.L_x_10466:
[----:B------:R-:W-:Y:S05]  /*16c30*/  BSYNC B0 ;  /* 0x0000000000007941 */ /* 0x000fea0003800000 */
.L_x_10465:
        /* <DEDUP_REMOVED lines=21> */
.L_x_10463:
        /* <DEDUP_REMOVED lines=15> */
.L_x_10468:
        /* <DEDUP_REMOVED lines=28> */
.L_x_10464:
[----:B------:R-:W-:Y:S02]  /*17040*/  IMAD.MOV.U32 R17, RZ, RZ, RZ ;  /* 0x000000ffff117224 */ /* 0x000fe400078e00ff */
[----:B------:R-:W-:Y:S02]  /*17050*/  IMAD.U32 R16, RZ, RZ, UR6 ;  /* 0x00000006ff107e24 */ /* 0x000fe4000f8e00ff */
[----:B------:R-:W-:-:S07]  /*17060*/  IMAD.MOV.U32 R18, RZ, RZ, RZ ;  /* 0x000000ffff127224 */ /* 0x000fce00078e00ff */
.L_x_10469:
[----:B------:R-:W-:-:S13]  /*17070*/  ISETP.NE.AND P0, PT, R5, RZ, PT ;  /* 0x000000ff0500720c */ /* 0x000fda0003f05270 */
[----:B------:R-:W0:Y:S01]  /*17080*/  @!P0 S2R R3, SR_CgaCtaId ;  /* 0x0000000000038919 */ /* 0x000e220000008800 */
[----:B------:R-:W-:-:S04]  /*17090*/  @!P0 MOV R0, 0x400 ;  /* 0x0000040000008802 */ /* 0x000fc80000000f00 */
[----:B0-----:R-:W-:-:S05]  /*170a0*/  @!P0 LEA R0, R3, R0, 0x18 ;  /* 0x0000000003008211 */ /* 0x001fca00078ec0ff */
[----:B------:R2:W-:Y:S01]  /*170b0*/  @!P0 STS.128 [R0+0x31cd0], R16 ;  /* 0x031cd01000008388 */ /* 0x0005e20000000c00 */
[----:B------:R-:W-:Y:S06]  /*170c0*/  BAR.ARV 0x5, 0x200 ;  /* 0x0148000000007b1d */ /* 0x000fec0000002000 */
.L_x_10462:
[----:B------:R3:W-:Y:S01]  /*170d0*/  STL [R1+0x38], RZ ;  /* 0x000038ff01007387 */ /* 0x0007e20000100800 */
[----:B------:R-:W-:Y:S01]  /*170e0*/  ULDC UR4, c[0x0][0xc3c] ;  /* 0x00030f0000047ab9 */ /* 0x000fe20000000800 */
[----:B------:R-:W-:Y:S01]  /*170f0*/  IMAD.MOV.U32 R26, RZ, RZ, 0x1 ;  /* 0x00000001ff1a7424 */ /* 0x000fe200078e00ff */
[----:B-1----:R-:W-:Y:S01]  /*17100*/  ISETP.GE.AND P0, PT, R19, UR4, PT ;  /* 0x0000000413007c0c */ /* 0x002fe2000bf06270 */
[----:B------:R-:W-:-:S12]  /*17110*/  IMAD.MOV.U32 R23, RZ, RZ, RZ ;  /* 0x000000ffff177224 */ /* 0x000fd800078e00ff */
[----:B---3--:R-:W-:Y:S05]  /*17120*/  @P0 BRA `(.L_x_10470) ;  /* 0x0000006800840947 */ /* 0x008fea0003800000 */
[----:B------:R-:W3:Y:S04]  /*17130*/  LDL R7, [R1+0x28] ;  /* 0x0000280001077983 */ /* 0x000ee80000100800 */
[----:B------:R-:W4:Y:S01]  /*17140*/  LDL.LU R5, [R1] ;  /* 0x0000000001057983 */ /* 0x000f220000300800 */
[----:B------:R-:W1:Y:S01]  /*17150*/  S2R R8, SR_TID.X ;  /* 0x0000000000087919 */ /* 0x000e620000002100 */
[----:B------:R-:W5:Y:S01]  /*17160*/  S2UR UR5, SR_CgaCtaId ;  /* 0x00000000000579c3 */ /* 0x000f620000008800 */
[----:B------:R-:W-:Y:S01]  /*17170*/  UMOV UR4, 0x400 ;  /* 0x0000040000047882 */ /* 0x000fe20000000000 */
[C---:B-1----:R-:W-:Y:S01]  /*17180*/  LOP3.LUT R6, R8.reuse, 0x7f, RZ, 0xc0, !PT ;  /* 0x0000007f08067812 */ /* 0x042fe200078ec0ff */
[----:B--2---:R-:W-:-:S04]  /*17190*/  IMAD.SHL.U32 R0, R8, 0x8, RZ ;  /* 0x0000000808007824 */ /* 0x004fc800078e00ff */
[----:B------:R-:W-:Y:S01]  /*171a0*/  IMAD.SHL.U32 R4, R6, 0x8, RZ ;  /* 0x0000000806047824 */ /* 0x000fe200078e00ff */
[C---:B------:R-:W-:Y:S02]  /*171b0*/  LOP3.LUT R3, R0.reuse, 0x20, RZ, 0xc0, !PT ;  /* 0x0000002000037812 */ /* 0x040fe400078ec0ff */
[----:B0-----:R-:W-:Y:S02]  /*171c0*/  LOP3.LUT R2, R0, 0xd8, RZ, 0xc0, !PT ;  /* 0x000000d800027812 */ /* 0x001fe400078ec0ff */
[----:B------:R-:W-:Y:S02]  /*171d0*/  ISETP.NE.AND P1, PT, R6, RZ, PT ;  /* 0x000000ff0600720c */ /* 0x000fe40003f25270 */
[----:B------:R-:W-:Y:S02]  /*171e0*/  LOP3.LUT R3, R3, 0x300, R4, 0xf8, !PT ;  /* 0x0000030003037812 */ /* 0x000fe400078ef804 */
[----:B------:R-:W-:-:S04]  /*171f0*/  LOP3.LUT R2, R2, 0x18, R8, 0x78, !PT ;  /* 0x0000001802027812 */ /* 0x000fc800078e7808 */
[----:B------:R-:W-:Y:S02]  /*17200*/  LOP3.LUT R3, R3, R2, RZ, 0xfc, !PT ;  /* 0x0000000203037212 */ /* 0x000fe400078efcff */
[----:B------:R-:W-:Y:S01]  /*17210*/  LOP3.LUT P0, R2, R8, 0x1f, RZ, 0xc0, !PT ;  /* 0x0000001f08027812 */ /* 0x000fe2000780c0ff */
[----:B-----5:R-:W-:Y:S01]  /*17220*/  ULEA UR4, UR5, UR4, 0x18 ;  /* 0x0000000405047291 */ /* 0x020fe2000f8ec03f */
[----:B------:R-:W-:-:S03]  /*17230*/  SHF.R.U32.HI R4, RZ, 0x2, R6 ;  /* 0x00000002ff047819 */ /* 0x000fc60000011606 */
[----:B------:R0:W-:Y:S02]  /*17240*/  STL [R1+0xc], R2 ;  /* 0x00000c0201007387 */ /* 0x0001e40000100800 */
[----:B------:R-:W-:Y:S02]  /*17250*/  IMAD.U32 R22, RZ, RZ, UR4 ;  /* 0x00000004ff167e24 */ /* 0x000fe4000f8e00ff */
[----:B0-----:R-:W-:-:S05]  /*17260*/  IMAD.SHL.U32 R2, R8, 0x20, RZ ;  /* 0x0000002008027824 */ /* 0x001fca00078e00ff */
[----:B------:R-:W-:Y:S01]  /*17270*/  LOP3.LUT R4, R4, 0x60, R2, 0xf8, !PT ;  /* 0x0000006004047812 */ /* 0x000fe200078ef802 */
[----:B------:R-:W-:Y:S01]  /*17280*/  IMAD R2, R3, 0x2, R22 ;  /* 0x0000000203027824 */ /* 0x000fe200078e0216 */
[----:B------:R-:W-:Y:S01]  /*17290*/  LOP3.LUT R0, R0, 0x18, RZ, 0xc0, !PT ;  /* 0x0000001800007812 */ /* 0x000fe200078ec0ff */
[----:B------:R-:W-:Y:S01]  /*172a0*/  BSSY B8, `(.L_x_10470) ;  /* 0x0000689000087945 */ /* 0x000fe20003800000 */
[----:B------:R-:W-:Y:S02]  /*172b0*/  IMAD.MOV.U32 R29, RZ, RZ, RZ ;  /* 0x000000ffff1d7224 */ /* 0x000fe400078e00ff */
[----:B------:R-:W-:Y:S02]  /*172c0*/  IMAD.MOV.U32 R26, RZ, RZ, 0x1 ;  /* 0x00000001ff1a7424 */ /* 0x000fe400078e00ff */
[----:B------:R-:W-:Y:S01]  /*172d0*/  IMAD.MOV.U32 R23, RZ, RZ, RZ ;  /* 0x000000ffff177224 */ /* 0x000fe200078e00ff */
[----:B------:R-:W-:Y:S01]  /*172e0*/  ULDC.64 UR36, c[0x0][0x198] ;  /* 0x0000660000247ab9 */ /* 0x000fe20000000a00 */
[----:B------:R-:W-:Y:S01]  /*172f0*/  ULDC UR38, c[0x0][0xc] ;  /* 0x0000030000267ab9 */ /* 0x000fe20000000800 */
[----:B----4-:R-:W-:-:S04]  /*17300*/  LOP3.LUT R5, R5, 0xfffffffd, RZ, 0xc0, !PT ;  /* 0xfffffffd05057812 */ /* 0x010fc800078ec0ff */
[----:B------:R-:W-:-:S04]  /*17310*/  @P1 LOP3.LUT R5, R5, 0x2, RZ, 0xfc, !PT ;  /* 0x0000000205051812 */ /* 0x000fc800078efcff */
[----:B------:R-:W-:-:S04]  /*17320*/  LOP3.LUT R5, R5, 0xfffffffe, RZ, 0xc0, !PT ;  /* 0xfffffffe05057812 */ /* 0x000fc800078ec0ff */
[----:B------:R-:W-:Y:S02]  /*17330*/  @P0 LOP3.LUT R5, R5, 0x1, RZ, 0xfc, !PT ;  /* 0x0000000105050812 */ /* 0x000fe400078efcff */
[----:B------:R-:W-:Y:S02]  /*17340*/  ISETP.NE.OR P0, PT, R6, RZ, !P0 ;  /* 0x000000ff0600720c */ /* 0x000fe40004705670 */
[----:B---3--:R-:W-:Y:S01]  /*17350*/  LOP3.LUT R8, R7, 0x2, RZ, 0xfc, !PT ;  /* 0x0000000207087812 */ /* 0x008fe200078efcff */
[----:B------:R-:W-:Y:S01]  /*17360*/  IMAD.MOV.U32 R7, RZ, RZ, 0x1 ;  /* 0x00000001ff077424 */ /* 0x000fe200078e00ff */
[----:B------:R-:W-:-:S03]  /*17370*/  LOP3.LUT R5, R5, 0xfffffff7, RZ, 0xc0, !PT ;  /* 0xfffffff705057812 */ /* 0x000fc600078ec0ff */
[----:B------:R-:W-:Y:S04]  /*17380*/  STL [R1+0x18], R8 ;  /* 0x0000180801007387 */ /* 0x000fe80000100800 */
[----:B------:R-:W-:Y:S02]  /*17390*/  STL [R1+0x4], R7 ;  /* 0x0000040701007387 */ /* 0x000fe40000100800 */
[----:B------:R-:W-:Y:S02]  /*173a0*/  @P0 LOP3.LUT R5, R5, 0x8, RZ, 0xfc, !PT ;  /* 0x0000000805050812 */ /* 0x000fe400078efcff */
[----:B------:R0:W-:Y:S04]  /*173b0*/  STL [R1+0x10], R2 ;  /* 0x0000100201007387 */ /* 0x0001e80000100800 */
[----:B------:R1:W-:Y:S04]  /*173c0*/  STL [R1+0x38], RZ ;  /* 0x000038ff01007387 */ /* 0x0003e80000100800 */
[----:B------:R1:W-:Y:S01]  /*173d0*/  STL [R1], R5 ;  /* 0x0000000501007387 */ /* 0x0003e20000100800 */
[----:B0-----:R-:W-:-:S02]  /*173e0*/  LOP3.LUT R2, R0, 0x20, RZ, 0xfc, !PT ;  /* 0x0000002000027812 */ /* 0x001fc400078efcff */
[----:B------:R-:W-:-:S07]  /*173f0*/  LOP3.LUT R0, R0, 0x40, RZ, 0xfc, !PT ;  /* 0x0000004000007812 */ /* 0x000fce00078efcff */
.L_x_10618:
[----:B0-----:R-:W0:Y:S02]  /*17400*/  LDC.64 R2, c[0x0][0xc88] ;  /* 0x00032200ff027b82 */ /* 0x001e240000000a00 */
[----:B0-----:R-:W-:-:S05]  /*17410*/  IMAD.WIDE R2, R19, 0x4, R2 ;  /* 0x0000000413027825 */ /* 0x001fca00078e0202 */
[----:B--2---:R0:W2:Y:S01]  /*17420*/  LDG.E R13, desc[UR60][R2.64] ;  /* 0x0000003c020d7981 */ /* 0x0040a2000c1e1900 */
[----:B------:R-:W-:Y:S05]  /*17430*/  YIELD ;  /* 0x0000000000007946 */ /* 0x000fea0003800000 */
[----:B------:R-:W-:Y:S01]  /*17440*/  ULDC.64 UR4, c[0x0][0xa28] ;  /* 0x00028a0000047ab9 */ /* 0x000fe20000000a00 */
[----:B------:R-:W-:Y:S01]  /*17450*/  ULDC.64 UR6, c[0x0][0xa18] ;  /* 0x0002860000067ab9 */ /* 0x000fe20000000a00 */
[----:B------:R-:W-:Y:S01]  /*17460*/  ISETP.NE.U32.AND P0, PT, RZ, UR4, PT ;  /* 0x00000004ff007c0c */ /* 0x000fe2000bf05070 */
[----:B------:R-:W-:Y:S01]  /*17470*/  ULDC.64 UR8, c[0x0][0xa10] ;  /* 0x0002840000087ab9 */ /* 0x000fe20000000a00 */
[----:B------:R-:W-:-:S02]  /*17480*/  ISETP.NE.U32.AND P3, PT, RZ, UR6, PT ;  /* 0x00000006ff007c0c */ /* 0x000fc4000bf65070 */
[----:B0-----:R-:W-:Y:S02]  /*17490*/  CS2R R2, SRZ ;  /* 0x0000000000027805 */ /* 0x001fe4000001ff00 */
[----:B------:R-:W-:Y:S02]  /*174a0*/  ISETP.NE.AND.EX P0, PT, RZ, UR5, PT, P0 ;  /* 0x00000005ff007c0c */ /* 0x000fe4000bf05300 */
[----:B------:R-:W-:Y:S02]  /*174b0*/  ISETP.NE.AND.EX P3, PT, RZ, UR7, PT, P3 ;  /* 0x00000007ff007c0c */ /* 0x000fe4000bf65330 */
[----:B--2---:R-:W-:Y:S01]  /*174c0*/  SHF.R.S32.HI R0, RZ, 0x1f, R13 ;  /* 0x0000001fff007819 */ /* 0x004fe2000001140d */
[----:B------:R-:W-:-:S08]  /*174d0*/  IMAD.SHL.U32 R24, R13, 0x4, RZ ;  /* 0x000000040d187824 */ /* 0x000fd000078e00ff */
[C---:B------:R-:W-:Y:S01]  /*174e0*/  @P0 LEA R4, P1, R13.reuse, UR4, 0x2 ;  /* 0x000000040d040c11 */ /* 0x040fe2000f8210ff */
[----:B------:R-:W-:Y:S01]  /*174f0*/  STL [R1+0x14], R13 ;  /* 0x0000140d01007387 */ /* 0x000fe20000100800 */
[C-C-:B------:R-:W-:Y:S02]  /*17500*/  SHF.L.U64.HI R12, R13.reuse, 0x2, R0.reuse ;  /* 0x000000020d0c7819 */ /* 0x140fe40000010200 */
[----:B-1----:R-:W-:Y:S01]  /*17510*/  @P0 LEA.HI.X R5, R13, UR5, R0, 0x2, P1 ;  /* 0x000000050d050c11 */ /* 0x002fe200088f1400 */
[----:B------:R-:W-:Y:S01]  /*17520*/  ULDC.64 UR4, c[0x0][0xa00] ;  /* 0x0002800000047ab9 */ /* 0x000fe20000000a00 */
[----:B------:R-:W-:Y:S01]  /*17530*/  @P3 IADD3 R10, P1, R24, UR6, RZ ;  /* 0x00000006180a3c10 */ /* 0x000fe2000ff3e0ff */
[----:B------:R0:W-:Y:S03]  /*17540*/  STL [R1+0x2c], R0 ;  /* 0x00002c0001007387 */ /* 0x0001e60000100800 */
[----:B------:R-:W-:Y:S01]  /*17550*/  @P3 IADD3.X R11, R12, UR7, RZ, P1, !PT ;  /* 0x000000070c0b3c10 */ /* 0x000fe20008ffe4ff */
[----:B------:R-:W-:Y:S01]  /*17560*/  ULDC.64 UR6, c[0x0][0xa08] ;  /* 0x0002820000067ab9 */ /* 0x000fe20000000a00 */
[----:B------:R1:W5:Y:S01]  /*17570*/  @P0 LDG.E R2, desc[UR60][R4.64] ;  /* 0x0000003c04020981 */ /* 0x000362000c1e1900 */
[----:B------:R-:W-:Y:S01]  /*17580*/  IADD3 R8, P1, R24, UR6, RZ ;  /* 0x0000000618087c10 */ /* 0x000fe2000ff3e0ff */
[----:B------:R-:W-:Y:S01]  /*17590*/  IMAD.MOV.U32 R28, RZ, RZ, RZ ;  /* 0x000000ffff1c7224 */ /* 0x000fe200078e00ff */
[----:B------:R-:W-:Y:S01]  /*175a0*/  ISETP.NE.U32.AND P2, PT, RZ, UR6, PT ;  /* 0x00000006ff007c0c */ /* 0x000fe2000bf45070 */
[----:B------:R-:W-:Y:S01]  /*175b0*/  STL [R1+0x8], R12 ;  /* 0x0000080c01007387 */ /* 0x000fe20000100800 */
[----:B------:R-:W-:Y:S01]  /*175c0*/  IADD3.X R9, R12, UR7, RZ, P1, !PT ;  /* 0x000000070c097c10 */ /* 0x000fe20008ffe4ff */
[----:B0-----:R-:W-:Y:S01]  /*175d0*/  IMAD.MOV.U32 R0, RZ, RZ, RZ ;  /* 0x000000ffff007224 */ /* 0x001fe200078e00ff */
[----:B------:R-:W-:-:S02]  /*175e0*/  ISETP.NE.U32.AND P1, PT, RZ, UR4, PT ;  /* 0x00000004ff007c0c */ /* 0x000fc4000bf25070 */
[----:B------:R-:W-:Y:S02]  /*175f0*/  ISETP.NE.AND.EX P2, PT, RZ, UR7, PT, P2 ;  /* 0x00000007ff007c0c */ /* 0x000fe4000bf45320 */
[----:B------:R-:W-:Y:S02]  /*17600*/  ISETP.NE.AND.EX P1, PT, RZ, UR5, PT, P1 ;  /* 0x00000005ff007c0c */ /* 0x000fe4000bf25310 */
[----:B-1----:R-:W-:-:S04]  /*17610*/  IADD3 R4, P0, R24, UR4, RZ ;  /* 0x0000000418047c10 */ /* 0x002fc8000ff1e0ff */
[----:B------:R-:W-:Y:S02]  /*17620*/  IADD3.X R5, R12, UR5, RZ, P0, !PT ;  /* 0x000000050c057c10 */ /* 0x000fe400087fe4ff */
[----:B------:R-:W-:Y:S01]  /*17630*/  IADD3 R6, P0, R24, UR8, RZ ;  /* 0x0000000818067c10 */ /* 0x000fe2000ff1e0ff */
[----:B------:R-:W-:Y:S02]  /*17640*/  ULDC UR4, c[0x0][0x288] ;  /* 0x0000a20000047ab9 */ /* 0x000fe40000000800 */
        /* <DEDUP_REMOVED lines=16> */
[----:B------:R-:W-:-:S03]  /*17750*/  ULDC UR5, c[0x0][0x348] ;  /* 0x0000d20000057ab9 */ /* 0x000fc60000000800 */
[----:B0-----:R-:W-:Y:S01]  /*17760*/  IMAD.U32 R10, RZ, RZ, UR4 ;  /* 0x00000004ff0a7e24 */ /* 0x001fe2000f8e00ff */
[----:B--2---:R0:W-:Y:S02]  /*17770*/  STL [R1+0x40], R0 ;  /* 0x0000400001007387 */ /* 0x0041e40000100800 */
[----:B0-----:R-:W-:Y:S01]  /*17780*/  IMAD.U32 R0, RZ, RZ, UR5 ;  /* 0x00000005ff007e24 */ /* 0x001fe2000f8e00ff */
[----:B---3--:R-:W-:Y:S06]  /*17790*/  @P3 BRA `(.L_x_10471) ;  /* 0x0000000000143947 */ /* 0x008fec0003800000 */
[----:B------:R-:W-:Y:S05]  /*177a0*/  @!P1 BRA `(.L_x_10471) ;  /* 0x0000000000109947 */ /* 0x000fea0003800000 */
[----:B------:R-:W2:Y:S04]  /*177b0*/  LDG.E R11, desc[UR60][R4.64] ;  /* 0x0000003c040b7981 */ /* 0x000ea8000c1e1900 */
[----:B------:R-:W2:Y:S02]  /*177c0*/  LDG.E R4, desc[UR60][R4.64+0x4] ;  /* 0x0000043c04047981 */ /* 0x000ea4000c1e1900 */
[----:B--2---:R-:W-:-:S05]  /*177d0*/  IMAD.IADD R4, R4, 0x1, -R11 ;  /* 0x0000000104047824 */ /* 0x004fca00078e0a0b */
[----:B------:R0:W-:Y:S02]  /*177e0*/  STL [R1+0x40], R4 ;  /* 0x0000400401007387 */ /* 0x0001e40000100800 */
.L_x_10471:
[----:B------:R-:W-:Y:S01]  /*177f0*/  ULDC.64 UR4, c[0x0][0xa20] ;  /* 0x0002880000047ab9 */ /* 0x000fe20000000a00 */
[----:B-----5:R-:W-:Y:S01]  /*17800*/  IMAD.IADD R28, R28, 0x1, R2 ;  /* 0x000000011c1c7824 */ /* 0x020fe200078e0202 */
[----:B------:R-:W-:Y:S01]  /*17810*/  ISETP.NE.U32.AND P1, PT, RZ, UR4, PT ;  /* 0x00000004ff007c0c */ /* 0x000fe2000bf25070 */
[----:B------:R-:W-:-:S03]  /*17820*/  IMAD.MOV.U32 R25, RZ, RZ, R13 ;  /* 0x000000ffff197224 */ /* 0x000fc600078e000d */
[----:B------:R-:W-:-:S13]  /*17830*/  ISETP.NE.AND.EX P1, PT, RZ, UR5, PT, P1 ;  /* 0x00000005ff007c0c */ /* 0x000fda000bf25310 */
[----:B------:R-:W-:Y:S05]  /*17840*/  @!P1 BRA `(.L_x_10472) ;  /* 0x0000000000109947 */ /* 0x000fea0003800000 */
[----:B------:R-:W-:-:S04]  /*17850*/  IADD3 R10, P1, R24, UR4, RZ ;  /* 0x00000004180a7c10 */ /* 0x000fc8000ff3e0ff */
[----:B------:R-:W-:-:S05]  /*17860*/  IADD3.X R11, R12, UR5, RZ, P1, !PT ;  /* 0x000000050c0b7c10 */ /* 0x000fca0008ffe4ff */
[----:B------:R1:W5:Y:S01]  /*17870*/  LDG.E R10, desc[UR60][R10.64] ;  /* 0x0000003c0a0a7981 */ /* 0x000362000c1e1900 */
[----:B------:R-:W-:Y:S05]  /*17880*/  BRA `(.L_x_10473) ;  /* 0x0000000000107947 */ /* 0x000fea0003800000 */
.L_x_10472:
[----:B------:R-:W-:Y:S05]  /*17890*/  @!P2 BRA `(.L_x_10473) ;  /* 0x00000000000ca947 */ /* 0x000fea0003800000 */
[----:B------:R-:W2:Y:S04]  /*178a0*/  LDG.E R10, desc[UR60][R8.64] ;  /* 0x0000003c080a7981 */ /* 0x000ea8000c1e1900 */
[----:B------:R-:W2:Y:S02]  /*178b0*/  LDG.E R8, desc[UR60][R8.64+0x4] ;  /* 0x0000043c08087981 */ /* 0x000ea4000c1e1900 */
[----:B--2---:R-:W-:-:S07]  /*178c0*/  IMAD.IADD R10, R8, 0x1, -R10 ;  /* 0x00000001080a7824 */ /* 0x004fce00078e0a0a */
.L_x_10473:
[----:B-----5:R-:W-:Y:S02]  /*178d0*/  IMAD.IADD R10, R10, 0x1, -R2 ;  /* 0x000000010a0a7824 */ /* 0x020fe400078e0a02 */
[----:B------:R-:W2:Y:S04]  /*178e0*/  @P0 LDG.E R2, desc[UR60][R6.64] ;  /* 0x0000003c06020981 */ /* 0x000ea8000c1e1900 */
[----:B------:R-:W2:Y:S01]  /*178f0*/  @P0 LDG.E R6, desc[UR60][R6.64+0x4] ;  /* 0x0000043c06060981 */ /* 0x000ea2000c1e1900 */
[----:B------:R-:W-:Y:S01]  /*17900*/  BSSY B0, `(.L_x_10474) ;  /* 0x000015a000007945 */ /* 0x000fe20003800000 */
[----:B------:R-:W-:Y:S01]  /*17910*/  PLOP3.LUT P5, PT, PT, PT, PT, 0x80, 0x0 ;  /* 0x000000000000781c */ /* 0x000fe20003faf070 */
[----:B--2---:R-:W-:-:S04]  /*17920*/  @P0 IMAD.IADD R0, R6, 0x1, -R2 ;  /* 0x0000000106000824 */ /* 0x004fc800078e0a02 */
[----:B0-----:R-:W-:-:S04]  /*17930*/  IMAD.IADD R4, R10, 0x1, R0 ;  /* 0x000000010a047824 */ /* 0x001fc800078e0200 */
[----:B------:R-:W-:Y:S01]  /*17940*/  VIADD R2, R4, 0x8f ;  /* 0x0000008f04027836 */ /* 0x000fe20000000000 */
[----:B------:R0:W-:Y:S03]  /*17950*/  STL [R1+0x3c], R4 ;  /* 0x00003c0401007387 */ /* 0x0001e60000100800 */
[----:B------:R-:W-:-:S05]  /*17960*/  IMAD.HI R2, R2, 0x38e38e39, RZ ;  /* 0x38e38e3902027827 */ /* 0x000fca00078e02ff */
[----:B0-----:R-:W-:-:S04]  /*17970*/  SHF.R.U32.HI R4, RZ, 0x1f, R2 ;  /* 0x0000001fff047819 */ /* 0x001fc80000011602 */
[----:B------:R-:W-:Y:S01]  /*17980*/  LEA.HI.SX32 R5, R2, R4, 0x1b ;  /* 0x0000000402057211 */ /* 0x000fe200078fdaff */
[----:B------:R-:W-:-:S04]  /*17990*/  IMAD.MOV R4, RZ, RZ, -R10 ;  /* 0x000000ffff047224 */ /* 0x000fc800078e0a0a */
[----:B------:R-:W-:Y:S01]  /*179a0*/  IMAD R2, R5, 0x90, -R10 ;  /* 0x0000009005027824 */ /* 0x000fe200078e0a0a */
[----:B------:R-:W-:Y:S01]  /*179b0*/  VIMNMX R4, RZ, R4, !PT ;  /* 0x00000004ff047248 */ /* 0x000fe20007fe0100 */
[----:B------:R0:W-:Y:S03]  /*179c0*/  STL [R1+0x1c], R5 ;  /* 0x00001c0501007387 */ /* 0x0001e60000100800 */
[----:B------:R-:W-:-:S04]  /*179d0*/  VIMNMX R0, R2, R0, PT ;  /* 0x0000000002007248 */ /* 0x000fc80003fe0100 */
[----:B------:R-:W-:Y:S01]  /*179e0*/  ISETP.GT.AND P1, PT, R0, R4, PT ;  /* 0x000000040000720c */ /* 0x000fe20003f24270 */
[----:B0-----:R-:W-:-:S05]  /*179f0*/  IMAD.WIDE.U32 R4, R4, 0x38e38e39, RZ ;  /* 0x38e38e3904047825 */ /* 0x001fca00078e00ff */
[----:B------:R-:W-:-:S07]  /*17a00*/  SHF.R.U32.HI R2, RZ, 0x5, R5 ;  /* 0x00000005ff027819 */ /* 0x000fce0000011605 */
[----:B------:R-:W-:Y:S02]  /*17a10*/  @P1 VIADD R0, R0, 0x8f ;  /* 0x0000008f00001836 */ /* 0x000fe40000000000 */
[----:B------:R-:W-:Y:S02]  /*17a20*/  IMAD.MOV.U32 R4, RZ, RZ, R2 ;  /* 0x000000ffff047224 */ /* 0x000fe400078e0002 */
        /* <DEDUP_REMOVED lines=11> */
[----:B------:R0:W2:Y:S02]  /*17ae0*/  SHFL.IDX PT, R14, R5, RZ, 0x1f ;  /* 0x00001fff050e7589 */ /* 0x0000a400000e0000 */
.L_x_10659:
[----:B--2---:R-:W-:Y:S02]  /*17af0*/  ISETP.NE.AND P0, PT, R14, RZ, PT ;  /* 0x000000ff0e00720c */ /* 0x004fe40003f05270 */
[----:B------:R-:W-:-:S11]  /*17b00*/  PLOP3.LUT P2, PT, PT, PT, PT, 0x8, 0x0 ;  /* 0x000000000000781c */ /* 0x000fd60003f4e170 */
[----:B------:R-:W-:Y:S05]  /*17b10*/  @P0 BRA `(.L_x_10477) ;  /* 0x00000000000c0947 */ /* 0x000fea0003800000 */
[----:B------:R-:W-:-:S03]  /*17b20*/  UMOV UR4, 0xffffffff ;  /* 0xffffffff00047882 */ /* 0x000fc60000000000 */
[----:B------:R-:W-:Y:S05]  /*17b30*/  BRA.DIV UR4, `(.L_x_10478) ;  /* 0x0000006e04887947 */ /* 0x000fea000b800000 */
[----:B------:R-:W-:-:S13]  /*17b40*/  ELECT P2, URZ, PT ;  /* 0x00000000003f782f */ /* 0x000fda0003840000 */
.L_x_10477:
[----:B0-----:R-:W2:Y:S01]  /*17b50*/  LDL R5, [R1+0x38] ;  /* 0x0000380001057983 */ /* 0x001ea20000100800 */
[----:B------:R-:W-:Y:S01]  /*17b60*/  BSSY B1, `(.L_x_10479) ;  /* 0x0000008000017945 */ /* 0x000fe20003800000 */
[----:B--2---:R-:W-:-:S05]  /*17b70*/  VIADD R5, R5, 0x1 ;  /* 0x0000000105057836 */ /* 0x004fca0000000000 */
[----:B------:R-:W-:-:S04]  /*17b80*/  LEA.HI R6, R5, R5, RZ, 0x1 ;  /* 0x0000000505067211 */ /* 0x000fc800078f08ff */
[----:B------:R-:W-:-:S05]  /*17b90*/  LOP3.LUT R6, R6, 0xfffffffe, RZ, 0xc0, !PT ;  /* 0xfffffffe06067812 */ /* 0x000fca00078ec0ff */
[----:B------:R-:W-:-:S05]  /*17ba0*/  IMAD.IADD R5, R5, 0x1, -R6 ;  /* 0x0000000105057824 */ /* 0x000fca00078e0a06 */
[----:B------:R-:W-:-:S04]  /*17bb0*/  SHF.L.U32 R5, R5, 0x1f, RZ ;  /* 0x0000001f05057819 */ /* 0x000fc800000006ff */
[----:B------:R-:W0:Y:S02]  /*17bc0*/  SYNCS.PHASECHK.TRANS64.TRYWAIT P0, [R22+URZ+0x31c20], R5 ;  /* 0x031c2005160075a7 */ /* 0x000e24000800017f */
[----:B0-----:R-:W-:Y:S05]  /*17bd0*/  @!P0 BRA `(.L_x_10480) ;  /* 0x0000006c00848947 */ /* 0x001fea0003800000 */
.L_x_10662:
[----:B------:R-:W-:Y:S05]  /*17be0*/  BSYNC B1 ;  /* 0x0000000000017941 */ /* 0x000fea0003800000 */
.L_x_10479:
[----:B------:R-:W-:Y:S04]  /*17bf0*/  BSSY B1, `(.L_x_10481) ;  /* 0x000008a000017945 */ /* 0x000fe80003800000 */
[----:B------:R-:W-:Y:S05]  /*17c00*/  @!P2 BRA `(.L_x_10482) ;  /* 0x000000080020a947 */ /* 0x000fea0003800000 */
[----:B------:R-:W2:Y:S01]  /*17c10*/  LDL R7, [R1+0x4] ;  /* 0x0000040001077983 */ /* 0x000ea20000100800 */
[----:B------:R-:W-:Y:S01]  /*17c20*/  IMAD R8, R29, 0x8, R22 ;  /* 0x000000081d087824 */ /* 0x000fe200078e0216 */
[----:B------:R-:W3:Y:S01]  /*17c30*/  S2R R6, SR_TID.X ;  /* 0x0000000000067919 */ /* 0x000ee20000002100 */
[----:B------:R-:W-:Y:S01]  /*17c40*/  BSSY B2, `(.L_x_10483) ;  /* 0x0000006000027945 */ /* 0x000fe20003800000 */
[----:B---3--:R-:W-:-:S04]  /*17c50*/  LOP3.LUT R6, R6, 0x7f, RZ, 0xc0, !PT ;  /* 0x0000007f06067812 */ /* 0x008fc800078ec0ff */
[----:B------:R-:W-:Y:S02]  /*17c60*/  ISETP.NE.AND P4, PT, R6, RZ, PT ;  /* 0x000000ff0600720c */ /* 0x000fe40003f85270 */
[----:B--2---:R-:W-:-:S04]  /*17c70*/  SHF.L.U32 R10, R7, 0x1f, RZ ;  /* 0x0000001f070a7819 */ /* 0x004fc800000006ff */
[----:B------:R-:W2:Y:S02]  /*17c80*/  SYNCS.PHASECHK.TRANS64.TRYWAIT P0, [R8+URZ+0x31ca0], R10 ;  /* 0x031ca00a080075a7 */ /* 0x000ea4000800017f */
[----:B--2---:R-:W-:Y:S05]  /*17c90*/  @!P0 BRA `(.L_x_10484) ;  /* 0x0000006c00688947 */ /* 0x004fea0003800000 */
.L_x_10663:
[----:B------:R-:W-:Y:S05]  /*17ca0*/  BSYNC B2 ;  /* 0x0000000000027941 */ /* 0x000fea0003800000 */
.L_x_10483:
[----:B------:R-:W-:Y:S04]  /*17cb0*/  BSSY B2, `(.L_x_10485) ;  /* 0x0000008000027945 */ /* 0x000fe80003800000 */
[----:B------:R-:W-:Y:S05]  /*17cc0*/  @P4 BRA `(.L_x_10486) ;  /* 0x0000000000184947 */ /* 0x000fea0003800000 */
[----:B0-----:R-:W3:Y:S02]  /*17cd0*/  LDL R5, [R1] ;  /* 0x0000000001057983 */ /* 0x001ee40000100800 */
[----:B---3--:R-:W-:Y:S01]  /*17ce0*/  LOP3.LUT P0, RZ, R5, 0x1, RZ, 0xc0, !PT ;  /* 0x0000000105ff7812 */ /* 0x008fe2000780c0ff */
[----:B------:R-:W-:-:S04]  /*17cf0*/  IMAD.MOV.U32 R5, RZ, RZ, 0x6c00 ;  /* 0x00006c00ff057424 */ /* 0x000fc800078e00ff */
[----:B------:R3:W-:Y:S08]  /*17d00*/  SYNCS.ARRIVE.TRANS64 RZ, [R8+URZ+0x31c90], R5 ;  /* 0x031c900508ff79a7 */ /* 0x0007f0000800003f */
[----:B------:R-:W-:Y:S05]  /*17d10*/  @!P0 BRA `(.L_x_10486) ;  /* 0x0000000000048947 */ /* 0x000fea0003800000 */
[----:B------:R-:W-:Y:S01]  /*17d20*/  BPT.TRAP 0x1 ;  /* 0x000000040000795c */ /* 0x000fe20000300000 */
.L_x_10486:
[----:B------:R-:W-:Y:S05]  /*17d30*/  BSYNC B2 ;  /* 0x0000000000027941 */ /* 0x000fea0003800000 */
.L_x_10485:
[----:B------:R-:W-:Y:S01]  /*17d40*/  IMAD.MOV.U32 R14, RZ, RZ, RZ ;  /* 0x000000ffff0e7224 */ /* 0x000fe200078e00ff */
[----:B------:R-:W-:Y:S01]  /*17d50*/  UIADD3 UR4, UP0, UR36, 0x570, URZ ;  /* 0x0000057024047890 */ /* 0x000fe2000ff1e03f */
[----:B------:R-:W-:Y:S01]  /*17d60*/  IMAD R6, R4, 0x90, R3 ;  /* 0x0000009004067824 */ /* 0x000fe200078e0203 */
[----:B------:R-:W-:Y:S01]  /*17d70*/  PLOP3.LUT P0, PT, PT, PT, PT, 0x80, 0x0 ;  /* 0x000000000000781c */ /* 0x000fe20003f0f070 */
[----:B------:R-:W-:Y:S01]  /*17d80*/  IMAD R7, R29, 0x6c00, R22 ;  /* 0x00006c001d077824 */ /* 0x000fe200078e0216 */
[----:B------:R-:W-:Y:S01]  /*17d90*/  R2UR UR10, R14 ;  /* 0x000000000e0a72ca */ /* 0x000fe200000e0000 */
[----:B------:R-:W-:Y:S01]  /*17da0*/  VIADD R6, R6, 0xffffff70 ;  /* 0xffffff7006067836 */ /* 0x000fe20000000000 */
[----:B------:R-:W-:Y:S01]  /*17db0*/  UIADD3.X UR5, URZ, UR37, URZ, UP0, !UPT ;  /* 0x000000253f057290 */ /* 0x000fe200087fe43f */
[----:B0--3--:R-:W-:Y:S01]  /*17dc0*/  VIADD R5, R8, 0x31c90 ;  /* 0x00031c9008057836 */ /* 0x009fe20000000000 */
[----:B------:R-:W-:Y:S01]  /*17dd0*/  UMOV UR6, 0x0 ;  /* 0x0000000000067882 */ /* 0x000fe20000000000 */
[----:B------:R-:W-:Y:S01]  /*17de0*/  VIADD R9, R7, 0x16a00 ;  /* 0x00016a0007097836 */ /* 0x000fe20000000000 */
[----:B------:R-:W-:-:S09]  /*17df0*/  UMOV UR7, 0x12f00000 ;  /* 0x12f0000000077882 */ /* 0x000fd20000000000 */
.L_x_10487:
        /* <DEDUP_REMOVED lines=16> */
.L_x_10488:
        /* <DEDUP_REMOVED lines=16> */
.L_x_10489:
        /* <DEDUP_REMOVED lines=13> */
.L_x_10664:
[----:B------:R-:W-:Y:S05]  /*180d0*/  BSYNC B2 ;  /* 0x0000000000027941 */ /* 0x000fea0003800000 */
.L_x_10490:
[----:B------:R-:W-:Y:S01]  /*180e0*/  BSSY B2, `(.L_x_10492) ;  /* 0x000000a000027945 */ /* 0x000fe20003800000 */
[----:B0-2---:R-:W-:Y:S02]  /*180f0*/  IMAD.MOV.U32 R10, RZ, RZ, 0x0 ;  /* 0x00000000ff0a7424 */ /* 0x005fe400078e00ff */
[----:B-1----:R-:W-:Y:S01]  /*18100*/  IMAD.MOV.U32 R11, RZ, RZ, 0x12f00000 ;  /* 0x12f00000ff0b7424 */ /* 0x002fe200078e00ff */
[----:B------:R-:W-:Y:S06]  /*18110*/  @P4 BRA `(.L_x_10493) ;  /* 0x0000000000184947 */ /* 0x000fec0003800000 */
[----:B------:R-:W2:Y:S02]  /*18120*/  LDL R5, [R1] ;  /* 0x0000000001057983 */ /* 0x000ea40000100800 */
[----:B--2---:R-:W-:Y:S01]  /*18130*/  LOP3.LUT P0, RZ, R5, 0x1, RZ, 0xc0, !PT ;  /* 0x0000000105ff7812 */ /* 0x004fe2000780c0ff */
[----:B------:R-:W-:-:S04]  /*18140*/  IMAD.MOV.U32 R5, RZ, RZ, 0x6c00 ;  /* 0x00006c00ff057424 */ /* 0x000fc800078e00ff */
[----:B------:R0:W-:Y:S08]  /*18150*/  SYNCS.ARRIVE.TRANS64 RZ, [R8+URZ+0x31cb0], R5 ;  /* 0x031cb00508ff79a7 */ /* 0x0001f0000800003f */
[----:B------:R-:W-:Y:S05]  /*18160*/  @!P0 BRA `(.L_x_10493) ;  /* 0x0000000000048947 */ /* 0x000fea0003800000 */
[----:B------:R-:W-:Y:S01]  /*18170*/  BPT.TRAP 0x1 ;  /* 0x000000040000795c */ /* 0x000fe20000300000 */
.L_x_10493:
[----:B------:R-:W-:Y:S05]  /*18180*/  BSYNC B2 ;  /* 0x0000000000027941 */ /* 0x000fea0003800000 */
.L_x_10492:
        /* <DEDUP_REMOVED lines=8> */
.L_x_10494:
        /* <DEDUP_REMOVED lines=15> */
.L_x_10495:
        /* <DEDUP_REMOVED lines=15> */
.L_x_10496:
        /* <DEDUP_REMOVED lines=10> */
.L_x_10482:
[----:B------:R-:W-:Y:S05]  /*18490*/  BSYNC B1 ;  /* 0x0000000000017941 */ /* 0x000fea0003800000 */
.L_x_10481:
[----:B0-----:R-:W2:Y:S01]  /*184a0*/  LDL.LU R5, [R1+0x4] ;  /* 0x0000040001057983 */ /* 0x001ea20000300800 */
[----:B------:R-:W-:Y:S01]  /*184b0*/  VIADD R29, R29, 0x1 ;  /* 0x000000011d1d7836 */ /* 0x000fe20000000000 */
[----:B------:R-:W-:Y:S01]  /*184c0*/  PLOP3.LUT P5, PT, PT, PT, PT, 0x8, 0x0 ;  /* 0x000000000000781c */ /* 0x000fe20003fae170 */
[----:B------:R-:W-:-:S03]  /*184d0*/  VIADD R9, R4, 0xfffffffe ;  /* 0xfffffffe04097836 */ /* 0x000fc60000000000 */
[----:B------:R-:W-:-:S04]  /*184e0*/  ISETP.NE.AND P0, PT, R29, 0x2, PT ;  /* 0x000000021d00780c */ /* 0x000fc80003f05270 */
[----:B------:R-:W-:Y:S02]  /*184f0*/  SEL R4, RZ, 0x1, P0 ;  /* 0x00000001ff047807 */ /* 0x000fe40000000000 */
[----:B------:R-:W-:Y:S02]  /*18500*/  SEL R29, R29, RZ, P0 ;  /* 0x000000ff1d1d7207 */ /* 0x000fe40000000000 */
[----:B------:R-:W-:Y:S02]  /*18510*/  ISETP.GE.AND P0, PT, R9, R2, PT ;  /* 0x000000020900720c */ /* 0x000fe40003f06270 */
[----:B--2---:R-:W-:-:S05]  /*18520*/  LOP3.LUT R5, R5, R4, RZ, 0x3c, !PT ;  /* 0x0000000405057212 */ /* 0x004fca00078e3cff */
[----:B------:R0:W-:Y:S06]  /*18530*/  STL [R1+0x4], R5 ;  /* 0x0000040501007387 */ /* 0x0001ec0000100800 */
[----:B------:R-:W-:Y:S05]  /*18540*/  @!P0 BRA `(.L_x_10475) ;  /* 0x0000000800548947 */ /* 0x000fea0003800000 */
.L_x_10513:
[----:B------:R-:W-:Y:S05]  /*18550*/  YIELD ;  /* 0x0000000000007946 */ /* 0x000fea0003800000 */
[----:B------:R-:W-:Y:S04]  /*18560*/  BSSY B1, `(.L_x_10497) ;  /* 0x0000089000017945 */ /* 0x000fe80003800000 */
[----:B--2---:R-:W-:Y:S05]  /*18570*/  @!P2 BRA `(.L_x_10498) ;  /* 0x00000008001ca947 */ /* 0x004fea0003800000 */
[----:B0-----:R-:W2:Y:S01]  /*18580*/  LDL R5, [R1+0x4] ;  /* 0x0000040001057983 */ /* 0x001ea20000100800 */
[----:B------:R-:W-:Y:S01]  /*18590*/  IMAD R8, R29, 0x8, R22 ;  /* 0x000000081d087824 */ /* 0x000fe200078e0216 */
[----:B------:R-:W0:Y:S01]  /*185a0*/  S2R R4, SR_TID.X ;  /* 0x0000000000047919 */ /* 0x000e220000002100 */
[----:B------:R-:W-:Y:S01]  /*185b0*/  BSSY B2, `(.L_x_10499) ;  /* 0x0000006000027945 */ /* 0x000fe20003800000 */
[----:B0-----:R-:W-:-:S04]  /*185c0*/  LOP3.LUT R4, R4, 0x7f, RZ, 0xc0, !PT ;  /* 0x0000007f04047812 */ /* 0x001fc800078ec0ff */
[----:B------:R-:W-:Y:S02]  /*185d0*/  ISETP.NE.AND P1, PT, R4, RZ, PT ;  /* 0x000000ff0400720c */ /* 0x000fe40003f25270 */
[----:B--2---:R-:W-:-:S04]  /*185e0*/  SHF.L.U32 R7, R5, 0x1f, RZ ;  /* 0x0000001f05077819 */ /* 0x004fc800000006ff */
[----:B------:R-:W0:Y:S02]  /*185f0*/  SYNCS.PHASECHK.TRANS64.TRYWAIT P0, [R8+URZ+0x31ca0], R7 ;  /* 0x031ca007080075a7 */ /* 0x000e24000800017f */
[----:B0-----:R-:W-:Y:S05]  /*18600*/  @!P0 BRA `(.L_x_10500) ;  /* 0x0000006400348947 */ /* 0x001fea0003800000 */
.L_x_10665:
[----:B------:R-:W-:Y:S05]  /*18610*/  BSYNC B2 ;  /* 0x0000000000027941 */ /* 0x000fea0003800000 */
.L_x_10499:
        /* <DEDUP_REMOVED lines=8> */
.L_x_10502:
[----:B------:R-:W-:Y:S05]  /*186a0*/  BSYNC B2 ;  /* 0x0000000000027941 */ /* 0x000fea0003800000 */
.L_x_10501:
[----:B------:R-:W-:Y:S01]  /*186b0*/  IMAD.MOV.U32 R12, RZ, RZ, RZ ;  /* 0x000000ffff0c7224 */ /* 0x000fe200078e00ff */
[----:B------:R-:W-:Y:S01]  /*186c0*/  UIADD3 UR4, UP0, UR36, 0x570, URZ ;  /* 0x0000057024047890 */ /* 0x000fe2000ff1e03f */
[----:B------:R-:W-:Y:S01]  /*186d0*/  IMAD R6, R29, 0x6c00, R22 ;  /* 0x00006c001d067824 */ /* 0x000fe200078e0216 */
[----:B------:R-:W-:Y:S01]  /*186e0*/  PLOP3.LUT P0, PT, PT, PT, PT, 0x80, 0x0 ;  /* 0x000000000000781c */ /* 0x000fe20003f0f070 */
[----:B------:R-:W-:Y:S01]  /*186f0*/  IMAD R5, R9, 0x90, R3 ;  /* 0x0000009009057824 */ /* 0x000fe200078e0203 */
[----:B------:R-:W-:Y:S01]  /*18700*/  R2UR UR10, R12 ;  /* 0x000000000c0a72ca */ /* 0x000fe200000e0000 */
[----:B--2---:R-:W-:Y:S01]  /*18710*/  VIADD R4, R8, 0x31c90 ;  /* 0x00031c9008047836 */ /* 0x004fe20000000000 */
[----:B------:R-:W-:Y:S01]  /*18720*/  UIADD3.X UR5, URZ, UR37, URZ, UP0, !UPT ;  /* 0x000000253f057290 */ /* 0x000fe200087fe43f */
[----:B------:R-:W-:Y:S01]  /*18730*/  VIADD R10, R6, 0x16a00 ;  /* 0x00016a00060a7836 */ /* 0x000fe20000000000 */
[----:B------:R-:W-:Y:S01]  /*18740*/  UMOV UR6, 0x0 ;  /* 0x0000000000067882 */ /* 0x000fe20000000000 */
[----:B------:R-:W-:-:S10]  /*18750*/  UMOV UR7, 0x12f00000 ;  /* 0x12f0000000077882 */ /* 0x000fd40000000000 */
.L_x_10503:
        /* <DEDUP_REMOVED lines=16> */
.L_x_10504:
        /* <DEDUP_REMOVED lines=16> */
.L_x_10505:
        /* <DEDUP_REMOVED lines=13> */
.L_x_10666:
[----:B------:R-:W-:Y:S05]  /*18a30*/  BSYNC B2 ;  /* 0x0000000000027941 */ /* 0x000fea0003800000 */
.L_x_10506:
[----:B------:R-:W-:Y:S01]  /*18a40*/  BSSY B2, `(.L_x_10508) ;  /* 0x000000a000027945 */ /* 0x000fe20003800000 */
[----:B------:R-:W-:Y:S02]  /*18a50*/  IMAD.MOV.U32 R10, RZ, RZ, 0x0 ;  /* 0x00000000ff0a7424 */ /* 0x000fe400078e00ff */
[----:B-1----:R-:W-:Y:S01]  /*18a60*/  IMAD.MOV.U32 R11, RZ, RZ, 0x12f00000 ;  /* 0x12f00000ff0b7424 */ /* 0x002fe200078e00ff */
[----:B------:R-:W-:Y:S06]  /*18a70*/  @P1 BRA `(.L_x_10509) ;  /* 0x0000000000181947 */ /* 0x000fec0003800000 */
[----:B------:R-:W3:Y:S02]  /*18a80*/  LDL R4, [R1] ;  /* 0x0000000001047983 */ /* 0x000ee40000100800 */
[----:B---3--:R-:W-:Y:S01]  /*18a90*/  LOP3.LUT P0, RZ, R4, 0x1, RZ, 0xc0, !PT ;  /* 0x0000000104ff7812 */ /* 0x008fe2000780c0ff */
[----:B------:R-:W-:-:S04]  /*18aa0*/  IMAD.MOV.U32 R4, RZ, RZ, 0x6c00 ;  /* 0x00006c00ff047424 */ /* 0x000fc800078e00ff */
[----:B------:R1:W-:Y:S08]  /*18ab0*/  SYNCS.ARRIVE.TRANS64 RZ, [R8+URZ+0x31cb0], R4 ;  /* 0x031cb00408ff79a7 */ /* 0x0003f0000800003f */
[----:B------:R-:W-:Y:S05]  /*18ac0*/  @!P0 BRA `(.L_x_10509) ;  /* 0x0000000000048947 */ /* 0x000fea0003800000 */
[----:B------:R-:W-:Y:S01]  /*18ad0*/  BPT.TRAP 0x1 ;  /* 0x000000040000795c */ /* 0x000fe20000300000 */
.L_x_10509:
[----:B------:R-:W-:Y:S05]  /*18ae0*/  BSYNC B2 ;  /* 0x0000000000027941 */ /* 0x000fea0003800000 */
.L_x_10508:
        /* <DEDUP_REMOVED lines=8> */
.L_x_10510:
        /* <DEDUP_REMOVED lines=15> */
.L_x_10511:
        /* <DEDUP_REMOVED lines=15> */
.L_x_10512:
        /* <DEDUP_REMOVED lines=10> */
.L_x_10498:
[----:B------:R-:W-:Y:S05]  /*18df0*/  BSYNC B1 ;  /* 0x0000000000017941 */ /* 0x000fea0003800000 */
.L_x_10497:
[----:B------:R-:W2:Y:S01]  /*18e00*/  LDL.LU R7, [R1+0x4] ;  /* 0x0000040001077983 */ /* 0x000ea20000300800 */
[----:B------:R-:W-:-:S05]  /*18e10*/  VIADD R29, R29, 0x1 ;  /* 0x000000011d1d7836 */ /* 0x000fca0000000000 */
[----:B------:R-:W-:-:S04]  /*18e20*/  ISETP.NE.AND P0, PT, R29, 0x2, PT ;  /* 0x000000021d00780c */ /* 0x000fc80003f05270 */
[----:B------:R-:W-:Y:S02]  /*18e30*/  SEL R4, RZ, 0x1, P0 ;  /* 0x00000001ff047807 */ /* 0x000fe40000000000 */
[----:B------:R-:W-:Y:S02]  /*18e40*/  SEL R29, R29, RZ, P0 ;  /* 0x000000ff1d1d7207 */ /* 0x000fe40000000000 */
[C---:B------:R-:W-:Y:S01]  /*18e50*/  ISETP.GT.AND P0, PT, R9.reuse, R2, PT ;  /* 0x000000020900720c */ /* 0x040fe20003f04270 */
[----:B------:R-:W-:Y:S01]  /*18e60*/  VIADD R9, R9, 0xffffffff ;  /* 0xffffffff09097836 */ /* 0x000fe20000000000 */
[----:B--2---:R-:W-:-:S05]  /*18e70*/  LOP3.LUT R7, R7, R4, RZ, 0x3c, !PT ;  /* 0x0000000407077212 */ /* 0x004fca00078e3cff */
[----:B------:R2:W-:Y:S06]  /*18e80*/  STL [R1+0x4], R7 ;  /* 0x0000040701007387 */ /* 0x0005ec0000100800 */
[----:B------:R-:W-:Y:S05]  /*18e90*/  @P0 BRA `(.L_x_10513) ;  /* 0xfffffff400ac0947 */ /* 0x000fea000383ffff */
.L_x_10475:
[----:B------:R-:W-:Y:S05]  /*18ea0*/  BSYNC B0 ;  /* 0x0000000000007941 */ /* 0x000fea0003800000 */
.L_x_10474:
[----:B------:R-:W3:Y:S01]  /*18eb0*/  LDL R4, [R1+0x3c] ;  /* 0x00003c0001047983 */ /* 0x000ee20000100800 */
[----:B------:R-:W-:Y:S05]  /*18ec0*/  @!P5 WARPSYNC.ALL ;  /* 0x000000000000d948 */ /* 0x000fea0003800000 */
[----:B------:R-:W-:Y:S01]  /*18ed0*/  BSSY B7, `(.L_x_10514) ;  /* 0x0000427000077945 */ /* 0x000fe20003800000 */
[----:B------:R-:W-:Y:S01]  /*18ee0*/  @!P5 BAR.SYNC.DEFER_BLOCKING 0xc, 0x200 ;  /* 0x030800000000db1d */ /* 0x000fe20000010000 */
[----:B---3--:R-:W-:-:S13]  /*18ef0*/  ISETP.GT.AND P0, PT, R4, RZ, PT ;  /* 0x000000ff0400720c */ /* 0x008fda0003f04270 */
[----:B------:R-:W-:Y:S05]  /*18f00*/  @P0 BRA `(.L_x_10515) ;  /* 0x0000000000440947 */ /* 0x000fea0003800000 */
[----:B------:R-:W3:Y:S02]  /*18f10*/  S2R R4, SR_TID.X ;  /* 0x0000000000047919 */ /* 0x000ee40000002100 */
[----:B---3--:R-:W-:-:S04]  /*18f20*/  LOP3.LUT R4, R4, 0x7f, RZ, 0xc0, !PT ;  /* 0x0000007f04047812 */ /* 0x008fc800078ec0ff */
[----:B------:R-:W-:-:S13]  /*18f30*/  ISETP.NE.AND P1, PT, R4, RZ, PT ;  /* 0x000000ff0400720c */ /* 0x000fda0003f25270 */
[----:B------:R-:W-:Y:S05]  /*18f40*/  @P1 BRA `(.L_x_10516) ;  /* 0x00000040007c1947 */ /* 0x000fea0003800000 */
[----:B0-----:R-:W0:Y:S01]  /*18f50*/  S2R R5, SR_LANEID ;  /* 0x0000000000057919 */ /* 0x001e220000000000 */
        /* <DEDUP_REMOVED lines=8> */
[----:B--2---:R-:W0:Y:S01]  /*18fe0*/  POPC R7, R4 ;  /* 0x0000000400077309 */ /* 0x004e220000000000 */
[----:B---3--:R-:W0:Y:S02]  /*18ff0*/  SHFL.IDX PT, R0, R3, R0, 0x1f ;  /* 0x00001f0003007589 */ /* 0x008e2400000e0000 */
[----:B0-----:R-:W-:Y:S01]  /*19000*/  IADD3 R16, R0, UR38, R7 ;  /* 0x0000002600107c10 */ /* 0x001fe2000fffe007 */
[----:B------:R-:W-:Y:S06]  /*19010*/  BRA `(.L_x_10516) ;  /* 0x0000004000487947 */ /* 0x000fec0003800000 */
.L_x_10515:
        /* <DEDUP_REMOVED lines=10> */
[----:B0-----:R-:W-:Y:S02]  /*190c0*/  IMAD.U32 R5, RZ, RZ, UR7 ;  /* 0x00000007ff057e24 */ /* 0x001fe4000f8e00ff */
[----:B------:R-:W-:Y:S02]  /*190d0*/  IMAD.U32 R6, RZ, RZ, UR8 ;  /* 0x00000008ff067e24 */ /* 0x000fe4000f8e00ff */
[----:B--2---:R-:W-:-:S02]  /*190e0*/  IMAD.U32 R7, RZ, RZ, UR9 ;  /* 0x00000009ff077e24 */ /* 0x004fc4000f8e00ff */
[----:B------:R-:W-:Y:S02]  /*190f0*/  IMAD.U32 R10, RZ, RZ, UR4 ;  /* 0x00000004ff0a7e24 */ /* 0x000fe4000f8e00ff */
[----:B-1----:R-:W-:Y:S02]  /*19100*/  IMAD.U32 R11, RZ, RZ, UR5 ;  /* 0x00000005ff0b7e24 */ /* 0x002fe4000f8e00ff */
[----:B------:R-:W-:Y:S02]  /*19110*/  IMAD.MOV.U32 R8, RZ, RZ, 0x70 ;  /* 0x00000070ff087424 */ /* 0x000fe400078e00ff */
[----:B------:R-:W-:Y:S02]  /*19120*/  IMAD.MOV.U32 R12, RZ, RZ, 0x1 ;  /* 0x00000001ff0c7424 */ /* 0x000fe400078e00ff */
[----:B------:R-:W-:-:S07]  /*19130*/  IMAD.MOV.U32 R13, RZ, RZ, RZ ;  /* 0x000000ffff0d7224 */ /* 0x000fce00078e00ff */
[----:B------:R-:W-:-:S07]  /*19140*/  LEPC R20, `(.L_x_10518) ;  /* 0x000000001014794e */ /* 0x000fce0000000000 */
[----:B---3--:R-:W-:Y:S05]  /*19150*/  CALL.ABS.NOINC R2 ;  /* 0x0000000002007343 */ /* 0x008fea0003c00000 */
.L_x_10518:
[----:B------:R-:W-:Y:S05]  /*19160*/  BSYNC B6 ;  /* 0x0000000000067941 */ /* 0x000fea0003800000 */
.L_x_10517:
        /* <DEDUP_REMOVED lines=10> */
[----:B0-----:R-:W-:Y:S02]  /*19210*/  IMAD.U32 R5, RZ, RZ, UR7 ;  /* 0x00000007ff057e24 */ /* 0x001fe4000f8e00ff */
[----:B------:R-:W-:Y:S02]  /*19220*/  IMAD.U32 R6, RZ, RZ, UR8 ;  /* 0x00000008ff067e24 */ /* 0x000fe4000f8e00ff */
[----:B--2---:R-:W-:-:S02]  /*19230*/  IMAD.U32 R7, RZ, RZ, UR9 ;  /* 0x00000009ff077e24 */ /* 0x004fc4000f8e00ff */
[----:B------:R-:W-:Y:S02]  /*19240*/  IMAD.U32 R10, RZ, RZ, UR4 ;  /* 0x00000004ff0a7e24 */ /* 0x000fe4000f8e00ff */
[----:B-1----:R-:W-:Y:S02]  /*19250*/  IMAD.U32 R11, RZ, RZ, UR5 ;  /* 0x00000005ff0b7e24 */ /* 0x002fe4000f8e00ff */
[----:B------:R-:W-:Y:S02]  /*19260*/  IMAD.MOV.U32 R8, RZ, RZ, 0x70 ;  /* 0x00000070ff087424 */ /* 0x000fe400078e00ff */
[----:B------:R-:W-:Y:S02]  /*19270*/  IMAD.MOV.U32 R12, RZ, RZ, 0x1 ;  /* 0x00000001ff0c7424 */ /* 0x000fe400078e00ff */
[----:B---3--:R-:W-:-:S07]  /*19280*/  IMAD.MOV.U32 R13, RZ, RZ, RZ ;  /* 0x000000ffff0d7224 */ /* 0x008fce00078e00ff */
[----:B------:R-:W-:-:S07]  /*19290*/  LEPC R20, `(.L_x_10521) ;  /* 0x000000001014794e */ /* 0x000fce0000000000 */
[----:B----4-:R-:W-:Y:S05]  /*192a0*/  CALL.ABS.NOINC R2 ;  /* 0x0000000002007343 */ /* 0x010fea0003c00000 */
.L_x_10521:
        /* <DEDUP_REMOVED lines=16> */
.L_x_10520:
[----:B------:R-:W-:Y:S05]  /*193b0*/  BSYNC B6 ;  /* 0x0000000000067941 */ /* 0x000fea0003800000 */
.L_x_10519:
[----:B------:R-:W3:Y:S01]  /*193c0*/  LDL.LU R21, [R1+0x8] ;  /* 0x0000080001157983 */ /* 0x000ee20000300800 */
[----:B------:R-:W-:Y:S02]  /*193d0*/  ULDC.64 UR4, c[0x0][0x9f8] ;  /* 0x00027e0000047ab9 */ /* 0x000fe40000000a00 */
[----:B------:R-:W-:Y:S01]  /*193e0*/  ISETP.NE.U32.AND P0, PT, RZ, UR4, PT ;  /* 0x00000004ff007c0c */ /* 0x000fe2000bf05070 */
[----:B------:R-:W4:Y:S03]  /*193f0*/  LDL R20, [R1+0x1c] ;  /* 0x00001c0001147983 */ /* 0x000f260000100800 */
[----:B------:R-:W-:-:S13]  /*19400*/  ISETP.NE.AND.EX P0, PT, RZ, UR5, PT, P0 ;  /* 0x00000005ff007c0c */ /* 0x000fda000bf05300 */
[----:B------:R-:W-:-:S04]  /*19410*/  @P0 IADD3 R2, P1, R24, UR4, RZ ;  /* 0x0000000418020c10 */ /* 0x000fc8000ff3e0ff */
[----:B---3--:R-:W-:Y:S01]  /*19420*/  @P0 IADD3.X R3, R21, UR5, RZ, P1, !PT ;  /* 0x0000000515030c10 */ /* 0x008fe20008ffe4ff */
[----:B------:R-:W-:-:S04]  /*19430*/  ULDC.64 UR4, c[0x0][0xa08] ;  /* 0x0002820000047ab9 */ /* 0x000fc80000000a00 */
[----:B------:R3:W2:Y:S01]  /*19440*/  @P0 LDG.E R25, desc[UR60][R2.64] ;  /* 0x0000003c02190981 */ /* 0x0006a2000c1e1900 */
[----:B----4-:R-:W-:-:S05]  /*19450*/  VIADD R8, R20, 0xffffffff ;  /* 0xffffffff14087836 */ /* 0x010fca0000000000 */
[----:B------:R4:W-:Y:S01]  /*19460*/  STL [R1+0x20], R8 ;  /* 0x0000200801007387 */ /* 0x0009e20000100800 */
[----:B---3--:R-:W3:Y:S02]  /*19470*/  LDC.64 R2, c[0x0][0x418] ;  /* 0x00010600ff027b82 */ /* 0x008ee40000000a00 */
[----:B---3--:R-:W-:Y:S01]  /*19480*/  LOP3.LUT P0, RZ, R2, UR4, RZ, 0xfc, !PT ;  /* 0x0000000402ff7c12 */ /* 0x008fe2000f80fcff */
[----:B------:R-:W-:-:S03]  /*19490*/  UMOV UR4, 0xffffffff ;  /* 0xffffffff00047882 */ /* 0x000fc60000000000 */
[----:B------:R-:W-:Y:S02]  /*194a0*/  LOP3.LUT P0, RZ, R3, UR5, RZ, 0xfc, P0 ;  /* 0x0000000503ff7c12 */ /* 0x000fe4000800fcff */
[----:B--2---:R-:W-:Y:S02]  /*194b0*/  SHF.R.S32.HI R7, RZ, 0x1f, R25 ;  /* 0x0000001fff077819 */ /* 0x004fe40000011419 */
[----:B------:R-:W-:-:S03]  /*194c0*/  SEL R24, R25, RZ, !P0 ;  /* 0x000000ff19187207 */ /* 0x000fc60004000000 */
[----:B------:R4:W-:Y:S01]  /*194d0*/  STL [R1+0x8], R7 ;  /* 0x0000080701007387 */ /* 0x0009e20000100800 */
[----:B------:R-:W-:Y:S05]  /*194e0*/  BRA.DIV UR4, `(.L_x_10522) ;  /* 0x0000005604a47947 */ /* 0x000fea000b800000 */
[----:B------:R-:W2:Y:S02]  /*194f0*/  S2R R0, SR_TID.X ;  /* 0x0000000000007919 */ /* 0x000ea40000002100 */
[----:B--2---:R-:W-:-:S04]  /*19500*/  SHF.R.U32.HI R0, RZ, 0x5, R0 ;  /* 0x00000005ff007819 */ /* 0x004fc80000011600 */
[----:B------:R-:W-:-:S05]  /*19510*/  LOP3.LUT R0, R0, 0x3, RZ, 0xc0, !PT ;  /* 0x0000000300007812 */ /* 0x000fca00078ec0ff */
[----:B------:R2:W3:Y:S02]  /*19520*/  SHFL.IDX PT, R14, R0, RZ, 0x1f ;  /* 0x00001fff000e7589 */ /* 0x0004e400000e0000 */
.L_x_10669:
[----:B--2---:R-:W2:Y:S01]  /*19530*/  LDL.LU R0, [R1] ;  /* 0x0000000001007983 */ /* 0x004ea20000300800 */
[----:B------:R-:W-:Y:S02]  /*19540*/  PLOP3.LUT P1, PT, PT, PT, PT, 0x8, 0x0 ;  /* 0x000000000000781c */ /* 0x000fe40003f2e170 */
[----:B---3--:R-:W-:Y:S02]  /*19550*/  ISETP.NE.AND P0, PT, R14, RZ, PT ;  /* 0x000000ff0e00720c */ /* 0x008fe40003f05270 */
[----:B--2---:R-:W-:-:S09]  /*19560*/  LOP3.LUT R0, R0, 0xfffffffb, RZ, 0xc0, !PT ;  /* 0xfffffffb00007812 */ /* 0x004fd200078ec0ff */
[----:B------:R-:W-:-:S05]  /*19570*/  @P1 LOP3.LUT R0, R0, 0x4, RZ, 0xfc, !PT ;  /* 0x0000000400001812 */ /* 0x000fca00078efcff */
[----:B------:R2:W-:Y:S01]  /*19580*/  STL [R1], R0 ;  /* 0x0000000001007387 */ /* 0x0005e20000100800 */
[----:B------:R-:W-:Y:S05]  /*19590*/  @P0 BRA `(.L_x_10523) ;  /* 0x0000000400200947 */ /* 0x000fea0003800000 */
[----:B------:R-:W-:-:S03]  /*195a0*/  UMOV UR4, 0xffffffff ;  /* 0xffffffff00047882 */ /* 0x000fc60000000000 */
[----:B------:R-:W-:Y:S05]  /*195b0*/  BRA.DIV UR4, `(.L_x_10524) ;  /* 0x0000005604a47947 */ /* 0x000fea000b800000 */
[----:B------:R-:W-:-:S13]  /*195c0*/  ELECT P6, URZ, PT ;  /* 0x00000000003f782f */ /* 0x000fda00038c0000 */
.L_x_10672:
[----:B------:R-:W-:Y:S05]  /*195d0*/  @!P6 BRA `(.L_x_10523) ;  /* 0x000000040010e947 */ /* 0x000fea0003800000 */
[----:B------:R-:W-:Y:S01]  /*195e0*/  ISETP.NE.U32.AND P0, PT, R2, RZ, PT ;  /* 0x000000ff0200720c */ /* 0x000fe20003f05070 */
[----:B------:R-:W-:-:S03]  /*195f0*/  IMAD.MOV.U32 R27, RZ, RZ, R8 ;  /* 0x000000ffff1b7224 */ /* 0x000fc600078e0008 */
[----:B------:R-:W-:-:S13]  /*19600*/  ISETP.NE.AND.EX P0, PT, R3, RZ, PT, P0 ;  /* 0x000000ff0300720c */ /* 0x000fda0003f05300 */
[----:B------:R-:W-:Y:S05]  /*19610*/  @!P0 BRA `(.L_x_10525) ;  /* 0x0000000000488947 */ /* 0x000fea0003800000 */
[----:B------:R-:W3:Y:S01]  /*19620*/  LDC R6, c[0x0][0x43c] ;  /* 0x00010f00ff067b82 */ /* 0x000ee20000000800 */
[----:B--2---:R-:W-:Y:S01]  /*19630*/  IMAD.MOV.U32 R0, RZ, RZ, R8 ;  /* 0x000000ffff007224 */ /* 0x004fe200078e0008 */
[----:B------:R-:W-:Y:S01]  /*19640*/  ULDC.64 UR4, c[0x0][0x428] ;  /* 0x00010a0000047ab9 */ /* 0x000fe20000000a00 */
[----:B---3--:R-:W-:-:S13]  /*19650*/  ISETP.NE.AND P0, PT, R6, 0x1, PT ;  /* 0x000000010600780c */ /* 0x008fda0003f05270 */
[----:B0-----:R-:W0:Y:S02]  /*19660*/  @P0 LDC.64 R4, c[0x0][0x440] ;  /* 0x00011000ff040b82 */ /* 0x001e240000000a00 */
[----:B0-----:R-:W-:-:S05]  /*19670*/  @P0 IMAD.HI.U32 R4, R8, R4, RZ ;  /* 0x0000000408040227 */ /* 0x001fca00078e00ff */
[----:B------:R-:W-:-:S04]  /*19680*/  @P0 SHF.R.U32.HI R0, RZ, R5, R4 ;  /* 0x00000005ff000219 */ /* 0x000fc80000011604 */
[--C-:B------:R-:W-:Y:S01]  /*19690*/  SHF.R.S32.HI R5, RZ, 0x1f, R0.reuse ;  /* 0x0000001fff057819 */ /* 0x100fe20000011400 */
[--C-:B------:R-:W-:Y:S02]  /*196a0*/  IMAD.MOV R27, RZ, RZ, -R0.reuse ;  /* 0x000000ffff1b7224 */ /* 0x100fe400078e0a00 */
[----:B------:R-:W-:Y:S02]  /*196b0*/  IMAD.MOV.U32 R4, RZ, RZ, R0 ;  /* 0x000000ffff047224 */ /* 0x000fe400078e0000 */
        /* <DEDUP_REMOVED lines=8> */
.L_x_10525:
[----:B--2---:R-:W-:Y:S01]  /*19740*/  IMAD R0, R23, 0x8, R22 ;  /* 0x0000000817007824 */ /* 0x004fe200078e0216 */
[----:B---3--:R-:W-:-:S04]  /*19750*/  SHF.L.U32 R2, R26, 0x1f, RZ ;  /* 0x0000001f1a027819 */ /* 0x008fc800000006ff */
[----:B------:R-:W2:Y:S02]  /*19760*/  SYNCS.PHASECHK.TRANS64.TRYWAIT P0, [R0+URZ+0x31c40], R2 ;  /* 0x031c4002000075a7 */ /* 0x000ea4000800017f */
[----:B--2---:R-:W-:Y:S05]  /*19770*/  @!P0 BRA `(.L_x_10526) ;  /* 0x0000005400548947 */ /* 0x004fea0003800000 */
.L_x_10673:
[----:B------:R-:W3:Y:S02]  /*19780*/  S2R R3, SR_TID.X ;  /* 0x0000000000037919 */ /* 0x000ee40000002100 */
[----:B---3--:R-:W-:Y:S02]  /*19790*/  LOP3.LUT R4, R3, 0x7f, RZ, 0xc0, !PT ;  /* 0x0000007f03047812 */ /* 0x008fe400078ec0ff */
[----:B------:R3:W5:Y:S02]  /*197a0*/  LDL R3, [R1] ;  /* 0x0000000001037983 */ /* 0x0007640000100800 */
[----:B------:R-:W-:-:S13]  /*197b0*/  ISETP.NE.AND P0, PT, R4, RZ, PT ;  /* 0x000000ff0400720c */ /* 0x000fda0003f05270 */
[----:B---3--:R-:W-:Y:S05]  /*197c0*/  @P0 BRA `(.L_x_10527) ;  /* 0x0000000000140947 */ /* 0x008fea0003800000 */
[----:B-----5:R-:W-:Y:S01]  /*197d0*/  LOP3.LUT P1, RZ, R3, 0x1, RZ, 0xc0, !PT ;  /* 0x0000000103ff7812 */ /* 0x020fe2000782c0ff */
[----:B--2---:R-:W-:-:S04]  /*197e0*/  IMAD.MOV.U32 R2, RZ, RZ, 0x6c00 ;  /* 0x00006c00ff027424 */ /* 0x004fc800078e00ff */
[----:B------:R3:W-:Y:S08]  /*197f0*/  SYNCS.ARRIVE.TRANS64 RZ, [R0+URZ+0x31c30], R2 ;  /* 0x031c300200ff79a7 */ /* 0x0007f0000800003f */
[----:B------:R-:W-:Y:S05]  /*19800*/  @!P1 BRA `(.L_x_10527) ;  /* 0x0000000000049947 */ /* 0x000fea0003800000 */
[----:B------:R-:W-:Y:S01]  /*19810*/  BPT.TRAP 0x1 ;  /* 0x000000040000795c */ /* 0x000fe20000300000 */
.L_x_10527:
[----:B------:R-:W-:Y:S01]  /*19820*/  R2UR UR9, R0 ;  /* 0x00000000000972ca */ /* 0x000fe200000e0000 */
[----:B--23--:R-:W-:Y:S01]  /*19830*/  IMAD R0, R23, 0x6c00, R22 ;  /* 0x00006c0017007824 */ /* 0x00cfe200078e0216 */
        /* <DEDUP_REMOVED lines=21> */
[----:B------:R2:W-:Y:S01]  /*19990*/  UTMALDG.4D [UR8], [UR4], desc[UR6] ;  /* 0x00000608040075b4 */ /* 0x0005e20008019000 */
[----:B------:R3:W-:Y:S01]  /*199a0*/  STL [R1], R3 ;  /* 0x0000000301007387 */ /* 0x0007e20000100800 */
[----:B--2---:R-:W-:Y:S01]  /*199b0*/  UMOV UR8, UR15 ;  /* 0x0000000f00087c82 */ /* 0x004fe20008000000 */
[----:B------:R-:W-:-:S02]  /*199c0*/  UMOV UR10, UR17 ;  /* 0x00000011000a7c82 */ /* 0x000fc40008000000 */
[----:B------:R2:W-:Y:S02]  /*199d0*/  UTMALDG.4D [UR8], [UR4], desc[UR6] ;  /* 0x00000608040075b4 */ /* 0x0005e40008019000 */
[----:B--2---:R-:W-:Y:S01]  /*199e0*/  UMOV UR8, UR16 ;  /* 0x0000001000087c82 */ /* 0x004fe20008000000 */
[----:B------:R-:W-:Y:S02]  /*199f0*/  UMOV UR10, UR14 ;  /* 0x0000000e000a7c82 */ /* 0x000fe40008000000 */
[----:B------:R3:W-:Y:S02]  /*19a00*/  UTMALDG.4D [UR8], [UR4], desc[UR6] ;  /* 0x00000608040075b4 */ /* 0x0007e40008019000 */
[----:B---3--:R-:W-:Y:S01]  /*19a10*/  NOP ;  /* 0x0000000000007918 */ /* 0x008fe20000000000 */
.L_x_10523:
[----:B------:R-:W3:Y:S04]  /*19a20*/  LDL.LU R4, [R1+0x24] ;  /* 0x0000240001047983 */ /* 0x000ee80000300800 */
[----:B------:R-:W5:Y:S04]  /*19a30*/  LDL.LU R6, [R1+0x14] ;  /* 0x0000140001067983 */ /* 0x000f680000300800 */
[----:B------:R-:W4:Y:S01]  /*19a40*/  LDL.LU R3, [R1+0x2c] ;  /* 0x00002c0001037983 */ /* 0x000f220000300800 */
[----:B------:R-:W-:Y:S05]  /*19a50*/  WARPSYNC.ALL ;  /* 0x0000000000007948 */ /* 0x000fea0003800000 */
[----:B------:R-:W-:Y:S01]  /*19a60*/  ULDC.64 UR6, c[0x0][0xa00] ;  /* 0x0002800000067ab9 */ /* 0x000fe20000000a00 */
[----:B------:R-:W-:Y:S01]  /*19a70*/  ULDC.64 UR4, c[0x0][0x298] ;  /* 0x0000a60000047ab9 */ /* 0x000fe20000000a00 */
[----:B------:R-:W-:Y:S01]  /*19a80*/  BAR.SYNC.DEFER_BLOCKING 0x8, 0x200 ;  /* 0x0208000000007b1d */ /* 0x000fe20000010000 */
[----:B------:R-:W-:Y:S01]  /*19a90*/  ISETP.NE.U32.AND P0, PT, RZ, UR6, PT ;  /* 0x00000006ff007c0c */ /* 0x000fe2000bf05070 */
[----:B--2---:R-:W-:-:S03]  /*19aa0*/  VIADD R0, R22, 0xda00 ;  /* 0x0000da0016007836 */ /* 0x004fc60000000000 */
[----:B------:R-:W-:Y:S01]  /*19ab0*/  ISETP.NE.AND.EX P0, PT, RZ, UR7, PT, P0 ;  /* 0x00000007ff007c0c */ /* 0x000fe2000bf05300 */
[----:B------:R-:W-:Y:S01]  /*19ac0*/  BSSY B6, `(.L_x_10528) ;  /* 0x0000020000067945 */ /* 0x000fe20003800000 */
[----:B------:R-:W-:Y:S02]  /*19ad0*/  LOP3.LUT P1, RZ, R0, 0x1bf, RZ, 0xc0, !PT ;  /* 0x000001bf00ff7812 */ /* 0x000fe4000782c0ff */
[----:B---3--:R-:W-:-:S05]  /*19ae0*/  SHF.R.S32.HI R2, RZ, 0x1f, R4 ;  /* 0x0000001fff027819 */ /* 0x008fca0000011404 */
[----:B------:R-:W-:Y:S01]  /*19af0*/  IMAD R2, R2, UR4, RZ ;  /* 0x0000000402027c24 */ /* 0x000fe2000f8e02ff */
[----:B----4-:R-:W-:-:S03]  /*19b00*/  SEL R3, R3, RZ, !P0 ;  /* 0x000000ff03037207 */ /* 0x010fc60004000000 */
[----:B------:R-:W-:Y:S01]  /*19b10*/  IMAD R0, R4, UR5, R2 ;  /* 0x0000000504007c24 */ /* 0x000fe2000f8e0202 */
[----:B-----5:R-:W-:Y:S01]  /*19b20*/  SEL R2, R6, RZ, !P0 ;  /* 0x000000ff06027207 */ /* 0x020fe20004000000 */
[----:B0-----:R-:W-:-:S05]  /*19b30*/  IMAD.WIDE.U32 R4, R4, UR4, RZ ;  /* 0x0000000404047c25 */ /* 0x001fca000f8e00ff */
[----:B------:R-:W-:Y:S04]  /*19b40*/  STL.64 [R1+0x30], R4 ;  /* 0x0000300401007387 */ /* 0x000fe80000100a00 */
        /* <DEDUP_REMOVED lines=17> */
[----:B-1----:R-:W-:Y:S02]  /*19c60*/  IMAD.U32 R11, RZ, RZ, UR9 ;  /* 0x00000009ff0b7e24 */ /* 0x002fe4000f8e00ff */
[----:B------:R-:W-:Y:S02]  /*19c70*/  IMAD.MOV.U32 R8, RZ, RZ, 0x70 ;  /* 0x00000070ff087424 */ /* 0x000fe400078e00ff */
[----:B------:R-:W-:Y:S02]  /*19c80*/  IMAD.MOV.U32 R12, RZ, RZ, 0x1 ;  /* 0x00000001ff0c7424 */ /* 0x000fe400078e00ff */
[----:B------:R-:W-:-:S07]  /*19c90*/  IMAD.MOV.U32 R13, RZ, RZ, RZ ;  /* 0x000000ffff0d7224 */ /* 0x000fce00078e00ff */
[----:B------:R-:W-:-:S07]  /*19ca0*/  LEPC R20, `(.L_x_10529) ;  /* 0x000000001014794e */ /* 0x000fce0000000000 */
[----:B0-----:R-:W-:Y:S05]  /*19cb0*/  CALL.ABS.NOINC R2 ;  /* 0x0000000002007343 */ /* 0x001fea0003c00000 */
.L_x_10529:
[----:B------:R-:W-:Y:S05]  /*19cc0*/  BSYNC B6 ;  /* 0x0000000000067941 */ /* 0x000fea0003800000 */
.L_x_10528:
[----:B--2---:R-:W2:Y:S01]  /*19cd0*/  LDL.LU R0, [R1+0x24] ;  /* 0x0000240001007983 */ /* 0x004ea20000300800 */
[----:B------:R-:W0:Y:S01]  /*19ce0*/  LDC R10, c[0x0][0x448] ;  /* 0x00011200ff0a7b82 */ /* 0x000e220000000800 */
[----:B------:R-:W-:Y:S01]  /*19cf0*/  ULDC.64 UR4, c[0x0][0x2d8] ;  /* 0x0000b60000047ab9 */ /* 0x000fe20000000a00 */
[----:B------:R-:W-:Y:S01]  /*19d00*/  ULDC.64 UR6, c[0x0][0x2c8] ;  /* 0x0000b20000067ab9 */ /* 0x000fe20000000a00 */
[----:B------:R-:W2:Y:S01]  /*19d10*/  LDL.LU.64 R2, [R1+0x30] ;  /* 0x0000300001027983 */ /* 0x000ea20000300a00 */
[----:B------:R-:W-:-:S03]  /*19d20*/  ULDC.64 UR8, c[0x0][0x280] ;  /* 0x0000a00000087ab9 */ /* 0x000fc60000000a00 */
[----:B------:R-:W3:Y:S04]  /*19d30*/  LDL.LU R20, [R1+0x2c] ;  /* 0x00002c0001147983 */ /* 0x000ee80000300800 */
[----:B------:R-:W4:Y:S04]  /*19d40*/  LDL.LU R21, [R1+0x44] ;  /* 0x0000440001157983 */ /* 0x000f280000300800 */
[----:B------:R-:W5:Y:S01]  /*19d50*/  LDL.LU R4, [R1+0x14] ;  /* 0x0000140001047983 */ /* 0x000f620000300800 */
[----:B------:R-:W1:Y:S01]  /*19d60*/  S2R R13, SR_TID.X ;  /* 0x00000000000d7919 */ /* 0x000e620000002100 */
[----:B0-----:R-:W-:-:S13]  /*19d70*/  ISETP.NE.AND P0, PT, R10, 0x1, PT ;  /* 0x000000010a00780c */ /* 0x001fda0003f05270 */
[----:B------:R-:W0:Y:S01]  /*19d80*/  @P0 LDC R5, c[0x0][0x450] ;  /* 0x00011400ff050b82 */ /* 0x000e220000000800 */
[----:B-1----:R-:W-:-:S05]  /*19d90*/  IMAD.SHL.U32 R11, R13, 0x8, RZ ;  /* 0x000000080d0b7824 */ /* 0x002fca00078e00ff */
[----:B------:R-:W-:-:S04]  /*19da0*/  LOP3.LUT R11, R11, 0x18, RZ, 0xc0, !PT ;  /* 0x000000180b0b7812 */ /* 0x000fc800078ec0ff */
[C---:B------:R-:W-:Y:S02]  /*19db0*/  LOP3.LUT R12, R11.reuse, 0x20, RZ, 0xfc, !PT ;  /* 0x000000200b0c7812 */ /* 0x040fe400078efcff */
[----:B------:R-:W-:Y:S01]  /*19dc0*/  LOP3.LUT R11, R11, 0x40, RZ, 0xfc, !PT ;  /* 0x000000400b0b7812 */ /* 0x000fe200078efcff */
[----:B--2---:R-:W-:Y:S02]  /*19dd0*/  IMAD.MOV.U32 R3, RZ, RZ, R0 ;  /* 0x000000ffff037224 */ /* 0x004fe400078e0000 */
[----:B---3--:R-:W-:Y:S02]  /*19de0*/  IMAD R0, R20, UR4, RZ ;  /* 0x0000000414007c24 */ /* 0x008fe4000f8e02ff */
[C---:B------:R-:W-:Y:S01]  /*19df0*/  IMAD.WIDE.U32 R2, R18.reuse, UR4, R2 ;  /* 0x0000000412027c25 */ /* 0x040fe2000f8e0002 */
[----:B------:R-:W1:Y:S03]  /*19e00*/  S2R R20, SR_TID.X ;  /* 0x0000000000147919 */ /* 0x000e660000002100 */
[----:B------:R-:W-:Y:S01]  /*19e10*/  IMAD R0, R18, UR5, R0 ;  /* 0x0000000512007c24 */ /* 0x000fe2000f8e0200 */
[----:B------:R-:W-:-:S03]  /*19e20*/  ULDC.64 UR4, c[0x0][0x2e0] ;  /* 0x0000b80000047ab9 */ /* 0x000fc60000000a00 */
[----:B------:R-:W-:Y:S02]  /*19e30*/  IMAD.IADD R3, R3, 0x1, R0 ;  /* 0x0000000103037824 */ /* 0x000fe400078e0200 */
[----:B----4-:R-:W-:Y:S02]  /*19e40*/  IMAD R0, R21, UR4, RZ ;  /* 0x0000000415007c24 */ /* 0x010fe4000f8e02ff */
[----:B------:R-:W2:Y:S01]  /*19e50*/  S2R R21, SR_TID.X ;  /* 0x0000000000157919 */ /* 0x000ea20000002100 */
[----:B-----5:R-:W-:-:S04]  /*19e60*/  IMAD.WIDE.U32 R2, R4, UR4, R2 ;  /* 0x0000000404027c25 */ /* 0x020fc8000f8e0002 */
[----:B------:R-:W-:Y:S01]  /*19e70*/  IMAD R0, R4, UR5, R0 ;  /* 0x0000000504007c24 */ /* 0x000fe2000f8e0200 */
[----:B------:R-:W-:Y:S01]  /*19e80*/  ULDC.64 UR4, c[0x0][0x2d0] ;  /* 0x0000b40000047ab9 */ /* 0x000fe20000000a00 */
[----:B------:R-:W3:Y:S02]  /*19e90*/  @P0 LDC R4, c[0x0][0x44c] ;  /* 0x00011300ff040b82 */ /* 0x000ee40000000800 */
[----:B------:R-:W-:Y:S01]  /*19ea0*/  IMAD.IADD R3, R3, 0x1, R0 ;  /* 0x0000000103037824 */ /* 0x000fe200078e0200 */
[----:B-1----:R-:W-:-:S04]  /*19eb0*/  LOP3.LUT R20, R20, 0x7f, RZ, 0xc0, !PT ;  /* 0x0000007f14147812 */ /* 0x002fc800078ec0ff */
[----:B------:R-:W-:Y:S01]  /*19ec0*/  SHF.R.U32.HI R20, RZ, 0x2, R20 ;  /* 0x00000002ff147819 */ /* 0x000fe20000011614 */
[----:B--2---:R-:W-:Y:S01]  /*19ed0*/  IMAD.SHL.U32 R6, R21, 0x20, RZ ;  /* 0x0000002015067824 */ /* 0x004fe200078e00ff */
[----:B------:R-:W-:-:S04]  /*19ee0*/  LOP3.LUT R21, R13, 0x7f, RZ, 0xc0, !PT ;  /* 0x0000007f0d157812 */ /* 0x000fc800078ec0ff */
[----:B------:R-:W-:Y:S01]  /*19ef0*/  LOP3.LUT R6, R20, 0x60, R6, 0xf8, !PT ;  /* 0x0000006014067812 */ /* 0x000fe200078ef806 */
[----:B------:R-:W-:Y:S01]  /*19f00*/  IMAD.SHL.U32 R20, R13, 0x8, RZ ;  /* 0x000000080d147824 */ /* 0x000fe200078e00ff */
[----:B------:R-:W-:-:S03]  /*19f10*/  SHF.R.U32.HI R21, RZ, 0x2, R21 ;  /* 0x00000002ff157819 */ /* 0x000fc60000011615 */
[----:B------:R-:W-:Y:S01]  /*19f20*/  IMAD R8, R17, 0xc0, R6 ;  /* 0x000000c011087824 */ /* 0x000fe200078e0206 */
[----:B------:R-:W-:-:S03]  /*19f30*/  LOP3.LUT R20, R20, 0x18, RZ, 0xc0, !PT ;  /* 0x0000001814147812 */ /* 0x000fc600078ec0ff */
[----:B---3--:R-:W-:-:S04]  /*19f40*/  @P0 IMAD.HI.U32 R0, R8, R4, RZ ;  /* 0x0000000408000227 */ /* 0x008fc800078e00ff */
[----:B------:R-:W-:Y:S01]  /*19f50*/  IMAD.MOV.U32 R4, RZ, RZ, R8 ;  /* 0x000000ffff047224 */ /* 0x000fe200078e0008 */
[----:B0-----:R-:W-:-:S04]  /*19f60*/  @P0 SHF.R.U32.HI R4, RZ, R5, R0 ;  /* 0x00000005ff040219 */ /* 0x001fc80000011600 */
[--C-:B------:R-:W-:Y:S01]  /*19f70*/  SHF.R.S32.HI R0, RZ, 0x1f, R4.reuse ;  /* 0x0000001fff007819 */ /* 0x100fe20000011404 */
[----:B------:R-:W-:-:S04]  /*19f80*/  IMAD.MOV R6, RZ, RZ, -R4 ;  /* 0x000000ffff067224 */ /* 0x000fc800078e0a04 */
[----:B------:R-:W-:-:S04]  /*19f90*/  IMAD R0, R0, UR4, RZ ;  /* 0x0000000400007c24 */ /* 0x000fc8000f8e02ff */
[C---:B------:R-:W-:Y:S02]  /*19fa0*/  IMAD R0, R4.reuse, UR5, R0 ;  /* 0x0000000504007c24 */ /* 0x040fe4000f8e0200 */
[----:B------:R-:W-:-:S04]  /*19fb0*/  IMAD.WIDE.U32 R4, R4, UR4, R2 ;  /* 0x0000000404047c25 */ /* 0x000fc8000f8e0002 */
[----:B------:R-:W-:Y:S02]  /*19fc0*/  IMAD.IADD R5, R5, 0x1, R0 ;  /* 0x0000000105057824 */ /* 0x000fe400078e0200 */
[----:B------:R-:W-:Y:S02]  /*19fd0*/  IMAD R0, R10, R6, R8 ;  /* 0x000000060a007224 */ /* 0x000fe400078e0208 */
[----:B------:R-:W-:-:S03]  /*19fe0*/  VIADD R8, R8, 0x80 ;  /* 0x0000008008087836 */ /* 0x000fc60000000000 */
[----:B------:R-:W-:-:S05]  /*19ff0*/  SHF.R.S32.HI R6, RZ, 0x1f, R0 ;  /* 0x0000001fff067819 */ /* 0x000fca0000011400 */
[----:B------:R-:W-:Y:S02]  /*1a000*/  IMAD R9, R6, UR6, RZ ;  /* 0x0000000606097c24 */ /* 0x000fe4000f8e02ff */
[C---:B------:R-:W-:Y:S02]  /*1a010*/  IMAD.WIDE.U32 R6, R0.reuse, UR6, R4 ;  /* 0x0000000600067c25 */ /* 0x040fe4000f8e0004 */
[----:B------:R-:W0:Y:S02]  /*1a020*/  @P0 LDC R5, c[0x0][0x44c] ;  /* 0x00011300ff050b82 */ /* 0x000e240000000800 */
[----:B------:R-:W-:Y:S01]  /*1a030*/  IMAD R0, R0, UR7, R9 ;  /* 0x0000000700007c24 */ /* 0x000fe2000f8e0209 */
[----:B------:R-:W-:-:S03]  /*1a040*/  LEA R4, P1, R6, UR8, 0x1 ;  /* 0x0000000806047c11 */ /* 0x000fc6000f8208ff */
[----:B------:R-:W-:Y:S02]  /*1a050*/  IMAD.IADD R0, R7, 0x1, R0 ;  /* 0x0000000107007824 */ /* 0x000fe400078e0200 */
[----:B------:R-:W1:Y:S03]  /*1a060*/  @P0 LDC R7, c[0x0][0x450] ;  /* 0x00011400ff070b82 */ /* 0x000e660000000800 */
[----:B------:R-:W-:Y:S01]  /*1a070*/  LEA.HI.X R0, R6, UR9, R0, 0x1, P1 ;  /* 0x0000000906007c11 */ /* 0x000fe200088f0c00 */
[----:B------:R-:W-:Y:S02]  /*1a080*/  IMAD.MOV.U32 R6, RZ, RZ, R8 ;  /* 0x000000ffff067224 */ /* 0x000fe400078e0008 */
[----:B0-----:R-:W-:-:S05]  /*1a090*/  @P0 IMAD.HI.U32 R5, R8, R5, RZ ;  /* 0x0000000508050227 */ /* 0x001fca00078e00ff */
[----:B-1----:R-:W-:-:S04]  /*1a0a0*/  @P0 SHF.R.U32.HI R6, RZ, R7, R5 ;  /* 0x00000007ff060219 */ /* 0x002fc80000011605 */
[--C-:B------:R-:W-:Y:S01]  /*1a0b0*/  SHF.R.S32.HI R7, RZ, 0x1f, R6.reuse ;  /* 0x0000001fff077819 */ /* 0x100fe20000011406 */
[----:B------:R-:W-:Y:S02]  /*1a0c0*/  IMAD.MOV R5, RZ, RZ, -R6 ;  /* 0x000000ffff057224 */ /* 0x000fe400078e0a06 */
[----:B------:R-:W-:-:S04]  /*1a0d0*/  IMAD.WIDE.U32 R2, R6, UR4, R2 ;  /* 0x0000000406027c25 */ /* 0x000fc8000f8e0002 */
[----:B------:R-:W-:Y:S01]  /*1a0e0*/  IMAD R7, R7, UR4, RZ ;  /* 0x0000000407077c24 */ /* 0x000fe2000f8e02ff */
[----:B------:R-:W-:Y:S01]  /*1a0f0*/  ULDC UR4, c[0x0][0x2b8] ;  /* 0x0000ae0000047ab9 */ /* 0x000fe20000000800 */
[----:B------:R-:W-:Y:S01]  /*1a100*/  IMAD R5, R10, R5, R8 ;  /* 0x000000050a057224 */ /* 0x000fe200078e0208 */
[----:B------:R-:W-:Y:S01]  /*1a110*/  ISETP.GE.AND P3, PT, R20, UR4, PT ;  /* 0x0000000414007c0c */ /* 0x000fe2000bf66270 */
[----:B------:R-:W-:Y:S01]  /*1a120*/  IMAD R6, R6, UR5, R7 ;  /* 0x0000000506067c24 */ /* 0x000fe2000f8e0207 */
[----:B------:R-:W-:Y:S01]  /*1a130*/  UMOV UR5, 0xffffffff ;  /* 0xffffffff00057882 */ /* 0x000fe20000000000 */
[----:B------:R-:W-:Y:S02]  /*1a140*/  ISETP.GE.AND P1, PT, R11, UR4, PT ;  /* 0x000000040b007c0c */ /* 0x000fe4000bf26270 */
[----:B------:R-:W-:Y:S01]  /*1a150*/  IMAD.IADD R3, R3, 0x1, R6 ;  /* 0x0000000103037824 */ /* 0x000fe200078e0206 */
[----:B------:R-:W-:Y:S01]  /*1a160*/  SHF.R.S32.HI R6, RZ, 0x1f, R5 ;  /* 0x0000001fff067819 */ /* 0x000fe20000011405 */
[----:B------:R-:W-:-:S04]  /*1a170*/  IMAD.WIDE.U32 R2, R5, UR6, R2 ;  /* 0x0000000605027c25 */ /* 0x000fc8000f8e0002 */
[----:B------:R-:W-:Y:S01]  /*1a180*/  IMAD R6, R6, UR6, RZ ;  /* 0x0000000606067c24 */ /* 0x000fe2000f8e02ff */
[----:B------:R-:W-:-:S03]  /*1a190*/  LEA R8, P0, R2, UR8, 0x1 ;  /* 0x0000000802087c11 */ /* 0x000fc6000f8008ff */
[----:B------:R-:W-:-:S04]  /*1a1a0*/  IMAD R6, R5, UR7, R6 ;  /* 0x0000000705067c24 */ /* 0x000fc8000f8e0206 */
[----:B------:R-:W-:-:S05]  /*1a1b0*/  IMAD.IADD R3, R3, 0x1, R6 ;  /* 0x0000000103037824 */ /* 0x000fca00078e0206 */
[----:B------:R-:W-:Y:S02]  /*1a1c0*/  LEA.HI.X R3, R2, UR9, R3, 0x1, P0 ;  /* 0x0000000902037c11 */ /* 0x000fe400080f0c03 */
[----:B------:R-:W-:Y:S01]  /*1a1d0*/  ISETP.GE.AND P0, PT, R12, UR4, PT ;  /* 0x000000040c007c0c */ /* 0x000fe2000bf06270 */
[----:B------:R-:W-:-:S12]  /*1a1e0*/  BRA.DIV UR5, `(.L_x_10530) ;  /* 0x0000004a05cc7947 */ /* 0x000fd8000b800000 */
[----:B------:R-:W2:Y:S04]  /*1a1f0*/  LDL.LU R5, [R1+0x40] ;  /* 0x0000400001057983 */ /* 0x000ea80000300800 */
[----:B------:R-:W3:Y:S01]  /*1a200*/  LDL R9, [R1+0x10] ;  /* 0x0000100001097983 */ /* 0x000ee20000100800 */
[----:B------:R-:W-:-:S03]  /*1a210*/  IMAD R17, R17, 0xc0, R21 ;  /* 0x000000c011117824 */ /* 0x000fc600078e0215 */
[----:B------:R-:W0:Y:S04]  /*1a220*/  SHFL.IDX PT, R7, R4, RZ, 0x1c1f ;  /* 0x001c1fff04077589 */ /* 0x000e2800000e0000 */
[----:B------:R-:W1:Y:S01]  /*1a230*/  SHFL.IDX PT, R6, R0, RZ, 0x1c1f ;  /* 0x001c1fff00067589 */ /* 0x000e6200000e0000 */
[----:B--2---:R-:W-:Y:S02]  /*1a240*/  IMAD R2, R5, R10, RZ ;  /* 0x0000000a05027224 */ /* 0x004fe400078e02ff */
[----:B------:R-:W-:-:S03]  /*1a250*/  VIADD R5, R17, 0x20 ;  /* 0x0000002011057836 */ /* 0x000fc60000000000 */
[----:B------:R-:W-:-:S13]  /*1a260*/  ISETP.GE.AND P2, PT, R17, R2, PT ;  /* 0x000000021100720c */ /* 0x000fda0003f46270 */
        /* <DEDUP_REMOVED lines=20> */
[----:B------:R0:W-:Y:S01]  /*1a3b0*/  @!P2 LDGSTS.E.BYPASS.LTC128B.128 [R9+0x14200], desc[UR60][R6.64+0x80], !P1 ;  /* 0x142000800609afae */ /* 0x0001e2000c901d7c */
[----:B------:R-:W-:Y:S01]  /*1a3c0*/  ISETP.GE.AND P2, PT, R5, R2, PT ;  /* 0x000000020500720c */ /* 0x000fe20003f46270 */
[----:B------:R-:W-:-:S02]  /*1a3d0*/  VIADD R5, R17, 0x60 ;  /* 0x0000006011057836 */ /* 0x000fc40000000000 */
[----:B0-----:R-:W0:Y:S04]  /*1a3e0*/  SHFL.IDX PT, R7, R4, 0x2, 0x1c1f ;  /* 0x005c1f0004077f89 */ /* 0x001e2800000e0000 */
[----:B------:R-:W1:Y:S04]  /*1a3f0*/  SHFL.IDX PT, R6, R0, 0x2, 0x1c1f ;  /* 0x005c1f0000067f89 */ /* 0x000e6800000e0000 */
[----:B------:R-:W2:Y:S04]  /*1a400*/  SHFL.IDX PT, R4, R4, 0x3, 0x1c1f ;  /* 0x007c1f0004047f89 */ /* 0x000ea800000e0000 */
[----:B------:R-:W3:Y:S01]  /*1a410*/  SHFL.IDX PT, R0, R0, 0x3, 0x1c1f ;  /* 0x007c1f0000007f89 */ /* 0x000ee200000e0000 */
[----:B0-----:R-:W-:-:S05]  /*1a420*/  @!P2 LEA R7, P4, R20, R7, 0x1 ;  /* 0x000000071407a211 */ /* 0x001fca00078808ff */
[----:B-1----:R-:W-:-:S05]  /*1a430*/  @!P2 IMAD.X R6, RZ, RZ, R6, P4 ;  /* 0x000000ffff06a224 */ /* 0x002fca00020e0606 */
[----:B------:R-:W-:-:S04]  /*1a440*/  @!P2 LOP3.LUT R7, R7, R6, RZ, 0x3c, !PT ;  /* 0x000000060707a212 */ /* 0x000fc800078e3cff */
[----:B------:R-:W-:-:S04]  /*1a450*/  @!P2 LOP3.LUT R6, R7, R6, RZ, 0x3c, !PT ;  /* 0x000000060706a212 */ /* 0x000fc800078e3cff */
[----:B------:R-:W-:-:S05]  /*1a460*/  @!P2 LOP3.LUT R7, R7, R6, RZ, 0x3c, !PT ;  /* 0x000000060707a212 */ /* 0x000fca00078e3cff */
[----:B------:R-:W-:Y:S04]  /*1a470*/  @!P2 LDGSTS.E.BYPASS.LTC128B.128 [R9+0xea00], desc[UR60][R6.64], !P3 ;  /* 0x0ea000000609afae */ /* 0x000fe8000d901d7c */
[----:B------:R-:W-:Y:S04]  /*1a480*/  @!P2 LDGSTS.E.BYPASS.LTC128B.128 [R9+0x11a00], desc[UR60][R6.64+0x40], !P0 ;  /* 0x11a000400609afae */ /* 0x000fe8000c101d7c */
[----:B------:R-:W-:Y:S01]  /*1a490*/  @!P2 LDGSTS.E.BYPASS.LTC128B.128 [R9+0x14a00], desc[UR60][R6.64+0x80], !P1 ;  /* 0x14a000800609afae */ /* 0x000fe2000c901d7c */
[----:B------:R-:W-:-:S13]  /*1a4a0*/  ISETP.GE.AND P2, PT, R5, R2, PT ;  /* 0x000000020500720c */ /* 0x000fda0003f46270 */
[----:B--2---:R-:W-:-:S05]  /*1a4b0*/  @!P2 LEA R4, P4, R20, R4, 0x1 ;  /* 0x000000041404a211 */ /* 0x004fca00078808ff */
[----:B---3--:R-:W-:-:S04]  /*1a4c0*/  @!P2 IMAD.X R0, RZ, RZ, R0, P4 ;  /* 0x000000ffff00a224 */ /* 0x008fc800020e0600 */
[----:B------:R-:W-:Y:S02]  /*1a4d0*/  @!P2 IMAD.MOV.U32 R5, RZ, RZ, R0 ;  /* 0x000000ffff05a224 */ /* 0x000fe400078e0000 */
[----:B------:R-:W-:Y:S04]  /*1a4e0*/  SHFL.IDX PT, R0, R3, RZ, 0x1c1f ;  /* 0x001c1fff03007589 */ /* 0x000fe800000e0000 */
[----:B------:R-:W-:Y:S04]  /*1a4f0*/  @!P2 LDGSTS.E.BYPASS.LTC128B.128 [R9+0xf200], desc[UR60][R4.64], !P3 ;  /* 0x0f2000000409afae */ /* 0x000fe8000d901d7c */
[----:B------:R-:W-:Y:S04]  /*1a500*/  @!P2 LDGSTS.E.BYPASS.LTC128B.128 [R9+0x12200], desc[UR60][R4.64+0x40], !P0 ;  /* 0x122000400409afae */ /* 0x000fe8000c101d7c */
[----:B------:R0:W-:Y:S04]  /*1a510*/  @!P2 LDGSTS.E.BYPASS.LTC128B.128 [R9+0x15200], desc[UR60][R4.64+0x80], !P1 ;  /* 0x152000800409afae */ /* 0x0001e8000c901d7c */
[----:B------:R-:W-:Y:S04]  /*1a520*/  SHFL.IDX PT, R3, R3, 0x1, 0x1c1f ;  /* 0x003c1f0003037f89 */ /* 0x000fe800000e0000 */
[----:B0-----:R-:W0:Y:S01]  /*1a530*/  SHFL.IDX PT, R4, R8, RZ, 0x1c1f ;  /* 0x001c1fff08047589 */ /* 0x001e2200000e0000 */
[----:B------:R-:W-:-:S03]  /*1a540*/  VIADD R5, R17, 0x80 ;  /* 0x0000008011057836 */ /* 0x000fc60000000000 */
[----:B------:R-:W1:Y:S02]  /*1a550*/  SHFL.IDX PT, R8, R8, 0x1, 0x1c1f ;  /* 0x003c1f0008087f89 */ /* 0x000e6400000e0000 */
[----:B------:R-:W-:-:S13]  /*1a560*/  ISETP.GE.AND P2, PT, R5, R2, PT ;  /* 0x000000020500720c */ /* 0x000fda0003f46270 */
[----:B0-----:R-:W-:-:S05]  /*1a570*/  @!P2 LEA R4, P4, R20, R4, 0x1 ;  /* 0x000000041404a211 */ /* 0x001fca00078808ff */
[----:B------:R-:W-:-:S04]  /*1a580*/  @!P2 IMAD.X R0, RZ, RZ, R0, P4 ;  /* 0x000000ffff00a224 */ /* 0x000fc800020e0600 */
[----:B------:R-:W-:-:S05]  /*1a590*/  @!P2 IMAD.MOV.U32 R5, RZ, RZ, R0 ;  /* 0x000000ffff05a224 */ /* 0x000fca00078e0000 */
[----:B------:R0:W-:Y:S04]  /*1a5a0*/  @!P2 LDGSTS.E.BYPASS.LTC128B.128 [R9+0xfa00], desc[UR60][R4.64], !P3 ;  /* 0x0fa000000409afae */ /* 0x0001e8000d901d7c */
[----:B------:R0:W-:Y:S04]  /*1a5b0*/  @!P2 LDGSTS.E.BYPASS.LTC128B.128 [R9+0x12a00], desc[UR60][R4.64+0x40], !P0 ;  /* 0x12a000400409afae */ /* 0x0001e8000c101d7c */
[----:B-1----:R0:W-:Y:S02]  /*1a5c0*/  @!P2 LDGSTS.E.BYPASS.LTC128B.128 [R9+0x15a00], desc[UR60][R4.64+0x80], !P1 ;  /* 0x15a000800409afae */ /* 0x0021e4000c901d7c */
.L_x_10686:
[----:B------:R-:W2:Y:S01]  /*1a5d0*/  LDL R0, [R1+0x10] ;  /* 0x0000100001007983 */ /* 0x000ea20000100800 */
[----:B------:R-:W-:-:S05]  /*1a5e0*/  VIADD R17, R17, 0xa0 ;  /* 0x000000a011117836 */ /* 0x000fca0000000000 */
[----:B------:R-:W-:-:S13]  /*1a5f0*/  ISETP.GE.AND P2, PT, R17, R2, PT ;  /* 0x000000021100720c */ /* 0x000fda0003f46270 */
[----:B------:R-:W-:-:S05]  /*1a600*/  @!P2 LEA R2, P4, R20, R8, 0x1 ;  /* 0x000000081402a211 */ /* 0x000fca00078808ff */
[----:B------:R-:W-:-:S05]  /*1a610*/  @!P2 IMAD.X R3, RZ, RZ, R3, P4 ;  /* 0x000000ffff03a224 */ /* 0x000fca00020e0603 */
[----:B------:R-:W-:Y:S01]  /*1a620*/  @!PT LDS RZ, [RZ] ;  /* 0x00000000fffff984 */ /* 0x000fe20000000800 */
[----:B------:R-:W-:Y:S01]  /*1a630*/  @!PT LDS RZ, [RZ] ;  /* 0x00000000fffff984 */ /* 0x000fe20000000800 */
[----:B------:R-:W-:Y:S01]  /*1a640*/  @!PT LDS RZ, [RZ] ;  /* 0x00000000fffff984 */ /* 0x000fe20000000800 */
[----:B--2---:R1:W-:Y:S04]  /*1a650*/  @!P2 LDGSTS.E.BYPASS.LTC128B.128 [R0+0x10200], desc[UR60][R2.64], !P3 ;  /* 0x102000000200afae */ /* 0x0043e8000d901d7c */
[----:B------:R1:W-:Y:S01]  /*1a660*/  @!P2 LDGSTS.E.BYPASS.LTC128B.128 [R0+0x13200], desc[UR60][R2.64+0x40], !P0 ;  /* 0x132000400200afae */ /* 0x0003e2000c101d7c */
[----:B------:R-:W-:-:S03]  /*1a670*/  PLOP3.LUT P0, PT, PT, PT, PT, 0x80, 0x0 ;  /* 0x000000000000781c */ /* 0x000fc60003f0f070 */
[----:B------:R1:W-:Y:S01]  /*1a680*/  @!P2 LDGSTS.E.BYPASS.LTC128B.128 [R0+0x16200], desc[UR60][R2.64+0x80], !P1 ;  /* 0x162000800200afae */ /* 0x0003e2000c901d7c */
[----:B------:R-:W-:-:S09]  /*1a690*/  NOP ;  /* 0x0000000000007918 */ /* 0x000fd20000000000 */
.L_x_10531:
        /* <DEDUP_REMOVED lines=17> */
[----:B-12---:R-:W-:Y:S05]  /*1a7b0*/  @!P0 BRA `(.L_x_10533) ;  /* 0x0000004c006c8947 */ /* 0x006fea0003800000 */
.L_x_10687:
[----:B------:R-:W-:Y:S05]  /*1a7c0*/  BSYNC B0 ;  /* 0x0000000000007941 */ /* 0x000fea0003800000 */
.L_x_10532:
[----:B------:R-:W2:Y:S01]  /*1a7d0*/  LDL.LU R2, [R1+0x3c] ;  /* 0x00003c0001027983 */ /* 0x000ea20000300800 */
[----:B------:R-:W-:Y:S01]  /*1a7e0*/  BSSY B0, `(.L_x_10534) ;  /* 0x0000231000007945 */ /* 0x000fe20003800000 */
[----:B--2---:R-:W-:-:S13]  /*1a7f0*/  ISETP.GE.AND P0, PT, R2, 0x91, PT ;  /* 0x000000910200780c */ /* 0x004fda0003f06270 */
[----:B------:R-:W-:Y:S05]  /*1a800*/  @!P0 BRA `(.L_x_10535) ;  /* 0x0000002000b88947 */ /* 0x000fea0003800000 */
[----:B------:R-:W2:Y:S01]  /*1a810*/  LDL R2, [R1+0x1c] ;  /* 0x00001c0001027983 */ /* 0x000ea20000100800 */
[----:B-1----:R-:W-:Y:S01]  /*1a820*/  IMAD.MOV.U32 R0, RZ, RZ, 0x1 ;  /* 0x00000001ff007424 */ /* 0x002fe200078e00ff */
        /* <DEDUP_REMOVED lines=9> */
[----:B------:R-:W-:Y:S01]  /*1a8c0*/  VIADD R6, R23, 0x1 ;  /* 0x0000000117067836 */ /* 0x000fe20000000000 */
[----:B------:R-:W-:Y:S04]  /*1a8d0*/  BSSY B1, `(.L_x_10538) ;  /* 0x00000af000017945 */ /* 0x000fe80003800000 */
[----:B------:R-:W-:-:S04]  /*1a8e0*/  ISETP.NE.AND P0, PT, R6, 0x2, PT ;  /* 0x000000020600780c */ /* 0x000fc80003f05270 */
[----:B------:R-:W-:Y:S02]  /*1a8f0*/  SEL R8, RZ, 0x1, P0 ;  /* 0x00000001ff087807 */ /* 0x000fe40000000000 */
[----:B------:R-:W-:Y:S02]  /*1a900*/  SEL R6, R6, RZ, P0 ;  /* 0x000000ff06067207 */ /* 0x000fe40000000000 */
[----:B------:R-:W-:Y:S02]  /*1a910*/  LOP3.LUT R8, R26, R8, RZ, 0x3c, !PT ;  /* 0x000000081a087212 */ /* 0x000fe400078e3cff */
[----:B--2---:R-:W-:-:S13]  /*1a920*/  LOP3.LUT P1, RZ, R2, 0x4, RZ, 0xc0, !PT ;  /* 0x0000000402ff7812 */ /* 0x004fda000782c0ff */
[----:B------:R-:W-:Y:S05]  /*1a930*/  @!P1 BRA `(.L_x_10539) ;  /* 0x0000000800a09947 */ /* 0x000fea0003800000 */
[----:B------:R-:W-:Y:S01]  /*1a940*/  ULDC.64 UR4, c[0x0][0x418] ;  /* 0x0001060000047ab9 */ /* 0x000fe20000000a00 */
[----:B0-----:R-:W-:Y:S01]  /*1a950*/  IMAD.MOV.U32 R5, RZ, RZ, R24 ;  /* 0x000000ffff057224 */ /* 0x001fe200078e0018 */
[----:B------:R-:W-:-:S04]  /*1a960*/  ISETP.NE.U32.AND P0, PT, RZ, UR4, PT ;  /* 0x00000004ff007c0c */ /* 0x000fc8000bf05070 */
[----:B------:R-:W-:-:S13]  /*1a970*/  ISETP.NE.AND.EX P0, PT, RZ, UR5, PT, P0 ;  /* 0x00000005ff007c0c */ /* 0x000fda000bf05300 */
[----:B------:R-:W-:Y:S05]  /*1a980*/  @!P0 BRA `(.L_x_10540) ;  /* 0x0000000000488947 */ /* 0x000fea0003800000 */
[----:B------:R-:W2:Y:S01]  /*1a990*/  LDL R9, [R1+0x8] ;  /* 0x0000080001097983 */ /* 0x000ea20000100800 */
        /* <DEDUP_REMOVED lines=17> */
.L_x_10540:
[----:B------:R-:W-:Y:S01]  /*1aab0*/  IMAD R3, R6, 0x8, R22 ;  /* 0x0000000806037824 */ /* 0x000fe200078e0216 */
[----:B------:R-:W-:Y:S01]  /*1aac0*/  SHF.L.U32 R2, R8, 0x1f, RZ ;  /* 0x0000001f08027819 */ /* 0x000fe200000006ff */
[----:B------:R-:W-:Y:S03]  /*1aad0*/  BSSY B3, `(.L_x_10541) ;  /* 0x0000003000037945 */ /* 0x000fe60003800000 */
[----:B------:R-:W1:Y:S02]  /*1aae0*/  SYNCS.PHASECHK.TRANS64.TRYWAIT P0, [R3+URZ+0x31c40], R2 ;  /* 0x031c4002030075a7 */ /* 0x000e64000800017f */
[----:B-1----:R-:W-:Y:S05]  /*1aaf0*/  @!P0 BRA `(.L_x_10542) ;  /* 0x0000004800b08947 */ /* 0x002fea0003800000 */
.L_x_10688:
[----:B------:R-:W-:Y:S05]  /*1ab00*/  BSYNC B3 ;  /* 0x0000000000037941 */ /* 0x000fea0003800000 */
.L_x_10541:
        /* <DEDUP_REMOVED lines=11> */
.L_x_10544:
[----:B------:R-:W-:Y:S05]  /*1abc0*/  BSYNC B3 ;  /* 0x0000000000037941 */ /* 0x000fea0003800000 */
.L_x_10543:
        /* <DEDUP_REMOVED lines=11> */
.L_x_10545:
        /* <DEDUP_REMOVED lines=16> */
.L_x_10546:
        /* <DEDUP_REMOVED lines=16> */
.L_x_10547:
        /* <DEDUP_REMOVED lines=15> */
.L_x_10689:
[----:B------:R-:W-:Y:S05]  /*1af70*/  BSYNC B3 ;  /* 0x0000000000037941 */ /* 0x000fea0003800000 */
.L_x_10548:
[----:B------:R-:W1:Y:S02]  /*1af80*/  S2R R4, SR_TID.X ;  /* 0x0000000000047919 */ /* 0x000e640000002100 */
[----:B-1----:R-:W-:Y:S02]  /*1af90*/  LOP3.LUT R9, R4, 0x7f, RZ, 0xc0, !PT ;  /* 0x0000007f04097812 */ /* 0x002fe400078ec0ff */
[----:B------:R-:W2:Y:S02]  /*1afa0*/  LDL R4, [R1+0x18] ;  /* 0x0000180001047983 */ /* 0x000ea40000100800 */
[----:B------:R-:W-:-:S13]  /*1afb0*/  ISETP.NE.AND P0, PT, R9, RZ, PT ;  /* 0x000000ff0900720c */ /* 0x000fda0003f05270 */
[----:B0-----:R-:W-:-:S04]  /*1afc0*/  @!P0 IMAD.MOV.U32 R3, RZ, RZ, 0x6c00 ;  /* 0x00006c00ff038424 */ /* 0x001fc800078e00ff */
[----:B------:R2:W-:Y:S02]  /*1afd0*/  @!P0 SYNCS.ARRIVE.TRANS64 RZ, [R2+URZ+0x31c50], R3 ;  /* 0x031c500302ff89a7 */ /* 0x0005e4000800003f */
[----:B--2---:R-:W-:-:S04]  /*1afe0*/  PRMT R3, R4, 0x9910, RZ ;  /* 0x0000991004037816 */ /* 0x004fc800000000ff */
[----:B------:R-:W-:-:S13]  /*1aff0*/  ISETP.NE.AND P0, PT, R3, 0x2, PT ;  /* 0x000000020300780c */ /* 0x000fda0003f05270 */
[----:B------:R-:W-:Y:S05]  /*1b000*/  @P0 BRA `(.L_x_10550) ;  /* 0x0000000000040947 */ /* 0x000fea0003800000 */
[----:B------:R-:W-:Y:S01]  /*1b010*/  BPT.TRAP 0x1 ;  /* 0x000000040000795c */ /* 0x000fe20000300000 */
.L_x_10550:
[----:B------:R-:W2:Y:S01]  /*1b020*/  LDL R3, [R1] ;  /* 0x0000000001037983 */ /* 0x000ea20000100800 */
[----:B------:R-:W-:Y:S01]  /*1b030*/  BSSY B3, `(.L_x_10551) ;  /* 0x0000004000037945 */ /* 0x000fe20003800000 */
[----:B--2---:R-:W-:-:S13]  /*1b040*/  LOP3.LUT P0, RZ, R3, 0x8, RZ, 0xc0, !PT ;  /* 0x0000000803ff7812 */ /* 0x004fda000780c0ff */
[----:B------:R-:W-:Y:S05]  /*1b050*/  @P0 BRA `(.L_x_10552) ;  /* 0x0000000000040947 */ /* 0x000fea0003800000 */
[----:B------:R-:W-:Y:S01]  /*1b060*/  BPT.TRAP 0x1 ;  /* 0x000000040000795c */ /* 0x000fe20000300000 */
.L_x_10552:
[----:B------:R-:W-:Y:S05]  /*1b070*/  BSYNC B3 ;  /* 0x0000000000037941 */ /* 0x000fea0003800000 */
.L_x_10551:
[----:B------:R-:W-:Y:S01]  /*1b080*/  R2UR UR10, R10 ;  /* 0x000000000a0a72ca */ /* 0x000fe200000e0000 */
[----:B------:R-:W-:Y:S01]  /*1b090*/  IMAD R3, R23, 0x6c00, R22 ;  /* 0x00006c0017037824 */ /* 0x000fe200078e0216 */
[----:B------:R-:W-:Y:S01]  /*1b0a0*/  UIADD3 UR4, UP0, UR36, 0x470, URZ ;  /* 0x0000047024047890 */ /* 0x000fe2000ff1e03f */
[----:B------:R-:W-:Y:S01]  /*1b0b0*/  PLOP3.LUT P0, PT, PT, PT, PT, 0x80, 0x0 ;  /* 0x000000000000781c */ /* 0x000fe20003f0f070 */
[----:B------:R-:W-:Y:S01]  /*1b0c0*/  IMAD R4, R27, 0x90, R28 ;  /* 0x000000901b047824 */ /* 0x000fe200078e021c */
[----:B------:R-:W-:Y:S01]  /*1b0d0*/  UMOV UR6, 0x0 ;  /* 0x0000000000067882 */ /* 0x000fe20000000000 */
[----:B------:R-:W-:Y:S01]  /*1b0e0*/  VIADD R2, R2, 0x31c50 ;  /* 0x00031c5002027836 */ /* 0x000fe20000000000 */
[----:B------:R-:W-:Y:S01]  /*1b0f0*/  UIADD3.X UR5, URZ, UR37, URZ, UP0, !UPT ;  /* 0x000000253f057290 */ /* 0x000fe200087fe43f */
[----:B------:R-:W-:Y:S01]  /*1b100*/  VIADD R9, R3, 0x200 ;  /* 0x0000020003097836 */ /* 0x000fe20000000000 */
[----:B------:R-:W-:-:S10]  /*1b110*/  UMOV UR7, 0x14f00000 ;  /* 0x14f0000000077882 */ /* 0x000fd40000000000 */
.L_x_10553:
        /* <DEDUP_REMOVED lines=15> */
.L_x_10554:
        /* <DEDUP_REMOVED lines=15> */
.L_x_10555:
        /* <DEDUP_REMOVED lines=12> */
.L_x_10539:
[----:B------:R-:W-:Y:S05]  /*1b3c0*/  BSYNC B1 ;  /* 0x0000000000017941 */ /* 0x000fea0003800000 */
.L_x_10538:
[----:B------:R-:W2:Y:S01]  /*1b3d0*/  LDL.LU R0, [R1+0x1c] ;  /* 0x00001c0001007983 */ /* 0x000ea20000300800 */
[----:B------:R-:W-:Y:S02]  /*1b3e0*/  IMAD.MOV.U32 R23, RZ, RZ, R6 ;  /* 0x000000ffff177224 */ /* 0x000fe400078e0006 */
[----:B------:R-:W-:Y:S02]  /*1b3f0*/  IMAD.MOV.U32 R26, RZ, RZ, R8 ;  /* 0x000000ffff1a7224 */ /* 0x000fe400078e0008 */
[----:B--2---:R-:W-:-:S07]  /*1b400*/  VIADD R0, R0, 0xfffffffd ;  /* 0xfffffffd00007836 */ /* 0x004fce0000000000 */
.L_x_10537:
[----:B------:R-:W-:Y:S05]  /*1b410*/  BSYNC B2 ;  /* 0x0000000000027941 */ /* 0x000fea0003800000 */
.L_x_10536:
[----:B------:R-:W2:Y:S01]  /*1b420*/  LDL.LU R2, [R1+0x20] ;  /* 0x0000200001027983 */ /* 0x000ea20000300800 */
[----:B------:R-:W-:-:S05]  /*1b430*/  IMAD.MOV R7, RZ, RZ, -R7 ;  /* 0x000000ffff077224 */ /* 0x000fca00078e0a07 */
[----:B--2---:R-:W-:-:S13]  /*1b440*/  ISETP.NE.AND P0, PT, R2, R7, PT ;  /* 0x000000070200720c */ /* 0x004fda0003f05270 */
[----:B------:R-:W-:Y:S05]  /*1b450*/  @!P0 BRA `(.L_x_10535) ;  /* 0x0000001400a48947 */ /* 0x000fea0003800000 */
[----:B0-----:R-:W-:-:S07]  /*1b460*/  IMAD.MOV.U32 R4, RZ, RZ, R24 ;  /* 0x000000ffff047224 */ /* 0x001fce00078e0018 */
.L_x_10592:
[----:B------:R-:W2:Y:S01]  /*1b470*/  LDL R2, [R1] ;  /* 0x0000000001027983 */ /* 0x000ea20000100800 */
[----:B------:R-:W-:Y:S01]  /*1b480*/  VIADD R6, R23, 0x1 ;  /* 0x0000000117067836 */ /* 0x000fe20000000000 */
[----:B------:R-:W-:Y:S05]  /*1b490*/  YIELD ;  /* 0x0000000000007946 */ /* 0x000fea0003800000 */
[----:B------:R-:W-:Y:S01]  /*1b4a0*/  ISETP.NE.AND P0, PT, R6, 0x2, PT ;  /* 0x000000020600780c */ /* 0x000fe20003f05270 */
[----:B------:R-:W-:Y:S03]  /*1b4b0*/  BSSY B1, `(.L_x_10556) ;  /* 0x00000ae000017945 */ /* 0x000fe60003800000 */
[----:B------:R-:W-:-:S02]  /*1b4c0*/  SEL R7, RZ, 0x1, P0 ;  /* 0x00000001ff077807 */ /* 0x000fc40000000000 */
[----:B------:R-:W-:Y:S02]  /*1b4d0*/  SEL R6, R6, RZ, P0 ;  /* 0x000000ff06067207 */ /* 0x000fe40000000000 */
[----:B------:R-:W-:Y:S02]  /*1b4e0*/  LOP3.LUT R7, R26, R7, RZ, 0x3c, !PT ;  /* 0x000000071a077212 */ /* 0x000fe400078e3cff */
[----:B--2---:R-:W-:-:S13]  /*1b4f0*/  LOP3.LUT P1, RZ, R2, 0x4, RZ, 0xc0, !PT ;  /* 0x0000000402ff7812 */ /* 0x004fda000782c0ff */
[----:B------:R-:W-:Y:S05]  /*1b500*/  @!P1 BRA `(.L_x_10557) ;  /* 0x0000000800a09947 */ /* 0x000fea0003800000 */
[----:B------:R-:W-:Y:S01]  /*1b510*/  ULDC.64 UR4, c[0x0][0x418] ;  /* 0x0001060000047ab9 */ /* 0x000fe20000000a00 */
[----:B------:R-:W-:Y:S01]  /*1b520*/  IMAD.MOV.U32 R8, RZ, RZ, R0 ;  /* 0x000000ffff087224 */ /* 0x000fe200078e0000 */
        /* <DEDUP_REMOVED lines=21> */
.L_x_10558:
[----:B0-----:R-:W-:Y:S01]  /*1b680*/  IMAD R5, R6, 0x8, R22 ;  /* 0x0000000806057824 */ /* 0x001fe200078e0216 */
[----:B------:R-:W-:Y:S01]  /*1b690*/  SHF.L.U32 R2, R7, 0x1f, RZ ;  /* 0x0000001f07027819 */ /* 0x000fe200000006ff */
[----:B------:R-:W-:Y:S03]  /*1b6a0*/  BSSY B2, `(.L_x_10559) ;  /* 0x0000003000027945 */ /* 0x000fe60003800000 */
[----:B------:R-:W0:Y:S02]  /*1b6b0*/  SYNCS.PHASECHK.TRANS64.TRYWAIT P0, [R5+URZ+0x31c40], R2 ;  /* 0x031c4002050075a7 */ /* 0x000e24000800017f */
[----:B0-----:R-:W-:Y:S05]  /*1b6c0*/  @!P0 BRA `(.L_x_10560) ;  /* 0x0000003c00e48947 */ /* 0x001fea0003800000 */
.L_x_10690:
[----:B------:R-:W-:Y:S05]  /*1b6d0*/  BSYNC B2 ;  /* 0x0000000000027941 */ /* 0x000fea0003800000 */
.L_x_10559:
[----:B------:R-:W1:Y:S01]  /*1b6e0*/  S2R R3, SR_TID.X ;  /* 0x0000000000037919 */ /* 0x000e620000002100 */
[----:B------:R-:W-:Y:S01]  /*1b6f0*/  BSSY B2, `(.L_x_10561) ;  /* 0x000000a000027945 */ /* 0x000fe20003800000 */
[----:B-1----:R-:W-:-:S04]  /*1b700*/  LOP3.LUT R3, R3, 0x7f, RZ, 0xc0, !PT ;  /* 0x0000007f03037812 */ /* 0x002fc800078ec0ff */
[----:B------:R-:W-:-:S13]  /*1b710*/  ISETP.NE.AND P0, PT, R3, RZ, PT ;  /* 0x000000ff0300720c */ /* 0x000fda0003f05270 */
[----:B------:R-:W-:Y:S05]  /*1b720*/  @P0 BRA `(.L_x_10562) ;  /* 0x0000000000180947 */ /* 0x000fea0003800000 */
[----:B------:R-:W2:Y:S01]  /*1b730*/  LDL R3, [R1] ;  /* 0x0000000001037983 */ /* 0x000ea20000100800 */
[----:B0-----:R-:W-:-:S04]  /*1b740*/  IMAD.MOV.U32 R2, RZ, RZ, 0x6c00 ;  /* 0x00006c00ff027424 */ /* 0x001fc800078e00ff */
[----:B------:R1:W-:Y:S01]  /*1b750*/  SYNCS.ARRIVE.TRANS64 RZ, [R5+URZ+0x31c30], R2 ;  /* 0x031c300205ff79a7 */ /* 0x0003e2000800003f */
[----:B--2---:R-:W-:-:S13]  /*1b760*/  LOP3.LUT P1, RZ, R3, 0x1, RZ, 0xc0, !PT ;  /* 0x0000000103ff7812 */ /* 0x004fda000782c0ff */
[----:B-1----:R-:W-:Y:S05]  /*1b770*/  @!P1 BRA `(.L_x_10562) ;  /* 0x0000000000049947 */ /* 0x002fea0003800000 */
[----:B------:R-:W-:Y:S01]  /*1b780*/  BPT.TRAP 0x1 ;  /* 0x000000040000795c */ /* 0x000fe20000300000 */
.L_x_10562:
[----:B------:R-:W-:Y:S05]  /*1b790*/  BSYNC B2 ;  /* 0x0000000000027941 */ /* 0x000fea0003800000 */
.L_x_10561:
[----:B------:R-:W-:Y:S01]  /*1b7a0*/  IMAD.MOV.U32 R11, RZ, RZ, RZ ;  /* 0x000000ffff0b7224 */ /* 0x000fe200078e00ff */
[----:B------:R-:W-:Y:S01]  /*1b7b0*/  UIADD3 UR4, UP0, UR36, 0x370, URZ ;  /* 0x0000037024047890 */ /* 0x000fe2000ff1e03f */
[----:B------:R-:W-:Y:S01]  /*1b7c0*/  IMAD R9, R6, 0x6c00, R22 ;  /* 0x00006c0006097824 */ /* 0x000fe200078e0216 */
[----:B------:R-:W-:Y:S01]  /*1b7d0*/  PLOP3.LUT P0, PT, PT, PT, PT, 0x80, 0x0 ;  /* 0x000000000000781c */ /* 0x000fe20003f0f070 */
[----:B0-----:R-:W-:Y:S01]  /*1b7e0*/  VIADD R5, R5, 0x31c30 ;  /* 0x00031c3005057836 */ /* 0x001fe20000000000 */
[----:B------:R-:W-:Y:S01]  /*1b7f0*/  R2UR UR10, R11 ;  /* 0x000000000b0a72ca */ /* 0x000fe200000e0000 */
[----:B------:R-:W-:Y:S01]  /*1b800*/  IMAD R3, R8, 0x90, R28 ;  /* 0x0000009008037824 */ /* 0x000fe200078e021c */
[----:B------:R-:W-:Y:S01]  /*1b810*/  UIADD3.X UR5, URZ, UR37, URZ, UP0, !UPT ;  /* 0x000000253f057290 */ /* 0x000fe200087fe43f */
[----:B------:R-:W-:Y:S01]  /*1b820*/  VIADD R2, R9, 0x16a00 ;  /* 0x00016a0009027836 */ /* 0x000fe20000000000 */
[----:B------:R-:W-:Y:S01]  /*1b830*/  UMOV UR6, 0x0 ;  /* 0x0000000000067882 */ /* 0x000fe20000000000 */
[----:B------:R-:W-:-:S10]  /*1b840*/  UMOV UR7, 0x14f00000 ;  /* 0x14f0000000077882 */ /* 0x000fd40000000000 */
.L_x_10563:
        /* <DEDUP_REMOVED lines=16> */
.L_x_10564:
        /* <DEDUP_REMOVED lines=16> */
.L_x_10565:
        /* <DEDUP_REMOVED lines=15> */
.L_x_10691:
[----:B------:R-:W-:Y:S05]  /*1bb40*/  BSYNC B2 ;  /* 0x0000000000027941 */ /* 0x000fea0003800000 */
.L_x_10566:
        /* <DEDUP_REMOVED lines=10> */
.L_x_10568:
[----:B------:R-:W2:Y:S01]  /*1bbf0*/  LDL R5, [R1] ;  /* 0x0000000001057983 */ /* 0x000ea20000100800 */
[----:B------:R-:W-:Y:S01]  /*1bc00*/  BSSY B2, `(.L_x_10569) ;  /* 0x0000004000027945 */ /* 0x000fe20003800000 */
[----:B--2---:R-:W-:-:S13]  /*1bc10*/  LOP3.LUT P0, RZ, R5, 0x8, RZ, 0xc0, !PT ;  /* 0x0000000805ff7812 */ /* 0x004fda000780c0ff */
[----:B------:R-:W-:Y:S05]  /*1bc20*/  @P0 BRA `(.L_x_10570) ;  /* 0x0000000000040947 */ /* 0x000fea0003800000 */
[----:B------:R-:W-:Y:S01]  /*1bc30*/  BPT.TRAP 0x1 ;  /* 0x000000040000795c */ /* 0x000fe20000300000 */
.L_x_10570:
[----:B------:R-:W-:Y:S05]  /*1bc40*/  BSYNC B2 ;  /* 0x0000000000027941 */ /* 0x000fea0003800000 */
.L_x_10569:
[----:B------:R-:W-:Y:S01]  /*1bc50*/  R2UR UR10, R11 ;  /* 0x000000000b0a72ca */ /* 0x000fe200000e0000 */
[----:B------:R-:W-:Y:S01]  /*1bc60*/  IMAD R23, R23, 0x6c00, R22 ;  /* 0x00006c0017177824 */ /* 0x000fe200078e0216 */
[----:B------:R-:W-:Y:S01]  /*1bc70*/  UIADD3 UR4, UP0, UR36, 0x470, URZ ;  /* 0x0000047024047890 */ /* 0x000fe2000ff1e03f */
[----:B------:R-:W-:Y:S01]  /*1bc80*/  PLOP3.LUT P0, PT, PT, PT, PT, 0x80, 0x0 ;  /* 0x000000000000781c */ /* 0x000fe20003f0f070 */
[----:B------:R-:W-:Y:S01]  /*1bc90*/  IMAD R5, R27, 0x90, R28 ;  /* 0x000000901b057824 */ /* 0x000fe200078e021c */
[----:B------:R-:W-:Y:S01]  /*1bca0*/  UMOV UR6, 0x0 ;  /* 0x0000000000067882 */ /* 0x000fe20000000000 */
[----:B0-----:R-:W-:Y:S01]  /*1bcb0*/  VIADD R3, R3, 0x31c50 ;  /* 0x00031c5003037836 */ /* 0x001fe20000000000 */
[----:B------:R-:W-:Y:S01]  /*1bcc0*/  UIADD3.X UR5, URZ, UR37, URZ, UP0, !UPT ;  /* 0x000000253f057290 */ /* 0x000fe200087fe43f */
[----:B------:R-:W-:Y:S01]  /*1bcd0*/  VIADD R9, R23, 0x200 ;  /* 0x0000020017097836 */ /* 0x000fe20000000000 */
[----:B------:R-:W-:-:S10]  /*1bce0*/  UMOV UR7, 0x14f00000 ;  /* 0x14f0000000077882 */ /* 0x000fd40000000000 */
.L_x_10571:
        /* <DEDUP_REMOVED lines=15> */
.L_x_10572:
        /* <DEDUP_REMOVED lines=15> */
.L_x_10573:
        /* <DEDUP_REMOVED lines=12> */
.L_x_10557:
[----:B------:R-:W-:Y:S05]  /*1bf90*/  BSYNC B1 ;  /* 0x0000000000017941 */ /* 0x000fea0003800000 */
.L_x_10556:
        /* <DEDUP_REMOVED lines=10> */
[----:B------:R-:W-:Y:S01]  /*1c040*/  VIADD R8, R0, 0xffffffff ;  /* 0xffffffff00087836 */ /* 0x000fe20000000000 */
        /* <DEDUP_REMOVED lines=21> */
.L_x_10576:
[----:B0-----:R-:W-:Y:S01]  /*1c1a0*/  IMAD R5, R23, 0x8, R22 ;  /* 0x0000000817057824 */ /* 0x001fe200078e0216 */
[----:B------:R-:W-:Y:S01]  /*1c1b0*/  SHF.L.U32 R2, R26, 0x1f, RZ ;  /* 0x0000001f1a027819 */ /* 0x000fe200000006ff */
[----:B------:R-:W-:Y:S03]  /*1c1c0*/  BSSY B2, `(.L_x_10577) ;  /* 0x0000003000027945 */ /* 0x000fe60003800000 */
[----:B------:R-:W0:Y:S02]  /*1c1d0*/  SYNCS.PHASECHK.TRANS64.TRYWAIT P0, [R5+URZ+0x31c40], R2 ;  /* 0x031c4002050075a7 */ /* 0x000e24000800017f */
[----:B0-----:R-:W-:Y:S05]  /*1c1e0*/  @!P0 BRA `(.L_x_10578) ;  /* 0x0000003400448947 */ /* 0x001fea0003800000 */
.L_x_10692:
[----:B------:R-:W-:Y:S05]  /*1c1f0*/  BSYNC B2 ;  /* 0x0000000000027941 */ /* 0x000fea0003800000 */
.L_x_10577:
        /* <DEDUP_REMOVED lines=11> */
.L_x_10580:
[----:B------:R-:W-:Y:S05]  /*1c2b0*/  BSYNC B2 ;  /* 0x0000000000027941 */ /* 0x000fea0003800000 */
.L_x_10579:
        /* <DEDUP_REMOVED lines=11> */
.L_x_10581:
        /* <DEDUP_REMOVED lines=16> */
.L_x_10582:
        /* <DEDUP_REMOVED lines=16> */
.L_x_10583:
        /* <DEDUP_REMOVED lines=15> */
.L_x_10693:
[----:B------:R-:W-:Y:S05]  /*1c660*/  BSYNC B2 ;  /* 0x0000000000027941 */ /* 0x000fea0003800000 */
.L_x_10584:
        /* <DEDUP_REMOVED lines=10> */
.L_x_10586:
[----:B------:R-:W2:Y:S01]  /*1c710*/  LDL R5, [R1] ;  /* 0x0000000001057983 */ /* 0x000ea20000100800 */
[----:B------:R-:W-:Y:S01]  /*1c720*/  BSSY B2, `(.L_x_10587) ;  /* 0x0000004000027945 */ /* 0x000fe20003800000 */
[----:B--2---:R-:W-:-:S13]  /*1c730*/  LOP3.LUT P0, RZ, R5, 0x8, RZ, 0xc0, !PT ;  /* 0x0000000805ff7812 */ /* 0x004fda000780c0ff */
[----:B------:R-:W-:Y:S05]  /*1c740*/  @P0 BRA `(.L_x_10588) ;  /* 0x0000000000040947 */ /* 0x000fea0003800000 */
[----:B------:R-:W-:Y:S01]  /*1c750*/  BPT.TRAP 0x1 ;  /* 0x000000040000795c */ /* 0x000fe20000300000 */
.L_x_10588:
[----:B------:R-:W-:Y:S05]  /*1c760*/  BSYNC B2 ;  /* 0x0000000000027941 */ /* 0x000fea0003800000 */
.L_x_10587:
        /* <DEDUP_REMOVED lines=10> */
.L_x_10589:
        /* <DEDUP_REMOVED lines=15> */
.L_x_10590:
        /* <DEDUP_REMOVED lines=15> */
.L_x_10591:
        /* <DEDUP_REMOVED lines=12> */
.L_x_10575:
[----:B------:R-:W-:Y:S05]  /*1cab0*/  BSYNC B1 ;  /* 0x0000000000017941 */ /* 0x000fea0003800000 */
.L_x_10574:
[C---:B------:R-:W-:Y:S01]  /*1cac0*/  ISETP.GT.AND P0, PT, R0.reuse, 0x1, PT ;  /* 0x000000010000780c */ /* 0x040fe20003f04270 */
[----:B------:R-:W-:-:S12]  /*1cad0*/  VIADD R0, R0, 0xfffffffe ;  /* 0xfffffffe00007836 */ /* 0x000fd80000000000 */
[----:B------:R-:W-:Y:S05]  /*1cae0*/  @P0 BRA `(.L_x_10592) ;  /* 0xffffffe800600947 */ /* 0x000fea000383ffff */
.L_x_10535:
[----:B------:R-:W-:Y:S05]  /*1caf0*/  BSYNC B0 ;  /* 0x0000000000007941 */ /* 0x000fea0003800000 */
.L_x_10534:
[----:B------:R-:W2:Y:S01]  /*1cb00*/  S2R R2, SR_TID.X ;  /* 0x0000000000027919 */ /* 0x000ea20000002100 */
[----:B------:R-:W-:Y:S01]  /*1cb10*/  BSSY B0, `(.L_x_10593) ;  /* 0x0000010000007945 */ /* 0x000fe20003800000 */
[----:B--2---:R-:W-:-:S04]  /*1cb20*/  LOP3.LUT R2, R2, 0x7f, RZ, 0xc0, !PT ;  /* 0x0000007f02027812 */ /* 0x004fc800078ec0ff */
[----:B------:R-:W-:-:S13]  /*1cb30*/  ISETP.NE.AND P0, PT, R2, RZ, PT ;  /* 0x000000ff0200720c */ /* 0x000fda0003f05270 */
[----:B------:R-:W-:Y:S05]  /*1cb40*/  @P0 BRA `(.L_x_10594) ;  /* 0x0000000000300947 */ /* 0x000fea0003800000 */
[----:B0-----:R-:W0:Y:S01]  /*1cb50*/  S2R R5, SR_LANEID ;  /* 0x0000000000057919 */ /* 0x001e220000000000 */
[----:B------:R-:W-:Y:S01]  /*1cb60*/  VOTEU.ANY UR4, UPT, PT ;  /* 0x0000000000047886 */ /* 0x000fe200038e0100 */
[----:B------:R-:W2:Y:S01]  /*1cb70*/  LDC.64 R2, c[0x0][0xc60] ;  /* 0x00031800ff027b82 */ /* 0x000ea20000000a00 */
[----:B-1----:R-:W0:Y:S02]  /*1cb80*/  FLO.U32 R0, UR4 ;  /* 0x0000000400007d00 */ /* 0x002e2400080e0000 */
[----:B0-----:R-:W-:-:S06]  /*1cb90*/  ISETP.EQ.U32.AND P0, PT, R0, R5, PT ;  /* 0x000000050000720c */ /* 0x001fcc0003f02070 */
[----:B------:R-:W2:Y:S07]  /*1cba0*/  POPC R5, UR4 ;  /* 0x0000000400057d09 */ /* 0x000eae0008000000 */
[----:B--2---:R-:W2:Y:S01]  /*1cbb0*/  @P0 ATOMG.E.ADD.STRONG.GPU PT, R3, desc[UR60][R2.64], R5 ;  /* 0x00000005020309a8 */ /* 0x004ea200081ee1fc */
[----:B------:R-:W0:Y:S02]  /*1cbc0*/  S2R R4, SR_LTMASK ;  /* 0x0000000000047919 */ /* 0x000e240000003900 */
[----:B0-----:R-:W-:-:S04]  /*1cbd0*/  LOP3.LUT R4, R4, UR4, RZ, 0xc0, !PT ;  /* 0x0000000404047c12 */ /* 0x001fc8000f8ec0ff */
[----:B------:R-:W0:Y:S01]  /*1cbe0*/  POPC R7, R4 ;  /* 0x0000000400077309 */ /* 0x000e220000000000 */
[----:B--2---:R-:W0:Y:S02]  /*1cbf0*/  SHFL.IDX PT, R0, R3, R0, 0x1f ;  /* 0x00001f0003007589 */ /* 0x004e2400000e0000 */
[----:B0-----:R-:W-:-:S07]  /*1cc00*/  IADD3 R16, R0, UR38, R7 ;  /* 0x0000002600107c10 */ /* 0x001fce000fffe007 */
.L_x_10594:
[----:B------:R-:W-:Y:S05]  /*1cc10*/  BSYNC B0 ;  /* 0x0000000000007941 */ /* 0x000fea0003800000 */
.L_x_10593:
[----:B-1----:R-:W2:Y:S01]  /*1cc20*/  LDL R0, [R1] ;  /* 0x0000000001007983 */ /* 0x002ea20000100800 */
[----:B------:R-:W-:Y:S01]  /*1cc30*/  BSSY B0, `(.L_x_10595) ;  /* 0x000004b000007945 */ /* 0x000fe20003800000 */
[----:B--2---:R-:W-:-:S13]  /*1cc40*/  LOP3.LUT P0, RZ, R0, 0x4, RZ, 0xc0, !PT ;  /* 0x0000000400ff7812 */ /* 0x004fda000780c0ff */
[----:B------:R-:W-:Y:S05]  /*1cc50*/  @!P0 BRA `(.L_x_10596) ;  /* 0x0000000400208947 */ /* 0x000fea0003800000 */
[----:B------:R-:W-:Y:S01]  /*1cc60*/  IMAD R0, R23, 0x8, R22 ;  /* 0x0000000817007824 */ /* 0x000fe200078e0216 */
[----:B------:R-:W-:Y:S01]  /*1cc70*/  SHF.L.U32 R3, R26, 0x1f, RZ ;  /* 0x0000001f1a037819 */ /* 0x000fe200000006ff */
[----:B------:R-:W-:Y:S03]  /*1cc80*/  BSSY B1, `(.L_x_10597) ;  /* 0x0000003000017945 */ /* 0x000fe60003800000 */
[----:B------:R-:W1:Y:S02]  /*1cc90*/  SYNCS.PHASECHK.TRANS64.TRYWAIT P0, [R0+URZ+0x31c60], R3 ;  /* 0x031c6003000075a7 */ /* 0x000e64000800017f */
[----:B-1----:R-:W-:Y:S05]  /*1cca0*/  @!P0 BRA `(.L_x_10598) ;  /* 0x0000002800bc8947 */ /* 0x002fea0003800000 */
.L_x_10694:
[----:B------:R-:W-:Y:S05]  /*1ccb0*/  BSYNC B1 ;  /* 0x0000000000017941 */ /* 0x000fea0003800000 */
.L_x_10597:
[----:B------:R-:W0:Y:S02]  /*1ccc0*/  S2R R2, SR_TID.X ;  /* 0x0000000000027919 */ /* 0x000e240000002100 */
[----:B0-----:R-:W-:Y:S02]  /*1ccd0*/  LOP3.LUT R4, R2, 0x7f, RZ, 0xc0, !PT ;  /* 0x0000007f02047812 */ /* 0x001fe400078ec0ff */
[----:B------:R-:W2:Y:S02]  /*1cce0*/  LDL R2, [R1+0x18] ;  /* 0x0000180001027983 */ /* 0x000ea40000100800 */
[----:B------:R-:W-:-:S13]  /*1ccf0*/  ISETP.NE.AND P0, PT, R4, RZ, PT ;  /* 0x000000ff0400720c */ /* 0x000fda0003f05270 */
[----:B-1----:R-:W-:-:S04]  /*1cd00*/  @!P0 IMAD.MOV.U32 R3, RZ, RZ, 0x6c00 ;  /* 0x00006c00ff038424 */ /* 0x002fc800078e00ff */
[----:B------:R0:W-:Y:S01]  /*1cd10*/  @!P0 SYNCS.ARRIVE.TRANS64 RZ, [R0+URZ+0x31c50], R3 ;  /* 0x031c500300ff89a7 */ /* 0x0001e2000800003f */
[----:B--2---:R-:W-:-:S04]  /*1cd20*/  PRMT R2, R2, 0x9910, RZ ;  /* 0x0000991002027816 */ /* 0x004fc800000000ff */
[----:B------:R-:W-:-:S13]  /*1cd30*/  ISETP.NE.AND P0, PT, R2, 0x2, PT ;  /* 0x000000020200780c */ /* 0x000fda0003f05270 */
[----:B0-----:R-:W-:Y:S05]  /*1cd40*/  @P0 BRA `(.L_x_10599) ;  /* 0x0000000000040947 */ /* 0x001fea0003800000 */
[----:B------:R-:W-:Y:S01]  /*1cd50*/  BPT.TRAP 0x1 ;  /* 0x000000040000795c */ /* 0x000fe20000300000 */
.L_x_10599:
[----:B------:R-:W2:Y:S01]  /*1cd60*/  LDL R2, [R1] ;  /* 0x0000000001027983 */ /* 0x000ea20000100800 */
[----:B------:R-:W-:Y:S01]  /*1cd70*/  BSSY B1, `(.L_x_10600) ;  /* 0x0000004000017945 */ /* 0x000fe20003800000 */
[----:B--2---:R-:W-:-:S13]  /*1cd80*/  LOP3.LUT P0, RZ, R2, 0x8, RZ, 0xc0, !PT ;  /* 0x0000000802ff7812 */ /* 0x004fda000780c0ff */
[----:B------:R-:W-:Y:S05]  /*1cd90*/  @P0 BRA `(.L_x_10601) ;  /* 0x0000000000040947 */ /* 0x000fea0003800000 */
[----:B------:R-:W-:Y:S01]  /*1cda0*/  BPT.TRAP 0x1 ;  /* 0x000000040000795c */ /* 0x000fe20000300000 */
.L_x_10601:
[----:B------:R-:W-:Y:S05]  /*1cdb0*/  BSYNC B1 ;  /* 0x0000000000017941 */ /* 0x000fea0003800000 */
.L_x_10600:
        /* <DEDUP_REMOVED lines=8> */
[----:B------:R-:W-:Y:S01]  /*1ce40*/  UMOV UR7, 0x14f00000 ;  /* 0x14f0000000077882 */ /* 0x000fe20000000000 */
[----:B------:R-:W-:-:S09]  /*1ce50*/  UMOV UR10, URZ ;  /* 0x0000003f000a7c82 */ /* 0x000fd20008000000 */
.L_x_10602:
        /* <DEDUP_REMOVED lines=15> */
.L_x_10603:
        /* <DEDUP_REMOVED lines=15> */
.L_x_10604:
        /* <DEDUP_REMOVED lines=10> */
.L_x_10596:
[----:B------:R-:W-:Y:S05]  /*1d0e0*/  BSYNC B0 ;  /* 0x0000000000007941 */ /* 0x000fea0003800000 */
.L_x_10595:
[----:B------:R-:W-:-:S05]  /*1d0f0*/  VIADD R23, R23, 0x1 ;  /* 0x0000000117177836 */ /* 0x000fca0000000000 */
[----:B------:R-:W-:-:S04]  /*1d100*/  ISETP.NE.AND P0, PT, R23, 0x2, PT ;  /* 0x000000021700780c */ /* 0x000fc80003f05270 */
[----:B------:R-:W-:Y:S02]  /*1d110*/  SEL R3, RZ, 0x1, P0 ;  /* 0x00000001ff037807 */ /* 0x000fe40000000000 */
[----:B------:R-:W-:Y:S02]  /*1d120*/  SEL R23, R23, RZ, P0 ;  /* 0x000000ff17177207 */ /* 0x000fe40000000000 */
[----:B------:R-:W-:-:S07]  /*1d130*/  LOP3.LUT R26, R26, R3, RZ, 0x3c, !PT ;  /* 0x000000031a1a7212 */ /* 0x000fce00078e3cff */
.L_x_10516:
[----:B------:R-:W-:Y:S05]  /*1d140*/  BSYNC B7 ;  /* 0x0000000000077941 */ /* 0x000fea0003800000 */
.L_x_10514:
[----:B0-----:R-:W3:Y:S02]  /*1d150*/  LDL R9, [R1] ;  /* 0x0000000001097983 */ /* 0x001ee40000100800 */
[----:B---3--:R-:W-:-:S13]  /*1d160*/  LOP3.LUT P0, RZ, R9, 0x10, RZ, 0xc0, !PT ;  /* 0x0000001009ff7812 */ /* 0x008fda000780c0ff */
[----:B------:R-:W-:Y:S05]  /*1d170*/  @!P0 BRA `(.L_x_10605) ;  /* 0x0000000000248947 */ /* 0x000fea0003800000 */
[----:B------:R-:W-:Y:S05]  /*1d180*/  WARPSYNC.ALL ;  /* 0x0000000000007948 */ /* 0x000fea0003800000 */
[----:B------:R-:W0:Y:S08]  /*1d190*/  S2UR UR5, SR_CgaCtaId ;  /* 0x00000000000579c3 */ /* 0x000e300000008800 */
[----:B------:R-:W-:Y:S06]  /*1d1a0*/  BAR.SYNC.DEFER_BLOCKING 0x5, 0x200 ;  /* 0x0148000000007b1d */ /* 0x000fec0000010000 */
[----:B------:R-:W-:-:S02]  /*1d1b0*/  UMOV UR4, 0x400 ;  /* 0x0000040000047882 */ /* 0x000fc40000000000 */
[----:B0-----:R-:W-:-:S06]  /*1d1c0*/  ULEA UR4, UR5, UR4, 0x18 ;  /* 0x0000000405047291 */ /* 0x001fcc000f8ec03f */
[----:B------:R-:W-:-:S05]  /*1d1d0*/  IMAD.U32 R22, RZ, RZ, UR4 ;  /* 0x00000004ff167e24 */ /* 0x000fca000f8e00ff */
[----:B------:R3:W4:Y:S01]  /*1d1e0*/  LDS.128 R16, [R22+0x31cd0] ;  /* 0x031cd00016107984 */ /* 0x0007220000000c00 */
[----:B------:R-:W-:Y:S06]  /*1d1f0*/  BAR.ARV 0x4, 0x200 ;  /* 0x0108000000007b1d */ /* 0x000fec0000002000 */
[----:B------:R-:W-:Y:S05]  /*1d200*/  BRA `(.L_x_10606) ;  /* 0x00000008003c7947 */ /* 0x000fea0003800000 */
.L_x_10605:
[----:B------:R-:W3:Y:S01]  /*1d210*/  LDL R8, [R1+0xc] ;  /* 0x00000c0001087983 */ /* 0x000ee20000100800 */
[----:B------:R-:W-:Y:S01]  /*1d220*/  UMOV UR4, 0xffffffff ;  /* 0xffffffff00047882 */ /* 0x000fe20000000000 */
[----:B---3--:R-:W-:Y:S02]  /*1d230*/  ISETP.NE.AND P5, PT, R8, 0x1f, PT ;  /* 0x0000001f0800780c */ /* 0x008fe40003fa5270 */
[----:B------:R-:W-:Y:S11]  /*1d240*/  BRA.DIV UR4, `(.L_x_10607) ;  /* 0x0000002604687947 */ /* 0x000ff6000b800000 */
[----:B------:R-:W-:Y:S01]  /*1d250*/  IMAD.IADD R5, R19, 0x1, R8 ;  /* 0x0000000113057824 */ /* 0x000fe200078e0208 */
[----:B------:R-:W-:Y:S01]  /*1d260*/  ULDC UR4, c[0x0][0xc3c] ;  /* 0x00030f0000047ab9 */ /* 0x000fe20000000800 */
[----:B------:R-:W-:-:S03]  /*1d270*/  LOP3.LUT P4, RZ, R9, 0x1, RZ, 0xc0, !PT ;  /* 0x0000000109ff7812 */ /* 0x000fc6000788c0ff */
[----:B------:R-:W-:-:S13]  /*1d280*/  ISETP.GE.OR P0, PT, R5, UR4, !P5 ;  /* 0x0000000405007c0c */ /* 0x000fda000ef06670 */
[----:B------:R-:W0:Y:S02]  /*1d290*/  @!P0 LDC.64 R2, c[0x0][0xc80] ;  /* 0x00032000ff028b82 */ /* 0x000e240000000a00 */
[----:B0-----:R-:W-:-:S06]  /*1d2a0*/  @!P0 IMAD.WIDE R2, R5, 0x4, R2 ;  /* 0x0000000405028825 */ /* 0x001fcc00078e0202 */
[----:B------:R0:W3:Y:S01]  /*1d2b0*/  @!P0 LDG.E R3, desc[UR60][R2.64] ;  /* 0x0000003c02038981 */ /* 0x0000e2000c1e1900 */
[C---:B------:R-:W-:Y:S02]  /*1d2c0*/  ISETP.GE.U32.AND P1, PT, R8.reuse, 0x4, PT ;  /* 0x000000040800780c */ /* 0x040fe40003f26070 */
[C---:B------:R-:W-:Y:S01]  /*1d2d0*/  ISETP.GE.U32.AND P2, PT, R8.reuse, 0x8, PT ;  /* 0x000000080800780c */ /* 0x040fe20003f46070 */
[----:B------:R-:W-:Y:S01]  /*1d2e0*/  SHFL.IDX PT, R0, R16, RZ, 0x1f ;  /* 0x00001fff10007589 */ /* 0x000fe200000e0000 */
[----:B------:R-:W-:-:S03]  /*1d2f0*/  ISETP.GE.U32.AND P3, PT, R8, 0x10, PT ;  /* 0x000000100800780c */ /* 0x000fc60003f66070 */
[----:B------:R-:W-:Y:S01]  /*1d300*/  SHFL.IDX PT, R4, R16, 0x1, 0x1f ;  /* 0x00201f0010047f89 */ /* 0x000fe200000e0000 */
[----:B0-----:R-:W-:Y:S02]  /*1d310*/  IMAD.MOV.U32 R2, RZ, RZ, RZ ;  /* 0x000000ffff027224 */ /* 0x001fe400078e00ff */
[----:B---3--:R-:W-:Y:S01]  /*1d320*/  @!P0 IMAD.MOV.U32 R2, RZ, RZ, R3 ;  /* 0x000000ffff028224 */ /* 0x008fe200078e0003 */
[----:B------:R-:W-:-:S04]  /*1d330*/  ISETP.GE.U32.AND P0, PT, R8, 0x2, PT ;  /* 0x000000020800780c */ /* 0x000fc80003f06070 */
[----:B------:R-:W0:Y:S02]  /*1d340*/  SHFL.UP PT, R14, R2, 0x1, RZ ;  /* 0x04200000020e7989 */ /* 0x000e2400000e00ff */
[----:B0-----:R-:W-:-:S05]  /*1d350*/  SEL R5, R14, RZ, P4 ;  /* 0x000000ff0e057207 */ /* 0x001fca0002000000 */
[----:B------:R-:W-:-:S05]  /*1d360*/  IMAD.IADD R5, R2, 0x1, R5 ;  /* 0x0000000102057824 */ /* 0x000fca00078e0205 */
[----:B------:R-:W0:Y:S02]  /*1d370*/  SHFL.UP PT, R14, R5, 0x2, RZ ;  /* 0x04400000050e7989 */ /* 0x000e2400000e00ff */
[----:B0-----:R-:W-:-:S05]  /*1d380*/  SEL R6, R14, RZ, P0 ;  /* 0x000000ff0e067207 */ /* 0x001fca0000000000 */
[----:B------:R-:W-:-:S05]  /*1d390*/  IMAD.IADD R6, R5, 0x1, R6 ;  /* 0x0000000105067824 */ /* 0x000fca00078e0206 */
[----:B------:R-:W2:Y:S02]  /*1d3a0*/  SHFL.UP PT, R14, R6, 0x4, RZ ;  /* 0x04800000060e7989 */ /* 0x000ea400000e00ff */
[----:B--2---:R-:W-:-:S05]  /*1d3b0*/  SEL R7, R14, RZ, P1 ;  /* 0x000000ff0e077207 */ /* 0x004fca0000800000 */
        /* <DEDUP_REMOVED lines=8> */
.L_x_10704:
[----:B------:R-:W-:Y:S02]  /*1d440*/  ULDC UR4, c[0x0][0xc38] ;  /* 0x00030e0000047ab9 */ /* 0x000fe40000000800 */
[----:B------:R-:W-:-:S04]  /*1d450*/  IMAD.U32 R16, RZ, RZ, UR4 ;  /* 0x00000004ff107e24 */ /* 0x000fc8000f8e00ff */
[----:B--2---:R-:W-:-:S04]  /*1d460*/  IMAD R5, R14, R16, RZ ;  /* 0x000000100e057224 */ /* 0x004fc800078e02ff */
[----:B------:R-:W-:-:S05]  /*1d470*/  IMAD.IADD R4, R4, 0x1, R5 ;  /* 0x0000000104047824 */ /* 0x000fca00078e0205 */
[----:B------:R-:W-:-:S13]  /*1d480*/  ISETP.GT.AND P4, PT, R4, R0, PT ;  /* 0x000000000400720c */ /* 0x000fda0003f84270 */
[----:B------:R-:W-:Y:S05]  /*1d490*/  @P4 BRA `(.L_x_10608) ;  /* 0x0000000000a04947 */ /* 0x000fea0003800000 */
.L_x_10613:
[----:B------:R-:W2:Y:S01]  /*1d4a0*/  LDC R6, c[0x0][0xc3c] ;  /* 0x00030f00ff067b82 */ /* 0x000ea20000000800 */
        /* <DEDUP_REMOVED lines=9> */
[----:B0-----:R-:W0:Y:S02]  /*1d540*/  LDC.64 R2, c[0x0][0xc80] ;  /* 0x00032000ff027b82 */ /* 0x001e240000000a00 */
[----:B0-----:R-:W-:-:S06]  /*1d550*/  IMAD.WIDE R2, R5, 0x4, R2 ;  /* 0x0000000405027825 */ /* 0x001fcc00078e0202 */
[----:B------:R2:W5:Y:S02]  /*1d560*/  LDG.E R2, desc[UR60][R2.64] ;  /* 0x0000003c02027981 */ /* 0x000564000c1e1900 */
.L_x_10611:
[----:B------:R-:W-:Y:S05]  /*1d570*/  BSYNC B0 ;  /* 0x0000000000007941 */ /* 0x000fea0003800000 */
.L_x_10610:
[----:B------:R-:W-:-:S03]  /*1d580*/  UMOV UR4, 0xffffffff ;  /* 0xffffffff00047882 */ /* 0x000fc60000000000 */
[----:B------:R-:W-:Y:S05]  /*1d590*/  BRA.DIV UR4, `(.L_x_10612) ;  /* 0x0000002604b87947 */ /* 0x000fea000b800000 */
[----:B------:R-:W3:Y:S04]  /*1d5a0*/  LDL R5, [R1] ;  /* 0x0000000001057983 */ /* 0x000ee80000100800 */
[----:B-----5:R-:W4:Y:S01]  /*1d5b0*/  SHFL.UP PT, R14, R2, 0x1, RZ ;  /* 0x04200000020e7989 */ /* 0x020f2200000e00ff */
[----:B---3--:R-:W-:-:S04]  /*1d5c0*/  LOP3.LUT P4, RZ, R5, 0x1, RZ, 0xc0, !PT ;  /* 0x0000000105ff7812 */ /* 0x008fc8000788c0ff */
[----:B----4-:R-:W-:-:S05]  /*1d5d0*/  SEL R13, R14, RZ, P4 ;  /* 0x000000ff0e0d7207 */ /* 0x010fca0002000000 */
        /* <DEDUP_REMOVED lines=12> */
[----:B0-2---:R-:W-:-:S05]  /*1d6a0*/  IMAD.IADD R3, R7, 0x1, R14 ;  /* 0x0000000107037824 */ /* 0x005fca00078e020e */
[----:B------:R0:W2:Y:S02]  /*1d6b0*/  SHFL.IDX PT, R14, R3, 0x1f, 0x1f ;  /* 0x03e01f00030e7f89 */ /* 0x0000a400000e0000 */
.L_x_10712:
[----:B------:R-:W-:Y:S02]  /*1d6c0*/  ULDC UR4, c[0x0][0xc38] ;  /* 0x00030e0000047ab9 */ /* 0x000fe40000000800 */
[----:B------:R-:W-:-:S04]  /*1d6d0*/  IMAD.U32 R16, RZ, RZ, UR4 ;  /* 0x00000004ff107e24 */ /* 0x000fc8000f8e00ff */
[----:B--2---:R-:W-:-:S04]  /*1d6e0*/  IMAD R5, R14, R16, RZ ;  /* 0x000000100e057224 */ /* 0x004fc800078e02ff */
[----:B------:R-:W-:-:S05]  /*1d6f0*/  IMAD.IADD R4, R5, 0x1, R4 ;  /* 0x0000000105047824 */ /* 0x000fca00078e0204 */
[----:B------:R-:W-:-:S13]  /*1d700*/  ISETP.GT.AND P4, PT, R4, R0, PT ;  /* 0x000000000400720c */ /* 0x000fda0003f84270 */
[----:B------:R-:W-:Y:S05]  /*1d710*/  @!P4 BRA `(.L_x_10613) ;  /* 0xfffffffc0060c947 */ /* 0x000fea000383ffff */
.L_x_10608:
        /* <DEDUP_REMOVED lines=8> */
.L_x_10716:
[----:B------:R-:W-:Y:S01]  /*1d7a0*/  ISETP.NE.AND P0, PT, R5, RZ, PT ;  /* 0x000000ff0500720c */ /* 0x000fe20003f05270 */
[----:B------:R-:W-:-:S12]  /*1d7b0*/  IMAD.MOV.U32 R14, RZ, RZ, RZ ;  /* 0x000000ffff0e7224 */ /* 0x000fd800078e00ff */
[----:B------:R-:W-:Y:S05]  /*1d7c0*/  @!P0 BRA `(.L_x_10615) ;  /* 0x0000000000108947 */ /* 0x000fea0003800000 */
[----:B------:R-:W-:Y:S01]  /*1d7d0*/  UMOV UR4, 0xffffffff ;  /* 0xffffffff00047882 */ /* 0x000fe20000000000 */
[----:B------:R-:W-:Y:S02]  /*1d7e0*/  VIADD R12, R4, 0xffffffff ;  /* 0xffffffff040c7836 */ /* 0x000fe40000000000 */
[----:B------:R-:W-:Y:S05]  /*1d7f0*/  BRA.DIV UR4, `(.L_x_10616) ;  /* 0x0000002a042c7947 */ /* 0x000fea000b800000 */
[----:B------:R4:W0:Y:S02]  /*1d800*/  SHFL.IDX PT, R14, R3, R12, 0x1f ;  /* 0x00001f0c030e7589 */ /* 0x00082400000e0000 */
.L_x_10615:
[-C--:B---3--:R-:W-:Y:S01]  /*1d810*/  IABS R5, R17.reuse ;  /* 0x0000001100057213 */ /* 0x088fe20000000000 */
[----:B0-----:R-:W-:Y:S01]  /*1d820*/  IMAD R16, R14, R16, R6 ;  /* 0x000000100e107224 */ /* 0x001fe200078e0206 */
[----:B------:R-:W-:Y:S01]  /*1d830*/  IABS R8, R17 ;  /* 0x0000001100087213 */ /* 0x000fe20000000000 */
[----:B------:R-:W-:Y:S01]  /*1d840*/  IMAD.IADD R19, R4, 0x1, R19 ;  /* 0x0000000104137824 */ /* 0x000fe200078e0213 */
[----:B------:R-:W0:Y:S01]  /*1d850*/  I2F.RP R6, R5 ;  /* 0x0000000500067306 */ /* 0x000e220000209400 */
[----:B------:R-:W-:-:S07]  /*1d860*/  IMAD.IADD R0, R0, 0x1, -R16 ;  /* 0x0000000100007824 */ /* 0x000fce00078e0a10 */
[----:B0-----:R-:W0:Y:S02]  /*1d870*/  MUFU.RCP R6, R6 ;  /* 0x0000000600067308 */ /* 0x001e240000001000 */
[----:B0-----:R-:W-:Y:S02]  /*1d880*/  VIADD R7, R6, 0xffffffe ;  /* 0x0ffffffe06077836 */ /* 0x001fe40000000000 */
[----:B------:R-:W-:-:S04]  /*1d890*/  IMAD.MOV R6, RZ, RZ, -R8 ;  /* 0x000000ffff067224 */ /* 0x000fc800078e0a08 */
[----:B----4-:R-:W2:Y:S02]  /*1d8a0*/  F2I.FTZ.U32.TRUNC.NTZ R3, R7 ;  /* 0x0000000700037305 */ /* 0x010ea4000021f000 */
[----:B--2---:R-:W-:-:S04]  /*1d8b0*/  IMAD.MOV R2, RZ, RZ, -R3 ;  /* 0x000000ffff027224 */ /* 0x004fc800078e0a03 */
[----:B------:R-:W-:Y:S02]  /*1d8c0*/  IMAD R9, R2, R5, RZ ;  /* 0x0000000502097224 */ /* 0x000fe400078e02ff */
[----:B------:R-:W-:-:S04]  /*1d8d0*/  IMAD.MOV.U32 R2, RZ, RZ, RZ ;  /* 0x000000ffff027224 */ /* 0x000fc800078e00ff */
[----:B------:R-:W-:Y:S01]  /*1d8e0*/  IMAD.HI.U32 R2, R3, R9, R2 ;  /* 0x0000000903027227 */ /* 0x000fe200078e0002 */
        /* <DEDUP_REMOVED lines=17> */
.L_x_10609:
[----:B------:R-:W-:Y:S01]  /*1da00*/  UMOV UR4, URZ ;  /* 0x0000003f00047c82 */ /* 0x000fe20008000000 */
[----:B------:R-:W-:Y:S01]  /*1da10*/  UMOV UR5, URZ ;  /* 0x0000003f00057c82 */ /* 0x000fe20008000000 */
[----:B------:R-:W-:Y:S01]  /*1da20*/  ULDC UR6, c[0x0][0xc3c] ;  /* 0x00030f0000067ab9 */ /* 0x000fe20000000800 */
[----:B------:R-:W-:Y:S02]  /*1da30*/  IMAD.MOV.U32 R16, RZ, RZ, R0 ;  /* 0x000000ffff107224 */ /* 0x000fe400078e0000 */
[----:B------:R-:W-:Y:S02]  /*1da40*/  IMAD.U32 R17, RZ, RZ, UR4 ;  /* 0x00000004ff117e24 */ /* 0x000fe4000f8e00ff */
[----:B------:R-:W-:Y:S02]  /*1da50*/  IMAD.U32 R18, RZ, RZ, UR5 ;  /* 0x00000005ff127e24 */ /* 0x000fe4000f8e00ff */
[----:B------:R-:W-:-:S07]  /*1da60*/  IMAD.U32 R19, RZ, RZ, UR6 ;  /* 0x00000006ff137e24 */ /* 0x000fce000f8e00ff */
.L_x_10617:
[----:B------:R-:W2:Y:S01]  /*1da70*/  LDL R0, [R1+0xc] ;  /* 0x00000c0001007983 */ /* 0x000ea20000100800 */
[----:B------:R-:W-:Y:S05]  /*1da80*/  WARPSYNC.ALL ;  /* 0x0000000000007948 */ /* 0x000fea0003800000 */
[----:B------:R-:W-:Y:S01]  /*1da90*/  BAR.SYNC.DEFER_BLOCKING 0x4, 0x200 ;  /* 0x0108000000007b1d */ /* 0x000fe20000010000 */
[----:B--2---:R-:W-:-:S13]  /*1daa0*/  ISETP.NE.AND P0, PT, R0, RZ, PT ;  /* 0x000000ff0000720c */ /* 0x004fda0003f05270 */
[----:B0-----:R-:W0:Y:S01]  /*1dab0*/  @!P0 S2R R3, SR_CgaCtaId ;  /* 0x0000000000038919 */ /* 0x001e220000008800 */
[----:B------:R-:W-:-:S04]  /*1dac0*/  @!P0 MOV R0, 0x400 ;  /* 0x0000040000008802 */ /* 0x000fc80000000f00 */
[----:B0-----:R-:W-:-:S05]  /*1dad0*/  @!P0 LEA R22, R3, R0, 0x18 ;  /* 0x0000000003168211 */ /* 0x001fca00078ec0ff */
[----:B------:R0:W-:Y:S01]  /*1dae0*/  @!P0 STS.128 [R22+0x31cd0], R16 ;  /* 0x031cd01016008388 */ /* 0x0001e20000000c00 */
[----:B------:R-:W-:Y:S06]  /*1daf0*/  BAR.ARV 0x5, 0x200 ;  /* 0x0148000000007b1d */ /* 0x000fec0000002000 */
.L_x_10606:
[----:B------:R-:W-:Y:S02]  /*1db00*/  ULDC UR4, c[0x0][0xc3c] ;  /* 0x00030f0000047ab9 */ /* 0x000fe40000000800 */
[----:B----4-:R-:W-:-:S13]  /*1db10*/  ISETP.GE.AND P0, PT, R19, UR4, PT ;  /* 0x0000000413007c0c */ /* 0x010fda000bf06270 */
[----:B------:R-:W-:Y:S05]  /*1db20*/  @!P0 BRA `(.L_x_10618) ;  /* 0xffffff9800348947 */ /* 0x000fea000383ffff */
[----:B------:R-:W-:Y:S05]  /*1db30*/  BSYNC B8 ;  /* 0x0000000000087941 */ /* 0x000fea0003800000 */
.L_x_10470:
[----:B--2---:R-:W2:Y:S01]  /*1db40*/  LDL.LU R0, [R1+0x38] ;  /* 0x0000380001007983 */ /* 0x004ea20000300800 */
[----:B------:R-:W-:Y:S01]  /*1db50*/  BSSY B0, `(.L_x_10619) ;  /* 0x000000b000007945 */ /* 0x000fe20003800000 */
[----:B------:R-:W4:Y:S01]  /*1db60*/  S2R R5, SR_CgaCtaId ;  /* 0x0000000000057919 */ /* 0x000f220000008800 */
[----:B--2---:R-:W-:-:S05]  /*1db70*/  VIADD R0, R0, 0x1 ;  /* 0x0000000100007836 */ /* 0x004fca0000000000 */
[----:B0-----:R-:W-:-:S04]  /*1db80*/  LEA.HI R2, R0, R0, RZ, 0x1 ;  /* 0x0000000000027211 */ /* 0x001fc800078f08ff */
[----:B------:R-:W-:Y:S02]  /*1db90*/  LOP3.LUT R3, R2, 0xfffffffe, RZ, 0xc0, !PT ;  /* 0xfffffffe02037812 */ /* 0x000fe400078ec0ff */
[----:B------:R-:W-:-:S03]  /*1dba0*/  MOV R2, 0x400 ;  /* 0x0000040000027802 */ /* 0x000fc60000000f00 */
[----:B------:R-:W-:Y:S01]  /*1dbb0*/  IMAD.IADD R0, R0, 0x1, -R3 ;  /* 0x0000000100007824 */ /* 0x000fe200078e0a03 */
[----:B----4-:R-:W-:-:S04]  /*1dbc0*/  LEA R9, R5, R2, 0x18 ;  /* 0x0000000205097211 */ /* 0x010fc800078ec0ff */
[----:B------:R-:W-:-:S04]  /*1dbd0*/  SHF.L.U32 R0, R0, 0x1f, RZ ;  /* 0x0000001f00007819 */ /* 0x000fc800000006ff */
[----:B------:R-:W0:Y:S02]  /*1dbe0*/  SYNCS.PHASECHK.TRANS64.TRYWAIT P0, [R9+URZ+0x31c20], R0 ;  /* 0x031c2000090075a7 */ /* 0x000e24000800017f */
[----:B0-----:R-:W-:Y:S05]  /*1dbf0*/  @!P0 BRA `(.L_x_10620) ;  /* 0x0000002400508947 */ /* 0x001fea0003800000 */
.L_x_10719:
[----:B------:R-:W-:Y:S05]  /*1dc00*/  BSYNC B0 ;  /* 0x0000000000007941 */ /* 0x000fea0003800000 */
.L_x_10619:
[----:B------:R-:W-:-:S03]  /*1dc10*/  UMOV UR4, 0xffffffff ;  /* 0xffffffff00047882 */ /* 0x000fc60000000000 */
[----:B------:R-:W-:Y:S05]  /*1dc20*/  BRA.DIV UR4, `(.L_x_10621) ;  /* 0x0000002604587947 */ /* 0x000fea000b800000 */
[----:B0-----:R-:W0:Y:S02]  /*1dc30*/  S2R R0, SR_TID.X ;  /* 0x0000000000007919 */ /* 0x001e240000002100 */
[----:B0-----:R-:W-:-:S04]  /*1dc40*/  SHF.R.U32.HI R0, RZ, 0x5, R0 ;  /* 0x00000005ff007819 */ /* 0x001fc80000011600 */
[----:B------:R-:W-:-:S05]  /*1dc50*/  LOP3.LUT R0, R0, 0x3, RZ, 0xc0, !PT ;  /* 0x0000000300007812 */ /* 0x000fca00078ec0ff */
[----:B------:R0:W2:Y:S02]  /*1dc60*/  SHFL.IDX PT, R14, R0, RZ, 0x1f ;  /* 0x00001fff000e7589 */ /* 0x0000a400000e0000 */
.L_x_10722:
[----:B--2---:R-:W-:-:S13]  /*1dc70*/  ISETP.NE.AND P0, PT, R14, RZ, PT ;  /* 0x000000ff0e00720c */ /* 0x004fda0003f05270 */
[----:B------:R-:W-:Y:S05]  /*1dc80*/  @P0 BRA `(.L_x_10324) ;  /* 0x0000000000880947 */ /* 0x000fea0003800000 */
[----:B------:R-:W-:-:S03]  /*1dc90*/  UMOV UR4, 0xffffffff ;  /* 0xffffffff00047882 */ /* 0x000fc60000000000 */
[----:B------:R-:W-:Y:S05]  /*1dca0*/  BRA.DIV UR4, `(.L_x_10622) ;  /* 0x00000026046c7947 */ /* 0x000fea000b800000 */
[----:B------:R-:W-:-:S13]  /*1dcb0*/  ELECT P6, URZ, PT ;  /* 0x00000000003f782f */ /* 0x000fda00038c0000 */
.L_x_10725:
[----:B------:R-:W-:Y:S05]  /*1dcc0*/  @!P6 BRA `(.L_x_10324) ;  /* 0x000000000078e947 */ /* 0x000fea0003800000 */
[----:B0-----:R-:W2:Y:S02]  /*1dcd0*/  LDL.LU R0, [R1+0x28] ;  /* 0x0000280001007983 */ /* 0x001ea40000300800 */
[----:B--2---:R-:W-:-:S04]  /*1dce0*/  LOP3.LUT R0, R0, 0x2, RZ, 0xfc, !PT ;  /* 0x0000000200007812 */ /* 0x004fc800078efcff */
[----:B------:R-:W-:-:S13]  /*1dcf0*/  ISETP.NE.AND P2, PT, R0, 0x3, PT ;  /* 0x000000030000780c */ /* 0x000fda0003f45270 */
[----:B------:R-:W-:Y:S05]  /*1dd00*/  @!P2 BRA `(.L_x_10623) ;  /* 0x000000000004a947 */ /* 0x000fea0003800000 */
[----:B------:R-:W-:Y:S01]  /*1dd10*/  BPT.TRAP 0x1 ;  /* 0x000000040000795c */ /* 0x000fe20000300000 */
.L_x_10623:
        /* <DEDUP_REMOVED lines=12> */
.L_x_10726:
[----:B------:R-:W2:Y:S02]  /*1dde0*/  SYNCS.PHASECHK.TRANS64.TRYWAIT P0, [R3+URZ], R2 ;  /* 0x00000002030075a7 */ /* 0x000ea4000800017f */
[----:B--2---:R-:W-:Y:S05]  /*1ddf0*/  @!P0 BRA `(.L_x_10625) ;  /* 0x00000024004c8947 */ /* 0x004fea0003800000 */
.L_x_10727:
[----:B------:R-:W-:Y:S05]  /*1de00*/  @!P2 BRA `(.L_x_10626) ;  /* 0x000000000004a947 */ /* 0x000fea0003800000 */
[----:B------:R-:W-:Y:S01]  /*1de10*/  BPT.TRAP 0x1 ;  /* 0x000000040000795c */ /* 0x000fe20000300000 */
.L_x_10626:
[----:B------:R-:W-:-:S04]  /*1de20*/  VIADD R0, R9, 0x31c60 ;  /* 0x00031c6009007836 */ /* 0x000fc80000000000 */
[----:B------:R-:W-:-:S04]  /*1de30*/  IMAD R23, R23, 0x8, R0 ;  /* 0x0000000817177824 */ /* 0x000fc800078e0200 */
[----:B------:R-:W4:Y:S02]  /*1de40*/  SYNCS.PHASECHK.TRANS64.TRYWAIT P0, [R23+URZ], R4 ;  /* 0x00000004170075a7 */ /* 0x000f24000800017f */
[----:B----4-:R-:W-:Y:S05]  /*1de50*/  @!P0 BRA `(.L_x_10627) ;  /* 0x0000002400488947 */ /* 0x010fea0003800000 */
.L_x_10728:
[----:B------:R-:W-:-:S07]  /*1de60*/  IMAD R7, R7, 0x8, R0 ;  /* 0x0000000807077824 */ /* 0x000fce00078e0200 */
.L_x_10628:
[----:B------:R0:W0:Y:S02]  /*1de70*/  SYNCS.PHASECHK.TRANS64.TRYWAIT P0, [R7+URZ], R2 ;  /* 0x00000002070075a7 */ /* 0x000024000800017f */
[----:B0-----:R-:W-:Y:S05]  /*1de80*/  @!P0 NANOSLEEP.SYNCS 0x989680 ;  /* 0x009896800000895d */ /* 0x001fea0003900000 */
[----:B------:R-:W0:Y:S02]  /*1de90*/  @!P0 SYNCS.PHASECHK.TRANS64 P0, [R7+URZ], R2 ;  /* 0x00000002070085a7 */ /* 0x000e24000800007f */
[----:B0-----:R-:W-:Y:S05]  /*1dea0*/  @!P0 BRA `(.L_x_10628) ;  /* 0xfffffffc00f08947 */ /* 0x001fea000383ffff */
.L_x_10324:
[----:B------:R-:W-:Y:S05]  /*1deb0*/  BSYNC B9 ;  /* 0x0000000000097941 */ /* 0x000fea0003800000 */
.L_x_10321:
[----:B------:R-:W-:Y:S05]  /*1dec0*/  EXIT ;  /* 0x000000000000794d */ /* 0x000fea0003800000 */
.L_x_10340:
[----:B0-----:R0:W1:Y:S02]  /*1ded0*/  SYNCS.PHASECHK.TRANS64.TRYWAIT P5, [R20+URZ+0x31c90], R86 ;  /* 0x031c9056140075a7 */ /* 0x00106400080a017f */
[----:B-1----:R-:W-:Y:S05]  /*1dee0*/  @!P5 NANOSLEEP.SYNCS 0x989680 ;  /* 0x009896800000d95d */ /* 0x002fea0003900000 */
[----:B------:R-:W1:Y:S02]  /*1def0*/  @!P5 SYNCS.PHASECHK.TRANS64 P5, [R20+URZ+0x31c90], R86 ;  /* 0x031c90561400d5a7 */ /* 0x000e6400080a007f */
[----:B-1----:R-:W-:Y:S05]  /*1df00*/  @!P5 BRA `(.L_x_10340) ;  /* 0xfffffffc00f0d947 */ /* 0x002fea000383ffff */
[----:B------:R-:W-:Y:S05]  /*1df10*/  BRA `(.L_x_10629) ;  /* 0xfffffe5000f07947 */ /* 0x000fea000383ffff */
.L_x_10368:
[----:B0-----:R0:W1:Y:S02]  /*1df20*/  SYNCS.PHASECHK.TRANS64.TRYWAIT P5, [R20+URZ+0x31c90], R86 ;  /* 0x031c9056140075a7 */ /* 0x00106400080a017f */
[----:B-1----:R-:W-:Y:S05]  /*1df30*/  @!P5 NANOSLEEP.SYNCS 0x989680 ;  /* 0x009896800000d95d */ /* 0x002fea0003900000 */
[----:B------:R-:W1:Y:S02]  /*1df40*/  @!P5 SYNCS.PHASECHK.TRANS64 P5, [R20+URZ+0x31c90], R86 ;  /* 0x031c90561400d5a7 */ /* 0x000e6400080a007f */
[----:B-1----:R-:W-:Y:S05]  /*1df50*/  @!P5 BRA `(.L_x_10368) ;  /* 0xfffffffc00f0d947 */ /* 0x002fea000383ffff */
[----:B------:R-:W-:Y:S05]  /*1df60*/  BRA `(.L_x_10630) ;  /* 0xfffffe6c00a07947 */ /* 0x000fea000383ffff */
.L_x_10381:
[----:B0-----:R0:W1:Y:S02]  /*1df70*/  SYNCS.PHASECHK.TRANS64.TRYWAIT P4, [R20+URZ+0x31c90], R86 ;  /* 0x031c9056140075a7 */ /* 0x001064000808017f */
[----:B-1----:R-:W-:Y:S05]  /*1df80*/  @!P4 NANOSLEEP.SYNCS 0x989680 ;  /* 0x009896800000c95d */ /* 0x002fea0003900000 */
[----:B------:R-:W1:Y:S02]  /*1df90*/  @!P4 SYNCS.PHASECHK.TRANS64 P4, [R20+URZ+0x31c90], R86 ;  /* 0x031c90561400c5a7 */ /* 0x000e64000808007f */
[----:B-1----:R-:W-:Y:S05]  /*1dfa0*/  @!P4 BRA `(.L_x_10381) ;  /* 0xfffffffc00f0c947 */ /* 0x002fea000383ffff */
[----:B------:R-:W-:Y:S05]  /*1dfb0*/  BRA `(.L_x_10631) ;  /* 0xfffffe8800407947 */ /* 0x000fea000383ffff */
.L_x_10385:
[----:B--2---:R2:W3:Y:S02]  /*1dfc0*/  SYNCS.PHASECHK.TRANS64.TRYWAIT P3, [R20+URZ+0x31cb0], R86 ;  /* 0x031cb056140075a7 */ /* 0x0044e4000806017f */
[----:B---3--:R-:W-:Y:S05]  /*1dfd0*/  @!P3 NANOSLEEP.SYNCS 0x989680 ;  /* 0x009896800000b95d */ /* 0x008fea0003900000 */
[----:B------:R-:W3:Y:S02]  /*1dfe0*/  @!P3 SYNCS.PHASECHK.TRANS64 P3, [R20+URZ+0x31cb0], R86 ;  /* 0x031cb0561400b5a7 */ /* 0x000ee4000806007f */
[----:B---3--:R-:W-:Y:S05]  /*1dff0*/  @!P3 BRA `(.L_x_10385) ;  /* 0xfffffffc00f0b947 */ /* 0x008fea000383ffff */
[----:B------:R-:W-:Y:S05]  /*1e000*/  BRA `(.L_x_10632) ;  /* 0xfffffe8800d87947 */ /* 0x000fea000383ffff */
.L_x_10391:
        /* <DEDUP_REMOVED lines=10> */
[----:B-1---5:R-:W-:Y:S05]  /*1e0b0*/  WARPSYNC.COLLECTIVE R15, `(.L_x_10634) ;  /* 0x000000000f087348 */ /* 0x022fea0003c00000 */
[----:B------:R0:W2:Y:S02]  /*1e0c0*/  SHFL.IDX P6, R14, R13, R12, R11 ;  /* 0x0000000c0d0e7389 */ /* 0x0000a400000c000b */
[----:B012--5:R-:W-:Y:S01]  /*1e0d0*/  ENDCOLLECTIVE ;  /* 0x000000000000791b */ /* 0x027fe20003800000 */
.L_x_10634:
[----:B------:R-:W-:Y:S05]  /*1e0e0*/  BSYNC B0 ;  /* 0x0000000000007941 */ /* 0x000fea0003800000 */
.L_x_10633:
[----:B------:R0:W-:Y:S01]  /*1e0f0*/  STL [R1+0x74], R14 ;  /* 0x0000740e01007387 */ /* 0x0001e20000100800 */
[----:B------:R-:W-:Y:S05]  /*1e100*/  BRA `(.L_x_10635) ;  /* 0xfffffe9000307947 */ /* 0x000fea000383ffff */
.L_x_10402:
[----:B------:R-:W-:Y:S01]  /*1e110*/  BSSY B1, `(.L_x_10636) ;  /* 0x0000008000017945 */ /* 0x000fe20003800000 */
[----:B------:R-:W-:Y:S02]  /*1e120*/  IMAD.MOV.U32 R13, RZ, RZ, R23 ;  /* 0x000000ffff0d7224 */ /* 0x000fe400078e0017 */
[----:B------:R-:W-:Y:S02]  /*1e130*/  IMAD.MOV.U32 R12, RZ, RZ, RZ ;  /* 0x000000ffff0c7224 */ /* 0x000fe400078e00ff */
[----:B------:R-:W-:Y:S02]  /*1e140*/  IMAD.MOV.U32 R11, RZ, RZ, 0x1e1f ;  /* 0x00001e1fff0b7424 */ /* 0x000fe400078e00ff */
[----:B------:R-:W-:-:S07]  /*1e150*/  IMAD.MOV.U32 R15, RZ, RZ, -0x1 ;  /* 0xffffffffff0f7424 */ /* 0x000fce00078e00ff */
[----:B01----:R-:W-:Y:S05]  /*1e160*/  WARPSYNC.COLLECTIVE R15, `(.L_x_10637) ;  /* 0x000000000f087348 */ /* 0x003fea0003c00000 */
[----:B0-----:R0:W2:Y:S02]  /*1e170*/  SHFL.IDX P6, R14, R13, R12, R11 ;  /* 0x0000000c0d0e7389 */ /* 0x0010a400000c000b */
[----:B012---:R-:W-:Y:S01]  /*1e180*/  ENDCOLLECTIVE ;  /* 0x000000000000791b */ /* 0x007fe20003800000 */
.L_x_10637:
[----:B------:R-:W-:Y:S05]  /*1e190*/  BSYNC B1 ;  /* 0x0000000000017941 */ /* 0x000fea0003800000 */
.L_x_10636:
        /* <DEDUP_REMOVED lines=8> */
.L_x_10638:
[----:B------:R-:W-:Y:S02]  /*1e220*/  IMAD.MOV.U32 R13, RZ, RZ, R25 ;  /* 0x000000ffff0d7224 */ /* 0x000fe400078e0019 */
[----:B------:R-:W-:-:S07]  /*1e230*/  IMAD.MOV.U32 R0, RZ, RZ, R14 ;  /* 0x000000ffff007224 */ /* 0x000fce00078e000e */
[----:B------:R-:W-:Y:S05]  /*1e240*/  WARPSYNC.COLLECTIVE R15, `(.L_x_10639) ;  /* 0x000000000f087348 */ /* 0x000fea0003c00000 */
[----:B------:R0:W1:Y:S02]  /*1e250*/  SHFL.IDX P6, R14, R13, R12, R11 ;  /* 0x0000000c0d0e7389 */ /* 0x00006400000c000b */
[----:B01----:R-:W-:Y:S01]  /*1e260*/  ENDCOLLECTIVE ;  /* 0x000000000000791b */ /* 0x003fe20003800000 */
.L_x_10639:
[----:B------:R-:W-:Y:S02]  /*1e270*/  IMAD.MOV.U32 R13, RZ, RZ, R24 ;  /* 0x000000ffff0d7224 */ /* 0x000fe400078e0018 */
[----:B------:R-:W-:-:S07]  /*1e280*/  IMAD.MOV.U32 R5, RZ, RZ, R14 ;  /* 0x000000ffff057224 */ /* 0x000fce00078e000e */
[----:B------:R-:W-:Y:S05]  /*1e290*/  WARPSYNC.COLLECTIVE R15, `(.L_x_10640) ;  /* 0x000000000f087348 */ /* 0x000fea0003c00000 */
[----:B------:R0:W1:Y:S02]  /*1e2a0*/  SHFL.IDX P6, R14, R13, R12, R11 ;  /* 0x0000000c0d0e7389 */ /* 0x00006400000c000b */
[----:B01----:R-:W-:Y:S01]  /*1e2b0*/  ENDCOLLECTIVE ;  /* 0x000000000000791b */ /* 0x003fe20003800000 */
.L_x_10640:
[----:B------:R-:W-:Y:S01]  /*1e2c0*/  IMAD.MOV.U32 R4, RZ, RZ, R14 ;  /* 0x000000ffff047224 */ /* 0x000fe200078e000e */
[----:B------:R-:W-:Y:S06]  /*1e2d0*/  BRA `(.L_x_10641) ;  /* 0xfffffe9400387947 */ /* 0x000fec000383ffff */
.L_x_10406:
[----:B0-----:R0:W1:Y:S02]  /*1e2e0*/  SYNCS.PHASECHK.TRANS64.TRYWAIT P1, [R16+URZ+0x31c00], R3 ;  /* 0x031c0003100075a7 */ /* 0x001064000802017f */
[----:B-1----:R-:W-:Y:S05]  /*1e2f0*/  @!P1 NANOSLEEP.SYNCS 0x989680 ;  /* 0x009896800000995d */ /* 0x002fea0003900000 */
[----:B------:R-:W1:Y:S02]  /*1e300*/  @!P1 SYNCS.PHASECHK.TRANS64 P1, [R16+URZ+0x31c00], R3 ;  /* 0x031c0003100095a7 */ /* 0x000e64000802007f */
[----:B-1----:R-:W-:Y:S05]  /*1e310*/  @!P1 BRA `(.L_x_10406) ;  /* 0xfffffffc00f09947 */ /* 0x002fea000383ffff */
[----:B------:R-:W-:Y:S05]  /*1e320*/  BRA `(.L_x_10642) ;  /* 0xfffffe9c00707947 */ /* 0x000fea000383ffff */
.L_x_10418:
        /* <DEDUP_REMOVED lines=8> */
.L_x_10644:
[----:B------:R-:W-:Y:S05]  /*1e3b0*/  BSYNC B1 ;  /* 0x0000000000017941 */ /* 0x000fea0003800000 */
.L_x_10643:
        /* <DEDUP_REMOVED lines=8> */
.L_x_10645:
[----:B------:R-:W-:Y:S02]  /*1e440*/  IMAD.MOV.U32 R33, RZ, RZ, R3 ;  /* 0x000000ffff217224 */ /* 0x000fe400078e0003 */
[----:B------:R-:W-:Y:S02]  /*1e450*/  IMAD.MOV.U32 R13, RZ, RZ, R25 ;  /* 0x000000ffff0d7224 */ /* 0x000fe400078e0019 */
[----:B------:R-:W-:-:S07]  /*1e460*/  IMAD.MOV.U32 R0, RZ, RZ, R14 ;  /* 0x000000ffff007224 */ /* 0x000fce00078e000e */
[----:B------:R-:W-:Y:S05]  /*1e470*/  WARPSYNC.COLLECTIVE R15, `(.L_x_10646) ;  /* 0x000000000f087348 */ /* 0x000fea0003c00000 */
[----:B------:R0:W1:Y:S02]  /*1e480*/  SHFL.IDX P6, R14, R13, R12, R11 ;  /* 0x0000000c0d0e7389 */ /* 0x00006400000c000b */
[----:B01----:R-:W-:Y:S01]  /*1e490*/  ENDCOLLECTIVE ;  /* 0x000000000000791b */ /* 0x003fe20003800000 */
.L_x_10646:
[----:B------:R-:W-:Y:S02]  /*1e4a0*/  IMAD.MOV.U32 R32, RZ, RZ, R0 ;  /* 0x000000ffff207224 */ /* 0x000fe400078e0000 */
[----:B------:R-:W-:Y:S02]  /*1e4b0*/  IMAD.MOV.U32 R13, RZ, RZ, R24 ;  /* 0x000000ffff0d7224 */ /* 0x000fe400078e0018 */
[----:B------:R-:W-:-:S07]  /*1e4c0*/  IMAD.MOV.U32 R5, RZ, RZ, R14 ;  /* 0x000000ffff057224 */ /* 0x000fce00078e000e */
[----:B------:R-:W-:Y:S05]  /*1e4d0*/  WARPSYNC.COLLECTIVE R15, `(.L_x_10647) ;  /* 0x000000000f087348 */ /* 0x000fea0003c00000 */
[----:B------:R0:W1:Y:S02]  /*1e4e0*/  SHFL.IDX P6, R14, R13, R12, R11 ;  /* 0x0000000c0d0e7389 */ /* 0x00006400000c000b */
[----:B01----:R-:W-:Y:S01]  /*1e4f0*/  ENDCOLLECTIVE ;  /* 0x000000000000791b */ /* 0x003fe20003800000 */
.L_x_10647:
[----:B------:R-:W-:Y:S05]  /*1e500*/  BRA `(.L_x_10648) ;  /* 0xfffffeb000087947 */ /* 0x000fea000383ffff */
.L_x_10422:
[----:B0-----:R0:W1:Y:S02]  /*1e510*/  SYNCS.PHASECHK.TRANS64.TRYWAIT P1, [R16+URZ+0x31c00], R3 ;  /* 0x031c0003100075a7 */ /* 0x001064000802017f */
[----:B-1----:R-:W-:Y:S05]  /*1e520*/  @!P1 NANOSLEEP.SYNCS 0x989680 ;  /* 0x009896800000995d */ /* 0x002fea0003900000 */
[----:B------:R-:W1:Y:S02]  /*1e530*/  @!P1 SYNCS.PHASECHK.TRANS64 P1, [R16+URZ+0x31c00], R3 ;  /* 0x031c0003100095a7 */ /* 0x000e64000802007f */
[----:B-1----:R-:W-:Y:S05]  /*1e540*/  @!P1 BRA `(.L_x_10422) ;  /* 0xfffffffc00f09947 */ /* 0x002fea000383ffff */
[----:B------:R-:W-:Y:S05]  /*1e550*/  BRA `(.L_x_10649) ;  /* 0xfffffeb400ac7947 */ /* 0x000fea000383ffff */
.L_x_10430:
[----:B--2---:R2:W4:Y:S02]  /*1e560*/  SYNCS.PHASECHK.TRANS64.TRYWAIT P1, [R0+URZ+0x31c30], R5 ;  /* 0x031c3005000075a7 */ /* 0x004524000802017f */
[----:B----4-:R-:W-:Y:S05]  /*1e570*/  @!P1 NANOSLEEP.SYNCS 0x989680 ;  /* 0x009896800000995d */ /* 0x010fea0003900000 */
[----:B------:R-:W4:Y:S02]  /*1e580*/  @!P1 SYNCS.PHASECHK.TRANS64 P1, [R0+URZ+0x31c30], R5 ;  /* 0x031c3005000095a7 */ /* 0x000f24000802007f */
[----:B----4-:R-:W-:Y:S05]  /*1e590*/  @!P1 BRA `(.L_x_10430) ;  /* 0xfffffffc00f09947 */ /* 0x010fea000383ffff */
[----:B------:R-:W-:Y:S05]  /*1e5a0*/  BRA `(.L_x_10429) ;  /* 0xfffffecc00547947 */ /* 0x000fea000383ffff */
.L_x_10436:
[----:B-1----:R1:W2:Y:S02]  /*1e5b0*/  SYNCS.PHASECHK.TRANS64.TRYWAIT P3, [R14+URZ+0x31c30], R15 ;  /* 0x031c300f0e0075a7 */ /* 0x0022a4000806017f */
[----:B--2---:R-:W-:Y:S05]  /*1e5c0*/  @!P3 NANOSLEEP.SYNCS 0x989680 ;  /* 0x009896800000b95d */ /* 0x004fea0003900000 */
[----:B------:R-:W2:Y:S02]  /*1e5d0*/  @!P3 SYNCS.PHASECHK.TRANS64 P3, [R14+URZ+0x31c30], R15 ;  /* 0x031c300f0e00b5a7 */ /* 0x000ea4000806007f */
[----:B--2---:R-:W-:Y:S05]  /*1e5e0*/  @!P3 BRA `(.L_x_10436) ;  /* 0xfffffffc00f0b947 */ /* 0x004fea000383ffff */
[----:B------:R-:W-:Y:S05]  /*1e5f0*/  BRA `(.L_x_10435) ;  /* 0xffffff1000207947 */ /* 0x000fea000383ffff */
.L_x_10441:
[----:B-1----:R1:W2:Y:S02]  /*1e600*/  SYNCS.PHASECHK.TRANS64.TRYWAIT P2, [R15+URZ+0x31c50], R14 ;  /* 0x031c500e0f0075a7 */ /* 0x0022a4000804017f */
[----:B--2---:R-:W-:Y:S05]  /*1e610*/  @!P2 NANOSLEEP.SYNCS 0x989680 ;  /* 0x009896800000a95d */ /* 0x004fea0003900000 */
[----:B------:R-:W2:Y:S02]  /*1e620*/  @!P2 SYNCS.PHASECHK.TRANS64 P2, [R15+URZ+0x31c50], R14 ;  /* 0x031c500e0f00a5a7 */ /* 0x000ea4000804007f */
[----:B--2---:R-:W-:Y:S05]  /*1e630*/  @!P2 BRA `(.L_x_10441) ;  /* 0xfffffffc00f0a947 */ /* 0x004fea000383ffff */
[----:B------:R-:W-:Y:S05]  /*1e640*/  BRA `(.L_x_10440) ;  /* 0xffffff3400a07947 */ /* 0x000fea000383ffff */
.L_x_10446:
[----:B--2---:R2:W3:Y:S02]  /*1e650*/  SYNCS.PHASECHK.TRANS64.TRYWAIT P0, [R0+URZ+0x31c50], R3 ;  /* 0x031c5003000075a7 */ /* 0x0044e4000800017f */
[----:B---3--:R-:W-:Y:S05]  /*1e660*/  @!P0 NANOSLEEP.SYNCS 0x989680 ;  /* 0x009896800000895d */ /* 0x008fea0003900000 */
[----:B------:R-:W3:Y:S02]  /*1e670*/  @!P0 SYNCS.PHASECHK.TRANS64 P0, [R0+URZ+0x31c50], R3 ;  /* 0x031c5003000085a7 */ /* 0x000ee4000800007f */
[----:B---3--:R-:W-:Y:S05]  /*1e680*/  @!P0 BRA `(.L_x_10446) ;  /* 0xfffffffc00f08947 */ /* 0x008fea000383ffff */
[----:B------:R-:W-:Y:S05]  /*1e690*/  BRA `(.L_x_10445) ;  /* 0xffffff5800307947 */ /* 0x000fea000383ffff */
.L_x_10456:
[----:B------:R-:W-:Y:S02]  /*1e6a0*/  IMAD.MOV.U32 R13, RZ, RZ, R2 ;  /* 0x000000ffff0d7224 */ /* 0x000fe400078e0002 */
[----:B------:R-:W-:Y:S02]  /*1e6b0*/  IMAD.MOV.U32 R12, RZ, RZ, RZ ;  /* 0x000000ffff0c7224 */ /* 0x000fe400078e00ff */
[----:B------:R-:W-:Y:S02]  /*1e6c0*/  IMAD.MOV.U32 R11, RZ, RZ, 0x1c1f ;  /* 0x00001c1fff0b7424 */ /* 0x000fe400078e00ff */
[----:B------:R-:W-:-:S07]  /*1e6d0*/  IMAD.MOV.U32 R15, RZ, RZ, -0x1 ;  /* 0xffffffffff0f7424 */ /* 0x000fce00078e00ff */
[----:B------:R-:W-:Y:S05]  /*1e6e0*/  WARPSYNC.COLLECTIVE R15, `(.L_x_10650) ;  /* 0x000000000f087348 */ /* 0x000fea0003c00000 */
[----:B------:R0:W1:Y:S02]  /*1e6f0*/  SHFL.IDX P6, R14, R13, R12, R11 ;  /* 0x0000000c0d0e7389 */ /* 0x00006400000c000b */
[----:B01----:R-:W-:Y:S01]  /*1e700*/  ENDCOLLECTIVE ;  /* 0x000000000000791b */ /* 0x003fe20003800000 */
.L_x_10650:
[----:B------:R-:W-:Y:S02]  /*1e710*/  IMAD.MOV.U32 R13, RZ, RZ, R0 ;  /* 0x000000ffff0d7224 */ /* 0x000fe400078e0000 */
[----:B------:R-:W-:-:S07]  /*1e720*/  IMAD.MOV.U32 R3, RZ, RZ, R14 ;  /* 0x000000ffff037224 */ /* 0x000fce00078e000e */
[----:B------:R-:W-:Y:S05]  /*1e730*/  WARPSYNC.COLLECTIVE R15, `(.L_x_10651) ;  /* 0x000000000f087348 */ /* 0x000fea0003c00000 */
[----:B------:R0:W1:Y:S02]  /*1e740*/  SHFL.IDX P6, R14, R13, R12, R11 ;  /* 0x0000000c0d0e7389 */ /* 0x00006400000c000b */
[----:B01----:R-:W-:Y:S01]  /*1e750*/  ENDCOLLECTIVE ;  /* 0x000000000000791b */ /* 0x003fe20003800000 */
.L_x_10651:
[----:B------:R-:W-:Y:S05]  /*1e760*/  BRA `(.L_x_10652) ;  /* 0xffffff7c00607947 */ /* 0x000fea000383ffff */
.L_x_10459:
        /* <DEDUP_REMOVED lines=8> */
.L_x_10654:
[----:B------:R-:W-:Y:S05]  /*1e7f0*/  BSYNC B1 ;  /* 0x0000000000017941 */ /* 0x000fea0003800000 */
.L_x_10653:
        /* <DEDUP_REMOVED lines=8> */
.L_x_10655:
[----:B------:R-:W-:Y:S05]  /*1e880*/  BRA `(.L_x_10656) ;  /* 0xffffff7c00747947 */ /* 0x000fea000383ffff */
.L_x_10476:
[----:B------:R-:W0:Y:S01]  /*1e890*/  S2R R8, SR_TID.X ;  /* 0x0000000000087919 */ /* 0x000e220000002100 */
[----:B------:R-:W-:Y:S01]  /*1e8a0*/  BSSY B1, `(.L_x_10657) ;  /* 0x000000a000017945 */ /* 0x000fe20003800000 */
[----:B------:R-:W-:Y:S02]  /*1e8b0*/  IMAD.MOV.U32 R12, RZ, RZ, RZ ;  /* 0x000000ffff0c7224 */ /* 0x000fe400078e00ff */
[----:B-1----:R-:W-:Y:S02]  /*1e8c0*/  IMAD.MOV.U32 R11, RZ, RZ, 0x1f ;  /* 0x0000001fff0b7424 */ /* 0x002fe400078e00ff */
[----:B------:R-:W-:Y:S01]  /*1e8d0*/  IMAD.MOV.U32 R15, RZ, RZ, -0x1 ;  /* 0xffffffffff0f7424 */ /* 0x000fe200078e00ff */
[----:B0-----:R-:W-:-:S04]  /*1e8e0*/  SHF.R.U32.HI R8, RZ, 0x5, R8 ;  /* 0x00000005ff087819 */ /* 0x001fc80000011608 */
[----:B------:R-:W-:-:S05]  /*1e8f0*/  LOP3.LUT R8, R8, 0x3, RZ, 0xc0, !PT ;  /* 0x0000000308087812 */ /* 0x000fca00078ec0ff */
[----:B------:R-:W-:-:S07]  /*1e900*/  IMAD.MOV.U32 R13, RZ, RZ, R8 ;  /* 0x000000ffff0d7224 */ /* 0x000fce00078e0008 */
[----:B------:R-:W-:Y:S05]  /*1e910*/  WARPSYNC.COLLECTIVE R15, `(.L_x_10658) ;  /* 0x000000000f087348 */ /* 0x000fea0003c00000 */
[----:B------:R0:W1:Y:S02]  /*1e920*/  SHFL.IDX P6, R14, R13, R12, R11 ;  /* 0x0000000c0d0e7389 */ /* 0x00006400000c000b */
[----:B01----:R-:W-:Y:S01]  /*1e930*/  ENDCOLLECTIVE ;  /* 0x000000000000791b */ /* 0x003fe20003800000 */
.L_x_10658:
[----:B------:R-:W-:Y:S05]  /*1e940*/  BSYNC B1 ;  /* 0x0000000000017941 */ /* 0x000fea0003800000 */
.L_x_10657:
[----:B------:R-:W-:Y:S05]  /*1e950*/  BRA `(.L_x_10659) ;  /* 0xffffff9000647947 */ /* 0x000fea000383ffff */
.L_x_10478:
[----:B------:R-:W-:Y:S01]  /*1e960*/  BSSY B1, `(.L_x_10660) ;  /* 0x0000006000017945 */ /* 0x000fe20003800000 */
[----:B------:R-:W-:-:S07]  /*1e970*/  IMAD.MOV.U32 R15, RZ, RZ, -0x1 ;  /* 0xffffffffff0f7424 */ /* 0x000fce00078e00ff */
[----:B01----:R-:W-:Y:S05]  /*1e980*/  WARPSYNC.COLLECTIVE R15, `(.L_x_10661) ;  /* 0x000000000f0c7348 */ /* 0x003fea0003c00000 */
[----:B------:R-:W-:Y:S02]  /*1e990*/  ELECT P6, UR62, PT ;  /* 0x00000000003e782f */ /* 0x000fe400038c0000 */
[----:B------:R-:W-:Y:S01]  /*1e9a0*/  MOV R14, UR62 ;  /* 0x0000003e000e7c02 */ /* 0x000fe20008000f00 */
[----:B01----:R-:W-:Y:S10]  /*1e9b0*/  ENDCOLLECTIVE ;  /* 0x000000000000791b */ /* 0x003ff40003800000 */
.L_x_10661:
[----:B------:R-:W-:Y:S05]  /*1e9c0*/  BSYNC B1 ;  /* 0x0000000000017941 */ /* 0x000fea0003800000 */
.L_x_10660:
[----:B------:R-:W-:Y:S01]  /*1e9d0*/  PLOP3.LUT P2, PT, P6, PT, PT, 0x80, 0x0 ;  /* 0x000000000000781c */ /* 0x000fe2000374f070 */
[----:B------:R-:W-:-:S12]  /*1e9e0*/  BRA `(.L_x_10477) ;  /* 0xffffff9000587947 */ /* 0x000fd8000383ffff */
.L_x_10480:
[----:B0-----:R0:W2:Y:S02]  /*1e9f0*/  SYNCS.PHASECHK.TRANS64.TRYWAIT P0, [R22+URZ+0x31c20], R5 ;  /* 0x031c2005160075a7 */ /* 0x0010a4000800017f */
[----:B--2---:R-:W-:Y:S05]  /*1ea00*/  @!P0 NANOSLEEP.SYNCS 0x989680 ;  /* 0x009896800000895d */ /* 0x004fea0003900000 */
[----:B------:R-:W2:Y:S02]  /*1ea10*/  @!P0 SYNCS.PHASECHK.TRANS64 P0, [R22+URZ+0x31c20], R5 ;  /* 0x031c2005160085a7 */ /* 0x000ea4000800007f */
[----:B--2---:R-:W-:Y:S05]  /*1ea20*/  @!P0 BRA `(.L_x_10480) ;  /* 0xfffffffc00f08947 */ /* 0x004fea000383ffff */
[----:B------:R-:W-:Y:S05]  /*1ea30*/  BRA `(.L_x_10662) ;  /* 0xffffff9000687947 */ /* 0x000fea000383ffff */
.L_x_10484:
[----:B--2---:R2:W3:Y:S02]  /*1ea40*/  SYNCS.PHASECHK.TRANS64.TRYWAIT P0, [R8+URZ+0x31ca0], R10 ;  /* 0x031ca00a080075a7 */ /* 0x0044e4000800017f */
[----:B---3--:R-:W-:Y:S05]  /*1ea50*/  @!P0 NANOSLEEP.SYNCS 0x989680 ;  /* 0x009896800000895d */ /* 0x008fea0003900000 */
[----:B------:R-:W3:Y:S02]  /*1ea60*/  @!P0 SYNCS.PHASECHK.TRANS64 P0, [R8+URZ+0x31ca0], R10 ;  /* 0x031ca00a080085a7 */ /* 0x000ee4000800007f */
[----:B---3--:R-:W-:Y:S05]  /*1ea70*/  @!P0 BRA `(.L_x_10484) ;  /* 0xfffffffc00f08947 */ /* 0x008fea000383ffff */
[----:B------:R-:W-:Y:S05]  /*1ea80*/  BRA `(.L_x_10663) ;  /* 0xffffff9000847947 */ /* 0x000fea000383ffff */
.L_x_10491:
[----:B0-----:R0:W3:Y:S02]  /*1ea90*/  SYNCS.PHASECHK.TRANS64.TRYWAIT P0, [R8+URZ+0x31cc0], R10 ;  /* 0x031cc00a080075a7 */ /* 0x0010e4000800017f */
[----:B---3--:R-:W-:Y:S05]  /*1eaa0*/  @!P0 NANOSLEEP.SYNCS 0x989680 ;  /* 0x009896800000895d */ /* 0x008fea0003900000 */
[----:B------:R-:W3:Y:S02]  /*1eab0*/  @!P0 SYNCS.PHASECHK.TRANS64 P0, [R8+URZ+0x31cc0], R10 ;  /* 0x031cc00a080085a7 */ /* 0x000ee4000800007f */
[----:B---3--:R-:W-:Y:S05]  /*1eac0*/  @!P0 BRA `(.L_x_10491) ;  /* 0xfffffffc00f08947 */ /* 0x008fea000383ffff */
[----:B------:R-:W-:Y:S05]  /*1ead0*/  BRA `(.L_x_10664) ;  /* 0xffffff94007c7947 */ /* 0x000fea000383ffff */
.L_x_10500:
[----:B0-----:R0:W2:Y:S02]  /*1eae0*/  SYNCS.PHASECHK.TRANS64.TRYWAIT P0, [R8+URZ+0x31ca0], R7 ;  /* 0x031ca007080075a7 */ /* 0x0010a4000800017f */
[----:B--2---:R-:W-:Y:S05]  /*1eaf0*/  @!P0 NANOSLEEP.SYNCS 0x989680 ;  /* 0x009896800000895d */ /* 0x004fea0003900000 */
[----:B------:R-:W2:Y:S02]  /*1eb00*/  @!P0 SYNCS.PHASECHK.TRANS64 P0, [R8+URZ+0x31ca0], R7 ;  /* 0x031ca007080085a7 */ /* 0x000ea4000800007f */
[----:B--2---:R-:W-:Y:S05]  /*1eb10*/  @!P0 BRA `(.L_x_10500) ;  /* 0xfffffffc00f08947 */ /* 0x004fea000383ffff */
[----:B------:R-:W-:Y:S05]  /*1eb20*/  BRA `(.L_x_10665) ;  /* 0xffffff9800b87947 */ /* 0x000fea000383ffff */
.L_x_10507:
[----:B--2---:R2:W3:Y:S02]  /*1eb30*/  SYNCS.PHASECHK.TRANS64.TRYWAIT P0, [R8+URZ+0x31cc0], R7 ;  /* 0x031cc007080075a7 */ /* 0x0044e4000800017f */
[----:B---3--:R-:W-:Y:S05]  /*1eb40*/  @!P0 NANOSLEEP.SYNCS 0x989680 ;  /* 0x009896800000895d */ /* 0x008fea0003900000 */
[----:B------:R-:W3:Y:S02]  /*1eb50*/  @!P0 SYNCS.PHASECHK.TRANS64 P0, [R8+URZ+0x31cc0], R7 ;  /* 0x031cc007080085a7 */ /* 0x000ee4000800007f */
[----:B---3--:R-:W-:Y:S05]  /*1eb60*/  @!P0 BRA `(.L_x_10507) ;  /* 0xfffffffc00f08947 */ /* 0x008fea000383ffff */
[----:B------:R-:W-:Y:S05]  /*1eb70*/  BRA `(.L_x_10666) ;  /* 0xffffff9c00ac7947 */ /* 0x000fea000383ffff */
.L_x_10522:
[----:B------:R-:W2:Y:S01]  /*1eb80*/  S2R R20, SR_TID.X ;  /* 0x0000000000147919 */ /* 0x000ea20000002100 */
[----:B------:R-:W-:Y:S01]  /*1eb90*/  BSSY B0, `(.L_x_10667) ;  /* 0x000000a000007945 */ /* 0x000fe20003800000 */
[----:B------:R-:W-:Y:S02]  /*1eba0*/  IMAD.MOV.U32 R12, RZ, RZ, RZ ;  /* 0x000000ffff0c7224 */ /* 0x000fe400078e00ff */
[----:B-1----:R-:W-:Y:S02]  /*1ebb0*/  IMAD.MOV.U32 R11, RZ, RZ, 0x1f ;  /* 0x0000001fff0b7424 */ /* 0x002fe400078e00ff */
[----:B------:R-:W-:Y:S01]  /*1ebc0*/  IMAD.MOV.U32 R15, RZ, RZ, -0x1 ;  /* 0xffffffffff0f7424 */ /* 0x000fe200078e00ff */
[----:B--2---:R-:W-:-:S04]  /*1ebd0*/  SHF.R.U32.HI R20, RZ, 0x5, R20 ;  /* 0x00000005ff147819 */ /* 0x004fc80000011614 */
[----:B------:R-:W-:-:S05]  /*1ebe0*/  LOP3.LUT R20, R20, 0x3, RZ, 0xc0, !PT ;  /* 0x0000000314147812 */ /* 0x000fca00078ec0ff */
[----:B------:R-:W-:-:S07]  /*1ebf0*/  IMAD.MOV.U32 R13, RZ, RZ, R20 ;  /* 0x000000ffff0d7224 */ /* 0x000fce00078e0014 */
[----:B0---4-:R-:W-:Y:S05]  /*1ec00*/  WARPSYNC.COLLECTIVE R15, `(.L_x_10668) ;  /* 0x000000000f087348 */ /* 0x011fea0003c00000 */
[----:B------:R1:W2:Y:S02]  /*1ec10*/  SHFL.IDX P6, R14, R13, R12, R11 ;  /* 0x0000000c0d0e7389 */ /* 0x0002a400000c000b */
[----:B012-4-:R-:W-:Y:S01]  /*1ec20*/  ENDCOLLECTIVE ;  /* 0x000000000000791b */ /* 0x017fe20003800000 */
.L_x_10668:
[----:B------:R-:W-:Y:S05]  /*1ec30*/  BSYNC B0 ;  /* 0x0000000000007941 */ /* 0x000fea0003800000 */
.L_x_10667:
[----:B------:R-:W-:Y:S05]  /*1ec40*/  BRA `(.L_x_10669) ;  /* 0xffffffa800387947 */ /* 0x000fea000383ffff */
.L_x_10524:
[----:B------:R-:W-:Y:S01]  /*1ec50*/  BSSY B0, `(.L_x_10670) ;  /* 0x0000006000007945 */ /* 0x000fe20003800000 */
[----:B------:R-:W-:-:S07]  /*1ec60*/  IMAD.MOV.U32 R15, RZ, RZ, -0x1 ;  /* 0xffffffffff0f7424 */ /* 0x000fce00078e00ff */
[----:B012-4-:R-:W-:Y:S05]  /*1ec70*/  WARPSYNC.COLLECTIVE R15, `(.L_x_10671) ;  /* 0x000000000f0c7348 */ /* 0x017fea0003c00000 */
[----:B------:R-:W-:Y:S02]  /*1ec80*/  ELECT P6, UR62, PT ;  /* 0x00000000003e782f */ /* 0x000fe400038c0000 */
[----:B------:R-:W-:Y:S01]  /*1ec90*/  MOV R14, UR62 ;  /* 0x0000003e000e7c02 */ /* 0x000fe20008000f00 */
[----:B012-4-:R-:W-:Y:S10]  /*1eca0*/  ENDCOLLECTIVE ;  /* 0x000000000000791b */ /* 0x017ff40003800000 */
.L_x_10671:
[----:B------:R-:W-:Y:S05]  /*1ecb0*/  BSYNC B0 ;  /* 0x0000000000007941 */ /* 0x000fea0003800000 */
.L_x_10670:
[----:B------:R-:W-:Y:S05]  /*1ecc0*/  BRA `(.L_x_10672) ;  /* 0xffffffa800407947 */ /* 0x000fea000383ffff */
.L_x_10526:
[----:B--2---:R2:W3:Y:S02]  /*1ecd0*/  SYNCS.PHASECHK.TRANS64.TRYWAIT P0, [R0+URZ+0x31c40], R2 ;  /* 0x031c4002000075a7 */ /* 0x0044e4000800017f */
[----:B---3--:R-:W-:Y:S05]  /*1ece0*/  @!P0 NANOSLEEP.SYNCS 0x989680 ;  /* 0x009896800000895d */ /* 0x008fea0003900000 */
[----:B------:R-:W3:Y:S02]  /*1ecf0*/  @!P0 SYNCS.PHASECHK.TRANS64 P0, [R0+URZ+0x31c40], R2 ;  /* 0x031c4002000085a7 */ /* 0x000ee4000800007f */
[----:B---3--:R-:W-:Y:S05]  /*1ed00*/  @!P0 BRA `(.L_x_10526) ;  /* 0xfffffffc00f08947 */ /* 0x008fea000383ffff */
[----:B------:R-:W-:Y:S05]  /*1ed10*/  BRA `(.L_x_10673) ;  /* 0xffffffa800987947 */ /* 0x000fea000383ffff */
.L_x_10530:
[----:B------:R-:W2:Y:S04]  /*1ed20*/  LDL.LU R11, [R1+0x40] ;  /* 0x00004000010b7983 */ /* 0x000ea80000300800 */
[----:B------:R0:W5:Y:S01]  /*1ed30*/  LDL R9, [R1+0x10] ;  /* 0x0000100001097983 */ /* 0x0001620000100800 */
[----:B------:R-:W-:Y:S02]  /*1ed40*/  IMAD.MOV.U32 R13, RZ, RZ, R0 ;  /* 0x000000ffff0d7224 */ /* 0x000fe400078e0000 */
[----:B------:R-:W-:Y:S02]  /*1ed50*/  IMAD.MOV.U32 R12, RZ, RZ, RZ ;  /* 0x000000ffff0c7224 */ /* 0x000fe400078e00ff */
[----:B------:R-:W-:Y:S02]  /*1ed60*/  IMAD.MOV.U32 R15, RZ, RZ, -0x1 ;  /* 0xffffffffff0f7424 */ /* 0x000fe400078e00ff */
[----:B------:R-:W-:-:S04]  /*1ed70*/  IMAD R17, R17, 0xc0, R21 ;  /* 0x000000c011117824 */ /* 0x000fc800078e0215 */
[----:B------:R-:W-:Y:S02]  /*1ed80*/  VIADD R5, R17, 0x20 ;  /* 0x0000002011057836 */ /* 0x000fe40000000000 */
[----:B--2---:R-:W-:Y:S02]  /*1ed90*/  IMAD R2, R11, R10, RZ ;  /* 0x0000000a0b027224 */ /* 0x004fe400078e02ff */
[----:B0-----:R-:W-:-:S07]  /*1eda0*/  IMAD.MOV.U32 R11, RZ, RZ, 0x1c1f ;  /* 0x00001c1fff0b7424 */ /* 0x001fce00078e00ff */
[----:B-----5:R-:W-:Y:S05]  /*1edb0*/  WARPSYNC.COLLECTIVE R15, `(.L_x_10674) ;  /* 0x000000000f087348 */ /* 0x020fea0003c00000 */
[----:B------:R0:W1:Y:S02]  /*1edc0*/  SHFL.IDX P6, R14, R13, R12, R11 ;  /* 0x0000000c0d0e7389 */ /* 0x00006400000c000b */
[----:B01---5:R-:W-:Y:S01]  /*1edd0*/  ENDCOLLECTIVE ;  /* 0x000000000000791b */ /* 0x023fe20003800000 */
.L_x_10674:
[----:B------:R-:W-:Y:S02]  /*1ede0*/  IMAD.MOV.U32 R13, RZ, RZ, R4 ;  /* 0x000000ffff0d7224 */ /* 0x000fe400078e0004 */
[----:B------:R-:W-:-:S07]  /*1edf0*/  IMAD.MOV.U32 R6, RZ, RZ, R14 ;  /* 0x000000ffff067224 */ /* 0x000fce00078e000e */
[----:B------:R-:W-:Y:S05]  /*1ee00*/  WARPSYNC.COLLECTIVE R15, `(.L_x_10675) ;  /* 0x000000000f087348 */ /* 0x000fea0003c00000 */
[----:B------:R0:W1:Y:S02]  /*1ee10*/  SHFL.IDX P6, R14, R13, R12, R11 ;  /* 0x0000000c0d0e7389 */ /* 0x00006400000c000b */
[----:B01----:R-:W-:Y:S01]  /*1ee20*/  ENDCOLLECTIVE ;  /* 0x000000000000791b */ /* 0x003fe20003800000 */
.L_x_10675:
[----:B------:R-:W-:Y:S01]  /*1ee30*/  ISETP.GE.AND P2, PT, R17, R2, PT ;  /* 0x000000021100720c */ /* 0x000fe20003f46270 */
[----:B------:R-:W-:Y:S02]  /*1ee40*/  IMAD.MOV.U32 R13, RZ, RZ, R0 ;  /* 0x000000ffff0d7224 */ /* 0x000fe400078e0000 */
[----:B------:R-:W-:Y:S02]  /*1ee50*/  IMAD.MOV.U32 R12, RZ, RZ, 0x1 ;  /* 0x00000001ff0c7424 */ /* 0x000fe400078e00ff */
[----:B------:R-:W-:-:S08]  /*1ee60*/  IMAD.MOV.U32 R7, RZ, RZ, R14 ;  /* 0x000000ffff077224 */ /* 0x000fd000078e000e */
[----:B------:R-:W-:Y:S05]  /*1ee70*/  WARPSYNC.COLLECTIVE R15, `(.L_x_10676) ;  /* 0x000000000f087348 */ /* 0x000fea0003c00000 */
[----:B------:R0:W1:Y:S02]  /*1ee80*/  SHFL.IDX P6, R14, R13, R12, R11 ;  /* 0x0000000c0d0e7389 */ /* 0x00006400000c000b */
[----:B01----:R-:W-:Y:S01]  /*1ee90*/  ENDCOLLECTIVE ;  /* 0x000000000000791b */ /* 0x003fe20003800000 */
.L_x_10676:
[----:B------:R-:W-:-:S05]  /*1eea0*/  @!P2 LEA R7, P4, R20, R7, 0x1 ;  /* 0x000000071407a211 */ /* 0x000fca00078808ff */
[----:B------:R-:W-:-:S05]  /*1eeb0*/  @!P2 IMAD.X R6, RZ, RZ, R6, P4 ;  /* 0x000000ffff06a224 */ /* 0x000fca00020e0606 */
[----:B------:R-:W-:-:S04]  /*1eec0*/  @!P2 LOP3.LUT R7, R7, R6, RZ, 0x3c, !PT ;  /* 0x000000060707a212 */ /* 0x000fc800078e3cff */
[----:B------:R-:W-:-:S04]  /*1eed0*/  @!P2 LOP3.LUT R6, R7, R6, RZ, 0x3c, !PT ;  /* 0x000000060706a212 */ /* 0x000fc800078e3cff */
[----:B------:R-:W-:Y:S01]  /*1eee0*/  @!P2 LOP3.LUT R7, R7, R6, RZ, 0x3c, !PT ;  /* 0x000000060707a212 */ /* 0x000fe200078e3cff */
[----:B------:R-:W-:-:S04]  /*1eef0*/  IMAD.MOV.U32 R13, RZ, RZ, R4 ;  /* 0x000000ffff0d7224 */ /* 0x000fc800078e0004 */
        /* <DEDUP_REMOVED lines=10> */
.L_x_10677:
[----:B------:R-:W-:Y:S01]  /*1efa0*/  ISETP.GE.AND P2, PT, R5, R2, PT ;  /* 0x000000020500720c */ /* 0x000fe20003f46270 */
[----:B------:R-:W-:Y:S02]  /*1efb0*/  IMAD.MOV.U32 R13, RZ, RZ, R0 ;  /* 0x000000ffff0d7224 */ /* 0x000fe400078e0000 */
[----:B------:R-:W-:Y:S02]  /*1efc0*/  IMAD.MOV.U32 R12, RZ, RZ, 0x2 ;  /* 0x00000002ff0c7424 */ /* 0x000fe400078e00ff */
[----:B------:R-:W-:-:S08]  /*1efd0*/  IMAD.MOV.U32 R7, RZ, RZ, R14 ;  /* 0x000000ffff077224 */ /* 0x000fd000078e000e */
[----:B------:R-:W-:Y:S05]  /*1efe0*/  WARPSYNC.COLLECTIVE R15, `(.L_x_10678) ;  /* 0x000000000f087348 */ /* 0x000fea0003c00000 */
[----:B------:R0:W1:Y:S02]  /*1eff0*/  SHFL.IDX P6, R14, R13, R12, R11 ;  /* 0x0000000c0d0e7389 */ /* 0x00006400000c000b */
[----:B01----:R-:W-:Y:S01]  /*1f000*/  ENDCOLLECTIVE ;  /* 0x000000000000791b */ /* 0x003fe20003800000 */
.L_x_10678:
        /* <DEDUP_REMOVED lines=16> */
.L_x_10679:
[----:B------:R-:W-:Y:S02]  /*1f110*/  VIADD R5, R17, 0x40 ;  /* 0x0000004011057836 */ /* 0x000fe40000000000 */
[----:B------:R-:W-:Y:S02]  /*1f120*/  IMAD.MOV.U32 R13, RZ, RZ, R0 ;  /* 0x000000ffff0d7224 */ /* 0x000fe400078e0000 */
[----:B------:R-:W-:Y:S01]  /*1f130*/  IMAD.MOV.U32 R12, RZ, RZ, 0x3 ;  /* 0x00000003ff0c7424 */ /* 0x000fe200078e00ff */
[----:B------:R-:W-:Y:S01]  /*1f140*/  ISETP.GE.AND P2, PT, R5, R2, PT ;  /* 0x000000020500720c */ /* 0x000fe20003f46270 */
[----:B------:R-:W-:-:S12]  /*1f150*/  IMAD.MOV.U32 R7, RZ, RZ, R14 ;  /* 0x000000ffff077224 */ /* 0x000fd800078e000e */
[----:B------:R-:W-:Y:S05]  /*1f160*/  WARPSYNC.COLLECTIVE R15, `(.L_x_10680) ;  /* 0x000000000f087348 */ /* 0x000fea0003c00000 */
[----:B------:R0:W1:Y:S02]  /*1f170*/  SHFL.IDX P6, R14, R13, R12, R11 ;  /* 0x0000000c0d0e7389 */ /* 0x00006400000c000b */
[----:B01----:R-:W-:Y:S01]  /*1f180*/  ENDCOLLECTIVE ;  /* 0x000000000000791b */ /* 0x003fe20003800000 */
.L_x_10680:
[----:B------:R-:W-:-:S05]  /*1f190*/  @!P2 LEA R7, P4, R20, R7, 0x1 ;  /* 0x000000071407a211 */ /* 0x000fca00078808ff */
[----:B------:R-:W-:Y:S02]  /*1f1a0*/  @!P2 IMAD.X R6, RZ, RZ, R6, P4 ;  /* 0x000000ffff06a224 */ /* 0x000fe400020e0606 */
[----:B------:R-:W-:-:S03]  /*1f1b0*/  IMAD.MOV.U32 R13, RZ, RZ, R4 ;  /* 0x000000ffff0d7224 */ /* 0x000fc600078e0004 */
[----:B------:R-:W-:Y:S01]  /*1f1c0*/  @!P2 LOP3.LUT R7, R7, R6, RZ, 0x3c, !PT ;  /* 0x000000060707a212 */ /* 0x000fe200078e3cff */
[----:B------:R-:W-:-:S07]  /*1f1d0*/  IMAD.MOV.U32 R0, RZ, RZ, R14 ;  /* 0x000000ffff007224 */ /* 0x000fce00078e000e */
[----:B------:R-:W-:Y:S05]  /*1f1e0*/  WARPSYNC.COLLECTIVE R15, `(.L_x_10681) ;  /* 0x000000000f087348 */ /* 0x000fea0003c00000 */
[----:B------:R0:W1:Y:S02]  /*1f1f0*/  SHFL.IDX P6, R14, R13, R12, R11 ;  /* 0x0000000c0d0e7389 */ /* 0x00006400000c000b */
[----:B01----:R-:W-:Y:S01]  /*1f200*/  ENDCOLLECTIVE ;  /* 0x000000000000791b */ /* 0x003fe20003800000 */
.L_x_10681:
[----:B------:R-:W-:Y:S01]  /*1f210*/  @!P2 LOP3.LUT R6, R7, R6, RZ, 0x3c, !PT ;  /* 0x000000060706a212 */ /* 0x000fe200078e3cff */
[----:B------:R-:W-:-:S03]  /*1f220*/  VIADD R5, R17, 0x60 ;  /* 0x0000006011057836 */ /* 0x000fc60000000000 */
[----:B------:R-:W-:-:S05]  /*1f230*/  @!P2 LOP3.LUT R7, R7, R6, RZ, 0x3c, !PT ;  /* 0x000000060707a212 */ /* 0x000fca00078e3cff */
[----:B------:R-:W-:Y:S01]  /*1f240*/  @!PT LDS RZ, [RZ] ;  /* 0x00000000fffff984 */ /* 0x000fe20000000800 */
[----:B------:R-:W-:Y:S01]  /*1f250*/  @!PT LDS RZ, [RZ] ;  /* 0x00000000fffff984 */ /* 0x000fe20000000800 */
[----:B------:R-:W-:Y:S01]  /*1f260*/  @!PT LDS RZ, [RZ] ;  /* 0x00000000fffff984 */ /* 0x000fe20000000800 */
[----:B------:R0:W-:Y:S04]  /*1f270*/  @!P2 LDGSTS.E.BYPASS.LTC128B.128 [R9+0xea00], desc[UR60][R6.64], !P3 ;  /* 0x0ea000000609afae */ /* 0x0001e8000d901d7c */
[----:B------:R0:W-:Y:S01]  /*1f280*/  @!P2 LDGSTS.E.BYPASS.LTC128B.128 [R9+0x11a00], desc[UR60][R6.64+0x40], !P0 ;  /* 0x11a000400609afae */ /* 0x0001e2000c101d7c */
[----:B------:R-:W-:-:S03]  /*1f290*/  IMAD.MOV.U32 R13, RZ, RZ, R3 ;  /* 0x000000ffff0d7224 */ /* 0x000fc600078e0003 */
[----:B------:R0:W-:Y:S01]  /*1f2a0*/  @!P2 LDGSTS.E.BYPASS.LTC128B.128 [R9+0x14a00], desc[UR60][R6.64+0x80], !P1 ;  /* 0x14a000800609afae */ /* 0x0001e2000c901d7c */
[----:B------:R-:W-:Y:S01]  /*1f2b0*/  ISETP.GE.AND P2, PT, R5, R2, PT ;  /* 0x000000020500720c */ /* 0x000fe20003f46270 */
[----:B------:R-:W-:Y:S02]  /*1f2c0*/  IMAD.MOV.U32 R12, RZ, RZ, RZ ;  /* 0x000000ffff0c7224 */ /* 0x000fe400078e00ff */
[----:B------:R-:W-:-:S10]  /*1f2d0*/  IMAD.MOV.U32 R4, RZ, RZ, R14 ;  /* 0x000000ffff047224 */ /* 0x000fd400078e000e */
[----:B0-----:R-:W-:Y:S05]  /*1f2e0*/  WARPSYNC.COLLECTIVE R15, `(.L_x_10682) ;  /* 0x000000000f087348 */ /* 0x001fea0003c00000 */
[----:B------:R1:W2:Y:S02]  /*1f2f0*/  SHFL.IDX P6, R14, R13, R12, R11 ;  /* 0x0000000c0d0e7389 */ /* 0x0002a400000c000b */
[----:B012---:R-:W-:Y:S01]  /*1f300*/  ENDCOLLECTIVE ;  /* 0x000000000000791b */ /* 0x007fe20003800000 */
.L_x_10682:
        /* <DEDUP_REMOVED lines=16> */
.L_x_10683:
[----:B------:R-:W-:Y:S02]  /*1f410*/  IMAD.MOV.U32 R13, RZ, RZ, R3 ;  /* 0x000000ffff0d7224 */ /* 0x000fe400078e0003 */
[----:B------:R-:W-:Y:S02]  /*1f420*/  IMAD.MOV.U32 R12, RZ, RZ, 0x1 ;  /* 0x00000001ff0c7424 */ /* 0x000fe400078e00ff */
[----:B------:R-:W-:-:S07]  /*1f430*/  IMAD.MOV.U32 R4, RZ, RZ, R14 ;  /* 0x000000ffff047224 */ /* 0x000fce00078e000e */
[----:B------:R-:W-:Y:S05]  /*1f440*/  WARPSYNC.COLLECTIVE R15, `(.L_x_10684) ;  /* 0x000000000f087348 */ /* 0x000fea0003c00000 */
[----:B------:R0:W1:Y:S02]  /*1f450*/  SHFL.IDX P6, R14, R13, R12, R11 ;  /* 0x0000000c0d0e7389 */ /* 0x00006400000c000b */
[----:B01----:R-:W-:Y:S01]  /*1f460*/  ENDCOLLECTIVE ;  /* 0x000000000000791b */ /* 0x003fe20003800000 */
.L_x_10684:
        /* <DEDUP_REMOVED lines=14> */
.L_x_10685:
[----:B------:R-:W-:Y:S01]  /*1f550*/  IMAD.MOV.U32 R8, RZ, RZ, R14 ;  /* 0x000000ffff087224 */ /* 0x000fe200078e000e */
[----:B------:R-:W-:Y:S06]  /*1f560*/  BRA `(.L_x_10686) ;  /* 0xffffffb000187947 */ /* 0x000fec000383ffff */
.L_x_10533:
[----:B-1----:R1:W2:Y:S02]  /*1f570*/  SYNCS.PHASECHK.TRANS64.TRYWAIT P0, [R22+URZ+0x31c20], R0 ;  /* 0x031c2000160075a7 */ /* 0x0022a4000800017f */
[----:B--2---:R-:W-:Y:S05]  /*1f580*/  @!P0 NANOSLEEP.SYNCS 0x989680 ;  /* 0x009896800000895d */ /* 0x004fea0003900000 */
[----:B------:R-:W2:Y:S02]  /*1f590*/  @!P0 SYNCS.PHASECHK.TRANS64 P0, [R22+URZ+0x31c20], R0 ;  /* 0x031c2000160085a7 */ /* 0x000ea4000800007f */
[----:B--2---:R-:W-:Y:S05]  /*1f5a0*/  @!P0 BRA `(.L_x_10533) ;  /* 0xfffffffc00f08947 */ /* 0x004fea000383ffff */
[----:B------:R-:W-:Y:S05]  /*1f5b0*/  BRA `(.L_x_10687) ;  /* 0xffffffb000807947 */ /* 0x000fea000383ffff */
.L_x_10542:
[----:B-1----:R1:W2:Y:S02]  /*1f5c0*/  SYNCS.PHASECHK.TRANS64.TRYWAIT P0, [R3+URZ+0x31c40], R2 ;  /* 0x031c4002030075a7 */ /* 0x0022a4000800017f */
[----:B--2---:R-:W-:Y:S05]  /*1f5d0*/  @!P0 NANOSLEEP.SYNCS 0x989680 ;  /* 0x009896800000895d */ /* 0x004fea0003900000 */
[----:B------:R-:W2:Y:S02]  /*1f5e0*/  @!P0 SYNCS.PHASECHK.TRANS64 P0, [R3+URZ+0x31c40], R2 ;  /* 0x031c4002030085a7 */ /* 0x000ea4000800007f */
[----:B--2---:R-:W-:Y:S05]  /*1f5f0*/  @!P0 BRA `(.L_x_10542) ;  /* 0xfffffffc00f08947 */ /* 0x004fea000383ffff */
[----:B------:R-:W-:Y:S05]  /*1f600*/  BRA `(.L_x_10688) ;  /* 0xffffffb4003c7947 */ /* 0x000fea000383ffff */
.L_x_10549:
[----:B0-----:R0:W1:Y:S02]  /*1f610*/  SYNCS.PHASECHK.TRANS64.TRYWAIT P0, [R2+URZ+0x31c60], R3 ;  /* 0x031c6003020075a7 */ /* 0x001064000800017f */
[----:B-1----:R-:W-:Y:S05]  /*1f620*/  @!P0 NANOSLEEP.SYNCS 0x989680 ;  /* 0x009896800000895d */ /* 0x002fea0003900000 */
[----:B------:R-:W1:Y:S02]  /*1f630*/  @!P0 SYNCS.PHASECHK.TRANS64 P0, [R2+URZ+0x31c60], R3 ;  /* 0x031c6003020085a7 */ /* 0x000e64000800007f */
[----:B-1----:R-:W-:Y:S05]  /*1f640*/  @!P0 BRA `(.L_x_10549) ;  /* 0xfffffffc00f08947 */ /* 0x002fea000383ffff */
[----:B------:R-:W-:Y:S05]  /*1f650*/  BRA `(.L_x_10689) ;  /* 0xffffffb800447947 */ /* 0x000fea000383ffff */
.L_x_10560:
[----:B0-----:R0:W1:Y:S02]  /*1f660*/  SYNCS.PHASECHK.TRANS64.TRYWAIT P0, [R5+URZ+0x31c40], R2 ;  /* 0x031c4002050075a7 */ /* 0x001064000800017f */
[----:B-1----:R-:W-:Y:S05]  /*1f670*/  @!P0 NANOSLEEP.SYNCS 0x989680 ;  /* 0x009896800000895d */ /* 0x002fea0003900000 */
[----:B------:R-:W1:Y:S02]  /*1f680*/  @!P0 SYNCS.PHASECHK.TRANS64 P0, [R5+URZ+0x31c40], R2 ;  /* 0x031c4002050085a7 */ /* 0x000e64000800007f */
[----:B-1----:R-:W-:Y:S05]  /*1f690*/  @!P0 BRA `(.L_x_10560) ;  /* 0xfffffffc00f08947 */ /* 0x002fea000383ffff */
[----:B------:R-:W-:Y:S05]  /*1f6a0*/  BRA `(.L_x_10690) ;  /* 0xffffffc000087947 */ /* 0x000fea000383ffff */
.L_x_10567:
[----:B0-----:R0:W1:Y:S02]  /*1f6b0*/  SYNCS.PHASECHK.TRANS64.TRYWAIT P0, [R3+URZ+0x31c60], R26 ;  /* 0x031c601a030075a7 */ /* 0x001064000800017f */
[----:B-1----:R-:W-:Y:S05]  /*1f6c0*/  @!P0 NANOSLEEP.SYNCS 0x989680 ;  /* 0x009896800000895d */ /* 0x002fea0003900000 */
[----:B------:R-:W1:Y:S02]  /*1f6d0*/  @!P0 SYNCS.PHASECHK.TRANS64 P0, [R3+URZ+0x31c60], R26 ;  /* 0x031c601a030085a7 */ /* 0x000e64000800007f */
[----:B-1----:R-:W-:Y:S05]  /*1f6e0*/  @!P0 BRA `(.L_x_10567) ;  /* 0xfffffffc00f08947 */ /* 0x002fea000383ffff */
[----:B------:R-:W-:Y:S05]  /*1f6f0*/  BRA `(.L_x_10691) ;  /* 0xffffffc400107947 */ /* 0x000fea000383ffff */
.L_x_10578:
[----:B0-----:R0:W1:Y:S02]  /*1f700*/  SYNCS.PHASECHK.TRANS64.TRYWAIT P0, [R5+URZ+0x31c40], R2 ;  /* 0x031c4002050075a7 */ /* 0x001064000800017f */
[----:B-1----:R-:W-:Y:S05]  /*1f710*/  @!P0 NANOSLEEP.SYNCS 0x989680 ;  /* 0x009896800000895d */ /* 0x002fea0003900000 */
[----:B------:R-:W1:Y:S02]  /*1f720*/  @!P0 SYNCS.PHASECHK.TRANS64 P0, [R5+URZ+0x31c40], R2 ;  /* 0x031c4002050085a7 */ /* 0x000e64000800007f */
[----:B-1----:R-:W-:Y:S05]  /*1f730*/  @!P0 BRA `(.L_x_10578) ;  /* 0xfffffffc00f08947 */ /* 0x002fea000383ffff */
[----:B------:R-:W-:Y:S05]  /*1f740*/  BRA `(.L_x_10692) ;  /* 0xffffffc800a87947 */ /* 0x000fea000383ffff */
.L_x_10585:
[----:B0-----:R0:W1:Y:S02]  /*1f750*/  SYNCS.PHASECHK.TRANS64.TRYWAIT P0, [R3+URZ+0x31c60], R7 ;  /* 0x031c6007030075a7 */ /* 0x001064000800017f */
[----:B-1----:R-:W-:Y:S05]  /*1f760*/  @!P0 NANOSLEEP.SYNCS 0x989680 ;  /* 0x009896800000895d */ /* 0x002fea0003900000 */
[----:B------:R-:W1:Y:S02]  /*1f770*/  @!P0 SYNCS.PHASECHK.TRANS64 P0, [R3+URZ+0x31c60], R7 ;  /* 0x031c6007030085a7 */ /* 0x000e64000800007f */
[----:B-1----:R-:W-:Y:S05]  /*1f780*/  @!P0 BRA `(.L_x_10585) ;  /* 0xfffffffc00f08947 */ /* 0x002fea000383ffff */
[----:B------:R-:W-:Y:S05]  /*1f790*/  BRA `(.L_x_10693) ;  /* 0xffffffcc00b07947 */ /* 0x000fea000383ffff */
.L_x_10598:
[----:B-1----:R1:W2:Y:S02]  /*1f7a0*/  SYNCS.PHASECHK.TRANS64.TRYWAIT P0, [R0+URZ+0x31c60], R3 ;  /* 0x031c6003000075a7 */ /* 0x0022a4000800017f */
[----:B--2---:R-:W-:Y:S05]  /*1f7b0*/  @!P0 NANOSLEEP.SYNCS 0x989680 ;  /* 0x009896800000895d */ /* 0x004fea0003900000 */
[----:B------:R-:W2:Y:S02]  /*1f7c0*/  @!P0 SYNCS.PHASECHK.TRANS64 P0, [R0+URZ+0x31c60], R3 ;  /* 0x031c6003000085a7 */ /* 0x000ea4000800007f */
[----:B--2---:R-:W-:Y:S05]  /*1f7d0*/  @!P0 BRA `(.L_x_10598) ;  /* 0xfffffffc00f08947 */ /* 0x004fea000383ffff */
[----:B------:R-:W-:Y:S05]  /*1f7e0*/  BRA `(.L_x_10694) ;  /* 0xffffffd400307947 */ /* 0x000fea000383ffff */
.L_x_10607:
[----:B------:R-:W-:Y:S01]  /*1f7f0*/  BSSY B0, `(.L_x_10695) ;  /* 0x0000008000007945 */ /* 0x000fe20003800000 */
[----:B------:R-:W-:Y:S02]  /*1f800*/  IMAD.MOV.U32 R13, RZ, RZ, R16 ;  /* 0x000000ffff0d7224 */ /* 0x000fe400078e0010 */
[----:B------:R-:W-:Y:S02]  /*1f810*/  IMAD.MOV.U32 R12, RZ, RZ, RZ ;  /* 0x000000ffff0c7224 */ /* 0x000fe400078e00ff */
[----:B-1----:R-:W-:Y:S02]  /*1f820*/  IMAD.MOV.U32 R11, RZ, RZ, 0x1f ;  /* 0x0000001fff0b7424 */ /* 0x002fe400078e00ff */
[----:B------:R-:W-:-:S07]  /*1f830*/  IMAD.MOV.U32 R15, RZ, RZ, -0x1 ;  /* 0xffffffffff0f7424 */ /* 0x000fce00078e00ff */
[----:B--2---:R-:W-:Y:S05]  /*1f840*/  WARPSYNC.COLLECTIVE R15, `(.L_x_10696) ;  /* 0x000000000f087348 */ /* 0x004fea0003c00000 */
[----:B------:R0:W1:Y:S02]  /*1f850*/  SHFL.IDX P6, R14, R13, R12, R11 ;  /* 0x0000000c0d0e7389 */ /* 0x00006400000c000b */
[----:B012---:R-:W-:Y:S01]  /*1f860*/  ENDCOLLECTIVE ;  /* 0x000000000000791b */ /* 0x007fe20003800000 */
.L_x_10696:
[----:B------:R-:W-:Y:S05]  /*1f870*/  BSYNC B0 ;  /* 0x0000000000007941 */ /* 0x000fea0003800000 */
.L_x_10695:
        /* <DEDUP_REMOVED lines=10> */
.L_x_10697:
        /* <DEDUP_REMOVED lines=16> */
.L_x_10698:
[----:B------:R-:W-:Y:S01]  /*1fa20*/  IMAD.MOV.U32 R12, RZ, RZ, 0x2 ;  /* 0x00000002ff0c7424 */ /* 0x000fe200078e00ff */
[----:B------:R-:W-:Y:S02]  /*1fa30*/  SEL R5, R14, RZ, P1 ;  /* 0x000000ff0e057207 */ /* 0x000fe40000800000 */
[----:B------:R-:W-:-:S03]  /*1fa40*/  ISETP.GE.U32.AND P1, PT, R8, 0x4, PT ;  /* 0x000000040800780c */ /* 0x000fc60003f26070 */
[----:B------:R-:W-:-:S04]  /*1fa50*/  IMAD.IADD R5, R2, 0x1, R5 ;  /* 0x0000000102057824 */ /* 0x000fc800078e0205 */
[----:B------:R-:W-:-:S07]  /*1fa60*/  IMAD.MOV.U32 R13, RZ, RZ, R5 ;  /* 0x000000ffff0d7224 */ /* 0x000fce00078e0005 */
[----:B------:R-:W-:Y:S05]  /*1fa70*/  WARPSYNC.COLLECTIVE R15, `(.L_x_10699) ;  /* 0x000000000f087348 */ /* 0x000fea0003c00000 */
[----:B------:R0:W1:Y:S02]  /*1fa80*/  SHFL.UP P6, R14, R13, R12, R11 ;  /* 0x0400000c0d0e7389 */ /* 0x00006400000c000b */
[----:B01----:R-:W-:Y:S01]  /*1fa90*/  ENDCOLLECTIVE ;  /* 0x000000000000791b */ /* 0x003fe20003800000 */
.L_x_10699:
[----:B------:R-:W-:Y:S01]  /*1faa0*/  IMAD.MOV.U32 R12, RZ, RZ, 0x4 ;  /* 0x00000004ff0c7424 */ /* 0x000fe200078e00ff */
[----:B------:R-:W-:-:S05]  /*1fab0*/  SEL R6, R14, RZ, P0 ;  /* 0x000000ff0e067207 */ /* 0x000fca0000000000 */
[----:B------:R-:W-:-:S04]  /*1fac0*/  IMAD.IADD R6, R5, 0x1, R6 ;  /* 0x0000000105067824 */ /* 0x000fc800078e0206 */
[----:B------:R-:W-:-:S07]  /*1fad0*/  IMAD.MOV.U32 R13, RZ, RZ, R6 ;  /* 0x000000ffff0d7224 */ /* 0x000fce00078e0006 */
[----:B------:R-:W-:Y:S05]  /*1fae0*/  WARPSYNC.COLLECTIVE R15, `(.L_x_10700) ;  /* 0x000000000f087348 */ /* 0x000fea0003c00000 */
[----:B------:R0:W1:Y:S02]  /*1faf0*/  SHFL.UP P6, R14, R13, R12, R11 ;  /* 0x0400000c0d0e7389 */ /* 0x00006400000c000b */
[----:B01----:R-:W-:Y:S01]  /*1fb00*/  ENDCOLLECTIVE ;  /* 0x000000000000791b */ /* 0x003fe20003800000 */
.L_x_10700:
[----:B------:R-:W-:Y:S01]  /*1fb10*/  IMAD.MOV.U32 R12, RZ, RZ, 0x8 ;  /* 0x00000008ff0c7424 */ /* 0x000fe200078e00ff */
[----:B------:R-:W-:-:S05]  /*1fb20*/  SEL R7, R14, RZ, P1 ;  /* 0x000000ff0e077207 */ /* 0x000fca0000800000 */
[----:B------:R-:W-:-:S04]  /*1fb30*/  IMAD.IADD R7, R6, 0x1, R7 ;  /* 0x0000000106077824 */ /* 0x000fc800078e0207 */
[----:B------:R-:W-:-:S07]  /*1fb40*/  IMAD.MOV.U32 R13, RZ, RZ, R7 ;  /* 0x000000ffff0d7224 */ /* 0x000fce00078e0007 */
[----:B------:R-:W-:Y:S05]  /*1fb50*/  WARPSYNC.COLLECTIVE R15, `(.L_x_10701) ;  /* 0x000000000f087348 */ /* 0x000fea0003c00000 */
[----:B------:R0:W1:Y:S02]  /*1fb60*/  SHFL.UP P6, R14, R13, R12, R11 ;  /* 0x0400000c0d0e7389 */ /* 0x00006400000c000b */
[----:B01----:R-:W-:Y:S01]  /*1fb70*/  ENDCOLLECTIVE ;  /* 0x000000000000791b */ /* 0x003fe20003800000 */
.L_x_10701:
[----:B------:R-:W-:Y:S01]  /*1fb80*/  IMAD.MOV.U32 R12, RZ, RZ, 0x10 ;  /* 0x00000010ff0c7424 */ /* 0x000fe200078e00ff */
[----:B------:R-:W-:-:S05]  /*1fb90*/  SEL R14, R14, RZ, P2 ;  /* 0x000000ff0e0e7207 */ /* 0x000fca0001000000 */
[----:B------:R-:W-:-:S04]  /*1fba0*/  IMAD.IADD R5, R7, 0x1, R14 ;  /* 0x0000000107057824 */ /* 0x000fc800078e020e */
[----:B------:R-:W-:-:S07]  /*1fbb0*/  IMAD.MOV.U32 R13, RZ, RZ, R5 ;  /* 0x000000ffff0d7224 */ /* 0x000fce00078e0005 */
[----:B------:R-:W-:Y:S05]  /*1fbc0*/  WARPSYNC.COLLECTIVE R15, `(.L_x_10702) ;  /* 0x000000000f087348 */ /* 0x000fea0003c00000 */
[----:B------:R0:W1:Y:S02]  /*1fbd0*/  SHFL.UP P6, R14, R13, R12, R11 ;  /* 0x0400000c0d0e7389 */ /* 0x00006400000c000b */
[----:B01----:R-:W-:Y:S01]  /*1fbe0*/  ENDCOLLECTIVE ;  /* 0x000000000000791b */ /* 0x003fe20003800000 */
.L_x_10702:
        /* <DEDUP_REMOVED lines=8> */
.L_x_10703:
[----:B------:R-:W-:Y:S05]  /*1fc70*/  BRA `(.L_x_10704) ;  /* 0xffffffd400f07947 */ /* 0x000fea000383ffff */
.L_x_10612:
[----:B------:R-:W-:Y:S01]  /*1fc80*/  BSSY B0, `(.L_x_10705) ;  /* 0x0000008000007945 */ /* 0x000fe20003800000 */
[----:B-----5:R-:W-:Y:S02]  /*1fc90*/  IMAD.MOV.U32 R13, RZ, RZ, R2 ;  /* 0x000000ffff0d7224 */ /* 0x020fe400078e0002 */
[----:B------:R-:W-:Y:S02]  /*1fca0*/  IMAD.MOV.U32 R12, RZ, RZ, 0x1 ;  /* 0x00000001ff0c7424 */ /* 0x000fe400078e00ff */
[----:B-1----:R-:W-:Y:S02]  /*1fcb0*/  IMAD.MOV.U32 R11, RZ, RZ, RZ ;  /* 0x000000ffff0b7224 */ /* 0x002fe400078e00ff */
[----:B------:R-:W-:-:S07]  /*1fcc0*/  IMAD.MOV.U32 R15, RZ, RZ, -0x1 ;  /* 0xffffffffff0f7424 */ /* 0x000fce00078e00ff */
[----:B0-2---:R-:W-:Y:S05]  /*1fcd0*/  WARPSYNC.COLLECTIVE R15, `(.L_x_10706) ;  /* 0x000000000f087348 */ /* 0x005fea0003c00000 */
[----:B------:R1:W3:Y:S02]  /*1fce0*/  SHFL.UP P6, R14, R13, R12, R11 ;  /* 0x0400000c0d0e7389 */ /* 0x0002e400000c000b */
[----:B0123--:R-:W-:Y:S01]  /*1fcf0*/  ENDCOLLECTIVE ;  /* 0x000000000000791b */ /* 0x00ffe20003800000 */
.L_x_10706:
[----:B------:R-:W-:Y:S05]  /*1fd00*/  BSYNC B0 ;  /* 0x0000000000007941 */ /* 0x000fea0003800000 */
.L_x_10705:
[----:B------:R-:W2:Y:S01]  /*1fd10*/  LDL R3, [R1] ;  /* 0x0000000001037983 */ /* 0x000ea20000100800 */
[----:B------:R-:W-:Y:S02]  /*1fd20*/  IMAD.MOV.U32 R12, RZ, RZ, 0x2 ;  /* 0x00000002ff0c7424 */ /* 0x000fe400078e00ff */
[----:B------:R-:W-:Y:S02]  /*1fd30*/  IMAD.MOV.U32 R11, RZ, RZ, RZ ;  /* 0x000000ffff0b7224 */ /* 0x000fe400078e00ff */
[----:B------:R-:W-:Y:S01]  /*1fd40*/  IMAD.MOV.U32 R15, RZ, RZ, -0x1 ;  /* 0xffffffffff0f7424 */ /* 0x000fe200078e00ff */
[----:B--2---:R-:W-:-:S04]  /*1fd50*/  LOP3.LUT P4, RZ, R3, 0x1, RZ, 0xc0, !PT ;  /* 0x0000000103ff7812 */ /* 0x004fc8000788c0ff */
[----:B------:R-:W-:-:S05]  /*1fd60*/  SEL R13, R14, RZ, P4 ;  /* 0x000000ff0e0d7207 */ /* 0x000fca0002000000 */
[----:B------:R-:W-:-:S07]  /*1fd70*/  IMAD.IADD R13, R2, 0x1, R13 ;  /* 0x00000001020d7824 */ /* 0x000fce00078e020d */
[----:B------:R-:W-:Y:S05]  /*1fd80*/  WARPSYNC.COLLECTIVE R15, `(.L_x_10707) ;  /* 0x000000000f087348 */ /* 0x000fea0003c00000 */
[----:B------:R0:W1:Y:S02]  /*1fd90*/  SHFL.UP P6, R14, R13, R12, R11 ;  /* 0x0400000c0d0e7389 */ /* 0x00006400000c000b */
[----:B01----:R-:W-:Y:S01]  /*1fda0*/  ENDCOLLECTIVE ;  /* 0x000000000000791b */ /* 0x003fe20003800000 */
.L_x_10707:
[----:B------:R-:W-:Y:S01]  /*1fdb0*/  IMAD.MOV.U32 R12, RZ, RZ, 0x4 ;  /* 0x00000004ff0c7424 */ /* 0x000fe200078e00ff */
[----:B------:R-:W-:-:S05]  /*1fdc0*/  SEL R14, R14, RZ, P0 ;  /* 0x000000ff0e0e7207 */ /* 0x000fca0000000000 */
[----:B------:R-:W-:-:S04]  /*1fdd0*/  IMAD.IADD R5, R13, 0x1, R14 ;  /* 0x000000010d057824 */ /* 0x000fc800078e020e */
[----:B------:R-:W-:-:S07]  /*1fde0*/  IMAD.MOV.U32 R13, RZ, RZ, R5 ;  /* 0x000000ffff0d7224 */ /* 0x000fce00078e0005 */
[----:B------:R-:W-:Y:S05]  /*1fdf0*/  WARPSYNC.COLLECTIVE R15, `(.L_x_10708) ;  /* 0x000000000f087348 */ /* 0x000fea0003c00000 */
[----:B------:R0:W1:Y:S02]  /*1fe00*/  SHFL.UP P6, R14, R13, R12, R11 ;  /* 0x0400000c0d0e7389 */ /* 0x00006400000c000b */
[----:B01----:R-:W-:Y:S01]  /*1fe10*/  ENDCOLLECTIVE ;  /* 0x000000000000791b */ /* 0x003fe20003800000 */
.L_x_10708:
[----:B------:R-:W-:Y:S01]  /*1fe20*/  IMAD.MOV.U32 R12, RZ, RZ, 0x8 ;  /* 0x00000008ff0c7424 */ /* 0x000fe200078e00ff */
[----:B------:R-:W-:-:S05]  /*1fe30*/  SEL R6, R14, RZ, P1 ;  /* 0x000000ff0e067207 */ /* 0x000fca0000800000 */
[----:B------:R-:W-:-:S04]  /*1fe40*/  IMAD.IADD R6, R5, 0x1, R6 ;  /* 0x0000000105067824 */ /* 0x000fc800078e0206 */
[----:B------:R-:W-:-:S07]  /*1fe50*/  IMAD.MOV.U32 R13, RZ, RZ, R6 ;  /* 0x000000ffff0d7224 */ /* 0x000fce00078e0006 */
[----:B------:R-:W-:Y:S05]  /*1fe60*/  WARPSYNC.COLLECTIVE R15, `(.L_x_10709) ;  /* 0x000000000f087348 */ /* 0x000fea0003c00000 */
[----:B------:R0:W1:Y:S02]  /*1fe70*/  SHFL.UP P6, R14, R13, R12, R11 ;  /* 0x0400000c0d0e7389 */ /* 0x00006400000c000b */
[----:B01----:R-:W-:Y:S01]  /*1fe80*/  ENDCOLLECTIVE ;  /* 0x000000000000791b */ /* 0x003fe20003800000 */
.L_x_10709:
[----:B------:R-:W-:Y:S01]  /*1fe90*/  IMAD.MOV.U32 R12, RZ, RZ, 0x10 ;  /* 0x00000010ff0c7424 */ /* 0x000fe200078e00ff */
[----:B------:R-:W-:-:S05]  /*1fea0*/  SEL R7, R14, RZ, P2 ;  /* 0x000000ff0e077207 */ /* 0x000fca0001000000 */
[----:B------:R-:W-:-:S04]  /*1feb0*/  IMAD.IADD R7, R6, 0x1, R7 ;  /* 0x0000000106077824 */ /* 0x000fc800078e0207 */
[----:B------:R-:W-:-:S07]  /*1fec0*/  IMAD.MOV.U32 R13, RZ, RZ, R7 ;  /* 0x000000ffff0d7224 */ /* 0x000fce00078e0007 */
[----:B------:R-:W-:Y:S05]  /*1fed0*/  WARPSYNC.COLLECTIVE R15, `(.L_x_10710) ;  /* 0x000000000f087348 */ /* 0x000fea0003c00000 */
[----:B------:R0:W1:Y:S02]  /*1fee0*/  SHFL.UP P6, R14, R13, R12, R11 ;  /* 0x0400000c0d0e7389 */ /* 0x00006400000c000b */
[----:B01----:R-:W-:Y:S01]  /*1fef0*/  ENDCOLLECTIVE ;  /* 0x000000000000791b */ /* 0x003fe20003800000 */
.L_x_10710:
        /* <DEDUP_REMOVED lines=8> */
.L_x_10711:
[----:B------:R-:W-:Y:S05]  /*1ff80*/  BRA `(.L_x_10712) ;  /* 0xffffffd400cc7947 */ /* 0x000fea000383ffff */
.L_x_10614:
[----:B------:R-:W-:Y:S01]  /*1ff90*/  BSSY B0, `(.L_x_10713) ;  /* 0x0000006000007945 */ /* 0x000fe20003800000 */
[----:B------:R-:W-:Y:S01]  /*1ffa0*/  PLOP3.LUT P6, PT, P6, PT, PT, 0x8, 0x0 ;  /* 0x000000000000781c */ /* 0x000fe200037ce170 */
[----:B------:R-:W-:-:S12]  /*1ffb0*/  IMAD.MOV.U32 R15, RZ, RZ, -0x1 ;  /* 0xffffffffff0f7424 */ /* 0x000fd800078e00ff */
[----:B01----:R-:W-:Y:S05]  /*1ffc0*/  WARPSYNC.COLLECTIVE R15, `(.L_x_10714) ;  /* 0x000000000f087348 */ /* 0x003fea0003c00000 */
[----:B------:R-:W-:Y:S01]  /*1ffd0*/  VOTE.ANY R14, PT, P6 ;  /* 0x00000000000e7806 */ /* 0x000fe200030e0100 */
[----:B01----:R-:W-:Y:S06]  /*1ffe0*/  ENDCOLLECTIVE ;  /* 0x000000000000791b */ /* 0x003fec0003800000 */
.L_x_10714:
[----:B------:R-:W-:Y:S05]  /*1fff0*/  BSYNC B0 ;  /* 0x0000000000007941 */ /* 0x000fea0003800000 */
.L_x_10713:
        /* <DEDUP_REMOVED lines=9> */
.L_x_10715:
[----:B------:R-:W-:Y:S01]  /*20090*/  IMAD.MOV.U32 R17, RZ, RZ, R14 ;  /* 0x000000ffff117224 */ /* 0x000fe200078e000e */
[----:B------:R-:W-:Y:S06]  /*200a0*/  BRA `(.L_x_10716) ;  /* 0xffffffd400bc7947 */ /* 0x000fec000383ffff */
.L_x_10616:
[----:B------:R-:W-:Y:S01]  /*200b0*/  BSSY B0, `(.L_x_10717) ;  /* 0x0000007000007945 */ /* 0x000fe20003800000 */
[----:B------:R-:W-:Y:S02]  /*200c0*/  IMAD.MOV.U32 R13, RZ, RZ, R3 ;  /* 0x000000ffff0d7224 */ /* 0x000fe400078e0003 */
[----:B-1----:R-:W-:Y:S02]  /*200d0*/  IMAD.MOV.U32 R11, RZ, RZ, 0x1f ;  /* 0x0000001fff0b7424 */ /* 0x002fe400078e00ff */
[----:B------:R-:W-:-:S07]  /*200e0*/  IMAD.MOV.U32 R15, RZ, RZ, -0x1 ;  /* 0xffffffffff0f7424 */ /* 0x000fce00078e00ff */
[----:B0-23--:R-:W-:Y:S05]  /*200f0*/  WARPSYNC.COLLECTIVE R15, `(.L_x_10718) ;  /* 0x000000000f087348 */ /* 0x00dfea0003c00000 */
[----:B------:R1:W4:Y:S02]  /*20100*/  SHFL.IDX P6, R14, R13, R12, R11 ;  /* 0x0000000c0d0e7389 */ /* 0x00032400000c000b */
[----:B01234-:R-:W-:Y:S01]  /*20110*/  ENDCOLLECTIVE ;  /* 0x000000000000791b */ /* 0x01ffe20003800000 */
.L_x_10718:
[----:B------:R-:W-:Y:S05]  /*20120*/  BSYNC B0 ;  /* 0x0000000000007941 */ /* 0x000fea0003800000 */
.L_x_10717:
[----:B------:R-:W-:Y:S05]  /*20130*/  BRA `(.L_x_10615) ;  /* 0xffffffd400b47947 */ /* 0x000fea000383ffff */
.L_x_10620:
[----:B0-----:R0:W2:Y:S02]  /*20140*/  SYNCS.PHASECHK.TRANS64.TRYWAIT P0, [R9+URZ+0x31c20], R0 ;  /* 0x031c2000090075a7 */ /* 0x0010a4000800017f */
[----:B--2---:R-:W-:Y:S05]  /*20150*/  @!P0 NANOSLEEP.SYNCS 0x989680 ;  /* 0x009896800000895d */ /* 0x004fea0003900000 */
[----:B------:R-:W2:Y:S02]  /*20160*/  @!P0 SYNCS.PHASECHK.TRANS64 P0, [R9+URZ+0x31c20], R0 ;  /* 0x031c2000090085a7 */ /* 0x000ea4000800007f */
[----:B--2---:R-:W-:Y:S05]  /*20170*/  @!P0 BRA `(.L_x_10620) ;  /* 0xfffffffc00f08947 */ /* 0x004fea000383ffff */
[----:B------:R-:W-:Y:S05]  /*20180*/  BRA `(.L_x_10719) ;  /* 0xffffffd8009c7947 */ /* 0x000fea000383ffff */
.L_x_10621:
        /* <DEDUP_REMOVED lines=8> */
[----:B0--3--:R-:W-:Y:S05]  /*20210*/  WARPSYNC.COLLECTIVE R15, `(.L_x_10721) ;  /* 0x000000000f087348 */ /* 0x009fea0003c00000 */
[----:B------:R1:W2:Y:S02]  /*20220*/  SHFL.IDX P6, R14, R13, R12, R11 ;  /* 0x0000000c0d0e7389 */ /* 0x0002a400000c000b */
[----:B0123--:R-:W-:Y:S01]  /*20230*/  ENDCOLLECTIVE ;  /* 0x000000000000791b */ /* 0x00ffe20003800000 */
.L_x_10721:
[----:B------:R-:W-:Y:S05]  /*20240*/  BSYNC B0 ;  /* 0x0000000000007941 */ /* 0x000fea0003800000 */
.L_x_10720:
[----:B------:R-:W-:Y:S05]  /*20250*/  BRA `(.L_x_10722) ;  /* 0xffffffd800847947 */ /* 0x000fea000383ffff */
.L_x_10622:
[----:B------:R-:W-:Y:S01]  /*20260*/  BSSY B0, `(.L_x_10723) ;  /* 0x0000006000007945 */ /* 0x000fe20003800000 */
[----:B------:R-:W-:-:S07]  /*20270*/  IMAD.MOV.U32 R15, RZ, RZ, -0x1 ;  /* 0xffffffffff0f7424 */ /* 0x000fce00078e00ff */
[----:B01-3--:R-:W-:Y:S05]  /*20280*/  WARPSYNC.COLLECTIVE R15, `(.L_x_10724) ;  /* 0x000000000f0c7348 */ /* 0x00bfea0003c00000 */
[----:B------:R-:W-:Y:S02]  /*20290*/  ELECT P6, UR62, PT ;  /* 0x00000000003e782f */ /* 0x000fe400038c0000 */
[----:B------:R-:W-:Y:S01]  /*202a0*/  MOV R14, UR62 ;  /* 0x0000003e000e7c02 */ /* 0x000fe20008000f00 */
[----:B01-3--:R-:W-:Y:S10]  /*202b0*/  ENDCOLLECTIVE ;  /* 0x000000000000791b */ /* 0x00bff40003800000 */
.L_x_10724:
[----:B------:R-:W-:Y:S05]  /*202c0*/  BSYNC B0 ;  /* 0x0000000000007941 */ /* 0x000fea0003800000 */
.L_x_10723:
[----:B------:R-:W-:Y:S05]  /*202d0*/  BRA `(.L_x_10725) ;  /* 0xffffffd800787947 */ /* 0x000fea000383ffff */
.L_x_10624:
[----:B0-----:R0:W2:Y:S02]  /*202e0*/  SYNCS.PHASECHK.TRANS64.TRYWAIT P0, [R5+URZ], R4 ;  /* 0x00000004050075a7 */ /* 0x0010a4000800017f */
[----:B--2---:R-:W-:Y:S05]  /*202f0*/  @!P0 NANOSLEEP.SYNCS 0x989680 ;  /* 0x009896800000895d */ /* 0x004fea0003900000 */
[----:B------:R-:W2:Y:S02]  /*20300*/  @!P0 SYNCS.PHASECHK.TRANS64 P0, [R5+URZ], R4 ;  /* 0x00000004050085a7 */ /* 0x000ea4000800007f */
[----:B--2---:R-:W-:Y:S05]  /*20310*/  @!P0 BRA `(.L_x_10624) ;  /* 0xfffffffc00f08947 */ /* 0x004fea000383ffff */
[----:B------:R-:W-:Y:S05]  /*20320*/  BRA `(.L_x_10726) ;  /* 0xffffffd800ac7947 */ /* 0x000fea000383ffff */
.L_x_10625:
[----:B--2---:R2:W4:Y:S02]  /*20330*/  SYNCS.PHASECHK.TRANS64.TRYWAIT P0, [R3+URZ], R2 ;  /* 0x00000002030075a7 */ /* 0x004524000800017f */
[----:B----4-:R-:W-:Y:S05]  /*20340*/  @!P0 NANOSLEEP.SYNCS 0x989680 ;  /* 0x009896800000895d */ /* 0x010fea0003900000 */
[----:B------:R-:W4:Y:S02]  /*20350*/  @!P0 SYNCS.PHASECHK.TRANS64 P0, [R3+URZ], R2 ;  /* 0x00000002030085a7 */ /* 0x000f24000800007f */
[----:B----4-:R-:W-:Y:S05]  /*20360*/  @!P0 BRA `(.L_x_10625) ;  /* 0xfffffffc00f08947 */ /* 0x010fea000383ffff */
[----:B------:R-:W-:Y:S05]  /*20370*/  BRA `(.L_x_10727) ;  /* 0xffffffd800a07947 */ /* 0x000fea000383ffff */
.L_x_10627:
[----:B----4-:R4:W0:Y:S02]  /*20380*/  SYNCS.PHASECHK.TRANS64.TRYWAIT P0, [R23+URZ], R4 ;  /* 0x00000004170075a7 */ /* 0x010824000800017f */
[----:B0-----:R-:W-:Y:S05]  /*20390*/  @!P0 NANOSLEEP.SYNCS 0x989680 ;  /* 0x009896800000895d */ /* 0x001fea0003900000 */
[----:B------:R-:W0:Y:S02]  /*203a0*/  @!P0 SYNCS.PHASECHK.TRANS64 P0, [R23+URZ], R4 ;  /* 0x00000004170085a7 */ /* 0x000e24000800007f */
[----:B0-----:R-:W-:Y:S05]  /*203b0*/  @!P0 BRA `(.L_x_10627) ;  /* 0xfffffffc00f08947 */ /* 0x001fea000383ffff */
[----:B------:R-:W-:Y:S05]  /*203c0*/  BRA `(.L_x_10728) ;  /* 0xffffffd800a47947 */ /* 0x000fea000383ffff */
.L_x_10729:
        /* <DEDUP_REMOVED lines=11> */
.L_x_15325:


//--------------------- .text._ZN7cutlass13device_kernelIN5flash11enable_sm90INS1_16FlashAttnFwdSm90INS1_25CollectiveMainloopFwdSm90ILi2EN4cute5tupleIJNS5_1CILi1EEES8_S8_EEENS6_IJNS7_ILi192EEENS7_ILi128EEENS7_ILi96EEEEEELi96ENS_10bfloat16_tEfNS_4arch4Sm90ELb0ELb1ELb0ELb0ELb0ELb0ELb0ELb0ELb1ELb1ELb0ELb0EEENS1_21CollectiveEpilogueFwdINS6_IJSA_SC_SB_EEES9_SE_SG_Li384ELb0ELb1ELb0ELb0EEENS1_30DynamicPersistentTileSchedulerILi384ELi128ELb0ELb1ELb1EEEEEEEEEvNT_6ParamsE --------------------------
	.section	.text._ZN7cutlass13device_kernelIN5flash11enable_sm90INS1_16FlashAttnFwdSm90INS1_25CollectiveMainloopFwdSm90ILi2EN4cute5tupleIJNS5_1CILi1EEES8_S8_EEENS6_IJNS7_ILi192EEENS7_ILi128EEENS7_ILi96EEEEEELi96ENS_10bfloat16_tEfNS_4arch4Sm90ELb0ELb1ELb0ELb0ELb0ELb0ELb0ELb0ELb1ELb1ELb0ELb0EEENS1_21CollectiveEpilogueFwdINS6_IJSA_SC_SB_EEES9_SE_SG_Li384ELb0ELb1ELb0ELb0EEENS1_30DynamicPersistentTileSchedulerILi384ELi128ELb0ELb1ELb1EEEEEEEEEvNT_6ParamsE,"ax",@progbits
	.align	128
.text._ZN7cutlass13device_kernelIN5flash11enable_sm90INS1_16FlashAttnFwdSm90INS1_25CollectiveMainloopFwdSm90ILi2EN4cute5tupleIJNS5_1CILi1EEES8_S8_EEENS6_IJNS7_ILi192EEENS7_ILi128EEENS7_ILi96EEEEEELi96ENS_10bfloat16_tEfNS_4arch4Sm90ELb0ELb1ELb0ELb0ELb0ELb0ELb0ELb0ELb1ELb1ELb0ELb0EEENS1_21CollectiveEpilogueFwdINS6_IJSA_SC_SB_EEES9_SE_SG_Li384ELb0ELb1ELb0ELb0EEENS1_30DynamicPersistentTileSchedulerILi384ELi128ELb0ELb1ELb1EEEEEEEEEvNT_6ParamsE:
        .type           _ZN7cutlass13device_kernelIN5flash11enable_sm90INS1_16FlashAttnFwdSm90INS1_25CollectiveMainloopFwdSm90ILi2EN4cute5tupleIJNS5_1CILi1EEES8_S8_EEENS6_IJNS7_ILi192EEENS7_ILi128EEENS7_ILi96EEEEEELi96ENS_10bfloat16_tEfNS_4arch4Sm90ELb0ELb1ELb0ELb0ELb0ELb0ELb0ELb0ELb1ELb1ELb0ELb0EEENS1_21CollectiveEpilogueFwdINS6_IJSA_SC_SB_EEES9_SE_SG_Li384ELb0ELb1ELb0ELb0EEENS1_30DynamicPersistentTileSchedulerILi384ELi128ELb0ELb1ELb1EEEEEEEEEvNT_6ParamsE,@function
        .size           _ZN7cutlass13device_kernelIN5flash11enable_sm90INS1_16FlashAttnFwdSm90INS1_25CollectiveMainloopFwdSm90ILi2EN4cute5tupleIJNS5_1CILi1EEES8_S8_EEENS6_IJNS7_ILi192EEENS7_ILi128EEENS7_ILi96EEEEEELi96ENS_10bfloat16_tEfNS_4arch4Sm90ELb0ELb1ELb0ELb0ELb0ELb0ELb0ELb0ELb1ELb1ELb0ELb0EEENS1_21CollectiveEpilogueFwdINS6_IJSA_SC_SB_EEES9_SE_SG_Li384ELb0ELb1ELb0ELb0EEENS1_30DynamicPersistentTileSchedulerILi384ELi128ELb0ELb1ELb1EEEEEEEEEvNT_6ParamsE,(.L_x_15326 - _ZN7cutlass13device_kernelIN5flash11enable_sm90INS1_16FlashAttnFwdSm90INS1_25CollectiveMainloopFwdSm90ILi2EN4cute5tupleIJNS5_1CILi1EEES8_S8_EEENS6_IJNS7_ILi192EEENS7_ILi128EEENS7_ILi96EEEEEELi96ENS_10bfloat16_tEfNS_4arch4Sm90ELb0ELb1ELb0ELb0ELb0ELb0ELb0ELb0ELb1ELb1ELb0ELb0EEENS1_21CollectiveEpilogueFwdINS6_IJSA_SC_SB_EEES9_SE_SG_Li384ELb0ELb1ELb0ELb0EEENS1_30DynamicPersistentTileSchedulerILi384ELi128ELb0ELb1ELb1EEEEEEEEEvNT_6ParamsE)
        .other          _ZN7cutlass13device_kernelIN5flash11enable_sm90INS1_16FlashAttnFwdSm90INS1_25CollectiveMainloopFwdSm90ILi2EN4cute5tupleIJNS5_1CILi1EEES8_S8_EEENS6_IJNS7_ILi192EEENS7_ILi128EEENS7_ILi96EEEEEELi96ENS_10bfloat16_tEfNS_4arch4Sm90ELb0ELb1ELb0ELb0ELb0ELb0ELb0ELb0ELb1ELb1ELb0ELb0EEENS1_21CollectiveEpilogueFwdINS6_IJSA_SC_SB_EEES9_SE_SG_Li384ELb0ELb1ELb0ELb0EEENS1_30DynamicPersistentTileSchedulerILi384ELi128ELb0ELb1ELb1EEEEEEEEEvNT_6ParamsE,@"STO_CUDA_ENTRY STV_DEFAULT"
_ZN7cutlass13device_kernelIN5flash11enable_sm90INS1_16FlashAttnFwdSm90INS1_25CollectiveMainloopFwdSm90ILi2EN4cute5tupleIJNS5_1CILi1EEES8_S8_EEENS6_IJNS7_ILi192EEENS7_ILi128EEENS7_ILi96EEEEEELi96ENS_10bfloat16_tEfNS_4arch4Sm90ELb0ELb1ELb0ELb0ELb0ELb0ELb0ELb0ELb1ELb1ELb0ELb0EEENS1_21CollectiveEpilogueFwdINS6_IJSA_SC_SB_EEES9_SE_SG_Li384ELb0ELb1ELb0ELb0EEENS1_30DynamicPersistentTileSchedulerILi384ELi128ELb0ELb1ELb1EEEEEEEEEvNT_6ParamsE:
[----:B------:R-:W0:Y:S01]  /*0000*/  LDC R1, c[0x0][0x28] ;  /* 0x00000a00ff017b82 */ /* 0x000e220000000800 */
[----:B------:R-:W1:Y:S01]  /*0010*/  S2R R3, SR_TID.X ;  /* 0x0000000000037919 */ /* 0x000e620000002100 */
[----:B------:R-:W-:Y:S01]  /*0020*/  ELECT P0, URZ, PT ;  /* 0x00000000003f782f */ /* 0x000fe20003800000 */
[----:B------:R-:W-:Y:S01]  /*0030*/  BSSY B0, `(.L_x_10730) ;  /* 0x000000e000007945 */ /* 0x000fe20003800000 */
[--C-:B-1----:R-:W-:Y:S02]  /*0040*/  SHF.R.U32.HI R0, RZ, 0x5, R3.reuse ;  /* 0x00000005ff007819 */ /* 0x102fe40000011603 */
[----:B------:R-:W-:-:S03]  /*0050*/  SHF.R.U32.HI R3, RZ, 0x7, R3 ;  /* 0x00000007ff037819 */ /* 0x000fc60000011603 */
[----:B------:R-:W1:Y:S02]  /*0060*/  SHFL.IDX PT, R2, R0, RZ, 0x1f ;  /* 0x00001fff00027589 */ /* 0x000e6400000e0000 */
[----:B-1----:R-:W-:-:S13]  /*0070*/  ISETP.EQ.AND P0, PT, R2, RZ, P0 ;  /* 0x000000ff0200720c */ /* 0x002fda0000702270 */
[----:B0-----:R-:W-:Y:S05]  /*0080*/  @!P0 BRA `(.L_x_10731) ;  /* 0x0000000000208947 */ /* 0x001fea0003800000 */
        /* <DEDUP_REMOVED lines=8> */
.L_x_10731:
[----:B------:R-:W-:Y:S05]  /*0110*/  BSYNC B0 ;  /* 0x0000000000007941 */ /* 0x000fea0003800000 */
.L_x_10730:
        /* <DEDUP_REMOVED lines=41> */
.L_x_10732:
        /* <DEDUP_REMOVED lines=22> */
.L_x_10733:
        /* <DEDUP_REMOVED lines=18> */
.L_x_10734:
        /* <DEDUP_REMOVED lines=22> */
.L_x_10735:
        /* <DEDUP_REMOVED lines=22> */
.L_x_10736:
[----:B------:R-:W-:Y:S01]  /*08f0*/  PLOP3.LUT P0, PT, PT, PT, UP0, 0x80, 0x0 ;  /* 0x000000000000781c */ /* 0x000fe20003f0f008 */
[----:B------:R-:W-:Y:S01]  /*0900*/  UMOV UR38, 0x1 ;  /* 0x0000000100267882 */ /* 0x000fe20000000000 */
[----:B------:R-:W-:Y:S01]  /*0910*/  NOP ;  /* 0x0000000000007918 */ /* 0x000fe20000000000 */
[----:B------:R-:W-:Y:S01]  /*0920*/  USEL UR38, UR38, 0x2, !UP0 ;  /* 0x0000000226267887 */ /* 0x000fe2000c000000 */
[----:B------:R-:W-:Y:S01]  /*0930*/  ULDC.64 UR48, c[0x0][0x208] ;  /* 0x0000820000307ab9 */ /* 0x000fe20000000a00 */
[----:B012-4-:R-:W-:Y:S08]  /*0940*/  BAR.SYNC.DEFER_BLOCKING 0x0 ;  /* 0x0000000000007b1d */ /* 0x017ff00000010000 */
[----:B------:R-:W-:Y:S05]  /*0950*/  @!P0 BRA `(.L_x_10737) ;  /* 0x000000ec00488947 */ /* 0x000fea0003800000 */
.L_x_10738:
        /* <DEDUP_REMOVED lines=15> */
[----:B------:R-:W0:Y:S01]  /*0a50*/  S2UR UR5, SR_CgaCtaId ;  /* 0x00000000000579c3 */ /* 0x000e220000008800 */
[----:B------:R-:W-:Y:S01]  /*0a60*/  UMOV UR42, 0x400 ;  /* 0x00000400002a7882 */ /* 0x000fe20000000000 */
[----:B------:R-:W-:Y:S01]  /*0a70*/  IMAD.MOV.U32 R18, RZ, RZ, 0x40 ;  /* 0x00000040ff127424 */ /* 0x000fe200078e00ff */
[----:B------:R-:W-:Y:S01]  /*0a80*/  ULOP3.LUT UR47, UR38, 0x1, URZ, 0xfc, !UPT ;  /* 0x00000001262f7892 */ /* 0x000fe2000f8efc3f */
[----:B------:R-:W-:Y:S01]  /*0a90*/  SHF.R.S32.HI R3, RZ, 0x1f, R150 ;  /* 0x0000001fff037819 */ /* 0x000fe20000011496 */
[----:B------:R-:W-:Y:S01]  /*0aa0*/  UMOV UR46, URZ ;  /* 0x0000003f002e7c82 */ /* 0x000fe20008000000 */
[----:B------:R-:W-:Y:S01]  /*0ab0*/  UMOV UR50, URZ ;  /* 0x0000003f00327c82 */ /* 0x000fe20008000000 */
[----:B------:R-:W-:Y:S01]  /*0ac0*/  UMOV UR45, URZ ;  /* 0x0000003f002d7c82 */ /* 0x000fe20008000000 */
[CC--:B------:R-:W-:Y:S02]  /*0ad0*/  LEA.HI R0, R3.reuse, R150.reuse, RZ, 0x4 ;  /* 0x0000009603007211 */ /* 0x0c0fe400078f20ff */
[----:B------:R-:W-:-:S02]  /*0ae0*/  LEA.HI R145, R3, R150, RZ, 0x7 ;  /* 0x0000009603917211 */ /* 0x000fc400078f38ff */
[----:B------:R-:W-:Y:S02]  /*0af0*/  LOP3.LUT R5, R0, 0xfffffff0, RZ, 0xc0, !PT ;  /* 0xfffffff000057812 */ /* 0x000fe400078ec0ff */
[----:B------:R-:W-:Y:S02]  /*0b00*/  SHF.R.S32.HI R7, RZ, 0x4, R0 ;  /* 0x00000004ff077819 */ /* 0x000fe40000011400 */
[----:B------:R-:W-:Y:S01]  /*0b10*/  LOP3.LUT R9, R145, 0xffffff80, RZ, 0xc0, !PT ;  /* 0xffffff8091097812 */ /* 0x000fe200078ec0ff */
[----:B------:R-:W-:Y:S01]  /*0b20*/  IMAD.IADD R5, R150, 0x1, -R5 ;  /* 0x0000000196057824 */ /* 0x000fe200078e0a05 */
[----:B------:R-:W-:Y:S02]  /*0b30*/  LEA.HI R2, R0, R7, RZ, 0x1 ;  /* 0x0000000700027211 */ /* 0x000fe400078f08ff */
[----:B------:R-:W-:Y:S01]  /*0b40*/  LEA.HI R4, R3, R150, RZ, 0x5 ;  /* 0x0000009603047211 */ /* 0x000fe200078f28ff */
[----:B------:R-:W-:Y:S01]  /*0b50*/  IMAD.IADD R144, R150, 0x1, -R9 ;  /* 0x0000000196907824 */ /* 0x000fe200078e0a09 */
[----:B------:R-:W-:-:S02]  /*0b60*/  SHF.R.S32.HI R0, RZ, 0x1f, R5 ;  /* 0x0000001fff007819 */ /* 0x000fc40000011405 */
[----:B------:R-:W-:Y:S01]  /*0b70*/  LOP3.LUT R2, R2, 0x1ffffffe, RZ, 0xc0, !PT ;  /* 0x1ffffffe02027812 */ /* 0x000fe200078ec0ff */
[----:B0-----:R-:W-:Y:S01]  /*0b80*/  ULEA UR42, UR5, UR42, 0x18 ;  /* 0x0000002a052a7291 */ /* 0x001fe2000f8ec03f */
[----:B------:R-:W-:Y:S02]  /*0b90*/  LEA.HI R0, R0, R5, RZ, 0x3 ;  /* 0x0000000500007211 */ /* 0x000fe400078f18ff */
[----:B------:R-:W-:Y:S01]  /*0ba0*/  SHF.R.S32.HI R4, RZ, 0x5, R4 ;  /* 0x00000005ff047819 */ /* 0x000fe20000011404 */
[----:B------:R-:W-:Y:S01]  /*0bb0*/  IMAD.IADD R7, R7, 0x1, -R2 ;  /* 0x0000000107077824 */ /* 0x000fe200078e0a02 */
[C---:B------:R-:W-:Y:S01]  /*0bc0*/  LOP3.LUT R2, R0.reuse, 0xfffffff8, RZ, 0xc0, !PT ;  /* 0xfffffff800027812 */ /* 0x040fe200078ec0ff */
[----:B------:R-:W-:Y:S01]  /*0bd0*/  IMAD.SHL.U32 R0, R0, 0x40, RZ ;  /* 0x0000004000007824 */ /* 0x000fe200078e00ff */
[----:B------:R-:W-:Y:S01]  /*0be0*/  SHF.R.S32.HI R9, RZ, 0x1f, R144 ;  /* 0x0000001fff097819 */ /* 0x000fe20000011490 */
[----:B------:R-:W-:Y:S01]  /*0bf0*/  IMAD R10, R4, 0x10, R5 ;  /* 0x00000010040a7824 */ /* 0x000fe200078e0205 */
[----:B------:R-:W-:Y:S01]  /*0c00*/  LEA.HI R3, R3, R150, RZ, 0x2 ;  /* 0x0000009603037211 */ /* 0x000fe200078f10ff */
[----:B------:R-:W-:Y:S01]  /*0c10*/  IMAD.IADD R2, R5, 0x1, -R2 ;  /* 0x0000000105027824 */ /* 0x000fe200078e0a02 */
[----:B------:R-:W-:Y:S01]  /*0c20*/  LEA.HI R6, R9, R144, RZ, 0x2 ;  /* 0x0000009009067211 */ /* 0x000fe200078f10ff */
[----:B------:R-:W-:Y:S01]  /*0c30*/  IMAD.SHL.U32 R7, R7, 0x8, RZ ;  /* 0x0000000807077824 */ /* 0x000fe200078e00ff */
[----:B------:R-:W-:-:S02]  /*0c40*/  LOP3.LUT R0, R0, 0x7ffffe00, RZ, 0xc0, !PT ;  /* 0x7ffffe0000007812 */ /* 0x000fc400078ec0ff */
[C---:B------:R-:W-:Y:S01]  /*0c50*/  R2P PR, R2.reuse, 0x6 ;  /* 0x0000000602007804 */ /* 0x040fe20000000000 */
[----:B------:R-:W-:Y:S01]  /*0c60*/  IMAD.SHL.U32 R2, R2, 0x40, RZ ;  /* 0x0000004002027824 */ /* 0x000fe200078e00ff */
[--C-:B------:R-:W-:Y:S01]  /*0c70*/  SHF.R.S32.HI R8, RZ, 0x2, R6.reuse ;  /* 0x00000002ff087819 */ /* 0x100fe20000011406 */
[----:B------:R-:W-:Y:S01]  /*0c80*/  IMAD.U32 R147, R10, 0x20, R7 ;  /* 0x000000200a937824 */ /* 0x000fe200078e0007 */
[----:B------:R-:W-:Y:S01]  /*0c90*/  SHF.R.S32.HI R11, RZ, 0x1f, R6 ;  /* 0x0000001fff0b7819 */ /* 0x000fe20000011406 */
[----:B------:R-:W-:Y:S01]  /*0ca0*/  IMAD R0, R4, 0x400, R0 ;  /* 0x0000040004007824 */ /* 0x000fe200078e0200 */
[----:B------:R-:W-:Y:S02]  /*0cb0*/  LOP3.LUT R2, R2, 0x1c0, RZ, 0xc0, !PT ;  /* 0x000001c002027812 */ /* 0x000fe400078ec0ff */
[----:B------:R-:W-:Y:S02]  /*0cc0*/  SHF.R.S32.HI R145, RZ, 0x7, R145 ;  /* 0x00000007ff917819 */ /* 0x000fe40000011491 */
[----:B------:R-:W-:-:S02]  /*0cd0*/  LOP3.LUT R7, R2, 0x8, R7, 0xf8, !PT ;  /* 0x0000000802077812 */ /* 0x000fc400078ef807 */
[----:B------:R-:W-:Y:S01]  /*0ce0*/  SHF.R.U32.HI R2, RZ, 0x3, R2 ;  /* 0x00000003ff027819 */ /* 0x000fe20000011602 */
[----:B------:R-:W-:Y:S01]  /*0cf0*/  IMAD.HI R4, R145, 0x55555556, RZ ;  /* 0x5555555691047827 */ /* 0x000fe200078e02ff */
[----:B------:R-:W-:Y:S02]  /*0d00*/  LOP3.LUT R141, R3, 0xfffffffc, RZ, 0xc0, !PT ;  /* 0xfffffffc038d7812 */ /* 0x000fe400078ec0ff */
[----:B------:R-:W-:Y:S02]  /*0d10*/  LOP3.LUT R7, R7, R2, RZ, 0x3c, !PT ;  /* 0x0000000207077212 */ /* 0x000fe400078e3cff */
[----:B------:R-:W-:Y:S01]  /*0d20*/  LEA.HI R11, R11, R8, RZ, 0x3 ;  /* 0x000000080b0b7211 */ /* 0x000fe200078f18ff */
[----:B------:R-:W-:Y:S01]  /*0d30*/  IMAD.IADD R141, R150, 0x1, -R141 ;  /* 0x00000001968d7824 */ /* 0x000fe200078e0a8d */
[----:B------:R-:W-:Y:S01]  /*0d40*/  LEA.HI R9, R9, R144, RZ, 0x5 ;  /* 0x0000009009097211 */ /* 0x000fe200078f28ff */
[----:B------:R-:W-:Y:S01]  /*0d50*/  IMAD.IADD R0, R0, 0x1, R7 ;  /* 0x0000000100007824 */ /* 0x000fe200078e0207 */
[----:B------:R-:W-:Y:S01]  /*0d60*/  LOP3.LUT R11, R11, 0xfffffff8, RZ, 0xc0, !PT ;  /* 0xfffffff80b0b7812 */ /* 0x000fe200078ec0ff */
[----:B------:R-:W-:Y:S01]  /*0d70*/  IMAD.SHL.U32 R138, R141, 0x8, RZ ;  /* 0x000000088d8a7824 */ /* 0x000fe200078e00ff */
[----:B------:R-:W-:-:S02]  /*0d80*/  LEA.HI R4, R4, R4, RZ, 0x1 ;  /* 0x0000000404047211 */ /* 0x000fc400078f08ff */
[----:B------:R-:W-:Y:S01]  /*0d90*/  SHF.R.S32.HI R9, RZ, 0x5, R9 ;  /* 0x00000005ff097819 */ /* 0x000fe20000011409 */
[----:B------:R-:W-:Y:S01]  /*0da0*/  IMAD.IADD R8, R8, 0x1, -R11 ;  /* 0x0000000108087824 */ /* 0x000fe200078e0a0b */
[----:B------:R-:W-:Y:S01]  /*0db0*/  LEA.HI R2, R141, R141, RZ, 0x1 ;  /* 0x0000008d8d027211 */ /* 0x000fe200078f08ff */
[----:B------:R-:W-:Y:S01]  /*0dc0*/  IMAD R4, R4, -0x3, R145 ;  /* 0xfffffffd04047824 */ /* 0x000fe200078e0291 */
[----:B------:R-:W-:Y:S01]  /*0dd0*/  LEA R17, R0, UR42, 0x1 ;  /* 0x0000002a00117c11 */ /* 0x000fe2000f8e08ff */
[----:B------:R-:W-:Y:S01]  /*0de0*/  IMAD R9, R9, 0x10, R8 ;  /* 0x0000001009097824 */ /* 0x000fe200078e0208 */
[----:B------:R-:W-:Y:S01]  /*0df0*/  LOP3.LUT R2, R2, 0x1ffffffe, RZ, 0xc0, !PT ;  /* 0x1ffffffe02027812 */ /* 0x000fe200078ec0ff */
[----:B------:R-:W-:Y:S01]  /*0e00*/  VIADD R139, R138, 0x20 ;  /* 0x000000208a8b7836 */ /* 0x000fe20000000000 */
[----:B------:R-:W-:Y:S01]  /*0e10*/  SHF.R.S32.HI R142, RZ, 0x2, R3 ;  /* 0x00000002ff8e7819 */ /* 0x000fe20000011403 */
[C---:B------:R-:W-:Y:S01]  /*0e20*/  VIADD R22, R17.reuse, 0x21800 ;  /* 0x0002180011167836 */ /* 0x040fe20000000000 */
[----:B------:R-:W-:Y:S01]  /*0e30*/  SEL R18, R18, 0xffffffc0, !P2 ;  /* 0xffffffc012127807 */ /* 0x000fe20005000000 */
[----:B------:R-:W-:Y:S01]  /*0e40*/  VIADD R140, R138, 0x40 ;  /* 0x000000408a8c7836 */ /* 0x000fe20000000000 */
[----:B------:R-:W-:Y:S01]  /*0e50*/  LOP3.LUT R3, R6, 0x7ffffffc, RZ, 0xc0, !PT ;  /* 0x7ffffffc06037812 */ /* 0x000fe200078ec0ff */
[----:B------:R-:W-:Y:S01]  /*0e60*/  VIADD R23, R17, 0x21820 ;  /* 0x0002182011177836 */ /* 0x000fe20000000000 */
[----:B------:R-:W-:Y:S01]  /*0e70*/  SHF.R.S32.HI R149, RZ, 0x1f, R139 ;  /* 0x0000001fff957819 */ /* 0x000fe2000001148b */
[----:B------:R-:W-:Y:S01]  /*0e80*/  IMAD R146, R4, 0x40, R9 ;  /* 0x0000004004927824 */ /* 0x000fe200078e0209 */
[----:B------:R-:W-:Y:S01]  /*0e90*/  SHF.R.S32.HI R148, RZ, 0x1f, R140 ;  /* 0x0000001fff947819 */ /* 0x000fe2000001148c */
[----:B------:R-:W-:-:S02]  /*0ea0*/  IMAD.IADD R137, R141, 0x1, -R2 ;  /* 0x000000018d897824 */ /* 0x000fc400078e0a02 */
[C---:B------:R-:W-:Y:S02]  /*0eb0*/  @P1 VIADD R23, R22.reuse, 0xffffffe0 ;  /* 0xffffffe016171836 */ /* 0x040fe40000000000 */
[----:B------:R-:W-:Y:S02]  /*0ec0*/  IMAD.IADD R22, R22, 0x1, R18 ;  /* 0x0000000116167824 */ /* 0x000fe400078e0212 */
[----:B------:R-:W-:Y:S02]  /*0ed0*/  IMAD.IADD R16, R144, 0x1, -R3 ;  /* 0x0000000190107824 */ /* 0x000fe400078e0a03 */
[----:B------:R-:W-:Y:S02]  /*0ee0*/  IMAD R137, R137, 0x8, R146 ;  /* 0x0000000889897824 */ /* 0x000fe400078e0292 */
[----:B------:R-:W-:Y:S02]  /*0ef0*/  IMAD.IADD R18, R18, 0x1, R23 ;  /* 0x0000000112127824 */ /* 0x000fe400078e0217 */
[----:B------:R-:W-:-:S07]  /*0f00*/  VIADD R136, R23, 0x6000 ;  /* 0x0000600017887836 */ /* 0x000fce0000000000 */
.L_x_10827:
        /* <DEDUP_REMOVED lines=21> */
.L_x_10739:
[----:B------:R-:W-:Y:S01]  /*1060*/  ULDC UR7, c[0x0][0xc54] ;  /* 0x0003150000077ab9 */ /* 0x000fe20000000800 */
[----:B------:R-:W-:Y:S01]  /*1070*/  UMOV UR6, UR9 ;  /* 0x0000000900067c82 */ /* 0x000fe20008000000 */
[----:B------:R-:W-:-:S11]  /*1080*/  UISETP.NE.AND UP0, UPT, UR7, 0x1, UPT ;  /* 0x000000010700788c */ /* 0x000fd6000bf05270 */
[----:B------:R-:W-:Y:S02]  /*1090*/  @UP0 ULDC.64 UR10, c[0x0][0xc58] ;  /* 0x00031600000a0ab9 */ /* 0x000fe40000000a00 */
[----:B------:R-:W-:-:S04]  /*10a0*/  UIMAD.WIDE.U32 UR4, UR9, UR10, URZ ;  /* 0x0000000a090472a5 */ /* 0x000fc8000f8e003f */
[----:B------:R-:W-:-:S04]  /*10b0*/  @UP0 USHF.R.U32.HI UR6, URZ, UR11, UR5 ;  /* 0x0000000b3f060299 */ /* 0x000fc80008011605 */
[----:B------:R-:W-:-:S12]  /*10c0*/  UIMAD UR4, UR6, UR7, URZ ;  /* 0x00000007060472a4 */ /* 0x000fd8000f8e023f */
.L_x_10740:
        /* <DEDUP_REMOVED lines=9> */
[----:B------:R-:W-:-:S02]  /*1160*/  UIMAD UR41, UR6, 0xc0, URZ ;  /* 0x000000c0062978a4 */ /* 0x000fc4000f8e023f */
        /* <DEDUP_REMOVED lines=39> */
.L_x_10742:
[----:B------:R-:W-:-:S11]  /*13e0*/  UISETP.NE.AND UP0, UPT, UR5, 0x1, UPT ;  /* 0x000000010500788c */ /* 0x000fd6000bf05270 */
[----:B------:R-:W-:Y:S02]  /*13f0*/  @UP0 ULDC.64 UR8, c[0x0][0x9e8] ;  /* 0x00027a0000080ab9 */ /* 0x000fe40000000a00 */
[----:B------:R-:W-:-:S04]  /*1400*/  UIMAD.WIDE.U32 UR6, UR4, UR8, URZ ;  /* 0x00000008040672a5 */ /* 0x000fc8000f8e003f */
[----:B------:R-:W-:-:S12]  /*1410*/  @UP0 USHF.R.U32.HI UR4, URZ, UR9, UR7 ;  /* 0x000000093f040299 */ /* 0x000fd80008011607 */
.L_x_10743:
[----:B------:R-:W-:-:S06]  /*1420*/  UIMAD UR4, UR4, UR5, UR5 ;  /* 0x00000005040472a4 */ /* 0x000fcc000f8e0205 */
[----:B------:R-:W-:-:S07]  /*1430*/  VIMNMX R0, R0, UR4, PT ;  /* 0x0000000400007c48 */ /* 0x000fce000bfe0100 */
.L_x_10741:
        /* <DEDUP_REMOVED lines=29> */
.L_x_10745:
[----:B------:R-:W-:-:S11]  /*1610*/  UISETP.NE.AND UP0, UPT, UR5, 0x1, UPT ;  /* 0x000000010500788c */ /* 0x000fd6000bf05270 */
[----:B------:R-:W-:Y:S02]  /*1620*/  @UP0 ULDC.64 UR10, c[0x0][0x9e8] ;  /* 0x00027a00000a0ab9 */ /* 0x000fe40000000a00 */
[----:B------:R-:W-:-:S04]  /*1630*/  UIMAD.WIDE.U32 UR6, UR4, UR10, URZ ;  /* 0x0000000a040672a5 */ /* 0x000fc8000f8e003f */
[----:B------:R-:W-:-:S12]  /*1640*/  @UP0 USHF.R.U32.HI UR4, URZ, UR11, UR7 ;  /* 0x0000000b3f040299 */ /* 0x000fd80008011607 */
.L_x_10746:
[----:B------:R-:W-:-:S04]  /*1650*/  UIMAD UR4, UR4, UR5, URZ ;  /* 0x00000005040472a4 */ /* 0x000fc8000f8e023f */
[----:B------:R-:W-:-:S04]  /*1660*/  UISETP.LT.AND UP0, UPT, UR9, UR4, UPT ;  /* 0x000000040900728c */ /* 0x000fc8000bf01270 */
[----:B------:R-:W-:-:S12]  /*1670*/  USEL UR9, UR9, UR4, !UP0 ;  /* 0x0000000409097287 */ /* 0x000fd8000c000000 */
.L_x_10744:
[----:B------:R-:W-:Y:S01]  /*1680*/  USHF.R.S32.HI UR4, URZ, 0x1f, UR9 ;  /* 0x0000001f3f047899 */ /* 0x000fe20008011409 */
[----:B------:R-:W-:Y:S02]  /*1690*/  PLOP3.LUT P0, PT, PT, PT, PT, 0x80, 0x0 ;  /* 0x000000000000781c */ /* 0x000fe40003f0f070 */
[----:B------:R-:W-:Y:S01]  /*16a0*/  CS2R R36, SRZ ;  /* 0x0000000000247805 */ /* 0x000fe2000001ff00 */
[----:B------:R-:W-:Y:S01]  /*16b0*/  IMAD.MOV.U32 R48, RZ, RZ, RZ ;  /* 0x000000ffff307224 */ /* 0x000fe200078e00ff */
[----:B------:R-:W-:Y:S01]  /*16c0*/  ULEA.HI UR4, UR4, UR9, URZ, 0x7 ;  /* 0x0000000904047291 */ /* 0x000fe2000f8f383f */
[----:B------:R-:W-:Y:S01]  /*16d0*/  CS2R R30, SRZ ;  /* 0x00000000001e7805 */ /* 0x000fe2000001ff00 */
[----:B------:R-:W-:Y:S01]  /*16e0*/  IMAD.MOV.U32 R133, RZ, RZ, RZ ;  /* 0x000000ffff857224 */ /* 0x000fe200078e00ff */
[----:B------:R-:W-:Y:S01]  /*16f0*/  CS2R R28, SRZ ;  /* 0x00000000001c7805 */ /* 0x000fe2000001ff00 */
[----:B------:R-:W-:Y:S01]  /*1700*/  USHF.R.S32.HI UR4, URZ, 0x7, UR4 ;  /* 0x000000073f047899 */ /* 0x000fe20008011404 */
[----:B------:R-:W-:Y:S01]  /*1710*/  IMAD.MOV.U32 R44, RZ, RZ, RZ ;  /* 0x000000ffff2c7224 */ /* 0x000fe200078e00ff */
[----:B------:R-:W-:Y:S01]  /*1720*/  CS2R R26, SRZ ;  /* 0x00000000001a7805 */ /* 0x000fe2000001ff00 */
[----:B------:R-:W-:Y:S01]  /*1730*/  IMAD.MOV.U32 R129, RZ, RZ, RZ ;  /* 0x000000ffff817224 */ /* 0x000fe200078e00ff */
[----:B------:R-:W-:Y:S01]  /*1740*/  UISETP.LT.AND UP0, UPT, URZ, UR4, UPT ;  /* 0x000000043f00728c */ /* 0x000fe2000bf01270 */
[----:B------:R-:W-:Y:S01]  /*1750*/  IMAD.MOV.U32 R46, RZ, RZ, RZ ;  /* 0x000000ffff2e7224 */ /* 0x000fe200078e00ff */
[----:B------:R-:W-:Y:S01]  /*1760*/  CS2R R122, SRZ ;  /* 0x00000000007a7805 */ /* 0x000fe2000001ff00 */
[----:B------:R-:W-:Y:S01]  /*1770*/  IMAD.MOV.U32 R125, RZ, RZ, RZ ;  /* 0x000000ffff7d7224 */ /* 0x000fe200078e00ff */
        /* <DEDUP_REMOVED lines=20> */
[----:B------:R-:W-:Y:S06]  /*18c0*/  @!P1 BRA `(.L_x_10747) ;  /* 0x000000c400889947 */ /* 0x000fec0003800000 */
[----:B------:R-:W0:Y:S02]  /*18d0*/  SHFL.IDX PT, R0, R145, RZ, 0x1f ;  /* 0x00001fff91007589 */ /* 0x000e2400000e0000 */
[----:B0-----:R-:W-:-:S13]  /*18e0*/  R2UR UR37, R0 ;  /* 0x00000000002572ca */ /* 0x001fda00000e0000 */
[----:B------:R-:W-:-:S04]  /*18f0*/  UIMAD.WIDE UR4, UR37, 0x55555556, URZ ;  /* 0x55555556250478a5 */ /* 0x000fc8000f8e023f */
[----:B------:R-:W-:Y:S02]  /*1900*/  ULEA.HI UR51, UR5, UR5, URZ, 0x1 ;  /* 0x0000000505337291 */ /* 0x000fe4000f8f083f */
[----:B------:R-:W-:Y:S02]  /*1910*/  UIADD3 UR5, UR42, 0x21800, URZ ;  /* 0x000218002a057890 */ /* 0x000fe4000fffe03f */
[----:B------:R-:W-:Y:S02]  /*1920*/  UIMAD UR51, UR51, -0x3, UR37 ;  /* 0xfffffffd333378a4 */ /* 0x000fe4000f8e0225 */
[----:B------:R-:W-:Y:S02]  /*1930*/  ULOP3.LUT UP0, URZ, UR5, 0x3ff, URZ, 0xc0, !UPT ;  /* 0x000003ff053f7892 */ /* 0x000fe4000f80c03f */
[----:B------:R-:W-:Y:S02]  /*1940*/  ULEA UR4, UR51, UR42, 0xc ;  /* 0x0000002a33047291 */ /* 0x000fe4000f8e603f */
[----:B------:R-:W-:-:S02]  /*1950*/  ULEA UR5, UR51, UR5, 0xd ;  /* 0x0000000533057291 */ /* 0x000fc4000f8e683f */
[----:B------:R-:W-:Y:S01]  /*1960*/  PLOP3.LUT P0, PT, PT, PT, UP0, 0x80, 0x0 ;  /* 0x000000000000781c */ /* 0x000fe20003f0f008 */
[----:B------:R-:W-:Y:S02]  /*1970*/  UIADD3 UR4, UR4, 0xc400, URZ ;  /* 0x0000c40004047890 */ /* 0x000fe4000fffe03f */
[----:B------:R-:W-:Y:S02]  /*1980*/  USHF.R.U32.HI UR5, URZ, 0x4, UR5 ;  /* 0x000000043f057899 */ /* 0x000fe40008011605 */
[----:B------:R-:W-:Y:S02]  /*1990*/  USHF.R.U32.HI UR4, URZ, 0x4, UR4 ;  /* 0x000000043f047899 */ /* 0x000fe40008011604 */
[----:B------:R-:W-:Y:S02]  /*19a0*/  ULOP3.LUT UR36, UR5, 0x3fff, URZ, 0xc0, !UPT ;  /* 0x00003fff05247892 */ /* 0x000fe4000f8ec03f */
[----:B------:R-:W-:-:S04]  /*19b0*/  ULOP3.LUT UR53, UR4, 0x3fff, URZ, 0xc0, !UPT ;  /* 0x00003fff04357892 */ /* 0x000fc8000f8ec03f */
[----:B------:R-:W-:Y:S08]  /*19c0*/  @!P0 BRA `(.L_x_10748) ;  /* 0x0000000000408947 */ /* 0x000ff00003800000 */
        /* <DEDUP_REMOVED lines=16> */
.L_x_10748:
        /* <DEDUP_REMOVED lines=9> */
.L_x_10939:
[----:B------:R-:W-:Y:S05]  /*1b60*/  @!P0 BRA `(.L_x_10750) ;  /* 0x0000000000048947 */ /* 0x000fea0003800000 */
[----:B------:R-:W-:Y:S01]  /*1b70*/  BPT.TRAP 0x1 ;  /* 0x000000040000795c */ /* 0x000fe20000300000 */
.L_x_10750:
[----:B------:R-:W-:Y:S02]  /*1b80*/  IMAD.U32 R5, RZ, RZ, UR45 ;  /* 0x0000002dff057e24 */ /* 0x000fe4000f8e00ff */
[----:B0-----:R-:W-:-:S03]  /*1b90*/  IMAD.U32 R0, RZ, RZ, UR50 ;  /* 0x00000032ff007e24 */ /* 0x001fc6000f8e00ff */
[----:B------:R-:W-:Y:S02]  /*1ba0*/  LEA R5, R5, UR42, 0x3 ;  /* 0x0000002a05057c11 */ /* 0x000fe4000f8e18ff */
[----:B------:R-:W-:-:S04]  /*1bb0*/  SHF.L.U32 R0, R0, 0x1f, RZ ;  /* 0x0000001f00007819 */ /* 0x000fc800000006ff */
[----:B------:R0:W1:Y:S01]  /*1bc0*/  SYNCS.PHASECHK.TRANS64.TRYWAIT P2, [R5+URZ+0x2d830], R0 ;  /* 0x02d83000050075a7 */ /* 0x000062000804017f */
[----:B------:R-:W-:Y:S05]  /*1bd0*/  @!P0 BRA `(.L_x_10751) ;  /* 0x0000000000048947 */ /* 0x000fea0003800000 */
[----:B------:R-:W-:Y:S01]  /*1be0*/  BPT.TRAP 0x1 ;  /* 0x000000040000795c */ /* 0x000fe20000300000 */
.L_x_10751:
[----:B------:R-:W2:Y:S02]  /*1bf0*/  S2R R2, SR_TID.X ;  /* 0x0000000000027919 */ /* 0x000ea40000002100 */
[----:B--2---:R-:W-:Y:S01]  /*1c00*/  LOP3.LUT P1, RZ, R2, 0x7f, RZ, 0xc0, !PT ;  /* 0x0000007f02ff7812 */ /* 0x004fe2000782c0ff */
[----:B-1----:R-:W-:-:S12]  /*1c10*/  @P2 BRA `(.L_x_10752) ;  /* 0x0000000000082947 */ /* 0x002fd80003800000 */
[----:B------:R-:W1:Y:S02]  /*1c20*/  SYNCS.PHASECHK.TRANS64.TRYWAIT P2, [R5+URZ+0x2d830], R0 ;  /* 0x02d83000050075a7 */ /* 0x000e64000804017f */
[----:B-1----:R-:W-:Y:S05]  /*1c30*/  @!P2 BRA `(.L_x_10753) ;  /* 0x00000128002ca947 */ /* 0x002fea0003800000 */
.L_x_10752:
[----:B------:R-:W-:Y:S05]  /*1c40*/  WARPSYNC.ALL ;  /* 0x0000000000007948 */ /* 0x000fea0003800000 */
[----:B------:R-:W-:Y:S01]  /*1c50*/  UIADD3 UR4, UR42, 0x15400, URZ ;  /* 0x000154002a047890 */ /* 0x000fe2000fffe03f */
[----:B------:R-:W-:Y:S01]  /*1c60*/  WARPGROUP.ARRIVE ;  /* 0x00000000000079c5 */ /* 0x000fe20000000000 */
[----:B------:R-:W-:Y:S01]  /*1c70*/  UMOV UR5, 0x80000020 ;  /* 0x8000002000057882 */ /* 0x000fe20000000000 */
[----:B------:R-:W-:Y:S01]  /*1c80*/  UMOV UR7, 0x80000020 ;  /* 0x8000002000077882 */ /* 0x000fe20000000000 */
[----:B------:R-:W-:Y:S01]  /*1c90*/  USHF.R.U32.HI UR4, URZ, 0x4, UR4 ;  /* 0x000000043f047899 */ /* 0x000fe20008011604 */
[----:B01----:R-:W-:Y:S01]  /*1ca0*/  VIADD R0, R137, UR41 ;  /* 0x0000002989007c36 */ /* 0x003fe20008000000 */
[----:B------:R-:W-:Y:S01]  /*1cb0*/  UMOV UR9, 0x80000020 ;  /* 0x8000002000097882 */ /* 0x000fe20000000000 */
[----:B------:R-:W-:Y:S01]  /*1cc0*/  UMOV UR11, 0x80000020 ;  /* 0x80000020000b7882 */ /* 0x000fe20000000000 */
[----:B------:R-:W-:Y:S01]  /*1cd0*/  ULOP3.LUT UR4, UR4, 0x3fff, URZ, 0xc0, !UPT ;  /* 0x00003fff04047892 */ /* 0x000fe2000f8ec03f */
[----:B------:R-:W0:Y:S01]  /*1ce0*/  LDC R6, c[0x0][0x2f0] ;  /* 0x0000bc00ff067b82 */ /* 0x000e220000000800 */
[----:B------:R-:W-:Y:S01]  /*1cf0*/  UMOV UR13, 0x80000020 ;  /* 0x80000020000d7882 */ /* 0x000fe20000000000 */
[----:B------:R-:W-:Y:S01]  /*1d00*/  UMOV UR15, 0x80000020 ;  /* 0x80000020000f7882 */ /* 0x000fe20000000000 */
[----:B------:R-:W-:Y:S01]  /*1d10*/  ULOP3.LUT UR32, UR4, 0x10000, URZ, 0xfc, !UPT ;  /* 0x0001000004207892 */ /* 0x000fe2000f8efc3f */
[----:B------:R-:W-:Y:S01]  /*1d20*/  IMAD.MOV.U32 R4, RZ, RZ, R0 ;  /* 0x000000ffff047224 */ /* 0x000fe200078e0000 */
[----:B------:R-:W-:Y:S01]  /*1d30*/  ULOP3.LUT UR4, UR53, 0x10000, URZ, 0xfc, !UPT ;  /* 0x0001000035047892 */ /* 0x000fe2000f8efc3f */
[----:B------:R-:W-:Y:S01]  /*1d40*/  IMAD.MOV.U32 R3, RZ, RZ, -0x80 ;  /* 0xffffff80ff037424 */ /* 0x000fe200078e00ff */
[----:B------:R-:W-:Y:S01]  /*1d50*/  UIMAD UR6, UR45, 0x600, UR32 ;  /* 0x000006002d0678a4 */ /* 0x000fe2000f8e0220 */
[----:B------:R-:W1:Y:S01]  /*1d60*/  LDC R143, c[0x0][0x288] ;  /* 0x0000a200ff8f7b82 */ /* 0x000e620000000800 */
[----:B------:R-:W-:Y:S01]  /*1d70*/  UIADD3 UR8, UR4, 0x2, URZ ;  /* 0x0000000204087890 */ /* 0x000fe2000fffe03f */
[C---:B------:R-:W-:Y:S01]  /*1d80*/  IMAD R9, R88.reuse, R3, 0x80 ;  /* 0x0000008058097424 */ /* 0x040fe200078e0203 */
[----:B------:R-:W-:Y:S01]  /*1d90*/  UIADD3 UR10, UR6, 0x2, URZ ;  /* 0x00000002060a7890 */ /* 0x000fe2000fffe03f */
[----:B------:R-:W-:Y:S01]  /*1da0*/  LEA R7, R88, 0xffffff80, 0x7 ;  /* 0xffffff8058077811 */ /* 0x000fe200078e38ff */
[----:B------:R-:W-:Y:S01]  /*1db0*/  UIADD3 UR12, UR4, 0x300, URZ ;  /* 0x00000300040c7890 */ /* 0x000fe2000fffe03f */
[----:B------:R-:W-:Y:S01]  /*1dc0*/  VIADD R3, R9, 0x1 ;  /* 0x0000000109037836 */ /* 0x000fe20000000000 */
[----:B------:R-:W-:-:S02]  /*1dd0*/  UIADD3 UR14, UR6, 0x200, URZ ;  /* 0x00000200060e7890 */ /* 0x000fc4000fffe03f */
[----:B------:R-:W-:Y:S01]  /*1de0*/  HGMMA.64x128x16.F32.BF16 R24, gdesc[UR4], RZ, !UPT, gsb0 ;  /* 0x01e00000041879f0 */ /* 0x000fe2000c0018ff */
[----:B------:R-:W-:Y:S01]  /*1df0*/  UIADD3 UR16, UR4, 0x302, URZ ;  /* 0x0000030204107890 */ /* 0x000fe2000fffe03f */
[----:B------:R-:W-:Y:S01]  /*1e00*/  IMAD R3, R16, -0x2, R3 ;  /* 0xfffffffe10037824 */ /* 0x000fe200078e0203 */
        /* <DEDUP_REMOVED lines=12> */
[----:B------:R-:W-:Y:S01]  /*1ed0*/  ULDC UR35, c[0x0][0x9dc] ;  /* 0x0002770000237ab9 */ /* 0x000fe20000000800 */
        /* <DEDUP_REMOVED lines=53> */
.L_x_10756:
[----:B------:R-:W-:-:S06]  /*2230*/  UISETP.NE.AND UP2, UPT, UR7, 0x1, UPT ;  /* 0x000000010700788c */ /* 0x000fcc000bf45270 */
[----:B------:R-:W-:-:S05]  /*2240*/  PLOP3.LUT P2, PT, PT, PT, UP2, 0x80, 0x0 ;  /* 0x000000000000781c */ /* 0x000fca0003f4f028 */
[----:B------:R-:W-:-:S08]  /*2250*/  @UP2 ULDC.64 UR10, c[0x0][0x9e8] ;  /* 0x00027a00000a2ab9 */ /* 0x000fd00000000a00 */
[----:B------:R-:W-:-:S05]  /*2260*/  @P2 IMAD.HI.U32 R3, R8, UR10, RZ ;  /* 0x0000000a08032c27 */ /* 0x000fca000f8e00ff */
[----:B------:R-:W-:-:S07]  /*2270*/  @P2 SHF.R.U32.HI R8, RZ, UR11, R3 ;  /* 0x0000000bff082c19 */ /* 0x000fce0008011603 */
.L_x_10757:
[----:B------:R-:W-:Y:S05]  /*2280*/  BSYNC B0 ;  /* 0x0000000000007941 */ /* 0x000fea0003800000 */
.L_x_10755:
[----:B------:R-:W-:-:S04]  /*2290*/  IMAD R3, R8, UR7, -R7 ;  /* 0x0000000708037c24 */ /* 0x000fc8000f8e0a07 */
[----:B------:R-:W-:-:S05]  /*22a0*/  IMAD R3, R16, -0x2, R3 ;  /* 0xfffffffe10037824 */ /* 0x000fca00078e0203 */
[----:B------:R-:W-:Y:S02]  /*22b0*/  VIMNMX R2, R2, R3, !PT ;  /* 0x0000000302027248 */ /* 0x000fe40007fe0100 */
[----:B------:R-:W-:-:S07]  /*22c0*/  VIADDMNMX R0, R3, UR7, R0, PT ;  /* 0x0000000703007c46 */ /* 0x000fce000b800100 */
.L_x_10754:
[C---:B------:R-:W-:Y:S02]  /*22d0*/  ISETP.GE.AND P4, PT, R9.reuse, 0x9, PT ;  /* 0x000000090900780c */ /* 0x040fe40003f86270 */
[C---:B------:R-:W-:Y:S02]  /*22e0*/  ISETP.GE.AND P2, PT, R9.reuse, 0x2, PT ;  /* 0x000000020900780c */ /* 0x040fe40003f46270 */
[----:B------:R-:W-:Y:S02]  /*22f0*/  ISETP.GE.AND P5, PT, R9, 0xa, PT ;  /* 0x0000000a0900780c */ /* 0x000fe40003fa6270 */
[----:B------:R-:W-:Y:S02]  /*2300*/  LOP3.LUT R19, R19, 0xfffffffd, RZ, 0xc0, !PT ;  /* 0xfffffffd13137812 */ /* 0x000fe400078ec0ff */
[----:B------:R-:W-:-:S04]  /*2310*/  ISETP.GT.AND P3, PT, R2, 0x1, !P2 ;  /* 0x000000010200780c */ /* 0x000fc80005764270 */
[----:B------:R-:W-:Y:S02]  /*2320*/  ISETP.LT.OR P3, PT, R0, 0x2, P3 ;  /* 0x000000020000780c */ /* 0x000fe40001f61670 */
[----:B------:R-:W-:Y:S02]  /*2330*/  @P4 LOP3.LUT R19, R19, 0x2, RZ, 0xfc, !PT ;  /* 0x0000000213134812 */ /* 0x000fe400078efcff */
[----:B------:R-:W-:Y:S02]  /*2340*/  FSEL R25, R25, -INF , !P3 ;  /* 0xff80000019197808 */ /* 0x000fe40005800000 */
[----:B------:R-:W-:Y:S02]  /*2350*/  LOP3.LUT R19, R19, 0xfffffffb, RZ, 0xc0, !PT ;  /* 0xfffffffb13137812 */ /* 0x000fe400078ec0ff */
[----:B------:R-:W-:Y:S02]  /*2360*/  ISETP.GT.AND P4, PT, R2, 0x8, !P4 ;  /* 0x000000080200780c */ /* 0x000fe40006784270 */
[----:B------:R-:W-:-:S02]  /*2370*/  @P5 LOP3.LUT R19, R19, 0x4, RZ, 0xfc, !PT ;  /* 0x0000000413135812 */ /* 0x000fc400078efcff */
[----:B------:R-:W-:Y:S02]  /*2380*/  ISETP.GT.AND P3, PT, R2, 0x9, !P5 ;  /* 0x000000090200780c */ /* 0x000fe40006f64270 */
[C---:B------:R-:W-:Y:S02]  /*2390*/  ISETP.GE.AND P5, PT, R9.reuse, 0x11, PT ;  /* 0x000000110900780c */ /* 0x040fe40003fa6270 */
[C---:B------:R-:W-:Y:S02]  /*23a0*/  ISETP.LT.OR P4, PT, R0.reuse, 0x9, P4 ;  /* 0x000000090000780c */ /* 0x040fe40002781670 */
[----:B------:R-:W-:Y:S02]  /*23b0*/  ISETP.LT.OR P3, PT, R0, 0xa, P3 ;  /* 0x0000000a0000780c */ /* 0x000fe40001f61670 */
[----:B------:R-:W-:Y:S02]  /*23c0*/  FSEL R28, R28, -INF , !P4 ;  /* 0xff8000001c1c7808 */ /* 0x000fe40006000000 */
[----:B------:R-:W-:-:S02]  /*23d0*/  ISETP.GE.AND P4, PT, R9, 0x12, PT ;  /* 0x000000120900780c */ /* 0x000fc40003f86270 */
[----:B------:R-:W-:Y:S02]  /*23e0*/  LOP3.LUT R19, R19, 0xfffffff7, RZ, 0xc0, !PT ;  /* 0xfffffff713137812 */ /* 0x000fe400078ec0ff */
[----:B------:R-:W-:Y:S02]  /*23f0*/  FSEL R29, R29, -INF , !P3 ;  /* 0xff8000001d1d7808 */ /* 0x000fe40005800000 */
[----:B------:R-:W-:Y:S02]  /*2400*/  ISETP.GT.AND P3, PT, R2, 0x10, !P5 ;  /* 0x000000100200780c */ /* 0x000fe40006f64270 */
[----:B------:R-:W-:Y:S02]  /*2410*/  @P5 LOP3.LUT R19, R19, 0x8, RZ, 0xfc, !PT ;  /* 0x0000000813135812 */ /* 0x000fe400078efcff */
[----:B------:R-:W-:Y:S02]  /*2420*/  ISETP.LT.OR P3, PT, R0, 0x11, P3 ;  /* 0x000000110000780c */ /* 0x000fe40001f61670 */
[----:B------:R-:W-:-:S02]  /*2430*/  LOP3.LUT R19, R19, 0xfdffffff, RZ, 0xc0, !PT ;  /* 0xfdffffff13137812 */ /* 0x000fc400078ec0ff */
[----:B------:R-:W-:Y:S02]  /*2440*/  FSEL R32, R32, -INF , !P3 ;  /* 0xff80000020207808 */ /* 0x000fe40005800000 */
[----:B------:R-:W-:Y:S02]  /*2450*/  @P4 LOP3.LUT R19, R19, 0x2000000, RZ, 0xfc, !PT ;  /* 0x0200000013134812 */ /* 0x000fe400078efcff */
[----:B------:R-:W-:Y:S02]  /*2460*/  ISETP.GT.AND P3, PT, R2, 0x11, !P4 ;  /* 0x000000110200780c */ /* 0x000fe40006764270 */
[----:B------:R-:W-:Y:S02]  /*2470*/  ISETP.GE.AND P4, PT, R9, 0x19, PT ;  /* 0x000000190900780c */ /* 0x000fe40003f86270 */
[----:B------:R-:W-:Y:S02]  /*2480*/  ISETP.LT.OR P3, PT, R0, 0x12, P3 ;  /* 0x000000120000780c */ /* 0x000fe40001f61670 */
[----:B------:R-:W-:-:S02]  /*2490*/  LOP3.LUT R19, R19, 0xfeffffff, RZ, 0xc0, !PT ;  /* 0xfeffffff13137812 */ /* 0x000fc400078ec0ff */
        /* <DEDUP_REMOVED lines=150> */
[----:B------:R-:W-:Y:S02]  /*2e00*/  ISETP.GE.AND P6, PT, R9, 0x7a, PT ;  /* 0x0000007a0900780c */ /* 0x000fe40003fc6270 */
[----:B------:R-:W0:Y:S11]  /*2e10*/  SHFL.IDX PT, R9, R4, 0x1, 0x1c1f ;  /* 0x003c1f0004097f89 */ /* 0x000e3600000e0000 */
[----:B------:R-:W-:-:S02]  /*2e20*/  @P6 LOP3.LUT R19, R19, 0x8000000, RZ, 0xfc, !PT ;  /* 0x0800000013136812 */ /* 0x000fc400078efcff */
[----:B------:R-:W-:-:S04]  /*2e30*/  ISETP.GT.AND P6, PT, R2, 0x79, !P6 ;  /* 0x000000790200780c */ /* 0x000fc800077c4270 */
[----:B------:R-:W-:-:S04]  /*2e40*/  ISETP.LT.OR P6, PT, R0, 0x7a, P6 ;  /* 0x0000007a0000780c */ /* 0x000fc800037c1670 */
[----:B------:R-:W-:Y:S02]  /*2e50*/  FSEL R85, R85, -INF , !P6 ;  /* 0xff80000055557808 */ /* 0x000fe40007000000 */
[----:B------:R-:W-:Y:S01]  /*2e60*/  PLOP3.LUT P6, PT, PT, PT, UP1, 0x40, 0x0 ;  /* 0x000000000000781c */ /* 0x000fe20003fce818 */
[----:B0-----:R-:W-:Y:S01]  /*2e70*/  IMAD.IADD R3, R12, 0x1, R9 ;  /* 0x000000010c037824 */ /* 0x001fe200078e0209 */
[----:B------:R-:W-:-:S11]  /*2e80*/  VIADDMNMX R2, R9, R11, R10, PT ;  /* 0x0000000b09027246 */ /* 0x000fd6000380010a */
        /* <DEDUP_REMOVED lines=15> */
.L_x_10760:
[----:B------:R-:W-:-:S06]  /*2f80*/  UISETP.NE.AND UP2, UPT, UR7, 0x1, UPT ;  /* 0x000000010700788c */ /* 0x000fcc000bf45270 */
[----:B------:R-:W-:-:S05]  /*2f90*/  PLOP3.LUT P6, PT, PT, PT, UP2, 0x80, 0x0 ;  /* 0x000000000000781c */ /* 0x000fca0003fcf028 */
[----:B------:R-:W-:-:S08]  /*2fa0*/  @UP2 ULDC.64 UR10, c[0x0][0x9e8] ;  /* 0x00027a00000a2ab9 */ /* 0x000fd00000000a00 */
[----:B------:R-:W-:Y:S01]  /*2fb0*/  @P6 IMAD.HI.U32 R4, R0, UR10, RZ ;  /* 0x0000000a00046c27 */ /* 0x000fe2000f8e00ff */
[----:B------:R-:W-:-:S13]  /*2fc0*/  PLOP3.LUT P6, PT, PT, PT, UP2, 0x80, 0x0 ;  /* 0x000000000000781c */ /* 0x000fda0003fcf028 */
[----:B------:R-:W-:-:S07]  /*2fd0*/  @P6 SHF.R.U32.HI R0, RZ, UR11, R4 ;  /* 0x0000000bff006c19 */ /* 0x000fce0008011604 */
.L_x_10761:
[----:B------:R-:W-:Y:S05]  /*2fe0*/  BSYNC B0 ;  /* 0x0000000000007941 */ /* 0x000fea0003800000 */
.L_x_10759:
[----:B------:R-:W-:-:S04]  /*2ff0*/  IMAD R7, R0, UR7, -R7 ;  /* 0x0000000700077c24 */ /* 0x000fc8000f8e0a07 */
[----:B------:R-:W-:-:S05]  /*3000*/  IMAD R7, R16, -0x2, R7 ;  /* 0xfffffffe10077824 */ /* 0x000fca00078e0207 */
[----:B------:R-:W-:Y:S02]  /*3010*/  VIMNMX R3, R3, R7, !PT ;  /* 0x0000000703037248 */ /* 0x000fe40007fe0100 */
[----:B------:R-:W-:-:S07]  /*3020*/  VIADDMNMX R2, R7, UR7, R2, PT ;  /* 0x0000000707027c46 */ /* 0x000fce000b800102 */
.L_x_10758:
[----:B------:R-:W-:Y:S01]  /*3030*/  ISETP.GT.AND P2, PT, R3, 0x1, !P2 ;  /* 0x000000010300780c */ /* 0x000fe20005744270 */
[----:B------:R-:W-:Y:S01]  /*3040*/  ULDC UR33, c[0x0][0x988] ;  /* 0x0002620000217ab9 */ /* 0x000fe20000000800 */
[----:B------:R-:W-:Y:S01]  /*3050*/  LOP3.LUT P6, RZ, R19, 0x8, RZ, 0xc0, !PT ;  /* 0x0000000813ff7812 */ /* 0x000fe200078cc0ff */
[----:B------:R-:W-:Y:S01]  /*3060*/  @UP0 ULDC UR10, c[0x0][0x44c] ;  /* 0x00011300000a0ab9 */ /* 0x000fe20000000800 */
[----:B------:R-:W-:Y:S01]  /*3070*/  ISETP.LT.OR P2, PT, R2, 0x2, P2 ;  /* 0x000000020200780c */ /* 0x000fe20001741670 */
[----:B------:R-:W-:Y:S01]  /*3080*/  UIMAD.WIDE.U32 UR10, UR41, UR10, URZ ;  /* 0x0000000a290a72a5 */ /* 0x000fe2000f8e003f */
[----:B------:R-:W-:Y:S01]  /*3090*/  FMNMX.FTZ R7, R5, R25, !PT ;  /* 0x0000001905077209 */ /* 0x000fe20007810000 */
[----:B------:R-:W-:Y:S01]  /*30a0*/  @UP0 ULDC UR15, c[0x0][0x450] ;  /* 0x00011400000f0ab9 */ /* 0x000fe20000000800 */
[----:B------:R-:W-:Y:S01]  /*30b0*/  FSEL R27, R27, -INF , !P2 ;  /* 0xff8000001b1b7808 */ /* 0x000fe20005000000 */
[----:B------:R-:W-:Y:S01]  /*30c0*/  UMOV UR14, UR41 ;  /* 0x00000029000e7c82 */ /* 0x000fe20008000000 */
[----:B------:R-:W-:Y:S01]  /*30d0*/  LOP3.LUT P2, RZ, R19, 0x2, RZ, 0xc0, !PT ;  /* 0x0000000213ff7812 */ /* 0x000fe2000784c0ff */
        /* <DEDUP_REMOVED lines=9> */
[----:B------:R-:W-:-:S02]  /*3170*/  LOP3.LUT P2, RZ, R19, 0x4, RZ, 0xc0, !PT ;  /* 0x0000000413ff7812 */ /* 0x000fc4000784c0ff */
[----:B------:R-:W-:Y:S02]  /*3180*/  FMNMX.FTZ R7, R33, R0, !PT ;  /* 0x0000000021077209 */ /* 0x000fe40007810000 */
[----:B------:R-:W-:Y:S02]  /*3190*/  ISETP.GT.AND P2, PT, R3, 0x9, !P2 ;  /* 0x000000090300780c */ /* 0x000fe40005744270 */
[----:B------:R-:W-:Y:S02]  /*31a0*/  FMNMX.FTZ R0, R36, R7, !PT ;  /* 0x0000000724007209 */ /* 0x000fe40007810000 */
[----:B------:R-:W-:Y:S02]  /*31b0*/  ISETP.LT.OR P2, PT, R2, 0xa, P2 ;  /* 0x0000000a0200780c */ /* 0x000fe40001741670 */
[----:B------:R-:W-:Y:S02]  /*31c0*/  FMNMX.FTZ R7, R37, R0, !PT ;  /* 0x0000000025077209 */ /* 0x000fe40007810000 */
[----:B------:R-:W-:-:S02]  /*31d0*/  FSEL R31, R31, -INF , !P2 ;  /* 0xff8000001f1f7808 */ /* 0x000fc40005000000 */
[----:B------:R-:W-:Y:S02]  /*31e0*/  ISETP.GT.AND P2, PT, R3, 0x10, !P6 ;  /* 0x000000100300780c */ /* 0x000fe40007744270 */
[----:B------:R-:W-:Y:S02]  /*31f0*/  FMNMX.FTZ R0, R40, R7, !PT ;  /* 0x0000000728007209 */ /* 0x000fe40007810000 */
[----:B------:R-:W-:Y:S02]  /*3200*/  ISETP.LT.OR P2, PT, R2, 0x11, P2 ;  /* 0x000000110200780c */ /* 0x000fe40001741670 */
[C---:B------:R-:W-:Y:S02]  /*3210*/  LOP3.LUT P6, RZ, R19.reuse, 0x8000, RZ, 0xc0, !PT ;  /* 0x0000800013ff7812 */ /* 0x040fe400078cc0ff */
        /* <DEDUP_REMOVED lines=36> */
[----:B------:R-:W-:Y:S02]  /*3460*/  LOP3.LUT P2, RZ, R19, 0x100000, RZ, 0xc0, !PT ;  /* 0x0010000013ff7812 */ /* 0x000fe4000784c0ff */
[----:B------:R-:W-:-:S02]  /*3470*/  FMNMX.FTZ R0, R72, R7, !PT ;  /* 0x0000000748007209 */ /* 0x000fc40007810000 */
[----:B------:R-:W-:Y:S02]  /*3480*/  ISETP.GT.AND P2, PT, R3, 0x28, !P2 ;  /* 0x000000280300780c */ /* 0x000fe40005744270 */
[----:B------:R-:W-:Y:S02]  /*3490*/  FMNMX.FTZ R7, R73, R0, !PT ;  /* 0x0000000049077209 */ /* 0x000fe40007810000 */
[----:B------:R-:W-:Y:S02]  /*34a0*/  ISETP.LT.OR P2, PT, R2, 0x29, P2 ;  /* 0x000000290200780c */ /* 0x000fe40001741670 */
        /* <DEDUP_REMOVED lines=14> */
[----:B------:R-:W-:Y:S01]  /*3590*/  ISETP.GT.AND P3, PT, R3, 0x70, !P3 ;  /* 0x000000700300780c */ /* 0x000fe20005f64270 */
[----:B------:R-:W0:Y:S01]  /*35a0*/  SHFL.BFLY PT, R0, R7, 0x2, 0x1f ;  /* 0x0c401f0007007f89 */ /* 0x000e2200000e0000 */
[----:B------:R-:W-:-:S02]  /*35b0*/  FSEL R50, R50, -INF , !P2 ;  /* 0xff80000032327808 */ /* 0x000fc40005000000 */
[----:B------:R-:W-:Y:S02]  /*35c0*/  LOP3.LUT P2, RZ, R19, 0x20000, RZ, 0xc0, !PT ;  /* 0x0002000013ff7812 */ /* 0x000fe4000784c0ff */
[C---:B------:R-:W-:Y:S02]  /*35d0*/  ISETP.GT.AND P4, PT, R3.reuse, 0x71, !P4 ;  /* 0x000000710300780c */ /* 0x040fe40006784270 */
[C---:B------:R-:W-:Y:S02]  /*35e0*/  ISETP.GT.AND P2, PT, R3.reuse, 0x31, !P2 ;  /* 0x000000310300780c */ /* 0x040fe40005744270 */
[C---:B------:R-:W-:Y:S02]  /*35f0*/  ISETP.LT.OR P3, PT, R2.reuse, 0x71, P3 ;  /* 0x000000710200780c */ /* 0x040fe40001f61670 */
[----:B------:R-:W-:Y:S02]  /*3600*/  ISETP.LT.OR P2, PT, R2, 0x32, P2 ;  /* 0x000000320200780c */ /* 0x000fe40001741670 */
[----:B------:R-:W-:-:S02]  /*3610*/  ISETP.GT.AND P5, PT, R3, 0x78, !P5 ;  /* 0x000000780300780c */ /* 0x000fc40006fa4270 */
[----:B------:R-:W-:Y:S02]  /*3620*/  FSEL R51, R51, -INF , !P2 ;  /* 0xff80000033337808 */ /* 0x000fe40005000000 */
[----:B------:R-:W-:Y:S02]  /*3630*/  LOP3.LUT P2, RZ, R19, 0x10000, RZ, 0xc0, !PT ;  /* 0x0001000013ff7812 */ /* 0x000fe4000784c0ff */
[----:B------:R-:W-:Y:S02]  /*3640*/  ISETP.LT.OR P4, PT, R2, 0x72, P4 ;  /* 0x000000720200780c */ /* 0x000fe40002781670 */
[----:B------:R-:W-:Y:S02]  /*3650*/  ISETP.GT.AND P2, PT, R3, 0x38, !P2 ;  /* 0x000000380300780c */ /* 0x000fe40005744270 */
[----:B------:R-:W-:Y:S02]  /*3660*/  FSEL R82, R82, -INF , !P3 ;  /* 0xff80000052527808 */ /* 0x000fe40005800000 */
[----:B------:R-:W-:-:S02]  /*3670*/  ISETP.LT.OR P2, PT, R2, 0x39, P2 ;  /* 0x000000390200780c */ /* 0x000fc40001741670 */
[----:B0-----:R-:W-:Y:S02]  /*3680*/  FMNMX.FTZ R9, R7, R0, !PT ;  /* 0x0000000007097209 */ /* 0x001fe40007810000 */
[----:B------:R-:W-:Y:S02]  /*3690*/  FSEL R54, R54, -INF , !P2 ;  /* 0xff80000036367808 */ /* 0x000fe40005000000 */
[----:B------:R-:W-:Y:S01]  /*36a0*/  ISETP.GT.AND P2, PT, R3, 0x39, !P6 ;  /* 0x000000390300780c */ /* 0x000fe20007744270 */
[----:B------:R-:W0:Y:S01]  /*36b0*/  SHFL.BFLY PT, R0, R9, 0x1, 0x1f ;  /* 0x0c201f0009007f89 */ /* 0x000e2200000e0000 */
[----:B------:R-:W-:Y:S02]  /*36c0*/  LOP3.LUT P6, RZ, R19, 0x10, RZ, 0xc0, !PT ;  /* 0x0000001013ff7812 */ /* 0x000fe400078cc0ff */
[C---:B------:R-:W-:Y:S02]  /*36d0*/  ISETP.LT.OR P2, PT, R2.reuse, 0x3a, P2 ;  /* 0x0000003a0200780c */ /* 0x040fe40001741670 */
[----:B------:R-:W-:-:S02]  /*36e0*/  ISETP.LT.OR P5, PT, R2, 0x79, P5 ;  /* 0x000000790200780c */ /* 0x000fc40002fa1670 */
[----:B------:R-:W-:Y:S02]  /*36f0*/  FSEL R55, R55, -INF , !P2 ;  /* 0xff80000037377808 */ /* 0x000fe40005000000 */
[----:B------:R-:W-:Y:S02]  /*3700*/  LOP3.LUT P2, RZ, R19, 0x4000, RZ, 0xc0, !PT ;  /* 0x0000400013ff7812 */ /* 0x000fe4000784c0ff */
[----:B------:R-:W-:Y:S02]  /*3710*/  FSEL R83, R83, -INF , !P4 ;  /* 0xff80000053537808 */ /* 0x000fe40006000000 */
[----:B------:R-:W-:Y:S02]  /*3720*/  ISETP.GT.AND P2, PT, R3, 0x40, !P2 ;  /* 0x000000400300780c */ /* 0x000fe40005744270 */
[----:B------:R-:W-:Y:S02]  /*3730*/  FSEL R86, R86, -INF , !P5 ;  /* 0xff80000056567808 */ /* 0x000fe40006800000 */
[----:B------:R-:W-:-:S04]  /*3740*/  ISETP.LT.OR P2, PT, R2, 0x41, P2 ;  /* 0x000000410200780c */ /* 0x000fc80001741670 */
[----:B------:R-:W-:Y:S02]  /*3750*/  FSEL R58, R58, -INF , !P2 ;  /* 0xff8000003a3a7808 */ /* 0x000fe40005000000 */
[----:B------:R-:W-:Y:S02]  /*3760*/  LOP3.LUT P2, RZ, R19, 0x2000, RZ, 0xc0, !PT ;  /* 0x0000200013ff7812 */ /* 0x000fe4000784c0ff */
[----:B0-----:R-:W-:Y:S02]  /*3770*/  FMNMX.FTZ R0, R9, R0, !PT ;  /* 0x0000000009007209 */ /* 0x001fe40007810000 */
[----:B------:R-:W-:-:S03]  /*3780*/  ISETP.GT.AND P2, PT, R3, 0x41, !P2 ;  /* 0x000000410300780c */ /* 0x000fc60005744270 */
[----:B------:R-:W-:Y:S01]  /*3790*/  FMUL.FTZ R90, R0, UR33 ;  /* 0x00000021005a7c20 */ /* 0x000fe20008410000 */
[----:B------:R-:W-:-:S04]  /*37a0*/  ISETP.LT.OR P2, PT, R2, 0x42, P2 ;  /* 0x000000420200780c */ /* 0x000fc80001741670 */
[----:B------:R-:W-:Y:S02]  /*37b0*/  FSEL R59, R59, -INF , !P2 ;  /* 0xff8000003b3b7808 */ /* 0x000fe40005000000 */
[----:B------:R-:W-:-:S04]  /*37c0*/  LOP3.LUT P2, RZ, R19, 0x1000, RZ, 0xc0, !PT ;  /* 0x0000100013ff7812 */ /* 0x000fc8000784c0ff */
[----:B------:R-:W-:-:S04]  /*37d0*/  ISETP.GT.AND P2, PT, R3, 0x48, !P2 ;  /* 0x000000480300780c */ /* 0x000fc80005744270 */
        /* <DEDUP_REMOVED lines=30> */
[----:B------:R-:W-:Y:S02]  /*39c0*/  ISETP.GT.AND P2, PT, R3, 0x68, !P6 ;  /* 0x000000680300780c */ /* 0x000fe40007744270 */
[----:B------:R-:W-:Y:S02]  /*39d0*/  LOP3.LUT P6, RZ, R19, 0x1, RZ, 0xc0, !PT ;  /* 0x0000000113ff7812 */ /* 0x000fe400078cc0ff */
[----:B------:R-:W-:-:S04]  /*39e0*/  ISETP.LT.OR P2, PT, R2, 0x69, P2 ;  /* 0x000000690200780c */ /* 0x000fc80001741670 */
[----:B------:R-:W-:Y:S02]  /*39f0*/  FSEL R78, R78, -INF , !P2 ;  /* 0xff8000004e4e7808 */ /* 0x000fe40005000000 */
[----:B------:R-:W-:-:S04]  /*3a00*/  FSETP.NEU.FTZ.AND P2, PT, R0, -INF , PT ;  /* 0xff8000000000780b */ /* 0x000fc80003f5d000 */
[----:B------:R-:W-:Y:S02]  /*3a10*/  FSEL R90, R90, RZ, P2 ;  /* 0x000000ff5a5a7208 */ /* 0x000fe40001000000 */
[----:B------:R-:W-:Y:S02]  /*3a20*/  ISETP.GT.AND P2, PT, R3, RZ, !P6 ;  /* 0x000000ff0300720c */ /* 0x000fe40007744270 */
[----:B------:R-:W-:Y:S01]  /*3a30*/  LOP3.LUT P6, RZ, R19, 0x8000000, RZ, 0xc0, !PT ;  /* 0x0800000013ff7812 */ /* 0x000fe200078cc0ff */
[--C-:B------:R-:W-:Y:S01]  /*3a40*/  FFMA.FTZ R8, R5, UR33, -R90.reuse ;  /* 0x0000002105087c23 */ /* 0x100fe2000801085a */
[----:B------:R-:W-:Y:S01]  /*3a50*/  ISETP.LT.OR P2, PT, R2, 0x1, P2 ;  /* 0x000000010200780c */ /* 0x000fe20001741670 */
[--C-:B------:R-:W-:Y:S01]  /*3a60*/  FFMA.FTZ R10, R28, UR33, -R90.reuse ;  /* 0x000000211c0a7c23 */ /* 0x100fe2000801085a */
[--C-:B------:R-:W-:Y:S01]  /*3a70*/  FFMA.FTZ R12, R32, UR33, -R90.reuse ;  /* 0x00000021200c7c23 */ /* 0x100fe2000801085a */
[----:B------:R-:W-:Y:S01]  /*3a80*/  ISETP.GT.AND P6, PT, R3, 0x79, !P6 ;  /* 0x000000790300780c */ /* 0x000fe200077c4270 */
[--C-:B------:R-:W-:Y:S01]  /*3a90*/  FFMA.FTZ R24, R40, UR33, -R90.reuse ;  /* 0x0000002128187c23 */ /* 0x100fe2000801085a */
[----:B------:R-:W-:Y:S01]  /*3aa0*/  FSEL R4, R26, -INF , !P2 ;  /* 0xff8000001a047808 */ /* 0x000fe20005000000 */
[--C-:B------:R-:W-:Y:S01]  /*3ab0*/  FFMA.FTZ R7, R25, UR33, -R90.reuse ;  /* 0x0000002119077c23 */ /* 0x100fe2000801085a */
[----:B------:R-:W-:Y:S01]  /*3ac0*/  LOP3.LUT P2, RZ, R19, 0x4000000, RZ, 0xc0, !PT ;  /* 0x0400000013ff7812 */ /* 0x000fe2000784c0ff */
[----:B------:R-:W-:Y:S01]  /*3ad0*/  MUFU.EX2 R8, R8 ;  /* 0x0000000800087308 */ /* 0x000fe20000000800 */
[----:B------:R-:W-:Y:S01]  /*3ae0*/  FMNMX.FTZ R5, R4, R27, !PT ;  /* 0x0000001b04057209 */ /* 0x000fe20007810000 */
[--C-:B------:R-:W-:Y:S01]  /*3af0*/  FFMA.FTZ R9, R29, UR33, -R90.reuse ;  /* 0x000000211d097c23 */ /* 0x100fe2000801085a */
[----:B------:R-:W-:Y:S01]  /*3b00*/  ISETP.GT.AND P2, PT, R3, 0x69, !P2 ;  /* 0x000000690300780c */ /* 0x000fe20005744270 */
[--C-:B------:R-:W-:Y:S01]  /*3b10*/  FFMA.FTZ R26, R44, UR33, -R90.reuse ;  /* 0x000000212c1a7c23 */ /* 0x100fe2000801085a */
[----:B------:R-:W-:Y:S01]  /*3b20*/  FMNMX.FTZ R14, R30, R5, !PT ;  /* 0x000000051e0e7209 */ /* 0x000fe20007810000 */
[--C-:B------:R-:W-:Y:S01]  /*3b30*/  FFMA.FTZ R25, R45, UR33, -R90.reuse ;  /* 0x000000212d197c23 */ /* 0x100fe2000801085a */
[----:B------:R-:W-:Y:S01]  /*3b40*/  ISETP.LT.OR P2, PT, R2, 0x6a, P2 ;  /* 0x0000006a0200780c */ /* 0x000fe20001741670 */
[----:B------:R-:W0:Y:S01]  /*3b50*/  MUFU.EX2 R7, R7 ;  /* 0x0000000700077308 */ /* 0x000e220000000800 */
        /* <DEDUP_REMOVED lines=11> */
[----:B------:R-:W1:Y:S01]  /*3c10*/  MUFU.EX2 R10, R10 ;  /* 0x0000000a000a7308 */ /* 0x000e620000000800 */
[----:B------:R-:W-:Y:S01]  /*3c20*/  FMNMX.FTZ R20, R38, R5, !PT ;  /* 0x0000000526147209 */ /* 0x000fe20007810000 */
[--C-:B------:R-:W-:Y:S01]  /*3c30*/  FFMA.FTZ R13, R33, UR33, -R90.reuse ;  /* 0x00000021210d7c23 */ /* 0x100fe2000801085a */
[--C-:B------:R-:W-:Y:S01]  /*3c40*/  FFMA.FTZ R21, R41, UR33, -R90.reuse ;  /* 0x0000002129157c23 */ /* 0x100fe2000801085a */
[--C-:B------:R-:W-:Y:S01]  /*3c50*/  FFMA.FTZ R41, R72, UR33, -R90.reuse ;  /* 0x0000002148297c23 */ /* 0x100fe2000801085a */
[----:B------:R-:W-:Y:S01]  /*3c60*/  FMNMX.FTZ R5, R39, R20, !PT ;  /* 0x0000001427057209 */ /* 0x000fe20007810000 */
[--C-:B------:R-:W-:Y:S01]  /*3c70*/  FFMA.FTZ R15, R37, UR33, -R90.reuse ;  /* 0x00000021250f7c23 */ /* 0x100fe2000801085a */
[--C-:B------:R-:W-:Y:S01]  /*3c80*/  FFMA.FTZ R29, R49, UR33, -R90.reuse ;  /* 0x00000021311d7c23 */ /* 0x100fe2000801085a */
[----:B------:R-:W2:Y:S01]  /*3c90*/  MUFU.EX2 R9, R9 ;  /* 0x0000000900097308 */ /* 0x000ea20000000800 */
[----:B------:R-:W-:Y:S01]  /*3ca0*/  FMNMX.FTZ R20, R42, R5, !PT ;  /* 0x000000052a147209 */ /* 0x000fe20007810000 */
[--C-:B------:R-:W-:Y:S01]  /*3cb0*/  FFMA.FTZ R33, R57, UR33, -R90.reuse ;  /* 0x0000002139217c23 */ /* 0x100fe2000801085a */
[--C-:B------:R-:W-:Y:S01]  /*3cc0*/  FFMA.FTZ R37, R61, UR33, -R90.reuse ;  /* 0x000000213d257c23 */ /* 0x100fe2000801085a */
[--C-:B------:R-:W-:Y:S01]  /*3cd0*/  FFMA.FTZ R57, R77, UR33, -R90.reuse ;  /* 0x000000214d397c23 */ /* 0x100fe2000801085a */
[----:B------:R-:W-:Y:S01]  /*3ce0*/  FMNMX.FTZ R5, R43, R20, !PT ;  /* 0x000000142b057209 */ /* 0x000fe20007810000 */
[--C-:B------:R-:W-:Y:S01]  /*3cf0*/  FFMA.FTZ R49, R81, UR33, -R90.reuse ;  /* 0x0000002151317c23 */ /* 0x100fe2000801085a */
[----:B------:R-:W-:Y:S01]  /*3d00*/  FFMA.FTZ R61, R85, UR33, -R90 ;  /* 0x00000021553d7c23 */ /* 0x000fe2000801085a */
[----:B------:R3:W-:Y:S01]  /*3d10*/  MUFU.EX2 R3, R53 ;  /* 0x0000003500037308 */ /* 0x0007e20000000800 */
[----:B------:R-:W-:-:S04]  /*3d20*/  FMNMX.FTZ R20, R46, R5, !PT ;  /* 0x000000052e147209 */ /* 0x000fc80007810000 */
[----:B------:R-:W-:-:S03]  /*3d30*/  FMNMX.FTZ R5, R47, R20, !PT ;  /* 0x000000142f057209 */ /* 0x000fc60007810000 */
[----:B------:R-:W4:Y:S01]  /*3d40*/  MUFU.EX2 R12, R12 ;  /* 0x0000000c000c7308 */ /* 0x000f220000000800 */
[----:B------:R-:W-:Y:S01]  /*3d50*/  FMNMX.FTZ R20, R50, R5, !PT ;  /* 0x0000000532147209 */ /* 0x000fe20007810000 */
[----:B---3--:R-:W-:-:S03]  /*3d60*/  FFMA.FTZ R53, R69, UR33, -R90 ;  /* 0x0000002145357c23 */ /* 0x008fc6000801085a */
[----:B------:R-:W-:-:S03]  /*3d70*/  FMNMX.FTZ R5, R51, R20, !PT ;  /* 0x0000001433057209 */ /* 0x000fc60007810000 */
[----:B------:R-:W3:Y:S01]  /*3d80*/  MUFU.EX2 R13, R13 ;  /* 0x0000000d000d7308 */ /* 0x000ee20000000800 */
[----:B------:R-:W-:-:S04]  /*3d90*/  FMNMX.FTZ R20, R54, R5, !PT ;  /* 0x0000000536147209 */ /* 0x000fc80007810000 */
[----:B------:R-:W-:-:S03]  /*3da0*/  FMNMX.FTZ R5, R55, R20, !PT ;  /* 0x0000001437057209 */ /* 0x000fc60007810000 */
[----:B------:R-:W-:Y:S01]  /*3db0*/  MUFU.EX2 R14, R14 ;  /* 0x0000000e000e7308 */ /* 0x000fe20000000800 */
[----:B------:R-:W-:-:S04]  /*3dc0*/  FMNMX.FTZ R20, R58, R5, !PT ;  /* 0x000000053a147209 */ /* 0x000fc80007810000 */
[----:B------:R-:W-:Y:S01]  /*3dd0*/  FMNMX.FTZ R5, R59, R20, !PT ;  /* 0x000000143b057209 */ /* 0x000fe20007810000 */
[--C-:B------:R-:W-:Y:S01]  /*3de0*/  FFMA.FTZ R20, R48, UR33, -R90.reuse ;  /* 0x0000002130147c23 */ /* 0x100fe2000801085a */
[----:B------:R-:W-:Y:S01]  /*3df0*/  FFMA.FTZ R48, R73, UR33, -R90 ;  /* 0x0000002149307c23 */ /* 0x000fe2000801085a */
[----:B------:R-:W-:Y:S01]  /*3e00*/  MUFU.EX2 R15, R15 ;  /* 0x0000000f000f7308 */ /* 0x000fe20000000800 */
        /* <DEDUP_REMOVED lines=13> */
[----:B------:R-:W-:Y:S02]  /*3ee0*/  FFMA.FTZ R32, R56, UR33, -R90 ;  /* 0x0000002138207c23 */ /* 0x000fe4000801085a */
        /* <DEDUP_REMOVED lines=8> */
[----:B------:R-:W-:Y:S01]  /*3f70*/  FMNMX.FTZ R5, R87, R36, !PT ;  /* 0x0000002457057209 */ /* 0x000fe20007810000 */
[--C-:B------:R-:W-:Y:S02]  /*3f80*/  FFMA.FTZ R36, R64, UR33, -R90.reuse ;  /* 0x0000002140247c23 */ /* 0x100fe4000801085a */
[----:B------:R-:W-:Y:S02]  /*3f90*/  MUFU.EX2 R28, R28 ;  /* 0x0000001c001c7308 */ /* 0x000fe40000000800 */
[----:B------:R-:W5:Y:S06]  /*3fa0*/  SHFL.BFLY PT, R40, R5, 0x2, 0x1f ;  /* 0x0c401f0005287f89 */ /* 0x000f6c00000e0000 */
[----:B------:R-:W-:Y:S08]  /*3fb0*/  MUFU.EX2 R32, R32 ;  /* 0x0000002000207308 */ /* 0x000ff00000000800 */
[----:B------:R-:W-:Y:S08]  /*3fc0*/  MUFU.EX2 R33, R33 ;  /* 0x0000002100217308 */ /* 0x000ff00000000800 */
[----:B------:R-:W-:Y:S01]  /*3fd0*/  MUFU.EX2 R2, R2 ;  /* 0x0000000200027308 */ /* 0x000fe20000000800 */
[----:B-----5:R-:W-:Y:S01]  /*3fe0*/  FMNMX.FTZ R11, R5, R40, !PT ;  /* 0x00000028050b7209 */ /* 0x020fe20007810000 */
[----:B------:R-:W-:-:S04]  /*3ff0*/  FFMA.FTZ R40, R80, UR33, -R90 ;  /* 0x0000002150287c23 */ /* 0x000fc8000801085a */
[----:B------:R-:W5:Y:S02]  /*4000*/  SHFL.BFLY PT, R56, R11, 0x1, 0x1f ;  /* 0x0c201f000b387f89 */ /* 0x000f6400000e0000 */
[----:B------:R-:W-:Y:S08]  /*4010*/  MUFU.EX2 R37, R37 ;  /* 0x0000002500257308 */ /* 0x000ff00000000800 */
[----:B------:R-:W-:Y:S08]  /*4020*/  MUFU.EX2 R36, R36 ;  /* 0x0000002400247308 */ /* 0x000ff00000000800 */
[----:B------:R-:W-:Y:S01]  /*4030*/  MUFU.EX2 R45, R45 ;  /* 0x0000002d002d7308 */ /* 0x000fe20000000800 */
[----:B-----5:R-:W-:-:S07]  /*4040*/  FMNMX.FTZ R5, R11, R56, !PT ;  /* 0x000000380b057209 */ /* 0x020fce0007810000 */
[----:B------:R-:W-:Y:S01]  /*4050*/  MUFU.EX2 R44, R44 ;  /* 0x0000002c002c7308 */ /* 0x000fe20000000800 */
[----:B------:R-:W-:Y:S01]  /*4060*/  FFMA.FTZ R56, R84, UR33, -R90 ;  /* 0x0000002154387c23 */ /* 0x000fe2000801085a */
[C---:B------:R-:W-:Y:S01]  /*4070*/  FSETP.NEU.FTZ.AND P2, PT, R5.reuse, -INF , PT ;  /* 0xff8000000500780b */ /* 0x040fe20003f5d000 */
[----:B------:R-:W-:-:S05]  /*4080*/  FMUL.FTZ R60, R5, UR33 ;  /* 0x00000021053c7c20 */ /* 0x000fca0008410000 */
[----:B------:R-:W-:Y:S01]  /*4090*/  MUFU.EX2 R53, R53 ;  /* 0x0000003500357308 */ /* 0x000fe20000000800 */
[----:B------:R-:W-:Y:S02]  /*40a0*/  FSEL R60, R60, RZ, P2 ;  /* 0x000000ff3c3c7208 */ /* 0x000fe40001000000 */
[----:B------:R-:W-:-:S03]  /*40b0*/  PLOP3.LUT P2, PT, PT, PT, UP1, 0x40, 0x0 ;  /* 0x000000000000781c */ /* 0x000fc60003f4e818 */
[--C-:B------:R-:W-:Y:S01]  /*40c0*/  FFMA.FTZ R11, R4, UR33, -R60.reuse ;  /* 0x00000021040b7c23 */ /* 0x100fe2000801083c */
        /* <DEDUP_REMOVED lines=10> */
[----:B0-----:R-:W-:Y:S01]  /*4170*/  FADD.FTZ R55, R8, R7 ;  /* 0x0000000708377221 */ /* 0x001fe20000010000 */
[--C-:B------:R-:W-:Y:S01]  /*4180*/  FFMA.FTZ R30, R38, UR33, -R60.reuse ;  /* 0x00000021261e7c23 */ /* 0x100fe2000801083c */
[----:B------:R-:W0:Y:S01]  /*4190*/  MUFU.EX2 R11, R11 ;  /* 0x0000000b000b7308 */ /* 0x000e220000000800 */
[--C-:B------:R-:W-:Y:S01]  /*41a0*/  FFMA.FTZ R38, R54, UR33, -R60.reuse ;  /* 0x0000002136267c23 */ /* 0x100fe2000801083c */
[----:B-1----:R-:W-:Y:S01]  /*41b0*/  FADD.FTZ R54, R10, R55 ;  /* 0x000000370a367221 */ /* 0x002fe20000010000 */
[--C-:B-----5:R-:W-:Y:S01]  /*41c0*/  FFMA.FTZ R64, R46, UR33, -R60.reuse ;  /* 0x000000212e407c23 */ /* 0x120fe2000801083c */
[--C-:B------:R-:W-:Y:S01]  /*41d0*/  FFMA.FTZ R46, R58, UR33, -R60.reuse ;  /* 0x000000213a2e7c23 */ /* 0x100fe2000801083c */
[----:B------:R-:W-:Y:S01]  /*41e0*/  FFMA.FTZ R34, R51, UR33, -R60 ;  /* 0x0000002133227c23 */ /* 0x000fe2000801083c */
[C---:B--2---:R-:W-:Y:S01]  /*41f0*/  FADD.FTZ R55, R9.reuse, R54 ;  /* 0x0000003609377221 */ /* 0x044fe20000010000 */
[----:B------:R-:W-:Y:S01]  /*4200*/  F2FP.BF16.F32.PACK_AB R10, R9, R10 ;  /* 0x0000000a090a723e */ /* 0x000fe200000010ff */
[----:B------:R1:W2:Y:S01]  /*4210*/  MUFU.EX2 R69, R65 ;  /* 0x0000004100457308 */ /* 0x0002a20000000800 */
[----:B------:R-:W-:Y:S01]  /*4220*/  F2FP.BF16.F32.PACK_AB R8, R7, R8 ;  /* 0x000000080708723e */ /* 0x000fe200000010ff */
[----:B----4-:R-:W-:Y:S01]  /*4230*/  FADD.FTZ R58, R12, R55 ;  /* 0x000000370c3a7221 */ /* 0x010fe20000010000 */
[----:B---3--:R-:W-:Y:S01]  /*4240*/  F2FP.BF16.F32.PACK_AB R12, R13, R12 ;  /* 0x0000000c0d0c723e */ /* 0x008fe200000010ff */
[--C-:B------:R-:W-:Y:S01]  /*4250*/  FFMA.FTZ R51, R63, UR33, -R60.reuse ;  /* 0x000000213f337c23 */ /* 0x100fe2000801083c */
[--C-:B------:R-:W-:Y:S01]  /*4260*/  FFMA.FTZ R7, R66, UR33, -R60.reuse ;  /* 0x0000002142077c23 */ /* 0x100fe2000801083c */
[--C-:B------:R-:W-:Y:S01]  /*4270*/  FFMA.FTZ R70, R70, UR33, -R60.reuse ;  /* 0x0000002146467c23 */ /* 0x100fe2000801083c */
[----:B------:R-:W-:Y:S01]  /*4280*/  FFMA.FTZ R71, R71, UR33, -R60 ;  /* 0x0000002147477c23 */ /* 0x000fe2000801083c */
[----:B------:R3:W4:Y:S01]  /*4290*/  MUFU.EX2 R72, R31 ;  /* 0x0000001f00487308 */ /* 0x0007220000000800 */
[----:B0-----:R-:W-:Y:S01]  /*42a0*/  FADD.FTZ R54, R11, R68 ;  /* 0x000000440b367221 */ /* 0x001fe20000010000 */
[--C-:B-1----:R-:W-:Y:S01]  /*42b0*/  FFMA.FTZ R65, R47, UR33, -R60.reuse ;  /* 0x000000212f417c23 */ /* 0x102fe2000801083c */
[----:B------:R-:W-:Y:S01]  /*42c0*/  FFMA.FTZ R47, R59, UR33, -R60 ;  /* 0x000000213b2f7c23 */ /* 0x000fe2000801083c */
[----:B------:R-:W-:Y:S01]  /*42d0*/  FADD.FTZ R59, R13, R58 ;  /* 0x0000003a0d3b7221 */ /* 0x000fe20000010000 */
[----:B------:R-:W-:Y:S01]  /*42e0*/  F2FP.BF16.F32.PACK_AB R9, R68, R11 ;  /* 0x0000000b4409723e */ /* 0x000fe200000010ff */
[--C-:B------:R-:W-:Y:S01]  /*42f0*/  FFMA.FTZ R74, R74, UR33, -R60.reuse ;  /* 0x000000214a4a7c23 */ /* 0x100fe2000801083c */
[----:B------:R-:W-:Y:S01]  /*4300*/  FFMA.FTZ R75, R75, UR33, -R60 ;  /* 0x000000214b4b7c23 */ /* 0x000fe2000801083c */
[----:B------:R-:W0:Y:S01]  /*4310*/  MUFU.EX2 R4, R4 ;  /* 0x0000000400047308 */ /* 0x000e220000000800 */
[----:B--2---:R-:W-:Y:S01]  /*4320*/  FADD.FTZ R55, R69, R54 ;  /* 0x0000003645377221 */ /* 0x004fe20000010000 */
[--C-:B---3--:R-:W-:Y:S01]  /*4330*/  FFMA.FTZ R31, R50, UR33, -R60.reuse ;  /* 0x00000021321f7c23 */ /* 0x108fe2000801083c */
[--C-:B------:R-:W-:Y:S01]  /*4340*/  FFMA.FTZ R50, R62, UR33, -R60.reuse ;  /* 0x000000213e327c23 */ /* 0x100fe2000801083c */
[----:B------:R-:W-:Y:S01]  /*4350*/  FADD.FTZ R62, R14, R59 ;  /* 0x0000003b0e3e7221 */ /* 0x000fe20000010000 */
[----:B------:R-:W-:Y:S01]  /*4360*/  F2FP.BF16.F32.PACK_AB R14, R15, R14 ;  /* 0x0000000e0f0e723e */ /* 0x000fe200000010ff */
[--C-:B------:R-:W-:Y:S01]  /*4370*/  FFMA.FTZ R54, R67, UR33, -R60.reuse ;  /* 0x0000002143367c23 */ /* 0x100fe2000801083c */
[----:B------:R-:W-:Y:S01]  /*4380*/  FFMA.FTZ R78, R78, UR33, -R60 ;  /* 0x000000214e4e7c23 */ /* 0x000fe2000801083c */
[----:B------:R-:W1:Y:S01]  /*4390*/  MUFU.EX2 R27, R27 ;  /* 0x0000001b001b7308 */ /* 0x000e620000000800 */
[C---:B----4-:R-:W-:Y:S01]  /*43a0*/  FADD.FTZ R55, R72.reuse, R55 ;  /* 0x0000003748377221 */ /* 0x050fe20000010000 */
[----:B------:R-:W-:Y:S01]  /*43b0*/  FADD.FTZ R59, R15, R62 ;  /* 0x0000003e0f3b7221 */ /* 0x000fe20000010000 */
[----:B------:R-:W-:Y:S01]  /*43c0*/  F2FP.BF16.F32.PACK_AB R11, R72, R69 ;  /* 0x00000045480b723e */ /* 0x000fe200000010ff */
[--C-:B------:R-:W-:Y:S01]  /*43d0*/  FFMA.FTZ R79, R79, UR33, -R60.reuse ;  /* 0x000000214f4f7c23 */ /* 0x100fe2000801083c */
[--C-:B------:R-:W-:Y:S01]  /*43e0*/  FFMA.FTZ R82, R82, UR33, -R60.reuse ;  /* 0x0000002152527c23 */ /* 0x100fe2000801083c */
[----:B------:R-:W-:Y:S01]  /*43f0*/  FADD.FTZ R62, R24, R59 ;  /* 0x0000003b183e7221 */ /* 0x000fe20000010000 */
[--C-:B------:R-:W-:Y:S01]  /*4400*/  FFMA.FTZ R83, R83, UR33, -R60.reuse ;  /* 0x0000002153537c23 */ /* 0x100fe2000801083c */
[----:B------:R-:W2:Y:S01]  /*4410*/  MUFU.EX2 R30, R30 ;  /* 0x0000001e001e7308 */ /* 0x000ea20000000800 */
[----:B0-----:R-:W-:Y:S01]  /*4420*/  FADD.FTZ R58, R4, R55 ;  /* 0x00000037043a7221 */ /* 0x001fe20000010000 */
[----:B------:R0:W-:Y:S01]  /*4430*/  STSM.16.M88.4 [R17+0x21800], R8 ;  /* 0x0218000811007844 */ /* 0x0001e20000000200 */
[--C-:B------:R-:W-:Y:S01]  /*4440*/  FFMA.FTZ R86, R86, UR33, -R60.reuse ;  /* 0x0000002156567c23 */ /* 0x100fe2000801083c */
[----:B------:R-:W-:Y:S01]  /*4450*/  FFMA.FTZ R60, R87, UR33, -R60 ;  /* 0x00000021573c7c23 */ /* 0x000fe2000801083c */
[----:B------:R-:W-:-:S03]  /*4460*/  F2FP.BF16.F32.PACK_AB R24, R21, R24 ;  /* 0x000000181518723e */ /* 0x000fc600000010ff */
[----:B------:R-:W3:Y:S01]  /*4470*/  MUFU.EX2 R35, R35 ;  /* 0x0000002300237308 */ /* 0x000ee20000000800 */
[----:B-1----:R-:W-:-:S07]  /*4480*/  FADD.FTZ R55, R27, R58 ;  /* 0x0000003a1b377221 */ /* 0x002fce0000010000 */
[----:B------:R-:W1:Y:S01]  /*4490*/  MUFU.EX2 R39, R39 ;  /* 0x0000002700277308 */ /* 0x000e620000000800 */
[----:B--2---:R-:W-:Y:S01]  /*44a0*/  FADD.FTZ R58, R30, R55 ;  /* 0x000000371e3a7221 */ /* 0x004fe20000010000 */
[----:B------:R-:W-:Y:S01]  /*44b0*/  FADD.FTZ R55, R21, R62 ;  /* 0x0000003e15377221 */ /* 0x000fe20000010000 */
[----:B0-----:R-:W-:-:S03]  /*44c0*/  F2FP.BF16.F32.PACK_AB R10, R3, R28 ;  /* 0x0000001c030a723e */ /* 0x001fc600000010ff */
[----:B------:R-:W-:Y:S01]  /*44d0*/  FADD.FTZ R62, R26, R55 ;  /* 0x000000371a3e7221 */ /* 0x000fe20000010000 */
[----:B------:R-:W-:Y:S01]  /*44e0*/  F2FP.BF16.F32.PACK_AB R26, R25, R26 ;  /* 0x0000001a191a723e */ /* 0x000fe200000010ff */
[----:B------:R-:W0:Y:S01]  /*44f0*/  MUFU.EX2 R42, R42 ;  /* 0x0000002a002a7308 */ /* 0x000e220000000800 */
[----:B---3--:R-:W-:Y:S01]  /*4500*/  FADD.FTZ R58, R35, R58 ;  /* 0x0000003a233a7221 */ /* 0x008fe20000010000 */
[----:B------:R-:W-:-:S04]  /*4510*/  FADD.FTZ R59, R25, R62 ;  /* 0x0000003e193b7221 */ /* 0x000fc80000010000 */
[----:B------:R-:W-:Y:S02]  /*4520*/  FADD.FTZ R62, R20, R59 ;  /* 0x0000003b143e7221 */ /* 0x000fe40000010000 */
[----:B------:R-:W2:Y:S01]  /*4530*/  MUFU.EX2 R64, R64 ;  /* 0x0000004000407308 */ /* 0x000ea20000000800 */
[----:B-1----:R-:W-:-:S07]  /*4540*/  FADD.FTZ R55, R39, R58 ;  /* 0x0000003a27377221 */ /* 0x002fce0000010000 */
[----:B------:R-:W1:Y:S01]  /*4550*/  MUFU.EX2 R65, R65 ;  /* 0x0000004100417308 */ /* 0x000e620000000800 */
[C---:B0-----:R-:W-:Y:S01]  /*4560*/  FADD.FTZ R55, R42.reuse, R55 ;  /* 0x000000372a377221 */ /* 0x041fe20000010000 */
[----:B------:R-:W-:-:S06]  /*4570*/  F2FP.BF16.F32.PACK_AB R25, R42, R39 ;  /* 0x000000272a19723e */ /* 0x000fcc00000010ff */
[----:B------:R-:W0:Y:S01]  /*4580*/  MUFU.EX2 R31, R31 ;  /* 0x0000001f001f7308 */ /* 0x000e220000000800 */
[----:B--2---:R-:W-:Y:S01]  /*4590*/  FADD.FTZ R58, R64, R55 ;  /* 0x00000037403a7221 */ /* 0x004fe20000010000 */
[----:B------:R-:W-:-:S04]  /*45a0*/  FADD.FTZ R55, R29, R62 ;  /* 0x0000003e1d377221 */ /* 0x000fc80000010000 */
[----:B------:R-:W-:Y:S01]  /*45b0*/  FADD.FTZ R62, R28, R55 ;  /* 0x000000371c3e7221 */ /* 0x000fe20000010000 */
[----:B------:R-:W-:Y:S01]  /*45c0*/  F2FP.BF16.F32.PACK_AB R28, R33, R32 ;  /* 0x00000020211c723e */ /* 0x000fe200000010ff */
[----:B------:R-:W2:Y:S01]  /*45d0*/  MUFU.EX2 R34, R34 ;  /* 0x0000002200227308 */ /* 0x000ea20000000800 */
[----:B-1----:R-:W-:Y:S01]  /*45e0*/  FADD.FTZ R58, R65, R58 ;  /* 0x0000003a413a7221 */ /* 0x002fe20000010000 */
[----:B------:R-:W-:-:S04]  /*45f0*/  FADD.FTZ R15, R3, R62 ;  /* 0x0000003e030f7221 */ /* 0x000fc80000010000 */
[----:B------:R-:W-:Y:S01]  /*4600*/  FADD.FTZ R8, R32, R15 ;  /* 0x0000000f20087221 */ /* 0x000fe20000010000 */
[----:B------:R-:W-:Y:S01]  /*4610*/  F2FP.BF16.F32.PACK_AB R15, R35, R30 ;  /* 0x0000001e230f723e */ /* 0x000fe200000010ff */
[----:B------:R-:W1:Y:S01]  /*4620*/  MUFU.EX2 R38, R38 ;  /* 0x0000002600267308 */ /* 0x000e620000000800 */
[----:B0-----:R-:W-:Y:S01]  /*4630*/  FADD.FTZ R13, R31, R58 ;  /* 0x0000003a1f0d7221 */ /* 0x001fe20000010000 */
[----:B------:R-:W-:Y:S01]  /*4640*/  FADD.FTZ R11, R33, R8 ;  /* 0x00000008210b7221 */ /* 0x000fe20000010000 */
[----:B------:R-:W-:-:S03]  /*4650*/  F2FP.BF16.F32.PACK_AB R30, R37, R2 ;  /* 0x00000002251e723e */ /* 0x000fc600000010ff */
[----:B------:R-:W-:Y:S02]  /*4660*/  FADD.FTZ R8, R2, R11 ;  /* 0x0000000b02087221 */ /* 0x000fe40000010000 */
[----:B------:R-:W0:Y:S01]  /*4670*/  MUFU.EX2 R43, R43 ;  /* 0x0000002b002b7308 */ /* 0x000e220000000800 */
[----:B--2---:R-:W-:Y:S01]  /*4680*/  FADD.FTZ R9, R34, R13 ;  /* 0x0000000d22097221 */ /* 0x004fe20000010000 */
[----:B------:R-:W-:Y:S01]  /*4690*/  F2FP.BF16.F32.PACK_AB R13, R27, R4 ;  /* 0x000000041b0d723e */ /* 0x000fe200000010ff */
[----:B------:R-:W-:Y:S01]  /*46a0*/  FADD.FTZ R11, R37, R8 ;  /* 0x00000008250b7221 */ /* 0x000fe20000010000 */
[----:B------:R-:W-:Y:S02]  /*46b0*/  F2FP.BF16.F32.PACK_AB R8, R29, R20 ;  /* 0x000000141d08723e */ /* 0x000fe400000010ff */
[----:B------:R-:W-:Y:S01]  /*46c0*/  F2FP.BF16.F32.PACK_AB R27, R65, R64 ;  /* 0x00000040411b723e */ /* 0x000fe200000010ff */
[----:B------:R-:W-:Y:S01]  /*46d0*/  FADD.FTZ R20, R36, R11 ;  /* 0x0000000b24147221 */ /* 0x000fe20000010000 */
[----:B------:R-:W2:Y:S01]  /*46e0*/  MUFU.EX2 R46, R46 ;  /* 0x0000002e002e7308 */ /* 0x000ea20000000800 */
[----:B-1----:R-:W-:Y:S01]  /*46f0*/  FADD.FTZ R4, R38, R9 ;  /* 0x0000000926047221 */ /* 0x002fe20000010000 */
[----:B------:R1:W-:Y:S01]  /*4700*/  STSM.16.M88.4 [R23], R12 ;  /* 0x0000000c17007844 */ /* 0x0003e20000000200 */
[----:B------:R-:W-:-:S03]  /*4710*/  FADD.FTZ R3, R45, R20 ;  /* 0x000000142d037221 */ /* 0x000fc60000010000 */
[----:B------:R3:W-:Y:S01]  /*4720*/  STSM.16.M88.4 [R22], R24 ;  /* 0x0000001816007844 */ /* 0x0007e20000000200 */
[----:B------:R-:W-:Y:S01]  /*4730*/  FADD.FTZ R2, R44, R3 ;  /* 0x000000032c027221 */ /* 0x000fe20000010000 */
[----:B------:R-:W4:Y:S01]  /*4740*/  MUFU.EX2 R47, R47 ;  /* 0x0000002f002f7308 */ /* 0x000f220000000800 */
[C---:B0-----:R-:W-:Y:S01]  /*4750*/  FADD.FTZ R9, R43.reuse, R4 ;  /* 0x000000042b097221 */ /* 0x041fe20000010000 */
[----:B------:R-:W-:-:S06]  /*4760*/  F2FP.BF16.F32.PACK_AB R11, R43, R38 ;  /* 0x000000262b0b723e */ /* 0x000fcc00000010ff */
[----:B------:R-:W0:Y:S01]  /*4770*/  MUFU.EX2 R50, R50 ;  /* 0x0000003200327308 */ /* 0x000e220000000800 */
[----:B--2---:R-:W-:Y:S01]  /*4780*/  FADD.FTZ R4, R46, R9 ;  /* 0x000000092e047221 */ /* 0x004fe20000010000 */
[----:B-1----:R-:W-:Y:S02]  /*4790*/  F2FP.BF16.F32.PACK_AB R12, R45, R36 ;  /* 0x000000242d0c723e */ /* 0x002fe400000010ff */
[----:B------:R-:W-:-:S04]  /*47a0*/  F2FP.BF16.F32.PACK_AB R14, R53, R44 ;  /* 0x0000002c350e723e */ /* 0x000fc800000010ff */
[----:B------:R-:W1:Y:S01]  /*47b0*/  MUFU.EX2 R51, R51 ;  /* 0x0000003300337308 */ /* 0x000e620000000800 */
[C---:B----4-:R-:W-:Y:S01]  /*47c0*/  FADD.FTZ R9, R47.reuse, R4 ;  /* 0x000000042f097221 */ /* 0x050fe20000010000 */
[----:B------:R-:W-:-:S06]  /*47d0*/  F2FP.BF16.F32.PACK_AB R29, R47, R46 ;  /* 0x0000002e2f1d723e */ /* 0x000fcc00000010ff */
[----:B------:R-:W2:Y:S01]  /*47e0*/  MUFU.EX2 R7, R7 ;  /* 0x0000000700077308 */ /* 0x000ea20000000800 */
[----:B0-----:R-:W-:Y:S01]  /*47f0*/  FADD.FTZ R4, R50, R9 ;  /* 0x0000000932047221 */ /* 0x001fe20000010000 */
[----:B------:R-:W-:-:S05]  /*4800*/  F2FP.BF16.F32.PACK_AB R9, R34, R31 ;  /* 0x0000001f2209723e */ /* 0x000fca00000010ff */
[----:B------:R0:W-:Y:S01]  /*4810*/  STSM.16.M88.4 [R18], R8 ;  /* 0x0000000812007844 */ /* 0x0001e20000000200 */
[----:B------:R-:W4:Y:S01]  /*4820*/  MUFU.EX2 R54, R54 ;  /* 0x0000003600367308 */ /* 0x000f220000000800 */
[C---:B-1----:R-:W-:Y:S01]  /*4830*/  FADD.FTZ R4, R51.reuse, R4 ;  /* 0x0000000433047221 */ /* 0x042fe20000010000 */
[----:B------:R-:W-:-:S05]  /*4840*/  F2FP.BF16.F32.PACK_AB R31, R51, R50 ;  /* 0x00000032331f723e */ /* 0x000fca00000010ff */
[----:B------:R1:W-:Y:S01]  /*4850*/  STSM.16.M88.4 [R17+0x27800], R28 ;  /* 0x0278001c11007844 */ /* 0x0003e20000000200 */
[----:B------:R-:W5:Y:S01]  /*4860*/  MUFU.EX2 R70, R70 ;  /* 0x0000004600467308 */ /* 0x000f620000000800 */
[----:B--2---:R-:W-:Y:S01]  /*4870*/  FADD.FTZ R3, R7, R4 ;  /* 0x0000000407037221 */ /* 0x004fe20000010000 */
[----:B------:R-:W-:-:S06]  /*4880*/  FADD.FTZ R4, R53, R2 ;  /* 0x0000000235047221 */ /* 0x000fcc0000010000 */
[----:B------:R-:W2:Y:S01]  /*4890*/  MUFU.EX2 R71, R71 ;  /* 0x0000004700477308 */ /* 0x000ea20000000800 */
[C---:B----4-:R-:W-:Y:S01]  /*48a0*/  FADD.FTZ R3, R54.reuse, R3 ;  /* 0x0000000336037221 */ /* 0x050fe20000010000 */
[----:B------:R-:W-:-:S06]  /*48b0*/  F2FP.BF16.F32.PACK_AB R13, R54, R7 ;  /* 0x00000007360d723e */ /* 0x000fcc00000010ff */
[----:B------:R-:W4:Y:S01]  /*48c0*/  MUFU.EX2 R41, R41 ;  /* 0x0000002900297308 */ /* 0x000f220000000800 */
[----:B-----5:R-:W-:-:S07]  /*48d0*/  FADD.FTZ R2, R70, R3 ;  /* 0x0000000346027221 */ /* 0x020fce0000010000 */
[----:B------:R-:W3:Y:S01]  /*48e0*/  MUFU.EX2 R48, R48 ;  /* 0x0000003000307308 */ /* 0x000ee20000000800 */
[C---:B--2---:R-:W-:Y:S01]  /*48f0*/  F2FP.BF16.F32.PACK_AB R15, R71.reuse, R70 ;  /* 0x00000046470f723e */ /* 0x044fe200000010ff */
[----:B------:R-:W-:-:S04]  /*4900*/  FADD.FTZ R7, R71, R2 ;  /* 0x0000000247077221 */ /* 0x000fc80000010000 */
[----:B------:R1:W-:Y:S02]  /*4910*/  STSM.16.M88.4 [R136], R12 ;  /* 0x0000000c88007844 */ /* 0x0003e40000000200 */
[----:B------:R-:W-:Y:S01]  /*4920*/  MUFU.EX2 R52, R52 ;  /* 0x0000003400347308 */ /* 0x000fe20000000800 */
[----:B----4-:R-:W-:-:S07]  /*4930*/  FADD.FTZ R21, R41, R4 ;  /* 0x0000000429157221 */ /* 0x010fce0000010000 */
[----:B------:R-:W2:Y:S01]  /*4940*/  MUFU.EX2 R57, R57 ;  /* 0x0000003900397308 */ /* 0x000ea20000000800 */
[C---:B---3--:R-:W-:Y:S01]  /*4950*/  F2FP.BF16.F32.PACK_AB R24, R48.reuse, R41 ;  /* 0x000000293018723e */ /* 0x048fe200000010ff */
[----:B------:R-:W-:-:S06]  /*4960*/  FADD.FTZ R21, R48, R21 ;  /* 0x0000001530157221 */ /* 0x000fcc0000010000 */
[----:B------:R-:W3:Y:S08]  /*4970*/  MUFU.EX2 R74, R74 ;  /* 0x0000004a004a7308 */ /* 0x000ef00000000800 */
[----:B------:R-:W4:Y:S01]  /*4980*/  MUFU.EX2 R75, R75 ;  /* 0x0000004b004b7308 */ /* 0x000f220000000800 */
[----:B--2---:R-:W-:-:S07]  /*4990*/  F2FP.BF16.F32.PACK_AB R26, R57, R52 ;  /* 0x00000034391a723e */ /* 0x004fce00000010ff */
[----:B------:R-:W2:Y:S01]  /*49a0*/  MUFU.EX2 R78, R78 ;  /* 0x0000004e004e7308 */ /* 0x000ea20000000800 */
[----:B---3--:R-:W-:-:S07]  /*49b0*/  FADD.FTZ R2, R74, R7 ;  /* 0x000000074a027221 */ /* 0x008fce0000010000 */
[----:B------:R-:W3:Y:S01]  /*49c0*/  MUFU.EX2 R79, R79 ;  /* 0x0000004f004f7308 */ /* 0x000ee20000000800 */
[C---:B----4-:R-:W-:Y:S01]  /*49d0*/  F2FP.BF16.F32.PACK_AB R25, R75.reuse, R74 ;  /* 0x0000004a4b19723e */ /* 0x050fe200000010ff */
[----:B------:R-:W-:Y:S01]  /*49e0*/  FADD.FTZ R7, R75, R2 ;  /* 0x000000024b077221 */ /* 0x000fe20000010000 */
[----:B------:R-:W-:-:S05]  /*49f0*/  FADD.FTZ R2, R52, R21 ;  /* 0x0000001534027221 */ /* 0x000fca0000010000 */
[----:B------:R-:W-:Y:S01]  /*4a00*/  MUFU.EX2 R40, R40 ;  /* 0x0000002800287308 */ /* 0x000fe20000000800 */
[----:B--2---:R-:W-:Y:S01]  /*4a10*/  FADD.FTZ R4, R78, R7 ;  /* 0x000000074e047221 */ /* 0x004fe20000010000 */
[----:B------:R-:W-:Y:S01]  /*4a20*/  FADD.FTZ R7, R57, R2 ;  /* 0x0000000239077221 */ /* 0x000fe20000010000 */
[----:B------:R-:W-:-:S05]  /*4a30*/  VIADD R2, R88, 0xfffffffe ;  /* 0xfffffffe58027836 */ /* 0x000fca0000000000 */
[----:B------:R-:W0:Y:S01]  /*4a40*/  MUFU.EX2 R49, R49 ;  /* 0x0000003100317308 */ /* 0x000e220000000800 */
[C---:B---3--:R-:W-:Y:S01]  /*4a50*/  F2FP.BF16.F32.PACK_AB R27, R79.reuse, R78 ;  /* 0x0000004e4f1b723e */ /* 0x048fe200000010ff */
[----:B------:R-:W-:-:S04]  /*4a60*/  FADD.FTZ R21, R79, R4 ;  /* 0x000000044f157221 */ /* 0x000fc80000010000 */
[----:B------:R1:W-:Y:S02]  /*4a70*/  STSM.16.M88.4 [R22+0x6000], R24 ;  /* 0x0060001816007844 */ /* 0x0003e40000000200 */
[----:B------:R-:W2:Y:S08]  /*4a80*/  MUFU.EX2 R56, R56 ;  /* 0x0000003800387308 */ /* 0x000eb00000000800 */
[----:B------:R-:W3:Y:S01]  /*4a90*/  MUFU.EX2 R61, R61 ;  /* 0x0000003d003d7308 */ /* 0x000ee20000000800 */
[----:B0-----:R-:W-:Y:S01]  /*4aa0*/  F2FP.BF16.F32.PACK_AB R8, R49, R40 ;  /* 0x000000283108723e */ /* 0x001fe200000010ff */
[----:B------:R-:W-:-:S04]  /*4ab0*/  FADD.FTZ R40, R40, R7 ;  /* 0x0000000728287221 */ /* 0x000fc80000010000 */
[----:B------:R-:W-:Y:S02]  /*4ac0*/  FADD.FTZ R49, R49, R40 ;  /* 0x0000002831317221 */ /* 0x000fe40000010000 */
[----:B------:R-:W-:Y:S02]  /*4ad0*/  MUFU.EX2 R82, R82 ;  /* 0x0000005200527308 */ /* 0x000fe40000000800 */
[----:B--2---:R-:W-:-:S06]  /*4ae0*/  FADD.FTZ R4, R56, R49 ;  /* 0x0000003138047221 */ /* 0x004fcc0000010000 */
[----:B------:R-:W0:Y:S01]  /*4af0*/  MUFU.EX2 R83, R83 ;  /* 0x0000005300537308 */ /* 0x000e220000000800 */
[C---:B---3--:R-:W-:Y:S01]  /*4b00*/  F2FP.BF16.F32.PACK_AB R10, R61.reuse, R56 ;  /* 0x000000383d0a723e */ /* 0x048fe200000010ff */
[----:B------:R-:W-:-:S06]  /*4b10*/  FADD.FTZ R4, R61, R4 ;  /* 0x000000043d047221 */ /* 0x000fcc0000010000 */
[----:B------:R-:W-:Y:S08]  /*4b20*/  MUFU.EX2 R86, R86 ;  /* 0x0000005600567308 */ /* 0x000ff00000000800 */
[----:B------:R-:W2:Y:S01]  /*4b30*/  MUFU.EX2 R3, R60 ;  /* 0x0000003c00037308 */ /* 0x000ea20000000800 */
[----:B0-----:R-:W-:Y:S01]  /*4b40*/  F2FP.BF16.F32.PACK_AB R9, R83, R82 ;  /* 0x000000525309723e */ /* 0x001fe200000010ff */
[----:B------:R-:W-:-:S04]  /*4b50*/  FADD.FTZ R82, R82, R21 ;  /* 0x0000001552527221 */ /* 0x000fc80000010000 */
[----:B------:R-:W-:Y:S01]  /*4b60*/  FADD.FTZ R83, R83, R82 ;  /* 0x0000005253537221 */ /* 0x000fe20000010000 */
[----:B--2---:R-:W-:-:S03]  /*4b70*/  F2FP.BF16.F32.PACK_AB R11, R3, R86 ;  /* 0x00000056030b723e */ /* 0x004fc600000010ff */
[----:B------:R-:W-:Y:S02]  /*4b80*/  FADD.FTZ R86, R86, R83 ;  /* 0x0000005356567221 */ /* 0x000fe40000010000 */
[----:B------:R1:W-:Y:S02]  /*4b90*/  STSM.16.M88.4 [R18+0x6000], R8 ;  /* 0x0060000812007844 */ /* 0x0003e40000000200 */
[----:B------:R-:W-:Y:S01]  /*4ba0*/  FADD.FTZ R3, R3, R86 ;  /* 0x0000005603037221 */ /* 0x000fe20000010000 */
[----:B------:R0:W-:Y:S06]  /*4bb0*/  MEMBAR.ALL.CTA ;  /* 0x0000000000007992 */ /* 0x0001ec0000008000 */
[----:B0-----:R-:W0:Y:S02]  /*4bc0*/  FENCE.VIEW.ASYNC.S ;  /* 0x00000000000073c6 */ /* 0x001e240000000000 */
[----:B0-----:R-:W-:Y:S01]  /*4bd0*/  NOP ;  /* 0x0000000000007918 */ /* 0x001fe20000000000 */
[----:B------:R-:W-:Y:S05]  /*4be0*/  @P2 BRA `(.L_x_10762) ;  /* 0x0000000000442947 */ /* 0x000fea0003800000 */
        /* <DEDUP_REMOVED lines=10> */
.L_x_10763:
[----:B------:R-:W-:-:S11]  /*4c90*/  UISETP.NE.AND UP2, UPT, UR7, 0x1, UPT ;  /* 0x000000010700788c */ /* 0x000fd6000bf45270 */
[----:B------:R-:W-:Y:S02]  /*4ca0*/  @UP2 ULDC.64 UR10, c[0x0][0x9e8] ;  /* 0x00027a00000a2ab9 */ /* 0x000fe40000000a00 */
[----:B------:R-:W-:-:S04]  /*4cb0*/  UIMAD.WIDE.U32 UR14, UR18, UR10, URZ ;  /* 0x0000000a120e72a5 */ /* 0x000fc8000f8e003f */
[----:B------:R-:W-:-:S12]  /*4cc0*/  @UP2 USHF.R.U32.HI UR18, URZ, UR11, UR15 ;  /* 0x0000000b3f122299 */ /* 0x000fd8000801160f */
.L_x_10764:
[----:B------:R-:W-:-:S04]  /*4cd0*/  UIMAD UR7, UR18, UR7, UR7 ;  /* 0x00000007120772a4 */ /* 0x000fc8000f8e0207 */
[----:B------:R-:W-:-:S04]  /*4ce0*/  UISETP.LT.AND UP2, UPT, UR6, UR7, UPT ;  /* 0x000000070600728c */ /* 0x000fc8000bf41270 */
[----:B------:R-:W-:-:S12]  /*4cf0*/  USEL UR6, UR6, UR7, UP2 ;  /* 0x0000000706067287 */ /* 0x000fd80009000000 */
.L_x_10762:
        /* <DEDUP_REMOVED lines=31> */
[----:B------:R-:W-:Y:S01]  /*4ef0*/  IMAD.MOV.U32 R135, RZ, RZ, RZ ;  /* 0x000000ffff877224 */ /* 0x000fe200078e00ff */
[----:B------:R-:W-:Y:S01]  /*4f00*/  ULDC UR34, c[0x0][0x9e4] ;  /* 0x0002790000227ab9 */ /* 0x000fe20000000800 */
[----:B------:R-:W-:Y:S01]  /*4f10*/  ULDC UR35, c[0x0][0x9dc] ;  /* 0x0002770000237ab9 */ /* 0x000fe20000000800 */
[----:B------:R-:W-:Y:S01]  /*4f20*/  ULDC UR33, c[0x0][0x988] ;  /* 0x0002620000217ab9 */ /* 0x000fe20000000800 */
[----:B------:R-:W-:-:S05]  /*4f30*/  ULDC UR52, c[0x0][0x9e0] ;  /* 0x0002780000347ab9 */ /* 0x000fca0000000800 */
.L_x_10782:
[----:B------:R-:W-:Y:S01]  /*4f40*/  UIADD3 UR54, UR45, 0x1, URZ ;  /* 0x000000012d367890 */ /* 0x000fe2000fffe03f */
[----:B------:R-:W-:-:S03]  /*4f50*/  ISETP.NE.AND P3, PT, RZ, UR37, PT ;  /* 0x00000025ff007c0c */ /* 0x000fc6000bf65270 */
[----:B------:R-:W-:-:S04]  /*4f60*/  UISETP.NE.AND UP2, UPT, UR54, 0x2, UPT ;  /* 0x000000023600788c */ /* 0x000fc8000bf45270 */
[----:B------:R-:W-:Y:S02]  /*4f70*/  USEL UR53, URZ, 0x1, UP2 ;  /* 0x000000013f357887 */ /* 0x000fe40009000000 */
[----:B------:R-:W-:Y:S02]  /*4f80*/  USEL UR54, UR54, URZ, UP2 ;  /* 0x0000003f36367287 */ /* 0x000fe40009000000 */
[----:B------:R-:W-:Y:S02]  /*4f90*/  ULOP3.LUT UR53, UR50, UR53, URZ, 0x3c, !UPT ;  /* 0x0000003532357292 */ /* 0x000fe4000f8e3c3f */
[----:B0-----:R-:W-:Y:S10]  /*4fa0*/  @P3 BRA `(.L_x_10766) ;  /* 0x00000000002c3947 */ /* 0x001ff40003800000 */
[----:B------:R-:W-:Y:S05]  /*4fb0*/  @!P0 BRA `(.L_x_10767) ;  /* 0x0000000000048947 */ /* 0x000fea0003800000 */
[----:B------:R-:W-:Y:S01]  /*4fc0*/  BPT.TRAP 0x1 ;  /* 0x000000040000795c */ /* 0x000fe20000300000 */
.L_x_10767:
[----:B------:R-:W-:Y:S01]  /*4fd0*/  ULEA UR6, UR54, UR42, 0x3 ;  /* 0x0000002a36067291 */ /* 0x000fe2000f8e183f */
[----:B------:R-:W-:-:S05]  /*4fe0*/  IMAD.U32 R6, RZ, RZ, UR53 ;  /* 0x00000035ff067e24 */ /* 0x000fca000f8e00ff */
[----:B------:R-:W-:-:S04]  /*4ff0*/  SHF.L.U32 R6, R6, 0x1f, RZ ;  /* 0x0000001f06067819 */ /* 0x000fc800000006ff */
[----:B------:R0:W2:Y:S01]  /*5000*/  SYNCS.PHASECHK.TRANS64.TRYWAIT P2, [UR6+0x2d830], R6 ;  /* 0x02d83006ff0075a7 */ /* 0x0000a20008040146 */
[----:B------:R-:W-:Y:S05]  /*5010*/  @!P0 BRA `(.L_x_10768) ;  /* 0x0000000000048947 */ /* 0x000fea0003800000 */
[----:B------:R-:W-:Y:S01]  /*5020*/  BPT.TRAP 0x1 ;  /* 0x000000040000795c */ /* 0x000fe20000300000 */
.L_x_10768:
[----:B--2---:R-:W-:Y:S05]  /*5030*/  @P2 BRA `(.L_x_10766) ;  /* 0x0000000000082947 */ /* 0x004fea0003800000 */
[----:B------:R-:W2:Y:S02]  /*5040*/  SYNCS.PHASECHK.TRANS64.TRYWAIT P2, [UR6+0x2d830], R6 ;  /* 0x02d83006ff0075a7 */ /* 0x000ea40008040146 */
[----:B--2---:R-:W-:Y:S05]  /*5050*/  @!P2 BRA `(.L_x_10769) ;  /* 0x000000f40038a947 */ /* 0x004fea0003800000 */
.L_x_10766:
[----:B--2---:R-:W2:Y:S01]  /*5060*/  S2R R7, SR_TID.X ;  /* 0x0000000000077919 */ /* 0x004ea20000002100 */
[----:B------:R-:W-:Y:S01]  /*5070*/  UIMAD UR6, UR54, 0x600, UR32 ;  /* 0x00000600360678a4 */ /* 0x000fe2000f8e0220 */
        /* <DEDUP_REMOVED lines=11> */
[----:B--2---:R-:W-:-:S05]  /*5130*/  SHF.R.U32.HI R7, RZ, 0x7, R7 ;  /* 0x00000007ff077819 */ /* 0x004fca0000011607 */
[----:B0-----:R-:W-:-:S05]  /*5140*/  VIADD R6, R7, 0x8 ;  /* 0x0000000807067836 */ /* 0x001fca0000000000 */
[----:B------:R0:W-:Y:S06]  /*5150*/  BAR.SYNC.DEFER_BLOCKING R6, 0x100 ;  /* 0x000400060000751d */ /* 0x0001ec0000010000 */
[----:B-1----:R-:W-:-:S06]  /*5160*/  WARPGROUP.ARRIVE ;  /* 0x00000000000079c5 */ /* 0x002fcc0000000000 */
        /* <DEDUP_REMOVED lines=20> */
.L_x_10771:
[----:B------:R-:W-:Y:S01]  /*52b0*/  ULEA UR6, UR45, UR42, 0x3 ;  /* 0x0000002a2d067291 */ /* 0x000fe2000f8e183f */
[----:B------:R-:W-:-:S05]  /*52c0*/  IMAD.U32 R6, RZ, RZ, UR50 ;  /* 0x00000032ff067e24 */ /* 0x000fca000f8e00ff */
[----:B------:R-:W-:-:S04]  /*52d0*/  SHF.L.U32 R6, R6, 0x1f, RZ ;  /* 0x0000001f06067819 */ /* 0x000fc800000006ff */
[----:B------:R0:W1:Y:S01]  /*52e0*/  SYNCS.PHASECHK.TRANS64.TRYWAIT P2, [UR6+0x2d850], R6 ;  /* 0x02d85006ff0075a7 */ /* 0x0000620008040146 */
[----:B------:R-:W-:Y:S05]  /*52f0*/  @!P0 BRA `(.L_x_10772) ;  /* 0x0000000000048947 */ /* 0x000fea0003800000 */
[----:B------:R-:W-:Y:S01]  /*5300*/  BPT.TRAP 0x1 ;  /* 0x000000040000795c */ /* 0x000fe20000300000 */
.L_x_10772:
[----:B-1----:R-:W-:Y:S05]  /*5310*/  @P2 BRA `(.L_x_10770) ;  /* 0x0000000000082947 */ /* 0x002fea0003800000 */
[----:B------:R-:W1:Y:S02]  /*5320*/  SYNCS.PHASECHK.TRANS64.TRYWAIT P2, [UR6+0x2d850], R6 ;  /* 0x02d85006ff0075a7 */ /* 0x000e640008040146 */
[----:B-1----:R-:W-:Y:S05]  /*5330*/  @!P2 BRA `(.L_x_10773) ;  /* 0x000000f00098a947 */ /* 0x002fea0003800000 */
.L_x_10770:
[----:B------:R-:W-:Y:S01]  /*5340*/  UIADD3 UR6, UR42, 0x400, URZ ;  /* 0x000004002a067890 */ /* 0x000fe2000fffe03f */
[----:B------:R-:W-:Y:S01]  /*5350*/  WARPGROUP.ARRIVE ;  /* 0x00000000000079c5 */ /* 0x000fe20000000000 */
[----:B------:R-:W-:-:S05]  /*5360*/  ULEA UR7, UR51, UR42, 0xd ;  /* 0x0000002a33077291 */ /* 0x000fca000f8e683f */
[----:B------:R-:W1:Y:S01]  /*5370*/  S2R R9, SR_TID.X ;  /* 0x0000000000097919 */ /* 0x000e620000002100 */
[----:B------:R-:W-:Y:S01]  /*5380*/  USHF.R.U32.HI UR6, URZ, 0x4, UR6 ;  /* 0x000000043f067899 */ /* 0x000fe20008011606 */
[----:B------:R-:W-:Y:S01]  /*5390*/  PLOP3.LUT P2, PT, PT, PT, UP0, 0x80, 0x0 ;  /* 0x000000000000781c */ /* 0x000fe20003f4f008 */
[----:B------:R-:W-:Y:S01]  /*53a0*/  UIADD3 UR7, UR7, 0x21800, URZ ;  /* 0x0002180007077890 */ /* 0x000fe2000fffe03f */
[----:B------:R-:W-:Y:S01]  /*53b0*/  PLOP3.LUT P3, PT, PT, PT, UP0, 0x80, 0x0 ;  /* 0x000000000000781c */ /* 0x000fe20003f6f008 */
[----:B------:R-:W-:Y:S01]  /*53c0*/  ULOP3.LUT UR6, UR6, 0x3fff, URZ, 0xc0, !UPT ;  /* 0x00003fff06067892 */ /* 0x000fe2000f8ec03f */
[----:B------:R-:W-:Y:S01]  /*53d0*/  VIADD R14, R137, UR41 ;  /* 0x00000029890e7c36 */ /* 0x000fe20008000000 */
[----:B------:R-:W-:Y:S01]  /*53e0*/  USHF.R.U32.HI UR7, URZ, 0x4, UR7 ;  /* 0x000000043f077899 */ /* 0x000fe20008011607 */
[----:B------:R-:W-:Y:S01]  /*53f0*/  IMAD.U32 R8, RZ, RZ, UR54 ;  /* 0x00000036ff087e24 */ /* 0x000fe2000f8e00ff */
[----:B------:R-:W-:Y:S01]  /*5400*/  ULOP3.LUT UR10, UR6, 0x2000000, URZ, 0xfc, !UPT ;  /* 0x02000000060a7892 */ /* 0x000fe2000f8efc3f */
[----:B------:R-:W2:Y:S01]  /*5410*/  LDC R143, c[0x0][0x288] ;  /* 0x0000a200ff8f7b82 */ /* 0x000ea20000000800 */
[----:B------:R-:W-:Y:S01]  /*5420*/  ULOP3.LUT UR6, UR7, 0x3fff, URZ, 0xc0, !UPT ;  /* 0x00003fff07067892 */ /* 0x000fe2000f8ec03f */
[----:B------:R-:W-:Y:S01]  /*5430*/  IMAD.SHL.U32 R13, R2, 0x80, RZ ;  /* 0x00000080020d7824 */ /* 0x000fe200078e00ff */
[----:B------:R-:W-:Y:S01]  /*5440*/  UIMAD UR7, UR45, 0x600, UR10 ;  /* 0x000006002d0778a4 */ /* 0x000fe2000f8e020a */
[----:B------:R-:W-:Y:S01]  /*5450*/  @!P1 LEA R8, R8, UR42, 0x3 ;  /* 0x0000002a08089c11 */ /* 0x000fe2000f8e18ff */
[----:B------:R-:W-:Y:S01]  /*5460*/  ULOP3.LUT UR6, UR6, 0x10000, URZ, 0xfc, !UPT ;  /* 0x0001000006067892 */ /* 0x000fe2000f8efc3f */
[----:B------:R-:W-:Y:S01]  /*5470*/  UMOV UR31, 0x80000020 ;  /* 0x80000020001f7882 */ /* 0x000fe20000000000 */
[----:B------:R-:W-:-:S02]  /*5480*/  UMOV UR29, 0x40000040 ;  /* 0x40000040001d7882 */ /* 0x000fc40000000000 */
[----:B------:R-:W-:Y:S01]  /*5490*/  @!P1 VIADD R8, R8, 0x2d840 ;  /* 0x0002d84008089836 */ /* 0x000fe20000000000 */
[----:B------:R-:W-:Y:S02]  /*54a0*/  UMOV UR30, UR7 ;  /* 0x00000007001e7c82 */ /* 0x000fe40008000000 */
[----:B------:R-:W-:Y:S02]  /*54b0*/  UMOV UR28, UR6 ;  /* 0x00000006001c7c82 */ /* 0x000fe40008000000 */
[----:B------:R-:W-:Y:S01]  /*54c0*/  HGMMA.64x96x16.F32.BF16 R88, gdesc[UR28].tnspB, R88, gsb0 ;  /* 0x416000001c5879f0 */ /* 0x000fe20008001858 */
[----:B------:R-:W-:Y:S01]  /*54d0*/  UIADD3 UR30, UR7, 0x40, URZ ;  /* 0x00000040071e7890 */ /* 0x000fe2000fffe03f */
[----:B------:R-:W-:Y:S01]  /*54e0*/  @!P1 PRMT R8, RZ, 0x654, R8 ;  /* 0x00000654ff089816 */ /* 0x000fe20000000008 */
[----:B------:R-:W-:Y:S01]  /*54f0*/  UIADD3 UR28, UR6, 0x2, URZ ;  /* 0x00000002061c7890 */ /* 0x000fe2000fffe03f */
[----:B------:R-:W-:Y:S01]  /*5500*/  UMOV UR31, 0x80000020 ;  /* 0x80000020001f7882 */ /* 0x000fe20000000000 */
[----:B------:R-:W-:Y:S01]  /*5510*/  UMOV UR29, 0x40000040 ;  /* 0x40000040001d7882 */ /* 0x000fe20000000000 */
[----:B-1----:R-:W-:-:S05]  /*5520*/  SHF.R.U32.HI R7, RZ, 0x7, R9 ;  /* 0x00000007ff077819 */ /* 0x002fca0000011609 */
[----:B------:R-:W-:Y:S01]  /*5530*/  VIADD R7, R7, 0x9 ;  /* 0x0000000907077836 */ /* 0x000fe20000000000 */
        /* <DEDUP_REMOVED lines=42> */
[----:B------:R-:W-:Y:S02]  /*57e0*/  @UP0 ULDC UR6, c[0x0][0x44c] ;  /* 0x0001130000060ab9 */ /* 0x000fe40000000800 */
[----:B0-----:R-:W-:Y:S01]  /*57f0*/  @P2 IMAD.HI.U32 R6, R14, UR6, RZ ;  /* 0x000000060e062c27 */ /* 0x001fe2000f8e00ff */
[----:B------:R-:W-:Y:S01]  /*5800*/  @UP0 ULDC UR6, c[0x0][0x450] ;  /* 0x0001140000060ab9 */ /* 0x000fe20000000800 */
[----:B------:R-:W-:-:S02]  /*5810*/  ISETP.GE.U32.AND P2, PT, R9, 0x180, PT ;  /* 0x000001800900780c */ /* 0x000fc40003f46070 */
[----:B------:R-:W-:Y:S02]  /*5820*/  IADD3 R9, -R13, 0x1, RZ ;  /* 0x000000010d097810 */ /* 0x000fe40007ffe1ff */
[----:B------:R-:W-:Y:S01]  /*5830*/  @P3 SHF.R.U32.HI R14, RZ, UR6, R6 ;  /* 0x00000006ff0e3c19 */ /* 0x000fe20008011606 */
[----:B------:R-:W-:Y:S01]  /*5840*/  ULOP3.LUT UR6, URZ, UR35, URZ, 0x33, !UPT ;  /* 0x000000233f067292 */ /* 0x000fe2000f8e333f */
[----:B------:R-:W0:Y:S01]  /*5850*/  LDC R6, c[0x0][0x2f0] ;  /* 0x0000bc00ff067b82 */ /* 0x000e220000000800 */
[----:B------:R-:W-:Y:S01]  /*5860*/  SEL R7, R7, 0x9, !P2 ;  /* 0x0000000907077807 */ /* 0x000fe20005000000 */
[----:B------:R-:W-:Y:S01]  /*5870*/  IMAD R9, R16, -0x2, R9 ;  /* 0xfffffffe10097824 */ /* 0x000fe200078e0209 */
[----:B------:R-:W1:Y:S01]  /*5880*/  SHFL.IDX PT, R15, R14, RZ, 0x1c1f ;  /* 0x001c1fff0e0f7589 */ /* 0x000e6200000e0000 */
[----:B------:R-:W-:Y:S01]  /*5890*/  PLOP3.LUT P2, PT, PT, PT, UP1, 0x40, 0x0 ;  /* 0x000000000000781c */ /* 0x000fe20003f4e818 */
[----:B------:R-:W-:Y:S02]  /*58a0*/  WARPGROUP.DEPBAR.LE gsb0, 0x0 ;  /* 0x00008000000079c5 */ /* 0x000fe40000010000 */
[----:B------:R-:W-:-:S06]  /*58b0*/  WARPGROUP.ARRIVE ;  /* 0x00000000000079c5 */ /* 0x000fcc0000000000 */
[----:B------:R-:W-:Y:S03]  /*58c0*/  HGMMA.64x96x16.F32.BF16 R88, gdesc[UR28].tnspB, R88, gsb0 ;  /* 0x416000001c5879f0 */ /* 0x000fe60008001858 */
[----:B------:R-:W-:Y:S02]  /*58d0*/  WARPGROUP.DEPBAR.LE gsb0, 0x0 ;  /* 0x00008000000079c5 */ /* 0x000fe40000010000 */
[----:B------:R3:W-:Y:S06]  /*58e0*/  BAR.ARV R7, 0x100 ;  /* 0x000400070000751d */ /* 0x0007ec0000002000 */
[----:B------:R0:W-:Y:S02]  /*58f0*/  @!P1 SYNCS.ARRIVE.TRANS64.RED.A1T0 RZ, [R8+URZ], RZ ;  /* 0x000000ff08ff99a7 */ /* 0x0001e4000810043f */
[----:B0-----:R-:W-:-:S04]  /*5900*/  IMAD R8, R6, UR43, R9 ;  /* 0x0000002b06087c24 */ /* 0x001fc8000f8e0209 */
[----:B--2---:R-:W-:-:S04]  /*5910*/  IMAD.IADD R8, R8, 0x1, -R143 ;  /* 0x0000000108087824 */ /* 0x004fc800078e0a8f */
[C---:B------:R-:W-:Y:S02]  /*5920*/  VIADD R12, R8.reuse, UR52 ;  /* 0x00000034080c7c36 */ /* 0x040fe40008000000 */
[----:B------:R-:W-:Y:S02]  /*5930*/  VIADD R11, R8, UR6 ;  /* 0x00000006080b7c36 */ /* 0x000fe40008000000 */
[C---:B-1----:R-:W-:Y:S02]  /*5940*/  IMAD.IADD R10, R15.reuse, 0x1, R12 ;  /* 0x000000010f0a7824 */ /* 0x042fe400078e020c */
[----:B---3--:R-:W-:Y:S01]  /*5950*/  IMAD.IADD R7, R15, 0x1, R11 ;  /* 0x000000010f077824 */ /* 0x008fe200078e020b */
        /* <DEDUP_REMOVED lines=14> */
.L_x_10776:
[----:B------:R-:W-:-:S05]  /*5a40*/  IMAD.U32 R15, RZ, RZ, UR34 ;  /* 0x00000022ff0f7e24 */ /* 0x000fca000f8e00ff */
[----:B------:R-:W-:-:S13]  /*5a50*/  ISETP.NE.AND P2, PT, R15, 0x1, PT ;  /* 0x000000010f00780c */ /* 0x000fda0003f45270 */
[----:B------:R-:W0:Y:S02]  /*5a60*/  @P2 LDC.64 R8, c[0x0][0x9e8] ;  /* 0x00027a00ff082b82 */ /* 0x000e240000000a00 */
[----:B0-----:R-:W-:-:S05]  /*5a70*/  @P2 IMAD.HI.U32 R8, R20, R8, RZ ;  /* 0x0000000814082227 */ /* 0x001fca00078e00ff */
[----:B------:R-:W-:-:S07]  /*5a80*/  @P2 SHF.R.U32.HI R20, RZ, R9, R8 ;  /* 0x00000009ff142219 */ /* 0x000fce0000011608 */
.L_x_10777:
[----:B------:R-:W-:Y:S05]  /*5a90*/  BSYNC B0 ;  /* 0x0000000000007941 */ /* 0x000fea0003800000 */
.L_x_10775:
[----:B------:R-:W-:-:S04]  /*5aa0*/  IMAD R9, R20, R15, -R13 ;  /* 0x0000000f14097224 */ /* 0x000fc800078e0a0d */
[----:B------:R-:W-:-:S05]  /*5ab0*/  IMAD R8, R16, -0x2, R9 ;  /* 0xfffffffe10087824 */ /* 0x000fca00078e0209 */
[----:B------:R-:W-:Y:S02]  /*5ac0*/  VIADDMNMX R10, R8, R15, R10, PT ;  /* 0x0000000f080a7246 */ /* 0x000fe4000380010a */
[----:B------:R-:W-:-:S07]  /*5ad0*/  VIMNMX R7, R7, R8, !PT ;  /* 0x0000000807077248 */ /* 0x000fce0007fe0100 */
.L_x_10774:
        /* <DEDUP_REMOVED lines=14> */
[C---:B------:R-:W-:Y:S01]  /*5bc0*/  ISETP.LT.OR P6, PT, R10.reuse, 0x9, P6 ;  /* 0x000000090a00780c */ /* 0x040fe200037c1670 */
        /* <DEDUP_REMOVED lines=100> */
.L_x_10780:
[----:B------:R-:W-:-:S05]  /*6210*/  IMAD.U32 R10, RZ, RZ, UR34 ;  /* 0x00000022ff0a7e24 */ /* 0x000fca000f8e00ff */
[----:B------:R-:W-:-:S13]  /*6220*/  ISETP.NE.AND P3, PT, R10, 0x1, PT ;  /* 0x000000010a00780c */ /* 0x000fda0003f65270 */
[----:B------:R-:W0:Y:S02]  /*6230*/  @P3 LDC.64 R8, c[0x0][0x9e8] ;  /* 0x00027a00ff083b82 */ /* 0x000e240000000a00 */
[----:B0-----:R-:W-:-:S05]  /*6240*/  @P3 IMAD.HI.U32 R8, R7, R8, RZ ;  /* 0x0000000807083227 */ /* 0x001fca00078e00ff */
[----:B------:R-:W-:-:S07]  /*6250*/  @P3 SHF.R.U32.HI R7, RZ, R9, R8 ;  /* 0x00000009ff073219 */ /* 0x000fce0000011608 */
.L_x_10781:
[----:B------:R-:W-:Y:S05]  /*6260*/  BSYNC B0 ;  /* 0x0000000000007941 */ /* 0x000fea0003800000 */
.L_x_10779:
[----:B------:R-:W-:-:S04]  /*6270*/  IMAD R7, R7, R10, -R13 ;  /* 0x0000000a07077224 */ /* 0x000fc800078e0a0d */
[----:B------:R-:W-:-:S05]  /*6280*/  IMAD R7, R16, -0x2, R7 ;  /* 0xfffffffe10077824 */ /* 0x000fca00078e0207 */
[----:B------:R-:W-:Y:S02]  /*6290*/  VIADDMNMX R12, R7, R10, R12, PT ;  /* 0x0000000a070c7246 */ /* 0x000fe4000380010c */
[----:B------:R-:W-:-:S07]  /*62a0*/  VIMNMX R11, R11, R7, !PT ;  /* 0x000000070b0b7248 */ /* 0x000fce0007fe0100 */
.L_x_10778:
[----:B------:R-:W-:Y:S01]  /*62b0*/  FMNMX.FTZ R8, R24, R0, !PT ;  /* 0x0000000018087209 */ /* 0x000fe20007810000 */
[----:B------:R-:W-:Y:S01]  /*62c0*/  UMOV UR50, UR53 ;  /* 0x0000003500327c82 */ /* 0x000fe20008000000 */
        /* <DEDUP_REMOVED lines=18> */
[C---:B------:R-:W-:Y:S02]  /*63f0*/  ISETP.GT.AND P5, PT, R11.reuse, RZ, P2 ;  /* 0x000000ff0b00720c */ /* 0x040fe400017a4270 */
[----:B------:R-:W-:Y:S02]  /*6400*/  FMNMX.FTZ R8, R44, R7, !PT ;  /* 0x000000072c087209 */ /* 0x000fe40007810000 */
        /* <DEDUP_REMOVED lines=10> */
[----:B------:R-:W-:Y:S02]  /*64b0*/  ISETP.LT.OR P3, PT, R12, 0x9, P3 ;  /* 0x000000090c00780c */ /* 0x000fe40001f61670 */
[----:B------:R-:W-:Y:S02]  /*64c0*/  FMNMX.FTZ R8, R56, R7, !PT ;  /* 0x0000000738087209 */ /* 0x000fe40007810000 */
[----:B------:R-:W-:Y:S02]  /*64d0*/  FSEL R27, R27, -INF , !P4 ;  /* 0xff8000001b1b7808 */ /* 0x000fe40006000000 */
[----:B------:R-:W-:Y:S02]  /*64e0*/  FMNMX.FTZ R7, R57, R8, !PT ;  /* 0x0000000839077209 */ /* 0x000fe40007810000 */
[----:B------:R-:W-:-:S02]  /*64f0*/  FMNMX.FTZ R20, R26, R5, !PT ;  /* 0x000000051a147209 */ /* 0x000fc40007810000 */
[----:B------:R-:W-:Y:S02]  /*6500*/  FMNMX.FTZ R8, R60, R7, !PT ;  /* 0x000000073c087209 */ /* 0x000fe40007810000 */
[----:B------:R-:W-:Y:S02]  /*6510*/  ISETP.GT.AND P4, PT, R11, 0x10, P2 ;  /* 0x000000100b00780c */ /* 0x000fe40001784270 */
[----:B------:R-:W-:Y:S02]  /*6520*/  FMNMX.FTZ R7, R61, R8, !PT ;  /* 0x000000083d077209 */ /* 0x000fe40007810000 */
[----:B------:R-:W-:Y:S02]  /*6530*/  FSEL R30, R30, -INF , !P3 ;  /* 0xff8000001e1e7808 */ /* 0x000fe40005800000 */
[----:B------:R-:W-:Y:S02]  /*6540*/  FMNMX.FTZ R8, R64, R7, !PT ;  /* 0x0000000740087209 */ /* 0x000fe40007810000 */
[----:B------:R-:W-:-:S02]  /*6550*/  FMNMX.FTZ R21, R27, R20, !PT ;  /* 0x000000141b157209 */ /* 0x000fc40007810000 */
        /* <DEDUP_REMOVED lines=21> */
[C---:B------:R-:W-:Y:S02]  /*66b0*/  ISETP.GT.AND P4, PT, R11.reuse, 0x28, P2 ;  /* 0x000000280b00780c */ /* 0x040fe40001784270 */
[----:B------:R-:W-:Y:S01]  /*66c0*/  FSEL R42, R42, -INF , !P3 ;  /* 0xff8000002a2a7808 */ /* 0x000fe20005800000 */
[----:B------:R-:W0:Y:S01]  /*66d0*/  SHFL.BFLY PT, R7, R8, 0x2, 0x1f ;  /* 0x0c401f0008077f89 */ /* 0x000e2200000e0000 */
[----:B------:R-:W-:-:S02]  /*66e0*/  ISETP.GT.AND P3, PT, R11, 0x29, P2 ;  /* 0x000000290b00780c */ /* 0x000fc40001764270 */
[C---:B------:R-:W-:Y:S02]  /*66f0*/  ISETP.LT.OR P4, PT, R12.reuse, 0x29, P4 ;  /* 0x000000290c00780c */ /* 0x040fe40002781670 */
[----:B------:R-:W-:Y:S02]  /*6700*/  ISETP.LT.OR P3, PT, R12, 0x2a, P3 ;  /* 0x0000002a0c00780c */ /* 0x000fe40001f61670 */
[----:B------:R-:W-:Y:S02]  /*6710*/  FSEL R46, R46, -INF , !P4 ;  /* 0xff8000002e2e7808 */ /* 0x000fe40006000000 */
[----:B------:R-:W-:Y:S02]  /*6720*/  ISETP.GT.AND P4, PT, R11, 0x30, P2 ;  /* 0x000000300b00780c */ /* 0x000fe40001784270 */
[----:B------:R-:W-:Y:S02]  /*6730*/  FSEL R47, R47, -INF , !P3 ;  /* 0xff8000002f2f7808 */ /* 0x000fe40005800000 */
[----:B------:R-:W-:-:S02]  /*6740*/  ISETP.GT.AND P3, PT, R11, 0x31, P2 ;  /* 0x000000310b00780c */ /* 0x000fc40001764270 */
[C---:B------:R-:W-:Y:S02]  /*6750*/  ISETP.LT.OR P4, PT, R12.reuse, 0x31, P4 ;  /* 0x000000310c00780c */ /* 0x040fe40002781670 */
[C---:B------:R-:W-:Y:S02]  /*6760*/  ISETP.GT.AND P5, PT, R11.reuse, 0x38, P2 ;  /* 0x000000380b00780c */ /* 0x040fe400017a4270 */
[----:B------:R-:W-:Y:S02]  /*6770*/  ISETP.LT.OR P3, PT, R12, 0x32, P3 ;  /* 0x000000320c00780c */ /* 0x000fe40001f61670 */
[----:B------:R-:W-:Y:S02]  /*6780*/  FSEL R50, R50, -INF , !P4 ;  /* 0xff80000032327808 */ /* 0x000fe40006000000 */
[----:B------:R-:W-:Y:S02]  /*6790*/  ISETP.GT.AND P4, PT, R11, 0x39, P2 ;  /* 0x000000390b00780c */ /* 0x000fe40001784270 */
[----:B0-----:R-:W-:-:S02]  /*67a0*/  FMNMX.FTZ R9, R8, R7, !PT ;  /* 0x0000000708097209 */ /* 0x001fc40007810000 */
[----:B------:R-:W-:Y:S02]  /*67b0*/  FSEL R51, R51, -INF , !P3 ;  /* 0xff80000033337808 */ /* 0x000fe40005800000 */
[C---:B------:R-:W-:Y:S01]  /*67c0*/  ISETP.LT.OR P5, PT, R12.reuse, 0x39, P5 ;  /* 0x000000390c00780c */ /* 0x040fe20002fa1670 */
[----:B------:R-:W0:Y:S01]  /*67d0*/  SHFL.BFLY PT, R10, R9, 0x1, 0x1f ;  /* 0x0c201f00090a7f89 */ /* 0x000e2200000e0000 */
[C---:B------:R-:W-:Y:S02]  /*67e0*/  ISETP.GT.AND P3, PT, R11.reuse, 0x40, P2 ;  /* 0x000000400b00780c */ /* 0x040fe40001764270 */
[----:B------:R-:W-:Y:S02]  /*67f0*/  ISETP.LT.OR P4, PT, R12, 0x3a, P4 ;  /* 0x0000003a0c00780c */ /* 0x000fe40002781670 */
[----:B------:R-:W-:Y:S02]  /*6800*/  FSEL R54, R54, -INF , !P5 ;  /* 0xff80000036367808 */ /* 0x000fe40006800000 */
[----:B------:R-:W-:-:S02]  /*6810*/  ISETP.GT.AND P5, PT, R11, 0x41, P2 ;  /* 0x000000410b00780c */ /* 0x000fc400017a4270 */
[----:B------:R-:W-:Y:S02]  /*6820*/  FSEL R55, R55, -INF , !P4 ;  /* 0xff80000037377808 */ /* 0x000fe40006000000 */
[C---:B------:R-:W-:Y:S02]  /*6830*/  ISETP.LT.OR P3, PT, R12.reuse, 0x41, P3 ;  /* 0x000000410c00780c */ /* 0x040fe40001f61670 */
[C---:B------:R-:W-:Y:S02]  /*6840*/  ISETP.GT.AND P4, PT, R11.reuse, 0x48, P2 ;  /* 0x000000480b00780c */ /* 0x040fe40001784270 */
[----:B------:R-:W-:Y:S02]  /*6850*/  ISETP.LT.OR P5, PT, R12, 0x42, P5 ;  /* 0x000000420c00780c */ /* 0x000fe40002fa1670 */
[----:B------:R-:W-:Y:S02]  /*6860*/  FSEL R58, R58, -INF , !P3 ;  /* 0xff8000003a3a7808 */ /* 0x000fe40005800000 */
[----:B------:R-:W-:-:S02]  /*6870*/  ISETP.GT.AND P3, PT, R11, 0x49, P2 ;  /* 0x000000490b00780c */ /* 0x000fc40001764270 */
[----:B------:R-:W-:Y:S02]  /*6880*/  FSEL R59, R59, -INF , !P5 ;  /* 0xff8000003b3b7808 */ /* 0x000fe40006800000 */
[C---:B------:R-:W-:Y:S02]  /*6890*/  ISETP.LT.OR P4, PT, R12.reuse, 0x49, P4 ;  /* 0x000000490c00780c */ /* 0x040fe40002781670 */
[----:B0-----:R-:W-:Y:S02]  /*68a0*/  FMNMX.FTZ R7, R9, R10, !PT ;  /* 0x0000000a09077209 */ /* 0x001fe40007810000 */
[----:B------:R-:W-:Y:S02]  /*68b0*/  ISETP.GT.AND P5, PT, R11, 0x50, P2 ;  /* 0x000000500b00780c */ /* 0x000fe400017a4270 */
[C---:B------:R-:W-:Y:S01]  /*68c0*/  FSETP.NEU.FTZ.AND P6, PT, R7.reuse, -INF , PT ;  /* 0xff8000000700780b */ /* 0x040fe20003fdd000 */
[----:B------:R-:W-:Y:S01]  /*68d0*/  FMUL.FTZ R10, R7, UR33 ;  /* 0x00000021070a7c20 */ /* 0x000fe20008410000 */
[----:B------:R-:W-:-:S02]  /*68e0*/  ISETP.LT.OR P3, PT, R12, 0x4a, P3 ;  /* 0x0000004a0c00780c */ /* 0x000fc40001f61670 */
[----:B------:R-:W-:Y:S02]  /*68f0*/  FSEL R62, R62, -INF , !P4 ;  /* 0xff8000003e3e7808 */ /* 0x000fe40006000000 */
[----:B------:R-:W-:Y:S02]  /*6900*/  FSEL R8, R10, RZ, P6 ;  /* 0x000000ff0a087208 */ /* 0x000fe40003000000 */
[----:B------:R-:W-:Y:S02]  /*6910*/  ISETP.GT.AND P4, PT, R11, 0x51, P2 ;  /* 0x000000510b00780c */ /* 0x000fe40001784270 */
        /* <DEDUP_REMOVED lines=12> */
[----:B------:R0:W-:Y:S01]  /*69e0*/  MUFU.EX2 R20, R33 ;  /* 0x0000002100147308 */ /* 0x0001e20000000800 */
[--C-:B------:R-:W-:Y:S01]  /*69f0*/  FFMA.FTZ R41, R41, UR33, -R8.reuse ;  /* 0x0000002129297c23 */ /* 0x100fe20008010808 */
[----:B------:R-:W-:Y:S01]  /*6a00*/  FMNMX.FTZ R25, R35, R24, !PT ;  /* 0x0000001823197209 */ /* 0x000fe20007810000 */
[--C-:B------:R-:W-:Y:S01]  /*6a10*/  FFMA.FTZ R45, R45, UR33, -R8.reuse ;  /* 0x000000212d2d7c23 */ /* 0x100fe20008010808 */
[----:B------:R-:W-:Y:S01]  /*6a20*/  ISETP.LT.OR P5, PT, R12, 0x51, P5 ;  /* 0x000000510c00780c */ /* 0x000fe20002fa1670 */
[--C-:B------:R-:W-:Y:S01]  /*6a30*/  FFMA.FTZ R53, R53, UR33, -R8.reuse ;  /* 0x0000002135357c23 */ /* 0x100fe20008010808 */
[----:B------:R-:W-:Y:S01]  /*6a40*/  FMNMX.FTZ R28, R38, R25, !PT ;  /* 0x00000019261c7209 */ /* 0x000fe20007810000 */
[--C-:B------:R-:W-:Y:S01]  /*6a50*/  FFMA.FTZ R25, R40, UR33, -R8.reuse ;  /* 0x0000002128197c23 */ /* 0x100fe20008010808 */
[----:B------:R1:W-:Y:S01]  /*6a60*/  MUFU.EX2 R24, R37 ;  /* 0x0000002500187308 */ /* 0x0003e20000000800 */
[----:B------:R-:W-:Y:S01]  /*6a70*/  ISETP.LT.OR P4, PT, R12, 0x52, P4 ;  /* 0x000000520c00780c */ /* 0x000fe20002781670 */
[--C-:B------:R-:W-:Y:S01]  /*6a80*/  FFMA.FTZ R49, R49, UR33, -R8.reuse ;  /* 0x0000002131317c23 */ /* 0x100fe20008010808 */
[----:B------:R-:W-:Y:S01]  /*6a90*/  FMNMX.FTZ R29, R39, R28, !PT ;  /* 0x0000001c271d7209 */ /* 0x000fe20007810000 */
[--C-:B------:R-:W-:Y:S01]  /*6aa0*/  FFMA.FTZ R57, R57, UR33, -R8.reuse ;  /* 0x0000002139397c23 */ /* 0x100fe20008010808 */
[----:B------:R-:W-:Y:S01]  /*6ab0*/  ISETP.GT.AND P3, PT, R11, 0x58, P2 ;  /* 0x000000580b00780c */ /* 0x000fe20001764270 */
[----:B------:R-:W-:Y:S01]  /*6ac0*/  FFMA.FTZ R64, R64, UR33, -R8 ;  /* 0x0000002140407c23 */ /* 0x000fe20008010808 */
[----:B------:R-:W-:Y:S01]  /*6ad0*/  FMNMX.FTZ R28, R42, R29, !PT ;  /* 0x0000001d2a1c7209 */ /* 0x000fe20007810000 */
[----:B------:R-:W-:Y:S01]  /*6ae0*/  MUFU.EX2 R9, R9 ;  /* 0x0000000900097308 */ /* 0x000fe20000000800 */
[----:B------:R-:W-:-:S02]  /*6af0*/  FSEL R66, R66, -INF , !P5 ;  /* 0xff80000042427808 */ /* 0x000fc40006800000 */
[----:B------:R-:W-:Y:S02]  /*6b00*/  FMNMX.FTZ R29, R43, R28, !PT ;  /* 0x0000001c2b1d7209 */ /* 0x000fe40007810000 */
[----:B------:R-:W-:Y:S02]  /*6b10*/  FSEL R67, R67, -INF , !P4 ;  /* 0xff80000043437808 */ /* 0x000fe40006000000 */
[----:B------:R-:W-:Y:S01]  /*6b20*/  FMNMX.FTZ R32, R46, R29, !PT ;  /* 0x0000001d2e207209 */ /* 0x000fe20007810000 */
[----:B------:R2:W-:Y:S01]  /*6b30*/  MUFU.EX2 R28, R41 ;  /* 0x00000029001c7308 */ /* 0x0005e20000000800 */
[----:B------:R-:W-:Y:S01]  /*6b40*/  ISETP.GT.AND P5, PT, R11, 0x59, P2 ;  /* 0x000000590b00780c */ /* 0x000fe200017a4270 */
[----:B------:R-:W-:Y:S01]  /*6b50*/  FFMA.FTZ R29, R44, UR33, -R8 ;  /* 0x000000212c1d7c23 */ /* 0x000fe20008010808 */
[----:B0-----:R-:W-:Y:S02]  /*6b60*/  FMNMX.FTZ R33, R47, R32, !PT ;  /* 0x000000202f217209 */ /* 0x001fe40007810000 */
[----:B------:R-:W-:-:S02]  /*6b70*/  ISETP.GT.AND P4, PT, R11, 0x60, P2 ;  /* 0x000000600b00780c */ /* 0x000fc40001784270 */
[----:B------:R-:W-:Y:S01]  /*6b80*/  FMNMX.FTZ R32, R50, R33, !PT ;  /* 0x0000002132207209 */ /* 0x000fe20007810000 */
[----:B------:R-:W-:Y:S01]  /*6b90*/  MUFU.EX2 R10, R10 ;  /* 0x0000000a000a7308 */ /* 0x000fe20000000800 */
[C---:B------:R-:W-:Y:S02]  /*6ba0*/  ISETP.LT.OR P3, PT, R12.reuse, 0x59, P3 ;  /* 0x000000590c00780c */ /* 0x040fe40001f61670 */
[----:B------:R-:W-:Y:S02]  /*6bb0*/  FMNMX.FTZ R33, R51, R32, !PT ;  /* 0x0000002033217209 */ /* 0x000fe40007810000 */
[----:B------:R-:W-:Y:S02]  /*6bc0*/  ISETP.LT.OR P5, PT, R12, 0x5a, P5 ;  /* 0x0000005a0c00780c */ /* 0x000fe40002fa1670 */
[----:B------:R-:W-:Y:S01]  /*6bd0*/  FMNMX.FTZ R36, R54, R33, !PT ;  /* 0x0000002136247209 */ /* 0x000fe20007810000 */
[----:B------:R-:W-:Y:S01]  /*6be0*/  MUFU.EX2 R32, R45 ;  /* 0x0000002d00207308 */ /* 0x000fe20000000800 */
[----:B------:R-:W-:Y:S01]  /*6bf0*/  FSEL R70, R70, -INF , !P3 ;  /* 0xff80000046467808 */ /* 0x000fe20005800000 */
[----:B------:R-:W-:Y:S01]  /*6c00*/  FFMA.FTZ R33, R48, UR33, -R8 ;  /* 0x0000002130217c23 */ /* 0x000fe20008010808 */
[----:B-1----:R-:W-:-:S02]  /*6c10*/  FMNMX.FTZ R37, R55, R36, !PT ;  /* 0x0000002437257209 */ /* 0x002fc40007810000 */
[----:B------:R-:W-:Y:S02]  /*6c20*/  ISETP.LT.OR P4, PT, R12, 0x61, P4 ;  /* 0x000000610c00780c */ /* 0x000fe40002781670 */
[----:B------:R-:W-:Y:S01]  /*6c30*/  FMNMX.FTZ R36, R58, R37, !PT ;  /* 0x000000253a247209 */ /* 0x000fe20007810000 */
[----:B------:R-:W-:Y:S01]  /*6c40*/  MUFU.EX2 R13, R13 ;  /* 0x0000000d000d7308 */ /* 0x000fe20000000800 */
[----:B------:R-:W-:Y:S02]  /*6c50*/  ISETP.GT.AND P3, PT, R11, 0x61, P2 ;  /* 0x000000610b00780c */ /* 0x000fe40001764270 */
[----:B------:R-:W-:Y:S02]  /*6c60*/  FMNMX.FTZ R37, R59, R36, !PT ;  /* 0x000000243b257209 */ /* 0x000fe40007810000 */
[----:B------:R-:W-:Y:S02]  /*6c70*/  FSEL R71, R71, -INF , !P5 ;  /* 0xff80000047477808 */ /* 0x000fe40006800000 */
[----:B------:R-:W-:Y:S01]  /*6c80*/  FMNMX.FTZ R40, R62, R37, !PT ;  /* 0x000000253e287209 */ /* 0x000fe20007810000 */
[----:B------:R0:W-:Y:S01]  /*6c90*/  MUFU.EX2 R36, R49 ;  /* 0x0000003100247308 */ /* 0x0001e20000000800 */
[----:B------:R-:W-:Y:S01]  /*6ca0*/  FSEL R74, R74, -INF , !P4 ;  /* 0xff8000004a4a7808 */ /* 0x000fe20006000000 */
[--C-:B------:R-:W-:Y:S01]  /*6cb0*/  FFMA.FTZ R37, R52, UR33, -R8.reuse ;  /* 0x0000002134257c23 */ /* 0x100fe20008010808 */
[----:B--2---:R-:W-:Y:S01]  /*6cc0*/  FMNMX.FTZ R41, R63, R40, !PT ;  /* 0x000000283f297209 */ /* 0x004fe20007810000 */
[--C-:B------:R-:W-:Y:S01]  /*6cd0*/  FFMA.FTZ R52, R68, UR33, -R8.reuse ;  /* 0x0000002144347c23 */ /* 0x100fe20008010808 */
[----:B------:R-:W-:Y:S01]  /*6ce0*/  ISETP.GT.AND P5, PT, R11, 0x68, P2 ;  /* 0x000000680b00780c */ /* 0x000fe200017a4270 */
[--C-:B------:R-:W-:Y:S01]  /*6cf0*/  FFMA.FTZ R68, R81, UR33, -R8.reuse ;  /* 0x0000002151447c23 */ /* 0x100fe20008010808 */
[----:B------:R-:W-:Y:S01]  /*6d00*/  FMNMX.FTZ R40, R66, R41, !PT ;  /* 0x0000002942287209 */ /* 0x000fe20007810000 */
[----:B------:R-:W-:Y:S01]  /*6d10*/  MUFU.EX2 R14, R14 ;  /* 0x0000000e000e7308 */ /* 0x000fe20000000800 */
[----:B------:R-:W-:Y:S01]  /*6d20*/  ISETP.GT.AND P4, PT, R11, 0x69, P2 ;  /* 0x000000690b00780c */ /* 0x000fe20001784270 */
[--C-:B0-----:R-:W-:Y:S01]  /*6d30*/  FFMA.FTZ R49, R65, UR33, -R8.reuse ;  /* 0x0000002141317c23 */ /* 0x101fe20008010808 */
[----:B------:R-:W-:Y:S01]  /*6d40*/  FMNMX.FTZ R41, R67, R40, !PT ;  /* 0x0000002843297209 */ /* 0x000fe20007810000 */
[----:B------:R-:W-:Y:S01]  /*6d50*/  FFMA.FTZ R65, R84, UR33, -R8 ;  /* 0x0000002154417c23 */ /* 0x000fe20008010808 */
[----:B------:R-:W-:-:S02]  /*6d60*/  ISETP.LT.OR P3, PT, R12, 0x62, P3 ;  /* 0x000000620c00780c */ /* 0x000fc40001f61670 */
[----:B------:R-:W-:Y:S01]  /*6d70*/  FMNMX.FTZ R44, R70, R41, !PT ;  /* 0x00000029462c7209 */ /* 0x000fe20007810000 */
[----:B------:R0:W-:Y:S01]  /*6d80*/  MUFU.EX2 R40, R53 ;  /* 0x0000003500287308 */ /* 0x0001e20000000800 */
[----:B------:R-:W-:Y:S01]  /*6d90*/  ISETP.LT.OR P5, PT, R12, 0x69, P5 ;  /* 0x000000690c00780c */ /* 0x000fe20002fa1670 */
[--C-:B------:R-:W-:Y:S01]  /*6da0*/  FFMA.FTZ R41, R56, UR33, -R8.reuse ;  /* 0x0000002138297c23 */ /* 0x100fe20008010808 */
[----:B------:R-:W-:Y:S01]  /*6db0*/  FMNMX.FTZ R45, R71, R44, !PT ;  /* 0x0000002c472d7209 */ /* 0x000fe20007810000 */
[--C-:B------:R-:W-:Y:S01]  /*6dc0*/  FFMA.FTZ R56, R72, UR33, -R8.reuse ;  /* 0x0000002148387c23 */ /* 0x100fe20008010808 */
[----:B------:R-:W-:Y:S02]  /*6dd0*/  ISETP.LT.OR P4, PT, R12, 0x6a, P4 ;  /* 0x0000006a0c00780c */ /* 0x000fe40002781670 */
[----:B------:R-:W-:Y:S01]  /*6de0*/  FSEL R75, R75, -INF , !P3 ;  /* 0xff8000004b4b7808 */ /* 0x000fe20005800000 */
[----:B------:R-:W-:Y:S01]  /*6df0*/  MUFU.EX2 R15, R15 ;  /* 0x0000000f000f7308 */ /* 0x000fe20000000800 */
[----:B------:R-:W-:Y:S01]  /*6e00*/  FMNMX.FTZ R44, R74, R45, !PT ;  /* 0x0000002d4a2c7209 */ /* 0x000fe20007810000 */
[--C-:B------:R-:W-:Y:S01]  /*6e10*/  FFMA.FTZ R45, R60, UR33, -R8.reuse ;  /* 0x000000213c2d7c23 */ /* 0x100fe20008010808 */
[----:B------:R-:W-:Y:S01]  /*6e20*/  FSEL R78, R78, -INF , !P5 ;  /* 0xff8000004e4e7808 */ /* 0x000fe20006800000 */
[----:B0-----:R-:W-:Y:S01]  /*6e30*/  FFMA.FTZ R53, R69, UR33, -R8 ;  /* 0x0000002145357c23 */ /* 0x001fe20008010808 */
[----:B------:R-:W-:-:S02]  /*6e40*/  FSEL R79, R79, -INF , !P4 ;  /* 0xff8000004f4f7808 */ /* 0x000fc40006000000 */
[C---:B------:R-:W-:Y:S01]  /*6e50*/  ISETP.GT.AND P3, PT, R11.reuse, 0x70, P2 ;  /* 0x000000700b00780c */ /* 0x040fe20001764270 */
[----:B------:R-:W-:Y:S01]  /*6e60*/  MUFU.EX2 R21, R21 ;  /* 0x0000001500157308 */ /* 0x000fe20000000800 */
[C---:B------:R-:W-:Y:S02]  /*6e70*/  ISETP.GT.AND P5, PT, R11.reuse, 0x71, P2 ;  /* 0x000000710b00780c */ /* 0x040fe400017a4270 */
[C---:B------:R-:W-:Y:S02]  /*6e80*/  ISETP.GT.AND P4, PT, R11.reuse, 0x78, P2 ;  /* 0x000000780b00780c */ /* 0x040fe40001784270 */
[----:B------:R-:W-:Y:S02]  /*6e90*/  ISETP.GT.AND P2, PT, R11, 0x79, P2 ;  /* 0x000000790b00780c */ /* 0x000fe40001744270 */
[----:B------:R-:W-:Y:S01]  /*6ea0*/  FMNMX.FTZ R11, R75, R44, !PT ;  /* 0x0000002c4b0b7209 */ /* 0x000fe20007810000 */
[----:B------:R-:W-:Y:S01]  /*6eb0*/  MUFU.EX2 R25, R25 ;  /* 0x0000001900197308 */ /* 0x000fe20000000800 */
[----:B------:R-:W-:-:S02]  /*6ec0*/  ISETP.LT.OR P3, PT, R12, 0x71, P3 ;  /* 0x000000710c00780c */ /* 0x000fc40001f61670 */
[----:B------:R-:W-:Y:S02]  /*6ed0*/  FMNMX.FTZ R48, R78, R11, !PT ;  /* 0x0000000b4e307209 */ /* 0x000fe40007810000 */
[----:B------:R-:W-:Y:S02]  /*6ee0*/  ISETP.LT.OR P5, PT, R12, 0x72, P5 ;  /* 0x000000720c00780c */ /* 0x000fe40002fa1670 */
[----:B------:R-:W-:Y:S01]  /*6ef0*/  FSEL R82, R82, -INF , !P3 ;  /* 0xff80000052527808 */ /* 0x000fe20005800000 */
[----:B------:R0:W-:Y:S01]  /*6f00*/  MUFU.EX2 R44, R57 ;  /* 0x00000039002c7308 */ /* 0x0001e20000000800 */
[----:B------:R-:W-:Y:S02]  /*6f10*/  FMNMX.FTZ R11, R79, R48, !PT ;  /* 0x000000304f0b7209 */ /* 0x000fe40007810000 */
[----:B------:R-:W-:Y:S02]  /*6f20*/  ISETP.LT.OR P4, PT, R12, 0x79, P4 ;  /* 0x000000790c00780c */ /* 0x000fe40002781670 */
[----:B------:R-:W-:-:S02]  /*6f30*/  FSEL R83, R83, -INF , !P5 ;  /* 0xff80000053537808 */ /* 0x000fc40006800000 */
[----:B------:R-:W-:Y:S01]  /*6f40*/  FMNMX.FTZ R48, R82, R11, !PT ;  /* 0x0000000b52307209 */ /* 0x000fe20007810000 */
[----:B------:R-:W-:Y:S01]  /*6f50*/  MUFU.EX2 R29, R29 ;  /* 0x0000001d001d7308 */ /* 0x000fe20000000800 */
[----:B------:R-:W-:Y:S01]  /*6f60*/  ISETP.LT.OR P2, PT, R12, 0x7a, P2 ;  /* 0x0000007a0c00780c */ /* 0x000fe20001741670 */
[--C-:B------:R-:W-:Y:S01]  /*6f70*/  FFMA.FTZ R12, R61, UR33, -R8.reuse ;  /* 0x000000213d0c7c23 */ /* 0x100fe20008010808 */
[----:B------:R-:W-:Y:S01]  /*6f80*/  FSEL R86, R86, -INF , !P4 ;  /* 0xff80000056567808 */ /* 0x000fe20006000000 */
[--C-:B0-----:R-:W-:Y:S01]  /*6f90*/  FFMA.FTZ R57, R73, UR33, -R8.reuse ;  /* 0x0000002149397c23 */ /* 0x101fe20008010808 */
[----:B------:R-:W-:Y:S01]  /*6fa0*/  FMNMX.FTZ R11, R83, R48, !PT ;  /* 0x00000030530b7209 */ /* 0x000fe20007810000 */
[----:B------:R-:W-:Y:S01]  /*6fb0*/  FFMA.FTZ R61, R77, UR33, -R8 ;  /* 0x000000214d3d7c23 */ /* 0x000fe20008010808 */
[----:B------:R-:W-:Y:S01]  /*6fc0*/  FSEL R87, R87, -INF , !P2 ;  /* 0xff80000057577808 */ /* 0x000fe20005000000 */
[----:B------:R-:W-:Y:S01]  /*6fd0*/  MUFU.EX2 R33, R33 ;  /* 0x0000002100217308 */ /* 0x000fe20000000800 */
[----:B------:R-:W-:-:S04]  /*6fe0*/  FMNMX.FTZ R48, R86, R11, !PT ;  /* 0x0000000b56307209 */ /* 0x000fc80007810000 */
[----:B------:R-:W-:-:S03]  /*6ff0*/  FMNMX.FTZ R11, R87, R48, !PT ;  /* 0x00000030570b7209 */ /* 0x000fc60007810000 */
[----:B------:R0:W-:Y:S02]  /*7000*/  MUFU.EX2 R48, R64 ;  /* 0x0000004000307308 */ /* 0x0001e40000000800 */
[----:B------:R-:W1:Y:S06]  /*7010*/  SHFL.BFLY PT, R60, R11, 0x2, 0x1f ;  /* 0x0c401f000b3c7f89 */ /* 0x000e6c00000e0000 */
[----:B------:R-:W-:Y:S01]  /*7020*/  MUFU.EX2 R37, R37 ;  /* 0x0000002500257308 */ /* 0x000fe20000000800 */
[----:B0-----:R-:W-:-:S07]  /*7030*/  FFMA.FTZ R64, R80, UR33, -R8 ;  /* 0x0000002150407c23 */ /* 0x001fce0008010808 */
[----:B------:R-:W-:Y:S08]  /*7040*/  MUFU.EX2 R41, R41 ;  /* 0x0000002900297308 */ /* 0x000ff00000000800 */
[----:B------:R-:W-:Y:S01]  /*7050*/  MUFU.EX2 R45, R45 ;  /* 0x0000002d002d7308 */ /* 0x000fe20000000800 */
[----:B-1----:R-:W-:Y:S01]  /*7060*/  FMNMX.FTZ R69, R11, R60, !PT ;  /* 0x0000003c0b457209 */ /* 0x002fe20007810000 */
[--C-:B------:R-:W-:Y:S01]  /*7070*/  FFMA.FTZ R60, R76, UR33, -R8.reuse ;  /* 0x000000214c3c7c23 */ /* 0x100fe20008010808 */
[----:B------:R-:W-:Y:S01]  /*7080*/  FSEL R11, R7, RZ, P6 ;  /* 0x000000ff070b7208 */ /* 0x000fe20003000000 */
[----:B------:R-:W-:-:S02]  /*7090*/  FFMA.FTZ R8, R85, UR33, -R8 ;  /* 0x0000002155087c23 */ /* 0x000fc40008010808 */
[----:B------:R-:W0:Y:S02]  /*70a0*/  SHFL.BFLY PT, R72, R69, 0x1, 0x1f ;  /* 0x0c201f0045487f89 */ /* 0x000e2400000e0000 */
[----:B------:R-:W-:Y:S01]  /*70b0*/  MUFU.EX2 R12, R12 ;  /* 0x0000000c000c7308 */ /* 0x000fe20000000800 */
[----:B------:R-:W-:-:S07]  /*70c0*/  FADD.FTZ R11, -R11, R0 ;  /* 0x000000000b0b7221 */ /* 0x000fce0000010100 */
[----:B------:R1:W-:Y:S08]  /*70d0*/  MUFU.EX2 R0, R8 ;  /* 0x0000000800007308 */ /* 0x0003f00000000800 */
[----:B------:R-:W-:Y:S01]  /*70e0*/  MUFU.EX2 R49, R49 ;  /* 0x0000003100317308 */ /* 0x000fe20000000800 */
[----:B0-----:R-:W-:Y:S01]  /*70f0*/  FMNMX.FTZ R69, R69, R72, !PT ;  /* 0x0000004845457209 */ /* 0x001fe20007810000 */
[----:B------:R-:W-:-:S06]  /*7100*/  FMUL.FTZ R72, R11, UR33 ;  /* 0x000000210b487c20 */ /* 0x000fcc0008410000 */
[----:B------:R-:W-:Y:S01]  /*7110*/  MUFU.EX2 R52, R52 ;  /* 0x0000003400347308 */ /* 0x000fe20000000800 */
[C---:B------:R-:W-:Y:S01]  /*7120*/  FSETP.NEU.FTZ.AND P2, PT, R69.reuse, -INF , PT ;  /* 0xff8000004500780b */ /* 0x040fe20003f5d000 */
[----:B------:R-:W-:-:S03]  /*7130*/  FMUL.FTZ R73, R69, UR33 ;  /* 0x0000002145497c20 */ /* 0x000fc60008410000 */
[----:B-1----:R-:W-:Y:S02]  /*7140*/  FSEL R8, R69, RZ, P2 ;  /* 0x000000ff45087208 */ /* 0x002fe40001000000 */
[----:B------:R-:W-:Y:S01]  /*7150*/  FSEL R73, R73, RZ, P2 ;  /* 0x000000ff49497208 */ /* 0x000fe20001000000 */
[----:B------:R-:W0:Y:S01]  /*7160*/  MUFU.EX2 R72, R72 ;  /* 0x0000004800487308 */ /* 0x000e220000000800 */
[----:B------:R-:W-:Y:S01]  /*7170*/  ISETP.GT.AND P2, PT, R2, UR55, PT ;  /* 0x0000003702007c0c */ /* 0x000fe2000bf44270 */
[----:B------:R-:W-:Y:S01]  /*7180*/  FADD.FTZ R8, -R8, R5 ;  /* 0x0000000508087221 */ /* 0x000fe20000010100 */
[----:B------:R-:W-:Y:S02]  /*7190*/  VIADD R2, R2, 0xffffffff ;  /* 0xffffffff02027836 */ /* 0x000fe40000000000 */
[--C-:B------:R-:W-:Y:S01]  /*71a0*/  FFMA.FTZ R11, R26, UR33, -R73.reuse ;  /* 0x000000211a0b7c23 */ /* 0x100fe20008010849 */
[----:B------:R-:W-:Y:S01]  /*71b0*/  FFMA.FTZ R76, R27, UR33, -R73 ;  /* 0x000000211b4c7c23 */ /* 0x000fe20008010849 */
[----:B------:R-:W-:Y:S01]  /*71c0*/  FMUL.FTZ R5, R8, UR33 ;  /* 0x0000002108057c20 */ /* 0x000fe20008410000 */
[----:B------:R-:W-:-:S02]  /*71d0*/  IMAD.U32 R8, RZ, RZ, UR45 ;  /* 0x0000002dff087e24 */ /* 0x000fc4000f8e00ff */
[--C-:B------:R-:W-:Y:S01]  /*71e0*/  FFMA.FTZ R30, R30, UR33, -R73.reuse ;  /* 0x000000211e1e7c23 */ /* 0x100fe20008010849 */
[--C-:B------:R-:W-:Y:S01]  /*71f0*/  FFMA.FTZ R80, R31, UR33, -R73.reuse ;  /* 0x000000211f507c23 */ /* 0x100fe20008010849 */
[----:B------:R-:W-:Y:S01]  /*7200*/  MUFU.EX2 R11, R11 ;  /* 0x0000000b000b7308 */ /* 0x000fe20000000800 */
[--C-:B------:R-:W-:Y:S01]  /*7210*/  FFMA.FTZ R77, R47, UR33, -R73.reuse ;  /* 0x000000212f4d7c23 */ /* 0x100fe20008010849 */
[----:B------:R-:W-:Y:S01]  /*7220*/  @!P1 LEA R8, R8, UR42, 0x3 ;  /* 0x0000002a08089c11 */ /* 0x000fe2000f8e18ff */
[--C-:B------:R-:W-:Y:S01]  /*7230*/  FFMA.FTZ R31, R35, UR33, -R73.reuse ;  /* 0x00000021231f7c23 */ /* 0x100fe20008010849 */
[--C-:B------:R-:W-:Y:S01]  /*7240*/  FFMA.FTZ R47, R55, UR33, -R73.reuse ;  /* 0x00000021372f7c23 */ /* 0x100fe20008010849 */
[--C-:B------:R-:W-:Y:S01]  /*7250*/  FFMA.FTZ R27, R34, UR33, -R73.reuse ;  /* 0x00000021221b7c23 */ /* 0x100fe20008010849 */
[----:B------:R-:W-:Y:S01]  /*7260*/  FFMA.FTZ R35, R38, UR33, -R73 ;  /* 0x0000002126237c23 */ /* 0x000fe20008010849 */
[----:B------:R-:W-:Y:S01]  /*7270*/  @!P1 VIADD R8, R8, 0x2d860 ;  /* 0x0002d86008089836 */ /* 0x000fe20000000000 */
[----:B------:R-:W1:Y:S01]  /*7280*/  MUFU.EX2 R5, R5 ;  /* 0x0000000500057308 */ /* 0x000e620000000800 */
[----:B0-----:R-:W-:Y:S01]  /*7290*/  FFMA.FTZ R55, R72, R4, R9 ;  /* 0x0000000448377223 */ /* 0x001fe20000010009 */
[--C-:B------:R-:W-:Y:S01]  /*72a0*/  FFMA.FTZ R38, R39, UR33, -R73.reuse ;  /* 0x0000002127267c23 */ /* 0x100fe20008010849 */
[----:B------:R-:W-:Y:S01]  /*72b0*/  FFMA.FTZ R39, R54, UR33, -R73 ;  /* 0x0000002136277c23 */ /* 0x000fe20008010849 */
[----:B------:R-:W-:Y:S01]  /*72c0*/  @!P1 PRMT R54, RZ, 0x654, R8 ;  /* 0x00000654ff369816 */ /* 0x000fe20000000008 */
[----:B------:R-:W-:Y:S01]  /*72d0*/  FADD.FTZ R8, R10, R55 ;  /* 0x000000370a087221 */ /* 0x000fe20000010000 */
[--C-:B------:R-:W-:Y:S01]  /*72e0*/  FFMA.FTZ R34, R51, UR33, -R73.reuse ;  /* 0x0000002133227c23 */ /* 0x100fe20008010849 */
[--C-:B------:R-:W-:Y:S01]  /*72f0*/  FFMA.FTZ R51, R59, UR33, -R73.reuse ;  /* 0x000000213b337c23 */ /* 0x100fe20008010849 */
[----:B------:R-:W0:Y:S01]  /*7300*/  MUFU.EX2 R76, R76 ;  /* 0x0000004c004c7308 */ /* 0x000e220000000800 */
[----:B------:R-:W-:Y:S01]  /*7310*/  FADD.FTZ R55, R13, R8 ;  /* 0x000000080d377221 */ /* 0x000fe20000010000 */
[----:B------:R2:W-:Y:S01]  /*7320*/  @!P1 SYNCS.ARRIVE.TRANS64.RED.A1T0 RZ, [R54+URZ], RZ ;  /* 0x000000ff36ff99a7 */ /* 0x0005e2000810043f */
[--C-:B------:R-:W-:Y:S01]  /*7330*/  FFMA.FTZ R42, R42, UR33, -R73.reuse ;  /* 0x000000212a2a7c23 */ /* 0x100fe20008010849 */
[--C-:B------:R-:W-:Y:S01]  /*7340*/  FFMA.FTZ R26, R50, UR33, -R73.reuse ;  /* 0x00000021321a7c23 */ /* 0x100fe20008010849 */
[--C-:B------:R-:W-:Y:S01]  /*7350*/  FFMA.FTZ R50, R58, UR33, -R73.reuse ;  /* 0x000000213a327c23 */ /* 0x100fe20008010849 */
[----:B------:R-:W-:Y:S01]  /*7360*/  FFMA.FTZ R43, R43, UR33, -R73 ;  /* 0x000000212b2b7c23 */ /* 0x000fe20008010849 */
[----:B------:R-:W-:Y:S01]  /*7370*/  F2FP.BF16.F32.PACK_AB R8, R10, R9 ;  /* 0x000000090a08723e */ /* 0x000fe200000010ff */
[----:B------:R-:W3:Y:S01]  /*7380*/  MUFU.EX2 R30, R30 ;  /* 0x0000001e001e7308 */ /* 0x000ee20000000800 */
[----:B-1----:R-:W-:Y:S01]  /*7390*/  FFMA.FTZ R3, R5, R3, R11 ;  /* 0x0000000305037223 */ /* 0x002fe2000001000b */
[----:B--2---:R-:W-:Y:S01]  /*73a0*/  FADD.FTZ R54, R14, R55 ;  /* 0x000000370e367221 */ /* 0x004fe20000010000 */
[--C-:B------:R-:W-:Y:S01]  /*73b0*/  FFMA.FTZ R46, R46, UR33, -R73.reuse ;  /* 0x000000212e2e7c23 */ /* 0x100fe20008010849 */
[--C-:B------:R-:W-:Y:S01]  /*73c0*/  FFMA.FTZ R63, R63, UR33, -R73.reuse ;  /* 0x000000213f3f7c23 */ /* 0x100fe20008010849 */
[----:B------:R-:W-:Y:S01]  /*73d0*/  F2FP.BF16.F32.PACK_AB R10, R14, R13 ;  /* 0x0000000d0e0a723e */ /* 0x000fe200000010ff */
[----:B------:R-:W-:Y:S01]  /*73e0*/  FADD.FTZ R59, R15, R54 ;  /* 0x000000360f3b7221 */ /* 0x000fe20000010000 */
[----:B------:R-:W-:Y:S01]  /*73f0*/  FFMA.FTZ R14, R67, UR33, -R73 ;  /* 0x00000021430e7c23 */ /* 0x000fe20008010849 */
[----:B------:R-:W1:Y:S01]  /*7400*/  MUFU.EX2 R80, R80 ;  /* 0x0000005000507308 */ /* 0x000e620000000800 */
[----:B0-----:R-:W-:Y:S01]  /*7410*/  FADD.FTZ R3, R76, R3 ;  /* 0x000000034c037221 */ /* 0x001fe20000010000 */
[----:B------:R-:W-:Y:S01]  /*7420*/  FADD.FTZ R58, R20, R59 ;  /* 0x0000003b143a7221 */ /* 0x000fe20000010000 */
[----:B------:R-:W-:Y:S01]  /*7430*/  F2FP.BF16.F32.PACK_AB R9, R76, R11 ;  /* 0x0000000b4c09723e */ /* 0x000fe200000010ff */
[--C-:B------:R-:W-:Y:S01]  /*7440*/  FFMA.FTZ R4, R62, UR33, -R73.reuse ;  /* 0x000000213e047c23 */ /* 0x100fe20008010849 */
[--C-:B------:R-:W-:Y:S01]  /*7450*/  FFMA.FTZ R75, R75, UR33, -R73.reuse ;  /* 0x000000214b4b7c23 */ /* 0x100fe20008010849 */
[----:B------:R-:W-:Y:S01]  /*7460*/  FADD.FTZ R59, R21, R58 ;  /* 0x0000003a153b7221 */ /* 0x000fe20000010000 */
[----:B------:R-:W-:Y:S01]  /*7470*/  FFMA.FTZ R78, R78, UR33, -R73 ;  /* 0x000000214e4e7c23 */ /* 0x000fe20008010849 */
[----:B------:R-:W0:Y:S01]  /*7480*/  MUFU.EX2 R27, R27 ;  /* 0x0000001b001b7308 */ /* 0x000e220000000800 */
[----:B---3--:R-:W-:Y:S01]  /*7490*/  FADD.FTZ R55, R30, R3 ;  /* 0x000000031e377221 */ /* 0x008fe20000010000 */
[----:B------:R-:W-:Y:S01]  /*74a0*/  FADD.FTZ R58, R24, R59 ;  /* 0x0000003b183a7221 */ /* 0x000fe20000010000 */
[--C-:B------:R-:W-:Y:S01]  /*74b0*/  FFMA.FTZ R3, R66, UR33, -R73.reuse ;  /* 0x0000002142037c23 */ /* 0x100fe20008010849 */
[--C-:B------:R-:W-:Y:S01]  /*74c0*/  FFMA.FTZ R59, R74, UR33, -R73.reuse ;  /* 0x000000214a3b7c23 */ /* 0x100fe20008010849 */
[--C-:B------:R-:W-:Y:S01]  /*74d0*/  FFMA.FTZ R79, R79, UR33, -R73.reuse ;  /* 0x000000214f4f7c23 */ /* 0x100fe20008010849 */
[----:B------:R-:W-:Y:S01]  /*74e0*/  FADD.FTZ R67, R25, R58 ;  /* 0x0000003a19437221 */ /* 0x000fe20000010000 */
[----:B------:R-:W-:Y:S01]  /*74f0*/  FFMA.FTZ R83, R83, UR33, -R73 ;  /* 0x0000002153537c23 */ /* 0x000fe20008010849 */
[----:B------:R-:W2:Y:S01]  /*7500*/  MUFU.EX2 R31, R31 ;  /* 0x0000001f001f7308 */ /* 0x000ea20000000800 */
[C---:B-1----:R-:W-:Y:S01]  /*7510*/  FADD.FTZ R54, R80.reuse, R55 ;  /* 0x0000003750367221 */ /* 0x042fe20000010000 */
[----:B------:R-:W-:Y:S01]  /*7520*/  F2FP.BF16.F32.PACK_AB R11, R80, R30 ;  /* 0x0000001e500b723e */ /* 0x000fe200000010ff */
[----:B------:R-:W-:Y:S01]  /*7530*/  FADD.FTZ R58, R28, R67 ;  /* 0x000000431c3a7221 */ /* 0x000fe20000010000 */
[--C-:B------:R-:W-:Y:S01]  /*7540*/  FFMA.FTZ R55, R71, UR33, -R73.reuse ;  /* 0x0000002147377c23 */ /* 0x100fe20008010849 */
[--C-:B------:R-:W-:Y:S01]  /*7550*/  FFMA.FTZ R82, R82, UR33, -R73.reuse ;  /* 0x0000002152527c23 */ /* 0x100fe20008010849 */
[----:B------:R-:W-:Y:S01]  /*7560*/  FFMA.FTZ R86, R86, UR33, -R73 ;  /* 0x0000002156567c23 */ /* 0x000fe20008010849 */
[----:B------:R-:W-:Y:S01]  /*7570*/  FADD.FTZ R67, R29, R58 ;  /* 0x0000003a1d437221 */ /* 0x000fe20000010000 */
[----:B------:R-:W-:Y:S01]  /*7580*/  MUFU.EX2 R35, R35 ;  /* 0x0000002300237308 */ /* 0x000fe20000000800 */
[----:B0-----:R-:W-:Y:S01]  /*7590*/  FADD.FTZ R30, R27, R54 ;  /* 0x000000361b1e7221 */ /* 0x001fe20000010000 */
[----:B------:R0:W-:Y:S01]  /*75a0*/  STSM.16.M88.4 [R17+0x21800], R8 ;  /* 0x0218000811007844 */ /* 0x0001e20000000200 */
[----:B------:R-:W-:Y:S01]  /*75b0*/  FADD.FTZ R58, R32, R67 ;  /* 0x00000043203a7221 */ /* 0x000fe20000010000 */
[--C-:B------:R-:W-:Y:S01]  /*75c0*/  FFMA.FTZ R54, R70, UR33, -R73.reuse ;  /* 0x0000002146367c23 */ /* 0x100fe20008010849 */
[----:B------:R-:W-:Y:S01]  /*75d0*/  FFMA.FTZ R73, R87, UR33, -R73 ;  /* 0x0000002157497c23 */ /* 0x000fe20008010849 */
[----:B------:R-:W-:Y:S01]  /*75e0*/  F2FP.BF16.F32.PACK_AB R28, R28, R25 ;  /* 0x000000191c1c723e */ /* 0x000fe200000010ff */
[----:B------:R-:W-:Y:S01]  /*75f0*/  FADD.FTZ R67, R33, R58 ;  /* 0x0000003a21437221 */ /* 0x000fe20000010000 */
[----:B------:R-:W1:Y:S01]  /*7600*/  MUFU.EX2 R38, R38 ;  /* 0x0000002600267308 */ /* 0x000e620000000800 */
[----:B--2---:R-:W-:Y:S01]  /*7610*/  FADD.FTZ R30, R31, R30 ;  /* 0x0000001e1f1e7221 */ /* 0x004fe20000010000 */
[----:B------:R-:W-:Y:S01]  /*7620*/  UMOV UR45, UR54 ;  /* 0x00000036002d7c82 */ /* 0x000fe20008000000 */
[-C--:B------:R-:W-:Y:S01]  /*7630*/  FMUL.FTZ R90, R90, R5.reuse ;  /* 0x000000055a5a7220 */ /* 0x080fe20000410000 */
[-C--:B------:R-:W-:Y:S01]  /*7640*/  FMUL.FTZ R91, R91, R5.reuse ;  /* 0x000000055b5b7220 */ /* 0x080fe20000410000 */
[-C--:B------:R-:W-:Y:S01]  /*7650*/  FMUL.FTZ R94, R94, R5.reuse ;  /* 0x000000055e5e7220 */ /* 0x080fe20000410000 */
[-C--:B------:R-:W-:Y:S01]  /*7660*/  FMUL.FTZ R95, R95, R5.reuse ;  /* 0x000000055f5f7220 */ /* 0x080fe20000410000 */
[-C--:B------:R-:W-:Y:S01]  /*7670*/  FMUL.FTZ R98, R98, R5.reuse ;  /* 0x0000000562627220 */ /* 0x080fe20000410000 */
[----:B------:R-:W2:Y:S01]  /*7680*/  MUFU.EX2 R42, R42 ;  /* 0x0000002a002a7308 */ /* 0x000ea20000000800 */
[----:B------:R-:W-:Y:S01]  /*7690*/  FMUL.FTZ R99, R99, R5 ;  /* 0x0000000563637220 */ /* 0x000fe20000410000 */
[----:B0-----:R-:W-:Y:S01]  /*76a0*/  F2FP.BF16.F32.PACK_AB R8, R20, R15 ;  /* 0x0000000f1408723e */ /* 0x001fe200000010ff */
[----:B------:R-:W-:Y:S01]  /*76b0*/  FMUL.FTZ R102, R102, R5 ;  /* 0x0000000566667220 */ /* 0x000fe20000410000 */
[----:B------:R-:W-:Y:S01]  /*76c0*/  F2FP.BF16.F32.PACK_AB R10, R24, R21 ;  /* 0x00000015180a723e */ /* 0x000fe200000010ff */
[----:B------:R-:W-:Y:S01]  /*76d0*/  FMUL.FTZ R103, R103, R5 ;  /* 0x0000000567677220 */ /* 0x000fe20000410000 */
[----:B------:R-:W-:Y:S01]  /*76e0*/  F2FP.BF16.F32.PACK_AB R9, R31, R27 ;  /* 0x0000001b1f09723e */ /* 0x000fe200000010ff */
[----:B------:R-:W-:Y:S01]  /*76f0*/  FMUL.FTZ R106, R106, R5 ;  /* 0x000000056a6a7220 */ /* 0x000fe20000410000 */
[----:B------:R-:W0:Y:S01]  /*7700*/  MUFU.EX2 R43, R43 ;  /* 0x0000002b002b7308 */ /* 0x000e220000000800 */
[----:B-1----:R-:W-:Y:S01]  /*7710*/  F2FP.BF16.F32.PACK_AB R11, R38, R35 ;  /* 0x00000023260b723e */ /* 0x002fe200000010ff */
[-C--:B------:R-:W-:Y:S01]  /*7720*/  FMUL.FTZ R107, R107, R5.reuse ;  /* 0x000000056b6b7220 */ /* 0x080fe20000410000 */
[-C--:B------:R-:W-:Y:S01]  /*7730*/  FMUL.FTZ R110, R110, R5.reuse ;  /* 0x000000056e6e7220 */ /* 0x080fe20000410000 */
[-C--:B------:R-:W-:Y:S01]  /*7740*/  FMUL.FTZ R111, R111, R5.reuse ;  /* 0x000000056f6f7220 */ /* 0x080fe20000410000 */
[-C--:B------:R-:W-:Y:S01]  /*7750*/  FMUL.FTZ R114, R114, R5.reuse ;  /* 0x0000000572727220 */ /* 0x080fe20000410000 */
[----:B------:R1:W-:Y:S01]  /*7760*/  STSM.16.M88.4 [R23], R8 ;  /* 0x0000000817007844 */ /* 0x0003e20000000200 */
[-C--:B------:R-:W-:Y:S01]  /*7770*/  FMUL.FTZ R115, R115, R5.reuse ;  /* 0x0000000573737220 */ /* 0x080fe20000410000 */
[----:B------:R-:W3:Y:S01]  /*7780*/  MUFU.EX2 R46, R46 ;  /* 0x0000002e002e7308 */ /* 0x000ee20000000800 */
[-C--:B------:R-:W-:Y:S01]  /*7790*/  FMUL.FTZ R118, R118, R5.reuse ;  /* 0x0000000576767220 */ /* 0x080fe20000410000 */
        /* <DEDUP_REMOVED lines=9> */
[----:B------:R-:W-:Y:S01]  /*7830*/  FMUL.FTZ R135, R135, R5 ;  /* 0x0000000587877220 */ /* 0x000fe20000410000 */
[-C--:B------:R-:W-:Y:S01]  /*7840*/  FMUL.FTZ R88, R88, R72.reuse ;  /* 0x0000004858587220 */ /* 0x080fe20000410000 */
[-C--:B------:R-:W-:Y:S01]  /*7850*/  FMUL.FTZ R89, R89, R72.reuse ;  /* 0x0000004859597220 */ /* 0x080fe20000410000 */
[-C--:B------:R-:W-:Y:S01]  /*7860*/  FMUL.FTZ R92, R92, R72.reuse ;  /* 0x000000485c5c7220 */ /* 0x080fe20000410000 */
[-C--:B------:R-:W-:Y:S01]  /*7870*/  FMUL.FTZ R93, R93, R72.reuse ;  /* 0x000000485d5d7220 */ /* 0x080fe20000410000 */
[----:B------:R-:W5:Y:S01]  /*7880*/  MUFU.EX2 R77, R77 ;  /* 0x0000004d004d7308 */ /* 0x000f620000000800 */
[----:B----4-:R-:W-:Y:S01]  /*7890*/  FADD.FTZ R63, R35, R30 ;  /* 0x0000001e233f7221 */ /* 0x010fe20000010000 */
[-C--:B------:R-:W-:Y:S01]  /*78a0*/  FMUL.FTZ R96, R96, R72.reuse ;  /* 0x0000004860607220 */ /* 0x080fe20000410000 */
[-C--:B------:R-:W-:Y:S01]  /*78b0*/  FMUL.FTZ R97, R97, R72.reuse ;  /* 0x0000004861617220 */ /* 0x080fe20000410000 */
[-C--:B------:R-:W-:Y:S01]  /*78c0*/  FMUL.FTZ R100, R100, R72.reuse ;  /* 0x0000004864647220 */ /* 0x080fe20000410000 */
[----:B------:R-:W-:Y:S01]  /*78d0*/  FADD.FTZ R63, R38, R63 ;  /* 0x0000003f263f7221 */ /* 0x000fe20000010000 */
[----:B------:R-:W-:Y:S01]  /*78e0*/  F2FP.BF16.F32.PACK_AB R38, R40, R37 ;  /* 0x000000252826723e */ /* 0x000fe200000010ff */
[-C--:B------:R-:W-:Y:S01]  /*78f0*/  FMUL.FTZ R101, R101, R72.reuse ;  /* 0x0000004865657220 */ /* 0x080fe20000410000 */
[----:B------:R-:W4:Y:S01]  /*7900*/  MUFU.EX2 R26, R26 ;  /* 0x0000001a001a7308 */ /* 0x000f220000000800 */
[----:B--2---:R-:W-:Y:S01]  /*7910*/  FADD.FTZ R30, R42, R63 ;  /* 0x0000003f2a1e7221 */ /* 0x004fe20000010000 */
[-C--:B------:R-:W-:Y:S01]  /*7920*/  FMUL.FTZ R104, R104, R72.reuse ;  /* 0x0000004868687220 */ /* 0x080fe20000410000 */
[-C--:B------:R-:W-:Y:S01]  /*7930*/  FMUL.FTZ R105, R105, R72.reuse ;  /* 0x0000004869697220 */ /* 0x080fe20000410000 */
[-C--:B------:R-:W-:Y:S01]  /*7940*/  FMUL.FTZ R108, R108, R72.reuse ;  /* 0x000000486c6c7220 */ /* 0x080fe20000410000 */
[----:B0-----:R-:W-:Y:S01]  /*7950*/  FADD.FTZ R63, R43, R30 ;  /* 0x0000001e2b3f7221 */ /* 0x001fe20000010000 */
[-C--:B------:R-:W-:Y:S01]  /*7960*/  FMUL.FTZ R109, R109, R72.reuse ;  /* 0x000000486d6d7220 */ /* 0x080fe20000410000 */
[----:B------:R-:W-:Y:S01]  /*7970*/  FMUL.FTZ R112, R112, R72 ;  /* 0x0000004870707220 */ /* 0x000fe20000410000 */
[----:B------:R-:W0:Y:S01]  /*7980*/  MUFU.EX2 R34, R34 ;  /* 0x0000002200227308 */ /* 0x000e220000000800 */
[----:B---3--:R-:W-:Y:S01]  /*7990*/  FADD.FTZ R30, R46, R63 ;  /* 0x0000003f2e1e7221 */ /* 0x008fe20000010000 */
[----:B-----5:R-:W-:Y:S01]  /*79a0*/  F2FP.BF16.F32.PACK_AB R31, R77, R46 ;  /* 0x0000002e4d1f723e */ /* 0x020fe200000010ff */
[-C--:B------:R-:W-:Y:S01]  /*79b0*/  FMUL.FTZ R113, R113, R72.reuse ;  /* 0x0000004871717220 */ /* 0x080fe20000410000 */
[----:B------:R-:W-:Y:S01]  /*79c0*/  F2FP.BF16.F32.PACK_AB R46, R12, R45 ;  /* 0x0000002d0c2e723e */ /* 0x000fe200000010ff */
[----:B------:R-:W-:Y:S01]  /*79d0*/  FADD.FTZ R63, R77, R30 ;  /* 0x0000001e4d3f7221 */ /* 0x000fe20000010000 */
[C---:B------:R-:W-:Y:S01]  /*79e0*/  FADD.FTZ R30, R36.reuse, R67 ;  /* 0x00000043241e7221 */ /* 0x040fe20000010000 */
[----:B------:R-:W-:Y:S01]  /*79f0*/  F2FP.BF16.F32.PACK_AB R36, R36, R33 ;  /* 0x000000212424723e */ /* 0x000fe200000010ff */
[----:B------:R-:W2:Y:S01]  /*7a00*/  MUFU.EX2 R39, R39 ;  /* 0x0000002700277308 */ /* 0x000ea20000000800 */
[----:B----4-:R-:W-:Y:S01]  /*7a10*/  FADD.FTZ R63, R26, R63 ;  /* 0x0000003f1a3f7221 */ /* 0x010fe20000010000 */
[----:B------:R-:W-:Y:S01]  /*7a20*/  FADD.FTZ R15, R37, R30 ;  /* 0x0000001e250f7221 */ /* 0x000fe20000010000 */
[----:B------:R-:W-:Y:S01]  /*7a30*/  F2FP.BF16.F32.PACK_AB R30, R32, R29 ;  /* 0x0000001d201e723e */ /* 0x000fe200000010ff */
[----:B------:R-:W-:Y:S01]  /*7a40*/  FMUL.FTZ R116, R116, R72 ;  /* 0x0000004874747220 */ /* 0x000fe20000410000 */
[----:B------:R-:W-:Y:S01]  /*7a50*/  F2FP.BF16.F32.PACK_AB R29, R43, R42 ;  /* 0x0000002a2b1d723e */ /* 0x000fe200000010ff */
[----:B------:R-:W-:Y:S01]  /*7a60*/  FADD.FTZ R58, R40, R15 ;  /* 0x0000000f283a7221 */ /* 0x000fe20000010000 */
[----:B------:R-:W-:Y:S01]  /*7a70*/  FMUL.FTZ R117, R117, R72 ;  /* 0x0000004875757220 */ /* 0x000fe20000410000 */
[----:B------:R-:W3:Y:S01]  /*7a80*/  MUFU.EX2 R47, R47 ;  /* 0x0000002f002f7308 */ /* 0x000ee20000000800 */
[C---:B0-----:R-:W-:Y:S01]  /*7a90*/  FADD.FTZ R24, R34.reuse, R63 ;  /* 0x0000003f22187221 */ /* 0x041fe20000010000 */
[----:B------:R-:W-:Y:S01]  /*7aa0*/  FADD.FTZ R21, R41, R58 ;  /* 0x0000003a29157221 */ /* 0x000fe20000010000 */
[----:B------:R-:W-:Y:S01]  /*7ab0*/  F2FP.BF16.F32.PACK_AB R37, R34, R26 ;  /* 0x0000001a2225723e */ /* 0x000fe200000010ff */
[----:B------:R0:W-:Y:S01]  /*7ac0*/  STSM.16.M88.4 [R22], R28 ;  /* 0x0000001c16007844 */ /* 0x0001e20000000200 */
[-C--:B------:R-:W-:Y:S01]  /*7ad0*/  FMUL.FTZ R120, R120, R72.reuse ;  /* 0x0000004878787220 */ /* 0x080fe20000410000 */
[C---:B------:R-:W-:Y:S01]  /*7ae0*/  FADD.FTZ R32, R44.reuse, R21 ;  /* 0x000000152c207221 */ /* 0x040fe20000010000 */
[----:B------:R-:W-:Y:S01]  /*7af0*/  F2FP.BF16.F32.PACK_AB R44, R44, R41 ;  /* 0x000000292c2c723e */ /* 0x000fe200000010ff */
[----:B------:R-:W4:Y:S01]  /*7b00*/  MUFU.EX2 R50, R50 ;  /* 0x0000003200327308 */ /* 0x000f220000000800 */
[----:B--2---:R-:W-:Y:S01]  /*7b10*/  FADD.FTZ R24, R39, R24 ;  /* 0x0000001827187221 */ /* 0x004fe20000010000 */
[----:B------:R-:W-:Y:S01]  /*7b20*/  FADD.FTZ R21, R45, R32 ;  /* 0x000000202d157221 */ /* 0x000fe20000010000 */
[-C--:B------:R-:W-:Y:S01]  /*7b30*/  FMUL.FTZ R121, R121, R72.reuse ;  /* 0x0000004879797220 */ /* 0x080fe20000410000 */
[-C--:B------:R-:W-:Y:S01]  /*7b40*/  FMUL.FTZ R124, R124, R72.reuse ;  /* 0x000000487c7c7220 */ /* 0x080fe20000410000 */
[-C--:B------:R-:W-:Y:S01]  /*7b50*/  FMUL.FTZ R125, R125, R72.reuse ;  /* 0x000000487d7d7220 */ /* 0x080fe20000410000 */
[----:B------:R-:W-:Y:S01]  /*7b60*/  FADD.FTZ R21, R12, R21 ;  /* 0x000000150c157221 */ /* 0x000fe20000010000 */
[-C--:B------:R-:W-:Y:S01]  /*7b70*/  FMUL.FTZ R128, R128, R72.reuse ;  /* 0x0000004880807220 */ /* 0x080fe20000410000 */
[----:B------:R-:W2:Y:S01]  /*7b80*/  MUFU.EX2 R51, R51 ;  /* 0x0000003300337308 */ /* 0x000ea20000000800 */
[C---:B---3--:R-:W-:Y:S01]  /*7b90*/  FADD.FTZ R15, R47.reuse, R24 ;  /* 0x000000182f0f7221 */ /* 0x048fe20000010000 */
[----:B------:R-:W-:Y:S01]  /*7ba0*/  FADD.FTZ R32, R48, R21 ;  /* 0x0000001530207221 */ /* 0x000fe20000010000 */
[----:B------:R-:W-:Y:S01]  /*7bb0*/  F2FP.BF16.F32.PACK_AB R39, R47, R39 ;  /* 0x000000272f27723e */ /* 0x000fe200000010ff */
[----:B------:R-:W-:Y:S01]  /*7bc0*/  FMUL.FTZ R129, R129, R72 ;  /* 0x0000004881817220 */ /* 0x000fe20000410000 */
[----:B------:R-:W-:Y:S01]  /*7bd0*/  F2FP.BF16.F32.PACK_AB R48, R49, R48 ;  /* 0x000000303130723e */ /* 0x000fe200000010ff */
[-C--:B------:R-:W-:Y:S01]  /*7be0*/  FMUL.FTZ R132, R132, R72.reuse ;  /* 0x0000004884847220 */ /* 0x080fe20000410000 */
[----:B------:R-:W-:Y:S01]  /*7bf0*/  FMUL.FTZ R133, R133, R72 ;  /* 0x0000004885857220 */ /* 0x000fe20000410000 */
[----:B------:R-:W3:Y:S01]  /*7c00*/  MUFU.EX2 R4, R4 ;  /* 0x0000000400047308 */ /* 0x000ee20000000800 */
[----:B----4-:R-:W-:Y:S01]  /*7c10*/  FADD.FTZ R24, R50, R15 ;  /* 0x0000000f32187221 */ /* 0x010fe20000010000 */
[----:B------:R0:W-:Y:S01]  /*7c20*/  STSM.16.M88.4 [R18], R36 ;  /* 0x0000002412007844 */ /* 0x0001e20000000200 */
[----:B------:R-:W-:-:S05]  /*7c30*/  IMAD.MOV.U32 R5, RZ, RZ, R69 ;  /* 0x000000ffff057224 */ /* 0x000fca00078e0045 */
[----:B------:R-:W4:Y:S01]  /*7c40*/  MUFU.EX2 R53, R53 ;  /* 0x0000003500357308 */ /* 0x000f220000000800 */
[C---:B--2---:R-:W-:Y:S01]  /*7c50*/  FADD.FTZ R15, R51.reuse, R24 ;  /* 0x00000018330f7221 */ /* 0x044fe20000010000 */
[----:B------:R-:W-:-:S06]  /*7c60*/  F2FP.BF16.F32.PACK_AB R45, R51, R50 ;  /* 0x00000032332d723e */ /* 0x000fcc00000010ff */
[----:B------:R-:W2:Y:S01]  /*7c70*/  MUFU.EX2 R3, R3 ;  /* 0x0000000300037308 */ /* 0x000ea20000000800 */
[----:B---3--:R-:W-:Y:S01]  /*7c80*/  FADD.FTZ R24, R4, R15 ;  /* 0x0000000f04187221 */ /* 0x008fe20000010000 */
[----:B------:R-:W-:Y:S01]  /*7c90*/  FADD.FTZ R15, R49, R32 ;  /* 0x00000020310f7221 */ /* 0x000fe20000010000 */
[C---:B------:R-:W-:Y:S02]  /*7ca0*/  F2FP.BF16.F32.PACK_AB R47, R13.reuse, R4 ;  /* 0x000000040d2f723e */ /* 0x040fe400000010ff */
[----:B------:R-:W-:Y:S01]  /*7cb0*/  FADD.FTZ R24, R13, R24 ;  /* 0x000000180d187221 */ /* 0x000fe20000010000 */
[----:B-1----:R-:W-:Y:S02]  /*7cc0*/  FADD.FTZ R8, R52, R15 ;  /* 0x0000000f34087221 */ /* 0x002fe40000010000 */
[----:B------:R-:W1:Y:S01]  /*7cd0*/  MUFU.EX2 R56, R56 ;  /* 0x0000003800387308 */ /* 0x000e620000000800 */
[C---:B----4-:R-:W-:Y:S01]  /*7ce0*/  F2FP.BF16.F32.PACK_AB R50, R53.reuse, R52 ;  /* 0x000000343532723e */ /* 0x050fe200000010ff */
[----:B------:R-:W-:Y:S01]  /*7cf0*/  FADD.FTZ R11, R53, R8 ;  /* 0x00000008350b7221 */ /* 0x000fe20000010000 */
[----:B------:R0:W-:Y:S05]  /*7d00*/  STSM.16.M88.4 [R17+0x27800], R44 ;  /* 0x0278002c11007844 */ /* 0x0001ea0000000200 */
[----:B------:R-:W3:Y:S01]  /*7d10*/  MUFU.EX2 R14, R14 ;  /* 0x0000000e000e7308 */ /* 0x000ee20000000800 */
[----:B--2---:R-:W-:-:S07]  /*7d20*/  FADD.FTZ R9, R3, R24 ;  /* 0x0000001803097221 */ /* 0x004fce0000010000 */
[----:B------:R-:W2:Y:S01]  /*7d30*/  MUFU.EX2 R57, R57 ;  /* 0x0000003900397308 */ /* 0x000ea20000000800 */
[----:B-1----:R-:W-:-:S07]  /*7d40*/  FADD.FTZ R10, R56, R11 ;  /* 0x0000000b380a7221 */ /* 0x002fce0000010000 */
[----:B------:R-:W1:Y:S01]  /*7d50*/  MUFU.EX2 R54, R54 ;  /* 0x0000003600367308 */ /* 0x000e620000000800 */
[C---:B---3--:R-:W-:Y:S01]  /*7d60*/  FADD.FTZ R9, R14.reuse, R9 ;  /* 0x000000090e097221 */ /* 0x048fe20000010000 */
[----:B------:R-:W-:-:S06]  /*7d70*/  F2FP.BF16.F32.PACK_AB R49, R14, R3 ;  /* 0x000000030e31723e */ /* 0x000fcc00000010ff */
        /* <DEDUP_REMOVED lines=9> */
[----:B------:R-:W-:-:S05]  /*7e10*/  F2FP.BF16.F32.PACK_AB R51, R55, R54 ;  /* 0x000000363733723e */ /* 0x000fca00000010ff */
[----:B------:R0:W-:Y:S01]  /*7e20*/  STSM.16.M88.4 [R136], R48 ;  /* 0x0000003088007844 */ /* 0x0001e20000000200 */
        /* <DEDUP_REMOVED lines=16> */
[C---:B-1----:R-:W-:Y:S01]  /*7f30*/  F2FP.BF16.F32.PACK_AB R59, R79.reuse, R78 ;  /* 0x0000004e4f3b723e */ /* 0x042fe200000010ff */
[----:B------:R-:W-:-:S04]  /*7f40*/  FADD.FTZ R4, R79, R4 ;  /* 0x000000044f047221 */ /* 0x000fc80000010000 */
[----:B------:R0:W-:Y:S02]  /*7f50*/  STSM.16.M88.4 [R22+0x6000], R56 ;  /* 0x0060003816007844 */ /* 0x0001e40000000200 */
[----:B------:R-:W1:Y:S01]  /*7f60*/  MUFU.EX2 R83, R83 ;  /* 0x0000005300537308 */ /* 0x000e620000000800 */
[----:B---3--:R-:W-:Y:S01]  /*7f70*/  F2FP.BF16.F32.PACK_AB R10, R0, R65 ;  /* 0x00000041000a723e */ /* 0x008fe200000010ff */
[----:B------:R-:W-:-:S06]  /*7f80*/  FADD.FTZ R65, R65, R12 ;  /* 0x0000000c41417221 */ /* 0x000fcc0000010000 */
[----:B------:R-:W3:Y:S01]  /*7f90*/  MUFU.EX2 R13, R86 ;  /* 0x00000056000d7308 */ /* 0x000ee20000000800 */
[----:B--2---:R-:W-:-:S07]  /*7fa0*/  FADD.FTZ R4, R21, R4 ;  /* 0x0000000415047221 */ /* 0x004fce0000010000 */
[----:B------:R-:W2:Y:S01]  /*7fb0*/  MUFU.EX2 R24, R73 ;  /* 0x0000004900187308 */ /* 0x000ea20000000800 */
[C---:B-1----:R-:W-:Y:S01]  /*7fc0*/  F2FP.BF16.F32.PACK_AB R9, R83.reuse, R21 ;  /* 0x000000155309723e */ /* 0x042fe200000010ff */
[----:B------:R-:W-:-:S04]  /*7fd0*/  FADD.FTZ R4, R83, R4 ;  /* 0x0000000453047221 */ /* 0x000fc80000010000 */
[----:B---3--:R-:W-:Y:S01]  /*7fe0*/  FADD.FTZ R3, R13, R4 ;  /* 0x000000040d037221 */ /* 0x008fe20000010000 */
[----:B------:R-:W-:Y:S01]  /*7ff0*/  FADD.FTZ R4, R0, R65 ;  /* 0x0000004100047221 */ /* 0x000fe20000010000 */
[----:B------:R-:W-:Y:S01]  /*8000*/  IMAD.MOV.U32 R0, RZ, RZ, R7 ;  /* 0x000000ffff007224 */ /* 0x000fe200078e0007 */
[C---:B--2---:R-:W-:Y:S01]  /*8010*/  F2FP.BF16.F32.PACK_AB R11, R24.reuse, R13 ;  /* 0x0000000d180b723e */ /* 0x044fe200000010ff */
[----:B------:R-:W-:-:S04]  /*8020*/  FADD.FTZ R3, R24, R3 ;  /* 0x0000000318037221 */ /* 0x000fc80000010000 */
[----:B------:R0:W-:Y:S01]  /*8030*/  STSM.16.M88.4 [R18+0x6000], R8 ;  /* 0x0060000812007844 */ /* 0x0001e20000000200 */
[----:B------:R1:W-:Y:S06]  /*8040*/  MEMBAR.ALL.CTA ;  /* 0x0000000000007992 */ /* 0x0003ec0000008000 */
[----:B-1----:R-:W1:Y:S02]  /*8050*/  FENCE.VIEW.ASYNC.S ;  /* 0x00000000000073c6 */ /* 0x002e640000000000 */
[----:B-1----:R-:W-:Y:S01]  /*8060*/  NOP ;  /* 0x0000000000007918 */ /* 0x002fe20000000000 */
[----:B------:R-:W-:Y:S05]  /*8070*/  @P2 BRA `(.L_x_10782) ;  /* 0xffffffcc00b02947 */ /* 0x000fea000383ffff */
[----:B------:R-:W-:Y:S01]  /*8080*/  IMAD.MOV.U32 R5, RZ, RZ, R69 ;  /* 0x000000ffff057224 */ /* 0x000fe200078e0045 */
[----:B------:R-:W-:Y:S01]  /*8090*/  UMOV UR45, UR54 ;  /* 0x00000036002d7c82 */ /* 0x000fe20008000000 */
[----:B------:R-:W-:Y:S01]  /*80a0*/  IMAD.MOV.U32 R0, RZ, RZ, R7 ;  /* 0x000000ffff007224 */ /* 0x000fe200078e0007 */
[----:B------:R-:W-:-:S06]  /*80b0*/  UMOV UR50, UR53 ;  /* 0x0000003500327c82 */ /* 0x000fcc0008000000 */
.L_x_10765:
[----:B------:R-:W2:Y:S01]  /*80c0*/  LDC R7, c[0x0][0x448] ;  /* 0x00011200ff077b82 */ /* 0x000ea20000000800 */
[----:B------:R-:W-:Y:S01]  /*80d0*/  UIADD3 UR6, UR41, 0xbf, URZ ;  /* 0x000000bf29067890 */ /* 0x000fe2000fffe03f */
[----:B------:R-:W-:-:S05]  /*80e0*/  IADD3 R143, -R143, 0x1, RZ ;  /* 0x000000018f8f7810 */ /* 0x000fca0007ffe1ff */
[----:B------:R-:W-:Y:S01]  /*80f0*/  IMAD R6, R6, UR43, R143 ;  /* 0x0000002b06067c24 */ /* 0x000fe2000f8e028f */
[----:B01----:R-:W0:Y:S01]  /*8100*/  LDC R10, c[0x0][0x9e4] ;  /* 0x00027900ff0a7b82 */ /* 0x003e220000000800 */
[----:B--2---:R-:W-:Y:S02]  /*8110*/  ISETP.NE.AND P5, PT, R7, 0x1, PT ;  /* 0x000000010700780c */ /* 0x004fe40003fa5270 */
[----:B0-----:R-:W-:-:S11]  /*8120*/  ISETP.GE.AND P6, PT, R10, 0x1, PT ;  /* 0x000000010a00780c */ /* 0x001fd60003fc6270 */
[----:B------:R-:W0:Y:S08]  /*8130*/  @P5 LDC R7, c[0x0][0x44c] ;  /* 0x00011300ff075b82 */ /* 0x000e300000000800 */
[----:B------:R-:W1:Y:S01]  /*8140*/  @P5 LDC R9, c[0x0][0x450] ;  /* 0x00011400ff095b82 */ /* 0x000e620000000800 */
[----:B0-----:R-:W-:-:S04]  /*8150*/  @P5 IMAD.HI.U32 R8, R7, UR6, RZ ;  /* 0x0000000607085c27 */ /* 0x001fc8000f8e00ff */
[----:B------:R-:W-:Y:S01]  /*8160*/  IMAD.U32 R7, RZ, RZ, UR6 ;  /* 0x00000006ff077e24 */ /* 0x000fe2000f8e00ff */
        /* <DEDUP_REMOVED lines=13> */
.L_x_10784:
[----:B------:R-:W-:-:S13]  /*8240*/  ISETP.NE.AND P2, PT, R10, 0x1, PT ;  /* 0x000000010a00780c */ /* 0x000fda0003f45270 */
[----:B------:R-:W0:Y:S02]  /*8250*/  @P2 LDC.64 R8, c[0x0][0x9e8] ;  /* 0x00027a00ff082b82 */ /* 0x000e240000000a00 */
[----:B0-----:R-:W-:-:S05]  /*8260*/  @P2 IMAD.HI.U32 R8, R7, R8, RZ ;  /* 0x0000000807082227 */ /* 0x001fca00078e00ff */
[----:B------:R-:W-:-:S07]  /*8270*/  @P2 SHF.R.U32.HI R7, RZ, R9, R8 ;  /* 0x00000009ff072219 */ /* 0x000fce0000011608 */
.L_x_10785:
[----:B------:R-:W-:-:S05]  /*8280*/  IMAD R7, R7, R10, RZ ;  /* 0x0000000a07077224 */ /* 0x000fca00078e02ff */
[----:B------:R-:W-:-:S07]  /*8290*/  VIMNMX R6, R6, R7, !PT ;  /* 0x0000000706067248 */ /* 0x000fce0007fe0100 */
.L_x_10783:
        /* <DEDUP_REMOVED lines=12> */
.L_x_10795:
        /* <DEDUP_REMOVED lines=9> */
.L_x_10788:
[----:B------:R-:W-:Y:S01]  /*83f0*/  ULEA UR6, UR45, UR42, 0x3 ;  /* 0x0000002a2d067291 */ /* 0x000fe2000f8e183f */
[----:B------:R-:W-:-:S05]  /*8400*/  IMAD.U32 R0, RZ, RZ, UR50 ;  /* 0x00000032ff007e24 */ /* 0x000fca000f8e00ff */
[----:B------:R-:W-:-:S04]  /*8410*/  SHF.L.U32 R0, R0, 0x1f, RZ ;  /* 0x0000001f00007819 */ /* 0x000fc800000006ff */
[----:B------:R0:W1:Y:S01]  /*8420*/  SYNCS.PHASECHK.TRANS64.TRYWAIT P3, [UR6+0x2d830], R0 ;  /* 0x02d83000ff0075a7 */ /* 0x0000620008060146 */
[----:B------:R-:W-:Y:S05]  /*8430*/  @!P0 BRA `(.L_x_10789) ;  /* 0x0000000000048947 */ /* 0x000fea0003800000 */
[----:B------:R-:W-:Y:S01]  /*8440*/  BPT.TRAP 0x1 ;  /* 0x000000040000795c */ /* 0x000fe20000300000 */
.L_x_10789:
[----:B-1----:R-:W-:Y:S05]  /*8450*/  @P3 BRA `(.L_x_10787) ;  /* 0x0000000000083947 */ /* 0x002fea0003800000 */
[----:B------:R-:W1:Y:S02]  /*8460*/  SYNCS.PHASECHK.TRANS64.TRYWAIT P3, [UR6+0x2d830], R0 ;  /* 0x02d83000ff0075a7 */ /* 0x000e640008060146 */
[----:B-1----:R-:W-:Y:S05]  /*8470*/  @!P3 BRA `(.L_x_10790) ;  /* 0x000000c00060b947 */ /* 0x002fea0003800000 */
.L_x_10787:
[----:B-1----:R-:W1:Y:S01]  /*8480*/  S2R R5, SR_TID.X ;  /* 0x0000000000057919 */ /* 0x002e620000002100 */
        /* <DEDUP_REMOVED lines=36> */
.L_x_10792:
[----:B------:R-:W-:Y:S01]  /*86d0*/  ULEA UR6, UR34, UR42, 0x3 ;  /* 0x0000002a22067291 */ /* 0x000fe2000f8e183f */
[----:B------:R-:W-:-:S05]  /*86e0*/  IMAD.U32 R0, RZ, RZ, UR28 ;  /* 0x0000001cff007e24 */ /* 0x000fca000f8e00ff */
[----:B------:R-:W-:-:S04]  /*86f0*/  SHF.L.U32 R0, R0, 0x1f, RZ ;  /* 0x0000001f00007819 */ /* 0x000fc800000006ff */
[----:B------:R0:W1:Y:S01]  /*8700*/  SYNCS.PHASECHK.TRANS64.TRYWAIT P2, [UR6+0x2d850], R0 ;  /* 0x02d85000ff0075a7 */ /* 0x0000620008040146 */
[----:B------:R-:W-:Y:S05]  /*8710*/  @!P0 BRA `(.L_x_10793) ;  /* 0x0000000000048947 */ /* 0x000fea0003800000 */
[----:B------:R-:W-:Y:S01]  /*8720*/  BPT.TRAP 0x1 ;  /* 0x000000040000795c */ /* 0x000fe20000300000 */
.L_x_10793:
[----:B-1----:R-:W-:Y:S05]  /*8730*/  @P2 BRA `(.L_x_10791) ;  /* 0x0000000000082947 */ /* 0x002fea0003800000 */
[----:B------:R-:W1:Y:S02]  /*8740*/  SYNCS.PHASECHK.TRANS64.TRYWAIT P2, [UR6+0x2d850], R0 ;  /* 0x02d85000ff0075a7 */ /* 0x000e640008040146 */
[----:B-1----:R-:W-:Y:S05]  /*8750*/  @!P2 BRA `(.L_x_10794) ;  /* 0x000000bc00c0a947 */ /* 0x002fea0003800000 */
.L_x_10791:
[----:B------:R-:W-:Y:S01]  /*8760*/  UIADD3 UR6, UR42, 0x400, URZ ;  /* 0x000004002a067890 */ /* 0x000fe2000fffe03f */
[----:B------:R-:W-:Y:S01]  /*8770*/  WARPGROUP.ARRIVE ;  /* 0x00000000000079c5 */ /* 0x000fe20000000000 */
[----:B------:R-:W-:Y:S01]  /*8780*/  UMOV UR29, 0x40000040 ;  /* 0x40000040001d7882 */ /* 0x000fe20000000000 */
[----:B------:R-:W-:Y:S01]  /*8790*/  UMOV UR31, 0x80000020 ;  /* 0x80000020001f7882 */ /* 0x000fe20000000000 */
[----:B------:R-:W-:Y:S01]  /*87a0*/  USHF.R.U32.HI UR6, URZ, 0x4, UR6 ;  /* 0x000000043f067899 */ /* 0x000fe20008011606 */
[----:B01----:R-:W-:Y:S02]  /*87b0*/  FMNMX.FTZ R0, R24, R9, !PT ;  /* 0x0000000918007209 */ /* 0x003fe40007810000 */
[----:B------:R-:W0:Y:S01]  /*87c0*/  S2R R151, SR_TID.X ;  /* 0x0000000000977919 */ /* 0x000e220000002100 */
[----:B------:R-:W-:Y:S01]  /*87d0*/  FMNMX.FTZ R20, R26, R7, !PT ;  /* 0x000000071a147209 */ /* 0x000fe20007810000 */
[----:B------:R-:W-:Y:S01]  /*87e0*/  ULOP3.LUT UR6, UR6, 0x3fff, URZ, 0xc0, !UPT ;  /* 0x00003fff06067892 */ /* 0x000fe2000f8ec03f */
[----:B------:R-:W-:-:S03]  /*87f0*/  FMNMX.FTZ R5, R25, R0, !PT ;  /* 0x0000000019057209 */ /* 0x000fc60007810000 */
[----:B------:R-:W-:Y:S01]  /*8800*/  ULOP3.LUT UR7, UR6, 0x2000000, URZ, 0xfc, !UPT ;  /* 0x0200000006077892 */ /* 0x000fe2000f8efc3f */
[----:B------:R-:W-:Y:S01]  /*8810*/  FMNMX.FTZ R0, R28, R5, !PT ;  /* 0x000000051c007209 */ /* 0x000fe20007810000 */
[----:B------:R-:W-:Y:S02]  /*8820*/  ULOP3.LUT UR6, UR36, 0x10000, URZ, 0xfc, !UPT ;  /* 0x0001000024067892 */ /* 0x000fe4000f8efc3f */
[----:B------:R-:W-:Y:S01]  /*8830*/  UIMAD UR7, UR34, 0x600, UR7 ;  /* 0x00000600220778a4 */ /* 0x000fe2000f8e0207 */
[----:B------:R-:W-:-:S04]  /*8840*/  FMNMX.FTZ R5, R29, R0, !PT ;  /* 0x000000001d057209 */ /* 0x000fc80007810000 */
[----:B------:R-:W-:Y:S01]  /*8850*/  UMOV UR28, UR6 ;  /* 0x00000006001c7c82 */ /* 0x000fe20008000000 */
[----:B------:R-:W-:Y:S01]  /*8860*/  FMNMX.FTZ R0, R32, R5, !PT ;  /* 0x0000000520007209 */ /* 0x000fe20007810000 */
        /* <DEDUP_REMOVED lines=8> */
[----:B------:R-:W-:Y:S02]  /*88f0*/  FMNMX.FTZ R5, R37, R0, !PT ;  /* 0x0000000025057209 */ /* 0x000fe40007810000 */
[----:B0-----:R-:W-:Y:S02]  /*8900*/  SHF.R.U32.HI R143, RZ, 0x7, R151 ;  /* 0x00000007ff8f7819 */ /* 0x001fe40000011697 */
[----:B------:R-:W-:Y:S02]  /*8910*/  FMNMX.FTZ R0, R40, R5, !PT ;  /* 0x0000000528007209 */ /* 0x000fe40007810000 */
[----:B------:R-:W-:Y:S02]  /*8920*/  ISETP.GE.U32.AND P2, PT, R151, 0x180, PT ;  /* 0x000001809700780c */ /* 0x000fe40003f46070 */
        /* <DEDUP_REMOVED lines=28> */
[----:B------:R-:W0:Y:S01]  /*8af0*/  SHFL.BFLY PT, R0, R5, 0x2, 0x1f ;  /* 0x0c401f0005007f89 */ /* 0x000e2200000e0000 */
[----:B------:R-:W-:Y:S01]  /*8b00*/  UMOV UR29, 0x40000040 ;  /* 0x40000040001d7882 */ /* 0x000fe20000000000 */
[----:B------:R-:W-:Y:S01]  /*8b10*/  UMOV UR31, 0x80000020 ;  /* 0x80000020001f7882 */ /* 0x000fe20000000000 */
[----:B0-----:R-:W-:Y:S02]  /*8b20*/  FMNMX.FTZ R12, R5, R0, !PT ;  /* 0x00000000050c7209 */ /* 0x001fe40007810000 */
[----:B------:R-:W-:-:S03]  /*8b30*/  FMNMX.FTZ R5, R27, R20, !PT ;  /* 0x000000141b057209 */ /* 0x000fc60007810000 */
[----:B------:R-:W0:Y:S01]  /*8b40*/  SHFL.BFLY PT, R11, R12, 0x1, 0x1f ;  /* 0x0c201f000c0b7f89 */ /* 0x000e2200000e0000 */
[----:B------:R-:W-:-:S04]  /*8b50*/  FMNMX.FTZ R20, R30, R5, !PT ;  /* 0x000000051e147209 */ /* 0x000fc80007810000 */
[----:B------:R-:W-:Y:S02]  /*8b60*/  FMNMX.FTZ R5, R31, R20, !PT ;  /* 0x000000141f057209 */ /* 0x000fe40007810000 */
[----:B0-----:R-:W-:-:S05]  /*8b70*/  FMNMX.FTZ R0, R12, R11, !PT ;  /* 0x0000000b0c007209 */ /* 0x001fca0007810000 */
[C---:B------:R-:W-:Y:S01]  /*8b80*/  FADD.FTZ R8, -R0.reuse, R9 ;  /* 0x0000000900087221 */ /* 0x040fe20000010100 */
[----:B------:R-:W-:-:S03]  /*8b90*/  FMUL.FTZ R9, R0, UR33 ;  /* 0x0000002100097c20 */ /* 0x000fc60008410000 */
        /* <DEDUP_REMOVED lines=25> */
[----:B------:R-:W0:Y:S01]  /*8d30*/  MUFU.EX2 R10, R10 ;  /* 0x0000000a000a7308 */ /* 0x000e220000000800 */
[----:B------:R-:W-:Y:S01]  /*8d40*/  FMNMX.FTZ R28, R46, R5, !PT ;  /* 0x000000052e1c7209 */ /* 0x000fe20007810000 */
[--C-:B------:R-:W-:Y:S01]  /*8d50*/  FFMA.FTZ R64, R76, UR33, -R9.reuse ;  /* 0x000000214c407c23 */ /* 0x100fe20008010809 */
[--C-:B------:R-:W-:Y:S01]  /*8d60*/  FFMA.FTZ R32, R44, UR33, -R9.reuse ;  /* 0x000000212c207c23 */ /* 0x100fe20008010809 */
[--C-:B------:R-:W-:Y:S01]  /*8d70*/  FFMA.FTZ R44, R56, UR33, -R9.reuse ;  /* 0x00000021382c7c23 */ /* 0x100fe20008010809 */
[----:B------:R-:W-:Y:S01]  /*8d80*/  FMNMX.FTZ R5, R47, R28, !PT ;  /* 0x0000001c2f057209 */ /* 0x000fe20007810000 */
[--C-:B------:R-:W-:Y:S01]  /*8d90*/  FFMA.FTZ R56, R68, UR33, -R9.reuse ;  /* 0x0000002144387c23 */ /* 0x100fe20008010809 */
[--C-:B------:R-:W-:Y:S01]  /*8da0*/  FFMA.FTZ R68, R80, UR33, -R9.reuse ;  /* 0x0000002150447c23 */ /* 0x100fe20008010809 */
[----:B------:R-:W1:Y:S01]  /*8db0*/  MUFU.EX2 R11, R11 ;  /* 0x0000000b000b7308 */ /* 0x000e620000000800 */
[----:B------:R-:W-:Y:S01]  /*8dc0*/  FMNMX.FTZ R28, R50, R5, !PT ;  /* 0x00000005321c7209 */ /* 0x000fe20007810000 */
[----:B------:R-:W-:Y:S01]  /*8dd0*/  FFMA.FTZ R21, R37, UR33, -R9 ;  /* 0x0000002125157c23 */ /* 0x000fe20008010809 */
[----:B------:R-:W-:-:S02]  /*8de0*/  WARPGROUP.DEPBAR.LE gsb0, 0x0 ;  /* 0x00008000000079c5 */ /* 0x000fc40000010000 */
[----:B------:R-:W-:Y:S01]  /*8df0*/  WARPGROUP.ARRIVE ;  /* 0x00000000000079c5 */ /* 0x000fe20000000000 */
[----:B------:R-:W-:Y:S01]  /*8e00*/  FMNMX.FTZ R5, R51, R28, !PT ;  /* 0x0000001c33057209 */ /* 0x000fe20007810000 */
[--C-:B------:R-:W-:Y:S01]  /*8e10*/  FFMA.FTZ R20, R36, UR33, -R9.reuse ;  /* 0x0000002124147c23 */ /* 0x100fe20008010809 */
[----:B------:R-:W2:Y:S01]  /*8e20*/  MUFU.EX2 R12, R12 ;  /* 0x0000000c000c7308 */ /* 0x000ea20000000800 */
[----:B0-----:R-:W-:Y:S01]  /*8e30*/  FFMA.FTZ R4, R8, R4, R10 ;  /* 0x0000000408047223 */ /* 0x001fe2000001000a */
[----:B------:R-:W-:Y:S01]  /*8e40*/  FMNMX.FTZ R28, R54, R5, !PT ;  /* 0x00000005361c7209 */ /* 0x000fe20007810000 */
[----:B------:R-:W-:Y:S01]  /*8e50*/  HGMMA.64x96x16.F32.BF16 R88, gdesc[UR28].tnspB, R88, gsb0 ;  /* 0x416000001c5879f0 */ /* 0x000fe20008001858 */
[----:B------:R-:W-:Y:S01]  /*8e60*/  UIADD3 UR28, UR6, 0x6, URZ ;  /* 0x00000006061c7890 */ /* 0x000fe2000fffe03f */
[--C-:B------:R-:W-:Y:S01]  /*8e70*/  FFMA.FTZ R37, R49, UR33, -R9.reuse ;  /* 0x0000002131257c23 */ /* 0x100fe20008010809 */
[----:B------:R-:W-:Y:S01]  /*8e80*/  UIADD3 UR30, UR7, 0xc0, URZ ;  /* 0x000000c0071e7890 */ /* 0x000fe2000fffe03f */
[----:B------:R-:W-:Y:S01]  /*8e90*/  FMNMX.FTZ R5, R55, R28, !PT ;  /* 0x0000001c37057209 */ /* 0x000fe20007810000 */
[----:B------:R-:W-:Y:S01]  /*8ea0*/  UMOV UR29, 0x40000040 ;  /* 0x40000040001d7882 */ /* 0x000fe20000000000 */
[----:B------:R-:W-:Y:S01]  /*8eb0*/  UMOV UR31, 0x80000020 ;  /* 0x80000020001f7882 */ /* 0x000fe20000000000 */
        /* <DEDUP_REMOVED lines=11> */
[----:B------:R-:W-:-:S02]  /*8f70*/  FFMA.FTZ R9, R85, UR33, -R9 ;  /* 0x0000002155097c23 */ /* 0x000fc40008010809 */
        /* <DEDUP_REMOVED lines=24> */
[----:B0-----:R-:W-:Y:S01]  /*9100*/  FMNMX.FTZ R5, R28, R5, !PT ;  /* 0x000000051c057209 */ /* 0x001fe20007810000 */
[----:B------:R-:W-:-:S02]  /*9110*/  WARPGROUP.DEPBAR.LE gsb0, 0x0 ;  /* 0x00008000000079c5 */ /* 0x000fc40000010000 */
[----:B------:R-:W-:Y:S02]  /*9120*/  WARPGROUP.ARRIVE ;  /* 0x00000000000079c5 */ /* 0x000fe40000000000 */
[----:B------:R-:W0:Y:S02]  /*9130*/  SHFL.BFLY PT, R28, R5, 0x1, 0x1f ;  /* 0x0c201f00051c7f89 */ /* 0x000e2400000e0000 */
[----:B------:R-:W-:Y:S02]  /*9140*/  MUFU.EX2 R41, R41 ;  /* 0x0000002900297308 */ /* 0x000fe40000000800 */
[----:B------:R-:W-:Y:S01]  /*9150*/  HGMMA.64x96x16.F32.BF16 R88, gdesc[UR28].tnspB, R88, gsb0 ;  /* 0x416000001c5879f0 */ /* 0x000fe20008001858 */
[----:B------:R-:W-:Y:S02]  /*9160*/  UIADD3 UR28, UR6, 0x600, URZ ;  /* 0x00000600061c7890 */ /* 0x000fe4000fffe03f */
[----:B------:R-:W-:-:S03]  /*9170*/  UIADD3 UR30, UR7, 0x100, URZ ;  /* 0x00000100071e7890 */ /* 0x000fc6000fffe03f */
[----:B------:R-:W-:Y:S01]  /*9180*/  MUFU.EX2 R44, R44 ;  /* 0x0000002c002c7308 */ /* 0x000fe20000000800 */
[----:B------:R-:W-:Y:S01]  /*9190*/  UMOV UR29, 0x40000040 ;  /* 0x40000040001d7882 */ /* 0x000fe20000000000 */
[----:B------:R-:W-:-:S06]  /*91a0*/  UMOV UR31, 0x80000020 ;  /* 0x80000020001f7882 */ /* 0x000fcc0000000000 */
[----:B------:R-:W-:Y:S01]  /*91b0*/  MUFU.EX2 R45, R45 ;  /* 0x0000002d002d7308 */ /* 0x000fe20000000800 */
[----:B0-----:R-:W-:-:S07]  /*91c0*/  FMNMX.FTZ R5, R5, R28, !PT ;  /* 0x0000001c05057209 */ /* 0x001fce0007810000 */
[----:B------:R-:W-:Y:S01]  /*91d0*/  MUFU.EX2 R48, R48 ;  /* 0x0000003000307308 */ /* 0x000fe20000000800 */
[C---:B------:R-:W-:Y:S01]  /*91e0*/  FADD.FTZ R7, -R5.reuse, R7 ;  /* 0x0000000705077221 */ /* 0x040fe20000010100 */
[----:B------:R-:W-:-:S03]  /*91f0*/  FMUL.FTZ R28, R5, UR33 ;  /* 0x00000021051c7c20 */ /* 0x000fc60008410000 */
[----:B------:R-:W-:Y:S01]  /*9200*/  FMUL.FTZ R7, R7, UR33 ;  /* 0x0000002107077c20 */ /* 0x000fe20008410000 */
[--C-:B------:R-:W-:Y:S01]  /*9210*/  FFMA.FTZ R29, R26, UR33, -R28.reuse ;  /* 0x000000211a1d7c23 */ /* 0x100fe2000801081c */
[--C-:B------:R-:W-:Y:S01]  /*9220*/  FFMA.FTZ R77, R30, UR33, -R28.reuse ;  /* 0x000000211e4d7c23 */ /* 0x100fe2000801081c */
[----:B------:R-:W-:Y:S02]  /*9230*/  VIADD R30, R143, 0x9 ;  /* 0x000000098f1e7836 */ /* 0x000fe40000000000 */
[--C-:B------:R-:W-:Y:S01]  /*9240*/  FFMA.FTZ R26, R27, UR33, -R28.reuse ;  /* 0x000000211b1a7c23 */ /* 0x100fe2000801081c */
[--C-:B------:R-:W-:Y:S01]  /*9250*/  FFMA.FTZ R81, R39, UR33, -R28.reuse ;  /* 0x0000002127517c23 */ /* 0x100fe2000801081c */
[----:B------:R-:W-:Y:S01]  /*9260*/  FFMA.FTZ R39, R54, UR33, -R28 ;  /* 0x0000002136277c23 */ /* 0x000fe2000801081c */
[----:B------:R-:W-:Y:S01]  /*9270*/  MUFU.EX2 R7, R7 ;  /* 0x0000000700077308 */ /* 0x000fe20000000800 */
[----:B------:R-:W-:Y:S01]  /*9280*/  SEL R54, R30, 0x9, !P2 ;  /* 0x000000091e367807 */ /* 0x000fe20005000000 */
[----:B------:R-:W-:-:S02]  /*9290*/  IMAD.U32 R30, RZ, RZ, UR45 ;  /* 0x0000002dff1e7e24 */ /* 0x000fc4000f8e00ff */
[--C-:B------:R-:W-:Y:S01]  /*92a0*/  FFMA.FTZ R31, R31, UR33, -R28.reuse ;  /* 0x000000211f1f7c23 */ /* 0x100fe2000801081c */
[--C-:B------:R-:W-:Y:S01]  /*92b0*/  FFMA.FTZ R27, R46, UR33, -R28.reuse ;  /* 0x000000212e1b7c23 */ /* 0x100fe2000801081c */
[--C-:B------:R-:W-:Y:S01]  /*92c0*/  FFMA.FTZ R46, R51, UR33, -R28.reuse ;  /* 0x00000021332e7c23 */ /* 0x100fe2000801081c */
[----:B------:R-:W-:Y:S01]  /*92d0*/  IMAD.U32 R51, RZ, RZ, UR34 ;  /* 0x00000022ff337e24 */ /* 0x000fe2000f8e00ff */
[----:B------:R-:W-:Y:S01]  /*92e0*/  @!P1 LEA R30, R30, UR42, 0x3 ;  /* 0x0000002a1e1e9c11 */ /* 0x000fe2000f8e18ff */
[----:B------:R-:W0:Y:S01]  /*92f0*/  MUFU.EX2 R29, R29 ;  /* 0x0000001d001d7308 */ /* 0x000e220000000800 */
[--C-:B------:R-:W-:Y:S01]  /*9300*/  FFMA.FTZ R76, R34, UR33, -R28.reuse ;  /* 0x00000021224c7c23 */ /* 0x100fe2000801081c */
[--C-:B------:R-:W-:Y:S01]  /*9310*/  FFMA.FTZ R80, R35, UR33, -R28.reuse ;  /* 0x0000002123507c23 */ /* 0x100fe2000801081c */
[----:B------:R-:W-:Y:S01]  /*9320*/  @!P1 LEA R51, R51, UR42, 0x3 ;  /* 0x0000002a33339c11 */ /* 0x000fe2000f8e18ff */
[----:B------:R-:W-:Y:S02]  /*9330*/  @!P1 VIADD R30, R30, 0x2d840 ;  /* 0x0002d8401e1e9836 */ /* 0x000fe40000000000 */
[--C-:B------:R-:W-:Y:S01]  /*9340*/  FFMA.FTZ R35, R50, UR33, -R28.reuse ;  /* 0x0000002132237c23 */ /* 0x100fe2000801081c */
[--C-:B------:R-:W-:Y:S01]  /*9350*/  FFMA.FTZ R50, R59, UR33, -R28.reuse ;  /* 0x000000213b327c23 */ /* 0x100fe2000801081c */
[----:B------:R-:W-:Y:S01]  /*9360*/  FFMA.FTZ R73, R38, UR33, -R28 ;  /* 0x0000002126497c23 */ /* 0x000fe2000801081c */
[----:B------:R-:W3:Y:S01]  /*9370*/  MUFU.EX2 R26, R26 ;  /* 0x0000001a001a7308 */ /* 0x000ee20000000800 */
[----:B------:R-:W-:Y:S01]  /*9380*/  @!P1 PRMT R30, RZ, 0x654, R30 ;  /* 0x00000654ff1e9816 */ /* 0x000fe2000000001e */
[----:B------:R-:W-:-:S02]  /*9390*/  @!P1 VIADD R51, R51, 0x2d860 ;  /* 0x0002d86033339836 */ /* 0x000fc40000000000 */
[----:B-1----:R-:W-:Y:S01]  /*93a0*/  FADD.FTZ R59, R11, R4 ;  /* 0x000000040b3b7221 */ /* 0x002fe20000010000 */
[--C-:B------:R-:W-:Y:S01]  /*93b0*/  FFMA.FTZ R34, R58, UR33, -R28.reuse ;  /* 0x000000213a227c23 */ /* 0x100fe2000801081c */
[--C-:B------:R-:W-:Y:S01]  /*93c0*/  FFMA.FTZ R38, R42, UR33, -R28.reuse ;  /* 0x000000212a267c23 */ /* 0x100fe2000801081c */
[--C-:B------:R-:W-:Y:S01]  /*93d0*/  FFMA.FTZ R42, R43, UR33, -R28.reuse ;  /* 0x000000212b2a7c23 */ /* 0x100fe2000801081c */
[----:B--2---:R-:W-:Y:S01]  /*93e0*/  FADD.FTZ R58, R12, R59 ;  /* 0x0000003b0c3a7221 */ /* 0x004fe20000010000 */
[----:B------:R-:W-:Y:S01]  /*93f0*/  MUFU.EX2 R77, R77 ;  /* 0x0000004d004d7308 */ /* 0x000fe20000000800 */
[----:B0-----:R-:W-:Y:S01]  /*9400*/  FFMA.FTZ R3, R7, R3, R29 ;  /* 0x0000000307037223 */ /* 0x001fe2000001001d */
[----:B------:R-:W-:Y:S01]  /*9410*/  FFMA.FTZ R43, R47, UR33, -R28 ;  /* 0x000000212f2b7c23 */ /* 0x000fe2000801081c */
[----:B------:R-:W-:Y:S01]  /*9420*/  FADD.FTZ R59, R13, R58 ;  /* 0x0000003a0d3b7221 */ /* 0x000fe20000010000 */
        /* <DEDUP_REMOVED lines=15> */
[----:B---3--:R-:W-:Y:S01]  /*9520*/  F2FP.BF16.F32.PACK_AB R29, R26, R29 ;  /* 0x0000001d1a1d723e */ /* 0x008fe200000010ff */
[----:B------:R-:W-:Y:S01]  /*9530*/  UMOV UR34, UR45 ;  /* 0x0000002d00227c82 */ /* 0x000fe20008000000 */
[C---:B------:R-:W-:Y:S01]  /*9540*/  ISETP.GT.AND P2, PT, R2.reuse, R6, PT ;  /* 0x000000060200720c */ /* 0x040fe20003f44270 */
[----:B------:R-:W-:-:S02]  /*9550*/  VIADD R2, R2, 0xffffffff ;  /* 0xffffffff02027836 */ /* 0x000fc40000000000 */
        /* <DEDUP_REMOVED lines=52> */
[----:B------:R-:W-:Y:S01]  /*98a0*/  MUFU.EX2 R83, R83 ;  /* 0x0000005300537308 */ /* 0x000fe20000000800 */
[----:B0-----:R-:W-:-:S07]  /*98b0*/  F2FP.BF16.F32.PACK_AB R70, R9, R72 ;  /* 0x000000480946723e */ /* 0x001fce00000010ff */
[----:B------:R-:W-:Y:S08]  /*98c0*/  MUFU.EX2 R86, R86 ;  /* 0x0000005600567308 */ /* 0x000ff00000000800 */
[----:B------:R-:W-:Y:S01]  /*98d0*/  MUFU.EX2 R87, R87 ;  /* 0x0000005700577308 */ /* 0x000fe20000000800 */
[----:B------:R-:W-:Y:S02]  /*98e0*/  WARPGROUP.DEPBAR.LE gsb0, 0x0 ;  /* 0x00008000000079c5 */ /* 0x000fe40000010000 */
[----:B------:R-:W-:-:S06]  /*98f0*/  WARPGROUP.ARRIVE ;  /* 0x00000000000079c5 */ /* 0x000fcc0000000000 */
[----:B------:R-:W-:Y:S01]  /*9900*/  HGMMA.64x96x16.F32.BF16 R88, gdesc[UR28].tnspB, R88, gsb0 ;  /* 0x416000001c5879f0 */ /* 0x000fe20008001858 */
[----:B------:R-:W-:Y:S02]  /*9910*/  UMOV UR28, UR50 ;  /* 0x00000032001c7c82 */ /* 0x000fe40008000000 */
[----:B------:R-:W-:Y:S02]  /*9920*/  WARPGROUP.DEPBAR.LE gsb0, 0x0 ;  /* 0x00008000000079c5 */ /* 0x000fe40000010000 */
[----:B------:R0:W-:Y:S06]  /*9930*/  BAR.ARV R54, 0x100 ;  /* 0x000400360000751d */ /* 0x0001ec0000002000 */
[----:B------:R1:W-:Y:S01]  /*9940*/  @!P1 SYNCS.ARRIVE.TRANS64.RED.A1T0 RZ, [R30+URZ], RZ ;  /* 0x000000ff1eff99a7 */ /* 0x0003e2000810043f */
[-C--:B------:R-:W-:Y:S01]  /*9950*/  FMUL.FTZ R90, R90, R7.reuse ;  /* 0x000000075a5a7220 */ /* 0x080fe20000410000 */
[----:B0-----:R-:W-:Y:S01]  /*9960*/  @!P1 PRMT R54, RZ, 0x654, R51 ;  /* 0x00000654ff369816 */ /* 0x001fe20000000033 */
[----:B------:R-:W-:Y:S01]  /*9970*/  FFMA.FTZ R51, R62, UR33, -R28 ;  /* 0x000000213e337c23 */ /* 0x000fe2000801081c */
[----:B------:R-:W-:Y:S01]  /*9980*/  F2FP.BF16.F32.PACK_AB R62, R65, R64 ;  /* 0x00000040413e723e */ /* 0x000fe200000010ff */
[-C--:B------:R-:W-:Y:S01]  /*9990*/  FMUL.FTZ R91, R91, R7.reuse ;  /* 0x000000075b5b7220 */ /* 0x080fe20000410000 */
[-C--:B------:R-:W-:Y:S01]  /*99a0*/  FMUL.FTZ R94, R94, R7.reuse ;  /* 0x000000075e5e7220 */ /* 0x080fe20000410000 */
[-C--:B------:R-:W-:Y:S01]  /*99b0*/  FMUL.FTZ R95, R95, R7.reuse ;  /* 0x000000075f5f7220 */ /* 0x080fe20000410000 */
[----:B-1----:R-:W-:Y:S01]  /*99c0*/  FADD.FTZ R30, R26, R3 ;  /* 0x000000031a1e7221 */ /* 0x002fe20000010000 */
[----:B------:R0:W-:Y:S01]  /*99d0*/  @!P1 SYNCS.ARRIVE.TRANS64.RED.A1T0 RZ, [R54+URZ], RZ ;  /* 0x000000ff36ff99a7 */ /* 0x0001e2000810043f */
[----:B------:R-:W1:Y:S01]  /*99e0*/  MUFU.EX2 R51, R51 ;  /* 0x0000003300337308 */ /* 0x000e620000000800 */
[-C--:B------:R-:W-:Y:S01]  /*99f0*/  FMUL.FTZ R98, R98, R7.reuse ;  /* 0x0000000762627220 */ /* 0x080fe20000410000 */
[----:B------:R-:W-:Y:S01]  /*9a00*/  FADD.FTZ R30, R77, R30 ;  /* 0x0000001e4d1e7221 */ /* 0x000fe20000010000 */
[-C--:B------:R-:W-:Y:S01]  /*9a10*/  FMUL.FTZ R99, R99, R7.reuse ;  /* 0x0000000763637220 */ /* 0x080fe20000410000 */
[-C--:B------:R-:W-:Y:S01]  /*9a20*/  FMUL.FTZ R102, R102, R7.reuse ;  /* 0x0000000766667220 */ /* 0x080fe20000410000 */
[-C--:B------:R-:W-:Y:S01]  /*9a30*/  FMUL.FTZ R103, R103, R7.reuse ;  /* 0x0000000767677220 */ /* 0x080fe20000410000 */
[----:B------:R-:W-:Y:S01]  /*9a40*/  FMUL.FTZ R106, R106, R7 ;  /* 0x000000076a6a7220 */ /* 0x000fe20000410000 */
[----:B0-----:R-:W-:Y:S01]  /*9a50*/  FFMA.FTZ R54, R67, UR33, -R28 ;  /* 0x0000002143367c23 */ /* 0x001fe2000801081c */
[----:B------:R-:W-:Y:S01]  /*9a60*/  FADD.FTZ R67, R31, R30 ;  /* 0x0000001e1f437221 */ /* 0x000fe20000010000 */
[----:B------:R-:W-:Y:S01]  /*9a70*/  FADD.FTZ R30, R14, R59 ;  /* 0x0000003b0e1e7221 */ /* 0x000fe20000010000 */
[----:B------:R-:W-:Y:S01]  /*9a80*/  F2FP.BF16.F32.PACK_AB R28, R11, R10 ;  /* 0x0000000a0b1c723e */ /* 0x000fe200000010ff */
[----:B------:R-:W0:Y:S01]  /*9a90*/  MUFU.EX2 R3, R66 ;  /* 0x0000004200037308 */ /* 0x000e220000000800 */
[----:B------:R-:W-:Y:S01]  /*9aa0*/  FADD.FTZ R67, R76, R67 ;  /* 0x000000434c437221 */ /* 0x000fe20000010000 */
[----:B------:R-:W-:Y:S01]  /*9ab0*/  FADD.FTZ R59, R15, R30 ;  /* 0x0000001e0f3b7221 */ /* 0x000fe20000010000 */
[----:B------:R-:W-:Y:S01]  /*9ac0*/  F2FP.BF16.F32.PACK_AB R31, R31, R77 ;  /* 0x0000004d1f1f723e */ /* 0x000fe200000010ff */
[-C--:B------:R-:W-:Y:S01]  /*9ad0*/  FMUL.FTZ R107, R107, R7.reuse ;  /* 0x000000076b6b7220 */ /* 0x080fe20000410000 */
[----:B------:R-:W-:Y:S01]  /*9ae0*/  FADD.FTZ R30, R80, R67 ;  /* 0x00000043501e7221 */ /* 0x000fe20000010000 */
[----:B------:R-:W-:Y:S01]  /*9af0*/  FADD.FTZ R58, R20, R59 ;  /* 0x0000003b143a7221 */ /* 0x000fe20000010000 */
[-C--:B------:R-:W-:Y:S01]  /*9b00*/  FMUL.FTZ R110, R110, R7.reuse ;  /* 0x000000076e6e7220 */ /* 0x080fe20000410000 */
[----:B------:R-:W2:Y:S01]  /*9b10*/  MUFU.EX2 R54, R54 ;  /* 0x0000003600367308 */ /* 0x000ea20000000800 */
[----:B------:R-:W-:Y:S01]  /*9b20*/  FADD.FTZ R30, R73, R30 ;  /* 0x0000001e491e7221 */ /* 0x000fe20000010000 */
[----:B------:R-:W-:Y:S01]  /*9b30*/  FADD.FTZ R59, R21, R58 ;  /* 0x0000003a153b7221 */ /* 0x000fe20000010000 */
[-C--:B------:R-:W-:Y:S01]  /*9b40*/  FMUL.FTZ R111, R111, R7.reuse ;  /* 0x000000076f6f7220 */ /* 0x080fe20000410000 */
[-C--:B------:R-:W-:Y:S01]  /*9b50*/  FMUL.FTZ R114, R114, R7.reuse ;  /* 0x0000000772727220 */ /* 0x080fe20000410000 */
[----:B------:R-:W-:Y:S01]  /*9b60*/  FADD.FTZ R63, R81, R30 ;  /* 0x0000001e513f7221 */ /* 0x000fe20000010000 */
[----:B------:R-:W-:Y:S01]  /*9b70*/  FADD.FTZ R58, R24, R59 ;  /* 0x0000003b183a7221 */ /* 0x000fe20000010000 */
[----:B------:R-:W-:Y:S01]  /*9b80*/  F2FP.BF16.F32.PACK_AB R30, R13, R12 ;  /* 0x0000000c0d1e723e */ /* 0x000fe200000010ff */
[----:B------:R-:W3:Y:S01]  /*9b90*/  MUFU.EX2 R10, R71 ;  /* 0x00000047000a7308 */ /* 0x000ee20000000800 */
[----:B------:R-:W-:Y:S01]  /*9ba0*/  FADD.FTZ R63, R38, R63 ;  /* 0x0000003f263f7221 */ /* 0x000fe20000010000 */
[C---:B------:R-:W-:Y:S01]  /*9bb0*/  FADD.FTZ R11, R25.reuse, R58 ;  /* 0x0000003a190b7221 */ /* 0x040fe20000010000 */
[----:B------:R-:W-:Y:S01]  /*9bc0*/  F2FP.BF16.F32.PACK_AB R24, R25, R24 ;  /* 0x000000181918723e */ /* 0x000fe200000010ff */
[----:B------:R-:W-:Y:S01]  /*9bd0*/  STSM.16.M88.4 [R17+0x21800], R28 ;  /* 0x0218001c11007844 */ /* 0x000fe20000000200 */
[----:B------:R-:W-:Y:S01]  /*9be0*/  FADD.FTZ R12, R42, R63 ;  /* 0x0000003f2a0c7221 */ /* 0x000fe20000010000 */
[----:B------:R-:W-:Y:S01]  /*9bf0*/  FADD.FTZ R26, R32, R11 ;  /* 0x0000000b201a7221 */ /* 0x000fe20000010000 */
[----:B------:R-:W-:Y:S01]  /*9c00*/  F2FP.BF16.F32.PACK_AB R25, R42, R38 ;  /* 0x000000262a19723e */ /* 0x000fe200000010ff */
[----:B------:R-:W4:Y:S01]  /*9c10*/  MUFU.EX2 R63, R78 ;  /* 0x0000004e003f7308 */ /* 0x000f220000000800 */
        /* <DEDUP_REMOVED lines=20> */
[C---:B------:R-:W-:Y:S01]  /*9d60*/  FADD.FTZ R21, R47.reuse, R20 ;  /* 0x000000142f157221 */ /* 0x040fe20000010000 */
[----:B------:R-:W-:Y:S01]  /*9d70*/  FADD.FTZ R20, R44, R11 ;  /* 0x0000000b2c147221 */ /* 0x000fe20000010000 */
[----:B------:R-:W-:Y:S01]  /*9d80*/  F2FP.BF16.F32.PACK_AB R39, R47, R39 ;  /* 0x000000272f27723e */ /* 0x000fe200000010ff */
[----:B------:R5:W-:Y:S01]  /*9d90*/  STSM.16.M88.4 [R23], R12 ;  /* 0x0000000c17007844 */ /* 0x000be20000000200 */
[----:B------:R-:W-:Y:S01]  /*9da0*/  FADD.FTZ R21, R34, R21 ;  /* 0x0000001522157221 */ /* 0x000fe20000010000 */
[----:B------:R-:W-:Y:S01]  /*9db0*/  FADD.FTZ R11, R45, R20 ;  /* 0x000000142d0b7221 */ /* 0x000fe20000010000 */
[----:B-1----:R-:W-:Y:S01]  /*9dc0*/  F2FP.BF16.F32.PACK_AB R47, R4, R51 ;  /* 0x00000033042f723e */ /* 0x002fe200000010ff */
[----:B------:R-:W1:Y:S01]  /*9dd0*/  MUFU.EX2 R20, R79 ;  /* 0x0000004f00147308 */ /* 0x000e620000000800 */
[----:B------:R-:W-:Y:S01]  /*9de0*/  FADD.FTZ R32, R50, R21 ;  /* 0x0000001532207221 */ /* 0x000fe20000010000 */
[----:B------:R-:W-:Y:S01]  /*9df0*/  FADD.FTZ R38, R48, R11 ;  /* 0x0000000b30267221 */ /* 0x000fe20000010000 */
[----:B------:R-:W-:Y:S01]  /*9e00*/  F2FP.BF16.F32.PACK_AB R27, R43, R27 ;  /* 0x0000001b2b1b723e */ /* 0x000fe200000010ff */
[----:B------:R-:W-:Y:S01]  /*9e10*/  FMUL.FTZ R126, R126, R7 ;  /* 0x000000077e7e7220 */ /* 0x000fe20000410000 */
[----:B------:R-:W-:Y:S01]  /*9e20*/  FADD.FTZ R11, R51, R32 ;  /* 0x00000020330b7221 */ /* 0x000fe20000010000 */
[----:B------:R-:W-:Y:S01]  /*9e30*/  FADD.FTZ R21, R49, R38 ;  /* 0x0000002631157221 */ /* 0x000fe20000010000 */
[----:B------:R-:W-:Y:S01]  /*9e40*/  F2FP.BF16.F32.PACK_AB R36, R37, R36 ;  /* 0x000000242524723e */ /* 0x000fe200000010ff */
[----:B------:R1:W-:Y:S01]  /*9e50*/  STSM.16.M88.4 [R22], R24 ;  /* 0x0000001816007844 */ /* 0x0003e20000000200 */
[----:B------:R-:W-:Y:S01]  /*9e60*/  F2FP.BF16.F32.PACK_AB R37, R46, R35 ;  /* 0x000000232e25723e */ /* 0x000fe200000010ff */
[-C--:B------:R-:W-:Y:S01]  /*9e70*/  FMUL.FTZ R127, R127, R7.reuse ;  /* 0x000000077f7f7220 */ /* 0x080fe20000410000 */
[----:B------:R-:W-:Y:S01]  /*9e80*/  F2FP.BF16.F32.PACK_AB R38, R41, R40 ;  /* 0x000000282926723e */ /* 0x000fe200000010ff */
[----:B-----5:R-:W-:Y:S01]  /*9e90*/  FADD.FTZ R12, R4, R11 ;  /* 0x0000000b040c7221 */ /* 0x020fe20000010000 */
[----:B------:R-:W-:Y:S01]  /*9ea0*/  FADD.FTZ R14, R52, R21 ;  /* 0x00000015340e7221 */ /* 0x000fe20000010000 */
[----:B------:R-:W-:Y:S01]  /*9eb0*/  F2FP.BF16.F32.PACK_AB R44, R45, R44 ;  /* 0x0000002c2d2c723e */ /* 0x000fe200000010ff */
[-C--:B------:R-:W-:Y:S01]  /*9ec0*/  FMUL.FTZ R130, R130, R7.reuse ;  /* 0x0000000782827220 */ /* 0x080fe20000410000 */
[----:B0-----:R-:W-:Y:S01]  /*9ed0*/  FADD.FTZ R11, R3, R12 ;  /* 0x0000000c030b7221 */ /* 0x001fe20000010000 */
[C---:B------:R-:W-:Y:S01]  /*9ee0*/  FADD.FTZ R13, R53.reuse, R14 ;  /* 0x0000000e350d7221 */ /* 0x040fe20000010000 */
[----:B------:R-:W-:Y:S01]  /*9ef0*/  F2FP.BF16.F32.PACK_AB R52, R53, R52 ;  /* 0x000000343534723e */ /* 0x000fe200000010ff */
[----:B------:R0:W-:Y:S01]  /*9f00*/  STSM.16.M88.4 [R18], R36 ;  /* 0x0000002412007844 */ /* 0x0001e20000000200 */
[----:B--2---:R-:W-:Y:S01]  /*9f10*/  FADD.FTZ R12, R54, R11 ;  /* 0x0000000b360c7221 */ /* 0x004fe20000010000 */
[----:B------:R-:W-:Y:S01]  /*9f20*/  FADD.FTZ R14, R56, R13 ;  /* 0x0000000d380e7221 */ /* 0x000fe20000010000 */
[----:B------:R-:W-:Y:S01]  /*9f30*/  F2FP.BF16.F32.PACK_AB R45, R50, R34 ;  /* 0x00000022322d723e */ /* 0x000fe200000010ff */
[-C--:B------:R-:W-:Y:S01]  /*9f40*/  FMUL.FTZ R131, R131, R7.reuse ;  /* 0x0000000783837220 */ /* 0x080fe20000410000 */
[----:B------:R-:W-:Y:S01]  /*9f50*/  FADD.FTZ R11, R55, R12 ;  /* 0x0000000c370b7221 */ /* 0x000fe20000010000 */
[----:B------:R-:W-:Y:S01]  /*9f60*/  FADD.FTZ R13, R57, R14 ;  /* 0x0000000e390d7221 */ /* 0x000fe20000010000 */
[----:B------:R-:W-:Y:S01]  /*9f70*/  F2FP.BF16.F32.PACK_AB R46, R49, R48 ;  /* 0x00000030312e723e */ /* 0x000fe200000010ff */
[----:B------:R-:W-:Y:S01]  /*9f80*/  FMUL.FTZ R134, R134, R7 ;  /* 0x0000000786867220 */ /* 0x000fe20000410000 */
[----:B---3--:R-:W-:Y:S01]  /*9f90*/  FADD.FTZ R11, R10, R11 ;  /* 0x0000000b0a0b7221 */ /* 0x008fe20000010000 */
[----:B------:R-:W-:Y:S01]  /*9fa0*/  FADD.FTZ R4, R60, R13 ;  /* 0x0000000d3c047221 */ /* 0x000fe20000010000 */
[----:B------:R-:W-:Y:S01]  /*9fb0*/  F2FP.BF16.F32.PACK_AB R53, R54, R3 ;  /* 0x000000033635723e */ /* 0x000fe200000010ff */
[----:B------:R0:W-:Y:S01]  /*9fc0*/  STSM.16.M88.4 [R17+0x27800], R44 ;  /* 0x0278002c11007844 */ /* 0x0001e20000000200 */
        /* <DEDUP_REMOVED lines=8> */
[----:B----4-:R-:W-:Y:S01]  /*a050*/  FADD.FTZ R3, R63, R12 ;  /* 0x0000000c3f037221 */ /* 0x010fe20000010000 */
[----:B------:R-:W-:Y:S01]  /*a060*/  FADD.FTZ R11, R65, R4 ;  /* 0x00000004410b7221 */ /* 0x000fe20000010000 */
[----:B------:R-:W-:Y:S01]  /*a070*/  F2FP.BF16.F32.PACK_AB R60, R61, R60 ;  /* 0x0000003c3d3c723e */ /* 0x000fe200000010ff */
[----:B------:R0:W-:Y:S01]  /*a080*/  STSM.16.M88.4 [R136], R52 ;  /* 0x0000003488007844 */ /* 0x0001e20000000200 */
[----:B------:R-:W-:Y:S01]  /*a090*/  F2FP.BF16.F32.PACK_AB R61, R75, R74 ;  /* 0x0000004a4b3d723e */ /* 0x000fe200000010ff */
[----:B------:R-:W-:Y:S01]  /*a0a0*/  FADD.FTZ R4, R68, R11 ;  /* 0x0000000b44047221 */ /* 0x000fe20000010000 */
[C---:B-1----:R-:W-:Y:S01]  /*a0b0*/  F2FP.BF16.F32.PACK_AB R63, R20.reuse, R63 ;  /* 0x0000003f143f723e */ /* 0x042fe200000010ff */
[----:B------:R-:W-:Y:S01]  /*a0c0*/  FADD.FTZ R3, R20, R3 ;  /* 0x0000000314037221 */ /* 0x000fe20000010000 */
[C---:B------:R-:W-:Y:S01]  /*a0d0*/  F2FP.BF16.F32.PACK_AB R68, R69.reuse, R68 ;  /* 0x000000444544723e */ /* 0x040fe200000010ff */
[----:B------:R-:W-:Y:S01]  /*a0e0*/  FADD.FTZ R11, R69, R4 ;  /* 0x00000004450b7221 */ /* 0x000fe20000010000 */
[----:B------:R-:W-:Y:S01]  /*a0f0*/  F2FP.BF16.F32.PACK_AB R69, R83, R82 ;  /* 0x000000525345723e */ /* 0x000fe200000010ff */
[----:B------:R0:W-:Y:S01]  /*a100*/  STSM.16.M88.4 [R22+0x6000], R60 ;  /* 0x0060003c16007844 */ /* 0x0001e20000000200 */
[----:B------:R-:W-:Y:S01]  /*a110*/  F2FP.BF16.F32.PACK_AB R71, R87, R86 ;  /* 0x000000565747723e */ /* 0x000fe200000010ff */
[----:B------:R-:W-:Y:S01]  /*a120*/  FADD.FTZ R3, R82, R3 ;  /* 0x0000000352037221 */ /* 0x000fe20000010000 */
[----:B------:R-:W-:Y:S01]  /*a130*/  FADD.FTZ R4, R72, R11 ;  /* 0x0000000b48047221 */ /* 0x000fe20000010000 */
[-C--:B------:R-:W-:Y:S01]  /*a140*/  FMUL.FTZ R89, R89, R8.reuse ;  /* 0x0000000859597220 */ /* 0x080fe20000410000 */
[-C--:B------:R-:W-:Y:S01]  /*a150*/  FMUL.FTZ R92, R92, R8.reuse ;  /* 0x000000085c5c7220 */ /* 0x080fe20000410000 */
[----:B------:R0:W-:Y:S01]  /*a160*/  STSM.16.M88.4 [R18+0x6000], R68 ;  /* 0x0060004412007844 */ /* 0x0001e20000000200 */
[----:B------:R-:W-:Y:S01]  /*a170*/  FADD.FTZ R3, R83, R3 ;  /* 0x0000000353037221 */ /* 0x000fe20000010000 */
[----:B------:R-:W-:Y:S01]  /*a180*/  FADD.FTZ R4, R9, R4 ;  /* 0x0000000409047221 */ /* 0x000fe20000010000 */
[-C--:B------:R-:W-:Y:S01]  /*a190*/  FMUL.FTZ R93, R93, R8.reuse ;  /* 0x000000085d5d7220 */ /* 0x080fe20000410000 */
[----:B------:R-:W-:Y:S01]  /*a1a0*/  @!PT LDS RZ, [RZ] ;  /* 0x00000000fffff984 */ /* 0x000fe20000000800 */
[----:B------:R-:W-:Y:S01]  /*a1b0*/  @!PT LDS RZ, [RZ] ;  /* 0x00000000fffff984 */ /* 0x000fe20000000800 */
[----:B------:R-:W-:Y:S01]  /*a1c0*/  @!PT LDS RZ, [RZ] ;  /* 0x00000000fffff984 */ /* 0x000fe20000000800 */
[----:B------:R-:W-:Y:S01]  /*a1d0*/  @!PT LDS RZ, [RZ] ;  /* 0x00000000fffff984 */ /* 0x000fe20000000800 */
[----:B------:R1:W-:Y:S06]  /*a1e0*/  MEMBAR.ALL.CTA ;  /* 0x0000000000007992 */ /* 0x0003ec0000008000 */
[----:B-1----:R-:W1:Y:S01]  /*a1f0*/  FENCE.VIEW.ASYNC.S ;  /* 0x00000000000073c6 */ /* 0x002e620000000000 */
        /* <DEDUP_REMOVED lines=24> */
[----:B-1----:R-:W-:Y:S01]  /*a380*/  NOP ;  /* 0x0000000000007918 */ /* 0x002fe20000000000 */
[----:B0-----:R-:W-:Y:S05]  /*a390*/  @P2 BRA `(.L_x_10795) ;  /* 0xffffffdc00f02947 */ /* 0x001fea000383ffff */
.L_x_10786:
        /* <DEDUP_REMOVED lines=9> */
[----:B------:R-:W-:Y:S01]  /*a430*/  ULDC UR33, c[0x0][0x988] ;  /* 0x0002620000217ab9 */ /* 0x000fe20000000800 */
[----:B------:R-:W-:-:S05]  /*a440*/  ULDC UR35, c[0x0][0x9e0] ;  /* 0x0002780000237ab9 */ /* 0x000fca0000000800 */
.L_x_10813:
[----:B------:R-:W-:Y:S01]  /*a450*/  UIADD3 UR45, UR53, 0x1, URZ ;  /* 0x00000001352d7890 */ /* 0x000fe2000fffe03f */
[----:B------:R-:W-:-:S03]  /*a460*/  ISETP.NE.AND P2, PT, RZ, UR37, PT ;  /* 0x00000025ff007c0c */ /* 0x000fc6000bf45270 */
[----:B------:R-:W-:-:S04]  /*a470*/  UISETP.NE.AND UP0, UPT, UR45, 0x2, UPT ;  /* 0x000000022d00788c */ /* 0x000fc8000bf05270 */
[----:B------:R-:W-:Y:S02]  /*a480*/  USEL UR50, URZ, 0x1, UP0 ;  /* 0x000000013f327887 */ /* 0x000fe40008000000 */
[----:B------:R-:W-:Y:S02]  /*a490*/  USEL UR45, UR45, URZ, UP0 ;  /* 0x0000003f2d2d7287 */ /* 0x000fe40008000000 */
[----:B------:R-:W-:Y:S02]  /*a4a0*/  ULOP3.LUT UR50, UR28, UR50, URZ, 0x3c, !UPT ;  /* 0x000000321c327292 */ /* 0x000fe4000f8e3c3f */
[----:B--2---:R-:W-:Y:S10]  /*a4b0*/  @P2 BRA `(.L_x_10797) ;  /* 0x00000000002c2947 */ /* 0x004ff40003800000 */
[----:B------:R-:W-:Y:S05]  /*a4c0*/  @!P0 BRA `(.L_x_10798) ;  /* 0x0000000000048947 */ /* 0x000fea0003800000 */
[----:B------:R-:W-:Y:S01]  /*a4d0*/  BPT.TRAP 0x1 ;  /* 0x000000040000795c */ /* 0x000fe20000300000 */
.L_x_10798:
[----:B------:R-:W-:Y:S01]  /*a4e0*/  ULEA UR6, UR45, UR42, 0x3 ;  /* 0x0000002a2d067291 */ /* 0x000fe2000f8e183f */
[----:B------:R-:W-:-:S05]  /*a4f0*/  IMAD.U32 R0, RZ, RZ, UR50 ;  /* 0x00000032ff007e24 */ /* 0x000fca000f8e00ff */
[----:B------:R-:W-:-:S04]  /*a500*/  SHF.L.U32 R0, R0, 0x1f, RZ ;  /* 0x0000001f00007819 */ /* 0x000fc800000006ff */
[----:B------:R0:W1:Y:S01]  /*a510*/  SYNCS.PHASECHK.TRANS64.TRYWAIT P3, [UR6+0x2d830], R0 ;  /* 0x02d83000ff0075a7 */ /* 0x0000620008060146 */
[----:B------:R-:W-:Y:S05]  /*a520*/  @!P0 BRA `(.L_x_10799) ;  /* 0x0000000000048947 */ /* 0x000fea0003800000 */
[----:B------:R-:W-:Y:S01]  /*a530*/  BPT.TRAP 0x1 ;  /* 0x000000040000795c */ /* 0x000fe20000300000 */
.L_x_10799:
[----:B-1----:R-:W-:Y:S05]  /*a540*/  @P3 BRA `(.L_x_10797) ;  /* 0x0000000000083947 */ /* 0x002fea0003800000 */
[----:B------:R-:W1:Y:S02]  /*a550*/  SYNCS.PHASECHK.TRANS64.TRYWAIT P3, [UR6+0x2d830], R0 ;  /* 0x02d83000ff0075a7 */ /* 0x000e640008060146 */
[----:B-1----:R-:W-:Y:S05]  /*a560*/  @!P3 BRA `(.L_x_10800) ;  /* 0x000000a00054b947 */ /* 0x002fea0003800000 */
.L_x_10797:
        /* <DEDUP_REMOVED lines=37> */
.L_x_10802:
[----:B------:R-:W-:Y:S01]  /*a7c0*/  ULEA UR6, UR53, UR42, 0x3 ;  /* 0x0000002a35067291 */ /* 0x000fe2000f8e183f */
[----:B------:R-:W-:-:S05]  /*a7d0*/  IMAD.U32 R0, RZ, RZ, UR28 ;  /* 0x0000001cff007e24 */ /* 0x000fca000f8e00ff */
[----:B------:R-:W-:-:S04]  /*a7e0*/  SHF.L.U32 R0, R0, 0x1f, RZ ;  /* 0x0000001f00007819 */ /* 0x000fc800000006ff */
[----:B------:R0:W1:Y:S01]  /*a7f0*/  SYNCS.PHASECHK.TRANS64.TRYWAIT P2, [UR6+0x2d850], R0 ;  /* 0x02d85000ff0075a7 */ /* 0x0000620008040146 */
[----:B------:R-:W-:Y:S05]  /*a800*/  @!P0 BRA `(.L_x_10803) ;  /* 0x0000000000048947 */ /* 0x000fea0003800000 */
[----:B------:R-:W-:Y:S01]  /*a810*/  BPT.TRAP 0x1 ;  /* 0x000000040000795c */ /* 0x000fe20000300000 */
.L_x_10803:
[----:B-1----:R-:W-:Y:S05]  /*a820*/  @P2 BRA `(.L_x_10801) ;  /* 0x0000000000082947 */ /* 0x002fea0003800000 */
[----:B------:R-:W1:Y:S02]  /*a830*/  SYNCS.PHASECHK.TRANS64.TRYWAIT P2, [UR6+0x2d850], R0 ;  /* 0x02d85000ff0075a7 */ /* 0x000e640008040146 */
[----:B-1----:R-:W-:Y:S05]  /*a840*/  @!P2 BRA `(.L_x_10804) ;  /* 0x0000009c00b4a947 */ /* 0x002fea0003800000 */
.L_x_10801:
[----:B------:R-:W-:Y:S01]  /*a850*/  UIADD3 UR6, UR42, 0x400, URZ ;  /* 0x000004002a067890 */ /* 0x000fe2000fffe03f */
[----:B------:R-:W-:Y:S01]  /*a860*/  WARPGROUP.ARRIVE ;  /* 0x00000000000079c5 */ /* 0x000fe20000000000 */
[----:B------:R-:W-:Y:S01]  /*a870*/  UMOV UR29, 0x40000040 ;  /* 0x40000040001d7882 */ /* 0x000fe20000000000 */
[----:B------:R-:W-:Y:S01]  /*a880*/  UMOV UR31, 0x80000020 ;  /* 0x80000020001f7882 */ /* 0x000fe20000000000 */
[----:B------:R-:W-:Y:S01]  /*a890*/  USHF.R.U32.HI UR6, URZ, 0x4, UR6 ;  /* 0x000000043f067899 */ /* 0x000fe20008011606 */
[----:B-1----:R-:W1:Y:S02]  /*a8a0*/  @P5 LDC R5, c[0x0][0x44c] ;  /* 0x00011300ff055b82 */ /* 0x002e640000000800 */
[----:B------:R-:W2:Y:S01]  /*a8b0*/  S2R R10, SR_TID.X ;  /* 0x00000000000a7919 */ /* 0x000ea20000002100 */
[----:B------:R-:W-:Y:S01]  /*a8c0*/  VIADD R14, R137, UR41 ;  /* 0x00000029890e7c36 */ /* 0x000fe20008000000 */
[----:B------:R-:W-:Y:S01]  /*a8d0*/  ULOP3.LUT UR6, UR6, 0x3fff, URZ, 0xc0, !UPT ;  /* 0x00003fff06067892 */ /* 0x000fe2000f8ec03f */
[----:B------:R-:W-:-:S02]  /*a8e0*/  IMAD.U32 R8, RZ, RZ, UR45 ;  /* 0x0000002dff087e24 */ /* 0x000fc4000f8e00ff */
[----:B------:R-:W-:Y:S01]  /*a8f0*/  IMAD.SHL.U32 R12, R2, 0x80, RZ ;  /* 0x00000080020c7824 */ /* 0x000fe200078e00ff */
[----:B------:R-:W-:Y:S01]  /*a900*/  ULOP3.LUT UR7, UR6, 0x2000000, URZ, 0xfc, !UPT ;  /* 0x0200000006077892 */ /* 0x000fe2000f8efc3f */
[----:B0-----:R-:W0:Y:S01]  /*a910*/  @P5 LDC R0, c[0x0][0x450] ;  /* 0x00011400ff005b82 */ /* 0x001e220000000800 */
[----:B------:R-:W-:Y:S02]  /*a920*/  ULOP3.LUT UR6, UR36, 0x10000, URZ, 0xfc, !UPT ;  /* 0x0001000024067892 */ /* 0x000fe4000f8efc3f */
[----:B------:R-:W-:-:S05]  /*a930*/  UIMAD UR7, UR53, 0x600, UR7 ;  /* 0x00000600350778a4 */ /* 0x000fca000f8e0207 */
[----:B------:R-:W-:Y:S01]  /*a940*/  UMOV UR28, UR6 ;  /* 0x00000006001c7c82 */ /* 0x000fe20008000000 */
[----:B------:R-:W3:Y:S01]  /*a950*/  LDC R13, c[0x0][0x2f0] ;  /* 0x0000bc00ff0d7b82 */ /* 0x000ee20000000800 */
[----:B------:R-:W-:Y:S02]  /*a960*/  UMOV UR30, UR7 ;  /* 0x00000007001e7c82 */ /* 0x000fe40008000000 */
[----:B------:R-:W-:Y:S01]  /*a970*/  HGMMA.64x96x16.F32.BF16 R88, gdesc[UR28].tnspB, R88, gsb0 ;  /* 0x416000001c5879f0 */ /* 0x000fe20008001858 */
[----:B------:R-:W-:Y:S02]  /*a980*/  UIADD3 UR28, UR6, 0x2, URZ ;  /* 0x00000002061c7890 */ /* 0x000fe4000fffe03f */
[----:B------:R-:W-:Y:S01]  /*a990*/  UIADD3 UR30, UR7, 0x40, URZ ;  /* 0x00000040071e7890 */ /* 0x000fe2000fffe03f */
[----:B-1----:R-:W-:Y:S01]  /*a9a0*/  @P5 IMAD.HI.U32 R5, R14, R5, RZ ;  /* 0x000000050e055227 */ /* 0x002fe200078e00ff */
[----:B------:R-:W-:Y:S01]  /*a9b0*/  UMOV UR29, 0x40000040 ;  /* 0x40000040001d7882 */ /* 0x000fe20000000000 */
[----:B------:R-:W-:-:S03]  /*a9c0*/  UMOV UR31, 0x80000020 ;  /* 0x80000020001f7882 */ /* 0x000fc60000000000 */
[----:B0-----:R-:W-:Y:S02]  /*a9d0*/  @P5 SHF.R.U32.HI R14, RZ, R0, R5 ;  /* 0x00000000ff0e5219 */ /* 0x001fe40000011605 */
[----:B------:R-:W-:Y:S02]  /*a9e0*/  @!P1 LEA R5, R8, UR42, 0x3 ;  /* 0x0000002a08059c11 */ /* 0x000fe4000f8e18ff */
[----:B--2---:R-:W-:Y:S02]  /*a9f0*/  SHF.R.U32.HI R9, RZ, 0x7, R10 ;  /* 0x00000007ff097819 */ /* 0x004fe4000001160a */
[----:B------:R-:W-:Y:S01]  /*aa00*/  ISETP.GE.U32.AND P2, PT, R10, 0x180, PT ;  /* 0x000001800a00780c */ /* 0x000fe20003f46070 */
[----:B------:R-:W-:Y:S01]  /*aa10*/  @!P1 VIADD R8, R5, 0x2d840 ;  /* 0x0002d84005089836 */ /* 0x000fe20000000000 */
[----:B------:R-:W-:Y:S01]  /*aa20*/  IADD3 R5, -R12, 0x1, RZ ;  /* 0x000000010c057810 */ /* 0x000fe20007ffe1ff */
[----:B------:R-:W-:-:S03]  /*aa30*/  VIADD R0, R9, 0x9 ;  /* 0x0000000909007836 */ /* 0x000fc60000000000 */
[----:B------:R-:W-:Y:S02]  /*aa40*/  @!P1 PRMT R10, RZ, 0x654, R8 ;  /* 0x00000654ff0a9816 */ /* 0x000fe40000000008 */
[----:B------:R-:W0:Y:S01]  /*aa50*/  SHFL.IDX PT, R8, R14, RZ, 0x1c1f ;  /* 0x001c1fff0e087589 */ /* 0x000e2200000e0000 */
[----:B------:R-:W-:Y:S01]  /*aa60*/  SEL R9, R0, 0x9, !P2 ;  /* 0x0000000900097807 */ /* 0x000fe20005000000 */
[----:B------:R-:W-:-:S04]  /*aa70*/  IMAD R0, R16, -0x2, R5 ;  /* 0xfffffffe10007824 */ /* 0x000fc800078e0205 */
[----:B---3--:R-:W-:-:S04]  /*aa80*/  IMAD R0, R13, UR43, R0 ;  /* 0x0000002b0d007c24 */ /* 0x008fc8000f8e0200 */
[----:B------:R-:W-:-:S04]  /*aa90*/  VIADD R0, R0, -UR51 ;  /* 0x8000003300007c36 */ /* 0x000fc80008000000 */
[----:B------:R-:W-:-:S04]  /*aaa0*/  VIADD R11, R0, UR35 ;  /* 0x00000023000b7c36 */ /* 0x000fc80008000000 */
[----:B0-----:R-:W-:Y:S01]  /*aab0*/  IMAD.IADD R5, R8, 0x1, R11 ;  /* 0x0000000108057824 */ /* 0x001fe200078e020b */
        /* <DEDUP_REMOVED lines=42> */
[----:B------:R-:W-:Y:S01]  /*ad60*/  ULOP3.LUT UR6, URZ, UR52, URZ, 0x33, !UPT ;  /* 0x000000343f067292 */ /* 0x000fe2000f8e333f */
[----:B------:R-:W-:Y:S02]  /*ad70*/  WARPGROUP.DEPBAR.LE gsb0, 0x0 ;  /* 0x00008000000079c5 */ /* 0x000fe40000010000 */
[----:B------:R-:W-:-:S06]  /*ad80*/  WARPGROUP.ARRIVE ;  /* 0x00000000000079c5 */ /* 0x000fcc0000000000 */
[----:B------:R-:W-:Y:S03]  /*ad90*/  HGMMA.64x96x16.F32.BF16 R88, gdesc[UR28].tnspB, R88, gsb0 ;  /* 0x416000001c5879f0 */ /* 0x000fe60008001858 */
[----:B------:R-:W-:Y:S02]  /*ada0*/  WARPGROUP.DEPBAR.LE gsb0, 0x0 ;  /* 0x00008000000079c5 */ /* 0x000fe40000010000 */
[----:B------:R0:W-:Y:S06]  /*adb0*/  BAR.ARV R9, 0x100 ;  /* 0x000400090000751d */ /* 0x0001ec0000002000 */
[----:B------:R1:W-:Y:S02]  /*adc0*/  @!P1 SYNCS.ARRIVE.TRANS64.RED.A1T0 RZ, [R10+URZ], RZ ;  /* 0x000000ff0aff99a7 */ /* 0x0003e4000810043f */
[----:B-1----:R-:W-:-:S04]  /*add0*/  VIADD R10, R0, UR6 ;  /* 0x00000006000a7c36 */ /* 0x002fc80008000000 */
[----:B------:R-:W-:Y:S01]  /*ade0*/  IMAD.IADD R0, R8, 0x1, R10 ;  /* 0x0000000108007824 */ /* 0x000fe200078e020a */
[----:B0-----:R-:W-:Y:S06]  /*adf0*/  @!P6 BRA `(.L_x_10805) ;  /* 0x00000000005ce947 */ /* 0x001fec0003800000 */
        /* <DEDUP_REMOVED lines=13> */
.L_x_10807:
[----:B------:R-:W-:-:S05]  /*aed0*/  IMAD.U32 R20, RZ, RZ, UR34 ;  /* 0x00000022ff147e24 */ /* 0x000fca000f8e00ff */
[----:B------:R-:W-:-:S13]  /*aee0*/  ISETP.NE.AND P2, PT, R20, 0x1, PT ;  /* 0x000000011400780c */ /* 0x000fda0003f45270 */
[----:B------:R-:W0:Y:S02]  /*aef0*/  @P2 LDC.64 R8, c[0x0][0x9e8] ;  /* 0x00027a00ff082b82 */ /* 0x000e240000000a00 */
[----:B0-----:R-:W-:-:S05]  /*af00*/  @P2 IMAD.HI.U32 R8, R15, R8, RZ ;  /* 0x000000080f082227 */ /* 0x001fca00078e00ff */
[----:B------:R-:W-:-:S07]  /*af10*/  @P2 SHF.R.U32.HI R15, RZ, R9, R8 ;  /* 0x00000009ff0f2219 */ /* 0x000fce0000011608 */
.L_x_10808:
[----:B------:R-:W-:Y:S05]  /*af20*/  BSYNC B0 ;  /* 0x0000000000007941 */ /* 0x000fea0003800000 */
.L_x_10806:
[----:B------:R-:W-:-:S04]  /*af30*/  IMAD R15, R15, R20, -R12 ;  /* 0x000000140f0f7224 */ /* 0x000fc800078e0a0c */
[----:B------:R-:W-:-:S05]  /*af40*/  IMAD R15, R16, -0x2, R15 ;  /* 0xfffffffe100f7824 */ /* 0x000fca00078e020f */
[----:B------:R-:W-:Y:S02]  /*af50*/  VIADDMNMX R5, R15, R20, R5, PT ;  /* 0x000000140f057246 */ /* 0x000fe40003800105 */
[----:B------:R-:W-:-:S07]  /*af60*/  VIMNMX R0, R0, R15, !PT ;  /* 0x0000000f00007248 */ /* 0x000fce0007fe0100 */
.L_x_10805:
        /* <DEDUP_REMOVED lines=114> */
.L_x_10811:
[----:B------:R-:W-:-:S05]  /*b690*/  IMAD.U32 R0, RZ, RZ, UR34 ;  /* 0x00000022ff007e24 */ /* 0x000fca000f8e00ff */
[----:B------:R-:W-:-:S13]  /*b6a0*/  ISETP.NE.AND P3, PT, R0, 0x1, PT ;  /* 0x000000010000780c */ /* 0x000fda0003f65270 */
[----:B------:R-:W0:Y:S02]  /*b6b0*/  @P3 LDC.64 R8, c[0x0][0x9e8] ;  /* 0x00027a00ff083b82 */ /* 0x000e240000000a00 */
[----:B0-----:R-:W-:-:S05]  /*b6c0*/  @P3 IMAD.HI.U32 R8, R13, R8, RZ ;  /* 0x000000080d083227 */ /* 0x001fca00078e00ff */
[----:B------:R-:W-:-:S07]  /*b6d0*/  @P3 SHF.R.U32.HI R13, RZ, R9, R8 ;  /* 0x00000009ff0d3219 */ /* 0x000fce0000011608 */
.L_x_10812:
[----:B------:R-:W-:Y:S05]  /*b6e0*/  BSYNC B0 ;  /* 0x0000000000007941 */ /* 0x000fea0003800000 */
.L_x_10810:
[----:B------:R-:W-:-:S04]  /*b6f0*/  IMAD R13, R13, R0, -R12 ;  /* 0x000000000d0d7224 */ /* 0x000fc800078e0a0c */
[----:B------:R-:W-:-:S05]  /*b700*/  IMAD R13, R16, -0x2, R13 ;  /* 0xfffffffe100d7824 */ /* 0x000fca00078e020d */
[----:B------:R-:W-:Y:S02]  /*b710*/  VIADDMNMX R11, R13, R0, R11, PT ;  /* 0x000000000d0b7246 */ /* 0x000fe4000380010b */
[----:B------:R-:W-:-:S07]  /*b720*/  VIMNMX R10, R10, R13, !PT ;  /* 0x0000000d0a0a7248 */ /* 0x000fce0007fe0100 */
.L_x_10809:
        /* <DEDUP_REMOVED lines=26> */
[C---:B------:R-:W-:Y:S02]  /*b8d0*/  ISETP.GT.AND P3, PT, R10.reuse, 0x1, P2 ;  /* 0x000000010a00780c */ /* 0x040fe40001764270 */
        /* <DEDUP_REMOVED lines=38> */
[C---:B------:R-:W-:Y:S01]  /*bb40*/  ISETP.LT.OR P3, PT, R11.reuse, 0x1a, P3 ;  /* 0x0000001a0b00780c */ /* 0x040fe20001f61670 */
[----:B------:R-:W0:Y:S01]  /*bb50*/  SHFL.BFLY PT, R5, R0, 0x2, 0x1f ;  /* 0x0c401f0000057f89 */ /* 0x000e2200000e0000 */
        /* <DEDUP_REMOVED lines=11> */
[----:B------:R-:W-:Y:S02]  /*bc10*/  ISETP.LT.OR P3, PT, R11, 0x2a, P3 ;  /* 0x0000002a0b00780c */ /* 0x000fe40001f61670 */
[----:B0-----:R-:W-:-:S02]  /*bc20*/  FMNMX.FTZ R0, R0, R5, !PT ;  /* 0x0000000500007209 */ /* 0x001fc40007810000 */
[----:B------:R-:W-:Y:S02]  /*bc30*/  ISETP.LT.OR P4, PT, R11, 0x49, P4 ;  /* 0x000000490b00780c */ /* 0x000fe40002781670 */
[----:B------:R-:W-:Y:S01]  /*bc40*/  FSEL R47, R47, -INF , !P3 ;  /* 0xff8000002f2f7808 */ /* 0x000fe20005800000 */
[----:B------:R-:W0:Y:S01]  /*bc50*/  SHFL.BFLY PT, R5, R0, 0x1, 0x1f ;  /* 0x0c201f0000057f89 */ /* 0x000e2200000e0000 */
[----:B------:R-:W-:Y:S02]  /*bc60*/  FSEL R62, R62, -INF , !P4 ;  /* 0xff8000003e3e7808 */ /* 0x000fe40006000000 */
[C---:B------:R-:W-:Y:S02]  /*bc70*/  ISETP.GT.AND P3, PT, R10.reuse, 0x31, P2 ;  /* 0x000000310a00780c */ /* 0x040fe40001764270 */
[----:B------:R-:W-:Y:S02]  /*bc80*/  ISETP.GT.AND P4, PT, R10, RZ, P2 ;  /* 0x000000ff0a00720c */ /* 0x000fe40001784270 */
[----:B------:R-:W-:-:S02]  /*bc90*/  ISETP.LT.OR P3, PT, R11, 0x32, P3 ;  /* 0x000000320b00780c */ /* 0x000fc40001f61670 */
[----:B------:R-:W-:Y:S02]  /*bca0*/  ISETP.LT.OR P4, PT, R11, 0x1, P4 ;  /* 0x000000010b00780c */ /* 0x000fe40002781670 */
[----:B------:R-:W-:Y:S02]  /*bcb0*/  FSEL R51, R51, -INF , !P3 ;  /* 0xff80000033337808 */ /* 0x000fe40005800000 */
[----:B------:R-:W-:Y:S02]  /*bcc0*/  FSEL R26, R26, -INF , !P4 ;  /* 0xff8000001a1a7808 */ /* 0x000fe40006000000 */
[----:B------:R-:W-:Y:S02]  /*bcd0*/  ISETP.GT.AND P3, PT, R10, 0x39, P2 ;  /* 0x000000390a00780c */ /* 0x000fe40001764270 */
[----:B------:R-:W-:Y:S02]  /*bce0*/  FMNMX.FTZ R20, R26, R7, !PT ;  /* 0x000000071a147209 */ /* 0x000fe40007810000 */
[----:B------:R-:W-:-:S02]  /*bcf0*/  ISETP.LT.OR P3, PT, R11, 0x3a, P3 ;  /* 0x0000003a0b00780c */ /* 0x000fc40001f61670 */
[----:B------:R-:W-:Y:S02]  /*bd00*/  FMNMX.FTZ R21, R27, R20, !PT ;  /* 0x000000141b157209 */ /* 0x000fe40007810000 */
[----:B------:R-:W-:Y:S02]  /*bd10*/  FSEL R55, R55, -INF , !P3 ;  /* 0xff80000037377808 */ /* 0x000fe40005800000 */
[----:B0-----:R-:W-:Y:S02]  /*bd20*/  FMNMX.FTZ R0, R0, R5, !PT ;  /* 0x0000000500007209 */ /* 0x001fe40007810000 */
[----:B------:R-:W-:Y:S02]  /*bd30*/  FMNMX.FTZ R20, R30, R21, !PT ;  /* 0x000000151e147209 */ /* 0x000fe40007810000 */
[C---:B------:R-:W-:Y:S01]  /*bd40*/  FSETP.NEU.FTZ.AND P3, PT, R0.reuse, -INF , PT ;  /* 0xff8000000000780b */ /* 0x040fe20003f7d000 */
[----:B------:R-:W-:Y:S01]  /*bd50*/  FMUL.FTZ R5, R0, UR33 ;  /* 0x0000002100057c20 */ /* 0x000fe20008410000 */
[----:B------:R-:W-:-:S02]  /*bd60*/  ISETP.GT.AND P4, PT, R10, 0x49, P2 ;  /* 0x000000490a00780c */ /* 0x000fc40001784270 */
[----:B------:R-:W-:Y:S02]  /*bd70*/  FMNMX.FTZ R21, R31, R20, !PT ;  /* 0x000000141f157209 */ /* 0x000fe40007810000 */
[----:B------:R-:W-:Y:S02]  /*bd80*/  FSEL R5, R5, RZ, P3 ;  /* 0x000000ff05057208 */ /* 0x000fe40001800000 */
[----:B------:R-:W-:-:S03]  /*bd90*/  ISETP.LT.OR P4, PT, R11, 0x4a, P4 ;  /* 0x0000004a0b00780c */ /* 0x000fc60002781670 */
[--C-:B------:R-:W-:Y:S01]  /*bda0*/  FFMA.FTZ R8, R24, UR33, -R5.reuse ;  /* 0x0000002118087c23 */ /* 0x100fe20008010805 */
[----:B------:R-:W-:Y:S01]  /*bdb0*/  FMNMX.FTZ R24, R34, R21, !PT ;  /* 0x0000001522187209 */ /* 0x000fe20007810000 */
[--C-:B------:R-:W-:Y:S01]  /*bdc0*/  FFMA.FTZ R9, R25, UR33, -R5.reuse ;  /* 0x0000002119097c23 */ /* 0x100fe20008010805 */
[----:B------:R-:W-:Y:S01]  /*bdd0*/  FSEL R63, R63, -INF , !P4 ;  /* 0xff8000003f3f7808 */ /* 0x000fe20006000000 */
        /* <DEDUP_REMOVED lines=11> */
[----:B------:R-:W-:Y:S01]  /*be90*/  ISETP.GT.AND P4, PT, R10, 0x51, P2 ;  /* 0x000000510a00780c */ /* 0x000fe20001784270 */
[----:B------:R0:W-:Y:S01]  /*bea0*/  MUFU.EX2 R20, R36 ;  /* 0x0000002400147308 */ /* 0x0001e20000000800 */
        /* <DEDUP_REMOVED lines=17> */
[----:B------:R-:W-:Y:S01]  /*bfc0*/  FFMA.FTZ R85, R85, UR33, -R5 ;  /* 0x0000002155557c23 */ /* 0x000fe20008010805 */
[----:B------:R-:W-:Y:S01]  /*bfd0*/  FMNMX.FTZ R29, R47, R28, !PT ;  /* 0x0000001c2f1d7209 */ /* 0x000fe20007810000 */
[----:B------:R-:W-:Y:S01]  /*bfe0*/  MUFU.EX2 R8, R8 ;  /* 0x0000000800087308 */ /* 0x000fe20000000800 */
[----:B------:R-:W-:-:S02]  /*bff0*/  ISETP.GT.AND P4, PT, R10, 0x59, P2 ;  /* 0x000000590a00780c */ /* 0x000fc40001784270 */
[----:B------:R-:W-:Y:S01]  /*c000*/  FMNMX.FTZ R32, R50, R29, !PT ;  /* 0x0000001d32207209 */ /* 0x000fe20007810000 */
[----:B------:R-:W-:Y:S01]  /*c010*/  FFMA.FTZ R29, R45, UR33, -R5 ;  /* 0x000000212d1d7c23 */ /* 0x000fe20008010805 */
[----:B------:R-:W-:Y:S02]  /*c020*/  ISETP.LT.OR P4, PT, R11, 0x5a, P4 ;  /* 0x0000005a0b00780c */ /* 0x000fe40002781670 */
[----:B------:R-:W-:Y:S01]  /*c030*/  FMNMX.FTZ R33, R51, R32, !PT ;  /* 0x0000002033217209 */ /* 0x000fe20007810000 */
[----:B------:R-:W-:Y:S01]  /*c040*/  MUFU.EX2 R28, R44 ;  /* 0x0000002c001c7308 */ /* 0x000fe20000000800 */
[----:B------:R-:W-:Y:S02]  /*c050*/  FSEL R71, R71, -INF , !P4 ;  /* 0xff80000047477808 */ /* 0x000fe40006000000 */
[----:B------:R-:W-:Y:S02]  /*c060*/  ISETP.GT.AND P4, PT, R10, 0x60, P2 ;  /* 0x000000600a00780c */ /* 0x000fe40001784270 */
[----:B------:R-:W-:-:S02]  /*c070*/  FMNMX.FTZ R32, R54, R33, !PT ;  /* 0x0000002136207209 */ /* 0x000fc40007810000 */
[----:B------:R-:W-:Y:S01]  /*c080*/  ISETP.LT.OR P4, PT, R11, 0x61, P4 ;  /* 0x000000610b00780c */ /* 0x000fe20002781670 */
[----:B------:R-:W-:Y:S01]  /*c090*/  MUFU.EX2 R9, R9 ;  /* 0x0000000900097308 */ /* 0x000fe20000000800 */
[----:B------:R-:W-:Y:S02]  /*c0a0*/  FMNMX.FTZ R33, R55, R32, !PT ;  /* 0x0000002037217209 */ /* 0x000fe40007810000 */
[----:B------:R-:W-:Y:S02]  /*c0b0*/  FSEL R74, R74, -INF , !P4 ;  /* 0xff8000004a4a7808 */ /* 0x000fe40006000000 */
[----:B------:R-:W-:Y:S02]  /*c0c0*/  ISETP.GT.AND P4, PT, R10, 0x61, P2 ;  /* 0x000000610a00780c */ /* 0x000fe40001784270 */
[----:B0-----:R-:W-:Y:S01]  /*c0d0*/  FMNMX.FTZ R36, R58, R33, !PT ;  /* 0x000000213a247209 */ /* 0x001fe20007810000 */
[----:B------:R0:W-:Y:S01]  /*c0e0*/  MUFU.EX2 R32, R48 ;  /* 0x0000003000207308 */ /* 0x0001e20000000800 */
[----:B------:R-:W-:Y:S01]  /*c0f0*/  ISETP.LT.OR P4, PT, R11, 0x62, P4 ;  /* 0x000000620b00780c */ /* 0x000fe20002781670 */
[--C-:B------:R-:W-:Y:S01]  /*c100*/  FFMA.FTZ R33, R49, UR33, -R5.reuse ;  /* 0x0000002131217c23 */ /* 0x100fe20008010805 */
[----:B------:R-:W-:Y:S01]  /*c110*/  FMNMX.FTZ R37, R59, R36, !PT ;  /* 0x000000243b257209 */ /* 0x000fe20007810000 */
[--C-:B------:R-:W-:Y:S01]  /*c120*/  FFMA.FTZ R49, R65, UR33, -R5.reuse ;  /* 0x0000002141317c23 */ /* 0x100fe20008010805 */
[----:B------:R-:W-:Y:S01]  /*c130*/  FSEL R75, R75, -INF , !P4 ;  /* 0xff8000004b4b7808 */ /* 0x000fe20006000000 */
[--C-:B------:R-:W-:Y:S01]  /*c140*/  FFMA.FTZ R65, R84, UR33, -R5.reuse ;  /* 0x0000002154417c23 */ /* 0x100fe20008010805 */
[----:B------:R-:W-:Y:S01]  /*c150*/  ISETP.GT.AND P4, PT, R10, 0x68, P2 ;  /* 0x000000680a00780c */ /* 0x000fe20001784270 */
[----:B------:R-:W-:Y:S01]  /*c160*/  MUFU.EX2 R12, R12 ;  /* 0x0000000c000c7308 */ /* 0x000fe20000000800 */
[----:B------:R-:W-:Y:S01]  /*c170*/  FMNMX.FTZ R36, R62, R37, !PT ;  /* 0x000000253e247209 */ /* 0x000fe20007810000 */
[--C-:B0-----:R-:W-:Y:S01]  /*c180*/  FFMA.FTZ R48, R64, UR33, -R5.reuse ;  /* 0x0000002140307c23 */ /* 0x101fe20008010805 */
[----:B------:R-:W-:Y:S01]  /*c190*/  ISETP.LT.OR P4, PT, R11, 0x69, P4 ;  /* 0x000000690b00780c */ /* 0x000fe20002781670 */
[----:B------:R-:W-:Y:S01]  /*c1a0*/  FFMA.FTZ R64, R80, UR33, -R5 ;  /* 0x0000002150407c23 */ /* 0x000fe20008010805 */
[----:B------:R-:W-:-:S02]  /*c1b0*/  FMNMX.FTZ R37, R63, R36, !PT ;  /* 0x000000243f257209 */ /* 0x000fc40007810000 */
[----:B------:R-:W-:Y:S01]  /*c1c0*/  FSEL R78, R78, -INF , !P4 ;  /* 0xff8000004e4e7808 */ /* 0x000fe20006000000 */
[----:B------:R0:W-:Y:S01]  /*c1d0*/  MUFU.EX2 R36, R52 ;  /* 0x0000003400247308 */ /* 0x0001e20000000800 */
[----:B------:R-:W-:Y:S01]  /*c1e0*/  FMNMX.FTZ R40, R66, R37, !PT ;  /* 0x0000002542287209 */ /* 0x000fe20007810000 */
[--C-:B------:R-:W-:Y:S01]  /*c1f0*/  FFMA.FTZ R37, R53, UR33, -R5.reuse ;  /* 0x0000002135257c23 */ /* 0x100fe20008010805 */
[----:B------:R-:W-:Y:S01]  /*c200*/  ISETP.GT.AND P4, PT, R10, 0x69, P2 ;  /* 0x000000690a00780c */ /* 0x000fe20001784270 */
[--C-:B------:R-:W-:Y:S01]  /*c210*/  FFMA.FTZ R53, R69, UR33, -R5.reuse ;  /* 0x0000002145357c23 */ /* 0x100fe20008010805 */
[----:B------:R-:W-:Y:S02]  /*c220*/  FMNMX.FTZ R41, R67, R40, !PT ;  /* 0x0000002843297209 */ /* 0x000fe40007810000 */
[----:B------:R-:W-:Y:S01]  /*c230*/  ISETP.LT.OR P4, PT, R11, 0x6a, P4 ;  /* 0x0000006a0b00780c */ /* 0x000fe20002781670 */
[----:B------:R-:W-:Y:S01]  /*c240*/  MUFU.EX2 R13, R13 ;  /* 0x0000000d000d7308 */ /* 0x000fe20000000800 */
[----:B------:R-:W-:Y:S01]  /*c250*/  FMNMX.FTZ R40, R70, R41, !PT ;  /* 0x0000002946287209 */ /* 0x000fe20007810000 */
[--C-:B0-----:R-:W-:Y:S01]  /*c260*/  FFMA.FTZ R52, R68, UR33, -R5.reuse ;  /* 0x0000002144347c23 */ /* 0x101fe20008010805 */
[----:B------:R-:W-:Y:S01]  /*c270*/  FSEL R79, R79, -INF , !P4 ;  /* 0xff8000004f4f7808 */ /* 0x000fe20006000000 */
[----:B------:R-:W-:Y:S01]  /*c280*/  FFMA.FTZ R68, R81, UR33, -R5 ;  /* 0x0000002151447c23 */ /* 0x000fe20008010805 */
[----:B------:R-:W-:-:S02]  /*c290*/  ISETP.GT.AND P4, PT, R10, 0x70, P2 ;  /* 0x000000700a00780c */ /* 0x000fc40001784270 */
[----:B------:R-:W-:Y:S01]  /*c2a0*/  FMNMX.FTZ R41, R71, R40, !PT ;  /* 0x0000002847297209 */ /* 0x000fe20007810000 */
[----:B------:R-:W-:Y:S01]  /*c2b0*/  MUFU.EX2 R14, R14 ;  /* 0x0000000e000e7308 */ /* 0x000fe20000000800 */
[----:B------:R-:W-:Y:S02]  /*c2c0*/  ISETP.LT.OR P4, PT, R11, 0x71, P4 ;  /* 0x000000710b00780c */ /* 0x000fe40002781670 */
[----:B------:R-:W-:Y:S01]  /*c2d0*/  FMNMX.FTZ R44, R74, R41, !PT ;  /* 0x000000294a2c7209 */ /* 0x000fe20007810000 */
[--C-:B------:R-:W-:Y:S01]  /*c2e0*/  FFMA.FTZ R41, R57, UR33, -R5.reuse ;  /* 0x0000002139297c23 */ /* 0x100fe20008010805 */
[----:B------:R-:W-:Y:S01]  /*c2f0*/  FSEL R82, R82, -INF , !P4 ;  /* 0xff80000052527808 */ /* 0x000fe20006000000 */
[----:B------:R-:W-:Y:S01]  /*c300*/  FFMA.FTZ R57, R73, UR33, -R5 ;  /* 0x0000002149397c23 */ /* 0x000fe20008010805 */
[----:B------:R-:W-:Y:S01]  /*c310*/  ISETP.GT.AND P4, PT, R10, 0x71, P2 ;  /* 0x000000710a00780c */ /* 0x000fe20001784270 */
[----:B------:R0:W-:Y:S01]  /*c320*/  MUFU.EX2 R40, R56 ;  /* 0x0000003800287308 */ /* 0x0001e20000000800 */
[----:B------:R-:W-:-:S02]  /*c330*/  FMNMX.FTZ R45, R75, R44, !PT ;  /* 0x0000002c4b2d7209 */ /* 0x000fc40007810000 */
[----:B------:R-:W-:Y:S02]  /*c340*/  ISETP.LT.OR P4, PT, R11, 0x72, P4 ;  /* 0x000000720b00780c */ /* 0x000fe40002781670 */
[----:B------:R-:W-:Y:S02]  /*c350*/  FMNMX.FTZ R44, R78, R45, !PT ;  /* 0x0000002d4e2c7209 */ /* 0x000fe40007810000 */
[----:B------:R-:W-:Y:S01]  /*c360*/  FSEL R83, R83, -INF , !P4 ;  /* 0xff80000053537808 */ /* 0x000fe20006000000 */
[----:B------:R-:W-:Y:S01]  /*c370*/  MUFU.EX2 R15, R15 ;  /* 0x0000000f000f7308 */ /* 0x000fe20000000800 */
[----:B------:R-:W-:Y:S01]  /*c380*/  ISETP.GT.AND P4, PT, R10, 0x78, P2 ;  /* 0x000000780a00780c */ /* 0x000fe20001784270 */
[----:B0-----:R-:W-:Y:S01]  /*c390*/  FFMA.FTZ R56, R72, UR33, -R5 ;  /* 0x0000002148387c23 */ /* 0x001fe20008010805 */
[----:B------:R-:W-:Y:S02]  /*c3a0*/  FMNMX.FTZ R45, R79, R44, !PT ;  /* 0x0000002c4f2d7209 */ /* 0x000fe40007810000 */
[----:B------:R-:W-:-:S02]  /*c3b0*/  ISETP.GT.AND P2, PT, R10, 0x79, P2 ;  /* 0x000000790a00780c */ /* 0x000fc40001744270 */
[----:B------:R-:W-:Y:S01]  /*c3c0*/  ISETP.LT.OR P4, PT, R11, 0x79, P4 ;  /* 0x000000790b00780c */ /* 0x000fe20002781670 */
[----:B------:R0:W-:Y:S01]  /*c3d0*/  MUFU.EX2 R44, R60 ;  /* 0x0000003c002c7308 */ /* 0x0001e20000000800 */
[----:B------:R-:W-:Y:S01]  /*c3e0*/  FMNMX.FTZ R10, R82, R45, !PT ;  /* 0x0000002d520a7209 */ /* 0x000fe20007810000 */
[--C-:B------:R-:W-:Y:S01]  /*c3f0*/  FFMA.FTZ R45, R61, UR33, -R5.reuse ;  /* 0x000000213d2d7c23 */ /* 0x100fe20008010805 */
[----:B------:R-:W-:Y:S01]  /*c400*/  ISETP.LT.OR P2, PT, R11, 0x7a, P2 ;  /* 0x0000007a0b00780c */ /* 0x000fe20001741670 */
[--C-:B------:R-:W-:Y:S01]  /*c410*/  FFMA.FTZ R61, R77, UR33, -R5.reuse ;  /* 0x000000214d3d7c23 */ /* 0x100fe20008010805 */
[----:B------:R-:W-:Y:S02]  /*c420*/  FSEL R86, R86, -INF , !P4 ;  /* 0xff80000056567808 */ /* 0x000fe40006000000 */
[----:B------:R-:W-:Y:S01]  /*c430*/  FMNMX.FTZ R11, R83, R10, !PT ;  /* 0x0000000a530b7209 */ /* 0x000fe20007810000 */
[----:B------:R-:W-:Y:S01]  /*c440*/  MUFU.EX2 R21, R21 ;  /* 0x0000001500157308 */ /* 0x000fe20000000800 */
[----:B------:R-:W-:Y:S01]  /*c450*/  FSEL R87, R87, -INF , !P2 ;  /* 0xff80000057577808 */ /* 0x000fe20005000000 */
[----:B0-----:R-:W-:Y:S01]  /*c460*/  FFMA.FTZ R60, R76, UR33, -R5 ;  /* 0x000000214c3c7c23 */ /* 0x001fe20008010805 */
[----:B------:R-:W-:-:S02]  /*c470*/  FMNMX.FTZ R10, R86, R11, !PT ;  /* 0x0000000b560a7209 */ /* 0x000fc40007810000 */
[----:B------:R-:W-:Y:S02]  /*c480*/  FSEL R69, R0, RZ, P3 ;  /* 0x000000ff00457208 */ /* 0x000fe40001800000 */
[----:B------:R-:W-:Y:S01]  /*c490*/  FMNMX.FTZ R10, R87, R10, !PT ;  /* 0x0000000a570a7209 */ /* 0x000fe20007810000 */
[----:B------:R-:W-:Y:S02]  /*c4a0*/  MUFU.EX2 R25, R25 ;  /* 0x0000001900197308 */ /* 0x000fe40000000800 */
[----:B------:R-:W-:Y:S02]  /*c4b0*/  FADD.FTZ R69, -R69, R6 ;  /* 0x0000000645457221 */ /* 0x000fe40000010100 */
[----:B------:R-:W0:Y:S02]  /*c4c0*/  SHFL.BFLY PT, R11, R10, 0x2, 0x1f ;  /* 0x0c401f000a0b7f89 */ /* 0x000e2400000e0000 */
[----:B------:R-:W-:Y:S02]  /*c4d0*/  FMUL.FTZ R69, R69, UR33 ;  /* 0x0000002145457c20 */ /* 0x000fe40008410000 */
[----:B------:R-:W-:Y:S08]  /*c4e0*/  MUFU.EX2 R29, R29 ;  /* 0x0000001d001d7308 */ /* 0x000ff00000000800 */
[----:B------:R-:W1:Y:S08]  /*c4f0*/  MUFU.EX2 R69, R69 ;  /* 0x0000004500457308 */ /* 0x000e700000000800 */
[----:B------:R-:W-:Y:S01]  /*c500*/  MUFU.EX2 R33, R33 ;  /* 0x0000002100217308 */ /* 0x000fe20000000800 */
[----:B0-----:R-:W-:-:S07]  /*c510*/  FMNMX.FTZ R11, R10, R11, !PT ;  /* 0x0000000b0a0b7209 */ /* 0x001fce0007810000 */
[----:B------:R-:W-:Y:S01]  /*c520*/  MUFU.EX2 R37, R37 ;  /* 0x0000002500257308 */ /* 0x000fe20000000800 */
[----:B------:R-:W0:Y:S01]  /*c530*/  SHFL.BFLY PT, R10, R11, 0x1, 0x1f ;  /* 0x0c201f000b0a7f89 */ /* 0x000e2200000e0000 */
[-C--:B-1----:R-:W-:Y:S01]  /*c540*/  FMUL.FTZ R88, R88, R69.reuse ;  /* 0x0000004558587220 */ /* 0x082fe20000410000 */
[-C--:B------:R-:W-:Y:S01]  /*c550*/  FMUL.FTZ R89, R89, R69.reuse ;  /* 0x0000004559597220 */ /* 0x080fe20000410000 */
[-C--:B------:R-:W-:Y:S01]  /*c560*/  FMUL.FTZ R92, R92, R69.reuse ;  /* 0x000000455c5c7220 */ /* 0x080fe20000410000 */
[-C--:B------:R-:W-:Y:S01]  /*c570*/  FMUL.FTZ R93, R93, R69.reuse ;  /* 0x000000455d5d7220 */ /* 0x080fe20000410000 */
[-C--:B------:R-:W-:Y:S01]  /*c580*/  FMUL.FTZ R96, R96, R69.reuse ;  /* 0x0000004560607220 */ /* 0x080fe20000410000 */
[-C--:B------:R-:W-:Y:S01]  /*c590*/  FMUL.FTZ R97, R97, R69.reuse ;  /* 0x0000004561617220 */ /* 0x080fe20000410000 */
[----:B------:R-:W-:Y:S01]  /*c5a0*/  MUFU.EX2 R41, R41 ;  /* 0x0000002900297308 */ /* 0x000fe20000000800 */
[-C--:B------:R-:W-:Y:S01]  /*c5b0*/  FMUL.FTZ R100, R100, R69.reuse ;  /* 0x0000004564647220 */ /* 0x080fe20000410000 */
[-C--:B------:R-:W-:Y:S01]  /*c5c0*/  FMUL.FTZ R101, R101, R69.reuse ;  /* 0x0000004565657220 */ /* 0x080fe20000410000 */
        /* <DEDUP_REMOVED lines=14> */
[----:B0-----:R-:W-:Y:S01]  /*c6b0*/  FMNMX.FTZ R5, R11, R10, !PT ;  /* 0x0000000a0b057209 */ /* 0x001fe20007810000 */
[-C--:B------:R-:W-:Y:S01]  /*c6c0*/  FMUL.FTZ R128, R128, R69.reuse ;  /* 0x0000004580807220 */ /* 0x080fe20000410000 */
[-C--:B------:R-:W-:Y:S01]  /*c6d0*/  FMUL.FTZ R129, R129, R69.reuse ;  /* 0x0000004581817220 */ /* 0x080fe20000410000 */
[-C--:B------:R-:W-:Y:S01]  /*c6e0*/  FMUL.FTZ R132, R132, R69.reuse ;  /* 0x0000004584847220 */ /* 0x080fe20000410000 */
[C---:B------:R-:W-:Y:S01]  /*c6f0*/  FSETP.NEU.FTZ.AND P2, PT, R5.reuse, -INF , PT ;  /* 0xff8000000500780b */ /* 0x040fe20003f5d000 */
[----:B------:R-:W-:Y:S01]  /*c700*/  FMUL.FTZ R72, R5, UR33 ;  /* 0x0000002105487c20 */ /* 0x000fe20008410000 */
[----:B------:R-:W-:Y:S01]  /*c710*/  FMUL.FTZ R133, R133, R69 ;  /* 0x0000004585857220 */ /* 0x000fe20000410000 */
[----:B------:R-:W-:Y:S01]  /*c720*/  MUFU.EX2 R49, R49 ;  /* 0x0000003100317308 */ /* 0x000fe20000000800 */
[----:B------:R-:W-:-:S02]  /*c730*/  FSEL R10, R5, RZ, P2 ;  /* 0x000000ff050a7208 */ /* 0x000fc40001000000 */
[----:B------:R-:W-:Y:S02]  /*c740*/  FSEL R72, R72, RZ, P2 ;  /* 0x000000ff48487208 */ /* 0x000fe40001000000 */
[----:B------:R-:W-:Y:S01]  /*c750*/  ISETP.GT.AND P2, PT, R2, UR39, PT ;  /* 0x0000002702007c0c */ /* 0x000fe2000bf44270 */
[----:B------:R-:W-:Y:S01]  /*c760*/  FADD.FTZ R10, -R10, R7 ;  /* 0x000000070a0a7221 */ /* 0x000fe20000010100 */
[----:B------:R-:W-:Y:S02]  /*c770*/  VIADD R2, R2, 0xffffffff ;  /* 0xffffffff02027836 */ /* 0x000fe40000000000 */
[--C-:B------:R-:W-:Y:S01]  /*c780*/  FFMA.FTZ R11, R26, UR33, -R72.reuse ;  /* 0x000000211a0b7c23 */ /* 0x100fe20008010848 */
[--C-:B------:R-:W-:Y:S01]  /*c790*/  FFMA.FTZ R26, R27, UR33, -R72.reuse ;  /* 0x000000211b1a7c23 */ /* 0x100fe20008010848 */
[----:B------:R-:W-:Y:S01]  /*c7a0*/  FMUL.FTZ R7, R10, UR33 ;  /* 0x000000210a077c20 */ /* 0x000fe20008410000 */
[--C-:B------:R-:W-:Y:S01]  /*c7b0*/  FFMA.FTZ R27, R34, UR33, -R72.reuse ;  /* 0x00000021221b7c23 */ /* 0x100fe20008010848 */
[--C-:B------:R-:W-:Y:S01]  /*c7c0*/  FFMA.FTZ R34, R35, UR33, -R72.reuse ;  /* 0x0000002123227c23 */ /* 0x100fe20008010848 */
[----:B------:R-:W-:Y:S01]  /*c7d0*/  FFMA.FTZ R35, R54, UR33, -R72 ;  /* 0x0000002136237c23 */ /* 0x000fe20008010848 */
[----:B------:R-:W-:Y:S01]  /*c7e0*/  MUFU.EX2 R11, R11 ;  /* 0x0000000b000b7308 */ /* 0x000fe20000000800 */
[----:B------:R-:W-:-:S02]  /*c7f0*/  IMAD.U32 R54, RZ, RZ, UR53 ;  /* 0x00000035ff367e24 */ /* 0x000fc4000f8e00ff */
[--C-:B------:R-:W-:Y:S01]  /*c800*/  FFMA.FTZ R73, R30, UR33, -R72.reuse ;  /* 0x000000211e497c23 */ /* 0x100fe20008010848 */
[----:B------:R-:W-:Y:S01]  /*c810*/  FFMA.FTZ R77, R31, UR33, -R72 ;  /* 0x000000211f4d7c23 */ /* 0x000fe20008010848 */
[----:B------:R-:W-:Y:S01]  /*c820*/  FFMA.FTZ R10, R69, R4, R8 ;  /* 0x00000004450a7223 */ /* 0x000fe20000010008 */
[--C-:B------:R-:W-:Y:S01]  /*c830*/  FFMA.FTZ R76, R47, UR33, -R72.reuse ;  /* 0x000000212f4c7c23 */ /* 0x100fe20008010848 */
[----:B------:R-:W-:Y:S01]  /*c840*/  @!P1 LEA R54, R54, UR42, 0x3 ;  /* 0x0000002a36369c11 */ /* 0x000fe2000f8e18ff */
[----:B------:R-:W-:Y:S01]  /*c850*/  FFMA.FTZ R47, R55, UR33, -R72 ;  /* 0x00000021372f7c23 */ /* 0x000fe20008010848 */
[----:B------:R-:W0:Y:S01]  /*c860*/  MUFU.EX2 R7, R7 ;  /* 0x0000000700077308 */ /* 0x000e220000000800 */
[----:B------:R-:W-:Y:S01]  /*c870*/  FADD.FTZ R55, R9, R10 ;  /* 0x0000000a09377221 */ /* 0x000fe20000010000 */
[--C-:B------:R-:W-:Y:S01]  /*c880*/  FFMA.FTZ R38, R38, UR33, -R72.reuse ;  /* 0x0000002126267c23 */ /* 0x100fe20008010848 */
[----:B------:R-:W-:Y:S02]  /*c890*/  @!P1 VIADD R54, R54, 0x2d860 ;  /* 0x0002d86036369836 */ /* 0x000fe40000000000 */
[--C-:B------:R-:W-:Y:S01]  /*c8a0*/  FFMA.FTZ R39, R39, UR33, -R72.reuse ;  /* 0x0000002127277c23 */ /* 0x100fe20008010848 */
[----:B------:R-:W-:Y:S01]  /*c8b0*/  FADD.FTZ R10, R12, R55 ;  /* 0x000000370c0a7221 */ /* 0x000fe20000010000 */
[----:B------:R-:W-:Y:S01]  /*c8c0*/  FFMA.FTZ R42, R42, UR33, -R72 ;  /* 0x000000212a2a7c23 */ /* 0x000fe20008010848 */
[----:B------:R-:W-:Y:S01]  /*c8d0*/  F2FP.BF16.F32.PACK_AB R8, R9, R8 ;  /* 0x000000080908723e */ /* 0x000fe200000010ff */
[----:B------:R-:W1:Y:S01]  /*c8e0*/  MUFU.EX2 R26, R26 ;  /* 0x0000001a001a7308 */ /* 0x000e620000000800 */
[----:B------:R-:W-:Y:S01]  /*c8f0*/  @!P1 PRMT R54, RZ, 0x654, R54 ;  /* 0x00000654ff369816 */ /* 0x000fe20000000036 */
[--C-:B------:R-:W-:Y:S01]  /*c900*/  FFMA.FTZ R43, R43, UR33, -R72.reuse ;  /* 0x000000212b2b7c23 */ /* 0x100fe20008010848 */
[--C-:B------:R-:W-:Y:S01]  /*c910*/  FFMA.FTZ R31, R51, UR33, -R72.reuse ;  /* 0x00000021331f7c23 */ /* 0x100fe20008010848 */
[--C-:B------:R-:W-:Y:S01]  /*c920*/  FFMA.FTZ R51, R59, UR33, -R72.reuse ;  /* 0x000000213b337c23 */ /* 0x100fe20008010848 */
[----:B------:R1:W-:Y:S01]  /*c930*/  @!P1 SYNCS.ARRIVE.TRANS64.RED.A1T0 RZ, [R54+URZ], RZ ;  /* 0x000000ff36ff99a7 */ /* 0x0003e2000810043f */
[--C-:B------:R-:W-:Y:S01]  /*c940*/  FFMA.FTZ R63, R63, UR33, -R72.reuse ;  /* 0x000000213f3f7c23 */ /* 0x100fe20008010848 */
[--C-:B------:R-:W-:Y:S01]  /*c950*/  FFMA.FTZ R46, R46, UR33, -R72.reuse ;  /* 0x000000212e2e7c23 */ /* 0x100fe20008010848 */
[----:B------:R-:W2:Y:S01]  /*c960*/  MUFU.EX2 R73, R73 ;  /* 0x0000004900497308 */ /* 0x000ea20000000800 */
[----:B0-----:R-:W-:Y:S01]  /*c970*/  FFMA.FTZ R3, R7, R3, R11 ;  /* 0x0000000307037223 */ /* 0x001fe2000001000b */
[--C-:B------:R-:W-:Y:S01]  /*c980*/  FFMA.FTZ R30, R50, UR33, -R72.reuse ;  /* 0x00000021321e7c23 */ /* 0x100fe20008010848 */
[--C-:B------:R-:W-:Y:S01]  /*c990*/  FFMA.FTZ R50, R58, UR33, -R72.reuse ;  /* 0x000000213a327c23 */ /* 0x100fe20008010848 */
[--C-:B------:R-:W-:Y:S01]  /*c9a0*/  FFMA.FTZ R4, R62, UR33, -R72.reuse ;  /* 0x000000213e047c23 */ /* 0x100fe20008010848 */
[--C-:B------:R-:W-:Y:S01]  /*c9b0*/  FFMA.FTZ R75, R75, UR33, -R72.reuse ;  /* 0x000000214b4b7c23 */ /* 0x100fe20008010848 */
[--C-:B------:R-:W-:Y:S01]  /*c9c0*/  FFMA.FTZ R78, R78, UR33, -R72.reuse ;  /* 0x000000214e4e7c23 */ /* 0x100fe20008010848 */
[----:B------:R-:W-:Y:S01]  /*c9d0*/  FFMA.FTZ R79, R79, UR33, -R72 ;  /* 0x000000214f4f7c23 */ /* 0x000fe20008010848 */
[----:B------:R-:W0:Y:S01]  /*c9e0*/  MUFU.EX2 R77, R77 ;  /* 0x0000004d004d7308 */ /* 0x000e220000000800 */
[----:B-1----:R-:W-:Y:S01]  /*c9f0*/  FADD.FTZ R54, R26, R3 ;  /* 0x000000031a367221 */ /* 0x002fe20000010000 */
[C---:B------:R-:W-:Y:S01]  /*ca00*/  FADD.FTZ R3, R13.reuse, R10 ;  /* 0x0000000a0d037221 */ /* 0x040fe20000010000 */
[----:B------:R-:W-:Y:S01]  /*ca10*/  F2FP.BF16.F32.PACK_AB R10, R13, R12 ;  /* 0x0000000c0d0a723e */ /* 0x000fe200000010ff */
[--C-:B------:R-:W-:Y:S01]  /*ca20*/  FFMA.FTZ R82, R82, UR33, -R72.reuse ;  /* 0x0000002152527c23 */ /* 0x100fe20008010848 */
[----:B------:R-:W-:Y:S01]  /*ca30*/  F2FP.BF16.F32.PACK_AB R9, R26, R11 ;  /* 0x0000000b1a09723e */ /* 0x000fe200000010ff */
[----:B------:R-:W-:Y:S01]  /*ca40*/  FADD.FTZ R12, R14, R3 ;  /* 0x000000030e0c7221 */ /* 0x000fe20000010000 */
[----:B------:R-:W-:Y:S01]  /*ca50*/  FFMA.FTZ R3, R66, UR33, -R72 ;  /* 0x0000002142037c23 */ /* 0x000fe20008010848 */
[----:B------:R-:W1:Y:S01]  /*ca60*/  MUFU.EX2 R27, R27 ;  /* 0x0000001b001b7308 */ /* 0x000e620000000800 */
[----:B--2---:R-:W-:Y:S01]  /*ca70*/  FADD.FTZ R54, R73, R54 ;  /* 0x0000003649367221 */ /* 0x004fe20000010000 */
[----:B------:R-:W-:Y:S01]  /*ca80*/  FADD.FTZ R55, R15, R12 ;  /* 0x0000000c0f377221 */ /* 0x000fe20000010000 */
[--C-:B------:R-:W-:Y:S01]  /*ca90*/  FFMA.FTZ R12, R67, UR33, -R72.reuse ;  /* 0x00000021430c7c23 */ /* 0x100fe20008010848 */
[--C-:B------:R-:W-:Y:S01]  /*caa0*/  FFMA.FTZ R83, R83, UR33, -R72.reuse ;  /* 0x0000002153537c23 */ /* 0x100fe20008010848 */
[--C-:B------:R-:W-:Y:S01]  /*cab0*/  FFMA.FTZ R86, R86, UR33, -R72.reuse ;  /* 0x0000002156567c23 */ /* 0x100fe20008010848 */
[----:B------:R-:W-:Y:S01]  /*cac0*/  FADD.FTZ R26, R20, R55 ;  /* 0x00000037141a7221 */ /* 0x000fe20000010000 */
[----:B------:R-:W-:Y:S01]  /*cad0*/  FFMA.FTZ R55, R71, UR33, -R72 ;  /* 0x0000002147377c23 */ /* 0x000fe20008010848 */
[----:B------:R-:W2:Y:S01]  /*cae0*/  MUFU.EX2 R34, R34 ;  /* 0x0000002200227308 */ /* 0x000ea20000000800 */
[----:B0-----:R-:W-:Y:S01]  /*caf0*/  FADD.FTZ R54, R77, R54 ;  /* 0x000000364d367221 */ /* 0x001fe20000010000 */
[----:B------:R-:W-:Y:S01]  /*cb00*/  FADD.FTZ R67, R21, R26 ;  /* 0x0000001a15437221 */ /* 0x000fe20000010000 */
[----:B------:R-:W-:Y:S01]  /*cb10*/  F2FP.BF16.F32.PACK_AB R11, R77, R73 ;  /* 0x000000494d0b723e */ /* 0x000fe200000010ff */
[----:B------:R-:W-:Y:S01]  /*cb20*/  UMOV UR53, UR45 ;  /* 0x0000002d00357c82 */ /* 0x000fe20008000000 */
[-C--:B------:R-:W-:Y:S01]  /*cb30*/  FMUL.FTZ R90, R90, R7.reuse ;  /* 0x000000075a5a7220 */ /* 0x080fe20000410000 */
[----:B------:R-:W-:Y:S01]  /*cb40*/  FADD.FTZ R58, R24, R67 ;  /* 0x00000043183a7221 */ /* 0x000fe20000010000 */
[----:B------:R-:W-:Y:S01]  /*cb50*/  F2FP.BF16.F32.PACK_AB R24, R25, R24 ;  /* 0x000000181918723e */ /* 0x000fe200000010ff */
[----:B------:R-:W-:Y:S01]  /*cb60*/  MUFU.EX2 R38, R38 ;  /* 0x0000002600267308 */ /* 0x000fe20000000800 */
[----:B-1----:R-:W-:Y:S01]  /*cb70*/  FADD.FTZ R59, R27, R54 ;  /* 0x000000361b3b7221 */ /* 0x002fe20000010000 */
[----:B------:R-:W-:Y:S01]  /*cb80*/  FADD.FTZ R67, R25, R58 ;  /* 0x0000003a19437221 */ /* 0x000fe20000010000 */
[----:B------:R0:W-:Y:S01]  /*cb90*/  STSM.16.M88.4 [R17+0x21800], R8 ;  /* 0x0218000811007844 */ /* 0x0001e20000000200 */
[----:B------:R-:W-:Y:S01]  /*cba0*/  FFMA.FTZ R54, R70, UR33, -R72 ;  /* 0x0000002146367c23 */ /* 0x000fe20008010848 */
[-C--:B------:R-:W-:Y:S01]  /*cbb0*/  FMUL.FTZ R91, R91, R7.reuse ;  /* 0x000000075b5b7220 */ /* 0x080fe20000410000 */
[----:B------:R-:W-:Y:S01]  /*cbc0*/  FADD.FTZ R58, R28, R67 ;  /* 0x000000431c3a7221 */ /* 0x000fe20000010000 */
[-C--:B------:R-:W-:Y:S01]  /*cbd0*/  FMUL.FTZ R94, R94, R7.reuse ;  /* 0x000000075e5e7220 */ /* 0x080fe20000410000 */
[----:B------:R-:W1:Y:S01]  /*cbe0*/  MUFU.EX2 R39, R39 ;  /* 0x0000002700277308 */ /* 0x000e620000000800 */
[-C--:B------:R-:W-:Y:S01]  /*cbf0*/  FMUL.FTZ R95, R95, R7.reuse ;  /* 0x000000075f5f7220 */ /* 0x080fe20000410000 */
[----:B------:R-:W-:Y:S01]  /*cc00*/  FADD.FTZ R67, R29, R58 ;  /* 0x0000003a1d437221 */ /* 0x000fe20000010000 */
        /* <DEDUP_REMOVED lines=8> */
[----:B0-----:R-:W-:Y:S01]  /*cc90*/  F2FP.BF16.F32.PACK_AB R8, R15, R14 ;  /* 0x0000000e0f08723e */ /* 0x001fe200000010ff */
[-C--:B------:R-:W-:Y:S01]  /*cca0*/  FMUL.FTZ R111, R111, R7.reuse ;  /* 0x000000076f6f7220 */ /* 0x080fe20000410000 */
[----:B------:R-:W-:Y:S01]  /*ccb0*/  F2FP.BF16.F32.PACK_AB R10, R21, R20 ;  /* 0x00000014150a723e */ /* 0x000fe200000010ff */
[----:B------:R-:W-:Y:S01]  /*ccc0*/  FMUL.FTZ R114, R114, R7 ;  /* 0x0000000772727220 */ /* 0x000fe20000410000 */
[----:B--2---:R-:W-:Y:S01]  /*ccd0*/  F2FP.BF16.F32.PACK_AB R9, R34, R27 ;  /* 0x0000001b2209723e */ /* 0x004fe200000010ff */
        /* <DEDUP_REMOVED lines=8> */
[----:B------:R2:W-:Y:S01]  /*cd60*/  MUFU.EX2 R13, R63 ;  /* 0x0000003f000d7308 */ /* 0x0005e20000000800 */
[-C--:B------:R-:W-:Y:S01]  /*cd70*/  FMUL.FTZ R126, R126, R7.reuse ;  /* 0x000000077e7e7220 */ /* 0x080fe20000410000 */
[-C--:B------:R-:W-:Y:S01]  /*cd80*/  FMUL.FTZ R127, R127, R7.reuse ;  /* 0x000000077f7f7220 */ /* 0x080fe20000410000 */
[-C--:B------:R-:W-:Y:S01]  /*cd90*/  FMUL.FTZ R130, R130, R7.reuse ;  /* 0x0000000782827220 */ /* 0x080fe20000410000 */
[-C--:B------:R-:W-:Y:S01]  /*cda0*/  FMUL.FTZ R131, R131, R7.reuse ;  /* 0x0000000783837220 */ /* 0x080fe20000410000 */
[-C--:B------:R-:W-:Y:S01]  /*cdb0*/  FMUL.FTZ R134, R134, R7.reuse ;  /* 0x0000000786867220 */ /* 0x080fe20000410000 */
[----:B------:R-:W-:Y:S01]  /*cdc0*/  FMUL.FTZ R135, R135, R7 ;  /* 0x0000000787877220 */ /* 0x000fe20000410000 */
[----:B------:R-:W-:Y:S01]  /*cdd0*/  IMAD.MOV.U32 R7, RZ, RZ, R5 ;  /* 0x000000ffff077224 */ /* 0x000fe200078e0005 */
[----:B------:R-:W3:Y:S01]  /*cde0*/  MUFU.EX2 R46, R46 ;  /* 0x0000002e002e7308 */ /* 0x000ee20000000800 */
[----:B--2---:R-:W-:Y:S01]  /*cdf0*/  FADD.FTZ R63, R34, R59 ;  /* 0x0000003b223f7221 */ /* 0x004fe20000010000 */
[--C-:B------:R-:W-:Y:S01]  /*ce00*/  FFMA.FTZ R59, R74, UR33, -R72.reuse ;  /* 0x000000214a3b7c23 */ /* 0x100fe20008010848 */
[----:B------:R-:W-:Y:S01]  /*ce10*/  FFMA.FTZ R72, R87, UR33, -R72 ;  /* 0x0000002157487c23 */ /* 0x000fe20008010848 */
[----:B0-----:R-:W-:Y:S01]  /*ce20*/  F2FP.BF16.F32.PACK_AB R25, R43, R42 ;  /* 0x0000002a2b19723e */ /* 0x001fe200000010ff */
[----:B------:R-:W-:Y:S01]  /*ce30*/  FADD.FTZ R26, R38, R63 ;  /* 0x0000003f261a7221 */ /* 0x000fe20000010000 */
[----:B------:R-:W-:-:S02]  /*ce40*/  F2FP.BF16.F32.PACK_AB R34, R37, R36 ;  /* 0x000000242522723e */ /* 0x000fc400000010ff */
[----:B------:R-:W0:Y:S01]  /*ce50*/  MUFU.EX2 R76, R76 ;  /* 0x0000004c004c7308 */ /* 0x000e220000000800 */
[----:B------:R-:W-:-:S04]  /*ce60*/  FADD.FTZ R63, R39, R26 ;  /* 0x0000001a273f7221 */ /* 0x000fc80000010000 */
[----:B------:R-:W-:Y:S01]  /*ce70*/  FADD.FTZ R26, R42, R63 ;  /* 0x0000003f2a1a7221 */ /* 0x000fe20000010000 */
[----:B------:R-:W-:Y:S02]  /*ce80*/  F2FP.BF16.F32.PACK_AB R42, R45, R44 ;  /* 0x0000002c2d2a723e */ /* 0x000fe400000010ff */
[----:B------:R-:W2:Y:S01]  /*ce90*/  MUFU.EX2 R30, R30 ;  /* 0x0000001e001e7308 */ /* 0x000ea20000000800 */
[----:B------:R-:W-:Y:S01]  /*cea0*/  FADD.FTZ R63, R43, R26 ;  /* 0x0000001a2b3f7221 */ /* 0x000fe20000010000 */
[----:B------:R-:W-:Y:S01]  /*ceb0*/  FADD.FTZ R26, R32, R67 ;  /* 0x00000043201a7221 */ /* 0x000fe20000010000 */
[C---:B------:R-:W-:Y:S02]  /*cec0*/  F2FP.BF16.F32.PACK_AB R32, R33.reuse, R32 ;  /* 0x000000202120723e */ /* 0x040fe400000010ff */
[----:B---3--:R-:W-:Y:S01]  /*ced0*/  FADD.FTZ R63, R46, R63 ;  /* 0x0000003f2e3f7221 */ /* 0x008fe20000010000 */
[----:B------:R-:W-:Y:S02]  /*cee0*/  FADD.FTZ R67, R33, R26 ;  /* 0x0000001a21437221 */ /* 0x000fe40000010000 */
[----:B------:R-:W3:Y:S01]  /*cef0*/  MUFU.EX2 R31, R31 ;  /* 0x0000001f001f7308 */ /* 0x000ee20000000800 */
[----:B0-----:R-:W-:Y:S01]  /*cf00*/  FADD.FTZ R63, R76, R63 ;  /* 0x0000003f4c3f7221 */ /* 0x001fe20000010000 */
[----:B------:R-:W-:Y:S01]  /*cf10*/  FADD.FTZ R26, R36, R67 ;  /* 0x00000043241a7221 */ /* 0x000fe20000010000 */
[----:B------:R-:W-:-:S03]  /*cf20*/  F2FP.BF16.F32.PACK_AB R27, R76, R46 ;  /* 0x0000002e4c1b723e */ /* 0x000fc600000010ff */
[----:B------:R-:W-:Y:S01]  /*cf30*/  FADD.FTZ R15, R37, R26 ;  /* 0x0000001a250f7221 */ /* 0x000fe20000010000 */
[----:B------:R-:W-:Y:S01]  /*cf40*/  F2FP.BF16.F32.PACK_AB R26, R29, R28 ;  /* 0x0000001c1d1a723e */ /* 0x000fe200000010ff */
[----:B------:R-:W0:Y:S01]  /*cf50*/  MUFU.EX2 R35, R35 ;  /* 0x0000002300237308 */ /* 0x000e220000000800 */
[----:B--2---:R-:W-:Y:S01]  /*cf60*/  FADD.FTZ R14, R30, R63 ;  /* 0x0000003f1e0e7221 */ /* 0x004fe20000010000 */
[----:B------:R-:W-:Y:S01]  /*cf70*/  FADD.FTZ R28, R40, R15 ;  /* 0x0000000f281c7221 */ /* 0x000fe20000010000 */
[C---:B------:R-:W-:Y:S01]  /*cf80*/  F2FP.BF16.F32.PACK_AB R40, R41.reuse, R40 ;  /* 0x000000282928723e */ /* 0x040fe200000010ff */
[----:B------:R2:W-:Y:S02]  /*cf90*/  STSM.16.M88.4 [R22], R24 ;  /* 0x0000001816007844 */ /* 0x0005e40000000200 */
[----:B------:R-:W-:Y:S02]  /*cfa0*/  FADD.FTZ R21, R41, R28 ;  /* 0x0000001c29157221 */ /* 0x000fe40000010000 */
[----:B------:R-:W4:Y:S01]  /*cfb0*/  MUFU.EX2 R47, R47 ;  /* 0x0000002f002f7308 */ /* 0x000f220000000800 */
[C---:B---3--:R-:W-:Y:S01]  /*cfc0*/  FADD.FTZ R20, R31.reuse, R14 ;  /* 0x0000000e1f147221 */ /* 0x048fe20000010000 */
[----:B------:R-:W-:Y:S01]  /*cfd0*/  FADD.FTZ R28, R44, R21 ;  /* 0x000000152c1c7221 */ /* 0x000fe20000010000 */
[----:B------:R-:W-:-:S03]  /*cfe0*/  F2FP.BF16.F32.PACK_AB R33, R31, R30 ;  /* 0x0000001e1f21723e */ /* 0x000fc600000010ff */
[----:B------:R-:W-:Y:S02]  /*cff0*/  FADD.FTZ R21, R45, R28 ;  /* 0x0000001c2d157221 */ /* 0x000fe40000010000 */
[----:B------:R-:W3:Y:S01]  /*d000*/  MUFU.EX2 R50, R50 ;  /* 0x0000003200327308 */ /* 0x000ee20000000800 */
[----:B0-----:R-:W-:Y:S01]  /*d010*/  FADD.FTZ R20, R35, R20 ;  /* 0x0000001423147221 */ /* 0x001fe20000010000 */
[----:B------:R-:W-:Y:S01]  /*d020*/  FADD.FTZ R28, R48, R21 ;  /* 0x00000015301c7221 */ /* 0x000fe20000010000 */
[----:B------:R-:W-:-:S05]  /*d030*/  F2FP.BF16.F32.PACK_AB R48, R49, R48 ;  /* 0x000000303130723e */ /* 0x000fca00000010ff */
[----:B------:R-:W0:Y:S01]  /*d040*/  MUFU.EX2 R51, R51 ;  /* 0x0000003300337308 */ /* 0x000e220000000800 */
[C---:B----4-:R-:W-:Y:S01]  /*d050*/  FADD.FTZ R15, R47.reuse, R20 ;  /* 0x000000142f0f7221 */ /* 0x050fe20000010000 */
[----:B------:R-:W-:-:S05]  /*d060*/  F2FP.BF16.F32.PACK_AB R35, R47, R35 ;  /* 0x000000232f23723e */ /* 0x000fca00000010ff */
[----:B------:R2:W-:Y:S01]  /*d070*/  STSM.16.M88.4 [R18], R32 ;  /* 0x0000002012007844 */ /* 0x0005e20000000200 */
[----:B------:R-:W4:Y:S01]  /*d080*/  MUFU.EX2 R4, R4 ;  /* 0x0000000400047308 */ /* 0x000f220000000800 */
[----:B---3--:R-:W-:-:S07]  /*d090*/  FADD.FTZ R20, R50, R15 ;  /* 0x0000000f32147221 */ /* 0x008fce0000010000 */
[----:B------:R-:W1:Y:S01]  /*d0a0*/  MUFU.EX2 R52, R52 ;  /* 0x0000003400347308 */ /* 0x000e620000000800 */
[C---:B0-----:R-:W-:Y:S01]  /*d0b0*/  FADD.FTZ R15, R51.reuse, R20 ;  /* 0x00000014330f7221 */ /* 0x041fe20000010000 */
[----:B------:R-:W-:-:S06]  /*d0c0*/  F2FP.BF16.F32.PACK_AB R41, R51, R50 ;  /* 0x000000323329723e */ /* 0x000fcc00000010ff */
[----:B------:R-:W0:Y:S01]  /*d0d0*/  MUFU.EX2 R53, R53 ;  /* 0x0000003500357308 */ /* 0x000e220000000800 */
[----:B----4-:R-:W-:Y:S01]  /*d0e0*/  FADD.FTZ R20, R4, R15 ;  /* 0x0000000f04147221 */ /* 0x010fe20000010000 */
[----:B------:R-:W-:Y:S01]  /*d0f0*/  FADD.FTZ R15, R49, R28 ;  /* 0x0000001c310f7221 */ /* 0x000fe20000010000 */
[C---:B------:R-:W-:Y:S02]  /*d100*/  F2FP.BF16.F32.PACK_AB R43, R13.reuse, R4 ;  /* 0x000000040d2b723e */ /* 0x040fe400000010ff */
[----:B------:R-:W-:-:S03]  /*d110*/  FADD.FTZ R20, R13, R20 ;  /* 0x000000140d147221 */ /* 0x000fc60000010000 */
[----:B------:R-:W3:Y:S01]  /*d120*/  MUFU.EX2 R3, R3 ;  /* 0x0000000300037308 */ /* 0x000ee20000000800 */
[----:B-1----:R-:W-:Y:S01]  /*d130*/  FADD.FTZ R8, R52, R15 ;  /* 0x0000000f34087221 */ /* 0x002fe20000010000 */
[----:B------:R2:W-:Y:S06]  /*d140*/  STSM.16.M88.4 [R17+0x27800], R40 ;  /* 0x0278002811007844 */ /* 0x0005ec0000000200 */
[----:B------:R-:W1:Y:S01]  /*d150*/  MUFU.EX2 R56, R56 ;  /* 0x0000003800387308 */ /* 0x000e620000000800 */
[C---:B0-----:R-:W-:Y:S01]  /*d160*/  FADD.FTZ R11, R53.reuse, R8 ;  /* 0x00000008350b7221 */ /* 0x041fe20000010000 */
[----:B------:R-:W-:-:S06]  /*d170*/  F2FP.BF16.F32.PACK_AB R50, R53, R52 ;  /* 0x000000343532723e */ /* 0x000fcc00000010ff */
        /* <DEDUP_REMOVED lines=16> */
[----:B------:R-:W-:-:S05]  /*d280*/  F2FP.BF16.F32.PACK_AB R51, R55, R54 ;  /* 0x000000363733723e */ /* 0x000fca00000010ff */
[----:B------:R2:W-:Y:S01]  /*d290*/  STSM.16.M88.4 [R136], R48 ;  /* 0x0000003088007844 */ /* 0x0005e20000000200 */
        /* <DEDUP_REMOVED lines=13> */
[----:B------:R-:W-:Y:S01]  /*d370*/  MUFU.EX2 R65, R65 ;  /* 0x0000004100417308 */ /* 0x000fe20000000800 */
[----:B---3--:R-:W-:-:S07]  /*d380*/  FADD.FTZ R4, R78, R9 ;  /* 0x000000094e047221 */ /* 0x008fce0000010000 */
[----:B------:R-:W0:Y:S01]  /*d390*/  MUFU.EX2 R6, R85 ;  /* 0x0000005500067308 */ /* 0x000e220000000800 */
[C---:B-1----:R-:W-:Y:S01]  /*d3a0*/  F2FP.BF16.F32.PACK_AB R59, R79.reuse, R78 ;  /* 0x0000004e4f3b723e */ /* 0x042fe200000010ff */
[----:B------:R-:W-:-:S04]  /*d3b0*/  FADD.FTZ R4, R79, R4 ;  /* 0x000000044f047221 */ /* 0x000fc80000010000 */
[----:B------:R2:W-:Y:S02]  /*d3c0*/  STSM.16.M88.4 [R22+0x6000], R56 ;  /* 0x0060003816007844 */ /* 0x0005e40000000200 */
[----:B------:R-:W1:Y:S08]  /*d3d0*/  MUFU.EX2 R21, R82 ;  /* 0x0000005200157308 */ /* 0x000e700000000800 */
[----:B------:R-:W3:Y:S01]  /*d3e0*/  MUFU.EX2 R83, R83 ;  /* 0x0000005300537308 */ /* 0x000ee20000000800 */
[----:B0-----:R-:W-:Y:S01]  /*d3f0*/  F2FP.BF16.F32.PACK_AB R10, R6, R65 ;  /* 0x00000041060a723e */ /* 0x001fe200000010ff */
[----:B------:R-:W-:-:S06]  /*d400*/  FADD.FTZ R65, R65, R20 ;  /* 0x0000001441417221 */ /* 0x000fcc0000010000 */
[----:B------:R-:W0:Y:S01]  /*d410*/  MUFU.EX2 R13, R86 ;  /* 0x00000056000d7308 */ /* 0x000e220000000800 */
[----:B-1----:R-:W-:-:S07]  /*d420*/  FADD.FTZ R4, R21, R4 ;  /* 0x0000000415047221 */ /* 0x002fce0000010000 */
[----:B------:R-:W1:Y:S01]  /*d430*/  MUFU.EX2 R72, R72 ;  /* 0x0000004800487308 */ /* 0x000e620000000800 */
[C---:B---3--:R-:W-:Y:S01]  /*d440*/  F2FP.BF16.F32.PACK_AB R9, R83.reuse, R21 ;  /* 0x000000155309723e */ /* 0x048fe200000010ff */
[----:B------:R-:W-:-:S04]  /*d450*/  FADD.FTZ R4, R83, R4 ;  /* 0x0000000453047221 */ /* 0x000fc80000010000 */
[----:B0-----:R-:W-:Y:S01]  /*d460*/  FADD.FTZ R3, R13, R4 ;  /* 0x000000040d037221 */ /* 0x001fe20000010000 */
[----:B------:R-:W-:Y:S01]  /*d470*/  FADD.FTZ R4, R6, R65 ;  /* 0x0000004106047221 */ /* 0x000fe20000010000 */
[----:B------:R-:W-:Y:S01]  /*d480*/  IMAD.MOV.U32 R6, RZ, RZ, R0 ;  /* 0x000000ffff067224 */ /* 0x000fe200078e0000 */
[C---:B-1----:R-:W-:Y:S01]  /*d490*/  F2FP.BF16.F32.PACK_AB R11, R72.reuse, R13 ;  /* 0x0000000d480b723e */ /* 0x042fe200000010ff */
[----:B------:R-:W-:-:S04]  /*d4a0*/  FADD.FTZ R3, R72, R3 ;  /* 0x0000000348037221 */ /* 0x000fc80000010000 */
[----:B------:R2:W-:Y:S01]  /*d4b0*/  STSM.16.M88.4 [R18+0x6000], R8 ;  /* 0x0060000812007844 */ /* 0x0005e20000000200 */
[----:B------:R0:W-:Y:S06]  /*d4c0*/  MEMBAR.ALL.CTA ;  /* 0x0000000000007992 */ /* 0x0001ec0000008000 */
[----:B0-----:R-:W0:Y:S02]  /*d4d0*/  FENCE.VIEW.ASYNC.S ;  /* 0x00000000000073c6 */ /* 0x001e240000000000 */
[----:B0-----:R-:W-:Y:S01]  /*d4e0*/  NOP ;  /* 0x0000000000007918 */ /* 0x001fe20000000000 */
[----:B------:R-:W-:Y:S05]  /*d4f0*/  @P2 BRA `(.L_x_10813) ;  /* 0xffffffcc00d42947 */ /* 0x000fea000383ffff */
.L_x_10796:
[----:B------:R-:W-:Y:S06]  /*d500*/  BAR.ARV 0x8, 0x200 ;  /* 0x0208000000007b1d */ /* 0x000fec0000002000 */
[----:B------:R-:W-:Y:S05]  /*d510*/  @!P0 BRA `(.L_x_10814) ;  /* 0x0000000000048947 */ /* 0x000fea0003800000 */
[----:B------:R-:W-:Y:S01]  /*d520*/  BPT.TRAP 0x1 ;  /* 0x000000040000795c */ /* 0x000fe20000300000 */
.L_x_10814:
[----:B------:R-:W-:Y:S01]  /*d530*/  ULEA UR9, UR45, UR42, 0x3 ;  /* 0x0000002a2d097291 */ /* 0x000fe2000f8e183f */
[----:B------:R-:W-:-:S05]  /*d540*/  IMAD.U32 R2, RZ, RZ, UR50 ;  /* 0x00000032ff027e24 */ /* 0x000fca000f8e00ff */
[----:B------:R-:W-:-:S04]  /*d550*/  SHF.L.U32 R2, R2, 0x1f, RZ ;  /* 0x0000001f02027819 */ /* 0x000fc800000006ff */
[----:B------:R0:W1:Y:S01]  /*d560*/  SYNCS.PHASECHK.TRANS64.TRYWAIT P2, [UR9+0x2d850], R2 ;  /* 0x02d85002ff0075a7 */ /* 0x0000620008040149 */
[----:B------:R-:W-:Y:S05]  /*d570*/  @!P0 BRA `(.L_x_10815) ;  /* 0x0000000000048947 */ /* 0x000fea0003800000 */
[----:B------:R-:W-:Y:S01]  /*d580*/  BPT.TRAP 0x1 ;  /* 0x000000040000795c */ /* 0x000fe20000300000 */
.L_x_10815:
[----:B-1----:R-:W-:Y:S05]  /*d590*/  @P2 BRA `(.L_x_10816) ;  /* 0x0000000000082947 */ /* 0x002fea0003800000 */
[----:B------:R-:W1:Y:S02]  /*d5a0*/  SYNCS.PHASECHK.TRANS64.TRYWAIT P0, [UR9+0x2d850], R2 ;  /* 0x02d85002ff0075a7 */ /* 0x000e640008000149 */
[----:B-1----:R-:W-:Y:S05]  /*d5b0*/  @!P0 BRA `(.L_x_10817) ;  /* 0x0000007000708947 */ /* 0x002fea0003800000 */
.L_x_10816:
[----:B------:R-:W-:Y:S01]  /*d5c0*/  UIADD3 UR42, UR42, 0x400, URZ ;  /* 0x000004002a2a7890 */ /* 0x000fe2000fffe03f */
[----:B------:R-:W-:Y:S01]  /*d5d0*/  WARPGROUP.ARRIVE ;  /* 0x00000000000079c5 */ /* 0x000fe20000000000 */
[----:B------:R-:W-:Y:S01]  /*d5e0*/  ULOP3.LUT UR36, UR36, 0x10000, URZ, 0xfc, !UPT ;  /* 0x0001000024247892 */ /* 0x000fe2000f8efc3f */
[----:B-1----:R-:W1:Y:S01]  /*d5f0*/  SHFL.BFLY PT, R7, R4, 0x2, 0x1f ;  /* 0x0c401f0004077f89 */ /* 0x002e6200000e0000 */
[----:B------:R-:W-:Y:S01]  /*d600*/  USHF.R.U32.HI UR42, URZ, 0x4, UR42 ;  /* 0x000000043f2a7899 */ /* 0x000fe2000801162a */
[----:B------:R-:W-:Y:S01]  /*d610*/  IMAD.MOV.U32 R36, RZ, RZ, -0x800000 ;  /* 0xff800000ff247424 */ /* 0x000fe200078e00ff */
[----:B------:R-:W-:Y:S01]  /*d620*/  UMOV UR5, 0x40000040 ;  /* 0x4000004000057882 */ /* 0x000fe20000000000 */
[----:B------:R-:W-:Y:S01]  /*d630*/  UMOV UR7, 0x80000020 ;  /* 0x8000002000077882 */ /* 0x000fe20000000000 */
[----:B------:R-:W-:Y:S01]  /*d640*/  ULOP3.LUT UR42, UR42, 0x3fff, URZ, 0xc0, !UPT ;  /* 0x00003fff2a2a7892 */ /* 0x000fe2000f8ec03f */
[----:B0-----:R-:W0:Y:S01]  /*d650*/  SHFL.BFLY PT, R2, R3, 0x2, 0x1f ;  /* 0x0c401f0003027f89 */ /* 0x001e2200000e0000 */
[----:B------:R-:W-:Y:S01]  /*d660*/  UMOV UR4, UR36 ;  /* 0x0000002400047c82 */ /* 0x000fe20008000000 */
[----:B--2---:R-:W-:Y:S01]  /*d670*/  IMAD.MOV.U32 R48, RZ, RZ, RZ ;  /* 0x000000ffff307224 */ /* 0x004fe200078e00ff */
[----:B------:R-:W-:Y:S01]  /*d680*/  ULOP3.LUT UR8, UR42, 0x2000000, URZ, 0xfc, !UPT ;  /* 0x020000002a087892 */ /* 0x000fe2000f8efc3f */
[----:B------:R-:W-:Y:S01]  /*d690*/  IMAD.MOV.U32 R37, RZ, RZ, -0x800000 ;  /* 0xff800000ff257424 */ /* 0x000fe200078e00ff */
[----:B------:R-:W-:-:S02]  /*d6a0*/  UIADD3 UR46, UR46, 0x1, URZ ;  /* 0x000000012e2e7890 */ /* 0x000fc4000fffe03f */
[----:B------:R-:W-:Y:S02]  /*d6b0*/  UIMAD UR8, UR45, 0x600, UR8 ;  /* 0x000006002d0878a4 */ /* 0x000fe4000f8e0208 */
[----:B------:R-:W-:-:S04]  /*d6c0*/  UIADD3 UR45, UR45, 0x1, URZ ;  /* 0x000000012d2d7890 */ /* 0x000fc8000fffe03f */
[----:B------:R-:W-:Y:S01]  /*d6d0*/  UISETP.NE.AND UP0, UPT, UR45, 0x2, UPT ;  /* 0x000000022d00788c */ /* 0x000fe2000bf05270 */
[----:B------:R-:W-:Y:S02]  /*d6e0*/  UMOV UR6, UR8 ;  /* 0x0000000800067c82 */ /* 0x000fe40008000000 */
[----:B------:R-:W-:Y:S01]  /*d6f0*/  HGMMA.64x96x16.F32.BF16 R88, gdesc[UR4].tnspB, R88, gsb0 ;  /* 0x41600000045879f0 */ /* 0x000fe20008001858 */
[----:B------:R-:W-:Y:S01]  /*d700*/  UIADD3 UR4, UR36, 0x2, URZ ;  /* 0x0000000224047890 */ /* 0x000fe2000fffe03f */
[----:B-1----:R-:W-:Y:S01]  /*d710*/  FADD.FTZ R7, R7, R4 ;  /* 0x0000000407077221 */ /* 0x002fe20000010000 */
[----:B------:R-:W-:Y:S01]  /*d720*/  UIADD3 UR6, UR8, 0x40, URZ ;  /* 0x0000004008067890 */ /* 0x000fe2000fffe03f */
[----:B------:R-:W-:Y:S01]  /*d730*/  UMOV UR5, 0x40000040 ;  /* 0x4000004000057882 */ /* 0x000fe20000000000 */
[----:B------:R-:W-:Y:S01]  /*d740*/  UMOV UR7, 0x80000020 ;  /* 0x8000002000077882 */ /* 0x000fe20000000000 */
[----:B0-----:R-:W-:Y:S01]  /*d750*/  FADD.FTZ R6, R2, R3 ;  /* 0x0000000302067221 */ /* 0x001fe20000010000 */
[----:B------:R-:W-:Y:S01]  /*d760*/  IMAD.U32 R3, RZ, RZ, UR33 ;  /* 0x00000021ff037e24 */ /* 0x000fe2000f8e00ff */
[----:B------:R-:W0:Y:S01]  /*d770*/  SHFL.BFLY PT, R2, R7, 0x1, 0x1f ;  /* 0x0c201f0007027f89 */ /* 0x000e2200000e0000 */
[----:B------:R-:W-:-:S03]  /*d780*/  USEL UR45, UR45, URZ, UP0 ;  /* 0x0000003f2d2d7287 */ /* 0x000fc60008000000 */
[----:B------:R-:W1:Y:S01]  /*d790*/  SHFL.BFLY PT, R9, R6, 0x1, 0x1f ;  /* 0x0c201f0006097f89 */ /* 0x000e6200000e0000 */
[----:B0-----:R-:W-:Y:S01]  /*d7a0*/  FADD.FTZ R10, R7, R2 ;  /* 0x00000002070a7221 */ /* 0x001fe20000010000 */
[----:B------:R-:W-:Y:S02]  /*d7b0*/  IMAD.MOV.U32 R2, RZ, RZ, RZ ;  /* 0x000000ffff027224 */ /* 0x000fe400078e00ff */
[----:B------:R-:W-:Y:S02]  /*d7c0*/  IMAD.U32 R7, RZ, RZ, UR33 ;  /* 0x00000021ff077e24 */ /* 0x000fe4000f8e00ff */
[----:B-1----:R-:W-:Y:S01]  /*d7d0*/  FADD.FTZ R9, R6, R9 ;  /* 0x0000000906097221 */ /* 0x002fe20000010000 */
[----:B------:R-:W-:Y:S01]  /*d7e0*/  FSETP.NE.FTZ.AND P0, PT, R10, RZ, PT ;  /* 0x000000ff0a00720b */ /* 0x000fe20003f15000 */
[----:B------:R-:W-:-:S03]  /*d7f0*/  IMAD.U32 R6, RZ, RZ, UR9 ;  /* 0x00000009ff067e24 */ /* 0x000fc6000f8e00ff */
        /* <DEDUP_REMOVED lines=59> */
[----:B------:R-:W-:-:S04]  /*dbb0*/  USEL UR4, URZ, 0x1, UP0 ;  /* 0x000000013f047887 */ /* 0x000fc80008000000 */
[----:B------:R-:W-:Y:S01]  /*dbc0*/  ULOP3.LUT UR50, UR50, UR4, URZ, 0x3c, !UPT ;  /* 0x0000000432327292 */ /* 0x000fe2000f8e3c3f */
        /* <DEDUP_REMOVED lines=49> */
[----:B-1----:R-:W-:-:S07]  /*dee0*/  FMUL.FTZ R48, R135, R48 ;  /* 0x0000003087307220 */ /* 0x002fce0000410000 */
.L_x_10747:
[----:B------:R-:W0:Y:S08]  /*def0*/  S2UR UR4, SR_CgaCtaId ;  /* 0x00000000000479c3 */ /* 0x000e300000008800 */
[----:B------:R-:W-:Y:S06]  /*df00*/  BAR.SYNC.DEFER_BLOCKING 0x5, 0x200 ;  /* 0x0148000000007b1d */ /* 0x000fec0000010000 */
[----:B------:R-:W-:Y:S01]  /*df10*/  UMOV UR42, 0x400 ;  /* 0x00000400002a7882 */ /* 0x000fe20000000000 */
[----:B------:R-:W-:Y:S01]  /*df20*/  BSSY B0, `(.L_x_10818) ;  /* 0x0000170000007945 */ /* 0x000fe20003800000 */
[----:B0-----:R-:W-:-:S09]  /*df30*/  ULEA UR42, UR4, UR42, 0x18 ;  /* 0x0000002a042a7291 */ /* 0x001fd2000f8ec03f */
[----:B------:R-:W0:Y:S02]  /*df40*/  LDS R0, [UR42+0x2d8d0] ;  /* 0x02d8d02aff007984 */ /* 0x000e240008000800 */
[----:B0-----:R-:W-:Y:S01]  /*df50*/  R2UR UR4, R0 ;  /* 0x00000000000472ca */ /* 0x001fe200000e0000 */
[----:B------:R-:W-:Y:S06]  /*df60*/  BAR.ARV 0x4, 0x200 ;  /* 0x0108000000007b1d */ /* 0x000fec0000002000 */
[----:B------:R-:W-:Y:S08]  /*df70*/  @P0 BRA `(.L_x_10819) ;  /* 0x0000000c00bc0947 */ /* 0x000ff00003800000 */
[----:B------:R-:W0:Y:S01]  /*df80*/  S2UR UR5, SR_SWINHI ;  /* 0x00000000000579c3 */ /* 0x000e220000002f00 */
[----:B------:R-:W-:-:S07]  /*df90*/  IMAD R3, R142, 0x20, R138 ;  /* 0x000000208e037824 */ /* 0x000fce00078e028a */
[----:B------:R-:W-:Y:S01]  /*dfa0*/  BAR.SYNC.DEFER_BLOCKING 0x1, 0x180 ;  /* 0x0046000000007b1d */ /* 0x000fe20000010000 */
[----:B------:R-:W-:Y:S01]  /*dfb0*/  USHF.R.S32.HI UR10, URZ, 0x1f, UR40 ;  /* 0x0000001f3f0a7899 */ /* 0x000fe20008011428 */
[----:B------:R-:W-:Y:S01]  /*dfc0*/  VIADD R52, R137, UR41 ;  /* 0x0000002989347c36 */ /* 0x000fe20008000000 */
[----:B------:R-:W-:Y:S01]  /*dfd0*/  USHF.R.S32.HI UR12, URZ, 0x1f, UR44 ;  /* 0x0000001f3f0c7899 */ /* 0x000fe2000801142c */
[----:B------:R-:W-:-:S04]  /*dfe0*/  F2FP.BF16.F32.PACK_AB R6, R93, R6 ;  /* 0x000000065d06723e */ /* 0x000fc800000010ff */
[----:B------:R-:W1:Y:S01]  /*dff0*/  LDC R0, c[0x0][0xbe8] ;  /* 0x0002fa00ff007b82 */ /* 0x000e620000000800 */
[----:B------:R-:W-:Y:S01]  /*e000*/  ULDC.64 UR8, c[0x0][0xb90] ;  /* 0x0002e40000087ab9 */ /* 0x000fe20000000a00 */
[----:B------:R-:W-:Y:S02]  /*e010*/  F2FP.BF16.F32.PACK_AB R26, R125, R26 ;  /* 0x0000001a7d1a723e */ /* 0x000fe400000010ff */
[----:B------:R-:W-:Y:S02]  /*e020*/  F2FP.BF16.F32.PACK_AB R27, R46, R27 ;  /* 0x0000001b2e1b723e */ /* 0x000fe400000010ff */
[----:B------:R-:W-:Y:S02]  /*e030*/  F2FP.BF16.F32.PACK_AB R28, R129, R28 ;  /* 0x0000001c811c723e */ /* 0x000fe400000010ff */
[----:B------:R-:W-:Y:S02]  /*e040*/  F2FP.BF16.F32.PACK_AB R29, R44, R29 ;  /* 0x0000001d2c1d723e */ /* 0x000fe400000010ff */
[----:B------:R-:W-:-:S02]  /*e050*/  F2FP.BF16.F32.PACK_AB R30, R133, R30 ;  /* 0x0000001e851e723e */ /* 0x000fc400000010ff */
[----:B------:R-:W-:Y:S01]  /*e060*/  F2FP.BF16.F32.PACK_AB R31, R48, R31 ;  /* 0x0000001f301f723e */ /* 0x000fe200000010ff */
[----:B------:R-:W-:Y:S01]  /*e070*/  UMOV UR6, UR42 ;  /* 0x0000002a00067c82 */ /* 0x000fe20008000000 */
[----:B0-----:R-:W-:Y:S01]  /*e080*/  UMOV UR7, UR5 ;  /* 0x0000000500077c82 */ /* 0x001fe20008000000 */
[----:B------:R-:W-:Y:S01]  /*e090*/  UIMAD UR5, UR10, UR8, URZ ;  /* 0x000000080a0572a4 */ /* 0x000fe2000f8e023f */
[----:B------:R-:W-:Y:S02]  /*e0a0*/  IMAD.U32 R40, RZ, RZ, UR6 ;  /* 0x00000006ff287e24 */ /* 0x000fe4000f8e00ff */
[----:B------:R-:W-:Y:S01]  /*e0b0*/  IMAD.U32 R41, RZ, RZ, UR7 ;  /* 0x00000007ff297e24 */ /* 0x000fe2000f8e00ff */
[----:B------:R-:W-:Y:S02]  /*e0c0*/  UIMAD.WIDE.U32 UR6, UR40, UR8, URZ ;  /* 0x00000008280672a5 */ /* 0x000fe4000f8e003f */
[----:B------:R-:W-:Y:S01]  /*e0d0*/  UIMAD UR5, UR40, UR9, UR5 ;  /* 0x00000009280572a4 */ /* 0x000fe2000f8e0205 */
[----:B------:R-:W-:-:S02]  /*e0e0*/  IMAD.WIDE R4, R147, 0x2, R40 ;  /* 0x0000000293047825 */ /* 0x000fc400078e0228 */
[----:B------:R-:W-:Y:S01]  /*e0f0*/  ULDC.64 UR8, c[0x0][0xb98] ;  /* 0x0002e60000087ab9 */ /* 0x000fe20000000a00 */
[----:B------:R-:W-:Y:S01]  /*e100*/  UIADD3 UR7, UR7, UR5, URZ ;  /* 0x0000000507077290 */ /* 0x000fe2000fffe03f */
[----:B------:R-:W-:Y:S01]  /*e110*/  IMAD.WIDE R40, R3, 0x2, R40 ;  /* 0x0000000203287825 */ /* 0x000fe200078e0228 */
[C---:B------:R-:W-:Y:S01]  /*e120*/  IADD3 R35, P1, R4.reuse, 0x6000, RZ ;  /* 0x0000600004237810 */ /* 0x040fe20007f3e0ff */
[----:B------:R-:W-:Y:S01]  /*e130*/  UIMAD UR5, UR12, UR8, URZ ;  /* 0x000000080c0572a4 */ /* 0x000fe2000f8e023f */
[C---:B------:R-:W-:Y:S01]  /*e140*/  LOP3.LUT R3, R4.reuse, 0x180, RZ, 0xc0, !PT ;  /* 0x0000018004037812 */ /* 0x040fe200078ec0ff */
[----:B------:R-:W-:Y:S01]  /*e150*/  UIMAD.WIDE.U32 UR6, UR44, UR8, UR6 ;  /* 0x000000082c0672a5 */ /* 0x000fe2000f8e0006 */
[----:B------:R-:W-:Y:S01]  /*e160*/  IADD3 R8, P3, R4, 0x3000, RZ ;  /* 0x0000300004087810 */ /* 0x000fe20007f7e0ff */
[--C-:B------:R-:W-:Y:S01]  /*e170*/  IMAD.X R25, RZ, RZ, R5.reuse, P1 ;  /* 0x000000ffff197224 */ /* 0x100fe200008e0605 */
[----:B-1----:R-:W-:Y:S01]  /*e180*/  ISETP.NE.AND P1, PT, R0, 0x1, PT ;  /* 0x000000010000780c */ /* 0x002fe20003f25270 */
[----:B------:R-:W-:Y:S01]  /*e190*/  UIMAD UR5, UR44, UR9, UR5 ;  /* 0x000000092c0572a4 */ /* 0x000fe2000f8e0205 */
[----:B------:R-:W-:Y:S01]  /*e1a0*/  SHF.R.U64 R3, R3, 0x3, RZ ;  /* 0x0000000303037819 */ /* 0x000fe200000012ff */
[----:B------:R-:W-:Y:S01]  /*e1b0*/  IMAD.X R13, RZ, RZ, R5, P3 ;  /* 0x000000ffff0d7224 */ /* 0x000fe200018e0605 */
[C---:B------:R-:W-:Y:S01]  /*e1c0*/  IADD3 R21, P4, R4.reuse, 0x20, RZ ;  /* 0x0000002004157810 */ /* 0x040fe20007f9e0ff */
[----:B------:R-:W-:Y:S01]  /*e1d0*/  ULDC.64 UR8, c[0x0][0xae8] ;  /* 0x0002ba0000087ab9 */ /* 0x000fe20000000a00 */
[----:B------:R-:W-:-:S02]  /*e1e0*/  IADD3 R15, P0, R4, 0x6020, RZ ;  /* 0x00006020040f7810 */ /* 0x000fc40007f1e0ff */
[----:B------:R-:W-:Y:S01]  /*e1f0*/  IADD3 R33, P2, R4, 0x3020, RZ ;  /* 0x0000302004217810 */ /* 0x000fe20007f5e0ff */
[--C-:B------:R-:W-:Y:S01]  /*e200*/  IMAD.X R9, RZ, RZ, R5.reuse, P4 ;  /* 0x000000ffff097224 */ /* 0x100fe200020e0605 */
[----:B------:R-:W-:Y:S02]  /*e210*/  LOP3.LUT R4, R3, R4, RZ, 0x3c, !PT ;  /* 0x0000000403047212 */ /* 0x000fe400078e3cff */
[----:B------:R-:W-:Y:S01]  /*e220*/  LOP3.LUT R12, R35, 0x180, RZ, 0xc0, !PT ;  /* 0x00000180230c7812 */ /* 0x000fe200078ec0ff */
[----:B------:R-:W0:Y:S01]  /*e230*/  @P1 LDC R45, c[0x0][0xbec] ;  /* 0x0002fb00ff2d1b82 */ /* 0x000e220000000800 */
[----:B------:R-:W-:Y:S01]  /*e240*/  LOP3.LUT R3, R8, 0x180, RZ, 0xc0, !PT ;  /* 0x0000018008037812 */ /* 0x000fe200078ec0ff */
[----:B------:R-:W-:Y:S01]  /*e250*/  IMAD.X R11, RZ, RZ, R5, P2 ;  /* 0x000000ffff0b7224 */ /* 0x000fe200010e0605 */
[----:B------:R-:W-:Y:S02]  /*e260*/  LOP3.LUT R2, R21, 0x180, RZ, 0xc0, !PT ;  /* 0x0000018015027812 */ /* 0x000fe400078ec0ff */
[----:B------:R-:W-:-:S02]  /*e270*/  SHF.R.U64 R12, R12, 0x3, RZ ;  /* 0x000000030c0c7819 */ /* 0x000fc400000012ff */
[----:B------:R-:W-:Y:S01]  /*e280*/  SHF.R.U64 R3, R3, 0x3, RZ ;  /* 0x0000000303037819 */ /* 0x000fe200000012ff */
[----:B------:R-:W1:Y:S01]  /*e290*/  @P1 LDC R50, c[0x0][0xbf0] ;  /* 0x0002fc00ff321b82 */ /* 0x000e620000000800 */
[----:B------:R-:W-:Y:S02]  /*e2a0*/  SHF.R.U64 R2, R2, 0x3, RZ ;  /* 0x0000000302027819 */ /* 0x000fe400000012ff */
[----:B------:R-:W-:Y:S02]  /*e2b0*/  IADD3 R43, P5, R40, 0x7800, RZ ;  /* 0x00007800282b7810 */ /* 0x000fe40007fbe0ff */
[----:B------:R-:W-:Y:S02]  /*e2c0*/  LOP3.LUT R24, R12, R35, RZ, 0x3c, !PT ;  /* 0x000000230c187212 */ /* 0x000fe400078e3cff */
[----:B------:R-:W-:Y:S02]  /*e2d0*/  LOP3.LUT R14, R15, 0x180, RZ, 0xc0, !PT ;  /* 0x000001800f0e7812 */ /* 0x000fe400078ec0ff */
[----:B------:R-:W-:-:S02]  /*e2e0*/  LOP3.LUT R12, R3, R8, RZ, 0x3c, !PT ;  /* 0x00000008030c7212 */ /* 0x000fc400078e3cff */
[----:B------:R-:W-:Y:S02]  /*e2f0*/  LOP3.LUT R8, R2, R21, RZ, 0x3c, !PT ;  /* 0x0000001502087212 */ /* 0x000fe400078e3cff */
[----:B------:R-:W-:Y:S02]  /*e300*/  LOP3.LUT R2, R43, 0x180, RZ, 0xc0, !PT ;  /* 0x000001802b027812 */ /* 0x000fe400078ec0ff */
[----:B------:R-:W-:Y:S01]  /*e310*/  SHF.R.U64 R14, R14, 0x3, RZ ;  /* 0x000000030e0e7819 */ /* 0x000fe200000012ff */
[----:B0-----:R-:W-:Y:S01]  /*e320*/  @P1 IMAD.HI.U32 R45, R52, R45, RZ ;  /* 0x0000002d342d1227 */ /* 0x001fe200078e00ff */
[----:B------:R-:W-:Y:S02]  /*e330*/  SHF.R.U64 R2, R2, 0x3, RZ ;  /* 0x0000000302027819 */ /* 0x000fe400000012ff */
[----:B------:R-:W-:Y:S01]  /*e340*/  LOP3.LUT R14, R14, R15, RZ, 0x3c, !PT ;  /* 0x0000000f0e0e7212 */ /* 0x000fe200078e3cff */
[----:B------:R-:W-:Y:S01]  /*e350*/  IMAD.X R15, RZ, RZ, R5, P0 ;  /* 0x000000ffff0f7224 */ /* 0x000fe200000e0605 */
[----:B------:R-:W-:-:S02]  /*e360*/  IADD3 R39, P0, R40, 0x1800, RZ ;  /* 0x0000180028277810 */ /* 0x000fc40007f1e0ff */
[----:B------:R-:W-:Y:S01]  /*e370*/  LOP3.LUT R2, R2, R43, RZ, 0x3c, !PT ;  /* 0x0000002b02027212 */ /* 0x000fe200078e3cff */
[----:B------:R-:W-:Y:S01]  /*e380*/  IMAD.MOV.U32 R43, RZ, RZ, R52 ;  /* 0x000000ffff2b7224 */ /* 0x000fe200078e0034 */
[----:B-1----:R-:W-:Y:S02]  /*e390*/  @P1 SHF.R.U32.HI R43, RZ, R50, R45 ;  /* 0x00000032ff2b1219 */ /* 0x002fe4000001162d */
[----:B------:R-:W-:Y:S02]  /*e3a0*/  LOP3.LUT R38, R39, 0x180, RZ, 0xc0, !PT ;  /* 0x0000018027267812 */ /* 0x000fe400078ec0ff */
[----:B------:R-:W-:Y:S01]  /*e3b0*/  MOV R47, R4 ;  /* 0x00000004002f7202 */ /* 0x000fe20000000f00 */
[----:B------:R-:W-:Y:S01]  /*e3c0*/  IMAD.MOV R45, RZ, RZ, -R43 ;  /* 0x000000ffff2d7224 */ /* 0x000fe200078e0a2b */
[----:B------:R-:W-:Y:S02]  /*e3d0*/  LOP3.LUT R10, R33, 0x180, RZ, 0xc0, !PT ;  /* 0x00000180210a7812 */ /* 0x000fe400078ec0ff */
[----:B------:R-:W-:-:S02]  /*e3e0*/  F2FP.BF16.F32.PACK_AB R4, R42, R7 ;  /* 0x000000072a04723e */ /* 0x000fc400000010ff */
[----:B------:R-:W-:Y:S02]  /*e3f0*/  SHF.R.U64 R38, R38, 0x3, RZ ;  /* 0x0000000326267819 */ /* 0x000fe400000012ff */
[----:B------:R-:W-:Y:S02]  /*e400*/  F2FP.BF16.F32.PACK_AB R5, R91, R90 ;  /* 0x0000005a5b05723e */ /* 0x000fe400000010ff */
[----:B------:R-:W-:Y:S02]  /*e410*/  F2FP.BF16.F32.PACK_AB R7, R95, R94 ;  /* 0x0000005e5f07723e */ /* 0x000fe400000010ff */
[----:B------:R-:W-:Y:S01]  /*e420*/  MOV R57, R14 ;  /* 0x0000000e00397202 */ /* 0x000fe20000000f00 */
[----:B------:R-:W-:Y:S01]  /*e430*/  IMAD R15, R0, R45, R52 ;  /* 0x0000002d000f7224 */ /* 0x000fe200078e0234 */
[----:B------:R-:W-:Y:S01]  /*e440*/  SHF.R.U64 R10, R10, 0x3, RZ ;  /* 0x000000030a0a7819 */ /* 0x000fe200000012ff */
[----:B------:R0:W-:Y:S01]  /*e450*/  STSM.16.M88.4 [R47], R4 ;  /* 0x000000042f007844 */ /* 0x0001e20000000200 */
[----:B------:R-:W-:Y:S01]  /*e460*/  LOP3.LUT R38, R38, R39, RZ, 0x3c, !PT ;  /* 0x0000002726267212 */ /* 0x000fe200078e3cff */
[----:B------:R-:W-:Y:S01]  /*e470*/  IMAD.X R39, RZ, RZ, R41, P0 ;  /* 0x000000ffff277224 */ /* 0x000fe200000e0629 */
[----:B------:R-:W-:Y:S01]  /*e480*/  MOV R62, R24 ;  /* 0x00000018003e7202 */ /* 0x000fe20000000f00 */
[----:B------:R-:W-:Y:S01]  /*e490*/  IMAD.U32 R25, RZ, RZ, UR5 ;  /* 0x00000005ff197e24 */ /* 0x000fe2000f8e00ff */
[----:B------:R-:W-:Y:S01]  /*e4a0*/  SHF.R.S32.HI R14, RZ, 0x1f, R43 ;  /* 0x0000001fff0e7819 */ /* 0x000fe2000001142b */
[----:B------:R-:W-:Y:S01]  /*e4b0*/  ULDC UR5, c[0x0][0xa88] ;  /* 0x0002a20000057ab9 */ /* 0x000fe20000000800 */
[----:B------:R-:W-:Y:S01]  /*e4c0*/  LOP3.LUT R10, R10, R33, RZ, 0x3c, !PT ;  /* 0x000000210a0a7212 */ /* 0x000fe200078e3cff */
[----:B------:R-:W-:Y:S01]  /*e4d0*/  IMAD R56, R0, UR5, RZ ;  /* 0x0000000500387c24 */ /* 0x000fe2000f8e02ff */
[----:B------:R-:W-:-:S02]  /*e4e0*/  IADD3 R33, P3, R40, 0x4800, RZ ;  /* 0x0000480028217810 */ /* 0x000fc40007f7e0ff */
[----:B------:R-:W-:Y:S02]  /*e4f0*/  IADD3 R35, P2, R40, 0x3000, RZ ;  /* 0x0000300028237810 */ /* 0x000fe40007f5e0ff */
[----:B------:R-:W-:Y:S02]  /*e500*/  LOP3.LUT R32, R33, 0x180, RZ, 0xc0, !PT ;  /* 0x0000018021207812 */ /* 0x000fe400078ec0ff */
[----:B------:R-:W-:Y:S02]  /*e510*/  LOP3.LUT R34, R35, 0x180, RZ, 0xc0, !PT ;  /* 0x0000018023227812 */ /* 0x000fe400078ec0ff */
[----:B0-----:R-:W-:Y:S02]  /*e520*/  IADD3 R4, P0, R43, UR6, RZ ;  /* 0x000000062b047c10 */ /* 0x001fe4000ff1e0ff */
[----:B------:R-:W-:Y:S02]  /*e530*/  SHF.R.S32.HI R6, RZ, 0x1f, R15 ;  /* 0x0000001fff067819 */ /* 0x000fe4000001140f */
[----:B------:R-:W-:Y:S01]  /*e540*/  IADD3.X R5, R14, UR7, R25, P0, !PT ;  /* 0x000000070e057c10 */ /* 0x000fe200087fe419 */
[----:B------:R-:W-:Y:S01]  /*e550*/  ULDC.64 UR6, c[0x0][0xb88] ;  /* 0x0002e20000067ab9 */ /* 0x000fe20000000a00 */
[----:B------:R-:W-:Y:S01]  /*e560*/  SHF.R.U64 R32, R32, 0x3, RZ ;  /* 0x0000000320207819 */ /* 0x000fe200000012ff */
[----:B------:R-:W-:Y:S01]  /*e570*/  IMAD R6, R6, UR6, RZ ;  /* 0x0000000606067c24 */ /* 0x000fe2000f8e02ff */
[----:B------:R-:W-:Y:S01]  /*e580*/  MOV R63, R10 ;  /* 0x0000000a003f7202 */ /* 0x000fe20000000f00 */
[----:B------:R-:W-:Y:S01]  /*e590*/  IMAD.WIDE.U32 R4, R15, UR6, R4 ;  /* 0x000000060f047c25 */ /* 0x000fe2000f8e0004 */
[----:B------:R-:W-:-:S02]  /*e5a0*/  SHF.R.U64 R34, R34, 0x3, RZ ;  /* 0x0000000322227819 */ /* 0x000fc400000012ff */
[----:B------:R-:W-:Y:S01]  /*e5b0*/  LOP3.LUT R32, R32, R33, RZ, 0x3c, !PT ;  /* 0x0000002120207212 */ /* 0x000fe200078e3cff */
[----:B------:R-:W-:Y:S01]  /*e5c0*/  IMAD R15, R15, UR7, R6 ;  /* 0x000000070f0f7c24 */ /* 0x000fe2000f8e0206 */
[----:B------:R-:W-:Y:S01]  /*e5d0*/  ULDC.64 UR6, c[0x0][0xb50] ;  /* 0x0002d40000067ab9 */ /* 0x000fe20000000a00 */
[----:B------:R-:W-:Y:S01]  /*e5e0*/  VIADD R11, R146, UR41 ;  /* 0x00000029920b7c36 */ /* 0x000fe20008000000 */
[----:B------:R-:W-:Y:S01]  /*e5f0*/  LOP3.LUT P0, RZ, R144, 0x3, RZ, 0xc0, !PT ;  /* 0x0000000390ff7812 */ /* 0x000fe2000780c0ff */
[----:B------:R-:W-:Y:S01]  /*e600*/  IMAD.X R33, RZ, RZ, R41, P3 ;  /* 0x000000ffff217224 */ /* 0x000fe200018e0629 */
[----:B------:R-:W-:Y:S01]  /*e610*/  LEA R42, P3, R4, UR6, 0x2 ;  /* 0x00000006042a7c11 */ /* 0x000fe2000f8610ff */
[----:B------:R-:W-:Y:S01]  /*e620*/  VIADD R7, R11, 0x8 ;  /* 0x000000080b077836 */ /* 0x000fe20000000000 */
[----:B------:R-:W-:Y:S01]  /*e630*/  LOP3.LUT R34, R34, R35, RZ, 0x3c, !PT ;  /* 0x0000002322227212 */ /* 0x000fe200078e3cff */
[----:B------:R-:W-:Y:S01]  /*e640*/  IMAD.IADD R5, R5, 0x1, R15 ;  /* 0x0000000105057824 */ /* 0x000fe200078e020f */
[----:B------:R-:W-:Y:S01]  /*e650*/  MOV R53, R8 ;  /* 0x0000000800357202 */ /* 0x000fe20000000f00 */
        /* <DEDUP_REMOVED lines=8> */
[----:B------:R-:W0:Y:S01]  /*e6e0*/  SHFL.IDX PT, R59, R43, RZ, 0x1c1f ;  /* 0x001c1fff2b3b7589 */ /* 0x000e2200000e0000 */
[----:B------:R-:W-:Y:S02]  /*e6f0*/  F2FP.BF16.F32.PACK_AB R6, R101, R100 ;  /* 0x000000646506723e */ /* 0x000fe400000010ff */
[----:B------:R-:W-:Y:S01]  /*e700*/  F2FP.BF16.F32.PACK_AB R7, R103, R102 ;  /* 0x000000666707723e */ /* 0x000fe200000010ff */
[----:B------:R-:W1:Y:S01]  /*e710*/  SHFL.IDX PT, R61, R43, 0x1, 0x1c1f ;  /* 0x003c1f002b3d7f89 */ /* 0x000e6200000e0000 */
        /* <DEDUP_REMOVED lines=13> */
[----:B------:R2:W-:Y:S01]  /*e7f0*/  STSM.16.M88.4 [R63], R12 ;  /* 0x0000000c3f007844 */ /* 0x0005e20000000200 */
[C---:B------:R-:W-:Y:S02]  /*e800*/  LOP3.LUT R3, R40.reuse, 0x180, RZ, 0xc0, !PT ;  /* 0x0000018028037812 */ /* 0x040fe400078ec0ff */
[----:B------:R-:W-:Y:S01]  /*e810*/  IADD3 R21, P4, R40, 0x6000, RZ ;  /* 0x0000600028157810 */ /* 0x000fe20007f9e0ff */
[----:B------:R3:W-:Y:S01]  /*e820*/  STSM.16.M88.4 [R62], R24 ;  /* 0x000000183e007844 */ /* 0x0007e20000000200 */
[----:B------:R-:W-:Y:S01]  /*e830*/  SHF.R.U64 R3, R3, 0x3, RZ ;  /* 0x0000000303037819 */ /* 0x000fe200000012ff */
[----:B------:R-:W-:Y:S01]  /*e840*/  UIMAD UR5, UR10, UR8, URZ ;  /* 0x000000080a0572a4 */ /* 0x000fe2000f8e023f */
[----:B------:R-:W-:Y:S01]  /*e850*/  LOP3.LUT R20, R21, 0x180, RZ, 0xc0, !PT ;  /* 0x0000018015147812 */ /* 0x000fe200078ec0ff */
[----:B------:R4:W-:Y:S01]  /*e860*/  STSM.16.M88.4 [R57], R28 ;  /* 0x0000001c39007844 */ /* 0x0009e20000000200 */
[----:B------:R-:W-:Y:S01]  /*e870*/  LOP3.LUT R40, R3, R40, RZ, 0x3c, !PT ;  /* 0x0000002803287212 */ /* 0x000fe200078e3cff */
[--C-:B------:R-:W-:Y:S01]  /*e880*/  IMAD.X R3, RZ, RZ, R41.reuse, P5 ;  /* 0x000000ffff037224 */ /* 0x100fe200028e0629 */
[----:B--2---:R-:W2:Y:S08]  /*e890*/  @P1 LDC R15, c[0x0][0xbec] ;  /* 0x0002fb00ff0f1b82 */ /* 0x004eb00000000800 */
[----:B------:R-:W-:Y:S08]  /*e8a0*/  BAR.SYNC.DEFER_BLOCKING 0x1, 0x180 ;  /* 0x0046000000007b1d */ /* 0x000ff00000010000 */
[----:B---3--:R-:W3:Y:S01]  /*e8b0*/  @P1 LDC R25, c[0x0][0xbf0] ;  /* 0x0002fc00ff191b82 */ /* 0x008ee20000000800 */
[----:B------:R-:W-:Y:S01]  /*e8c0*/  IMAD R12, R141, 0x60, R142 ;  /* 0x000000608d0c7824 */ /* 0x000fe200078e028e */
[----:B------:R-:W-:Y:S01]  /*e8d0*/  UIMAD.WIDE.U32 UR6, UR40, UR8, URZ ;  /* 0x00000008280672a5 */ /* 0x000fe2000f8e003f */
[----:B------:R-:W-:Y:S01]  /*e8e0*/  SHF.R.U64 R20, R20, 0x3, RZ ;  /* 0x0000000314147819 */ /* 0x000fe200000012ff */
[----:B------:R-:W-:Y:S01]  /*e8f0*/  ULDC.64 UR10, c[0x0][0xaf0] ;  /* 0x0002bc00000a7ab9 */ /* 0x000fe20000000a00 */
[----:B------:R-:W-:Y:S01]  /*e900*/  VIADD R14, R12, UR41 ;  /* 0x000000290c0e7c36 */ /* 0x000fe20008000000 */
[----:B------:R-:W-:Y:S01]  /*e910*/  UIMAD UR5, UR40, UR9, UR5 ;  /* 0x00000009280572a4 */ /* 0x000fe2000f8e0205 */
[----:B------:R-:W-:Y:S01]  /*e920*/  LOP3.LUT R20, R20, R21, RZ, 0x3c, !PT ;  /* 0x0000001514147212 */ /* 0x000fe200078e3cff */
[----:B------:R-:W-:Y:S01]  /*e930*/  UIMAD UR8, UR12, UR10, URZ ;  /* 0x0000000a0c0872a4 */ /* 0x000fe2000f8e023f */
[----:B------:R-:W-:Y:S01]  /*e940*/  IMAD.MOV.U32 R13, RZ, RZ, R14 ;  /* 0x000000ffff0d7224 */ /* 0x000fe200078e000e */
[----:B------:R-:W-:Y:S01]  /*e950*/  UIADD3 UR7, UR7, UR5, URZ ;  /* 0x0000000507077290 */ /* 0x000fe2000fffe03f */
[----:B------:R-:W-:Y:S01]  /*e960*/  IMAD.X R21, RZ, RZ, R41, P4 ;  /* 0x000000ffff157224 */ /* 0x000fe200020e0629 */
[----:B0-----:R4:W-:Y:S04]  /*e970*/  @!P2 ST.E desc[UR48][R58.64], R36 ;  /* 0x000000243a00a985 */ /* 0x0019e8000c101930 */
[----:B-1----:R4:W-:Y:S04]  /*e980*/  @!P0 ST.E desc[UR48][R60.64], R37 ;  /* 0x000000253c008985 */ /* 0x0029e8000c101930 */
[----:B------:R2:W5:Y:S01]  /*e990*/  LD.E.128 R8, desc[UR48][R2.64] ;  /* 0x0000003002087980 */ /* 0x000562000c101d00 */
[----:B------:R-:W-:-:S02]  /*e9a0*/  UIMAD UR5, UR44, UR11, UR8 ;  /* 0x0000000b2c0572a4 */ /* 0x000fc4000f8e0208 */
[----:B------:R-:W-:Y:S01]  /*e9b0*/  UIMAD.WIDE.U32 UR6, UR44, UR10, UR6 ;  /* 0x0000000a2c0672a5 */ /* 0x000fe2000f8e0006 */
[----:B------:R-:W5:Y:S01]  /*e9c0*/  LD.E.128 R40, desc[UR48][R40.64] ;  /* 0x0000003028287980 */ /* 0x000f62000c101d00 */
[----:B------:R-:W-:-:S03]  /*e9d0*/  ULDC.64 UR8, c[0x0][0xae0] ;  /* 0x0002b80000087ab9 */ /* 0x000fc60000000a00 */
[----:B------:R-:W5:Y:S01]  /*e9e0*/  LD.E.128 R44, desc[UR48][R38.64] ;  /* 0x00000030262c7980 */ /* 0x000f62000c101d00 */
[----:B--2---:R-:W-:-:S03]  /*e9f0*/  @P1 IMAD.HI.U32 R2, R14, R15, RZ ;  /* 0x0000000f0e021227 */ /* 0x004fc600078e00ff */
[----:B------:R-:W5:Y:S02]  /*ea00*/  LD.E.128 R48, desc[UR48][R34.64] ;  /* 0x0000003022307980 */ /* 0x000f64000c101d00 */
[----:B---3--:R-:W-:Y:S01]  /*ea10*/  @P1 SHF.R.U32.HI R13, RZ, R25, R2 ;  /* 0x00000019ff0d1219 */ /* 0x008fe20000011602 */
[----:B------:R-:W-:Y:S01]  /*ea20*/  UIADD3 UR5, UR7, UR5, URZ ;  /* 0x0000000507057290 */ /* 0x000fe2000fffe03f */
[----:B------:R-:W5:Y:S02]  /*ea30*/  LD.E.128 R4, desc[UR48][R32.64] ;  /* 0x0000003020047980 */ /* 0x000f64000c101d00 */
[--C-:B------:R-:W-:Y:S01]  /*ea40*/  SHF.R.S32.HI R12, RZ, 0x1f, R13.reuse ;  /* 0x0000001fff0c7819 */ /* 0x100fe2000001140d */
[----:B------:R-:W-:Y:S01]  /*ea50*/  IMAD.MOV R15, RZ, RZ, -R13 ;  /* 0x000000ffff0f7224 */ /* 0x000fe200078e0a0d */
[----:B------:R0:W5:Y:S01]  /*ea60*/  LD.E.128 R52, desc[UR48][R20.64] ;  /* 0x0000003014347980 */ /* 0x000162000c101d00 */
[----:B------:R-:W-:Y:S02]  /*ea70*/  IMAD.U32 R3, RZ, RZ, UR7 ;  /* 0x00000007ff037e24 */ /* 0x000fe4000f8e00ff */
[----:B------:R-:W-:Y:S01]  /*ea80*/  IMAD R15, R0, R15, R14 ;  /* 0x0000000f000f7224 */ /* 0x000fe200078e020e */
[----:B------:R-:W-:Y:S01]  /*ea90*/  @!PT LDS RZ, [RZ] ;  /* 0x00000000fffff984 */ /* 0x000fe20000000800 */
[----:B------:R-:W-:Y:S01]  /*eaa0*/  @!PT LDS RZ, [RZ] ;  /* 0x00000000fffff984 */ /* 0x000fe20000000800 */
[----:B------:R-:W-:Y:S01]  /*eab0*/  @!PT LDS RZ, [RZ] ;  /* 0x00000000fffff984 */ /* 0x000fe20000000800 */
[----:B------:R-:W-:Y:S01]  /*eac0*/  @!PT LDS RZ, [RZ] ;  /* 0x00000000fffff984 */ /* 0x000fe20000000800 */
[----:B------:R1:W-:Y:S06]  /*ead0*/  MEMBAR.ALL.CTA ;  /* 0x0000000000007992 */ /* 0x0003ec0000008000 */
[----:B-1----:R-:W1:Y:S01]  /*eae0*/  FENCE.VIEW.ASYNC.S ;  /* 0x00000000000073c6 */ /* 0x002e620000000000 */
[----:B------:R-:W-:Y:S01]  /*eaf0*/  IMAD.U32 R2, RZ, RZ, UR6 ;  /* 0x00000006ff027e24 */ /* 0x000fe2000f8e00ff */
[----:B------:R-:W-:Y:S01]  /*eb00*/  ULDC.64 UR6, c[0x0][0xad8] ;  /* 0x0002b60000067ab9 */ /* 0x000fe20000000a00 */
[----:B------:R-:W-:-:S02]  /*eb10*/  IMAD.U32 R3, RZ, RZ, UR5 ;  /* 0x00000005ff037e24 */ /* 0x000fc4000f8e00ff */
[----:B------:R-:W-:Y:S01]  /*eb20*/  IMAD R12, R12, UR8, RZ ;  /* 0x000000080c0c7c24 */ /* 0x000fe2000f8e02ff */
[----:B------:R-:W-:Y:S01]  /*eb30*/  SHF.R.S32.HI R0, RZ, 0x1f, R15 ;  /* 0x0000001fff007819 */ /* 0x000fe2000001140f */
[----:B------:R-:W-:-:S04]  /*eb40*/  IMAD.WIDE.U32 R2, R13, UR8, R2 ;  /* 0x000000080d027c25 */ /* 0x000fc8000f8e0002 */
[----:B0-----:R-:W-:Y:S02]  /*eb50*/  IMAD R21, R13, UR9, R12 ;  /* 0x000000090d157c24 */ /* 0x001fe4000f8e020c */
[----:B------:R-:W-:Y:S02]  /*eb60*/  IMAD R0, R0, UR6, RZ ;  /* 0x0000000600007c24 */ /* 0x000fe4000f8e02ff */
[----:B------:R-:W-:Y:S02]  /*eb70*/  IMAD.IADD R3, R3, 0x1, R21 ;  /* 0x0000000103037824 */ /* 0x000fe400078e0215 */
[----:B------:R-:W-:Y:S01]  /*eb80*/  VIADD R25, R142, UR41 ;  /* 0x000000298e197c36 */ /* 0x000fe20008000000 */
[----:B------:R-:W-:Y:S01]  /*eb90*/  UIADD3 UR5, UR42, 0x2d820, URZ ;  /* 0x0002d8202a057890 */ /* 0x000fe2000fffe03f */
[C---:B------:R-:W-:Y:S02]  /*eba0*/  IMAD R13, R15.reuse, UR7, R0 ;  /* 0x000000070f0d7c24 */ /* 0x040fe4000f8e0200 */
[----:B------:R-:W-:Y:S01]  /*ebb0*/  IMAD.WIDE.U32 R2, R15, UR6, R2 ;  /* 0x000000060f027c25 */ /* 0x000fe2000f8e0002 */
[----:B------:R-:W-:Y:S01]  /*ebc0*/  ISETP.GE.AND P0, PT, R25, R56, PT ;  /* 0x000000381900720c */ /* 0x000fe20003f06270 */
[----:B------:R-:W-:Y:S01]  /*ebd0*/  ULDC.64 UR6, c[0x0][0xa80] ;  /* 0x0002a00000067ab9 */ /* 0x000fe20000000a00 */
[----:B------:R-:W-:Y:S01]  /*ebe0*/  UPRMT UR5, URZ, 0x654, UR5 ;  /* 0x000006543f057896 */ /* 0x000fe20008000005 */
[----:B------:R-:W-:Y:S01]  /*ebf0*/  IMAD.IADD R3, R3, 0x1, R13 ;  /* 0x0000000103037824 */ /* 0x000fe200078e020d */
[----:B------:R-:W-:-:S04]  /*ec00*/  LEA R0, P1, R2, UR6, 0x1 ;  /* 0x0000000602007c11 */ /* 0x000fc8000f8208ff */
[----:B------:R-:W-:Y:S01]  /*ec10*/  LEA.HI.X R24, R2, UR7, R3, 0x1, P1 ;  /* 0x0000000702187c11 */ /* 0x000fe200088f0c03 */
[----:B-1----:R4:W0:Y:S01]  /*ec20*/  SHFL.IDX PT, R12, R0, RZ, 0x1c1f ;  /* 0x001c1fff000c7589 */ /* 0x00282200000e0000 */
[----:B------:R-:W-:Y:S01]  /*ec30*/  BSSY B1, `(.L_x_10820) ;  /* 0x0000010000017945 */ /* 0x000fe20003800000 */
[----:B------:R-:W-:Y:S02]  /*ec40*/  SYNCS.ARRIVE.TRANS64.RED.A1T0 RZ, [UR5], RZ ;  /* 0x000000ffffff79a7 */ /* 0x000fe40008100405 */
[----:B------:R4:W1:Y:S01]  /*ec50*/  SHFL.IDX PT, R13, R24, RZ, 0x1c1f ;  /* 0x001c1fff180d7589 */ /* 0x00086200000e0000 */
[----:B------:R-:W-:Y:S05]  /*ec60*/  @P0 BRA `(.L_x_10821) ;  /* 0x0000000000300947 */ /* 0x000fea0003800000 */
        /* <DEDUP_REMOVED lines=12> */
.L_x_10821:
[----:B------:R-:W-:Y:S05]  /*ed30*/  BSYNC B1 ;  /* 0x0000000000017941 */ /* 0x000fea0003800000 */
.L_x_10820:
[----:B--2---:R-:W-:Y:S01]  /*ed40*/  VIADD R3, R25, 0x60 ;  /* 0x0000006019037836 */ /* 0x004fe20000000000 */
[----:B-1----:R1:W2:Y:S04]  /*ed50*/  SHFL.IDX PT, R13, R24, 0x1, 0x1c1f ;  /* 0x003c1f00180d7f89 */ /* 0x0022a800000e0000 */
[----:B------:R-:W-:Y:S01]  /*ed60*/  ISETP.GE.AND P0, PT, R3, R56, PT ;  /* 0x000000380300720c */ /* 0x000fe20003f06270 */
[----:B0-----:R1:W0:-:S12]  /*ed70*/  SHFL.IDX PT, R12, R0, 0x1, 0x1c1f ;  /* 0x003c1f00000c7f89 */ /* 0x00121800000e0000 */
[----:B-1----:R-:W-:Y:S05]  /*ed80*/  @P0 BRA `(.L_x_10822) ;  /* 0x0000000800240947 */ /* 0x002fea0003800000 */
[----:B------:R-:W-:Y:S02]  /*ed90*/  ULDC UR5, c[0x0][0xac8] ;  /* 0x0002b20000057ab9 */ /* 0x000fe40000000800 */
[----:B------:R-:W-:Y:S02]  /*eda0*/  ISETP.GE.AND P2, PT, R139, UR5, PT ;  /* 0x000000058b007c0c */ /* 0x000fe4000bf46270 */
[----:B------:R-:W-:-:S11]  /*edb0*/  ISETP.GE.AND P1, PT, R138, UR5, PT ;  /* 0x000000058a007c0c */ /* 0x000fd6000bf26270 */
[C---:B0-----:R-:W-:Y:S02]  /*edc0*/  @!P2 LEA R14, P0, R139.reuse, R12, 0x1 ;  /* 0x0000000c8b0ea211 */ /* 0x041fe400078008ff */
[----:B--2---:R-:W-:Y:S02]  /*edd0*/  @!P1 IMAD.WIDE R2, R138, 0x2, R12 ;  /* 0x000000028a029825 */ /* 0x004fe400078e020c */
[----:B------:R-:W-:Y:S02]  /*ede0*/  @!P2 LEA.HI.X R15, R139, R13, R149, 0x1, P0 ;  /* 0x0000000d8b0fa211 */ /* 0x000fe400000f0c95 */
[----:B------:R-:W-:Y:S01]  /*edf0*/  ISETP.GE.AND P0, PT, R140, UR5, PT ;  /* 0x000000058c007c0c */ /* 0x000fe2000bf06270 */
[----:B-----5:R0:W-:Y:S04]  /*ee00*/  @!P1 ST.E.128 desc[UR48][R2.64], R44 ;  /* 0x0000002c02009985 */ /* 0x0201e8000c101d30 */
[----:B------:R0:W-:Y:S08]  /*ee10*/  @!P2 ST.E.128 desc[UR48][R14.64], R4 ;  /* 0x000000040e00a985 */ /* 0x0001f0000c101d30 */
[----:B------:R-:W-:Y:S05]  /*ee20*/  @P0 BRA `(.L_x_10822) ;  /* 0x0000000400fc0947 */ /* 0x000fea0003800000 */
[----:B0-----:R-:W-:-:S04]  /*ee30*/  LEA R2, P0, R140, R12, 0x1 ;  /* 0x0000000c8c027211 */ /* 0x001fc800078008ff */
[----:B------:R-:W-:-:S05]  /*ee40*/  LEA.HI.X R3, R140, R13, R148, 0x1, P0 ;  /* 0x0000000d8c037211 */ /* 0x000fca00000f0c94 */
[----:B------:R0:W-:Y:S01]  /*ee50*/  ST.E.128 desc[UR48][R2.64], R8 ;  /* 0x0000000802007985 */ /* 0x0001e2000c101d30 */
[----:B------:R-:W-:Y:S05]  /*ee60*/  BRA `(.L_x_10822) ;  /* 0x0000000400ec7947 */ /* 0x000fea0003800000 */
.L_x_10819:
        /* <DEDUP_REMOVED lines=50> */
.L_x_10824:
[----:B------:R-:W-:Y:S05]  /*f190*/  BSYNC B1 ;  /* 0x0000000000017941 */ /* 0x000fea0003800000 */
.L_x_10823:
        /* <DEDUP_REMOVED lines=19> */
[----:B------:R-:W-:Y:S02]  /*f2d0*/  IMAD R7, R8, R7, R6 ;  /* 0x0000000708077224 */ /* 0x000fe400078e0206 */
[----:B------:R-:W-:Y:S02]  /*f2e0*/  IMAD R0, R0, UR8, RZ ;  /* 0x0000000800007c24 */ /* 0x000fe4000f8e02ff */
[----:B------:R-:W-:Y:S01]  /*f2f0*/  IMAD.U32 R2, RZ, RZ, UR6 ;  /* 0x00000006ff027e24 */ /* 0x000fe2000f8e00ff */
[----:B------:R-:W-:Y:S01]  /*f300*/  ULDC.64 UR6, c[0x0][0xad8] ;  /* 0x0002b60000067ab9 */ /* 0x000fe20000000a00 */
[----:B------:R-:W-:Y:S01]  /*f310*/  IMAD.U32 R3, RZ, RZ, UR5 ;  /* 0x00000005ff037e24 */ /* 0x000fe2000f8e00ff */
[----:B------:R-:W-:Y:S01]  /*f320*/  ULDC UR5, c[0x0][0xa88] ;  /* 0x0002a20000057ab9 */ /* 0x000fe20000000800 */
[C---:B------:R-:W-:Y:S01]  /*f330*/  IMAD R9, R5.reuse, UR9, R0 ;  /* 0x0000000905097c24 */ /* 0x040fe2000f8e0200 */
[----:B------:R-:W-:Y:S01]  /*f340*/  SHF.R.S32.HI R0, RZ, 0x1f, R7 ;  /* 0x0000001fff007819 */ /* 0x000fe20000011407 */
[----:B------:R-:W-:-:S04]  /*f350*/  IMAD.WIDE.U32 R2, R5, UR8, R2 ;  /* 0x0000000805027c25 */ /* 0x000fc8000f8e0002 */
[----:B------:R-:W-:Y:S02]  /*f360*/  IMAD R0, R0, UR6, RZ ;  /* 0x0000000600007c24 */ /* 0x000fe4000f8e02ff */
[----:B------:R-:W-:Y:S02]  /*f370*/  IMAD.IADD R3, R3, 0x1, R9 ;  /* 0x0000000103037824 */ /* 0x000fe400078e0209 */
[C---:B------:R-:W-:Y:S02]  /*f380*/  IMAD R5, R7.reuse, UR7, R0 ;  /* 0x0000000707057c24 */ /* 0x040fe4000f8e0200 */
[----:B------:R-:W-:Y:S01]  /*f390*/  IMAD.WIDE.U32 R2, R7, UR6, R2 ;  /* 0x0000000607027c25 */ /* 0x000fe2000f8e0002 */
[----:B------:R-:W-:-:S03]  /*f3a0*/  ULDC.64 UR6, c[0x0][0xa80] ;  /* 0x0002a00000067ab9 */ /* 0x000fc60000000a00 */
[----:B------:R-:W-:Y:S01]  /*f3b0*/  IMAD R7, R8, UR5, RZ ;  /* 0x0000000508077c24 */ /* 0x000fe2000f8e02ff */
[----:B------:R-:W-:Y:S01]  /*f3c0*/  LEA R4, P1, R2, UR6, 0x1 ;  /* 0x0000000602047c11 */ /* 0x000fe2000f8208ff */
[----:B------:R-:W-:Y:S02]  /*f3d0*/  VIADD R0, R142, UR41 ;  /* 0x000000298e007c36 */ /* 0x000fe40008000000 */
[----:B------:R-:W-:-:S03]  /*f3e0*/  IMAD.IADD R3, R3, 0x1, R5 ;  /* 0x0000000103037824 */ /* 0x000fc600078e0205 */
[----:B------:R-:W-:Y:S02]  /*f3f0*/  ISETP.GE.AND P0, PT, R0, R7, PT ;  /* 0x000000070000720c */ /* 0x000fe40003f06270 */
[----:B------:R-:W-:Y:S02]  /*f400*/  LEA.HI.X R5, R2, UR7, R3, 0x1, P1 ;  /* 0x0000000702057c11 */ /* 0x000fe400088f0c03 */
[----:B------:R0:W1:Y:S04]  /*f410*/  SHFL.IDX PT, R2, R4, RZ, 0x1c1f ;  /* 0x001c1fff04027589 */ /* 0x00006800000e0000 */
[----:B------:R0:W2:Y:S05]  /*f420*/  SHFL.IDX PT, R3, R5, RZ, 0x1c1f ;  /* 0x001c1fff05037589 */ /* 0x0000aa00000e0000 */
[----:B------:R-:W-:Y:S05]  /*f430*/  @P0 BRA `(.L_x_10826) ;  /* 0x0000000000300947 */ /* 0x000fea0003800000 */
[----:B------:R-:W-:Y:S02]  /*f440*/  ULDC UR5, c[0x0][0xac8] ;  /* 0x0002b20000057ab9 */ /* 0x000fe40000000800 */
[----:B------:R-:W-:Y:S02]  /*f450*/  ISETP.GE.AND P3, PT, R139, UR5, PT ;  /* 0x000000058b007c0c */ /* 0x000fe4000bf66270 */
[----:B------:R-:W-:Y:S02]  /*f460*/  ISETP.GE.AND P4, PT, R140, UR5, PT ;  /* 0x000000058c007c0c */ /* 0x000fe4000bf86270 */
[----:B------:R-:W-:-:S09]  /*f470*/  ISETP.GE.AND P2, PT, R138, UR5, PT ;  /* 0x000000058a007c0c */ /* 0x000fd2000bf46270 */
[CC--:B-1----:R-:W-:Y:S02]  /*f480*/  @!P3 LEA R10, P0, R139.reuse, R2.reuse, 0x1 ;  /* 0x000000028b0ab211 */ /* 0x0c2fe400078008ff */
[----:B------:R-:W-:Y:S02]  /*f490*/  @!P4 LEA R12, P1, R140, R2, 0x1 ;  /* 0x000000028c0cc211 */ /* 0x000fe400078208ff */
[----:B--2---:R-:W-:Y:S01]  /*f4a0*/  @!P2 IMAD.WIDE R8, R138, 0x2, R2 ;  /* 0x000000028a08a825 */ /* 0x004fe200078e0202 */
[-C--:B------:R-:W-:Y:S02]  /*f4b0*/  @!P3 LEA.HI.X R11, R139, R3.reuse, R149, 0x1, P0 ;  /* 0x000000038b0bb211 */ /* 0x080fe400000f0c95 */
[----:B------:R-:W-:Y:S02]  /*f4c0*/  @!P4 LEA.HI.X R13, R140, R3, R148, 0x1, P1 ;  /* 0x000000038c0dc211 */ /* 0x000fe400008f0c94 */
[----:B------:R3:W-:Y:S04]  /*f4d0*/  @!P2 ST.E.128 desc[UR48][R8.64], RZ ;  /* 0x000000ff0800a985 */ /* 0x0007e8000c101d30 */
[----:B------:R3:W-:Y:S04]  /*f4e0*/  @!P3 ST.E.128 desc[UR48][R10.64], RZ ;  /* 0x000000ff0a00b985 */ /* 0x0007e8000c101d30 */
[----:B------:R3:W-:Y:S02]  /*f4f0*/  @!P4 ST.E.128 desc[UR48][R12.64], RZ ;  /* 0x000000ff0c00c985 */ /* 0x0007e4000c101d30 */
.L_x_10826:
[----:B------:R-:W-:Y:S05]  /*f500*/  BSYNC B1 ;  /* 0x0000000000017941 */ /* 0x000fea0003800000 */
.L_x_10825:
[----:B------:R-:W-:Y:S01]  /*f510*/  VIADD R0, R0, 0x60 ;  /* 0x0000006000007836 */ /* 0x000fe20000000000 */
[----:B--2---:R2:W4:Y:S04]  /*f520*/  SHFL.IDX PT, R3, R5, 0x1, 0x1c1f ;  /* 0x003c1f0005037f89 */ /* 0x00452800000e0000 */
[----:B------:R-:W-:Y:S01]  /*f530*/  ISETP.GE.AND P0, PT, R0, R7, PT ;  /* 0x000000070000720c */ /* 0x000fe20003f06270 */
[----:B-1----:R2:W1:-:S12]  /*f540*/  SHFL.IDX PT, R2, R4, 0x1, 0x1c1f ;  /* 0x003c1f0004027f89 */ /* 0x00245800000e0000 */
[----:B--2---:R-:W-:Y:S05]  /*f550*/  @P0 BRA `(.L_x_10822) ;  /* 0x0000000000300947 */ /* 0x004fea0003800000 */
[----:B------:R-:W-:Y:S02]  /*f560*/  ULDC UR5, c[0x0][0xac8] ;  /* 0x0002b20000057ab9 */ /* 0x000fe40000000800 */
[----:B------:R-:W-:Y:S02]  /*f570*/  ISETP.GE.AND P3, PT, R139, UR5, PT ;  /* 0x000000058b007c0c */ /* 0x000fe4000bf66270 */
[----:B------:R-:W-:Y:S02]  /*f580*/  ISETP.GE.AND P4, PT, R140, UR5, PT ;  /* 0x000000058c007c0c */ /* 0x000fe4000bf86270 */
[----:B------:R-:W-:-:S09]  /*f590*/  ISETP.GE.AND P2, PT, R138, UR5, PT ;  /* 0x000000058a007c0c */ /* 0x000fd2000bf46270 */
[CC--:B-1----:R-:W-:Y:S02]  /*f5a0*/  @!P3 LEA R6, P0, R139.reuse, R2.reuse, 0x1 ;  /* 0x000000028b06b211 */ /* 0x0c2fe400078008ff */
[----:B---3--:R-:W-:Y:S02]  /*f5b0*/  @!P4 LEA R8, P1, R140, R2, 0x1 ;  /* 0x000000028c08c211 */ /* 0x008fe400078208ff */
[----:B0---4-:R-:W-:Y:S01]  /*f5c0*/  @!P2 IMAD.WIDE R4, R138, 0x2, R2 ;  /* 0x000000028a04a825 */ /* 0x011fe200078e0202 */
[-C--:B------:R-:W-:Y:S02]  /*f5d0*/  @!P3 LEA.HI.X R7, R139, R3.reuse, R149, 0x1, P0 ;  /* 0x000000038b07b211 */ /* 0x080fe400000f0c95 */
[----:B------:R-:W-:Y:S02]  /*f5e0*/  @!P4 LEA.HI.X R9, R140, R3, R148, 0x1, P1 ;  /* 0x000000038c09c211 */ /* 0x000fe400008f0c94 */
[----:B------:R2:W-:Y:S04]  /*f5f0*/  @!P2 ST.E.128 desc[UR48][R4.64], RZ ;  /* 0x000000ff0400a985 */ /* 0x0005e8000c101d30 */
[----:B------:R2:W-:Y:S04]  /*f600*/  @!P3 ST.E.128 desc[UR48][R6.64], RZ ;  /* 0x000000ff0600b985 */ /* 0x0005e8000c101d30 */
[----:B------:R2:W-:Y:S02]  /*f610*/  @!P4 ST.E.128 desc[UR48][R8.64], RZ ;  /* 0x000000ff0800c985 */ /* 0x0005e4000c101d30 */
.L_x_10822:
[----:B------:R-:W-:Y:S05]  /*f620*/  BSYNC B0 ;  /* 0x0000000000007941 */ /* 0x000fea0003800000 */
.L_x_10818:
[----:B------:R-:W-:Y:S02]  /*f630*/  ULDC UR5, c[0x0][0xc38] ;  /* 0x00030e0000057ab9 */ /* 0x000fe40000000800 */
[----:B------:R-:W-:-:S06]  /*f640*/  UISETP.GE.AND UP0, UPT, UR4, UR5, UPT ;  /* 0x000000050400728c */ /* 0x000fcc000bf06270 */
[----:B------:R-:W-:-:S13]  /*f650*/  PLOP3.LUT P0, PT, PT, PT, UP0, 0x80, 0x0 ;  /* 0x000000000000781c */ /* 0x000fda0003f0f008 */
[----:B------:R-:W-:Y:S05]  /*f660*/  @!P0 BRA `(.L_x_10827) ;  /* 0xffffff1800288947 */ /* 0x000fea000383ffff */
[----:B------:R-:W-:Y:S05]  /*f670*/  EXIT ;  /* 0x000000000000794d */ /* 0x000fea0003800000 */
.L_x_10737:
[----:B------:R-:W-:-:S08]  /*f680*/  NOP ;  /* 0x0000000000007918 */ /* 0x000fd00000000000 */
[----:B------:R-:W0:-:S00]  /*f690*/  USETMAXREG.DEALLOC.CTAPOOL 0x20 ;  /* 0x00000020000079c8 */ /* 0x000e0000080e0500 */
[----:B0-----:R-:W-:-:S06]  /*f6a0*/  LOP3.LUT R0, R0, 0x3, RZ, 0xc0, !PT ;  /* 0x0000000300007812 */ /* 0x001fcc00078ec0ff */
[----:B------:R-:W0:Y:S01]  /*f6b0*/  S2UR UR6, SR_CTAID.X ;  /* 0x00000000000679c3 */ /* 0x000e220000002500 */
[----:B------:R-:W-:Y:S01]  /*f6c0*/  LOP3.LUT R19, R19, 0xfffffffb, RZ, 0xc0, !PT ;  /* 0xfffffffb13137812 */ /* 0x000fe200078ec0ff */
[----:B------:R-:W-:Y:S01]  /*f6d0*/  IMAD.MOV.U32 R16, RZ, RZ, RZ ;  /* 0x000000ffff107224 */ /* 0x000fe200078e00ff */
[----:B------:R1:W2:Y:S01]  /*f6e0*/  SHFL.IDX PT, R2, R0, RZ, 0x1f ;  /* 0x00001fff00027589 */ /* 0x0002a200000e0000 */
[----:B------:R-:W-:Y:S02]  /*f6f0*/  IMAD.MOV.U32 R24, RZ, RZ, 0x1 ;  /* 0x00000001ff187424 */ /* 0x000fe400078e00ff */
[----:B------:R-:W-:Y:S02]  /*f700*/  IMAD.MOV.U32 R29, RZ, RZ, RZ ;  /* 0x000000ffff1d7224 */ /* 0x000fe400078e00ff */
[----:B-1----:R-:W0:Y:S01]  /*f710*/  LDC R0, c[0x0][0xc38] ;  /* 0x00030e00ff007b82 */ /* 0x002e220000000800 */
[----:B--2---:R-:W-:-:S13]  /*f720*/  ISETP.NE.AND P0, PT, R2, RZ, PT ;  /* 0x000000ff0200720c */ /* 0x004fda0003f05270 */
[----:B------:R-:W-:Y:S01]  /*f730*/  @P0 LOP3.LUT R19, R19, 0x4, RZ, 0xfc, !PT ;  /* 0x0000000413130812 */ /* 0x000fe200078efcff */
[----:B------:R-:W-:Y:S06]  /*f740*/  @P0 BAR.ARV 0x4, 0x200 ;  /* 0x0108000000000b1d */ /* 0x000fec0000002000 */
[----:B0-----:R-:W-:-:S13]  /*f750*/  ISETP.LE.AND P0, PT, R0, UR6, PT ;  /* 0x0000000600007c0c */ /* 0x001fda000bf03270 */
[----:B------:R-:W-:Y:S05]  /*f760*/  @P0 BRA `(.L_x_10828) ;  /* 0x0000004800640947 */ /* 0x000fea0003800000 */
[----:B------:R-:W0:Y:S01]  /*f770*/  S2R R6, SR_TID.X ;  /* 0x0000000000067919 */ /* 0x000e220000002100 */
[----:B------:R-:W1:Y:S01]  /*f780*/  S2UR UR5, SR_CgaCtaId ;  /* 0x00000000000579c3 */ /* 0x000e620000008800 */
[----:B------:R-:W-:Y:S01]  /*f790*/  UMOV UR4, 0x400 ;  /* 0x0000040000047882 */ /* 0x000fe20000000000 */
[----:B------:R-:W-:Y:S01]  /*f7a0*/  IMAD.U32 R27, RZ, RZ, UR6 ;  /* 0x00000006ff1b7e24 */ /* 0x000fe2000f8e00ff */
[----:B------:R-:W-:Y:S01]  /*f7b0*/  ULDC UR42, c[0x0][0xc] ;  /* 0x00000300002a7ab9 */ /* 0x000fe20000000800 */
[----:B------:R-:W-:Y:S01]  /*f7c0*/  IMAD.MOV.U32 R24, RZ, RZ, 0x1 ;  /* 0x00000001ff187424 */ /* 0x000fe200078e00ff */
[----:B------:R-:W-:Y:S01]  /*f7d0*/  ULDC.64 UR46, c[0x0][0x198] ;  /* 0x00006600002e7ab9 */ /* 0x000fe20000000a00 */
[----:B------:R-:W-:Y:S02]  /*f7e0*/  IMAD.MOV.U32 R29, RZ, RZ, RZ ;  /* 0x000000ffff1d7224 */ /* 0x000fe400078e00ff */
[----:B------:R-:W-:Y:S01]  /*f7f0*/  IMAD.MOV.U32 R16, RZ, RZ, RZ ;  /* 0x000000ffff107224 */ /* 0x000fe200078e00ff */
[----:B-1----:R-:W-:-:S06]  /*f800*/  ULEA UR4, UR5, UR4, 0x18 ;  /* 0x0000000405047291 */ /* 0x002fcc000f8ec03f */
[----:B------:R-:W-:Y:S01]  /*f810*/  IMAD.U32 R17, RZ, RZ, UR4 ;  /* 0x00000004ff117e24 */ /* 0x000fe2000f8e00ff */
[C---:B0-----:R-:W-:Y:S01]  /*f820*/  LOP3.LUT R5, R6.reuse, 0x7f, RZ, 0xc0, !PT ;  /* 0x0000007f06057812 */ /* 0x041fe200078ec0ff */
[C---:B------:R-:W-:Y:S01]  /*f830*/  IMAD.SHL.U32 R0, R6.reuse, 0x8, RZ ;  /* 0x0000000806007824 */ /* 0x040fe200078e00ff */
[----:B------:R-:W-:-:S03]  /*f840*/  LOP3.LUT R28, R6, 0x1f, RZ, 0xc0, !PT ;  /* 0x0000001f061c7812 */ /* 0x000fc600078ec0ff */
[----:B------:R-:W-:Y:S01]  /*f850*/  IMAD.SHL.U32 R4, R5, 0x8, RZ ;  /* 0x0000000805047824 */ /* 0x000fe200078e00ff */
[C---:B------:R-:W-:Y:S02]  /*f860*/  LOP3.LUT R3, R0.reuse, 0x20, RZ, 0xc0, !PT ;  /* 0x0000002000037812 */ /* 0x040fe400078ec0ff */
[----:B------:R-:W-:Y:S02]  /*f870*/  LOP3.LUT R2, R0, 0xd8, RZ, 0xc0, !PT ;  /* 0x000000d800027812 */ /* 0x000fe400078ec0ff */
[----:B------:R-:W-:Y:S02]  /*f880*/  LOP3.LUT R3, R3, 0x300, R4, 0xf8, !PT ;  /* 0x0000030003037812 */ /* 0x000fe400078ef804 */
[----:B------:R-:W-:Y:S02]  /*f890*/  LOP3.LUT R2, R2, 0x18, R6, 0x78, !PT ;  /* 0x0000001802027812 */ /* 0x000fe400078e7806 */
[----:B------:R-:W-:Y:S02]  /*f8a0*/  LOP3.LUT R0, R0, 0x18, RZ, 0xc0, !PT ;  /* 0x0000001800007812 */ /* 0x000fe400078ec0ff */
[----:B------:R-:W-:Y:S01]  /*f8b0*/  LOP3.LUT R26, R3, R2, RZ, 0xfc, !PT ;  /* 0x00000002031a7212 */ /* 0x000fe200078efcff */
[----:B------:R-:W-:Y:S01]  /*f8c0*/  IMAD.SHL.U32 R2, R6, 0x20, RZ ;  /* 0x0000002006027824 */ /* 0x000fe200078e00ff */
[----:B------:R-:W-:-:S03]  /*f8d0*/  SHF.R.U32.HI R3, RZ, 0x2, R5 ;  /* 0x00000002ff037819 */ /* 0x000fc60000011605 */
[----:B------:R-:W-:Y:S01]  /*f8e0*/  IMAD R26, R26, 0x2, R17 ;  /* 0x000000021a1a7824 */ /* 0x000fe200078e0211 */
[----:B------:R-:W-:Y:S02]  /*f8f0*/  LOP3.LUT R3, R3, 0x60, R2, 0xf8, !PT ;  /* 0x0000006003037812 */ /* 0x000fe400078ef802 */
[C---:B------:R-:W-:Y:S02]  /*f900*/  LOP3.LUT R2, R0.reuse, 0x20, RZ, 0xfc, !PT ;  /* 0x0000002000027812 */ /* 0x040fe400078efcff */
[----:B------:R-:W-:-:S07]  /*f910*/  LOP3.LUT R0, R0, 0x40, RZ, 0xfc, !PT ;  /* 0x0000004000007812 */ /* 0x000fce00078efcff */
.L_x_10926:
[----:B------:R-:W-:Y:S01]  /*f920*/  ULDC UR8, c[0x0][0xc60] ;  /* 0x0003180000087ab9 */ /* 0x000fe20000000800 */
[C---:B------:R-:W-:Y:S01]  /*f930*/  R2UR UR7, R27.reuse ;  /* 0x000000001b0772ca */ /* 0x040fe200000e0000 */
[----:B------:R-:W-:Y:S01]  /*f940*/  UISETP.NE.AND UP0, UPT, UR8, 0x1, UPT ;  /* 0x000000010800788c */ /* 0x000fe2000bf05270 */
[----:B------:R-:W-:-:S10]  /*f950*/  R2UR UR6, R27 ;  /* 0x000000001b0672ca */ /* 0x000fd400000e0000 */
        /* <DEDUP_REMOVED lines=9> */
[----:B0-----:R-:W-:Y:S05]  /*f9f0*/  @!P0 BRA `(.L_x_10829) ;  /* 0x0000000000208947 */ /* 0x001fea0003800000 */
        /* <DEDUP_REMOVED lines=8> */
.L_x_10829:
[----:B------:R-:W-:Y:S01]  /*fa80*/  ULDC UR9, c[0x0][0xc54] ;  /* 0x0003150000097ab9 */ /* 0x000fe20000000800 */
[----:B------:R-:W-:Y:S01]  /*fa90*/  UMOV UR6, UR8 ;  /* 0x0000000800067c82 */ /* 0x000fe20008000000 */
[----:B------:R-:W-:-:S11]  /*faa0*/  UISETP.NE.AND UP0, UPT, UR9, 0x1, UPT ;  /* 0x000000010900788c */ /* 0x000fd6000bf05270 */
[----:B------:R-:W-:Y:S02]  /*fab0*/  @UP0 ULDC.64 UR10, c[0x0][0xc58] ;  /* 0x00031600000a0ab9 */ /* 0x000fe40000000a00 */
[----:B------:R-:W-:-:S04]  /*fac0*/  UIMAD.WIDE.U32 UR4, UR8, UR10, URZ ;  /* 0x0000000a080472a5 */ /* 0x000fc8000f8e003f */
[----:B------:R-:W-:-:S04]  /*fad0*/  @UP0 USHF.R.U32.HI UR6, URZ, UR11, UR5 ;  /* 0x0000000b3f060299 */ /* 0x000fc80008011605 */
[----:B------:R-:W-:-:S12]  /*fae0*/  UIMAD UR4, UR6, UR9, URZ ;  /* 0x00000009060472a4 */ /* 0x000fd8000f8e023f */
.L_x_10830:
[----:B------:R-:W-:Y:S02]  /*faf0*/  ULOP3.LUT UR5, URZ, UR6, URZ, 0x33, !UPT ;  /* 0x000000063f057292 */ /* 0x000fe4000f8e333f */
[----:B------:R-:W-:Y:S01]  /*fb00*/  UIADD3 UR4, UR8, -UR4, URZ ;  /* 0x8000000408047290 */ /* 0x000fe2000fffe03f */
[----:B------:R-:W-:Y:S01]  /*fb10*/  ULDC UR15, c[0x0][0xc48] ;  /* 0x00031200000f7ab9 */ /* 0x000fe20000000800 */
[----:B------:R-:W-:Y:S01]  /*fb20*/  ULDC UR9, c[0x0][0x448] ;  /* 0x0001120000097ab9 */ /* 0x000fe20000000800 */
[----:B------:R-:W-:Y:S01]  /*fb30*/  ULDC UR41, c[0x0][0xc3c] ;  /* 0x00030f0000297ab9 */ /* 0x000fe20000000800 */
[----:B------:R-:W-:Y:S02]  /*fb40*/  UISETP.NE.AND UP2, UPT, UR15, 0x1, UPT ;  /* 0x000000010f00788c */ /* 0x000fe4000bf45270 */
[----:B------:R-:W-:Y:S02]  /*fb50*/  UISETP.NE.AND UP1, UPT, UR9, 0x1, UPT ;  /* 0x000000010900788c */ /* 0x000fe4000bf25270 */
[----:B------:R-:W-:Y:S01]  /*fb60*/  UIADD3 UR41, UR5, UR41, URZ ;  /* 0x0000002905297290 */ /* 0x000fe2000fffe03f */
[----:B------:R-:W-:Y:S01]  /*fb70*/  ULDC UR14, c[0x0][0xc54] ;  /* 0x00031500000e7ab9 */ /* 0x000fe20000000800 */
[----:B------:R-:W-:Y:S01]  /*fb80*/  ULDC.64 UR10, c[0x0][0x418] ;  /* 0x00010600000a7ab9 */ /* 0x000fe20000000a00 */
[----:B------:R-:W-:-:S02]  /*fb90*/  UIMAD UR14, UR7, UR14, UR4 ;  /* 0x0000000e070e72a4 */ /* 0x000fc4000f8e0204 */
[----:B------:R-:W-:Y:S01]  /*fba0*/  UISETP.NE.U32.AND UP0, UPT, UR10, URZ, UPT ;  /* 0x0000003f0a00728c */ /* 0x000fe2000bf05070 */
[----:B------:R-:W-:Y:S01]  /*fbb0*/  ULDC.64 UR4, c[0x0][0x9e0] ;  /* 0x0002780000047ab9 */ /* 0x000fe20000000a00 */
[----:B------:R-:W-:Y:S02]  /*fbc0*/  UIMAD UR41, UR41, 0xc0, URZ ;  /* 0x000000c0292978a4 */ /* 0x000fe4000f8e023f */
[----:B------:R-:W-:Y:S02]  /*fbd0*/  UISETP.GE.AND UP3, UPT, UR5, 0x1, UPT ;  /* 0x000000010500788c */ /* 0x000fe4000bf66270 */
[----:B------:R-:W-:Y:S02]  /*fbe0*/  UISETP.NE.AND.EX UP0, UPT, UR11, URZ, UPT, UP0 ;  /* 0x0000003f0b00728c */ /* 0x000fe4000bf05300 */
[----:B------:R-:W-:Y:S01]  /*fbf0*/  UIADD3 UR9, UR41, 0xbf, URZ ;  /* 0x000000bf29097890 */ /* 0x000fe2000fffe03f */
[----:B------:R-:W-:Y:S01]  /*fc00*/  ULDC UR8, c[0x0][0x424] ;  /* 0x0001090000087ab9 */ /* 0x000fe20000000800 */
[----:B------:R-:W-:Y:S01]  /*fc10*/  ULDC UR6, c[0x0][0x288] ;  /* 0x0000a20000067ab9 */ /* 0x000fe20000000800 */
[----:B------:R-:W-:Y:S01]  /*fc20*/  @UP2 ULDC UR10, c[0x0][0xc4c] ;  /* 0x00031300000a2ab9 */ /* 0x000fe20000000800 */
[----:B------:R-:W-:Y:S01]  /*fc30*/  @UP1 ULDC UR12, c[0x0][0x44c] ;  /* 0x00011300000c1ab9 */ /* 0x000fe20000000800 */
[----:B------:R-:W-:Y:S01]  /*fc40*/  UIADD3 UR16, -UR6, 0x1, URZ ;  /* 0x0000000106107890 */ /* 0x000fe2000fffe13f */
[----:B------:R-:W-:Y:S01]  /*fc50*/  PLOP3.LUT P1, PT, PT, PT, UP3, 0x80, 0x0 ;  /* 0x000000000000781c */ /* 0x000fe20003f2f038 */
[----:B------:R-:W-:-:S02]  /*fc60*/  UIMAD.WIDE.U32 UR10, UR14, UR10, URZ ;  /* 0x0000000a0e0a72a5 */ /* 0x000fc4000f8e003f */
[----:B------:R-:W-:Y:S02]  /*fc70*/  USEL UR8, UR8, 0x1, UP0 ;  /* 0x0000000108087887 */ /* 0x000fe40008000000 */
        /* <DEDUP_REMOVED lines=23> */
.L_x_10832:
[----:B------:R-:W-:-:S11]  /*fdf0*/  UISETP.NE.AND UP0, UPT, UR5, 0x1, UPT ;  /* 0x000000010500788c */ /* 0x000fd6000bf05270 */
[----:B------:R-:W-:Y:S02]  /*fe00*/  @UP0 ULDC.64 UR12, c[0x0][0x9e8] ;  /* 0x00027a00000c0ab9 */ /* 0x000fe40000000a00 */
[----:B------:R-:W-:-:S04]  /*fe10*/  UIMAD.WIDE.U32 UR10, UR9, UR12, URZ ;  /* 0x0000000c090a72a5 */ /* 0x000fc8000f8e003f */
[----:B------:R-:W-:-:S12]  /*fe20*/  @UP0 USHF.R.U32.HI UR9, URZ, UR13, UR11 ;  /* 0x0000000d3f090299 */ /* 0x000fd8000801160b */
.L_x_10833:
[----:B------:R-:W-:-:S04]  /*fe30*/  UIMAD UR9, UR9, UR5, UR5 ;  /* 0x00000005090972a4 */ /* 0x000fc8000f8e0205 */
[----:B------:R-:W-:-:S04]  /*fe40*/  UISETP.LT.AND UP0, UPT, UR4, UR9, UPT ;  /* 0x000000090400728c */ /* 0x000fc8000bf01270 */
[----:B------:R-:W-:-:S12]  /*fe50*/  USEL UR4, UR4, UR9, UP0 ;  /* 0x0000000904047287 */ /* 0x000fd80008000000 */
.L_x_10831:
        /* <DEDUP_REMOVED lines=30> */
.L_x_10835:
[----:B------:R-:W-:-:S11]  /*10040*/  UISETP.NE.AND UP0, UPT, UR5, 0x1, UPT ;  /* 0x000000010500788c */ /* 0x000fd6000bf05270 */
[----:B------:R-:W-:Y:S02]  /*10050*/  @UP0 ULDC.64 UR10, c[0x0][0x9e8] ;  /* 0x00027a00000a0ab9 */ /* 0x000fe40000000a00 */
[----:B------:R-:W-:-:S04]  /*10060*/  UIMAD.WIDE.U32 UR6, UR4, UR10, URZ ;  /* 0x0000000a040672a5 */ /* 0x000fc8000f8e003f */
[----:B------:R-:W-:-:S12]  /*10070*/  @UP0 USHF.R.U32.HI UR4, URZ, UR11, UR7 ;  /* 0x0000000b3f040299 */ /* 0x000fd80008011607 */
.L_x_10836:
[----:B------:R-:W-:-:S04]  /*10080*/  UIMAD UR4, UR4, UR5, URZ ;  /* 0x00000005040472a4 */ /* 0x000fc8000f8e023f */
[----:B------:R-:W-:-:S04]  /*10090*/  UISETP.LT.AND UP0, UPT, UR8, UR4, UPT ;  /* 0x000000040800728c */ /* 0x000fc8000bf01270 */
[----:B------:R-:W-:-:S12]  /*100a0*/  USEL UR8, UR8, UR4, !UP0 ;  /* 0x0000000408087287 */ /* 0x000fd8000c000000 */
.L_x_10834:
        /* <DEDUP_REMOVED lines=19> */
[----:B-1----:R-:W2:Y:S01]  /*101e0*/  @P0 ATOMG.E.ADD.STRONG.GPU PT, R3, desc[UR48][R2.64], R5 ;  /* 0x00000005020309a8 */ /* 0x002ea200081ee1f0 */
[----:B------:R-:W0:Y:S02]  /*101f0*/  S2R R4, SR_LTMASK ;  /* 0x0000000000047919 */ /* 0x000e240000003900 */
[----:B0-----:R-:W-:-:S04]  /*10200*/  LOP3.LUT R4, R4, UR4, RZ, 0xc0, !PT ;  /* 0x0000000404047c12 */ /* 0x001fc8000f8ec0ff */
[----:B------:R-:W0:Y:S01]  /*10210*/  POPC R27, R4 ;  /* 0x00000004001b7309 */ /* 0x000e220000000000 */
[----:B--2---:R-:W0:Y:S02]  /*10220*/  SHFL.IDX PT, R0, R3, R0, 0x1f ;  /* 0x00001f0003007589 */ /* 0x004e2400000e0000 */
[----:B0-----:R-:W-:Y:S01]  /*10230*/  IADD3 R27, R0, UR42, R27 ;  /* 0x0000002a001b7c10 */ /* 0x001fe2000fffe01b */
[----:B------:R-:W-:Y:S06]  /*10240*/  BRA `(.L_x_10839) ;  /* 0x0000003c00447947 */ /* 0x000fec0003800000 */
.L_x_10838:
        /* <DEDUP_REMOVED lines=20> */
.L_x_10841:
[----:B------:R-:W-:Y:S05]  /*10390*/  BSYNC B6 ;  /* 0x0000000000067941 */ /* 0x000fea0003800000 */
.L_x_10840:
        /* <DEDUP_REMOVED lines=20> */
.L_x_10844:
        /* <DEDUP_REMOVED lines=15> */
.L_x_10843:
[----:B------:R-:W-:Y:S05]  /*105d0*/  BSYNC B6 ;  /* 0x0000000000067941 */ /* 0x000fea0003800000 */
.L_x_10842:
[----:B------:R-:W-:Y:S01]  /*105e0*/  ULDC.64 UR4, c[0x0][0x9f8] ;  /* 0x00027e0000047ab9 */ /* 0x000fe20000000a00 */
[----:B------:R-:W-:Y:S01]  /*105f0*/  IMAD.U32 R23, RZ, RZ, UR43 ;  /* 0x0000002bff177e24 */ /* 0x000fe2000f8e00ff */
[----:B------:R-:W-:-:S04]  /*10600*/  UISETP.NE.U32.AND UP0, UPT, UR4, URZ, UPT ;  /* 0x0000003f0400728c */ /* 0x000fc8000bf05070 */
        /* <DEDUP_REMOVED lines=18> */
[----:B--2---:R-:W-:Y:S02]  /*10730*/  SHF.R.S32.HI R25, RZ, 0x1f, R23 ;  /* 0x0000001fff197819 */ /* 0x004fe40000011417 */
[----:B------:R-:W-:Y:S01]  /*10740*/  SEL R18, R23, RZ, !P1 ;  /* 0x000000ff17127207 */ /* 0x000fe20004800000 */
[----:B------:R-:W-:Y:S06]  /*10750*/  BRA.DIV UR4, `(.L_x_10845) ;  /* 0x0000004204207947 */ /* 0x000fec000b800000 */
[----:B------:R0:W1:Y:S02]  /*10760*/  SHFL.IDX PT, R14, R20, RZ, 0x1f ;  /* 0x00001fff140e7589 */ /* 0x00006400000e0000 */
.L_x_10941:
        /* <DEDUP_REMOVED lines=8> */
.L_x_10944:
[----:B------:R-:W-:Y:S05]  /*107f0*/  @!P6 BRA `(.L_x_10846) ;  /* 0x000000040004e947 */ /* 0x000fea0003800000 */
[----:B------:R-:W-:Y:S01]  /*10800*/  IMAD.MOV.U32 R18, RZ, RZ, R23 ;  /* 0x000000ffff127224 */ /* 0x000fe200078e0017 */
[----:B------:R-:W-:Y:S06]  /*10810*/  @!P1 BRA `(.L_x_10848) ;  /* 0x0000000000489947 */ /* 0x000fec0003800000 */
[----:B------:R-:W1:Y:S01]  /*10820*/  LDC R0, c[0x0][0x43c] ;  /* 0x00010f00ff007b82 */ /* 0x000e620000000800 */
[----:B------:R-:W-:Y:S01]  /*10830*/  IMAD.MOV.U32 R6, RZ, RZ, R22 ;  /* 0x000000ffff067224 */ /* 0x000fe200078e0016 */
[----:B------:R-:W-:Y:S02]  /*10840*/  ULDC.64 UR4, c[0x0][0x428] ;  /* 0x00010a0000047ab9 */ /* 0x000fe40000000a00 */
[----:B------:R-:W-:-:S04]  /*10850*/  IMAD R8, R25, UR4, RZ ;  /* 0x0000000419087c24 */ /* 0x000fc8000f8e02ff */
[----:B------:R-:W-:Y:S01]  /*10860*/  IMAD R7, R23, UR5, R8 ;  /* 0x0000000517077c24 */ /* 0x000fe2000f8e0208 */
[----:B-1----:R-:W-:-:S13]  /*10870*/  ISETP.NE.AND P0, PT, R0, 0x1, PT ;  /* 0x000000010000780c */ /* 0x002fda0003f05270 */
[----:B------:R-:W1:Y:S02]  /*10880*/  @P0 LDC.64 R4, c[0x0][0x440] ;  /* 0x00011000ff040b82 */ /* 0x000e640000000a00 */
[----:B-1----:R-:W-:-:S05]  /*10890*/  @P0 IMAD.HI.U32 R4, R22, R4, RZ ;  /* 0x0000000416040227 */ /* 0x002fca00078e00ff */
[----:B------:R-:W-:-:S04]  /*108a0*/  @P0 SHF.R.U32.HI R6, RZ, R5, R4 ;  /* 0x00000005ff060219 */ /* 0x000fc80000011604 */
[--C-:B------:R-:W-:Y:S01]  /*108b0*/  SHF.R.S32.HI R5, RZ, 0x1f, R6.reuse ;  /* 0x0000001fff057819 */ /* 0x100fe20000011406 */
[----:B------:R-:W-:-:S04]  /*108c0*/  IMAD.MOV.U32 R4, RZ, RZ, R6 ;  /* 0x000000ffff047224 */ /* 0x000fc800078e0006 */
[----:B------:R-:W-:-:S04]  /*108d0*/  IMAD.WIDE.U32 R4, R23, UR4, R4 ;  /* 0x0000000417047c25 */ /* 0x000fc8000f8e0004 */
[----:B------:R-:W-:Y:S01]  /*108e0*/  IMAD.IADD R5, R5, 0x1, R7 ;  /* 0x0000000105057824 */ /* 0x000fe200078e0207 */
[----:B------:R-:W-:-:S04]  /*108f0*/  LEA R2, P0, R4, R2, 0x2 ;  /* 0x0000000204027211 */ /* 0x000fc800078010ff */
[----:B------:R-:W-:-:S05]  /*10900*/  LEA.HI.X R3, R4, R3, R5, 0x2, P0 ;  /* 0x0000000304037211 */ /* 0x000fca00000f1405 */
[----:B------:R1:W5:Y:S01]  /*10910*/  LDG.E R18, desc[UR48][R2.64] ;  /* 0x0000003002127981 */ /* 0x000362000c1e1900 */
[----:B------:R-:W-:-:S04]  /*10920*/  IMAD.MOV R5, RZ, RZ, -R6 ;  /* 0x000000ffff057224 */ /* 0x000fc800078e0a06 */
[----:B------:R-:W-:-:S07]  /*10930*/  IMAD R22, R0, R5, R22 ;  /* 0x0000000500167224 */ /* 0x000fce00078e0216 */
.L_x_10848:
[----:B------:R-:W2:Y:S01]  /*10940*/  S2R R0, SR_TID.X ;  /* 0x0000000000007919 */ /* 0x000ea20000002100 */
[----:B-1----:R-:W-:Y:S01]  /*10950*/  IMAD R3, R16, 0x8, R17 ;  /* 0x0000000810037824 */ /* 0x002fe200078e0211 */
[----:B--2---:R-:W-:Y:S02]  /*10960*/  LOP3.LUT R2, R0, 0x7f, RZ, 0xc0, !PT ;  /* 0x0000007f00027812 */ /* 0x004fe400078ec0ff */
[----:B------:R-:W-:Y:S02]  /*10970*/  SHF.L.U32 R0, R24, 0x1f, RZ ;  /* 0x0000001f18007819 */ /* 0x000fe400000006ff */
[----:B------:R-:W-:Y:S02]  /*10980*/  ISETP.NE.AND P1, PT, R2, RZ, PT ;  /* 0x000000ff0200720c */ /* 0x000fe40003f25270 */
[----:B------:R-:W1:Y:S02]  /*10990*/  SYNCS.PHASECHK.TRANS64.TRYWAIT P0, [R3+URZ+0x2d840], R0 ;  /* 0x02d84000030075a7 */ /* 0x000e64000800017f */
[----:B-1----:R-:W-:Y:S09]  /*109a0*/  @!P0 BRA `(.L_x_10849) ;  /* 0x0000003c00cc8947 */ /* 0x002ff20003800000 */
.L_x_10945:
[----:B------:R-:W-:Y:S05]  /*109b0*/  @P1 BRA `(.L_x_10850) ;  /* 0x0000000000141947 */ /* 0x000fea0003800000 */
[----:B------:R-:W-:Y:S01]  /*109c0*/  ISETP.NE.AND P0, PT, R28, RZ, PT ;  /* 0x000000ff1c00720c */ /* 0x000fe20003f05270 */
[----:B-1----:R-:W-:-:S04]  /*109d0*/  IMAD.MOV.U32 R0, RZ, RZ, 0x6000 ;  /* 0x00006000ff007424 */ /* 0x002fc800078e00ff */
[----:B------:R2:W-:Y:S08]  /*109e0*/  SYNCS.ARRIVE.TRANS64 RZ, [R3+URZ+0x2d830], R0 ;  /* 0x02d8300003ff79a7 */ /* 0x0005f0000800003f */
[----:B------:R-:W-:Y:S05]  /*109f0*/  @!P0 BRA `(.L_x_10850) ;  /* 0x0000000000048947 */ /* 0x000fea0003800000 */
[----:B------:R-:W-:Y:S01]  /*10a00*/  BPT.TRAP 0x1 ;  /* 0x000000040000795c */ /* 0x000fe20000300000 */
.L_x_10850:
[----:B-12---:R-:W-:Y:S01]  /*10a10*/  IMAD R0, R16, 0x6000, R17 ;  /* 0x0000600010007824 */ /* 0x006fe200078e0211 */
        /* <DEDUP_REMOVED lines=11> */
[----:B------:R-:W-:Y:S01]  /*10ad0*/  UMOV UR10, 0x40 ;  /* 0x00000040000a7882 */ /* 0x000fe20000000000 */
[----:B------:R-:W-:Y:S01]  /*10ae0*/  UMOV UR12, UR36 ;  /* 0x00000024000c7c82 */ /* 0x000fe20008000000 */
[----:B------:R-:W-:Y:S01]  /*10af0*/  UIADD3 UR33, UR33, 0x2d830, URZ ;  /* 0x0002d83021217890 */ /* 0x000fe2000fffe03f */
[----:B------:R-:W-:Y:S01]  /*10b00*/  PLOP3.LUT P0, PT, PT, PT, PT, 0x80, 0x0 ;  /* 0x000000000000781c */ /* 0x000fe20003f0f070 */
[----:B------:R-:W-:Y:S01]  /*10b10*/  USHF.L.U32 UR35, UR35, 0x7, URZ ;  /* 0x0000000723237899 */ /* 0x000fe2000800063f */
[----:B------:R-:W-:Y:S01]  /*10b20*/  LOP3.LUT R19, R19, 0xfffffffd, RZ, 0xc0, !PT ;  /* 0xfffffffd13137812 */ /* 0x000fe200078ec0ff */
[----:B------:R-:W-:-:S02]  /*10b30*/  UIADD3 UR32, UR8, 0x15400, URZ ;  /* 0x0001540008207890 */ /* 0x000fc4000fffe03f */
        /* <DEDUP_REMOVED lines=9> */
[----:B------:R-:W-:Y:S01]  /*10bd0*/  @P0 LOP3.LUT R19, R19, 0x2, RZ, 0xfc, !PT ;  /* 0x0000000213130812 */ /* 0x000fe200078efcff */
[----:B------:R1:W-:Y:S01]  /*10be0*/  UTMALDG.4D [UR16], [UR4], desc[UR6] ;  /* 0x00000610040075b4 */ /* 0x0003e20008019000 */
[----:B------:R1:W-:Y:S02]  /*10bf0*/  UTMALDG.4D [UR8], [UR4], desc[UR6] ;  /* 0x00000608040075b4 */ /* 0x0003e40008019000 */
[----:B-1----:R-:W-:-:S03]  /*10c00*/  NOP ;  /* 0x0000000000007918 */ /* 0x002fc60000000000 */
.L_x_10846:
[----:B------:R-:W-:Y:S05]  /*10c10*/  WARPSYNC.ALL ;  /* 0x0000000000007948 */ /* 0x000fea0003800000 */
[----:B------:R-:W-:Y:S01]  /*10c20*/  VIADD R0, R17, 0xc400 ;  /* 0x0000c40011007836 */ /* 0x000fe20000000000 */
[----:B------:R-:W-:Y:S01]  /*10c30*/  USHF.R.S32.HI UR4, URZ, 0x1f, UR36 ;  /* 0x0000001f3f047899 */ /* 0x000fe20008011424 */
[----:B------:R-:W-:Y:S01]  /*10c40*/  BAR.SYNC.DEFER_BLOCKING 0x8, 0x200 ;  /* 0x0208000000007b1d */ /* 0x000fe20000010000 */
[----:B------:R-:W-:Y:S02]  /*10c50*/  USHF.R.S32.HI UR37, URZ, 0x1f, UR43 ;  /* 0x0000001f3f257899 */ /* 0x000fe4000801142b */
[----:B------:R-:W-:-:S03]  /*10c60*/  LOP3.LUT P0, RZ, R0, 0x1bf, RZ, 0xc0, !PT ;  /* 0x000001bf00ff7812 */ /* 0x000fc6000780c0ff */
[----:B------:R-:W-:Y:S01]  /*10c70*/  ULDC.64 UR6, c[0x0][0x2d8] ;  /* 0x0000b60000067ab9 */ /* 0x000fe20000000a00 */
[----:B------:R-:W-:Y:S01]  /*10c80*/  BSSY B6, `(.L_x_10851) ;  /* 0x0000016000067945 */ /* 0x000fe20003800000 */
[----:B------:R-:W-:Y:S02]  /*10c90*/  UIMAD UR4, UR4, UR6, URZ ;  /* 0x00000006040472a4 */ /* 0x000fe4000f8e023f */
[----:B------:R-:W-:Y:S02]  /*10ca0*/  UIMAD.WIDE.U32 UR50, UR36, UR6, URZ ;  /* 0x00000006243272a5 */ /* 0x000fe4000f8e003f */
[----:B------:R-:W-:-:S04]  /*10cb0*/  UIMAD UR4, UR36, UR7, UR4 ;  /* 0x00000007240472a4 */ /* 0x000fc8000f8e0204 */
[----:B------:R-:W-:Y:S01]  /*10cc0*/  UIADD3 UR45, UR51, UR4, URZ ;  /* 0x00000004332d7290 */ /* 0x000fe2000fffe03f */
[----:B------:R-:W-:Y:S11]  /*10cd0*/  @!P0 BRA `(.L_x_10852) ;  /* 0x0000000000408947 */ /* 0x000ff60003800000 */
        /* <DEDUP_REMOVED lines=14> */
[----:B0-----:R-:W-:-:S07]  /*10dc0*/  LEPC R20, `(.L_x_10852) ;  /* 0x000000001014794e */ /* 0x001fce0000000000 */
[----:B-1----:R-:W-:Y:S05]  /*10dd0*/  CALL.ABS.NOINC R2 ;  /* 0x0000000002007343 */ /* 0x002fea0003c00000 */
.L_x_10852:
[----:B------:R-:W-:Y:S05]  /*10de0*/  BSYNC B6 ;  /* 0x0000000000067941 */ /* 0x000fea0003800000 */
.L_x_10851:
[----:B------:R-:W1:Y:S01]  /*10df0*/  LDC R9, c[0x0][0x448] ;  /* 0x00011200ff097b82 */ /* 0x000e620000000800 */
[----:B0-----:R-:W0:Y:S01]  /*10e00*/  S2R R20, SR_TID.X ;  /* 0x0000000000147919 */ /* 0x001e220000002100 */
[----:B------:R-:W-:Y:S01]  /*10e10*/  ULDC.64 UR8, c[0x0][0x2e0] ;  /* 0x0000b80000087ab9 */ /* 0x000fe20000000a00 */
[----:B------:R-:W-:Y:S01]  /*10e20*/  UMOV UR44, UR50 ;  /* 0x00000032002c7c82 */ /* 0x000fe20008000000 */
[----:B------:R-:W-:Y:S01]  /*10e30*/  UIMAD UR6, UR37, UR8, URZ ;  /* 0x00000008250672a4 */ /* 0x000fe2000f8e023f */
[----:B------:R-:W2:Y:S01]  /*10e40*/  S2R R10, SR_TID.X ;  /* 0x00000000000a7919 */ /* 0x000ea20000002100 */
[----:B------:R-:W-:Y:S02]  /*10e50*/  UIMAD.WIDE.U32 UR4, UR43, UR8, UR44 ;  /* 0x000000082b0472a5 */ /* 0x000fe4000f8e002c */
[----:B------:R-:W-:-:S03]  /*10e60*/  UIMAD UR6, UR43, UR9, UR6 ;  /* 0x000000092b0672a4 */ /* 0x000fc6000f8e0206 */
[----:B------:R-:W-:Y:S01]  /*10e70*/  ULDC.64 UR8, c[0x0][0x2d0] ;  /* 0x0000b40000087ab9 */ /* 0x000fe20000000a00 */
[----:B------:R-:W-:Y:S01]  /*10e80*/  UIADD3 UR6, UR5, UR6, URZ ;  /* 0x0000000605067290 */ /* 0x000fe2000fffe03f */
[----:B------:R-:W-:-:S04]  /*10e90*/  IMAD.U32 R4, RZ, RZ, UR4 ;  /* 0x00000004ff047e24 */ /* 0x000fc8000f8e00ff */
[----:B------:R-:W-:Y:S01]  /*10ea0*/  IMAD.MOV.U32 R2, RZ, RZ, R4 ;  /* 0x000000ffff027224 */ /* 0x000fe200078e0004 */
[----:B-1----:R-:W-:Y:S02]  /*10eb0*/  ISETP.NE.AND P1, PT, R9, 0x1, PT ;  /* 0x000000010900780c */ /* 0x002fe40003f25270 */
[C---:B0-----:R-:W-:Y:S01]  /*10ec0*/  LOP3.LUT R21, R20.reuse, 0x7f, RZ, 0xc0, !PT ;  /* 0x0000007f14157812 */ /* 0x041fe200078ec0ff */
[----:B------:R-:W-:-:S10]  /*10ed0*/  IMAD.SHL.U32 R20, R20, 0x20, RZ ;  /* 0x0000002014147824 */ /* 0x000fd400078e00ff */
[----:B------:R-:W0:Y:S01]  /*10ee0*/  @P1 LDC R3, c[0x0][0x44c] ;  /* 0x00011300ff031b82 */ /* 0x000e220000000800 */
[----:B------:R-:W-:Y:S01]  /*10ef0*/  SHF.R.U32.HI R21, RZ, 0x2, R21 ;  /* 0x00000002ff157819 */ /* 0x000fe20000011615 */
[----:B--2---:R-:W-:-:S03]  /*10f00*/  IMAD.SHL.U32 R10, R10, 0x8, RZ ;  /* 0x000000080a0a7824 */ /* 0x004fc600078e00ff */
[----:B------:R-:W-:Y:S02]  /*10f10*/  LOP3.LUT R20, R21, 0x60, R20, 0xf8, !PT ;  /* 0x0000006015147812 */ /* 0x000fe400078ef814 */
[----:B------:R-:W1:Y:S01]  /*10f20*/  S2R R21, SR_TID.X ;  /* 0x0000000000157919 */ /* 0x000e620000002100 */
[----:B------:R-:W2:Y:S01]  /*10f30*/  @P1 LDC R5, c[0x0][0x450] ;  /* 0x00011400ff051b82 */ /* 0x000ea20000000800 */
[----:B------:R-:W-:Y:S01]  /*10f40*/  LOP3.LUT R10, R10, 0x18, RZ, 0xc0, !PT ;  /* 0x000000180a0a7812 */ /* 0x000fe200078ec0ff */
[----:B------:R-:W-:-:S03]  /*10f50*/  VIADD R6, R20, UR41 ;  /* 0x0000002914067c36 */ /* 0x000fc60008000000 */
[C---:B------:R-:W-:Y:S01]  /*10f60*/  LOP3.LUT R12, R10.reuse, 0x20, RZ, 0xfc, !PT ;  /* 0x000000200a0c7812 */ /* 0x040fe200078efcff */
[----:B------:R-:W-:Y:S01]  /*10f70*/  IMAD.MOV.U32 R7, RZ, RZ, R6 ;  /* 0x000000ffff077224 */ /* 0x000fe200078e0006 */
[----:B------:R-:W-:Y:S01]  /*10f80*/  LOP3.LUT R10, R10, 0x40, RZ, 0xfc, !PT ;  /* 0x000000400a0a7812 */ /* 0x000fe200078efcff */
[----:B0-----:R-:W-:-:S04]  /*10f90*/  @P1 IMAD.HI.U32 R0, R6, R3, RZ ;  /* 0x0000000306001227 */ /* 0x001fc800078e00ff */
[----:B------:R-:W-:Y:S01]  /*10fa0*/  IMAD.U32 R3, RZ, RZ, UR6 ;  /* 0x00000006ff037e24 */ /* 0x000fe2000f8e00ff */
[----:B------:R-:W-:Y:S01]  /*10fb0*/  ULDC.64 UR6, c[0x0][0x280] ;  /* 0x0000a00000067ab9 */ /* 0x000fe20000000a00 */
[----:B--2---:R-:W-:Y:S01]  /*10fc0*/  @P1 SHF.R.U32.HI R7, RZ, R5, R0 ;  /* 0x00000005ff071219 */ /* 0x004fe20000011600 */
[----:B------:R-:W-:Y:S01]  /*10fd0*/  IMAD.U32 R5, RZ, RZ, UR5 ;  /* 0x00000005ff057e24 */ /* 0x000fe2000f8e00ff */
[----:B------:R-:W-:Y:S02]  /*10fe0*/  ULDC.64 UR4, c[0x0][0x2c8] ;  /* 0x0000b20000047ab9 */ /* 0x000fe40000000a00 */
[----:B------:R-:W-:Y:S01]  /*10ff0*/  SHF.R.S32.HI R0, RZ, 0x1f, R7 ;  /* 0x0000001fff007819 */ /* 0x000fe20000011407 */
[----:B------:R-:W-:-:S04]  /*11000*/  IMAD.WIDE.U32 R4, R7, UR8, R2 ;  /* 0x0000000807047c25 */ /* 0x000fc8000f8e0002 */
[----:B------:R-:W-:Y:S02]  /*11010*/  IMAD R0, R0, UR8, RZ ;  /* 0x0000000800007c24 */ /* 0x000fe4000f8e02ff */
[C---:B-1----:R-:W-:Y:S01]  /*11020*/  IMAD.SHL.U32 R20, R21.reuse, 0x8, RZ ;  /* 0x0000000815147824 */ /* 0x042fe200078e00ff */
[----:B------:R-:W-:Y:S01]  /*11030*/  LOP3.LUT R21, R21, 0x7f, RZ, 0xc0, !PT ;  /* 0x0000007f15157812 */ /* 0x000fe200078ec0ff */
[----:B------:R-:W-:Y:S02]  /*11040*/  IMAD R11, R7, UR9, R0 ;  /* 0x00000009070b7c24 */ /* 0x000fe4000f8e0200 */
[----:B------:R-:W-:Y:S01]  /*11050*/  IMAD.MOV R0, RZ, RZ, -R7 ;  /* 0x000000ffff007224 */ /* 0x000fe200078e0a07 */
[----:B------:R-:W-:Y:S01]  /*11060*/  LOP3.LUT R20, R20, 0x18, RZ, 0xc0, !PT ;  /* 0x0000001814147812 */ /* 0x000fe200078ec0ff */
[----:B------:R-:W-:Y:S01]  /*11070*/  IMAD.IADD R5, R5, 0x1, R11 ;  /* 0x0000000105057824 */ /* 0x000fe200078e020b */
[----:B------:R-:W-:Y:S01]  /*11080*/  SHF.R.U32.HI R21, RZ, 0x2, R21 ;  /* 0x00000002ff157819 */ /* 0x000fe20000011615 */
[----:B------:R-:W-:-:S02]  /*11090*/  IMAD R7, R9, R0, R6 ;  /* 0x0000000009077224 */ /* 0x000fc400078e0206 */
[----:B------:R-:W-:Y:S02]  /*110a0*/  VIADD R6, R6, 0x80 ;  /* 0x0000008006067836 */ /* 0x000fe40000000000 */
[----:B------:R-:W-:Y:S01]  /*110b0*/  IMAD.WIDE.U32 R4, R7, UR4, R4 ;  /* 0x0000000407047c25 */ /* 0x000fe2000f8e0004 */
[----:B------:R-:W-:-:S05]  /*110c0*/  SHF.R.S32.HI R0, RZ, 0x1f, R7 ;  /* 0x0000001fff007819 */ /* 0x000fca0000011407 */
[----:B------:R-:W-:-:S04]  /*110d0*/  IMAD R0, R0, UR4, RZ ;  /* 0x0000000400007c24 */ /* 0x000fc8000f8e02ff */
[----:B------:R-:W-:Y:S01]  /*110e0*/  IMAD R11, R7, UR5, R0 ;  /* 0x00000005070b7c24 */ /* 0x000fe2000f8e0200 */
[----:B------:R-:W-:Y:S01]  /*110f0*/  LEA R0, P0, R4, UR6, 0x1 ;  /* 0x0000000604007c11 */ /* 0x000fe2000f8008ff */
[----:B------:R-:W0:Y:S02]  /*11100*/  @P1 LDC R7, c[0x0][0x44c] ;  /* 0x00011300ff071b82 */ /* 0x000e240000000800 */
[----:B------:R-:W-:-:S05]  /*11110*/  IMAD.IADD R5, R5, 0x1, R11 ;  /* 0x0000000105057824 */ /* 0x000fca00078e020b */
[----:B------:R-:W-:Y:S02]  /*11120*/  LEA.HI.X R4, R4, UR7, R5, 0x1, P0 ;  /* 0x0000000704047c11 */ /* 0x000fe400080f0c05 */
[----:B------:R-:W1:Y:S01]  /*11130*/  @P1 LDC R5, c[0x0][0x450] ;  /* 0x00011400ff051b82 */ /* 0x000e620000000800 */
[----:B0-----:R-:W-:-:S04]  /*11140*/  @P1 IMAD.HI.U32 R8, R6, R7, RZ ;  /* 0x0000000706081227 */ /* 0x001fc800078e00ff */
[----:B------:R-:W-:Y:S01]  /*11150*/  IMAD.MOV.U32 R7, RZ, RZ, R6 ;  /* 0x000000ffff077224 */ /* 0x000fe200078e0006 */
[----:B-1----:R-:W-:-:S05]  /*11160*/  @P1 SHF.R.U32.HI R7, RZ, R5, R8 ;  /* 0x00000005ff071219 */ /* 0x002fca0000011608 */
[----:B------:R-:W-:Y:S02]  /*11170*/  IMAD.MOV R5, RZ, RZ, -R7 ;  /* 0x000000ffff057224 */ /* 0x000fe400078e0a07 */
[----:B------:R-:W-:-:S04]  /*11180*/  IMAD.WIDE.U32 R2, R7, UR8, R2 ;  /* 0x0000000807027c25 */ /* 0x000fc8000f8e0002 */
[----:B------:R-:W-:Y:S01]  /*11190*/  IMAD R5, R9, R5, R6 ;  /* 0x0000000509057224 */ /* 0x000fe200078e0206 */
[----:B------:R-:W-:-:S05]  /*111a0*/  SHF.R.S32.HI R6, RZ, 0x1f, R7 ;  /* 0x0000001fff067819 */ /* 0x000fca0000011407 */
[----:B------:R-:W-:-:S04]  /*111b0*/  IMAD R6, R6, UR8, RZ ;  /* 0x0000000806067c24 */ /* 0x000fc8000f8e02ff */
[----:B------:R-:W-:Y:S01]  /*111c0*/  IMAD R7, R7, UR9, R6 ;  /* 0x0000000907077c24 */ /* 0x000fe2000f8e0206 */
[----:B------:R-:W-:-:S03]  /*111d0*/  SHF.R.S32.HI R6, RZ, 0x1f, R5 ;  /* 0x0000001fff067819 */ /* 0x000fc60000011405 */
[----:B------:R-:W-:Y:S02]  /*111e0*/  IMAD.IADD R3, R3, 0x1, R7 ;  /* 0x0000000103037824 */ /* 0x000fe400078e0207 */
[----:B------:R-:W-:Y:S02]  /*111f0*/  IMAD R6, R6, UR4, RZ ;  /* 0x0000000406067c24 */ /* 0x000fe4000f8e02ff */
[C---:B------:R-:W-:Y:S01]  /*11200*/  IMAD.WIDE.U32 R2, R5.reuse, UR4, R2 ;  /* 0x0000000405027c25 */ /* 0x040fe2000f8e0002 */
[----:B------:R-:W-:Y:S02]  /*11210*/  ULDC UR4, c[0x0][0x2b8] ;  /* 0x0000ae0000047ab9 */ /* 0x000fe40000000800 */
[----:B------:R-:W-:Y:S01]  /*11220*/  ISETP.GE.AND P1, PT, R12, UR4, PT ;  /* 0x000000040c007c0c */ /* 0x000fe2000bf26270 */
[----:B------:R-:W-:Y:S01]  /*11230*/  IMAD R7, R5, UR5, R6 ;  /* 0x0000000505077c24 */ /* 0x000fe2000f8e0206 */
[----:B------:R-:W-:Y:S02]  /*11240*/  LEA R8, P0, R2, UR6, 0x1 ;  /* 0x0000000602087c11 */ /* 0x000fe4000f8008ff */
[----:B------:R-:W-:Y:S01]  /*11250*/  ISETP.GE.AND P2, PT, R10, UR4, PT ;  /* 0x000000040a007c0c */ /* 0x000fe2000bf46270 */
[----:B------:R-:W-:-:S05]  /*11260*/  IMAD.IADD R7, R3, 0x1, R7 ;  /* 0x0000000103077824 */ /* 0x000fca00078e0207 */
[----:B------:R-:W-:Y:S02]  /*11270*/  LEA.HI.X R7, R2, UR7, R7, 0x1, P0 ;  /* 0x0000000702077c11 */ /* 0x000fe400080f0c07 */
[----:B------:R-:W-:Y:S01]  /*11280*/  ISETP.GE.AND P0, PT, R20, UR4, PT ;  /* 0x0000000414007c0c */ /* 0x000fe2000bf06270 */
[----:B------:R-:W-:-:S03]  /*11290*/  UMOV UR4, 0xffffffff ;  /* 0xffffffff00047882 */ /* 0x000fc60000000000 */
[----:B------:R-:W-:Y:S09]  /*112a0*/  BRA.DIV UR4, `(.L_x_10853) ;  /* 0x0000003604a07947 */ /* 0x000ff2000b800000 */
[----:B------:R-:W0:Y:S01]  /*112b0*/  SHFL.IDX PT, R14, R0, RZ, 0x1c1f ;  /* 0x001c1fff000e7589 */ /* 0x000e2200000e0000 */
[----:B------:R-:W-:Y:S01]  /*112c0*/  ULDC UR4, c[0x0][0x288] ;  /* 0x0000a20000047ab9 */ /* 0x000fe20000000800 */
[----:B------:R-:W-:Y:S02]  /*112d0*/  VIADD R6, R21, UR41 ;  /* 0x0000002915067c36 */ /* 0x000fe40008000000 */
[----:B------:R-:W1:Y:S01]  /*112e0*/  SHFL.IDX PT, R2, R4, RZ, 0x1c1f ;  /* 0x001c1fff04027589 */ /* 0x000e6200000e0000 */
[----:B------:R-:W-:Y:S02]  /*112f0*/  IMAD R5, R9, UR4, RZ ;  /* 0x0000000409057c24 */ /* 0x000fe4000f8e02ff */
[----:B------:R-:W-:-:S03]  /*11300*/  VIADD R10, R6, 0x20 ;  /* 0x00000020060a7836 */ /* 0x000fc60000000000 */
[----:B------:R-:W-:-:S13]  /*11310*/  ISETP.GE.AND P4, PT, R6, R5, PT ;  /* 0x000000050600720c */ /* 0x000fda0003f86270 */
[----:B0-----:R-:W-:-:S05]  /*11320*/  @!P4 LEA R14, P3, R20, R14, 0x1 ;  /* 0x0000000e140ec211 */ /* 0x001fca00078608ff */
[----:B-1----:R-:W-:Y:S02]  /*11330*/  @!P4 IMAD.X R3, RZ, RZ, R2, P3 ;  /* 0x000000ffff03c224 */ /* 0x002fe400018e0602 */
[----:B------:R-:W-:Y:S02]  /*11340*/  @!P4 IMAD.MOV.U32 R2, RZ, RZ, R14 ;  /* 0x000000ffff02c224 */ /* 0x000fe400078e000e */
[----:B------:R-:W0:Y:S04]  /*11350*/  SHFL.IDX PT, R14, R0, 0x1, 0x1c1f ;  /* 0x003c1f00000e7f89 */ /* 0x000e2800000e0000 */
[----:B------:R-:W-:Y:S04]  /*11360*/  @!P4 LDGSTS.E.BYPASS.LTC128B.128 [R26+0xc400], desc[UR48][R2.64], !P0 ;  /* 0x0c400000021acfae */ /* 0x000fe8000c101d70 */
[----:B------:R-:W-:Y:S04]  /*11370*/  @!P4 LDGSTS.E.BYPASS.LTC128B.128 [R26+0xf400], desc[UR48][R2.64+0x40], !P1 ;  /* 0x0f400040021acfae */ /* 0x000fe8000c901d70 */
[----:B------:R1:W-:Y:S01]  /*11380*/  @!P4 LDGSTS.E.BYPASS.LTC128B.128 [R26+0x12400], desc[UR48][R2.64+0x80], !P2 ;  /* 0x12400080021acfae */ /* 0x0003e2000d101d70 */
[----:B------:R-:W-:Y:S01]  /*11390*/  ISETP.GE.AND P4, PT, R10, R5, PT ;  /* 0x000000050a00720c */ /* 0x000fe20003f86270 */
[----:B------:R-:W-:-:S02]  /*113a0*/  VIADD R10, R6, 0x40 ;  /* 0x00000040060a7836 */ /* 0x000fc40000000000 */
[----:B-1----:R-:W1:Y:S10]  /*113b0*/  SHFL.IDX PT, R2, R4, 0x1, 0x1c1f ;  /* 0x003c1f0004027f89 */ /* 0x002e7400000e0000 */
[----:B0-----:R-:W-:-:S05]  /*113c0*/  @!P4 LEA R14, P3, R20, R14, 0x1 ;  /* 0x0000000e140ec211 */ /* 0x001fca00078608ff */
[----:B-1----:R-:W-:Y:S02]  /*113d0*/  @!P4 IMAD.X R9, RZ, RZ, R2, P3 ;  /* 0x000000ffff09c224 */ /* 0x002fe400018e0602 */
[----:B------:R-:W-:Y:S02]  /*113e0*/  @!P4 IMAD.MOV.U32 R2, RZ, RZ, R14 ;  /* 0x000000ffff02c224 */ /* 0x000fe400078e000e */
[----:B------:R-:W-:Y:S01]  /*113f0*/  @!P4 IMAD.MOV.U32 R3, RZ, RZ, R9 ;  /* 0x000000ffff03c224 */ /* 0x000fe200078e0009 */
[----:B------:R-:W0:Y:S04]  /*11400*/  SHFL.IDX PT, R14, R0, 0x2, 0x1c1f ;  /* 0x005c1f00000e7f89 */ /* 0x000e2800000e0000 */
[----:B------:R-:W-:Y:S04]  /*11410*/  @!P4 LDGSTS.E.BYPASS.LTC128B.128 [R26+0xcc00], desc[UR48][R2.64], !P0 ;  /* 0x0cc00000021acfae */ /* 0x000fe8000c101d70 */
[----:B------:R-:W-:Y:S04]  /*11420*/  @!P4 LDGSTS.E.BYPASS.LTC128B.128 [R26+0xfc00], desc[UR48][R2.64+0x40], !P1 ;  /* 0x0fc00040021acfae */ /* 0x000fe8000c901d70 */
[----:B------:R1:W-:Y:S01]  /*11430*/  @!P4 LDGSTS.E.BYPASS.LTC128B.128 [R26+0x12c00], desc[UR48][R2.64+0x80], !P2 ;  /* 0x12c00080021acfae */ /* 0x0003e2000d101d70 */
[----:B------:R-:W-:Y:S01]  /*11440*/  ISETP.GE.AND P4, PT, R10, R5, PT ;  /* 0x000000050a00720c */ /* 0x000fe20003f86270 */
[----:B------:R-:W-:-:S02]  /*11450*/  VIADD R10, R6, 0x60 ;  /* 0x00000060060a7836 */ /* 0x000fc40000000000 */
[----:B-1----:R-:W1:Y:S10]  /*11460*/  SHFL.IDX PT, R2, R4, 0x2, 0x1c1f ;  /* 0x005c1f0004027f89 */ /* 0x002e7400000e0000 */
[----:B0-----:R-:W-:Y:S01]  /*11470*/  @!P4 LEA R14, P3, R20, R14, 0x1 ;  /* 0x0000000e140ec211 */ /* 0x001fe200078608ff */
[----:B------:R-:W-:Y:S04]  /*11480*/  SHFL.IDX PT, R4, R4, 0x3, 0x1c1f ;  /* 0x007c1f0004047f89 */ /* 0x000fe800000e0000 */
[----:B-1----:R-:W-:-:S02]  /*11490*/  @!P4 IMAD.X R9, RZ, RZ, R2, P3 ;  /* 0x000000ffff09c224 */ /* 0x002fc400018e0602 */
[----:B------:R-:W-:Y:S02]  /*114a0*/  @!P4 IMAD.MOV.U32 R2, RZ, RZ, R14 ;  /* 0x000000ffff02c224 */ /* 0x000fe400078e000e */
[----:B------:R-:W0:Y:S01]  /*114b0*/  SHFL.IDX PT, R14, R0, 0x3, 0x1c1f ;  /* 0x007c1f00000e7f89 */ /* 0x000e2200000e0000 */
[----:B------:R-:W-:-:S03]  /*114c0*/  @!P4 IMAD.MOV.U32 R3, RZ, RZ, R9 ;  /* 0x000000ffff03c224 */ /* 0x000fc600078e0009 */
[----:B------:R-:W-:Y:S04]  /*114d0*/  SHFL.IDX PT, R0, R7, RZ, 0x1c1f ;  /* 0x001c1fff07007589 */ /* 0x000fe800000e0000 */
[----:B------:R-:W-:Y:S04]  /*114e0*/  @!P4 LDGSTS.E.BYPASS.LTC128B.128 [R26+0xd400], desc[UR48][R2.64], !P0 ;  /* 0x0d400000021acfae */ /* 0x000fe8000c101d70 */
[----:B------:R-:W-:Y:S04]  /*114f0*/  @!P4 LDGSTS.E.BYPASS.LTC128B.128 [R26+0x10400], desc[UR48][R2.64+0x40], !P1 ;  /* 0x10400040021acfae */ /* 0x000fe8000c901d70 */
[----:B------:R1:W-:Y:S01]  /*11500*/  @!P4 LDGSTS.E.BYPASS.LTC128B.128 [R26+0x13400], desc[UR48][R2.64+0x80], !P2 ;  /* 0x13400080021acfae */ /* 0x0003e2000d101d70 */
[----:B------:R-:W-:Y:S01]  /*11510*/  ISETP.GE.AND P4, PT, R10, R5, PT ;  /* 0x000000050a00720c */ /* 0x000fe20003f86270 */
[----:B------:R-:W-:-:S02]  /*11520*/  VIADD R10, R6, 0x80 ;  /* 0x00000080060a7836 */ /* 0x000fc40000000000 */
[----:B------:R-:W-:Y:S10]  /*11530*/  SHFL.IDX PT, R7, R7, 0x1, 0x1c1f ;  /* 0x003c1f0007077f89 */ /* 0x000ff400000e0000 */
[----:B0-----:R-:W-:-:S05]  /*11540*/  @!P4 LEA R14, P3, R20, R14, 0x1 ;  /* 0x0000000e140ec211 */ /* 0x001fca00078608ff */
[----:B------:R-:W-:Y:S02]  /*11550*/  @!P4 IMAD.X R9, RZ, RZ, R4, P3 ;  /* 0x000000ffff09c224 */ /* 0x000fe400018e0604 */
[----:B-1----:R-:W-:Y:S02]  /*11560*/  @!P4 IMAD.MOV.U32 R2, RZ, RZ, R14 ;  /* 0x000000ffff02c224 */ /* 0x002fe400078e000e */
[----:B------:R-:W0:Y:S01]  /*11570*/  SHFL.IDX PT, R14, R8, RZ, 0x1c1f ;  /* 0x001c1fff080e7589 */ /* 0x000e2200000e0000 */
[----:B------:R-:W-:-:S05]  /*11580*/  @!P4 IMAD.MOV.U32 R3, RZ, RZ, R9 ;  /* 0x000000ffff03c224 */ /* 0x000fca00078e0009 */
[----:B------:R-:W-:Y:S04]  /*11590*/  @!P4 LDGSTS.E.BYPASS.LTC128B.128 [R26+0xdc00], desc[UR48][R2.64], !P0 ;  /* 0x0dc00000021acfae */ /* 0x000fe8000c101d70 */
[----:B------:R-:W-:Y:S04]  /*115a0*/  @!P4 LDGSTS.E.BYPASS.LTC128B.128 [R26+0x10c00], desc[UR48][R2.64+0x40], !P1 ;  /* 0x10c00040021acfae */ /* 0x000fe8000c901d70 */
[----:B------:R1:W-:Y:S01]  /*115b0*/  @!P4 LDGSTS.E.BYPASS.LTC128B.128 [R26+0x13c00], desc[UR48][R2.64+0x80], !P2 ;  /* 0x13c00080021acfae */ /* 0x0003e2000d101d70 */
[----:B------:R-:W-:-:S13]  /*115c0*/  ISETP.GE.AND P4, PT, R10, R5, PT ;  /* 0x000000050a00720c */ /* 0x000fda0003f86270 */
[----:B0-----:R-:W-:-:S05]  /*115d0*/  @!P4 LEA R14, P3, R20, R14, 0x1 ;  /* 0x0000000e140ec211 */ /* 0x001fca00078608ff */
[----:B------:R-:W-:Y:S02]  /*115e0*/  @!P4 IMAD.X R9, RZ, RZ, R0, P3 ;  /* 0x000000ffff09c224 */ /* 0x000fe400018e0600 */
[----:B-1----:R-:W-:Y:S02]  /*115f0*/  @!P4 IMAD.MOV.U32 R2, RZ, RZ, R14 ;  /* 0x000000ffff02c224 */ /* 0x002fe400078e000e */
[----:B------:R-:W-:Y:S01]  /*11600*/  @!P4 IMAD.MOV.U32 R3, RZ, RZ, R9 ;  /* 0x000000ffff03c224 */ /* 0x000fe200078e0009 */
[----:B------:R0:W1:Y:S04]  /*11610*/  SHFL.IDX PT, R14, R8, 0x1, 0x1c1f ;  /* 0x003c1f00080e7f89 */ /* 0x00006800000e0000 */
[----:B------:R0:W-:Y:S04]  /*11620*/  @!P4 LDGSTS.E.BYPASS.LTC128B.128 [R26+0xe400], desc[UR48][R2.64], !P0 ;  /* 0x0e400000021acfae */ /* 0x0001e8000c101d70 */
[----:B------:R0:W-:Y:S04]  /*11630*/  @!P4 LDGSTS.E.BYPASS.LTC128B.128 [R26+0x11400], desc[UR48][R2.64+0x40], !P1 ;  /* 0x11400040021acfae */ /* 0x0001e8000c901d70 */
[----:B------:R0:W-:Y:S02]  /*11640*/  @!P4 LDGSTS.E.BYPASS.LTC128B.128 [R26+0x14400], desc[UR48][R2.64+0x80], !P2 ;  /* 0x14400080021acfae */ /* 0x0001e4000d101d70 */
.L_x_10958:
[----:B------:R-:W-:Y:S02]  /*11650*/  VIADD R6, R6, 0xa0 ;  /* 0x000000a006067836 */ /* 0x000fe40000000000 */
[----:B------:R-:W-:-:S03]  /*11660*/  VIADD R0, R17, 0x2d800 ;  /* 0x0002d80011007836 */ /* 0x000fc60000000000 */
[----:B------:R-:W-:-:S13]  /*11670*/  ISETP.GE.AND P3, PT, R6, R5, PT ;  /* 0x000000050600720c */ /* 0x000fda0003f66270 */
[----:B01----:R-:W-:-:S05]  /*11680*/  @!P3 LEA R2, P4, R20, R14, 0x1 ;  /* 0x0000000e1402b211 */ /* 0x003fca00078808ff */
[----:B------:R-:W-:-:S05]  /*11690*/  @!P3 IMAD.X R3, RZ, RZ, R7, P4 ;  /* 0x000000ffff03b224 */ /* 0x000fca00020e0607 */
[----:B------:R-:W-:Y:S01]  /*116a0*/  @!PT LDS RZ, [RZ] ;  /* 0x00000000fffff984 */ /* 0x000fe20000000800 */
[----:B------:R-:W-:Y:S01]  /*116b0*/  @!PT LDS RZ, [RZ] ;  /* 0x00000000fffff984 */ /* 0x000fe20000000800 */
[----:B------:R-:W-:Y:S01]  /*116c0*/  @!PT LDS RZ, [RZ] ;  /* 0x00000000fffff984 */ /* 0x000fe20000000800 */
[----:B------:R0:W-:Y:S01]  /*116d0*/  @!P3 LDGSTS.E.BYPASS.LTC128B.128 [R26+0xec00], desc[UR48][R2.64], !P0 ;  /* 0x0ec00000021abfae */ /* 0x0001e2000c101d70 */
[----:B------:R-:W-:-:S03]  /*116e0*/  PLOP3.LUT P0, PT, PT, PT, PT, 0x80, 0x0 ;  /* 0x000000000000781c */ /* 0x000fc60003f0f070 */
[----:B------:R0:W-:Y:S04]  /*116f0*/  @!P3 LDGSTS.E.BYPASS.LTC128B.128 [R26+0x11c00], desc[UR48][R2.64+0x40], !P1 ;  /* 0x11c00040021abfae */ /* 0x0001e8000c901d70 */
[----:B------:R0:W-:Y:S01]  /*11700*/  @!P3 LDGSTS.E.BYPASS.LTC128B.128 [R26+0x14c00], desc[UR48][R2.64+0x80], !P2 ;  /* 0x14c00080021abfae */ /* 0x0001e2000d101d70 */
[----:B------:R-:W-:-:S05]  /*11710*/  NOP ;  /* 0x0000000000007918 */ /* 0x000fca0000000000 */
.L_x_10854:
[----:B------:R-:W-:Y:S02]  /*11720*/  PLOP3.LUT P1, PT, P1, P0, PT, 0xa2, 0x0 ;  /* 0x000000000000781c */ /* 0x000fe40000f21472 */
[----:B------:R-:W-:-:S08]  /*11730*/  @P0 R2UR P1, UR4, R17 ;  /* 0x00000000110402ca */ /* 0x000fd00000020000 */
[----:B------:R-:W-:-:S05]  /*11740*/  @P0 PLOP3.LUT P0, PT, P1, PT, PT, 0x80, 0x0 ;  /* 0x000000000000081c */ /* 0x000fca0000f0f070 */
[----:B------:R-:W-:Y:S01]  /*11750*/  @!P1 SYNCS.ARRIVE.TRANS64.RED.A0T1 RZ, [UR4+0x2d800], RZ ;  /* 0x02d800ffffff99a7 */ /* 0x000fe20008200404 */
[----:B------:R-:W-:Y:S07]  /*11760*/  @!P1 ARRIVES.LDGSTSBAR.64.TRANSCNT [UR4+0x2d800] ;  /* 0x02d80000ff0099b0 */ /* 0x000fee0008000a84 */
[----:B------:R-:W-:Y:S05]  /*11770*/  @P0 BRA.U.ANY `(.L_x_10854) ;  /* 0xfffffffd00e80947 */ /* 0x000fea000393ffff */
[----:B------:R-:W-:-:S05]  /*11780*/  VIADD R29, R29, 0x1 ;  /* 0x000000011d1d7836 */ /* 0x000fca0000000000 */
[----:B0-----:R-:W-:-:S04]  /*11790*/  LEA.HI R2, R29, R29, RZ, 0x1 ;  /* 0x0000001d1d027211 */ /* 0x001fc800078f08ff */
        /* <DEDUP_REMOVED lines=8> */
.L_x_10959:
[----:B------:R-:W-:Y:S05]  /*11820*/  BSYNC B0 ;  /* 0x0000000000007941 */ /* 0x000fea0003800000 */
.L_x_10855:
        /* <DEDUP_REMOVED lines=24> */
[----:B------:R-:W-:Y:S02]  /*119b0*/  ULDC.64 UR4, c[0x0][0x428] ;  /* 0x00010a0000047ab9 */ /* 0x000fe40000000a00 */
[----:B------:R-:W-:-:S04]  /*119c0*/  IMAD R10, R25, UR4, RZ ;  /* 0x00000004190a7c24 */ /* 0x000fc8000f8e02ff */
[----:B------:R-:W-:Y:S01]  /*119d0*/  IMAD R10, R23, UR5, R10 ;  /* 0x00000005170a7c24 */ /* 0x000fe2000f8e020a */
[----:B0-----:R-:W-:-:S13]  /*119e0*/  ISETP.NE.AND P0, PT, R5, 0x1, PT ;  /* 0x000000010500780c */ /* 0x001fda0003f05270 */
[----:B------:R-:W0:Y:S02]  /*119f0*/  @P0 LDC.64 R2, c[0x0][0x440] ;  /* 0x00011000ff020b82 */ /* 0x000e240000000a00 */
[----:B0-----:R-:W-:-:S04]  /*11a00*/  @P0 IMAD.HI.U32 R4, R6, R2, RZ ;  /* 0x0000000206040227 */ /* 0x001fc800078e00ff */
[----:B------:R-:W-:Y:S01]  /*11a10*/  IMAD.MOV.U32 R2, RZ, RZ, R6 ;  /* 0x000000ffff027224 */ /* 0x000fe200078e0006 */
[----:B------:R-:W-:-:S05]  /*11a20*/  @P0 SHF.R.U32.HI R2, RZ, R3, R4 ;  /* 0x00000003ff020219 */ /* 0x000fca0000011604 */
[----:B------:R-:W-:-:S04]  /*11a30*/  IMAD.MOV R3, RZ, RZ, -R2 ;  /* 0x000000ffff037224 */ /* 0x000fc800078e0a02 */
[----:B------:R-:W-:Y:S01]  /*11a40*/  IMAD R6, R5, R3, R6 ;  /* 0x0000000305067224 */ /* 0x000fe200078e0206 */
[--C-:B------:R-:W-:Y:S01]  /*11a50*/  SHF.R.S32.HI R3, RZ, 0x1f, R2.reuse ;  /* 0x0000001fff037819 */ /* 0x100fe20000011402 */
[----:B------:R-:W0:Y:S02]  /*11a60*/  LDC.64 R4, c[0x0][0x418] ;  /* 0x00010600ff047b82 */ /* 0x000e240000000a00 */
[----:B------:R-:W-:-:S04]  /*11a70*/  IMAD.WIDE.U32 R2, R23, UR4, R2 ;  /* 0x0000000417027c25 */ /* 0x000fc8000f8e0002 */
[----:B------:R-:W-:Y:S01]  /*11a80*/  IMAD.IADD R10, R10, 0x1, R3 ;  /* 0x000000010a0a7824 */ /* 0x000fe200078e0203 */
[----:B0-----:R-:W-:-:S04]  /*11a90*/  LEA R4, P0, R2, R4, 0x2 ;  /* 0x0000000402047211 */ /* 0x001fc800078010ff */
[----:B------:R-:W-:-:S05]  /*11aa0*/  LEA.HI.X R5, R2, R5, R10, 0x2, P0 ;  /* 0x0000000502057211 */ /* 0x000fca00000f140a */
[----:B------:R0:W5:Y:S04]  /*11ab0*/  LDG.E R4, desc[UR48][R4.64] ;  /* 0x0000003004047981 */ /* 0x000168000c1e1900 */
.L_x_10861:
[----:B------:R-:W0:Y:S01]  /*11ac0*/  S2R R2, SR_TID.X ;  /* 0x0000000000027919 */ /* 0x000e220000002100 */
[----:B------:R-:W-:Y:S01]  /*11ad0*/  IMAD R3, R8, 0x8, R17 ;  /* 0x0000000808037824 */ /* 0x000fe200078e0211 */
[----:B------:R-:W-:Y:S01]  /*11ae0*/  BSSY B1, `(.L_x_10862) ;  /* 0x0000006000017945 */ /* 0x000fe20003800000 */
[----:B0-----:R-:W-:Y:S02]  /*11af0*/  LOP3.LUT R5, R2, 0x7f, RZ, 0xc0, !PT ;  /* 0x0000007f02057812 */ /* 0x001fe400078ec0ff */
[----:B------:R-:W-:Y:S02]  /*11b00*/  SHF.L.U32 R2, R9, 0x1f, RZ ;  /* 0x0000001f09027819 */ /* 0x000fe400000006ff */
[----:B------:R-:W-:Y:S02]  /*11b10*/  ISETP.NE.AND P1, PT, R5, RZ, PT ;  /* 0x000000ff0500720c */ /* 0x000fe40003f25270 */
[----:B------:R-:W0:Y:S02]  /*11b20*/  SYNCS.PHASECHK.TRANS64.TRYWAIT P0, [R3+URZ+0x2d840], R2 ;  /* 0x02d84002030075a7 */ /* 0x000e24000800017f */
[----:B0-----:R-:W-:Y:S09]  /*11b30*/  @!P0 BRA `(.L_x_10863) ;  /* 0x0000003400808947 */ /* 0x001ff20003800000 */
.L_x_10960:
[----:B------:R-:W-:Y:S05]  /*11b40*/  BSYNC B1 ;  /* 0x0000000000017941 */ /* 0x000fea0003800000 */
.L_x_10862:
[----:B------:R-:W-:Y:S04]  /*11b50*/  BSSY B1, `(.L_x_10864) ;  /* 0x0000007000017945 */ /* 0x000fe80003800000 */
[----:B------:R-:W-:Y:S05]  /*11b60*/  @P1 BRA `(.L_x_10865) ;  /* 0x0000000000141947 */ /* 0x000fea0003800000 */
[----:B------:R-:W-:Y:S01]  /*11b70*/  ISETP.NE.AND P0, PT, R28, RZ, PT ;  /* 0x000000ff1c00720c */ /* 0x000fe20003f05270 */
[----:B0-----:R-:W-:-:S04]  /*11b80*/  IMAD.MOV.U32 R2, RZ, RZ, 0x6000 ;  /* 0x00006000ff027424 */ /* 0x001fc800078e00ff */
[----:B------:R1:W-:Y:S08]  /*11b90*/  SYNCS.ARRIVE.TRANS64 RZ, [R3+URZ+0x2d830], R2 ;  /* 0x02d8300203ff79a7 */ /* 0x0003f0000800003f */
[----:B------:R-:W-:Y:S05]  /*11ba0*/  @!P0 BRA `(.L_x_10865) ;  /* 0x0000000000048947 */ /* 0x000fea0003800000 */
[----:B------:R-:W-:Y:S01]  /*11bb0*/  BPT.TRAP 0x1 ;  /* 0x000000040000795c */ /* 0x000fe20000300000 */
.L_x_10865:
[----:B------:R-:W-:Y:S05]  /*11bc0*/  BSYNC B1 ;  /* 0x0000000000017941 */ /* 0x000fea0003800000 */
.L_x_10864:
[----:B------:R-:W-:Y:S01]  /*11bd0*/  IMAD.MOV.U32 R12, RZ, RZ, RZ ;  /* 0x000000ffff0c7224 */ /* 0x000fe200078e00ff */
[----:B------:R-:W-:Y:S01]  /*11be0*/  UIADD3 UR4, UP0, UR46, 0x370, URZ ;  /* 0x000003702e047890 */ /* 0x000fe2000ff1e03f */
[----:B------:R-:W-:Y:S01]  /*11bf0*/  IMAD R11, R8, 0x6000, R17 ;  /* 0x00006000080b7824 */ /* 0x000fe200078e0211 */
[----:B------:R-:W-:Y:S01]  /*11c00*/  PLOP3.LUT P0, PT, PT, PT, PT, 0x80, 0x0 ;  /* 0x000000000000781c */ /* 0x000fe20003f0f070 */
[----:B01----:R-:W-:Y:S01]  /*11c10*/  VIADD R3, R3, 0x2d830 ;  /* 0x0002d83003037836 */ /* 0x003fe20000000000 */
[----:B------:R-:W-:Y:S01]  /*11c20*/  R2UR UR10, R12 ;  /* 0x000000000c0a72ca */ /* 0x000fe200000e0000 */
[----:B------:R-:W-:Y:S01]  /*11c30*/  IMAD.SHL.U32 R2, R6, 0x80, RZ ;  /* 0x0000008006027824 */ /* 0x000fe200078e00ff */
[----:B------:R-:W-:Y:S01]  /*11c40*/  UIADD3.X UR5, URZ, UR47, URZ, UP0, !UPT ;  /* 0x0000002f3f057290 */ /* 0x000fe200087fe43f */
[----:B------:R-:W-:Y:S01]  /*11c50*/  VIADD R5, R11, 0x15400 ;  /* 0x000154000b057836 */ /* 0x000fe20000000000 */
[----:B------:R-:W-:Y:S01]  /*11c60*/  UMOV UR6, 0x0 ;  /* 0x0000000000067882 */ /* 0x000fe20000000000 */
[----:B------:R-:W-:-:S10]  /*11c70*/  UMOV UR7, 0x14f00000 ;  /* 0x14f0000000077882 */ /* 0x000fd40000000000 */
.L_x_10866:
        /* <DEDUP_REMOVED lines=16> */
.L_x_10867:
        /* <DEDUP_REMOVED lines=16> */
.L_x_10868:
        /* <DEDUP_REMOVED lines=15> */
.L_x_10961:
[----:B------:R-:W-:Y:S05]  /*11f70*/  BSYNC B1 ;  /* 0x0000000000017941 */ /* 0x000fea0003800000 */
.L_x_10869:
[----:B------:R-:W-:Y:S01]  /*11f80*/  BSSY B1, `(.L_x_10871) ;  /* 0x000000a000017945 */ /* 0x000fe20003800000 */
[----:B0-----:R-:W-:Y:S02]  /*11f90*/  IMAD.MOV.U32 R2, RZ, RZ, 0x0 ;  /* 0x00000000ff027424 */ /* 0x001fe400078e00ff */
[----:B------:R-:W-:Y:S01]  /*11fa0*/  IMAD.MOV.U32 R3, RZ, RZ, 0x14f00000 ;  /* 0x14f00000ff037424 */ /* 0x000fe200078e00ff */
[----:B------:R-:W-:Y:S06]  /*11fb0*/  @P1 BRA `(.L_x_10872) ;  /* 0x0000000000181947 */ /* 0x000fec0003800000 */
[----:B------:R-:W-:Y:S01]  /*11fc0*/  ISETP.NE.AND P0, PT, R28, RZ, PT ;  /* 0x000000ff1c00720c */ /* 0x000fe20003f05270 */
[----:B------:R-:W-:Y:S02]  /*11fd0*/  IMAD R11, R16, 0x8, R17 ;  /* 0x00000008100b7824 */ /* 0x000fe400078e0211 */
[----:B------:R-:W-:-:S04]  /*11fe0*/  IMAD.MOV.U32 R14, RZ, RZ, 0x6000 ;  /* 0x00006000ff0e7424 */ /* 0x000fc800078e00ff */
[----:B------:R0:W-:Y:S06]  /*11ff0*/  SYNCS.ARRIVE.TRANS64 RZ, [R11+URZ+0x2d850], R14 ;  /* 0x02d8500e0bff79a7 */ /* 0x0001ec000800003f */
[----:B------:R-:W-:Y:S05]  /*12000*/  @!P0 BRA `(.L_x_10872) ;  /* 0x0000000000048947 */ /* 0x000fea0003800000 */
[----:B------:R-:W-:Y:S01]  /*12010*/  BPT.TRAP 0x1 ;  /* 0x000000040000795c */ /* 0x000fe20000300000 */
.L_x_10872:
[----:B------:R-:W-:Y:S05]  /*12020*/  BSYNC B1 ;  /* 0x0000000000017941 */ /* 0x000fea0003800000 */
.L_x_10871:
[----:B------:R-:W-:Y:S01]  /*12030*/  R2UR UR6, R2 ;  /* 0x00000000020672ca */ /* 0x000fe200000e0000 */
[--C-:B0-----:R-:W-:Y:S01]  /*12040*/  IMAD R11, R16, 0x8, R17.reuse ;  /* 0x00000008100b7824 */ /* 0x101fe200078e0211 */
[----:B------:R-:W-:Y:S01]  /*12050*/  R2UR UR7, R3 ;  /* 0x00000000030772ca */ /* 0x000fe200000e0000 */
[----:B------:R-:W-:Y:S01]  /*12060*/  UIADD3 UR4, UP0, UR46, 0x470, URZ ;  /* 0x000004702e047890 */ /* 0x000fe2000ff1e03f */
[----:B------:R-:W-:Y:S01]  /*12070*/  R2UR UR10, R12 ;  /* 0x000000000c0a72ca */ /* 0x000fe200000e0000 */
[----:B------:R-:W-:Y:S01]  /*12080*/  IMAD R12, R16, 0x6000, R17 ;  /* 0x00006000100c7824 */ /* 0x000fe200078e0211 */
[----:B------:R-:W-:Y:S01]  /*12090*/  PLOP3.LUT P0, PT, PT, PT, PT, 0x80, 0x0 ;  /* 0x000000000000781c */ /* 0x000fe20003f0f070 */
[----:B------:R-:W-:Y:S01]  /*120a0*/  IMAD.SHL.U32 R13, R22, 0x80, RZ ;  /* 0x00000080160d7824 */ /* 0x000fe200078e00ff */
[----:B------:R-:W-:Y:S01]  /*120b0*/  UIADD3.X UR5, URZ, UR47, URZ, UP0, !UPT ;  /* 0x0000002f3f057290 */ /* 0x000fe200087fe43f */
[----:B------:R-:W-:Y:S02]  /*120c0*/  VIADD R11, R11, 0x2d850 ;  /* 0x0002d8500b0b7836 */ /* 0x000fe40000000000 */
[----:B------:R-:W-:-:S09]  /*120d0*/  VIADD R14, R12, 0x400 ;  /* 0x000004000c0e7836 */ /* 0x000fd20000000000 */
.L_x_10873:
        /* <DEDUP_REMOVED lines=15> */
.L_x_10874:
        /* <DEDUP_REMOVED lines=15> */
.L_x_10875:
        /* <DEDUP_REMOVED lines=12> */
.L_x_10860:
[----:B------:R-:W-:Y:S05]  /*12380*/  BSYNC B0 ;  /* 0x0000000000007941 */ /* 0x000fea0003800000 */
.L_x_10859:
[----:B------:R-:W-:Y:S01]  /*12390*/  UIADD3 UR4, UR40, -0x3, URZ ;  /* 0xfffffffd28047890 */ /* 0x000fe2000fffe03f */
[----:B------:R-:W-:Y:S02]  /*123a0*/  IMAD.MOV.U32 R16, RZ, RZ, R8 ;  /* 0x000000ffff107224 */ /* 0x000fe400078e0008 */
[----:B------:R-:W-:-:S03]  /*123b0*/  IMAD.MOV.U32 R24, RZ, RZ, R9 ;  /* 0x000000ffff187224 */ /* 0x000fc600078e0009 */
[----:B------:R-:W-:-:S07]  /*123c0*/  IMAD.U32 R6, RZ, RZ, UR4 ;  /* 0x00000004ff067e24 */ /* 0x000fce000f8e00ff */
.L_x_10858:
[----:B------:R-:W-:Y:S01]  /*123d0*/  ULOP3.LUT UR4, URZ, UR40, URZ, 0x33, !UPT ;  /* 0x000000283f047292 */ /* 0x000fe2000f8e333f */
[----:B------:R-:W-:Y:S01]  /*123e0*/  VIADD R7, R7, 0xfffffffe ;  /* 0xfffffffe07077836 */ /* 0x000fe20000000000 */
[----:B------:R-:W-:Y:S04]  /*123f0*/  BSSY B0, `(.L_x_10857) ;  /* 0x000015a000007945 */ /* 0x000fe80003800000 */
[----:B------:R-:W-:-:S13]  /*12400*/  ISETP.NE.AND P0, PT, R7, UR4, PT ;  /* 0x0000000407007c0c */ /* 0x000fda000bf05270 */
[----:B------:R-:W-:Y:S05]  /*12410*/  @!P0 BRA `(.L_x_10876) ;  /* 0x00000014005c8947 */ /* 0x000fea0003800000 */
[----:B------:R-:W-:-:S07]  /*12420*/  IMAD.MOV.U32 R4, RZ, RZ, R18 ;  /* 0x000000ffff047224 */ /* 0x000fce00078e0012 */
.L_x_10911:
[----:B------:R-:W-:Y:S01]  /*12430*/  LOP3.LUT P1, RZ, R19, 0x2, RZ, 0xc0, !PT ;  /* 0x0000000213ff7812 */ /* 0x000fe2000782c0ff */
[----:B------:R-:W-:Y:S01]  /*12440*/  VIADD R7, R16, 0x1 ;  /* 0x0000000110077836 */ /* 0x000fe20000000000 */
[----:B------:R-:W-:Y:S05]  /*12450*/  YIELD ;  /* 0x0000000000007946 */ /* 0x000fea0003800000 */
[----:B------:R-:W-:Y:S01]  /*12460*/  ISETP.NE.AND P0, PT, R7, 0x2, PT ;  /* 0x000000020700780c */ /* 0x000fe20003f05270 */
[----:B------:R-:W-:Y:S03]  /*12470*/  BSSY B1, `(.L_x_10877) ;  /* 0x00000a4000017945 */ /* 0x000fe60003800000 */
[----:B------:R-:W-:-:S02]  /*12480*/  SEL R3, RZ, 0x1, P0 ;  /* 0x00000001ff037807 */ /* 0x000fc40000000000 */
        /* <DEDUP_REMOVED lines=15> */
[----:B------:R-:W-:-:S04]  /*12580*/  IMAD.MOV R9, RZ, RZ, -R2 ;  /* 0x000000ffff097224 */ /* 0x000fc800078e0a02 */
[----:B------:R-:W-:Y:S02]  /*12590*/  IMAD R9, R5, R9, R6 ;  /* 0x0000000905097224 */ /* 0x000fe400078e0206 */
[C---:B------:R-:W-:Y:S02]  /*125a0*/  IMAD R5, R23.reuse, UR5, R4 ;  /* 0x0000000517057c24 */ /* 0x040fe4000f8e0204 */
[----:B------:R-:W-:Y:S01]  /*125b0*/  IMAD.WIDE.U32 R2, R23, UR4, R2 ;  /* 0x0000000417027c25 */ /* 0x000fe2000f8e0002 */
[----:B------:R-:W-:-:S03]  /*125c0*/  ULDC.64 UR4, c[0x0][0x418] ;  /* 0x0001060000047ab9 */ /* 0x000fc60000000a00 */
[----:B------:R-:W-:Y:S01]  /*125d0*/  IMAD.IADD R5, R5, 0x1, R3 ;  /* 0x0000000105057824 */ /* 0x000fe200078e0203 */
[----:B------:R-:W-:-:S04]  /*125e0*/  LEA R4, P0, R2, UR4, 0x2 ;  /* 0x0000000402047c11 */ /* 0x000fc8000f8010ff */
[----:B------:R-:W-:-:S05]  /*125f0*/  LEA.HI.X R5, R2, UR5, R5, 0x2, P0 ;  /* 0x0000000502057c11 */ /* 0x000fca00080f1405 */
[----:B------:R0:W5:Y:S04]  /*12600*/  LDG.E R4, desc[UR48][R4.64] ;  /* 0x0000003004047981 */ /* 0x000168000c1e1900 */
.L_x_10879:
        /* <DEDUP_REMOVED lines=8> */
.L_x_10962:
[----:B------:R-:W-:Y:S05]  /*12690*/  BSYNC B2 ;  /* 0x0000000000027941 */ /* 0x000fea0003800000 */
.L_x_10880:
[----:B------:R-:W-:Y:S04]  /*126a0*/  BSSY B2, `(.L_x_10882) ;  /* 0x0000007000027945 */ /* 0x000fe80003800000 */
[----:B------:R-:W-:Y:S05]  /*126b0*/  @P1 BRA `(.L_x_10883) ;  /* 0x0000000000141947 */ /* 0x000fea0003800000 */
[----:B------:R-:W-:Y:S01]  /*126c0*/  ISETP.NE.AND P0, PT, R28, RZ, PT ;  /* 0x000000ff1c00720c */ /* 0x000fe20003f05270 */
[----:B0-----:R-:W-:-:S04]  /*126d0*/  IMAD.MOV.U32 R2, RZ, RZ, 0x6000 ;  /* 0x00006000ff027424 */ /* 0x001fc800078e00ff */
[----:B------:R1:W-:Y:S08]  /*126e0*/  SYNCS.ARRIVE.TRANS64 RZ, [R3+URZ+0x2d830], R2 ;  /* 0x02d8300203ff79a7 */ /* 0x0003f0000800003f */
[----:B------:R-:W-:Y:S05]  /*126f0*/  @!P0 BRA `(.L_x_10883) ;  /* 0x0000000000048947 */ /* 0x000fea0003800000 */
[----:B------:R-:W-:Y:S01]  /*12700*/  BPT.TRAP 0x1 ;  /* 0x000000040000795c */ /* 0x000fe20000300000 */
.L_x_10883:
[----:B------:R-:W-:Y:S05]  /*12710*/  BSYNC B2 ;  /* 0x0000000000027941 */ /* 0x000fea0003800000 */
.L_x_10882:
        /* <DEDUP_REMOVED lines=11> */
.L_x_10884:
        /* <DEDUP_REMOVED lines=16> */
.L_x_10885:
        /* <DEDUP_REMOVED lines=16> */
.L_x_10886:
        /* <DEDUP_REMOVED lines=15> */
.L_x_10963:
[----:B------:R-:W-:Y:S05]  /*12ac0*/  BSYNC B2 ;  /* 0x0000000000027941 */ /* 0x000fea0003800000 */
.L_x_10887:
[----:B------:R-:W-:Y:S01]  /*12ad0*/  BSSY B2, `(.L_x_10889) ;  /* 0x0000009000027945 */ /* 0x000fe20003800000 */
[----:B------:R-:W-:Y:S02]  /*12ae0*/  IMAD.MOV.U32 R2, RZ, RZ, 0x0 ;  /* 0x00000000ff027424 */ /* 0x000fe400078e00ff */
[----:B0-----:R-:W-:Y:S01]  /*12af0*/  IMAD.MOV.U32 R3, RZ, RZ, 0x14f00000 ;  /* 0x14f00000ff037424 */ /* 0x001fe200078e00ff */
[----:B------:R-:W-:Y:S06]  /*12b00*/  @P1 BRA `(.L_x_10890) ;  /* 0x0000000000141947 */ /* 0x000fec0003800000 */
[----:B------:R-:W-:Y:S01]  /*12b10*/  ISETP.NE.AND P0, PT, R28, RZ, PT ;  /* 0x000000ff1c00720c */ /* 0x000fe20003f05270 */
[----:B------:R-:W-:-:S04]  /*12b20*/  IMAD.MOV.U32 R13, RZ, RZ, 0x6000 ;  /* 0x00006000ff0d7424 */ /* 0x000fc800078e00ff */
[----:B------:R0:W-:Y:S08]  /*12b30*/  SYNCS.ARRIVE.TRANS64 RZ, [R12+URZ+0x50], R13 ;  /* 0x0000500d0cff79a7 */ /* 0x0001f0000800003f */
[----:B------:R-:W-:Y:S05]  /*12b40*/  @!P0 BRA `(.L_x_10890) ;  /* 0x0000000000048947 */ /* 0x000fea0003800000 */
[----:B------:R-:W-:Y:S01]  /*12b50*/  BPT.TRAP 0x1 ;  /* 0x000000040000795c */ /* 0x000fe20000300000 */
.L_x_10890:
[----:B------:R-:W-:Y:S05]  /*12b60*/  BSYNC B2 ;  /* 0x0000000000027941 */ /* 0x000fea0003800000 */
.L_x_10889:
        /* <DEDUP_REMOVED lines=10> */
.L_x_10891:
        /* <DEDUP_REMOVED lines=15> */
.L_x_10892:
        /* <DEDUP_REMOVED lines=15> */
.L_x_10893:
        /* <DEDUP_REMOVED lines=12> */
.L_x_10878:
[----:B------:R-:W-:Y:S05]  /*12eb0*/  BSYNC B1 ;  /* 0x0000000000017941 */ /* 0x000fea0003800000 */
.L_x_10877:
[----:B------:R-:W-:Y:S01]  /*12ec0*/  LOP3.LUT P1, RZ, R19, 0x2, RZ, 0xc0, !PT ;  /* 0x0000000213ff7812 */ /* 0x000fe2000782c0ff */
[----:B------:R-:W-:Y:S01]  /*12ed0*/  VIADD R16, R7, 0x1 ;  /* 0x0000000107107836 */ /* 0x000fe20000000000 */
[----:B------:R-:W-:Y:S01]  /*12ee0*/  BSSY B1, `(.L_x_10894) ;  /* 0x00000a7000017945 */ /* 0x000fe20003800000 */
[----:B------:R-:W-:-:S03]  /*12ef0*/  VIADD R9, R6, 0xffffffff ;  /* 0xffffffff06097836 */ /* 0x000fc60000000000 */
        /* <DEDUP_REMOVED lines=24> */
[----:B------:R-:W-:-:S05]  /*13080*/  LEA.HI.X R5, R2, UR5, R3, 0x2, P0 ;  /* 0x0000000502057c11 */ /* 0x000fca00080f1403 */
[----:B------:R0:W5:Y:S04]  /*13090*/  LDG.E R4, desc[UR48][R4.64] ;  /* 0x0000003004047981 */ /* 0x000168000c1e1900 */
.L_x_10896:
[----:B------:R-:W-:Y:S01]  /*130a0*/  IMAD R2, R16, 0x8, R17 ;  /* 0x0000000810027824 */ /* 0x000fe200078e0211 */
[----:B------:R-:W-:Y:S01]  /*130b0*/  SHF.L.U32 R3, R24, 0x1f, RZ ;  /* 0x0000001f18037819 */ /* 0x000fe200000006ff */
[----:B------:R-:W-:Y:S03]  /*130c0*/  BSSY B2, `(.L_x_10897) ;  /* 0x0000003000027945 */ /* 0x000fe60003800000 */
[----:B------:R-:W1:Y:S02]  /*130d0*/  SYNCS.PHASECHK.TRANS64.TRYWAIT P0, [R2+URZ+0x2d840], R3 ;  /* 0x02d84003020075a7 */ /* 0x000e64000800017f */
[----:B-1----:R-:W-:Y:S05]  /*130e0*/  @!P0 BRA `(.L_x_10898) ;  /* 0x0000002000648947 */ /* 0x002fea0003800000 */
.L_x_10964:
[----:B------:R-:W-:Y:S05]  /*130f0*/  BSYNC B2 ;  /* 0x0000000000027941 */ /* 0x000fea0003800000 */
.L_x_10897:
[----:B0-----:R-:W0:Y:S01]  /*13100*/  S2R R5, SR_TID.X ;  /* 0x0000000000057919 */ /* 0x001e220000002100 */
[----:B------:R-:W-:Y:S01]  /*13110*/  BSSY B2, `(.L_x_10899) ;  /* 0x0000009000027945 */ /* 0x000fe20003800000 */
[----:B0-----:R-:W-:-:S04]  /*13120*/  LOP3.LUT R5, R5, 0x7f, RZ, 0xc0, !PT ;  /* 0x0000007f05057812 */ /* 0x001fc800078ec0ff */
[----:B------:R-:W-:-:S13]  /*13130*/  ISETP.NE.AND P1, PT, R5, RZ, PT ;  /* 0x000000ff0500720c */ /* 0x000fda0003f25270 */
[----:B------:R-:W-:Y:S05]  /*13140*/  @P1 BRA `(.L_x_10900) ;  /* 0x0000000000141947 */ /* 0x000fea0003800000 */
[----:B------:R-:W-:Y:S01]  /*13150*/  ISETP.NE.AND P0, PT, R28, RZ, PT ;  /* 0x000000ff1c00720c */ /* 0x000fe20003f05270 */
[----:B-1----:R-:W-:-:S04]  /*13160*/  IMAD.MOV.U32 R3, RZ, RZ, 0x6000 ;  /* 0x00006000ff037424 */ /* 0x002fc800078e00ff */
[----:B------:R0:W-:Y:S08]  /*13170*/  SYNCS.ARRIVE.TRANS64 RZ, [R2+URZ+0x2d830], R3 ;  /* 0x02d8300302ff79a7 */ /* 0x0001f0000800003f */
[----:B------:R-:W-:Y:S05]  /*13180*/  @!P0 BRA `(.L_x_10900) ;  /* 0x0000000000048947 */ /* 0x000fea0003800000 */
[----:B------:R-:W-:Y:S01]  /*13190*/  BPT.TRAP 0x1 ;  /* 0x000000040000795c */ /* 0x000fe20000300000 */
.L_x_10900:
[----:B------:R-:W-:Y:S05]  /*131a0*/  BSYNC B2 ;  /* 0x0000000000027941 */ /* 0x000fea0003800000 */
.L_x_10899:
[----:B------:R-:W-:Y:S01]  /*131b0*/  IMAD.MOV.U32 R5, RZ, RZ, RZ ;  /* 0x000000ffff057224 */ /* 0x000fe200078e00ff */
[----:B------:R-:W-:Y:S01]  /*131c0*/  UIADD3 UR4, UP0, UR46, 0x370, URZ ;  /* 0x000003702e047890 */ /* 0x000fe2000ff1e03f */
[C---:B01----:R-:W-:Y:S01]  /*131d0*/  IMAD R3, R16.reuse, 0x8, R0 ;  /* 0x0000000810037824 */ /* 0x043fe200078e0200 */
[----:B------:R-:W-:Y:S01]  /*131e0*/  PLOP3.LUT P0, PT, PT, PT, PT, 0x80, 0x0 ;  /* 0x000000000000781c */ /* 0x000fe20003f0f070 */
[----:B------:R-:W-:Y:S01]  /*131f0*/  IMAD R13, R16, 0x6000, R17 ;  /* 0x00006000100d7824 */ /* 0x000fe200078e0211 */
[----:B------:R-:W-:Y:S01]  /*13200*/  R2UR UR10, R5 ;  /* 0x00000000050a72ca */ /* 0x000fe200000e0000 */
[----:B------:R-:W-:Y:S01]  /*13210*/  VIADD R3, R3, 0x30 ;  /* 0x0000003003037836 */ /* 0x000fe20000000000 */
[----:B------:R-:W-:Y:S01]  /*13220*/  UIADD3.X UR5, URZ, UR47, URZ, UP0, !UPT ;  /* 0x0000002f3f057290 */ /* 0x000fe200087fe43f */
[----:B------:R-:W-:Y:S01]  /*13230*/  IMAD.SHL.U32 R2, R10, 0x80, RZ ;  /* 0x000000800a027824 */ /* 0x000fe200078e00ff */
[----:B------:R-:W-:Y:S01]  /*13240*/  UMOV UR6, 0x0 ;  /* 0x0000000000067882 */ /* 0x000fe20000000000 */
[----:B------:R-:W-:Y:S01]  /*13250*/  VIADD R11, R13, 0x15400 ;  /* 0x000154000d0b7836 */ /* 0x000fe20000000000 */
[----:B------:R-:W-:-:S09]  /*13260*/  UMOV UR7, 0x14f00000 ;  /* 0x14f0000000077882 */ /* 0x000fd20000000000 */
.L_x_10901:
        /* <DEDUP_REMOVED lines=16> */
.L_x_10902:
        /* <DEDUP_REMOVED lines=16> */
.L_x_10903:
        /* <DEDUP_REMOVED lines=15> */
.L_x_10965:
[----:B------:R-:W-:Y:S05]  /*13560*/  BSYNC B2 ;  /* 0x0000000000027941 */ /* 0x000fea0003800000 */
.L_x_10904:
[----:B------:R-:W-:Y:S01]  /*13570*/  BSSY B2, `(.L_x_10906) ;  /* 0x0000009000027945 */ /* 0x000fe20003800000 */
[----:B0-----:R-:W-:Y:S02]  /*13580*/  IMAD.MOV.U32 R2, RZ, RZ, 0x0 ;  /* 0x00000000ff027424 */ /* 0x001fe400078e00ff */
[----:B------:R-:W-:Y:S01]  /*13590*/  IMAD.MOV.U32 R3, RZ, RZ, 0x14f00000 ;  /* 0x14f00000ff037424 */ /* 0x000fe200078e00ff */
[----:B------:R-:W-:Y:S06]  /*135a0*/  @P1 BRA `(.L_x_10907) ;  /* 0x0000000000141947 */ /* 0x000fec0003800000 */
[----:B------:R-:W-:Y:S01]  /*135b0*/  ISETP.NE.AND P0, PT, R28, RZ, PT ;  /* 0x000000ff1c00720c */ /* 0x000fe20003f05270 */
[----:B------:R-:W-:-:S04]  /*135c0*/  IMAD.MOV.U32 R13, RZ, RZ, 0x6000 ;  /* 0x00006000ff0d7424 */ /* 0x000fc800078e00ff */
[----:B------:R0:W-:Y:S08]  /*135d0*/  SYNCS.ARRIVE.TRANS64 RZ, [R8+URZ+0x50], R13 ;  /* 0x0000500d08ff79a7 */ /* 0x0001f0000800003f */
[----:B------:R-:W-:Y:S05]  /*135e0*/  @!P0 BRA `(.L_x_10907) ;  /* 0x0000000000048947 */ /* 0x000fea0003800000 */
[----:B------:R-:W-:Y:S01]  /*135f0*/  BPT.TRAP 0x1 ;  /* 0x000000040000795c */ /* 0x000fe20000300000 */
.L_x_10907:
[----:B------:R-:W-:Y:S05]  /*13600*/  BSYNC B2 ;  /* 0x0000000000027941 */ /* 0x000fea0003800000 */
.L_x_10906:
        /* <DEDUP_REMOVED lines=10> */
.L_x_10908:
        /* <DEDUP_REMOVED lines=15> */
.L_x_10909:
        /* <DEDUP_REMOVED lines=15> */
.L_x_10910:
        /* <DEDUP_REMOVED lines=12> */
.L_x_10895:
[----:B------:R-:W-:Y:S05]  /*13950*/  BSYNC B1 ;  /* 0x0000000000017941 */ /* 0x000fea0003800000 */
.L_x_10894:
[----:B------:R-:W-:Y:S01]  /*13960*/  ISETP.GT.AND P0, PT, R9, UR39, PT ;  /* 0x0000002709007c0c */ /* 0x000fe2000bf04270 */
[----:B------:R-:W-:-:S12]  /*13970*/  VIADD R6, R6, 0xfffffffe ;  /* 0xfffffffe06067836 */ /* 0x000fd80000000000 */
[----:B------:R-:W-:Y:S05]  /*13980*/  @P0 BRA `(.L_x_10911) ;  /* 0xffffffe800a80947 */ /* 0x000fea000383ffff */
.L_x_10876:
[----:B------:R-:W-:Y:S05]  /*13990*/  BSYNC B0 ;  /* 0x0000000000007941 */ /* 0x000fea0003800000 */
.L_x_10857:
[----:B------:R-:W1:Y:S01]  /*139a0*/  S2R R0, SR_TID.X ;  /* 0x0000000000007919 */ /* 0x000e620000002100 */
[----:B------:R-:W-:Y:S01]  /*139b0*/  BSSY B0, `(.L_x_10912) ;  /* 0x0000010000007945 */ /* 0x000fe20003800000 */
        /* <DEDUP_REMOVED lines=14> */
[----:B0-----:R-:W-:-:S07]  /*13aa0*/  IADD3 R27, R0, UR42, R27 ;  /* 0x0000002a001b7c10 */ /* 0x001fce000fffe01b */
.L_x_10913:
[----:B------:R-:W-:Y:S05]  /*13ab0*/  BSYNC B0 ;  /* 0x0000000000007941 */ /* 0x000fea0003800000 */
.L_x_10912:
[----:B------:R-:W-:Y:S01]  /*13ac0*/  LOP3.LUT P0, RZ, R19, 0x2, RZ, 0xc0, !PT ;  /* 0x0000000213ff7812 */ /* 0x000fe2000780c0ff */
[----:B------:R-:W-:-:S12]  /*13ad0*/  BSSY B0, `(.L_x_10914) ;  /* 0x0000043000007945 */ /* 0x000fd80003800000 */
[----:B------:R-:W-:Y:S05]  /*13ae0*/  @!P0 BRA `(.L_x_10915) ;  /* 0x0000000400048947 */ /* 0x000fea0003800000 */
[----:B------:R-:W-:Y:S01]  /*13af0*/  IMAD R3, R16, 0x8, R17 ;  /* 0x0000000810037824 */ /* 0x000fe200078e0211 */
[----:B------:R-:W-:Y:S01]  /*13b00*/  SHF.L.U32 R0, R24, 0x1f, RZ ;  /* 0x0000001f18007819 */ /* 0x000fe200000006ff */
[----:B------:R-:W-:Y:S01]  /*13b10*/  BSSY B1, `(.L_x_10916) ;  /* 0x0000004000017945 */ /* 0x000fe20003800000 */
[----:B------:R-:W-:Y:S02]  /*13b20*/  ISETP.NE.AND P2, PT, R6, RZ, PT ;  /* 0x000000ff0600720c */ /* 0x000fe40003f45270 */
[----:B------:R-:W1:Y:S02]  /*13b30*/  SYNCS.PHASECHK.TRANS64.TRYWAIT P0, [R3+URZ+0x2d860], R0 ;  /* 0x02d86000030075a7 */ /* 0x000e64000800017f */
[----:B-1----:R-:W-:Y:S09]  /*13b40*/  @!P0 BRA `(.L_x_10917) ;  /* 0x0000001400f48947 */ /* 0x002ff20003800000 */
.L_x_10966:
[----:B------:R-:W-:Y:S05]  /*13b50*/  BSYNC B1 ;  /* 0x0000000000017941 */ /* 0x000fea0003800000 */
.L_x_10916:
[----:B------:R-:W-:Y:S04]  /*13b60*/  BSSY B1, `(.L_x_10918) ;  /* 0x0000007000017945 */ /* 0x000fe80003800000 */
[----:B------:R-:W-:Y:S05]  /*13b70*/  @P2 BRA `(.L_x_10919) ;  /* 0x0000000000142947 */ /* 0x000fea0003800000 */
[----:B------:R-:W-:Y:S01]  /*13b80*/  ISETP.NE.AND P0, PT, R28, RZ, PT ;  /* 0x000000ff1c00720c */ /* 0x000fe20003f05270 */
[----:B-1----:R-:W-:-:S04]  /*13b90*/  IMAD.MOV.U32 R0, RZ, RZ, 0x6000 ;  /* 0x00006000ff007424 */ /* 0x002fc800078e00ff */
[----:B------:R2:W-:Y:S08]  /*13ba0*/  SYNCS.ARRIVE.TRANS64 RZ, [R3+URZ+0x2d850], R0 ;  /* 0x02d8500003ff79a7 */ /* 0x0005f0000800003f */
[----:B------:R-:W-:Y:S05]  /*13bb0*/  @!P0 BRA `(.L_x_10919) ;  /* 0x0000000000048947 */ /* 0x000fea0003800000 */
[----:B------:R-:W-:Y:S01]  /*13bc0*/  BPT.TRAP 0x1 ;  /* 0x000000040000795c */ /* 0x000fe20000300000 */
.L_x_10919:
[----:B------:R-:W-:Y:S05]  /*13bd0*/  BSYNC B1 ;  /* 0x0000000000017941 */ /* 0x000fea0003800000 */
.L_x_10918:
[----:B-12---:R-:W-:Y:S01]  /*13be0*/  IMAD R0, R16, 0x6000, R17 ;  /* 0x0000600010007824 */ /* 0x006fe200078e0211 */
[----:B------:R-:W-:Y:S01]  /*13bf0*/  UIADD3 UR4, UP0, UR46, 0x470, URZ ;  /* 0x000004702e047890 */ /* 0x000fe2000ff1e03f */
[----:B0-----:R-:W-:Y:S01]  /*13c00*/  VIADD R2, R3, 0x2d850 ;  /* 0x0002d85003027836 */ /* 0x001fe20000000000 */
[----:B------:R-:W-:Y:S01]  /*13c10*/  PLOP3.LUT P0, PT, PT, PT, PT, 0x80, 0x0 ;  /* 0x000000000000781c */ /* 0x000fe20003f0f070 */
[----:B------:R-:W-:Y:S01]  /*13c20*/  IMAD.SHL.U32 R22, R22, 0x80, RZ ;  /* 0x0000008016167824 */ /* 0x000fe200078e00ff */
[----:B------:R-:W-:Y:S01]  /*13c30*/  UIADD3.X UR5, URZ, UR47, URZ, UP0, !UPT ;  /* 0x0000002f3f057290 */ /* 0x000fe200087fe43f */
[----:B------:R-:W-:Y:S01]  /*13c40*/  VIADD R3, R0, 0x400 ;  /* 0x0000040000037836 */ /* 0x000fe20000000000 */
[----:B------:R-:W-:Y:S01]  /*13c50*/  UMOV UR6, 0x0 ;  /* 0x0000000000067882 */ /* 0x000fe20000000000 */
[----:B------:R-:W-:Y:S01]  /*13c60*/  UMOV UR7, 0x14f00000 ;  /* 0x14f0000000077882 */ /* 0x000fe20000000000 */
[----:B------:R-:W-:-:S08]  /*13c70*/  UMOV UR10, URZ ;  /* 0x0000003f000a7c82 */ /* 0x000fd00008000000 */
.L_x_10920:
        /* <DEDUP_REMOVED lines=15> */
.L_x_10921:
        /* <DEDUP_REMOVED lines=15> */
.L_x_10922:
        /* <DEDUP_REMOVED lines=9> */
[----:B-1----:R-:W-:Y:S05]  /*13ef0*/  @P0 BRA.U.ANY `(.L_x_10922) ;  /* 0xfffffffd00d80947 */ /* 0x002fea000393ffff */
.L_x_10915:
[----:B------:R-:W-:Y:S05]  /*13f00*/  BSYNC B0 ;  /* 0x0000000000007941 */ /* 0x000fea0003800000 */
.L_x_10914:
[----:B------:R-:W-:-:S05]  /*13f10*/  VIADD R16, R16, 0x1 ;  /* 0x0000000110107836 */ /* 0x000fca0000000000 */
[----:B------:R-:W-:-:S04]  /*13f20*/  ISETP.NE.AND P0, PT, R16, 0x2, PT ;  /* 0x000000021000780c */ /* 0x000fc80003f05270 */
[----:B------:R-:W-:Y:S02]  /*13f30*/  SEL R3, RZ, 0x1, P0 ;  /* 0x00000001ff037807 */ /* 0x000fe40000000000 */
[----:B------:R-:W-:Y:S02]  /*13f40*/  SEL R16, R16, RZ, P0 ;  /* 0x000000ff10107207 */ /* 0x000fe40000000000 */
[----:B------:R-:W-:-:S07]  /*13f50*/  LOP3.LUT R24, R24, R3, RZ, 0x3c, !PT ;  /* 0x0000000318187212 */ /* 0x000fce00078e3cff */
.L_x_10839:
[----:B------:R-:W-:Y:S05]  /*13f60*/  BSYNC B7 ;  /* 0x0000000000077941 */ /* 0x000fea0003800000 */
.L_x_10837:
[----:B------:R-:W-:-:S13]  /*13f70*/  LOP3.LUT P0, RZ, R19, 0x4, RZ, 0xc0, !PT ;  /* 0x0000000413ff7812 */ /* 0x000fda000780c0ff */
[----:B------:R-:W-:Y:S05]  /*13f80*/  @!P0 BRA `(.L_x_10923) ;  /* 0x0000000000248947 */ /* 0x000fea0003800000 */
[----:B------:R-:W-:Y:S05]  /*13f90*/  WARPSYNC.ALL ;  /* 0x0000000000007948 */ /* 0x000fea0003800000 */
[----:B------:R-:W1:Y:S08]  /*13fa0*/  S2UR UR5, SR_CgaCtaId ;  /* 0x00000000000579c3 */ /* 0x000e700000008800 */
[----:B------:R-:W-:Y:S06]  /*13fb0*/  BAR.SYNC.DEFER_BLOCKING 0x5, 0x200 ;  /* 0x0148000000007b1d */ /* 0x000fec0000010000 */
[----:B------:R-:W-:-:S02]  /*13fc0*/  UMOV UR4, 0x400 ;  /* 0x0000040000047882 */ /* 0x000fc40000000000 */
[----:B-1----:R-:W-:-:S06]  /*13fd0*/  ULEA UR4, UR5, UR4, 0x18 ;  /* 0x0000000405047291 */ /* 0x002fcc000f8ec03f */
[----:B0-----:R-:W-:-:S05]  /*13fe0*/  IMAD.U32 R17, RZ, RZ, UR4 ;  /* 0x00000004ff117e24 */ /* 0x001fca000f8e00ff */
[----:B------:R0:W1:Y:S01]  /*13ff0*/  LDS R27, [R17+0x2d8d0] ;  /* 0x02d8d000111b7984 */ /* 0x0000620000000800 */
[----:B------:R-:W-:Y:S06]  /*14000*/  BAR.ARV 0x4, 0x200 ;  /* 0x0108000000007b1d */ /* 0x000fec0000002000 */
[----:B------:R-:W-:Y:S05]  /*14010*/  BRA `(.L_x_10924) ;  /* 0x00000000002c7947 */ /* 0x000fea0003800000 */
.L_x_10923:
[----:B------:R-:W-:-:S03]  /*14020*/  UMOV UR4, 0xffffffff ;  /* 0xffffffff00047882 */ /* 0x000fc60000000000 */
[----:B------:R-:W-:Y:S05]  /*14030*/  BRA.DIV UR4, `(.L_x_10925) ;  /* 0x0000001204cc7947 */ /* 0x000fea000b800000 */
[----:B------:R1:W2:Y:S02]  /*14040*/  SHFL.IDX PT, R14, R27, RZ, 0x1f ;  /* 0x00001fff1b0e7589 */ /* 0x0002a400000e0000 */
.L_x_10969:
[----:B------:R-:W0:Y:S01]  /*14050*/  @!P1 S2R R3, SR_CgaCtaId ;  /* 0x0000000000039919 */ /* 0x000e220000008800 */
[----:B------:R-:W-:Y:S05]  /*14060*/  WARPSYNC.ALL ;  /* 0x0000000000007948 */ /* 0x000fea0003800000 */
[----:B------:R-:W-:Y:S01]  /*14070*/  BAR.SYNC.DEFER_BLOCKING 0x4, 0x200 ;  /* 0x0108000000007b1d */ /* 0x000fe20000010000 */
[----:B------:R-:W-:-:S04]  /*14080*/  @!P1 MOV R0, 0x400 ;  /* 0x0000040000009802 */ /* 0x000fc80000000f00 */
[----:B0-----:R-:W-:-:S05]  /*14090*/  @!P1 LEA R17, R3, R0, 0x18 ;  /* 0x0000000003119211 */ /* 0x001fca00078ec0ff */
[----:B------:R1:W-:Y:S02]  /*140a0*/  @!P1 STS [R17+0x2d8d0], R27 ;  /* 0x02d8d01b11009388 */ /* 0x0003e40000000800 */
[----:B-12---:R-:W-:Y:S01]  /*140b0*/  IMAD.MOV.U32 R27, RZ, RZ, R14 ;  /* 0x000000ffff1b7224 */ /* 0x006fe200078e000e */
[----:B------:R-:W-:Y:S06]  /*140c0*/  BAR.ARV 0x5, 0x200 ;  /* 0x0148000000007b1d */ /* 0x000fec0000002000 */
.L_x_10924:
[----:B------:R-:W-:Y:S02]  /*140d0*/  ULDC UR4, c[0x0][0xc38] ;  /* 0x00030e0000047ab9 */ /* 0x000fe40000000800 */
[----:B-1----:R-:W-:-:S13]  /*140e0*/  ISETP.GE.AND P0, PT, R27, UR4, PT ;  /* 0x000000041b007c0c */ /* 0x002fda000bf06270 */
[----:B------:R-:W-:Y:S05]  /*140f0*/  @!P0 BRA `(.L_x_10926) ;  /* 0xffffffb800088947 */ /* 0x000fea000383ffff */
.L_x_10828:
[----:B------:R-:W1:Y:S01]  /*14100*/  S2R R3, SR_CgaCtaId ;  /* 0x0000000000037919 */ /* 0x000e620000008800 */
[----:B------:R-:W-:Y:S01]  /*14110*/  VIADD R29, R29, 0x1 ;  /* 0x000000011d1d7836 */ /* 0x000fe20000000000 */
[----:B------:R-:W-:Y:S01]  /*14120*/  MOV R2, 0x400 ;  /* 0x0000040000027802 */ /* 0x000fe20000000f00 */
[----:B------:R-:W-:Y:S03]  /*14130*/  BSSY B0, `(.L_x_10927) ;  /* 0x0000008000007945 */ /* 0x000fe60003800000 */
[----:B------:R-:W-:-:S04]  /*14140*/  LEA.HI R0, R29, R29, RZ, 0x1 ;  /* 0x0000001d1d007211 */ /* 0x000fc800078f08ff */
[----:B------:R-:W-:-:S05]  /*14150*/  LOP3.LUT R0, R0, 0xfffffffe, RZ, 0xc0, !PT ;  /* 0xfffffffe00007812 */ /* 0x000fca00078ec0ff */
[----:B------:R-:W-:-:S05]  /*14160*/  IMAD.IADD R0, R29, 0x1, -R0 ;  /* 0x000000011d007824 */ /* 0x000fca00078e0a00 */
[----:B------:R-:W-:Y:S02]  /*14170*/  SHF.L.U32 R0, R0, 0x1f, RZ ;  /* 0x0000001f00007819 */ /* 0x000fe400000006ff */
[----:B-1----:R-:W-:-:S04]  /*14180*/  LEA R9, R3, R2, 0x18 ;  /* 0x0000000203097211 */ /* 0x002fc800078ec0ff */
[----:B------:R-:W1:Y:S02]  /*14190*/  SYNCS.PHASECHK.TRANS64.TRYWAIT P0, [R9+URZ+0x2d820], R0 ;  /* 0x02d82000090075a7 */ /* 0x000e64000800017f */
[----:B-1----:R-:W-:Y:S05]  /*141a0*/  @!P0 BRA `(.L_x_10928) ;  /* 0x0000001000988947 */ /* 0x002fea0003800000 */
.L_x_10970:
[----:B------:R-:W-:Y:S05]  /*141b0*/  BSYNC B0 ;  /* 0x0000000000007941 */ /* 0x000fea0003800000 */
.L_x_10927:
[----:B------:R-:W-:-:S03]  /*141c0*/  UMOV UR4, 0xffffffff ;  /* 0xffffffff00047882 */ /* 0x000fc60000000000 */
[----:B------:R-:W-:Y:S05]  /*141d0*/  BRA.DIV UR4, `(.L_x_10929) ;  /* 0x0000001204a07947 */ /* 0x000fea000b800000 */
[----:B-1----:R-:W1:Y:S02]  /*141e0*/  S2R R0, SR_TID.X ;  /* 0x0000000000007919 */ /* 0x002e640000002100 */
[----:B-1----:R-:W-:-:S04]  /*141f0*/  SHF.R.U32.HI R0, RZ, 0x5, R0 ;  /* 0x00000005ff007819 */ /* 0x002fc80000011600 */
[----:B------:R-:W-:-:S05]  /*14200*/  LOP3.LUT R0, R0, 0x3, RZ, 0xc0, !PT ;  /* 0x0000000300007812 */ /* 0x000fca00078ec0ff */
[----:B------:R1:W2:Y:S02]  /*14210*/  SHFL.IDX PT, R14, R0, RZ, 0x1f ;  /* 0x00001fff000e7589 */ /* 0x0002a400000e0000 */
.L_x_10973:
[----:B--2---:R-:W-:Y:S01]  /*14220*/  ISETP.NE.AND P0, PT, R14, RZ, PT ;  /* 0x000000ff0e00720c */ /* 0x004fe20003f05270 */
[----:B------:R-:W-:-:S12]  /*14230*/  BSSY B0, `(.L_x_10930) ;  /* 0x0000024000007945 */ /* 0x000fd80003800000 */
[----:B------:R-:W-:Y:S05]  /*14240*/  @P0 BRA `(.L_x_10931) ;  /* 0x0000000000880947 */ /* 0x000fea0003800000 */
[----:B------:R-:W-:-:S03]  /*14250*/  UMOV UR4, 0xffffffff ;  /* 0xffffffff00047882 */ /* 0x000fc60000000000 */
[----:B------:R-:W-:Y:S05]  /*14260*/  BRA.DIV UR4, `(.L_x_10932) ;  /* 0x0000001204b07947 */ /* 0x000fea000b800000 */
[----:B------:R-:W-:-:S13]  /*14270*/  ELECT P6, URZ, PT ;  /* 0x00000000003f782f */ /* 0x000fda00038c0000 */
.L_x_10976:
[----:B------:R-:W-:Y:S05]  /*14280*/  @!P6 BRA `(.L_x_10931) ;  /* 0x000000000078e947 */ /* 0x000fea0003800000 */
[----:B------:R-:W-:-:S06]  /*14290*/  ULOP3.LUT UR4, UR38, 0x2, URZ, 0xfc, !UPT ;  /* 0x0000000226047892 */ /* 0x000fcc000f8efc3f */
[----:B-1----:R-:W-:-:S05]  /*142a0*/  IMAD.U32 R0, RZ, RZ, UR4 ;  /* 0x00000004ff007e24 */ /* 0x002fca000f8e00ff */
[----:B------:R-:W-:-:S13]  /*142b0*/  ISETP.NE.AND P2, PT, R0, 0x3, PT ;  /* 0x000000030000780c */ /* 0x000fda0003f45270 */
[----:B------:R-:W-:Y:S05]  /*142c0*/  @!P2 BRA `(.L_x_10933) ;  /* 0x000000000004a947 */ /* 0x000fea0003800000 */
[----:B------:R-:W-:Y:S01]  /*142d0*/  BPT.TRAP 0x1 ;  /* 0x000000040000795c */ /* 0x000fe20000300000 */
.L_x_10933:
[----:B------:R-:W-:Y:S01]  /*142e0*/  VIADD R3, R9, 0x2d840 ;  /* 0x0002d84009037836 */ /* 0x000fe20000000000 */
[----:B------:R-:W-:Y:S01]  /*142f0*/  SHF.L.U32 R2, R24, 0x1f, RZ ;  /* 0x0000001f18027819 */ /* 0x000fe200000006ff */
[C---:B------:R-:W-:Y:S02]  /*14300*/  VIADD R0, R16.reuse, 0x1 ;  /* 0x0000000110007836 */ /* 0x040fe40000000000 */
[----:B------:R-:W-:-:S03]  /*14310*/  IMAD R7, R16, 0x8, R3 ;  /* 0x0000000810077824 */ /* 0x000fc600078e0203 */
        /* <DEDUP_REMOVED lines=8> */
.L_x_10977:
[----:B------:R-:W2:Y:S02]  /*143a0*/  SYNCS.PHASECHK.TRANS64.TRYWAIT P0, [R3+URZ], R0 ;  /* 0x00000000030075a7 */ /* 0x000ea4000800017f */
[----:B--2---:R-:W-:Y:S05]  /*143b0*/  @!P0 BRA `(.L_x_10935) ;  /* 0x0000001000908947 */ /* 0x004fea0003800000 */
.L_x_10978:
[----:B------:R-:W-:Y:S05]  /*143c0*/  @!P2 BRA `(.L_x_10936) ;  /* 0x000000000004a947 */ /* 0x000fea0003800000 */
[----:B------:R-:W-:Y:S01]  /*143d0*/  BPT.TRAP 0x1 ;  /* 0x000000040000795c */ /* 0x000fe20000300000 */
.L_x_10936:
[----:B--2---:R-:W-:-:S04]  /*143e0*/  VIADD R3, R9, 0x2d860 ;  /* 0x0002d86009037836 */ /* 0x004fc80000000000 */
[----:B------:R-:W-:-:S04]  /*143f0*/  IMAD R5, R16, 0x8, R3 ;  /* 0x0000000810057824 */ /* 0x000fc800078e0203 */
[----:B------:R-:W2:Y:S02]  /*14400*/  SYNCS.PHASECHK.TRANS64.TRYWAIT P0, [R5+URZ], R2 ;  /* 0x00000002050075a7 */ /* 0x000ea4000800017f */
[----:B--2---:R-:W-:Y:S05]  /*14410*/  @!P0 BRA `(.L_x_10937) ;  /* 0x00000010008c8947 */ /* 0x004fea0003800000 */
.L_x_10979:
[----:B------:R-:W-:-:S07]  /*14420*/  IMAD R3, R4, 0x8, R3 ;  /* 0x0000000804037824 */ /* 0x000fce00078e0203 */
.L_x_10938:
[----:B---3--:R3:W4:Y:S02]  /*14430*/  SYNCS.PHASECHK.TRANS64.TRYWAIT P0, [R3+URZ], R0 ;  /* 0x00000000030075a7 */ /* 0x008724000800017f */
[----:B----4-:R-:W-:Y:S05]  /*14440*/  @!P0 NANOSLEEP.SYNCS 0x989680 ;  /* 0x009896800000895d */ /* 0x010fea0003900000 */
[----:B------:R-:W4:Y:S02]  /*14450*/  @!P0 SYNCS.PHASECHK.TRANS64 P0, [R3+URZ], R0 ;  /* 0x00000000030085a7 */ /* 0x000f24000800007f */
[----:B----4-:R-:W-:Y:S05]  /*14460*/  @!P0 BRA `(.L_x_10938) ;  /* 0xfffffffc00f08947 */ /* 0x010fea000383ffff */
.L_x_10931:
[----:B------:R-:W-:Y:S05]  /*14470*/  BSYNC B0 ;  /* 0x0000000000007941 */ /* 0x000fea0003800000 */
.L_x_10930:
[----:B------:R-:W-:Y:S05]  /*14480*/  EXIT ;  /* 0x000000000000794d */ /* 0x000fea0003800000 */
.L_x_10749:
[----:B0-----:R-:W-:-:S04]  /*14490*/  IMAD.U32 R3, RZ, RZ, UR42 ;  /* 0x0000002aff037e24 */ /* 0x001fc8000f8e00ff */
[----:B------:R0:W1:Y:S03]  /*144a0*/  SYNCS.PHASECHK.TRANS64.TRYWAIT P1, [R3+URZ+0x2d800], R0 ;  /* 0x02d80000030075a7 */ /* 0x000066000802017f */
[----:B-1----:R-:W-:Y:S05]  /*144b0*/  @!P1 NANOSLEEP.SYNCS 0x989680 ;  /* 0x009896800000995d */ /* 0x002fea0003900000 */
[----:B------:R-:W1:Y:S02]  /*144c0*/  @!P1 SYNCS.PHASECHK.TRANS64 P1, [R3+URZ+0x2d800], R0 ;  /* 0x02d80000030095a7 */ /* 0x000e64000802007f */
[----:B-1----:R-:W-:Y:S05]  /*144d0*/  @!P1 BRA `(.L_x_10749) ;  /* 0xfffffffc00ec9947 */ /* 0x002fea000383ffff */
[----:B------:R-:W-:Y:S05]  /*144e0*/  BRA `(.L_x_10939) ;  /* 0xfffffed4009c7947 */ /* 0x000fea000383ffff */
.L_x_10753:
[----:B-1----:R1:W2:Y:S02]  /*144f0*/  SYNCS.PHASECHK.TRANS64.TRYWAIT P2, [R5+URZ+0x2d830], R0 ;  /* 0x02d83000050075a7 */ /* 0x0022a4000804017f */
[----:B--2---:R-:W-:Y:S05]  /*14500*/  @!P2 NANOSLEEP.SYNCS 0x989680 ;  /* 0x009896800000a95d */ /* 0x004fea0003900000 */
[----:B------:R-:W2:Y:S02]  /*14510*/  @!P2 SYNCS.PHASECHK.TRANS64 P2, [R5+URZ+0x2d830], R0 ;  /* 0x02d830000500a5a7 */ /* 0x000ea4000804007f */
[----:B--2---:R-:W-:Y:S05]  /*14520*/  @!P2 BRA `(.L_x_10753) ;  /* 0xfffffffc00f0a947 */ /* 0x004fea000383ffff */
[----:B------:R-:W-:Y:S05]  /*14530*/  BRA `(.L_x_10752) ;  /* 0xfffffed400c07947 */ /* 0x000fea000383ffff */
.L_x_10769:
[----:B--2---:R-:W-:-:S04]  /*14540*/  IMAD.U32 R7, RZ, RZ, UR6 ;  /* 0x00000006ff077e24 */ /* 0x004fc8000f8e00ff */
[----:B------:R2:W3:Y:S03]  /*14550*/  SYNCS.PHASECHK.TRANS64.TRYWAIT P2, [R7+URZ+0x2d830], R6 ;  /* 0x02d83006070075a7 */ /* 0x0004e6000804017f */
[----:B---3--:R-:W-:Y:S05]  /*14560*/  @!P2 NANOSLEEP.SYNCS 0x989680 ;  /* 0x009896800000a95d */ /* 0x008fea0003900000 */
[----:B------:R-:W3:Y:S02]  /*14570*/  @!P2 SYNCS.PHASECHK.TRANS64 P2, [R7+URZ+0x2d830], R6 ;  /* 0x02d830060700a5a7 */ /* 0x000ee4000804007f */
[----:B---3--:R-:W-:Y:S05]  /*14580*/  @!P2 BRA `(.L_x_10769) ;  /* 0xfffffffc00eca947 */ /* 0x008fea000383ffff */
[----:B------:R-:W-:Y:S05]  /*14590*/  BRA `(.L_x_10766) ;  /* 0xffffff0800b07947 */ /* 0x000fea000383ffff */
.L_x_10773:
[----:B-1----:R-:W-:-:S04]  /*145a0*/  IMAD.U32 R7, RZ, RZ, UR6 ;  /* 0x00000006ff077e24 */ /* 0x002fc8000f8e00ff */
[----:B------:R1:W2:Y:S03]  /*145b0*/  SYNCS.PHASECHK.TRANS64.TRYWAIT P2, [R7+URZ+0x2d850], R6 ;  /* 0x02d85006070075a7 */ /* 0x0002a6000804017f */
[----:B--2---:R-:W-:Y:S05]  /*145c0*/  @!P2 NANOSLEEP.SYNCS 0x989680 ;  /* 0x009896800000a95d */ /* 0x004fea0003900000 */
[----:B------:R-:W2:Y:S02]  /*145d0*/  @!P2 SYNCS.PHASECHK.TRANS64 P2, [R7+URZ+0x2d850], R6 ;  /* 0x02d850060700a5a7 */ /* 0x000ea4000804007f */
[----:B--2---:R-:W-:Y:S05]  /*145e0*/  @!P2 BRA `(.L_x_10773) ;  /* 0xfffffffc00eca947 */ /* 0x004fea000383ffff */
[----:B------:R-:W-:Y:S05]  /*145f0*/  BRA `(.L_x_10770) ;  /* 0xffffff0c00507947 */ /* 0x000fea000383ffff */
.L_x_10790:
[----:B-1----:R-:W-:-:S04]  /*14600*/  IMAD.U32 R5, RZ, RZ, UR6 ;  /* 0x00000006ff057e24 */ /* 0x002fc8000f8e00ff */
[----:B------:R1:W2:Y:S03]  /*14610*/  SYNCS.PHASECHK.TRANS64.TRYWAIT P3, [R5+URZ+0x2d830], R0 ;  /* 0x02d83000050075a7 */ /* 0x0002a6000806017f */
[----:B--2---:R-:W-:Y:S05]  /*14620*/  @!P3 NANOSLEEP.SYNCS 0x989680 ;  /* 0x009896800000b95d */ /* 0x004fea0003900000 */
[----:B------:R-:W2:Y:S02]  /*14630*/  @!P3 SYNCS.PHASECHK.TRANS64 P3, [R5+URZ+0x2d830], R0 ;  /* 0x02d830000500b5a7 */ /* 0x000ea4000806007f */
[----:B--2---:R-:W-:Y:S05]  /*14640*/  @!P3 BRA `(.L_x_10790) ;  /* 0xfffffffc00ecb947 */ /* 0x004fea000383ffff */
[----:B------:R-:W-:Y:S05]  /*14650*/  BRA `(.L_x_10787) ;  /* 0xffffff3c00887947 */ /* 0x000fea000383ffff */
.L_x_10794:
[----:B-1----:R-:W-:-:S04]  /*14660*/  IMAD.U32 R5, RZ, RZ, UR6 ;  /* 0x00000006ff057e24 */ /* 0x002fc8000f8e00ff */
[----:B------:R1:W2:Y:S03]  /*14670*/  SYNCS.PHASECHK.TRANS64.TRYWAIT P2, [R5+URZ+0x2d850], R0 ;  /* 0x02d85000050075a7 */ /* 0x0002a6000804017f */
[----:B--2---:R-:W-:Y:S05]  /*14680*/  @!P2 NANOSLEEP.SYNCS 0x989680 ;  /* 0x009896800000a95d */ /* 0x004fea0003900000 */
[----:B------:R-:W2:Y:S02]  /*14690*/  @!P2 SYNCS.PHASECHK.TRANS64 P2, [R5+URZ+0x2d850], R0 ;  /* 0x02d850000500a5a7 */ /* 0x000ea4000804007f */
[----:B--2---:R-:W-:Y:S05]  /*146a0*/  @!P2 BRA `(.L_x_10794) ;  /* 0xfffffffc00eca947 */ /* 0x004fea000383ffff */
[----:B------:R-:W-:Y:S05]  /*146b0*/  BRA `(.L_x_10791) ;  /* 0xffffff4000287947 */ /* 0x000fea000383ffff */
.L_x_10800:
[----:B-1----:R-:W-:-:S04]  /*146c0*/  IMAD.U32 R5, RZ, RZ, UR6 ;  /* 0x00000006ff057e24 */ /* 0x002fc8000f8e00ff */
[----:B------:R1:W2:Y:S03]  /*146d0*/  SYNCS.PHASECHK.TRANS64.TRYWAIT P3, [R5+URZ+0x2d830], R0 ;  /* 0x02d83000050075a7 */ /* 0x0002a6000806017f */
[----:B--2---:R-:W-:Y:S05]  /*146e0*/  @!P3 NANOSLEEP.SYNCS 0x989680 ;  /* 0x009896800000b95d */ /* 0x004fea0003900000 */
[----:B------:R-:W2:Y:S02]  /*146f0*/  @!P3 SYNCS.PHASECHK.TRANS64 P3, [R5+URZ+0x2d830], R0 ;  /* 0x02d830000500b5a7 */ /* 0x000ea4000806007f */
[----:B--2---:R-:W-:Y:S05]  /*14700*/  @!P3 BRA `(.L_x_10800) ;  /* 0xfffffffc00ecb947 */ /* 0x004fea000383ffff */
[----:B------:R-:W-:Y:S05]  /*14710*/  BRA `(.L_x_10797) ;  /* 0xffffff5c00947947 */ /* 0x000fea000383ffff */
.L_x_10804:
[----:B-1----:R-:W-:-:S04]  /*14720*/  IMAD.U32 R5, RZ, RZ, UR6 ;  /* 0x00000006ff057e24 */ /* 0x002fc8000f8e00ff */
[----:B------:R1:W2:Y:S03]  /*14730*/  SYNCS.PHASECHK.TRANS64.TRYWAIT P2, [R5+URZ+0x2d850], R0 ;  /* 0x02d85000050075a7 */ /* 0x0002a6000804017f */
[----:B--2---:R-:W-:Y:S05]  /*14740*/  @!P2 NANOSLEEP.SYNCS 0x989680 ;  /* 0x009896800000a95d */ /* 0x004fea0003900000 */
[----:B------:R-:W2:Y:S02]  /*14750*/  @!P2 SYNCS.PHASECHK.TRANS64 P2, [R5+URZ+0x2d850], R0 ;  /* 0x02d850000500a5a7 */ /* 0x000ea4000804007f */
[----:B--2---:R-:W-:Y:S05]  /*14760*/  @!P2 BRA `(.L_x_10804) ;  /* 0xfffffffc00eca947 */ /* 0x004fea000383ffff */
[----:B------:R-:W-:Y:S05]  /*14770*/  BRA `(.L_x_10801) ;  /* 0xffffff6000347947 */ /* 0x000fea000383ffff */
.L_x_10817:
[----:B-1----:R-:W-:-:S04]  /*14780*/  IMAD.U32 R7, RZ, RZ, UR9 ;  /* 0x00000009ff077e24 */ /* 0x002fc8000f8e00ff */
[----:B------:R1:W3:Y:S03]  /*14790*/  SYNCS.PHASECHK.TRANS64.TRYWAIT P0, [R7+URZ+0x2d850], R2 ;  /* 0x02d85002070075a7 */ /* 0x0002e6000800017f */
[----:B---3--:R-:W-:Y:S05]  /*147a0*/  @!P0 NANOSLEEP.SYNCS 0x989680 ;  /* 0x009896800000895d */ /* 0x008fea0003900000 */
[----:B------:R-:W3:Y:S02]  /*147b0*/  @!P0 SYNCS.PHASECHK.TRANS64 P0, [R7+URZ+0x2d850], R2 ;  /* 0x02d85002070085a7 */ /* 0x000ee4000800007f */
[----:B---3--:R-:W-:Y:S05]  /*147c0*/  @!P0 BRA `(.L_x_10817) ;  /* 0xfffffffc00ec8947 */ /* 0x008fea000383ffff */
[----:B------:R-:W-:Y:S05]  /*147d0*/  BRA `(.L_x_10816) ;  /* 0xffffff8c00787947 */ /* 0x000fea000383ffff */
.L_x_10845:
[----:B------:R-:W-:Y:S02]  /*147e0*/  IMAD.MOV.U32 R13, RZ, RZ, R20 ;  /* 0x000000ffff0d7224 */ /* 0x000fe400078e0014 */
[----:B------:R-:W-:Y:S02]  /*147f0*/  IMAD.MOV.U32 R12, RZ, RZ, RZ ;  /* 0x000000ffff0c7224 */ /* 0x000fe400078e00ff */
[----:B------:R-:W-:Y:S02]  /*14800*/  IMAD.MOV.U32 R11, RZ, RZ, 0x1f ;  /* 0x0000001fff0b7424 */ /* 0x000fe400078e00ff */
[----:B------:R-:W-:-:S07]  /*14810*/  IMAD.MOV.U32 R15, RZ, RZ, -0x1 ;  /* 0xffffffffff0f7424 */ /* 0x000fce00078e00ff */
[----:B------:R-:W-:Y:S05]  /*14820*/  WARPSYNC.COLLECTIVE R15, `(.L_x_10940) ;  /* 0x000000000f087348 */ /* 0x000fea0003c00000 */
[----:B------:R0:W1:Y:S02]  /*14830*/  SHFL.IDX P6, R14, R13, R12, R11 ;  /* 0x0000000c0d0e7389 */ /* 0x00006400000c000b */
[----:B01----:R-:W-:Y:S01]  /*14840*/  ENDCOLLECTIVE ;  /* 0x000000000000791b */ /* 0x003fe20003800000 */
.L_x_10940:
[----:B------:R-:W-:Y:S05]  /*14850*/  BRA `(.L_x_10941) ;  /* 0xffffffbc00c47947 */ /* 0x000fea000383ffff */
.L_x_10847:
[----:B------:R-:W-:Y:S01]  /*14860*/  BSSY B0, `(.L_x_10942) ;  /* 0x0000006000007945 */ /* 0x000fe20003800000 */
[----:B------:R-:W-:-:S07]  /*14870*/  IMAD.MOV.U32 R15, RZ, RZ, -0x1 ;  /* 0xffffffffff0f7424 */ /* 0x000fce00078e00ff */
[----:B0-----:R-:W-:Y:S05]  /*14880*/  WARPSYNC.COLLECTIVE R15, `(.L_x_10943) ;  /* 0x000000000f0c7348 */ /* 0x001fea0003c00000 */
[----:B------:R-:W-:Y:S02]  /*14890*/  ELECT P6, UR62, PT ;  /* 0x00000000003e782f */ /* 0x000fe400038c0000 */
[----:B------:R-:W-:Y:S01]  /*148a0*/  MOV R14, UR62 ;  /* 0x0000003e000e7c02 */ /* 0x000fe20008000f00 */
[----:B0-----:R-:W-:Y:S10]  /*148b0*/  ENDCOLLECTIVE ;  /* 0x000000000000791b */ /* 0x001ff40003800000 */
.L_x_10943:
[----:B------:R-:W-:Y:S05]  /*148c0*/  BSYNC B0 ;  /* 0x0000000000007941 */ /* 0x000fea0003800000 */
.L_x_10942:
[----:B------:R-:W-:Y:S05]  /*148d0*/  BRA `(.L_x_10944) ;  /* 0xffffffbc00c47947 */ /* 0x000fea000383ffff */
.L_x_10849:
[----:B-1----:R1:W2:Y:S02]  /*148e0*/  SYNCS.PHASECHK.TRANS64.TRYWAIT P0, [R3+URZ+0x2d840], R0 ;  /* 0x02d84000030075a7 */ /* 0x0022a4000800017f */
[----:B--2---:R-:W-:Y:S05]  /*148f0*/  @!P0 NANOSLEEP.SYNCS 0x989680 ;  /* 0x009896800000895d */ /* 0x004fea0003900000 */
[----:B------:R-:W2:Y:S02]  /*14900*/  @!P0 SYNCS.PHASECHK.TRANS64 P0, [R3+URZ+0x2d840], R0 ;  /* 0x02d84000030085a7 */ /* 0x000ea4000800007f */
[----:B--2---:R-:W-:Y:S05]  /*14910*/  @!P0 BRA `(.L_x_10849) ;  /* 0xfffffffc00f08947 */ /* 0x004fea000383ffff */
[----:B------:R-:W-:Y:S05]  /*14920*/  BRA `(.L_x_10945) ;  /* 0xffffffc000207947 */ /* 0x000fea000383ffff */
.L_x_10853:
[----:B------:R-:W-:Y:S02]  /*14930*/  IMAD.MOV.U32 R13, RZ, RZ, R4 ;  /* 0x000000ffff0d7224 */ /* 0x000fe400078e0004 */
[----:B------:R-:W-:Y:S02]  /*14940*/  IMAD.MOV.U32 R12, RZ, RZ, RZ ;  /* 0x000000ffff0c7224 */ /* 0x000fe400078e00ff */
[----:B------:R-:W-:Y:S02]  /*14950*/  IMAD.MOV.U32 R11, RZ, RZ, 0x1c1f ;  /* 0x00001c1fff0b7424 */ /* 0x000fe400078e00ff */
[----:B------:R-:W-:Y:S02]  /*14960*/  IMAD.MOV.U32 R15, RZ, RZ, -0x1 ;  /* 0xffffffffff0f7424 */ /* 0x000fe400078e00ff */
[----:B------:R-:W-:-:S07]  /*14970*/  VIADD R6, R21, UR41 ;  /* 0x0000002915067c36 */ /* 0x000fce0008000000 */
[----:B------:R-:W-:Y:S05]  /*14980*/  WARPSYNC.COLLECTIVE R15, `(.L_x_10946) ;  /* 0x000000000f087348 */ /* 0x000fea0003c00000 */
[----:B------:R0:W1:Y:S02]  /*14990*/  SHFL.IDX P6, R14, R13, R12, R11 ;  /* 0x0000000c0d0e7389 */ /* 0x00006400000c000b */
[----:B01----:R-:W-:Y:S01]  /*149a0*/  ENDCOLLECTIVE ;  /* 0x000000000000791b */ /* 0x003fe20003800000 */
.L_x_10946:
[----:B------:R-:W-:Y:S02]  /*149b0*/  VIADD R10, R6, 0x20 ;  /* 0x00000020060a7836 */ /* 0x000fe40000000000 */
[----:B------:R-:W-:Y:S02]  /*149c0*/  IMAD.MOV.U32 R13, RZ, RZ, R0 ;  /* 0x000000ffff0d7224 */ /* 0x000fe400078e0000 */
[----:B------:R-:W-:-:S07]  /*149d0*/  IMAD.MOV.U32 R2, RZ, RZ, R14 ;  /* 0x000000ffff027224 */ /* 0x000fce00078e000e */
[----:B------:R-:W-:Y:S05]  /*149e0*/  WARPSYNC.COLLECTIVE R15, `(.L_x_10947) ;  /* 0x000000000f087348 */ /* 0x000fea0003c00000 */
[----:B------:R0:W1:Y:S02]  /*149f0*/  SHFL.IDX P6, R14, R13, R12, R11 ;  /* 0x0000000c0d0e7389 */ /* 0x00006400000c000b */
[----:B01----:R-:W-:Y:S01]  /*14a00*/  ENDCOLLECTIVE ;  /* 0x000000000000791b */ /* 0x003fe20003800000 */
.L_x_10947:
[----:B------:R-:W-:Y:S02]  /*14a10*/  ULDC UR4, c[0x0][0x288] ;  /* 0x0000a20000047ab9 */ /* 0x000fe40000000800 */
[----:B------:R-:W-:-:S05]  /*14a20*/  IMAD R5, R9, UR4, RZ ;  /* 0x0000000409057c24 */ /* 0x000fca000f8e02ff */
[----:B------:R-:W-:Y:S01]  /*14a30*/  ISETP.GE.AND P4, PT, R6, R5, PT ;  /* 0x000000050600720c */ /* 0x000fe20003f86270 */
[----:B------:R-:W-:Y:S02]  /*14a40*/  IMAD.MOV.U32 R13, RZ, RZ, R4 ;  /* 0x000000ffff0d7224 */ /* 0x000fe400078e0004 */
[----:B------:R-:W-:-:S10]  /*14a50*/  IMAD.MOV.U32 R12, RZ, RZ, 0x1 ;  /* 0x00000001ff0c7424 */ /* 0x000fd400078e00ff */
[----:B------:R-:W-:-:S05]  /*14a60*/  @!P4 LEA R14, P3, R20, R14, 0x1 ;  /* 0x0000000e140ec211 */ /* 0x000fca00078608ff */
[----:B------:R-:W-:Y:S02]  /*14a70*/  @!P4 IMAD.X R3, RZ, RZ, R2, P3 ;  /* 0x000000ffff03c224 */ /* 0x000fe400018e0602 */
[----:B------:R-:W-:-:S07]  /*14a80*/  @!P4 IMAD.MOV.U32 R2, RZ, RZ, R14 ;  /* 0x000000ffff02c224 */ /* 0x000fce00078e000e */
[----:B------:R-:W-:Y:S05]  /*14a90*/  WARPSYNC.COLLECTIVE R15, `(.L_x_10948) ;  /* 0x000000000f087348 */ /* 0x000fea0003c00000 */
[----:B------:R0:W1:Y:S02]  /*14aa0*/  SHFL.IDX P6, R14, R13, R12, R11 ;  /* 0x0000000c0d0e7389 */ /* 0x00006400000c000b */
[----:B01----:R-:W-:Y:S01]  /*14ab0*/  ENDCOLLECTIVE ;  /* 0x000000000000791b */ /* 0x003fe20003800000 */
.L_x_10948:
        /* <DEDUP_REMOVED lines=8> */
[----:B------:R-:W-:Y:S02]  /*14b40*/  VIADD R10, R6, 0x40 ;  /* 0x00000040060a7836 */ /* 0x000fe40000000000 */
[----:B0-----:R-:W-:-:S08]  /*14b50*/  IMAD.MOV.U32 R2, RZ, RZ, R14 ;  /* 0x000000ffff027224 */ /* 0x001fd000078e000e */
[----:B------:R-:W-:Y:S05]  /*14b60*/  WARPSYNC.COLLECTIVE R15, `(.L_x_10949) ;  /* 0x000000000f087348 */ /* 0x000fea0003c00000 */
[----:B------:R0:W1:Y:S02]  /*14b70*/  SHFL.IDX P6, R14, R13, R12, R11 ;  /* 0x0000000c0d0e7389 */ /* 0x00006400000c000b */
[----:B01----:R-:W-:Y:S01]  /*14b80*/  ENDCOLLECTIVE ;  /* 0x000000000000791b */ /* 0x003fe20003800000 */
.L_x_10949:
[----:B------:R-:W-:Y:S02]  /*14b90*/  IMAD.MOV.U32 R13, RZ, RZ, R4 ;  /* 0x000000ffff0d7224 */ /* 0x000fe400078e0004 */
[----:B------:R-:W-:Y:S01]  /*14ba0*/  IMAD.MOV.U32 R12, RZ, RZ, 0x2 ;  /* 0x00000002ff0c7424 */ /* 0x000fe200078e00ff */
[----:B------:R-:W-:-:S05]  /*14bb0*/  @!P4 LEA R14, P3, R20, R14, 0x1 ;  /* 0x0000000e140ec211 */ /* 0x000fca00078608ff */
[----:B------:R-:W-:Y:S02]  /*14bc0*/  @!P4 IMAD.X R9, RZ, RZ, R2, P3 ;  /* 0x000000ffff09c224 */ /* 0x000fe400018e0602 */
[----:B------:R-:W-:-:S07]  /*14bd0*/  @!P4 IMAD.MOV.U32 R2, RZ, RZ, R14 ;  /* 0x000000ffff02c224 */ /* 0x000fce00078e000e */
[----:B------:R-:W-:Y:S05]  /*14be0*/  WARPSYNC.COLLECTIVE R15, `(.L_x_10950) ;  /* 0x000000000f087348 */ /* 0x000fea0003c00000 */
[----:B------:R0:W1:Y:S02]  /*14bf0*/  SHFL.IDX P6, R14, R13, R12, R11 ;  /* 0x0000000c0d0e7389 */ /* 0x00006400000c000b */
[----:B01----:R-:W-:Y:S01]  /*14c00*/  ENDCOLLECTIVE ;  /* 0x000000000000791b */ /* 0x003fe20003800000 */
.L_x_10950:
[----:B------:R-:W-:-:S05]  /*14c10*/  @!P4 IMAD.MOV.U32 R3, RZ, RZ, R9 ;  /* 0x000000ffff03c224 */ /* 0x000fca00078e0009 */
[----:B------:R-:W-:Y:S01]  /*14c20*/  @!PT LDS RZ, [RZ] ;  /* 0x00000000fffff984 */ /* 0x000fe20000000800 */
[----:B------:R-:W-:Y:S01]  /*14c30*/  @!PT LDS RZ, [RZ] ;  /* 0x00000000fffff984 */ /* 0x000fe20000000800 */
[----:B------:R-:W-:Y:S01]  /*14c40*/  @!PT LDS RZ, [RZ] ;  /* 0x00000000fffff984 */ /* 0x000fe20000000800 */
[----:B------:R-:W-:Y:S04]  /*14c50*/  @!P4 LDGSTS.E.BYPASS.LTC128B.128 [R26+0xcc00], desc[UR48][R2.64], !P0 ;  /* 0x0cc00000021acfae */ /* 0x000fe8000c101d70 */
[----:B------:R-:W-:Y:S01]  /*14c60*/  @!P4 LDGSTS.E.BYPASS.LTC128B.128 [R26+0xfc00], desc[UR48][R2.64+0x40], !P1 ;  /* 0x0fc00040021acfae */ /* 0x000fe2000c901d70 */
[----:B------:R-:W-:-:S03]  /*14c70*/  IMAD.MOV.U32 R13, RZ, RZ, R0 ;  /* 0x000000ffff0d7224 */ /* 0x000fc600078e0000 */
[----:B------:R0:W-:Y:S01]  /*14c80*/  @!P4 LDGSTS.E.BYPASS.LTC128B.128 [R26+0x12c00], desc[UR48][R2.64+0x80], !P2 ;  /* 0x12c00080021acfae */ /* 0x0001e2000d101d70 */
[----:B------:R-:W-:Y:S01]  /*14c90*/  ISETP.GE.AND P4, PT, R10, R5, PT ;  /* 0x000000050a00720c */ /* 0x000fe20003f86270 */
[----:B0-----:R-:W-:-:S12]  /*14ca0*/  IMAD.MOV.U32 R2, RZ, RZ, R14 ;  /* 0x000000ffff027224 */ /* 0x001fd800078e000e */
[----:B------:R-:W-:Y:S05]  /*14cb0*/  WARPSYNC.COLLECTIVE R15, `(.L_x_10951) ;  /* 0x000000000f087348 */ /* 0x000fea0003c00000 */
[----:B------:R0:W1:Y:S02]  /*14cc0*/  SHFL.IDX P6, R14, R13, R12, R11 ;  /* 0x0000000c0d0e7389 */ /* 0x00006400000c000b */
[----:B01----:R-:W-:Y:S01]  /*14cd0*/  ENDCOLLECTIVE ;  /* 0x000000000000791b */ /* 0x003fe20003800000 */
.L_x_10951:
        /* <DEDUP_REMOVED lines=8> */
.L_x_10952:
[----:B------:R-:W-:-:S05]  /*14d60*/  @!P4 IMAD.MOV.U32 R3, RZ, RZ, R9 ;  /* 0x000000ffff03c224 */ /* 0x000fca00078e0009 */
[----:B------:R-:W-:Y:S01]  /*14d70*/  @!PT LDS RZ, [RZ] ;  /* 0x00000000fffff984 */ /* 0x000fe20000000800 */
[----:B------:R-:W-:Y:S01]  /*14d80*/  @!PT LDS RZ, [RZ] ;  /* 0x00000000fffff984 */ /* 0x000fe20000000800 */
[----:B------:R-:W-:Y:S01]  /*14d90*/  @!PT LDS RZ, [RZ] ;  /* 0x00000000fffff984 */ /* 0x000fe20000000800 */
[----:B------:R0:W-:Y:S04]  /*14da0*/  @!P4 LDGSTS.E.BYPASS.LTC128B.128 [R26+0xd400], desc[UR48][R2.64], !P0 ;  /* 0x0d400000021acfae */ /* 0x0001e8000c101d70 */
[----:B------:R0:W-:Y:S01]  /*14db0*/  @!P4 LDGSTS.E.BYPASS.LTC128B.128 [R26+0x10400], desc[UR48][R2.64+0x40], !P1 ;  /* 0x10400040021acfae */ /* 0x0001e2000c901d70 */
[----:B------:R-:W-:-:S03]  /*14dc0*/  IMAD.MOV.U32 R13, RZ, RZ, R0 ;  /* 0x000000ffff0d7224 */ /* 0x000fc600078e0000 */
[----:B------:R0:W-:Y:S01]  /*14dd0*/  @!P4 LDGSTS.E.BYPASS.LTC128B.128 [R26+0x13400], desc[UR48][R2.64+0x80], !P2 ;  /* 0x13400080021acfae */ /* 0x0001e2000d101d70 */
[----:B------:R-:W-:-:S05]  /*14de0*/  VIADD R0, R6, 0x60 ;  /* 0x0000006006007836 */ /* 0x000fca0000000000 */
[----:B------:R-:W-:Y:S01]  /*14df0*/  ISETP.GE.AND P4, PT, R0, R5, PT ;  /* 0x000000050000720c */ /* 0x000fe20003f86270 */
[----:B------:R-:W-:Y:S02]  /*14e00*/  VIADD R0, R6, 0x80 ;  /* 0x0000008006007836 */ /* 0x000fe40000000000 */
[----:B------:R-:W-:-:S10]  /*14e10*/  IMAD.MOV.U32 R4, RZ, RZ, R14 ;  /* 0x000000ffff047224 */ /* 0x000fd400078e000e */
[----:B0-----:R-:W-:Y:S05]  /*14e20*/  WARPSYNC.COLLECTIVE R15, `(.L_x_10953) ;  /* 0x000000000f087348 */ /* 0x001fea0003c00000 */
[----:B------:R1:W2:Y:S02]  /*14e30*/  SHFL.IDX P6, R14, R13, R12, R11 ;  /* 0x0000000c0d0e7389 */ /* 0x0002a400000c000b */
[----:B012---:R-:W-:Y:S01]  /*14e40*/  ENDCOLLECTIVE ;  /* 0x000000000000791b */ /* 0x007fe20003800000 */
.L_x_10953:
[----:B------:R-:W-:Y:S02]  /*14e50*/  IMAD.MOV.U32 R13, RZ, RZ, R7 ;  /* 0x000000ffff0d7224 */ /* 0x000fe400078e0007 */
[----:B------:R-:W-:Y:S01]  /*14e60*/  IMAD.MOV.U32 R12, RZ, RZ, RZ ;  /* 0x000000ffff0c7224 */ /* 0x000fe200078e00ff */
[----:B------:R-:W-:-:S05]  /*14e70*/  @!P4 LEA R14, P3, R20, R14, 0x1 ;  /* 0x0000000e140ec211 */ /* 0x000fca00078608ff */
[----:B------:R-:W-:-:S08]  /*14e80*/  @!P4 IMAD.MOV.U32 R2, RZ, RZ, R14 ;  /* 0x000000ffff02c224 */ /* 0x000fd000078e000e */
[----:B------:R-:W-:Y:S05]  /*14e90*/  WARPSYNC.COLLECTIVE R15, `(.L_x_10954) ;  /* 0x000000000f087348 */ /* 0x000fea0003c00000 */
[----:B------:R0:W1:Y:S02]  /*14ea0*/  SHFL.IDX P6, R14, R13, R12, R11 ;  /* 0x0000000c0d0e7389 */ /* 0x00006400000c000b */
[----:B01----:R-:W-:Y:S01]  /*14eb0*/  ENDCOLLECTIVE ;  /* 0x000000000000791b */ /* 0x003fe20003800000 */
.L_x_10954:
[----:B------:R-:W-:-:S04]  /*14ec0*/  @!P4 IMAD.X R9, RZ, RZ, R4, P3 ;  /* 0x000000ffff09c224 */ /* 0x000fc800018e0604 */
[----:B------:R-:W-:-:S05]  /*14ed0*/  @!P4 IMAD.MOV.U32 R3, RZ, RZ, R9 ;  /* 0x000000ffff03c224 */ /* 0x000fca00078e0009 */
[----:B------:R-:W-:Y:S01]  /*14ee0*/  @!PT LDS RZ, [RZ] ;  /* 0x00000000fffff984 */ /* 0x000fe20000000800 */
[----:B------:R-:W-:Y:S01]  /*14ef0*/  @!PT LDS RZ, [RZ] ;  /* 0x00000000fffff984 */ /* 0x000fe20000000800 */
[----:B------:R-:W-:Y:S01]  /*14f00*/  @!PT LDS RZ, [RZ] ;  /* 0x00000000fffff984 */ /* 0x000fe20000000800 */
[----:B------:R0:W-:Y:S01]  /*14f10*/  @!P4 LDGSTS.E.BYPASS.LTC128B.128 [R26+0xdc00], desc[UR48][R2.64], !P0 ;  /* 0x0dc00000021acfae */ /* 0x0001e2000c101d70 */
[----:B------:R-:W-:-:S03]  /*14f20*/  IMAD.MOV.U32 R13, RZ, RZ, R8 ;  /* 0x000000ffff0d7224 */ /* 0x000fc600078e0008 */
[----:B------:R0:W-:Y:S04]  /*14f30*/  @!P4 LDGSTS.E.BYPASS.LTC128B.128 [R26+0x10c00], desc[UR48][R2.64+0x40], !P1 ;  /* 0x10c00040021acfae */ /* 0x0001e8000c901d70 */
[----:B------:R0:W-:Y:S01]  /*14f40*/  @!P4 LDGSTS.E.BYPASS.LTC128B.128 [R26+0x13c00], desc[UR48][R2.64+0x80], !P2 ;  /* 0x13c00080021acfae */ /* 0x0001e2000d101d70 */
[----:B------:R-:W-:Y:S01]  /*14f50*/  ISETP.GE.AND P4, PT, R0, R5, PT ;  /* 0x000000050000720c */ /* 0x000fe20003f86270 */
[----:B------:R-:W-:-:S12]  /*14f60*/  IMAD.MOV.U32 R0, RZ, RZ, R14 ;  /* 0x000000ffff007224 */ /* 0x000fd800078e000e */
[----:B0-----:R-:W-:Y:S05]  /*14f70*/  WARPSYNC.COLLECTIVE R15, `(.L_x_10955) ;  /* 0x000000000f087348 */ /* 0x001fea0003c00000 */
[----:B------:R1:W2:Y:S02]  /*14f80*/  SHFL.IDX P6, R14, R13, R12, R11 ;  /* 0x0000000c0d0e7389 */ /* 0x0002a400000c000b */
[----:B012---:R-:W-:Y:S01]  /*14f90*/  ENDCOLLECTIVE ;  /* 0x000000000000791b */ /* 0x007fe20003800000 */
.L_x_10955:
[----:B------:R-:W-:Y:S02]  /*14fa0*/  IMAD.MOV.U32 R13, RZ, RZ, R7 ;  /* 0x000000ffff0d7224 */ /* 0x000fe400078e0007 */
[----:B------:R-:W-:Y:S01]  /*14fb0*/  IMAD.MOV.U32 R12, RZ, RZ, 0x1 ;  /* 0x00000001ff0c7424 */ /* 0x000fe200078e00ff */
[----:B------:R-:W-:-:S05]  /*14fc0*/  @!P4 LEA R14, P3, R20, R14, 0x1 ;  /* 0x0000000e140ec211 */ /* 0x000fca00078608ff */
[----:B------:R-:W-:-:S08]  /*14fd0*/  @!P4 IMAD.MOV.U32 R2, RZ, RZ, R14 ;  /* 0x000000ffff02c224 */ /* 0x000fd000078e000e */
[----:B------:R-:W-:Y:S05]  /*14fe0*/  WARPSYNC.COLLECTIVE R15, `(.L_x_10956) ;  /* 0x000000000f087348 */ /* 0x000fea0003c00000 */
[----:B------:R0:W1:Y:S02]  /*14ff0*/  SHFL.IDX P6, R14, R13, R12, R11 ;  /* 0x0000000c0d0e7389 */ /* 0x00006400000c000b */
[----:B01----:R-:W-:Y:S01]  /*15000*/  ENDCOLLECTIVE ;  /* 0x000000000000791b */ /* 0x003fe20003800000 */
.L_x_10956:
        /* <DEDUP_REMOVED lines=13> */
.L_x_10957:
[----:B------:R-:W-:Y:S05]  /*150e0*/  BRA `(.L_x_10958) ;  /* 0xffffffc400587947 */ /* 0x000fea000383ffff */
.L_x_10856:
[----:B0-----:R0:W1:Y:S02]  /*150f0*/  SYNCS.PHASECHK.TRANS64.TRYWAIT P0, [R17+URZ+0x2d820], R2 ;  /* 0x02d82002110075a7 */ /* 0x001064000800017f */
[----:B-1----:R-:W-:Y:S05]  /*15100*/  @!P0 NANOSLEEP.SYNCS 0x989680 ;  /* 0x009896800000895d */ /* 0x002fea0003900000 */
[----:B------:R-:W1:Y:S02]  /*15110*/  @!P0 SYNCS.PHASECHK.TRANS64 P0, [R17+URZ+0x2d820], R2 ;  /* 0x02d82002110085a7 */ /* 0x000e64000800007f */
[----:B-1----:R-:W-:Y:S05]  /*15120*/  @!P0 BRA `(.L_x_10856) ;  /* 0xfffffffc00f08947 */ /* 0x002fea000383ffff */
[----:B------:R-:W-:Y:S05]  /*15130*/  BRA `(.L_x_10959) ;  /* 0xffffffc400b87947 */ /* 0x000fea000383ffff */
.L_x_10863:
[----:B0-----:R0:W1:Y:S02]  /*15140*/  SYNCS.PHASECHK.TRANS64.TRYWAIT P0, [R3+URZ+0x2d840], R2 ;  /* 0x02d84002030075a7 */ /* 0x001064000800017f */
[----:B-1----:R-:W-:Y:S05]  /*15150*/  @!P0 NANOSLEEP.SYNCS 0x989680 ;  /* 0x009896800000895d */ /* 0x002fea0003900000 */
[----:B------:R-:W1:Y:S02]  /*15160*/  @!P0 SYNCS.PHASECHK.TRANS64 P0, [R3+URZ+0x2d840], R2 ;  /* 0x02d84002030085a7 */ /* 0x000e64000800007f */
[----:B-1----:R-:W-:Y:S05]  /*15170*/  @!P0 BRA `(.L_x_10863) ;  /* 0xfffffffc00f08947 */ /* 0x002fea000383ffff */
[----:B------:R-:W-:Y:S05]  /*15180*/  BRA `(.L_x_10960) ;  /* 0xffffffc8006c7947 */ /* 0x000fea000383ffff */
.L_x_10870:
[----:B0-----:R0:W1:Y:S02]  /*15190*/  SYNCS.PHASECHK.TRANS64.TRYWAIT P0, [R2+URZ+0x60], R3 ;  /* 0x00006003020075a7 */ /* 0x001064000800017f */
[----:B-1----:R-:W-:Y:S05]  /*151a0*/  @!P0 NANOSLEEP.SYNCS 0x989680 ;  /* 0x009896800000895d */ /* 0x002fea0003900000 */
[----:B------:R-:W1:Y:S02]  /*151b0*/  @!P0 SYNCS.PHASECHK.TRANS64 P0, [R2+URZ+0x60], R3 ;  /* 0x00006003020085a7 */ /* 0x000e64000800007f */
[----:B-1----:R-:W-:Y:S05]  /*151c0*/  @!P0 BRA `(.L_x_10870) ;  /* 0xfffffffc00f08947 */ /* 0x002fea000383ffff */
[----:B------:R-:W-:Y:S05]  /*151d0*/  BRA `(.L_x_10961) ;  /* 0xffffffcc00647947 */ /* 0x000fea000383ffff */
.L_x_10881:
[----:B0-----:R0:W1:Y:S02]  /*151e0*/  SYNCS.PHASECHK.TRANS64.TRYWAIT P0, [R3+URZ+0x2d840], R2 ;  /* 0x02d84002030075a7 */ /* 0x001064000800017f */
[----:B-1----:R-:W-:Y:S05]  /*151f0*/  @!P0 NANOSLEEP.SYNCS 0x989680 ;  /* 0x009896800000895d */ /* 0x002fea0003900000 */
[----:B------:R-:W1:Y:S02]  /*15200*/  @!P0 SYNCS.PHASECHK.TRANS64 P0, [R3+URZ+0x2d840], R2 ;  /* 0x02d84002030085a7 */ /* 0x000e64000800007f */
[----:B-1----:R-:W-:Y:S05]  /*15210*/  @!P0 BRA `(.L_x_10881) ;  /* 0xfffffffc00f08947 */ /* 0x002fea000383ffff */
[----:B------:R-:W-:Y:S05]  /*15220*/  BRA `(.L_x_10962) ;  /* 0xffffffd400187947 */ /* 0x000fea000383ffff */
.L_x_10888:
[----:B0-----:R0:W1:Y:S02]  /*15230*/  SYNCS.PHASECHK.TRANS64.TRYWAIT P0, [R12+URZ+0x60], R3 ;  /* 0x000060030c0075a7 */ /* 0x001064000800017f */
[----:B-1----:R-:W-:Y:S05]  /*15240*/  @!P0 NANOSLEEP.SYNCS 0x989680 ;  /* 0x009896800000895d */ /* 0x002fea0003900000 */
[----:B------:R-:W1:Y:S02]  /*15250*/  @!P0 SYNCS.PHASECHK.TRANS64 P0, [R12+URZ+0x60], R3 ;  /* 0x000060030c0085a7 */ /* 0x000e64000800007f */
[----:B-1----:R-:W-:Y:S05]  /*15260*/  @!P0 BRA `(.L_x_10888) ;  /* 0xfffffffc00f08947 */ /* 0x002fea000383ffff */
[----:B------:R-:W-:Y:S05]  /*15270*/  BRA `(.L_x_10963) ;  /* 0xffffffd800107947 */ /* 0x000fea000383ffff */
.L_x_10898:
[----:B-1----:R1:W2:Y:S02]  /*15280*/  SYNCS.PHASECHK.TRANS64.TRYWAIT P0, [R2+URZ+0x2d840], R3 ;  /* 0x02d84003020075a7 */ /* 0x0022a4000800017f */
[----:B--2---:R-:W-:Y:S05]  /*15290*/  @!P0 NANOSLEEP.SYNCS 0x989680 ;  /* 0x009896800000895d */ /* 0x004fea0003900000 */
[----:B------:R-:W2:Y:S02]  /*152a0*/  @!P0 SYNCS.PHASECHK.TRANS64 P0, [R2+URZ+0x2d840], R3 ;  /* 0x02d84003020085a7 */ /* 0x000ea4000800007f */
[----:B--2---:R-:W-:Y:S05]  /*152b0*/  @!P0 BRA `(.L_x_10898) ;  /* 0xfffffffc00f08947 */ /* 0x004fea000383ffff */
[----:B------:R-:W-:Y:S05]  /*152c0*/  BRA `(.L_x_10964) ;  /* 0xffffffdc00887947 */ /* 0x000fea000383ffff */
.L_x_10905:
[----:B0-----:R0:W1:Y:S02]  /*152d0*/  SYNCS.PHASECHK.TRANS64.TRYWAIT P0, [R8+URZ+0x60], R2 ;  /* 0x00006002080075a7 */ /* 0x001064000800017f */
[----:B-1----:R-:W-:Y:S05]  /*152e0*/  @!P0 NANOSLEEP.SYNCS 0x989680 ;  /* 0x009896800000895d */ /* 0x002fea0003900000 */
[----:B------:R-:W1:Y:S02]  /*152f0*/  @!P0 SYNCS.PHASECHK.TRANS64 P0, [R8+URZ+0x60], R2 ;  /* 0x00006002080085a7 */ /* 0x000e64000800007f */
[----:B-1----:R-:W-:Y:S05]  /*15300*/  @!P0 BRA `(.L_x_10905) ;  /* 0xfffffffc00f08947 */ /* 0x002fea000383ffff */
[----:B------:R-:W-:Y:S05]  /*15310*/  BRA `(.L_x_10965) ;  /* 0xffffffe000907947 */ /* 0x000fea000383ffff */
.L_x_10917:
[----:B-1----:R1:W2:Y:S02]  /*15320*/  SYNCS.PHASECHK.TRANS64.TRYWAIT P0, [R3+URZ+0x2d860], R0 ;  /* 0x02d86000030075a7 */ /* 0x0022a4000800017f */
[----:B--2---:R-:W-:Y:S05]  /*15330*/  @!P0 NANOSLEEP.SYNCS 0x989680 ;  /* 0x009896800000895d */ /* 0x004fea0003900000 */
[----:B------:R-:W2:Y:S02]  /*15340*/  @!P0 SYNCS.PHASECHK.TRANS64 P0, [R3+URZ+0x2d860], R0 ;  /* 0x02d86000030085a7 */ /* 0x000ea4000800007f */
[----:B--2---:R-:W-:Y:S05]  /*15350*/  @!P0 BRA `(.L_x_10917) ;  /* 0xfffffffc00f08947 */ /* 0x004fea000383ffff */
[----:B------:R-:W-:Y:S05]  /*15360*/  BRA `(.L_x_10966) ;  /* 0xffffffe400f87947 */ /* 0x000fea000383ffff */
.L_x_10925:
        /* <DEDUP_REMOVED lines=8> */
.L_x_10968:
[----:B------:R-:W-:Y:S05]  /*153f0*/  BSYNC B0 ;  /* 0x0000000000007941 */ /* 0x000fea0003800000 */
.L_x_10967:
[----:B------:R-:W-:Y:S05]  /*15400*/  BRA `(.L_x_10969) ;  /* 0xffffffec00107947 */ /* 0x000fea000383ffff */
.L_x_10928:
[----:B-1----:R1:W2:Y:S02]  /*15410*/  SYNCS.PHASECHK.TRANS64.TRYWAIT P0, [R9+URZ+0x2d820], R0 ;  /* 0x02d82000090075a7 */ /* 0x0022a4000800017f */
[----:B--2---:R-:W-:Y:S05]  /*15420*/  @!P0 NANOSLEEP.SYNCS 0x989680 ;  /* 0x009896800000895d */ /* 0x004fea0003900000 */
[----:B------:R-:W2:Y:S02]  /*15430*/  @!P0 SYNCS.PHASECHK.TRANS64 P0, [R9+URZ+0x2d820], R0 ;  /* 0x02d82000090085a7 */ /* 0x000ea4000800007f */
[----:B--2---:R-:W-:Y:S05]  /*15440*/  @!P0 BRA `(.L_x_10928) ;  /* 0xfffffffc00f08947 */ /* 0x004fea000383ffff */
[----:B------:R-:W-:Y:S05]  /*15450*/  BRA `(.L_x_10970) ;  /* 0xffffffec00547947 */ /* 0x000fea000383ffff */
.L_x_10929:
        /* <DEDUP_REMOVED lines=11> */
.L_x_10972:
[----:B------:R-:W-:Y:S05]  /*15510*/  BSYNC B0 ;  /* 0x0000000000007941 */ /* 0x000fea0003800000 */
.L_x_10971:
[----:B------:R-:W-:Y:S05]  /*15520*/  BRA `(.L_x_10973) ;  /* 0xffffffec003c7947 */ /* 0x000fea000383ffff */
.L_x_10932:
[----:B------:R-:W-:Y:S01]  /*15530*/  BSSY B1, `(.L_x_10974) ;  /* 0x0000006000017945 */ /* 0x000fe20003800000 */
[----:B------:R-:W-:-:S07]  /*15540*/  IMAD.MOV.U32 R15, RZ, RZ, -0x1 ;  /* 0xffffffffff0f7424 */ /* 0x000fce00078e00ff */
[----:B01----:R-:W-:Y:S05]  /*15550*/  WARPSYNC.COLLECTIVE R15, `(.L_x_10975) ;  /* 0x000000000f0c7348 */ /* 0x003fea0003c00000 */
[----:B------:R-:W-:Y:S02]  /*15560*/  ELECT P6, UR62, PT ;  /* 0x00000000003e782f */ /* 0x000fe400038c0000 */
[----:B------:R-:W-:Y:S01]  /*15570*/  MOV R14, UR62 ;  /* 0x0000003e000e7c02 */ /* 0x000fe20008000f00 */
[----:B01----:R-:W-:Y:S10]  /*15580*/  ENDCOLLECTIVE ;  /* 0x000000000000791b */ /* 0x003ff40003800000 */
.L_x_10975:
[----:B------:R-:W-:Y:S05]  /*15590*/  BSYNC B1 ;  /* 0x0000000000017941 */ /* 0x000fea0003800000 */
.L_x_10974:
[----:B------:R-:W-:Y:S05]  /*155a0*/  BRA `(.L_x_10976) ;  /* 0xffffffec00347947 */ /* 0x000fea000383ffff */
.L_x_10934:
[----:B-1----:R1:W2:Y:S02]  /*155b0*/  SYNCS.PHASECHK.TRANS64.TRYWAIT P0, [R7+URZ], R2 ;  /* 0x00000002070075a7 */ /* 0x0022a4000800017f */
[----:B--2---:R-:W-:Y:S05]  /*155c0*/  @!P0 NANOSLEEP.SYNCS 0x989680 ;  /* 0x009896800000895d */ /* 0x004fea0003900000 */
[----:B------:R-:W2:Y:S02]  /*155d0*/  @!P0 SYNCS.PHASECHK.TRANS64 P0, [R7+URZ], R2 ;  /* 0x00000002070085a7 */ /* 0x000ea4000800007f */
[----:B--2---:R-:W-:Y:S05]  /*155e0*/  @!P0 BRA `(.L_x_10934) ;  /* 0xfffffffc00f08947 */ /* 0x004fea000383ffff */
[----:B------:R-:W-:Y:S05]  /*155f0*/  BRA `(.L_x_10977) ;  /* 0xffffffec00687947 */ /* 0x000fea000383ffff */
.L_x_10935:
[----:B--2---:R2:W3:Y:S02]  /*15600*/  SYNCS.PHASECHK.TRANS64.TRYWAIT P0, [R3+URZ], R0 ;  /* 0x00000000030075a7 */ /* 0x0044e4000800017f */
[----:B---3--:R-:W-:Y:S05]  /*15610*/  @!P0 NANOSLEEP.SYNCS 0x989680 ;  /* 0x009896800000895d */ /* 0x008fea0003900000 */
[----:B------:R-:W3:Y:S02]  /*15620*/  @!P0 SYNCS.PHASECHK.TRANS64 P0, [R3+URZ], R0 ;  /* 0x00000000030085a7 */ /* 0x000ee4000800007f */
[----:B---3--:R-:W-:Y:S05]  /*15630*/  @!P0 BRA `(.L_x_10935) ;  /* 0xfffffffc00f08947 */ /* 0x008fea000383ffff */
[----:B------:R-:W-:Y:S05]  /*15640*/  BRA `(.L_x_10978) ;  /* 0xffffffec005c7947 */ /* 0x000fea000383ffff */
.L_x_10937:
[----:B--2---:R2:W3:Y:S02]  /*15650*/  SYNCS.PHASECHK.TRANS64.TRYWAIT P0, [R5+URZ], R2 ;  /* 0x00000002050075a7 */ /* 0x0044e4000800017f */
[----:B---3--:R-:W-:Y:S05]  /*15660*/  @!P0 NANOSLEEP.SYNCS 0x989680 ;  /* 0x009896800000895d */ /* 0x008fea0003900000 */
[----:B------:R-:W3:Y:S02]  /*15670*/  @!P0 SYNCS.PHASECHK.TRANS64 P0, [R5+URZ], R2 ;  /* 0x00000002050085a7 */ /* 0x000ee4000800007f */
[----:B---3--:R-:W-:Y:S05]  /*15680*/  @!P0 BRA `(.L_x_10937) ;  /* 0xfffffffc00f08947 */ /* 0x008fea000383ffff */
[----:B------:R-:W-:Y:S05]  /*15690*/  BRA `(.L_x_10979) ;  /* 0xffffffec00607947 */ /* 0x000fea000383ffff */
.L_x_10980:
        /* <DEDUP_REMOVED lines=14> */
.L_x_15326:


//--------------------- .text._ZN7cutlass13device_kernelIN5flash11enable_sm90INS1_16FlashAttnFwdSm90INS1_25CollectiveMainloopFwdSm90ILi2EN4cute5tupleIJNS5_1CILi1EEES8_S8_EEENS6_IJNS7_ILi192EEENS7_ILi128EEENS7_ILi96EEEEEELi96ENS_10bfloat16_tEfNS_4arch4Sm90ELb0ELb1ELb0ELb1ELb0ELb0ELb0ELb0ELb1ELb1ELb0ELb0EEENS1_21CollectiveEpilogueFwdINS6_IJSA_SC_SB_EEES9_SE_SG_Li384ELb1ELb1ELb0ELb0EEENS1_36VarlenDynamicPersistentTileSchedulerILi192ELi128ELi384ELi128ELb0ELb1ELb1ELb1ELb0ELb1EEEEEEEEEvNT_6ParamsE --------------------------
	.section	.text._ZN7cutlass13device_kernelIN5flash11enable_sm90INS1_16FlashAttnFwdSm90INS1_25CollectiveMainloopFwdSm90ILi2EN4cute5tupleIJNS5_1CILi1EEES8_S8_EEENS6_IJNS7_ILi192EEENS7_ILi128EEENS7_ILi96EEEEEELi96ENS_10bfloat16_tEfNS_4arch4Sm90ELb0ELb1ELb0ELb1ELb0ELb0ELb0ELb0ELb1ELb1ELb0ELb0EEENS1_21CollectiveEpilogueFwdINS6_IJSA_SC_SB_EEES9_SE_SG_Li384ELb1ELb1ELb0ELb0EEENS1_36VarlenDynamicPersistentTileSchedulerILi192ELi128ELi384ELi128ELb0ELb1ELb1ELb1ELb0ELb1EEEEEEEEEvNT_6ParamsE,"ax",@progbits
	.align	128
.text._ZN7cutlass13device_kernelIN5flash11enable_sm90INS1_16FlashAttnFwdSm90INS1_25CollectiveMainloopFwdSm90ILi2EN4cute5tupleIJNS5_1CILi1EEES8_S8_EEENS6_IJNS7_ILi192EEENS7_ILi128EEENS7_ILi96EEEEEELi96ENS_10bfloat16_tEfNS_4arch4Sm90ELb0ELb1ELb0ELb1ELb0ELb0ELb0ELb0ELb1ELb1ELb0ELb0EEENS1_21CollectiveEpilogueFwdINS6_IJSA_SC_SB_EEES9_SE_SG_Li384ELb1ELb1ELb0ELb0EEENS1_36VarlenDynamicPersistentTileSchedulerILi192ELi128ELi384ELi128ELb0ELb1ELb1ELb1ELb0ELb1EEEEEEEEEvNT_6ParamsE:
        .type           _ZN7cutlass13device_kernelIN5flash11enable_sm90INS1_16FlashAttnFwdSm90INS1_25CollectiveMainloopFwdSm90ILi2EN4cute5tupleIJNS5_1CILi1EEES8_S8_EEENS6_IJNS7_ILi192EEENS7_ILi128EEENS7_ILi96EEEEEELi96ENS_10bfloat16_tEfNS_4arch4Sm90ELb0ELb1ELb0ELb1ELb0ELb0ELb0ELb0ELb1ELb1ELb0ELb0EEENS1_21CollectiveEpilogueFwdINS6_IJSA_SC_SB_EEES9_SE_SG_Li384ELb1ELb1ELb0ELb0EEENS1_36VarlenDynamicPersistentTileSchedulerILi192ELi128ELi384ELi128ELb0ELb1ELb1ELb1ELb0ELb1EEEEEEEEEvNT_6ParamsE,@function
        .size           _ZN7cutlass13device_kernelIN5flash11enable_sm90INS1_16FlashAttnFwdSm90INS1_25CollectiveMainloopFwdSm90ILi2EN4cute5tupleIJNS5_1CILi1EEES8_S8_EEENS6_IJNS7_ILi192EEENS7_ILi128EEENS7_ILi96EEEEEELi96ENS_10bfloat16_tEfNS_4arch4Sm90ELb0ELb1ELb0ELb1ELb0ELb0ELb0ELb0ELb1ELb1ELb0ELb0EEENS1_21CollectiveEpilogueFwdINS6_IJSA_SC_SB_EEES9_SE_SG_Li384ELb1ELb1ELb0ELb0EEENS1_36VarlenDynamicPersistentTileSchedulerILi192ELi128ELi384ELi128ELb0ELb1ELb1ELb1ELb0ELb1EEEEEEEEEvNT_6ParamsE,(.L_x_15327 - _ZN7cutlass13device_kernelIN5flash11enable_sm90INS1_16FlashAttnFwdSm90INS1_25CollectiveMainloopFwdSm90ILi2EN4cute5tupleIJNS5_1CILi1EEES8_S8_EEENS6_IJNS7_ILi192EEENS7_ILi128EEENS7_ILi96EEEEEELi96ENS_10bfloat16_tEfNS_4arch4Sm90ELb0ELb1ELb0ELb1ELb0ELb0ELb0ELb0ELb1ELb1ELb0ELb0EEENS1_21CollectiveEpilogueFwdINS6_IJSA_SC_SB_EEES9_SE_SG_Li384ELb1ELb1ELb0ELb0EEENS1_36VarlenDynamicPersistentTileSchedulerILi192ELi128ELi384ELi128ELb0ELb1ELb1ELb1ELb0ELb1EEEEEEEEEvNT_6ParamsE)
        .other          _ZN7cutlass13device_kernelIN5flash11enable_sm90INS1_16FlashAttnFwdSm90INS1_25CollectiveMainloopFwdSm90ILi2EN4cute5tupleIJNS5_1CILi1EEES8_S8_EEENS6_IJNS7_ILi192EEENS7_ILi128EEENS7_ILi96EEEEEELi96ENS_10bfloat16_tEfNS_4arch4Sm90ELb0ELb1ELb0ELb1ELb0ELb0ELb0ELb0ELb1ELb1ELb0ELb0EEENS1_21CollectiveEpilogueFwdINS6_IJSA_SC_SB_EEES9_SE_SG_Li384ELb1ELb1ELb0ELb0EEENS1_36VarlenDynamicPersistentTileSchedulerILi192ELi128ELi384ELi128ELb0ELb1ELb1ELb1ELb0ELb1EEEEEEEEEvNT_6ParamsE,@"STO_CUDA_ENTRY STV_DEFAULT"
_ZN7cutlass13device_kernelIN5flash11enable_sm90INS1_16FlashAttnFwdSm90INS1_25CollectiveMainloopFwdSm90ILi2EN4cute5tupleIJNS5_1CILi1EEES8_S8_EEENS6_IJNS7_ILi192EEENS7_ILi128EEENS7_ILi96EEEEEELi96ENS_10bfloat16_tEfNS_4arch4Sm90ELb0ELb1ELb0ELb1ELb0ELb0ELb0ELb0ELb1ELb1ELb0ELb0EEENS1_21CollectiveEpilogueFwdINS6_IJSA_SC_SB_EEES9_SE_SG_Li384ELb1ELb1ELb0ELb0EEENS1_36VarlenDynamicPersistentTileSchedulerILi192ELi128ELi384ELi128ELb0ELb1ELb1ELb1ELb0ELb1EEEEEEEEEvNT_6ParamsE:
        /* <DEDUP_REMOVED lines=18> */
.L_x_10982:
[----:B------:R-:W-:Y:S05]  /*0120*/  BSYNC B0 ;  /* 0x0000000000007941 */ /* 0x000fea0003800000 */
.L_x_10981:
        /* <DEDUP_REMOVED lines=41> */
.L_x_10983:
        /* <DEDUP_REMOVED lines=22> */
.L_x_10984:
        /* <DEDUP_REMOVED lines=18> */
.L_x_10985:
        /* <DEDUP_REMOVED lines=22> */
.L_x_10986:
        /* <DEDUP_REMOVED lines=22> */
.L_x_10987:
[----:B------:R-:W-:Y:S01]  /*0900*/  PLOP3.LUT P0, PT, PT, PT, UP0, 0x80, 0x0 ;  /* 0x000000000000781c */ /* 0x000fe20003f0f008 */
[----:B------:R-:W-:Y:S01]  /*0910*/  UMOV UR36, 0x1 ;  /* 0x0000000100247882 */ /* 0x000fe20000000000 */
[----:B------:R-:W-:Y:S01]  /*0920*/  NOP ;  /* 0x0000000000007918 */ /* 0x000fe20000000000 */
[----:B------:R-:W-:Y:S01]  /*0930*/  USEL UR36, UR36, 0x2, !UP0 ;  /* 0x0000000224247887 */ /* 0x000fe2000c000000 */
[----:B------:R-:W-:Y:S01]  /*0940*/  ULDC.64 UR50, c[0x0][0x208] ;  /* 0x0000820000327ab9 */ /* 0x000fe20000000a00 */
[----:B012-4-:R-:W-:Y:S08]  /*0950*/  BAR.SYNC.DEFER_BLOCKING 0x0 ;  /* 0x0000000000007b1d */ /* 0x017ff00000010000 */
[----:B------:R-:W-:Y:S05]  /*0960*/  @!P0 BRA `(.L_x_10988) ;  /* 0x000000f000b88947 */ /* 0x000fea0003800000 */
.L_x_10989:
        /* <DEDUP_REMOVED lines=18> */
[----:B------:R-:W-:Y:S01]  /*0a90*/  VIADD R148, R2, 0xffffff80 ;  /* 0xffffff8002947836 */ /* 0x000fe20000000000 */
[----:B------:R-:W-:Y:S01]  /*0aa0*/  R2UR UR5, R9 ;  /* 0x00000000090572ca */ /* 0x000fe200000e0000 */
[----:B------:R-:W-:Y:S01]  /*0ab0*/  IMAD.MOV.U32 R18, RZ, RZ, 0x40 ;  /* 0x00000040ff127424 */ /* 0x000fe200078e00ff */
[----:B------:R-:W-:Y:S01]  /*0ac0*/  R2UR UR7, R10 ;  /* 0x000000000a0772ca */ /* 0x000fe200000e0000 */
[----:B------:R-:W-:Y:S01]  /*0ad0*/  ULOP3.LUT UR48, UR36, 0x1, URZ, 0xfc, !UPT ;  /* 0x0000000124307892 */ /* 0x000fe2000f8efc3f */
[----:B------:R-:W-:Y:S01]  /*0ae0*/  SHF.R.S32.HI R3, RZ, 0x1f, R148 ;  /* 0x0000001fff037819 */ /* 0x000fe20000011494 */
[----:B------:R-:W-:Y:S01]  /*0af0*/  UMOV UR47, URZ ;  /* 0x0000003f002f7c82 */ /* 0x000fe20008000000 */
[----:B------:R-:W-:Y:S01]  /*0b00*/  R2UR UR6, R11 ;  /* 0x000000000b0672ca */ /* 0x000fe200000e0000 */
[----:B------:R-:W-:Y:S01]  /*0b10*/  UMOV UR49, URZ ;  /* 0x0000003f00317c82 */ /* 0x000fe20008000000 */
[CC--:B------:R-:W-:Y:S01]  /*0b20*/  LEA.HI R143, R3.reuse, R148.reuse, RZ, 0x7 ;  /* 0x00000094038f7211 */ /* 0x0c0fe200078f38ff */
[----:B------:R-:W-:Y:S01]  /*0b30*/  UMOV UR46, URZ ;  /* 0x0000003f002e7c82 */ /* 0x000fe20008000000 */
[----:B------:R-:W-:-:S02]  /*0b40*/  LEA.HI R0, R3, R148, RZ, 0x4 ;  /* 0x0000009403007211 */ /* 0x000fc400078f20ff */
[----:B------:R-:W-:Y:S02]  /*0b50*/  LOP3.LUT R7, R143, 0xffffff80, RZ, 0xc0, !PT ;  /* 0xffffff808f077812 */ /* 0x000fe400078ec0ff */
[----:B------:R-:W-:Y:S02]  /*0b60*/  LOP3.LUT R5, R0, 0xfffffff0, RZ, 0xc0, !PT ;  /* 0xfffffff000057812 */ /* 0x000fe400078ec0ff */
[----:B------:R-:W-:Y:S01]  /*0b70*/  LEA.HI R4, R3, R148, RZ, 0x5 ;  /* 0x0000009403047211 */ /* 0x000fe200078f28ff */
[C---:B------:R-:W-:Y:S01]  /*0b80*/  IMAD.IADD R142, R148.reuse, 0x1, -R7 ;  /* 0x00000001948e7824 */ /* 0x040fe200078e0a07 */
[----:B------:R-:W-:Y:S01]  /*0b90*/  SHF.R.S32.HI R7, RZ, 0x4, R0 ;  /* 0x00000004ff077819 */ /* 0x000fe20000011400 */
[----:B------:R-:W-:Y:S01]  /*0ba0*/  IMAD.IADD R5, R148, 0x1, -R5 ;  /* 0x0000000194057824 */ /* 0x000fe200078e0a05 */
[----:B------:R-:W-:Y:S02]  /*0bb0*/  SHF.R.S32.HI R6, RZ, 0x5, R4 ;  /* 0x00000005ff067819 */ /* 0x000fe40000011404 */
[----:B------:R-:W-:-:S02]  /*0bc0*/  LEA.HI R2, R0, R7, RZ, 0x1 ;  /* 0x0000000700027211 */ /* 0x000fc400078f08ff */
[--C-:B------:R-:W-:Y:S01]  /*0bd0*/  SHF.R.S32.HI R0, RZ, 0x1f, R5.reuse ;  /* 0x0000001fff007819 */ /* 0x100fe20000011405 */
[----:B------:R-:W-:Y:S01]  /*0be0*/  IMAD R12, R6, 0x10, R5 ;  /* 0x00000010060c7824 */ /* 0x000fe200078e0205 */
[----:B------:R-:W-:Y:S02]  /*0bf0*/  LOP3.LUT R2, R2, 0x1ffffffe, RZ, 0xc0, !PT ;  /* 0x1ffffffe02027812 */ /* 0x000fe400078ec0ff */
[----:B------:R-:W-:Y:S02]  /*0c00*/  LEA.HI R0, R0, R5, RZ, 0x3 ;  /* 0x0000000500007211 */ /* 0x000fe400078f18ff */
[----:B------:R-:W-:Y:S01]  /*0c10*/  SHF.R.S32.HI R143, RZ, 0x7, R143 ;  /* 0x00000007ff8f7819 */ /* 0x000fe2000001148f */
[----:B------:R-:W-:Y:S01]  /*0c20*/  IMAD.IADD R2, R7, 0x1, -R2 ;  /* 0x0000000107027824 */ /* 0x000fe200078e0a02 */
[----:B------:R-:W-:Y:S01]  /*0c30*/  LEA.HI R141, R3, R148, RZ, 0x2 ;  /* 0x00000094038d7211 */ /* 0x000fe200078f10ff */
[C---:B------:R-:W-:Y:S01]  /*0c40*/  IMAD.SHL.U32 R4, R0.reuse, 0x40, RZ ;  /* 0x0000004000047824 */ /* 0x040fe200078e00ff */
[----:B------:R-:W-:Y:S01]  /*0c50*/  LOP3.LUT R0, R0, 0xfffffff8, RZ, 0xc0, !PT ;  /* 0xfffffff800007812 */ /* 0x000fe200078ec0ff */
[----:B------:R-:W-:Y:S01]  /*0c60*/  IMAD.SHL.U32 R3, R2, 0x8, RZ ;  /* 0x0000000802037824 */ /* 0x000fe200078e00ff */
[----:B------:R-:W-:-:S02]  /*0c70*/  SHF.R.S32.HI R9, RZ, 0x1f, R142 ;  /* 0x0000001fff097819 */ /* 0x000fc4000001148e */
[----:B------:R-:W-:Y:S01]  /*0c80*/  LOP3.LUT R4, R4, 0x7ffffe00, RZ, 0xc0, !PT ;  /* 0x7ffffe0004047812 */ /* 0x000fe200078ec0ff */
[----:B------:R-:W-:Y:S01]  /*0c90*/  IMAD.IADD R0, R5, 0x1, -R0 ;  /* 0x0000000105007824 */ /* 0x000fe200078e0a00 */
[-C--:B------:R-:W-:Y:S01]  /*0ca0*/  LEA.HI R8, R9, R142.reuse, RZ, 0x2 ;  /* 0x0000008e09087211 */ /* 0x080fe200078f10ff */
[----:B------:R-:W-:Y:S01]  /*0cb0*/  IMAD.HI R5, R143, 0x55555556, RZ ;  /* 0x555555568f057827 */ /* 0x000fe200078e02ff */
[----:B------:R-:W-:Y:S02]  /*0cc0*/  LEA.HI R9, R9, R142, RZ, 0x5 ;  /* 0x0000008e09097211 */ /* 0x000fe400078f28ff */
[----:B------:R-:W-:Y:S01]  /*0cd0*/  SHF.R.S32.HI R10, RZ, 0x2, R8 ;  /* 0x00000002ff0a7819 */ /* 0x000fe20000011408 */
[----:B------:R-:W-:Y:S01]  /*0ce0*/  IMAD R6, R6, 0x400, R4 ;  /* 0x0000040006067824 */ /* 0x000fe200078e0204 */
[----:B------:R-:W-:Y:S01]  /*0cf0*/  SHF.R.S32.HI R11, RZ, 0x1f, R8 ;  /* 0x0000001fff0b7819 */ /* 0x000fe20000011408 */
[----:B------:R-:W-:Y:S01]  /*0d00*/  IMAD.SHL.U32 R4, R0, 0x40, RZ ;  /* 0x0000004000047824 */ /* 0x000fe200078e00ff */
[----:B------:R-:W-:Y:S01]  /*0d10*/  LEA.HI R2, R5, R5, RZ, 0x1 ;  /* 0x0000000505027211 */ /* 0x000fe200078f08ff */
[----:B------:R-:W-:Y:S01]  /*0d20*/  IMAD.U32 R145, R12, 0x20, R3 ;  /* 0x000000200c917824 */ /* 0x000fe200078e0003 */
[----:B------:R-:W-:-:S02]  /*0d30*/  LOP3.LUT R5, R141, 0xfffffffc, RZ, 0xc0, !PT ;  /* 0xfffffffc8d057812 */ /* 0x000fc400078ec0ff */
[----:B------:R-:W-:Y:S01]  /*0d40*/  LOP3.LUT R4, R4, 0x1c0, RZ, 0xc0, !PT ;  /* 0x000001c004047812 */ /* 0x000fe200078ec0ff */
[----:B------:R-:W-:Y:S01]  /*0d50*/  IMAD R2, R2, -0x3, R143 ;  /* 0xfffffffd02027824 */ /* 0x000fe200078e028f */
[----:B------:R-:W-:Y:S01]  /*0d60*/  LEA.HI R11, R11, R10, RZ, 0x3 ;  /* 0x0000000a0b0b7211 */ /* 0x000fe200078f18ff */
[----:B------:R-:W-:Y:S01]  /*0d70*/  IMAD.IADD R140, R148, 0x1, -R5 ;  /* 0x00000001948c7824 */ /* 0x000fe200078e0a05 */
[----:B------:R-:W-:Y:S02]  /*0d80*/  LOP3.LUT R3, R4, 0x8, R3, 0xf8, !PT ;  /* 0x0000000804037812 */ /* 0x000fe400078ef803 */
[----:B------:R-:W-:Y:S01]  /*0d90*/  SHF.R.U32.HI R4, RZ, 0x3, R4 ;  /* 0x00000003ff047819 */ /* 0x000fe20000011604 */
[----:B------:R-:W-:Y:S01]  /*0da0*/  IMAD.SHL.U32 R137, R140, 0x8, RZ ;  /* 0x000000088c897824 */ /* 0x000fe200078e00ff */
[----:B------:R-:W-:Y:S02]  /*0db0*/  LOP3.LUT R11, R11, 0xfffffff8, RZ, 0xc0, !PT ;  /* 0xfffffff80b0b7812 */ /* 0x000fe400078ec0ff */
[----:B------:R-:W-:Y:S01]  /*0dc0*/  LOP3.LUT R3, R3, R4, RZ, 0x3c, !PT ;  /* 0x0000000403037212 */ /* 0x000fe200078e3cff */
[C---:B------:R-:W-:Y:S01]  /*0dd0*/  VIADD R138, R137.reuse, 0x20 ;  /* 0x00000020898a7836 */ /* 0x040fe20000000000 */
[----:B------:R-:W-:Y:S01]  /*0de0*/  R2P PR, R0, 0x6 ;  /* 0x0000000600007804 */ /* 0x000fe20000000000 */
[----:B------:R-:W-:Y:S01]  /*0df0*/  IMAD.IADD R10, R10, 0x1, -R11 ;  /* 0x000000010a0a7824 */ /* 0x000fe200078e0a0b */
[----:B------:R-:W-:Y:S01]  /*0e00*/  SHF.R.S32.HI R9, RZ, 0x5, R9 ;  /* 0x00000005ff097819 */ /* 0x000fe20000011409 */
[----:B------:R-:W-:Y:S01]  /*0e10*/  IMAD.IADD R3, R6, 0x1, R3 ;  /* 0x0000000106037824 */ /* 0x000fe200078e0203 */
[----:B------:R-:W-:Y:S01]  /*0e20*/  LEA.HI R0, R140, R140, RZ, 0x1 ;  /* 0x0000008c8c007211 */ /* 0x000fe200078f08ff */
[----:B------:R-:W-:Y:S01]  /*0e30*/  VIADD R139, R137, 0x40 ;  /* 0x00000040898b7836 */ /* 0x000fe20000000000 */
[----:B------:R-:W-:Y:S01]  /*0e40*/  SEL R18, R18, 0xffffffc0, !P2 ;  /* 0xffffffc012127807 */ /* 0x000fe20005000000 */
[----:B------:R-:W-:Y:S01]  /*0e50*/  IMAD R9, R9, 0x10, R10 ;  /* 0x0000001009097824 */ /* 0x000fe200078e020a */
[----:B------:R-:W-:-:S02]  /*0e60*/  LEA R17, R3, UR42, 0x1 ;  /* 0x0000002a03117c11 */ /* 0x000fc4000f8e08ff */
[----:B------:R-:W-:Y:S01]  /*0e70*/  LOP3.LUT R5, R0, 0x1ffffffe, RZ, 0xc0, !PT ;  /* 0x1ffffffe00057812 */ /* 0x000fe200078ec0ff */
[----:B------:R-:W-:Y:S01]  /*0e80*/  IMAD R144, R2, 0x40, R9 ;  /* 0x0000004002907824 */ /* 0x000fe200078e0209 */
[----:B------:R-:W-:Y:S01]  /*0e90*/  LOP3.LUT R3, R8, 0x7ffffffc, RZ, 0xc0, !PT ;  /* 0x7ffffffc08037812 */ /* 0x000fe200078ec0ff */
[C---:B------:R-:W-:Y:S01]  /*0ea0*/  VIADD R19, R17.reuse, 0x21800 ;  /* 0x0002180011137836 */ /* 0x040fe20000000000 */
[----:B------:R-:W-:Y:S01]  /*0eb0*/  SHF.R.S32.HI R141, RZ, 0x2, R141 ;  /* 0x00000002ff8d7819 */ /* 0x000fe2000001148d */
[----:B------:R-:W-:Y:S01]  /*0ec0*/  VIADD R22, R17, 0x21820 ;  /* 0x0002182011167836 */ /* 0x000fe20000000000 */
[----:B------:R-:W-:Y:S01]  /*0ed0*/  SHF.R.S32.HI R147, RZ, 0x1f, R138 ;  /* 0x0000001fff937819 */ /* 0x000fe2000001148a */
[----:B------:R-:W-:Y:S01]  /*0ee0*/  IMAD.IADD R5, R140, 0x1, -R5 ;  /* 0x000000018c057824 */ /* 0x000fe200078e0a05 */
[----:B------:R-:W-:Y:S01]  /*0ef0*/  SHF.R.S32.HI R146, RZ, 0x1f, R139 ;  /* 0x0000001fff927819 */ /* 0x000fe2000001148b */
[C---:B------:R-:W-:Y:S02]  /*0f00*/  @P1 VIADD R22, R19.reuse, 0xffffffe0 ;  /* 0xffffffe013161836 */ /* 0x040fe40000000000 */
[----:B------:R-:W-:-:S02]  /*0f10*/  IMAD.IADD R19, R19, 0x1, R18 ;  /* 0x0000000113137824 */ /* 0x000fc400078e0212 */
[----:B------:R-:W-:Y:S02]  /*0f20*/  IMAD.IADD R16, R142, 0x1, -R3 ;  /* 0x000000018e107824 */ /* 0x000fe400078e0a03 */
[----:B------:R-:W-:Y:S02]  /*0f30*/  IMAD R136, R5, 0x8, R144 ;  /* 0x0000000805887824 */ /* 0x000fe400078e0290 */
[----:B------:R-:W-:Y:S02]  /*0f40*/  IMAD.IADD R18, R18, 0x1, R22 ;  /* 0x0000000112127824 */ /* 0x000fe400078e0216 */
[----:B------:R-:W-:-:S07]  /*0f50*/  VIADD R23, R22, 0x6000 ;  /* 0x0000600016177836 */ /* 0x000fce0000000000 */
.L_x_11081:
        /* <DEDUP_REMOVED lines=12> */
[----:B01-3--:R-:W-:Y:S02]  /*1020*/  IMAD.U32 R2, RZ, RZ, UR8 ;  /* 0x00000008ff027e24 */ /* 0x00bfe4000f8e00ff */
[----:B----4-:R-:W-:Y:S01]  /*1030*/  IMAD.U32 R3, RZ, RZ, UR9 ;  /* 0x00000009ff037e24 */ /* 0x010fe2000f8e00ff */
[----:B------:R-:W-:-:S04]  /*1040*/  @UP1 UIMAD.WIDE UR8, UR6, 0x4, UR10 ;  /* 0x00000004060818a5 */ /* 0x000fc8000f8e020a */
[----:B--2---:R-:W2:Y:S02]  /*1050*/  @P0 LDG.E R2, desc[UR50][R2.64] ;  /* 0x0000003202020981 */ /* 0x004ea4000c1e1900 */
[----:B------:R-:W-:Y:S02]  /*1060*/  IMAD.U32 R4, RZ, RZ, UR8 ;  /* 0x00000008ff047e24 */ /* 0x000fe4000f8e00ff */
[----:B------:R-:W-:Y:S01]  /*1070*/  IMAD.U32 R5, RZ, RZ, UR9 ;  /* 0x00000009ff057e24 */ /* 0x000fe2000f8e00ff */
[----:B------:R-:W-:-:S04]  /*1080*/  ULDC.64 UR8, c[0x0][0x418] ;  /* 0x0001060000087ab9 */ /* 0x000fc80000000a00 */
[----:B------:R-:W3:Y:S01]  /*1090*/  @P2 LDG.E R4, desc[UR50][R4.64] ;  /* 0x0000003204042981 */ /* 0x000ee2000c1e1900 */
        /* <DEDUP_REMOVED lines=13> */
[----:B------:R-:W-:-:S14]  /*1170*/  @P2 BRA `(.L_x_10990) ;  /* 0x0000000000342947 */ /* 0x000fdc0003800000 */
        /* <DEDUP_REMOVED lines=13> */
.L_x_10990:
        /* <DEDUP_REMOVED lines=9> */
.L_x_10991:
        /* <DEDUP_REMOVED lines=13> */
.L_x_10992:
[----:B------:R-:W-:Y:S01]  /*13b0*/  ULDC UR6, c[0x0][0x448] ;  /* 0x0001120000067ab9 */ /* 0x000fe20000000800 */
[----:B------:R-:W-:Y:S02]  /*13c0*/  UIMAD UR39, UR5, 0xc0, URZ ;  /* 0x000000c0052778a4 */ /* 0x000fe4000f8e023f */
        /* <DEDUP_REMOVED lines=25> */
.L_x_10994:
[----:B------:R-:W-:-:S11]  /*1560*/  UISETP.NE.AND UP1, UPT, UR5, 0x1, UPT ;  /* 0x000000010500788c */ /* 0x000fd6000bf25270 */
[----:B------:R-:W-:Y:S02]  /*1570*/  @UP1 ULDC.64 UR8, c[0x0][0x9e8] ;  /* 0x00027a0000081ab9 */ /* 0x000fe40000000a00 */
[----:B------:R-:W-:-:S04]  /*1580*/  UIMAD.WIDE.U32 UR6, UR4, UR8, URZ ;  /* 0x00000008040672a5 */ /* 0x000fc8000f8e003f */
[----:B------:R-:W-:-:S12]  /*1590*/  @UP1 USHF.R.U32.HI UR4, URZ, UR9, UR7 ;  /* 0x000000093f041299 */ /* 0x000fd80008011607 */
.L_x_10995:
[----:B------:R-:W-:-:S06]  /*15a0*/  UIMAD UR4, UR4, UR5, UR5 ;  /* 0x00000005040472a4 */ /* 0x000fcc000f8e0205 */
[----:B------:R-:W-:-:S07]  /*15b0*/  VIMNMX R0, R0, UR4, PT ;  /* 0x0000000400007c48 */ /* 0x000fce000bfe0100 */
.L_x_10993:
        /* <DEDUP_REMOVED lines=29> */
.L_x_10997:
[----:B------:R-:W-:-:S11]  /*1790*/  UISETP.NE.AND UP0, UPT, UR5, 0x1, UPT ;  /* 0x000000010500788c */ /* 0x000fd6000bf05270 */
[----:B------:R-:W-:Y:S02]  /*17a0*/  @UP0 ULDC.64 UR10, c[0x0][0x9e8] ;  /* 0x00027a00000a0ab9 */ /* 0x000fe40000000a00 */
[----:B------:R-:W-:-:S04]  /*17b0*/  UIMAD.WIDE.U32 UR6, UR4, UR10, URZ ;  /* 0x0000000a040672a5 */ /* 0x000fc8000f8e003f */
[----:B------:R-:W-:-:S12]  /*17c0*/  @UP0 USHF.R.U32.HI UR4, URZ, UR11, UR7 ;  /* 0x0000000b3f040299 */ /* 0x000fd80008011607 */
.L_x_10998:
[----:B------:R-:W-:-:S04]  /*17d0*/  UIMAD UR4, UR4, UR5, URZ ;  /* 0x00000005040472a4 */ /* 0x000fc8000f8e023f */
[----:B------:R-:W-:-:S04]  /*17e0*/  UISETP.LT.AND UP0, UPT, UR9, UR4, UPT ;  /* 0x000000040900728c */ /* 0x000fc8000bf01270 */
[----:B------:R-:W-:-:S12]  /*17f0*/  USEL UR9, UR9, UR4, !UP0 ;  /* 0x0000000409097287 */ /* 0x000fd8000c000000 */
.L_x_10996:
        /* <DEDUP_REMOVED lines=9> */
[----:B------:R-:W-:Y:S01]  /*1890*/  CS2R R26, SRZ ;  /* 0x00000000001a7805 */ /* 0x000fe2000001ff00 */
[----:B------:R-:W-:Y:S01]  /*18a0*/  IMAD.MOV.U32 R126, RZ, RZ, RZ ;  /* 0x000000ffff7e7224 */ /* 0x000fe200078e00ff */
[----:B------:R-:W-:Y:S01]  /*18b0*/  CS2R R122, SRZ ;  /* 0x00000000007a7805 */ /* 0x000fe2000001ff00 */
[----:B------:R-:W-:Y:S01]  /*18c0*/  UISETP.LT.AND UP0, UPT, URZ, UR4, UPT ;  /* 0x000000043f00728c */ /* 0x000fe2000bf01270 */
[----:B------:R-:W-:Y:S01]  /*18d0*/  IMAD.MOV.U32 R125, RZ, RZ, RZ ;  /* 0x000000ffff7d7224 */ /* 0x000fe200078e00ff */
[----:B------:R-:W-:-:S02]  /*18e0*/  CS2R R120, SRZ ;  /* 0x0000000000787805 */ /* 0x000fc4000001ff00 */
[----:B------:R-:W-:Y:S01]  /*18f0*/  CS2R R118, SRZ ;  /* 0x0000000000767805 */ /* 0x000fe2000001ff00 */
[----:B------:R-:W-:Y:S01]  /*1900*/  USEL UR37, URZ, UR4, !UP0 ;  /* 0x000000043f257287 */ /* 0x000fe2000c000000 */
[----:B------:R-:W-:Y:S02]  /*1910*/  CS2R R116, SRZ ;  /* 0x0000000000747805 */ /* 0x000fe4000001ff00 */
[----:B------:R-:W-:Y:S02]  /*1920*/  CS2R R114, SRZ ;  /* 0x0000000000727805 */ /* 0x000fe4000001ff00 */
[----:B------:R-:W-:Y:S02]  /*1930*/  CS2R R112, SRZ ;  /* 0x0000000000707805 */ /* 0x000fe4000001ff00 */
[----:B------:R-:W-:Y:S02]  /*1940*/  CS2R R110, SRZ ;  /* 0x00000000006e7805 */ /* 0x000fe4000001ff00 */
[----:B------:R-:W-:-:S02]  /*1950*/  CS2R R108, SRZ ;  /* 0x00000000006c7805 */ /* 0x000fc4000001ff00 */
[----:B------:R-:W-:Y:S02]  /*1960*/  ISETP.GT.AND P1, PT, R88, UR37, PT ;  /* 0x0000002558007c0c */ /* 0x000fe4000bf24270 */
        /* <DEDUP_REMOVED lines=44> */
.L_x_11000:
        /* <DEDUP_REMOVED lines=9> */
.L_x_11216:
[----:B------:R-:W-:Y:S05]  /*1cc0*/  @!P0 BRA `(.L_x_11002) ;  /* 0x0000000000048947 */ /* 0x000fea0003800000 */
[----:B------:R-:W-:Y:S01]  /*1cd0*/  BPT.TRAP 0x1 ;  /* 0x000000040000795c */ /* 0x000fe20000300000 */
.L_x_11002:
[----:B------:R-:W-:Y:S02]  /*1ce0*/  IMAD.U32 R5, RZ, RZ, UR46 ;  /* 0x0000002eff057e24 */ /* 0x000fe4000f8e00ff */
[----:B0-----:R-:W-:-:S03]  /*1cf0*/  IMAD.U32 R0, RZ, RZ, UR49 ;  /* 0x00000031ff007e24 */ /* 0x001fc6000f8e00ff */
[----:B------:R-:W-:Y:S02]  /*1d00*/  LEA R5, R5, UR42, 0x3 ;  /* 0x0000002a05057c11 */ /* 0x000fe4000f8e18ff */
[----:B------:R-:W-:-:S04]  /*1d10*/  SHF.L.U32 R0, R0, 0x1f, RZ ;  /* 0x0000001f00007819 */ /* 0x000fc800000006ff */
[----:B------:R0:W1:Y:S01]  /*1d20*/  SYNCS.PHASECHK.TRANS64.TRYWAIT P2, [R5+URZ+0x2d830], R0 ;  /* 0x02d83000050075a7 */ /* 0x000062000804017f */
[----:B------:R-:W-:Y:S05]  /*1d30*/  @!P0 BRA `(.L_x_11003) ;  /* 0x0000000000048947 */ /* 0x000fea0003800000 */
[----:B------:R-:W-:Y:S01]  /*1d40*/  BPT.TRAP 0x1 ;  /* 0x000000040000795c */ /* 0x000fe20000300000 */
.L_x_11003:
[----:B------:R-:W2:Y:S02]  /*1d50*/  S2R R2, SR_TID.X ;  /* 0x0000000000027919 */ /* 0x000ea40000002100 */
[----:B--2---:R-:W-:Y:S01]  /*1d60*/  LOP3.LUT P1, RZ, R2, 0x7f, RZ, 0xc0, !PT ;  /* 0x0000007f02ff7812 */ /* 0x004fe2000782c0ff */
[----:B-1----:R-:W-:-:S12]  /*1d70*/  @P2 BRA `(.L_x_11004) ;  /* 0x0000000000082947 */ /* 0x002fd80003800000 */
[----:B------:R-:W1:Y:S02]  /*1d80*/  SYNCS.PHASECHK.TRANS64.TRYWAIT P2, [R5+URZ+0x2d830], R0 ;  /* 0x02d83000050075a7 */ /* 0x000e64000804017f */
[----:B-1----:R-:W-:Y:S05]  /*1d90*/  @!P2 BRA `(.L_x_11005) ;  /* 0x000001440098a947 */ /* 0x002fea0003800000 */
.L_x_11004:
        /* <DEDUP_REMOVED lines=10> */
[----:B------:R-:W-:Y:S01]  /*1e40*/  IMAD.MOV.U32 R4, RZ, RZ, R0 ;  /* 0x000000ffff047224 */ /* 0x000fe200078e0000 */
[----:B------:R-:W-:Y:S01]  /*1e50*/  UMOV UR13, 0x80000020 ;  /* 0x80000020000d7882 */ /* 0x000fe20000000000 */
[----:B------:R-:W-:Y:S01]  /*1e60*/  UMOV UR15, 0x80000020 ;  /* 0x80000020000f7882 */ /* 0x000fe20000000000 */
[----:B------:R-:W-:Y:S01]  /*1e70*/  ULOP3.LUT UR32, UR4, 0x10000, URZ, 0xfc, !UPT ;  /* 0x0001000004207892 */ /* 0x000fe2000f8efc3f */
[----:B------:R-:W-:Y:S01]  /*1e80*/  IMAD.MOV.U32 R3, RZ, RZ, -0x80 ;  /* 0xffffff80ff037424 */ /* 0x000fe200078e00ff */
[----:B------:R-:W-:Y:S01]  /*1e90*/  ULOP3.LUT UR4, UR54, 0x10000, URZ, 0xfc, !UPT ;  /* 0x0001000036047892 */ /* 0x000fe2000f8efc3f */
[----:B------:R-:W-:Y:S01]  /*1ea0*/  IMAD.U32 R7, RZ, RZ, UR45 ;  /* 0x0000002dff077e24 */ /* 0x000fe2000f8e00ff */
[----:B------:R-:W-:Y:S01]  /*1eb0*/  UIMAD UR6, UR46, 0x600, UR32 ;  /* 0x000006002e0678a4 */ /* 0x000fe2000f8e0220 */
[----:B------:R-:W-:Y:S01]  /*1ec0*/  IMAD R6, R88, R3, 0x80 ;  /* 0x0000008058067424 */ /* 0x000fe200078e0203 */
[----:B------:R-:W-:-:S02]  /*1ed0*/  UIADD3 UR8, UR4, 0x2, URZ ;  /* 0x0000000204087890 */ /* 0x000fc4000fffe03f */
[----:B------:R-:W-:Y:S01]  /*1ee0*/  UIADD3 UR10, UR6, 0x2, URZ ;  /* 0x00000002060a7890 */ /* 0x000fe2000fffe03f */
[----:B------:R-:W-:Y:S01]  /*1ef0*/  VIADD R3, R6, 0x1 ;  /* 0x0000000106037836 */ /* 0x000fe20000000000 */
[----:B------:R-:W-:Y:S02]  /*1f00*/  UIADD3 UR12, UR4, 0x300, URZ ;  /* 0x00000300040c7890 */ /* 0x000fe4000fffe03f */
[----:B------:R-:W-:Y:S02]  /*1f10*/  UIADD3 UR14, UR6, 0x200, URZ ;  /* 0x00000200060e7890 */ /* 0x000fe4000fffe03f */
[----:B------:R-:W-:Y:S01]  /*1f20*/  HGMMA.64x128x16.F32.BF16 R24, gdesc[UR4], RZ, !UPT, gsb0 ;  /* 0x01e00000041879f0 */ /* 0x000fe2000c0018ff */
        /* <DEDUP_REMOVED lines=48> */
[----:B------:R-:W-:Y:S01]  /*2230*/  IMAD R8, R16, -0x2, R3 ;  /* 0xfffffffe10087824 */ /* 0x000fe200078e0203 */
[----:B------:R-:W-:-:S03]  /*2240*/  LEA R7, R88, 0xffffff80, 0x7 ;  /* 0xffffff8058077811 */ /* 0x000fc600078e38ff */
        /* <DEDUP_REMOVED lines=18> */
.L_x_11008:
[----:B------:R-:W-:-:S06]  /*2370*/  UISETP.NE.AND UP2, UPT, UR7, 0x1, UPT ;  /* 0x000000010700788c */ /* 0x000fcc000bf45270 */
[----:B------:R-:W-:-:S05]  /*2380*/  PLOP3.LUT P2, PT, PT, PT, UP2, 0x80, 0x0 ;  /* 0x000000000000781c */ /* 0x000fca0003f4f028 */
[----:B------:R-:W-:-:S08]  /*2390*/  @UP2 ULDC.64 UR10, c[0x0][0x9e8] ;  /* 0x00027a00000a2ab9 */ /* 0x000fd00000000a00 */
[----:B------:R-:W-:-:S05]  /*23a0*/  @P2 IMAD.HI.U32 R5, R3, UR10, RZ ;  /* 0x0000000a03052c27 */ /* 0x000fca000f8e00ff */
[----:B------:R-:W-:-:S07]  /*23b0*/  @P2 SHF.R.U32.HI R3, RZ, UR11, R5 ;  /* 0x0000000bff032c19 */ /* 0x000fce0008011605 */
.L_x_11009:
[----:B------:R-:W-:Y:S05]  /*23c0*/  BSYNC B0 ;  /* 0x0000000000007941 */ /* 0x000fea0003800000 */
.L_x_11007:
[----:B------:R-:W-:-:S04]  /*23d0*/  IMAD R3, R3, UR7, -R7 ;  /* 0x0000000703037c24 */ /* 0x000fc8000f8e0a07 */
[----:B------:R-:W-:-:S05]  /*23e0*/  IMAD R3, R16, -0x2, R3 ;  /* 0xfffffffe10037824 */ /* 0x000fca00078e0203 */
[----:B------:R-:W-:Y:S02]  /*23f0*/  VIMNMX R2, R2, R3, !PT ;  /* 0x0000000302027248 */ /* 0x000fe40007fe0100 */
[----:B------:R-:W-:-:S07]  /*2400*/  VIADDMNMX R0, R3, UR7, R0, PT ;  /* 0x0000000703007c46 */ /* 0x000fce000b800100 */
.L_x_11006:
[----:B------:R-:W2:Y:S01]  /*2410*/  LDL.LU R12, [R1] ;  /* 0x00000000010c7983 */ /* 0x000ea20000300800 */
[C---:B------:R-:W-:Y:S02]  /*2420*/  ISETP.GE.AND P4, PT, R6.reuse, 0x9, PT ;  /* 0x000000090600780c */ /* 0x040fe40003f86270 */
[C---:B------:R-:W-:Y:S01]  /*2430*/  ISETP.GE.AND P2, PT, R6.reuse, 0x2, PT ;  /* 0x000000020600780c */ /* 0x040fe20003f46270 */
[----:B------:R-:W0:Y:S01]  /*2440*/  SHFL.IDX PT, R11, R4, 0x1, 0x1c1f ;  /* 0x003c1f00040b7f89 */ /* 0x000e2200000e0000 */
[----:B------:R-:W-:Y:S02]  /*2450*/  ISETP.GE.AND P5, PT, R6, 0xa, PT ;  /* 0x0000000a0600780c */ /* 0x000fe40003fa6270 */
[----:B------:R-:W-:-:S04]  /*2460*/  ISETP.GT.AND P3, PT, R2, 0x1, !P2 ;  /* 0x000000010200780c */ /* 0x000fc80005764270 */
[----:B------:R-:W-:-:S04]  /*2470*/  ISETP.LT.OR P3, PT, R0, 0x2, P3 ;  /* 0x000000020000780c */ /* 0x000fc80001f61670 */
[----:B------:R-:W-:Y:S02]  /*2480*/  FSEL R25, R25, -INF , !P3 ;  /* 0xff80000019197808 */ /* 0x000fe40005800000 */
[----:B------:R-:W-:-:S04]  /*2490*/  ISETP.GT.AND P3, PT, R2, 0x9, !P5 ;  /* 0x000000090200780c */ /* 0x000fc80006f64270 */
[----:B------:R-:W-:-:S04]  /*24a0*/  ISETP.LT.OR P3, PT, R0, 0xa, P3 ;  /* 0x0000000a0000780c */ /* 0x000fc80001f61670 */
[----:B------:R-:W-:Y:S01]  /*24b0*/  FSEL R29, R29, -INF , !P3 ;  /* 0xff8000001d1d7808 */ /* 0x000fe20005800000 */
[----:B0-----:R-:W-:Y:S01]  /*24c0*/  IMAD.IADD R3, R10, 0x1, R11 ;  /* 0x000000010a037824 */ /* 0x001fe200078e020b */
[----:B--2---:R-:W-:-:S04]  /*24d0*/  LOP3.LUT R12, R12, 0xfffffffd, RZ, 0xc0, !PT ;  /* 0xfffffffd0c0c7812 */ /* 0x004fc800078ec0ff */
[----:B------:R-:W-:Y:S02]  /*24e0*/  @P4 LOP3.LUT R12, R12, 0x2, RZ, 0xfc, !PT ;  /* 0x000000020c0c4812 */ /* 0x000fe400078efcff */
[----:B------:R-:W-:Y:S02]  /*24f0*/  ISETP.GT.AND P4, PT, R2, 0x8, !P4 ;  /* 0x000000080200780c */ /* 0x000fe40006784270 */
[----:B------:R-:W-:Y:S02]  /*2500*/  LOP3.LUT R12, R12, 0xfffffffb, RZ, 0xc0, !PT ;  /* 0xfffffffb0c0c7812 */ /* 0x000fe400078ec0ff */
[----:B------:R-:W-:Y:S02]  /*2510*/  ISETP.LT.OR P4, PT, R0, 0x9, P4 ;  /* 0x000000090000780c */ /* 0x000fe40002781670 */
[----:B------:R-:W-:Y:S02]  /*2520*/  @P5 LOP3.LUT R12, R12, 0x4, RZ, 0xfc, !PT ;  /* 0x000000040c0c5812 */ /* 0x000fe400078efcff */
[----:B------:R-:W-:-:S02]  /*2530*/  ISETP.GE.AND P5, PT, R6, 0x11, PT ;  /* 0x000000110600780c */ /* 0x000fc40003fa6270 */
[----:B------:R-:W-:Y:S02]  /*2540*/  FSEL R28, R28, -INF , !P4 ;  /* 0xff8000001c1c7808 */ /* 0x000fe40006000000 */
        /* <DEDUP_REMOVED lines=9> */
[----:B------:R-:W-:Y:S02]  /*25e0*/  ISETP.GE.AND P4, PT, R6, 0x19, PT ;  /* 0x000000190600780c */ /* 0x000fe40003f86270 */
[----:B------:R-:W-:Y:S02]  /*25f0*/  ISETP.LT.OR P3, PT, R0, 0x12, P3 ;  /* 0x000000120000780c */ /* 0x000fe40001f61670 */
[----:B------:R-:W-:Y:S02]  /*2600*/  LOP3.LUT R12, R12, 0xfeffffff, RZ, 0xc0, !PT ;  /* 0xfeffffff0c0c7812 */ /* 0x000fe400078ec0ff */
        /* <DEDUP_REMOVED lines=152> */
[----:B------:R-:W-:Y:S02]  /*2f90*/  ISETP.GT.AND P6, PT, R2, 0x79, !P6 ;  /* 0x000000790200780c */ /* 0x000fe400077c4270 */
[----:B------:R-:W-:Y:S01]  /*2fa0*/  VIADDMNMX R2, R11, R9, R8, PT ;  /* 0x000000090b027246 */ /* 0x000fe20003800108 */
[----:B------:R0:W-:Y:S01]  /*2fb0*/  STL [R1], R12 ;  /* 0x0000000c01007387 */ /* 0x0001e20000100800 */
[----:B------:R-:W-:-:S04]  /*2fc0*/  ISETP.LT.OR P6, PT, R0, 0x7a, P6 ;  /* 0x0000007a0000780c */ /* 0x000fc800037c1670 */
[----:B------:R-:W-:Y:S02]  /*2fd0*/  FSEL R85, R85, -INF , !P6 ;  /* 0xff80000055557808 */ /* 0x000fe40007000000 */
[----:B------:R-:W-:-:S13]  /*2fe0*/  PLOP3.LUT P6, PT, PT, PT, UP1, 0x40, 0x0 ;  /* 0x000000000000781c */ /* 0x000fda0003fce818 */
[----:B0-----:R-:W-:Y:S05]  /*2ff0*/  @P6 BRA `(.L_x_11010) ;  /* 0x0000000000646947 */ /* 0x001fea0003800000 */
        /* <DEDUP_REMOVED lines=14> */
.L_x_11012:
[----:B------:R-:W-:-:S06]  /*30e0*/  UISETP.NE.AND UP2, UPT, UR7, 0x1, UPT ;  /* 0x000000010700788c */ /* 0x000fcc000bf45270 */
[----:B------:R-:W-:-:S05]  /*30f0*/  PLOP3.LUT P6, PT, PT, PT, UP2, 0x80, 0x0 ;  /* 0x000000000000781c */ /* 0x000fca0003fcf028 */
[----:B------:R-:W-:-:S08]  /*3100*/  @UP2 ULDC.64 UR10, c[0x0][0x9e8] ;  /* 0x00027a00000a2ab9 */ /* 0x000fd00000000a00 */
[----:B------:R-:W-:Y:S01]  /*3110*/  @P6 IMAD.HI.U32 R4, R0, UR10, RZ ;  /* 0x0000000a00046c27 */ /* 0x000fe2000f8e00ff */
[----:B------:R-:W-:-:S13]  /*3120*/  PLOP3.LUT P6, PT, PT, PT, UP2, 0x80, 0x0 ;  /* 0x000000000000781c */ /* 0x000fda0003fcf028 */
[----:B------:R-:W-:-:S07]  /*3130*/  @P6 SHF.R.U32.HI R0, RZ, UR11, R4 ;  /* 0x0000000bff006c19 */ /* 0x000fce0008011604 */
.L_x_11013:
[----:B------:R-:W-:Y:S05]  /*3140*/  BSYNC B0 ;  /* 0x0000000000007941 */ /* 0x000fea0003800000 */
.L_x_11011:
[----:B------:R-:W-:-:S04]  /*3150*/  IMAD R7, R0, UR7, -R7 ;  /* 0x0000000700077c24 */ /* 0x000fc8000f8e0a07 */
[----:B------:R-:W-:-:S05]  /*3160*/  IMAD R7, R16, -0x2, R7 ;  /* 0xfffffffe10077824 */ /* 0x000fca00078e0207 */
[----:B------:R-:W-:Y:S02]  /*3170*/  VIMNMX R3, R3, R7, !PT ;  /* 0x0000000703037248 */ /* 0x000fe40007fe0100 */
[----:B------:R-:W-:-:S07]  /*3180*/  VIADDMNMX R2, R7, UR7, R2, PT ;  /* 0x0000000707027c46 */ /* 0x000fce000b800102 */
.L_x_11010:
        /* <DEDUP_REMOVED lines=30> */
[----:B------:R-:W-:Y:S02]  /*3370*/  LOP3.LUT P6, RZ, R12, 0x8000, RZ, 0xc0, !PT ;  /* 0x000080000cff7812 */ /* 0x000fe400078cc0ff */
        /* <DEDUP_REMOVED lines=139> */
[--C-:B------:R-:W-:Y:S01]  /*3c30*/  FFMA.FTZ R12, R32, UR33, -R20.reuse ;  /* 0x00000021200c7c23 */ /* 0x100fe20008010814 */
[----:B------:R-:W-:Y:S01]  /*3c40*/  FMNMX.FTZ R5, R4, R27, !PT ;  /* 0x0000001b04057209 */ /* 0x000fe20007810000 */
[--C-:B------:R-:W-:Y:S01]  /*3c50*/  FFMA.FTZ R7, R25, UR33, -R20.reuse ;  /* 0x0000002119077c23 */ /* 0x100fe20008010814 */
[----:B------:R-:W-:Y:S01]  /*3c60*/  ISETP.GT.AND P2, PT, R3, 0x69, !P2 ;  /* 0x000000690300780c */ /* 0x000fe20005744270 */
        /* <DEDUP_REMOVED lines=14> */
[----:B------:R0:W-:Y:S01]  /*3d50*/  MUFU.EX2 R3, R53 ;  /* 0x0000003500037308 */ /* 0x0001e20000000800 */
        /* <DEDUP_REMOVED lines=8> */
[--C-:B0-----:R-:W-:Y:S01]  /*3de0*/  FFMA.FTZ R53, R69, UR33, -R20.reuse ;  /* 0x0000002145357c23 */ /* 0x101fe20008010814 */
[--C-:B------:R-:W-:Y:S01]  /*3df0*/  FFMA.FTZ R41, R72, UR33, -R20.reuse ;  /* 0x0000002148297c23 */ /* 0x100fe20008010814 */
[----:B------:R-:W-:Y:S01]  /*3e00*/  FMNMX.FTZ R6, R42, R5, !PT ;  /* 0x000000052a067209 */ /* 0x000fe20007810000 */
[--C-:B------:R-:W-:Y:S01]  /*3e10*/  FFMA.FTZ R57, R77, UR33, -R20.reuse ;  /* 0x000000214d397c23 */ /* 0x100fe20008010814 */
[--C-:B------:R-:W-:Y:S01]  /*3e20*/  FFMA.FTZ R49, R81, UR33, -R20.reuse ;  /* 0x0000002151317c23 */ /* 0x100fe20008010814 */
[----:B------:R-:W-:Y:S01]  /*3e30*/  FFMA.FTZ R61, R85, UR33, -R20 ;  /* 0x00000021553d7c23 */ /* 0x000fe20008010814 */
[----:B------:R-:W-:Y:S01]  /*3e40*/  FMNMX.FTZ R5, R43, R6, !PT ;  /* 0x000000062b057209 */ /* 0x000fe20007810000 */
[----:B------:R-:W-:Y:S03]  /*3e50*/  MUFU.EX2 R8, R8 ;  /* 0x0000000800087308 */ /* 0x000fe60000000800 */
[----:B------:R-:W-:-:S04]  /*3e60*/  FMNMX.FTZ R6, R46, R5, !PT ;  /* 0x000000052e067209 */ /* 0x000fc80007810000 */
[----:B------:R-:W-:Y:S01]  /*3e70*/  FMNMX.FTZ R5, R47, R6, !PT ;  /* 0x000000062f057209 */ /* 0x000fe20007810000 */
[----:B------:R-:W0:Y:S03]  /*3e80*/  MUFU.EX2 R7, R7 ;  /* 0x0000000700077308 */ /* 0x000e260000000800 */
[----:B------:R-:W-:-:S04]  /*3e90*/  FMNMX.FTZ R6, R50, R5, !PT ;  /* 0x0000000532067209 */ /* 0x000fc80007810000 */
[----:B------:R-:W-:Y:S01]  /*3ea0*/  FMNMX.FTZ R5, R51, R6, !PT ;  /* 0x0000000633057209 */ /* 0x000fe20007810000 */
[----:B------:R-:W1:Y:S03]  /*3eb0*/  MUFU.EX2 R10, R10 ;  /* 0x0000000a000a7308 */ /* 0x000e660000000800 */
[----:B------:R-:W-:-:S04]  /*3ec0*/  FMNMX.FTZ R6, R54, R5, !PT ;  /* 0x0000000536067209 */ /* 0x000fc80007810000 */
[----:B------:R-:W-:Y:S01]  /*3ed0*/  FMNMX.FTZ R5, R55, R6, !PT ;  /* 0x0000000637057209 */ /* 0x000fe20007810000 */
[----:B------:R-:W2:Y:S03]  /*3ee0*/  MUFU.EX2 R9, R9 ;  /* 0x0000000900097308 */ /* 0x000ea60000000800 */
        /* <DEDUP_REMOVED lines=30> */
[----:B------:R-:W3:Y:S06]  /*40d0*/  SHFL.BFLY PT, R40, R5, 0x2, 0x1f ;  /* 0x0c401f0005287f89 */ /* 0x000eec00000e0000 */
[----:B------:R-:W-:Y:S08]  /*40e0*/  MUFU.EX2 R6, R6 ;  /* 0x0000000600067308 */ /* 0x000ff00000000800 */
[----:B------:R-:W-:Y:S08]  /*40f0*/  MUFU.EX2 R29, R29 ;  /* 0x0000001d001d7308 */ /* 0x000ff00000000800 */
[----:B------:R-:W-:Y:S01]  /*4100*/  MUFU.EX2 R28, R28 ;  /* 0x0000001c001c7308 */ /* 0x000fe20000000800 */
[----:B---3--:R-:W-:Y:S01]  /*4110*/  FMNMX.FTZ R11, R5, R40, !PT ;  /* 0x00000028050b7209 */ /* 0x008fe20007810000 */
[----:B------:R-:W-:-:S04]  /*4120*/  FFMA.FTZ R40, R80, UR33, -R20 ;  /* 0x0000002150287c23 */ /* 0x000fc80008010814 */
[----:B------:R-:W3:Y:S02]  /*4130*/  SHFL.BFLY PT, R56, R11, 0x1, 0x1f ;  /* 0x0c201f000b387f89 */ /* 0x000ee400000e0000 */
[----:B------:R-:W-:Y:S08]  /*4140*/  MUFU.EX2 R32, R32 ;  /* 0x0000002000207308 */ /* 0x000ff00000000800 */
[----:B------:R-:W-:Y:S08]  /*4150*/  MUFU.EX2 R33, R33 ;  /* 0x0000002100217308 */ /* 0x000ff00000000800 */
[----:B------:R-:W-:Y:S01]  /*4160*/  MUFU.EX2 R2, R2 ;  /* 0x0000000200027308 */ /* 0x000fe20000000800 */
[----:B---3--:R-:W-:Y:S01]  /*4170*/  FMNMX.FTZ R5, R11, R56, !PT ;  /* 0x000000380b057209 */ /* 0x008fe20007810000 */
[----:B------:R-:W-:-:S06]  /*4180*/  FFMA.FTZ R56, R84, UR33, -R20 ;  /* 0x0000002154387c23 */ /* 0x000fcc0008010814 */
[----:B------:R-:W-:Y:S01]  /*4190*/  MUFU.EX2 R37, R37 ;  /* 0x0000002500257308 */ /* 0x000fe20000000800 */
[C---:B------:R-:W-:Y:S01]  /*41a0*/  FSETP.NEU.FTZ.AND P2, PT, R5.reuse, -INF , PT ;  /* 0xff8000000500780b */ /* 0x040fe20003f5d000 */
[----:B------:R-:W-:-:S05]  /*41b0*/  FMUL.FTZ R11, R5, UR33 ;  /* 0x00000021050b7c20 */ /* 0x000fca0008410000 */
[----:B------:R-:W-:Y:S01]  /*41c0*/  FSEL R20, R11, RZ, P2 ;  /* 0x000000ff0b147208 */ /* 0x000fe20001000000 */
[----:B------:R-:W-:Y:S01]  /*41d0*/  MUFU.EX2 R36, R36 ;  /* 0x0000002400247308 */ /* 0x000fe20000000800 */
        /* <DEDUP_REMOVED lines=17> */
[--C-:B---3--:R-:W-:Y:S01]  /*42f0*/  FFMA.FTZ R60, R46, UR33, -R20.reuse ;  /* 0x000000212e3c7c23 */ /* 0x108fe20008010814 */
[--C-:B------:R-:W-:Y:S01]  /*4300*/  FFMA.FTZ R46, R58, UR33, -R20.reuse ;  /* 0x000000213a2e7c23 */ /* 0x100fe20008010814 */
[--C-:B------:R-:W-:Y:S01]  /*4310*/  FFMA.FTZ R34, R51, UR33, -R20.reuse ;  /* 0x0000002133227c23 */ /* 0x100fe20008010814 */
[----:B--2---:R-:W-:Y:S01]  /*4320*/  F2FP.BF16.F32.PACK_AB R10, R9, R10 ;  /* 0x0000000a090a723e */ /* 0x004fe200000010ff */
[--C-:B------:R-:W-:Y:S01]  /*4330*/  FFMA.FTZ R51, R63, UR33, -R20.reuse ;  /* 0x000000213f337c23 */ /* 0x100fe20008010814 */
[----:B------:R1:W2:Y:S01]  /*4340*/  MUFU.EX2 R68, R65 ;  /* 0x0000004100447308 */ /* 0x0002a20000000800 */
[----:B------:R-:W-:Y:S01]  /*4350*/  F2FP.BF16.F32.PACK_AB R8, R7, R8 ;  /* 0x000000080708723e */ /* 0x000fe200000010ff */
[--C-:B------:R-:W-:Y:S01]  /*4360*/  FFMA.FTZ R7, R66, UR33, -R20.reuse ;  /* 0x0000002142077c23 */ /* 0x100fe20008010814 */
[--C-:B------:R-:W-:Y:S01]  /*4370*/  FFMA.FTZ R70, R70, UR33, -R20.reuse ;  /* 0x0000002146467c23 */ /* 0x100fe20008010814 */
[--C-:B------:R-:W-:Y:S01]  /*4380*/  FFMA.FTZ R71, R71, UR33, -R20.reuse ;  /* 0x0000002147477c23 */ /* 0x100fe20008010814 */
[--C-:B------:R-:W-:Y:S01]  /*4390*/  FFMA.FTZ R74, R74, UR33, -R20.reuse ;  /* 0x000000214a4a7c23 */ /* 0x100fe20008010814 */
[--C-:B------:R-:W-:Y:S01]  /*43a0*/  FFMA.FTZ R75, R75, UR33, -R20.reuse ;  /* 0x000000214b4b7c23 */ /* 0x100fe20008010814 */
[--C-:B------:R-:W-:Y:S01]  /*43b0*/  FFMA.FTZ R78, R78, UR33, -R20.reuse ;  /* 0x000000214e4e7c23 */ /* 0x100fe20008010814 */
[----:B------:R3:W4:Y:S01]  /*43c0*/  MUFU.EX2 R69, R31 ;  /* 0x0000001f00457308 */ /* 0x0007220000000800 */
[--C-:B-1----:R-:W-:Y:S01]  /*43d0*/  FFMA.FTZ R65, R47, UR33, -R20.reuse ;  /* 0x000000212f417c23 */ /* 0x102fe20008010814 */
[----:B------:R-:W-:Y:S01]  /*43e0*/  FFMA.FTZ R47, R59, UR33, -R20 ;  /* 0x000000213b2f7c23 */ /* 0x000fe20008010814 */
[----:B------:R-:W-:Y:S01]  /*43f0*/  FADD.FTZ R59, R9, R54 ;  /* 0x00000036093b7221 */ /* 0x000fe20000010000 */
[----:B0-----:R-:W-:Y:S01]  /*4400*/  FADD.FTZ R55, R11, R64 ;  /* 0x000000400b377221 */ /* 0x001fe20000010000 */
[----:B------:R-:W-:Y:S01]  /*4410*/  F2FP.BF16.F32.PACK_AB R9, R64, R11 ;  /* 0x0000000b4009723e */ /* 0x000fe200000010ff */
[--C-:B------:R-:W-:Y:S01]  /*4420*/  FFMA.FTZ R54, R67, UR33, -R20.reuse ;  /* 0x0000002143367c23 */ /* 0x100fe20008010814 */
[--C-:B------:R-:W-:Y:S01]  /*4430*/  FFMA.FTZ R79, R79, UR33, -R20.reuse ;  /* 0x000000214f4f7c23 */ /* 0x100fe20008010814 */
[----:B------:R-:W0:Y:S01]  /*4440*/  MUFU.EX2 R4, R4 ;  /* 0x0000000400047308 */ /* 0x000e220000000800 */
[--C-:B---3--:R-:W-:Y:S01]  /*4450*/  FFMA.FTZ R31, R50, UR33, -R20.reuse ;  /* 0x00000021321f7c23 */ /* 0x108fe20008010814 */
[--C-:B------:R-:W-:Y:S01]  /*4460*/  FFMA.FTZ R50, R62, UR33, -R20.reuse ;  /* 0x000000213e327c23 */ /* 0x100fe20008010814 */
[----:B------:R-:W-:Y:S01]  /*4470*/  FADD.FTZ R62, R12, R59 ;  /* 0x0000003b0c3e7221 */ /* 0x000fe20000010000 */
[----:B--2---:R-:W-:Y:S01]  /*4480*/  FADD.FTZ R58, R68, R55 ;  /* 0x00000037443a7221 */ /* 0x004fe20000010000 */
[C---:B------:R-:W-:Y:S01]  /*4490*/  F2FP.BF16.F32.PACK_AB R12, R13.reuse, R12 ;  /* 0x0000000c0d0c723e */ /* 0x040fe200000010ff */
[----:B------:R-:W-:Y:S01]  /*44a0*/  FFMA.FTZ R82, R82, UR33, -R20 ;  /* 0x0000002152527c23 */ /* 0x000fe20008010814 */
[----:B------:R-:W-:Y:S01]  /*44b0*/  FADD.FTZ R59, R13, R62 ;  /* 0x0000003e0d3b7221 */ /* 0x000fe20000010000 */
[----:B------:R-:W1:Y:S01]  /*44c0*/  MUFU.EX2 R27, R27 ;  /* 0x0000001b001b7308 */ /* 0x000e620000000800 */
[C---:B----4-:R-:W-:Y:S01]  /*44d0*/  FADD.FTZ R55, R69.reuse, R58 ;  /* 0x0000003a45377221 */ /* 0x050fe20000010000 */
[----:B------:R-:W-:Y:S01]  /*44e0*/  F2FP.BF16.F32.PACK_AB R11, R69, R68 ;  /* 0x00000044450b723e */ /* 0x000fe200000010ff */
[----:B------:R-:W-:Y:S01]  /*44f0*/  FADD.FTZ R62, R14, R59 ;  /* 0x0000003b0e3e7221 */ /* 0x000fe20000010000 */
[----:B------:R-:W-:Y:S01]  /*4500*/  F2FP.BF16.F32.PACK_AB R14, R15, R14 ;  /* 0x0000000e0f0e723e */ /* 0x000fe200000010ff */
[--C-:B------:R-:W-:Y:S01]  /*4510*/  FFMA.FTZ R83, R83, UR33, -R20.reuse ;  /* 0x0000002153537c23 */ /* 0x100fe20008010814 */
[----:B------:R-:W-:Y:S01]  /*4520*/  FFMA.FTZ R86, R86, UR33, -R20 ;  /* 0x0000002156567c23 */ /* 0x000fe20008010814 */
[----:B------:R-:W-:Y:S01]  /*4530*/  FADD.FTZ R59, R15, R62 ;  /* 0x0000003e0f3b7221 */ /* 0x000fe20000010000 */
[----:B------:R-:W2:Y:S01]  /*4540*/  MUFU.EX2 R30, R30 ;  /* 0x0000001e001e7308 */ /* 0x000ea20000000800 */
[----:B0-----:R-:W-:Y:S01]  /*4550*/  FADD.FTZ R58, R4, R55 ;  /* 0x00000037043a7221 */ /* 0x001fe20000010000 */
[----:B------:R0:W-:Y:S01]  /*4560*/  STSM.16.M88.4 [R17+0x21800], R8 ;  /* 0x0218000811007844 */ /* 0x0001e20000000200 */
[----:B------:R-:W-:Y:S01]  /*4570*/  FADD.FTZ R62, R24, R59 ;  /* 0x0000003b183e7221 */ /* 0x000fe20000010000 */
        /* <DEDUP_REMOVED lines=43> */
[----:B------:R1:W-:Y:S04]  /*4830*/  STSM.16.M88.4 [R22], R12 ;  /* 0x0000000c16007844 */ /* 0x0003e80000000200 */
[----:B------:R3:W-:Y:S02]  /*4840*/  STSM.16.M88.4 [R19], R24 ;  /* 0x0000001813007844 */ /* 0x0007e40000000200 */
[----:B------:R-:W4:Y:S01]  /*4850*/  MUFU.EX2 R47, R47 ;  /* 0x0000002f002f7308 */ /* 0x000f220000000800 */
[C---:B0-----:R-:W-:Y:S01]  /*4860*/  FADD.FTZ R9, R43.reuse, R4 ;  /* 0x000000042b097221 */ /* 0x041fe20000010000 */
[----:B------:R-:W-:-:S06]  /*4870*/  F2FP.BF16.F32.PACK_AB R11, R43, R38 ;  /* 0x000000262b0b723e */ /* 0x000fcc00000010ff */
[----:B------:R-:W0:Y:S01]  /*4880*/  MUFU.EX2 R50, R50 ;  /* 0x0000003200327308 */ /* 0x000e220000000800 */
[----:B--2---:R-:W-:-:S07]  /*4890*/  FADD.FTZ R4, R46, R9 ;  /* 0x000000092e047221 */ /* 0x004fce0000010000 */
[----:B------:R-:W2:Y:S01]  /*48a0*/  MUFU.EX2 R45, R45 ;  /* 0x0000002d002d7308 */ /* 0x000ea20000000800 */
[C---:B----4-:R-:W-:Y:S01]  /*48b0*/  FADD.FTZ R9, R47.reuse, R4 ;  /* 0x000000042f097221 */ /* 0x050fe20000010000 */
[----:B------:R-:W-:-:S06]  /*48c0*/  F2FP.BF16.F32.PACK_AB R29, R47, R46 ;  /* 0x0000002e2f1d723e */ /* 0x000fcc00000010ff */
[----:B------:R-:W4:Y:S01]  /*48d0*/  MUFU.EX2 R51, R51 ;  /* 0x0000003300337308 */ /* 0x000f220000000800 */
[----:B0-----:R-:W-:Y:S01]  /*48e0*/  FADD.FTZ R4, R50, R9 ;  /* 0x0000000932047221 */ /* 0x001fe20000010000 */
[----:B------:R-:W-:-:S05]  /*48f0*/  F2FP.BF16.F32.PACK_AB R9, R34, R31 ;  /* 0x0000001f2209723e */ /* 0x000fca00000010ff */
[----:B------:R0:W-:Y:S01]  /*4900*/  STSM.16.M88.4 [R18], R8 ;  /* 0x0000000812007844 */ /* 0x0001e20000000200 */
[----:B------:R-:W5:Y:S01]  /*4910*/  MUFU.EX2 R44, R44 ;  /* 0x0000002c002c7308 */ /* 0x000f620000000800 */
[C---:B--2---:R-:W-:Y:S01]  /*4920*/  FADD.FTZ R3, R45.reuse, R6 ;  /* 0x000000062d037221 */ /* 0x044fe20000010000 */
[----:B-1----:R-:W-:-:S06]  /*4930*/  F2FP.BF16.F32.PACK_AB R12, R45, R36 ;  /* 0x000000242d0c723e */ /* 0x002fcc00000010ff */
[----:B------:R-:W1:Y:S01]  /*4940*/  MUFU.EX2 R7, R7 ;  /* 0x0000000700077308 */ /* 0x000e620000000800 */
[C---:B----4-:R-:W-:Y:S01]  /*4950*/  FADD.FTZ R4, R51.reuse, R4 ;  /* 0x0000000433047221 */ /* 0x050fe20000010000 */
[----:B------:R-:W-:-:S05]  /*4960*/  F2FP.BF16.F32.PACK_AB R31, R51, R50 ;  /* 0x00000032331f723e */ /* 0x000fca00000010ff */
[----:B------:R2:W-:Y:S01]  /*4970*/  STSM.16.M88.4 [R17+0x27800], R28 ;  /* 0x0278001c11007844 */ /* 0x0005e20000000200 */
[----:B------:R-:W4:Y:S01]  /*4980*/  MUFU.EX2 R54, R54 ;  /* 0x0000003600367308 */ /* 0x000f220000000800 */
[----:B-----5:R-:W-:-:S07]  /*4990*/  FADD.FTZ R2, R44, R3 ;  /* 0x000000032c027221 */ /* 0x020fce0000010000 */
[----:B------:R-:W5:Y:S01]  /*49a0*/  MUFU.EX2 R53, R53 ;  /* 0x0000003500357308 */ /* 0x000f620000000800 */
[----:B-1----:R-:W-:-:S07]  /*49b0*/  FADD.FTZ R3, R7, R4 ;  /* 0x0000000407037221 */ /* 0x002fce0000010000 */
[----:B------:R-:W1:Y:S01]  /*49c0*/  MUFU.EX2 R70, R70 ;  /* 0x0000004600467308 */ /* 0x000e620000000800 */
[C---:B----4-:R-:W-:Y:S01]  /*49d0*/  FADD.FTZ R3, R54.reuse, R3 ;  /* 0x0000000336037221 */ /* 0x050fe20000010000 */
[----:B------:R-:W-:-:S06]  /*49e0*/  F2FP.BF16.F32.PACK_AB R13, R54, R7 ;  /* 0x00000007360d723e */ /* 0x000fcc00000010ff */
[----:B------:R-:W4:Y:S01]  /*49f0*/  MUFU.EX2 R71, R71 ;  /* 0x0000004700477308 */ /* 0x000f220000000800 */
[C---:B-----5:R-:W-:Y:S01]  /*4a00*/  FADD.FTZ R4, R53.reuse, R2 ;  /* 0x0000000235047221 */ /* 0x060fe20000010000 */
[----:B------:R-:W-:-:S06]  /*4a10*/  F2FP.BF16.F32.PACK_AB R14, R53, R44 ;  /* 0x0000002c350e723e */ /* 0x000fcc00000010ff */
[----:B------:R-:W5:Y:S01]  /*4a20*/  MUFU.EX2 R41, R41 ;  /* 0x0000002900297308 */ /* 0x000f620000000800 */
[----:B-1----:R-:W-:-:S07]  /*4a30*/  FADD.FTZ R2, R70, R3 ;  /* 0x0000000346027221 */ /* 0x002fce0000010000 */
[----:B------:R-:W3:Y:S01]  /*4a40*/  MUFU.EX2 R48, R48 ;  /* 0x0000003000307308 */ /* 0x000ee20000000800 */
[C---:B----4-:R-:W-:Y:S01]  /*4a50*/  F2FP.BF16.F32.PACK_AB R15, R71.reuse, R70 ;  /* 0x00000046470f723e */ /* 0x050fe200000010ff */
[----:B------:R-:W-:-:S04]  /*4a60*/  FADD.FTZ R7, R71, R2 ;  /* 0x0000000247077221 */ /* 0x000fc80000010000 */
[----:B------:R2:W-:Y:S02]  /*4a70*/  STSM.16.M88.4 [R23], R12 ;  /* 0x0000000c17007844 */ /* 0x0005e40000000200 */
[----:B------:R-:W-:Y:S01]  /*4a80*/  MUFU.EX2 R52, R52 ;  /* 0x0000003400347308 */ /* 0x000fe20000000800 */
[----:B-----5:R-:W-:-:S07]  /*4a90*/  FADD.FTZ R21, R41, R4 ;  /* 0x0000000429157221 */ /* 0x020fce0000010000 */
[----:B------:R-:W1:Y:S01]  /*4aa0*/  MUFU.EX2 R57, R57 ;  /* 0x0000003900397308 */ /* 0x000e620000000800 */
[C---:B---3--:R-:W-:Y:S01]  /*4ab0*/  F2FP.BF16.F32.PACK_AB R24, R48.reuse, R41 ;  /* 0x000000293018723e */ /* 0x048fe200000010ff */
[----:B------:R-:W-:-:S06]  /*4ac0*/  FADD.FTZ R21, R48, R21 ;  /* 0x0000001530157221 */ /* 0x000fcc0000010000 */
[----:B------:R-:W3:Y:S08]  /*4ad0*/  MUFU.EX2 R74, R74 ;  /* 0x0000004a004a7308 */ /* 0x000ef00000000800 */
[----:B------:R-:W4:Y:S01]  /*4ae0*/  MUFU.EX2 R75, R75 ;  /* 0x0000004b004b7308 */ /* 0x000f220000000800 */
[----:B-1----:R-:W-:-:S07]  /*4af0*/  F2FP.BF16.F32.PACK_AB R26, R57, R52 ;  /* 0x00000034391a723e */ /* 0x002fce00000010ff */
[----:B------:R-:W1:Y:S01]  /*4b00*/  MUFU.EX2 R78, R78 ;  /* 0x0000004e004e7308 */ /* 0x000e620000000800 */
[----:B---3--:R-:W-:-:S07]  /*4b10*/  FADD.FTZ R2, R74, R7 ;  /* 0x000000074a027221 */ /* 0x008fce0000010000 */
[----:B------:R-:W3:Y:S01]  /*4b20*/  MUFU.EX2 R79, R79 ;  /* 0x0000004f004f7308 */ /* 0x000ee20000000800 */
[C---:B----4-:R-:W-:Y:S01]  /*4b30*/  F2FP.BF16.F32.PACK_AB R25, R75.reuse, R74 ;  /* 0x0000004a4b19723e */ /* 0x050fe200000010ff */
[----:B------:R-:W-:Y:S01]  /*4b40*/  FADD.FTZ R7, R75, R2 ;  /* 0x000000024b077221 */ /* 0x000fe20000010000 */
[----:B------:R-:W-:-:S05]  /*4b50*/  FADD.FTZ R2, R52, R21 ;  /* 0x0000001534027221 */ /* 0x000fca0000010000 */
[----:B------:R-:W-:Y:S01]  /*4b60*/  MUFU.EX2 R40, R40 ;  /* 0x0000002800287308 */ /* 0x000fe20000000800 */
[----:B-1----:R-:W-:Y:S01]  /*4b70*/  FADD.FTZ R4, R78, R7 ;  /* 0x000000074e047221 */ /* 0x002fe20000010000 */
[----:B------:R-:W-:Y:S01]  /*4b80*/  FADD.FTZ R7, R57, R2 ;  /* 0x0000000239077221 */ /* 0x000fe20000010000 */
[----:B------:R-:W-:-:S05]  /*4b90*/  VIADD R2, R88, 0xfffffffe ;  /* 0xfffffffe58027836 */ /* 0x000fca0000000000 */
[----:B------:R-:W0:Y:S01]  /*4ba0*/  MUFU.EX2 R49, R49 ;  /* 0x0000003100317308 */ /* 0x000e220000000800 */
[C---:B---3--:R-:W-:Y:S01]  /*4bb0*/  F2FP.BF16.F32.PACK_AB R27, R79.reuse, R78 ;  /* 0x0000004e4f1b723e */ /* 0x048fe200000010ff */
[----:B------:R-:W-:-:S04]  /*4bc0*/  FADD.FTZ R21, R79, R4 ;  /* 0x000000044f157221 */ /* 0x000fc80000010000 */
[----:B------:R2:W-:Y:S02]  /*4bd0*/  STSM.16.M88.4 [R19+0x6000], R24 ;  /* 0x0060001813007844 */ /* 0x0005e40000000200 */
[----:B------:R-:W1:Y:S08]  /*4be0*/  MUFU.EX2 R56, R56 ;  /* 0x0000003800387308 */ /* 0x000e700000000800 */
[----:B------:R-:W3:Y:S01]  /*4bf0*/  MUFU.EX2 R61, R61 ;  /* 0x0000003d003d7308 */ /* 0x000ee20000000800 */
[----:B0-----:R-:W-:Y:S01]  /*4c00*/  F2FP.BF16.F32.PACK_AB R8, R49, R40 ;  /* 0x000000283108723e */ /* 0x001fe200000010ff */
[----:B------:R-:W-:-:S04]  /*4c10*/  FADD.FTZ R40, R40, R7 ;  /* 0x0000000728287221 */ /* 0x000fc80000010000 */
[----:B------:R-:W-:Y:S02]  /*4c20*/  FADD.FTZ R49, R49, R40 ;  /* 0x0000002831317221 */ /* 0x000fe40000010000 */
[----:B------:R-:W-:Y:S02]  /*4c30*/  MUFU.EX2 R82, R82 ;  /* 0x0000005200527308 */ /* 0x000fe40000000800 */
[----:B-1----:R-:W-:-:S06]  /*4c40*/  FADD.FTZ R4, R56, R49 ;  /* 0x0000003138047221 */ /* 0x002fcc0000010000 */
[----:B------:R-:W0:Y:S01]  /*4c50*/  MUFU.EX2 R83, R83 ;  /* 0x0000005300537308 */ /* 0x000e220000000800 */
[C---:B---3--:R-:W-:Y:S01]  /*4c60*/  F2FP.BF16.F32.PACK_AB R10, R61.reuse, R56 ;  /* 0x000000383d0a723e */ /* 0x048fe200000010ff */
[----:B------:R-:W-:-:S06]  /*4c70*/  FADD.FTZ R4, R61, R4 ;  /* 0x000000043d047221 */ /* 0x000fcc0000010000 */
[----:B------:R-:W-:Y:S08]  /*4c80*/  MUFU.EX2 R86, R86 ;  /* 0x0000005600567308 */ /* 0x000ff00000000800 */
[----:B------:R-:W1:Y:S01]  /*4c90*/  MUFU.EX2 R3, R20 ;  /* 0x0000001400037308 */ /* 0x000e620000000800 */
[----:B0-----:R-:W-:Y:S01]  /*4ca0*/  F2FP.BF16.F32.PACK_AB R9, R83, R82 ;  /* 0x000000525309723e */ /* 0x001fe200000010ff */
[----:B------:R-:W-:-:S04]  /*4cb0*/  FADD.FTZ R82, R82, R21 ;  /* 0x0000001552527221 */ /* 0x000fc80000010000 */
[----:B------:R-:W-:Y:S01]  /*4cc0*/  FADD.FTZ R83, R83, R82 ;  /* 0x0000005253537221 */ /* 0x000fe20000010000 */
[----:B-1----:R-:W-:-:S03]  /*4cd0*/  F2FP.BF16.F32.PACK_AB R11, R3, R86 ;  /* 0x00000056030b723e */ /* 0x002fc600000010ff */
        /* <DEDUP_REMOVED lines=17> */
.L_x_11015:
[----:B------:R-:W-:-:S11]  /*4df0*/  UISETP.NE.AND UP2, UPT, UR7, 0x1, UPT ;  /* 0x000000010700788c */ /* 0x000fd6000bf45270 */
[----:B------:R-:W-:Y:S02]  /*4e00*/  @UP2 ULDC.64 UR10, c[0x0][0x9e8] ;  /* 0x00027a00000a2ab9 */ /* 0x000fe40000000a00 */
[----:B------:R-:W-:-:S04]  /*4e10*/  UIMAD.WIDE.U32 UR14, UR18, UR10, URZ ;  /* 0x0000000a120e72a5 */ /* 0x000fc8000f8e003f */
[----:B------:R-:W-:-:S12]  /*4e20*/  @UP2 USHF.R.U32.HI UR18, URZ, UR11, UR15 ;  /* 0x0000000b3f122299 */ /* 0x000fd8000801160f */
.L_x_11016:
[----:B------:R-:W-:-:S04]  /*4e30*/  UIMAD UR7, UR18, UR7, UR7 ;  /* 0x00000007120772a4 */ /* 0x000fc8000f8e0207 */
[----:B------:R-:W-:-:S04]  /*4e40*/  UISETP.LT.AND UP2, UPT, UR6, UR7, UPT ;  /* 0x000000070600728c */ /* 0x000fc8000bf41270 */
[----:B------:R-:W-:-:S12]  /*4e50*/  USEL UR6, UR6, UR7, UP2 ;  /* 0x0000000706067287 */ /* 0x000fd80009000000 */
.L_x_11014:
        /* <DEDUP_REMOVED lines=36> */
.L_x_11034:
[----:B------:R-:W-:Y:S01]  /*50a0*/  UIADD3 UR55, UR46, 0x1, URZ ;  /* 0x000000012e377890 */ /* 0x000fe2000fffe03f */
[----:B------:R-:W-:-:S03]  /*50b0*/  ISETP.NE.AND P3, PT, RZ, UR44, PT ;  /* 0x0000002cff007c0c */ /* 0x000fc6000bf65270 */
[----:B------:R-:W-:-:S04]  /*50c0*/  UISETP.NE.AND UP2, UPT, UR55, 0x2, UPT ;  /* 0x000000023700788c */ /* 0x000fc8000bf45270 */
[----:B------:R-:W-:Y:S02]  /*50d0*/  USEL UR54, URZ, 0x1, UP2 ;  /* 0x000000013f367887 */ /* 0x000fe40009000000 */
[----:B------:R-:W-:Y:S02]  /*50e0*/  USEL UR55, UR55, URZ, UP2 ;  /* 0x0000003f37377287 */ /* 0x000fe40009000000 */
[----:B------:R-:W-:Y:S02]  /*50f0*/  ULOP3.LUT UR54, UR49, UR54, URZ, 0x3c, !UPT ;  /* 0x0000003631367292 */ /* 0x000fe4000f8e3c3f */
[----:B----4-:R-:W-:Y:S10]  /*5100*/  @P3 BRA `(.L_x_11018) ;  /* 0x00000000002c3947 */ /* 0x010ff40003800000 */
[----:B------:R-:W-:Y:S05]  /*5110*/  @!P0 BRA `(.L_x_11019) ;  /* 0x0000000000048947 */ /* 0x000fea0003800000 */
[----:B------:R-:W-:Y:S01]  /*5120*/  BPT.TRAP 0x1 ;  /* 0x000000040000795c */ /* 0x000fe20000300000 */
.L_x_11019:
[----:B------:R-:W-:Y:S01]  /*5130*/  ULEA UR6, UR55, UR42, 0x3 ;  /* 0x0000002a37067291 */ /* 0x000fe2000f8e183f */
[----:B------:R-:W-:-:S05]  /*5140*/  IMAD.U32 R6, RZ, RZ, UR54 ;  /* 0x00000036ff067e24 */ /* 0x000fca000f8e00ff */
[----:B------:R-:W-:-:S04]  /*5150*/  SHF.L.U32 R6, R6, 0x1f, RZ ;  /* 0x0000001f06067819 */ /* 0x000fc800000006ff */
[----:B------:R0:W1:Y:S01]  /*5160*/  SYNCS.PHASECHK.TRANS64.TRYWAIT P2, [UR6+0x2d830], R6 ;  /* 0x02d83006ff0075a7 */ /* 0x0000620008040146 */
[----:B------:R-:W-:Y:S05]  /*5170*/  @!P0 BRA `(.L_x_11020) ;  /* 0x0000000000048947 */ /* 0x000fea0003800000 */
[----:B------:R-:W-:Y:S01]  /*5180*/  BPT.TRAP 0x1 ;  /* 0x000000040000795c */ /* 0x000fe20000300000 */
.L_x_11020:
[----:B-1----:R-:W-:Y:S05]  /*5190*/  @P2 BRA `(.L_x_11018) ;  /* 0x0000000000082947 */ /* 0x002fea0003800000 */
[----:B------:R-:W1:Y:S02]  /*51a0*/  SYNCS.PHASECHK.TRANS64.TRYWAIT P2, [UR6+0x2d830], R6 ;  /* 0x02d83006ff0075a7 */ /* 0x000e640008040146 */
[----:B-1----:R-:W-:Y:S05]  /*51b0*/  @!P2 BRA `(.L_x_11021) ;  /* 0x0000011000a4a947 */ /* 0x002fea0003800000 */
.L_x_11018:
        /* <DEDUP_REMOVED lines=16> */
[----:B--2---:R-:W-:-:S06]  /*52c0*/  WARPGROUP.ARRIVE ;  /* 0x00000000000079c5 */ /* 0x004fcc0000000000 */
        /* <DEDUP_REMOVED lines=20> */
.L_x_11023:
[----:B------:R-:W-:Y:S01]  /*5410*/  ULEA UR6, UR46, UR42, 0x3 ;  /* 0x0000002a2e067291 */ /* 0x000fe2000f8e183f */
[----:B------:R-:W-:-:S05]  /*5420*/  IMAD.U32 R6, RZ, RZ, UR49 ;  /* 0x00000031ff067e24 */ /* 0x000fca000f8e00ff */
[----:B------:R-:W-:-:S04]  /*5430*/  SHF.L.U32 R6, R6, 0x1f, RZ ;  /* 0x0000001f06067819 */ /* 0x000fc800000006ff */
[----:B------:R0:W1:Y:S01]  /*5440*/  SYNCS.PHASECHK.TRANS64.TRYWAIT P2, [UR6+0x2d850], R6 ;  /* 0x02d85006ff0075a7 */ /* 0x0000620008040146 */
[----:B------:R-:W-:Y:S05]  /*5450*/  @!P0 BRA `(.L_x_11024) ;  /* 0x0000000000048947 */ /* 0x000fea0003800000 */
[----:B------:R-:W-:Y:S01]  /*5460*/  BPT.TRAP 0x1 ;  /* 0x000000040000795c */ /* 0x000fe20000300000 */
.L_x_11024:
[----:B-1----:R-:W-:Y:S05]  /*5470*/  @P2 BRA `(.L_x_11022) ;  /* 0x0000000000082947 */ /* 0x002fea0003800000 */
[----:B------:R-:W1:Y:S02]  /*5480*/  SYNCS.PHASECHK.TRANS64.TRYWAIT P2, [UR6+0x2d850], R6 ;  /* 0x02d85006ff0075a7 */ /* 0x000e640008040146 */
[----:B-1----:R-:W-:Y:S05]  /*5490*/  @!P2 BRA `(.L_x_11025) ;  /* 0x000001100004a947 */ /* 0x002fea0003800000 */
.L_x_11022:
[----:B------:R-:W-:Y:S01]  /*54a0*/  UIADD3 UR6, UR42, 0x400, URZ ;  /* 0x000004002a067890 */ /* 0x000fe2000fffe03f */
[----:B------:R-:W-:Y:S01]  /*54b0*/  WARPGROUP.ARRIVE ;  /* 0x00000000000079c5 */ /* 0x000fe20000000000 */
[----:B------:R-:W-:-:S05]  /*54c0*/  ULEA UR7, UR52, UR42, 0xd ;  /* 0x0000002a34077291 */ /* 0x000fca000f8e683f */
[----:B------:R-:W2:Y:S01]  /*54d0*/  S2R R9, SR_TID.X ;  /* 0x0000000000097919 */ /* 0x000ea20000002100 */
[----:B------:R-:W-:Y:S01]  /*54e0*/  USHF.R.U32.HI UR6, URZ, 0x4, UR6 ;  /* 0x000000043f067899 */ /* 0x000fe20008011606 */
[----:B------:R-:W-:Y:S01]  /*54f0*/  PLOP3.LUT P2, PT, PT, PT, UP0, 0x80, 0x0 ;  /* 0x000000000000781c */ /* 0x000fe20003f4f008 */
[----:B------:R-:W-:Y:S01]  /*5500*/  UIADD3 UR7, UR7, 0x21800, URZ ;  /* 0x0002180007077890 */ /* 0x000fe2000fffe03f */
[----:B------:R-:W-:Y:S01]  /*5510*/  PLOP3.LUT P3, PT, PT, PT, UP0, 0x80, 0x0 ;  /* 0x000000000000781c */ /* 0x000fe20003f6f008 */
[----:B------:R-:W-:Y:S01]  /*5520*/  ULOP3.LUT UR6, UR6, 0x3fff, URZ, 0xc0, !UPT ;  /* 0x00003fff06067892 */ /* 0x000fe2000f8ec03f */
[----:B------:R-:W-:Y:S01]  /*5530*/  VIADD R13, R136, UR39 ;  /* 0x00000027880d7c36 */ /* 0x000fe20008000000 */
[----:B------:R-:W-:Y:S01]  /*5540*/  USHF.R.U32.HI UR7, URZ, 0x4, UR7 ;  /* 0x000000043f077899 */ /* 0x000fe20008011607 */
[----:B------:R-:W-:Y:S01]  /*5550*/  IMAD.SHL.U32 R12, R2, 0x80, RZ ;  /* 0x00000080020c7824 */ /* 0x000fe200078e00ff */
[----:B------:R-:W-:Y:S01]  /*5560*/  ULOP3.LUT UR10, UR6, 0x2000000, URZ, 0xfc, !UPT ;  /* 0x02000000060a7892 */ /* 0x000fe2000f8efc3f */
[----:B-1----:R-:W-:Y:S01]  /*5570*/  IMAD.U32 R7, RZ, RZ, UR55 ;  /* 0x00000037ff077e24 */ /* 0x002fe2000f8e00ff */
[----:B------:R-:W-:-:S02]  /*5580*/  ULOP3.LUT UR6, UR7, 0x3fff, URZ, 0xc0, !UPT ;  /* 0x00003fff07067892 */ /* 0x000fc4000f8ec03f */
[----:B------:R-:W-:Y:S02]  /*5590*/  UIMAD UR7, UR46, 0x600, UR10 ;  /* 0x000006002e0778a4 */ /* 0x000fe4000f8e020a */
[----:B------:R-:W-:Y:S01]  /*55a0*/  ULOP3.LUT UR6, UR6, 0x10000, URZ, 0xfc, !UPT ;  /* 0x0001000006067892 */ /* 0x000fe2000f8efc3f */
[----:B------:R-:W-:Y:S01]  /*55b0*/  @!P1 LEA R7, R7, UR42, 0x3 ;  /* 0x0000002a07079c11 */ /* 0x000fe2000f8e18ff */
[----:B------:R-:W-:Y:S01]  /*55c0*/  UMOV UR31, 0x80000020 ;  /* 0x80000020001f7882 */ /* 0x000fe20000000000 */
[----:B------:R-:W-:Y:S02]  /*55d0*/  UMOV UR29, 0x40000040 ;  /* 0x40000040001d7882 */ /* 0x000fe40000000000 */
[----:B------:R-:W-:Y:S01]  /*55e0*/  UMOV UR30, UR7 ;  /* 0x00000007001e7c82 */ /* 0x000fe20008000000 */
[----:B------:R-:W-:Y:S01]  /*55f0*/  @!P1 VIADD R7, R7, 0x2d840 ;  /* 0x0002d84007079836 */ /* 0x000fe20000000000 */
[----:B------:R-:W-:Y:S02]  /*5600*/  UMOV UR28, UR6 ;  /* 0x00000006001c7c82 */ /* 0x000fe40008000000 */
[----:B------:R-:W-:Y:S01]  /*5610*/  HGMMA.64x96x16.F32.BF16 R88, gdesc[UR28].tnspB, R88, gsb0 ;  /* 0x416000001c5879f0 */ /* 0x000fe20008001858 */
[----:B------:R-:W-:Y:S01]  /*5620*/  UIADD3 UR30, UR7, 0x40, URZ ;  /* 0x00000040071e7890 */ /* 0x000fe2000fffe03f */
[----:B------:R-:W-:Y:S01]  /*5630*/  @!P1 PRMT R7, RZ, 0x654, R7 ;  /* 0x00000654ff079816 */ /* 0x000fe20000000007 */
[----:B------:R-:W-:Y:S01]  /*5640*/  UIADD3 UR28, UR6, 0x2, URZ ;  /* 0x00000002061c7890 */ /* 0x000fe2000fffe03f */
[----:B------:R-:W-:Y:S01]  /*5650*/  UMOV UR31, 0x80000020 ;  /* 0x80000020001f7882 */ /* 0x000fe20000000000 */
[----:B------:R-:W-:Y:S01]  /*5660*/  UMOV UR29, 0x40000040 ;  /* 0x40000040001d7882 */ /* 0x000fe20000000000 */
[----:B--2---:R-:W-:Y:S01]  /*5670*/  SHF.R.U32.HI R8, RZ, 0x7, R9 ;  /* 0x00000007ff087819 */ /* 0x004fe20000011609 */
        /* <DEDUP_REMOVED lines=48> */
[----:B------:R-:W-:Y:S01]  /*5980*/  VIADD R6, R8, 0x9 ;  /* 0x0000000908067836 */ /* 0x000fe20000000000 */
[----:B------:R-:W-:Y:S01]  /*5990*/  ULOP3.LUT UR6, URZ, UR35, URZ, 0x33, !UPT ;  /* 0x000000233f067292 */ /* 0x000fe2000f8e333f */
[----:B------:R-:W-:Y:S02]  /*59a0*/  IMAD R9, R16, -0x2, R9 ;  /* 0xfffffffe10097824 */ /* 0x000fe400078e0209 */
[----:B------:R-:W0:Y:S01]  /*59b0*/  SHFL.IDX PT, R15, R13, RZ, 0x1c1f ;  /* 0x001c1fff0d0f7589 */ /* 0x000e2200000e0000 */
[----:B------:R-:W-:Y:S01]  /*59c0*/  SEL R6, R6, 0x9, !P2 ;  /* 0x0000000906067807 */ /* 0x000fe20005000000 */
[----:B------:R-:W-:Y:S01]  /*59d0*/  IMAD.U32 R8, RZ, RZ, UR45 ;  /* 0x0000002dff087e24 */ /* 0x000fe2000f8e00ff */
[----:B------:R-:W-:-:S04]  /*59e0*/  PLOP3.LUT P2, PT, PT, PT, UP1, 0x40, 0x0 ;  /* 0x000000000000781c */ /* 0x000fc80003f4e818 */
[----:B------:R-:W-:-:S05]  /*59f0*/  IADD3 R9, -R8, UR38, R9 ;  /* 0x0000002608097c10 */ /* 0x000fca000fffe109 */
[C---:B------:R-:W-:Y:S02]  /*5a00*/  VIADD R11, R9.reuse, UR53 ;  /* 0x00000035090b7c36 */ /* 0x040fe40008000000 */
[----:B------:R-:W-:Y:S01]  /*5a10*/  VIADD R10, R9, UR6 ;  /* 0x00000006090a7c36 */ /* 0x000fe20008000000 */
[----:B------:R-:W-:Y:S02]  /*5a20*/  WARPGROUP.DEPBAR.LE gsb0, 0x0 ;  /* 0x00008000000079c5 */ /* 0x000fe40000010000 */
[----:B------:R-:W-:-:S06]  /*5a30*/  WARPGROUP.ARRIVE ;  /* 0x00000000000079c5 */ /* 0x000fcc0000000000 */
[----:B------:R-:W-:Y:S03]  /*5a40*/  HGMMA.64x96x16.F32.BF16 R88, gdesc[UR28].tnspB, R88, gsb0 ;  /* 0x416000001c5879f0 */ /* 0x000fe60008001858 */
[----:B------:R-:W-:Y:S02]  /*5a50*/  WARPGROUP.DEPBAR.LE gsb0, 0x0 ;  /* 0x00008000000079c5 */ /* 0x000fe40000010000 */
[----:B------:R0:W-:Y:S06]  /*5a60*/  BAR.ARV R6, 0x100 ;  /* 0x000400060000751d */ /* 0x0001ec0000002000 */
[----:B------:R1:W-:Y:S01]  /*5a70*/  @!P1 SYNCS.ARRIVE.TRANS64.RED.A1T0 RZ, [R7+URZ], RZ ;  /* 0x000000ff07ff99a7 */ /* 0x0003e2000810043f */
[----:B0-----:R-:W-:-:S02]  /*5a80*/  IMAD.IADD R6, R15, 0x1, R10 ;  /* 0x000000010f067824 */ /* 0x001fc400078e020a */
        /* <DEDUP_REMOVED lines=15> */
.L_x_11028:
[----:B------:R-:W-:-:S05]  /*5b80*/  IMAD.U32 R14, RZ, RZ, UR34 ;  /* 0x00000022ff0e7e24 */ /* 0x000fca000f8e00ff */
[----:B------:R-:W-:-:S13]  /*5b90*/  ISETP.NE.AND P2, PT, R14, 0x1, PT ;  /* 0x000000010e00780c */ /* 0x000fda0003f45270 */
[----:B------:R-:W0:Y:S02]  /*5ba0*/  @P2 LDC.64 R8, c[0x0][0x9e8] ;  /* 0x00027a00ff082b82 */ /* 0x000e240000000a00 */
[----:B0-----:R-:W-:-:S05]  /*5bb0*/  @P2 IMAD.HI.U32 R8, R15, R8, RZ ;  /* 0x000000080f082227 */ /* 0x001fca00078e00ff */
[----:B------:R-:W-:-:S07]  /*5bc0*/  @P2 SHF.R.U32.HI R15, RZ, R9, R8 ;  /* 0x00000009ff0f2219 */ /* 0x000fce0000011608 */
.L_x_11029:
[----:B------:R-:W-:Y:S05]  /*5bd0*/  BSYNC B0 ;  /* 0x0000000000007941 */ /* 0x000fea0003800000 */
.L_x_11027:
[----:B------:R-:W-:-:S04]  /*5be0*/  IMAD R15, R15, R14, -R12 ;  /* 0x0000000e0f0f7224 */ /* 0x000fc800078e0a0c */
[----:B------:R-:W-:-:S05]  /*5bf0*/  IMAD R15, R16, -0x2, R15 ;  /* 0xfffffffe100f7824 */ /* 0x000fca00078e020f */
[----:B------:R-:W-:Y:S02]  /*5c00*/  VIADDMNMX R7, R15, R14, R7, PT ;  /* 0x0000000e0f077246 */ /* 0x000fe40003800107 */
[----:B------:R-:W-:-:S07]  /*5c10*/  VIMNMX R6, R6, R15, !PT ;  /* 0x0000000f06067248 */ /* 0x000fce0007fe0100 */
.L_x_11026:
        /* <DEDUP_REMOVED lines=115> */
.L_x_11032:
[----:B------:R-:W-:-:S05]  /*6350*/  IMAD.U32 R8, RZ, RZ, UR34 ;  /* 0x00000022ff087e24 */ /* 0x000fca000f8e00ff */
[----:B------:R-:W-:-:S13]  /*6360*/  ISETP.NE.AND P3, PT, R8, 0x1, PT ;  /* 0x000000010800780c */ /* 0x000fda0003f65270 */
[----:B------:R-:W0:Y:S02]  /*6370*/  @P3 LDC.64 R6, c[0x0][0x9e8] ;  /* 0x00027a00ff063b82 */ /* 0x000e240000000a00 */
[----:B0-----:R-:W-:-:S05]  /*6380*/  @P3 IMAD.HI.U32 R6, R9, R6, RZ ;  /* 0x0000000609063227 */ /* 0x001fca00078e00ff */
[----:B------:R-:W-:-:S07]  /*6390*/  @P3 SHF.R.U32.HI R9, RZ, R7, R6 ;  /* 0x00000007ff093219 */ /* 0x000fce0000011606 */
.L_x_11033:
[----:B------:R-:W-:Y:S05]  /*63a0*/  BSYNC B0 ;  /* 0x0000000000007941 */ /* 0x000fea0003800000 */
.L_x_11031:
[----:B------:R-:W-:-:S04]  /*63b0*/  IMAD R9, R9, R8, -R12 ;  /* 0x0000000809097224 */ /* 0x000fc800078e0a0c */
[----:B------:R-:W-:-:S05]  /*63c0*/  IMAD R9, R16, -0x2, R9 ;  /* 0xfffffffe10097824 */ /* 0x000fca00078e0209 */
[----:B------:R-:W-:Y:S02]  /*63d0*/  VIADDMNMX R11, R9, R8, R11, PT ;  /* 0x00000008090b7246 */ /* 0x000fe4000380010b */
[----:B------:R-:W-:-:S07]  /*63e0*/  VIMNMX R10, R10, R9, !PT ;  /* 0x000000090a0a7248 */ /* 0x000fce0007fe0100 */
.L_x_11030:
        /* <DEDUP_REMOVED lines=20> */
[----:B------:R-:W-:Y:S02]  /*6530*/  ISETP.GT.AND P5, PT, R10, RZ, P2 ;  /* 0x000000ff0a00720c */ /* 0x000fe400017a4270 */
        /* <DEDUP_REMOVED lines=13> */
[----:B------:R-:W-:Y:S02]  /*6610*/  FMNMX.FTZ R20, R26, R5, !PT ;  /* 0x000000051a147209 */ /* 0x000fe40007810000 */
[----:B------:R-:W-:Y:S02]  /*6620*/  FMNMX.FTZ R7, R57, R6, !PT ;  /* 0x0000000639077209 */ /* 0x000fe40007810000 */
[----:B------:R-:W-:-:S02]  /*6630*/  ISETP.GT.AND P4, PT, R10, 0x10, P2 ;  /* 0x000000100a00780c */ /* 0x000fc40001784270 */
[----:B------:R-:W-:Y:S02]  /*6640*/  FMNMX.FTZ R6, R60, R7, !PT ;  /* 0x000000073c067209 */ /* 0x000fe40007810000 */
[----:B------:R-:W-:Y:S02]  /*6650*/  ISETP.LT.OR P3, PT, R11, 0xa, P3 ;  /* 0x0000000a0b00780c */ /* 0x000fe40001f61670 */
[----:B------:R-:W-:Y:S02]  /*6660*/  FMNMX.FTZ R7, R61, R6, !PT ;  /* 0x000000063d077209 */ /* 0x000fe40007810000 */
[----:B------:R-:W-:Y:S02]  /*6670*/  FMNMX.FTZ R21, R27, R20, !PT ;  /* 0x000000141b157209 */ /* 0x000fe40007810000 */
[----:B------:R-:W-:Y:S02]  /*6680*/  FMNMX.FTZ R6, R64, R7, !PT ;  /* 0x0000000740067209 */ /* 0x000fe40007810000 */
[----:B------:R-:W-:-:S02]  /*6690*/  ISETP.LT.OR P4, PT, R11, 0x11, P4 ;  /* 0x000000110b00780c */ /* 0x000fc40002781670 */
[----:B------:R-:W-:Y:S02]  /*66a0*/  FMNMX.FTZ R7, R65, R6, !PT ;  /* 0x0000000641077209 */ /* 0x000fe40007810000 */
[----:B------:R-:W-:Y:S02]  /*66b0*/  FSEL R31, R31, -INF , !P3 ;  /* 0xff8000001f1f7808 */ /* 0x000fe40005800000 */
[----:B------:R-:W-:Y:S02]  /*66c0*/  FMNMX.FTZ R6, R68, R7, !PT ;  /* 0x0000000744067209 */ /* 0x000fe40007810000 */
[----:B------:R-:W-:Y:S02]  /*66d0*/  FMNMX.FTZ R20, R30, R21, !PT ;  /* 0x000000151e147209 */ /* 0x000fe40007810000 */
        /* <DEDUP_REMOVED lines=9> */
[C---:B------:R-:W-:Y:S02]  /*6770*/  ISETP.LT.OR P3, PT, R11.reuse, 0x19, P3 ;  /* 0x000000190b00780c */ /* 0x040fe40001f61670 */
[----:B------:R-:W-:Y:S02]  /*6780*/  FMNMX.FTZ R6, R80, R7, !PT ;  /* 0x0000000750067209 */ /* 0x000fe40007810000 */
[----:B------:R-:W-:Y:S02]  /*6790*/  ISETP.LT.OR P4, PT, R11, 0x1a, P4 ;  /* 0x0000001a0b00780c */ /* 0x000fe40002781670 */
[----:B------:R-:W-:Y:S02]  /*67a0*/  FMNMX.FTZ R7, R81, R6, !PT ;  /* 0x0000000651077209 */ /* 0x000fe40007810000 */
[----:B------:R-:W-:-:S02]  /*67b0*/  FSEL R38, R38, -INF , !P3 ;  /* 0xff80000026267808 */ /* 0x000fc40005800000 */
[----:B------:R-:W-:Y:S02]  /*67c0*/  FMNMX.FTZ R6, R84, R7, !PT ;  /* 0x0000000754067209 */ /* 0x000fe40007810000 */
[C---:B------:R-:W-:Y:S02]  /*67d0*/  ISETP.GT.AND P3, PT, R10.reuse, 0x21, P2 ;  /* 0x000000210a00780c */ /* 0x040fe40001764270 */
[----:B------:R-:W-:Y:S02]  /*67e0*/  FMNMX.FTZ R7, R85, R6, !PT ;  /* 0x0000000655077209 */ /* 0x000fe40007810000 */
[----:B------:R-:W-:Y:S02]  /*67f0*/  FSEL R39, R39, -INF , !P4 ;  /* 0xff80000027277808 */ /* 0x000fe40006000000 */
[----:B------:R-:W-:Y:S01]  /*6800*/  ISETP.GT.AND P4, PT, R10, 0x28, P2 ;  /* 0x000000280a00780c */ /* 0x000fe20001784270 */
[----:B------:R-:W0:Y:S01]  /*6810*/  SHFL.BFLY PT, R6, R7, 0x2, 0x1f ;  /* 0x0c401f0007067f89 */ /* 0x000e2200000e0000 */
[----:B------:R-:W-:-:S02]  /*6820*/  ISETP.LT.OR P3, PT, R11, 0x22, P3 ;  /* 0x000000220b00780c */ /* 0x000fc40001f61670 */
[----:B------:R-:W-:Y:S02]  /*6830*/  ISETP.LT.OR P4, PT, R11, 0x29, P4 ;  /* 0x000000290b00780c */ /* 0x000fe40002781670 */
[----:B------:R-:W-:Y:S02]  /*6840*/  FSEL R43, R43, -INF , !P3 ;  /* 0xff8000002b2b7808 */ /* 0x000fe40005800000 */
[----:B------:R-:W-:Y:S02]  /*6850*/  ISETP.GT.AND P3, PT, R10, 0x29, P2 ;  /* 0x000000290a00780c */ /* 0x000fe40001764270 */
[----:B------:R-:W-:Y:S02]  /*6860*/  FSEL R46, R46, -INF , !P4 ;  /* 0xff8000002e2e7808 */ /* 0x000fe40006000000 */
[----:B------:R-:W-:Y:S02]  /*6870*/  ISETP.GT.AND P4, PT, R10, 0x30, P2 ;  /* 0x000000300a00780c */ /* 0x000fe40001784270 */
[----:B------:R-:W-:-:S02]  /*6880*/  ISETP.LT.OR P5, PT, R11, 0x2a, P3 ;  /* 0x0000002a0b00780c */ /* 0x000fc40001fa1670 */
[C---:B------:R-:W-:Y:S02]  /*6890*/  ISETP.GT.AND P3, PT, R10.reuse, 0x31, P2 ;  /* 0x000000310a00780c */ /* 0x040fe40001764270 */
[----:B------:R-:W-:Y:S02]  /*68a0*/  FSEL R47, R47, -INF , !P5 ;  /* 0xff8000002f2f7808 */ /* 0x000fe40006800000 */
[C---:B------:R-:W-:Y:S02]  /*68b0*/  ISETP.LT.OR P4, PT, R11.reuse, 0x31, P4 ;  /* 0x000000310b00780c */ /* 0x040fe40002781670 */
[----:B------:R-:W-:Y:S02]  /*68c0*/  ISETP.GT.AND P5, PT, R10, 0x38, P2 ;  /* 0x000000380a00780c */ /* 0x000fe400017a4270 */
[----:B------:R-:W-:Y:S02]  /*68d0*/  ISETP.LT.OR P3, PT, R11, 0x32, P3 ;  /* 0x000000320b00780c */ /* 0x000fe40001f61670 */
[----:B0-----:R-:W-:-:S02]  /*68e0*/  FMNMX.FTZ R8, R7, R6, !PT ;  /* 0x0000000607087209 */ /* 0x001fc40007810000 */
[----:B------:R-:W-:Y:S02]  /*68f0*/  FSEL R50, R50, -INF , !P4 ;  /* 0xff80000032327808 */ /* 0x000fe40006000000 */
[C---:B------:R-:W-:Y:S01]  /*6900*/  ISETP.GT.AND P4, PT, R10.reuse, 0x39, P2 ;  /* 0x000000390a00780c */ /* 0x040fe20001784270 */
[----:B------:R-:W0:Y:S01]  /*6910*/  SHFL.BFLY PT, R9, R8, 0x1, 0x1f ;  /* 0x0c201f0008097f89 */ /* 0x000e2200000e0000 */
[----:B------:R-:W-:Y:S02]  /*6920*/  FSEL R51, R51, -INF , !P3 ;  /* 0xff80000033337808 */ /* 0x000fe40005800000 */
[C---:B------:R-:W-:Y:S02]  /*6930*/  ISETP.LT.OR P5, PT, R11.reuse, 0x39, P5 ;  /* 0x000000390b00780c */ /* 0x040fe40002fa1670 */
[----:B------:R-:W-:Y:S02]  /*6940*/  ISETP.GT.AND P3, PT, R10, 0x40, P2 ;  /* 0x000000400a00780c */ /* 0x000fe40001764270 */
[----:B------:R-:W-:-:S02]  /*6950*/  ISETP.LT.OR P4, PT, R11, 0x3a, P4 ;  /* 0x0000003a0b00780c */ /* 0x000fc40002781670 */
[----:B------:R-:W-:Y:S02]  /*6960*/  FSEL R54, R54, -INF , !P5 ;  /* 0xff80000036367808 */ /* 0x000fe40006800000 */
[C---:B------:R-:W-:Y:S02]  /*6970*/  ISETP.GT.AND P5, PT, R10.reuse, 0x41, P2 ;  /* 0x000000410a00780c */ /* 0x040fe400017a4270 */
[----:B------:R-:W-:Y:S02]  /*6980*/  FSEL R55, R55, -INF , !P4 ;  /* 0xff80000037377808 */ /* 0x000fe40006000000 */
[C---:B------:R-:W-:Y:S02]  /*6990*/  ISETP.LT.OR P3, PT, R11.reuse, 0x41, P3 ;  /* 0x000000410b00780c */ /* 0x040fe40001f61670 */
[----:B------:R-:W-:Y:S02]  /*69a0*/  ISETP.GT.AND P4, PT, R10, 0x48, P2 ;  /* 0x000000480a00780c */ /* 0x000fe40001784270 */
[----:B------:R-:W-:-:S02]  /*69b0*/  ISETP.LT.OR P5, PT, R11, 0x42, P5 ;  /* 0x000000420b00780c */ /* 0x000fc40002fa1670 */
[----:B------:R-:W-:Y:S02]  /*69c0*/  FSEL R58, R58, -INF , !P3 ;  /* 0xff8000003a3a7808 */ /* 0x000fe40005800000 */
[----:B------:R-:W-:Y:S02]  /*69d0*/  ISETP.GT.AND P3, PT, R10, 0x49, P2 ;  /* 0x000000490a00780c */ /* 0x000fe40001764270 */
[----:B0-----:R-:W-:Y:S02]  /*69e0*/  FMNMX.FTZ R6, R8, R9, !PT ;  /* 0x0000000908067209 */ /* 0x001fe40007810000 */
[----:B------:R-:W-:Y:S02]  /*69f0*/  FSEL R59, R59, -INF , !P5 ;  /* 0xff8000003b3b7808 */ /* 0x000fe40006800000 */
[C---:B------:R-:W-:Y:S01]  /*6a00*/  FSETP.NEU.FTZ.AND P6, PT, R6.reuse, -INF , PT ;  /* 0xff8000000600780b */ /* 0x040fe20003fdd000 */
[----:B------:R-:W-:Y:S01]  /*6a10*/  FMUL.FTZ R9, R6, UR33 ;  /* 0x0000002106097c20 */ /* 0x000fe20008410000 */
[----:B------:R-:W-:-:S02]  /*6a20*/  ISETP.LT.OR P4, PT, R11, 0x49, P4 ;  /* 0x000000490b00780c */ /* 0x000fc40002781670 */
[----:B------:R-:W-:Y:S02]  /*6a30*/  ISETP.GT.AND P5, PT, R10, 0x50, P2 ;  /* 0x000000500a00780c */ /* 0x000fe400017a4270 */
[----:B------:R-:W-:Y:S02]  /*6a40*/  FSEL R7, R9, RZ, P6 ;  /* 0x000000ff09077208 */ /* 0x000fe40003000000 */
[----:B------:R-:W-:Y:S02]  /*6a50*/  ISETP.LT.OR P3, PT, R11, 0x4a, P3 ;  /* 0x0000004a0b00780c */ /* 0x000fe40001f61670 */
        /* <DEDUP_REMOVED lines=12> */
[----:B------:R-:W-:Y:S01]  /*6b20*/  ISETP.GT.AND P4, PT, R10, 0x51, P2 ;  /* 0x000000510a00780c */ /* 0x000fe20001784270 */
[----:B------:R0:W-:Y:S01]  /*6b30*/  MUFU.EX2 R20, R36 ;  /* 0x0000002400147308 */ /* 0x0001e20000000800 */
[----:B------:R-:W-:Y:S01]  /*6b40*/  FMNMX.FTZ R25, R39, R24, !PT ;  /* 0x0000001827197209 */ /* 0x000fe20007810000 */
[--C-:B------:R-:W-:Y:S01]  /*6b50*/  FFMA.FTZ R40, R40, UR33, -R7.reuse ;  /* 0x0000002128287c23 */ /* 0x100fe20008010807 */
[----:B------:R-:W-:Y:S01]  /*6b60*/  FSEL R63, R63, -INF , !P3 ;  /* 0xff8000003f3f7808 */ /* 0x000fe20005800000 */
[--C-:B------:R-:W-:Y:S01]  /*6b70*/  FFMA.FTZ R44, R44, UR33, -R7.reuse ;  /* 0x000000212c2c7c23 */ /* 0x100fe20008010807 */
[----:B------:R-:W-:Y:S01]  /*6b80*/  FMNMX.FTZ R28, R42, R25, !PT ;  /* 0x000000192a1c7209 */ /* 0x000fe20007810000 */
[--C-:B------:R-:W-:Y:S01]  /*6b90*/  FFMA.FTZ R25, R41, UR33, -R7.reuse ;  /* 0x0000002129197c23 */ /* 0x100fe20008010807 */
[----:B------:R-:W-:Y:S01]  /*6ba0*/  ISETP.LT.OR P5, PT, R11, 0x51, P5 ;  /* 0x000000510b00780c */ /* 0x000fe20002fa1670 */
[----:B------:R-:W-:Y:S01]  /*6bb0*/  MUFU.EX2 R24, R40 ;  /* 0x0000002800187308 */ /* 0x000fe20000000800 */
[----:B------:R-:W-:Y:S01]  /*6bc0*/  FMNMX.FTZ R29, R43, R28, !PT ;  /* 0x0000001c2b1d7209 */ /* 0x000fe20007810000 */
[--C-:B------:R-:W-:Y:S01]  /*6bd0*/  FFMA.FTZ R48, R48, UR33, -R7.reuse ;  /* 0x0000002130307c23 */ /* 0x100fe20008010807 */
[----:B------:R-:W-:Y:S01]  /*6be0*/  ISETP.GT.AND P3, PT, R10, 0x58, P2 ;  /* 0x000000580a00780c */ /* 0x000fe20001764270 */
[--C-:B------:R-:W-:Y:S01]  /*6bf0*/  FFMA.FTZ R52, R52, UR33, -R7.reuse ;  /* 0x0000002134347c23 */ /* 0x100fe20008010807 */
[----:B------:R-:W-:Y:S01]  /*6c00*/  FMNMX.FTZ R28, R46, R29, !PT ;  /* 0x0000001d2e1c7209 */ /* 0x000fe20007810000 */
[--C-:B------:R-:W-:Y:S01]  /*6c10*/  FFMA.FTZ R56, R56, UR33, -R7.reuse ;  /* 0x0000002138387c23 */ /* 0x100fe20008010807 */
[----:B------:R-:W-:Y:S01]  /*6c20*/  ISETP.LT.OR P4, PT, R11, 0x52, P4 ;  /* 0x000000520b00780c */ /* 0x000fe20002781670 */
[----:B------:R-:W-:Y:S01]  /*6c30*/  FFMA.FTZ R85, R85, UR33, -R7 ;  /* 0x0000002155557c23 */ /* 0x000fe20008010807 */
[----:B------:R-:W-:Y:S01]  /*6c40*/  FMNMX.FTZ R29, R47, R28, !PT ;  /* 0x0000001c2f1d7209 */ /* 0x000fe20007810000 */
[----:B------:R-:W-:Y:S01]  /*6c50*/  MUFU.EX2 R8, R8 ;  /* 0x0000000800087308 */ /* 0x000fe20000000800 */
[----:B------:R-:W-:-:S02]  /*6c60*/  FSEL R66, R66, -INF , !P5 ;  /* 0xff80000042427808 */ /* 0x000fc40006800000 */
[----:B------:R-:W-:Y:S01]  /*6c70*/  FMNMX.FTZ R32, R50, R29, !PT ;  /* 0x0000001d32207209 */ /* 0x000fe20007810000 */
[----:B------:R-:W-:Y:S01]  /*6c80*/  FFMA.FTZ R29, R45, UR33, -R7 ;  /* 0x000000212d1d7c23 */ /* 0x000fe20008010807 */
[----:B------:R-:W-:Y:S02]  /*6c90*/  ISETP.GT.AND P5, PT, R10, 0x59, P2 ;  /* 0x000000590a00780c */ /* 0x000fe400017a4270 */
[----:B------:R-:W-:Y:S01]  /*6ca0*/  FMNMX.FTZ R33, R51, R32, !PT ;  /* 0x0000002033217209 */ /* 0x000fe20007810000 */
[----:B------:R-:W-:Y:S01]  /*6cb0*/  MUFU.EX2 R28, R44 ;  /* 0x0000002c001c7308 */ /* 0x000fe20000000800 */
[----:B------:R-:W-:Y:S02]  /*6cc0*/  FSEL R67, R67, -INF , !P4 ;  /* 0xff80000043437808 */ /* 0x000fe40006000000 */
[----:B------:R-:W-:Y:S02]  /*6cd0*/  FMNMX.FTZ R32, R54, R33, !PT ;  /* 0x0000002136207209 */ /* 0x000fe40007810000 */
[----:B------:R-:W-:-:S02]  /*6ce0*/  ISETP.LT.OR P3, PT, R11, 0x59, P3 ;  /* 0x000000590b00780c */ /* 0x000fc40001f61670 */
[----:B------:R-:W-:Y:S01]  /*6cf0*/  FMNMX.FTZ R33, R55, R32, !PT ;  /* 0x0000002037217209 */ /* 0x000fe20007810000 */
[----:B------:R-:W-:Y:S01]  /*6d00*/  MUFU.EX2 R9, R9 ;  /* 0x0000000900097308 */ /* 0x000fe20000000800 */
[----:B------:R-:W-:Y:S02]  /*6d10*/  ISETP.GT.AND P4, PT, R10, 0x60, P2 ;  /* 0x000000600a00780c */ /* 0x000fe40001784270 */
[----:B0-----:R-:W-:Y:S01]  /*6d20*/  FMNMX.FTZ R36, R58, R33, !PT ;  /* 0x000000213a247209 */ /* 0x001fe20007810000 */
[--C-:B------:R-:W-:Y:S01]  /*6d30*/  FFMA.FTZ R33, R49, UR33, -R7.reuse ;  /* 0x0000002131217c23 */ /* 0x100fe20008010807 */
[----:B------:R-:W-:Y:S01]  /*6d40*/  ISETP.LT.OR P5, PT, R11, 0x5a, P5 ;  /* 0x0000005a0b00780c */ /* 0x000fe20002fa1670 */
[--C-:B------:R-:W-:Y:S01]  /*6d50*/  FFMA.FTZ R49, R65, UR33, -R7.reuse ;  /* 0x0000002141317c23 */ /* 0x100fe20008010807 */
[----:B------:R-:W-:Y:S01]  /*6d60*/  FMNMX.FTZ R37, R59, R36, !PT ;  /* 0x000000243b257209 */ /* 0x000fe20007810000 */
[----:B------:R0:W-:Y:S01]  /*6d70*/  MUFU.EX2 R32, R48 ;  /* 0x0000003000207308 */ /* 0x0001e20000000800 */
[----:B------:R-:W-:Y:S01]  /*6d80*/  FSEL R70, R70, -INF , !P3 ;  /* 0xff80000046467808 */ /* 0x000fe20005800000 */
[----:B------:R-:W-:Y:S01]  /*6d90*/  FFMA.FTZ R65, R84, UR33, -R7 ;  /* 0x0000002154417c23 */ /* 0x000fe20008010807 */
[----:B------:R-:W-:-:S02]  /*6da0*/  FMNMX.FTZ R36, R62, R37, !PT ;  /* 0x000000253e247209 */ /* 0x000fc40007810000 */
[----:B------:R-:W-:Y:S02]  /*6db0*/  ISETP.GT.AND P3, PT, R10, 0x61, P2 ;  /* 0x000000610a00780c */ /* 0x000fe40001764270 */
[----:B------:R-:W-:Y:S01]  /*6dc0*/  FMNMX.FTZ R37, R63, R36, !PT ;  /* 0x000000243f257209 */ /* 0x000fe20007810000 */
[----:B------:R-:W-:Y:S01]  /*6dd0*/  MUFU.EX2 R12, R12 ;  /* 0x0000000c000c7308 */ /* 0x000fe20000000800 */
[----:B------:R-:W-:Y:S01]  /*6de0*/  FSEL R71, R71, -INF , !P5 ;  /* 0xff80000047477808 */ /* 0x000fe20006800000 */
[--C-:B0-----:R-:W-:Y:S01]  /*6df0*/  FFMA.FTZ R48, R64, UR33, -R7.reuse ;  /* 0x0000002140307c23 */ /* 0x101fe20008010807 */
[----:B------:R-:W-:Y:S01]  /*6e00*/  FMNMX.FTZ R40, R66, R37, !PT ;  /* 0x0000002542287209 */ /* 0x000fe20007810000 */
[--C-:B------:R-:W-:Y:S01]  /*6e10*/  FFMA.FTZ R37, R53, UR33, -R7.reuse ;  /* 0x0000002135257c23 */ /* 0x100fe20008010807 */
[----:B------:R-:W-:Y:S01]  /*6e20*/  ISETP.LT.OR P4, PT, R11, 0x61, P4 ;  /* 0x000000610b00780c */ /* 0x000fe20002781670 */
[--C-:B------:R-:W-:Y:S01]  /*6e30*/  FFMA.FTZ R53, R69, UR33, -R7.reuse ;  /* 0x0000002145357c23 */ /* 0x100fe20008010807 */
[----:B------:R-:W-:Y:S01]  /*6e40*/  FMNMX.FTZ R41, R67, R40, !PT ;  /* 0x0000002843297209 */ /* 0x000fe20007810000 */
[----:B------:R0:W-:Y:S01]  /*6e50*/  MUFU.EX2 R36, R52 ;  /* 0x0000003400247308 */ /* 0x0001e20000000800 */
[----:B------:R-:W-:Y:S01]  /*6e60*/  ISETP.GT.AND P5, PT, R10, 0x68, P2 ;  /* 0x000000680a00780c */ /* 0x000fe200017a4270 */
[----:B------:R-:W-:Y:S01]  /*6e70*/  FFMA.FTZ R64, R80, UR33, -R7 ;  /* 0x0000002150407c23 */ /* 0x000fe20008010807 */
[----:B------:R-:W-:-:S02]  /*6e80*/  FMNMX.FTZ R40, R70, R41, !PT ;  /* 0x0000002946287209 */ /* 0x000fc40007810000 */
[----:B------:R-:W-:Y:S02]  /*6e90*/  ISETP.LT.OR P3, PT, R11, 0x62, P3 ;  /* 0x000000620b00780c */ /* 0x000fe40001f61670 */
[----:B------:R-:W-:Y:S01]  /*6ea0*/  FSEL R74, R74, -INF , !P4 ;  /* 0xff8000004a4a7808 */ /* 0x000fe20006000000 */
[----:B------:R-:W-:Y:S01]  /*6eb0*/  MUFU.EX2 R13, R13 ;  /* 0x0000000d000d7308 */ /* 0x000fe20000000800 */
[----:B------:R-:W-:Y:S01]  /*6ec0*/  FMNMX.FTZ R41, R71, R40, !PT ;  /* 0x0000002847297209 */ /* 0x000fe20007810000 */
[--C-:B0-----:R-:W-:Y:S01]  /*6ed0*/  FFMA.FTZ R52, R68, UR33, -R7.reuse ;  /* 0x0000002144347c23 */ /* 0x101fe20008010807 */
[----:B------:R-:W-:Y:S01]  /*6ee0*/  ISETP.GT.AND P4, PT, R10, 0x69, P2 ;  /* 0x000000690a00780c */ /* 0x000fe20001784270 */
[--C-:B------:R-:W-:Y:S01]  /*6ef0*/  FFMA.FTZ R68, R81, UR33, -R7.reuse ;  /* 0x0000002151447c23 */ /* 0x100fe20008010807 */
[----:B------:R-:W-:Y:S02]  /*6f00*/  FSEL R75, R75, -INF , !P3 ;  /* 0xff8000004b4b7808 */ /* 0x000fe40005800000 */
[----:B------:R-:W-:Y:S01]  /*6f10*/  ISETP.LT.OR P5, PT, R11, 0x69, P5 ;  /* 0x000000690b00780c */ /* 0x000fe20002fa1670 */
[----:B------:R0:W-:Y:S01]  /*6f20*/  MUFU.EX2 R40, R56 ;  /* 0x0000003800287308 */ /* 0x0001e20000000800 */
[----:B------:R-:W-:Y:S01]  /*6f30*/  FMNMX.FTZ R44, R74, R41, !PT ;  /* 0x000000294a2c7209 */ /* 0x000fe20007810000 */
[--C-:B------:R-:W-:Y:S01]  /*6f40*/  FFMA.FTZ R41, R57, UR33, -R7.reuse ;  /* 0x0000002139297c23 */ /* 0x100fe20008010807 */
[----:B------:R-:W-:Y:S01]  /*6f50*/  ISETP.LT.OR P4, PT, R11, 0x6a, P4 ;  /* 0x0000006a0b00780c */ /* 0x000fe20002781670 */
[----:B------:R-:W-:Y:S01]  /*6f60*/  FFMA.FTZ R57, R73, UR33, -R7 ;  /* 0x0000002149397c23 */ /* 0x000fe20008010807 */
[----:B------:R-:W-:-:S02]  /*6f70*/  ISETP.GT.AND P3, PT, R10, 0x70, P2 ;  /* 0x000000700a00780c */ /* 0x000fc40001764270 */
[----:B------:R-:W-:Y:S01]  /*6f80*/  FSEL R78, R78, -INF , !P5 ;  /* 0xff8000004e4e7808 */ /* 0x000fe20006800000 */
[----:B------:R-:W-:Y:S01]  /*6f90*/  MUFU.EX2 R14, R14 ;  /* 0x0000000e000e7308 */ /* 0x000fe20000000800 */
[----:B------:R-:W-:Y:S01]  /*6fa0*/  FMNMX.FTZ R45, R75, R44, !PT ;  /* 0x0000002c4b2d7209 */ /* 0x000fe20007810000 */
[--C-:B------:R-:W-:Y:S01]  /*6fb0*/  FFMA.FTZ R44, R60, UR33, -R7.reuse ;  /* 0x000000213c2c7c23 */ /* 0x100fe20008010807 */
[----:B------:R-:W-:Y:S01]  /*6fc0*/  FSEL R79, R79, -INF , !P4 ;  /* 0xff8000004f4f7808 */ /* 0x000fe20006000000 */
[--C-:B0-----:R-:W-:Y:S01]  /*6fd0*/  FFMA.FTZ R56, R72, UR33, -R7.reuse ;  /* 0x0000002148387c23 */ /* 0x101fe20008010807 */
[----:B------:R-:W-:Y:S01]  /*6fe0*/  ISETP.GT.AND P5, PT, R10, 0x71, P2 ;  /* 0x000000710a00780c */ /* 0x000fe200017a4270 */
[----:B------:R-:W-:Y:S01]  /*6ff0*/  FFMA.FTZ R60, R76, UR33, -R7 ;  /* 0x000000214c3c7c23 */ /* 0x000fe20008010807 */
[C---:B------:R-:W-:Y:S01]  /*7000*/  ISETP.GT.AND P4, PT, R10.reuse, 0x78, P2 ;  /* 0x000000780a00780c */ /* 0x040fe20001784270 */
[----:B------:R-:W-:Y:S01]  /*7010*/  MUFU.EX2 R15, R15 ;  /* 0x0000000f000f7308 */ /* 0x000fe20000000800 */
[----:B------:R-:W-:-:S02]  /*7020*/  ISETP.GT.AND P2, PT, R10, 0x79, P2 ;  /* 0x000000790a00780c */ /* 0x000fc40001744270 */
[C---:B------:R-:W-:Y:S02]  /*7030*/  ISETP.LT.OR P3, PT, R11.reuse, 0x71, P3 ;  /* 0x000000710b00780c */ /* 0x040fe40001f61670 */
[----:B------:R-:W-:Y:S02]  /*7040*/  FMNMX.FTZ R10, R78, R45, !PT ;  /* 0x0000002d4e0a7209 */ /* 0x000fe40007810000 */
[----:B------:R-:W-:Y:S01]  /*7050*/  ISETP.LT.OR P5, PT, R11, 0x72, P5 ;  /* 0x000000720b00780c */ /* 0x000fe20002fa1670 */
[----:B------:R-:W-:Y:S01]  /*7060*/  MUFU.EX2 R21, R21 ;  /* 0x0000001500157308 */ /* 0x000fe20000000800 */
[----:B------:R-:W-:Y:S02]  /*7070*/  FSEL R82, R82, -INF , !P3 ;  /* 0xff80000052527808 */ /* 0x000fe40005800000 */
[----:B------:R-:W-:Y:S02]  /*7080*/  FMNMX.FTZ R45, R79, R10, !PT ;  /* 0x0000000a4f2d7209 */ /* 0x000fe40007810000 */
[----:B------:R-:W-:-:S02]  /*7090*/  ISETP.LT.OR P4, PT, R11, 0x79, P4 ;  /* 0x000000790b00780c */ /* 0x000fc40002781670 */
[----:B------:R-:W-:Y:S01]  /*70a0*/  FSEL R83, R83, -INF , !P5 ;  /* 0xff80000053537808 */ /* 0x000fe20006800000 */
[----:B------:R-:W-:Y:S01]  /*70b0*/  MUFU.EX2 R25, R25 ;  /* 0x0000001900197308 */ /* 0x000fe20000000800 */
[----:B------:R-:W-:Y:S01]  /*70c0*/  FMNMX.FTZ R10, R82, R45, !PT ;  /* 0x0000002d520a7209 */ /* 0x000fe20007810000 */
[--C-:B------:R-:W-:Y:S01]  /*70d0*/  FFMA.FTZ R45, R61, UR33, -R7.reuse ;  /* 0x000000213d2d7c23 */ /* 0x100fe20008010807 */
[----:B------:R-:W-:Y:S01]  /*70e0*/  ISETP.LT.OR P2, PT, R11, 0x7a, P2 ;  /* 0x0000007a0b00780c */ /* 0x000fe20001741670 */
[----:B------:R-:W-:Y:S01]  /*70f0*/  FFMA.FTZ R61, R77, UR33, -R7 ;  /* 0x000000214d3d7c23 */ /* 0x000fe20008010807 */
        /* <DEDUP_REMOVED lines=9> */
[----:B------:R-:W0:Y:S02]  /*7190*/  SHFL.BFLY PT, R11, R10, 0x2, 0x1f ;  /* 0x0c401f000a0b7f89 */ /* 0x000e2400000e0000 */
[----:B------:R-:W-:-:S02]  /*71a0*/  FMUL.FTZ R69, R69, UR33 ;  /* 0x0000002145457c20 */ /* 0x000fc40008410000 */
        /* <DEDUP_REMOVED lines=173> */
[----:B------:R-:W2:Y:S01]  /*7c80*/  MUFU.EX2 R47, R47 ;  /* 0x0000002f002f7308 */ /* 0x000ea20000000800 */
        /* <DEDUP_REMOVED lines=9> */
[C---:B--2---:R-:W-:Y:S01]  /*7d20*/  FADD.FTZ R15, R47.reuse, R20 ;  /* 0x000000142f0f7221 */ /* 0x044fe20000010000 */
[----:B------:R-:W-:-:S05]  /*7d30*/  F2FP.BF16.F32.PACK_AB R35, R47, R35 ;  /* 0x000000232f23723e */ /* 0x000fca00000010ff */
[----:B------:R4:W-:Y:S01]  /*7d40*/  STSM.16.M88.4 [R18], R32 ;  /* 0x0000002012007844 */ /* 0x0009e20000000200 */
[----:B------:R-:W2:Y:S01]  /*7d50*/  MUFU.EX2 R4, R4 ;  /* 0x0000000400047308 */ /* 0x000ea20000000800 */
[----:B---3--:R-:W-:-:S07]  /*7d60*/  FADD.FTZ R20, R50, R15 ;  /* 0x0000000f32147221 */ /* 0x008fce0000010000 */
[----:B------:R-:W3:Y:S01]  /*7d70*/  MUFU.EX2 R53, R53 ;  /* 0x0000003500357308 */ /* 0x000ee20000000800 */
[C---:B0-----:R-:W-:Y:S01]  /*7d80*/  FADD.FTZ R15, R51.reuse, R20 ;  /* 0x00000014330f7221 */ /* 0x041fe20000010000 */
[----:B------:R-:W-:-:S06]  /*7d90*/  F2FP.BF16.F32.PACK_AB R41, R51, R50 ;  /* 0x000000323329723e */ /* 0x000fcc00000010ff */
[----:B------:R-:W0:Y:S01]  /*7da0*/  MUFU.EX2 R3, R3 ;  /* 0x0000000300037308 */ /* 0x000e220000000800 */
[----:B--2---:R-:W-:Y:S01]  /*7db0*/  FADD.FTZ R20, R4, R15 ;  /* 0x0000000f04147221 */ /* 0x004fe20000010000 */
[----:B------:R-:W-:Y:S01]  /*7dc0*/  FADD.FTZ R15, R49, R28 ;  /* 0x0000001c310f7221 */ /* 0x000fe20000010000 */
[C---:B------:R-:W-:Y:S02]  /*7dd0*/  F2FP.BF16.F32.PACK_AB R43, R13.reuse, R4 ;  /* 0x000000040d2b723e */ /* 0x040fe400000010ff */
[----:B------:R-:W-:Y:S01]  /*7de0*/  FADD.FTZ R20, R13, R20 ;  /* 0x000000140d147221 */ /* 0x000fe20000010000 */
[----:B-1----:R-:W-:Y:S02]  /*7df0*/  FADD.FTZ R8, R52, R15 ;  /* 0x0000000f34087221 */ /* 0x002fe40000010000 */
[----:B------:R-:W1:Y:S01]  /*7e00*/  MUFU.EX2 R56, R56 ;  /* 0x0000003800387308 */ /* 0x000e620000000800 */
[C---:B---3--:R-:W-:Y:S01]  /*7e10*/  F2FP.BF16.F32.PACK_AB R50, R53.reuse, R52 ;  /* 0x000000343532723e */ /* 0x048fe200000010ff */
[----:B------:R-:W-:Y:S01]  /*7e20*/  FADD.FTZ R11, R53, R8 ;  /* 0x00000008350b7221 */ /* 0x000fe20000010000 */
[----:B------:R4:W-:Y:S05]  /*7e30*/  STSM.16.M88.4 [R17+0x27800], R40 ;  /* 0x0278002811007844 */ /* 0x0009ea0000000200 */
        /* <DEDUP_REMOVED lines=16> */
[----:B------:R-:W-:-:S05]  /*7f40*/  F2FP.BF16.F32.PACK_AB R51, R55, R54 ;  /* 0x000000363733723e */ /* 0x000fca00000010ff */
[----:B------:R4:W-:Y:S01]  /*7f50*/  STSM.16.M88.4 [R23], R48 ;  /* 0x0000003017007844 */ /* 0x0009e20000000200 */
        /* <DEDUP_REMOVED lines=13> */
[----:B------:R-:W-:Y:S01]  /*8030*/  MUFU.EX2 R65, R65 ;  /* 0x0000004100417308 */ /* 0x000fe20000000800 */
[----:B0-----:R-:W-:-:S07]  /*8040*/  FADD.FTZ R4, R78, R9 ;  /* 0x000000094e047221 */ /* 0x001fce0000010000 */
[----:B------:R-:W0:Y:S01]  /*8050*/  MUFU.EX2 R0, R85 ;  /* 0x0000005500007308 */ /* 0x000e220000000800 */
[C---:B-1----:R-:W-:Y:S01]  /*8060*/  F2FP.BF16.F32.PACK_AB R59, R79.reuse, R78 ;  /* 0x0000004e4f3b723e */ /* 0x042fe200000010ff */
[----:B------:R-:W-:-:S04]  /*8070*/  FADD.FTZ R4, R79, R4 ;  /* 0x000000044f047221 */ /* 0x000fc80000010000 */
[----:B------:R4:W-:Y:S02]  /*8080*/  STSM.16.M88.4 [R19+0x6000], R56 ;  /* 0x0060003813007844 */ /* 0x0009e40000000200 */
[----:B------:R-:W1:Y:S08]  /*8090*/  MUFU.EX2 R21, R82 ;  /* 0x0000005200157308 */ /* 0x000e700000000800 */
[----:B------:R-:W2:Y:S01]  /*80a0*/  MUFU.EX2 R83, R83 ;  /* 0x0000005300537308 */ /* 0x000ea20000000800 */
[----:B0-----:R-:W-:Y:S01]  /*80b0*/  F2FP.BF16.F32.PACK_AB R10, R0, R65 ;  /* 0x00000041000a723e */ /* 0x001fe200000010ff */
[----:B------:R-:W-:-:S06]  /*80c0*/  FADD.FTZ R65, R65, R20 ;  /* 0x0000001441417221 */ /* 0x000fcc0000010000 */
[----:B------:R-:W0:Y:S01]  /*80d0*/  MUFU.EX2 R13, R86 ;  /* 0x00000056000d7308 */ /* 0x000e220000000800 */
[----:B-1----:R-:W-:-:S07]  /*80e0*/  FADD.FTZ R4, R21, R4 ;  /* 0x0000000415047221 */ /* 0x002fce0000010000 */
[----:B------:R-:W1:Y:S01]  /*80f0*/  MUFU.EX2 R72, R72 ;  /* 0x0000004800487308 */ /* 0x000e620000000800 */
[C---:B--2---:R-:W-:Y:S01]  /*8100*/  F2FP.BF16.F32.PACK_AB R9, R83.reuse, R21 ;  /* 0x000000155309723e */ /* 0x044fe200000010ff */
        /* <DEDUP_REMOVED lines=11> */
[----:B------:R-:W-:Y:S01]  /*81c0*/  IMAD.MOV.U32 R5, RZ, RZ, R7 ;  /* 0x000000ffff057224 */ /* 0x000fe200078e0007 */
[----:B------:R-:W-:Y:S01]  /*81d0*/  UMOV UR46, UR55 ;  /* 0x00000037002e7c82 */ /* 0x000fe20008000000 */
[----:B------:R-:W-:Y:S01]  /*81e0*/  IMAD.MOV.U32 R0, RZ, RZ, R6 ;  /* 0x000000ffff007224 */ /* 0x000fe200078e0006 */
[----:B------:R-:W-:-:S06]  /*81f0*/  UMOV UR49, UR54 ;  /* 0x0000003600317c82 */ /* 0x000fcc0008000000 */
.L_x_11017:
        /* <DEDUP_REMOVED lines=24> */
.L_x_11036:
[----:B------:R-:W-:-:S11]  /*8380*/  UISETP.NE.AND UP1, UPT, UR14, 0x1, UPT ;  /* 0x000000010e00788c */ /* 0x000fd6000bf25270 */
[----:B------:R-:W-:Y:S02]  /*8390*/  @UP1 ULDC.64 UR18, c[0x0][0x9e8] ;  /* 0x00027a0000121ab9 */ /* 0x000fe40000000a00 */
[----:B------:R-:W-:-:S04]  /*83a0*/  UIMAD.WIDE.U32 UR6, UR10, UR18, URZ ;  /* 0x000000120a0672a5 */ /* 0x000fc8000f8e003f */
[----:B------:R-:W-:-:S12]  /*83b0*/  @UP1 USHF.R.U32.HI UR10, URZ, UR19, UR7 ;  /* 0x000000133f0a1299 */ /* 0x000fd80008011607 */
.L_x_11037:
[----:B------:R-:W-:-:S04]  /*83c0*/  UIMAD UR10, UR10, UR14, URZ ;  /* 0x0000000e0a0a72a4 */ /* 0x000fc8000f8e023f */
[----:B------:R-:W-:-:S04]  /*83d0*/  UISETP.LT.AND UP1, UPT, UR35, UR10, UPT ;  /* 0x0000000a2300728c */ /* 0x000fc8000bf21270 */
[----:B------:R-:W-:-:S12]  /*83e0*/  USEL UR35, UR35, UR10, !UP1 ;  /* 0x0000000a23237287 */ /* 0x000fd8000c800000 */
.L_x_11035:
        /* <DEDUP_REMOVED lines=13> */
.L_x_11047:
        /* <DEDUP_REMOVED lines=9> */
.L_x_11040:
[----:B------:R-:W-:Y:S01]  /*8550*/  ULEA UR6, UR46, UR42, 0x3 ;  /* 0x0000002a2e067291 */ /* 0x000fe2000f8e183f */
[----:B------:R-:W-:-:S05]  /*8560*/  IMAD.U32 R0, RZ, RZ, UR49 ;  /* 0x00000031ff007e24 */ /* 0x000fca000f8e00ff */
[----:B------:R-:W-:-:S04]  /*8570*/  SHF.L.U32 R0, R0, 0x1f, RZ ;  /* 0x0000001f00007819 */ /* 0x000fc800000006ff */
[----:B------:R0:W1:Y:S01]  /*8580*/  SYNCS.PHASECHK.TRANS64.TRYWAIT P2, [UR6+0x2d830], R0 ;  /* 0x02d83000ff0075a7 */ /* 0x0000620008040146 */
[----:B------:R-:W-:Y:S05]  /*8590*/  @!P0 BRA `(.L_x_11041) ;  /* 0x0000000000048947 */ /* 0x000fea0003800000 */
[----:B------:R-:W-:Y:S01]  /*85a0*/  BPT.TRAP 0x1 ;  /* 0x000000040000795c */ /* 0x000fe20000300000 */
.L_x_11041:
[----:B-1----:R-:W-:Y:S05]  /*85b0*/  @P2 BRA `(.L_x_11039) ;  /* 0x0000000000082947 */ /* 0x002fea0003800000 */
[----:B------:R-:W1:Y:S02]  /*85c0*/  SYNCS.PHASECHK.TRANS64.TRYWAIT P2, [UR6+0x2d830], R0 ;  /* 0x02d83000ff0075a7 */ /* 0x000e640008040146 */
[----:B-1----:R-:W-:Y:S05]  /*85d0*/  @!P2 BRA `(.L_x_11042) ;  /* 0x000000dc00cca947 */ /* 0x002fea0003800000 */
.L_x_11039:
        /* <DEDUP_REMOVED lines=16> */
[----:B--2-4-:R-:W-:-:S06]  /*86e0*/  WARPGROUP.ARRIVE ;  /* 0x00000000000079c5 */ /* 0x014fcc0000000000 */
        /* <DEDUP_REMOVED lines=20> */
.L_x_11044:
[----:B------:R-:W-:Y:S01]  /*8830*/  ULEA UR6, UR35, UR42, 0x3 ;  /* 0x0000002a23067291 */ /* 0x000fe2000f8e183f */
[----:B------:R-:W-:-:S05]  /*8840*/  IMAD.U32 R0, RZ, RZ, UR28 ;  /* 0x0000001cff007e24 */ /* 0x000fca000f8e00ff */
[----:B------:R-:W-:-:S04]  /*8850*/  SHF.L.U32 R0, R0, 0x1f, RZ ;  /* 0x0000001f00007819 */ /* 0x000fc800000006ff */
[----:B------:R0:W1:Y:S01]  /*8860*/  SYNCS.PHASECHK.TRANS64.TRYWAIT P2, [UR6+0x2d850], R0 ;  /* 0x02d85000ff0075a7 */ /* 0x0000620008040146 */
[----:B------:R-:W-:Y:S05]  /*8870*/  @!P0 BRA `(.L_x_11045) ;  /* 0x0000000000048947 */ /* 0x000fea0003800000 */
[----:B------:R-:W-:Y:S01]  /*8880*/  BPT.TRAP 0x1 ;  /* 0x000000040000795c */ /* 0x000fe20000300000 */
.L_x_11045:
[----:B-1----:R-:W-:Y:S05]  /*8890*/  @P2 BRA `(.L_x_11043) ;  /* 0x0000000000082947 */ /* 0x002fea0003800000 */
[----:B------:R-:W1:Y:S02]  /*88a0*/  SYNCS.PHASECHK.TRANS64.TRYWAIT P2, [UR6+0x2d850], R0 ;  /* 0x02d85000ff0075a7 */ /* 0x000e640008040146 */
[----:B-1----:R-:W-:Y:S05]  /*88b0*/  @!P2 BRA `(.L_x_11046) ;  /* 0x000000dc002ca947 */ /* 0x002fea0003800000 */
.L_x_11043:
        /* <DEDUP_REMOVED lines=69> */
[----:B0-----:R-:W-:-:S05]  /*8d10*/  FMNMX.FTZ R0, R11, R0, !PT ;  /* 0x000000000b007209 */ /* 0x001fca0007810000 */
[C---:B------:R-:W-:Y:S01]  /*8d20*/  FMUL.FTZ R8, R0.reuse, UR33 ;  /* 0x0000002100087c20 */ /* 0x040fe20008410000 */
[----:B------:R-:W-:-:S03]  /*8d30*/  FADD.FTZ R7, -R0, R7 ;  /* 0x0000000700077221 */ /* 0x000fc60000010100 */
        /* <DEDUP_REMOVED lines=27> */
[--C-:B------:R-:W-:Y:S01]  /*8ef0*/  FFMA.FTZ R61, R76, UR33, -R8.reuse ;  /* 0x000000214c3d7c23 */ /* 0x100fe20008010808 */
[--C-:B------:R-:W-:Y:S01]  /*8f00*/  FFMA.FTZ R72, R85, UR33, -R8.reuse ;  /* 0x0000002155487c23 */ /* 0x100fe20008010808 */
[----:B------:R-:W-:Y:S01]  /*8f10*/  FMNMX.FTZ R5, R55, R28, !PT ;  /* 0x0000001c37057209 */ /* 0x000fe20007810000 */
[----:B------:R-:W-:Y:S01]  /*8f20*/  FMUL.FTZ R7, R7, UR33 ;  /* 0x0000002107077c20 */ /* 0x000fe20008410000 */
[----:B------:R1:W-:Y:S01]  /*8f30*/  MUFU.EX2 R20, R37 ;  /* 0x0000002500147308 */ /* 0x0003e20000000800 */
[--C-:B0-----:R-:W-:Y:S01]  /*8f40*/  FFMA.FTZ R33, R52, UR33, -R8.reuse ;  /* 0x0000002134217c23 */ /* 0x101fe20008010808 */
[----:B------:R-:W-:Y:S01]  /*8f50*/  FMNMX.FTZ R32, R58, R5, !PT ;  /* 0x000000053a207209 */ /* 0x000fe20007810000 */
[--C-:B------:R-:W-:Y:S01]  /*8f60*/  FFMA.FTZ R52, R65, UR33, -R8.reuse ;  /* 0x0000002141347c23 */ /* 0x100fe20008010808 */
[----:B------:R-:W-:Y:S01]  /*8f70*/  FFMA.FTZ R65, R80, UR33, -R8 ;  /* 0x0000002150417c23 */ /* 0x000fe20008010808 */
[----:B------:R-:W-:-:S02]  /*8f80*/  WARPGROUP.DEPBAR.LE gsb0, 0x0 ;  /* 0x00008000000079c5 */ /* 0x000fc40000010000 */
[----:B------:R-:W-:Y:S01]  /*8f90*/  WARPGROUP.ARRIVE ;  /* 0x00000000000079c5 */ /* 0x000fe20000000000 */
[----:B------:R-:W-:Y:S01]  /*8fa0*/  FMNMX.FTZ R5, R59, R32, !PT ;  /* 0x000000203b057209 */ /* 0x000fe20007810000 */
[----:B------:R0:W-:Y:S01]  /*8fb0*/  MUFU.EX2 R28, R45 ;  /* 0x0000002d001c7308 */ /* 0x0001e20000000800 */
[--C-:B-1----:R-:W-:Y:S01]  /*8fc0*/  FFMA.FTZ R37, R56, UR33, -R8.reuse ;  /* 0x0000002138257c23 */ /* 0x102fe20008010808 */
[--C-:B------:R-:W-:Y:S01]  /*8fd0*/  FFMA.FTZ R56, R69, UR33, -R8.reuse ;  /* 0x0000002145387c23 */ /* 0x100fe20008010808 */
        /* <DEDUP_REMOVED lines=8> */
[----:B------:R1:W-:Y:S01]  /*9060*/  MUFU.EX2 R32, R49 ;  /* 0x0000003100207308 */ /* 0x0003e20000000800 */
[----:B------:R-:W-:Y:S01]  /*9070*/  FMNMX.FTZ R36, R66, R5, !PT ;  /* 0x0000000542247209 */ /* 0x000fe20007810000 */
[--C-:B0-----:R-:W-:Y:S01]  /*9080*/  FFMA.FTZ R45, R60, UR33, -R8.reuse ;  /* 0x000000213c2d7c23 */ /* 0x101fe20008010808 */
[----:B------:R-:W-:-:S02]  /*9090*/  FFMA.FTZ R60, R73, UR33, -R8 ;  /* 0x00000021493c7c23 */ /* 0x000fc40008010808 */
[----:B------:R-:W-:-:S03]  /*90a0*/  FMNMX.FTZ R5, R67, R36, !PT ;  /* 0x0000002443057209 */ /* 0x000fc60007810000 */
[----:B------:R-:W-:Y:S01]  /*90b0*/  MUFU.EX2 R7, R7 ;  /* 0x0000000700077308 */ /* 0x000fe20000000800 */
[----:B------:R-:W-:Y:S01]  /*90c0*/  FMNMX.FTZ R36, R70, R5, !PT ;  /* 0x0000000546247209 */ /* 0x000fe20007810000 */
[--C-:B-1----:R-:W-:Y:S01]  /*90d0*/  FFMA.FTZ R49, R64, UR33, -R8.reuse ;  /* 0x0000002140317c23 */ /* 0x102fe20008010808 */
[----:B------:R-:W-:Y:S02]  /*90e0*/  FFMA.FTZ R64, R77, UR33, -R8 ;  /* 0x000000214d407c23 */ /* 0x000fe40008010808 */
[----:B------:R-:W-:-:S03]  /*90f0*/  FMNMX.FTZ R5, R71, R36, !PT ;  /* 0x0000002447057209 */ /* 0x000fc60007810000 */
[----:B------:R0:W-:Y:S01]  /*9100*/  MUFU.EX2 R36, R53 ;  /* 0x0000003500247308 */ /* 0x0001e20000000800 */
[----:B------:R-:W-:-:S04]  /*9110*/  FMNMX.FTZ R40, R74, R5, !PT ;  /* 0x000000054a287209 */ /* 0x000fc80007810000 */
[----:B------:R-:W-:-:S03]  /*9120*/  FMNMX.FTZ R5, R75, R40, !PT ;  /* 0x000000284b057209 */ /* 0x000fc60007810000 */
[----:B------:R-:W1:Y:S01]  /*9130*/  MUFU.EX2 R9, R9 ;  /* 0x0000000900097308 */ /* 0x000e620000000800 */
[----:B------:R-:W-:Y:S01]  /*9140*/  FMNMX.FTZ R40, R78, R5, !PT ;  /* 0x000000054e287209 */ /* 0x000fe20007810000 */
[--C-:B0-----:R-:W-:Y:S01]  /*9150*/  FFMA.FTZ R53, R68, UR33, -R8.reuse ;  /* 0x0000002144357c23 */ /* 0x101fe20008010808 */
[----:B------:R-:W-:Y:S02]  /*9160*/  FFMA.FTZ R68, R81, UR33, -R8 ;  /* 0x0000002151447c23 */ /* 0x000fe40008010808 */
[----:B------:R-:W-:-:S03]  /*9170*/  FMNMX.FTZ R5, R79, R40, !PT ;  /* 0x000000284f057209 */ /* 0x000fc60007810000 */
[----:B------:R-:W0:Y:S01]  /*9180*/  MUFU.EX2 R10, R10 ;  /* 0x0000000a000a7308 */ /* 0x000e220000000800 */
[----:B------:R-:W-:-:S04]  /*9190*/  FMNMX.FTZ R40, R82, R5, !PT ;  /* 0x0000000552287209 */ /* 0x000fc80007810000 */
[----:B------:R-:W-:-:S03]  /*91a0*/  FMNMX.FTZ R5, R83, R40, !PT ;  /* 0x0000002853057209 */ /* 0x000fc60007810000 */
[----:B------:R-:W2:Y:S01]  /*91b0*/  MUFU.EX2 R11, R11 ;  /* 0x0000000b000b7308 */ /* 0x000ea20000000800 */
[----:B------:R-:W-:-:S04]  /*91c0*/  FMNMX.FTZ R40, R86, R5, !PT ;  /* 0x0000000556287209 */ /* 0x000fc80007810000 */
[----:B------:R-:W-:-:S03]  /*91d0*/  FMNMX.FTZ R40, R87, R40, !PT ;  /* 0x0000002857287209 */ /* 0x000fc60007810000 */
[----:B------:R-:W-:Y:S02]  /*91e0*/  MUFU.EX2 R12, R12 ;  /* 0x0000000c000c7308 */ /* 0x000fe40000000800 */
[----:B------:R-:W3:Y:S06]  /*91f0*/  SHFL.BFLY PT, R5, R40, 0x2, 0x1f ;  /* 0x0c401f0028057f89 */ /* 0x000eec00000e0000 */
[----:B------:R-:W-:Y:S08]  /*9200*/  MUFU.EX2 R13, R13 ;  /* 0x0000000d000d7308 */ /* 0x000ff00000000800 */
[----:B------:R-:W-:Y:S08]  /*9210*/  MUFU.EX2 R15, R15 ;  /* 0x0000000f000f7308 */ /* 0x000ff00000000800 */
[----:B------:R-:W-:Y:S01]  /*9220*/  MUFU.EX2 R21, R21 ;  /* 0x0000001500157308 */ /* 0x000fe20000000800 */
[----:B---3--:R-:W-:-:S05]  /*9230*/  FMNMX.FTZ R41, R40, R5, !PT ;  /* 0x0000000528297209 */ /* 0x008fca0007810000 */
[----:B------:R-:W3:Y:S02]  /*9240*/  SHFL.BFLY PT, R40, R41, 0x1, 0x1f ;  /* 0x0c201f0029287f89 */ /* 0x000ee400000e0000 */
[----:B------:R-:W-:Y:S08]  /*9250*/  MUFU.EX2 R25, R25 ;  /* 0x0000001900197308 */ /* 0x000ff00000000800 */
[----:B------:R-:W-:Y:S01]  /*9260*/  MUFU.EX2 R29, R29 ;  /* 0x0000001d001d7308 */ /* 0x000fe20000000800 */
[----:B------:R-:W-:-:S02]  /*9270*/  WARPGROUP.DEPBAR.LE gsb0, 0x0 ;  /* 0x00008000000079c5 */ /* 0x000fc40000010000 */
[----:B------:R-:W-:-:S05]  /*9280*/  WARPGROUP.ARRIVE ;  /* 0x00000000000079c5 */ /* 0x000fca0000000000 */
[----:B------:R-:W-:Y:S01]  /*9290*/  MUFU.EX2 R33, R33 ;  /* 0x0000002100217308 */ /* 0x000fe20000000800 */
[----:B------:R-:W-:Y:S01]  /*92a0*/  HGMMA.64x96x16.F32.BF16 R88, gdesc[UR28].tnspB, R88, gsb0 ;  /* 0x416000001c5879f0 */ /* 0x000fe20008001858 */
[----:B------:R-:W-:Y:S01]  /*92b0*/  UIADD3 UR28, UR6, 0x600, URZ ;  /* 0x00000600061c7890 */ /* 0x000fe2000fffe03f */
[----:B---3--:R-:W-:Y:S01]  /*92c0*/  FMNMX.FTZ R5, R41, R40, !PT ;  /* 0x0000002829057209 */ /* 0x008fe20007810000 */
[----:B------:R-:W-:-:S04]  /*92d0*/  UIADD3 UR30, UR7, 0x100, URZ ;  /* 0x00000100071e7890 */ /* 0x000fc8000fffe03f */
[----:B------:R-:W-:Y:S01]  /*92e0*/  MUFU.EX2 R37, R37 ;  /* 0x0000002500257308 */ /* 0x000fe20000000800 */
[----:B------:R-:W-:Y:S01]  /*92f0*/  UMOV UR29, 0x40000040 ;  /* 0x40000040001d7882 */ /* 0x000fe20000000000 */
[----:B------:R-:W-:Y:S01]  /*9300*/  UMOV UR31, 0x80000020 ;  /* 0x80000020001f7882 */ /* 0x000fe20000000000 */
[C---:B------:R-:W-:Y:S01]  /*9310*/  FADD.FTZ R6, -R5.reuse, R6 ;  /* 0x0000000605067221 */ /* 0x040fe20000010100 */
[----:B------:R-:W-:-:S03]  /*9320*/  FMUL.FTZ R8, R5, UR33 ;  /* 0x0000002105087c20 */ /* 0x000fc60008410000 */
[----:B------:R-:W-:Y:S01]  /*9330*/  FMUL.FTZ R6, R6, UR33 ;  /* 0x0000002106067c20 */ /* 0x000fe20008410000 */
[--C-:B------:R-:W-:Y:S01]  /*9340*/  FFMA.FTZ R26, R26, UR33, -R8.reuse ;  /* 0x000000211a1a7c23 */ /* 0x100fe20008010808 */
[--C-:B------:R-:W-:Y:S01]  /*9350*/  FFMA.FTZ R41, R42, UR33, -R8.reuse ;  /* 0x000000212a297c23 */ /* 0x100fe20008010808 */
[----:B------:R-:W-:Y:S02]  /*9360*/  IMAD.U32 R42, RZ, RZ, UR46 ;  /* 0x0000002eff2a7e24 */ /* 0x000fe4000f8e00ff */
[--C-:B------:R-:W-:Y:S01]  /*9370*/  FFMA.FTZ R27, R27, UR33, -R8.reuse ;  /* 0x000000211b1b7c23 */ /* 0x100fe20008010808 */
[--C-:B------:R-:W-:Y:S01]  /*9380*/  FFMA.FTZ R76, R31, UR33, -R8.reuse ;  /* 0x000000211f4c7c23 */ /* 0x100fe20008010808 */
[----:B------:R-:W-:Y:S01]  /*9390*/  MUFU.EX2 R6, R6 ;  /* 0x0000000600067308 */ /* 0x000fe20000000800 */
[--C-:B------:R-:W-:Y:S01]  /*93a0*/  FFMA.FTZ R31, R54, UR33, -R8.reuse ;  /* 0x00000021361f7c23 */ /* 0x100fe20008010808 */
[----:B------:R-:W-:Y:S02]  /*93b0*/  IMAD.U32 R54, RZ, RZ, UR35 ;  /* 0x00000023ff367e24 */ /* 0x000fe4000f8e00ff */
[----:B------:R-:W-:Y:S01]  /*93c0*/  FFMA.FTZ R73, R30, UR33, -R8 ;  /* 0x000000211e497c23 */ /* 0x000fe20008010808 */
[----:B------:R-:W-:Y:S01]  /*93d0*/  @!P1 LEA R42, R42, UR42, 0x3 ;  /* 0x0000002a2a2a9c11 */ /* 0x000fe2000f8e18ff */
[----:B------:R-:W-:-:S02]  /*93e0*/  VIADD R30, R149, 0x9 ;  /* 0x00000009951e7836 */ /* 0x000fc40000000000 */
[--C-:B------:R-:W-:Y:S01]  /*93f0*/  FFMA.FTZ R77, R35, UR33, -R8.reuse ;  /* 0x00000021234d7c23 */ /* 0x100fe20008010808 */
[----:B------:R-:W-:Y:S01]  /*9400*/  @!P1 LEA R54, R54, UR42, 0x3 ;  /* 0x0000002a36369c11 */ /* 0x000fe2000f8e18ff */
[----:B------:R-:W3:Y:S01]  /*9410*/  MUFU.EX2 R26, R26 ;  /* 0x0000001a001a7308 */ /* 0x000ee20000000800 */
[--C-:B------:R-:W-:Y:S01]  /*9420*/  FFMA.FTZ R35, R38, UR33, -R8.reuse ;  /* 0x0000002126237c23 */ /* 0x100fe20008010808 */
[----:B------:R-:W-:Y:S02]  /*9430*/  @!P1 VIADD R42, R42, 0x2d840 ;  /* 0x0002d8402a2a9836 */ /* 0x000fe40000000000 */
[--C-:B------:R-:W-:Y:S01]  /*9440*/  FFMA.FTZ R38, R39, UR33, -R8.reuse ;  /* 0x0000002127267c23 */ /* 0x100fe20008010808 */
[--C-:B------:R-:W-:Y:S01]  /*9450*/  FFMA.FTZ R39, R43, UR33, -R8.reuse ;  /* 0x000000212b277c23 */ /* 0x100fe20008010808 */
[--C-:B------:R-:W-:Y:S01]  /*9460*/  FFMA.FTZ R40, R34, UR33, -R8.reuse ;  /* 0x0000002122287c23 */ /* 0x100fe20008010808 */
[--C-:B------:R-:W-:Y:S01]  /*9470*/  FFMA.FTZ R43, R46, UR33, -R8.reuse ;  /* 0x000000212e2b7c23 */ /* 0x100fe20008010808 */
[----:B------:R-:W-:Y:S01]  /*9480*/  SEL R80, R30, 0x9, !P2 ;  /* 0x000000091e507807 */ /* 0x000fe20005000000 */
[----:B------:R-:W4:Y:S01]  /*9490*/  MUFU.EX2 R27, R27 ;  /* 0x0000001b001b7308 */ /* 0x000f220000000800 */
[----:B------:R-:W-:Y:S01]  /*94a0*/  FFMA.FTZ R46, R47, UR33, -R8 ;  /* 0x000000212f2e7c23 */ /* 0x000fe20008010808 */
[----:B------:R-:W-:-:S02]  /*94b0*/  @!P1 VIADD R54, R54, 0x2d860 ;  /* 0x0002d86036369836 */ /* 0x000fc40000000000 */
[----:B------:R-:W-:Y:S01]  /*94c0*/  FFMA.FTZ R47, R51, UR33, -R8 ;  /* 0x00000021332f7c23 */ /* 0x000fe20008010808 */
[----:B------:R-:W-:Y:S01]  /*94d0*/  @!P1 PRMT R42, RZ, 0x654, R42 ;  /* 0x00000654ff2a9816 */ /* 0x000fe2000000002a */
[--C-:B------:R-:W-:Y:S01]  /*94e0*/  FFMA.FTZ R51, R59, UR33, -R8.reuse ;  /* 0x000000213b337c23 */ /* 0x100fe20008010808 */
[--C-:B------:R-:W-:Y:S01]  /*94f0*/  FFMA.FTZ R34, R50, UR33, -R8.reuse ;  /* 0x0000002132227c23 */ /* 0x100fe20008010808 */
[----:B-1----:R-:W-:Y:S01]  /*9500*/  FFMA.FTZ R59, R7, R4, R9 ;  /* 0x00000004073b7223 */ /* 0x002fe20000010009 */
[----:B------:R-:W1:Y:S01]  /*9510*/  MUFU.EX2 R73, R73 ;  /* 0x0000004900497308 */ /* 0x000e620000000800 */
[----:B------:R-:W-:Y:S01]  /*9520*/  FFMA.FTZ R50, R55, UR33, -R8 ;  /* 0x0000002137327c23 */ /* 0x000fe20008010808 */
[----:B------:R-:W-:Y:S01]  /*9530*/  @!P1 PRMT R55, RZ, 0x654, R54 ;  /* 0x00000654ff379816 */ /* 0x000fe20000000036 */
[--C-:B------:R-:W-:Y:S01]  /*9540*/  FFMA.FTZ R54, R62, UR33, -R8.reuse ;  /* 0x000000213e367c23 */ /* 0x100fe20008010808 */
[----:B0-----:R-:W-:Y:S01]  /*9550*/  FADD.FTZ R62, R10, R59 ;  /* 0x0000003b0a3e7221 */ /* 0x001fe20000010000 */
[--C-:B------:R-:W-:Y:S01]  /*9560*/  FFMA.FTZ R63, R63, UR33, -R8.reuse ;  /* 0x000000213f3f7c23 */ /* 0x100fe20008010808 */
[--C-:B------:R-:W-:Y:S01]  /*9570*/  FFMA.FTZ R30, R58, UR33, -R8.reuse ;  /* 0x000000213a1e7c23 */ /* 0x100fe20008010808 */
[----:B------:R-:W-:Y:S01]  /*9580*/  FFMA.FTZ R4, R66, UR33, -R8 ;  /* 0x0000002142047c23 */ /* 0x000fe20008010808 */
[----:B------:R-:W0:Y:S01]  /*9590*/  MUFU.EX2 R76, R76 ;  /* 0x0000004c004c7308 */ /* 0x000e220000000800 */
[----:B--2---:R-:W-:Y:S01]  /*95a0*/  FADD.FTZ R59, R11, R62 ;  /* 0x0000003e0b3b7221 */ /* 0x004fe20000010000 */
        /* <DEDUP_REMOVED lines=8> */
[--C-:B------:R-:W-:Y:S01]  /*9630*/  FFMA.FTZ R83, R83, UR33, -R8.reuse ;  /* 0x0000002153537c23 */ /* 0x100fe20008010808 */
[--C-:B------:R-:W-:Y:S01]  /*9640*/  FFMA.FTZ R86, R86, UR33, -R8.reuse ;  /* 0x0000002156567c23 */ /* 0x100fe20008010808 */
[----:B------:R-:W-:Y:S01]  /*9650*/  FFMA.FTZ R87, R87, UR33, -R8 ;  /* 0x0000002157577c23 */ /* 0x000fe20008010808 */
[C---:B------:R-:W-:Y:S01]  /*9660*/  ISETP.GT.AND P2, PT, R2.reuse, UR34, PT ;  /* 0x0000002202007c0c */ /* 0x040fe2000bf44270 */
[----:B------:R-:W-:Y:S01]  /*9670*/  UMOV UR35, UR46 ;  /* 0x0000002e00237c82 */ /* 0x000fe20008000000 */
[----:B------:R-:W-:Y:S01]  /*9680*/  VIADD R2, R2, 0xffffffff ;  /* 0xffffffff02027836 */ /* 0x000fe20000000000 */
        /* <DEDUP_REMOVED lines=10> */
[----:B------:R-:W-:-:S04]  /*9730*/  UIADD3 UR30, UR7, 0x140, URZ ;  /* 0x00000140071e7890 */ /* 0x000fc8000fffe03f */
[----:B------:R-:W5:Y:S01]  /*9740*/  MUFU.EX2 R46, R46 ;  /* 0x0000002e002e7308 */ /* 0x000f620000000800 */
[----:B------:R-:W-:Y:S01]  /*9750*/  UMOV UR29, 0x40000040 ;  /* 0x40000040001d7882 */ /* 0x000fe20000000000 */
[----:B------:R-:W-:-:S06]  /*9760*/  UMOV UR31, 0x80000020 ;  /* 0x80000020001f7882 */ /* 0x000fcc0000000000 */
[----:B------:R-:W5:Y:S08]  /*9770*/  MUFU.EX2 R34, R34 ;  /* 0x0000002200227308 */ /* 0x000f700000000800 */
[----:B------:R-:W5:Y:S08]  /*9780*/  MUFU.EX2 R47, R47 ;  /* 0x0000002f002f7308 */ /* 0x000f700000000800 */
[----:B------:R-:W5:Y:S08]  /*9790*/  MUFU.EX2 R31, R31 ;  /* 0x0000001f001f7308 */ /* 0x000f700000000800 */
[----:B------:R-:W5:Y:S08]  /*97a0*/  MUFU.EX2 R50, R50 ;  /* 0x0000003200327308 */ /* 0x000f700000000800 */
[----:B------:R-:W-:Y:S08]  /*97b0*/  MUFU.EX2 R44, R44 ;  /* 0x0000002c002c7308 */ /* 0x000ff00000000800 */
[----:B------:R-:W5:Y:S08]  /*97c0*/  MUFU.EX2 R30, R30 ;  /* 0x0000001e001e7308 */ /* 0x000f700000000800 */
[----:B------:R-:W-:Y:S08]  /*97d0*/  MUFU.EX2 R45, R45 ;  /* 0x0000002d002d7308 */ /* 0x000ff00000000800 */
[----:B------:R-:W5:Y:S08]  /*97e0*/  MUFU.EX2 R51, R51 ;  /* 0x0000003300337308 */ /* 0x000f700000000800 */
[----:B------:R-:W-:Y:S08]  /*97f0*/  MUFU.EX2 R48, R48 ;  /* 0x0000003000307308 */ /* 0x000ff00000000800 */
[----:B------:R-:W5:Y:S08]  /*9800*/  MUFU.EX2 R54, R54 ;  /* 0x0000003600367308 */ /* 0x000f700000000800 */
        /* <DEDUP_REMOVED lines=47> */
[----:B---3--:R-:W-:Y:S01]  /*9b00*/  FFMA.FTZ R42, R6, R3, R26 ;  /* 0x00000003062a7223 */ /* 0x008fe2000001001a */
[----:B------:R3:W-:Y:S01]  /*9b10*/  @!P1 SYNCS.ARRIVE.TRANS64.RED.A1T0 RZ, [R55+URZ], RZ ;  /* 0x000000ff37ff99a7 */ /* 0x0007e2000810043f */
[----:B------:R5:W5:Y:S01]  /*9b20*/  MUFU.EX2 R3, R63 ;  /* 0x0000003f00037308 */ /* 0x000b620000000800 */
[-C--:B------:R-:W-:Y:S01]  /*9b30*/  FMUL.FTZ R101, R101, R7.reuse ;  /* 0x0000000765657220 */ /* 0x080fe20000410000 */
[----:B----4-:R-:W-:Y:S01]  /*9b40*/  FADD.FTZ R42, R27, R42 ;  /* 0x0000002a1b2a7221 */ /* 0x010fe20000010000 */
[-C--:B------:R-:W-:Y:S01]  /*9b50*/  FMUL.FTZ R104, R104, R7.reuse ;  /* 0x0000000768687220 */ /* 0x080fe20000410000 */
[-C--:B------:R-:W-:Y:S01]  /*9b60*/  FMUL.FTZ R105, R105, R7.reuse ;  /* 0x0000000769697220 */ /* 0x080fe20000410000 */
[-C--:B------:R-:W-:Y:S01]  /*9b70*/  FMUL.FTZ R108, R108, R7.reuse ;  /* 0x000000076c6c7220 */ /* 0x080fe20000410000 */
[----:B------:R-:W-:Y:S01]  /*9b80*/  FMUL.FTZ R109, R109, R7 ;  /* 0x000000076d6d7220 */ /* 0x000fe20000410000 */
[----:B---3--:R-:W-:Y:S01]  /*9b90*/  FFMA.FTZ R55, R67, UR33, -R8 ;  /* 0x0000002143377c23 */ /* 0x008fe20008010808 */
[----:B-1----:R-:W-:Y:S01]  /*9ba0*/  FADD.FTZ R67, R73, R42 ;  /* 0x0000002a49437221 */ /* 0x002fe20000010000 */
[----:B------:R-:W-:Y:S01]  /*9bb0*/  FADD.FTZ R42, R12, R59 ;  /* 0x0000003b0c2a7221 */ /* 0x000fe20000010000 */
[----:B------:R-:W-:Y:S01]  /*9bc0*/  F2FP.BF16.F32.PACK_AB R8, R10, R9 ;  /* 0x000000090a08723e */ /* 0x000fe200000010ff */
[----:B------:R-:W-:Y:S01]  /*9bd0*/  FMUL.FTZ R112, R112, R7 ;  /* 0x0000000770707220 */ /* 0x000fe20000410000 */
[----:B0-----:R-:W-:Y:S01]  /*9be0*/  FADD.FTZ R67, R76, R67 ;  /* 0x000000434c437221 */ /* 0x001fe20000010000 */
[----:B------:R-:W-:Y:S01]  /*9bf0*/  FADD.FTZ R59, R13, R42 ;  /* 0x0000002a0d3b7221 */ /* 0x000fe20000010000 */
[----:B------:R-:W-:Y:S01]  /*9c00*/  F2FP.BF16.F32.PACK_AB R10, R12, R11 ;  /* 0x0000000b0c0a723e */ /* 0x000fe200000010ff */
[----:B------:R-:W0:Y:S01]  /*9c10*/  MUFU.EX2 R55, R55 ;  /* 0x0000003700377308 */ /* 0x000e220000000800 */
[----:B--2---:R-:W-:Y:S01]  /*9c20*/  FADD.FTZ R42, R40, R67 ;  /* 0x00000043282a7221 */ /* 0x004fe20000010000 */
[----:B------:R-:W-:Y:S01]  /*9c30*/  FADD.FTZ R62, R14, R59 ;  /* 0x0000003b0e3e7221 */ /* 0x000fe20000010000 */
[----:B------:R-:W-:Y:S01]  /*9c40*/  F2FP.BF16.F32.PACK_AB R9, R27, R26 ;  /* 0x0000001a1b09723e */ /* 0x000fe200000010ff */
[----:B------:R-:W-:Y:S01]  /*9c50*/  FMUL.FTZ R113, R113, R7 ;  /* 0x0000000771717220 */ /* 0x000fe20000410000 */
[----:B-----5:R-:W-:Y:S01]  /*9c60*/  FADD.FTZ R42, R77, R42 ;  /* 0x0000002a4d2a7221 */ /* 0x020fe20000010000 */
[----:B------:R-:W-:Y:S01]  /*9c70*/  FADD.FTZ R59, R15, R62 ;  /* 0x0000003e0f3b7221 */ /* 0x000fe20000010000 */
[----:B------:R-:W-:Y:S01]  /*9c80*/  F2FP.BF16.F32.PACK_AB R11, R76, R73 ;  /* 0x000000494c0b723e */ /* 0x000fe200000010ff */
[----:B------:R-:W1:Y:S01]  /*9c90*/  MUFU.EX2 R27, R71 ;  /* 0x00000047001b7308 */ /* 0x000e620000000800 */
[----:B------:R-:W-:Y:S01]  /*9ca0*/  FADD.FTZ R63, R35, R42 ;  /* 0x0000002a233f7221 */ /* 0x000fe20000010000 */
[----:B------:R-:W-:Y:S01]  /*9cb0*/  FADD.FTZ R42, R20, R59 ;  /* 0x0000003b142a7221 */ /* 0x000fe20000010000 */
[----:B------:R-:W-:Y:S01]  /*9cc0*/  FMUL.FTZ R116, R116, R7 ;  /* 0x0000000774747220 */ /* 0x000fe20000410000 */
[----:B------:R2:W-:Y:S01]  /*9cd0*/  STSM.16.M88.4 [R17+0x21800], R8 ;  /* 0x0218000811007844 */ /* 0x0005e20000000200 */
[----:B------:R-:W-:Y:S01]  /*9ce0*/  FADD.FTZ R62, R38, R63 ;  /* 0x0000003f263e7221 */ /* 0x000fe20000010000 */
[----:B------:R-:W-:Y:S01]  /*9cf0*/  FADD.FTZ R59, R21, R42 ;  /* 0x0000002a153b7221 */ /* 0x000fe20000010000 */
[----:B------:R-:W-:Y:S01]  /*9d00*/  F2FP.BF16.F32.PACK_AB R42, R28, R25 ;  /* 0x000000191c2a723e */ /* 0x000fe200000010ff */
        /* <DEDUP_REMOVED lines=12> */
[----:B------:R-:W-:Y:S01]  /*9dd0*/  MUFU.EX2 R28, R87 ;  /* 0x00000057001c7308 */ /* 0x000fe20000000800 */
        /* <DEDUP_REMOVED lines=14> */
[----:B--2---:R-:W-:Y:S01]  /*9ec0*/  F2FP.BF16.F32.PACK_AB R8, R32, R29 ;  /* 0x0000001d2008723e */ /* 0x004fe200000010ff */
[----:B------:R2:W-:Y:S01]  /*9ed0*/  STSM.16.M88.4 [R22], R12 ;  /* 0x0000000c16007844 */ /* 0x0005e20000000200 */
[C---:B------:R-:W-:Y:S01]  /*9ee0*/  FADD.FTZ R35, R50.reuse, R35 ;  /* 0x0000002332237221 */ /* 0x040fe20000010000 */
[----:B------:R-:W-:Y:S01]  /*9ef0*/  FADD.FTZ R21, R37, R20 ;  /* 0x0000001425157221 */ /* 0x000fe20000010000 */
[----:B------:R-:W-:Y:S01]  /*9f00*/  F2FP.BF16.F32.PACK_AB R11, R50, R31 ;  /* 0x0000001f320b723e */ /* 0x000fe200000010ff */
[----:B------:R-:W3:Y:S01]  /*9f10*/  MUFU.EX2 R29, R82 ;  /* 0x00000052001d7308 */ /* 0x000ee20000000800 */
[----:B------:R-:W-:Y:S01]  /*9f20*/  FADD.FTZ R20, R30, R35 ;  /* 0x000000231e147221 */ /* 0x000fe20000010000 */
[----:B------:R-:W-:Y:S01]  /*9f30*/  FADD.FTZ R24, R44, R21 ;  /* 0x000000152c187221 */ /* 0x000fe20000010000 */
[----:B------:R-:W-:Y:S01]  /*9f40*/  F2FP.BF16.F32.PACK_AB R43, R46, R43 ;  /* 0x0000002b2e2b723e */ /* 0x000fe200000010ff */
[----:B------:R-:W-:Y:S01]  /*9f50*/  FMUL.FTZ R129, R129, R7 ;  /* 0x0000000781817220 */ /* 0x000fe20000410000 */
[----:B------:R-:W-:Y:S01]  /*9f60*/  FADD.FTZ R21, R51, R20 ;  /* 0x0000001433157221 */ /* 0x000fe20000010000 */
[----:B------:R-:W-:Y:S01]  /*9f70*/  FADD.FTZ R25, R45, R24 ;  /* 0x000000182d197221 */ /* 0x000fe20000010000 */
[----:B------:R-:W-:Y:S01]  /*9f80*/  F2FP.BF16.F32.PACK_AB R9, R47, R34 ;  /* 0x000000222f09723e */ /* 0x000fe200000010ff */
[----:B------:R-:W4:Y:S01]  /*9f90*/  MUFU.EX2 R31, R86 ;  /* 0x00000056001f7308 */ /* 0x000f220000000800 */
[----:B------:R-:W-:Y:S01]  /*9fa0*/  FADD.FTZ R20, R54, R21 ;  /* 0x0000001536147221 */ /* 0x000fe20000010000 */
[----:B------:R-:W-:Y:S01]  /*9fb0*/  FADD.FTZ R24, R48, R25 ;  /* 0x0000001930187221 */ /* 0x000fe20000010000 */
[----:B------:R-:W-:Y:S01]  /*9fc0*/  F2FP.BF16.F32.PACK_AB R10, R36, R33 ;  /* 0x00000021240a723e */ /* 0x000fe200000010ff */
[----:B------:R-:W-:Y:S01]  /*9fd0*/  STSM.16.M88.4 [R19], R40 ;  /* 0x0000002813007844 */ /* 0x000fe20000000200 */
[----:B--2---:R-:W-:Y:S01]  /*9fe0*/  FADD.FTZ R13, R3, R20 ;  /* 0x00000014030d7221 */ /* 0x004fe20000010000 */
[----:B------:R-:W-:Y:S01]  /*9ff0*/  FADD.FTZ R15, R49, R24 ;  /* 0x00000018310f7221 */ /* 0x000fe20000010000 */
[----:B------:R-:W-:Y:S01]  /*a000*/  F2FP.BF16.F32.PACK_AB R12, R44, R37 ;  /* 0x000000252c0c723e */ /* 0x000fe200000010ff */
[----:B------:R2:W-:Y:S01]  /*a010*/  STSM.16.M88.4 [R18], R8 ;  /* 0x0000000812007844 */ /* 0x0005e20000000200 */
[----:B------:R-:W-:Y:S01]  /*a020*/  FADD.FTZ R14, R4, R13 ;  /* 0x0000000d040e7221 */ /* 0x000fe20000010000 */
[----:B------:R-:W-:Y:S01]  /*a030*/  FADD.FTZ R20, R52, R15 ;  /* 0x0000000f34147221 */ /* 0x000fe20000010000 */
[----:B------:R-:W-:Y:S01]  /*a040*/  F2FP.BF16.F32.PACK_AB R13, R51, R30 ;  /* 0x0000001e330d723e */ /* 0x000fe200000010ff */
[----:B------:R-:W-:Y:S01]  /*a050*/  FMUL.FTZ R132, R132, R7 ;  /* 0x0000000784847220 */ /* 0x000fe20000410000 */
[----:B0-----:R-:W-:Y:S01]  /*a060*/  FADD.FTZ R15, R55, R14 ;  /* 0x0000000e370f7221 */ /* 0x001fe20000010000 */
[----:B------:R-:W-:Y:S01]  /*a070*/  FADD.FTZ R21, R53, R20 ;  /* 0x0000001435157221 */ /* 0x000fe20000010000 */
[----:B------:R-:W-:Y:S01]  /*a080*/  F2FP.BF16.F32.PACK_AB R14, R48, R45 ;  /* 0x0000002d300e723e */ /* 0x000fe200000010ff */
[----:B------:R-:W-:Y:S01]  /*a090*/  FMUL.FTZ R133, R133, R7 ;  /* 0x0000000785857220 */ /* 0x000fe20000410000 */
[----:B------:R-:W-:Y:S01]  /*a0a0*/  FADD.FTZ R20, R58, R15 ;  /* 0x0000000f3a147221 */ /* 0x000fe20000010000 */
[----:B------:R-:W-:Y:S01]  /*a0b0*/  FADD.FTZ R24, R56, R21 ;  /* 0x0000001538187221 */ /* 0x000fe20000010000 */
[----:B------:R-:W-:Y:S01]  /*a0c0*/  F2FP.BF16.F32.PACK_AB R15, R3, R54 ;  /* 0x00000036030f723e */ /* 0x000fe200000010ff */
[----:B------:R-:W-:Y:S01]  /*a0d0*/  FMUL.FTZ R90, R90, R6 ;  /* 0x000000065a5a7220 */ /* 0x000fe20000410000 */
[----:B-1----:R-:W-:Y:S01]  /*a0e0*/  FADD.FTZ R3, R27, R20 ;  /* 0x000000141b037221 */ /* 0x002fe20000010000 */
[----:B------:R-:W-:Y:S01]  /*a0f0*/  FADD.FTZ R21, R57, R24 ;  /* 0x0000001839157221 */ /* 0x000fe20000010000 */
[----:B------:R-:W-:Y:S01]  /*a100*/  F2FP.BF16.F32.PACK_AB R25, R55, R4 ;  /* 0x000000043719723e */ /* 0x000fe200000010ff */
[----:B------:R0:W-:Y:S01]  /*a110*/  STSM.16.M88.4 [R17+0x27800], R12 ;  /* 0x0278000c11007844 */ /* 0x0001e20000000200 */
[----:B------:R-:W-:Y:S01]  /*a120*/  FADD.FTZ R20, R74, R3 ;  /* 0x000000034a147221 */ /* 0x000fe20000010000 */
[----:B------:R-:W-:Y:S01]  /*a130*/  FADD.FTZ R26, R60, R21 ;  /* 0x000000153c1a7221 */ /* 0x000fe20000010000 */
[----:B------:R-:W-:Y:S01]  /*a140*/  F2FP.BF16.F32.PACK_AB R24, R52, R49 ;  /* 0x000000313418723e */ /* 0x000fe200000010ff */
[-C--:B------:R-:W-:Y:S01]  /*a150*/  FMUL.FTZ R91, R91, R6.reuse ;  /* 0x000000065b5b7220 */ /* 0x080fe20000410000 */
[----:B------:R-:W-:Y:S01]  /*a160*/  FADD.FTZ R3, R75, R20 ;  /* 0x000000144b037221 */ /* 0x000fe20000010000 */
[----:B--2---:R-:W-:Y:S01]  /*a170*/  FADD.FTZ R9, R61, R26 ;  /* 0x0000001a3d097221 */ /* 0x004fe20000010000 */
[----:B------:R-:W-:Y:S01]  /*a180*/  F2FP.BF16.F32.PACK_AB R26, R56, R53 ;  /* 0x00000035381a723e */ /* 0x000fe200000010ff */
[----:B------:R-:W-:Y:S01]  /*a190*/  FMUL.FTZ R94, R94, R6 ;  /* 0x000000065e5e7220 */ /* 0x000fe20000410000 */
[----:B------:R-:W-:Y:S01]  /*a1a0*/  FADD.FTZ R4, R78, R3 ;  /* 0x000000034e047221 */ /* 0x000fe20000010000 */
[----:B------:R-:W-:Y:S01]  /*a1b0*/  FADD.FTZ R10, R64, R9 ;  /* 0x00000009400a7221 */ /* 0x000fe20000010000 */
[----:B------:R-:W-:Y:S01]  /*a1c0*/  F2FP.BF16.F32.PACK_AB R27, R27, R58 ;  /* 0x0000003a1b1b723e */ /* 0x000fe200000010ff */
[----:B------:R-:W-:Y:S01]  /*a1d0*/  FMUL.FTZ R95, R95, R6 ;  /* 0x000000065f5f7220 */ /* 0x000fe20000410000 */
[----:B------:R-:W-:Y:S01]  /*a1e0*/  F2FP.BF16.F32.PACK_AB R8, R60, R57 ;  /* 0x000000393c08723e */ /* 0x000fe200000010ff */
[----:B------:R-:W-:Y:S01]  /*a1f0*/  FADD.FTZ R3, R65, R10 ;  /* 0x0000000a41037221 */ /* 0x000fe20000010000 */
[----:B------:R-:W-:Y:S01]  /*a200*/  F2FP.BF16.F32.PACK_AB R9, R75, R74 ;  /* 0x0000004a4b09723e */ /* 0x000fe200000010ff */
[----:B------:R1:W-:Y:S01]  /*a210*/  STSM.16.M88.4 [R23], R24 ;  /* 0x0000001817007844 */ /* 0x0003e20000000200 */
[----:B------:R-:W-:Y:S01]  /*a220*/  F2FP.BF16.F32.PACK_AB R10, R64, R61 ;  /* 0x0000003d400a723e */ /* 0x000fe200000010ff */
[C---:B------:R-:W-:Y:S01]  /*a230*/  FADD.FTZ R4, R79.reuse, R4 ;  /* 0x000000044f047221 */ /* 0x040fe20000010000 */
[----:B------:R-:W-:Y:S01]  /*a240*/  F2FP.BF16.F32.PACK_AB R11, R79, R78 ;  /* 0x0000004e4f0b723e */ /* 0x000fe200000010ff */
[C---:B------:R-:W-:Y:S01]  /*a250*/  FADD.FTZ R20, R68.reuse, R3 ;  /* 0x0000000344147221 */ /* 0x040fe20000010000 */
[----:B0-----:R-:W-:Y:S01]  /*a260*/  F2FP.BF16.F32.PACK_AB R12, R68, R65 ;  /* 0x00000041440c723e */ /* 0x001fe200000010ff */
[----:B---3--:R-:W-:Y:S01]  /*a270*/  FADD.FTZ R4, R29, R4 ;  /* 0x000000041d047221 */ /* 0x008fe20000010000 */
[C---:B------:R-:W-:Y:S01]  /*a280*/  F2FP.BF16.F32.PACK_AB R13, R83.reuse, R29 ;  /* 0x0000001d530d723e */ /* 0x040fe200000010ff */
[----:B------:R1:W-:Y:S01]  /*a290*/  STSM.16.M88.4 [R19+0x6000], R8 ;  /* 0x0060000813007844 */ /* 0x0003e20000000200 */
[----:B------:R-:W-:Y:S01]  /*a2a0*/  F2FP.BF16.F32.PACK_AB R14, R72, R69 ;  /* 0x00000045480e723e */ /* 0x000fe200000010ff */
[----:B------:R-:W-:Y:S01]  /*a2b0*/  FADD.FTZ R4, R83, R4 ;  /* 0x0000000453047221 */ /* 0x000fe20000010000 */
[----:B----4-:R-:W-:Y:S01]  /*a2c0*/  F2FP.BF16.F32.PACK_AB R15, R28, R31 ;  /* 0x0000001f1c0f723e */ /* 0x010fe200000010ff */
[----:B------:R-:W-:Y:S01]  /*a2d0*/  FADD.FTZ R69, R69, R20 ;  /* 0x0000001445457221 */ /* 0x000fe20000010000 */
[-C--:B------:R-:W-:Y:S01]  /*a2e0*/  FMUL.FTZ R98, R98, R6.reuse ;  /* 0x0000000662627220 */ /* 0x080fe20000410000 */
[----:B------:R-:W-:Y:S01]  /*a2f0*/  FADD.FTZ R3, R31, R4 ;  /* 0x000000041f037221 */ /* 0x000fe20000010000 */
[-C--:B------:R-:W-:Y:S01]  /*a300*/  FMUL.FTZ R99, R99, R6.reuse ;  /* 0x0000000663637220 */ /* 0x080fe20000410000 */
[----:B------:R1:W-:Y:S01]  /*a310*/  STSM.16.M88.4 [R18+0x6000], R12 ;  /* 0x0060000c12007844 */ /* 0x0003e20000000200 */
[-C--:B------:R-:W-:Y:S01]  /*a320*/  FMUL.FTZ R102, R102, R6.reuse ;  /* 0x0000000666667220 */ /* 0x080fe20000410000 */
[-C--:B------:R-:W-:Y:S01]  /*a330*/  FMUL.FTZ R103, R103, R6.reuse ;  /* 0x0000000667677220 */ /* 0x080fe20000410000 */
[-C--:B------:R-:W-:Y:S01]  /*a340*/  FMUL.FTZ R106, R106, R6.reuse ;  /* 0x000000066a6a7220 */ /* 0x080fe20000410000 */
        /* <DEDUP_REMOVED lines=21> */
[----:B------:R-:W-:Y:S01]  /*a4a0*/  FADD.FTZ R4, R72, R69 ;  /* 0x0000004548047221 */ /* 0x000fe20000010000 */
[----:B------:R-:W-:Y:S01]  /*a4b0*/  FADD.FTZ R3, R28, R3 ;  /* 0x000000031c037221 */ /* 0x000fe20000010000 */
[----:B------:R-:W-:-:S02]  /*a4c0*/  IMAD.MOV.U32 R6, RZ, RZ, R5 ;  /* 0x000000ffff067224 */ /* 0x000fc400078e0005 */
[----:B------:R-:W-:Y:S01]  /*a4d0*/  IMAD.MOV.U32 R7, RZ, RZ, R0 ;  /* 0x000000ffff077224 */ /* 0x000fe200078e0000 */
[----:B0-----:R-:W-:Y:S01]  /*a4e0*/  NOP ;  /* 0x0000000000007918 */ /* 0x001fe20000000000 */
[----:B-1----:R-:W-:Y:S05]  /*a4f0*/  @P2 BRA `(.L_x_11047) ;  /* 0xffffffdc00f02947 */ /* 0x002fea000383ffff */
.L_x_11038:
        /* <DEDUP_REMOVED lines=10> */
.L_x_11065:
        /* <DEDUP_REMOVED lines=9> */
.L_x_11050:
[----:B------:R-:W-:Y:S01]  /*a630*/  ULEA UR6, UR46, UR42, 0x3 ;  /* 0x0000002a2e067291 */ /* 0x000fe2000f8e183f */
[----:B------:R-:W-:-:S05]  /*a640*/  IMAD.U32 R0, RZ, RZ, UR49 ;  /* 0x00000031ff007e24 */ /* 0x000fca000f8e00ff */
[----:B------:R-:W-:-:S04]  /*a650*/  SHF.L.U32 R0, R0, 0x1f, RZ ;  /* 0x0000001f00007819 */ /* 0x000fc800000006ff */
[----:B------:R0:W1:Y:S01]  /*a660*/  SYNCS.PHASECHK.TRANS64.TRYWAIT P2, [UR6+0x2d830], R0 ;  /* 0x02d83000ff0075a7 */ /* 0x0000620008040146 */
[----:B------:R-:W-:Y:S05]  /*a670*/  @!P0 BRA `(.L_x_11051) ;  /* 0x0000000000048947 */ /* 0x000fea0003800000 */
[----:B------:R-:W-:Y:S01]  /*a680*/  BPT.TRAP 0x1 ;  /* 0x000000040000795c */ /* 0x000fe20000300000 */
.L_x_11051:
[----:B-1----:R-:W-:Y:S05]  /*a690*/  @P2 BRA `(.L_x_11049) ;  /* 0x0000000000082947 */ /* 0x002fea0003800000 */
[----:B------:R-:W1:Y:S02]  /*a6a0*/  SYNCS.PHASECHK.TRANS64.TRYWAIT P2, [UR6+0x2d830], R0 ;  /* 0x02d83000ff0075a7 */ /* 0x000e640008040146 */
[----:B-1----:R-:W-:Y:S05]  /*a6b0*/  @!P2 BRA `(.L_x_11052) ;  /* 0x000000bc00c4a947 */ /* 0x002fea0003800000 */
.L_x_11049:
        /* <DEDUP_REMOVED lines=37> */
.L_x_11054:
[----:B------:R-:W-:Y:S01]  /*a910*/  ULEA UR6, UR53, UR42, 0x3 ;  /* 0x0000002a35067291 */ /* 0x000fe2000f8e183f */
[----:B------:R-:W-:-:S05]  /*a920*/  IMAD.U32 R0, RZ, RZ, UR28 ;  /* 0x0000001cff007e24 */ /* 0x000fca000f8e00ff */
[----:B------:R-:W-:-:S04]  /*a930*/  SHF.L.U32 R0, R0, 0x1f, RZ ;  /* 0x0000001f00007819 */ /* 0x000fc800000006ff */
[----:B------:R0:W1:Y:S01]  /*a940*/  SYNCS.PHASECHK.TRANS64.TRYWAIT P2, [UR6+0x2d850], R0 ;  /* 0x02d85000ff0075a7 */ /* 0x0000620008040146 */
[----:B------:R-:W-:Y:S05]  /*a950*/  @!P0 BRA `(.L_x_11055) ;  /* 0x0000000000048947 */ /* 0x000fea0003800000 */
[----:B------:R-:W-:Y:S01]  /*a960*/  BPT.TRAP 0x1 ;  /* 0x000000040000795c */ /* 0x000fe20000300000 */
.L_x_11055:
[----:B-1----:R-:W-:Y:S05]  /*a970*/  @P2 BRA `(.L_x_11053) ;  /* 0x0000000000082947 */ /* 0x002fea0003800000 */
[----:B------:R-:W1:Y:S02]  /*a980*/  SYNCS.PHASECHK.TRANS64.TRYWAIT P2, [UR6+0x2d850], R0 ;  /* 0x02d85000ff0075a7 */ /* 0x000e640008040146 */
[----:B-1----:R-:W-:Y:S05]  /*a990*/  @!P2 BRA `(.L_x_11056) ;  /* 0x000000bc0024a947 */ /* 0x002fea0003800000 */
.L_x_11053:
[----:B------:R-:W-:Y:S01]  /*a9a0*/  UIADD3 UR6, UR42, 0x400, URZ ;  /* 0x000004002a067890 */ /* 0x000fe2000fffe03f */
[----:B------:R-:W-:Y:S01]  /*a9b0*/  WARPGROUP.ARRIVE ;  /* 0x00000000000079c5 */ /* 0x000fe20000000000 */
[----:B------:R-:W-:Y:S01]  /*a9c0*/  UMOV UR29, 0x40000040 ;  /* 0x40000040001d7882 */ /* 0x000fe20000000000 */
[----:B------:R-:W-:Y:S01]  /*a9d0*/  UMOV UR31, 0x80000020 ;  /* 0x80000020001f7882 */ /* 0x000fe20000000000 */
[----:B------:R-:W-:-:S03]  /*a9e0*/  USHF.R.U32.HI UR6, URZ, 0x4, UR6 ;  /* 0x000000043f067899 */ /* 0x000fc60008011606 */
[----:B------:R-:W2:Y:S01]  /*a9f0*/  S2R R9, SR_TID.X ;  /* 0x0000000000097919 */ /* 0x000ea20000002100 */
[----:B------:R-:W-:Y:S01]  /*aa00*/  PLOP3.LUT P2, PT, PT, PT, UP0, 0x80, 0x0 ;  /* 0x000000000000781c */ /* 0x000fe20003f4f008 */
[----:B------:R-:W-:Y:S01]  /*aa10*/  VIADD R13, R136, UR39 ;  /* 0x00000027880d7c36 */ /* 0x000fe20008000000 */
[----:B------:R-:W-:Y:S01]  /*aa20*/  ULOP3.LUT UR6, UR6, 0x3fff, URZ, 0xc0, !UPT ;  /* 0x00003fff06067892 */ /* 0x000fe2000f8ec03f */
[----:B-1----:R-:W-:Y:S02]  /*aa30*/  IMAD.U32 R5, RZ, RZ, UR46 ;  /* 0x0000002eff057e24 */ /* 0x002fe4000f8e00ff */
[----:B------:R-:W-:Y:S01]  /*aa40*/  IMAD.SHL.U32 R12, R2, 0x80, RZ ;  /* 0x00000080020c7824 */ /* 0x000fe200078e00ff */
[----:B------:R-:W-:Y:S02]  /*aa50*/  ULOP3.LUT UR7, UR6, 0x2000000, URZ, 0xfc, !UPT ;  /* 0x0200000006077892 */ /* 0x000fe4000f8efc3f */
[----:B------:R-:W-:Y:S01]  /*aa60*/  ULOP3.LUT UR6, UR43, 0x10000, URZ, 0xfc, !UPT ;  /* 0x000100002b067892 */ /* 0x000fe2000f8efc3f */
[----:B------:R-:W-:Y:S01]  /*aa70*/  @!P1 LEA R5, R5, UR42, 0x3 ;  /* 0x0000002a05059c11 */ /* 0x000fe2000f8e18ff */
[----:B------:R-:W-:-:S05]  /*aa80*/  UIMAD UR7, UR53, 0x600, UR7 ;  /* 0x00000600350778a4 */ /* 0x000fca000f8e0207 */
[----:B------:R-:W-:Y:S02]  /*aa90*/  UMOV UR28, UR6 ;  /* 0x00000006001c7c82 */ /* 0x000fe40008000000 */
[----:B------:R-:W-:Y:S02]  /*aaa0*/  UMOV UR30, UR7 ;  /* 0x00000007001e7c82 */ /* 0x000fe40008000000 */
[----:B------:R-:W-:Y:S01]  /*aab0*/  HGMMA.64x96x16.F32.BF16 R88, gdesc[UR28].tnspB, R88, gsb0 ;  /* 0x416000001c5879f0 */ /* 0x000fe20008001858 */
[----:B------:R-:W-:Y:S02]  /*aac0*/  UIADD3 UR28, UR6, 0x2, URZ ;  /* 0x00000002061c7890 */ /* 0x000fe4000fffe03f */
        /* <DEDUP_REMOVED lines=48> */
[----:B------:R-:W-:-:S04]  /*add0*/  @UP0 ULDC UR6, c[0x0][0x450] ;  /* 0x0001140000060ab9 */ /* 0x000fc80000000800 */
[----:B------:R-:W-:Y:S01]  /*ade0*/  @P2 SHF.R.U32.HI R13, RZ, UR6, R0 ;  /* 0x00000006ff0d2c19 */ /* 0x000fe20008011600 */
[----:B------:R-:W-:Y:S01]  /*adf0*/  VIADD R0, R8, 0x9 ;  /* 0x0000000908007836 */ /* 0x000fe20000000000 */
[----:B------:R-:W-:Y:S01]  /*ae00*/  ISETP.GE.U32.AND P2, PT, R9, 0x180, PT ;  /* 0x000001800900780c */ /* 0x000fe20003f46070 */
[----:B------:R-:W-:Y:S01]  /*ae10*/  @!P1 VIADD R9, R5, 0x2d840 ;  /* 0x0002d84005099836 */ /* 0x000fe20000000000 */
[----:B------:R-:W-:Y:S01]  /*ae20*/  IADD3 R5, -R12, 0x1, RZ ;  /* 0x000000010c057810 */ /* 0x000fe20007ffe1ff */
[----:B------:R-:W0:Y:S01]  /*ae30*/  SHFL.IDX PT, R15, R13, RZ, 0x1c1f ;  /* 0x001c1fff0d0f7589 */ /* 0x000e2200000e0000 */
[----:B------:R-:W-:Y:S01]  /*ae40*/  SEL R8, R0, 0x9, !P2 ;  /* 0x0000000900087807 */ /* 0x000fe20005000000 */
[----:B------:R-:W-:Y:S01]  /*ae50*/  IMAD.U32 R0, RZ, RZ, UR45 ;  /* 0x0000002dff007e24 */ /* 0x000fe2000f8e00ff */
[----:B------:R-:W-:Y:S01]  /*ae60*/  ULOP3.LUT UR6, URZ, UR52, URZ, 0x33, !UPT ;  /* 0x000000343f067292 */ /* 0x000fe2000f8e333f */
[----:B------:R-:W-:Y:S01]  /*ae70*/  IMAD R5, R16, -0x2, R5 ;  /* 0xfffffffe10057824 */ /* 0x000fe200078e0205 */
[----:B------:R-:W-:-:S04]  /*ae80*/  @!P1 PRMT R9, RZ, 0x654, R9 ;  /* 0x00000654ff099816 */ /* 0x000fc80000000009 */
[----:B------:R-:W-:-:S05]  /*ae90*/  IADD3 R5, -R0, UR38, R5 ;  /* 0x0000002600057c10 */ /* 0x000fca000fffe105 */
[C---:B------:R-:W-:Y:S02]  /*aea0*/  VIADD R11, R5.reuse, UR35 ;  /* 0x00000023050b7c36 */ /* 0x040fe40008000000 */
[----:B------:R-:W-:Y:S02]  /*aeb0*/  VIADD R10, R5, UR6 ;  /* 0x00000006050a7c36 */ /* 0x000fe40008000000 */
[C---:B0-----:R-:W-:Y:S02]  /*aec0*/  IMAD.IADD R5, R15.reuse, 0x1, R11 ;  /* 0x000000010f057824 */ /* 0x041fe400078e020b */
[----:B------:R-:W-:Y:S01]  /*aed0*/  IMAD.IADD R0, R15, 0x1, R10 ;  /* 0x000000010f007824 */ /* 0x000fe200078e020a */
[----:B------:R-:W-:Y:S02]  /*aee0*/  WARPGROUP.DEPBAR.LE gsb0, 0x0 ;  /* 0x00008000000079c5 */ /* 0x000fe40000010000 */
[----:B------:R-:W-:-:S06]  /*aef0*/  WARPGROUP.ARRIVE ;  /* 0x00000000000079c5 */ /* 0x000fcc0000000000 */
[----:B------:R-:W-:Y:S03]  /*af00*/  HGMMA.64x96x16.F32.BF16 R88, gdesc[UR28].tnspB, R88, gsb0 ;  /* 0x416000001c5879f0 */ /* 0x000fe60008001858 */
[----:B------:R-:W-:Y:S02]  /*af10*/  WARPGROUP.DEPBAR.LE gsb0, 0x0 ;  /* 0x00008000000079c5 */ /* 0x000fe40000010000 */
[----:B------:R0:W-:Y:S06]  /*af20*/  BAR.ARV R8, 0x100 ;  /* 0x000400080000751d */ /* 0x0001ec0000002000 */
[----:B------:R0:W-:Y:S01]  /*af30*/  @!P1 SYNCS.ARRIVE.TRANS64.RED.A1T0 RZ, [R9+URZ], RZ ;  /* 0x000000ff09ff99a7 */ /* 0x0001e2000810043f */
[----:B------:R-:W-:Y:S05]  /*af40*/  @!P5 BRA `(.L_x_11057) ;  /* 0x00000000005cd947 */ /* 0x000fea0003800000 */
[----:B0-----:R-:W-:Y:S01]  /*af50*/  IMAD.U32 R8, RZ, RZ, UR45 ;  /* 0x0000002dff087e24 */ /* 0x001fe2000f8e00ff */
        /* <DEDUP_REMOVED lines=12> */
.L_x_11059:
[----:B------:R-:W-:-:S05]  /*b020*/  IMAD.U32 R14, RZ, RZ, UR34 ;  /* 0x00000022ff0e7e24 */ /* 0x000fca000f8e00ff */
[----:B------:R-:W-:-:S13]  /*b030*/  ISETP.NE.AND P2, PT, R14, 0x1, PT ;  /* 0x000000010e00780c */ /* 0x000fda0003f45270 */
[----:B------:R-:W0:Y:S02]  /*b040*/  @P2 LDC.64 R8, c[0x0][0x9e8] ;  /* 0x00027a00ff082b82 */ /* 0x000e240000000a00 */
[----:B0-----:R-:W-:-:S05]  /*b050*/  @P2 IMAD.HI.U32 R8, R15, R8, RZ ;  /* 0x000000080f082227 */ /* 0x001fca00078e00ff */
[----:B------:R-:W-:-:S07]  /*b060*/  @P2 SHF.R.U32.HI R15, RZ, R9, R8 ;  /* 0x00000009ff0f2219 */ /* 0x000fce0000011608 */
.L_x_11060:
[----:B------:R-:W-:Y:S05]  /*b070*/  BSYNC B0 ;  /* 0x0000000000007941 */ /* 0x000fea0003800000 */
.L_x_11058:
[----:B------:R-:W-:-:S04]  /*b080*/  IMAD R15, R15, R14, -R12 ;  /* 0x0000000e0f0f7224 */ /* 0x000fc800078e0a0c */
[----:B------:R-:W-:-:S05]  /*b090*/  IMAD R15, R16, -0x2, R15 ;  /* 0xfffffffe100f7824 */ /* 0x000fca00078e020f */
[----:B------:R-:W-:Y:S02]  /*b0a0*/  VIADDMNMX R5, R15, R14, R5, PT ;  /* 0x0000000e0f057246 */ /* 0x000fe40003800105 */
[----:B------:R-:W-:-:S07]  /*b0b0*/  VIMNMX R0, R0, R15, !PT ;  /* 0x0000000f00007248 */ /* 0x000fce0007fe0100 */
.L_x_11057:
[----:B------:R-:W-:Y:S01]  /*b0c0*/  ISETP.GT.AND P2, PT, R2, -0x1, PT ;  /* 0xffffffff0200780c */ /* 0x000fe20003f44270 */
[----:B------:R-:W1:Y:S03]  /*b0d0*/  SHFL.IDX PT, R13, R13, 0x1, 0x1c1f ;  /* 0x003c1f000d0d7f89 */ /* 0x000e6600000e0000 */
[C---:B------:R-:W-:Y:S02]  /*b0e0*/  ISETP.GT.AND P4, PT, R0.reuse, RZ, P2 ;  /* 0x000000ff0000720c */ /* 0x040fe40001784270 */
[----:B------:R-:W-:Y:S02]  /*b0f0*/  ISETP.GT.AND P6, PT, R0, 0x1, P2 ;  /* 0x000000010000780c */ /* 0x000fe400017c4270 */
[C---:B------:R-:W-:Y:S02]  /*b100*/  ISETP.LT.OR P4, PT, R5.reuse, 0x1, P4 ;  /* 0x000000010500780c */ /* 0x040fe40002781670 */
[----:B------:R-:W-:-:S02]  /*b110*/  ISETP.LT.OR P6, PT, R5, 0x2, P6 ;  /* 0x000000020500780c */ /* 0x000fc400037c1670 */
[----:B------:R-:W-:Y:S02]  /*b120*/  FSEL R24, R24, -INF , !P4 ;  /* 0xff80000018187808 */ /* 0x000fe40006000000 */
[----:B------:R-:W-:Y:S02]  /*b130*/  FSEL R25, R25, -INF , !P6 ;  /* 0xff80000019197808 */ /* 0x000fe40007000000 */
[C---:B------:R-:W-:Y:S02]  /*b140*/  ISETP.GT.AND P3, PT, R0.reuse, 0x8, P2 ;  /* 0x000000080000780c */ /* 0x040fe40001764270 */
[C---:B------:R-:W-:Y:S02]  /*b150*/  ISETP.GT.AND P4, PT, R0.reuse, 0x9, P2 ;  /* 0x000000090000780c */ /* 0x040fe40001784270 */
[----:B------:R-:W-:Y:S02]  /*b160*/  ISETP.GT.AND P6, PT, R0, 0x10, P2 ;  /* 0x000000100000780c */ /* 0x000fe400017c4270 */
[----:B------:R-:W-:-:S02]  /*b170*/  ISETP.LT.OR P3, PT, R5, 0x9, P3 ;  /* 0x000000090500780c */ /* 0x000fc40001f61670 */
[----:B------:R-:W-:Y:S01]  /*b180*/  ISETP.LT.OR P4, PT, R5, 0xa, P4 ;  /* 0x0000000a0500780c */ /* 0x000fe20002781670 */
[--C-:B-1----:R-:W-:Y:S01]  /*b190*/  IMAD.IADD R11, R11, 0x1, R13.reuse ;  /* 0x000000010b0b7824 */ /* 0x102fe200078e020d */
[----:B------:R-:W-:Y:S01]  /*b1a0*/  ISETP.LT.OR P6, PT, R5, 0x11, P6 ;  /* 0x000000110500780c */ /* 0x000fe200037c1670 */
[----:B------:R-:W-:Y:S01]  /*b1b0*/  IMAD.IADD R10, R10, 0x1, R13 ;  /* 0x000000010a0a7824 */ /* 0x000fe200078e020d */
        /* <DEDUP_REMOVED lines=93> */
[----:B0-----:R-:W0:Y:S02]  /*b790*/  @P3 LDC.64 R8, c[0x0][0x9e8] ;  /* 0x00027a00ff083b82 */ /* 0x001e240000000a00 */
[----:B0-----:R-:W-:-:S05]  /*b7a0*/  @P3 IMAD.HI.U32 R8, R5, R8, RZ ;  /* 0x0000000805083227 */ /* 0x001fca00078e00ff */
[----:B------:R-:W-:-:S04]  /*b7b0*/  @P3 SHF.R.U32.HI R5, RZ, R9, R8 ;  /* 0x00000009ff053219 */ /* 0x000fc80000011608 */
[----:B------:R-:W-:Y:S01]  /*b7c0*/  LOP3.LUT R5, RZ, R5, RZ, 0x33, !PT ;  /* 0x00000005ff057212 */ /* 0x000fe200078e33ff */
[----:B------:R-:W-:Y:S06]  /*b7d0*/  BRA `(.L_x_11064) ;  /* 0x0000000000147947 */ /* 0x000fec0003800000 */
.L_x_11063:
[----:B------:R-:W-:-:S05]  /*b7e0*/  IMAD.U32 R0, RZ, RZ, UR34 ;  /* 0x00000022ff007e24 */ /* 0x000fca000f8e00ff */
[----:B------:R-:W-:-:S13]  /*b7f0*/  ISETP.NE.AND P3, PT, R0, 0x1, PT ;  /* 0x000000010000780c */ /* 0x000fda0003f65270 */
[----:B0-----:R-:W0:Y:S02]  /*b800*/  @P3 LDC.64 R8, c[0x0][0x9e8] ;  /* 0x00027a00ff083b82 */ /* 0x001e240000000a00 */
[----:B0-----:R-:W-:-:S05]  /*b810*/  @P3 IMAD.HI.U32 R8, R5, R8, RZ ;  /* 0x0000000805083227 */ /* 0x001fca00078e00ff */
[----:B------:R-:W-:-:S07]  /*b820*/  @P3 SHF.R.U32.HI R5, RZ, R9, R8 ;  /* 0x00000009ff053219 */ /* 0x000fce0000011608 */
.L_x_11064:
[----:B------:R-:W-:Y:S05]  /*b830*/  BSYNC B0 ;  /* 0x0000000000007941 */ /* 0x000fea0003800000 */
.L_x_11062:
[----:B------:R-:W-:-:S04]  /*b840*/  IMAD R5, R5, R0, -R12 ;  /* 0x0000000005057224 */ /* 0x000fc800078e0a0c */
[----:B------:R-:W-:-:S05]  /*b850*/  IMAD R5, R16, -0x2, R5 ;  /* 0xfffffffe10057824 */ /* 0x000fca00078e0205 */
[----:B------:R-:W-:Y:S02]  /*b860*/  VIADDMNMX R11, R5, R0, R11, PT ;  /* 0x00000000050b7246 */ /* 0x000fe4000380010b */
[----:B------:R-:W-:-:S07]  /*b870*/  VIMNMX R10, R10, R5, !PT ;  /* 0x000000050a0a7248 */ /* 0x000fce0007fe0100 */
.L_x_11061:
        /* <DEDUP_REMOVED lines=34> */
[----:B------:R-:W-:Y:S02]  /*baa0*/  ISETP.GT.AND P3, PT, R10, RZ, P2 ;  /* 0x000000ff0a00720c */ /* 0x000fe40001764270 */
        /* <DEDUP_REMOVED lines=9> */
[----:B------:R-:W-:Y:S02]  /*bb40*/  ISETP.GT.AND P4, PT, R10, 0x18, P2 ;  /* 0x000000180a00780c */ /* 0x000fe40001784270 */
[----:B------:R-:W-:Y:S02]  /*bb50*/  FMNMX.FTZ R0, R68, R5, !PT ;  /* 0x0000000544007209 */ /* 0x000fe40007810000 */
[----:B------:R-:W-:Y:S02]  /*bb60*/  FSEL R26, R26, -INF , !P3 ;  /* 0xff8000001a1a7808 */ /* 0x000fe40005800000 */
[----:B------:R-:W-:Y:S02]  /*bb70*/  FMNMX.FTZ R5, R69, R0, !PT ;  /* 0x0000000045057209 */ /* 0x000fe40007810000 */
[----:B------:R-:W-:-:S02]  /*bb80*/  ISETP.LT.OR P6, PT, R11, 0x9, P6 ;  /* 0x000000090b00780c */ /* 0x000fc400037c1670 */
[----:B------:R-:W-:Y:S02]  /*bb90*/  FMNMX.FTZ R0, R72, R5, !PT ;  /* 0x0000000548007209 */ /* 0x000fe40007810000 */
[----:B------:R-:W-:Y:S02]  /*bba0*/  ISETP.LT.OR P4, PT, R11, 0x19, P4 ;  /* 0x000000190b00780c */ /* 0x000fe40002781670 */
[----:B------:R-:W-:Y:S02]  /*bbb0*/  FMNMX.FTZ R5, R73, R0, !PT ;  /* 0x0000000049057209 */ /* 0x000fe40007810000 */
[----:B------:R-:W-:Y:S02]  /*bbc0*/  FMNMX.FTZ R20, R26, R7, !PT ;  /* 0x000000071a147209 */ /* 0x000fe40007810000 */
[----:B------:R-:W-:Y:S02]  /*bbd0*/  FMNMX.FTZ R0, R76, R5, !PT ;  /* 0x000000054c007209 */ /* 0x000fe40007810000 */
[----:B------:R-:W-:-:S02]  /*bbe0*/  FSEL R30, R30, -INF , !P6 ;  /* 0xff8000001e1e7808 */ /* 0x000fc40007000000 */
[----:B------:R-:W-:Y:S02]  /*bbf0*/  FMNMX.FTZ R5, R77, R0, !PT ;  /* 0x000000004d057209 */ /* 0x000fe40007810000 */
[----:B------:R-:W-:Y:S02]  /*bc00*/  FSEL R38, R38, -INF , !P4 ;  /* 0xff80000026267808 */ /* 0x000fe40006000000 */
[----:B------:R-:W-:Y:S02]  /*bc10*/  FMNMX.FTZ R0, R80, R5, !PT ;  /* 0x0000000550007209 */ /* 0x000fe40007810000 */
[----:B------:R-:W-:Y:S02]  /*bc20*/  FMNMX.FTZ R21, R27, R20, !PT ;  /* 0x000000141b157209 */ /* 0x000fe40007810000 */
[----:B------:R-:W-:Y:S02]  /*bc30*/  FMNMX.FTZ R5, R81, R0, !PT ;  /* 0x0000000051057209 */ /* 0x000fe40007810000 */
[----:B------:R-:W-:-:S02]  /*bc40*/  ISETP.GT.AND P4, PT, R10, 0x20, P2 ;  /* 0x000000200a00780c */ /* 0x000fc40001784270 */
[----:B------:R-:W-:Y:S02]  /*bc50*/  FMNMX.FTZ R0, R84, R5, !PT ;  /* 0x0000000554007209 */ /* 0x000fe40007810000 */
[----:B------:R-:W-:Y:S02]  /*bc60*/  FMNMX.FTZ R20, R30, R21, !PT ;  /* 0x000000151e147209 */ /* 0x000fe40007810000 */
[----:B------:R-:W-:Y:S02]  /*bc70*/  FMNMX.FTZ R5, R85, R0, !PT ;  /* 0x0000000055057209 */ /* 0x000fe40007810000 */
[----:B------:R-:W-:Y:S02]  /*bc80*/  ISETP.LT.OR P4, PT, R11, 0x21, P4 ;  /* 0x000000210b00780c */ /* 0x000fe40002781670 */
[----:B------:R-:W-:Y:S01]  /*bc90*/  FMNMX.FTZ R21, R31, R20, !PT ;  /* 0x000000141f157209 */ /* 0x000fe20007810000 */
[----:B------:R-:W0:Y:S01]  /*bca0*/  SHFL.BFLY PT, R0, R5, 0x2, 0x1f ;  /* 0x0c401f0005007f89 */ /* 0x000e2200000e0000 */
[----:B------:R-:W-:-:S02]  /*bcb0*/  FSEL R42, R42, -INF , !P4 ;  /* 0xff8000002a2a7808 */ /* 0x000fc40006000000 */
[C---:B------:R-:W-:Y:S02]  /*bcc0*/  ISETP.GT.AND P4, PT, R10.reuse, 0x28, P2 ;  /* 0x000000280a00780c */ /* 0x040fe40001784270 */
[----:B------:R-:W-:Y:S02]  /*bcd0*/  ISETP.GT.AND P3, PT, R10, 0x30, P2 ;  /* 0x000000300a00780c */ /* 0x000fe40001764270 */
[C---:B------:R-:W-:Y:S02]  /*bce0*/  ISETP.LT.OR P4, PT, R11.reuse, 0x29, P4 ;  /* 0x000000290b00780c */ /* 0x040fe40002781670 */
[----:B------:R-:W-:Y:S02]  /*bcf0*/  ISETP.LT.OR P3, PT, R11, 0x31, P3 ;  /* 0x000000310b00780c */ /* 0x000fe40001f61670 */
[----:B------:R-:W-:Y:S02]  /*bd00*/  FSEL R46, R46, -INF , !P4 ;  /* 0xff8000002e2e7808 */ /* 0x000fe40006000000 */
[----:B------:R-:W-:-:S02]  /*bd10*/  ISETP.GT.AND P4, PT, R10, 0x29, P2 ;  /* 0x000000290a00780c */ /* 0x000fc40001784270 */
[----:B------:R-:W-:Y:S02]  /*bd20*/  FSEL R50, R50, -INF , !P3 ;  /* 0xff80000032327808 */ /* 0x000fe40005800000 */
[----:B------:R-:W-:Y:S02]  /*bd30*/  ISETP.LT.OR P4, PT, R11, 0x2a, P4 ;  /* 0x0000002a0b00780c */ /* 0x000fe40002781670 */
[C---:B------:R-:W-:Y:S02]  /*bd40*/  ISETP.GT.AND P3, PT, R10.reuse, 0x38, P2 ;  /* 0x000000380a00780c */ /* 0x040fe40001764270 */
[----:B------:R-:W-:Y:S02]  /*bd50*/  FSEL R47, R47, -INF , !P4 ;  /* 0xff8000002f2f7808 */ /* 0x000fe40006000000 */
[----:B------:R-:W-:Y:S02]  /*bd60*/  ISETP.GT.AND P4, PT, R10, 0x31, P2 ;  /* 0x000000310a00780c */ /* 0x000fe40001784270 */
[----:B0-----:R-:W-:-:S02]  /*bd70*/  FMNMX.FTZ R8, R5, R0, !PT ;  /* 0x0000000005087209 */ /* 0x001fc40007810000 */
[C---:B------:R-:W-:Y:S02]  /*bd80*/  ISETP.LT.OR P4, PT, R11.reuse, 0x32, P4 ;  /* 0x000000320b00780c */ /* 0x040fe40002781670 */
[----:B------:R-:W-:Y:S01]  /*bd90*/  ISETP.LT.OR P3, PT, R11, 0x39, P3 ;  /* 0x000000390b00780c */ /* 0x000fe20001f61670 */
[----:B------:R-:W0:Y:S01]  /*bda0*/  SHFL.BFLY PT, R9, R8, 0x1, 0x1f ;  /* 0x0c201f0008097f89 */ /* 0x000e2200000e0000 */
[----:B------:R-:W-:Y:S02]  /*bdb0*/  FSEL R51, R51, -INF , !P4 ;  /* 0xff80000033337808 */ /* 0x000fe40006000000 */
[----:B------:R-:W-:Y:S02]  /*bdc0*/  ISETP.GT.AND P4, PT, R10, 0x39, P2 ;  /* 0x000000390a00780c */ /* 0x000fe40001784270 */
[----:B------:R-:W-:Y:S02]  /*bdd0*/  FSEL R54, R54, -INF , !P3 ;  /* 0xff80000036367808 */ /* 0x000fe40005800000 */
        /* <DEDUP_REMOVED lines=8> */
[----:B------:R-:W-:Y:S02]  /*be60*/  ISETP.LT.OR P3, PT, R11, 0x49, P3 ;  /* 0x000000490b00780c */ /* 0x000fe40001f61670 */
[----:B0-----:R-:W-:Y:S02]  /*be70*/  FMNMX.FTZ R0, R8, R9, !PT ;  /* 0x0000000908007209 */ /* 0x001fe40007810000 */
[----:B------:R-:W-:Y:S02]  /*be80*/  FSEL R59, R59, -INF , !P4 ;  /* 0xff8000003b3b7808 */ /* 0x000fe40006000000 */
[C---:B------:R-:W-:Y:S01]  /*be90*/  FSETP.NEU.FTZ.AND P6, PT, R0.reuse, -INF , PT ;  /* 0xff8000000000780b */ /* 0x040fe20003fdd000 */
[----:B------:R-:W-:Y:S01]  /*bea0*/  FMUL.FTZ R5, R0, UR33 ;  /* 0x0000002100057c20 */ /* 0x000fe20008410000 */
[----:B------:R-:W-:-:S02]  /*beb0*/  ISETP.GT.AND P4, PT, R10, 0x49, P2 ;  /* 0x000000490a00780c */ /* 0x000fc40001784270 */
[----:B------:R-:W-:Y:S02]  /*bec0*/  FSEL R62, R62, -INF , !P3 ;  /* 0xff8000003e3e7808 */ /* 0x000fe40005800000 */
[----:B------:R-:W-:Y:S02]  /*bed0*/  FSEL R5, R5, RZ, P6 ;  /* 0x000000ff05057208 */ /* 0x000fe40003000000 */
[----:B------:R-:W-:Y:S02]  /*bee0*/  ISETP.GT.AND P3, PT, R10, 0x50, P2 ;  /* 0x000000500a00780c */ /* 0x000fe40001764270 */
[----:B------:R-:W-:Y:S01]  /*bef0*/  ISETP.LT.OR P4, PT, R11, 0x4a, P4 ;  /* 0x0000004a0b00780c */ /* 0x000fe20002781670 */
        /* <DEDUP_REMOVED lines=11> */
[----:B------:R-:W-:Y:S01]  /*bfb0*/  ISETP.LT.OR P3, PT, R11, 0x51, P3 ;  /* 0x000000510b00780c */ /* 0x000fe20001f61670 */
[----:B------:R0:W-:Y:S01]  /*bfc0*/  MUFU.EX2 R20, R36 ;  /* 0x0000002400147308 */ /* 0x0001e20000000800 */
[----:B------:R-:W-:Y:S01]  /*bfd0*/  FMNMX.FTZ R25, R39, R24, !PT ;  /* 0x0000001827197209 */ /* 0x000fe20007810000 */
[--C-:B------:R-:W-:Y:S01]  /*bfe0*/  FFMA.FTZ R40, R40, UR33, -R5.reuse ;  /* 0x0000002128287c23 */ /* 0x100fe20008010805 */
[----:B------:R-:W-:Y:S01]  /*bff0*/  FSEL R63, R63, -INF , !P4 ;  /* 0xff8000003f3f7808 */ /* 0x000fe20006000000 */
[--C-:B------:R-:W-:Y:S01]  /*c000*/  FFMA.FTZ R44, R44, UR33, -R5.reuse ;  /* 0x000000212c2c7c23 */ /* 0x100fe20008010805 */
[----:B------:R-:W-:Y:S01]  /*c010*/  FMNMX.FTZ R28, R42, R25, !PT ;  /* 0x000000192a1c7209 */ /* 0x000fe20007810000 */
[--C-:B------:R-:W-:Y:S01]  /*c020*/  FFMA.FTZ R25, R41, UR33, -R5.reuse ;  /* 0x0000002129197c23 */ /* 0x100fe20008010805 */
[----:B------:R-:W-:Y:S01]  /*c030*/  ISETP.GT.AND P4, PT, R10, 0x51, P2 ;  /* 0x000000510a00780c */ /* 0x000fe20001784270 */
[----:B------:R-:W-:Y:S01]  /*c040*/  MUFU.EX2 R24, R40 ;  /* 0x0000002800187308 */ /* 0x000fe20000000800 */
        /* <DEDUP_REMOVED lines=11> */
[----:B------:R-:W-:Y:S01]  /*c100*/  MUFU.EX2 R28, R44 ;  /* 0x0000002c001c7308 */ /* 0x000fe20000000800 */
[----:B------:R-:W-:Y:S01]  /*c110*/  FMNMX.FTZ R32, R50, R29, !PT ;  /* 0x0000001d32207209 */ /* 0x000fe20007810000 */
[----:B------:R-:W-:Y:S01]  /*c120*/  FFMA.FTZ R29, R45, UR33, -R5 ;  /* 0x000000212d1d7c23 */ /* 0x000fe20008010805 */
[----:B------:R-:W-:-:S02]  /*c130*/  ISETP.LT.OR P3, PT, R11, 0x59, P3 ;  /* 0x000000590b00780c */ /* 0x000fc40001f61670 */
[----:B------:R-:W-:Y:S02]  /*c140*/  FMNMX.FTZ R33, R51, R32, !PT ;  /* 0x0000002033217209 */ /* 0x000fe40007810000 */
[----:B------:R-:W-:Y:S01]  /*c150*/  FSEL R67, R67, -INF , !P4 ;  /* 0xff80000043437808 */ /* 0x000fe20006000000 */
[----:B------:R-:W-:Y:S01]  /*c160*/  MUFU.EX2 R8, R8 ;  /* 0x0000000800087308 */ /* 0x000fe20000000800 */
[----:B------:R-:W-:Y:S02]  /*c170*/  FMNMX.FTZ R32, R54, R33, !PT ;  /* 0x0000002136207209 */ /* 0x000fe40007810000 */
[----:B------:R-:W-:Y:S02]  /*c180*/  ISETP.GT.AND P4, PT, R10, 0x59, P2 ;  /* 0x000000590a00780c */ /* 0x000fe40001784270 */
[----:B------:R-:W-:Y:S02]  /*c190*/  FMNMX.FTZ R33, R55, R32, !PT ;  /* 0x0000002037217209 */ /* 0x000fe40007810000 */
[----:B------:R-:W-:Y:S01]  /*c1a0*/  FSEL R70, R70, -INF , !P3 ;  /* 0xff80000046467808 */ /* 0x000fe20005800000 */
[----:B------:R1:W-:Y:S01]  /*c1b0*/  MUFU.EX2 R32, R48 ;  /* 0x0000003000207308 */ /* 0x0003e20000000800 */
[----:B0-----:R-:W-:Y:S01]  /*c1c0*/  FMNMX.FTZ R36, R58, R33, !PT ;  /* 0x000000213a247209 */ /* 0x001fe20007810000 */
        /* <DEDUP_REMOVED lines=8> */
[--C-:B-1----:R-:W-:Y:S01]  /*c250*/  FFMA.FTZ R48, R65, UR33, -R5.reuse ;  /* 0x0000002141307c23 */ /* 0x102fe20008010805 */
        /* <DEDUP_REMOVED lines=10> */
[----:B------:R-:W-:Y:S01]  /*c300*/  FSEL R74, R74, -INF , !P3 ;  /* 0xff8000004a4a7808 */ /* 0x000fe20005800000 */
[----:B------:R-:W-:Y:S01]  /*c310*/  MUFU.EX2 R12, R12 ;  /* 0x0000000c000c7308 */ /* 0x000fe20000000800 */
[----:B------:R-:W-:Y:S01]  /*c320*/  FMNMX.FTZ R40, R70, R41, !PT ;  /* 0x0000002946287209 */ /* 0x000fe20007810000 */
[----:B0-----:R-:W-:Y:S01]  /*c330*/  FFMA.FTZ R52, R69, UR33, -R5 ;  /* 0x0000002145347c23 */ /* 0x001fe20008010805 */
[----:B------:R-:W-:-:S02]  /*c340*/  ISETP.GT.AND P3, PT, R10, 0x68, P2 ;  /* 0x000000680a00780c */ /* 0x000fc40001764270 */
[----:B------:R-:W-:Y:S02]  /*c350*/  ISETP.LT.OR P4, PT, R11, 0x62, P4 ;  /* 0x000000620b00780c */ /* 0x000fe40002781670 */
[----:B------:R-:W-:Y:S01]  /*c360*/  FMNMX.FTZ R41, R71, R40, !PT ;  /* 0x0000002847297209 */ /* 0x000fe20007810000 */
[----:B------:R-:W-:Y:S01]  /*c370*/  MUFU.EX2 R13, R13 ;  /* 0x0000000d000d7308 */ /* 0x000fe20000000800 */
[----:B------:R-:W-:Y:S02]  /*c380*/  ISETP.LT.OR P3, PT, R11, 0x69, P3 ;  /* 0x000000690b00780c */ /* 0x000fe40001f61670 */
[----:B------:R-:W-:Y:S02]  /*c390*/  FSEL R75, R75, -INF , !P4 ;  /* 0xff8000004b4b7808 */ /* 0x000fe40006000000 */
[----:B------:R-:W-:Y:S02]  /*c3a0*/  ISETP.GT.AND P4, PT, R10, 0x69, P2 ;  /* 0x000000690a00780c */ /* 0x000fe40001784270 */
[----:B------:R-:W-:Y:S01]  /*c3b0*/  FMNMX.FTZ R44, R74, R41, !PT ;  /* 0x000000294a2c7209 */ /* 0x000fe20007810000 */
[----:B------:R0:W-:Y:S01]  /*c3c0*/  MUFU.EX2 R40, R56 ;  /* 0x0000003800287308 */ /* 0x0001e20000000800 */
[----:B------:R-:W-:Y:S01]  /*c3d0*/  FSEL R78, R78, -INF , !P3 ;  /* 0xff8000004e4e7808 */ /* 0x000fe20005800000 */
[--C-:B------:R-:W-:Y:S01]  /*c3e0*/  FFMA.FTZ R41, R57, UR33, -R5.reuse ;  /* 0x0000002139297c23 */ /* 0x100fe20008010805 */
[----:B------:R-:W-:Y:S01]  /*c3f0*/  ISETP.GT.AND P3, PT, R10, 0x70, P2 ;  /* 0x000000700a00780c */ /* 0x000fe20001764270 */
[----:B------:R-:W-:Y:S01]  /*c400*/  FFMA.FTZ R57, R73, UR33, -R5 ;  /* 0x0000002149397c23 */ /* 0x000fe20008010805 */
[----:B------:R-:W-:-:S02]  /*c410*/  ISETP.LT.OR P4, PT, R11, 0x6a, P4 ;  /* 0x0000006a0b00780c */ /* 0x000fc40002781670 */
[----:B------:R-:W-:Y:S01]  /*c420*/  FMNMX.FTZ R45, R75, R44, !PT ;  /* 0x0000002c4b2d7209 */ /* 0x000fe20007810000 */
[----:B------:R-:W-:Y:S01]  /*c430*/  MUFU.EX2 R14, R14 ;  /* 0x0000000e000e7308 */ /* 0x000fe20000000800 */
[----:B------:R-:W-:Y:S01]  /*c440*/  ISETP.LT.OR P3, PT, R11, 0x71, P3 ;  /* 0x000000710b00780c */ /* 0x000fe20001f61670 */
[--C-:B0-----:R-:W-:Y:S01]  /*c450*/  FFMA.FTZ R56, R61, UR33, -R5.reuse ;  /* 0x000000213d387c23 */ /* 0x101fe20008010805 */
[----:B------:R-:W-:Y:S01]  /*c460*/  FSEL R79, R79, -INF , !P4 ;  /* 0xff8000004f4f7808 */ /* 0x000fe20006000000 */
[----:B------:R-:W-:Y:S01]  /*c470*/  FFMA.FTZ R61, R77, UR33, -R5 ;  /* 0x000000214d3d7c23 */ /* 0x000fe20008010805 */
[----:B------:R-:W-:Y:S02]  /*c480*/  ISETP.GT.AND P4, PT, R10, 0x71, P2 ;  /* 0x000000710a00780c */ /* 0x000fe40001784270 */
[----:B------:R-:W-:Y:S01]  /*c490*/  FMNMX.FTZ R44, R78, R45, !PT ;  /* 0x0000002d4e2c7209 */ /* 0x000fe20007810000 */
[----:B------:R-:W-:Y:S01]  /*c4a0*/  MUFU.EX2 R15, R15 ;  /* 0x0000000f000f7308 */ /* 0x000fe20000000800 */
[----:B------:R-:W-:-:S02]  /*c4b0*/  FSEL R82, R82, -INF , !P3 ;  /* 0xff80000052527808 */ /* 0x000fc40005800000 */
[C---:B------:R-:W-:Y:S02]  /*c4c0*/  ISETP.GT.AND P3, PT, R10.reuse, 0x78, P2 ;  /* 0x000000780a00780c */ /* 0x040fe40001764270 */
[----:B------:R-:W-:Y:S02]  /*c4d0*/  ISETP.LT.OR P4, PT, R11, 0x72, P4 ;  /* 0x000000720b00780c */ /* 0x000fe40002781670 */
[----:B------:R-:W-:Y:S01]  /*c4e0*/  FMNMX.FTZ R45, R79, R44, !PT ;  /* 0x0000002c4f2d7209 */ /* 0x000fe20007810000 */
[----:B------:R-:W-:Y:S01]  /*c4f0*/  MUFU.EX2 R21, R21 ;  /* 0x0000001500157308 */ /* 0x000fe20000000800 */
[----:B------:R-:W-:Y:S02]  /*c500*/  ISETP.GT.AND P2, PT, R10, 0x79, P2 ;  /* 0x000000790a00780c */ /* 0x000fe40001744270 */
[----:B------:R-:W-:Y:S02]  /*c510*/  ISETP.LT.OR P3, PT, R11, 0x79, P3 ;  /* 0x000000790b00780c */ /* 0x000fe40001f61670 */
[----:B------:R-:W-:-:S02]  /*c520*/  FSEL R83, R83, -INF , !P4 ;  /* 0xff80000053537808 */ /* 0x000fc40006000000 */
[----:B------:R-:W-:Y:S01]  /*c530*/  FMNMX.FTZ R10, R82, R45, !PT ;  /* 0x0000002d520a7209 */ /* 0x000fe20007810000 */
[----:B------:R0:W-:Y:S01]  /*c540*/  MUFU.EX2 R44, R60 ;  /* 0x0000003c002c7308 */ /* 0x0001e20000000800 */
[----:B------:R-:W-:Y:S01]  /*c550*/  ISETP.LT.OR P2, PT, R11, 0x7a, P2 ;  /* 0x0000007a0b00780c */ /* 0x000fe20001741670 */
[--C-:B------:R-:W-:Y:S01]  /*c560*/  FFMA.FTZ R45, R64, UR33, -R5.reuse ;  /* 0x00000021402d7c23 */ /* 0x100fe20008010805 */
[----:B------:R-:W-:Y:S01]  /*c570*/  FSEL R86, R86, -INF , !P3 ;  /* 0xff80000056567808 */ /* 0x000fe20005800000 */
[--C-:B------:R-:W-:Y:S01]  /*c580*/  FFMA.FTZ R64, R84, UR33, -R5.reuse ;  /* 0x0000002154407c23 */ /* 0x100fe20008010805 */
[----:B------:R-:W-:Y:S02]  /*c590*/  FMNMX.FTZ R11, R83, R10, !PT ;  /* 0x0000000a530b7209 */ /* 0x000fe40007810000 */
[----:B------:R-:W-:Y:S01]  /*c5a0*/  FSEL R87, R87, -INF , !P2 ;  /* 0xff80000057577808 */ /* 0x000fe20005000000 */
[----:B------:R-:W-:Y:S01]  /*c5b0*/  MUFU.EX2 R25, R25 ;  /* 0x0000001900197308 */ /* 0x000fe20000000800 */
[----:B------:R-:W-:Y:S01]  /*c5c0*/  FMNMX.FTZ R10, R86, R11, !PT ;  /* 0x0000000b560a7209 */ /* 0x000fe20007810000 */
[----:B0-----:R-:W-:Y:S01]  /*c5d0*/  FFMA.FTZ R60, R76, UR33, -R5 ;  /* 0x000000214c3c7c23 */ /* 0x001fe20008010805 */
[----:B------:R-:W-:-:S02]  /*c5e0*/  FSEL R69, R0, RZ, P6 ;  /* 0x000000ff00457208 */ /* 0x000fc40003000000 */
[----:B------:R-:W-:-:S03]  /*c5f0*/  FMNMX.FTZ R10, R87, R10, !PT ;  /* 0x0000000a570a7209 */ /* 0x000fc60007810000 */
[----:B------:R-:W-:Y:S01]  /*c600*/  FADD.FTZ R69, -R69, R6 ;  /* 0x0000000645457221 */ /* 0x000fe20000010100 */
[----:B------:R-:W-:Y:S01]  /*c610*/  MUFU.EX2 R29, R29 ;  /* 0x0000001d001d7308 */ /* 0x000fe20000000800 */
[----:B------:R-:W0:Y:S02]  /*c620*/  SHFL.BFLY PT, R11, R10, 0x2, 0x1f ;  /* 0x0c401f000a0b7f89 */ /* 0x000e2400000e0000 */
[----:B------:R-:W-:-:S05]  /*c630*/  FMUL.FTZ R69, R69, UR33 ;  /* 0x0000002145457c20 */ /* 0x000fca0008410000 */
[----:B------:R-:W-:Y:S08]  /*c640*/  MUFU.EX2 R33, R33 ;  /* 0x0000002100217308 */ /* 0x000ff00000000800 */
[----:B------:R-:W1:Y:S08]  /*c650*/  MUFU.EX2 R69, R69 ;  /* 0x0000004500457308 */ /* 0x000e700000000800 */
[----:B------:R-:W-:Y:S01]  /*c660*/  MUFU.EX2 R37, R37 ;  /* 0x0000002500257308 */ /* 0x000fe20000000800 */
[----:B0-----:R-:W-:-:S05]  /*c670*/  FMNMX.FTZ R11, R10, R11, !PT ;  /* 0x0000000b0a0b7209 */ /* 0x001fca0007810000 */
[----:B------:R-:W0:Y:S02]  /*c680*/  SHFL.BFLY PT, R10, R11, 0x1, 0x1f ;  /* 0x0c201f000b0a7f89 */ /* 0x000e2400000e0000 */
[----:B------:R-:W-:Y:S01]  /*c690*/  MUFU.EX2 R41, R41 ;  /* 0x0000002900297308 */ /* 0x000fe20000000800 */
[-C--:B-1----:R-:W-:Y:S01]  /*c6a0*/  FMUL.FTZ R88, R88, R69.reuse ;  /* 0x0000004558587220 */ /* 0x082fe20000410000 */
        /* <DEDUP_REMOVED lines=20> */
[----:B0-----:R-:W-:Y:S01]  /*c7f0*/  FMNMX.FTZ R5, R11, R10, !PT ;  /* 0x0000000a0b057209 */ /* 0x001fe20007810000 */
[-C--:B------:R-:W-:Y:S01]  /*c800*/  FMUL.FTZ R125, R125, R69.reuse ;  /* 0x000000457d7d7220 */ /* 0x080fe20000410000 */
[----:B------:R-:W-:Y:S01]  /*c810*/  MUFU.EX2 R48, R48 ;  /* 0x0000003000307308 */ /* 0x000fe20000000800 */
[-C--:B------:R-:W-:Y:S01]  /*c820*/  FMUL.FTZ R128, R128, R69.reuse ;  /* 0x0000004580807220 */ /* 0x080fe20000410000 */
[C---:B------:R-:W-:Y:S01]  /*c830*/  FSETP.NEU.FTZ.AND P2, PT, R5.reuse, -INF , PT ;  /* 0xff8000000500780b */ /* 0x040fe20003f5d000 */
[----:B------:R-:W-:Y:S01]  /*c840*/  FMUL.FTZ R72, R5, UR33 ;  /* 0x0000002105487c20 */ /* 0x000fe20008410000 */
[-C--:B------:R-:W-:Y:S01]  /*c850*/  FMUL.FTZ R129, R129, R69.reuse ;  /* 0x0000004581817220 */ /* 0x080fe20000410000 */
[-C--:B------:R-:W-:Y:S01]  /*c860*/  FMUL.FTZ R132, R132, R69.reuse ;  /* 0x0000004584847220 */ /* 0x080fe20000410000 */
[----:B------:R-:W-:Y:S01]  /*c870*/  FSEL R10, R5, RZ, P2 ;  /* 0x000000ff050a7208 */ /* 0x000fe20001000000 */
[----:B------:R-:W-:Y:S01]  /*c880*/  FMUL.FTZ R133, R133, R69 ;  /* 0x0000004585857220 */ /* 0x000fe20000410000 */
[----:B------:R-:W-:Y:S01]  /*c890*/  FSEL R72, R72, RZ, P2 ;  /* 0x000000ff48487208 */ /* 0x000fe20001000000 */
[----:B------:R-:W-:Y:S01]  /*c8a0*/  MUFU.EX2 R49, R49 ;  /* 0x0000003100317308 */ /* 0x000fe20000000800 */
[----:B------:R-:W-:Y:S01]  /*c8b0*/  ISETP.GT.AND P2, PT, R2, UR37, PT ;  /* 0x0000002502007c0c */ /* 0x000fe2000bf44270 */
[----:B------:R-:W-:Y:S01]  /*c8c0*/  FADD.FTZ R10, -R10, R7 ;  /* 0x000000070a0a7221 */ /* 0x000fe20000010100 */
[----:B------:R-:W-:-:S02]  /*c8d0*/  VIADD R2, R2, 0xffffffff ;  /* 0xffffffff02027836 */ /* 0x000fc40000000000 */
[--C-:B------:R-:W-:Y:S01]  /*c8e0*/  FFMA.FTZ R11, R26, UR33, -R72.reuse ;  /* 0x000000211a0b7c23 */ /* 0x100fe20008010848 */
[--C-:B------:R-:W-:Y:S01]  /*c8f0*/  FFMA.FTZ R26, R27, UR33, -R72.reuse ;  /* 0x000000211b1a7c23 */ /* 0x100fe20008010848 */
[----:B------:R-:W-:Y:S01]  /*c900*/  FMUL.FTZ R7, R10, UR33 ;  /* 0x000000210a077c20 */ /* 0x000fe20008410000 */
[--C-:B------:R-:W-:Y:S01]  /*c910*/  FFMA.FTZ R27, R34, UR33, -R72.reuse ;  /* 0x00000021221b7c23 */ /* 0x100fe20008010848 */
[--C-:B------:R-:W-:Y:S01]  /*c920*/  FFMA.FTZ R34, R35, UR33, -R72.reuse ;  /* 0x0000002123227c23 */ /* 0x100fe20008010848 */
[--C-:B------:R-:W-:Y:S01]  /*c930*/  FFMA.FTZ R35, R54, UR33, -R72.reuse ;  /* 0x0000002136237c23 */ /* 0x100fe20008010848 */
[----:B------:R-:W-:Y:S01]  /*c940*/  MUFU.EX2 R11, R11 ;  /* 0x0000000b000b7308 */ /* 0x000fe20000000800 */
[----:B------:R-:W-:Y:S02]  /*c950*/  IMAD.U32 R54, RZ, RZ, UR53 ;  /* 0x00000035ff367e24 */ /* 0x000fe4000f8e00ff */
        /* <DEDUP_REMOVED lines=8> */
[----:B------:R-:W-:Y:S01]  /*c9e0*/  FFMA.FTZ R38, R38, UR33, -R72 ;  /* 0x0000002126267c23 */ /* 0x000fe20008010848 */
[----:B------:R-:W-:-:S02]  /*c9f0*/  @!P1 VIADD R54, R54, 0x2d860 ;  /* 0x0002d86036369836 */ /* 0x000fc40000000000 */
        /* <DEDUP_REMOVED lines=21> */
[C---:B-1----:R-:W-:Y:S01]  /*cb50*/  FADD.FTZ R54, R26.reuse, R3 ;  /* 0x000000031a367221 */ /* 0x042fe20000010000 */
[----:B------:R-:W-:Y:S01]  /*cb60*/  FADD.FTZ R3, R13, R10 ;  /* 0x0000000a0d037221 */ /* 0x000fe20000010000 */
        /* <DEDUP_REMOVED lines=10> */
[----:B------:R-:W-:Y:S01]  /*cc10*/  FFMA.FTZ R86, R86, UR33, -R72 ;  /* 0x0000002156567c23 */ /* 0x000fe20008010848 */
[----:B------:R-:W-:Y:S01]  /*cc20*/  UMOV UR53, UR46 ;  /* 0x0000002e00357c82 */ /* 0x000fe20008000000 */
[----:B------:R-:W-:Y:S01]  /*cc30*/  FMUL.FTZ R90, R90, R7 ;  /* 0x000000075a5a7220 */ /* 0x000fe20000410000 */
[----:B------:R-:W2:Y:S01]  /*cc40*/  MUFU.EX2 R34, R34 ;  /* 0x0000002200227308 */ /* 0x000ea20000000800 */
[----:B0-----:R-:W-:Y:S01]  /*cc50*/  FADD.FTZ R12, R77, R54 ;  /* 0x000000364d0c7221 */ /* 0x001fe20000010000 */
[----:B------:R-:W-:Y:S01]  /*cc60*/  FFMA.FTZ R54, R67, UR33, -R72 ;  /* 0x0000002143367c23 */ /* 0x000fe20008010848 */
[----:B------:R-:W-:Y:S01]  /*cc70*/  F2FP.BF16.F32.PACK_AB R11, R77, R73 ;  /* 0x000000494d0b723e */ /* 0x000fe200000010ff */
[-C--:B------:R-:W-:Y:S01]  /*cc80*/  FMUL.FTZ R91, R91, R7.reuse ;  /* 0x000000075b5b7220 */ /* 0x080fe20000410000 */
[-C--:B------:R-:W-:Y:S01]  /*cc90*/  FMUL.FTZ R94, R94, R7.reuse ;  /* 0x000000075e5e7220 */ /* 0x080fe20000410000 */
[-C--:B------:R-:W-:Y:S01]  /*cca0*/  FMUL.FTZ R95, R95, R7.reuse ;  /* 0x000000075f5f7220 */ /* 0x080fe20000410000 */
[-C--:B------:R-:W-:Y:S01]  /*ccb0*/  FMUL.FTZ R98, R98, R7.reuse ;  /* 0x0000000762627220 */ /* 0x080fe20000410000 */
        /* <DEDUP_REMOVED lines=11> */
[----:B------:R-:W-:Y:S01]  /*cd70*/  F2FP.BF16.F32.PACK_AB R24, R25, R24 ;  /* 0x000000181918723e */ /* 0x000fe200000010ff */
[-C--:B------:R-:W-:Y:S01]  /*cd80*/  FMUL.FTZ R106, R106, R7.reuse ;  /* 0x000000076a6a7220 */ /* 0x080fe20000410000 */
[-C--:B------:R-:W-:Y:S01]  /*cd90*/  FMUL.FTZ R107, R107, R7.reuse ;  /* 0x000000076b6b7220 */ /* 0x080fe20000410000 */
[----:B------:R-:W-:Y:S01]  /*cda0*/  FADD.FTZ R67, R25, R26 ;  /* 0x0000001a19437221 */ /* 0x000fe20000010000 */
[-C--:B------:R-:W-:Y:S01]  /*cdb0*/  FMUL.FTZ R110, R110, R7.reuse ;  /* 0x000000076e6e7220 */ /* 0x080fe20000410000 */
[----:B------:R-:W-:Y:S01]  /*cdc0*/  MUFU.EX2 R42, R42 ;  /* 0x0000002a002a7308 */ /* 0x000fe20000000800 */
[-C--:B------:R-:W-:Y:S01]  /*cdd0*/  FMUL.FTZ R111, R111, R7.reuse ;  /* 0x000000076f6f7220 */ /* 0x080fe20000410000 */
[----:B------:R-:W-:Y:S01]  /*cde0*/  FADD.FTZ R26, R28, R67 ;  /* 0x000000431c1a7221 */ /* 0x000fe20000010000 */
[----:B0-----:R-:W-:Y:S01]  /*cdf0*/  F2FP.BF16.F32.PACK_AB R8, R15, R14 ;  /* 0x0000000e0f08723e */ /* 0x001fe200000010ff */
[----:B------:R-:W-:Y:S01]  /*ce00*/  FMUL.FTZ R114, R114, R7 ;  /* 0x0000000772727220 */ /* 0x000fe20000410000 */
[----:B------:R-:W-:Y:S01]  /*ce10*/  F2FP.BF16.F32.PACK_AB R10, R21, R20 ;  /* 0x00000014150a723e */ /* 0x000fe200000010ff */
[----:B------:R-:W-:Y:S01]  /*ce20*/  FADD.FTZ R67, R29, R26 ;  /* 0x0000001a1d437221 */ /* 0x000fe20000010000 */
[----:B--2---:R-:W-:Y:S01]  /*ce30*/  F2FP.BF16.F32.PACK_AB R9, R34, R27 ;  /* 0x0000001b2209723e */ /* 0x004fe200000010ff */
[----:B------:R-:W0:Y:S01]  /*ce40*/  MUFU.EX2 R43, R43 ;  /* 0x0000002b002b7308 */ /* 0x000e220000000800 */
[----:B-1----:R-:W-:Y:S01]  /*ce50*/  F2FP.BF16.F32.PACK_AB R11, R39, R38 ;  /* 0x00000026270b723e */ /* 0x002fe200000010ff */
[-C--:B------:R-:W-:Y:S01]  /*ce60*/  FMUL.FTZ R115, R115, R7.reuse ;  /* 0x0000000773737220 */ /* 0x080fe20000410000 */
[----:B------:R-:W-:Y:S01]  /*ce70*/  F2FP.BF16.F32.PACK_AB R26, R29, R28 ;  /* 0x0000001c1d1a723e */ /* 0x000fe200000010ff */
        /* <DEDUP_REMOVED lines=11> */
[----:B------:R-:W-:Y:S01]  /*cf30*/  FMUL.FTZ R135, R135, R7 ;  /* 0x0000000787877220 */ /* 0x000fe20000410000 */
[----:B------:R-:W3:Y:S01]  /*cf40*/  MUFU.EX2 R46, R46 ;  /* 0x0000002e002e7308 */ /* 0x000ee20000000800 */
[----:B--2---:R-:W-:Y:S01]  /*cf50*/  FADD.FTZ R63, R34, R59 ;  /* 0x0000003b223f7221 */ /* 0x004fe20000010000 */
[--C-:B------:R-:W-:Y:S01]  /*cf60*/  FFMA.FTZ R59, R74, UR33, -R72.reuse ;  /* 0x000000214a3b7c23 */ /* 0x100fe20008010848 */
[----:B------:R-:W-:Y:S01]  /*cf70*/  FFMA.FTZ R72, R87, UR33, -R72 ;  /* 0x0000002157487c23 */ /* 0x000fe20008010848 */
[----:B0-----:R-:W-:Y:S01]  /*cf80*/  F2FP.BF16.F32.PACK_AB R25, R43, R42 ;  /* 0x0000002a2b19723e */ /* 0x001fe200000010ff */
[----:B------:R-:W-:Y:S01]  /*cf90*/  FADD.FTZ R12, R38, R63 ;  /* 0x0000003f260c7221 */ /* 0x000fe20000010000 */
[----:B------:R-:W-:Y:S01]  /*cfa0*/  F2FP.BF16.F32.PACK_AB R34, R37, R36 ;  /* 0x000000242522723e */ /* 0x000fe200000010ff */
[----:B------:R-:W-:Y:S01]  /*cfb0*/  IMAD.MOV.U32 R7, RZ, RZ, R5 ;  /* 0x000000ffff077224 */ /* 0x000fe200078e0005 */
        /* <DEDUP_REMOVED lines=14> */
[----:B------:R-:W-:Y:S02]  /*d0a0*/  FADD.FTZ R15, R37, R14 ;  /* 0x0000000e250f7221 */ /* 0x000fe40000010000 */
[----:B------:R-:W0:Y:S01]  /*d0b0*/  MUFU.EX2 R35, R35 ;  /* 0x0000002300237308 */ /* 0x000e220000000800 */
[----:B--2---:R-:W-:Y:S01]  /*d0c0*/  FADD.FTZ R12, R30, R63 ;  /* 0x0000003f1e0c7221 */ /* 0x004fe20000010000 */
[----:B------:R-:W-:Y:S01]  /*d0d0*/  FADD.FTZ R20, R40, R15 ;  /* 0x0000000f28147221 */ /* 0x000fe20000010000 */
[----:B------:R2:W-:Y:S01]  /*d0e0*/  STSM.16.M88.4 [R19], R24 ;  /* 0x0000001813007844 */ /* 0x0005e20000000200 */
[C---:B------:R-:W-:Y:S02]  /*d0f0*/  F2FP.BF16.F32.PACK_AB R40, R41.reuse, R40 ;  /* 0x000000282928723e */ /* 0x040fe400000010ff */
[----:B------:R-:W-:Y:S02]  /*d100*/  FADD.FTZ R21, R41, R20 ;  /* 0x0000001429157221 */ /* 0x000fe40000010000 */
[----:B------:R-:W4:Y:S01]  /*d110*/  MUFU.EX2 R47, R47 ;  /* 0x0000002f002f7308 */ /* 0x000f220000000800 */
[C---:B---3--:R-:W-:Y:S01]  /*d120*/  FADD.FTZ R12, R31.reuse, R12 ;  /* 0x0000000c1f0c7221 */ /* 0x048fe20000010000 */
[----:B------:R-:W-:Y:S01]  /*d130*/  FADD.FTZ R21, R44, R21 ;  /* 0x000000152c157221 */ /* 0x000fe20000010000 */
[----:B------:R-:W-:-:S03]  /*d140*/  F2FP.BF16.F32.PACK_AB R33, R31, R30 ;  /* 0x0000001e1f21723e */ /* 0x000fc600000010ff */
[----:B------:R-:W-:Y:S02]  /*d150*/  FADD.FTZ R20, R56, R21 ;  /* 0x0000001538147221 */ /* 0x000fe40000010000 */
[----:B------:R-:W3:Y:S01]  /*d160*/  MUFU.EX2 R50, R50 ;  /* 0x0000003200327308 */ /* 0x000ee20000000800 */
[----:B0-----:R-:W-:-:S07]  /*d170*/  FADD.FTZ R12, R35, R12 ;  /* 0x0000000c230c7221 */ /* 0x001fce0000010000 */
[----:B------:R-:W0:Y:S01]  /*d180*/  MUFU.EX2 R51, R51 ;  /* 0x0000003300337308 */ /* 0x000e220000000800 */
[C---:B----4-:R-:W-:Y:S01]  /*d190*/  FADD.FTZ R15, R47.reuse, R12 ;  /* 0x0000000c2f0f7221 */ /* 0x050fe20000010000 */
[----:B------:R-:W-:-:S05]  /*d1a0*/  F2FP.BF16.F32.PACK_AB R35, R47, R35 ;  /* 0x000000232f23723e */ /* 0x000fca00000010ff */
[----:B------:R4:W-:Y:S01]  /*d1b0*/  STSM.16.M88.4 [R18], R32 ;  /* 0x0000002012007844 */ /* 0x0009e20000000200 */
[----:B------:R-:W5:Y:S01]  /*d1c0*/  MUFU.EX2 R4, R4 ;  /* 0x0000000400047308 */ /* 0x000f620000000800 */
[----:B---3--:R-:W-:-:S07]  /*d1d0*/  FADD.FTZ R12, R50, R15 ;  /* 0x0000000f320c7221 */ /* 0x008fce0000010000 */
[----:B------:R-:W1:Y:S01]  /*d1e0*/  MUFU.EX2 R3, R3 ;  /* 0x0000000300037308 */ /* 0x000e620000000800 */
[C---:B0-----:R-:W-:Y:S01]  /*d1f0*/  FADD.FTZ R15, R51.reuse, R12 ;  /* 0x0000000c330f7221 */ /* 0x041fe20000010000 */
[----:B------:R-:W-:-:S06]  /*d200*/  F2FP.BF16.F32.PACK_AB R41, R51, R50 ;  /* 0x000000323329723e */ /* 0x000fcc00000010ff */
[----:B------:R-:W0:Y:S01]  /*d210*/  MUFU.EX2 R54, R54 ;  /* 0x0000003600367308 */ /* 0x000e220000000800 */
[----:B-----5:R-:W-:Y:S01]  /*d220*/  FADD.FTZ R12, R4, R15 ;  /* 0x0000000f040c7221 */ /* 0x020fe20000010000 */
[----:B------:R-:W-:Y:S01]  /*d230*/  FADD.FTZ R15, R45, R20 ;  /* 0x000000142d0f7221 */ /* 0x000fe20000010000 */
[C---:B------:R-:W-:Y:S02]  /*d240*/  F2FP.BF16.F32.PACK_AB R43, R13.reuse, R4 ;  /* 0x000000040d2b723e */ /* 0x040fe400000010ff */
[----:B------:R-:W-:Y:S01]  /*d250*/  FADD.FTZ R12, R13, R12 ;  /* 0x0000000c0d0c7221 */ /* 0x000fe20000010000 */
[C---:B------:R-:W-:Y:S01]  /*d260*/  FADD.FTZ R20, R48.reuse, R15 ;  /* 0x0000000f30147221 */ /* 0x040fe20000010000 */
[----:B------:R-:W-:Y:S01]  /*d270*/  F2FP.BF16.F32.PACK_AB R48, R48, R45 ;  /* 0x0000002d3030723e */ /* 0x000fe200000010ff */
[----:B------:R-:W3:Y:S01]  /*d280*/  MUFU.EX2 R52, R52 ;  /* 0x0000003400347308 */ /* 0x000ee20000000800 */
[----:B-1----:R-:W-:Y:S01]  /*d290*/  FADD.FTZ R9, R3, R12 ;  /* 0x0000000c03097221 */ /* 0x002fe20000010000 */
[----:B------:R-:W-:Y:S01]  /*d2a0*/  FADD.FTZ R11, R49, R20 ;  /* 0x00000014310b7221 */ /* 0x000fe20000010000 */
[----:B------:R4:W-:Y:S05]  /*d2b0*/  STSM.16.M88.4 [R17+0x27800], R40 ;  /* 0x0278002811007844 */ /* 0x0009ea0000000200 */
[----:B------:R-:W1:Y:S01]  /*d2c0*/  MUFU.EX2 R55, R55 ;  /* 0x0000003700377308 */ /* 0x000e620000000800 */
[----:B0-----:R-:W-:-:S07]  /*d2d0*/  FADD.FTZ R8, R54, R9 ;  /* 0x0000000936087221 */ /* 0x001fce0000010000 */
[----:B------:R-:W0:Y:S01]  /*d2e0*/  MUFU.EX2 R53, R53 ;  /* 0x0000003500357308 */ /* 0x000e220000000800 */
[C---:B---3--:R-:W-:Y:S01]  /*d2f0*/  FADD.FTZ R10, R52.reuse, R11 ;  /* 0x0000000b340a7221 */ /* 0x048fe20000010000 */
[----:B------:R-:W-:Y:S02]  /*d300*/  F2FP.BF16.F32.PACK_AB R50, R52, R49 ;  /* 0x000000313432723e */ /* 0x000fe400000010ff */
[----:B------:R-:W-:-:S04]  /*d310*/  F2FP.BF16.F32.PACK_AB R49, R54, R3 ;  /* 0x000000033631723e */ /* 0x000fc800000010ff */
        /* <DEDUP_REMOVED lines=9> */
[----:B-1----:R-:W-:-:S07]  /*d3b0*/  FADD.FTZ R11, R57, R10 ;  /* 0x0000000a390b7221 */ /* 0x002fce0000010000 */
[----:B------:R-:W1:Y:S01]  /*d3c0*/  MUFU.EX2 R14, R75 ;  /* 0x0000004b000e7308 */ /* 0x000e620000000800 */
[----:B0-----:R-:W-:-:S07]  /*d3d0*/  FADD.FTZ R9, R59, R4 ;  /* 0x000000043b097221 */ /* 0x001fce0000010000 */
        /* <DEDUP_REMOVED lines=10> */
[----:B-1----:R-:W-:Y:S01]  /*d480*/  FADD.FTZ R9, R65, R8 ;  /* 0x0000000841097221 */ /* 0x002fe20000010000 */
[----:B------:R-:W-:-:S06]  /*d490*/  F2FP.BF16.F32.PACK_AB R8, R57, R53 ;  /* 0x000000353908723e */ /* 0x000fcc00000010ff */
[----:B------:R-:W1:Y:S01]  /*d4a0*/  MUFU.EX2 R15, R82 ;  /* 0x00000052000f7308 */ /* 0x000e620000000800 */
[C---:B0-----:R-:W-:Y:S01]  /*d4b0*/  FADD.FTZ R4, R79.reuse, R4 ;  /* 0x000000044f047221 */ /* 0x041fe20000010000 */
[----:B------:R-:W-:-:S06]  /*d4c0*/  F2FP.BF16.F32.PACK_AB R11, R79, R78 ;  /* 0x0000004e4f0b723e */ /* 0x000fcc00000010ff */
[----:B------:R-:W0:Y:S01]  /*d4d0*/  MUFU.EX2 R83, R83 ;  /* 0x0000005300537308 */ /* 0x000e220000000800 */
[----:B---3--:R-:W-:Y:S01]  /*d4e0*/  FADD.FTZ R21, R68, R9 ;  /* 0x0000000944157221 */ /* 0x008fe20000010000 */
[----:B------:R-:W-:Y:S02]  /*d4f0*/  F2FP.BF16.F32.PACK_AB R9, R14, R59 ;  /* 0x0000003b0e09723e */ /* 0x000fe400000010ff */
[----:B------:R-:W-:-:S03]  /*d500*/  F2FP.BF16.F32.PACK_AB R12, R68, R65 ;  /* 0x00000041440c723e */ /* 0x000fc600000010ff */
[----:B------:R4:W-:Y:S01]  /*d510*/  STSM.16.M88.4 [R19+0x6000], R8 ;  /* 0x0060000813007844 */ /* 0x0009e20000000200 */
[----:B------:R-:W3:Y:S01]  /*d520*/  MUFU.EX2 R64, R64 ;  /* 0x0000004000407308 */ /* 0x000ee20000000800 */
[----:B-1----:R-:W-:-:S07]  /*d530*/  FADD.FTZ R4, R15, R4 ;  /* 0x000000040f047221 */ /* 0x002fce0000010000 */
[----:B------:R-:W1:Y:S01]  /*d540*/  MUFU.EX2 R6, R85 ;  /* 0x0000005500067308 */ /* 0x000e620000000800 */
[C---:B0-----:R-:W-:Y:S01]  /*d550*/  F2FP.BF16.F32.PACK_AB R13, R83.reuse, R15 ;  /* 0x0000000f530d723e */ /* 0x041fe200000010ff */
[----:B------:R-:W-:-:S06]  /*d560*/  FADD.FTZ R4, R83, R4 ;  /* 0x0000000453047221 */ /* 0x000fcc0000010000 */
[----:B--2---:R-:W0:Y:S01]  /*d570*/  MUFU.EX2 R25, R86 ;  /* 0x0000005600197308 */ /* 0x004e220000000800 */
[----:B---3--:R-:W-:-:S07]  /*d580*/  FADD.FTZ R21, R64, R21 ;  /* 0x0000001540157221 */ /* 0x008fce0000010000 */
[----:B------:R-:W2:Y:S01]  /*d590*/  MUFU.EX2 R72, R72 ;  /* 0x0000004800487308 */ /* 0x000ea20000000800 */
[C---:B-1----:R-:W-:Y:S01]  /*d5a0*/  F2FP.BF16.F32.PACK_AB R14, R6.reuse, R64 ;  /* 0x00000040060e723e */ /* 0x042fe200000010ff */
[----:B0-----:R-:W-:Y:S01]  /*d5b0*/  FADD.FTZ R3, R25, R4 ;  /* 0x0000000419037221 */ /* 0x001fe20000010000 */
[----:B------:R-:W-:Y:S01]  /*d5c0*/  FADD.FTZ R4, R6, R21 ;  /* 0x0000001506047221 */ /* 0x000fe20000010000 */
[----:B------:R-:W-:Y:S01]  /*d5d0*/  IMAD.MOV.U32 R6, RZ, RZ, R0 ;  /* 0x000000ffff067224 */ /* 0x000fe200078e0000 */
[C---:B--2---:R-:W-:Y:S01]  /*d5e0*/  F2FP.BF16.F32.PACK_AB R15, R72.reuse, R25 ;  /* 0x00000019480f723e */ /* 0x044fe200000010ff */
[----:B------:R-:W-:-:S04]  /*d5f0*/  FADD.FTZ R3, R72, R3 ;  /* 0x0000000348037221 */ /* 0x000fc80000010000 */
[----:B------:R4:W-:Y:S01]  /*d600*/  STSM.16.M88.4 [R18+0x6000], R12 ;  /* 0x0060000c12007844 */ /* 0x0009e20000000200 */
[----:B------:R0:W-:Y:S06]  /*d610*/  MEMBAR.ALL.CTA ;  /* 0x0000000000007992 */ /* 0x0001ec0000008000 */
[----:B0-----:R-:W0:Y:S02]  /*d620*/  FENCE.VIEW.ASYNC.S ;  /* 0x00000000000073c6 */ /* 0x001e240000000000 */
[----:B0-----:R-:W-:Y:S01]  /*d630*/  NOP ;  /* 0x0000000000007918 */ /* 0x001fe20000000000 */
[----:B------:R-:W-:Y:S05]  /*d640*/  @P2 BRA `(.L_x_11065) ;  /* 0xffffffcc00d42947 */ /* 0x000fea000383ffff */
.L_x_11048:
[----:B------:R-:W-:Y:S06]  /*d650*/  BAR.ARV 0x8, 0x200 ;  /* 0x0208000000007b1d */ /* 0x000fec0000002000 */
[----:B------:R-:W-:Y:S05]  /*d660*/  @!P0 BRA `(.L_x_11066) ;  /* 0x0000000000048947 */ /* 0x000fea0003800000 */
[----:B------:R-:W-:Y:S01]  /*d670*/  BPT.TRAP 0x1 ;  /* 0x000000040000795c */ /* 0x000fe20000300000 */
.L_x_11066:
[----:B------:R-:W-:Y:S01]  /*d680*/  ULEA UR9, UR46, UR42, 0x3 ;  /* 0x0000002a2e097291 */ /* 0x000fe2000f8e183f */
[----:B------:R-:W-:-:S05]  /*d690*/  IMAD.U32 R2, RZ, RZ, UR49 ;  /* 0x00000031ff027e24 */ /* 0x000fca000f8e00ff */
[----:B------:R-:W-:-:S04]  /*d6a0*/  SHF.L.U32 R2, R2, 0x1f, RZ ;  /* 0x0000001f02027819 */ /* 0x000fc800000006ff */
[----:B------:R0:W1:Y:S01]  /*d6b0*/  SYNCS.PHASECHK.TRANS64.TRYWAIT P2, [UR9+0x2d850], R2 ;  /* 0x02d85002ff0075a7 */ /* 0x0000620008040149 */
[----:B------:R-:W-:Y:S05]  /*d6c0*/  @!P0 BRA `(.L_x_11067) ;  /* 0x0000000000048947 */ /* 0x000fea0003800000 */
[----:B------:R-:W-:Y:S01]  /*d6d0*/  BPT.TRAP 0x1 ;  /* 0x000000040000795c */ /* 0x000fe20000300000 */
.L_x_11067:
[----:B-1----:R-:W-:Y:S05]  /*d6e0*/  @P2 BRA `(.L_x_11068) ;  /* 0x0000000000082947 */ /* 0x002fea0003800000 */
[----:B------:R-:W1:Y:S02]  /*d6f0*/  SYNCS.PHASECHK.TRANS64.TRYWAIT P0, [UR9+0x2d850], R2 ;  /* 0x02d85002ff0075a7 */ /* 0x000e640008000149 */
[----:B-1----:R-:W-:Y:S05]  /*d700*/  @!P0 BRA `(.L_x_11069) ;  /* 0x0000008c00e08947 */ /* 0x002fea0003800000 */
.L_x_11068:
[----:B------:R-:W-:Y:S01]  /*d710*/  UIADD3 UR42, UR42, 0x400, URZ ;  /* 0x000004002a2a7890 */ /* 0x000fe2000fffe03f */
[----:B------:R-:W-:Y:S01]  /*d720*/  WARPGROUP.ARRIVE ;  /* 0x00000000000079c5 */ /* 0x000fe20000000000 */
[----:B------:R-:W-:Y:S01]  /*d730*/  ULOP3.LUT UR43, UR43, 0x10000, URZ, 0xfc, !UPT ;  /* 0x000100002b2b7892 */ /* 0x000fe2000f8efc3f */
[----:B-1----:R-:W1:Y:S01]  /*d740*/  SHFL.BFLY PT, R7, R4, 0x2, 0x1f ;  /* 0x0c401f0004077f89 */ /* 0x002e6200000e0000 */
[----:B------:R-:W-:Y:S01]  /*d750*/  USHF.R.U32.HI UR42, URZ, 0x4, UR42 ;  /* 0x000000043f2a7899 */ /* 0x000fe2000801162a */
[----:B--2-4-:R-:W-:Y:S01]  /*d760*/  IMAD.U32 R13, RZ, RZ, UR33 ;  /* 0x00000021ff0d7e24 */ /* 0x014fe2000f8e00ff */
[----:B------:R-:W-:Y:S01]  /*d770*/  UMOV UR5, 0x40000040 ;  /* 0x4000004000057882 */ /* 0x000fe20000000000 */
[----:B------:R-:W-:Y:S01]  /*d780*/  UMOV UR7, 0x80000020 ;  /* 0x8000002000077882 */ /* 0x000fe20000000000 */
[----:B------:R-:W-:Y:S01]  /*d790*/  ULOP3.LUT UR42, UR42, 0x3fff, URZ, 0xc0, !UPT ;  /* 0x00003fff2a2a7892 */ /* 0x000fe2000f8ec03f */
[----:B0-----:R-:W0:Y:S01]  /*d7a0*/  SHFL.BFLY PT, R2, R3, 0x2, 0x1f ;  /* 0x0c401f0003027f89 */ /* 0x001e2200000e0000 */
[----:B------:R-:W-:Y:S01]  /*d7b0*/  UMOV UR4, UR43 ;  /* 0x0000002b00047c82 */ /* 0x000fe20008000000 */
[----:B------:R-:W-:-:S02]  /*d7c0*/  UIADD3 UR47, UR47, 0x1, URZ ;  /* 0x000000012f2f7890 */ /* 0x000fc4000fffe03f */
[----:B------:R-:W-:-:S04]  /*d7d0*/  ULOP3.LUT UR8, UR42, 0x2000000, URZ, 0xfc, !UPT ;  /* 0x020000002a087892 */ /* 0x000fc8000f8efc3f */
        /* <DEDUP_REMOVED lines=8> */
[----:B------:R-:W-:Y:S01]  /*d860*/  IMAD.MOV.U32 R4, RZ, RZ, RZ ;  /* 0x000000ffff047224 */ /* 0x000fe200078e00ff */
[----:B------:R-:W-:Y:S01]  /*d870*/  UMOV UR5, 0x40000040 ;  /* 0x4000004000057882 */ /* 0x000fe20000000000 */
[----:B------:R-:W-:Y:S01]  /*d880*/  UMOV UR7, 0x80000020 ;  /* 0x8000002000077882 */ /* 0x000fe20000000000 */
[----:B0-----:R-:W-:Y:S01]  /*d890*/  FADD.FTZ R6, R2, R3 ;  /* 0x0000000302067221 */ /* 0x001fe20000010000 */
[----:B------:R-:W-:Y:S01]  /*d8a0*/  IMAD.MOV.U32 R3, RZ, RZ, -0x800000 ;  /* 0xff800000ff037424 */ /* 0x000fe200078e00ff */
[----:B------:R-:W0:Y:S01]  /*d8b0*/  SHFL.BFLY PT, R2, R7, 0x1, 0x1f ;  /* 0x0c201f0007027f89 */ /* 0x000e2200000e0000 */
[----:B------:R-:W-:-:S03]  /*d8c0*/  USEL UR46, UR46, URZ, UP0 ;  /* 0x0000003f2e2e7287 */ /* 0x000fc60008000000 */
[----:B------:R-:W1:Y:S01]  /*d8d0*/  SHFL.BFLY PT, R9, R6, 0x1, 0x1f ;  /* 0x0c201f0006097f89 */ /* 0x000e6200000e0000 */
[----:B0-----:R-:W-:Y:S01]  /*d8e0*/  FADD.FTZ R11, R7, R2 ;  /* 0x00000002070b7221 */ /* 0x001fe20000010000 */
[----:B------:R-:W-:Y:S02]  /*d8f0*/  IMAD.U32 R7, RZ, RZ, UR33 ;  /* 0x00000021ff077e24 */ /* 0x000fe4000f8e00ff */
[----:B------:R-:W-:Y:S02]  /*d900*/  IMAD.MOV.U32 R2, RZ, RZ, -0x800000 ;  /* 0xff800000ff027424 */ /* 0x000fe400078e00ff */
[----:B-1----:R-:W-:Y:S01]  /*d910*/  FADD.FTZ R12, R6, R9 ;  /* 0x00000009060c7221 */ /* 0x002fe20000010000 */
[----:B------:R-:W-:Y:S01]  /*d920*/  FSETP.NE.FTZ.AND P0, PT, R11, RZ, PT ;  /* 0x000000ff0b00720b */ /* 0x000fe20003f15000 */
[----:B------:R-:W-:Y:S02]  /*d930*/  IMAD.U32 R6, RZ, RZ, UR9 ;  /* 0x00000009ff067e24 */ /* 0x000fe4000f8e00ff */
[----:B------:R-:W-:Y:S01]  /*d940*/  IMAD.MOV.U32 R9, RZ, RZ, RZ ;  /* 0x000000ffff097224 */ /* 0x000fe200078e00ff */
[----:B------:R-:W-:Y:S01]  /*d950*/  FSETP.NE.FTZ.AND P2, PT, R12, RZ, PT ;  /* 0x000000ff0c00720b */ /* 0x000fe20003f55000 */
[----:B------:R-:W-:-:S05]  /*d960*/  @!P1 VIADD R6, R6, 0x2d860 ;  /* 0x0002d86006069836 */ /* 0x000fca0000000000 */
[----:B------:R-:W-:-:S03]  /*d970*/  @!P1 PRMT R6, RZ, 0x654, R6 ;  /* 0x00000654ff069816 */ /* 0x000fc60000000006 */
[----:B------:R-:W0:Y:S01]  /*d980*/  @P0 MUFU.LG2 R8, R11 ;  /* 0x0000000b00080308 */ /* 0x000e220000000c00 */
[----:B------:R-:W-:-:S07]  /*d990*/  @P0 FMUL.FTZ R7, R7, 0.69314718246459960938 ;  /* 0x3f31721807070820 */ /* 0x000fce0000410000 */
[----:B------:R-:W1:Y:S08]  /*d9a0*/  @P2 MUFU.LG2 R10, R12 ;  /* 0x0000000c000a2308 */ /* 0x000e700000000c00 */
[----:B------:R2:W3:Y:S01]  /*d9b0*/  @P0 MUFU.RCP R4, R11 ;  /* 0x0000000b00040308 */ /* 0x0004e20000001000 */
[----:B0-----:R-:W-:-:S04]  /*d9c0*/  @P0 FMUL.FTZ R8, R8, 0.69314718246459960938 ;  /* 0x3f31721808080820 */ /* 0x001fc80000410000 */
[----:B------:R-:W-:Y:S01]  /*d9d0*/  @P0 FFMA.FTZ R3, R7, R0, R8 ;  /* 0x0000000007030223 */ /* 0x000fe20000010008 */
[----:B------:R-:W-:Y:S02]  /*d9e0*/  PLOP3.LUT P0, PT, PT, PT, PT, 0x8, 0x0 ;  /* 0x000000000000781c */ /* 0x000fe40003f0e170 */
[----:B------:R-:W0:Y:S01]  /*d9f0*/  @P2 MUFU.RCP R9, R12 ;  /* 0x0000000c00092308 */ /* 0x000e220000001000 */
[----:B--2---:R-:W-:Y:S01]  /*da00*/  @P2 FMUL.FTZ R11, R13, 0.69314718246459960938 ;  /* 0x3f3172180d0b2820 */ /* 0x004fe20000410000 */
        /* <DEDUP_REMOVED lines=99> */
.L_x_10999:
[----:B------:R-:W0:Y:S08]  /*e040*/  S2UR UR4, SR_CgaCtaId ;  /* 0x00000000000479c3 */ /* 0x000e300000008800 */
[----:B------:R-:W-:Y:S06]  /*e050*/  BAR.SYNC.DEFER_BLOCKING 0x5, 0x200 ;  /* 0x0148000000007b1d */ /* 0x000fec0000010000 */
[----:B------:R-:W-:Y:S01]  /*e060*/  UMOV UR42, 0x400 ;  /* 0x00000400002a7882 */ /* 0x000fe20000000000 */
[----:B------:R-:W-:Y:S01]  /*e070*/  BSSY B0, `(.L_x_11070) ;  /* 0x00001b8000007945 */ /* 0x000fe20003800000 */
[----:B0-----:R-:W-:-:S09]  /*e080*/  ULEA UR42, UR4, UR42, 0x18 ;  /* 0x0000002a042a7291 */ /* 0x001fd2000f8ec03f */
[----:B------:R-:W0:Y:S02]  /*e090*/  LDS.128 R4, [UR42+0x2d8d0] ;  /* 0x02d8d02aff047984 */ /* 0x000e240008000c00 */
[----:B0-----:R-:W-:Y:S02]  /*e0a0*/  R2UR UR5, R5 ;  /* 0x00000000050572ca */ /* 0x001fe400000e0000 */
[----:B------:R-:W-:Y:S02]  /*e0b0*/  R2UR UR7, R6 ;  /* 0x00000000060772ca */ /* 0x000fe400000e0000 */
[----:B------:R-:W-:Y:S01]  /*e0c0*/  R2UR UR6, R7 ;  /* 0x00000000070672ca */ /* 0x000fe200000e0000 */
[----:B------:R-:W-:Y:S06]  /*e0d0*/  BAR.ARV 0x4, 0x200 ;  /* 0x0108000000007b1d */ /* 0x000fec0000002000 */
[----:B------:R-:W-:Y:S08]  /*e0e0*/  @P0 BRA `(.L_x_11071) ;  /* 0x0000001000480947 */ /* 0x000ff00003800000 */
[----:B------:R-:W0:Y:S08]  /*e0f0*/  S2UR UR4, SR_SWINHI ;  /* 0x00000000000479c3 */ /* 0x000e300000002f00 */
[----:B------:R-:W-:Y:S01]  /*e100*/  BAR.SYNC.DEFER_BLOCKING 0x1, 0x180 ;  /* 0x0046000000007b1d */ /* 0x000fe20000010000 */
[----:B------:R-:W-:Y:S02]  /*e110*/  F2FP.BF16.F32.PACK_AB R6, R93, R92 ;  /* 0x0000005c5d06723e */ /* 0x000fe400000010ff */
[----:B------:R-:W-:-:S02]  /*e120*/  F2FP.BF16.F32.PACK_AB R26, R125, R26 ;  /* 0x0000001a7d1a723e */ /* 0x000fc400000010ff */
[----:B------:R-:W-:-:S03]  /*e130*/  F2FP.BF16.F32.PACK_AB R27, R27, R126 ;  /* 0x0000007e1b1b723e */ /* 0x000fc600000010ff */
[----:B------:R-:W1:Y:S01]  /*e140*/  LDC R41, c[0x0][0xbe8] ;  /* 0x0002fa00ff297b82 */ /* 0x000e620000000800 */
[----:B------:R-:W-:Y:S01]  /*e150*/  UMOV UR8, UR42 ;  /* 0x0000002a00087c82 */ /* 0x000fe20008000000 */
[----:B0-----:R-:W-:Y:S01]  /*e160*/  UMOV UR9, UR4 ;  /* 0x0000000400097c82 */ /* 0x001fe20008000000 */
[----:B------:R-:W-:Y:S02]  /*e170*/  IMAD.U32 R20, RZ, RZ, UR8 ;  /* 0x00000008ff147e24 */ /* 0x000fe4000f8e00ff */
[----:B------:R-:W-:Y:S01]  /*e180*/  IMAD.U32 R21, RZ, RZ, UR9 ;  /* 0x00000009ff157e24 */ /* 0x000fe2000f8e00ff */
[----:B------:R-:W-:Y:S02]  /*e190*/  ULDC.64 UR8, c[0x0][0xc00] ;  /* 0x0003000000087ab9 */ /* 0x000fe40000000a00 */
[----:B------:R-:W-:Y:S01]  /*e1a0*/  UISETP.NE.U32.AND UP0, UPT, UR8, URZ, UPT ;  /* 0x0000003f0800728c */ /* 0x000fe2000bf05070 */
[----:B------:R-:W-:-:S03]  /*e1b0*/  IMAD.WIDE R4, R145, 0x2, R20 ;  /* 0x0000000291047825 */ /* 0x000fc600078e0214 */
[----:B------:R-:W-:Y:S01]  /*e1c0*/  UISETP.NE.AND.EX UP0, UPT, UR9, URZ, UPT, UP0 ;  /* 0x0000003f0900728c */ /* 0x000fe2000bf05300 */
[C---:B------:R-:W-:Y:S02]  /*e1d0*/  LOP3.LUT R7, R4.reuse, 0x180, RZ, 0xc0, !PT ;  /* 0x0000018004077812 */ /* 0x040fe400078ec0ff */
[----:B------:R-:W-:Y:S01]  /*e1e0*/  ULDC.64 UR8, c[0x0][0xc00] ;  /* 0x0003000000087ab9 */ /* 0x000fe20000000a00 */
[C---:B------:R-:W-:Y:S01]  /*e1f0*/  IADD3 R9, P0, R4.reuse, 0x6020, RZ ;  /* 0x0000602004097810 */ /* 0x040fe20007f1e0ff */
[----:B------:R-:W-:Y:S01]  /*e200*/  UIMAD.WIDE UR8, UR40, 0x4, UR8 ;  /* 0x00000004280878a5 */ /* 0x000fe2000f8e0208 */
[----:B------:R-:W-:Y:S02]  /*e210*/  SHF.R.U64 R7, R7, 0x3, RZ ;  /* 0x0000000307077819 */ /* 0x000fe400000012ff */
[C---:B------:R-:W-:Y:S02]  /*e220*/  IADD3 R11, P1, R4.reuse, 0x6000, RZ ;  /* 0x00006000040b7810 */ /* 0x040fe40007f3e0ff */
[----:B------:R-:W-:-:S02]  /*e230*/  IADD3 R33, P2, R4, 0x3020, RZ ;  /* 0x0000302004217810 */ /* 0x000fc40007f5e0ff */
[C---:B------:R-:W-:Y:S02]  /*e240*/  IADD3 R31, P3, R4.reuse, 0x3000, RZ ;  /* 0x00003000041f7810 */ /* 0x040fe40007f7e0ff */
[----:B------:R-:W-:Y:S01]  /*e250*/  IADD3 R29, P4, R4, 0x20, RZ ;  /* 0x00000020041d7810 */ /* 0x000fe20007f9e0ff */
[--C-:B------:R-:W-:Y:S01]  /*e260*/  IMAD.X R13, RZ, RZ, R5.reuse, P2 ;  /* 0x000000ffff0d7224 */ /* 0x100fe200010e0605 */
[----:B------:R-:W-:Y:S01]  /*e270*/  LOP3.LUT R4, R7, R4, RZ, 0x3c, !PT ;  /* 0x0000000407047212 */ /* 0x000fe200078e3cff */
[--C-:B------:R-:W-:Y:S01]  /*e280*/  IMAD.X R15, RZ, RZ, R5.reuse, P3 ;  /* 0x000000ffff0f7224 */ /* 0x100fe200018e0605 */
[----:B------:R-:W-:Y:S01]  /*e290*/  LOP3.LUT R8, R9, 0x180, RZ, 0xc0, !PT ;  /* 0x0000018009087812 */ /* 0x000fe200078ec0ff */
[----:B------:R-:W-:Y:S01]  /*e2a0*/  IMAD.X R25, RZ, RZ, R5, P4 ;  /* 0x000000ffff197224 */ /* 0x000fe200020e0605 */
[----:B------:R-:W-:Y:S02]  /*e2b0*/  LOP3.LUT R10, R11, 0x180, RZ, 0xc0, !PT ;  /* 0x000001800b0a7812 */ /* 0x000fe400078ec0ff */
[----:B------:R-:W-:-:S02]  /*e2c0*/  MOV R28, R4 ;  /* 0x00000004001c7202 */ /* 0x000fc40000000f00 */
[----:B------:R-:W-:Y:S02]  /*e2d0*/  F2FP.BF16.F32.PACK_AB R4, R89, R0 ;  /* 0x000000005904723e */ /* 0x000fe400000010ff */
[----:B------:R-:W-:Y:S02]  /*e2e0*/  LOP3.LUT R0, R29, 0x180, RZ, 0xc0, !PT ;  /* 0x000001801d007812 */ /* 0x000fe400078ec0ff */
[----:B------:R-:W-:Y:S02]  /*e2f0*/  SHF.R.U64 R8, R8, 0x3, RZ ;  /* 0x0000000308087819 */ /* 0x000fe400000012ff */
[----:B------:R-:W-:Y:S02]  /*e300*/  SHF.R.U64 R10, R10, 0x3, RZ ;  /* 0x000000030a0a7819 */ /* 0x000fe400000012ff */
[----:B------:R-:W-:Y:S02]  /*e310*/  LOP3.LUT R14, R31, 0x180, RZ, 0xc0, !PT ;  /* 0x000001801f0e7812 */ /* 0x000fe400078ec0ff */
[----:B------:R-:W-:-:S02]  /*e320*/  LOP3.LUT R12, R33, 0x180, RZ, 0xc0, !PT ;  /* 0x00000180210c7812 */ /* 0x000fc400078ec0ff */
[----:B------:R-:W-:Y:S02]  /*e330*/  SHF.R.U64 R0, R0, 0x3, RZ ;  /* 0x0000000300007819 */ /* 0x000fe400000012ff */
[----:B------:R-:W-:Y:S01]  /*e340*/  LOP3.LUT R8, R8, R9, RZ, 0x3c, !PT ;  /* 0x0000000908087212 */ /* 0x000fe200078e3cff */
[--C-:B------:R-:W-:Y:S01]  /*e350*/  IMAD.X R9, RZ, RZ, R5.reuse, P0 ;  /* 0x000000ffff097224 */ /* 0x100fe200000e0605 */
[----:B------:R-:W-:Y:S01]  /*e360*/  LOP3.LUT R10, R10, R11, RZ, 0x3c, !PT ;  /* 0x0000000b0a0a7212 */ /* 0x000fe200078e3cff */
[----:B------:R-:W-:Y:S01]  /*e370*/  IMAD.X R11, RZ, RZ, R5, P1 ;  /* 0x000000ffff0b7224 */ /* 0x000fe200008e0605 */
[----:B------:R-:W-:Y:S02]  /*e380*/  SHF.R.U64 R14, R14, 0x3, RZ ;  /* 0x000000030e0e7819 */ /* 0x000fe400000012ff */
[----:B------:R-:W-:Y:S02]  /*e390*/  SHF.R.U64 R12, R12, 0x3, RZ ;  /* 0x000000030c0c7819 */ /* 0x000fe400000012ff */
[----:B------:R-:W-:Y:S01]  /*e3a0*/  LOP3.LUT R24, R0, R29, RZ, 0x3c, !PT ;  /* 0x0000001d00187212 */ /* 0x000fe200078e3cff */
[----:B------:R-:W-:Y:S01]  /*e3b0*/  IMAD.U32 R29, RZ, RZ, UR9 ;  /* 0x00000009ff1d7e24 */ /* 0x000fe2000f8e00ff */
[----:B------:R-:W-:-:S02]  /*e3c0*/  F2FP.BF16.F32.PACK_AB R5, R91, R90 ;  /* 0x0000005a5b05723e */ /* 0x000fc400000010ff */
[----:B------:R-:W-:Y:S02]  /*e3d0*/  F2FP.BF16.F32.PACK_AB R7, R95, R94 ;  /* 0x0000005e5f07723e */ /* 0x000fe400000010ff */
[----:B------:R-:W-:Y:S02]  /*e3e0*/  LOP3.LUT R14, R14, R31, RZ, 0x3c, !PT ;  /* 0x0000001f0e0e7212 */ /* 0x000fe400078e3cff */
[----:B------:R-:W-:Y:S01]  /*e3f0*/  MOV R30, R8 ;  /* 0x00000008001e7202 */ /* 0x000fe20000000f00 */
[----:B------:R0:W-:Y:S01]  /*e400*/  STSM.16.M88.4 [R28], R4 ;  /* 0x000000041c007844 */ /* 0x0001e20000000200 */
[----:B------:R-:W-:Y:S02]  /*e410*/  MOV R31, R10 ;  /* 0x0000000a001f7202 */ /* 0x000fe40000000f00 */
[----:B------:R-:W-:Y:S02]  /*e420*/  LOP3.LUT R12, R12, R33, RZ, 0x3c, !PT ;  /* 0x000000210c0c7212 */ /* 0x000fe400078e3cff */
[----:B------:R-:W-:-:S02]  /*e430*/  MOV R25, R24 ;  /* 0x0000001800197202 */ /* 0x000fc40000000f00 */
[----:B------:R-:W-:Y:S02]  /*e440*/  F2FP.BF16.F32.PACK_AB R8, R97, R96 ;  /* 0x000000606108723e */ /* 0x000fe400000010ff */
[----:B------:R-:W-:Y:S02]  /*e450*/  F2FP.BF16.F32.PACK_AB R9, R99, R98 ;  /* 0x000000626309723e */ /* 0x000fe400000010ff */
[----:B------:R-:W-:Y:S02]  /*e460*/  F2FP.BF16.F32.PACK_AB R10, R101, R100 ;  /* 0x00000064650a723e */ /* 0x000fe400000010ff */
[----:B------:R-:W-:Y:S02]  /*e470*/  F2FP.BF16.F32.PACK_AB R11, R103, R102 ;  /* 0x00000066670b723e */ /* 0x000fe400000010ff */
[----:B------:R-:W-:Y:S01]  /*e480*/  MOV R32, R12 ;  /* 0x0000000c00207202 */ /* 0x000fe20000000f00 */
[----:B0-----:R-:W-:Y:S01]  /*e490*/  IMAD.U32 R28, RZ, RZ, UR8 ;  /* 0x00000008ff1c7e24 */ /* 0x001fe2000f8e00ff */
[----:B------:R-:W-:Y:S01]  /*e4a0*/  MOV R33, R14 ;  /* 0x0000000e00217202 */ /* 0x000fe20000000f00 */
[----:B------:R0:W-:Y:S01]  /*e4b0*/  STSM.16.M88.4 [R25], R8 ;  /* 0x0000000819007844 */ /* 0x0001e20000000200 */
[----:B------:R-:W-:Y:S01]  /*e4c0*/  F2FP.BF16.F32.PACK_AB R4, R105, R104 ;  /* 0x000000686904723e */ /* 0x000fe200000010ff */
[----:B------:R-:W-:Y:S01]  /*e4d0*/  ULDC.64 UR8, c[0x0][0xc08] ;  /* 0x0003020000087ab9 */ /* 0x000fe20000000a00 */
[----:B------:R-:W-:-:S02]  /*e4e0*/  F2FP.BF16.F32.PACK_AB R5, R107, R106 ;  /* 0x0000006a6b05723e */ /* 0x000fc400000010ff */
        /* <DEDUP_REMOVED lines=8> */
[----:B0-----:R-:W-:Y:S01]  /*e570*/  F2FP.BF16.F32.PACK_AB R25, R123, R122 ;  /* 0x0000007a7b19723e */ /* 0x001fe200000010ff */
[----:B------:R-:W-:Y:S01]  /*e580*/  STSM.16.M88.4 [R32], R12 ;  /* 0x0000000c20007844 */ /* 0x000fe20000000200 */
[----:B------:R-:W-:Y:S02]  /*e590*/  F2FP.BF16.F32.PACK_AB R8, R129, R128 ;  /* 0x000000808108723e */ /* 0x000fe400000010ff */
[----:B------:R-:W-:Y:S01]  /*e5a0*/  F2FP.BF16.F32.PACK_AB R9, R131, R130 ;  /* 0x000000828309723e */ /* 0x000fe200000010ff */
[----:B------:R-:W-:Y:S01]  /*e5b0*/  STSM.16.M88.4 [R31], R24 ;  /* 0x000000181f007844 */ /* 0x000fe20000000200 */
[----:B------:R-:W-:Y:S02]  /*e5c0*/  F2FP.BF16.F32.PACK_AB R10, R133, R132 ;  /* 0x00000084850a723e */ /* 0x000fe400000010ff */
[----:B------:R-:W-:-:S02]  /*e5d0*/  F2FP.BF16.F32.PACK_AB R11, R135, R134 ;  /* 0x00000086870b723e */ /* 0x000fc400000010ff */
[----:B------:R-:W-:-:S03]  /*e5e0*/  PLOP3.LUT P0, PT, PT, PT, UP0, 0x80, 0x0 ;  /* 0x000000000000781c */ /* 0x000fc60003f0f008 */
[----:B------:R0:W-:Y:S01]  /*e5f0*/  STSM.16.M88.4 [R30], R8 ;  /* 0x000000081e007844 */ /* 0x0001e20000000200 */
[----:B------:R-:W-:Y:S09]  /*e600*/  BAR.SYNC.DEFER_BLOCKING 0x1, 0x180 ;  /* 0x0046000000007b1d */ /* 0x000ff20000010000 */
[----:B------:R-:W3:Y:S01]  /*e610*/  @P0 LDG.E R0, desc[UR50][R28.64] ;  /* 0x000000321c000981 */ /* 0x000ee2000c1e1900 */
[----:B------:R-:W-:Y:S01]  /*e620*/  UISETP.NE.U32.AND UP1, UPT, UR8, URZ, UPT ;  /* 0x0000003f0800728c */ /* 0x000fe2000bf25070 */
[----:B-1----:R-:W-:Y:S01]  /*e630*/  ISETP.NE.AND P1, PT, R41, 0x1, PT ;  /* 0x000000012900780c */ /* 0x002fe20003f25270 */
[----:B------:R-:W-:Y:S01]  /*e640*/  ULDC UR10, c[0x0][0xa88] ;  /* 0x0002a200000a7ab9 */ /* 0x000fe20000000800 */
[----:B------:R-:W-:Y:S01]  /*e650*/  UMOV UR4, URZ ;  /* 0x0000003f00047c82 */ /* 0x000fe20008000000 */
[----:B------:R-:W-:-:S06]  /*e660*/  UISETP.NE.AND.EX UP1, UPT, UR9, URZ, UPT, UP1 ;  /* 0x0000003f0900728c */ /* 0x000fcc000bf25310 */
[----:B------:R-:W-:-:S04]  /*e670*/  PLOP3.LUT P2, PT, PT, PT, UP1, 0x80, 0x0 ;  /* 0x000000000000781c */ /* 0x000fc80003f4f018 */
[----:B--2---:R-:W1:Y:S01]  /*e680*/  @P1 LDC R5, c[0x0][0xbec] ;  /* 0x0002fb00ff051b82 */ /* 0x004e620000000800 */
[----:B------:R-:W-:Y:S02]  /*e690*/  @UP1 ULDC.64 UR8, c[0x0][0xc08] ;  /* 0x0003020000081ab9 */ /* 0x000fe40000000a00 */
[----:B------:R-:W-:-:S05]  /*e6a0*/  @UP1 UIMAD.WIDE UR8, UR40, 0x4, UR8 ;  /* 0x00000004280818a5 */ /* 0x000fca000f8e0208 */
[----:B------:R-:W2:Y:S01]  /*e6b0*/  @P1 LDC R6, c[0x0][0xbf0] ;  /* 0x0002fc00ff061b82 */ /* 0x000ea20000000800 */
[----:B0-----:R-:W-:Y:S02]  /*e6c0*/  IMAD.U32 R8, RZ, RZ, UR8 ;  /* 0x00000008ff087e24 */ /* 0x001fe4000f8e00ff */
[----:B------:R-:W-:Y:S01]  /*e6d0*/  IMAD.U32 R9, RZ, RZ, UR9 ;  /* 0x00000009ff097e24 */ /* 0x000fe2000f8e00ff */
[----:B---3--:R-:W-:Y:S01]  /*e6e0*/  @P0 R2UR UR4, R0 ;  /* 0x00000000000402ca */ /* 0x008fe200000e0000 */
[----:B------:R-:W-:-:S06]  /*e6f0*/  IMAD.U32 R0, RZ, RZ, UR10 ;  /* 0x0000000aff007e24 */ /* 0x000fcc000f8e00ff */
[----:B------:R0:W5:Y:S01]  /*e700*/  @P2 LDG.E R0, desc[UR50][R8.64] ;  /* 0x0000003208002981 */ /* 0x000162000c1e1900 */
[----:B-12---:R-:W-:Y:S07]  /*e710*/  @P2 BRA `(.L_x_11072) ;  /* 0x0000000000102947 */ /* 0x006fee0003800000 */
[----:B------:R-:W-:Y:S05]  /*e720*/  @!P0 BRA `(.L_x_11072) ;  /* 0x00000000000c8947 */ /* 0x000fea0003800000 */
[----:B------:R-:W2:Y:S04]  /*e730*/  LDG.E R7, desc[UR50][R28.64] ;  /* 0x000000321c077981 */ /* 0x000ea8000c1e1900 */
[----:B-----5:R-:W2:Y:S02]  /*e740*/  LDG.E R0, desc[UR50][R28.64+0x4] ;  /* 0x000004321c007981 */ /* 0x020ea4000c1e1900 */
[----:B--2---:R-:W-:-:S07]  /*e750*/  IMAD.IADD R0, R0, 0x1, -R7 ;  /* 0x0000000100007824 */ /* 0x004fce00078e0a07 */
.L_x_11072:
[----:B0-----:R-:W-:Y:S01]  /*e760*/  VIADD R8, R136, UR39 ;  /* 0x0000002788087c36 */ /* 0x001fe20008000000 */
[----:B------:R-:W-:Y:S01]  /*e770*/  USHF.R.S32.HI UR9, URZ, 0x1f, UR4 ;  /* 0x0000001f3f097899 */ /* 0x000fe20008011404 */
[----:B-----5:R-:W-:Y:S01]  /*e780*/  IMAD R43, R0, R41, RZ ;  /* 0x00000029002b7224 */ /* 0x020fe200078e02ff */
[----:B------:R-:W-:Y:S01]  /*e790*/  USHF.R.S32.HI UR16, URZ, 0x1f, UR41 ;  /* 0x0000001f3f107899 */ /* 0x000fe20008011429 */
[----:B------:R-:W-:Y:S01]  /*e7a0*/  @P1 IMAD.HI.U32 R5, R8, R5, RZ ;  /* 0x0000000508051227 */ /* 0x000fe200078e00ff */
[----:B------:R-:W-:Y:S01]  /*e7b0*/  ULDC.64 UR14, c[0x0][0xb90] ;  /* 0x0002e400000e7ab9 */ /* 0x000fe20000000a00 */
[----:B------:R-:W-:Y:S01]  /*e7c0*/  UMOV UR8, UR4 ;  /* 0x0000000400087c82 */ /* 0x000fe20008000000 */
[----:B------:R-:W-:Y:S01]  /*e7d0*/  UIMAD UR12, UR16, UR14, URZ ;  /* 0x0000000e100c72a4 */ /* 0x000fe2000f8e023f */
[----:B------:R-:W-:Y:S01]  /*e7e0*/  IMAD.MOV.U32 R4, RZ, RZ, R8 ;  /* 0x000000ffff047224 */ /* 0x000fe200078e0008 */
[----:B------:R-:W-:Y:S01]  /*e7f0*/  UIMAD.WIDE.U32 UR10, UR41, UR14, UR8 ;  /* 0x0000000e290a72a5 */ /* 0x000fe2000f8e0008 */
[----:B------:R-:W-:Y:S01]  /*e800*/  @P1 SHF.R.U32.HI R4, RZ, R6, R5 ;  /* 0x00000006ff041219 */ /* 0x000fe20000011605 */
[----:B------:R-:W-:Y:S01]  /*e810*/  USHF.R.S32.HI UR8, URZ, 0x1f, UR40 ;  /* 0x0000001f3f087899 */ /* 0x000fe20008011428 */
[----:B------:R-:W-:Y:S01]  /*e820*/  IMAD R5, R141, 0x20, R137 ;  /* 0x000000208d057824 */ /* 0x000fe200078e0289 */
[----:B------:R-:W-:Y:S01]  /*e830*/  UIMAD UR12, UR41, UR15, UR12 ;  /* 0x0000000f290c72a4 */ /* 0x000fe2000f8e020c */
[----:B------:R-:W0:Y:S01]  /*e840*/  @P1 LDC R45, c[0x0][0xbec] ;  /* 0x0002fb00ff2d1b82 */ /* 0x000e220000000800 */
[----:B------:R-:W-:Y:S01]  /*e850*/  USEL UR18, UR8, URZ, !UP0 ;  /* 0x0000003f08127287 */ /* 0x000fe2000c000000 */
[----:B------:R-:W-:Y:S01]  /*e860*/  IMAD.MOV R6, RZ, RZ, -R4 ;  /* 0x000000ffff067224 */ /* 0x000fe200078e0a04 */
[----:B------:R-:W-:Y:S01]  /*e870*/  ULDC.64 UR14, c[0x0][0xb98] ;  /* 0x0002e600000e7ab9 */ /* 0x000fe20000000a00 */
[----:B------:R-:W-:Y:S01]  /*e880*/  USEL UR17, UR40, URZ, !UP0 ;  /* 0x0000003f28117287 */ /* 0x000fe2000c000000 */
[----:B------:R-:W-:Y:S01]  /*e890*/  IMAD.WIDE R20, R5, 0x2, R20 ;  /* 0x0000000205147825 */ /* 0x000fe200078e0214 */
[----:B------:R-:W-:-:S02]  /*e8a0*/  UIMAD UR8, UR18, UR14, URZ ;  /* 0x0000000e120872a4 */ /* 0x000fc4000f8e023f */
[----:B------:R-:W-:Y:S01]  /*e8b0*/  UIADD3 UR11, UR11, UR12, URZ ;  /* 0x0000000c0b0b7290 */ /* 0x000fe2000fffe03f */
[----:B------:R-:W-:Y:S01]  /*e8c0*/  IMAD R7, R41, R6, R8 ;  /* 0x0000000629077224 */ /* 0x000fe200078e0208 */
[----:B------:R-:W-:Y:S01]  /*e8d0*/  UIMAD UR8, UR17, UR15, UR8 ;  /* 0x0000000f110872a4 */ /* 0x000fe2000f8e0208 */
[----:B------:R-:W-:Y:S01]  /*e8e0*/  IADD3 R9, P2, R20, 0x1800, RZ ;  /* 0x0000180014097810 */ /* 0x000fe20007f5e0ff */
[----:B------:R-:W-:Y:S01]  /*e8f0*/  UIMAD.WIDE.U32 UR10, UR17, UR14, UR10 ;  /* 0x0000000e110a72a5 */ /* 0x000fe2000f8e000a */
[----:B------:R-:W-:Y:S01]  /*e900*/  SHF.R.S32.HI R6, RZ, 0x1f, R4 ;  /* 0x0000001fff067819 */ /* 0x000fe20000011404 */
[----:B------:R-:W-:Y:S01]  /*e910*/  ULDC.64 UR12, c[0x0][0xb88] ;  /* 0x0002e200000c7ab9 */ /* 0x000fe20000000a00 */
[----:B------:R-:W-:Y:S01]  /*e920*/  SHF.R.S32.HI R5, RZ, 0x1f, R7 ;  /* 0x0000001fff057819 */ /* 0x000fe20000011407 */
[----:B------:R-:W-:Y:S01]  /*e930*/  IMAD.U32 R11, RZ, RZ, UR8 ;  /* 0x00000008ff0b7e24 */ /* 0x000fe2000f8e00ff */
[----:B------:R-:W-:Y:S02]  /*e940*/  LOP3.LUT R8, R9, 0x180, RZ, 0xc0, !PT ;  /* 0x0000018009087812 */ /* 0x000fe400078ec0ff */
[----:B------:R-:W-:Y:S01]  /*e950*/  IADD3 R4, P0, R4, UR10, RZ ;  /* 0x0000000a04047c10 */ /* 0x000fe2000ff1e0ff */
[----:B------:R-:W-:Y:S01]  /*e960*/  IMAD R10, R5, UR12, RZ ;  /* 0x0000000c050a7c24 */ /* 0x000fe2000f8e02ff */
[----:B------:R-:W-:-:S02]  /*e970*/  SHF.R.U64 R8, R8, 0x3, RZ ;  /* 0x0000000308087819 */ /* 0x000fc400000012ff */
[----:B------:R-:W-:Y:S01]  /*e980*/  IADD3.X R5, R6, UR11, R11, P0, !PT ;  /* 0x0000000b06057c10 */ /* 0x000fe200087fe40b */
[----:B------:R-:W-:Y:S01]  /*e990*/  ULDC.64 UR10, c[0x0][0xb50] ;  /* 0x0002d400000a7ab9 */ /* 0x000fe20000000a00 */
[----:B------:R-:W-:Y:S01]  /*e9a0*/  LOP3.LUT R6, R8, R9, RZ, 0x3c, !PT ;  /* 0x0000000908067212 */ /* 0x000fe200078e3cff */
[C---:B------:R-:W-:Y:S01]  /*e9b0*/  IMAD R9, R7.reuse, UR13, R10 ;  /* 0x0000000d07097c24 */ /* 0x040fe2000f8e020a */
[C---:B------:R-:W-:Y:S01]  /*e9c0*/  IADD3 R25, P6, R20.reuse, 0x3000, RZ ;  /* 0x0000300014197810 */ /* 0x040fe20007fde0ff */
[----:B------:R-:W-:Y:S01]  /*e9d0*/  IMAD.WIDE.U32 R4, R7, UR12, R4 ;  /* 0x0000000c07047c25 */ /* 0x000fe2000f8e0004 */
[----:B------:R-:W-:Y:S01]  /*e9e0*/  ULDC.64 UR12, c[0x0][0xaa0] ;  /* 0x0002a800000c7ab9 */ /* 0x000fe20000000a00 */
[----:B------:R-:W-:Y:S02]  /*e9f0*/  IADD3 R13, P5, R20, 0x4800, RZ ;  /* 0x00004800140d7810 */ /* 0x000fe40007fbe0ff */
[----:B------:R-:W-:Y:S01]  /*ea00*/  IMAD.IADD R5, R5, 0x1, R9 ;  /* 0x0000000105057824 */ /* 0x000fe200078e0209 */
[----:B------:R-:W-:Y:S01]  /*ea10*/  LEA R8, P0, R4, UR10, 0x2 ;  /* 0x0000000a04087c11 */ /* 0x000fe2000f8010ff */
[----:B------:R-:W-:Y:S01]  /*ea20*/  VIADD R10, R144, UR39 ;  /* 0x00000027900a7c36 */ /* 0x000fe20008000000 */
[----:B------:R-:W-:Y:S01]  /*ea30*/  IADD3 R33, P4, R20, 0x6000, RZ ;  /* 0x0000600014217810 */ /* 0x000fe20007f9e0ff */
[----:B------:R-:W-:Y:S01]  /*ea40*/  IMAD.X R7, RZ, RZ, R21, P2 ;  /* 0x000000ffff077224 */ /* 0x000fe200010e0615 */
[----:B------:R-:W-:Y:S01]  /*ea50*/  LEA.HI.X R4, R4, UR11, R5, 0x2, P0 ;  /* 0x0000000b04047c11 */ /* 0x000fe200080f1405 */
[----:B------:R-:W-:Y:S01]  /*ea60*/  SHFL.IDX PT, R36, R8, RZ, 0x1c1f ;  /* 0x001c1fff08247589 */ /* 0x000fe200000e0000 */
[----:B------:R-:W-:Y:S01]  /*ea70*/  LOP3.LUT P0, RZ, R142, 0x3, RZ, 0xc0, !PT ;  /* 0x000000038eff7812 */ /* 0x000fe2000780c0ff */
[----:B------:R-:W-:Y:S01]  /*ea80*/  VIADD R0, R10, 0x8 ;  /* 0x000000080a007836 */ /* 0x000fe20000000000 */
[----:B------:R-:W-:Y:S01]  /*ea90*/  IADD3 R5, P3, R20, 0x7800, RZ ;  /* 0x0000780014057810 */ /* 0x000fe20007f7e0ff */
[----:B------:R-:W1:Y:S01]  /*eaa0*/  SHFL.IDX PT, R37, R4, RZ, 0x1c1f ;  /* 0x001c1fff04257589 */ /* 0x000e6200000e0000 */
[----:B------:R-:W-:-:S02]  /*eab0*/  ISETP.GE.OR P2, PT, R10, R43, P0 ;  /* 0x0000002b0a00720c */ /* 0x000fc40000746670 */
[----:B------:R-:W-:Y:S01]  /*eac0*/  ISETP.GE.OR P0, PT, R0, R43, P0 ;  /* 0x0000002b0000720c */ /* 0x000fe20000706670 */
[----:B------:R-:W-:Y:S01]  /*ead0*/  SHFL.IDX PT, R38, R8, 0x1, 0x1c1f ;  /* 0x003c1f0008267f89 */ /* 0x000fe200000e0000 */
[----:B------:R-:W-:Y:S01]  /*eae0*/  LOP3.LUT R0, R5, 0x180, RZ, 0xc0, !PT ;  /* 0x0000018005007812 */ /* 0x000fe200078ec0ff */
[----:B------:R-:W-:Y:S01]  /*eaf0*/  UIMAD UR10, UR9, UR12, URZ ;  /* 0x0000000c090a72a4 */ /* 0x000fe2000f8e023f */
[----:B------:R-:W-:Y:S01]  /*eb00*/  LOP3.LUT R9, R20, 0x180, RZ, 0xc0, !PT ;  /* 0x0000018014097812 */ /* 0x000fe200078ec0ff */
[----:B------:R-:W2:Y:S01]  /*eb10*/  SHFL.IDX PT, R39, R4, 0x1, 0x1c1f ;  /* 0x003c1f0004277f89 */ /* 0x000ea200000e0000 */
[----:B------:R-:W-:Y:S01]  /*eb20*/  SHF.R.U64 R0, R0, 0x3, RZ ;  /* 0x0000000300007819 */ /* 0x000fe200000012ff */
[----:B------:R-:W-:Y:S01]  /*eb30*/  UIMAD.WIDE.U32 UR8, UR4, UR12, URZ ;  /* 0x0000000c040872a5 */ /* 0x000fe2000f8e003f */
[----:B------:R-:W-:Y:S01]  /*eb40*/  LOP3.LUT R24, R25, 0x180, RZ, 0xc0, !PT ;  /* 0x0000018019187812 */ /* 0x000fe200078ec0ff */
[----:B------:R-:W-:Y:S01]  /*eb50*/  IMAD.X R29, RZ, RZ, R21, P3 ;  /* 0x000000ffff1d7224 */ /* 0x000fe200018e0615 */
[----:B------:R-:W-:-:S02]  /*eb60*/  LOP3.LUT R28, R0, R5, RZ, 0x3c, !PT ;  /* 0x00000005001c7212 */ /* 0x000fc400078e3cff */
[----:B------:R-:W-:Y:S02]  /*eb70*/  LOP3.LUT R12, R13, 0x180, RZ, 0xc0, !PT ;  /* 0x000001800d0c7812 */ /* 0x000fe400078ec0ff */
[----:B------:R-:W-:Y:S01]  /*eb80*/  LOP3.LUT R32, R33, 0x180, RZ, 0xc0, !PT ;  /* 0x0000018021207812 */ /* 0x000fe200078ec0ff */
[----:B-1----:R1:W-:Y:S01]  /*eb90*/  @!P2 ST.E desc[UR50][R36.64], R3 ;  /* 0x000000032400a985 */ /* 0x0023e2000c101932 */
[----:B------:R-:W-:Y:S01]  /*eba0*/  IMAD R0, R140, 0x60, R141 ;  /* 0x000000608c007824 */ /* 0x000fe200078e028d */
[----:B------:R-:W-:Y:S01]  /*ebb0*/  UIMAD UR10, UR4, UR13, UR10 ;  /* 0x0000000d040a72a4 */ /* 0x000fe2000f8e020a */
[----:B------:R-:W-:Y:S02]  /*ebc0*/  SHF.R.U64 R9, R9, 0x3, RZ ;  /* 0x0000000309097819 */ /* 0x000fe400000012ff */
[----:B------:R-:W-:Y:S01]  /*ebd0*/  ULDC.64 UR12, c[0x0][0xae8] ;  /* 0x0002ba00000c7ab9 */ /* 0x000fe20000000a00 */
[----:B------:R-:W-:Y:S02]  /*ebe0*/  SHF.R.U64 R24, R24, 0x3, RZ ;  /* 0x0000000318187819 */ /* 0x000fe400000012ff */
[----:B------:R-:W-:-:S02]  /*ebf0*/  SHF.R.U64 R12, R12, 0x3, RZ ;  /* 0x000000030c0c7819 */ /* 0x000fc400000012ff */
[----:B------:R-:W-:Y:S01]  /*ec00*/  SHF.R.U64 R32, R32, 0x3, RZ ;  /* 0x0000000320207819 */ /* 0x000fe200000012ff */
[----:B-1----:R-:W1:Y:S01]  /*ec10*/  @P1 LDC R3, c[0x0][0xbf0] ;  /* 0x0002fc00ff031b82 */ /* 0x002e620000000800 */
[----:B------:R-:W-:Y:S01]  /*ec20*/  VIADD R36, R0, UR39 ;  /* 0x0000002700247c36 */ /* 0x000fe20008000000 */
[----:B------:R-:W-:Y:S01]  /*ec30*/  UIADD3 UR9, UR9, UR10, URZ ;  /* 0x0000000a09097290 */ /* 0x000fe2000fffe03f */
[----:B------:R-:W-:Y:S01]  /*ec40*/  LOP3.LUT R20, R9, R20, RZ, 0x3c, !PT ;  /* 0x0000001409147212 */ /* 0x000fe200078e3cff */
[----:B------:R-:W-:Y:S01]  /*ec50*/  UIMAD UR4, UR16, UR12, URZ ;  /* 0x0000000c100472a4 */ /* 0x000fe2000f8e023f */
[----:B0-----:R-:W-:Y:S01]  /*ec60*/  @P1 IMAD.HI.U32 R0, R36, R45, RZ ;  /* 0x0000002d24001227 */ /* 0x001fe200078e00ff */
[----:B------:R-:W-:Y:S01]  /*ec70*/  UIMAD.WIDE.U32 UR8, UR41, UR12, UR8 ;  /* 0x0000000c290872a5 */ /* 0x000fe2000f8e0008 */
[----:B------:R-:W-:Y:S01]  /*ec80*/  LOP3.LUT R24, R24, R25, RZ, 0x3c, !PT ;  /* 0x0000001918187212 */ /* 0x000fe200078e3cff */
[----:B------:R-:W-:Y:S01]  /*ec90*/  UIMAD UR4, UR41, UR13, UR4 ;  /* 0x0000000d290472a4 */ /* 0x000fe2000f8e0204 */
[----:B------:R-:W-:Y:S01]  /*eca0*/  LOP3.LUT R12, R12, R13, RZ, 0x3c, !PT ;  /* 0x0000000d0c0c7212 */ /* 0x000fe200078e3cff */
[----:B--2---:R0:W-:Y:S01]  /*ecb0*/  @!P0 ST.E desc[UR50][R38.64], R2 ;  /* 0x0000000226008985 */ /* 0x0041e2000c101932 */
[----:B------:R-:W-:Y:S01]  /*ecc0*/  LOP3.LUT R32, R32, R33, RZ, 0x3c, !PT ;  /* 0x0000002120207212 */ /* 0x000fe200078e3cff */
[--C-:B------:R-:W-:Y:S01]  /*ecd0*/  IMAD.X R25, RZ, RZ, R21.reuse, P6 ;  /* 0x000000ffff197224 */ /* 0x100fe200030e0615 */
[----:B------:R-:W-:Y:S01]  /*ece0*/  ULDC.64 UR10, c[0x0][0xaf0] ;  /* 0x0002bc00000a7ab9 */ /* 0x000fe20000000a00 */
[--C-:B------:R-:W-:Y:S01]  /*ecf0*/  IMAD.X R13, RZ, RZ, R21.reuse, P5 ;  /* 0x000000ffff0d7224 */ /* 0x100fe200028e0615 */
[----:B------:R2:W5:Y:S01]  /*ed00*/  LD.E.128 R8, desc[UR50][R20.64] ;  /* 0x0000003214087980 */ /* 0x000562000c101d00 */
[----:B------:R-:W-:Y:S01]  /*ed10*/  IMAD.X R33, RZ, RZ, R21, P4 ;  /* 0x000000ffff217224 */ /* 0x000fe200020e0615 */
[----:B------:R-:W-:-:S02]  /*ed20*/  UIADD3 UR9, UR9, UR4, URZ ;  /* 0x0000000409097290 */ /* 0x000fc4000fffe03f */
[----:B------:R-:W-:Y:S01]  /*ed30*/  UIMAD UR4, UR18, UR10, URZ ;  /* 0x0000000a120472a4 */ /* 0x000fe2000f8e023f */
[----:B------:R-:W5:Y:S04]  /*ed40*/  LD.E.128 R4, desc[UR50][R6.64] ;  /* 0x0000003206047980 */ /* 0x000f68000c101d00 */
[----:B------:R-:W5:Y:S01]  /*ed50*/  LD.E.128 R24, desc[UR50][R24.64] ;  /* 0x0000003218187980 */ /* 0x000f62000c101d00 */
[----:B--2---:R-:W-:Y:S01]  /*ed60*/  IMAD.MOV.U32 R21, RZ, RZ, R36 ;  /* 0x000000ffff157224 */ /* 0x004fe200078e0024 */
[----:B-1----:R-:W-:Y:S01]  /*ed70*/  @P1 SHF.R.U32.HI R21, RZ, R3, R0 ;  /* 0x00000003ff151219 */ /* 0x002fe20000011600 */
        /* <DEDUP_REMOVED lines=11> */
[----:B0-----:R-:W-:Y:S02]  /*ee30*/  IMAD R39, R21, UR11, R0 ;  /* 0x0000000b15277c24 */ /* 0x001fe4000f8e0200 */
[----:B------:R-:W-:Y:S01]  /*ee40*/  IMAD.U32 R3, RZ, RZ, UR9 ;  /* 0x00000009ff037e24 */ /* 0x000fe2000f8e00ff */
[----:B------:R-:W-:Y:S01]  /*ee50*/  SHF.R.S32.HI R0, RZ, 0x1f, R37 ;  /* 0x0000001fff007819 */ /* 0x000fe20000011425 */
[----:B------:R-:W-:Y:S01]  /*ee60*/  IMAD.U32 R2, RZ, RZ, UR8 ;  /* 0x00000008ff027e24 */ /* 0x000fe2000f8e00ff */
[----:B------:R-:W-:Y:S01]  /*ee70*/  ULDC.64 UR8, c[0x0][0xad8] ;  /* 0x0002b60000087ab9 */ /* 0x000fe20000000a00 */
[----:B------:R-:W-:Y:S01]  /*ee80*/  IMAD.U32 R3, RZ, RZ, UR4 ;  /* 0x00000004ff037e24 */ /* 0x000fe2000f8e00ff */
[----:B------:R-:W-:Y:S01]  /*ee90*/  @!PT LDS RZ, [RZ] ;  /* 0x00000000fffff984 */ /* 0x000fe20000000800 */
[----:B------:R-:W-:Y:S01]  /*eea0*/  @!PT LDS RZ, [RZ] ;  /* 0x00000000fffff984 */ /* 0x000fe20000000800 */
[----:B------:R-:W-:Y:S01]  /*eeb0*/  @!PT LDS RZ, [RZ] ;  /* 0x00000000fffff984 */ /* 0x000fe20000000800 */
[----:B------:R-:W-:Y:S01]  /*eec0*/  @!PT LDS RZ, [RZ] ;  /* 0x00000000fffff984 */ /* 0x000fe20000000800 */
[----:B------:R0:W-:Y:S06]  /*eed0*/  MEMBAR.ALL.CTA ;  /* 0x0000000000007992 */ /* 0x0001ec0000008000 */
[----:B0-----:R-:W0:Y:S01]  /*eee0*/  FENCE.VIEW.ASYNC.S ;  /* 0x00000000000073c6 */ /* 0x001e220000000000 */
[----:B------:R-:W-:-:S02]  /*eef0*/  IMAD R0, R0, UR8, RZ ;  /* 0x0000000800007c24 */ /* 0x000fc4000f8e02ff */
[----:B------:R-:W-:-:S04]  /*ef00*/  IMAD.WIDE.U32 R2, R21, UR10, R2 ;  /* 0x0000000a15027c25 */ /* 0x000fc8000f8e0002 */
[----:B------:R-:W-:Y:S02]  /*ef10*/  IMAD.IADD R3, R3, 0x1, R39 ;  /* 0x0000000103037824 */ /* 0x000fe400078e0227 */
[----:B------:R-:W-:Y:S02]  /*ef20*/  IMAD R21, R37, UR9, R0 ;  /* 0x0000000925157c24 */ /* 0x000fe4000f8e0200 */
[----:B------:R-:W-:Y:S01]  /*ef30*/  VIADD R0, R141, UR39 ;  /* 0x000000278d007c36 */ /* 0x000fe20008000000 */
[----:B------:R-:W-:Y:S01]  /*ef40*/  UIADD3 UR4, UR42, 0x2d820, URZ ;  /* 0x0002d8202a047890 */ /* 0x000fe2000fffe03f */
[----:B------:R-:W-:Y:S01]  /*ef50*/  IMAD.WIDE.U32 R2, R37, UR8, R2 ;  /* 0x0000000825027c25 */ /* 0x000fe2000f8e0002 */
[----:B------:R-:W-:Y:S02]  /*ef60*/  ULDC.64 UR8, c[0x0][0xa80] ;  /* 0x0002a00000087ab9 */ /* 0x000fe40000000a00 */
[----:B------:R-:W-:Y:S01]  /*ef70*/  ISETP.GE.AND P0, PT, R0, R43, PT ;  /* 0x0000002b0000720c */ /* 0x000fe20003f06270 */
[----:B------:R-:W-:Y:S01]  /*ef80*/  IMAD.IADD R3, R3, 0x1, R21 ;  /* 0x0000000103037824 */ /* 0x000fe200078e0215 */
[----:B------:R-:W-:Y:S01]  /*ef90*/  LEA R40, P1, R2, UR8, 0x1 ;  /* 0x0000000802287c11 */ /* 0x000fe2000f8208ff */
[----:B------:R-:W-:-:S03]  /*efa0*/  UPRMT UR4, URZ, 0x654, UR4 ;  /* 0x000006543f047896 */ /* 0x000fc60008000004 */
[----:B------:R-:W-:Y:S01]  /*efb0*/  LEA.HI.X R41, R2, UR9, R3, 0x1, P1 ;  /* 0x0000000902297c11 */ /* 0x000fe200088f0c03 */
[----:B0-----:R0:W1:Y:S01]  /*efc0*/  SHFL.IDX PT, R20, R40, RZ, 0x1c1f ;  /* 0x001c1fff28147589 */ /* 0x00106200000e0000 */
[----:B------:R-:W-:Y:S03]  /*efd0*/  BSSY B1, `(.L_x_11073) ;  /* 0x0000010000017945 */ /* 0x000fe60003800000 */
[----:B------:R0:W2:Y:S01]  /*efe0*/  SHFL.IDX PT, R21, R41, RZ, 0x1c1f ;  /* 0x001c1fff29157589 */ /* 0x0000a200000e0000 */
[----:B------:R-:W-:Y:S01]  /*eff0*/  SYNCS.ARRIVE.TRANS64.RED.A1T0 RZ, [UR4], RZ ;  /* 0x000000ffffff79a7 */ /* 0x000fe20008100404 */
        /* <DEDUP_REMOVED lines=10> */
[----:B-----5:R3:W-:Y:S04]  /*f0a0*/  @!P0 ST.E.128 desc[UR50][R2.64], R8 ;  /* 0x0000000802008985 */ /* 0x0207e8000c101d32 */
[----:B------:R3:W-:Y:S04]  /*f0b0*/  @!P1 ST.E.128 desc[UR50][R36.64], R24 ;  /* 0x0000001824009985 */ /* 0x0007e8000c101d32 */
[----:B------:R3:W-:Y:S02]  /*f0c0*/  @!P2 ST.E.128 desc[UR50][R38.64], R32 ;  /* 0x000000202600a985 */ /* 0x0007e4000c101d32 */
.L_x_11074:
[----:B------:R-:W-:Y:S05]  /*f0d0*/  BSYNC B1 ;  /* 0x0000000000017941 */ /* 0x000fea0003800000 */
.L_x_11073:
        /* <DEDUP_REMOVED lines=15> */
[----:B---3--:R-:W-:-:S04]  /*f1d0*/  LEA R2, P0, R139, R8, 0x1 ;  /* 0x000000088b027211 */ /* 0x008fc800078008ff */
[----:B------:R-:W-:-:S05]  /*f1e0*/  LEA.HI.X R3, R139, R9, R146, 0x1, P0 ;  /* 0x000000098b037211 */ /* 0x000fca00000f0c92 */
[----:B------:R0:W-:Y:S01]  /*f1f0*/  ST.E.128 desc[UR50][R2.64], R28 ;  /* 0x0000001c02007985 */ /* 0x0001e2000c101d32 */
[----:B------:R-:W-:Y:S05]  /*f200*/  BRA `(.L_x_11075) ;  /* 0x0000000800787947 */ /* 0x000fea0003800000 */
.L_x_11071:
        /* <DEDUP_REMOVED lines=32> */
.L_x_11076:
        /* <DEDUP_REMOVED lines=47> */
.L_x_11078:
[----:B------:R-:W-:Y:S05]  /*f700*/  BSYNC B1 ;  /* 0x0000000000017941 */ /* 0x000fea0003800000 */
.L_x_11077:
        /* <DEDUP_REMOVED lines=18> */
[----:B0-----:R-:W-:-:S03]  /*f830*/  @P0 SHF.R.U32.HI R5, RZ, R3, R2 ;  /* 0x00000003ff050219 */ /* 0x001fc60000011602 */
[----:B------:R-:W-:Y:S01]  /*f840*/  UIMAD UR4, UR8, UR13, UR4 ;  /* 0x0000000d080472a4 */ /* 0x000fe2000f8e0204 */
[--C-:B------:R-:W-:Y:S01]  /*f850*/  SHF.R.S32.HI R2, RZ, 0x1f, R5.reuse ;  /* 0x0000001fff027819 */ /* 0x100fe20000011405 */
[----:B------:R-:W-:Y:S01]  /*f860*/  UIMAD.WIDE.U32 UR8, UR8, UR12, UR10 ;  /* 0x0000000c080872a5 */ /* 0x000fe2000f8e000a */
[----:B------:R-:W-:Y:S02]  /*f870*/  IMAD.MOV R7, RZ, RZ, -R5 ;  /* 0x000000ffff077224 */ /* 0x000fe400078e0a05 */
[----:B------:R-:W-:Y:S01]  /*f880*/  ULDC.64 UR10, c[0x0][0xae0] ;  /* 0x0002b800000a7ab9 */ /* 0x000fe20000000a00 */
[----:B------:R-:W-:Y:S01]  /*f890*/  UIADD3 UR4, UR9, UR4, URZ ;  /* 0x0000000409047290 */ /* 0x000fe2000fffe03f */
[----:B------:R-:W-:Y:S02]  /*f8a0*/  IMAD R7, R11, R7, R4 ;  /* 0x000000070b077224 */ /* 0x000fe400078e0204 */
[----:B------:R-:W-:Y:S02]  /*f8b0*/  IMAD R6, R2, UR10, RZ ;  /* 0x0000000a02067c24 */ /* 0x000fe4000f8e02ff */
[----:B------:R-:W-:Y:S01]  /*f8c0*/  IMAD.U32 R3, RZ, RZ, UR9 ;  /* 0x00000009ff037e24 */ /* 0x000fe2000f8e00ff */
[----:B------:R-:W-:Y:S01]  /*f8d0*/  SHF.R.S32.HI R4, RZ, 0x1f, R7 ;  /* 0x0000001fff047819 */ /* 0x000fe20000011407 */
[----:B------:R-:W-:Y:S01]  /*f8e0*/  IMAD.U32 R2, RZ, RZ, UR8 ;  /* 0x00000008ff027e24 */ /* 0x000fe2000f8e00ff */
[----:B------:R-:W-:Y:S01]  /*f8f0*/  ULDC.64 UR8, c[0x0][0xad8] ;  /* 0x0002b60000087ab9 */ /* 0x000fe20000000a00 */
[----:B------:R-:W-:-:S02]  /*f900*/  IMAD.U32 R3, RZ, RZ, UR4 ;  /* 0x00000004ff037e24 */ /* 0x000fc4000f8e00ff */
[C---:B------:R-:W-:Y:S02]  /*f910*/  IMAD R9, R5.reuse, UR11, R6 ;  /* 0x0000000b05097c24 */ /* 0x040fe4000f8e0206 */
[----:B------:R-:W-:-:S04]  /*f920*/  IMAD.WIDE.U32 R2, R5, UR10, R2 ;  /* 0x0000000a05027c25 */ /* 0x000fc8000f8e0002 */
[----:B------:R-:W-:Y:S02]  /*f930*/  IMAD R4, R4, UR8, RZ ;  /* 0x0000000804047c24 */ /* 0x000fe4000f8e02ff */
[----:B------:R-:W-:Y:S02]  /*f940*/  IMAD.IADD R3, R3, 0x1, R9 ;  /* 0x0000000103037824 */ /* 0x000fe400078e0209 */
[----:B-----5:R-:W-:Y:S02]  /*f950*/  IMAD R11, R0, R11, RZ ;  /* 0x0000000b000b7224 */ /* 0x020fe400078e02ff */
[----:B------:R-:W-:Y:S02]  /*f960*/  VIADD R0, R141, UR39 ;  /* 0x000000278d007c36 */ /* 0x000fe40008000000 */
[C---:B------:R-:W-:Y:S02]  /*f970*/  IMAD R5, R7.reuse, UR9, R4 ;  /* 0x0000000907057c24 */ /* 0x040fe4000f8e0204 */
[----:B------:R-:W-:Y:S01]  /*f980*/  IMAD.WIDE.U32 R2, R7, UR8, R2 ;  /* 0x0000000807027c25 */ /* 0x000fe2000f8e0002 */
[----:B------:R-:W-:Y:S01]  /*f990*/  ISETP.GE.AND P0, PT, R0, R11, PT ;  /* 0x0000000b0000720c */ /* 0x000fe20003f06270 */
[----:B------:R-:W-:-:S02]  /*f9a0*/  ULDC.64 UR8, c[0x0][0xa80] ;  /* 0x0002a00000087ab9 */ /* 0x000fc40000000a00 */
[----:B------:R-:W-:Y:S01]  /*f9b0*/  IMAD.IADD R3, R3, 0x1, R5 ;  /* 0x0000000103037824 */ /* 0x000fe200078e0205 */
[----:B------:R-:W-:-:S04]  /*f9c0*/  LEA R4, P1, R2, UR8, 0x1 ;  /* 0x0000000802047c11 */ /* 0x000fc8000f8208ff */
[----:B------:R-:W-:Y:S02]  /*f9d0*/  LEA.HI.X R5, R2, UR9, R3, 0x1, P1 ;  /* 0x0000000902057c11 */ /* 0x000fe400088f0c03 */
[----:B------:R0:W1:Y:S04]  /*f9e0*/  SHFL.IDX PT, R2, R4, RZ, 0x1c1f ;  /* 0x001c1fff04027589 */ /* 0x00006800000e0000 */
[----:B------:R0:W2:Y:S01]  /*f9f0*/  SHFL.IDX PT, R3, R5, RZ, 0x1c1f ;  /* 0x001c1fff05037589 */ /* 0x0000a200000e0000 */
        /* <DEDUP_REMOVED lines=13> */
.L_x_11080:
[----:B------:R-:W-:Y:S05]  /*fad0*/  BSYNC B1 ;  /* 0x0000000000017941 */ /* 0x000fea0003800000 */
.L_x_11079:
        /* <DEDUP_REMOVED lines=9> */
[CC--:B-1-3--:R-:W-:Y:S02]  /*fb70*/  @!P3 LEA R6, P0, R138.reuse, R2.reuse, 0x1 ;  /* 0x000000028a06b211 */ /* 0x0cafe400078008ff */
[----:B------:R-:W-:Y:S02]  /*fb80*/  @!P4 LEA R8, P1, R139, R2, 0x1 ;  /* 0x000000028b08c211 */ /* 0x000fe400078208ff */
[----:B0---4-:R-:W-:Y:S01]  /*fb90*/  @!P2 IMAD.WIDE R4, R137, 0x2, R2 ;  /* 0x000000028904a825 */ /* 0x011fe200078e0202 */
[-C--:B------:R-:W-:Y:S02]  /*fba0*/  @!P3 LEA.HI.X R7, R138, R3.reuse, R147, 0x1, P0 ;  /* 0x000000038a07b211 */ /* 0x080fe400000f0c93 */
[----:B------:R-:W-:Y:S02]  /*fbb0*/  @!P4 LEA.HI.X R9, R139, R3, R146, 0x1, P1 ;  /* 0x000000038b09c211 */ /* 0x000fe400008f0c92 */
[----:B------:R0:W-:Y:S04]  /*fbc0*/  @!P2 ST.E.128 desc[UR50][R4.64], RZ ;  /* 0x000000ff0400a985 */ /* 0x0001e8000c101d32 */
[----:B------:R0:W-:Y:S04]  /*fbd0*/  @!P3 ST.E.128 desc[UR50][R6.64], RZ ;  /* 0x000000ff0600b985 */ /* 0x0001e8000c101d32 */
[----:B------:R0:W-:Y:S02]  /*fbe0*/  @!P4 ST.E.128 desc[UR50][R8.64], RZ ;  /* 0x000000ff0800c985 */ /* 0x0001e4000c101d32 */
.L_x_11075:
[----:B------:R-:W-:Y:S05]  /*fbf0*/  BSYNC B0 ;  /* 0x0000000000007941 */ /* 0x000fea0003800000 */
.L_x_11070:
[----:B------:R-:W-:Y:S02]  /*fc00*/  ULDC UR4, c[0x0][0xc3c] ;  /* 0x00030f0000047ab9 */ /* 0x000fe40000000800 */
[----:B------:R-:W-:-:S06]  /*fc10*/  UISETP.GE.AND UP0, UPT, UR6, UR4, UPT ;  /* 0x000000040600728c */ /* 0x000fcc000bf06270 */
[----:B------:R-:W-:-:S13]  /*fc20*/  PLOP3.LUT P0, PT, PT, PT, UP0, 0x80, 0x0 ;  /* 0x000000000000781c */ /* 0x000fda0003f0f008 */
[----:B------:R-:W-:Y:S05]  /*fc30*/  @!P0 BRA `(.L_x_11081) ;  /* 0xffffff1000c88947 */ /* 0x000fea000383ffff */
[----:B------:R-:W-:Y:S05]  /*fc40*/  EXIT ;  /* 0x000000000000794d */ /* 0x000fea0003800000 */
.L_x_10988:
[----:B------:R-:W-:-:S08]  /*fc50*/  NOP ;  /* 0x0000000000007918 */ /* 0x000fd00000000000 */
[----:B------:R-:W0:-:S00]  /*fc60*/  USETMAXREG.DEALLOC.CTAPOOL 0x20 ;  /* 0x00000020000079c8 */ /* 0x000e0000080e0500 */
        /* <DEDUP_REMOVED lines=16> */
.L_x_11082:
        /* <DEDUP_REMOVED lines=42> */
.L_x_11088:
        /* <DEDUP_REMOVED lines=12> */
.L_x_11087:
[----:B------:R-:W-:Y:S05]  /*100d0*/  BSYNC B0 ;  /* 0x0000000000007941 */ /* 0x000fea0003800000 */
.L_x_11086:
        /* <DEDUP_REMOVED lines=21> */
.L_x_11084:
        /* <DEDUP_REMOVED lines=21> */
.L_x_11089:
[----:B-1----:R-:W-:Y:S01]  /*10380*/  IMAD R16, R16, UR5, R13 ;  /* 0x0000000510107c24 */ /* 0x002fe2000f8e020d */
[----:B------:R-:W-:Y:S01]  /*10390*/  IABS R10, R4 ;  /* 0x00000004000a7213 */ /* 0x000fe20000000000 */
[----:B------:R-:W-:Y:S02]  /*103a0*/  IMAD R11, R11, R8, RZ ;  /* 0x000000080b0b7224 */ /* 0x000fe400078e02ff */
[----:B------:R-:W-:Y:S01]  /*103b0*/  IMAD.MOV.U32 R2, RZ, RZ, RZ ;  /* 0x000000ffff027224 */ /* 0x000fe200078e00ff */
[----:B0-----:R-:W-:Y:S01]  /*103c0*/  IADD3 R9, -R16, UR6, RZ ;  /* 0x0000000610097c10 */ /* 0x001fe2000fffe1ff */
[----:B------:R-:W-:Y:S02]  /*103d0*/  IMAD.MOV R10, RZ, RZ, -R10 ;  /* 0x000000ffff0a7224 */ /* 0x000fe400078e0a0a */
[----:B------:R-:W-:Y:S01]  /*103e0*/  IMAD.HI.U32 R2, R3, R11, R2 ;  /* 0x0000000b03027227 */ /* 0x000fe200078e0002 */
[----:B------:R-:W-:-:S05]  /*103f0*/  IABS R6, R9 ;  /* 0x0000000900067213 */ /* 0x000fca0000000000 */
        /* <DEDUP_REMOVED lines=17> */
[----:B------:R-:W-:Y:S02]  /*10510*/  IMAD R4, R4, R2, R9 ;  /* 0x0000000204047224 */ /* 0x000fe400078e0209 */
[----:B------:R-:W-:Y:S01]  /*10520*/  IMAD.MOV.U32 R2, RZ, RZ, RZ ;  /* 0x000000ffff027224 */ /* 0x000fe200078e00ff */
[----:B------:R-:W-:-:S04]  /*10530*/  VIADDMNMX R7, R8, UR5, R7, PT ;  /* 0x0000000508077c46 */ /* 0x000fc8000b800107 */
[-C--:B------:R-:W-:Y:S02]  /*10540*/  IABS R8, R7.reuse ;  /* 0x0000000700087213 */ /* 0x080fe40000000000 */
[----:B------:R-:W-:Y:S02]  /*10550*/  IABS R12, R7 ;  /* 0x00000007000c7213 */ /* 0x000fe40000000000 */
[----:B------:R-:W0:Y:S08]  /*10560*/  I2F.RP R10, R8 ;  /* 0x00000008000a7306 */ /* 0x000e300000209400 */
[----:B0-----:R-:W0:Y:S02]  /*10570*/  MUFU.RCP R10, R10 ;  /* 0x0000000a000a7308 */ /* 0x001e240000001000 */
[----:B0-----:R-:W-:-:S06]  /*10580*/  VIADD R3, R10, 0xffffffe ;  /* 0x0ffffffe0a037836 */ /* 0x001fcc0000000000 */
[----:B------:R-:W0:Y:S02]  /*10590*/  F2I.FTZ.U32.TRUNC.NTZ R3, R3 ;  /* 0x0000000300037305 */ /* 0x000e24000021f000 */
[----:B0-----:R-:W-:-:S04]  /*105a0*/  IMAD.MOV R11, RZ, RZ, -R3 ;  /* 0x000000ffff0b7224 */ /* 0x001fc800078e0a03 */
[----:B------:R-:W-:Y:S01]  /*105b0*/  IMAD R9, R11, R8, RZ ;  /* 0x000000080b097224 */ /* 0x000fe200078e02ff */
[----:B------:R-:W-:-:S03]  /*105c0*/  IABS R11, R4 ;  /* 0x00000004000b7213 */ /* 0x000fc60000000000 */
[----:B------:R-:W-:-:S04]  /*105d0*/  IMAD.HI.U32 R2, R3, R9, R2 ;  /* 0x0000000903027227 */ /* 0x000fc800078e0002 */
[----:B------:R-:W-:Y:S02]  /*105e0*/  IMAD.MOV.U32 R9, RZ, RZ, R11 ;  /* 0x000000ffff097224 */ /* 0x000fe400078e000b */
        /* <DEDUP_REMOVED lines=9> */
[----:B------:R-:W-:Y:S01]  /*10680*/  ISETP.GE.AND P2, PT, R3, RZ, PT ;  /* 0x000000ff0300720c */ /* 0x000fe20003f46270 */
[----:B------:R-:W-:-:S06]  /*10690*/  IMAD.IADD R3, R4, 0x1, R6 ;  /* 0x0000000104037824 */ /* 0x000fcc00078e0206 */
[----:B------:R-:W-:-:S06]  /*106a0*/  @P0 VIADD R2, R2, 0x1 ;  /* 0x0000000102020836 */ /* 0x000fcc0000000000 */
[----:B------:R-:W-:Y:S01]  /*106b0*/  @!P2 IMAD.MOV R2, RZ, RZ, -R2 ;  /* 0x000000ffff02a224 */ /* 0x000fe200078e0a02 */
[----:B------:R-:W-:Y:S01]  /*106c0*/  @!P1 LOP3.LUT R2, RZ, R7, RZ, 0x33, !PT ;  /* 0x00000007ff029212 */ /* 0x000fe200078e33ff */
[----:B------:R-:W-:-:S03]  /*106d0*/  IMAD.MOV R7, RZ, RZ, -R7 ;  /* 0x000000ffff077224 */ /* 0x000fc600078e0a07 */
[----:B------:R-:W-:Y:S01]  /*106e0*/  LOP3.LUT R17, RZ, R2, RZ, 0x33, !PT ;  /* 0x00000002ff117212 */ /* 0x000fe200078e33ff */
[----:B------:R-:W-:-:S04]  /*106f0*/  IMAD R18, R2, R7, R3 ;  /* 0x0000000702127224 */ /* 0x000fc800078e0203 */
[----:B------:R-:W-:Y:S01]  /*10700*/  IMAD.IADD R17, R0, 0x1, R17 ;  /* 0x0000000100117824 */ /* 0x000fe200078e0211 */
[----:B------:R-:W-:Y:S06]  /*10710*/  BRA `(.L_x_11090) ;  /* 0x00000000000c7947 */ /* 0x000fec0003800000 */
.L_x_11085:
[----:B------:R-:W-:Y:S02]  /*10720*/  IMAD.MOV.U32 R17, RZ, RZ, RZ ;  /* 0x000000ffff117224 */ /* 0x000fe400078e00ff */
[----:B------:R-:W-:Y:S02]  /*10730*/  IMAD.U32 R16, RZ, RZ, UR6 ;  /* 0x00000006ff107e24 */ /* 0x000fe4000f8e00ff */
[----:B------:R-:W-:-:S07]  /*10740*/  IMAD.MOV.U32 R18, RZ, RZ, RZ ;  /* 0x000000ffff127224 */ /* 0x000fce00078e00ff */
.L_x_11090:
[----:B------:R-:W-:-:S13]  /*10750*/  ISETP.NE.AND P0, PT, R5, RZ, PT ;  /* 0x000000ff0500720c */ /* 0x000fda0003f05270 */
[----:B------:R-:W0:Y:S01]  /*10760*/  @!P0 S2R R3, SR_CgaCtaId ;  /* 0x0000000000038919 */ /* 0x000e220000008800 */
[----:B------:R-:W-:-:S04]  /*10770*/  @!P0 MOV R0, 0x400 ;  /* 0x0000040000008802 */ /* 0x000fc80000000f00 */
[----:B0-----:R-:W-:-:S05]  /*10780*/  @!P0 LEA R0, R3, R0, 0x18 ;  /* 0x0000000003008211 */ /* 0x001fca00078ec0ff */
[----:B------:R0:W-:Y:S01]  /*10790*/  @!P0 STS.128 [R0+0x2d8d0], R16 ;  /* 0x02d8d01000008388 */ /* 0x0001e20000000c00 */
[----:B------:R-:W-:Y:S06]  /*107a0*/  BAR.ARV 0x5, 0x200 ;  /* 0x0148000000007b1d */ /* 0x000fec0000002000 */
.L_x_11083:
[----:B------:R2:W-:Y:S01]  /*107b0*/  STL [R1+0x1c], RZ ;  /* 0x00001cff01007387 */ /* 0x0005e20000100800 */
[----:B------:R-:W-:Y:S01]  /*107c0*/  ULDC UR4, c[0x0][0xc3c] ;  /* 0x00030f0000047ab9 */ /* 0x000fe20000000800 */
[----:B------:R-:W-:Y:S01]  /*107d0*/  IMAD.MOV.U32 R26, RZ, RZ, 0x1 ;  /* 0x00000001ff1a7424 */ /* 0x000fe200078e00ff */
[----:B-1----:R-:W-:Y:S01]  /*107e0*/  ISETP.GE.AND P0, PT, R19, UR4, PT ;  /* 0x0000000413007c0c */ /* 0x002fe2000bf06270 */
[----:B------:R-:W-:-:S12]  /*107f0*/  IMAD.MOV.U32 R23, RZ, RZ, RZ ;  /* 0x000000ffff177224 */ /* 0x000fd800078e00ff */
[----:B--2---:R-:W-:Y:S05]  /*10800*/  @P0 BRA `(.L_x_11091) ;  /* 0x0000005400fc0947 */ /* 0x004fea0003800000 */
[----:B------:R-:W1:Y:S01]  /*10810*/  S2R R6, SR_TID.X ;  /* 0x0000000000067919 */ /* 0x000e620000002100 */
        /* <DEDUP_REMOVED lines=10> */
[C---:B-1----:R-:W-:Y:S01]  /*108c0*/  LOP3.LUT R5, R6.reuse, 0x7f, RZ, 0xc0, !PT ;  /* 0x0000007f06057812 */ /* 0x042fe200078ec0ff */
[----:B0-----:R-:W-:-:S04]  /*108d0*/  IMAD.SHL.U32 R0, R6, 0x8, RZ ;  /* 0x0000000806007824 */ /* 0x001fc800078e00ff */
        /* <DEDUP_REMOVED lines=8> */
[----:B------:R-:W-:-:S04]  /*10960*/  LOP3.LUT R0, R0, 0x18, RZ, 0xc0, !PT ;  /* 0x0000001800007812 */ /* 0x000fc800078ec0ff */
[----:B------:R-:W-:Y:S01]  /*10970*/  LOP3.LUT R5, R4, 0x60, R2, 0xf8, !PT ;  /* 0x0000006004057812 */ /* 0x000fe200078ef802 */
[----:B------:R-:W-:Y:S01]  /*10980*/  IMAD R2, R3, 0x2, R22 ;  /* 0x0000000203027824 */ /* 0x000fe200078e0216 */
[C---:B------:R-:W-:Y:S02]  /*10990*/  LOP3.LUT R4, R0.reuse, 0x20, RZ, 0xfc, !PT ;  /* 0x0000002000047812 */ /* 0x040fe400078efcff */
[----:B------:R-:W-:Y:S02]  /*109a0*/  LOP3.LUT R0, R0, 0x40, RZ, 0xfc, !PT ;  /* 0x0000004000007812 */ /* 0x000fe400078efcff */
[----:B------:R3:W-:Y:S05]  /*109b0*/  STL [R1+0x4], R2 ;  /* 0x0000040201007387 */ /* 0x0007ea0000100800 */
.L_x_11203:
[----:B------:R-:W-:Y:S05]  /*109c0*/  YIELD ;  /* 0x0000000000007946 */ /* 0x000fea0003800000 */
[----:B------:R-:W-:Y:S01]  /*109d0*/  ULDC.64 UR4, c[0x0][0xa28] ;  /* 0x00028a0000047ab9 */ /* 0x000fe20000000a00 */
[----:B------:R-:W-:Y:S01]  /*109e0*/  IMAD.MOV.U32 R0, RZ, RZ, RZ ;  /* 0x000000ffff007224 */ /* 0x000fe200078e00ff */
[----:B------:R-:W-:Y:S01]  /*109f0*/  ISETP.NE.U32.AND P0, PT, RZ, UR4, PT ;  /* 0x00000004ff007c0c */ /* 0x000fe2000bf05070 */
[----:B0-----:R-:W0:Y:S01]  /*10a00*/  LDC.64 R4, c[0x0][0xa00] ;  /* 0x00028000ff047b82 */ /* 0x001e220000000a00 */
[----:B------:R-:W-:Y:S01]  /*10a10*/  IMAD.MOV.U32 R8, RZ, RZ, RZ ;  /* 0x000000ffff087224 */ /* 0x000fe200078e00ff */
[----:B------:R-:W-:Y:S01]  /*10a20*/  ULDC.64 UR6, c[0x0][0xa08] ;  /* 0x0002820000067ab9 */ /* 0x000fe20000000a00 */
[----:B------:R-:W-:Y:S01]  /*10a30*/  ISETP.NE.AND.EX P0, PT, RZ, UR5, PT, P0 ;  /* 0x00000005ff007c0c */ /* 0x000fe2000bf05300 */
[----:B------:R-:W-:-:S12]  /*10a40*/  ULDC.64 UR4, c[0x0][0xa18] ;  /* 0x0002860000047ab9 */ /* 0x000fd80000000a00 */
[----:B-1-3--:R-:W1:Y:S02]  /*10a50*/  @P0 LDC.64 R2, c[0x0][0xa28] ;  /* 0x00028a00ff020b82 */ /* 0x00ae640000000a00 */
[----:B-1----:R-:W-:-:S05]  /*10a60*/  @P0 IMAD.WIDE R2, R19, 0x4, R2 ;  /* 0x0000000413020825 */ /* 0x002fca00078e0202 */
[----:B------:R1:W5:Y:S01]  /*10a70*/  @P0 LDG.E R0, desc[UR50][R2.64] ;  /* 0x0000003202000981 */ /* 0x000362000c1e1900 */
[----:B------:R-:W-:Y:S01]  /*10a80*/  ISETP.NE.U32.AND P0, PT, RZ, UR4, PT ;  /* 0x00000004ff007c0c */ /* 0x000fe2000bf05070 */
[----:B0-----:R-:W-:Y:S01]  /*10a90*/  IMAD.WIDE R4, R19, 0x4, R4 ;  /* 0x0000000413047825 */ /* 0x001fe200078e0204 */
[----:B------:R-:W-:Y:S02]  /*10aa0*/  ISETP.NE.U32.AND P1, PT, RZ, UR6, PT ;  /* 0x00000006ff007c0c */ /* 0x000fe4000bf25070 */
[----:B------:R-:W-:Y:S01]  /*10ab0*/  ISETP.NE.AND.EX P2, PT, RZ, UR5, PT, P0 ;  /* 0x00000005ff007c0c */ /* 0x000fe2000bf45300 */
[----:B------:R-:W-:Y:S01]  /*10ac0*/  ULDC.64 UR4, c[0x0][0xa00] ;  /* 0x0002800000047ab9 */ /* 0x000fe20000000a00 */
[----:B------:R-:W-:Y:S01]  /*10ad0*/  ISETP.NE.AND.EX P1, PT, RZ, UR7, PT, P1 ;  /* 0x00000007ff007c0c */ /* 0x000fe2000bf25310 */
[----:B------:R-:W-:Y:S01]  /*10ae0*/  IMAD.MOV.U32 R27, RZ, RZ, RZ ;  /* 0x000000ffff1b7224 */ /* 0x000fe200078e00ff */
[----:B------:R-:W-:Y:S01]  /*10af0*/  ISETP.NE.U32.AND P0, PT, RZ, UR4, PT ;  /* 0x00000004ff007c0c */ /* 0x000fe2000bf05070 */
[----:B-1----:R-:W0:Y:S03]  /*10b00*/  LDC.64 R2, c[0x0][0xa08] ;  /* 0x00028200ff027b82 */ /* 0x002e260000000a00 */
[----:B------:R-:W-:-:S05]  /*10b10*/  ISETP.NE.AND.EX P0, PT, RZ, UR5, PT, P0 ;  /* 0x00000005ff007c0c */ /* 0x000fca000bf05300 */
[----:B------:R-:W1:Y:S08]  /*10b20*/  @P2 LDC.64 R6, c[0x0][0xa18] ;  /* 0x00028600ff062b82 */ /* 0x000e700000000a00 */
[----:B--2---:R-:W2:Y:S01]  /*10b30*/  @P0 LDG.E R8, desc[UR50][R4.64] ;  /* 0x0000003204080981 */ /* 0x004ea2000c1e1900 */
        /* <DEDUP_REMOVED lines=16> */
[----:B------:R-:W-:Y:S01]  /*10c40*/  IMAD.MOV.U32 R9, RZ, RZ, R8 ;  /* 0x000000ffff097224 */ /* 0x000fe200078e0008 */
[----:B----4-:R-:W-:Y:S06]  /*10c50*/  @P2 BRA `(.L_x_11092) ;  /* 0x0000000000142947 */ /* 0x010fec0003800000 */
[----:B------:R-:W-:Y:S05]  /*10c60*/  @!P0 BRA `(.L_x_11092) ;  /* 0x0000000000108947 */ /* 0x000fea0003800000 */
[----:B0-----:R-:W2:Y:S04]  /*10c70*/  LDG.E R8, desc[UR50][R4.64] ;  /* 0x0000003204087981 */ /* 0x001ea8000c1e1900 */
[----:B------:R-:W2:Y:S02]  /*10c80*/  LDG.E R7, desc[UR50][R4.64+0x4] ;  /* 0x0000043204077981 */ /* 0x000ea4000c1e1900 */
[----:B--2---:R-:W-:-:S05]  /*10c90*/  IMAD.IADD R9, R7, 0x1, -R8 ;  /* 0x0000000107097824 */ /* 0x004fca00078e0a08 */
[----:B------:R1:W-:Y:S02]  /*10ca0*/  STL [R1+0x10], R9 ;  /* 0x0000100901007387 */ /* 0x0003e40000100800 */
.L_x_11092:
[----:B------:R-:W-:Y:S01]  /*10cb0*/  ULDC.64 UR4, c[0x0][0xa20] ;  /* 0x0002880000047ab9 */ /* 0x000fe20000000a00 */
[----:B-----5:R-:W-:Y:S01]  /*10cc0*/  IMAD.IADD R27, R27, 0x1, R0 ;  /* 0x000000011b1b7824 */ /* 0x020fe200078e0200 */
[----:B------:R-:W-:-:S04]  /*10cd0*/  ISETP.NE.U32.AND P0, PT, RZ, UR4, PT ;  /* 0x00000004ff007c0c */ /* 0x000fc8000bf05070 */
[----:B------:R-:W-:-:S13]  /*10ce0*/  ISETP.NE.AND.EX P0, PT, RZ, UR5, PT, P0 ;  /* 0x00000005ff007c0c */ /* 0x000fda000bf05300 */
[----:B------:R-:W-:Y:S05]  /*10cf0*/  @!P0 BRA `(.L_x_11093) ;  /* 0x0000000000108947 */ /* 0x000fea0003800000 */
[----:B------:R-:W2:Y:S02]  /*10d00*/  LDC.64 R2, c[0x0][0xa20] ;  /* 0x00028800ff027b82 */ /* 0x000ea40000000a00 */
[----:B--2---:R-:W-:-:S05]  /*10d10*/  IMAD.WIDE R2, R19, 0x4, R2 ;  /* 0x0000000413027825 */ /* 0x004fca00078e0202 */
[----:B------:R2:W5:Y:S01]  /*10d20*/  LDG.E R6, desc[UR50][R2.64] ;  /* 0x0000003202067981 */ /* 0x000562000c1e1900 */
[----:B------:R-:W-:Y:S05]  /*10d30*/  BRA `(.L_x_11094) ;  /* 0x0000000000107947 */ /* 0x000fea0003800000 */
.L_x_11093:
[----:B------:R-:W-:Y:S05]  /*10d40*/  @!P1 BRA `(.L_x_11094) ;  /* 0x00000000000c9947 */ /* 0x000fea0003800000 */
[----:B------:R-:W2:Y:S04]  /*10d50*/  LDG.E R5, desc[UR50][R2.64] ;  /* 0x0000003202057981 */ /* 0x000ea8000c1e1900 */
[----:B------:R-:W2:Y:S02]  /*10d60*/  LDG.E R6, desc[UR50][R2.64+0x4] ;  /* 0x0000043202067981 */ /* 0x000ea4000c1e1900 */
[----:B--2---:R-:W-:-:S07]  /*10d70*/  IMAD.IADD R6, R6, 0x1, -R5 ;  /* 0x0000000106067824 */ /* 0x004fce00078e0a05 */
.L_x_11094:
[----:B--2---:R-:W2:Y:S01]  /*10d80*/  LDC R2, c[0x0][0x448] ;  /* 0x00011200ff027b82 */ /* 0x004ea20000000800 */
[----:B0-----:R-:W-:Y:S02]  /*10d90*/  IMAD R8, R17, 0xc0, RZ ;  /* 0x000000c011087824 */ /* 0x001fe400078e02ff */
[----:B-----5:R-:W-:Y:S02]  /*10da0*/  IMAD.IADD R6, R6, 0x1, -R0 ;  /* 0x0000000106067824 */ /* 0x020fe400078e0a00 */
[----:B------:R-:W-:Y:S01]  /*10db0*/  VIADD R0, R8, 0xbf ;  /* 0x000000bf08007836 */ /* 0x000fe20000000000 */
[----:B------:R0:W-:Y:S01]  /*10dc0*/  STL [R1+0xc], R8 ;  /* 0x00000c0801007387 */ /* 0x0001e20000100800 */
[----:B--2---:R-:W-:Y:S02]  /*10dd0*/  ISETP.NE.AND P1, PT, R2, 0x1, PT ;  /* 0x000000010200780c */ /* 0x004fe40003f25270 */
[----:B------:R-:W2:Y:S11]  /*10de0*/  LDC.64 R2, c[0x0][0x9e0] ;  /* 0x00027800ff027b82 */ /* 0x000eb60000000a00 */
[----:B------:R-:W3:Y:S08]  /*10df0*/  @P1 LDC R5, c[0x0][0x44c] ;  /* 0x00011300ff051b82 */ /* 0x000ef00000000800 */
[----:B------:R-:W4:Y:S01]  /*10e00*/  @P1 LDC R4, c[0x0][0x450] ;  /* 0x00011400ff041b82 */ /* 0x000f220000000800 */
[----:B--2---:R-:W-:Y:S01]  /*10e10*/  ISETP.GE.AND P2, PT, R3, 0x1, PT ;  /* 0x000000010300780c */ /* 0x004fe20003f46270 */
[----:B---3--:R-:W-:-:S05]  /*10e20*/  @P1 IMAD.HI.U32 R5, R0, R5, RZ ;  /* 0x0000000500051227 */ /* 0x008fca00078e00ff */
[----:B----4-:R-:W-:Y:S02]  /*10e30*/  @P1 SHF.R.U32.HI R0, RZ, R4, R5 ;  /* 0x00000004ff001219 */ /* 0x010fe40000011605 */
[----:B------:R-:W-:-:S05]  /*10e40*/  IADD3 R5, R6, 0x1, -R9 ;  /* 0x0000000106057810 */ /* 0x000fca0007ffe809 */
[----:B------:R-:W-:-:S04]  /*10e50*/  IMAD.IADD R7, R5, 0x1, R0 ;  /* 0x0000000105077824 */ /* 0x000fc800078e0200 */
[----:B------:R-:W-:Y:S01]  /*10e60*/  IMAD.IADD R2, R7, 0x1, R2 ;  /* 0x0000000107027824 */ /* 0x000fe200078e0202 */
[----:B0-----:R-:W-:Y:S06]  /*10e70*/  @!P2 BRA `(.L_x_11095) ;  /* 0x000000000048a947 */ /* 0x001fec0003800000 */
        /* <DEDUP_REMOVED lines=11> */
.L_x_11097:
[----:B------:R-:W-:-:S13]  /*10f30*/  ISETP.NE.AND P0, PT, R3, 0x1, PT ;  /* 0x000000010300780c */ /* 0x000fda0003f05270 */
[----:B------:R-:W0:Y:S02]  /*10f40*/  @P0 LDC.64 R4, c[0x0][0x9e8] ;  /* 0x00027a00ff040b82 */ /* 0x000e240000000a00 */
[----:B0-----:R-:W-:-:S05]  /*10f50*/  @P0 IMAD.HI.U32 R4, R0, R4, RZ ;  /* 0x0000000400040227 */ /* 0x001fca00078e00ff */
[----:B------:R-:W-:-:S07]  /*10f60*/  @P0 SHF.R.U32.HI R0, RZ, R5, R4 ;  /* 0x00000005ff000219 */ /* 0x000fce0000011604 */
.L_x_11098:
[----:B------:R-:W-:Y:S05]  /*10f70*/  BSYNC B0 ;  /* 0x0000000000007941 */ /* 0x000fea0003800000 */
.L_x_11096:
[----:B------:R-:W-:-:S05]  /*10f80*/  IMAD R5, R0, R3, R3 ;  /* 0x0000000300057224 */ /* 0x000fca00078e0203 */
[----:B------:R-:W-:-:S07]  /*10f90*/  VIMNMX R2, R2, R5, PT ;  /* 0x0000000502027248 */ /* 0x000fce0003fe0100 */
.L_x_11095:
[----:B------:R-:W0:Y:S01]  /*10fa0*/  @P1 LDC R0, c[0x0][0x44c] ;  /* 0x00011300ff001b82 */ /* 0x000e220000000800 */
[----:B------:R-:W-:Y:S01]  /*10fb0*/  VIADD R2, R2, 0x7f ;  /* 0x0000007f02027836 */ /* 0x000fe20000000000 */
[----:B------:R-:W-:Y:S01]  /*10fc0*/  ULDC UR4, c[0x0][0x9dc] ;  /* 0x0002770000047ab9 */ /* 0x000fe20000000800 */
[----:B------:R-:W-:-:S05]  /*10fd0*/  IMAD.MOV.U32 R5, RZ, RZ, R8 ;  /* 0x000000ffff057224 */ /* 0x000fca00078e0008 */
[----:B------:R-:W2:Y:S01]  /*10fe0*/  @P1 LDC R7, c[0x0][0x450] ;  /* 0x00011400ff071b82 */ /* 0x000ea20000000800 */
[----:B0-----:R-:W-:-:S05]  /*10ff0*/  @P1 IMAD.HI.U32 R0, R8, R0, RZ ;  /* 0x0000000008001227 */ /* 0x001fca00078e00ff */
[----:B--2---:R-:W-:Y:S01]  /*11000*/  @P1 SHF.R.U32.HI R5, RZ, R7, R0 ;  /* 0x00000007ff051219 */ /* 0x004fe20000011600 */
[----:B------:R-:W-:Y:S01]  /*11010*/  VIADD R0, R6, 0x7f ;  /* 0x0000007f06007836 */ /* 0x000fe20000000000 */
[----:B------:R-:W-:Y:S02]  /*11020*/  SHF.R.S32.HI R7, RZ, 0x1f, R2 ;  /* 0x0000001fff077819 */ /* 0x000fe40000011402 */
[----:B------:R-:W-:Y:S02]  /*11030*/  IADD3 R6, R5, R6, -R9 ;  /* 0x0000000605067210 */ /* 0x000fe40007ffe809 */
[----:B------:R-:W-:Y:S02]  /*11040*/  LEA.HI R2, R7, R2, RZ, 0x7 ;  /* 0x0000000207027211 */ /* 0x000fe400078f38ff */
[----:B------:R-:W-:Y:S02]  /*11050*/  SHF.R.S32.HI R7, RZ, 0x1f, R0 ;  /* 0x0000001fff077819 */ /* 0x000fe40000011400 */
[----:B------:R-:W-:-:S02]  /*11060*/  SHF.R.S32.HI R2, RZ, 0x7, R2 ;  /* 0x00000007ff027819 */ /* 0x000fc40000011402 */
[----:B------:R-:W-:Y:S01]  /*11070*/  LEA.HI R7, R7, R0, RZ, 0x7 ;  /* 0x0000000007077211 */ /* 0x000fe200078f38ff */
[----:B------:R-:W-:-:S03]  /*11080*/  VIADD R0, R6, -UR4 ;  /* 0x8000000406007c36 */ /* 0x000fc60008000000 */
[----:B------:R-:W-:-:S04]  /*11090*/  SHF.R.S32.HI R7, RZ, 0x7, R7 ;  /* 0x00000007ff077819 */ /* 0x000fc80000011407 */
[----:B------:R-:W-:-:S05]  /*110a0*/  VIMNMX R24, R7, R2, PT ;  /* 0x0000000207187248 */ /* 0x000fca0003fe0100 */
[----:B------:R0:W-:Y:S01]  /*110b0*/  STL [R1+0x8], R24 ;  /* 0x0000081801007387 */ /* 0x0001e20000100800 */
[----:B------:R-:W-:Y:S05]  /*110c0*/  @!P2 BRA `(.L_x_11099) ;  /* 0x000000000048a947 */ /* 0x000fea0003800000 */
[----:B------:R-:W-:Y:S01]  /*110d0*/  IMAD.MOV.U32 R2, RZ, RZ, R6 ;  /* 0x000000ffff027224 */ /* 0x000fe200078e0006 */
[----:B------:R-:W-:Y:S04]  /*110e0*/  BSSY B0, `(.L_x_11100) ;  /* 0x000000e000007945 */ /* 0x000fe80003800000 */
[----:B------:R-:W-:-:S13]  /*110f0*/  ISETP.GT.AND P0, PT, R2, -0x1, PT ;  /* 0xffffffff0200780c */ /* 0x000fda0003f04270 */
[----:B------:R-:W-:Y:S05]  /*11100*/  @P0 BRA `(.L_x_11101) ;  /* 0x00000000001c0947 */ /* 0x000fea0003800000 */
[----:B------:R-:W-:Y:S02]  /*11110*/  ISETP.NE.AND P0, PT, R3, 0x1, PT ;  /* 0x000000010300780c */ /* 0x000fe40003f05270 */
[----:B------:R-:W-:-:S11]  /*11120*/  LOP3.LUT R7, RZ, R2, RZ, 0x33, !PT ;  /* 0x00000002ff077212 */ /* 0x000fd600078e33ff */
[----:B------:R-:W2:Y:S02]  /*11130*/  @P0 LDC.64 R4, c[0x0][0x9e8] ;  /* 0x00027a00ff040b82 */ /* 0x000ea40000000a00 */
[----:B--2---:R-:W-:-:S05]  /*11140*/  @P0 IMAD.HI.U32 R4, R7, R4, RZ ;  /* 0x0000000407040227 */ /* 0x004fca00078e00ff */
[----:B------:R-:W-:-:S04]  /*11150*/  @P0 SHF.R.U32.HI R7, RZ, R5, R4 ;  /* 0x00000005ff070219 */ /* 0x000fc80000011604 */
[----:B------:R-:W-:Y:S01]  /*11160*/  LOP3.LUT R2, RZ, R7, RZ, 0x33, !PT ;  /* 0x00000007ff027212 */ /* 0x000fe200078e33ff */
[----:B------:R-:W-:Y:S06]  /*11170*/  BRA `(.L_x_11102) ;  /* 0x0000000000107947 */ /* 0x000fec0003800000 */
.L_x_11101:
[----:B------:R-:W-:-:S13]  /*11180*/  ISETP.NE.AND P0, PT, R3, 0x1, PT ;  /* 0x000000010300780c */ /* 0x000fda0003f05270 */
[----:B------:R-:W2:Y:S02]  /*11190*/  @P0 LDC.64 R4, c[0x0][0x9e8] ;  /* 0x00027a00ff040b82 */ /* 0x000ea40000000a00 */
[----:B--2---:R-:W-:-:S05]  /*111a0*/  @P0 IMAD.HI.U32 R4, R2, R4, RZ ;  /* 0x0000000402040227 */ /* 0x004fca00078e00ff */
[----:B------:R-:W-:-:S07]  /*111b0*/  @P0 SHF.R.U32.HI R2, RZ, R5, R4 ;  /* 0x00000005ff020219 */ /* 0x000fce0000011604 */
.L_x_11102:
[----:B------:R-:W-:Y:S05]  /*111c0*/  BSYNC B0 ;  /* 0x0000000000007941 */ /* 0x000fea0003800000 */
.L_x_11100:
[----:B------:R-:W-:-:S05]  /*111d0*/  IMAD R3, R2, R3, RZ ;  /* 0x0000000302037224 */ /* 0x000fca00078e02ff */
[----:B------:R-:W-:-:S07]  /*111e0*/  VIMNMX R0, R0, R3, !PT ;  /* 0x0000000300007248 */ /* 0x000fce0007fe0100 */
.L_x_11099:
[----:B------:R-:W-:Y:S01]  /*111f0*/  SHF.R.S32.HI R3, RZ, 0x1f, R0 ;  /* 0x0000001fff037819 */ /* 0x000fe20000011400 */
[----:B------:R-:W-:Y:S03]  /*11200*/  BSSY B7, `(.L_x_11103) ;  /* 0x000041c000077945 */ /* 0x000fe60003800000 */
[----:B------:R-:W-:-:S04]  /*11210*/  LEA.HI R3, R3, R0, RZ, 0x7 ;  /* 0x0000000003037211 */ /* 0x000fc800078f38ff */
[----:B------:R-:W-:-:S04]  /*11220*/  SHF.R.S32.HI R3, RZ, 0x7, R3 ;  /* 0x00000007ff037819 */ /* 0x000fc80000011403 */
[----:B------:R-:W-:-:S04]  /*11230*/  VIMNMX R29, RZ, R3, !PT ;  /* 0x00000003ff1d7248 */ /* 0x000fc80007fe0100 */
[----:B------:R-:W-:-:S13]  /*11240*/  ISETP.GT.AND P0, PT, R24, R29, PT ;  /* 0x0000001d1800720c */ /* 0x000fda0003f04270 */
        /* <DEDUP_REMOVED lines=8> */
[----:B------:R-:W2:Y:S02]  /*112d0*/  FLO.U32 R0, UR4 ;  /* 0x0000000400007d00 */ /* 0x000ea400080e0000 */
        /* <DEDUP_REMOVED lines=9> */
.L_x_11104:
        /* <DEDUP_REMOVED lines=20> */
.L_x_11107:
[----:B------:R-:W-:Y:S05]  /*114b0*/  BSYNC B6 ;  /* 0x0000000000067941 */ /* 0x000fea0003800000 */
.L_x_11106:
        /* <DEDUP_REMOVED lines=20> */
.L_x_11110:
        /* <DEDUP_REMOVED lines=15> */
.L_x_11109:
[----:B------:R-:W-:Y:S05]  /*116f0*/  BSYNC B6 ;  /* 0x0000000000067941 */ /* 0x000fea0003800000 */
.L_x_11108:
[----:B------:R-:W-:Y:S01]  /*11700*/  ULDC.64 UR4, c[0x0][0x9f8] ;  /* 0x00027e0000047ab9 */ /* 0x000fe20000000a00 */
[----:B------:R-:W-:Y:S01]  /*11710*/  IMAD.MOV.U32 R25, RZ, RZ, R19 ;  /* 0x000000ffff197224 */ /* 0x000fe200078e0013 */
[----:B------:R-:W-:-:S04]  /*11720*/  ISETP.NE.U32.AND P0, PT, RZ, UR4, PT ;  /* 0x00000004ff007c0c */ /* 0x000fc8000bf05070 */
[----:B------:R-:W-:Y:S01]  /*11730*/  ISETP.NE.AND.EX P0, PT, RZ, UR5, PT, P0 ;  /* 0x00000005ff007c0c */ /* 0x000fe2000bf05300 */
[----:B------:R-:W-:-:S12]  /*11740*/  ULDC.64 UR4, c[0x0][0xa08] ;  /* 0x0002820000047ab9 */ /* 0x000fd80000000a00 */
[----:B------:R-:W2:Y:S02]  /*11750*/  @P0 LDC.64 R2, c[0x0][0x9f8] ;  /* 0x00027e00ff020b82 */ /* 0x000ea40000000a00 */
[----:B--2---:R-:W-:-:S05]  /*11760*/  @P0 IMAD.WIDE R2, R19, 0x4, R2 ;  /* 0x0000000413020825 */ /* 0x004fca00078e0202 */
[----:B------:R2:W3:Y:S01]  /*11770*/  @P0 LDG.E R25, desc[UR50][R2.64] ;  /* 0x0000003202190981 */ /* 0x0004e2000c1e1900 */
[----:B0-----:R-:W-:Y:S01]  /*11780*/  VIADD R24, R24, 0xffffffff ;  /* 0xffffffff18187836 */ /* 0x001fe20000000000 */
[----:B--2---:R-:W0:Y:S02]  /*11790*/  LDC.64 R2, c[0x0][0x418] ;  /* 0x00010600ff027b82 */ /* 0x004e240000000a00 */
[----:B0-----:R-:W-:Y:S01]  /*117a0*/  LOP3.LUT P0, RZ, R2, UR4, RZ, 0xfc, !PT ;  /* 0x0000000402ff7c12 */ /* 0x001fe2000f80fcff */
[----:B------:R-:W-:-:S03]  /*117b0*/  UMOV UR4, 0xffffffff ;  /* 0xffffffff00047882 */ /* 0x000fc60000000000 */
[----:B------:R-:W-:Y:S02]  /*117c0*/  LOP3.LUT P0, RZ, R3, UR5, RZ, 0xfc, P0 ;  /* 0x0000000503ff7c12 */ /* 0x000fe4000800fcff */
[----:B---3--:R-:W-:Y:S02]  /*117d0*/  SHF.R.S32.HI R28, RZ, 0x1f, R25 ;  /* 0x0000001fff1c7819 */ /* 0x008fe40000011419 */
[----:B------:R-:W-:Y:S01]  /*117e0*/  SEL R17, R25, RZ, !P0 ;  /* 0x000000ff19117207 */ /* 0x000fe20004000000 */
[----:B------:R-:W-:Y:S08]  /*117f0*/  BRA.DIV UR4, `(.L_x_11111) ;  /* 0x0000004e04bc7947 */ /* 0x000ff0000b800000 */
[----:B------:R-:W0:Y:S02]  /*11800*/  S2R R0, SR_TID.X ;  /* 0x0000000000007919 */ /* 0x000e240000002100 */
[----:B0-----:R-:W-:-:S04]  /*11810*/  SHF.R.U32.HI R0, RZ, 0x5, R0 ;  /* 0x00000005ff007819 */ /* 0x001fc80000011600 */
[----:B------:R-:W-:-:S05]  /*11820*/  LOP3.LUT R0, R0, 0x3, RZ, 0xc0, !PT ;  /* 0x0000000300007812 */ /* 0x000fca00078ec0ff */
[----:B------:R0:W2:Y:S02]  /*11830*/  SHFL.IDX PT, R14, R0, RZ, 0x1f ;  /* 0x00001fff000e7589 */ /* 0x0000a400000e0000 */
.L_x_11219:
[----:B0-----:R-:W3:Y:S01]  /*11840*/  LDL.LU R0, [R1] ;  /* 0x0000000001007983 */ /* 0x001ee20000300800 */
[----:B------:R-:W-:Y:S02]  /*11850*/  PLOP3.LUT P1, PT, PT, PT, PT, 0x8, 0x0 ;  /* 0x000000000000781c */ /* 0x000fe40003f2e170 */
[----:B--2---:R-:W-:Y:S02]  /*11860*/  ISETP.NE.AND P0, PT, R14, RZ, PT ;  /* 0x000000ff0e00720c */ /* 0x004fe40003f05270 */
[----:B---3--:R-:W-:-:S09]  /*11870*/  LOP3.LUT R0, R0, 0xfffffffe, RZ, 0xc0, !PT ;  /* 0xfffffffe00007812 */ /* 0x008fd200078ec0ff */
[----:B------:R-:W-:-:S05]  /*11880*/  @P1 LOP3.LUT R0, R0, 0x1, RZ, 0xfc, !PT ;  /* 0x0000000100001812 */ /* 0x000fca00078efcff */
[----:B------:R0:W-:Y:S01]  /*11890*/  STL [R1], R0 ;  /* 0x0000000001007387 */ /* 0x0001e20000100800 */
[----:B------:R-:W-:Y:S05]  /*118a0*/  @P0 BRA `(.L_x_11112) ;  /* 0x0000000400200947 */ /* 0x000fea0003800000 */
[----:B------:R-:W-:-:S03]  /*118b0*/  UMOV UR4, 0xffffffff ;  /* 0xffffffff00047882 */ /* 0x000fc60000000000 */
[----:B------:R-:W-:Y:S05]  /*118c0*/  BRA.DIV UR4, `(.L_x_11113) ;  /* 0x0000004e04bc7947 */ /* 0x000fea000b800000 */
[----:B------:R-:W-:-:S13]  /*118d0*/  ELECT P6, URZ, PT ;  /* 0x00000000003f782f */ /* 0x000fda00038c0000 */
.L_x_11222:
[----:B------:R-:W-:Y:S05]  /*118e0*/  @!P6 BRA `(.L_x_11112) ;  /* 0x000000040010e947 */ /* 0x000fea0003800000 */
[----:B------:R-:W-:-:S04]  /*118f0*/  ISETP.NE.U32.AND P0, PT, R2, RZ, PT ;  /* 0x000000ff0200720c */ /* 0x000fc80003f05070 */
[----:B------:R-:W-:-:S13]  /*11900*/  ISETP.NE.AND.EX P0, PT, R3, RZ, PT, P0 ;  /* 0x000000ff0300720c */ /* 0x000fda0003f05300 */
[----:B------:R-:W-:Y:S05]  /*11910*/  @!P0 BRA `(.L_x_11114) ;  /* 0x0000000000448947 */ /* 0x000fea0003800000 */
[----:B------:R-:W2:Y:S01]  /*11920*/  LDC R6, c[0x0][0x43c] ;  /* 0x00010f00ff067b82 */ /* 0x000ea20000000800 */
[----:B------:R-:W-:Y:S01]  /*11930*/  ULDC.64 UR4, c[0x0][0x428] ;  /* 0x00010a0000047ab9 */ /* 0x000fe20000000a00 */
[----:B--2---:R-:W-:-:S13]  /*11940*/  ISETP.NE.AND P0, PT, R6, 0x1, PT ;  /* 0x000000010600780c */ /* 0x004fda0003f05270 */
[----:B------:R-:W0:Y:S02]  /*11950*/  @P0 LDC.64 R4, c[0x0][0x440] ;  /* 0x00011000ff040b82 */ /* 0x000e240000000a00 */
        /* <DEDUP_REMOVED lines=13> */
.L_x_11114:
[----:B0-----:R-:W-:Y:S01]  /*11a30*/  IMAD R0, R23, 0x8, R22 ;  /* 0x0000000817007824 */ /* 0x001fe200078e0216 */
[----:B--2---:R-:W-:-:S04]  /*11a40*/  SHF.L.U32 R3, R26, 0x1f, RZ ;  /* 0x0000001f1a037819 */ /* 0x004fc800000006ff */
[----:B------:R-:W0:Y:S02]  /*11a50*/  SYNCS.PHASECHK.TRANS64.TRYWAIT P0, [R0+URZ+0x2d840], R3 ;  /* 0x02d84003000075a7 */ /* 0x000e24000800017f */
[----:B0-----:R-:W-:Y:S05]  /*11a60*/  @!P0 BRA `(.L_x_11115) ;  /* 0x0000004c00748947 */ /* 0x001fea0003800000 */
.L_x_11223:
        /* <DEDUP_REMOVED lines=11> */
.L_x_11116:
[----:B------:R-:W2:Y:S01]  /*11b20*/  LDL.LU R2, [R1] ;  /* 0x0000000001027983 */ /* 0x000ea20000300800 */
[----:B------:R-:W-:Y:S01]  /*11b30*/  R2UR UR9, R0 ;  /* 0x00000000000972ca */ /* 0x000fe200000e0000 */
[----:B0-----:R-:W-:Y:S01]  /*11b40*/  IMAD R0, R23, 0x6000, R22 ;  /* 0x0000600017007824 */ /* 0x001fe200078e0216 */
        /* <DEDUP_REMOVED lines=11> */
[----:B------:R-:W-:-:S04]  /*11c00*/  UIADD3 UR9, UR9, 0x2d830, URZ ;  /* 0x0002d83009097890 */ /* 0x000fc8000fffe03f */
[----:B------:R-:W-:Y:S02]  /*11c10*/  ULEA UR11, UR11, UR5, 0x7 ;  /* 0x000000050b0b7291 */ /* 0x000fe4000f8e383f */
[----:B------:R-:W-:Y:S02]  /*11c20*/  UIADD3 UR14, UR8, 0x15400, URZ ;  /* 0x00015400080e7890 */ /* 0x000fe4000fffe03f */
        /* <DEDUP_REMOVED lines=11> */
[----:B------:R3:W-:Y:S01]  /*11ce0*/  UTMALDG.4D [UR8], [UR4], desc[UR6] ;  /* 0x00000608040075b4 */ /* 0x0007e20008019000 */
[----:B--2---:R-:W-:-:S04]  /*11cf0*/  LOP3.LUT R2, R2, 0xfffffffe, RZ, 0xc0, !PT ;  /* 0xfffffffe02027812 */ /* 0x004fc800078ec0ff */
[----:B------:R-:W-:-:S05]  /*11d00*/  @P0 LOP3.LUT R2, R2, 0x1, RZ, 0xfc, !PT ;  /* 0x0000000102020812 */ /* 0x000fca00078efcff */
[----:B------:R3:W-:Y:S01]  /*11d10*/  STL [R1], R2 ;  /* 0x0000000201007387 */ /* 0x0007e20000100800 */
[----:B------:R-:W-:Y:S01]  /*11d20*/  NOP ;  /* 0x0000000000007918 */ /* 0x000fe20000000000 */
.L_x_11112:
[----:B------:R-:W0:Y:S01]  /*11d30*/  LDL.LU R3, [R1+0x14] ;  /* 0x0000140001037983 */ /* 0x000e220000300800 */
[----:B------:R-:W-:Y:S05]  /*11d40*/  WARPSYNC.ALL ;  /* 0x0000000000007948 */ /* 0x000fea0003800000 */
[----:B---3--:R-:W-:Y:S01]  /*11d50*/  ULDC.64 UR4, c[0x0][0x298] ;  /* 0x0000a60000047ab9 */ /* 0x008fe20000000a00 */
[----:B------:R-:W-:Y:S01]  /*11d60*/  ULDC.64 UR6, c[0x0][0xa00] ;  /* 0x0002800000067ab9 */ /* 0x000fe20000000a00 */
[----:B------:R-:W-:Y:S01]  /*11d70*/  VIADD R2, R22, 0xc400 ;  /* 0x0000c40016027836 */ /* 0x000fe20000000000 */
[----:B------:R-:W-:Y:S01]  /*11d80*/  BAR.SYNC.DEFER_BLOCKING 0x8, 0x200 ;  /* 0x0208000000007b1d */ /* 0x000fe20000010000 */
[----:B------:R-:W-:-:S03]  /*11d90*/  ISETP.NE.U32.AND P0, PT, RZ, UR6, PT ;  /* 0x00000006ff007c0c */ /* 0x000fc6000bf05070 */
[----:B------:R-:W-:Y:S02]  /*11da0*/  LOP3.LUT P1, RZ, R2, 0x1bf, RZ, 0xc0, !PT ;  /* 0x000001bf02ff7812 */ /* 0x000fe4000782c0ff */
[----:B------:R-:W-:Y:S01]  /*11db0*/  ISETP.NE.AND.EX P0, PT, RZ, UR7, PT, P0 ;  /* 0x00000007ff007c0c */ /* 0x000fe2000bf05300 */
[----:B------:R-:W-:Y:S01]  /*11dc0*/  BSSY B6, `(.L_x_11117) ;  /* 0x0000020000067945 */ /* 0x000fe20003800000 */
[----:B------:R-:W-:Y:S02]  /*11dd0*/  SHF.R.S32.HI R2, RZ, 0x1f, R19 ;  /* 0x0000001fff027819 */ /* 0x000fe40000011413 */
[----:B0-----:R-:W-:Y:S01]  /*11de0*/  SHF.R.S32.HI R0, RZ, 0x1f, R3 ;  /* 0x0000001fff007819 */ /* 0x001fe20000011403 */
[----:B------:R-:W-:-:S04]  /*11df0*/  IMAD.WIDE.U32 R4, R3, UR4, RZ ;  /* 0x0000000403047c25 */ /* 0x000fc8000f8e00ff */
[----:B------:R-:W-:Y:S01]  /*11e00*/  IMAD R0, R0, UR4, RZ ;  /* 0x0000000400007c24 */ /* 0x000fe2000f8e02ff */
[----:B------:R-:W-:Y:S03]  /*11e10*/  STL.64 [R1+0x20], R4 ;  /* 0x0000200401007387 */ /* 0x000fe60000100a00 */
[----:B------:R-:W-:Y:S01]  /*11e20*/  IMAD R0, R3, UR5, R0 ;  /* 0x0000000503007c24 */ /* 0x000fe2000f8e0200 */
[----:B------:R-:W-:Y:S02]  /*11e30*/  SEL R3, R2, RZ, !P0 ;  /* 0x000000ff02037207 */ /* 0x000fe40004000000 */
[----:B------:R-:W-:Y:S01]  /*11e40*/  SHF.R.S32.HI R2, RZ, 0x1f, R18 ;  /* 0x0000001fff027819 */ /* 0x000fe20000011412 */
[----:B------:R-:W-:-:S05]  /*11e50*/  IMAD.IADD R0, R5, 0x1, R0 ;  /* 0x0000000105007824 */ /* 0x000fca00078e0200 */
[----:B------:R0:W-:Y:S04]  /*11e60*/  STL [R1+0x28], R0 ;  /* 0x0000280001007387 */ /* 0x0001e80000100800 */
[----:B------:R2:W-:Y:S01]  /*11e70*/  STL [R1+0x30], R3 ;  /* 0x0000300301007387 */ /* 0x0005e20000100800 */
[----:B0-----:R-:W-:-:S05]  /*11e80*/  SEL R0, R19, RZ, !P0 ;  /* 0x000000ff13007207 */ /* 0x001fca0004000000 */
        /* <DEDUP_REMOVED lines=19> */
.L_x_11118:
[----:B------:R-:W-:Y:S05]  /*11fc0*/  BSYNC B6 ;  /* 0x0000000000067941 */ /* 0x000fea0003800000 */
.L_x_11117:
[----:B--2---:R-:W2:Y:S01]  /*11fd0*/  LDL.LU R0, [R1+0x28] ;  /* 0x0000280001007983 */ /* 0x004ea20000300800 */
[----:B-1----:R-:W0:Y:S01]  /*11fe0*/  LDC R9, c[0x0][0x448] ;  /* 0x00011200ff097b82 */ /* 0x002e220000000800 */
[----:B------:R-:W-:Y:S01]  /*11ff0*/  ULDC.64 UR4, c[0x0][0x2d8] ;  /* 0x0000b60000047ab9 */ /* 0x000fe20000000a00 */
[----:B------:R-:W-:Y:S01]  /*12000*/  ULDC.64 UR6, c[0x0][0x2c8] ;  /* 0x0000b20000067ab9 */ /* 0x000fe20000000a00 */
[----:B------:R-:W2:Y:S01]  /*12010*/  LDL.LU.64 R2, [R1+0x20] ;  /* 0x0000200001027983 */ /* 0x000ea20000300a00 */
[----:B------:R-:W-:-:S03]  /*12020*/  ULDC.64 UR8, c[0x0][0x280] ;  /* 0x0000a00000087ab9 */ /* 0x000fc60000000a00 */
[----:B------:R-:W3:Y:S04]  /*12030*/  LDL.LU R20, [R1+0x2c] ;  /* 0x00002c0001147983 */ /* 0x000ee80000300800 */
[----:B------:R-:W4:Y:S04]  /*12040*/  LDL.LU R21, [R1+0x30] ;  /* 0x0000300001157983 */ /* 0x000f280000300800 */
[----:B------:R-:W4:Y:S04]  /*12050*/  LDL.LU R4, [R1+0x14] ;  /* 0x0000140001047983 */ /* 0x000f280000300800 */
[----:B------:R-:W4:Y:S01]  /*12060*/  LDL R12, [R1+0xc] ;  /* 0x00000c00010c7983 */ /* 0x000f220000100800 */
[----:B0-----:R-:W-:-:S13]  /*12070*/  ISETP.NE.AND P1, PT, R9, 0x1, PT ;  /* 0x000000010900780c */ /* 0x001fda0003f25270 */
[----:B------:R-:W0:Y:S01]  /*12080*/  @P1 LDC R5, c[0x0][0x450] ;  /* 0x00011400ff051b82 */ /* 0x000e220000000800 */
[----:B------:R-:W1:Y:S01]  /*12090*/  S2R R10, SR_TID.X ;  /* 0x00000000000a7919 */ /* 0x000e620000002100 */
[----:B--2---:R-:W-:Y:S02]  /*120a0*/  IMAD.MOV.U32 R3, RZ, RZ, R0 ;  /* 0x000000ffff037224 */ /* 0x004fe400078e0000 */
[----:B---3--:R-:W-:Y:S02]  /*120b0*/  IMAD R0, R20, UR4, RZ ;  /* 0x0000000414007c24 */ /* 0x008fe4000f8e02ff */
[C---:B------:R-:W-:Y:S01]  /*120c0*/  IMAD.WIDE.U32 R2, R18.reuse, UR4, R2 ;  /* 0x0000000412027c25 */ /* 0x040fe2000f8e0002 */
[----:B------:R-:W2:Y:S03]  /*120d0*/  S2R R20, SR_TID.X ;  /* 0x0000000000147919 */ /* 0x000ea60000002100 */
[----:B------:R-:W-:Y:S01]  /*120e0*/  IMAD R0, R18, UR5, R0 ;  /* 0x0000000512007c24 */ /* 0x000fe2000f8e0200 */
[----:B------:R-:W-:-:S03]  /*120f0*/  ULDC.64 UR4, c[0x0][0x2e0] ;  /* 0x0000b80000047ab9 */ /* 0x000fc60000000a00 */
[----:B------:R-:W-:Y:S02]  /*12100*/  IMAD.IADD R3, R3, 0x1, R0 ;  /* 0x0000000103037824 */ /* 0x000fe400078e0200 */
[----:B----4-:R-:W-:Y:S02]  /*12110*/  IMAD R0, R21, UR4, RZ ;  /* 0x0000000415007c24 */ /* 0x010fe4000f8e02ff */
[----:B------:R-:W3:Y:S01]  /*12120*/  S2R R21, SR_TID.X ;  /* 0x0000000000157919 */ /* 0x000ee20000002100 */
[----:B------:R-:W-:-:S04]  /*12130*/  IMAD.WIDE.U32 R2, R4, UR4, R2 ;  /* 0x0000000404027c25 */ /* 0x000fc8000f8e0002 */
[----:B------:R-:W-:Y:S01]  /*12140*/  IMAD R0, R4, UR5, R0 ;  /* 0x0000000504007c24 */ /* 0x000fe2000f8e0200 */
[----:B------:R-:W-:Y:S01]  /*12150*/  ULDC.64 UR4, c[0x0][0x2d0] ;  /* 0x0000b40000047ab9 */ /* 0x000fe20000000a00 */
[----:B------:R-:W4:Y:S02]  /*12160*/  @P1 LDC R4, c[0x0][0x44c] ;  /* 0x00011300ff041b82 */ /* 0x000f240000000800 */
[----:B------:R-:W-:Y:S01]  /*12170*/  IMAD.IADD R3, R3, 0x1, R0 ;  /* 0x0000000103037824 */ /* 0x000fe200078e0200 */
[----:B--2---:R-:W-:-:S04]  /*12180*/  LOP3.LUT R20, R20, 0x7f, RZ, 0xc0, !PT ;  /* 0x0000007f14147812 */ /* 0x004fc800078ec0ff */
[----:B------:R-:W-:Y:S01]  /*12190*/  SHF.R.U32.HI R20, RZ, 0x2, R20 ;  /* 0x00000002ff147819 */ /* 0x000fe20000011614 */
[----:B---3--:R-:W-:-:S05]  /*121a0*/  IMAD.SHL.U32 R6, R21, 0x20, RZ ;  /* 0x0000002015067824 */ /* 0x008fca00078e00ff */
[----:B------:R-:W-:-:S05]  /*121b0*/  LOP3.LUT R6, R20, 0x60, R6, 0xf8, !PT ;  /* 0x0000006014067812 */ /* 0x000fca00078ef806 */
[----:B------:R-:W-:-:S04]  /*121c0*/  IMAD.IADD R0, R6, 0x1, R12 ;  /* 0x0000000106007824 */ /* 0x000fc800078e020c */
[----:B----4-:R-:W-:-:S04]  /*121d0*/  @P1 IMAD.HI.U32 R6, R0, R4, RZ ;  /* 0x0000000400061227 */ /* 0x010fc800078e00ff */
[----:B------:R-:W-:Y:S01]  /*121e0*/  IMAD.MOV.U32 R4, RZ, RZ, R0 ;  /* 0x000000ffff047224 */ /* 0x000fe200078e0000 */
[----:B0-----:R-:W-:-:S04]  /*121f0*/  @P1 SHF.R.U32.HI R4, RZ, R5, R6 ;  /* 0x00000005ff041219 */ /* 0x001fc80000011606 */
[--C-:B------:R-:W-:Y:S01]  /*12200*/  SHF.R.S32.HI R5, RZ, 0x1f, R4.reuse ;  /* 0x0000001fff057819 */ /* 0x100fe20000011404 */
[----:B------:R-:W-:-:S04]  /*12210*/  IMAD.MOV R6, RZ, RZ, -R4 ;  /* 0x000000ffff067224 */ /* 0x000fc800078e0a04 */
[----:B------:R-:W-:Y:S02]  /*12220*/  IMAD R5, R5, UR4, RZ ;  /* 0x0000000405057c24 */ /* 0x000fe4000f8e02ff */
[----:B------:R-:W-:Y:S02]  /*12230*/  IMAD R6, R9, R6, R0 ;  /* 0x0000000609067224 */ /* 0x000fe400078e0200 */
[C---:B------:R-:W-:Y:S02]  /*12240*/  IMAD R7, R4.reuse, UR5, R5 ;  /* 0x0000000504077c24 */ /* 0x040fe4000f8e0205 */
[----:B------:R-:W-:-:S04]  /*12250*/  IMAD.WIDE.U32 R4, R4, UR4, R2 ;  /* 0x0000000404047c25 */ /* 0x000fc8000f8e0002 */
[----:B------:R-:W-:Y:S01]  /*12260*/  IMAD.IADD R5, R5, 0x1, R7 ;  /* 0x0000000105057824 */ /* 0x000fe200078e0207 */
[----:B------:R-:W-:-:S05]  /*12270*/  SHF.R.S32.HI R7, RZ, 0x1f, R6 ;  /* 0x0000001fff077819 */ /* 0x000fca0000011406 */
[----:B------:R-:W-:Y:S02]  /*12280*/  IMAD R7, R7, UR6, RZ ;  /* 0x0000000607077c24 */ /* 0x000fe4000f8e02ff */
[----:B------:R-:W-:-:S04]  /*12290*/  IMAD.WIDE.U32 R4, R6, UR6, R4 ;  /* 0x0000000606047c25 */ /* 0x000fc8000f8e0004 */
[----:B------:R-:W-:Y:S02]  /*122a0*/  IMAD R6, R6, UR7, R7 ;  /* 0x0000000706067c24 */ /* 0x000fe4000f8e0207 */
[----:B------:R-:W0:Y:S02]  /*122b0*/  @P1 LDC R7, c[0x0][0x450] ;  /* 0x00011400ff071b82 */ /* 0x000e240000000800 */
[----:B------:R-:W-:Y:S01]  /*122c0*/  IMAD.IADD R6, R5, 0x1, R6 ;  /* 0x0000000105067824 */ /* 0x000fe200078e0206 */
[----:B------:R-:W-:-:S04]  /*122d0*/  LEA R5, P0, R4, UR8, 0x1 ;  /* 0x0000000804057c11 */ /* 0x000fc8000f8008ff */
[----:B------:R-:W-:Y:S02]  /*122e0*/  LEA.HI.X R4, R4, UR9, R6, 0x1, P0 ;  /* 0x0000000904047c11 */ /* 0x000fe400080f0c06 */
[----:B------:R-:W2:Y:S01]  /*122f0*/  @P1 LDC R6, c[0x0][0x44c] ;  /* 0x00011300ff061b82 */ /* 0x000ea20000000800 */
[----:B------:R-:W-:Y:S02]  /*12300*/  VIADD R0, R0, 0x80 ;  /* 0x0000008000007836 */ /* 0x000fe40000000000 */
[----:B-1----:R-:W-:-:S05]  /*12310*/  IMAD.SHL.U32 R21, R10, 0x8, RZ ;  /* 0x000000080a157824 */ /* 0x002fca00078e00ff */
[----:B------:R-:W-:Y:S01]  /*12320*/  LOP3.LUT R21, R21, 0x18, RZ, 0xc0, !PT ;  /* 0x0000001815157812 */ /* 0x000fe200078ec0ff */
[----:B--2---:R-:W-:-:S04]  /*12330*/  @P1 IMAD.HI.U32 R8, R0, R6, RZ ;  /* 0x0000000600081227 */ /* 0x004fc800078e00ff */
[----:B------:R-:W-:Y:S01]  /*12340*/  IMAD.MOV.U32 R6, RZ, RZ, R0 ;  /* 0x000000ffff067224 */ /* 0x000fe200078e0000 */
[----:B0-----:R-:W-:-:S05]  /*12350*/  @P1 SHF.R.U32.HI R6, RZ, R7, R8 ;  /* 0x00000007ff061219 */ /* 0x001fca0000011608 */
[----:B------:R-:W-:-:S04]  /*12360*/  IMAD.MOV R7, RZ, RZ, -R6 ;  /* 0x000000ffff077224 */ /* 0x000fc800078e0a06 */
[----:B------:R-:W-:Y:S01]  /*12370*/  IMAD R0, R9, R7, R0 ;  /* 0x0000000709007224 */ /* 0x000fe200078e0200 */
        /* <DEDUP_REMOVED lines=9> */
[----:B------:R-:W-:-:S03]  /*12410*/  SHF.R.S32.HI R6, RZ, 0x1f, R0 ;  /* 0x0000001fff067819 */ /* 0x000fc60000011400 */
[----:B------:R-:W-:Y:S02]  /*12420*/  IMAD.IADD R3, R3, 0x1, R7 ;  /* 0x0000000103037824 */ /* 0x000fe400078e0207 */
[----:B------:R-:W-:Y:S02]  /*12430*/  IMAD R6, R6, UR6, RZ ;  /* 0x0000000606067c24 */ /* 0x000fe4000f8e02ff */
[----:B------:R-:W-:Y:S01]  /*12440*/  IMAD.WIDE.U32 R2, R0, UR6, R2 ;  /* 0x0000000600027c25 */ /* 0x000fe2000f8e0002 */
[----:B------:R-:W-:-:S03]  /*12450*/  LOP3.LUT R13, R21, 0x20, RZ, 0xfc, !PT ;  /* 0x00000020150d7812 */ /* 0x000fc600078efcff */
[----:B------:R-:W-:Y:S01]  /*12460*/  IMAD R6, R0, UR7, R6 ;  /* 0x0000000700067c24 */ /* 0x000fe2000f8e0206 */
[----:B------:R-:W-:-:S03]  /*12470*/  LEA R8, P3, R2, UR8, 0x1 ;  /* 0x0000000802087c11 */ /* 0x000fc6000f8608ff */
[----:B------:R-:W-:Y:S01]  /*12480*/  IMAD.IADD R6, R3, 0x1, R6 ;  /* 0x0000000103067824 */ /* 0x000fe200078e0206 */
[----:B------:R-:W-:Y:S01]  /*12490*/  ISETP.GE.AND P1, PT, R13, UR4, PT ;  /* 0x000000040d007c0c */ /* 0x000fe2000bf26270 */
[----:B-1----:R-:W-:-:S05]  /*124a0*/  IMAD.SHL.U32 R20, R11, 0x8, RZ ;  /* 0x000000080b147824 */ /* 0x002fca00078e00ff */
[----:B------:R-:W-:Y:S02]  /*124b0*/  LOP3.LUT R20, R20, 0x18, RZ, 0xc0, !PT ;  /* 0x0000001814147812 */ /* 0x000fe400078ec0ff */
[----:B------:R-:W-:Y:S02]  /*124c0*/  LOP3.LUT R21, R11, 0x7f, RZ, 0xc0, !PT ;  /* 0x0000007f0b157812 */ /* 0x000fe400078ec0ff */
[----:B------:R-:W-:Y:S01]  /*124d0*/  ISETP.GE.AND P2, PT, R20, UR4, PT ;  /* 0x0000000414007c0c */ /* 0x000fe2000bf46270 */
[----:B------:R-:W-:Y:S01]  /*124e0*/  UMOV UR4, 0xffffffff ;  /* 0xffffffff00047882 */ /* 0x000fe20000000000 */
[----:B------:R-:W-:Y:S02]  /*124f0*/  LEA.HI.X R7, R2, UR9, R6, 0x1, P3 ;  /* 0x0000000902077c11 */ /* 0x000fe400098f0c06 */
[----:B------:R-:W-:Y:S01]  /*12500*/  SHF.R.U32.HI R21, RZ, 0x2, R21 ;  /* 0x00000002ff157819 */ /* 0x000fe20000011615 */
[----:B0-----:R-:W-:Y:S08]  /*12510*/  BRA.DIV UR4, `(.L_x_11119) ;  /* 0x0000004204dc7947 */ /* 0x001ff0000b800000 */
[----:B------:R-:W2:Y:S04]  /*12520*/  LDL.LU R2, [R1+0x10] ;  /* 0x0000100001027983 */ /* 0x000ea80000300800 */
[----:B------:R-:W3:Y:S04]  /*12530*/  LDL.LU R11, [R1+0xc] ;  /* 0x00000c00010b7983 */ /* 0x000ee80000300800 */
[----:B------:R-:W0:Y:S04]  /*12540*/  SHFL.IDX PT, R3, R5, RZ, 0x1c1f ;  /* 0x001c1fff05037589 */ /* 0x000e2800000e0000 */
[----:B------:R-:W-:Y:S01]  /*12550*/  SHFL.IDX PT, R14, R8, 0x1, 0x1c1f ;  /* 0x003c1f00080e7f89 */ /* 0x000fe200000e0000 */
[----:B--2---:R-:W-:-:S03]  /*12560*/  IMAD R6, R2, R9, RZ ;  /* 0x0000000902067224 */ /* 0x004fc600078e02ff */
[----:B------:R-:W1:Y:S01]  /*12570*/  SHFL.IDX PT, R2, R4, RZ, 0x1c1f ;  /* 0x001c1fff04027589 */ /* 0x000e6200000e0000 */
[----:B---3--:R-:W-:-:S05]  /*12580*/  IMAD.IADD R0, R21, 0x1, R11 ;  /* 0x0000000115007824 */ /* 0x008fca00078e020b */
        /* <DEDUP_REMOVED lines=34> */
[----:B0-----:R-:W0:Y:S01]  /*127b0*/  SHFL.IDX PT, R3, R5, 0x3, 0x1c1f ;  /* 0x007c1f0005037f89 */ /* 0x001e2200000e0000 */
[----:B------:R-:W-:-:S05]  /*127c0*/  VIADD R2, R0, 0x80 ;  /* 0x0000008000027836 */ /* 0x000fca0000000000 */
[----:B------:R-:W-:Y:S01]  /*127d0*/  ISETP.GE.AND P3, PT, R2, R6, PT ;  /* 0x000000060200720c */ /* 0x000fe20003f66270 */
[----:B------:R-:W-:-:S05]  /*127e0*/  VIADD R2, R0, 0x60 ;  /* 0x0000006000027836 */ /* 0x000fca0000000000 */
[----:B------:R-:W-:Y:S02]  /*127f0*/  ISETP.GE.AND P4, PT, R2, R6, PT ;  /* 0x000000060200720c */ /* 0x000fe40003f86270 */
[----:B------:R-:W-:Y:S04]  /*12800*/  SHFL.IDX PT, R2, R7, RZ, 0x1c1f ;  /* 0x001c1fff07027589 */ /* 0x000fe800000e0000 */
[----:B------:R-:W-:Y:S07]  /*12810*/  SHFL.IDX PT, R7, R7, 0x1, 0x1c1f ;  /* 0x003c1f0007077f89 */ /* 0x000fee00000e0000 */
[----:B0-----:R-:W-:-:S05]  /*12820*/  @!P4 LEA R3, P5, R20, R3, 0x1 ;  /* 0x000000031403c211 */ /* 0x001fca00078a08ff */
[----:B------:R-:W-:Y:S02]  /*12830*/  @!P4 IMAD.X R9, RZ, RZ, R4, P5 ;  /* 0x000000ffff09c224 */ /* 0x000fe400028e0604 */
[----:B------:R-:W0:Y:S02]  /*12840*/  SHFL.IDX PT, R4, R8, RZ, 0x1c1f ;  /* 0x001c1fff08047589 */ /* 0x000e2400000e0000 */
[----:B0-----:R-:W-:-:S05]  /*12850*/  @!P3 LEA R4, P5, R20, R4, 0x1 ;  /* 0x000000041404b211 */ /* 0x001fca00078a08ff */
[----:B------:R-:W-:Y:S02]  /*12860*/  @!P3 IMAD.X R5, RZ, RZ, R2, P5 ;  /* 0x000000ffff05b224 */ /* 0x000fe400028e0602 */
[----:B------:R-:W-:Y:S02]  /*12870*/  @!P4 IMAD.MOV.U32 R2, RZ, RZ, R3 ;  /* 0x000000ffff02c224 */ /* 0x000fe400078e0003 */
[----:B------:R-:W-:-:S05]  /*12880*/  @!P4 IMAD.MOV.U32 R3, RZ, RZ, R9 ;  /* 0x000000ffff03c224 */ /* 0x000fca00078e0009 */
[----:B------:R-:W-:Y:S04]  /*12890*/  @!P4 LDGSTS.E.BYPASS.LTC128B.128 [R10+0xdc00], desc[UR50][R2.64], !P2 ;  /* 0x0dc00000020acfae */ /* 0x000fe8000d101d72 */
[----:B------:R-:W-:Y:S04]  /*128a0*/  @!P4 LDGSTS.E.BYPASS.LTC128B.128 [R10+0x10c00], desc[UR50][R2.64+0x40], !P1 ;  /* 0x10c00040020acfae */ /* 0x000fe8000c901d72 */
[----:B------:R0:W-:Y:S02]  /*128b0*/  @!P4 LDGSTS.E.BYPASS.LTC128B.128 [R10+0x13c00], desc[UR50][R2.64+0x80], !P0 ;  /* 0x13c00080020acfae */ /* 0x0001e4000c101d72 */
[----:B0-----:R-:W-:-:S02]  /*128c0*/  @!P3 IMAD.MOV.U32 R2, RZ, RZ, R4 ;  /* 0x000000ffff02b224 */ /* 0x001fc400078e0004 */
[----:B------:R-:W-:-:S05]  /*128d0*/  @!P3 IMAD.MOV.U32 R3, RZ, RZ, R5 ;  /* 0x000000ffff03b224 */ /* 0x000fca00078e0005 */
[----:B------:R0:W-:Y:S04]  /*128e0*/  @!P3 LDGSTS.E.BYPASS.LTC128B.128 [R10+0xe400], desc[UR50][R2.64], !P2 ;  /* 0x0e400000020abfae */ /* 0x0001e8000d101d72 */
[----:B------:R0:W-:Y:S04]  /*128f0*/  @!P3 LDGSTS.E.BYPASS.LTC128B.128 [R10+0x11400], desc[UR50][R2.64+0x40], !P1 ;  /* 0x11400040020abfae */ /* 0x0001e8000c901d72 */
[----:B------:R0:W-:Y:S02]  /*12900*/  @!P3 LDGSTS.E.BYPASS.LTC128B.128 [R10+0x14400], desc[UR50][R2.64+0x80], !P0 ;  /* 0x14400080020abfae */ /* 0x0001e4000c101d72 */
.L_x_11236:
[----:B0-----:R-:W-:Y:S02]  /*12910*/  VIADD R3, R0, 0xa0 ;  /* 0x000000a000037836 */ /* 0x001fe40000000000 */
[----:B------:R-:W-:-:S03]  /*12920*/  VIADD R8, R22, 0x2d800 ;  /* 0x0002d80016087836 */ /* 0x000fc60000000000 */
[----:B------:R-:W-:-:S13]  /*12930*/  ISETP.GE.AND P3, PT, R3, R6, PT ;  /* 0x000000060300720c */ /* 0x000fda0003f66270 */
[----:B------:R-:W-:-:S05]  /*12940*/  @!P3 LEA R2, P4, R20, R14, 0x1 ;  /* 0x0000000e1402b211 */ /* 0x000fca00078808ff */
        /* <DEDUP_REMOVED lines=9> */
.L_x_11120:
[----:B------:R-:W-:Y:S02]  /*129e0*/  PLOP3.LUT P1, PT, P1, P0, PT, 0xa2, 0x0 ;  /* 0x000000000000781c */ /* 0x000fe40000f21472 */
[----:B------:R-:W-:-:S08]  /*129f0*/  @P0 R2UR P1, UR4, R22 ;  /* 0x00000000160402ca */ /* 0x000fd00000020000 */
[----:B------:R-:W-:-:S05]  /*12a00*/  @P0 PLOP3.LUT P0, PT, P1, PT, PT, 0x80, 0x0 ;  /* 0x000000000000081c */ /* 0x000fca0000f0f070 */
[----:B------:R-:W-:Y:S01]  /*12a10*/  @!P1 SYNCS.ARRIVE.TRANS64.RED.A0T1 RZ, [UR4+0x2d800], RZ ;  /* 0x02d800ffffff99a7 */ /* 0x000fe20008200404 */
[----:B------:R-:W-:Y:S07]  /*12a20*/  @!P1 ARRIVES.LDGSTSBAR.64.TRANSCNT [UR4+0x2d800] ;  /* 0x02d80000ff0099b0 */ /* 0x000fee0008000a84 */
[----:B------:R-:W-:Y:S05]  /*12a30*/  @P0 BRA.U.ANY `(.L_x_11120) ;  /* 0xfffffffd00e80947 */ /* 0x000fea000393ffff */
[----:B0-----:R-:W2:Y:S02]  /*12a40*/  LDL.LU R2, [R1+0x1c] ;  /* 0x00001c0001027983 */ /* 0x001ea40000300800 */
[----:B--2---:R-:W-:-:S05]  /*12a50*/  VIADD R2, R2, 0x1 ;  /* 0x0000000102027836 */ /* 0x004fca0000000000 */
[----:B------:R0:W-:Y:S01]  /*12a60*/  STL [R1+0x1c], R2 ;  /* 0x00001c0201007387 */ /* 0x0001e20000100800 */
[----:B------:R-:W-:-:S04]  /*12a70*/  LEA.HI R0, R2, R2, RZ, 0x1 ;  /* 0x0000000202007211 */ /* 0x000fc800078f08ff */
[----:B------:R-:W-:-:S05]  /*12a80*/  LOP3.LUT R0, R0, 0xfffffffe, RZ, 0xc0, !PT ;  /* 0xfffffffe00007812 */ /* 0x000fca00078ec0ff */
[----:B------:R-:W-:-:S05]  /*12a90*/  IMAD.IADD R0, R2, 0x1, -R0 ;  /* 0x0000000102007824 */ /* 0x000fca00078e0a00 */
[----:B------:R-:W-:Y:S01]  /*12aa0*/  SHF.L.U32 R3, R0, 0x1f, RZ ;  /* 0x0000001f00037819 */ /* 0x000fe200000006ff */
[----:B------:R-:W-:Y:S01]  /*12ab0*/  NOP ;  /* 0x0000000000007918 */ /* 0x000fe20000000000 */
[----:B0-----:R-:W2:Y:S01]  /*12ac0*/  LDL R2, [R1+0x8] ;  /* 0x0000080001027983 */ /* 0x001ea20000100800 */
[----:B------:R0:W-:Y:S01]  /*12ad0*/  SYNCS.ARRIVE.TRANS64.A1T0 RZ, [R22+URZ+0x2d800], RZ ;  /* 0x02d800ff16ff79a7 */ /* 0x0001e2000810003f */
[----:B------:R-:W-:Y:S01]  /*12ae0*/  BSSY B0, `(.L_x_11121) ;  /* 0x0000005000007945 */ /* 0x000fe20003800000 */
[----:B------:R-:W1:Y:S01]  /*12af0*/  SYNCS.PHASECHK.TRANS64.TRYWAIT P0, [R22+URZ+0x2d820], R3 ;  /* 0x02d82003160075a7 */ /* 0x000e62000800017f */
[----:B--2---:R-:W-:-:S05]  /*12b00*/  VIADD R0, R2, 0xfffffffe ;  /* 0xfffffffe02007836 */ /* 0x004fca0000000000 */
[----:B------:R-:W-:Y:S01]  /*12b10*/  ISETP.GE.AND P1, PT, R0, R29, PT ;  /* 0x0000001d0000720c */ /* 0x000fe20003f26270 */
[----:B01----:R-:W-:-:S12]  /*12b20*/  @!P0 BRA `(.L_x_11122) ;  /* 0x0000004400708947 */ /* 0x003fd80003800000 */
.L_x_11237:
[----:B------:R-:W-:Y:S05]  /*12b30*/  BSYNC B0 ;  /* 0x0000000000007941 */ /* 0x000fea0003800000 */
.L_x_11121:
[----:B------:R-:W-:Y:S04]  /*12b40*/  BSSY B0, `(.L_x_11123) ;  /* 0x0000228000007945 */ /* 0x000fe80003800000 */
[----:B------:R-:W-:Y:S05]  /*12b50*/  @!P1 BRA `(.L_x_11124) ;  /* 0x0000002000989947 */ /* 0x000fea0003800000 */
[----:B------:R-:W0:Y:S01]  /*12b60*/  LDL R2, [R1+0x8] ;  /* 0x0000080001027983 */ /* 0x000e220000100800 */
[----:B------:R-:W-:Y:S01]  /*12b70*/  LOP3.LUT R6, RZ, R29, RZ, 0x33, !PT ;  /* 0x0000001dff067212 */ /* 0x000fe200078e33ff */
[----:B------:R-:W-:Y:S01]  /*12b80*/  BSSY B2, `(.L_x_11125) ;  /* 0x00000bb000027945 */ /* 0x000fe20003800000 */
[----:B0-----:R-:W-:-:S05]  /*12b90*/  IMAD.MOV R3, RZ, RZ, -R2 ;  /* 0x000000ffff037224 */ /* 0x001fca00078e0a02 */
[----:B------:R-:W-:-:S05]  /*12ba0*/  VIADDMNMX R6, R3, 0x1, R6, !PT ;  /* 0x0000000103067846 */ /* 0x000fca0007800106 */
[----:B------:R-:W-:-:S05]  /*12bb0*/  IMAD.IADD R2, R2, 0x1, R6 ;  /* 0x0000000102027824 */ /* 0x000fca00078e0206 */
[----:B------:R-:W-:-:S04]  /*12bc0*/  LOP3.LUT R2, R2, 0x1, RZ, 0xc0, !PT ;  /* 0x0000000102027812 */ /* 0x000fc800078ec0ff */
[----:B------:R-:W-:-:S13]  /*12bd0*/  ISETP.NE.U32.AND P0, PT, R2, 0x1, PT ;  /* 0x000000010200780c */ /* 0x000fda0003f05070 */
        /* <DEDUP_REMOVED lines=27> */
[----:B------:R-:W-:-:S04]  /*12d90*/  IMAD.WIDE.U32 R2, R25, UR6, R2 ;  /* 0x0000000619027c25 */ /* 0x000fc8000f8e0002 */
[----:B------:R-:W-:Y:S01]  /*12da0*/  IMAD.IADD R3, R4, 0x1, R3 ;  /* 0x0000000104037824 */ /* 0x000fe200078e0203 */
[----:B------:R-:W-:-:S04]  /*12db0*/  LEA R4, P0, R2, UR4, 0x2 ;  /* 0x0000000402047c11 */ /* 0x000fc8000f8010ff */
[----:B------:R-:W-:-:S06]  /*12dc0*/  LEA.HI.X R5, R2, UR5, R3, 0x2, P0 ;  /* 0x0000000502057c11 */ /* 0x000fcc00080f1403 */
[----:B------:R0:W5:Y:S03]  /*12dd0*/  LDG.E R5, desc[UR50][R4.64] ;  /* 0x0000003204057981 */ /* 0x000166000c1e1900 */
.L_x_11129:
[----:B------:R-:W-:Y:S01]  /*12de0*/  IMAD R3, R7, 0x8, R22 ;  /* 0x0000000807037824 */ /* 0x000fe200078e0216 */
[----:B------:R-:W-:Y:S01]  /*12df0*/  SHF.L.U32 R2, R9, 0x1f, RZ ;  /* 0x0000001f09027819 */ /* 0x000fe200000006ff */
[----:B------:R-:W-:Y:S03]  /*12e00*/  BSSY B3, `(.L_x_11130) ;  /* 0x0000003000037945 */ /* 0x000fe60003800000 */
[----:B------:R-:W1:Y:S02]  /*12e10*/  SYNCS.PHASECHK.TRANS64.TRYWAIT P0, [R3+URZ+0x2d840], R2 ;  /* 0x02d84002030075a7 */ /* 0x000e64000800017f */
[----:B-1----:R-:W-:Y:S05]  /*12e20*/  @!P0 BRA `(.L_x_11131) ;  /* 0x0000004000c48947 */ /* 0x002fea0003800000 */
.L_x_11238:
[----:B------:R-:W-:Y:S05]  /*12e30*/  BSYNC B3 ;  /* 0x0000000000037941 */ /* 0x000fea0003800000 */
.L_x_11130:
        /* <DEDUP_REMOVED lines=12> */
.L_x_11133:
[----:B------:R-:W-:Y:S05]  /*12f00*/  BSYNC B3 ;  /* 0x0000000000037941 */ /* 0x000fea0003800000 */
.L_x_11132:
        /* <DEDUP_REMOVED lines=11> */
.L_x_11134:
        /* <DEDUP_REMOVED lines=16> */
.L_x_11135:
        /* <DEDUP_REMOVED lines=16> */
.L_x_11136:
        /* <DEDUP_REMOVED lines=15> */
.L_x_11239:
[----:B------:R-:W-:Y:S05]  /*132b0*/  BSYNC B3 ;  /* 0x0000000000037941 */ /* 0x000fea0003800000 */
.L_x_11137:
        /* <DEDUP_REMOVED lines=12> */
.L_x_11140:
[----:B------:R-:W-:Y:S05]  /*13380*/  BSYNC B3 ;  /* 0x0000000000037941 */ /* 0x000fea0003800000 */
.L_x_11139:
        /* <DEDUP_REMOVED lines=11> */
.L_x_11141:
        /* <DEDUP_REMOVED lines=15> */
.L_x_11142:
        /* <DEDUP_REMOVED lines=15> */
.L_x_11143:
        /* <DEDUP_REMOVED lines=12> */
.L_x_11128:
[----:B------:R-:W-:Y:S05]  /*136e0*/  BSYNC B1 ;  /* 0x0000000000017941 */ /* 0x000fea0003800000 */
.L_x_11127:
[----:B------:R-:W2:Y:S01]  /*136f0*/  LDL R0, [R1+0x8] ;  /* 0x0000080001007983 */ /* 0x000ea20000100800 */
[----:B------:R-:W-:Y:S02]  /*13700*/  IMAD.MOV.U32 R23, RZ, RZ, R7 ;  /* 0x000000ffff177224 */ /* 0x000fe400078e0007 */
[----:B------:R-:W-:Y:S02]  /*13710*/  IMAD.MOV.U32 R26, RZ, RZ, R9 ;  /* 0x000000ffff1a7224 */ /* 0x000fe400078e0009 */
[----:B--2---:R-:W-:-:S07]  /*13720*/  VIADD R0, R0, 0xfffffffd ;  /* 0xfffffffd00007836 */ /* 0x004fce0000000000 */
.L_x_11126:
[----:B------:R-:W-:Y:S05]  /*13730*/  BSYNC B2 ;  /* 0x0000000000027941 */ /* 0x000fea0003800000 */
.L_x_11125:
[----:B------:R-:W2:Y:S01]  /*13740*/  LDL.LU R2, [R1+0x8] ;  /* 0x0000080001027983 */ /* 0x000ea20000300800 */
[----:B------:R-:W-:Y:S01]  /*13750*/  VIADD R6, R6, 0xfffffffe ;  /* 0xfffffffe06067836 */ /* 0x000fe20000000000 */
[----:B--2---:R-:W-:-:S04]  /*13760*/  LOP3.LUT R3, RZ, R2, RZ, 0x33, !PT ;  /* 0x00000002ff037212 */ /* 0x004fc800078e33ff */
[----:B------:R-:W-:-:S13]  /*13770*/  ISETP.NE.AND P0, PT, R6, R3, PT ;  /* 0x000000030600720c */ /* 0x000fda0003f05270 */
[----:B------:R-:W-:Y:S05]  /*13780*/  @!P0 BRA `(.L_x_11124) ;  /* 0x00000014008c8947 */ /* 0x000fea0003800000 */
[----:B------:R-:W-:-:S07]  /*13790*/  IMAD.MOV.U32 R4, RZ, RZ, R17 ;  /* 0x000000ffff047224 */ /* 0x000fce00078e0011 */
.L_x_11178:
        /* <DEDUP_REMOVED lines=30> */
[----:B------:R-:W-:-:S05]  /*13980*/  LEA.HI.X R5, R2, UR5, R3, 0x2, P0 ;  /* 0x0000000502057c11 */ /* 0x000fca00080f1403 */
[----:B------:R0:W5:Y:S04]  /*13990*/  LDG.E R4, desc[UR50][R4.64] ;  /* 0x0000003204047981 */ /* 0x000168000c1e1900 */
.L_x_11146:
[----:B------:R-:W-:Y:S01]  /*139a0*/  IMAD R3, R6, 0x8, R22 ;  /* 0x0000000806037824 */ /* 0x000fe200078e0216 */
[----:B------:R-:W-:Y:S01]  /*139b0*/  SHF.L.U32 R2, R7, 0x1f, RZ ;  /* 0x0000001f07027819 */ /* 0x000fe200000006ff */
[----:B------:R-:W-:Y:S03]  /*139c0*/  BSSY B2, `(.L_x_11147) ;  /* 0x0000003000027945 */ /* 0x000fe60003800000 */
[----:B------:R-:W1:Y:S02]  /*139d0*/  SYNCS.PHASECHK.TRANS64.TRYWAIT P0, [R3+URZ+0x2d840], R2 ;  /* 0x02d84002030075a7 */ /* 0x000e64000800017f */
[----:B-1----:R-:W-:Y:S05]  /*139e0*/  @!P0 BRA `(.L_x_11148) ;  /* 0x0000003400fc8947 */ /* 0x002fea0003800000 */
.L_x_11240:
[----:B------:R-:W-:Y:S05]  /*139f0*/  BSYNC B2 ;  /* 0x0000000000027941 */ /* 0x000fea0003800000 */
.L_x_11147:
        /* <DEDUP_REMOVED lines=12> */
.L_x_11150:
[----:B------:R-:W-:Y:S05]  /*13ac0*/  BSYNC B2 ;  /* 0x0000000000027941 */ /* 0x000fea0003800000 */
.L_x_11149:
        /* <DEDUP_REMOVED lines=11> */
.L_x_11151:
        /* <DEDUP_REMOVED lines=16> */
.L_x_11152:
        /* <DEDUP_REMOVED lines=16> */
.L_x_11153:
        /* <DEDUP_REMOVED lines=15> */
.L_x_11241:
[----:B------:R-:W-:Y:S05]  /*13e70*/  BSYNC B2 ;  /* 0x0000000000027941 */ /* 0x000fea0003800000 */
.L_x_11154:
        /* <DEDUP_REMOVED lines=11> */
.L_x_11157:
[----:B------:R-:W-:Y:S05]  /*13f30*/  BSYNC B2 ;  /* 0x0000000000027941 */ /* 0x000fea0003800000 */
.L_x_11156:
        /* <DEDUP_REMOVED lines=10> */
.L_x_11158:
        /* <DEDUP_REMOVED lines=15> */
.L_x_11159:
        /* <DEDUP_REMOVED lines=15> */
.L_x_11160:
        /* <DEDUP_REMOVED lines=12> */
.L_x_11145:
[----:B------:R-:W-:Y:S05]  /*14280*/  BSYNC B1 ;  /* 0x0000000000017941 */ /* 0x000fea0003800000 */
.L_x_11144:
[----:B------:R-:W2:Y:S01]  /*14290*/  LDL R2, [R1] ;  /* 0x0000000001027983 */ /* 0x000ea20000100800 */
[----:B------:R-:W-:Y:S01]  /*142a0*/  VIADD R23, R6, 0x1 ;  /* 0x0000000106177836 */ /* 0x000fe20000000000 */
[----:B------:R-:W-:Y:S01]  /*142b0*/  BSSY B1, `(.L_x_11161) ;  /* 0x00000ad000017945 */ /* 0x000fe20003800000 */
[----:B------:R-:W-:-:S03]  /*142c0*/  VIADD R9, R0, 0xffffffff ;  /* 0xffffffff00097836 */ /* 0x000fc60000000000 */
        /* <DEDUP_REMOVED lines=28> */
.L_x_11163:
[----:B------:R-:W-:Y:S01]  /*14490*/  IMAD R2, R23, 0x8, R22 ;  /* 0x0000000817027824 */ /* 0x000fe200078e0216 */
[----:B------:R-:W-:Y:S01]  /*144a0*/  SHF.L.U32 R3, R26, 0x1f, RZ ;  /* 0x0000001f1a037819 */ /* 0x000fe200000006ff */
[----:B------:R-:W-:Y:S03]  /*144b0*/  BSSY B2, `(.L_x_11164) ;  /* 0x0000003000027945 */ /* 0x000fe60003800000 */
[----:B------:R-:W1:Y:S02]  /*144c0*/  SYNCS.PHASECHK.TRANS64.TRYWAIT P0, [R2+URZ+0x2d840], R3 ;  /* 0x02d84003020075a7 */ /* 0x000e64000800017f */
[----:B-1----:R-:W-:Y:S05]  /*144d0*/  @!P0 BRA `(.L_x_11165) ;  /* 0x0000002c00688947 */ /* 0x002fea0003800000 */
.L_x_11242:
[----:B------:R-:W-:Y:S05]  /*144e0*/  BSYNC B2 ;  /* 0x0000000000027941 */ /* 0x000fea0003800000 */
.L_x_11164:
        /* <DEDUP_REMOVED lines=12> */
.L_x_11167:
[----:B------:R-:W-:Y:S05]  /*145b0*/  BSYNC B2 ;  /* 0x0000000000027941 */ /* 0x000fea0003800000 */
.L_x_11166:
        /* <DEDUP_REMOVED lines=12> */
.L_x_11168:
        /* <DEDUP_REMOVED lines=16> */
.L_x_11169:
        /* <DEDUP_REMOVED lines=16> */
.L_x_11170:
        /* <DEDUP_REMOVED lines=15> */
.L_x_11243:
[----:B------:R-:W-:Y:S05]  /*14970*/  BSYNC B2 ;  /* 0x0000000000027941 */ /* 0x000fea0003800000 */
.L_x_11171:
        /* <DEDUP_REMOVED lines=11> */
.L_x_11174:
[----:B------:R-:W-:Y:S05]  /*14a30*/  BSYNC B2 ;  /* 0x0000000000027941 */ /* 0x000fea0003800000 */
.L_x_11173:
        /* <DEDUP_REMOVED lines=10> */
.L_x_11175:
        /* <DEDUP_REMOVED lines=15> */
.L_x_11176:
        /* <DEDUP_REMOVED lines=15> */
.L_x_11177:
        /* <DEDUP_REMOVED lines=12> */
.L_x_11162:
[----:B------:R-:W-:Y:S05]  /*14d80*/  BSYNC B1 ;  /* 0x0000000000017941 */ /* 0x000fea0003800000 */
.L_x_11161:
[----:B------:R-:W-:Y:S01]  /*14d90*/  ISETP.GT.AND P0, PT, R9, R29, PT ;  /* 0x0000001d0900720c */ /* 0x000fe20003f04270 */
[----:B------:R-:W-:-:S12]  /*14da0*/  VIADD R0, R0, 0xfffffffe ;  /* 0xfffffffe00007836 */ /* 0x000fd80000000000 */
[----:B------:R-:W-:Y:S05]  /*14db0*/  @P0 BRA `(.L_x_11178) ;  /* 0xffffffe800780947 */ /* 0x000fea000383ffff */
.L_x_11124:
[----:B------:R-:W-:Y:S05]  /*14dc0*/  BSYNC B0 ;  /* 0x0000000000007941 */ /* 0x000fea0003800000 */
.L_x_11123:
        /* <DEDUP_REMOVED lines=17> */
.L_x_11180:
[----:B------:R-:W-:Y:S05]  /*14ee0*/  BSYNC B0 ;  /* 0x0000000000007941 */ /* 0x000fea0003800000 */
.L_x_11179:
[----:B------:R-:W2:Y:S01]  /*14ef0*/  LDL R0, [R1] ;  /* 0x0000000001007983 */ /* 0x000ea20000100800 */
[----:B------:R-:W-:Y:S01]  /*14f00*/  BSSY B0, `(.L_x_11181) ;  /* 0x0000046000007945 */ /* 0x000fe20003800000 */
[----:B--2---:R-:W-:-:S13]  /*14f10*/  LOP3.LUT P0, RZ, R0, 0x1, RZ, 0xc0, !PT ;  /* 0x0000000100ff7812 */ /* 0x004fda000780c0ff */
[----:B------:R-:W-:Y:S05]  /*14f20*/  @!P0 BRA `(.L_x_11182) ;  /* 0x00000004000c8947 */ /* 0x000fea0003800000 */
[----:B0-----:R-:W-:Y:S01]  /*14f30*/  IMAD R3, R23, 0x8, R22 ;  /* 0x0000000817037824 */ /* 0x001fe200078e0216 */
[----:B------:R-:W-:Y:S01]  /*14f40*/  SHF.L.U32 R0, R26, 0x1f, RZ ;  /* 0x0000001f1a007819 */ /* 0x000fe200000006ff */
[----:B------:R-:W-:Y:S01]  /*14f50*/  BSSY B1, `(.L_x_11183) ;  /* 0x0000004000017945 */ /* 0x000fe20003800000 */
[----:B------:R-:W-:Y:S02]  /*14f60*/  ISETP.NE.AND P1, PT, R6, RZ, PT ;  /* 0x000000ff0600720c */ /* 0x000fe40003f25270 */
[----:B------:R-:W0:Y:S02]  /*14f70*/  SYNCS.PHASECHK.TRANS64.TRYWAIT P0, [R3+URZ+0x2d860], R0 ;  /* 0x02d86000030075a7 */ /* 0x000e24000800017f */
[----:B0-----:R-:W-:Y:S09]  /*14f80*/  @!P0 BRA `(.L_x_11184) ;  /* 0x0000002000e48947 */ /* 0x001ff20003800000 */
.L_x_11244:
[----:B------:R-:W-:Y:S05]  /*14f90*/  BSYNC B1 ;  /* 0x0000000000017941 */ /* 0x000fea0003800000 */
.L_x_11183:
        /* <DEDUP_REMOVED lines=9> */
.L_x_11186:
[----:B------:R-:W-:Y:S05]  /*15030*/  BSYNC B1 ;  /* 0x0000000000017941 */ /* 0x000fea0003800000 */
.L_x_11185:
[----:B0-----:R-:W-:Y:S01]  /*15040*/  IMAD R0, R23, 0x6000, R22 ;  /* 0x0000600017007824 */ /* 0x001fe200078e0216 */
        /* <DEDUP_REMOVED lines=9> */
.L_x_11187:
        /* <DEDUP_REMOVED lines=15> */
.L_x_11188:
        /* <DEDUP_REMOVED lines=15> */
.L_x_11189:
        /* <DEDUP_REMOVED lines=10> */
.L_x_11182:
[----:B------:R-:W-:Y:S05]  /*15360*/  BSYNC B0 ;  /* 0x0000000000007941 */ /* 0x000fea0003800000 */
.L_x_11181:
[----:B------:R-:W-:-:S05]  /*15370*/  VIADD R23, R23, 0x1 ;  /* 0x0000000117177836 */ /* 0x000fca0000000000 */
[----:B------:R-:W-:-:S04]  /*15380*/  ISETP.NE.AND P0, PT, R23, 0x2, PT ;  /* 0x000000021700780c */ /* 0x000fc80003f05270 */
[----:B0-----:R-:W-:Y:S02]  /*15390*/  SEL R3, RZ, 0x1, P0 ;  /* 0x00000001ff037807 */ /* 0x001fe40000000000 */
[----:B------:R-:W-:Y:S02]  /*153a0*/  SEL R23, R23, RZ, P0 ;  /* 0x000000ff17177207 */ /* 0x000fe40000000000 */
[----:B------:R-:W-:-:S07]  /*153b0*/  LOP3.LUT R26, R26, R3, RZ, 0x3c, !PT ;  /* 0x000000031a1a7212 */ /* 0x000fce00078e3cff */
.L_x_11105:
[----:B------:R-:W-:Y:S05]  /*153c0*/  BSYNC B7 ;  /* 0x0000000000077941 */ /* 0x000fea0003800000 */
.L_x_11103:
[----:B------:R-:W2:Y:S02]  /*153d0*/  LDL R0, [R1] ;  /* 0x0000000001007983 */ /* 0x000ea40000100800 */
        /* <DEDUP_REMOVED lines=11> */
.L_x_11190:
        /* <DEDUP_REMOVED lines=10> */
[----:B------:R-:W2:Y:S01]  /*15530*/  @!P1 LDG.E R2, desc[UR50][R2.64] ;  /* 0x0000003202029981 */ /* 0x000ea2000c1e1900 */
[----:B------:R-:W-:Y:S01]  /*15540*/  IMAD.MOV.U32 R17, RZ, RZ, RZ ;  /* 0x000000ffff117224 */ /* 0x000fe200078e00ff */
[C---:B------:R-:W-:Y:S02]  /*15550*/  ISETP.GE.U32.AND P2, PT, R8.reuse, 0x2, PT ;  /* 0x000000020800780c */ /* 0x040fe40003f46070 */
[C---:B------:R-:W-:Y:S01]  /*15560*/  ISETP.GE.U32.AND P3, PT, R8.reuse, 0x4, PT ;  /* 0x000000040800780c */ /* 0x040fe20003f66070 */
[----:B------:R-:W-:Y:S01]  /*15570*/  SHFL.IDX PT, R0, R16, RZ, 0x1f ;  /* 0x00001fff10007589 */ /* 0x000fe200000e0000 */
[C---:B------:R-:W-:Y:S02]  /*15580*/  ISETP.GE.U32.AND P4, PT, R8.reuse, 0x8, PT ;  /* 0x000000080800780c */ /* 0x040fe40003f86070 */
[C---:B------:R-:W-:Y:S01]  /*15590*/  ISETP.GE.U32.AND P5, PT, R8.reuse, 0x10, PT ;  /* 0x000000100800780c */ /* 0x040fe20003fa6070 */
[----:B--2---:R-:W-:Y:S01]  /*155a0*/  @!P1 IMAD.MOV.U32 R17, RZ, RZ, R2 ;  /* 0x000000ffff119224 */ /* 0x004fe200078e0002 */
[----:B------:R-:W-:-:S04]  /*155b0*/  ISETP.NE.AND P1, PT, R8, RZ, PT ;  /* 0x000000ff0800720c */ /* 0x000fc80003f25270 */
[----:B------:R-:W2:Y:S02]  /*155c0*/  SHFL.UP PT, R14, R17, 0x1, RZ ;  /* 0x04200000110e7989 */ /* 0x000ea400000e00ff */
[----:B--2---:R-:W-:-:S05]  /*155d0*/  SEL R4, R14, RZ, P1 ;  /* 0x000000ff0e047207 */ /* 0x004fca0000800000 */
[----:B------:R-:W-:-:S05]  /*155e0*/  IMAD.IADD R4, R17, 0x1, R4 ;  /* 0x0000000111047824 */ /* 0x000fca00078e0204 */
        /* <DEDUP_REMOVED lines=14> */
.L_x_11254:
[----:B------:R-:W-:Y:S02]  /*156d0*/  ULDC UR4, c[0x0][0xc38] ;  /* 0x00030e0000047ab9 */ /* 0x000fe40000000800 */
[----:B------:R-:W-:-:S04]  /*156e0*/  IMAD.U32 R4, RZ, RZ, UR4 ;  /* 0x00000004ff047e24 */ /* 0x000fc8000f8e00ff */
[----:B---3--:R-:W-:-:S04]  /*156f0*/  IMAD R14, R14, R4, RZ ;  /* 0x000000040e0e7224 */ /* 0x008fc800078e02ff */
[----:B------:R-:W-:-:S05]  /*15700*/  IMAD.IADD R5, R5, 0x1, R14 ;  /* 0x0000000105057824 */ /* 0x000fca00078e020e */
[----:B------:R-:W-:-:S13]  /*15710*/  ISETP.GT.AND P6, PT, R5, R0, PT ;  /* 0x000000000500720c */ /* 0x000fda0003fc4270 */
[----:B------:R-:W-:Y:S05]  /*15720*/  @P6 BRA `(.L_x_11193) ;  /* 0x00000000009c6947 */ /* 0x000fea0003800000 */
.L_x_11198:
[----:B------:R-:W3:Y:S01]  /*15730*/  LDC R2, c[0x0][0xc3c] ;  /* 0x00030f00ff027b82 */ /* 0x000ee20000000800 */
[----:B------:R-:W-:-:S05]  /*15740*/  VIADD R19, R19, 0x1f ;  /* 0x0000001f13137836 */ /* 0x000fca0000000000 */
[----:B---3--:R-:W-:-:S13]  /*15750*/  ISETP.GE.AND P6, PT, R19, R2, PT ;  /* 0x000000021300720c */ /* 0x008fda0003fc6270 */
[----:B------:R-:W-:Y:S05]  /*15760*/  @P6 BRA `(.L_x_11194) ;  /* 0x0000000400d06947 */ /* 0x000fea0003800000 */
[----:B--2---:R-:W2:Y:S01]  /*15770*/  S2R R3, SR_TID.X ;  /* 0x0000000000037919 */ /* 0x004ea20000002100 */
[----:B------:R-:W-:Y:S01]  /*15780*/  BSSY B0, `(.L_x_11195) ;  /* 0x0000009000007945 */ /* 0x000fe20003800000 */
[----:B------:R-:W-:Y:S01]  /*15790*/  IMAD.MOV.U32 R17, RZ, RZ, RZ ;  /* 0x000000ffff117224 */ /* 0x000fe200078e00ff */
[----:B--2---:R-:W-:-:S05]  /*157a0*/  LOP3.LUT R3, R3, 0x1f, RZ, 0xc0, !PT ;  /* 0x0000001f03037812 */ /* 0x004fca00078ec0ff */
[----:B------:R-:W-:-:S05]  /*157b0*/  IMAD.IADD R7, R19, 0x1, R3 ;  /* 0x0000000113077824 */ /* 0x000fca00078e0203 */
[----:B------:R-:W-:-:S13]  /*157c0*/  ISETP.GE.OR P6, PT, R7, R2, !P0 ;  /* 0x000000020700720c */ /* 0x000fda00047c6670 */
[----:B------:R-:W-:Y:S05]  /*157d0*/  @P6 BRA `(.L_x_11196) ;  /* 0x00000000000c6947 */ /* 0x000fea0003800000 */
[----:B------:R-:W2:Y:S02]  /*157e0*/  LDC.64 R2, c[0x0][0xc80] ;  /* 0x00032000ff027b82 */ /* 0x000ea40000000a00 */
[----:B--2---:R-:W-:-:S05]  /*157f0*/  IMAD.WIDE R2, R7, 0x4, R2 ;  /* 0x0000000407027825 */ /* 0x004fca00078e0202 */
[----:B------:R2:W5:Y:S02]  /*15800*/  LDG.E R17, desc[UR50][R2.64] ;  /* 0x0000003202117981 */ /* 0x000564000c1e1900 */
.L_x_11196:
[----:B------:R-:W-:Y:S05]  /*15810*/  BSYNC B0 ;  /* 0x0000000000007941 */ /* 0x000fea0003800000 */
.L_x_11195:
[----:B------:R-:W-:-:S03]  /*15820*/  UMOV UR4, 0xffffffff ;  /* 0xffffffff00047882 */ /* 0x000fc60000000000 */
[----:B------:R-:W-:Y:S05]  /*15830*/  BRA.DIV UR4, `(.L_x_11197) ;  /* 0x0000001e04f07947 */ /* 0x000fea000b800000 */
[----:B-----5:R-:W3:Y:S02]  /*15840*/  SHFL.UP PT, R14, R17, 0x1, RZ ;  /* 0x04200000110e7989 */ /* 0x020ee400000e00ff */
[----:B---3--:R-:W-:-:S05]  /*15850*/  SEL R14, R14, RZ, P1 ;  /* 0x000000ff0e0e7207 */ /* 0x008fca0000800000 */
        /* <DEDUP_REMOVED lines=14> */
.L_x_11262:
[----:B------:R-:W-:Y:S02]  /*15940*/  ULDC UR4, c[0x0][0xc38] ;  /* 0x00030e0000047ab9 */ /* 0x000fe40000000800 */
[----:B------:R-:W-:-:S04]  /*15950*/  IMAD.U32 R4, RZ, RZ, UR4 ;  /* 0x00000004ff047e24 */ /* 0x000fc8000f8e00ff */
[----:B---3--:R-:W-:-:S04]  /*15960*/  IMAD R14, R14, R4, RZ ;  /* 0x000000040e0e7224 */ /* 0x008fc800078e02ff */
[----:B------:R-:W-:-:S05]  /*15970*/  IMAD.IADD R5, R14, 0x1, R5 ;  /* 0x000000010e057824 */ /* 0x000fca00078e0205 */
[----:B------:R-:W-:-:S13]  /*15980*/  ISETP.GT.AND P6, PT, R5, R0, PT ;  /* 0x000000000500720c */ /* 0x000fda0003fc4270 */
[----:B------:R-:W-:Y:S05]  /*15990*/  @!P6 BRA `(.L_x_11198) ;  /* 0xfffffffc0064e947 */ /* 0x000fea000383ffff */
.L_x_11193:
        /* <DEDUP_REMOVED lines=8> */
.L_x_11266:
[----:B------:R-:W-:Y:S01]  /*15a20*/  ISETP.NE.AND P0, PT, R2, RZ, PT ;  /* 0x000000ff0200720c */ /* 0x000fe20003f05270 */
[----:B------:R-:W-:-:S12]  /*15a30*/  IMAD.MOV.U32 R14, RZ, RZ, RZ ;  /* 0x000000ffff0e7224 */ /* 0x000fd800078e00ff */
[----:B------:R-:W-:Y:S05]  /*15a40*/  @!P0 BRA `(.L_x_11200) ;  /* 0x0000000000108947 */ /* 0x000fea0003800000 */
[----:B------:R-:W-:Y:S01]  /*15a50*/  UMOV UR4, 0xffffffff ;  /* 0xffffffff00047882 */ /* 0x000fe20000000000 */
[----:B------:R-:W-:Y:S02]  /*15a60*/  VIADD R12, R6, 0xffffffff ;  /* 0xffffffff060c7836 */ /* 0x000fe40000000000 */
[----:B------:R-:W-:Y:S05]  /*15a70*/  BRA.DIV UR4, `(.L_x_11201) ;  /* 0x0000002204647947 */ /* 0x000fea000b800000 */
[----:B------:R0:W0:Y:S02]  /*15a80*/  SHFL.IDX PT, R14, R3, R12, 0x1f ;  /* 0x00001f0c030e7589 */ /* 0x00002400000e0000 */
.L_x_11200:
[----:B0-2---:R-:W0:Y:S01]  /*15a90*/  LDC.64 R2, c[0x0][0xc90] ;  /* 0x00032400ff027b82 */ /* 0x005e220000000a00 */
[----:B------:R-:W-:-:S04]  /*15aa0*/  IMAD.IADD R19, R6, 0x1, R19 ;  /* 0x0000000106137824 */ /* 0x000fc800078e0213 */
[----:B0-----:R-:W-:-:S05]  /*15ab0*/  IMAD.WIDE R2, R19, 0x4, R2 ;  /* 0x0000000413027825 */ /* 0x001fca00078e0202 */
[----:B---3--:R0:W4:Y:S01]  /*15ac0*/  LDG.E R6, desc[UR50][R2.64] ;  /* 0x0000003202067981 */ /* 0x008122000c1e1900 */
[----:B------:R-:W-:-:S04]  /*15ad0*/  IMAD R16, R14, R4, R16 ;  /* 0x000000040e107224 */ /* 0x000fc800078e0210 */
[----:B------:R-:W-:Y:S02]  /*15ae0*/  IMAD.IADD R0, R0, 0x1, -R16 ;  /* 0x0000000100007824 */ /* 0x000fe400078e0a10 */
[----:B0-----:R-:W-:Y:S02]  /*15af0*/  IMAD.MOV.U32 R2, RZ, RZ, RZ ;  /* 0x000000ffff027224 */ /* 0x001fe400078e00ff */
[----:B----4-:R-:W-:-:S05]  /*15b00*/  IMAD R5, R17, R6, RZ ;  /* 0x0000000611057224 */ /* 0x010fca00078e02ff */
[----:B------:R-:W-:-:S04]  /*15b10*/  IABS R7, R5 ;  /* 0x0000000500077213 */ /* 0x000fc80000000000 */
[----:B------:R-:W0:Y:S08]  /*15b20*/  I2F.RP R8, R7 ;  /* 0x0000000700087306 */ /* 0x000e300000209400 */
[----:B0-----:R-:W1:Y:S02]  /*15b30*/  MUFU.RCP R8, R8 ;  /* 0x0000000800087308 */ /* 0x001e640000001000 */
[----:B-1----:R-:W-:Y:S01]  /*15b40*/  VIADD R9, R8, 0xffffffe ;  /* 0x0ffffffe08097836 */ /* 0x002fe20000000000 */
[----:B------:R-:W-:-:S05]  /*15b50*/  IABS R8, R5 ;  /* 0x0000000500087213 */ /* 0x000fca0000000000 */
[----:B------:R-:W0:Y:S01]  /*15b60*/  F2I.FTZ.U32.TRUNC.NTZ R3, R9 ;  /* 0x0000000900037305 */ /* 0x000e22000021f000 */
[----:B------:R-:W-:Y:S02]  /*15b70*/  IMAD.MOV R8, RZ, RZ, -R8 ;  /* 0x000000ffff087224 */ /* 0x000fe400078e0a08 */
[----:B0-----:R-:W-:-:S04]  /*15b80*/  IMAD.MOV R10, RZ, RZ, -R3 ;  /* 0x000000ffff0a7224 */ /* 0x001fc800078e0a03 */
[----:B------:R-:W-:-:S04]  /*15b90*/  IMAD R11, R10, R7, RZ ;  /* 0x000000070a0b7224 */ /* 0x000fc800078e02ff */
[----:B------:R-:W-:Y:S01]  /*15ba0*/  IMAD.HI.U32 R2, R3, R11, R2 ;  /* 0x0000000b03027227 */ /* 0x000fe200078e0002 */
        /* <DEDUP_REMOVED lines=21> */
[----:B0-----:R-:W-:Y:S01]  /*15d00*/  VIADD R2, R8, 0xffffffe ;  /* 0x0ffffffe08027836 */ /* 0x001fe20000000000 */
[----:B------:R-:W-:-:S05]  /*15d10*/  IABS R8, R0 ;  /* 0x0000000000087213 */ /* 0x000fca0000000000 */
[----:B------:R0:W1:Y:S02]  /*15d20*/  F2I.FTZ.U32.TRUNC.NTZ R3, R2 ;  /* 0x0000000200037305 */ /* 0x000064000021f000 */
[----:B0-----:R-:W-:Y:S02]  /*15d30*/  IMAD.MOV.U32 R2, RZ, RZ, RZ ;  /* 0x000000ffff027224 */ /* 0x001fe400078e00ff */
[----:B-1----:R-:W-:-:S04]  /*15d40*/  IMAD.MOV R5, RZ, RZ, -R3 ;  /* 0x000000ffff057224 */ /* 0x002fc800078e0a03 */
[----:B------:R-:W-:-:S04]  /*15d50*/  IMAD R5, R5, R6, RZ ;  /* 0x0000000605057224 */ /* 0x000fc800078e02ff */
[----:B------:R-:W-:Y:S01]  /*15d60*/  IMAD.HI.U32 R3, R3, R5, R2 ;  /* 0x0000000503037227 */ /* 0x000fe200078e0002 */
[-C--:B------:R-:W-:Y:S02]  /*15d70*/  IABS R5, R4.reuse ;  /* 0x0000000400057213 */ /* 0x080fe40000000000 */
[C---:B------:R-:W-:Y:S01]  /*15d80*/  LOP3.LUT R2, R0.reuse, R4, RZ, 0x3c, !PT ;  /* 0x0000000400027212 */ /* 0x040fe200078e3cff */
[----:B------:R-:W-:Y:S02]  /*15d90*/  IMAD.IADD R0, R0, 0x1, R7 ;  /* 0x0000000100007824 */ /* 0x000fe400078e0207 */
        /* <DEDUP_REMOVED lines=12> */
[----:B------:R-:W-:-:S04]  /*15e60*/  IMAD.MOV R4, RZ, RZ, -R4 ;  /* 0x000000ffff047224 */ /* 0x000fc800078e0a04 */
[----:B------:R-:W-:Y:S01]  /*15e70*/  IMAD R18, R3, R4, R0 ;  /* 0x0000000403127224 */ /* 0x000fe200078e0200 */
[----:B------:R-:W-:-:S05]  /*15e80*/  LOP3.LUT R0, RZ, R3, RZ, 0x33, !PT ;  /* 0x00000003ff007212 */ /* 0x000fca00078e33ff */
[----:B------:R-:W-:Y:S01]  /*15e90*/  IMAD.IADD R17, R17, 0x1, R0 ;  /* 0x0000000111117824 */ /* 0x000fe200078e0200 */
[----:B------:R-:W-:Y:S06]  /*15ea0*/  BRA `(.L_x_11202) ;  /* 0x00000000001c7947 */ /* 0x000fec0003800000 */
.L_x_11194:
[----:B------:R-:W-:Y:S01]  /*15eb0*/  UMOV UR4, URZ ;  /* 0x0000003f00047c82 */ /* 0x000fe20008000000 */
[----:B------:R-:W-:Y:S01]  /*15ec0*/  UMOV UR5, URZ ;  /* 0x0000003f00057c82 */ /* 0x000fe20008000000 */
[----:B------:R-:W-:Y:S01]  /*15ed0*/  ULDC UR6, c[0x0][0xc3c] ;  /* 0x00030f0000067ab9 */ /* 0x000fe20000000800 */
[----:B------:R-:W-:Y:S02]  /*15ee0*/  IMAD.MOV.U32 R16, RZ, RZ, R0 ;  /* 0x000000ffff107224 */ /* 0x000fe400078e0000 */
[----:B------:R-:W-:Y:S02]  /*15ef0*/  IMAD.U32 R17, RZ, RZ, UR4 ;  /* 0x00000004ff117e24 */ /* 0x000fe4000f8e00ff */
[----:B------:R-:W-:Y:S02]  /*15f00*/  IMAD.U32 R18, RZ, RZ, UR5 ;  /* 0x00000005ff127e24 */ /* 0x000fe4000f8e00ff */
[----:B------:R-:W-:-:S07]  /*15f10*/  IMAD.U32 R19, RZ, RZ, UR6 ;  /* 0x00000006ff137e24 */ /* 0x000fce000f8e00ff */
.L_x_11202:
[----:B------:R-:W3:Y:S01]  /*15f20*/  S2R R0, SR_TID.X ;  /* 0x0000000000007919 */ /* 0x000ee20000002100 */
[----:B------:R-:W-:Y:S05]  /*15f30*/  WARPSYNC.ALL ;  /* 0x0000000000007948 */ /* 0x000fea0003800000 */
[----:B------:R-:W-:Y:S01]  /*15f40*/  BAR.SYNC.DEFER_BLOCKING 0x4, 0x200 ;  /* 0x0108000000007b1d */ /* 0x000fe20000010000 */
[----:B---3--:R-:W-:-:S04]  /*15f50*/  LOP3.LUT R0, R0, 0x1f, RZ, 0xc0, !PT ;  /* 0x0000001f00007812 */ /* 0x008fc800078ec0ff */
[----:B------:R-:W-:-:S13]  /*15f60*/  ISETP.NE.AND P0, PT, R0, RZ, PT ;  /* 0x000000ff0000720c */ /* 0x000fda0003f05270 */
[----:B--2---:R-:W2:Y:S01]  /*15f70*/  @!P0 S2R R3, SR_CgaCtaId ;  /* 0x0000000000038919 */ /* 0x004ea20000008800 */
[----:B------:R-:W-:-:S04]  /*15f80*/  @!P0 MOV R0, 0x400 ;  /* 0x0000040000008802 */ /* 0x000fc80000000f00 */
[----:B--2---:R-:W-:-:S05]  /*15f90*/  @!P0 LEA R22, R3, R0, 0x18 ;  /* 0x0000000003168211 */ /* 0x004fca00078ec0ff */
[----:B------:R4:W-:Y:S01]  /*15fa0*/  @!P0 STS.128 [R22+0x2d8d0], R16 ;  /* 0x02d8d01016008388 */ /* 0x0009e20000000c00 */
[----:B------:R-:W-:Y:S06]  /*15fb0*/  BAR.ARV 0x5, 0x200 ;  /* 0x0148000000007b1d */ /* 0x000fec0000002000 */
.L_x_11191:
[----:B------:R-:W-:Y:S02]  /*15fc0*/  ULDC UR4, c[0x0][0xc3c] ;  /* 0x00030f0000047ab9 */ /* 0x000fe40000000800 */
[----:B---3--:R-:W-:-:S13]  /*15fd0*/  ISETP.GE.AND P0, PT, R19, UR4, PT ;  /* 0x0000000413007c0c */ /* 0x008fda000bf06270 */
[----:B------:R-:W-:Y:S05]  /*15fe0*/  @!P0 BRA `(.L_x_11203) ;  /* 0xffffffa800748947 */ /* 0x000fea000383ffff */
[----:B------:R-:W-:Y:S05]  /*15ff0*/  BSYNC B8 ;  /* 0x0000000000087941 */ /* 0x000fea0003800000 */
.L_x_11091:
[----:B0-----:R-:W3:Y:S01]  /*16000*/  LDL.LU R0, [R1+0x1c] ;  /* 0x00001c0001007983 */ /* 0x001ee20000300800 */
        /* <DEDUP_REMOVED lines=9> */
[----:B------:R-:W0:Y:S02]  /*160a0*/  SYNCS.PHASECHK.TRANS64.TRYWAIT P0, [R9+URZ+0x2d820], R0 ;  /* 0x02d82000090075a7 */ /* 0x000e24000800017f */
[----:B0-----:R-:W-:Y:S05]  /*160b0*/  @!P0 BRA `(.L_x_11205) ;  /* 0x0000001800f88947 */ /* 0x001fea0003800000 */
.L_x_11269:
[----:B------:R-:W-:Y:S05]  /*160c0*/  BSYNC B0 ;  /* 0x0000000000007941 */ /* 0x000fea0003800000 */
.L_x_11204:
[----:B------:R-:W-:-:S03]  /*160d0*/  UMOV UR4, 0xffffffff ;  /* 0xffffffff00047882 */ /* 0x000fc60000000000 */
[----:B------:R-:W-:Y:S05]  /*160e0*/  BRA.DIV UR4, `(.L_x_11206) ;  /* 0x0000001e04007947 */ /* 0x000fea000b800000 */
[----:B0-----:R-:W0:Y:S02]  /*160f0*/  S2R R0, SR_TID.X ;  /* 0x0000000000007919 */ /* 0x001e240000002100 */
[----:B0-----:R-:W-:-:S04]  /*16100*/  SHF.R.U32.HI R0, RZ, 0x5, R0 ;  /* 0x00000005ff007819 */ /* 0x001fc80000011600 */
[----:B------:R-:W-:-:S05]  /*16110*/  LOP3.LUT R0, R0, 0x3, RZ, 0xc0, !PT ;  /* 0x0000000300007812 */ /* 0x000fca00078ec0ff */
[----:B------:R0:W1:Y:S02]  /*16120*/  SHFL.IDX PT, R14, R0, RZ, 0x1f ;  /* 0x00001fff000e7589 */ /* 0x00006400000e0000 */
.L_x_11272:
[----:B-1----:R-:W-:Y:S01]  /*16130*/  ISETP.NE.AND P0, PT, R14, RZ, PT ;  /* 0x000000ff0e00720c */ /* 0x002fe20003f05270 */
[----:B------:R-:W-:-:S12]  /*16140*/  BSSY B0, `(.L_x_11207) ;  /* 0x0000024000007945 */ /* 0x000fd80003800000 */
[----:B------:R-:W-:Y:S05]  /*16150*/  @P0 BRA `(.L_x_11208) ;  /* 0x0000000000880947 */ /* 0x000fea0003800000 */
[----:B------:R-:W-:-:S03]  /*16160*/  UMOV UR4, 0xffffffff ;  /* 0xffffffff00047882 */ /* 0x000fc60000000000 */
[----:B------:R-:W-:Y:S05]  /*16170*/  BRA.DIV UR4, `(.L_x_11209) ;  /* 0x0000001e04107947 */ /* 0x000fea000b800000 */
[----:B------:R-:W-:-:S13]  /*16180*/  ELECT P6, URZ, PT ;  /* 0x00000000003f782f */ /* 0x000fda00038c0000 */
.L_x_11275:
[----:B------:R-:W-:Y:S05]  /*16190*/  @!P6 BRA `(.L_x_11208) ;  /* 0x000000000078e947 */ /* 0x000fea0003800000 */
[----:B------:R-:W-:-:S06]  /*161a0*/  ULOP3.LUT UR4, UR36, 0x2, URZ, 0xfc, !UPT ;  /* 0x0000000224047892 */ /* 0x000fcc000f8efc3f */
[----:B0-----:R-:W-:-:S05]  /*161b0*/  IMAD.U32 R0, RZ, RZ, UR4 ;  /* 0x00000004ff007e24 */ /* 0x001fca000f8e00ff */
[----:B------:R-:W-:-:S13]  /*161c0*/  ISETP.NE.AND P2, PT, R0, 0x3, PT ;  /* 0x000000030000780c */ /* 0x000fda0003f45270 */
[----:B------:R-:W-:Y:S05]  /*161d0*/  @!P2 BRA `(.L_x_11210) ;  /* 0x000000000004a947 */ /* 0x000fea0003800000 */
[----:B------:R-:W-:Y:S01]  /*161e0*/  BPT.TRAP 0x1 ;  /* 0x000000040000795c */ /* 0x000fe20000300000 */
.L_x_11210:
        /* <DEDUP_REMOVED lines=12> */
.L_x_11276:
[----:B------:R-:W1:Y:S02]  /*162b0*/  SYNCS.PHASECHK.TRANS64.TRYWAIT P0, [R3+URZ], R2 ;  /* 0x00000002030075a7 */ /* 0x000e64000800017f */
[----:B-1----:R-:W-:Y:S05]  /*162c0*/  @!P0 BRA `(.L_x_11212) ;  /* 0x0000001800f08947 */ /* 0x002fea0003800000 */
.L_x_11277:
[----:B------:R-:W-:Y:S05]  /*162d0*/  @!P2 BRA `(.L_x_11213) ;  /* 0x000000000004a947 */ /* 0x000fea0003800000 */
[----:B------:R-:W-:Y:S01]  /*162e0*/  BPT.TRAP 0x1 ;  /* 0x000000040000795c */ /* 0x000fe20000300000 */
.L_x_11213:
[----:B------:R-:W-:-:S04]  /*162f0*/  VIADD R0, R9, 0x2d860 ;  /* 0x0002d86009007836 */ /* 0x000fc80000000000 */
[----:B------:R-:W-:-:S04]  /*16300*/  IMAD R23, R23, 0x8, R0 ;  /* 0x0000000817177824 */ /* 0x000fc800078e0200 */
[----:B------:R-:W3:Y:S02]  /*16310*/  SYNCS.PHASECHK.TRANS64.TRYWAIT P0, [R23+URZ], R4 ;  /* 0x00000004170075a7 */ /* 0x000ee4000800017f */
[----:B---3--:R-:W-:Y:S05]  /*16320*/  @!P0 BRA `(.L_x_11214) ;  /* 0x0000001800ec8947 */ /* 0x008fea0003800000 */
.L_x_11278:
[----:B------:R-:W-:-:S07]  /*16330*/  IMAD R7, R7, 0x8, R0 ;  /* 0x0000000807077824 */ /* 0x000fce00078e0200 */
.L_x_11215:
[----:B------:R0:W0:Y:S02]  /*16340*/  SYNCS.PHASECHK.TRANS64.TRYWAIT P0, [R7+URZ], R2 ;  /* 0x00000002070075a7 */ /* 0x000024000800017f */
[----:B0-----:R-:W-:Y:S05]  /*16350*/  @!P0 NANOSLEEP.SYNCS 0x989680 ;  /* 0x009896800000895d */ /* 0x001fea0003900000 */
[----:B------:R-:W0:Y:S02]  /*16360*/  @!P0 SYNCS.PHASECHK.TRANS64 P0, [R7+URZ], R2 ;  /* 0x00000002070085a7 */ /* 0x000e24000800007f */
[----:B0-----:R-:W-:Y:S05]  /*16370*/  @!P0 BRA `(.L_x_11215) ;  /* 0xfffffffc00f08947 */ /* 0x001fea000383ffff */
.L_x_11208:
[----:B------:R-:W-:Y:S05]  /*16380*/  BSYNC B0 ;  /* 0x0000000000007941 */ /* 0x000fea0003800000 */
.L_x_11207:
[----:B------:R-:W-:Y:S05]  /*16390*/  EXIT ;  /* 0x000000000000794d */ /* 0x000fea0003800000 */
.L_x_11001:
[----:B0-----:R-:W-:-:S04]  /*163a0*/  IMAD.U32 R3, RZ, RZ, UR42 ;  /* 0x0000002aff037e24 */ /* 0x001fc8000f8e00ff */
[----:B------:R0:W1:Y:S03]  /*163b0*/  SYNCS.PHASECHK.TRANS64.TRYWAIT P1, [R3+URZ+0x2d800], R0 ;  /* 0x02d80000030075a7 */ /* 0x000066000802017f */
[----:B-1----:R-:W-:Y:S05]  /*163c0*/  @!P1 NANOSLEEP.SYNCS 0x989680 ;  /* 0x009896800000995d */ /* 0x002fea0003900000 */
[----:B------:R-:W1:Y:S02]  /*163d0*/  @!P1 SYNCS.PHASECHK.TRANS64 P1, [R3+URZ+0x2d800], R0 ;  /* 0x02d80000030095a7 */ /* 0x000e64000802007f */
[----:B-1----:R-:W-:Y:S05]  /*163e0*/  @!P1 BRA `(.L_x_11001) ;  /* 0xfffffffc00ec9947 */ /* 0x002fea000383ffff */
[----:B------:R-:W-:Y:S05]  /*163f0*/  BRA `(.L_x_11216) ;  /* 0xfffffeb800307947 */ /* 0x000fea000383ffff */
.L_x_11005:
[----:B-1----:R1:W2:Y:S02]  /*16400*/  SYNCS.PHASECHK.TRANS64.TRYWAIT P2, [R5+URZ+0x2d830], R0 ;  /* 0x02d83000050075a7 */ /* 0x0022a4000804017f */
[----:B--2---:R-:W-:Y:S05]  /*16410*/  @!P2 NANOSLEEP.SYNCS 0x989680 ;  /* 0x009896800000a95d */ /* 0x004fea0003900000 */
[----:B------:R-:W2:Y:S02]  /*16420*/  @!P2 SYNCS.PHASECHK.TRANS64 P2, [R5+URZ+0x2d830], R0 ;  /* 0x02d830000500a5a7 */ /* 0x000ea4000804007f */
[----:B--2---:R-:W-:Y:S05]  /*16430*/  @!P2 BRA `(.L_x_11005) ;  /* 0xfffffffc00f0a947 */ /* 0x004fea000383ffff */
[----:B------:R-:W-:Y:S05]  /*16440*/  BRA `(.L_x_11004) ;  /* 0xfffffeb800547947 */ /* 0x000fea000383ffff */
.L_x_11021:
[----:B-1----:R-:W-:-:S04]  /*16450*/  IMAD.U32 R7, RZ, RZ, UR6 ;  /* 0x00000006ff077e24 */ /* 0x002fc8000f8e00ff */
[----:B------:R1:W3:Y:S03]  /*16460*/  SYNCS.PHASECHK.TRANS64.TRYWAIT P2, [R7+URZ+0x2d830], R6 ;  /* 0x02d83006070075a7 */ /* 0x0002e6000804017f */
[----:B---3--:R-:W-:Y:S05]  /*16470*/  @!P2 NANOSLEEP.SYNCS 0x989680 ;  /* 0x009896800000a95d */ /* 0x008fea0003900000 */
[----:B------:R-:W3:Y:S02]  /*16480*/  @!P2 SYNCS.PHASECHK.TRANS64 P2, [R7+URZ+0x2d830], R6 ;  /* 0x02d830060700a5a7 */ /* 0x000ee4000804007f */
[----:B---3--:R-:W-:Y:S05]  /*16490*/  @!P2 BRA `(.L_x_11021) ;  /* 0xfffffffc00eca947 */ /* 0x008fea000383ffff */
[----:B------:R-:W-:Y:S05]  /*164a0*/  BRA `(.L_x_11018) ;  /* 0xfffffeec00447947 */ /* 0x000fea000383ffff */
.L_x_11025:
[----:B-1----:R-:W-:-:S04]  /*164b0*/  IMAD.U32 R7, RZ, RZ, UR6 ;  /* 0x00000006ff077e24 */ /* 0x002fc8000f8e00ff */
[----:B------:R1:W2:Y:S03]  /*164c0*/  SYNCS.PHASECHK.TRANS64.TRYWAIT P2, [R7+URZ+0x2d850], R6 ;  /* 0x02d85006070075a7 */ /* 0x0002a6000804017f */
[----:B--2---:R-:W-:Y:S05]  /*164d0*/  @!P2 NANOSLEEP.SYNCS 0x989680 ;  /* 0x009896800000a95d */ /* 0x004fea0003900000 */
[----:B------:R-:W2:Y:S02]  /*164e0*/  @!P2 SYNCS.PHASECHK.TRANS64 P2, [R7+URZ+0x2d850], R6 ;  /* 0x02d850060700a5a7 */ /* 0x000ea4000804007f */
[----:B--2---:R-:W-:Y:S05]  /*164f0*/  @!P2 BRA `(.L_x_11025) ;  /* 0xfffffffc00eca947 */ /* 0x004fea000383ffff */
[----:B------:R-:W-:Y:S05]  /*16500*/  BRA `(.L_x_11022) ;  /* 0xfffffeec00e47947 */ /* 0x000fea000383ffff */
.L_x_11042:
[----:B-1----:R-:W-:-:S04]  /*16510*/  IMAD.U32 R5, RZ, RZ, UR6 ;  /* 0x00000006ff057e24 */ /* 0x002fc8000f8e00ff */
[----:B------:R1:W3:Y:S03]  /*16520*/  SYNCS.PHASECHK.TRANS64.TRYWAIT P2, [R5+URZ+0x2d830], R0 ;  /* 0x02d83000050075a7 */ /* 0x0002e6000804017f */
[----:B---3--:R-:W-:Y:S05]  /*16530*/  @!P2 NANOSLEEP.SYNCS 0x989680 ;  /* 0x009896800000a95d */ /* 0x008fea0003900000 */
[----:B------:R-:W3:Y:S02]  /*16540*/  @!P2 SYNCS.PHASECHK.TRANS64 P2, [R5+URZ+0x2d830], R0 ;  /* 0x02d830000500a5a7 */ /* 0x000ee4000804007f */
[----:B---3--:R-:W-:Y:S05]  /*16550*/  @!P2 BRA `(.L_x_11042) ;  /* 0xfffffffc00eca947 */ /* 0x008fea000383ffff */
[----:B------:R-:W-:Y:S05]  /*16560*/  BRA `(.L_x_11039) ;  /* 0xffffff20001c7947 */ /* 0x000fea000383ffff */
.L_x_11046:
[----:B-1----:R-:W-:-:S04]  /*16570*/  IMAD.U32 R5, RZ, RZ, UR6 ;  /* 0x00000006ff057e24 */ /* 0x002fc8000f8e00ff */
[----:B------:R1:W2:Y:S03]  /*16580*/  SYNCS.PHASECHK.TRANS64.TRYWAIT P2, [R5+URZ+0x2d850], R0 ;  /* 0x02d85000050075a7 */ /* 0x0002a6000804017f */
[----:B--2---:R-:W-:Y:S05]  /*16590*/  @!P2 NANOSLEEP.SYNCS 0x989680 ;  /* 0x009896800000a95d */ /* 0x004fea0003900000 */
[----:B------:R-:W2:Y:S02]  /*165a0*/  @!P2 SYNCS.PHASECHK.TRANS64 P2, [R5+URZ+0x2d850], R0 ;  /* 0x02d850000500a5a7 */ /* 0x000ea4000804007f */
[----:B--2---:R-:W-:Y:S05]  /*165b0*/  @!P2 BRA `(.L_x_11046) ;  /* 0xfffffffc00eca947 */ /* 0x004fea000383ffff */
[----:B------:R-:W-:Y:S05]  /*165c0*/  BRA `(.L_x_11043) ;  /* 0xffffff2000bc7947 */ /* 0x000fea000383ffff */
.L_x_11052:
[----:B-1----:R-:W-:-:S04]  /*165d0*/  IMAD.U32 R5, RZ, RZ, UR6 ;  /* 0x00000006ff057e24 */ /* 0x002fc8000f8e00ff */
[----:B------:R1:W3:Y:S03]  /*165e0*/  SYNCS.PHASECHK.TRANS64.TRYWAIT P2, [R5+URZ+0x2d830], R0 ;  /* 0x02d83000050075a7 */ /* 0x0002e6000804017f */
[----:B---3--:R-:W-:Y:S05]  /*165f0*/  @!P2 NANOSLEEP.SYNCS 0x989680 ;  /* 0x009896800000a95d */ /* 0x008fea0003900000 */
[----:B------:R-:W3:Y:S02]  /*16600*/  @!P2 SYNCS.PHASECHK.TRANS64 P2, [R5+URZ+0x2d830], R0 ;  /* 0x02d830000500a5a7 */ /* 0x000ee4000804007f */
[----:B---3--:R-:W-:Y:S05]  /*16610*/  @!P2 BRA `(.L_x_11052) ;  /* 0xfffffffc00eca947 */ /* 0x008fea000383ffff */
[----:B------:R-:W-:Y:S05]  /*16620*/  BRA `(.L_x_11049) ;  /* 0xffffff4000247947 */ /* 0x000fea000383ffff */
.L_x_11056:
[----:B-1----:R-:W-:-:S04]  /*16630*/  IMAD.U32 R5, RZ, RZ, UR6 ;  /* 0x00000006ff057e24 */ /* 0x002fc8000f8e00ff */
[----:B------:R1:W2:Y:S03]  /*16640*/  SYNCS.PHASECHK.TRANS64.TRYWAIT P2, [R5+URZ+0x2d850], R0 ;  /* 0x02d85000050075a7 */ /* 0x0002a6000804017f */
[----:B--2---:R-:W-:Y:S05]  /*16650*/  @!P2 NANOSLEEP.SYNCS 0x989680 ;  /* 0x009896800000a95d */ /* 0x004fea0003900000 */
[----:B------:R-:W2:Y:S02]  /*16660*/  @!P2 SYNCS.PHASECHK.TRANS64 P2, [R5+URZ+0x2d850], R0 ;  /* 0x02d850000500a5a7 */ /* 0x000ea4000804007f */
[----:B--2---:R-:W-:Y:S05]  /*16670*/  @!P2 BRA `(.L_x_11056) ;  /* 0xfffffffc00eca947 */ /* 0x004fea000383ffff */
[----:B------:R-:W-:Y:S05]  /*16680*/  BRA `(.L_x_11053) ;  /* 0xffffff4000c47947 */ /* 0x000fea000383ffff */
.L_x_11069:
[----:B-1----:R-:W-:-:S04]  /*16690*/  IMAD.U32 R7, RZ, RZ, UR9 ;  /* 0x00000009ff077e24 */ /* 0x002fc8000f8e00ff */
[----:B------:R1:W3:Y:S03]  /*166a0*/  SYNCS.PHASECHK.TRANS64.TRYWAIT P0, [R7+URZ+0x2d850], R2 ;  /* 0x02d85002070075a7 */ /* 0x0002e6000800017f */
[----:B---3--:R-:W-:Y:S05]  /*166b0*/  @!P0 NANOSLEEP.SYNCS 0x989680 ;  /* 0x009896800000895d */ /* 0x008fea0003900000 */
[----:B------:R-:W3:Y:S02]  /*166c0*/  @!P0 SYNCS.PHASECHK.TRANS64 P0, [R7+URZ+0x2d850], R2 ;  /* 0x02d85002070085a7 */ /* 0x000ee4000800007f */
[----:B---3--:R-:W-:Y:S05]  /*166d0*/  @!P0 BRA `(.L_x_11069) ;  /* 0xfffffffc00ec8947 */ /* 0x008fea000383ffff */
[----:B------:R-:W-:Y:S05]  /*166e0*/  BRA `(.L_x_11068) ;  /* 0xffffff7000087947 */ /* 0x000fea000383ffff */
.L_x_11111:
        /* <DEDUP_REMOVED lines=11> */
.L_x_11218:
[----:B------:R-:W-:Y:S05]  /*167a0*/  BSYNC B0 ;  /* 0x0000000000007941 */ /* 0x000fea0003800000 */
.L_x_11217:
[----:B------:R-:W-:Y:S05]  /*167b0*/  BRA `(.L_x_11219) ;  /* 0xffffffb000207947 */ /* 0x000fea000383ffff */
.L_x_11113:
[----:B------:R-:W-:Y:S01]  /*167c0*/  BSSY B0, `(.L_x_11220) ;  /* 0x0000006000007945 */ /* 0x000fe20003800000 */
[----:B------:R-:W-:-:S07]  /*167d0*/  IMAD.MOV.U32 R15, RZ, RZ, -0x1 ;  /* 0xffffffffff0f7424 */ /* 0x000fce00078e00ff */
[----:B01----:R-:W-:Y:S05]  /*167e0*/  WARPSYNC.COLLECTIVE R15, `(.L_x_11221) ;  /* 0x000000000f0c7348 */ /* 0x003fea0003c00000 */
[----:B------:R-:W-:Y:S02]  /*167f0*/  ELECT P6, UR62, PT ;  /* 0x00000000003e782f */ /* 0x000fe400038c0000 */
[----:B------:R-:W-:Y:S01]  /*16800*/  MOV R14, UR62 ;  /* 0x0000003e000e7c02 */ /* 0x000fe20008000f00 */
[----:B01----:R-:W-:Y:S10]  /*16810*/  ENDCOLLECTIVE ;  /* 0x000000000000791b */ /* 0x003ff40003800000 */
.L_x_11221:
[----:B------:R-:W-:Y:S05]  /*16820*/  BSYNC B0 ;  /* 0x0000000000007941 */ /* 0x000fea0003800000 */
.L_x_11220:
[----:B------:R-:W-:Y:S05]  /*16830*/  BRA `(.L_x_11222) ;  /* 0xffffffb000287947 */ /* 0x000fea000383ffff */
.L_x_11115:
[----:B0-----:R0:W2:Y:S02]  /*16840*/  SYNCS.PHASECHK.TRANS64.TRYWAIT P0, [R0+URZ+0x2d840], R3 ;  /* 0x02d84003000075a7 */ /* 0x0010a4000800017f */
[----:B--2---:R-:W-:Y:S05]  /*16850*/  @!P0 NANOSLEEP.SYNCS 0x989680 ;  /* 0x009896800000895d */ /* 0x004fea0003900000 */
[----:B------:R-:W2:Y:S02]  /*16860*/  @!P0 SYNCS.PHASECHK.TRANS64 P0, [R0+URZ+0x2d840], R3 ;  /* 0x02d84003000085a7 */ /* 0x000ea4000800007f */
[----:B--2---:R-:W-:Y:S05]  /*16870*/  @!P0 BRA `(.L_x_11115) ;  /* 0xfffffffc00f08947 */ /* 0x004fea000383ffff */
[----:B------:R-:W-:Y:S05]  /*16880*/  BRA `(.L_x_11223) ;  /* 0xffffffb000787947 */ /* 0x000fea000383ffff */
.L_x_11119:
[----:B------:R-:W2:Y:S01]  /*16890*/  LDL.LU R11, [R1+0x10] ;  /* 0x00001000010b7983 */ /* 0x000ea20000300800 */
[----:B------:R-:W-:Y:S02]  /*168a0*/  IMAD.MOV.U32 R0, RZ, RZ, R12 ;  /* 0x000000ffff007224 */ /* 0x000fe400078e000c */
[----:B------:R-:W-:Y:S02]  /*168b0*/  IMAD.MOV.U32 R13, RZ, RZ, R4 ;  /* 0x000000ffff0d7224 */ /* 0x000fe400078e0004 */
[----:B------:R-:W-:Y:S02]  /*168c0*/  IMAD.MOV.U32 R12, RZ, RZ, RZ ;  /* 0x000000ffff0c7224 */ /* 0x000fe400078e00ff */
[----:B------:R-:W-:Y:S02]  /*168d0*/  IMAD.MOV.U32 R15, RZ, RZ, -0x1 ;  /* 0xffffffffff0f7424 */ /* 0x000fe400078e00ff */
[----:B------:R-:W-:Y:S02]  /*168e0*/  IMAD.IADD R0, R21, 0x1, R0 ;  /* 0x0000000115007824 */ /* 0x000fe400078e0200 */
[----:B--2---:R-:W-:-:S02]  /*168f0*/  IMAD R6, R11, R9, RZ ;  /* 0x000000090b067224 */ /* 0x004fc400078e02ff */
[----:B------:R-:W-:Y:S02]  /*16900*/  IMAD.MOV.U32 R11, RZ, RZ, 0x1c1f ;  /* 0x00001c1fff0b7424 */ /* 0x000fe400078e00ff */
[C---:B------:R-:W-:Y:S01]  /*16910*/  VIADD R9, R0.reuse, 0x20 ;  /* 0x0000002000097836 */ /* 0x040fe20000000000 */
[----:B------:R-:W-:-:S13]  /*16920*/  ISETP.GE.AND P4, PT, R0, R6, PT ;  /* 0x000000060000720c */ /* 0x000fda0003f86270 */
[----:B-----5:R-:W-:Y:S05]  /*16930*/  WARPSYNC.COLLECTIVE R15, `(.L_x_11224) ;  /* 0x000000000f087348 */ /* 0x020fea0003c00000 */
[----:B------:R0:W1:Y:S02]  /*16940*/  SHFL.IDX P6, R14, R13, R12, R11 ;  /* 0x0000000c0d0e7389 */ /* 0x00006400000c000b */
[----:B01---5:R-:W-:Y:S01]  /*16950*/  ENDCOLLECTIVE ;  /* 0x000000000000791b */ /* 0x023fe20003800000 */
.L_x_11224:
[----:B------:R-:W-:Y:S02]  /*16960*/  IMAD.MOV.U32 R13, RZ, RZ, R5 ;  /* 0x000000ffff0d7224 */ /* 0x000fe400078e0005 */
[----:B------:R-:W-:-:S07]  /*16970*/  IMAD.MOV.U32 R2, RZ, RZ, R14 ;  /* 0x000000ffff027224 */ /* 0x000fce00078e000e */
[----:B------:R-:W-:Y:S05]  /*16980*/  WARPSYNC.COLLECTIVE R15, `(.L_x_11225) ;  /* 0x000000000f087348 */ /* 0x000fea0003c00000 */
[----:B------:R0:W1:Y:S02]  /*16990*/  SHFL.IDX P6, R14, R13, R12, R11 ;  /* 0x0000000c0d0e7389 */ /* 0x00006400000c000b */
[----:B01----:R-:W-:Y:S01]  /*169a0*/  ENDCOLLECTIVE ;  /* 0x000000000000791b */ /* 0x003fe20003800000 */
.L_x_11225:
[----:B------:R-:W-:Y:S02]  /*169b0*/  IMAD.MOV.U32 R13, RZ, RZ, R4 ;  /* 0x000000ffff0d7224 */ /* 0x000fe400078e0004 */
[----:B------:R-:W-:Y:S02]  /*169c0*/  IMAD.MOV.U32 R12, RZ, RZ, 0x1 ;  /* 0x00000001ff0c7424 */ /* 0x000fe400078e00ff */
[----:B------:R-:W-:-:S07]  /*169d0*/  IMAD.MOV.U32 R3, RZ, RZ, R14 ;  /* 0x000000ffff037224 */ /* 0x000fce00078e000e */
[----:B------:R-:W-:Y:S05]  /*169e0*/  WARPSYNC.COLLECTIVE R15, `(.L_x_11226) ;  /* 0x000000000f087348 */ /* 0x000fea0003c00000 */
[----:B------:R0:W1:Y:S02]  /*169f0*/  SHFL.IDX P6, R14, R13, R12, R11 ;  /* 0x0000000c0d0e7389 */ /* 0x00006400000c000b */
[----:B01----:R-:W-:Y:S01]  /*16a00*/  ENDCOLLECTIVE ;  /* 0x000000000000791b */ /* 0x003fe20003800000 */
.L_x_11226:
        /* <DEDUP_REMOVED lines=17> */
.L_x_11227:
[----:B------:R-:W-:Y:S02]  /*16b20*/  IMAD.MOV.U32 R13, RZ, RZ, R4 ;  /* 0x000000ffff0d7224 */ /* 0x000fe400078e0004 */
[----:B------:R-:W-:Y:S02]  /*16b30*/  IMAD.MOV.U32 R12, RZ, RZ, 0x2 ;  /* 0x00000002ff0c7424 */ /* 0x000fe400078e00ff */
[----:B------:R-:W-:-:S07]  /*16b40*/  IMAD.MOV.U32 R3, RZ, RZ, R14 ;  /* 0x000000ffff037224 */ /* 0x000fce00078e000e */
[----:B------:R-:W-:Y:S05]  /*16b50*/  WARPSYNC.COLLECTIVE R15, `(.L_x_11228) ;  /* 0x000000000f087348 */ /* 0x000fea0003c00000 */
[----:B------:R0:W1:Y:S02]  /*16b60*/  SHFL.IDX P6, R14, R13, R12, R11 ;  /* 0x0000000c0d0e7389 */ /* 0x00006400000c000b */
[----:B01----:R-:W-:Y:S01]  /*16b70*/  ENDCOLLECTIVE ;  /* 0x000000000000791b */ /* 0x003fe20003800000 */
.L_x_11228:
        /* <DEDUP_REMOVED lines=18> */
.L_x_11229:
[----:B------:R-:W-:Y:S02]  /*16ca0*/  IMAD.MOV.U32 R13, RZ, RZ, R4 ;  /* 0x000000ffff0d7224 */ /* 0x000fe400078e0004 */
[----:B------:R-:W-:Y:S02]  /*16cb0*/  IMAD.MOV.U32 R12, RZ, RZ, 0x3 ;  /* 0x00000003ff0c7424 */ /* 0x000fe400078e00ff */
[----:B------:R-:W-:-:S07]  /*16cc0*/  IMAD.MOV.U32 R3, RZ, RZ, R14 ;  /* 0x000000ffff037224 */ /* 0x000fce00078e000e */
[----:B------:R-:W-:Y:S05]  /*16cd0*/  WARPSYNC.COLLECTIVE R15, `(.L_x_11230) ;  /* 0x000000000f087348 */ /* 0x000fea0003c00000 */
[----:B------:R0:W1:Y:S02]  /*16ce0*/  SHFL.IDX P6, R14, R13, R12, R11 ;  /* 0x0000000c0d0e7389 */ /* 0x00006400000c000b */
[----:B01----:R-:W-:Y:S01]  /*16cf0*/  ENDCOLLECTIVE ;  /* 0x000000000000791b */ /* 0x003fe20003800000 */
.L_x_11230:
        /* <DEDUP_REMOVED lines=10> */
.L_x_11231:
[----:B------:R-:W-:Y:S01]  /*16da0*/  @!PT LDS RZ, [RZ] ;  /* 0x00000000fffff984 */ /* 0x000fe20000000800 */
[----:B------:R-:W-:Y:S01]  /*16db0*/  @!PT LDS RZ, [RZ] ;  /* 0x00000000fffff984 */ /* 0x000fe20000000800 */
[----:B------:R-:W-:Y:S01]  /*16dc0*/  @!PT LDS RZ, [RZ] ;  /* 0x00000000fffff984 */ /* 0x000fe20000000800 */
[----:B------:R-:W-:Y:S04]  /*16dd0*/  @!P3 LDGSTS.E.BYPASS.LTC128B.128 [R10+0xd400], desc[UR50][R2.64], !P2 ;  /* 0x0d400000020abfae */ /* 0x000fe8000d101d72 */
[----:B------:R-:W-:Y:S04]  /*16de0*/  @!P3 LDGSTS.E.BYPASS.LTC128B.128 [R10+0x10400], desc[UR50][R2.64+0x40], !P1 ;  /* 0x10400040020abfae */ /* 0x000fe8000c901d72 */
[----:B------:R0:W-:Y:S01]  /*16df0*/  @!P3 LDGSTS.E.BYPASS.LTC128B.128 [R10+0x13400], desc[UR50][R2.64+0x80], !P0 ;  /* 0x13400080020abfae */ /* 0x0001e2000c101d72 */
[----:B------:R-:W-:Y:S02]  /*16e00*/  IMAD.MOV.U32 R13, RZ, RZ, R7 ;  /* 0x000000ffff0d7224 */ /* 0x000fe400078e0007 */
[----:B------:R-:W-:-:S02]  /*16e10*/  IMAD.MOV.U32 R12, RZ, RZ, RZ ;  /* 0x000000ffff0c7224 */ /* 0x000fc400078e00ff */
[----:B0-----:R-:W-:Y:S02]  /*16e20*/  VIADD R2, R0, 0x60 ;  /* 0x0000006000027836 */ /* 0x001fe40000000000 */
[----:B------:R-:W-:-:S07]  /*16e30*/  IMAD.MOV.U32 R3, RZ, RZ, R14 ;  /* 0x000000ffff037224 */ /* 0x000fce00078e000e */
[----:B------:R-:W-:Y:S05]  /*16e40*/  WARPSYNC.COLLECTIVE R15, `(.L_x_11232) ;  /* 0x000000000f087348 */ /* 0x000fea0003c00000 */
[----:B------:R0:W1:Y:S02]  /*16e50*/  SHFL.IDX P6, R14, R13, R12, R11 ;  /* 0x0000000c0d0e7389 */ /* 0x00006400000c000b */
[----:B01----:R-:W-:Y:S01]  /*16e60*/  ENDCOLLECTIVE ;  /* 0x000000000000791b */ /* 0x003fe20003800000 */
.L_x_11232:
[----:B------:R-:W-:-:S13]  /*16e70*/  ISETP.GE.AND P3, PT, R2, R6, PT ;  /* 0x000000060200720c */ /* 0x000fda0003f66270 */
[----:B------:R-:W-:Y:S01]  /*16e80*/  @!P3 LEA R3, P5, R20, R3, 0x1 ;  /* 0x000000031403b211 */ /* 0x000fe200078a08ff */
[----:B------:R-:W-:-:S04]  /*16e90*/  IMAD.MOV.U32 R13, RZ, RZ, R8 ;  /* 0x000000ffff0d7224 */ /* 0x000fc800078e0008 */
[----:B------:R-:W-:Y:S02]  /*16ea0*/  @!P3 IMAD.X R9, RZ, RZ, R4, P5 ;  /* 0x000000ffff09b224 */ /* 0x000fe400028e0604 */
[----:B------:R-:W-:Y:S02]  /*16eb0*/  @!P3 IMAD.MOV.U32 R2, RZ, RZ, R3 ;  /* 0x000000ffff02b224 */ /* 0x000fe400078e0003 */
[----:B------:R-:W-:-:S05]  /*16ec0*/  @!P3 IMAD.MOV.U32 R3, RZ, RZ, R9 ;  /* 0x000000ffff03b224 */ /* 0x000fca00078e0009 */
        /* <DEDUP_REMOVED lines=10> */
.L_x_11233:
        /* <DEDUP_REMOVED lines=8> */
.L_x_11234:
        /* <DEDUP_REMOVED lines=15> */
.L_x_11235:
[----:B------:R-:W-:Y:S05]  /*170e0*/  BRA `(.L_x_11236) ;  /* 0xffffffb800087947 */ /* 0x000fea000383ffff */
.L_x_11122:
[----:B0-----:R0:W1:Y:S02]  /*170f0*/  SYNCS.PHASECHK.TRANS64.TRYWAIT P0, [R22+URZ+0x2d820], R3 ;  /* 0x02d82003160075a7 */ /* 0x001064000800017f */
[----:B-1----:R-:W-:Y:S05]  /*17100*/  @!P0 NANOSLEEP.SYNCS 0x989680 ;  /* 0x009896800000895d */ /* 0x002fea0003900000 */
[----:B------:R-:W1:Y:S02]  /*17110*/  @!P0 SYNCS.PHASECHK.TRANS64 P0, [R22+URZ+0x2d820], R3 ;  /* 0x02d82003160085a7 */ /* 0x000e64000800007f */
[----:B-1----:R-:W-:Y:S05]  /*17120*/  @!P0 BRA `(.L_x_11122) ;  /* 0xfffffffc00f08947 */ /* 0x002fea000383ffff */
[----:B------:R-:W-:Y:S05]  /*17130*/  BRA `(.L_x_11237) ;  /* 0xffffffb8007c7947 */ /* 0x000fea000383ffff */
.L_x_11131:
[----:B-1----:R1:W2:Y:S02]  /*17140*/  SYNCS.PHASECHK.TRANS64.TRYWAIT P0, [R3+URZ+0x2d840], R2 ;  /* 0x02d84002030075a7 */ /* 0x0022a4000800017f */
[----:B--2---:R-:W-:Y:S05]  /*17150*/  @!P0 NANOSLEEP.SYNCS 0x989680 ;  /* 0x009896800000895d */ /* 0x004fea0003900000 */
[----:B------:R-:W2:Y:S02]  /*17160*/  @!P0 SYNCS.PHASECHK.TRANS64 P0, [R3+URZ+0x2d840], R2 ;  /* 0x02d84002030085a7 */ /* 0x000ea4000800007f */
[----:B--2---:R-:W-:Y:S05]  /*17170*/  @!P0 BRA `(.L_x_11131) ;  /* 0xfffffffc00f08947 */ /* 0x004fea000383ffff */
[----:B------:R-:W-:Y:S05]  /*17180*/  BRA `(.L_x_11238) ;  /* 0xffffffbc00287947 */ /* 0x000fea000383ffff */
.L_x_11138:
[----:B0-----:R0:W1:Y:S02]  /*17190*/  SYNCS.PHASECHK.TRANS64.TRYWAIT P0, [R3+URZ+0x60], R2 ;  /* 0x00006002030075a7 */ /* 0x001064000800017f */
[----:B-1----:R-:W-:Y:S05]  /*171a0*/  @!P0 NANOSLEEP.SYNCS 0x989680 ;  /* 0x009896800000895d */ /* 0x002fea0003900000 */
[----:B------:R-:W1:Y:S02]  /*171b0*/  @!P0 SYNCS.PHASECHK.TRANS64 P0, [R3+URZ+0x60], R2 ;  /* 0x00006002030085a7 */ /* 0x000e64000800007f */
[----:B-1----:R-:W-:Y:S05]  /*171c0*/  @!P0 BRA `(.L_x_11138) ;  /* 0xfffffffc00f08947 */ /* 0x002fea000383ffff */
[----:B------:R-:W-:Y:S05]  /*171d0*/  BRA `(.L_x_11239) ;  /* 0xffffffc000347947 */ /* 0x000fea000383ffff */
.L_x_11148:
[----:B-1----:R1:W2:Y:S02]  /*171e0*/  SYNCS.PHASECHK.TRANS64.TRYWAIT P0, [R3+URZ+0x2d840], R2 ;  /* 0x02d84002030075a7 */ /* 0x0022a4000800017f */
[----:B--2---:R-:W-:Y:S05]  /*171f0*/  @!P0 NANOSLEEP.SYNCS 0x989680 ;  /* 0x009896800000895d */ /* 0x004fea0003900000 */
[----:B------:R-:W2:Y:S02]  /*17200*/  @!P0 SYNCS.PHASECHK.TRANS64 P0, [R3+URZ+0x2d840], R2 ;  /* 0x02d84002030085a7 */ /* 0x000ea4000800007f */
[----:B--2---:R-:W-:Y:S05]  /*17210*/  @!P0 BRA `(.L_x_11148) ;  /* 0xfffffffc00f08947 */ /* 0x004fea000383ffff */
[----:B------:R-:W-:Y:S05]  /*17220*/  BRA `(.L_x_11240) ;  /* 0xffffffc400f07947 */ /* 0x000fea000383ffff */
.L_x_11155:
[----:B0-----:R0:W1:Y:S02]  /*17230*/  SYNCS.PHASECHK.TRANS64.TRYWAIT P0, [R12+URZ+0x60], R26 ;  /* 0x0000601a0c0075a7 */ /* 0x001064000800017f */
[----:B-1----:R-:W-:Y:S05]  /*17240*/  @!P0 NANOSLEEP.SYNCS 0x989680 ;  /* 0x009896800000895d */ /* 0x002fea0003900000 */
[----:B------:R-:W1:Y:S02]  /*17250*/  @!P0 SYNCS.PHASECHK.TRANS64 P0, [R12+URZ+0x60], R26 ;  /* 0x0000601a0c0085a7 */ /* 0x000e64000800007f */
[----:B-1----:R-:W-:Y:S05]  /*17260*/  @!P0 BRA `(.L_x_11155) ;  /* 0xfffffffc00f08947 */ /* 0x002fea000383ffff */
[----:B------:R-:W-:Y:S05]  /*17270*/  BRA `(.L_x_11241) ;  /* 0xffffffc800fc7947 */ /* 0x000fea000383ffff */
.L_x_11165:
[----:B-1----:R1:W2:Y:S02]  /*17280*/  SYNCS.PHASECHK.TRANS64.TRYWAIT P0, [R2+URZ+0x2d840], R3 ;  /* 0x02d84003020075a7 */ /* 0x0022a4000800017f */
[----:B--2---:R-:W-:Y:S05]  /*17290*/  @!P0 NANOSLEEP.SYNCS 0x989680 ;  /* 0x009896800000895d */ /* 0x004fea0003900000 */
[----:B------:R-:W2:Y:S02]  /*172a0*/  @!P0 SYNCS.PHASECHK.TRANS64 P0, [R2+URZ+0x2d840], R3 ;  /* 0x02d84003020085a7 */ /* 0x000ea4000800007f */
[----:B--2---:R-:W-:Y:S05]  /*172b0*/  @!P0 BRA `(.L_x_11165) ;  /* 0xfffffffc00f08947 */ /* 0x004fea000383ffff */
[----:B------:R-:W-:Y:S05]  /*172c0*/  BRA `(.L_x_11242) ;  /* 0xffffffd000847947 */ /* 0x000fea000383ffff */
.L_x_11172:
[----:B0-----:R0:W1:Y:S02]  /*172d0*/  SYNCS.PHASECHK.TRANS64.TRYWAIT P0, [R7+URZ+0x60], R2 ;  /* 0x00006002070075a7 */ /* 0x001064000800017f */
[----:B-1----:R-:W-:Y:S05]  /*172e0*/  @!P0 NANOSLEEP.SYNCS 0x989680 ;  /* 0x009896800000895d */ /* 0x002fea0003900000 */
[----:B------:R-:W1:Y:S02]  /*172f0*/  @!P0 SYNCS.PHASECHK.TRANS64 P0, [R7+URZ+0x60], R2 ;  /* 0x00006002070085a7 */ /* 0x000e64000800007f */
[----:B-1----:R-:W-:Y:S05]  /*17300*/  @!P0 BRA `(.L_x_11172) ;  /* 0xfffffffc00f08947 */ /* 0x002fea000383ffff */
[----:B------:R-:W-:Y:S05]  /*17310*/  BRA `(.L_x_11243) ;  /* 0xffffffd400947947 */ /* 0x000fea000383ffff */
.L_x_11184:
[----:B0-----:R0:W1:Y:S02]  /*17320*/  SYNCS.PHASECHK.TRANS64.TRYWAIT P0, [R3+URZ+0x2d860], R0 ;  /* 0x02d86000030075a7 */ /* 0x001064000800017f */
[----:B-1----:R-:W-:Y:S05]  /*17330*/  @!P0 NANOSLEEP.SYNCS 0x989680 ;  /* 0x009896800000895d */ /* 0x002fea0003900000 */
[----:B------:R-:W1:Y:S02]  /*17340*/  @!P0 SYNCS.PHASECHK.TRANS64 P0, [R3+URZ+0x2d860], R0 ;  /* 0x02d86000030085a7 */ /* 0x000e64000800007f */
[----:B-1----:R-:W-:Y:S05]  /*17350*/  @!P0 BRA `(.L_x_11184) ;  /* 0xfffffffc00f08947 */ /* 0x002fea000383ffff */
[----:B------:R-:W-:Y:S05]  /*17360*/  BRA `(.L_x_11244) ;  /* 0xffffffdc00087947 */ /* 0x000fea000383ffff */
.L_x_11192:
        /* <DEDUP_REMOVED lines=8> */
.L_x_11246:
[----:B------:R-:W-:Y:S05]  /*173f0*/  BSYNC B0 ;  /* 0x0000000000007941 */ /* 0x000fea0003800000 */
.L_x_11245:
        /* <DEDUP_REMOVED lines=9> */
.L_x_11247:
[----:B------:R-:W-:Y:S02]  /*17490*/  ULDC UR4, c[0x0][0xc3c] ;  /* 0x00030f0000047ab9 */ /* 0x000fe40000000800 */
[----:B------:R-:W-:-:S13]  /*174a0*/  ISETP.GE.OR P1, PT, R7, UR4, !P0 ;  /* 0x0000000407007c0c */ /* 0x000fda000c726670 */
[----:B------:R-:W0:Y:S01]  /*174b0*/  @!P1 LDC.64 R2, c[0x0][0xc80] ;  /* 0x00032000ff029b82 */ /* 0x000e220000000a00 */
[----:B------:R-:W-:Y:S02]  /*174c0*/  IMAD.MOV.U32 R17, RZ, RZ, RZ ;  /* 0x000000ffff117224 */ /* 0x000fe400078e00ff */
[----:B------:R-:W-:Y:S02]  /*174d0*/  IMAD.MOV.U32 R11, RZ, RZ, RZ ;  /* 0x000000ffff0b7224 */ /* 0x000fe400078e00ff */
[----:B------:R-:W-:Y:S02]  /*174e0*/  IMAD.MOV.U32 R5, RZ, RZ, R14 ;  /* 0x000000ffff057224 */ /* 0x000fe400078e000e */
[----:B0-----:R-:W-:-:S06]  /*174f0*/  @!P1 IMAD.WIDE R2, R7, 0x4, R2 ;  /* 0x0000000407029825 */ /* 0x001fcc00078e0202 */
[----:B------:R-:W2:Y:S01]  /*17500*/  @!P1 LDG.E R2, desc[UR50][R2.64] ;  /* 0x0000003202029981 */ /* 0x000ea2000c1e1900 */
[C---:B------:R-:W-:Y:S02]  /*17510*/  ISETP.GE.U32.AND P2, PT, R8.reuse, 0x2, PT ;  /* 0x000000020800780c */ /* 0x040fe40003f46070 */
[C---:B------:R-:W-:Y:S02]  /*17520*/  ISETP.GE.U32.AND P3, PT, R8.reuse, 0x4, PT ;  /* 0x000000040800780c */ /* 0x040fe40003f66070 */
[C---:B------:R-:W-:Y:S02]  /*17530*/  ISETP.GE.U32.AND P4, PT, R8.reuse, 0x8, PT ;  /* 0x000000080800780c */ /* 0x040fe40003f86070 */
[C---:B------:R-:W-:Y:S01]  /*17540*/  ISETP.GE.U32.AND P5, PT, R8.reuse, 0x10, PT ;  /* 0x000000100800780c */ /* 0x040fe20003fa6070 */
[----:B--2---:R-:W-:Y:S01]  /*17550*/  @!P1 IMAD.MOV.U32 R17, RZ, RZ, R2 ;  /* 0x000000ffff119224 */ /* 0x004fe200078e0002 */
[----:B------:R-:W-:-:S03]  /*17560*/  ISETP.NE.AND P1, PT, R8, RZ, PT ;  /* 0x000000ff0800720c */ /* 0x000fc60003f25270 */
[----:B------:R-:W-:-:S10]  /*17570*/  IMAD.MOV.U32 R13, RZ, RZ, R17 ;  /* 0x000000ffff0d7224 */ /* 0x000fd400078e0011 */
[----:B------:R-:W-:Y:S05]  /*17580*/  WARPSYNC.COLLECTIVE R15, `(.L_x_11248) ;  /* 0x000000000f087348 */ /* 0x000fea0003c00000 */
[----:B------:R0:W1:Y:S02]  /*17590*/  SHFL.UP P6, R14, R13, R12, R11 ;  /* 0x0400000c0d0e7389 */ /* 0x00006400000c000b */
[----:B01----:R-:W-:Y:S01]  /*175a0*/  ENDCOLLECTIVE ;  /* 0x000000000000791b */ /* 0x003fe20003800000 */
.L_x_11248:
[----:B------:R-:W-:Y:S01]  /*175b0*/  IMAD.MOV.U32 R12, RZ, RZ, 0x2 ;  /* 0x00000002ff0c7424 */ /* 0x000fe200078e00ff */
[----:B------:R-:W-:-:S05]  /*175c0*/  SEL R4, R14, RZ, P1 ;  /* 0x000000ff0e047207 */ /* 0x000fca0000800000 */
[----:B------:R-:W-:-:S04]  /*175d0*/  IMAD.IADD R4, R17, 0x1, R4 ;  /* 0x0000000111047824 */ /* 0x000fc800078e0204 */
[----:B------:R-:W-:-:S07]  /*175e0*/  IMAD.MOV.U32 R13, RZ, RZ, R4 ;  /* 0x000000ffff0d7224 */ /* 0x000fce00078e0004 */
[----:B------:R-:W-:Y:S05]  /*175f0*/  WARPSYNC.COLLECTIVE R15, `(.L_x_11249) ;  /* 0x000000000f087348 */ /* 0x000fea0003c00000 */
[----:B------:R0:W1:Y:S02]  /*17600*/  SHFL.UP P6, R14, R13, R12, R11 ;  /* 0x0400000c0d0e7389 */ /* 0x00006400000c000b */
[----:B01----:R-:W-:Y:S01]  /*17610*/  ENDCOLLECTIVE ;  /* 0x000000000000791b */ /* 0x003fe20003800000 */
.L_x_11249:
[----:B------:R-:W-:Y:S01]  /*17620*/  IMAD.MOV.U32 R12, RZ, RZ, 0x4 ;  /* 0x00000004ff0c7424 */ /* 0x000fe200078e00ff */
[----:B------:R-:W-:-:S05]  /*17630*/  SEL R3, R14, RZ, P2 ;  /* 0x000000ff0e037207 */ /* 0x000fca0001000000 */
[----:B------:R-:W-:-:S04]  /*17640*/  IMAD.IADD R6, R4, 0x1, R3 ;  /* 0x0000000104067824 */ /* 0x000fc800078e0203 */
[----:B------:R-:W-:-:S07]  /*17650*/  IMAD.MOV.U32 R13, RZ, RZ, R6 ;  /* 0x000000ffff0d7224 */ /* 0x000fce00078e0006 */
[----:B------:R-:W-:Y:S05]  /*17660*/  WARPSYNC.COLLECTIVE R15, `(.L_x_11250) ;  /* 0x000000000f087348 */ /* 0x000fea0003c00000 */
[----:B------:R0:W1:Y:S02]  /*17670*/  SHFL.UP P6, R14, R13, R12, R11 ;  /* 0x0400000c0d0e7389 */ /* 0x00006400000c000b */
[----:B01----:R-:W-:Y:S01]  /*17680*/  ENDCOLLECTIVE ;  /* 0x000000000000791b */ /* 0x003fe20003800000 */
.L_x_11250:
[----:B------:R-:W-:Y:S01]  /*17690*/  IMAD.MOV.U32 R12, RZ, RZ, 0x8 ;  /* 0x00000008ff0c7424 */ /* 0x000fe200078e00ff */
[----:B------:R-:W-:-:S05]  /*176a0*/  SEL R3, R14, RZ, P3 ;  /* 0x000000ff0e037207 */ /* 0x000fca0001800000 */
[----:B------:R-:W-:-:S04]  /*176b0*/  IMAD.IADD R2, R6, 0x1, R3 ;  /* 0x0000000106027824 */ /* 0x000fc800078e0203 */
[----:B------:R-:W-:-:S07]  /*176c0*/  IMAD.MOV.U32 R13, RZ, RZ, R2 ;  /* 0x000000ffff0d7224 */ /* 0x000fce00078e0002 */
[----:B------:R-:W-:Y:S05]  /*176d0*/  WARPSYNC.COLLECTIVE R15, `(.L_x_11251) ;  /* 0x000000000f087348 */ /* 0x000fea0003c00000 */
[----:B------:R0:W1:Y:S02]  /*176e0*/  SHFL.UP P6, R14, R13, R12, R11 ;  /* 0x0400000c0d0e7389 */ /* 0x00006400000c000b */
[----:B01----:R-:W-:Y:S01]  /*176f0*/  ENDCOLLECTIVE ;  /* 0x000000000000791b */ /* 0x003fe20003800000 */
.L_x_11251:
[----:B------:R-:W-:Y:S01]  /*17700*/  IMAD.MOV.U32 R12, RZ, RZ, 0x10 ;  /* 0x00000010ff0c7424 */ /* 0x000fe200078e00ff */
[----:B------:R-:W-:-:S05]  /*17710*/  SEL R3, R14, RZ, P4 ;  /* 0x000000ff0e037207 */ /* 0x000fca0002000000 */
[----:B------:R-:W-:-:S04]  /*17720*/  IMAD.IADD R3, R2, 0x1, R3 ;  /* 0x0000000102037824 */ /* 0x000fc800078e0203 */
[----:B------:R-:W-:-:S07]  /*17730*/  IMAD.MOV.U32 R13, RZ, RZ, R3 ;  /* 0x000000ffff0d7224 */ /* 0x000fce00078e0003 */
[----:B------:R-:W-:Y:S05]  /*17740*/  WARPSYNC.COLLECTIVE R15, `(.L_x_11252) ;  /* 0x000000000f087348 */ /* 0x000fea0003c00000 */
[----:B------:R0:W1:Y:S02]  /*17750*/  SHFL.UP P6, R14, R13, R12, R11 ;  /* 0x0400000c0d0e7389 */ /* 0x00006400000c000b */
[----:B01----:R-:W-:Y:S01]  /*17760*/  ENDCOLLECTIVE ;  /* 0x000000000000791b */ /* 0x003fe20003800000 */
.L_x_11252:
        /* <DEDUP_REMOVED lines=8> */
.L_x_11253:
[----:B------:R-:W-:Y:S05]  /*177f0*/  BRA `(.L_x_11254) ;  /* 0xffffffdc00b47947 */ /* 0x000fea000383ffff */
.L_x_11197:
        /* <DEDUP_REMOVED lines=8> */
.L_x_11256:
[----:B------:R-:W-:Y:S05]  /*17880*/  BSYNC B0 ;  /* 0x0000000000007941 */ /* 0x000fea0003800000 */
.L_x_11255:
        /* <DEDUP_REMOVED lines=8> */
.L_x_11257:
[----:B------:R-:W-:Y:S01]  /*17910*/  IMAD.MOV.U32 R12, RZ, RZ, 0x4 ;  /* 0x00000004ff0c7424 */ /* 0x000fe200078e00ff */
[----:B------:R-:W-:-:S05]  /*17920*/  SEL R2, R14, RZ, P2 ;  /* 0x000000ff0e027207 */ /* 0x000fca0001000000 */
[----:B------:R-:W-:-:S04]  /*17930*/  IMAD.IADD R2, R13, 0x1, R2 ;  /* 0x000000010d027824 */ /* 0x000fc800078e0202 */
[----:B------:R-:W-:-:S07]  /*17940*/  IMAD.MOV.U32 R13, RZ, RZ, R2 ;  /* 0x000000ffff0d7224 */ /* 0x000fce00078e0002 */
[----:B------:R-:W-:Y:S05]  /*17950*/  WARPSYNC.COLLECTIVE R15, `(.L_x_11258) ;  /* 0x000000000f087348 */ /* 0x000fea0003c00000 */
[----:B------:R0:W1:Y:S02]  /*17960*/  SHFL.UP P6, R14, R13, R12, R11 ;  /* 0x0400000c0d0e7389 */ /* 0x00006400000c000b */
[----:B01----:R-:W-:Y:S01]  /*17970*/  ENDCOLLECTIVE ;  /* 0x000000000000791b */ /* 0x003fe20003800000 */
.L_x_11258:
[----:B------:R-:W-:Y:S01]  /*17980*/  IMAD.MOV.U32 R12, RZ, RZ, 0x8 ;  /* 0x00000008ff0c7424 */ /* 0x000fe200078e00ff */
[----:B------:R-:W-:-:S05]  /*17990*/  SEL R3, R14, RZ, P3 ;  /* 0x000000ff0e037207 */ /* 0x000fca0001800000 */
[----:B------:R-:W-:-:S04]  /*179a0*/  IMAD.IADD R3, R2, 0x1, R3 ;  /* 0x0000000102037824 */ /* 0x000fc800078e0203 */
[----:B------:R-:W-:-:S07]  /*179b0*/  IMAD.MOV.U32 R13, RZ, RZ, R3 ;  /* 0x000000ffff0d7224 */ /* 0x000fce00078e0003 */
[----:B------:R-:W-:Y:S05]  /*179c0*/  WARPSYNC.COLLECTIVE R15, `(.L_x_11259) ;  /* 0x000000000f087348 */ /* 0x000fea0003c00000 */
[----:B------:R0:W1:Y:S02]  /*179d0*/  SHFL.UP P6, R14, R13, R12, R11 ;  /* 0x0400000c0d0e7389 */ /* 0x00006400000c000b */
[----:B01----:R-:W-:Y:S01]  /*179e0*/  ENDCOLLECTIVE ;  /* 0x000000000000791b */ /* 0x003fe20003800000 */
.L_x_11259:
[----:B------:R-:W-:Y:S01]  /*179f0*/  IMAD.MOV.U32 R12, RZ, RZ, 0x10 ;  /* 0x00000010ff0c7424 */ /* 0x000fe200078e00ff */
[----:B------:R-:W-:-:S05]  /*17a00*/  SEL R4, R14, RZ, P4 ;  /* 0x000000ff0e047207 */ /* 0x000fca0002000000 */
[----:B------:R-:W-:-:S04]  /*17a10*/  IMAD.IADD R4, R3, 0x1, R4 ;  /* 0x0000000103047824 */ /* 0x000fc800078e0204 */
[----:B------:R-:W-:-:S07]  /*17a20*/  IMAD.MOV.U32 R13, RZ, RZ, R4 ;  /* 0x000000ffff0d7224 */ /* 0x000fce00078e0004 */
[----:B------:R-:W-:Y:S05]  /*17a30*/  WARPSYNC.COLLECTIVE R15, `(.L_x_11260) ;  /* 0x000000000f087348 */ /* 0x000fea0003c00000 */
[----:B------:R0:W1:Y:S02]  /*17a40*/  SHFL.UP P6, R14, R13, R12, R11 ;  /* 0x0400000c0d0e7389 */ /* 0x00006400000c000b */
[----:B01----:R-:W-:Y:S01]  /*17a50*/  ENDCOLLECTIVE ;  /* 0x000000000000791b */ /* 0x003fe20003800000 */
.L_x_11260:
        /* <DEDUP_REMOVED lines=8> */
.L_x_11261:
[----:B------:R-:W-:Y:S05]  /*17ae0*/  BRA `(.L_x_11262) ;  /* 0xffffffdc00947947 */ /* 0x000fea000383ffff */
.L_x_11199:
[----:B------:R-:W-:Y:S01]  /*17af0*/  BSSY B0, `(.L_x_11263) ;  /* 0x0000006000007945 */ /* 0x000fe20003800000 */
[----:B------:R-:W-:Y:S01]  /*17b00*/  PLOP3.LUT P6, PT, P6, PT, PT, 0x8, 0x0 ;  /* 0x000000000000781c */ /* 0x000fe200037ce170 */
[----:B------:R-:W-:-:S12]  /*17b10*/  IMAD.MOV.U32 R15, RZ, RZ, -0x1 ;  /* 0xffffffffff0f7424 */ /* 0x000fd800078e00ff */
[----:B012---:R-:W-:Y:S05]  /*17b20*/  WARPSYNC.COLLECTIVE R15, `(.L_x_11264) ;  /* 0x000000000f087348 */ /* 0x007fea0003c00000 */
[----:B------:R-:W-:Y:S01]  /*17b30*/  VOTE.ANY R14, PT, P6 ;  /* 0x00000000000e7806 */ /* 0x000fe200030e0100 */
[----:B012---:R-:W-:Y:S06]  /*17b40*/  ENDCOLLECTIVE ;  /* 0x000000000000791b */ /* 0x007fec0003800000 */
.L_x_11264:
[----:B------:R-:W-:Y:S05]  /*17b50*/  BSYNC B0 ;  /* 0x0000000000007941 */ /* 0x000fea0003800000 */
.L_x_11263:
        /* <DEDUP_REMOVED lines=9> */
.L_x_11265:
[----:B------:R-:W-:Y:S01]  /*17bf0*/  IMAD.MOV.U32 R17, RZ, RZ, R14 ;  /* 0x000000ffff117224 */ /* 0x000fe200078e000e */
[----:B------:R-:W-:Y:S06]  /*17c00*/  BRA `(.L_x_11266) ;  /* 0xffffffdc00847947 */ /* 0x000fec000383ffff */
.L_x_11201:
[----:B------:R-:W-:Y:S01]  /*17c10*/  BSSY B0, `(.L_x_11267) ;  /* 0x0000007000007945 */ /* 0x000fe20003800000 */
[----:B------:R-:W-:Y:S02]  /*17c20*/  IMAD.MOV.U32 R13, RZ, RZ, R3 ;  /* 0x000000ffff0d7224 */ /* 0x000fe400078e0003 */
[----:B------:R-:W-:Y:S02]  /*17c30*/  IMAD.MOV.U32 R11, RZ, RZ, 0x1f ;  /* 0x0000001fff0b7424 */ /* 0x000fe400078e00ff */
[----:B------:R-:W-:-:S07]  /*17c40*/  IMAD.MOV.U32 R15, RZ, RZ, -0x1 ;  /* 0xffffffffff0f7424 */ /* 0x000fce00078e00ff */
[----:B01234-:R-:W-:Y:S05]  /*17c50*/  WARPSYNC.COLLECTIVE R15, `(.L_x_11268) ;  /* 0x000000000f087348 */ /* 0x01ffea0003c00000 */
[----:B------:R0:W0:Y:S02]  /*17c60*/  SHFL.IDX P6, R14, R13, R12, R11 ;  /* 0x0000000c0d0e7389 */ /* 0x00002400000c000b */
[----:B01234-:R-:W-:Y:S01]  /*17c70*/  ENDCOLLECTIVE ;  /* 0x000000000000791b */ /* 0x01ffe20003800000 */
.L_x_11268:
[----:B------:R-:W-:Y:S05]  /*17c80*/  BSYNC B0 ;  /* 0x0000000000007941 */ /* 0x000fea0003800000 */
.L_x_11267:
[----:B------:R-:W-:Y:S05]  /*17c90*/  BRA `(.L_x_11200) ;  /* 0xffffffdc007c7947 */ /* 0x000fea000383ffff */
.L_x_11205:
[----:B0-----:R0:W1:Y:S02]  /*17ca0*/  SYNCS.PHASECHK.TRANS64.TRYWAIT P0, [R9+URZ+0x2d820], R0 ;  /* 0x02d82000090075a7 */ /* 0x001064000800017f */
[----:B-1----:R-:W-:Y:S05]  /*17cb0*/  @!P0 NANOSLEEP.SYNCS 0x989680 ;  /* 0x009896800000895d */ /* 0x002fea0003900000 */
[----:B------:R-:W1:Y:S02]  /*17cc0*/  @!P0 SYNCS.PHASECHK.TRANS64 P0, [R9+URZ+0x2d820], R0 ;  /* 0x02d82000090085a7 */ /* 0x000e64000800007f */
[----:B-1----:R-:W-:Y:S05]  /*17cd0*/  @!P0 BRA `(.L_x_11205) ;  /* 0xfffffffc00f08947 */ /* 0x002fea000383ffff */
[----:B------:R-:W-:Y:S05]  /*17ce0*/  BRA `(.L_x_11269) ;  /* 0xffffffe000f47947 */ /* 0x000fea000383ffff */
.L_x_11206:
        /* <DEDUP_REMOVED lines=8> */
[----:B0-2-4-:R-:W-:Y:S05]  /*17d70*/  WARPSYNC.COLLECTIVE R15, `(.L_x_11271) ;  /* 0x000000000f087348 */ /* 0x015fea0003c00000 */
[----:B------:R1:W3:Y:S02]  /*17d80*/  SHFL.IDX P6, R14, R13, R12, R11 ;  /* 0x0000000c0d0e7389 */ /* 0x0002e400000c000b */
[----:B01234-:R-:W-:Y:S01]  /*17d90*/  ENDCOLLECTIVE ;  /* 0x000000000000791b */ /* 0x01ffe20003800000 */
.L_x_11271:
[----:B------:R-:W-:Y:S05]  /*17da0*/  BSYNC B0 ;  /* 0x0000000000007941 */ /* 0x000fea0003800000 */
.L_x_11270:
[----:B------:R-:W-:Y:S05]  /*17db0*/  BRA `(.L_x_11272) ;  /* 0xffffffe000dc7947 */ /* 0x000fea000383ffff */
.L_x_11209:
[----:B------:R-:W-:Y:S01]  /*17dc0*/  BSSY B1, `(.L_x_11273) ;  /* 0x0000006000017945 */ /* 0x000fe20003800000 */
[----:B------:R-:W-:-:S07]  /*17dd0*/  IMAD.MOV.U32 R15, RZ, RZ, -0x1 ;  /* 0xffffffffff0f7424 */ /* 0x000fce00078e00ff */
[----:B0-2-4-:R-:W-:Y:S05]  /*17de0*/  WARPSYNC.COLLECTIVE R15, `(.L_x_11274) ;  /* 0x000000000f0c7348 */ /* 0x015fea0003c00000 */
[----:B------:R-:W-:Y:S02]  /*17df0*/  ELECT P6, UR62, PT ;  /* 0x00000000003e782f */ /* 0x000fe400038c0000 */
[----:B------:R-:W-:Y:S01]  /*17e00*/  MOV R14, UR62 ;  /* 0x0000003e000e7c02 */ /* 0x000fe20008000f00 */
[----:B0-2-4-:R-:W-:Y:S10]  /*17e10*/  ENDCOLLECTIVE ;  /* 0x000000000000791b */ /* 0x015ff40003800000 */
.L_x_11274:
[----:B------:R-:W-:Y:S05]  /*17e20*/  BSYNC B1 ;  /* 0x0000000000017941 */ /* 0x000fea0003800000 */
.L_x_11273:
[----:B------:R-:W-:Y:S05]  /*17e30*/  BRA `(.L_x_11275) ;  /* 0xffffffe000d47947 */ /* 0x000fea000383ffff */
.L_x_11211:
[----:B0-----:R0:W1:Y:S02]  /*17e40*/  SYNCS.PHASECHK.TRANS64.TRYWAIT P0, [R5+URZ], R4 ;  /* 0x00000004050075a7 */ /* 0x001064000800017f */
[----:B-1----:R-:W-:Y:S05]  /*17e50*/  @!P0 NANOSLEEP.SYNCS 0x989680 ;  /* 0x009896800000895d */ /* 0x002fea0003900000 */
[----:B------:R-:W1:Y:S02]  /*17e60*/  @!P0 SYNCS.PHASECHK.TRANS64 P0, [R5+URZ], R4 ;  /* 0x00000004050085a7 */ /* 0x000e64000800007f */
[----:B-1----:R-:W-:Y:S05]  /*17e70*/  @!P0 BRA `(.L_x_11211) ;  /* 0xfffffffc00f08947 */ /* 0x002fea000383ffff */
[----:B------:R-:W-:Y:S05]  /*17e80*/  BRA `(.L_x_11276) ;  /* 0xffffffe400087947 */ /* 0x000fea000383ffff */
.L_x_11212:
[----:B-1----:R1:W3:Y:S02]  /*17e90*/  SYNCS.PHASECHK.TRANS64.TRYWAIT P0, [R3+URZ], R2 ;  /* 0x00000002030075a7 */ /* 0x0022e4000800017f */
[----:B---3--:R-:W-:Y:S05]  /*17ea0*/  @!P0 NANOSLEEP.SYNCS 0x989680 ;  /* 0x009896800000895d */ /* 0x008fea0003900000 */
[----:B------:R-:W3:Y:S02]  /*17eb0*/  @!P0 SYNCS.PHASECHK.TRANS64 P0, [R3+URZ], R2 ;  /* 0x00000002030085a7 */ /* 0x000ee4000800007f */
[----:B---3--:R-:W-:Y:S05]  /*17ec0*/  @!P0 BRA `(.L_x_11212) ;  /* 0xfffffffc00f08947 */ /* 0x008fea000383ffff */
[----:B------:R-:W-:Y:S05]  /*17ed0*/  BRA `(.L_x_11277) ;  /* 0xffffffe000fc7947 */ /* 0x000fea000383ffff */
.L_x_11214:
[----:B---3--:R3:W0:Y:S02]  /*17ee0*/  SYNCS.PHASECHK.TRANS64.TRYWAIT P0, [R23+URZ], R4 ;  /* 0x00000004170075a7 */ /* 0x008624000800017f */
[----:B0-----:R-:W-:Y:S05]  /*17ef0*/  @!P0 NANOSLEEP.SYNCS 0x989680 ;  /* 0x009896800000895d */ /* 0x001fea0003900000 */
[----:B------:R-:W0:Y:S02]  /*17f00*/  @!P0 SYNCS.PHASECHK.TRANS64 P0, [R23+URZ], R4 ;  /* 0x00000004170085a7 */ /* 0x000e24000800007f */
[----:B0-----:R-:W-:Y:S05]  /*17f10*/  @!P0 BRA `(.L_x_11214) ;  /* 0xfffffffc00f08947 */ /* 0x001fea000383ffff */
[----:B------:R-:W-:Y:S05]  /*17f20*/  BRA `(.L_x_11278) ;  /* 0xffffffe400007947 */ /* 0x000fea000383ffff */
.L_x_11279:
        /* <DEDUP_REMOVED lines=13> */
.L_x_15327:


//--------------------- .text._ZN7cutlass13device_kernelIN5flash11enable_sm90INS1_16FlashAttnFwdSm90INS1_25CollectiveMainloopFwdSm90ILi2EN4cute5tupleIJNS5_1CILi1EEES8_S8_EEENS6_IJNS7_ILi192EEENS7_ILi128EEENS7_ILi96EEEEEELi96ENS_10bfloat16_tEfNS_4arch4Sm90ELb0ELb1ELb0ELb1ELb0ELb1ELb0ELb0ELb1ELb1ELb0ELb0EEENS1_21CollectiveEpilogueFwdINS6_IJSA_SC_SB_EEES9_SE_SG_Li384ELb1ELb1ELb0ELb0EEENS1_36VarlenDynamicPersistentTileSchedulerILi192ELi128ELi384ELi128ELb0ELb1ELb1ELb1ELb0ELb1EEEEEEEEEvNT_6ParamsE --------------------------
	.section	.text._ZN7cutlass13device_kernelIN5flash11enable_sm90INS1_16FlashAttnFwdSm90INS1_25CollectiveMainloopFwdSm90ILi2EN4cute5tupleIJNS5_1CILi1EEES8_S8_EEENS6_IJNS7_ILi192EEENS7_ILi128EEENS7_ILi96EEEEEELi96ENS_10bfloat16_tEfNS_4arch4Sm90ELb0ELb1ELb0ELb1ELb0ELb1ELb0ELb0ELb1ELb1ELb0ELb0EEENS1_21CollectiveEpilogueFwdINS6_IJSA_SC_SB_EEES9_SE_SG_Li384ELb1ELb1ELb0ELb0EEENS1_36VarlenDynamicPersistentTileSchedulerILi192ELi128ELi384ELi128ELb0ELb1ELb1ELb1ELb0ELb1EEEEEEEEEvNT_6ParamsE,"ax",@progbits
	.align	128
.text._ZN7cutlass13device_kernelIN5flash11enable_sm90INS1_16FlashAttnFwdSm90INS1_25CollectiveMainloopFwdSm90ILi2EN4cute5tupleIJNS5_1CILi1EEES8_S8_EEENS6_IJNS7_ILi192EEENS7_ILi128EEENS7_ILi96EEEEEELi96ENS_10bfloat16_tEfNS_4arch4Sm90ELb0ELb1ELb0ELb1ELb0ELb1ELb0ELb0ELb1ELb1ELb0ELb0EEENS1_21CollectiveEpilogueFwdINS6_IJSA_SC_SB_EEES9_SE_SG_Li384ELb1ELb1ELb0ELb0EEENS1_36VarlenDynamicPersistentTileSchedulerILi192ELi128ELi384ELi128ELb0ELb1ELb1ELb1ELb0ELb1EEEEEEEEEvNT_6ParamsE:
        .type           _ZN7cutlass13device_kernelIN5flash11enable_sm90INS1_16FlashAttnFwdSm90INS1_25CollectiveMainloopFwdSm90ILi2EN4cute5tupleIJNS5_1CILi1EEES8_S8_EEENS6_IJNS7_ILi192EEENS7_ILi128EEENS7_ILi96EEEEEELi96ENS_10bfloat16_tEfNS_4arch4Sm90ELb0ELb1ELb0ELb1ELb0ELb1ELb0ELb0ELb1ELb1ELb0ELb0EEENS1_21CollectiveEpilogueFwdINS6_IJSA_SC_SB_EEES9_SE_SG_Li384ELb1ELb1ELb0ELb0EEENS1_36VarlenDynamicPersistentTileSchedulerILi192ELi128ELi384ELi128ELb0ELb1ELb1ELb1ELb0ELb1EEEEEEEEEvNT_6ParamsE,@function
        .size           _ZN7cutlass13device_kernelIN5flash11enable_sm90INS1_16FlashAttnFwdSm90INS1_25CollectiveMainloopFwdSm90ILi2EN4cute5tupleIJNS5_1CILi1EEES8_S8_EEENS6_IJNS7_ILi192EEENS7_ILi128EEENS7_ILi96EEEEEELi96ENS_10bfloat16_tEfNS_4arch4Sm90ELb0ELb1ELb0ELb1ELb0ELb1ELb0ELb0ELb1ELb1ELb0ELb0EEENS1_21CollectiveEpilogueFwdINS6_IJSA_SC_SB_EEES9_SE_SG_Li384ELb1ELb1ELb0ELb0EEENS1_36VarlenDynamicPersistentTileSchedulerILi192ELi128ELi384ELi128ELb0ELb1ELb1ELb1ELb0ELb1EEEEEEEEEvNT_6ParamsE,(.L_x_15328 - _ZN7cutlass13device_kernelIN5flash11enable_sm90INS1_16FlashAttnFwdSm90INS1_25CollectiveMainloopFwdSm90ILi2EN4cute5tupleIJNS5_1CILi1EEES8_S8_EEENS6_IJNS7_ILi192EEENS7_ILi128EEENS7_ILi96EEEEEELi96ENS_10bfloat16_tEfNS_4arch4Sm90ELb0ELb1ELb0ELb1ELb0ELb1ELb0ELb0ELb1ELb1ELb0ELb0EEENS1_21CollectiveEpilogueFwdINS6_IJSA_SC_SB_EEES9_SE_SG_Li384ELb1ELb1ELb0ELb0EEENS1_36VarlenDynamicPersistentTileSchedulerILi192ELi128ELi384ELi128ELb0ELb1ELb1ELb1ELb0ELb1EEEEEEEEEvNT_6ParamsE)
        .other          _ZN7cutlass13device_kernelIN5flash11enable_sm90INS1_16FlashAttnFwdSm90INS1_25CollectiveMainloopFwdSm90ILi2EN4cute5tupleIJNS5_1CILi1EEES8_S8_EEENS6_IJNS7_ILi192EEENS7_ILi128EEENS7_ILi96EEEEEELi96ENS_10bfloat16_tEfNS_4arch4Sm90ELb0ELb1ELb0ELb1ELb0ELb1ELb0ELb0ELb1ELb1ELb0ELb0EEENS1_21CollectiveEpilogueFwdINS6_IJSA_SC_SB_EEES9_SE_SG_Li384ELb1ELb1ELb0ELb0EEENS1_36VarlenDynamicPersistentTileSchedulerILi192ELi128ELi384ELi128ELb0ELb1ELb1ELb1ELb0ELb1EEEEEEEEEvNT_6ParamsE,@"STO_CUDA_ENTRY STV_DEFAULT"
_ZN7cutlass13device_kernelIN5flash11enable_sm90INS1_16FlashAttnFwdSm90INS1_25CollectiveMainloopFwdSm90ILi2EN4cute5tupleIJNS5_1CILi1EEES8_S8_EEENS6_IJNS7_ILi192EEENS7_ILi128EEENS7_ILi96EEEEEELi96ENS_10bfloat16_tEfNS_4arch4Sm90ELb0ELb1ELb0ELb1ELb0ELb1ELb0ELb0ELb1ELb1ELb0ELb0EEENS1_21CollectiveEpilogueFwdINS6_IJSA_SC_SB_EEES9_SE_SG_Li384ELb1ELb1ELb0ELb0EEENS1_36VarlenDynamicPersistentTileSchedulerILi192ELi128ELi384ELi128ELb0ELb1ELb1ELb1ELb0ELb1EEEEEEEEEvNT_6ParamsE:
        /* <DEDUP_REMOVED lines=24> */
.L_x_11281:
[----:B------:R-:W-:Y:S05]  /*0180*/  BSYNC B0 ;  /* 0x0000000000007941 */ /* 0x000fea0003800000 */
.L_x_11280:
        /* <DEDUP_REMOVED lines=41> */
.L_x_11282:
        /* <DEDUP_REMOVED lines=22> */
.L_x_11283:
        /* <DEDUP_REMOVED lines=18> */
.L_x_11284:
        /* <DEDUP_REMOVED lines=22> */
.L_x_11285:
        /* <DEDUP_REMOVED lines=22> */
.L_x_11286:
[----:B------:R-:W-:Y:S01]  /*0960*/  PLOP3.LUT P0, PT, PT, PT, UP0, 0x80, 0x0 ;  /* 0x000000000000781c */ /* 0x000fe20003f0f008 */
[----:B------:R-:W-:Y:S01]  /*0970*/  UMOV UR36, 0x1 ;  /* 0x0000000100247882 */ /* 0x000fe20000000000 */
[----:B------:R-:W-:Y:S01]  /*0980*/  NOP ;  /* 0x0000000000007918 */ /* 0x000fe20000000000 */
[----:B------:R-:W-:Y:S01]  /*0990*/  USEL UR36, UR36, 0x2, !UP0 ;  /* 0x0000000224247887 */ /* 0x000fe2000c000000 */
[----:B------:R-:W-:Y:S01]  /*09a0*/  BSSY B9, `(.L_x_11287) ;  /* 0x0002213000097945 */ /* 0x000fe20003800000 */
[----:B------:R-:W-:Y:S01]  /*09b0*/  ULDC.64 UR40, c[0x0][0x208] ;  /* 0x0000820000287ab9 */ /* 0x000fe20000000a00 */
[----:B012-4-:R-:W-:Y:S07]  /*09c0*/  BAR.SYNC.DEFER_BLOCKING 0x0 ;  /* 0x0000000000007b1d */ /* 0x017fee0000010000 */
[----:B------:R-:W-:Y:S05]  /*09d0*/  @!P0 BRA `(.L_x_11288) ;  /* 0x0000019c00e08947 */ /* 0x000fea0003800000 */
.L_x_11289:
[----:B------:R-:W-:-:S08]  /*09e0*/  NOP ;  /* 0x0000000000007918 */ /* 0x000fd00000000000 */
[----:B------:R-:W0:Y:S02]  /*09f0*/  USETMAXREG.TRY_ALLOC.CTAPOOL UP0, 0xa0 ;  /* 0x000000a0000079c8 */ /* 0x000e240008000600 */
[----:B0-----:R-:W-:-:S13]  /*0a00*/  PLOP3.LUT P0, PT, PT, PT, UP0, 0x80, 0x0 ;  /* 0x000000000000781c */ /* 0x001fda0003f0f008 */
[----:B------:R-:W-:Y:S05]  /*0a10*/  @!P0 BRA `(.L_x_11289) ;  /* 0xfffffffc00f08947 */ /* 0x000fea000383ffff */
[----:B------:R-:W0:Y:S01]  /*0a20*/  S2R R0, SR_TID.X ;  /* 0x0000000000007919 */ /* 0x000e220000002100 */
[----:B------:R-:W1:Y:S01]  /*0a30*/  S2UR UR5, SR_CgaCtaId ;  /* 0x00000000000579c3 */ /* 0x000e620000008800 */
[----:B------:R-:W-:Y:S01]  /*0a40*/  UMOV UR4, 0x400 ;  /* 0x0000040000047882 */ /* 0x000fe20000000000 */
[----:B------:R-:W-:-:S06]  /*0a50*/  LOP3.LUT R23, R23, 0xdfffffff, RZ, 0xc0, !PT ;  /* 0xdfffffff17177812 */ /* 0x000fcc00078ec0ff */
[----:B------:R-:W-:Y:S06]  /*0a60*/  BAR.ARV 0x8, 0x200 ;  /* 0x0208000000007b1d */ /* 0x000fec0000002000 */
[----:B-1----:R-:W-:-:S06]  /*0a70*/  ULEA UR4, UR5, UR4, 0x18 ;  /* 0x0000000405047291 */ /* 0x002fcc000f8ec03f */
[----:B------:R-:W-:Y:S01]  /*0a80*/  IMAD.U32 R2, RZ, RZ, UR4 ;  /* 0x00000004ff027e24 */ /* 0x000fe2000f8e00ff */
[----:B0-----:R-:W-:Y:S01]  /*0a90*/  SHF.R.U32.HI R0, RZ, 0x7, R0 ;  /* 0x00000007ff007819 */ /* 0x001fe20000011600 */
[----:B------:R-:W-:-:S03]  /*0aa0*/  ULDC UR4, c[0x0][0xc3c] ;  /* 0x00030f0000047ab9 */ /* 0x000fc60000000800 */
[----:B------:R-:W-:-:S13]  /*0ab0*/  ISETP.NE.AND P0, PT, R0, 0x1, PT ;  /* 0x000000010000780c */ /* 0x000fda0003f05270 */
[----:B------:R-:W-:Y:S01]  /*0ac0*/  @P0 LOP3.LUT R23, R23, 0x20000000, RZ, 0xfc, !PT ;  /* 0x2000000017170812 */ /* 0x000fe200078efcff */
[----:B------:R-:W-:Y:S08]  /*0ad0*/  @!P0 BAR.ARV 0x9, 0x100 ;  /* 0x0244000000008b1d */ /* 0x000ff00000002000 */
[----:B------:R-:W-:Y:S06]  /*0ae0*/  BAR.SYNC.DEFER_BLOCKING 0x5, 0x200 ;  /* 0x0148000000007b1d */ /* 0x000fec0000010000 */
[----:B------:R-:W0:Y:S02]  /*0af0*/  LDS.128 R72, [R2+0x2d8d0] ;  /* 0x02d8d00002487984 */ /* 0x000e240000000c00 */
[----:B------:R-:W-:Y:S06]  /*0b00*/  BAR.ARV 0x4, 0x200 ;  /* 0x0108000000007b1d */ /* 0x000fec0000002000 */
[----:B0-----:R-:W-:-:S13]  /*0b10*/  ISETP.GE.AND P0, PT, R75, UR4, PT ;  /* 0x000000044b007c0c */ /* 0x001fda000bf06270 */
[----:B------:R-:W-:Y:S05]  /*0b20*/  @P0 BRA `(.L_x_11290) ;  /* 0x0000021c00e80947 */ /* 0x000fea0003800000 */
[----:B------:R-:W0:Y:S01]  /*0b30*/  S2R R0, SR_TID.X ;  /* 0x0000000000007919 */ /* 0x000e220000002100 */
[----:B------:R-:W-:Y:S01]  /*0b40*/  R2UR UR38, R2 ;  /* 0x00000000022672ca */ /* 0x000fe200000e0000 */
[----:B------:R-:W-:Y:S01]  /*0b50*/  IMAD.MOV.U32 R141, RZ, RZ, 0x40 ;  /* 0x00000040ff8d7424 */ /* 0x000fe200078e00ff */
[----:B------:R-:W-:Y:S01]  /*0b60*/  ULOP3.LUT UR37, UR36, 0x1, URZ, 0xfc, !UPT ;  /* 0x0000000124257892 */ /* 0x000fe2000f8efc3f */
[----:B------:R-:W-:-:S10]  /*0b70*/  IMAD.MOV.U32 R156, RZ, RZ, RZ ;  /* 0x000000ffff9c7224 */ /* 0x000fd400078e00ff */
[----:B------:R-:W-:Y:S01]  /*0b80*/  UIADD3 UR38, UR38, 0xc400, URZ ;  /* 0x0000c40026267890 */ /* 0x000fe2000fffe03f */
[----:B0-----:R-:W-:-:S05]  /*0b90*/  VIADD R13, R0, 0xffffff80 ;  /* 0xffffff80000d7836 */ /* 0x001fca0000000000 */
[----:B------:R-:W-:Y:S02]  /*0ba0*/  SHF.R.S32.HI R0, RZ, 0x1f, R13 ;  /* 0x0000001fff007819 */ /* 0x000fe4000001140d */
[-C--:B------:R-:W-:Y:S02]  /*0bb0*/  LEA.HI R6, R13, R13.reuse, RZ, 0x1 ;  /* 0x0000000d0d067211 */ /* 0x080fe400078f08ff */
[CC--:B------:R-:W-:Y:S02]  /*0bc0*/  LEA.HI R8, R0.reuse, R13.reuse, RZ, 0x2 ;  /* 0x0000000d00087211 */ /* 0x0c0fe400078f10ff */
[----:B------:R-:W-:Y:S02]  /*0bd0*/  LEA.HI R4, R0, R13, RZ, 0x4 ;  /* 0x0000000d00047211 */ /* 0x000fe400078f20ff */
[----:B------:R-:W-:Y:S02]  /*0be0*/  SHF.R.S32.HI R19, RZ, 0x1, R6 ;  /* 0x00000001ff137819 */ /* 0x000fe40000011406 */
[----:B------:R-:W-:-:S02]  /*0bf0*/  LOP3.LUT R7, R6, 0xfffffffe, RZ, 0xc0, !PT ;  /* 0xfffffffe06077812 */ /* 0x000fc400078ec0ff */
[----:B------:R-:W-:Y:S02]  /*0c00*/  LOP3.LUT R10, R8, 0xfffffffc, RZ, 0xc0, !PT ;  /* 0xfffffffc080a7812 */ /* 0x000fe400078ec0ff */
[----:B------:R-:W-:Y:S01]  /*0c10*/  SHF.R.S32.HI R5, RZ, 0x4, R4 ;  /* 0x00000004ff057819 */ /* 0x000fe20000011404 */
[C---:B------:R-:W-:Y:S01]  /*0c20*/  IMAD.IADD R7, R13.reuse, 0x1, -R7 ;  /* 0x000000010d077824 */ /* 0x040fe200078e0a07 */
[----:B------:R-:W-:Y:S01]  /*0c30*/  LEA.HI R9, R6, R19, RZ, 0x1 ;  /* 0x0000001306097211 */ /* 0x000fe200078f08ff */
[----:B------:R-:W-:Y:S01]  /*0c40*/  IMAD.IADD R11, R13, 0x1, -R10 ;  /* 0x000000010d0b7824 */ /* 0x000fe200078e0a0a */
[----:B------:R-:W-:Y:S01]  /*0c50*/  LEA.HI R6, R4, R5, RZ, 0x1 ;  /* 0x0000000504067211 */ /* 0x000fe200078f08ff */
[----:B------:R-:W-:Y:S01]  /*0c60*/  IMAD.SHL.U32 R24, R7, 0x4, RZ ;  /* 0x0000000407187824 */ /* 0x000fe200078e00ff */
[----:B------:R-:W-:Y:S01]  /*0c70*/  LOP3.LUT R10, R9, 0x7fffffe, RZ, 0xc0, !PT ;  /* 0x07fffffe090a7812 */ /* 0x000fe200078ec0ff */
[----:B------:R-:W-:Y:S01]  /*0c80*/  IMAD.SHL.U32 R136, R7, 0x8, RZ ;  /* 0x0000000807887824 */ /* 0x000fe200078e00ff */
[----:B------:R-:W-:Y:S01]  /*0c90*/  LOP3.LUT R6, R6, 0x1ffffffe, RZ, 0xc0, !PT ;  /* 0x1ffffffe06067812 */ /* 0x000fe200078ec0ff */
[----:B------:R-:W-:Y:S01]  /*0ca0*/  VIADD R14, R24, 0x20 ;  /* 0x00000020180e7836 */ /* 0x000fe20000000000 */
[----:B------:R-:W-:Y:S01]  /*0cb0*/  LEA.HI R9, R11, R11, RZ, 0x1 ;  /* 0x0000000b0b097211 */ /* 0x000fe200078f08ff */
[----:B------:R-:W-:Y:S01]  /*0cc0*/  IMAD.IADD R10, R19, 0x1, -R10 ;  /* 0x00000001130a7824 */ /* 0x000fe200078e0a0a */
[----:B------:R-:W-:Y:S01]  /*0cd0*/  LEA.HI R3, R0, R13, RZ, 0x7 ;  /* 0x0000000d00037211 */ /* 0x000fe200078f38ff */
[----:B------:R-:W-:Y:S01]  /*0ce0*/  IMAD.IADD R6, R5, 0x1, -R6 ;  /* 0x0000000105067824 */ /* 0x000fe200078e0a06 */
[----:B------:R-:W-:Y:S01]  /*0cf0*/  LOP3.LUT R12, R9, 0x1ffffffe, RZ, 0xc0, !PT ;  /* 0x1ffffffe090c7812 */ /* 0x000fe200078ec0ff */
[----:B------:R-:W-:Y:S01]  /*0d00*/  IMAD R18, R5, 0x8, R10 ;  /* 0x0000000805127824 */ /* 0x000fe200078e020a */
[----:B------:R-:W-:Y:S01]  /*0d10*/  LOP3.LUT R4, R4, 0xfffffff0, RZ, 0xc0, !PT ;  /* 0xfffffff004047812 */ /* 0x000fe200078ec0ff */
[----:B------:R-:W-:Y:S01]  /*0d20*/  IMAD.IADD R9, R24, 0x1, R14 ;  /* 0x0000000118097824 */ /* 0x000fe200078e020e */
[----:B------:R-:W-:Y:S01]  /*0d30*/  LOP3.LUT R5, R3, 0xffffff80, RZ, 0xc0, !PT ;  /* 0xffffff8003057812 */ /* 0x000fe200078ec0ff */
[----:B------:R-:W-:Y:S01]  /*0d40*/  STL [R1], R24 ;  /* 0x0000001801007387 */ /* 0x000fe20000100800 */
[----:B------:R-:W-:Y:S01]  /*0d50*/  SHF.R.S32.HI R22, RZ, 0x7, R3 ;  /* 0x00000007ff167819 */ /* 0x000fe20000011403 */
[C---:B------:R-:W-:Y:S01]  /*0d60*/  IMAD.IADD R4, R13.reuse, 0x1, -R4 ;  /* 0x000000010d047824 */ /* 0x040fe200078e0a04 */
[----:B------:R-:W-:Y:S01]  /*0d70*/  SHF.R.S32.HI R10, RZ, 0x1f, R9 ;  /* 0x0000001fff0a7819 */ /* 0x000fe20000011409 */
[----:B------:R-:W-:Y:S01]  /*0d80*/  IMAD.IADD R20, R13, 0x1, -R5 ;  /* 0x000000010d147824 */ /* 0x000fe200078e0a05 */
[----:B------:R-:W-:Y:S01]  /*0d90*/  SHF.R.S32.HI R21, RZ, 0x2, R8 ;  /* 0x00000002ff157819 */ /* 0x000fe20000011408 */
[----:B------:R0:W-:Y:S01]  /*0da0*/  STL [R1+0x2c], R14 ;  /* 0x00002c0e01007387 */ /* 0x0001e20000100800 */
[-C--:B------:R-:W-:Y:S01]  /*0db0*/  LEA.HI R15, R10, R9.reuse, RZ, 0x3 ;  /* 0x000000090a0f7211 */ /* 0x080fe200078f18ff */
[----:B------:R-:W-:Y:S01]  /*0dc0*/  IMAD.SHL.U32 R6, R6, 0x8, RZ ;  /* 0x0000000806067824 */ /* 0x000fe200078e00ff */
[----:B------:R-:W-:-:S02]  /*0dd0*/  LEA.HI R16, R10, R9, RZ, 0x5 ;  /* 0x000000090a107211 */ /* 0x000fc400078f28ff */
[----:B------:R-:W-:Y:S02]  /*0de0*/  SHF.R.S32.HI R3, RZ, 0x1f, R4 ;  /* 0x0000001fff037819 */ /* 0x000fe40000011404 */
[----:B------:R-:W-:Y:S02]  /*0df0*/  SHF.R.S32.HI R10, RZ, 0x1f, R20 ;  /* 0x0000001fff0a7819 */ /* 0x000fe40000011414 */
[----:B------:R-:W-:Y:S01]  /*0e00*/  SHF.R.S32.HI R8, RZ, 0x1f, R8 ;  /* 0x0000001fff087819 */ /* 0x000fe20000011408 */
[----:B0-----:R-:W-:Y:S01]  /*0e10*/  IMAD.IADD R14, R11, 0x1, -R12 ;  /* 0x000000010b0e7824 */ /* 0x001fe200078e0a0c */
[----:B------:R-:W-:Y:S02]  /*0e20*/  LEA.HI R3, R3, R4, RZ, 0x3 ;  /* 0x0000000403037211 */ /* 0x000fe400078f18ff */
[----:B------:R-:W-:Y:S02]  /*0e30*/  LEA.HI R11, R10, R20, RZ, 0x2 ;  /* 0x000000140a0b7211 */ /* 0x000fe400078f10ff */
[----:B------:R-:W-:-:S02]  /*0e40*/  LEA.HI R8, R8, R21, RZ, 0x2 ;  /* 0x0000001508087211 */ /* 0x000fc400078f10ff */
[C---:B------:R-:W-:Y:S01]  /*0e50*/  LOP3.LUT R5, R3.reuse, 0xfffffff8, RZ, 0xc0, !PT ;  /* 0xfffffff803057812 */ /* 0x040fe200078ec0ff */
[----:B------:R-:W-:Y:S01]  /*0e60*/  IMAD.SHL.U32 R3, R3, 0x40, RZ ;  /* 0x0000004003037824 */ /* 0x000fe200078e00ff */
[--C-:B------:R-:W-:Y:S02]  /*0e70*/  SHF.R.S32.HI R12, RZ, 0x2, R11.reuse ;  /* 0x00000002ff0c7819 */ /* 0x100fe4000001140b */
[----:B------:R-:W-:Y:S01]  /*0e80*/  SHF.R.S32.HI R9, RZ, 0x1f, R11 ;  /* 0x0000001fff097819 */ /* 0x000fe2000001140b */
[----:B------:R-:W-:Y:S01]  /*0e90*/  IMAD.IADD R5, R4, 0x1, -R5 ;  /* 0x0000000104057824 */ /* 0x000fe200078e0a05 */
[----:B------:R-:W-:Y:S02]  /*0ea0*/  LEA.HI R0, R0, R13, RZ, 0x5 ;  /* 0x0000000d00007211 */ /* 0x000fe400078f28ff */
[----:B------:R-:W-:Y:S02]  /*0eb0*/  LOP3.LUT R8, R8, 0xfffffffc, RZ, 0xc0, !PT ;  /* 0xfffffffc08087812 */ /* 0x000fe400078ec0ff */
[----:B------:R-:W-:Y:S01]  /*0ec0*/  LEA.HI R13, R9, R12, RZ, 0x3 ;  /* 0x0000000c090d7211 */ /* 0x000fe200078f18ff */
[----:B------:R-:W-:Y:S01]  /*0ed0*/  IMAD.HI R9, R22, 0x55555556, RZ ;  /* 0x5555555616097827 */ /* 0x000fe200078e02ff */
[----:B------:R-:W-:-:S02]  /*0ee0*/  SHF.R.S32.HI R0, RZ, 0x5, R0 ;  /* 0x00000005ff007819 */ /* 0x000fc40000011400 */
[----:B------:R-:W-:Y:S01]  /*0ef0*/  LOP3.LUT R3, R3, 0x7ffffe00, RZ, 0xc0, !PT ;  /* 0x7ffffe0003037812 */ /* 0x000fe200078ec0ff */
[----:B------:R-:W-:Y:S01]  /*0f00*/  IMAD.IADD R21, R21, 0x1, -R8 ;  /* 0x0000000115157824 */ /* 0x000fe200078e0a08 */
[----:B------:R-:W-:Y:S01]  /*0f10*/  LOP3.LUT R13, R13, 0xfffffff8, RZ, 0xc0, !PT ;  /* 0xfffffff80d0d7812 */ /* 0x000fe200078ec0ff */
[----:B------:R-:W-:Y:S01]  /*0f20*/  IMAD R17, R0, 0x10, R4 ;  /* 0x0000001000117824 */ /* 0x000fe200078e0204 */
[----:B------:R-:W-:Y:S01]  /*0f30*/  LEA.HI R10, R10, R20, RZ, 0x5 ;  /* 0x000000140a0a7211 */ /* 0x000fe200078f28ff */
[----:B------:R-:W-:Y:S01]  /*0f40*/  IMAD R3, R0, 0x400, R3 ;  /* 0x0000040000037824 */ /* 0x000fe200078e0203 */
[----:B------:R-:W-:Y:S01]  /*0f50*/  R2P PR, R5, 0x6 ;  /* 0x0000000605007804 */ /* 0x000fe20000000000 */
[----:B------:R-:W-:Y:S01]  /*0f60*/  IMAD.SHL.U32 R0, R21, 0x40, RZ ;  /* 0x0000004015007824 */ /* 0x000fe200078e00ff */
[----:B------:R-:W-:Y:S01]  /*0f70*/  LEA.HI R9, R9, R9, RZ, 0x1 ;  /* 0x0000000909097211 */ /* 0x000fe200078f08ff */
[----:B------:R-:W-:Y:S01]  /*0f80*/  IMAD.SHL.U32 R5, R5, 0x40, RZ ;  /* 0x0000004005057824 */ /* 0x000fe200078e00ff */
[----:B------:R-:W-:Y:S01]  /*0f90*/  SHF.R.S32.HI R10, RZ, 0x5, R10 ;  /* 0x00000005ff0a7819 */ /* 0x000fe2000001140a */
[----:B------:R-:W-:Y:S01]  /*0fa0*/  IMAD.IADD R13, R12, 0x1, -R13 ;  /* 0x000000010c0d7824 */ /* 0x000fe200078e0a0d */
[----:B------:R0:W-:Y:S01]  /*0fb0*/  STL [R1+0x50], R21 ;  /* 0x0000501501007387 */ /* 0x0001e20000100800 */
[----:B------:R-:W-:Y:S01]  /*0fc0*/  IMAD.SHL.U32 R8, R18, 0x20, RZ ;  /* 0x0000002012087824 */ /* 0x000fe200078e00ff */
[----:B------:R-:W-:Y:S01]  /*0fd0*/  LOP3.LUT R5, R5, 0x1c0, RZ, 0xc0, !PT ;  /* 0x000001c005057812 */ /* 0x000fe200078ec0ff */
[----:B------:R-:W-:Y:S01]  /*0fe0*/  IMAD R9, R9, -0x3, R22 ;  /* 0xfffffffd09097824 */ /* 0x000fe200078e0216 */
[----:B------:R-:W-:Y:S01]  /*0ff0*/  SHF.R.S32.HI R16, RZ, 0x5, R16 ;  /* 0x00000005ff107819 */ /* 0x000fe20000011410 */
[----:B------:R-:W-:Y:S01]  /*1000*/  IMAD R10, R10, 0x10, R13 ;  /* 0x000000100a0a7824 */ /* 0x000fe200078e020d */
[----:B------:R-:W-:Y:S01]  /*1010*/  STL [R1+0x18], R8 ;  /* 0x0000180801007387 */ /* 0x000fe20000100800 */
[----:B------:R-:W-:Y:S01]  /*1020*/  SEL R141, R141, 0xffffffc0, !P2 ;  /* 0xffffffc08d8d7807 */ /* 0x000fe20005000000 */
[----:B------:R-:W-:Y:S01]  /*1030*/  IMAD.MOV.U32 R18, RZ, RZ, RZ ;  /* 0x000000ffff127224 */ /* 0x000fe200078e00ff */
[----:B------:R-:W-:Y:S01]  /*1040*/  LOP3.LUT R139, R11, 0x7ffffffc, RZ, 0xc0, !PT ;  /* 0x7ffffffc0b8b7812 */ /* 0x000fe200078ec0ff */
[----:B------:R-:W-:Y:S01]  /*1050*/  IMAD R4, R9, 0x40, R10 ;  /* 0x0000004009047824 */ /* 0x000fe200078e020a */
[----:B0-----:R-:W-:Y:S01]  /*1060*/  LOP3.LUT R21, R0, 0xc0, RZ, 0xc0, !PT ;  /* 0x000000c000157812 */ /* 0x001fe200078ec0ff */
[--C-:B------:R-:W-:Y:S01]  /*1070*/  IMAD.U32 R0, R17, 0x20, R6.reuse ;  /* 0x0000002011007824 */ /* 0x100fe200078e0006 */
[----:B------:R-:W-:Y:S01]  /*1080*/  LOP3.LUT R6, R5, 0x8, R6, 0xf8, !PT ;  /* 0x0000000805067812 */ /* 0x000fe200078ef806 */
[----:B------:R-:W-:Y:S01]  /*1090*/  IMAD R16, R16, 0x1800, R8 ;  /* 0x0000180010107824 */ /* 0x000fe200078e0208 */
[----:B------:R-:W-:Y:S01]  /*10a0*/  SHF.R.U32.HI R12, RZ, 0x3, R21 ;  /* 0x00000003ff0c7819 */ /* 0x000fe20000011615 */
[----:B------:R-:W-:Y:S01]  /*10b0*/  STL [R1+0x10], R21 ;  /* 0x0000101501007387 */ /* 0x000fe20000100800 */
[----:B------:R-:W-:Y:S01]  /*10c0*/  SHF.R.U32.HI R5, RZ, 0x3, R5 ;  /* 0x00000003ff057819 */ /* 0x000fe20000011605 */
[----:B------:R-:W-:Y:S01]  /*10d0*/  IMAD.IADD R139, R20, 0x1, -R139 ;  /* 0x00000001148b7824 */ /* 0x000fe200078e0a8b */
[----:B------:R-:W-:Y:S01]  /*10e0*/  LOP3.LUT R15, R21, 0x18, R15, 0xf8, !PT ;  /* 0x00000018150f7812 */ /* 0x000fe200078ef80f */
[----:B------:R0:W-:Y:S01]  /*10f0*/  STL [R1+0x68], R0 ;  /* 0x0000680001007387 */ /* 0x0001e20000100800 */
[----:B------:R-:W-:-:S02]  /*1100*/  LOP3.LUT R6, R6, R5, RZ, 0x3c, !PT ;  /* 0x0000000506067212 */ /* 0x000fc400078e3cff */
[----:B------:R-:W-:Y:S01]  /*1110*/  LOP3.LUT R15, R15, R12, RZ, 0x3c, !PT ;  /* 0x0000000c0f0f7212 */ /* 0x000fe200078e3cff */
[----:B------:R-:W-:Y:S01]  /*1120*/  STL [R1+0x14], R12 ;  /* 0x0000140c01007387 */ /* 0x000fe20000100800 */
[----:B------:R-:W-:Y:S01]  /*1130*/  SHF.R.S32.HI R5, RZ, 0x1f, R19 ;  /* 0x0000001fff057819 */ /* 0x000fe20000011413 */
[----:B------:R-:W-:Y:S02]  /*1140*/  IMAD.IADD R3, R3, 0x1, R6 ;  /* 0x0000000103037824 */ /* 0x000fe400078e0206 */
[----:B------:R-:W-:Y:S01]  /*1150*/  STL [R1+0x64], R4 ;  /* 0x0000640401007387 */ /* 0x000fe20000100800 */
[C---:B------:R-:W-:Y:S02]  /*1160*/  VIADD R6, R24.reuse, 0x8 ;  /* 0x0000000818067836 */ /* 0x040fe40000000000 */
[C---:B0-----:R-:W-:Y:S01]  /*1170*/  VIADD R0, R24.reuse, 0x10 ;  /* 0x0000001018007836 */ /* 0x041fe20000000000 */
[----:B------:R-:W-:Y:S01]  /*1180*/  STL [R1+0x5c], RZ ;  /* 0x00005cff01007387 */ /* 0x000fe20000100800 */
[----:B------:R-:W-:-:S02]  /*1190*/  VIADD R5, R24, 0x18 ;  /* 0x0000001818057836 */ /* 0x000fc40000000000 */
[----:B------:R-:W-:Y:S01]  /*11a0*/  IMAD R140, R3, 0x2, R2 ;  /* 0x00000002038c7824 */ /* 0x000fe200078e0202 */
[----:B------:R0:W-:Y:S01]  /*11b0*/  STL [R1+0x30], R0 ;  /* 0x0000300001007387 */ /* 0x0001e20000100800 */
[----:B------:R-:W-:Y:S02]  /*11c0*/  VIADD R3, R24, 0x28 ;  /* 0x0000002818037836 */ /* 0x000fe40000000000 */
[----:B------:R-:W-:Y:S01]  /*11d0*/  IMAD.IADD R15, R16, 0x1, R15 ;  /* 0x00000001100f7824 */ /* 0x000fe200078e020f */
[----:B------:R-:W-:Y:S01]  /*11e0*/  STL [R1+0x34], R6 ;  /* 0x0000340601007387 */ /* 0x000fe20000100800 */
[----:B------:R-:W-:Y:S01]  /*11f0*/  VIADD R142, R140, 0x21800 ;  /* 0x000218008c8e7836 */ /* 0x000fe20000000000 */
[----:B------:R-:W-:Y:S02]  /*1200*/  CS2R R16, SRZ ;  /* 0x0000000000107805 */ /* 0x000fe4000001ff00 */
[----:B------:R1:W-:Y:S01]  /*1210*/  STL [R1+0x38], R5 ;  /* 0x0000380501007387 */ /* 0x0003e20000100800 */
[----:B0-----:R-:W-:-:S03]  /*1220*/  LOP3.LUT R0, R21, 0x8, R136, 0xf8, !PT ;  /* 0x0000000815007812 */ /* 0x001fc600078ef888 */
[----:B------:R0:W-:Y:S01]  /*1230*/  STL [R1+0x40], R3 ;  /* 0x0000400301007387 */ /* 0x0001e20000100800 */
[----:B------:R-:W-:Y:S02]  /*1240*/  LOP3.LUT R0, R0, R12, RZ, 0x3c, !PT ;  /* 0x0000000c00007212 */ /* 0x000fe400078e3cff */
[----:B-1----:R-:W-:-:S03]  /*1250*/  LEA R5, R15, UR38, 0x1 ;  /* 0x000000260f057c11 */ /* 0x002fc6000f8e08ff */
[----:B------:R-:W-:Y:S02]  /*1260*/  IMAD.IADD R0, R8, 0x1, R0 ;  /* 0x0000000108007824 */ /* 0x000fe400078e0200 */
[----:B0-----:R-:W-:Y:S02]  /*1270*/  VIADD R3, R140, 0x21820 ;  /* 0x000218208c037836 */ /* 0x001fe40000000000 */
[C---:B------:R-:W-:Y:S01]  /*1280*/  @P1 VIADD R3, R142.reuse, 0xffffffe0 ;  /* 0xffffffe08e031836 */ /* 0x040fe20000000000 */
[----:B------:R0:W-:Y:S01]  /*1290*/  STL [R1+0x4c], R0 ;  /* 0x00004c0001007387 */ /* 0x0001e20000100800 */
[----:B------:R-:W-:Y:S02]  /*12a0*/  IMAD.IADD R142, R142, 0x1, R141 ;  /* 0x000000018e8e7824 */ /* 0x000fe400078e028d */
[----:B------:R-:W-:Y:S01]  /*12b0*/  IMAD.IADD R141, R141, 0x1, R3 ;  /* 0x000000018d8d7824 */ /* 0x000fe200078e0203 */
[----:B------:R-:W-:Y:S04]  /*12c0*/  STL [R1+0x60], R5 ;  /* 0x0000600501007387 */ /* 0x000fe80000100800 */
[----:B------:R-:W-:Y:S01]  /*12d0*/  STL [R1+0x20], R3 ;  /* 0x0000200301007387 */ /* 0x000fe20000100800 */
[----:B0-----:R-:W-:-:S05]  /*12e0*/  IMAD R0, R14, 0x8, R4 ;  /* 0x000000080e007824 */ /* 0x001fca00078e0204 */
[----:B------:R0:W-:Y:S02]  /*12f0*/  STL [R1+0x44], R0 ;  /* 0x0000440001007387 */ /* 0x0001e40000100800 */
[----:B0-----:R-:W-:-:S05]  /*1300*/  VIADD R0, R3, 0x6000 ;  /* 0x0000600003007836 */ /* 0x001fca0000000000 */
[----:B------:R0:W-:Y:S02]  /*1310*/  STL [R1+0x24], R0 ;  /* 0x0000240001007387 */ /* 0x0001e40000100800 */
.L_x_11495:
[----:B------:R-:W-:Y:S05]  /*1320*/  YIELD ;  /* 0x0000000000007946 */ /* 0x000fea0003800000 */
[----:B------:R-:W-:Y:S01]  /*1330*/  ULDC.64 UR4, c[0x0][0xa28] ;  /* 0x00028a0000047ab9 */ /* 0x000fe20000000a00 */
[----:B0---4-:R-:W1:Y:S01]  /*1340*/  LDC.64 R6, c[0x0][0xa08] ;  /* 0x00028200ff067b82 */ /* 0x011e620000000a00 */
[----:B------:R-:W-:Y:S01]  /*1350*/  ISETP.NE.U32.AND P1, PT, RZ, UR4, PT ;  /* 0x00000004ff007c0c */ /* 0x000fe2000bf25070 */
[----:B------:R-:W-:Y:S02]  /*1360*/  IMAD.MOV.U32 R3, RZ, RZ, RZ ;  /* 0x000000ffff037224 */ /* 0x000fe400078e00ff */
[----:B---3--:R-:W-:Y:S01]  /*1370*/  IMAD.MOV.U32 R27, RZ, RZ, RZ ;  /* 0x000000ffff1b7224 */ /* 0x008fe200078e00ff */
[----:B------:R-:W-:Y:S01]  /*1380*/  ISETP.NE.AND.EX P1, PT, RZ, UR5, PT, P1 ;  /* 0x00000005ff007c0c */ /* 0x000fe2000bf25310 */
[----:B------:R-:W-:-:S02]  /*1390*/  ULDC.64 UR4, c[0x0][0xa18] ;  /* 0x0002860000047ab9 */ /* 0x000fc40000000a00 */
[----:B------:R-:W-:-:S04]  /*13a0*/  ISETP.NE.U32.AND P2, PT, RZ, UR4, PT ;  /* 0x00000004ff007c0c */ /* 0x000fc8000bf45070 */
[----:B------:R-:W-:Y:S01]  /*13b0*/  ISETP.NE.AND.EX P2, PT, RZ, UR5, PT, P2 ;  /* 0x00000005ff007c0c */ /* 0x000fe2000bf45320 */
[----:B------:R-:W-:Y:S02]  /*13c0*/  ULDC.64 UR4, c[0x0][0xa08] ;  /* 0x0002820000047ab9 */ /* 0x000fe40000000a00 */
[----:B------:R-:W-:-:S03]  /*13d0*/  ISETP.NE.U32.AND P0, PT, RZ, UR4, PT ;  /* 0x00000004ff007c0c */ /* 0x000fc6000bf05070 */
[----:B--2---:R-:W2:Y:S01]  /*13e0*/  @P1 LDC.64 R4, c[0x0][0xa28] ;  /* 0x00028a00ff041b82 */ /* 0x004ea20000000a00 */
[----:B------:R-:W-:Y:S01]  /*13f0*/  ISETP.NE.AND.EX P0, PT, RZ, UR5, PT, P0 ;  /* 0x00000005ff007c0c */ /* 0x000fe2000bf05300 */
[----:B-1----:R-:W-:-:S06]  /*1400*/  IMAD.WIDE R10, R75, 0x4, R6 ;  /* 0x000000044b0a7825 */ /* 0x002fcc00078e0206 */
[----:B------:R-:W1:Y:S01]  /*1410*/  @P2 LDC.64 R8, c[0x0][0xa18] ;  /* 0x00028600ff082b82 */ /* 0x000e620000000a00 */
[----:B------:R-:W-:Y:S02]  /*1420*/  ULDC UR4, c[0x0][0x288] ;  /* 0x0000a20000047ab9 */ /* 0x000fe40000000800 */
[----:B------:R-:W-:Y:S01]  /*1430*/  IMAD.U32 R22, RZ, RZ, UR4 ;  /* 0x00000004ff167e24 */ /* 0x000fe2000f8e00ff */
[----:B------:R-:W-:Y:S02]  /*1440*/  ULDC.64 UR4, c[0x0][0x418] ;  /* 0x0001060000047ab9 */ /* 0x000fe40000000a00 */
[----:B------:R3:W5:Y:S01]  /*1450*/  @P0 LDG.E R27, desc[UR40][R10.64] ;  /* 0x000000280a1b0981 */ /* 0x000762000c1e1900 */
[----:B--2---:R-:W-:-:S05]  /*1460*/  @P1 IMAD.WIDE R4, R75, 0x4, R4 ;  /* 0x000000044b041825 */ /* 0x004fca00078e0204 */
[----:B------:R3:W5:Y:S01]  /*1470*/  @P1 LDG.E R3, desc[UR40][R4.64] ;  /* 0x0000002804031981 */ /* 0x000762000c1e1900 */
[----:B-1----:R-:W-:-:S05]  /*1480*/  @P2 IMAD.WIDE R6, R75, 0x4, R8 ;  /* 0x000000044b062825 */ /* 0x002fca00078e0208 */
        /* <DEDUP_REMOVED lines=10> */
[----:B---3--:R-:W-:Y:S06]  /*1530*/  @P2 BRA `(.L_x_11291) ;  /* 0x0000000000242947 */ /* 0x008fec0003800000 */
[----:B------:R-:W-:Y:S02]  /*1540*/  ULDC.64 UR4, c[0x0][0xa00] ;  /* 0x0002800000047ab9 */ /* 0x000fe40000000a00 */
[----:B------:R-:W-:-:S04]  /*1550*/  ISETP.NE.U32.AND P1, PT, RZ, UR4, PT ;  /* 0x00000004ff007c0c */ /* 0x000fc8000bf25070 */
[----:B------:R-:W-:-:S13]  /*1560*/  ISETP.NE.AND.EX P1, PT, RZ, UR5, PT, P1 ;  /* 0x00000005ff007c0c */ /* 0x000fda000bf25310 */
[----:B------:R-:W-:Y:S05]  /*1570*/  @!P1 BRA `(.L_x_11291) ;  /* 0x0000000000149947 */ /* 0x000fea0003800000 */
[----:B------:R-:W1:Y:S02]  /*1580*/  LDC.64 R4, c[0x0][0xa00] ;  /* 0x00028000ff047b82 */ /* 0x000e640000000a00 */
[----:B-1----:R-:W-:-:S05]  /*1590*/  IMAD.WIDE R4, R75, 0x4, R4 ;  /* 0x000000044b047825 */ /* 0x002fca00078e0204 */
[----:B-----5:R-:W2:Y:S04]  /*15a0*/  LDG.E R22, desc[UR40][R4.64] ;  /* 0x0000002804167981 */ /* 0x020ea8000c1e1900 */
[----:B------:R-:W2:Y:S02]  /*15b0*/  LDG.E R7, desc[UR40][R4.64+0x4] ;  /* 0x0000042804077981 */ /* 0x000ea4000c1e1900 */
[----:B--2---:R-:W-:-:S07]  /*15c0*/  IMAD.IADD R22, R7, 0x1, -R22 ;  /* 0x0000000107167824 */ /* 0x004fce00078e0a16 */
.L_x_11291:
[----:B------:R-:W-:Y:S01]  /*15d0*/  ULDC.64 UR4, c[0x0][0xa20] ;  /* 0x0002880000047ab9 */ /* 0x000fe20000000a00 */
[----:B------:R1:W-:Y:S01]  /*15e0*/  STL [R1+0x54], R74 ;  /* 0x0000544a01007387 */ /* 0x0003e20000100800 */
[----:B------:R-:W-:-:S03]  /*15f0*/  ISETP.NE.U32.AND P1, PT, RZ, UR4, PT ;  /* 0x00000004ff007c0c */ /* 0x000fc6000bf25070 */
[----:B------:R1:W-:Y:S01]  /*1600*/  STL [R1+0x58], R75 ;  /* 0x0000584b01007387 */ /* 0x0003e20000100800 */
[----:B------:R-:W-:-:S13]  /*1610*/  ISETP.NE.AND.EX P1, PT, RZ, UR5, PT, P1 ;  /* 0x00000005ff007c0c */ /* 0x000fda000bf25310 */
[----:B-1----:R-:W-:Y:S05]  /*1620*/  @!P1 BRA `(.L_x_11292) ;  /* 0x0000000000109947 */ /* 0x002fea0003800000 */
[----:B------:R-:W1:Y:S02]  /*1630*/  LDC.64 R28, c[0x0][0xa20] ;  /* 0x00028800ff1c7b82 */ /* 0x000e640000000a00 */
[----:B-1----:R-:W-:-:S06]  /*1640*/  IMAD.WIDE R28, R75, 0x4, R28 ;  /* 0x000000044b1c7825 */ /* 0x002fcc00078e021c */
[----:B------:R1:W5:Y:S01]  /*1650*/  LDG.E R28, desc[UR40][R28.64] ;  /* 0x000000281c1c7981 */ /* 0x000362000c1e1900 */
[----:B------:R-:W-:Y:S05]  /*1660*/  BRA `(.L_x_11293) ;  /* 0x0000000000107947 */ /* 0x000fea0003800000 */
.L_x_11292:
[----:B------:R-:W-:Y:S05]  /*1670*/  @!P0 BRA `(.L_x_11293) ;  /* 0x00000000000c8947 */ /* 0x000fea0003800000 */
[----:B------:R-:W2:Y:S04]  /*1680*/  LDG.E R5, desc[UR40][R10.64] ;  /* 0x000000280a057981 */ /* 0x000ea8000c1e1900 */
[----:B------:R-:W2:Y:S02]  /*1690*/  LDG.E R28, desc[UR40][R10.64+0x4] ;  /* 0x000004280a1c7981 */ /* 0x000ea4000c1e1900 */
[----:B--2---:R-:W-:-:S07]  /*16a0*/  IMAD.IADD R28, R28, 0x1, -R5 ;  /* 0x000000011c1c7824 */ /* 0x004fce00078e0a05 */
.L_x_11293:
[----:B------:R-:W-:Y:S01]  /*16b0*/  ULDC.64 UR4, c[0x0][0xa10] ;  /* 0x0002840000047ab9 */ /* 0x000fe20000000a00 */
[----:B------:R-:W2:Y:S01]  /*16c0*/  LDC R4, c[0x0][0x448] ;  /* 0x00011200ff047b82 */ /* 0x000ea20000000800 */
[----:B------:R-:W-:-:S04]  /*16d0*/  ISETP.NE.U32.AND P0, PT, RZ, UR4, PT ;  /* 0x00000004ff007c0c */ /* 0x000fc8000bf05070 */
[----:B------:R-:W-:Y:S01]  /*16e0*/  ISETP.NE.AND.EX P0, PT, RZ, UR5, PT, P0 ;  /* 0x00000005ff007c0c */ /* 0x000fe2000bf05300 */
[----:B------:R-:W-:Y:S02]  /*16f0*/  ULDC.64 UR4, c[0x0][0xa30] ;  /* 0x00028c0000047ab9 */ /* 0x000fe40000000a00 */
[----:B------:R-:W-:-:S04]  /*1700*/  ISETP.NE.U32.AND P1, PT, RZ, UR4, PT ;  /* 0x00000004ff007c0c */ /* 0x000fc8000bf25070 */
[----:B------:R-:W-:-:S06]  /*1710*/  ISETP.NE.AND.EX P1, PT, RZ, UR5, PT, P1 ;  /* 0x00000005ff007c0c */ /* 0x000fcc000bf25310 */
[----:B------:R-:W3:Y:S08]  /*1720*/  @P0 LDC.64 R6, c[0x0][0xa10] ;  /* 0x00028400ff060b82 */ /* 0x000ef00000000a00 */
[----:B------:R-:W4:Y:S01]  /*1730*/  @P1 LDC.64 R8, c[0x0][0xa30] ;  /* 0x00028c00ff081b82 */ /* 0x000f220000000a00 */
[----:B---3--:R-:W-:-:S05]  /*1740*/  @P0 IMAD.WIDE R6, R75, 0x4, R6 ;  /* 0x000000044b060825 */ /* 0x008fca00078e0206 */
[----:B0-----:R-:W3:Y:S04]  /*1750*/  @P0 LDG.E R0, desc[UR40][R6.64] ;  /* 0x0000002806000981 */ /* 0x001ee8000c1e1900 */
[----:B------:R-:W3:Y:S01]  /*1760*/  @P0 LDG.E R11, desc[UR40][R6.64+0x4] ;  /* 0x00000428060b0981 */ /* 0x000ee2000c1e1900 */
[----:B-----5:R-:W-:Y:S02]  /*1770*/  IMAD.MOV.U32 R105, RZ, RZ, R28 ;  /* 0x000000ffff697224 */ /* 0x020fe400078e001c */
[----:B----4-:R-:W-:-:S05]  /*1780*/  @P1 IMAD.WIDE R8, R75, 0x4, R8 ;  /* 0x000000044b081825 */ /* 0x010fca00078e0208 */
[----:B------:R0:W5:Y:S01]  /*1790*/  @P1 LDG.E R105, desc[UR40][R8.64] ;  /* 0x0000002808691981 */ /* 0x000162000c1e1900 */
[----:B--2---:R-:W-:Y:S01]  /*17a0*/  ISETP.NE.AND P1, PT, R4, 0x1, PT ;  /* 0x000000010400780c */ /* 0x004fe20003f25270 */
[----:B------:R-:W-:Y:S01]  /*17b0*/  IMAD R12, R73, 0xc0, RZ ;  /* 0x000000c0490c7824 */ /* 0x000fe200078e02ff */
[----:B------:R-:W2:Y:S04]  /*17c0*/  LDC.64 R4, c[0x0][0x9e0] ;  /* 0x00027800ff047b82 */ /* 0x000ea80000000a00 */
[----:B------:R4:W-:Y:S07]  /*17d0*/  STL [R1+0x1c], R12 ;  /* 0x00001c0c01007387 */ /* 0x0009ee0000100800 */
[----:B------:R-:W1:Y:S08]  /*17e0*/  @P1 LDC R13, c[0x0][0x44c] ;  /* 0x00011300ff0d1b82 */ /* 0x000e700000000800 */
[----:B------:R-:W0:Y:S01]  /*17f0*/  @P1 LDC R10, c[0x0][0x450] ;  /* 0x00011400ff0a1b82 */ /* 0x000e220000000800 */
[----:B--2---:R-:W-:Y:S01]  /*1800*/  ISETP.GE.AND P2, PT, R5, 0x1, PT ;  /* 0x000000010500780c */ /* 0x004fe20003f46270 */
[----:B---3--:R-:W-:-:S02]  /*1810*/  @P0 IMAD.IADD R24, R11, 0x1, -R0 ;  /* 0x000000010b180824 */ /* 0x008fc400078e0a00 */
[----:B------:R-:W-:Y:S02]  /*1820*/  IMAD.IADD R11, R28, 0x1, -R3 ;  /* 0x000000011c0b7824 */ /* 0x000fe400078e0a03 */
[----:B------:R-:W-:Y:S02]  /*1830*/  VIADD R0, R12, 0xbf ;  /* 0x000000bf0c007836 */ /* 0x000fe40000000000 */
[----:B------:R-:W-:Y:S02]  /*1840*/  IMAD.IADD R138, R11, 0x1, R24 ;  /* 0x000000010b8a7824 */ /* 0x000fe400078e0218 */
[----:B-1----:R-:W-:-:S03]  /*1850*/  @P1 IMAD.HI.U32 R3, R0, R13, RZ ;  /* 0x0000000d00031227 */ /* 0x002fc600078e00ff */
[C---:B------:R-:W-:Y:S01]  /*1860*/  IADD3 R111, R138.reuse, 0x1, -R22 ;  /* 0x000000018a6f7810 */ /* 0x040fe20007ffe816 */
[----:B------:R-:W-:Y:S01]  /*1870*/  IMAD.MOV.U32 R6, RZ, RZ, R0 ;  /* 0x000000ffff067224 */ /* 0x000fe200078e0000 */
[----:B0-----:R-:W-:Y:S01]  /*1880*/  @P1 SHF.R.U32.HI R6, RZ, R10, R3 ;  /* 0x0000000aff061219 */ /* 0x001fe20000011603 */
[----:B------:R-:W-:-:S04]  /*1890*/  VIADD R0, R138, 0x7f ;  /* 0x0000007f8a007836 */ /* 0x000fc80000000000 */
[----:B------:R-:W-:Y:S01]  /*18a0*/  IMAD.IADD R9, R111, 0x1, R6 ;  /* 0x000000016f097824 */ /* 0x000fe200078e0206 */
[----:B------:R-:W-:-:S03]  /*18b0*/  SHF.R.S32.HI R3, RZ, 0x1f, R0 ;  /* 0x0000001fff037819 */ /* 0x000fc60000011400 */
[----:B------:R-:W-:Y:S01]  /*18c0*/  IMAD.IADD R4, R9, 0x1, R4 ;  /* 0x0000000109047824 */ /* 0x000fe200078e0204 */
[----:B------:R-:W-:-:S04]  /*18d0*/  LEA.HI R3, R3, R0, RZ, 0x7 ;  /* 0x0000000003037211 */ /* 0x000fc800078f38ff */
[----:B------:R-:W-:Y:S01]  /*18e0*/  SHF.R.S32.HI R112, RZ, 0x7, R3 ;  /* 0x00000007ff707819 */ /* 0x000fe20000011403 */
[----:B----4-:R-:W-:Y:S06]  /*18f0*/  @!P2 BRA `(.L_x_11294) ;  /* 0x000000000048a947 */ /* 0x010fec0003800000 */
        /* <DEDUP_REMOVED lines=11> */
.L_x_11296:
[----:B------:R-:W-:-:S13]  /*19b0*/  ISETP.NE.AND P0, PT, R5, 0x1, PT ;  /* 0x000000010500780c */ /* 0x000fda0003f05270 */
[----:B------:R-:W0:Y:S02]  /*19c0*/  @P0 LDC.64 R6, c[0x0][0x9e8] ;  /* 0x00027a00ff060b82 */ /* 0x000e240000000a00 */
[----:B0-----:R-:W-:-:S05]  /*19d0*/  @P0 IMAD.HI.U32 R6, R0, R6, RZ ;  /* 0x0000000600060227 */ /* 0x001fca00078e00ff */
[----:B------:R-:W-:-:S07]  /*19e0*/  @P0 SHF.R.U32.HI R0, RZ, R7, R6 ;  /* 0x00000007ff000219 */ /* 0x000fce0000011606 */
.L_x_11297:
[----:B------:R-:W-:Y:S05]  /*19f0*/  BSYNC B0 ;  /* 0x0000000000007941 */ /* 0x000fea0003800000 */
.L_x_11295:
[----:B------:R-:W-:-:S05]  /*1a00*/  IMAD R3, R0, R5, R5 ;  /* 0x0000000500037224 */ /* 0x000fca00078e0205 */
[----:B------:R-:W-:-:S07]  /*1a10*/  VIMNMX R4, R4, R3, PT ;  /* 0x0000000304047248 */ /* 0x000fce0003fe0100 */
.L_x_11294:
        /* <DEDUP_REMOVED lines=20> */
.L_x_11300:
[----:B------:R-:W-:-:S13]  /*1b60*/  ISETP.NE.AND P0, PT, R5, 0x1, PT ;  /* 0x000000010500780c */ /* 0x000fda0003f05270 */
[----:B------:R-:W0:Y:S02]  /*1b70*/  @P0 LDC.64 R6, c[0x0][0x9e8] ;  /* 0x00027a00ff060b82 */ /* 0x000e240000000a00 */
[----:B0-----:R-:W-:-:S05]  /*1b80*/  @P0 IMAD.HI.U32 R6, R0, R6, RZ ;  /* 0x0000000600060227 */ /* 0x001fca00078e00ff */
[----:B------:R-:W-:-:S07]  /*1b90*/  @P0 SHF.R.U32.HI R0, RZ, R7, R6 ;  /* 0x00000007ff000219 */ /* 0x000fce0000011606 */
.L_x_11301:
[----:B------:R-:W-:Y:S05]  /*1ba0*/  BSYNC B0 ;  /* 0x0000000000007941 */ /* 0x000fea0003800000 */
.L_x_11299:
[----:B------:R-:W-:-:S05]  /*1bb0*/  IMAD R0, R0, R5, RZ ;  /* 0x0000000500007224 */ /* 0x000fca00078e02ff */
[----:B------:R-:W-:-:S07]  /*1bc0*/  VIMNMX R3, R3, R0, !PT ;  /* 0x0000000003037248 */ /* 0x000fce0007fe0100 */
.L_x_11298:
        /* <DEDUP_REMOVED lines=43> */
.L_x_11304:
[----:B------:R-:W-:Y:S05]  /*1e80*/  BSYNC B6 ;  /* 0x0000000000067941 */ /* 0x000fea0003800000 */
.L_x_11303:
        /* <DEDUP_REMOVED lines=20> */
.L_x_11306:
[----:B------:R-:W-:Y:S05]  /*1fd0*/  BSYNC B6 ;  /* 0x0000000000067941 */ /* 0x000fea0003800000 */
.L_x_11305:
[----:B------:R-:W-:Y:S01]  /*1fe0*/  IMAD.IADD R70, R27, 0x1, R28 ;  /* 0x000000011b467824 */ /* 0x000fe200078e021c */
[----:B------:R-:W2:Y:S01]  /*1ff0*/  LDL.64 R14, [R1] ;  /* 0x00000000010e7983 */ /* 0x000ea20000100a00 */
[----:B------:R-:W-:Y:S01]  /*2000*/  ULDC.64 UR4, c[0x0][0x9f8] ;  /* 0x00027e0000047ab9 */ /* 0x000fe20000000a00 */
[----:B------:R-:W0:Y:S01]  /*2010*/  LDC.64 R10, c[0x0][0x300] ;  /* 0x0000c000ff0a7b82 */ /* 0x000e220000000a00 */
[----:B------:R-:W-:Y:S01]  /*2020*/  ISETP.NE.U32.AND P0, PT, RZ, UR4, PT ;  /* 0x00000004ff007c0c */ /* 0x000fe2000bf05070 */
[----:B------:R-:W2:Y:S01]  /*2030*/  LDL.64 R28, [R1] ;  /* 0x00000000011c7983 */ /* 0x000ea20000100a00 */
[----:B------:R-:W-:Y:S02]  /*2040*/  ULDC.64 UR6, c[0x0][0xa08] ;  /* 0x0002820000067ab9 */ /* 0x000fe40000000a00 */
[----:B------:R-:W-:Y:S01]  /*2050*/  ISETP.NE.AND.EX P0, PT, RZ, UR5, PT, P0 ;  /* 0x00000005ff007c0c */ /* 0x000fe2000bf05300 */
[----:B------:R-:W3:Y:S01]  /*2060*/  LDL R37, [R1+0x10] ;  /* 0x0000100001257983 */ /* 0x000ee20000100800 */
[----:B------:R-:W1:Y:S01]  /*2070*/  S2R R20, SR_TID.X ;  /* 0x0000000000147919 */ /* 0x000e620000002100 */
[----:B------:R-:W-:Y:S01]  /*2080*/  SHF.R.S32.HI R13, RZ, 0x1f, R70 ;  /* 0x0000001fff0d7819 */ /* 0x000fe20000011446 */
[----:B------:R-:W-:Y:S01]  /*2090*/  ULDC.64 UR4, c[0x0][0x308] ;  /* 0x0000c20000047ab9 */ /* 0x000fe20000000a00 */
[----:B------:R-:W-:Y:S01]  /*20a0*/  SHF.R.S32.HI R8, RZ, 0x1f, R74 ;  /* 0x0000001fff087819 */ /* 0x000fe2000001144a */
[----:B------:R-:W4:Y:S08]  /*20b0*/  LDC R107, c[0x0][0x3f4] ;  /* 0x0000fd00ff6b7b82 */ /* 0x000f300000000800 */
[----:B------:R-:W1:Y:S02]  /*20c0*/  @P0 LDC.64 R4, c[0x0][0x9f8] ;  /* 0x00027e00ff040b82 */ /* 0x000e640000000a00 */
[----:B-1----:R-:W-:-:S05]  /*20d0*/  @P0 IMAD.WIDE R4, R75, 0x4, R4 ;  /* 0x000000044b040825 */ /* 0x002fca00078e0204 */
[----:B------:R1:W4:Y:S01]  /*20e0*/  @P0 LDG.E R75, desc[UR40][R4.64] ;  /* 0x00000028044b0981 */ /* 0x000322000c1e1900 */
[-C--:B0-----:R-:W-:Y:S01]  /*20f0*/  IMAD R0, R13, R10.reuse, RZ ;  /* 0x0000000a0d007224 */ /* 0x081fe200078e02ff */
[----:B------:R-:W-:Y:S01]  /*2100*/  ISETP.NE.U32.AND P0, PT, RZ, UR6, PT ;  /* 0x00000006ff007c0c */ /* 0x000fe2000bf05070 */
[C---:B------:R-:W-:Y:S01]  /*2110*/  IMAD.WIDE.U32 R6, R70.reuse, R10, RZ ;  /* 0x0000000a46067225 */ /* 0x040fe200078e00ff */
[----:B------:R-:W-:Y:S02]  /*2120*/  SHF.R.U32.HI R33, RZ, 0x7, R20 ;  /* 0x00000007ff217819 */ /* 0x000fe40000011614 */
[----:B------:R-:W-:Y:S01]  /*2130*/  ISETP.NE.AND.EX P0, PT, RZ, UR7, PT, P0 ;  /* 0x00000007ff007c0c */ /* 0x000fe2000bf05300 */
[----:B------:R-:W-:Y:S01]  /*2140*/  IMAD R3, R70, R11, R0 ;  /* 0x0000000b46037224 */ /* 0x000fe200078e0200 */
[----:B------:R-:W-:-:S03]  /*2150*/  ISETP.NE.AND P6, PT, R33, 0x1, PT ;  /* 0x000000012100780c */ /* 0x000fc60003fc5270 */
[----:B------:R-:W-:Y:S02]  /*2160*/  IMAD.IADD R7, R7, 0x1, R3 ;  /* 0x0000000107077824 */ /* 0x000fe400078e0203 */
[----:B------:R-:W-:Y:S02]  /*2170*/  IMAD R3, R8, UR4, RZ ;  /* 0x0000000408037c24 */ /* 0x000fe4000f8e02ff */
[C---:B-1----:R-:W-:Y:S01]  /*2180*/  IMAD.WIDE.U32 R4, R74.reuse, UR4, R6 ;  /* 0x000000044a047c25 */ /* 0x042fe2000f8e0006 */
[----:B------:R-:W-:Y:S01]  /*2190*/  SHF.R.S32.HI R137, RZ, 0x1f, R136 ;  /* 0x0000001fff897819 */ /* 0x000fe20000011488 */
[----:B------:R-:W0:Y:S02]  /*21a0*/  LDC.64 R6, c[0x0][0x408] ;  /* 0x00010200ff067b82 */ /* 0x000e240000000a00 */
[----:B------:R-:W-:Y:S01]  /*21b0*/  IMAD R3, R74, UR5, R3 ;  /* 0x000000054a037c24 */ /* 0x000fe2000f8e0203 */
[----:B------:R-:W-:-:S03]  /*21c0*/  ULDC.64 UR4, c[0x0][0x310] ;  /* 0x0000c40000047ab9 */ /* 0x000fc60000000a00 */
[----:B------:R-:W-:Y:S02]  /*21d0*/  IMAD.IADD R5, R5, 0x1, R3 ;  /* 0x0000000105057824 */ /* 0x000fe400078e0203 */
[----:B--2---:R-:W-:-:S05]  /*21e0*/  IMAD.MOV.U32 R28, RZ, RZ, R14 ;  /* 0x000000ffff1c7224 */ /* 0x004fca00078e000e */
[----:B------:R-:W-:-:S05]  /*21f0*/  SHF.R.S32.HI R29, RZ, 0x1f, R28 ;  /* 0x0000001fff1d7819 */ /* 0x000fca000001141c */
[----:B------:R1:W-:Y:S04]  /*2200*/  STL [R1+0x4], R29 ;  /* 0x0000041d01007387 */ /* 0x0003e80000100800 */
[----:B------:R-:W2:Y:S04]  /*2210*/  LDL R36, [R1+0x14] ;  /* 0x0000140001247983 */ /* 0x000ea80000100800 */
[----:B------:R-:W2:Y:S04]  /*2220*/  LDL R35, [R1+0x18] ;  /* 0x0000180001237983 */ /* 0x000ea80000100800 */
[----:B------:R-:W2:Y:S01]  /*2230*/  LDL R34, [R1+0x50] ;  /* 0x0000500001227983 */ /* 0x000ea20000100800 */
[----:B------:R-:W-:-:S02]  /*2240*/  SHF.R.S32.HI R32, RZ, 0x1f, R19 ;  /* 0x0000001fff207819 */ /* 0x000fc40000011413 */
[----:B----4-:R-:W-:-:S04]  /*2250*/  SHF.R.S32.HI R0, RZ, 0x1f, R75 ;  /* 0x0000001fff007819 */ /* 0x010fc8000001144b */
[----:B------:R-:W-:Y:S02]  /*2260*/  SEL R93, R0, RZ, !P0 ;  /* 0x000000ff005d7207 */ /* 0x000fe40004000000 */
[----:B------:R-:W-:-:S03]  /*2270*/  SEL R75, R75, RZ, !P0 ;  /* 0x000000ff4b4b7207 */ /* 0x000fc60004000000 */
[----:B------:R-:W-:Y:S02]  /*2280*/  IMAD R0, R93, UR4, RZ ;  /* 0x000000045d007c24 */ /* 0x000fe4000f8e02ff */
[----:B------:R-:W-:-:S04]  /*2290*/  IMAD.WIDE.U32 R20, R75, UR4, R4 ;  /* 0x000000044b147c25 */ /* 0x000fc8000f8e0004 */
[----:B------:R-:W-:Y:S01]  /*22a0*/  IMAD R3, R75, UR5, R0 ;  /* 0x000000054b037c24 */ /* 0x000fe2000f8e0200 */
[----:B------:R-:W-:Y:S05]  /*22b0*/  @!P6 WARPSYNC.ALL ;  /* 0x000000000000e948 */ /* 0x000fea0003800000 */
[----:B------:R-:W-:Y:S01]  /*22c0*/  ULDC.64 UR4, c[0x0][0x330] ;  /* 0x0000cc0000047ab9 */ /* 0x000fe20000000a00 */
[C---:B------:R-:W-:Y:S02]  /*22d0*/  VIADD R0, R136.reuse, 0x10 ;  /* 0x0000001088007836 */ /* 0x040fe40000000000 */
[----:B------:R-:W-:Y:S01]  /*22e0*/  VIADD R72, R136, 0x30 ;  /* 0x0000003088487836 */ /* 0x000fe20000000000 */
[----:B------:R-:W-:Y:S01]  /*22f0*/  LOP3.LUT R23, R23, 0xfffffffe, RZ, 0xc0, !PT ;  /* 0xfffffffe17177812 */ /* 0x000fe200078ec0ff */
[----:B------:R-:W-:Y:S01]  /*2300*/  IMAD R5, R8, UR4, RZ ;  /* 0x0000000408057c24 */ /* 0x000fe2000f8e02ff */
[----:B------:R-:W-:Y:S01]  /*2310*/  ULDC.64 UR6, c[0x0][0x338] ;  /* 0x0000ce0000067ab9 */ /* 0x000fe20000000a00 */
[----:B------:R-:W-:Y:S01]  /*2320*/  IMAD.WIDE.U32 R60, R74, UR4, R136 ;  /* 0x000000044a3c7c25 */ /* 0x000fe2000f8e0088 */
[----:B------:R-:W-:-:S02]  /*2330*/  ULDC UR4, c[0x0][0x2f4] ;  /* 0x0000bd0000047ab9 */ /* 0x000fc40000000800 */
[----:B------:R-:W-:Y:S01]  /*2340*/  ISETP.GE.AND P1, PT, R0, UR4, PT ;  /* 0x0000000400007c0c */ /* 0x000fe2000bf26270 */
[-C--:B------:R-:W-:Y:S02]  /*2350*/  IMAD R8, R32, R10.reuse, RZ ;  /* 0x0000000a20087224 */ /* 0x080fe400078e02ff */
[----:B------:R-:W-:Y:S02]  /*2360*/  IMAD R9, R74, UR5, R5 ;  /* 0x000000054a097c24 */ /* 0x000fe4000f8e0205 */
[C---:B------:R-:W-:Y:S01]  /*2370*/  IMAD R94, R19.reuse, R11, R8 ;  /* 0x0000000b135e7224 */ /* 0x040fe200078e0208 */
[----:B------:R-:W-:Y:S01]  /*2380*/  SEL R8, RZ, 0xffffffff, P1 ;  /* 0xffffffffff087807 */ /* 0x000fe20000800000 */
[----:B------:R-:W-:Y:S01]  /*2390*/  IMAD.WIDE.U32 R4, R19, R10, R136 ;  /* 0x0000000a13047225 */ /* 0x000fe200078e0088 */
[----:B------:R-:W-:-:S03]  /*23a0*/  ISETP.GE.AND P0, PT, R136, UR4, PT ;  /* 0x0000000488007c0c */ /* 0x000fc6000bf06270 */
[----:B------:R-:W-:Y:S01]  /*23b0*/  IMAD.IADD R3, R21, 0x1, R3 ;  /* 0x0000000115037824 */ /* 0x000fe200078e0203 */
[----:B------:R-:W-:Y:S01]  /*23c0*/  IADD3 R95, P1, R20, R4, RZ ;  /* 0x00000004145f7210 */ /* 0x000fe20007f3e0ff */
[----:B------:R-:W-:Y:S01]  /*23d0*/  IMAD.IADD R61, R61, 0x1, R9 ;  /* 0x000000013d3d7824 */ /* 0x000fe200078e0209 */
[----:B------:R-:W-:Y:S01]  /*23e0*/  SEL R4, RZ, 0x1, P0 ;  /* 0x00000001ff047807 */ /* 0x000fe20000000000 */
[----:B------:R-:W-:Y:S01]  /*23f0*/  IMAD.SHL.U32 R9, R8, 0x2, RZ ;  /* 0x0000000208097824 */ /* 0x000fe200078e00ff */
[----:B------:R-:W-:-:S04]  /*2400*/  IADD3.X R94, R3, R5, R94, P1, !PT ;  /* 0x00000005035e7210 */ /* 0x000fc80000ffe45e */
[----:B------:R-:W-:Y:S01]  /*2410*/  LOP3.LUT R5, R9, 0x2, R4, 0xe2, !PT ;  /* 0x0000000209057812 */ /* 0x000fe200078ee204 */
[----:B------:R-:W-:Y:S01]  /*2420*/  VIADD R4, R136, 0x20 ;  /* 0x0000002088047836 */ /* 0x000fe20000000000 */
[----:B------:R-:W4:Y:S01]  /*2430*/  LDC.64 R8, c[0x0][0x3f8] ;  /* 0x0000fe00ff087b82 */ /* 0x000f220000000a00 */
[----:B0-----:R-:W-:Y:S01]  /*2440*/  IMAD R12, R32, R6, RZ ;  /* 0x00000006200c7224 */ /* 0x001fe200078e02ff */
[----:B------:R-:W-:Y:S01]  /*2450*/  ISETP.GE.AND P1, PT, R72, UR4, PT ;  /* 0x0000000448007c0c */ /* 0x000fe2000bf26270 */
[----:B------:R-:W-:Y:S01]  /*2460*/  VIADD R27, R136, 0x40 ;  /* 0x00000040881b7836 */ /* 0x000fe20000000000 */
[----:B------:R-:W-:Y:S01]  /*2470*/  ISETP.GE.AND P0, PT, R4, UR4, PT ;  /* 0x0000000404007c0c */ /* 0x000fe2000bf06270 */
[----:B------:R-:W-:Y:S01]  /*2480*/  IMAD R15, R19, R7, R12 ;  /* 0x00000007130f7224 */ /* 0x000fe200078e020c */
[----:B------:R-:W-:Y:S02]  /*2490*/  SEL R14, RZ, 0x8, P1 ;  /* 0x00000008ff0e7807 */ /* 0x000fe40000800000 */
[----:B------:R-:W-:-:S02]  /*24a0*/  SEL R12, RZ, 0x4, P0 ;  /* 0x00000004ff0c7807 */ /* 0x000fc40000000000 */
[----:B------:R-:W-:Y:S02]  /*24b0*/  ISETP.GE.AND P0, PT, R27, UR4, PT ;  /* 0x000000041b007c0c */ /* 0x000fe4000bf06270 */
[----:B------:R-:W-:Y:S02]  /*24c0*/  LOP3.LUT R12, R14, R5, R12, 0xfe, !PT ;  /* 0x000000050e0c7212 */ /* 0x000fe400078efe0c */
[----:B------:R-:W-:Y:S02]  /*24d0*/  SEL R5, RZ, 0x10, P0 ;  /* 0x00000010ff057807 */ /* 0x000fe40000000000 */
[----:B------:R-:W-:Y:S02]  /*24e0*/  ISETP.GE.AND P0, PT, R136, R107, PT ;  /* 0x0000006b8800720c */ /* 0x000fe40003f06270 */
[----:B------:R-:W-:Y:S02]  /*24f0*/  LOP3.LUT R12, R12, R5, RZ, 0xfc, !PT ;  /* 0x000000050c0c7212 */ /* 0x000fe400078efcff */
[----:B------:R-:W-:Y:S01]  /*2500*/  SEL R5, R107, RZ, P0 ;  /* 0x000000ff6b057207 */ /* 0x000fe20000000000 */
[----:B----4-:R-:W-:-:S04]  /*2510*/  IMAD R14, R32, R8, RZ ;  /* 0x00000008200e7224 */ /* 0x010fc800078e02ff */
[----:B------:R-:W-:Y:S02]  /*2520*/  IMAD.IADD R5, R136, 0x1, R5 ;  /* 0x0000000188057824 */ /* 0x000fe400078e0205 */
[C---:B------:R-:W-:Y:S01]  /*2530*/  IMAD R31, R19.reuse, R9, R14 ;  /* 0x00000009131f7224 */ /* 0x040fe200078e020e */
[-C--:B------:R-:W-:Y:S01]  /*2540*/  ISETP.GE.AND P1, PT, R0, R107.reuse, PT ;  /* 0x0000006b0000720c */ /* 0x080fe20003f26270 */
[CC--:B------:R-:W-:Y:S01]  /*2550*/  IMAD.WIDE.U32 R62, R19.reuse, R6.reuse, R136 ;  /* 0x00000006133e7225 */ /* 0x0c0fe200078e0088 */
[----:B------:R-:W-:Y:S02]  /*2560*/  SHF.R.S32.HI R14, RZ, 0x1f, R5 ;  /* 0x0000001fff0e7819 */ /* 0x000fe40000011405 */
[----:B------:R-:W-:Y:S01]  /*2570*/  ISETP.GE.AND P2, PT, R4, R107, PT ;  /* 0x0000006b0400720c */ /* 0x000fe20003f46270 */
[----:B------:R-:W-:Y:S01]  /*2580*/  IMAD.WIDE.U32 R64, R19, R6, R28 ;  /* 0x0000000613407225 */ /* 0x000fe200078e001c */
[CC--:B------:R-:W-:Y:S02]  /*2590*/  LEA.HI R76, R14.reuse, R5.reuse, RZ, 0x3 ;  /* 0x000000050e4c7211 */ /* 0x0c0fe400078f18ff */
[----:B------:R-:W-:Y:S01]  /*25a0*/  LEA.HI R5, R14, R5, RZ, 0x5 ;  /* 0x000000050e057211 */ /* 0x000fe200078f28ff */
[----:B------:R-:W-:-:S02]  /*25b0*/  IMAD.IADD R63, R63, 0x1, R15 ;  /* 0x000000013f3f7824 */ /* 0x000fc400078e020f */
[----:B------:R-:W-:Y:S01]  /*25c0*/  IMAD.IADD R65, R15, 0x1, R65 ;  /* 0x000000010f417824 */ /* 0x000fe200078e0241 */
[----:B------:R-:W-:Y:S01]  /*25d0*/  SEL R15, R107, RZ, P1 ;  /* 0x000000ff6b0f7207 */ /* 0x000fe20000800000 */
[----:B------:R-:W-:Y:S01]  /*25e0*/  IMAD.WIDE.U32 R68, R19, R8, R28 ;  /* 0x0000000813447225 */ /* 0x000fe200078e001c */
[----:B-1----:R-:W-:-:S03]  /*25f0*/  SEL R29, R107, RZ, P2 ;  /* 0x000000ff6b1d7207 */ /* 0x002fc60001000000 */
[----:B------:R-:W-:Y:S01]  /*2600*/  IMAD.SHL.U32 R14, R5, 0x80, RZ ;  /* 0x00000080050e7824 */ /* 0x000fe200078e00ff */
[----:B---3--:R-:W-:Y:S01]  /*2610*/  LOP3.LUT R5, R37, 0x18, R76, 0xf8, !PT ;  /* 0x0000001825057812 */ /* 0x008fe200078ef84c */
[----:B------:R-:W-:-:S04]  /*2620*/  IMAD.WIDE.U32 R66, R19, R8, R136 ;  /* 0x0000000813427225 */ /* 0x000fc800078e0088 */
[----:B------:R-:W-:Y:S02]  /*2630*/  IMAD.IADD R15, R0, 0x1, R15 ;  /* 0x00000001000f7824 */ /* 0x000fe400078e020f */
[----:B------:R-:W-:Y:S01]  /*2640*/  IMAD.IADD R29, R4, 0x1, R29 ;  /* 0x00000001041d7824 */ /* 0x000fe200078e021d */
[----:B------:R-:W-:Y:S01]  /*2650*/  @P2 LOP3.LUT R23, R23, 0x1, RZ, 0xfc, !PT ;  /* 0x0000000117172812 */ /* 0x000fe200078efcff */
[----:B------:R-:W-:Y:S01]  /*2660*/  IMAD R93, R93, UR6, RZ ;  /* 0x000000065d5d7c24 */ /* 0x000fe2000f8e02ff */
[----:B------:R-:W-:Y:S01]  /*2670*/  LOP3.LUT R14, R14, 0xfffff000, RZ, 0xc0, !PT ;  /* 0xfffff0000e0e7812 */ /* 0x000fe200078ec0ff */
[----:B------:R-:W-:Y:S01]  /*2680*/  IMAD.IADD R67, R67, 0x1, R31 ;  /* 0x0000000143437824 */ /* 0x000fe200078e021f */
[----:B------:R-:W-:Y:S01]  /*2690*/  SHF.R.S32.HI R28, RZ, 0x1f, R15 ;  /* 0x0000001fff1c7819 */ /* 0x000fe2000001140f */
[----:B------:R-:W-:Y:S01]  /*26a0*/  IMAD.IADD R69, R31, 0x1, R69 ;  /* 0x000000011f457824 */ /* 0x000fe200078e0245 */
[----:B------:R-:W-:Y:S01]  /*26b0*/  SHF.R.S32.HI R30, RZ, 0x1f, R29 ;  /* 0x0000001fff1e7819 */ /* 0x000fe2000001141d */
[----:B------:R-:W-:Y:S01]  /*26c0*/  VIADD R81, R136, 0x50 ;  /* 0x0000005088517836 */ /* 0x000fe20000000000 */
[----:B-----5:R-:W-:-:S02]  /*26d0*/  SHF.R.S32.HI R31, RZ, 0x1f, R105 ;  /* 0x0000001fff1f7819 */ /* 0x020fc40000011469 */
[----:B------:R-:W-:Y:S01]  /*26e0*/  IADD3 R70, P2, R19, R70, RZ ;  /* 0x0000004613467210 */ /* 0x000fe20007f5e0ff */
[C---:B------:R-:W-:Y:S01]  /*26f0*/  IMAD R93, R75.reuse, UR7, R93 ;  /* 0x000000074b5d7c24 */ /* 0x040fe2000f8e025d */
[----:B------:R-:W-:Y:S01]  /*2700*/  LEA.HI R74, R30, R29, RZ, 0x3 ;  /* 0x0000001d1e4a7211 */ /* 0x000fe200078f18ff */
[----:B------:R-:W-:Y:S01]  /*2710*/  IMAD.WIDE.U32 R60, R75, UR6, R60 ;  /* 0x000000064b3c7c25 */ /* 0x000fe2000f8e003c */
[-C--:B------:R-:W-:Y:S02]  /*2720*/  LEA.HI R75, R28, R15.reuse, RZ, 0x3 ;  /* 0x0000000f1c4b7211 */ /* 0x080fe400078f18ff */
[----:B------:R-:W-:Y:S01]  /*2730*/  SHF.L.U64.HI R96, R10, 0x7, R11 ;  /* 0x000000070a607819 */ /* 0x000fe2000001020b */
[----:B------:R-:W-:Y:S01]  /*2740*/  IMAD.X R71, R32, 0x1, R13, P2 ;  /* 0x0000000120477824 */ /* 0x000fe200010e060d */
[----:B------:R-:W-:Y:S02]  /*2750*/  LEA.HI R15, R28, R15, RZ, 0x5 ;  /* 0x0000000f1c0f7211 */ /* 0x000fe400078f28ff */
[----:B------:R-:W-:-:S02]  /*2760*/  LEA.HI R29, R30, R29, RZ, 0x5 ;  /* 0x0000001d1e1d7211 */ /* 0x000fc400078f28ff */
[----:B------:R-:W-:Y:S01]  /*2770*/  ISETP.GE.AND P2, PT, R81, UR4, PT ;  /* 0x0000000451007c0c */ /* 0x000fe2000bf46270 */
[----:B------:R-:W-:Y:S01]  /*2780*/  IMAD.SHL.U32 R28, R15, 0x80, RZ ;  /* 0x000000800f1c7824 */ /* 0x000fe200078e00ff */
[----:B------:R-:W-:Y:S01]  /*2790*/  SHF.L.U64.HI R98, R8, 0x7, R9 ;  /* 0x0000000708627819 */ /* 0x000fe20000010209 */
[----:B------:R-:W-:Y:S01]  /*27a0*/  IMAD.SHL.U32 R30, R29, 0x80, RZ ;  /* 0x000000801d1e7824 */ /* 0x000fe200078e00ff */
[C---:B------:R-:W-:Y:S02]  /*27b0*/  LOP3.LUT R15, R37.reuse, 0x18, R75, 0xf8, !PT ;  /* 0x00000018250f7812 */ /* 0x040fe400078ef84b */
[----:B------:R-:W-:Y:S01]  /*27c0*/  LOP3.LUT R29, R37, 0x18, R74, 0xf8, !PT ;  /* 0x00000018251d7812 */ /* 0x000fe200078ef84a */
[----:B------:R-:W-:Y:S01]  /*27d0*/  IMAD.WIDE.U32 R62, R105, R6, R62 ;  /* 0x00000006693e7225 */ /* 0x000fe200078e003e */
[----:B------:R-:W-:-:S03]  /*27e0*/  LOP3.LUT R28, R28, 0xfffff000, RZ, 0xc0, !PT ;  /* 0xfffff0001c1c7812 */ /* 0x000fc600078ec0ff */
[C---:B------:R-:W-:Y:S01]  /*27f0*/  IMAD.WIDE.U32 R64, R105.reuse, R6, R64 ;  /* 0x0000000669407225 */ /* 0x040fe200078e0040 */
[----:B------:R-:W-:Y:S02]  /*2800*/  LOP3.LUT R30, R30, 0xfffff000, RZ, 0xc0, !PT ;  /* 0xfffff0001e1e7812 */ /* 0x000fe400078ec0ff */
[----:B------:R-:W-:Y:S01]  /*2810*/  SHF.L.U64.HI R97, R6, 0x7, R7 ;  /* 0x0000000706617819 */ /* 0x000fe20000010207 */
[-C--:B------:R-:W-:Y:S01]  /*2820*/  IMAD.WIDE.U32 R66, R105, R8.reuse, R66 ;  /* 0x0000000869427225 */ /* 0x080fe200078e0042 */
[----:B------:R-:W-:Y:S02]  /*2830*/  LOP3.LUT R23, R23, 0xfffffffd, RZ, 0xc0, !PT ;  /* 0xfffffffd17177812 */ /* 0x000fe400078ec0ff */
[----:B------:R-:W-:Y:S01]  /*2840*/  LOP3.LUT R80, R76, 0xfffffff8, RZ, 0xc0, !PT ;  /* 0xfffffff84c507812 */ /* 0x000fe200078ec0ff */
[----:B------:R-:W-:Y:S01]  /*2850*/  IMAD.WIDE.U32 R68, R105, R8, R68 ;  /* 0x0000000869447225 */ /* 0x000fe200078e0044 */
[----:B------:R-:W-:Y:S02]  /*2860*/  LOP3.LUT R79, R75, 0xfffffff8, RZ, 0xc0, !PT ;  /* 0xfffffff84b4f7812 */ /* 0x000fe400078ec0ff */
[----:B------:R-:W-:Y:S01]  /*2870*/  LOP3.LUT R77, R74, 0xfffffff8, RZ, 0xc0, !PT ;  /* 0xfffffff84a4d7812 */ /* 0x000fe200078ec0ff */
[----:B------:R-:W-:Y:S01]  /*2880*/  VIADD R110, R33, 0x8 ;  /* 0x00000008216e7836 */ /* 0x000fe20000000000 */
[----:B------:R-:W-:Y:S01]  /*2890*/  SHF.R.S32.HI R101, RZ, 0x1f, R80 ;  /* 0x0000001fff657819 */ /* 0x000fe20000011450 */
[----:B------:R-:W-:Y:S01]  /*28a0*/  IMAD.SHL.U32 R107, R107, 0x2, RZ ;  /* 0x000000026b6b7824 */ /* 0x000fe200078e00ff */
[----:B------:R-:W-:Y:S01]  /*28b0*/  SHF.R.S32.HI R100, RZ, 0x1f, R79 ;  /* 0x0000001fff647819 */ /* 0x000fe2000001144f */
[----:B------:R-:W-:Y:S01]  /*28c0*/  IMAD.IADD R93, R61, 0x1, R93 ;  /* 0x000000013d5d7824 */ /* 0x000fe200078e025d */
[----:B------:R-:W-:-:S02]  /*28d0*/  SHF.R.S32.HI R99, RZ, 0x1f, R77 ;  /* 0x0000001fff637819 */ /* 0x000fc4000001144d */
[----:B--2---:R-:W-:-:S04]  /*28e0*/  LOP3.LUT R5, R5, R36, RZ, 0x3c, !PT ;  /* 0x0000002405057212 */ /* 0x004fc800078e3cff */
[----:B------:R-:W-:Y:S01]  /*28f0*/  IADD3 R104, R5, R14, R35 ;  /* 0x0000000e05687210 */ /* 0x000fe20007ffe023 */
[----:B------:R-:W-:Y:S02]  /*2900*/  IMAD.SHL.U32 R5, R10, 0x80, RZ ;  /* 0x000000800a057824 */ /* 0x000fe400078e00ff */
[C---:B------:R-:W-:Y:S01]  /*2910*/  IMAD R10, R31.reuse, R8, RZ ;  /* 0x000000081f0a7224 */ /* 0x040fe200078e02ff */
[----:B------:R-:W-:Y:S01]  /*2920*/  @!P6 BAR.SYNC.DEFER_BLOCKING 0x9, 0x100 ;  /* 0x024400000000eb1d */ /* 0x000fe20000010000 */
[----:B------:R-:W-:Y:S01]  /*2930*/  LOP3.LUT P3, RZ, R34, 0x2, RZ, 0xc0, !PT ;  /* 0x0000000222ff7812 */ /* 0x000fe2000786c0ff */
[----:B------:R-:W-:Y:S02]  /*2940*/  IMAD R14, R31, R6, RZ ;  /* 0x000000061f0e7224 */ /* 0x000fe400078e02ff */
[C---:B------:R-:W-:Y:S01]  /*2950*/  IMAD R83, R105.reuse, R9, R10 ;  /* 0x0000000969537224 */ /* 0x040fe200078e020a */
[----:B------:R-:W-:Y:S01]  /*2960*/  SEL R9, RZ, 0x20, P2 ;  /* 0x00000020ff097807 */ /* 0x000fe20001000000 */
[----:B------:R-:W-:Y:S01]  /*2970*/  IMAD R11, R105, R7, R14 ;  /* 0x00000007690b7224 */ /* 0x000fe200078e020e */
[----:B------:R-:W-:-:S02]  /*2980*/  LOP3.LUT R15, R15, R36, RZ, 0x3c, !PT ;  /* 0x000000240f0f7212 */ /* 0x000fc400078e3cff */
[----:B------:R-:W-:Y:S01]  /*2990*/  LOP3.LUT R13, R12, R9, RZ, 0xfc, !PT ;  /* 0x000000090c0d7212 */ /* 0x000fe200078efcff */
[----:B------:R-:W-:Y:S01]  /*29a0*/  IMAD.SHL.U32 R7, R8, 0x80, RZ ;  /* 0x0000008008077824 */ /* 0x000fe200078e00ff */
[----:B------:R-:W-:Y:S01]  /*29b0*/  LOP3.LUT R29, R29, R36, RZ, 0x3c, !PT ;  /* 0x000000241d1d7212 */ /* 0x000fe200078e3cff */
[----:B------:R-:W-:Y:S01]  /*29c0*/  IMAD.IADD R92, R63, 0x1, R11 ;  /* 0x000000013f5c7824 */ /* 0x000fe200078e020b */
[----:B------:R-:W-:Y:S01]  /*29d0*/  LOP3.LUT R8, R12, 0x1, RZ, 0xc0, !PT ;  /* 0x000000010c087812 */ /* 0x000fe200078ec0ff */
[----:B------:R-:W-:Y:S01]  /*29e0*/  IMAD.IADD R90, R11, 0x1, R65 ;  /* 0x000000010b5a7824 */ /* 0x000fe200078e0241 */
[----:B------:R-:W-:Y:S01]  /*29f0*/  LOP3.LUT R9, R13, 0x2, RZ, 0xc0, !PT ;  /* 0x000000020d097812 */ /* 0x000fe200078ec0ff */
[----:B------:R-:W-:Y:S01]  /*2a00*/  IMAD.IADD R91, R67, 0x1, R83 ;  /* 0x00000001435b7824 */ /* 0x000fe200078e0253 */
[C---:B------:R-:W-:Y:S01]  /*2a10*/  LOP3.LUT R10, R13.reuse, 0x4, RZ, 0xc0, !PT ;  /* 0x000000040d0a7812 */ /* 0x040fe200078ec0ff */
[----:B------:R-:W-:Y:S01]  /*2a20*/  IMAD.SHL.U32 R6, R6, 0x80, RZ ;  /* 0x0000008006067824 */ /* 0x000fe200078e00ff */
[----:B------:R-:W-:Y:S01]  /*2a30*/  LOP3.LUT R11, R13, 0x8, RZ, 0xc0, !PT ;  /* 0x000000080d0b7812 */ /* 0x000fe200078ec0ff */
[----:B------:R-:W-:Y:S01]  /*2a40*/  IMAD.IADD R83, R83, 0x1, R69 ;  /* 0x0000000153537824 */ /* 0x000fe200078e0245 */
[----:B------:R-:W-:-:S02]  /*2a50*/  LOP3.LUT R12, R13, 0x10, RZ, 0xc0, !PT ;  /* 0x000000100d0c7812 */ /* 0x000fc400078ec0ff */
[--C-:B------:R-:W-:Y:S02]  /*2a60*/  IADD3 R103, R15, R28, R35.reuse ;  /* 0x0000001c0f677210 */ /* 0x100fe40007ffe023 */
[----:B------:R-:W-:Y:S02]  /*2a70*/  IADD3 R102, R29, R30, R35 ;  /* 0x0000001e1d667210 */ /* 0x000fe40007ffe023 */
[----:B------:R-:W-:Y:S02]  /*2a80*/  @P3 LOP3.LUT R23, R23, 0x2, RZ, 0xfc, !PT ;  /* 0x0000000217173812 */ /* 0x000fe400078efcff */
[----:B------:R-:W-:-:S07]  /*2a90*/  LOP3.LUT R13, R13, 0x20, RZ, 0xc0, !PT ;  /* 0x000000200d0d7812 */ /* 0x000fce00078ec0ff */
.L_x_11362:
[----:B---3--:R-:W2:Y:S01]  /*2aa0*/  LDL R29, [R1+0x50] ;  /* 0x00005000011d7983 */ /* 0x008ea20000100800 */
[----:B0-----:R-:W0:Y:S03]  /*2ab0*/  LDC.64 R86, c[0x0][0x2e8] ;  /* 0x0000ba00ff567b82 */ /* 0x001e260000000a00 */
[----:B------:R-:W3:Y:S01]  /*2ac0*/  LDL R30, [R1+0x4c] ;  /* 0x00004c00011e7983 */ /* 0x000ee20000100800 */
        /* <DEDUP_REMOVED lines=18> */
[C---:B------:R-:W-:Y:S02]  /*2bf0*/  VIADD R29, R15.reuse, 0x10 ;  /* 0x000000100f1d7836 */ /* 0x040fe40000000000 */
[----:B------:R-:W-:-:S06]  /*2c00*/  IMAD R78, R15, 0x2, R26 ;  /* 0x000000020f4e7824 */ /* 0x000fcc00078e021a */
[----:B------:R-:W-:-:S04]  /*2c10*/  @P4 VIADD R29, R15, 0xfffffff0 ;  /* 0xfffffff00f1d4836 */ /* 0x000fc80000000000 */
[----:B------:R-:W-:Y:S01]  /*2c20*/  IMAD R15, R29, 0x2, R26 ;  /* 0x000000021d0f7824 */ /* 0x000fe200078e021a */
[----:B------:R-:W-:Y:S06]  /*2c30*/  @!P3 BRA `(.L_x_11308) ;  /* 0x0000003c0050b947 */ /* 0x000fec0003800000 */
[----:B------:R-:W-:Y:S01]  /*2c40*/  ULDC.U8 UR4, c[0x0][0x410] ;  /* 0x0001040000047ab9 */ /* 0x000fe20000000000 */
[-C--:B------:R-:W-:Y:S01]  /*2c50*/  IMAD R14, R98, R35.reuse, RZ ;  /* 0x00000023620e7224 */ /* 0x080fe200078e02ff */
[----:B------:R-:W-:Y:S01]  /*2c60*/  ISETP.NE.AND P3, PT, RZ, UR4, PT ;  /* 0x00000004ff007c0c */ /* 0x000fe2000bf65270 */
[----:B------:R-:W-:Y:S02]  /*2c70*/  IMAD R31, R97, R35, RZ ;  /* 0x00000023611f7224 */ /* 0x000fe400078e02ff */
        /* <DEDUP_REMOVED lines=24> */
[----:B------:R-:W2:Y:S04]  /*2e00*/  LDL.64 R116, [R1] ;  /* 0x0000000001747983 */ /* 0x000ea80000100a00 */
        /* <DEDUP_REMOVED lines=45> */
.L_x_11311:
[----:B------:R-:W-:Y:S05]  /*30e0*/  BSYNC B1 ;  /* 0x0000000000017941 */ /* 0x000fea0003800000 */
.L_x_11310:
[----:B-----5:R-:W-:Y:S01]  /*30f0*/  IMAD.MOV.U32 R14, RZ, RZ, R34 ;  /* 0x000000ffff0e7224 */ /* 0x020fe200078e0022 */
[----:B------:R-:W-:Y:S01]  /*3100*/  UISETP.NE.AND UP0, UPT, UR37, 0x3, UPT ;  /* 0x000000032500788c */ /* 0x000fe2000bf05270 */
        /* <DEDUP_REMOVED lines=49> */
.L_x_11312:
[----:B------:R-:W-:Y:S01]  /*3420*/  IMAD R14, R17, 0x8, R2 ;  /* 0x00000008110e7824 */ /* 0x000fe200078e0202 */
[----:B------:R-:W-:Y:S01]  /*3430*/  SHF.L.U32 R85, R156, 0x1f, RZ ;  /* 0x0000001f9c557819 */ /* 0x000fe200000006ff */
[----:B------:R-:W-:Y:S03]  /*3440*/  BSSY B1, `(.L_x_11313) ;  /* 0x0000003000017945 */ /* 0x000fe60003800000 */
[----:B------:R-:W0:Y:S02]  /*3450*/  SYNCS.PHASECHK.TRANS64.TRYWAIT P5, [R14+URZ+0x2d890], R85 ;  /* 0x02d890550e0075a7 */ /* 0x000e2400080a017f */
[----:B0-----:R-:W-:Y:S05]  /*3460*/  @!P5 BRA `(.L_x_11314) ;  /* 0x000001f400a0d947 */ /* 0x001fea0003800000 */
.L_x_11680:
[----:B------:R-:W-:Y:S05]  /*3470*/  BSYNC B1 ;  /* 0x0000000000017941 */ /* 0x000fea0003800000 */
.L_x_11313:
[----:B------:R-:W-:Y:S05]  /*3480*/  @P4 BRA `(.L_x_11315) ;  /* 0x0000003400bc4947 */ /* 0x000fea0003800000 */
[----:B------:R-:W-:Y:S01]  /*3490*/  ISETP.NE.AND P4, PT, R8, RZ, PT ;  /* 0x000000ff0800720c */ /* 0x000fe20003f85270 */
[----:B------:R-:W-:-:S12]  /*34a0*/  BSSY B1, `(.L_x_11316) ;  /* 0x0000035000017945 */ /* 0x000fd80003800000 */
[----:B------:R-:W-:Y:S05]  /*34b0*/  @!P4 BRA `(.L_x_11317) ;  /* 0x0000000000ccc947 */ /* 0x000fea0003800000 */
[----:B------:R-:W2:Y:S01]  /*34c0*/  LDL.64 R52, [R1] ;  /* 0x0000000001347983 */ /* 0x000ea20000100a00 */
[----:B------:R-:W-:Y:S03]  /*34d0*/  BSSY B2, `(.L_x_11318) ;  /* 0x0000030000027945 */ /* 0x000fe60003800000 */
[----:B------:R1:W3:Y:S01]  /*34e0*/  LDS.128 R28, [R78+0x15000] ;  /* 0x015000004e1c7984 */ /* 0x0002e20000000c00 */
[----:B--2---:R-:W-:-:S13]  /*34f0*/  ISETP.GE.AND P4, PT, R52, R106, PT ;  /* 0x0000006a3400720c */ /* 0x004fda0003f86270 */
[----:B-1-3--:R-:W-:Y:S05]  /*3500*/  @P4 BRA `(.L_x_11319) ;  /* 0x0000000000b04947 */ /* 0x00afea0003800000 */
[----:B------:R-:W-:Y:S02]  /*3510*/  SHF.R.U64 R54, R86, 0x10, R87 ;  /* 0x0000001056367819 */ /* 0x000fe40000001257 */
[--C-:B------:R-:W-:Y:S01]  /*3520*/  SHF.R.U64 R52, R58, 0x10, R59.reuse ;  /* 0x000000103a347819 */ /* 0x100fe2000000123b */
[----:B------:R-:W-:Y:S01]  /*3530*/  IMAD.U32 R58, R29, 0x10000, RZ ;  /* 0x000100001d3a7824 */ /* 0x000fe200078e00ff */
[----:B------:R-:W-:Y:S02]  /*3540*/  PRMT R54, R114, 0x5432, R54 ;  /* 0x0000543272367816 */ /* 0x000fe40000000036 */
[----:B------:R-:W-:Y:S02]  /*3550*/  PRMT R52, R88, 0x5432, R52 ;  /* 0x0000543258347816 */ /* 0x000fe40000000034 */
[----:B------:R-:W-:Y:S02]  /*3560*/  SHF.R.U32.HI R53, RZ, 0x10, R59 ;  /* 0x00000010ff357819 */ /* 0x000fe4000001163b */
[----:B------:R-:W-:-:S02]  /*3570*/  SHF.R.U32.HI R55, RZ, 0x10, R87 ;  /* 0x00000010ff377819 */ /* 0x000fc40000011657 */
[----:B------:R-:W-:Y:S02]  /*3580*/  LOP3.LUT R86, R29, 0xffff0000, RZ, 0xc0, !PT ;  /* 0xffff00001d567812 */ /* 0x000fe400078ec0ff */
[C---:B------:R-:W-:Y:S01]  /*3590*/  LOP3.LUT R59, R54.reuse, 0xffff0000, RZ, 0xc0, !PT ;  /* 0xffff0000363b7812 */ /* 0x040fe200078ec0ff */
[----:B------:R-:W-:Y:S01]  /*35a0*/  IMAD.U32 R54, R54, 0x10000, RZ ;  /* 0x0001000036367824 */ /* 0x000fe200078e00ff */
[C---:B------:R-:W-:Y:S01]  /*35b0*/  LOP3.LUT R87, R52.reuse, 0xffff0000, RZ, 0xc0, !PT ;  /* 0xffff000034577812 */ /* 0x040fe200078ec0ff */
[----:B------:R-:W-:Y:S01]  /*35c0*/  IMAD.U32 R52, R52, 0x10000, RZ ;  /* 0x0001000034347824 */ /* 0x000fe200078e00ff */
[----:B------:R-:W-:Y:S01]  /*35d0*/  PRMT R55, R128, 0x5410, R55 ;  /* 0x0000541080377816 */ /* 0x000fe20000000037 */
[----:B------:R-:W-:Y:S01]  /*35e0*/  FMUL.FTZ R29, R86, R59 ;  /* 0x0000003b561d7220 */ /* 0x000fe20000410000 */
[----:B------:R-:W-:Y:S01]  /*35f0*/  PRMT R53, R88, 0x5410, R53 ;  /* 0x0000541058357816 */ /* 0x000fe20000000035 */
[-C--:B------:R-:W-:Y:S02]  /*3600*/  FMUL.FTZ R86, R86, R87.reuse ;  /* 0x0000005756567220 */ /* 0x080fe40000410000 */
[----:B------:R-:W-:Y:S01]  /*3610*/  FFMA.FTZ R29, R58, R87, -R29 ;  /* 0x000000573a1d7223 */ /* 0x000fe2000001081d */
[----:B------:R-:W-:-:S02]  /*3620*/  IMAD.U32 R87, R30, 0x10000, RZ ;  /* 0x000100001e577824 */ /* 0x000fc400078e00ff */
[----:B------:R-:W-:Y:S01]  /*3630*/  FFMA.FTZ R58, R58, R59, R86 ;  /* 0x0000003b3a3a7223 */ /* 0x000fe20000010056 */
[----:B------:R-:W-:Y:S01]  /*3640*/  LOP3.LUT R59, R30, 0xffff0000, RZ, 0xc0, !PT ;  /* 0xffff00001e3b7812 */ /* 0x000fe200078ec0ff */
[C---:B------:R-:W-:Y:S01]  /*3650*/  IMAD.U32 R86, R55.reuse, 0x10000, RZ ;  /* 0x0001000037567824 */ /* 0x040fe200078e00ff */
[----:B------:R-:W-:Y:S01]  /*3660*/  LOP3.LUT R55, R55, 0xffff0000, RZ, 0xc0, !PT ;  /* 0xffff000037377812 */ /* 0x000fe200078ec0ff */
[C---:B------:R-:W-:Y:S01]  /*3670*/  IMAD.U32 R88, R53.reuse, 0x10000, RZ ;  /* 0x0001000035587824 */ /* 0x040fe200078e00ff */
[----:B------:R-:W-:Y:S01]  /*3680*/  LOP3.LUT R53, R53, 0xffff0000, RZ, 0xc0, !PT ;  /* 0xffff000035357812 */ /* 0x000fe200078ec0ff */
[C---:B------:R-:W-:Y:S01]  /*3690*/  FMUL.FTZ R30, R59.reuse, R86 ;  /* 0x000000563b1e7220 */ /* 0x040fe20000410000 */
[----:B------:R-:W-:Y:S01]  /*36a0*/  F2FP.BF16.F32.PACK_AB R29, R58, R29 ;  /* 0x0000001d3a1d723e */ /* 0x000fe200000010ff */
[-C--:B------:R-:W-:Y:S02]  /*36b0*/  FMUL.FTZ R59, R59, R88.reuse ;  /* 0x000000583b3b7220 */ /* 0x080fe40000410000 */
[----:B------:R-:W-:Y:S01]  /*36c0*/  FFMA.FTZ R30, R87, R88, -R30 ;  /* 0x00000058571e7223 */ /* 0x000fe2000001081e */
[----:B------:R-:W-:-:S02]  /*36d0*/  IMAD.U32 R88, R31, 0x10000, RZ ;  /* 0x000100001f587824 */ /* 0x000fc400078e00ff */
[----:B------:R-:W-:Y:S01]  /*36e0*/  FFMA.FTZ R87, R87, R86, R59 ;  /* 0x0000005657577223 */ /* 0x000fe2000001003b */
[----:B------:R-:W-:-:S04]  /*36f0*/  LOP3.LUT R86, R31, 0xffff0000, RZ, 0xc0, !PT ;  /* 0xffff00001f567812 */ /* 0x000fc800078ec0ff */
[----:B------:R-:W-:Y:S01]  /*3700*/  F2FP.BF16.F32.PACK_AB R30, R87, R30 ;  /* 0x0000001e571e723e */ /* 0x000fe200000010ff */
[C---:B------:R-:W-:Y:S01]  /*3710*/  FMUL.FTZ R31, R86.reuse, R55 ;  /* 0x00000037561f7220 */ /* 0x040fe20000410000 */
[----:B------:R-:W-:-:S03]  /*3720*/  FMUL.FTZ R86, R86, R53 ;  /* 0x0000003556567220 */ /* 0x000fc60000410000 */
        /* <DEDUP_REMOVED lines=8> */
[----:B------:R-:W-:-:S05]  /*37b0*/  FFMA.FTZ R53, R55, R54, R53 ;  /* 0x0000003637357223 */ /* 0x000fca0000010035 */
[----:B------:R-:W-:-:S07]  /*37c0*/  F2FP.BF16.F32.PACK_AB R28, R53, R28 ;  /* 0x0000001c351c723e */ /* 0x000fce00000010ff */
.L_x_11319:
[----:B------:R-:W-:Y:S05]  /*37d0*/  BSYNC B2 ;  /* 0x0000000000027941 */ /* 0x000fea0003800000 */
.L_x_11318:
[----:B------:R1:W-:Y:S02]  /*37e0*/  STG.E.128 desc[UR40][R32.64], R28 ;  /* 0x0000001c20007986 */ /* 0x0003e4000c101d28 */
.L_x_11317:
[----:B------:R-:W-:Y:S05]  /*37f0*/  BSYNC B1 ;  /* 0x0000000000017941 */ /* 0x000fea0003800000 */
.L_x_11316:
        /* <DEDUP_REMOVED lines=8> */
[----:B------:R-:W-:Y:S02]  /*3880*/  SHF.R.U64 R53, R56, 0x10, R57 ;  /* 0x0000001038357819 */ /* 0x000fe40000001239 */
[----:B------:R-:W-:Y:S02]  /*3890*/  SHF.R.U64 R50, R50, 0x10, R51 ;  /* 0x0000001032327819 */ /* 0x000fe40000001233 */
[----:B------:R-:W-:Y:S02]  /*38a0*/  PRMT R53, R127, 0x5410, R53 ;  /* 0x000054107f357816 */ /* 0x000fe40000000035 */
[----:B------:R-:W-:Y:S02]  /*38b0*/  PRMT R50, R89, 0x5432, R50 ;  /* 0x0000543259327816 */ /* 0x000fe40000000032 */
[----:B------:R-:W-:Y:S02]  /*38c0*/  LOP3.LUT R55, R29, 0xffff0000, RZ, 0xc0, !PT ;  /* 0xffff00001d377812 */ /* 0x000fe400078ec0ff */
[----:B------:R-:W-:-:S02]  /*38d0*/  LOP3.LUT R58, R53, 0xffff0000, RZ, 0xc0, !PT ;  /* 0xffff0000353a7812 */ /* 0x000fc400078ec0ff */
[C---:B------:R-:W-:Y:S01]  /*38e0*/  LOP3.LUT R52, R50.reuse, 0xffff0000, RZ, 0xc0, !PT ;  /* 0xffff000032347812 */ /* 0x040fe200078ec0ff */
[----:B------:R-:W-:Y:S01]  /*38f0*/  IMAD.U32 R50, R50, 0x10000, RZ ;  /* 0x0001000032327824 */ /* 0x000fe200078e00ff */
[----:B------:R-:W-:Y:S01]  /*3900*/  SHF.R.U32.HI R54, RZ, 0x10, R51 ;  /* 0x00000010ff367819 */ /* 0x000fe20000011633 */
[----:B------:R-:W-:Y:S02]  /*3910*/  IMAD.U32 R51, R29, 0x10000, RZ ;  /* 0x000100001d337824 */ /* 0x000fe400078e00ff */
[C---:B------:R-:W-:Y:S01]  /*3920*/  FMUL.FTZ R86, R55.reuse, R58 ;  /* 0x0000003a37567220 */ /* 0x040fe20000410000 */
[-C--:B------:R-:W-:Y:S01]  /*3930*/  FMUL.FTZ R29, R55, R52.reuse ;  /* 0x00000034371d7220 */ /* 0x080fe20000410000 */
[----:B------:R-:W-:Y:S02]  /*3940*/  SHF.R.U32.HI R56, RZ, 0x10, R57 ;  /* 0x00000010ff387819 */ /* 0x000fe40000011639 */
[C---:B------:R-:W-:Y:S01]  /*3950*/  FFMA.FTZ R52, R51.reuse, R52, -R86 ;  /* 0x0000003433347223 */ /* 0x040fe20000010856 */
[----:B------:R-:W-:Y:S01]  /*3960*/  FFMA.FTZ R51, R51, R58, R29 ;  /* 0x0000003a33337223 */ /* 0x000fe2000001001d */
[----:B------:R-:W-:-:S02]  /*3970*/  PRMT R29, R108, 0x5432, R54 ;  /* 0x000054326c1d7816 */ /* 0x000fc40000000036 */
[----:B------:R-:W-:Y:S02]  /*3980*/  PRMT R54, R109, 0x5432, R56 ;  /* 0x000054326d367816 */ /* 0x000fe40000000038 */
[----:B------:R-:W-:Y:S01]  /*3990*/  LOP3.LUT R56, R30, 0xffff0000, RZ, 0xc0, !PT ;  /* 0xffff00001e387812 */ /* 0x000fe200078ec0ff */
[C---:B------:R-:W-:Y:S01]  /*39a0*/  IMAD.U32 R57, R29.reuse, 0x10000, RZ ;  /* 0x000100001d397824 */ /* 0x040fe200078e00ff */
[----:B------:R-:W-:Y:S01]  /*39b0*/  LOP3.LUT R29, R29, 0xffff0000, RZ, 0xc0, !PT ;  /* 0xffff00001d1d7812 */ /* 0x000fe200078ec0ff */
[----:B------:R-:W-:Y:S02]  /*39c0*/  IMAD.U32 R55, R54, 0x10000, RZ ;  /* 0x0001000036377824 */ /* 0x000fe400078e00ff */
[----:B------:R-:W-:Y:S02]  /*39d0*/  IMAD.U32 R30, R30, 0x10000, RZ ;  /* 0x000100001e1e7824 */ /* 0x000fe400078e00ff */
        /* <DEDUP_REMOVED lines=22> */
.L_x_11323:
[----:B------:R-:W-:Y:S05]  /*3b40*/  BSYNC B2 ;  /* 0x0000000000027941 */ /* 0x000fea0003800000 */
.L_x_11322:
[----:B------:R2:W-:Y:S02]  /*3b50*/  STG.E.128 desc[UR40][R32.64+0x20], R28 ;  /* 0x0000201c20007986 */ /* 0x0005e4000c101d28 */
.L_x_11321:
[----:B------:R-:W-:Y:S05]  /*3b60*/  BSYNC B1 ;  /* 0x0000000000017941 */ /* 0x000fea0003800000 */
.L_x_11320:
        /* <DEDUP_REMOVED lines=8> */
[----:B------:R-:W-:Y:S02]  /*3bf0*/  SHF.R.U64 R48, R48, 0x10, R49 ;  /* 0x0000001030307819 */ /* 0x000fe40000001231 */
[--C-:B------:R-:W-:Y:S02]  /*3c00*/  SHF.R.U64 R50, R46, 0x10, R47.reuse ;  /* 0x000000102e327819 */ /* 0x100fe4000000122f */
[----:B------:R-:W-:Y:S01]  /*3c10*/  PRMT R125, R125, 0x5410, R48 ;  /* 0x000054107d7d7816 */ /* 0x000fe20000000030 */
[----:B------:R-:W-:Y:S01]  /*3c20*/  IMAD.U32 R48, R29, 0x10000, RZ ;  /* 0x000100001d307824 */ /* 0x000fe200078e00ff */
[----:B------:R-:W-:Y:S01]  /*3c30*/  PRMT R123, R123, 0x5410, R50 ;  /* 0x000054107b7b7816 */ /* 0x000fe20000000032 */
[----:B------:R-:W-:Y:S01]  /*3c40*/  IMAD.U32 R50, R30, 0x10000, RZ ;  /* 0x000100001e327824 */ /* 0x000fe200078e00ff */
[----:B------:R-:W-:Y:S02]  /*3c50*/  LOP3.LUT R46, R29, 0xffff0000, RZ, 0xc0, !PT ;  /* 0xffff00001d2e7812 */ /* 0x000fe400078ec0ff */
        /* <DEDUP_REMOVED lines=9> */
[----:B------:R-:W-:Y:S01]  /*3cf0*/  FFMA.FTZ R29, R48, R53, -R29 ;  /* 0x00000035301d7223 */ /* 0x000fe2000001081d */
[----:B------:R-:W-:Y:S01]  /*3d00*/  PRMT R126, R126, 0x5410, R49 ;  /* 0x000054107e7e7816 */ /* 0x000fe20000000031 */
[----:B------:R-:W-:Y:S01]  /*3d10*/  FFMA.FTZ R46, R48, R51, R46 ;  /* 0x00000033302e7223 */ /* 0x000fe2000001002e */
[----:B------:R-:W-:Y:S01]  /*3d20*/  LOP3.LUT R48, R30, 0xffff0000, RZ, 0xc0, !PT ;  /* 0xffff00001e307812 */ /* 0x000fe200078ec0ff */
        /* <DEDUP_REMOVED lines=8> */
[C---:B------:R-:W-:Y:S01]  /*3db0*/  IMAD.U32 R31, R28.reuse, 0x10000, RZ ;  /* 0x000100001c1f7824 */ /* 0x040fe200078e00ff */
[----:B------:R-:W-:Y:S01]  /*3dc0*/  LOP3.LUT R28, R28, 0xffff0000, RZ, 0xc0, !PT ;  /* 0xffff00001c1c7812 */ /* 0x000fe200078ec0ff */
        /* <DEDUP_REMOVED lines=16> */
.L_x_11327:
[----:B------:R-:W-:Y:S05]  /*3ed0*/  BSYNC B2 ;  /* 0x0000000000027941 */ /* 0x000fea0003800000 */
.L_x_11326:
[----:B------:R3:W-:Y:S02]  /*3ee0*/  STG.E.128 desc[UR40][R32.64+0x40], R28 ;  /* 0x0000401c20007986 */ /* 0x0007e4000c101d28 */
.L_x_11325:
[----:B------:R-:W-:Y:S05]  /*3ef0*/  BSYNC B1 ;  /* 0x0000000000017941 */ /* 0x000fea0003800000 */
.L_x_11324:
        /* <DEDUP_REMOVED lines=9> */
[--C-:B------:R-:W-:Y:S01]  /*3f90*/  SHF.R.U64 R49, R42, 0x10, R43.reuse ;  /* 0x000000102a317819 */ /* 0x100fe2000000122b */
[----:B------:R-:W-:Y:S01]  /*3fa0*/  IMAD.U32 R42, R30, 0x10000, RZ ;  /* 0x000100001e2a7824 */ /* 0x000fe200078e00ff */
[----:B------:R-:W-:Y:S02]  /*3fb0*/  SHF.R.U32.HI R46, RZ, 0x10, R43 ;  /* 0x00000010ff2e7819 */ /* 0x000fe4000001162b */
[----:B------:R-:W-:Y:S01]  /*3fc0*/  PRMT R120, R120, 0x5410, R47 ;  /* 0x0000541078787816 */ /* 0x000fe2000000002f */
[----:B------:R-:W-:Y:S01]  /*3fd0*/  IMAD.U32 R47, R29, 0x10000, RZ ;  /* 0x000100001d2f7824 */ /* 0x000fe200078e00ff */
[----:B------:R-:W-:Y:S02]  /*3fe0*/  SHF.R.U32.HI R44, RZ, 0x10, R45 ;  /* 0x00000010ff2c7819 */ /* 0x000fe4000001162d */
        /* <DEDUP_REMOVED lines=38> */
.L_x_11331:
[----:B------:R-:W-:Y:S05]  /*4250*/  BSYNC B2 ;  /* 0x0000000000027941 */ /* 0x000fea0003800000 */
.L_x_11330:
[----:B------:R4:W-:Y:S02]  /*4260*/  STG.E.128 desc[UR40][R32.64+0x60], R28 ;  /* 0x0000601c20007986 */ /* 0x0009e4000c101d28 */
.L_x_11329:
[----:B------:R-:W-:Y:S05]  /*4270*/  BSYNC B1 ;  /* 0x0000000000017941 */ /* 0x000fea0003800000 */
.L_x_11328:
        /* <DEDUP_REMOVED lines=54> */
.L_x_11335:
[----:B------:R-:W-:Y:S05]  /*45e0*/  BSYNC B2 ;  /* 0x0000000000027941 */ /* 0x000fea0003800000 */
.L_x_11334:
[----:B------:R1:W-:Y:S02]  /*45f0*/  STG.E.128 desc[UR40][R32.64+0x80], R28 ;  /* 0x0000801c20007986 */ /* 0x0003e4000c101d28 */
.L_x_11333:
[----:B------:R-:W-:Y:S05]  /*4600*/  BSYNC B1 ;  /* 0x0000000000017941 */ /* 0x000fea0003800000 */
.L_x_11332:
        /* <DEDUP_REMOVED lines=53> */
.L_x_11337:
[----:B------:R-:W-:Y:S05]  /*4960*/  BSYNC B1 ;  /* 0x0000000000017941 */ /* 0x000fea0003800000 */
.L_x_11336:
[----:B------:R1:W-:Y:S01]  /*4970*/  STG.E.128 desc[UR40][R32.64+0xa0], R28 ;  /* 0x0000a01c20007986 */ /* 0x0003e2000c101d28 */
[----:B------:R-:W-:Y:S05]  /*4980*/  BRA `(.L_x_11315) ;  /* 0x00000020007c7947 */ /* 0x000fea0003800000 */
.L_x_11309:
        /* <DEDUP_REMOVED lines=46> */
.L_x_11339:
[----:B------:R-:W-:Y:S05]  /*4c70*/  BSYNC B1 ;  /* 0x0000000000017941 */ /* 0x000fea0003800000 */
.L_x_11338:
[----:B-----5:R-:W-:Y:S01]  /*4c80*/  IMAD.MOV.U32 R14, RZ, RZ, R30 ;  /* 0x000000ffff0e7224 */ /* 0x020fe200078e001e */
[----:B------:R-:W-:Y:S01]  /*4c90*/  UISETP.NE.AND UP0, UPT, UR37, 0x3, UPT ;  /* 0x000000032500788c */ /* 0x000fe2000bf05270 */
[----:B0-----:R-:W-:Y:S02]  /*4ca0*/  IMAD.MOV.U32 R52, RZ, RZ, R31 ;  /* 0x000000ffff347224 */ /* 0x001fe400078e001f */
[----:B------:R-:W-:Y:S02]  /*4cb0*/  IMAD.MOV.U32 R53, RZ, RZ, R28 ;  /* 0x000000ffff357224 */ /* 0x000fe400078e001c */
        /* <DEDUP_REMOVED lines=18> */
[----:B------:R-:W-:-:S04]  /*4de0*/  PRMT R116, R54, 0x5410, R53 ;  /* 0x0000541036747816 */ /* 0x000fc80000000035 */
        /* <DEDUP_REMOVED lines=22> */
.L_x_11340:
[----:B------:R-:W-:Y:S01]  /*4f50*/  IMAD R14, R17, 0x8, R2 ;  /* 0x00000008110e7824 */ /* 0x000fe200078e0202 */
[----:B------:R-:W-:Y:S01]  /*4f60*/  SHF.L.U32 R85, R156, 0x1f, RZ ;  /* 0x0000001f9c557819 */ /* 0x000fe200000006ff */
[----:B------:R-:W-:Y:S03]  /*4f70*/  BSSY B1, `(.L_x_11341) ;  /* 0x0000003000017945 */ /* 0x000fe60003800000 */
[----:B------:R-:W0:Y:S02]  /*4f80*/  SYNCS.PHASECHK.TRANS64.TRYWAIT P5, [R14+URZ+0x2d890], R85 ;  /* 0x02d890550e0075a7 */ /* 0x000e2400080a017f */
[----:B0-----:R-:W-:Y:S05]  /*4f90*/  @!P5 BRA `(.L_x_11342) ;  /* 0x000001d800e8d947 */ /* 0x001fea0003800000 */
.L_x_11681:
[----:B------:R-:W-:Y:S05]  /*4fa0*/  BSYNC B1 ;  /* 0x0000000000017941 */ /* 0x000fea0003800000 */
.L_x_11341:
        /* <DEDUP_REMOVED lines=17> */
[----:B------:R-:W-:Y:S01]  /*50c0*/  SEL R52, R107, R114, !P0 ;  /* 0x000000726b347207 */ /* 0x000fe20004000000 */
[----:B------:R-:W-:Y:S01]  /*50d0*/  BSSY B2, `(.L_x_11345) ;  /* 0x0000072000027945 */ /* 0x000fe20003800000 */
[----:B------:R-:W-:-:S02]  /*50e0*/  ISETP.GE.AND P4, PT, R136, R106, PT ;  /* 0x0000006a8800720c */ /* 0x000fc40003f86270 */
[----:B------:R-:W-:-:S04]  /*50f0*/  SHF.R.S32.HI R53, RZ, 0x1f, R52 ;  /* 0x0000001fff357819 */ /* 0x000fc80000011434 */
[----:B------:R-:W-:-:S04]  /*5100*/  LEA.HI R53, R53, R52, RZ, 0x4 ;  /* 0x0000003435357211 */ /* 0x000fc800078f20ff */
[----:B------:R-:W-:-:S04]  /*5110*/  SHF.R.S32.HI R53, RZ, 0x4, R53 ;  /* 0x00000004ff357819 */ /* 0x000fc80000011435 */
[----:B------:R-:W-:-:S04]  /*5120*/  LEA.HI.SX32 R115, R76, R53, 0x1d ;  /* 0x000000354c737211 */ /* 0x000fc800078feaff */
[----:B------:R-:W-:-:S04]  /*5130*/  SHF.R.S32.HI R52, RZ, 0x1f, R115 ;  /* 0x0000001fff347819 */ /* 0x000fc80000011473 */
[----:B------:R-:W-:Y:S01]  /*5140*/  LEA.HI R52, R52, R115, RZ, 0x2 ;  /* 0x0000007334347211 */ /* 0x000fe200078f10ff */
[----:B------:R-:W-:-:S04]  /*5150*/  IMAD.SHL.U32 R115, R115, 0x8, RZ ;  /* 0x0000000873737824 */ /* 0x000fc800078e00ff */
[----:B------:R-:W-:-:S05]  /*5160*/  IMAD.SHL.U32 R52, R52, 0x400, RZ ;  /* 0x0000040034347824 */ /* 0x000fca00078e00ff */
[----:B------:R-:W-:Y:S02]  /*5170*/  LOP3.LUT R52, R52, 0x7ffff000, RZ, 0xc0, !PT ;  /* 0x7ffff00034347812 */ /* 0x000fe400078ec0ff */
[----:B--2---:R-:W-:-:S04]  /*5180*/  LOP3.LUT R53, R58, 0x18, R115, 0xf8, !PT ;  /* 0x000000183a357812 */ /* 0x004fc800078ef873 */
[----:B---3--:R-:W-:-:S04]  /*5190*/  LOP3.LUT R53, R53, R55, RZ, 0x3c, !PT ;  /* 0x0000003735357212 */ /* 0x008fc800078e3cff */
[----:B----4-:R-:W-:-:S05]  /*51a0*/  IADD3 R52, R53, R52, R54 ;  /* 0x0000003435347210 */ /* 0x010fca0007ffe036 */
[C---:B------:R-:W-:Y:S02]  /*51b0*/  IMAD R56, R17.reuse, 0x3000, R52 ;  /* 0x0000300011387824 */ /* 0x040fe400078e0234 */
[----:B------:R-:W-:Y:S02]  /*51c0*/  IMAD R52, R17, 0x3000, R104 ;  /* 0x0000300011347824 */ /* 0x000fe400078e0268 */
[--C-:B------:R-:W-:Y:S02]  /*51d0*/  IMAD R56, R56, 0x2, R2.reuse ;  /* 0x0000000238387824 */ /* 0x100fe400078e0202 */
[----:B------:R-:W-:-:S04]  /*51e0*/  IMAD R52, R52, 0x2, R2 ;  /* 0x0000000234347824 */ /* 0x000fc800078e0202 */
[----:B------:R-:W1:Y:S04]  /*51f0*/  LDS.128 R56, [R56+0x15400] ;  /* 0x0154000038387984 */ /* 0x000e680000000c00 */
[----:B------:R-:W2:Y:S01]  /*5200*/  LDS.128 R52, [R52+0x15400] ;  /* 0x0154000034347984 */ /* 0x000ea20000000c00 */
[----:B------:R-:W-:Y:S05]  /*5210*/  @P4 BRA `(.L_x_11346) ;  /* 0x0000000400744947 */ /* 0x000fea0003800000 */
[--C-:B------:R-:W-:Y:S01]  /*5220*/  SHF.R.U64 R36, R36, 0x10, R37.reuse ;  /* 0x0000001024247819 */ /* 0x100fe20000001225 */
[----:B-1----:R-:W-:Y:S01]  /*5230*/  IMAD.U32 R120, R57, 0x10000, RZ ;  /* 0x0001000039787824 */ /* 0x002fe200078e00ff */
        /* <DEDUP_REMOVED lines=10> */
[----:B------:R-:W-:Y:S01]  /*52e0*/  IMAD.U32 R116, R37, 0x10000, RZ ;  /* 0x0001000025747824 */ /* 0x000fe200078e00ff */
[----:B------:R-:W-:-:S02]  /*52f0*/  SHF.R.U32.HI R39, RZ, 0x10, R39 ;  /* 0x00000010ff277819 */ /* 0x000fc40000011627 */
[----:B------:R-:W-:Y:S01]  /*5300*/  PRMT R51, R119, 0x5410, R51 ;  /* 0x0000541077337816 */ /* 0x000fe20000000033 */
[----:B------:R-:W-:Y:S01]  /*5310*/  IMAD.U32 R119, R38, 0x10000, RZ ;  /* 0x0001000026777824 */ /* 0x000fe200078e00ff */
[----:B------:R-:W-:Y:S02]  /*5320*/  PRMT R39, R117, 0x5410, R39 ;  /* 0x0000541075277816 */ /* 0x000fe40000000027 */
        /* <DEDUP_REMOVED lines=58> */
[----:B------:R-:W-:Y:S01]  /*56d0*/  FMUL.FTZ R57, R57, R52 ;  /* 0x0000003439397220 */ /* 0x000fe20000410000 */
        /* <DEDUP_REMOVED lines=17> */
.L_x_11346:
[----:B------:R-:W-:Y:S05]  /*57f0*/  BSYNC B2 ;  /* 0x0000000000027941 */ /* 0x000fea0003800000 */
.L_x_11345:
        /* <DEDUP_REMOVED lines=12> */
.L_x_11344:
[----:B------:R-:W-:Y:S05]  /*58c0*/  BSYNC B1 ;  /* 0x0000000000017941 */ /* 0x000fea0003800000 */
.L_x_11343:
[----:B------:R-:W-:Y:S01]  /*58d0*/  ISETP.NE.AND P4, PT, R9, RZ, PT ;  /* 0x000000ff0900720c */ /* 0x000fe20003f85270 */
[----:B------:R-:W-:-:S12]  /*58e0*/  BSSY B1, `(.L_x_11347) ;  /* 0x0000082000017945 */ /* 0x000fd80003800000 */
[----:B------:R-:W-:Y:S05]  /*58f0*/  @!P4 BRA `(.L_x_11348) ;  /* 0x000000080000c947 */ /* 0x000fea0003800000 */
[----:B------:R-:W3:Y:S04]  /*5900*/  LDL R48, [R1+0x10] ;  /* 0x0000100001307983 */ /* 0x000ee80000100800 */
[----:B--2---:R-:W2:Y:S04]  /*5910*/  LDL R39, [R1+0x14] ;  /* 0x0000140001277983 */ /* 0x004ea80000100800 */
        /* <DEDUP_REMOVED lines=8> */
[----:B------:R-:W-:Y:S01]  /*59a0*/  SHF.R.S32.HI R37, RZ, 0x1f, R36 ;  /* 0x0000001fff257819 */ /* 0x000fe20000011424 */
[----:B------:R-:W-:-:S03]  /*59b0*/  IMAD.SHL.U32 R52, R36, 0x8, RZ ;  /* 0x0000000824347824 */ /* 0x000fc600078e00ff */
[----:B------:R-:W-:-:S05]  /*59c0*/  LEA.HI R37, R37, R36, RZ, 0x2 ;  /* 0x0000002425257211 */ /* 0x000fca00078f10ff */
[----:B------:R-:W-:-:S05]  /*59d0*/  IMAD.SHL.U32 R37, R37, 0x400, RZ ;  /* 0x0000040025257824 */ /* 0x000fca00078e00ff */
[----:B------:R-:W-:Y:S02]  /*59e0*/  LOP3.LUT R37, R37, 0x7ffff000, RZ, 0xc0, !PT ;  /* 0x7ffff00025257812 */ /* 0x000fe400078ec0ff */
[----:B---3--:R-:W-:-:S04]  /*59f0*/  LOP3.LUT R36, R48, 0x18, R52, 0xf8, !PT ;  /* 0x0000001830247812 */ /* 0x008fc800078ef834 */
[----:B--2---:R-:W-:-:S04]  /*5a00*/  LOP3.LUT R36, R36, R39, RZ, 0x3c, !PT ;  /* 0x0000002724247212 */ /* 0x004fc800078e3cff */
[----:B----4-:R-:W-:Y:S01]  /*5a10*/  IADD3 R36, R36, R37, R38 ;  /* 0x0000002524247210 */ /* 0x010fe20007ffe026 */
        /* <DEDUP_REMOVED lines=9> */
[----:B------:R-:W-:Y:S02]  /*5ab0*/  SHF.R.U32.HI R55, RZ, 0x10, R45 ;  /* 0x00000010ff377819 */ /* 0x000fe4000001162d */
[----:B------:R-:W-:Y:S02]  /*5ac0*/  SHF.R.U32.HI R53, RZ, 0x10, R33 ;  /* 0x00000010ff357819 */ /* 0x000fe40000011621 */
[--C-:B------:R-:W-:Y:S02]  /*5ad0*/  SHF.R.U64 R32, R34, 0x10, R35.reuse ;  /* 0x0000001022207819 */ /* 0x100fe40000001223 */
[----:B------:R-:W-:Y:S02]  /*5ae0*/  SHF.R.U32.HI R34, RZ, 0x10, R35 ;  /* 0x00000010ff227819 */ /* 0x000fe40000011623 */
[----:B------:R-:W-:-:S02]  /*5af0*/  SHF.R.U64 R35, R44, 0x10, R45 ;  /* 0x000000102c237819 */ /* 0x000fc4000000122d */
[----:B------:R-:W-:Y:S02]  /*5b00*/  PRMT R44, R129, 0x5410, R55 ;  /* 0x00005410812c7816 */ /* 0x000fe40000000037 */
[----:B------:R-:W-:Y:S02]  /*5b10*/  PRMT R45, R128, 0x5410, R53 ;  /* 0x00005410802d7816 */ /* 0x000fe40000000035 */
[--C-:B------:R-:W-:Y:S01]  /*5b20*/  SHF.R.U64 R33, R46, 0x10, R47.reuse ;  /* 0x000000102e217819 */ /* 0x100fe2000000122f */
[----:B------:R-:W-:Y:S01]  /*5b30*/  IMAD.U32 R55, R44, 0x10000, RZ ;  /* 0x000100002c377824 */ /* 0x000fe200078e00ff */
[----:B------:R-:W-:Y:S01]  /*5b40*/  LOP3.LUT R49, R49, 0xffff0000, RZ, 0xc0, !PT ;  /* 0xffff000031317812 */ /* 0x000fe200078ec0ff */
[----:B------:R-:W-:Y:S01]  /*5b50*/  IMAD.U32 R53, R45, 0x10000, RZ ;  /* 0x000100002d357824 */ /* 0x000fe200078e00ff */
[----:B------:R-:W-:Y:S01]  /*5b60*/  SHF.R.U32.HI R47, RZ, 0x10, R47 ;  /* 0x00000010ff2f7819 */ /* 0x000fe2000001162f */
[C---:B-1----:R-:W-:Y:S02]  /*5b70*/  IMAD.U32 R46, R37.reuse, 0x10000, RZ ;  /* 0x00010000252e7824 */ /* 0x042fe400078e00ff */
[C---:B------:R-:W-:Y:S01]  /*5b80*/  FMUL.FTZ R57, R56.reuse, R55 ;  /* 0x0000003738397220 */ /* 0x040fe20000410000 */
[----:B------:R-:W-:Y:S01]  /*5b90*/  FMUL.FTZ R56, R56, R53 ;  /* 0x0000003538387220 */ /* 0x000fe20000410000 */
[----:B------:R-:W-:-:S02]  /*5ba0*/  LOP3.LUT R37, R37, 0xffff0000, RZ, 0xc0, !PT ;  /* 0xffff000025257812 */ /* 0x000fc400078ec0ff */
[C---:B------:R-:W-:Y:S01]  /*5bb0*/  FFMA.FTZ R53, R46.reuse, R53, -R57 ;  /* 0x000000352e357223 */ /* 0x040fe20000010839 */
[----:B------:R-:W-:Y:S01]  /*5bc0*/  FFMA.FTZ R46, R46, R55, R56 ;  /* 0x000000372e2e7223 */ /* 0x000fe20000010038 */
[----:B------:R-:W-:Y:S01]  /*5bd0*/  LOP3.LUT R55, R45, 0xffff0000, RZ, 0xc0, !PT ;  /* 0xffff00002d377812 */ /* 0x000fe200078ec0ff */
[C---:B------:R-:W-:Y:S01]  /*5be0*/  IMAD.U32 R56, R51.reuse, 0x10000, RZ ;  /* 0x0001000033387824 */ /* 0x040fe200078e00ff */
[----:B------:R-:W-:Y:S02]  /*5bf0*/  LOP3.LUT R45, R44, 0xffff0000, RZ, 0xc0, !PT ;  /* 0xffff00002c2d7812 */ /* 0x000fe400078ec0ff */
[----:B------:R-:W-:Y:S02]  /*5c00*/  LOP3.LUT R51, R51, 0xffff0000, RZ, 0xc0, !PT ;  /* 0xffff000033337812 */ /* 0x000fe400078ec0ff */
[----:B------:R-:W-:Y:S01]  /*5c10*/  PRMT R35, R126, 0x5432, R35 ;  /* 0x000054327e237816 */ /* 0x000fe20000000023 */
[C---:B------:R-:W-:Y:S01]  /*5c20*/  FMUL.FTZ R44, R49.reuse, R45 ;  /* 0x0000002d312c7220 */ /* 0x040fe20000410000 */
[----:B------:R-:W-:Y:S01]  /*5c30*/  FMUL.FTZ R49, R49, R55 ;  /* 0x0000003731317220 */ /* 0x000fe20000410000 */
[----:B------:R-:W-:-:S02]  /*5c40*/  PRMT R33, R125, 0x5410, R33 ;  /* 0x000054107d217816 */ /* 0x000fc40000000021 */
[C---:B------:R-:W-:Y:S01]  /*5c50*/  FFMA.FTZ R44, R37.reuse, R55, -R44 ;  /* 0x00000037252c7223 */ /* 0x040fe2000001082c */
[----:B------:R-:W-:Y:S01]  /*5c60*/  FFMA.FTZ R37, R37, R45, R49 ;  /* 0x0000002d25257223 */ /* 0x000fe20000010031 */
[----:B------:R-:W-:Y:S01]  /*5c70*/  PRMT R49, R127, 0x5432, R54 ;  /* 0x000054327f317816 */ /* 0x000fe20000000036 */
[----:B------:R-:W-:Y:S01]  /*5c80*/  IMAD.U32 R45, R39, 0x10000, RZ ;  /* 0x00010000272d7824 */ /* 0x000fe200078e00ff */
[----:B------:R-:W-:Y:S02]  /*5c90*/  PRMT R54, R127, 0x5410, R34 ;  /* 0x000054107f367816 */ /* 0x000fe40000000022 */
[----:B------:R-:W-:Y:S02]  /*5ca0*/  PRMT R34, R126, 0x5410, R47 ;  /* 0x000054107e227816 */ /* 0x000fe4000000002f */
[----:B------:R-:W-:Y:S01]  /*5cb0*/  PRMT R32, R125, 0x5432, R32 ;  /* 0x000054327d207816 */ /* 0x000fe20000000020 */
[----:B------:R-:W-:Y:S01]  /*5cc0*/  IMAD.U32 R47, R54, 0x10000, RZ ;  /* 0x00010000362f7824 */ /* 0x000fe200078e00ff */
[----:B------:R-:W-:Y:S01]  /*5cd0*/  F2FP.BF16.F32.PACK_AB R44, R44, R53 ;  /* 0x000000352c2c723e */ /* 0x000fe200000010ff */
[----:B------:R-:W-:-:S04]  /*5ce0*/  IMAD.U32 R55, R34, 0x10000, RZ ;  /* 0x0001000022377824 */ /* 0x000fc800078e00ff */
[C---:B------:R-:W-:Y:S01]  /*5cf0*/  FMUL.FTZ R57, R56.reuse, R55 ;  /* 0x0000003738397220 */ /* 0x040fe20000410000 */
[----:B------:R-:W-:-:S03]  /*5d00*/  FMUL.FTZ R56, R56, R47 ;  /* 0x0000002f38387220 */ /* 0x000fc60000410000 */
[C---:B------:R-:W-:Y:S01]  /*5d10*/  FFMA.FTZ R47, R45.reuse, R47, -R57 ;  /* 0x0000002f2d2f7223 */ /* 0x040fe20000010839 */
[----:B------:R-:W-:Y:S01]  /*5d20*/  FFMA.FTZ R45, R45, R55, R56 ;  /* 0x000000372d2d7223 */ /* 0x000fe20000010038 */
[----:B------:R-:W-:Y:S01]  /*5d30*/  LOP3.LUT R55, R54, 0xffff0000, RZ, 0xc0, !PT ;  /* 0xffff000036377812 */ /* 0x000fe200078ec0ff */
[----:B------:R-:W-:Y:S01]  /*5d40*/  IMAD.U32 R56, R49, 0x10000, RZ ;  /* 0x0001000031387824 */ /* 0x000fe200078e00ff */
        /* <DEDUP_REMOVED lines=11> */
[C---:B------:R-:W-:Y:S01]  /*5e00*/  IMAD.U32 R51, R36.reuse, 0x10000, RZ ;  /* 0x0001000024337824 */ /* 0x040fe200078e00ff */
[----:B------:R-:W-:Y:S01]  /*5e10*/  LOP3.LUT R36, R36, 0xffff0000, RZ, 0xc0, !PT ;  /* 0xffff000024247812 */ /* 0x000fe200078ec0ff */
[C---:B------:R-:W-:Y:S01]  /*5e20*/  FMUL.FTZ R57, R55.reuse, R54 ;  /* 0x0000003637397220 */ /* 0x040fe20000410000 */
[----:B------:R-:W-:Y:S01]  /*5e30*/  FMUL.FTZ R55, R55, R56 ;  /* 0x0000003837377220 */ /* 0x000fe20000410000 */
[----:B------:R-:W-:-:S02]  /*5e40*/  F2FP.BF16.F32.PACK_AB R34, R34, R45 ;  /* 0x0000002d2222723e */ /* 0x000fc400000010ff */
[C---:B------:R-:W-:Y:S01]  /*5e50*/  FFMA.FTZ R57, R51.reuse, R56, -R57 ;  /* 0x0000003833397223 */ /* 0x040fe20000010839 */
[----:B------:R-:W-:Y:S01]  /*5e60*/  FFMA.FTZ R55, R51, R54, R55 ;  /* 0x0000003633377223 */ /* 0x000fe20000010037 */
[C---:B------:R-:W-:Y:S01]  /*5e70*/  FMUL.FTZ R51, R48.reuse, R35 ;  /* 0x0000002330337220 */ /* 0x040fe20000410000 */
        /* <DEDUP_REMOVED lines=9> */
[----:B------:R-:W-:Y:S01]  /*5f10*/  FMUL.FTZ R54, R56, R36 ;  /* 0x0000002438367220 */ /* 0x000fe20000410000 */
[----:B------:R-:W-:-:S02]  /*5f20*/  IMAD.U32 R35, R38, 0x10000, RZ ;  /* 0x0001000026237824 */ /* 0x000fc400078e00ff */
[-C--:B------:R-:W-:Y:S01]  /*5f30*/  FMUL.FTZ R56, R56, R49.reuse ;  /* 0x0000003138387220 */ /* 0x080fe20000410000 */
[----:B------:R-:W-:Y:S01]  /*5f40*/  LOP3.LUT R38, R38, 0xffff0000, RZ, 0xc0, !PT ;  /* 0xffff000026267812 */ /* 0x000fe200078ec0ff */
[C---:B------:R-:W-:Y:S02]  /*5f50*/  FFMA.FTZ R54, R35.reuse, R49, -R54 ;  /* 0x0000003123367223 */ /* 0x040fe40000010836 */
[----:B------:R-:W-:Y:S01]  /*5f60*/  FFMA.FTZ R56, R35, R36, R56 ;  /* 0x0000002423387223 */ /* 0x000fe20000010038 */
[----:B------:R-:W-:Y:S01]  /*5f70*/  LOP3.LUT R35, R32, 0xffff0000, RZ, 0xc0, !PT ;  /* 0xffff000020237812 */ /* 0x000fe200078ec0ff */
[----:B------:R-:W-:Y:S01]  /*5f80*/  FMUL.FTZ R49, R50, R33 ;  /* 0x0000002132317220 */ /* 0x000fe20000410000 */
[----:B------:R-:W-:Y:S01]  /*5f90*/  F2FP.BF16.F32.PACK_AB R36, R51, R57 ;  /* 0x000000393324723e */ /* 0x000fe200000010ff */
[----:B------:R-:W-:Y:S01]  /*5fa0*/  IMAD.MOV.U32 R51, RZ, RZ, R34 ;  /* 0x000000ffff337224 */ /* 0x000fe200078e0022 */
[----:B------:R-:W-:Y:S01]  /*5fb0*/  F2FP.BF16.F32.PACK_AB R48, R48, R55 ;  /* 0x000000373030723e */ /* 0x000fe200000010ff */
[-C--:B------:R-:W-:Y:S01]  /*5fc0*/  FMUL.FTZ R50, R50, R35.reuse ;  /* 0x0000002332327220 */ /* 0x080fe20000410000 */
[----:B------:R-:W-:Y:S01]  /*5fd0*/  FFMA.FTZ R35, R38, R35, -R49 ;  /* 0x0000002326237223 */ /* 0x000fe20000010831 */
[----:B------:R-:W-:Y:S01]  /*5fe0*/  F2FP.BF16.F32.PACK_AB R49, R37, R46 ;  /* 0x0000002e2531723e */ /* 0x000fe200000010ff */
[----:B------:R-:W-:-:S02]  /*5ff0*/  IMAD.MOV.U32 R37, RZ, RZ, R44 ;  /* 0x000000ffff257224 */ /* 0x000fc400078e002c */
[----:B------:R-:W-:Y:S01]  /*6000*/  FFMA.FTZ R33, R38, R33, R50 ;  /* 0x0000002126217223 */ /* 0x000fe20000010032 */
[----:B------:R-:W-:-:S04]  /*6010*/  F2FP.BF16.F32.PACK_AB R38, R35, R54 ;  /* 0x000000362326723e */ /* 0x000fc800000010ff */
[----:B------:R-:W-:-:S07]  /*6020*/  F2FP.BF16.F32.PACK_AB R50, R33, R56 ;  /* 0x000000382132723e */ /* 0x000fce00000010ff */
.L_x_11350:
[----:B------:R-:W-:Y:S05]  /*6030*/  BSYNC B2 ;  /* 0x0000000000027941 */ /* 0x000fea0003800000 */
.L_x_11349:
[----:B------:R-:W-:-:S04]  /*6040*/  IADD3 R33, P4, P5, R20, R88, R79 ;  /* 0x0000005814217210 */ /* 0x000fc80007d9e04f */
[----:B------:R-:W-:Y:S02]  /*6050*/  IADD3.X R34, R3, R109, R100, P4, P5 ;  /* 0x0000006d03227210 */ /* 0x000fe400027ea464 */
[----:B------:R-:W-:-:S13]  /*6060*/  ISETP.GE.AND P4, PT, R52, R108, PT ;  /* 0x0000006c3400720c */ /* 0x000fda0003f86270 */
[--C-:B------:R-:W-:Y:S02]  /*6070*/  @!P4 SHF.R.S32.HI R32, RZ, 0x1f, R52.reuse ;  /* 0x0000001fff20c819 */ /* 0x100fe40000011434 */
[----:B------:R-:W-:-:S04]  /*6080*/  @!P4 IADD3 R52, P5, P6, R20, R88, R52 ;  /* 0x000000581434c210 */ /* 0x000fc80007ebe034 */
[----:B------:R-:W-:Y:S02]  /*6090*/  @!P4 IADD3.X R35, R3, R109, R32, P5, P6 ;  /* 0x0000006d0323c210 */ /* 0x000fe40002fec420 */
[----:B------:R-:W-:-:S04]  /*60a0*/  LEA R32, P5, R33, R86, 0x1 ;  /* 0x0000005621207211 */ /* 0x000fc800078a08ff */
[----:B------:R-:W-:Y:S02]  /*60b0*/  LEA.HI.X R33, R33, R87, R34, 0x1, P5 ;  /* 0x0000005721217211 */ /* 0x000fe400028f0c22 */
[----:B------:R-:W-:-:S03]  /*60c0*/  @!P4 LEA R34, P5, R52, R86, 0x1 ;  /* 0x000000563422c211 */ /* 0x000fc600078a08ff */
[----:B-1----:R1:W-:Y:S01]  /*60d0*/  STG.E.128 desc[UR40][R32.64], R36 ;  /* 0x0000002420007986 */ /* 0x0023e2000c101d28 */
[----:B------:R-:W-:-:S05]  /*60e0*/  @!P4 LEA.HI.X R35, R52, R87, R35, 0x1, P5 ;  /* 0x000000573423c211 */ /* 0x000fca00028f0c23 */
[----:B--2---:R1:W-:Y:S04]  /*60f0*/  @!P4 STG.E.128 desc[UR40][R34.64], R48 ;  /* 0x000000302200c986 */ /* 0x0043e8000c101d28 */
.L_x_11348:
[----:B------:R-:W-:Y:S05]  /*6100*/  BSYNC B1 ;  /* 0x0000000000017941 */ /* 0x000fea0003800000 */
.L_x_11347:
[----:B------:R-:W-:-:S13]  /*6110*/  ISETP.NE.AND P4, PT, R10, RZ, PT ;  /* 0x000000ff0a00720c */ /* 0x000fda0003f85270 */
[----:B------:R-:W-:Y:S05]  /*6120*/  @!P4 BRA `(.L_x_11315) ;  /* 0x000000080094c947 */ /* 0x000fea0003800000 */
[----:B-12---:R-:W2:Y:S04]  /*6130*/  LDL R36, [R1+0x10] ;  /* 0x0000100001247983 */ /* 0x006ea80000100800 */
[----:B------:R-:W3:Y:S04]  /*6140*/  LDL R35, [R1+0x14] ;  /* 0x0000140001237983 */ /* 0x000ee80000100800 */
[----:B------:R-:W4:Y:S01]  /*6150*/  LDL R34, [R1+0x18] ;  /* 0x0000180001227983 */ /* 0x000f220000100800 */
[----:B------:R-:W-:Y:S01]  /*6160*/  IADD3 R32, P4, P5, R20, R88, R77 ;  /* 0x0000005814207210 */ /* 0x000fe20007d9e04d */
[----:B------:R-:W-:Y:S01]  /*6170*/  BSSY B1, `(.L_x_11351) ;  /* 0x0000076000017945 */ /* 0x000fe20003800000 */
[----:B------:R-:W-:-:S02]  /*6180*/  LOP3.LUT P6, RZ, R23, 0x1, RZ, 0xc0, !PT ;  /* 0x0000000117ff7812 */ /* 0x000fc400078cc0ff */
[----:B------:R-:W-:Y:S02]  /*6190*/  IADD3.X R33, R3, R109, R99, P4, P5 ;  /* 0x0000006d03217210 */ /* 0x000fe400027ea463 */
[C---:B------:R-:W-:Y:S02]  /*61a0*/  LEA R44, P4, R32.reuse, R86, 0x1 ;  /* 0x00000056202c7211 */ /* 0x040fe400078808ff */
[----:B------:R-:W-:Y:S02]  /*61b0*/  SEL R114, R107, R114, !P6 ;  /* 0x000000726b727207 */ /* 0x000fe40007000000 */
[----:B------:R-:W-:Y:S02]  /*61c0*/  LEA.HI.X R45, R32, R87, R33, 0x1, P4 ;  /* 0x00000057202d7211 */ /* 0x000fe400020f0c21 */
[----:B------:R-:W-:Y:S02]  /*61d0*/  SHF.R.S32.HI R33, RZ, 0x1f, R114 ;  /* 0x0000001fff217819 */ /* 0x000fe40000011472 */
[----:B------:R-:W-:-:S02]  /*61e0*/  ISETP.GE.AND P4, PT, R4, R106, PT ;  /* 0x0000006a0400720c */ /* 0x000fc40003f86270 */
        /* <DEDUP_REMOVED lines=8> */
[----:B--2---:R-:W-:-:S04]  /*6270*/  LOP3.LUT R32, R36, 0x18, R47, 0xf8, !PT ;  /* 0x0000001824207812 */ /* 0x004fc800078ef82f */
[----:B---3--:R-:W-:-:S04]  /*6280*/  LOP3.LUT R32, R32, R35, RZ, 0x3c, !PT ;  /* 0x0000002320207212 */ /* 0x008fc800078e3cff */
        /* <DEDUP_REMOVED lines=10> */
[--C-:B------:R-:W-:Y:S01]  /*6330*/  SHF.R.U64 R28, R30, 0x10, R31.reuse ;  /* 0x000000101e1c7819 */ /* 0x100fe2000000121f */
[----:B-1----:R-:W-:Y:S01]  /*6340*/  IMAD.U32 R48, R33, 0x10000, RZ ;  /* 0x0001000021307824 */ /* 0x002fe200078e00ff */
[----:B------:R-:W-:Y:S01]  /*6350*/  SHF.R.U32.HI R30, RZ, 0x10, R31 ;  /* 0x00000010ff1e7819 */ /* 0x000fe2000001161f */
[----:B------:R-:W-:Y:S01]  /*6360*/  IMAD.U32 R54, R39, 0x10000, RZ ;  /* 0x0001000027367824 */ /* 0x000fe200078e00ff */
[----:B------:R-:W-:Y:S02]  /*6370*/  SHF.R.U32.HI R31, RZ, 0x10, R41 ;  /* 0x00000010ff1f7819 */ /* 0x000fe40000011629 */
[----:B------:R-:W-:Y:S02]  /*6380*/  SHF.R.U32.HI R29, RZ, 0x10, R29 ;  /* 0x00000010ff1d7819 */ /* 0x000fe4000001161d */
[----:B------:R-:W-:-:S02]  /*6390*/  SHF.R.U64 R41, R40, 0x10, R41 ;  /* 0x0000001028297819 */ /* 0x000fc40000001229 */
[--C-:B------:R-:W-:Y:S02]  /*63a0*/  SHF.R.U64 R40, R42, 0x10, R43.reuse ;  /* 0x000000102a287819 */ /* 0x100fe4000000122b */
[----:B------:R-:W-:Y:S02]  /*63b0*/  SHF.R.U32.HI R42, RZ, 0x10, R43 ;  /* 0x00000010ff2a7819 */ /* 0x000fe4000001162b */
[----:B------:R-:W-:Y:S01]  /*63c0*/  PRMT R43, R124, 0x5432, R31 ;  /* 0x000054327c2b7816 */ /* 0x000fe2000000001f */
[----:B------:R-:W-:Y:S01]  /*63d0*/  IMAD.U32 R31, R32, 0x10000, RZ ;  /* 0x00010000201f7824 */ /* 0x000fe200078e00ff */
[----:B------:R-:W-:Y:S02]  /*63e0*/  PRMT R29, R122, 0x5432, R29 ;  /* 0x000054327a1d7816 */ /* 0x000fe4000000001d */
[----:B------:R-:W-:Y:S01]  /*63f0*/  LOP3.LUT R37, R37, 0xffff0000, RZ, 0xc0, !PT ;  /* 0xffff000025257812 */ /* 0x000fe200078ec0ff */
[C---:B------:R-:W-:Y:S01]  /*6400*/  IMAD.U32 R53, R43.reuse, 0x10000, RZ ;  /* 0x000100002b357824 */ /* 0x040fe200078e00ff */
[----:B------:R-:W-:Y:S01]  /*6410*/  LOP3.LUT R58, R43, 0xffff0000, RZ, 0xc0, !PT ;  /* 0xffff00002b3a7812 */ /* 0x000fe200078ec0ff */
[C---:B------:R-:W-:Y:S01]  /*6420*/  IMAD.U32 R51, R29.reuse, 0x10000, RZ ;  /* 0x000100001d337824 */ /* 0x040fe200078e00ff */
[----:B------:R-:W-:Y:S01]  /*6430*/  LOP3.LUT R56, R29, 0xffff0000, RZ, 0xc0, !PT ;  /* 0xffff00001d387812 */ /* 0x000fe200078ec0ff */
[C---:B------:R-:W-:Y:S01]  /*6440*/  FMUL.FTZ R55, R46.reuse, R53 ;  /* 0x000000352e377220 */ /* 0x040fe20000410000 */
[----:B------:R-:W-:Y:S01]  /*6450*/  LOP3.LUT R33, R33, 0xffff0000, RZ, 0xc0, !PT ;  /* 0xffff000021217812 */ /* 0x000fe200078ec0ff */
[----:B------:R-:W-:Y:S01]  /*6460*/  FMUL.FTZ R106, R37, R58 ;  /* 0x0000003a256a7220 */ /* 0x000fe20000410000 */
[----:B------:R-:W-:Y:S01]  /*6470*/  PRMT R42, R123, 0x5432, R42 ;  /* 0x000054327b2a7816 */ /* 0x000fe2000000002a */
[-C--:B------:R-:W-:Y:S01]  /*6480*/  FMUL.FTZ R37, R37, R56.reuse ;  /* 0x0000003825257220 */ /* 0x080fe20000410000 */
[----:B------:R-:W-:Y:S01]  /*6490*/  PRMT R30, R121, 0x5432, R30 ;  /* 0x00005432791e7816 */ /* 0x000fe2000000001e */
[C---:B------:R-:W-:Y:S01]  /*64a0*/  FFMA.FTZ R29, R33.reuse, R56, -R106 ;  /* 0x00000038211d7223 */ /* 0x040fe2000001086a */
[----:B------:R-:W-:Y:S01]  /*64b0*/  FMUL.FTZ R52, R46, R51 ;  /* 0x000000332e347220 */ /* 0x000fe20000410000 */
[----:B------:R-:W-:Y:S01]  /*64c0*/  FFMA.FTZ R33, R33, R58, R37 ;  /* 0x0000003a21217223 */ /* 0x000fe20000010025 */
[----:B------:R-:W-:-:S02]  /*64d0*/  IMAD.U32 R37, R42, 0x10000, RZ ;  /* 0x000100002a257824 */ /* 0x000fc400078e00ff */
[----:B------:R-:W-:Y:S01]  /*64e0*/  FFMA.FTZ R50, R48, R51, -R55 ;  /* 0x0000003330327223 */ /* 0x000fe20000010837 */
[----:B------:R-:W-:Y:S02]  /*64f0*/  IMAD.U32 R43, R30, 0x10000, RZ ;  /* 0x000100001e2b7824 */ /* 0x000fe400078e00ff */
[----:B------:R-:W-:Y:S01]  /*6500*/  FFMA.FTZ R48, R48, R53, R52 ;  /* 0x0000003530307223 */ /* 0x000fe20000010034 */
[----:B------:R-:W-:Y:S01]  /*6510*/  PRMT R124, R124, 0x5410, R41 ;  /* 0x000054107c7c7816 */ /* 0x000fe20000000029 */
[----:B------:R-:W-:Y:S02]  /*6520*/  IMAD.U32 R52, R35, 0x10000, RZ ;  /* 0x0001000023347824 */ /* 0x000fe400078e00ff */
[C---:B------:R-:W-:Y:S01]  /*6530*/  FMUL.FTZ R41, R54.reuse, R37 ;  /* 0x0000002536297220 */ /* 0x040fe20000410000 */
[----:B------:R-:W-:Y:S01]  /*6540*/  LOP3.LUT R39, R39, 0xffff0000, RZ, 0xc0, !PT ;  /* 0xffff000027277812 */ /* 0x000fe200078ec0ff */
[-C--:B------:R-:W-:Y:S01]  /*6550*/  FMUL.FTZ R54, R54, R43.reuse ;  /* 0x0000002b36367220 */ /* 0x080fe20000410000 */
[----:B------:R-:W-:Y:S01]  /*6560*/  LOP3.LUT R42, R42, 0xffff0000, RZ, 0xc0, !PT ;  /* 0xffff00002a2a7812 */ /* 0x000fe200078ec0ff */
[----:B------:R-:W-:Y:S01]  /*6570*/  IMAD.U32 R46, R36, 0x10000, RZ ;  /* 0x00010000242e7824 */ /* 0x000fe200078e00ff */
[----:B------:R-:W-:Y:S01]  /*6580*/  PRMT R122, R122, 0x5410, R49 ;  /* 0x000054107a7a7816 */ /* 0x000fe20000000031 */
[----:B------:R-:W-:Y:S01]  /*6590*/  IMAD.U32 R51, R34, 0x10000, RZ ;  /* 0x0001000022337824 */ /* 0x000fe200078e00ff */
[----:B------:R-:W-:Y:S01]  /*65a0*/  PRMT R121, R121, 0x5410, R28 ;  /* 0x0000541079797816 */ /* 0x000fe2000000001c */
[C---:B------:R-:W-:Y:S01]  /*65b0*/  FFMA.FTZ R28, R52.reuse, R43, -R41 ;  /* 0x0000002b341c7223 */ /* 0x040fe20000010829 */
[----:B------:R-:W-:Y:S01]  /*65c0*/  PRMT R123, R123, 0x5410, R40 ;  /* 0x000054107b7b7816 */ /* 0x000fe20000000028 */
[----:B------:R-:W-:Y:S01]  /*65d0*/  FFMA.FTZ R52, R52, R37, R54 ;  /* 0x0000002534347223 */ /* 0x000fe20000010036 */
[----:B------:R-:W-:Y:S01]  /*65e0*/  LOP3.LUT R35, R35, 0xffff0000, RZ, 0xc0, !PT ;  /* 0xffff000023237812 */ /* 0x000fe200078ec0ff */
[C---:B------:R-:W-:Y:S01]  /*65f0*/  FMUL.FTZ R54, R39.reuse, R42 ;  /* 0x0000002a27367220 */ /* 0x040fe20000410000 */
[----:B------:R-:W-:Y:S01]  /*6600*/  LOP3.LUT R40, R30, 0xffff0000, RZ, 0xc0, !PT ;  /* 0xffff00001e287812 */ /* 0x000fe200078ec0ff */
[----:B------:R-:W-:Y:S01]  /*6610*/  IMAD.U32 R43, R124, 0x10000, RZ ;  /* 0x000100007c2b7824 */ /* 0x000fe200078e00ff */
[----:B------:R-:W-:Y:S01]  /*6620*/  LOP3.LUT R36, R36, 0xffff0000, RZ, 0xc0, !PT ;  /* 0xffff000024247812 */ /* 0x000fe200078ec0ff */
[C---:B------:R-:W-:Y:S01]  /*6630*/  IMAD.U32 R30, R122.reuse, 0x10000, RZ ;  /* 0x000100007a1e7824 */ /* 0x040fe200078e00ff */
[----:B------:R-:W-:Y:S01]  /*6640*/  LOP3.LUT R41, R122, 0xffff0000, RZ, 0xc0, !PT ;  /* 0xffff00007a297812 */ /* 0x000fe200078ec0ff */
[-C--:B------:R-:W-:Y:S01]  /*6650*/  FMUL.FTZ R56, R39, R40.reuse ;  /* 0x0000002827387220 */ /* 0x080fe20000410000 */
[C---:B------:R-:W-:Y:S01]  /*6660*/  FFMA.FTZ R37, R35.reuse, R40, -R54 ;  /* 0x0000002823257223 */ /* 0x040fe20000010836 */
[----:B------:R-:W-:Y:S01]  /*6670*/  LOP3.LUT R39, R124, 0xffff0000, RZ, 0xc0, !PT ;  /* 0xffff00007c277812 */ /* 0x000fe200078ec0ff */
[C---:B------:R-:W-:Y:S01]  /*6680*/  FMUL.FTZ R40, R46.reuse, R43 ;  /* 0x0000002b2e287220 */ /* 0x040fe20000410000 */
[----:B------:R-:W-:Y:S01]  /*6690*/  FMUL.FTZ R46, R46, R30 ;  /* 0x0000001e2e2e7220 */ /* 0x000fe20000410000 */
[----:B------:R-:W-:Y:S01]  /*66a0*/  LOP3.LUT R32, R32, 0xffff0000, RZ, 0xc0, !PT ;  /* 0xffff000020207812 */ /* 0x000fe200078ec0ff */
[----:B------:R-:W-:Y:S01]  /*66b0*/  FFMA.FTZ R35, R35, R42, R56 ;  /* 0x0000002a23237223 */ /* 0x000fe20000010038 */
[C---:B------:R-:W-:Y:S01]  /*66c0*/  FFMA.FTZ R30, R31.reuse, R30, -R40 ;  /* 0x0000001e1f1e7223 */ /* 0x040fe20000010828 */
[----:B------:R-:W-:Y:S01]  /*66d0*/  LOP3.LUT R53, R34, 0xffff0000, RZ, 0xc0, !PT ;  /* 0xffff000022357812 */ /* 0x000fe200078ec0ff */
        /* <DEDUP_REMOVED lines=31> */
.L_x_11352:
[----:B------:R-:W-:Y:S05]  /*68d0*/  BSYNC B1 ;  /* 0x0000000000017941 */ /* 0x000fea0003800000 */
.L_x_11351:
        /* <DEDUP_REMOVED lines=10> */
.L_x_11308:
[----:B------:R-:W-:-:S06]  /*6980*/  UISETP.NE.AND UP0, UPT, UR37, 0x3, UPT ;  /* 0x000000032500788c */ /* 0x000fcc000bf05270 */
[----:B------:R-:W-:-:S13]  /*6990*/  PLOP3.LUT P3, PT, PT, PT, UP0, 0x80, 0x0 ;  /* 0x000000000000781c */ /* 0x000fda0003f6f008 */
[----:B------:R-:W-:Y:S05]  /*69a0*/  @!P3 BRA `(.L_x_11353) ;  /* 0x000000000004b947 */ /* 0x000fea0003800000 */
[----:B------:R-:W-:Y:S01]  /*69b0*/  BPT.TRAP 0x1 ;  /* 0x000000040000795c */ /* 0x000fe20000300000 */
.L_x_11353:
[----:B------:R-:W-:Y:S01]  /*69c0*/  IMAD R14, R17, 0x8, R2 ;  /* 0x00000008110e7824 */ /* 0x000fe200078e0202 */
[----:B------:R-:W-:Y:S01]  /*69d0*/  SHF.L.U32 R85, R156, 0x1f, RZ ;  /* 0x0000001f9c557819 */ /* 0x000fe200000006ff */
[----:B------:R-:W-:Y:S01]  /*69e0*/  IMAD R84, R25, -0x80, R24 ;  /* 0xffffff8019547824 */ /* 0x000fe200078e0218 */
[----:B------:R-:W-:Y:S02]  /*69f0*/  BSSY B1, `(.L_x_11354) ;  /* 0x0000004000017945 */ /* 0x000fe40003800000 */
[----:B------:R-:W0:Y:S02]  /*6a00*/  SYNCS.PHASECHK.TRANS64.TRYWAIT P4, [R14+URZ+0x2d890], R85 ;  /* 0x02d890550e0075a7 */ /* 0x000e24000808017f */
[----:B------:R-:W-:Y:S01]  /*6a10*/  VIMNMX R84, R84, 0x80, PT ;  /* 0x0000008054547848 */ /* 0x000fe20003fe0100 */
[----:B0-----:R-:W-:Y:S06]  /*6a20*/  @!P4 BRA `(.L_x_11355) ;  /* 0x000001c00058c947 */ /* 0x001fec0003800000 */
.L_x_11682:
[----:B------:R-:W-:Y:S05]  /*6a30*/  BSYNC B1 ;  /* 0x0000000000017941 */ /* 0x000fea0003800000 */
.L_x_11354:
        /* <DEDUP_REMOVED lines=20> */
.L_x_11315:
[----:B------:R-:W-:Y:S05]  /*6b80*/  BSYNC B0 ;  /* 0x0000000000007941 */ /* 0x000fea0003800000 */
.L_x_11307:
        /* <DEDUP_REMOVED lines=17> */
.L_x_11357:
[----:B------:R-:W-:Y:S05]  /*6ca0*/  BSYNC B0 ;  /* 0x0000000000007941 */ /* 0x000fea0003800000 */
.L_x_11356:
[----:B------:R-:W2:Y:S01]  /*6cb0*/  SYNCS.PHASECHK.TRANS64.TRYWAIT P3, [R14+URZ+0x2d8b0], R85 ;  /* 0x02d8b0550e0075a7 */ /* 0x000ea2000806017f */
[----:B------:R-:W-:Y:S04]  /*6cc0*/  BSSY B0, `(.L_x_11358) ;  /* 0x0000002000007945 */ /* 0x000fe80003800000 */
[----:B--2---:R-:W-:Y:S05]  /*6cd0*/  @!P3 BRA `(.L_x_11359) ;  /* 0x000001bc00c0b947 */ /* 0x004fea0003800000 */
.L_x_11683:
[----:B------:R-:W-:Y:S05]  /*6ce0*/  BSYNC B0 ;  /* 0x0000000000007941 */ /* 0x000fea0003800000 */
.L_x_11358:
        /* <DEDUP_REMOVED lines=33> */
.L_x_11361:
[----:B------:R-:W-:Y:S05]  /*6f00*/  BSYNC B0 ;  /* 0x0000000000007941 */ /* 0x000fea0003800000 */
.L_x_11360:
[----:B------:R-:W-:Y:S01]  /*6f10*/  @!PT LDS RZ, [RZ] ;  /* 0x00000000fffff984 */ /* 0x000fe20000000800 */
[----:B------:R-:W-:Y:S01]  /*6f20*/  @!PT LDS RZ, [RZ] ;  /* 0x00000000fffff984 */ /* 0x000fe20000000800 */
[----:B------:R-:W-:Y:S01]  /*6f30*/  @!PT LDS RZ, [RZ] ;  /* 0x00000000fffff984 */ /* 0x000fe20000000800 */
[----:B------:R-:W-:Y:S01]  /*6f40*/  @!PT LDS RZ, [RZ] ;  /* 0x00000000fffff984 */ /* 0x000fe20000000800 */
[----:B------:R4:W-:Y:S06]  /*6f50*/  MEMBAR.ALL.CTA ;  /* 0x0000000000007992 */ /* 0x0009ec0000008000 */
[----:B----4-:R-:W4:Y:S01]  /*6f60*/  FENCE.VIEW.ASYNC.S ;  /* 0x00000000000073c6 */ /* 0x010f220000000000 */
[----:B------:R-:W-:Y:S02]  /*6f70*/  VIADD R17, R17, 0x1 ;  /* 0x0000000111117836 */ /* 0x000fe40000000000 */
[----:B0-2---:R-:W-:Y:S01]  /*6f80*/  @!P4 VIADD R14, R14, 0x2d8c0 ;  /* 0x0002d8c00e0ec836 */ /* 0x005fe20000000000 */
[----:B----4-:R0:W-:Y:S02]  /*6f90*/  BAR.SYNC.DEFER_BLOCKING R110, 0x80 ;  /* 0x0002006e0000751d */ /* 0x0101e40000010000 */
[----:B------:R-:W-:-:S02]  /*6fa0*/  ISETP.NE.AND P3, PT, R17, 0x2, PT ;  /* 0x000000021100780c */ /* 0x000fc40003f65270 */
[----:B------:R-:W-:Y:S02]  /*6fb0*/  @!P4 PRMT R14, RZ, 0x654, R14 ;  /* 0x00000654ff0ec816 */ /* 0x000fe4000000000e */
[----:B------:R-:W-:Y:S02]  /*6fc0*/  SEL R15, RZ, 0x1, P3 ;  /* 0x00000001ff0f7807 */ /* 0x000fe40001800000 */
[----:B------:R-:W-:Y:S02]  /*6fd0*/  SEL R17, R17, RZ, P3 ;  /* 0x000000ff11117207 */ /* 0x000fe40001800000 */
[----:B------:R-:W-:Y:S01]  /*6fe0*/  LOP3.LUT R156, R156, R15, RZ, 0x3c, !PT ;  /* 0x0000000f9c9c7212 */ /* 0x000fe200078e3cff */
[----:B------:R0:W-:Y:S01]  /*6ff0*/  @!P4 SYNCS.ARRIVE.TRANS64.RED.A1T0 RZ, [R14+URZ], RZ ;  /* 0x000000ff0effc9a7 */ /* 0x0001e2000810043f */
[----:B------:R-:W-:Y:S05]  /*7000*/  @P2 BRA `(.L_x_11362) ;  /* 0xffffffb800a42947 */ /* 0x000fea000383ffff */
[----:B-1-3--:R-:W1:Y:S01]  /*7010*/  S2R R28, SR_TID.X ;  /* 0x00000000001c7919 */ /* 0x00ae620000002100 */
[----:B------:R-:W-:Y:S02]  /*7020*/  PLOP3.LUT P0, PT, PT, PT, PT, 0x8, 0x0 ;  /* 0x000000000000781c */ /* 0x000fe40003f0e170 */
[----:B-1----:R-:W-:-:S04]  /*7030*/  SHF.R.U32.HI R28, RZ, 0x7, R28 ;  /* 0x00000007ff1c7819 */ /* 0x002fc8000001161c */
[----:B------:R-:W-:-:S13]  /*7040*/  ISETP.NE.AND P5, PT, R28, 0x1, PT ;  /* 0x000000011c00780c */ /* 0x000fda0003fa5270 */
[----:B------:R-:W-:Y:S06]  /*7050*/  @!P5 BAR.ARV 0x9, 0x100 ;  /* 0x024400000000db1d */ /* 0x000fec0000002000 */
.L_x_11302:
[----:B------:R-:W2:Y:S01]  /*7060*/  LDL R8, [R1+0x1c] ;  /* 0x00001c0001087983 */ /* 0x000ea20000100800 */
[----:B------:R-:W1:Y:S08]  /*7070*/  LDC R0, c[0x0][0x448] ;  /* 0x00011200ff007b82 */ /* 0x000e700000000800 */
[----:B------:R-:W3:Y:S01]  /*7080*/  LDC.64 R4, c[0x0][0x9e0] ;  /* 0x00027800ff047b82 */ /* 0x000ee20000000a00 */
[----:B-1----:R-:W-:-:S02]  /*7090*/  ISETP.NE.AND P1, PT, R0, 0x1, PT ;  /* 0x000000010000780c */ /* 0x002fc40003f25270 */
[----:B---3--:R-:W-:-:S11]  /*70a0*/  ISETP.GE.AND P2, PT, R5, 0x1, PT ;  /* 0x000000010500780c */ /* 0x008fd60003f46270 */
[----:B------:R-:W1:Y:S08]  /*70b0*/  @P1 LDC R3, c[0x0][0x44c] ;  /* 0x00011300ff031b82 */ /* 0x000e700000000800 */
[----:B------:R-:W3:Y:S01]  /*70c0*/  @P1 LDC R6, c[0x0][0x450] ;  /* 0x00011400ff061b82 */ /* 0x000ee20000000800 */
[----:B--2---:R-:W-:-:S04]  /*70d0*/  VIADD R0, R8, 0xbf ;  /* 0x000000bf08007836 */ /* 0x004fc80000000000 */
[----:B-1----:R-:W-:-:S05]  /*70e0*/  @P1 IMAD.HI.U32 R3, R0, R3, RZ ;  /* 0x0000000300031227 */ /* 0x002fca00078e00ff */
[----:B---3--:R-:W-:-:S05]  /*70f0*/  @P1 SHF.R.U32.HI R0, RZ, R6, R3 ;  /* 0x00000006ff001219 */ /* 0x008fca0000011603 */
[----:B------:R-:W-:Y:S01]  /*7100*/  IMAD.IADD R3, R111, 0x1, R0 ;  /* 0x000000016f037824 */ /* 0x000fe200078e0200 */
[----:B------:R-:W-:Y:S06]  /*7110*/  @P0 BRA `(.L_x_11363) ;  /* 0x00000000000c0947 */ /* 0x000fec0003800000 */
[----:B------:R-:W1:Y:S01]  /*7120*/  FENCE.VIEW.ASYNC.G ;  /* 0x00000000000073c6 */ /* 0x000e620000000100 */
[----:B------:R-:W-:Y:S05]  /*7130*/  WARPSYNC.ALL ;  /* 0x0000000000007948 */ /* 0x000fea0003800000 */
[----:B-1----:R-:W-:Y:S06]  /*7140*/  BAR.ARV 0xc, 0x200 ;  /* 0x0308000000007b1d */ /* 0x002fec0000002000 */
.L_x_11363:
        /* <DEDUP_REMOVED lines=13> */
.L_x_11366:
[----:B------:R-:W-:-:S13]  /*7220*/  ISETP.NE.AND P0, PT, R5, 0x1, PT ;  /* 0x000000010500780c */ /* 0x000fda0003f05270 */
[----:B------:R-:W1:Y:S02]  /*7230*/  @P0 LDC.64 R6, c[0x0][0x9e8] ;  /* 0x00027a00ff060b82 */ /* 0x000e640000000a00 */
[----:B-1----:R-:W-:-:S05]  /*7240*/  @P0 IMAD.HI.U32 R6, R0, R6, RZ ;  /* 0x0000000600060227 */ /* 0x002fca00078e00ff */
[----:B------:R-:W-:-:S07]  /*7250*/  @P0 SHF.R.U32.HI R0, RZ, R7, R6 ;  /* 0x00000007ff000219 */ /* 0x000fce0000011606 */
.L_x_11367:
[----:B------:R-:W-:Y:S05]  /*7260*/  BSYNC B0 ;  /* 0x0000000000007941 */ /* 0x000fea0003800000 */
.L_x_11365:
[----:B------:R-:W-:-:S05]  /*7270*/  IMAD R3, R0, R5, R5 ;  /* 0x0000000500037224 */ /* 0x000fca00078e0205 */
[----:B------:R-:W-:-:S07]  /*7280*/  VIMNMX R4, R4, R3, PT ;  /* 0x0000000304047248 */ /* 0x000fce0003fe0100 */
.L_x_11364:
        /* <DEDUP_REMOVED lines=24> */
.L_x_11370:
[----:B------:R-:W-:-:S13]  /*7410*/  ISETP.NE.AND P0, PT, R5, 0x1, PT ;  /* 0x000000010500780c */ /* 0x000fda0003f05270 */
[----:B------:R-:W1:Y:S02]  /*7420*/  @P0 LDC.64 R6, c[0x0][0x9e8] ;  /* 0x00027a00ff060b82 */ /* 0x000e640000000a00 */
[----:B-1----:R-:W-:-:S05]  /*7430*/  @P0 IMAD.HI.U32 R4, R0, R6, RZ ;  /* 0x0000000600040227 */ /* 0x002fca00078e00ff */
[----:B------:R-:W-:-:S07]  /*7440*/  @P0 SHF.R.U32.HI R0, RZ, R7, R4 ;  /* 0x00000007ff000219 */ /* 0x000fce0000011604 */
.L_x_11371:
[----:B------:R-:W-:Y:S05]  /*7450*/  BSYNC B0 ;  /* 0x0000000000007941 */ /* 0x000fea0003800000 */
.L_x_11369:
[----:B------:R-:W-:-:S05]  /*7460*/  IMAD R0, R0, R5, RZ ;  /* 0x0000000500007224 */ /* 0x000fca00078e02ff */
[----:B------:R-:W-:-:S07]  /*7470*/  VIMNMX R3, R3, R0, !PT ;  /* 0x0000000003037248 */ /* 0x000fce0007fe0100 */
.L_x_11368:
[----:B------:R-:W-:Y:S01]  /*7480*/  SHF.R.S32.HI R0, RZ, 0x1f, R3 ;  /* 0x0000001fff007819 */ /* 0x000fe20000011403 */
[----:B------:R-:W-:Y:S01]  /*7490*/  IMAD.MOV.U32 R20, RZ, RZ, RZ ;  /* 0x000000ffff147224 */ /* 0x000fe200078e00ff */
[----:B------:R-:W-:Y:S02]  /*74a0*/  PLOP3.LUT P0, PT, PT, PT, PT, 0x80, 0x0 ;  /* 0x000000000000781c */ /* 0x000fe40003f0f070 */
[----:B------:R-:W-:Y:S02]  /*74b0*/  CS2R R134, SRZ ;  /* 0x0000000000867805 */ /* 0x000fe4000001ff00 */
[----:B------:R-:W-:Y:S01]  /*74c0*/  LEA.HI R0, R0, R3, RZ, 0x7 ;  /* 0x0000000300007211 */ /* 0x000fe200078f38ff */
[----:B------:R-:W-:Y:S01]  /*74d0*/  IMAD.MOV.U32 R3, RZ, RZ, RZ ;  /* 0x000000ffff037224 */ /* 0x000fe200078e00ff */
[----:B------:R-:W-:Y:S02]  /*74e0*/  CS2R R132, SRZ ;  /* 0x0000000000847805 */ /* 0x000fe4000001ff00 */
[----:B------:R-:W-:-:S02]  /*74f0*/  CS2R R130, SRZ ;  /* 0x0000000000827805 */ /* 0x000fc4000001ff00 */
[----:B------:R-:W-:Y:S02]  /*7500*/  SHF.R.S32.HI R0, RZ, 0x7, R0 ;  /* 0x00000007ff007819 */ /* 0x000fe40000011400 */
[----:B------:R-:W-:Y:S02]  /*7510*/  CS2R R128, SRZ ;  /* 0x0000000000807805 */ /* 0x000fe4000001ff00 */
[----:B------:R-:W-:Y:S02]  /*7520*/  CS2R R126, SRZ ;  /* 0x00000000007e7805 */ /* 0x000fe4000001ff00 */
[----:B------:R-:W-:Y:S02]  /*7530*/  CS2R R124, SRZ ;  /* 0x00000000007c7805 */ /* 0x000fe4000001ff00 */
[----:B------:R-:W-:Y:S02]  /*7540*/  VIMNMX R4, RZ, R0, !PT ;  /* 0x00000000ff047248 */ /* 0x000fe40007fe0100 */
[----:B------:R-:W-:-:S02]  /*7550*/  CS2R R122, SRZ ;  /* 0x00000000007a7805 */ /* 0x000fc4000001ff00 */
[----:B------:R-:W-:Y:S02]  /*7560*/  CS2R R120, SRZ ;  /* 0x0000000000787805 */ /* 0x000fe4000001ff00 */
[----:B------:R-:W-:Y:S02]  /*7570*/  CS2R R118, SRZ ;  /* 0x0000000000767805 */ /* 0x000fe4000001ff00 */
[----:B------:R-:W-:Y:S01]  /*7580*/  ISETP.GT.AND P1, PT, R88, R4, PT ;  /* 0x000000045800720c */ /* 0x000fe20003f24270 */
[----:B------:R1:W-:Y:S01]  /*7590*/  STL [R1+0x48], R4 ;  /* 0x0000480401007387 */ /* 0x0003e20000100800 */
[----:B------:R-:W-:Y:S02]  /*75a0*/  CS2R R116, SRZ ;  /* 0x0000000000747805 */ /* 0x000fe4000001ff00 */
[----:B------:R-:W-:Y:S01]  /*75b0*/  CS2R R114, SRZ ;  /* 0x0000000000727805 */ /* 0x000fe2000001ff00 */
[----:B------:R-:W-:Y:S01]  /*75c0*/  IMAD.MOV.U32 R33, RZ, RZ, RZ ;  /* 0x000000ffff217224 */ /* 0x000fe200078e00ff */
[----:B0-----:R-:W-:Y:S01]  /*75d0*/  CS2R R110, SRZ ;  /* 0x00000000006e7805 */ /* 0x001fe2000001ff00 */
        /* <DEDUP_REMOVED lines=15> */
[----:B-1----:R-:W-:Y:S06]  /*76d0*/  @!P1 BRA `(.L_x_11372) ;  /* 0x0000011400649947 */ /* 0x002fec0003800000 */
[----:B------:R-:W-:-:S03]  /*76e0*/  UMOV UR4, 0xffffffff ;  /* 0xffffffff00047882 */ /* 0x000fc60000000000 */
[----:B------:R-:W-:Y:S05]  /*76f0*/  BRA.DIV UR4, `(.L_x_11373) ;  /* 0x000001b6044c7947 */ /* 0x000fea000b800000 */
[----:B------:R-:W0:Y:S02]  /*7700*/  S2R R0, SR_TID.X ;  /* 0x0000000000007919 */ /* 0x000e240000002100 */
[----:B0-----:R-:W-:-:S05]  /*7710*/  VIADD R3, R0, 0xffffff80 ;  /* 0xffffff8000037836 */ /* 0x001fca0000000000 */
[----:B------:R-:W-:-:S04]  /*7720*/  SHF.R.S32.HI R0, RZ, 0x1f, R3 ;  /* 0x0000001fff007819 */ /* 0x000fc80000011403 */
[----:B------:R-:W-:-:S04]  /*7730*/  LEA.HI R0, R0, R3, RZ, 0x7 ;  /* 0x0000000300007211 */ /* 0x000fc800078f38ff */
[----:B------:R-:W-:-:S05]  /*7740*/  SHF.R.S32.HI R0, RZ, 0x7, R0 ;  /* 0x00000007ff007819 */ /* 0x000fca0000011400 */
[----:B------:R0:W1:Y:S02]  /*7750*/  SHFL.IDX PT, R157, R0, RZ, 0x1f ;  /* 0x00001fff009d7589 */ /* 0x00006400000e0000 */
.L_x_11686:
[----:B01----:R-:W-:Y:S01]  /*7760*/  IMAD.HI R0, R157, 0x55555556, RZ ;  /* 0x555555569d007827 */ /* 0x003fe200078e02ff */
[----:B------:R-:W-:Y:S03]  /*7770*/  BSSY B6, `(.L_x_11374) ;  /* 0x000001f000067945 */ /* 0x000fe60003800000 */
[----:B------:R-:W-:Y:S01]  /*7780*/  VIADD R3, R2, 0x21800 ;  /* 0x0002180002037836 */ /* 0x000fe20000000000 */
[----:B------:R-:W-:-:S04]  /*7790*/  LEA.HI R0, R0, R0, RZ, 0x1 ;  /* 0x0000000000007211 */ /* 0x000fc800078f08ff */
[----:B------:R-:W-:Y:S01]  /*77a0*/  LOP3.LUT P0, RZ, R3, 0x3ff, RZ, 0xc0, !PT ;  /* 0x000003ff03ff7812 */ /* 0x000fe2000780c0ff */
[----:B------:R-:W-:-:S04]  /*77b0*/  IMAD R4, R0, -0x3, R157 ;  /* 0xfffffffd00047824 */ /* 0x000fc800078e029d */
[----:B------:R-:W-:Y:S01]  /*77c0*/  IMAD R0, R4, 0x1000, R2 ;  /* 0x0000100004007824 */ /* 0x000fe200078e0202 */
[----:B------:R0:W-:Y:S03]  /*77d0*/  STL [R1+0x28], R4 ;  /* 0x0000280401007387 */ /* 0x0001e60000100800 */
[----:B------:R-:W-:-:S05]  /*77e0*/  VIADD R0, R0, 0xc400 ;  /* 0x0000c40000007836 */ /* 0x000fca0000000000 */
[----:B------:R-:W-:Y:S01]  /*77f0*/  SHF.R.U32.HI R0, RZ, 0x4, R0 ;  /* 0x00000004ff007819 */ /* 0x000fe20000011600 */
[----:B0-----:R-:W-:-:S03]  /*7800*/  IMAD R4, R4, 0x2000, R3 ;  /* 0x0000200004047824 */ /* 0x001fc600078e0203 */
[----:B------:R-:W-:Y:S02]  /*7810*/  LOP3.LUT R44, R0, 0x3fff, RZ, 0xc0, !PT ;  /* 0x00003fff002c7812 */ /* 0x000fe400078ec0ff */
[----:B------:R-:W-:-:S04]  /*7820*/  SHF.R.U32.HI R4, RZ, 0x4, R4 ;  /* 0x00000004ff047819 */ /* 0x000fc80000011604 */
[----:B------:R-:W-:-:S05]  /*7830*/  LOP3.LUT R3, R4, 0x3fff, RZ, 0xc0, !PT ;  /* 0x00003fff04037812 */ /* 0x000fca00078ec0ff */
[----:B------:R0:W-:Y:S01]  /*7840*/  STL [R1+0x3c], R3 ;  /* 0x00003c0301007387 */ /* 0x0001e20000100800 */
[----:B------:R-:W-:Y:S05]  /*7850*/  @!P0 BRA `(.L_x_11375) ;  /* 0x0000000000408947 */ /* 0x000fea0003800000 */
        /* <DEDUP_REMOVED lines=16> */
.L_x_11375:
[----:B------:R-:W-:Y:S05]  /*7960*/  BSYNC B6 ;  /* 0x0000000000067941 */ /* 0x000fea0003800000 */
.L_x_11374:
[----:B------:R-:W-:Y:S02]  /*7970*/  ULDC UR4, c[0x0][0x3f4] ;  /* 0x0000fd0000047ab9 */ /* 0x000fe40000000800 */
[----:B------:R-:W-:-:S13]  /*7980*/  ISETP.LT.AND P0, PT, RZ, UR4, PT ;  /* 0x00000004ff007c0c */ /* 0x000fda000bf01270 */
[----:B------:R-:W-:Y:S05]  /*7990*/  @P0 BRA `(.L_x_11376) ;  /* 0x0000000000400947 */ /* 0x000fea0003800000 */
[----:B------:R-:W2:Y:S02]  /*79a0*/  LDL R20, [R1+0x5c] ;  /* 0x00005c0001147983 */ /* 0x000ea40000100800 */
[----:B--2---:R-:W-:-:S04]  /*79b0*/  LEA.HI R0, R20, R20, RZ, 0x1 ;  /* 0x0000001414007211 */ /* 0x004fc800078f08ff */
[----:B------:R-:W-:-:S05]  /*79c0*/  LOP3.LUT R0, R0, 0xfffffffe, RZ, 0xc0, !PT ;  /* 0xfffffffe00007812 */ /* 0x000fca00078ec0ff */
[----:B------:R-:W-:-:S05]  /*79d0*/  IMAD.IADD R0, R20, 0x1, -R0 ;  /* 0x0000000114007824 */ /* 0x000fca00078e0a00 */
[----:B0-----:R-:W-:-:S04]  /*79e0*/  SHF.L.U32 R3, R0, 0x1f, RZ ;  /* 0x0000001f00037819 */ /* 0x001fc800000006ff */
[----:B------:R0:W1:Y:S03]  /*79f0*/  SYNCS.PHASECHK.TRANS64.TRYWAIT P0, [R2+URZ+0x2d800], R3 ;  /* 0x02d80003020075a7 */ /* 0x000066000800017f */
[----:B-1----:R-:W-:Y:S05]  /*7a00*/  @!P0 NANOSLEEP.SYNCS 0x989680 ;  /* 0x009896800000895d */ /* 0x002fea0003900000 */
[----:B------:R-:W1:Y:S01]  /*7a10*/  @!P0 SYNCS.PHASECHK.TRANS64 P0, [R2+URZ+0x2d800], R3 ;  /* 0x02d80003020085a7 */ /* 0x000e62000800007f */
[----:B------:R-:W-:Y:S04]  /*7a20*/  BSSY B0, `(.L_x_11377) ;  /* 0x0000006000007945 */ /* 0x000fe80003800000 */
[----:B-1----:R-:W-:Y:S05]  /*7a30*/  @P0 BRA `(.L_x_11378) ;  /* 0x0000000000100947 */ /* 0x002fea0003800000 */
.L_x_11379:
[----:B-1----:R1:W2:Y:S02]  /*7a40*/  SYNCS.PHASECHK.TRANS64.TRYWAIT P0, [R2+URZ+0x2d800], R3 ;  /* 0x02d80003020075a7 */ /* 0x0022a4000800017f */
[----:B--2---:R-:W-:Y:S05]  /*7a50*/  @!P0 NANOSLEEP.SYNCS 0x989680 ;  /* 0x009896800000895d */ /* 0x004fea0003900000 */
[----:B------:R-:W2:Y:S02]  /*7a60*/  @!P0 SYNCS.PHASECHK.TRANS64 P0, [R2+URZ+0x2d800], R3 ;  /* 0x02d80003020085a7 */ /* 0x000ea4000800007f */
[----:B--2---:R-:W-:Y:S05]  /*7a70*/  @!P0 BRA `(.L_x_11379) ;  /* 0xfffffffc00f08947 */ /* 0x004fea000383ffff */
.L_x_11378:
[----:B------:R-:W-:Y:S05]  /*7a80*/  BSYNC B0 ;  /* 0x0000000000007941 */ /* 0x000fea0003800000 */
.L_x_11377:
[----:B------:R-:W-:Y:S05]  /*7a90*/  BRA `(.L_x_11380) ;  /* 0x0000004000487947 */ /* 0x000fea0003800000 */
.L_x_11376:
[----:B------:R-:W-:Y:S01]  /*7aa0*/  ULOP3.LUT UP0, URZ, UR38, 0x1bf, URZ, 0xc0, !UPT ;  /* 0x000001bf263f7892 */ /* 0x000fe2000f80c03f */
[----:B-----5:R-:W-:Y:S01]  /*7ab0*/  SHF.R.S32.HI R0, RZ, 0x1f, R105 ;  /* 0x0000001fff007819 */ /* 0x020fe20000011469 */
[----:B------:R-:W-:Y:S01]  /*7ac0*/  ULDC.64 UR4, c[0x0][0x3f8] ;  /* 0x0000fe0000047ab9 */ /* 0x000fe20000000a00 */
[----:B------:R-:W-:Y:S01]  /*7ad0*/  ULDC.64 UR6, c[0x0][0x408] ;  /* 0x0001020000067ab9 */ /* 0x000fe20000000a00 */
[----:B------:R-:W-:Y:S02]  /*7ae0*/  IMAD.WIDE.U32 R26, R105, UR4, RZ ;  /* 0x00000004691a7c25 */ /* 0x000fe4000f8e00ff */
[----:B------:R-:W-:Y:S02]  /*7af0*/  PLOP3.LUT P0, PT, PT, PT, UP0, 0x80, 0x0 ;  /* 0x000000000000781c */ /* 0x000fe40003f0f008 */
        /* <DEDUP_REMOVED lines=24> */
.L_x_11381:
[----:B------:R-:W2:Y:S01]  /*7c80*/  LDL R20, [R1+0x1c] ;  /* 0x00001c0001147983 */ /* 0x000ea20000100800 */
[----:B------:R-:W-:Y:S01]  /*7c90*/  ULDC.U8 UR4, c[0x0][0x410] ;  /* 0x0001040000047ab9 */ /* 0x000fe20000000000 */
[----:B------:R-:W-:Y:S01]  /*7ca0*/  BSSY B0, `(.L_x_11382) ;  /* 0x00003e9000007945 */ /* 0x000fe20003800000 */
[----:B------:R-:W-:Y:S01]  /*7cb0*/  ISETP.NE.AND P0, PT, RZ, UR4, PT ;  /* 0x00000004ff007c0c */ /* 0x000fe2000bf05270 */
[----:B--2---:R-:W-:-:S12]  /*7cc0*/  IMAD.IADD R10, R19, 0x1, R20 ;  /* 0x00000001130a7824 */ /* 0x004fd800078e0214 */
        /* <DEDUP_REMOVED lines=9> */
[----:B0-----:R-:W0:Y:S08]  /*7d60*/  @P0 LDC R3, c[0x0][0x44c] ;  /* 0x00011300ff030b82 */ /* 0x001e300000000800 */
[----:B------:R-:W1:Y:S01]  /*7d70*/  @P0 LDC R5, c[0x0][0x450] ;  /* 0x00011400ff050b82 */ /* 0x000e620000000800 */
[----:B0-----:R-:W-:-:S04]  /*7d80*/  @P0 IMAD.HI.U32 R0, R10, R3, RZ ;  /* 0x000000030a000227 */ /* 0x001fc800078e00ff */
[----:B------:R-:W-:Y:S01]  /*7d90*/  IMAD.MOV.U32 R3, RZ, RZ, R10 ;  /* 0x000000ffff037224 */ /* 0x000fe200078e000a */
        /* <DEDUP_REMOVED lines=19> */
[----:B------:R-:W2:Y:S04]  /*7ed0*/  SHFL.IDX PT, R0, R0, RZ, 0x1e1f ;  /* 0x001e1fff00007589 */ /* 0x000ea800000e0000 */
[----:B------:R-:W3:Y:S04]  /*7ee0*/  SHFL.IDX PT, R5, R5, RZ, 0x1e1f ;  /* 0x001e1fff05057589 */ /* 0x000ee800000e0000 */
[----:B------:R0:W4:Y:S02]  /*7ef0*/  SHFL.IDX PT, R14, R4, RZ, 0x1e1f ;  /* 0x001e1fff040e7589 */ /* 0x00012400000e0000 */
.L_x_11692:
[----:B------:R-:W5:Y:S01]  /*7f00*/  LDL R55, [R1+0x5c] ;  /* 0x00005c0001377983 */ /* 0x000f620000100800 */
[----:B------:R-:W-:Y:S01]  /*7f10*/  IMAD R6, R22, R21, RZ ;  /* 0x0000001516067224 */ /* 0x000fe200078e02ff */
[----:B------:R-:W-:Y:S01]  /*7f20*/  BSSY B1, `(.L_x_11385) ;  /* 0x0000060000017945 */ /* 0x000fe20003800000 */
[----:B------:R-:W-:Y:S02]  /*7f30*/  CS2R R38, SRZ ;  /* 0x0000000000267805 */ /* 0x000fe4000001ff00 */
[----:B------:R-:W-:Y:S01]  /*7f40*/  CS2R R34, SRZ ;  /* 0x0000000000227805 */ /* 0x000fe2000001ff00 */
[----:B------:R-:W-:Y:S01]  /*7f50*/  IMAD R73, R73, -0xc0, R6 ;  /* 0xffffff4049497824 */ /* 0x000fe200078e0206 */
[----:B------:R-:W-:Y:S02]  /*7f60*/  ISETP.GE.AND P1, PT, R10, R6, PT ;  /* 0x000000060a00720c */ /* 0x000fe40003f26270 */
[----:B------:R-:W-:Y:S02]  /*7f70*/  CS2R R30, SRZ ;  /* 0x00000000001e7805 */ /* 0x000fe4000001ff00 */
[----:B------:R-:W-:-:S02]  /*7f80*/  CS2R R24, SRZ ;  /* 0x0000000000187805 */ /* 0x000fc4000001ff00 */
[----:B0-----:R-:W-:Y:S02]  /*7f90*/  CS2R R12, SRZ ;  /* 0x00000000000c7805 */ /* 0x001fe4000001ff00 */
        /* <DEDUP_REMOVED lines=16> */
[----:B------:R-:W4:Y:S04]  /*80a0*/  LDL.64 R52, [R1] ;  /* 0x0000000001347983 */ /* 0x000f280000100a00 */
        /* <DEDUP_REMOVED lines=10> */
[C---:B--2---:R-:W-:Y:S01]  /*8150*/  ISETP.GE.AND P4, PT, R7.reuse, UR4, PT ;  /* 0x0000000407007c0c */ /* 0x044fe2000bf86270 */
[----:B------:R-:W-:Y:S01]  /*8160*/  IMAD.SHL.U32 R9, R7, 0x2, RZ ;  /* 0x0000000207097824 */ /* 0x000fe200078e00ff */
[----:B------:R-:W-:Y:S02]  /*8170*/  SHF.R.S32.HI R4, RZ, 0x1f, R7 ;  /* 0x0000001fff047819 */ /* 0x000fe40000011407 */
[----:B---3--:R-:W-:Y:S02]  /*8180*/  ISETP.GE.AND P3, PT, R41, UR4, PT ;  /* 0x0000000429007c0c */ /* 0x008fe4000bf66270 */
[----:B------:R-:W-:-:S07]  /*8190*/  SHF.L.U64.HI R4, R7, 0x1, R4 ;  /* 0x0000000107047819 */ /* 0x000fce0000010204 */
[-C--:B----4-:R-:W-:Y:S02]  /*81a0*/  @!P4 IADD3 R8, P2, R14, R9.reuse, RZ ;  /* 0x000000090e08c210 */ /* 0x090fe40007f5e0ff */
[----:B------:R-:W-:-:S03]  /*81b0*/  @!P4 IADD3 R6, P1, R0, R9, RZ ;  /* 0x000000090006c210 */ /* 0x000fc60007f3e0ff */
[--C-:B------:R-:W-:Y:S01]  /*81c0*/  @!P4 IMAD.X R9, R5, 0x1, R4.reuse, P2 ;  /* 0x000000010509c824 */ /* 0x100fe200010e0604 */
[C---:B------:R-:W-:Y:S01]  /*81d0*/  ISETP.GE.AND P2, PT, R40.reuse, UR4, PT ;  /* 0x0000000428007c0c */ /* 0x040fe2000bf46270 */
[----:B-1----:R-:W-:Y:S01]  /*81e0*/  @!P4 IMAD.X R7, R3, 0x1, R4, P1 ;  /* 0x000000010307c824 */ /* 0x002fe200008e0604 */
[----:B------:R-:W-:Y:S01]  /*81f0*/  SHF.R.S32.HI R4, RZ, 0x1f, R41 ;  /* 0x0000001fff047819 */ /* 0x000fe20000011429 */
[----:B------:R-:W-:Y:S01]  /*8200*/  IMAD.SHL.U32 R49, R41, 0x2, RZ ;  /* 0x0000000229317824 */ /* 0x000fe200078e00ff */
[----:B------:R-:W5:Y:S01]  /*8210*/  @!P4 LD.E.64 R34, desc[UR40][R8.64] ;  /* 0x000000280822c980 */ /* 0x000f62000c101b00 */
[----:B------:R-:W-:Y:S01]  /*8220*/  ISETP.GE.AND P1, PT, R15, UR4, PT ;  /* 0x000000040f007c0c */ /* 0x000fe2000bf26270 */
[----:B------:R-:W-:Y:S01]  /*8230*/  IMAD.SHL.U32 R51, R40, 0x2, RZ ;  /* 0x0000000228337824 */ /* 0x000fe200078e00ff */
[----:B------:R-:W-:Y:S01]  /*8240*/  SHF.L.U64.HI R4, R41, 0x1, R4 ;  /* 0x0000000129047819 */ /* 0x000fe20000010204 */
[----:B------:R0:W5:Y:S01]  /*8250*/  @!P4 LD.E.64 R32, desc[UR40][R6.64] ;  /* 0x000000280620c980 */ /* 0x000162000c101b00 */
[----:B------:R-:W-:-:S02]  /*8260*/  @!P3 IADD3 R48, P4, R14, R49, RZ ;  /* 0x000000310e30b210 */ /* 0x000fc40007f9e0ff */
[----:B------:R-:W-:Y:S02]  /*8270*/  SHF.R.S32.HI R11, RZ, 0x1f, R40 ;  /* 0x0000001fff0b7819 */ /* 0x000fe40000011428 */
[----:B------:R-:W-:Y:S01]  /*8280*/  @!P3 IADD3 R46, P5, R0, R49, RZ ;  /* 0x00000031002eb210 */ /* 0x000fe20007fbe0ff */
[--C-:B------:R-:W-:Y:S01]  /*8290*/  @!P3 IMAD.X R49, R5, 0x1, R4.reuse, P4 ;  /* 0x000000010531b824 */ /* 0x100fe200020e0604 */
[-C--:B------:R-:W-:Y:S02]  /*82a0*/  @!P2 IADD3 R50, P4, R14, R51.reuse, RZ ;  /* 0x000000330e32a210 */ /* 0x080fe40007f9e0ff */
[----:B0-----:R-:W-:Y:S01]  /*82b0*/  SHF.L.U64.HI R6, R40, 0x1, R11 ;  /* 0x0000000128067819 */ /* 0x001fe2000001020b */
[----:B------:R-:W-:Y:S01]  /*82c0*/  IMAD.SHL.U32 R7, R15, 0x2, RZ ;  /* 0x000000020f077824 */ /* 0x000fe200078e00ff */
[----:B------:R-:W-:Y:S01]  /*82d0*/  SHF.R.S32.HI R10, RZ, 0x1f, R15 ;  /* 0x0000001fff0a7819 */ /* 0x000fe2000001140f */
[----:B------:R-:W-:Y:S01]  /*82e0*/  @!P3 IMAD.X R47, R3, 0x1, R4, P5 ;  /* 0x00000001032fb824 */ /* 0x000fe200028e0604 */
[C---:B------:R-:W-:Y:S01]  /*82f0*/  @!P2 IADD3 R42, P5, R0.reuse, R51, RZ ;  /* 0x00000033002aa210 */ /* 0x040fe20007fbe0ff */
[----:B------:R-:W-:Y:S01]  /*8300*/  @!P2 IMAD.X R51, R5, 0x1, R6, P4 ;  /* 0x000000010533a824 */ /* 0x000fe200020e0606 */
[----:B------:R-:W-:Y:S01]  /*8310*/  SHF.L.U64.HI R10, R15, 0x1, R10 ;  /* 0x000000010f0a7819 */ /* 0x000fe2000001020a */
[----:B------:R-:W5:Y:S01]  /*8320*/  @!P3 LD.E.64 R30, desc[UR40][R48.64] ;  /* 0x00000028301eb980 */ /* 0x000f62000c101b00 */
[-C--:B------:R-:W-:Y:S01]  /*8330*/  @!P1 IADD3 R40, P4, R0, R7.reuse, RZ ;  /* 0x0000000700289210 */ /* 0x080fe20007f9e0ff */
[C---:B------:R-:W-:Y:S01]  /*8340*/  @!P2 IMAD.X R43, R3.reuse, 0x1, R6, P5 ;  /* 0x00000001032ba824 */ /* 0x040fe200028e0606 */
[----:B------:R-:W-:Y:S01]  /*8350*/  ISETP.GE.AND P5, PT, R52, UR4, PT ;  /* 0x0000000434007c0c */ /* 0x000fe2000bfa6270 */
[----:B------:R-:W5:Y:S02]  /*8360*/  @!P3 LD.E.64 R28, desc[UR40][R46.64] ;  /* 0x000000282e1cb980 */ /* 0x000f64000c101b00 */
[--C-:B------:R-:W-:Y:S01]  /*8370*/  @!P1 IMAD.X R41, R3, 0x1, R10.reuse, P4 ;  /* 0x0000000103299824 */ /* 0x100fe200020e060a */
[----:B------:R-:W-:Y:S01]  /*8380*/  @!P1 IADD3 R6, P4, R14, R7, RZ ;  /* 0x000000070e069210 */ /* 0x000fe20007f9e0ff */
[C---:B------:R-:W-:Y:S01]  /*8390*/  IMAD.SHL.U32 R15, R12.reuse, 0x2, RZ ;  /* 0x000000020c0f7824 */ /* 0x040fe200078e00ff */
[----:B------:R-:W5:Y:S03]  /*83a0*/  @!P2 LD.E.64 R26, desc[UR40][R42.64] ;  /* 0x000000282a1aa980 */ /* 0x000f66000c101b00 */
[----:B------:R-:W-:Y:S01]  /*83b0*/  @!P1 IMAD.X R7, R5, 0x1, R10, P4 ;  /* 0x0000000105079824 */ /* 0x000fe200020e060a */
[----:B------:R-:W-:Y:S01]  /*83c0*/  ISETP.GE.AND P4, PT, R12, UR4, PT ;  /* 0x000000040c007c0c */ /* 0x000fe2000bf86270 */
[----:B------:R-:W5:Y:S02]  /*83d0*/  @!P2 LD.E.64 R24, desc[UR40][R50.64] ;  /* 0x000000283218a980 */ /* 0x000f64000c101b00 */
[----:B------:R-:W-:-:S02]  /*83e0*/  @!P5 IMAD.MOV.U32 R8, RZ, RZ, R0 ;  /* 0x000000ffff08d224 */ /* 0x000fc400078e0000 */
[----:B------:R-:W-:Y:S01]  /*83f0*/  @!P5 IMAD.MOV.U32 R9, RZ, RZ, R3 ;  /* 0x000000ffff09d224 */ /* 0x000fe200078e0003 */
[----:B------:R-:W5:Y:S01]  /*8400*/  @!P1 LD.E.64 R20, desc[UR40][R40.64] ;  /* 0x0000002828149980 */ /* 0x000f62000c101b00 */
[----:B------:R-:W-:Y:S02]  /*8410*/  @!P5 IMAD.MOV.U32 R4, RZ, RZ, R14 ;  /* 0x000000ffff04d224 */ /* 0x000fe400078e000e */
[----:B------:R-:W-:-:S04]  /*8420*/  @!P5 IMAD.WIDE R8, R52, 0x2, R8 ;  /* 0x000000023408d825 */ /* 0x000fc800078e0208 */
[----:B------:R-:W-:Y:S01]  /*8430*/  @!P5 IMAD.WIDE R10, R52, 0x2, R4 ;  /* 0x00000002340ad825 */ /* 0x000fe200078e0204 */
[----:B------:R-:W-:Y:S01]  /*8440*/  SHF.R.S32.HI R4, RZ, 0x1f, R12 ;  /* 0x0000001fff047819 */ /* 0x000fe2000001140c */
[----:B------:R0:W5:Y:S03]  /*8450*/  @!P5 LD.E.64 R36, desc[UR40][R8.64] ;  /* 0x000000280824d980 */ /* 0x000166000c101b00 */
[----:B------:R-:W-:Y:S01]  /*8460*/  SHF.L.U64.HI R4, R12, 0x1, R4 ;  /* 0x000000010c047819 */ /* 0x000fe20000010204 */
[----:B------:R1:W5:Y:S01]  /*8470*/  @!P5 LD.E.64 R38, desc[UR40][R10.64] ;  /* 0x000000280a26d980 */ /* 0x000362000c101b00 */
[----:B------:R-:W-:-:S05]  /*8480*/  @!P4 IADD3 R52, P5, R0, R15, RZ ;  /* 0x0000000f0034c210 */ /* 0x000fca0007fbe0ff */
[--C-:B------:R-:W-:Y:S01]  /*8490*/  @!P4 IMAD.X R53, R3, 0x1, R4.reuse, P5 ;  /* 0x000000010335c824 */ /* 0x100fe200028e0604 */
[----:B------:R-:W-:Y:S02]  /*84a0*/  @!P4 IADD3 R14, P5, R14, R15, RZ ;  /* 0x0000000f0e0ec210 */ /* 0x000fe40007fbe0ff */
[----:B------:R-:W-:Y:S02]  /*84b0*/  CS2R R12, SRZ ;  /* 0x00000000000c7805 */ /* 0x000fe4000001ff00 */
[----:B0-----:R-:W-:Y:S02]  /*84c0*/  CS2R R8, SRZ ;  /* 0x0000000000087805 */ /* 0x001fe4000001ff00 */
[----:B-1----:R-:W-:Y:S01]  /*84d0*/  CS2R R10, SRZ ;  /* 0x00000000000a7805 */ /* 0x002fe2000001ff00 */
[----:B------:R-:W-:Y:S01]  /*84e0*/  @!P4 IMAD.X R15, R5, 0x1, R4, P5 ;  /* 0x00000001050fc824 */ /* 0x000fe200028e0604 */
[----:B------:R0:W5:Y:S04]  /*84f0*/  @!P1 LD.E.64 R12, desc[UR40][R6.64] ;  /* 0x00000028060c9980 */ /* 0x000168000c101b00 */
[----:B------:R0:W5:Y:S04]  /*8500*/  @!P4 LD.E.64 R10, desc[UR40][R52.64] ;  /* 0x00000028340ac980 */ /* 0x000168000c101b00 */
[----:B------:R0:W5:Y:S02]  /*8510*/  @!P4 LD.E.64 R8, desc[UR40][R14.64] ;  /* 0x000000280e08c980 */ /* 0x000164000c101b00 */
.L_x_11386:
[----:B------:R-:W-:Y:S05]  /*8520*/  BSYNC B1 ;  /* 0x0000000000017941 */ /* 0x000fea0003800000 */
.L_x_11385:
[----:B-1---5:R-:W-:Y:S01]  /*8530*/  IMAD.MOV.U32 R3, RZ, RZ, R39 ;  /* 0x000000ffff037224 */ /* 0x022fe200078e0027 */
[----:B------:R-:W-:Y:S01]  /*8540*/  LOP3.LUT R45, R45, 0xfffffffe, RZ, 0xc0, !PT ;  /* 0xfffffffe2d2d7812 */ /* 0x000fe200078ec0ff */
[----:B--2---:R-:W-:Y:S01]  /*8550*/  IMAD.MOV.U32 R0, RZ, RZ, R38 ;  /* 0x000000ffff007224 */ /* 0x004fe200078e0026 */
[----:B------:R-:W-:Y:S01]  /*8560*/  BSSY B1, `(.L_x_11387) ;  /* 0x0000030000017945 */ /* 0x000fe20003800000 */
[----:B------:R-:W-:Y:S01]  /*8570*/  IMAD.MOV.U32 R4, RZ, RZ, R34 ;  /* 0x000000ffff047224 */ /* 0x000fe200078e0022 */
[----:B------:R-:W-:Y:S01]  /*8580*/  PRMT R57, R3, 0x7610, R57 ;  /* 0x0000761003397816 */ /* 0x000fe20000000039 */
[----:B------:R-:W-:Y:S01]  /*8590*/  IMAD.IADD R3, R55, 0x1, -R45 ;  /* 0x0000000137037824 */ /* 0x000fe200078e0a2d */
[----:B0---4-:R-:W-:Y:S01]  /*85a0*/  PRMT R14, R14, 0x5410, R0 ;  /* 0x000054100e0e7816 */ /* 0x011fe20000000000 */
[----:B------:R-:W-:Y:S01]  /*85b0*/  IMAD.MOV.U32 R0, RZ, RZ, R35 ;  /* 0x000000ffff007224 */ /* 0x000fe200078e0023 */
[----:B------:R-:W-:Y:S01]  /*85c0*/  PRMT R64, R4, 0x7610, R64 ;  /* 0x0000761004407816 */ /* 0x000fe20000000040 */
[----:B------:R-:W-:Y:S01]  /*85d0*/  IMAD.MOV.U32 R4, RZ, RZ, R30 ;  /* 0x000000ffff047224 */ /* 0x000fe200078e001e */
[----:B------:R-:W-:Y:S01]  /*85e0*/  SHF.L.U32 R3, R3, 0x1f, RZ ;  /* 0x0000001f03037819 */ /* 0x000fe200000006ff */
[----:B---3--:R-:W-:Y:S01]  /*85f0*/  IMAD.MOV.U32 R5, RZ, RZ, R31 ;  /* 0x000000ffff057224 */ /* 0x008fe200078e001f */
        /* <DEDUP_REMOVED lines=38> */
.L_x_11693:
[----:B------:R-:W-:Y:S05]  /*8860*/  BSYNC B1 ;  /* 0x0000000000017941 */ /* 0x000fea0003800000 */
.L_x_11387:
[----:B------:R-:W-:Y:S02]  /*8870*/  PRMT R40, R0, 0x7610, R40 ;  /* 0x0000761000287816 */ /* 0x000fe40000000028 */
[----:B------:R-:W-:Y:S01]  /*8880*/  PRMT R41, R4, 0x7610, R41 ;  /* 0x0000761004297816 */ /* 0x000fe20000000029 */
[----:B------:R-:W-:Y:S06]  /*8890*/  @P0 BRA `(.L_x_11389) ;  /* 0x0000003000a40947 */ /* 0x000fec0003800000 */
[----:B------:R-:W2:Y:S01]  /*88a0*/  LDL.64 R62, [R1] ;  /* 0x00000000013e7983 */ /* 0x000ea20000100a00 */
        /* <DEDUP_REMOVED lines=21> */
[--C-:B------:R-:W-:Y:S02]  /*8a00*/  SHF.R.U32.HI R56, RZ, 0x10, R37.reuse ;  /* 0x00000010ff387819 */ /* 0x100fe40000011625 */
[----:B------:R-:W-:Y:S02]  /*8a10*/  SHF.R.U64 R55, R36, 0x10, R37 ;  /* 0x0000001024377819 */ /* 0x000fe40000001225 */
[----:B------:R-:W-:Y:S02]  /*8a20*/  PRMT R59, R57, 0x5410, R59 ;  /* 0x00005410393b7816 */ /* 0x000fe4000000003b */
[----:B------:R-:W-:Y:S02]  /*8a30*/  PRMT R56, R15, 0x5432, R56 ;  /* 0x000054320f387816 */ /* 0x000fe40000000038 */
[----:B------:R-:W-:Y:S01]  /*8a40*/  PRMT R55, R60, 0x5410, R55 ;  /* 0x000054103c377816 */ /* 0x000fe20000000037 */
[C---:B------:R-:W-:Y:S01]  /*8a50*/  IMAD.U32 R60, R59.reuse, 0x10000, RZ ;  /* 0x000100003b3c7824 */ /* 0x040fe200078e00ff */
[----:B------:R-:W-:Y:S01]  /*8a60*/  SHF.R.U64 R58, R38, 0x10, R39 ;  /* 0x00000010263a7819 */ /* 0x000fe20000001227 */
[----:B------:R-:W-:Y:S01]  /*8a70*/  IMAD.U32 R57, R56, 0x10000, RZ ;  /* 0x0001000038397824 */ /* 0x000fe200078e00ff */
[----:B------:R-:W-:-:S02]  /*8a80*/  LOP3.LUT R59, R59, 0xffff0000, RZ, 0xc0, !PT ;  /* 0xffff00003b3b7812 */ /* 0x000fc400078ec0ff */
[----:B------:R-:W-:Y:S02]  /*8a90*/  LOP3.LUT R56, R56, 0xffff0000, RZ, 0xc0, !PT ;  /* 0xffff000038387812 */ /* 0x000fe400078ec0ff */
        /* <DEDUP_REMOVED lines=10> */
[----:B------:R-:W-:Y:S01]  /*8b40*/  FMUL.FTZ R57, R39, R56 ;  /* 0x0000003827397220 */ /* 0x000fe20000410000 */
[----:B------:R-:W-:Y:S02]  /*8b50*/  IMAD.U32 R7, R5, 0x10000, RZ ;  /* 0x0001000005077824 */ /* 0x000fe400078e00ff */
[----:B------:R-:W-:Y:S01]  /*8b60*/  FFMA.FTZ R60, R36, R60, R37 ;  /* 0x0000003c243c7223 */ /* 0x000fe20000010025 */
[----:B------:R-:W-:Y:S01]  /*8b70*/  IMAD.U32 R39, R58, 0x10000, RZ ;  /* 0x000100003a277824 */ /* 0x000fe200078e00ff */
[----:B------:R-:W-:Y:S01]  /*8b80*/  LOP3.LUT R4, R4, 0xffff0000, RZ, 0xc0, !PT ;  /* 0xffff000004047812 */ /* 0x000fe200078ec0ff */
[----:B------:R-:W-:Y:S01]  /*8b90*/  IMAD.U32 R37, R55, 0x10000, RZ ;  /* 0x0001000037257824 */ /* 0x000fe200078e00ff */
[----:B------:R-:W-:Y:S01]  /*8ba0*/  LOP3.LUT R5, R5, 0xffff0000, RZ, 0xc0, !PT ;  /* 0xffff000005057812 */ /* 0x000fe200078ec0ff */
[----:B------:R-:W-:Y:S01]  /*8bb0*/  FFMA.FTZ R63, R38, R56, -R63 ;  /* 0x00000038263f7223 */ /* 0x000fe2000001083f */
        /* <DEDUP_REMOVED lines=16> */
.L_x_11391:
[----:B------:R-:W-:Y:S05]  /*8cc0*/  BSYNC B1 ;  /* 0x0000000000017941 */ /* 0x000fea0003800000 */
.L_x_11390:
        /* <DEDUP_REMOVED lines=12> */
[----:B------:R-:W-:-:S02]  /*8d90*/  PRMT R36, R40, 0x5432, R36 ;  /* 0x0000543228247816 */ /* 0x000fc40000000024 */
[----:B------:R-:W-:Y:S02]  /*8da0*/  LOP3.LUT R55, R55, 0xffff0000, RZ, 0xc0, !PT ;  /* 0xffff000037377812 */ /* 0x000fe400078ec0ff */
        /* <DEDUP_REMOVED lines=8> */
[C---:B------:R-:W-:Y:S01]  /*8e30*/  IMAD.U32 R6, R4.reuse, 0x10000, RZ ;  /* 0x0001000004067824 */ /* 0x040fe200078e00ff */
[----:B------:R-:W-:Y:S01]  /*8e40*/  LOP3.LUT R4, R4, 0xffff0000, RZ, 0xc0, !PT ;  /* 0xffff000004047812 */ /* 0x000fe200078ec0ff */
[----:B------:R-:W-:-:S02]  /*8e50*/  IMAD.U32 R7, R5, 0x10000, RZ ;  /* 0x0001000005077824 */ /* 0x000fc400078e00ff */
[C---:B------:R-:W-:Y:S01]  /*8e60*/  FFMA.FTZ R56, R32.reuse, R56, R33 ;  /* 0x0000003820387223 */ /* 0x040fe20000010021 */
[----:B------:R-:W-:Y:S01]  /*8e70*/  FFMA.FTZ R57, R32, R38, -R57 ;  /* 0x0000002620397223 */ /* 0x000fe20000010839 */
[C---:B------:R-:W-:Y:S01]  /*8e80*/  IMAD.U32 R33, R36.reuse, 0x10000, RZ ;  /* 0x0001000024217824 */ /* 0x040fe200078e00ff */
[----:B------:R-:W-:Y:S01]  /*8e90*/  LOP3.LUT R5, R5, 0xffff0000, RZ, 0xc0, !PT ;  /* 0xffff000005057812 */ /* 0x000fe200078ec0ff */
[C---:B------:R-:W-:Y:S01]  /*8ea0*/  FMUL.FTZ R59, R35.reuse, R55 ;  /* 0x00000037233b7220 */ /* 0x040fe20000410000 */
[-C--:B------:R-:W-:Y:S01]  /*8eb0*/  FMUL.FTZ R61, R35, R37.reuse ;  /* 0x00000025233d7220 */ /* 0x080fe20000410000 */
[C---:B------:R-:W-:Y:S01]  /*8ec0*/  LOP3.LUT R32, R39.reuse, 0xffff0000, RZ, 0xc0, !PT ;  /* 0xffff000027207812 */ /* 0x040fe200078ec0ff */
[----:B------:R-:W-:Y:S01]  /*8ed0*/  IMAD.U32 R35, R39, 0x10000, RZ ;  /* 0x0001000027237824 */ /* 0x000fe200078e00ff */
        /* <DEDUP_REMOVED lines=16> */
.L_x_11393:
[----:B------:R-:W-:Y:S05]  /*8fe0*/  BSYNC B1 ;  /* 0x0000000000017941 */ /* 0x000fea0003800000 */
.L_x_11392:
        /* <DEDUP_REMOVED lines=48> */
.L_x_11395:
[----:B------:R-:W-:Y:S05]  /*92f0*/  BSYNC B1 ;  /* 0x0000000000017941 */ /* 0x000fea0003800000 */
.L_x_11394:
        /* <DEDUP_REMOVED lines=48> */
.L_x_11397:
[----:B------:R-:W-:Y:S05]  /*9600*/  BSYNC B1 ;  /* 0x0000000000017941 */ /* 0x000fea0003800000 */
.L_x_11396:
        /* <DEDUP_REMOVED lines=48> */
.L_x_11399:
[----:B------:R-:W-:Y:S05]  /*9910*/  BSYNC B1 ;  /* 0x0000000000017941 */ /* 0x000fea0003800000 */
.L_x_11398:
        /* <DEDUP_REMOVED lines=48> */
.L_x_11383:
[----:B------:R-:W2:Y:S01]  /*9c20*/  LDL R12, [R1+0x2c] ;  /* 0x00002c00010c7983 */ /* 0x000ea20000100800 */
[----:B------:R-:W1:Y:S01]  /*9c30*/  LDC R25, c[0x0][0x448] ;  /* 0x00011200ff197b82 */ /* 0x000e620000000800 */
[----:B------:R-:W-:Y:S01]  /*9c40*/  ULDC.64 UR4, c[0x0][0x3f8] ;  /* 0x0000fe0000047ab9 */ /* 0x000fe20000000a00 */
[----:B------:R-:W-:Y:S01]  /*9c50*/  ULDC.64 UR6, c[0x0][0x408] ;  /* 0x0001020000067ab9 */ /* 0x000fe20000000a00 */
[----:B------:R-:W3:Y:S04]  /*9c60*/  LDL R11, [R1+0x30] ;  /* 0x00003000010b7983 */ /* 0x000ee80000100800 */
[----:B------:R-:W2:Y:S01]  /*9c70*/  LDL.64 R14, [R1] ;  /* 0x00000000010e7983 */ /* 0x000ea20000100a00 */
[----:B------:R-:W-:Y:S02]  /*9c80*/  IMAD.MOV.U32 R6, RZ, RZ, R26 ;  /* 0x000000ffff067224 */ /* 0x000fe400078e001a */
[----:B------:R-:W-:-:S02]  /*9c90*/  IMAD.MOV.U32 R7, RZ, RZ, R29 ;  /* 0x000000ffff077224 */ /* 0x000fc400078e001d */
        /* <DEDUP_REMOVED lines=24> */
[----:B--2---:R-:W-:-:S02]  /*9e20*/  IMAD.IADD R3, R14, 0x1, R12 ;  /* 0x000000010e037824 */ /* 0x004fc400078e020c */
[----:B---3--:R-:W-:-:S03]  /*9e30*/  IMAD.IADD R46, R14, 0x1, R11 ;  /* 0x000000010e2e7824 */ /* 0x008fc600078e020b */
[----:B------:R-:W-:Y:S02]  /*9e40*/  SHF.R.S32.HI R12, RZ, 0x1f, R3 ;  /* 0x0000001fff0c7819 */ /* 0x000fe40000011403 */
[----:B------:R-:W-:Y:S02]  /*9e50*/  SHF.R.S32.HI R45, RZ, 0x1f, R46 ;  /* 0x0000001fff2d7819 */ /* 0x000fe4000001142e */
[----:B------:R-:W-:Y:S02]  /*9e60*/  LEA.HI R12, R12, R3, RZ, 0x3 ;  /* 0x000000030c0c7211 */ /* 0x000fe400078f18ff */
[----:B------:R-:W-:Y:S02]  /*9e70*/  LEA.HI R21, R45, R46, RZ, 0x3 ;  /* 0x0000002e2d157211 */ /* 0x000fe400078f18ff */
[----:B------:R-:W-:Y:S02]  /*9e80*/  SHF.R.S32.HI R20, RZ, 0x3, R12 ;  /* 0x00000003ff147819 */ /* 0x000fe4000001140c */
[----:B------:R-:W-:Y:S01]  /*9e90*/  SHF.R.S32.HI R47, RZ, 0x3, R21 ;  /* 0x00000003ff2f7819 */ /* 0x000fe20000011415 */
[----:B------:R-:W-:Y:S06]  /*9ea0*/  BRA.DIV UR4, `(.L_x_11400) ;  /* 0x0000019204207947 */ /* 0x000fec000b800000 */
[----:B------:R-:W0:Y:S04]  /*9eb0*/  SHFL.IDX PT, R3, R13, RZ, 0x1e1f ;  /* 0x001e1fff0d037589 */ /* 0x000e2800000e0000 */
[----:B------:R-:W1:Y:S04]  /*9ec0*/  SHFL.IDX PT, R0, R0, RZ, 0x1e1f ;  /* 0x001e1fff00007589 */ /* 0x000e6800000e0000 */
[----:B------:R-:W2:Y:S04]  /*9ed0*/  SHFL.IDX PT, R5, R5, RZ, 0x1e1f ;  /* 0x001e1fff05057589 */ /* 0x000ea800000e0000 */
[----:B------:R3:W4:Y:S01]  /*9ee0*/  SHFL.IDX PT, R14, R4, RZ, 0x1e1f ;  /* 0x001e1fff040e7589 */ /* 0x00072200000e0000 */
[----:B0-----:R-:W-:-:S02]  /*9ef0*/  IMAD.MOV.U32 R37, RZ, RZ, R3 ;  /* 0x000000ffff257224 */ /* 0x001fc400078e0003 */
[----:B-1-3--:R-:W-:-:S07]  /*9f00*/  IMAD.MOV.U32 R36, RZ, RZ, R0 ;  /* 0x000000ffff247224 */ /* 0x00afce00078e0000 */
.L_x_11699:
[----:B------:R-:W3:Y:S01]  /*9f10*/  LDL R54, [R1+0x5c] ;  /* 0x00005c0001367983 */ /* 0x000ee20000100800 */
[----:B------:R-:W-:Y:S01]  /*9f20*/  IMAD R25, R22, R25, RZ ;  /* 0x0000001916197224 */ /* 0x000fe200078e02ff */
[----:B------:R-:W-:Y:S01]  /*9f30*/  BSSY B1, `(.L_x_11401) ;  /* 0x0000035000017945 */ /* 0x000fe20003800000 */
[----:B----4-:R-:W-:Y:S01]  /*9f40*/  IMAD.MOV.U32 R38, RZ, RZ, R14 ;  /* 0x000000ffff267224 */ /* 0x010fe200078e000e */
[----:B------:R-:W-:Y:S01]  /*9f50*/  CS2R R6, SRZ ;  /* 0x0000000000067805 */ /* 0x000fe2000001ff00 */
[----:B------:R-:W-:Y:S01]  /*9f60*/  IMAD R73, R73, -0xc0, R25 ;  /* 0xffffff4049497824 */ /* 0x000fe200078e0219 */
[----:B------:R-:W-:Y:S01]  /*9f70*/  ISETP.GE.AND P1, PT, R10, R25, PT ;  /* 0x000000190a00720c */ /* 0x000fe20003f26270 */
[----:B--2---:R-:W-:Y:S01]  /*9f80*/  IMAD.MOV.U32 R39, RZ, RZ, R5 ;  /* 0x000000ffff277224 */ /* 0x004fe200078e0005 */
[----:B------:R-:W-:Y:S02]  /*9f90*/  CS2R R4, SRZ ;  /* 0x0000000000047805 */ /* 0x000fe4000001ff00 */
[----:B------:R-:W-:-:S02]  /*9fa0*/  CS2R R8, SRZ ;  /* 0x0000000000087805 */ /* 0x000fc4000001ff00 */
[----:B------:R-:W-:Y:S02]  /*9fb0*/  VIMNMX R0, R73, 0xc0, PT ;  /* 0x000000c049007848 */ /* 0x000fe40003fe0100 */
        /* <DEDUP_REMOVED lines=10> */
[----:B---3--:R-:W-:Y:S01]  /*a060*/  LEA.HI R0, R54, R54, RZ, 0x1 ;  /* 0x0000003636007211 */ /* 0x008fe200078f08ff */
        /* <DEDUP_REMOVED lines=33> */
.L_x_11402:
[----:B------:R-:W-:Y:S05]  /*a280*/  BSYNC B1 ;  /* 0x0000000000017941 */ /* 0x000fea0003800000 */
.L_x_11401:
        /* <DEDUP_REMOVED lines=51> */
.L_x_11700:
[----:B------:R-:W-:Y:S05]  /*a5c0*/  BSYNC B1 ;  /* 0x0000000000017941 */ /* 0x000fea0003800000 */
.L_x_11403:
        /* <DEDUP_REMOVED lines=14> */
[----:B------:R-:W0:Y:S01]  /*a6b0*/  S2R R37, SR_TID.X ;  /* 0x0000000000257919 */ /* 0x000e220000002100 */
[----:B-----5:R-:W-:Y:S02]  /*a6c0*/  LOP3.LUT R36, R83, 0x18, R136, 0xf8, !PT ;  /* 0x0000001853247812 */ /* 0x020fe400078ef888 */
[----:B------:R-:W-:Y:S02]  /*a6d0*/  SHF.R.U64 R73, R4, 0x10, R5 ;  /* 0x0000001004497819 */ /* 0x000fe40000001205 */
[----:B------:R-:W-:Y:S02]  /*a6e0*/  LOP3.LUT R36, R36, R79, RZ, 0x3c, !PT ;  /* 0x0000004f24247212 */ /* 0x000fe400078e3cff */
[----:B------:R-:W-:Y:S02]  /*a6f0*/  SHF.R.U64 R71, R24, 0x10, R25 ;  /* 0x0000001018477819 */ /* 0x000fe40000001219 */
[--C-:B------:R-:W-:Y:S01]  /*a700*/  SHF.R.U64 R24, R26, 0x10, R27.reuse ;  /* 0x000000101a187819 */ /* 0x100fe2000000121b */
[----:B------:R-:W-:Y:S01]  /*a710*/  IMAD.IADD R38, R81, 0x1, R36 ;  /* 0x0000000151267824 */ /* 0x000fe200078e0224 */
[----:B------:R-:W-:-:S02]  /*a720*/  SHF.R.U32.HI R27, RZ, 0x10, R27 ;  /* 0x00000010ff1b7819 */ /* 0x000fc4000001161b */
[----:B------:R-:W-:Y:S02]  /*a730*/  PRMT R73, R65, 0x5410, R73 ;  /* 0x0000541041497816 */ /* 0x000fe40000000049 */
[----:B------:R-:W-:Y:S02]  /*a740*/  SHF.R.U32.HI R75, RZ, 0x10, R5 ;  /* 0x00000010ff4b7819 */ /* 0x000fe40000011605 */
[----:B------:R-:W-:Y:S01]  /*a750*/  SHF.R.U64 R26, R6, 0x10, R7 ;  /* 0x00000010061a7819 */ /* 0x000fe20000001207 */
[----:B------:R-:W-:Y:S01]  /*a760*/  IMAD.U32 R76, R73, 0x10000, RZ ;  /* 0x00010000494c7824 */ /* 0x000fe200078e00ff */
[----:B------:R-:W-:Y:S02]  /*a770*/  PRMT R71, R67, 0x5410, R71 ;  /* 0x0000541043477816 */ /* 0x000fe40000000047 */
[----:B------:R-:W-:Y:S02]  /*a780*/  SHF.R.U32.HI R6, RZ, 0x10, R7 ;  /* 0x00000010ff067819 */ /* 0x000fe40000011607 */
[----:B------:R-:W-:-:S02]  /*a790*/  PRMT R4, R68, 0x5410, R27 ;  /* 0x0000541044047816 */ /* 0x000fc4000000001b */
[----:B------:R-:W-:Y:S02]  /*a7a0*/  SHF.R.U32.HI R72, RZ, 0x10, R25 ;  /* 0x00000010ff487819 */ /* 0x000fe40000011619 */
[----:B------:R-:W-:Y:S02]  /*a7b0*/  PRMT R75, R66, 0x5410, R75 ;  /* 0x00005410424b7816 */ /* 0x000fe4000000004b */
[----:B------:R-:W-:Y:S02]  /*a7c0*/  PRMT R6, R49, 0x5432, R6 ;  /* 0x0000543231067816 */ /* 0x000fe40000000006 */
[----:B------:R-:W-:Y:S01]  /*a7d0*/  PRMT R72, R50, 0x5432, R72 ;  /* 0x0000543232487816 */ /* 0x000fe20000000048 */
[----:B0-----:R-:W-:Y:S01]  /*a7e0*/  VIADD R37, R37, 0xffffff80 ;  /* 0xffffff8025257836 */ /* 0x001fe20000000000 */
[----:B------:R-:W-:Y:S01]  /*a7f0*/  LOP3.LUT R73, R73, 0xffff0000, RZ, 0xc0, !PT ;  /* 0xffff000049497812 */ /* 0x000fe200078ec0ff */
[----:B------:R-:W-:Y:S01]  /*a800*/  IMAD.U32 R77, R6, 0x10000, RZ ;  /* 0x00010000064d7824 */ /* 0x000fe200078e00ff */
[----:B------:R-:W-:Y:S01]  /*a810*/  PRMT R26, R48, 0x5432, R26 ;  /* 0x00005432301a7816 */ /* 0x000fe2000000001a */
[----:B------:R-:W-:Y:S01]  /*a820*/  IMAD.U32 R78, R75, 0x10000, RZ ;  /* 0x000100004b4e7824 */ /* 0x000fe200078e00ff */
[----:B------:R-:W-:-:S02]  /*a830*/  LEA.HI R0, R37, R37, RZ, 0x1 ;  /* 0x0000002525007211 */ /* 0x000fc400078f08ff */
[----:B------:R-:W-:Y:S02]  /*a840*/  LOP3.LUT R75, R75, 0xffff0000, RZ, 0xc0, !PT ;  /* 0xffff00004b4b7812 */ /* 0x000fe400078ec0ff */
[----:B------:R-:W-:Y:S02]  /*a850*/  LOP3.LUT R0, R0, 0xfffffffe, RZ, 0xc0, !PT ;  /* 0xfffffffe00007812 */ /* 0x000fe400078ec0ff */
[----:B------:R-:W-:-:S03]  /*a860*/  PRMT R24, R51, 0x5432, R24 ;  /* 0x0000543233187816 */ /* 0x000fc60000000018 */
[----:B------:R-:W-:-:S05]  /*a870*/  IMAD.IADD R0, R37, 0x1, -R0 ;  /* 0x0000000125007824 */ /* 0x000fca00078e0a00 */
[----:B------:R-:W-:-:S04]  /*a880*/  LEA.HI R0, R3, R0, RZ, 0x1d ;  /* 0x0000000003007211 */ /* 0x000fc800078fe8ff */
[----:B------:R-:W-:-:S04]  /*a890*/  SHF.R.S32.HI R37, RZ, 0x1f, R0 ;  /* 0x0000001fff257819 */ /* 0x000fc80000011400 */
[----:B------:R-:W-:Y:S01]  /*a8a0*/  LEA.HI R37, R37, R0, RZ, 0x2 ;  /* 0x0000000025257211 */ /* 0x000fe200078f10ff */
[----:B------:R-:W-:-:S03]  /*a8b0*/  IMAD.SHL.U32 R0, R0, 0x8, RZ ;  /* 0x0000000800007824 */ /* 0x000fc600078e00ff */
[----:B------:R-:W-:Y:S02]  /*a8c0*/  SHF.R.S32.HI R37, RZ, 0x2, R37 ;  /* 0x00000002ff257819 */ /* 0x000fe40000011425 */
[----:B------:R-:W-:Y:S02]  /*a8d0*/  LOP3.LUT R36, R83, 0x18, R0, 0xf8, !PT ;  /* 0x0000001853247812 */ /* 0x000fe400078ef800 */
[----:B------:R-:W-:Y:S01]  /*a8e0*/  LEA R0, R38, UR38, 0x1 ;  /* 0x0000002626007c11 */ /* 0x000fe2000f8e08ff */
[----:B------:R-:W-:Y:S01]  /*a8f0*/  IMAD R37, R37, 0x1800, R81 ;  /* 0x0000180025257824 */ /* 0x000fe200078e0251 */
[----:B------:R-:W-:-:S05]  /*a900*/  LOP3.LUT R36, R36, R79, RZ, 0x3c, !PT ;  /* 0x0000004f24247212 */ /* 0x000fca00078e3cff */
[----:B------:R-:W-:Y:S02]  /*a910*/  IMAD.IADD R41, R37, 0x1, R36 ;  /* 0x0000000125297824 */ /* 0x000fe400078e0224 */
[----:B------:R-:W0:Y:S02]  /*a920*/  LDS.128 R36, [R0] ;  /* 0x0000000000247984 */ /* 0x000e240000000c00 */
        /* <DEDUP_REMOVED lines=9> */
[C---:B-1----:R-:W-:Y:S01]  /*a9c0*/  LOP3.LUT R39, R40.reuse, 0xffff0000, RZ, 0xc0, !PT ;  /* 0xffff000028277812 */ /* 0x042fe200078ec0ff */
[----:B------:R-:W-:Y:S01]  /*a9d0*/  IMAD.U32 R27, R40, 0x10000, RZ ;  /* 0x00010000281b7824 */ /* 0x000fe200078e00ff */
[----:B------:R-:W-:Y:S01]  /*a9e0*/  LOP3.LUT R40, R41, 0xffff0000, RZ, 0xc0, !PT ;  /* 0xffff000029287812 */ /* 0x000fe200078ec0ff */
[----:B------:R-:W-:Y:S01]  /*a9f0*/  IMAD.U32 R70, R43, 0x10000, RZ ;  /* 0x000100002b467824 */ /* 0x000fe200078e00ff */
[----:B------:R-:W-:Y:S01]  /*aa00*/  LOP3.LUT R25, R42, 0xffff0000, RZ, 0xc0, !PT ;  /* 0xffff00002a197812 */ /* 0x000fe200078ec0ff */
[C---:B------:R-:W-:Y:S01]  /*aa10*/  FMUL.FTZ R74, R27.reuse, R76 ;  /* 0x0000004c1b4a7220 */ /* 0x040fe20000410000 */
[-C--:B------:R-:W-:Y:S01]  /*aa20*/  FMUL.FTZ R80, R27, R36.reuse ;  /* 0x000000241b507220 */ /* 0x080fe20000410000 */
[----:B------:R-:W-:Y:S01]  /*aa30*/  IMAD.U32 R69, R41, 0x10000, RZ ;  /* 0x0001000029457824 */ /* 0x000fe200078e00ff */
[----:B------:R-:W-:Y:S01]  /*aa40*/  LOP3.LUT R71, R71, 0xffff0000, RZ, 0xc0, !PT ;  /* 0xffff000047477812 */ /* 0x000fe200078ec0ff */
[----:B------:R-:W-:Y:S01]  /*aa50*/  FFMA.FTZ R27, R65, R36, -R74 ;  /* 0x00000024411b7223 */ /* 0x000fe2000001084a */
[----:B------:R-:W-:-:S02]  /*aa60*/  IMAD.U32 R74, R72, 0x10000, RZ ;  /* 0x00010000484a7824 */ /* 0x000fc400078e00ff */
[----:B------:R-:W-:Y:S01]  /*aa70*/  FFMA.FTZ R36, R65, R76, R80 ;  /* 0x0000004c41247223 */ /* 0x000fe20000010050 */
[----:B------:R-:W-:Y:S01]  /*aa80*/  IMAD.U32 R41, R42, 0x10000, RZ ;  /* 0x000100002a297824 */ /* 0x000fe200078e00ff */
[----:B------:R-:W-:Y:S01]  /*aa90*/  LOP3.LUT R42, R43, 0xffff0000, RZ, 0xc0, !PT ;  /* 0xffff00002b2a7812 */ /* 0x000fe200078ec0ff */
[----:B------:R-:W-:Y:S02]  /*aaa0*/  IMAD.U32 R43, R4, 0x10000, RZ ;  /* 0x00010000042b7824 */ /* 0x000fe400078e00ff */
[----:B------:R-:W-:Y:S01]  /*aab0*/  FMUL.FTZ R65, R70, R77 ;  /* 0x0000004d46417220 */ /* 0x000fe20000410000 */
[----:B------:R-:W-:Y:S02]  /*aac0*/  IMAD.U32 R67, R37, 0x10000, RZ ;  /* 0x0001000025437824 */ /* 0x000fe400078e00ff */
[C---:B------:R-:W-:Y:S01]  /*aad0*/  FMUL.FTZ R76, R69.reuse, R74 ;  /* 0x0000004a454c7220 */ /* 0x040fe20000410000 */
[----:B------:R-:W-:Y:S01]  /*aae0*/  LOP3.LUT R72, R72, 0xffff0000, RZ, 0xc0, !PT ;  /* 0xffff000048487812 */ /* 0x000fe200078ec0ff */
[-C--:B------:R-:W-:Y:S01]  /*aaf0*/  FMUL.FTZ R70, R70, R43.reuse ;  /* 0x0000002b46467220 */ /* 0x080fe20000410000 */
[----:B------:R-:W-:Y:S01]  /*ab00*/  FFMA.FTZ R65, R68, R43, -R65 ;  /* 0x0000002b44417223 */ /* 0x000fe20000010841 */
[-C--:B------:R-:W-:Y:S01]  /*ab10*/  FMUL.FTZ R82, R69, R78.reuse ;  /* 0x0000004e45527220 */ /* 0x080fe20000410000 */
[----:B------:R-:W-:Y:S01]  /*ab20*/  FFMA.FTZ R76, R67, R78, R76 ;  /* 0x0000004e434c7223 */ /* 0x000fe2000001004c */
[----:B------:R-:W-:Y:S01]  /*ab30*/  FMUL.FTZ R43, R39, R73 ;  /* 0x00000049272b7220 */ /* 0x000fe20000410000 */
[----:B------:R-:W-:Y:S01]  /*ab40*/  LOP3.LUT R37, R37, 0xffff0000, RZ, 0xc0, !PT ;  /* 0xffff000025257812 */ /* 0x000fe200078ec0ff */
[----:B------:R-:W-:Y:S01]  /*ab50*/  FMUL.FTZ R39, R39, R71 ;  /* 0x0000004727277220 */ /* 0x000fe20000410000 */
[C---:B------:R-:W-:Y:S01]  /*ab60*/  FMUL.FTZ R78, R40.reuse, R75 ;  /* 0x0000004b284e7220 */ /* 0x040fe20000410000 */
[----:B------:R-:W-:Y:S01]  /*ab70*/  FMUL.FTZ R40, R40, R72 ;  /* 0x0000004828287220 */ /* 0x000fe20000410000 */
[----:B------:R-:W-:Y:S01]  /*ab80*/  FFMA.FTZ R77, R68, R77, R70 ;  /* 0x0000004d444d7223 */ /* 0x000fe20000010046 */
[----:B------:R-:W-:Y:S01]  /*ab90*/  FFMA.FTZ R82, R67, R74, -R82 ;  /* 0x0000004a43527223 */ /* 0x000fe20000010852 */
[----:B------:R-:W-:-:S02]  /*aba0*/  IMAD.U32 R70, R26, 0x10000, RZ ;  /* 0x000100001a467824 */ /* 0x000fc400078e00ff */
[----:B------:R-:W-:Y:S01]  /*abb0*/  FFMA.FTZ R74, R66, R71, -R43 ;  /* 0x00000047424a7223 */ /* 0x000fe2000001082b */
[----:B------:R-:W-:Y:S02]  /*abc0*/  IMAD.U32 R68, R24, 0x10000, RZ ;  /* 0x0001000018447824 */ /* 0x000fe400078e00ff */
[----:B------:R-:W-:Y:S01]  /*abd0*/  FFMA.FTZ R73, R66, R73, R39 ;  /* 0x0000004942497223 */ /* 0x000fe20000010027 */
[----:B------:R-:W-:Y:S01]  /*abe0*/  LOP3.LUT R26, R26, 0xffff0000, RZ, 0xc0, !PT ;  /* 0xffff00001a1a7812 */ /* 0x000fe200078ec0ff */
[C---:B------:R-:W-:Y:S01]  /*abf0*/  FFMA.FTZ R43, R37.reuse, R72, -R78 ;  /* 0x00000048252b7223 */ /* 0x040fe2000001084e */
[----:B------:R-:W-:Y:S01]  /*ac00*/  FFMA.FTZ R75, R37, R75, R40 ;  /* 0x0000004b254b7223 */ /* 0x000fe20000010028 */
[----:B------:R-:W-:Y:S01]  /*ac10*/  LOP3.LUT R39, R6, 0xffff0000, RZ, 0xc0, !PT ;  /* 0xffff000006277812 */ /* 0x000fe200078ec0ff */
[C---:B------:R-:W-:Y:S01]  /*ac20*/  FMUL.FTZ R66, R41.reuse, R70 ;  /* 0x0000004629427220 */ /* 0x040fe20000410000 */
[----:B------:R-:W-:Y:S01]  /*ac30*/  LOP3.LUT R24, R24, 0xffff0000, RZ, 0xc0, !PT ;  /* 0xffff000018187812 */ /* 0x000fe200078ec0ff */
[----:B------:R-:W-:Y:S01]  /*ac40*/  FMUL.FTZ R40, R41, R68 ;  /* 0x0000004429287220 */ /* 0x000fe20000410000 */
[----:B------:R-:W-:Y:S01]  /*ac50*/  LOP3.LUT R37, R4, 0xffff0000, RZ, 0xc0, !PT ;  /* 0xffff000004257812 */ /* 0x000fe200078ec0ff */
[C---:B------:R-:W-:Y:S01]  /*ac60*/  FMUL.FTZ R4, R25.reuse, R26 ;  /* 0x0000001a19047220 */ /* 0x040fe20000410000 */
[C---:B------:R-:W-:Y:S01]  /*ac70*/  FMUL.FTZ R67, R42.reuse, R39 ;  /* 0x000000272a437220 */ /* 0x040fe20000410000 */
[----:B------:R-:W-:Y:S01]  /*ac80*/  FMUL.FTZ R25, R25, R24 ;  /* 0x0000001819197220 */ /* 0x000fe20000410000 */
[C---:B------:R-:W-:Y:S01]  /*ac90*/  FFMA.FTZ R66, R7.reuse, R68, -R66 ;  /* 0x0000004407427223 */ /* 0x040fe20000010842 */
[-C--:B------:R-:W-:Y:S01]  /*aca0*/  FMUL.FTZ R6, R42, R37.reuse ;  /* 0x000000252a067220 */ /* 0x080fe20000410000 */
[----:B------:R-:W-:Y:S01]  /*acb0*/  FFMA.FTZ R40, R7, R70, R40 ;  /* 0x0000004607287223 */ /* 0x000fe20000010028 */
        /* <DEDUP_REMOVED lines=14> */
.L_x_11406:
[----:B------:R-:W-:Y:S05]  /*ada0*/  BSYNC B1 ;  /* 0x0000000000017941 */ /* 0x000fea0003800000 */
.L_x_11405:
[----:B------:R-:W-:Y:S04]  /*adb0*/  BSSY B1, `(.L_x_11407) ;  /* 0x000006f000017945 */ /* 0x000fe80003800000 */
[----:B------:R-:W-:Y:S05]  /*adc0*/  @P1 BRA `(.L_x_11408) ;  /* 0x0000000400b41947 */ /* 0x000fea0003800000 */
[----:B------:R-:W-:Y:S02]  /*add0*/  LEA.HI R47, R3, R47, RZ, 0x1d ;  /* 0x0000002f032f7211 */ /* 0x000fe400078fe8ff */
[----:B------:R-:W-:Y:S02]  /*ade0*/  LEA.HI R45, R45, R46, RZ, 0x5 ;  /* 0x0000002e2d2d7211 */ /* 0x000fe400078f28ff */
[----:B0-----:R-:W-:Y:S01]  /*adf0*/  SHF.R.S32.HI R4, RZ, 0x1f, R47 ;  /* 0x0000001fff047819 */ /* 0x001fe2000001142f */
[----:B------:R-:W-:Y:S01]  /*ae00*/  IMAD.SHL.U32 R0, R47, 0x8, RZ ;  /* 0x000000082f007824 */ /* 0x000fe200078e00ff */
[----:B------:R-:W-:Y:S02]  /*ae10*/  SHF.R.S32.HI R45, RZ, 0x5, R45 ;  /* 0x00000005ff2d7819 */ /* 0x000fe4000001142d */
[----:B------:R-:W-:Y:S02]  /*ae20*/  LEA.HI R4, R4, R47, RZ, 0x2 ;  /* 0x0000002f04047211 */ /* 0x000fe400078f10ff */
[----:B-----5:R-:W-:Y:S01]  /*ae30*/  LOP3.LUT R0, R83, 0x18, R0, 0xf8, !PT ;  /* 0x0000001853007812 */ /* 0x020fe200078ef800 */
[----:B------:R-:W-:Y:S01]  /*ae40*/  IMAD R45, R45, 0x1800, R81 ;  /* 0x000018002d2d7824 */ /* 0x000fe200078e0251 */
[----:B------:R-:W-:-:S02]  /*ae50*/  SHF.R.S32.HI R4, RZ, 0x2, R4 ;  /* 0x00000002ff047819 */ /* 0x000fc40000011404 */
[----:B------:R-:W-:Y:S02]  /*ae60*/  LOP3.LUT R21, R83, 0x18, R21, 0xf8, !PT ;  /* 0x0000001853157812 */ /* 0x000fe400078ef815 */
[-C--:B------:R-:W-:Y:S01]  /*ae70*/  LOP3.LUT R5, R0, R79.reuse, RZ, 0x3c, !PT ;  /* 0x0000004f00057212 */ /* 0x080fe200078e3cff */
[----:B------:R-:W-:Y:S01]  /*ae80*/  IMAD R4, R4, 0x1800, R81 ;  /* 0x0000180004047824 */ /* 0x000fe200078e0251 */
[----:B------:R-:W-:Y:S02]  /*ae90*/  LOP3.LUT R6, R21, R79, RZ, 0x3c, !PT ;  /* 0x0000004f15067212 */ /* 0x000fe400078e3cff */
[----:B------:R-:W-:Y:S01]  /*aea0*/  SHF.R.U64 R36, R28, 0x10, R29 ;  /* 0x000000101c247819 */ /* 0x000fe2000000121d */
[----:B------:R-:W-:Y:S01]  /*aeb0*/  IMAD.IADD R21, R4, 0x1, R5 ;  /* 0x0000000104157824 */ /* 0x000fe200078e0205 */
[--C-:B------:R-:W-:Y:S01]  /*aec0*/  SHF.R.U64 R28, R8, 0x10, R9.reuse ;  /* 0x00000010081c7819 */ /* 0x100fe20000001209 */
[----:B------:R-:W-:Y:S01]  /*aed0*/  IMAD.IADD R6, R45, 0x1, R6 ;  /* 0x000000012d067824 */ /* 0x000fe200078e0206 */
[----:B------:R-:W-:Y:S01]  /*aee0*/  SHF.R.U32.HI R9, RZ, 0x10, R9 ;  /* 0x00000010ff097819 */ /* 0x000fe20000011609 */
[----:B------:R-:W-:Y:S01]  /*aef0*/  IMAD R21, R21, 0x2, R2 ;  /* 0x0000000215157824 */ /* 0x000fe200078e0202 */
[----:B------:R-:W-:-:S02]  /*af00*/  PRMT R61, R61, 0x5410, R36 ;  /* 0x000054103d3d7816 */ /* 0x000fc40000000024 */
[----:B------:R-:W-:Y:S02]  /*af10*/  LEA R0, R6, UR38, 0x1 ;  /* 0x0000002606007c11 */ /* 0x000fe4000f8e08ff */
[----:B------:R-:W0:Y:S01]  /*af20*/  LDS.128 R24, [R21+0xc400] ;  /* 0x00c4000015187984 */ /* 0x000e220000000c00 */
[----:B------:R-:W-:Y:S01]  /*af30*/  PRMT R57, R57, 0x5410, R28 ;  /* 0x0000541039397816 */ /* 0x000fe2000000001c */
[----:B------:R-:W-:Y:S01]  /*af40*/  IMAD.U32 R37, R61, 0x10000, RZ ;  /* 0x000100003d257824 */ /* 0x000fe200078e00ff */
[----:B------:R-:W-:Y:S01]  /*af50*/  SHF.R.U32.HI R29, RZ, 0x10, R29 ;  /* 0x00000010ff1d7819 */ /* 0x000fe2000001161d */
[----:B------:R-:W1:Y:S01]  /*af60*/  LDS.128 R4, [R0] ;  /* 0x0000000000047984 */ /* 0x000e620000000c00 */
[----:B------:R-:W-:Y:S01]  /*af70*/  SHF.R.U64 R8, R10, 0x10, R11 ;  /* 0x000000100a087819 */ /* 0x000fe2000000120b */
[----:B------:R-:W-:Y:S01]  /*af80*/  IMAD.U32 R39, R57, 0x10000, RZ ;  /* 0x0001000039277824 */ /* 0x000fe200078e00ff */
[----:B------:R-:W-:Y:S02]  /*af90*/  PRMT R58, R58, 0x5410, R9 ;  /* 0x000054103a3a7816 */ /* 0x000fe40000000009 */
[----:B------:R-:W-:-:S02]  /*afa0*/  SHF.R.U64 R30, R30, 0x10, R31 ;  /* 0x000000101e1e7819 */ /* 0x000fc4000000121f */
[----:B------:R-:W-:Y:S01]  /*afb0*/  SHF.R.U32.HI R11, RZ, 0x10, R11 ;  /* 0x00000010ff0b7819 */ /* 0x000fe2000001160b */
        /* <DEDUP_REMOVED lines=10> */
[----:B------:R-:W-:Y:S02]  /*b060*/  PRMT R63, R63, 0x5410, R30 ;  /* 0x000054103f3f7816 */ /* 0x000fe4000000001e */
[----:B------:R-:W-:Y:S01]  /*b070*/  LOP3.LUT R60, R60, 0xffff0000, RZ, 0xc0, !PT ;  /* 0xffff00003c3c7812 */ /* 0x000fe200078ec0ff */
[C---:B0-----:R-:W-:Y:S01]  /*b080*/  IMAD.U32 R28, R24.reuse, 0x10000, RZ ;  /* 0x00010000181c7824 */ /* 0x041fe200078e00ff */
[----:B------:R-:W-:Y:S01]  /*b090*/  LOP3.LUT R24, R24, 0xffff0000, RZ, 0xc0, !PT ;  /* 0xffff000018187812 */ /* 0x000fe200078ec0ff */
[C---:B------:R-:W-:Y:S01]  /*b0a0*/  IMAD.U32 R29, R25.reuse, 0x10000, RZ ;  /* 0x00010000191d7824 */ /* 0x040fe200078e00ff */
[----:B------:R-:W-:Y:S01]  /*b0b0*/  LOP3.LUT R25, R25, 0xffff0000, RZ, 0xc0, !PT ;  /* 0xffff000019197812 */ /* 0x000fe200078ec0ff */
[----:B-1----:R-:W-:-:S02]  /*b0c0*/  IMAD.U32 R8, R4, 0x10000, RZ ;  /* 0x0001000004087824 */ /* 0x002fc400078e00ff */
[C---:B------:R-:W-:Y:S01]  /*b0d0*/  FMUL.FTZ R41, R28.reuse, R39 ;  /* 0x000000271c297220 */ /* 0x040fe20000410000 */
[-C--:B------:R-:W-:Y:S01]  /*b0e0*/  FMUL.FTZ R43, R28, R37.reuse ;  /* 0x000000251c2b7220 */ /* 0x080fe20000410000 */
[----:B------:R-:W-:Y:S02]  /*b0f0*/  IMAD.U32 R28, R62, 0x10000, RZ ;  /* 0x000100003e1c7824 */ /* 0x000fe400078e00ff */
[----:B------:R-:W-:Y:S01]  /*b100*/  FMUL.FTZ R40, R29, R36 ;  /* 0x000000241d287220 */ /* 0x000fe20000410000 */
[----:B------:R-:W-:Y:S02]  /*b110*/  IMAD.U32 R9, R5, 0x10000, RZ ;  /* 0x0001000005097824 */ /* 0x000fe400078e00ff */
[C---:B------:R-:W-:Y:S01]  /*b120*/  FFMA.FTZ R41, R8.reuse, R37, -R41 ;  /* 0x0000002508297223 */ /* 0x040fe20000010829 */
[----:B------:R-:W-:Y:S02]  /*b130*/  IMAD.U32 R31, R27, 0x10000, RZ ;  /* 0x000100001b1f7824 */ /* 0x000fe400078e00ff */
[----:B------:R-:W-:Y:S01]  /*b140*/  FFMA.FTZ R43, R8, R39, R43 ;  /* 0x00000027082b7223 */ /* 0x000fe2000001002b */
[----:B------:R-:W-:-:S02]  /*b150*/  IMAD.U32 R8, R64, 0x10000, RZ ;  /* 0x0001000040087824 */ /* 0x000fc400078e00ff */
[-C--:B------:R-:W-:Y:S01]  /*b160*/  FMUL.FTZ R42, R29, R28.reuse ;  /* 0x0000001c1d2a7220 */ /* 0x080fe20000410000 */
[----:B------:R-:W-:Y:S01]  /*b170*/  FFMA.FTZ R40, R9, R28, -R40 ;  /* 0x0000001c09287223 */ /* 0x000fe20000010828 */
[----:B------:R-:W-:Y:S01]  /*b180*/  FMUL.FTZ R28, R31, R38 ;  /* 0x000000261f1c7220 */ /* 0x000fe20000410000 */
[----:B------:R-:W-:Y:S01]  /*b190*/  LOP3.LUT R4, R4, 0xffff0000, RZ, 0xc0, !PT ;  /* 0xffff000004047812 */ /* 0x000fe200078ec0ff */
[----:B------:R-:W-:Y:S02]  /*b1a0*/  IMAD.U32 R11, R7, 0x10000, RZ ;  /* 0x00010000070b7824 */ /* 0x000fe400078e00ff */
[----:B------:R-:W-:Y:S01]  /*b1b0*/  FMUL.FTZ R31, R31, R8 ;  /* 0x000000081f1f7220 */ /* 0x000fe20000410000 */
[----:B------:R-:W-:Y:S01]  /*b1c0*/  FFMA.FTZ R42, R9, R36, R42 ;  /* 0x00000024092a7223 */ /* 0x000fe2000001002a */
[----:B------:R-:W-:Y:S01]  /*b1d0*/  LOP3.LUT R62, R62, 0xffff0000, RZ, 0xc0, !PT ;  /* 0xffff00003e3e7812 */ /* 0x000fe200078ec0ff */
[C---:B------:R-:W-:Y:S01]  /*b1e0*/  FMUL.FTZ R9, R24.reuse, R57 ;  /* 0x0000003918097220 */ /* 0x040fe20000410000 */
[----:B------:R-:W-:Y:S01]  /*b1f0*/  LOP3.LUT R5, R5, 0xffff0000, RZ, 0xc0, !PT ;  /* 0xffff000005057812 */ /* 0x000fe200078ec0ff */
        /* <DEDUP_REMOVED lines=10> */
[----:B------:R-:W-:Y:S02]  /*b2a0*/  IMAD.U32 R10, R6, 0x10000, RZ ;  /* 0x00010000060a7824 */ /* 0x000fe400078e00ff */
        /* <DEDUP_REMOVED lines=15> */
[----:B------:R-:W-:Y:S01]  /*b3a0*/  LOP3.LUT R7, R7, 0xffff0000, RZ, 0xc0, !PT ;  /* 0xffff000007077812 */ /* 0x000fe200078ec0ff */
[----:B------:R-:W-:Y:S01]  /*b3b0*/  FMUL.FTZ R27, R27, R64 ;  /* 0x000000401b1b7220 */ /* 0x000fe20000410000 */
[----:B------:R-:W-:Y:S01]  /*b3c0*/  F2FP.BF16.F32.PACK_AB R9, R31, R42 ;  /* 0x0000002a1f09723e */ /* 0x000fe200000010ff */
        /* <DEDUP_REMOVED lines=13> */
.L_x_11408:
[----:B------:R-:W-:Y:S05]  /*b4a0*/  BSYNC B1 ;  /* 0x0000000000017941 */ /* 0x000fea0003800000 */
.L_x_11407:
[----:B------:R-:W-:Y:S05]  /*b4b0*/  @P2 BRA `(.L_x_11389) ;  /* 0x00000004009c2947 */ /* 0x000fea0003800000 */
[----:B------:R-:W2:Y:S01]  /*b4c0*/  LDL R36, [R1+0x60] ;  /* 0x0000600001247983 */ /* 0x000ea20000100800 */
[----:B------:R-:W-:Y:S02]  /*b4d0*/  LEA.HI R3, R3, R20, RZ, 0x1d ;  /* 0x0000001403037211 */ /* 0x000fe400078fe8ff */
[----:B0-----:R-:W-:Y:S02]  /*b4e0*/  SHF.R.U64 R27, R32, 0x10, R33 ;  /* 0x00000010201b7819 */ /* 0x001fe40000001221 */
[----:B-1----:R-:W-:Y:S02]  /*b4f0*/  SHF.R.S32.HI R0, RZ, 0x1f, R3 ;  /* 0x0000001fff007819 */ /* 0x002fe40000011403 */
[----:B------:R-:W-:Y:S02]  /*b500*/  SHF.R.U64 R21, R12, 0x10, R13 ;  /* 0x000000100c157819 */ /* 0x000fe4000000120d */
[----:B------:R-:W-:Y:S01]  /*b510*/  LEA.HI R0, R0, R3, RZ, 0x2 ;  /* 0x0000000300007211 */ /* 0x000fe200078f10ff */
[----:B------:R-:W-:Y:S01]  /*b520*/  IMAD.SHL.U32 R3, R3, 0x8, RZ ;  /* 0x0000000803037824 */ /* 0x000fe200078e00ff */
[----:B------:R-:W-:-:S02]  /*b530*/  PRMT R52, R52, 0x5410, R27 ;  /* 0x0000541034347816 */ /* 0x000fc4000000001b */
[----:B------:R-:W-:Y:S02]  /*b540*/  SHF.R.S32.HI R0, RZ, 0x2, R0 ;  /* 0x00000002ff007819 */ /* 0x000fe40000011400 */
[----:B-----5:R-:W-:Y:S01]  /*b550*/  LOP3.LUT R3, R83, 0x18, R3, 0xf8, !PT ;  /* 0x0000001853037812 */ /* 0x020fe200078ef803 */
[----:B------:R-:W-:Y:S01]  /*b560*/  IMAD.U32 R26, R52, 0x10000, RZ ;  /* 0x00010000341a7824 */ /* 0x000fe200078e00ff */
[----:B------:R-:W-:Y:S01]  /*b570*/  PRMT R48, R48, 0x5410, R21 ;  /* 0x0000541030307816 */ /* 0x000fe20000000015 */
[----:B------:R-:W-:Y:S01]  /*b580*/  IMAD R0, R0, 0x1800, R81 ;  /* 0x0000180000007824 */ /* 0x000fe200078e0251 */
[----:B------:R-:W-:Y:S02]  /*b590*/  LOP3.LUT R3, R3, R79, RZ, 0x3c, !PT ;  /* 0x0000004f03037212 */ /* 0x000fe400078e3cff */
[----:B------:R-:W-:Y:S01]  /*b5a0*/  SHF.R.U32.HI R12, RZ, 0x10, R13 ;  /* 0x00000010ff0c7819 */ /* 0x000fe2000001160d */
[----:B------:R-:W-:Y:S01]  /*b5b0*/  IMAD.U32 R28, R48, 0x10000, RZ ;  /* 0x00010000301c7824 */ /* 0x000fe200078e00ff */
[----:B------:R-:W-:Y:S01]  /*b5c0*/  SHF.R.U32.HI R32, RZ, 0x10, R33 ;  /* 0x00000010ff207819 */ /* 0x000fe20000011621 */
[----:B------:R-:W-:Y:S01]  /*b5d0*/  IMAD.IADD R3, R0, 0x1, R3 ;  /* 0x0000000100037824 */ /* 0x000fe200078e0203 */
[----:B------:R-:W-:-:S02]  /*b5e0*/  SHF.R.U64 R25, R34, 0x10, R35 ;  /* 0x0000001022197819 */ /* 0x000fc40000001223 */
[----:B------:R-:W-:Y:S01]  /*b5f0*/  SHF.R.U32.HI R34, RZ, 0x10, R35 ;  /* 0x00000010ff227819 */ /* 0x000fe20000011623 */
[----:B------:R-:W-:Y:S01]  /*b600*/  IMAD R0, R3, 0x2, R2 ;  /* 0x0000000203007824 */ /* 0x000fe200078e0202 */
[--C-:B------:R-:W-:Y:S02]  /*b610*/  SHF.R.U64 R3, R14, 0x10, R15.reuse ;  /* 0x000000100e037819 */ /* 0x100fe4000000120f */
[----:B------:R-:W-:Y:S02]  /*b620*/  SHF.R.U32.HI R14, RZ, 0x10, R15 ;  /* 0x00000010ff0e7819 */ /* 0x000fe4000001160f */
[----:B------:R-:W0:Y:S01]  /*b630*/  LDS.128 R8, [R0+0xc400] ;  /* 0x00c4000000087984 */ /* 0x000e220000000c00 */
[----:B------:R-:W-:Y:S02]  /*b640*/  PRMT R49, R49, 0x5410, R12 ;  /* 0x0000541031317816 */ /* 0x000fe4000000000c */
[----:B------:R-:W-:Y:S02]  /*b650*/  PRMT R51, R51, 0x5410, R14 ;  /* 0x0000541033337816 */ /* 0x000fe4000000000e */
[----:B------:R-:W-:-:S02]  /*b660*/  PRMT R53, R53, 0x5410, R32 ;  /* 0x0000541035357816 */ /* 0x000fc40000000020 */
[----:B------:R-:W-:Y:S01]  /*b670*/  PRMT R50, R50, 0x5410, R3 ;  /* 0x0000541032327816 */ /* 0x000fe20000000003 */
[----:B------:R-:W-:Y:S01]  /*b680*/  IMAD.U32 R27, R51, 0x10000, RZ ;  /* 0x00010000331b7824 */ /* 0x000fe200078e00ff */
[----:B------:R-:W-:Y:S02]  /*b690*/  PRMT R55, R55, 0x5410, R34 ;  /* 0x0000541037377816 */ /* 0x000fe40000000022 */
[----:B------:R-:W-:Y:S01]  /*b6a0*/  PRMT R54, R54, 0x5410, R25 ;  /* 0x0000541036367816 */ /* 0x000fe20000000019 */
[----:B------:R-:W-:Y:S02]  /*b6b0*/  IMAD.U32 R25, R49, 0x10000, RZ ;  /* 0x0001000031197824 */ /* 0x000fe400078e00ff */
        /* <DEDUP_REMOVED lines=8> */
[----:B------:R-:W-:Y:S01]  /*b740*/  IMAD.U32 R15, R53, 0x10000, RZ ;  /* 0x00010000350f7824 */ /* 0x000fe200078e00ff */
[----:B------:R-:W-:Y:S01]  /*b750*/  LOP3.LUT R11, R11, 0xffff0000, RZ, 0xc0, !PT ;  /* 0xffff00000b0b7812 */ /* 0x000fe200078ec0ff */
[----:B------:R-:W-:Y:S01]  /*b760*/  FMUL.FTZ R33, R24, R27 ;  /* 0x0000001b18217220 */ /* 0x000fe20000410000 */
[----:B------:R-:W-:Y:S02]  /*b770*/  IMAD.U32 R21, R10, 0x10000, RZ ;  /* 0x000100000a157824 */ /* 0x000fe400078e00ff */
        /* <DEDUP_REMOVED lines=12> */
[----:B------:R-:W-:Y:S01]  /*b840*/  IMAD.U32 R14, R7, 0x10000, RZ ;  /* 0x00010000070e7824 */ /* 0x000fe200078e00ff */
[----:B------:R-:W-:Y:S01]  /*b850*/  LOP3.LUT R15, R48, 0xffff0000, RZ, 0xc0, !PT ;  /* 0xffff0000300f7812 */ /* 0x000fe200078ec0ff */
[----:B------:R-:W-:Y:S01]  /*b860*/  FMUL.FTZ R24, R24, R3 ;  /* 0x0000000318187220 */ /* 0x000fe20000410000 */
[----:B------:R-:W-:Y:S01]  /*b870*/  FFMA.FTZ R31, R12, R25, R31 ;  /* 0x000000190c1f7223 */ /* 0x000fe2000001001f */
        /* <DEDUP_REMOVED lines=24> */
[-C--:B------:R-:W-:Y:S01]  /*ba00*/  FMUL.FTZ R10, R10, R3.reuse ;  /* 0x000000030a0a7220 */ /* 0x080fe20000410000 */
[----:B------:R-:W-:Y:S01]  /*ba10*/  LOP3.LUT R6, R6, 0xffff0000, RZ, 0xc0, !PT ;  /* 0xffff000006067812 */ /* 0x000fe200078ec0ff */
[----:B------:R-:W-:Y:S01]  /*ba20*/  FMUL.FTZ R20, R11, R8 ;  /* 0x000000080b147220 */ /* 0x000fe20000410000 */
[----:B------:R-:W-:Y:S01]  /*ba30*/  LOP3.LUT R7, R7, 0xffff0000, RZ, 0xc0, !PT ;  /* 0xffff000007077812 */ /* 0x000fe200078ec0ff */
[-C--:B------:R-:W-:Y:S02]  /*ba40*/  FMUL.FTZ R13, R11, R4.reuse ;  /* 0x000000040b0d7220 */ /* 0x080fe40000410000 */
        /* <DEDUP_REMOVED lines=14> */
.L_x_11389:
[----:B------:R-:W-:Y:S05]  /*bb30*/  BSYNC B0 ;  /* 0x0000000000007941 */ /* 0x000fea0003800000 */
.L_x_11382:
        /* <DEDUP_REMOVED lines=8> */
.L_x_11380:
[----:B0--3--:R-:W-:-:S05]  /*bbc0*/  IMAD.U32 R0, RZ, RZ, UR37 ;  /* 0x00000025ff007e24 */ /* 0x009fca000f8e00ff */
[----:B------:R-:W-:-:S13]  /*bbd0*/  ISETP.NE.AND P0, PT, R0, 0x3, PT ;  /* 0x000000030000780c */ /* 0x000fda0003f05270 */
[----:B------:R-:W-:Y:S05]  /*bbe0*/  @!P0 BRA `(.L_x_11409) ;  /* 0x0000000000048947 */ /* 0x000fea0003800000 */
[----:B------:R-:W-:Y:S01]  /*bbf0*/  BPT.TRAP 0x1 ;  /* 0x000000040000795c */ /* 0x000fe20000300000 */
.L_x_11409:
[----:B-12-4-:R-:W-:Y:S01]  /*bc00*/  IMAD R3, R16, 0x8, R2 ;  /* 0x0000000810037824 */ /* 0x016fe200078e0202 */
[----:B------:R-:W-:-:S04]  /*bc10*/  SHF.L.U32 R0, R18, 0x1f, RZ ;  /* 0x0000001f12007819 */ /* 0x000fc800000006ff */
[----:B------:R0:W1:Y:S01]  /*bc20*/  SYNCS.PHASECHK.TRANS64.TRYWAIT P2, [R3+URZ+0x2d830], R0 ;  /* 0x02d83000030075a7 */ /* 0x000062000804017f */
[----:B------:R-:W-:Y:S05]  /*bc30*/  @!P0 BRA `(.L_x_11410) ;  /* 0x0000000000048947 */ /* 0x000fea0003800000 */
[----:B------:R-:W-:Y:S01]  /*bc40*/  BPT.TRAP 0x1 ;  /* 0x000000040000795c */ /* 0x000fe20000300000 */
.L_x_11410:
[----:B------:R-:W2:Y:S02]  /*bc50*/  S2R R4, SR_TID.X ;  /* 0x0000000000047919 */ /* 0x000ea40000002100 */
[----:B--2---:R-:W-:-:S04]  /*bc60*/  LOP3.LUT R4, R4, 0x7f, RZ, 0xc0, !PT ;  /* 0x0000007f04047812 */ /* 0x004fc800078ec0ff */
[----:B------:R-:W-:Y:S01]  /*bc70*/  ISETP.NE.AND P1, PT, R4, RZ, PT ;  /* 0x000000ff0400720c */ /* 0x000fe20003f25270 */
[----:B-1----:R-:W-:-:S12]  /*bc80*/  @P2 BRA `(.L_x_11411) ;  /* 0x0000000000082947 */ /* 0x002fd80003800000 */
[----:B------:R-:W1:Y:S02]  /*bc90*/  SYNCS.PHASECHK.TRANS64.TRYWAIT P2, [R3+URZ+0x2d830], R0 ;  /* 0x02d83000030075a7 */ /* 0x000e64000804017f */
[----:B-1----:R-:W-:Y:S05]  /*bca0*/  @!P2 BRA `(.L_x_11412) ;  /* 0x000001740028a947 */ /* 0x002fea0003800000 */
.L_x_11411:
[----:B------:R-:W-:Y:S05]  /*bcb0*/  WARPSYNC.ALL ;  /* 0x0000000000007948 */ /* 0x000fea0003800000 */
[----:B01----:R-:W-:Y:S01]  /*bcc0*/  VIADD R0, R2, 0x15400 ;  /* 0x0001540002007836 */ /* 0x003fe20000000000 */
[----:B------:R-:W-:-:S04]  /*bcd0*/  LOP3.LUT R12, R44, 0x10000, RZ, 0xfc, !PT ;  /* 0x000100002c0c7812 */ /* 0x000fc800078efcff */
[----:B------:R-:W-:-:S04]  /*bce0*/  SHF.R.U32.HI R0, RZ, 0x4, R0 ;  /* 0x00000004ff007819 */ /* 0x000fc80000011600 */
[----:B------:R-:W-:-:S04]  /*bcf0*/  LOP3.LUT R0, R0, 0x3fff, RZ, 0xc0, !PT ;  /* 0x00003fff00007812 */ /* 0x000fc800078ec0ff */
[----:B------:R-:W-:Y:S01]  /*bd00*/  LOP3.LUT R4, R0, 0x10000, RZ, 0xfc, !PT ;  /* 0x0001000000047812 */ /* 0x000fe200078efcff */
[----:B------:R-:W-:Y:S02]  /*bd10*/  IMAD.MOV.U32 R13, RZ, RZ, -0x7fffffe0 ;  /* 0x80000020ff0d7424 */ /* 0x000fe400078e00ff */
[----:B------:R-:W-:Y:S01]  /*bd20*/  IMAD.MOV.U32 R5, RZ, RZ, -0x7fffffe0 ;  /* 0x80000020ff057424 */ /* 0x000fe200078e00ff */
[C---:B------:R-:W-:Y:S01]  /*bd30*/  R2UR UR4, R12.reuse ;  /* 0x000000000c0472ca */ /* 0x040fe200000e0000 */
[----:B------:R0:W-:Y:S01]  /*bd40*/  STL [R1+0x8], R4 ;  /* 0x0000080401007387 */ /* 0x0001e20000100800 */
[----:B------:R-:W-:Y:S01]  /*bd50*/  R2UR UR5, R13 ;  /* 0x000000000d0572ca */ /* 0x000fe200000e0000 */
[----:B-----5:R-:W-:Y:S01]  /*bd60*/  WARPGROUP.ARRIVE ;  /* 0x00000000000079c5 */ /* 0x020fe20000000000 */
[----:B------:R-:W-:Y:S01]  /*bd70*/  R2UR UR7, R5 ;  /* 0x00000000050772ca */ /* 0x000fe200000e0000 */
[----:B------:R-:W-:Y:S01]  /*bd80*/  VIADD R152, R12, 0x2 ;  /* 0x000000020c987836 */ /* 0x000fe20000000000 */
[----:B------:R-:W2:Y:S01]  /*bd90*/  LDL R8, [R1+0x44] ;  /* 0x0000440001087983 */ /* 0x000ea20000100800 */
[----:B------:R-:W-:Y:S01]  /*bda0*/  IMAD.MOV.U32 R153, RZ, RZ, -0x7fffffe0 ;  /* 0x80000020ff997424 */ /* 0x000fe200078e00ff */
[----:B------:R-:W1:Y:S01]  /*bdb0*/  LDC R0, c[0x0][0x448] ;  /* 0x00011200ff007b82 */ /* 0x000e620000000800 */
[----:B------:R-:W-:Y:S01]  /*bdc0*/  IMAD.MOV.U32 R7, RZ, RZ, -0x7fffffe0 ;  /* 0x80000020ff077424 */ /* 0x000fe200078e00ff */
[----:B------:R-:W2:Y:S01]  /*bdd0*/  LDL R91, [R1+0x1c] ;  /* 0x00001c00015b7983 */ /* 0x000ea20000100800 */
[----:B0-----:R-:W-:-:S05]  /*bde0*/  IMAD R4, R16, 0x600, R4 ;  /* 0x0000060010047824 */ /* 0x001fca00078e0204 */
[----:B------:R-:W-:-:S13]  /*bdf0*/  R2UR UR6, R4 ;  /* 0x00000000040672ca */ /* 0x000fda00000e0000 */
[----:B------:R-:W-:Y:S01]  /*be00*/  HGMMA.64x128x16.F32.BF16 R24, gdesc[UR4], RZ, !UPT, gsb0 ;  /* 0x01e00000041879f0 */ /* 0x000fe2000c0018ff */
[----:B------:R-:W-:Y:S01]  /*be10*/  VIADD R6, R4, 0x2 ;  /* 0x0000000204067836 */ /* 0x000fe20000000000 */
[----:B------:R-:W-:Y:S02]  /*be20*/  R2UR UR4, R152 ;  /* 0x00000000980472ca */ /* 0x000fe400000e0000 */
[----:B------:R-:W-:Y:S02]  /*be30*/  R2UR UR5, R153 ;  /* 0x00000000990572ca */ /* 0x000fe400000e0000 */
[----:B------:R-:W-:Y:S02]  /*be40*/  R2UR UR6, R6 ;  /* 0x00000000060672ca */ /* 0x000fe400000e0000 */
[----:B------:R-:W-:Y:S01]  /*be50*/  R2UR UR7, R7 ;  /* 0x00000000070772ca */ /* 0x000fe200000e0000 */
[----:B------:R-:W-:Y:S02]  /*be60*/  VIADD R150, R12, 0x300 ;  /* 0x000003000c967836 */ /* 0x000fe40000000000 */
[----:B------:R-:W-:-:S02]  /*be70*/  VIADD R6, R4, 0x200 ;  /* 0x0000020004067836 */ /* 0x000fc40000000000 */
[----:B------:R-:W-:Y:S02]  /*be80*/  IMAD.MOV.U32 R151, RZ, RZ, -0x7fffffe0 ;  /* 0x80000020ff977424 */ /* 0x000fe400078e00ff */
[----:B------:R-:W-:Y:S01]  /*be90*/  IMAD.MOV.U32 R7, RZ, RZ, -0x7fffffe0 ;  /* 0x80000020ff077424 */ /* 0x000fe200078e00ff */
[----:B------:R-:W-:Y:S02]  /*bea0*/  WARPGROUP.DEPBAR.LE gsb0, 0x0 ;  /* 0x00008000000079c5 */ /* 0x000fe40000010000 */
[----:B------:R-:W-:-:S06]  /*beb0*/  WARPGROUP.ARRIVE ;  /* 0x00000000000079c5 */ /* 0x000fcc0000000000 */
[----:B------:R-:W-:Y:S01]  /*bec0*/  HGMMA.64x128x16.F32.BF16 R24, gdesc[UR4], R24, gsb0 ;  /* 0x01e00000041879f0 */ /* 0x000fe20008001818 */
        /* <DEDUP_REMOVED lines=36> */
[----:B------:R-:W-:Y:S02]  /*c110*/  R2UR UR7, R5 ;  /* 0x00000000050772ca */ /* 0x000fe400000e0000 */
[----:B-1----:R-:W-:-:S13]  /*c120*/  ISETP.NE.AND P2, PT, R0, 0x1, PT ;  /* 0x000000010000780c */ /* 0x002fda0003f45270 */
[----:B------:R-:W0:Y:S08]  /*c130*/  @P2 LDC R5, c[0x0][0x44c] ;  /* 0x00011300ff052b82 */ /* 0x000e300000000800 */
[----:B------:R-:W1:Y:S01]  /*c140*/  @P2 LDC R7, c[0x0][0x450] ;  /* 0x00011400ff072b82 */ /* 0x000e620000000800 */
[----:B--2---:R-:W-:Y:S02]  /*c150*/  IMAD.IADD R8, R8, 0x1, R91 ;  /* 0x0000000108087824 */ /* 0x004fe400078e025b */
[----:B------:R-:W-:Y:S01]  /*c160*/  IMAD.MOV.U32 R9, RZ, RZ, -0x80 ;  /* 0xffffff80ff097424 */ /* 0x000fe200078e00ff */
[----:B------:R-:W-:-:S02]  /*c170*/  WARPGROUP.DEPBAR.LE gsb0, 0x0 ;  /* 0x00008000000079c5 */ /* 0x000fc40000010000 */
[----:B------:R-:W-:-:S06]  /*c180*/  WARPGROUP.ARRIVE ;  /* 0x00000000000079c5 */ /* 0x000fcc0000000000 */
[----:B------:R-:W-:Y:S01]  /*c190*/  HGMMA.64x128x16.F32.BF16 R24, gdesc[UR4], R24, gsb0 ;  /* 0x01e00000041879f0 */ /* 0x000fe20008001818 */
[----:B0-----:R-:W-:Y:S01]  /*c1a0*/  @P2 IMAD.HI.U32 R0, R8, R5, RZ ;  /* 0x0000000508002227 */ /* 0x001fe200078e00ff */
[----:B------:R-:W-:Y:S01]  /*c1b0*/  ULDC.64 UR4, c[0x0][0x9e0] ;  /* 0x0002780000047ab9 */ /* 0x000fe20000000a00 */
[----:B------:R-:W-:-:S03]  /*c1c0*/  ULDC UR6, c[0x0][0x9dc] ;  /* 0x0002770000067ab9 */ /* 0x000fc60000000800 */
[----:B-1----:R-:W-:Y:S01]  /*c1d0*/  @P2 SHF.R.U32.HI R8, RZ, R7, R0 ;  /* 0x00000007ff082219 */ /* 0x002fe20000011600 */
[----:B------:R-:W-:Y:S01]  /*c1e0*/  IMAD R9, R88, R9, 0x80 ;  /* 0x0000008058097424 */ /* 0x000fe200078e0209 */
[----:B------:R-:W-:-:S03]  /*c1f0*/  UISETP.GE.AND UP0, UPT, UR5, 0x1, UPT ;  /* 0x000000010500788c */ /* 0x000fc6000bf06270 */
[----:B------:R-:W0:Y:S01]  /*c200*/  SHFL.IDX PT, R11, R8, RZ, 0x1c1f ;  /* 0x001c1fff080b7589 */ /* 0x000e2200000e0000 */
[----:B------:R-:W-:Y:S02]  /*c210*/  @!P1 VIADD R0, R3, 0x2d840 ;  /* 0x0002d84003009836 */ /* 0x000fe40000000000 */
[----:B------:R-:W-:Y:S01]  /*c220*/  VIADD R4, R9, 0x1 ;  /* 0x0000000109047836 */ /* 0x000fe20000000000 */
[----:B------:R-:W-:Y:S01]  /*c230*/  PLOP3.LUT P3, PT, PT, PT, UP0, 0x40, 0x0 ;  /* 0x000000000000781c */ /* 0x000fe20003f6e808 */
[----:B------:R-:W-:Y:S01]  /*c240*/  IMAD.U32 R10, RZ, RZ, UR6 ;  /* 0x00000006ff0a7e24 */ /* 0x000fe2000f8e00ff */
[----:B------:R-:W-:Y:S01]  /*c250*/  @!P1 PRMT R0, RZ, 0x654, R0 ;  /* 0x00000654ff009816 */ /* 0x000fe20000000000 */
[----:B------:R-:W-:-:S03]  /*c260*/  IMAD R3, R139, -0x2, R4 ;  /* 0xfffffffe8b037824 */ /* 0x000fc600078e0204 */
[----:B------:R-:W-:Y:S02]  /*c270*/  LOP3.LUT R4, RZ, R10, RZ, 0x33, !PT ;  /* 0x0000000aff047212 */ /* 0x000fe400078e33ff */
[----:B------:R-:W-:-:S05]  /*c280*/  IADD3 R3, -R22, R3, R138 ;  /* 0x0000000316037210 */ /* 0x000fca0007ffe18a */
[C---:B------:R-:W-:Y:S02]  /*c290*/  VIADD R6, R3.reuse, UR4 ;  /* 0x0000000403067c36 */ /* 0x040fe40008000000 */
[----:B------:R-:W-:Y:S01]  /*c2a0*/  IMAD.IADD R5, R3, 0x1, R4 ;  /* 0x0000000103057824 */ /* 0x000fe200078e0204 */
[----:B------:R-:W-:Y:S01]  /*c2b0*/  LEA R4, R88, 0xffffff80, 0x7 ;  /* 0xffffff8058047811 */ /* 0x000fe200078e38ff */
[----:B------:R-:W-:Y:S02]  /*c2c0*/  WARPGROUP.DEPBAR.LE gsb0, 0x0 ;  /* 0x00008000000079c5 */ /* 0x000fe40000010000 */
[----:B------:R1:W-:Y:S02]  /*c2d0*/  @!P1 SYNCS.ARRIVE.TRANS64.RED.A1T0 RZ, [R0+URZ], RZ ;  /* 0x000000ff00ff99a7 */ /* 0x0003e4000810043f */
[----:B-1----:R-:W-:-:S04]  /*c2e0*/  IMAD.IADD R0, R138, 0x1, R9 ;  /* 0x000000018a007824 */ /* 0x002fc800078e0209 */
[----:B------:R-:W-:Y:S02]  /*c2f0*/  IMAD R7, R139, -0x2, R0 ;  /* 0xfffffffe8b077824 */ /* 0x000fe400078e0200 */
[----:B0-----:R-:W-:-:S03]  /*c300*/  IMAD.IADD R0, R5, 0x1, R11 ;  /* 0x0000000105007824 */ /* 0x001fc600078e020b */
[----:B------:R-:W-:Y:S01]  /*c310*/  VIADDMNMX R3, R11, R6, R7, PT ;  /* 0x000000060b037246 */ /* 0x000fe20003800107 */
        /* <DEDUP_REMOVED lines=13> */
.L_x_11415:
[----:B------:R-:W-:-:S06]  /*c3f0*/  UISETP.NE.AND UP1, UPT, UR5, 0x1, UPT ;  /* 0x000000010500788c */ /* 0x000fcc000bf25270 */
[----:B------:R-:W-:-:S05]  /*c400*/  PLOP3.LUT P3, PT, PT, PT, UP1, 0x80, 0x0 ;  /* 0x000000000000781c */ /* 0x000fca0003f6f018 */
[----:B------:R-:W-:-:S08]  /*c410*/  @UP1 ULDC.64 UR6, c[0x0][0x9e8] ;  /* 0x00027a0000061ab9 */ /* 0x000fd00000000a00 */
[----:B------:R-:W-:-:S05]  /*c420*/  @P3 IMAD.HI.U32 R20, R11, UR6, RZ ;  /* 0x000000060b143c27 */ /* 0x000fca000f8e00ff */
[----:B------:R-:W-:-:S07]  /*c430*/  @P3 SHF.R.U32.HI R11, RZ, UR7, R20 ;  /* 0x00000007ff0b3c19 */ /* 0x000fce0008011614 */
.L_x_11416:
[----:B------:R-:W-:Y:S05]  /*c440*/  BSYNC B0 ;  /* 0x0000000000007941 */ /* 0x000fea0003800000 */
.L_x_11414:
[----:B------:R-:W-:-:S04]  /*c450*/  IMAD R20, R11, UR5, -R4 ;  /* 0x000000050b147c24 */ /* 0x000fc8000f8e0a04 */
[----:B------:R-:W-:-:S05]  /*c460*/  IMAD R20, R139, -0x2, R20 ;  /* 0xfffffffe8b147824 */ /* 0x000fca00078e0214 */
[----:B------:R-:W-:Y:S02]  /*c470*/  VIMNMX R0, R0, R20, !PT ;  /* 0x0000001400007248 */ /* 0x000fe40007fe0100 */
[----:B------:R-:W-:-:S07]  /*c480*/  VIADDMNMX R3, R20, UR5, R3, PT ;  /* 0x0000000514037c46 */ /* 0x000fce000b800103 */
.L_x_11413:
[C---:B------:R-:W-:Y:S02]  /*c490*/  ISETP.GE.AND P3, PT, R9.reuse, 0x2, PT ;  /* 0x000000020900780c */ /* 0x040fe40003f66270 */
[----:B------:R-:W-:Y:S02]  /*c4a0*/  ISETP.GE.AND P5, PT, R9, 0x9, PT ;  /* 0x000000090900780c */ /* 0x000fe40003fa6270 */
[----:B------:R-:W-:Y:S02]  /*c4b0*/  ISETP.GT.AND P4, PT, R0, 0x1, !P3 ;  /* 0x000000010000780c */ /* 0x000fe40005f84270 */
[----:B------:R-:W-:Y:S02]  /*c4c0*/  LOP3.LUT R23, R23, 0xfffffffd, RZ, 0xc0, !PT ;  /* 0xfffffffd17177812 */ /* 0x000fe400078ec0ff */
[----:B------:R-:W-:-:S04]  /*c4d0*/  ISETP.LT.OR P4, PT, R3, 0x2, P4 ;  /* 0x000000020300780c */ /* 0x000fc80002781670 */
[----:B------:R-:W-:Y:S02]  /*c4e0*/  FSEL R25, R25, -INF , !P4 ;  /* 0xff80000019197808 */ /* 0x000fe40006000000 */
[----:B------:R-:W-:Y:S02]  /*c4f0*/  ISETP.GT.AND P4, PT, R0, 0x8, !P5 ;  /* 0x000000080000780c */ /* 0x000fe40006f84270 */
[----:B------:R-:W-:Y:S02]  /*c500*/  @P5 LOP3.LUT R23, R23, 0x2, RZ, 0xfc, !PT ;  /* 0x0000000217175812 */ /* 0x000fe400078efcff */
        /* <DEDUP_REMOVED lines=196> */
.L_x_11419:
[----:B------:R-:W-:-:S06]  /*d150*/  UISETP.NE.AND UP1, UPT, UR5, 0x1, UPT ;  /* 0x000000010500788c */ /* 0x000fcc000bf25270 */
[----:B------:R-:W-:-:S05]  /*d160*/  PLOP3.LUT P6, PT, PT, PT, UP1, 0x80, 0x0 ;  /* 0x000000000000781c */ /* 0x000fca0003fcf018 */
[----:B------:R-:W-:-:S08]  /*d170*/  @UP1 ULDC.64 UR6, c[0x0][0x9e8] ;  /* 0x00027a0000061ab9 */ /* 0x000fd00000000a00 */
[----:B------:R-:W-:Y:S01]  /*d180*/  @P6 IMAD.HI.U32 R0, R3, UR6, RZ ;  /* 0x0000000603006c27 */ /* 0x000fe2000f8e00ff */
[----:B------:R-:W-:-:S13]  /*d190*/  PLOP3.LUT P6, PT, PT, PT, UP1, 0x80, 0x0 ;  /* 0x000000000000781c */ /* 0x000fda0003fcf018 */
[----:B------:R-:W-:-:S07]  /*d1a0*/  @P6 SHF.R.U32.HI R3, RZ, UR7, R0 ;  /* 0x00000007ff036c19 */ /* 0x000fce0008011600 */
.L_x_11420:
[----:B------:R-:W-:Y:S05]  /*d1b0*/  BSYNC B0 ;  /* 0x0000000000007941 */ /* 0x000fea0003800000 */
.L_x_11418:
[----:B------:R-:W-:-:S04]  /*d1c0*/  IMAD R4, R3, UR5, -R4 ;  /* 0x0000000503047c24 */ /* 0x000fc8000f8e0a04 */
[----:B------:R-:W-:-:S05]  /*d1d0*/  IMAD R4, R139, -0x2, R4 ;  /* 0xfffffffe8b047824 */ /* 0x000fca00078e0204 */
[----:B------:R-:W-:Y:S02]  /*d1e0*/  VIMNMX R5, R5, R4, !PT ;  /* 0x0000000405057248 */ /* 0x000fe40007fe0100 */
[----:B------:R-:W-:-:S07]  /*d1f0*/  VIADDMNMX R6, R4, UR5, R6, PT ;  /* 0x0000000504067c46 */ /* 0x000fce000b800106 */
.L_x_11417:
[----:B------:R-:W-:Y:S01]  /*d200*/  ISETP.GT.AND P3, PT, R5, 0x1, !P3 ;  /* 0x000000010500780c */ /* 0x000fe20005f64270 */
[----:B------:R-:W-:Y:S01]  /*d210*/  ULDC UR39, c[0x0][0x988] ;  /* 0x0002620000277ab9 */ /* 0x000fe20000000800 */
[----:B------:R-:W2:Y:S01]  /*d220*/  LDL R93, [R1+0x20] ;  /* 0x00002000015d7983 */ /* 0x000ea20000100800 */
[----:B------:R-:W-:Y:S02]  /*d230*/  LOP3.LUT P6, RZ, R23, 0x2000000, RZ, 0xc0, !PT ;  /* 0x0200000017ff7812 */ /* 0x000fe400078cc0ff */
        /* <DEDUP_REMOVED lines=28> */
[C---:B------:R-:W-:Y:S02]  /*d400*/  ISETP.LT.OR P3, PT, R6.reuse, 0x12, P3 ;  /* 0x000000120600780c */ /* 0x040fe40001f61670 */
[----:B------:R-:W-:Y:S02]  /*d410*/  FMNMX.FTZ R3, R49, R0, !PT ;  /* 0x0000000031037209 */ /* 0x000fe40007810000 */
[----:B------:R-:W-:Y:S02]  /*d420*/  FSEL R35, R35, -INF , !P3 ;  /* 0xff80000023237808 */ /* 0x000fe40005800000 */
[----:B------:R-:W-:Y:S02]  /*d430*/  ISETP.GT.AND P3, PT, R5, 0x18, !P6 ;  /* 0x000000180500780c */ /* 0x000fe40007764270 */
[----:B------:R-:W-:Y:S02]  /*d440*/  LOP3.LUT P6, RZ, R23, 0x4000, RZ, 0xc0, !PT ;  /* 0x0000400017ff7812 */ /* 0x000fe400078cc0ff */
        /* <DEDUP_REMOVED lines=43> */
[----:B------:R-:W-:Y:S01]  /*d700*/  ISETP.GT.AND P4, PT, R5, 0x71, !P4 ;  /* 0x000000710500780c */ /* 0x000fe20006784270 */
[----:B------:R-:W0:Y:S01]  /*d710*/  SHFL.BFLY PT, R3, R4, 0x2, 0x1f ;  /* 0x0c401f0004037f89 */ /* 0x000e2200000e0000 */
[----:B------:R-:W-:Y:S02]  /*d720*/  FSEL R50, R50, -INF , !P3 ;  /* 0xff80000032327808 */ /* 0x000fe40005800000 */
[----:B------:R-:W-:Y:S02]  /*d730*/  LOP3.LUT P3, RZ, R23, 0x40000, RZ, 0xc0, !PT ;  /* 0x0004000017ff7812 */ /* 0x000fe4000786c0ff */
[C---:B------:R-:W-:Y:S02]  /*d740*/  ISETP.GT.AND P5, PT, R5.reuse, 0x78, !P5 ;  /* 0x000000780500780c */ /* 0x040fe40006fa4270 */
[----:B------:R-:W-:Y:S02]  /*d750*/  ISETP.GT.AND P3, PT, R5, 0x31, !P3 ;  /* 0x000000310500780c */ /* 0x000fe40005f64270 */
[----:B------:R-:W-:-:S02]  /*d760*/  ISETP.LT.OR P4, PT, R6, 0x72, P4 ;  /* 0x000000720600780c */ /* 0x000fc40002781670 */
[C---:B------:R-:W-:Y:S02]  /*d770*/  ISETP.LT.OR P3, PT, R6.reuse, 0x32, P3 ;  /* 0x000000320600780c */ /* 0x040fe40001f61670 */
[----:B------:R-:W-:Y:S02]  /*d780*/  ISETP.LT.OR P5, PT, R6, 0x79, P5 ;  /* 0x000000790600780c */ /* 0x000fe40002fa1670 */
[----:B------:R-:W-:Y:S02]  /*d790*/  FSEL R51, R51, -INF , !P3 ;  /* 0xff80000033337808 */ /* 0x000fe40005800000 */
[----:B------:R-:W-:Y:S02]  /*d7a0*/  LOP3.LUT P3, RZ, R23, 0x20000, RZ, 0xc0, !PT ;  /* 0x0002000017ff7812 */ /* 0x000fe4000786c0ff */
[----:B------:R-:W-:Y:S02]  /*d7b0*/  FSEL R83, R83, -INF , !P4 ;  /* 0xff80000053537808 */ /* 0x000fe40006000000 */
[----:B------:R-:W-:-:S02]  /*d7c0*/  ISETP.GT.AND P3, PT, R5, 0x38, !P3 ;  /* 0x000000380500780c */ /* 0x000fc40005f64270 */
[----:B------:R-:W-:Y:S02]  /*d7d0*/  FSEL R89, R86, -INF , !P5 ;  /* 0xff80000056597808 */ /* 0x000fe40006800000 */
[----:B------:R-:W-:Y:S02]  /*d7e0*/  ISETP.LT.OR P3, PT, R6, 0x39, P3 ;  /* 0x000000390600780c */ /* 0x000fe40001f61670 */
[----:B0-----:R-:W-:Y:S02]  /*d7f0*/  FMNMX.FTZ R7, R4, R3, !PT ;  /* 0x0000000304077209 */ /* 0x001fe40007810000 */
[----:B------:R-:W-:Y:S02]  /*d800*/  FSEL R54, R54, -INF , !P3 ;  /* 0xff80000036367808 */ /* 0x000fe40005800000 */
[----:B------:R-:W-:Y:S01]  /*d810*/  LOP3.LUT P3, RZ, R23, 0x10000, RZ, 0xc0, !PT ;  /* 0x0001000017ff7812 */ /* 0x000fe2000786c0ff */
[----:B------:R-:W0:Y:S03]  /*d820*/  SHFL.BFLY PT, R0, R7, 0x1, 0x1f ;  /* 0x0c201f0007007f89 */ /* 0x000e2600000e0000 */
[----:B------:R-:W-:-:S04]  /*d830*/  ISETP.GT.AND P3, PT, R5, 0x39, !P3 ;  /* 0x000000390500780c */ /* 0x000fc80005f64270 */
[----:B------:R-:W-:-:S04]  /*d840*/  ISETP.LT.OR P3, PT, R6, 0x3a, P3 ;  /* 0x0000003a0600780c */ /* 0x000fc80001f61670 */
[----:B------:R-:W-:Y:S02]  /*d850*/  FSEL R55, R55, -INF , !P3 ;  /* 0xff80000037377808 */ /* 0x000fe40005800000 */
[----:B------:R-:W-:-:S04]  /*d860*/  LOP3.LUT P3, RZ, R23, 0x8000, RZ, 0xc0, !PT ;  /* 0x0000800017ff7812 */ /* 0x000fc8000786c0ff */
[----:B------:R-:W-:-:S04]  /*d870*/  ISETP.GT.AND P3, PT, R5, 0x40, !P3 ;  /* 0x000000400500780c */ /* 0x000fc80005f64270 */
[----:B------:R-:W-:Y:S02]  /*d880*/  ISETP.LT.OR P3, PT, R6, 0x41, P3 ;  /* 0x000000410600780c */ /* 0x000fe40001f61670 */
[----:B0-----:R-:W-:Y:S02]  /*d890*/  FMNMX.FTZ R0, R7, R0, !PT ;  /* 0x0000000007007209 */ /* 0x001fe40007810000 */
[----:B------:R-:W-:Y:S02]  /*d8a0*/  FSEL R58, R58, -INF , !P3 ;  /* 0xff8000003a3a7808 */ /* 0x000fe40005800000 */
[----:B------:R-:W-:Y:S01]  /*d8b0*/  ISETP.GT.AND P3, PT, R5, 0x41, !P6 ;  /* 0x000000410500780c */ /* 0x000fe20007764270 */
[----:B------:R-:W-:Y:S01]  /*d8c0*/  FMUL.FTZ R3, R0, UR39 ;  /* 0x0000002700037c20 */ /* 0x000fe20008410000 */
[----:B------:R-:W-:Y:S02]  /*d8d0*/  LOP3.LUT P6, RZ, R23, 0x8, RZ, 0xc0, !PT ;  /* 0x0000000817ff7812 */ /* 0x000fe400078cc0ff */
        /* <DEDUP_REMOVED lines=54> */
[--C-:B------:R-:W-:Y:S01]  /*dc40*/  FFMA.FTZ R9, R25, UR39, -R3.reuse ;  /* 0x0000002719097c23 */ /* 0x100fe20008010803 */
[----:B------:R-:W-:Y:S01]  /*dc50*/  FSEL R26, R26, -INF , !P3 ;  /* 0xff8000001a1a7808 */ /* 0x000fe20005800000 */
        /* <DEDUP_REMOVED lines=32> */
[--C-:B------:R-:W-:Y:S01]  /*de60*/  FFMA.FTZ R41, R64, UR39, -R3.reuse ;  /* 0x0000002740297c23 */ /* 0x100fe20008010803 */
[----:B------:R-:W-:-:S02]  /*de70*/  FFMA.FTZ R64, R77, UR39, -R3 ;  /* 0x000000274d407c23 */ /* 0x000fc40008010803 */
[----:B------:R-:W-:-:S03]  /*de80*/  FMNMX.FTZ R7, R43, R4, !PT ;  /* 0x000000042b077209 */ /* 0x000fc60007810000 */
[----:B------:R-:W3:Y:S01]  /*de90*/  MUFU.EX2 R21, R21 ;  /* 0x0000001500157308 */ /* 0x000ee20000000800 */
[----:B------:R-:W-:-:S04]  /*dea0*/  FMNMX.FTZ R4, R46, R7, !PT ;  /* 0x000000072e047209 */ /* 0x000fc80007810000 */
[----:B------:R-:W-:-:S03]  /*deb0*/  FMNMX.FTZ R7, R47, R4, !PT ;  /* 0x000000042f077209 */ /* 0x000fc60007810000 */
[----:B------:R-:W4:Y:S01]  /*dec0*/  MUFU.EX2 R28, R28 ;  /* 0x0000001c001c7308 */ /* 0x000f220000000800 */
[----:B------:R-:W-:-:S04]  /*ded0*/  FMNMX.FTZ R4, R50, R7, !PT ;  /* 0x0000000732047209 */ /* 0x000fc80007810000 */
[----:B------:R-:W-:-:S03]  /*dee0*/  FMNMX.FTZ R7, R51, R4, !PT ;  /* 0x0000000433077209 */ /* 0x000fc60007810000 */
[----:B------:R-:W5:Y:S01]  /*def0*/  MUFU.EX2 R25, R25 ;  /* 0x0000001900197308 */ /* 0x000f620000000800 */
[----:B------:R-:W-:-:S04]  /*df00*/  FMNMX.FTZ R4, R54, R7, !PT ;  /* 0x0000000736047209 */ /* 0x000fc80007810000 */
[----:B------:R-:W-:-:S03]  /*df10*/  FMNMX.FTZ R7, R55, R4, !PT ;  /* 0x0000000437077209 */ /* 0x000fc60007810000 */
[----:B------:R-:W2:Y:S01]  /*df20*/  MUFU.EX2 R29, R29 ;  /* 0x0000001d001d7308 */ /* 0x000ea20000000800 */
[----:B------:R-:W-:-:S04]  /*df30*/  FMNMX.FTZ R4, R58, R7, !PT ;  /* 0x000000073a047209 */ /* 0x000fc80007810000 */
[----:B------:R-:W-:-:S03]  /*df40*/  FMNMX.FTZ R7, R59, R4, !PT ;  /* 0x000000043b077209 */ /* 0x000fc60007810000 */
[----:B------:R-:W2:Y:S01]  /*df50*/  MUFU.EX2 R32, R32 ;  /* 0x0000002000207308 */ /* 0x000ea20000000800 */
[----:B------:R-:W-:-:S04]  /*df60*/  FMNMX.FTZ R4, R62, R7, !PT ;  /* 0x000000073e047209 */ /* 0x000fc80007810000 */
[----:B------:R-:W-:-:S03]  /*df70*/  FMNMX.FTZ R7, R63, R4, !PT ;  /* 0x000000043f077209 */ /* 0x000fc60007810000 */
[----:B------:R-:W2:Y:S01]  /*df80*/  MUFU.EX2 R33, R33 ;  /* 0x0000002100217308 */ /* 0x000ea20000000800 */
[----:B------:R-:W-:-:S04]  /*df90*/  FMNMX.FTZ R4, R66, R7, !PT ;  /* 0x0000000742047209 */ /* 0x000fc80007810000 */
[----:B------:R-:W-:Y:S01]  /*dfa0*/  FMNMX.FTZ R11, R67, R4, !PT ;  /* 0x00000004430b7209 */ /* 0x000fe20007810000 */
[--C-:B------:R-:W-:Y:S01]  /*dfb0*/  FFMA.FTZ R4, R52, UR39, -R3.reuse ;  /* 0x0000002734047c23 */ /* 0x100fe20008010803 */
[----:B------:R-:W-:Y:S01]  /*dfc0*/  FFMA.FTZ R52, R69, UR39, -R3 ;  /* 0x0000002745347c23 */ /* 0x000fe20008010803 */
[----:B------:R0:W-:Y:S01]  /*dfd0*/  MUFU.EX2 R7, R49 ;  /* 0x0000003100077308 */ /* 0x0001e20000000800 */
[----:B------:R-:W-:-:S04]  /*dfe0*/  FMNMX.FTZ R20, R70, R11, !PT ;  /* 0x0000000b46147209 */ /* 0x000fc80007810000 */
[----:B------:R-:W-:-:S03]  /*dff0*/  FMNMX.FTZ R11, R71, R20, !PT ;  /* 0x00000014470b7209 */ /* 0x000fc60007810000 */
[----:B------:R-:W2:Y:S01]  /*e000*/  MUFU.EX2 R90, R90 ;  /* 0x0000005a005a7308 */ /* 0x000ea20000000800 */
[----:B------:R-:W-:Y:S01]  /*e010*/  FMNMX.FTZ R20, R74, R11, !PT ;  /* 0x0000000b4a147209 */ /* 0x000fe20007810000 */
[----:B0-----:R-:W-:-:S03]  /*e020*/  FFMA.FTZ R49, R68, UR39, -R3 ;  /* 0x0000002744317c23 */ /* 0x001fc60008010803 */
[----:B------:R-:W-:-:S03]  /*e030*/  FMNMX.FTZ R37, R75, R20, !PT ;  /* 0x000000144b257209 */ /* 0x000fc60007810000 */
[----:B------:R0:W-:Y:S01]  /*e040*/  MUFU.EX2 R11, R53 ;  /* 0x00000035000b7308 */ /* 0x0001e20000000800 */
[----:B------:R-:W-:-:S04]  /*e050*/  FMNMX.FTZ R20, R78, R37, !PT ;  /* 0x000000254e147209 */ /* 0x000fc80007810000 */
[----:B------:R-:W-:-:S03]  /*e060*/  FMNMX.FTZ R5, R79, R20, !PT ;  /* 0x000000144f057209 */ /* 0x000fc60007810000 */
[----:B------:R1:W-:Y:S01]  /*e070*/  MUFU.EX2 R37, R40 ;  /* 0x0000002800257308 */ /* 0x0003e20000000800 */
[----:B------:R-:W-:Y:S01]  /*e080*/  FMNMX.FTZ R20, R82, R5, !PT ;  /* 0x0000000552147209 */ /* 0x000fe20007810000 */
[----:B0-----:R-:W-:-:S03]  /*e090*/  FFMA.FTZ R53, R72, UR39, -R3 ;  /* 0x0000002748357c23 */ /* 0x001fc60008010803 */
[----:B------:R-:W-:-:S03]  /*e0a0*/  FMNMX.FTZ R20, R83, R20, !PT ;  /* 0x0000001453147209 */ /* 0x000fc60007810000 */
[----:B------:R-:W-:Y:S01]  /*e0b0*/  MUFU.EX2 R44, R44 ;  /* 0x0000002c002c7308 */ /* 0x000fe20000000800 */
[----:B------:R-:W-:-:S04]  /*e0c0*/  FMNMX.FTZ R20, R89, R20, !PT ;  /* 0x0000001459147209 */ /* 0x000fc80007810000 */
[----:B------:R-:W-:-:S03]  /*e0d0*/  FMNMX.FTZ R20, R87, R20, !PT ;  /* 0x0000001457147209 */ /* 0x000fc60007810000 */
[----:B------:R-:W-:Y:S02]  /*e0e0*/  MUFU.EX2 R45, R45 ;  /* 0x0000002d002d7308 */ /* 0x000fe40000000800 */
[----:B------:R-:W1:Y:S06]  /*e0f0*/  SHFL.BFLY PT, R5, R20, 0x2, 0x1f ;  /* 0x0c401f0014057f89 */ /* 0x000e6c00000e0000 */
[----:B------:R-:W-:Y:S08]  /*e100*/  MUFU.EX2 R36, R36 ;  /* 0x0000002400247308 */ /* 0x000ff00000000800 */
[----:B------:R-:W-:Y:S08]  /*e110*/  MUFU.EX2 R4, R4 ;  /* 0x0000000400047308 */ /* 0x000ff00000000800 */
[----:B------:R-:W-:Y:S01]  /*e120*/  MUFU.EX2 R56, R56 ;  /* 0x0000003800387308 */ /* 0x000fe20000000800 */
[----:B-1----:R-:W-:Y:S01]  /*e130*/  FMNMX.FTZ R40, R20, R5, !PT ;  /* 0x0000000514287209 */ /* 0x002fe20007810000 */
[--C-:B------:R-:W-:Y:S01]  /*e140*/  FFMA.FTZ R5, R80, UR39, -R3.reuse ;  /* 0x0000002750057c23 */ /* 0x100fe20008010803 */
[----:B------:R-:W-:-:S03]  /*e150*/  FFMA.FTZ R20, R81, UR39, -R3 ;  /* 0x0000002751147c23 */ /* 0x000fc60008010803 */
[----:B------:R-:W0:Y:S02]  /*e160*/  SHFL.BFLY PT, R65, R40, 0x1, 0x1f ;  /* 0x0c201f0028417f89 */ /* 0x000e2400000e0000 */
[----:B------:R-:W-:Y:S08]  /*e170*/  MUFU.EX2 R57, R57 ;  /* 0x0000003900397308 */ /* 0x000ff00000000800 */
[----:B------:R-:W-:Y:S08]  /*e180*/  MUFU.EX2 R86, R86 ;  /* 0x0000005600567308 */ /* 0x000ff00000000800 */
[----:B------:R-:W-:Y:S01]  /*e190*/  MUFU.EX2 R41, R41 ;  /* 0x0000002900297308 */ /* 0x000fe20000000800 */
[----:B0-----:R-:W-:Y:S01]  /*e1a0*/  FMNMX.FTZ R6, R40, R65, !PT ;  /* 0x0000004128067209 */ /* 0x001fe20007810000 */
[----:B------:R-:W-:-:S06]  /*e1b0*/  FFMA.FTZ R40, R84, UR39, -R3 ;  /* 0x0000002754287c23 */ /* 0x000fcc0008010803 */
[----:B------:R-:W-:Y:S01]  /*e1c0*/  MUFU.EX2 R48, R48 ;  /* 0x0000003000307308 */ /* 0x000fe20000000800 */
[----:B------:R-:W-:Y:S01]  /*e1d0*/  FFMA.FTZ R3, R85, UR39, -R3 ;  /* 0x0000002755037c23 */ /* 0x000fe20008010803 */
[C---:B------:R-:W-:Y:S01]  /*e1e0*/  FSETP.NEU.FTZ.AND P3, PT, R6.reuse, -INF , PT ;  /* 0xff8000000600780b */ /* 0x040fe20003f7d000 */
[----:B------:R-:W-:-:S05]  /*e1f0*/  FMUL.FTZ R92, R6, UR39 ;  /* 0x00000027065c7c20 */ /* 0x000fca0008410000 */
[----:B------:R-:W-:Y:S01]  /*e200*/  FSEL R92, R92, RZ, P3 ;  /* 0x000000ff5c5c7208 */ /* 0x000fe20001800000 */
[----:B------:R-:W-:Y:S04]  /*e210*/  MUFU.EX2 R49, R49 ;  /* 0x0000003100317308 */ /* 0x000fe80000000800 */
[--C-:B------:R-:W-:Y:S01]  /*e220*/  FFMA.FTZ R73, R46, UR39, -R92.reuse ;  /* 0x000000272e497c23 */ /* 0x100fe2000801085c */
[--C-:B------:R-:W-:Y:S01]  /*e230*/  FFMA.FTZ R46, R55, UR39, -R92.reuse ;  /* 0x00000027372e7c23 */ /* 0x100fe2000801085c */
[----:B------:R-:W-:Y:S01]  /*e240*/  FADD.FTZ R55, R24, R9 ;  /* 0x0000000918377221 */ /* 0x000fe20000010000 */
[--C-:B------:R-:W-:Y:S01]  /*e250*/  FFMA.FTZ R65, R26, UR39, -R92.reuse ;  /* 0x000000271a417c23 */ /* 0x100fe2000801085c */
[--C-:B------:R-:W-:Y:S01]  /*e260*/  FFMA.FTZ R68, R27, UR39, -R92.reuse ;  /* 0x000000271b447c23 */ /* 0x100fe2000801085c */
[--C-:B------:R-:W-:Y:S01]  /*e270*/  FFMA.FTZ R80, R43, UR39, -R92.reuse ;  /* 0x000000272b507c23 */ /* 0x100fe2000801085c */
[----:B------:R-:W-:Y:S01]  /*e280*/  FADD.FTZ R26, R8, R55 ;  /* 0x00000037081a7221 */ /* 0x000fe20000010000 */
[--C-:B------:R-:W-:Y:S01]  /*e290*/  FFMA.FTZ R43, R54, UR39, -R92.reuse ;  /* 0x00000027362b7c23 */ /* 0x100fe2000801085c */
[--C-:B------:R-:W-:Y:S01]  /*e2a0*/  FFMA.FTZ R27, R30, UR39, -R92.reuse ;  /* 0x000000271e1b7c23 */ /* 0x100fe2000801085c */
[----:B------:R-:W-:Y:S01]  /*e2b0*/  FFMA.FTZ R54, R63, UR39, -R92 ;  /* 0x000000273f367c23 */ /* 0x000fe2000801085c */
[----:B---3--:R-:W-:Y:S01]  /*e2c0*/  FADD.FTZ R63, R21, R26 ;  /* 0x0000001a153f7221 */ /* 0x008fe20000010000 */
[----:B------:R-:W-:Y:S01]  /*e2d0*/  MUFU.EX2 R65, R65 ;  /* 0x0000004100417308 */ /* 0x000fe20000000800 */
[--C-:B------:R-:W-:Y:S01]  /*e2e0*/  FFMA.FTZ R72, R31, UR39, -R92.reuse ;  /* 0x000000271f487c23 */ /* 0x100fe2000801085c */
[--C-:B------:R-:W-:Y:S01]  /*e2f0*/  FFMA.FTZ R31, R34, UR39, -R92.reuse ;  /* 0x00000027221f7c23 */ /* 0x100fe2000801085c */
[----:B----4-:R-:W-:Y:S01]  /*e300*/  FADD.FTZ R30, R28, R63 ;  /* 0x0000003f1c1e7221 */ /* 0x010fe20000010000 */
[--C-:B------:R-:W-:Y:S01]  /*e310*/  FFMA.FTZ R84, R47, UR39, -R92.reuse ;  /* 0x000000272f547c23 */ /* 0x100fe2000801085c */
[--C-:B------:R-:W-:Y:S01]  /*e320*/  FFMA.FTZ R47, R58, UR39, -R92.reuse ;  /* 0x000000273a2f7c23 */ /* 0x100fe2000801085c */
[----:B------:R-:W-:Y:S01]  /*e330*/  FFMA.FTZ R58, R67, UR39, -R92 ;  /* 0x00000027433a7c23 */ /* 0x000fe2000801085c */
[----:B-----5:R-:W-:Y:S01]  /*e340*/  FADD.FTZ R30, R25, R30 ;  /* 0x0000001e191e7221 */ /* 0x020fe20000010000 */
[----:B------:R-:W0:Y:S01]  /*e350*/  MUFU.EX2 R68, R68 ;  /* 0x0000004400447308 */ /* 0x000e220000000800 */
[--C-:B------:R-:W-:Y:S01]  /*e360*/  FFMA.FTZ R76, R35, UR39, -R92.reuse ;  /* 0x00000027234c7c23 */ /* 0x100fe2000801085c */
[----:B------:R-:W-:Y:S01]  /*e370*/  FFMA.FTZ R35, R38, UR39, -R92 ;  /* 0x0000002726237c23 */ /* 0x000fe2000801085c */
[----:B--2---:R-:W-:Y:S01]  /*e380*/  FADD.FTZ R67, R29, R30 ;  /* 0x0000001e1d437221 */ /* 0x004fe20000010000 */
[--C-:B------:R-:W-:Y:S01]  /*e390*/  FFMA.FTZ R38, R39, UR39, -R92.reuse ;  /* 0x0000002727267c23 */ /* 0x100fe2000801085c */
[--C-:B------:R-:W-:Y:S01]  /*e3a0*/  FFMA.FTZ R69, R42, UR39, -R92.reuse ;  /* 0x000000272a457c23 */ /* 0x100fe2000801085c */
[----:B------:R-:W-:Y:S01]  /*e3b0*/  F2FP.BF16.F32.PACK_AB R24, R9, R24 ;  /* 0x000000180918723e */ /* 0x000fe200000010ff */
[----:B------:R-:W-:Y:S01]  /*e3c0*/  FADD.FTZ R30, R32, R67 ;  /* 0x00000043201e7221 */ /* 0x000fe20000010000 */
[----:B------:R-:W1:Y:S01]  /*e3d0*/  MUFU.EX2 R27, R27 ;  /* 0x0000001b001b7308 */ /* 0x000e620000000800 */
[--C-:B------:R-:W-:Y:S01]  /*e3e0*/  FFMA.FTZ R39, R50, UR39, -R92.reuse ;  /* 0x0000002732277c23 */ /* 0x100fe2000801085c */
[----:B------:R-:W-:Y:S01]  /*e3f0*/  FFMA.FTZ R42, R51, UR39, -R92 ;  /* 0x00000027332a7c23 */ /* 0x000fe2000801085c */
[----:B------:R-:W-:Y:S01]  /*e400*/  FADD.FTZ R67, R33, R30 ;  /* 0x0000001e21437221 */ /* 0x000fe20000010000 */
[--C-:B------:R-:W-:Y:S01]  /*e410*/  FFMA.FTZ R51, R62, UR39, -R92.reuse ;  /* 0x000000273e337c23 */ /* 0x100fe2000801085c */
[--C-:B------:R-:W-:Y:S01]  /*e420*/  FFMA.FTZ R50, R59, UR39, -R92.reuse ;  /* 0x000000273b327c23 */ /* 0x100fe2000801085c */
[----:B------:R-:W-:Y:S01]  /*e430*/  FFMA.FTZ R55, R66, UR39, -R92 ;  /* 0x0000002742377c23 */ /* 0x000fe2000801085c */
[----:B------:R-:W-:Y:S01]  /*e440*/  FADD.FTZ R67, R90, R67 ;  /* 0x000000435a437221 */ /* 0x000fe20000010000 */
[----:B------:R-:W2:Y:S01]  /*e450*/  MUFU.EX2 R72, R72 ;  /* 0x0000004800487308 */ /* 0x000ea20000000800 */
[----:B0-----:R-:W-:Y:S01]  /*e460*/  FADD.FTZ R26, R65, R68 ;  /* 0x00000044411a7221 */ /* 0x001fe20000010000 */
[--C-:B------:R-:W-:Y:S01]  /*e470*/  FFMA.FTZ R59, R70, UR39, -R92.reuse ;  /* 0x00000027463b7c23 */ /* 0x100fe2000801085c */
[----:B------:R-:W-:Y:S01]  /*e480*/  FADD.FTZ R34, R44, R67 ;  /* 0x000000432c227221 */ /* 0x000fe20000010000 */
[--C-:B------:R-:W-:Y:S01]  /*e490*/  FFMA.FTZ R71, R71, UR39, -R92.reuse ;  /* 0x0000002747477c23 */ /* 0x100fe2000801085c */
[----:B------:R-:W-:Y:S01]  /*e4a0*/  F2FP.BF16.F32.PACK_AB R28, R25, R28 ;  /* 0x0000001c191c723e */ /* 0x000fe200000010ff */
[----:B------:R-:W-:Y:S01]  /*e4b0*/  FFMA.FTZ R74, R74, UR39, -R92 ;  /* 0x000000274a4a7c23 */ /* 0x000fe2000801085c */
[----:B------:R-:W-:Y:S01]  /*e4c0*/  F2FP.BF16.F32.PACK_AB R25, R68, R65 ;  /* 0x000000414419723e */ /* 0x000fe200000010ff */
[----:B------:R-:W0:Y:S01]  /*e4d0*/  MUFU.EX2 R31, R31 ;  /* 0x0000001f001f7308 */ /* 0x000e220000000800 */
[----:B-1----:R-:W-:Y:S01]  /*e4e0*/  FADD.FTZ R63, R27, R26 ;  /* 0x0000001a1b3f7221 */ /* 0x002fe20000010000 */
[--C-:B------:R-:W-:Y:S01]  /*e4f0*/  FFMA.FTZ R75, R75, UR39, -R92.reuse ;  /* 0x000000274b4b7c23 */ /* 0x100fe2000801085c */
[--C-:B------:R-:W-:Y:S01]  /*e500*/  FFMA.FTZ R78, R78, UR39, -R92.reuse ;  /* 0x000000274e4e7c23 */ /* 0x100fe2000801085c */
[--C-:B------:R-:W-:Y:S01]  /*e510*/  FFMA.FTZ R79, R79, UR39, -R92.reuse ;  /* 0x000000274f4f7c23 */ /* 0x100fe2000801085c */
[--C-:B------:R-:W-:Y:S01]  /*e520*/  FFMA.FTZ R82, R82, UR39, -R92.reuse ;  /* 0x0000002752527c23 */ /* 0x100fe2000801085c */
[--C-:B------:R-:W-:Y:S01]  /*e530*/  FFMA.FTZ R83, R83, UR39, -R92.reuse ;  /* 0x0000002753537c23 */ /* 0x100fe2000801085c */
[--C-:B------:R-:W-:Y:S01]  /*e540*/  FFMA.FTZ R89, R89, UR39, -R92.reuse ;  /* 0x0000002759597c23 */ /* 0x100fe2000801085c */
[----:B------:R-:W1:Y:S01]  /*e550*/  MUFU.EX2 R76, R76 ;  /* 0x0000004c004c7308 */ /* 0x000e620000000800 */
[C---:B--2---:R-:W-:Y:S01]  /*e560*/  FADD.FTZ R26, R72.reuse, R63 ;  /* 0x0000003f481a7221 */ /* 0x044fe20000010000 */
[----:B------:R-:W-:Y:S01]  /*e570*/  F2FP.BF16.F32.PACK_AB R27, R72, R27 ;  /* 0x0000001b481b723e */ /* 0x000fe200000010ff */
[----:B------:R-:W-:-:S05]  /*e580*/  FFMA.FTZ R87, R87, UR39, -R92 ;  /* 0x0000002757577c23 */ /* 0x000fca000801085c */
[----:B------:R-:W2:Y:S01]  /*e590*/  MUFU.EX2 R35, R35 ;  /* 0x0000002300237308 */ /* 0x000ea20000000800 */
[----:B0-----:R-:W-:Y:S01]  /*e5a0*/  FADD.FTZ R63, R31, R26 ;  /* 0x0000001a1f3f7221 */ /* 0x001fe20000010000 */
[----:B------:R-:W-:Y:S01]  /*e5b0*/  F2FP.BF16.F32.PACK_AB R26, R21, R8 ;  /* 0x00000008151a723e */ /* 0x000fe200000010ff */
[C---:B------:R-:W-:Y:S01]  /*e5c0*/  FADD.FTZ R21, R45.reuse, R34 ;  /* 0x000000222d157221 */ /* 0x040fe20000010000 */
[----:B------:R-:W-:Y:S02]  /*e5d0*/  F2FP.BF16.F32.PACK_AB R34, R45, R44 ;  /* 0x0000002c2d22723e */ /* 0x000fe400000010ff */
[----:B------:R-:W3:Y:S02]  /*e5e0*/  LDL R45, [R1+0x24] ;  /* 0x00002400012d7983 */ /* 0x000ee40000100800 */
[----:B------:R-:W0:Y:S01]  /*e5f0*/  MUFU.EX2 R38, R38 ;  /* 0x0000002600267308 */ /* 0x000e220000000800 */
[----:B-1----:R-:W-:Y:S01]  /*e600*/  FADD.FTZ R30, R76, R63 ;  /* 0x0000003f4c1e7221 */ /* 0x002fe20000010000 */
[----:B------:R-:W-:Y:S06]  /*e610*/  STSM.16.M88.4 [R140+0x21800], R24 ;  /* 0x021800188c007844 */ /* 0x000fec0000000200 */
[----:B------:R-:W1:Y:S01]  /*e620*/  MUFU.EX2 R69, R69 ;  /* 0x0000004500457308 */ /* 0x000e620000000800 */
[----:B--2---:R-:W-:Y:S01]  /*e630*/  FADD.FTZ R9, R35, R30 ;  /* 0x0000001e23097221 */ /* 0x004fe20000010000 */
[----:B------:R-:W-:-:S02]  /*e640*/  F2FP.BF16.F32.PACK_AB R30, R32, R29 ;  /* 0x0000001d201e723e */ /* 0x000fc400000010ff */
[----:B------:R-:W-:Y:S02]  /*e650*/  F2FP.BF16.F32.PACK_AB R29, R76, R31 ;  /* 0x0000001f4c1d723e */ /* 0x000fe400000010ff */
[----:B------:R-:W-:Y:S02]  /*e660*/  F2FP.BF16.F32.PACK_AB R32, R90, R33 ;  /* 0x000000215a20723e */ /* 0x000fe400000010ff */
[----:B------:R-:W2:Y:S01]  /*e670*/  MUFU.EX2 R80, R80 ;  /* 0x0000005000507308 */ /* 0x000ea20000000800 */
[C---:B0-----:R-:W-:Y:S01]  /*e680*/  FADD.FTZ R62, R38.reuse, R9 ;  /* 0x00000009263e7221 */ /* 0x041fe20000010000 */
[----:B------:R-:W-:-:S05]  /*e690*/  F2FP.BF16.F32.PACK_AB R31, R38, R35 ;  /* 0x00000023261f723e */ /* 0x000fca00000010ff */
[----:B------:R0:W-:Y:S01]  /*e6a0*/  STSM.16.M88.4 [R93], R28 ;  /* 0x0000001c5d007844 */ /* 0x0001e20000000200 */
[----:B------:R-:W4:Y:S01]  /*e6b0*/  MUFU.EX2 R73, R73 ;  /* 0x0000004900497308 */ /* 0x000f220000000800 */
[----:B-1----:R-:W-:Y:S01]  /*e6c0*/  FADD.FTZ R9, R69, R62 ;  /* 0x0000003e45097221 */ /* 0x002fe20000010000 */
[----:B------:R-:W-:-:S04]  /*e6d0*/  FADD.FTZ R62, R36, R21 ;  /* 0x00000015243e7221 */ /* 0x000fc80000010000 */
[----:B------:R-:W-:Y:S02]  /*e6e0*/  FADD.FTZ R21, R7, R62 ;  /* 0x0000003e07157221 */ /* 0x000fe40000010000 */
[----:B------:R-:W1:Y:S01]  /*e6f0*/  MUFU.EX2 R84, R84 ;  /* 0x0000005400547308 */ /* 0x000e620000000800 */
[C---:B--2---:R-:W-:Y:S01]  /*e700*/  FADD.FTZ R44, R80.reuse, R9 ;  /* 0x00000009502c7221 */ /* 0x044fe20000010000 */
[----:B------:R-:W-:-:S06]  /*e710*/  F2FP.BF16.F32.PACK_AB R33, R80, R69 ;  /* 0x000000455021723e */ /* 0x000fcc00000010ff */
[----:B------:R-:W2:Y:S01]  /*e720*/  MUFU.EX2 R39, R39 ;  /* 0x0000002700277308 */ /* 0x000ea20000000800 */
[----:B----4-:R-:W-:Y:S01]  /*e730*/  FADD.FTZ R9, R73, R44 ;  /* 0x0000002c49097221 */ /* 0x010fe20000010000 */
[----:B------:R-:W-:-:S04]  /*e740*/  FADD.FTZ R44, R4, R21 ;  /* 0x00000015042c7221 */ /* 0x000fc80000010000 */
[----:B------:R-:W-:Y:S02]  /*e750*/  FADD.FTZ R44, R11, R44 ;  /* 0x0000002c0b2c7221 */ /* 0x000fe40000010000 */
[----:B------:R-:W4:Y:S01]  /*e760*/  MUFU.EX2 R42, R42 ;  /* 0x0000002a002a7308 */ /* 0x000f220000000800 */
[----:B-1----:R-:W-:Y:S01]  /*e770*/  FADD.FTZ R38, R84, R9 ;  /* 0x0000000954267221 */ /* 0x002fe20000010000 */
[----:B------:R-:W-:-:S06]  /*e780*/  FADD.FTZ R21, R37, R44 ;  /* 0x0000002c25157221 */ /* 0x000fcc0000010000 */
[----:B------:R-:W1:Y:S01]  /*e790*/  MUFU.EX2 R43, R43 ;  /* 0x0000002b002b7308 */ /* 0x000e620000000800 */
[----:B--2---:R-:W-:-:S07]  /*e7a0*/  FADD.FTZ R9, R39, R38 ;  /* 0x0000002627097221 */ /* 0x004fce0000010000 */
[----:B------:R-:W2:Y:S01]  /*e7b0*/  MUFU.EX2 R46, R46 ;  /* 0x0000002e002e7308 */ /* 0x000ea20000000800 */
[----:B----4-:R-:W-:-:S07]  /*e7c0*/  FADD.FTZ R38, R42, R9 ;  /* 0x000000092a267221 */ /* 0x010fce0000010000 */
[----:B------:R-:W4:Y:S01]  /*e7d0*/  MUFU.EX2 R47, R47 ;  /* 0x0000002f002f7308 */ /* 0x000f220000000800 */
[----:B------:R-:W-:Y:S01]  /*e7e0*/  FADD.FTZ R44, R56, R21 ;  /* 0x00000015382c7221 */ /* 0x000fe20000010000 */
[----:B-1----:R-:W-:-:S06]  /*e7f0*/  FADD.FTZ R9, R43, R38 ;  /* 0x000000262b097221 */ /* 0x002fcc0000010000 */
[----:B------:R-:W1:Y:S01]  /*e800*/  MUFU.EX2 R50, R50 ;  /* 0x0000003200327308 */ /* 0x000e620000000800 */
[----:B------:R-:W-:Y:S01]  /*e810*/  FADD.FTZ R21, R57, R44 ;  /* 0x0000002c39157221 */ /* 0x000fe20000010000 */
[----:B--2---:R-:W-:-:S06]  /*e820*/  FADD.FTZ R44, R46, R9 ;  /* 0x000000092e2c7221 */ /* 0x004fcc0000010000 */
[----:B------:R-:W2:Y:S01]  /*e830*/  MUFU.EX2 R51, R51 ;  /* 0x0000003300337308 */ /* 0x000ea20000000800 */
[----:B------:R-:W-:Y:S01]  /*e840*/  F2FP.BF16.F32.PACK_AB R38, R11, R4 ;  /* 0x000000040b26723e */ /* 0x000fe200000010ff */
[----:B------:R-:W-:Y:S01]  /*e850*/  FADD.FTZ R4, R86, R21 ;  /* 0x0000001556047221 */ /* 0x000fe20000010000 */
[----:B------:R-:W-:-:S05]  /*e860*/  F2FP.BF16.F32.PACK_AB R36, R7, R36 ;  /* 0x000000240724723e */ /* 0x000fca00000010ff */
[----:B------:R-:W5:Y:S01]  /*e870*/  MUFU.EX2 R54, R54 ;  /* 0x0000003600367308 */ /* 0x000f620000000800 */
[----:B----4-:R-:W-:Y:S01]  /*e880*/  FADD.FTZ R7, R47, R44 ;  /* 0x0000002c2f077221 */ /* 0x010fe20000010000 */
[----:B------:R-:W-:Y:S01]  /*e890*/  FADD.FTZ R9, R41, R4 ;  /* 0x0000000429097221 */ /* 0x000fe20000010000 */
[----:B------:R-:W-:Y:S01]  /*e8a0*/  F2FP.BF16.F32.PACK_AB R35, R84, R73 ;  /* 0x000000495423723e */ /* 0x000fe200000010ff */
[----:B------:R-:W4:Y:S04]  /*e8b0*/  @P2 LDC R11, c[0x0][0x44c] ;  /* 0x00011300ff0b2b82 */ /* 0x000f280000000800 */
[----:B------:R-:W0:Y:S01]  /*e8c0*/  MUFU.EX2 R55, R55 ;  /* 0x0000003700377308 */ /* 0x000e220000000800 */
[----:B-1----:R-:W-:-:S07]  /*e8d0*/  FADD.FTZ R4, R50, R7 ;  /* 0x0000000732047221 */ /* 0x002fce0000010000 */
[----:B------:R-:W1:Y:S01]  /*e8e0*/  MUFU.EX2 R58, R58 ;  /* 0x0000003a003a7308 */ /* 0x000e620000000800 */
[----:B--2---:R-:W-:-:S07]  /*e8f0*/  FADD.FTZ R7, R51, R4 ;  /* 0x0000000433077221 */ /* 0x004fce0000010000 */
[----:B------:R-:W2:Y:S01]  /*e900*/  MUFU.EX2 R59, R59 ;  /* 0x0000003b003b7308 */ /* 0x000ea20000000800 */
[----:B-----5:R-:W-:-:S07]  /*e910*/  FADD.FTZ R4, R54, R7 ;  /* 0x0000000736047221 */ /* 0x020fce0000010000 */
[----:B------:R-:W5:Y:S01]  /*e920*/  MUFU.EX2 R52, R52 ;  /* 0x0000003400347308 */ /* 0x000f620000000800 */
[----:B0-----:R-:W-:Y:S01]  /*e930*/  FADD.FTZ R7, R55, R4 ;  /* 0x0000000437077221 */ /* 0x001fe20000010000 */
[----:B------:R-:W-:-:S06]  /*e940*/  FADD.FTZ R28, R48, R9 ;  /* 0x00000009301c7221 */ /* 0x000fcc0000010000 */
[----:B------:R-:W0:Y:S01]  /*e950*/  MUFU.EX2 R53, R53 ;  /* 0x0000003500357308 */ /* 0x000e220000000800 */
[----:B-1----:R-:W-:-:S07]  /*e960*/  FADD.FTZ R4, R58, R7 ;  /* 0x000000073a047221 */ /* 0x002fce0000010000 */
[----:B------:R-:W1:Y:S01]  /*e970*/  MUFU.EX2 R8, R71 ;  /* 0x0000004700087308 */ /* 0x000e620000000800 */
[----:B------:R-:W-:Y:S01]  /*e980*/  FADD.FTZ R9, R49, R28 ;  /* 0x0000001c31097221 */ /* 0x000fe20000010000 */
[----:B--2---:R-:W-:-:S06]  /*e990*/  FADD.FTZ R7, R59, R4 ;  /* 0x000000043b077221 */ /* 0x004fcc0000010000 */
[----:B------:R-:W2:Y:S08]  /*e9a0*/  MUFU.EX2 R60, R60 ;  /* 0x0000003c003c7308 */ /* 0x000eb00000000800 */
[----:B------:R-:W-:Y:S01]  /*e9b0*/  MUFU.EX2 R74, R74 ;  /* 0x0000004a004a7308 */ /* 0x000fe20000000800 */
[----:B-----5:R-:W-:-:S07]  /*e9c0*/  FADD.FTZ R28, R52, R9 ;  /* 0x00000009341c7221 */ /* 0x020fce0000010000 */
[----:B------:R-:W5:Y:S01]  /*e9d0*/  MUFU.EX2 R61, R61 ;  /* 0x0000003d003d7308 */ /* 0x000f620000000800 */
[----:B------:R-:W-:-:S07]  /*e9e0*/  F2FP.BF16.F32.PACK_AB R24, R56, R37 ;  /* 0x000000253818723e */ /* 0x000fce00000010ff */
[----:B------:R-:W4:Y:S08]  /*e9f0*/  MUFU.EX2 R64, R64 ;  /* 0x0000004000407308 */ /* 0x000f300000000800 */
[----:B------:R-:W4:Y:S08]  /*ea00*/  MUFU.EX2 R75, R75 ;  /* 0x0000004b004b7308 */ /* 0x000f300000000800 */
[----:B------:R-:W-:Y:S08]  /*ea10*/  MUFU.EX2 R78, R78 ;  /* 0x0000004e004e7308 */ /* 0x000ff00000000800 */
[----:B------:R-:W4:Y:S01]  /*ea20*/  MUFU.EX2 R79, R79 ;  /* 0x0000004f004f7308 */ /* 0x000f220000000800 */
[----:B------:R-:W-:-:S07]  /*ea30*/  F2FP.BF16.F32.PACK_AB R37, R42, R39 ;  /* 0x000000272a25723e */ /* 0x000fce00000010ff */
[----:B------:R-:W-:Y:S01]  /*ea40*/  MUFU.EX2 R5, R5 ;  /* 0x0000000500057308 */ /* 0x000fe20000000800 */
[----:B0-----:R-:W-:-:S07]  /*ea50*/  FADD.FTZ R9, R53, R28 ;  /* 0x0000001c35097221 */ /* 0x001fce0000010000 */
[----:B------:R-:W-:Y:S08]  /*ea60*/  MUFU.EX2 R20, R20 ;  /* 0x0000001400147308 */ /* 0x000ff00000000800 */
[----:B------:R-:W-:Y:S08]  /*ea70*/  MUFU.EX2 R40, R40 ;  /* 0x0000002800287308 */ /* 0x000ff00000000800 */
[----:B------:R-:W0:Y:S08]  /*ea80*/  MUFU.EX2 R3, R3 ;  /* 0x0000000300037308 */ /* 0x000e300000000800 */
[----:B------:R-:W-:Y:S08]  /*ea90*/  MUFU.EX2 R82, R82 ;  /* 0x0000005200527308 */ /* 0x000ff00000000800 */
[----:B------:R-:W0:Y:S08]  /*eaa0*/  MUFU.EX2 R83, R83 ;  /* 0x0000005300537308 */ /* 0x000e300000000800 */
[----:B------:R-:W-:Y:S08]  /*eab0*/  MUFU.EX2 R89, R89 ;  /* 0x0000005900597308 */ /* 0x000ff00000000800 */
[----:B------:R-:W0:Y:S01]  /*eac0*/  MUFU.EX2 R4, R87 ;  /* 0x0000005700047308 */ /* 0x000e220000000800 */
[----:B------:R-:W-:Y:S01]  /*ead0*/  F2FP.BF16.F32.PACK_AB R39, R46, R43 ;  /* 0x0000002b2e27723e */ /* 0x000fe200000010ff */
[----:B-1----:R-:W-:Y:S01]  /*eae0*/  FADD.FTZ R7, R8, R7 ;  /* 0x0000000708077221 */ /* 0x002fe20000010000 */
[----:B------:R-:W-:-:S02]  /*eaf0*/  F2FP.BF16.F32.PACK_AB R26, R86, R57 ;  /* 0x00000039561a723e */ /* 0x000fc400000010ff */
[----:B------:R-:W-:Y:S02]  /*eb00*/  F2FP.BF16.F32.PACK_AB R25, R50, R47 ;  /* 0x0000002f3219723e */ /* 0x000fe400000010ff */
[----:B------:R-:W-:Y:S01]  /*eb10*/  F2FP.BF16.F32.PACK_AB R27, R54, R51 ;  /* 0x00000033361b723e */ /* 0x000fe200000010ff */
[----:B------:R1:W-:Y:S01]  /*eb20*/  STSM.16.M88.4 [R142], R32 ;  /* 0x000000208e007844 */ /* 0x0003e20000000200 */
[----:B--2---:R-:W-:-:S03]  /*eb30*/  FADD.FTZ R28, R60, R9 ;  /* 0x000000093c1c7221 */ /* 0x004fc60000010000 */
[----:B------:R2:W-:Y:S01]  /*eb40*/  STSM.16.M88.4 [R141], R36 ;  /* 0x000000248d007844 */ /* 0x0005e20000000200 */
[----:B-----5:R-:W-:Y:S01]  /*eb50*/  FADD.FTZ R9, R61, R28 ;  /* 0x0000001c3d097221 */ /* 0x020fe20000010000 */
[----:B------:R-:W-:Y:S02]  /*eb60*/  F2FP.BF16.F32.PACK_AB R28, R60, R53 ;  /* 0x000000353c1c723e */ /* 0x000fe400000010ff */
[----:B------:R5:W-:Y:S01]  /*eb70*/  STSM.16.M88.4 [R140+0x27800], R24 ;  /* 0x027800188c007844 */ /* 0x000be20000000200 */
[----:B----4-:R-:W-:Y:S02]  /*eb80*/  F2FP.BF16.F32.PACK_AB R30, R64, R61 ;  /* 0x0000003d401e723e */ /* 0x010fe400000010ff */
[----:B------:R-:W-:Y:S01]  /*eb90*/  F2FP.BF16.F32.PACK_AB R29, R75, R74 ;  /* 0x0000004a4b1d723e */ /* 0x000fe200000010ff */
[----:B-1----:R-:W-:Y:S01]  /*eba0*/  FADD.FTZ R32, R74, R7 ;  /* 0x000000074a207221 */ /* 0x002fe20000010000 */
[----:B------:R-:W-:Y:S02]  /*ebb0*/  F2FP.BF16.F32.PACK_AB R31, R79, R78 ;  /* 0x0000004e4f1f723e */ /* 0x000fe400000010ff */
[----:B0-----:R-:W-:Y:S01]  /*ebc0*/  F2FP.BF16.F32.PACK_AB R34, R3, R40 ;  /* 0x000000280322723e */ /* 0x001fe200000010ff */
[----:B------:R-:W-:Y:S01]  /*ebd0*/  FADD.FTZ R7, R75, R32 ;  /* 0x000000204b077221 */ /* 0x000fe20000010000 */
[----:B--2---:R-:W0:Y:S01]  /*ebe0*/  @P2 LDC R38, c[0x0][0x450] ;  /* 0x00011400ff262b82 */ /* 0x004e220000000800 */
[----:B------:R-:W-:-:S02]  /*ebf0*/  F2FP.BF16.F32.PACK_AB R32, R20, R5 ;  /* 0x000000051420723e */ /* 0x000fc400000010ff */
[----:B-----5:R-:W-:Y:S02]  /*ec00*/  F2FP.BF16.F32.PACK_AB R24, R48, R41 ;  /* 0x000000293018723e */ /* 0x020fe400000010ff */
[----:B------:R-:W-:Y:S02]  /*ec10*/  F2FP.BF16.F32.PACK_AB R26, R52, R49 ;  /* 0x00000031341a723e */ /* 0x000fe400000010ff */
[----:B------:R-:W-:Y:S02]  /*ec20*/  F2FP.BF16.F32.PACK_AB R25, R58, R55 ;  /* 0x000000373a19723e */ /* 0x000fe400000010ff */
[----:B------:R-:W-:Y:S02]  /*ec30*/  F2FP.BF16.F32.PACK_AB R27, R8, R59 ;  /* 0x0000003b081b723e */ /* 0x000fe400000010ff */
[----:B------:R-:W-:Y:S02]  /*ec40*/  F2FP.BF16.F32.PACK_AB R33, R83, R82 ;  /* 0x000000525321723e */ /* 0x000fe400000010ff */
[----:B------:R-:W-:Y:S01]  /*ec50*/  F2FP.BF16.F32.PACK_AB R35, R4, R89 ;  /* 0x000000590423723e */ /* 0x000fe200000010ff */
[----:B---3--:R1:W-:Y:S04]  /*ec60*/  STSM.16.M88.4 [R45], R24 ;  /* 0x000000182d007844 */ /* 0x0083e80000000200 */
[----:B------:R1:W-:Y:S04]  /*ec70*/  STSM.16.M88.4 [R142+0x6000], R28 ;  /* 0x0060001c8e007844 */ /* 0x0003e80000000200 */
[----:B------:R1:W-:Y:S01]  /*ec80*/  STSM.16.M88.4 [R141+0x6000], R32 ;  /* 0x006000208d007844 */ /* 0x0003e20000000200 */
[----:B------:R2:W-:Y:S06]  /*ec90*/  MEMBAR.ALL.CTA ;  /* 0x0000000000007992 */ /* 0x0005ec0000008000 */
[----:B--2---:R-:W2:Y:S01]  /*eca0*/  FENCE.VIEW.ASYNC.S ;  /* 0x00000000000073c6 */ /* 0x004ea20000000000 */
[----:B------:R-:W-:Y:S01]  /*ecb0*/  FADD.FTZ R8, R78, R7 ;  /* 0x000000074e087221 */ /* 0x000fe20000010000 */
[----:B------:R-:W-:Y:S01]  /*ecc0*/  FADD.FTZ R36, R64, R9 ;  /* 0x0000000940247221 */ /* 0x000fe20000010000 */
[----:B------:R-:W-:-:S02]  /*ecd0*/  PLOP3.LUT P3, PT, PT, PT, UP0, 0x40, 0x0 ;  /* 0x000000000000781c */ /* 0x000fc40003f6e808 */
[----:B------:R-:W-:Y:S01]  /*ece0*/  FADD.FTZ R79, R79, R8 ;  /* 0x000000084f4f7221 */ /* 0x000fe20000010000 */
[----:B------:R-:W-:-:S04]  /*ecf0*/  @P2 IMAD.HI.U32 R11, R91, R11, RZ ;  /* 0x0000000b5b0b2227 */ /* 0x000fc800078e00ff */
[----:B------:R-:W-:Y:S01]  /*ed00*/  FADD.FTZ R5, R5, R36 ;  /* 0x0000002405057221 */ /* 0x000fe20000010000 */
[----:B------:R-:W-:Y:S01]  /*ed10*/  FADD.FTZ R82, R82, R79 ;  /* 0x0000004f52527221 */ /* 0x000fe20000010000 */
[----:B------:R-:W-:Y:S02]  /*ed20*/  IMAD.MOV.U32 R8, RZ, RZ, R91 ;  /* 0x000000ffff087224 */ /* 0x000fe400078e005b */
[----:B------:R-:W-:Y:S01]  /*ed30*/  FADD.FTZ R5, R20, R5 ;  /* 0x0000000514057221 */ /* 0x000fe20000010000 */
[----:B0-----:R-:W-:Y:S01]  /*ed40*/  @P2 SHF.R.U32.HI R8, RZ, R38, R11 ;  /* 0x00000026ff082219 */ /* 0x001fe2000001160b */
[----:B------:R-:W-:Y:S02]  /*ed50*/  FADD.FTZ R82, R83, R82 ;  /* 0x0000005253527221 */ /* 0x000fe40000010000 */
[----:B------:R-:W-:Y:S02]  /*ed60*/  FADD.FTZ R40, R40, R5 ;  /* 0x0000000528287221 */ /* 0x000fe40000010000 */
[----:B------:R-:W-:Y:S01]  /*ed70*/  FADD.FTZ R89, R89, R82 ;  /* 0x0000005259597221 */ /* 0x000fe20000010000 */
[----:B------:R-:W-:-:S02]  /*ed80*/  IMAD.IADD R113, R113, 0x1, R8 ;  /* 0x0000000171717824 */ /* 0x000fc400078e0208 */
[----:B------:R-:W-:Y:S01]  /*ed90*/  FADD.FTZ R5, R3, R40 ;  /* 0x0000002803057221 */ /* 0x000fe20000010000 */
[----:B------:R-:W-:Y:S02]  /*eda0*/  VIADD R3, R88, 0xfffffffe ;  /* 0xfffffffe58037836 */ /* 0x000fe40000000000 */
[----:B------:R-:W-:Y:S01]  /*edb0*/  FADD.FTZ R4, R4, R89 ;  /* 0x0000005904047221 */ /* 0x000fe20000010000 */
[----:B------:R-:W-:Y:S01]  /*edc0*/  VIADD R7, R113, UR4 ;  /* 0x0000000471077c36 */ /* 0x000fe20008000000 */
[----:B--2---:R-:W-:Y:S01]  /*edd0*/  NOP ;  /* 0x0000000000007918 */ /* 0x004fe20000000000 */
[----:B-1----:R-:W-:Y:S05]  /*ede0*/  @P3 BRA `(.L_x_11421) ;  /* 0x0000000000543947 */ /* 0x002fea0003800000 */
[C---:B------:R-:W-:Y:S01]  /*edf0*/  ISETP.GT.AND P3, PT, R113.reuse, RZ, PT ;  /* 0x000000ff7100720c */ /* 0x040fe20003f64270 */
[----:B------:R-:W-:Y:S01]  /*ee00*/  BSSY B0, `(.L_x_11422) ;  /* 0x0000010000007945 */ /* 0x000fe20003800000 */
[----:B------:R-:W-:-:S11]  /*ee10*/  VIADD R8, R113, 0xffffffff ;  /* 0xffffffff71087836 */ /* 0x000fd60000000000 */
[----:B------:R-:W-:Y:S05]  /*ee20*/  @P3 BRA `(.L_x_11423) ;  /* 0x0000000000203947 */ /* 0x000fea0003800000 */
[----:B------:R-:W-:Y:S01]  /*ee30*/  UISETP.NE.AND UP1, UPT, UR5, 0x1, UPT ;  /* 0x000000010500788c */ /* 0x000fe2000bf25270 */
[----:B------:R-:W-:-:S05]  /*ee40*/  IMAD.MOV R8, RZ, RZ, -R113 ;  /* 0x000000ffff087224 */ /* 0x000fca00078e0a71 */
[----:B------:R-:W-:-:S05]  /*ee50*/  PLOP3.LUT P3, PT, PT, PT, UP1, 0x80, 0x0 ;  /* 0x000000000000781c */ /* 0x000fca0003f6f018 */
[----:B------:R-:W-:-:S08]  /*ee60*/  @UP1 ULDC.64 UR6, c[0x0][0x9e8] ;  /* 0x00027a0000061ab9 */ /* 0x000fd00000000a00 */
[----:B------:R-:W-:-:S05]  /*ee70*/  @P3 IMAD.HI.U32 R9, R8, UR6, RZ ;  /* 0x0000000608093c27 */ /* 0x000fca000f8e00ff */
[----:B------:R-:W-:-:S04]  /*ee80*/  @P3 SHF.R.U32.HI R8, RZ, UR7, R9 ;  /* 0x00000007ff083c19 */ /* 0x000fc80008011609 */
[----:B------:R-:W-:Y:S01]  /*ee90*/  LOP3.LUT R8, RZ, R8, RZ, 0x33, !PT ;  /* 0x00000008ff087212 */ /* 0x000fe200078e33ff */
[----:B------:R-:W-:Y:S06]  /*eea0*/  BRA `(.L_x_11424) ;  /* 0x0000000000147947 */ /* 0x000fec0003800000 */
.L_x_11423:
[----:B------:R-:W-:-:S06]  /*eeb0*/  UISETP.NE.AND UP1, UPT, UR5, 0x1, UPT ;  /* 0x000000010500788c */ /* 0x000fcc000bf25270 */
[----:B------:R-:W-:-:S05]  /*eec0*/  PLOP3.LUT P3, PT, PT, PT, UP1, 0x80, 0x0 ;  /* 0x000000000000781c */ /* 0x000fca0003f6f018 */
[----:B------:R-:W-:-:S08]  /*eed0*/  @UP1 ULDC.64 UR6, c[0x0][0x9e8] ;  /* 0x00027a0000061ab9 */ /* 0x000fd00000000a00 */
[----:B------:R-:W-:-:S05]  /*eee0*/  @P3 IMAD.HI.U32 R9, R8, UR6, RZ ;  /* 0x0000000608093c27 */ /* 0x000fca000f8e00ff */
[----:B------:R-:W-:-:S07]  /*eef0*/  @P3 SHF.R.U32.HI R8, RZ, UR7, R9 ;  /* 0x00000007ff083c19 */ /* 0x000fce0008011609 */
.L_x_11424:
[----:B------:R-:W-:Y:S05]  /*ef00*/  BSYNC B0 ;  /* 0x0000000000007941 */ /* 0x000fea0003800000 */
.L_x_11422:
[----:B------:R-:W-:-:S04]  /*ef10*/  IMAD.U32 R9, RZ, RZ, UR5 ;  /* 0x00000005ff097e24 */ /* 0x000fc8000f8e00ff */
[----:B------:R-:W-:-:S05]  /*ef20*/  IMAD R8, R8, R9, UR5 ;  /* 0x0000000508087e24 */ /* 0x000fca000f8e0209 */
[----:B------:R-:W-:-:S07]  /*ef30*/  VIMNMX R7, R7, R8, PT ;  /* 0x0000000807077248 */ /* 0x000fce0003fe0100 */
.L_x_11421:
[----:B------:R-:W2:Y:S01]  /*ef40*/  LDL R9, [R1+0x48] ;  /* 0x0000480001097983 */ /* 0x000ea20000100800 */
        /* <DEDUP_REMOVED lines=8> */
[----:B------:R-:W-:Y:S01]  /*efd0*/  SHF.R.S32.HI R8, RZ, 0x7, R8 ;  /* 0x00000007ff087819 */ /* 0x000fe20000011408 */
[----:B------:R-:W-:Y:S01]  /*efe0*/  ULDC UR6, c[0x0][0x988] ;  /* 0x0002620000067ab9 */ /* 0x000fe20000000800 */
[----:B------:R-:W-:Y:S01]  /*eff0*/  ULDC UR50, c[0x0][0x9e0] ;  /* 0x0002780000327ab9 */ /* 0x000fe20000000800 */
[----:B------:R-:W-:Y:S01]  /*f000*/  ULDC UR48, c[0x0][0x9e0] ;  /* 0x0002780000307ab9 */ /* 0x000fe20000000800 */
        /* <DEDUP_REMOVED lines=24> */
[----:B--2---:R-:W-:-:S04]  /*f190*/  VIMNMX R9, R9, R8, !PT ;  /* 0x0000000809097248 */ /* 0x004fc80007fe0100 */
[----:B------:R-:W-:Y:S01]  /*f1a0*/  ISETP.GE.AND P3, PT, R3, R9, PT ;  /* 0x000000090300720c */ /* 0x000fe20003f66270 */
[----:B------:R0:W-:-:S12]  /*f1b0*/  STL [R1+0xc], R9 ;  /* 0x00000c0901007387 */ /* 0x0001d80000100800 */
[----:B0-----:R-:W-:Y:S05]  /*f1c0*/  @!P3 BRA `(.L_x_11425) ;  /* 0x000000340008b947 */ /* 0x001fea0003800000 */
[----:B------:R-:W-:-:S07]  /*f1d0*/  IMAD.MOV.U32 R135, RZ, RZ, RZ ;  /* 0x000000ffff877224 */ /* 0x000fce00078e00ff */
.L_x_11443:
        /* <DEDUP_REMOVED lines=10> */
.L_x_11427:
[----:B------:R-:W-:Y:S01]  /*f280*/  IMAD R9, R20, 0x8, R2 ;  /* 0x0000000814097824 */ /* 0x000fe200078e0202 */
[----:B------:R-:W-:-:S04]  /*f290*/  SHF.L.U32 R8, R7, 0x1f, RZ ;  /* 0x0000001f07087819 */ /* 0x000fc800000006ff */
[----:B------:R0:W1:Y:S01]  /*f2a0*/  SYNCS.PHASECHK.TRANS64.TRYWAIT P4, [R9+URZ+0x2d830], R8 ;  /* 0x02d83008090075a7 */ /* 0x000062000808017f */
[----:B------:R-:W-:Y:S05]  /*f2b0*/  @!P0 BRA `(.L_x_11428) ;  /* 0x0000000000048947 */ /* 0x000fea0003800000 */
[----:B------:R-:W-:Y:S01]  /*f2c0*/  BPT.TRAP 0x1 ;  /* 0x000000040000795c */ /* 0x000fe20000300000 */
.L_x_11428:
[----:B------:R-:W-:Y:S04]  /*f2d0*/  BSSY B0, `(.L_x_11426) ;  /* 0x0000004000007945 */ /* 0x000fe80003800000 */
[----:B-1----:R-:W-:Y:S05]  /*f2e0*/  @P4 BRA `(.L_x_11429) ;  /* 0x0000000000084947 */ /* 0x002fea0003800000 */
[----:B------:R-:W1:Y:S02]  /*f2f0*/  SYNCS.PHASECHK.TRANS64.TRYWAIT P4, [R9+URZ+0x2d830], R8 ;  /* 0x02d83008090075a7 */ /* 0x000e64000808017f */
[----:B-1----:R-:W-:Y:S05]  /*f300*/  @!P4 BRA `(.L_x_11430) ;  /* 0x0000013c00a4c947 */ /* 0x002fea0003800000 */
.L_x_11429:
[----:B------:R-:W-:Y:S05]  /*f310*/  BSYNC B0 ;  /* 0x0000000000007941 */ /* 0x000fea0003800000 */
.L_x_11426:
[----:B01----:R-:W2:Y:S01]  /*f320*/  LDL R8, [R1+0x8] ;  /* 0x0000080001087983 */ /* 0x003ea20000100800 */
[----:B------:R-:W0:Y:S01]  /*f330*/  S2R R10, SR_TID.X ;  /* 0x00000000000a7919 */ /* 0x000e220000002100 */
[----:B------:R-:W-:Y:S05]  /*f340*/  WARPSYNC.ALL ;  /* 0x0000000000007948 */ /* 0x000fea0003800000 */
[----:B------:R-:W-:Y:S01]  /*f350*/  IMAD.MOV.U32 R9, RZ, RZ, -0x7fffffe0 ;  /* 0x80000020ff097424 */ /* 0x000fe200078e00ff */
[----:B0-----:R-:W-:-:S05]  /*f360*/  SHF.R.U32.HI R10, RZ, 0x7, R10 ;  /* 0x00000007ff0a7819 */ /* 0x001fca000001160a */
[----:B------:R-:W-:Y:S01]  /*f370*/  VIADD R21, R10, 0x8 ;  /* 0x000000080a157836 */ /* 0x000fe20000000000 */
[----:B------:R-:W-:Y:S01]  /*f380*/  R2UR UR11, R9 ;  /* 0x00000000090b72ca */ /* 0x000fe200000e0000 */
[----:B------:R-:W-:Y:S01]  /*f390*/  IMAD.MOV.U32 R25, RZ, RZ, -0x7fffffe0 ;  /* 0x80000020ff197424 */ /* 0x000fe200078e00ff */
[----:B------:R-:W-:Y:S01]  /*f3a0*/  R2UR UR8, R12 ;  /* 0x000000000c0872ca */ /* 0x000fe200000e0000 */
[----:B------:R-:W-:Y:S01]  /*f3b0*/  IMAD.MOV.U32 R27, RZ, RZ, -0x7fffffe0 ;  /* 0x80000020ff1b7424 */ /* 0x000fe200078e00ff */
[----:B------:R-:W-:Y:S02]  /*f3c0*/  R2UR UR9, R13 ;  /* 0x000000000d0972ca */ /* 0x000fe400000e0000 */
[C---:B------:R-:W-:Y:S02]  /*f3d0*/  R2UR UR15, R25.reuse ;  /* 0x00000000190f72ca */ /* 0x040fe400000e0000 */
[----:B------:R-:W-:Y:S02]  /*f3e0*/  R2UR UR23, R25 ;  /* 0x00000000191772ca */ /* 0x000fe400000e0000 */
[----:B------:R-:W-:-:S02]  /*f3f0*/  R2UR UR27, R27 ;  /* 0x000000001b1b72ca */ /* 0x000fc400000e0000 */
[----:B------:R-:W-:Y:S02]  /*f400*/  R2UR UR12, R152 ;  /* 0x00000000980c72ca */ /* 0x000fe400000e0000 */
[----:B------:R-:W-:Y:S01]  /*f410*/  R2UR UR13, R153 ;  /* 0x00000000990d72ca */ /* 0x000fe200000e0000 */
[----:B------:R0:W-:Y:S01]  /*f420*/  BAR.SYNC.DEFER_BLOCKING R21, 0x100 ;  /* 0x000400150000751d */ /* 0x0001e20000010000 */
[----:B------:R-:W-:Y:S01]  /*f430*/  IMAD.MOV.U32 R11, RZ, RZ, -0x7fffffe0 ;  /* 0x80000020ff0b7424 */ /* 0x000fe200078e00ff */
[----:B------:R-:W-:Y:S02]  /*f440*/  R2UR UR16, R150 ;  /* 0x00000000961072ca */ /* 0x000fe400000e0000 */
[----:B------:R-:W-:Y:S01]  /*f450*/  R2UR UR17, R151 ;  /* 0x00000000971172ca */ /* 0x000fe200000e0000 */
[----:B--2---:R-:W-:-:S04]  /*f460*/  IMAD R8, R20, 0x600, R8 ;  /* 0x0000060014087824 */ /* 0x004fc800078e0208 */
[C---:B------:R-:W-:Y:S01]  /*f470*/  VIADD R24, R8.reuse, 0x2 ;  /* 0x0000000208187836 */ /* 0x040fe20000000000 */
[C---:B------:R-:W-:Y:S01]  /*f480*/  R2UR UR10, R8.reuse ;  /* 0x00000000080a72ca */ /* 0x040fe200000e0000 */
[----:B------:R-:W-:-:S03]  /*f490*/  VIADD R26, R8, 0x400 ;  /* 0x00000400081a7836 */ /* 0x000fc60000000000 */
[----:B------:R-:W-:Y:S01]  /*f4a0*/  R2UR UR14, R24 ;  /* 0x00000000180e72ca */ /* 0x000fe200000e0000 */
[----:B------:R-:W-:Y:S01]  /*f4b0*/  VIADD R24, R8, 0x202 ;  /* 0x0000020208187836 */ /* 0x000fe20000000000 */
[----:B------:R-:W-:-:S04]  /*f4c0*/  R2UR UR26, R26 ;  /* 0x000000001a1a72ca */ /* 0x000fc800000e0000 */
[----:B------:R-:W-:Y:S02]  /*f4d0*/  R2UR UR22, R24 ;  /* 0x00000000181672ca */ /* 0x000fe400000e0000 */
[----:B------:R-:W-:-:S06]  /*f4e0*/  WARPGROUP.ARRIVE ;  /* 0x00000000000079c5 */ /* 0x000fcc0000000000 */
[----:B------:R-:W-:Y:S01]  /*f4f0*/  HGMMA.64x128x16.F32.BF16 R24, gdesc[UR8], RZ, !UPT, gsb0 ;  /* 0x01e00000081879f0 */ /* 0x000fe2000c0018ff */
[----:B------:R-:W-:Y:S01]  /*f500*/  VIADD R10, R8, 0x200 ;  /* 0x00000200080a7836 */ /* 0x000fe20000000000 */
[----:B------:R-:W-:-:S04]  /*f510*/  R2UR UR19, R11 ;  /* 0x000000000b1372ca */ /* 0x000fc800000e0000 */
[----:B------:R-:W-:Y:S01]  /*f520*/  R2UR UR18, R10 ;  /* 0x000000000a1272ca */ /* 0x000fe200000e0000 */
[----:B------:R-:W-:Y:S02]  /*f530*/  WARPGROUP.DEPBAR.LE gsb0, 0x0 ;  /* 0x00008000000079c5 */ /* 0x000fe40000010000 */
[----:B------:R-:W-:-:S06]  /*f540*/  WARPGROUP.ARRIVE ;  /* 0x00000000000079c5 */ /* 0x000fcc0000000000 */
[----:B------:R-:W-:Y:S01]  /*f550*/  HGMMA.64x128x16.F32.BF16 R24, gdesc[UR12], R24, gsb0 ;  /* 0x01e000000c1879f0 */ /* 0x000fe20008001818 */
[----:B------:R-:W-:Y:S02]  /*f560*/  R2UR UR20, R148 ;  /* 0x00000000941472ca */ /* 0x000fe400000e0000 */
        /* <DEDUP_REMOVED lines=9> */
[----:B------:R-:W-:Y:S01]  /*f600*/  VIADD R8, R8, 0x402 ;  /* 0x0000040208087836 */ /* 0x000fe20000000000 */
[----:B------:R-:W-:Y:S02]  /*f610*/  R2UR UR31, R9 ;  /* 0x00000000091f72ca */ /* 0x000fe400000e0000 */
[----:B------:R-:W-:Y:S02]  /*f620*/  R2UR UR28, R14 ;  /* 0x000000000e1c72ca */ /* 0x000fe400000e0000 */
[----:B------:R-:W-:Y:S02]  /*f630*/  R2UR UR30, R8 ;  /* 0x00000000081e72ca */ /* 0x000fe400000e0000 */
[----:B------:R-:W-:Y:S01]  /*f640*/  R2UR UR29, R15 ;  /* 0x000000000f1d72ca */ /* 0x000fe200000e0000 */
[----:B------:R-:W-:Y:S02]  /*f650*/  WARPGROUP.DEPBAR.LE gsb0, 0x0 ;  /* 0x00008000000079c5 */ /* 0x000fe40000010000 */
[----:B------:R-:W-:-:S06]  /*f660*/  WARPGROUP.ARRIVE ;  /* 0x00000000000079c5 */ /* 0x000fcc0000000000 */
        /* <DEDUP_REMOVED lines=8> */
.L_x_11432:
[----:B------:R-:W-:Y:S01]  /*f6f0*/  SHF.L.U32 R8, R18, 0x1f, RZ ;  /* 0x0000001f12087819 */ /* 0x000fe200000006ff */
[----:B------:R-:W-:-:S04]  /*f700*/  IMAD R9, R16, 0x8, R2 ;  /* 0x0000000810097824 */ /* 0x000fc800078e0202 */
[----:B------:R0:W1:Y:S01]  /*f710*/  SYNCS.PHASECHK.TRANS64.TRYWAIT P3, [R9+URZ+0x2d850], R8 ;  /* 0x02d85008090075a7 */ /* 0x000062000806017f */
[----:B------:R-:W-:Y:S05]  /*f720*/  @!P0 BRA `(.L_x_11433) ;  /* 0x0000000000048947 */ /* 0x000fea0003800000 */
[----:B------:R-:W-:Y:S01]  /*f730*/  BPT.TRAP 0x1 ;  /* 0x000000040000795c */ /* 0x000fe20000300000 */
.L_x_11433:
[----:B-1----:R-:W-:Y:S05]  /*f740*/  @P3 BRA `(.L_x_11431) ;  /* 0x0000000000083947 */ /* 0x002fea0003800000 */
[----:B------:R-:W1:Y:S02]  /*f750*/  SYNCS.PHASECHK.TRANS64.TRYWAIT P3, [R9+URZ+0x2d850], R8 ;  /* 0x02d85008090075a7 */ /* 0x000e64000806017f */
[----:B-1----:R-:W-:Y:S05]  /*f760*/  @!P3 BRA `(.L_x_11434) ;  /* 0x0000013800a0b947 */ /* 0x002fea0003800000 */
.L_x_11431:
[----:B------:R-:W2:Y:S01]  /*f770*/  LDL R21, [R1+0x1c] ;  /* 0x00001c0001157983 */ /* 0x000ea20000100800 */
[----:B01----:R-:W0:Y:S03]  /*f780*/  @P2 LDC R9, c[0x0][0x44c] ;  /* 0x00011300ff092b82 */ /* 0x003e260000000800 */
[----:B------:R-:W2:Y:S04]  /*f790*/  LDL R18, [R1+0x44] ;  /* 0x0000440001127983 */ /* 0x000ea80000100800 */
[----:B------:R-:W3:Y:S01]  /*f7a0*/  LDL R10, [R1+0x28] ;  /* 0x00002800010a7983 */ /* 0x000ee20000100800 */
[----:B------:R-:W1:Y:S01]  /*f7b0*/  @P2 LDC R8, c[0x0][0x450] ;  /* 0x00011400ff082b82 */ /* 0x000e620000000800 */
[----:B------:R-:W-:Y:S05]  /*f7c0*/  WARPSYNC.ALL ;  /* 0x0000000000007948 */ /* 0x000fea0003800000 */
[----:B------:R-:W-:Y:S01]  /*f7d0*/  WARPGROUP.ARRIVE ;  /* 0x00000000000079c5 */ /* 0x000fe20000000000 */
[----:B------:R-:W-:Y:S01]  /*f7e0*/  UMOV UR9, 0x40000040 ;  /* 0x4000004000097882 */ /* 0x000fe20000000000 */
[----:B------:R-:W-:-:S04]  /*f7f0*/  IMAD.MOV.U32 R11, RZ, RZ, -0x7fffffe0 ;  /* 0x80000020ff0b7424 */ /* 0x000fc800078e00ff */
[----:B------:R-:W4:Y:S01]  /*f800*/  S2R R143, SR_TID.X ;  /* 0x00000000008f7919 */ /* 0x000f220000002100 */
[----:B------:R-:W-:Y:S01]  /*f810*/  IMAD.SHL.U32 R145, R3, 0x80, RZ ;  /* 0x0000008003917824 */ /* 0x000fe200078e00ff */
[----:B----4-:R-:W-:Y:S01]  /*f820*/  ISETP.GE.U32.AND P3, PT, R143, 0x180, PT ;  /* 0x000001808f00780c */ /* 0x010fe20003f66070 */
[----:B--2---:R-:W-:Y:S01]  /*f830*/  IMAD.IADD R18, R18, 0x1, R21 ;  /* 0x0000000112127824 */ /* 0x004fe200078e0215 */
[----:B------:R-:W-:Y:S02]  /*f840*/  SHF.R.U32.HI R21, RZ, 0x7, R143 ;  /* 0x00000007ff157819 */ /* 0x000fe4000001168f */
[----:B------:R-:W-:Y:S01]  /*f850*/  IADD3 R143, -R145, 0x1, RZ ;  /* 0x00000001918f7810 */ /* 0x000fe20007ffe1ff */
[----:B0-----:R-:W-:-:S04]  /*f860*/  @P2 IMAD.HI.U32 R9, R18, R9, RZ ;  /* 0x0000000912092227 */ /* 0x001fc800078e00ff */
[----:B------:R-:W-:Y:S01]  /*f870*/  IMAD R143, R139, -0x2, R143 ;  /* 0xfffffffe8b8f7824 */ /* 0x000fe200078e028f */
[----:B-1----:R-:W-:Y:S01]  /*f880*/  @P2 SHF.R.U32.HI R18, RZ, R8, R9 ;  /* 0x00000008ff122219 */ /* 0x002fe20000011609 */
[----:B---3--:R-:W-:Y:S02]  /*f890*/  IMAD R9, R10, 0x2000, R2 ;  /* 0x000020000a097824 */ /* 0x008fe400078e0202 */
[----:B------:R-:W-:Y:S01]  /*f8a0*/  VIADD R8, R2, 0x400 ;  /* 0x0000040002087836 */ /* 0x000fe20000000000 */
[----:B------:R-:W-:Y:S01]  /*f8b0*/  IADD3 R143, -R22, R143, R138 ;  /* 0x0000008f168f7210 */ /* 0x000fe20007ffe18a */
[----:B------:R-:W0:Y:S01]  /*f8c0*/  SHFL.IDX PT, R154, R18, RZ, 0x1c1f ;  /* 0x001c1fff129a7589 */ /* 0x000e2200000e0000 */
[----:B------:R-:W-:Y:S01]  /*f8d0*/  R2UR UR8, R9 ;  /* 0x00000000090872ca */ /* 0x000fe200000e0000 */
[----:B------:R-:W-:Y:S01]  /*f8e0*/  IMAD.MOV.U32 R9, RZ, RZ, -0x7fffffe0 ;  /* 0x80000020ff097424 */ /* 0x000fe200078e00ff */
[----:B------:R-:W-:-:S04]  /*f8f0*/  SHF.R.U32.HI R8, RZ, 0x4, R8 ;  /* 0x00000004ff087819 */ /* 0x000fc80000011608 */
[----:B------:R-:W-:Y:S02]  /*f900*/  LOP3.LUT R8, R8, 0x3fff, RZ, 0xc0, !PT ;  /* 0x00003fff08087812 */ /* 0x000fe400078ec0ff */
[----:B------:R-:W-:Y:S01]  /*f910*/  R2UR UR11, R9 ;  /* 0x00000000090b72ca */ /* 0x000fe200000e0000 */
[----:B------:R-:W-:Y:S01]  /*f920*/  IMAD.MOV.U32 R9, RZ, RZ, -0x7fffffe0 ;  /* 0x80000020ff097424 */ /* 0x000fe200078e00ff */
[----:B------:R-:W-:-:S03]  /*f930*/  LOP3.LUT R8, R8, 0x2000000, RZ, 0xfc, !PT ;  /* 0x0200000008087812 */ /* 0x000fc600078efcff */
[----:B------:R-:W-:Y:S02]  /*f940*/  UIADD3 UR8, UR8, 0x21800, URZ ;  /* 0x0002180008087890 */ /* 0x000fe4000fffe03f */
[----:B------:R-:W-:Y:S02]  /*f950*/  IMAD R8, R16, 0x600, R8 ;  /* 0x0000060010087824 */ /* 0x000fe400078e0208 */
[----:B------:R-:W-:Y:S02]  /*f960*/  USHF.R.U32.HI UR8, URZ, 0x4, UR8 ;  /* 0x000000043f087899 */ /* 0x000fe40008011608 */
[C---:B------:R-:W-:Y:S01]  /*f970*/  VIADD R10, R8.reuse, 0x40 ;  /* 0x00000040080a7836 */ /* 0x040fe20000000000 */
[----:B------:R-:W-:Y:S01]  /*f980*/  R2UR UR10, R8 ;  /* 0x00000000080a72ca */ /* 0x000fe200000e0000 */
[----:B------:R-:W-:-:S04]  /*f990*/  ULOP3.LUT UR8, UR8, 0x3fff, URZ, 0xc0, !UPT ;  /* 0x00003fff08087892 */ /* 0x000fc8000f8ec03f */
[----:B------:R-:W-:-:S07]  /*f9a0*/  ULOP3.LUT UR12, UR8, 0x10000, URZ, 0xfc, !UPT ;  /* 0x00010000080c7892 */ /* 0x000fce000f8efc3f */
[----:B------:R-:W-:Y:S02]  /*f9b0*/  UMOV UR8, UR12 ;  /* 0x0000000c00087c82 */ /* 0x000fe40008000000 */
[----:B------:R-:W-:Y:S01]  /*f9c0*/  HGMMA.64x96x16.F32.BF16 R88, gdesc[UR8].tnspB, R88, gsb0 ;  /* 0x41600000085879f0 */ /* 0x000fe20008001858 */
[----:B------:R-:W-:Y:S01]  /*f9d0*/  R2UR UR10, R10 ;  /* 0x000000000a0a72ca */ /* 0x000fe200000e0000 */
[----:B------:R-:W-:Y:S01]  /*f9e0*/  UIADD3 UR8, UR12, 0x2, URZ ;  /* 0x000000020c087890 */ /* 0x000fe2000fffe03f */
[----:B------:R-:W-:Y:S01]  /*f9f0*/  R2UR UR11, R11 ;  /* 0x000000000b0b72ca */ /* 0x000fe200000e0000 */
[----:B------:R-:W-:Y:S01]  /*fa00*/  UMOV UR9, 0x40000040 ;  /* 0x4000004000097882 */ /* 0x000fe20000000000 */
[----:B------:R-:W-:Y:S02]  /*fa10*/  VIADD R10, R8, 0x80 ;  /* 0x00000080080a7836 */ /* 0x000fe40000000000 */
[----:B------:R-:W-:Y:S01]  /*fa20*/  IMAD.MOV.U32 R11, RZ, RZ, -0x7fffffe0 ;  /* 0x80000020ff0b7424 */ /* 0x000fe200078e00ff */
[----:B------:R-:W-:-:S02]  /*fa30*/  WARPGROUP.DEPBAR.LE gsb0, 0x0 ;  /* 0x00008000000079c5 */ /* 0x000fc40000010000 */
[----:B------:R-:W-:-:S06]  /*fa40*/  WARPGROUP.ARRIVE ;  /* 0x00000000000079c5 */ /* 0x000fcc0000000000 */
[----:B------:R-:W-:Y:S01]  /*fa50*/  HGMMA.64x96x16.F32.BF16 R88, gdesc[UR8].tnspB, R88, gsb0 ;  /* 0x41600000085879f0 */ /* 0x000fe20008001858 */
[----:B------:R-:W-:Y:S01]  /*fa60*/  R2UR UR10, R10 ;  /* 0x000000000a0a72ca */ /* 0x000fe200000e0000 */
[----:B------:R-:W-:Y:S01]  /*fa70*/  UIADD3 UR8, UR12, 0x4, URZ ;  /* 0x000000040c087890 */ /* 0x000fe2000fffe03f */
[----:B------:R-:W-:Y:S01]  /*fa80*/  R2UR UR11, R11 ;  /* 0x000000000b0b72ca */ /* 0x000fe200000e0000 */
[----:B------:R-:W-:Y:S01]  /*fa90*/  UMOV UR9, 0x40000040 ;  /* 0x4000004000097882 */ /* 0x000fe20000000000 */
[----:B------:R-:W-:Y:S02]  /*faa0*/  VIADD R10, R8, 0xc0 ;  /* 0x000000c0080a7836 */ /* 0x000fe40000000000 */
[----:B------:R-:W-:Y:S01]  /*fab0*/  IMAD.MOV.U32 R11, RZ, RZ, -0x7fffffe0 ;  /* 0x80000020ff0b7424 */ /* 0x000fe200078e00ff */
[----:B------:R-:W-:Y:S02]  /*fac0*/  WARPGROUP.DEPBAR.LE gsb0, 0x0 ;  /* 0x00008000000079c5 */ /* 0x000fe40000010000 */
        /* <DEDUP_REMOVED lines=24> */
[C---:B------:R-:W-:Y:S02]  /*fc50*/  VIADD R10, R8.reuse, 0x180 ;  /* 0x00000180080a7836 */ /* 0x040fe40000000000 */
[----:B------:R-:W-:Y:S02]  /*fc60*/  IMAD.MOV.U32 R11, RZ, RZ, -0x7fffffe0 ;  /* 0x80000020ff0b7424 */ /* 0x000fe400078e00ff */
[----:B------:R-:W-:Y:S01]  /*fc70*/  VIADD R8, R8, 0x1c0 ;  /* 0x000001c008087836 */ /* 0x000fe20000000000 */
[----:B------:R-:W-:-:S02]  /*fc80*/  WARPGROUP.DEPBAR.LE gsb0, 0x0 ;  /* 0x00008000000079c5 */ /* 0x000fc40000010000 */
[----:B------:R-:W-:-:S06]  /*fc90*/  WARPGROUP.ARRIVE ;  /* 0x00000000000079c5 */ /* 0x000fcc0000000000 */
[----:B------:R-:W-:Y:S01]  /*fca0*/  HGMMA.64x96x16.F32.BF16 R88, gdesc[UR8].tnspB, R88, gsb0 ;  /* 0x41600000085879f0 */ /* 0x000fe20008001858 */
[----:B------:R-:W-:Y:S01]  /*fcb0*/  R2UR UR10, R10 ;  /* 0x000000000a0a72ca */ /* 0x000fe200000e0000 */
[----:B------:R-:W-:Y:S01]  /*fcc0*/  UIADD3 UR8, UR12, 0x604, URZ ;  /* 0x000006040c087890 */ /* 0x000fe2000fffe03f */
[----:B------:R-:W-:Y:S01]  /*fcd0*/  R2UR UR11, R11 ;  /* 0x000000000b0b72ca */ /* 0x000fe200000e0000 */
[----:B------:R-:W-:Y:S01]  /*fce0*/  UMOV UR9, 0x40000040 ;  /* 0x4000004000097882 */ /* 0x000fe20000000000 */
[----:B------:R-:W-:-:S05]  /*fcf0*/  IMAD.U32 R10, RZ, RZ, UR43 ;  /* 0x0000002bff0a7e24 */ /* 0x000fca000f8e00ff */
[----:B------:R-:W-:-:S05]  /*fd00*/  LOP3.LUT R144, RZ, R10, RZ, 0x33, !PT ;  /* 0x0000000aff907212 */ /* 0x000fca00078e33ff */
[----:B------:R-:W-:Y:S02]  /*fd10*/  IMAD.IADD R144, R144, 0x1, R143 ;  /* 0x0000000190907824 */ /* 0x000fe400078e028f */
[----:B------:R-:W-:Y:S02]  /*fd20*/  VIADD R143, R143, UR50 ;  /* 0x000000328f8f7c36 */ /* 0x000fe40008000000 */
[----:B0-----:R-:W-:Y:S01]  /*fd30*/  IMAD.IADD R11, R154, 0x1, R144 ;  /* 0x000000019a0b7824 */ /* 0x001fe200078e0290 */
        /* <DEDUP_REMOVED lines=8> */
[----:B------:R-:W-:Y:S02]  /*fdc0*/  @!P1 IMAD R9, R20, 0x8, R2 ;  /* 0x0000000814099824 */ /* 0x000fe400078e0202 */
[----:B------:R-:W-:Y:S01]  /*fdd0*/  IMAD.IADD R21, R154, 0x1, R143 ;  /* 0x000000019a157824 */ /* 0x000fe200078e028f */
[----:B------:R-:W-:Y:S01]  /*fde0*/  SEL R8, R8, 0x9, !P3 ;  /* 0x0000000908087807 */ /* 0x000fe20005800000 */
[----:B------:R-:W-:Y:S01]  /*fdf0*/  @!P1 VIADD R9, R9, 0x2d840 ;  /* 0x0002d84009099836 */ /* 0x000fe20000000000 */
[----:B------:R-:W-:-:S04]  /*fe00*/  PLOP3.LUT P3, PT, PT, PT, UP0, 0x40, 0x0 ;  /* 0x000000000000781c */ /* 0x000fc80003f6e808 */
[----:B------:R-:W-:Y:S01]  /*fe10*/  @!P1 PRMT R9, RZ, 0x654, R9 ;  /* 0x00000654ff099816 */ /* 0x000fe20000000009 */
[----:B------:R-:W-:Y:S02]  /*fe20*/  WARPGROUP.DEPBAR.LE gsb0, 0x0 ;  /* 0x00008000000079c5 */ /* 0x000fe40000010000 */
[----:B------:R-:W-:-:S06]  /*fe30*/  WARPGROUP.ARRIVE ;  /* 0x00000000000079c5 */ /* 0x000fcc0000000000 */
[----:B------:R-:W-:Y:S03]  /*fe40*/  HGMMA.64x96x16.F32.BF16 R88, gdesc[UR8].tnspB, R88, gsb0 ;  /* 0x41600000085879f0 */ /* 0x000fe60008001858 */
[----:B------:R-:W-:Y:S02]  /*fe50*/  WARPGROUP.DEPBAR.LE gsb0, 0x0 ;  /* 0x00008000000079c5 */ /* 0x000fe40000010000 */
[----:B------:R0:W-:Y:S06]  /*fe60*/  BAR.ARV R8, 0x100 ;  /* 0x000400080000751d */ /* 0x0001ec0000002000 */
[----:B------:R0:W-:Y:S01]  /*fe70*/  @!P1 SYNCS.ARRIVE.TRANS64.RED.A1T0 RZ, [R9+URZ], RZ ;  /* 0x000000ff09ff99a7 */ /* 0x0001e2000810043f */
        /* <DEDUP_REMOVED lines=13> */
.L_x_11437:
[----:B------:R-:W-:-:S05]  /*ff50*/  IMAD.U32 R155, RZ, RZ, UR42 ;  /* 0x0000002aff9b7e24 */ /* 0x000fca000f8e00ff */
[----:B------:R-:W-:-:S13]  /*ff60*/  ISETP.NE.AND P3, PT, R155, 0x1, PT ;  /* 0x000000019b00780c */ /* 0x000fda0003f65270 */
[----:B0-----:R-:W0:Y:S02]  /*ff70*/  @P3 LDC.64 R8, c[0x0][0x9e8] ;  /* 0x00027a00ff083b82 */ /* 0x001e240000000a00 */
[----:B0-----:R-:W-:-:S05]  /*ff80*/  @P3 IMAD.HI.U32 R8, R154, R8, RZ ;  /* 0x000000089a083227 */ /* 0x001fca00078e00ff */
[----:B------:R-:W-:-:S07]  /*ff90*/  @P3 SHF.R.U32.HI R154, RZ, R9, R8 ;  /* 0x00000009ff9a3219 */ /* 0x000fce0000011608 */
.L_x_11438:
[----:B------:R-:W-:Y:S05]  /*ffa0*/  BSYNC B0 ;  /* 0x0000000000007941 */ /* 0x000fea0003800000 */
.L_x_11436:
[----:B------:R-:W-:-:S04]  /*ffb0*/  IMAD R154, R154, R155, -R145 ;  /* 0x0000009b9a9a7224 */ /* 0x000fc800078e0a91 */
[----:B------:R-:W-:-:S05]  /*ffc0*/  IMAD R154, R139, -0x2, R154 ;  /* 0xfffffffe8b9a7824 */ /* 0x000fca00078e029a */
[----:B------:R-:W-:Y:S02]  /*ffd0*/  VIMNMX R11, R11, R154, !PT ;  /* 0x0000009a0b0b7248 */ /* 0x000fe40007fe0100 */
[----:B------:R-:W-:-:S07]  /*ffe0*/  VIADDMNMX R21, R154, R155, R21, PT ;  /* 0x0000009b9a157246 */ /* 0x000fce0003800115 */
.L_x_11435:
[----:B------:R-:W-:Y:S01]  /*fff0*/  ISETP.GT.AND P3, PT, R3, -0x1, PT ;  /* 0xffffffff0300780c */ /* 0x000fe20003f64270 */
[----:B------:R-:W1:Y:S03]  /*10000*/  SHFL.IDX PT, R18, R18, 0x1, 0x1c1f ;  /* 0x003c1f0012127f89 */ /* 0x000e6600000e0000 */
[C---:B------:R-:W-:Y:S02]  /*10010*/  ISETP.GT.AND P4, PT, R11.reuse, RZ, P3 ;  /* 0x000000ff0b00720c */ /* 0x040fe40001f84270 */
[----:B------:R-:W-:Y:S02]  /*10020*/  ISETP.GT.AND P5, PT, R11, 0x1, P3 ;  /* 0x000000010b00780c */ /* 0x000fe40001fa4270 */
[C---:B------:R-:W-:Y:S02]  /*10030*/  ISETP.LT.OR P4, PT, R21.reuse, 0x1, P4 ;  /* 0x000000011500780c */ /* 0x040fe40002781670 */
[----:B------:R-:W-:-:S02]  /*10040*/  ISETP.LT.OR P5, PT, R21, 0x2, P5 ;  /* 0x000000021500780c */ /* 0x000fc40002fa1670 */
[----:B------:R-:W-:Y:S02]  /*10050*/  FSEL R24, R24, -INF , !P4 ;  /* 0xff80000018187808 */ /* 0x000fe40006000000 */
[----:B------:R-:W-:Y:S02]  /*10060*/  ISETP.GT.AND P4, PT, R11, 0x8, P3 ;  /* 0x000000080b00780c */ /* 0x000fe40001f84270 */
[----:B------:R-:W-:Y:S02]  /*10070*/  FSEL R25, R25, -INF , !P5 ;  /* 0xff80000019197808 */ /* 0x000fe40006800000 */
[----:B------:R-:W-:Y:S02]  /*10080*/  ISETP.LT.OR P4, PT, R21, 0x9, P4 ;  /* 0x000000091500780c */ /* 0x000fe40002781670 */
[----:B------:R-:W-:Y:S02]  /*10090*/  ISETP.GT.AND P5, PT, R11, 0x9, P3 ;  /* 0x000000090b00780c */ /* 0x000fe40001fa4270 */
[----:B------:R-:W-:-:S02]  /*100a0*/  FSEL R28, R28, -INF , !P4 ;  /* 0xff8000001c1c7808 */ /* 0x000fc40006000000 */
[----:B------:R-:W-:Y:S01]  /*100b0*/  ISETP.GT.AND P4, PT, R11, 0x10, P3 ;  /* 0x000000100b00780c */ /* 0x000fe20001f84270 */
[--C-:B-1----:R-:W-:Y:S01]  /*100c0*/  IMAD.IADD R143, R143, 0x1, R18.reuse ;  /* 0x000000018f8f7824 */ /* 0x102fe200078e0212 */
[C---:B------:R-:W-:Y:S01]  /*100d0*/  ISETP.LT.OR P5, PT, R21.reuse, 0xa, P5 ;  /* 0x0000000a1500780c */ /* 0x040fe20002fa1670 */
[----:B------:R-:W-:Y:S01]  /*100e0*/  IMAD.IADD R144, R144, 0x1, R18 ;  /* 0x0000000190907824 */ /* 0x000fe200078e0212 */
[----:B------:R-:W-:Y:S02]  /*100f0*/  ISETP.LT.OR P4, PT, R21, 0x11, P4 ;  /* 0x000000111500780c */ /* 0x000fe40002781670 */
[----:B------:R-:W-:Y:S02]  /*10100*/  FSEL R29, R29, -INF , !P5 ;  /* 0xff8000001d1d7808 */ /* 0x000fe40006800000 */
[----:B------:R-:W-:Y:S02]  /*10110*/  FSEL R32, R32, -INF , !P4 ;  /* 0xff80000020207808 */ /* 0x000fe40006000000 */
        /* <DEDUP_REMOVED lines=74> */
[----:B------:R-:W-:Y:S02]  /*105c0*/  ISETP.GT.AND P5, PT, R11, 0x71, P3 ;  /* 0x000000710b00780c */ /* 0x000fe40001fa4270 */
[----:B------:R-:W-:Y:S02]  /*105d0*/  FSEL R84, R84, -INF , !P4 ;  /* 0xff80000054547808 */ /* 0x000fe40006000000 */
[----:B------:R-:W-:Y:S02]  /*105e0*/  PLOP3.LUT P4, PT, PT, PT, UP0, 0x40, 0x0 ;  /* 0x000000000000781c */ /* 0x000fe40003f8e808 */
[----:B------:R-:W-:-:S04]  /*105f0*/  ISETP.LT.OR P5, PT, R21, 0x72, P5 ;  /* 0x000000721500780c */ /* 0x000fc80002fa1670 */
[----:B------:R-:W-:Y:S02]  /*10600*/  FSEL R81, R81, -INF , !P5 ;  /* 0xff80000051517808 */ /* 0x000fe40006800000 */
[----:B------:R-:W-:-:S04]  /*10610*/  ISETP.GT.AND P5, PT, R11, 0x79, P3 ;  /* 0x000000790b00780c */ /* 0x000fc80001fa4270 */
[----:B------:R-:W-:-:S04]  /*10620*/  ISETP.LT.OR P5, PT, R21, 0x7a, P5 ;  /* 0x0000007a1500780c */ /* 0x000fc80002fa1670 */
[----:B------:R-:W-:Y:S01]  /*10630*/  FSEL R85, R85, -INF , !P5 ;  /* 0xff80000055557808 */ /* 0x000fe20006800000 */
[----:B------:R-:W-:Y:S08]  /*10640*/  @P4 BRA `(.L_x_11439) ;  /* 0x0000000000584947 */ /* 0x000ff00003800000 */
        /* <DEDUP_REMOVED lines=12> */
.L_x_11441:
[----:B------:R-:W-:-:S05]  /*10710*/  IMAD.U32 R11, RZ, RZ, UR42 ;  /* 0x0000002aff0b7e24 */ /* 0x000fca000f8e00ff */
[----:B------:R-:W-:-:S13]  /*10720*/  ISETP.NE.AND P4, PT, R11, 0x1, PT ;  /* 0x000000010b00780c */ /* 0x000fda0003f85270 */
[----:B0-----:R-:W0:Y:S02]  /*10730*/  @P4 LDC.64 R8, c[0x0][0x9e8] ;  /* 0x00027a00ff084b82 */ /* 0x001e240000000a00 */
[----:B0-----:R-:W-:-:S05]  /*10740*/  @P4 IMAD.HI.U32 R8, R18, R8, RZ ;  /* 0x0000000812084227 */ /* 0x001fca00078e00ff */
[----:B------:R-:W-:-:S07]  /*10750*/  @P4 SHF.R.U32.HI R18, RZ, R9, R8 ;  /* 0x00000009ff124219 */ /* 0x000fce0000011608 */
.L_x_11442:
[----:B------:R-:W-:Y:S05]  /*10760*/  BSYNC B0 ;  /* 0x0000000000007941 */ /* 0x000fea0003800000 */
.L_x_11440:
[----:B------:R-:W-:-:S04]  /*10770*/  IMAD R18, R18, R11, -R145 ;  /* 0x0000000b12127224 */ /* 0x000fc800078e0a91 */
[----:B------:R-:W-:-:S05]  /*10780*/  IMAD R18, R139, -0x2, R18 ;  /* 0xfffffffe8b127824 */ /* 0x000fca00078e0212 */
[----:B------:R-:W-:Y:S02]  /*10790*/  VIMNMX R144, R144, R18, !PT ;  /* 0x0000001290907248 */ /* 0x000fe40007fe0100 */
[----:B------:R-:W-:-:S07]  /*107a0*/  VIADDMNMX R143, R18, R11, R143, PT ;  /* 0x0000000b128f7246 */ /* 0x000fce000380018f */
.L_x_11439:
[----:B0-----:R-:W-:Y:S01]  /*107b0*/  @!P1 IMAD R8, R16, 0x8, R2 ;  /* 0x0000000810089824 */ /* 0x001fe200078e0202 */
[----:B------:R-:W2:Y:S01]  /*107c0*/  LDL R145, [R1+0x20] ;  /* 0x0000200001917983 */ /* 0x000ea20000100800 */
[----:B------:R-:W-:Y:S02]  /*107d0*/  UMOV UR39, UR7 ;  /* 0x0000000700277c82 */ /* 0x000fe40008000000 */
[----:B------:R-:W-:-:S05]  /*107e0*/  @!P1 VIADD R8, R8, 0x2d860 ;  /* 0x0002d86008089836 */ /* 0x000fca0000000000 */
        /* <DEDUP_REMOVED lines=38> */
[----:B------:R-:W-:-:S04]  /*10a50*/  FSETP.NEU.FTZ.AND P4, PT, R8, -INF , PT ;  /* 0xff8000000800780b */ /* 0x000fc80003f9d000 */
[----:B------:R-:W-:-:S05]  /*10a60*/  FSEL R9, R8, RZ, P4 ;  /* 0x000000ff08097208 */ /* 0x000fca0002000000 */
[----:B------:R-:W-:Y:S01]  /*10a70*/  FADD.FTZ R9, -R9, R0 ;  /* 0x0000000009097221 */ /* 0x000fe20000010100 */
[----:B------:R-:W-:-:S03]  /*10a80*/  FMUL.FTZ R0, R8, UR39 ;  /* 0x0000002708007c20 */ /* 0x000fc60008410000 */
[----:B------:R-:W-:Y:S02]  /*10a90*/  FMUL.FTZ R9, R9, UR39 ;  /* 0x0000002709097c20 */ /* 0x000fe40008410000 */
[----:B------:R-:W-:Y:S02]  /*10aa0*/  FSEL R0, R0, RZ, P4 ;  /* 0x000000ff00007208 */ /* 0x000fe40002000000 */
[----:B------:R-:W-:Y:S02]  /*10ab0*/  ISETP.GT.AND P4, PT, R144, 0x1, P3 ;  /* 0x000000019000780c */ /* 0x000fe40001f84270 */
[----:B------:R-:W-:Y:S01]  /*10ac0*/  MUFU.EX2 R9, R9 ;  /* 0x0000000900097308 */ /* 0x000fe20000000800 */
[--C-:B------:R-:W-:Y:S01]  /*10ad0*/  FFMA.FTZ R24, R24, UR39, -R0.reuse ;  /* 0x0000002718187c23 */ /* 0x100fe20008010800 */
[----:B------:R-:W-:Y:S01]  /*10ae0*/  ISETP.LT.OR P5, PT, R143, 0x2, P4 ;  /* 0x000000028f00780c */ /* 0x000fe200027a1670 */
[--C-:B------:R-:W-:Y:S01]  /*10af0*/  FFMA.FTZ R25, R25, UR39, -R0.reuse ;  /* 0x0000002719197c23 */ /* 0x100fe20008010800 */
[----:B------:R-:W-:Y:S01]  /*10b00*/  ISETP.GT.AND P4, PT, R144, 0x8, P3 ;  /* 0x000000089000780c */ /* 0x000fe20001f84270 */
[--C-:B------:R-:W-:Y:S01]  /*10b10*/  FFMA.FTZ R28, R28, UR39, -R0.reuse ;  /* 0x000000271c1c7c23 */ /* 0x100fe20008010800 */
[----:B------:R-:W-:Y:S01]  /*10b20*/  FSEL R27, R27, -INF , !P5 ;  /* 0xff8000001b1b7808 */ /* 0x000fe20006800000 */
[--C-:B------:R-:W-:Y:S01]  /*10b30*/  FFMA.FTZ R29, R29, UR39, -R0.reuse ;  /* 0x000000271d1d7c23 */ /* 0x100fe20008010800 */
[----:B------:R-:W-:Y:S01]  /*10b40*/  ISETP.GT.AND P5, PT, R144, 0x9, P3 ;  /* 0x000000099000780c */ /* 0x000fe20001fa4270 */
[----:B------:R-:W0:Y:S01]  /*10b50*/  MUFU.EX2 R24, R24 ;  /* 0x0000001800187308 */ /* 0x000e220000000800 */
[C---:B------:R-:W-:Y:S01]  /*10b60*/  ISETP.LT.OR P4, PT, R143.reuse, 0x9, P4 ;  /* 0x000000098f00780c */ /* 0x040fe20002781670 */
[--C-:B------:R-:W-:Y:S01]  /*10b70*/  FFMA.FTZ R32, R32, UR39, -R0.reuse ;  /* 0x0000002720207c23 */ /* 0x100fe20008010800 */
[----:B------:R-:W-:Y:S01]  /*10b80*/  ISETP.LT.OR P5, PT, R143, 0xa, P5 ;  /* 0x0000000a8f00780c */ /* 0x000fe20002fa1670 */
[--C-:B------:R-:W-:Y:S01]  /*10b90*/  FFMA.FTZ R33, R33, UR39, -R0.reuse ;  /* 0x0000002721217c23 */ /* 0x100fe20008010800 */
[----:B------:R-:W-:Y:S01]  /*10ba0*/  FSEL R30, R30, -INF , !P4 ;  /* 0xff8000001e1e7808 */ /* 0x000fe20006000000 */
[--C-:B------:R-:W-:Y:S01]  /*10bb0*/  FFMA.FTZ R36, R36, UR39, -R0.reuse ;  /* 0x0000002724247c23 */ /* 0x100fe20008010800 */
[----:B------:R-:W-:Y:S01]  /*10bc0*/  FSEL R31, R31, -INF , !P5 ;  /* 0xff8000001f1f7808 */ /* 0x000fe20006800000 */
[----:B------:R-:W1:Y:S01]  /*10bd0*/  MUFU.EX2 R25, R25 ;  /* 0x0000001900197308 */ /* 0x000e620000000800 */
[C---:B------:R-:W-:Y:S01]  /*10be0*/  ISETP.GT.AND P5, PT, R144.reuse, 0x11, P3 ;  /* 0x000000119000780c */ /* 0x040fe20001fa4270 */
[--C-:B------:R-:W-:Y:S01]  /*10bf0*/  FFMA.FTZ R37, R37, UR39, -R0.reuse ;  /* 0x0000002725257c23 */ /* 0x100fe20008010800 */
[----:B------:R-:W-:Y:S01]  /*10c00*/  ISETP.GT.AND P4, PT, R144, 0x10, P3 ;  /* 0x000000109000780c */ /* 0x000fe20001f84270 */
[--C-:B------:R-:W-:Y:S01]  /*10c10*/  FFMA.FTZ R40, R40, UR39, -R0.reuse ;  /* 0x0000002728287c23 */ /* 0x100fe20008010800 */
[----:B------:R-:W-:Y:S01]  /*10c20*/  ISETP.LT.OR P5, PT, R143, 0x12, P5 ;  /* 0x000000128f00780c */ /* 0x000fe20002fa1670 */
[----:B------:R-:W-:Y:S01]  /*10c30*/  FFMA.FTZ R41, R41, UR39, -R0 ;  /* 0x0000002729297c23 */ /* 0x000fe20008010800 */
[----:B------:R-:W-:Y:S01]  /*10c40*/  ISETP.LT.OR P4, PT, R143, 0x11, P4 ;  /* 0x000000118f00780c */ /* 0x000fe20002781670 */
[----:B------:R-:W-:Y:S01]  /*10c50*/  MUFU.EX2 R29, R29 ;  /* 0x0000001d001d7308 */ /* 0x000fe20000000800 */
[----:B------:R-:W-:Y:S01]  /*10c60*/  FSEL R35, R35, -INF , !P5 ;  /* 0xff80000023237808 */ /* 0x000fe20006800000 */
[----:B0-----:R-:W-:Y:S01]  /*10c70*/  FFMA.FTZ R5, R9, R5, R24 ;  /* 0x0000000509057223 */ /* 0x001fe20000010018 */
[----:B------:R-:W-:Y:S01]  /*10c80*/  ISETP.GT.AND P5, PT, R144, 0x19, P3 ;  /* 0x000000199000780c */ /* 0x000fe20001fa4270 */
[--C-:B------:R-:W-:Y:S01]  /*10c90*/  FFMA.FTZ R44, R44, UR39, -R0.reuse ;  /* 0x000000272c2c7c23 */ /* 0x100fe20008010800 */
[----:B------:R-:W-:Y:S01]  /*10ca0*/  FSEL R34, R34, -INF , !P4 ;  /* 0xff80000022227808 */ /* 0x000fe20006000000 */
[--C-:B------:R-:W-:Y:S01]  /*10cb0*/  FFMA.FTZ R45, R45, UR39, -R0.reuse ;  /* 0x000000272d2d7c23 */ /* 0x100fe20008010800 */
[----:B------:R-:W-:Y:S01]  /*10cc0*/  ISETP.LT.OR P5, PT, R143, 0x1a, P5 ;  /* 0x0000001a8f00780c */ /* 0x000fe20002fa1670 */
[----:B------:R-:W-:Y:S01]  /*10cd0*/  MUFU.EX2 R32, R32 ;  /* 0x0000002000207308 */ /* 0x000fe20000000800 */
[----:B------:R-:W-:Y:S01]  /*10ce0*/  ISETP.GT.AND P4, PT, R144, 0x18, P3 ;  /* 0x000000189000780c */ /* 0x000fe20001f84270 */
[----:B-1----:R-:W-:Y:S01]  /*10cf0*/  FADD.FTZ R5, R25, R5 ;  /* 0x0000000519057221 */ /* 0x002fe20000010000 */
[----:B------:R-:W-:Y:S01]  /*10d00*/  FSEL R39, R39, -INF , !P5 ;  /* 0xff80000027277808 */ /* 0x000fe20006800000 */
[--C-:B------:R-:W-:Y:S01]  /*10d10*/  FFMA.FTZ R48, R48, UR39, -R0.reuse ;  /* 0x0000002730307c23 */ /* 0x100fe20008010800 */
[----:B------:R-:W-:Y:S01]  /*10d20*/  ISETP.GT.AND P5, PT, R144, 0x21, P3 ;  /* 0x000000219000780c */ /* 0x000fe20001fa4270 */
[--C-:B------:R-:W-:Y:S01]  /*10d30*/  FFMA.FTZ R49, R49, UR39, -R0.reuse ;  /* 0x0000002731317c23 */ /* 0x100fe20008010800 */
[C---:B------:R-:W-:Y:S01]  /*10d40*/  ISETP.LT.OR P4, PT, R143.reuse, 0x19, P4 ;  /* 0x000000198f00780c */ /* 0x040fe20002781670 */
[----:B------:R-:W-:Y:S01]  /*10d50*/  MUFU.EX2 R33, R33 ;  /* 0x0000002100217308 */ /* 0x000fe20000000800 */
[----:B------:R-:W-:Y:S01]  /*10d60*/  ISETP.LT.OR P5, PT, R143, 0x22, P5 ;  /* 0x000000228f00780c */ /* 0x000fe20002fa1670 */
[--C-:B------:R-:W-:Y:S01]  /*10d70*/  FFMA.FTZ R52, R52, UR39, -R0.reuse ;  /* 0x0000002734347c23 */ /* 0x100fe20008010800 */
[----:B------:R-:W-:Y:S01]  /*10d80*/  FSEL R38, R38, -INF , !P4 ;  /* 0xff80000026267808 */ /* 0x000fe20006000000 */
[--C-:B------:R-:W-:Y:S01]  /*10d90*/  FFMA.FTZ R53, R53, UR39, -R0.reuse ;  /* 0x0000002735357c23 */ /* 0x100fe20008010800 */
[----:B------:R-:W-:Y:S01]  /*10da0*/  FSEL R43, R43, -INF , !P5 ;  /* 0xff8000002b2b7808 */ /* 0x000fe20006800000 */
[--C-:B------:R-:W-:Y:S01]  /*10db0*/  FFMA.FTZ R56, R56, UR39, -R0.reuse ;  /* 0x0000002738387c23 */ /* 0x100fe20008010800 */
[C---:B------:R-:W-:Y:S01]  /*10dc0*/  ISETP.GT.AND P5, PT, R144.reuse, 0x29, P3 ;  /* 0x000000299000780c */ /* 0x040fe20001fa4270 */
[----:B------:R-:W-:Y:S01]  /*10dd0*/  MUFU.EX2 R36, R36 ;  /* 0x0000002400247308 */ /* 0x000fe20000000800 */
[----:B------:R-:W-:Y:S01]  /*10de0*/  ISETP.GT.AND P4, PT, R144, 0x20, P3 ;  /* 0x000000209000780c */ /* 0x000fe20001f84270 */
[--C-:B------:R-:W-:Y:S01]  /*10df0*/  FFMA.FTZ R57, R57, UR39, -R0.reuse ;  /* 0x0000002739397c23 */ /* 0x100fe20008010800 */
[C---:B------:R-:W-:Y:S01]  /*10e00*/  ISETP.LT.OR P5, PT, R143.reuse, 0x2a, P5 ;  /* 0x0000002a8f00780c */ /* 0x040fe20002fa1670 */
[--C-:B------:R-:W-:Y:S01]  /*10e10*/  FFMA.FTZ R60, R60, UR39, -R0.reuse ;  /* 0x000000273c3c7c23 */ /* 0x100fe20008010800 */
[----:B------:R-:W-:Y:S01]  /*10e20*/  ISETP.LT.OR P4, PT, R143, 0x21, P4 ;  /* 0x000000218f00780c */ /* 0x000fe20002781670 */
[--C-:B------:R-:W-:Y:S01]  /*10e30*/  FFMA.FTZ R61, R61, UR39, -R0.reuse ;  /* 0x000000273d3d7c23 */ /* 0x100fe20008010800 */
[----:B------:R-:W-:Y:S01]  /*10e40*/  FSEL R47, R47, -INF , !P5 ;  /* 0xff8000002f2f7808 */ /* 0x000fe20006800000 */
[----:B------:R-:W-:Y:S01]  /*10e50*/  MUFU.EX2 R37, R37 ;  /* 0x0000002500257308 */ /* 0x000fe20000000800 */
[----:B------:R-:W-:Y:S01]  /*10e60*/  ISETP.GT.AND P5, PT, R144, 0x31, P3 ;  /* 0x000000319000780c */ /* 0x000fe20001fa4270 */
[--C-:B------:R-:W-:Y:S01]  /*10e70*/  FFMA.FTZ R64, R64, UR39, -R0.reuse ;  /* 0x0000002740407c23 */ /* 0x100fe20008010800 */
[----:B------:R-:W-:Y:S01]  /*10e80*/  FSEL R42, R42, -INF , !P4 ;  /* 0xff8000002a2a7808 */ /* 0x000fe20006000000 */
[--C-:B------:R-:W-:Y:S01]  /*10e90*/  FFMA.FTZ R65, R65, UR39, -R0.reuse ;  /* 0x0000002741417c23 */ /* 0x100fe20008010800 */
[----:B------:R-:W-:Y:S01]  /*10ea0*/  ISETP.LT.OR P5, PT, R143, 0x32, P5 ;  /* 0x000000328f00780c */ /* 0x000fe20002fa1670 */
[--C-:B------:R-:W-:Y:S01]  /*10eb0*/  FFMA.FTZ R68, R68, UR39, -R0.reuse ;  /* 0x0000002744447c23 */ /* 0x100fe20008010800 */
[C---:B------:R-:W-:Y:S01]  /*10ec0*/  ISETP.GT.AND P4, PT, R144.reuse, 0x28, P3 ;  /* 0x000000289000780c */ /* 0x040fe20001f84270 */
[----:B------:R-:W-:Y:S01]  /*10ed0*/  MUFU.EX2 R40, R40 ;  /* 0x0000002800287308 */ /* 0x000fe20000000800 */
[----:B------:R-:W-:Y:S01]  /*10ee0*/  FSEL R51, R51, -INF , !P5 ;  /* 0xff80000033337808 */ /* 0x000fe20006800000 */
[--C-:B------:R-:W-:Y:S01]  /*10ef0*/  FFMA.FTZ R69, R69, UR39, -R0.reuse ;  /* 0x0000002745457c23 */ /* 0x100fe20008010800 */
[----:B------:R-:W-:Y:S01]  /*10f00*/  ISETP.GT.AND P5, PT, R144, 0x39, P3 ;  /* 0x000000399000780c */ /* 0x000fe20001fa4270 */
[--C-:B------:R-:W-:Y:S01]  /*10f10*/  FFMA.FTZ R72, R72, UR39, -R0.reuse ;  /* 0x0000002748487c23 */ /* 0x100fe20008010800 */
[----:B------:R-:W-:Y:S01]  /*10f20*/  ISETP.LT.OR P4, PT, R143, 0x29, P4 ;  /* 0x000000298f00780c */ /* 0x000fe20002781670 */
[--C-:B------:R-:W-:Y:S01]  /*10f30*/  FFMA.FTZ R73, R73, UR39, -R0.reuse ;  /* 0x0000002749497c23 */ /* 0x100fe20008010800 */
[----:B------:R-:W-:Y:S01]  /*10f40*/  ISETP.LT.OR P5, PT, R143, 0x3a, P5 ;  /* 0x0000003a8f00780c */ /* 0x000fe20002fa1670 */
[----:B------:R-:W-:Y:S01]  /*10f50*/  MUFU.EX2 R41, R41 ;  /* 0x0000002900297308 */ /* 0x000fe20000000800 */
[----:B------:R-:W-:Y:S01]  /*10f60*/  FSEL R46, R46, -INF , !P4 ;  /* 0xff8000002e2e7808 */ /* 0x000fe20006000000 */
[--C-:B------:R-:W-:Y:S01]  /*10f70*/  FFMA.FTZ R76, R76, UR39, -R0.reuse ;  /* 0x000000274c4c7c23 */ /* 0x100fe20008010800 */
[----:B------:R-:W-:Y:S01]  /*10f80*/  FSEL R55, R55, -INF , !P5 ;  /* 0xff80000037377808 */ /* 0x000fe20006800000 */
[--C-:B------:R-:W-:Y:S01]  /*10f90*/  FFMA.FTZ R77, R77, UR39, -R0.reuse ;  /* 0x000000274d4d7c23 */ /* 0x100fe20008010800 */
[----:B------:R-:W-:Y:S01]  /*10fa0*/  ISETP.GT.AND P5, PT, R144, 0x41, P3 ;  /* 0x000000419000780c */ /* 0x000fe20001fa4270 */
[--C-:B------:R-:W-:Y:S01]  /*10fb0*/  FFMA.FTZ R80, R80, UR39, -R0.reuse ;  /* 0x0000002750507c23 */ /* 0x100fe20008010800 */
[----:B------:R-:W-:Y:S01]  /*10fc0*/  ISETP.GT.AND P4, PT, R144, 0x30, P3 ;  /* 0x000000309000780c */ /* 0x000fe20001f84270 */
[----:B------:R-:W-:Y:S01]  /*10fd0*/  MUFU.EX2 R44, R44 ;  /* 0x0000002c002c7308 */ /* 0x000fe20000000800 */
[----:B------:R-:W-:Y:S01]  /*10fe0*/  ISETP.LT.OR P5, PT, R143, 0x42, P5 ;  /* 0x000000428f00780c */ /* 0x000fe20002fa1670 */
[--C-:B------:R-:W-:Y:S01]  /*10ff0*/  FFMA.FTZ R81, R81, UR39, -R0.reuse ;  /* 0x0000002751517c23 */ /* 0x100fe20008010800 */
[----:B------:R-:W-:Y:S01]  /*11000*/  ISETP.LT.OR P4, PT, R143, 0x31, P4 ;  /* 0x000000318f00780c */ /* 0x000fe20002781670 */
[--C-:B------:R-:W-:Y:S01]  /*11010*/  FFMA.FTZ R84, R84, UR39, -R0.reuse ;  /* 0x0000002754547c23 */ /* 0x100fe20008010800 */
[----:B------:R-:W-:Y:S01]  /*11020*/  FSEL R59, R59, -INF , !P5 ;  /* 0xff8000003b3b7808 */ /* 0x000fe20006800000 */
[----:B------:R-:W-:Y:S01]  /*11030*/  FFMA.FTZ R0, R85, UR39, -R0 ;  /* 0x0000002755007c23 */ /* 0x000fe20008010800 */
[----:B------:R-:W-:Y:S01]  /*11040*/  ISETP.GT.AND P5, PT, R144, 0x49, P3 ;  /* 0x000000499000780c */ /* 0x000fe20001fa4270 */
[----:B------:R-:W-:Y:S01]  /*11050*/  MUFU.EX2 R45, R45 ;  /* 0x0000002d002d7308 */ /* 0x000fe20000000800 */
[----:B------:R-:W-:-:S02]  /*11060*/  FSEL R50, R50, -INF , !P4 ;  /* 0xff80000032327808 */ /* 0x000fc40006000000 */
[----:B------:R-:W-:Y:S02]  /*11070*/  ISETP.LT.OR P5, PT, R143, 0x4a, P5 ;  /* 0x0000004a8f00780c */ /* 0x000fe40002fa1670 */
[C---:B------:R-:W-:Y:S02]  /*11080*/  ISETP.GT.AND P4, PT, R144.reuse, 0x38, P3 ;  /* 0x000000389000780c */ /* 0x040fe40001f84270 */
[----:B------:R-:W-:Y:S01]  /*11090*/  FSEL R63, R63, -INF , !P5 ;  /* 0xff8000003f3f7808 */ /* 0x000fe20006800000 */
[----:B------:R-:W-:Y:S01]  /*110a0*/  MUFU.EX2 R48, R48 ;  /* 0x0000003000307308 */ /* 0x000fe20000000800 */
[----:B------:R-:W-:Y:S02]  /*110b0*/  ISETP.GT.AND P5, PT, R144, 0x51, P3 ;  /* 0x000000519000780c */ /* 0x000fe40001fa4270 */
[C---:B------:R-:W-:Y:S02]  /*110c0*/  ISETP.LT.OR P4, PT, R143.reuse, 0x39, P4 ;  /* 0x000000398f00780c */ /* 0x040fe40002781670 */
[----:B------:R-:W-:-:S02]  /*110d0*/  ISETP.LT.OR P5, PT, R143, 0x52, P5 ;  /* 0x000000528f00780c */ /* 0x000fc40002fa1670 */
[----:B------:R-:W-:Y:S01]  /*110e0*/  FSEL R54, R54, -INF , !P4 ;  /* 0xff80000036367808 */ /* 0x000fe20006000000 */
[----:B------:R-:W-:Y:S01]  /*110f0*/  MUFU.EX2 R49, R49 ;  /* 0x0000003100317308 */ /* 0x000fe20000000800 */
[----:B------:R-:W-:Y:S02]  /*11100*/  FSEL R67, R67, -INF , !P5 ;  /* 0xff80000043437808 */ /* 0x000fe40006800000 */
[C---:B------:R-:W-:Y:S02]  /*11110*/  ISETP.GT.AND P5, PT, R144.reuse, 0x59, P3 ;  /* 0x000000599000780c */ /* 0x040fe40001fa4270 */
[----:B------:R-:W-:Y:S02]  /*11120*/  ISETP.GT.AND P4, PT, R144, 0x40, P3 ;  /* 0x000000409000780c */ /* 0x000fe40001f84270 */
[C---:B------:R-:W-:Y:S01]  /*11130*/  ISETP.LT.OR P5, PT, R143.reuse, 0x5a, P5 ;  /* 0x0000005a8f00780c */ /* 0x040fe20002fa1670 */
[----:B------:R-:W-:Y:S01]  /*11140*/  MUFU.EX2 R52, R52 ;  /* 0x0000003400347308 */ /* 0x000fe20000000800 */
[----:B------:R-:W-:-:S02]  /*11150*/  ISETP.LT.OR P4, PT, R143, 0x41, P4 ;  /* 0x000000418f00780c */ /* 0x000fc40002781670 */
[----:B------:R-:W-:Y:S02]  /*11160*/  FSEL R71, R71, -INF , !P5 ;  /* 0xff80000047477808 */ /* 0x000fe40006800000 */
[----:B------:R-:W-:Y:S02]  /*11170*/  ISETP.GT.AND P5, PT, R144, 0x61, P3 ;  /* 0x000000619000780c */ /* 0x000fe40001fa4270 */
[----:B------:R-:W-:Y:S01]  /*11180*/  FSEL R58, R58, -INF , !P4 ;  /* 0xff8000003a3a7808 */ /* 0x000fe20006000000 */
[----:B------:R-:W-:Y:S01]  /*11190*/  MUFU.EX2 R53, R53 ;  /* 0x0000003500357308 */ /* 0x000fe20000000800 */
[----:B------:R-:W-:Y:S02]  /*111a0*/  ISETP.LT.OR P5, PT, R143, 0x62, P5 ;  /* 0x000000628f00780c */ /* 0x000fe40002fa1670 */
[----:B------:R-:W-:Y:S02]  /*111b0*/  ISETP.GT.AND P4, PT, R144, 0x48, P3 ;  /* 0x000000489000780c */ /* 0x000fe40001f84270 */
[----:B------:R-:W-:-:S02]  /*111c0*/  FSEL R75, R75, -INF , !P5 ;  /* 0xff8000004b4b7808 */ /* 0x000fc40006800000 */
[----:B------:R-:W-:Y:S01]  /*111d0*/  ISETP.GT.AND P5, PT, R144, 0x69, P3 ;  /* 0x000000699000780c */ /* 0x000fe20001fa4270 */
[----:B------:R-:W-:Y:S01]  /*111e0*/  MUFU.EX2 R56, R56 ;  /* 0x0000003800387308 */ /* 0x000fe20000000800 */
[C---:B------:R-:W-:Y:S02]  /*111f0*/  ISETP.LT.OR P4, PT, R143.reuse, 0x49, P4 ;  /* 0x000000498f00780c */ /* 0x040fe40002781670 */
[----:B------:R-:W-:Y:S02]  /*11200*/  ISETP.LT.OR P5, PT, R143, 0x6a, P5 ;  /* 0x0000006a8f00780c */ /* 0x000fe40002fa1670 */
[----:B------:R-:W-:Y:S02]  /*11210*/  FSEL R62, R62, -INF , !P4 ;  /* 0xff8000003e3e7808 */ /* 0x000fe40006000000 */
[----:B------:R-:W-:Y:S01]  /*11220*/  FSEL R79, R79, -INF , !P5 ;  /* 0xff8000004f4f7808 */ /* 0x000fe20006800000 */
[----:B------:R-:W-:Y:S01]  /*11230*/  MUFU.EX2 R57, R57 ;  /* 0x0000003900397308 */ /* 0x000fe20000000800 */
[----:B------:R-:W-:-:S02]  /*11240*/  ISETP.GT.AND P5, PT, R144, RZ, P3 ;  /* 0x000000ff9000720c */ /* 0x000fc40001fa4270 */
[----:B------:R-:W-:Y:S02]  /*11250*/  ISETP.GT.AND P4, PT, R144, 0x50, P3 ;  /* 0x000000509000780c */ /* 0x000fe40001f84270 */
[C---:B------:R-:W-:Y:S02]  /*11260*/  ISETP.LT.OR P5, PT, R143.reuse, 0x1, P5 ;  /* 0x000000018f00780c */ /* 0x040fe40002fa1670 */
[----:B------:R-:W-:Y:S01]  /*11270*/  ISETP.LT.OR P4, PT, R143, 0x51, P4 ;  /* 0x000000518f00780c */ /* 0x000fe20002781670 */
[----:B------:R-:W-:Y:S01]  /*11280*/  MUFU.EX2 R60, R60 ;  /* 0x0000003c003c7308 */ /* 0x000fe20000000800 */
[----:B------:R-:W-:Y:S02]  /*11290*/  FSEL R18, R26, -INF , !P5 ;  /* 0xff8000001a127808 */ /* 0x000fe40006800000 */
[----:B------:R-:W-:Y:S02]  /*112a0*/  FSEL R66, R66, -INF , !P4 ;  /* 0xff80000042427808 */ /* 0x000fe40006000000 */
[----:B------:R-:W-:-:S02]  /*112b0*/  FMNMX.FTZ R11, R18, R6, !PT ;  /* 0x00000006120b7209 */ /* 0x000fc40007810000 */
[----:B------:R-:W-:Y:S01]  /*112c0*/  ISETP.GT.AND P4, PT, R144, 0x58, P3 ;  /* 0x000000589000780c */ /* 0x000fe20001f84270 */
[----:B------:R-:W0:Y:S01]  /*112d0*/  MUFU.EX2 R26, R28 ;  /* 0x0000001c001a7308 */ /* 0x000e220000000800 */
[----:B------:R-:W-:Y:S02]  /*112e0*/  FMNMX.FTZ R11, R27, R11, !PT ;  /* 0x0000000b1b0b7209 */ /* 0x000fe40007810000 */
[----:B------:R-:W-:Y:S02]  /*112f0*/  ISETP.LT.OR P4, PT, R143, 0x59, P4 ;  /* 0x000000598f00780c */ /* 0x000fe40002781670 */
[----:B------:R-:W-:Y:S02]  /*11300*/  FMNMX.FTZ R11, R30, R11, !PT ;  /* 0x0000000b1e0b7209 */ /* 0x000fe40007810000 */
[----:B------:R-:W-:Y:S01]  /*11310*/  FSEL R70, R70, -INF , !P4 ;  /* 0xff80000046467808 */ /* 0x000fe20006000000 */
[----:B------:R-:W-:Y:S01]  /*11320*/  MUFU.EX2 R61, R61 ;  /* 0x0000003d003d7308 */ /* 0x000fe20000000800 */
[----:B------:R-:W-:-:S02]  /*11330*/  FMNMX.FTZ R11, R31, R11, !PT ;  /* 0x0000000b1f0b7209 */ /* 0x000fc40007810000 */
[----:B------:R-:W-:Y:S02]  /*11340*/  ISETP.GT.AND P4, PT, R144, 0x60, P3 ;  /* 0x000000609000780c */ /* 0x000fe40001f84270 */
[----:B------:R-:W-:Y:S02]  /*11350*/  FMNMX.FTZ R11, R34, R11, !PT ;  /* 0x0000000b220b7209 */ /* 0x000fe40007810000 */
[----:B------:R-:W-:Y:S01]  /*11360*/  ISETP.LT.OR P4, PT, R143, 0x61, P4 ;  /* 0x000000618f00780c */ /* 0x000fe20002781670 */
[----:B------:R-:W-:Y:S01]  /*11370*/  MUFU.EX2 R64, R64 ;  /* 0x0000004000407308 */ /* 0x000fe20000000800 */
[----:B------:R-:W-:Y:S01]  /*11380*/  FMNMX.FTZ R11, R35, R11, !PT ;  /* 0x0000000b230b7209 */ /* 0x000fe20007810000 */
[----:B0-----:R-:W-:Y:S01]  /*11390*/  FADD.FTZ R5, R26, R5 ;  /* 0x000000051a057221 */ /* 0x001fe20000010000 */
[----:B------:R-:W-:Y:S02]  /*113a0*/  FSEL R74, R74, -INF , !P4 ;  /* 0xff8000004a4a7808 */ /* 0x000fe40006000000 */
[----:B------:R-:W-:Y:S01]  /*113b0*/  FMNMX.FTZ R11, R38, R11, !PT ;  /* 0x0000000b260b7209 */ /* 0x000fe20007810000 */
[----:B------:R-:W-:Y:S01]  /*113c0*/  FADD.FTZ R5, R29, R5 ;  /* 0x000000051d057221 */ /* 0x000fe20000010000 */
[----:B------:R-:W-:Y:S01]  /*113d0*/  ISETP.GT.AND P4, PT, R144, 0x68, P3 ;  /* 0x000000689000780c */ /* 0x000fe20001f84270 */
[----:B------:R-:W-:Y:S01]  /*113e0*/  MUFU.EX2 R65, R65 ;  /* 0x0000004100417308 */ /* 0x000fe20000000800 */
[----:B------:R-:W-:Y:S01]  /*113f0*/  FMNMX.FTZ R11, R39, R11, !PT ;  /* 0x0000000b270b7209 */ /* 0x000fe20007810000 */
[----:B------:R-:W-:Y:S01]  /*11400*/  FADD.FTZ R5, R32, R5 ;  /* 0x0000000520057221 */ /* 0x000fe20000010000 */
[----:B------:R-:W-:-:S02]  /*11410*/  ISETP.LT.OR P4, PT, R143, 0x69, P4 ;  /* 0x000000698f00780c */ /* 0x000fc40002781670 */
[----:B------:R-:W-:Y:S01]  /*11420*/  FMNMX.FTZ R11, R42, R11, !PT ;  /* 0x0000000b2a0b7209 */ /* 0x000fe20007810000 */
[----:B------:R-:W-:Y:S01]  /*11430*/  FADD.FTZ R5, R33, R5 ;  /* 0x0000000521057221 */ /* 0x000fe20000010000 */
[----:B------:R-:W-:Y:S01]  /*11440*/  FSEL R78, R78, -INF , !P4 ;  /* 0xff8000004e4e7808 */ /* 0x000fe20006000000 */
[----:B------:R-:W-:Y:S01]  /*11450*/  MUFU.EX2 R68, R68 ;  /* 0x0000004400447308 */ /* 0x000fe20000000800 */
[----:B------:R-:W-:Y:S02]  /*11460*/  FMNMX.FTZ R11, R43, R11, !PT ;  /* 0x0000000b2b0b7209 */ /* 0x000fe40007810000 */
[----:B------:R-:W-:Y:S02]  /*11470*/  ISETP.GT.AND P4, PT, R144, 0x70, P3 ;  /* 0x000000709000780c */ /* 0x000fe40001f84270 */
[----:B------:R-:W-:Y:S02]  /*11480*/  FMNMX.FTZ R11, R46, R11, !PT ;  /* 0x0000000b2e0b7209 */ /* 0x000fe40007810000 */
[----:B------:R-:W-:Y:S01]  /*11490*/  ISETP.LT.OR P4, PT, R143, 0x71, P4 ;  /* 0x000000718f00780c */ /* 0x000fe20002781670 */
[----:B------:R-:W-:Y:S01]  /*114a0*/  MUFU.EX2 R69, R69 ;  /* 0x0000004500457308 */ /* 0x000fe20000000800 */
[----:B------:R-:W-:-:S02]  /*114b0*/  FMNMX.FTZ R11, R47, R11, !PT ;  /* 0x0000000b2f0b7209 */ /* 0x000fc40007810000 */
[----:B------:R-:W-:Y:S02]  /*114c0*/  FSEL R82, R82, -INF , !P4 ;  /* 0xff80000052527808 */ /* 0x000fe40006000000 */
[----:B------:R-:W-:Y:S02]  /*114d0*/  FMNMX.FTZ R11, R50, R11, !PT ;  /* 0x0000000b320b7209 */ /* 0x000fe40007810000 */
[C---:B------:R-:W-:Y:S01]  /*114e0*/  ISETP.GT.AND P4, PT, R144.reuse, 0x71, P3 ;  /* 0x000000719000780c */ /* 0x040fe20001f84270 */
[----:B------:R-:W-:Y:S01]  /*114f0*/  MUFU.EX2 R72, R72 ;  /* 0x0000004800487308 */ /* 0x000fe20000000800 */
[----:B------:R-:W-:Y:S02]  /*11500*/  FMNMX.FTZ R11, R51, R11, !PT ;  /* 0x0000000b330b7209 */ /* 0x000fe40007810000 */
[----:B------:R-:W-:Y:S02]  /*11510*/  ISETP.GT.AND P5, PT, R144, 0x78, P3 ;  /* 0x000000789000780c */ /* 0x000fe40001fa4270 */
[----:B------:R-:W-:-:S02]  /*11520*/  FMNMX.FTZ R11, R54, R11, !PT ;  /* 0x0000000b360b7209 */ /* 0x000fc40007810000 */
[----:B------:R-:W-:Y:S01]  /*11530*/  ISETP.LT.OR P4, PT, R143, 0x72, P4 ;  /* 0x000000728f00780c */ /* 0x000fe20002781670 */
        /* <DEDUP_REMOVED lines=9> */
[----:B------:R-:W-:Y:S01]  /*115d0*/  ISETP.LT.OR P3, PT, R143, 0x7a, P3 ;  /* 0x0000007a8f00780c */ /* 0x000fe20001f61670 */
[----:B------:R-:W-:Y:S01]  /*115e0*/  MUFU.EX2 R77, R77 ;  /* 0x0000004d004d7308 */ /* 0x000fe20000000800 */
[----:B------:R-:W-:Y:S02]  /*115f0*/  FMNMX.FTZ R11, R63, R11, !PT ;  /* 0x0000000b3f0b7209 */ /* 0x000fe40007810000 */
[----:B------:R-:W-:Y:S02]  /*11600*/  FSEL R86, R86, -INF , !P5 ;  /* 0xff80000056567808 */ /* 0x000fe40006800000 */
[----:B------:R-:W-:-:S02]  /*11610*/  FMNMX.FTZ R11, R66, R11, !PT ;  /* 0x0000000b420b7209 */ /* 0x000fc40007810000 */
[----:B------:R-:W-:Y:S01]  /*11620*/  FSEL R87, R87, -INF , !P3 ;  /* 0xff80000057577808 */ /* 0x000fe20005800000 */
[----:B------:R-:W-:Y:S01]  /*11630*/  MUFU.EX2 R80, R80 ;  /* 0x0000005000507308 */ /* 0x000fe20000000800 */
[----:B------:R-:W-:Y:S02]  /*11640*/  FMNMX.FTZ R11, R67, R11, !PT ;  /* 0x0000000b430b7209 */ /* 0x000fe40007810000 */
[----:B------:R-:W-:Y:S02]  /*11650*/  F2FP.BF16.F32.PACK_AB R26, R29, R26 ;  /* 0x0000001a1d1a723e */ /* 0x000fe400000010ff */
[----:B------:R-:W-:Y:S02]  /*11660*/  FMNMX.FTZ R11, R70, R11, !PT ;  /* 0x0000000b460b7209 */ /* 0x000fe40007810000 */
[----:B------:R-:W-:Y:S01]  /*11670*/  F2FP.BF16.F32.PACK_AB R24, R25, R24 ;  /* 0x000000181918723e */ /* 0x000fe200000010ff */
[----:B------:R-:W-:Y:S01]  /*11680*/  MUFU.EX2 R81, R81 ;  /* 0x0000005100517308 */ /* 0x000fe20000000800 */
[----:B------:R-:W-:-:S02]  /*11690*/  FMNMX.FTZ R11, R71, R11, !PT ;  /* 0x0000000b470b7209 */ /* 0x000fc40007810000 */
[----:B------:R-:W-:Y:S01]  /*116a0*/  F2FP.BF16.F32.PACK_AB R32, R33, R32 ;  /* 0x000000202120723e */ /* 0x000fe200000010ff */
[----:B------:R-:W-:Y:S01]  /*116b0*/  FADD.FTZ R33, R36, R5 ;  /* 0x0000000524217221 */ /* 0x000fe20000010000 */
[----:B------:R-:W-:-:S03]  /*116c0*/  FMNMX.FTZ R11, R74, R11, !PT ;  /* 0x0000000b4a0b7209 */ /* 0x000fc60007810000 */
[----:B------:R-:W-:Y:S01]  /*116d0*/  FADD.FTZ R33, R37, R33 ;  /* 0x0000002125217221 */ /* 0x000fe20000010000 */
[----:B------:R-:W-:Y:S01]  /*116e0*/  FMNMX.FTZ R11, R75, R11, !PT ;  /* 0x0000000b4b0b7209 */ /* 0x000fe20007810000 */
[----:B------:R-:W-:Y:S02]  /*116f0*/  MUFU.EX2 R84, R84 ;  /* 0x0000005400547308 */ /* 0x000fe40000000800 */
[----:B------:R-:W-:Y:S01]  /*11700*/  FADD.FTZ R33, R40, R33 ;  /* 0x0000002128217221 */ /* 0x000fe20000010000 */
[----:B------:R-:W-:Y:S02]  /*11710*/  FMNMX.FTZ R11, R78, R11, !PT ;  /* 0x0000000b4e0b7209 */ /* 0x000fe40007810000 */
[C---:B------:R-:W-:Y:S01]  /*11720*/  F2FP.BF16.F32.PACK_AB R40, R41.reuse, R40 ;  /* 0x000000282928723e */ /* 0x040fe200000010ff */
[----:B------:R-:W-:Y:S01]  /*11730*/  FADD.FTZ R33, R41, R33 ;  /* 0x0000002129217221 */ /* 0x000fe20000010000 */
[----:B------:R-:W-:Y:S01]  /*11740*/  FMNMX.FTZ R11, R79, R11, !PT ;  /* 0x0000000b4f0b7209 */ /* 0x000fe20007810000 */
[----:B------:R-:W-:Y:S02]  /*11750*/  MUFU.EX2 R0, R0 ;  /* 0x0000000000007308 */ /* 0x000fe40000000800 */
[----:B------:R-:W-:Y:S01]  /*11760*/  FADD.FTZ R33, R44, R33 ;  /* 0x000000212c217221 */ /* 0x000fe20000010000 */
[----:B------:R-:W-:-:S03]  /*11770*/  FMNMX.FTZ R11, R82, R11, !PT ;  /* 0x0000000b520b7209 */ /* 0x000fc60007810000 */
[----:B------:R-:W-:Y:S01]  /*11780*/  FADD.FTZ R33, R45, R33 ;  /* 0x000000212d217221 */ /* 0x000fe20000010000 */
[----:B------:R-:W-:-:S03]  /*11790*/  FMNMX.FTZ R11, R83, R11, !PT ;  /* 0x0000000b530b7209 */ /* 0x000fc60007810000 */
[----:B------:R-:W-:Y:S01]  /*117a0*/  FADD.FTZ R33, R48, R33 ;  /* 0x0000002130217221 */ /* 0x000fe20000010000 */
[----:B------:R-:W-:-:S03]  /*117b0*/  FMNMX.FTZ R11, R86, R11, !PT ;  /* 0x0000000b560b7209 */ /* 0x000fc60007810000 */
[----:B------:R-:W-:Y:S01]  /*117c0*/  FADD.FTZ R33, R49, R33 ;  /* 0x0000002131217221 */ /* 0x000fe20000010000 */
[----:B------:R-:W-:-:S03]  /*117d0*/  FMNMX.FTZ R11, R87, R11, !PT ;  /* 0x0000000b570b7209 */ /* 0x000fc60007810000 */
[----:B------:R-:W-:Y:S02]  /*117e0*/  FADD.FTZ R41, R52, R33 ;  /* 0x0000002134297221 */ /* 0x000fe40000010000 */
[----:B------:R-:W0:Y:S02]  /*117f0*/  SHFL.BFLY PT, R16, R11, 0x2, 0x1f ;  /* 0x0c401f000b107f89 */ /* 0x000e2400000e0000 */
[----:B------:R-:W-:-:S04]  /*11800*/  FADD.FTZ R41, R53, R41 ;  /* 0x0000002935297221 */ /* 0x000fc80000010000 */
[----:B------:R-:W-:Y:S01]  /*11810*/  FADD.FTZ R41, R56, R41 ;  /* 0x0000002938297221 */ /* 0x000fe20000010000 */
[----:B0-----:R-:W-:-:S05]  /*11820*/  FMNMX.FTZ R11, R11, R16, !PT ;  /* 0x000000100b0b7209 */ /* 0x001fca0007810000 */
[----:B------:R-:W0:Y:S02]  /*11830*/  SHFL.BFLY PT, R16, R11, 0x1, 0x1f ;  /* 0x0c201f000b107f89 */ /* 0x000e2400000e0000 */
[----:B0-----:R-:W-:-:S04]  /*11840*/  FMNMX.FTZ R11, R11, R16, !PT ;  /* 0x000000100b0b7209 */ /* 0x001fc80007810000 */
[C---:B------:R-:W-:Y:S01]  /*11850*/  FSETP.NEU.FTZ.AND P3, PT, R11.reuse, -INF , PT ;  /* 0xff8000000b00780b */ /* 0x040fe20003f7d000 */
[----:B------:R-:W-:-:S05]  /*11860*/  FMUL.FTZ R16, R11, UR39 ;  /* 0x000000270b107c20 */ /* 0x000fca0008410000 */
        /* <DEDUP_REMOVED lines=17> */
[----:B------:R-:W-:Y:S01]  /*11980*/  F2FP.BF16.F32.PACK_AB R48, R49, R48 ;  /* 0x000000303130723e */ /* 0x000fe200000010ff */
[--C-:B------:R-:W-:Y:S01]  /*11990*/  FFMA.FTZ R75, R75, UR39, -R16.reuse ;  /* 0x000000274b4b7c23 */ /* 0x100fe20008010810 */
[----:B------:R-:W-:Y:S01]  /*119a0*/  F2FP.BF16.F32.PACK_AB R56, R57, R56 ;  /* 0x000000383938723e */ /* 0x000fe200000010ff */
[--C-:B------:R-:W-:Y:S01]  /*119b0*/  FFMA.FTZ R78, R78, UR39, -R16.reuse ;  /* 0x000000274e4e7c23 */ /* 0x100fe20008010810 */
[--C-:B------:R-:W-:Y:S01]  /*119c0*/  FFMA.FTZ R79, R79, UR39, -R16.reuse ;  /* 0x000000274f4f7c23 */ /* 0x100fe20008010810 */
[--C-:B------:R-:W-:Y:S01]  /*119d0*/  FFMA.FTZ R82, R82, UR39, -R16.reuse ;  /* 0x0000002752527c23 */ /* 0x100fe20008010810 */
[----:B------:R-:W-:Y:S01]  /*119e0*/  MUFU.EX2 R28, R28 ;  /* 0x0000001c001c7308 */ /* 0x000fe20000000800 */
[--C-:B------:R-:W-:Y:S01]  /*119f0*/  FFMA.FTZ R83, R83, UR39, -R16.reuse ;  /* 0x0000002753537c23 */ /* 0x100fe20008010810 */
[----:B------:R-:W-:Y:S01]  /*11a00*/  FFMA.FTZ R86, R86, UR39, -R16 ;  /* 0x0000002756567c23 */ /* 0x000fe20008010810 */
[----:B------:R-:W-:-:S05]  /*11a10*/  F2FP.BF16.F32.PACK_AB R42, R45, R44 ;  /* 0x0000002c2d2a723e */ /* 0x000fca00000010ff */
[----:B------:R-:W1:Y:S01]  /*11a20*/  MUFU.EX2 R29, R29 ;  /* 0x0000001d001d7308 */ /* 0x000e620000000800 */
[----:B0-----:R-:W-:-:S07]  /*11a30*/  F2FP.BF16.F32.PACK_AB R25, R21, R18 ;  /* 0x000000121519723e */ /* 0x001fce00000010ff */
[----:B------:R-:W-:Y:S08]  /*11a40*/  MUFU.EX2 R30, R30 ;  /* 0x0000001e001e7308 */ /* 0x000ff00000000800 */
[----:B------:R-:W-:Y:S01]  /*11a50*/  MUFU.EX2 R31, R31 ;  /* 0x0000001f001f7308 */ /* 0x000fe20000000800 */
[----:B-1----:R-:W-:-:S05]  /*11a60*/  F2FP.BF16.F32.PACK_AB R27, R29, R28 ;  /* 0x0000001c1d1b723e */ /* 0x002fca00000010ff */
[----:B------:R0:W-:Y:S02]  /*11a70*/  STSM.16.M88.4 [R140+0x21800], R24 ;  /* 0x021800188c007844 */ /* 0x0001e40000000200 */
[----:B------:R-:W-:Y:S08]  /*11a80*/  MUFU.EX2 R51, R51 ;  /* 0x0000003300337308 */ /* 0x000ff00000000800 */
[----:B------:R-:W-:Y:S01]  /*11a90*/  MUFU.EX2 R5, R66 ;  /* 0x0000004200057308 */ /* 0x000fe20000000800 */
[----:B0-----:R-:W-:Y:S01]  /*11aa0*/  FSEL R26, R11, RZ, P3 ;  /* 0x000000ff0b1a7208 */ /* 0x001fe20001800000 */
[--C-:B------:R-:W-:Y:S01]  /*11ab0*/  FFMA.FTZ R24, R34, UR39, -R16.reuse ;  /* 0x0000002722187c23 */ /* 0x100fe20008010810 */
[--C-:B------:R-:W-:Y:S01]  /*11ac0*/  FFMA.FTZ R25, R35, UR39, -R16.reuse ;  /* 0x0000002723197c23 */ /* 0x100fe20008010810 */
[--C-:B------:R-:W-:Y:S01]  /*11ad0*/  FFMA.FTZ R35, R38, UR39, -R16.reuse ;  /* 0x0000002726237c23 */ /* 0x100fe20008010810 */
[----:B------:R-:W-:Y:S01]  /*11ae0*/  FFMA.FTZ R27, R39, UR39, -R16 ;  /* 0x00000027271b7c23 */ /* 0x000fe20008010810 */
[----:B------:R-:W-:Y:S01]  /*11af0*/  FADD.FTZ R26, -R26, R6 ;  /* 0x000000061a1a7221 */ /* 0x000fe20000010100 */
[--C-:B------:R-:W-:Y:S01]  /*11b00*/  FFMA.FTZ R38, R43, UR39, -R16.reuse ;  /* 0x000000272b267c23 */ /* 0x100fe20008010810 */
[----:B------:R-:W-:Y:S01]  /*11b10*/  MUFU.EX2 R24, R24 ;  /* 0x0000001800187308 */ /* 0x000fe20000000800 */
[--C-:B------:R-:W-:Y:S01]  /*11b20*/  FFMA.FTZ R43, R46, UR39, -R16.reuse ;  /* 0x000000272e2b7c23 */ /* 0x100fe20008010810 */
[----:B------:R-:W-:Y:S01]  /*11b30*/  FMUL.FTZ R6, R26, UR39 ;  /* 0x000000271a067c20 */ /* 0x000fe20008410000 */
[----:B------:R-:W-:Y:S01]  /*11b40*/  F2FP.BF16.F32.PACK_AB R34, R37, R36 ;  /* 0x000000242522723e */ /* 0x000fe200000010ff */
[--C-:B------:R-:W-:Y:S01]  /*11b50*/  FFMA.FTZ R39, R47, UR39, -R16.reuse ;  /* 0x000000272f277c23 */ /* 0x100fe20008010810 */
[----:B------:R-:W-:-:S03]  /*11b60*/  FFMA.FTZ R26, R50, UR39, -R16 ;  /* 0x00000027321a7c23 */ /* 0x000fc60008010810 */
[----:B------:R-:W0:Y:S08]  /*11b70*/  MUFU.EX2 R6, R6 ;  /* 0x0000000600067308 */ /* 0x000e300000000800 */
[----:B------:R-:W1:Y:S08]  /*11b80*/  MUFU.EX2 R25, R25 ;  /* 0x0000001900197308 */ /* 0x000e700000000800 */
[----:B------:R-:W3:Y:S01]  /*11b90*/  MUFU.EX2 R35, R35 ;  /* 0x0000002300237308 */ /* 0x000ee20000000800 */
[----:B0-----:R-:W-:Y:S01]  /*11ba0*/  FFMA.FTZ R18, R6, R4, R18 ;  /* 0x0000000406127223 */ /* 0x001fe20000010012 */
[----:B------:R-:W-:-:S03]  /*11bb0*/  FFMA.FTZ R4, R55, UR39, -R16 ;  /* 0x0000002737047c23 */ /* 0x000fc60008010810 */
[----:B------:R-:W-:Y:S01]  /*11bc0*/  FADD.FTZ R18, R21, R18 ;  /* 0x0000001215127221 */ /* 0x000fe20000010000 */
[--C-:B------:R-:W-:Y:S01]  /*11bd0*/  FFMA.FTZ R21, R59, UR39, -R16.reuse ;  /* 0x000000273b157c23 */ /* 0x100fe20008010810 */
[----:B------:R-:W-:Y:S01]  /*11be0*/  FFMA.FTZ R59, R62, UR39, -R16 ;  /* 0x000000273e3b7c23 */ /* 0x000fe20008010810 */
[----:B------:R-:W0:Y:S01]  /*11bf0*/  MUFU.EX2 R27, R27 ;  /* 0x0000001b001b7308 */ /* 0x000e220000000800 */
[----:B------:R-:W-:Y:S01]  /*11c00*/  FADD.FTZ R28, R28, R18 ;  /* 0x000000121c1c7221 */ /* 0x000fe20000010000 */
[----:B-1----:R-:W-:Y:S01]  /*11c10*/  F2FP.BF16.F32.PACK_AB R33, R25, R24 ;  /* 0x000000181921723e */ /* 0x002fe200000010ff */
[----:B------:R-:W-:Y:S02]  /*11c20*/  FFMA.FTZ R16, R87, UR39, -R16 ;  /* 0x0000002757107c23 */ /* 0x000fe40008010810 */
[----:B------:R-:W-:-:S03]  /*11c30*/  FADD.FTZ R28, R29, R28 ;  /* 0x0000001c1d1c7221 */ /* 0x000fc60000010000 */
[----:B------:R-:W1:Y:S01]  /*11c40*/  MUFU.EX2 R38, R38 ;  /* 0x0000002600267308 */ /* 0x000e620000000800 */
[----:B------:R-:W-:Y:S01]  /*11c50*/  FADD.FTZ R28, R24, R28 ;  /* 0x0000001c181c7221 */ /* 0x000fe20000010000 */
[----:B------:R-:W-:-:S03]  /*11c60*/  FADD.FTZ R24, R57, R41 ;  /* 0x0000002939187221 */ /* 0x000fc60000010000 */
[----:B------:R-:W-:Y:S01]  /*11c70*/  FADD.FTZ R36, R25, R28 ;  /* 0x0000001c19247221 */ /* 0x000fe20000010000 */
[----:B------:R-:W-:Y:S02]  /*11c80*/  FADD.FTZ R24, R60, R24 ;  /* 0x000000183c187221 */ /* 0x000fe40000010000 */
[----:B------:R-:W4:Y:S01]  /*11c90*/  MUFU.EX2 R43, R43 ;  /* 0x0000002b002b7308 */ /* 0x000f220000000800 */
[----:B---3--:R-:W-:-:S07]  /*11ca0*/  FADD.FTZ R36, R35, R36 ;  /* 0x0000002423247221 */ /* 0x008fce0000010000 */
[----:B------:R-:W3:Y:S01]  /*11cb0*/  MUFU.EX2 R39, R39 ;  /* 0x0000002700277308 */ /* 0x000ee20000000800 */
[----:B0-----:R-:W-:-:S07]  /*11cc0*/  FADD.FTZ R36, R27, R36 ;  /* 0x000000241b247221 */ /* 0x001fce0000010000 */
[----:B------:R-:W0:Y:S01]  /*11cd0*/  MUFU.EX2 R26, R26 ;  /* 0x0000001a001a7308 */ /* 0x000e220000000800 */
[----:B------:R-:W-:-:S07]  /*11ce0*/  FADD.FTZ R36, R30, R36 ;  /* 0x000000241e247221 */ /* 0x000fce0000010000 */
[----:B------:R-:W5:Y:S01]  /*11cf0*/  MUFU.EX2 R4, R4 ;  /* 0x0000000400047308 */ /* 0x000f620000000800 */
[----:B-1----:R-:W-:-:S07]  /*11d00*/  FADD.FTZ R36, R38, R36 ;  /* 0x0000002426247221 */ /* 0x002fce0000010000 */
[----:B------:R-:W1:Y:S01]  /*11d10*/  MUFU.EX2 R18, R58 ;  /* 0x0000003a00127308 */ /* 0x000e620000000800 */
[----:B----4-:R-:W-:-:S07]  /*11d20*/  FADD.FTZ R36, R43, R36 ;  /* 0x000000242b247221 */ /* 0x010fce0000010000 */
[----:B------:R-:W4:Y:S01]  /*11d30*/  MUFU.EX2 R21, R21 ;  /* 0x0000001500157308 */ /* 0x000f220000000800 */
[----:B---3--:R-:W-:-:S07]  /*11d40*/  FADD.FTZ R37, R39, R36 ;  /* 0x0000002427257221 */ /* 0x008fce0000010000 */
[----:B------:R-:W3:Y:S01]  /*11d50*/  MUFU.EX2 R59, R59 ;  /* 0x0000003b003b7308 */ /* 0x000ee20000000800 */
[----:B0-----:R-:W-:-:S07]  /*11d60*/  FADD.FTZ R37, R26, R37 ;  /* 0x000000251a257221 */ /* 0x001fce0000010000 */
[----:B------:R-:W0:Y:S01]  /*11d70*/  MUFU.EX2 R29, R63 ;  /* 0x0000003f001d7308 */ /* 0x000e220000000800 */
[----:B------:R-:W-:Y:S01]  /*11d80*/  FADD.FTZ R37, R31, R37 ;  /* 0x000000251f257221 */ /* 0x000fe20000010000 */
[----:B------:R-:W-:Y:S01]  /*11d90*/  FADD.FTZ R24, R61, R24 ;  /* 0x000000183d187221 */ /* 0x000fe20000010000 */
[----:B------:R-:W-:Y:S02]  /*11da0*/  F2FP.BF16.F32.PACK_AB R41, R38, R30 ;  /* 0x0000001e2629723e */ /* 0x000fe400000010ff */
[----:B------:R-:W-:-:S03]  /*11db0*/  FADD.FTZ R37, R51, R37 ;  /* 0x0000002533257221 */ /* 0x000fc60000010000 */
[----:B------:R-:W2:Y:S01]  /*11dc0*/  MUFU.EX2 R28, R67 ;  /* 0x00000043001c7308 */ /* 0x000ea20000000800 */
[----:B-----5:R-:W-:Y:S01]  /*11dd0*/  FADD.FTZ R37, R4, R37 ;  /* 0x0000002504257221 */ /* 0x020fe20000010000 */
[----:B------:R-:W-:-:S06]  /*11de0*/  FADD.FTZ R24, R64, R24 ;  /* 0x0000001840187221 */ /* 0x000fcc0000010000 */
[----:B------:R-:W-:Y:S01]  /*11df0*/  MUFU.EX2 R71, R71 ;  /* 0x0000004700477308 */ /* 0x000fe20000000800 */
[----:B-1----:R-:W-:Y:S01]  /*11e00*/  FADD.FTZ R37, R18, R37 ;  /* 0x0000002512257221 */ /* 0x002fe20000010000 */
[----:B------:R-:W-:Y:S01]  /*11e10*/  F2FP.BF16.F32.PACK_AB R49, R31, R26 ;  /* 0x0000001a1f31723e */ /* 0x000fe200000010ff */
[----:B------:R-:W5:Y:S01]  /*11e20*/  LDL R30, [R1+0x24] ;  /* 0x00002400011e7983 */ /* 0x000f620000100800 */
[----:B------:R-:W-:Y:S01]  /*11e30*/  F2FP.BF16.F32.PACK_AB R35, R27, R35 ;  /* 0x000000231b23723e */ /* 0x000fe200000010ff */
[----:B----4-:R-:W-:Y:S01]  /*11e40*/  FADD.FTZ R37, R21, R37 ;  /* 0x0000002515257221 */ /* 0x010fe20000010000 */
[----:B------:R-:W-:Y:S02]  /*11e50*/  F2FP.BF16.F32.PACK_AB R43, R39, R43 ;  /* 0x0000002b272b723e */ /* 0x000fe400000010ff */
[----:B------:R-:W1:Y:S01]  /*11e60*/  MUFU.EX2 R67, R70 ;  /* 0x0000004600437308 */ /* 0x000e620000000800 */
[----:B---3--:R-:W-:Y:S01]  /*11e70*/  FADD.FTZ R37, R59, R37 ;  /* 0x000000253b257221 */ /* 0x008fe20000010000 */
[----:B------:R-:W-:-:S06]  /*11e80*/  FADD.FTZ R24, R65, R24 ;  /* 0x0000001841187221 */ /* 0x000fcc0000010000 */
[----:B------:R-:W3:Y:S01]  /*11e90*/  MUFU.EX2 R36, R74 ;  /* 0x0000004a00247308 */ /* 0x000ee20000000800 */
[----:B0-----:R-:W-:Y:S01]  /*11ea0*/  FADD.FTZ R37, R29, R37 ;  /* 0x000000251d257221 */ /* 0x001fe20000010000 */
[----:B------:R-:W-:Y:S01]  /*11eb0*/  F2FP.BF16.F32.PACK_AB R51, R4, R51 ;  /* 0x000000330433723e */ /* 0x000fe200000010ff */
[----:B--2---:R0:W-:Y:S02]  /*11ec0*/  STSM.16.M88.4 [R145], R32 ;  /* 0x0000002091007844 */ /* 0x0041e40000000200 */
[----:B------:R-:W-:Y:S01]  /*11ed0*/  FADD.FTZ R37, R5, R37 ;  /* 0x0000002505257221 */ /* 0x000fe20000010000 */
[----:B------:R-:W-:Y:S02]  /*11ee0*/  FADD.FTZ R24, R68, R24 ;  /* 0x0000001844187221 */ /* 0x000fe40000010000 */
[----:B------:R-:W2:Y:S01]  /*11ef0*/  MUFU.EX2 R75, R75 ;  /* 0x0000004b004b7308 */ /* 0x000ea20000000800 */
[----:B------:R-:W-:Y:S01]  /*11f00*/  FADD.FTZ R26, R28, R37 ;  /* 0x000000251c1a7221 */ /* 0x000fe20000010000 */
[----:B------:R-:W-:-:S03]  /*11f10*/  FADD.FTZ R25, R69, R24 ;  /* 0x0000001845197221 */ /* 0x000fc60000010000 */
[----:B-1----:R-:W-:Y:S01]  /*11f20*/  FADD.FTZ R26, R67, R26 ;  /* 0x0000001a431a7221 */ /* 0x002fe20000010000 */
[----:B------:R-:W-:Y:S01]  /*11f30*/  F2FP.BF16.F32.PACK_AB R57, R21, R18 ;  /* 0x000000121539723e */ /* 0x000fe200000010ff */
[----:B------:R-:W-:Y:S01]  /*11f40*/  FADD.FTZ R4, R72, R25 ;  /* 0x0000001948047221 */ /* 0x000fe20000010000 */
[----:B------:R-:W1:Y:S01]  /*11f50*/  MUFU.EX2 R78, R78 ;  /* 0x0000004e004e7308 */ /* 0x000e620000000800 */
[----:B------:R-:W-:Y:S02]  /*11f60*/  FADD.FTZ R21, R71, R26 ;  /* 0x0000001a47157221 */ /* 0x000fe40000010000 */
[----:B------:R-:W-:Y:S02]  /*11f70*/  FADD.FTZ R25, R73, R4 ;  /* 0x0000000449197221 */ /* 0x000fe40000010000 */
[----:B---3--:R-:W-:-:S03]  /*11f80*/  FADD.FTZ R4, R36, R21 ;  /* 0x0000001524047221 */ /* 0x008fc60000010000 */
[----:B------:R3:W-:Y:S02]  /*11f90*/  MUFU.EX2 R21, R16 ;  /* 0x0000001000157308 */ /* 0x0007e40000000800 */
[----:B---3--:R-:W3:Y:S06]  /*11fa0*/  LDL R16, [R1+0xc] ;  /* 0x00000c0001107983 */ /* 0x008eec0000100800 */
[----:B------:R-:W4:Y:S01]  /*11fb0*/  MUFU.EX2 R79, R79 ;  /* 0x0000004f004f7308 */ /* 0x000f220000000800 */
[----:B------:R-:W-:Y:S01]  /*11fc0*/  FADD.FTZ R18, R76, R25 ;  /* 0x000000194c127221 */ /* 0x000fe20000010000 */
[----:B--2---:R-:W-:-:S06]  /*11fd0*/  FADD.FTZ R25, R75, R4 ;  /* 0x000000044b197221 */ /* 0x004fcc0000010000 */
[----:B------:R-:W2:Y:S01]  /*11fe0*/  MUFU.EX2 R82, R82 ;  /* 0x0000005200527308 */ /* 0x000ea20000000800 */
[----:B-1----:R-:W-:-:S07]  /*11ff0*/  FADD.FTZ R4, R78, R25 ;  /* 0x000000194e047221 */ /* 0x002fce0000010000 */
[----:B------:R-:W1:Y:S01]  /*12000*/  MUFU.EX2 R83, R83 ;  /* 0x0000005300537308 */ /* 0x000e620000000800 */
[----:B------:R-:W-:-:S07]  /*12010*/  FADD.FTZ R27, R77, R18 ;  /* 0x000000124d1b7221 */ /* 0x000fce0000010000 */
[----:B------:R-:W0:Y:S01]  /*12020*/  MUFU.EX2 R86, R86 ;  /* 0x0000005600567308 */ /* 0x000e220000000800 */
[----:B----4-:R-:W-:Y:S01]  /*12030*/  FADD.FTZ R25, R79, R4 ;  /* 0x000000044f197221 */ /* 0x010fe20000010000 */
[----:B------:R-:W-:Y:S01]  /*12040*/  FADD.FTZ R18, R80, R27 ;  /* 0x0000001b50127221 */ /* 0x000fe20000010000 */
[----:B------:R-:W-:Y:S02]  /*12050*/  F2FP.BF16.F32.PACK_AB R50, R53, R52 ;  /* 0x000000343532723e */ /* 0x000fe400000010ff */
[----:B--2---:R-:W-:Y:S01]  /*12060*/  FADD.FTZ R4, R82, R25 ;  /* 0x0000001952047221 */ /* 0x004fe20000010000 */
[----:B------:R-:W-:Y:S01]  /*12070*/  F2FP.BF16.F32.PACK_AB R58, R61, R60 ;  /* 0x0000003c3d3a723e */ /* 0x000fe200000010ff */
[----:B------:R-:W-:Y:S01]  /*12080*/  FADD.FTZ R27, R81, R18 ;  /* 0x00000012511b7221 */ /* 0x000fe20000010000 */
[----:B------:R-:W-:Y:S02]  /*12090*/  F2FP.BF16.F32.PACK_AB R59, R29, R59 ;  /* 0x0000003b1d3b723e */ /* 0x000fe400000010ff */
[----:B------:R-:W-:-:S02]  /*120a0*/  F2FP.BF16.F32.PACK_AB R64, R65, R64 ;  /* 0x000000404140723e */ /* 0x000fc400000010ff */
[----:B------:R-:W-:Y:S02]  /*120b0*/  F2FP.BF16.F32.PACK_AB R72, R73, R72 ;  /* 0x000000484948723e */ /* 0x000fe400000010ff */
[----:B------:R-:W-:Y:S02]  /*120c0*/  F2FP.BF16.F32.PACK_AB R66, R69, R68 ;  /* 0x000000444542723e */ /* 0x000fe400000010ff */
[----:B------:R-:W-:Y:S02]  /*120d0*/  F2FP.BF16.F32.PACK_AB R80, R81, R80 ;  /* 0x000000505150723e */ /* 0x000fe400000010ff */
[----:B------:R-:W-:Y:S01]  /*120e0*/  F2FP.BF16.F32.PACK_AB R65, R28, R5 ;  /* 0x000000051c41723e */ /* 0x000fe200000010ff */
[----:B-1----:R-:W-:Y:S01]  /*120f0*/  FADD.FTZ R5, R83, R4 ;  /* 0x0000000453057221 */ /* 0x002fe20000010000 */
[----:B------:R-:W-:Y:S02]  /*12100*/  F2FP.BF16.F32.PACK_AB R67, R71, R67 ;  /* 0x000000434743723e */ /* 0x000fe400000010ff */
[----:B------:R-:W-:Y:S01]  /*12110*/  F2FP.BF16.F32.PACK_AB R73, R75, R36 ;  /* 0x000000244b49723e */ /* 0x000fe200000010ff */
[----:B------:R1:W-:Y:S01]  /*12120*/  STSM.16.M88.4 [R142], R40 ;  /* 0x000000288e007844 */ /* 0x0003e20000000200 */
[----:B------:R-:W-:-:S02]  /*12130*/  F2FP.BF16.F32.PACK_AB R74, R77, R76 ;  /* 0x0000004c4d4a723e */ /* 0x000fc400000010ff */
[----:B------:R-:W-:Y:S02]  /*12140*/  F2FP.BF16.F32.PACK_AB R75, R79, R78 ;  /* 0x0000004e4f4b723e */ /* 0x000fe400000010ff */
[----:B------:R-:W-:Y:S01]  /*12150*/  F2FP.BF16.F32.PACK_AB R81, R83, R82 ;  /* 0x000000525351723e */ /* 0x000fe200000010ff */
[----:B------:R1:W-:Y:S01]  /*12160*/  STSM.16.M88.4 [R141], R48 ;  /* 0x000000308d007844 */ /* 0x0003e20000000200 */
[----:B------:R-:W-:Y:S02]  /*12170*/  F2FP.BF16.F32.PACK_AB R82, R0, R84 ;  /* 0x000000540052723e */ /* 0x000fe400000010ff */
[----:B0-----:R-:W-:Y:S01]  /*12180*/  F2FP.BF16.F32.PACK_AB R83, R21, R86 ;  /* 0x000000561553723e */ /* 0x001fe200000010ff */
[----:B------:R1:W-:Y:S01]  /*12190*/  STSM.16.M88.4 [R140+0x27800], R56 ;  /* 0x027800388c007844 */ /* 0x0003e20000000200 */
        /* <DEDUP_REMOVED lines=55> */
[----:B-----5:R1:W-:Y:S04]  /*12510*/  STSM.16.M88.4 [R30], R64 ;  /* 0x000000401e007844 */ /* 0x0203e80000000200 */
[----:B------:R1:W-:Y:S04]  /*12520*/  STSM.16.M88.4 [R142+0x6000], R72 ;  /* 0x006000488e007844 */ /* 0x0003e80000000200 */
[----:B------:R1:W-:Y:S01]  /*12530*/  STSM.16.M88.4 [R141+0x6000], R80 ;  /* 0x006000508d007844 */ /* 0x0003e20000000200 */
[----:B------:R0:W-:Y:S06]  /*12540*/  MEMBAR.ALL.CTA ;  /* 0x0000000000007992 */ /* 0x0001ec0000008000 */
[----:B0-----:R-:W0:Y:S01]  /*12550*/  FENCE.VIEW.ASYNC.S ;  /* 0x00000000000073c6 */ /* 0x001e220000000000 */
[C---:B---3--:R-:W-:Y:S01]  /*12560*/  ISETP.GT.AND P3, PT, R3.reuse, R16, PT ;  /* 0x000000100300720c */ /* 0x048fe20003f64270 */
[----:B------:R-:W-:-:S02]  /*12570*/  VIADD R3, R3, 0xffffffff ;  /* 0xffffffff03037836 */ /* 0x000fc40000000000 */
[----:B------:R-:W-:Y:S01]  /*12580*/  IMAD.MOV.U32 R16, RZ, RZ, R20 ;  /* 0x000000ffff107224 */ /* 0x000fe200078e0014 */
[----:B0-----:R-:W-:-:S09]  /*12590*/  NOP ;  /* 0x0000000000007918 */ /* 0x001fd20000000000 */
[----:B-1----:R-:W-:Y:S05]  /*125a0*/  @P3 BRA `(.L_x_11443) ;  /* 0xffffffcc000c3947 */ /* 0x002fea000383ffff */
[----:B------:R-:W-:Y:S02]  /*125b0*/  IMAD.MOV.U32 R6, RZ, RZ, R11 ;  /* 0x000000ffff067224 */ /* 0x000fe400078e000b */
[----:B------:R-:W-:Y:S02]  /*125c0*/  IMAD.MOV.U32 R0, RZ, RZ, R8 ;  /* 0x000000ffff007224 */ /* 0x000fe400078e0008 */
[----:B------:R-:W-:Y:S02]  /*125d0*/  IMAD.MOV.U32 R16, RZ, RZ, R20 ;  /* 0x000000ffff107224 */ /* 0x000fe400078e0014 */
[----:B------:R-:W-:-:S07]  /*125e0*/  IMAD.MOV.U32 R18, RZ, RZ, R7 ;  /* 0x000000ffff127224 */ /* 0x000fce00078e0007 */
.L_x_11425:
[----:B------:R-:W2:Y:S01]  /*125f0*/  LDL R11, [R1+0x1c] ;  /* 0x00001c00010b7983 */ /* 0x000ea20000100800 */
[----:B------:R-:W0:Y:S01]  /*12600*/  LDC R7, c[0x0][0x448] ;  /* 0x00011200ff077b82 */ /* 0x000e220000000800 */
[----:B------:R-:W-:-:S07]  /*12610*/  IADD3 R20, R138, 0x1, -R22 ;  /* 0x000000018a147810 */ /* 0x000fce0007ffe816 */
[----:B------:R-:W1:Y:S01]  /*12620*/  LDC R24, c[0x0][0x9e4] ;  /* 0x00027900ff187b82 */ /* 0x000e620000000800 */
[----:B0-----:R-:W-:Y:S02]  /*12630*/  ISETP.NE.AND P5, PT, R7, 0x1, PT ;  /* 0x000000010700780c */ /* 0x001fe40003fa5270 */
[----:B-1----:R-:W-:-:S11]  /*12640*/  ISETP.GE.AND P4, PT, R24, 0x1, PT ;  /* 0x000000011800780c */ /* 0x002fd60003f86270 */
[----:B------:R-:W0:Y:S08]  /*12650*/  @P5 LDC R8, c[0x0][0x44c] ;  /* 0x00011300ff085b82 */ /* 0x000e300000000800 */
[----:B------:R-:W1:Y:S01]  /*12660*/  @P5 LDC R9, c[0x0][0x450] ;  /* 0x00011400ff095b82 */ /* 0x000e620000000800 */
[----:B--2---:R-:W-:-:S04]  /*12670*/  VIADD R7, R11, 0xbf ;  /* 0x000000bf0b077836 */ /* 0x004fc80000000000 */
        /* <DEDUP_REMOVED lines=15> */
.L_x_11446:
[----:B------:R-:W-:-:S13]  /*12770*/  ISETP.NE.AND P2, PT, R24, 0x1, PT ;  /* 0x000000011800780c */ /* 0x000fda0003f45270 */
[----:B------:R-:W0:Y:S02]  /*12780*/  @P2 LDC.64 R8, c[0x0][0x9e8] ;  /* 0x00027a00ff082b82 */ /* 0x000e240000000a00 */
[----:B0-----:R-:W-:-:S05]  /*12790*/  @P2 IMAD.HI.U32 R8, R7, R8, RZ ;  /* 0x0000000807082227 */ /* 0x001fca00078e00ff */
[----:B------:R-:W-:-:S07]  /*127a0*/  @P2 SHF.R.U32.HI R7, RZ, R9, R8 ;  /* 0x00000009ff072219 */ /* 0x000fce0000011608 */
.L_x_11447:
[----:B------:R-:W-:Y:S05]  /*127b0*/  BSYNC B0 ;  /* 0x0000000000007941 */ /* 0x000fea0003800000 */
.L_x_11445:
[----:B------:R-:W-:-:S05]  /*127c0*/  IMAD R7, R7, R24, RZ ;  /* 0x0000001807077224 */ /* 0x000fca00078e02ff */
[----:B------:R-:W-:-:S07]  /*127d0*/  VIMNMX R10, R10, R7, !PT ;  /* 0x000000070a0a7248 */ /* 0x000fce0007fe0100 */
.L_x_11444:
[----:B------:R-:W2:Y:S01]  /*127e0*/  LDL R8, [R1+0x48] ;  /* 0x0000480001087983 */ /* 0x000ea20000100800 */
[----:B------:R-:W-:-:S05]  /*127f0*/  VIADD R10, R10, 0x7f ;  /* 0x0000007f0a0a7836 */ /* 0x000fca0000000000 */
[----:B------:R-:W-:-:S04]  /*12800*/  SHF.R.S32.HI R7, RZ, 0x1f, R10 ;  /* 0x0000001fff077819 */ /* 0x000fc8000001140a */
[----:B------:R-:W-:-:S04]  /*12810*/  LEA.HI R7, R7, R10, RZ, 0x7 ;  /* 0x0000000a07077211 */ /* 0x000fc800078f38ff */
[----:B------:R-:W-:-:S04]  /*12820*/  SHF.R.S32.HI R7, RZ, 0x7, R7 ;  /* 0x00000007ff077819 */ /* 0x000fc80000011407 */
[----:B--2---:R-:W-:-:S04]  /*12830*/  VIMNMX R143, R8, R7, !PT ;  /* 0x00000007088f7248 */ /* 0x004fc80007fe0100 */
[----:B------:R-:W-:-:S13]  /*12840*/  ISETP.GE.AND P2, PT, R3, R143, PT ;  /* 0x0000008f0300720c */ /* 0x000fda0003f46270 */
[----:B------:R-:W-:Y:S05]  /*12850*/  @!P2 BRA `(.L_x_11448) ;  /* 0x0000002000f0a947 */ /* 0x000fea0003800000 */
[----:B------:R-:W-:Y:S02]  /*12860*/  IMAD.MOV.U32 R7, RZ, RZ, R6 ;  /* 0x000000ffff077224 */ /* 0x000fe400078e0006 */
[----:B------:R-:W-:Y:S02]  /*12870*/  IMAD.MOV.U32 R8, RZ, RZ, R0 ;  /* 0x000000ffff087224 */ /* 0x000fe400078e0000 */
[----:B------:R-:W-:Y:S02]  /*12880*/  IMAD.MOV.U32 R10, RZ, RZ, R18 ;  /* 0x000000ffff0a7224 */ /* 0x000fe400078e0012 */
[----:B------:R-:W-:-:S07]  /*12890*/  IMAD.MOV.U32 R9, RZ, RZ, R16 ;  /* 0x000000ffff097224 */ /* 0x000fce00078e0010 */
.L_x_11458:
        /* <DEDUP_REMOVED lines=10> */
.L_x_11450:
[----:B------:R-:W-:Y:S01]  /*12940*/  IMAD R0, R16, 0x8, R2 ;  /* 0x0000000810007824 */ /* 0x000fe200078e0202 */
[----:B------:R-:W-:-:S04]  /*12950*/  SHF.L.U32 R11, R18, 0x1f, RZ ;  /* 0x0000001f120b7819 */ /* 0x000fc800000006ff */
[----:B------:R0:W1:Y:S01]  /*12960*/  SYNCS.PHASECHK.TRANS64.TRYWAIT P3, [R0+URZ+0x2d830], R11 ;  /* 0x02d8300b000075a7 */ /* 0x000062000806017f */
[----:B------:R-:W-:Y:S05]  /*12970*/  @!P0 BRA `(.L_x_11451) ;  /* 0x0000000000048947 */ /* 0x000fea0003800000 */
[----:B------:R-:W-:Y:S01]  /*12980*/  BPT.TRAP 0x1 ;  /* 0x000000040000795c */ /* 0x000fe20000300000 */
.L_x_11451:
[----:B------:R-:W-:Y:S04]  /*12990*/  BSSY B0, `(.L_x_11449) ;  /* 0x0000004000007945 */ /* 0x000fe80003800000 */
[----:B-1----:R-:W-:Y:S05]  /*129a0*/  @P3 BRA `(.L_x_11452) ;  /* 0x0000000000083947 */ /* 0x002fea0003800000 */
[----:B------:R-:W1:Y:S02]  /*129b0*/  SYNCS.PHASECHK.TRANS64.TRYWAIT P3, [R0+URZ+0x2d830], R11 ;  /* 0x02d8300b000075a7 */ /* 0x000e64000806017f */
[----:B-1----:R-:W-:Y:S05]  /*129c0*/  @!P3 BRA `(.L_x_11453) ;  /* 0x00000108001cb947 */ /* 0x002fea0003800000 */
.L_x_11452:
[----:B------:R-:W-:Y:S05]  /*129d0*/  BSYNC B0 ;  /* 0x0000000000007941 */ /* 0x000fea0003800000 */
.L_x_11449:
[----:B------:R-:W2:Y:S01]  /*129e0*/  LDL R6, [R1+0x8] ;  /* 0x0000080001067983 */ /* 0x000ea20000100800 */
[----:B01----:R-:W0:Y:S01]  /*129f0*/  S2R R0, SR_TID.X ;  /* 0x0000000000007919 */ /* 0x003e220000002100 */
        /* <DEDUP_REMOVED lines=8> */
[----:B------:R-:W-:Y:S01]  /*12a80*/  R2UR UR9, R13 ;  /* 0x000000000d0972ca */ /* 0x000fe200000e0000 */
[----:B------:R-:W-:Y:S01]  /*12a90*/  IMAD.MOV.U32 R29, RZ, RZ, -0x7fffffe0 ;  /* 0x80000020ff1d7424 */ /* 0x000fe200078e00ff */
[----:B------:R-:W-:Y:S02]  /*12aa0*/  R2UR UR15, R27 ;  /* 0x000000001b0f72ca */ /* 0x000fe400000e0000 */
[----:B------:R-:W-:Y:S02]  /*12ab0*/  R2UR UR19, R25 ;  /* 0x00000000191372ca */ /* 0x000fe400000e0000 */
[----:B------:R-:W-:-:S02]  /*12ac0*/  R2UR UR23, R27 ;  /* 0x000000001b1772ca */ /* 0x000fc400000e0000 */
[----:B------:R-:W-:Y:S02]  /*12ad0*/  R2UR UR27, R29 ;  /* 0x000000001d1b72ca */ /* 0x000fe400000e0000 */
[----:B------:R-:W-:Y:S02]  /*12ae0*/  R2UR UR12, R152 ;  /* 0x00000000980c72ca */ /* 0x000fe400000e0000 */
[----:B------:R-:W-:Y:S01]  /*12af0*/  R2UR UR13, R153 ;  /* 0x00000000990d72ca */ /* 0x000fe200000e0000 */
[----:B------:R0:W-:Y:S01]  /*12b00*/  BAR.SYNC.DEFER_BLOCKING R0, 0x100 ;  /* 0x000400000000751d */ /* 0x0001e20000010000 */
[----:B------:R-:W-:Y:S01]  /*12b10*/  R2UR UR16, R150 ;  /* 0x00000000961072ca */ /* 0x000fe200000e0000 */
[----:B--2---:R-:W-:-:S04]  /*12b20*/  IMAD R20, R16, 0x600, R6 ;  /* 0x0000060010147824 */ /* 0x004fc800078e0206 */
[C---:B------:R-:W-:Y:S01]  /*12b30*/  VIADD R26, R20.reuse, 0x2 ;  /* 0x00000002141a7836 */ /* 0x040fe20000000000 */
[C---:B------:R-:W-:Y:S01]  /*12b40*/  R2UR UR10, R20.reuse ;  /* 0x00000000140a72ca */ /* 0x040fe200000e0000 */
[C---:B------:R-:W-:Y:S02]  /*12b50*/  VIADD R24, R20.reuse, 0x200 ;  /* 0x0000020014187836 */ /* 0x040fe40000000000 */
[----:B------:R-:W-:Y:S01]  /*12b60*/  VIADD R28, R20, 0x400 ;  /* 0x00000400141c7836 */ /* 0x000fe20000000000 */
[----:B------:R-:W-:Y:S01]  /*12b70*/  R2UR UR14, R26 ;  /* 0x000000001a0e72ca */ /* 0x000fe200000e0000 */
[----:B------:R-:W-:Y:S01]  /*12b80*/  VIADD R26, R20, 0x202 ;  /* 0x00000202141a7836 */ /* 0x000fe20000000000 */
[----:B------:R-:W-:Y:S02]  /*12b90*/  R2UR UR18, R24 ;  /* 0x00000000181272ca */ /* 0x000fe400000e0000 */
[----:B------:R-:W-:Y:S02]  /*12ba0*/  R2UR UR26, R28 ;  /* 0x000000001c1a72ca */ /* 0x000fe400000e0000 */
[----:B------:R-:W-:-:S02]  /*12bb0*/  R2UR UR22, R26 ;  /* 0x000000001a1672ca */ /* 0x000fc400000e0000 */
[----:B------:R-:W-:-:S06]  /*12bc0*/  WARPGROUP.ARRIVE ;  /* 0x00000000000079c5 */ /* 0x000fcc0000000000 */
[----:B------:R-:W-:Y:S01]  /*12bd0*/  HGMMA.64x128x16.F32.BF16 R24, gdesc[UR8], RZ, !UPT, gsb0 ;  /* 0x01e00000081879f0 */ /* 0x000fe2000c0018ff */
[----:B------:R-:W-:Y:S02]  /*12be0*/  R2UR UR17, R151 ;  /* 0x00000000971172ca */ /* 0x000fe400000e0000 */
[----:B------:R-:W-:Y:S02]  /*12bf0*/  WARPGROUP.DEPBAR.LE gsb0, 0x0 ;  /* 0x00008000000079c5 */ /* 0x000fe40000010000 */
[----:B------:R-:W-:-:S07]  /*12c00*/  WARPGROUP.ARRIVE ;  /* 0x00000000000079c5 */ /* 0x000fce0000000000 */
        /* <DEDUP_REMOVED lines=26> */
.L_x_11455:
[----:B------:R-:W-:Y:S01]  /*12db0*/  SHF.L.U32 R0, R10, 0x1f, RZ ;  /* 0x0000001f0a007819 */ /* 0x000fe200000006ff */
[----:B------:R-:W-:-:S04]  /*12dc0*/  IMAD R6, R9, 0x8, R2 ;  /* 0x0000000809067824 */ /* 0x000fc800078e0202 */
[----:B------:R0:W1:Y:S01]  /*12dd0*/  SYNCS.PHASECHK.TRANS64.TRYWAIT P2, [R6+URZ+0x2d850], R0 ;  /* 0x02d85000060075a7 */ /* 0x000062000804017f */
[----:B------:R-:W-:Y:S05]  /*12de0*/  @!P0 BRA `(.L_x_11456) ;  /* 0x0000000000048947 */ /* 0x000fea0003800000 */
[----:B------:R-:W-:Y:S01]  /*12df0*/  BPT.TRAP 0x1 ;  /* 0x000000040000795c */ /* 0x000fe20000300000 */
.L_x_11456:
[----:B-1----:R-:W-:Y:S05]  /*12e00*/  @P2 BRA `(.L_x_11454) ;  /* 0x0000000000082947 */ /* 0x002fea0003800000 */
[----:B------:R-:W1:Y:S02]  /*12e10*/  SYNCS.PHASECHK.TRANS64.TRYWAIT P2, [R6+URZ+0x2d850], R0 ;  /* 0x02d85000060075a7 */ /* 0x000e64000804017f */
[----:B-1----:R-:W-:Y:S05]  /*12e20*/  @!P2 BRA `(.L_x_11457) ;  /* 0x000001040018a947 */ /* 0x002fea0003800000 */
.L_x_11454:
[----:B01----:R-:W-:Y:S01]  /*12e30*/  VIADD R0, R2, 0x400 ;  /* 0x0000040002007836 */ /* 0x003fe20000000000 */
[----:B------:R-:W-:Y:S05]  /*12e40*/  WARPSYNC.ALL ;  /* 0x0000000000007948 */ /* 0x000fea0003800000 */
[----:B------:R-:W-:-:S04]  /*12e50*/  SHF.R.U32.HI R0, RZ, 0x4, R0 ;  /* 0x00000004ff007819 */ /* 0x000fc80000011600 */
[----:B------:R-:W-:-:S04]  /*12e60*/  LOP3.LUT R0, R0, 0x3fff, RZ, 0xc0, !PT ;  /* 0x00003fff00007812 */ /* 0x000fc800078ec0ff */
[----:B------:R-:W-:Y:S01]  /*12e70*/  LOP3.LUT R10, R0, 0x2000000, RZ, 0xfc, !PT ;  /* 0x02000000000a7812 */ /* 0x000fe200078efcff */
[----:B------:R-:W2:Y:S01]  /*12e80*/  LDL R144, [R1+0x3c] ;  /* 0x00003c0001907983 */ /* 0x000ea20000100800 */
[----:B------:R-:W-:-:S03]  /*12e90*/  FMNMX.FTZ R0, R24, R8, !PT ;  /* 0x0000000818007209 */ /* 0x000fc60007810000 */
[----:B------:R-:W-:Y:S01]  /*12ea0*/  IMAD R10, R9, 0x600, R10 ;  /* 0x00000600090a7824 */ /* 0x000fe200078e020a */
[----:B------:R-:W-:Y:S01]  /*12eb0*/  UMOV UR39, UR6 ;  /* 0x0000000600277c82 */ /* 0x000fe20008000000 */
[----:B------:R-:W-:Y:S01]  /*12ec0*/  IMAD.MOV.U32 R11, RZ, RZ, -0x7fffffe0 ;  /* 0x80000020ff0b7424 */ /* 0x000fe200078e00ff */
[----:B------:R-:W-:Y:S01]  /*12ed0*/  FMNMX.FTZ R0, R25, R0, !PT ;  /* 0x0000000019007209 */ /* 0x000fe20007810000 */
[C---:B------:R-:W-:Y:S01]  /*12ee0*/  VIADD R20, R10.reuse, 0x40 ;  /* 0x000000400a147836 */ /* 0x040fe20000000000 */
[----:B------:R-:W-:Y:S01]  /*12ef0*/  R2UR UR10, R10 ;  /* 0x000000000a0a72ca */ /* 0x000fe200000e0000 */
[----:B------:R-:W-:Y:S01]  /*12f00*/  WARPGROUP.ARRIVE ;  /* 0x00000000000079c5 */ /* 0x000fe20000000000 */
[----:B------:R-:W-:Y:S01]  /*12f10*/  FMNMX.FTZ R0, R28, R0, !PT ;  /* 0x000000001c007209 */ /* 0x000fe20007810000 */
[----:B------:R-:W-:Y:S01]  /*12f20*/  IMAD.MOV.U32 R21, RZ, RZ, -0x7fffffe0 ;  /* 0x80000020ff157424 */ /* 0x000fe200078e00ff */
[----:B------:R-:W-:Y:S01]  /*12f30*/  R2UR UR14, R20 ;  /* 0x00000000140e72ca */ /* 0x000fe200000e0000 */
[----:B------:R-:W-:Y:S01]  /*12f40*/  VIADD R20, R10, 0x80 ;  /* 0x000000800a147836 */ /* 0x000fe20000000000 */
[----:B------:R-:W-:-:S02]  /*12f50*/  FMNMX.FTZ R0, R29, R0, !PT ;  /* 0x000000001d007209 */ /* 0x000fc40007810000 */
[----:B------:R-:W-:Y:S02]  /*12f60*/  R2UR UR11, R11 ;  /* 0x000000000b0b72ca */ /* 0x000fe400000e0000 */
[----:B------:R-:W-:Y:S02]  /*12f70*/  FMNMX.FTZ R0, R32, R0, !PT ;  /* 0x0000000020007209 */ /* 0x000fe40007810000 */
[----:B------:R-:W-:Y:S01]  /*12f80*/  R2UR UR18, R20 ;  /* 0x00000000141272ca */ /* 0x000fe200000e0000 */
[----:B------:R-:W-:Y:S01]  /*12f90*/  VIADD R20, R10, 0xc0 ;  /* 0x000000c00a147836 */ /* 0x000fe20000000000 */
[----:B------:R-:W-:Y:S02]  /*12fa0*/  FMNMX.FTZ R0, R33, R0, !PT ;  /* 0x0000000021007209 */ /* 0x000fe40007810000 */
[----:B------:R-:W-:Y:S02]  /*12fb0*/  R2UR UR15, R21 ;  /* 0x00000000150f72ca */ /* 0x000fe400000e0000 */
[----:B------:R-:W-:-:S02]  /*12fc0*/  FMNMX.FTZ R0, R36, R0, !PT ;  /* 0x0000000024007209 */ /* 0x000fc40007810000 */
[----:B------:R-:W-:Y:S01]  /*12fd0*/  R2UR UR22, R20 ;  /* 0x00000000141672ca */ /* 0x000fe200000e0000 */
[----:B------:R-:W-:Y:S01]  /*12fe0*/  VIADD R20, R10, 0x100 ;  /* 0x000001000a147836 */ /* 0x000fe20000000000 */
[----:B------:R-:W-:Y:S02]  /*12ff0*/  FMNMX.FTZ R0, R37, R0, !PT ;  /* 0x0000000025007209 */ /* 0x000fe40007810000 */
[----:B------:R-:W-:Y:S02]  /*13000*/  R2UR UR19, R21 ;  /* 0x00000000151372ca */ /* 0x000fe400000e0000 */
[----:B------:R-:W-:Y:S02]  /*13010*/  FMNMX.FTZ R0, R40, R0, !PT ;  /* 0x0000000028007209 */ /* 0x000fe40007810000 */
[----:B------:R-:W-:Y:S01]  /*13020*/  R2UR UR26, R20 ;  /* 0x00000000141a72ca */ /* 0x000fe200000e0000 */
[----:B------:R-:W-:Y:S01]  /*13030*/  VIADD R20, R10, 0x140 ;  /* 0x000001400a147836 */ /* 0x000fe20000000000 */
[----:B------:R-:W-:-:S02]  /*13040*/  FMNMX.FTZ R0, R41, R0, !PT ;  /* 0x0000000029007209 */ /* 0x000fc40007810000 */
[----:B------:R-:W-:Y:S02]  /*13050*/  R2UR UR23, R21 ;  /* 0x00000000151772ca */ /* 0x000fe400000e0000 */
[----:B------:R-:W-:Y:S02]  /*13060*/  FMNMX.FTZ R0, R44, R0, !PT ;  /* 0x000000002c007209 */ /* 0x000fe40007810000 */
[----:B------:R-:W-:Y:S01]  /*13070*/  R2UR UR30, R20 ;  /* 0x00000000141e72ca */ /* 0x000fe200000e0000 */
[C---:B------:R-:W-:Y:S01]  /*13080*/  VIADD R20, R10.reuse, 0x180 ;  /* 0x000001800a147836 */ /* 0x040fe20000000000 */
[----:B------:R-:W-:Y:S01]  /*13090*/  FMNMX.FTZ R0, R45, R0, !PT ;  /* 0x000000002d007209 */ /* 0x000fe20007810000 */
[----:B------:R-:W-:Y:S01]  /*130a0*/  VIADD R10, R10, 0x1c0 ;  /* 0x000001c00a0a7836 */ /* 0x000fe20000000000 */
[----:B------:R-:W-:Y:S02]  /*130b0*/  R2UR UR27, R21 ;  /* 0x00000000151b72ca */ /* 0x000fe400000e0000 */
[----:B------:R-:W-:-:S02]  /*130c0*/  FMNMX.FTZ R0, R48, R0, !PT ;  /* 0x0000000030007209 */ /* 0x000fc40007810000 */
[----:B------:R-:W-:Y:S02]  /*130d0*/  R2UR UR34, R20 ;  /* 0x00000000142272ca */ /* 0x000fe400000e0000 */
[----:B------:R-:W-:Y:S02]  /*130e0*/  FMNMX.FTZ R0, R49, R0, !PT ;  /* 0x0000000031007209 */ /* 0x000fe40007810000 */
[----:B------:R-:W-:Y:S02]  /*130f0*/  R2UR UR46, R10 ;  /* 0x000000000a2e72ca */ /* 0x000fe400000e0000 */
[----:B------:R-:W-:Y:S02]  /*13100*/  FMNMX.FTZ R0, R52, R0, !PT ;  /* 0x0000000034007209 */ /* 0x000fe40007810000 */
[----:B------:R-:W-:Y:S02]  /*13110*/  R2UR UR31, R21 ;  /* 0x00000000151f72ca */ /* 0x000fe400000e0000 */
[----:B------:R-:W-:-:S02]  /*13120*/  FMNMX.FTZ R0, R53, R0, !PT ;  /* 0x0000000035007209 */ /* 0x000fc40007810000 */
[----:B------:R-:W-:Y:S02]  /*13130*/  R2UR UR35, R21 ;  /* 0x00000000152372ca */ /* 0x000fe400000e0000 */
[----:B------:R-:W-:Y:S01]  /*13140*/  FMNMX.FTZ R0, R56, R0, !PT ;  /* 0x0000000038007209 */ /* 0x000fe20007810000 */
[----:B------:R-:W3:Y:S01]  /*13150*/  LDL R21, [R1+0x20] ;  /* 0x0000200001157983 */ /* 0x000ee20000100800 */
        /* <DEDUP_REMOVED lines=21> */
[----:B------:R-:W-:-:S03]  /*132b0*/  FMUL.FTZ R6, R0, UR39 ;  /* 0x0000002700067c20 */ /* 0x000fc60008410000 */
[----:B------:R-:W-:Y:S01]  /*132c0*/  FMUL.FTZ R8, R8, UR39 ;  /* 0x0000002708087c20 */ /* 0x000fe20008410000 */
        /* <DEDUP_REMOVED lines=19> */
[----:B------:R-:W1:Y:S01]  /*13400*/  MUFU.EX2 R25, R25 ;  /* 0x0000001900197308 */ /* 0x000e620000000800 */
[--C-:B------:R-:W-:Y:S01]  /*13410*/  FFMA.FTZ R57, R57, UR39, -R6.reuse ;  /* 0x0000002739397c23 */ /* 0x100fe20008010806 */
[--C-:B------:R-:W-:Y:S01]  /*13420*/  FFMA.FTZ R60, R60, UR39, -R6.reuse ;  /* 0x000000273c3c7c23 */ /* 0x100fe20008010806 */
[--C-:B------:R-:W-:Y:S01]  /*13430*/  FFMA.FTZ R61, R61, UR39, -R6.reuse ;  /* 0x000000273d3d7c23 */ /* 0x100fe20008010806 */
[--C-:B------:R-:W-:Y:S01]  /*13440*/  FFMA.FTZ R64, R64, UR39, -R6.reuse ;  /* 0x0000002740407c23 */ /* 0x100fe20008010806 */
[--C-:B------:R-:W-:Y:S01]  /*13450*/  FFMA.FTZ R65, R65, UR39, -R6.reuse ;  /* 0x0000002741417c23 */ /* 0x100fe20008010806 */
[--C-:B------:R-:W-:Y:S01]  /*13460*/  FFMA.FTZ R68, R68, UR39, -R6.reuse ;  /* 0x0000002744447c23 */ /* 0x100fe20008010806 */
[----:B------:R-:W-:Y:S01]  /*13470*/  FFMA.FTZ R69, R69, UR39, -R6 ;  /* 0x0000002745457c23 */ /* 0x000fe20008010806 */
[----:B------:R-:W4:Y:S01]  /*13480*/  MUFU.EX2 R10, R28 ;  /* 0x0000001c000a7308 */ /* 0x000f220000000800 */
        /* <DEDUP_REMOVED lines=9> */
[----:B------:R-:W-:Y:S01]  /*13520*/  F2FP.BF16.F32.PACK_AB R8, R25, R8 ;  /* 0x000000081908723e */ /* 0x000fe200000010ff */
[----:B------:R-:W-:-:S02]  /*13530*/  IMAD.MOV.U32 R25, RZ, RZ, 0x40000040 ;  /* 0x40000040ff197424 */ /* 0x000fc400078e00ff */
[--C-:B------:R-:W-:Y:S01]  /*13540*/  FFMA.FTZ R84, R84, UR39, -R6.reuse ;  /* 0x0000002754547c23 */ /* 0x100fe20008010806 */
[----:B------:R-:W-:Y:S01]  /*13550*/  FFMA.FTZ R85, R85, UR39, -R6 ;  /* 0x0000002755557c23 */ /* 0x000fe20008010806 */
[----:B------:R-:W-:Y:S02]  /*13560*/  FMNMX.FTZ R6, R26, R7, !PT ;  /* 0x000000071a067209 */ /* 0x000fe40007810000 */
[----:B------:R-:W-:Y:S01]  /*13570*/  R2UR UR9, R25 ;  /* 0x00000000190972ca */ /* 0x000fe200000e0000 */
[----:B----4-:R-:W-:Y:S01]  /*13580*/  FADD.FTZ R5, R10, R5 ;  /* 0x000000050a057221 */ /* 0x010fe20000010000 */
[----:B------:R-:W-:Y:S01]  /*13590*/  FMNMX.FTZ R6, R27, R6, !PT ;  /* 0x000000061b067209 */ /* 0x000fe20007810000 */
[----:B------:R-:W-:-:S03]  /*135a0*/  IMAD.MOV.U32 R25, RZ, RZ, 0x40000040 ;  /* 0x40000040ff197424 */ /* 0x000fc600078e00ff */
[----:B------:R-:W-:Y:S02]  /*135b0*/  FMNMX.FTZ R6, R30, R6, !PT ;  /* 0x000000061e067209 */ /* 0x000fe40007810000 */
[----:B------:R-:W-:Y:S01]  /*135c0*/  R2UR UR45, R25 ;  /* 0x00000000192d72ca */ /* 0x000fe200000e0000 */
[C---:B0-----:R-:W-:Y:S01]  /*135d0*/  FADD.FTZ R5, R29.reuse, R5 ;  /* 0x000000051d057221 */ /* 0x041fe20000010000 */
[----:B------:R-:W-:Y:S01]  /*135e0*/  F2FP.BF16.F32.PACK_AB R10, R29, R10 ;  /* 0x0000000a1d0a723e */ /* 0x000fe200000010ff */
[----:B------:R-:W-:Y:S01]  /*135f0*/  IMAD.MOV.U32 R29, RZ, RZ, 0x40000040 ;  /* 0x40000040ff1d7424 */ /* 0x000fe200078e00ff */
[----:B------:R-:W-:-:S04]  /*13600*/  FMNMX.FTZ R6, R31, R6, !PT ;  /* 0x000000061f067209 */ /* 0x000fc80007810000 */
[----:B------:R-:W-:Y:S01]  /*13610*/  R2UR UR13, R29 ;  /* 0x000000001d0d72ca */ /* 0x000fe200000e0000 */
        /* <DEDUP_REMOVED lines=14> */
[----:B------:R-:W-:Y:S02]  /*13700*/  R2UR UR33, R29 ;  /* 0x000000001d2172ca */ /* 0x000fe400000e0000 */
[----:B------:R-:W-:-:S04]  /*13710*/  FMNMX.FTZ R6, R43, R6, !PT ;  /* 0x000000062b067209 */ /* 0x000fc80007810000 */
[----:B------:R-:W-:-:S04]  /*13720*/  FMNMX.FTZ R6, R46, R6, !PT ;  /* 0x000000062e067209 */ /* 0x000fc80007810000 */
[----:B------:R-:W-:-:S04]  /*13730*/  FMNMX.FTZ R6, R47, R6, !PT ;  /* 0x000000062f067209 */ /* 0x000fc80007810000 */
[----:B------:R-:W-:Y:S02]  /*13740*/  FMNMX.FTZ R6, R50, R6, !PT ;  /* 0x0000000632067209 */ /* 0x000fe40007810000 */
[----:B--2---:R-:W-:Y:S02]  /*13750*/  LOP3.LUT R24, R144, 0x10000, RZ, 0xfc, !PT ;  /* 0x0001000090187812 */ /* 0x004fe400078efcff */
[----:B------:R-:W-:Y:S01]  /*13760*/  FMNMX.FTZ R6, R51, R6, !PT ;  /* 0x0000000633067209 */ /* 0x000fe20007810000 */
[----:B------:R-:W0:Y:S01]  /*13770*/  S2R R144, SR_TID.X ;  /* 0x0000000000907919 */ /* 0x000e220000002100 */
[C---:B------:R-:W-:Y:S01]  /*13780*/  R2UR UR8, R24.reuse ;  /* 0x00000000180872ca */ /* 0x040fe200000e0000 */
[----:B------:R-:W-:Y:S01]  /*13790*/  VIADD R28, R24, 0x2 ;  /* 0x00000002181c7836 */ /* 0x000fe20000000000 */
[----:B------:R-:W-:-:S04]  /*137a0*/  FMNMX.FTZ R6, R54, R6, !PT ;  /* 0x0000000636067209 */ /* 0x000fc80007810000 */
[----:B------:R-:W-:Y:S01]  /*137b0*/  R2UR UR12, R28 ;  /* 0x000000001c0c72ca */ /* 0x000fe200000e0000 */
[----:B------:R-:W-:Y:S01]  /*137c0*/  VIADD R28, R24, 0x4 ;  /* 0x00000004181c7836 */ /* 0x000fe20000000000 */
[----:B------:R-:W-:-:S04]  /*137d0*/  FMNMX.FTZ R6, R55, R6, !PT ;  /* 0x0000000637067209 */ /* 0x000fc80007810000 */
[----:B------:R-:W-:Y:S01]  /*137e0*/  R2UR UR16, R28 ;  /* 0x000000001c1072ca */ /* 0x000fe200000e0000 */
[----:B------:R-:W-:Y:S01]  /*137f0*/  HGMMA.64x96x16.F32.BF16 R88, gdesc[UR8].tnspB, R88, gsb0 ;  /* 0x41600000085879f0 */ /* 0x000fe20008001858 */
[----:B------:R-:W-:Y:S01]  /*13800*/  VIADD R28, R24, 0x6 ;  /* 0x00000006181c7836 */ /* 0x000fe20000000000 */
[----:B------:R-:W-:-:S04]  /*13810*/  FMNMX.FTZ R6, R58, R6, !PT ;  /* 0x000000063a067209 */ /* 0x000fc80007810000 */
[----:B------:R-:W-:Y:S01]  /*13820*/  R2UR UR20, R28 ;  /* 0x000000001c1472ca */ /* 0x000fe200000e0000 */
[----:B------:R-:W-:Y:S01]  /*13830*/  VIADD R28, R24, 0x600 ;  /* 0x00000600181c7836 */ /* 0x000fe20000000000 */
[----:B------:R-:W-:-:S04]  /*13840*/  FMNMX.FTZ R6, R59, R6, !PT ;  /* 0x000000063b067209 */ /* 0x000fc80007810000 */
[----:B------:R-:W-:Y:S01]  /*13850*/  R2UR UR24, R28 ;  /* 0x000000001c1872ca */ /* 0x000fe200000e0000 */
[----:B------:R-:W-:Y:S01]  /*13860*/  VIADD R28, R24, 0x602 ;  /* 0x00000602181c7836 */ /* 0x000fe20000000000 */
[----:B------:R-:W-:-:S04]  /*13870*/  FMNMX.FTZ R6, R62, R6, !PT ;  /* 0x000000063e067209 */ /* 0x000fc80007810000 */
[----:B------:R-:W-:Y:S01]  /*13880*/  R2UR UR28, R28 ;  /* 0x000000001c1c72ca */ /* 0x000fe200000e0000 */
[C---:B------:R-:W-:Y:S01]  /*13890*/  VIADD R28, R24.reuse, 0x604 ;  /* 0x00000604181c7836 */ /* 0x040fe20000000000 */
[----:B------:R-:W-:Y:S01]  /*138a0*/  FMNMX.FTZ R6, R63, R6, !PT ;  /* 0x000000063f067209 */ /* 0x000fe20007810000 */
[----:B------:R-:W-:Y:S01]  /*138b0*/  VIADD R24, R24, 0x606 ;  /* 0x0000060618187836 */ /* 0x000fe20000000000 */
[----:B0-----:R-:W-:Y:S02]  /*138c0*/  ISETP.GE.U32.AND P2, PT, R144, 0x180, PT ;  /* 0x000001809000780c */ /* 0x001fe40003f46070 */
[----:B------:R-:W-:Y:S02]  /*138d0*/  R2UR UR32, R28 ;  /* 0x000000001c2072ca */ /* 0x000fe400000e0000 */
[----:B------:R-:W-:Y:S02]  /*138e0*/  FMNMX.FTZ R6, R66, R6, !PT ;  /* 0x0000000642067209 */ /* 0x000fe40007810000 */
[----:B------:R-:W-:-:S02]  /*138f0*/  R2UR UR44, R24 ;  /* 0x00000000182c72ca */ /* 0x000fc400000e0000 */
        /* <DEDUP_REMOVED lines=14> */
[----:B------:R-:W-:Y:S02]  /*139e0*/  WARPGROUP.ARRIVE ;  /* 0x00000000000079c5 */ /* 0x000fe40000000000 */
[----:B------:R-:W0:Y:S04]  /*139f0*/  SHFL.BFLY PT, R11, R6, 0x1, 0x1f ;  /* 0x0c201f00060b7f89 */ /* 0x000e2800000e0000 */
[----:B------:R-:W-:Y:S01]  /*13a00*/  HGMMA.64x96x16.F32.BF16 R88, gdesc[UR12].tnspB, R88, gsb0 ;  /* 0x416000000c5879f0 */ /* 0x000fe20008001858 */
[----:B0-----:R-:W-:-:S05]  /*13a10*/  FMNMX.FTZ R6, R6, R11, !PT ;  /* 0x0000000b06067209 */ /* 0x001fca0007810000 */
[C---:B------:R-:W-:Y:S01]  /*13a20*/  FMUL.FTZ R11, R6.reuse, UR39 ;  /* 0x00000027060b7c20 */ /* 0x040fe20008410000 */
[----:B------:R-:W-:Y:S02]  /*13a30*/  @!P1 IMAD R9, R9, 0x8, R2 ;  /* 0x0000000809099824 */ /* 0x000fe400078e0202 */
[----:B------:R-:W-:Y:S01]  /*13a40*/  FADD.FTZ R7, -R6, R7 ;  /* 0x0000000706077221 */ /* 0x000fe20000010100 */
        /* <DEDUP_REMOVED lines=32> */
[----:B------:R-:W-:Y:S01]  /*13c50*/  SHF.R.U32.HI R11, RZ, 0x7, R144 ;  /* 0x00000007ff0b7819 */ /* 0x000fe20000011690 */
[----:B------:R-:W-:Y:S01]  /*13c60*/  MUFU.EX2 R26, R26 ;  /* 0x0000001a001a7308 */ /* 0x000fe20000000800 */
[----:B------:R-:W-:-:S02]  /*13c70*/  WARPGROUP.DEPBAR.LE gsb0, 0x0 ;  /* 0x00008000000079c5 */ /* 0x000fc40000010000 */
[----:B------:R-:W-:Y:S01]  /*13c80*/  WARPGROUP.ARRIVE ;  /* 0x00000000000079c5 */ /* 0x000fe20000000000 */
[----:B------:R-:W-:-:S04]  /*13c90*/  VIADD R11, R11, 0x9 ;  /* 0x000000090b0b7836 */ /* 0x000fc80000000000 */
[----:B------:R-:W-:Y:S01]  /*13ca0*/  MUFU.EX2 R27, R27 ;  /* 0x0000001b001b7308 */ /* 0x000fe20000000800 */
[----:B------:R-:W-:Y:S02]  /*13cb0*/  @!P1 VIADD R9, R9, 0x2d860 ;  /* 0x0002d86009099836 */ /* 0x000fe40000000000 */
[----:B------:R-:W-:Y:S01]  /*13cc0*/  FMUL.FTZ R7, R7, UR39 ;  /* 0x0000002707077c20 */ /* 0x000fe20008410000 */
[----:B------:R-:W-:Y:S01]  /*13cd0*/  HGMMA.64x96x16.F32.BF16 R88, gdesc[UR16].tnspB, R88, gsb0 ;  /* 0x41600000105879f0 */ /* 0x000fe20008001858 */
[----:B------:R-:W-:-:S03]  /*13ce0*/  SEL R11, R11, 0x9, !P2 ;  /* 0x000000090b0b7807 */ /* 0x000fc60005000000 */
[----:B------:R-:W-:Y:S08]  /*13cf0*/  MUFU.EX2 R30, R30 ;  /* 0x0000001e001e7308 */ /* 0x000ff00000000800 */
[----:B------:R-:W0:Y:S01]  /*13d00*/  MUFU.EX2 R31, R31 ;  /* 0x0000001f001f7308 */ /* 0x000e220000000800 */
[----:B------:R-:W-:-:S07]  /*13d10*/  @!P1 PRMT R9, RZ, 0x654, R9 ;  /* 0x00000654ff099816 */ /* 0x000fce0000000009 */
[----:B------:R-:W-:Y:S08]  /*13d20*/  MUFU.EX2 R33, R33 ;  /* 0x0000002100217308 */ /* 0x000ff00000000800 */
[----:B------:R-:W-:Y:S01]  /*13d30*/  MUFU.EX2 R7, R7 ;  /* 0x0000000700077308 */ /* 0x000fe20000000800 */
[----:B------:R-:W-:Y:S02]  /*13d40*/  WARPGROUP.DEPBAR.LE gsb0, 0x0 ;  /* 0x00008000000079c5 */ /* 0x000fe40000010000 */
[----:B------:R-:W-:-:S06]  /*13d50*/  WARPGROUP.ARRIVE ;  /* 0x00000000000079c5 */ /* 0x000fcc0000000000 */
[----:B------:R-:W-:Y:S03]  /*13d60*/  HGMMA.64x96x16.F32.BF16 R88, gdesc[UR20].tnspB, R88, gsb0 ;  /* 0x41600000145879f0 */ /* 0x000fe60008001858 */
        /* <DEDUP_REMOVED lines=13> */
[----:B------:R1:W-:Y:S06]  /*13e40*/  BAR.ARV R11, 0x100 ;  /* 0x0004000b0000751d */ /* 0x0003ec0000002000 */
[----:B-1----:R-:W-:-:S04]  /*13e50*/  @!P1 IMAD R11, R16, 0x8, R2 ;  /* 0x00000008100b9824 */ /* 0x002fc800078e0202 */
[----:B------:R-:W-:-:S05]  /*13e60*/  @!P1 VIADD R11, R11, 0x2d840 ;  /* 0x0002d8400b0b9836 */ /* 0x000fca0000000000 */
[----:B------:R-:W-:-:S04]  /*13e70*/  @!P1 PRMT R11, RZ, 0x654, R11 ;  /* 0x00000654ff0b9816 */ /* 0x000fc8000000000b */
[----:B------:R0:W-:Y:S01]  /*13e80*/  @!P1 SYNCS.ARRIVE.TRANS64.RED.A1T0 RZ, [R11+URZ], RZ ;  /* 0x000000ff0bff99a7 */ /* 0x0001e2000810043f */
[----:B------:R1:W-:Y:S01]  /*13e90*/  @!P1 SYNCS.ARRIVE.TRANS64.RED.A1T0 RZ, [R9+URZ], RZ ;  /* 0x000000ff09ff99a7 */ /* 0x0003e2000810043f */
[----:B0-----:R-:W-:Y:S02]  /*13ea0*/  F2FP.BF16.F32.PACK_AB R11, R31, R30 ;  /* 0x0000001e1f0b723e */ /* 0x001fe400000010ff */
[----:B-1----:R-:W-:-:S05]  /*13eb0*/  F2FP.BF16.F32.PACK_AB R9, R27, R26 ;  /* 0x0000001a1b09723e */ /* 0x002fca00000010ff */
[----:B------:R0:W-:Y:S02]  /*13ec0*/  STSM.16.M88.4 [R140+0x21800], R8 ;  /* 0x021800088c007844 */ /* 0x0001e40000000200 */
[----:B0-----:R0:W-:Y:S02]  /*13ed0*/  MUFU.EX2 R10, R36 ;  /* 0x00000024000a7308 */ /* 0x0011e40000000800 */
[----:B0-----:R-:W2:Y:S06]  /*13ee0*/  LDL R36, [R1+0x24] ;  /* 0x0000240001247983 */ /* 0x001eac0000100800 */
[----:B------:R-:W0:Y:S08]  /*13ef0*/  MUFU.EX2 R8, R32 ;  /* 0x0000002000087308 */ /* 0x000e300000000800 */
[----:B------:R-:W-:Y:S08]  /*13f00*/  MUFU.EX2 R37, R37 ;  /* 0x0000002500257308 */ /* 0x000ff00000000800 */
[----:B------:R-:W-:Y:S08]  /*13f10*/  MUFU.EX2 R34, R34 ;  /* 0x0000002200227308 */ /* 0x000ff00000000800 */
[----:B------:R-:W1:Y:S08]  /*13f20*/  MUFU.EX2 R35, R35 ;  /* 0x0000002300237308 */ /* 0x000e700000000800 */
[----:B------:R-:W-:Y:S08]  /*13f30*/  MUFU.EX2 R38, R38 ;  /* 0x0000002600267308 */ /* 0x000ff00000000800 */
[----:B------:R-:W4:Y:S01]  /*13f40*/  MUFU.EX2 R39, R39 ;  /* 0x0000002700277308 */ /* 0x000f220000000800 */
[----:B0-----:R-:W-:Y:S01]  /*13f50*/  FADD.FTZ R5, R8, R5 ;  /* 0x0000000508057221 */ /* 0x001fe20000010000 */
[----:B------:R-:W-:-:S03]  /*13f60*/  FFMA.FTZ R4, R7, R4, R26 ;  /* 0x0000000407047223 */ /* 0x000fc6000001001a */
[C---:B------:R-:W-:Y:S01]  /*13f70*/  FADD.FTZ R5, R33.reuse, R5 ;  /* 0x0000000521057221 */ /* 0x040fe20000010000 */
[----:B------:R-:W-:Y:S02]  /*13f80*/  F2FP.BF16.F32.PACK_AB R8, R33, R8 ;  /* 0x000000082108723e */ /* 0x000fe400000010ff */
[----:B-1----:R-:W-:Y:S01]  /*13f90*/  F2FP.BF16.F32.PACK_AB R9, R35, R34 ;  /* 0x000000222309723e */ /* 0x002fe200000010ff */
[----:B------:R-:W-:Y:S01]  /*13fa0*/  FADD.FTZ R5, R10, R5 ;  /* 0x000000050a057221 */ /* 0x000fe20000010000 */
[----:B------:R-:W-:Y:S01]  /*13fb0*/  F2FP.BF16.F32.PACK_AB R10, R37, R10 ;  /* 0x0000000a250a723e */ /* 0x000fe200000010ff */
[----:B------:R-:W-:Y:S01]  /*13fc0*/  FADD.FTZ R4, R27, R4 ;  /* 0x000000041b047221 */ /* 0x000fe20000010000 */
[----:B----4-:R-:W-:-:S03]  /*13fd0*/  F2FP.BF16.F32.PACK_AB R11, R39, R38 ;  /* 0x00000026270b723e */ /* 0x010fc600000010ff */
[----:B------:R-:W-:Y:S02]  /*13fe0*/  FADD.FTZ R4, R30, R4 ;  /* 0x000000041e047221 */ /* 0x000fe40000010000 */
[----:B---3--:R0:W-:Y:S01]  /*13ff0*/  STSM.16.M88.4 [R21], R8 ;  /* 0x0000000815007844 */ /* 0x0081e20000000200 */
[----:B------:R-:W-:Y:S01]  /*14000*/  MUFU.EX2 R41, R41 ;  /* 0x0000002900297308 */ /* 0x000fe20000000800 */
[----:B------:R-:W-:-:S04]  /*14010*/  FADD.FTZ R4, R31, R4 ;  /* 0x000000041f047221 */ /* 0x000fc80000010000 */
[----:B------:R-:W-:-:S03]  /*14020*/  FADD.FTZ R4, R34, R4 ;  /* 0x0000000422047221 */ /* 0x000fc60000010000 */
[----:B0-----:R-:W0:Y:S01]  /*14030*/  MUFU.EX2 R8, R40 ;  /* 0x0000002800087308 */ /* 0x001e220000000800 */
[----:B------:R-:W-:Y:S01]  /*14040*/  FADD.FTZ R4, R35, R4 ;  /* 0x0000000423047221 */ /* 0x000fe20000010000 */
[----:B------:R-:W-:-:S06]  /*14050*/  FADD.FTZ R5, R37, R5 ;  /* 0x0000000525057221 */ /* 0x000fcc0000010000 */
[----:B------:R-:W1:Y:S08]  /*14060*/  MUFU.EX2 R9, R42 ;  /* 0x0000002a00097308 */ /* 0x000e700000000800 */
[----:B------:R-:W3:Y:S01]  /*14070*/  MUFU.EX2 R10, R44 ;  /* 0x0000002c000a7308 */ /* 0x000ee20000000800 */
[----:B------:R-:W-:Y:S01]  /*14080*/  FADD.FTZ R4, R38, R4 ;  /* 0x0000000426047221 */ /* 0x000fe20000010000 */
[----:B0-----:R-:W-:-:S06]  /*14090*/  FADD.FTZ R5, R8, R5 ;  /* 0x0000000508057221 */ /* 0x001fcc0000010000 */
[----:B------:R-:W0:Y:S08]  /*140a0*/  MUFU.EX2 R43, R43 ;  /* 0x0000002b002b7308 */ /* 0x000e300000000800 */
[----:B------:R-:W4:Y:S01]  /*140b0*/  MUFU.EX2 R45, R45 ;  /* 0x0000002d002d7308 */ /* 0x000f220000000800 */
[----:B------:R-:W-:Y:S01]  /*140c0*/  FADD.FTZ R4, R39, R4 ;  /* 0x0000000427047221 */ /* 0x000fe20000010000 */
[----:B------:R-:W-:-:S06]  /*140d0*/  FADD.FTZ R5, R41, R5 ;  /* 0x0000000529057221 */ /* 0x000fcc0000010000 */
[----:B------:R-:W5:Y:S08]  /*140e0*/  MUFU.EX2 R11, R46 ;  /* 0x0000002e000b7308 */ /* 0x000f700000000800 */
[----:B------:R-:W5:Y:S01]  /*140f0*/  MUFU.EX2 R24, R48 ;  /* 0x0000003000187308 */ /* 0x000f620000000800 */
[----:B-1----:R-:W-:Y:S01]  /*14100*/  FADD.FTZ R4, R9, R4 ;  /* 0x0000000409047221 */ /* 0x002fe20000010000 */
[----:B---3--:R-:W-:-:S06]  /*14110*/  FADD.FTZ R5, R10, R5 ;  /* 0x000000050a057221 */ /* 0x008fcc0000010000 */
[----:B------:R-:W1:Y:S08]  /*14120*/  MUFU.EX2 R47, R47 ;  /* 0x0000002f002f7308 */ /* 0x000e700000000800 */
[----:B------:R-:W3:Y:S01]  /*14130*/  MUFU.EX2 R49, R49 ;  /* 0x0000003100317308 */ /* 0x000ee20000000800 */
[----:B0-----:R-:W-:Y:S01]  /*14140*/  FADD.FTZ R4, R43, R4 ;  /* 0x000000042b047221 */ /* 0x001fe20000010000 */
[----:B----4-:R-:W-:-:S06]  /*14150*/  FADD.FTZ R5, R45, R5 ;  /* 0x000000052d057221 */ /* 0x010fcc0000010000 */
[----:B------:R-:W0:Y:S08]  /*14160*/  MUFU.EX2 R25, R50 ;  /* 0x0000003200197308 */ /* 0x000e300000000800 */
[----:B------:R-:W4:Y:S01]  /*14170*/  MUFU.EX2 R26, R52 ;  /* 0x00000034001a7308 */ /* 0x000f220000000800 */
[----:B-----5:R-:W-:Y:S01]  /*14180*/  FADD.FTZ R4, R11, R4 ;  /* 0x000000040b047221 */ /* 0x020fe20000010000 */
[----:B------:R-:W-:-:S06]  /*14190*/  FADD.FTZ R5, R24, R5 ;  /* 0x0000000518057221 */ /* 0x000fcc0000010000 */
[----:B------:R-:W5:Y:S08]  /*141a0*/  MUFU.EX2 R51, R51 ;  /* 0x0000003300337308 */ /* 0x000f700000000800 */
[----:B------:R-:W5:Y:S01]  /*141b0*/  MUFU.EX2 R53, R53 ;  /* 0x0000003500357308 */ /* 0x000f620000000800 */
[----:B-1----:R-:W-:Y:S01]  /*141c0*/  FADD.FTZ R4, R47, R4 ;  /* 0x000000042f047221 */ /* 0x002fe20000010000 */
[----:B---3--:R-:W-:-:S06]  /*141d0*/  FADD.FTZ R5, R49, R5 ;  /* 0x0000000531057221 */ /* 0x008fcc0000010000 */
[----:B------:R-:W1:Y:S01]  /*141e0*/  MUFU.EX2 R28, R56 ;  /* 0x00000038001c7308 */ /* 0x000e620000000800 */
[----:B0-----:R-:W-:Y:S01]  /*141f0*/  FADD.FTZ R4, R25, R4 ;  /* 0x0000000419047221 */ /* 0x001fe20000010000 */
[----:B----4-:R-:W-:-:S06]  /*14200*/  FADD.FTZ R21, R26, R5 ;  /* 0x000000051a157221 */ /* 0x010fcc0000010000 */
[----:B------:R-:W0:Y:S08]  /*14210*/  MUFU.EX2 R27, R54 ;  /* 0x00000036001b7308 */ /* 0x000e300000000800 */
[----:B------:R-:W3:Y:S01]  /*14220*/  MUFU.EX2 R57, R57 ;  /* 0x0000003900397308 */ /* 0x000ee20000000800 */
[----:B-----5:R-:W-:Y:S01]  /*14230*/  FADD.FTZ R5, R51, R4 ;  /* 0x0000000433057221 */ /* 0x020fe20000010000 */
[----:B------:R-:W-:-:S06]  /*14240*/  FADD.FTZ R4, R53, R21 ;  /* 0x0000001535047221 */ /* 0x000fcc0000010000 */
[----:B------:R-:W4:Y:S08]  /*14250*/  MUFU.EX2 R55, R55 ;  /* 0x0000003700377308 */ /* 0x000f300000000800 */
[----:B------:R-:W5:Y:S01]  /*14260*/  MUFU.EX2 R60, R60 ;  /* 0x0000003c003c7308 */ /* 0x000f620000000800 */
[----:B-1----:R-:W-:-:S07]  /*14270*/  FADD.FTZ R4, R28, R4 ;  /* 0x000000041c047221 */ /* 0x002fce0000010000 */
[----:B------:R-:W1:Y:S08]  /*14280*/  MUFU.EX2 R29, R58 ;  /* 0x0000003a001d7308 */ /* 0x000e700000000800 */
[----:B------:R-:W1:Y:S01]  /*14290*/  MUFU.EX2 R61, R61 ;  /* 0x0000003d003d7308 */ /* 0x000e620000000800 */
[----:B0-----:R-:W-:Y:S01]  /*142a0*/  FADD.FTZ R5, R27, R5 ;  /* 0x000000051b057221 */ /* 0x001fe20000010000 */
[----:B---3--:R-:W-:-:S06]  /*142b0*/  FADD.FTZ R4, R57, R4 ;  /* 0x0000000439047221 */ /* 0x008fcc0000010000 */
[----:B------:R-:W0:Y:S08]  /*142c0*/  MUFU.EX2 R59, R59 ;  /* 0x0000003b003b7308 */ /* 0x000e300000000800 */
[----:B------:R-:W3:Y:S01]  /*142d0*/  MUFU.EX2 R64, R64 ;  /* 0x0000004000407308 */ /* 0x000ee20000000800 */
[----:B----4-:R-:W-:Y:S01]  /*142e0*/  FADD.FTZ R5, R55, R5 ;  /* 0x0000000537057221 */ /* 0x010fe20000010000 */
[----:B-----5:R-:W-:-:S06]  /*142f0*/  FADD.FTZ R4, R60, R4 ;  /* 0x000000043c047221 */ /* 0x020fcc0000010000 */
[----:B------:R-:W4:Y:S08]  /*14300*/  MUFU.EX2 R62, R62 ;  /* 0x0000003e003e7308 */ /* 0x000f300000000800 */
[----:B------:R-:W5:Y:S01]  /*14310*/  MUFU.EX2 R65, R65 ;  /* 0x0000004100417308 */ /* 0x000f620000000800 */
[----:B-1----:R-:W-:Y:S01]  /*14320*/  FADD.FTZ R5, R29, R5 ;  /* 0x000000051d057221 */ /* 0x002fe20000010000 */
[----:B------:R-:W-:-:S06]  /*14330*/  FADD.FTZ R4, R61, R4 ;  /* 0x000000043d047221 */ /* 0x000fcc0000010000 */
[----:B------:R-:W1:Y:S08]  /*14340*/  MUFU.EX2 R31, R63 ;  /* 0x0000003f001f7308 */ /* 0x000e700000000800 */
[----:B------:R-:W2:Y:S01]  /*14350*/  MUFU.EX2 R68, R68 ;  /* 0x0000004400447308 */ /* 0x000ea20000000800 */
        /* <DEDUP_REMOVED lines=9> */
[----:B--2---:R-:W-:-:S06]  /*143f0*/  FADD.FTZ R4, R68, R4 ;  /* 0x0000000444047221 */ /* 0x004fcc0000010000 */
[----:B------:R-:W1:Y:S08]  /*14400*/  MUFU.EX2 R70, R70 ;  /* 0x0000004600467308 */ /* 0x000e700000000800 */
[----:B------:R-:W2:Y:S01]  /*14410*/  MUFU.EX2 R73, R73 ;  /* 0x0000004900497308 */ /* 0x000ea20000000800 */
[----:B0-----:R-:W-:Y:S01]  /*14420*/  FADD.FTZ R30, R66, R5 ;  /* 0x00000005421e7221 */ /* 0x001fe20000010000 */
[----:B---3--:R-:W-:-:S06]  /*14430*/  FADD.FTZ R21, R69, R4 ;  /* 0x0000000445157221 */ /* 0x008fcc0000010000 */
[----:B------:R-:W0:Y:S01]  /*14440*/  MUFU.EX2 R71, R71 ;  /* 0x0000004700477308 */ /* 0x000e220000000800 */
[----:B------:R-:W-:-:S07]  /*14450*/  F2FP.BF16.F32.PACK_AB R8, R41, R8 ;  /* 0x000000082908723e */ /* 0x000fce00000010ff */
[----:B------:R-:W3:Y:S01]  /*14460*/  MUFU.EX2 R76, R76 ;  /* 0x0000004c004c7308 */ /* 0x000ee20000000800 */
[----:B------:R-:W-:Y:S01]  /*14470*/  F2FP.BF16.F32.PACK_AB R9, R43, R9 ;  /* 0x000000092b09723e */ /* 0x000fe200000010ff */
[----:B----4-:R-:W-:Y:S01]  /*14480*/  FADD.FTZ R5, R67, R30 ;  /* 0x0000001e43057221 */ /* 0x010fe20000010000 */
[----:B------:R-:W-:-:S05]  /*14490*/  F2FP.BF16.F32.PACK_AB R10, R45, R10 ;  /* 0x0000000a2d0a723e */ /* 0x000fca00000010ff */
[----:B------:R-:W4:Y:S01]  /*144a0*/  MUFU.EX2 R74, R74 ;  /* 0x0000004a004a7308 */ /* 0x000f220000000800 */
[----:B------:R-:W-:Y:S01]  /*144b0*/  F2FP.BF16.F32.PACK_AB R11, R47, R11 ;  /* 0x0000000b2f0b723e */ /* 0x000fe200000010ff */
[----:B-----5:R-:W-:-:S06]  /*144c0*/  FADD.FTZ R34, R72, R21 ;  /* 0x0000001548227221 */ /* 0x020fcc0000010000 */
[----:B------:R-:W5:Y:S01]  /*144d0*/  MUFU.EX2 R77, R77 ;  /* 0x0000004d004d7308 */ /* 0x000f620000000800 */
[----:B------:R-:W-:Y:S01]  /*144e0*/  F2FP.BF16.F32.PACK_AB R24, R49, R24 ;  /* 0x000000183118723e */ /* 0x000fe200000010ff */
[----:B------:R2:W-:Y:S01]  /*144f0*/  STSM.16.M88.4 [R142], R8 ;  /* 0x000000088e007844 */ /* 0x0005e20000000200 */
[----:B------:R-:W-:-:S05]  /*14500*/  F2FP.BF16.F32.PACK_AB R25, R51, R25 ;  /* 0x000000193319723e */ /* 0x000fca00000010ff */
[----:B------:R-:W5:Y:S01]  /*14510*/  MUFU.EX2 R75, R75 ;  /* 0x0000004b004b7308 */ /* 0x000f620000000800 */
[----:B------:R-:W-:Y:S01]  /*14520*/  F2FP.BF16.F32.PACK_AB R26, R53, R26 ;  /* 0x0000001a351a723e */ /* 0x000fe200000010ff */
[----:B-1----:R-:W-:Y:S01]  /*14530*/  FADD.FTZ R4, R70, R5 ;  /* 0x0000000546047221 */ /* 0x002fe20000010000 */
[----:B------:R-:W-:-:S05]  /*14540*/  F2FP.BF16.F32.PACK_AB R27, R55, R27 ;  /* 0x0000001b371b723e */ /* 0x000fca00000010ff */
[----:B------:R-:W1:Y:S01]  /*14550*/  MUFU.EX2 R32, R80 ;  /* 0x0000005000207308 */ /* 0x000e620000000800 */
[----:B--2---:R-:W-:Y:S01]  /*14560*/  FADD.FTZ R9, R73, R34 ;  /* 0x0000002249097221 */ /* 0x004fe20000010000 */
[----:B------:R3:W-:Y:S06]  /*14570*/  STSM.16.M88.4 [R141], R24 ;  /* 0x000000188d007844 */ /* 0x0007ec0000000200 */
[----:B------:R-:W2:Y:S01]  /*14580*/  MUFU.EX2 R78, R78 ;  /* 0x0000004e004e7308 */ /* 0x000ea20000000800 */
[----:B0-----:R-:W-:-:S07]  /*14590*/  FADD.FTZ R5, R71, R4 ;  /* 0x0000000447057221 */ /* 0x001fce0000010000 */
[----:B------:R-:W0:Y:S01]  /*145a0*/  MUFU.EX2 R81, R81 ;  /* 0x0000005100517308 */ /* 0x000e220000000800 */
[----:B---3--:R-:W-:Y:S01]  /*145b0*/  FADD.FTZ R24, R76, R9 ;  /* 0x000000094c187221 */ /* 0x008fe20000010000 */
[----:B----4-:R-:W-:-:S06]  /*145c0*/  FADD.FTZ R4, R74, R5 ;  /* 0x000000054a047221 */ /* 0x010fcc0000010000 */
[----:B------:R-:W-:Y:S01]  /*145d0*/  MUFU.EX2 R84, R84 ;  /* 0x0000005400547308 */ /* 0x000fe20000000800 */
[----:B-----5:R-:W-:-:S07]  /*145e0*/  FADD.FTZ R21, R77, R24 ;  /* 0x000000184d157221 */ /* 0x020fce0000010000 */
[----:B------:R-:W3:Y:S01]  /*145f0*/  MUFU.EX2 R79, R79 ;  /* 0x0000004f004f7308 */ /* 0x000ee20000000800 */
[----:B------:R-:W-:Y:S01]  /*14600*/  FADD.FTZ R5, R75, R4 ;  /* 0x000000044b057221 */ /* 0x000fe20000010000 */
[----:B-1----:R-:W-:-:S06]  /*14610*/  FADD.FTZ R26, R32, R21 ;  /* 0x00000015201a7221 */ /* 0x002fcc0000010000 */
[----:B------:R-:W-:Y:S08]  /*14620*/  MUFU.EX2 R85, R85 ;  /* 0x0000005500557308 */ /* 0x000ff00000000800 */
[----:B------:R-:W1:Y:S01]  /*14630*/  MUFU.EX2 R33, R82 ;  /* 0x0000005200217308 */ /* 0x000e620000000800 */
[----:B--2---:R-:W-:-:S07]  /*14640*/  FADD.FTZ R4, R78, R5 ;  /* 0x000000054e047221 */ /* 0x004fce0000010000 */
[----:B------:R-:W2:Y:S08]  /*14650*/  MUFU.EX2 R83, R83 ;  /* 0x0000005300537308 */ /* 0x000eb00000000800 */
[----:B------:R-:W-:Y:S08]  /*14660*/  MUFU.EX2 R86, R86 ;  /* 0x0000005600567308 */ /* 0x000ff00000000800 */
[----:B------:R-:W4:Y:S01]  /*14670*/  MUFU.EX2 R87, R87 ;  /* 0x0000005700577308 */ /* 0x000f220000000800 */
[----:B0-----:R-:W-:Y:S01]  /*14680*/  FADD.FTZ R5, R81, R26 ;  /* 0x0000001a51057221 */ /* 0x001fe20000010000 */
[----:B---3--:R-:W-:Y:S01]  /*14690*/  FADD.FTZ R4, R79, R4 ;  /* 0x000000044f047221 */ /* 0x008fe20000010000 */
[----:B------:R-:W-:-:S02]  /*146a0*/  F2FP.BF16.F32.PACK_AB R28, R57, R28 ;  /* 0x0000001c391c723e */ /* 0x000fc400000010ff */
[----:B------:R-:W-:Y:S01]  /*146b0*/  FADD.FTZ R34, R84, R5 ;  /* 0x0000000554227221 */ /* 0x000fe20000010000 */
[----:B------:R-:W-:Y:S02]  /*146c0*/  F2FP.BF16.F32.PACK_AB R29, R59, R29 ;  /* 0x0000001d3b1d723e */ /* 0x000fe400000010ff */
[----:B------:R-:W-:Y:S02]  /*146d0*/  F2FP.BF16.F32.PACK_AB R30, R61, R60 ;  /* 0x0000003c3d1e723e */ /* 0x000fe400000010ff */
[----:B------:R-:W-:Y:S01]  /*146e0*/  F2FP.BF16.F32.PACK_AB R31, R31, R62 ;  /* 0x0000003e1f1f723e */ /* 0x000fe200000010ff */
[----:B-1----:R-:W-:Y:S01]  /*146f0*/  FADD.FTZ R4, R33, R4 ;  /* 0x0000000421047221 */ /* 0x002fe20000010000 */
[----:B------:R-:W-:Y:S01]  /*14700*/  F2FP.BF16.F32.PACK_AB R8, R65, R64 ;  /* 0x000000404108723e */ /* 0x000fe200000010ff */
[----:B------:R-:W-:Y:S01]  /*14710*/  FADD.FTZ R5, R85, R34 ;  /* 0x0000002255057221 */ /* 0x000fe20000010000 */
        /* <DEDUP_REMOVED lines=8> */
[----:B--2---:R-:W-:Y:S02]  /*147a0*/  F2FP.BF16.F32.PACK_AB R33, R83, R33 ;  /* 0x000000215321723e */ /* 0x004fe400000010ff */
[----:B------:R-:W-:Y:S02]  /*147b0*/  F2FP.BF16.F32.PACK_AB R34, R85, R84 ;  /* 0x000000545522723e */ /* 0x000fe400000010ff */
[----:B----4-:R-:W-:Y:S01]  /*147c0*/  F2FP.BF16.F32.PACK_AB R35, R87, R86 ;  /* 0x000000565723723e */ /* 0x010fe200000010ff */
[----:B------:R-:W-:Y:S04]  /*147d0*/  STSM.16.M88.4 [R140+0x27800], R28 ;  /* 0x0278001c8c007844 */ /* 0x000fe80000000200 */
[----:B------:R0:W-:Y:S04]  /*147e0*/  STSM.16.M88.4 [R36], R8 ;  /* 0x0000000824007844 */ /* 0x0001e80000000200 */
[----:B------:R1:W-:Y:S04]  /*147f0*/  STSM.16.M88.4 [R142+0x6000], R24 ;  /* 0x006000188e007844 */ /* 0x0003e80000000200 */
[----:B------:R1:W-:Y:S01]  /*14800*/  STSM.16.M88.4 [R141+0x6000], R32 ;  /* 0x006000208d007844 */ /* 0x0003e20000000200 */
[----:B------:R-:W-:Y:S01]  /*14810*/  @!PT LDS RZ, [RZ] ;  /* 0x00000000fffff984 */ /* 0x000fe20000000800 */
[----:B------:R-:W-:Y:S01]  /*14820*/  @!PT LDS RZ, [RZ] ;  /* 0x00000000fffff984 */ /* 0x000fe20000000800 */
[----:B------:R-:W-:Y:S01]  /*14830*/  @!PT LDS RZ, [RZ] ;  /* 0x00000000fffff984 */ /* 0x000fe20000000800 */
[----:B------:R-:W-:Y:S01]  /*14840*/  @!PT LDS RZ, [RZ] ;  /* 0x00000000fffff984 */ /* 0x000fe20000000800 */
[----:B------:R2:W-:Y:S06]  /*14850*/  MEMBAR.ALL.CTA ;  /* 0x0000000000007992 */ /* 0x0005ec0000008000 */
[----:B--2---:R-:W2:Y:S01]  /*14860*/  FENCE.VIEW.ASYNC.S ;  /* 0x00000000000073c6 */ /* 0x004ea20000000000 */
[----:B------:R-:W-:Y:S01]  /*14870*/  ISETP.GT.AND P2, PT, R3, R143, PT ;  /* 0x0000008f0300720c */ /* 0x000fe20003f44270 */
[----:B------:R-:W-:Y:S01]  /*14880*/  FADD.FTZ R21, R83, R4 ;  /* 0x0000000453157221 */ /* 0x000fe20000010000 */
[----:B------:R-:W-:-:S03]  /*14890*/  FMUL.FTZ R90, R90, R7 ;  /* 0x000000075a5a7220 */ /* 0x000fc60000410000 */
        /* <DEDUP_REMOVED lines=49> */
[----:B------:R-:W-:-:S02]  /*14bb0*/  VIADD R3, R3, 0xffffffff ;  /* 0xffffffff03037836 */ /* 0x000fc40000000000 */
[----:B0-----:R-:W-:Y:S02]  /*14bc0*/  IMAD.MOV.U32 R10, RZ, RZ, R18 ;  /* 0x000000ffff0a7224 */ /* 0x001fe400078e0012 */
[----:B------:R-:W-:Y:S02]  /*14bd0*/  IMAD.MOV.U32 R9, RZ, RZ, R16 ;  /* 0x000000ffff097224 */ /* 0x000fe400078e0010 */
[----:B------:R-:W-:Y:S02]  /*14be0*/  IMAD.MOV.U32 R7, RZ, RZ, R6 ;  /* 0x000000ffff077224 */ /* 0x000fe400078e0006 */
[----:B------:R-:W-:Y:S01]  /*14bf0*/  IMAD.MOV.U32 R8, RZ, RZ, R0 ;  /* 0x000000ffff087224 */ /* 0x000fe200078e0000 */
[----:B--2---:R-:W-:Y:S01]  /*14c00*/  NOP ;  /* 0x0000000000007918 */ /* 0x004fe20000000000 */
[----:B-1----:R-:W-:Y:S05]  /*14c10*/  @P2 BRA `(.L_x_11458) ;  /* 0xffffffdc00202947 */ /* 0x002fea000383ffff */
.L_x_11448:
[----:B------:R-:W2:Y:S02]  /*14c20*/  LDL R7, [R1+0x48] ;  /* 0x0000480001077983 */ /* 0x000ea40000100800 */
[----:B--2---:R-:W-:-:S13]  /*14c30*/  ISETP.GE.AND P2, PT, R3, R7, PT ;  /* 0x000000070300720c */ /* 0x004fda0003f46270 */
[----:B------:R-:W-:Y:S05]  /*14c40*/  @!P2 BRA `(.L_x_11459) ;  /* 0x000000340008a947 */ /* 0x000fea0003800000 */
[----:B------:R-:W-:Y:S02]  /*14c50*/  IMAD.MOV.U32 R7, RZ, RZ, R6 ;  /* 0x000000ffff077224 */ /* 0x000fe400078e0006 */
[----:B------:R-:W-:Y:S02]  /*14c60*/  IMAD.MOV.U32 R8, RZ, RZ, R0 ;  /* 0x000000ffff087224 */ /* 0x000fe400078e0000 */
[----:B------:R-:W-:Y:S02]  /*14c70*/  IMAD.MOV.U32 R10, RZ, RZ, R18 ;  /* 0x000000ffff0a7224 */ /* 0x000fe400078e0012 */
[----:B------:R-:W-:-:S07]  /*14c80*/  IMAD.MOV.U32 R9, RZ, RZ, R16 ;  /* 0x000000ffff097224 */ /* 0x000fce00078e0010 */
.L_x_11477:
        /* <DEDUP_REMOVED lines=10> */
.L_x_11461:
[----:B------:R-:W-:Y:S01]  /*14d30*/  IMAD R0, R16, 0x8, R2 ;  /* 0x0000000810007824 */ /* 0x000fe200078e0202 */
[----:B------:R-:W-:-:S04]  /*14d40*/  SHF.L.U32 R11, R18, 0x1f, RZ ;  /* 0x0000001f120b7819 */ /* 0x000fc800000006ff */
[----:B------:R0:W1:Y:S01]  /*14d50*/  SYNCS.PHASECHK.TRANS64.TRYWAIT P3, [R0+URZ+0x2d830], R11 ;  /* 0x02d8300b000075a7 */ /* 0x000062000806017f */
[----:B------:R-:W-:Y:S05]  /*14d60*/  @!P0 BRA `(.L_x_11462) ;  /* 0x0000000000048947 */ /* 0x000fea0003800000 */
[----:B------:R-:W-:Y:S01]  /*14d70*/  BPT.TRAP 0x1 ;  /* 0x000000040000795c */ /* 0x000fe20000300000 */
.L_x_11462:
[----:B------:R-:W-:Y:S04]  /*14d80*/  BSSY B0, `(.L_x_11460) ;  /* 0x0000004000007945 */ /* 0x000fe80003800000 */
[----:B-1----:R-:W-:Y:S05]  /*14d90*/  @P3 BRA `(.L_x_11463) ;  /* 0x0000000000083947 */ /* 0x002fea0003800000 */
[----:B------:R-:W1:Y:S02]  /*14da0*/  SYNCS.PHASECHK.TRANS64.TRYWAIT P3, [R0+URZ+0x2d830], R11 ;  /* 0x02d8300b000075a7 */ /* 0x000e64000806017f */
[----:B-1----:R-:W-:Y:S05]  /*14db0*/  @!P3 BRA `(.L_x_11464) ;  /* 0x000000e40048b947 */ /* 0x002fea0003800000 */
.L_x_11463:
[----:B------:R-:W-:Y:S05]  /*14dc0*/  BSYNC B0 ;  /* 0x0000000000007941 */ /* 0x000fea0003800000 */
.L_x_11460:
        /* <DEDUP_REMOVED lines=61> */
.L_x_11466:
[----:B------:R-:W-:Y:S01]  /*151a0*/  SHF.L.U32 R0, R10, 0x1f, RZ ;  /* 0x0000001f0a007819 */ /* 0x000fe200000006ff */
[----:B------:R-:W-:-:S04]  /*151b0*/  IMAD R6, R9, 0x8, R2 ;  /* 0x0000000809067824 */ /* 0x000fc800078e0202 */
[----:B------:R0:W1:Y:S01]  /*151c0*/  SYNCS.PHASECHK.TRANS64.TRYWAIT P2, [R6+URZ+0x2d850], R0 ;  /* 0x02d85000060075a7 */ /* 0x000062000804017f */
[----:B------:R-:W-:Y:S05]  /*151d0*/  @!P0 BRA `(.L_x_11467) ;  /* 0x0000000000048947 */ /* 0x000fea0003800000 */
[----:B------:R-:W-:Y:S01]  /*151e0*/  BPT.TRAP 0x1 ;  /* 0x000000040000795c */ /* 0x000fe20000300000 */
.L_x_11467:
[----:B-1----:R-:W-:Y:S05]  /*151f0*/  @P2 BRA `(.L_x_11465) ;  /* 0x0000000000082947 */ /* 0x002fea0003800000 */
[----:B------:R-:W1:Y:S02]  /*15200*/  SYNCS.PHASECHK.TRANS64.TRYWAIT P2, [R6+URZ+0x2d850], R0 ;  /* 0x02d85000060075a7 */ /* 0x000e64000804017f */
[----:B-1----:R-:W-:Y:S05]  /*15210*/  @!P2 BRA `(.L_x_11468) ;  /* 0x000000e00044a947 */ /* 0x002fea0003800000 */
.L_x_11465:
[----:B------:R-:W2:Y:S01]  /*15220*/  LDL R143, [R1+0x1c] ;  /* 0x00001c00018f7983 */ /* 0x000ea20000100800 */
[----:B------:R-:W3:Y:S03]  /*15230*/  @P5 LDC R10, c[0x0][0x44c] ;  /* 0x00011300ff0a5b82 */ /* 0x000ee60000000800 */
[----:B------:R-:W2:Y:S05]  /*15240*/  LDL R20, [R1+0x44] ;  /* 0x0000440001147983 */ /* 0x000eaa0000100800 */
[----:B01----:R-:W0:Y:S01]  /*15250*/  @P5 LDC R6, c[0x0][0x450] ;  /* 0x00011400ff065b82 */ /* 0x003e220000000800 */
[----:B------:R-:W-:Y:S05]  /*15260*/  WARPSYNC.ALL ;  /* 0x0000000000007948 */ /* 0x000fea0003800000 */
[----:B--2---:R-:W-:-:S02]  /*15270*/  IMAD.IADD R0, R20, 0x1, R143 ;  /* 0x0000000114007824 */ /* 0x004fc400078e028f */
[----:B------:R-:W2:Y:S01]  /*15280*/  LDL R143, [R1+0x3c] ;  /* 0x00003c00018f7983 */ /* 0x000ea20000100800 */
[----:B------:R-:W-:Y:S01]  /*15290*/  IMAD.MOV.U32 R11, RZ, RZ, -0x7fffffe0 ;  /* 0x80000020ff0b7424 */ /* 0x000fe200078e00ff */
[----:B------:R-:W-:Y:S01]  /*152a0*/  WARPGROUP.ARRIVE ;  /* 0x00000000000079c5 */ /* 0x000fe20000000000 */
[----:B---3--:R-:W-:-:S03]  /*152b0*/  @P5 IMAD.HI.U32 R10, R0, R10, RZ ;  /* 0x0000000a000a5227 */ /* 0x008fc600078e00ff */
[C---:B------:R-:W-:Y:S01]  /*152c0*/  R2UR UR11, R11.reuse ;  /* 0x000000000b0b72ca */ /* 0x040fe200000e0000 */
[----:B------:R-:W-:Y:S01]  /*152d0*/  IMAD.MOV.U32 R21, RZ, RZ, -0x7fffffe0 ;  /* 0x80000020ff157424 */ /* 0x000fe200078e00ff */
[----:B0-----:R-:W-:Y:S01]  /*152e0*/  @P5 SHF.R.U32.HI R0, RZ, R6, R10 ;  /* 0x00000006ff005219 */ /* 0x001fe2000001160a */
[----:B------:R-:W-:Y:S01]  /*152f0*/  VIADD R6, R2, 0x400 ;  /* 0x0000040002067836 */ /* 0x000fe20000000000 */
[----:B------:R-:W-:Y:S01]  /*15300*/  R2UR UR47, R11 ;  /* 0x000000000b2f72ca */ /* 0x000fe200000e0000 */
[----:B------:R-:W-:Y:S01]  /*15310*/  IMAD.MOV.U32 R11, RZ, RZ, 0x40000040 ;  /* 0x40000040ff0b7424 */ /* 0x000fe200078e00ff */
[----:B------:R-:W-:Y:S01]  /*15320*/  R2UR UR15, R21 ;  /* 0x00000000150f72ca */ /* 0x000fe200000e0000 */
[----:B------:R-:W-:Y:S01]  /*15330*/  IMAD.SHL.U32 R144, R3, 0x80, RZ ;  /* 0x0000008003907824 */ /* 0x000fe200078e00ff */
[----:B------:R-:W-:Y:S01]  /*15340*/  SHF.R.U32.HI R6, RZ, 0x4, R6 ;  /* 0x00000004ff067819 */ /* 0x000fe20000011606 */
[----:B------:R-:W0:Y:S01]  /*15350*/  SHFL.IDX PT, R145, R0, RZ, 0x1c1f ;  /* 0x001c1fff00917589 */ /* 0x000e2200000e0000 */
[----:B------:R-:W-:Y:S01]  /*15360*/  R2UR UR9, R11 ;  /* 0x000000000b0972ca */ /* 0x000fe200000e0000 */
[----:B------:R-:W-:Y:S01]  /*15370*/  IMAD.MOV.U32 R11, RZ, RZ, 0x40000040 ;  /* 0x40000040ff0b7424 */ /* 0x000fe200078e00ff */
[----:B------:R-:W-:-:S02]  /*15380*/  LOP3.LUT R6, R6, 0x3fff, RZ, 0xc0, !PT ;  /* 0x00003fff06067812 */ /* 0x000fc400078ec0ff */
[C---:B------:R-:W-:Y:S02]  /*15390*/  R2UR UR19, R21.reuse ;  /* 0x00000000151372ca */ /* 0x040fe400000e0000 */
[----:B------:R-:W-:Y:S02]  /*153a0*/  LOP3.LUT R6, R6, 0x2000000, RZ, 0xfc, !PT ;  /* 0x0200000006067812 */ /* 0x000fe400078efcff */
[C---:B------:R-:W-:Y:S02]  /*153b0*/  R2UR UR23, R21.reuse ;  /* 0x00000000151772ca */ /* 0x040fe400000e0000 */
[----:B------:R-:W-:Y:S01]  /*153c0*/  R2UR UR27, R21 ;  /* 0x00000000151b72ca */ /* 0x000fe200000e0000 */
[----:B------:R-:W-:Y:S01]  /*153d0*/  IMAD R10, R9, 0x600, R6 ;  /* 0x00000600090a7824 */ /* 0x000fe200078e0206 */
[C---:B------:R-:W-:Y:S02]  /*153e0*/  R2UR UR31, R21.reuse ;  /* 0x00000000151f72ca */ /* 0x040fe400000e0000 */
[----:B------:R-:W-:Y:S01]  /*153f0*/  R2UR UR35, R21 ;  /* 0x00000000152372ca */ /* 0x000fe200000e0000 */
[C---:B------:R-:W-:Y:S01]  /*15400*/  VIADD R20, R10.reuse, 0x40 ;  /* 0x000000400a147836 */ /* 0x040fe20000000000 */
        /* <DEDUP_REMOVED lines=22> */
[----:B------:R-:W-:Y:S02]  /*15570*/  VIADD R10, R10, 0x1c0 ;  /* 0x000001c00a0a7836 */ /* 0x000fe40000000000 */
[----:B------:R-:W-:Y:S01]  /*15580*/  IMAD.MOV.U32 R21, RZ, RZ, 0x40000040 ;  /* 0x40000040ff157424 */ /* 0x000fe200078e00ff */
[----:B------:R-:W-:Y:S02]  /*15590*/  R2UR UR34, R20 ;  /* 0x00000000142272ca */ /* 0x000fe400000e0000 */
[----:B------:R-:W-:Y:S02]  /*155a0*/  R2UR UR46, R10 ;  /* 0x000000000a2e72ca */ /* 0x000fe400000e0000 */
[----:B------:R-:W-:-:S02]  /*155b0*/  R2UR UR33, R21 ;  /* 0x00000000152172ca */ /* 0x000fc400000e0000 */
[----:B--2---:R-:W-:Y:S02]  /*155c0*/  LOP3.LUT R10, R143, 0x10000, RZ, 0xfc, !PT ;  /* 0x000100008f0a7812 */ /* 0x004fe400078efcff */
[----:B------:R-:W1:Y:S02]  /*155d0*/  S2R R143, SR_TID.X ;  /* 0x00000000008f7919 */ /* 0x000e640000002100 */
[C---:B------:R-:W-:Y:S01]  /*155e0*/  R2UR UR8, R10.reuse ;  /* 0x000000000a0872ca */ /* 0x040fe200000e0000 */
[----:B------:R-:W-:-:S05]  /*155f0*/  VIADD R20, R10, 0x2 ;  /* 0x000000020a147836 */ /* 0x000fca0000000000 */
[----:B------:R-:W-:Y:S01]  /*15600*/  R2UR UR12, R20 ;  /* 0x00000000140c72ca */ /* 0x000fe200000e0000 */
[----:B------:R-:W-:-:S05]  /*15610*/  VIADD R20, R10, 0x4 ;  /* 0x000000040a147836 */ /* 0x000fca0000000000 */
[----:B------:R-:W-:Y:S01]  /*15620*/  R2UR UR16, R20 ;  /* 0x00000000141072ca */ /* 0x000fe200000e0000 */
[----:B------:R-:W-:Y:S01]  /*15630*/  HGMMA.64x96x16.F32.BF16 R88, gdesc[UR8].tnspB, R88, gsb0 ;  /* 0x41600000085879f0 */ /* 0x000fe20008001858 */
[----:B------:R-:W-:Y:S01]  /*15640*/  VIADD R20, R10, 0x6 ;  /* 0x000000060a147836 */ /* 0x000fe20000000000 */
[----:B------:R-:W-:-:S04]  /*15650*/  ULOP3.LUT UR8, URZ, UR49, URZ, 0x33, !UPT ;  /* 0x000000313f087292 */ /* 0x000fc8000f8e333f */
[----:B------:R-:W-:Y:S01]  /*15660*/  R2UR UR20, R20 ;  /* 0x00000000141472ca */ /* 0x000fe200000e0000 */
[----:B------:R-:W-:-:S05]  /*15670*/  VIADD R20, R10, 0x600 ;  /* 0x000006000a147836 */ /* 0x000fca0000000000 */
[----:B------:R-:W-:Y:S01]  /*15680*/  R2UR UR24, R20 ;  /* 0x00000000141872ca */ /* 0x000fe200000e0000 */
[----:B------:R-:W-:Y:S01]  /*15690*/  VIADD R20, R10, 0x602 ;  /* 0x000006020a147836 */ /* 0x000fe20000000000 */
[----:B-1----:R-:W-:-:S04]  /*156a0*/  SHF.R.U32.HI R6, RZ, 0x7, R143 ;  /* 0x00000007ff067819 */ /* 0x002fc8000001168f */
[----:B------:R-:W-:Y:S01]  /*156b0*/  R2UR UR28, R20 ;  /* 0x00000000141c72ca */ /* 0x000fe200000e0000 */
[C---:B------:R-:W-:Y:S01]  /*156c0*/  VIADD R20, R10.reuse, 0x604 ;  /* 0x000006040a147836 */ /* 0x040fe20000000000 */
[----:B------:R-:W-:Y:S01]  /*156d0*/  ISETP.GE.U32.AND P2, PT, R143, 0x180, PT ;  /* 0x000001808f00780c */ /* 0x000fe20003f46070 */
[----:B------:R-:W-:Y:S02]  /*156e0*/  VIADD R10, R10, 0x606 ;  /* 0x000006060a0a7836 */ /* 0x000fe40000000000 */
[----:B------:R-:W-:Y:S01]  /*156f0*/  VIADD R6, R6, 0x9 ;  /* 0x0000000906067836 */ /* 0x000fe20000000000 */
[----:B------:R-:W-:Y:S02]  /*15700*/  R2UR UR32, R20 ;  /* 0x00000000142072ca */ /* 0x000fe400000e0000 */
[----:B------:R-:W-:Y:S01]  /*15710*/  R2UR UR44, R10 ;  /* 0x000000000a2c72ca */ /* 0x000fe200000e0000 */
[----:B------:R-:W-:Y:S01]  /*15720*/  @!P1 IMAD R10, R16, 0x8, R2 ;  /* 0x00000008100a9824 */ /* 0x000fe200078e0202 */
[----:B------:R-:W-:-:S03]  /*15730*/  SEL R6, R6, 0x9, !P2 ;  /* 0x0000000906067807 */ /* 0x000fc60005000000 */
[----:B------:R-:W-:-:S05]  /*15740*/  @!P1 VIADD R10, R10, 0x2d840 ;  /* 0x0002d8400a0a9836 */ /* 0x000fca0000000000 */
[----:B------:R-:W-:Y:S01]  /*15750*/  @!P1 PRMT R10, RZ, 0x654, R10 ;  /* 0x00000654ff0a9816 */ /* 0x000fe2000000000a */
        /* <DEDUP_REMOVED lines=23> */
[----:B------:R2:W-:Y:S01]  /*158d0*/  @!P1 SYNCS.ARRIVE.TRANS64.RED.A1T0 RZ, [R10+URZ], RZ ;  /* 0x000000ff0aff99a7 */ /* 0x0005e2000810043f */
[----:B-1----:R-:W-:-:S05]  /*158e0*/  IADD3 R6, -R144, 0x1, RZ ;  /* 0x0000000190067810 */ /* 0x002fca0007ffe1ff */
[----:B------:R-:W-:-:S05]  /*158f0*/  IMAD R6, R139, -0x2, R6 ;  /* 0xfffffffe8b067824 */ /* 0x000fca00078e0206 */
[----:B------:R-:W-:-:S05]  /*15900*/  IADD3 R21, -R22, R6, R138 ;  /* 0x0000000616157210 */ /* 0x000fca0007ffe18a */
[C---:B------:R-:W-:Y:S02]  /*15910*/  VIADD R143, R21.reuse, UR48 ;  /* 0x00000030158f7c36 */ /* 0x040fe40008000000 */
[----:B------:R-:W-:Y:S02]  /*15920*/  VIADD R21, R21, UR8 ;  /* 0x0000000815157c36 */ /* 0x000fe40008000000 */
[C---:B0-----:R-:W-:Y:S02]  /*15930*/  IMAD.IADD R20, R145.reuse, 0x1, R143 ;  /* 0x0000000191147824 */ /* 0x041fe400078e028f */
[----:B------:R-:W-:Y:S01]  /*15940*/  IMAD.IADD R6, R145, 0x1, R21 ;  /* 0x0000000191067824 */ /* 0x000fe200078e0215 */
[----:B--2---:R-:W-:Y:S06]  /*15950*/  @!P4 BRA `(.L_x_11469) ;  /* 0x000000000058c947 */ /* 0x004fec0003800000 */
        /* <DEDUP_REMOVED lines=12> */
.L_x_11471:
[----:B------:R-:W-:-:S05]  /*15a20*/  IMAD.U32 R154, RZ, RZ, UR5 ;  /* 0x00000005ff9a7e24 */ /* 0x000fca000f8e00ff */
[----:B------:R-:W-:-:S13]  /*15a30*/  ISETP.NE.AND P2, PT, R154, 0x1, PT ;  /* 0x000000019a00780c */ /* 0x000fda0003f45270 */
[----:B------:R-:W0:Y:S02]  /*15a40*/  @P2 LDC.64 R10, c[0x0][0x9e8] ;  /* 0x00027a00ff0a2b82 */ /* 0x000e240000000a00 */
[----:B0-----:R-:W-:-:S05]  /*15a50*/  @P2 IMAD.HI.U32 R10, R145, R10, RZ ;  /* 0x0000000a910a2227 */ /* 0x001fca00078e00ff */
[----:B------:R-:W-:-:S07]  /*15a60*/  @P2 SHF.R.U32.HI R145, RZ, R11, R10 ;  /* 0x0000000bff912219 */ /* 0x000fce000001160a */
.L_x_11472:
[----:B------:R-:W-:Y:S05]  /*15a70*/  BSYNC B0 ;  /* 0x0000000000007941 */ /* 0x000fea0003800000 */
.L_x_11470:
[----:B------:R-:W-:-:S04]  /*15a80*/  IMAD R145, R145, R154, -R144 ;  /* 0x0000009a91917224 */ /* 0x000fc800078e0a90 */
[----:B------:R-:W-:-:S05]  /*15a90*/  IMAD R145, R139, -0x2, R145 ;  /* 0xfffffffe8b917824 */ /* 0x000fca00078e0291 */
[----:B------:R-:W-:Y:S02]  /*15aa0*/  VIMNMX R6, R6, R145, !PT ;  /* 0x0000009106067248 */ /* 0x000fe40007fe0100 */
[----:B------:R-:W-:-:S07]  /*15ab0*/  VIADDMNMX R20, R145, R154, R20, PT ;  /* 0x0000009a91147246 */ /* 0x000fce0003800114 */
.L_x_11469:
        /* <DEDUP_REMOVED lines=113> */
.L_x_11475:
[----:B------:R-:W-:-:S05]  /*161d0*/  IMAD.U32 R6, RZ, RZ, UR5 ;  /* 0x00000005ff067e24 */ /* 0x000fca000f8e00ff */
[----:B------:R-:W-:-:S13]  /*161e0*/  ISETP.NE.AND P2, PT, R6, 0x1, PT ;  /* 0x000000010600780c */ /* 0x000fda0003f45270 */
[----:B------:R-:W0:Y:S02]  /*161f0*/  @P2 LDC.64 R10, c[0x0][0x9e8] ;  /* 0x00027a00ff0a2b82 */ /* 0x000e240000000a00 */
[----:B0-----:R-:W-:-:S05]  /*16200*/  @P2 IMAD.HI.U32 R10, R0, R10, RZ ;  /* 0x0000000a000a2227 */ /* 0x001fca00078e00ff */
[----:B------:R-:W-:-:S07]  /*16210*/  @P2 SHF.R.U32.HI R0, RZ, R11, R10 ;  /* 0x0000000bff002219 */ /* 0x000fce000001160a */
.L_x_11476:
[----:B------:R-:W-:Y:S05]  /*16220*/  BSYNC B0 ;  /* 0x0000000000007941 */ /* 0x000fea0003800000 */
.L_x_11474:
[----:B------:R-:W-:-:S04]  /*16230*/  IMAD R0, R0, R6, -R144 ;  /* 0x0000000600007224 */ /* 0x000fc800078e0a90 */
[----:B------:R-:W-:-:S05]  /*16240*/  IMAD R0, R139, -0x2, R0 ;  /* 0xfffffffe8b007824 */ /* 0x000fca00078e0200 */
[----:B------:R-:W-:Y:S02]  /*16250*/  VIMNMX R21, R21, R0, !PT ;  /* 0x0000000015157248 */ /* 0x000fe40007fe0100 */
[----:B------:R-:W-:-:S07]  /*16260*/  VIADDMNMX R143, R0, R6, R143, PT ;  /* 0x00000006008f7246 */ /* 0x000fce000380018f */
.L_x_11473:
[----:B------:R-:W-:Y:S01]  /*16270*/  @!P1 IMAD R0, R9, 0x8, R2 ;  /* 0x0000000809009824 */ /* 0x000fe200078e0202 */
        /* <DEDUP_REMOVED lines=47> */
[----:B------:R-:W-:Y:S01]  /*16570*/  ISETP.GT.AND P2, PT, R21, 0x1, P3 ;  /* 0x000000011500780c */ /* 0x000fe20001f44270 */
[----:B------:R-:W-:Y:S02]  /*16580*/  MUFU.EX2 R20, R8 ;  /* 0x0000000800147308 */ /* 0x000fe40000000800 */
[--C-:B------:R-:W-:Y:S01]  /*16590*/  FFMA.FTZ R24, R24, UR39, -R6.reuse ;  /* 0x0000002718187c23 */ /* 0x100fe20008010806 */
[----:B------:R-:W-:Y:S01]  /*165a0*/  ISETP.LT.OR P2, PT, R143, 0x2, P2 ;  /* 0x000000028f00780c */ /* 0x000fe20001741670 */
[--C-:B------:R-:W-:Y:S01]  /*165b0*/  FFMA.FTZ R25, R25, UR39, -R6.reuse ;  /* 0x0000002719197c23 */ /* 0x100fe20008010806 */
[--C-:B------:R-:W-:Y:S01]  /*165c0*/  FFMA.FTZ R28, R28, UR39, -R6.reuse ;  /* 0x000000271c1c7c23 */ /* 0x100fe20008010806 */
[--C-:B------:R-:W-:Y:S01]  /*165d0*/  FFMA.FTZ R29, R29, UR39, -R6.reuse ;  /* 0x000000271d1d7c23 */ /* 0x100fe20008010806 */
[----:B------:R-:W-:Y:S01]  /*165e0*/  FSEL R27, R27, -INF , !P2 ;  /* 0xff8000001b1b7808 */ /* 0x000fe20005000000 */
[--C-:B------:R-:W-:Y:S01]  /*165f0*/  FFMA.FTZ R32, R32, UR39, -R6.reuse ;  /* 0x0000002720207c23 */ /* 0x100fe20008010806 */
[----:B------:R-:W-:Y:S01]  /*16600*/  ISETP.GT.AND P2, PT, R21, 0x8, P3 ;  /* 0x000000081500780c */ /* 0x000fe20001f44270 */
[--C-:B------:R-:W-:Y:S01]  /*16610*/  FFMA.FTZ R33, R33, UR39, -R6.reuse ;  /* 0x0000002721217c23 */ /* 0x100fe20008010806 */
[--C-:B------:R-:W-:Y:S01]  /*16620*/  FFMA.FTZ R36, R36, UR39, -R6.reuse ;  /* 0x0000002724247c23 */ /* 0x100fe20008010806 */
        /* <DEDUP_REMOVED lines=34> */
[----:B------:R-:W-:Y:S01]  /*16850*/  FFMA.FTZ R85, R85, UR39, -R6 ;  /* 0x0000002755557c23 */ /* 0x000fe20008010806 */
[----:B------:R-:W-:Y:S01]  /*16860*/  FSEL R35, R35, -INF , !P2 ;  /* 0xff80000023237808 */ /* 0x000fe20005000000 */
[----:B------:R-:W0:Y:S01]  /*16870*/  MUFU.EX2 R24, R24 ;  /* 0x0000001800187308 */ /* 0x000e220000000800 */
[----:B------:R-:W-:-:S04]  /*16880*/  ISETP.GT.AND P2, PT, R21, 0x18, P3 ;  /* 0x000000181500780c */ /* 0x000fc80001f44270 */
[----:B------:R-:W-:-:S03]  /*16890*/  ISETP.LT.OR P2, PT, R143, 0x19, P2 ;  /* 0x000000198f00780c */ /* 0x000fc60001741670 */
[----:B------:R-:W1:Y:S01]  /*168a0*/  MUFU.EX2 R8, R25 ;  /* 0x0000001900087308 */ /* 0x000e620000000800 */
[----:B------:R-:W-:Y:S02]  /*168b0*/  FSEL R38, R38, -INF , !P2 ;  /* 0xff80000026267808 */ /* 0x000fe40005000000 */
[----:B------:R-:W-:-:S04]  /*168c0*/  ISETP.GT.AND P2, PT, R21, 0x19, P3 ;  /* 0x000000191500780c */ /* 0x000fc80001f44270 */
[----:B------:R-:W-:Y:S01]  /*168d0*/  ISETP.LT.OR P2, PT, R143, 0x1a, P2 ;  /* 0x0000001a8f00780c */ /* 0x000fe20001741670 */
[----:B------:R-:W3:Y:S01]  /*168e0*/  MUFU.EX2 R10, R28 ;  /* 0x0000001c000a7308 */ /* 0x000ee20000000800 */
[----:B0-----:R-:W-:Y:S02]  /*168f0*/  FFMA.FTZ R5, R20, R5, R24 ;  /* 0x0000000514057223 */ /* 0x001fe40000010018 */
[----:B------:R-:W-:Y:S02]  /*16900*/  FSEL R39, R39, -INF , !P2 ;  /* 0xff80000027277808 */ /* 0x000fe40005000000 */
[----:B------:R-:W-:-:S03]  /*16910*/  ISETP.GT.AND P2, PT, R21, 0x20, P3 ;  /* 0x000000201500780c */ /* 0x000fc60001f44270 */
[----:B------:R-:W0:Y:S01]  /*16920*/  MUFU.EX2 R29, R29 ;  /* 0x0000001d001d7308 */ /* 0x000e220000000800 */
[----:B------:R-:W-:Y:S01]  /*16930*/  ISETP.LT.OR P2, PT, R143, 0x21, P2 ;  /* 0x000000218f00780c */ /* 0x000fe20001741670 */
[C---:B-1----:R-:W-:Y:S01]  /*16940*/  FADD.FTZ R5, R8.reuse, R5 ;  /* 0x0000000508057221 */ /* 0x042fe20000010000 */
[----:B------:R-:W-:Y:S02]  /*16950*/  F2FP.BF16.F32.PACK_AB R8, R8, R24 ;  /* 0x000000180808723e */ /* 0x000fe400000010ff */
[----:B------:R-:W-:Y:S02]  /*16960*/  FSEL R42, R42, -INF , !P2 ;  /* 0xff8000002a2a7808 */ /* 0x000fe40005000000 */
[----:B------:R-:W-:Y:S01]  /*16970*/  ISETP.GT.AND P2, PT, R21, 0x21, P3 ;  /* 0x000000211500780c */ /* 0x000fe20001f44270 */
[----:B------:R-:W1:Y:S01]  /*16980*/  MUFU.EX2 R32, R32 ;  /* 0x0000002000207308 */ /* 0x000e620000000800 */
[----:B---3--:R-:W-:Y:S02]  /*16990*/  FADD.FTZ R5, R10, R5 ;  /* 0x000000050a057221 */ /* 0x008fe40000010000 */
[----:B------:R-:W-:-:S04]  /*169a0*/  ISETP.LT.OR P2, PT, R143, 0x22, P2 ;  /* 0x000000228f00780c */ /* 0x000fc80001741670 */
[----:B------:R-:W-:Y:S01]  /*169b0*/  FSEL R43, R43, -INF , !P2 ;  /* 0xff8000002b2b7808 */ /* 0x000fe20005000000 */
[----:B------:R-:W3:Y:S01]  /*169c0*/  MUFU.EX2 R33, R33 ;  /* 0x0000002100217308 */ /* 0x000ee20000000800 */
[----:B------:R-:W-:Y:S01]  /*169d0*/  ISETP.GT.AND P2, PT, R21, 0x28, P3 ;  /* 0x000000281500780c */ /* 0x000fe20001f44270 */
[C---:B0-----:R-:W-:Y:S01]  /*169e0*/  FADD.FTZ R5, R29.reuse, R5 ;  /* 0x000000051d057221 */ /* 0x041fe20000010000 */
[----:B------:R-:W-:Y:S02]  /*169f0*/  F2FP.BF16.F32.PACK_AB R10, R29, R10 ;  /* 0x0000000a1d0a723e */ /* 0x000fe400000010ff */
[----:B------:R-:W-:-:S03]  /*16a00*/  ISETP.LT.OR P2, PT, R143, 0x29, P2 ;  /* 0x000000298f00780c */ /* 0x000fc60001741670 */
[----:B------:R-:W0:Y:S01]  /*16a10*/  MUFU.EX2 R36, R36 ;  /* 0x0000002400247308 */ /* 0x000e220000000800 */
[----:B------:R-:W-:Y:S01]  /*16a20*/  FSEL R46, R46, -INF , !P2 ;  /* 0xff8000002e2e7808 */ /* 0x000fe20005000000 */
[----:B-1----:R-:W-:Y:S01]  /*16a30*/  FADD.FTZ R5, R32, R5 ;  /* 0x0000000520057221 */ /* 0x002fe20000010000 */
[----:B------:R-:W-:-:S04]  /*16a40*/  ISETP.GT.AND P2, PT, R21, 0x29, P3 ;  /* 0x000000291500780c */ /* 0x000fc80001f44270 */
[----:B------:R-:W-:Y:S01]  /*16a50*/  ISETP.LT.OR P2, PT, R143, 0x2a, P2 ;  /* 0x0000002a8f00780c */ /* 0x000fe20001741670 */
[----:B------:R-:W1:Y:S01]  /*16a60*/  MUFU.EX2 R37, R37 ;  /* 0x0000002500257308 */ /* 0x000e620000000800 */
[C---:B---3--:R-:W-:Y:S01]  /*16a70*/  FADD.FTZ R5, R33.reuse, R5 ;  /* 0x0000000521057221 */ /* 0x048fe20000010000 */
[----:B------:R-:W-:Y:S02]  /*16a80*/  F2FP.BF16.F32.PACK_AB R32, R33, R32 ;  /* 0x000000202120723e */ /* 0x000fe400000010ff */
[----:B------:R-:W-:Y:S02]  /*16a90*/  FSEL R47, R47, -INF , !P2 ;  /* 0xff8000002f2f7808 */ /* 0x000fe40005000000 */
[----:B------:R-:W-:Y:S02]  /*16aa0*/  ISETP.GT.AND P2, PT, R21, 0x30, P3 ;  /* 0x000000301500780c */ /* 0x000fe40001f44270 */
[----:B------:R-:W3:Y:S01]  /*16ab0*/  MUFU.EX2 R40, R40 ;  /* 0x0000002800287308 */ /* 0x000ee20000000800 */
[----:B0-----:R-:W-:Y:S01]  /*16ac0*/  FADD.FTZ R33, R36, R5 ;  /* 0x0000000524217221 */ /* 0x001fe20000010000 */
[----:B------:R-:W-:-:S04]  /*16ad0*/  ISETP.LT.OR P2, PT, R143, 0x31, P2 ;  /* 0x000000318f00780c */ /* 0x000fc80001741670 */
[----:B------:R-:W-:Y:S02]  /*16ae0*/  FSEL R50, R50, -INF , !P2 ;  /* 0xff80000032327808 */ /* 0x000fe40005000000 */
[----:B------:R-:W-:Y:S01]  /*16af0*/  ISETP.GT.AND P2, PT, R21, 0x31, P3 ;  /* 0x000000311500780c */ /* 0x000fe20001f44270 */
[----:B------:R-:W0:Y:S01]  /*16b00*/  MUFU.EX2 R41, R41 ;  /* 0x0000002900297308 */ /* 0x000e220000000800 */
[----:B-1----:R-:W-:Y:S02]  /*16b10*/  FADD.FTZ R33, R37, R33 ;  /* 0x0000002125217221 */ /* 0x002fe40000010000 */
[----:B------:R-:W-:-:S04]  /*16b20*/  ISETP.LT.OR P2, PT, R143, 0x32, P2 ;  /* 0x000000328f00780c */ /* 0x000fc80001741670 */
[----:B------:R-:W-:Y:S01]  /*16b30*/  FSEL R51, R51, -INF , !P2 ;  /* 0xff80000033337808 */ /* 0x000fe20005000000 */
[----:B------:R-:W1:Y:S01]  /*16b40*/  MUFU.EX2 R44, R44 ;  /* 0x0000002c002c7308 */ /* 0x000e620000000800 */
[----:B------:R-:W-:Y:S01]  /*16b50*/  ISETP.GT.AND P2, PT, R21, 0x38, P3 ;  /* 0x000000381500780c */ /* 0x000fe20001f44270 */
[----:B---3--:R-:W-:-:S03]  /*16b60*/  FADD.FTZ R33, R40, R33 ;  /* 0x0000002128217221 */ /* 0x008fc60000010000 */
[----:B------:R-:W-:-:S03]  /*16b70*/  ISETP.LT.OR P2, PT, R143, 0x39, P2 ;  /* 0x000000398f00780c */ /* 0x000fc60001741670 */
[----:B------:R-:W3:Y:S01]  /*16b80*/  MUFU.EX2 R45, R45 ;  /* 0x0000002d002d7308 */ /* 0x000ee20000000800 */
[----:B------:R-:W-:Y:S01]  /*16b90*/  FSEL R54, R54, -INF , !P2 ;  /* 0xff80000036367808 */ /* 0x000fe20005000000 */
[----:B0-----:R-:W-:Y:S01]  /*16ba0*/  FADD.FTZ R33, R41, R33 ;  /* 0x0000002129217221 */ /* 0x001fe20000010000 */
[----:B------:R-:W-:Y:S02]  /*16bb0*/  ISETP.GT.AND P2, PT, R21, 0x39, P3 ;  /* 0x000000391500780c */ /* 0x000fe40001f44270 */
[----:B------:R-:W-:Y:S02]  /*16bc0*/  F2FP.BF16.F32.PACK_AB R40, R41, R40 ;  /* 0x000000282928723e */ /* 0x000fe400000010ff */
[----:B------:R-:W-:Y:S01]  /*16bd0*/  ISETP.LT.OR P2, PT, R143, 0x3a, P2 ;  /* 0x0000003a8f00780c */ /* 0x000fe20001741670 */
[----:B------:R-:W0:Y:S01]  /*16be0*/  MUFU.EX2 R48, R48 ;  /* 0x0000003000307308 */ /* 0x000e220000000800 */
[----:B-1----:R-:W-:Y:S02]  /*16bf0*/  FADD.FTZ R33, R44, R33 ;  /* 0x000000212c217221 */ /* 0x002fe40000010000 */
[----:B------:R-:W-:-:S02]  /*16c00*/  FSEL R55, R55, -INF , !P2 ;  /* 0xff80000037377808 */ /* 0x000fc40005000000 */
[----:B------:R-:W-:-:S03]  /*16c10*/  ISETP.GT.AND P2, PT, R21, 0x40, P3 ;  /* 0x000000401500780c */ /* 0x000fc60001f44270 */
[----:B------:R-:W1:Y:S01]  /*16c20*/  MUFU.EX2 R49, R49 ;  /* 0x0000003100317308 */ /* 0x000e620000000800 */
[----:B------:R-:W-:Y:S01]  /*16c30*/  ISETP.LT.OR P2, PT, R143, 0x41, P2 ;  /* 0x000000418f00780c */ /* 0x000fe20001741670 */
[----:B---3--:R-:W-:-:S03]  /*16c40*/  FADD.FTZ R33, R45, R33 ;  /* 0x000000212d217221 */ /* 0x008fc60000010000 */
[----:B------:R-:W-:Y:S02]  /*16c50*/  FSEL R58, R58, -INF , !P2 ;  /* 0xff8000003a3a7808 */ /* 0x000fe40005000000 */
[----:B------:R-:W-:Y:S01]  /*16c60*/  ISETP.GT.AND P2, PT, R21, 0x41, P3 ;  /* 0x000000411500780c */ /* 0x000fe20001f44270 */
[----:B------:R-:W-:Y:S01]  /*16c70*/  MUFU.EX2 R52, R52 ;  /* 0x0000003400347308 */ /* 0x000fe20000000800 */
[----:B0-----:R-:W-:Y:S02]  /*16c80*/  FADD.FTZ R33, R48, R33 ;  /* 0x0000002130217221 */ /* 0x001fe40000010000 */
[----:B------:R-:W-:-:S04]  /*16c90*/  ISETP.LT.OR P2, PT, R143, 0x42, P2 ;  /* 0x000000428f00780c */ /* 0x000fc80001741670 */
[----:B------:R-:W-:Y:S01]  /*16ca0*/  FSEL R59, R59, -INF , !P2 ;  /* 0xff8000003b3b7808 */ /* 0x000fe20005000000 */
[----:B------:R-:W-:Y:S01]  /*16cb0*/  MUFU.EX2 R53, R53 ;  /* 0x0000003500357308 */ /* 0x000fe20000000800 */
[----:B------:R-:W-:Y:S01]  /*16cc0*/  ISETP.GT.AND P2, PT, R21, 0x48, P3 ;  /* 0x000000481500780c */ /* 0x000fe20001f44270 */
[----:B-1----:R-:W-:-:S03]  /*16cd0*/  FADD.FTZ R33, R49, R33 ;  /* 0x0000002131217221 */ /* 0x002fc60000010000 */
[----:B------:R-:W-:-:S03]  /*16ce0*/  ISETP.LT.OR P2, PT, R143, 0x49, P2 ;  /* 0x000000498f00780c */ /* 0x000fc60001741670 */
[----:B------:R-:W-:Y:S01]  /*16cf0*/  MUFU.EX2 R56, R56 ;  /* 0x0000003800387308 */ /* 0x000fe20000000800 */
[----:B------:R-:W-:Y:S02]  /*16d00*/  FSEL R62, R62, -INF , !P2 ;  /* 0xff8000003e3e7808 */ /* 0x000fe40005000000 */
[----:B------:R-:W-:-:S04]  /*16d10*/  ISETP.GT.AND P2, PT, R21, 0x49, P3 ;  /* 0x000000491500780c */ /* 0x000fc80001f44270 */
[----:B------:R-:W-:Y:S01]  /*16d20*/  ISETP.LT.OR P2, PT, R143, 0x4a, P2 ;  /* 0x0000004a8f00780c */ /* 0x000fe20001741670 */
[----:B------:R-:W-:Y:S03]  /*16d30*/  MUFU.EX2 R57, R57 ;  /* 0x0000003900397308 */ /* 0x000fe60000000800 */
[----:B------:R-:W-:Y:S02]  /*16d40*/  FSEL R63, R63, -INF , !P2 ;  /* 0xff8000003f3f7808 */ /* 0x000fe40005000000 */
[----:B------:R-:W-:-:S03]  /*16d50*/  ISETP.GT.AND P2, PT, R21, 0x50, P3 ;  /* 0x000000501500780c */ /* 0x000fc60001f44270 */
[----:B------:R-:W-:Y:S01]  /*16d60*/  MUFU.EX2 R60, R60 ;  /* 0x0000003c003c7308 */ /* 0x000fe20000000800 */
[----:B------:R-:W-:-:S04]  /*16d70*/  ISETP.LT.OR P2, PT, R143, 0x51, P2 ;  /* 0x000000518f00780c */ /* 0x000fc80001741670 */
[----:B------:R-:W-:Y:S02]  /*16d80*/  FSEL R66, R66, -INF , !P2 ;  /* 0xff80000042427808 */ /* 0x000fe40005000000 */
[----:B------:R-:W-:Y:S01]  /*16d90*/  ISETP.GT.AND P2, PT, R21, 0x51, P3 ;  /* 0x000000511500780c */ /* 0x000fe20001f44270 */
[----:B------:R-:W-:Y:S03]  /*16da0*/  MUFU.EX2 R61, R61 ;  /* 0x0000003d003d7308 */ /* 0x000fe60000000800 */
[----:B------:R-:W-:-:S04]  /*16db0*/  ISETP.LT.OR P2, PT, R143, 0x52, P2 ;  /* 0x000000528f00780c */ /* 0x000fc80001741670 */
[----:B------:R-:W-:Y:S01]  /*16dc0*/  FSEL R67, R67, -INF , !P2 ;  /* 0xff80000043437808 */ /* 0x000fe20005000000 */
[----:B------:R-:W-:Y:S01]  /*16dd0*/  MUFU.EX2 R64, R64 ;  /* 0x0000004000407308 */ /* 0x000fe20000000800 */
[----:B------:R-:W-:-:S04]  /*16de0*/  ISETP.GT.AND P2, PT, R21, 0x58, P3 ;  /* 0x000000581500780c */ /* 0x000fc80001f44270 */
        /* <DEDUP_REMOVED lines=33> */
[----:B------:R-:W-:-:S04]  /*17000*/  ISETP.GT.AND P2, PT, R21, RZ, P3 ;  /* 0x000000ff1500720c */ /* 0x000fc80001f44270 */
[----:B------:R-:W-:-:S03]  /*17010*/  ISETP.LT.OR P2, PT, R143, 0x1, P2 ;  /* 0x000000018f00780c */ /* 0x000fc60001741670 */
[----:B------:R-:W-:Y:S01]  /*17020*/  MUFU.EX2 R85, R85 ;  /* 0x0000005500557308 */ /* 0x000fe20000000800 */
[----:B------:R-:W-:Y:S02]  /*17030*/  FSEL R26, R26, -INF , !P2 ;  /* 0xff8000001a1a7808 */ /* 0x000fe40005000000 */
        /* <DEDUP_REMOVED lines=71> */
[----:B------:R-:W-:-:S04]  /*174b0*/  F2FP.BF16.F32.PACK_AB R42, R45, R44 ;  /* 0x0000002c2d2a723e */ /* 0x000fc800000010ff */
[----:B------:R-:W1:Y:S01]  /*174c0*/  MUFU.EX2 R27, R27 ;  /* 0x0000001b001b7308 */ /* 0x000e620000000800 */
[----:B0-----:R-:W-:-:S07]  /*174d0*/  F2FP.BF16.F32.PACK_AB R9, R25, R21 ;  /* 0x000000151909723e */ /* 0x001fce00000010ff */
[----:B------:R-:W-:Y:S08]  /*174e0*/  MUFU.EX2 R28, R28 ;  /* 0x0000001c001c7308 */ /* 0x000ff00000000800 */
[----:B------:R-:W0:Y:S01]  /*174f0*/  MUFU.EX2 R30, R30 ;  /* 0x0000001e001e7308 */ /* 0x000e220000000800 */
[----:B-1----:R-:W-:-:S05]  /*17500*/  F2FP.BF16.F32.PACK_AB R11, R27, R26 ;  /* 0x0000001a1b0b723e */ /* 0x002fca00000010ff */
[----:B------:R1:W-:Y:S02]  /*17510*/  STSM.16.M88.4 [R140+0x21800], R8 ;  /* 0x021800088c007844 */ /* 0x0003e40000000200 */
[----:B------:R-:W-:Y:S08]  /*17520*/  MUFU.EX2 R43, R43 ;  /* 0x0000002b002b7308 */ /* 0x000ff00000000800 */
[----:B------:R-:W-:Y:S01]  /*17530*/  MUFU.EX2 R31, R31 ;  /* 0x0000001f001f7308 */ /* 0x000fe20000000800 */
[----:B0-----:R-:W-:-:S02]  /*17540*/  F2FP.BF16.F32.PACK_AB R41, R30, R28 ;  /* 0x0000001c1e29723e */ /* 0x001fc400000010ff */
[----:B-1----:R-:W-:Y:S01]  /*17550*/  FSEL R10, R6, RZ, P2 ;  /* 0x000000ff060a7208 */ /* 0x002fe20001000000 */
[--C-:B------:R-:W-:Y:S01]  /*17560*/  FFMA.FTZ R8, R34, UR39, -R24.reuse ;  /* 0x0000002722087c23 */ /* 0x100fe20008010818 */
[--C-:B------:R-:W-:Y:S01]  /*17570*/  FFMA.FTZ R9, R35, UR39, -R24.reuse ;  /* 0x0000002723097c23 */ /* 0x100fe20008010818 */
[--C-:B------:R-:W-:Y:S01]  /*17580*/  FFMA.FTZ R35, R38, UR39, -R24.reuse ;  /* 0x0000002726237c23 */ /* 0x100fe20008010818 */
[--C-:B------:R-:W-:Y:S01]  /*17590*/  FFMA.FTZ R11, R39, UR39, -R24.reuse ;  /* 0x00000027270b7c23 */ /* 0x100fe20008010818 */
[----:B------:R-:W-:Y:S01]  /*175a0*/  FADD.FTZ R10, -R10, R7 ;  /* 0x000000070a0a7221 */ /* 0x000fe20000010100 */
[----:B------:R-:W-:Y:S01]  /*175b0*/  F2FP.BF16.F32.PACK_AB R34, R37, R36 ;  /* 0x000000242522723e */ /* 0x000fe200000010ff */
[----:B------:R-:W-:Y:S01]  /*175c0*/  MUFU.EX2 R8, R8 ;  /* 0x0000000800087308 */ /* 0x000fe20000000800 */
[----:B------:R-:W-:Y:S01]  /*175d0*/  FADD.FTZ R38, R52, R33 ;  /* 0x0000002134267221 */ /* 0x000fe20000010000 */
[----:B------:R-:W-:Y:S01]  /*175e0*/  FMUL.FTZ R7, R10, UR39 ;  /* 0x000000270a077c20 */ /* 0x000fe20008410000 */
[----:B------:R-:W-:-:S02]  /*175f0*/  FFMA.FTZ R10, R50, UR39, -R24 ;  /* 0x00000027320a7c23 */ /* 0x000fc40008010818 */
[----:B------:R-:W-:-:S03]  /*17600*/  FADD.FTZ R38, R53, R38 ;  /* 0x0000002635267221 */ /* 0x000fc60000010000 */
[----:B------:R-:W0:Y:S01]  /*17610*/  MUFU.EX2 R7, R7 ;  /* 0x0000000700077308 */ /* 0x000e220000000800 */
[----:B------:R-:W-:-:S04]  /*17620*/  FADD.FTZ R38, R56, R38 ;  /* 0x0000002638267221 */ /* 0x000fc80000010000 */
[----:B------:R-:W-:-:S03]  /*17630*/  FADD.FTZ R38, R57, R38 ;  /* 0x0000002639267221 */ /* 0x000fc60000010000 */
[----:B------:R-:W1:Y:S01]  /*17640*/  MUFU.EX2 R9, R9 ;  /* 0x0000000900097308 */ /* 0x000e620000000800 */
[----:B------:R-:W-:-:S07]  /*17650*/  FADD.FTZ R38, R60, R38 ;  /* 0x000000263c267221 */ /* 0x000fce0000010000 */
[----:B------:R-:W3:Y:S01]  /*17660*/  MUFU.EX2 R35, R35 ;  /* 0x0000002300237308 */ /* 0x000ee20000000800 */
[----:B0-----:R-:W-:Y:S01]  /*17670*/  FFMA.FTZ R21, R7, R4, R21 ;  /* 0x0000000407157223 */ /* 0x001fe20000010015 */
[----:B------:R-:W-:-:S03]  /*17680*/  FFMA.FTZ R4, R55, UR39, -R24 ;  /* 0x0000002737047c23 */ /* 0x000fc60008010818 */
[----:B------:R-:W-:Y:S01]  /*17690*/  FADD.FTZ R21, R25, R21 ;  /* 0x0000001519157221 */ /* 0x000fe20000010000 */
[--C-:B------:R-:W-:Y:S01]  /*176a0*/  FFMA.FTZ R25, R59, UR39, -R24.reuse ;  /* 0x000000273b197c23 */ /* 0x100fe20008010818 */
[----:B------:R-:W-:Y:S01]  /*176b0*/  FFMA.FTZ R59, R62, UR39, -R24 ;  /* 0x000000273e3b7c23 */ /* 0x000fe20008010818 */
[----:B------:R-:W0:Y:S01]  /*176c0*/  MUFU.EX2 R11, R11 ;  /* 0x0000000b000b7308 */ /* 0x000e220000000800 */
[----:B------:R-:W-:-:S07]  /*176d0*/  FADD.FTZ R26, R26, R21 ;  /* 0x000000151a1a7221 */ /* 0x000fce0000010000 */
[----:B------:R-:W4:Y:S01]  /*176e0*/  MUFU.EX2 R10, R10 ;  /* 0x0000000a000a7308 */ /* 0x000f220000000800 */
[----:B------:R-:W-:-:S07]  /*176f0*/  FADD.FTZ R26, R27, R26 ;  /* 0x0000001a1b1a7221 */ /* 0x000fce0000010000 */
[----:B------:R-:W5:Y:S01]  /*17700*/  MUFU.EX2 R29, R29 ;  /* 0x0000001d001d7308 */ /* 0x000f620000000800 */
[----:B------:R-:W-:-:S07]  /*17710*/  FADD.FTZ R26, R8, R26 ;  /* 0x0000001a081a7221 */ /* 0x000fce0000010000 */
[----:B------:R-:W2:Y:S01]  /*17720*/  MUFU.EX2 R51, R51 ;  /* 0x0000003300337308 */ /* 0x000ea20000000800 */
[----:B-1----:R-:W-:Y:S01]  /*17730*/  FADD.FTZ R36, R9, R26 ;  /* 0x0000001a09247221 */ /* 0x002fe20000010000 */
[----:B------:R-:W-:Y:S01]  /*17740*/  FADD.FTZ R38, R61, R38 ;  /* 0x000000263d267221 */ /* 0x000fe20000010000 */
[----:B------:R-:W-:Y:S01]  /*17750*/  F2FP.BF16.F32.PACK_AB R33, R9, R8 ;  /* 0x000000080921723e */ /* 0x000fe200000010ff */
[----:B------:R-:W-:Y:S01]  /*17760*/  FFMA.FTZ R24, R87, UR39, -R24 ;  /* 0x0000002757187c23 */ /* 0x000fe20008010818 */
[----:B---3--:R-:W-:-:S03]  /*17770*/  FADD.FTZ R36, R35, R36 ;  /* 0x0000002423247221 */ /* 0x008fc60000010000 */
[----:B------:R-:W1:Y:S01]  /*17780*/  MUFU.EX2 R4, R4 ;  /* 0x0000000400047308 */ /* 0x000e620000000800 */
[----:B0-----:R-:W-:-:S07]  /*17790*/  FADD.FTZ R36, R11, R36 ;  /* 0x000000240b247221 */ /* 0x001fce0000010000 */
[----:B------:R-:W0:Y:S01]  /*177a0*/  MUFU.EX2 R21, R58 ;  /* 0x0000003a00157308 */ /* 0x000e220000000800 */
[----:B------:R-:W-:-:S07]  /*177b0*/  FADD.FTZ R36, R28, R36 ;  /* 0x000000241c247221 */ /* 0x000fce0000010000 */
[----:B------:R-:W3:Y:S01]  /*177c0*/  MUFU.EX2 R25, R25 ;  /* 0x0000001900197308 */ /* 0x000ee20000000800 */
[----:B------:R-:W-:-:S07]  /*177d0*/  FADD.FTZ R36, R30, R36 ;  /* 0x000000241e247221 */ /* 0x000fce0000010000 */
[----:B------:R-:W3:Y:S01]  /*177e0*/  MUFU.EX2 R59, R59 ;  /* 0x0000003b003b7308 */ /* 0x000ee20000000800 */
[----:B------:R-:W-:-:S07]  /*177f0*/  FADD.FTZ R36, R43, R36 ;  /* 0x000000242b247221 */ /* 0x000fce0000010000 */
[----:B------:R-:W3:Y:S01]  /*17800*/  MUFU.EX2 R27, R63 ;  /* 0x0000003f001b7308 */ /* 0x000ee20000000800 */
[----:B------:R-:W-:-:S07]  /*17810*/  FADD.FTZ R37, R31, R36 ;  /* 0x000000241f257221 */ /* 0x000fce0000010000 */
[----:B------:R-:W3:Y:S01]  /*17820*/  MUFU.EX2 R5, R66 ;  /* 0x0000004200057308 */ /* 0x000ee20000000800 */
[----:B----4-:R-:W-:Y:S01]  /*17830*/  FADD.FTZ R37, R10, R37 ;  /* 0x000000250a257221 */ /* 0x010fe20000010000 */
[----:B------:R-:W-:Y:S01]  /*17840*/  FADD.FTZ R38, R64, R38 ;  /* 0x0000002640267221 */ /* 0x000fe20000010000 */
[----:B------:R-:W-:Y:S01]  /*17850*/  F2FP.BF16.F32.PACK_AB R35, R11, R35 ;  /* 0x000000230b23723e */ /* 0x000fe200000010ff */
[----:B------:R-:W4:Y:S01]  /*17860*/  LDL R30, [R1+0x24] ;  /* 0x00002400011e7983 */ /* 0x000f220000100800 */
[----:B-----5:R-:W-:-:S03]  /*17870*/  FADD.FTZ R37, R29, R37 ;  /* 0x000000251d257221 */ /* 0x020fc60000010000 */
[----:B------:R-:W5:Y:S01]  /*17880*/  MUFU.EX2 R26, R67 ;  /* 0x00000043001a7308 */ /* 0x000f620000000800 */
[----:B--2---:R-:W-:Y:S01]  /*17890*/  FADD.FTZ R37, R51, R37 ;  /* 0x0000002533257221 */ /* 0x004fe20000010000 */
[----:B------:R-:W-:-:S06]  /*178a0*/  FADD.FTZ R11, R65, R38 ;  /* 0x00000026410b7221 */ /* 0x000fcc0000010000 */
[----:B------:R-:W-:Y:S01]  /*178b0*/  MUFU.EX2 R71, R71 ;  /* 0x0000004700477308 */ /* 0x000fe20000000800 */
[----:B-1----:R-:W-:Y:S01]  /*178c0*/  FADD.FTZ R37, R4, R37 ;  /* 0x0000002504257221 */ /* 0x002fe20000010000 */
[----:B------:R-:W-:Y:S01]  /*178d0*/  F2FP.BF16.F32.PACK_AB R56, R57, R56 ;  /* 0x000000383938723e */ /* 0x000fe200000010ff */
[----:B------:R1:W-:Y:S01]  /*178e0*/  STSM.16.M88.4 [R144], R32 ;  /* 0x0000002090007844 */ /* 0x0003e20000000200 */
[----:B------:R-:W-:Y:S01]  /*178f0*/  F2FP.BF16.F32.PACK_AB R43, R31, R43 ;  /* 0x0000002b1f2b723e */ /* 0x000fe200000010ff */
[----:B0-----:R-:W-:-:S03]  /*17900*/  FADD.FTZ R37, R21, R37 ;  /* 0x0000002515257221 */ /* 0x001fc60000010000 */
[----:B------:R-:W0:Y:S01]  /*17910*/  MUFU.EX2 R67, R70 ;  /* 0x0000004600437308 */ /* 0x000e220000000800 */
[----:B---3--:R-:W-:-:S04]  /*17920*/  FADD.FTZ R37, R25, R37 ;  /* 0x0000002519257221 */ /* 0x008fc80000010000 */
[----:B------:R-:W-:-:S03]  /*17930*/  FADD.FTZ R37, R59, R37 ;  /* 0x000000253b257221 */ /* 0x000fc60000010000 */
[----:B------:R-:W2:Y:S01]  /*17940*/  MUFU.EX2 R36, R74 ;  /* 0x0000004a00247308 */ /* 0x000ea20000000800 */
[----:B------:R-:W-:Y:S01]  /*17950*/  FADD.FTZ R8, R27, R37 ;  /* 0x000000251b087221 */ /* 0x000fe20000010000 */
[----:B------:R-:W-:-:S03]  /*17960*/  FADD.FTZ R28, R68, R11 ;  /* 0x0000000b441c7221 */ /* 0x000fc60000010000 */
[----:B------:R-:W-:-:S03]  /*17970*/  FADD.FTZ R9, R5, R8 ;  /* 0x0000000805097221 */ /* 0x000fc60000010000 */
[----:B------:R-:W3:Y:S01]  /*17980*/  MUFU.EX2 R75, R75 ;  /* 0x0000004b004b7308 */ /* 0x000ee20000000800 */
[----:B-----5:R-:W-:Y:S01]  /*17990*/  FADD.FTZ R8, R26, R9 ;  /* 0x000000091a087221 */ /* 0x020fe20000010000 */
[----:B------:R-:W-:Y:S01]  /*179a0*/  FADD.FTZ R9, R69, R28 ;  /* 0x0000001c45097221 */ /* 0x000fe20000010000 */
[----:B------:R-:W-:-:S03]  /*179b0*/  F2FP.BF16.F32.PACK_AB R51, R4, R51 ;  /* 0x000000330433723e */ /* 0x000fc600000010ff */
[----:B------:R-:W-:Y:S01]  /*179c0*/  FADD.FTZ R4, R72, R9 ;  /* 0x0000000948047221 */ /* 0x000fe20000010000 */
[----:B0-----:R-:W-:Y:S01]  /*179d0*/  FADD.FTZ R8, R67, R8 ;  /* 0x0000000843087221 */ /* 0x001fe20000010000 */
[----:B------:R-:W0:Y:S02]  /*179e0*/  MUFU.EX2 R78, R78 ;  /* 0x0000004e004e7308 */ /* 0x000e240000000800 */
[----:B------:R-:W-:Y:S01]  /*179f0*/  FADD.FTZ R11, R73, R4 ;  /* 0x00000004490b7221 */ /* 0x000fe20000010000 */
[----:B------:R-:W-:-:S03]  /*17a00*/  FADD.FTZ R9, R71, R8 ;  /* 0x0000000847097221 */ /* 0x000fc60000010000 */
[----:B------:R-:W-:Y:S01]  /*17a10*/  FADD.FTZ R8, R76, R11 ;  /* 0x0000000b4c087221 */ /* 0x000fe20000010000 */
[----:B------:R-:W-:-:S03]  /*17a20*/  F2FP.BF16.F32.PACK_AB R57, R25, R21 ;  /* 0x000000151939723e */ /* 0x000fc600000010ff */
[----:B------:R-:W-:-:S04]  /*17a30*/  FADD.FTZ R21, R77, R8 ;  /* 0x000000084d157221 */ /* 0x000fc80000010000 */
[----:B------:R-:W-:-:S04]  /*17a40*/  FADD.FTZ R8, R80, R21 ;  /* 0x0000001550087221 */ /* 0x000fc80000010000 */
[----:B------:R-:W-:Y:S02]  /*17a50*/  FADD.FTZ R21, R81, R8 ;  /* 0x0000000851157221 */ /* 0x000fe40000010000 */
[----:B------:R-:W5:Y:S01]  /*17a60*/  LDL R8, [R1+0x48] ;  /* 0x0000480001087983 */ /* 0x000f620000100800 */
[----:B------:R-:W1:Y:S01]  /*17a70*/  MUFU.EX2 R79, R79 ;  /* 0x0000004f004f7308 */ /* 0x000e620000000800 */
[----:B--2---:R-:W-:-:S07]  /*17a80*/  FADD.FTZ R4, R36, R9 ;  /* 0x0000000924047221 */ /* 0x004fce0000010000 */
[----:B------:R-:W2:Y:S01]  /*17a90*/  MUFU.EX2 R82, R82 ;  /* 0x0000005200527308 */ /* 0x000ea20000000800 */
[----:B---3--:R-:W-:-:S07]  /*17aa0*/  FADD.FTZ R11, R75, R4 ;  /* 0x000000044b0b7221 */ /* 0x008fce0000010000 */
[----:B------:R-:W3:Y:S01]  /*17ab0*/  MUFU.EX2 R83, R83 ;  /* 0x0000005300537308 */ /* 0x000ee20000000800 */
[----:B0-----:R-:W-:-:S07]  /*17ac0*/  FADD.FTZ R4, R78, R11 ;  /* 0x0000000b4e047221 */ /* 0x001fce0000010000 */
[----:B------:R-:W-:Y:S08]  /*17ad0*/  MUFU.EX2 R86, R86 ;  /* 0x0000005600567308 */ /* 0x000ff00000000800 */
[----:B------:R-:W0:Y:S01]  /*17ae0*/  MUFU.EX2 R9, R24 ;  /* 0x0000001800097308 */ /* 0x000e220000000800 */
[----:B-1----:R-:W-:Y:S01]  /*17af0*/  FADD.FTZ R11, R79, R4 ;  /* 0x000000044f0b7221 */ /* 0x002fe20000010000 */
[----:B------:R-:W-:-:S02]  /*17b00*/  F2FP.BF16.F32.PACK_AB R48, R49, R48 ;  /* 0x000000303130723e */ /* 0x000fc400000010ff */
[----:B------:R-:W-:Y:S01]  /*17b10*/  F2FP.BF16.F32.PACK_AB R50, R53, R52 ;  /* 0x000000343532723e */ /* 0x000fe200000010ff */
[----:B--2---:R-:W-:Y:S01]  /*17b20*/  FADD.FTZ R4, R82, R11 ;  /* 0x0000000b52047221 */ /* 0x004fe20000010000 */
        /* <DEDUP_REMOVED lines=8> */
[----:B---3--:R-:W-:Y:S01]  /*17bb0*/  FADD.FTZ R5, R83, R4 ;  /* 0x0000000453057221 */ /* 0x008fe20000010000 */
        /* <DEDUP_REMOVED lines=65> */
[----:B----4-:R1:W-:Y:S04]  /*17fd0*/  STSM.16.M88.4 [R30], R64 ;  /* 0x000000401e007844 */ /* 0x0103e80000000200 */
[----:B------:R1:W-:Y:S04]  /*17fe0*/  STSM.16.M88.4 [R142+0x6000], R72 ;  /* 0x006000488e007844 */ /* 0x0003e80000000200 */
[----:B------:R1:W-:Y:S01]  /*17ff0*/  STSM.16.M88.4 [R141+0x6000], R80 ;  /* 0x006000508d007844 */ /* 0x0003e20000000200 */
[----:B------:R0:W-:Y:S06]  /*18000*/  MEMBAR.ALL.CTA ;  /* 0x0000000000007992 */ /* 0x0001ec0000008000 */
[----:B0-----:R-:W0:Y:S01]  /*18010*/  FENCE.VIEW.ASYNC.S ;  /* 0x00000000000073c6 */ /* 0x001e220000000000 */
[C---:B-----5:R-:W-:Y:S01]  /*18020*/  ISETP.GT.AND P2, PT, R3.reuse, R8, PT ;  /* 0x000000080300720c */ /* 0x060fe20003f44270 */
[----:B------:R-:W-:-:S02]  /*18030*/  VIADD R3, R3, 0xffffffff ;  /* 0xffffffff03037836 */ /* 0x000fc40000000000 */
[----:B------:R-:W-:Y:S01]  /*18040*/  IMAD.MOV.U32 R8, RZ, RZ, R0 ;  /* 0x000000ffff087224 */ /* 0x000fe200078e0000 */
[----:B0-----:R-:W-:-:S09]  /*18050*/  NOP ;  /* 0x0000000000007918 */ /* 0x001fd20000000000 */
[----:B-1----:R-:W-:Y:S05]  /*18060*/  @P2 BRA `(.L_x_11477) ;  /* 0xffffffcc00082947 */ /* 0x002fea000383ffff */
.L_x_11459:
[----:B------:R-:W-:Y:S05]  /*18070*/  WARPSYNC.ALL ;  /* 0x0000000000007948 */ /* 0x000fea0003800000 */
[----:B------:R-:W-:Y:S06]  /*18080*/  BAR.ARV 0x8, 0x200 ;  /* 0x0208000000007b1d */ /* 0x000fec0000002000 */
[----:B------:R-:W-:Y:S05]  /*18090*/  @!P0 BRA `(.L_x_11478) ;  /* 0x0000000000048947 */ /* 0x000fea0003800000 */
[----:B------:R-:W-:Y:S01]  /*180a0*/  BPT.TRAP 0x1 ;  /* 0x000000040000795c */ /* 0x000fe20000300000 */
.L_x_11478:
[----:B------:R-:W-:Y:S01]  /*180b0*/  IMAD R10, R16, 0x8, R2 ;  /* 0x00000008100a7824 */ /* 0x000fe200078e0202 */
[----:B------:R-:W-:-:S04]  /*180c0*/  SHF.L.U32 R7, R18, 0x1f, RZ ;  /* 0x0000001f12077819 */ /* 0x000fc800000006ff */
[----:B------:R0:W1:Y:S01]  /*180d0*/  SYNCS.PHASECHK.TRANS64.TRYWAIT P2, [R10+URZ+0x2d850], R7 ;  /* 0x02d850070a0075a7 */ /* 0x000062000804017f */
[----:B------:R-:W-:Y:S05]  /*180e0*/  @!P0 BRA `(.L_x_11479) ;  /* 0x0000000000048947 */ /* 0x000fea0003800000 */
[----:B------:R-:W-:Y:S01]  /*180f0*/  BPT.TRAP 0x1 ;  /* 0x000000040000795c */ /* 0x000fe20000300000 */
.L_x_11479:
[----:B------:R-:W2:Y:S01]  /*18100*/  LDL.LU R8, [R1+0x3c] ;  /* 0x00003c0001087983 */ /* 0x000ea20000300800 */
[----:B------:R-:W-:-:S05]  /*18110*/  VIADD R2, R2, 0x400 ;  /* 0x0000040002027836 */ /* 0x000fca0000000000 */
[----:B------:R-:W-:-:S04]  /*18120*/  SHF.R.U32.HI R3, RZ, 0x4, R2 ;  /* 0x00000004ff037819 */ /* 0x000fc80000011602 */
[----:B------:R-:W-:-:S04]  /*18130*/  LOP3.LUT R3, R3, 0x3fff, RZ, 0xc0, !PT ;  /* 0x00003fff03037812 */ /* 0x000fc800078ec0ff */
[----:B------:R-:W-:Y:S01]  /*18140*/  LOP3.LUT R9, R3, 0x2000000, RZ, 0xfc, !PT ;  /* 0x0200000003097812 */ /* 0x000fe200078efcff */
[----:B------:R-:W-:Y:S01]  /*18150*/  IMAD.MOV.U32 R3, RZ, RZ, 0x40000040 ;  /* 0x40000040ff037424 */ /* 0x000fe200078e00ff */
[----:B--2---:R-:W-:Y:S01]  /*18160*/  LOP3.LUT R2, R8, 0x10000, RZ, 0xfc, !PT ;  /* 0x0001000008027812 */ /* 0x004fe200078efcff */
[----:B-1----:R-:W-:Y:S06]  /*18170*/  @P2 BRA `(.L_x_11480) ;  /* 0x0000000000082947 */ /* 0x002fec0003800000 */
[----:B------:R-:W1:Y:S02]  /*18180*/  SYNCS.PHASECHK.TRANS64.TRYWAIT P0, [R10+URZ+0x2d850], R7 ;  /* 0x02d850070a0075a7 */ /* 0x000e64000800017f */
[----:B-1----:R-:W-:Y:S05]  /*18190*/  @!P0 BRA `(.L_x_11481) ;  /* 0x000000b000788947 */ /* 0x002fea0003800000 */
.L_x_11480:
[----:B------:R-:W-:Y:S01]  /*181a0*/  IMAD R8, R16, 0x600, R9 ;  /* 0x0000060010087824 */ /* 0x000fe200078e0209 */
[----:B------:R-:W2:Y:S01]  /*181b0*/  LDL.LU R21, [R1+0x5c] ;  /* 0x00005c0001157983 */ /* 0x000ea20000300800 */
[----:B------:R-:W-:Y:S01]  /*181c0*/  IMAD.MOV.U32 R9, RZ, RZ, -0x7fffffe0 ;  /* 0x80000020ff097424 */ /* 0x000fe200078e00ff */
[----:B------:R-:W-:Y:S05]  /*181d0*/  WARPSYNC.ALL ;  /* 0x0000000000007948 */ /* 0x000fea0003800000 */
[C---:B------:R-:W-:Y:S01]  /*181e0*/  R2UR UR4, R2.reuse ;  /* 0x00000000020472ca */ /* 0x040fe200000e0000 */
[----:B------:R-:W-:Y:S01]  /*181f0*/  WARPGROUP.ARRIVE ;  /* 0x00000000000079c5 */ /* 0x000fe20000000000 */
[----:B------:R-:W-:Y:S01]  /*18200*/  R2UR UR5, R3 ;  /* 0x00000000030572ca */ /* 0x000fe200000e0000 */
[----:B------:R-:W-:Y:S01]  /*18210*/  VIADD R14, R2, 0x2 ;  /* 0x00000002020e7836 */ /* 0x000fe20000000000 */
[C---:B------:R-:W-:Y:S01]  /*18220*/  R2UR UR6, R8.reuse ;  /* 0x00000000080672ca */ /* 0x040fe200000e0000 */
[----:B------:R-:W-:Y:S01]  /*18230*/  VIADD R12, R8, 0x40 ;  /* 0x00000040080c7836 */ /* 0x000fe20000000000 */
[----:B------:R-:W-:Y:S01]  /*18240*/  R2UR UR7, R9 ;  /* 0x00000000090772ca */ /* 0x000fe200000e0000 */
[----:B------:R-:W-:-:S02]  /*18250*/  IMAD.MOV.U32 R15, RZ, RZ, 0x40000040 ;  /* 0x40000040ff0f7424 */ /* 0x000fc400078e00ff */
[----:B------:R-:W-:Y:S02]  /*18260*/  IMAD.MOV.U32 R13, RZ, RZ, -0x7fffffe0 ;  /* 0x80000020ff0d7424 */ /* 0x000fe400078e00ff */
[----:B------:R-:W-:Y:S02]  /*18270*/  IMAD.MOV.U32 R3, RZ, RZ, 0x40000040 ;  /* 0x40000040ff037424 */ /* 0x000fe400078e00ff */
[----:B------:R-:W-:Y:S02]  /*18280*/  IMAD.MOV.U32 R9, RZ, RZ, -0x7fffffe0 ;  /* 0x80000020ff097424 */ /* 0x000fe400078e00ff */
[----:B------:R-:W-:Y:S02]  /*18290*/  VIADD R16, R16, 0x1 ;  /* 0x0000000110107836 */ /* 0x000fe40000000000 */
[----:B------:R-:W-:Y:S02]  /*182a0*/  IMAD.MOV.U32 R20, RZ, RZ, -0x800000 ;  /* 0xff800000ff147424 */ /* 0x000fe400078e00ff */
[----:B------:R-:W-:Y:S01]  /*182b0*/  HGMMA.64x96x16.F32.BF16 R88, gdesc[UR4].tnspB, R88, gsb0 ;  /* 0x41600000045879f0 */ /* 0x000fe20008001858 */
[----:B------:R-:W-:Y:S01]  /*182c0*/  R2UR UR4, R14 ;  /* 0x000000000e0472ca */ /* 0x000fe200000e0000 */
[----:B------:R-:W-:Y:S01]  /*182d0*/  VIADD R14, R2, 0x4 ;  /* 0x00000004020e7836 */ /* 0x000fe20000000000 */
[----:B------:R-:W-:Y:S01]  /*182e0*/  R2UR UR5, R15 ;  /* 0x000000000f0572ca */ /* 0x000fe200000e0000 */
[----:B------:R-:W-:Y:S01]  /*182f0*/  IMAD.MOV.U32 R15, RZ, RZ, 0x40000040 ;  /* 0x40000040ff0f7424 */ /* 0x000fe200078e00ff */
[----:B------:R-:W-:Y:S01]  /*18300*/  R2UR UR6, R12 ;  /* 0x000000000c0672ca */ /* 0x000fe200000e0000 */
[----:B------:R-:W-:Y:S01]  /*18310*/  VIADD R12, R8, 0x80 ;  /* 0x00000080080c7836 */ /* 0x000fe20000000000 */
[----:B------:R-:W-:Y:S01]  /*18320*/  R2UR UR7, R13 ;  /* 0x000000000d0772ca */ /* 0x000fe200000e0000 */
[----:B------:R-:W-:Y:S01]  /*18330*/  IMAD.MOV.U32 R13, RZ, RZ, -0x7fffffe0 ;  /* 0x80000020ff0d7424 */ /* 0x000fe200078e00ff */
[----:B------:R-:W-:-:S04]  /*18340*/  ISETP.NE.AND P2, PT, R16, 0x2, PT ;  /* 0x000000021000780c */ /* 0x000fc80003f45270 */
[----:B------:R-:W-:Y:S01]  /*18350*/  SEL R16, R16, RZ, P2 ;  /* 0x000000ff10107207 */ /* 0x000fe20001000000 */
[----:B------:R-:W-:Y:S02]  /*18360*/  WARPGROUP.DEPBAR.LE gsb0, 0x0 ;  /* 0x00008000000079c5 */ /* 0x000fe40000010000 */
[----:B------:R-:W-:-:S06]  /*18370*/  WARPGROUP.ARRIVE ;  /* 0x00000000000079c5 */ /* 0x000fcc0000000000 */
        /* <DEDUP_REMOVED lines=19> */
[----:B------:R-:W-:Y:S02]  /*184b0*/  IMAD.MOV.U32 R13, RZ, RZ, -0x7fffffe0 ;  /* 0x80000020ff0d7424 */ /* 0x000fe400078e00ff */
[----:B--2---:R-:W-:-:S05]  /*184c0*/  VIADD R21, R21, 0x1 ;  /* 0x0000000115157836 */ /* 0x004fca0000000000 */
[----:B------:R-:W-:Y:S01]  /*184d0*/  STL [R1+0x5c], R21 ;  /* 0x00005c1501007387 */ /* 0x000fe20000100800 */
        /* <DEDUP_REMOVED lines=35> */
[----:B------:R-:W-:Y:S01]  /*18710*/  R2UR UR5, R3 ;  /* 0x00000000030572ca */ /* 0x000fe200000e0000 */
[----:B------:R-:W2:Y:S01]  /*18720*/  SHFL.BFLY PT, R2, R5, 0x2, 0x1f ;  /* 0x0c401f0005027f89 */ /* 0x000ea200000e0000 */
[----:B------:R-:W-:Y:S02]  /*18730*/  R2UR UR6, R8 ;  /* 0x00000000080672ca */ /* 0x000fe400000e0000 */
[----:B------:R-:W-:Y:S01]  /*18740*/  R2UR UR7, R9 ;  /* 0x00000000090772ca */ /* 0x000fe200000e0000 */
[----:B------:R-:W0:Y:S01]  /*18750*/  SHFL.BFLY PT, R3, R4, 0x2, 0x1f ;  /* 0x0c401f0004037f89 */ /* 0x000e2200000e0000 */
[----:B--2---:R-:W-:Y:S01]  /*18760*/  FADD.FTZ R2, R2, R5 ;  /* 0x0000000502027221 */ /* 0x004fe20000010000 */
[----:B------:R-:W-:-:S02]  /*18770*/  IMAD.U32 R5, RZ, RZ, UR39 ;  /* 0x00000027ff057e24 */ /* 0x000fc4000f8e00ff */
[----:B01----:R-:W-:Y:S01]  /*18780*/  FADD.FTZ R7, R3, R4 ;  /* 0x0000000403077221 */ /* 0x003fe20000010000 */
[----:B------:R-:W-:Y:S01]  /*18790*/  IMAD.MOV.U32 R4, RZ, RZ, RZ ;  /* 0x000000ffff047224 */ /* 0x000fe200078e00ff */
[----:B------:R-:W0:Y:S04]  /*187a0*/  SHFL.BFLY PT, R3, R2, 0x1, 0x1f ;  /* 0x0c201f0002037f89 */ /* 0x000e2800000e0000 */
[----:B------:R-:W1:Y:S01]  /*187b0*/  SHFL.BFLY PT, R8, R7, 0x1, 0x1f ;  /* 0x0c201f0007087f89 */ /* 0x000e6200000e0000 */
[----:B0-----:R-:W-:Y:S01]  /*187c0*/  FADD.FTZ R11, R2, R3 ;  /* 0x00000003020b7221 */ /* 0x001fe20000010000 */
[----:B------:R-:W-:Y:S01]  /*187d0*/  IMAD.MOV.U32 R2, RZ, RZ, RZ ;  /* 0x000000ffff027224 */ /* 0x000fe200078e00ff */
[----:B------:R-:W-:Y:S01]  /*187e0*/  SEL R3, RZ, 0x1, P2 ;  /* 0x00000001ff037807 */ /* 0x000fe20001000000 */
[----:B-1----:R-:W-:-:S02]  /*187f0*/  FADD.FTZ R12, R7, R8 ;  /* 0x00000008070c7221 */ /* 0x002fc40000010000 */
[----:B------:R-:W-:Y:S01]  /*18800*/  FSETP.NE.FTZ.AND P0, PT, R11, RZ, PT ;  /* 0x000000ff0b00720b */ /* 0x000fe20003f15000 */
[----:B------:R-:W-:Y:S01]  /*18810*/  @!P1 VIADD R7, R10, 0x2d860 ;  /* 0x0002d8600a079836 */ /* 0x000fe20000000000 */
[----:B------:R-:W-:Y:S01]  /*18820*/  LOP3.LUT R18, R18, R3, RZ, 0x3c, !PT ;  /* 0x0000000312127212 */ /* 0x000fe200078e3cff */
[----:B------:R-:W-:Y:S01]  /*18830*/  IMAD.U32 R10, RZ, RZ, UR39 ;  /* 0x00000027ff0a7e24 */ /* 0x000fe2000f8e00ff */
[----:B------:R-:W-:Y:S01]  /*18840*/  FSETP.NE.FTZ.AND P3, PT, R12, RZ, PT ;  /* 0x000000ff0c00720b */ /* 0x000fe20003f75000 */
[----:B------:R-:W-:Y:S01]  /*18850*/  IMAD.MOV.U32 R3, RZ, RZ, -0x800000 ;  /* 0xff800000ff037424 */ /* 0x000fe200078e00ff */
[----:B------:R-:W-:-:S07]  /*18860*/  @!P1 PRMT R7, RZ, 0x654, R7 ;  /* 0x00000654ff079816 */ /* 0x000fce0000000007 */
        /* <DEDUP_REMOVED lines=9> */
[----:B-1----:R-:W-:Y:S01]  /*18900*/  @P3 FMUL.FTZ R9, R9, 0.69314718246459960938 ;  /* 0x3f31721809093820 */ /* 0x002fe20000410000 */
[----:B------:R-:W-:Y:S02]  /*18910*/  WARPGROUP.DEPBAR.LE gsb0, 0x0 ;  /* 0x00008000000079c5 */ /* 0x000fe40000010000 */
[----:B------:R-:W-:Y:S01]  /*18920*/  WARPGROUP.ARRIVE ;  /* 0x00000000000079c5 */ /* 0x000fe20000000000 */
[----:B------:R-:W-:-:S05]  /*18930*/  @P3 FFMA.FTZ R20, R10, R6, R9 ;  /* 0x000000060a143223 */ /* 0x000fca0000010009 */
[----:B------:R-:W-:Y:S03]  /*18940*/  HGMMA.64x96x16.F32.BF16 R88, gdesc[UR4].tnspB, R88, gsb0 ;  /* 0x41600000045879f0 */ /* 0x000fe60008001858 */
        /* <DEDUP_REMOVED lines=50> */
.L_x_11372:
[----:B------:R-:W0:Y:S01]  /*18c70*/  S2R R2, SR_TID.X ;  /* 0x0000000000027919 */ /* 0x000e220000002100 */
[----:B------:R-:W-:Y:S05]  /*18c80*/  WARPSYNC.ALL ;  /* 0x0000000000007948 */ /* 0x000fea0003800000 */
[----:B------:R-:W1:Y:S08]  /*18c90*/  S2UR UR5, SR_CgaCtaId ;  /* 0x00000000000579c3 */ /* 0x000e700000008800 */
[----:B------:R-:W-:Y:S06]  /*18ca0*/  BAR.SYNC.DEFER_BLOCKING 0x5, 0x200 ;  /* 0x0148000000007b1d */ /* 0x000fec0000010000 */
[----:B------:R-:W-:Y:S01]  /*18cb0*/  UMOV UR4, 0x400 ;  /* 0x0000040000047882 */ /* 0x000fe20000000000 */
[----:B------:R-:W-:Y:S01]  /*18cc0*/  BSSY B0, `(.L_x_11482) ;  /* 0x00001c5000007945 */ /* 0x000fe20003800000 */
[----:B-1----:R-:W-:Y:S01]  /*18cd0*/  ULEA UR4, UR5, UR4, 0x18 ;  /* 0x0000000405047291 */ /* 0x002fe2000f8ec03f */
[----:B0-----:R-:W-:-:S05]  /*18ce0*/  VIADD R48, R2, 0xffffff80 ;  /* 0xffffff8002307836 */ /* 0x001fca0000000000 */
[----:B------:R-:W-:Y:S01]  /*18cf0*/  IMAD.U32 R2, RZ, RZ, UR4 ;  /* 0x00000004ff027e24 */ /* 0x000fe2000f8e00ff */
[----:B------:R-:W-:-:S04]  /*18d00*/  SHF.R.S32.HI R4, RZ, 0x1f, R48 ;  /* 0x0000001fff047819 */ /* 0x000fc80000011430 */
[----:B------:R-:W-:Y:S01]  /*18d10*/  LEA.HI R4, R4, R48, RZ, 0x2 ;  /* 0x0000003004047211 */ /* 0x000fe200078f10ff */
[----:B------:R0:W1:Y:S03]  /*18d20*/  LDS.128 R72, [R2+0x2d8d0] ;  /* 0x02d8d00002487984 */ /* 0x0000660000000c00 */
[----:B------:R-:W-:-:S05]  /*18d30*/  LOP3.LUT R4, R4, 0xfffffffc, RZ, 0xc0, !PT ;  /* 0xfffffffc04047812 */ /* 0x000fca00078ec0ff */
[----:B------:R-:W-:-:S04]  /*18d40*/  IMAD.IADD R37, R48, 0x1, -R4 ;  /* 0x0000000130257824 */ /* 0x000fc800078e0a04 */
[----:B------:R-:W-:-:S04]  /*18d50*/  IMAD.SHL.U32 R21, R37, 0x8, RZ ;  /* 0x0000000825157824 */ /* 0x000fc800078e00ff */
[C---:B------:R-:W-:Y:S02]  /*18d60*/  VIADD R22, R21.reuse, 0x20 ;  /* 0x0000002015167836 */ /* 0x040fe40000000000 */
[----:B------:R-:W-:Y:S01]  /*18d70*/  VIADD R36, R21, 0x40 ;  /* 0x0000004015247836 */ /* 0x000fe20000000000 */
[----:B------:R-:W-:Y:S06]  /*18d80*/  BAR.ARV 0x4, 0x200 ;  /* 0x0108000000007b1d */ /* 0x000fec0000002000 */
[----:B0-----:R-:W-:Y:S05]  /*18d90*/  @P0 BRA `(.L_x_11483) ;  /* 0x00000010005c0947 */ /* 0x001fea0003800000 */
[----:B------:R-:W2:Y:S04]  /*18da0*/  LDL R8, [R1+0x68] ;  /* 0x0000680001087983 */ /* 0x000ea80000100800 */
[----:B------:R-:W3:Y:S01]  /*18db0*/  LDL R42, [R1+0x58] ;  /* 0x00005800012a7983 */ /* 0x000ee20000100800 */
[----:B------:R-:W0:Y:S01]  /*18dc0*/  S2R R5, SR_SWINHI ;  /* 0x0000000000057919 */ /* 0x000e220000002f00 */
[----:B------:R-:W-:Y:S05]  /*18dd0*/  WARPSYNC.ALL ;  /* 0x0000000000007948 */ /* 0x000fea0003800000 */
[----:B------:R-:W-:Y:S01]  /*18de0*/  ULDC.64 UR4, c[0x0][0xc00] ;  /* 0x0003000000047ab9 */ /* 0x000fe20000000a00 */
[----:B------:R-:W-:-:S02]  /*18df0*/  MOV R28, R2 ;  /* 0x00000002001c7202 */ /* 0x000fc40000000f00 */
[----:B0-----:R-:W-:Y:S02]  /*18e00*/  MOV R29, R5 ;  /* 0x00000005001d7202 */ /* 0x001fe40000000f00 */
        /* <DEDUP_REMOVED lines=8> */
[----:B------:R-:W-:Y:S02]  /*18e90*/  SHF.R.U64 R9, R9, 0x3, RZ ;  /* 0x0000000309097819 */ /* 0x000fe400000012ff */
[----:B------:R-:W-:Y:S02]  /*18ea0*/  LOP3.LUT R8, R31, 0x180, RZ, 0xc0, !PT ;  /* 0x000001801f087812 */ /* 0x000fe400078ec0ff */
[----:B------:R-:W-:-:S02]  /*18eb0*/  IADD3 R35, P3, R4, 0x3000, RZ ;  /* 0x0000300004237810 */ /* 0x000fc40007f7e0ff */
[C---:B------:R-:W-:Y:S02]  /*18ec0*/  IADD3 R39, P2, R4.reuse, 0x3020, RZ ;  /* 0x0000302004277810 */ /* 0x040fe40007f5e0ff */
[----:B------:R-:W-:Y:S02]  /*18ed0*/  IADD3 R41, P1, R4, 0x6000, RZ ;  /* 0x0000600004297810 */ /* 0x000fe40007f3e0ff */
[----:B------:R-:W-:Y:S01]  /*18ee0*/  LOP3.LUT R4, R9, R4, RZ, 0x3c, !PT ;  /* 0x0000000409047212 */ /* 0x000fe200078e3cff */
[----:B------:R-:W-:Y:S01]  /*18ef0*/  IMAD.X R9, RZ, RZ, R5, P0 ;  /* 0x000000ffff097224 */ /* 0x000fe200000e0605 */
[----:B------:R-:W-:Y:S02]  /*18f00*/  SHF.R.U64 R8, R8, 0x3, RZ ;  /* 0x0000000308087819 */ /* 0x000fe400000012ff */
[----:B------:R-:W-:Y:S02]  /*18f10*/  ISETP.NE.U32.AND P0, PT, RZ, UR4, PT ;  /* 0x00000004ff007c0c */ /* 0x000fe4000bf05070 */
[----:B------:R-:W-:-:S02]  /*18f20*/  LOP3.LUT R10, R8, R31, RZ, 0x3c, !PT ;  /* 0x0000001f080a7212 */ /* 0x000fc400078e3cff */
[----:B------:R-:W-:Y:S02]  /*18f30*/  LOP3.LUT R8, R35, 0x180, RZ, 0xc0, !PT ;  /* 0x0000018023087812 */ /* 0x000fe400078ec0ff */
[----:B------:R-:W-:Y:S02]  /*18f40*/  LOP3.LUT R14, R39, 0x180, RZ, 0xc0, !PT ;  /* 0x00000180270e7812 */ /* 0x000fe400078ec0ff */
[----:B------:R-:W-:Y:S02]  /*18f50*/  LOP3.LUT R24, R41, 0x180, RZ, 0xc0, !PT ;  /* 0x0000018029187812 */ /* 0x000fe400078ec0ff */
[----:B------:R-:W-:Y:S01]  /*18f60*/  ISETP.NE.AND.EX P0, PT, RZ, UR5, PT, P0 ;  /* 0x00000005ff007c0c */ /* 0x000fe2000bf05300 */
[----:B------:R-:W-:Y:S01]  /*18f70*/  ULDC.64 UR4, c[0x0][0xc08] ;  /* 0x0003020000047ab9 */ /* 0x000fe20000000a00 */
[----:B------:R-:W-:Y:S01]  /*18f80*/  LOP3.LUT R31, R32, 0x180, RZ, 0xc0, !PT ;  /* 0x00000180201f7812 */ /* 0x000fe200078ec0ff */
[----:B------:R-:W-:Y:S01]  /*18f90*/  IMAD.X R15, RZ, RZ, R5, P2 ;  /* 0x000000ffff0f7224 */ /* 0x000fe200010e0605 */
[----:B------:R-:W-:-:S02]  /*18fa0*/  ISETP.NE.U32.AND P2, PT, RZ, UR4, PT ;  /* 0x00000004ff007c0c */ /* 0x000fc4000bf45070 */
[----:B------:R-:W-:Y:S02]  /*18fb0*/  SHF.R.U64 R8, R8, 0x3, RZ ;  /* 0x0000000308087819 */ /* 0x000fe400000012ff */
[----:B------:R-:W-:Y:S02]  /*18fc0*/  SHF.R.U64 R14, R14, 0x3, RZ ;  /* 0x000000030e0e7819 */ /* 0x000fe400000012ff */
[----:B------:R-:W-:Y:S02]  /*18fd0*/  SHF.R.U64 R24, R24, 0x3, RZ ;  /* 0x0000000318187819 */ /* 0x000fe400000012ff */
[----:B------:R-:W-:Y:S01]  /*18fe0*/  SHF.R.U64 R31, R31, 0x3, RZ ;  /* 0x000000031f1f7819 */ /* 0x000fe200000012ff */
[--C-:B------:R-:W-:Y:S01]  /*18ff0*/  IMAD.X R13, RZ, RZ, R5.reuse, P3 ;  /* 0x000000ffff0d7224 */ /* 0x100fe200018e0605 */
[----:B------:R-:W-:Y:S01]  /*19000*/  ISETP.NE.AND.EX P2, PT, RZ, UR5, PT, P2 ;  /* 0x00000005ff007c0c */ /* 0x000fe2000bf45320 */
[--C-:B------:R-:W-:Y:S01]  /*19010*/  IMAD.X R25, RZ, RZ, R5.reuse, P1 ;  /* 0x000000ffff197224 */ /* 0x100fe200008e0605 */
[----:B------:R-:W-:Y:S01]  /*19020*/  LOP3.LUT R12, R8, R35, RZ, 0x3c, !PT ;  /* 0x00000023080c7212 */ /* 0x000fe200078e3cff */
[----:B------:R-:W-:Y:S01]  /*19030*/  IMAD.X R11, RZ, RZ, R5, P4 ;  /* 0x000000ffff0b7224 */ /* 0x000fe200020e0605 */
[----:B------:R-:W-:-:S02]  /*19040*/  LOP3.LUT R14, R14, R39, RZ, 0x3c, !PT ;  /* 0x000000270e0e7212 */ /* 0x000fc400078e3cff */
[----:B------:R-:W-:Y:S02]  /*19050*/  LOP3.LUT R24, R24, R41, RZ, 0x3c, !PT ;  /* 0x0000002918187212 */ /* 0x000fe400078e3cff */
[----:B------:R-:W-:Y:S02]  /*19060*/  LOP3.LUT R8, R31, R32, RZ, 0x3c, !PT ;  /* 0x000000201f087212 */ /* 0x000fe400078e3cff */
[----:B------:R-:W-:Y:S01]  /*19070*/  MOV R32, R4 ;  /* 0x0000000400207202 */ /* 0x000fe20000000f00 */
[----:B------:R-:W3:Y:S01]  /*19080*/  LDC.64 R30, c[0x0][0xc00] ;  /* 0x00030000ff1e7b82 */ /* 0x000ee20000000a00 */
[----:B------:R-:W-:Y:S02]  /*19090*/  F2FP.BF16.F32.PACK_AB R4, R89, R0 ;  /* 0x000000005904723e */ /* 0x000fe400000010ff */
[----:B------:R-:W-:Y:S02]  /*190a0*/  F2FP.BF16.F32.PACK_AB R5, R91, R90 ;  /* 0x0000005a5b05723e */ /* 0x000fe400000010ff */
[----:B------:R-:W-:-:S02]  /*190b0*/  MOV R0, R12 ;  /* 0x0000000c00007202 */ /* 0x000fc40000000f00 */
[----:B------:R-:W-:Y:S02]  /*190c0*/  MOV R35, R14 ;  /* 0x0000000e00237202 */ /* 0x000fe40000000f00 */
[----:B------:R-:W-:Y:S02]  /*190d0*/  MOV R34, R24 ;  /* 0x0000001800227202 */ /* 0x000fe40000000f00 */
[----:B------:R-:W-:Y:S02]  /*190e0*/  MOV R38, R10 ;  /* 0x0000000a00267202 */ /* 0x000fe40000000f00 */
[----:B------:R-:W-:Y:S02]  /*190f0*/  F2FP.BF16.F32.PACK_AB R12, R97, R96 ;  /* 0x00000060610c723e */ /* 0x000fe400000010ff */
[----:B------:R-:W-:Y:S02]  /*19100*/  F2FP.BF16.F32.PACK_AB R13, R99, R98 ;  /* 0x00000062630d723e */ /* 0x000fe400000010ff */
[----:B------:R-:W-:-:S02]  /*19110*/  F2FP.BF16.F32.PACK_AB R14, R101, R100 ;  /* 0x00000064650e723e */ /* 0x000fc400000010ff */
[----:B------:R-:W-:Y:S02]  /*19120*/  F2FP.BF16.F32.PACK_AB R15, R103, R102 ;  /* 0x00000066670f723e */ /* 0x000fe400000010ff */
[----:B------:R-:W-:Y:S02]  /*19130*/  F2FP.BF16.F32.PACK_AB R24, R27, R104 ;  /* 0x000000681b18723e */ /* 0x000fe400000010ff */
[----:B------:R-:W-:Y:S02]  /*19140*/  F2FP.BF16.F32.PACK_AB R25, R107, R106 ;  /* 0x0000006a6b19723e */ /* 0x000fe400000010ff */
[----:B------:R-:W-:Y:S01]  /*19150*/  F2FP.BF16.F32.PACK_AB R27, R111, R110 ;  /* 0x0000006e6f1b723e */ /* 0x000fe200000010ff */
[----:B------:R0:W-:Y:S01]  /*19160*/  STSM.16.M88.4 [R32], R4 ;  /* 0x0000000420007844 */ /* 0x0001e20000000200 */
[----:B------:R-:W-:Y:S02]  /*19170*/  F2FP.BF16.F32.PACK_AB R10, R125, R124 ;  /* 0x0000007c7d0a723e */ /* 0x000fe400000010ff */
[----:B------:R-:W-:Y:S01]  /*19180*/  F2FP.BF16.F32.PACK_AB R11, R127, R126 ;  /* 0x0000007e7f0b723e */ /* 0x000fe200000010ff */
[----:B------:R-:W-:Y:S04]  /*19190*/  STSM.16.M88.4 [R38], R12 ;  /* 0x0000000c26007844 */ /* 0x000fe80000000200 */
[----:B------:R2:W-:Y:S01]  /*191a0*/  STSM.16.M88.4 [R0], R24 ;  /* 0x0000001800007844 */ /* 0x0005e20000000200 */
[----:B0-----:R-:W-:-:S02]  /*191b0*/  MOV R32, R8 ;  /* 0x0000000800207202 */ /* 0x001fc40000000f00 */
[----:B------:R-:W-:Y:S02]  /*191c0*/  F2FP.BF16.F32.PACK_AB R4, R33, R112 ;  /* 0x000000702104723e */ /* 0x000fe400000010ff */
[----:B------:R-:W-:Y:S02]  /*191d0*/  F2FP.BF16.F32.PACK_AB R5, R115, R114 ;  /* 0x000000727305723e */ /* 0x000fe400000010ff */
[----:B------:R-:W-:Y:S02]  /*191e0*/  F2FP.BF16.F32.PACK_AB R6, R117, R116 ;  /* 0x000000747506723e */ /* 0x000fe400000010ff */
[----:B------:R-:W-:Y:S01]  /*191f0*/  F2FP.BF16.F32.PACK_AB R7, R119, R118 ;  /* 0x000000767707723e */ /* 0x000fe200000010ff */
[----:B--2---:R-:W0:Y:S01]  /*19200*/  @P2 LDC.64 R24, c[0x0][0xc08] ;  /* 0x00030200ff182b82 */ /* 0x004e220000000a00 */
[----:B------:R-:W-:Y:S02]  /*19210*/  F2FP.BF16.F32.PACK_AB R8, R121, R120 ;  /* 0x000000787908723e */ /* 0x000fe400000010ff */
[----:B------:R-:W-:-:S02]  /*19220*/  F2FP.BF16.F32.PACK_AB R9, R123, R122 ;  /* 0x0000007a7b09723e */ /* 0x000fc400000010ff */
[----:B------:R-:W-:Y:S02]  /*19230*/  F2FP.BF16.F32.PACK_AB R12, R129, R128 ;  /* 0x00000080810c723e */ /* 0x000fe400000010ff */
[----:B------:R-:W-:Y:S02]  /*19240*/  F2FP.BF16.F32.PACK_AB R13, R131, R130 ;  /* 0x00000082830d723e */ /* 0x000fe400000010ff */
[----:B------:R-:W-:Y:S02]  /*19250*/  F2FP.BF16.F32.PACK_AB R14, R133, R132 ;  /* 0x00000084850e723e */ /* 0x000fe400000010ff */
[----:B------:R-:W-:Y:S01]  /*19260*/  F2FP.BF16.F32.PACK_AB R15, R135, R134 ;  /* 0x00000086870f723e */ /* 0x000fe200000010ff */
[----:B------:R2:W-:Y:S01]  /*19270*/  STSM.16.M88.4 [R35], R4 ;  /* 0x0000000423007844 */ /* 0x0005e20000000200 */
[----:B------:R-:W-:Y:S01]  /*19280*/  ULDC UR4, c[0x0][0xa88] ;  /* 0x0002a20000047ab9 */ /* 0x000fe20000000800 */
[----:B------:R-:W-:Y:S01]  /*19290*/  IMAD.MOV.U32 R38, RZ, RZ, RZ ;  /* 0x000000ffff267224 */ /* 0x000fe200078e00ff */
[----:B------:R-:W4:Y:S01]  /*192a0*/  LDC R0, c[0x0][0xbe8] ;  /* 0x0002fa00ff007b82 */ /* 0x000f220000000800 */
[----:B------:R1:W-:Y:S04]  /*192b0*/  STSM.16.M88.4 [R34], R8 ;  /* 0x0000000822007844 */ /* 0x0003e80000000200 */
[----:B------:R0:W-:Y:S01]  /*192c0*/  STSM.16.M88.4 [R32], R12 ;  /* 0x0000000c20007844 */ /* 0x0001e20000000200 */
[----:B---3--:R-:W-:-:S02]  /*192d0*/  IMAD.WIDE R30, R42, 0x4, R30 ;  /* 0x000000042a1e7825 */ /* 0x008fc400078e021e */
[----:B------:R-:W-:Y:S02]  /*192e0*/  BAR.SYNC.DEFER_BLOCKING 0x1, 0x180 ;  /* 0x0046000000007b1d */ /* 0x000fe40000010000 */
[----:B--2---:R-:W-:Y:S02]  /*192f0*/  IMAD.U32 R7, RZ, RZ, UR4 ;  /* 0x00000004ff077e24 */ /* 0x004fe4000f8e00ff */
[----:B0-----:R-:W-:Y:S02]  /*19300*/  @P2 IMAD.WIDE R4, R42, 0x4, R24 ;  /* 0x000000042a042825 */ /* 0x001fe400078e0218 */
[----:B------:R0:W5:Y:S04]  /*19310*/  @P0 LDG.E R38, desc[UR40][R30.64] ;  /* 0x000000281e260981 */ /* 0x000168000c1e1900 */
[----:B------:R0:W5:Y:S01]  /*19320*/  @P2 LDG.E R7, desc[UR40][R4.64] ;  /* 0x0000002804072981 */ /* 0x000162000c1e1900 */
[----:B----4-:R-:W-:-:S13]  /*19330*/  ISETP.NE.AND P1, PT, R0, 0x1, PT ;  /* 0x000000010000780c */ /* 0x010fda0003f25270 */
[----:B------:R-:W2:Y:S08]  /*19340*/  @P1 LDC R6, c[0x0][0xbec] ;  /* 0x0002fb00ff061b82 */ /* 0x000eb00000000800 */
[----:B-1----:R-:W1:Y:S01]  /*19350*/  @P1 LDC R11, c[0x0][0xbf0] ;  /* 0x0002fc00ff0b1b82 */ /* 0x002e620000000800 */
[----:B0-----:R-:W-:Y:S05]  /*19360*/  @P2 BRA `(.L_x_11484) ;  /* 0x0000000000102947 */ /* 0x001fea0003800000 */
[----:B------:R-:W-:Y:S05]  /*19370*/  @!P0 BRA `(.L_x_11484) ;  /* 0x00000000000c8947 */ /* 0x000fea0003800000 */
[----:B------:R-:W3:Y:S04]  /*19380*/  LDG.E R4, desc[UR40][R30.64] ;  /* 0x000000281e047981 */ /* 0x000ee8000c1e1900 */
[----:B-----5:R-:W3:Y:S02]  /*19390*/  LDG.E R7, desc[UR40][R30.64+0x4] ;  /* 0x000004281e077981 */ /* 0x020ee4000c1e1900 */
[----:B---3--:R-:W-:-:S07]  /*193a0*/  IMAD.IADD R7, R7, 0x1, -R4 ;  /* 0x0000000107077824 */ /* 0x008fce00078e0a04 */
.L_x_11484:
[----:B------:R-:W3:Y:S01]  /*193b0*/  LDL R4, [R1+0x44] ;  /* 0x0000440001047983 */ /* 0x000ee20000100800 */
[----:B------:R-:W-:Y:S01]  /*193c0*/  ULDC.64 UR4, c[0x0][0xb90] ;  /* 0x0002e40000047ab9 */ /* 0x000fe20000000a00 */
[----:B------:R-:W0:Y:S01]  /*193d0*/  S2R R5, SR_TID.X ;  /* 0x0000000000057919 */ /* 0x000e220000002100 */
[----:B-----5:R-:W-:Y:S01]  /*193e0*/  SHF.R.S32.HI R39, RZ, 0x1f, R38 ;  /* 0x0000001fff277819 */ /* 0x020fe20000011426 */
[----:B------:R-:W4:Y:S01]  /*193f0*/  @P1 LDC R49, c[0x0][0xbec] ;  /* 0x0002fb00ff311b82 */ /* 0x000f220000000800 */
[----:B------:R-:W2:Y:S04]  /*19400*/  LDL.LU R51, [R1+0x54] ;  /* 0x0000540001337983 */ /* 0x000ea80000300800 */
[----:B------:R-:W3:Y:S01]  /*19410*/  LDL.LU R50, [R1+0x1c] ;  /* 0x00001c0001327983 */ /* 0x000ee20000300800 */
[----:B------:R-:W-:-:S02]  /*19420*/  SHF.R.S32.HI R40, RZ, 0x1f, R42 ;  /* 0x0000001fff287819 */ /* 0x000fc4000001142a */
[----:B------:R-:W-:Y:S01]  /*19430*/  SEL R41, R42, RZ, !P0 ;  /* 0x000000ff2a297207 */ /* 0x000fe20004000000 */
[----:B------:R-:W4:Y:S01]  /*19440*/  LDL R10, [R1+0x64] ;  /* 0x00006400010a7983 */ /* 0x000f220000100800 */
[----:B------:R-:W-:Y:S01]  /*19450*/  SEL R40, R40, RZ, !P0 ;  /* 0x000000ff28287207 */ /* 0x000fe20004000000 */
[----:B0-----:R-:W-:-:S05]  /*19460*/  VIADD R24, R5, 0xffffff80 ;  /* 0xffffff8005187836 */ /* 0x001fca0000000000 */
[----:B------:R-:W-:-:S04]  /*19470*/  SHF.R.S32.HI R48, RZ, 0x1f, R24 ;  /* 0x0000001fff307819 */ /* 0x000fc80000011418 */
[----:B------:R-:W-:-:S04]  /*19480*/  LEA.HI R48, R48, R24, RZ, 0x2 ;  /* 0x0000001830307211 */ /* 0x000fc800078f10ff */
[----:B------:R-:W-:Y:S02]  /*19490*/  SHF.R.S32.HI R48, RZ, 0x2, R48 ;  /* 0x00000002ff307819 */ /* 0x000fe40000011430 */
[----:B------:R-:W-:-:S04]  /*194a0*/  SHF.R.S32.HI R14, RZ, 0x1f, R24 ;  /* 0x0000001fff0e7819 */ /* 0x000fc80000011418 */
[----:B------:R-:W-:-:S04]  /*194b0*/  LEA.HI R14, R14, R24, RZ, 0x7 ;  /* 0x000000180e0e7211 */ /* 0x000fc800078f38ff */
[----:B------:R-:W-:Y:S01]  /*194c0*/  LOP3.LUT R14, R14, 0xffffff80, RZ, 0xc0, !PT ;  /* 0xffffff800e0e7812 */ /* 0x000fe200078ec0ff */
[----:B------:R-:W-:-:S04]  /*194d0*/  IMAD R42, R7, R0, RZ ;  /* 0x00000000072a7224 */ /* 0x000fc800078e02ff */
[----:B------:R-:W-:Y:S02]  /*194e0*/  IMAD.IADD R14, R24, 0x1, -R14 ;  /* 0x00000001180e7824 */ /* 0x000fe400078e0a0e */
[----:B------:R-:W-:Y:S01]  /*194f0*/  IMAD R37, R37, 0x60, R48 ;  /* 0x0000006025257824 */ /* 0x000fe200078e0230 */
[----:B------:R-:W-:Y:S01]  /*19500*/  BSSY B1, `(.L_x_11485) ;  /* 0x000008d000017945 */ /* 0x000fe20003800000 */
[----:B--2---:R-:W-:Y:S01]  /*19510*/  SHF.R.S32.HI R43, RZ, 0x1f, R51 ;  /* 0x0000001fff2b7819 */ /* 0x004fe20000011433 */
[----:B---3--:R-:W-:-:S04]  /*19520*/  IMAD.IADD R15, R4, 0x1, R50 ;  /* 0x00000001040f7824 */ /* 0x008fc800078e0232 */
[----:B------:R-:W-:Y:S02]  /*19530*/  IMAD R4, R43, UR4, RZ ;  /* 0x000000042b047c24 */ /* 0x000fe4000f8e02ff */
[----:B------:R-:W-:-:S04]  /*19540*/  @P1 IMAD.HI.U32 R6, R15, R6, RZ ;  /* 0x000000060f061227 */ /* 0x000fc800078e00ff */
[----:B------:R-:W-:Y:S01]  /*19550*/  IMAD.MOV.U32 R9, RZ, RZ, R15 ;  /* 0x000000ffff097224 */ /* 0x000fe200078e000f */
[----:B-1----:R-:W-:Y:S01]  /*19560*/  @P1 SHF.R.U32.HI R9, RZ, R11, R6 ;  /* 0x0000000bff091219 */ /* 0x002fe20000011606 */
[C---:B------:R-:W-:Y:S02]  /*19570*/  IMAD R13, R51.reuse, UR5, R4 ;  /* 0x00000005330d7c24 */ /* 0x040fe4000f8e0204 */
[----:B------:R-:W-:Y:S01]  /*19580*/  IMAD.WIDE.U32 R4, R51, UR4, R38 ;  /* 0x0000000433047c25 */ /* 0x000fe2000f8e0026 */
[----:B------:R-:W-:-:S03]  /*19590*/  ULDC.64 UR4, c[0x0][0xb98] ;  /* 0x0002e60000047ab9 */ /* 0x000fc60000000a00 */
[----:B------:R-:W-:Y:S02]  /*195a0*/  IMAD R11, R48, 0x20, R21 ;  /* 0x00000020300b7824 */ /* 0x000fe400078e0215 */
[----:B------:R-:W-:Y:S02]  /*195b0*/  IMAD.IADD R5, R5, 0x1, R13 ;  /* 0x0000000105057824 */ /* 0x000fe400078e020d */
[----:B------:R-:W-:Y:S02]  /*195c0*/  IMAD.MOV R13, RZ, RZ, -R9 ;  /* 0x000000ffff0d7224 */ /* 0x000fe400078e0a09 */
[----:B------:R-:W-:-:S04]  /*195d0*/  IMAD.WIDE R28, R11, 0x2, R28 ;  /* 0x000000020b1c7825 */ /* 0x000fc800078e021c */
        /* <DEDUP_REMOVED lines=19> */
[----:B------:R-:W-:Y:S02]  /*19710*/  ULDC.64 UR4, c[0x0][0xaa0] ;  /* 0x0002a80000047ab9 */ /* 0x000fe40000000a00 */
[----:B------:R-:W0:Y:S01]  /*19720*/  SHFL.IDX PT, R45, R4, RZ, 0x1c1f ;  /* 0x001c1fff042d7589 */ /* 0x000e2200000e0000 */
[----:B------:R-:W-:Y:S01]  /*19730*/  SHF.R.U64 R8, R8, 0x3, RZ ;  /* 0x0000000308087819 */ /* 0x000fe200000012ff */
[----:B----4-:R-:W-:Y:S01]  /*19740*/  IMAD.IADD R5, R10, 0x1, R50 ;  /* 0x000000010a057824 */ /* 0x010fe200078e0232 */
[----:B------:R-:W-:Y:S02]  /*19750*/  LOP3.LUT P0, RZ, R14, 0x3, RZ, 0xc0, !PT ;  /* 0x000000030eff7812 */ /* 0x000fe4000780c0ff */
[----:B------:R-:W-:Y:S01]  /*19760*/  LOP3.LUT R8, R8, R9, RZ, 0x3c, !PT ;  /* 0x0000000908087212 */ /* 0x000fe200078e3cff */
[----:B------:R-:W-:Y:S01]  /*19770*/  IMAD.X R9, RZ, RZ, R29, P2 ;  /* 0x000000ffff097224 */ /* 0x000fe200010e061d */
[C---:B------:R-:W-:Y:S01]  /*19780*/  ISETP.GE.OR P2, PT, R5.reuse, R42, P0 ;  /* 0x0000002a0500720c */ /* 0x040fe20000746670 */
[----:B------:R-:W-:Y:S04]  /*19790*/  SHFL.IDX PT, R46, R6, 0x1, 0x1c1f ;  /* 0x003c1f00062e7f89 */ /* 0x000fe800000e0000 */
[----:B------:R-:W1:Y:S01]  /*197a0*/  SHFL.IDX PT, R47, R4, 0x1, 0x1c1f ;  /* 0x003c1f00042f7f89 */ /* 0x000e6200000e0000 */
[----:B------:R-:W-:Y:S01]  /*197b0*/  VIADD R5, R5, 0x8 ;  /* 0x0000000805057836 */ /* 0x000fe20000000000 */
[----:B------:R-:W-:Y:S01]  /*197c0*/  IADD3 R13, P3, R28, 0x3000, RZ ;  /* 0x000030001c0d7810 */ /* 0x000fe20007f7e0ff */
[----:B------:R-:W-:-:S03]  /*197d0*/  IMAD R39, R39, UR4, RZ ;  /* 0x0000000427277c24 */ /* 0x000fc6000f8e02ff */
[----:B------:R-:W-:Y:S02]  /*197e0*/  ISETP.GE.OR P0, PT, R5, R42, P0 ;  /* 0x0000002a0500720c */ /* 0x000fe40000706670 */
[----:B0-----:R0:W-:Y:S01]  /*197f0*/  @!P2 ST.E desc[UR40][R44.64], R3 ;  /* 0x000000032c00a985 */ /* 0x0011e2000c101928 */
[----:B------:R-:W-:Y:S01]  /*19800*/  LOP3.LUT R12, R13, 0x180, RZ, 0xc0, !PT ;  /* 0x000001800d0c7812 */ /* 0x000fe200078ec0ff */
[----:B0-----:R-:W0:Y:S01]  /*19810*/  @P1 LDC R45, c[0x0][0xbf0] ;  /* 0x0002fc00ff2d1b82 */ /* 0x001e220000000800 */
[----:B------:R-:W-:Y:S02]  /*19820*/  IMAD R3, R38, UR5, R39 ;  /* 0x0000000526037c24 */ /* 0x000fe4000f8e0227 */
[----:B------:R-:W-:Y:S01]  /*19830*/  SHF.R.U64 R12, R12, 0x3, RZ ;  /* 0x000000030c0c7819 */ /* 0x000fe200000012ff */
[----:B------:R-:W-:Y:S01]  /*19840*/  IMAD.WIDE.U32 R38, R38, UR4, RZ ;  /* 0x0000000426267c25 */ /* 0x000fe2000f8e00ff */
[----:B------:R-:W-:Y:S01]  /*19850*/  ULDC.64 UR4, c[0x0][0xae8] ;  /* 0x0002ba0000047ab9 */ /* 0x000fe20000000a00 */
[----:B------:R-:W-:-:S02]  /*19860*/  IADD3 R25, P5, R28, 0x4800, RZ ;  /* 0x000048001c197810 */ /* 0x000fc40007fbe0ff */
[----:B------:R-:W-:Y:S01]  /*19870*/  IMAD.IADD R44, R50, 0x1, R37 ;  /* 0x00000001322c7824 */ /* 0x000fe200078e0225 */
[----:B------:R-:W-:Y:S01]  /*19880*/  LOP3.LUT R12, R12, R13, RZ, 0x3c, !PT ;  /* 0x0000000d0c0c7212 */ /* 0x000fe200078e3cff */
[----:B------:R-:W-:Y:S01]  /*19890*/  IMAD.IADD R39, R39, 0x1, R3 ;  /* 0x0000000127277824 */ /* 0x000fe200078e0203 */
[C---:B------:R-:W-:Y:S01]  /*198a0*/  IADD3 R31, P4, R28.reuse, 0x6000, RZ ;  /* 0x000060001c1f7810 */ /* 0x040fe20007f9e0ff */
[----:B------:R-:W-:Y:S01]  /*198b0*/  IMAD R43, R43, UR4, RZ ;  /* 0x000000042b2b7c24 */ /* 0x000fe2000f8e02ff */
[----:B-1----:R1:W-:Y:S01]  /*198c0*/  @!P0 ST.E desc[UR40][R46.64], R20 ;  /* 0x000000142e008985 */ /* 0x0023e2000c101928 */
[----:B------:R-:W-:Y:S01]  /*198d0*/  IMAD.X R13, RZ, RZ, R29, P3 ;  /* 0x000000ffff0d7224 */ /* 0x000fe200018e061d */
[C---:B------:R-:W-:Y:S01]  /*198e0*/  IADD3 R7, P3, R28.reuse, 0x7800, RZ ;  /* 0x000078001c077810 */ /* 0x040fe20007f7e0ff */
[----:B------:R-:W-:Y:S01]  /*198f0*/  IMAD R43, R51, UR5, R43 ;  /* 0x00000005332b7c24 */ /* 0x000fe2000f8e022b */
[----:B------:R-:W-:Y:S01]  /*19900*/  LOP3.LUT R24, R25, 0x180, RZ, 0xc0, !PT ;  /* 0x0000018019187812 */ /* 0x000fe200078ec0ff */
[----:B------:R-:W-:Y:S01]  /*19910*/  IMAD.WIDE.U32 R38, R51, UR4, R38 ;  /* 0x0000000433267c25 */ /* 0x000fe2000f8e0026 */
[----:B------:R-:W-:Y:S01]  /*19920*/  LOP3.LUT R30, R31, 0x180, RZ, 0xc0, !PT ;  /* 0x000001801f1e7812 */ /* 0x000fe200078ec0ff */
[----:B------:R-:W-:Y:S01]  /*19930*/  ULDC.64 UR4, c[0x0][0xaf0] ;  /* 0x0002bc0000047ab9 */ /* 0x000fe20000000a00 */
[----:B------:R-:W-:Y:S01]  /*19940*/  LOP3.LUT R11, R28, 0x180, RZ, 0xc0, !PT ;  /* 0x000001801c0b7812 */ /* 0x000fe200078ec0ff */
[----:B------:R-:W-:-:S02]  /*19950*/  IMAD.MOV.U32 R3, RZ, RZ, R44 ;  /* 0x000000ffff037224 */ /* 0x000fc400078e002c */
[----:B-1----:R-:W-:Y:S01]  /*19960*/  @P1 IMAD.HI.U32 R20, R44, R49, RZ ;  /* 0x000000312c141227 */ /* 0x002fe200078e00ff */
[----:B------:R-:W-:Y:S01]  /*19970*/  LOP3.LUT R6, R7, 0x180, RZ, 0xc0, !PT ;  /* 0x0000018007067812 */ /* 0x000fe200078ec0ff */
[----:B------:R-:W5:Y:S01]  /*19980*/  LD.E.128 R12, desc[UR40][R12.64] ;  /* 0x000000280c0c7980 */ /* 0x000f62000c101d00 */
[----:B------:R-:W-:Y:S01]  /*19990*/  SHF.R.U64 R24, R24, 0x3, RZ ;  /* 0x0000000318187819 */ /* 0x000fe200000012ff */
[----:B------:R-:W-:Y:S01]  /*199a0*/  IMAD.IADD R39, R39, 0x1, R43 ;  /* 0x0000000127277824 */ /* 0x000fe200078e022b */
[----:B0-----:R-:W-:Y:S01]  /*199b0*/  @P1 SHF.R.U32.HI R3, RZ, R45, R20 ;  /* 0x0000002dff031219 */ /* 0x001fe20000011614 */
[----:B------:R-:W-:Y:S01]  /*199c0*/  IMAD R40, R40, UR4, RZ ;  /* 0x0000000428287c24 */ /* 0x000fe2000f8e02ff */
[----:B------:R-:W-:Y:S02]  /*199d0*/  SHF.R.U64 R30, R30, 0x3, RZ ;  /* 0x000000031e1e7819 */ /* 0x000fe400000012ff */
[----:B------:R-:W-:Y:S02]  /*199e0*/  SHF.R.U64 R11, R11, 0x3, RZ ;  /* 0x000000030b0b7819 */ /* 0x000fe400000012ff */
[----:B------:R-:W-:Y:S01]  /*199f0*/  SHF.R.U64 R6, R6, 0x3, RZ ;  /* 0x0000000306067819 */ /* 0x000fe200000012ff */
[C---:B------:R-:W-:Y:S01]  /*19a00*/  IMAD R37, R41.reuse, UR5, R40 ;  /* 0x0000000529257c24 */ /* 0x040fe2000f8e0228 */
[----:B------:R-:W-:Y:S01]  /*19a10*/  LOP3.LUT R24, R24, R25, RZ, 0x3c, !PT ;  /* 0x0000001918187212 */ /* 0x000fe200078e3cff */
[----:B------:R-:W-:Y:S01]  /*19a20*/  IMAD.WIDE.U32 R38, R41, UR4, R38 ;  /* 0x0000000429267c25 */ /* 0x000fe2000f8e0026 */
[----:B------:R-:W-:Y:S01]  /*19a30*/  LOP3.LUT R30, R30, R31, RZ, 0x3c, !PT ;  /* 0x0000001f1e1e7212 */ /* 0x000fe200078e3cff */
[----:B------:R-:W-:Y:S01]  /*19a40*/  ULDC.64 UR4, c[0x0][0xae0] ;  /* 0x0002b80000047ab9 */ /* 0x000fe20000000a00 */
[----:B------:R-:W-:Y:S01]  /*19a50*/  LOP3.LUT R4, R11, R28, RZ, 0x3c, !PT ;  /* 0x0000001c0b047212 */ /* 0x000fe200078e3cff */
[----:B------:R-:W-:Y:S01]  /*19a60*/  IMAD.MOV R41, RZ, RZ, -R3 ;  /* 0x000000ffff297224 */ /* 0x000fe200078e0a03 */
[----:B------:R-:W-:Y:S01]  /*19a70*/  LOP3.LUT R32, R6, R7, RZ, 0x3c, !PT ;  /* 0x0000000706207212 */ /* 0x000fe200078e3cff */
[----:B------:R-:W-:Y:S01]  /*19a80*/  IMAD.X R25, RZ, RZ, R29, P5 ;  /* 0x000000ffff197224 */ /* 0x000fe200028e061d */
[----:B------:R-:W-:Y:S01]  /*19a90*/  SHF.R.S32.HI R20, RZ, 0x1f, R3 ;  /* 0x0000001fff147819 */ /* 0x000fe20000011403 */
[--C-:B------:R-:W-:Y:S01]  /*19aa0*/  IMAD.X R31, RZ, RZ, R29.reuse, P4 ;  /* 0x000000ffff1f7224 */ /* 0x100fe200020e061d */
[----:B------:R-:W5:Y:S01]  /*19ab0*/  LD.E.128 R8, desc[UR40][R8.64] ;  /* 0x0000002808087980 */ /* 0x000f62000c101d00 */
[----:B------:R-:W-:-:S02]  /*19ac0*/  IMAD.X R33, RZ, RZ, R29, P3 ;  /* 0x000000ffff217224 */ /* 0x000fc400018e061d */
[----:B------:R-:W-:Y:S01]  /*19ad0*/  IMAD.MOV.U32 R5, RZ, RZ, R29 ;  /* 0x000000ffff057224 */ /* 0x000fe200078e001d */
[----:B------:R-:W5:Y:S01]  /*19ae0*/  LD.E.128 R24, desc[UR40][R24.64] ;  /* 0x0000002818187980 */ /* 0x000f62000c101d00 */
[----:B------:R-:W-:Y:S02]  /*19af0*/  IMAD.IADD R39, R39, 0x1, R37 ;  /* 0x0000000127277824 */ /* 0x000fe400078e0225 */
[----:B------:R-:W-:Y:S01]  /*19b00*/  IMAD R37, R0, R41, R44 ;  /* 0x0000002900257224 */ /* 0x000fe200078e022c */
[----:B------:R-:W5:Y:S01]  /*19b10*/  LD.E.128 R28, desc[UR40][R30.64] ;  /* 0x000000281e1c7980 */ /* 0x000f62000c101d00 */
[----:B------:R-:W-:-:S03]  /*19b20*/  IMAD R20, R20, UR4, RZ ;  /* 0x0000000414147c24 */ /* 0x000fc6000f8e02ff */
[----:B------:R-:W5:Y:S01]  /*19b30*/  LD.E.128 R4, desc[UR40][R4.64] ;  /* 0x0000002804047980 */ /* 0x000f62000c101d00 */
[----:B------:R-:W-:-:S03]  /*19b40*/  SHF.R.S32.HI R0, RZ, 0x1f, R37 ;  /* 0x0000001fff007819 */ /* 0x000fc60000011425 */
        /* <DEDUP_REMOVED lines=12> */
[----:B------:R-:W-:Y:S02]  /*19c10*/  IMAD.IADD R43, R48, 0x1, R50 ;  /* 0x00000001302b7824 */ /* 0x000fe400078e0232 */
        /* <DEDUP_REMOVED lines=12> */
[----:B------:R-:W-:Y:S02]  /*19ce0*/  SHF.R.S32.HI R49, RZ, 0x1f, R22 ;  /* 0x0000001fff317819 */ /* 0x000fe40000011416 */
[----:B------:R-:W-:Y:S01]  /*19cf0*/  SHF.R.S32.HI R51, RZ, 0x1f, R36 ;  /* 0x0000001fff337819 */ /* 0x000fe20000011424 */
[----:B------:R-:W-:Y:S06]  /*19d00*/  @P0 BRA `(.L_x_11486) ;  /* 0x0000000000300947 */ /* 0x000fec0003800000 */
        /* <DEDUP_REMOVED lines=12> */
.L_x_11486:
[----:B------:R-:W-:Y:S05]  /*19dd0*/  BSYNC B1 ;  /* 0x0000000000017941 */ /* 0x000fea0003800000 */
.L_x_11485:
        /* <DEDUP_REMOVED lines=19> */
.L_x_11483:
        /* <DEDUP_REMOVED lines=8> */
[----:B------:R-:W0:Y:S03]  /*19f90*/  LDC R27, c[0x0][0xbe8] ;  /* 0x0002fa00ff1b7b82 */ /* 0x000e260000000800 */
[----:B------:R-:W-:-:S13]  /*19fa0*/  ISETP.NE.AND.EX P1, PT, RZ, UR5, PT, P1 ;  /* 0x00000005ff007c0c */ /* 0x000fda000bf25310 */
[----:B------:R-:W3:Y:S01]  /*19fb0*/  @P1 LDC.64 R6, c[0x0][0xc08] ;  /* 0x00030200ff061b82 */ /* 0x000ee20000000a00 */
[----:B------:R-:W-:Y:S02]  /*19fc0*/  ULDC UR4, c[0x0][0xa88] ;  /* 0x0002a20000047ab9 */ /* 0x000fe40000000800 */
[----:B------:R-:W-:Y:S02]  /*19fd0*/  IMAD.U32 R8, RZ, RZ, UR4 ;  /* 0x00000004ff087e24 */ /* 0x000fe4000f8e00ff */
[----:B--2---:R-:W-:-:S04]  /*19fe0*/  IMAD.WIDE R4, R10, 0x4, R4 ;  /* 0x000000040a047825 */ /* 0x004fc800078e0204 */
[----:B---3--:R-:W-:Y:S01]  /*19ff0*/  @P1 IMAD.WIDE R6, R10, 0x4, R6 ;  /* 0x000000040a061825 */ /* 0x008fe200078e0206 */
[----:B------:R2:W5:Y:S04]  /*1a000*/  @P0 LDG.E R0, desc[UR40][R4.64] ;  /* 0x0000002804000981 */ /* 0x000568000c1e1900 */
[----:B------:R2:W5:Y:S01]  /*1a010*/  @P1 LDG.E R8, desc[UR40][R6.64] ;  /* 0x0000002806081981 */ /* 0x000562000c1e1900 */
[----:B0-----:R-:W-:Y:S02]  /*1a020*/  ISETP.NE.AND P2, PT, R27, 0x1, PT ;  /* 0x000000011b00780c */ /* 0x001fe40003f45270 */
[----:B------:R-:W-:Y:S02]  /*1a030*/  ISETP.GE.AND P3, PT, R48, 0xc0, PT ;  /* 0x000000c03000780c */ /* 0x000fe40003f66270 */
[----:B------:R-:W-:-:S09]  /*1a040*/  SHF.R.S32.HI R9, RZ, 0x1f, R10 ;  /* 0x0000001fff097819 */ /* 0x000fd2000001140a */
[----:B------:R-:W0:Y:S08]  /*1a050*/  @P2 LDC R20, c[0x0][0xbec] ;  /* 0x0002fb00ff142b82 */ /* 0x000e300000000800 */
[----:B------:R-:W3:Y:S01]  /*1a060*/  @P2 LDC R29, c[0x0][0xbf0] ;  /* 0x0002fc00ff1d2b82 */ /* 0x000ee20000000800 */
[----:B--2---:R-:W-:Y:S05]  /*1a070*/  @P1 BRA `(.L_x_11488) ;  /* 0x0000000000101947 */ /* 0x004fea0003800000 */
[----:B------:R-:W-:Y:S05]  /*1a080*/  @!P0 BRA `(.L_x_11488) ;  /* 0x00000000000c8947 */ /* 0x000fea0003800000 */
[----:B------:R-:W2:Y:S04]  /*1a090*/  LDG.E R3, desc[UR40][R4.64] ;  /* 0x0000002804037981 */ /* 0x000ea8000c1e1900 */
[----:B-----5:R-:W2:Y:S02]  /*1a0a0*/  LDG.E R8, desc[UR40][R4.64+0x4] ;  /* 0x0000042804087981 */ /* 0x020ea4000c1e1900 */
[----:B--2---:R-:W-:-:S07]  /*1a0b0*/  IMAD.IADD R8, R8, 0x1, -R3 ;  /* 0x0000000108087824 */ /* 0x004fce00078e0a03 */
.L_x_11488:
        /* <DEDUP_REMOVED lines=47> */
.L_x_11490:
[----:B------:R-:W-:Y:S05]  /*1a3b0*/  BSYNC B1 ;  /* 0x0000000000017941 */ /* 0x000fea0003800000 */
.L_x_11489:
[----:B------:R-:W-:Y:S01]  /*1a3c0*/  SHF.R.S32.HI R10, RZ, 0x1f, R48 ;  /* 0x0000001fff0a7819 */ /* 0x000fe20000011430 */
[----:B------:R-:W-:Y:S02]  /*1a3d0*/  ULDC.64 UR4, c[0x0][0xaa0] ;  /* 0x0002a80000047ab9 */ /* 0x000fe40000000a00 */
[----:B--2---:R-:W-:Y:S01]  /*1a3e0*/  IMAD R3, R11, UR4, RZ ;  /* 0x000000040b037c24 */ /* 0x004fe2000f8e02ff */
[----:B------:R-:W-:Y:S01]  /*1a3f0*/  LEA.HI R10, R10, R48, RZ, 0x2 ;  /* 0x000000300a0a7211 */ /* 0x000fe200078f10ff */
[----:B------:R-:W-:-:S03]  /*1a400*/  IMAD.WIDE.U32 R4, R0, UR4, RZ ;  /* 0x0000000400047c25 */ /* 0x000fc6000f8e00ff */
[----:B------:R-:W-:Y:S01]  /*1a410*/  SHF.R.S32.HI R10, RZ, 0x2, R10 ;  /* 0x00000002ff0a7819 */ /* 0x000fe2000001140a */
[----:B------:R-:W-:Y:S01]  /*1a420*/  IMAD R3, R0, UR5, R3 ;  /* 0x0000000500037c24 */ /* 0x000fe2000f8e0203 */
[----:B------:R-:W-:Y:S02]  /*1a430*/  ULDC.64 UR4, c[0x0][0xae8] ;  /* 0x0002ba0000047ab9 */ /* 0x000fe40000000a00 */
[----:B------:R-:W-:Y:S02]  /*1a440*/  IMAD R6, R12, UR4, RZ ;  /* 0x000000040c067c24 */ /* 0x000fe4000f8e02ff */
[----:B------:R-:W-:Y:S02]  /*1a450*/  IMAD R37, R37, 0x60, R10 ;  /* 0x0000006025257824 */ /* 0x000fe400078e020a */
[----:B------:R-:W-:Y:S02]  /*1a460*/  IMAD.IADD R5, R5, 0x1, R3 ;  /* 0x0000000105057824 */ /* 0x000fe400078e0203 */
[----:B------:R-:W-:-:S02]  /*1a470*/  IMAD.IADD R37, R24, 0x1, R37 ;  /* 0x0000000118257824 */ /* 0x000fc400078e0225 */
[----:B------:R-:W-:Y:S02]  /*1a480*/  IMAD R7, R26, UR5, R6 ;  /* 0x000000051a077c24 */ /* 0x000fe4000f8e0206 */
[----:B0-----:R-:W-:-:S04]  /*1a490*/  @P2 IMAD.HI.U32 R0, R37, R20, RZ ;  /* 0x0000001425002227 */ /* 0x001fc800078e00ff */
        /* <DEDUP_REMOVED lines=21> */
[----:B------:R-:W-:-:S04]  /*1a5f0*/  IMAD.WIDE.U32 R4, R7, UR4, R4 ;  /* 0x0000000407047c25 */ /* 0x000fc8000f8e0004 */
[----:B------:R-:W-:Y:S01]  /*1a600*/  IMAD R3, R7, UR5, R0 ;  /* 0x0000000507037c24 */ /* 0x000fe2000f8e0200 */
[----:B------:R-:W-:Y:S01]  /*1a610*/  ULDC.64 UR4, c[0x0][0xa80] ;  /* 0x0002a00000047ab9 */ /* 0x000fe20000000a00 */
[----:B------:R-:W-:Y:S02]  /*1a620*/  SHF.R.S32.HI R7, RZ, 0x1f, R22 ;  /* 0x0000001fff077819 */ /* 0x000fe40000011416 */
[----:B------:R-:W-:Y:S01]  /*1a630*/  IMAD.IADD R3, R5, 0x1, R3 ;  /* 0x0000000105037824 */ /* 0x000fe200078e0203 */
[----:B------:R-:W-:Y:S01]  /*1a640*/  LEA R0, P0, R4, UR4, 0x1 ;  /* 0x0000000404007c11 */ /* 0x000fe2000f8008ff */
[----:B------:R-:W-:-:S03]  /*1a650*/  UMOV UR4, 0xffffffff ;  /* 0xffffffff00047882 */ /* 0x000fc60000000000 */
[----:B------:R-:W-:Y:S01]  /*1a660*/  LEA.HI.X R4, R4, UR5, R3, 0x1, P0 ;  /* 0x0000000504047c11 */ /* 0x000fe200080f0c03 */
[----:B------:R-:W-:Y:S08]  /*1a670*/  BRA.DIV UR4, `(.L_x_11491) ;  /* 0x0000008e04547947 */ /* 0x000ff0000b800000 */
[----:B------:R0:W2:Y:S04]  /*1a680*/  SHFL.IDX PT, R3, R4, RZ, 0x1c1f ;  /* 0x001c1fff04037589 */ /* 0x0000a800000e0000 */
[----:B------:R0:W3:Y:S02]  /*1a690*/  SHFL.IDX PT, R14, R0, RZ, 0x1c1f ;  /* 0x001c1fff000e7589 */ /* 0x0000e400000e0000 */
.L_x_11703:
[----:B------:R-:W-:Y:S01]  /*1a6a0*/  IMAD R27, R8, R27, RZ ;  /* 0x0000001b081b7224 */ /* 0x000fe200078e02ff */
[----:B------:R-:W-:Y:S01]  /*1a6b0*/  BSSY B1, `(.L_x_11492) ;  /* 0x0000011000017945 */ /* 0x000fe20003800000 */
[----:B------:R-:W-:-:S05]  /*1a6c0*/  IMAD.IADD R6, R10, 0x1, R24 ;  /* 0x000000010a067824 */ /* 0x000fca00078e0218 */
[----:B------:R-:W-:-:S13]  /*1a6d0*/  ISETP.GE.AND P0, PT, R6, R27, PT ;  /* 0x0000001b0600720c */ /* 0x000fda0003f06270 */
[----:B------:R-:W-:Y:S05]  /*1a6e0*/  @P0 BRA `(.L_x_11493) ;  /* 0x0000000000340947 */ /* 0x000fea0003800000 */
[----:B------:R-:W-:Y:S02]  /*1a6f0*/  ULDC UR4, c[0x0][0xac8] ;  /* 0x0002b20000047ab9 */ /* 0x000fe40000000800 */
[----:B------:R-:W-:Y:S02]  /*1a700*/  ISETP.GE.AND P2, PT, R21, UR4, PT ;  /* 0x0000000415007c0c */ /* 0x000fe4000bf46270 */
[----:B------:R-:W-:Y:S02]  /*1a710*/  ISETP.GE.AND P3, PT, R22, UR4, PT ;  /* 0x0000000416007c0c */ /* 0x000fe4000bf66270 */
[----:B------:R-:W-:-:S09]  /*1a720*/  ISETP.GE.AND P4, PT, R36, UR4, PT ;  /* 0x0000000424007c0c */ /* 0x000fd2000bf86270 */
[----:B--2---:R-:W-:Y:S02]  /*1a730*/  @!P2 IMAD.MOV.U32 R15, RZ, RZ, R3 ;  /* 0x000000ffff0fa224 */ /* 0x004fe400078e0003 */
[-C--:B---3--:R-:W-:Y:S02]  /*1a740*/  @!P3 LEA R12, P0, R22, R14.reuse, 0x1 ;  /* 0x0000000e160cb211 */ /* 0x088fe400078008ff */
[----:B------:R-:W-:Y:S01]  /*1a750*/  @!P4 LEA R24, P1, R36, R14, 0x1 ;  /* 0x0000000e2418c211 */ /* 0x000fe200078208ff */
[----:B------:R-:W-:Y:S01]  /*1a760*/  @!P2 IMAD.WIDE R10, R21, 0x2, R14 ;  /* 0x00000002150aa825 */ /* 0x000fe200078e020e */
[-C--:B------:R-:W-:Y:S02]  /*1a770*/  @!P3 LEA.HI.X R13, R22, R3.reuse, R7, 0x1, P0 ;  /* 0x00000003160db211 */ /* 0x080fe400000f0c07 */
[----:B------:R-:W-:Y:S02]  /*1a780*/  @!P4 LEA.HI.X R25, R36, R3, R9, 0x1, P1 ;  /* 0x000000032419c211 */ /* 0x000fe400008f0c09 */
[----:B------:R4:W-:Y:S04]  /*1a790*/  @!P2 ST.E.128 desc[UR40][R10.64], RZ ;  /* 0x000000ff0a00a985 */ /* 0x0009e8000c101d28 */
[----:B------:R4:W-:Y:S04]  /*1a7a0*/  @!P3 ST.E.128 desc[UR40][R12.64], RZ ;  /* 0x000000ff0c00b985 */ /* 0x0009e8000c101d28 */
[----:B------:R4:W-:Y:S02]  /*1a7b0*/  @!P4 ST.E.128 desc[UR40][R24.64], RZ ;  /* 0x000000ff1800c985 */ /* 0x0009e4000c101d28 */
.L_x_11493:
[----:B------:R-:W-:Y:S05]  /*1a7c0*/  BSYNC B1 ;  /* 0x0000000000017941 */ /* 0x000fea0003800000 */
.L_x_11492:
[----:B------:R-:W-:-:S03]  /*1a7d0*/  UMOV UR4, 0xffffffff ;  /* 0xffffffff00047882 */ /* 0x000fc60000000000 */
[----:B------:R-:W-:Y:S05]  /*1a7e0*/  BRA.DIV UR4, `(.L_x_11494) ;  /* 0x0000008e042c7947 */ /* 0x000fea000b800000 */
[----:B--2---:R2:W0:Y:S04]  /*1a7f0*/  SHFL.IDX PT, R3, R4, 0x1, 0x1c1f ;  /* 0x003c1f0004037f89 */ /* 0x00442800000e0000 */
[----:B---3--:R2:W3:Y:S02]  /*1a800*/  SHFL.IDX PT, R14, R0, 0x1, 0x1c1f ;  /* 0x003c1f00000e7f89 */ /* 0x0084e400000e0000 */
.L_x_11707:
[----:B0-2---:R-:W-:-:S05]  /*1a810*/  VIADD R0, R6, 0x60 ;  /* 0x0000006006007836 */ /* 0x005fca0000000000 */
[----:B------:R-:W-:-:S13]  /*1a820*/  ISETP.GE.AND P0, PT, R0, R27, PT ;  /* 0x0000001b0000720c */ /* 0x000fda0003f06270 */
[----:B------:R-:W-:Y:S05]  /*1a830*/  @P0 BRA `(.L_x_11487) ;  /* 0x0000000000340947 */ /* 0x000fea0003800000 */
[----:B------:R-:W-:Y:S02]  /*1a840*/  ULDC UR4, c[0x0][0xac8] ;  /* 0x0002b20000047ab9 */ /* 0x000fe40000000800 */
[----:B------:R-:W-:Y:S02]  /*1a850*/  ISETP.GE.AND P2, PT, R21, UR4, PT ;  /* 0x0000000415007c0c */ /* 0x000fe4000bf46270 */
[----:B------:R-:W-:Y:S02]  /*1a860*/  ISETP.GE.AND P3, PT, R22, UR4, PT ;  /* 0x0000000416007c0c */ /* 0x000fe4000bf66270 */
[----:B------:R-:W-:-:S09]  /*1a870*/  ISETP.GE.AND P4, PT, R36, UR4, PT ;  /* 0x0000000424007c0c */ /* 0x000fd2000bf86270 */
[----:B------:R-:W-:Y:S02]  /*1a880*/  @!P2 IMAD.MOV.U32 R15, RZ, RZ, R3 ;  /* 0x000000ffff0fa224 */ /* 0x000fe400078e0003 */
        /* <DEDUP_REMOVED lines=8> */
.L_x_11487:
[----:B------:R-:W-:Y:S05]  /*1a910*/  BSYNC B0 ;  /* 0x0000000000007941 */ /* 0x000fea0003800000 */
.L_x_11482:
[----:B------:R-:W-:Y:S02]  /*1a920*/  ULDC UR4, c[0x0][0xc3c] ;  /* 0x00030f0000047ab9 */ /* 0x000fe40000000800 */
[----:B-1----:R-:W-:-:S13]  /*1a930*/  ISETP.GE.AND P0, PT, R75, UR4, PT ;  /* 0x000000044b007c0c */ /* 0x002fda000bf06270 */
[----:B------:R-:W-:Y:S05]  /*1a940*/  @!P0 BRA `(.L_x_11495) ;  /* 0xfffffe6800748947 */ /* 0x000fea000383ffff */
[----:B------:R-:W-:Y:S05]  /*1a950*/  BRA `(.L_x_11290) ;  /* 0x00000080005c7947 */ /* 0x000fea0003800000 */
.L_x_11288:
[----:B------:R-:W-:-:S08]  /*1a960*/  NOP ;  /* 0x0000000000007918 */ /* 0x000fd00000000000 */
[----:B------:R-:W0:-:S00]  /*1a970*/  USETMAXREG.DEALLOC.CTAPOOL 0x20 ;  /* 0x00000020000079c8 */ /* 0x000e0000080e0500 */
        /* <DEDUP_REMOVED lines=14> */
.L_x_11496:
        /* <DEDUP_REMOVED lines=42> */
.L_x_11502:
        /* <DEDUP_REMOVED lines=12> */
.L_x_11501:
[----:B------:R-:W-:Y:S05]  /*1adc0*/  BSYNC B0 ;  /* 0x0000000000007941 */ /* 0x000fea0003800000 */
.L_x_11500:
        /* <DEDUP_REMOVED lines=21> */
.L_x_11498:
        /* <DEDUP_REMOVED lines=21> */
.L_x_11503:
        /* <DEDUP_REMOVED lines=58> */
.L_x_11499:
[----:B------:R-:W-:Y:S02]  /*1b410*/  IMAD.MOV.U32 R17, RZ, RZ, RZ ;  /* 0x000000ffff117224 */ /* 0x000fe400078e00ff */
[----:B------:R-:W-:Y:S02]  /*1b420*/  IMAD.U32 R16, RZ, RZ, UR6 ;  /* 0x00000006ff107e24 */ /* 0x000fe4000f8e00ff */
[----:B------:R-:W-:-:S07]  /*1b430*/  IMAD.MOV.U32 R18, RZ, RZ, RZ ;  /* 0x000000ffff127224 */ /* 0x000fce00078e00ff */
.L_x_11504:
[----:B------:R-:W-:-:S13]  /*1b440*/  ISETP.NE.AND P0, PT, R5, RZ, PT ;  /* 0x000000ff0500720c */ /* 0x000fda0003f05270 */
[----:B------:R-:W0:Y:S01]  /*1b450*/  @!P0 S2R R3, SR_CgaCtaId ;  /* 0x0000000000038919 */ /* 0x000e220000008800 */
[----:B------:R-:W-:-:S04]  /*1b460*/  @!P0 MOV R0, 0x400 ;  /* 0x0000040000008802 */ /* 0x000fc80000000f00 */
[----:B0-----:R-:W-:-:S05]  /*1b470*/  @!P0 LEA R0, R3, R0, 0x18 ;  /* 0x0000000003008211 */ /* 0x001fca00078ec0ff */
[----:B------:R1:W-:Y:S01]  /*1b480*/  @!P0 STS.128 [R0+0x2d8d0], R16 ;  /* 0x02d8d01000008388 */ /* 0x0003e20000000c00 */
[----:B------:R-:W-:Y:S06]  /*1b490*/  BAR.ARV 0x5, 0x200 ;  /* 0x0148000000007b1d */ /* 0x000fec0000002000 */
.L_x_11497:
        /* <DEDUP_REMOVED lines=9> */
[----:B------:R-:W-:Y:S01]  /*1b530*/  LOP3.LUT R23, R23, 0xfffffffd, RZ, 0xc0, !PT ;  /* 0xfffffffd17177812 */ /* 0x000fe200078ec0ff */
[----:B------:R-:W-:Y:S01]  /*1b540*/  BSSY B8, `(.L_x_11505) ;  /* 0x0000721000087945 */ /* 0x000fe20003800000 */
[----:B------:R-:W-:Y:S01]  /*1b550*/  IMAD.MOV.U32 R29, RZ, RZ, RZ ;  /* 0x000000ffff1d7224 */ /* 0x000fe200078e00ff */
[----:B------:R-:W-:Y:S01]  /*1b560*/  ULDC.64 UR42, c[0x0][0x198] ;  /* 0x00006600002a7ab9 */ /* 0x000fe20000000a00 */
[----:B------:R-:W-:Y:S01]  /*1b570*/  IMAD.MOV.U32 R24, RZ, RZ, RZ ;  /* 0x000000ffff187224 */ /* 0x000fe200078e00ff */
[----:B------:R-:W-:Y:S01]  /*1b580*/  ULOP3.LUT UR38, UR36, 0x2, URZ, 0xfc, !UPT ;  /* 0x0000000224267892 */ /* 0x000fe2000f8efc3f */
[----:B------:R-:W-:Y:S01]  /*1b590*/  IMAD.MOV.U32 R27, RZ, RZ, 0x1 ;  /* 0x00000001ff1b7424 */ /* 0x000fe200078e00ff */
[----:B------:R-:W-:Y:S01]  /*1b5a0*/  ULDC UR37, c[0x0][0xc] ;  /* 0x0000030000257ab9 */ /* 0x000fe20000000800 */
[----:B--2---:R-:W-:-:S06]  /*1b5b0*/  ULEA UR4, UR5, UR4, 0x18 ;  /* 0x0000000405047291 */ /* 0x004fcc000f8ec03f */
[----:B------:R-:W-:Y:S01]  /*1b5c0*/  IMAD.U32 R22, RZ, RZ, UR4 ;  /* 0x00000004ff167e24 */ /* 0x000fe2000f8e00ff */
[C---:B0-----:R-:W-:Y:S01]  /*1b5d0*/  LOP3.LUT R5, R6.reuse, 0x7f, RZ, 0xc0, !PT ;  /* 0x0000007f06057812 */ /* 0x041fe200078ec0ff */
[----:B-1----:R-:W-:-:S03]  /*1b5e0*/  IMAD.SHL.U32 R0, R6, 0x8, RZ ;  /* 0x0000000806007824 */ /* 0x002fc600078e00ff */
[C---:B------:R-:W-:Y:S01]  /*1b5f0*/  ISETP.NE.AND P1, PT, R5.reuse, RZ, PT ;  /* 0x000000ff0500720c */ /* 0x040fe20003f25270 */
[----:B------:R-:W-:Y:S01]  /*1b600*/  IMAD.SHL.U32 R4, R5, 0x8, RZ ;  /* 0x0000000805047824 */ /* 0x000fe200078e00ff */
[C---:B------:R-:W-:Y:S02]  /*1b610*/  LOP3.LUT R3, R0.reuse, 0x20, RZ, 0xc0, !PT ;  /* 0x0000002000037812 */ /* 0x040fe400078ec0ff */
[----:B------:R-:W-:Y:S02]  /*1b620*/  LOP3.LUT R2, R0, 0xd8, RZ, 0xc0, !PT ;  /* 0x000000d800027812 */ /* 0x000fe400078ec0ff */
[----:B------:R-:W-:Y:S02]  /*1b630*/  LOP3.LUT R3, R3, 0x300, R4, 0xf8, !PT ;  /* 0x0000030003037812 */ /* 0x000fe400078ef804 */
[----:B------:R-:W-:Y:S02]  /*1b640*/  LOP3.LUT R2, R2, 0x18, R6, 0x78, !PT ;  /* 0x0000001802027812 */ /* 0x000fe400078e7806 */
[----:B------:R-:W-:-:S02]  /*1b650*/  SHF.R.U32.HI R4, RZ, 0x2, R5 ;  /* 0x00000002ff047819 */ /* 0x000fc40000011605 */
[----:B------:R-:W-:Y:S02]  /*1b660*/  LOP3.LUT R3, R3, R2, RZ, 0xfc, !PT ;  /* 0x0000000203037212 */ /* 0x000fe400078efcff */
[----:B------:R-:W-:Y:S02]  /*1b670*/  LOP3.LUT P0, R2, R6, 0x1f, RZ, 0xc0, !PT ;  /* 0x0000001f06027812 */ /* 0x000fe4000780c0ff */
[----:B------:R-:W-:Y:S01]  /*1b680*/  @P1 LOP3.LUT R23, R23, 0x2, RZ, 0xfc, !PT ;  /* 0x0000000217171812 */ /* 0x000fe200078efcff */
[----:B------:R-:W-:Y:S01]  /*1b690*/  IMAD R3, R3, 0x2, R22 ;  /* 0x0000000203037824 */ /* 0x000fe200078e0216 */
[----:B------:R-:W-:Y:S01]  /*1b6a0*/  LOP3.LUT R0, R0, 0x18, RZ, 0xc0, !PT ;  /* 0x0000001800007812 */ /* 0x000fe200078ec0ff */
[----:B------:R0:W-:Y:S01]  /*1b6b0*/  STL [R1+0x8], R2 ;  /* 0x0000080201007387 */ /* 0x0001e20000100800 */
[----:B------:R-:W-:-:S03]  /*1b6c0*/  LOP3.LUT R23, R23, 0xfffffffe, RZ, 0xc0, !PT ;  /* 0xfffffffe17177812 */ /* 0x000fc600078ec0ff */
[----:B------:R1:W-:Y:S04]  /*1b6d0*/  STL [R1+0x24], RZ ;  /* 0x000024ff01007387 */ /* 0x0003e80000100800 */
[----:B------:R-:W-:Y:S01]  /*1b6e0*/  @P0 LOP3.LUT R23, R23, 0x1, RZ, 0xfc, !PT ;  /* 0x0000000117170812 */ /* 0x000fe200078efcff */
[----:B0-----:R-:W-:Y:S01]  /*1b6f0*/  IMAD.SHL.U32 R2, R6, 0x20, RZ ;  /* 0x0000002006027824 */ /* 0x001fe200078e00ff */
[----:B------:R-:W-:Y:S01]  /*1b700*/  ISETP.NE.OR P0, PT, R5, RZ, !P0 ;  /* 0x000000ff0500720c */ /* 0x000fe20004705670 */
[----:B------:R-:W-:Y:S01]  /*1b710*/  IMAD.MOV.U32 R6, RZ, RZ, 0x1 ;  /* 0x00000001ff067424 */ /* 0x000fe200078e00ff */
[----:B------:R-:W-:Y:S02]  /*1b720*/  LOP3.LUT R23, R23, 0xfffffff7, RZ, 0xc0, !PT ;  /* 0xfffffff717177812 */ /* 0x000fe400078ec0ff */
[----:B------:R-:W-:-:S02]  /*1b730*/  LOP3.LUT R2, R4, 0x60, R2, 0xf8, !PT ;  /* 0x0000006004027812 */ /* 0x000fc400078ef802 */
[----:B------:R1:W-:Y:S01]  /*1b740*/  STL [R1], R6 ;  /* 0x0000000601007387 */ /* 0x0003e20000100800 */
[C---:B------:R-:W-:Y:S02]  /*1b750*/  LOP3.LUT R2, R0.reuse, 0x20, RZ, 0xfc, !PT ;  /* 0x0000002000027812 */ /* 0x040fe400078efcff */
[----:B------:R-:W-:Y:S01]  /*1b760*/  LOP3.LUT R0, R0, 0x40, RZ, 0xfc, !PT ;  /* 0x0000004000007812 */ /* 0x000fe200078efcff */
[----:B------:R1:W-:Y:S03]  /*1b770*/  STL [R1+0x10], R3 ;  /* 0x0000100301007387 */ /* 0x0003e60000100800 */
[----:B------:R-:W-:-:S07]  /*1b780*/  @P0 LOP3.LUT R23, R23, 0x8, RZ, 0xfc, !PT ;  /* 0x0000000817170812 */ /* 0x000fce00078efcff */
.L_x_11669:
[----:B0-----:R-:W0:Y:S01]  /*1b790*/  LDC.64 R8, c[0x0][0xa00] ;  /* 0x00028000ff087b82 */ /* 0x001e220000000a00 */
[----:B------:R-:W-:Y:S05]  /*1b7a0*/  YIELD ;  /* 0x0000000000007946 */ /* 0x000fea0003800000 */
[----:B------:R-:W-:Y:S01]  /*1b7b0*/  ULDC.64 UR4, c[0x0][0xa28] ;  /* 0x00028a0000047ab9 */ /* 0x000fe20000000a00 */
[----:B-1----:R-:W-:Y:S02]  /*1b7c0*/  CS2R R6, SRZ ;  /* 0x0000000000067805 */ /* 0x002fe4000001ff00 */
[----:B------:R-:W-:Y:S01]  /*1b7d0*/  ISETP.NE.U32.AND P0, PT, RZ, UR4, PT ;  /* 0x00000004ff007c0c */ /* 0x000fe2000bf05070 */
[----:B------:R-:W-:Y:S01]  /*1b7e0*/  ULDC.64 UR8, c[0x0][0xa18] ;  /* 0x0002860000087ab9 */ /* 0x000fe20000000a00 */
[----:B------:R-:W1:Y:S01]  /*1b7f0*/  LDC.64 R4, c[0x0][0xa08] ;  /* 0x00028200ff047b82 */ /* 0x000e620000000a00 */
[----:B------:R-:W-:Y:S01]  /*1b800*/  ULDC.64 UR6, c[0x0][0xa08] ;  /* 0x0002820000067ab9 */ /* 0x000fe20000000a00 */
[----:B------:R-:W-:Y:S01]  /*1b810*/  ISETP.NE.AND.EX P0, PT, RZ, UR5, PT, P0 ;  /* 0x00000005ff007c0c */ /* 0x000fe2000bf05300 */
[----:B------:R-:W-:-:S02]  /*1b820*/  ULDC.64 UR4, c[0x0][0xa00] ;  /* 0x0002800000047ab9 */ /* 0x000fc40000000a00 */
[----:B------:R-:W-:-:S04]  /*1b830*/  ISETP.NE.U32.AND P1, PT, RZ, UR4, PT ;  /* 0x00000004ff007c0c */ /* 0x000fc8000bf25070 */
[----:B------:R-:W-:Y:S01]  /*1b840*/  ISETP.NE.AND.EX P1, PT, RZ, UR5, PT, P1 ;  /* 0x00000005ff007c0c */ /* 0x000fe2000bf25310 */
[----:B------:R-:W-:Y:S01]  /*1b850*/  ULDC.64 UR4, c[0x0][0xa10] ;  /* 0x0002840000047ab9 */ /* 0x000fe20000000a00 */
[----:B0-----:R-:W-:-:S04]  /*1b860*/  IMAD.WIDE R8, R19, 0x4, R8 ;  /* 0x0000000413087825 */ /* 0x001fc800078e0208 */
[----:B------:R-:W0:Y:S07]  /*1b870*/  @P0 LDC.64 R2, c[0x0][0xa28] ;  /* 0x00028a00ff020b82 */ /* 0x000e2e0000000a00 */
[----:B--2---:R-:W2:Y:S01]  /*1b880*/  @P1 LDG.E R6, desc[UR40][R8.64] ;  /* 0x0000002808061981 */ /* 0x004ea2000c1e1900 */
[----:B------:R-:W-:-:S04]  /*1b890*/  ISETP.NE.U32.AND P3, PT, RZ, UR8, PT ;  /* 0x00000008ff007c0c */ /* 0x000fc8000bf65070 */
[----:B------:R-:W-:Y:S01]  /*1b8a0*/  ISETP.NE.AND.EX P3, PT, RZ, UR9, PT, P3 ;  /* 0x00000009ff007c0c */ /* 0x000fe2000bf65330 */
[----:B0-----:R-:W-:-:S12]  /*1b8b0*/  @P0 IMAD.WIDE R2, R19, 0x4, R2 ;  /* 0x0000000413020825 */ /* 0x001fd800078e0202 */
[----:B------:R-:W0:Y:S01]  /*1b8c0*/  @P3 LDC.64 R10, c[0x0][0xa18] ;  /* 0x00028600ff0a3b82 */ /* 0x000e220000000a00 */
[----:B------:R3:W5:Y:S01]  /*1b8d0*/  @P0 LDG.E R7, desc[UR40][R2.64] ;  /* 0x0000002802070981 */ /* 0x000762000c1e1900 */
[----:B------:R-:W-:Y:S01]  /*1b8e0*/  ISETP.NE.U32.AND P2, PT, RZ, UR6, PT ;  /* 0x00000006ff007c0c */ /* 0x000fe2000bf45070 */
[----:B------:R-:W-:Y:S01]  /*1b8f0*/  IMAD.MOV.U32 R28, RZ, RZ, RZ ;  /* 0x000000ffff1c7224 */ /* 0x000fe200078e00ff */
[----:B------:R-:W-:Y:S01]  /*1b900*/  ISETP.NE.U32.AND P0, PT, RZ, UR4, PT ;  /* 0x00000004ff007c0c */ /* 0x000fe2000bf05070 */
[----:B------:R-:W-:Y:S02]  /*1b910*/  IMAD.MOV.U32 R0, RZ, RZ, RZ ;  /* 0x000000ffff007224 */ /* 0x000fe400078e00ff */
[----:B-1----:R-:W-:Y:S01]  /*1b920*/  IMAD.WIDE R4, R19, 0x4, R4 ;  /* 0x0000000413047825 */ /* 0x002fe200078e0204 */
[----:B---3--:R-:W1:Y:S01]  /*1b930*/  LDC.64 R2, c[0x0][0xa10] ;  /* 0x00028400ff027b82 */ /* 0x008e620000000a00 */
[----:B------:R-:W-:Y:S01]  /*1b940*/  ULDC UR4, c[0x0][0x288] ;  /* 0x0000a20000047ab9 */ /* 0x000fe20000000800 */
[----:B------:R-:W-:-:S02]  /*1b950*/  ISETP.NE.AND.EX P2, PT, RZ, UR7, PT, P2 ;  /* 0x00000007ff007c0c */ /* 0x000fc4000bf45320 */
        /* <DEDUP_REMOVED lines=26> */
.L_x_11506:
[----:B------:R-:W-:Y:S01]  /*1bb00*/  ULDC.64 UR4, c[0x0][0xa20] ;  /* 0x0002880000047ab9 */ /* 0x000fe20000000a00 */
[----:B-----5:R-:W-:Y:S01]  /*1bb10*/  IMAD.IADD R28, R28, 0x1, R7 ;  /* 0x000000011c1c7824 */ /* 0x020fe200078e0207 */
[----:B------:R-:W-:-:S04]  /*1bb20*/  ISETP.NE.U32.AND P1, PT, RZ, UR4, PT ;  /* 0x00000004ff007c0c */ /* 0x000fc8000bf25070 */
[----:B------:R-:W-:-:S13]  /*1bb30*/  ISETP.NE.AND.EX P1, PT, RZ, UR5, PT, P1 ;  /* 0x00000005ff007c0c */ /* 0x000fda000bf25310 */
[----:B------:R-:W-:Y:S05]  /*1bb40*/  @!P1 BRA `(.L_x_11507) ;  /* 0x0000000000109947 */ /* 0x000fea0003800000 */
[----:B------:R-:W1:Y:S02]  /*1bb50*/  LDC.64 R4, c[0x0][0xa20] ;  /* 0x00028800ff047b82 */ /* 0x000e640000000a00 */
[----:B-1----:R-:W-:-:S05]  /*1bb60*/  IMAD.WIDE R4, R19, 0x4, R4 ;  /* 0x0000000413047825 */ /* 0x002fca00078e0204 */
[----:B------:R1:W5:Y:S01]  /*1bb70*/  LDG.E R10, desc[UR40][R4.64] ;  /* 0x00000028040a7981 */ /* 0x000362000c1e1900 */
[----:B------:R-:W-:Y:S05]  /*1bb80*/  BRA `(.L_x_11508) ;  /* 0x0000000000107947 */ /* 0x000fea0003800000 */
.L_x_11507:
[----:B------:R-:W-:Y:S05]  /*1bb90*/  @!P2 BRA `(.L_x_11508) ;  /* 0x00000000000ca947 */ /* 0x000fea0003800000 */
[----:B------:R-:W2:Y:S04]  /*1bba0*/  LDG.E R10, desc[UR40][R4.64] ;  /* 0x00000028040a7981 */ /* 0x000ea8000c1e1900 */
[----:B------:R-:W2:Y:S02]  /*1bbb0*/  LDG.E R4, desc[UR40][R4.64+0x4] ;  /* 0x0000042804047981 */ /* 0x000ea4000c1e1900 */
[----:B--2---:R-:W-:-:S07]  /*1bbc0*/  IMAD.IADD R10, R4, 0x1, -R10 ;  /* 0x00000001040a7824 */ /* 0x004fce00078e0a0a */
.L_x_11508:
[----:B-1----:R-:W2:Y:S04]  /*1bbd0*/  @P0 LDG.E R4, desc[UR40][R2.64] ;  /* 0x0000002802040981 */ /* 0x002ea8000c1e1900 */
[----:B------:R1:W2:Y:S01]  /*1bbe0*/  @P0 LDG.E R5, desc[UR40][R2.64+0x4] ;  /* 0x0000042802050981 */ /* 0x0002a2000c1e1900 */
[----:B------:R-:W-:Y:S02]  /*1bbf0*/  IMAD R13, R17, 0xc0, RZ ;  /* 0x000000c0110d7824 */ /* 0x000fe400078e02ff */
[----:B-----5:R-:W-:Y:S02]  /*1bc00*/  IMAD.IADD R7, R10, 0x1, -R7 ;  /* 0x000000010a077824 */ /* 0x020fe400078e0a07 */
[----:B------:R-:W-:Y:S01]  /*1bc10*/  VIADD R10, R13, 0xbf ;  /* 0x000000bf0d0a7836 */ /* 0x000fe20000000000 */
[----:B------:R3:W-:Y:S01]  /*1bc20*/  STL [R1+0x14], R13 ;  /* 0x0000140d01007387 */ /* 0x0007e20000100800 */
[----:B-1----:R-:W1:Y:S02]  /*1bc30*/  LDC R2, c[0x0][0x448] ;  /* 0x00011200ff027b82 */ /* 0x002e640000000800 */
[----:B-1----:R-:W-:-:S13]  /*1bc40*/  ISETP.NE.AND P1, PT, R2, 0x1, PT ;  /* 0x000000010200780c */ /* 0x002fda0003f25270 */
[----:B------:R-:W1:Y:S08]  /*1bc50*/  @P1 LDC R3, c[0x0][0x44c] ;  /* 0x00011300ff031b82 */ /* 0x000e700000000800 */
[----:B------:R-:W4:Y:S01]  /*1bc60*/  @P1 LDC R2, c[0x0][0x450] ;  /* 0x00011400ff021b82 */ /* 0x000f220000000800 */
[----:B-1----:R-:W-:-:S05]  /*1bc70*/  @P1 IMAD.HI.U32 R3, R10, R3, RZ ;  /* 0x000000030a031227 */ /* 0x002fca00078e00ff */
[----:B----4-:R-:W-:Y:S01]  /*1bc80*/  @P1 SHF.R.U32.HI R10, RZ, R2, R3 ;  /* 0x00000002ff0a1219 */ /* 0x010fe20000011603 */
[----:B--2---:R-:W-:-:S04]  /*1bc90*/  @P0 IMAD.IADD R6, R5, 0x1, -R4 ;  /* 0x0000000105060824 */ /* 0x004fc800078e0a04 */
[----:B------:R-:W-:-:S04]  /*1bca0*/  IMAD.IADD R9, R7, 0x1, R6 ;  /* 0x0000000107097824 */ /* 0x000fc800078e0206 */
        /* <DEDUP_REMOVED lines=21> */
.L_x_11511:
[----:B------:R-:W-:-:S13]  /*1be00*/  ISETP.NE.AND P3, PT, R3, 0x1, PT ;  /* 0x000000010300780c */ /* 0x000fda0003f65270 */
[----:B------:R-:W1:Y:S02]  /*1be10*/  @P3 LDC.64 R4, c[0x0][0x9e8] ;  /* 0x00027a00ff043b82 */ /* 0x000e640000000a00 */
[----:B-1----:R-:W-:-:S05]  /*1be20*/  @P3 IMAD.HI.U32 R4, R11, R4, RZ ;  /* 0x000000040b043227 */ /* 0x002fca00078e00ff */
[----:B------:R-:W-:-:S07]  /*1be30*/  @P3 SHF.R.U32.HI R11, RZ, R5, R4 ;  /* 0x00000005ff0b3219 */ /* 0x000fce0000011604 */
.L_x_11512:
[----:B------:R-:W-:Y:S05]  /*1be40*/  BSYNC B0 ;  /* 0x0000000000007941 */ /* 0x000fea0003800000 */
.L_x_11510:
[----:B------:R-:W-:-:S05]  /*1be50*/  IMAD R11, R11, R3, R3 ;  /* 0x000000030b0b7224 */ /* 0x000fca00078e0203 */
[----:B------:R-:W-:-:S07]  /*1be60*/  VIMNMX R2, R2, R11, PT ;  /* 0x0000000b02027248 */ /* 0x000fce0003fe0100 */
.L_x_11509:
        /* <DEDUP_REMOVED lines=20> */
.L_x_11515:
[----:B------:R-:W-:-:S13]  /*1bfb0*/  ISETP.NE.AND P1, PT, R3, 0x1, PT ;  /* 0x000000010300780c */ /* 0x000fda0003f25270 */
[----:B------:R-:W1:Y:S02]  /*1bfc0*/  @P1 LDC.64 R4, c[0x0][0x9e8] ;  /* 0x00027a00ff041b82 */ /* 0x000e640000000a00 */
[----:B-1----:R-:W-:-:S05]  /*1bfd0*/  @P1 IMAD.HI.U32 R4, R11, R4, RZ ;  /* 0x000000040b041227 */ /* 0x002fca00078e00ff */
[----:B------:R-:W-:-:S07]  /*1bfe0*/  @P1 SHF.R.U32.HI R11, RZ, R5, R4 ;  /* 0x00000005ff0b1219 */ /* 0x000fce0000011604 */
.L_x_11516:
[----:B------:R-:W-:Y:S05]  /*1bff0*/  BSYNC B0 ;  /* 0x0000000000007941 */ /* 0x000fea0003800000 */
.L_x_11514:
[----:B------:R-:W-:-:S05]  /*1c000*/  IMAD R3, R11, R3, RZ ;  /* 0x000000030b037224 */ /* 0x000fca00078e02ff */
[----:B------:R-:W-:-:S07]  /*1c010*/  VIMNMX R10, R10, R3, !PT ;  /* 0x000000030a0a7248 */ /* 0x000fce0007fe0100 */
.L_x_11513:
[----:B------:R-:W-:Y:S01]  /*1c020*/  VIADD R2, R2, 0x7f ;  /* 0x0000007f02027836 */ /* 0x000fe20000000000 */
[----:B------:R-:W-:Y:S01]  /*1c030*/  BSSY B0, `(.L_x_11517) ;  /* 0x0000155000007945 */ /* 0x000fe20003800000 */
[----:B------:R-:W-:-:S03]  /*1c040*/  PLOP3.LUT P5, PT, PT, PT, PT, 0x80, 0x0 ;  /* 0x000000000000781c */ /* 0x000fc60003faf070 */
[----:B------:R-:W-:-:S04]  /*1c050*/  SHF.R.S32.HI R3, RZ, 0x1f, R2 ;  /* 0x0000001fff037819 */ /* 0x000fc80000011402 */
[----:B------:R-:W-:Y:S02]  /*1c060*/  LEA.HI R3, R3, R2, RZ, 0x7 ;  /* 0x0000000203037211 */ /* 0x000fe400078f38ff */
[----:B------:R-:W-:Y:S02]  /*1c070*/  SHF.R.S32.HI R2, RZ, 0x1f, R10 ;  /* 0x0000001fff027819 */ /* 0x000fe4000001140a */
[----:B------:R-:W-:Y:S02]  /*1c080*/  SHF.R.S32.HI R3, RZ, 0x7, R3 ;  /* 0x00000007ff037819 */ /* 0x000fe40000011403 */
[----:B------:R-:W-:Y:S02]  /*1c090*/  LEA.HI R2, R2, R10, RZ, 0x7 ;  /* 0x0000000a02027211 */ /* 0x000fe400078f38ff */
[----:B------:R-:W-:Y:S02]  /*1c0a0*/  VIMNMX R3, R17, R3, PT ;  /* 0x0000000311037248 */ /* 0x000fe40003fe0100 */
[----:B------:R-:W-:-:S03]  /*1c0b0*/  SHF.R.S32.HI R2, RZ, 0x7, R2 ;  /* 0x00000007ff027819 */ /* 0x000fc60000011402 */
[----:B------:R-:W-:Y:S01]  /*1c0c0*/  IMAD R3, R3, 0x80, -R7 ;  /* 0x0000008003037824 */ /* 0x000fe200078e0a07 */
[----:B------:R-:W-:-:S04]  /*1c0d0*/  VIMNMX R2, RZ, R2, !PT ;  /* 0x00000002ff027248 */ /* 0x000fc80007fe0100 */
[----:B------:R-:W-:Y:S01]  /*1c0e0*/  VIMNMX R3, R3, R6, PT ;  /* 0x0000000603037248 */ /* 0x000fe20003fe0100 */
[----:B------:R-:W-:-:S05]  /*1c0f0*/  IMAD R2, R2, 0x80, -R7 ;  /* 0x0000008002027824 */ /* 0x000fca00078e0a07 */
[----:B------:R-:W-:-:S04]  /*1c100*/  VIMNMX R5, RZ, R2, !PT ;  /* 0x00000002ff057248 */ /* 0x000fc80007fe0100 */
        /* <DEDUP_REMOVED lines=16> */
.L_x_11710:
[----:B--2---:R-:W-:Y:S02]  /*1c210*/  ISETP.NE.AND P0, PT, R14, RZ, PT ;  /* 0x000000ff0e00720c */ /* 0x004fe40003f05270 */
[----:B------:R-:W-:-:S11]  /*1c220*/  PLOP3.LUT P2, PT, PT, PT, PT, 0x8, 0x0 ;  /* 0x000000000000781c */ /* 0x000fd60003f4e170 */
[----:B------:R-:W-:Y:S05]  /*1c230*/  @P0 BRA `(.L_x_11520) ;  /* 0x00000000000c0947 */ /* 0x000fea0003800000 */
[----:B------:R-:W-:-:S03]  /*1c240*/  UMOV UR4, 0xffffffff ;  /* 0xffffffff00047882 */ /* 0x000fc60000000000 */
[----:B------:R-:W-:Y:S05]  /*1c250*/  BRA.DIV UR4, `(.L_x_11521) ;  /* 0x00000076040c7947 */ /* 0x000fea000b800000 */
[----:B------:R-:W-:-:S13]  /*1c260*/  ELECT P2, URZ, PT ;  /* 0x00000000003f782f */ /* 0x000fda0003840000 */
.L_x_11520:
[----:B-1----:R-:W2:Y:S01]  /*1c270*/  LDL R3, [R1+0x24] ;  /* 0x0000240001037983 */ /* 0x002ea20000100800 */
[----:B------:R-:W-:Y:S01]  /*1c280*/  BSSY B1, `(.L_x_11522) ;  /* 0x0000008000017945 */ /* 0x000fe20003800000 */
[----:B--2---:R-:W-:-:S05]  /*1c290*/  VIADD R3, R3, 0x1 ;  /* 0x0000000103037836 */ /* 0x004fca0000000000 */
[----:B------:R-:W-:-:S04]  /*1c2a0*/  LEA.HI R6, R3, R3, RZ, 0x1 ;  /* 0x0000000303067211 */ /* 0x000fc800078f08ff */
[----:B------:R-:W-:-:S05]  /*1c2b0*/  LOP3.LUT R6, R6, 0xfffffffe, RZ, 0xc0, !PT ;  /* 0xfffffffe06067812 */ /* 0x000fca00078ec0ff */
[----:B------:R-:W-:-:S05]  /*1c2c0*/  IMAD.IADD R3, R3, 0x1, -R6 ;  /* 0x0000000103037824 */ /* 0x000fca00078e0a06 */
[----:B------:R-:W-:-:S04]  /*1c2d0*/  SHF.L.U32 R3, R3, 0x1f, RZ ;  /* 0x0000001f03037819 */ /* 0x000fc800000006ff */
[----:B------:R-:W1:Y:S02]  /*1c2e0*/  SYNCS.PHASECHK.TRANS64.TRYWAIT P0, [R22+URZ+0x2d820], R3 ;  /* 0x02d82003160075a7 */ /* 0x000e64000800017f */
[----:B-1----:R-:W-:Y:S05]  /*1c2f0*/  @!P0 BRA `(.L_x_11523) ;  /* 0x0000007400088947 */ /* 0x002fea0003800000 */
.L_x_11713:
[----:B------:R-:W-:Y:S05]  /*1c300*/  BSYNC B1 ;  /* 0x0000000000017941 */ /* 0x000fea0003800000 */
.L_x_11522:
[----:B------:R-:W-:Y:S04]  /*1c310*/  BSSY B1, `(.L_x_11524) ;  /* 0x0000088000017945 */ /* 0x000fe80003800000 */
[----:B------:R-:W-:Y:S05]  /*1c320*/  @!P2 BRA `(.L_x_11525) ;  /* 0x000000080018a947 */ /* 0x000fea0003800000 */
[----:B------:R-:W2:Y:S01]  /*1c330*/  LDL R7, [R1] ;  /* 0x0000000001077983 */ /* 0x000ea20000100800 */
        /* <DEDUP_REMOVED lines=8> */
.L_x_11714:
[----:B------:R-:W-:Y:S05]  /*1c3c0*/  BSYNC B2 ;  /* 0x0000000000027941 */ /* 0x000fea0003800000 */
.L_x_11526:
[----:B------:R-:W-:Y:S04]  /*1c3d0*/  BSSY B2, `(.L_x_11528) ;  /* 0x0000007000027945 */ /* 0x000fe80003800000 */
[----:B------:R-:W-:Y:S05]  /*1c3e0*/  @P4 BRA `(.L_x_11529) ;  /* 0x0000000000144947 */ /* 0x000fea0003800000 */
[----:B------:R-:W-:Y:S01]  /*1c3f0*/  LOP3.LUT P0, RZ, R23, 0x1, RZ, 0xc0, !PT ;  /* 0x0000000117ff7812 */ /* 0x000fe2000780c0ff */
[----:B-1----:R-:W-:-:S04]  /*1c400*/  IMAD.MOV.U32 R3, RZ, RZ, 0x6000 ;  /* 0x00006000ff037424 */ /* 0x002fc800078e00ff */
[----:B------:R3:W-:Y:S08]  /*1c410*/  SYNCS.ARRIVE.TRANS64 RZ, [R11+URZ+0x2d890], R3 ;  /* 0x02d890030bff79a7 */ /* 0x0007f0000800003f */
[----:B------:R-:W-:Y:S05]  /*1c420*/  @!P0 BRA `(.L_x_11529) ;  /* 0x0000000000048947 */ /* 0x000fea0003800000 */
[----:B------:R-:W-:Y:S01]  /*1c430*/  BPT.TRAP 0x1 ;  /* 0x000000040000795c */ /* 0x000fe20000300000 */
.L_x_11529:
[----:B------:R-:W-:Y:S05]  /*1c440*/  BSYNC B2 ;  /* 0x0000000000027941 */ /* 0x000fea0003800000 */
.L_x_11528:
        /* <DEDUP_REMOVED lines=8> */
[----:B-1-3--:R-:W-:Y:S01]  /*1c4d0*/  VIADD R3, R11, 0x2d890 ;  /* 0x0002d8900b037836 */ /* 0x00afe20000000000 */
[----:B------:R-:W-:Y:S01]  /*1c4e0*/  UMOV UR6, 0x0 ;  /* 0x0000000000067882 */ /* 0x000fe20000000000 */
[----:B0-----:R-:W-:Y:S01]  /*1c4f0*/  VIADD R12, R7, 0x15400 ;  /* 0x00015400070c7836 */ /* 0x001fe20000000000 */
[----:B------:R-:W-:-:S09]  /*1c500*/  UMOV UR7, 0x12f00000 ;  /* 0x12f0000000077882 */ /* 0x000fd20000000000 */
.L_x_11530:
        /* <DEDUP_REMOVED lines=16> */
.L_x_11531:
        /* <DEDUP_REMOVED lines=16> */
.L_x_11532:
        /* <DEDUP_REMOVED lines=13> */
.L_x_11715:
[----:B------:R-:W-:Y:S05]  /*1c7e0*/  BSYNC B2 ;  /* 0x0000000000027941 */ /* 0x000fea0003800000 */
.L_x_11533:
[----:B------:R-:W-:Y:S01]  /*1c7f0*/  BSSY B2, `(.L_x_11535) ;  /* 0x0000009000027945 */ /* 0x000fe20003800000 */
[----:B------:R-:W-:Y:S02]  /*1c800*/  IMAD.MOV.U32 R12, RZ, RZ, 0x0 ;  /* 0x00000000ff0c7424 */ /* 0x000fe400078e00ff */
[----:B------:R-:W-:Y:S01]  /*1c810*/  IMAD.MOV.U32 R13, RZ, RZ, 0x12f00000 ;  /* 0x12f00000ff0d7424 */ /* 0x000fe200078e00ff */
[----:B------:R-:W-:Y:S06]  /*1c820*/  @P4 BRA `(.L_x_11536) ;  /* 0x0000000000144947 */ /* 0x000fec0003800000 */
[----:B------:R-:W-:Y:S01]  /*1c830*/  LOP3.LUT P0, RZ, R23, 0x1, RZ, 0xc0, !PT ;  /* 0x0000000117ff7812 */ /* 0x000fe2000780c0ff */
[----:B------:R-:W-:-:S04]  /*1c840*/  IMAD.MOV.U32 R3, RZ, RZ, 0x6000 ;  /* 0x00006000ff037424 */ /* 0x000fc800078e00ff */
[----:B------:R1:W-:Y:S08]  /*1c850*/  SYNCS.ARRIVE.TRANS64 RZ, [R11+URZ+0x2d8b0], R3 ;  /* 0x02d8b0030bff79a7 */ /* 0x0003f0000800003f */
[----:B------:R-:W-:Y:S05]  /*1c860*/  @!P0 BRA `(.L_x_11536) ;  /* 0x0000000000048947 */ /* 0x000fea0003800000 */
[----:B------:R-:W-:Y:S01]  /*1c870*/  BPT.TRAP 0x1 ;  /* 0x000000040000795c */ /* 0x000fe20000300000 */
.L_x_11536:
[----:B------:R-:W-:Y:S05]  /*1c880*/  BSYNC B2 ;  /* 0x0000000000027941 */ /* 0x000fea0003800000 */
.L_x_11535:
        /* <DEDUP_REMOVED lines=8> */
.L_x_11537:
        /* <DEDUP_REMOVED lines=15> */
.L_x_11538:
        /* <DEDUP_REMOVED lines=15> */
.L_x_11539:
        /* <DEDUP_REMOVED lines=10> */
.L_x_11525:
[----:B------:R-:W-:Y:S05]  /*1cb90*/  BSYNC B1 ;  /* 0x0000000000017941 */ /* 0x000fea0003800000 */
.L_x_11524:
[----:B------:R-:W2:Y:S01]  /*1cba0*/  LDL.LU R10, [R1] ;  /* 0x00000000010a7983 */ /* 0x000ea20000300800 */
[----:B------:R-:W-:Y:S01]  /*1cbb0*/  VIADD R29, R29, 0x1 ;  /* 0x000000011d1d7836 */ /* 0x000fe20000000000 */
[----:B------:R-:W-:Y:S01]  /*1cbc0*/  PLOP3.LUT P5, PT, PT, PT, PT, 0x8, 0x0 ;  /* 0x000000000000781c */ /* 0x000fe20003fae170 */
[----:B------:R-:W-:-:S03]  /*1cbd0*/  VIADD R7, R2, 0xfffffffe ;  /* 0xfffffffe02077836 */ /* 0x000fc60000000000 */
[----:B------:R-:W-:-:S04]  /*1cbe0*/  ISETP.NE.AND P0, PT, R29, 0x2, PT ;  /* 0x000000021d00780c */ /* 0x000fc80003f05270 */
[----:B-1----:R-:W-:Y:S02]  /*1cbf0*/  SEL R3, RZ, 0x1, P0 ;  /* 0x00000001ff037807 */ /* 0x002fe40000000000 */
[----:B------:R-:W-:Y:S02]  /*1cc00*/  SEL R29, R29, RZ, P0 ;  /* 0x000000ff1d1d7207 */ /* 0x000fe40000000000 */
[----:B------:R-:W-:Y:S02]  /*1cc10*/  ISETP.GE.AND P0, PT, R7, R5, PT ;  /* 0x000000050700720c */ /* 0x000fe40003f06270 */
[----:B--2---:R-:W-:-:S05]  /*1cc20*/  LOP3.LUT R10, R10, R3, RZ, 0x3c, !PT ;  /* 0x000000030a0a7212 */ /* 0x004fca00078e3cff */
[----:B------:R1:W-:Y:S06]  /*1cc30*/  STL [R1], R10 ;  /* 0x0000000a01007387 */ /* 0x0003ec0000100800 */
[----:B------:R-:W-:Y:S05]  /*1cc40*/  @!P0 BRA `(.L_x_11518) ;  /* 0x00000008004c8947 */ /* 0x000fea0003800000 */
.L_x_11556:
[----:B------:R-:W-:Y:S05]  /*1cc50*/  YIELD ;  /* 0x0000000000007946 */ /* 0x000fea0003800000 */
[----:B------:R-:W-:Y:S04]  /*1cc60*/  BSSY B1, `(.L_x_11540) ;  /* 0x0000087000017945 */ /* 0x000fe80003800000 */
[----:B--2---:R-:W-:Y:S05]  /*1cc70*/  @!P2 BRA `(.L_x_11541) ;  /* 0x000000080014a947 */ /* 0x004fea0003800000 */
        /* <DEDUP_REMOVED lines=9> */
.L_x_11716:
[----:B------:R-:W-:Y:S05]  /*1cd10*/  BSYNC B2 ;  /* 0x0000000000027941 */ /* 0x000fea0003800000 */
.L_x_11542:
[----:B------:R-:W-:Y:S04]  /*1cd20*/  BSSY B2, `(.L_x_11544) ;  /* 0x0000007000027945 */ /* 0x000fe80003800000 */
[----:B------:R-:W-:Y:S05]  /*1cd30*/  @P1 BRA `(.L_x_11545) ;  /* 0x0000000000141947 */ /* 0x000fea0003800000 */
[----:B------:R-:W-:Y:S01]  /*1cd40*/  LOP3.LUT P0, RZ, R23, 0x1, RZ, 0xc0, !PT ;  /* 0x0000000117ff7812 */ /* 0x000fe2000780c0ff */
[----:B------:R-:W-:-:S04]  /*1cd50*/  IMAD.MOV.U32 R2, RZ, RZ, 0x6000 ;  /* 0x00006000ff027424 */ /* 0x000fc800078e00ff */
[----:B------:R3:W-:Y:S08]  /*1cd60*/  SYNCS.ARRIVE.TRANS64 RZ, [R6+URZ+0x2d890], R2 ;  /* 0x02d8900206ff79a7 */ /* 0x0007f0000800003f */
[----:B------:R-:W-:Y:S05]  /*1cd70*/  @!P0 BRA `(.L_x_11545) ;  /* 0x0000000000048947 */ /* 0x000fea0003800000 */
[----:B------:R-:W-:Y:S01]  /*1cd80*/  BPT.TRAP 0x1 ;  /* 0x000000040000795c */ /* 0x000fe20000300000 */
.L_x_11545:
[----:B------:R-:W-:Y:S05]  /*1cd90*/  BSYNC B2 ;  /* 0x0000000000027941 */ /* 0x000fea0003800000 */
.L_x_11544:
[----:B------:R-:W-:Y:S01]  /*1cda0*/  IMAD.MOV.U32 R13, RZ, RZ, RZ ;  /* 0x000000ffff0d7224 */ /* 0x000fe200078e00ff */
[----:B------:R-:W-:Y:S01]  /*1cdb0*/  UIADD3 UR4, UP0, UR42, 0x570, URZ ;  /* 0x000005702a047890 */ /* 0x000fe2000ff1e03f */
[----:B-1----:R-:W-:Y:S01]  /*1cdc0*/  IMAD R10, R29, 0x6000, R22 ;  /* 0x000060001d0a7824 */ /* 0x002fe200078e0216 */
[----:B------:R-:W-:Y:S01]  /*1cdd0*/  PLOP3.LUT P0, PT, PT, PT, PT, 0x80, 0x0 ;  /* 0x000000000000781c */ /* 0x000fe20003f0f070 */
[----:B------:R-:W-:Y:S01]  /*1cde0*/  IMAD R11, R7, 0x80, R0 ;  /* 0x00000080070b7824 */ /* 0x000fe200078e0200 */
[----:B------:R-:W-:Y:S01]  /*1cdf0*/  R2UR UR10, R13 ;  /* 0x000000000d0a72ca */ /* 0x000fe200000e0000 */
[----:B---3--:R-:W-:Y:S01]  /*1ce00*/  VIADD R2, R6, 0x2d890 ;  /* 0x0002d89006027836 */ /* 0x008fe20000000000 */
[----:B------:R-:W-:Y:S01]  /*1ce10*/  UIADD3.X UR5, URZ, UR43, URZ, UP0, !UPT ;  /* 0x0000002b3f057290 */ /* 0x000fe200087fe43f */
[----:B0-----:R-:W-:Y:S01]  /*1ce20*/  VIADD R12, R10, 0x15400 ;  /* 0x000154000a0c7836 */ /* 0x001fe20000000000 */
[----:B------:R-:W-:Y:S01]  /*1ce30*/  UMOV UR6, 0x0 ;  /* 0x0000000000067882 */ /* 0x000fe20000000000 */
[----:B------:R-:W-:-:S10]  /*1ce40*/  UMOV UR7, 0x12f00000 ;  /* 0x12f0000000077882 */ /* 0x000fd40000000000 */
.L_x_11546:
        /* <DEDUP_REMOVED lines=16> */
.L_x_11547:
        /* <DEDUP_REMOVED lines=16> */
.L_x_11548:
        /* <DEDUP_REMOVED lines=13> */
.L_x_11717:
[----:B------:R-:W-:Y:S05]  /*1d120*/  BSYNC B2 ;  /* 0x0000000000027941 */ /* 0x000fea0003800000 */
.L_x_11549:
[----:B------:R-:W-:Y:S01]  /*1d130*/  BSSY B2, `(.L_x_11551) ;  /* 0x0000009000027945 */ /* 0x000fe20003800000 */
[----:B------:R-:W-:Y:S02]  /*1d140*/  IMAD.MOV.U32 R2, RZ, RZ, 0x0 ;  /* 0x00000000ff027424 */ /* 0x000fe400078e00ff */
[----:B0-2---:R-:W-:Y:S01]  /*1d150*/  IMAD.MOV.U32 R3, RZ, RZ, 0x12f00000 ;  /* 0x12f00000ff037424 */ /* 0x005fe200078e00ff */
[----:B------:R-:W-:Y:S06]  /*1d160*/  @P1 BRA `(.L_x_11552) ;  /* 0x0000000000141947 */ /* 0x000fec0003800000 */
[----:B------:R-:W-:Y:S01]  /*1d170*/  LOP3.LUT P0, RZ, R23, 0x1, RZ, 0xc0, !PT ;  /* 0x0000000117ff7812 */ /* 0x000fe2000780c0ff */
[----:B------:R-:W-:-:S04]  /*1d180*/  IMAD.MOV.U32 R12, RZ, RZ, 0x6000 ;  /* 0x00006000ff0c7424 */ /* 0x000fc800078e00ff */
[----:B------:R0:W-:Y:S08]  /*1d190*/  SYNCS.ARRIVE.TRANS64 RZ, [R6+URZ+0x2d8b0], R12 ;  /* 0x02d8b00c06ff79a7 */ /* 0x0001f0000800003f */
[----:B------:R-:W-:Y:S05]  /*1d1a0*/  @!P0 BRA `(.L_x_11552) ;  /* 0x0000000000048947 */ /* 0x000fea0003800000 */
[----:B------:R-:W-:Y:S01]  /*1d1b0*/  BPT.TRAP 0x1 ;  /* 0x000000040000795c */ /* 0x000fe20000300000 */
.L_x_11552:
[----:B------:R-:W-:Y:S05]  /*1d1c0*/  BSYNC B2 ;  /* 0x0000000000027941 */ /* 0x000fea0003800000 */
.L_x_11551:
        /* <DEDUP_REMOVED lines=8> */
.L_x_11553:
        /* <DEDUP_REMOVED lines=15> */
.L_x_11554:
        /* <DEDUP_REMOVED lines=15> */
.L_x_11555:
        /* <DEDUP_REMOVED lines=10> */
.L_x_11541:
[----:B------:R-:W-:Y:S05]  /*1d4d0*/  BSYNC B1 ;  /* 0x0000000000017941 */ /* 0x000fea0003800000 */
.L_x_11540:
[----:B------:R-:W2:Y:S01]  /*1d4e0*/  LDL.LU R3, [R1] ;  /* 0x0000000001037983 */ /* 0x000ea20000300800 */
[----:B------:R-:W-:-:S05]  /*1d4f0*/  VIADD R29, R29, 0x1 ;  /* 0x000000011d1d7836 */ /* 0x000fca0000000000 */
[----:B------:R-:W-:-:S04]  /*1d500*/  ISETP.NE.AND P0, PT, R29, 0x2, PT ;  /* 0x000000021d00780c */ /* 0x000fc80003f05270 */
[----:B------:R-:W-:Y:S02]  /*1d510*/  SEL R2, RZ, 0x1, P0 ;  /* 0x00000001ff027807 */ /* 0x000fe40000000000 */
[----:B------:R-:W-:Y:S02]  /*1d520*/  SEL R29, R29, RZ, P0 ;  /* 0x000000ff1d1d7207 */ /* 0x000fe40000000000 */
[C---:B------:R-:W-:Y:S01]  /*1d530*/  ISETP.GT.AND P0, PT, R7.reuse, R5, PT ;  /* 0x000000050700720c */ /* 0x040fe20003f04270 */
[----:B------:R-:W-:Y:S01]  /*1d540*/  VIADD R7, R7, 0xffffffff ;  /* 0xffffffff07077836 */ /* 0x000fe20000000000 */
[----:B--2---:R-:W-:-:S05]  /*1d550*/  LOP3.LUT R3, R3, R2, RZ, 0x3c, !PT ;  /* 0x0000000203037212 */ /* 0x004fca00078e3cff */
[----:B------:R2:W-:Y:S06]  /*1d560*/  STL [R1], R3 ;  /* 0x0000000301007387 */ /* 0x0005ec0000100800 */
[----:B------:R-:W-:Y:S05]  /*1d570*/  @P0 BRA `(.L_x_11556) ;  /* 0xfffffff400b40947 */ /* 0x000fea000383ffff */
.L_x_11518:
[----:B------:R-:W-:Y:S05]  /*1d580*/  BSYNC B0 ;  /* 0x0000000000007941 */ /* 0x000fea0003800000 */
.L_x_11517:
[----:B------:R-:W3:Y:S01]  /*1d590*/  LDL R6, [R1+0x14] ;  /* 0x0000140001067983 */ /* 0x000ee20000100800 */
[----:B------:R-:W4:Y:S01]  /*1d5a0*/  LDC R0, c[0x0][0x448] ;  /* 0x00011200ff007b82 */ /* 0x000f220000000800 */
[----:B------:R-:W-:Y:S07]  /*1d5b0*/  @!P5 WARPSYNC.ALL ;  /* 0x000000000000d948 */ /* 0x000fee0003800000 */
[----:B------:R-:W-:Y:S01]  /*1d5c0*/  @!P5 BAR.SYNC.DEFER_BLOCKING 0xc, 0x200 ;  /* 0x030800000000db1d */ /* 0x000fe20000010000 */
[----:B----4-:R-:W-:-:S13]  /*1d5d0*/  ISETP.NE.AND P0, PT, R0, 0x1, PT ;  /* 0x000000010000780c */ /* 0x010fda0003f05270 */
[----:B------:R-:W4:Y:S08]  /*1d5e0*/  @P0 LDC R5, c[0x0][0x44c] ;  /* 0x00011300ff050b82 */ /* 0x000f300000000800 */
[----:B--2---:R-:W2:Y:S01]  /*1d5f0*/  @P0 LDC R3, c[0x0][0x450] ;  /* 0x00011400ff030b82 */ /* 0x004ea20000000800 */
[----:B---3--:R-:W-:-:S04]  /*1d600*/  VIADD R2, R6, 0xbf ;  /* 0x000000bf06027836 */ /* 0x008fc80000000000 */
[----:B----4-:R-:W-:-:S05]  /*1d610*/  @P0 IMAD.HI.U32 R0, R2, R5, RZ ;  /* 0x0000000502000227 */ /* 0x010fca00078e00ff */
[----:B--2---:R-:W-:-:S05]  /*1d620*/  @P0 SHF.R.U32.HI R2, RZ, R3, R0 ;  /* 0x00000003ff020219 */ /* 0x004fca0000011600 */
[----:B------:R-:W-:Y:S02]  /*1d630*/  IMAD.IADD R8, R8, 0x1, R2 ;  /* 0x0000000108087824 */ /* 0x000fe400078e0202 */
[----:B------:R-:W2:Y:S02]  /*1d640*/  LDC.64 R2, c[0x0][0x9e0] ;  /* 0x00027800ff027b82 */ /* 0x000ea40000000a00 */
[----:B--2---:R-:W-:Y:S01]  /*1d650*/  ISETP.GE.AND P1, PT, R3, 0x1, PT ;  /* 0x000000010300780c */ /* 0x004fe20003f26270 */
[----:B------:R-:W-:-:S12]  /*1d660*/  IMAD.IADD R2, R8, 0x1, R2 ;  /* 0x0000000108027824 */ /* 0x000fd800078e0202 */
[----:B------:R-:W-:Y:S05]  /*1d670*/  @!P1 BRA `(.L_x_11557) ;  /* 0x0000000000489947 */ /* 0x000fea0003800000 */
        /* <DEDUP_REMOVED lines=11> */
.L_x_11559:
[----:B------:R-:W-:-:S13]  /*1d730*/  ISETP.NE.AND P2, PT, R3, 0x1, PT ;  /* 0x000000010300780c */ /* 0x000fda0003f45270 */
[----:B------:R-:W2:Y:S02]  /*1d740*/  @P2 LDC.64 R4, c[0x0][0x9e8] ;  /* 0x00027a00ff042b82 */ /* 0x000ea40000000a00 */
[----:B--2---:R-:W-:-:S05]  /*1d750*/  @P2 IMAD.HI.U32 R4, R0, R4, RZ ;  /* 0x0000000400042227 */ /* 0x004fca00078e00ff */
[----:B------:R-:W-:-:S07]  /*1d760*/  @P2 SHF.R.U32.HI R0, RZ, R5, R4 ;  /* 0x00000005ff002219 */ /* 0x000fce0000011604 */
.L_x_11560:
[----:B------:R-:W-:Y:S05]  /*1d770*/  BSYNC B0 ;  /* 0x0000000000007941 */ /* 0x000fea0003800000 */
.L_x_11558:
[----:B------:R-:W-:-:S05]  /*1d780*/  IMAD R5, R0, R3, R3 ;  /* 0x0000000300057224 */ /* 0x000fca00078e0203 */
[----:B------:R-:W-:-:S07]  /*1d790*/  VIMNMX R2, R2, R5, PT ;  /* 0x0000000502027248 */ /* 0x000fce0003fe0100 */
.L_x_11557:
[----:B------:R-:W-:Y:S01]  /*1d7a0*/  VIADD R2, R2, 0x7f ;  /* 0x0000007f02027836 */ /* 0x000fe20000000000 */
[----:B------:R-:W-:-:S04]  /*1d7b0*/  ULDC UR4, c[0x0][0x9dc] ;  /* 0x0002770000047ab9 */ /* 0x000fc80000000800 */
[----:B------:R-:W-:-:S04]  /*1d7c0*/  SHF.R.S32.HI R5, RZ, 0x1f, R2 ;  /* 0x0000001fff057819 */ /* 0x000fc80000011402 */
[----:B------:R-:W-:Y:S02]  /*1d7d0*/  LEA.HI R5, R5, R2, RZ, 0x7 ;  /* 0x0000000205057211 */ /* 0x000fe400078f38ff */
[----:B------:R-:W2:Y:S02]  /*1d7e0*/  @P0 LDC R2, c[0x0][0x44c] ;  /* 0x00011300ff020b82 */ /* 0x000ea40000000800 */
[----:B------:R-:W-:-:S04]  /*1d7f0*/  SHF.R.S32.HI R0, RZ, 0x7, R5 ;  /* 0x00000007ff007819 */ /* 0x000fc80000011405 */
[----:B------:R-:W-:Y:S02]  /*1d800*/  VIMNMX R25, R17, R0, PT ;  /* 0x0000000011197248 */ /* 0x000fe40003fe0100 */
[----:B------:R-:W3:Y:S03]  /*1d810*/  @P0 LDC R0, c[0x0][0x450] ;  /* 0x00011400ff000b82 */ /* 0x000ee60000000800 */
[----:B------:R4:W-:Y:S01]  /*1d820*/  STL [R1+0x18], R25 ;  /* 0x0000181901007387 */ /* 0x0009e20000100800 */
[----:B--2---:R-:W-:-:S04]  /*1d830*/  @P0 IMAD.HI.U32 R5, R6, R2, RZ ;  /* 0x0000000206050227 */ /* 0x004fc800078e00ff */
[----:B------:R-:W-:Y:S01]  /*1d840*/  IMAD.MOV.U32 R2, RZ, RZ, R6 ;  /* 0x000000ffff027224 */ /* 0x000fe200078e0006 */
[----:B---3--:R-:W-:-:S05]  /*1d850*/  @P0 SHF.R.U32.HI R2, RZ, R0, R5 ;  /* 0x00000000ff020219 */ /* 0x008fca0000011605 */
[----:B------:R-:W-:-:S04]  /*1d860*/  IMAD.IADD R2, R9, 0x1, R2 ;  /* 0x0000000109027824 */ /* 0x000fc800078e0202 */
[----:B------:R-:W-:Y:S01]  /*1d870*/  VIADD R0, R2, -UR4 ;  /* 0x8000000402007c36 */ /* 0x000fe20008000000 */
[----:B----4-:R-:W-:Y:S06]  /*1d880*/  @!P1 BRA `(.L_x_11561) ;  /* 0x0000000000449947 */ /* 0x010fec0003800000 */
[----:B------:R-:W-:Y:S01]  /*1d890*/  ISETP.GT.AND P0, PT, R2, -0x1, PT ;  /* 0xffffffff0200780c */ /* 0x000fe20003f04270 */
[----:B------:R-:W-:-:S12]  /*1d8a0*/  BSSY B0, `(.L_x_11562) ;  /* 0x000000d000007945 */ /* 0x000fd80003800000 */
        /* <DEDUP_REMOVED lines=8> */
.L_x_11563:
[----:B------:R-:W-:-:S13]  /*1d930*/  ISETP.NE.AND P0, PT, R3, 0x1, PT ;  /* 0x000000010300780c */ /* 0x000fda0003f05270 */
[----:B------:R-:W2:Y:S02]  /*1d940*/  @P0 LDC.64 R4, c[0x0][0x9e8] ;  /* 0x00027a00ff040b82 */ /* 0x000ea40000000a00 */
[----:B--2---:R-:W-:-:S05]  /*1d950*/  @P0 IMAD.HI.U32 R4, R2, R4, RZ ;  /* 0x0000000402040227 */ /* 0x004fca00078e00ff */
[----:B------:R-:W-:-:S07]  /*1d960*/  @P0 SHF.R.U32.HI R2, RZ, R5, R4 ;  /* 0x00000005ff020219 */ /* 0x000fce0000011604 */
.L_x_11564:
[----:B------:R-:W-:Y:S05]  /*1d970*/  BSYNC B0 ;  /* 0x0000000000007941 */ /* 0x000fea0003800000 */
.L_x_11562:
[----:B------:R-:W-:-:S05]  /*1d980*/  IMAD R3, R2, R3, RZ ;  /* 0x0000000302037224 */ /* 0x000fca00078e02ff */
[----:B------:R-:W-:-:S07]  /*1d990*/  VIMNMX R0, R0, R3, !PT ;  /* 0x0000000300007248 */ /* 0x000fce0007fe0100 */
.L_x_11561:
[----:B------:R-:W-:Y:S01]  /*1d9a0*/  SHF.R.S32.HI R3, RZ, 0x1f, R0 ;  /* 0x0000001fff037819 */ /* 0x000fe20000011400 */
[----:B------:R-:W-:Y:S03]  /*1d9b0*/  BSSY B7, `(.L_x_11565) ;  /* 0x000041a000077945 */ /* 0x000fe60003800000 */
[----:B------:R-:W-:-:S04]  /*1d9c0*/  LEA.HI R3, R3, R0, RZ, 0x7 ;  /* 0x0000000003037211 */ /* 0x000fc800078f38ff */
[----:B------:R-:W-:-:S04]  /*1d9d0*/  SHF.R.S32.HI R3, RZ, 0x7, R3 ;  /* 0x00000007ff037819 */ /* 0x000fc80000011403 */
[----:B------:R-:W-:-:S04]  /*1d9e0*/  VIMNMX R2, RZ, R3, !PT ;  /* 0x00000003ff027248 */ /* 0x000fc80007fe0100 */
[----:B------:R-:W-:Y:S01]  /*1d9f0*/  ISETP.GT.AND P0, PT, R25, R2, PT ;  /* 0x000000021900720c */ /* 0x000fe20003f04270 */
        /* <DEDUP_REMOVED lines=19> */
.L_x_11566:
        /* <DEDUP_REMOVED lines=13> */
[----:B-1----:R-:W-:Y:S02]  /*1dc00*/  IMAD.U32 R10, RZ, RZ, UR4 ;  /* 0x00000004ff0a7e24 */ /* 0x002fe4000f8e00ff */
[----:B------:R-:W-:Y:S02]  /*1dc10*/  IMAD.U32 R11, RZ, RZ, UR5 ;  /* 0x00000005ff0b7e24 */ /* 0x000fe4000f8e00ff */
[----:B------:R-:W-:Y:S02]  /*1dc20*/  IMAD.MOV.U32 R8, RZ, RZ, 0x70 ;  /* 0x00000070ff087424 */ /* 0x000fe400078e00ff */
[----:B0-----:R-:W-:Y:S02]  /*1dc30*/  IMAD.MOV.U32 R12, RZ, RZ, 0x1 ;  /* 0x00000001ff0c7424 */ /* 0x001fe400078e00ff */
[----:B------:R-:W-:-:S07]  /*1dc40*/  IMAD.MOV.U32 R13, RZ, RZ, RZ ;  /* 0x000000ffff0d7224 */ /* 0x000fce00078e00ff */
[----:B------:R-:W-:-:S07]  /*1dc50*/  LEPC R20, `(.L_x_11569) ;  /* 0x000000001014794e */ /* 0x000fce0000000000 */
[----:B--2---:R-:W-:Y:S05]  /*1dc60*/  CALL.ABS.NOINC R2 ;  /* 0x0000000002007343 */ /* 0x004fea0003c00000 */
.L_x_11569:
[----:B------:R-:W-:Y:S05]  /*1dc70*/  BSYNC B6 ;  /* 0x0000000000067941 */ /* 0x000fea0003800000 */
.L_x_11568:
        /* <DEDUP_REMOVED lines=13> */
[----:B-1----:R-:W-:Y:S02]  /*1dd50*/  IMAD.U32 R10, RZ, RZ, UR4 ;  /* 0x00000004ff0a7e24 */ /* 0x002fe4000f8e00ff */
[----:B------:R-:W-:Y:S02]  /*1dd60*/  IMAD.U32 R11, RZ, RZ, UR5 ;  /* 0x00000005ff0b7e24 */ /* 0x000fe4000f8e00ff */
[----:B------:R-:W-:Y:S02]  /*1dd70*/  IMAD.MOV.U32 R8, RZ, RZ, 0x70 ;  /* 0x00000070ff087424 */ /* 0x000fe400078e00ff */
[----:B0-----:R-:W-:Y:S02]  /*1dd80*/  IMAD.MOV.U32 R12, RZ, RZ, 0x1 ;  /* 0x00000001ff0c7424 */ /* 0x001fe400078e00ff */
[----:B--2---:R-:W-:-:S07]  /*1dd90*/  IMAD.MOV.U32 R13, RZ, RZ, RZ ;  /* 0x000000ffff0d7224 */ /* 0x004fce00078e00ff */
[----:B------:R-:W-:-:S07]  /*1dda0*/  LEPC R20, `(.L_x_11572) ;  /* 0x000000001014794e */ /* 0x000fce0000000000 */
[----:B---3--:R-:W-:Y:S05]  /*1ddb0*/  CALL.ABS.NOINC R2 ;  /* 0x0000000002007343 */ /* 0x008fea0003c00000 */
.L_x_11572:
        /* <DEDUP_REMOVED lines=15> */
.L_x_11571:
[----:B------:R-:W-:Y:S05]  /*1deb0*/  BSYNC B6 ;  /* 0x0000000000067941 */ /* 0x000fea0003800000 */
.L_x_11570:
        /* <DEDUP_REMOVED lines=8> */
[----:B------:R-:W-:Y:S01]  /*1df40*/  VIADD R25, R25, 0xffffffff ;  /* 0xffffffff19197836 */ /* 0x000fe20000000000 */
[----:B--2---:R-:W2:Y:S02]  /*1df50*/  LDC.64 R2, c[0x0][0x418] ;  /* 0x00010600ff027b82 */ /* 0x004ea40000000a00 */
[----:B--2---:R-:W-:Y:S01]  /*1df60*/  LOP3.LUT P0, RZ, R2, UR4, RZ, 0xfc, !PT ;  /* 0x0000000402ff7c12 */ /* 0x004fe2000f80fcff */
[----:B------:R-:W-:-:S03]  /*1df70*/  UMOV UR4, 0xffffffff ;  /* 0xffffffff00047882 */ /* 0x000fc60000000000 */
[----:B------:R-:W-:Y:S02]  /*1df80*/  LOP3.LUT P0, RZ, R3, UR5, RZ, 0xfc, P0 ;  /* 0x0000000503ff7c12 */ /* 0x000fe4000800fcff */
[----:B---3--:R-:W-:Y:S02]  /*1df90*/  SHF.R.S32.HI R7, RZ, 0x1f, R26 ;  /* 0x0000001fff077819 */ /* 0x008fe4000001141a */
[----:B------:R-:W-:-:S03]  /*1dfa0*/  SEL R17, R26, RZ, !P0 ;  /* 0x000000ff1a117207 */ /* 0x000fc60004000000 */
[----:B------:R2:W-:Y:S01]  /*1dfb0*/  STL [R1+0x4], R7 ;  /* 0x0000040701007387 */ /* 0x0005e20000100800 */
[----:B------:R-:W-:Y:S05]  /*1dfc0*/  BRA.DIV UR4, `(.L_x_11573) ;  /* 0x0000005a04387947 */ /* 0x000fea000b800000 */
[----:B------:R-:W3:Y:S02]  /*1dfd0*/  S2R R0, SR_TID.X ;  /* 0x0000000000007919 */ /* 0x000ee40000002100 */
[----:B---3--:R-:W-:-:S04]  /*1dfe0*/  SHF.R.U32.HI R0, RZ, 0x5, R0 ;  /* 0x00000005ff007819 */ /* 0x008fc80000011600 */
[----:B------:R-:W-:-:S05]  /*1dff0*/  LOP3.LUT R0, R0, 0x3, RZ, 0xc0, !PT ;  /* 0x0000000300007812 */ /* 0x000fca00078ec0ff */
[----:B------:R3:W4:Y:S02]  /*1e000*/  SHFL.IDX PT, R14, R0, RZ, 0x1f ;  /* 0x00001fff000e7589 */ /* 0x00072400000e0000 */
.L_x_11720:
[----:B----4-:R-:W-:Y:S02]  /*1e010*/  ISETP.NE.AND P0, PT, R14, RZ, PT ;  /* 0x000000ff0e00720c */ /* 0x010fe40003f05270 */
[----:B------:R-:W-:Y:S02]  /*1e020*/  PLOP3.LUT P1, PT, PT, PT, PT, 0x8, 0x0 ;  /* 0x000000000000781c */ /* 0x000fe40003f2e170 */
[----:B------:R-:W-:-:S11]  /*1e030*/  LOP3.LUT R23, R23, 0xfffffffb, RZ, 0xc0, !PT ;  /* 0xfffffffb17177812 */ /* 0x000fd600078ec0ff */
[----:B------:R-:W-:Y:S01]  /*1e040*/  @P1 LOP3.LUT R23, R23, 0x4, RZ, 0xfc, !PT ;  /* 0x0000000417171812 */ /* 0x000fe200078efcff */
[----:B------:R-:W-:Y:S06]  /*1e050*/  @P0 BRA `(.L_x_11574) ;  /* 0x0000000400100947 */ /* 0x000fec0003800000 */
[----:B------:R-:W-:-:S03]  /*1e060*/  UMOV UR4, 0xffffffff ;  /* 0xffffffff00047882 */ /* 0x000fc60000000000 */
[----:B------:R-:W-:Y:S05]  /*1e070*/  BRA.DIV UR4, `(.L_x_11575) ;  /* 0x0000005a04407947 */ /* 0x000fea000b800000 */
[----:B------:R-:W-:-:S13]  /*1e080*/  ELECT P6, URZ, PT ;  /* 0x00000000003f782f */ /* 0x000fda00038c0000 */
.L_x_11723:
[----:B------:R-:W-:Y:S05]  /*1e090*/  @!P6 BRA `(.L_x_11574) ;  /* 0x000000040000e947 */ /* 0x000fea0003800000 */
[----:B------:R-:W-:-:S04]  /*1e0a0*/  ISETP.NE.U32.AND P0, PT, R2, RZ, PT ;  /* 0x000000ff0200720c */ /* 0x000fc80003f05070 */
[----:B------:R-:W-:-:S13]  /*1e0b0*/  ISETP.NE.AND.EX P0, PT, R3, RZ, PT, P0 ;  /* 0x000000ff0300720c */ /* 0x000fda0003f05300 */
[----:B------:R-:W-:Y:S05]  /*1e0c0*/  @!P0 BRA `(.L_x_11576) ;  /* 0x0000000000448947 */ /* 0x000fea0003800000 */
[----:B------:R-:W4:Y:S01]  /*1e0d0*/  LDC R6, c[0x0][0x43c] ;  /* 0x00010f00ff067b82 */ /* 0x000f220000000800 */
[----:B------:R-:W-:Y:S01]  /*1e0e0*/  ULDC.64 UR4, c[0x0][0x428] ;  /* 0x00010a0000047ab9 */ /* 0x000fe20000000a00 */
[----:B----4-:R-:W-:-:S13]  /*1e0f0*/  ISETP.NE.AND P0, PT, R6, 0x1, PT ;  /* 0x000000010600780c */ /* 0x010fda0003f05270 */
[----:B------:R-:W3:Y:S02]  /*1e100*/  @P0 LDC.64 R4, c[0x0][0x440] ;  /* 0x00011000ff040b82 */ /* 0x000ee40000000a00 */
[----:B---3--:R-:W-:-:S04]  /*1e110*/  @P0 IMAD.HI.U32 R0, R25, R4, RZ ;  /* 0x0000000419000227 */ /* 0x008fc800078e00ff */
        /* <DEDUP_REMOVED lines=12> */
.L_x_11576:
[----:B---3--:R-:W-:Y:S01]  /*1e1e0*/  IMAD R0, R24, 0x8, R22 ;  /* 0x0000000818007824 */ /* 0x008fe200078e0216 */
[----:B----4-:R-:W-:-:S04]  /*1e1f0*/  SHF.L.U32 R2, R27, 0x1f, RZ ;  /* 0x0000001f1b027819 */ /* 0x010fc800000006ff */
[----:B------:R-:W3:Y:S02]  /*1e200*/  SYNCS.PHASECHK.TRANS64.TRYWAIT P0, [R0+URZ+0x2d840], R2 ;  /* 0x02d84002000075a7 */ /* 0x000ee4000800017f */
[----:B---3--:R-:W-:Y:S05]  /*1e210*/  @!P0 BRA `(.L_x_11577) ;  /* 0x0000005400f88947 */ /* 0x008fea0003800000 */
.L_x_11724:
[----:B------:R-:W4:Y:S02]  /*1e220*/  S2R R3, SR_TID.X ;  /* 0x0000000000037919 */ /* 0x000f240000002100 */
[----:B----4-:R-:W-:-:S04]  /*1e230*/  LOP3.LUT R3, R3, 0x7f, RZ, 0xc0, !PT ;  /* 0x0000007f03037812 */ /* 0x010fc800078ec0ff */
[----:B------:R-:W-:-:S13]  /*1e240*/  ISETP.NE.AND P0, PT, R3, RZ, PT ;  /* 0x000000ff0300720c */ /* 0x000fda0003f05270 */
[----:B------:R-:W-:Y:S05]  /*1e250*/  @P0 BRA `(.L_x_11578) ;  /* 0x0000000000140947 */ /* 0x000fea0003800000 */
[----:B------:R-:W-:Y:S01]  /*1e260*/  LOP3.LUT P1, RZ, R23, 0x1, RZ, 0xc0, !PT ;  /* 0x0000000117ff7812 */ /* 0x000fe2000782c0ff */
[----:B---3--:R-:W-:-:S04]  /*1e270*/  IMAD.MOV.U32 R2, RZ, RZ, 0x6000 ;  /* 0x00006000ff027424 */ /* 0x008fc800078e00ff */
[----:B------:R4:W-:Y:S08]  /*1e280*/  SYNCS.ARRIVE.TRANS64 RZ, [R0+URZ+0x2d830], R2 ;  /* 0x02d8300200ff79a7 */ /* 0x0009f0000800003f */
[----:B------:R-:W-:Y:S05]  /*1e290*/  @!P1 BRA `(.L_x_11578) ;  /* 0x0000000000049947 */ /* 0x000fea0003800000 */
[----:B------:R-:W-:Y:S01]  /*1e2a0*/  BPT.TRAP 0x1 ;  /* 0x000000040000795c */ /* 0x000fe20000300000 */
.L_x_11578:
[----:B------:R-:W-:Y:S01]  /*1e2b0*/  R2UR UR9, R0 ;  /* 0x00000000000972ca */ /* 0x000fe200000e0000 */
[----:B---34-:R-:W-:Y:S01]  /*1e2c0*/  IMAD R0, R24, 0x6000, R22 ;  /* 0x0000600018007824 */ /* 0x018fe200078e0216 */
        /* <DEDUP_REMOVED lines=13> */
[----:B------:R-:W-:Y:S02]  /*1e3a0*/  ULEA UR11, UR11, UR5, 0x7 ;  /* 0x000000050b0b7291 */ /* 0x000fe4000f8e383f */
        /* <DEDUP_REMOVED lines=8> */
[----:B---3--:R-:W-:Y:S01]  /*1e430*/  UMOV UR8, UR15 ;  /* 0x0000000f00087c82 */ /* 0x008fe20008000000 */
[----:B------:R-:W-:-:S02]  /*1e440*/  UMOV UR10, UR17 ;  /* 0x00000011000a7c82 */ /* 0x000fc40008000000 */
[----:B------:R3:W-:Y:S02]  /*1e450*/  UTMALDG.4D [UR8], [UR4], desc[UR6] ;  /* 0x00000608040075b4 */ /* 0x0007e40008019000 */
[----:B---3--:R-:W-:Y:S01]  /*1e460*/  UMOV UR8, UR16 ;  /* 0x0000001000087c82 */ /* 0x008fe20008000000 */
[----:B------:R-:W-:Y:S02]  /*1e470*/  UMOV UR10, UR14 ;  /* 0x0000000e000a7c82 */ /* 0x000fe40008000000 */
[----:B------:R4:W-:Y:S02]  /*1e480*/  UTMALDG.4D [UR8], [UR4], desc[UR6] ;  /* 0x00000608040075b4 */ /* 0x0009e40008019000 */
[----:B----4-:R-:W-:Y:S01]  /*1e490*/  NOP ;  /* 0x0000000000007918 */ /* 0x010fe20000000000 */
.L_x_11574:
[----:B------:R-:W4:Y:S01]  /*1e4a0*/  LDL.LU R3, [R1+0x20] ;  /* 0x0000200001037983 */ /* 0x000f220000300800 */
[----:B------:R-:W-:Y:S05]  /*1e4b0*/  WARPSYNC.ALL ;  /* 0x0000000000007948 */ /* 0x000fea0003800000 */
[----:B------:R-:W-:Y:S01]  /*1e4c0*/  ULDC.64 UR4, c[0x0][0x298] ;  /* 0x0000a60000047ab9 */ /* 0x000fe20000000a00 */
[----:B---3--:R-:W-:Y:S01]  /*1e4d0*/  VIADD R0, R22, 0xc400 ;  /* 0x0000c40016007836 */ /* 0x008fe20000000000 */
[----:B------:R-:W-:Y:S01]  /*1e4e0*/  ULDC.64 UR6, c[0x0][0xa00] ;  /* 0x0002800000067ab9 */ /* 0x000fe20000000a00 */
[----:B------:R-:W-:Y:S01]  /*1e4f0*/  BSSY B6, `(.L_x_11579) ;  /* 0x0000024000067945 */ /* 0x000fe20003800000 */
[----:B------:R-:W-:Y:S01]  /*1e500*/  BAR.SYNC.DEFER_BLOCKING 0x8, 0x200 ;  /* 0x0208000000007b1d */ /* 0x000fe20000010000 */
[----:B------:R-:W-:-:S02]  /*1e510*/  ISETP.NE.U32.AND P0, PT, RZ, UR6, PT ;  /* 0x00000006ff007c0c */ /* 0x000fc4000bf05070 */
[----:B------:R-:W-:Y:S02]  /*1e520*/  LOP3.LUT P1, RZ, R0, 0x1bf, RZ, 0xc0, !PT ;  /* 0x000001bf00ff7812 */ /* 0x000fe4000782c0ff */
[----:B------:R-:W-:Y:S02]  /*1e530*/  ISETP.NE.AND.EX P0, PT, RZ, UR7, PT, P0 ;  /* 0x00000007ff007c0c */ /* 0x000fe4000bf05300 */
[----:B----4-:R-:W-:Y:S01]  /*1e540*/  SHF.R.S32.HI R2, RZ, 0x1f, R3 ;  /* 0x0000001fff027819 */ /* 0x010fe20000011403 */
[----:B------:R-:W-:-:S04]  /*1e550*/  IMAD.WIDE.U32 R4, R3, UR4, RZ ;  /* 0x0000000403047c25 */ /* 0x000fc8000f8e00ff */
[----:B------:R-:W-:Y:S01]  /*1e560*/  IMAD R2, R2, UR4, RZ ;  /* 0x0000000402027c24 */ /* 0x000fe2000f8e02ff */
[----:B------:R-:W-:Y:S03]  /*1e570*/  STL.64 [R1+0x28], R4 ;  /* 0x0000280401007387 */ /* 0x000fe60000100a00 */
[----:B------:R-:W-:Y:S01]  /*1e580*/  IMAD R0, R3, UR5, R2 ;  /* 0x0000000503007c24 */ /* 0x000fe2000f8e0202 */
[----:B------:R-:W-:-:S03]  /*1e590*/  SHF.R.S32.HI R2, RZ, 0x1f, R19 ;  /* 0x0000001fff027819 */ /* 0x000fc60000011413 */
[----:B------:R-:W-:Y:S01]  /*1e5a0*/  IMAD.IADD R0, R5, 0x1, R0 ;  /* 0x0000000105007824 */ /* 0x000fe200078e0200 */
[----:B------:R-:W-:Y:S02]  /*1e5b0*/  SEL R3, R2, RZ, !P0 ;  /* 0x000000ff02037207 */ /* 0x000fe40004000000 */
[----:B------:R-:W-:Y:S02]  /*1e5c0*/  SHF.R.S32.HI R2, RZ, 0x1f, R18 ;  /* 0x0000001fff027819 */ /* 0x000fe40000011412 */
[----:B------:R3:W-:Y:S04]  /*1e5d0*/  STL [R1+0x30], R0 ;  /* 0x0000300001007387 */ /* 0x0007e80000100800 */
[----:B------:R4:W-:Y:S01]  /*1e5e0*/  STL [R1+0x38], R3 ;  /* 0x0000380301007387 */ /* 0x0009e20000100800 */
[----:B---3--:R-:W-:-:S05]  /*1e5f0*/  SEL R0, R19, RZ, !P0 ;  /* 0x000000ff13007207 */ /* 0x008fca0004000000 */
[----:B------:R4:W-:Y:S04]  /*1e600*/  STL [R1+0x20], R0 ;  /* 0x0000200001007387 */ /* 0x0009e80000100800 */
[----:B------:R4:W-:Y:S01]  /*1e610*/  STL [R1+0x34], R2 ;  /* 0x0000340201007387 */ /* 0x0009e20000100800 */
[----:B------:R-:W-:Y:S05]  /*1e620*/  @!P1 BRA `(.L_x_11580) ;  /* 0x0000000000409947 */ /* 0x000fea0003800000 */
[----:B----4-:R-:W-:Y:S01]  /*1e630*/  MOV R2, 0x0 ;  /* 0x0000000000027802 */ /* 0x010fe20000000f00 */
        /* <DEDUP_REMOVED lines=8> */
[----:B-1----:R-:W-:Y:S02]  /*1e6c0*/  IMAD.U32 R10, RZ, RZ, UR8 ;  /* 0x00000008ff0a7e24 */ /* 0x002fe4000f8e00ff */
[----:B------:R-:W-:Y:S02]  /*1e6d0*/  IMAD.U32 R11, RZ, RZ, UR9 ;  /* 0x00000009ff0b7e24 */ /* 0x000fe4000f8e00ff */
[----:B------:R-:W-:Y:S02]  /*1e6e0*/  IMAD.MOV.U32 R8, RZ, RZ, 0x70 ;  /* 0x00000070ff087424 */ /* 0x000fe400078e00ff */
[----:B0-----:R-:W-:Y:S02]  /*1e6f0*/  IMAD.MOV.U32 R12, RZ, RZ, 0x1 ;  /* 0x00000001ff0c7424 */ /* 0x001fe400078e00ff */
[----:B------:R-:W-:-:S07]  /*1e700*/  IMAD.MOV.U32 R13, RZ, RZ, RZ ;  /* 0x000000ffff0d7224 */ /* 0x000fce00078e00ff */
[----:B------:R-:W-:-:S07]  /*1e710*/  LEPC R20, `(.L_x_11580) ;  /* 0x000000001014794e */ /* 0x000fce0000000000 */
[----:B---3--:R-:W-:Y:S05]  /*1e720*/  CALL.ABS.NOINC R2 ;  /* 0x0000000002007343 */ /* 0x008fea0003c00000 */
.L_x_11580:
[----:B------:R-:W-:Y:S05]  /*1e730*/  BSYNC B6 ;  /* 0x0000000000067941 */ /* 0x000fea0003800000 */
.L_x_11579:
[----:B----4-:R-:W3:Y:S01]  /*1e740*/  LDL.LU R0, [R1+0x30] ;  /* 0x0000300001007983 */ /* 0x010ee20000300800 */
[----:B-1----:R-:W1:Y:S01]  /*1e750*/  LDC R10, c[0x0][0x448] ;  /* 0x00011200ff0a7b82 */ /* 0x002e620000000800 */
[----:B------:R-:W-:Y:S01]  /*1e760*/  ULDC.64 UR4, c[0x0][0x2d8] ;  /* 0x0000b60000047ab9 */ /* 0x000fe20000000a00 */
[----:B------:R-:W-:Y:S01]  /*1e770*/  ULDC.64 UR6, c[0x0][0x2c8] ;  /* 0x0000b20000067ab9 */ /* 0x000fe20000000a00 */
[----:B------:R-:W3:Y:S01]  /*1e780*/  LDL.LU.64 R2, [R1+0x28] ;  /* 0x0000280001027983 */ /* 0x000ee20000300a00 */
[----:B------:R-:W-:-:S03]  /*1e790*/  ULDC.64 UR8, c[0x0][0x280] ;  /* 0x0000a00000087ab9 */ /* 0x000fc60000000a00 */
[----:B------:R-:W4:Y:S04]  /*1e7a0*/  LDL.LU R20, [R1+0x34] ;  /* 0x0000340001147983 */ /* 0x000f280000300800 */
[----:B------:R-:W5:Y:S04]  /*1e7b0*/  LDL.LU R21, [R1+0x38] ;  /* 0x0000380001157983 */ /* 0x000f680000300800 */
[----:B------:R-:W2:Y:S04]  /*1e7c0*/  LDL.LU R4, [R1+0x20] ;  /* 0x0000200001047983 */ /* 0x000ea80000300800 */
[----:B0-----:R-:W2:Y:S01]  /*1e7d0*/  LDL R12, [R1+0x14] ;  /* 0x00001400010c7983 */ /* 0x001ea20000100800 */
[----:B-1----:R-:W-:-:S13]  /*1e7e0*/  ISETP.NE.AND P1, PT, R10, 0x1, PT ;  /* 0x000000010a00780c */ /* 0x002fda0003f25270 */
[----:B------:R-:W0:Y:S01]  /*1e7f0*/  @P1 LDC R5, c[0x0][0x450] ;  /* 0x00011400ff051b82 */ /* 0x000e220000000800 */
[----:B------:R-:W1:Y:S02]  /*1e800*/  S2R R14, SR_TID.X ;  /* 0x00000000000e7919 */ /* 0x000e640000002100 */
[----:B-1----:R-:W-:-:S05]  /*1e810*/  IMAD.SHL.U32 R11, R14, 0x8, RZ ;  /* 0x000000080e0b7824 */ /* 0x002fca00078e00ff */
[----:B------:R-:W-:-:S04]  /*1e820*/  LOP3.LUT R11, R11, 0x18, RZ, 0xc0, !PT ;  /* 0x000000180b0b7812 */ /* 0x000fc800078ec0ff */
[C---:B------:R-:W-:Y:S02]  /*1e830*/  LOP3.LUT R13, R11.reuse, 0x20, RZ, 0xfc, !PT ;  /* 0x000000200b0d7812 */ /* 0x040fe400078efcff */
[----:B------:R-:W-:Y:S01]  /*1e840*/  LOP3.LUT R11, R11, 0x40, RZ, 0xfc, !PT ;  /* 0x000000400b0b7812 */ /* 0x000fe200078efcff */
[----:B---3--:R-:W-:Y:S02]  /*1e850*/  IMAD.MOV.U32 R3, RZ, RZ, R0 ;  /* 0x000000ffff037224 */ /* 0x008fe400078e0000 */
[----:B----4-:R-:W-:Y:S02]  /*1e860*/  IMAD R0, R20, UR4, RZ ;  /* 0x0000000414007c24 */ /* 0x010fe4000f8e02ff */
[C---:B------:R-:W-:Y:S01]  /*1e870*/  IMAD.WIDE.U32 R2, R18.reuse, UR4, R2 ;  /* 0x0000000412027c25 */ /* 0x040fe2000f8e0002 */
[----:B------:R-:W1:Y:S03]  /*1e880*/  S2R R20, SR_TID.X ;  /* 0x0000000000147919 */ /* 0x000e660000002100 */
[----:B------:R-:W-:Y:S01]  /*1e890*/  IMAD R0, R18, UR5, R0 ;  /* 0x0000000512007c24 */ /* 0x000fe2000f8e0200 */
[----:B------:R-:W-:-:S03]  /*1e8a0*/  ULDC.64 UR4, c[0x0][0x2e0] ;  /* 0x0000b80000047ab9 */ /* 0x000fc60000000a00 */
[----:B------:R-:W-:Y:S02]  /*1e8b0*/  IMAD.IADD R3, R3, 0x1, R0 ;  /* 0x0000000103037824 */ /* 0x000fe400078e0200 */
[----:B-----5:R-:W-:Y:S02]  /*1e8c0*/  IMAD R0, R21, UR4, RZ ;  /* 0x0000000415007c24 */ /* 0x020fe4000f8e02ff */
[----:B------:R-:W3:Y:S01]  /*1e8d0*/  S2R R21, SR_TID.X ;  /* 0x0000000000157919 */ /* 0x000ee20000002100 */
[----:B--2---:R-:W-:-:S04]  /*1e8e0*/  IMAD.WIDE.U32 R2, R4, UR4, R2 ;  /* 0x0000000404027c25 */ /* 0x004fc8000f8e0002 */
[----:B------:R-:W-:Y:S01]  /*1e8f0*/  IMAD R0, R4, UR5, R0 ;  /* 0x0000000504007c24 */ /* 0x000fe2000f8e0200 */
[----:B------:R-:W-:Y:S01]  /*1e900*/  ULDC.64 UR4, c[0x0][0x2d0] ;  /* 0x0000b40000047ab9 */ /* 0x000fe20000000a00 */
[----:B------:R-:W2:Y:S01]  /*1e910*/  @P1 LDC R4, c[0x0][0x44c] ;  /* 0x00011300ff041b82 */ /* 0x000ea20000000800 */
[----:B-1----:R-:W-:-:S04]  /*1e920*/  LOP3.LUT R20, R20, 0x7f, RZ, 0xc0, !PT ;  /* 0x0000007f14147812 */ /* 0x002fc800078ec0ff */
[----:B------:R-:W-:Y:S01]  /*1e930*/  SHF.R.U32.HI R20, RZ, 0x2, R20 ;  /* 0x00000002ff147819 */ /* 0x000fe20000011614 */
[----:B---3--:R-:W-:-:S05]  /*1e940*/  IMAD.SHL.U32 R6, R21, 0x20, RZ ;  /* 0x0000002015067824 */ /* 0x008fca00078e00ff */
[----:B------:R-:W-:Y:S01]  /*1e950*/  LOP3.LUT R6, R20, 0x60, R6, 0xf8, !PT ;  /* 0x0000006014067812 */ /* 0x000fe200078ef806 */
[----:B------:R-:W-:-:S04]  /*1e960*/  IMAD.IADD R3, R3, 0x1, R0 ;  /* 0x0000000103037824 */ /* 0x000fc800078e0200 */
[----:B------:R-:W-:-:S04]  /*1e970*/  IMAD.IADD R8, R6, 0x1, R12 ;  /* 0x0000000106087824 */ /* 0x000fc800078e020c */
[----:B--2---:R-:W-:-:S04]  /*1e980*/  @P1 IMAD.HI.U32 R0, R8, R4, RZ ;  /* 0x0000000408001227 */ /* 0x004fc800078e00ff */
[----:B------:R-:W-:Y:S01]  /*1e990*/  IMAD.MOV.U32 R4, RZ, RZ, R8 ;  /* 0x000000ffff047224 */ /* 0x000fe200078e0008 */
[----:B0-----:R-:W-:-:S04]  /*1e9a0*/  @P1 SHF.R.U32.HI R4, RZ, R5, R0 ;  /* 0x00000005ff041219 */ /* 0x001fc80000011600 */
[----:B------:R-:W-:-:S05]  /*1e9b0*/  SHF.R.S32.HI R0, RZ, 0x1f, R4 ;  /* 0x0000001fff007819 */ /* 0x000fca0000011404 */
[----:B------:R-:W-:-:S04]  /*1e9c0*/  IMAD R0, R0, UR4, RZ ;  /* 0x0000000400007c24 */ /* 0x000fc8000f8e02ff */
[----:B------:R-:W-:Y:S02]  /*1e9d0*/  IMAD R6, R4, UR5, R0 ;  /* 0x0000000504067c24 */ /* 0x000fe4000f8e0200 */
[----:B------:R-:W-:-:S04]  /*1e9e0*/  IMAD.MOV R0, RZ, RZ, -R4 ;  /* 0x000000ffff007224 */ /* 0x000fc800078e0a04 */
[----:B------:R-:W-:Y:S02]  /*1e9f0*/  IMAD R0, R10, R0, R8 ;  /* 0x000000000a007224 */ /* 0x000fe400078e0208 */
[----:B------:R-:W-:-:S03]  /*1ea00*/  IMAD.WIDE.U32 R4, R4, UR4, R2 ;  /* 0x0000000404047c25 */ /* 0x000fc6000f8e0002 */
[----:B------:R-:W-:Y:S01]  /*1ea10*/  SHF.R.S32.HI R9, RZ, 0x1f, R0 ;  /* 0x0000001fff097819 */ /* 0x000fe20000011400 */
[----:B------:R-:W-:-:S04]  /*1ea20*/  IMAD.IADD R5, R5, 0x1, R6 ;  /* 0x0000000105057824 */ /* 0x000fc800078e0206 */
[----:B------:R-:W-:Y:S02]  /*1ea30*/  IMAD R9, R9, UR6, RZ ;  /* 0x0000000609097c24 */ /* 0x000fe4000f8e02ff */
[C---:B------:R-:W-:Y:S02]  /*1ea40*/  IMAD.WIDE.U32 R6, R0.reuse, UR6, R4 ;  /* 0x0000000600067c25 */ /* 0x040fe4000f8e0004 */
[----:B------:R-:W0:Y:S02]  /*1ea50*/  @P1 LDC R5, c[0x0][0x450] ;  /* 0x00011400ff051b82 */ /* 0x000e240000000800 */
[----:B------:R-:W-:Y:S01]  /*1ea60*/  IMAD R0, R0, UR7, R9 ;  /* 0x0000000700007c24 */ /* 0x000fe2000f8e0209 */
[----:B------:R-:W-:-:S03]  /*1ea70*/  LEA R4, P0, R6, UR8, 0x1 ;  /* 0x0000000806047c11 */ /* 0x000fc6000f8008ff */
[----:B------:R-:W-:-:S05]  /*1ea80*/  IMAD.IADD R0, R7, 0x1, R0 ;  /* 0x0000000107007824 */ /* 0x000fca00078e0200 */
[----:B------:R-:W-:Y:S02]  /*1ea90*/  LEA.HI.X R0, R6, UR9, R0, 0x1, P0 ;  /* 0x0000000906007c11 */ /* 0x000fe400080f0c00 */
[----:B------:R-:W1:Y:S01]  /*1eaa0*/  @P1 LDC R6, c[0x0][0x44c] ;  /* 0x00011300ff061b82 */ /* 0x000e620000000800 */
[----:B------:R-:W-:-:S04]  /*1eab0*/  VIADD R8, R8, 0x80 ;  /* 0x0000008008087836 */ /* 0x000fc80000000000 */
[----:B-1----:R-:W-:-:S04]  /*1eac0*/  @P1 IMAD.HI.U32 R7, R8, R6, RZ ;  /* 0x0000000608071227 */ /* 0x002fc800078e00ff */
[----:B------:R-:W-:Y:S01]  /*1ead0*/  IMAD.MOV.U32 R6, RZ, RZ, R8 ;  /* 0x000000ffff067224 */ /* 0x000fe200078e0008 */
[----:B0-----:R-:W-:-:S04]  /*1eae0*/  @P1 SHF.R.U32.HI R6, RZ, R5, R7 ;  /* 0x00000005ff061219 */ /* 0x001fc80000011607 */
[--C-:B------:R-:W-:Y:S01]  /*1eaf0*/  SHF.R.S32.HI R7, RZ, 0x1f, R6.reuse ;  /* 0x0000001fff077819 */ /* 0x100fe20000011406 */
[----:B------:R-:W-:-:S04]  /*1eb00*/  IMAD.MOV R5, RZ, RZ, -R6 ;  /* 0x000000ffff057224 */ /* 0x000fc800078e0a06 */
[----:B------:R-:W-:Y:S02]  /*1eb10*/  IMAD R5, R10, R5, R8 ;  /* 0x000000050a057224 */ /* 0x000fe400078e0208 */
[----:B------:R-:W-:Y:S02]  /*1eb20*/  IMAD R7, R7, UR4, RZ ;  /* 0x0000000407077c24 */ /* 0x000fe4000f8e02ff */
[----:B------:R-:W-:Y:S01]  /*1eb30*/  IMAD.WIDE.U32 R2, R6, UR4, R2 ;  /* 0x0000000406027c25 */ /* 0x000fe2000f8e0002 */
[----:B------:R-:W-:-:S03]  /*1eb40*/  ULDC UR4, c[0x0][0x2b8] ;  /* 0x0000ae0000047ab9 */ /* 0x000fc60000000800 */
[----:B------:R-:W-:Y:S01]  /*1eb50*/  IMAD R7, R6, UR5, R7 ;  /* 0x0000000506077c24 */ /* 0x000fe2000f8e0207 */
[----:B------:R-:W-:-:S03]  /*1eb60*/  SHF.R.S32.HI R6, RZ, 0x1f, R5 ;  /* 0x0000001fff067819 */ /* 0x000fc60000011405 */
[----:B------:R-:W-:Y:S02]  /*1eb70*/  IMAD.IADD R3, R3, 0x1, R7 ;  /* 0x0000000103037824 */ /* 0x000fe400078e0207 */
[----:B------:R-:W-:Y:S02]  /*1eb80*/  IMAD R6, R6, UR6, RZ ;  /* 0x0000000606067c24 */ /* 0x000fe4000f8e02ff */
[----:B------:R-:W-:-:S04]  /*1eb90*/  IMAD.WIDE.U32 R2, R5, UR6, R2 ;  /* 0x0000000605027c25 */ /* 0x000fc8000f8e0002 */
[----:B------:R-:W-:Y:S02]  /*1eba0*/  IMAD R6, R5, UR7, R6 ;  /* 0x0000000705067c24 */ /* 0x000fe4000f8e0206 */
[----:B------:R-:W-:Y:S01]  /*1ebb0*/  IMAD.SHL.U32 R20, R14, 0x8, RZ ;  /* 0x000000080e147824 */ /* 0x000fe200078e00ff */
[----:B------:R-:W-:Y:S01]  /*1ebc0*/  LEA R8, P0, R2, UR8, 0x1 ;  /* 0x0000000802087c11 */ /* 0x000fe2000f8008ff */
[----:B------:R-:W-:Y:S01]  /*1ebd0*/  IMAD.IADD R7, R3, 0x1, R6 ;  /* 0x0000000103077824 */ /* 0x000fe200078e0206 */
[----:B------:R-:W-:Y:S02]  /*1ebe0*/  UMOV UR5, 0xffffffff ;  /* 0xffffffff00057882 */ /* 0x000fe40000000000 */
[----:B------:R-:W-:Y:S02]  /*1ebf0*/  LOP3.LUT R20, R20, 0x18, RZ, 0xc0, !PT ;  /* 0x0000001814147812 */ /* 0x000fe400078ec0ff */
[----:B------:R-:W-:Y:S02]  /*1ec00*/  LEA.HI.X R7, R2, UR9, R7, 0x1, P0 ;  /* 0x0000000902077c11 */ /* 0x000fe400080f0c07 */
[----:B------:R-:W-:-:S02]  /*1ec10*/  LOP3.LUT R21, R14, 0x7f, RZ, 0xc0, !PT ;  /* 0x0000007f0e157812 */ /* 0x000fc400078ec0ff */
[----:B------:R-:W-:Y:S02]  /*1ec20*/  ISETP.GE.AND P3, PT, R20, UR4, PT ;  /* 0x0000000414007c0c */ /* 0x000fe4000bf66270 */
[----:B------:R-:W-:Y:S02]  /*1ec30*/  ISETP.GE.AND P0, PT, R13, UR4, PT ;  /* 0x000000040d007c0c */ /* 0x000fe4000bf06270 */
[----:B------:R-:W-:Y:S02]  /*1ec40*/  ISETP.GE.AND P1, PT, R11, UR4, PT ;  /* 0x000000040b007c0c */ /* 0x000fe4000bf26270 */
[----:B------:R-:W-:Y:S01]  /*1ec50*/  SHF.R.U32.HI R21, RZ, 0x2, R21 ;  /* 0x00000002ff157819 */ /* 0x000fe20000011615 */
[----:B------:R-:W-:Y:S10]  /*1ec60*/  BRA.DIV UR5, `(.L_x_11581) ;  /* 0x0000004e05787947 */ /* 0x000ff4000b800000 */
[----:B------:R-:W2:Y:S04]  /*1ec70*/  LDL.LU R3, [R1+0x1c] ;  /* 0x00001c0001037983 */ /* 0x000ea80000300800 */
[----:B------:R-:W3:Y:S04]  /*1ec80*/  LDL.LU R11, [R1+0x14] ;  /* 0x00001400010b7983 */ /* 0x000ee80000300800 */
[----:B------:R-:W4:Y:S04]  /*1ec90*/  LDL R9, [R1+0x10] ;  /* 0x0000100001097983 */ /* 0x000f280000100800 */
[----:B------:R-:W-:Y:S01]  /*1eca0*/  SHFL.IDX PT, R2, R0, RZ, 0x1c1f ;  /* 0x001c1fff00027589 */ /* 0x000fe200000e0000 */
[----:B--2---:R-:W-:-:S03]  /*1ecb0*/  IMAD R5, R3, R10, RZ ;  /* 0x0000000a03057224 */ /* 0x004fc600078e02ff */
[----:B------:R-:W0:Y:S01]  /*1ecc0*/  SHFL.IDX PT, R3, R4, RZ, 0x1c1f ;  /* 0x001c1fff04037589 */ /* 0x000e2200000e0000 */
[----:B---3--:R-:W-:-:S05]  /*1ecd0*/  IMAD.IADD R6, R21, 0x1, R11 ;  /* 0x0000000115067824 */ /* 0x008fca00078e020b */
[----:B------:R-:W-:-:S13]  /*1ece0*/  ISETP.GE.AND P2, PT, R6, R5, PT ;  /* 0x000000050600720c */ /* 0x000fda0003f46270 */
[----:B0-----:R-:W-:-:S05]  /*1ecf0*/  @!P2 LEA R3, P4, R20, R3, 0x1 ;  /* 0x000000031403a211 */ /* 0x001fca00078808ff */
[----:B------:R-:W-:-:S05]  /*1ed00*/  @!P2 IMAD.X R2, RZ, RZ, R2, P4 ;  /* 0x000000ffff02a224 */ /* 0x000fca00020e0602 */
[----:B------:R-:W-:-:S04]  /*1ed10*/  @!P2 LOP3.LUT R3, R3, R2, RZ, 0x3c, !PT ;  /* 0x000000020303a212 */ /* 0x000fc800078e3cff */
[----:B------:R-:W-:-:S04]  /*1ed20*/  @!P2 LOP3.LUT R2, R3, R2, RZ, 0x3c, !PT ;  /* 0x000000020302a212 */ /* 0x000fc800078e3cff */
[----:B------:R-:W-:-:S05]  /*1ed30*/  @!P2 LOP3.LUT R3, R3, R2, RZ, 0x3c, !PT ;  /* 0x000000020303a212 */ /* 0x000fca00078e3cff */
[----:B------:R-:W-:Y:S01]  /*1ed40*/  @!PT LDS RZ, [RZ] ;  /* 0x00000000fffff984 */ /* 0x000fe20000000800 */
[----:B----4-:R-:W-:Y:S04]  /*1ed50*/  @!P2 LDGSTS.E.BYPASS.LTC128B.128 [R9+0xc400], desc[UR40][R2.64], !P3 ;  /* 0x0c4000000209afae */ /* 0x010fe8000d901d68 */
        /* <DEDUP_REMOVED lines=28> */
[----:B0-----:R-:W-:-:S05]  /*1ef20*/  VIADD R2, R6, 0x60 ;  /* 0x0000006006027836 */ /* 0x001fca0000000000 */
[----:B------:R-:W-:-:S13]  /*1ef30*/  ISETP.GE.AND P2, PT, R2, R5, PT ;  /* 0x000000050200720c */ /* 0x000fda0003f46270 */
[----:B------:R-:W-:-:S05]  /*1ef40*/  @!P2 LEA R2, P4, R20, R4, 0x1 ;  /* 0x000000041402a211 */ /* 0x000fca00078808ff */
[----:B--2---:R-:W-:-:S04]  /*1ef50*/  @!P2 IMAD.X R0, RZ, RZ, R0, P4 ;  /* 0x000000ffff00a224 */ /* 0x004fc800020e0600 */
[----:B------:R-:W-:Y:S02]  /*1ef60*/  @!P2 IMAD.MOV.U32 R3, RZ, RZ, R0 ;  /* 0x000000ffff03a224 */ /* 0x000fe400078e0000 */
[----:B------:R-:W-:Y:S04]  /*1ef70*/  SHFL.IDX PT, R0, R7, RZ, 0x1c1f ;  /* 0x001c1fff07007589 */ /* 0x000fe800000e0000 */
[----:B------:R-:W-:Y:S04]  /*1ef80*/  @!P2 LDGSTS.E.BYPASS.LTC128B.128 [R9+0xdc00], desc[UR40][R2.64], !P3 ;  /* 0x0dc000000209afae */ /* 0x000fe8000d901d68 */
[----:B------:R-:W-:Y:S04]  /*1ef90*/  @!P2 LDGSTS.E.BYPASS.LTC128B.128 [R9+0x10c00], desc[UR40][R2.64+0x40], !P0 ;  /* 0x10c000400209afae */ /* 0x000fe8000c101d68 */
[----:B------:R0:W-:Y:S04]  /*1efa0*/  @!P2 LDGSTS.E.BYPASS.LTC128B.128 [R9+0x13c00], desc[UR40][R2.64+0x80], !P1 ;  /* 0x13c000800209afae */ /* 0x0001e8000c901d68 */
[----:B------:R-:W-:Y:S04]  /*1efb0*/  SHFL.IDX PT, R7, R7, 0x1, 0x1c1f ;  /* 0x003c1f0007077f89 */ /* 0x000fe800000e0000 */
[----:B0-----:R-:W0:Y:S01]  /*1efc0*/  SHFL.IDX PT, R2, R8, RZ, 0x1c1f ;  /* 0x001c1fff08027589 */ /* 0x001e2200000e0000 */
[----:B------:R-:W-:-:S05]  /*1efd0*/  VIADD R3, R6, 0x80 ;  /* 0x0000008006037836 */ /* 0x000fca0000000000 */
[----:B------:R-:W-:-:S13]  /*1efe0*/  ISETP.GE.AND P2, PT, R3, R5, PT ;  /* 0x000000050300720c */ /* 0x000fda0003f46270 */
[----:B0-----:R-:W-:-:S05]  /*1eff0*/  @!P2 LEA R2, P4, R20, R2, 0x1 ;  /* 0x000000021402a211 */ /* 0x001fca00078808ff */
[----:B------:R-:W-:-:S04]  /*1f000*/  @!P2 IMAD.X R0, RZ, RZ, R0, P4 ;  /* 0x000000ffff00a224 */ /* 0x000fc800020e0600 */
[----:B------:R-:W-:-:S05]  /*1f010*/  @!P2 IMAD.MOV.U32 R3, RZ, RZ, R0 ;  /* 0x000000ffff03a224 */ /* 0x000fca00078e0000 */
[----:B------:R-:W-:Y:S04]  /*1f020*/  @!P2 LDGSTS.E.BYPASS.LTC128B.128 [R9+0xe400], desc[UR40][R2.64], !P3 ;  /* 0x0e4000000209afae */ /* 0x000fe8000d901d68 */
[----:B------:R-:W-:Y:S04]  /*1f030*/  @!P2 LDGSTS.E.BYPASS.LTC128B.128 [R9+0x11400], desc[UR40][R2.64+0x40], !P0 ;  /* 0x114000400209afae */ /* 0x000fe8000c101d68 */
[----:B------:R0:W-:Y:S04]  /*1f040*/  @!P2 LDGSTS.E.BYPASS.LTC128B.128 [R9+0x14400], desc[UR40][R2.64+0x80], !P1 ;  /* 0x144000800209afae */ /* 0x0001e8000c901d68 */
[----:B0-----:R0:W1:Y:S02]  /*1f050*/  SHFL.IDX PT, R2, R8, 0x1, 0x1c1f ;  /* 0x003c1f0008027f89 */ /* 0x00106400000e0000 */
.L_x_11737:
[----:B------:R-:W2:Y:S01]  /*1f060*/  LDL R0, [R1+0x10] ;  /* 0x0000100001007983 */ /* 0x000ea20000100800 */
[----:B------:R-:W-:-:S05]  /*1f070*/  VIADD R6, R6, 0xa0 ;  /* 0x000000a006067836 */ /* 0x000fca0000000000 */
[----:B------:R-:W-:-:S13]  /*1f080*/  ISETP.GE.AND P2, PT, R6, R5, PT ;  /* 0x000000050600720c */ /* 0x000fda0003f46270 */
[----:B-1----:R-:W-:-:S05]  /*1f090*/  @!P2 LEA R2, P4, R20, R2, 0x1 ;  /* 0x000000021402a211 */ /* 0x002fca00078808ff */
        /* <DEDUP_REMOVED lines=9> */
.L_x_11582:
        /* <DEDUP_REMOVED lines=18> */
.L_x_11738:
[----:B------:R-:W-:Y:S05]  /*1f250*/  BSYNC B0 ;  /* 0x0000000000007941 */ /* 0x000fea0003800000 */
.L_x_11583:
[----:B------:R-:W2:Y:S04]  /*1f260*/  LDL R4, [R1+0x18] ;  /* 0x0000180001047983 */ /* 0x000ea80000100800 */
[----:B------:R-:W3:Y:S01]  /*1f270*/  LDL R2, [R1+0xc] ;  /* 0x00000c0001027983 */ /* 0x000ee20000100800 */
        /* <DEDUP_REMOVED lines=16> */
[----:B0-----:R-:W-:Y:S02]  /*1f380*/  SEL R8, RZ, 0x1, P0 ;  /* 0x00000001ff087807 */ /* 0x001fe40000000000 */
        /* <DEDUP_REMOVED lines=26> */
.L_x_11591:
[----:B-1----:R-:W-:Y:S01]  /*1f530*/  IMAD R3, R6, 0x8, R22 ;  /* 0x0000000806037824 */ /* 0x002fe200078e0216 */
[----:B------:R-:W-:Y:S01]  /*1f540*/  SHF.L.U32 R2, R8, 0x1f, RZ ;  /* 0x0000001f08027819 */ /* 0x000fe200000006ff */
[----:B------:R-:W-:Y:S03]  /*1f550*/  BSSY B3, `(.L_x_11592) ;  /* 0x0000003000037945 */ /* 0x000fe60003800000 */
[----:B------:R-:W1:Y:S02]  /*1f560*/  SYNCS.PHASECHK.TRANS64.TRYWAIT P0, [R3+URZ+0x2d840], R2 ;  /* 0x02d84002030075a7 */ /* 0x000e64000800017f */
[----:B-1----:R-:W-:Y:S05]  /*1f570*/  @!P0 BRA `(.L_x_11593) ;  /* 0x0000004c00608947 */ /* 0x002fea0003800000 */
.L_x_11739:
[----:B------:R-:W-:Y:S05]  /*1f580*/  BSYNC B3 ;  /* 0x0000000000037941 */ /* 0x000fea0003800000 */
.L_x_11592:
[----:B0-----:R-:W0:Y:S01]  /*1f590*/  S2R R4, SR_TID.X ;  /* 0x0000000000047919 */ /* 0x001e220000002100 */
[----:B------:R-:W-:Y:S01]  /*1f5a0*/  BSSY B3, `(.L_x_11594) ;  /* 0x0000009000037945 */ /* 0x000fe20003800000 */
[----:B0-----:R-:W-:-:S04]  /*1f5b0*/  LOP3.LUT R4, R4, 0x7f, RZ, 0xc0, !PT ;  /* 0x0000007f04047812 */ /* 0x001fc800078ec0ff */
[----:B------:R-:W-:-:S13]  /*1f5c0*/  ISETP.NE.AND P0, PT, R4, RZ, PT ;  /* 0x000000ff0400720c */ /* 0x000fda0003f05270 */
[----:B------:R-:W-:Y:S05]  /*1f5d0*/  @P0 BRA `(.L_x_11595) ;  /* 0x0000000000140947 */ /* 0x000fea0003800000 */
[----:B------:R-:W-:Y:S01]  /*1f5e0*/  LOP3.LUT P1, RZ, R23, 0x1, RZ, 0xc0, !PT ;  /* 0x0000000117ff7812 */ /* 0x000fe2000782c0ff */
[----:B-1----:R-:W-:-:S04]  /*1f5f0*/  IMAD.MOV.U32 R2, RZ, RZ, 0x6000 ;  /* 0x00006000ff027424 */ /* 0x002fc800078e00ff */
[----:B------:R0:W-:Y:S08]  /*1f600*/  SYNCS.ARRIVE.TRANS64 RZ, [R3+URZ+0x2d830], R2 ;  /* 0x02d8300203ff79a7 */ /* 0x0001f0000800003f */
[----:B------:R-:W-:Y:S05]  /*1f610*/  @!P1 BRA `(.L_x_11595) ;  /* 0x0000000000049947 */ /* 0x000fea0003800000 */
[----:B------:R-:W-:Y:S01]  /*1f620*/  BPT.TRAP 0x1 ;  /* 0x000000040000795c */ /* 0x000fe20000300000 */
.L_x_11595:
[----:B------:R-:W-:Y:S05]  /*1f630*/  BSYNC B3 ;  /* 0x0000000000037941 */ /* 0x000fea0003800000 */
.L_x_11594:
[----:B------:R-:W-:Y:S01]  /*1f640*/  IMAD.MOV.U32 R10, RZ, RZ, RZ ;  /* 0x000000ffff0a7224 */ /* 0x000fe200078e00ff */
[----:B------:R-:W-:Y:S01]  /*1f650*/  UIADD3 UR4, UP0, UR42, 0x370, URZ ;  /* 0x000003702a047890 */ /* 0x000fe2000ff1e03f */
[----:B------:R-:W-:Y:S01]  /*1f660*/  IMAD R4, R6, 0x6000, R22 ;  /* 0x0000600006047824 */ /* 0x000fe200078e0216 */
[----:B------:R-:W-:Y:S01]  /*1f670*/  PLOP3.LUT P0, PT, PT, PT, PT, 0x80, 0x0 ;  /* 0x000000000000781c */ /* 0x000fe20003f0f070 */
[----:B01----:R-:W-:Y:S01]  /*1f680*/  VIADD R3, R3, 0x2d830 ;  /* 0x0002d83003037836 */ /* 0x003fe20000000000 */
[----:B------:R-:W-:Y:S01]  /*1f690*/  R2UR UR10, R10 ;  /* 0x000000000a0a72ca */ /* 0x000fe200000e0000 */
[----:B------:R-:W-:Y:S01]  /*1f6a0*/  IMAD R2, R0, 0x80, R28 ;  /* 0x0000008000027824 */ /* 0x000fe200078e021c */
[----:B------:R-:W-:Y:S01]  /*1f6b0*/  UIADD3.X UR5, URZ, UR43, URZ, UP0, !UPT ;  /* 0x0000002b3f057290 */ /* 0x000fe200087fe43f */
[----:B------:R-:W-:Y:S01]  /*1f6c0*/  VIADD R9, R4, 0x15400 ;  /* 0x0001540004097836 */ /* 0x000fe20000000000 */
[----:B------:R-:W-:Y:S01]  /*1f6d0*/  UMOV UR6, 0x0 ;  /* 0x0000000000067882 */ /* 0x000fe20000000000 */
[----:B------:R-:W-:-:S10]  /*1f6e0*/  UMOV UR7, 0x14f00000 ;  /* 0x14f0000000077882 */ /* 0x000fd40000000000 */
.L_x_11596:
        /* <DEDUP_REMOVED lines=16> */
.L_x_11597:
        /* <DEDUP_REMOVED lines=16> */
.L_x_11598:
        /* <DEDUP_REMOVED lines=15> */
.L_x_11740:
[----:B------:R-:W-:Y:S05]  /*1f9e0*/  BSYNC B3 ;  /* 0x0000000000037941 */ /* 0x000fea0003800000 */
.L_x_11599:
        /* <DEDUP_REMOVED lines=10> */
.L_x_11601:
[----:B------:R-:W-:Y:S01]  /*1fa90*/  LOP3.LUT P0, RZ, R23, 0x8, RZ, 0xc0, !PT ;  /* 0x0000000817ff7812 */ /* 0x000fe2000780c0ff */
[----:B------:R-:W-:-:S12]  /*1faa0*/  BSSY B3, `(.L_x_11602) ;  /* 0x0000003000037945 */ /* 0x000fd80003800000 */
[----:B------:R-:W-:Y:S05]  /*1fab0*/  @P0 BRA `(.L_x_11603) ;  /* 0x0000000000040947 */ /* 0x000fea0003800000 */
[----:B------:R-:W-:Y:S01]  /*1fac0*/  BPT.TRAP 0x1 ;  /* 0x000000040000795c */ /* 0x000fe20000300000 */
.L_x_11603:
[----:B------:R-:W-:Y:S05]  /*1fad0*/  BSYNC B3 ;  /* 0x0000000000037941 */ /* 0x000fea0003800000 */
.L_x_11602:
        /* <DEDUP_REMOVED lines=10> */
.L_x_11604:
        /* <DEDUP_REMOVED lines=15> */
.L_x_11605:
        /* <DEDUP_REMOVED lines=15> */
.L_x_11606:
        /* <DEDUP_REMOVED lines=12> */
.L_x_11590:
[----:B------:R-:W-:Y:S05]  /*1fe20*/  BSYNC B1 ;  /* 0x0000000000017941 */ /* 0x000fea0003800000 */
.L_x_11589:
[----:B------:R-:W2:Y:S01]  /*1fe30*/  LDL R0, [R1+0x18] ;  /* 0x0000180001007983 */ /* 0x000ea20000100800 */
[----:B------:R-:W-:Y:S02]  /*1fe40*/  IMAD.MOV.U32 R24, RZ, RZ, R6 ;  /* 0x000000ffff187224 */ /* 0x000fe400078e0006 */
[----:B------:R-:W-:Y:S02]  /*1fe50*/  IMAD.MOV.U32 R27, RZ, RZ, R8 ;  /* 0x000000ffff1b7224 */ /* 0x000fe400078e0008 */
[----:B--2---:R-:W-:-:S07]  /*1fe60*/  VIADD R0, R0, 0xfffffffd ;  /* 0xfffffffd00007836 */ /* 0x004fce0000000000 */
.L_x_11588:
[----:B------:R-:W-:Y:S05]  /*1fe70*/  BSYNC B2 ;  /* 0x0000000000027941 */ /* 0x000fea0003800000 */
.L_x_11587:
[----:B------:R-:W2:Y:S01]  /*1fe80*/  LDL.LU R2, [R1+0x18] ;  /* 0x0000180001027983 */ /* 0x000ea20000300800 */
[----:B------:R-:W-:Y:S01]  /*1fe90*/  VIADD R7, R7, 0xfffffffe ;  /* 0xfffffffe07077836 */ /* 0x000fe20000000000 */
[----:B--2---:R-:W-:-:S04]  /*1fea0*/  LOP3.LUT R2, RZ, R2, RZ, 0x33, !PT ;  /* 0x00000002ff027212 */ /* 0x004fc800078e33ff */
[----:B------:R-:W-:-:S13]  /*1feb0*/  ISETP.NE.AND P0, PT, R7, R2, PT ;  /* 0x000000020700720c */ /* 0x000fda0003f05270 */
[----:B------:R-:W-:Y:S05]  /*1fec0*/  @!P0 BRA `(.L_x_11586) ;  /* 0x0000001400948947 */ /* 0x000fea0003800000 */
[----:B------:R-:W-:-:S07]  /*1fed0*/  IMAD.MOV.U32 R10, RZ, RZ, R17 ;  /* 0x000000ffff0a7224 */ /* 0x000fce00078e0011 */
.L_x_11643:
        /* <DEDUP_REMOVED lines=32> */
.L_x_11609:
[----:B0-----:R-:W-:Y:S01]  /*200e0*/  IMAD R4, R6, 0x8, R22 ;  /* 0x0000000806047824 */ /* 0x001fe200078e0216 */
[----:B------:R-:W-:Y:S01]  /*200f0*/  SHF.L.U32 R2, R7, 0x1f, RZ ;  /* 0x0000001f07027819 */ /* 0x000fe200000006ff */
[----:B------:R-:W-:Y:S03]  /*20100*/  BSSY B2, `(.L_x_11610) ;  /* 0x0000003000027945 */ /* 0x000fe60003800000 */
[----:B------:R-:W0:Y:S02]  /*20110*/  SYNCS.PHASECHK.TRANS64.TRYWAIT P0, [R4+URZ+0x2d840], R2 ;  /* 0x02d84002040075a7 */ /* 0x000e24000800017f */
[----:B0-----:R-:W-:Y:S05]  /*20120*/  @!P0 BRA `(.L_x_11611) ;  /* 0x00000040009c8947 */ /* 0x001fea0003800000 */
.L_x_11741:
[----:B------:R-:W-:Y:S05]  /*20130*/  BSYNC B2 ;  /* 0x0000000000027941 */ /* 0x000fea0003800000 */
.L_x_11610:
[----:B-1----:R-:W1:Y:S01]  /*20140*/  S2R R3, SR_TID.X ;  /* 0x0000000000037919 */ /* 0x002e620000002100 */
[----:B------:R-:W-:Y:S01]  /*20150*/  BSSY B2, `(.L_x_11612) ;  /* 0x0000009000027945 */ /* 0x000fe20003800000 */
[----:B-1----:R-:W-:-:S04]  /*20160*/  LOP3.LUT R3, R3, 0x7f, RZ, 0xc0, !PT ;  /* 0x0000007f03037812 */ /* 0x002fc800078ec0ff */
[----:B------:R-:W-:-:S13]  /*20170*/  ISETP.NE.AND P0, PT, R3, RZ, PT ;  /* 0x000000ff0300720c */ /* 0x000fda0003f05270 */
[----:B------:R-:W-:Y:S05]  /*20180*/  @P0 BRA `(.L_x_11613) ;  /* 0x0000000000140947 */ /* 0x000fea0003800000 */
[----:B------:R-:W-:Y:S01]  /*20190*/  LOP3.LUT P1, RZ, R23, 0x1, RZ, 0xc0, !PT ;  /* 0x0000000117ff7812 */ /* 0x000fe2000782c0ff */
[----:B0-----:R-:W-:-:S04]  /*201a0*/  IMAD.MOV.U32 R2, RZ, RZ, 0x6000 ;  /* 0x00006000ff027424 */ /* 0x001fc800078e00ff */
[----:B------:R1:W-:Y:S08]  /*201b0*/  SYNCS.ARRIVE.TRANS64 RZ, [R4+URZ+0x2d830], R2 ;  /* 0x02d8300204ff79a7 */ /* 0x0003f0000800003f */
[----:B------:R-:W-:Y:S05]  /*201c0*/  @!P1 BRA `(.L_x_11613) ;  /* 0x0000000000049947 */ /* 0x000fea0003800000 */
[----:B------:R-:W-:Y:S01]  /*201d0*/  BPT.TRAP 0x1 ;  /* 0x000000040000795c */ /* 0x000fe20000300000 */
.L_x_11613:
[----:B------:R-:W-:Y:S05]  /*201e0*/  BSYNC B2 ;  /* 0x0000000000027941 */ /* 0x000fea0003800000 */
.L_x_11612:
        /* <DEDUP_REMOVED lines=11> */
.L_x_11614:
        /* <DEDUP_REMOVED lines=16> */
.L_x_11615:
        /* <DEDUP_REMOVED lines=16> */
.L_x_11616:
        /* <DEDUP_REMOVED lines=15> */
.L_x_11742:
[----:B------:R-:W-:Y:S05]  /*20590*/  BSYNC B2 ;  /* 0x0000000000027941 */ /* 0x000fea0003800000 */
.L_x_11617:
        /* <DEDUP_REMOVED lines=10> */
.L_x_11619:
[----:B------:R-:W-:Y:S01]  /*20640*/  LOP3.LUT P0, RZ, R23, 0x8, RZ, 0xc0, !PT ;  /* 0x0000000817ff7812 */ /* 0x000fe2000780c0ff */
[----:B------:R-:W-:-:S12]  /*20650*/  BSSY B2, `(.L_x_11620) ;  /* 0x0000003000027945 */ /* 0x000fd80003800000 */
[----:B------:R-:W-:Y:S05]  /*20660*/  @P0 BRA `(.L_x_11621) ;  /* 0x0000000000040947 */ /* 0x000fea0003800000 */
[----:B------:R-:W-:Y:S01]  /*20670*/  BPT.TRAP 0x1 ;  /* 0x000000040000795c */ /* 0x000fe20000300000 */
.L_x_11621:
[----:B------:R-:W-:Y:S05]  /*20680*/  BSYNC B2 ;  /* 0x0000000000027941 */ /* 0x000fea0003800000 */
.L_x_11620:
        /* <DEDUP_REMOVED lines=10> */
.L_x_11622:
        /* <DEDUP_REMOVED lines=15> */
.L_x_11623:
        /* <DEDUP_REMOVED lines=15> */
.L_x_11624:
        /* <DEDUP_REMOVED lines=12> */
.L_x_11608:
[----:B------:R-:W-:Y:S05]  /*209d0*/  BSYNC B1 ;  /* 0x0000000000017941 */ /* 0x000fea0003800000 */
.L_x_11607:
[----:B------:R-:W-:Y:S01]  /*209e0*/  LOP3.LUT P1, RZ, R23, 0x4, RZ, 0xc0, !PT ;  /* 0x0000000417ff7812 */ /* 0x000fe2000782c0ff */
[----:B------:R-:W-:Y:S01]  /*209f0*/  VIADD R24, R6, 0x1 ;  /* 0x0000000106187836 */ /* 0x000fe20000000000 */
[----:B------:R-:W-:Y:S01]  /*20a00*/  BSSY B1, `(.L_x_11625) ;  /* 0x00000ad000017945 */ /* 0x000fe20003800000 */
[----:B0-----:R-:W-:-:S03]  /*20a10*/  VIADD R8, R0, 0xffffffff ;  /* 0xffffffff00087836 */ /* 0x001fc60000000000 */
        /* <DEDUP_REMOVED lines=28> */
.L_x_11627:
[----:B0-----:R-:W-:Y:S01]  /*20be0*/  IMAD R4, R24, 0x8, R22 ;  /* 0x0000000818047824 */ /* 0x001fe200078e0216 */
[----:B------:R-:W-:Y:S01]  /*20bf0*/  SHF.L.U32 R2, R27, 0x1f, RZ ;  /* 0x0000001f1b027819 */ /* 0x000fe200000006ff */
[----:B------:R-:W-:Y:S03]  /*20c00*/  BSSY B2, `(.L_x_11628) ;  /* 0x0000003000027945 */ /* 0x000fe60003800000 */
[----:B------:R-:W0:Y:S02]  /*20c10*/  SYNCS.PHASECHK.TRANS64.TRYWAIT P0, [R4+URZ+0x2d840], R2 ;  /* 0x02d84002040075a7 */ /* 0x000e24000800017f */
[----:B0-----:R-:W-:Y:S05]  /*20c20*/  @!P0 BRA `(.L_x_11629) ;  /* 0x0000003800048947 */ /* 0x001fea0003800000 */
.L_x_11743:
[----:B------:R-:W-:Y:S05]  /*20c30*/  BSYNC B2 ;  /* 0x0000000000027941 */ /* 0x000fea0003800000 */
.L_x_11628:
        /* <DEDUP_REMOVED lines=10> */
.L_x_11631:
[----:B------:R-:W-:Y:S05]  /*20ce0*/  BSYNC B2 ;  /* 0x0000000000027941 */ /* 0x000fea0003800000 */
.L_x_11630:
        /* <DEDUP_REMOVED lines=11> */
.L_x_11632:
        /* <DEDUP_REMOVED lines=16> */
.L_x_11633:
        /* <DEDUP_REMOVED lines=16> */
.L_x_11634:
        /* <DEDUP_REMOVED lines=15> */
.L_x_11744:
[----:B------:R-:W-:Y:S05]  /*21090*/  BSYNC B2 ;  /* 0x0000000000027941 */ /* 0x000fea0003800000 */
.L_x_11635:
        /* <DEDUP_REMOVED lines=10> */
.L_x_11637:
[----:B------:R-:W-:Y:S01]  /*21140*/  LOP3.LUT P0, RZ, R23, 0x8, RZ, 0xc0, !PT ;  /* 0x0000000817ff7812 */ /* 0x000fe2000780c0ff */
[----:B------:R-:W-:-:S12]  /*21150*/  BSSY B2, `(.L_x_11638) ;  /* 0x0000003000027945 */ /* 0x000fd80003800000 */
[----:B------:R-:W-:Y:S05]  /*21160*/  @P0 BRA `(.L_x_11639) ;  /* 0x0000000000040947 */ /* 0x000fea0003800000 */
[----:B------:R-:W-:Y:S01]  /*21170*/  BPT.TRAP 0x1 ;  /* 0x000000040000795c */ /* 0x000fe20000300000 */
.L_x_11639:
[----:B------:R-:W-:Y:S05]  /*21180*/  BSYNC B2 ;  /* 0x0000000000027941 */ /* 0x000fea0003800000 */
.L_x_11638:
        /* <DEDUP_REMOVED lines=10> */
.L_x_11640:
        /* <DEDUP_REMOVED lines=15> */
.L_x_11641:
        /* <DEDUP_REMOVED lines=15> */
.L_x_11642:
        /* <DEDUP_REMOVED lines=12> */
.L_x_11626:
[----:B------:R-:W-:Y:S05]  /*214d0*/  BSYNC B1 ;  /* 0x0000000000017941 */ /* 0x000fea0003800000 */
.L_x_11625:
[----:B------:R-:W2:Y:S01]  /*214e0*/  LDL R2, [R1+0xc] ;  /* 0x00000c0001027983 */ /* 0x000ea20000100800 */
[----:B------:R-:W-:Y:S01]  /*214f0*/  VIADD R0, R0, 0xfffffffe ;  /* 0xfffffffe00007836 */ /* 0x000fe20000000000 */
[----:B--2---:R-:W-:-:S13]  /*21500*/  ISETP.GT.AND P0, PT, R8, R2, PT ;  /* 0x000000020800720c */ /* 0x004fda0003f04270 */
[----:B------:R-:W-:Y:S05]  /*21510*/  @P0 BRA `(.L_x_11643) ;  /* 0xffffffe800700947 */ /* 0x000fea000383ffff */
.L_x_11586:
[----:B------:R-:W-:Y:S05]  /*21520*/  BSYNC B0 ;  /* 0x0000000000007941 */ /* 0x000fea0003800000 */
.L_x_11585:
        /* <DEDUP_REMOVED lines=14> */
[----:B------:R-:W1:Y:S01]  /*21610*/  POPC R7, R4 ;  /* 0x0000000400077309 */ /* 0x000e620000000000 */
[----:B--2---:R-:W1:Y:S02]  /*21620*/  SHFL.IDX PT, R0, R3, R0, 0x1f ;  /* 0x00001f0003007589 */ /* 0x004e6400000e0000 */
[----:B-1----:R-:W-:-:S07]  /*21630*/  IADD3 R16, R0, UR37, R7 ;  /* 0x0000002500107c10 */ /* 0x002fce000fffe007 */
.L_x_11645:
[----:B------:R-:W-:Y:S05]  /*21640*/  BSYNC B0 ;  /* 0x0000000000007941 */ /* 0x000fea0003800000 */
.L_x_11644:
[----:B------:R-:W-:Y:S01]  /*21650*/  LOP3.LUT P0, RZ, R23, 0x4, RZ, 0xc0, !PT ;  /* 0x0000000417ff7812 */ /* 0x000fe2000780c0ff */
[----:B------:R-:W-:-:S12]  /*21660*/  BSSY B0, `(.L_x_11646) ;  /* 0x0000049000007945 */ /* 0x000fd80003800000 */
[----:B------:R-:W-:Y:S05]  /*21670*/  @!P0 BRA `(.L_x_11647) ;  /* 0x00000004001c8947 */ /* 0x000fea0003800000 */
[----:B-1----:R-:W-:Y:S01]  /*21680*/  IMAD R3, R24, 0x8, R22 ;  /* 0x0000000818037824 */ /* 0x002fe200078e0216 */
[----:B------:R-:W-:Y:S01]  /*21690*/  SHF.L.U32 R0, R27, 0x1f, RZ ;  /* 0x0000001f1b007819 */ /* 0x000fe200000006ff */
[----:B------:R-:W-:Y:S03]  /*216a0*/  BSSY B1, `(.L_x_11648) ;  /* 0x0000003000017945 */ /* 0x000fe60003800000 */
[----:B------:R-:W1:Y:S02]  /*216b0*/  SYNCS.PHASECHK.TRANS64.TRYWAIT P0, [R3+URZ+0x2d860], R0 ;  /* 0x02d86000030075a7 */ /* 0x000e64000800017f */
[----:B-1----:R-:W-:Y:S05]  /*216c0*/  @!P0 BRA `(.L_x_11649) ;  /* 0x0000002c00848947 */ /* 0x002fea0003800000 */
.L_x_11745:
[----:B------:R-:W-:Y:S05]  /*216d0*/  BSYNC B1 ;  /* 0x0000000000017941 */ /* 0x000fea0003800000 */
.L_x_11648:
        /* <DEDUP_REMOVED lines=10> */
.L_x_11650:
[----:B------:R-:W-:Y:S01]  /*21780*/  LOP3.LUT P0, RZ, R23, 0x8, RZ, 0xc0, !PT ;  /* 0x0000000817ff7812 */ /* 0x000fe2000780c0ff */
[----:B------:R-:W-:-:S12]  /*21790*/  BSSY B1, `(.L_x_11651) ;  /* 0x0000003000017945 */ /* 0x000fd80003800000 */
[----:B------:R-:W-:Y:S05]  /*217a0*/  @P0 BRA `(.L_x_11652) ;  /* 0x0000000000040947 */ /* 0x000fea0003800000 */
[----:B------:R-:W-:Y:S01]  /*217b0*/  BPT.TRAP 0x1 ;  /* 0x000000040000795c */ /* 0x000fe20000300000 */
.L_x_11652:
[----:B------:R-:W-:Y:S05]  /*217c0*/  BSYNC B1 ;  /* 0x0000000000017941 */ /* 0x000fea0003800000 */
.L_x_11651:
[----:B------:R-:W-:Y:S01]  /*217d0*/  IMAD R0, R24, 0x6000, R22 ;  /* 0x0000600018007824 */ /* 0x000fe200078e0216 */
        /* <DEDUP_REMOVED lines=9> */
.L_x_11653:
        /* <DEDUP_REMOVED lines=15> */
.L_x_11654:
        /* <DEDUP_REMOVED lines=15> */
.L_x_11655:
        /* <DEDUP_REMOVED lines=10> */
.L_x_11647:
[----:B------:R-:W-:Y:S05]  /*21af0*/  BSYNC B0 ;  /* 0x0000000000007941 */ /* 0x000fea0003800000 */
.L_x_11646:
[----:B------:R-:W-:-:S05]  /*21b00*/  VIADD R24, R24, 0x1 ;  /* 0x0000000118187836 */ /* 0x000fca0000000000 */
[----:B------:R-:W-:-:S04]  /*21b10*/  ISETP.NE.AND P0, PT, R24, 0x2, PT ;  /* 0x000000021800780c */ /* 0x000fc80003f05270 */
[----:B------:R-:W-:Y:S02]  /*21b20*/  SEL R0, RZ, 0x1, P0 ;  /* 0x00000001ff007807 */ /* 0x000fe40000000000 */
[----:B------:R-:W-:Y:S02]  /*21b30*/  SEL R24, R24, RZ, P0 ;  /* 0x000000ff18187207 */ /* 0x000fe40000000000 */
[----:B------:R-:W-:-:S07]  /*21b40*/  LOP3.LUT R27, R27, R0, RZ, 0x3c, !PT ;  /* 0x000000001b1b7212 */ /* 0x000fce00078e3cff */
.L_x_11567:
[----:B------:R-:W-:Y:S05]  /*21b50*/  BSYNC B7 ;  /* 0x0000000000077941 */ /* 0x000fea0003800000 */
.L_x_11565:
[----:B------:R-:W-:-:S13]  /*21b60*/  LOP3.LUT P0, RZ, R23, 0x10, RZ, 0xc0, !PT ;  /* 0x0000001017ff7812 */ /* 0x000fda000780c0ff */
[----:B------:R-:W-:Y:S05]  /*21b70*/  @!P0 BRA `(.L_x_11656) ;  /* 0x0000000000248947 */ /* 0x000fea0003800000 */
[----:B------:R-:W-:Y:S05]  /*21b80*/  WARPSYNC.ALL ;  /* 0x0000000000007948 */ /* 0x000fea0003800000 */
[----:B------:R-:W2:Y:S08]  /*21b90*/  S2UR UR5, SR_CgaCtaId ;  /* 0x00000000000579c3 */ /* 0x000eb00000008800 */
[----:B------:R-:W-:Y:S06]  /*21ba0*/  BAR.SYNC.DEFER_BLOCKING 0x5, 0x200 ;  /* 0x0148000000007b1d */ /* 0x000fec0000010000 */
[----:B------:R-:W-:-:S02]  /*21bb0*/  UMOV UR4, 0x400 ;  /* 0x0000040000047882 */ /* 0x000fc40000000000 */
[----:B--2---:R-:W-:-:S06]  /*21bc0*/  ULEA UR4, UR5, UR4, 0x18 ;  /* 0x0000000405047291 */ /* 0x004fcc000f8ec03f */
[----:B-1----:R-:W-:-:S05]  /*21bd0*/  IMAD.U32 R22, RZ, RZ, UR4 ;  /* 0x00000004ff167e24 */ /* 0x002fca000f8e00ff */
[----:B------:R2:W3:Y:S01]  /*21be0*/  LDS.128 R16, [R22+0x2d8d0] ;  /* 0x02d8d00016107984 */ /* 0x0004e20000000c00 */
[----:B------:R-:W-:Y:S06]  /*21bf0*/  BAR.ARV 0x4, 0x200 ;  /* 0x0108000000007b1d */ /* 0x000fec0000002000 */
[----:B------:R-:W-:Y:S05]  /*21c00*/  BRA `(.L_x_11657) ;  /* 0x0000000800c47947 */ /* 0x000fea0003800000 */
.L_x_11656:
[----:B------:R-:W2:Y:S01]  /*21c10*/  LDL R7, [R1+0x8] ;  /* 0x0000080001077983 */ /* 0x000ea20000100800 */
[----:B------:R-:W-:Y:S01]  /*21c20*/  UMOV UR4, 0xffffffff ;  /* 0xffffffff00047882 */ /* 0x000fe20000000000 */
[----:B--2---:R-:W-:Y:S02]  /*21c30*/  ISETP.NE.AND P5, PT, R7, 0x1f, PT ;  /* 0x0000001f0700780c */ /* 0x004fe40003fa5270 */
[----:B------:R-:W-:Y:S11]  /*21c40*/  BRA.DIV UR4, `(.L_x_11658) ;  /* 0x0000002a04387947 */ /* 0x000ff6000b800000 */
[----:B------:R-:W-:Y:S01]  /*21c50*/  IMAD.IADD R5, R19, 0x1, R7 ;  /* 0x0000000113057824 */ /* 0x000fe200078e0207 */
[----:B------:R-:W-:Y:S01]  /*21c60*/  ULDC UR4, c[0x0][0xc3c] ;  /* 0x00030f0000047ab9 */ /* 0x000fe20000000800 */
[----:B------:R-:W-:-:S03]  /*21c70*/  LOP3.LUT P4, RZ, R23, 0x1, RZ, 0xc0, !PT ;  /* 0x0000000117ff7812 */ /* 0x000fc6000788c0ff */
[----:B------:R-:W-:-:S13]  /*21c80*/  ISETP.GE.OR P0, PT, R5, UR4, !P5 ;  /* 0x0000000405007c0c */ /* 0x000fda000ef06670 */
[----:B-1----:R-:W1:Y:S02]  /*21c90*/  @!P0 LDC.64 R2, c[0x0][0xc80] ;  /* 0x00032000ff028b82 */ /* 0x002e640000000a00 */
[----:B-1----:R-:W-:-:S06]  /*21ca0*/  @!P0 IMAD.WIDE R2, R5, 0x4, R2 ;  /* 0x0000000405028825 */ /* 0x002fcc00078e0202 */
[----:B------:R1:W2:Y:S01]  /*21cb0*/  @!P0 LDG.E R3, desc[UR40][R2.64] ;  /* 0x0000002802038981 */ /* 0x0002a2000c1e1900 */
[C---:B------:R-:W-:Y:S02]  /*21cc0*/  ISETP.GE.U32.AND P1, PT, R7.reuse, 0x4, PT ;  /* 0x000000040700780c */ /* 0x040fe40003f26070 */
[C---:B------:R-:W-:Y:S01]  /*21cd0*/  ISETP.GE.U32.AND P2, PT, R7.reuse, 0x8, PT ;  /* 0x000000080700780c */ /* 0x040fe20003f46070 */
[----:B------:R-:W-:Y:S01]  /*21ce0*/  SHFL.IDX PT, R0, R16, RZ, 0x1f ;  /* 0x00001fff10007589 */ /* 0x000fe200000e0000 */
[----:B------:R-:W-:-:S03]  /*21cf0*/  ISETP.GE.U32.AND P3, PT, R7, 0x10, PT ;  /* 0x000000100700780c */ /* 0x000fc60003f66070 */
[----:B------:R-:W-:Y:S01]  /*21d00*/  SHFL.IDX PT, R16, R16, 0x1, 0x1f ;  /* 0x00201f0010107f89 */ /* 0x000fe200000e0000 */
[----:B-1----:R-:W-:Y:S02]  /*21d10*/  IMAD.MOV.U32 R2, RZ, RZ, RZ ;  /* 0x000000ffff027224 */ /* 0x002fe400078e00ff */
[----:B--2---:R-:W-:Y:S01]  /*21d20*/  @!P0 IMAD.MOV.U32 R2, RZ, RZ, R3 ;  /* 0x000000ffff028224 */ /* 0x004fe200078e0003 */
[----:B------:R-:W-:-:S04]  /*21d30*/  ISETP.GE.U32.AND P0, PT, R7, 0x2, PT ;  /* 0x000000020700780c */ /* 0x000fc80003f06070 */
        /* <DEDUP_REMOVED lines=16> */
.L_x_11755:
[----:B------:R-:W-:Y:S02]  /*21e40*/  ULDC UR4, c[0x0][0xc38] ;  /* 0x00030e0000047ab9 */ /* 0x000fe40000000800 */
[----:B------:R-:W-:-:S04]  /*21e50*/  IMAD.U32 R4, RZ, RZ, UR4 ;  /* 0x00000004ff047e24 */ /* 0x000fc8000f8e00ff */
[----:B--2---:R-:W-:-:S04]  /*21e60*/  IMAD R5, R14, R4, RZ ;  /* 0x000000040e057224 */ /* 0x004fc800078e02ff */
[----:B------:R-:W-:-:S05]  /*21e70*/  IMAD.IADD R16, R16, 0x1, R5 ;  /* 0x0000000110107824 */ /* 0x000fca00078e0205 */
[----:B------:R-:W-:-:S13]  /*21e80*/  ISETP.GT.AND P4, PT, R16, R0, PT ;  /* 0x000000001000720c */ /* 0x000fda0003f84270 */
[----:B------:R-:W-:Y:S05]  /*21e90*/  @P4 BRA `(.L_x_11659) ;  /* 0x00000000009c4947 */ /* 0x000fea0003800000 */
.L_x_11664:
        /* <DEDUP_REMOVED lines=10> */
[----:B-1----:R-:W1:Y:S02]  /*21f40*/  LDC.64 R2, c[0x0][0xc80] ;  /* 0x00032000ff027b82 */ /* 0x002e640000000a00 */
[----:B-1----:R-:W-:-:S06]  /*21f50*/  IMAD.WIDE R2, R5, 0x4, R2 ;  /* 0x0000000405027825 */ /* 0x002fcc00078e0202 */
[----:B------:R2:W5:Y:S02]  /*21f60*/  LDG.E R2, desc[UR40][R2.64] ;  /* 0x0000002802027981 */ /* 0x000564000c1e1900 */
.L_x_11662:
[----:B------:R-:W-:Y:S05]  /*21f70*/  BSYNC B0 ;  /* 0x0000000000007941 */ /* 0x000fea0003800000 */
.L_x_11661:
[----:B------:R-:W-:-:S03]  /*21f80*/  UMOV UR4, 0xffffffff ;  /* 0xffffffff00047882 */ /* 0x000fc60000000000 */
[----:B------:R-:W-:Y:S05]  /*21f90*/  BRA.DIV UR4, `(.L_x_11663) ;  /* 0x0000002a04887947 */ /* 0x000fea000b800000 */
[----:B-----5:R-:W3:Y:S01]  /*21fa0*/  SHFL.UP PT, R14, R2, 0x1, RZ ;  /* 0x04200000020e7989 */ /* 0x020ee200000e00ff */
[----:B------:R-:W-:-:S04]  /*21fb0*/  LOP3.LUT P4, RZ, R23, 0x1, RZ, 0xc0, !PT ;  /* 0x0000000117ff7812 */ /* 0x000fc8000788c0ff */
[----:B---3--:R-:W-:-:S05]  /*21fc0*/  SEL R13, R14, RZ, P4 ;  /* 0x000000ff0e0d7207 */ /* 0x008fca0002000000 */
[----:B------:R-:W-:-:S05]  /*21fd0*/  IMAD.IADD R13, R2, 0x1, R13 ;  /* 0x00000001020d7824 */ /* 0x000fca00078e020d */
[----:B------:R-:W3:Y:S02]  /*21fe0*/  SHFL.UP PT, R14, R13, 0x2, RZ ;  /* 0x044000000d0e7989 */ /* 0x000ee400000e00ff */
[----:B---3--:R-:W-:-:S05]  /*21ff0*/  SEL R14, R14, RZ, P0 ;  /* 0x000000ff0e0e7207 */ /* 0x008fca0000000000 */
[----:B-12---:R-:W-:-:S05]  /*22000*/  IMAD.IADD R3, R13, 0x1, R14 ;  /* 0x000000010d037824 */ /* 0x006fca00078e020e */
        /* <DEDUP_REMOVED lines=10> */
.L_x_11763:
[----:B------:R-:W-:Y:S02]  /*220b0*/  ULDC UR4, c[0x0][0xc38] ;  /* 0x00030e0000047ab9 */ /* 0x000fe40000000800 */
[----:B------:R-:W-:-:S04]  /*220c0*/  IMAD.U32 R4, RZ, RZ, UR4 ;  /* 0x00000004ff047e24 */ /* 0x000fc8000f8e00ff */
[----:B--2---:R-:W-:-:S04]  /*220d0*/  IMAD R5, R14, R4, RZ ;  /* 0x000000040e057224 */ /* 0x004fc800078e02ff */
[----:B------:R-:W-:-:S05]  /*220e0*/  IMAD.IADD R16, R5, 0x1, R16 ;  /* 0x0000000105107824 */ /* 0x000fca00078e0210 */
[----:B------:R-:W-:-:S13]  /*220f0*/  ISETP.GT.AND P4, PT, R16, R0, PT ;  /* 0x000000001000720c */ /* 0x000fda0003f84270 */
[----:B------:R-:W-:Y:S05]  /*22100*/  @!P4 BRA `(.L_x_11664) ;  /* 0xfffffffc0064c947 */ /* 0x000fea000383ffff */
.L_x_11659:
        /* <DEDUP_REMOVED lines=8> */
.L_x_11767:
[----:B------:R-:W-:Y:S01]  /*22190*/  ISETP.NE.AND P0, PT, R5, RZ, PT ;  /* 0x000000ff0500720c */ /* 0x000fe20003f05270 */
[----:B------:R-:W-:-:S12]  /*221a0*/  IMAD.MOV.U32 R5, RZ, RZ, RZ ;  /* 0x000000ffff057224 */ /* 0x000fd800078e00ff */
[----:B------:R-:W-:Y:S05]  /*221b0*/  @!P0 BRA `(.L_x_11666) ;  /* 0x0000000000108947 */ /* 0x000fea0003800000 */
[----:B------:R-:W-:Y:S01]  /*221c0*/  UMOV UR4, 0xffffffff ;  /* 0xffffffff00047882 */ /* 0x000fe20000000000 */
[----:B0-----:R-:W-:Y:S02]  /*221d0*/  VIADD R12, R6, 0xffffffff ;  /* 0xffffffff060c7836 */ /* 0x001fe40000000000 */
[----:B------:R-:W-:Y:S05]  /*221e0*/  BRA.DIV UR4, `(.L_x_11667) ;  /* 0x0000002a04fc7947 */ /* 0x000fea000b800000 */
[----:B------:R4:W0:Y:S02]  /*221f0*/  SHFL.IDX PT, R5, R3, R12, 0x1f ;  /* 0x00001f0c03057589 */ /* 0x00082400000e0000 */
.L_x_11666:
[----:B-12-4-:R-:W1:Y:S01]  /*22200*/  LDC.64 R2, c[0x0][0xc90] ;  /* 0x00032400ff027b82 */ /* 0x016e620000000a00 */
[----:B------:R-:W-:-:S04]  /*22210*/  IMAD.IADD R19, R6, 0x1, R19 ;  /* 0x0000000106137824 */ /* 0x000fc800078e0213 */
[----:B-1----:R-:W-:-:S05]  /*22220*/  IMAD.WIDE R2, R19, 0x4, R2 ;  /* 0x0000000413027825 */ /* 0x002fca00078e0202 */
[----:B------:R1:W3:Y:S01]  /*22230*/  LDG.E R7, desc[UR40][R2.64] ;  /* 0x0000002802077981 */ /* 0x0002e2000c1e1900 */
[----:B0-----:R-:W-:-:S04]  /*22240*/  IMAD R16, R5, R4, R16 ;  /* 0x0000000405107224 */ /* 0x001fc800078e0210 */
[----:B------:R-:W-:Y:S02]  /*22250*/  IMAD.IADD R5, R0, 0x1, -R16 ;  /* 0x0000000100057824 */ /* 0x000fe400078e0a10 */
[----:B-1----:R-:W-:Y:S02]  /*22260*/  IMAD.MOV.U32 R2, RZ, RZ, RZ ;  /* 0x000000ffff027224 */ /* 0x002fe400078e00ff */
[----:B---3--:R-:W-:-:S05]  /*22270*/  IMAD R6, R17, R7, RZ ;  /* 0x0000000711067224 */ /* 0x008fca00078e02ff */
[-C--:B------:R-:W-:Y:S02]  /*22280*/  IABS R8, R6.reuse ;  /* 0x0000000600087213 */ /* 0x080fe40000000000 */
[----:B------:R-:W-:Y:S02]  /*22290*/  IABS R0, R6 ;  /* 0x0000000600007213 */ /* 0x000fe40000000000 */
[----:B------:R-:W0:Y:S03]  /*222a0*/  I2F.RP R9, R8 ;  /* 0x0000000800097306 */ /* 0x000e260000209400 */
[----:B------:R-:W-:-:S05]  /*222b0*/  IMAD.MOV R0, RZ, RZ, -R0 ;  /* 0x000000ffff007224 */ /* 0x000fca00078e0a00 */
[----:B0-----:R-:W0:Y:S02]  /*222c0*/  MUFU.RCP R9, R9 ;  /* 0x0000000900097308 */ /* 0x001e240000001000 */
[----:B0-----:R-:W-:-:S06]  /*222d0*/  VIADD R10, R9, 0xffffffe ;  /* 0x0ffffffe090a7836 */ /* 0x001fcc0000000000 */
[----:B------:R-:W0:Y:S02]  /*222e0*/  F2I.FTZ.U32.TRUNC.NTZ R3, R10 ;  /* 0x0000000a00037305 */ /* 0x000e24000021f000 */
[----:B0-----:R-:W-:-:S04]  /*222f0*/  IMAD.MOV R11, RZ, RZ, -R3 ;  /* 0x000000ffff0b7224 */ /* 0x001fc800078e0a03 */
[----:B------:R-:W-:-:S04]  /*22300*/  IMAD R11, R11, R8, RZ ;  /* 0x000000080b0b7224 */ /* 0x000fc800078e02ff */
        /* <DEDUP_REMOVED lines=14> */
[----:B------:R-:W-:Y:S02]  /*223f0*/  IMAD R0, R7, R2, RZ ;  /* 0x0000000207007224 */ /* 0x000fe400078e02ff */
[----:B------:R-:W-:Y:S02]  /*22400*/  IMAD.MOV R2, RZ, RZ, -R2 ;  /* 0x000000ffff027224 */ /* 0x000fe400078e0a02 */
[----:B------:R-:W-:Y:S02]  /*22410*/  IMAD.MOV R3, RZ, RZ, -R0 ;  /* 0x000000ffff037224 */ /* 0x000fe400078e0a00 */
[----:B------:R-:W-:-:S03]  /*22420*/  IMAD R5, R6, R2, R5 ;  /* 0x0000000206057224 */ /* 0x000fc600078e0205 */
[----:B------:R-:W-:-:S04]  /*22430*/  VIADDMNMX R4, R3, R4, R7, PT ;  /* 0x0000000403047246 */ /* 0x000fc80003800107 */
        /* <DEDUP_REMOVED lines=30> */
.L_x_11660:
[----:B------:R-:W-:Y:S01]  /*22620*/  UMOV UR4, URZ ;  /* 0x0000003f00047c82 */ /* 0x000fe20008000000 */
[----:B------:R-:W-:Y:S01]  /*22630*/  UMOV UR5, URZ ;  /* 0x0000003f00057c82 */ /* 0x000fe20008000000 */
[----:B------:R-:W-:Y:S01]  /*22640*/  ULDC UR6, c[0x0][0xc3c] ;  /* 0x00030f0000067ab9 */ /* 0x000fe20000000800 */
[----:B------:R-:W-:Y:S02]  /*22650*/  IMAD.MOV.U32 R16, RZ, RZ, R0 ;  /* 0x000000ffff107224 */ /* 0x000fe400078e0000 */
[----:B------:R-:W-:Y:S02]  /*22660*/  IMAD.U32 R17, RZ, RZ, UR4 ;  /* 0x00000004ff117e24 */ /* 0x000fe4000f8e00ff */
[----:B------:R-:W-:Y:S02]  /*22670*/  IMAD.U32 R18, RZ, RZ, UR5 ;  /* 0x00000005ff127e24 */ /* 0x000fe4000f8e00ff */
[----:B------:R-:W-:-:S07]  /*22680*/  IMAD.U32 R19, RZ, RZ, UR6 ;  /* 0x00000006ff137e24 */ /* 0x000fce000f8e00ff */
.L_x_11668:
[----:B------:R-:W2:Y:S01]  /*22690*/  LDL R0, [R1+0x8] ;  /* 0x0000080001007983 */ /* 0x000ea20000100800 */
[----:B------:R-:W-:Y:S05]  /*226a0*/  WARPSYNC.ALL ;  /* 0x0000000000007948 */ /* 0x000fea0003800000 */
[----:B------:R-:W-:Y:S01]  /*226b0*/  BAR.SYNC.DEFER_BLOCKING 0x4, 0x200 ;  /* 0x0108000000007b1d */ /* 0x000fe20000010000 */
[----:B--2---:R-:W-:-:S13]  /*226c0*/  ISETP.NE.AND P0, PT, R0, RZ, PT ;  /* 0x000000ff0000720c */ /* 0x004fda0003f05270 */
[----:B-1----:R-:W1:Y:S01]  /*226d0*/  @!P0 S2R R3, SR_CgaCtaId ;  /* 0x0000000000038919 */ /* 0x002e620000008800 */
[----:B------:R-:W-:-:S04]  /*226e0*/  @!P0 MOV R0, 0x400 ;  /* 0x0000040000008802 */ /* 0x000fc80000000f00 */
[----:B-1----:R-:W-:-:S05]  /*226f0*/  @!P0 LEA R22, R3, R0, 0x18 ;  /* 0x0000000003168211 */ /* 0x002fca00078ec0ff */
[----:B------:R1:W-:Y:S01]  /*22700*/  @!P0 STS.128 [R22+0x2d8d0], R16 ;  /* 0x02d8d01016008388 */ /* 0x0003e20000000c00 */
[----:B------:R-:W-:Y:S06]  /*22710*/  BAR.ARV 0x5, 0x200 ;  /* 0x0148000000007b1d */ /* 0x000fec0000002000 */
.L_x_11657:
[----:B------:R-:W-:Y:S02]  /*22720*/  ULDC UR4, c[0x0][0xc3c] ;  /* 0x00030f0000047ab9 */ /* 0x000fe40000000800 */
[----:B---3--:R-:W-:-:S13]  /*22730*/  ISETP.GE.AND P0, PT, R19, UR4, PT ;  /* 0x0000000413007c0c */ /* 0x008fda000bf06270 */
[----:B------:R-:W-:Y:S05]  /*22740*/  @!P0 BRA `(.L_x_11669) ;  /* 0xffffff9000108947 */ /* 0x000fea000383ffff */
[----:B------:R-:W-:Y:S05]  /*22750*/  BSYNC B8 ;  /* 0x0000000000087941 */ /* 0x000fea0003800000 */
.L_x_11505:
        /* <DEDUP_REMOVED lines=12> */
.L_x_11770:
[----:B------:R-:W-:Y:S05]  /*22820*/  BSYNC B0 ;  /* 0x0000000000007941 */ /* 0x000fea0003800000 */
.L_x_11670:
[----:B------:R-:W-:-:S03]  /*22830*/  UMOV UR4, 0xffffffff ;  /* 0xffffffff00047882 */ /* 0x000fc60000000000 */
[----:B------:R-:W-:Y:S05]  /*22840*/  BRA.DIV UR4, `(.L_x_11672) ;  /* 0x0000002604a07947 */ /* 0x000fea000b800000 */
[----:B-1----:R-:W1:Y:S02]  /*22850*/  S2R R0, SR_TID.X ;  /* 0x0000000000007919 */ /* 0x002e640000002100 */
[----:B-1----:R-:W-:-:S04]  /*22860*/  SHF.R.U32.HI R0, RZ, 0x5, R0 ;  /* 0x00000005ff007819 */ /* 0x002fc80000011600 */
[----:B------:R-:W-:-:S05]  /*22870*/  LOP3.LUT R0, R0, 0x3, RZ, 0xc0, !PT ;  /* 0x0000000300007812 */ /* 0x000fca00078ec0ff */
[----:B------:R1:W3:Y:S02]  /*22880*/  SHFL.IDX PT, R14, R0, RZ, 0x1f ;  /* 0x00001fff000e7589 */ /* 0x0002e400000e0000 */
.L_x_11773:
[----:B---3--:R-:W-:-:S13]  /*22890*/  ISETP.NE.AND P0, PT, R14, RZ, PT ;  /* 0x000000ff0e00720c */ /* 0x008fda0003f05270 */
[----:B------:R-:W-:Y:S05]  /*228a0*/  @P0 BRA `(.L_x_11290) ;  /* 0x0000000000880947 */ /* 0x000fea0003800000 */
[----:B------:R-:W-:-:S03]  /*228b0*/  UMOV UR4, 0xffffffff ;  /* 0xffffffff00047882 */ /* 0x000fc60000000000 */
[----:B------:R-:W-:Y:S05]  /*228c0*/  BRA.DIV UR4, `(.L_x_11673) ;  /* 0x0000002604b47947 */ /* 0x000fea000b800000 */
[----:B------:R-:W-:-:S13]  /*228d0*/  ELECT P6, URZ, PT ;  /* 0x00000000003f782f */ /* 0x000fda00038c0000 */
.L_x_11776:
[----:B------:R-:W-:Y:S05]  /*228e0*/  @!P6 BRA `(.L_x_11290) ;  /* 0x000000000078e947 */ /* 0x000fea0003800000 */
[----:B------:R-:W-:-:S06]  /*228f0*/  ULOP3.LUT UR4, UR36, 0x2, URZ, 0xfc, !UPT ;  /* 0x0000000224047892 */ /* 0x000fcc000f8efc3f */
[----:B-1----:R-:W-:-:S05]  /*22900*/  IMAD.U32 R0, RZ, RZ, UR4 ;  /* 0x00000004ff007e24 */ /* 0x002fca000f8e00ff */
[----:B------:R-:W-:-:S13]  /*22910*/  ISETP.NE.AND P2, PT, R0, 0x3, PT ;  /* 0x000000030000780c */ /* 0x000fda0003f45270 */
[----:B------:R-:W-:Y:S05]  /*22920*/  @!P2 BRA `(.L_x_11674) ;  /* 0x000000000004a947 */ /* 0x000fea0003800000 */
[----:B------:R-:W-:Y:S01]  /*22930*/  BPT.TRAP 0x1 ;  /* 0x000000040000795c */ /* 0x000fe20000300000 */
.L_x_11674:
        /* <DEDUP_REMOVED lines=12> */
.L_x_11777:
[----:B------:R-:W3:Y:S02]  /*22a00*/  SYNCS.PHASECHK.TRANS64.TRYWAIT P0, [R3+URZ], R0 ;  /* 0x00000000030075a7 */ /* 0x000ee4000800017f */
[----:B---3--:R-:W-:Y:S05]  /*22a10*/  @!P0 BRA `(.L_x_11676) ;  /* 0x0000002400948947 */ /* 0x008fea0003800000 */
.L_x_11778:
[----:B------:R-:W-:Y:S05]  /*22a20*/  @!P2 BRA `(.L_x_11677) ;  /* 0x000000000004a947 */ /* 0x000fea0003800000 */
[----:B------:R-:W-:Y:S01]  /*22a30*/  BPT.TRAP 0x1 ;  /* 0x000000040000795c */ /* 0x000fe20000300000 */
.L_x_11677:
[----:B---3--:R-:W-:-:S04]  /*22a40*/  VIADD R3, R7, 0x2d860 ;  /* 0x0002d86007037836 */ /* 0x008fc80000000000 */
[----:B-1----:R-:W-:-:S04]  /*22a50*/  IMAD R5, R24, 0x8, R3 ;  /* 0x0000000818057824 */ /* 0x002fc800078e0203 */
[----:B------:R-:W1:Y:S02]  /*22a60*/  SYNCS.PHASECHK.TRANS64.TRYWAIT P0, [R5+URZ], R4 ;  /* 0x00000004050075a7 */ /* 0x000e64000800017f */
[----:B-1----:R-:W-:Y:S05]  /*22a70*/  @!P0 BRA `(.L_x_11678) ;  /* 0x0000002400908947 */ /* 0x002fea0003800000 */
.L_x_11779:
[----:B------:R-:W-:-:S07]  /*22a80*/  IMAD R3, R6, 0x8, R3 ;  /* 0x0000000806037824 */ /* 0x000fce00078e0203 */
.L_x_11679:
[----:B---3--:R3:W4:Y:S02]  /*22a90*/  SYNCS.PHASECHK.TRANS64.TRYWAIT P0, [R3+URZ], R0 ;  /* 0x00000000030075a7 */ /* 0x008724000800017f */
[----:B----4-:R-:W-:Y:S05]  /*22aa0*/  @!P0 NANOSLEEP.SYNCS 0x989680 ;  /* 0x009896800000895d */ /* 0x010fea0003900000 */
[----:B------:R-:W4:Y:S02]  /*22ab0*/  @!P0 SYNCS.PHASECHK.TRANS64 P0, [R3+URZ], R0 ;  /* 0x00000000030085a7 */ /* 0x000f24000800007f */
[----:B----4-:R-:W-:Y:S05]  /*22ac0*/  @!P0 BRA `(.L_x_11679) ;  /* 0xfffffffc00f08947 */ /* 0x010fea000383ffff */
.L_x_11290:
[----:B------:R-:W-:Y:S05]  /*22ad0*/  BSYNC B9 ;  /* 0x0000000000097941 */ /* 0x000fea0003800000 */
.L_x_11287:
[----:B------:R-:W-:Y:S05]  /*22ae0*/  EXIT ;  /* 0x000000000000794d */ /* 0x000fea0003800000 */
.L_x_11314:
[----:B0-----:R0:W1:Y:S02]  /*22af0*/  SYNCS.PHASECHK.TRANS64.TRYWAIT P5, [R14+URZ+0x2d890], R85 ;  /* 0x02d890550e0075a7 */ /* 0x00106400080a017f */
[----:B-1----:R-:W-:Y:S05]  /*22b00*/  @!P5 NANOSLEEP.SYNCS 0x989680 ;  /* 0x009896800000d95d */ /* 0x002fea0003900000 */
[----:B------:R-:W1:Y:S02]  /*22b10*/  @!P5 SYNCS.PHASECHK.TRANS64 P5, [R14+URZ+0x2d890], R85 ;  /* 0x02d890550e00d5a7 */ /* 0x000e6400080a007f */
[----:B-1----:R-:W-:Y:S05]  /*22b20*/  @!P5 BRA `(.L_x_11314) ;  /* 0xfffffffc00f0d947 */ /* 0x002fea000383ffff */
[----:B------:R-:W-:Y:S05]  /*22b30*/  BRA `(.L_x_11680) ;  /* 0xfffffe08004c7947 */ /* 0x000fea000383ffff */
.L_x_11342:
[----:B0-----:R0:W1:Y:S02]  /*22b40*/  SYNCS.PHASECHK.TRANS64.TRYWAIT P5, [R14+URZ+0x2d890], R85 ;  /* 0x02d890550e0075a7 */ /* 0x00106400080a017f */
[----:B-1----:R-:W-:Y:S05]  /*22b50*/  @!P5 NANOSLEEP.SYNCS 0x989680 ;  /* 0x009896800000d95d */ /* 0x002fea0003900000 */
[----:B------:R-:W1:Y:S02]  /*22b60*/  @!P5 SYNCS.PHASECHK.TRANS64 P5, [R14+URZ+0x2d890], R85 ;  /* 0x02d890550e00d5a7 */ /* 0x000e6400080a007f */
[----:B-1----:R-:W-:Y:S05]  /*22b70*/  @!P5 BRA `(.L_x_11342) ;  /* 0xfffffffc00f0d947 */ /* 0x002fea000383ffff */
[----:B------:R-:W-:Y:S05]  /*22b80*/  BRA `(.L_x_11681) ;  /* 0xfffffe2400047947 */ /* 0x000fea000383ffff */
.L_x_11355:
[----:B0-----:R0:W1:Y:S02]  /*22b90*/  SYNCS.PHASECHK.TRANS64.TRYWAIT P4, [R14+URZ+0x2d890], R85 ;  /* 0x02d890550e0075a7 */ /* 0x001064000808017f */
[----:B-1----:R-:W-:Y:S05]  /*22ba0*/  @!P4 NANOSLEEP.SYNCS 0x989680 ;  /* 0x009896800000c95d */ /* 0x002fea0003900000 */
[----:B------:R-:W1:Y:S02]  /*22bb0*/  @!P4 SYNCS.PHASECHK.TRANS64 P4, [R14+URZ+0x2d890], R85 ;  /* 0x02d890550e00c5a7 */ /* 0x000e64000808007f */
[----:B-1----:R-:W-:Y:S05]  /*22bc0*/  @!P4 BRA `(.L_x_11355) ;  /* 0xfffffffc00f0c947 */ /* 0x002fea000383ffff */
[----:B------:R-:W-:Y:S05]  /*22bd0*/  BRA `(.L_x_11682) ;  /* 0xfffffe3c00947947 */ /* 0x000fea000383ffff */
.L_x_11359:
[----:B--2---:R2:W3:Y:S02]  /*22be0*/  SYNCS.PHASECHK.TRANS64.TRYWAIT P3, [R14+URZ+0x2d8b0], R85 ;  /* 0x02d8b0550e0075a7 */ /* 0x0044e4000806017f */
[----:B---3--:R-:W-:Y:S05]  /*22bf0*/  @!P3 NANOSLEEP.SYNCS 0x989680 ;  /* 0x009896800000b95d */ /* 0x008fea0003900000 */
[----:B------:R-:W3:Y:S02]  /*22c00*/  @!P3 SYNCS.PHASECHK.TRANS64 P3, [R14+URZ+0x2d8b0], R85 ;  /* 0x02d8b0550e00b5a7 */ /* 0x000ee4000806007f */
[----:B---3--:R-:W-:Y:S05]  /*22c10*/  @!P3 BRA `(.L_x_11359) ;  /* 0xfffffffc00f0b947 */ /* 0x008fea000383ffff */
[----:B------:R-:W-:Y:S05]  /*22c20*/  BRA `(.L_x_11683) ;  /* 0xfffffe40002c7947 */ /* 0x000fea000383ffff */
.L_x_11373:
        /* <DEDUP_REMOVED lines=13> */
.L_x_11685:
[----:B------:R-:W-:Y:S05]  /*22d00*/  BSYNC B0 ;  /* 0x0000000000007941 */ /* 0x000fea0003800000 */
.L_x_11684:
[----:B------:R-:W-:Y:S01]  /*22d10*/  IMAD.MOV.U32 R157, RZ, RZ, R14 ;  /* 0x000000ffff9d7224 */ /* 0x000fe200078e000e */
[----:B------:R-:W-:Y:S06]  /*22d20*/  BRA `(.L_x_11686) ;  /* 0xfffffe48008c7947 */ /* 0x000fec000383ffff */
.L_x_11384:
[----:B------:R-:W-:Y:S01]  /*22d30*/  BSSY B1, `(.L_x_11687) ;  /* 0x0000007000017945 */ /* 0x000fe20003800000 */
[----:B------:R-:W-:Y:S02]  /*22d40*/  IMAD.MOV.U32 R12, RZ, RZ, RZ ;  /* 0x000000ffff0c7224 */ /* 0x000fe400078e00ff */
[----:B------:R-:W-:Y:S02]  /*22d50*/  IMAD.MOV.U32 R11, RZ, RZ, 0x1e1f ;  /* 0x00001e1fff0b7424 */ /* 0x000fe400078e00ff */
[----:B------:R-:W-:-:S07]  /*22d60*/  IMAD.MOV.U32 R15, RZ, RZ, -0x1 ;  /* 0xffffffffff0f7424 */ /* 0x000fce00078e00ff */
[----:B------:R-:W-:Y:S05]  /*22d70*/  WARPSYNC.COLLECTIVE R15, `(.L_x_11688) ;  /* 0x000000000f087348 */ /* 0x000fea0003c00000 */
[----:B------:R0:W1:Y:S02]  /*22d80*/  SHFL.IDX P6, R14, R13, R12, R11 ;  /* 0x0000000c0d0e7389 */ /* 0x00006400000c000b */
[----:B01----:R-:W-:Y:S01]  /*22d90*/  ENDCOLLECTIVE ;  /* 0x000000000000791b */ /* 0x003fe20003800000 */
.L_x_11688:
[----:B------:R-:W-:Y:S05]  /*22da0*/  BSYNC B1 ;  /* 0x0000000000017941 */ /* 0x000fea0003800000 */
.L_x_11687:
        /* <DEDUP_REMOVED lines=8> */
.L_x_11689:
[----:B------:R-:W-:Y:S02]  /*22e30*/  IMAD.MOV.U32 R13, RZ, RZ, R5 ;  /* 0x000000ffff0d7224 */ /* 0x000fe400078e0005 */
[----:B------:R-:W-:-:S07]  /*22e40*/  IMAD.MOV.U32 R0, RZ, RZ, R14 ;  /* 0x000000ffff007224 */ /* 0x000fce00078e000e */
[----:B------:R-:W-:Y:S05]  /*22e50*/  WARPSYNC.COLLECTIVE R15, `(.L_x_11690) ;  /* 0x000000000f087348 */ /* 0x000fea0003c00000 */
[----:B------:R0:W1:Y:S02]  /*22e60*/  SHFL.IDX P6, R14, R13, R12, R11 ;  /* 0x0000000c0d0e7389 */ /* 0x00006400000c000b */
[----:B01----:R-:W-:Y:S01]  /*22e70*/  ENDCOLLECTIVE ;  /* 0x000000000000791b */ /* 0x003fe20003800000 */
.L_x_11690:
[----:B------:R-:W-:Y:S02]  /*22e80*/  IMAD.MOV.U32 R13, RZ, RZ, R4 ;  /* 0x000000ffff0d7224 */ /* 0x000fe400078e0004 */
[----:B------:R-:W-:-:S07]  /*22e90*/  IMAD.MOV.U32 R5, RZ, RZ, R14 ;  /* 0x000000ffff057224 */ /* 0x000fce00078e000e */
[----:B------:R-:W-:Y:S05]  /*22ea0*/  WARPSYNC.COLLECTIVE R15, `(.L_x_11691) ;  /* 0x000000000f087348 */ /* 0x000fea0003c00000 */
[----:B------:R0:W1:Y:S02]  /*22eb0*/  SHFL.IDX P6, R14, R13, R12, R11 ;  /* 0x0000000c0d0e7389 */ /* 0x00006400000c000b */
[----:B01----:R-:W-:Y:S01]  /*22ec0*/  ENDCOLLECTIVE ;  /* 0x000000000000791b */ /* 0x003fe20003800000 */
.L_x_11691:
[----:B------:R-:W-:Y:S05]  /*22ed0*/  BRA `(.L_x_11692) ;  /* 0xfffffe5000087947 */ /* 0x000fea000383ffff */
.L_x_11388:
[----:B0-----:R0:W1:Y:S02]  /*22ee0*/  SYNCS.PHASECHK.TRANS64.TRYWAIT P1, [R2+URZ+0x2d800], R3 ;  /* 0x02d80003020075a7 */ /* 0x001064000802017f */
[----:B-1----:R-:W-:Y:S05]  /*22ef0*/  @!P1 NANOSLEEP.SYNCS 0x989680 ;  /* 0x009896800000995d */ /* 0x002fea0003900000 */
[----:B------:R-:W1:Y:S02]  /*22f00*/  @!P1 SYNCS.PHASECHK.TRANS64 P1, [R2+URZ+0x2d800], R3 ;  /* 0x02d80003020095a7 */ /* 0x000e64000802007f */
[----:B-1----:R-:W-:Y:S05]  /*22f10*/  @!P1 BRA `(.L_x_11388) ;  /* 0xfffffffc00f09947 */ /* 0x002fea000383ffff */
[----:B------:R-:W-:Y:S05]  /*22f20*/  BRA `(.L_x_11693) ;  /* 0xfffffe58004c7947 */ /* 0x000fea000383ffff */
.L_x_11400:
[----:B------:R-:W-:Y:S01]  /*22f30*/  BSSY B1, `(.L_x_11694) ;  /* 0x0000007000017945 */ /* 0x000fe20003800000 */
[----:B------:R-:W-:Y:S02]  /*22f40*/  IMAD.MOV.U32 R12, RZ, RZ, RZ ;  /* 0x000000ffff0c7224 */ /* 0x000fe400078e00ff */
[----:B------:R-:W-:Y:S02]  /*22f50*/  IMAD.MOV.U32 R11, RZ, RZ, 0x1e1f ;  /* 0x00001e1fff0b7424 */ /* 0x000fe400078e00ff */
[----:B------:R-:W-:-:S07]  /*22f60*/  IMAD.MOV.U32 R15, RZ, RZ, -0x1 ;  /* 0xffffffffff0f7424 */ /* 0x000fce00078e00ff */
[----:B------:R-:W-:Y:S05]  /*22f70*/  WARPSYNC.COLLECTIVE R15, `(.L_x_11695) ;  /* 0x000000000f087348 */ /* 0x000fea0003c00000 */
[----:B------:R0:W1:Y:S02]  /*22f80*/  SHFL.IDX P6, R14, R13, R12, R11 ;  /* 0x0000000c0d0e7389 */ /* 0x00006400000c000b */
[----:B01----:R-:W-:Y:S01]  /*22f90*/  ENDCOLLECTIVE ;  /* 0x000000000000791b */ /* 0x003fe20003800000 */
.L_x_11695:
[----:B------:R-:W-:Y:S05]  /*22fa0*/  BSYNC B1 ;  /* 0x0000000000017941 */ /* 0x000fea0003800000 */
.L_x_11694:
        /* <DEDUP_REMOVED lines=8> */
.L_x_11696:
[----:B------:R-:W-:Y:S02]  /*23030*/  IMAD.MOV.U32 R37, RZ, RZ, R3 ;  /* 0x000000ffff257224 */ /* 0x000fe400078e0003 */
[----:B------:R-:W-:Y:S02]  /*23040*/  IMAD.MOV.U32 R13, RZ, RZ, R5 ;  /* 0x000000ffff0d7224 */ /* 0x000fe400078e0005 */
[----:B------:R-:W-:-:S07]  /*23050*/  IMAD.MOV.U32 R0, RZ, RZ, R14 ;  /* 0x000000ffff007224 */ /* 0x000fce00078e000e */
[----:B------:R-:W-:Y:S05]  /*23060*/  WARPSYNC.COLLECTIVE R15, `(.L_x_11697) ;  /* 0x000000000f087348 */ /* 0x000fea0003c00000 */
[----:B------:R0:W1:Y:S02]  /*23070*/  SHFL.IDX P6, R14, R13, R12, R11 ;  /* 0x0000000c0d0e7389 */ /* 0x00006400000c000b */
[----:B01----:R-:W-:Y:S01]  /*23080*/  ENDCOLLECTIVE ;  /* 0x000000000000791b */ /* 0x003fe20003800000 */
.L_x_11697:
[----:B------:R-:W-:Y:S02]  /*23090*/  IMAD.MOV.U32 R36, RZ, RZ, R0 ;  /* 0x000000ffff247224 */ /* 0x000fe400078e0000 */
[----:B------:R-:W-:Y:S02]  /*230a0*/  IMAD.MOV.U32 R13, RZ, RZ, R4 ;  /* 0x000000ffff0d7224 */ /* 0x000fe400078e0004 */
[----:B------:R-:W-:-:S07]  /*230b0*/  IMAD.MOV.U32 R5, RZ, RZ, R14 ;  /* 0x000000ffff057224 */ /* 0x000fce00078e000e */
[----:B------:R-:W-:Y:S05]  /*230c0*/  WARPSYNC.COLLECTIVE R15, `(.L_x_11698) ;  /* 0x000000000f087348 */ /* 0x000fea0003c00000 */
[----:B------:R0:W1:Y:S02]  /*230d0*/  SHFL.IDX P6, R14, R13, R12, R11 ;  /* 0x0000000c0d0e7389 */ /* 0x00006400000c000b */
[----:B01----:R-:W-:Y:S01]  /*230e0*/  ENDCOLLECTIVE ;  /* 0x000000000000791b */ /* 0x003fe20003800000 */
.L_x_11698:
[----:B------:R-:W-:Y:S05]  /*230f0*/  BRA `(.L_x_11699) ;  /* 0xfffffe6c00847947 */ /* 0x000fea000383ffff */
.L_x_11404:
[----:B0-----:R0:W1:Y:S02]  /*23100*/  SYNCS.PHASECHK.TRANS64.TRYWAIT P1, [R2+URZ+0x2d800], R3 ;  /* 0x02d80003020075a7 */ /* 0x001064000802017f */
[----:B-1----:R-:W-:Y:S05]  /*23110*/  @!P1 NANOSLEEP.SYNCS 0x989680 ;  /* 0x009896800000995d */ /* 0x002fea0003900000 */
[----:B------:R-:W1:Y:S02]  /*23120*/  @!P1 SYNCS.PHASECHK.TRANS64 P1, [R2+URZ+0x2d800], R3 ;  /* 0x02d80003020095a7 */ /* 0x000e64000802007f */
[----:B-1----:R-:W-:Y:S05]  /*23130*/  @!P1 BRA `(.L_x_11404) ;  /* 0xfffffffc00f09947 */ /* 0x002fea000383ffff */
[----:B------:R-:W-:Y:S05]  /*23140*/  BRA `(.L_x_11700) ;  /* 0xfffffe74001c7947 */ /* 0x000fea000383ffff */
.L_x_11412:
[----:B-1----:R1:W2:Y:S02]  /*23150*/  SYNCS.PHASECHK.TRANS64.TRYWAIT P2, [R3+URZ+0x2d830], R0 ;  /* 0x02d83000030075a7 */ /* 0x0022a4000804017f */
[----:B--2---:R-:W-:Y:S05]  /*23160*/  @!P2 NANOSLEEP.SYNCS 0x989680 ;  /* 0x009896800000a95d */ /* 0x004fea0003900000 */
[----:B------:R-:W2:Y:S02]  /*23170*/  @!P2 SYNCS.PHASECHK.TRANS64 P2, [R3+URZ+0x2d830], R0 ;  /* 0x02d830000300a5a7 */ /* 0x000ea4000804007f */
[----:B--2---:R-:W-:Y:S05]  /*23180*/  @!P2 BRA `(.L_x_11412) ;  /* 0xfffffffc00f0a947 */ /* 0x004fea000383ffff */
[----:B------:R-:W-:Y:S05]  /*23190*/  BRA `(.L_x_11411) ;  /* 0xfffffe8800c47947 */ /* 0x000fea000383ffff */
.L_x_11430:
[----:B-1----:R1:W2:Y:S02]  /*231a0*/  SYNCS.PHASECHK.TRANS64.TRYWAIT P4, [R9+URZ+0x2d830], R8 ;  /* 0x02d83008090075a7 */ /* 0x0022a4000808017f */
[----:B--2---:R-:W-:Y:S05]  /*231b0*/  @!P4 NANOSLEEP.SYNCS 0x989680 ;  /* 0x009896800000c95d */ /* 0x004fea0003900000 */
[----:B------:R-:W2:Y:S02]  /*231c0*/  @!P4 SYNCS.PHASECHK.TRANS64 P4, [R9+URZ+0x2d830], R8 ;  /* 0x02d830080900c5a7 */ /* 0x000ea4000808007f */
[----:B--2---:R-:W-:Y:S05]  /*231d0*/  @!P4 BRA `(.L_x_11430) ;  /* 0xfffffffc00f0c947 */ /* 0x004fea000383ffff */
[----:B------:R-:W-:Y:S05]  /*231e0*/  BRA `(.L_x_11429) ;  /* 0xfffffec000487947 */ /* 0x000fea000383ffff */
.L_x_11434:
[----:B-1----:R1:W2:Y:S02]  /*231f0*/  SYNCS.PHASECHK.TRANS64.TRYWAIT P3, [R9+URZ+0x2d850], R8 ;  /* 0x02d85008090075a7 */ /* 0x0022a4000806017f */
[----:B--2---:R-:W-:Y:S05]  /*23200*/  @!P3 NANOSLEEP.SYNCS 0x989680 ;  /* 0x009896800000b95d */ /* 0x004fea0003900000 */
[----:B------:R-:W2:Y:S02]  /*23210*/  @!P3 SYNCS.PHASECHK.TRANS64 P3, [R9+URZ+0x2d850], R8 ;  /* 0x02d850080900b5a7 */ /* 0x000ea4000806007f */
[----:B--2---:R-:W-:Y:S05]  /*23220*/  @!P3 BRA `(.L_x_11434) ;  /* 0xfffffffc00f0b947 */ /* 0x004fea000383ffff */
[----:B------:R-:W-:Y:S05]  /*23230*/  BRA `(.L_x_11431) ;  /* 0xfffffec4004c7947 */ /* 0x000fea000383ffff */
.L_x_11453:
[----:B-1----:R1:W2:Y:S02]  /*23240*/  SYNCS.PHASECHK.TRANS64.TRYWAIT P3, [R0+URZ+0x2d830], R11 ;  /* 0x02d8300b000075a7 */ /* 0x0022a4000806017f */
[----:B--2---:R-:W-:Y:S05]  /*23250*/  @!P3 NANOSLEEP.SYNCS 0x989680 ;  /* 0x009896800000b95d */ /* 0x004fea0003900000 */
[----:B------:R-:W2:Y:S02]  /*23260*/  @!P3 SYNCS.PHASECHK.TRANS64 P3, [R0+URZ+0x2d830], R11 ;  /* 0x02d8300b0000b5a7 */ /* 0x000ea4000806007f */
[----:B--2---:R-:W-:Y:S05]  /*23270*/  @!P3 BRA `(.L_x_11453) ;  /* 0xfffffffc00f0b947 */ /* 0x004fea000383ffff */
[----:B------:R-:W-:Y:S05]  /*23280*/  BRA `(.L_x_11452) ;  /* 0xfffffef400d07947 */ /* 0x000fea000383ffff */
.L_x_11457:
[----:B-1----:R1:W2:Y:S02]  /*23290*/  SYNCS.PHASECHK.TRANS64.TRYWAIT P2, [R6+URZ+0x2d850], R0 ;  /* 0x02d85000060075a7 */ /* 0x0022a4000804017f */
[----:B--2---:R-:W-:Y:S05]  /*232a0*/  @!P2 NANOSLEEP.SYNCS 0x989680 ;  /* 0x009896800000a95d */ /* 0x004fea0003900000 */
[----:B------:R-:W2:Y:S02]  /*232b0*/  @!P2 SYNCS.PHASECHK.TRANS64 P2, [R6+URZ+0x2d850], R0 ;  /* 0x02d850000600a5a7 */ /* 0x000ea4000804007f */
[----:B--2---:R-:W-:Y:S05]  /*232c0*/  @!P2 BRA `(.L_x_11457) ;  /* 0xfffffffc00f0a947 */ /* 0x004fea000383ffff */
[----:B------:R-:W-:Y:S05]  /*232d0*/  BRA `(.L_x_11454) ;  /* 0xfffffef800d47947 */ /* 0x000fea000383ffff */
.L_x_11464:
[----:B-1----:R1:W2:Y:S02]  /*232e0*/  SYNCS.PHASECHK.TRANS64.TRYWAIT P3, [R0+URZ+0x2d830], R11 ;  /* 0x02d8300b000075a7 */ /* 0x0022a4000806017f */
[----:B--2---:R-:W-:Y:S05]  /*232f0*/  @!P3 NANOSLEEP.SYNCS 0x989680 ;  /* 0x009896800000b95d */ /* 0x004fea0003900000 */
[----:B------:R-:W2:Y:S02]  /*23300*/  @!P3 SYNCS.PHASECHK.TRANS64 P3, [R0+URZ+0x2d830], R11 ;  /* 0x02d8300b0000b5a7 */ /* 0x000ea4000806007f */
[----:B--2---:R-:W-:Y:S05]  /*23310*/  @!P3 BRA `(.L_x_11464) ;  /* 0xfffffffc00f0b947 */ /* 0x004fea000383ffff */
[----:B------:R-:W-:Y:S05]  /*23320*/  BRA `(.L_x_11463) ;  /* 0xffffff1800a47947 */ /* 0x000fea000383ffff */
.L_x_11468:
[----:B-1----:R1:W2:Y:S02]  /*23330*/  SYNCS.PHASECHK.TRANS64.TRYWAIT P2, [R6+URZ+0x2d850], R0 ;  /* 0x02d85000060075a7 */ /* 0x0022a4000804017f */
[----:B--2---:R-:W-:Y:S05]  /*23340*/  @!P2 NANOSLEEP.SYNCS 0x989680 ;  /* 0x009896800000a95d */ /* 0x004fea0003900000 */
[----:B------:R-:W2:Y:S02]  /*23350*/  @!P2 SYNCS.PHASECHK.TRANS64 P2, [R6+URZ+0x2d850], R0 ;  /* 0x02d850000600a5a7 */ /* 0x000ea4000804007f */
[----:B--2---:R-:W-:Y:S05]  /*23360*/  @!P2 BRA `(.L_x_11468) ;  /* 0xfffffffc00f0a947 */ /* 0x004fea000383ffff */
[----:B------:R-:W-:Y:S05]  /*23370*/  BRA `(.L_x_11465) ;  /* 0xffffff1c00a87947 */ /* 0x000fea000383ffff */
.L_x_11481:
[----:B-1----:R1:W2:Y:S02]  /*23380*/  SYNCS.PHASECHK.TRANS64.TRYWAIT P0, [R10+URZ+0x2d850], R7 ;  /* 0x02d850070a0075a7 */ /* 0x0022a4000800017f */
[----:B--2---:R-:W-:Y:S05]  /*23390*/  @!P0 NANOSLEEP.SYNCS 0x989680 ;  /* 0x009896800000895d */ /* 0x004fea0003900000 */
[----:B------:R-:W2:Y:S02]  /*233a0*/  @!P0 SYNCS.PHASECHK.TRANS64 P0, [R10+URZ+0x2d850], R7 ;  /* 0x02d850070a0085a7 */ /* 0x000ea4000800007f */
[----:B--2---:R-:W-:Y:S05]  /*233b0*/  @!P0 BRA `(.L_x_11481) ;  /* 0xfffffffc00f08947 */ /* 0x004fea000383ffff */
[----:B------:R-:W-:Y:S05]  /*233c0*/  BRA `(.L_x_11480) ;  /* 0xffffff4c00747947 */ /* 0x000fea000383ffff */
.L_x_11491:
[----:B------:R-:W-:Y:S02]  /*233d0*/  IMAD.MOV.U32 R13, RZ, RZ, R4 ;  /* 0x000000ffff0d7224 */ /* 0x000fe400078e0004 */
[----:B------:R-:W-:Y:S02]  /*233e0*/  IMAD.MOV.U32 R12, RZ, RZ, RZ ;  /* 0x000000ffff0c7224 */ /* 0x000fe400078e00ff */
[----:B------:R-:W-:Y:S02]  /*233f0*/  IMAD.MOV.U32 R11, RZ, RZ, 0x1c1f ;  /* 0x00001c1fff0b7424 */ /* 0x000fe400078e00ff */
[----:B------:R-:W-:-:S07]  /*23400*/  IMAD.MOV.U32 R15, RZ, RZ, -0x1 ;  /* 0xffffffffff0f7424 */ /* 0x000fce00078e00ff */
[----:B-1----:R-:W-:Y:S05]  /*23410*/  WARPSYNC.COLLECTIVE R15, `(.L_x_11701) ;  /* 0x000000000f087348 */ /* 0x002fea0003c00000 */
[----:B------:R0:W2:Y:S02]  /*23420*/  SHFL.IDX P6, R14, R13, R12, R11 ;  /* 0x0000000c0d0e7389 */ /* 0x0000a400000c000b */
[----:B012---:R-:W-:Y:S01]  /*23430*/  ENDCOLLECTIVE ;  /* 0x000000000000791b */ /* 0x007fe20003800000 */
.L_x_11701:
[----:B------:R-:W-:Y:S02]  /*23440*/  IMAD.MOV.U32 R13, RZ, RZ, R0 ;  /* 0x000000ffff0d7224 */ /* 0x000fe400078e0000 */
[----:B------:R-:W-:-:S07]  /*23450*/  IMAD.MOV.U32 R3, RZ, RZ, R14 ;  /* 0x000000ffff037224 */ /* 0x000fce00078e000e */
[----:B------:R-:W-:Y:S05]  /*23460*/  WARPSYNC.COLLECTIVE R15, `(.L_x_11702) ;  /* 0x000000000f087348 */ /* 0x000fea0003c00000 */
[----:B------:R0:W1:Y:S02]  /*23470*/  SHFL.IDX P6, R14, R13, R12, R11 ;  /* 0x0000000c0d0e7389 */ /* 0x00006400000c000b */
[----:B01----:R-:W-:Y:S01]  /*23480*/  ENDCOLLECTIVE ;  /* 0x000000000000791b */ /* 0x003fe20003800000 */
.L_x_11702:
[----:B------:R-:W-:Y:S05]  /*23490*/  BRA `(.L_x_11703) ;  /* 0xffffff7000807947 */ /* 0x000fea000383ffff */
.L_x_11494:
[----:B------:R-:W-:Y:S01]  /*234a0*/  BSSY B1, `(.L_x_11704) ;  /* 0x0000008000017945 */ /* 0x000fe20003800000 */
[----:B----4-:R-:W-:Y:S02]  /*234b0*/  IMAD.MOV.U32 R13, RZ, RZ, R4 ;  /* 0x000000ffff0d7224 */ /* 0x010fe400078e0004 */
[----:B------:R-:W-:Y:S02]  /*234c0*/  IMAD.MOV.U32 R12, RZ, RZ, 0x1 ;  /* 0x00000001ff0c7424 */ /* 0x000fe400078e00ff */
[----:B------:R-:W-:Y:S02]  /*234d0*/  IMAD.MOV.U32 R11, RZ, RZ, 0x1c1f ;  /* 0x00001c1fff0b7424 */ /* 0x000fe400078e00ff */
[----:B------:R-:W-:-:S07]  /*234e0*/  IMAD.MOV.U32 R15, RZ, RZ, -0x1 ;  /* 0xffffffffff0f7424 */ /* 0x000fce00078e00ff */
[----:B0123--:R-:W-:Y:S05]  /*234f0*/  WARPSYNC.COLLECTIVE R15, `(.L_x_11705) ;  /* 0x000000000f087348 */ /* 0x00ffea0003c00000 */
[----:B---3--:R3:W4:Y:S02]  /*23500*/  SHFL.IDX P6, R14, R13, R12, R11 ;  /* 0x0000000c0d0e7389 */ /* 0x00872400000c000b */
[----:B01234-:R-:W-:Y:S01]  /*23510*/  ENDCOLLECTIVE ;  /* 0x000000000000791b */ /* 0x01ffe20003800000 */
.L_x_11705:
[----:B------:R-:W-:Y:S05]  /*23520*/  BSYNC B1 ;  /* 0x0000000000017941 */ /* 0x000fea0003800000 */
.L_x_11704:
        /* <DEDUP_REMOVED lines=8> */
.L_x_11706:
[----:B------:R-:W-:Y:S05]  /*235b0*/  BRA `(.L_x_11707) ;  /* 0xffffff7000947947 */ /* 0x000fea000383ffff */
.L_x_11519:
[----:B------:R-:W1:Y:S01]  /*235c0*/  S2R R11, SR_TID.X ;  /* 0x00000000000b7919 */ /* 0x000e620000002100 */
[----:B------:R-:W-:Y:S01]  /*235d0*/  BSSY B1, `(.L_x_11708) ;  /* 0x000000a000017945 */ /* 0x000fe20003800000 */
[----:B0-----:R-:W-:Y:S02]  /*235e0*/  IMAD.MOV.U32 R12, RZ, RZ, RZ ;  /* 0x000000ffff0c7224 */ /* 0x001fe400078e00ff */
[----:B------:R-:W-:Y:S01]  /*235f0*/  IMAD.MOV.U32 R15, RZ, RZ, -0x1 ;  /* 0xffffffffff0f7424 */ /* 0x000fe200078e00ff */
[----:B-1----:R-:W-:-:S04]  /*23600*/  SHF.R.U32.HI R11, RZ, 0x5, R11 ;  /* 0x00000005ff0b7819 */ /* 0x002fc8000001160b */
[----:B------:R-:W-:-:S05]  /*23610*/  LOP3.LUT R11, R11, 0x3, RZ, 0xc0, !PT ;  /* 0x000000030b0b7812 */ /* 0x000fca00078ec0ff */
[----:B------:R-:W-:Y:S02]  /*23620*/  IMAD.MOV.U32 R13, RZ, RZ, R11 ;  /* 0x000000ffff0d7224 */ /* 0x000fe400078e000b */
[----:B------:R-:W-:-:S07]  /*23630*/  IMAD.MOV.U32 R11, RZ, RZ, 0x1f ;  /* 0x0000001fff0b7424 */ /* 0x000fce00078e00ff */
[----:B------:R-:W-:Y:S05]  /*23640*/  WARPSYNC.COLLECTIVE R15, `(.L_x_11709) ;  /* 0x000000000f087348 */ /* 0x000fea0003c00000 */
[----:B------:R0:W1:Y:S02]  /*23650*/  SHFL.IDX P6, R14, R13, R12, R11 ;  /* 0x0000000c0d0e7389 */ /* 0x00006400000c000b */
[----:B01----:R-:W-:Y:S01]  /*23660*/  ENDCOLLECTIVE ;  /* 0x000000000000791b */ /* 0x003fe20003800000 */
.L_x_11709:
[----:B------:R-:W-:Y:S05]  /*23670*/  BSYNC B1 ;  /* 0x0000000000017941 */ /* 0x000fea0003800000 */
.L_x_11708:
[----:B------:R-:W-:Y:S05]  /*23680*/  BRA `(.L_x_11710) ;  /* 0xffffff8800e07947 */ /* 0x000fea000383ffff */
.L_x_11521:
[----:B------:R-:W-:Y:S01]  /*23690*/  BSSY B1, `(.L_x_11711) ;  /* 0x0000006000017945 */ /* 0x000fe20003800000 */
[----:B------:R-:W-:-:S07]  /*236a0*/  IMAD.MOV.U32 R15, RZ, RZ, -0x1 ;  /* 0xffffffffff0f7424 */ /* 0x000fce00078e00ff */
[----:B01----:R-:W-:Y:S05]  /*236b0*/  WARPSYNC.COLLECTIVE R15, `(.L_x_11712) ;  /* 0x000000000f0c7348 */ /* 0x003fea0003c00000 */
[----:B------:R-:W-:Y:S02]  /*236c0*/  ELECT P6, UR62, PT ;  /* 0x00000000003e782f */ /* 0x000fe400038c0000 */
[----:B------:R-:W-:Y:S01]  /*236d0*/  MOV R14, UR62 ;  /* 0x0000003e000e7c02 */ /* 0x000fe20008000f00 */
[----:B01----:R-:W-:Y:S10]  /*236e0*/  ENDCOLLECTIVE ;  /* 0x000000000000791b */ /* 0x003ff40003800000 */
.L_x_11712:
[----:B------:R-:W-:Y:S05]  /*236f0*/  BSYNC B1 ;  /* 0x0000000000017941 */ /* 0x000fea0003800000 */
.L_x_11711:
[----:B------:R-:W-:Y:S01]  /*23700*/  PLOP3.LUT P2, PT, P6, PT, PT, 0x80, 0x0 ;  /* 0x000000000000781c */ /* 0x000fe2000374f070 */
[----:B------:R-:W-:-:S12]  /*23710*/  BRA `(.L_x_11520) ;  /* 0xffffff8800d47947 */ /* 0x000fd8000383ffff */
.L_x_11523:
[----:B-1----:R1:W2:Y:S02]  /*23720*/  SYNCS.PHASECHK.TRANS64.TRYWAIT P0, [R22+URZ+0x2d820], R3 ;  /* 0x02d82003160075a7 */ /* 0x0022a4000800017f */
[----:B--2---:R-:W-:Y:S05]  /*23730*/  @!P0 NANOSLEEP.SYNCS 0x989680 ;  /* 0x009896800000895d */ /* 0x004fea0003900000 */
[----:B------:R-:W2:Y:S02]  /*23740*/  @!P0 SYNCS.PHASECHK.TRANS64 P0, [R22+URZ+0x2d820], R3 ;  /* 0x02d82003160085a7 */ /* 0x000ea4000800007f */
[----:B--2---:R-:W-:Y:S05]  /*23750*/  @!P0 BRA `(.L_x_11523) ;  /* 0xfffffffc00f08947 */ /* 0x004fea000383ffff */
[----:B------:R-:W-:Y:S05]  /*23760*/  BRA `(.L_x_11713) ;  /* 0xffffff8800e47947 */ /* 0x000fea000383ffff */
.L_x_11527:
[----:B--2---:R2:W3:Y:S02]  /*23770*/  SYNCS.PHASECHK.TRANS64.TRYWAIT P0, [R11+URZ+0x2d8a0], R10 ;  /* 0x02d8a00a0b0075a7 */ /* 0x0044e4000800017f */
[----:B---3--:R-:W-:Y:S05]  /*23780*/  @!P0 NANOSLEEP.SYNCS 0x989680 ;  /* 0x009896800000895d */ /* 0x008fea0003900000 */
[----:B------:R-:W3:Y:S02]  /*23790*/  @!P0 SYNCS.PHASECHK.TRANS64 P0, [R11+URZ+0x2d8a0], R10 ;  /* 0x02d8a00a0b0085a7 */ /* 0x000ee4000800007f */
[----:B---3--:R-:W-:Y:S05]  /*237a0*/  @!P0 BRA `(.L_x_11527) ;  /* 0xfffffffc00f08947 */ /* 0x008fea000383ffff */
[----:B------:R-:W-:Y:S05]  /*237b0*/  BRA `(.L_x_11714) ;  /* 0xffffff8c00007947 */ /* 0x000fea000383ffff */
.L_x_11534:
[----:B0-----:R0:W1:Y:S02]  /*237c0*/  SYNCS.PHASECHK.TRANS64.TRYWAIT P0, [R11+URZ+0x2d8c0], R10 ;  /* 0x02d8c00a0b0075a7 */ /* 0x001064000800017f */
[----:B-1----:R-:W-:Y:S05]  /*237d0*/  @!P0 NANOSLEEP.SYNCS 0x989680 ;  /* 0x009896800000895d */ /* 0x002fea0003900000 */
[----:B------:R-:W1:Y:S02]  /*237e0*/  @!P0 SYNCS.PHASECHK.TRANS64 P0, [R11+URZ+0x2d8c0], R10 ;  /* 0x02d8c00a0b0085a7 */ /* 0x000e64000800007f */
[----:B-1----:R-:W-:Y:S05]  /*237f0*/  @!P0 BRA `(.L_x_11534) ;  /* 0xfffffffc00f08947 */ /* 0x002fea000383ffff */
[----:B------:R-:W-:Y:S05]  /*23800*/  BRA `(.L_x_11715) ;  /* 0xffffff8c00f47947 */ /* 0x000fea000383ffff */
.L_x_11543:
[----:B--2---:R2:W3:Y:S02]  /*23810*/  SYNCS.PHASECHK.TRANS64.TRYWAIT P0, [R6+URZ+0x2d8a0], R3 ;  /* 0x02d8a003060075a7 */ /* 0x0044e4000800017f */
[----:B---3--:R-:W-:Y:S05]  /*23820*/  @!P0 NANOSLEEP.SYNCS 0x989680 ;  /* 0x009896800000895d */ /* 0x008fea0003900000 */
[----:B------:R-:W3:Y:S02]  /*23830*/  @!P0 SYNCS.PHASECHK.TRANS64 P0, [R6+URZ+0x2d8a0], R3 ;  /* 0x02d8a003060085a7 */ /* 0x000ee4000800007f */
[----:B---3--:R-:W-:Y:S05]  /*23840*/  @!P0 BRA `(.L_x_11543) ;  /* 0xfffffffc00f08947 */ /* 0x008fea000383ffff */
[----:B------:R-:W-:Y:S05]  /*23850*/  BRA `(.L_x_11716) ;  /* 0xffffff94002c7947 */ /* 0x000fea000383ffff */
.L_x_11550:
[----:B0-----:R0:W1:Y:S02]  /*23860*/  SYNCS.PHASECHK.TRANS64.TRYWAIT P0, [R6+URZ+0x2d8c0], R3 ;  /* 0x02d8c003060075a7 */ /* 0x001064000800017f */
[----:B-1----:R-:W-:Y:S05]  /*23870*/  @!P0 NANOSLEEP.SYNCS 0x989680 ;  /* 0x009896800000895d */ /* 0x002fea0003900000 */
[----:B------:R-:W1:Y:S02]  /*23880*/  @!P0 SYNCS.PHASECHK.TRANS64 P0, [R6+URZ+0x2d8c0], R3 ;  /* 0x02d8c003060085a7 */ /* 0x000e64000800007f */
[----:B-1----:R-:W-:Y:S05]  /*23890*/  @!P0 BRA `(.L_x_11550) ;  /* 0xfffffffc00f08947 */ /* 0x002fea000383ffff */
[----:B------:R-:W-:Y:S05]  /*238a0*/  BRA `(.L_x_11717) ;  /* 0xffffff98001c7947 */ /* 0x000fea000383ffff */
.L_x_11573:
[----:B------:R-:W3:Y:S01]  /*238b0*/  S2R R20, SR_TID.X ;  /* 0x0000000000147919 */ /* 0x000ee20000002100 */
[----:B------:R-:W-:Y:S01]  /*238c0*/  BSSY B0, `(.L_x_11718) ;  /* 0x000000a000007945 */ /* 0x000fe20003800000 */
[----:B0-----:R-:W-:Y:S02]  /*238d0*/  IMAD.MOV.U32 R12, RZ, RZ, RZ ;  /* 0x000000ffff0c7224 */ /* 0x001fe400078e00ff */
[----:B------:R-:W-:Y:S02]  /*238e0*/  IMAD.MOV.U32 R11, RZ, RZ, 0x1f ;  /* 0x0000001fff0b7424 */ /* 0x000fe400078e00ff */
[----:B------:R-:W-:Y:S01]  /*238f0*/  IMAD.MOV.U32 R15, RZ, RZ, -0x1 ;  /* 0xffffffffff0f7424 */ /* 0x000fe200078e00ff */
[----:B---3--:R-:W-:-:S04]  /*23900*/  SHF.R.U32.HI R20, RZ, 0x5, R20 ;  /* 0x00000005ff147819 */ /* 0x008fc80000011614 */
[----:B------:R-:W-:-:S05]  /*23910*/  LOP3.LUT R20, R20, 0x3, RZ, 0xc0, !PT ;  /* 0x0000000314147812 */ /* 0x000fca00078ec0ff */
[----:B------:R-:W-:-:S07]  /*23920*/  IMAD.MOV.U32 R13, RZ, RZ, R20 ;  /* 0x000000ffff0d7224 */ /* 0x000fce00078e0014 */
[----:B-12---:R-:W-:Y:S05]  /*23930*/  WARPSYNC.COLLECTIVE R15, `(.L_x_11719) ;  /* 0x000000000f087348 */ /* 0x006fea0003c00000 */
[----:B------:R0:W3:Y:S02]  /*23940*/  SHFL.IDX P6, R14, R13, R12, R11 ;  /* 0x0000000c0d0e7389 */ /* 0x0000e400000c000b */
[----:B0123--:R-:W-:Y:S01]  /*23950*/  ENDCOLLECTIVE ;  /* 0x000000000000791b */ /* 0x00ffe20003800000 */
.L_x_11719:
[----:B------:R-:W-:Y:S05]  /*23960*/  BSYNC B0 ;  /* 0x0000000000007941 */ /* 0x000fea0003800000 */
.L_x_11718:
[----:B------:R-:W-:Y:S05]  /*23970*/  BRA `(.L_x_11720) ;  /* 0xffffffa400a47947 */ /* 0x000fea000383ffff */
.L_x_11575:
[----:B------:R-:W-:Y:S01]  /*23980*/  BSSY B0, `(.L_x_11721) ;  /* 0x0000006000007945 */ /* 0x000fe20003800000 */
[----:B------:R-:W-:-:S07]  /*23990*/  IMAD.MOV.U32 R15, RZ, RZ, -0x1 ;  /* 0xffffffffff0f7424 */ /* 0x000fce00078e00ff */
[----:B0123--:R-:W-:Y:S05]  /*239a0*/  WARPSYNC.COLLECTIVE R15, `(.L_x_11722) ;  /* 0x000000000f0c7348 */ /* 0x00ffea0003c00000 */
[----:B------:R-:W-:Y:S02]  /*239b0*/  ELECT P6, UR62, PT ;  /* 0x00000000003e782f */ /* 0x000fe400038c0000 */
[----:B------:R-:W-:Y:S01]  /*239c0*/  MOV R14, UR62 ;  /* 0x0000003e000e7c02 */ /* 0x000fe20008000f00 */
[----:B0123--:R-:W-:Y:S10]  /*239d0*/  ENDCOLLECTIVE ;  /* 0x000000000000791b */ /* 0x00fff40003800000 */
.L_x_11722:
[----:B------:R-:W-:Y:S05]  /*239e0*/  BSYNC B0 ;  /* 0x0000000000007941 */ /* 0x000fea0003800000 */
.L_x_11721:
[----:B------:R-:W-:Y:S05]  /*239f0*/  BRA `(.L_x_11723) ;  /* 0xffffffa400a47947 */ /* 0x000fea000383ffff */
.L_x_11577:
[----:B---3--:R3:W4:Y:S02]  /*23a00*/  SYNCS.PHASECHK.TRANS64.TRYWAIT P0, [R0+URZ+0x2d840], R2 ;  /* 0x02d84002000075a7 */ /* 0x008724000800017f */
[----:B----4-:R-:W-:Y:S05]  /*23a10*/  @!P0 NANOSLEEP.SYNCS 0x989680 ;  /* 0x009896800000895d */ /* 0x010fea0003900000 */
[----:B------:R-:W4:Y:S02]  /*23a20*/  @!P0 SYNCS.PHASECHK.TRANS64 P0, [R0+URZ+0x2d840], R2 ;  /* 0x02d84002000085a7 */ /* 0x000f24000800007f */
[----:B----4-:R-:W-:Y:S05]  /*23a30*/  @!P0 BRA `(.L_x_11577) ;  /* 0xfffffffc00f08947 */ /* 0x010fea000383ffff */
[----:B------:R-:W-:Y:S05]  /*23a40*/  BRA `(.L_x_11724) ;  /* 0xffffffa400f47947 */ /* 0x000fea000383ffff */
.L_x_11581:
[----:B------:R-:W2:Y:S01]  /*23a50*/  LDL.LU R11, [R1+0x1c] ;  /* 0x00001c00010b7983 */ /* 0x000ea20000300800 */
[----:B------:R-:W-:-:S03]  /*23a60*/  IMAD.MOV.U32 R6, RZ, RZ, R12 ;  /* 0x000000ffff067224 */ /* 0x000fc600078e000c */
[----:B------:R0:W5:Y:S01]  /*23a70*/  LDL R9, [R1+0x10] ;  /* 0x0000100001097983 */ /* 0x0001620000100800 */
[----:B------:R-:W-:Y:S02]  /*23a80*/  IMAD.MOV.U32 R13, RZ, RZ, R0 ;  /* 0x000000ffff0d7224 */ /* 0x000fe400078e0000 */
[----:B------:R-:W-:Y:S02]  /*23a90*/  IMAD.MOV.U32 R12, RZ, RZ, RZ ;  /* 0x000000ffff0c7224 */ /* 0x000fe400078e00ff */
[----:B------:R-:W-:Y:S02]  /*23aa0*/  IMAD.MOV.U32 R15, RZ, RZ, -0x1 ;  /* 0xffffffffff0f7424 */ /* 0x000fe400078e00ff */
[----:B------:R-:W-:Y:S02]  /*23ab0*/  IMAD.IADD R6, R21, 0x1, R6 ;  /* 0x0000000115067824 */ /* 0x000fe400078e0206 */
[----:B--2---:R-:W-:Y:S02]  /*23ac0*/  IMAD R5, R11, R10, RZ ;  /* 0x0000000a0b057224 */ /* 0x004fe400078e02ff */
[----:B0-----:R-:W-:-:S07]  /*23ad0*/  IMAD.MOV.U32 R11, RZ, RZ, 0x1c1f ;  /* 0x00001c1fff0b7424 */ /* 0x001fce00078e00ff */
[----:B-----5:R-:W-:Y:S05]  /*23ae0*/  WARPSYNC.COLLECTIVE R15, `(.L_x_11725) ;  /* 0x000000000f087348 */ /* 0x020fea0003c00000 */
[----:B------:R0:W1:Y:S02]  /*23af0*/  SHFL.IDX P6, R14, R13, R12, R11 ;  /* 0x0000000c0d0e7389 */ /* 0x00006400000c000b */
[----:B01---5:R-:W-:Y:S01]  /*23b00*/  ENDCOLLECTIVE ;  /* 0x000000000000791b */ /* 0x023fe20003800000 */
.L_x_11725:
[----:B------:R-:W-:Y:S02]  /*23b10*/  IMAD.MOV.U32 R13, RZ, RZ, R4 ;  /* 0x000000ffff0d7224 */ /* 0x000fe400078e0004 */
[----:B------:R-:W-:-:S07]  /*23b20*/  IMAD.MOV.U32 R2, RZ, RZ, R14 ;  /* 0x000000ffff027224 */ /* 0x000fce00078e000e */
[----:B------:R-:W-:Y:S05]  /*23b30*/  WARPSYNC.COLLECTIVE R15, `(.L_x_11726) ;  /* 0x000000000f087348 */ /* 0x000fea0003c00000 */
[----:B------:R0:W1:Y:S02]  /*23b40*/  SHFL.IDX P6, R14, R13, R12, R11 ;  /* 0x0000000c0d0e7389 */ /* 0x00006400000c000b */
[----:B01----:R-:W-:Y:S01]  /*23b50*/  ENDCOLLECTIVE ;  /* 0x000000000000791b */ /* 0x003fe20003800000 */
.L_x_11726:
[----:B------:R-:W-:Y:S01]  /*23b60*/  ISETP.GE.AND P2, PT, R6, R5, PT ;  /* 0x000000050600720c */ /* 0x000fe20003f46270 */
[----:B------:R-:W-:Y:S02]  /*23b70*/  IMAD.MOV.U32 R13, RZ, RZ, R0 ;  /* 0x000000ffff0d7224 */ /* 0x000fe400078e0000 */
[----:B------:R-:W-:Y:S02]  /*23b80*/  IMAD.MOV.U32 R12, RZ, RZ, 0x1 ;  /* 0x00000001ff0c7424 */ /* 0x000fe400078e00ff */
[----:B------:R-:W-:-:S08]  /*23b90*/  IMAD.MOV.U32 R3, RZ, RZ, R14 ;  /* 0x000000ffff037224 */ /* 0x000fd000078e000e */
[----:B------:R-:W-:Y:S05]  /*23ba0*/  WARPSYNC.COLLECTIVE R15, `(.L_x_11727) ;  /* 0x000000000f087348 */ /* 0x000fea0003c00000 */
[----:B------:R0:W1:Y:S02]  /*23bb0*/  SHFL.IDX P6, R14, R13, R12, R11 ;  /* 0x0000000c0d0e7389 */ /* 0x00006400000c000b */
[----:B01----:R-:W-:Y:S01]  /*23bc0*/  ENDCOLLECTIVE ;  /* 0x000000000000791b */ /* 0x003fe20003800000 */
.L_x_11727:
        /* <DEDUP_REMOVED lines=16> */
.L_x_11728:
[----:B------:R-:W-:-:S05]  /*23cd0*/  VIADD R10, R6, 0x20 ;  /* 0x00000020060a7836 */ /* 0x000fca0000000000 */
[----:B------:R-:W-:Y:S01]  /*23ce0*/  ISETP.GE.AND P2, PT, R10, R5, PT ;  /* 0x000000050a00720c */ /* 0x000fe20003f46270 */
[----:B------:R-:W-:Y:S02]  /*23cf0*/  IMAD.MOV.U32 R13, RZ, RZ, R0 ;  /* 0x000000ffff0d7224 */ /* 0x000fe400078e0000 */
[----:B------:R-:W-:Y:S02]  /*23d00*/  IMAD.MOV.U32 R12, RZ, RZ, 0x2 ;  /* 0x00000002ff0c7424 */ /* 0x000fe400078e00ff */
[----:B------:R-:W-:-:S08]  /*23d10*/  IMAD.MOV.U32 R3, RZ, RZ, R14 ;  /* 0x000000ffff037224 */ /* 0x000fd000078e000e */
[----:B------:R-:W-:-:S13]  /*23d20*/  @!P2 LEA R3, P4, R20, R3, 0x1 ;  /* 0x000000031403a211 */ /* 0x000fda00078808ff */
[----:B------:R-:W-:Y:S05]  /*23d30*/  WARPSYNC.COLLECTIVE R15, `(.L_x_11729) ;  /* 0x000000000f087348 */ /* 0x000fea0003c00000 */
[----:B------:R0:W1:Y:S02]  /*23d40*/  SHFL.IDX P6, R14, R13, R12, R11 ;  /* 0x0000000c0d0e7389 */ /* 0x00006400000c000b */
[----:B01----:R-:W-:Y:S01]  /*23d50*/  ENDCOLLECTIVE ;  /* 0x000000000000791b */ /* 0x003fe20003800000 */
.L_x_11729:
        /* <DEDUP_REMOVED lines=8> */
[----:B------:R-:W-:Y:S01]  /*23de0*/  @!P2 LDGSTS.E.BYPASS.LTC128B.128 [R9+0xfc00], desc[UR40][R2.64+0x40], !P0 ;  /* 0x0fc000400209afae */ /* 0x000fe2000c101d68 */
[----:B------:R-:W-:-:S03]  /*23df0*/  IMAD.MOV.U32 R13, RZ, RZ, R4 ;  /* 0x000000ffff0d7224 */ /* 0x000fc600078e0004 */
[----:B------:R0:W-:Y:S02]  /*23e00*/  @!P2 LDGSTS.E.BYPASS.LTC128B.128 [R9+0x12c00], desc[UR40][R2.64+0x80], !P1 ;  /* 0x12c000800209afae */ /* 0x0001e4000c901d68 */
[----:B0-----:R-:W-:-:S05]  /*23e10*/  VIADD R2, R6, 0x40 ;  /* 0x0000004006027836 */ /* 0x001fca0000000000 */
[----:B------:R-:W-:Y:S01]  /*23e20*/  ISETP.GE.AND P2, PT, R2, R5, PT ;  /* 0x000000050200720c */ /* 0x000fe20003f46270 */
[----:B------:R-:W-:-:S12]  /*23e30*/  IMAD.MOV.U32 R2, RZ, RZ, R14 ;  /* 0x000000ffff027224 */ /* 0x000fd800078e000e */
[----:B------:R-:W-:Y:S05]  /*23e40*/  WARPSYNC.COLLECTIVE R15, `(.L_x_11730) ;  /* 0x000000000f087348 */ /* 0x000fea0003c00000 */
[----:B------:R0:W1:Y:S02]  /*23e50*/  SHFL.IDX P6, R14, R13, R12, R11 ;  /* 0x0000000c0d0e7389 */ /* 0x00006400000c000b */
[----:B01----:R-:W-:Y:S01]  /*23e60*/  ENDCOLLECTIVE ;  /* 0x000000000000791b */ /* 0x003fe20003800000 */
.L_x_11730:
[----:B------:R-:W-:Y:S02]  /*23e70*/  IMAD.MOV.U32 R13, RZ, RZ, R0 ;  /* 0x000000ffff0d7224 */ /* 0x000fe400078e0000 */
[----:B------:R-:W-:Y:S02]  /*23e80*/  IMAD.MOV.U32 R12, RZ, RZ, 0x3 ;  /* 0x00000003ff0c7424 */ /* 0x000fe400078e00ff */
[----:B------:R-:W-:-:S07]  /*23e90*/  IMAD.MOV.U32 R3, RZ, RZ, R14 ;  /* 0x000000ffff037224 */ /* 0x000fce00078e000e */
[----:B------:R-:W-:Y:S05]  /*23ea0*/  WARPSYNC.COLLECTIVE R15, `(.L_x_11731) ;  /* 0x000000000f087348 */ /* 0x000fea0003c00000 */
[----:B------:R0:W1:Y:S02]  /*23eb0*/  SHFL.IDX P6, R14, R13, R12, R11 ;  /* 0x0000000c0d0e7389 */ /* 0x00006400000c000b */
[----:B01----:R-:W-:Y:S01]  /*23ec0*/  ENDCOLLECTIVE ;  /* 0x000000000000791b */ /* 0x003fe20003800000 */
.L_x_11731:
[----:B------:R-:W-:-:S05]  /*23ed0*/  @!P2 LEA R3, P4, R20, R3, 0x1 ;  /* 0x000000031403a211 */ /* 0x000fca00078808ff */
[----:B------:R-:W-:Y:S02]  /*23ee0*/  @!P2 IMAD.X R2, RZ, RZ, R2, P4 ;  /* 0x000000ffff02a224 */ /* 0x000fe400020e0602 */
[----:B------:R-:W-:-:S03]  /*23ef0*/  IMAD.MOV.U32 R13, RZ, RZ, R4 ;  /* 0x000000ffff0d7224 */ /* 0x000fc600078e0004 */
[----:B------:R-:W-:-:S04]  /*23f00*/  @!P2 LOP3.LUT R3, R3, R2, RZ, 0x3c, !PT ;  /* 0x000000020303a212 */ /* 0x000fc800078e3cff */
[----:B------:R-:W-:Y:S01]  /*23f10*/  @!P2 LOP3.LUT R2, R3, R2, RZ, 0x3c, !PT ;  /* 0x000000020302a212 */ /* 0x000fe200078e3cff */
[----:B------:R-:W-:-:S07]  /*23f20*/  IMAD.MOV.U32 R0, RZ, RZ, R14 ;  /* 0x000000ffff007224 */ /* 0x000fce00078e000e */
[----:B------:R-:W-:Y:S05]  /*23f30*/  WARPSYNC.COLLECTIVE R15, `(.L_x_11732) ;  /* 0x000000000f087348 */ /* 0x000fea0003c00000 */
[----:B------:R0:W1:Y:S02]  /*23f40*/  SHFL.IDX P6, R14, R13, R12, R11 ;  /* 0x0000000c0d0e7389 */ /* 0x00006400000c000b */
[----:B01----:R-:W-:Y:S01]  /*23f50*/  ENDCOLLECTIVE ;  /* 0x000000000000791b */ /* 0x003fe20003800000 */
.L_x_11732:
[----:B------:R-:W-:-:S05]  /*23f60*/  @!P2 LOP3.LUT R3, R3, R2, RZ, 0x3c, !PT ;  /* 0x000000020303a212 */ /* 0x000fca00078e3cff */
        /* <DEDUP_REMOVED lines=8> */
[----:B0-----:R-:W-:-:S05]  /*23ff0*/  VIADD R2, R6, 0x60 ;  /* 0x0000006006027836 */ /* 0x001fca0000000000 */
[----:B------:R-:W-:Y:S01]  /*24000*/  ISETP.GE.AND P2, PT, R2, R5, PT ;  /* 0x000000050200720c */ /* 0x000fe20003f46270 */
[----:B------:R-:W-:-:S12]  /*24010*/  IMAD.MOV.U32 R4, RZ, RZ, R14 ;  /* 0x000000ffff047224 */ /* 0x000fd800078e000e */
[----:B------:R-:W-:Y:S05]  /*24020*/  WARPSYNC.COLLECTIVE R15, `(.L_x_11733) ;  /* 0x000000000f087348 */ /* 0x000fea0003c00000 */
[----:B------:R0:W1:Y:S02]  /*24030*/  SHFL.IDX P6, R14, R13, R12, R11 ;  /* 0x0000000c0d0e7389 */ /* 0x00006400000c000b */
[----:B01----:R-:W-:Y:S01]  /*24040*/  ENDCOLLECTIVE ;  /* 0x000000000000791b */ /* 0x003fe20003800000 */
.L_x_11733:
        /* <DEDUP_REMOVED lines=16> */
.L_x_11734:
[----:B------:R-:W-:Y:S02]  /*24150*/  IMAD.MOV.U32 R13, RZ, RZ, R7 ;  /* 0x000000ffff0d7224 */ /* 0x000fe400078e0007 */
[----:B------:R-:W-:Y:S02]  /*24160*/  IMAD.MOV.U32 R12, RZ, RZ, 0x1 ;  /* 0x00000001ff0c7424 */ /* 0x000fe400078e00ff */
[----:B------:R-:W-:-:S07]  /*24170*/  IMAD.MOV.U32 R2, RZ, RZ, R14 ;  /* 0x000000ffff027224 */ /* 0x000fce00078e000e */
[----:B------:R-:W-:Y:S05]  /*24180*/  WARPSYNC.COLLECTIVE R15, `(.L_x_11735) ;  /* 0x000000000f087348 */ /* 0x000fea0003c00000 */
[----:B------:R0:W1:Y:S02]  /*24190*/  SHFL.IDX P6, R14, R13, R12, R11 ;  /* 0x0000000c0d0e7389 */ /* 0x00006400000c000b */
[----:B01----:R-:W-:Y:S01]  /*241a0*/  ENDCOLLECTIVE ;  /* 0x000000000000791b */ /* 0x003fe20003800000 */
.L_x_11735:
[----:B------:R-:W-:Y:S01]  /*241b0*/  IMAD.MOV.U32 R13, RZ, RZ, R8 ;  /* 0x000000ffff0d7224 */ /* 0x000fe200078e0008 */
[----:B------:R-:W-:Y:S01]  /*241c0*/  @!P2 LEA R2, P4, R20, R2, 0x1 ;  /* 0x000000021402a211 */ /* 0x000fe200078808ff */
[----:B------:R-:W-:-:S12]  /*241d0*/  IMAD.MOV.U32 R7, RZ, RZ, R14 ;  /* 0x000000ffff077224 */ /* 0x000fd800078e000e */
[----:B------:R-:W-:Y:S05]  /*241e0*/  WARPSYNC.COLLECTIVE R15, `(.L_x_11736) ;  /* 0x000000000f087348 */ /* 0x000fea0003c00000 */
[----:B------:R0:W1:Y:S02]  /*241f0*/  SHFL.IDX P6, R14, R13, R12, R11 ;  /* 0x0000000c0d0e7389 */ /* 0x00006400000c000b */
[----:B01----:R-:W-:Y:S01]  /*24200*/  ENDCOLLECTIVE ;  /* 0x000000000000791b */ /* 0x003fe20003800000 */
.L_x_11736:
[----:B------:R-:W-:-:S04]  /*24210*/  @!P2 IMAD.X R0, RZ, RZ, R0, P4 ;  /* 0x000000ffff00a224 */ /* 0x000fc800020e0600 */
[----:B------:R-:W-:-:S05]  /*24220*/  @!P2 IMAD.MOV.U32 R3, RZ, RZ, R0 ;  /* 0x000000ffff03a224 */ /* 0x000fca00078e0000 */
[----:B------:R-:W-:Y:S01]  /*24230*/  @!PT LDS RZ, [RZ] ;  /* 0x00000000fffff984 */ /* 0x000fe20000000800 */
[----:B------:R-:W-:Y:S01]  /*24240*/  @!PT LDS RZ, [RZ] ;  /* 0x00000000fffff984 */ /* 0x000fe20000000800 */
[----:B------:R-:W-:Y:S01]  /*24250*/  @!PT LDS RZ, [RZ] ;  /* 0x00000000fffff984 */ /* 0x000fe20000000800 */
[----:B------:R-:W-:Y:S04]  /*24260*/  @!P2 LDGSTS.E.BYPASS.LTC128B.128 [R9+0xe400], desc[UR40][R2.64], !P3 ;  /* 0x0e4000000209afae */ /* 0x000fe8000d901d68 */
[----:B------:R-:W-:Y:S04]  /*24270*/  @!P2 LDGSTS.E.BYPASS.LTC128B.128 [R9+0x11400], desc[UR40][R2.64+0x40], !P0 ;  /* 0x114000400209afae */ /* 0x000fe8000c101d68 */
[----:B------:R0:W-:Y:S02]  /*24280*/  @!P2 LDGSTS.E.BYPASS.LTC128B.128 [R9+0x14400], desc[UR40][R2.64+0x80], !P1 ;  /* 0x144000800209afae */ /* 0x0001e4000c901d68 */
[----:B0-----:R-:W-:Y:S01]  /*24290*/  IMAD.MOV.U32 R2, RZ, RZ, R14 ;  /* 0x000000ffff027224 */ /* 0x001fe200078e000e */
[----:B------:R-:W-:Y:S06]  /*242a0*/  BRA `(.L_x_11737) ;  /* 0xffffffac006c7947 */ /* 0x000fec000383ffff */
.L_x_11584:
[----:B-1----:R1:W2:Y:S02]  /*242b0*/  SYNCS.PHASECHK.TRANS64.TRYWAIT P0, [R22+URZ+0x2d820], R3 ;  /* 0x02d82003160075a7 */ /* 0x0022a4000800017f */
[----:B--2---:R-:W-:Y:S05]  /*242c0*/  @!P0 NANOSLEEP.SYNCS 0x989680 ;  /* 0x009896800000895d */ /* 0x004fea0003900000 */
[----:B------:R-:W2:Y:S02]  /*242d0*/  @!P0 SYNCS.PHASECHK.TRANS64 P0, [R22+URZ+0x2d820], R3 ;  /* 0x02d82003160085a7 */ /* 0x000ea4000800007f */
[----:B--2---:R-:W-:Y:S05]  /*242e0*/  @!P0 BRA `(.L_x_11584) ;  /* 0xfffffffc00f08947 */ /* 0x004fea000383ffff */
[----:B------:R-:W-:Y:S05]  /*242f0*/  BRA `(.L_x_11738) ;  /* 0xffffffac00d47947 */ /* 0x000fea000383ffff */
.L_x_11593:
[----:B-1----:R1:W2:Y:S02]  /*24300*/  SYNCS.PHASECHK.TRANS64.TRYWAIT P0, [R3+URZ+0x2d840], R2 ;  /* 0x02d84002030075a7 */ /* 0x0022a4000800017f */
[----:B--2---:R-:W-:Y:S05]  /*24310*/  @!P0 NANOSLEEP.SYNCS 0x989680 ;  /* 0x009896800000895d */ /* 0x004fea0003900000 */
[----:B------:R-:W2:Y:S02]  /*24320*/  @!P0 SYNCS.PHASECHK.TRANS64 P0, [R3+URZ+0x2d840], R2 ;  /* 0x02d84002030085a7 */ /* 0x000ea4000800007f */
[----:B--2---:R-:W-:Y:S05]  /*24330*/  @!P0 BRA `(.L_x_11593) ;  /* 0xfffffffc00f08947 */ /* 0x004fea000383ffff */
[----:B------:R-:W-:Y:S05]  /*24340*/  BRA `(.L_x_11739) ;  /* 0xffffffb0008c7947 */ /* 0x000fea000383ffff */
.L_x_11600:
[----:B0-----:R0:W1:Y:S02]  /*24350*/  SYNCS.PHASECHK.TRANS64.TRYWAIT P0, [R2+URZ+0x2d860], R3 ;  /* 0x02d86003020075a7 */ /* 0x001064000800017f */
[----:B-1----:R-:W-:Y:S05]  /*24360*/  @!P0 NANOSLEEP.SYNCS 0x989680 ;  /* 0x009896800000895d */ /* 0x002fea0003900000 */
[----:B------:R-:W1:Y:S02]  /*24370*/  @!P0 SYNCS.PHASECHK.TRANS64 P0, [R2+URZ+0x2d860], R3 ;  /* 0x02d86003020085a7 */ /* 0x000e64000800007f */
[----:B-1----:R-:W-:Y:S05]  /*24380*/  @!P0 BRA `(.L_x_11600) ;  /* 0xfffffffc00f08947 */ /* 0x002fea000383ffff */
[----:B------:R-:W-:Y:S05]  /*24390*/  BRA `(.L_x_11740) ;  /* 0xffffffb400907947 */ /* 0x000fea000383ffff */
.L_x_11611:
[----:B0-----:R0:W2:Y:S02]  /*243a0*/  SYNCS.PHASECHK.TRANS64.TRYWAIT P0, [R4+URZ+0x2d840], R2 ;  /* 0x02d84002040075a7 */ /* 0x0010a4000800017f */
[----:B--2---:R-:W-:Y:S05]  /*243b0*/  @!P0 NANOSLEEP.SYNCS 0x989680 ;  /* 0x009896800000895d */ /* 0x004fea0003900000 */
[----:B------:R-:W2:Y:S02]  /*243c0*/  @!P0 SYNCS.PHASECHK.TRANS64 P0, [R4+URZ+0x2d840], R2 ;  /* 0x02d84002040085a7 */ /* 0x000ea4000800007f */
[----:B--2---:R-:W-:Y:S05]  /*243d0*/  @!P0 BRA `(.L_x_11611) ;  /* 0xfffffffc00f08947 */ /* 0x004fea000383ffff */
[----:B------:R-:W-:Y:S05]  /*243e0*/  BRA `(.L_x_11741) ;  /* 0xffffffbc00507947 */ /* 0x000fea000383ffff */
.L_x_11618:
[----:B0-----:R0:W1:Y:S02]  /*243f0*/  SYNCS.PHASECHK.TRANS64.TRYWAIT P0, [R3+URZ+0x2d860], R27 ;  /* 0x02d8601b030075a7 */ /* 0x001064000800017f */
[----:B-1----:R-:W-:Y:S05]  /*24400*/  @!P0 NANOSLEEP.SYNCS 0x989680 ;  /* 0x009896800000895d */ /* 0x002fea0003900000 */
[----:B------:R-:W1:Y:S02]  /*24410*/  @!P0 SYNCS.PHASECHK.TRANS64 P0, [R3+URZ+0x2d860], R27 ;  /* 0x02d8601b030085a7 */ /* 0x000e64000800007f */
[----:B-1----:R-:W-:Y:S05]  /*24420*/  @!P0 BRA `(.L_x_11618) ;  /* 0xfffffffc00f08947 */ /* 0x002fea000383ffff */
[----:B------:R-:W-:Y:S05]  /*24430*/  BRA `(.L_x_11742) ;  /* 0xffffffc000547947 */ /* 0x000fea000383ffff */
.L_x_11629:
[----:B0-----:R0:W2:Y:S02]  /*24440*/  SYNCS.PHASECHK.TRANS64.TRYWAIT P0, [R4+URZ+0x2d840], R2 ;  /* 0x02d84002040075a7 */ /* 0x0010a4000800017f */
[----:B--2---:R-:W-:Y:S05]  /*24450*/  @!P0 NANOSLEEP.SYNCS 0x989680 ;  /* 0x009896800000895d */ /* 0x004fea0003900000 */
[----:B------:R-:W2:Y:S02]  /*24460*/  @!P0 SYNCS.PHASECHK.TRANS64 P0, [R4+URZ+0x2d840], R2 ;  /* 0x02d84002040085a7 */ /* 0x000ea4000800007f */
[----:B--2---:R-:W-:Y:S05]  /*24470*/  @!P0 BRA `(.L_x_11629) ;  /* 0xfffffffc00f08947 */ /* 0x004fea000383ffff */
[----:B------:R-:W-:Y:S05]  /*24480*/  BRA `(.L_x_11743) ;  /* 0xffffffc400e87947 */ /* 0x000fea000383ffff */
.L_x_11636:
[----:B0-----:R0:W1:Y:S02]  /*24490*/  SYNCS.PHASECHK.TRANS64.TRYWAIT P0, [R3+URZ+0x2d860], R7 ;  /* 0x02d86007030075a7 */ /* 0x001064000800017f */
[----:B-1----:R-:W-:Y:S05]  /*244a0*/  @!P0 NANOSLEEP.SYNCS 0x989680 ;  /* 0x009896800000895d */ /* 0x002fea0003900000 */
[----:B------:R-:W1:Y:S02]  /*244b0*/  @!P0 SYNCS.PHASECHK.TRANS64 P0, [R3+URZ+0x2d860], R7 ;  /* 0x02d86007030085a7 */ /* 0x000e64000800007f */
[----:B-1----:R-:W-:Y:S05]  /*244c0*/  @!P0 BRA `(.L_x_11636) ;  /* 0xfffffffc00f08947 */ /* 0x002fea000383ffff */
[----:B------:R-:W-:Y:S05]  /*244d0*/  BRA `(.L_x_11744) ;  /* 0xffffffc800ec7947 */ /* 0x000fea000383ffff */
.L_x_11649:
[----:B-1----:R1:W2:Y:S02]  /*244e0*/  SYNCS.PHASECHK.TRANS64.TRYWAIT P0, [R3+URZ+0x2d860], R0 ;  /* 0x02d86000030075a7 */ /* 0x0022a4000800017f */
[----:B--2---:R-:W-:Y:S05]  /*244f0*/  @!P0 NANOSLEEP.SYNCS 0x989680 ;  /* 0x009896800000895d */ /* 0x004fea0003900000 */
[----:B------:R-:W2:Y:S02]  /*24500*/  @!P0 SYNCS.PHASECHK.TRANS64 P0, [R3+URZ+0x2d860], R0 ;  /* 0x02d86000030085a7 */ /* 0x000ea4000800007f */
[----:B--2---:R-:W-:Y:S05]  /*24510*/  @!P0 BRA `(.L_x_11649) ;  /* 0xfffffffc00f08947 */ /* 0x004fea000383ffff */
[----:B------:R-:W-:Y:S05]  /*24520*/  BRA `(.L_x_11745) ;  /* 0xffffffd000687947 */ /* 0x000fea000383ffff */
.L_x_11658:
[----:B------:R-:W-:Y:S01]  /*24530*/  BSSY B0, `(.L_x_11746) ;  /* 0x0000008000007945 */ /* 0x000fe20003800000 */
[----:B------:R-:W-:Y:S02]  /*24540*/  IMAD.MOV.U32 R13, RZ, RZ, R16 ;  /* 0x000000ffff0d7224 */ /* 0x000fe400078e0010 */
[----:B0-----:R-:W-:Y:S02]  /*24550*/  IMAD.MOV.U32 R12, RZ, RZ, RZ ;  /* 0x000000ffff0c7224 */ /* 0x001fe400078e00ff */
[----:B------:R-:W-:Y:S02]  /*24560*/  IMAD.MOV.U32 R11, RZ, RZ, 0x1f ;  /* 0x0000001fff0b7424 */ /* 0x000fe400078e00ff */
[----:B------:R-:W-:-:S07]  /*24570*/  IMAD.MOV.U32 R15, RZ, RZ, -0x1 ;  /* 0xffffffffff0f7424 */ /* 0x000fce00078e00ff */
[----:B-1----:R-:W-:Y:S05]  /*24580*/  WARPSYNC.COLLECTIVE R15, `(.L_x_11747) ;  /* 0x000000000f087348 */ /* 0x002fea0003c00000 */
[----:B------:R0:W2:Y:S02]  /*24590*/  SHFL.IDX P6, R14, R13, R12, R11 ;  /* 0x0000000c0d0e7389 */ /* 0x0000a400000c000b */
[----:B012---:R-:W-:Y:S01]  /*245a0*/  ENDCOLLECTIVE ;  /* 0x000000000000791b */ /* 0x007fe20003800000 */
.L_x_11747:
[----:B------:R-:W-:Y:S05]  /*245b0*/  BSYNC B0 ;  /* 0x0000000000007941 */ /* 0x000fea0003800000 */
.L_x_11746:
        /* <DEDUP_REMOVED lines=10> */
.L_x_11748:
        /* <DEDUP_REMOVED lines=16> */
.L_x_11749:
        /* <DEDUP_REMOVED lines=8> */
.L_x_11750:
[----:B------:R-:W-:Y:S01]  /*247e0*/  IMAD.MOV.U32 R12, RZ, RZ, 0x4 ;  /* 0x00000004ff0c7424 */ /* 0x000fe200078e00ff */
[----:B------:R-:W-:-:S05]  /*247f0*/  SEL R5, R14, RZ, P0 ;  /* 0x000000ff0e057207 */ /* 0x000fca0000000000 */
[----:B------:R-:W-:-:S04]  /*24800*/  IMAD.IADD R5, R4, 0x1, R5 ;  /* 0x0000000104057824 */ /* 0x000fc800078e0205 */
[----:B------:R-:W-:-:S07]  /*24810*/  IMAD.MOV.U32 R13, RZ, RZ, R5 ;  /* 0x000000ffff0d7224 */ /* 0x000fce00078e0005 */
[----:B------:R-:W-:Y:S05]  /*24820*/  WARPSYNC.COLLECTIVE R15, `(.L_x_11751) ;  /* 0x000000000f087348 */ /* 0x000fea0003c00000 */
[----:B------:R0:W1:Y:S02]  /*24830*/  SHFL.UP P6, R14, R13, R12, R11 ;  /* 0x0400000c0d0e7389 */ /* 0x00006400000c000b */
[----:B01----:R-:W-:Y:S01]  /*24840*/  ENDCOLLECTIVE ;  /* 0x000000000000791b */ /* 0x003fe20003800000 */
.L_x_11751:
[----:B------:R-:W-:Y:S01]  /*24850*/  IMAD.MOV.U32 R12, RZ, RZ, 0x8 ;  /* 0x00000008ff0c7424 */ /* 0x000fe200078e00ff */
[----:B------:R-:W-:-:S05]  /*24860*/  SEL R6, R14, RZ, P1 ;  /* 0x000000ff0e067207 */ /* 0x000fca0000800000 */
[----:B------:R-:W-:-:S04]  /*24870*/  IMAD.IADD R6, R5, 0x1, R6 ;  /* 0x0000000105067824 */ /* 0x000fc800078e0206 */
[----:B------:R-:W-:-:S07]  /*24880*/  IMAD.MOV.U32 R13, RZ, RZ, R6 ;  /* 0x000000ffff0d7224 */ /* 0x000fce00078e0006 */
[----:B------:R-:W-:Y:S05]  /*24890*/  WARPSYNC.COLLECTIVE R15, `(.L_x_11752) ;  /* 0x000000000f087348 */ /* 0x000fea0003c00000 */
[----:B------:R0:W1:Y:S02]  /*248a0*/  SHFL.UP P6, R14, R13, R12, R11 ;  /* 0x0400000c0d0e7389 */ /* 0x00006400000c000b */
[----:B01----:R-:W-:Y:S01]  /*248b0*/  ENDCOLLECTIVE ;  /* 0x000000000000791b */ /* 0x003fe20003800000 */
.L_x_11752:
[----:B------:R-:W-:Y:S01]  /*248c0*/  IMAD.MOV.U32 R12, RZ, RZ, 0x10 ;  /* 0x00000010ff0c7424 */ /* 0x000fe200078e00ff */
[----:B------:R-:W-:-:S05]  /*248d0*/  SEL R3, R14, RZ, P2 ;  /* 0x000000ff0e037207 */ /* 0x000fca0001000000 */
[----:B------:R-:W-:-:S04]  /*248e0*/  IMAD.IADD R4, R6, 0x1, R3 ;  /* 0x0000000106047824 */ /* 0x000fc800078e0203 */
[----:B------:R-:W-:-:S07]  /*248f0*/  IMAD.MOV.U32 R13, RZ, RZ, R4 ;  /* 0x000000ffff0d7224 */ /* 0x000fce00078e0004 */
[----:B------:R-:W-:Y:S05]  /*24900*/  WARPSYNC.COLLECTIVE R15, `(.L_x_11753) ;  /* 0x000000000f087348 */ /* 0x000fea0003c00000 */
[----:B------:R0:W1:Y:S02]  /*24910*/  SHFL.UP P6, R14, R13, R12, R11 ;  /* 0x0400000c0d0e7389 */ /* 0x00006400000c000b */
[----:B01----:R-:W-:Y:S01]  /*24920*/  ENDCOLLECTIVE ;  /* 0x000000000000791b */ /* 0x003fe20003800000 */
.L_x_11753:
        /* <DEDUP_REMOVED lines=8> */
.L_x_11754:
[----:B------:R-:W-:Y:S05]  /*249b0*/  BRA `(.L_x_11755) ;  /* 0xffffffd400207947 */ /* 0x000fea000383ffff */
.L_x_11663:
[----:B------:R-:W-:Y:S01]  /*249c0*/  BSSY B0, `(.L_x_11756) ;  /* 0x0000008000007945 */ /* 0x000fe20003800000 */
[----:B-----5:R-:W-:Y:S02]  /*249d0*/  IMAD.MOV.U32 R13, RZ, RZ, R2 ;  /* 0x000000ffff0d7224 */ /* 0x020fe400078e0002 */
[----:B0-----:R-:W-:Y:S02]  /*249e0*/  IMAD.MOV.U32 R12, RZ, RZ, 0x1 ;  /* 0x00000001ff0c7424 */ /* 0x001fe400078e00ff */
[----:B------:R-:W-:Y:S02]  /*249f0*/  IMAD.MOV.U32 R11, RZ, RZ, RZ ;  /* 0x000000ffff0b7224 */ /* 0x000fe400078e00ff */
[----:B------:R-:W-:-:S07]  /*24a00*/  IMAD.MOV.U32 R15, RZ, RZ, -0x1 ;  /* 0xffffffffff0f7424 */ /* 0x000fce00078e00ff */
[----:B-12---:R-:W-:Y:S05]  /*24a10*/  WARPSYNC.COLLECTIVE R15, `(.L_x_11757) ;  /* 0x000000000f087348 */ /* 0x006fea0003c00000 */
[----:B------:R0:W3:Y:S02]  /*24a20*/  SHFL.UP P6, R14, R13, R12, R11 ;  /* 0x0400000c0d0e7389 */ /* 0x0000e400000c000b */
[----:B0123--:R-:W-:Y:S01]  /*24a30*/  ENDCOLLECTIVE ;  /* 0x000000000000791b */ /* 0x00ffe20003800000 */
.L_x_11757:
[----:B------:R-:W-:Y:S05]  /*24a40*/  BSYNC B0 ;  /* 0x0000000000007941 */ /* 0x000fea0003800000 */
.L_x_11756:
[----:B------:R-:W-:Y:S01]  /*24a50*/  LOP3.LUT P4, RZ, R23, 0x1, RZ, 0xc0, !PT ;  /* 0x0000000117ff7812 */ /* 0x000fe2000788c0ff */
[----:B------:R-:W-:Y:S02]  /*24a60*/  IMAD.MOV.U32 R12, RZ, RZ, 0x2 ;  /* 0x00000002ff0c7424 */ /* 0x000fe400078e00ff */
[----:B------:R-:W-:Y:S01]  /*24a70*/  IMAD.MOV.U32 R11, RZ, RZ, RZ ;  /* 0x000000ffff0b7224 */ /* 0x000fe200078e00ff */
[----:B------:R-:W-:Y:S01]  /*24a80*/  SEL R13, R14, RZ, P4 ;  /* 0x000000ff0e0d7207 */ /* 0x000fe20002000000 */
[----:B------:R-:W-:-:S04]  /*24a90*/  IMAD.MOV.U32 R15, RZ, RZ, -0x1 ;  /* 0xffffffffff0f7424 */ /* 0x000fc800078e00ff */
[----:B------:R-:W-:-:S07]  /*24aa0*/  IMAD.IADD R13, R2, 0x1, R13 ;  /* 0x00000001020d7824 */ /* 0x000fce00078e020d */
[----:B------:R-:W-:Y:S05]  /*24ab0*/  WARPSYNC.COLLECTIVE R15, `(.L_x_11758) ;  /* 0x000000000f087348 */ /* 0x000fea0003c00000 */
[----:B------:R0:W1:Y:S02]  /*24ac0*/  SHFL.UP P6, R14, R13, R12, R11 ;  /* 0x0400000c0d0e7389 */ /* 0x00006400000c000b */
[----:B01----:R-:W-:Y:S01]  /*24ad0*/  ENDCOLLECTIVE ;  /* 0x000000000000791b */ /* 0x003fe20003800000 */
.L_x_11758:
[----:B------:R-:W-:Y:S01]  /*24ae0*/  IMAD.MOV.U32 R12, RZ, RZ, 0x4 ;  /* 0x00000004ff0c7424 */ /* 0x000fe200078e00ff */
[----:B------:R-:W-:-:S05]  /*24af0*/  SEL R14, R14, RZ, P0 ;  /* 0x000000ff0e0e7207 */ /* 0x000fca0000000000 */
[----:B------:R-:W-:-:S04]  /*24b00*/  IMAD.IADD R3, R13, 0x1, R14 ;  /* 0x000000010d037824 */ /* 0x000fc800078e020e */
[----:B------:R-:W-:-:S07]  /*24b10*/  IMAD.MOV.U32 R13, RZ, RZ, R3 ;  /* 0x000000ffff0d7224 */ /* 0x000fce00078e0003 */
[----:B------:R-:W-:Y:S05]  /*24b20*/  WARPSYNC.COLLECTIVE R15, `(.L_x_11759) ;  /* 0x000000000f087348 */ /* 0x000fea0003c00000 */
[----:B------:R0:W1:Y:S02]  /*24b30*/  SHFL.UP P6, R14, R13, R12, R11 ;  /* 0x0400000c0d0e7389 */ /* 0x00006400000c000b */
[----:B01----:R-:W-:Y:S01]  /*24b40*/  ENDCOLLECTIVE ;  /* 0x000000000000791b */ /* 0x003fe20003800000 */
.L_x_11759:
[----:B------:R-:W-:Y:S01]  /*24b50*/  IMAD.MOV.U32 R12, RZ, RZ, 0x8 ;  /* 0x00000008ff0c7424 */ /* 0x000fe200078e00ff */
[----:B------:R-:W-:-:S05]  /*24b60*/  SEL R4, R14, RZ, P1 ;  /* 0x000000ff0e047207 */ /* 0x000fca0000800000 */
[----:B------:R-:W-:-:S04]  /*24b70*/  IMAD.IADD R4, R3, 0x1, R4 ;  /* 0x0000000103047824 */ /* 0x000fc800078e0204 */
[----:B------:R-:W-:-:S07]  /*24b80*/  IMAD.MOV.U32 R13, RZ, RZ, R4 ;  /* 0x000000ffff0d7224 */ /* 0x000fce00078e0004 */
[----:B------:R-:W-:Y:S05]  /*24b90*/  WARPSYNC.COLLECTIVE R15, `(.L_x_11760) ;  /* 0x000000000f087348 */ /* 0x000fea0003c00000 */
[----:B------:R0:W1:Y:S02]  /*24ba0*/  SHFL.UP P6, R14, R13, R12, R11 ;  /* 0x0400000c0d0e7389 */ /* 0x00006400000c000b */
[----:B01----:R-:W-:Y:S01]  /*24bb0*/  ENDCOLLECTIVE ;  /* 0x000000000000791b */ /* 0x003fe20003800000 */
.L_x_11760:
[----:B------:R-:W-:Y:S01]  /*24bc0*/  IMAD.MOV.U32 R12, RZ, RZ, 0x10 ;  /* 0x00000010ff0c7424 */ /* 0x000fe200078e00ff */
[----:B------:R-:W-:-:S05]  /*24bd0*/  SEL R5, R14, RZ, P2 ;  /* 0x000000ff0e057207 */ /* 0x000fca0001000000 */
[----:B------:R-:W-:-:S04]  /*24be0*/  IMAD.IADD R5, R4, 0x1, R5 ;  /* 0x0000000104057824 */ /* 0x000fc800078e0205 */
[----:B------:R-:W-:-:S07]  /*24bf0*/  IMAD.MOV.U32 R13, RZ, RZ, R5 ;  /* 0x000000ffff0d7224 */ /* 0x000fce00078e0005 */
[----:B------:R-:W-:Y:S05]  /*24c00*/  WARPSYNC.COLLECTIVE R15, `(.L_x_11761) ;  /* 0x000000000f087348 */ /* 0x000fea0003c00000 */
[----:B------:R0:W1:Y:S02]  /*24c10*/  SHFL.UP P6, R14, R13, R12, R11 ;  /* 0x0400000c0d0e7389 */ /* 0x00006400000c000b */
[----:B01----:R-:W-:Y:S01]  /*24c20*/  ENDCOLLECTIVE ;  /* 0x000000000000791b */ /* 0x003fe20003800000 */
.L_x_11761:
        /* <DEDUP_REMOVED lines=8> */
.L_x_11762:
[----:B------:R-:W-:Y:S05]  /*24cb0*/  BRA `(.L_x_11763) ;  /* 0xffffffd000fc7947 */ /* 0x000fea000383ffff */
.L_x_11665:
[----:B------:R-:W-:Y:S01]  /*24cc0*/  BSSY B0, `(.L_x_11764) ;  /* 0x0000006000007945 */ /* 0x000fe20003800000 */
[----:B------:R-:W-:Y:S01]  /*24cd0*/  PLOP3.LUT P6, PT, P6, PT, PT, 0x8, 0x0 ;  /* 0x000000000000781c */ /* 0x000fe200037ce170 */
[----:B------:R-:W-:-:S12]  /*24ce0*/  IMAD.MOV.U32 R15, RZ, RZ, -0x1 ;  /* 0xffffffffff0f7424 */ /* 0x000fd800078e00ff */
[----:B01----:R-:W-:Y:S05]  /*24cf0*/  WARPSYNC.COLLECTIVE R15, `(.L_x_11765) ;  /* 0x000000000f087348 */ /* 0x003fea0003c00000 */
[----:B------:R-:W-:Y:S01]  /*24d00*/  VOTE.ANY R14, PT, P6 ;  /* 0x00000000000e7806 */ /* 0x000fe200030e0100 */
[----:B01----:R-:W-:Y:S06]  /*24d10*/  ENDCOLLECTIVE ;  /* 0x000000000000791b */ /* 0x003fec0003800000 */
.L_x_11765:
[----:B------:R-:W-:Y:S05]  /*24d20*/  BSYNC B0 ;  /* 0x0000000000007941 */ /* 0x000fea0003800000 */
.L_x_11764:
        /* <DEDUP_REMOVED lines=9> */
.L_x_11766:
[----:B------:R-:W-:Y:S01]  /*24dc0*/  IMAD.MOV.U32 R17, RZ, RZ, R14 ;  /* 0x000000ffff117224 */ /* 0x000fe200078e000e */
[----:B------:R-:W-:Y:S06]  /*24dd0*/  BRA `(.L_x_11767) ;  /* 0xffffffd000ec7947 */ /* 0x000fec000383ffff */
.L_x_11667:
[----:B------:R-:W-:Y:S01]  /*24de0*/  BSSY B0, `(.L_x_11768) ;  /* 0x0000007000007945 */ /* 0x000fe20003800000 */
[----:B------:R-:W-:Y:S02]  /*24df0*/  IMAD.MOV.U32 R13, RZ, RZ, R3 ;  /* 0x000000ffff0d7224 */ /* 0x000fe400078e0003 */
[----:B------:R-:W-:Y:S02]  /*24e00*/  IMAD.MOV.U32 R11, RZ, RZ, 0x1f ;  /* 0x0000001fff0b7424 */ /* 0x000fe400078e00ff */
[----:B------:R-:W-:-:S07]  /*24e10*/  IMAD.MOV.U32 R15, RZ, RZ, -0x1 ;  /* 0xffffffffff0f7424 */ /* 0x000fce00078e00ff */
[----:B-123--:R-:W-:Y:S05]  /*24e20*/  WARPSYNC.COLLECTIVE R15, `(.L_x_11769) ;  /* 0x000000000f087348 */ /* 0x00efea0003c00000 */
[----:B------:R0:W4:Y:S02]  /*24e30*/  SHFL.IDX P6, R14, R13, R12, R11 ;  /* 0x0000000c0d0e7389 */ /* 0x00012400000c000b */
[----:B01234-:R-:W-:Y:S01]  /*24e40*/  ENDCOLLECTIVE ;  /* 0x000000000000791b */ /* 0x01ffe20003800000 */
.L_x_11769:
[----:B------:R-:W-:Y:S05]  /*24e50*/  BSYNC B0 ;  /* 0x0000000000007941 */ /* 0x000fea0003800000 */
.L_x_11768:
[----:B------:R-:W-:Y:S01]  /*24e60*/  IMAD.MOV.U32 R5, RZ, RZ, R14 ;  /* 0x000000ffff057224 */ /* 0x000fe200078e000e */
[----:B------:R-:W-:Y:S06]  /*24e70*/  BRA `(.L_x_11666) ;  /* 0xffffffd000e07947 */ /* 0x000fec000383ffff */
.L_x_11671:
[----:B-1----:R1:W3:Y:S02]  /*24e80*/  SYNCS.PHASECHK.TRANS64.TRYWAIT P0, [R7+URZ+0x2d820], R0 ;  /* 0x02d82000070075a7 */ /* 0x0022e4000800017f */
[----:B---3--:R-:W-:Y:S05]  /*24e90*/  @!P0 NANOSLEEP.SYNCS 0x989680 ;  /* 0x009896800000895d */ /* 0x008fea0003900000 */
[----:B------:R-:W3:Y:S02]  /*24ea0*/  @!P0 SYNCS.PHASECHK.TRANS64 P0, [R7+URZ+0x2d820], R0 ;  /* 0x02d82000070085a7 */ /* 0x000ee4000800007f */
[----:B---3--:R-:W-:Y:S05]  /*24eb0*/  @!P0 BRA `(.L_x_11671) ;  /* 0xfffffffc00f08947 */ /* 0x008fea000383ffff */
[----:B------:R-:W-:Y:S05]  /*24ec0*/  BRA `(.L_x_11770) ;  /* 0xffffffd800547947 */ /* 0x000fea000383ffff */
.L_x_11672:
        /* <DEDUP_REMOVED lines=11> */
.L_x_11772:
[----:B------:R-:W-:Y:S05]  /*24f80*/  BSYNC B0 ;  /* 0x0000000000007941 */ /* 0x000fea0003800000 */
.L_x_11771:
[----:B------:R-:W-:Y:S05]  /*24f90*/  BRA `(.L_x_11773) ;  /* 0xffffffd8003c7947 */ /* 0x000fea000383ffff */
.L_x_11673:
[----:B------:R-:W-:Y:S01]  /*24fa0*/  BSSY B0, `(.L_x_11774) ;  /* 0x0000006000007945 */ /* 0x000fe20003800000 */
[----:B------:R-:W-:-:S07]  /*24fb0*/  IMAD.MOV.U32 R15, RZ, RZ, -0x1 ;  /* 0xffffffffff0f7424 */ /* 0x000fce00078e00ff */
[----:B012---:R-:W-:Y:S05]  /*24fc0*/  WARPSYNC.COLLECTIVE R15, `(.L_x_11775) ;  /* 0x000000000f0c7348 */ /* 0x007fea0003c00000 */
[----:B------:R-:W-:Y:S02]  /*24fd0*/  ELECT P6, UR62, PT ;  /* 0x00000000003e782f */ /* 0x000fe400038c0000 */
[----:B------:R-:W-:Y:S01]  /*24fe0*/  MOV R14, UR62 ;  /* 0x0000003e000e7c02 */ /* 0x000fe20008000f00 */
[----:B012---:R-:W-:Y:S10]  /*24ff0*/  ENDCOLLECTIVE ;  /* 0x000000000000791b */ /* 0x007ff40003800000 */
.L_x_11775:
[----:B------:R-:W-:Y:S05]  /*25000*/  BSYNC B0 ;  /* 0x0000000000007941 */ /* 0x000fea0003800000 */
.L_x_11774:
[----:B------:R-:W-:Y:S05]  /*25010*/  BRA `(.L_x_11776) ;  /* 0xffffffd800307947 */ /* 0x000fea000383ffff */
.L_x_11675:
[----:B-1----:R1:W3:Y:S02]  /*25020*/  SYNCS.PHASECHK.TRANS64.TRYWAIT P0, [R5+URZ], R4 ;  /* 0x00000004050075a7 */ /* 0x0022e4000800017f */
[----:B---3--:R-:W-:Y:S05]  /*25030*/  @!P0 NANOSLEEP.SYNCS 0x989680 ;  /* 0x009896800000895d */ /* 0x008fea0003900000 */
[----:B------:R-:W3:Y:S02]  /*25040*/  @!P0 SYNCS.PHASECHK.TRANS64 P0, [R5+URZ], R4 ;  /* 0x00000004050085a7 */ /* 0x000ee4000800007f */
[----:B---3--:R-:W-:Y:S05]  /*25050*/  @!P0 BRA `(.L_x_11675) ;  /* 0xfffffffc00f08947 */ /* 0x008fea000383ffff */
[----:B------:R-:W-:Y:S05]  /*25060*/  BRA `(.L_x_11777) ;  /* 0xffffffd800647947 */ /* 0x000fea000383ffff */
.L_x_11676:
[----:B---3--:R3:W4:Y:S02]  /*25070*/  SYNCS.PHASECHK.TRANS64.TRYWAIT P0, [R3+URZ], R0 ;  /* 0x00000000030075a7 */ /* 0x008724000800017f */
[----:B----4-:R-:W-:Y:S05]  /*25080*/  @!P0 NANOSLEEP.SYNCS 0x989680 ;  /* 0x009896800000895d */ /* 0x010fea0003900000 */
[----:B------:R-:W4:Y:S02]  /*25090*/  @!P0 SYNCS.PHASECHK.TRANS64 P0, [R3+URZ], R0 ;  /* 0x00000000030085a7 */ /* 0x000f24000800007f */
[----:B----4-:R-:W-:Y:S05]  /*250a0*/  @!P0 BRA `(.L_x_11676) ;  /* 0xfffffffc00f08947 */ /* 0x010fea000383ffff */
[----:B------:R-:W-:Y:S05]  /*250b0*/  BRA `(.L_x_11778) ;  /* 0xffffffd800587947 */ /* 0x000fea000383ffff */
.L_x_11678:
[----:B-1----:R1:W3:Y:S02]  /*250c0*/  SYNCS.PHASECHK.TRANS64.TRYWAIT P0, [R5+URZ], R4 ;  /* 0x00000004050075a7 */ /* 0x0022e4000800017f */
[----:B---3--:R-:W-:Y:S05]  /*250d0*/  @!P0 NANOSLEEP.SYNCS 0x989680 ;  /* 0x009896800000895d */ /* 0x008fea0003900000 */
[----:B------:R-:W3:Y:S02]  /*250e0*/  @!P0 SYNCS.PHASECHK.TRANS64 P0, [R5+URZ], R4 ;  /* 0x00000004050085a7 */ /* 0x000ee4000800007f */
[----:B---3--:R-:W-:Y:S05]  /*250f0*/  @!P0 BRA `(.L_x_11678) ;  /* 0xfffffffc00f08947 */ /* 0x008fea000383ffff */
[----:B------:R-:W-:Y:S05]  /*25100*/  BRA `(.L_x_11779) ;  /* 0xffffffd8005c7947 */ /* 0x000fea000383ffff */
.L_x_11780:
        /* <DEDUP_REMOVED lines=15> */
.L_x_15328:


//--------------------- .text._ZN7cutlass13device_kernelIN5flash11enable_sm90INS1_16FlashAttnFwdSm90INS1_25CollectiveMainloopFwdSm90ILi2EN4cute5tupleIJNS5_1CILi1EEES8_S8_EEENS6_IJNS7_ILi192EEENS7_ILi144EEENS7_ILi96EEEEEELi96ENS_10bfloat16_tEfNS_4arch4Sm90ELb1ELb0ELb0ELb0ELb0ELb0ELb0ELb0ELb1ELb1ELb0ELb0EEENS1_21CollectiveEpilogueFwdINS6_IJSA_SC_SB_EEES9_SE_SG_Li384ELb0ELb1ELb0ELb0EEENS1_30DynamicPersistentTileSchedulerILi384ELi128ELb0ELb1ELb1EEEEEEEEEvNT_6ParamsE --------------------------
	.section	.text._ZN7cutlass13device_kernelIN5flash11enable_sm90INS1_16FlashAttnFwdSm90INS1_25CollectiveMainloopFwdSm90ILi2EN4cute5tupleIJNS5_1CILi1EEES8_S8_EEENS6_IJNS7_ILi192EEENS7_ILi144EEENS7_ILi96EEEEEELi96ENS_10bfloat16_tEfNS_4arch4Sm90ELb1ELb0ELb0ELb0ELb0ELb0ELb0ELb0ELb1ELb1ELb0ELb0EEENS1_21CollectiveEpilogueFwdINS6_IJSA_SC_SB_EEES9_SE_SG_Li384ELb0ELb1ELb0ELb0EEENS1_30DynamicPersistentTileSchedulerILi384ELi128ELb0ELb1ELb1EEEEEEEEEvNT_6ParamsE,"ax",@progbits
	.align	128
.text._ZN7cutlass13device_kernelIN5flash11enable_sm90INS1_16FlashAttnFwdSm90INS1_25CollectiveMainloopFwdSm90ILi2EN4cute5tupleIJNS5_1CILi1EEES8_S8_EEENS6_IJNS7_ILi192EEENS7_ILi144EEENS7_ILi96EEEEEELi96ENS_10bfloat16_tEfNS_4arch4Sm90ELb1ELb0ELb0ELb0ELb0ELb0ELb0ELb0ELb1ELb1ELb0ELb0EEENS1_21CollectiveEpilogueFwdINS6_IJSA_SC_SB_EEES9_SE_SG_Li384ELb0ELb1ELb0ELb0EEENS1_30DynamicPersistentTileSchedulerILi384ELi128ELb0ELb1ELb1EEEEEEEEEvNT_6ParamsE:
        .type           _ZN7cutlass13device_kernelIN5flash11enable_sm90INS1_16FlashAttnFwdSm90INS1_25CollectiveMainloopFwdSm90ILi2EN4cute5tupleIJNS5_1CILi1EEES8_S8_EEENS6_IJNS7_ILi192EEENS7_ILi144EEENS7_ILi96EEEEEELi96ENS_10bfloat16_tEfNS_4arch4Sm90ELb1ELb0ELb0ELb0ELb0ELb0ELb0ELb0ELb1ELb1ELb0ELb0EEENS1_21CollectiveEpilogueFwdINS6_IJSA_SC_SB_EEES9_SE_SG_Li384ELb0ELb1ELb0ELb0EEENS1_30DynamicPersistentTileSchedulerILi384ELi128ELb0ELb1ELb1EEEEEEEEEvNT_6ParamsE,@function
        .size           _ZN7cutlass13device_kernelIN5flash11enable_sm90INS1_16FlashAttnFwdSm90INS1_25CollectiveMainloopFwdSm90ILi2EN4cute5tupleIJNS5_1CILi1EEES8_S8_EEENS6_IJNS7_ILi192EEENS7_ILi144EEENS7_ILi96EEEEEELi96ENS_10bfloat16_tEfNS_4arch4Sm90ELb1ELb0ELb0ELb0ELb0ELb0ELb0ELb0ELb1ELb1ELb0ELb0EEENS1_21CollectiveEpilogueFwdINS6_IJSA_SC_SB_EEES9_SE_SG_Li384ELb0ELb1ELb0ELb0EEENS1_30DynamicPersistentTileSchedulerILi384ELi128ELb0ELb1ELb1EEEEEEEEEvNT_6ParamsE,(.L_x_15329 - _ZN7cutlass13device_kernelIN5flash11enable_sm90INS1_16FlashAttnFwdSm90INS1_25CollectiveMainloopFwdSm90ILi2EN4cute5tupleIJNS5_1CILi1EEES8_S8_EEENS6_IJNS7_ILi192EEENS7_ILi144EEENS7_ILi96EEEEEELi96ENS_10bfloat16_tEfNS_4arch4Sm90ELb1ELb0ELb0ELb0ELb0ELb0ELb0ELb0ELb1ELb1ELb0ELb0EEENS1_21CollectiveEpilogueFwdINS6_IJSA_SC_SB_EEES9_SE_SG_Li384ELb0ELb1ELb0ELb0EEENS1_30DynamicPersistentTileSchedulerILi384ELi128ELb0ELb1ELb1EEEEEEEEEvNT_6ParamsE)
        .other          _ZN7cutlass13device_kernelIN5flash11enable_sm90INS1_16FlashAttnFwdSm90INS1_25CollectiveMainloopFwdSm90ILi2EN4cute5tupleIJNS5_1CILi1EEES8_S8_EEENS6_IJNS7_ILi192EEENS7_ILi144EEENS7_ILi96EEEEEELi96ENS_10bfloat16_tEfNS_4arch4Sm90ELb1ELb0ELb0ELb0ELb0ELb0ELb0ELb0ELb1ELb1ELb0ELb0EEENS1_21CollectiveEpilogueFwdINS6_IJSA_SC_SB_EEES9_SE_SG_Li384ELb0ELb1ELb0ELb0EEENS1_30DynamicPersistentTileSchedulerILi384ELi128ELb0ELb1ELb1EEEEEEEEEvNT_6ParamsE,@"STO_CUDA_ENTRY STV_DEFAULT"
_ZN7cutlass13device_kernelIN5flash11enable_sm90INS1_16FlashAttnFwdSm90INS1_25CollectiveMainloopFwdSm90ILi2EN4cute5tupleIJNS5_1CILi1EEES8_S8_EEENS6_IJNS7_ILi192EEENS7_ILi144EEENS7_ILi96EEEEEELi96ENS_10bfloat16_tEfNS_4arch4Sm90ELb1ELb0ELb0ELb0ELb0ELb0ELb0ELb0ELb1ELb1ELb0ELb0EEENS1_21CollectiveEpilogueFwdINS6_IJSA_SC_SB_EEES9_SE_SG_Li384ELb0ELb1ELb0ELb0EEENS1_30DynamicPersistentTileSchedulerILi384ELi128ELb0ELb1ELb1EEEEEEEEEvNT_6ParamsE:
        /* <DEDUP_REMOVED lines=18> */
.L_x_11782:
[----:B------:R-:W-:Y:S05]  /*0120*/  BSYNC B0 ;  /* 0x0000000000007941 */ /* 0x000fea0003800000 */
.L_x_11781:
        /* <DEDUP_REMOVED lines=41> */
.L_x_11783:
        /* <DEDUP_REMOVED lines=22> */
.L_x_11784:
        /* <DEDUP_REMOVED lines=18> */
.L_x_11785:
        /* <DEDUP_REMOVED lines=22> */
.L_x_11786:
        /* <DEDUP_REMOVED lines=22> */
.L_x_11787:
        /* <DEDUP_REMOVED lines=8> */
.L_x_11789:
[----:B------:R-:W-:-:S08]  /*0980*/  NOP ;  /* 0x0000000000007918 */ /* 0x000fd00000000000 */
[----:B------:R-:W1:Y:S02]  /*0990*/  USETMAXREG.TRY_ALLOC.CTAPOOL UP0, 0xa0 ;  /* 0x000000a0000079c8 */ /* 0x000e640008000600 */
[----:B-1----:R-:W-:-:S13]  /*09a0*/  PLOP3.LUT P0, PT, PT, PT, UP0, 0x80, 0x0 ;  /* 0x000000000000781c */ /* 0x002fda0003f0f008 */
[----:B------:R-:W-:Y:S05]  /*09b0*/  @!P0 BRA `(.L_x_11789) ;  /* 0xfffffffc00f08947 */ /* 0x000fea000383ffff */
[----:B0-----:R-:W0:Y:S01]  /*09c0*/  S2R R2, SR_TID.X ;  /* 0x0000000000027919 */ /* 0x001e220000002100 */
        /* <DEDUP_REMOVED lines=9> */
[----:B------:R-:W2:Y:S01]  /*0a60*/  LDL R3, [R1+0x8] ;  /* 0x0000080001037983 */ /* 0x000ea20000100800 */
[----:B------:R-:W-:Y:S01]  /*0a70*/  VIADD R157, R2, 0xffffff80 ;  /* 0xffffff80029d7836 */ /* 0x000fe20000000000 */
[----:B------:R-:W0:Y:S01]  /*0a80*/  S2UR UR5, SR_CgaCtaId ;  /* 0x00000000000579c3 */ /* 0x000e220000008800 */
[----:B------:R-:W-:Y:S01]  /*0a90*/  UMOV UR37, 0x400 ;  /* 0x0000040000257882 */ /* 0x000fe20000000000 */
[----:B------:R-:W-:Y:S01]  /*0aa0*/  UMOV UR38, URZ ;  /* 0x0000003f00267c82 */ /* 0x000fe20008000000 */
[----:B------:R-:W-:Y:S01]  /*0ab0*/  UMOV UR36, URZ ;  /* 0x0000003f00247c82 */ /* 0x000fe20008000000 */
[----:B------:R-:W-:-:S04]  /*0ac0*/  SHF.R.S32.HI R0, RZ, 0x1f, R157 ;  /* 0x0000001fff007819 */ /* 0x000fc8000001149d */
[CC--:B------:R-:W-:Y:S02]  /*0ad0*/  LEA.HI R2, R0.reuse, R157.reuse, RZ, 0x4 ;  /* 0x0000009d00027211 */ /* 0x0c0fe400078f20ff */
[-C--:B------:R-:W-:Y:S02]  /*0ae0*/  LEA.HI R151, R0, R157.reuse, RZ, 0x7 ;  /* 0x0000009d00977211 */ /* 0x080fe400078f38ff */
        /* <DEDUP_REMOVED lines=9> */
[----:B------:R-:W-:Y:S01]  /*0b80*/  LEA.HI R2, R2, R5, RZ, 0x1 ;  /* 0x0000000502027211 */ /* 0x000fe200078f08ff */
[----:B0-----:R-:W-:Y:S01]  /*0b90*/  ULEA UR37, UR5, UR37, 0x18 ;  /* 0x0000002505257291 */ /* 0x001fe2000f8ec03f */
[----:B------:R-:W-:Y:S02]  /*0ba0*/  SHF.R.S32.HI R11, RZ, 0x1f, R150 ;  /* 0x0000001fff0b7819 */ /* 0x000fe40000011496 */
[----:B------:R-:W-:Y:S02]  /*0bb0*/  LOP3.LUT R2, R2, 0x1ffffffe, RZ, 0xc0, !PT ;  /* 0x1ffffffe02027812 */ /* 0x000fe400078ec0ff */
[----:B------:R-:W-:-:S02]  /*0bc0*/  SHF.R.S32.HI R151, RZ, 0x7, R151 ;  /* 0x00000007ff977819 */ /* 0x000fc40000011497 */
[----:B------:R-:W-:Y:S01]  /*0bd0*/  SHF.R.S32.HI R148, RZ, 0x2, R0 ;  /* 0x00000002ff947819 */ /* 0x000fe20000011400 */
[----:B------:R-:W-:Y:S02]  /*0be0*/  IMAD.IADD R2, R5, 0x1, -R2 ;  /* 0x0000000105027824 */ /* 0x000fe400078e0a02 */
[----:B------:R-:W-:-:S04]  /*0bf0*/  IMAD.HI R5, R151, 0x55555556, RZ ;  /* 0x5555555697057827 */ /* 0x000fc800078e02ff */
[----:B------:R-:W-:Y:S01]  /*0c00*/  IMAD.SHL.U32 R2, R2, 0x8, RZ ;  /* 0x0000000802027824 */ /* 0x000fe200078e00ff */
[----:B------:R-:W-:-:S03]  /*0c10*/  LEA.HI R8, R5, R5, RZ, 0x1 ;  /* 0x0000000505087211 */ /* 0x000fc600078f08ff */
[----:B------:R-:W-:Y:S02]  /*0c20*/  IMAD.U32 R153, R153, 0x20, R2 ;  /* 0x0000002099997824 */ /* 0x000fe400078e0002 */
[----:B------:R-:W-:Y:S01]  /*0c30*/  IMAD R8, R8, -0x3, R151 ;  /* 0xfffffffd08087824 */ /* 0x000fe200078e0297 */
[----:B--2---:R-:W-:Y:S02]  /*0c40*/  R2UR UR6, R3 ;  /* 0x00000000030672ca */ /* 0x004fe400000e0000 */
[----:B------:R-:W-:-:S04]  /*0c50*/  SHF.R.S32.HI R3, RZ, 0x1f, R4 ;  /* 0x0000001fff037819 */ /* 0x000fc80000011404 */
[CC--:B------:R-:W-:Y:S02]  /*0c60*/  LEA.HI R6, R3.reuse, R4.reuse, RZ, 0x3 ;  /* 0x0000000403067211 */ /* 0x0c0fe400078f18ff */
[----:B------:R-:W-:-:S03]  /*0c70*/  LEA.HI R3, R3, R4, RZ, 0x2 ;  /* 0x0000000403037211 */ /* 0x000fc600078f10ff */
[----:B------:R-:W-:Y:S01]  /*0c80*/  IMAD.SHL.U32 R6, R6, 0x10, RZ ;  /* 0x0000001006067824 */ /* 0x000fe200078e00ff */
[----:B------:R-:W-:Y:S01]  /*0c90*/  LOP3.LUT R7, R3, 0x7fffffc, RZ, 0xc0, !PT ;  /* 0x07fffffc03077812 */ /* 0x000fe200078ec0ff */
[----:B------:R-:W-:Y:S01]  /*0ca0*/  ULOP3.LUT UR7, UR6, 0x1, URZ, 0xfc, !UPT ;  /* 0x0000000106077892 */ /* 0x000fe2000f8efc3f */
[----:B------:R-:W-:Y:S02]  /*0cb0*/  SHF.R.S32.HI R3, RZ, 0x2, R3 ;  /* 0x00000002ff037819 */ /* 0x000fe40000011403 */
[----:B------:R-:W-:Y:S01]  /*0cc0*/  LOP3.LUT R6, R6, 0x7fffff80, RZ, 0xc0, !PT ;  /* 0x7fffff8006067812 */ /* 0x000fe200078ec0ff */
[----:B------:R-:W-:Y:S01]  /*0cd0*/  IMAD.IADD R7, R4, 0x1, -R7 ;  /* 0x0000000104077824 */ /* 0x000fe200078e0a07 */
[----:B------:R-:W-:Y:S01]  /*0ce0*/  UMOV UR6, URZ ;  /* 0x0000003f00067c82 */ /* 0x000fe20008000000 */
[----:B------:R-:W-:Y:S02]  /*0cf0*/  IMAD.SHL.U32 R3, R3, 0x40, RZ ;  /* 0x0000004003037824 */ /* 0x000fe400078e00ff */
[----:B------:R-:W-:Y:S01]  /*0d00*/  IMAD R6, R9, 0x100, R6 ;  /* 0x0000010009067824 */ /* 0x000fe200078e0206 */
[----:B------:R-:W-:Y:S01]  /*0d10*/  LEA.HI R9, R11, R150, RZ, 0x2 ;  /* 0x000000960b097211 */ /* 0x000fe200078f10ff */
[----:B------:R-:W-:Y:S01]  /*0d20*/  IMAD.U32 R154, RZ, RZ, UR7 ;  /* 0x00000007ff9a7e24 */ /* 0x000fe2000f8e00ff */
[----:B------:R-:W-:Y:S01]  /*0d30*/  LOP3.LUT R3, R3, 0x40, RZ, 0xc0, !PT ;  /* 0x0000004003037812 */ /* 0x000fe200078ec0ff */
[----:B------:R-:W-:Y:S01]  /*0d40*/  IMAD R6, R7, 0x10, R6 ;  /* 0x0000001007067824 */ /* 0x000fe200078e0206 */
[--C-:B------:R-:W-:Y:S01]  /*0d50*/  SHF.R.S32.HI R7, RZ, 0x2, R9.reuse ;  /* 0x00000002ff077819 */ /* 0x100fe20000011409 */
[----:B------:R-:W-:Y:S01]  /*0d60*/  IMAD.U32 R149, RZ, RZ, UR6 ;  /* 0x00000006ff957e24 */ /* 0x000fe2000f8e00ff */
[----:B------:R-:W-:-:S02]  /*0d70*/  SHF.R.S32.HI R4, RZ, 0x1f, R9 ;  /* 0x0000001fff047819 */ /* 0x000fc40000011409 */
[----:B------:R-:W-:Y:S02]  /*0d80*/  LEA.HI R11, R11, R150, RZ, 0x5 ;  /* 0x000000960b0b7211 */ /* 0x000fe400078f28ff */
[----:B------:R-:W-:Y:S02]  /*0d90*/  LEA.HI R4, R4, R7, RZ, 0x3 ;  /* 0x0000000704047211 */ /* 0x000fe400078f18ff */
[----:B------:R-:W-:Y:S02]  /*0da0*/  SHF.R.S32.HI R11, RZ, 0x5, R11 ;  /* 0x00000005ff0b7819 */ /* 0x000fe4000001140b */
[----:B------:R-:W-:Y:S02]  /*0db0*/  LOP3.LUT R10, R4, 0xfffffff8, RZ, 0xc0, !PT ;  /* 0xfffffff8040a7812 */ /* 0x000fe400078ec0ff */
[----:B------:R-:W-:Y:S02]  /*0dc0*/  LOP3.LUT R4, R3, 0x8, R2, 0xf8, !PT ;  /* 0x0000000803047812 */ /* 0x000fe400078ef802 */
[----:B------:R-:W-:Y:S01]  /*0dd0*/  SHF.R.U32.HI R3, RZ, 0x3, R3 ;  /* 0x00000003ff037819 */ /* 0x000fe20000011603 */
[----:B------:R-:W-:Y:S01]  /*0de0*/  IMAD.IADD R10, R7, 0x1, -R10 ;  /* 0x00000001070a7824 */ /* 0x000fe200078e0a0a */
[----:B------:R-:W-:-:S02]  /*0df0*/  LOP3.LUT R9, R9, 0x7ffffffc, RZ, 0xc0, !PT ;  /* 0x7ffffffc09097812 */ /* 0x000fc400078ec0ff */
[----:B------:R-:W-:Y:S01]  /*0e00*/  LOP3.LUT R3, R4, R3, RZ, 0x3c, !PT ;  /* 0x0000000304037212 */ /* 0x000fe200078e3cff */
[----:B------:R-:W-:Y:S01]  /*0e10*/  IMAD R11, R11, 0x10, R10 ;  /* 0x000000100b0b7824 */ /* 0x000fe200078e020a */
[----:B------:R-:W-:Y:S01]  /*0e20*/  LOP3.LUT R4, R0, 0xfffffffc, RZ, 0xc0, !PT ;  /* 0xfffffffc00047812 */ /* 0x000fe200078ec0ff */
[----:B------:R-:W-:Y:S02]  /*0e30*/  IMAD.IADD R18, R150, 0x1, -R9 ;  /* 0x0000000196127824 */ /* 0x000fe400078e0a09 */
[----:B------:R-:W-:Y:S02]  /*0e40*/  IMAD.IADD R2, R3, 0x1, R6 ;  /* 0x0000000103027824 */ /* 0x000fe400078e0206 */
[----:B------:R-:W-:Y:S02]  /*0e50*/  IMAD.IADD R147, R157, 0x1, -R4 ;  /* 0x000000019d937824 */ /* 0x000fe400078e0a04 */
[----:B------:R-:W-:Y:S01]  /*0e60*/  IMAD R152, R8, 0x40, R11 ;  /* 0x0000004008987824 */ /* 0x000fe200078e020b */
[----:B------:R-:W-:Y:S01]  /*0e70*/  LEA R2, R2, UR37, 0x1 ;  /* 0x0000002502027c11 */ /* 0x000fe2000f8e08ff */
[C---:B------:R-:W-:Y:S01]  /*0e80*/  IMAD.SHL.U32 R22, R147.reuse, 0x8, RZ ;  /* 0x0000000893167824 */ /* 0x040fe200078e00ff */
[----:B------:R-:W-:-:S03]  /*0e90*/  LEA.HI R3, R147, R147, RZ, 0x1 ;  /* 0x0000009393037211 */ /* 0x000fc600078f08ff */
[C---:B------:R-:W-:Y:S01]  /*0ea0*/  VIADD R23, R22.reuse, 0x20 ;  /* 0x0000002016177836 */ /* 0x040fe20000000000 */
[----:B------:R-:W-:Y:S01]  /*0eb0*/  LOP3.LUT R0, R3, 0x1ffffffe, RZ, 0xc0, !PT ;  /* 0x1ffffffe03007812 */ /* 0x000fe200078ec0ff */
[----:B------:R-:W-:-:S03]  /*0ec0*/  VIADD R146, R22, 0x40 ;  /* 0x0000004016927836 */ /* 0x000fc60000000000 */
[----:B------:R-:W-:Y:S01]  /*0ed0*/  SHF.R.S32.HI R156, RZ, 0x1f, R23 ;  /* 0x0000001fff9c7819 */ /* 0x000fe20000011417 */
[----:B------:R-:W-:Y:S01]  /*0ee0*/  IMAD.IADD R19, R147, 0x1, -R0 ;  /* 0x0000000193137824 */ /* 0x000fe200078e0a00 */
[----:B------:R-:W-:-:S03]  /*0ef0*/  SHF.R.S32.HI R155, RZ, 0x1f, R146 ;  /* 0x0000001fff9b7819 */ /* 0x000fc60000011492 */
[----:B------:R-:W-:-:S07]  /*0f00*/  IMAD R19, R19, 0x8, R152 ;  /* 0x0000000813137824 */ /* 0x000fce00078e0298 */
.L_x_11832:
        /* <DEDUP_REMOVED lines=21> */
.L_x_11790:
[----:B------:R-:W-:Y:S01]  /*1060*/  ULDC UR8, c[0x0][0xc54] ;  /* 0x0003150000087ab9 */ /* 0x000fe20000000800 */
[----:B------:R-:W-:Y:S01]  /*1070*/  UMOV UR4, UR9 ;  /* 0x0000000900047c82 */ /* 0x000fe20008000000 */
[----:B------:R-:W-:-:S11]  /*1080*/  UISETP.NE.AND UP0, UPT, UR8, 0x1, UPT ;  /* 0x000000010800788c */ /* 0x000fd6000bf05270 */
[----:B------:R-:W-:Y:S02]  /*1090*/  @UP0 ULDC.64 UR10, c[0x0][0xc58] ;  /* 0x00031600000a0ab9 */ /* 0x000fe40000000a00 */
[----:B------:R-:W-:-:S04]  /*10a0*/  UIMAD.WIDE.U32 UR6, UR9, UR10, URZ ;  /* 0x0000000a090672a5 */ /* 0x000fc8000f8e003f */
[----:B------:R-:W-:-:S04]  /*10b0*/  @UP0 USHF.R.U32.HI UR4, URZ, UR11, UR7 ;  /* 0x0000000b3f040299 */ /* 0x000fc80008011607 */
[----:B------:R-:W-:-:S12]  /*10c0*/  UIMAD UR6, UR4, UR8, URZ ;  /* 0x00000008040672a4 */ /* 0x000fd8000f8e023f */
.L_x_11791:
        /* <DEDUP_REMOVED lines=10> */
[----:B------:R-:W-:Y:S01]  /*1170*/  IMAD.MOV.U32 R66, RZ, RZ, RZ ;  /* 0x000000ffff427224 */ /* 0x000fe200078e00ff */
[----:B------:R-:W-:Y:S01]  /*1180*/  UIADD3 UR4, UR4, UR6, URZ ;  /* 0x0000000604047290 */ /* 0x000fe2000fffe03f */
[----:B------:R-:W-:Y:S01]  /*1190*/  CS2R R38, SRZ ;  /* 0x0000000000267805 */ /* 0x000fe2000001ff00 */
[----:B------:R-:W-:Y:S01]  /*11a0*/  UISETP.NE.AND.EX UP0, UPT, UR11, URZ, UPT, UP0 ;  /* 0x0000003f0b00728c */ /* 0x000fe2000bf05300 */
[----:B------:R-:W-:Y:S01]  /*11b0*/  CS2R R68, SRZ ;  /* 0x0000000000447805 */ /* 0x000fe2000001ff00 */
[----:B------:R-:W-:Y:S01]  /*11c0*/  UIMAD UR61, UR4, 0xc0, URZ ;  /* 0x000000c0043d78a4 */ /* 0x000fe2000f8e023f */
[----:B------:R-:W-:Y:S01]  /*11d0*/  CS2R R36, SRZ ;  /* 0x0000000000247805 */ /* 0x000fe2000001ff00 */
[----:B------:R-:W-:Y:S01]  /*11e0*/  ULDC UR9, c[0x0][0x424] ;  /* 0x0001090000097ab9 */ /* 0x000fe20000000800 */
[----:B------:R-:W-:Y:S01]  /*11f0*/  ULDC UR8, c[0x0][0x288] ;  /* 0x0000a20000087ab9 */ /* 0x000fe20000000800 */
[----:B------:R-:W-:Y:S01]  /*1200*/  UIADD3 UR4, UR61, 0xbf, URZ ;  /* 0x000000bf3d047890 */ /* 0x000fe2000fffe03f */
[----:B------:R-:W-:Y:S01]  /*1210*/  CS2R R64, SRZ ;  /* 0x0000000000407805 */ /* 0x000fe2000001ff00 */
[----:B------:R-:W-:Y:S01]  /*1220*/  @UP2 ULDC UR6, c[0x0][0x44c] ;  /* 0x0001130000062ab9 */ /* 0x000fe20000000800 */
[----:B------:R-:W-:Y:S01]  /*1230*/  UIADD3 UR8, -UR8, 0x90, URZ ;  /* 0x0000009008087890 */ /* 0x000fe2000fffe13f */
[----:B------:R-:W-:Y:S01]  /*1240*/  CS2R R26, SRZ ;  /* 0x00000000001a7805 */ /* 0x000fe2000001ff00 */
[----:B------:R-:W-:Y:S01]  /*1250*/  UIMAD.WIDE.U32 UR6, UR4, UR6, URZ ;  /* 0x00000006040672a5 */ /* 0x000fe2000f8e003f */
[----:B------:R-:W-:Y:S01]  /*1260*/  CS2R R60, SRZ ;  /* 0x00000000003c7805 */ /* 0x000fe2000001ff00 */
[----:B------:R-:W-:Y:S01]  /*1270*/  USEL UR14, UR9, 0x1, UP0 ;  /* 0x00000001090e7887 */ /* 0x000fe20008000000 */
[----:B------:R-:W-:Y:S01]  /*1280*/  IMAD.MOV.U32 R59, RZ, RZ, RZ ;  /* 0x000000ffff3b7224 */ /* 0x000fe200078e00ff */
        /* <DEDUP_REMOVED lines=31> */
[----:B------:R-:W-:-:S02]  /*1480*/  CS2R R80, SRZ ;  /* 0x0000000000507805 */ /* 0x000fc4000001ff00 */
[----:B------:R-:W-:Y:S02]  /*1490*/  CS2R R74, SRZ ;  /* 0x00000000004a7805 */ /* 0x000fe4000001ff00 */
[----:B------:R-:W-:Y:S01]  /*14a0*/  CS2R R84, SRZ ;  /* 0x0000000000547805 */ /* 0x000fe2000001ff00 */
[----:B------:R-:W-:Y:S01]  /*14b0*/  USEL UR39, UR7, UR9, UP0 ;  /* 0x0000000907277287 */ /* 0x000fe20008000000 */
[----:B------:R-:W-:Y:S01]  /*14c0*/  CS2R R6, SRZ ;  /* 0x0000000000067805 */ /* 0x000fe2000001ff00 */
[----:B------:R-:W-:Y:S01]  /*14d0*/  @UP1 ULDC UR10, c[0x0][0xc4c] ;  /* 0x00031300000a1ab9 */ /* 0x000fe20000000800 */
[----:B------:R-:W-:Y:S01]  /*14e0*/  @UP1 ULDC UR6, c[0x0][0xc50] ;  /* 0x0003140000061ab9 */ /* 0x000fe20000000800 */
[----:B------:R-:W-:Y:S01]  /*14f0*/  UIMAD.WIDE.U32 UR4, UR12, UR10, URZ ;  /* 0x0000000a0c0472a5 */ /* 0x000fe2000f8e003f */
[----:B------:R-:W-:Y:S01]  /*1500*/  IMAD.MOV.U32 R86, RZ, RZ, RZ ;  /* 0x000000ffff567224 */ /* 0x000fe200078e00ff */
[----:B------:R-:W-:Y:S02]  /*1510*/  UISETP.GE.AND UP0, UPT, UR39, 0x1, UPT ;  /* 0x000000012700788c */ /* 0x000fe4000bf06270 */
[----:B------:R-:W-:-:S04]  /*1520*/  @UP1 USHF.R.U32.HI UR14, URZ, UR6, UR5 ;  /* 0x000000063f0e1299 */ /* 0x000fc80008011605 */
[----:B------:R-:W-:Y:S01]  /*1530*/  PLOP3.LUT P1, PT, PT, PT, UP0, 0x80, 0x0 ;  /* 0x000000000000781c */ /* 0x000fe20003f2f008 */
[----:B------:R-:W-:Y:S02]  /*1540*/  UIADD3 UR4, -UR14, URZ, URZ ;  /* 0x0000003f0e047290 */ /* 0x000fe4000fffe13f */
[----:B------:R-:W-:Y:S02]  /*1550*/  IMAD.U32 R145, RZ, RZ, UR14 ;  /* 0x0000000eff917e24 */ /* 0x000fe4000f8e00ff */
[----:B------:R-:W-:-:S06]  /*1560*/  UIMAD UR4, UR11, UR4, UR12 ;  /* 0x000000040b0472a4 */ /* 0x000fcc000f8e020c */
[----:B------:R-:W-:Y:S02]  /*1570*/  IMAD.U32 R144, RZ, RZ, UR4 ;  /* 0x00000004ff907e24 */ /* 0x000fe4000f8e00ff */
[----:B------:R-:W-:Y:S05]  /*1580*/  @!P1 BRA `(.L_x_11792) ;  /* 0x000000bc00fc9947 */ /* 0x000fea0003800000 */
[----:B------:R-:W0:Y:S01]  /*1590*/  SHFL.IDX PT, R0, R151, RZ, 0x1f ;  /* 0x00001fff97007589 */ /* 0x000e2200000e0000 */
[----:B------:R-:W-:-:S04]  /*15a0*/  UIADD3 UR6, UR37, 0x24300, URZ ;  /* 0x0002430025067890 */ /* 0x000fc8000fffe03f */
[----:B------:R-:W-:-:S06]  /*15b0*/  ULOP3.LUT UP0, URZ, UR6, 0x9f, URZ, 0xc0, !UPT ;  /* 0x0000009f063f7892 */ /* 0x000fcc000f80c03f */
[----:B------:R-:W-:Y:S02]  /*15c0*/  PLOP3.LUT P0, PT, PT, PT, UP0, 0x80, 0x0 ;  /* 0x000000000000781c */ /* 0x000fe40003f0f008 */
[----:B0-----:R-:W-:-:S13]  /*15d0*/  R2UR UR7, R0 ;  /* 0x00000000000772ca */ /* 0x001fda00000e0000 */
[----:B------:R-:W-:Y:S02]  /*15e0*/  UIMAD.WIDE UR4, UR7, 0x55555556, URZ ;  /* 0x55555556070478a5 */ /* 0x000fe4000f8e023f */
[----:B------:R-:W-:Y:S02]  /*15f0*/  IMAD.U32 R16, RZ, RZ, UR7 ;  /* 0x00000007ff107e24 */ /* 0x000fe4000f8e00ff */
[----:B------:R-:W-:-:S04]  /*1600*/  ULEA.HI UR5, UR5, UR5, URZ, 0x1 ;  /* 0x0000000505057291 */ /* 0x000fc8000f8f083f */
[----:B------:R-:W-:-:S04]  /*1610*/  UIMAD UR5, UR5, -0x3, UR7 ;  /* 0xfffffffd050578a4 */ /* 0x000fc8000f8e0207 */
[----:B------:R-:W-:Y:S02]  /*1620*/  ULEA UR4, UR5, UR37, 0xc ;  /* 0x0000002505047291 */ /* 0x000fe4000f8e603f */
[----:B------:R-:W-:Y:S02]  /*1630*/  ULEA UR5, UR5, UR6, 0xb ;  /* 0x0000000605057291 */ /* 0x000fe4000f8e583f */
[----:B------:R-:W-:Y:S02]  /*1640*/  UIADD3 UR4, UR4, 0xda00, URZ ;  /* 0x0000da0004047890 */ /* 0x000fe4000fffe03f */
[----:B------:R-:W-:Y:S02]  /*1650*/  USHF.R.U32.HI UR5, URZ, 0x4, UR5 ;  /* 0x000000043f057899 */ /* 0x000fe40008011605 */
[----:B------:R-:W-:Y:S02]  /*1660*/  USHF.R.U32.HI UR4, URZ, 0x4, UR4 ;  /* 0x000000043f047899 */ /* 0x000fe40008011604 */
[----:B------:R-:W-:-:S02]  /*1670*/  ULOP3.LUT UR60, UR5, 0x3fff, URZ, 0xc0, !UPT ;  /* 0x00003fff053c7892 */ /* 0x000fc4000f8ec03f */
        /* <DEDUP_REMOVED lines=18> */
.L_x_11793:
        /* <DEDUP_REMOVED lines=11> */
.L_x_11938:
[----:B------:R-:W-:Y:S05]  /*1850*/  @!P0 BRA `(.L_x_11795) ;  /* 0x0000000000048947 */ /* 0x000fea0003800000 */
[----:B------:R-:W-:Y:S01]  /*1860*/  BPT.TRAP 0x1 ;  /* 0x000000040000795c */ /* 0x000fe20000300000 */
.L_x_11795:
[----:B0-----:R-:W-:Y:S02]  /*1870*/  IMAD.U32 R3, RZ, RZ, UR36 ;  /* 0x00000024ff037e24 */ /* 0x001fe4000f8e00ff */
[----:B------:R-:W-:-:S03]  /*1880*/  IMAD.U32 R0, RZ, RZ, UR38 ;  /* 0x00000026ff007e24 */ /* 0x000fc6000f8e00ff */
[----:B------:R-:W-:Y:S02]  /*1890*/  LEA R3, R3, UR37, 0x3 ;  /* 0x0000002503037c11 */ /* 0x000fe4000f8e18ff */
[----:B------:R-:W-:-:S04]  /*18a0*/  SHF.L.U32 R0, R0, 0x1f, RZ ;  /* 0x0000001f00007819 */ /* 0x000fc800000006ff */
[----:B------:R0:W1:Y:S01]  /*18b0*/  SYNCS.PHASECHK.TRANS64.TRYWAIT P2, [R3+URZ+0x31c30], R0 ;  /* 0x031c3000030075a7 */ /* 0x000062000804017f */
[----:B------:R-:W-:Y:S05]  /*18c0*/  @!P0 BRA `(.L_x_11796) ;  /* 0x0000000000048947 */ /* 0x000fea0003800000 */
[----:B------:R-:W-:Y:S01]  /*18d0*/  BPT.TRAP 0x1 ;  /* 0x000000040000795c */ /* 0x000fe20000300000 */
.L_x_11796:
[----:B------:R-:W2:Y:S02]  /*18e0*/  S2R R4, SR_TID.X ;  /* 0x0000000000047919 */ /* 0x000ea40000002100 */
[----:B--2---:R-:W-:Y:S01]  /*18f0*/  LOP3.LUT P1, RZ, R4, 0x7f, RZ, 0xc0, !PT ;  /* 0x0000007f04ff7812 */ /* 0x004fe2000782c0ff */
[----:B-1----:R-:W-:-:S12]  /*1900*/  @P2 BRA `(.L_x_11797) ;  /* 0x0000000000082947 */ /* 0x002fd80003800000 */
[----:B------:R-:W1:Y:S02]  /*1910*/  SYNCS.PHASECHK.TRANS64.TRYWAIT P2, [R3+URZ+0x31c30], R0 ;  /* 0x031c3000030075a7 */ /* 0x000e64000804017f */
[----:B-1----:R-:W-:Y:S05]  /*1920*/  @!P2 BRA `(.L_x_11798) ;  /* 0x000001200024a947 */ /* 0x002fea0003800000 */
.L_x_11797:
[----:B------:R-:W-:Y:S05]  /*1930*/  WARPSYNC.ALL ;  /* 0x0000000000007948 */ /* 0x000fea0003800000 */
[----:B------:R-:W-:Y:S01]  /*1940*/  UIADD3 UR4, UR37, 0x16a00, URZ ;  /* 0x00016a0025047890 */ /* 0x000fe2000fffe03f */
[----:B------:R-:W-:Y:S01]  /*1950*/  WARPGROUP.ARRIVE ;  /* 0x00000000000079c5 */ /* 0x000fe20000000000 */
[----:B------:R-:W-:Y:S01]  /*1960*/  ULOP3.LUT UR6, UR40, 0x10000, URZ, 0xfc, !UPT ;  /* 0x0001000028067892 */ /* 0x000fe2000f8efc3f */
[----:B------:R-:W-:Y:S01]  /*1970*/  VIADD R12, R19, UR61 ;  /* 0x0000003d130c7c36 */ /* 0x000fe20008000000 */
[----:B------:R-:W-:Y:S01]  /*1980*/  USHF.R.U32.HI UR4, URZ, 0x4, UR4 ;  /* 0x000000043f047899 */ /* 0x000fe20008011604 */
[----:B------:R-:W-:Y:S01]  /*1990*/  R2UR UR32, R17 ;  /* 0x00000000112072ca */ /* 0x000fe200000e0000 */
[----:B------:R-:W-:Y:S01]  /*19a0*/  UMOV UR29, 0x80000020 ;  /* 0x80000020001d7882 */ /* 0x000fe20000000000 */
[----:B------:R-:W-:Y:S01]  /*19b0*/  UMOV UR31, 0x80000020 ;  /* 0x80000020001f7882 */ /* 0x000fe20000000000 */
[----:B------:R-:W-:Y:S01]  /*19c0*/  ULOP3.LUT UR4, UR4, 0x3fff, URZ, 0xc0, !UPT ;  /* 0x00003fff04047892 */ /* 0x000fe2000f8ec03f */
[----:B01----:R-:W-:Y:S01]  /*19d0*/  @!P1 VIADD R3, R3, 0x31c40 ;  /* 0x00031c4003039836 */ /* 0x003fe20000000000 */
[----:B------:R-:W-:Y:S01]  /*19e0*/  UMOV UR28, UR6 ;  /* 0x00000006001c7c82 */ /* 0x000fe20008000000 */
[----:B------:R-:W-:Y:S01]  /*19f0*/  UMOV UR9, UR29 ;  /* 0x0000001d00097c82 */ /* 0x000fe20008000000 */
[----:B------:R-:W-:Y:S01]  /*1a00*/  ULOP3.LUT UR5, UR4, 0x10000, URZ, 0xfc, !UPT ;  /* 0x0001000004057892 */ /* 0x000fe2000f8efc3f */
[----:B------:R-:W-:Y:S01]  /*1a10*/  UMOV UR8, UR28 ;  /* 0x0000001c00087c82 */ /* 0x000fe20008000000 */
[----:B------:R-:W-:-:S02]  /*1a20*/  UMOV UR11, 0x80000020 ;  /* 0x80000020000b7882 */ /* 0x000fc40000000000 */
[----:B------:R-:W-:Y:S02]  /*1a30*/  UIMAD UR4, UR36, 0x6c0, UR5 ;  /* 0x000006c0240478a4 */ /* 0x000fe4000f8e0205 */
[----:B------:R-:W-:Y:S02]  /*1a40*/  UIADD3 UR13, UR6, 0x2, URZ ;  /* 0x00000002060d7890 */ /* 0x000fe4000fffe03f */
[----:B------:R-:W-:Y:S02]  /*1a50*/  UIADD3 UR10, UR4, 0x40, URZ ;  /* 0x00000040040a7890 */ /* 0x000fe4000fffe03f */
[----:B------:R-:W-:Y:S02]  /*1a60*/  UIADD3 UR7, UR4, 0xc0, URZ ;  /* 0x000000c004077890 */ /* 0x000fe4000fffe03f */
[----:B------:R-:W-:Y:S01]  /*1a70*/  UMOV UR30, UR4 ;  /* 0x00000004001e7c82 */ /* 0x000fe20008000000 */
[----:B------:R-:W-:Y:S01]  /*1a80*/  UIADD3 UR12, UR4, 0x100, URZ ;  /* 0x00000100040c7890 */ /* 0x000fe2000fffe03f */
[----:B------:R-:W-:Y:S01]  /*1a90*/  HGMMA.64x16x16.F32.BF16 R88, gdesc[UR28], RZ, !UPT, gsb0 ;  /* 0x002000001c5879f0 */ /* 0x000fe2000c0018ff */
[----:B------:R-:W-:Y:S01]  /*1aa0*/  UIADD3 UR14, UR4, 0x240, URZ ;  /* 0x00000240040e7890 */ /* 0x000fe2000fffe03f */
        /* <DEDUP_REMOVED lines=127> */
[----:B------:R-:W-:Y:S01]  /*22a0*/  UIADD3 UR10, UR4, 0x340, URZ ;  /* 0x00000340040a7890 */ /* 0x000fe2000fffe03f */
        /* <DEDUP_REMOVED lines=93> */
[----:B------:R-:W-:Y:S02]  /*2880*/  @UP0 ULDC UR14, c[0x0][0x44c] ;  /* 0x00011300000e0ab9 */ /* 0x000fe40000000800 */
[----:B------:R-:W-:Y:S01]  /*2890*/  UIMAD.WIDE.U32 UR14, UR61, UR14, URZ ;  /* 0x0000000e3d0e72a5 */ /* 0x000fe2000f8e003f */
        /* <DEDUP_REMOVED lines=51> */
[----:B------:R-:W-:Y:S02]  /*2bd0*/  ULDC UR6, c[0x0][0x2f0] ;  /* 0x0000bc0000067ab9 */ /* 0x000fe40000000800 */
[----:B------:R-:W-:Y:S02]  /*2be0*/  IMAD.U32 R4, RZ, RZ, UR6 ;  /* 0x00000006ff047e24 */ /* 0x000fe4000f8e00ff */
[----:B------:R-:W-:Y:S04]  /*2bf0*/  SHFL.IDX PT, R0, R12, RZ, 0x1c1f ;  /* 0x001c1fff0c007589 */ /* 0x000fe800000e0000 */
[----:B------:R-:W0:Y:S01]  /*2c00*/  SHFL.IDX PT, R12, R12, 0x1, 0x1c1f ;  /* 0x003c1f000c0c7f89 */ /* 0x000e2200000e0000 */
[----:B------:R-:W-:-:S02]  /*2c10*/  WARPGROUP.DEPBAR.LE gsb0, 0x0 ;  /* 0x00008000000079c5 */ /* 0x000fc40000010000 */
[----:B------:R-:W-:-:S06]  /*2c20*/  WARPGROUP.ARRIVE ;  /* 0x00000000000079c5 */ /* 0x000fcc0000000000 */
[----:B------:R-:W-:Y:S01]  /*2c30*/  HGMMA.64x16x16.F32.BF16 R32, gdesc[UR20], R32, gsb0 ;  /* 0x00200000142079f0 */ /* 0x000fe20008001820 */
[----:B------:R-:W-:Y:S01]  /*2c40*/  UMOV UR22, UR7 ;  /* 0x0000000700167c82 */ /* 0x000fe20008000000 */
[----:B------:R-:W-:Y:S01]  /*2c50*/  UMOV UR23, 0x80000020 ;  /* 0x8000002000177882 */ /* 0x000fe20000000000 */
[----:B------:R-:W-:-:S04]  /*2c60*/  UIMAD UR7, UR39, -0x90, URZ ;  /* 0xffffff70270778a4 */ /* 0x000fc8000f8e023f */
[----:B------:R-:W-:Y:S02]  /*2c70*/  UIADD3 UR10, UR7, 0x91, URZ ;  /* 0x00000091070a7890 */ /* 0x000fe4000fffe03f */
[----:B------:R-:W-:-:S04]  /*2c80*/  UIMAD UR7, UR32, UR6, UR7 ;  /* 0x00000006200772a4 */ /* 0x000fc8000f8e0207 */
[----:B------:R-:W-:Y:S01]  /*2c90*/  IMAD.U32 R9, RZ, RZ, UR10 ;  /* 0x0000000aff097e24 */ /* 0x000fe2000f8e00ff */
[----:B------:R-:W-:Y:S01]  /*2ca0*/  UIADD3 UR7, UR7, 0x90, URZ ;  /* 0x0000009007077890 */ /* 0x000fe2000fffe03f */
[----:B------:R-:W-:Y:S02]  /*2cb0*/  ULDC UR10, c[0x0][0x288] ;  /* 0x0000a200000a7ab9 */ /* 0x000fe40000000800 */
[----:B------:R-:W-:Y:S01]  /*2cc0*/  IMAD R9, R18, -0x2, R9 ;  /* 0xfffffffe12097824 */ /* 0x000fe200078e0209 */
[----:B------:R-:W-:Y:S02]  /*2cd0*/  UIMAD UR6, UR32, UR6, -UR10 ;  /* 0x00000006200672a4 */ /* 0x000fe4000f8e0a0a */
[----:B------:R-:W-:Y:S01]  /*2ce0*/  IMAD.U32 R5, RZ, RZ, UR7 ;  /* 0x00000007ff057e24 */ /* 0x000fe2000f8e00ff */
[----:B------:R-:W-:Y:S01]  /*2cf0*/  UIADD3 UR7, UR39, -0x2, URZ ;  /* 0xfffffffe27077890 */ /* 0x000fe2000fffe03f */
[----:B------:R-:W-:Y:S02]  /*2d00*/  IMAD R9, R4, UR32, R9 ;  /* 0x0000002004097c24 */ /* 0x000fe4000f8e0209 */
[----:B------:R-:W-:-:S02]  /*2d10*/  IMAD R6, R18, -0x2, R5 ;  /* 0xfffffffe12067824 */ /* 0x000fc400078e0205 */
[----:B------:R-:W-:Y:S01]  /*2d20*/  VIADD R5, R9, -UR10 ;  /* 0x8000000a09057c36 */ /* 0x000fe20008000000 */
[----:B0-----:R-:W-:Y:S01]  /*2d30*/  IADD3 R9, R12, -UR10, R9 ;  /* 0x8000000a0c097c10 */ /* 0x001fe2000fffe009 */
[----:B------:R-:W-:Y:S02]  /*2d40*/  @UP0 ULDC UR10, c[0x0][0x450] ;  /* 0x00011400000a0ab9 */ /* 0x000fe40000000800 */
[----:B------:R-:W-:Y:S01]  /*2d50*/  @UP0 USHF.R.U32.HI UR11, URZ, UR10, UR15 ;  /* 0x0000000a3f0b0299 */ /* 0x000fe2000801160f */
[----:B------:R-:W-:-:S03]  /*2d60*/  VIADDMNMX R0, R0, R5, R6, PT ;  /* 0x0000000500007246 */ /* 0x000fc60003800106 */
[----:B------:R-:W-:Y:S01]  /*2d70*/  UIADD3 UR6, UR6, UR11, URZ ;  /* 0x0000000b06067290 */ /* 0x000fe2000fffe03f */
[C---:B------:R-:W-:Y:S02]  /*2d80*/  ISETP.GT.AND P3, PT, R0.reuse, RZ, PT ;  /* 0x000000ff0000720c */ /* 0x040fe40003f64270 */
[C---:B------:R-:W-:Y:S01]  /*2d90*/  ISETP.GT.AND P4, PT, R0.reuse, 0x1, PT ;  /* 0x000000010000780c */ /* 0x040fe20003f84270 */
[----:B------:R-:W-:Y:S01]  /*2da0*/  UIMAD.WIDE UR10, UR6, 0x38e38e39, URZ ;  /* 0x38e38e39060a78a5 */ /* 0x000fe2000f8e023f */
[----:B------:R-:W-:-:S03]  /*2db0*/  ISETP.GT.AND P5, PT, R0, 0x8, PT ;  /* 0x000000080000780c */ /* 0x000fc60003fa4270 */
[----:B------:R-:W-:-:S04]  /*2dc0*/  USHF.R.U32.HI UR6, URZ, 0x1f, UR11 ;  /* 0x0000001f3f067899 */ /* 0x000fc8000801160b */
[----:B------:R-:W-:-:S04]  /*2dd0*/  ULEA.HI.SX32 UR6, UR11, UR6, 0x1b ;  /* 0x000000060b067291 */ /* 0x000fc8000f8fda3f */
[----:B------:R-:W-:Y:S01]  /*2de0*/  UISETP.LT.AND UP1, UPT, URZ, UR6, UPT ;  /* 0x000000063f00728c */ /* 0x000fe2000bf21270 */
[----:B------:R-:W-:Y:S02]  /*2df0*/  WARPGROUP.DEPBAR.LE gsb0, 0x0 ;  /* 0x00008000000079c5 */ /* 0x000fe40000010000 */
[----:B------:R-:W-:Y:S01]  /*2e00*/  WARPGROUP.ARRIVE ;  /* 0x00000000000079c5 */ /* 0x000fe20000000000 */
[----:B------:R-:W-:-:S04]  /*2e10*/  USEL UR18, URZ, UR6, !UP1 ;  /* 0x000000063f127287 */ /* 0x000fc8000c800000 */
[----:B------:R-:W-:Y:S01]  /*2e20*/  UISETP.GE.AND UP1, UPT, UR7, UR18, UPT ;  /* 0x000000120700728c */ /* 0x000fe2000bf26270 */
        /* <DEDUP_REMOVED lines=72> */
[----:B------:R-:W-:-:S04]  /*32b0*/  VIMNMX R64, R6, R9, PT ;  /* 0x0000000906407248 */ /* 0x000fc80003fe0100 */
[----:B------:R-:W-:-:S04]  /*32c0*/  ISETP.GT.AND P5, PT, R64, 0x8, PT ;  /* 0x000000084000780c */ /* 0x000fc80003fa4270 */
[----:B------:R-:W-:Y:S01]  /*32d0*/  FSEL R94, R94, -INF , P5 ;  /* 0xff8000005e5e7808 */ /* 0x000fe20002800000 */
        /* <DEDUP_REMOVED lines=8> */
[----:B------:R-:W-:Y:S01]  /*3360*/  UMOV UR27, 0x80000020 ;  /* 0x80000020001b7882 */ /* 0x000fe20000000000 */
[----:B------:R-:W-:-:S02]  /*3370*/  ISETP.GT.AND P3, PT, R0, 0x49, PT ;  /* 0x000000490000780c */ /* 0x000fc40003f64270 */
[----:B------:R-:W-:Y:S02]  /*3380*/  FSEL R60, R60, -INF , P4 ;  /* 0xff8000003c3c7808 */ /* 0x000fe40002000000 */
[----:B------:R-:W-:Y:S02]  /*3390*/  FMNMX.FTZ R101, R57, R4, !PT ;  /* 0x0000000439657209 */ /* 0x000fe40007810000 */
[----:B------:R-:W-:Y:S02]  /*33a0*/  ISETP.GT.AND P4, PT, R0, 0x50, PT ;  /* 0x000000500000780c */ /* 0x000fe40003f84270 */
[----:B------:R-:W-:Y:S02]  /*33b0*/  FSEL R61, R61, -INF , P3 ;  /* 0xff8000003d3d7808 */ /* 0x000fe40001800000 */
[----:B------:R-:W-:Y:S02]  /*33c0*/  FMNMX.FTZ R4, R60, R101, !PT ;  /* 0x000000653c047209 */ /* 0x000fe40007810000 */
[----:B------:R-:W-:-:S02]  /*33d0*/  ISETP.GT.AND P3, PT, R0, 0x51, PT ;  /* 0x000000510000780c */ /* 0x000fc40003f64270 */
[----:B------:R-:W-:Y:S01]  /*33e0*/  FMNMX.FTZ R101, R61, R4, !PT ;  /* 0x000000043d657209 */ /* 0x000fe20007810000 */
        /* <DEDUP_REMOVED lines=40> */
[----:B------:R-:W-:Y:S01]  /*3670*/  HGMMA.64x16x16.F32.BF16 R24, gdesc[UR24], R24, gsb0 ;  /* 0x00200000181879f0 */ /* 0x000fe20008001818 */
        /* <DEDUP_REMOVED lines=10> */
[----:B------:R-:W-:Y:S02]  /*3720*/  FSEL R24, R24, -INF , P4 ;  /* 0xff80000018187808 */ /* 0x000fe40002000000 */
        /* <DEDUP_REMOVED lines=9> */
[----:B------:R-:W-:Y:S02]  /*37c0*/  FMNMX.FTZ R10, R29, R0, !PT ;  /* 0x000000001d0a7209 */ /* 0x000fe40007810000 */
[----:B------:R-:W-:-:S02]  /*37d0*/  FSEL R91, R91, -INF , P4 ;  /* 0xff8000005b5b7808 */ /* 0x000fc40002000000 */
        /* <DEDUP_REMOVED lines=10> */
[----:B0-----:R-:W-:-:S05]  /*3880*/  FMNMX.FTZ R101, R10, R101, !PT ;  /* 0x000000650a657209 */ /* 0x001fca0007810000 */
[----:B------:R-:W0:Y:S02]  /*3890*/  SHFL.BFLY PT, R0, R101, 0x1, 0x1f ;  /* 0x0c201f0065007f89 */ /* 0x000e2400000e0000 */
[----:B0-----:R-:W-:-:S04]  /*38a0*/  FMNMX.FTZ R0, R101, R0, !PT ;  /* 0x0000000065007209 */ /* 0x001fc80007810000 */
[C---:B------:R-:W-:Y:S01]  /*38b0*/  FSETP.NEU.FTZ.AND P3, PT, R0.reuse, -INF , PT ;  /* 0xff8000000000780b */ /* 0x040fe20003f7d000 */
[----:B------:R-:W-:-:S05]  /*38c0*/  FMUL.FTZ R4, R0, UR4 ;  /* 0x0000000400047c20 */ /* 0x000fca0008410000 */
[----:B------:R-:W-:Y:S02]  /*38d0*/  FSEL R4, R4, RZ, P3 ;  /* 0x000000ff04047208 */ /* 0x000fe40001800000 */
[----:B------:R-:W-:-:S03]  /*38e0*/  ISETP.GT.AND P3, PT, R64, RZ, PT ;  /* 0x000000ff4000720c */ /* 0x000fc60003f64270 */
[--C-:B------:R-:W-:Y:S01]  /*38f0*/  FFMA.FTZ R12, R89, UR4, -R4.reuse ;  /* 0x00000004590c7c23 */ /* 0x100fe20008010804 */
[----:B------:R-:W-:Y:S01]  /*3900*/  FSEL R90, R90, -INF , P3 ;  /* 0xff8000005a5a7808 */ /* 0x000fe20001800000 */
[--C-:B------:R-:W-:Y:S01]  /*3910*/  FFMA.FTZ R14, R15, UR4, -R4.reuse ;  /* 0x000000040f0e7c23 */ /* 0x100fe20008010804 */
[----:B------:R-:W-:Y:S01]  /*3920*/  ISETP.GT.AND P3, PT, R64, 0x9, PT ;  /* 0x000000094000780c */ /* 0x000fe20003f64270 */
[--C-:B------:R-:W-:Y:S01]  /*3930*/  FFMA.FTZ R68, R81, UR4, -R4.reuse ;  /* 0x0000000451447c23 */ /* 0x100fe20008010804 */
[----:B------:R-:W-:Y:S01]  /*3940*/  FMNMX.FTZ R89, R90, R91, !PT ;  /* 0x0000005b5a597209 */ /* 0x000fe20007810000 */
        /* <DEDUP_REMOVED lines=9> */
[----:B------:R-:W-:Y:S01]  /*39e0*/  FMNMX.FTZ R15, R95, R6, !PT ;  /* 0x000000065f0f7209 */ /* 0x000fe20007810000 */
        /* <DEDUP_REMOVED lines=12> */
[----:B------:R-:W-:Y:S01]  /*3ab0*/  FFMA.FTZ R45, R45, UR4, -R4 ;  /* 0x000000042d2d7c23 */ /* 0x000fe20008010804 */
[----:B------:R-:W-:Y:S01]  /*3ac0*/  FSEL R74, R74, -INF , P3 ;  /* 0xff8000004a4a7808 */ /* 0x000fe20001800000 */
[----:B------:R-:W-:Y:S01]  /*3ad0*/  MUFU.EX2 R8, R8 ;  /* 0x0000000800087308 */ /* 0x000fe20000000800 */
[----:B------:R-:W-:-:S02]  /*3ae0*/  FMNMX.FTZ R81, R87, R6, !PT ;  /* 0x0000000657517209 */ /* 0x000fc40007810000 */
[----:B------:R-:W-:Y:S02]  /*3af0*/  ISETP.GT.AND P3, PT, R64, 0x28, PT ;  /* 0x000000284000780c */ /* 0x000fe40003f64270 */
[----:B------:R-:W-:Y:S02]  /*3b00*/  FMNMX.FTZ R20, R74, R81, !PT ;  /* 0x000000514a147209 */ /* 0x000fe40007810000 */
[----:B------:R-:W-:Y:S01]  /*3b10*/  FSEL R78, R78, -INF , P3 ;  /* 0xff8000004e4e7808 */ /* 0x000fe20001800000 */
[----:B------:R0:W-:Y:S01]  /*3b20*/  MUFU.EX2 R6, R68 ;  /* 0x0000004400067308 */ /* 0x0001e20000000800 */
[----:B------:R-:W-:Y:S02]  /*3b30*/  FMNMX.FTZ R81, R75, R20, !PT ;  /* 0x000000144b517209 */ /* 0x000fe40007810000 */
[----:B------:R-:W-:Y:S02]  /*3b40*/  ISETP.GT.AND P3, PT, R64, 0x30, PT ;  /* 0x000000304000780c */ /* 0x000fe40003f64270 */
[----:B------:R-:W-:-:S02]  /*3b50*/  FMNMX.FTZ R20, R78, R81, !PT ;  /* 0x000000514e147209 */ /* 0x000fc40007810000 */
[----:B------:R-:W-:Y:S01]  /*3b60*/  FSEL R66, R66, -INF , P3 ;  /* 0xff80000042427808 */ /* 0x000fe20001800000 */
[----:B------:R-:W1:Y:S01]  /*3b70*/  MUFU.EX2 R7, R7 ;  /* 0x0000000700077308 */ /* 0x000e620000000800 */
[----:B------:R-:W-:Y:S02]  /*3b80*/  FMNMX.FTZ R81, R79, R20, !PT ;  /* 0x000000144f517209 */ /* 0x000fe40007810000 */
[----:B------:R-:W-:Y:S02]  /*3b90*/  ISETP.GT.AND P3, PT, R64, 0x38, PT ;  /* 0x000000384000780c */ /* 0x000fe40003f64270 */
[----:B------:R-:W-:Y:S01]  /*3ba0*/  FSEL R11, R67, -INF , P4 ;  /* 0xff800000430b7808 */ /* 0x000fe20002000000 */
[----:B------:R-:W-:Y:S01]  /*3bb0*/  FFMA.FTZ R67, R77, UR4, -R4 ;  /* 0x000000044d437c23 */ /* 0x000fe20008010804 */
[----:B0-----:R-:W-:Y:S01]  /*3bc0*/  FMNMX.FTZ R68, R66, R81, !PT ;  /* 0x0000005142447209 */ /* 0x001fe20007810000 */
[----:B------:R0:W-:Y:S01]  /*3bd0*/  MUFU.EX2 R20, R76 ;  /* 0x0000004c00147308 */ /* 0x0001e20000000800 */
[----:B------:R-:W-:-:S02]  /*3be0*/  ISETP.GT.AND P4, PT, R64, 0x39, PT ;  /* 0x000000394000780c */ /* 0x000fc40003f84270 */
[----:B------:R-:W-:Y:S02]  /*3bf0*/  FSEL R70, R70, -INF , P3 ;  /* 0xff80000046467808 */ /* 0x000fe40001800000 */
[----:B------:R-:W-:Y:S02]  /*3c00*/  FMNMX.FTZ R77, R11, R68, !PT ;  /* 0x000000440b4d7209 */ /* 0x000fe40007810000 */
[----:B------:R-:W-:Y:S01]  /*3c10*/  ISETP.GT.AND P3, PT, R64, 0x40, PT ;  /* 0x000000404000780c */ /* 0x000fe20003f64270 */
[----:B------:R-:W2:Y:S01]  /*3c20*/  MUFU.EX2 R10, R10 ;  /* 0x0000000a000a7308 */ /* 0x000ea20000000800 */
[----:B------:R-:W-:Y:S01]  /*3c30*/  FSEL R71, R71, -INF , P4 ;  /* 0xff80000047477808 */ /* 0x000fe20002000000 */
[----:B-1----:R-:W-:Y:S01]  /*3c40*/  FADD.FTZ R85, R8, R7 ;  /* 0x0000000708557221 */ /* 0x002fe20000010000 */
[----:B------:R-:W-:Y:S02]  /*3c50*/  FMNMX.FTZ R72, R70, R77, !PT ;  /* 0x0000004d46487209 */ /* 0x000fe40007810000 */
[----:B------:R-:W-:Y:S01]  /*3c60*/  FSEL R68, R58, -INF , P3 ;  /* 0xff8000003a447808 */ /* 0x000fe20001800000 */
[----:B------:R-:W-:Y:S01]  /*3c70*/  FFMA.FTZ R58, R73, UR4, -R4 ;  /* 0x00000004493a7c23 */ /* 0x000fe20008010804 */
[----:B------:R-:W-:Y:S01]  /*3c80*/  ISETP.GT.AND P4, PT, R64, 0x41, PT ;  /* 0x000000414000780c */ /* 0x000fe20003f84270 */
[----:B------:R-:W1:Y:S01]  /*3c90*/  MUFU.EX2 R9, R93 ;  /* 0x0000005d00097308 */ /* 0x000e620000000800 */
[----:B------:R-:W-:-:S02]  /*3ca0*/  FMNMX.FTZ R73, R71, R72, !PT ;  /* 0x0000004847497209 */ /* 0x000fc40007810000 */
[----:B------:R-:W-:Y:S02]  /*3cb0*/  ISETP.GT.AND P3, PT, R64, 0x48, PT ;  /* 0x000000484000780c */ /* 0x000fe40003f64270 */
[----:B------:R-:W-:Y:S01]  /*3cc0*/  FSEL R72, R59, -INF , P4 ;  /* 0xff8000003b487808 */ /* 0x000fe20002000000 */
[----:B------:R-:W-:Y:S01]  /*3cd0*/  FFMA.FTZ R59, R65, UR4, -R4 ;  /* 0x00000004413b7c23 */ /* 0x000fe20008010804 */
[----:B------:R-:W-:Y:S01]  /*3ce0*/  FMNMX.FTZ R73, R68, R73, !PT ;  /* 0x0000004944497209 */ /* 0x000fe20007810000 */
[----:B------:R-:W3:Y:S01]  /*3cf0*/  MUFU.EX2 R12, R12 ;  /* 0x0000000c000c7308 */ /* 0x000ee20000000800 */
[----:B------:R-:W-:Y:S02]  /*3d00*/  ISETP.GT.AND P4, PT, R64, 0x49, PT ;  /* 0x000000494000780c */ /* 0x000fe40003f84270 */
[----:B------:R-:W-:Y:S02]  /*3d10*/  FSEL R62, R62, -INF , P3 ;  /* 0xff8000003e3e7808 */ /* 0x000fe40001800000 */
[----:B------:R-:W-:-:S02]  /*3d20*/  FMNMX.FTZ R73, R72, R73, !PT ;  /* 0x0000004948497209 */ /* 0x000fc40007810000 */
[----:B------:R-:W-:Y:S01]  /*3d30*/  FSEL R65, R63, -INF , P4 ;  /* 0xff8000003f417808 */ /* 0x000fe20002000000 */
[----:B------:R-:W4:Y:S01]  /*3d40*/  MUFU.EX2 R13, R13 ;  /* 0x0000000d000d7308 */ /* 0x000f220000000800 */
[----:B------:R-:W-:Y:S02]  /*3d50*/  ISETP.GT.AND P3, PT, R64, 0x50, PT ;  /* 0x000000504000780c */ /* 0x000fe40003f64270 */
[----:B0-----:R-:W-:Y:S02]  /*3d60*/  FMNMX.FTZ R76, R62, R73, !PT ;  /* 0x000000493e4c7209 */ /* 0x001fe40007810000 */
[----:B------:R-:W-:Y:S02]  /*3d70*/  ISETP.GT.AND P4, PT, R64, 0x51, PT ;  /* 0x000000514000780c */ /* 0x000fe40003f84270 */
[----:B------:R-:W-:Y:S01]  /*3d80*/  FSEL R63, R50, -INF , P3 ;  /* 0xff800000323f7808 */ /* 0x000fe20001800000 */
[----:B------:R-:W-:Y:S01]  /*3d90*/  FFMA.FTZ R50, R5, UR4, -R4 ;  /* 0x0000000405327c23 */ /* 0x000fe20008010804 */
[----:B------:R-:W-:Y:S01]  /*3da0*/  FMNMX.FTZ R76, R65, R76, !PT ;  /* 0x0000004c414c7209 */ /* 0x000fe20007810000 */
[----:B------:R-:W-:Y:S01]  /*3db0*/  MUFU.EX2 R14, R14 ;  /* 0x0000000e000e7308 */ /* 0x000fe20000000800 */
[----:B------:R-:W-:-:S02]  /*3dc0*/  ISETP.GT.AND P3, PT, R64, 0x58, PT ;  /* 0x000000584000780c */ /* 0x000fc40003f64270 */
[----:B------:R-:W-:Y:S01]  /*3dd0*/  FSEL R73, R51, -INF , P4 ;  /* 0xff80000033497808 */ /* 0x000fe20002000000 */
[----:B------:R-:W-:Y:S01]  /*3de0*/  FFMA.FTZ R51, R69, UR4, -R4 ;  /* 0x0000000445337c23 */ /* 0x000fe20008010804 */
[----:B------:R-:W-:Y:S02]  /*3df0*/  FMNMX.FTZ R76, R63, R76, !PT ;  /* 0x0000004c3f4c7209 */ /* 0x000fe40007810000 */
[----:B------:R-:W-:Y:S01]  /*3e00*/  ISETP.GT.AND P4, PT, R64, 0x59, PT ;  /* 0x000000594000780c */ /* 0x000fe20003f84270 */
[----:B------:R-:W-:Y:S01]  /*3e10*/  MUFU.EX2 R15, R15 ;  /* 0x0000000f000f7308 */ /* 0x000fe20000000800 */
[----:B------:R-:W-:Y:S02]  /*3e20*/  FSEL R54, R54, -INF , P3 ;  /* 0xff80000036367808 */ /* 0x000fe40001800000 */
[----:B------:R-:W-:Y:S02]  /*3e30*/  FMNMX.FTZ R5, R73, R76, !PT ;  /* 0x0000004c49057209 */ /* 0x000fe40007810000 */
[----:B------:R-:W-:-:S02]  /*3e40*/  FSEL R55, R55, -INF , P4 ;  /* 0xff80000037377808 */ /* 0x000fc40002000000 */
[----:B------:R-:W-:Y:S01]  /*3e50*/  ISETP.GT.AND P3, PT, R64, 0x60, PT ;  /* 0x000000604000780c */ /* 0x000fe20003f64270 */
[----:B------:R-:W-:Y:S01]  /*3e60*/  MUFU.EX2 R21, R21 ;  /* 0x0000001500157308 */ /* 0x000fe20000000800 */
[----:B------:R-:W-:Y:S02]  /*3e70*/  FMNMX.FTZ R76, R54, R5, !PT ;  /* 0x00000005364c7209 */ /* 0x000fe40007810000 */
[----:B------:R-:W-:Y:S02]  /*3e80*/  ISETP.GT.AND P4, PT, R64, 0x61, PT ;  /* 0x000000614000780c */ /* 0x000fe40003f84270 */
[----:B------:R-:W-:Y:S01]  /*3e90*/  FSEL R69, R42, -INF , P3 ;  /* 0xff8000002a457808 */ /* 0x000fe20001800000 */
[----:B------:R-:W-:Y:S01]  /*3ea0*/  FFMA.FTZ R42, R56, UR4, -R4 ;  /* 0x00000004382a7c23 */ /* 0x000fe20008010804 */
[----:B------:R-:W-:Y:S01]  /*3eb0*/  FMNMX.FTZ R76, R55, R76, !PT ;  /* 0x0000004c374c7209 */ /* 0x000fe20007810000 */
[----:B------:R-:W-:Y:S01]  /*3ec0*/  MUFU.EX2 R67, R67 ;  /* 0x0000004300437308 */ /* 0x000fe20000000800 */
[----:B------:R-:W-:-:S02]  /*3ed0*/  ISETP.GT.AND P3, PT, R64, 0x68, PT ;  /* 0x000000684000780c */ /* 0x000fc40003f64270 */
[----:B------:R-:W-:Y:S01]  /*3ee0*/  FSEL R56, R43, -INF , P4 ;  /* 0xff8000002b387808 */ /* 0x000fe20002000000 */
[--C-:B------:R-:W-:Y:S01]  /*3ef0*/  FFMA.FTZ R43, R57, UR4, -R4.reuse ;  /* 0x00000004392b7c23 */ /* 0x100fe20008010804 */
[----:B------:R-:W-:Y:S02]  /*3f00*/  FMNMX.FTZ R5, R69, R76, !PT ;  /* 0x0000004c45057209 */ /* 0x000fe40007810000 */
[----:B------:R-:W-:Y:S01]  /*3f10*/  ISETP.GT.AND P4, PT, R64, 0x69, PT ;  /* 0x000000694000780c */ /* 0x000fe20003f84270 */
[----:B------:R-:W-:Y:S01]  /*3f20*/  MUFU.EX2 R58, R58 ;  /* 0x0000003a003a7308 */ /* 0x000fe20000000800 */
[----:B------:R-:W-:Y:S02]  /*3f30*/  FSEL R76, R46, -INF , P3 ;  /* 0xff8000002e4c7808 */ /* 0x000fe40001800000 */
[----:B------:R-:W-:Y:S02]  /*3f40*/  FMNMX.FTZ R5, R56, R5, !PT ;  /* 0x0000000538057209 */ /* 0x000fe40007810000 */
[----:B------:R-:W-:Y:S01]  /*3f50*/  FSEL R57, R47, -INF , P4 ;  /* 0xff8000002f397808 */ /* 0x000fe20002000000 */
[----:B------:R-:W-:Y:S01]  /*3f60*/  FFMA.FTZ R47, R52, UR4, -R4 ;  /* 0x00000004342f7c23 */ /* 0x000fe20008010804 */
[----:B------:R-:W-:Y:S01]  /*3f70*/  ISETP.GT.AND P3, PT, R64, 0x70, PT ;  /* 0x000000704000780c */ /* 0x000fe20003f64270 */
[----:B------:R-:W-:Y:S01]  /*3f80*/  MUFU.EX2 R59, R59 ;  /* 0x0000003b003b7308 */ /* 0x000fe20000000800 */
[----:B------:R-:W-:-:S02]  /*3f90*/  FMNMX.FTZ R46, R76, R5, !PT ;  /* 0x000000054c2e7209 */ /* 0x000fc40007810000 */
[----:B------:R-:W-:Y:S02]  /*3fa0*/  ISETP.GT.AND P4, PT, R64, 0x71, PT ;  /* 0x000000714000780c */ /* 0x000fe40003f84270 */
[----:B------:R-:W-:Y:S01]  /*3fb0*/  FSEL R77, R34, -INF , P3 ;  /* 0xff800000224d7808 */ /* 0x000fe20001800000 */
[--C-:B------:R-:W-:Y:S01]  /*3fc0*/  FFMA.FTZ R34, R60, UR4, -R4.reuse ;  /* 0x000000043c227c23 */ /* 0x100fe20008010804 */
[----:B------:R-:W-:Y:S01]  /*3fd0*/  FMNMX.FTZ R46, R57, R46, !PT ;  /* 0x0000002e392e7209 */ /* 0x000fe20007810000 */
[----:B------:R-:W-:Y:S01]  /*3fe0*/  MUFU.EX2 R50, R50 ;  /* 0x0000003200327308 */ /* 0x000fe20000000800 */
[----:B------:R-:W-:Y:S02]  /*3ff0*/  ISETP.GT.AND P3, PT, R64, 0x78, PT ;  /* 0x000000784000780c */ /* 0x000fe40003f64270 */
[----:B------:R-:W-:Y:S01]  /*4000*/  FSEL R60, R35, -INF , P4 ;  /* 0xff800000233c7808 */ /* 0x000fe20002000000 */
[----:B------:R-:W-:Y:S01]  /*4010*/  FFMA.FTZ R35, R61, UR4, -R4 ;  /* 0x000000043d237c23 */ /* 0x000fe20008010804 */
[----:B------:R-:W-:-:S02]  /*4020*/  FMNMX.FTZ R5, R77, R46, !PT ;  /* 0x0000002e4d057209 */ /* 0x000fc40007810000 */
[----:B------:R-:W-:Y:S01]  /*4030*/  ISETP.GT.AND P4, PT, R64, 0x79, PT ;  /* 0x000000794000780c */ /* 0x000fe20003f84270 */
[----:B------:R-:W-:Y:S01]  /*4040*/  MUFU.EX2 R51, R51 ;  /* 0x0000003300337308 */ /* 0x000fe20000000800 */
[----:B------:R-:W-:Y:S02]  /*4050*/  FSEL R80, R38, -INF , P3 ;  /* 0xff80000026507808 */ /* 0x000fe40001800000 */
[----:B------:R-:W-:Y:S02]  /*4060*/  FMNMX.FTZ R5, R60, R5, !PT ;  /* 0x000000053c057209 */ /* 0x000fe40007810000 */
[----:B------:R-:W-:Y:S01]  /*4070*/  FSEL R61, R39, -INF , P4 ;  /* 0xff800000273d7808 */ /* 0x000fe20002000000 */
[--C-:B------:R-:W-:Y:S01]  /*4080*/  FFMA.FTZ R39, R32, UR4, -R4.reuse ;  /* 0x0000000420277c23 */ /* 0x100fe20008010804 */
[----:B------:R-:W-:Y:S01]  /*4090*/  ISETP.GT.AND P3, PT, R64, 0x80, PT ;  /* 0x000000804000780c */ /* 0x000fe20003f64270 */
[----:B------:R-:W-:Y:S01]  /*40a0*/  FFMA.FTZ R32, R24, UR4, -R4 ;  /* 0x0000000418207c23 */ /* 0x000fe20008010804 */
        /* <DEDUP_REMOVED lines=12> */
[----:B------:R-:W-:Y:S01]  /*4170*/  FMNMX.FTZ R5, R27, R46, !PT ;  /* 0x0000002e1b057209 */ /* 0x000fe20007810000 */
[--C-:B0-----:R-:W-:Y:S01]  /*4180*/  FFMA.FTZ R48, R53, UR4, -R4.reuse ;  /* 0x0000000435307c23 */ /* 0x101fe20008010804 */
[----:B------:R-:W-:Y:S01]  /*4190*/  FSEL R31, R31, -INF , P4 ;  /* 0xff8000001f1f7808 */ /* 0x000fe20002000000 */
[--C-:B------:R-:W-:Y:S01]  /*41a0*/  FFMA.FTZ R53, R29, UR4, -R4.reuse ;  /* 0x000000041d357c23 */ /* 0x100fe20008010804 */
[----:B------:R-:W-:Y:S02]  /*41b0*/  FMNMX.FTZ R46, R30, R5, !PT ;  /* 0x000000051e2e7209 */ /* 0x000fe40007810000 */
[----:B------:R-:W-:Y:S01]  /*41c0*/  F2FP.BF16.F32.PACK_AB R8, R7, R8 ;  /* 0x000000080708723e */ /* 0x000fe200000010ff */
[----:B------:R-:W-:Y:S01]  /*41d0*/  MUFU.EX2 R34, R34 ;  /* 0x0000002200227308 */ /* 0x000fe20000000800 */
[----:B------:R-:W-:Y:S01]  /*41e0*/  FMNMX.FTZ R5, R31, R46, !PT ;  /* 0x0000002e1f057209 */ /* 0x000fe20007810000 */
[--C-:B------:R-:W-:Y:S01]  /*41f0*/  FFMA.FTZ R46, R40, UR4, -R4.reuse ;  /* 0x00000004282e7c23 */ /* 0x100fe20008010804 */
[--C-:B------:R-:W-:Y:S01]  /*4200*/  FFMA.FTZ R40, R44, UR4, -R4.reuse ;  /* 0x000000042c287c23 */ /* 0x100fe20008010804 */
[--C-:B------:R-:W-:Y:S01]  /*4210*/  FFMA.FTZ R44, R33, UR4, -R4.reuse ;  /* 0x00000004212c7c23 */ /* 0x100fe20008010804 */
[--C-:B------:R-:W-:Y:S01]  /*4220*/  FFMA.FTZ R33, R36, UR4, -R4.reuse ;  /* 0x0000000424217c23 */ /* 0x100fe20008010804 */
[----:B------:R-:W0:Y:S01]  /*4230*/  SHFL.BFLY PT, R52, R5, 0x2, 0x1f ;  /* 0x0c401f0005347f89 */ /* 0x000e2200000e0000 */
[--C-:B------:R-:W-:Y:S01]  /*4240*/  FFMA.FTZ R36, R37, UR4, -R4.reuse ;  /* 0x0000000425247c23 */ /* 0x100fe20008010804 */
[----:B------:R-:W-:Y:S01]  /*4250*/  FFMA.FTZ R37, R25, UR4, -R4 ;  /* 0x0000000419257c23 */ /* 0x000fe20008010804 */
        /* <DEDUP_REMOVED lines=10> */
[----:B------:R-:W-:-:S03]  /*4300*/  FFMA.FTZ R52, R28, UR4, -R4 ;  /* 0x000000041c347c23 */ /* 0x000fc60008010804 */
[C---:B------:R-:W-:Y:S01]  /*4310*/  FSETP.NEU.FTZ.AND P3, PT, R5.reuse, -INF , PT ;  /* 0xff8000000500780b */ /* 0x040fe20003f7d000 */
[----:B------:R-:W-:Y:S02]  /*4320*/  FMUL.FTZ R24, R5, UR4 ;  /* 0x0000000405187c20 */ /* 0x000fe40008410000 */
[----:B------:R-:W-:Y:S03]  /*4330*/  MUFU.EX2 R45, R45 ;  /* 0x0000002d002d7308 */ /* 0x000fe60000000800 */
[----:B------:R-:W-:Y:S02]  /*4340*/  FSEL R4, R24, RZ, P3 ;  /* 0x000000ff18047208 */ /* 0x000fe40001800000 */
[----:B------:R-:W-:-:S03]  /*4350*/  PLOP3.LUT P3, PT, PT, PT, UP1, 0x80, 0x0 ;  /* 0x000000000000781c */ /* 0x000fc60003f6f018 */
        /* <DEDUP_REMOVED lines=9> */
[----:B------:R-:W-:Y:S01]  /*43f0*/  @!P1 PRMT R11, RZ, 0x654, R3 ;  /* 0x00000654ff0b9816 */ /* 0x000fe20000000003 */
[--C-:B------:R-:W-:Y:S01]  /*4400*/  FFMA.FTZ R25, R86, UR4, -R4.reuse ;  /* 0x0000000456197c23 */ /* 0x100fe20008010804 */
[--C-:B------:R-:W-:Y:S01]  /*4410*/  FFMA.FTZ R64, R74, UR4, -R4.reuse ;  /* 0x000000044a407c23 */ /* 0x100fe20008010804 */
[--C-:B------:R-:W-:Y:S01]  /*4420*/  FFMA.FTZ R74, R78, UR4, -R4.reuse ;  /* 0x000000044e4a7c23 */ /* 0x100fe20008010804 */
[----:B------:R0:W-:Y:S01]  /*4430*/  @!P1 SYNCS.ARRIVE.TRANS64.RED.A1T0 RZ, [R11+URZ], RZ ;  /* 0x000000ff0bff99a7 */ /* 0x0001e2000810043f */
[--C-:B------:R-:W-:Y:S01]  /*4440*/  FFMA.FTZ R28, R87, UR4, -R4.reuse ;  /* 0x00000004571c7c23 */ /* 0x100fe20008010804 */
[----:B--2---:R-:W-:Y:S01]  /*4450*/  FADD.FTZ R78, R10, R85 ;  /* 0x000000550a4e7221 */ /* 0x004fe20000010000 */
[----:B------:R-:W0:Y:S01]  /*4460*/  MUFU.EX2 R91, R91 ;  /* 0x0000005b005b7308 */ /* 0x000e220000000800 */
[--C-:B------:R-:W-:Y:S01]  /*4470*/  FFMA.FTZ R83, R72, UR4, -R4.reuse ;  /* 0x0000000448537c23 */ /* 0x100fe20008010804 */
[--C-:B------:R-:W-:Y:S01]  /*4480*/  FFMA.FTZ R63, R63, UR4, -R4.reuse ;  /* 0x000000043f3f7c23 */ /* 0x100fe20008010804 */
[----:B------:R-:W-:Y:S01]  /*4490*/  FFMA.FTZ R72, R73, UR4, -R4 ;  /* 0x0000000449487c23 */ /* 0x000fe20008010804 */
[----:B-1----:R-:W-:Y:S01]  /*44a0*/  FADD.FTZ R73, R9, R78 ;  /* 0x0000004e09497221 */ /* 0x002fe20000010000 */
[--C-:B------:R-:W-:Y:S01]  /*44b0*/  FFMA.FTZ R75, R75, UR4, -R4.reuse ;  /* 0x000000044b4b7c23 */ /* 0x100fe20008010804 */
[--C-:B------:R-:W-:Y:S01]  /*44c0*/  FFMA.FTZ R7, R54, UR4, -R4.reuse ;  /* 0x0000000436077c23 */ /* 0x100fe20008010804 */
[--C-:B------:R-:W-:Y:S01]  /*44d0*/  FFMA.FTZ R54, R55, UR4, -R4.reuse ;  /* 0x0000000437367c23 */ /* 0x100fe20008010804 */
[----:B------:R-:W1:Y:S01]  /*44e0*/  MUFU.EX2 R94, R94 ;  /* 0x0000005e005e7308 */ /* 0x000e620000000800 */
[----:B---3--:R-:W-:Y:S01]  /*44f0*/  FADD.FTZ R78, R12, R73 ;  /* 0x000000490c4e7221 */ /* 0x008fe20000010000 */
[--C-:B------:R-:W-:Y:S01]  /*4500*/  FFMA.FTZ R55, R69, UR4, -R4.reuse ;  /* 0x0000000445377c23 */ /* 0x100fe20008010804 */
[--C-:B------:R-:W-:Y:S01]  /*4510*/  FFMA.FTZ R79, R79, UR4, -R4.reuse ;  /* 0x000000044f4f7c23 */ /* 0x100fe20008010804 */
[----:B------:R-:W-:Y:S01]  /*4520*/  FFMA.FTZ R66, R66, UR4, -R4 ;  /* 0x0000000442427c23 */ /* 0x000fe20008010804 */
[----:B----4-:R-:W-:Y:S01]  /*4530*/  FADD.FTZ R69, R13, R78 ;  /* 0x0000004e0d457221 */ /* 0x010fe20000010000 */
[--C-:B------:R-:W-:Y:S01]  /*4540*/  FFMA.FTZ R70, R70, UR4, -R4.reuse ;  /* 0x0000000446467c23 */ /* 0x100fe20008010804 */
[--C-:B------:R-:W-:Y:S01]  /*4550*/  FFMA.FTZ R71, R71, UR4, -R4.reuse ;  /* 0x0000000447477c23 */ /* 0x100fe20008010804 */
[----:B------:R-:W2:Y:S01]  /*4560*/  MUFU.EX2 R95, R95 ;  /* 0x0000005f005f7308 */ /* 0x000ea20000000800 */
[----:B0-----:R-:W-:Y:S01]  /*4570*/  FADD.FTZ R11, R90, R91 ;  /* 0x0000005b5a0b7221 */ /* 0x001fe20000010000 */
[----:B------:R-:W-:Y:S01]  /*4580*/  FADD.FTZ R78, R14, R69 ;  /* 0x000000450e4e7221 */ /* 0x000fe20000010000 */
[--C-:B------:R-:W-:Y:S01]  /*4590*/  FFMA.FTZ R69, R60, UR4, -R4.reuse ;  /* 0x000000043c457c23 */ /* 0x100fe20008010804 */
[--C-:B------:R-:W-:Y:S01]  /*45a0*/  FFMA.FTZ R68, R68, UR4, -R4.reuse ;  /* 0x0000000444447c23 */ /* 0x100fe20008010804 */
[----:B------:R-:W-:Y:S01]  /*45b0*/  FFMA.FTZ R62, R62, UR4, -R4 ;  /* 0x000000043e3e7c23 */ /* 0x000fe20008010804 */
[----:B------:R-:W-:Y:S01]  /*45c0*/  FADD.FTZ R73, R15, R78 ;  /* 0x0000004e0f497221 */ /* 0x000fe20000010000 */
[--C-:B------:R-:W-:Y:S01]  /*45d0*/  FFMA.FTZ R65, R65, UR4, -R4.reuse ;  /* 0x0000000441417c23 */ /* 0x100fe20008010804 */
[----:B------:R-:W-:Y:S01]  /*45e0*/  MUFU.EX2 R24, R24 ;  /* 0x0000001800187308 */ /* 0x000fe20000000800 */
[----:B-1----:R-:W-:Y:S01]  /*45f0*/  FADD.FTZ R82, R94, R11 ;  /* 0x0000000b5e527221 */ /* 0x002fe20000010000 */
[----:B------:R-:W-:Y:S01]  /*4600*/  FADD.FTZ R60, R6, R73 ;  /* 0x00000049063c7221 */ /* 0x000fe20000010000 */
[--C-:B------:R-:W-:Y:S01]  /*4610*/  FFMA.FTZ R73, R61, UR4, -R4.reuse ;  /* 0x000000043d497c23 */ /* 0x100fe20008010804 */
[--C-:B------:R-:W-:Y:S01]  /*4620*/  FFMA.FTZ R56, R56, UR4, -R4.reuse ;  /* 0x0000000438387c23 */ /* 0x100fe20008010804 */
[----:B------:R-:W-:Y:S01]  /*4630*/  FFMA.FTZ R76, R76, UR4, -R4 ;  /* 0x000000044c4c7c23 */ /* 0x000fe20008010804 */
[----:B------:R-:W-:Y:S01]  /*4640*/  FADD.FTZ R61, R21, R60 ;  /* 0x0000003c153d7221 */ /* 0x000fe20000010000 */
[--C-:B------:R-:W-:Y:S01]  /*4650*/  FFMA.FTZ R60, R30, UR4, -R4.reuse ;  /* 0x000000041e3c7c23 */ /* 0x100fe20008010804 */
[----:B------:R-:W0:Y:S01]  /*4660*/  MUFU.EX2 R29, R29 ;  /* 0x0000001d001d7308 */ /* 0x000e220000000800 */
[--C-:B------:R-:W-:Y:S01]  /*4670*/  FFMA.FTZ R77, R77, UR4, -R4.reuse ;  /* 0x000000044d4d7c23 */ /* 0x100fe20008010804 */
[----:B------:R-:W-:Y:S01]  /*4680*/  FFMA.FTZ R80, R80, UR4, -R4 ;  /* 0x0000000450507c23 */ /* 0x000fe20008010804 */
[----:B------:R-:W-:-:S02]  /*4690*/  F2FP.BF16.F32.PACK_AB R10, R9, R10 ;  /* 0x0000000a090a723e */ /* 0x000fc400000010ff */
[----:B------:R-:W-:Y:S02]  /*46a0*/  F2FP.BF16.F32.PACK_AB R9, R91, R90 ;  /* 0x0000005a5b09723e */ /* 0x000fe400000010ff */
[----:B--2---:R-:W-:Y:S01]  /*46b0*/  F2FP.BF16.F32.PACK_AB R11, R95, R94 ;  /* 0x0000005e5f0b723e */ /* 0x004fe200000010ff */
[----:B------:R-:W-:Y:S01]  /*46c0*/  MUFU.EX2 R25, R25 ;  /* 0x0000001900197308 */ /* 0x000fe20000000800 */
[----:B------:R-:W-:Y:S02]  /*46d0*/  F2FP.BF16.F32.PACK_AB R12, R13, R12 ;  /* 0x0000000c0d0c723e */ /* 0x000fe400000010ff */
[----:B------:R-:W-:Y:S01]  /*46e0*/  F2FP.BF16.F32.PACK_AB R14, R15, R14 ;  /* 0x0000000e0f0e723e */ /* 0x000fe200000010ff */
[----:B------:R1:W-:Y:S04]  /*46f0*/  STSM.16.M88.4 [R2+0x24300], R8 ;  /* 0x0243000802007844 */ /* 0x0003e80000000200 */
[----:B------:R-:W2:Y:S01]  /*4700*/  MUFU.EX2 R28, R28 ;  /* 0x0000001c001c7308 */ /* 0x000ea20000000800 */
[----:B0-----:R-:W-:-:S07]  /*4710*/  F2FP.BF16.F32.PACK_AB R13, R29, R24 ;  /* 0x000000181d0d723e */ /* 0x001fce00000010ff */
[----:B------:R0:W-:Y:S01]  /*4720*/  MUFU.EX2 R3, R63 ;  /* 0x0000003f00037308 */ /* 0x0001e20000000800 */
[----:B-1----:R-:W-:-:S07]  /*4730*/  F2FP.BF16.F32.PACK_AB R8, R21, R6 ;  /* 0x000000061508723e */ /* 0x002fce00000010ff */
[----:B------:R-:W1:Y:S01]  /*4740*/  MUFU.EX2 R64, R64 ;  /* 0x0000004000407308 */ /* 0x000e620000000800 */
[----:B0-----:R-:W-:Y:S01]  /*4750*/  FADD.FTZ R63, R95, R82 ;  /* 0x000000525f3f7221 */ /* 0x001fe20000010000 */
[----:B--2---:R-:W-:-:S03]  /*4760*/  F2FP.BF16.F32.PACK_AB R15, R28, R25 ;  /* 0x000000191c0f723e */ /* 0x004fc600000010ff */
[----:B------:R-:W-:Y:S01]  /*4770*/  FADD.FTZ R82, R24, R63 ;  /* 0x0000003f18527221 */ /* 0x000fe20000010000 */
[----:B------:R-:W-:Y:S01]  /*4780*/  FFMA.FTZ R63, R57, UR4, -R4 ;  /* 0x00000004393f7c23 */ /* 0x000fe20008010804 */
[----:B------:R-:W-:Y:S01]  /*4790*/  STSM.16.M88.4 [R2+0x25b00], R12 ;  /* 0x025b000c02007844 */ /* 0x000fe20000000200 */
[----:B------:R-:W0:Y:S01]  /*47a0*/  MUFU.EX2 R75, R75 ;  /* 0x0000004b004b7308 */ /* 0x000e220000000800 */
[----:B------:R-:W-:-:S04]  /*47b0*/  FADD.FTZ R82, R29, R82 ;  /* 0x000000521d527221 */ /* 0x000fc80000010000 */
[----:B------:R-:W-:Y:S01]  /*47c0*/  FADD.FTZ R57, R25, R82 ;  /* 0x0000005219397221 */ /* 0x000fe20000010000 */
[----:B------:R-:W-:Y:S01]  /*47d0*/  FFMA.FTZ R82, R26, UR4, -R4 ;  /* 0x000000041a527c23 */ /* 0x000fe20008010804 */
[----:B------:R-:W-:Y:S01]  /*47e0*/  FADD.FTZ R26, R20, R61 ;  /* 0x0000003d141a7221 */ /* 0x000fe20000010000 */
[----:B------:R-:W2:Y:S01]  /*47f0*/  MUFU.EX2 R74, R74 ;  /* 0x0000004a004a7308 */ /* 0x000ea20000000800 */
[----:B------:R-:W-:-:S04]  /*4800*/  FADD.FTZ R57, R28, R57 ;  /* 0x000000391c397221 */ /* 0x000fc80000010000 */
[----:B-1----:R-:W-:Y:S01]  /*4810*/  FADD.FTZ R78, R64, R57 ;  /* 0x00000039404e7221 */ /* 0x002fe20000010000 */
[--C-:B------:R-:W-:Y:S01]  /*4820*/  FFMA.FTZ R57, R27, UR4, -R4.reuse ;  /* 0x000000041b397c23 */ /* 0x100fe20008010804 */
[----:B------:R-:W-:Y:S01]  /*4830*/  FFMA.FTZ R4, R31, UR4, -R4 ;  /* 0x000000041f047c23 */ /* 0x000fe20008010804 */
[----:B------:R-:W1:Y:S01]  /*4840*/  MUFU.EX2 R79, R79 ;  /* 0x0000004f004f7308 */ /* 0x000e620000000800 */
[C---:B0-----:R-:W-:Y:S01]  /*4850*/  FADD.FTZ R27, R75.reuse, R78 ;  /* 0x0000004e4b1b7221 */ /* 0x041fe20000010000 */
[----:B------:R-:W-:-:S06]  /*4860*/  F2FP.BF16.F32.PACK_AB R9, R75, R64 ;  /* 0x000000404b09723e */ /* 0x000fcc00000010ff */
[----:B------:R-:W0:Y:S01]  /*4870*/  MUFU.EX2 R66, R66 ;  /* 0x0000004200427308 */ /* 0x000e220000000800 */
[----:B--2---:R-:W-:Y:S01]  /*4880*/  FADD.FTZ R30, R74, R27 ;  /* 0x0000001b4a1e7221 */ /* 0x004fe20000010000 */
[----:B------:R-:W-:-:S04]  /*4890*/  FADD.FTZ R27, R67, R26 ;  /* 0x0000001a431b7221 */ /* 0x000fc80000010000 */
[----:B------:R-:W-:Y:S02]  /*48a0*/  FADD.FTZ R26, R58, R27 ;  /* 0x0000001b3a1a7221 */ /* 0x000fe40000010000 */
[----:B------:R-:W2:Y:S01]  /*48b0*/  MUFU.EX2 R81, R81 ;  /* 0x0000005100517308 */ /* 0x000ea20000000800 */
[----:B-1----:R-:W-:Y:S01]  /*48c0*/  FADD.FTZ R31, R79, R30 ;  /* 0x0000001e4f1f7221 */ /* 0x002fe20000010000 */
[----:B------:R-:W-:Y:S01]  /*48d0*/  FADD.FTZ R27, R59, R26 ;  /* 0x0000001a3b1b7221 */ /* 0x000fe20000010000 */
[----:B------:R-:W-:-:S03]  /*48e0*/  F2FP.BF16.F32.PACK_AB R26, R51, R50 ;  /* 0x00000032331a723e */ /* 0x000fc600000010ff */
[----:B------:R-:W-:Y:S02]  /*48f0*/  FADD.FTZ R10, R50, R27 ;  /* 0x0000001b320a7221 */ /* 0x000fe40000010000 */
[----:B------:R-:W1:Y:S01]  /*4900*/  MUFU.EX2 R70, R70 ;  /* 0x0000004600467308 */ /* 0x000e620000000800 */
[----:B0-----:R-:W-:Y:S01]  /*4910*/  FADD.FTZ R30, R66, R31 ;  /* 0x0000001f421e7221 */ /* 0x001fe20000010000 */
[----:B------:R-:W-:Y:S01]  /*4920*/  FADD.FTZ R11, R51, R10 ;  /* 0x0000000a330b7221 */ /* 0x000fe20000010000 */
[----:B------:R-:W-:Y:S02]  /*4930*/  F2FP.BF16.F32.PACK_AB R10, R67, R20 ;  /* 0x00000014430a723e */ /* 0x000fe400000010ff */
[----:B------:R-:W-:Y:S01]  /*4940*/  CS2R R50, SRZ ;  /* 0x0000000000327805 */ /* 0x000fe2000001ff00 */
[----:B------:R-:W-:Y:S01]  /*4950*/  FADD.FTZ R6, R42, R11 ;  /* 0x0000000b2a067221 */ /* 0x000fe20000010000 */
[----:B------:R-:W-:Y:S01]  /*4960*/  F2FP.BF16.F32.PACK_AB R11, R79, R74 ;  /* 0x0000004a4f0b723e */ /* 0x000fe200000010ff */
[----:B------:R-:W0:Y:S01]  /*4970*/  MUFU.EX2 R71, R71 ;  /* 0x0000004700477308 */ /* 0x000e220000000800 */
[C---:B--2---:R-:W-:Y:S01]  /*4980*/  FADD.FTZ R29, R81.reuse, R30 ;  /* 0x0000001e511d7221 */ /* 0x044fe20000010000 */
[----:B------:R-:W-:-:S02]  /*4990*/  F2FP.BF16.F32.PACK_AB R25, R81, R66 ;  /* 0x000000425119723e */ /* 0x000fc400000010ff */
[----:B------:R-:W-:Y:S01]  /*49a0*/  CS2R R66, SRZ ;  /* 0x0000000000427805 */ /* 0x000fe2000001ff00 */
[----:B------:R2:W-:Y:S03]  /*49b0*/  STSM.16.M88.4 [R2+0x27300], R8 ;  /* 0x0273000802007844 */ /* 0x0005e60000000200 */
[----:B------:R-:W3:Y:S01]  /*49c0*/  MUFU.EX2 R68, R68 ;  /* 0x0000004400447308 */ /* 0x000ee20000000800 */
[----:B-1----:R-:W-:-:S07]  /*49d0*/  FADD.FTZ R24, R70, R29 ;  /* 0x0000001d46187221 */ /* 0x002fce0000010000 */
[----:B------:R-:W1:Y:S01]  /*49e0*/  MUFU.EX2 R83, R83 ;  /* 0x0000005300537308 */ /* 0x000e620000000800 */
[----:B0-----:R-:W-:Y:S01]  /*49f0*/  FADD.FTZ R21, R71, R24 ;  /* 0x0000001847157221 */ /* 0x001fe20000010000 */
[----:B------:R-:W-:Y:S02]  /*4a00*/  F2FP.BF16.F32.PACK_AB R24, R59, R58 ;  /* 0x0000003a3b18723e */ /* 0x000fe400000010ff */
[----:B------:R-:W-:-:S04]  /*4a10*/  CS2R R58, SRZ ;  /* 0x00000000003a7805 */ /* 0x000fc8000001ff00 */
[----:B------:R-:W0:Y:S01]  /*4a20*/  MUFU.EX2 R62, R62 ;  /* 0x0000003e003e7308 */ /* 0x000e220000000800 */
[----:B---3--:R-:W-:Y:S01]  /*4a30*/  FADD.FTZ R20, R68, R21 ;  /* 0x0000001544147221 */ /* 0x008fe20000010000 */
[----:B------:R-:W-:-:S06]  /*4a40*/  FADD.FTZ R21, R43, R6 ;  /* 0x000000062b157221 */ /* 0x000fcc0000010000 */
[----:B------:R-:W3:Y:S01]  /*4a50*/  MUFU.EX2 R65, R65 ;  /* 0x0000004100417308 */ /* 0x000ee20000000800 */
[C---:B-1----:R-:W-:Y:S01]  /*4a60*/  FADD.FTZ R27, R83.reuse, R20 ;  /* 0x00000014531b7221 */ /* 0x042fe20000010000 */
        /* <DEDUP_REMOVED lines=8> */
[----:B------:R-:W-:Y:S02]  /*4af0*/  FADD.FTZ R20, R49, R20 ;  /* 0x0000001431147221 */ /* 0x000fe40000010000 */
[----:B------:R-:W0:Y:S01]  /*4b00*/  MUFU.EX2 R7, R7 ;  /* 0x0000000700077308 */ /* 0x000e220000000800 */
[----:B---3--:R-:W-:Y:S01]  /*4b10*/  FADD.FTZ R28, R65, R28 ;  /* 0x0000001c411c7221 */ /* 0x008fe20000010000 */
[----:B------:R3:W-:Y:S03]  /*4b20*/  STSM.16.M88.4 [R2+0x28b00], R24 ;  /* 0x028b001802007844 */ /* 0x0007e60000000200 */
[----:B------:R-:W-:Y:S01]  /*4b30*/  FADD.FTZ R21, R3, R28 ;  /* 0x0000001c03157221 */ /* 0x000fe20000010000 */
[----:B------:R-:W-:-:S02]  /*4b40*/  F2FP.BF16.F32.PACK_AB R28, R43, R42 ;  /* 0x0000002a2b1c723e */ /* 0x000fc400000010ff */
[----:B------:R-:W-:Y:S01]  /*4b50*/  CS2R R42, SRZ ;  /* 0x00000000002a7805 */ /* 0x000fe2000001ff00 */
[----:B------:R-:W4:Y:S01]  /*4b60*/  MUFU.EX2 R54, R54 ;  /* 0x0000003600367308 */ /* 0x000f220000000800 */
[C---:B-1----:R-:W-:Y:S01]  /*4b70*/  FADD.FTZ R30, R72.reuse, R21 ;  /* 0x00000015481e7221 */ /* 0x042fe20000010000 */
[----:B------:R-:W-:Y:S01]  /*4b80*/  FADD.FTZ R21, R47, R20 ;  /* 0x000000142f157221 */ /* 0x000fe20000010000 */
[----:B--2---:R-:W-:-:S03]  /*4b90*/  F2FP.BF16.F32.PACK_AB R9, R72, R3 ;  /* 0x000000034809723e */ /* 0x004fc600000010ff */
[----:B------:R-:W-:Y:S02]  /*4ba0*/  FADD.FTZ R21, R48, R21 ;  /* 0x0000001530157221 */ /* 0x000fe40000010000 */
[----:B------:R-:W1:Y:S01]  /*4bb0*/  MUFU.EX2 R55, R55 ;  /* 0x0000003700377308 */ /* 0x000e620000000800 */
[----:B0-----:R-:W-:Y:S01]  /*4bc0*/  FADD.FTZ R31, R7, R30 ;  /* 0x0000001e071f7221 */ /* 0x001fe20000010000 */
[----:B------:R-:W-:Y:S01]  /*4bd0*/  FADD.FTZ R10, R46, R21 ;  /* 0x000000152e0a7221 */ /* 0x000fe20000010000 */
[----:B------:R-:W-:Y:S02]  /*4be0*/  F2FP.BF16.F32.PACK_AB R30, R35, R34 ;  /* 0x00000022231e723e */ /* 0x000fe400000010ff */
[----:B---3--:R-:W-:Y:S02]  /*4bf0*/  CS2R R26, SRZ ;  /* 0x00000000001a7805 */ /* 0x008fe4000001ff00 */
[----:B------:R-:W-:Y:S01]  /*4c00*/  CS2R R24, SRZ ;  /* 0x0000000000187805 */ /* 0x000fe2000001ff00 */
[----:B------:R-:W-:Y:S01]  /*4c10*/  FADD.FTZ R13, R41, R10 ;  /* 0x0000000a290d7221 */ /* 0x000fe20000010000 */
[----:B------:R-:W-:Y:S01]  /*4c20*/  F2FP.BF16.F32.PACK_AB R10, R48, R47 ;  /* 0x0000002f300a723e */ /* 0x000fe200000010ff */
[----:B------:R-:W0:Y:S01]  /*4c30*/  MUFU.EX2 R56, R56 ;  /* 0x0000003800387308 */ /* 0x000e220000000800 */
[----:B----4-:R-:W-:Y:S01]  /*4c40*/  FADD.FTZ R8, R54, R31 ;  /* 0x0000001f36087221 */ /* 0x010fe20000010000 */
[----:B------:R-:W-:Y:S01]  /*4c50*/  FADD.FTZ R14, R40, R13 ;  /* 0x0000000d280e7221 */ /* 0x000fe20000010000 */
[----:B------:R-:W-:-:S02]  /*4c60*/  F2FP.BF16.F32.PACK_AB R31, R65, R62 ;  /* 0x0000003e411f723e */ /* 0x000fc400000010ff */
[----:B------:R-:W-:Y:S01]  /*4c70*/  CS2R R64, SRZ ;  /* 0x0000000000407805 */ /* 0x000fe2000001ff00 */
[----:B------:R-:W-:Y:S02]  /*4c80*/  FADD.FTZ R14, R45, R14 ;  /* 0x0000000e2d0e7221 */ /* 0x000fe40000010000 */
[----:B------:R-:W2:Y:S01]  /*4c90*/  MUFU.EX2 R61, R76 ;  /* 0x0000004c003d7308 */ /* 0x000ea20000000800 */
[----:B-1----:R-:W-:Y:S01]  /*4ca0*/  FADD.FTZ R11, R55, R8 ;  /* 0x00000008370b7221 */ /* 0x002fe20000010000 */
[----:B------:R-:W-:Y:S01]  /*4cb0*/  F2FP.BF16.F32.PACK_AB R8, R49, R38 ;  /* 0x000000263108723e */ /* 0x000fe200000010ff */
[----:B------:R1:W-:Y:S01]  /*4cc0*/  STSM.16.M88.4 [R2+0x2a300], R28 ;  /* 0x02a3001c02007844 */ /* 0x0003e20000000200 */
[----:B------:R-:W-:-:S04]  /*4cd0*/  CS2R R48, SRZ ;  /* 0x0000000000307805 */ /* 0x000fc8000001ff00 */
[----:B------:R3:W4:Y:S01]  /*4ce0*/  MUFU.EX2 R78, R63 ;  /* 0x0000003f004e7308 */ /* 0x0007220000000800 */
[----:B0-----:R-:W-:Y:S01]  /*4cf0*/  FADD.FTZ R12, R56, R11 ;  /* 0x0000000b380c7221 */ /* 0x001fe20000010000 */
[----:B------:R-:W-:Y:S02]  /*4d00*/  F2FP.BF16.F32.PACK_AB R11, R54, R7 ;  /* 0x00000007360b723e */ /* 0x000fe400000010ff */
[----:B------:R-:W-:Y:S02]  /*4d10*/  F2FP.BF16.F32.PACK_AB R13, R56, R55 ;  /* 0x00000037380d723e */ /* 0x000fe400000010ff */
[----:B------:R-:W-:Y:S01]  /*4d20*/  CS2R R54, SRZ ;  /* 0x0000000000367805 */ /* 0x000fe2000001ff00 */
[----:B------:R0:W-:Y:S01]  /*4d30*/  STSM.16.M88.4 [R2+0x2bb00], R8 ;  /* 0x02bb000802007844 */ /* 0x0001e20000000200 */
[----:B------:R-:W5:Y:S01]  /*4d40*/  MUFU.EX2 R44, R44 ;  /* 0x0000002c002c7308 */ /* 0x000f620000000800 */
[----:B--2---:R-:W-:Y:S01]  /*4d50*/  FADD.FTZ R3, R61, R12 ;  /* 0x0000000c3d037221 */ /* 0x004fe20000010000 */
[----:B---3--:R-:W-:-:S02]  /*4d60*/  CS2R R62, SRZ ;  /* 0x00000000003e7805 */ /* 0x008fc4000001ff00 */
[----:B-1----:R-:W-:Y:S02]  /*4d70*/  CS2R R30, SRZ ;  /* 0x00000000001e7805 */ /* 0x002fe4000001ff00 */
[----:B------:R-:W-:Y:S02]  /*4d80*/  CS2R R28, SRZ ;  /* 0x00000000001c7805 */ /* 0x000fe4000001ff00 */
[----:B------:R-:W1:Y:S01]  /*4d90*/  MUFU.EX2 R33, R33 ;  /* 0x0000002100217308 */ /* 0x000e620000000800 */
[C---:B----4-:R-:W-:Y:S01]  /*4da0*/  FADD.FTZ R12, R78.reuse, R3 ;  /* 0x000000034e0c7221 */ /* 0x050fe20000010000 */
[----:B------:R-:W-:Y:S01]  /*4db0*/  FADD.FTZ R3, R39, R14 ;  /* 0x0000000e27037221 */ /* 0x000fe20000010000 */
[----:B------:R-:W-:Y:S01]  /*4dc0*/  F2FP.BF16.F32.PACK_AB R15, R78, R61 ;  /* 0x0000003d4e0f723e */ /* 0x000fe200000010ff */
[----:B0-----:R-:W-:-:S04]  /*4dd0*/  IMAD.U32 R8, RZ, RZ, UR18 ;  /* 0x00000012ff087e24 */ /* 0x001fc8000f8e00ff */
[----:B------:R-:W0:Y:S01]  /*4de0*/  MUFU.EX2 R77, R77 ;  /* 0x0000004d004d7308 */ /* 0x000e220000000800 */
[C---:B-----5:R-:W-:Y:S01]  /*4df0*/  FADD.FTZ R14, R44.reuse, R3 ;  /* 0x000000032c0e7221 */ /* 0x060fe20000010000 */
[----:B------:R-:W-:Y:S02]  /*4e00*/  F2FP.BF16.F32.PACK_AB R44, R44, R39 ;  /* 0x000000272c2c723e */ /* 0x000fe400000010ff */
[----:B------:R-:W-:-:S04]  /*4e10*/  CS2R R38, SRZ ;  /* 0x0000000000267805 */ /* 0x000fc8000001ff00 */
[----:B------:R-:W2:Y:S01]  /*4e20*/  MUFU.EX2 R36, R36 ;  /* 0x0000002400247308 */ /* 0x000ea20000000800 */
[----:B-1----:R-:W-:Y:S01]  /*4e30*/  FADD.FTZ R21, R33, R14 ;  /* 0x0000000e21157221 */ /* 0x002fe20000010000 */
[----:B------:R-:W-:-:S06]  /*4e40*/  F2FP.BF16.F32.PACK_AB R14, R45, R40 ;  /* 0x000000282d0e723e */ /* 0x000fcc00000010ff */
[----:B------:R1:W3:Y:S01]  /*4e50*/  MUFU.EX2 R6, R69 ;  /* 0x0000004500067308 */ /* 0x0002e20000000800 */
[----:B0-----:R-:W-:Y:S01]  /*4e60*/  FADD.FTZ R7, R77, R12 ;  /* 0x0000000c4d077221 */ /* 0x001fe20000010000 */
[----:B------:R-:W-:Y:S02]  /*4e70*/  F2FP.BF16.F32.PACK_AB R12, R41, R46 ;  /* 0x0000002e290c723e */ /* 0x000fe400000010ff */
[----:B------:R-:W-:-:S03]  /*4e80*/  CS2R R40, SRZ ;  /* 0x0000000000287805 */ /* 0x000fc6000001ff00 */
[----:B------:R-:W-:Y:S01]  /*4e90*/  STSM.16.M88.4 [R2+0x2d300], R12 ;  /* 0x02d3000c02007844 */ /* 0x000fe20000000200 */
[----:B------:R-:W0:Y:S01]  /*4ea0*/  MUFU.EX2 R32, R32 ;  /* 0x0000002000207308 */ /* 0x000e220000000800 */
[C---:B--2---:R-:W-:Y:S01]  /*4eb0*/  FADD.FTZ R21, R36.reuse, R21 ;  /* 0x0000001524157221 */ /* 0x044fe20000010000 */
[----:B------:R-:W-:Y:S02]  /*4ec0*/  F2FP.BF16.F32.PACK_AB R46, R36, R33 ;  /* 0x00000021242e723e */ /* 0x000fe400000010ff */
[----:B-1----:R-:W-:-:S04]  /*4ed0*/  CS2R R68, SRZ ;  /* 0x0000000000447805 */ /* 0x002fc8000001ff00 */
[----:B------:R-:W1:Y:S01]  /*4ee0*/  MUFU.EX2 R80, R80 ;  /* 0x0000005000507308 */ /* 0x000e620000000800 */
[C---:B---3--:R-:W-:Y:S01]  /*4ef0*/  FADD.FTZ R7, R6.reuse, R7 ;  /* 0x0000000706077221 */ /* 0x048fe20000010000 */
[----:B------:R-:W-:-:S06]  /*4f00*/  F2FP.BF16.F32.PACK_AB R45, R6, R77 ;  /* 0x0000004d062d723e */ /* 0x000fcc00000010ff */
[----:B------:R-:W2:Y:S01]  /*4f10*/  MUFU.EX2 R73, R73 ;  /* 0x0000004900497308 */ /* 0x000ea20000000800 */
[----:B0-----:R-:W-:-:S07]  /*4f20*/  FADD.FTZ R6, R32, R21 ;  /* 0x0000001520067221 */ /* 0x001fce0000010000 */
[----:B------:R-:W0:Y:S01]  /*4f30*/  MUFU.EX2 R37, R37 ;  /* 0x0000002500257308 */ /* 0x000e220000000800 */
[----:B-1----:R-:W-:-:S07]  /*4f40*/  FADD.FTZ R20, R80, R7 ;  /* 0x0000000750147221 */ /* 0x002fce0000010000 */
[----:B------:R-:W-:Y:S01]  /*4f50*/  MUFU.EX2 R52, R52 ;  /* 0x0000003400347308 */ /* 0x000fe20000000800 */
[C---:B--2---:R-:W-:Y:S01]  /*4f60*/  F2FP.BF16.F32.PACK_AB R47, R73.reuse, R80 ;  /* 0x00000050492f723e */ /* 0x044fe200000010ff */
[----:B------:R-:W-:-:S04]  /*4f70*/  FADD.FTZ R7, R73, R20 ;  /* 0x0000001449077221 */ /* 0x000fc80000010000 */
[----:B------:R1:W-:Y:S02]  /*4f80*/  STSM.16.M88.4 [R2+0x2eb00], R44 ;  /* 0x02eb002c02007844 */ /* 0x0003e40000000200 */
[----:B------:R-:W2:Y:S01]  /*4f90*/  MUFU.EX2 R53, R53 ;  /* 0x0000003500357308 */ /* 0x000ea20000000800 */
[----:B0-----:R-:W-:-:S07]  /*4fa0*/  F2FP.BF16.F32.PACK_AB R32, R37, R32 ;  /* 0x000000202520723e */ /* 0x001fce00000010ff */
[----:B------:R-:W-:Y:S01]  /*4fb0*/  MUFU.EX2 R82, R82 ;  /* 0x0000005200527308 */ /* 0x000fe20000000800 */
[----:B-1----:R-:W-:Y:S02]  /*4fc0*/  CS2R R46, SRZ ;  /* 0x00000000002e7805 */ /* 0x002fe4000001ff00 */
[----:B------:R-:W-:-:S05]  /*4fd0*/  CS2R R44, SRZ ;  /* 0x00000000002c7805 */ /* 0x000fca000001ff00 */
[----:B------:R-:W0:Y:S01]  /*4fe0*/  MUFU.EX2 R57, R57 ;  /* 0x0000003900397308 */ /* 0x000e220000000800 */
[----:B--2---:R-:W-:-:S07]  /*4ff0*/  F2FP.BF16.F32.PACK_AB R34, R53, R52 ;  /* 0x000000343522723e */ /* 0x004fce00000010ff */
[----:B------:R-:W-:Y:S08]  /*5000*/  MUFU.EX2 R60, R60 ;  /* 0x0000003c003c7308 */ /* 0x000ff00000000800 */
[----:B------:R1:W2:Y:S01]  /*5010*/  MUFU.EX2 R3, R4 ;  /* 0x0000000400037308 */ /* 0x0002a20000000800 */
[----:B0-----:R-:W-:Y:S01]  /*5020*/  F2FP.BF16.F32.PACK_AB R33, R57, R82 ;  /* 0x000000523921723e */ /* 0x001fe200000010ff */
[----:B-1----:R-:W-:Y:S01]  /*5030*/  FADD.FTZ R4, R82, R7 ;  /* 0x0000000752047221 */ /* 0x002fe20000010000 */
[----:B------:R-:W-:Y:S01]  /*5040*/  FADD.FTZ R7, R37, R6 ;  /* 0x0000000625077221 */ /* 0x000fe20000010000 */
[----:B------:R-:W-:-:S02]  /*5050*/  CS2R R36, SRZ ;  /* 0x0000000000247805 */ /* 0x000fc4000001ff00 */
[----:B------:R-:W-:Y:S01]  /*5060*/  FADD.FTZ R9, R57, R4 ;  /* 0x0000000439097221 */ /* 0x000fe20000010000 */
[----:B------:R-:W-:Y:S01]  /*5070*/  FADD.FTZ R4, R52, R7 ;  /* 0x0000000734047221 */ /* 0x000fe20000010000 */
[----:B------:R-:W-:Y:S02]  /*5080*/  CS2R R56, SRZ ;  /* 0x0000000000387805 */ /* 0x000fe4000001ff00 */
[----:B--2---:R-:W-:Y:S01]  /*5090*/  F2FP.BF16.F32.PACK_AB R35, R3, R60 ;  /* 0x0000003c0323723e */ /* 0x004fe200000010ff */
[----:B------:R-:W-:Y:S01]  /*50a0*/  FADD.FTZ R60, R60, R9 ;  /* 0x000000093c3c7221 */ /* 0x000fe20000010000 */
[----:B------:R-:W-:Y:S01]  /*50b0*/  FADD.FTZ R4, R53, R4 ;  /* 0x0000000435047221 */ /* 0x000fe20000010000 */
[----:B------:R-:W-:Y:S02]  /*50c0*/  CS2R R52, SRZ ;  /* 0x0000000000347805 */ /* 0x000fe4000001ff00 */
[----:B------:R0:W-:Y:S01]  /*50d0*/  STSM.16.M88.4 [R2+0x30300], R32 ;  /* 0x0303002002007844 */ /* 0x0001e20000000200 */
[----:B------:R-:W-:Y:S01]  /*50e0*/  FADD.FTZ R3, R3, R60 ;  /* 0x0000003c03037221 */ /* 0x000fe20000010000 */
[----:B------:R-:W-:Y:S01]  /*50f0*/  CS2R R60, SRZ ;  /* 0x00000000003c7805 */ /* 0x000fe2000001ff00 */
[----:B------:R1:W-:Y:S06]  /*5100*/  MEMBAR.ALL.CTA ;  /* 0x0000000000007992 */ /* 0x0003ec0000008000 */
[----:B-1----:R-:W1:Y:S01]  /*5110*/  FENCE.VIEW.ASYNC.S ;  /* 0x00000000000073c6 */ /* 0x002e620000000000 */
[----:B0-----:R-:W-:-:S02]  /*5120*/  CS2R R34, SRZ ;  /* 0x0000000000227805 */ /* 0x001fc4000001ff00 */
[----:B------:R-:W-:Y:S01]  /*5130*/  CS2R R32, SRZ ;  /* 0x0000000000207805 */ /* 0x000fe2000001ff00 */
[----:B-1----:R-:W-:Y:S01]  /*5140*/  NOP ;  /* 0x0000000000007918 */ /* 0x002fe20000000000 */
[----:B------:R-:W-:Y:S05]  /*5150*/  @!P3 BRA `(.L_x_11799) ;  /* 0x000000400084b947 */ /* 0x000fea0003800000 */
[----:B------:R-:W-:Y:S01]  /*5160*/  IMAD.MOV.U32 R7, RZ, RZ, R5 ;  /* 0x000000ffff077224 */ /* 0x000fe200078e0005 */
[----:B------:R-:W-:Y:S01]  /*5170*/  UMOV UR39, UR38 ;  /* 0x0000002600277c82 */ /* 0x000fe20008000000 */
[----:B------:R-:W-:Y:S01]  /*5180*/  IMAD.MOV.U32 R6, RZ, RZ, R0 ;  /* 0x000000ffff067224 */ /* 0x000fe200078e0000 */
[----:B------:R-:W-:Y:S01]  /*5190*/  UMOV UR6, UR36 ;  /* 0x0000002400067c82 */ /* 0x000fe20008000000 */
[----:B------:R-:W-:-:S07]  /*51a0*/  IMAD.MOV.U32 R71, RZ, RZ, RZ ;  /* 0x000000ffff477224 */ /* 0x000fce00078e00ff */
.L_x_11808:
[----:B------:R-:W-:Y:S01]  /*51b0*/  R2UR UR4, R16 ;  /* 0x00000000100472ca */ /* 0x000fe200000e0000 */
[----:B------:R-:W-:-:S04]  /*51c0*/  UIADD3 UR36, UR6, 0x1, URZ ;  /* 0x0000000106247890 */ /* 0x000fc8000fffe03f */
[----:B------:R-:W-:-:S04]  /*51d0*/  UISETP.NE.AND UP1, UPT, UR36, 0x2, UPT ;  /* 0x000000022400788c */ /* 0x000fc8000bf25270 */
[----:B------:R-:W-:Y:S02]  /*51e0*/  USEL UR38, URZ, 0x1, UP1 ;  /* 0x000000013f267887 */ /* 0x000fe40008800000 */
[----:B------:R-:W-:Y:S02]  /*51f0*/  USEL UR36, UR36, URZ, UP1 ;  /* 0x0000003f24247287 */ /* 0x000fe40008800000 */
[----:B------:R-:W-:Y:S01]  /*5200*/  ISETP.NE.AND P4, PT, RZ, UR4, PT ;  /* 0x00000004ff007c0c */ /* 0x000fe2000bf85270 */
[----:B------:R-:W-:-:S12]  /*5210*/  ULOP3.LUT UR38, UR39, UR38, URZ, 0x3c, !UPT ;  /* 0x0000002627267292 */ /* 0x000fd8000f8e3c3f */
[----:B------:R-:W-:Y:S05]  /*5220*/  @P4 BRA `(.L_x_11800) ;  /* 0x00000000002c4947 */ /* 0x000fea0003800000 */
[----:B------:R-:W-:Y:S05]  /*5230*/  @!P0 BRA `(.L_x_11801) ;  /* 0x0000000000048947 */ /* 0x000fea0003800000 */
[----:B------:R-:W-:Y:S01]  /*5240*/  BPT.TRAP 0x1 ;  /* 0x000000040000795c */ /* 0x000fe20000300000 */
.L_x_11801:
[----:B------:R-:W-:Y:S01]  /*5250*/  ULEA UR4, UR36, UR37, 0x3 ;  /* 0x0000002524047291 */ /* 0x000fe2000f8e183f */
[----:B------:R-:W-:-:S05]  /*5260*/  IMAD.U32 R0, RZ, RZ, UR38 ;  /* 0x00000026ff007e24 */ /* 0x000fca000f8e00ff */
[----:B------:R-:W-:-:S04]  /*5270*/  SHF.L.U32 R0, R0, 0x1f, RZ ;  /* 0x0000001f00007819 */ /* 0x000fc800000006ff */
[----:B------:R0:W1:Y:S01]  /*5280*/  SYNCS.PHASECHK.TRANS64.TRYWAIT P3, [UR4+0x31c30], R0 ;  /* 0x031c3000ff0075a7 */ /* 0x0000620008060144 */
[----:B------:R-:W-:Y:S05]  /*5290*/  @!P0 BRA `(.L_x_11802) ;  /* 0x0000000000048947 */ /* 0x000fea0003800000 */
[----:B------:R-:W-:Y:S01]  /*52a0*/  BPT.TRAP 0x1 ;  /* 0x000000040000795c */ /* 0x000fe20000300000 */
.L_x_11802:
[----:B-1----:R-:W-:Y:S05]  /*52b0*/  @P3 BRA `(.L_x_11800) ;  /* 0x0000000000083947 */ /* 0x002fea0003800000 */
[----:B------:R-:W1:Y:S02]  /*52c0*/  SYNCS.PHASECHK.TRANS64.TRYWAIT P3, [UR4+0x31c30], R0 ;  /* 0x031c3000ff0075a7 */ /* 0x000e640008060144 */
[----:B-1----:R-:W-:Y:S05]  /*52d0*/  @!P3 BRA `(.L_x_11803) ;  /* 0x000000e400ccb947 */ /* 0x002fea0003800000 */
.L_x_11800:
        /* <DEDUP_REMOVED lines=31> */
[----:B------:R-:W-:Y:S01]  /*54d0*/  UMOV UR11, 0x80000020 ;  /* 0x80000020000b7882 */ /* 0x000fe20000000000 */
[----:B------:R-:W-:Y:S01]  /*54e0*/  UIADD3 UR14, UR4, 0x202, URZ ;  /* 0x00000202040e7890 */ /* 0x000fe2000fffe03f */
[----:B------:R-:W-:-:S02]  /*54f0*/  UMOV UR15, 0x80000020 ;  /* 0x80000020000f7882 */ /* 0x000fc40000000000 */
        /* <DEDUP_REMOVED lines=322> */
.L_x_11805:
[----:B------:R-:W-:Y:S01]  /*6920*/  ULEA UR4, UR6, UR37, 0x3 ;  /* 0x0000002506047291 */ /* 0x000fe2000f8e183f */
[----:B------:R-:W-:-:S05]  /*6930*/  IMAD.U32 R0, RZ, RZ, UR39 ;  /* 0x00000027ff007e24 */ /* 0x000fca000f8e00ff */
[----:B------:R-:W-:-:S04]  /*6940*/  SHF.L.U32 R0, R0, 0x1f, RZ ;  /* 0x0000001f00007819 */ /* 0x000fc800000006ff */
[----:B------:R0:W1:Y:S01]  /*6950*/  SYNCS.PHASECHK.TRANS64.TRYWAIT P3, [UR4+0x31c50], R0 ;  /* 0x031c5000ff0075a7 */ /* 0x0000620008060144 */
[----:B------:R-:W-:Y:S05]  /*6960*/  @!P0 BRA `(.L_x_11806) ;  /* 0x0000000000048947 */ /* 0x000fea0003800000 */
[----:B------:R-:W-:Y:S01]  /*6970*/  BPT.TRAP 0x1 ;  /* 0x000000040000795c */ /* 0x000fe20000300000 */
.L_x_11806:
[----:B-1----:R-:W-:Y:S05]  /*6980*/  @P3 BRA `(.L_x_11804) ;  /* 0x0000000000083947 */ /* 0x002fea0003800000 */
[----:B------:R-:W1:Y:S02]  /*6990*/  SYNCS.PHASECHK.TRANS64.TRYWAIT P3, [UR4+0x31c50], R0 ;  /* 0x031c5000ff0075a7 */ /* 0x000e640008060144 */
[----:B-1----:R-:W-:Y:S05]  /*69a0*/  @!P3 BRA `(.L_x_11807) ;  /* 0x000000d00030b947 */ /* 0x002fea0003800000 */
.L_x_11804:
        /* <DEDUP_REMOVED lines=9> */
[----:B------:R-:W-:Y:S01]  /*6a40*/  R2UR UR15, R17 ;  /* 0x00000000110f72ca */ /* 0x000fe200000e0000 */
[----:B------:R-:W-:Y:S01]  /*6a50*/  UMOV UR32, UR10 ;  /* 0x0000000a00207c82 */ /* 0x000fe20008000000 */
[----:B------:R-:W-:Y:S01]  /*6a60*/  IMAD.MOV.U32 R9, RZ, RZ, -0x2 ;  /* 0xfffffffeff097424 */ /* 0x000fe200078e00ff */
[----:B------:R-:W-:Y:S01]  /*6a70*/  ULOP3.LUT UR4, UR4, 0x2400000, URZ, 0xfc, !UPT ;  /* 0x0240000004047892 */ /* 0x000fe2000f8efc3f */
[----:B------:R-:W-:Y:S01]  /*6a80*/  ULDC UR14, c[0x0][0x288] ;  /* 0x0000a200000e7ab9 */ /* 0x000fe20000000800 */
[----:B------:R-:W-:-:S02]  /*6a90*/  UMOV UR39, UR38 ;  /* 0x0000002600277c82 */ /* 0x000fc40008000000 */
[----:B------:R-:W-:-:S03]  /*6aa0*/  UIMAD UR11, UR6, 0x6c0, UR4 ;  /* 0x000006c0060b78a4 */ /* 0x000fc6000f8e0204 */
[----:B------:R-:W-:Y:S02]  /*6ab0*/  @UP0 ULDC UR4, c[0x0][0x44c] ;  /* 0x0001130000040ab9 */ /* 0x000fe40000000800 */
[----:B------:R-:W-:Y:S01]  /*6ac0*/  @P2 IMAD.HI.U32 R5, R0, UR4, RZ ;  /* 0x0000000400052c27 */ /* 0x000fe2000f8e00ff */
[----:B------:R-:W-:Y:S01]  /*6ad0*/  @UP0 ULDC UR4, c[0x0][0x450] ;  /* 0x0001140000040ab9 */ /* 0x000fe20000000800 */
[----:B------:R-:W-:Y:S02]  /*6ae0*/  UMOV UR34, UR11 ;  /* 0x0000000b00227c82 */ /* 0x000fe40008000000 */
[----:B------:R-:W-:Y:S01]  /*6af0*/  HGMMA.64x96x16.F32.BF16 R24, gdesc[UR32].tnspB, R24, gsb0 ;  /* 0x41600000201879f0 */ /* 0x000fe20008001818 */
[----:B------:R-:W-:Y:S01]  /*6b00*/  UIADD3 UR32, UR10, 0x180, URZ ;  /* 0x000001800a207890 */ /* 0x000fe2000fffe03f */
[----:B------:R-:W-:Y:S01]  /*6b10*/  @P2 SHF.R.U32.HI R0, RZ, UR4, R5 ;  /* 0x00000004ff002c19 */ /* 0x000fe20008011605 */
[----:B------:R-:W-:Y:S01]  /*6b20*/  UIADD3 UR34, UR11, 0x40, URZ ;  /* 0x000000400b227890 */ /* 0x000fe2000fffe03f */
[----:B------:R-:W-:Y:S01]  /*6b30*/  UMOV UR33, 0xc0000010 ;  /* 0xc000001000217882 */ /* 0x000fe20000000000 */
[----:B------:R-:W-:-:S02]  /*6b40*/  UMOV UR35, 0x80000020 ;  /* 0x8000002000237882 */ /* 0x000fc40000000000 */
[----:B------:R-:W1:Y:S01]  /*6b50*/  SHFL.IDX PT, R10, R0, 0x1, 0x1c1f ;  /* 0x003c1f00000a7f89 */ /* 0x000e6200000e0000 */
[----:B------:R-:W-:Y:S02]  /*6b60*/  UMOV UR4, 0x1 ;  /* 0x0000000100047882 */ /* 0x000fe40000000000 */
[----:B------:R-:W-:Y:S01]  /*6b70*/  UIMAD UR4, UR7, -0x90, UR4 ;  /* 0xffffff70070478a4 */ /* 0x000fe2000f8e0204 */
[----:B------:R-:W2:Y:S05]  /*6b80*/  SHFL.IDX PT, R0, R0, RZ, 0x1c1f ;  /* 0x001c1fff00007589 */ /* 0x000eaa00000e0000 */
[----:B------:R-:W-:Y:S01]  /*6b90*/  IMAD R9, R18, R9, UR4 ;  /* 0x0000000412097e24 */ /* 0x000fe2000f8e0209 */
[----:B------:R-:W-:-:S03]  /*6ba0*/  ULDC UR4, c[0x0][0x988] ;  /* 0x0002620000047ab9 */ /* 0x000fc60000000800 */
[----:B0-----:R-:W-:-:S05]  /*6bb0*/  IMAD R9, R12, UR15, R9 ;  /* 0x0000000f0c097c24 */ /* 0x001fca000f8e0209 */
        /* <DEDUP_REMOVED lines=34> */
[----:B------:R-:W-:Y:S01]  /*6de0*/  ISETP.GT.AND P3, PT, R5, 0x30, PT ;  /* 0x000000300500780c */ /* 0x000fe20003f64270 */
[----:B------:R-:W-:Y:S02]  /*6df0*/  WARPGROUP.DEPBAR.LE gsb0, 0x0 ;  /* 0x00008000000079c5 */ /* 0x000fe40000010000 */
[----:B------:R-:W-:Y:S01]  /*6e00*/  WARPGROUP.ARRIVE ;  /* 0x00000000000079c5 */ /* 0x000fe20000000000 */
[----:B------:R-:W-:-:S02]  /*6e10*/  FSEL R127, R127, -INF , P4 ;  /* 0xff8000007f7f7808 */ /* 0x000fc40002000000 */
[----:B------:R-:W-:Y:S02]  /*6e20*/  FMNMX.FTZ R10, R126, R11, !PT ;  /* 0x0000000b7e0a7209 */ /* 0x000fe40007810000 */
[----:B------:R-:W-:Y:S01]  /*6e30*/  ISETP.GT.AND P4, PT, R5, 0x31, PT ;  /* 0x000000310500780c */ /* 0x000fe20003f84270 */
[----:B------:R-:W-:Y:S01]  /*6e40*/  HGMMA.64x96x16.F32.BF16 R24, gdesc[UR32].tnspB, R24, gsb0 ;  /* 0x41600000201879f0 */ /* 0x000fe20008001818 */
[----:B------:R-:W-:Y:S01]  /*6e50*/  UIADD3 UR32, UR10, 0x300, URZ ;  /* 0x000003000a207890 */ /* 0x000fe2000fffe03f */
[----:B------:R-:W-:Y:S01]  /*6e60*/  FSEL R114, R114, -INF , P3 ;  /* 0xff80000072727808 */ /* 0x000fe20001800000 */
[----:B------:R-:W-:Y:S01]  /*6e70*/  UIADD3 UR34, UR11, 0x80, URZ ;  /* 0x000000800b227890 */ /* 0x000fe2000fffe03f */
[----:B------:R-:W-:Y:S01]  /*6e80*/  FMNMX.FTZ R11, R127, R10, !PT ;  /* 0x0000000a7f0b7209 */ /* 0x000fe20007810000 */
[----:B------:R-:W-:Y:S01]  /*6e90*/  UMOV UR33, 0xc0000010 ;  /* 0xc000001000217882 */ /* 0x000fe20000000000 */
        /* <DEDUP_REMOVED lines=48> */
[----:B------:R-:W-:Y:S01]  /*71a0*/  FMNMX.FTZ R11, R95, R10, !PT ;  /* 0x0000000a5f0b7209 */ /* 0x000fe20007810000 */
[----:B------:R-:W-:Y:S02]  /*71b0*/  WARPGROUP.DEPBAR.LE gsb0, 0x0 ;  /* 0x00008000000079c5 */ /* 0x000fe40000010000 */
[----:B------:R-:W-:Y:S01]  /*71c0*/  WARPGROUP.ARRIVE ;  /* 0x00000000000079c5 */ /* 0x000fe20000000000 */
[----:B------:R-:W-:-:S02]  /*71d0*/  ISETP.GT.AND P3, PT, R5, 0x78, PT ;  /* 0x000000780500780c */ /* 0x000fc40003f64270 */
[----:B------:R-:W-:Y:S02]  /*71e0*/  FSEL R83, R83, -INF , P4 ;  /* 0xff80000053537808 */ /* 0x000fe40002000000 */
[----:B------:R-:W-:Y:S01]  /*71f0*/  FMNMX.FTZ R10, R82, R11, !PT ;  /* 0x0000000b520a7209 */ /* 0x000fe20007810000 */
[----:B------:R-:W-:Y:S01]  /*7200*/  HGMMA.64x96x16.F32.BF16 R24, gdesc[UR32].tnspB, R24, gsb0 ;  /* 0x41600000201879f0 */ /* 0x000fe20008001818 */
[----:B------:R-:W-:Y:S01]  /*7210*/  UIADD3 UR32, UR10, 0x480, URZ ;  /* 0x000004800a207890 */ /* 0x000fe2000fffe03f */
[----:B------:R-:W-:Y:S01]  /*7220*/  ISETP.GT.AND P4, PT, R5, 0x79, PT ;  /* 0x000000790500780c */ /* 0x000fe20003f84270 */
[----:B------:R-:W-:Y:S01]  /*7230*/  UIADD3 UR34, UR11, 0xc0, URZ ;  /* 0x000000c00b227890 */ /* 0x000fe2000fffe03f */
[----:B------:R-:W-:Y:S01]  /*7240*/  FSEL R86, R86, -INF , P3 ;  /* 0xff80000056567808 */ /* 0x000fe20001800000 */
[----:B------:R-:W-:Y:S01]  /*7250*/  UMOV UR33, 0xc0000010 ;  /* 0xc000001000217882 */ /* 0x000fe20000000000 */
[----:B------:R-:W-:Y:S01]  /*7260*/  UMOV UR35, 0x80000020 ;  /* 0x8000002000237882 */ /* 0x000fe20000000000 */
        /* <DEDUP_REMOVED lines=15> */
[----:B--2---:R-:W-:Y:S02]  /*7360*/  IADD3 R9, R0, -UR14, R9 ;  /* 0x8000000e00097c10 */ /* 0x004fe4000fffe009 */
[----:B------:R-:W-:Y:S02]  /*7370*/  FMNMX.FTZ R10, R79, R10, !PT ;  /* 0x0000000a4f0a7209 */ /* 0x000fe40007810000 */
[C---:B------:R-:W-:Y:S02]  /*7380*/  ISETP.GT.AND P6, PT, R9.reuse, RZ, PT ;  /* 0x000000ff0900720c */ /* 0x040fe40003fc4270 */
[----:B------:R-:W-:Y:S01]  /*7390*/  ISETP.GT.AND P5, PT, R9, 0x1, PT ;  /* 0x000000010900780c */ /* 0x000fe20003fa4270 */
[----:B------:R-:W0:Y:S01]  /*73a0*/  SHFL.BFLY PT, R5, R10, 0x2, 0x1f ;  /* 0x0c401f000a057f89 */ /* 0x000e2200000e0000 */
[----:B------:R-:W-:-:S02]  /*73b0*/  FSEL R136, R136, -INF , P6 ;  /* 0xff80000088887808 */ /* 0x000fc40003000000 */
[----:B------:R-:W-:Y:S02]  /*73c0*/  ISETP.GT.AND P4, PT, R9, 0x8, PT ;  /* 0x000000080900780c */ /* 0x000fe40003f84270 */
[----:B------:R-:W-:Y:S02]  /*73d0*/  FSEL R137, R137, -INF , P5 ;  /* 0xff80000089897808 */ /* 0x000fe40002800000 */
[----:B------:R-:W-:Y:S02]  /*73e0*/  FMNMX.FTZ R0, R136, R6, !PT ;  /* 0x0000000688007209 */ /* 0x000fe40007810000 */
[----:B------:R-:W-:Y:S02]  /*73f0*/  ISETP.GT.AND P6, PT, R9, 0x9, PT ;  /* 0x000000090900780c */ /* 0x000fe40003fc4270 */
[----:B------:R-:W-:Y:S02]  /*7400*/  FSEL R140, R140, -INF , P4 ;  /* 0xff8000008c8c7808 */ /* 0x000fe40002000000 */
[----:B------:R-:W-:-:S02]  /*7410*/  FSEL R141, R141, -INF , P6 ;  /* 0xff8000008d8d7808 */ /* 0x000fc40003000000 */
[C---:B------:R-:W-:Y:S02]  /*7420*/  ISETP.GT.AND P6, PT, R9.reuse, 0x10, PT ;  /* 0x000000100900780c */ /* 0x040fe40003fc4270 */
[C---:B------:R-:W-:Y:S02]  /*7430*/  ISETP.GT.AND P5, PT, R9.reuse, 0x11, PT ;  /* 0x000000110900780c */ /* 0x040fe40003fa4270 */
[----:B------:R-:W-:Y:S02]  /*7440*/  FSEL R128, R128, -INF , P6 ;  /* 0xff80000080807808 */ /* 0x000fe40003000000 */
[----:B------:R-:W-:Y:S02]  /*7450*/  ISETP.GT.AND P4, PT, R9, 0x18, PT ;  /* 0x000000180900780c */ /* 0x000fe40003f84270 */
[----:B------:R-:W-:Y:S02]  /*7460*/  FSEL R129, R129, -INF , P5 ;  /* 0xff80000081817808 */ /* 0x000fe40002800000 */
[----:B0-----:R-:W-:-:S02]  /*7470*/  FMNMX.FTZ R11, R10, R5, !PT ;  /* 0x000000050a0b7209 */ /* 0x001fc40007810000 */
[----:B------:R-:W-:Y:S02]  /*7480*/  ISETP.GT.AND P6, PT, R9, 0x19, PT ;  /* 0x000000190900780c */ /* 0x000fe40003fc4270 */
[----:B------:R-:W-:Y:S01]  /*7490*/  FSEL R132, R132, -INF , P4 ;  /* 0xff80000084847808 */ /* 0x000fe20002000000 */
[----:B------:R-:W0:Y:S01]  /*74a0*/  SHFL.BFLY PT, R12, R11, 0x1, 0x1f ;  /* 0x0c201f000b0c7f89 */ /* 0x000e2200000e0000 */
[----:B------:R-:W-:Y:S02]  /*74b0*/  FSEL R133, R133, -INF , P6 ;  /* 0xff80000085857808 */ /* 0x000fe40003000000 */
[C---:B------:R-:W-:Y:S02]  /*74c0*/  ISETP.GT.AND P6, PT, R9.reuse, 0x20, PT ;  /* 0x000000200900780c */ /* 0x040fe40003fc4270 */
[C---:B------:R-:W-:Y:S02]  /*74d0*/  ISETP.GT.AND P5, PT, R9.reuse, 0x21, PT ;  /* 0x000000210900780c */ /* 0x040fe40003fa4270 */
[----:B------:R-:W-:-:S02]  /*74e0*/  ISETP.GT.AND P4, PT, R9, 0x28, PT ;  /* 0x000000280900780c */ /* 0x000fc40003f84270 */
[----:B------:R-:W-:Y:S02]  /*74f0*/  FSEL R121, R121, -INF , P5 ;  /* 0xff80000079797808 */ /* 0x000fe40002800000 */
[----:B------:R-:W-:Y:S02]  /*7500*/  FSEL R124, R124, -INF , P4 ;  /* 0xff8000007c7c7808 */ /* 0x000fe40002000000 */
[C---:B------:R-:W-:Y:S02]  /*7510*/  ISETP.GT.AND P5, PT, R9.reuse, 0x31, PT ;  /* 0x000000310900780c */ /* 0x040fe40003fa4270 */
[----:B------:R-:W-:Y:S02]  /*7520*/  ISETP.GT.AND P4, PT, R9, 0x38, PT ;  /* 0x000000380900780c */ /* 0x000fe40003f84270 */
[----:B------:R-:W-:Y:S02]  /*7530*/  R2UR UR14, R8 ;  /* 0x00000000080e72ca */ /* 0x000fe400000e0000 */
[----:B------:R-:W-:-:S02]  /*7540*/  FSEL R116, R116, -INF , P4 ;  /* 0xff80000074747808 */ /* 0x000fc40002000000 */
[----:B------:R-:W-:Y:S02]  /*7550*/  ISETP.GT.AND P4, PT, R9, 0x48, PT ;  /* 0x000000480900780c */ /* 0x000fe40003f84270 */
[----:B0-----:R-:W-:Y:S02]  /*7560*/  FMNMX.FTZ R5, R11, R12, !PT ;  /* 0x0000000c0b057209 */ /* 0x001fe40007810000 */
[----:B------:R-:W-:Y:S01]  /*7570*/  FSEL R108, R108, -INF , P4 ;  /* 0xff8000006c6c7808 */ /* 0x000fe20002000000 */
[----:B------:R-:W-:Y:S02]  /*7580*/  WARPGROUP.DEPBAR.LE gsb0, 0x0 ;  /* 0x00008000000079c5 */ /* 0x000fe40000010000 */
[----:B------:R-:W-:Y:S01]  /*7590*/  WARPGROUP.ARRIVE ;  /* 0x00000000000079c5 */ /* 0x000fe20000000000 */
[C---:B------:R-:W-:Y:S01]  /*75a0*/  FMUL.FTZ R10, R5.reuse, UR4 ;  /* 0x00000004050a7c20 */ /* 0x040fe20008410000 */
[----:B------:R-:W-:Y:S01]  /*75b0*/  FSETP.NEU.FTZ.AND P3, PT, R5, -INF , PT ;  /* 0xff8000000500780b */ /* 0x000fe20003f7d000 */
[----:B------:R-:W-:Y:S01]  /*75c0*/  UISETP.GT.AND UP1, UPT, UR7, UR14, UPT ;  /* 0x0000000e0700728c */ /* 0x000fe2000bf24270 */
[----:B------:R-:W-:-:S02]  /*75d0*/  ISETP.GT.AND P4, PT, R9, 0x58, PT ;  /* 0x000000580900780c */ /* 0x000fc40003f84270 */
[----:B------:R-:W-:Y:S01]  /*75e0*/  HGMMA.64x96x16.F32.BF16 R24, gdesc[UR32].tnspB, R24, gsb0 ;  /* 0x41600000201879f0 */ /* 0x000fe20008001818 */
[----:B------:R-:W-:Y:S01]  /*75f0*/  UIADD3 UR32, UR10, 0x600, URZ ;  /* 0x000006000a207890 */ /* 0x000fe2000fffe03f */
[----:B------:R-:W-:Y:S01]  /*7600*/  FSEL R10, R10, RZ, P3 ;  /* 0x000000ff0a0a7208 */ /* 0x000fe20001800000 */
[----:B------:R-:W-:Y:S01]  /*7610*/  UIADD3 UR34, UR11, 0x100, URZ ;  /* 0x000001000b227890 */ /* 0x000fe2000fffe03f */
[----:B------:R-:W-:Y:S01]  /*7620*/  FSEL R100, R100, -INF , P4 ;  /* 0xff80000064647808 */ /* 0x000fe20002000000 */
[----:B------:R-:W-:Y:S01]  /*7630*/  UMOV UR33, 0xc0000010 ;  /* 0xc000001000217882 */ /* 0x000fe20000000000 */
[----:B------:R-:W-:Y:S01]  /*7640*/  UMOV UR35, 0x80000020 ;  /* 0x8000002000237882 */ /* 0x000fe20000000000 */
        /* <DEDUP_REMOVED lines=10> */
[----:B------:R-:W-:Y:S01]  /*76f0*/  MUFU.EX2 R120, R135 ;  /* 0x0000008700787308 */ /* 0x000fe20000000800 */
[----:B------:R-:W-:Y:S01]  /*7700*/  FSEL R125, R125, -INF , P6 ;  /* 0xff8000007d7d7808 */ /* 0x000fe20003000000 */
[--C-:B------:R-:W-:Y:S01]  /*7710*/  FFMA.FTZ R138, R138, UR4, -R10.reuse ;  /* 0x000000048a8a7c23 */ /* 0x100fe2000801080a */
[----:B------:R-:W-:Y:S01]  /*7720*/  FMNMX.FTZ R0, R128, R131, !PT ;  /* 0x0000008380007209 */ /* 0x000fe20007810000 */
[--C-:B------:R-:W-:Y:S01]  /*7730*/  FFMA.FTZ R14, R143, UR4, -R10.reuse ;  /* 0x000000048f0e7c23 */ /* 0x100fe2000801080a */
[----:B------:R-:W-:Y:S01]  /*7740*/  ISETP.GT.AND P6, PT, R9, 0x30, PT ;  /* 0x000000300900780c */ /* 0x000fe20003fc4270 */
[----:B------:R-:W0:Y:S01]  /*7750*/  S2R R143, SR_TID.X ;  /* 0x00000000008f7919 */ /* 0x000e220000002100 */
[----:B------:R-:W-:Y:S01]  /*7760*/  FMNMX.FTZ R131, R129, R0, !PT ;  /* 0x0000000081837209 */ /* 0x000fe20007810000 */
[----:B------:R1:W-:Y:S01]  /*7770*/  MUFU.EX2 R11, R138 ;  /* 0x0000008a000b7308 */ /* 0x0003e20000000800 */
[----:B------:R-:W-:Y:S01]  /*7780*/  FSEL R112, R112, -INF , P6 ;  /* 0xff80000070707808 */ /* 0x000fe20003000000 */
[--C-:B------:R-:W-:Y:S01]  /*7790*/  FFMA.FTZ R12, R139, UR4, -R10.reuse ;  /* 0x000000048b0c7c23 */ /* 0x100fe2000801080a */
[----:B------:R-:W-:Y:S01]  /*77a0*/  FMNMX.FTZ R0, R132, R131, !PT ;  /* 0x0000008384007209 */ /* 0x000fe20007810000 */
[--C-:B------:R-:W-:Y:S01]  /*77b0*/  FFMA.FTZ R13, R142, UR4, -R10.reuse ;  /* 0x000000048e0d7c23 */ /* 0x100fe2000801080a */
[----:B------:R-:W-:Y:S01]  /*77c0*/  FSEL R126, R113, -INF , P5 ;  /* 0xff800000717e7808 */ /* 0x000fe20002800000 */
[--C-:B------:R-:W-:Y:S01]  /*77d0*/  FFMA.FTZ R122, R122, UR4, -R10.reuse ;  /* 0x000000047a7a7c23 */ /* 0x100fe2000801080a */
[----:B------:R-:W-:Y:S01]  /*77e0*/  FMNMX.FTZ R131, R133, R0, !PT ;  /* 0x0000000085837209 */ /* 0x000fe20007810000 */
[----:B------:R2:W-:Y:S01]  /*77f0*/  MUFU.EX2 R113, R134 ;  /* 0x0000008600717308 */ /* 0x0005e20000000800 */
[----:B------:R-:W-:Y:S01]  /*7800*/  ISETP.GT.AND P6, PT, R9, 0x39, PT ;  /* 0x000000390900780c */ /* 0x000fe20003fc4270 */
[--C-:B-1----:R-:W-:Y:S01]  /*7810*/  FFMA.FTZ R138, R106, UR4, -R10.reuse ;  /* 0x000000046a8a7c23 */ /* 0x102fe2000801080a */
[----:B------:R-:W-:Y:S01]  /*7820*/  FMNMX.FTZ R0, R130, R131, !PT ;  /* 0x0000008382007209 */ /* 0x000fe20007810000 */
[--C-:B------:R-:W-:Y:S01]  /*7830*/  FFMA.FTZ R123, R123, UR4, -R10.reuse ;  /* 0x000000047b7b7c23 */ /* 0x100fe2000801080a */
[----:B------:R-:W-:Y:S01]  /*7840*/  FSEL R117, R117, -INF , P6 ;  /* 0xff80000075757808 */ /* 0x000fe20003000000 */
[--C-:B------:R-:W-:Y:S01]  /*7850*/  FFMA.FTZ R127, R127, UR4, -R10.reuse ;  /* 0x000000047f7f7c23 */ /* 0x100fe2000801080a */
[----:B------:R-:W-:Y:S01]  /*7860*/  FMNMX.FTZ R131, R121, R0, !PT ;  /* 0x0000000079837209 */ /* 0x000fe20007810000 */
[--C-:B------:R-:W-:Y:S01]  /*7870*/  FFMA.FTZ R82, R82, UR4, -R10.reuse ;  /* 0x0000000452527c23 */ /* 0x100fe2000801080a */
[----:B------:R-:W-:Y:S01]  /*7880*/  ISETP.GT.AND P6, PT, R9, 0x40, PT ;  /* 0x000000400900780c */ /* 0x000fe20003fc4270 */
[--C-:B--2---:R-:W-:Y:S01]  /*7890*/  FFMA.FTZ R134, R114, UR4, -R10.reuse ;  /* 0x0000000472867c23 */ /* 0x104fe2000801080a */
[----:B------:R-:W-:Y:S01]  /*78a0*/  FMNMX.FTZ R0, R124, R131, !PT ;  /* 0x000000837c007209 */ /* 0x000fe20007810000 */
[--C-:B------:R-:W-:Y:S01]  /*78b0*/  FFMA.FTZ R83, R83, UR4, -R10.reuse ;  /* 0x0000000453537c23 */ /* 0x100fe2000801080a */
[----:B------:R-:W-:Y:S01]  /*78c0*/  ISETP.GT.AND P5, PT, R9, 0x41, PT ;  /* 0x000000410900780c */ /* 0x000fe20003fa4270 */
[--C-:B------:R-:W-:Y:S01]  /*78d0*/  FFMA.FTZ R86, R86, UR4, -R10.reuse ;  /* 0x0000000456567c23 */ /* 0x100fe2000801080a */
[----:B------:R-:W-:Y:S01]  /*78e0*/  FMNMX.FTZ R131, R125, R0, !PT ;  /* 0x000000007d837209 */ /* 0x000fe20007810000 */
[--C-:B------:R-:W-:Y:S01]  /*78f0*/  FFMA.FTZ R87, R87, UR4, -R10.reuse ;  /* 0x0000000457577c23 */ /* 0x100fe2000801080a */
[----:B------:R-:W-:Y:S01]  /*7900*/  FSEL R104, R104, -INF , P6 ;  /* 0xff80000068687808 */ /* 0x000fe20003000000 */
[----:B------:R-:W-:Y:S01]  /*7910*/  FFMA.FTZ R78, R78, UR4, -R10 ;  /* 0x000000044e4e7c23 */ /* 0x000fe2000801080a */
        /* <DEDUP_REMOVED lines=8> */
[----:B------:R-:W-:Y:S01]  /*79a0*/  FFMA.FTZ R109, R115, UR4, -R10 ;  /* 0x00000004736d7c23 */ /* 0x000fe2000801080a */
[----:B------:R-:W-:Y:S02]  /*79b0*/  FMNMX.FTZ R135, R117, R0, !PT ;  /* 0x0000000075877209 */ /* 0x000fe40007810000 */
[----:B------:R-:W-:-:S02]  /*79c0*/  ISETP.GT.AND P6, PT, R9, 0x50, PT ;  /* 0x000000500900780c */ /* 0x000fc40003fc4270 */
[----:B------:R-:W-:Y:S01]  /*79d0*/  FMNMX.FTZ R135, R104, R135, !PT ;  /* 0x0000008768877209 */ /* 0x000fe20007810000 */
[----:B------:R-:W-:Y:S01]  /*79e0*/  MUFU.EX2 R13, R13 ;  /* 0x0000000d000d7308 */ /* 0x000fe20000000800 */
[----:B------:R-:W-:Y:S02]  /*79f0*/  ISETP.GT.AND P5, PT, R9, 0x51, PT ;  /* 0x000000510900780c */ /* 0x000fe40003fa4270 */
[----:B------:R-:W-:Y:S02]  /*7a00*/  FMNMX.FTZ R135, R114, R135, !PT ;  /* 0x0000008772877209 */ /* 0x000fe40007810000 */
[----:B------:R-:W-:Y:S01]  /*7a10*/  FSEL R115, R96, -INF , P6 ;  /* 0xff80000060737808 */ /* 0x000fe20003000000 */
[--C-:B------:R-:W-:Y:S01]  /*7a20*/  FFMA.FTZ R96, R118, UR4, -R10.reuse ;  /* 0x0000000476607c23 */ /* 0x100fe2000801080a */
[----:B------:R-:W-:Y:S01]  /*7a30*/  FMNMX.FTZ R0, R108, R135, !PT ;  /* 0x000000876c007209 */ /* 0x000fe20007810000 */
[----:B------:R-:W-:Y:S01]  /*7a40*/  MUFU.EX2 R14, R14 ;  /* 0x0000000e000e7308 */ /* 0x000fe20000000800 */
[----:B------:R-:W-:Y:S01]  /*7a50*/  FSEL R118, R97, -INF , P5 ;  /* 0xff80000061767808 */ /* 0x000fe20002800000 */
[----:B------:R-:W-:Y:S01]  /*7a60*/  FFMA.FTZ R97, R119, UR4, -R10 ;  /* 0x0000000477617c23 */ /* 0x000fe2000801080a */
[----:B------:R-:W-:-:S02]  /*7a70*/  FMNMX.FTZ R0, R131, R0, !PT ;  /* 0x0000000083007209 */ /* 0x000fc40007810000 */
[----:B------:R-:W-:Y:S02]  /*7a80*/  ISETP.GT.AND P6, PT, R9, 0x59, PT ;  /* 0x000000590900780c */ /* 0x000fe40003fc4270 */
[----:B------:R-:W-:Y:S01]  /*7a90*/  FMNMX.FTZ R119, R115, R0, !PT ;  /* 0x0000000073777209 */ /* 0x000fe20007810000 */
[----:B------:R-:W-:Y:S01]  /*7aa0*/  MUFU.EX2 R15, R15 ;  /* 0x0000000f000f7308 */ /* 0x000fe20000000800 */
[----:B------:R-:W-:Y:S02]  /*7ab0*/  ISETP.GT.AND P5, PT, R9, 0x61, PT ;  /* 0x000000610900780c */ /* 0x000fe40003fa4270 */
[----:B------:R-:W-:Y:S02]  /*7ac0*/  FMNMX.FTZ R135, R118, R119, !PT ;  /* 0x0000007776877209 */ /* 0x000fe40007810000 */
[----:B------:R-:W-:Y:S02]  /*7ad0*/  FSEL R101, R101, -INF , P6 ;  /* 0xff80000065657808 */ /* 0x000fe40003000000 */
[----:B------:R-:W-:Y:S01]  /*7ae0*/  ISETP.GT.AND P6, PT, R9, 0x60, PT ;  /* 0x000000600900780c */ /* 0x000fe20003fc4270 */
[----:B------:R-:W-:Y:S01]  /*7af0*/  MUFU.EX2 R20, R20 ;  /* 0x0000001400147308 */ /* 0x000fe20000000800 */
[----:B------:R-:W-:-:S02]  /*7b00*/  FMNMX.FTZ R0, R100, R135, !PT ;  /* 0x0000008764007209 */ /* 0x000fc40007810000 */
[----:B------:R-:W-:Y:S01]  /*7b10*/  FSEL R119, R89, -INF , P5 ;  /* 0xff80000059777808 */ /* 0x000fe20002800000 */
[----:B------:R-:W-:Y:S01]  /*7b20*/  FFMA.FTZ R89, R107, UR4, -R10 ;  /* 0x000000046b597c23 */ /* 0x000fe2000801080a */
[----:B------:R-:W-:Y:S02]  /*7b30*/  FSEL R106, R88, -INF , P6 ;  /* 0xff800000586a7808 */ /* 0x000fe40003000000 */
[----:B------:R-:W-:Y:S01]  /*7b40*/  FMNMX.FTZ R107, R101, R0, !PT ;  /* 0x00000000656b7209 */ /* 0x000fe20007810000 */
[----:B------:R2:W-:Y:S01]  /*7b50*/  MUFU.EX2 R88, R138 ;  /* 0x0000008a00587308 */ /* 0x0005e20000000800 */
[----:B------:R-:W-:Y:S02]  /*7b60*/  WARPGROUP.DEPBAR.LE gsb0, 0x0 ;  /* 0x00008000000079c5 */ /* 0x000fe40000010000 */
[----:B------:R-:W-:Y:S01]  /*7b70*/  WARPGROUP.ARRIVE ;  /* 0x00000000000079c5 */ /* 0x000fe20000000000 */
[----:B------:R-:W-:Y:S02]  /*7b80*/  ISETP.GT.AND P4, PT, R9, 0x68, PT ;  /* 0x000000680900780c */ /* 0x000fe40003f84270 */
[----:B------:R-:W-:-:S02]  /*7b90*/  FMNMX.FTZ R0, R106, R107, !PT ;  /* 0x0000006b6a007209 */ /* 0x000fc40007810000 */
[----:B------:R-:W-:Y:S01]  /*7ba0*/  ISETP.GT.AND P6, PT, R9, 0x69, PT ;  /* 0x000000690900780c */ /* 0x000fe20003fc4270 */
[----:B------:R-:W-:Y:S01]  /*7bb0*/  HGMMA.64x96x16.F32.BF16 R24, gdesc[UR32].tnspB, R24, gsb0 ;  /* 0x41600000201879f0 */ /* 0x000fe20008001818 */
[----:B------:R-:W-:Y:S01]  /*7bc0*/  UIADD3 UR32, UR10, 0x780, URZ ;  /* 0x000007800a207890 */ /* 0x000fe2000fffe03f */
[----:B-1----:R-:W-:Y:S01]  /*7bd0*/  FSEL R134, R92, -INF , P4 ;  /* 0xff8000005c867808 */ /* 0x002fe20002000000 */
[----:B------:R-:W-:Y:S01]  /*7be0*/  UIADD3 UR34, UR11, 0x140, URZ ;  /* 0x000001400b227890 */ /* 0x000fe2000fffe03f */
[----:B------:R-:W-:Y:S01]  /*7bf0*/  FMNMX.FTZ R135, R119, R0, !PT ;  /* 0x0000000077877209 */ /* 0x000fe20007810000 */
[----:B------:R-:W-:Y:S01]  /*7c00*/  UMOV UR33, 0xc0000010 ;  /* 0xc000001000217882 */ /* 0x000fe20000000000 */
[----:B------:R-:W-:Y:S01]  /*7c10*/  UMOV UR35, 0x80000020 ;  /* 0x8000002000237882 */ /* 0x000fe20000000000 */
        /* <DEDUP_REMOVED lines=16> */
[----:B------:R-:W-:Y:S01]  /*7d20*/  FSEL R111, R84, -INF , P4 ;  /* 0xff800000546f7808 */ /* 0x000fe20002000000 */
[----:B------:R-:W-:Y:S01]  /*7d30*/  FFMA.FTZ R84, R99, UR4, -R10 ;  /* 0x0000000463547c23 */ /* 0x000fe2000801080a */
[----:B------:R-:W-:Y:S02]  /*7d40*/  FMNMX.FTZ R0, R110, R135, !PT ;  /* 0x000000876e007209 */ /* 0x000fe40007810000 */
[----:B------:R-:W-:Y:S02]  /*7d50*/  FSEL R98, R85, -INF , P6 ;  /* 0xff80000055627808 */ /* 0x000fe40003000000 */
[----:B------:R-:W-:Y:S01]  /*7d60*/  ISETP.GT.AND P6, PT, R9, 0x80, PT ;  /* 0x000000800900780c */ /* 0x000fe20003fc4270 */
[----:B------:R-:W-:Y:S01]  /*7d70*/  MUFU.EX2 R127, R127 ;  /* 0x0000007f007f7308 */ /* 0x000fe20000000800 */
[----:B------:R-:W-:-:S02]  /*7d80*/  FMNMX.FTZ R85, R111, R0, !PT ;  /* 0x000000006f557209 */ /* 0x000fc40007810000 */
        /* <DEDUP_REMOVED lines=8> */
[----:B------:R-:W-:Y:S01]  /*7e10*/  FFMA.FTZ R95, R75, UR4, -R10 ;  /* 0x000000044b5f7c23 */ /* 0x000fe2000801080a */
[----:B------:R-:W-:Y:S01]  /*7e20*/  FMNMX.FTZ R0, R99, R0, !PT ;  /* 0x0000000063007209 */ /* 0x000fe20007810000 */
[----:B------:R-:W-:Y:S01]  /*7e30*/  MUFU.EX2 R109, R109 ;  /* 0x0000006d006d7308 */ /* 0x000fe20000000800 */
[----:B------:R-:W-:-:S02]  /*7e40*/  ISETP.GT.AND P6, PT, R9, 0x89, PT ;  /* 0x000000890900780c */ /* 0x000fc40003fc4270 */
[----:B------:R-:W-:Y:S02]  /*7e50*/  FSEL R102, R76, -INF , P4 ;  /* 0xff8000004c667808 */ /* 0x000fe40002000000 */
[----:B------:R-:W-:Y:S02]  /*7e60*/  FMNMX.FTZ R73, R135, R0, !PT ;  /* 0x0000000087497209 */ /* 0x000fe40007810000 */
[----:B--2---:R-:W-:Y:S01]  /*7e70*/  FSEL R138, R77, -INF , P6 ;  /* 0xff8000004d8a7808 */ /* 0x004fe20003000000 */
[----:B------:R-:W-:Y:S01]  /*7e80*/  MUFU.EX2 R76, R72 ;  /* 0x00000048004c7308 */ /* 0x000fe20000000800 */
[----:B------:R-:W-:Y:S01]  /*7e90*/  FMNMX.FTZ R73, R102, R73, !PT ;  /* 0x0000004966497209 */ /* 0x000fe20007810000 */
[----:B------:R-:W-:Y:S01]  /*7ea0*/  FFMA.FTZ R77, R103, UR4, -R10 ;  /* 0x00000004674d7c23 */ /* 0x000fe2000801080a */
[----:B0-----:R-:W-:Y:S02]  /*7eb0*/  SHF.R.U32.HI R142, RZ, 0x7, R143 ;  /* 0x00000007ff8e7819 */ /* 0x001fe4000001168f */
[----:B------:R-:W-:-:S02]  /*7ec0*/  FMNMX.FTZ R0, R138, R73, !PT ;  /* 0x000000498a007209 */ /* 0x000fc40007810000 */
[----:B------:R-:W-:Y:S01]  /*7ed0*/  ISETP.GE.U32.AND P4, PT, R143, 0x180, PT ;  /* 0x000001808f00780c */ /* 0x000fe20003f86070 */
[----:B------:R0:W-:Y:S02]  /*7ee0*/  MUFU.EX2 R9, R84 ;  /* 0x0000005400097308 */ /* 0x0001e40000000800 */
[----:B------:R-:W1:Y:S06]  /*7ef0*/  SHFL.BFLY PT, R73, R0, 0x2, 0x1f ;  /* 0x0c401f0000497f89 */ /* 0x000e6c00000e0000 */
[----:B------:R-:W-:Y:S01]  /*7f00*/  MUFU.EX2 R96, R96 ;  /* 0x0000006000607308 */ /* 0x000fe20000000800 */
[--C-:B0-----:R-:W-:Y:S01]  /*7f10*/  FFMA.FTZ R84, R90, UR4, -R10.reuse ;  /* 0x000000045a547c23 */ /* 0x101fe2000801080a */
[--C-:B------:R-:W-:Y:S01]  /*7f20*/  FFMA.FTZ R90, R94, UR4, -R10.reuse ;  /* 0x000000045e5a7c23 */ /* 0x100fe2000801080a */
[--C-:B------:R-:W-:Y:S01]  /*7f30*/  FFMA.FTZ R94, R74, UR4, -R10.reuse ;  /* 0x000000044a5e7c23 */ /* 0x100fe2000801080a */
[----:B------:R-:W-:-:S04]  /*7f40*/  FFMA.FTZ R10, R79, UR4, -R10 ;  /* 0x000000044f0a7c23 */ /* 0x000fc8000801080a */
[----:B------:R-:W-:Y:S08]  /*7f50*/  MUFU.EX2 R97, R97 ;  /* 0x0000006100617308 */ /* 0x000ff00000000800 */
[----:B------:R-:W-:Y:S01]  /*7f60*/  MUFU.EX2 R89, R89 ;  /* 0x0000005900597308 */ /* 0x000fe20000000800 */
[----:B-1----:R-:W-:-:S05]  /*7f70*/  FMNMX.FTZ R73, R0, R73, !PT ;  /* 0x0000004900497209 */ /* 0x002fca0007810000 */
[----:B------:R-:W0:Y:S02]  /*7f80*/  SHFL.BFLY PT, R0, R73, 0x1, 0x1f ;  /* 0x0c201f0049007f89 */ /* 0x000e2400000e0000 */
[----:B------:R-:W-:Y:S01]  /*7f90*/  MUFU.EX2 R92, R92 ;  /* 0x0000005c005c7308 */ /* 0x000fe20000000800 */
[----:B------:R-:W-:Y:S02]  /*7fa0*/  WARPGROUP.DEPBAR.LE gsb0, 0x0 ;  /* 0x00008000000079c5 */ /* 0x000fe40000010000 */
[----:B------:R-:W-:-:S05]  /*7fb0*/  WARPGROUP.ARRIVE ;  /* 0x00000000000079c5 */ /* 0x000fca0000000000 */
[----:B------:R-:W-:Y:S01]  /*7fc0*/  MUFU.EX2 R80, R80 ;  /* 0x0000005000507308 */ /* 0x000fe20000000800 */
[----:B------:R-:W-:Y:S01]  /*7fd0*/  HGMMA.64x96x16.F32.BF16 R24, gdesc[UR32].tnspB, R24, gsb0 ;  /* 0x41600000201879f0 */ /* 0x000fe20008001818 */
[----:B------:R-:W-:Y:S02]  /*7fe0*/  UIADD3 UR32, UR10, 0x900, URZ ;  /* 0x000009000a207890 */ /* 0x000fe4000fffe03f */
[----:B------:R-:W-:-:S04]  /*7ff0*/  UIADD3 UR34, UR11, 0x180, URZ ;  /* 0x000001800b227890 */ /* 0x000fc8000fffe03f */
[----:B------:R-:W-:Y:S01]  /*8000*/  MUFU.EX2 R81, R81 ;  /* 0x0000005100517308 */ /* 0x000fe20000000800 */
[----:B------:R-:W-:Y:S01]  /*8010*/  UMOV UR33, 0xc0000010 ;  /* 0xc000001000217882 */ /* 0x000fe20000000000 */
[----:B------:R-:W-:Y:S01]  /*8020*/  UMOV UR35, 0x80000020 ;  /* 0x8000002000237882 */ /* 0x000fe20000000000 */
[----:B0-----:R-:W-:Y:S01]  /*8030*/  FMNMX.FTZ R0, R73, R0, !PT ;  /* 0x0000000049007209 */ /* 0x001fe20007810000 */
[----:B------:R-:W-:-:S04]  /*8040*/  VIADD R73, R142, 0x9 ;  /* 0x000000098e497836 */ /* 0x000fc80000000000 */
[----:B------:R-:W-:Y:S01]  /*8050*/  MUFU.EX2 R77, R77 ;  /* 0x0000004d004d7308 */ /* 0x000fe20000000800 */
[C---:B------:R-:W-:Y:S01]  /*8060*/  FSETP.NEU.FTZ.AND P5, PT, R0.reuse, -INF , PT ;  /* 0xff8000000000780b */ /* 0x040fe20003fbd000 */
[C---:B------:R-:W-:Y:S01]  /*8070*/  FMUL.FTZ R72, R0.reuse, UR4 ;  /* 0x0000000400487c20 */ /* 0x040fe20008410000 */
[----:B------:R-:W-:Y:S02]  /*8080*/  SEL R73, R73, 0x9, !P4 ;  /* 0x0000000949497807 */ /* 0x000fe40006000000 */
[----:B------:R-:W-:Y:S02]  /*8090*/  FSEL R75, R0, RZ, P5 ;  /* 0x000000ff004b7208 */ /* 0x000fe40002800000 */
[----:B------:R-:W-:Y:S01]  /*80a0*/  FSEL R79, R72, RZ, P5 ;  /* 0x000000ff484f7208 */ /* 0x000fe20002800000 */
[----:B------:R-:W-:Y:S02]  /*80b0*/  MUFU.EX2 R84, R84 ;  /* 0x0000005400547308 */ /* 0x000fe40000000800 */
[----:B------:R-:W-:-:S02]  /*80c0*/  FADD.FTZ R75, -R75, R6 ;  /* 0x000000064b4b7221 */ /* 0x000fc40000010100 */
[--C-:B------:R-:W-:Y:S01]  /*80d0*/  FFMA.FTZ R103, R140, UR4, -R79.reuse ;  /* 0x000000048c677c23 */ /* 0x100fe2000801084f */
[--C-:B------:R-:W-:Y:S01]  /*80e0*/  FFMA.FTZ R140, R121, UR4, -R79.reuse ;  /* 0x00000004798c7c23 */ /* 0x100fe2000801084f */
[--C-:B------:R-:W-:Y:S01]  /*80f0*/  FFMA.FTZ R121, R112, UR4, -R79.reuse ;  /* 0x0000000470797c23 */ /* 0x100fe2000801084f */
[--C-:B------:R-:W-:Y:S01]  /*8100*/  FFMA.FTZ R112, R104, UR4, -R79.reuse ;  /* 0x0000000468707c23 */ /* 0x100fe2000801084f */
[----:B------:R-:W-:Y:S01]  /*8110*/  FSEL R104, R5, RZ, P3 ;  /* 0x000000ff05687208 */ /* 0x000fe20001800000 */
[--C-:B------:R-:W-:Y:S01]  /*8120*/  FFMA.FTZ R72, R136, UR4, -R79.reuse ;  /* 0x0000000488487c23 */ /* 0x100fe2000801084f */
[----:B------:R-:W-:Y:S01]  /*8130*/  FMUL.FTZ R75, R75, UR4 ;  /* 0x000000044b4b7c20 */ /* 0x000fe20008410000 */
[--C-:B------:R-:W-:Y:S01]  /*8140*/  FFMA.FTZ R74, R137, UR4, -R79.reuse ;  /* 0x00000004894a7c23 */ /* 0x100fe2000801084f */
[----:B------:R-:W-:Y:S01]  /*8150*/  FFMA.FTZ R136, R141, UR4, -R79 ;  /* 0x000000048d887c23 */ /* 0x000fe2000801084f */
[----:B------:R-:W-:Y:S01]  /*8160*/  FADD.FTZ R7, -R104, R7 ;  /* 0x0000000768077221 */ /* 0x000fe20000010100 */
[----:B------:R-:W-:Y:S01]  /*8170*/  IMAD.U32 R104, RZ, RZ, UR36 ;  /* 0x00000024ff687e24 */ /* 0x000fe2000f8e00ff */
[----:B------:R-:W-:Y:S01]  /*8180*/  MUFU.EX2 R72, R72 ;  /* 0x0000004800487308 */ /* 0x000fe20000000800 */
[--C-:B------:R-:W-:Y:S01]  /*8190*/  FFMA.FTZ R137, R128, UR4, -R79.reuse ;  /* 0x0000000480897c23 */ /* 0x100fe2000801084f */
[----:B------:R-:W-:Y:S01]  /*81a0*/  FMUL.FTZ R6, R7, UR4 ;  /* 0x0000000407067c20 */ /* 0x000fe20008410000 */
[--C-:B------:R-:W-:Y:S01]  /*81b0*/  FFMA.FTZ R141, R129, UR4, -R79.reuse ;  /* 0x00000004818d7c23 */ /* 0x100fe2000801084f */
[----:B------:R-:W-:Y:S01]  /*81c0*/  @!P1 LEA R104, R104, UR37, 0x3 ;  /* 0x0000002568689c11 */ /* 0x000fe2000f8e18ff */
[--C-:B------:R-:W-:Y:S01]  /*81d0*/  FFMA.FTZ R132, R132, UR4, -R79.reuse ;  /* 0x0000000484847c23 */ /* 0x100fe2000801084f */
[--C-:B------:R-:W-:Y:S01]  /*81e0*/  FFMA.FTZ R128, R124, UR4, -R79.reuse ;  /* 0x000000047c807c23 */ /* 0x100fe2000801084f */
[----:B------:R-:W-:Y:S01]  /*81f0*/  FFMA.FTZ R133, R133, UR4, -R79 ;  /* 0x0000000485857c23 */ /* 0x000fe2000801084f */
[----:B------:R-:W-:Y:S01]  /*8200*/  MUFU.EX2 R6, R6 ;  /* 0x0000000600067308 */ /* 0x000fe20000000800 */
[----:B------:R-:W-:-:S02]  /*8210*/  @!P1 VIADD R7, R104, 0x31c40 ;  /* 0x00031c4068079836 */ /* 0x000fc40000000000 */
[--C-:B------:R-:W-:Y:S01]  /*8220*/  FFMA.FTZ R139, R125, UR4, -R79.reuse ;  /* 0x000000047d8b7c23 */ /* 0x100fe2000801084f */
[--C-:B------:R-:W-:Y:S01]  /*8230*/  FFMA.FTZ R129, R130, UR4, -R79.reuse ;  /* 0x0000000482817c23 */ /* 0x100fe2000801084f */
[--C-:B------:R-:W-:Y:S01]  /*8240*/  FFMA.FTZ R115, R115, UR4, -R79.reuse ;  /* 0x0000000473737c23 */ /* 0x100fe2000801084f */
[----:B------:R-:W-:Y:S01]  /*8250*/  FFMA.FTZ R130, R126, UR4, -R79 ;  /* 0x000000047e827c23 */ /* 0x000fe2000801084f */
[----:B------:R-:W-:Y:S01]  /*8260*/  @!P1 PRMT R7, RZ, 0x654, R7 ;  /* 0x00000654ff079816 */ /* 0x000fe20000000007 */
        /* <DEDUP_REMOVED lines=14> */
[----:B------:R-:W-:-:S03]  /*8350*/  PLOP3.LUT P3, PT, PT, PT, UP1, 0x80, 0x0 ;  /* 0x000000000000781c */ /* 0x000fc60003f6f018 */
        /* <DEDUP_REMOVED lines=15> */
[----:B------:R-:W0:Y:S08]  /*8450*/  MUFU.EX2 R139, R139 ;  /* 0x0000008b008b7308 */ /* 0x000e300000000800 */
[----:B------:R-:W-:Y:S08]  /*8460*/  MUFU.EX2 R121, R121 ;  /* 0x0000007900797308 */ /* 0x000ff00000000800 */
[----:B------:R-:W-:Y:S01]  /*8470*/  MUFU.EX2 R130, R130 ;  /* 0x0000008200827308 */ /* 0x000fe20000000800 */
[----:B0-----:R-:W-:-:S07]  /*8480*/  F2FP.BF16.F32.PACK_AB R126, R139, R128 ;  /* 0x000000808b7e723e */ /* 0x001fce00000010ff */
        /* <DEDUP_REMOVED lines=16> */
[----:B------:R-:W-:-:S05]  /*8590*/  UIADD3 UR10, UR7, -0x1, URZ ;  /* 0xffffffff070a7890 */ /* 0x000fca000fffe03f */
[----:B------:R-:W-:Y:S02]  /*85a0*/  MUFU.EX2 R82, R82 ;  /* 0x0000005200527308 */ /* 0x000fe40000000800 */
[----:B------:R-:W-:-:S06]  /*85b0*/  UMOV UR7, UR10 ;  /* 0x0000000a00077c82 */ /* 0x000fcc0008000000 */
        /* <DEDUP_REMOVED lines=13> */
[----:B------:R-:W-:Y:S03]  /*8690*/  HGMMA.64x96x16.F32.BF16 R24, gdesc[UR32].tnspB, R24, gsb0 ;  /* 0x41600000201879f0 */ /* 0x000fe60008001818 */
[----:B------:R-:W-:Y:S02]  /*86a0*/  WARPGROUP.DEPBAR.LE gsb0, 0x0 ;  /* 0x00008000000079c5 */ /* 0x000fe40000010000 */
[----:B------:R0:W-:Y:S06]  /*86b0*/  BAR.ARV R73, 0x100 ;  /* 0x000400490000751d */ /* 0x0001ec0000002000 */
[----:B------:R1:W-:Y:S01]  /*86c0*/  @!P1 SYNCS.ARRIVE.TRANS64.RED.A1T0 RZ, [R7+URZ], RZ ;  /* 0x000000ff07ff99a7 */ /* 0x0003e2000810043f */
[-C--:B------:R-:W-:Y:S01]  /*86d0*/  FMUL.FTZ R26, R26, R6.reuse ;  /* 0x000000061a1a7220 */ /* 0x080fe20000410000 */
[----:B0-----:R-:W-:Y:S01]  /*86e0*/  IMAD.U32 R73, RZ, RZ, UR6 ;  /* 0x00000006ff497e24 */ /* 0x001fe2000f8e00ff */
[----:B------:R-:W-:Y:S01]  /*86f0*/  UMOV UR6, UR36 ;  /* 0x0000002400067c82 */ /* 0x000fe20008000000 */
[-C--:B------:R-:W-:Y:S01]  /*8700*/  FMUL.FTZ R27, R27, R6.reuse ;  /* 0x000000061b1b7220 */ /* 0x080fe20000410000 */
[-C--:B------:R-:W-:Y:S01]  /*8710*/  FMUL.FTZ R30, R30, R6.reuse ;  /* 0x000000061e1e7220 */ /* 0x080fe20000410000 */
[-C--:B------:R-:W-:Y:S01]  /*8720*/  FMUL.FTZ R31, R31, R6.reuse ;  /* 0x000000061f1f7220 */ /* 0x080fe20000410000 */
[----:B------:R-:W-:Y:S01]  /*8730*/  @!P1 LEA R73, R73, UR37, 0x3 ;  /* 0x0000002549499c11 */ /* 0x000fe2000f8e18ff */
[----:B-1----:R0:W1:Y:S01]  /*8740*/  MUFU.EX2 R7, R75 ;  /* 0x0000004b00077308 */ /* 0x0020620000000800 */
        /* <DEDUP_REMOVED lines=9> */
[----:B0-----:R-:W-:Y:S01]  /*87e0*/  FFMA.FTZ R75, R6, R3, R11 ;  /* 0x00000003064b7223 */ /* 0x001fe2000001000b */
[-C--:B------:R-:W-:Y:S01]  /*87f0*/  FMUL.FTZ R47, R47, R6.reuse ;  /* 0x000000062f2f7220 */ /* 0x080fe20000410000 */
[----:B------:R0:W2:Y:S01]  /*8800*/  MUFU.EX2 R3, R115 ;  /* 0x0000007300037308 */ /* 0x0000a20000000800 */
[----:B------:R3:W-:Y:S01]  /*8810*/  @!P1 SYNCS.ARRIVE.TRANS64.RED.A1T0 RZ, [R73+URZ], RZ ;  /* 0x000000ff49ff99a7 */ /* 0x0007e2000810043f */
[----:B------:R-:W-:Y:S01]  /*8820*/  FADD.FTZ R124, R12, R75 ;  /* 0x0000004b0c7c7221 */ /* 0x000fe20000010000 */
[-C--:B------:R-:W-:Y:S01]  /*8830*/  FMUL.FTZ R50, R50, R6.reuse ;  /* 0x0000000632327220 */ /* 0x080fe20000410000 */
[----:B------:R-:W-:Y:S01]  /*8840*/  FMUL.FTZ R51, R51, R6 ;  /* 0x0000000633337220 */ /* 0x000fe20000410000 */
[----:B-1----:R-:W-:Y:S01]  /*8850*/  FMUL.FTZ R24, R24, R7 ;  /* 0x0000000718187220 */ /* 0x002fe20000410000 */
[----:B------:R-:W-:Y:S01]  /*8860*/  FADD.FTZ R75, R13, R124 ;  /* 0x0000007c0d4b7221 */ /* 0x000fe20000010000 */
[----:B------:R-:W-:Y:S01]  /*8870*/  F2FP.BF16.F32.PACK_AB R124, R140, R129 ;  /* 0x000000818c7c723e */ /* 0x000fe200000010ff */
[-C--:B------:R-:W-:Y:S01]  /*8880*/  FMUL.FTZ R25, R25, R7.reuse ;  /* 0x0000000719197220 */ /* 0x080fe20000410000 */
[----:B---3--:R-:W-:Y:S01]  /*8890*/  FFMA.FTZ R73, R7, R4, R72 ;  /* 0x0000000407497223 */ /* 0x008fe20000010048 */
[----:B------:R-:W-:Y:S01]  /*88a0*/  F2FP.BF16.F32.PACK_AB R72, R74, R72 ;  /* 0x000000484a48723e */ /* 0x000fe200000010ff */
[----:B------:R-:W-:Y:S01]  /*88b0*/  FFMA.FTZ R4, R118, UR4, -R79 ;  /* 0x0000000476047c23 */ /* 0x000fe2000801084f */
[----:B------:R-:W-:Y:S01]  /*88c0*/  FMUL.FTZ R28, R28, R7 ;  /* 0x000000071c1c7220 */ /* 0x000fe20000410000 */
[----:B------:R-:W-:Y:S01]  /*88d0*/  FADD.FTZ R104, R74, R73 ;  /* 0x000000494a687221 */ /* 0x000fe20000010000 */
[----:B------:R-:W-:Y:S01]  /*88e0*/  F2FP.BF16.F32.PACK_AB R73, R12, R11 ;  /* 0x0000000b0c49723e */ /* 0x000fe200000010ff */
[C---:B------:R-:W-:Y:S01]  /*88f0*/  FADD.FTZ R12, R14.reuse, R75 ;  /* 0x0000004b0e0c7221 */ /* 0x040fe20000010000 */
[----:B------:R-:W-:Y:S01]  /*8900*/  F2FP.BF16.F32.PACK_AB R75, R14, R13 ;  /* 0x0000000d0e4b723e */ /* 0x000fe200000010ff */
[----:B------:R-:W-:Y:S01]  /*8910*/  FADD.FTZ R125, R103, R104 ;  /* 0x00000068677d7221 */ /* 0x000fe20000010000 */
[----:B------:R-:W-:Y:S01]  /*8920*/  F2FP.BF16.F32.PACK_AB R74, R136, R103 ;  /* 0x00000067884a723e */ /* 0x000fe200000010ff */
[----:B------:R-:W-:Y:S01]  /*8930*/  FADD.FTZ R103, R15, R12 ;  /* 0x0000000c0f677221 */ /* 0x000fe20000010000 */
[----:B------:R-:W-:Y:S01]  /*8940*/  FFMA.FTZ R11, R100, UR4, -R79 ;  /* 0x00000004640b7c23 */ /* 0x000fe2000801084f */
[----:B------:R-:W-:Y:S01]  /*8950*/  FADD.FTZ R14, R136, R125 ;  /* 0x0000007d880e7221 */ /* 0x000fe20000010000 */
[----:B------:R-:W-:Y:S01]  /*8960*/  FFMA.FTZ R100, R106, UR4, -R79 ;  /* 0x000000046a647c23 */ /* 0x000fe2000801084f */
[----:B------:R-:W-:Y:S01]  /*8970*/  FADD.FTZ R12, R20, R103 ;  /* 0x00000067140c7221 */ /* 0x000fe20000010000 */
[----:B------:R1:W-:Y:S01]  /*8980*/  STSM.16.M88.4 [R2+0x24300], R72 ;  /* 0x0243004802007844 */ /* 0x0003e20000000200 */
[----:B------:R-:W-:Y:S01]  /*8990*/  FADD.FTZ R14, R137, R14 ;  /* 0x0000000e890e7221 */ /* 0x000fe20000010000 */
[----:B------:R-:W3:Y:S01]  /*89a0*/  MUFU.EX2 R4, R4 ;  /* 0x0000000400047308 */ /* 0x000ee20000000800 */
[----:B------:R-:W-:Y:S01]  /*89b0*/  FADD.FTZ R103, R21, R12 ;  /* 0x0000000c15677221 */ /* 0x000fe20000010000 */
[--C-:B------:R-:W-:Y:S01]  /*89c0*/  FFMA.FTZ R13, R101, UR4, -R79.reuse ;  /* 0x00000004650d7c23 */ /* 0x100fe2000801084f */
[----:B0-----:R-:W-:Y:S01]  /*89d0*/  FADD.FTZ R115, R141, R14 ;  /* 0x0000000e8d737221 */ /* 0x001fe20000010000 */
[--C-:B------:R-:W-:Y:S01]  /*89e0*/  FFMA.FTZ R104, R93, UR4, -R79.reuse ;  /* 0x000000045d687c23 */ /* 0x100fe2000801084f */
[----:B------:R-:W-:Y:S01]  /*89f0*/  FFMA.FTZ R101, R134, UR4, -R79 ;  /* 0x0000000486657c23 */ /* 0x000fe2000801084f */
[-C--:B------:R-:W-:Y:S01]  /*8a00*/  FMUL.FTZ R29, R29, R7.reuse ;  /* 0x000000071d1d7220 */ /* 0x080fe20000410000 */
[----:B------:R-:W-:Y:S01]  /*8a10*/  FADD.FTZ R14, R132, R115 ;  /* 0x00000073840e7221 */ /* 0x000fe20000010000 */
[----:B------:R-:W-:Y:S01]  /*8a20*/  FADD.FTZ R115, R120, R103 ;  /* 0x0000006778737221 */ /* 0x000fe20000010000 */
[----:B------:R-:W-:Y:S01]  /*8a30*/  FFMA.FTZ R103, R98, UR4, -R79 ;  /* 0x0000000462677c23 */ /* 0x000fe2000801084f */
[----:B------:R-:W0:Y:S01]  /*8a40*/  MUFU.EX2 R11, R11 ;  /* 0x0000000b000b7308 */ /* 0x000e220000000800 */
[----:B------:R-:W-:Y:S01]  /*8a50*/  FADD.FTZ R14, R133, R14 ;  /* 0x0000000e850e7221 */ /* 0x000fe20000010000 */
[----:B------:R-:W-:Y:S01]  /*8a60*/  FADD.FTZ R12, R122, R115 ;  /* 0x000000737a0c7221 */ /* 0x000fe20000010000 */
[----:B------:R-:W-:Y:S01]  /*8a70*/  FFMA.FTZ R79, R138, UR4, -R79 ;  /* 0x000000048a4f7c23 */ /* 0x000fe2000801084f */
[-C--:B------:R-:W-:Y:S01]  /*8a80*/  FMUL.FTZ R32, R32, R7.reuse ;  /* 0x0000000720207220 */ /* 0x080fe20000410000 */
[----:B------:R-:W-:Y:S01]  /*8a90*/  FADD.FTZ R125, R129, R14 ;  /* 0x0000000e817d7221 */ /* 0x000fe20000010000 */
[----:B------:R-:W-:Y:S01]  /*8aa0*/  FADD.FTZ R12, R123, R12 ;  /* 0x0000000c7b0c7221 */ /* 0x000fe20000010000 */
[-C--:B------:R-:W-:Y:S01]  /*8ab0*/  FMUL.FTZ R33, R33, R7.reuse ;  /* 0x0000000721217220 */ /* 0x080fe20000410000 */
[----:B------:R4:W-:Y:S01]  /*8ac0*/  MUFU.EX2 R98, R119 ;  /* 0x0000007700627308 */ /* 0x0009e20000000800 */
[----:B------:R-:W-:Y:S01]  /*8ad0*/  FADD.FTZ R125, R140, R125 ;  /* 0x0000007d8c7d7221 */ /* 0x000fe20000010000 */
[----:B------:R-:W-:Y:S01]  /*8ae0*/  FADD.FTZ R12, R113, R12 ;  /* 0x0000000c710c7221 */ /* 0x000fe20000010000 */
[-C--:B------:R-:W-:Y:S01]  /*8af0*/  FMUL.FTZ R36, R36, R7.reuse ;  /* 0x0000000724247220 */ /* 0x080fe20000410000 */
[----:B------:R-:W-:Y:S01]  /*8b00*/  FMUL.FTZ R37, R37, R7 ;  /* 0x0000000725257220 */ /* 0x000fe20000410000 */
[----:B------:R-:W-:Y:S01]  /*8b10*/  FADD.FTZ R14, R128, R125 ;  /* 0x0000007d800e7221 */ /* 0x000fe20000010000 */
[----:B------:R-:W-:Y:S01]  /*8b20*/  FADD.FTZ R106, R127, R12 ;  /* 0x0000000c7f6a7221 */ /* 0x000fe20000010000 */
[----:B------:R-:W-:Y:S01]  /*8b30*/  F2FP.BF16.F32.PACK_AB R12, R141, R137 ;  /* 0x000000898d0c723e */ /* 0x000fe200000010ff */
[----:B------:R5:W0:Y:S01]  /*8b40*/  MUFU.EX2 R93, R13 ;  /* 0x0000000d005d7308 */ /* 0x000a220000000800 */
[----:B------:R-:W-:Y:S01]  /*8b50*/  FADD.FTZ R14, R139, R14 ;  /* 0x0000000e8b0e7221 */ /* 0x000fe20000010000 */
[----:B------:R-:W-:Y:S01]  /*8b60*/  FADD.FTZ R106, R105, R106 ;  /* 0x0000006a696a7221 */ /* 0x000fe20000010000 */
[----:B------:R-:W-:Y:S01]  /*8b70*/  F2FP.BF16.F32.PACK_AB R125, R123, R122 ;  /* 0x0000007a7b7d723e */ /* 0x000fe200000010ff */
[----:B------:R-:W-:Y:S01]  /*8b80*/  FMUL.FTZ R40, R40, R7 ;  /* 0x0000000728287220 */ /* 0x000fe20000410000 */
[----:B------:R-:W-:Y:S01]  /*8b90*/  FADD.FTZ R115, R121, R14 ;  /* 0x0000000e79737221 */ /* 0x000fe20000010000 */
[----:B----4-:R-:W-:Y:S01]  /*8ba0*/  FADD.FTZ R119, R109, R106 ;  /* 0x0000006a6d777221 */ /* 0x010fe20000010000 */
[----:B------:R-:W-:Y:S01]  /*8bb0*/  F2FP.BF16.F32.PACK_AB R14, R133, R132 ;  /* 0x00000084850e723e */ /* 0x000fe200000010ff */
[----:B------:R-:W4:Y:S01]  /*8bc0*/  MUFU.EX2 R100, R100 ;  /* 0x0000006400647308 */ /* 0x000f220000000800 */
[----:B------:R-:W-:Y:S01]  /*8bd0*/  FADD.FTZ R115, R130, R115 ;  /* 0x0000007382737221 */ /* 0x000fe20000010000 */
[----:B-1----:R-:W-:Y:S01]  /*8be0*/  FADD.FTZ R74, R96, R119 ;  /* 0x00000077604a7221 */ /* 0x002fe20000010000 */
[----:B-----5:R-:W-:Y:S01]  /*8bf0*/  F2FP.BF16.F32.PACK_AB R13, R20, R15 ;  /* 0x0000000f140d723e */ /* 0x020fe200000010ff */
[----:B------:R-:W-:Y:S01]  /*8c00*/  FMUL.FTZ R41, R41, R7 ;  /* 0x0000000729297220 */ /* 0x000fe20000410000 */
[----:B------:R-:W-:Y:S01]  /*8c10*/  FADD.FTZ R72, R116, R115 ;  /* 0x0000007374487221 */ /* 0x000fe20000010000 */
[----:B------:R-:W-:Y:S01]  /*8c20*/  FADD.FTZ R75, R97, R74 ;  /* 0x0000004a614b7221 */ /* 0x000fe20000010000 */
[----:B------:R-:W-:Y:S01]  /*8c30*/  F2FP.BF16.F32.PACK_AB R15, R120, R21 ;  /* 0x00000015780f723e */ /* 0x000fe200000010ff */
[----:B------:R-:W1:Y:S01]  /*8c40*/  MUFU.EX2 R101, R101 ;  /* 0x0000006500657308 */ /* 0x000e620000000800 */
[C---:B------:R-:W-:Y:S01]  /*8c50*/  FADD.FTZ R73, R117.reuse, R72 ;  /* 0x0000004875497221 */ /* 0x040fe20000010000 */
[----:B------:R-:W-:Y:S01]  /*8c60*/  FADD.FTZ R72, R88, R75 ;  /* 0x0000004b58487221 */ /* 0x000fe20000010000 */
[----:B------:R-:W-:Y:S01]  /*8c70*/  F2FP.BF16.F32.PACK_AB R106, R117, R116 ;  /* 0x00000074756a723e */ /* 0x000fe200000010ff */
[----:B------:R5:W-:Y:S01]  /*8c80*/  STSM.16.M88.4 [R2+0x25b00], R12 ;  /* 0x025b000c02007844 */ /* 0x000be20000000200 */
[----:B------:R-:W-:Y:S01]  /*8c90*/  FADD.FTZ R73, R112, R73 ;  /* 0x0000004970497221 */ /* 0x000fe20000010000 */
[----:B------:R-:W-:Y:S01]  /*8ca0*/  FADD.FTZ R75, R89, R72 ;  /* 0x00000048594b7221 */ /* 0x000fe20000010000 */
[----:B------:R-:W-:Y:S01]  /*8cb0*/  F2FP.BF16.F32.PACK_AB R127, R127, R113 ;  /* 0x000000717f7f723e */ /* 0x000fe200000010ff */
[----:B------:R2:W1:Y:S01]  /*8cc0*/  MUFU.EX2 R20, R104 ;  /* 0x0000006800147308 */ /* 0x0004620000000800 */
[----:B------:R-:W-:Y:S01]  /*8cd0*/  FADD.FTZ R73, R114, R73 ;  /* 0x0000004972497221 */ /* 0x000fe20000010000 */
[----:B------:R-:W-:Y:S01]  /*8ce0*/  FADD.FTZ R75, R92, R75 ;  /* 0x0000004b5c4b7221 */ /* 0x000fe20000010000 */
[----:B------:R-:W-:Y:S01]  /*8cf0*/  F2FP.BF16.F32.PACK_AB R105, R109, R105 ;  /* 0x000000696d69723e */ /* 0x000fe200000010ff */
[----:B------:R-:W-:Y:S01]  /*8d00*/  STSM.16.M88.4 [R2+0x27300], R124 ;  /* 0x0273007c02007844 */ /* 0x000fe20000000200 */
[----:B------:R-:W-:Y:S01]  /*8d10*/  FADD.FTZ R72, R108, R73 ;  /* 0x000000496c487221 */ /* 0x000fe20000010000 */
[----:B------:R-:W-:Y:S01]  /*8d20*/  FADD.FTZ R74, R80, R75 ;  /* 0x0000004b504a7221 */ /* 0x000fe20000010000 */
[----:B------:R-:W-:Y:S01]  /*8d30*/  FMUL.FTZ R44, R44, R7 ;  /* 0x000000072c2c7220 */ /* 0x000fe20000410000 */
[----:B------:R0:W1:Y:S01]  /*8d40*/  MUFU.EX2 R21, R107 ;  /* 0x0000006b00157308 */ /* 0x0000620000000800 */
[----:B------:R-:W-:Y:S01]  /*8d50*/  FADD.FTZ R72, R131, R72 ;  /* 0x0000004883487221 */ /* 0x000fe20000010000 */
[----:B------:R-:W-:Y:S01]  /*8d60*/  FADD.FTZ R74, R81, R74 ;  /* 0x0000004a514a7221 */ /* 0x000fe20000010000 */
[----:B--2---:R-:W-:Y:S01]  /*8d70*/  F2FP.BF16.F32.PACK_AB R104, R130, R121 ;  /* 0x000000798268723e */ /* 0x004fe200000010ff */
[-C--:B------:R-:W-:Y:S01]  /*8d80*/  FMUL.FTZ R45, R45, R7.reuse ;  /* 0x000000072d2d7220 */ /* 0x080fe20000410000 */
[----:B------:R-:W-:Y:S01]  /*8d90*/  FADD.FTZ R73, R3, R72 ;  /* 0x0000004803497221 */ /* 0x000fe20000010000 */
[----:B-----5:R-:W-:Y:S01]  /*8da0*/  F2FP.BF16.F32.PACK_AB R13, R89, R88 ;  /* 0x00000058590d723e */ /* 0x020fe200000010ff */
[-C--:B------:R-:W-:Y:S01]  /*8db0*/  FMUL.FTZ R48, R48, R7.reuse ;  /* 0x0000000730307220 */ /* 0x080fe20000410000 */
[----:B------:R-:W2:Y:S01]  /*8dc0*/  MUFU.EX2 R116, R103 ;  /* 0x0000006700747308 */ /* 0x000ea20000000800 */
[----:B---3--:R-:W-:Y:S01]  /*8dd0*/  FADD.FTZ R72, R4, R73 ;  /* 0x0000004904487221 */ /* 0x008fe20000010000 */
[----:B------:R-:W-:Y:S01]  /*8de0*/  FADD.FTZ R73, R9, R74 ;  /* 0x0000004a09497221 */ /* 0x000fe20000010000 */
[----:B0-----:R-:W-:Y:S01]  /*8df0*/  F2FP.BF16.F32.PACK_AB R107, R97, R96 ;  /* 0x00000060616b723e */ /* 0x001fe200000010ff */
[----:B------:R-:W-:Y:S01]  /*8e00*/  FMUL.FTZ R49, R49, R7 ;  /* 0x0000000731317220 */ /* 0x000fe20000410000 */
[----:B------:R-:W-:Y:S01]  /*8e10*/  FADD.FTZ R72, R11, R72 ;  /* 0x000000480b487221 */ /* 0x000fe20000010000 */
[----:B------:R-:W-:Y:S01]  /*8e20*/  FADD.FTZ R74, R76, R73 ;  /* 0x000000494c4a7221 */ /* 0x000fe20000010000 */
[----:B------:R-:W-:Y:S01]  /*8e30*/  F2FP.BF16.F32.PACK_AB R12, R114, R112 ;  /* 0x00000070720c723e */ /* 0x000fe200000010ff */
[----:B------:R0:W3:Y:S01]  /*8e40*/  MUFU.EX2 R88, R99 ;  /* 0x0000006300587308 */ /* 0x0000e20000000800 */
[----:B------:R-:W-:Y:S01]  /*8e50*/  FADD.FTZ R15, R93, R72 ;  /* 0x000000485d0f7221 */ /* 0x000fe20000010000 */
[----:B------:R-:W-:Y:S01]  /*8e60*/  FADD.FTZ R73, R77, R74 ;  /* 0x0000004a4d497221 */ /* 0x000fe20000010000 */
[----:B------:R-:W-:Y:S01]  /*8e70*/  F2FP.BF16.F32.PACK_AB R72, R4, R3 ;  /* 0x000000030448723e */ /* 0x000fe200000010ff */
[----:B------:R-:W-:Y:S01]  /*8e80*/  STSM.16.M88.4 [R2+0x28b00], R104 ;  /* 0x028b006802007844 */ /* 0x000fe20000000200 */
[----:B----4-:R-:W-:Y:S01]  /*8e90*/  FADD.FTZ R75, R100, R15 ;  /* 0x0000000f644b7221 */ /* 0x010fe20000010000 */
[----:B------:R-:W-:Y:S01]  /*8ea0*/  FADD.FTZ R74, R84, R73 ;  /* 0x00000049544a7221 */ /* 0x000fe20000010000 */
[----:B------:R-:W-:Y:S01]  /*8eb0*/  F2FP.BF16.F32.PACK_AB R14, R131, R108 ;  /* 0x0000006c830e723e */ /* 0x000fe200000010ff */
[----:B------:R-:W4:Y:S01]  /*8ec0*/  MUFU.EX2 R79, R79 ;  /* 0x0000004f004f7308 */ /* 0x000f220000000800 */
[----:B------:R-:W-:Y:S01]  /*8ed0*/  FADD.FTZ R4, R98, R75 ;  /* 0x0000004b62047221 */ /* 0x000fe20000010000 */
[----:B------:R-:W-:Y:S01]  /*8ee0*/  F2FP.BF16.F32.PACK_AB R15, R80, R92 ;  /* 0x0000005c500f723e */ /* 0x000fe200000010ff */
[----:B------:R-:W-:Y:S01]  /*8ef0*/  FADD.FTZ R3, R85, R74 ;  /* 0x0000004a55037221 */ /* 0x000fe20000010000 */
[----:B------:R-:W-:Y:S01]  /*8f00*/  F2FP.BF16.F32.PACK_AB R73, R9, R81 ;  /* 0x000000510949723e */ /* 0x000fe200000010ff */
[----:B-1----:R-:W-:Y:S01]  /*8f10*/  FADD.FTZ R9, R101, R4 ;  /* 0x0000000465097221 */ /* 0x002fe20000010000 */
[----:B------:R-:W-:Y:S01]  /*8f20*/  F2FP.BF16.F32.PACK_AB R74, R93, R11 ;  /* 0x0000000b5d4a723e */ /* 0x000fe200000010ff */
[----:B------:R-:W-:Y:S01]  /*8f30*/  FADD.FTZ R4, R90, R3 ;  /* 0x000000035a047221 */ /* 0x000fe20000010000 */
[----:B------:R-:W-:Y:S01]  /*8f40*/  F2FP.BF16.F32.PACK_AB R75, R77, R76 ;  /* 0x0000004c4d4b723e */ /* 0x000fe200000010ff */
[----:B------:R1:W-:Y:S01]  /*8f50*/  STSM.16.M88.4 [R2+0x2a300], R12 ;  /* 0x02a3000c02007844 */ /* 0x0003e20000000200 */
[----:B------:R-:W-:Y:S01]  /*8f60*/  F2FP.BF16.F32.PACK_AB R96, R98, R100 ;  /* 0x000000646260723e */ /* 0x000fe200000010ff */
[C---:B------:R-:W-:Y:S01]  /*8f70*/  FADD.FTZ R76, R20.reuse, R9 ;  /* 0x00000009144c7221 */ /* 0x040fe20000010000 */
[----:B------:R-:W-:Y:S01]  /*8f80*/  F2FP.BF16.F32.PACK_AB R97, R85, R84 ;  /* 0x000000545561723e */ /* 0x000fe200000010ff */
[----:B------:R3:W-:Y:S01]  /*8f90*/  STSM.16.M88.4 [R2+0x2bb00], R72 ;  /* 0x02bb004802007844 */ /* 0x0007e20000000200 */
[----:B------:R-:W-:Y:S01]  /*8fa0*/  F2FP.BF16.F32.PACK_AB R98, R20, R101 ;  /* 0x000000651462723e */ /* 0x000fe200000010ff */
[C---:B------:R-:W-:Y:S01]  /*8fb0*/  FADD.FTZ R3, R91.reuse, R4 ;  /* 0x000000045b037221 */ /* 0x040fe20000010000 */
[----:B0-----:R-:W-:Y:S01]  /*8fc0*/  F2FP.BF16.F32.PACK_AB R99, R91, R90 ;  /* 0x0000005a5b63723e */ /* 0x001fe200000010ff */
[----:B------:R-:W-:Y:S01]  /*8fd0*/  FADD.FTZ R9, R21, R76 ;  /* 0x0000004c15097221 */ /* 0x000fe20000010000 */
[-C--:B------:R-:W-:Y:S01]  /*8fe0*/  FMUL.FTZ R52, R52, R7.reuse ;  /* 0x0000000734347220 */ /* 0x080fe20000410000 */
[----:B------:R-:W-:Y:S01]  /*8ff0*/  FADD.FTZ R4, R82, R3 ;  /* 0x0000000352047221 */ /* 0x000fe20000010000 */
[-C--:B------:R-:W-:Y:S01]  /*9000*/  FMUL.FTZ R53, R53, R7.reuse ;  /* 0x0000000735357220 */ /* 0x080fe20000410000 */
[----:B------:R0:W-:Y:S01]  /*9010*/  STSM.16.M88.4 [R2+0x2d300], R96 ;  /* 0x02d3006002007844 */ /* 0x0001e20000000200 */
[----:B------:R-:W-:Y:S01]  /*9020*/  FADD.FTZ R76, R110, R9 ;  /* 0x000000096e4c7221 */ /* 0x000fe20000010000 */
[----:B------:R-:W-:Y:S01]  /*9030*/  FADD.FTZ R3, R83, R4 ;  /* 0x0000000453037221 */ /* 0x000fe20000010000 */
[----:B------:R-:W-:Y:S01]  /*9040*/  FMUL.FTZ R56, R56, R7 ;  /* 0x0000000738387220 */ /* 0x000fe20000410000 */
[----:B-1----:R-:W-:Y:S01]  /*9050*/  F2FP.BF16.F32.PACK_AB R12, R110, R21 ;  /* 0x000000156e0c723e */ /* 0x002fe200000010ff */
[----:B------:R-:W-:Y:S01]  /*9060*/  FADD.FTZ R9, R111, R76 ;  /* 0x0000004c6f097221 */ /* 0x000fe20000010000 */
[----:B------:R-:W-:Y:S01]  /*9070*/  F2FP.BF16.F32.PACK_AB R13, R83, R82 ;  /* 0x00000052530d723e */ /* 0x000fe200000010ff */
[----:B------:R-:W-:Y:S01]  /*9080*/  FADD.FTZ R4, R86, R3 ;  /* 0x0000000356047221 */ /* 0x000fe20000010000 */
[C---:B--2---:R-:W-:Y:S01]  /*9090*/  F2FP.BF16.F32.PACK_AB R14, R116.reuse, R111 ;  /* 0x0000006f740e723e */ /* 0x044fe200000010ff */
[----:B------:R-:W-:Y:S01]  /*90a0*/  FADD.FTZ R9, R116, R9 ;  /* 0x0000000974097221 */ /* 0x000fe20000010000 */
[C---:B------:R-:W-:Y:S01]  /*90b0*/  F2FP.BF16.F32.PACK_AB R15, R87.reuse, R86 ;  /* 0x00000056570f723e */ /* 0x040fe200000010ff */
[----:B------:R-:W-:Y:S01]  /*90c0*/  FADD.FTZ R3, R87, R4 ;  /* 0x0000000457037221 */ /* 0x000fe20000010000 */
[----:B---3--:R-:W-:Y:S01]  /*90d0*/  F2FP.BF16.F32.PACK_AB R72, R135, R88 ;  /* 0x000000588748723e */ /* 0x008fe200000010ff */
[----:B------:R-:W-:Y:S01]  /*90e0*/  FADD.FTZ R9, R88, R9 ;  /* 0x0000000958097221 */ /* 0x000fe20000010000 */
[----:B------:R-:W-:Y:S01]  /*90f0*/  F2FP.BF16.F32.PACK_AB R73, R95, R94 ;  /* 0x0000005e5f49723e */ /* 0x000fe200000010ff */
[----:B------:R0:W-:Y:S01]  /*9100*/  STSM.16.M88.4 [R2+0x2eb00], R12 ;  /* 0x02eb000c02007844 */ /* 0x0001e20000000200 */
[----:B----4-:R-:W-:Y:S01]  /*9110*/  F2FP.BF16.F32.PACK_AB R74, R79, R102 ;  /* 0x000000664f4a723e */ /* 0x010fe200000010ff */
[----:B------:R-:W-:Y:S01]  /*9120*/  FADD.FTZ R4, R94, R3 ;  /* 0x000000035e047221 */ /* 0x000fe20000010000 */
[----:B------:R-:W-:Y:S01]  /*9130*/  F2FP.BF16.F32.PACK_AB R75, R10, R78 ;  /* 0x0000004e0a4b723e */ /* 0x000fe200000010ff */
[----:B------:R-:W-:Y:S01]  /*9140*/  FADD.FTZ R9, R135, R9 ;  /* 0x0000000987097221 */ /* 0x000fe20000010000 */
[-C--:B------:R-:W-:Y:S01]  /*9150*/  FMUL.FTZ R57, R57, R7.reuse ;  /* 0x0000000739397220 */ /* 0x080fe20000410000 */
[----:B------:R-:W-:Y:S01]  /*9160*/  FADD.FTZ R3, R95, R4 ;  /* 0x000000045f037221 */ /* 0x000fe20000010000 */
        /* <DEDUP_REMOVED lines=29> */
[----:B-1----:R-:W-:Y:S01]  /*9340*/  NOP ;  /* 0x0000000000007918 */ /* 0x002fe20000000000 */
[----:B0-----:R-:W-:Y:S05]  /*9350*/  @P3 BRA `(.L_x_11808) ;  /* 0xffffffbc00943947 */ /* 0x001fea000383ffff */
[----:B------:R-:W-:-:S05]  /*9360*/  UMOV UR7, UR10 ;  /* 0x0000000a00077c82 */ /* 0x000fca0008000000 */
.L_x_11799:
[----:B------:R-:W-:-:S13]  /*9370*/  ISETP.LE.AND P2, PT, RZ, UR7, PT ;  /* 0x00000007ff007c0c */ /* 0x000fda000bf43270 */
[----:B------:R-:W-:Y:S05]  /*9380*/  @!P2 BRA `(.L_x_11809) ;  /* 0x0000003400dca947 */ /* 0x000fea0003800000 */
[----:B------:R-:W-:Y:S01]  /*9390*/  IMAD.MOV.U32 R7, RZ, RZ, R5 ;  /* 0x000000ffff077224 */ /* 0x000fe200078e0005 */
[----:B------:R-:W-:Y:S01]  /*93a0*/  UMOV UR39, UR38 ;  /* 0x0000002600277c82 */ /* 0x000fe20008000000 */
[----:B------:R-:W-:Y:S01]  /*93b0*/  IMAD.MOV.U32 R9, RZ, RZ, R0 ;  /* 0x000000ffff097224 */ /* 0x000fe200078e0000 */
[----:B------:R-:W-:-:S06]  /*93c0*/  UMOV UR6, UR36 ;  /* 0x0000002400067c82 */ /* 0x000fcc0008000000 */
.L_x_11818:
[----:B------:R-:W-:Y:S01]  /*93d0*/  R2UR UR4, R16 ;  /* 0x00000000100472ca */ /* 0x000fe200000e0000 */
[----:B------:R-:W-:-:S04]  /*93e0*/  UIADD3 UR36, UR6, 0x1, URZ ;  /* 0x0000000106247890 */ /* 0x000fc8000fffe03f */
[----:B------:R-:W-:-:S04]  /*93f0*/  UISETP.NE.AND UP0, UPT, UR36, 0x2, UPT ;  /* 0x000000022400788c */ /* 0x000fc8000bf05270 */
[----:B------:R-:W-:Y:S02]  /*9400*/  USEL UR38, URZ, 0x1, UP0 ;  /* 0x000000013f267887 */ /* 0x000fe40008000000 */
[----:B------:R-:W-:Y:S02]  /*9410*/  USEL UR36, UR36, URZ, UP0 ;  /* 0x0000003f24247287 */ /* 0x000fe40008000000 */
[----:B------:R-:W-:Y:S01]  /*9420*/  ISETP.NE.AND P3, PT, RZ, UR4, PT ;  /* 0x00000004ff007c0c */ /* 0x000fe2000bf65270 */
[----:B------:R-:W-:-:S12]  /*9430*/  ULOP3.LUT UR38, UR39, UR38, URZ, 0x3c, !UPT ;  /* 0x0000002627267292 */ /* 0x000fd8000f8e3c3f */
[----:B--2---:R-:W-:Y:S05]  /*9440*/  @P3 BRA `(.L_x_11810) ;  /* 0x00000000002c3947 */ /* 0x004fea0003800000 */
[----:B------:R-:W-:Y:S05]  /*9450*/  @!P0 BRA `(.L_x_11811) ;  /* 0x0000000000048947 */ /* 0x000fea0003800000 */
[----:B------:R-:W-:Y:S01]  /*9460*/  BPT.TRAP 0x1 ;  /* 0x000000040000795c */ /* 0x000fe20000300000 */
.L_x_11811:
[----:B------:R-:W-:Y:S01]  /*9470*/  ULEA UR4, UR36, UR37, 0x3 ;  /* 0x0000002524047291 */ /* 0x000fe2000f8e183f */
[----:B------:R-:W-:-:S05]  /*9480*/  IMAD.U32 R0, RZ, RZ, UR38 ;  /* 0x00000026ff007e24 */ /* 0x000fca000f8e00ff */
[----:B------:R-:W-:-:S04]  /*9490*/  SHF.L.U32 R0, R0, 0x1f, RZ ;  /* 0x0000001f00007819 */ /* 0x000fc800000006ff */
[----:B------:R0:W1:Y:S01]  /*94a0*/  SYNCS.PHASECHK.TRANS64.TRYWAIT P2, [UR4+0x31c30], R0 ;  /* 0x031c3000ff0075a7 */ /* 0x0000620008040144 */
[----:B------:R-:W-:Y:S05]  /*94b0*/  @!P0 BRA `(.L_x_11812) ;  /* 0x0000000000048947 */ /* 0x000fea0003800000 */
[----:B------:R-:W-:Y:S01]  /*94c0*/  BPT.TRAP 0x1 ;  /* 0x000000040000795c */ /* 0x000fe20000300000 */
.L_x_11812:
[----:B-1----:R-:W-:Y:S05]  /*94d0*/  @P2 BRA `(.L_x_11810) ;  /* 0x0000000000082947 */ /* 0x002fea0003800000 */
[----:B------:R-:W1:Y:S02]  /*94e0*/  SYNCS.PHASECHK.TRANS64.TRYWAIT P2, [UR4+0x31c30], R0 ;  /* 0x031c3000ff0075a7 */ /* 0x000e640008040144 */
[----:B-1----:R-:W-:Y:S05]  /*94f0*/  @!P2 BRA `(.L_x_11813) ;  /* 0x000000a40074a947 */ /* 0x002fea0003800000 */
.L_x_11810:
        /* <DEDUP_REMOVED lines=356> */
.L_x_11815:
[----:B------:R-:W-:Y:S01]  /*ab40*/  ULEA UR4, UR6, UR37, 0x3 ;  /* 0x0000002506047291 */ /* 0x000fe2000f8e183f */
[----:B------:R-:W-:-:S05]  /*ab50*/  IMAD.U32 R0, RZ, RZ, UR39 ;  /* 0x00000027ff007e24 */ /* 0x000fca000f8e00ff */
[----:B------:R-:W-:-:S04]  /*ab60*/  SHF.L.U32 R0, R0, 0x1f, RZ ;  /* 0x0000001f00007819 */ /* 0x000fc800000006ff */
[----:B------:R0:W1:Y:S01]  /*ab70*/  SYNCS.PHASECHK.TRANS64.TRYWAIT P2, [UR4+0x31c50], R0 ;  /* 0x031c5000ff0075a7 */ /* 0x0000620008040144 */
[----:B------:R-:W-:Y:S05]  /*ab80*/  @!P0 BRA `(.L_x_11816) ;  /* 0x0000000000048947 */ /* 0x000fea0003800000 */
[----:B------:R-:W-:Y:S01]  /*ab90*/  BPT.TRAP 0x1 ;  /* 0x000000040000795c */ /* 0x000fe20000300000 */
.L_x_11816:
[----:B-1----:R-:W-:Y:S05]  /*aba0*/  @P2 BRA `(.L_x_11814) ;  /* 0x0000000000082947 */ /* 0x002fea0003800000 */
[----:B------:R-:W1:Y:S02]  /*abb0*/  SYNCS.PHASECHK.TRANS64.TRYWAIT P2, [UR4+0x31c50], R0 ;  /* 0x031c5000ff0075a7 */ /* 0x000e640008040144 */
[----:B-1----:R-:W-:Y:S05]  /*abc0*/  @!P2 BRA `(.L_x_11817) ;  /* 0x0000008c00d8a947 */ /* 0x002fea0003800000 */
.L_x_11814:
        /* <DEDUP_REMOVED lines=11> */
[----:B------:R-:W-:Y:S01]  /*ac80*/  ULDC UR14, c[0x0][0x988] ;  /* 0x00026200000e7ab9 */ /* 0x000fe20000000800 */
[----:B------:R-:W-:Y:S01]  /*ac90*/  ULOP3.LUT UR4, UR4, 0x2400000, URZ, 0xfc, !UPT ;  /* 0x0240000004047892 */ /* 0x000fe2000f8efc3f */
[----:B------:R-:W-:Y:S01]  /*aca0*/  FMNMX.FTZ R0, R140, R5, !PT ;  /* 0x000000058c007209 */ /* 0x000fe20007810000 */
[----:B------:R-:W-:-:S02]  /*acb0*/  UMOV UR39, UR38 ;  /* 0x0000002600277c82 */ /* 0x000fc40008000000 */
[----:B------:R-:W-:Y:S01]  /*acc0*/  UIMAD UR11, UR6, 0x6c0, UR4 ;  /* 0x000006c0060b78a4 */ /* 0x000fe2000f8e0204 */
[----:B------:R-:W-:Y:S02]  /*acd0*/  FMNMX.FTZ R5, R141, R0, !PT ;  /* 0x000000008d057209 */ /* 0x000fe40007810000 */
[----:B------:R-:W-:Y:S02]  /*ace0*/  UMOV UR4, UR14 ;  /* 0x0000000e00047c82 */ /* 0x000fe40008000000 */
        /* <DEDUP_REMOVED lines=43> */
[----:B------:R-:W-:-:S04]  /*afa0*/  FMNMX.FTZ R0, R76, R5, !PT ;  /* 0x000000054c007209 */ /* 0x000fc80007810000 */
[----:B------:R-:W-:-:S05]  /*afb0*/  FMNMX.FTZ R5, R77, R0, !PT ;  /* 0x000000004d057209 */ /* 0x000fca0007810000 */
[----:B------:R-:W0:Y:S02]  /*afc0*/  SHFL.BFLY PT, R0, R5, 0x2, 0x1f ;  /* 0x0c401f0005007f89 */ /* 0x000e2400000e0000 */
[----:B0-----:R-:W-:Y:S02]  /*afd0*/  FMNMX.FTZ R11, R5, R0, !PT ;  /* 0x00000000050b7209 */ /* 0x001fe40007810000 */
[----:B------:R-:W-:-:S03]  /*afe0*/  FMNMX.FTZ R5, R139, R20, !PT ;  /* 0x000000148b057209 */ /* 0x000fc60007810000 */
[----:B------:R-:W0:Y:S02]  /*aff0*/  SHFL.BFLY PT, R0, R11, 0x1, 0x1f ;  /* 0x0c201f000b007f89 */ /* 0x000e2400000e0000 */
[----:B0-----:R-:W-:-:S05]  /*b000*/  FMNMX.FTZ R0, R11, R0, !PT ;  /* 0x000000000b007209 */ /* 0x001fca0007810000 */
[C---:B------:R-:W-:Y:S01]  /*b010*/  FMUL.FTZ R8, R0.reuse, UR4 ;  /* 0x0000000400087c20 */ /* 0x040fe20008410000 */
[----:B------:R-:W-:-:S03]  /*b020*/  FADD.FTZ R6, -R0, R9 ;  /* 0x0000000900067221 */ /* 0x000fc60000010100 */
[--C-:B------:R-:W-:Y:S01]  /*b030*/  FFMA.FTZ R20, R120, UR4, -R8.reuse ;  /* 0x0000000478147c23 */ /* 0x100fe20008010808 */
[----:B------:R-:W-:Y:S01]  /*b040*/  FMNMX.FTZ R120, R142, R5, !PT ;  /* 0x000000058e787209 */ /* 0x000fe20007810000 */
[--C-:B------:R-:W-:Y:S01]  /*b050*/  FFMA.FTZ R11, R140, UR4, -R8.reuse ;  /* 0x000000048c0b7c23 */ /* 0x100fe20008010808 */
[--C-:B------:R-:W-:Y:S01]  /*b060*/  FFMA.FTZ R13, R128, UR4, -R8.reuse ;  /* 0x00000004800d7c23 */ /* 0x100fe20008010808 */
[----:B------:R-:W0:Y:S01]  /*b070*/  S2R R140, SR_TID.X ;  /* 0x00000000008c7919 */ /* 0x000e220000002100 */
        /* <DEDUP_REMOVED lines=14> */
[----:B------:R-:W-:-:S02]  /*b160*/  WARPGROUP.DEPBAR.LE gsb0, 0x0 ;  /* 0x00008000000079c5 */ /* 0x000fc40000010000 */
[----:B------:R-:W-:Y:S01]  /*b170*/  WARPGROUP.ARRIVE ;  /* 0x00000000000079c5 */ /* 0x000fe20000000000 */
[----:B------:R-:W-:Y:S01]  /*b180*/  FMNMX.FTZ R5, R135, R124, !PT ;  /* 0x0000007c87057209 */ /* 0x000fe20007810000 */
[--C-:B------:R-:W-:Y:S01]  /*b190*/  FFMA.FTZ R113, R113, UR4, -R8.reuse ;  /* 0x0000000471717c23 */ /* 0x100fe20008010808 */
[--C-:B------:R-:W-:Y:S01]  /*b1a0*/  FFMA.FTZ R116, R116, UR4, -R8.reuse ;  /* 0x0000000474747c23 */ /* 0x100fe20008010808 */
        /* <DEDUP_REMOVED lines=33> */
[----:B------:R-:W-:Y:S01]  /*b3c0*/  FFMA.FTZ R128, R77, UR4, -R8 ;  /* 0x000000044d807c23 */ /* 0x000fe20008010808 */
[----:B------:R-:W-:Y:S01]  /*b3d0*/  FMNMX.FTZ R124, R106, R5, !PT ;  /* 0x000000056a7c7209 */ /* 0x000fe20007810000 */
[----:B------:R-:W-:Y:S01]  /*b3e0*/  FMUL.FTZ R6, R6, UR4 ;  /* 0x0000000406067c20 */ /* 0x000fe20008410000 */
[----:B0-----:R-:W-:Y:S01]  /*b3f0*/  SHF.R.U32.HI R137, RZ, 0x7, R140 ;  /* 0x00000007ff897819 */ /* 0x001fe2000001168c */
[----:B------:R-:W-:Y:S01]  /*b400*/  MUFU.EX2 R9, R9 ;  /* 0x0000000900097308 */ /* 0x000fe20000000800 */
[----:B------:R-:W-:-:S02]  /*b410*/  FMNMX.FTZ R5, R107, R124, !PT ;  /* 0x0000007c6b057209 */ /* 0x000fc40007810000 */
[----:B------:R-:W-:Y:S02]  /*b420*/  ISETP.GE.U32.AND P2, PT, R140, 0x180, PT ;  /* 0x000001808c00780c */ /* 0x000fe40003f46070 */
        /* <DEDUP_REMOVED lines=23> */
[----:B------:R-:W-:Y:S01]  /*b5a0*/  FMNMX.FTZ R5, R75, R124, !PT ;  /* 0x0000007c4b057209 */ /* 0x000fe20007810000 */
[----:B------:R-:W-:Y:S02]  /*b5b0*/  WARPGROUP.DEPBAR.LE gsb0, 0x0 ;  /* 0x00008000000079c5 */ /* 0x000fe40000010000 */
[----:B------:R-:W-:Y:S01]  /*b5c0*/  WARPGROUP.ARRIVE ;  /* 0x00000000000079c5 */ /* 0x000fe20000000000 */
[----:B------:R-:W-:-:S03]  /*b5d0*/  FMNMX.FTZ R124, R78, R5, !PT ;  /* 0x000000054e7c7209 */ /* 0x000fc60007810000 */
[----:B------:R-:W-:Y:S01]  /*b5e0*/  MUFU.EX2 R20, R20 ;  /* 0x0000001400147308 */ /* 0x000fe20000000800 */
[----:B------:R-:W-:Y:S01]  /*b5f0*/  FMNMX.FTZ R5, R79, R124, !PT ;  /* 0x0000007c4f057209 */ /* 0x000fe20007810000 */
[----:B------:R-:W-:Y:S01]  /*b600*/  HGMMA.64x96x16.F32.BF16 R24, gdesc[UR32].tnspB, R24, gsb0 ;  /* 0x41600000201879f0 */ /* 0x000fe20008001818 */
[----:B------:R-:W-:Y:S02]  /*b610*/  UIADD3 UR32, UR10, 0x600, URZ ;  /* 0x000006000a207890 */ /* 0x000fe4000fffe03f */
[----:B------:R-:W-:Y:S01]  /*b620*/  UIADD3 UR34, UR11, 0x100, URZ ;  /* 0x000001000b227890 */ /* 0x000fe2000fffe03f */
[----:B------:R-:W1:Y:S01]  /*b630*/  SHFL.BFLY PT, R124, R5, 0x2, 0x1f ;  /* 0x0c401f00057c7f89 */ /* 0x000e6200000e0000 */
[----:B------:R-:W-:Y:S01]  /*b640*/  UMOV UR33, 0xc0000010 ;  /* 0xc000001000217882 */ /* 0x000fe20000000000 */
[----:B------:R-:W-:Y:S01]  /*b650*/  UMOV UR35, 0x80000020 ;  /* 0x8000002000237882 */ /* 0x000fe20000000000 */
        /* <DEDUP_REMOVED lines=9> */
[----:B-1----:R-:W-:-:S05]  /*b6f0*/  FMNMX.FTZ R5, R124, R5, !PT ;  /* 0x000000057c057209 */ /* 0x002fca0007810000 */
[C---:B------:R-:W-:Y:S01]  /*b700*/  FADD.FTZ R8, -R5.reuse, R7 ;  /* 0x0000000705087221 */ /* 0x040fe20000010100 */
[----:B------:R-:W-:Y:S01]  /*b710*/  FMUL.FTZ R124, R5, UR4 ;  /* 0x00000004057c7c20 */ /* 0x000fe20008410000 */
[----:B------:R-:W-:Y:S02]  /*b720*/  MUFU.EX2 R7, R128 ;  /* 0x0000008000077308 */ /* 0x000fe40000000800 */
[----:B------:R-:W-:Y:S01]  /*b730*/  FMUL.FTZ R8, R8, UR4 ;  /* 0x0000000408087c20 */ /* 0x000fe20008410000 */
        /* <DEDUP_REMOVED lines=8> */
[----:B------:R-:W-:Y:S01]  /*b7c0*/  FFMA.FTZ R118, R119, UR4, -R124 ;  /* 0x0000000477767c23 */ /* 0x000fe2000801087c */
[----:B------:R-:W-:-:S02]  /*b7d0*/  IMAD.U32 R119, RZ, RZ, UR36 ;  /* 0x00000024ff777e24 */ /* 0x000fc4000f8e00ff */
[--C-:B------:R-:W-:Y:S01]  /*b7e0*/  FFMA.FTZ R132, R139, UR4, -R124.reuse ;  /* 0x000000048b847c23 */ /* 0x100fe2000801087c */
[--C-:B------:R-:W-:Y:S01]  /*b7f0*/  FFMA.FTZ R129, R142, UR4, -R124.reuse ;  /* 0x000000048e817c23 */ /* 0x100fe2000801087c */
[--C-:B------:R-:W-:Y:S01]  /*b800*/  FFMA.FTZ R133, R143, UR4, -R124.reuse ;  /* 0x000000048f857c23 */ /* 0x100fe2000801087c */
[----:B------:R-:W2:Y:S01]  /*b810*/  MUFU.EX2 R125, R125 ;  /* 0x0000007d007d7308 */ /* 0x000ea20000000800 */
[----:B-1----:R-:W-:Y:S01]  /*b820*/  VIADD R8, R137, 0x9 ;  /* 0x0000000989087836 */ /* 0x002fe20000000000 */
[----:B------:R-:W-:Y:S01]  /*b830*/  @!P1 LEA R119, R119, UR37, 0x3 ;  /* 0x0000002577779c11 */ /* 0x000fe2000f8e18ff */
[--C-:B------:R-:W-:Y:S01]  /*b840*/  FFMA.FTZ R128, R130, UR4, -R124.reuse ;  /* 0x0000000482807c23 */ /* 0x100fe2000801087c */
[--C-:B------:R-:W-:Y:S01]  /*b850*/  FFMA.FTZ R130, R134, UR4, -R124.reuse ;  /* 0x0000000486827c23 */ /* 0x100fe2000801087c */
[--C-:B------:R-:W-:Y:S01]  /*b860*/  FFMA.FTZ R134, R135, UR4, -R124.reuse ;  /* 0x0000000487867c23 */ /* 0x100fe2000801087c */
[----:B------:R-:W-:Y:S01]  /*b870*/  SEL R8, R8, 0x9, !P2 ;  /* 0x0000000908087807 */ /* 0x000fe20005000000 */
[----:B------:R-:W-:Y:S01]  /*b880*/  @!P1 VIADD R119, R119, 0x31c40 ;  /* 0x00031c4077779836 */ /* 0x000fe20000000000 */
[----:B------:R-:W1:Y:S01]  /*b890*/  MUFU.EX2 R132, R132 ;  /* 0x0000008400847308 */ /* 0x000e620000000800 */
[--C-:B------:R-:W-:Y:S01]  /*b8a0*/  FFMA.FTZ R122, R122, UR4, -R124.reuse ;  /* 0x000000047a7a7c23 */ /* 0x100fe2000801087c */
[--C-:B------:R-:W-:Y:S01]  /*b8b0*/  FFMA.FTZ R114, R114, UR4, -R124.reuse ;  /* 0x0000000472727c23 */ /* 0x100fe2000801087c */
[--C-:B------:R-:W-:Y:S01]  /*b8c0*/  FFMA.FTZ R106, R106, UR4, -R124.reuse ;  /* 0x000000046a6a7c23 */ /* 0x100fe2000801087c */
[----:B------:R-:W-:Y:S01]  /*b8d0*/  @!P1 PRMT R135, RZ, 0x654, R119 ;  /* 0x00000654ff879816 */ /* 0x000fe20000000077 */
[--C-:B------:R-:W-:Y:S01]  /*b8e0*/  FFMA.FTZ R119, R107, UR4, -R124.reuse ;  /* 0x000000046b777c23 */ /* 0x100fe2000801087c */
[--C-:B------:R-:W-:Y:S01]  /*b8f0*/  FFMA.FTZ R107, R110, UR4, -R124.reuse ;  /* 0x000000046e6b7c23 */ /* 0x100fe2000801087c */
[--C-:B------:R-:W-:Y:S01]  /*b900*/  FFMA.FTZ R110, R111, UR4, -R124.reuse ;  /* 0x000000046f6e7c23 */ /* 0x100fe2000801087c */
[----:B------:R-:W3:Y:S01]  /*b910*/  MUFU.EX2 R129, R129 ;  /* 0x0000008100817308 */ /* 0x000ee20000000800 */
[----:B0-----:R-:W-:Y:S01]  /*b920*/  FFMA.FTZ R111, R6, R4, R9 ;  /* 0x00000004066f7223 */ /* 0x001fe20000010009 */
[----:B--2---:R-:W-:Y:S01]  /*b930*/  FFMA.FTZ R3, R77, R3, R125 ;  /* 0x000000034d037223 */ /* 0x004fe2000001007d */
[--C-:B------:R-:W-:Y:S01]  /*b940*/  FFMA.FTZ R4, R103, UR4, -R124.reuse ;  /* 0x0000000467047c23 */ /* 0x100fe2000801087c */
[----:B------:R-:W-:Y:S01]  /*b950*/  FFMA.FTZ R103, R90, UR4, -R124 ;  /* 0x000000045a677c23 */ /* 0x000fe2000801087c */
[----:B------:R-:W-:Y:S01]  /*b960*/  FADD.FTZ R90, R10, R111 ;  /* 0x0000006f0a5a7221 */ /* 0x000fe20000010000 */
[----:B------:R-:W-:-:S02]  /*b970*/  WARPGROUP.DEPBAR.LE gsb0, 0x0 ;  /* 0x00008000000079c5 */ /* 0x000fc40000010000 */
[----:B------:R-:W-:Y:S01]  /*b980*/  WARPGROUP.ARRIVE ;  /* 0x00000000000079c5 */ /* 0x000fe20000000000 */
[----:B------:R-:W0:Y:S01]  /*b990*/  MUFU.EX2 R133, R133 ;  /* 0x0000008500857308 */ /* 0x000e220000000800 */
[----:B-1----:R-:W-:Y:S01]  /*b9a0*/  FADD.FTZ R138, R132, R3 ;  /* 0x00000003848a7221 */ /* 0x002fe20000010000 */
[--C-:B------:R-:W-:Y:S01]  /*b9b0*/  FFMA.FTZ R98, R98, UR4, -R124.reuse ;  /* 0x0000000462627c23 */ /* 0x100fe2000801087c */
[--C-:B------:R-:W-:Y:S01]  /*b9c0*/  FFMA.FTZ R94, R94, UR4, -R124.reuse ;  /* 0x000000045e5e7c23 */ /* 0x100fe2000801087c */
[--C-:B------:R-:W-:Y:S01]  /*b9d0*/  FFMA.FTZ R95, R95, UR4, -R124.reuse ;  /* 0x000000045f5f7c23 */ /* 0x100fe2000801087c */
[----:B------:R-:W-:Y:S01]  /*b9e0*/  HGMMA.64x96x16.F32.BF16 R24, gdesc[UR32].tnspB, R24, gsb0 ;  /* 0x41600000201879f0 */ /* 0x000fe20008001818 */
[----:B------:R-:W-:Y:S01]  /*b9f0*/  UIADD3 UR32, UR10, 0x780, URZ ;  /* 0x000007800a207890 */ /* 0x000fe2000fffe03f */
[----:B------:R-:W-:Y:S01]  /*ba00*/  FFMA.FTZ R83, R83, UR4, -R124 ;  /* 0x0000000453537c23 */ /* 0x000fe2000801087c */
[----:B------:R-:W-:Y:S01]  /*ba10*/  UIADD3 UR34, UR11, 0x140, URZ ;  /* 0x000001400b227890 */ /* 0x000fe2000fffe03f */
[----:B------:R-:W1:Y:S01]  /*ba20*/  MUFU.EX2 R128, R128 ;  /* 0x0000008000807308 */ /* 0x000e620000000800 */
[----:B------:R-:W-:Y:S01]  /*ba30*/  UMOV UR33, 0xc0000010 ;  /* 0xc000001000217882 */ /* 0x000fe20000000000 */
[----:B------:R-:W-:Y:S01]  /*ba40*/  UMOV UR35, 0x80000020 ;  /* 0x8000002000237882 */ /* 0x000fe20000000000 */
[----:B---3--:R-:W-:Y:S01]  /*ba50*/  FADD.FTZ R138, R129, R138 ;  /* 0x0000008a818a7221 */ /* 0x008fe20000010000 */
[--C-:B------:R-:W-:Y:S01]  /*ba60*/  FFMA.FTZ R86, R86, UR4, -R124.reuse ;  /* 0x0000000456567c23 */ /* 0x100fe2000801087c */
[--C-:B------:R-:W-:Y:S01]  /*ba70*/  FFMA.FTZ R87, R87, UR4, -R124.reuse ;  /* 0x0000000457577c23 */ /* 0x100fe2000801087c */
[--C-:B------:R-:W-:Y:S01]  /*ba80*/  FFMA.FTZ R75, R75, UR4, -R124.reuse ;  /* 0x000000044b4b7c23 */ /* 0x100fe2000801087c */
[--C-:B------:R-:W-:Y:S01]  /*ba90*/  FFMA.FTZ R79, R79, UR4, -R124.reuse ;  /* 0x000000044f4f7c23 */ /* 0x100fe2000801087c */
[----:B------:R-:W2:Y:S01]  /*baa0*/  MUFU.EX2 R136, R136 ;  /* 0x0000008800887308 */ /* 0x000ea20000000800 */
[----:B------:R-:W-:Y:S01]  /*bab0*/  FFMA.FTZ R78, R78, UR4, -R124 ;  /* 0x000000044e4e7c23 */ /* 0x000fe2000801087c */
[----:B------:R-:W-:-:S06]  /*bac0*/  ISETP.LT.AND P2, PT, RZ, UR7, PT ;  /* 0x00000007ff007c0c */ /* 0x000fcc000bf41270 */
        /* <DEDUP_REMOVED lines=21> */
[----:B------:R-:W5:Y:S08]  /*bc20*/  MUFU.EX2 R108, R108 ;  /* 0x0000006c006c7308 */ /* 0x000f700000000800 */
[----:B------:R-:W5:Y:S08]  /*bc30*/  MUFU.EX2 R107, R107 ;  /* 0x0000006b006b7308 */ /* 0x000f700000000800 */
[----:B------:R-:W5:Y:S08]  /*bc40*/  MUFU.EX2 R109, R109 ;  /* 0x0000006d006d7308 */ /* 0x000f700000000800 */
[----:B------:R-:W5:Y:S08]  /*bc50*/  MUFU.EX2 R110, R110 ;  /* 0x0000006e006e7308 */ /* 0x000f700000000800 */
[----:B------:R-:W5:Y:S08]  /*bc60*/  MUFU.EX2 R96, R96 ;  /* 0x0000006000607308 */ /* 0x000f700000000800 */
[----:B------:R-:W-:Y:S08]  /*bc70*/  MUFU.EX2 R98, R98 ;  /* 0x0000006200627308 */ /* 0x000ff00000000800 */
[----:B------:R-:W5:Y:S08]  /*bc80*/  MUFU.EX2 R97, R97 ;  /* 0x0000006100617308 */ /* 0x000f700000000800 */
        /* <DEDUP_REMOVED lines=33> */
[----:B------:R-:W-:Y:S02]  /*bea0*/  WARPGROUP.DEPBAR.LE gsb0, 0x0 ;  /* 0x00008000000079c5 */ /* 0x000fe40000010000 */
[----:B------:R-:W-:-:S06]  /*beb0*/  WARPGROUP.ARRIVE ;  /* 0x00000000000079c5 */ /* 0x000fcc0000000000 */
[----:B------:R-:W-:Y:S03]  /*bec0*/  HGMMA.64x96x16.F32.BF16 R24, gdesc[UR32].tnspB, R24, gsb0 ;  /* 0x41600000201879f0 */ /* 0x000fe60008001818 */
[----:B------:R-:W-:Y:S02]  /*bed0*/  WARPGROUP.DEPBAR.LE gsb0, 0x0 ;  /* 0x00008000000079c5 */ /* 0x000fe40000010000 */
[----:B------:R0:W-:Y:S06]  /*bee0*/  BAR.ARV R8, 0x100 ;  /* 0x000400080000751d */ /* 0x0001ec0000002000 */
[----:B------:R-:W-:Y:S01]  /*bef0*/  @!P1 SYNCS.ARRIVE.TRANS64.RED.A1T0 RZ, [R135+URZ], RZ ;  /* 0x000000ff87ff99a7 */ /* 0x000fe2000810043f */
[-C--:B------:R-:W-:Y:S01]  /*bf00*/  FMUL.FTZ R24, R24, R6.reuse ;  /* 0x0000000618187220 */ /* 0x080fe20000410000 */
[----:B0-----:R-:W-:Y:S01]  /*bf10*/  IMAD.U32 R8, RZ, RZ, UR6 ;  /* 0x00000006ff087e24 */ /* 0x001fe2000f8e00ff */
[----:B------:R-:W-:Y:S01]  /*bf20*/  UIADD3 UR6, UR7, -0x1, URZ ;  /* 0xffffffff07067890 */ /* 0x000fe2000fffe03f */
[-C--:B------:R-:W-:Y:S01]  /*bf30*/  FMUL.FTZ R25, R25, R6.reuse ;  /* 0x0000000619197220 */ /* 0x080fe20000410000 */
[-C--:B------:R-:W-:Y:S01]  /*bf40*/  FMUL.FTZ R28, R28, R6.reuse ;  /* 0x000000061c1c7220 */ /* 0x080fe20000410000 */
[-C--:B------:R-:W-:Y:S01]  /*bf50*/  FMUL.FTZ R29, R29, R6.reuse ;  /* 0x000000061d1d7220 */ /* 0x080fe20000410000 */
[----:B------:R-:W-:Y:S01]  /*bf60*/  @!P1 LEA R8, R8, UR37, 0x3 ;  /* 0x0000002508089c11 */ /* 0x000fe2000f8e18ff */
[-C--:B------:R-:W-:Y:S01]  /*bf70*/  FMUL.FTZ R32, R32, R6.reuse ;  /* 0x0000000620207220 */ /* 0x080fe20000410000 */
[----:B------:R-:W-:Y:S01]  /*bf80*/  FMUL.FTZ R33, R33, R6 ;  /* 0x0000000621217220 */ /* 0x000fe20000410000 */
[----:B------:R-:W-:Y:S01]  /*bf90*/  UMOV UR7, UR6 ;  /* 0x0000000600077c82 */ /* 0x000fe20008000000 */
[----:B------:R-:W-:Y:S01]  /*bfa0*/  UMOV UR6, UR36 ;  /* 0x0000002400067c82 */ /* 0x000fe20008000000 */
        /* <DEDUP_REMOVED lines=17> */
[--C-:B0-----:R-:W-:Y:S01]  /*c0c0*/  FFMA.FTZ R8, R99, UR4, -R124.reuse ;  /* 0x0000000463087c23 */ /* 0x101fe2000801087c */
[--C-:B------:R-:W-:Y:S01]  /*c0d0*/  FFMA.FTZ R99, R102, UR4, -R124.reuse ;  /* 0x0000000466637c23 */ /* 0x100fe2000801087c */
[----:B------:R-:W-:Y:S01]  /*c0e0*/  FFMA.FTZ R102, R91, UR4, -R124 ;  /* 0x000000045b667c23 */ /* 0x000fe2000801087c */
[----:B------:R-:W-:Y:S01]  /*c0f0*/  FADD.FTZ R91, R11, R90 ;  /* 0x0000005a0b5b7221 */ /* 0x000fe20000010000 */
[----:B------:R0:W5:Y:S01]  /*c100*/  MUFU.EX2 R3, R8 ;  /* 0x0000000800037308 */ /* 0x0001620000000800 */
[----:B------:R-:W-:Y:S01]  /*c110*/  FFMA.FTZ R90, R82, UR4, -R124 ;  /* 0x00000004525a7c23 */ /* 0x000fe2000801087c */
[-C--:B------:R-:W-:Y:S01]  /*c120*/  FMUL.FTZ R64, R64, R6.reuse ;  /* 0x0000000640407220 */ /* 0x080fe20000410000 */
[----:B------:R-:W-:Y:S01]  /*c130*/  FADD.FTZ R140, R12, R91 ;  /* 0x0000005b0c8c7221 */ /* 0x000fe20000010000 */
[----:B------:R-:W-:Y:S01]  /*c140*/  FADD.FTZ R91, R133, R138 ;  /* 0x0000008a855b7221 */ /* 0x000fe20000010000 */
[-C--:B------:R-:W-:Y:S01]  /*c150*/  FMUL.FTZ R65, R65, R6.reuse ;  /* 0x0000000641417220 */ /* 0x080fe20000410000 */
[-C--:B------:R-:W-:Y:S01]  /*c160*/  FMUL.FTZ R68, R68, R6.reuse ;  /* 0x0000000644447220 */ /* 0x080fe20000410000 */
[----:B------:R-:W-:Y:S01]  /*c170*/  FADD.FTZ R111, R13, R140 ;  /* 0x0000008c0d6f7221 */ /* 0x000fe20000010000 */
[----:B-1----:R-:W-:Y:S01]  /*c180*/  FADD.FTZ R91, R128, R91 ;  /* 0x0000005b805b7221 */ /* 0x002fe20000010000 */
[----:B------:R-:W1:Y:S01]  /*c190*/  MUFU.EX2 R99, R99 ;  /* 0x0000006300637308 */ /* 0x000e620000000800 */
[----:B------:R-:W-:Y:S01]  /*c1a0*/  FMUL.FTZ R69, R69, R6 ;  /* 0x0000000645457220 */ /* 0x000fe20000410000 */
[----:B0-----:R-:W-:Y:S01]  /*c1b0*/  FADD.FTZ R8, R14, R111 ;  /* 0x0000006f0e087221 */ /* 0x001fe20000010000 */
[----:B--2---:R-:W-:Y:S01]  /*c1c0*/  FADD.FTZ R91, R136, R91 ;  /* 0x0000005b885b7221 */ /* 0x004fe20000010000 */
[-C--:B------:R-:W-:Y:S01]  /*c1d0*/  FMUL.FTZ R26, R26, R77.reuse ;  /* 0x0000004d1a1a7220 */ /* 0x080fe20000410000 */
[----:B------:R-:W-:Y:S01]  /*c1e0*/  FMUL.FTZ R27, R27, R77 ;  /* 0x0000004d1b1b7220 */ /* 0x000fe20000410000 */
[----:B------:R-:W-:Y:S01]  /*c1f0*/  FADD.FTZ R82, R15, R8 ;  /* 0x000000080f527221 */ /* 0x000fe20000010000 */
[----:B---3--:R-:W-:Y:S01]  /*c200*/  FADD.FTZ R91, R130, R91 ;  /* 0x0000005b825b7221 */ /* 0x008fe20000010000 */
[----:B------:R-:W-:Y:S01]  /*c210*/  F2FP.BF16.F32.PACK_AB R8, R10, R9 ;  /* 0x000000090a08723e */ /* 0x000fe200000010ff */
[----:B------:R-:W-:Y:S01]  /*c220*/  FMUL.FTZ R30, R30, R77 ;  /* 0x0000004d1e1e7220 */ /* 0x000fe20000410000 */
[----:B------:R-:W-:Y:S01]  /*c230*/  F2FP.BF16.F32.PACK_AB R10, R12, R11 ;  /* 0x0000000b0c0a723e */ /* 0x000fe200000010ff */
[----:B------:R-:W-:Y:S01]  /*c240*/  FADD.FTZ R11, R17, R82 ;  /* 0x00000052110b7221 */ /* 0x000fe20000010000 */
[----:B----4-:R-:W-:Y:S01]  /*c250*/  FADD.FTZ R91, R134, R91 ;  /* 0x0000005b865b7221 */ /* 0x010fe20000010000 */
[----:B------:R-:W-:Y:S01]  /*c260*/  F2FP.BF16.F32.PACK_AB R9, R132, R125 ;  /* 0x0000007d8409723e */ /* 0x000fe200000010ff */
[----:B------:R0:W2:Y:S01]  /*c270*/  MUFU.EX2 R82, R103 ;  /* 0x0000006700527308 */ /* 0x0000a20000000800 */
[----:B------:R-:W-:Y:S01]  /*c280*/  FADD.FTZ R12, R20, R11 ;  /* 0x0000000b140c7221 */ /* 0x000fe20000010000 */
[----:B-----5:R-:W-:Y:S01]  /*c290*/  FADD.FTZ R132, R122, R91 ;  /* 0x0000005b7a847221 */ /* 0x020fe20000010000 */
[----:B------:R-:W-:Y:S01]  /*c2a0*/  F2FP.BF16.F32.PACK_AB R11, R133, R129 ;  /* 0x00000081850b723e */ /* 0x000fe200000010ff */
[----:B------:R-:W-:Y:S01]  /*c2b0*/  FFMA.FTZ R91, R74, UR4, -R124 ;  /* 0x000000044a5b7c23 */ /* 0x000fe2000801087c */
[----:B------:R-:W-:Y:S01]  /*c2c0*/  FADD.FTZ R111, R21, R12 ;  /* 0x0000000c156f7221 */ /* 0x000fe20000010000 */
[----:B------:R-:W-:Y:S01]  /*c2d0*/  FADD.FTZ R132, R131, R132 ;  /* 0x0000008483847221 */ /* 0x000fe20000010000 */
[-C--:B------:R-:W-:Y:S01]  /*c2e0*/  FMUL.FTZ R31, R31, R77.reuse ;  /* 0x0000004d1f1f7220 */ /* 0x080fe20000410000 */
[----:B------:R3:W-:Y:S01]  /*c2f0*/  STSM.16.M88.4 [R2+0x24300], R8 ;  /* 0x0243000802007844 */ /* 0x0007e20000000200 */
[----:B------:R-:W-:Y:S01]  /*c300*/  FADD.FTZ R12, R120, R111 ;  /* 0x0000006f780c7221 */ /* 0x000fe20000010000 */
[----:B0-----:R-:W-:Y:S01]  /*c310*/  FADD.FTZ R103, R123, R132 ;  /* 0x000000847b677221 */ /* 0x001fe20000010000 */
[----:B------:R0:W4:Y:S01]  /*c320*/  MUFU.EX2 R74, R102 ;  /* 0x00000066004a7308 */ /* 0x0001220000000800 */
[-C--:B------:R-:W-:Y:S01]  /*c330*/  FMUL.FTZ R34, R34, R77.reuse ;  /* 0x0000004d22227220 */ /* 0x080fe20000410000 */
[----:B------:R-:W-:Y:S01]  /*c340*/  FADD.FTZ R111, R121, R12 ;  /* 0x0000000c796f7221 */ /* 0x000fe20000010000 */
[----:B------:R-:W-:Y:S01]  /*c350*/  FADD.FTZ R103, R126, R103 ;  /* 0x000000677e677221 */ /* 0x000fe20000010000 */
[-C--:B------:R-:W-:Y:S01]  /*c360*/  FMUL.FTZ R35, R35, R77.reuse ;  /* 0x0000004d23237220 */ /* 0x080fe20000410000 */
[-C--:B------:R-:W-:Y:S01]  /*c370*/  FMUL.FTZ R38, R38, R77.reuse ;  /* 0x0000004d26267220 */ /* 0x080fe20000410000 */
[----:B------:R-:W-:Y:S01]  /*c380*/  FADD.FTZ R12, R112, R111 ;  /* 0x0000006f700c7221 */ /* 0x000fe20000010000 */
[----:B------:R-:W-:Y:S01]  /*c390*/  F2FP.BF16.F32.PACK_AB R112, R113, R112 ;  /* 0x000000707170723e */ /* 0x000fe200000010ff */
[-C--:B------:R-:W-:Y:S01]  /*c3a0*/  FMUL.FTZ R39, R39, R77.reuse ;  /* 0x0000004d27277220 */ /* 0x080fe20000410000 */
[-C--:B------:R-:W-:Y:S01]  /*c3b0*/  FMUL.FTZ R42, R42, R77.reuse ;  /* 0x0000004d2a2a7220 */ /* 0x080fe20000410000 */
[-C--:B------:R-:W-:Y:S01]  /*c3c0*/  FMUL.FTZ R43, R43, R77.reuse ;  /* 0x0000004d2b2b7220 */ /* 0x080fe20000410000 */
[-C--:B------:R-:W-:Y:S01]  /*c3d0*/  FMUL.FTZ R46, R46, R77.reuse ;  /* 0x0000004d2e2e7220 */ /* 0x080fe20000410000 */
[----:B------:R-:W-:Y:S01]  /*c3e0*/  FMUL.FTZ R47, R47, R77 ;  /* 0x0000004d2f2f7220 */ /* 0x000fe20000410000 */
[----:B---3--:R-:W-:Y:S01]  /*c3f0*/  F2FP.BF16.F32.PACK_AB R8, R14, R13 ;  /* 0x0000000d0e08723e */ /* 0x008fe200000010ff */
[----:B------:R-:W-:Y:S01]  /*c400*/  FADD.FTZ R14, R114, R103 ;  /* 0x00000067720e7221 */ /* 0x000fe20000010000 */
[----:B------:R-:W-:Y:S01]  /*c410*/  FADD.FTZ R13, R113, R12 ;  /* 0x0000000c710d7221 */ /* 0x000fe20000010000 */
[----:B------:R-:W-:Y:S01]  /*c420*/  F2FP.BF16.F32.PACK_AB R10, R17, R15 ;  /* 0x0000000f110a723e */ /* 0x000fe200000010ff */
[-C--:B------:R-:W-:Y:S01]  /*c430*/  FMUL.FTZ R50, R50, R77.reuse ;  /* 0x0000004d32327220 */ /* 0x080fe20000410000 */
[----:B------:R-:W-:Y:S01]  /*c440*/  FADD.FTZ R14, R127, R14 ;  /* 0x0000000e7f0e7221 */ /* 0x000fe20000010000 */
[----:B0-----:R-:W-:Y:S01]  /*c450*/  FADD.FTZ R102, R116, R13 ;  /* 0x0000000d74667221 */ /* 0x001fe20000010000 */
[----:B------:R-:W-:Y:S01]  /*c460*/  F2FP.BF16.F32.PACK_AB R12, R21, R20 ;  /* 0x00000014150c723e */ /* 0x000fe200000010ff */
[----:B------:R0:W3:Y:S01]  /*c470*/  MUFU.EX2 R17, R90 ;  /* 0x0000005a00117308 */ /* 0x0000e20000000800 */
        /* <DEDUP_REMOVED lines=11> */
[----:B------:R-:W5:Y:S01]  /*c530*/  MUFU.EX2 R20, R83 ;  /* 0x0000005300147308 */ /* 0x000f620000000800 */
[----:B------:R-:W-:Y:S01]  /*c540*/  FADD.FTZ R102, R119, R102 ;  /* 0x0000006677667221 */ /* 0x000fe20000010000 */
[----:B------:R-:W-:Y:S01]  /*c550*/  FADD.FTZ R120, R108, R21 ;  /* 0x000000156c787221 */ /* 0x000fe20000010000 */
[----:B------:R-:W-:Y:S01]  /*c560*/  F2FP.BF16.F32.PACK_AB R13, R131, R122 ;  /* 0x0000007a830d723e */ /* 0x000fe200000010ff */
[----:B------:R1:W-:Y:S01]  /*c570*/  STSM.16.M88.4 [R2+0x25b00], R8 ;  /* 0x025b000802007844 */ /* 0x0003e20000000200 */
[----:B------:R-:W-:Y:S01]  /*c580*/  FADD.FTZ R21, R107, R102 ;  /* 0x000000666b157221 */ /* 0x000fe20000010000 */
[----:B------:R-:W-:Y:S01]  /*c590*/  FADD.FTZ R103, R109, R120 ;  /* 0x000000786d677221 */ /* 0x000fe20000010000 */
[----:B------:R-:W-:Y:S01]  /*c5a0*/  F2FP.BF16.F32.PACK_AB R15, R126, R123 ;  /* 0x0000007b7e0f723e */ /* 0x000fe200000010ff */
[----:B------:R-:W5:Y:S01]  /*c5b0*/  MUFU.EX2 R83, R87 ;  /* 0x0000005700537308 */ /* 0x000f620000000800 */
[----:B------:R-:W-:Y:S01]  /*c5c0*/  FADD.FTZ R21, R110, R21 ;  /* 0x000000156e157221 */ /* 0x000fe20000010000 */
[----:B0-----:R-:W-:Y:S01]  /*c5d0*/  FADD.FTZ R90, R96, R103 ;  /* 0x00000067605a7221 */ /* 0x001fe20000010000 */
[C---:B------:R-:W-:Y:S01]  /*c5e0*/  F2FP.BF16.F32.PACK_AB R96, R97.reuse, R96 ;  /* 0x000000606160723e */ /* 0x040fe200000010ff */
        /* <DEDUP_REMOVED lines=8> */
[----:B-1----:R-:W1:Y:S01]  /*c670*/  MUFU.EX2 R11, R91 ;  /* 0x0000005b000b7308 */ /* 0x002e620000000800 */
[----:B------:R-:W-:Y:S01]  /*c680*/  FADD.FTZ R21, R99, R102 ;  /* 0x0000006663157221 */ /* 0x000fe20000010000 */
[----:B------:R-:W-:Y:S01]  /*c690*/  FADD.FTZ R9, R101, R90 ;  /* 0x0000005a65097221 */ /* 0x000fe20000010000 */
[----:B------:R-:W-:Y:S01]  /*c6a0*/  F2FP.BF16.F32.PACK_AB R99, R4, R99 ;  /* 0x000000630463723e */ /* 0x000fe200000010ff */
[-C--:B------:R-:W-:Y:S01]  /*c6b0*/  FMUL.FTZ R58, R58, R77.reuse ;  /* 0x0000004d3a3a7220 */ /* 0x080fe20000410000 */
[----:B------:R-:W-:Y:S01]  /*c6c0*/  FADD.FTZ R21, R4, R21 ;  /* 0x0000001504157221 */ /* 0x000fe20000010000 */
[----:B------:R-:W-:Y:S01]  /*c6d0*/  FADD.FTZ R8, R88, R9 ;  /* 0x0000000958087221 */ /* 0x000fe20000010000 */
[----:B------:R-:W-:Y:S01]  /*c6e0*/  F2FP.BF16.F32.PACK_AB R104, R105, R104 ;  /* 0x000000686968723e */ /* 0x000fe200000010ff */
[----:B0-----:R-:W0:Y:S01]  /*c6f0*/  MUFU.EX2 R13, R78 ;  /* 0x0000004e000d7308 */ /* 0x001e220000000800 */
[----:B--2---:R-:W-:Y:S01]  /*c700*/  FADD.FTZ R21, R82, R21 ;  /* 0x0000001552157221 */ /* 0x004fe20000010000 */
[----:B------:R-:W-:Y:S01]  /*c710*/  FADD.FTZ R9, R89, R8 ;  /* 0x0000000859097221 */ /* 0x000fe20000010000 */
[----:B------:R-:W-:Y:S01]  /*c720*/  F2FP.BF16.F32.PACK_AB R114, R117, R116 ;  /* 0x000000747572723e */ /* 0x000fe200000010ff */
[----:B------:R-:W-:Y:S01]  /*c730*/  FMUL.FTZ R59, R59, R77 ;  /* 0x0000004d3b3b7220 */ /* 0x000fe20000410000 */
[----:B----4-:R-:W-:Y:S01]  /*c740*/  FADD.FTZ R21, R74, R21 ;  /* 0x000000154a157221 */ /* 0x010fe20000010000 */
[----:B------:R-:W-:Y:S01]  /*c750*/  FADD.FTZ R8, R92, R9 ;  /* 0x000000095c087221 */ /* 0x000fe20000010000 */
[----:B------:R-:W-:Y:S01]  /*c760*/  F2FP.BF16.F32.PACK_AB R115, R118, R115 ;  /* 0x000000737673723e */ /* 0x000fe200000010ff */
[-C--:B------:R-:W-:Y:S01]  /*c770*/  FMUL.FTZ R62, R62, R77.reuse ;  /* 0x0000004d3e3e7220 */ /* 0x080fe20000410000 */
[----:B------:R-:W-:Y:S01]  /*c780*/  FADD.FTZ R10, R94, R21 ;  /* 0x000000155e0a7221 */ /* 0x000fe20000010000 */
[----:B------:R-:W-:Y:S01]  /*c790*/  FADD.FTZ R3, R93, R8 ;  /* 0x000000085d037221 */ /* 0x000fe20000010000 */
[----:B------:R-:W-:Y:S01]  /*c7a0*/  F2FP.BF16.F32.PACK_AB R105, R119, R106 ;  /* 0x0000006a7769723e */ /* 0x000fe200000010ff */
[----:B------:R2:W-:Y:S01]  /*c7b0*/  STSM.16.M88.4 [R2+0x28b00], R112 ;  /* 0x028b007002007844 */ /* 0x0005e20000000200 */
[----:B------:R-:W-:Y:S01]  /*c7c0*/  FADD.FTZ R10, R95, R10 ;  /* 0x0000000a5f0a7221 */ /* 0x000fe20000010000 */
[----:B------:R-:W-:Y:S01]  /*c7d0*/  FADD.FTZ R4, R80, R3 ;  /* 0x0000000350047221 */ /* 0x000fe20000010000 */
[----:B------:R-:W-:Y:S01]  /*c7e0*/  F2FP.BF16.F32.PACK_AB R106, R109, R108 ;  /* 0x0000006c6d6a723e */ /* 0x000fe200000010ff */
[----:B------:R-:W-:Y:S01]  /*c7f0*/  FMUL.FTZ R63, R63, R77 ;  /* 0x0000004d3f3f7220 */ /* 0x000fe20000410000 */
[----:B---3--:R-:W-:Y:S01]  /*c800*/  FADD.FTZ R3, R17, R10 ;  /* 0x0000000a11037221 */ /* 0x008fe20000010000 */
[----:B------:R-:W-:Y:S01]  /*c810*/  FADD.FTZ R9, R81, R4 ;  /* 0x0000000451097221 */ /* 0x000fe20000010000 */
[----:B------:R-:W-:Y:S01]  /*c820*/  F2FP.BF16.F32.PACK_AB R107, R110, R107 ;  /* 0x0000006b6e6b723e */ /* 0x000fe200000010ff */
[-C--:B------:R-:W-:Y:S01]  /*c830*/  FMUL.FTZ R66, R66, R77.reuse ;  /* 0x0000004d42427220 */ /* 0x080fe20000410000 */
[----:B-----5:R-:W-:Y:S01]  /*c840*/  FADD.FTZ R3, R20, R3 ;  /* 0x0000000314037221 */ /* 0x020fe20000010000 */
[----:B------:R-:W-:Y:S01]  /*c850*/  FADD.FTZ R4, R84, R9 ;  /* 0x0000000954047221 */ /* 0x000fe20000010000 */
[----:B------:R-:W-:Y:S01]  /*c860*/  F2FP.BF16.F32.PACK_AB R98, R101, R100 ;  /* 0x000000646562723e */ /* 0x000fe200000010ff */
[----:B------:R2:W-:Y:S01]  /*c870*/  STSM.16.M88.4 [R2+0x2a300], R104 ;  /* 0x02a3006802007844 */ /* 0x0005e20000000200 */
        /* <DEDUP_REMOVED lines=8> */
[----:B-1----:R-:W-:Y:S01]  /*c900*/  FADD.FTZ R8, R11, R8 ;  /* 0x000000080b087221 */ /* 0x002fe20000010000 */
[----:B------:R-:W-:Y:S01]  /*c910*/  F2FP.BF16.F32.PACK_AB R90, R93, R92 ;  /* 0x0000005c5d5a723e */ /* 0x000fe200000010ff */
[----:B------:R-:W-:Y:S01]  /*c920*/  FADD.FTZ R3, R73, R4 ;  /* 0x0000000449037221 */ /* 0x000fe20000010000 */
[----:B------:R-:W-:Y:S01]  /*c930*/  F2FP.BF16.F32.PACK_AB R91, R95, R94 ;  /* 0x0000005e5f5b723e */ /* 0x000fe200000010ff */
[----:B------:R-:W-:Y:S01]  /*c940*/  FADD.FTZ R8, R75, R8 ;  /* 0x000000084b087221 */ /* 0x000fe20000010000 */
[----:B------:R-:W-:Y:S01]  /*c950*/  F2FP.BF16.F32.PACK_AB R80, R81, R80 ;  /* 0x000000505150723e */ /* 0x000fe200000010ff */
[----:B------:R-:W-:Y:S01]  /*c960*/  FADD.FTZ R4, R76, R3 ;  /* 0x000000034c047221 */ /* 0x000fe20000010000 */
[----:B------:R-:W-:Y:S01]  /*c970*/  F2FP.BF16.F32.PACK_AB R72, R73, R72 ;  /* 0x000000484948723e */ /* 0x000fe200000010ff */
[----:B------:R2:W-:Y:S01]  /*c980*/  STSM.16.M88.4 [R2+0x2d300], R88 ;  /* 0x02d3005802007844 */ /* 0x0005e20000000200 */
[----:B------:R-:W-:Y:S01]  /*c990*/  F2FP.BF16.F32.PACK_AB R81, R20, R17 ;  /* 0x000000111451723e */ /* 0x000fe200000010ff */
[----:B0-----:R-:W-:Y:S01]  /*c9a0*/  FADD.FTZ R8, R13, R8 ;  /* 0x000000080d087221 */ /* 0x001fe20000010000 */
[----:B------:R-:W-:Y:S01]  /*c9b0*/  F2FP.BF16.F32.PACK_AB R82, R85, R84 ;  /* 0x000000545552723e */ /* 0x000fe200000010ff */
[----:B------:R-:W-:Y:S01]  /*c9c0*/  FADD.FTZ R4, R7, R4 ;  /* 0x0000000407047221 */ /* 0x000fe20000010000 */
[----:B------:R-:W-:Y:S01]  /*c9d0*/  F2FP.BF16.F32.PACK_AB R83, R83, R86 ;  /* 0x000000565353723e */ /* 0x000fe200000010ff */
[----:B------:R-:W-:Y:S01]  /*c9e0*/  FADD.FTZ R3, R79, R8 ;  /* 0x000000084f037221 */ /* 0x000fe20000010000 */
[----:B------:R-:W-:Y:S01]  /*c9f0*/  F2FP.BF16.F32.PACK_AB R73, R75, R11 ;  /* 0x0000000b4b49723e */ /* 0x000fe200000010ff */
[----:B------:R-:W-:Y:S01]  /*ca00*/  FMUL.FTZ R70, R70, R77 ;  /* 0x0000004d46467220 */ /* 0x000fe20000410000 */
[----:B------:R-:W-:Y:S01]  /*ca10*/  F2FP.BF16.F32.PACK_AB R74, R7, R76 ;  /* 0x0000004c074a723e */ /* 0x000fe200000010ff */
[----:B------:R2:W-:Y:S01]  /*ca20*/  STSM.16.M88.4 [R2+0x2eb00], R80 ;  /* 0x02eb005002007844 */ /* 0x0005e20000000200 */
[----:B------:R-:W-:Y:S01]  /*ca30*/  F2FP.BF16.F32.PACK_AB R75, R79, R13 ;  /* 0x0000000d4f4b723e */ /* 0x000fe200000010ff */
[----:B------:R-:W-:Y:S01]  /*ca40*/  FMUL.FTZ R71, R71, R77 ;  /* 0x0000004d47477220 */ /* 0x000fe20000410000 */
[----:B------:R-:W-:-:S02]  /*ca50*/  IMAD.MOV.U32 R7, RZ, RZ, R5 ;  /* 0x000000ffff077224 */ /* 0x000fc400078e0005 */
[----:B------:R-:W-:Y:S01]  /*ca60*/  IMAD.MOV.U32 R9, RZ, RZ, R0 ;  /* 0x000000ffff097224 */ /* 0x000fe200078e0000 */
[----:B------:R2:W-:Y:S01]  /*ca70*/  STSM.16.M88.4 [R2+0x30300], R72 ;  /* 0x0303004802007844 */ /* 0x0005e20000000200 */
        /* <DEDUP_REMOVED lines=8> */
.L_x_11809:
[----:B------:R-:W-:Y:S06]  /*cb00*/  BAR.ARV 0x8, 0x200 ;  /* 0x0208000000007b1d */ /* 0x000fec0000002000 */
[----:B------:R-:W-:Y:S05]  /*cb10*/  @!P0 BRA `(.L_x_11819) ;  /* 0x0000000000048947 */ /* 0x000fea0003800000 */
[----:B------:R-:W-:Y:S01]  /*cb20*/  BPT.TRAP 0x1 ;  /* 0x000000040000795c */ /* 0x000fe20000300000 */
.L_x_11819:
[----:B------:R-:W-:Y:S01]  /*cb30*/  ULEA UR5, UR36, UR37, 0x3 ;  /* 0x0000002524057291 */ /* 0x000fe2000f8e183f */
[----:B------:R-:W-:-:S05]  /*cb40*/  IMAD.U32 R6, RZ, RZ, UR38 ;  /* 0x00000026ff067e24 */ /* 0x000fca000f8e00ff */
[----:B------:R-:W-:-:S04]  /*cb50*/  SHF.L.U32 R6, R6, 0x1f, RZ ;  /* 0x0000001f06067819 */ /* 0x000fc800000006ff */
[----:B------:R0:W1:Y:S01]  /*cb60*/  SYNCS.PHASECHK.TRANS64.TRYWAIT P2, [UR5+0x31c50], R6 ;  /* 0x031c5006ff0075a7 */ /* 0x0000620008040145 */
[----:B------:R-:W-:Y:S05]  /*cb70*/  @!P0 BRA `(.L_x_11820) ;  /* 0x0000000000048947 */ /* 0x000fea0003800000 */
[----:B------:R-:W-:Y:S01]  /*cb80*/  BPT.TRAP 0x1 ;  /* 0x000000040000795c */ /* 0x000fe20000300000 */
.L_x_11820:
[----:B-1----:R-:W-:Y:S05]  /*cb90*/  @P2 BRA `(.L_x_11821) ;  /* 0x0000000000082947 */ /* 0x002fea0003800000 */
[----:B------:R-:W1:Y:S02]  /*cba0*/  SYNCS.PHASECHK.TRANS64.TRYWAIT P0, [UR5+0x31c50], R6 ;  /* 0x031c5006ff0075a7 */ /* 0x000e640008000145 */
[----:B-1----:R-:W-:Y:S05]  /*cbb0*/  @!P0 BRA `(.L_x_11822) ;  /* 0x0000006c00f48947 */ /* 0x002fea0003800000 */
.L_x_11821:
[----:B------:R-:W-:Y:S01]  /*cbc0*/  UIADD3 UR37, UR37, 0x200, URZ ;  /* 0x0000020025257890 */ /* 0x000fe2000fffe03f */
[----:B------:R-:W-:Y:S01]  /*cbd0*/  WARPGROUP.ARRIVE ;  /* 0x00000000000079c5 */ /* 0x000fe20000000000 */
[----:B------:R-:W-:Y:S01]  /*cbe0*/  ULOP3.LUT UR60, UR60, 0x10000, URZ, 0xfc, !UPT ;  /* 0x000100003c3c7892 */ /* 0x000fe2000f8efc3f */
[----:B-1----:R-:W1:Y:S01]  /*cbf0*/  SHFL.BFLY PT, R7, R4, 0x2, 0x1f ;  /* 0x0c401f0004077f89 */ /* 0x002e6200000e0000 */
[----:B------:R-:W-:Y:S01]  /*cc00*/  USHF.R.U32.HI UR37, URZ, 0x4, UR37 ;  /* 0x000000043f257899 */ /* 0x000fe20008011625 */
[----:B------:R-:W-:Y:S01]  /*cc10*/  R2UR UR7, R149 ;  /* 0x00000000950772ca */ /* 0x000fe200000e0000 */
[----:B------:R-:W-:Y:S01]  /*cc20*/  UMOV UR9, 0xc0000010 ;  /* 0xc000001000097882 */ /* 0x000fe20000000000 */
[----:B------:R-:W-:Y:S01]  /*cc30*/  UMOV UR11, 0x80000020 ;  /* 0x80000020000b7882 */ /* 0x000fe20000000000 */
[----:B------:R-:W-:Y:S01]  /*cc40*/  ULOP3.LUT UR37, UR37, 0x3fff, URZ, 0xc0, !UPT ;  /* 0x00003fff25257892 */ /* 0x000fe2000f8ec03f */
[----:B0-----:R-:W0:Y:S01]  /*cc50*/  SHFL.BFLY PT, R6, R3, 0x2, 0x1f ;  /* 0x0c401f0003067f89 */ /* 0x001e2200000e0000 */
[----:B------:R-:W-:Y:S01]  /*cc60*/  UMOV UR8, UR60 ;  /* 0x0000003c00087c82 */ /* 0x000fe20008000000 */
[----:B------:R-:W-:Y:S01]  /*cc70*/  IMAD.U32 R13, RZ, RZ, UR4 ;  /* 0x00000004ff0d7e24 */ /* 0x000fe2000f8e00ff */
[----:B------:R-:W-:Y:S01]  /*cc80*/  ULOP3.LUT UR6, UR37, 0x2400000, URZ, 0xfc, !UPT ;  /* 0x0240000025067892 */ /* 0x000fe2000f8efc3f */
[----:B--2---:R-:W-:-:S03]  /*cc90*/  IMAD.MOV.U32 R72, RZ, RZ, -0x800000 ;  /* 0xff800000ff487424 */ /* 0x004fc600078e00ff */
[----:B------:R-:W-:Y:S02]  /*cca0*/  UIMAD UR6, UR36, 0x6c0, UR6 ;  /* 0x000006c0240678a4 */ /* 0x000fe4000f8e0206 */
[----:B------:R-:W-:Y:S02]  /*ccb0*/  UIADD3 UR36, UR36, 0x1, URZ ;  /* 0x0000000124247890 */ /* 0x000fe4000fffe03f */
[----:B------:R-:W-:Y:S02]  /*ccc0*/  UIADD3 UR7, UR7, 0x1, URZ ;  /* 0x0000000107077890 */ /* 0x000fe4000fffe03f */
        /* <DEDUP_REMOVED lines=12> */
[----:B------:R-:W-:Y:S01]  /*cd90*/  IMAD.U32 R149, RZ, RZ, UR7 ;  /* 0x00000007ff957e24 */ /* 0x000fe2000f8e00ff */
[----:B------:R-:W-:-:S02]  /*cda0*/  USEL UR36, UR36, URZ, UP0 ;  /* 0x0000003f24247287 */ /* 0x000fc40008000000 */
[----:B------:R-:W1:Y:S01]  /*cdb0*/  SHFL.BFLY PT, R9, R8, 0x1, 0x1f ;  /* 0x0c201f0008097f89 */ /* 0x000e6200000e0000 */
[----:B0-----:R-:W-:Y:S01]  /*cdc0*/  FADD.FTZ R11, R7, R6 ;  /* 0x00000006070b7221 */ /* 0x001fe20000010000 */
[----:B------:R-:W-:Y:S01]  /*cdd0*/  IMAD.U32 R7, RZ, RZ, UR4 ;  /* 0x00000004ff077e24 */ /* 0x000fe2000f8e00ff */
[----:B------:R-:W-:Y:S01]  /*cde0*/  USEL UR4, URZ, 0x1, UP0 ;  /* 0x000000013f047887 */ /* 0x000fe20008000000 */
[----:B-1----:R-:W-:Y:S02]  /*cdf0*/  FADD.FTZ R12, R8, R9 ;  /* 0x00000009080c7221 */ /* 0x002fe40000010000 */
[----:B------:R-:W-:Y:S01]  /*ce00*/  FSETP.NE.FTZ.AND P0, PT, R11, RZ, PT ;  /* 0x000000ff0b00720b */ /* 0x000fe20003f15000 */
[----:B------:R-:W-:Y:S01]  /*ce10*/  IMAD.U32 R8, RZ, RZ, UR5 ;  /* 0x00000005ff087e24 */ /* 0x000fe2000f8e00ff */
[----:B------:R-:W-:Y:S01]  /*ce20*/  ULOP3.LUT UR38, UR38, UR4, URZ, 0x3c, !UPT ;  /* 0x0000000426267292 */ /* 0x000fe2000f8e3c3f */
        /* <DEDUP_REMOVED lines=68> */
[----:B------:R1:W-:Y:S01]  /*d270*/  @!P1 SYNCS.ARRIVE.TRANS64.RED.A1T0 RZ, [R8+URZ], RZ ;  /* 0x000000ff08ff99a7 */ /* 0x0003e2000810043f */
[-C--:B---3--:R-:W-:Y:S01]  /*d280*/  FMUL.FTZ R73, R36, R4.reuse ;  /* 0x0000000424497220 */ /* 0x088fe20000410000 */
        /* <DEDUP_REMOVED lines=47> */
.L_x_11792:
        /* <DEDUP_REMOVED lines=10> */
[----:B------:R-:W-:Y:S01]  /*d620*/  R2UR UR11, R144 ;  /* 0x00000000900b72ca */ /* 0x000fe200000e0000 */
[----:B------:R-:W-:Y:S01]  /*d630*/  IMAD R9, R148, 0x20, R22 ;  /* 0x0000002094097824 */ /* 0x000fe200078e0216 */
[----:B------:R-:W-:-:S05]  /*d640*/  R2UR UR13, R145 ;  /* 0x00000000910d72ca */ /* 0x000fca00000e0000 */
[----:B------:R-:W-:Y:S01]  /*d650*/  BAR.SYNC.DEFER_BLOCKING 0x1, 0x180 ;  /* 0x0046000000007b1d */ /* 0x000fe20000010000 */
[----:B------:R-:W-:Y:S01]  /*d660*/  VIADD R87, R19, UR61 ;  /* 0x0000003d13577c36 */ /* 0x000fe20008000000 */
[----:B------:R-:W-:Y:S02]  /*d670*/  F2FP.BF16.F32.PACK_AB R6, R77, R6 ;  /* 0x000000064d06723e */ /* 0x000fe400000010ff */
[----:B------:R-:W-:Y:S01]  /*d680*/  F2FP.BF16.F32.PACK_AB R27, R64, R27 ;  /* 0x0000001b401b723e */ /* 0x000fe200000010ff */
[----:B------:R-:W-:-:S03]  /*d690*/  IMAD.MOV.U32 R58, RZ, RZ, R87 ;  /* 0x000000ffff3a7224 */ /* 0x000fc600078e0057 */
[----:B------:R-:W1:Y:S01]  /*d6a0*/  LDC R0, c[0x0][0xbe8] ;  /* 0x0002fa00ff007b82 */ /* 0x000e620000000800 */
[----:B------:R-:W-:Y:S01]  /*d6b0*/  ULDC.64 UR8, c[0x0][0xb90] ;  /* 0x0002e40000087ab9 */ /* 0x000fe20000000a00 */
[----:B------:R-:W-:Y:S01]  /*d6c0*/  F2FP.BF16.F32.PACK_AB R37, R38, R37 ;  /* 0x000000252625723e */ /* 0x000fe200000010ff */
[----:B------:R-:W-:Y:S01]  /*d6d0*/  ULDC.64 UR14, c[0x0][0x208] ;  /* 0x00008200000e7ab9 */ /* 0x000fe20000000a00 */
[----:B------:R-:W-:Y:S01]  /*d6e0*/  USHF.R.S32.HI UR10, URZ, 0x1f, UR11 ;  /* 0x0000001f3f0a7899 */ /* 0x000fe2000801140b */
[----:B------:R-:W-:Y:S01]  /*d6f0*/  F2FP.BF16.F32.PACK_AB R36, R65, R36 ;  /* 0x000000244124723e */ /* 0x000fe200000010ff */
[----:B------:R-:W-:Y:S01]  /*d700*/  USHF.R.S32.HI UR12, URZ, 0x1f, UR13 ;  /* 0x0000001f3f0c7899 */ /* 0x000fe2000801140d */
[----:B------:R-:W-:Y:S02]  /*d710*/  F2FP.BF16.F32.PACK_AB R38, R69, R68 ;  /* 0x000000444526723e */ /* 0x000fe400000010ff */
[----:B------:R-:W-:Y:S01]  /*d720*/  F2FP.BF16.F32.PACK_AB R39, R66, R39 ;  /* 0x000000274227723e */ /* 0x000fe200000010ff */
[----:B------:R-:W-:Y:S01]  /*d730*/  UMOV UR6, UR37 ;  /* 0x0000002500067c82 */ /* 0x000fe20008000000 */
[----:B0-----:R-:W-:Y:S01]  /*d740*/  UMOV UR7, UR5 ;  /* 0x0000000500077c82 */ /* 0x001fe20008000000 */
[----:B------:R-:W-:Y:S01]  /*d750*/  UIMAD UR5, UR10, UR8, URZ ;  /* 0x000000080a0572a4 */ /* 0x000fe2000f8e023f */
[----:B------:R-:W-:-:S02]  /*d760*/  IMAD.U32 R34, RZ, RZ, UR6 ;  /* 0x00000006ff227e24 */ /* 0x000fc4000f8e00ff */
[----:B------:R-:W-:Y:S01]  /*d770*/  IMAD.U32 R35, RZ, RZ, UR7 ;  /* 0x00000007ff237e24 */ /* 0x000fe2000f8e00ff */
[----:B------:R-:W-:Y:S02]  /*d780*/  UIMAD.WIDE.U32 UR6, UR11, UR8, URZ ;  /* 0x000000080b0672a5 */ /* 0x000fe4000f8e003f */
[----:B------:R-:W-:Y:S01]  /*d790*/  UIMAD UR5, UR11, UR9, UR5 ;  /* 0x000000090b0572a4 */ /* 0x000fe2000f8e0205 */
[--C-:B------:R-:W-:Y:S02]  /*d7a0*/  IMAD.WIDE R4, R153, 0x2, R34.reuse ;  /* 0x0000000299047825 */ /* 0x100fe400078e0222 */
[----:B------:R-:W-:Y:S01]  /*d7b0*/  ULDC.64 UR8, c[0x0][0xb98] ;  /* 0x0002e60000087ab9 */ /* 0x000fe20000000a00 */
[----:B------:R-:W-:Y:S01]  /*d7c0*/  UIADD3 UR7, UR7, UR5, URZ ;  /* 0x0000000507077290 */ /* 0x000fe2000fffe03f */
[----:B------:R-:W-:Y:S01]  /*d7d0*/  IMAD.WIDE R34, R9, 0x2, R34 ;  /* 0x0000000209227825 */ /* 0x000fe200078e0222 */
[C---:B------:R-:W-:Y:S01]  /*d7e0*/  IADD3 R31, P1, R4.reuse, 0x6000, RZ ;  /* 0x00006000041f7810 */ /* 0x040fe20007f3e0ff */
[----:B------:R-:W-:Y:S01]  /*d7f0*/  UIMAD UR5, UR12, UR8, URZ ;  /* 0x000000080c0572a4 */ /* 0x000fe2000f8e023f */
[----:B------:R-:W-:Y:S01]  /*d800*/  IADD3 R15, P0, R4, 0x6020, RZ ;  /* 0x00006020040f7810 */ /* 0x000fe20007f1e0ff */
[----:B------:R-:W-:Y:S01]  /*d810*/  UIMAD.WIDE.U32 UR6, UR13, UR8, UR6 ;  /* 0x000000080d0672a5 */ /* 0x000fe2000f8e0006 */
[----:B------:R-:W-:Y:S01]  /*d820*/  LOP3.LUT R16, R31, 0x180, RZ, 0xc0, !PT ;  /* 0x000001801f107812 */ /* 0x000fe200078ec0ff */
[----:B------:R-:W-:Y:S01]  /*d830*/  IMAD.X R25, RZ, RZ, R5, P1 ;  /* 0x000000ffff197224 */ /* 0x000fe200008e0605 */
[----:B-1----:R-:W-:Y:S01]  /*d840*/  ISETP.NE.AND P1, PT, R0, 0x1, PT ;  /* 0x000000010000780c */ /* 0x002fe20003f25270 */
[----:B------:R-:W-:Y:S01]  /*d850*/  UIMAD UR5, UR13, UR9, UR5 ;  /* 0x000000090d0572a4 */ /* 0x000fe2000f8e0205 */
[----:B------:R-:W-:-:S02]  /*d860*/  LOP3.LUT R14, R15, 0x180, RZ, 0xc0, !PT ;  /* 0x000001800f0e7812 */ /* 0x000fc400078ec0ff */
[----:B------:R-:W-:Y:S01]  /*d870*/  SHF.R.U64 R16, R16, 0x3, RZ ;  /* 0x0000000310107819 */ /* 0x000fe200000012ff */
[----:B------:R-:W-:Y:S01]  /*d880*/  ULDC.64 UR8, c[0x0][0xae8] ;  /* 0x0002ba0000087ab9 */ /* 0x000fe20000000a00 */
[----:B------:R-:W-:Y:S02]  /*d890*/  IADD3 R63, P5, R34, 0x7800, RZ ;  /* 0x00007800223f7810 */ /* 0x000fe40007fbe0ff */
[----:B------:R-:W-:Y:S02]  /*d8a0*/  SHF.R.U64 R14, R14, 0x3, RZ ;  /* 0x000000030e0e7819 */ /* 0x000fe400000012ff */
[----:B------:R-:W-:Y:S02]  /*d8b0*/  LOP3.LUT R9, R4, 0x180, RZ, 0xc0, !PT ;  /* 0x0000018004097812 */ /* 0x000fe400078ec0ff */
[----:B------:R-:W-:Y:S01]  /*d8c0*/  LOP3.LUT R24, R16, R31, RZ, 0x3c, !PT ;  /* 0x0000001f10187212 */ /* 0x000fe200078e3cff */
[----:B------:R-:W0:Y:S01]  /*d8d0*/  @P1 LDC R62, c[0x0][0xbec] ;  /* 0x0002fb00ff3e1b82 */ /* 0x000e220000000800 */
[----:B------:R-:W-:-:S02]  /*d8e0*/  LOP3.LUT R16, R63, 0x180, RZ, 0xc0, !PT ;  /* 0x000001803f107812 */ /* 0x000fc400078ec0ff */
[----:B------:R-:W-:Y:S01]  /*d8f0*/  LOP3.LUT R14, R14, R15, RZ, 0x3c, !PT ;  /* 0x0000000f0e0e7212 */ /* 0x000fe200078e3cff */
[--C-:B------:R-:W-:Y:S01]  /*d900*/  IMAD.X R15, RZ, RZ, R5.reuse, P0 ;  /* 0x000000ffff0f7224 */ /* 0x100fe200000e0605 */
[----:B------:R-:W-:Y:S02]  /*d910*/  SHF.R.U64 R9, R9, 0x3, RZ ;  /* 0x0000000309097819 */ /* 0x000fe400000012ff */
[----:B------:R-:W-:Y:S01]  /*d920*/  IADD3 R33, P0, R34, 0x1800, RZ ;  /* 0x0000180022217810 */ /* 0x000fe20007f1e0ff */
[----:B------:R-:W1:Y:S01]  /*d930*/  @P1 LDC R67, c[0x0][0xbf0] ;  /* 0x0002fc00ff431b82 */ /* 0x000e620000000800 */
        /* <DEDUP_REMOVED lines=8> */
[----:B------:R-:W-:-:S02]  /*d9c0*/  LOP3.LUT R32, R33, 0x180, RZ, 0xc0, !PT ;  /* 0x0000018021207812 */ /* 0x000fc400078ec0ff */
[----:B------:R-:W-:Y:S02]  /*d9d0*/  LOP3.LUT R16, R16, R63, RZ, 0x3c, !PT ;  /* 0x0000003f10107212 */ /* 0x000fe400078e3cff */
[----:B------:R-:W-:Y:S01]  /*d9e0*/  MOV R63, R4 ;  /* 0x00000004003f7202 */ /* 0x000fe20000000f00 */
[----:B0-----:R-:W-:Y:S01]  /*d9f0*/  @P1 IMAD.HI.U32 R62, R87, R62, RZ ;  /* 0x0000003e573e1227 */ /* 0x001fe200078e00ff */
[----:B------:R-:W-:Y:S02]  /*da00*/  LOP3.LUT R10, R29, 0x180, RZ, 0xc0, !PT ;  /* 0x000001801d0a7812 */ /* 0x000fe400078ec0ff */
[----:B------:R-:W-:Y:S02]  /*da10*/  F2FP.BF16.F32.PACK_AB R4, R78, R7 ;  /* 0x000000074e04723e */ /* 0x000fe400000010ff */
[----:B------:R-:W-:Y:S02]  /*da20*/  SHF.R.U64 R32, R32, 0x3, RZ ;  /* 0x0000000320207819 */ /* 0x000fe400000012ff */
[----:B------:R-:W-:-:S02]  /*da30*/  F2FP.BF16.F32.PACK_AB R5, R86, R83 ;  /* 0x000000535605723e */ /* 0x000fc400000010ff */
[----:B-1----:R-:W-:Y:S02]  /*da40*/  @P1 SHF.R.U32.HI R58, RZ, R67, R62 ;  /* 0x00000043ff3a1219 */ /* 0x002fe4000001163e */
[----:B------:R-:W-:Y:S02]  /*da50*/  F2FP.BF16.F32.PACK_AB R7, R85, R84 ;  /* 0x000000545507723e */ /* 0x000fe400000010ff */
[----:B------:R-:W-:Y:S01]  /*da60*/  MOV R67, R14 ;  /* 0x0000000e00437202 */ /* 0x000fe20000000f00 */
[--C-:B------:R-:W-:Y:S01]  /*da70*/  IMAD.MOV R71, RZ, RZ, -R58.reuse ;  /* 0x000000ffff477224 */ /* 0x100fe200078e0a3a */
[----:B------:R-:W-:Y:S01]  /*da80*/  SHF.R.U64 R10, R10, 0x3, RZ ;  /* 0x000000030a0a7819 */ /* 0x000fe200000012ff */
[----:B------:R0:W-:Y:S01]  /*da90*/  STSM.16.M88.4 [R63], R4 ;  /* 0x000000043f007844 */ /* 0x0001e20000000200 */
[----:B------:R-:W-:Y:S01]  /*daa0*/  LOP3.LUT R32, R32, R33, RZ, 0x3c, !PT ;  /* 0x0000002120207212 */ /* 0x000fe200078e3cff */
[----:B------:R-:W-:Y:S01]  /*dab0*/  IMAD R15, R0, R71, R87 ;  /* 0x00000047000f7224 */ /* 0x000fe200078e0257 */
[----:B------:R-:W-:Y:S01]  /*dac0*/  MOV R77, R24 ;  /* 0x00000018004d7202 */ /* 0x000fe20000000f00 */
[----:B------:R-:W-:Y:S01]  /*dad0*/  IMAD.X R33, RZ, RZ, R35, P0 ;  /* 0x000000ffff217224 */ /* 0x000fe200000e0623 */
[----:B------:R-:W-:Y:S01]  /*dae0*/  SHF.R.S32.HI R14, RZ, 0x1f, R58 ;  /* 0x0000001fff0e7819 */ /* 0x000fe2000001143a */
[----:B------:R-:W-:Y:S01]  /*daf0*/  IMAD.U32 R25, RZ, RZ, UR5 ;  /* 0x00000005ff197e24 */ /* 0x000fe2000f8e00ff */
[----:B------:R-:W-:Y:S01]  /*db00*/  LOP3.LUT R10, R10, R29, RZ, 0x3c, !PT ;  /* 0x0000001d0a0a7212 */ /* 0x000fe200078e3cff */
[----:B------:R-:W-:Y:S01]  /*db10*/  ULDC UR5, c[0x0][0xa88] ;  /* 0x0002a20000057ab9 */ /* 0x000fe20000000800 */
[----:B------:R-:W-:-:S02]  /*db20*/  IADD3 R29, P3, R34, 0x4800, RZ ;  /* 0x00004800221d7810 */ /* 0x000fc40007f7e0ff */
[----:B------:R-:W-:Y:S02]  /*db30*/  IADD3 R31, P2, R34, 0x3000, RZ ;  /* 0x00003000221f7810 */ /* 0x000fe40007f5e0ff */
[----:B------:R-:W-:Y:S02]  /*db40*/  LOP3.LUT R28, R29, 0x180, RZ, 0xc0, !PT ;  /* 0x000001801d1c7812 */ /* 0x000fe400078ec0ff */
[----:B------:R-:W-:Y:S02]  /*db50*/  LOP3.LUT R8, R17, 0x180, RZ, 0xc0, !PT ;  /* 0x0000018011087812 */ /* 0x000fe400078ec0ff */
[----:B0-----:R-:W-:Y:S01]  /*db60*/  IADD3 R4, P0, R58, UR6, RZ ;  /* 0x000000063a047c10 */ /* 0x001fe2000ff1e0ff */
[----:B------:R-:W-:Y:S01]  /*db70*/  IMAD R58, R0, UR5, RZ ;  /* 0x00000005003a7c24 */ /* 0x000fe2000f8e02ff */
[----:B------:R-:W-:Y:S02]  /*db80*/  SHF.R.S32.HI R6, RZ, 0x1f, R15 ;  /* 0x0000001fff067819 */ /* 0x000fe4000001140f */
[----:B------:R-:W-:Y:S01]  /*db90*/  IADD3.X R5, R14, UR7, R25, P0, !PT ;  /* 0x000000070e057c10 */ /* 0x000fe200087fe419 */
[----:B------:R-:W-:Y:S01]  /*dba0*/  ULDC.64 UR6, c[0x0][0xb88] ;  /* 0x0002e20000067ab9 */ /* 0x000fe20000000a00 */
[----:B------:R-:W-:Y:S01]  /*dbb0*/  LOP3.LUT R30, R31, 0x180, RZ, 0xc0, !PT ;  /* 0x000001801f1e7812 */ /* 0x000fe200078ec0ff */
[----:B------:R-:W-:Y:S01]  /*dbc0*/  IMAD R6, R6, UR6, RZ ;  /* 0x0000000606067c24 */ /* 0x000fe2000f8e02ff */
[----:B------:R-:W-:Y:S01]  /*dbd0*/  LOP3.LUT R12, R21, 0x180, RZ, 0xc0, !PT ;  /* 0x00000180150c7812 */ /* 0x000fe200078ec0ff */
[----:B------:R-:W-:Y:S01]  /*dbe0*/  IMAD.WIDE.U32 R4, R15, UR6, R4 ;  /* 0x000000060f047c25 */ /* 0x000fe2000f8e0004 */
[----:B------:R-:W-:-:S02]  /*dbf0*/  SHF.R.U64 R28, R28, 0x3, RZ ;  /* 0x000000031c1c7819 */ /* 0x000fc400000012ff */
[----:B------:R-:W-:Y:S01]  /*dc00*/  MOV R78, R10 ;  /* 0x0000000a004e7202 */ /* 0x000fe20000000f00 */
[----:B------:R-:W-:Y:S01]  /*dc10*/  IMAD R15, R15, UR7, R6 ;  /* 0x000000070f0f7c24 */ /* 0x000fe2000f8e0206 */
[----:B------:R-:W-:Y:S01]  /*dc20*/  SHF.R.U64 R8, R8, 0x3, RZ ;  /* 0x0000000308087819 */ /* 0x000fe200000012ff */
[----:B------:R-:W-:Y:S01]  /*dc30*/  VIADD R11, R152, UR61 ;  /* 0x0000003d980b7c36 */ /* 0x000fe20008000000 */
[----:B------:R-:W-:Y:S01]  /*dc40*/  SHF.R.U64 R30, R30, 0x3, RZ ;  /* 0x000000031e1e7819 */ /* 0x000fe200000012ff */
[----:B------:R-:W-:Y:S01]  /*dc50*/  ULDC.64 UR6, c[0x0][0xb50] ;  /* 0x0002d40000067ab9 */ /* 0x000fe20000000a00 */
[----:B------:R-:W-:Y:S01]  /*dc60*/  SHF.R.U64 R12, R12, 0x3, RZ ;  /* 0x000000030c0c7819 */ /* 0x000fe200000012ff */
[----:B------:R-:W-:Y:S01]  /*dc70*/  VIADD R7, R11, 0x8 ;  /* 0x000000080b077836 */ /* 0x000fe20000000000 */
[----:B------:R-:W-:Y:S01]  /*dc80*/  LOP3.LUT R28, R28, R29, RZ, 0x3c, !PT ;  /* 0x0000001d1c1c7212 */ /* 0x000fe200078e3cff */
[----:B------:R-:W-:Y:S01]  /*dc90*/  IMAD.X R29, RZ, RZ, R35, P3 ;  /* 0x000000ffff1d7224 */ /* 0x000fe200018e0623 */
[----:B------:R-:W-:Y:S01]  /*dca0*/  LOP3.LUT P0, RZ, R150, 0x3, RZ, 0xc0, !PT ;  /* 0x0000000396ff7812 */ /* 0x000fe2000780c0ff */
[----:B------:R-:W-:Y:S01]  /*dcb0*/  IMAD.IADD R5, R5, 0x1, R15 ;  /* 0x0000000105057824 */ /* 0x000fe200078e020f */
[----:B------:R-:W-:-:S02]  /*dcc0*/  LEA R85, P3, R4, UR6, 0x2 ;  /* 0x0000000604557c11 */ /* 0x000fc4000f8610ff */
[----:B------:R-:W-:Y:S02]  /*dcd0*/  LOP3.LUT R8, R8, R17, RZ, 0x3c, !PT ;  /* 0x0000001108087212 */ /* 0x000fe400078e3cff */
[----:B------:R-:W-:Y:S01]  /*dce0*/  LOP3.LUT R30, R30, R31, RZ, 0x3c, !PT ;  /* 0x0000001f1e1e7212 */ /* 0x000fe200078e3cff */
[----:B------:R-:W-:Y:S01]  /*dcf0*/  IMAD.X R31, RZ, RZ, R35, P2 ;  /* 0x000000ffff1f7224 */ /* 0x000fe200010e0623 */
[----:B------:R-:W-:Y:S01]  /*dd00*/  LOP3.LUT R12, R12, R21, RZ, 0x3c, !PT ;  /* 0x000000150c0c7212 */ /* 0x000fe200078e3cff */
[----:B------:R-:W-:Y:S01]  /*dd10*/  SHFL.IDX PT, R62, R85, RZ, 0x1c1f ;  /* 0x001c1fff553e7589 */ /* 0x000fe200000e0000 */
[-C--:B------:R-:W-:Y:S02]  /*dd20*/  ISETP.GE.OR P2, PT, R11, R58.reuse, P0 ;  /* 0x0000003a0b00720c */ /* 0x080fe40000746670 */
[----:B------:R-:W-:Y:S01]  /*dd30*/  ISETP.GE.OR P0, PT, R7, R58, P0 ;  /* 0x0000003a0700720c */ /* 0x000fe20000706670 */
[----:B------:R-:W-:Y:S01]  /*dd40*/  SHFL.IDX PT, R70, R85, 0x1, 0x1c1f ;  /* 0x003c1f0055467f89 */ /* 0x000fe200000e0000 */
[----:B------:R-:W-:-:S02]  /*dd50*/  LEA.HI.X R86, R4, UR7, R5, 0x2, P3 ;  /* 0x0000000704567c11 */ /* 0x000fc400098f1405 */
[----:B------:R-:W-:Y:S02]  /*dd60*/  MOV R84, R8 ;  /* 0x0000000800547202 */ /* 0x000fe40000000f00 */
[----:B------:R-:W-:Y:S01]  /*dd70*/  F2FP.BF16.F32.PACK_AB R4, R75, R74 ;  /* 0x0000004a4b04723e */ /* 0x000fe200000010ff */
[----:B------:R-:W0:Y:S01]  /*dd80*/  SHFL.IDX PT, R63, R86, RZ, 0x1c1f ;  /* 0x001c1fff563f7589 */ /* 0x000e2200000e0000 */
[----:B------:R-:W-:Y:S02]  /*dd90*/  F2FP.BF16.F32.PACK_AB R5, R81, R80 ;  /* 0x000000505105723e */ /* 0x000fe400000010ff */
[----:B------:R-:W-:Y:S01]  /*dda0*/  F2FP.BF16.F32.PACK_AB R6, R76, R73 ;  /* 0x000000494c06723e */ /* 0x000fe200000010ff */
[----:B------:R-:W1:Y:S01]  /*ddb0*/  SHFL.IDX PT, R71, R86, 0x1, 0x1c1f ;  /* 0x003c1f0056477f89 */ /* 0x000e6200000e0000 */
        /* <DEDUP_REMOVED lines=15> */
[----:B------:R-:W-:Y:S02]  /*deb0*/  F2FP.BF16.F32.PACK_AB R26, R61, R60 ;  /* 0x0000003c3d1a723e */ /* 0x000fe400000010ff */
[C---:B------:R-:W-:Y:S01]  /*dec0*/  IADD3 R21, P4, R34.reuse, 0x6000, RZ ;  /* 0x0000600022157810 */ /* 0x040fe20007f9e0ff */
[----:B------:R-:W-:Y:S01]  /*ded0*/  UIMAD UR5, UR10, UR8, URZ ;  /* 0x000000080a0572a4 */ /* 0x000fe2000f8e023f */
[----:B------:R-:W-:Y:S01]  /*dee0*/  LOP3.LUT R17, R34, 0x180, RZ, 0xc0, !PT ;  /* 0x0000018022117812 */ /* 0x000fe200078ec0ff */
[----:B------:R-:W-:Y:S01]  /*def0*/  STSM.16.M88.4 [R77], R24 ;  /* 0x000000184d007844 */ /* 0x000fe20000000200 */
[----:B------:R-:W-:Y:S01]  /*df00*/  LOP3.LUT R20, R21, 0x180, RZ, 0xc0, !PT ;  /* 0x0000018015147812 */ /* 0x000fe200078ec0ff */
[----:B--2---:R-:W2:Y:S02]  /*df10*/  @P1 LDC R13, c[0x0][0xbec] ;  /* 0x0002fb00ff0d1b82 */ /* 0x004ea40000000800 */
[----:B------:R-:W-:Y:S01]  /*df20*/  STSM.16.M88.4 [R67], R36 ;  /* 0x0000002443007844 */ /* 0x000fe20000000200 */
[----:B------:R-:W-:-:S05]  /*df30*/  SHF.R.U64 R20, R20, 0x3, RZ ;  /* 0x0000000314147819 */ /* 0x000fca00000012ff */
[----:B------:R-:W3:Y:S08]  /*df40*/  @P1 LDC R15, c[0x0][0xbf0] ;  /* 0x0002fc00ff0f1b82 */ /* 0x000ef00000000800 */
[----:B------:R-:W-:Y:S01]  /*df50*/  BAR.SYNC.DEFER_BLOCKING 0x1, 0x180 ;  /* 0x0046000000007b1d */ /* 0x000fe20000010000 */
[----:B------:R-:W-:Y:S01]  /*df60*/  LOP3.LUT R20, R20, R21, RZ, 0x3c, !PT ;  /* 0x0000001514147212 */ /* 0x000fe200078e3cff */
[----:B------:R-:W-:Y:S01]  /*df70*/  IMAD.X R21, RZ, RZ, R35, P4 ;  /* 0x000000ffff157224 */ /* 0x000fe200020e0623 */
[----:B------:R-:W-:Y:S01]  /*df80*/  UIMAD.WIDE.U32 UR6, UR11, UR8, URZ ;  /* 0x000000080b0672a5 */ /* 0x000fe2000f8e003f */
[----:B------:R-:W-:Y:S01]  /*df90*/  SHF.R.U64 R17, R17, 0x3, RZ ;  /* 0x0000000311117819 */ /* 0x000fe200000012ff */
[----:B------:R-:W-:-:S03]  /*dfa0*/  UIMAD UR5, UR11, UR9, UR5 ;  /* 0x000000090b0572a4 */ /* 0x000fc6000f8e0205 */
[----:B------:R-:W-:Y:S01]  /*dfb0*/  ULDC.64 UR10, c[0x0][0xaf0] ;  /* 0x0002bc00000a7ab9 */ /* 0x000fe20000000a00 */
[----:B------:R-:W-:Y:S01]  /*dfc0*/  UIADD3 UR7, UR7, UR5, URZ ;  /* 0x0000000507077290 */ /* 0x000fe2000fffe03f */
[----:B------:R-:W-:Y:S01]  /*dfd0*/  LOP3.LUT R34, R17, R34, RZ, 0x3c, !PT ;  /* 0x0000002211227212 */ /* 0x000fe200078e3cff */
[----:B------:R-:W-:Y:S01]  /*dfe0*/  UIMAD UR8, UR12, UR10, URZ ;  /* 0x0000000a0c0872a4 */ /* 0x000fe2000f8e023f */
[----:B------:R-:W-:Y:S01]  /*dff0*/  IMAD.X R17, RZ, RZ, R35, P5 ;  /* 0x000000ffff117224 */ /* 0x000fe200028e0623 */
[----:B0-----:R0:W-:Y:S04]  /*e000*/  @!P2 ST.E desc[UR14][R62.64], R3 ;  /* 0x000000033e00a985 */ /* 0x0011e8000c10190e */
[----:B-1----:R1:W-:Y:S04]  /*e010*/  @!P0 ST.E desc[UR14][R70.64], R72 ;  /* 0x0000004846008985 */ /* 0x0023e8000c10190e */
[----:B------:R4:W5:Y:S01]  /*e020*/  LD.E.128 R52, desc[UR14][R20.64] ;  /* 0x0000000e14347980 */ /* 0x000962000c101d00 */
[----:B0-----:R-:W-:Y:S01]  /*e030*/  IMAD R3, R147, 0x60, R148 ;  /* 0x0000006093037824 */ /* 0x001fe200078e0294 */
[----:B------:R-:W-:-:S02]  /*e040*/  UIMAD UR5, UR13, UR11, UR8 ;  /* 0x0000000b0d0572a4 */ /* 0x000fc4000f8e0208 */
[----:B------:R-:W5:Y:S01]  /*e050*/  LD.E.128 R44, desc[UR14][R34.64] ;  /* 0x0000000e222c7980 */ /* 0x000f62000c101d00 */
[----:B------:R-:W-:Y:S01]  /*e060*/  UIMAD.WIDE.U32 UR6, UR13, UR10, UR6 ;  /* 0x0000000a0d0672a5 */ /* 0x000fe2000f8e0006 */
[----:B------:R-:W-:Y:S01]  /*e070*/  ULDC.64 UR8, c[0x0][0xae0] ;  /* 0x0002b80000087ab9 */ /* 0x000fe20000000a00 */
[----:B----4-:R-:W-:Y:S01]  /*e080*/  VIADD R20, R3, UR61 ;  /* 0x0000003d03147c36 */ /* 0x010fe20008000000 */
[----:B------:R-:W5:Y:S03]  /*e090*/  LD.E.128 R40, desc[UR14][R32.64] ;  /* 0x0000000e20287980 */ /* 0x000f66000c101d00 */
[----:B--2---:R-:W-:Y:S01]  /*e0a0*/  @P1 IMAD.HI.U32 R12, R20, R13, RZ ;  /* 0x0000000d140c1227 */ /* 0x004fe200078e00ff */
[----:B------:R-:W5:Y:S03]  /*e0b0*/  LD.E.128 R48, desc[UR14][R30.64] ;  /* 0x0000000e1e307980 */ /* 0x000f66000c101d00 */
[----:B------:R-:W-:Y:S01]  /*e0c0*/  IMAD.MOV.U32 R3, RZ, RZ, R20 ;  /* 0x000000ffff037224 */ /* 0x000fe200078e0014 */
[----:B---3--:R-:W-:Y:S01]  /*e0d0*/  @P1 SHF.R.U32.HI R3, RZ, R15, R12 ;  /* 0x0000000fff031219 */ /* 0x008fe2000001160c */
[----:B------:R-:W-:Y:S01]  /*e0e0*/  UIADD3 UR5, UR7, UR5, URZ ;  /* 0x0000000507057290 */ /* 0x000fe2000fffe03f */
[----:B------:R-:W5:Y:S02]  /*e0f0*/  LD.E.128 R4, desc[UR14][R28.64] ;  /* 0x0000000e1c047980 */ /* 0x000f64000c101d00 */
[--C-:B------:R-:W-:Y:S01]  /*e100*/  SHF.R.S32.HI R14, RZ, 0x1f, R3.reuse ;  /* 0x0000001fff0e7819 */ /* 0x100fe20000011403 */
[----:B------:R-:W-:Y:S01]  /*e110*/  IMAD.MOV R15, RZ, RZ, -R3 ;  /* 0x000000ffff0f7224 */ /* 0x000fe200078e0a03 */
[----:B------:R0:W5:Y:S01]  /*e120*/  LD.E.128 R8, desc[UR14][R16.64] ;  /* 0x0000000e10087980 */ /* 0x000162000c101d00 */
[----:B------:R-:W-:-:S02]  /*e130*/  IMAD.U32 R13, RZ, RZ, UR7 ;  /* 0x00000007ff0d7e24 */ /* 0x000fc4000f8e00ff */
[----:B------:R-:W-:Y:S01]  /*e140*/  IMAD R15, R0, R15, R20 ;  /* 0x0000000f000f7224 */ /* 0x000fe200078e0214 */
[----:B------:R-:W-:Y:S01]  /*e150*/  @!PT LDS RZ, [RZ] ;  /* 0x00000000fffff984 */ /* 0x000fe20000000800 */
[----:B------:R-:W-:Y:S01]  /*e160*/  @!PT LDS RZ, [RZ] ;  /* 0x00000000fffff984 */ /* 0x000fe20000000800 */
[----:B------:R-:W-:Y:S01]  /*e170*/  @!PT LDS RZ, [RZ] ;  /* 0x00000000fffff984 */ /* 0x000fe20000000800 */
[----:B------:R-:W-:Y:S01]  /*e180*/  @!PT LDS RZ, [RZ] ;  /* 0x00000000fffff984 */ /* 0x000fe20000000800 */
[----:B------:R2:W-:Y:S06]  /*e190*/  MEMBAR.ALL.CTA ;  /* 0x0000000000007992 */ /* 0x0005ec0000008000 */
[----:B--2---:R-:W2:Y:S01]  /*e1a0*/  FENCE.VIEW.ASYNC.S ;  /* 0x00000000000073c6 */ /* 0x004ea20000000000 */
        /* <DEDUP_REMOVED lines=19> */
[----:B--2---:R1:W0:Y:S01]  /*e2e0*/  SHFL.IDX PT, R14, R0, RZ, 0x1c1f ;  /* 0x001c1fff000e7589 */ /* 0x00422200000e0000 */
[----:B------:R-:W-:Y:S01]  /*e2f0*/  BSSY B1, `(.L_x_11825) ;  /* 0x0000011000017945 */ /* 0x000fe20003800000 */
[----:B------:R-:W-:Y:S02]  /*e300*/  SYNCS.ARRIVE.TRANS64.RED.A1T0 RZ, [UR5], RZ ;  /* 0x000000ffffff79a7 */ /* 0x000fe40008100405 */
[----:B------:R1:W2:Y:S01]  /*e310*/  SHFL.IDX PT, R15, R24, RZ, 0x1c1f ;  /* 0x001c1fff180f7589 */ /* 0x0002a200000e0000 */
[----:B------:R-:W-:Y:S05]  /*e320*/  @P0 BRA `(.L_x_11826) ;  /* 0x0000000000340947 */ /* 0x000fea0003800000 */
[----:B------:R-:W-:Y:S01]  /*e330*/  ULDC UR5, c[0x0][0xac8] ;  /* 0x0002b20000057ab9 */ /* 0x000fe20000000800 */
[----:B------:R-:W-:Y:S01]  /*e340*/  ULDC.64 UR6, c[0x0][0x208] ;  /* 0x0000820000067ab9 */ /* 0x000fe20000000a00 */
[----:B------:R-:W-:Y:S02]  /*e350*/  ISETP.GE.AND P1, PT, R23, UR5, PT ;  /* 0x0000000517007c0c */ /* 0x000fe4000bf26270 */
[----:B------:R-:W-:Y:S02]  /*e360*/  ISETP.GE.AND P2, PT, R146, UR5, PT ;  /* 0x0000000592007c0c */ /* 0x000fe4000bf46270 */
[----:B------:R-:W-:-:S09]  /*e370*/  ISETP.GE.AND P0, PT, R22, UR5, PT ;  /* 0x0000000516007c0c */ /* 0x000fd2000bf06270 */
[CC--:B0-----:R-:W-:Y:S02]  /*e380*/  @!P1 LEA R16, P3, R23.reuse, R14.reuse, 0x1 ;  /* 0x0000000e17109211 */ /* 0x0c1fe400078608ff */
[----:B------:R-:W-:Y:S02]  /*e390*/  @!P2 LEA R20, P4, R146, R14, 0x1 ;  /* 0x0000000e9214a211 */ /* 0x000fe400078808ff */
[----:B--2---:R-:W-:Y:S01]  /*e3a0*/  @!P0 IMAD.WIDE R12, R22, 0x2, R14 ;  /* 0x00000002160c8825 */ /* 0x004fe200078e020e */
[-C--:B------:R-:W-:Y:S02]  /*e3b0*/  @!P1 LEA.HI.X R17, R23, R15.reuse, R156, 0x1, P3 ;  /* 0x0000000f17119211 */ /* 0x080fe400018f0c9c */
[----:B------:R-:W-:Y:S02]  /*e3c0*/  @!P2 LEA.HI.X R21, R146, R15, R155, 0x1, P4 ;  /* 0x0000000f9215a211 */ /* 0x000fe400020f0c9b */
[----:B-----5:R3:W-:Y:S04]  /*e3d0*/  @!P0 ST.E.128 desc[UR6][R12.64], R44 ;  /* 0x0000002c0c008985 */ /* 0x0207e8000c101d06 */
[----:B------:R3:W-:Y:S04]  /*e3e0*/  @!P1 ST.E.128 desc[UR6][R16.64], R48 ;  /* 0x0000003010009985 */ /* 0x0007e8000c101d06 */
[----:B------:R3:W-:Y:S02]  /*e3f0*/  @!P2 ST.E.128 desc[UR6][R20.64], R52 ;  /* 0x000000341400a985 */ /* 0x0007e4000c101d06 */
.L_x_11826:
[----:B------:R-:W-:Y:S05]  /*e400*/  BSYNC B1 ;  /* 0x0000000000017941 */ /* 0x000fea0003800000 */
.L_x_11825:
[----:B------:R-:W-:Y:S01]  /*e410*/  VIADD R3, R25, 0x60 ;  /* 0x0000006019037836 */ /* 0x000fe20000000000 */
[----:B--2---:R2:W4:Y:S04]  /*e420*/  SHFL.IDX PT, R15, R24, 0x1, 0x1c1f ;  /* 0x003c1f00180f7f89 */ /* 0x00452800000e0000 */
[----:B------:R-:W-:Y:S01]  /*e430*/  ISETP.GE.AND P0, PT, R3, R58, PT ;  /* 0x0000003a0300720c */ /* 0x000fe20003f06270 */
[----:B0-----:R2:W0:-:S12]  /*e440*/  SHFL.IDX PT, R14, R0, 0x1, 0x1c1f ;  /* 0x003c1f00000e7f89 */ /* 0x00141800000e0000 */
[----:B--2---:R-:W-:Y:S05]  /*e450*/  @P0 BRA `(.L_x_11827) ;  /* 0x0000000800500947 */ /* 0x004fea0003800000 */
[----:B------:R-:W-:Y:S01]  /*e460*/  ULDC UR5, c[0x0][0xac8] ;  /* 0x0002b20000057ab9 */ /* 0x000fe20000000800 */
[----:B------:R-:W-:Y:S01]  /*e470*/  ULDC.64 UR6, c[0x0][0x208] ;  /* 0x0000820000067ab9 */ /* 0x000fe20000000a00 */
[----:B------:R-:W-:Y:S02]  /*e480*/  ISETP.GE.AND P2, PT, R23, UR5, PT ;  /* 0x0000000517007c0c */ /* 0x000fe4000bf46270 */
[----:B------:R-:W-:-:S11]  /*e490*/  ISETP.GE.AND P1, PT, R22, UR5, PT ;  /* 0x0000000516007c0c */ /* 0x000fd6000bf26270 */
[C---:B0--3--:R-:W-:Y:S02]  /*e4a0*/  @!P2 LEA R16, P0, R23.reuse, R14, 0x1 ;  /* 0x0000000e1710a211 */ /* 0x049fe400078008ff */
[----:B----4-:R-:W-:Y:S02]  /*e4b0*/  @!P1 IMAD.WIDE R12, R22, 0x2, R14 ;  /* 0x00000002160c9825 */ /* 0x010fe400078e020e */
[----:B------:R-:W-:Y:S02]  /*e4c0*/  @!P2 LEA.HI.X R17, R23, R15, R156, 0x1, P0 ;  /* 0x0000000f1711a211 */ /* 0x000fe400000f0c9c */
[----:B------:R-:W-:Y:S01]  /*e4d0*/  ISETP.GE.AND P0, PT, R146, UR5, PT ;  /* 0x0000000592007c0c */ /* 0x000fe2000bf06270 */
[----:B-----5:R2:W-:Y:S04]  /*e4e0*/  @!P1 ST.E.128 desc[UR6][R12.64], R40 ;  /* 0x000000280c009985 */ /* 0x0205e8000c101d06 */
[----:B------:R2:W-:Y:S08]  /*e4f0*/  @!P2 ST.E.128 desc[UR6][R16.64], R4 ;  /* 0x000000041000a985 */ /* 0x0005f0000c101d06 */
[----:B------:R-:W-:Y:S05]  /*e500*/  @P0 BRA `(.L_x_11827) ;  /* 0x0000000800240947 */ /* 0x000fea0003800000 */
[----:B--2---:R-:W-:Y:S01]  /*e510*/  LEA R4, P0, R146, R14, 0x1 ;  /* 0x0000000e92047211 */ /* 0x004fe200078008ff */
[----:B------:R-:W-:-:S03]  /*e520*/  ULDC.64 UR6, c[0x0][0x208] ;  /* 0x0000820000067ab9 */ /* 0x000fc60000000a00 */
[----:B------:R-:W-:-:S05]  /*e530*/  LEA.HI.X R5, R146, R15, R155, 0x1, P0 ;  /* 0x0000000f92057211 */ /* 0x000fca00000f0c9b */
[----:B------:R0:W-:Y:S01]  /*e540*/  ST.E.128 desc[UR6][R4.64], R8 ;  /* 0x0000000804007985 */ /* 0x0001e2000c101d06 */
[----:B------:R-:W-:Y:S05]  /*e550*/  BRA `(.L_x_11827) ;  /* 0x0000000800107947 */ /* 0x000fea0003800000 */
.L_x_11824:
        /* <DEDUP_REMOVED lines=55> */
.L_x_11829:
[----:B------:R-:W-:Y:S05]  /*e8d0*/  BSYNC B1 ;  /* 0x0000000000017941 */ /* 0x000fea0003800000 */
.L_x_11828:
        /* <DEDUP_REMOVED lines=19> */
[----:B------:R-:W-:Y:S02]  /*ea10*/  ULDC.64 UR8, c[0x0][0xae0] ;  /* 0x0002b80000087ab9 */ /* 0x000fe40000000a00 */
        /* <DEDUP_REMOVED lines=24> */
[----:B------:R-:W-:Y:S01]  /*eba0*/  ULDC UR5, c[0x0][0xac8] ;  /* 0x0002b20000057ab9 */ /* 0x000fe20000000800 */
[----:B------:R-:W-:Y:S01]  /*ebb0*/  ULDC.64 UR6, c[0x0][0x208] ;  /* 0x0000820000067ab9 */ /* 0x000fe20000000a00 */
        /* <DEDUP_REMOVED lines=11> */
.L_x_11831:
[----:B------:R-:W-:Y:S05]  /*ec70*/  BSYNC B1 ;  /* 0x0000000000017941 */ /* 0x000fea0003800000 */
.L_x_11830:
[----:B------:R-:W-:Y:S01]  /*ec80*/  VIADD R0, R0, 0x60 ;  /* 0x0000006000007836 */ /* 0x000fe20000000000 */
[----:B--2---:R2:W4:Y:S04]  /*ec90*/  SHFL.IDX PT, R5, R3, 0x1, 0x1c1f ;  /* 0x003c1f0003057f89 */ /* 0x00452800000e0000 */
[----:B------:R-:W-:Y:S01]  /*eca0*/  ISETP.GE.AND P0, PT, R0, R7, PT ;  /* 0x000000070000720c */ /* 0x000fe20003f06270 */
[----:B-1----:R2:W1:-:S12]  /*ecb0*/  SHFL.IDX PT, R4, R6, 0x1, 0x1c1f ;  /* 0x003c1f0006047f89 */ /* 0x00245800000e0000 */
[----:B--2---:R-:W-:Y:S05]  /*ecc0*/  @P0 BRA `(.L_x_11827) ;  /* 0x0000000000340947 */ /* 0x004fea0003800000 */
[----:B------:R-:W-:Y:S01]  /*ecd0*/  ULDC UR5, c[0x0][0xac8] ;  /* 0x0002b20000057ab9 */ /* 0x000fe20000000800 */
[----:B------:R-:W-:Y:S01]  /*ece0*/  ULDC.64 UR6, c[0x0][0x208] ;  /* 0x0000820000067ab9 */ /* 0x000fe20000000a00 */
        /* <DEDUP_REMOVED lines=11> */
.L_x_11827:
[----:B------:R-:W-:Y:S05]  /*eda0*/  BSYNC B0 ;  /* 0x0000000000007941 */ /* 0x000fea0003800000 */
.L_x_11823:
[----:B------:R-:W-:Y:S02]  /*edb0*/  ULDC UR5, c[0x0][0xc38] ;  /* 0x00030e0000057ab9 */ /* 0x000fe40000000800 */
[----:B------:R-:W-:-:S06]  /*edc0*/  UISETP.GE.AND UP0, UPT, UR4, UR5, UPT ;  /* 0x000000050400728c */ /* 0x000fcc000bf06270 */
[----:B------:R-:W-:-:S13]  /*edd0*/  PLOP3.LUT P0, PT, PT, PT, UP0, 0x80, 0x0 ;  /* 0x000000000000781c */ /* 0x000fda0003f0f008 */
[----:B------:R-:W-:Y:S05]  /*ede0*/  @!P0 BRA `(.L_x_11832) ;  /* 0xffffff2000488947 */ /* 0x000fea000383ffff */
[----:B------:R-:W-:Y:S05]  /*edf0*/  EXIT ;  /* 0x000000000000794d */ /* 0x000fea0003800000 */
.L_x_11788:
[----:B------:R-:W-:-:S08]  /*ee00*/  NOP ;  /* 0x0000000000007918 */ /* 0x000fd00000000000 */
[----:B0-----:R-:W0:-:S00]  /*ee10*/  USETMAXREG.DEALLOC.CTAPOOL 0x20 ;  /* 0x00000020000079c8 */ /* 0x001e0000080e0500 */
[----:B0-----:R-:W-:-:S06]  /*ee20*/  LOP3.LUT R0, R0, 0x3, RZ, 0xc0, !PT ;  /* 0x0000000300007812 */ /* 0x001fcc00078ec0ff */
[----:B------:R-:W0:Y:S01]  /*ee30*/  S2UR UR6, SR_CTAID.X ;  /* 0x00000000000679c3 */ /* 0x000e220000002500 */
[----:B------:R-:W-:Y:S02]  /*ee40*/  IMAD.MOV.U32 R23, RZ, RZ, 0x1 ;  /* 0x00000001ff177424 */ /* 0x000fe400078e00ff */
[----:B------:R-:W-:Y:S01]  /*ee50*/  IMAD.MOV.U32 R16, RZ, RZ, RZ ;  /* 0x000000ffff107224 */ /* 0x000fe200078e00ff */
[----:B------:R1:W2:Y:S04]  /*ee60*/  SHFL.IDX PT, R2, R0, RZ, 0x1f ;  /* 0x00001fff00027589 */ /* 0x0002a800000e0000 */
[----:B-1----:R-:W0:Y:S01]  /*ee70*/  LDC R0, c[0x0][0xc38] ;  /* 0x00030e00ff007b82 */ /* 0x002e220000000800 */
[----:B--2---:R-:W-:-:S04]  /*ee80*/  ISETP.NE.AND P0, PT, R2, RZ, PT ;  /* 0x000000ff0200720c */ /* 0x004fc80003f05270 */
[----:B------:R-:W-:-:S05]  /*ee90*/  P2R R2, PR, RZ, 0x1 ;  /* 0x00000001ff027803 */ /* 0x000fca0000000000 */
[----:B------:R1:W-:Y:S04]  /*eea0*/  STL [R1+0x4], R2 ;  /* 0x0000040201007387 */ /* 0x0003e80000100800 */
[----:B------:R1:W-:Y:S01]  /*eeb0*/  STL [R1], RZ ;  /* 0x000000ff01007387 */ /* 0x0003e20000100800 */
[----:B------:R-:W-:Y:S06]  /*eec0*/  @P0 BAR.ARV 0x4, 0x200 ;  /* 0x0108000000000b1d */ /* 0x000fec0000002000 */
[----:B0-----:R-:W-:-:S13]  /*eed0*/  ISETP.LE.AND P0, PT, R0, UR6, PT ;  /* 0x0000000600007c0c */ /* 0x001fda000bf03270 */
[----:B-1----:R-:W-:Y:S05]  /*eee0*/  @P0 BRA `(.L_x_11833) ;  /* 0x0000004400ac0947 */ /* 0x002fea0003800000 */
[----:B------:R-:W0:Y:S01]  /*eef0*/  S2R R6, SR_TID.X ;  /* 0x0000000000067919 */ /* 0x000e220000002100 */
[----:B------:R-:W1:Y:S01]  /*ef00*/  S2UR UR5, SR_CgaCtaId ;  /* 0x00000000000579c3 */ /* 0x000e620000008800 */
[----:B------:R-:W-:Y:S01]  /*ef10*/  UMOV UR4, 0x400 ;  /* 0x0000040000047882 */ /* 0x000fe20000000000 */
[----:B------:R-:W-:Y:S01]  /*ef20*/  IMAD.U32 R28, RZ, RZ, UR6 ;  /* 0x00000006ff1c7e24 */ /* 0x000fe2000f8e00ff */
[----:B------:R2:W-:Y:S01]  /*ef30*/  STL [R1], RZ ;  /* 0x000000ff01007387 */ /* 0x0005e20000100800 */
[----:B------:R-:W-:Y:S01]  /*ef40*/  IMAD.MOV.U32 R23, RZ, RZ, 0x1 ;  /* 0x00000001ff177424 */ /* 0x000fe200078e00ff */
[----:B------:R-:W-:Y:S01]  /*ef50*/  ULDC UR46, c[0x0][0xc] ;  /* 0x00000300002e7ab9 */ /* 0x000fe20000000800 */
[----:B------:R-:W-:Y:S01]  /*ef60*/  IMAD.MOV.U32 R16, RZ, RZ, RZ ;  /* 0x000000ffff107224 */ /* 0x000fe200078e00ff */
[----:B------:R-:W-:Y:S01]  /*ef70*/  ULDC.64 UR38, c[0x0][0x198] ;  /* 0x0000660000267ab9 */ /* 0x000fe20000000a00 */
        /* <DEDUP_REMOVED lines=17> */
[----:B--2---:R-:W-:-:S07]  /*f090*/  LOP3.LUT R0, R0, 0x40, RZ, 0xfc, !PT ;  /* 0x0000004000007812 */ /* 0x004fce00078efcff */
.L_x_11925:
        /* <DEDUP_REMOVED lines=22> */
.L_x_11834:
[----:B------:R-:W-:Y:S01]  /*f200*/  ULDC UR9, c[0x0][0xc54] ;  /* 0x0003150000097ab9 */ /* 0x000fe20000000800 */
[----:B------:R-:W-:Y:S01]  /*f210*/  UMOV UR5, UR8 ;  /* 0x0000000800057c82 */ /* 0x000fe20008000000 */
[----:B------:R-:W-:-:S11]  /*f220*/  UISETP.NE.AND UP0, UPT, UR9, 0x1, UPT ;  /* 0x000000010900788c */ /* 0x000fd6000bf05270 */
[----:B------:R-:W-:Y:S02]  /*f230*/  @UP0 ULDC.64 UR10, c[0x0][0xc58] ;  /* 0x00031600000a0ab9 */ /* 0x000fe40000000a00 */
[----:B------:R-:W-:-:S04]  /*f240*/  UIMAD.WIDE.U32 UR6, UR8, UR10, URZ ;  /* 0x0000000a080672a5 */ /* 0x000fc8000f8e003f */
[----:B------:R-:W-:-:S04]  /*f250*/  @UP0 USHF.R.U32.HI UR5, URZ, UR11, UR7 ;  /* 0x0000000b3f050299 */ /* 0x000fc80008011607 */
[----:B------:R-:W-:-:S12]  /*f260*/  UIMAD UR6, UR5, UR9, URZ ;  /* 0x00000009050672a4 */ /* 0x000fd8000f8e023f */
.L_x_11835:
        /* <DEDUP_REMOVED lines=9> */
[----:B------:R-:W-:Y:S02]  /*f300*/  UIMAD UR8, UR44, 0xc0, URZ ;  /* 0x000000c02c0878a4 */ /* 0x000fe4000f8e023f */
        /* <DEDUP_REMOVED lines=53> */
.L_x_11837:
        /* <DEDUP_REMOVED lines=20> */
.L_x_11840:
[----:B------:R-:W-:Y:S05]  /*f7a0*/  BSYNC B6 ;  /* 0x0000000000067941 */ /* 0x000fea0003800000 */
.L_x_11839:
        /* <DEDUP_REMOVED lines=20> */
.L_x_11843:
        /* <DEDUP_REMOVED lines=15> */
.L_x_11842:
[----:B------:R-:W-:Y:S05]  /*f9e0*/  BSYNC B6 ;  /* 0x0000000000067941 */ /* 0x000fea0003800000 */
.L_x_11841:
        /* <DEDUP_REMOVED lines=21> */
[----:B--2---:R-:W-:Y:S02]  /*fb40*/  SHF.R.S32.HI R24, RZ, 0x1f, R22 ;  /* 0x0000001fff187819 */ /* 0x004fe40000011416 */
[----:B------:R-:W-:Y:S01]  /*fb50*/  SEL R18, R22, RZ, !P1 ;  /* 0x000000ff16127207 */ /* 0x000fe20004800000 */
[----:B------:R-:W-:Y:S06]  /*fb60*/  BRA.DIV UR4, `(.L_x_11844) ;  /* 0x0000004204207947 */ /* 0x000fec000b800000 */
[----:B------:R0:W1:Y:S02]  /*fb70*/  SHFL.IDX PT, R14, R20, RZ, 0x1f ;  /* 0x00001fff140e7589 */ /* 0x00006400000e0000 */
.L_x_11940:
[----:B-1----:R-:W-:Y:S02]  /*fb80*/  ISETP.NE.AND P0, PT, R14, RZ, PT ;  /* 0x000000ff0e00720c */ /* 0x002fe40003f05270 */
[----:B------:R-:W-:-:S04]  /*fb90*/  PLOP3.LUT P2, PT, PT, PT, PT, 0x8, 0x0 ;  /* 0x000000000000781c */ /* 0x000fc80003f4e170 */
[----:B------:R-:W-:-:S07]  /*fba0*/  P2R R25, PR, RZ, 0x4 ;  /* 0x00000004ff197803 */ /* 0x000fce0000000000 */
[----:B------:R-:W-:Y:S05]  /*fbb0*/  @P0 BRA `(.L_x_11845) ;  /* 0x0000000400140947 */ /* 0x000fea0003800000 */
[----:B------:R-:W-:-:S03]  /*fbc0*/  UMOV UR4, 0xffffffff ;  /* 0xffffffff00047882 */ /* 0x000fc60000000000 */
[----:B------:R-:W-:Y:S05]  /*fbd0*/  BRA.DIV UR4, `(.L_x_11846) ;  /* 0x0000004204247947 */ /* 0x000fea000b800000 */
[----:B------:R-:W-:-:S13]  /*fbe0*/  ELECT P6, URZ, PT ;  /* 0x00000000003f782f */ /* 0x000fda00038c0000 */
.L_x_11943:
[----:B------:R-:W-:Y:S05]  /*fbf0*/  @!P6 BRA `(.L_x_11845) ;  /* 0x000000040004e947 */ /* 0x000fea0003800000 */
[----:B------:R-:W-:Y:S01]  /*fc00*/  IMAD.MOV.U32 R18, RZ, RZ, R22 ;  /* 0x000000ffff127224 */ /* 0x000fe200078e0016 */
[----:B------:R-:W-:Y:S06]  /*fc10*/  @!P1 BRA `(.L_x_11847) ;  /* 0x00000000004c9947 */ /* 0x000fec0003800000 */
[----:B------:R-:W1:Y:S01]  /*fc20*/  LDC R6, c[0x0][0x43c] ;  /* 0x00010f00ff067b82 */ /* 0x000e620000000800 */
[----:B------:R-:W-:Y:S01]  /*fc30*/  IMAD.MOV.U32 R0, RZ, RZ, R19 ;  /* 0x000000ffff007224 */ /* 0x000fe200078e0013 */
[----:B------:R-:W-:Y:S01]  /*fc40*/  ULDC.64 UR4, c[0x0][0x428] ;  /* 0x00010a0000047ab9 */ /* 0x000fe20000000a00 */
[----:B------:R-:W-:Y:S01]  /*fc50*/  ULDC.64 UR6, c[0x0][0x208] ;  /* 0x0000820000067ab9 */ /* 0x000fe20000000a00 */
        /* <DEDUP_REMOVED lines=15> */
.L_x_11847:
[----:B------:R-:W2:Y:S01]  /*fd50*/  S2R R0, SR_TID.X ;  /* 0x0000000000007919 */ /* 0x000ea20000002100 */
[----:B-1----:R-:W-:Y:S01]  /*fd60*/  IMAD R3, R16, 0x8, R17 ;  /* 0x0000000810037824 */ /* 0x002fe200078e0211 */
[----:B--2---:R-:W-:Y:S02]  /*fd70*/  LOP3.LUT R2, R0, 0x7f, RZ, 0xc0, !PT ;  /* 0x0000007f00027812 */ /* 0x004fe400078ec0ff */
[----:B------:R-:W-:Y:S02]  /*fd80*/  SHF.L.U32 R0, R23, 0x1f, RZ ;  /* 0x0000001f17007819 */ /* 0x000fe400000006ff */
[----:B------:R-:W-:Y:S02]  /*fd90*/  ISETP.NE.AND P1, PT, R2, RZ, PT ;  /* 0x000000ff0200720c */ /* 0x000fe40003f25270 */
[----:B------:R-:W1:Y:S02]  /*fda0*/  SYNCS.PHASECHK.TRANS64.TRYWAIT P0, [R3+URZ+0x31c40], R0 ;  /* 0x031c4000030075a7 */ /* 0x000e64000800017f */
[----:B-1----:R-:W-:Y:S09]  /*fdb0*/  @!P0 BRA `(.L_x_11848) ;  /* 0x0000003c00cc8947 */ /* 0x002ff20003800000 */
.L_x_11944:
[----:B------:R-:W-:Y:S05]  /*fdc0*/  @P1 BRA `(.L_x_11849) ;  /* 0x0000000000141947 */ /* 0x000fea0003800000 */
[----:B------:R-:W-:Y:S01]  /*fdd0*/  ISETP.NE.AND P0, PT, R29, RZ, PT ;  /* 0x000000ff1d00720c */ /* 0x000fe20003f05270 */
[----:B-1----:R-:W-:-:S04]  /*fde0*/  IMAD.MOV.U32 R0, RZ, RZ, 0x6c00 ;  /* 0x00006c00ff007424 */ /* 0x002fc800078e00ff */
[----:B------:R2:W-:Y:S08]  /*fdf0*/  SYNCS.ARRIVE.TRANS64 RZ, [R3+URZ+0x31c30], R0 ;  /* 0x031c300003ff79a7 */ /* 0x0005f0000800003f */
[----:B------:R-:W-:Y:S05]  /*fe00*/  @!P0 BRA `(.L_x_11849) ;  /* 0x0000000000048947 */ /* 0x000fea0003800000 */
[----:B------:R-:W-:Y:S01]  /*fe10*/  BPT.TRAP 0x1 ;  /* 0x000000040000795c */ /* 0x000fe20000300000 */
.L_x_11849:
        /* <DEDUP_REMOVED lines=16> */
[----:B------:R-:W-:-:S02]  /*ff20*/  UIMAD UR35, UR35, 0x90, URZ ;  /* 0x00000090232378a4 */ /* 0x000fc4000f8e023f */
[----:B------:R-:W-:Y:S01]  /*ff30*/  UIADD3 UR32, UR8, 0x16a00, URZ ;  /* 0x00016a0008207890 */ /* 0x000fe2000fffe03f */
[----:B------:R-:W-:Y:S01]  /*ff40*/  P2R R25, PR, RZ, 0x1 ;  /* 0x00000001ff197803 */ /* 0x000fe20000000000 */
        /* <DEDUP_REMOVED lines=10> */
[----:B------:R1:W-:Y:S02]  /*fff0*/  UTMALDG.4D [UR8], [UR4], desc[UR6] ;  /* 0x00000608040075b4 */ /* 0x0003e40008019000 */
[----:B-1----:R-:W-:Y:S01]  /*10000*/  NOP ;  /* 0x0000000000007918 */ /* 0x002fe20000000000 */
.L_x_11845:
        /* <DEDUP_REMOVED lines=29> */
.L_x_11851:
[----:B------:R-:W-:Y:S05]  /*101e0*/  BSYNC B6 ;  /* 0x0000000000067941 */ /* 0x000fea0003800000 */
.L_x_11850:
[----:B------:R-:W1:Y:S01]  /*101f0*/  LDC R9, c[0x0][0x448] ;  /* 0x00011200ff097b82 */ /* 0x000e620000000800 */
[----:B0-----:R-:W0:Y:S01]  /*10200*/  S2R R20, SR_TID.X ;  /* 0x0000000000147919 */ /* 0x001e220000002100 */
[----:B------:R-:W-:Y:S01]  /*10210*/  IMAD.U32 R6, RZ, RZ, UR44 ;  /* 0x0000002cff067e24 */ /* 0x000fe2000f8e00ff */
[----:B------:R-:W-:Y:S01]  /*10220*/  ULDC.64 UR8, c[0x0][0x2e0] ;  /* 0x0000b80000087ab9 */ /* 0x000fe20000000a00 */
[----:B------:R-:W-:Y:S01]  /*10230*/  UMOV UR4, UR40 ;  /* 0x0000002800047c82 */ /* 0x000fe20008000000 */
[----:B------:R-:W-:Y:S01]  /*10240*/  UIMAD UR6, UR45, UR8, URZ ;  /* 0x000000082d0672a4 */ /* 0x000fe2000f8e023f */
[----:B------:R-:W2:Y:S01]  /*10250*/  S2R R10, SR_TID.X ;  /* 0x00000000000a7919 */ /* 0x000ea20000002100 */
[----:B------:R-:W-:Y:S02]  /*10260*/  UMOV UR5, UR37 ;  /* 0x0000002500057c82 */ /* 0x000fe40008000000 */
        /* <DEDUP_REMOVED lines=16> */
[----:B------:R-:W-:-:S03]  /*10370*/  IMAD R6, R6, 0xc0, R20 ;  /* 0x000000c006067824 */ /* 0x000fc600078e0214 */
        /* <DEDUP_REMOVED lines=9> */
[--C-:B------:R-:W-:Y:S01]  /*10410*/  SHF.R.S32.HI R8, RZ, 0x1f, R7.reuse ;  /* 0x0000001fff087819 */ /* 0x100fe20000011407 */
[----:B------:R-:W-:Y:S02]  /*10420*/  IMAD.MOV R0, RZ, RZ, -R7 ;  /* 0x000000ffff007224 */ /* 0x000fe400078e0a07 */
[----:B------:R-:W-:-:S04]  /*10430*/  IMAD.WIDE.U32 R4, R7, UR8, R2 ;  /* 0x0000000807047c25 */ /* 0x000fc8000f8e0002 */
[----:B------:R-:W-:Y:S02]  /*10440*/  IMAD R8, R8, UR8, RZ ;  /* 0x0000000808087c24 */ /* 0x000fe4000f8e02ff */
[----:B------:R-:W-:Y:S02]  /*10450*/  IMAD R0, R9, R0, R6 ;  /* 0x0000000009007224 */ /* 0x000fe400078e0206 */
[----:B------:R-:W-:Y:S02]  /*10460*/  IMAD R8, R7, UR9, R8 ;  /* 0x0000000907087c24 */ /* 0x000fe4000f8e0208 */
[----:B-1----:R-:W-:Y:S01]  /*10470*/  IMAD.SHL.U32 R20, R21, 0x8, RZ ;  /* 0x0000000815147824 */ /* 0x002fe200078e00ff */
[----:B------:R-:W-:Y:S01]  /*10480*/  SHF.R.S32.HI R7, RZ, 0x1f, R0 ;  /* 0x0000001fff077819 */ /* 0x000fe20000011400 */
[----:B------:R-:W-:Y:S01]  /*10490*/  IMAD.IADD R5, R5, 0x1, R8 ;  /* 0x0000000105057824 */ /* 0x000fe200078e0208 */
[----:B------:R-:W-:Y:S01]  /*104a0*/  LOP3.LUT R21, R21, 0x7f, RZ, 0xc0, !PT ;  /* 0x0000007f15157812 */ /* 0x000fe200078ec0ff */
[----:B------:R-:W0:Y:S01]  /*104b0*/  @P1 LDC R8, c[0x0][0x44c] ;  /* 0x00011300ff081b82 */ /* 0x000e220000000800 */
[----:B------:R-:W-:Y:S01]  /*104c0*/  LOP3.LUT R20, R20, 0x18, RZ, 0xc0, !PT ;  /* 0x0000001814147812 */ /* 0x000fe200078ec0ff */
[----:B------:R-:W-:Y:S01]  /*104d0*/  IMAD R7, R7, UR4, RZ ;  /* 0x0000000407077c24 */ /* 0x000fe2000f8e02ff */
[----:B------:R-:W-:Y:S01]  /*104e0*/  SHF.R.U32.HI R21, RZ, 0x2, R21 ;  /* 0x00000002ff157819 */ /* 0x000fe20000011615 */
[----:B------:R-:W-:-:S04]  /*104f0*/  IMAD.WIDE.U32 R4, R0, UR4, R4 ;  /* 0x0000000400047c25 */ /* 0x000fc8000f8e0004 */
[----:B------:R-:W-:Y:S01]  /*10500*/  IMAD R7, R0, UR5, R7 ;  /* 0x0000000500077c24 */ /* 0x000fe2000f8e0207 */
[----:B------:R-:W-:-:S03]  /*10510*/  LEA R0, P0, R4, UR6, 0x1 ;  /* 0x0000000604007c11 */ /* 0x000fc6000f8008ff */
[----:B------:R-:W-:Y:S02]  /*10520*/  IMAD.IADD R7, R5, 0x1, R7 ;  /* 0x0000000105077824 */ /* 0x000fe400078e0207 */
[----:B------:R-:W1:Y:S03]  /*10530*/  @P1 LDC R5, c[0x0][0x450] ;  /* 0x00011400ff051b82 */ /* 0x000e660000000800 */
[----:B------:R-:W-:Y:S01]  /*10540*/  LEA.HI.X R4, R4, UR7, R7, 0x1, P0 ;  /* 0x0000000704047c11 */ /* 0x000fe200080f0c07 */
[----:B------:R-:W-:-:S04]  /*10550*/  VIADD R7, R6, 0x80 ;  /* 0x0000008006077836 */ /* 0x000fc80000000000 */
        /* <DEDUP_REMOVED lines=12> */
[----:B------:R-:W-:Y:S01]  /*10620*/  IMAD.WIDE.U32 R2, R5, UR4, R2 ;  /* 0x0000000405027c25 */ /* 0x000fe2000f8e0002 */
        /* <DEDUP_REMOVED lines=11> */
[----:B------:R-:W-:Y:S01]  /*106e0*/  IMAD.U32 R6, RZ, RZ, UR44 ;  /* 0x0000002cff067e24 */ /* 0x000fe2000f8e00ff */
[----:B------:R-:W-:Y:S01]  /*106f0*/  ULDC UR4, c[0x0][0x288] ;  /* 0x0000a20000047ab9 */ /* 0x000fe20000000800 */
[----:B------:R-:W-:Y:S01]  /*10700*/  ULDC.64 UR6, c[0x0][0x208] ;  /* 0x0000820000067ab9 */ /* 0x000fe20000000a00 */
[----:B------:R-:W1:Y:S01]  /*10710*/  SHFL.IDX PT, R2, R4, RZ, 0x1c1f ;  /* 0x001c1fff04027589 */ /* 0x000e6200000e0000 */
[----:B------:R-:W-:Y:S02]  /*10720*/  IMAD R5, R9, UR4, RZ ;  /* 0x0000000409057c24 */ /* 0x000fe4000f8e02ff */
[----:B------:R-:W-:Y:S01]  /*10730*/  IMAD R6, R6, 0xc0, R21 ;  /* 0x000000c006067824 */ /* 0x000fe200078e0215 */
[----:B------:R-:W-:Y:S03]  /*10740*/  SHFL.IDX PT, R14, R0, 0x3, 0x1c1f ;  /* 0x007c1f00000e7f89 */ /* 0x000fe600000e0000 */
[C---:B------:R-:W-:Y:S01]  /*10750*/  VIADD R10, R6.reuse, 0x20 ;  /* 0x00000020060a7836 */ /* 0x040fe20000000000 */
        /* <DEDUP_REMOVED lines=26> */
[----:B------:R-:W-:Y:S04]  /*10900*/  SHFL.IDX PT, R0, R7, RZ, 0x1c1f ;  /* 0x001c1fff07007589 */ /* 0x000fe800000e0000 */
[----:B------:R-:W-:Y:S01]  /*10910*/  SHFL.IDX PT, R7, R7, 0x1, 0x1c1f ;  /* 0x003c1f0007077f89 */ /* 0x000fe200000e0000 */
        /* <DEDUP_REMOVED lines=9> */
[----:B------:R-:W-:-:S12]  /*109b0*/  VIADD R10, R6, 0x80 ;  /* 0x00000080060a7836 */ /* 0x000fd80000000000 */
[----:B------:R-:W-:-:S05]  /*109c0*/  @!P4 LEA R14, P3, R20, R14, 0x1 ;  /* 0x0000000e140ec211 */ /* 0x000fca00078608ff */
[----:B--2---:R-:W-:Y:S02]  /*109d0*/  @!P4 IMAD.X R9, RZ, RZ, R4, P3 ;  /* 0x000000ffff09c224 */ /* 0x004fe400018e0604 */
[----:B0-----:R-:W-:Y:S02]  /*109e0*/  @!P4 IMAD.MOV.U32 R2, RZ, RZ, R14 ;  /* 0x000000ffff02c224 */ /* 0x001fe400078e000e */
        /* <DEDUP_REMOVED lines=14> */
.L_x_11957:
[----:B------:R-:W-:Y:S01]  /*10ad0*/  VIADD R6, R6, 0xa0 ;  /* 0x000000a006067836 */ /* 0x000fe20000000000 */
[----:B------:R-:W-:Y:S01]  /*10ae0*/  ULDC.64 UR4, c[0x0][0x208] ;  /* 0x0000820000047ab9 */ /* 0x000fe20000000a00 */
        /* <DEDUP_REMOVED lines=12> */
.L_x_11853:
[----:B------:R-:W-:Y:S02]  /*10bb0*/  PLOP3.LUT P1, PT, P1, P0, PT, 0xa2, 0x0 ;  /* 0x000000000000781c */ /* 0x000fe40000f21472 */
[----:B------:R-:W-:-:S08]  /*10bc0*/  @P0 R2UR P1, UR4, R17 ;  /* 0x00000000110402ca */ /* 0x000fd00000020000 */
[----:B------:R-:W-:-:S05]  /*10bd0*/  @P0 PLOP3.LUT P0, PT, P1, PT, PT, 0x80, 0x0 ;  /* 0x000000000000081c */ /* 0x000fca0000f0f070 */
[----:B------:R-:W-:Y:S01]  /*10be0*/  @!P1 SYNCS.ARRIVE.TRANS64.RED.A0T1 RZ, [UR4+0x31c00], RZ ;  /* 0x031c00ffffff99a7 */ /* 0x000fe20008200404 */
[----:B------:R-:W-:Y:S07]  /*10bf0*/  @!P1 ARRIVES.LDGSTSBAR.64.TRANSCNT [UR4+0x31c00] ;  /* 0x031c0000ff0099b0 */ /* 0x000fee0008000a84 */
[----:B------:R-:W-:Y:S05]  /*10c00*/  @P0 BRA.U.ANY `(.L_x_11853) ;  /* 0xfffffffd00e80947 */ /* 0x000fea000393ffff */
[----:B0-----:R-:W2:Y:S02]  /*10c10*/  LDL.LU R3, [R1] ;  /* 0x0000000001037983 */ /* 0x001ea40000300800 */
[----:B--2---:R-:W-:-:S05]  /*10c20*/  VIADD R3, R3, 0x1 ;  /* 0x0000000103037836 */ /* 0x004fca0000000000 */
[----:B------:R0:W-:Y:S01]  /*10c30*/  STL [R1], R3 ;  /* 0x0000000301007387 */ /* 0x0001e20000100800 */
        /* <DEDUP_REMOVED lines=9> */
.L_x_11958:
[----:B------:R-:W-:Y:S05]  /*10cd0*/  BSYNC B0 ;  /* 0x0000000000007941 */ /* 0x000fea0003800000 */
.L_x_11854:
[----:B------:R-:W-:-:S06]  /*10ce0*/  UISETP.GE.AND UP0, UPT, UR43, 0x2, UPT ;  /* 0x000000022b00788c */ /* 0x000fcc000bf06270 */
[----:B------:R-:W-:-:S13]  /*10cf0*/  PLOP3.LUT P0, PT, PT, PT, UP0, 0x80, 0x0 ;  /* 0x000000000000781c */ /* 0x000fda0003f0f008 */
[----:B------:R-:W-:Y:S05]  /*10d00*/  @!P0 BRA `(.L_x_11856) ;  /* 0x0000002000448947 */ /* 0x000fea0003800000 */
[----:B------:R-:W-:Y:S02]  /*10d10*/  ULOP3.LUT UR4, UR43, 0x1, URZ, 0xc0, !UPT ;  /* 0x000000012b047892 */ /* 0x000fe4000f8ec03f */
[----:B------:R-:W-:Y:S02]  /*10d20*/  IMAD.U32 R7, RZ, RZ, UR43 ;  /* 0x0000002bff077e24 */ /* 0x000fe4000f8e00ff */
[----:B------:R-:W-:Y:S02]  /*10d30*/  UISETP.NE.U32.AND UP0, UPT, UR4, 0x1, UPT ;  /* 0x000000010400788c */ /* 0x000fe4000bf05070 */
[----:B------:R-:W-:-:S04]  /*10d40*/  VIADD R7, R7, 0xfffffffe ;  /* 0xfffffffe07077836 */ /* 0x000fc80000000000 */
[----:B------:R-:W-:Y:S01]  /*10d50*/  IMAD.MOV.U32 R6, RZ, RZ, R7 ;  /* 0x000000ffff067224 */ /* 0x000fe200078e0007 */
[----:B------:R-:W-:-:S13]  /*10d60*/  PLOP3.LUT P0, PT, PT, PT, UP0, 0x80, 0x0 ;  /* 0x000000000000781c */ /* 0x000fda0003f0f008 */
[----:B------:R-:W-:Y:S05]  /*10d70*/  @!P0 BRA `(.L_x_11857) ;  /* 0x0000000800b88947 */ /* 0x000fea0003800000 */
[----:B------:R-:W-:Y:S01]  /*10d80*/  ISETP.NE.AND P1, PT, R25, RZ, PT ;  /* 0x000000ff1900720c */ /* 0x000fe20003f25270 */
[----:B------:R-:W-:Y:S01]  /*10d90*/  VIADD R6, R16, 0x1 ;  /* 0x0000000110067836 */ /* 0x000fe20000000000 */
[----:B------:R-:W-:Y:S04]  /*10da0*/  BSSY B0, `(.L_x_11858) ;  /* 0x00000a7000007945 */ /* 0x000fe80003800000 */
[----:B------:R-:W-:-:S04]  /*10db0*/  ISETP.NE.AND P0, PT, R6, 0x2, PT ;  /* 0x000000020600780c */ /* 0x000fc80003f05270 */
[----:B------:R-:W-:Y:S02]  /*10dc0*/  SEL R8, RZ, 0x1, P0 ;  /* 0x00000001ff087807 */ /* 0x000fe40000000000 */
[----:B------:R-:W-:Y:S02]  /*10dd0*/  SEL R6, R6, RZ, P0 ;  /* 0x000000ff06067207 */ /* 0x000fe40000000000 */
[----:B------:R-:W-:Y:S01]  /*10de0*/  LOP3.LUT R8, R23, R8, RZ, 0x3c, !PT ;  /* 0x0000000817087212 */ /* 0x000fe200078e3cff */
[----:B------:R-:W-:Y:S06]  /*10df0*/  @!P1 BRA `(.L_x_11859) ;  /* 0x0000000800849947 */ /* 0x000fec0003800000 */
[----:B------:R-:W-:Y:S01]  /*10e00*/  ISETP.NE.AND P1, PT, R26, RZ, PT ;  /* 0x000000ff1a00720c */ /* 0x000fe20003f25270 */
[----:B------:R-:W-:Y:S02]  /*10e10*/  IMAD.MOV.U32 R4, RZ, RZ, R18 ;  /* 0x000000ffff047224 */ /* 0x000fe400078e0012 */
[----:B------:R-:W-:-:S10]  /*10e20*/  IMAD.MOV.U32 R9, RZ, RZ, R7 ;  /* 0x000000ffff097224 */ /* 0x000fd400078e0007 */
[----:B------:R-:W-:Y:S05]  /*10e30*/  @!P1 BRA `(.L_x_11860) ;  /* 0x00000000004c9947 */ /* 0x000fea0003800000 */
[----:B------:R-:W1:Y:S01]  /*10e40*/  LDC R9, c[0x0][0x43c] ;  /* 0x00010f00ff097b82 */ /* 0x000e620000000800 */
[----:B------:R-:W-:Y:S01]  /*10e50*/  ULDC.64 UR4, c[0x0][0x428] ;  /* 0x00010a0000047ab9 */ /* 0x000fe20000000a00 */
[----:B------:R-:W-:Y:S01]  /*10e60*/  ULDC.64 UR6, c[0x0][0x208] ;  /* 0x0000820000067ab9 */ /* 0x000fe20000000a00 */
[----:B------:R-:W-:-:S04]  /*10e70*/  IMAD R10, R24, UR4, RZ ;  /* 0x00000004180a7c24 */ /* 0x000fc8000f8e02ff */
[----:B------:R-:W-:Y:S01]  /*10e80*/  IMAD R10, R22, UR5, R10 ;  /* 0x00000005160a7c24 */ /* 0x000fe2000f8e020a */
[----:B-1----:R-:W-:-:S13]  /*10e90*/  ISETP.NE.AND P0, PT, R9, 0x1, PT ;  /* 0x000000010900780c */ /* 0x002fda0003f05270 */
[----:B0-----:R-:W0:Y:S02]  /*10ea0*/  @P0 LDC.64 R2, c[0x0][0x440] ;  /* 0x00011000ff020b82 */ /* 0x001e240000000a00 */
[----:B0-----:R-:W-:-:S04]  /*10eb0*/  @P0 IMAD.HI.U32 R4, R7, R2, RZ ;  /* 0x0000000207040227 */ /* 0x001fc800078e00ff */
[----:B------:R-:W-:Y:S01]  /*10ec0*/  IMAD.MOV.U32 R2, RZ, RZ, R7 ;  /* 0x000000ffff027224 */ /* 0x000fe200078e0007 */
[----:B------:R-:W-:-:S04]  /*10ed0*/  @P0 SHF.R.U32.HI R2, RZ, R3, R4 ;  /* 0x00000003ff020219 */ /* 0x000fc80000011604 */
[--C-:B------:R-:W-:Y:S01]  /*10ee0*/  SHF.R.S32.HI R3, RZ, 0x1f, R2.reuse ;  /* 0x0000001fff037819 */ /* 0x100fe20000011402 */
[----:B------:R-:W-:-:S04]  /*10ef0*/  IMAD.MOV R4, RZ, RZ, -R2 ;  /* 0x000000ffff047224 */ /* 0x000fc800078e0a02 */
[----:B------:R-:W-:Y:S02]  /*10f00*/  IMAD R9, R9, R4, R7 ;  /* 0x0000000409097224 */ /* 0x000fe400078e0207 */
[----:B------:R-:W0:Y:S01]  /*10f10*/  LDC.64 R4, c[0x0][0x418] ;  /* 0x00010600ff047b82 */ /* 0x000e220000000a00 */
[----:B------:R-:W-:-:S04]  /*10f20*/  IMAD.WIDE.U32 R2, R22, UR4, R2 ;  /* 0x0000000416027c25 */ /* 0x000fc8000f8e0002 */
[----:B------:R-:W-:Y:S01]  /*10f30*/  IMAD.IADD R10, R10, 0x1, R3 ;  /* 0x000000010a0a7824 */ /* 0x000fe200078e0203 */
[----:B0-----:R-:W-:-:S04]  /*10f40*/  LEA R4, P0, R2, R4, 0x2 ;  /* 0x0000000402047211 */ /* 0x001fc800078010ff */
[----:B------:R-:W-:-:S05]  /*10f50*/  LEA.HI.X R5, R2, R5, R10, 0x2, P0 ;  /* 0x0000000502057211 */ /* 0x000fca00000f140a */
[----:B------:R1:W5:Y:S04]  /*10f60*/  LDG.E R4, desc[UR6][R4.64] ;  /* 0x0000000604047981 */ /* 0x000368000c1e1900 */
.L_x_11860:
[----:B0-----:R-:W1:Y:S01]  /*10f70*/  S2R R2, SR_TID.X ;  /* 0x0000000000027919 */ /* 0x001e620000002100 */
[----:B------:R-:W-:Y:S01]  /*10f80*/  SHF.L.U32 R3, R8, 0x1f, RZ ;  /* 0x0000001f08037819 */ /* 0x000fe200000006ff */
[----:B------:R-:W-:Y:S01]  /*10f90*/  BSSY B1, `(.L_x_11861) ;  /* 0x0000006000017945 */ /* 0x000fe20003800000 */
[----:B-1----:R-:W-:Y:S01]  /*10fa0*/  LOP3.LUT R5, R2, 0x7f, RZ, 0xc0, !PT ;  /* 0x0000007f02057812 */ /* 0x002fe200078ec0ff */
[----:B------:R-:W-:-:S03]  /*10fb0*/  IMAD R2, R6, 0x8, R17 ;  /* 0x0000000806027824 */ /* 0x000fc600078e0211 */
[----:B------:R-:W-:Y:S01]  /*10fc0*/  ISETP.NE.AND P1, PT, R5, RZ, PT ;  /* 0x000000ff0500720c */ /* 0x000fe20003f25270 */
[----:B------:R-:W0:Y:S02]  /*10fd0*/  SYNCS.PHASECHK.TRANS64.TRYWAIT P0, [R2+URZ+0x31c40], R3 ;  /* 0x031c4003020075a7 */ /* 0x000e24000800017f */
[----:B0-----:R-:W-:Y:S10]  /*10fe0*/  @!P0 BRA `(.L_x_11862) ;  /* 0x00000034008c8947 */ /* 0x001ff40003800000 */
.L_x_11959:
[----:B------:R-:W-:Y:S05]  /*10ff0*/  BSYNC B1 ;  /* 0x0000000000017941 */ /* 0x000fea0003800000 */
.L_x_11861:
[----:B------:R-:W-:Y:S04]  /*11000*/  BSSY B1, `(.L_x_11863) ;  /* 0x0000007000017945 */ /* 0x000fe80003800000 */
[----:B------:R-:W-:Y:S05]  /*11010*/  @P1 BRA `(.L_x_11864) ;  /* 0x0000000000141947 */ /* 0x000fea0003800000 */
[----:B------:R-:W-:Y:S01]  /*11020*/  ISETP.NE.AND P0, PT, R29, RZ, PT ;  /* 0x000000ff1d00720c */ /* 0x000fe20003f05270 */
[----:B0-----:R-:W-:-:S04]  /*11030*/  IMAD.MOV.U32 R3, RZ, RZ, 0x6c00 ;  /* 0x00006c00ff037424 */ /* 0x001fc800078e00ff */
[----:B------:R1:W-:Y:S08]  /*11040*/  SYNCS.ARRIVE.TRANS64 RZ, [R2+URZ+0x31c30], R3 ;  /* 0x031c300302ff79a7 */ /* 0x0003f0000800003f */
[----:B------:R-:W-:Y:S05]  /*11050*/  @!P0 BRA `(.L_x_11864) ;  /* 0x0000000000048947 */ /* 0x000fea0003800000 */
[----:B------:R-:W-:Y:S01]  /*11060*/  BPT.TRAP 0x1 ;  /* 0x000000040000795c */ /* 0x000fe20000300000 */
.L_x_11864:
[----:B------:R-:W-:Y:S05]  /*11070*/  BSYNC B1 ;  /* 0x0000000000017941 */ /* 0x000fea0003800000 */
.L_x_11863:
[----:B------:R-:W-:Y:S01]  /*11080*/  IMAD.MOV.U32 R10, RZ, RZ, RZ ;  /* 0x000000ffff0a7224 */ /* 0x000fe200078e00ff */
[----:B------:R-:W-:Y:S01]  /*11090*/  R2UR UR11, R9 ;  /* 0x00000000090b72ca */ /* 0x000fe200000e0000 */
[----:B01----:R-:W-:Y:S01]  /*110a0*/  IMAD R3, R6, 0x6c00, R17 ;  /* 0x00006c0006037824 */ /* 0x003fe200078e0211 */
        /* <DEDUP_REMOVED lines=9> */
.L_x_11865:
        /* <DEDUP_REMOVED lines=15> */
.L_x_11866:
        /* <DEDUP_REMOVED lines=15> */
.L_x_11867:
        /* <DEDUP_REMOVED lines=14> */
.L_x_11960:
[----:B------:R-:W-:Y:S05]  /*11400*/  BSYNC B1 ;  /* 0x0000000000017941 */ /* 0x000fea0003800000 */
.L_x_11868:
        /* <DEDUP_REMOVED lines=10> */
.L_x_11871:
[----:B------:R-:W-:Y:S05]  /*114b0*/  BSYNC B1 ;  /* 0x0000000000017941 */ /* 0x000fea0003800000 */
.L_x_11870:
[----:B------:R-:W-:Y:S01]  /*114c0*/  R2UR UR6, R2 ;  /* 0x00000000020672ca */ /* 0x000fe200000e0000 */
[--C-:B0-----:R-:W-:Y:S01]  /*114d0*/  IMAD R5, R16, 0x8, R17.reuse ;  /* 0x0000000810057824 */ /* 0x101fe200078e0211 */
[----:B------:R-:W-:Y:S01]  /*114e0*/  R2UR UR7, R3 ;  /* 0x00000000030772ca */ /* 0x000fe200000e0000 */
[----:B------:R-:W-:Y:S01]  /*114f0*/  UIADD3 UR4, UP0, UR38, 0x470, URZ ;  /* 0x0000047026047890 */ /* 0x000fe2000ff1e03f */
[----:B------:R-:W-:Y:S01]  /*11500*/  R2UR UR10, R10 ;  /* 0x000000000a0a72ca */ /* 0x000fe200000e0000 */
[----:B------:R-:W-:Y:S01]  /*11510*/  IMAD R10, R16, 0x6c00, R17 ;  /* 0x00006c00100a7824 */ /* 0x000fe200078e0211 */
[----:B------:R-:W-:Y:S01]  /*11520*/  PLOP3.LUT P0, PT, PT, PT, PT, 0x80, 0x0 ;  /* 0x000000000000781c */ /* 0x000fe20003f0f070 */
[----:B------:R-:W-:Y:S01]  /*11530*/  IMAD R11, R19, 0x90, RZ ;  /* 0x00000090130b7824 */ /* 0x000fe200078e02ff */
[----:B------:R-:W-:Y:S01]  /*11540*/  UIADD3.X UR5, URZ, UR39, URZ, UP0, !UPT ;  /* 0x000000273f057290 */ /* 0x000fe200087fe43f */
[----:B------:R-:W-:Y:S02]  /*11550*/  VIADD R5, R5, 0x31c50 ;  /* 0x00031c5005057836 */ /* 0x000fe40000000000 */
[----:B------:R-:W-:-:S09]  /*11560*/  VIADD R12, R10, 0x200 ;  /* 0x000002000a0c7836 */ /* 0x000fd20000000000 */
.L_x_11872:
        /* <DEDUP_REMOVED lines=15> */
.L_x_11873:
        /* <DEDUP_REMOVED lines=15> */
.L_x_11874:
        /* <DEDUP_REMOVED lines=12> */
.L_x_11859:
[----:B------:R-:W-:Y:S05]  /*11810*/  BSYNC B0 ;  /* 0x0000000000007941 */ /* 0x000fea0003800000 */
.L_x_11858:
[----:B------:R-:W-:Y:S01]  /*11820*/  UIADD3 UR4, UR43, -0x3, URZ ;  /* 0xfffffffd2b047890 */ /* 0x000fe2000fffe03f */
[----:B------:R-:W-:Y:S02]  /*11830*/  IMAD.MOV.U32 R16, RZ, RZ, R6 ;  /* 0x000000ffff107224 */ /* 0x000fe400078e0006 */
[----:B------:R-:W-:-:S03]  /*11840*/  IMAD.MOV.U32 R23, RZ, RZ, R8 ;  /* 0x000000ffff177224 */ /* 0x000fc600078e0008 */
[----:B------:R-:W-:-:S07]  /*11850*/  IMAD.U32 R6, RZ, RZ, UR4 ;  /* 0x00000004ff067e24 */ /* 0x000fce000f8e00ff */
.L_x_11857:
[----:B------:R-:W-:Y:S01]  /*11860*/  ISETP.NE.AND P0, PT, R7, RZ, PT ;  /* 0x000000ff0700720c */ /* 0x000fe20003f05270 */
[----:B------:R-:W-:-:S12]  /*11870*/  BSSY B0, `(.L_x_11856) ;  /* 0x000015a000007945 */ /* 0x000fd80003800000 */
[----:B------:R-:W-:Y:S05]  /*11880*/  @!P0 BRA `(.L_x_11875) ;  /* 0x0000001400608947 */ /* 0x000fea0003800000 */
[----:B------:R-:W-:-:S07]  /*11890*/  IMAD.MOV.U32 R4, RZ, RZ, R18 ;  /* 0x000000ffff047224 */ /* 0x000fce00078e0012 */
.L_x_11910:
[----:B------:R-:W-:Y:S01]  /*118a0*/  ISETP.NE.AND P1, PT, R25, RZ, PT ;  /* 0x000000ff1900720c */ /* 0x000fe20003f25270 */
        /* <DEDUP_REMOVED lines=8> */
[----:B------:R-:W-:Y:S01]  /*11930*/  ISETP.NE.AND P1, PT, R26, RZ, PT ;  /* 0x000000ff1a00720c */ /* 0x000fe20003f25270 */
[----:B------:R-:W-:-:S12]  /*11940*/  IMAD.MOV.U32 R9, RZ, RZ, R6 ;  /* 0x000000ffff097224 */ /* 0x000fd800078e0006 */
[----:B------:R-:W-:Y:S05]  /*11950*/  @!P1 BRA `(.L_x_11878) ;  /* 0x00000000004c9947 */ /* 0x000fea0003800000 */
[----:B------:R-:W1:Y:S01]  /*11960*/  LDC R9, c[0x0][0x43c] ;  /* 0x00010f00ff097b82 */ /* 0x000e620000000800 */
[----:B------:R-:W-:Y:S01]  /*11970*/  ULDC.64 UR4, c[0x0][0x428] ;  /* 0x00010a0000047ab9 */ /* 0x000fe20000000a00 */
[----:B------:R-:W-:Y:S01]  /*11980*/  ULDC.64 UR6, c[0x0][0x208] ;  /* 0x0000820000067ab9 */ /* 0x000fe20000000a00 */
[----:B-1----:R-:W-:-:S13]  /*11990*/  ISETP.NE.AND P0, PT, R9, 0x1, PT ;  /* 0x000000010900780c */ /* 0x002fda0003f05270 */
[----:B0-----:R-:W0:Y:S02]  /*119a0*/  @P0 LDC.64 R2, c[0x0][0x440] ;  /* 0x00011000ff020b82 */ /* 0x001e240000000a00 */
        /* <DEDUP_REMOVED lines=14> */
.L_x_11878:
[----:B0-----:R-:W1:Y:S01]  /*11a90*/  S2R R2, SR_TID.X ;  /* 0x0000000000027919 */ /* 0x001e620000002100 */
[----:B------:R-:W-:Y:S01]  /*11aa0*/  IMAD R3, R7, 0x8, R17 ;  /* 0x0000000807037824 */ /* 0x000fe200078e0211 */
[----:B------:R-:W-:Y:S01]  /*11ab0*/  BSSY B2, `(.L_x_11879) ;  /* 0x0000006000027945 */ /* 0x000fe20003800000 */
[----:B-1----:R-:W-:Y:S02]  /*11ac0*/  LOP3.LUT R5, R2, 0x7f, RZ, 0xc0, !PT ;  /* 0x0000007f02057812 */ /* 0x002fe400078ec0ff */
[----:B------:R-:W-:Y:S02]  /*11ad0*/  SHF.L.U32 R2, R8, 0x1f, RZ ;  /* 0x0000001f08027819 */ /* 0x000fe400000006ff */
[----:B------:R-:W-:Y:S02]  /*11ae0*/  ISETP.NE.AND P1, PT, R5, RZ, PT ;  /* 0x000000ff0500720c */ /* 0x000fe40003f25270 */
[----:B------:R-:W0:Y:S02]  /*11af0*/  SYNCS.PHASECHK.TRANS64.TRYWAIT P0, [R3+URZ+0x31c40], R2 ;  /* 0x031c4002030075a7 */ /* 0x000e24000800017f */
[----:B0-----:R-:W-:Y:S09]  /*11b00*/  @!P0 BRA `(.L_x_11880) ;  /* 0x0000002800ec8947 */ /* 0x001ff20003800000 */
.L_x_11961:
[----:B------:R-:W-:Y:S05]  /*11b10*/  BSYNC B2 ;  /* 0x0000000000027941 */ /* 0x000fea0003800000 */
.L_x_11879:
[----:B------:R-:W-:Y:S04]  /*11b20*/  BSSY B2, `(.L_x_11881) ;  /* 0x0000007000027945 */ /* 0x000fe80003800000 */
[----:B------:R-:W-:Y:S05]  /*11b30*/  @P1 BRA `(.L_x_11882) ;  /* 0x0000000000141947 */ /* 0x000fea0003800000 */
[----:B------:R-:W-:Y:S01]  /*11b40*/  ISETP.NE.AND P0, PT, R29, RZ, PT ;  /* 0x000000ff1d00720c */ /* 0x000fe20003f05270 */
[----:B0-----:R-:W-:-:S04]  /*11b50*/  IMAD.MOV.U32 R2, RZ, RZ, 0x6c00 ;  /* 0x00006c00ff027424 */ /* 0x001fc800078e00ff */
[----:B------:R1:W-:Y:S08]  /*11b60*/  SYNCS.ARRIVE.TRANS64 RZ, [R3+URZ+0x31c30], R2 ;  /* 0x031c300203ff79a7 */ /* 0x0003f0000800003f */
[----:B------:R-:W-:Y:S05]  /*11b70*/  @!P0 BRA `(.L_x_11882) ;  /* 0x0000000000048947 */ /* 0x000fea0003800000 */
[----:B------:R-:W-:Y:S01]  /*11b80*/  BPT.TRAP 0x1 ;  /* 0x000000040000795c */ /* 0x000fe20000300000 */
.L_x_11882:
[----:B------:R-:W-:Y:S05]  /*11b90*/  BSYNC B2 ;  /* 0x0000000000027941 */ /* 0x000fea0003800000 */
.L_x_11881:
[----:B------:R-:W-:Y:S01]  /*11ba0*/  IMAD.MOV.U32 R5, RZ, RZ, RZ ;  /* 0x000000ffff057224 */ /* 0x000fe200078e00ff */
[----:B------:R-:W-:Y:S01]  /*11bb0*/  UIADD3 UR4, UP0, UR38, 0x370, URZ ;  /* 0x0000037026047890 */ /* 0x000fe2000ff1e03f */
[----:B------:R-:W-:Y:S01]  /*11bc0*/  IMAD R12, R7, 0x6c00, R17 ;  /* 0x00006c00070c7824 */ /* 0x000fe200078e0211 */
[----:B------:R-:W-:Y:S01]  /*11bd0*/  PLOP3.LUT P0, PT, PT, PT, PT, 0x80, 0x0 ;  /* 0x000000000000781c */ /* 0x000fe20003f0f070 */
[----:B01----:R-:W-:Y:S01]  /*11be0*/  VIADD R3, R3, 0x31c30 ;  /* 0x00031c3003037836 */ /* 0x003fe20000000000 */
[----:B------:R-:W-:Y:S01]  /*11bf0*/  R2UR UR10, R5 ;  /* 0x00000000050a72ca */ /* 0x000fe200000e0000 */
[----:B------:R-:W-:Y:S01]  /*11c00*/  IMAD R2, R9, 0x90, RZ ;  /* 0x0000009009027824 */ /* 0x000fe200078e02ff */
[----:B------:R-:W-:Y:S01]  /*11c10*/  UIADD3.X UR5, URZ, UR39, URZ, UP0, !UPT ;  /* 0x000000273f057290 */ /* 0x000fe200087fe43f */
[----:B------:R-:W-:Y:S01]  /*11c20*/  VIADD R10, R12, 0x16a00 ;  /* 0x00016a000c0a7836 */ /* 0x000fe20000000000 */
[----:B------:R-:W-:Y:S01]  /*11c30*/  UMOV UR6, 0x0 ;  /* 0x0000000000067882 */ /* 0x000fe20000000000 */
[----:B------:R-:W-:-:S10]  /*11c40*/  UMOV UR7, 0x14f00000 ;  /* 0x14f0000000077882 */ /* 0x000fd40000000000 */
.L_x_11883:
        /* <DEDUP_REMOVED lines=16> */
.L_x_11884:
        /* <DEDUP_REMOVED lines=16> */
.L_x_11885:
        /* <DEDUP_REMOVED lines=15> */
.L_x_11962:
[----:B------:R-:W-:Y:S05]  /*11f40*/  BSYNC B2 ;  /* 0x0000000000027941 */ /* 0x000fea0003800000 */
.L_x_11886:
[----:B------:R-:W-:Y:S01]  /*11f50*/  BSSY B2, `(.L_x_11888) ;  /* 0x0000009000027945 */ /* 0x000fe20003800000 */
[----:B------:R-:W-:Y:S02]  /*11f60*/  IMAD.MOV.U32 R2, RZ, RZ, 0x0 ;  /* 0x00000000ff027424 */ /* 0x000fe400078e00ff */
[----:B------:R-:W-:Y:S01]  /*11f70*/  IMAD.MOV.U32 R3, RZ, RZ, 0x14f00000 ;  /* 0x14f00000ff037424 */ /* 0x000fe200078e00ff */
[----:B------:R-:W-:Y:S06]  /*11f80*/  @P1 BRA `(.L_x_11889) ;  /* 0x0000000000141947 */ /* 0x000fec0003800000 */
[----:B------:R-:W-:Y:S01]  /*11f90*/  ISETP.NE.AND P0, PT, R29, RZ, PT ;  /* 0x000000ff1d00720c */ /* 0x000fe20003f05270 */
[----:B------:R-:W-:-:S04]  /*11fa0*/  IMAD.MOV.U32 R13, RZ, RZ, 0x6c00 ;  /* 0x00006c00ff0d7424 */ /* 0x000fc800078e00ff */
[----:B------:R1:W-:Y:S08]  /*11fb0*/  SYNCS.ARRIVE.TRANS64 RZ, [R12+URZ+0x50], R13 ;  /* 0x0000500d0cff79a7 */ /* 0x0003f0000800003f */
[----:B------:R-:W-:Y:S05]  /*11fc0*/  @!P0 BRA `(.L_x_11889) ;  /* 0x0000000000048947 */ /* 0x000fea0003800000 */
[----:B------:R-:W-:Y:S01]  /*11fd0*/  BPT.TRAP 0x1 ;  /* 0x000000040000795c */ /* 0x000fe20000300000 */
.L_x_11889:
[----:B------:R-:W-:Y:S05]  /*11fe0*/  BSYNC B2 ;  /* 0x0000000000027941 */ /* 0x000fea0003800000 */
.L_x_11888:
[----:B------:R-:W-:Y:S01]  /*11ff0*/  R2UR UR6, R2 ;  /* 0x00000000020672ca */ /* 0x000fe200000e0000 */
[----:B------:R-:W-:Y:S01]  /*12000*/  IMAD R16, R16, 0x6c00, R17 ;  /* 0x00006c0010107824 */ /* 0x000fe200078e0211 */
[----:B------:R-:W-:Y:S01]  /*12010*/  R2UR UR7, R3 ;  /* 0x00000000030772ca */ /* 0x000fe200000e0000 */
[----:B------:R-:W-:Y:S01]  /*12020*/  UIADD3 UR4, UP0, UR38, 0x470, URZ ;  /* 0x0000047026047890 */ /* 0x000fe2000ff1e03f */
[----:B------:R-:W-:Y:S01]  /*12030*/  R2UR UR10, R5 ;  /* 0x00000000050a72ca */ /* 0x000fe200000e0000 */
[----:B------:R-:W-:Y:S01]  /*12040*/  IMAD R5, R19, 0x90, RZ ;  /* 0x0000009013057824 */ /* 0x000fe200078e02ff */
[----:B------:R-:W-:Y:S01]  /*12050*/  PLOP3.LUT P0, PT, PT, PT, PT, 0x80, 0x0 ;  /* 0x000000000000781c */ /* 0x000fe20003f0f070 */
[----:B01----:R-:W-:Y:S01]  /*12060*/  VIADD R12, R12, 0x50 ;  /* 0x000000500c0c7836 */ /* 0x003fe20000000000 */
[----:B------:R-:W-:Y:S01]  /*12070*/  UIADD3.X UR5, URZ, UR39, URZ, UP0, !UPT ;  /* 0x000000273f057290 */ /* 0x000fe200087fe43f */
[----:B------:R-:W-:-:S11]  /*12080*/  VIADD R13, R16, 0x200 ;  /* 0x00000200100d7836 */ /* 0x000fd60000000000 */
.L_x_11890:
        /* <DEDUP_REMOVED lines=15> */
.L_x_11891:
        /* <DEDUP_REMOVED lines=15> */
.L_x_11892:
        /* <DEDUP_REMOVED lines=12> */
.L_x_11877:
[----:B------:R-:W-:Y:S05]  /*12330*/  BSYNC B1 ;  /* 0x0000000000017941 */ /* 0x000fea0003800000 */
.L_x_11876:
        /* <DEDUP_REMOVED lines=9> */
[----:B------:R-:W-:-:S12]  /*123d0*/  VIADD R9, R6, 0xffffffff ;  /* 0xffffffff06097836 */ /* 0x000fd80000000000 */
        /* <DEDUP_REMOVED lines=20> */
.L_x_11895:
        /* <DEDUP_REMOVED lines=8> */
.L_x_11963:
[----:B------:R-:W-:Y:S05]  /*125a0*/  BSYNC B2 ;  /* 0x0000000000027941 */ /* 0x000fea0003800000 */
.L_x_11896:
[----:B------:R-:W-:Y:S04]  /*125b0*/  BSSY B2, `(.L_x_11898) ;  /* 0x0000007000027945 */ /* 0x000fe80003800000 */
[----:B------:R-:W-:Y:S05]  /*125c0*/  @P1 BRA `(.L_x_11899) ;  /* 0x0000000000141947 */ /* 0x000fea0003800000 */
[----:B------:R-:W-:Y:S01]  /*125d0*/  ISETP.NE.AND P0, PT, R29, RZ, PT ;  /* 0x000000ff1d00720c */ /* 0x000fe20003f05270 */
[----:B0-----:R-:W-:-:S04]  /*125e0*/  IMAD.MOV.U32 R3, RZ, RZ, 0x6c00 ;  /* 0x00006c00ff037424 */ /* 0x001fc800078e00ff */
[----:B------:R1:W-:Y:S08]  /*125f0*/  SYNCS.ARRIVE.TRANS64 RZ, [R2+URZ+0x31c30], R3 ;  /* 0x031c300302ff79a7 */ /* 0x0003f0000800003f */
[----:B------:R-:W-:Y:S05]  /*12600*/  @!P0 BRA `(.L_x_11899) ;  /* 0x0000000000048947 */ /* 0x000fea0003800000 */
[----:B------:R-:W-:Y:S01]  /*12610*/  BPT.TRAP 0x1 ;  /* 0x000000040000795c */ /* 0x000fe20000300000 */
.L_x_11899:
[----:B------:R-:W-:Y:S05]  /*12620*/  BSYNC B2 ;  /* 0x0000000000027941 */ /* 0x000fea0003800000 */
.L_x_11898:
        /* <DEDUP_REMOVED lines=12> */
.L_x_11900:
        /* <DEDUP_REMOVED lines=16> */
.L_x_11901:
        /* <DEDUP_REMOVED lines=16> */
.L_x_11902:
        /* <DEDUP_REMOVED lines=15> */
.L_x_11964:
[----:B------:R-:W-:Y:S05]  /*129e0*/  BSYNC B2 ;  /* 0x0000000000027941 */ /* 0x000fea0003800000 */
.L_x_11903:
        /* <DEDUP_REMOVED lines=9> */
.L_x_11906:
[----:B------:R-:W-:Y:S05]  /*12a80*/  BSYNC B2 ;  /* 0x0000000000027941 */ /* 0x000fea0003800000 */
.L_x_11905:
        /* <DEDUP_REMOVED lines=10> */
.L_x_11907:
        /* <DEDUP_REMOVED lines=15> */
.L_x_11908:
        /* <DEDUP_REMOVED lines=15> */
.L_x_11909:
        /* <DEDUP_REMOVED lines=12> */
.L_x_11894:
[----:B------:R-:W-:Y:S05]  /*12dd0*/  BSYNC B1 ;  /* 0x0000000000017941 */ /* 0x000fea0003800000 */
.L_x_11893:
[C---:B------:R-:W-:Y:S01]  /*12de0*/  ISETP.GT.AND P0, PT, R6.reuse, 0x1, PT ;  /* 0x000000010600780c */ /* 0x040fe20003f04270 */
[----:B------:R-:W-:-:S12]  /*12df0*/  VIADD R6, R6, 0xfffffffe ;  /* 0xfffffffe06067836 */ /* 0x000fd80000000000 */
[----:B------:R-:W-:Y:S05]  /*12e00*/  @P0 BRA `(.L_x_11910) ;  /* 0xffffffe800a40947 */ /* 0x000fea000383ffff */
.L_x_11875:
[----:B------:R-:W-:Y:S05]  /*12e10*/  BSYNC B0 ;  /* 0x0000000000007941 */ /* 0x000fea0003800000 */
.L_x_11856:
        /* <DEDUP_REMOVED lines=8> */
[----:B------:R-:W1:Y:S01]  /*12ea0*/  FLO.U32 R0, UR4 ;  /* 0x0000000400007d00 */ /* 0x000e6200080e0000 */
[----:B------:R-:W-:Y:S01]  /*12eb0*/  ULDC.64 UR6, c[0x0][0x208] ;  /* 0x0000820000067ab9 */ /* 0x000fe20000000a00 */
        /* <DEDUP_REMOVED lines=8> */
.L_x_11912:
[----:B------:R-:W-:Y:S05]  /*12f40*/  BSYNC B0 ;  /* 0x0000000000007941 */ /* 0x000fea0003800000 */
.L_x_11911:
[----:B------:R-:W-:Y:S01]  /*12f50*/  ISETP.NE.AND P0, PT, R25, RZ, PT ;  /* 0x000000ff1900720c */ /* 0x000fe20003f05270 */
        /* <DEDUP_REMOVED lines=8> */
.L_x_11965:
[----:B------:R-:W-:Y:S05]  /*12fe0*/  BSYNC B1 ;  /* 0x0000000000017941 */ /* 0x000fea0003800000 */
.L_x_11915:
[----:B------:R-:W-:Y:S04]  /*12ff0*/  BSSY B1, `(.L_x_11917) ;  /* 0x0000007000017945 */ /* 0x000fe80003800000 */
[----:B------:R-:W-:Y:S05]  /*13000*/  @P2 BRA `(.L_x_11918) ;  /* 0x0000000000142947 */ /* 0x000fea0003800000 */
[----:B------:R-:W-:Y:S01]  /*13010*/  ISETP.NE.AND P0, PT, R29, RZ, PT ;  /* 0x000000ff1d00720c */ /* 0x000fe20003f05270 */
[----:B-1----:R-:W-:-:S04]  /*13020*/  IMAD.MOV.U32 R0, RZ, RZ, 0x6c00 ;  /* 0x00006c00ff007424 */ /* 0x002fc800078e00ff */
[----:B------:R2:W-:Y:S08]  /*13030*/  SYNCS.ARRIVE.TRANS64 RZ, [R3+URZ+0x31c50], R0 ;  /* 0x031c500003ff79a7 */ /* 0x0005f0000800003f */
[----:B------:R-:W-:Y:S05]  /*13040*/  @!P0 BRA `(.L_x_11918) ;  /* 0x0000000000048947 */ /* 0x000fea0003800000 */
[----:B------:R-:W-:Y:S01]  /*13050*/  BPT.TRAP 0x1 ;  /* 0x000000040000795c */ /* 0x000fe20000300000 */
.L_x_11918:
[----:B------:R-:W-:Y:S05]  /*13060*/  BSYNC B1 ;  /* 0x0000000000017941 */ /* 0x000fea0003800000 */
.L_x_11917:
[----:B-12---:R-:W-:Y:S01]  /*13070*/  IMAD R0, R16, 0x6c00, R17 ;  /* 0x00006c0010007824 */ /* 0x006fe200078e0211 */
        /* <DEDUP_REMOVED lines=9> */
.L_x_11919:
        /* <DEDUP_REMOVED lines=15> */
.L_x_11920:
        /* <DEDUP_REMOVED lines=15> */
.L_x_11921:
        /* <DEDUP_REMOVED lines=10> */
.L_x_11914:
[----:B------:R-:W-:Y:S05]  /*13390*/  BSYNC B0 ;  /* 0x0000000000007941 */ /* 0x000fea0003800000 */
.L_x_11913:
[----:B------:R-:W-:-:S05]  /*133a0*/  VIADD R16, R16, 0x1 ;  /* 0x0000000110107836 */ /* 0x000fca0000000000 */
[----:B------:R-:W-:-:S04]  /*133b0*/  ISETP.NE.AND P0, PT, R16, 0x2, PT ;  /* 0x000000021000780c */ /* 0x000fc80003f05270 */
[----:B------:R-:W-:Y:S02]  /*133c0*/  SEL R0, RZ, 0x1, P0 ;  /* 0x00000001ff007807 */ /* 0x000fe40000000000 */
[----:B------:R-:W-:Y:S02]  /*133d0*/  SEL R16, R16, RZ, P0 ;  /* 0x000000ff10107207 */ /* 0x000fe40000000000 */
[----:B------:R-:W-:-:S07]  /*133e0*/  LOP3.LUT R23, R23, R0, RZ, 0x3c, !PT ;  /* 0x0000000017177212 */ /* 0x000fce00078e3cff */
.L_x_11838:
[----:B------:R-:W-:Y:S05]  /*133f0*/  BSYNC B7 ;  /* 0x0000000000077941 */ /* 0x000fea0003800000 */
.L_x_11836:
[----:B------:R-:W2:Y:S02]  /*13400*/  LDL R0, [R1+0x4] ;  /* 0x0000040001007983 */ /* 0x000ea40000100800 */
[----:B--2---:R-:W-:-:S13]  /*13410*/  ISETP.NE.AND P0, PT, R0, RZ, PT ;  /* 0x000000ff0000720c */ /* 0x004fda0003f05270 */
        /* <DEDUP_REMOVED lines=10> */
.L_x_11922:
[----:B------:R-:W-:-:S03]  /*134c0*/  UMOV UR4, 0xffffffff ;  /* 0xffffffff00047882 */ /* 0x000fc60000000000 */
[----:B------:R-:W-:Y:S05]  /*134d0*/  BRA.DIV UR4, `(.L_x_11924) ;  /* 0x0000001204dc7947 */ /* 0x000fea000b800000 */
[----:B------:R1:W2:Y:S02]  /*134e0*/  SHFL.IDX PT, R14, R28, RZ, 0x1f ;  /* 0x00001fff1c0e7589 */ /* 0x0002a400000e0000 */
.L_x_11968:
        /* <DEDUP_REMOVED lines=8> */
.L_x_11923:
[----:B------:R-:W-:Y:S02]  /*13570*/  ULDC UR4, c[0x0][0xc38] ;  /* 0x00030e0000047ab9 */ /* 0x000fe40000000800 */
[----:B-1----:R-:W-:-:S13]  /*13580*/  ISETP.GE.AND P0, PT, R28, UR4, PT ;  /* 0x000000041c007c0c */ /* 0x002fda000bf06270 */
[----:B------:R-:W-:Y:S05]  /*13590*/  @!P0 BRA `(.L_x_11925) ;  /* 0xffffffb800c08947 */ /* 0x000fea000383ffff */
.L_x_11833:
[----:B------:R-:W2:Y:S01]  /*135a0*/  LDL.LU R0, [R1] ;  /* 0x0000000001007983 */ /* 0x000ea20000300800 */
[----:B------:R-:W-:Y:S01]  /*135b0*/  BSSY B0, `(.L_x_11926) ;  /* 0x000000b000007945 */ /* 0x000fe20003800000 */
[----:B------:R-:W1:Y:S01]  /*135c0*/  S2R R5, SR_CgaCtaId ;  /* 0x0000000000057919 */ /* 0x000e620000008800 */
[----:B--2---:R-:W-:-:S05]  /*135d0*/  VIADD R0, R0, 0x1 ;  /* 0x0000000100007836 */ /* 0x004fca0000000000 */
        /* <DEDUP_REMOVED lines=8> */
.L_x_11969:
[----:B------:R-:W-:Y:S05]  /*13660*/  BSYNC B0 ;  /* 0x0000000000007941 */ /* 0x000fea0003800000 */
.L_x_11926:
[----:B------:R-:W-:-:S03]  /*13670*/  UMOV UR4, 0xffffffff ;  /* 0xffffffff00047882 */ /* 0x000fc60000000000 */
[----:B------:R-:W-:Y:S05]  /*13680*/  BRA.DIV UR4, `(.L_x_11928) ;  /* 0x0000001204ac7947 */ /* 0x000fea000b800000 */
[----:B-1----:R-:W1:Y:S02]  /*13690*/  S2R R0, SR_TID.X ;  /* 0x0000000000007919 */ /* 0x002e640000002100 */
[----:B-1----:R-:W-:-:S04]  /*136a0*/  SHF.R.U32.HI R0, RZ, 0x5, R0 ;  /* 0x00000005ff007819 */ /* 0x002fc80000011600 */
[----:B------:R-:W-:-:S05]  /*136b0*/  LOP3.LUT R0, R0, 0x3, RZ, 0xc0, !PT ;  /* 0x0000000300007812 */ /* 0x000fca00078ec0ff */
[----:B------:R1:W2:Y:S02]  /*136c0*/  SHFL.IDX PT, R14, R0, RZ, 0x1f ;  /* 0x00001fff000e7589 */ /* 0x0002a400000e0000 */
.L_x_11972:
[----:B--2---:R-:W-:Y:S01]  /*136d0*/  ISETP.NE.AND P0, PT, R14, RZ, PT ;  /* 0x000000ff0e00720c */ /* 0x004fe20003f05270 */
[----:B------:R-:W-:-:S12]  /*136e0*/  BSSY B0, `(.L_x_11929) ;  /* 0x0000026000007945 */ /* 0x000fd80003800000 */
[----:B------:R-:W-:Y:S05]  /*136f0*/  @P0 BRA `(.L_x_11930) ;  /* 0x0000000000900947 */ /* 0x000fea0003800000 */
[----:B------:R-:W-:-:S03]  /*13700*/  UMOV UR4, 0xffffffff ;  /* 0xffffffff00047882 */ /* 0x000fc60000000000 */
[----:B------:R-:W-:Y:S05]  /*13710*/  BRA.DIV UR4, `(.L_x_11931) ;  /* 0x0000001204bc7947 */ /* 0x000fea000b800000 */
[----:B------:R-:W-:-:S13]  /*13720*/  ELECT P6, URZ, PT ;  /* 0x00000000003f782f */ /* 0x000fda00038c0000 */
.L_x_11975:
        /* <DEDUP_REMOVED lines=8> */
.L_x_11932:
        /* <DEDUP_REMOVED lines=12> */
.L_x_11976:
[----:B------:R-:W2:Y:S02]  /*13870*/  SYNCS.PHASECHK.TRANS64.TRYWAIT P0, [R3+URZ], R0 ;  /* 0x00000000030075a7 */ /* 0x000ea4000800017f */
[----:B--2---:R-:W-:Y:S05]  /*13880*/  @!P0 BRA `(.L_x_11934) ;  /* 0x0000001000948947 */ /* 0x004fea0003800000 */
.L_x_11977:
[----:B------:R-:W-:Y:S05]  /*13890*/  @!P2 BRA `(.L_x_11935) ;  /* 0x000000000004a947 */ /* 0x000fea0003800000 */
[----:B------:R-:W-:Y:S01]  /*138a0*/  BPT.TRAP 0x1 ;  /* 0x000000040000795c */ /* 0x000fe20000300000 */
.L_x_11935:
[----:B--2---:R-:W-:-:S04]  /*138b0*/  VIADD R3, R7, 0x31c60 ;  /* 0x00031c6007037836 */ /* 0x004fc80000000000 */
[----:B-1----:R-:W-:-:S04]  /*138c0*/  IMAD R5, R16, 0x8, R3 ;  /* 0x0000000810057824 */ /* 0x002fc800078e0203 */
[----:B------:R-:W1:Y:S02]  /*138d0*/  SYNCS.PHASECHK.TRANS64.TRYWAIT P0, [R5+URZ], R4 ;  /* 0x00000004050075a7 */ /* 0x000e64000800017f */
[----:B-1----:R-:W-:Y:S05]  /*138e0*/  @!P0 BRA `(.L_x_11936) ;  /* 0x0000001000908947 */ /* 0x002fea0003800000 */
.L_x_11978:
[----:B------:R-:W-:-:S07]  /*138f0*/  IMAD R3, R6, 0x8, R3 ;  /* 0x0000000806037824 */ /* 0x000fce00078e0203 */
.L_x_11937:
[----:B--2---:R2:W3:Y:S02]  /*13900*/  SYNCS.PHASECHK.TRANS64.TRYWAIT P0, [R3+URZ], R0 ;  /* 0x00000000030075a7 */ /* 0x0044e4000800017f */
[----:B---3--:R-:W-:Y:S05]  /*13910*/  @!P0 NANOSLEEP.SYNCS 0x989680 ;  /* 0x009896800000895d */ /* 0x008fea0003900000 */
[----:B------:R-:W3:Y:S02]  /*13920*/  @!P0 SYNCS.PHASECHK.TRANS64 P0, [R3+URZ], R0 ;  /* 0x00000000030085a7 */ /* 0x000ee4000800007f */
[----:B---3--:R-:W-:Y:S05]  /*13930*/  @!P0 BRA `(.L_x_11937) ;  /* 0xfffffffc00f08947 */ /* 0x008fea000383ffff */
.L_x_11930:
[----:B------:R-:W-:Y:S05]  /*13940*/  BSYNC B0 ;  /* 0x0000000000007941 */ /* 0x000fea0003800000 */
.L_x_11929:
[----:B------:R-:W-:Y:S05]  /*13950*/  EXIT ;  /* 0x000000000000794d */ /* 0x000fea0003800000 */
.L_x_11794:
[----:B0-----:R-:W-:-:S04]  /*13960*/  IMAD.U32 R3, RZ, RZ, UR37 ;  /* 0x00000025ff037e24 */ /* 0x001fc8000f8e00ff */
[----:B------:R0:W1:Y:S03]  /*13970*/  SYNCS.PHASECHK.TRANS64.TRYWAIT P1, [R3+URZ+0x31c00], R0 ;  /* 0x031c0000030075a7 */ /* 0x000066000802017f */
[----:B-1----:R-:W-:Y:S05]  /*13980*/  @!P1 NANOSLEEP.SYNCS 0x989680 ;  /* 0x009896800000995d */ /* 0x002fea0003900000 */
[----:B------:R-:W1:Y:S02]  /*13990*/  @!P1 SYNCS.PHASECHK.TRANS64 P1, [R3+URZ+0x31c00], R0 ;  /* 0x031c0000030095a7 */ /* 0x000e64000802007f */
[----:B-1----:R-:W-:Y:S05]  /*139a0*/  @!P1 BRA `(.L_x_11794) ;  /* 0xfffffffc00ec9947 */ /* 0x002fea000383ffff */
[----:B------:R-:W-:Y:S05]  /*139b0*/  BRA `(.L_x_11938) ;  /* 0xfffffedc00a47947 */ /* 0x000fea000383ffff */
.L_x_11798:
[----:B-1----:R1:W2:Y:S02]  /*139c0*/  SYNCS.PHASECHK.TRANS64.TRYWAIT P2, [R3+URZ+0x31c30], R0 ;  /* 0x031c3000030075a7 */ /* 0x0022a4000804017f */
[----:B--2---:R-:W-:Y:S05]  /*139d0*/  @!P2 NANOSLEEP.SYNCS 0x989680 ;  /* 0x009896800000a95d */ /* 0x004fea0003900000 */
[----:B------:R-:W2:Y:S02]  /*139e0*/  @!P2 SYNCS.PHASECHK.TRANS64 P2, [R3+URZ+0x31c30], R0 ;  /* 0x031c30000300a5a7 */ /* 0x000ea4000804007f */
[----:B--2---:R-:W-:Y:S05]  /*139f0*/  @!P2 BRA `(.L_x_11798) ;  /* 0xfffffffc00f0a947 */ /* 0x004fea000383ffff */
[----:B------:R-:W-:Y:S05]  /*13a00*/  BRA `(.L_x_11797) ;  /* 0xfffffedc00c87947 */ /* 0x000fea000383ffff */
.L_x_11803:
[----:B-1----:R-:W-:-:S04]  /*13a10*/  IMAD.U32 R5, RZ, RZ, UR4 ;  /* 0x00000004ff057e24 */ /* 0x002fc8000f8e00ff */
[----:B------:R1:W2:Y:S03]  /*13a20*/  SYNCS.PHASECHK.TRANS64.TRYWAIT P3, [R5+URZ+0x31c30], R0 ;  /* 0x031c3000050075a7 */ /* 0x0002a6000806017f */
[----:B--2---:R-:W-:Y:S05]  /*13a30*/  @!P3 NANOSLEEP.SYNCS 0x989680 ;  /* 0x009896800000b95d */ /* 0x004fea0003900000 */
[----:B------:R-:W2:Y:S02]  /*13a40*/  @!P3 SYNCS.PHASECHK.TRANS64 P3, [R5+URZ+0x31c30], R0 ;  /* 0x031c30000500b5a7 */ /* 0x000ea4000806007f */
[----:B--2---:R-:W-:Y:S05]  /*13a50*/  @!P3 BRA `(.L_x_11803) ;  /* 0xfffffffc00ecb947 */ /* 0x004fea000383ffff */
[----:B------:R-:W-:Y:S05]  /*13a60*/  BRA `(.L_x_11800) ;  /* 0xffffff18001c7947 */ /* 0x000fea000383ffff */
.L_x_11807:
[----:B-1----:R-:W-:-:S04]  /*13a70*/  IMAD.U32 R5, RZ, RZ, UR4 ;  /* 0x00000004ff057e24 */ /* 0x002fc8000f8e00ff */
[----:B------:R1:W2:Y:S03]  /*13a80*/  SYNCS.PHASECHK.TRANS64.TRYWAIT P3, [R5+URZ+0x31c50], R0 ;  /* 0x031c5000050075a7 */ /* 0x0002a6000806017f */
[----:B--2---:R-:W-:Y:S05]  /*13a90*/  @!P3 NANOSLEEP.SYNCS 0x989680 ;  /* 0x009896800000b95d */ /* 0x004fea0003900000 */
[----:B------:R-:W2:Y:S02]  /*13aa0*/  @!P3 SYNCS.PHASECHK.TRANS64 P3, [R5+URZ+0x31c50], R0 ;  /* 0x031c50000500b5a7 */ /* 0x000ea4000806007f */
[----:B--2---:R-:W-:Y:S05]  /*13ab0*/  @!P3 BRA `(.L_x_11807) ;  /* 0xfffffffc00ecb947 */ /* 0x004fea000383ffff */
[----:B------:R-:W-:Y:S05]  /*13ac0*/  BRA `(.L_x_11804) ;  /* 0xffffff2c00b87947 */ /* 0x000fea000383ffff */
.L_x_11813:
[----:B-1----:R-:W-:-:S04]  /*13ad0*/  IMAD.U32 R5, RZ, RZ, UR4 ;  /* 0x00000004ff057e24 */ /* 0x002fc8000f8e00ff */
[----:B------:R1:W2:Y:S03]  /*13ae0*/  SYNCS.PHASECHK.TRANS64.TRYWAIT P2, [R5+URZ+0x31c30], R0 ;  /* 0x031c3000050075a7 */ /* 0x0002a6000804017f */
[----:B--2---:R-:W-:Y:S05]  /*13af0*/  @!P2 NANOSLEEP.SYNCS 0x989680 ;  /* 0x009896800000a95d */ /* 0x004fea0003900000 */
[----:B------:R-:W2:Y:S02]  /*13b00*/  @!P2 SYNCS.PHASECHK.TRANS64 P2, [R5+URZ+0x31c30], R0 ;  /* 0x031c30000500a5a7 */ /* 0x000ea4000804007f */
[----:B--2---:R-:W-:Y:S05]  /*13b10*/  @!P2 BRA `(.L_x_11813) ;  /* 0xfffffffc00eca947 */ /* 0x004fea000383ffff */
[----:B------:R-:W-:Y:S05]  /*13b20*/  BRA `(.L_x_11810) ;  /* 0xffffff5800747947 */ /* 0x000fea000383ffff */
.L_x_11817:
[----:B-1----:R-:W-:-:S04]  /*13b30*/  IMAD.U32 R5, RZ, RZ, UR4 ;  /* 0x00000004ff057e24 */ /* 0x002fc8000f8e00ff */
[----:B------:R1:W2:Y:S03]  /*13b40*/  SYNCS.PHASECHK.TRANS64.TRYWAIT P2, [R5+URZ+0x31c50], R0 ;  /* 0x031c5000050075a7 */ /* 0x0002a6000804017f */
[----:B--2---:R-:W-:Y:S05]  /*13b50*/  @!P2 NANOSLEEP.SYNCS 0x989680 ;  /* 0x009896800000a95d */ /* 0x004fea0003900000 */
[----:B------:R-:W2:Y:S02]  /*13b60*/  @!P2 SYNCS.PHASECHK.TRANS64 P2, [R5+URZ+0x31c50], R0 ;  /* 0x031c50000500a5a7 */ /* 0x000ea4000804007f */
[----:B--2---:R-:W-:Y:S05]  /*13b70*/  @!P2 BRA `(.L_x_11817) ;  /* 0xfffffffc00eca947 */ /* 0x004fea000383ffff */
[----:B------:R-:W-:Y:S05]  /*13b80*/  BRA `(.L_x_11814) ;  /* 0xffffff7000107947 */ /* 0x000fea000383ffff */
.L_x_11822:
[----:B-1----:R-:W-:-:S04]  /*13b90*/  IMAD.U32 R7, RZ, RZ, UR5 ;  /* 0x00000005ff077e24 */ /* 0x002fc8000f8e00ff */
[----:B------:R1:W3:Y:S03]  /*13ba0*/  SYNCS.PHASECHK.TRANS64.TRYWAIT P0, [R7+URZ+0x31c50], R6 ;  /* 0x031c5006070075a7 */ /* 0x0002e6000800017f */
[----:B---3--:R-:W-:Y:S05]  /*13bb0*/  @!P0 NANOSLEEP.SYNCS 0x989680 ;  /* 0x009896800000895d */ /* 0x008fea0003900000 */
[----:B------:R-:W3:Y:S02]  /*13bc0*/  @!P0 SYNCS.PHASECHK.TRANS64 P0, [R7+URZ+0x31c50], R6 ;  /* 0x031c5006070085a7 */ /* 0x000ee4000800007f */
[----:B---3--:R-:W-:Y:S05]  /*13bd0*/  @!P0 BRA `(.L_x_11822) ;  /* 0xfffffffc00ec8947 */ /* 0x008fea000383ffff */
[----:B------:R-:W-:Y:S05]  /*13be0*/  BRA `(.L_x_11821) ;  /* 0xffffff8c00f47947 */ /* 0x000fea000383ffff */
.L_x_11844:
[----:B------:R-:W-:Y:S02]  /*13bf0*/  IMAD.MOV.U32 R13, RZ, RZ, R20 ;  /* 0x000000ffff0d7224 */ /* 0x000fe400078e0014 */
[----:B------:R-:W-:Y:S02]  /*13c00*/  IMAD.MOV.U32 R12, RZ, RZ, RZ ;  /* 0x000000ffff0c7224 */ /* 0x000fe400078e00ff */
[----:B------:R-:W-:Y:S02]  /*13c10*/  IMAD.MOV.U32 R11, RZ, RZ, 0x1f ;  /* 0x0000001fff0b7424 */ /* 0x000fe400078e00ff */
[----:B------:R-:W-:-:S07]  /*13c20*/  IMAD.MOV.U32 R15, RZ, RZ, -0x1 ;  /* 0xffffffffff0f7424 */ /* 0x000fce00078e00ff */
[----:B------:R-:W-:Y:S05]  /*13c30*/  WARPSYNC.COLLECTIVE R15, `(.L_x_11939) ;  /* 0x000000000f087348 */ /* 0x000fea0003c00000 */
[----:B------:R0:W1:Y:S02]  /*13c40*/  SHFL.IDX P6, R14, R13, R12, R11 ;  /* 0x0000000c0d0e7389 */ /* 0x00006400000c000b */
[----:B01----:R-:W-:Y:S01]  /*13c50*/  ENDCOLLECTIVE ;  /* 0x000000000000791b */ /* 0x003fe20003800000 */
.L_x_11939:
[----:B------:R-:W-:Y:S05]  /*13c60*/  BRA `(.L_x_11940) ;  /* 0xffffffbc00c47947 */ /* 0x000fea000383ffff */
.L_x_11846:
[----:B------:R-:W-:Y:S01]  /*13c70*/  BSSY B0, `(.L_x_11941) ;  /* 0x0000006000007945 */ /* 0x000fe20003800000 */
[----:B------:R-:W-:-:S07]  /*13c80*/  IMAD.MOV.U32 R15, RZ, RZ, -0x1 ;  /* 0xffffffffff0f7424 */ /* 0x000fce00078e00ff */
[----:B0-----:R-:W-:Y:S05]  /*13c90*/  WARPSYNC.COLLECTIVE R15, `(.L_x_11942) ;  /* 0x000000000f0c7348 */ /* 0x001fea0003c00000 */
[----:B------:R-:W-:Y:S02]  /*13ca0*/  ELECT P6, UR62, PT ;  /* 0x00000000003e782f */ /* 0x000fe400038c0000 */
[----:B------:R-:W-:Y:S01]  /*13cb0*/  MOV R14, UR62 ;  /* 0x0000003e000e7c02 */ /* 0x000fe20008000f00 */
[----:B0-----:R-:W-:Y:S10]  /*13cc0*/  ENDCOLLECTIVE ;  /* 0x000000000000791b */ /* 0x001ff40003800000 */
.L_x_11942:
[----:B------:R-:W-:Y:S05]  /*13cd0*/  BSYNC B0 ;  /* 0x0000000000007941 */ /* 0x000fea0003800000 */
.L_x_11941:
[----:B------:R-:W-:Y:S05]  /*13ce0*/  BRA `(.L_x_11943) ;  /* 0xffffffbc00c07947 */ /* 0x000fea000383ffff */
.L_x_11848:
[----:B-1----:R1:W2:Y:S02]  /*13cf0*/  SYNCS.PHASECHK.TRANS64.TRYWAIT P0, [R3+URZ+0x31c40], R0 ;  /* 0x031c4000030075a7 */ /* 0x0022a4000800017f */
[----:B--2---:R-:W-:Y:S05]  /*13d00*/  @!P0 NANOSLEEP.SYNCS 0x989680 ;  /* 0x009896800000895d */ /* 0x004fea0003900000 */
[----:B------:R-:W2:Y:S02]  /*13d10*/  @!P0 SYNCS.PHASECHK.TRANS64 P0, [R3+URZ+0x31c40], R0 ;  /* 0x031c4000030085a7 */ /* 0x000ea4000800007f */
[----:B--2---:R-:W-:Y:S05]  /*13d20*/  @!P0 BRA `(.L_x_11848) ;  /* 0xfffffffc00f08947 */ /* 0x004fea000383ffff */
[----:B------:R-:W-:Y:S05]  /*13d30*/  BRA `(.L_x_11944) ;  /* 0xffffffc000207947 */ /* 0x000fea000383ffff */
.L_x_11852:
[----:B------:R-:W-:Y:S02]  /*13d40*/  IMAD.MOV.U32 R13, RZ, RZ, R4 ;  /* 0x000000ffff0d7224 */ /* 0x000fe400078e0004 */
[----:B------:R-:W-:Y:S02]  /*13d50*/  IMAD.MOV.U32 R12, RZ, RZ, RZ ;  /* 0x000000ffff0c7224 */ /* 0x000fe400078e00ff */
[----:B------:R-:W-:Y:S02]  /*13d60*/  IMAD.MOV.U32 R11, RZ, RZ, 0x1c1f ;  /* 0x00001c1fff0b7424 */ /* 0x000fe400078e00ff */
[----:B------:R-:W-:Y:S02]  /*13d70*/  IMAD.MOV.U32 R15, RZ, RZ, -0x1 ;  /* 0xffffffffff0f7424 */ /* 0x000fe400078e00ff */
[----:B------:R-:W-:-:S07]  /*13d80*/  IMAD.U32 R6, RZ, RZ, UR44 ;  /* 0x0000002cff067e24 */ /* 0x000fce000f8e00ff */
[----:B------:R-:W-:Y:S05]  /*13d90*/  WARPSYNC.COLLECTIVE R15, `(.L_x_11945) ;  /* 0x000000000f087348 */ /* 0x000fea0003c00000 */
[----:B------:R0:W1:Y:S02]  /*13da0*/  SHFL.IDX P6, R14, R13, R12, R11 ;  /* 0x0000000c0d0e7389 */ /* 0x00006400000c000b */
[----:B01----:R-:W-:Y:S01]  /*13db0*/  ENDCOLLECTIVE ;  /* 0x000000000000791b */ /* 0x003fe20003800000 */
.L_x_11945:
[----:B------:R-:W-:-:S04]  /*13dc0*/  IMAD R6, R6, 0xc0, R21 ;  /* 0x000000c006067824 */ /* 0x000fc800078e0215 */
[----:B------:R-:W-:Y:S02]  /*13dd0*/  VIADD R10, R6, 0x20 ;  /* 0x00000020060a7836 */ /* 0x000fe40000000000 */
[----:B------:R-:W-:Y:S02]  /*13de0*/  IMAD.MOV.U32 R13, RZ, RZ, R0 ;  /* 0x000000ffff0d7224 */ /* 0x000fe400078e0000 */
[----:B------:R-:W-:-:S07]  /*13df0*/  IMAD.MOV.U32 R2, RZ, RZ, R14 ;  /* 0x000000ffff027224 */ /* 0x000fce00078e000e */
[----:B------:R-:W-:Y:S05]  /*13e00*/  WARPSYNC.COLLECTIVE R15, `(.L_x_11946) ;  /* 0x000000000f087348 */ /* 0x000fea0003c00000 */
[----:B------:R0:W1:Y:S02]  /*13e10*/  SHFL.IDX P6, R14, R13, R12, R11 ;  /* 0x0000000c0d0e7389 */ /* 0x00006400000c000b */
[----:B01----:R-:W-:Y:S01]  /*13e20*/  ENDCOLLECTIVE ;  /* 0x000000000000791b */ /* 0x003fe20003800000 */
.L_x_11946:
        /* <DEDUP_REMOVED lines=23> */
.L_x_11947:
[----:B------:R-:W-:Y:S02]  /*13fa0*/  IMAD.MOV.U32 R13, RZ, RZ, R0 ;  /* 0x000000ffff0d7224 */ /* 0x000fe400078e0000 */
[----:B------:R-:W-:-:S07]  /*13fb0*/  IMAD.MOV.U32 R2, RZ, RZ, R14 ;  /* 0x000000ffff027224 */ /* 0x000fce00078e000e */
[----:B------:R-:W-:Y:S05]  /*13fc0*/  WARPSYNC.COLLECTIVE R15, `(.L_x_11948) ;  /* 0x000000000f087348 */ /* 0x000fea0003c00000 */
[----:B------:R0:W1:Y:S02]  /*13fd0*/  SHFL.IDX P6, R14, R13, R12, R11 ;  /* 0x0000000c0d0e7389 */ /* 0x00006400000c000b */
[----:B01----:R-:W-:Y:S01]  /*13fe0*/  ENDCOLLECTIVE ;  /* 0x000000000000791b */ /* 0x003fe20003800000 */
.L_x_11948:
        /* <DEDUP_REMOVED lines=19> */
.L_x_11949:
[----:B------:R-:W-:Y:S02]  /*14120*/  IMAD.MOV.U32 R13, RZ, RZ, R0 ;  /* 0x000000ffff0d7224 */ /* 0x000fe400078e0000 */
[----:B------:R-:W-:-:S07]  /*14130*/  IMAD.MOV.U32 R2, RZ, RZ, R14 ;  /* 0x000000ffff027224 */ /* 0x000fce00078e000e */
[----:B------:R-:W-:Y:S05]  /*14140*/  WARPSYNC.COLLECTIVE R15, `(.L_x_11950) ;  /* 0x000000000f087348 */ /* 0x000fea0003c00000 */
[----:B------:R0:W1:Y:S02]  /*14150*/  SHFL.IDX P6, R14, R13, R12, R11 ;  /* 0x0000000c0d0e7389 */ /* 0x00006400000c000b */
[----:B01----:R-:W-:Y:S01]  /*14160*/  ENDCOLLECTIVE ;  /* 0x000000000000791b */ /* 0x003fe20003800000 */
.L_x_11950:
        /* <DEDUP_REMOVED lines=18> */
.L_x_11951:
[----:B------:R-:W-:Y:S02]  /*14290*/  IMAD.MOV.U32 R13, RZ, RZ, R0 ;  /* 0x000000ffff0d7224 */ /* 0x000fe400078e0000 */
[----:B------:R-:W-:-:S05]  /*142a0*/  VIADD R0, R6, 0x60 ;  /* 0x0000006006007836 */ /* 0x000fca0000000000 */
[----:B------:R-:W-:Y:S01]  /*142b0*/  ISETP.GE.AND P4, PT, R0, R5, PT ;  /* 0x000000050000720c */ /* 0x000fe20003f86270 */
[----:B------:R-:W-:Y:S02]  /*142c0*/  VIADD R0, R6, 0x80 ;  /* 0x0000008006007836 */ /* 0x000fe40000000000 */
[----:B------:R-:W-:-:S10]  /*142d0*/  IMAD.MOV.U32 R4, RZ, RZ, R14 ;  /* 0x000000ffff047224 */ /* 0x000fd400078e000e */
[----:B------:R-:W-:Y:S05]  /*142e0*/  WARPSYNC.COLLECTIVE R15, `(.L_x_11952) ;  /* 0x000000000f087348 */ /* 0x000fea0003c00000 */
[----:B------:R0:W1:Y:S02]  /*142f0*/  SHFL.IDX P6, R14, R13, R12, R11 ;  /* 0x0000000c0d0e7389 */ /* 0x00006400000c000b */
[----:B01----:R-:W-:Y:S01]  /*14300*/  ENDCOLLECTIVE ;  /* 0x000000000000791b */ /* 0x003fe20003800000 */
.L_x_11952:
[----:B------:R-:W-:Y:S01]  /*14310*/  ULDC.64 UR4, c[0x0][0x208] ;  /* 0x0000820000047ab9 */ /* 0x000fe20000000a00 */
[----:B------:R-:W-:Y:S02]  /*14320*/  IMAD.MOV.U32 R13, RZ, RZ, R7 ;  /* 0x000000ffff0d7224 */ /* 0x000fe400078e0007 */
[----:B------:R-:W-:Y:S01]  /*14330*/  IMAD.MOV.U32 R12, RZ, RZ, RZ ;  /* 0x000000ffff0c7224 */ /* 0x000fe200078e00ff */
        /* <DEDUP_REMOVED lines=14> */
.L_x_11953:
[----:B------:R-:W-:Y:S02]  /*14420*/  IMAD.MOV.U32 R13, RZ, RZ, R8 ;  /* 0x000000ffff0d7224 */ /* 0x000fe400078e0008 */
[----:B------:R-:W-:-:S07]  /*14430*/  IMAD.MOV.U32 R0, RZ, RZ, R14 ;  /* 0x000000ffff007224 */ /* 0x000fce00078e000e */
[----:B------:R-:W-:Y:S05]  /*14440*/  WARPSYNC.COLLECTIVE R15, `(.L_x_11954) ;  /* 0x000000000f087348 */ /* 0x000fea0003c00000 */
[----:B------:R0:W1:Y:S02]  /*14450*/  SHFL.IDX P6, R14, R13, R12, R11 ;  /* 0x0000000c0d0e7389 */ /* 0x00006400000c000b */
[----:B01----:R-:W-:Y:S01]  /*14460*/  ENDCOLLECTIVE ;  /* 0x000000000000791b */ /* 0x003fe20003800000 */
.L_x_11954:
[----:B------:R-:W-:Y:S01]  /*14470*/  ULDC.64 UR4, c[0x0][0x208] ;  /* 0x0000820000047ab9 */ /* 0x000fe20000000a00 */
[----:B------:R-:W-:Y:S02]  /*14480*/  IMAD.MOV.U32 R13, RZ, RZ, R7 ;  /* 0x000000ffff0d7224 */ /* 0x000fe400078e0007 */
[----:B------:R-:W-:Y:S01]  /*14490*/  IMAD.MOV.U32 R12, RZ, RZ, 0x1 ;  /* 0x00000001ff0c7424 */ /* 0x000fe200078e00ff */
        /* <DEDUP_REMOVED lines=13> */
.L_x_11955:
[----:B------:R-:W-:Y:S02]  /*14570*/  IMAD.MOV.U32 R13, RZ, RZ, R8 ;  /* 0x000000ffff0d7224 */ /* 0x000fe400078e0008 */
[----:B------:R-:W-:-:S07]  /*14580*/  IMAD.MOV.U32 R7, RZ, RZ, R14 ;  /* 0x000000ffff077224 */ /* 0x000fce00078e000e */
[----:B------:R-:W-:Y:S05]  /*14590*/  WARPSYNC.COLLECTIVE R15, `(.L_x_11956) ;  /* 0x000000000f087348 */ /* 0x000fea0003c00000 */
[----:B------:R0:W1:Y:S02]  /*145a0*/  SHFL.IDX P6, R14, R13, R12, R11 ;  /* 0x0000000c0d0e7389 */ /* 0x00006400000c000b */
[----:B01----:R-:W-:Y:S01]  /*145b0*/  ENDCOLLECTIVE ;  /* 0x000000000000791b */ /* 0x003fe20003800000 */
.L_x_11956:
[----:B------:R-:W-:Y:S05]  /*145c0*/  BRA `(.L_x_11957) ;  /* 0xffffffc400407947 */ /* 0x000fea000383ffff */
.L_x_11855:
[----:B0-----:R0:W1:Y:S02]  /*145d0*/  SYNCS.PHASECHK.TRANS64.TRYWAIT P0, [R17+URZ+0x31c20], R2 ;  /* 0x031c2002110075a7 */ /* 0x001064000800017f */
[----:B-1----:R-:W-:Y:S05]  /*145e0*/  @!P0 NANOSLEEP.SYNCS 0x989680 ;  /* 0x009896800000895d */ /* 0x002fea0003900000 */
[----:B------:R-:W1:Y:S02]  /*145f0*/  @!P0 SYNCS.PHASECHK.TRANS64 P0, [R17+URZ+0x31c20], R2 ;  /* 0x031c2002110085a7 */ /* 0x000e64000800007f */
[----:B-1----:R-:W-:Y:S05]  /*14600*/  @!P0 BRA `(.L_x_11855) ;  /* 0xfffffffc00f08947 */ /* 0x002fea000383ffff */
[----:B------:R-:W-:Y:S05]  /*14610*/  BRA `(.L_x_11958) ;  /* 0xffffffc400ac7947 */ /* 0x000fea000383ffff */
.L_x_11862:
[----:B0-----:R0:W1:Y:S02]  /*14620*/  SYNCS.PHASECHK.TRANS64.TRYWAIT P0, [R2+URZ+0x31c40], R3 ;  /* 0x031c4003020075a7 */ /* 0x001064000800017f */
[----:B-1----:R-:W-:Y:S05]  /*14630*/  @!P0 NANOSLEEP.SYNCS 0x989680 ;  /* 0x009896800000895d */ /* 0x002fea0003900000 */
[----:B------:R-:W1:Y:S02]  /*14640*/  @!P0 SYNCS.PHASECHK.TRANS64 P0, [R2+URZ+0x31c40], R3 ;  /* 0x031c4003020085a7 */ /* 0x000e64000800007f */
[----:B-1----:R-:W-:Y:S05]  /*14650*/  @!P0 BRA `(.L_x_11862) ;  /* 0xfffffffc00f08947 */ /* 0x002fea000383ffff */
[----:B------:R-:W-:Y:S05]  /*14660*/  BRA `(.L_x_11959) ;  /* 0xffffffc800607947 */ /* 0x000fea000383ffff */
.L_x_11869:
[----:B0-----:R0:W1:Y:S02]  /*14670*/  SYNCS.PHASECHK.TRANS64.TRYWAIT P0, [R3+URZ+0x60], R2 ;  /* 0x00006002030075a7 */ /* 0x001064000800017f */
[----:B-1----:R-:W-:Y:S05]  /*14680*/  @!P0 NANOSLEEP.SYNCS 0x989680 ;  /* 0x009896800000895d */ /* 0x002fea0003900000 */
[----:B------:R-:W1:Y:S02]  /*14690*/  @!P0 SYNCS.PHASECHK.TRANS64 P0, [R3+URZ+0x60], R2 ;  /* 0x00006002030085a7 */ /* 0x000e64000800007f */
[----:B-1----:R-:W-:Y:S05]  /*146a0*/  @!P0 BRA `(.L_x_11869) ;  /* 0xfffffffc00f08947 */ /* 0x002fea000383ffff */
[----:B------:R-:W-:Y:S05]  /*146b0*/  BRA `(.L_x_11960) ;  /* 0xffffffcc00507947 */ /* 0x000fea000383ffff */
.L_x_11880:
[----:B0-----:R0:W1:Y:S02]  /*146c0*/  SYNCS.PHASECHK.TRANS64.TRYWAIT P0, [R3+URZ+0x31c40], R2 ;  /* 0x031c4002030075a7 */ /* 0x001064000800017f */
[----:B-1----:R-:W-:Y:S05]  /*146d0*/  @!P0 NANOSLEEP.SYNCS 0x989680 ;  /* 0x009896800000895d */ /* 0x002fea0003900000 */
[----:B------:R-:W1:Y:S02]  /*146e0*/  @!P0 SYNCS.PHASECHK.TRANS64 P0, [R3+URZ+0x31c40], R2 ;  /* 0x031c4002030085a7 */ /* 0x000e64000800007f */
[----:B-1----:R-:W-:Y:S05]  /*146f0*/  @!P0 BRA `(.L_x_11880) ;  /* 0xfffffffc00f08947 */ /* 0x002fea000383ffff */
[----:B------:R-:W-:Y:S05]  /*14700*/  BRA `(.L_x_11961) ;  /* 0xffffffd400007947 */ /* 0x000fea000383ffff */
.L_x_11887:
[----:B0-----:R0:W1:Y:S02]  /*14710*/  SYNCS.PHASECHK.TRANS64.TRYWAIT P0, [R12+URZ+0x60], R23 ;  /* 0x000060170c0075a7 */ /* 0x001064000800017f */
[----:B-1----:R-:W-:Y:S05]  /*14720*/  @!P0 NANOSLEEP.SYNCS 0x989680 ;  /* 0x009896800000895d */ /* 0x002fea0003900000 */
[----:B------:R-:W1:Y:S02]  /*14730*/  @!P0 SYNCS.PHASECHK.TRANS64 P0, [R12+URZ+0x60], R23 ;  /* 0x000060170c0085a7 */ /* 0x000e64000800007f */
[----:B-1----:R-:W-:Y:S05]  /*14740*/  @!P0 BRA `(.L_x_11887) ;  /* 0xfffffffc00f08947 */ /* 0x002fea000383ffff */
[----:B------:R-:W-:Y:S05]  /*14750*/  BRA `(.L_x_11962) ;  /* 0xffffffd400f87947 */ /* 0x000fea000383ffff */
.L_x_11897:
[----:B0-----:R0:W1:Y:S02]  /*14760*/  SYNCS.PHASECHK.TRANS64.TRYWAIT P0, [R2+URZ+0x31c40], R3 ;  /* 0x031c4003020075a7 */ /* 0x001064000800017f */
[----:B-1----:R-:W-:Y:S05]  /*14770*/  @!P0 NANOSLEEP.SYNCS 0x989680 ;  /* 0x009896800000895d */ /* 0x002fea0003900000 */
[----:B------:R-:W1:Y:S02]  /*14780*/  @!P0 SYNCS.PHASECHK.TRANS64 P0, [R2+URZ+0x31c40], R3 ;  /* 0x031c4003020085a7 */ /* 0x000e64000800007f */
[----:B-1----:R-:W-:Y:S05]  /*14790*/  @!P0 BRA `(.L_x_11897) ;  /* 0xfffffffc00f08947 */ /* 0x002fea000383ffff */
[----:B------:R-:W-:Y:S05]  /*147a0*/  BRA `(.L_x_11963) ;  /* 0xffffffdc007c7947 */ /* 0x000fea000383ffff */
.L_x_11904:
[----:B0-----:R0:W1:Y:S02]  /*147b0*/  SYNCS.PHASECHK.TRANS64.TRYWAIT P0, [R8+URZ+0x60], R2 ;  /* 0x00006002080075a7 */ /* 0x001064000800017f */
[----:B-1----:R-:W-:Y:S05]  /*147c0*/  @!P0 NANOSLEEP.SYNCS 0x989680 ;  /* 0x009896800000895d */ /* 0x002fea0003900000 */
[----:B------:R-:W1:Y:S02]  /*147d0*/  @!P0 SYNCS.PHASECHK.TRANS64 P0, [R8+URZ+0x60], R2 ;  /* 0x00006002080085a7 */ /* 0x000e64000800007f */
[----:B-1----:R-:W-:Y:S05]  /*147e0*/  @!P0 BRA `(.L_x_11904) ;  /* 0xfffffffc00f08947 */ /* 0x002fea000383ffff */
[----:B------:R-:W-:Y:S05]  /*147f0*/  BRA `(.L_x_11964) ;  /* 0xffffffe000787947 */ /* 0x000fea000383ffff */
.L_x_11916:
[----:B-1----:R1:W2:Y:S02]  /*14800*/  SYNCS.PHASECHK.TRANS64.TRYWAIT P0, [R3+URZ+0x31c60], R0 ;  /* 0x031c6000030075a7 */ /* 0x0022a4000800017f */
[----:B--2---:R-:W-:Y:S05]  /*14810*/  @!P0 NANOSLEEP.SYNCS 0x989680 ;  /* 0x009896800000895d */ /* 0x004fea0003900000 */
[----:B------:R-:W2:Y:S02]  /*14820*/  @!P0 SYNCS.PHASECHK.TRANS64 P0, [R3+URZ+0x31c60], R0 ;  /* 0x031c6000030085a7 */ /* 0x000ea4000800007f */
[----:B--2---:R-:W-:Y:S05]  /*14830*/  @!P0 BRA `(.L_x_11916) ;  /* 0xfffffffc00f08947 */ /* 0x004fea000383ffff */
[----:B------:R-:W-:Y:S05]  /*14840*/  BRA `(.L_x_11965) ;  /* 0xffffffe400e47947 */ /* 0x000fea000383ffff */
.L_x_11924:
        /* <DEDUP_REMOVED lines=8> */
.L_x_11967:
[----:B------:R-:W-:Y:S05]  /*148d0*/  BSYNC B0 ;  /* 0x0000000000007941 */ /* 0x000fea0003800000 */
.L_x_11966:
[----:B------:R-:W-:Y:S05]  /*148e0*/  BRA `(.L_x_11968) ;  /* 0xffffffec00007947 */ /* 0x000fea000383ffff */
.L_x_11927:
[----:B-1----:R1:W2:Y:S02]  /*148f0*/  SYNCS.PHASECHK.TRANS64.TRYWAIT P0, [R7+URZ+0x31c20], R0 ;  /* 0x031c2000070075a7 */ /* 0x0022a4000800017f */
[----:B--2---:R-:W-:Y:S05]  /*14900*/  @!P0 NANOSLEEP.SYNCS 0x989680 ;  /* 0x009896800000895d */ /* 0x004fea0003900000 */
[----:B------:R-:W2:Y:S02]  /*14910*/  @!P0 SYNCS.PHASECHK.TRANS64 P0, [R7+URZ+0x31c20], R0 ;  /* 0x031c2000070085a7 */ /* 0x000ea4000800007f */
[----:B--2---:R-:W-:Y:S05]  /*14920*/  @!P0 BRA `(.L_x_11927) ;  /* 0xfffffffc00f08947 */ /* 0x004fea000383ffff */
[----:B------:R-:W-:Y:S05]  /*14930*/  BRA `(.L_x_11969) ;  /* 0xffffffec00487947 */ /* 0x000fea000383ffff */
.L_x_11928:
        /* <DEDUP_REMOVED lines=11> */
.L_x_11971:
[----:B------:R-:W-:Y:S05]  /*149f0*/  BSYNC B0 ;  /* 0x0000000000007941 */ /* 0x000fea0003800000 */
.L_x_11970:
[----:B------:R-:W-:Y:S05]  /*14a00*/  BRA `(.L_x_11972) ;  /* 0xffffffec00307947 */ /* 0x000fea000383ffff */
.L_x_11931:
[----:B------:R-:W-:Y:S01]  /*14a10*/  BSSY B1, `(.L_x_11973) ;  /* 0x0000006000017945 */ /* 0x000fe20003800000 */
[----:B------:R-:W-:-:S07]  /*14a20*/  IMAD.MOV.U32 R15, RZ, RZ, -0x1 ;  /* 0xffffffffff0f7424 */ /* 0x000fce00078e00ff */
[----:B01----:R-:W-:Y:S05]  /*14a30*/  WARPSYNC.COLLECTIVE R15, `(.L_x_11974) ;  /* 0x000000000f0c7348 */ /* 0x003fea0003c00000 */
[----:B------:R-:W-:Y:S02]  /*14a40*/  ELECT P6, UR62, PT ;  /* 0x00000000003e782f */ /* 0x000fe400038c0000 */
[----:B------:R-:W-:Y:S01]  /*14a50*/  MOV R14, UR62 ;  /* 0x0000003e000e7c02 */ /* 0x000fe20008000f00 */
[----:B01----:R-:W-:Y:S10]  /*14a60*/  ENDCOLLECTIVE ;  /* 0x000000000000791b */ /* 0x003ff40003800000 */
.L_x_11974:
[----:B------:R-:W-:Y:S05]  /*14a70*/  BSYNC B1 ;  /* 0x0000000000017941 */ /* 0x000fea0003800000 */
.L_x_11973:
[----:B------:R-:W-:Y:S05]  /*14a80*/  BRA `(.L_x_11975) ;  /* 0xffffffec00287947 */ /* 0x000fea000383ffff */
.L_x_11933:
[----:B-1----:R1:W2:Y:S02]  /*14a90*/  SYNCS.PHASECHK.TRANS64.TRYWAIT P0, [R5+URZ], R4 ;  /* 0x00000004050075a7 */ /* 0x0022a4000800017f */
[----:B--2---:R-:W-:Y:S05]  /*14aa0*/  @!P0 NANOSLEEP.SYNCS 0x989680 ;  /* 0x009896800000895d */ /* 0x004fea0003900000 */
[----:B------:R-:W2:Y:S02]  /*14ab0*/  @!P0 SYNCS.PHASECHK.TRANS64 P0, [R5+URZ], R4 ;  /* 0x00000004050085a7 */ /* 0x000ea4000800007f */
[----:B--2---:R-:W-:Y:S05]  /*14ac0*/  @!P0 BRA `(.L_x_11933) ;  /* 0xfffffffc00f08947 */ /* 0x004fea000383ffff */
[----:B------:R-:W-:Y:S05]  /*14ad0*/  BRA `(.L_x_11976) ;  /* 0xffffffec00647947 */ /* 0x000fea000383ffff */
.L_x_11934:
[----:B--2---:R2:W3:Y:S02]  /*14ae0*/  SYNCS.PHASECHK.TRANS64.TRYWAIT P0, [R3+URZ], R0 ;  /* 0x00000000030075a7 */ /* 0x0044e4000800017f */
[----:B---3--:R-:W-:Y:S05]  /*14af0*/  @!P0 NANOSLEEP.SYNCS 0x989680 ;  /* 0x009896800000895d */ /* 0x008fea0003900000 */
[----:B------:R-:W3:Y:S02]  /*14b00*/  @!P0 SYNCS.PHASECHK.TRANS64 P0, [R3+URZ], R0 ;  /* 0x00000000030085a7 */ /* 0x000ee4000800007f */
[----:B---3--:R-:W-:Y:S05]  /*14b10*/  @!P0 BRA `(.L_x_11934) ;  /* 0xfffffffc00f08947 */ /* 0x008fea000383ffff */
[----:B------:R-:W-:Y:S05]  /*14b20*/  BRA `(.L_x_11977) ;  /* 0xffffffec00587947 */ /* 0x000fea000383ffff */
.L_x_11936:
[----:B-1----:R1:W2:Y:S02]  /*14b30*/  SYNCS.PHASECHK.TRANS64.TRYWAIT P0, [R5+URZ], R4 ;  /* 0x00000004050075a7 */ /* 0x0022a4000800017f */
[----:B--2---:R-:W-:Y:S05]  /*14b40*/  @!P0 NANOSLEEP.SYNCS 0x989680 ;  /* 0x009896800000895d */ /* 0x004fea0003900000 */
[----:B------:R-:W2:Y:S02]  /*14b50*/  @!P0 SYNCS.PHASECHK.TRANS64 P0, [R5+URZ], R4 ;  /* 0x00000004050085a7 */ /* 0x000ea4000800007f */
[----:B--2---:R-:W-:Y:S05]  /*14b60*/  @!P0 BRA `(.L_x_11936) ;  /* 0xfffffffc00f08947 */ /* 0x004fea000383ffff */
[----:B------:R-:W-:Y:S05]  /*14b70*/  BRA `(.L_x_11978) ;  /* 0xffffffec005c7947 */ /* 0x000fea000383ffff */
.L_x_11979:
        /* <DEDUP_REMOVED lines=16> */
.L_x_15329:


//--------------------- .text._ZN7cutlass13device_kernelIN5flash11enable_sm90INS1_16FlashAttnFwdSm90INS1_25CollectiveMainloopFwdSm90ILi2EN4cute5tupleIJNS5_1CILi1EEES8_S8_EEENS6_IJNS7_ILi192EEENS7_ILi144EEENS7_ILi96EEEEEELi96ENS_10bfloat16_tEfNS_4arch4Sm90ELb1ELb0ELb0ELb1ELb0ELb0ELb0ELb0ELb1ELb1ELb0ELb0EEENS1_21CollectiveEpilogueFwdINS6_IJSA_SC_SB_EEES9_SE_SG_Li384ELb1ELb1ELb0ELb0EEENS1_36VarlenDynamicPersistentTileSchedulerILi192ELi144ELi384ELi128ELb0ELb1ELb1ELb1ELb1ELb1EEEEEEEEEvNT_6ParamsE --------------------------
	.section	.text._ZN7cutlass13device_kernelIN5flash11enable_sm90INS1_16FlashAttnFwdSm90INS1_25CollectiveMainloopFwdSm90ILi2EN4cute5tupleIJNS5_1CILi1EEES8_S8_EEENS6_IJNS7_ILi192EEENS7_ILi144EEENS7_ILi96EEEEEELi96ENS_10bfloat16_tEfNS_4arch4Sm90ELb1ELb0ELb0ELb1ELb0ELb0ELb0ELb0ELb1ELb1ELb0ELb0EEENS1_21CollectiveEpilogueFwdINS6_IJSA_SC_SB_EEES9_SE_SG_Li384ELb1ELb1ELb0ELb0EEENS1_36VarlenDynamicPersistentTileSchedulerILi192ELi144ELi384ELi128ELb0ELb1ELb1ELb1ELb1ELb1EEEEEEEEEvNT_6ParamsE,"ax",@progbits
	.align	128
.text._ZN7cutlass13device_kernelIN5flash11enable_sm90INS1_16FlashAttnFwdSm90INS1_25CollectiveMainloopFwdSm90ILi2EN4cute5tupleIJNS5_1CILi1EEES8_S8_EEENS6_IJNS7_ILi192EEENS7_ILi144EEENS7_ILi96EEEEEELi96ENS_10bfloat16_tEfNS_4arch4Sm90ELb1ELb0ELb0ELb1ELb0ELb0ELb0ELb0ELb1ELb1ELb0ELb0EEENS1_21CollectiveEpilogueFwdINS6_IJSA_SC_SB_EEES9_SE_SG_Li384ELb1ELb1ELb0ELb0EEENS1_36VarlenDynamicPersistentTileSchedulerILi192ELi144ELi384ELi128ELb0ELb1ELb1ELb1ELb1ELb1EEEEEEEEEvNT_6ParamsE:
        .type           _ZN7cutlass13device_kernelIN5flash11enable_sm90INS1_16FlashAttnFwdSm90INS1_25CollectiveMainloopFwdSm90ILi2EN4cute5tupleIJNS5_1CILi1EEES8_S8_EEENS6_IJNS7_ILi192EEENS7_ILi144EEENS7_ILi96EEEEEELi96ENS_10bfloat16_tEfNS_4arch4Sm90ELb1ELb0ELb0ELb1ELb0ELb0ELb0ELb0ELb1ELb1ELb0ELb0EEENS1_21CollectiveEpilogueFwdINS6_IJSA_SC_SB_EEES9_SE_SG_Li384ELb1ELb1ELb0ELb0EEENS1_36VarlenDynamicPersistentTileSchedulerILi192ELi144ELi384ELi128ELb0ELb1ELb1ELb1ELb1ELb1EEEEEEEEEvNT_6ParamsE,@function
        .size           _ZN7cutlass13device_kernelIN5flash11enable_sm90INS1_16FlashAttnFwdSm90INS1_25CollectiveMainloopFwdSm90ILi2EN4cute5tupleIJNS5_1CILi1EEES8_S8_EEENS6_IJNS7_ILi192EEENS7_ILi144EEENS7_ILi96EEEEEELi96ENS_10bfloat16_tEfNS_4arch4Sm90ELb1ELb0ELb0ELb1ELb0ELb0ELb0ELb0ELb1ELb1ELb0ELb0EEENS1_21CollectiveEpilogueFwdINS6_IJSA_SC_SB_EEES9_SE_SG_Li384ELb1ELb1ELb0ELb0EEENS1_36VarlenDynamicPersistentTileSchedulerILi192ELi144ELi384ELi128ELb0ELb1ELb1ELb1ELb1ELb1EEEEEEEEEvNT_6ParamsE,(.L_x_15330 - _ZN7cutlass13device_kernelIN5flash11enable_sm90INS1_16FlashAttnFwdSm90INS1_25CollectiveMainloopFwdSm90ILi2EN4cute5tupleIJNS5_1CILi1EEES8_S8_EEENS6_IJNS7_ILi192EEENS7_ILi144EEENS7_ILi96EEEEEELi96ENS_10bfloat16_tEfNS_4arch4Sm90ELb1ELb0ELb0ELb1ELb0ELb0ELb0ELb0ELb1ELb1ELb0ELb0EEENS1_21CollectiveEpilogueFwdINS6_IJSA_SC_SB_EEES9_SE_SG_Li384ELb1ELb1ELb0ELb0EEENS1_36VarlenDynamicPersistentTileSchedulerILi192ELi144ELi384ELi128ELb0ELb1ELb1ELb1ELb1ELb1EEEEEEEEEvNT_6ParamsE)
        .other          _ZN7cutlass13device_kernelIN5flash11enable_sm90INS1_16FlashAttnFwdSm90INS1_25CollectiveMainloopFwdSm90ILi2EN4cute5tupleIJNS5_1CILi1EEES8_S8_EEENS6_IJNS7_ILi192EEENS7_ILi144EEENS7_ILi96EEEEEELi96ENS_10bfloat16_tEfNS_4arch4Sm90ELb1ELb0ELb0ELb1ELb0ELb0ELb0ELb0ELb1ELb1ELb0ELb0EEENS1_21CollectiveEpilogueFwdINS6_IJSA_SC_SB_EEES9_SE_SG_Li384ELb1ELb1ELb0ELb0EEENS1_36VarlenDynamicPersistentTileSchedulerILi192ELi144ELi384ELi128ELb0ELb1ELb1ELb1ELb1ELb1EEEEEEEEEvNT_6ParamsE,@"STO_CUDA_ENTRY STV_DEFAULT"
_ZN7cutlass13device_kernelIN5flash11enable_sm90INS1_16FlashAttnFwdSm90INS1_25CollectiveMainloopFwdSm90ILi2EN4cute5tupleIJNS5_1CILi1EEES8_S8_EEENS6_IJNS7_ILi192EEENS7_ILi144EEENS7_ILi96EEEEEELi96ENS_10bfloat16_tEfNS_4arch4Sm90ELb1ELb0ELb0ELb1ELb0ELb0ELb0ELb0ELb1ELb1ELb0ELb0EEENS1_21CollectiveEpilogueFwdINS6_IJSA_SC_SB_EEES9_SE_SG_Li384ELb1ELb1ELb0ELb0EEENS1_36VarlenDynamicPersistentTileSchedulerILi192ELi144ELi384ELi128ELb0ELb1ELb1ELb1ELb1ELb1EEEEEEEEEvNT_6ParamsE:
        /* <DEDUP_REMOVED lines=18> */
.L_x_11981:
[----:B------:R-:W-:Y:S05]  /*0120*/  BSYNC B0 ;  /* 0x0000000000007941 */ /* 0x000fea0003800000 */
.L_x_11980:
        /* <DEDUP_REMOVED lines=41> */
.L_x_11982:
        /* <DEDUP_REMOVED lines=22> */
.L_x_11983:
        /* <DEDUP_REMOVED lines=18> */
.L_x_11984:
        /* <DEDUP_REMOVED lines=22> */
.L_x_11985:
        /* <DEDUP_REMOVED lines=22> */
.L_x_11986:
        /* <DEDUP_REMOVED lines=8> */
.L_x_11988:
[----:B------:R-:W-:-:S08]  /*0980*/  NOP ;  /* 0x0000000000007918 */ /* 0x000fd00000000000 */
[----:B------:R-:W1:Y:S02]  /*0990*/  USETMAXREG.TRY_ALLOC.CTAPOOL UP0, 0xa0 ;  /* 0x000000a0000079c8 */ /* 0x000e640008000600 */
[----:B-1----:R-:W-:-:S13]  /*09a0*/  PLOP3.LUT P0, PT, PT, PT, UP0, 0x80, 0x0 ;  /* 0x000000000000781c */ /* 0x002fda0003f0f008 */
[----:B------:R-:W-:Y:S05]  /*09b0*/  @!P0 BRA `(.L_x_11988) ;  /* 0xfffffffc00f08947 */ /* 0x000fea000383ffff */
[----:B0-----:R-:W0:Y:S01]  /*09c0*/  S2R R2, SR_TID.X ;  /* 0x0000000000027919 */ /* 0x001e220000002100 */
        /* <DEDUP_REMOVED lines=13> */
[----:B------:R-:W2:Y:S01]  /*0aa0*/  LDL R3, [R1+0x34] ;  /* 0x0000340001037983 */ /* 0x000ea20000100800 */
[----:B------:R-:W-:Y:S01]  /*0ab0*/  VIADD R10, R2, 0xffffff80 ;  /* 0xffffff80020a7836 */ /* 0x000fe20000000000 */
[----:B------:R-:W-:Y:S01]  /*0ac0*/  R2UR UR5, R33 ;  /* 0x00000000210572ca */ /* 0x000fe200000e0000 */
[----:B------:R-:W-:Y:S01]  /*0ad0*/  UMOV UR38, URZ ;  /* 0x0000003f00267c82 */ /* 0x000fe20008000000 */
[----:B------:R-:W-:Y:S01]  /*0ae0*/  R2UR UR6, R34 ;  /* 0x00000000220672ca */ /* 0x000fe200000e0000 */
[----:B------:R-:W-:Y:S01]  /*0af0*/  UMOV UR36, URZ ;  /* 0x0000003f00247c82 */ /* 0x000fe20008000000 */
[----:B------:R-:W-:-:S04]  /*0b00*/  SHF.R.S32.HI R0, RZ, 0x1f, R10 ;  /* 0x0000001fff007819 */ /* 0x000fc8000001140a */
[CC--:B------:R-:W-:Y:S02]  /*0b10*/  LEA.HI R2, R0.reuse, R10.reuse, RZ, 0x4 ;  /* 0x0000000a00027211 */ /* 0x0c0fe400078f20ff */
[CC--:B------:R-:W-:Y:S02]  /*0b20*/  LEA.HI R5, R0.reuse, R10.reuse, RZ, 0x5 ;  /* 0x0000000a00057211 */ /* 0x0c0fe400078f28ff */
[----:B------:R-:W-:Y:S02]  /*0b30*/  LEA.HI R153, R0, R10, RZ, 0x7 ;  /* 0x0000000a00997211 */ /* 0x000fe400078f38ff */
[----:B------:R-:W-:Y:S02]  /*0b40*/  SHF.R.S32.HI R8, RZ, 0x5, R5 ;  /* 0x00000005ff087819 */ /* 0x000fe40000011405 */
[----:B------:R-:W-:Y:S02]  /*0b50*/  SHF.R.S32.HI R5, RZ, 0x4, R2 ;  /* 0x00000004ff057819 */ /* 0x000fe40000011402 */
[----:B------:R-:W-:-:S02]  /*0b60*/  LOP3.LUT R152, R153, 0xffffff80, RZ, 0xc0, !PT ;  /* 0xffffff8099987812 */ /* 0x000fc400078ec0ff */
[----:B------:R-:W-:Y:S02]  /*0b70*/  SHF.R.S32.HI R153, RZ, 0x7, R153 ;  /* 0x00000007ff997819 */ /* 0x000fe40000011499 */
[----:B------:R-:W-:Y:S01]  /*0b80*/  LEA.HI R150, R0, R10, RZ, 0x2 ;  /* 0x0000000a00967211 */ /* 0x000fe200078f10ff */
[----:B------:R-:W-:-:S03]  /*0b90*/  IMAD.IADD R152, R10, 0x1, -R152 ;  /* 0x000000010a987824 */ /* 0x000fc600078e0a98 */
[----:B------:R-:W-:Y:S02]  /*0ba0*/  LOP3.LUT R149, R150, 0xfffffffc, RZ, 0xc0, !PT ;  /* 0xfffffffc96957812 */ /* 0x000fe400078ec0ff */
[----:B------:R-:W-:Y:S02]  /*0bb0*/  SHF.R.S32.HI R9, RZ, 0x1f, R152 ;  /* 0x0000001fff097819 */ /* 0x000fe40000011498 */
[----:B------:R-:W-:Y:S01]  /*0bc0*/  SHF.R.S32.HI R150, RZ, 0x2, R150 ;  /* 0x00000002ff967819 */ /* 0x000fe20000011496 */
[----:B------:R-:W-:-:S04]  /*0bd0*/  IMAD.IADD R149, R10, 0x1, -R149 ;  /* 0x000000010a957824 */ /* 0x000fc800078e0a95 */
[----:B------:R-:W-:-:S04]  /*0be0*/  IMAD.SHL.U32 R23, R149, 0x8, RZ ;  /* 0x0000000895177824 */ /* 0x000fc800078e00ff */
[C---:B------:R-:W-:Y:S02]  /*0bf0*/  VIADD R145, R23.reuse, 0x20 ;  /* 0x0000002017917836 */ /* 0x040fe40000000000 */
[----:B------:R-:W-:-:S05]  /*0c00*/  VIADD R147, R23, 0x40 ;  /* 0x0000004017937836 */ /* 0x000fca0000000000 */
[----:B------:R-:W-:Y:S02]  /*0c10*/  SHF.R.S32.HI R157, RZ, 0x1f, R147 ;  /* 0x0000001fff9d7819 */ /* 0x000fe40000011493 */
[----:B--2---:R-:W-:Y:S02]  /*0c20*/  R2UR UR4, R3 ;  /* 0x00000000030472ca */ /* 0x004fe400000e0000 */
[C---:B------:R-:W-:Y:S02]  /*0c30*/  LOP3.LUT R3, R2.reuse, 0xfffffff0, RZ, 0xc0, !PT ;  /* 0xfffffff002037812 */ /* 0x040fe400078ec0ff */
[----:B------:R-:W-:-:S03]  /*0c40*/  LEA.HI R2, R2, R5, RZ, 0x1 ;  /* 0x0000000502027211 */ /* 0x000fc600078f08ff */
[----:B------:R-:W-:Y:S01]  /*0c50*/  IMAD.IADD R3, R10, 0x1, -R3 ;  /* 0x000000010a037824 */ /* 0x000fe200078e0a03 */
[----:B------:R-:W-:-:S04]  /*0c60*/  LOP3.LUT R2, R2, 0x1ffffffe, RZ, 0xc0, !PT ;  /* 0x1ffffffe02027812 */ /* 0x000fc800078ec0ff */
[----:B------:R-:W-:Y:S01]  /*0c70*/  SHF.R.S32.HI R4, RZ, 0x1f, R3 ;  /* 0x0000001fff047819 */ /* 0x000fe20000011403 */
[----:B------:R-:W-:Y:S01]  /*0c80*/  IMAD.IADD R2, R5, 0x1, -R2 ;  /* 0x0000000105027824 */ /* 0x000fe200078e0a02 */
[-C--:B------:R-:W-:Y:S01]  /*0c90*/  LEA.HI R5, R9, R152.reuse, RZ, 0x2 ;  /* 0x0000009809057211 */ /* 0x080fe200078f10ff */
[----:B------:R-:W-:Y:S01]  /*0ca0*/  ULOP3.LUT UR4, UR4, 0x1, URZ, 0xfc, !UPT ;  /* 0x0000000104047892 */ /* 0x000fe2000f8efc3f */
[-C--:B------:R-:W-:Y:S01]  /*0cb0*/  LEA.HI R6, R4, R3.reuse, RZ, 0x3 ;  /* 0x0000000304067211 */ /* 0x080fe200078f18ff */
[----:B------:R-:W-:Y:S01]  /*0cc0*/  IMAD.SHL.U32 R155, R2, 0x8, RZ ;  /* 0x00000008029b7824 */ /* 0x000fe200078e00ff */
[----:B------:R-:W-:Y:S01]  /*0cd0*/  LEA.HI R4, R4, R3, RZ, 0x2 ;  /* 0x0000000304047211 */ /* 0x000fe200078f10ff */
[----:B------:R-:W-:Y:S01]  /*0ce0*/  IMAD.HI R2, R153, 0x55555556, RZ ;  /* 0x5555555699027827 */ /* 0x000fe200078e02ff */
[----:B------:R-:W-:Y:S02]  /*0cf0*/  LEA.HI R9, R9, R152, RZ, 0x5 ;  /* 0x0000009809097211 */ /* 0x000fe400078f28ff */
[----:B------:R-:W-:Y:S01]  /*0d00*/  LOP3.LUT R19, R5, 0x7ffffffc, RZ, 0xc0, !PT ;  /* 0x7ffffffc05137812 */ /* 0x000fe200078ec0ff */
[----:B------:R-:W-:Y:S01]  /*0d10*/  IMAD.SHL.U32 R7, R6, 0x10, RZ ;  /* 0x0000001006077824 */ /* 0x000fe200078e00ff */
[----:B------:R-:W-:Y:S01]  /*0d20*/  LOP3.LUT R6, R4, 0x7fffffc, RZ, 0xc0, !PT ;  /* 0x07fffffc04067812 */ /* 0x000fe200078ec0ff */
[----:B------:R-:W-:Y:S01]  /*0d30*/  IMAD.U32 R156, RZ, RZ, UR4 ;  /* 0x00000004ff9c7e24 */ /* 0x000fe2000f8e00ff */
[----:B------:R-:W-:Y:S01]  /*0d40*/  SHF.R.S32.HI R4, RZ, 0x2, R4 ;  /* 0x00000002ff047819 */ /* 0x000fe20000011404 */
[----:B------:R-:W-:Y:S01]  /*0d50*/  UMOV UR4, URZ ;  /* 0x0000003f00047c82 */ /* 0x000fe20008000000 */
[----:B------:R-:W-:Y:S01]  /*0d60*/  LOP3.LUT R7, R7, 0x7fffff80, RZ, 0xc0, !PT ;  /* 0x7fffff8007077812 */ /* 0x000fe200078ec0ff */
[----:B------:R-:W-:Y:S01]  /*0d70*/  IMAD.IADD R6, R3, 0x1, -R6 ;  /* 0x0000000103067824 */ /* 0x000fe200078e0a06 */
[----:B------:R-:W-:Y:S01]  /*0d80*/  LEA.HI R2, R2, R2, RZ, 0x1 ;  /* 0x0000000202027211 */ /* 0x000fe200078f08ff */
[----:B------:R-:W-:Y:S01]  /*0d90*/  IMAD.SHL.U32 R4, R4, 0x40, RZ ;  /* 0x0000004004047824 */ /* 0x000fe200078e00ff */
[----:B------:R-:W-:Y:S01]  /*0da0*/  SHF.R.S32.HI R9, RZ, 0x5, R9 ;  /* 0x00000005ff097819 */ /* 0x000fe20000011409 */
[----:B------:R-:W-:-:S02]  /*0db0*/  IMAD R7, R8, 0x100, R7 ;  /* 0x0000010008077824 */ /* 0x000fc400078e0207 */
[----:B------:R-:W-:Y:S01]  /*0dc0*/  IMAD R8, R8, 0x10, R3 ;  /* 0x0000001008087824 */ /* 0x000fe200078e0203 */
[----:B------:R-:W-:Y:S01]  /*0dd0*/  SHF.R.S32.HI R3, RZ, 0x1f, R5 ;  /* 0x0000001fff037819 */ /* 0x000fe20000011405 */
[----:B------:R-:W-:Y:S01]  /*0de0*/  IMAD R7, R6, 0x10, R7 ;  /* 0x0000001006077824 */ /* 0x000fe200078e0207 */
[----:B------:R-:W-:Y:S01]  /*0df0*/  SHF.R.S32.HI R6, RZ, 0x2, R5 ;  /* 0x00000002ff067819 */ /* 0x000fe20000011405 */
[----:B------:R-:W-:Y:S01]  /*0e00*/  IMAD R2, R2, -0x3, R153 ;  /* 0xfffffffd02027824 */ /* 0x000fe200078e0299 */
[----:B------:R-:W-:Y:S01]  /*0e10*/  LOP3.LUT R4, R4, 0x40, RZ, 0xc0, !PT ;  /* 0x0000004004047812 */ /* 0x000fe200078ec0ff */
[----:B------:R-:W-:Y:S01]  /*0e20*/  IMAD.U32 R151, RZ, RZ, UR4 ;  /* 0x00000004ff977e24 */ /* 0x000fe2000f8e00ff */
[----:B------:R-:W-:Y:S01]  /*0e30*/  LEA.HI R3, R3, R6, RZ, 0x3 ;  /* 0x0000000603037211 */ /* 0x000fe200078f18ff */
[----:B------:R-:W-:Y:S01]  /*0e40*/  IMAD.IADD R19, R152, 0x1, -R19 ;  /* 0x0000000198137824 */ /* 0x000fe200078e0a13 */
[--C-:B------:R-:W-:Y:S01]  /*0e50*/  LOP3.LUT R0, R4, 0x8, R155.reuse, 0xf8, !PT ;  /* 0x0000000804007812 */ /* 0x100fe200078ef89b */
[----:B------:R-:W-:Y:S01]  /*0e60*/  IMAD.U32 R155, R8, 0x20, R155 ;  /* 0x00000020089b7824 */ /* 0x000fe200078e009b */
[----:B------:R-:W-:-:S02]  /*0e70*/  LOP3.LUT R11, R3, 0xfffffff8, RZ, 0xc0, !PT ;  /* 0xfffffff8030b7812 */ /* 0x000fc400078ec0ff */
[----:B------:R-:W-:-:S03]  /*0e80*/  SHF.R.U32.HI R3, RZ, 0x3, R4 ;  /* 0x00000003ff037819 */ /* 0x000fc60000011604 */
[----:B------:R-:W-:Y:S01]  /*0e90*/  IMAD.IADD R6, R6, 0x1, -R11 ;  /* 0x0000000106067824 */ /* 0x000fe200078e0a0b */
[----:B------:R-:W-:-:S03]  /*0ea0*/  LOP3.LUT R0, R0, R3, RZ, 0x3c, !PT ;  /* 0x0000000300007212 */ /* 0x000fc600078e3cff */
[----:B------:R-:W-:Y:S02]  /*0eb0*/  IMAD R9, R9, 0x10, R6 ;  /* 0x0000001009097824 */ /* 0x000fe400078e0206 */
[----:B------:R-:W-:Y:S02]  /*0ec0*/  IMAD.IADD R0, R0, 0x1, R7 ;  /* 0x0000000100007824 */ /* 0x000fe400078e0207 */
[----:B------:R-:W-:Y:S01]  /*0ed0*/  IMAD R154, R2, 0x40, R9 ;  /* 0x00000040029a7824 */ /* 0x000fe200078e0209 */
[----:B------:R-:W-:-:S04]  /*0ee0*/  LEA.HI R2, R149, R149, RZ, 0x1 ;  /* 0x0000009595027211 */ /* 0x000fc800078f08ff */
[----:B------:R-:W-:-:S05]  /*0ef0*/  LOP3.LUT R2, R2, 0x1ffffffe, RZ, 0xc0, !PT ;  /* 0x1ffffffe02027812 */ /* 0x000fca00078ec0ff */
[----:B------:R-:W-:Y:S01]  /*0f00*/  IMAD.IADD R3, R149, 0x1, -R2 ;  /* 0x0000000195037824 */ /* 0x000fe200078e0a02 */
[----:B------:R-:W-:Y:S02]  /*0f10*/  SHF.R.S32.HI R2, RZ, 0x1f, R145 ;  /* 0x0000001fff027819 */ /* 0x000fe40000011491 */
[----:B------:R-:W-:Y:S01]  /*0f20*/  LEA R2, R0, UR37, 0x1 ;  /* 0x0000002500027c11 */ /* 0x000fe2000f8e08ff */
[----:B------:R-:W-:-:S07]  /*0f30*/  IMAD R22, R3, 0x8, R154 ;  /* 0x0000000803167824 */ /* 0x000fce00078e029a */
.L_x_12034:
[----:B01--4-:R-:W0:Y:S01]  /*0f40*/  LDC.64 R4, c[0x0][0xc88] ;  /* 0x00032200ff047b82 */ /* 0x013e220000000a00 */
[----:B------:R-:W-:Y:S01]  /*0f50*/  ULDC.64 UR12, c[0x0][0x208] ;  /* 0x00008200000c7ab9 */ /* 0x000fe20000000a00 */
[----:B------:R-:W-:Y:S01]  /*0f60*/  ULDC.64 UR8, c[0x0][0xa28] ;  /* 0x00028a0000087ab9 */ /* 0x000fe20000000a00 */
[----:B------:R-:W-:Y:S01]  /*0f70*/  ULDC.64 UR10, c[0x0][0xa18] ;  /* 0x00028600000a7ab9 */ /* 0x000fe20000000a00 */
[----:B0-----:R-:W-:-:S06]  /*0f80*/  IMAD.WIDE R4, R35, 0x4, R4 ;  /* 0x0000000423047825 */ /* 0x001fcc00078e0204 */
[----:B--2---:R-:W2:Y:S01]  /*0f90*/  LDG.E R4, desc[UR12][R4.64] ;  /* 0x0000000c04047981 */ /* 0x004ea2000c1e1900 */
        /* <DEDUP_REMOVED lines=24> */
[----:B------:R-:W-:Y:S01]  /*1120*/  UISETP.NE.AND.EX UP0, UPT, UR9, URZ, UPT, UP0 ;  /* 0x0000003f0900728c */ /* 0x000fe2000bf05300 */
[----:B------:R-:W-:Y:S01]  /*1130*/  ISETP.NE.U32.AND P1, PT, RZ, UR10, PT ;  /* 0x0000000aff007c0c */ /* 0x000fe2000bf25070 */
[----:B------:R-:W-:Y:S01]  /*1140*/  ULDC UR8, c[0x0][0x2f0] ;  /* 0x0000bc0000087ab9 */ /* 0x000fe20000000800 */
[----:B------:R-:W-:Y:S01]  /*1150*/  UMOV UR4, URZ ;  /* 0x0000003f00047c82 */ /* 0x000fe20008000000 */
[----:B------:R-:W-:Y:S01]  /*1160*/  USEL UR7, UR7, 0x1, UP0 ;  /* 0x0000000107077887 */ /* 0x000fe20008000000 */
[----:B------:R-:W-:Y:S01]  /*1170*/  ISETP.NE.AND.EX P1, PT, RZ, UR11, PT, P1 ;  /* 0x0000000bff007c0c */ /* 0x000fe2000bf25310 */
[----:B------:R-:W-:Y:S01]  /*1180*/  ULDC UR61, c[0x0][0x288] ;  /* 0x0000a200003d7ab9 */ /* 0x000fe20000000800 */
[----:B------:R-:W-:Y:S01]  /*1190*/  IMAD.U32 R146, RZ, RZ, UR6 ;  /* 0x00000006ff927e24 */ /* 0x000fe2000f8e00ff */
[----:B------:R-:W-:Y:S01]  /*11a0*/  UIMAD UR8, UR7, UR8, URZ ;  /* 0x00000008070872a4 */ /* 0x000fe2000f8e023f */
[----:B--2---:R-:W-:-:S02]  /*11b0*/  @P0 R2UR UR4, R4 ;  /* 0x00000000040402ca */ /* 0x004fc400000e0000 */
[----:B---3--:R-:W-:Y:S01]  /*11c0*/  @P2 R2UR UR61, R6 ;  /* 0x00000000063d22ca */ /* 0x008fe200000e0000 */
[----:B------:R-:W-:-:S14]  /*11d0*/  @P2 BRA `(.L_x_11989) ;  /* 0x00000000003c2947 */ /* 0x000fdc0003800000 */
        /* <DEDUP_REMOVED lines=15> */
.L_x_11989:
        /* <DEDUP_REMOVED lines=11> */
.L_x_11990:
        /* <DEDUP_REMOVED lines=15> */
.L_x_11991:
[----:B------:R-:W-:Y:S01]  /*1470*/  UIADD3 UR9, -UR4, UR8, URZ ;  /* 0x0000000804097290 */ /* 0x000fe2000fffe13f */
[----:B------:R-:W-:Y:S01]  /*1480*/  PLOP3.LUT P0, PT, PT, PT, PT, 0x80, 0x0 ;  /* 0x000000000000781c */ /* 0x000fe20003f0f070 */
[----:B------:R-:W-:Y:S01]  /*1490*/  UIMAD UR5, UR5, 0xc0, URZ ;  /* 0x000000c0050578a4 */ /* 0x000fe2000f8e023f */
[----:B------:R-:W-:Y:S01]  /*14a0*/  IMAD.MOV.U32 R3, RZ, RZ, RZ ;  /* 0x000000ffff037224 */ /* 0x000fe200078e00ff */
[----:B------:R-:W-:Y:S01]  /*14b0*/  ULDC UR4, c[0x0][0x448] ;  /* 0x0001120000047ab9 */ /* 0x000fe20000000800 */
[----:B------:R-:W-:Y:S02]  /*14c0*/  UIADD3 UR7, UR9, 0x90, -UR61 ;  /* 0x0000009009077890 */ /* 0x000fe4000fffe83d */
[----:B------:R-:W-:Y:S01]  /*14d0*/  IMAD.U32 R17, RZ, RZ, UR9 ;  /* 0x00000009ff117e24 */ /* 0x000fe2000f8e00ff */
[----:B------:R-:W-:Y:S01]  /*14e0*/  UISETP.NE.AND UP0, UPT, UR4, 0x1, UPT ;  /* 0x000000010400788c */ /* 0x000fe2000bf05270 */
[----:B------:R-:W-:Y:S01]  /*14f0*/  IMAD.U32 R18, RZ, RZ, UR5 ;  /* 0x00000005ff127e24 */ /* 0x000fe2000f8e00ff */
[----:B------:R-:W-:Y:S01]  /*1500*/  UIADD3 UR6, UR5, 0xbf, URZ ;  /* 0x000000bf05067890 */ /* 0x000fe2000fffe03f */
[----:B------:R-:W-:Y:S01]  /*1510*/  IMAD.MOV.U32 R16, RZ, RZ, RZ ;  /* 0x000000ffff107224 */ /* 0x000fe200078e00ff */
[----:B------:R-:W-:-:S02]  /*1520*/  CS2R R70, SRZ ;  /* 0x0000000000467805 */ /* 0x000fc4000001ff00 */
[----:B------:R-:W-:Y:S02]  /*1530*/  CS2R R68, SRZ ;  /* 0x0000000000447805 */ /* 0x000fe4000001ff00 */
[----:B------:R-:W-:Y:S02]  /*1540*/  CS2R R66, SRZ ;  /* 0x0000000000427805 */ /* 0x000fe4000001ff00 */
[----:B------:R-:W-:Y:S02]  /*1550*/  CS2R R64, SRZ ;  /* 0x0000000000407805 */ /* 0x000fe4000001ff00 */
[----:B------:R-:W-:Y:S01]  /*1560*/  CS2R R26, SRZ ;  /* 0x00000000001a7805 */ /* 0x000fe2000001ff00 */
[----:B------:R-:W-:Y:S01]  /*1570*/  IMAD.MOV.U32 R62, RZ, RZ, RZ ;  /* 0x000000ffff3e7224 */ /* 0x000fe200078e00ff */
        /* <DEDUP_REMOVED lines=24> */
[----:B------:R-:W-:Y:S01]  /*1700*/  CS2R R36, SRZ ;  /* 0x0000000000247805 */ /* 0x000fe2000001ff00 */
[----:B------:R-:W-:Y:S01]  /*1710*/  IMAD.MOV.U32 R31, RZ, RZ, RZ ;  /* 0x000000ffff1f7224 */ /* 0x000fe200078e00ff */
[----:B------:R-:W-:Y:S01]  /*1720*/  CS2R R6, SRZ ;  /* 0x0000000000067805 */ /* 0x000fe2000001ff00 */
[----:B------:R-:W-:Y:S01]  /*1730*/  UISETP.LT.AND UP0, UPT, UR4, UR6, UPT ;  /* 0x000000060400728c */ /* 0x000fe2000bf01270 */
[----:B------:R-:W-:Y:S02]  /*1740*/  IMAD.MOV.U32 R29, RZ, RZ, RZ ;  /* 0x000000ffff1d7224 */ /* 0x000fe400078e00ff */
[----:B------:R-:W-:Y:S01]  /*1750*/  IMAD.MOV.U32 R0, RZ, RZ, RZ ;  /* 0x000000ffff007224 */ /* 0x000fe200078e00ff */
[----:B------:R-:W-:Y:S01]  /*1760*/  USEL UR39, UR4, UR6, UP0 ;  /* 0x0000000604277287 */ /* 0x000fe20008000000 */
[----:B------:R-:W-:-:S02]  /*1770*/  IMAD.MOV.U32 R12, RZ, RZ, RZ ;  /* 0x000000ffff0c7224 */ /* 0x000fc400078e00ff */
[----:B------:R-:W-:Y:S01]  /*1780*/  IMAD.MOV.U32 R73, RZ, RZ, RZ ;  /* 0x000000ffff497224 */ /* 0x000fe200078e00ff */
[----:B------:R-:W-:Y:S01]  /*1790*/  UISETP.GE.AND UP0, UPT, UR39, 0x1, UPT ;  /* 0x000000012700788c */ /* 0x000fe2000bf06270 */
[----:B------:R-:W-:Y:S02]  /*17a0*/  IMAD.MOV.U32 R14, RZ, RZ, RZ ;  /* 0x000000ffff0e7224 */ /* 0x000fe400078e00ff */
[----:B------:R-:W-:Y:S02]  /*17b0*/  IMAD.MOV.U32 R75, RZ, RZ, RZ ;  /* 0x000000ffff4b7224 */ /* 0x000fe400078e00ff */
[----:B------:R-:W-:Y:S01]  /*17c0*/  IMAD.MOV.U32 R24, RZ, RZ, RZ ;  /* 0x000000ffff187224 */ /* 0x000fe200078e00ff */
[----:B------:R-:W-:Y:S01]  /*17d0*/  PLOP3.LUT P1, PT, PT, PT, UP0, 0x80, 0x0 ;  /* 0x000000000000781c */ /* 0x000fe20003f2f008 */
[----:B------:R-:W-:-:S12]  /*17e0*/  IMAD.MOV.U32 R77, RZ, RZ, RZ ;  /* 0x000000ffff4d7224 */ /* 0x000fd800078e00ff */
        /* <DEDUP_REMOVED lines=34> */
.L_x_11993:
        /* <DEDUP_REMOVED lines=11> */
.L_x_12161:
[----:B------:R-:W-:Y:S05]  /*1ac0*/  @!P0 BRA `(.L_x_11995) ;  /* 0x0000000000048947 */ /* 0x000fea0003800000 */
[----:B------:R-:W-:Y:S01]  /*1ad0*/  BPT.TRAP 0x1 ;  /* 0x000000040000795c */ /* 0x000fe20000300000 */
.L_x_11995:
[----:B0-----:R-:W-:Y:S02]  /*1ae0*/  IMAD.U32 R3, RZ, RZ, UR36 ;  /* 0x00000024ff037e24 */ /* 0x001fe4000f8e00ff */
[----:B------:R-:W-:-:S03]  /*1af0*/  IMAD.U32 R0, RZ, RZ, UR38 ;  /* 0x00000026ff007e24 */ /* 0x000fc6000f8e00ff */
[----:B------:R-:W-:Y:S02]  /*1b00*/  LEA R3, R3, UR37, 0x3 ;  /* 0x0000002503037c11 */ /* 0x000fe4000f8e18ff */
[----:B------:R-:W-:-:S04]  /*1b10*/  SHF.L.U32 R0, R0, 0x1f, RZ ;  /* 0x0000001f00007819 */ /* 0x000fc800000006ff */
[----:B------:R0:W1:Y:S01]  /*1b20*/  SYNCS.PHASECHK.TRANS64.TRYWAIT P2, [R3+URZ+0x31c30], R0 ;  /* 0x031c3000030075a7 */ /* 0x000062000804017f */
[----:B------:R-:W-:Y:S05]  /*1b30*/  @!P0 BRA `(.L_x_11996) ;  /* 0x0000000000048947 */ /* 0x000fea0003800000 */
[----:B------:R-:W-:Y:S01]  /*1b40*/  BPT.TRAP 0x1 ;  /* 0x000000040000795c */ /* 0x000fe20000300000 */
.L_x_11996:
[----:B------:R-:W2:Y:S02]  /*1b50*/  S2R R4, SR_TID.X ;  /* 0x0000000000047919 */ /* 0x000ea40000002100 */
[----:B--2---:R-:W-:Y:S01]  /*1b60*/  LOP3.LUT P1, RZ, R4, 0x7f, RZ, 0xc0, !PT ;  /* 0x0000007f04ff7812 */ /* 0x004fe2000782c0ff */
[----:B-1----:R-:W-:-:S12]  /*1b70*/  @P2 BRA `(.L_x_11997) ;  /* 0x0000000000082947 */ /* 0x002fd80003800000 */
[----:B------:R-:W1:Y:S02]  /*1b80*/  SYNCS.PHASECHK.TRANS64.TRYWAIT P2, [R3+URZ+0x31c30], R0 ;  /* 0x031c3000030075a7 */ /* 0x000e64000804017f */
[----:B-1----:R-:W-:Y:S05]  /*1b90*/  @!P2 BRA `(.L_x_11998) ;  /* 0x000001400000a947 */ /* 0x002fea0003800000 */
.L_x_11997:
[----:B------:R-:W-:Y:S05]  /*1ba0*/  WARPSYNC.ALL ;  /* 0x0000000000007948 */ /* 0x000fea0003800000 */
[----:B------:R-:W-:Y:S01]  /*1bb0*/  UIADD3 UR4, UR37, 0x16a00, URZ ;  /* 0x00016a0025047890 */ /* 0x000fe2000fffe03f */
[----:B------:R-:W-:Y:S01]  /*1bc0*/  WARPGROUP.ARRIVE ;  /* 0x00000000000079c5 */ /* 0x000fe20000000000 */
[----:B------:R-:W-:Y:S01]  /*1bd0*/  ULOP3.LUT UR6, UR40, 0x10000, URZ, 0xfc, !UPT ;  /* 0x0001000028067892 */ /* 0x000fe2000f8efc3f */
[----:B------:R-:W-:Y:S01]  /*1be0*/  R2UR UR53, R18 ;  /* 0x00000000123572ca */ /* 0x000fe200000e0000 */
        /* <DEDUP_REMOVED lines=11> */
[----:B------:R-:W-:Y:S01]  /*1ca0*/  UIMAD UR4, UR36, 0x6c0, UR5 ;  /* 0x000006c0240478a4 */ /* 0x000fe2000f8e0205 */
[----:B------:R-:W-:Y:S01]  /*1cb0*/  VIADD R12, R22, UR53 ;  /* 0x00000035160c7c36 */ /* 0x000fe20008000000 */
[----:B------:R-:W-:Y:S01]  /*1cc0*/  UMOV UR12, UR28 ;  /* 0x0000001c000c7c82 */ /* 0x000fe20008000000 */
[----:B------:R-:W-:Y:S01]  /*1cd0*/  UMOV UR13, UR29 ;  /* 0x0000001d000d7c82 */ /* 0x000fe20008000000 */
[----:B------:R-:W-:Y:S02]  /*1ce0*/  UIADD3 UR10, UR4, 0x40, URZ ;  /* 0x00000040040a7890 */ /* 0x000fe4000fffe03f */
[----:B------:R-:W-:Y:S02]  /*1cf0*/  UIADD3 UR14, UR4, 0xc0, URZ ;  /* 0x000000c0040e7890 */ /* 0x000fe4000fffe03f */
[----:B------:R-:W-:Y:S01]  /*1d00*/  UMOV UR30, UR4 ;  /* 0x00000004001e7c82 */ /* 0x000fe20008000000 */
[----:B------:R-:W-:Y:S01]  /*1d10*/  UMOV UR15, 0x80000020 ;  /* 0x80000020000f7882 */ /* 0x000fe20000000000 */
[----:B------:R-:W-:Y:S01]  /*1d20*/  HGMMA.64x16x16.F32.BF16 R88, gdesc[UR28], RZ, !UPT, gsb0 ;  /* 0x002000001c5879f0 */ /* 0x000fe2000c0018ff */
        /* <DEDUP_REMOVED lines=60> */
[----:B------:R-:W-:Y:S03]  /*20f0*/  HGMMA.64x16x16.F32.BF16 R32, gdesc[UR28], RZ, !UPT, gsb0 ;  /* 0x002000001c2079f0 */ /* 0x000fe6000c0018ff */
        /* <DEDUP_REMOVED lines=98> */
[----:B------:R-:W-:Y:S02]  /*2720*/  UIADD3 UR7, UR6, 0x600, URZ ;  /* 0x0000060006077890 */ /* 0x000fe4000fffe03f */
        /* <DEDUP_REMOVED lines=56> */
[----:B------:R-:W-:Y:S02]  /*2ab0*/  ULDC UR7, c[0x0][0x448] ;  /* 0x0001120000077ab9 */ /* 0x000fe40000000800 */
[----:B------:R-:W-:-:S03]  /*2ac0*/  UISETP.NE.AND UP0, UPT, UR7, 0x1, UPT ;  /* 0x000000010700788c */ /* 0x000fc6000bf05270 */
[----:B------:R-:W-:Y:S02]  /*2ad0*/  UMOV UR7, 0xffffff70 ;  /* 0xffffff7000077882 */ /* 0x000fe40000000000 */
[----:B------:R-:W-:Y:S01]  /*2ae0*/  UIMAD UR7, UR39, UR7, 0x91 ;  /* 0x00000091270774a4 */ /* 0x000fe2000f8e0207 */
[----:B------:R-:W-:-:S05]  /*2af0*/  PLOP3.LUT P2, PT, PT, PT, UP0, 0x80, 0x0 ;  /* 0x000000000000781c */ /* 0x000fca0003f4f008 */
[----:B------:R-:W-:Y:S01]  /*2b00*/  IMAD.U32 R4, RZ, RZ, UR7 ;  /* 0x00000007ff047e24 */ /* 0x000fe2000f8e00ff */
[----:B------:R-:W-:Y:S01]  /*2b10*/  @UP0 ULDC UR10, c[0x0][0x44c] ;  /* 0x00011300000a0ab9 */ /* 0x000fe20000000800 */
[----:B------:R-:W-:Y:S01]  /*2b20*/  @UP0 ULDC UR14, c[0x0][0x450] ;  /* 0x00011400000e0ab9 */ /* 0x000fe20000000800 */
[----:B------:R-:W-:Y:S01]  /*2b30*/  UIMAD.WIDE.U32 UR10, UR53, UR10, URZ ;  /* 0x0000000a350a72a5 */ /* 0x000fe2000f8e003f */
[----:B------:R-:W-:Y:S01]  /*2b40*/  IMAD R7, R19, -0x2, R4 ;  /* 0xfffffffe13077824 */ /* 0x000fe200078e0204 */
[----:B------:R-:W-:Y:S01]  /*2b50*/  UIADD3 UR7, UR39, -0x2, URZ ;  /* 0xfffffffe27077890 */ /* 0x000fe2000fffe03f */
[----:B------:R-:W-:-:S05]  /*2b60*/  IMAD.U32 R4, RZ, RZ, UR61 ;  /* 0x0000003dff047e24 */ /* 0x000fca000f8e00ff */
[----:B------:R-:W-:Y:S01]  /*2b70*/  IADD3 R7, -R4, UR52, R7 ;  /* 0x0000003404077c10 */ /* 0x000fe2000fffe107 */
        /* <DEDUP_REMOVED lines=57> */
[----:B------:R-:W-:-:S04]  /*2f10*/  UIMAD UR6, UR39, -0x90, UR52 ;  /* 0xffffff70270678a4 */ /* 0x000fc8000f8e0234 */
[----:B------:R-:W0:Y:S01]  /*2f20*/  SHFL.IDX PT, R0, R12, RZ, 0x1c1f ;  /* 0x001c1fff0c007589 */ /* 0x000e2200000e0000 */
[----:B------:R-:W-:-:S06]  /*2f30*/  UIADD3 UR6, UR6, 0x90, URZ ;  /* 0x0000009006067890 */ /* 0x000fcc000fffe03f */
[----:B------:R-:W-:Y:S01]  /*2f40*/  IMAD.U32 R6, RZ, RZ, UR6 ;  /* 0x00000006ff067e24 */ /* 0x000fe2000f8e00ff */
[----:B------:R-:W-:Y:S01]  /*2f50*/  UMOV UR6, UR53 ;  /* 0x0000003500067c82 */ /* 0x000fe20008000000 */
[----:B------:R-:W-:Y:S02]  /*2f60*/  @UP0 USHF.R.U32.HI UR6, URZ, UR14, UR11 ;  /* 0x0000000e3f060299 */ /* 0x000fe4000801160b */
[----:B------:R-:W-:Y:S02]  /*2f70*/  IMAD R6, R19, -0x2, R6 ;  /* 0xfffffffe13067824 */ /* 0x000fe400078e0206 */
[----:B------:R-:W-:-:S04]  /*2f80*/  UIADD3 UR10, UR6, UR52, -UR61 ;  /* 0x00000034060a7290 */ /* 0x000fc8000fffe83d */
[----:B------:R-:W-:-:S04]  /*2f90*/  UIMAD.WIDE UR10, UR10, 0x38e38e39, URZ ;  /* 0x38e38e390a0a78a5 */ /* 0x000fc8000f8e023f */
[----:B------:R-:W-:Y:S01]  /*2fa0*/  USHF.R.U32.HI UR6, URZ, 0x1f, UR11 ;  /* 0x0000001f3f067899 */ /* 0x000fe2000801160b */
[----:B0-----:R-:W-:-:S03]  /*2fb0*/  VIADDMNMX R0, R0, R7, R6, PT ;  /* 0x0000000700007246 */ /* 0x001fc60003800106 */
[----:B------:R-:W-:Y:S01]  /*2fc0*/  ULEA.HI.SX32 UR6, UR11, UR6, 0x1b ;  /* 0x000000060b067291 */ /* 0x000fe2000f8fda3f */
[----:B------:R-:W-:-:S03]  /*2fd0*/  ISETP.GT.AND P3, PT, R0, RZ, PT ;  /* 0x000000ff0000720c */ /* 0x000fc60003f64270 */
[----:B------:R-:W-:Y:S01]  /*2fe0*/  UISETP.LT.AND UP1, UPT, URZ, UR6, UPT ;  /* 0x000000063f00728c */ /* 0x000fe2000bf21270 */
[C---:B------:R-:W-:Y:S02]  /*2ff0*/  ISETP.GT.AND P4, PT, R0.reuse, 0x1, PT ;  /* 0x000000010000780c */ /* 0x040fe40003f84270 */
[----:B------:R-:W-:Y:S01]  /*3000*/  ISETP.GT.AND P5, PT, R0, 0x8, PT ;  /* 0x000000080000780c */ /* 0x000fe20003fa4270 */
[----:B------:R-:W-:Y:S01]  /*3010*/  USEL UR14, URZ, UR6, !UP1 ;  /* 0x000000063f0e7287 */ /* 0x000fe2000c800000 */
[----:B------:R-:W-:Y:S02]  /*3020*/  WARPGROUP.DEPBAR.LE gsb0, 0x0 ;  /* 0x00008000000079c5 */ /* 0x000fe40000010000 */
[----:B------:R-:W-:Y:S01]  /*3030*/  WARPGROUP.ARRIVE ;  /* 0x00000000000079c5 */ /* 0x000fe20000000000 */
[----:B------:R-:W-:-:S05]  /*3040*/  UISETP.GE.AND UP1, UPT, UR7, UR14, UPT ;  /* 0x0000000e0700728c */ /* 0x000fca000bf26270 */
        /* <DEDUP_REMOVED lines=112> */
[----:B------:R-:W-:Y:S01]  /*3750*/  FMNMX.FTZ R4, R49, R4, !PT ;  /* 0x0000000431047209 */ /* 0x000fe20007810000 */
[----:B------:R-:W0:Y:S01]  /*3760*/  SHFL.IDX PT, R52, R12, 0x1, 0x1c1f ;  /* 0x003c1f000c347f89 */ /* 0x000e2200000e0000 */
[----:B------:R-:W-:-:S02]  /*3770*/  ISETP.GT.AND P4, PT, R0, 0x60, PT ;  /* 0x000000600000780c */ /* 0x000fc40003f84270 */
[----:B------:R-:W-:Y:S02]  /*3780*/  FSEL R53, R53, -INF , P3 ;  /* 0xff80000035357808 */ /* 0x000fe40001800000 */
[----:B------:R-:W-:Y:S02]  /*3790*/  FMNMX.FTZ R4, R13, R4, !PT ;  /* 0x000000040d047209 */ /* 0x000fe40007810000 */
[----:B------:R-:W-:Y:S02]  /*37a0*/  ISETP.GT.AND P3, PT, R0, 0x61, PT ;  /* 0x000000610000780c */ /* 0x000fe40003f64270 */
[----:B------:R-:W-:Y:S02]  /*37b0*/  FMNMX.FTZ R4, R53, R4, !PT ;  /* 0x0000000435047209 */ /* 0x000fe40007810000 */
[----:B0-----:R-:W-:-:S04]  /*37c0*/  VIADDMNMX R52, R52, R7, R6, PT ;  /* 0x0000000734347246 */ /* 0x001fc80003800106 */
[----:B------:R-:W-:-:S04]  /*37d0*/  ISETP.GT.AND P5, PT, R52, 0x8, PT ;  /* 0x000000083400780c */ /* 0x000fc80003fa4270 */
[----:B------:R-:W-:Y:S01]  /*37e0*/  FSEL R94, R94, -INF , P5 ;  /* 0xff8000005e5e7808 */ /* 0x000fe20002800000 */
[----:B------:R-:W-:Y:S02]  /*37f0*/  WARPGROUP.DEPBAR.LE gsb0, 0x0 ;  /* 0x00008000000079c5 */ /* 0x000fe40000010000 */
[----:B------:R-:W-:Y:S01]  /*3800*/  WARPGROUP.ARRIVE ;  /* 0x00000000000079c5 */ /* 0x000fe20000000000 */
[----:B------:R-:W-:Y:S02]  /*3810*/  FSEL R15, R40, -INF , P4 ;  /* 0xff800000280f7808 */ /* 0x000fe40002000000 */
[C---:B------:R-:W-:Y:S02]  /*3820*/  ISETP.GT.AND P4, PT, R0.reuse, 0x68, PT ;  /* 0x000000680000780c */ /* 0x040fe40003f84270 */
        /* <DEDUP_REMOVED lines=67> */
[----:B------:R-:W-:Y:S01]  /*3c60*/  FMUL.FTZ R4, R0, UR4 ;  /* 0x0000000400047c20 */ /* 0x000fe20008410000 */
[----:B------:R-:W-:-:S04]  /*3c70*/  ISETP.GT.AND P4, PT, R52, 0x61, PT ;  /* 0x000000613400780c */ /* 0x000fc80003f84270 */
[----:B------:R-:W-:Y:S02]  /*3c80*/  FSEL R4, R4, RZ, P3 ;  /* 0x000000ff04047208 */ /* 0x000fe40001800000 */
[----:B------:R-:W-:Y:S02]  /*3c90*/  ISETP.GT.AND P3, PT, R52, RZ, PT ;  /* 0x000000ff3400720c */ /* 0x000fe40003f64270 */
[----:B------:R-:W-:Y:S01]  /*3ca0*/  FSEL R76, R43, -INF , P4 ;  /* 0xff8000002b4c7808 */ /* 0x000fe20002000000 */
        /* <DEDUP_REMOVED lines=18> */
[----:B------:R-:W-:Y:S01]  /*3dd0*/  MUFU.EX2 R8, R8 ;  /* 0x0000000800087308 */ /* 0x000fe20000000800 */
[----:B------:R-:W-:Y:S01]  /*3de0*/  FMNMX.FTZ R109, R82, R109, !PT ;  /* 0x0000006d526d7209 */ /* 0x000fe20007810000 */
[--C-:B------:R-:W-:Y:S01]  /*3df0*/  FFMA.FTZ R117, R117, UR4, -R4.reuse ;  /* 0x0000000475757c23 */ /* 0x100fe20008010804 */
[----:B------:R-:W-:Y:S01]  /*3e00*/  FSEL R86, R86, -INF , P3 ;  /* 0xff80000056567808 */ /* 0x000fe20001800000 */
[--C-:B------:R-:W-:Y:S01]  /*3e10*/  FFMA.FTZ R12, R115, UR4, -R4.reuse ;  /* 0x00000004730c7c23 */ /* 0x100fe20008010804 */
[----:B------:R-:W-:Y:S01]  /*3e20*/  FMNMX.FTZ R109, R20, R109, !PT ;  /* 0x0000006d146d7209 */ /* 0x000fe20007810000 */
[--C-:B------:R-:W-:Y:S01]  /*3e30*/  FFMA.FTZ R57, R57, UR4, -R4.reuse ;  /* 0x0000000439397c23 */ /* 0x100fe20008010804 */
[----:B------:R-:W-:Y:S01]  /*3e40*/  ISETP.GT.AND P3, PT, R52, 0x20, PT ;  /* 0x000000203400780c */ /* 0x000fe20003f64270 */
[----:B------:R-:W0:Y:S01]  /*3e50*/  MUFU.EX2 R9, R9 ;  /* 0x0000000900097308 */ /* 0x000e220000000800 */
[----:B------:R-:W-:Y:S01]  /*3e60*/  FMNMX.FTZ R6, R86, R109, !PT ;  /* 0x0000006d56067209 */ /* 0x000fe20007810000 */
[--C-:B------:R-:W-:Y:S01]  /*3e70*/  FFMA.FTZ R25, R25, UR4, -R4.reuse ;  /* 0x0000000419197c23 */ /* 0x100fe20008010804 */
[----:B------:R-:W-:Y:S01]  /*3e80*/  FSEL R74, R74, -INF , P3 ;  /* 0xff8000004a4a7808 */ /* 0x000fe20001800000 */
[--C-:B------:R-:W-:Y:S01]  /*3e90*/  FFMA.FTZ R56, R33, UR4, -R4.reuse ;  /* 0x0000000421387c23 */ /* 0x100fe20008010804 */
[----:B------:R-:W-:Y:S01]  /*3ea0*/  FMNMX.FTZ R105, R87, R6, !PT ;  /* 0x0000000657697209 */ /* 0x000fe20007810000 */
[--C-:B------:R-:W-:Y:S01]  /*3eb0*/  FFMA.FTZ R83, R107, UR4, -R4.reuse ;  /* 0x000000046b537c23 */ /* 0x100fe20008010804 */
[----:B------:R-:W-:Y:S01]  /*3ec0*/  ISETP.GT.AND P3, PT, R52, 0x28, PT ;  /* 0x000000283400780c */ /* 0x000fe20003f64270 */
[----:B------:R1:W-:Y:S01]  /*3ed0*/  MUFU.EX2 R6, R32 ;  /* 0x0000002000067308 */ /* 0x0003e20000000800 */
[----:B------:R-:W-:Y:S01]  /*3ee0*/  FMNMX.FTZ R105, R74, R105, !PT ;  /* 0x000000694a697209 */ /* 0x000fe20007810000 */
[--C-:B------:R-:W-:Y:S01]  /*3ef0*/  FFMA.FTZ R33, R69, UR4, -R4.reuse ;  /* 0x0000000445217c23 */ /* 0x100fe20008010804 */
[----:B------:R-:W-:Y:S01]  /*3f00*/  FSEL R78, R78, -INF , P3 ;  /* 0xff8000004e4e7808 */ /* 0x000fe20001800000 */
[--C-:B------:R-:W-:Y:S01]  /*3f10*/  FFMA.FTZ R75, R103, UR4, -R4.reuse ;  /* 0x00000004674b7c23 */ /* 0x100fe20008010804 */
[----:B------:R-:W-:Y:S01]  /*3f20*/  FMNMX.FTZ R105, R36, R105, !PT ;  /* 0x0000006924697209 */ /* 0x000fe20007810000 */
[--C-:B------:R-:W-:Y:S01]  /*3f30*/  FFMA.FTZ R67, R99, UR4, -R4.reuse ;  /* 0x0000000463437c23 */ /* 0x100fe20008010804 */
[----:B------:R-:W-:Y:S01]  /*3f40*/  ISETP.GT.AND P3, PT, R52, 0x30, PT ;  /* 0x000000303400780c */ /* 0x000fe20003f64270 */
[----:B------:R-:W2:Y:S01]  /*3f50*/  MUFU.EX2 R10, R10 ;  /* 0x0000000a000a7308 */ /* 0x000ea20000000800 */
[----:B------:R-:W-:Y:S01]  /*3f60*/  FMNMX.FTZ R24, R78, R105, !PT ;  /* 0x000000694e187209 */ /* 0x000fe20007810000 */
[--C-:B------:R-:W-:Y:S01]  /*3f70*/  FFMA.FTZ R59, R93, UR4, -R4.reuse ;  /* 0x000000045d3b7c23 */ /* 0x100fe20008010804 */
[----:B------:R-:W-:Y:S01]  /*3f80*/  FSEL R66, R66, -INF , P3 ;  /* 0xff80000042427808 */ /* 0x000fe20001800000 */
[----:B------:R-:W-:Y:S01]  /*3f90*/  FFMA.FTZ R64, R53, UR4, -R4 ;  /* 0x0000000435407c23 */ /* 0x000fe20008010804 */
[----:B------:R-:W-:-:S02]  /*3fa0*/  FMNMX.FTZ R101, R79, R24, !PT ;  /* 0x000000184f657209 */ /* 0x000fc40007810000 */
[----:B------:R-:W-:Y:S01]  /*3fb0*/  ISETP.GT.AND P3, PT, R52, 0x38, PT ;  /* 0x000000383400780c */ /* 0x000fe20003f64270 */
[----:B------:R3:W-:Y:S01]  /*3fc0*/  MUFU.EX2 R24, R40 ;  /* 0x0000002800187308 */ /* 0x0007e20000000800 */
[----:B------:R-:W-:Y:S02]  /*3fd0*/  FMNMX.FTZ R101, R66, R101, !PT ;  /* 0x0000006542657209 */ /* 0x000fe40007810000 */
[----:B------:R-:W-:Y:S02]  /*3fe0*/  FSEL R70, R70, -INF , P3 ;  /* 0xff80000046467808 */ /* 0x000fe40001800000 */
[----:B------:R-:W-:Y:S02]  /*3ff0*/  FMNMX.FTZ R101, R44, R101, !PT ;  /* 0x000000652c657209 */ /* 0x000fe40007810000 */
[----:B------:R-:W-:Y:S01]  /*4000*/  ISETP.GT.AND P3, PT, R52, 0x40, PT ;  /* 0x000000403400780c */ /* 0x000fe20003f64270 */
[----:B------:R-:W4:Y:S01]  /*4010*/  MUFU.EX2 R7, R117 ;  /* 0x0000007500077308 */ /* 0x000f220000000800 */
[----:B-1----:R-:W-:Y:S01]  /*4020*/  FMNMX.FTZ R32, R70, R101, !PT ;  /* 0x0000006546207209 */ /* 0x002fe20007810000 */
[----:B---3--:R-:W-:Y:S01]  /*4030*/  FFMA.FTZ R40, R97, UR4, -R4 ;  /* 0x0000000461287c23 */ /* 0x008fe20008010804 */
[----:B------:R-:W-:-:S02]  /*4040*/  FSEL R58, R58, -INF , P3 ;  /* 0xff8000003a3a7808 */ /* 0x000fc40001800000 */
[----:B------:R-:W-:Y:S02]  /*4050*/  FMNMX.FTZ R97, R71, R32, !PT ;  /* 0x0000002047617209 */ /* 0x000fe40007810000 */
[----:B------:R-:W-:Y:S01]  /*4060*/  ISETP.GT.AND P3, PT, R52, 0x48, PT ;  /* 0x000000483400780c */ /* 0x000fe20003f64270 */
[----:B------:R1:W-:Y:S01]  /*4070*/  MUFU.EX2 R32, R40 ;  /* 0x0000002800207308 */ /* 0x0003e20000000800 */
[----:B------:R-:W-:Y:S02]  /*4080*/  FMNMX.FTZ R97, R58, R97, !PT ;  /* 0x000000613a617209 */ /* 0x000fe40007810000 */
[----:B------:R-:W-:Y:S02]  /*4090*/  FSEL R62, R62, -INF , P3 ;  /* 0xff8000003e3e7808 */ /* 0x000fe40001800000 */
[----:B------:R-:W-:Y:S02]  /*40a0*/  FMNMX.FTZ R97, R48, R97, !PT ;  /* 0x0000006130617209 */ /* 0x000fe40007810000 */
[----:B------:R-:W-:Y:S01]  /*40b0*/  ISETP.GT.AND P3, PT, R52, 0x50, PT ;  /* 0x000000503400780c */ /* 0x000fe20003f64270 */
[----:B------:R-:W-:Y:S01]  /*40c0*/  MUFU.EX2 R12, R12 ;  /* 0x0000000c000c7308 */ /* 0x000fe20000000800 */
[----:B------:R-:W-:Y:S01]  /*40d0*/  FMNMX.FTZ R97, R62, R97, !PT ;  /* 0x000000613e617209 */ /* 0x000fe20007810000 */
[----:B-1----:R-:W-:Y:S01]  /*40e0*/  FFMA.FTZ R40, R89, UR4, -R4 ;  /* 0x0000000459287c23 */ /* 0x002fe20008010804 */
        /* <DEDUP_REMOVED lines=10> */
[----:B------:R-:W-:Y:S01]  /*4190*/  FSEL R63, R42, -INF , P3 ;  /* 0xff8000002a3f7808 */ /* 0x000fe20001800000 */
[----:B------:R-:W-:Y:S01]  /*41a0*/  FFMA.FTZ R42, R81, UR4, -R4 ;  /* 0x00000004512a7c23 */ /* 0x000fe20008010804 */
[----:B------:R-:W-:Y:S02]  /*41b0*/  FMNMX.FTZ R50, R55, R50, !PT ;  /* 0x0000003237327209 */ /* 0x000fe40007810000 */
[C---:B------:R-:W-:Y:S01]  /*41c0*/  ISETP.GT.AND P3, PT, R52.reuse, 0x68, PT ;  /* 0x000000683400780c */ /* 0x040fe20003f64270 */
[----:B------:R-:W-:Y:S01]  /*41d0*/  MUFU.EX2 R83, R83 ;  /* 0x0000005300537308 */ /* 0x000fe20000000800 */
[----:B------:R-:W-:Y:S02]  /*41e0*/  FMNMX.FTZ R43, R63, R50, !PT ;  /* 0x000000323f2b7209 */ /* 0x000fe40007810000 */
[----:B------:R-:W-:Y:S02]  /*41f0*/  ISETP.GT.AND P4, PT, R52, 0x69, PT ;  /* 0x000000693400780c */ /* 0x000fe40003f84270 */
[----:B------:R-:W-:-:S02]  /*4200*/  FSEL R81, R46, -INF , P3 ;  /* 0xff8000002e517808 */ /* 0x000fc40001800000 */
        /* <DEDUP_REMOVED lines=8> */
[--C-:B------:R-:W-:Y:S01]  /*4290*/  FFMA.FTZ R34, R5, UR4, -R4.reuse ;  /* 0x0000000405227c23 */ /* 0x100fe20008010804 */
[----:B------:R-:W-:Y:S01]  /*42a0*/  FMNMX.FTZ R46, R84, R47, !PT ;  /* 0x0000002f542e7209 */ /* 0x000fe20007810000 */
[----:B------:R-:W-:Y:S01]  /*42b0*/  FFMA.FTZ R47, R13, UR4, -R4 ;  /* 0x000000040d2f7c23 */ /* 0x000fe20008010804 */
[----:B------:R-:W-:-:S02]  /*42c0*/  ISETP.GT.AND P3, PT, R52, 0x78, PT ;  /* 0x000000783400780c */ /* 0x000fc40003f64270 */
[----:B------:R-:W-:Y:S01]  /*42d0*/  FSEL R88, R35, -INF , P4 ;  /* 0xff80000023587808 */ /* 0x000fe20002000000 */
[--C-:B------:R-:W-:Y:S01]  /*42e0*/  FFMA.FTZ R35, R61, UR4, -R4.reuse ;  /* 0x000000043d237c23 */ /* 0x100fe20008010804 */
[----:B------:R-:W-:Y:S01]  /*42f0*/  FMNMX.FTZ R5, R85, R46, !PT ;  /* 0x0000002e55057209 */ /* 0x000fe20007810000 */
[--C-:B-1----:R-:W-:Y:S01]  /*4300*/  FFMA.FTZ R57, R49, UR4, -R4.reuse ;  /* 0x0000000431397c23 */ /* 0x102fe20008010804 */
[----:B------:R-:W-:Y:S01]  /*4310*/  FSEL R89, R38, -INF , P3 ;  /* 0xff80000026597808 */ /* 0x000fe20001800000 */
[--C-:B------:R-:W-:Y:S01]  /*4320*/  FFMA.FTZ R49, R41, UR4, -R4.reuse ;  /* 0x0000000429317c23 */ /* 0x100fe20008010804 */
[----:B------:R-:W-:Y:S01]  /*4330*/  ISETP.GT.AND P4, PT, R52, 0x79, PT ;  /* 0x000000793400780c */ /* 0x000fe20003f84270 */
[--C-:B------:R-:W-:Y:S01]  /*4340*/  FFMA.FTZ R41, R21, UR4, -R4.reuse ;  /* 0x0000000415297c23 */ /* 0x100fe20008010804 */
[----:B------:R-:W-:Y:S01]  /*4350*/  FMNMX.FTZ R38, R88, R5, !PT ;  /* 0x0000000558267209 */ /* 0x000fe20007810000 */
[--C-:B------:R-:W-:Y:S01]  /*4360*/  FFMA.FTZ R21, R73, UR4, -R4.reuse ;  /* 0x0000000449157c23 */ /* 0x100fe20008010804 */
[----:B------:R-:W-:Y:S01]  /*4370*/  FSEL R61, R39, -INF , P4 ;  /* 0xff800000273d7808 */ /* 0x000fe20002000000 */
[----:B0-----:R-:W-:Y:S01]  /*4380*/  FADD.FTZ R73, R8, R9 ;  /* 0x0000000908497221 */ /* 0x001fe20000010000 */
[C---:B------:R-:W-:Y:S01]  /*4390*/  ISETP.GT.AND P3, PT, R52.reuse, 0x80, PT ;  /* 0x000000803400780c */ /* 0x040fe20003f64270 */
        /* <DEDUP_REMOVED lines=10> */
[----:B------:R-:W-:Y:S01]  /*4440*/  ISETP.GT.AND P4, PT, R52, 0x89, PT ;  /* 0x000000893400780c */ /* 0x000fe20003f84270 */
[----:B------:R-:W-:Y:S01]  /*4450*/  FFMA.FTZ R52, R45, UR4, -R4 ;  /* 0x000000042d347c23 */ /* 0x000fe20008010804 */
[----:B------:R-:W-:Y:S01]  /*4460*/  FSEL R30, R30, -INF , P3 ;  /* 0xff8000001e1e7808 */ /* 0x000fe20001800000 */
[----:B------:R-:W-:Y:S01]  /*4470*/  MUFU.EX2 R59, R59 ;  /* 0x0000003b003b7308 */ /* 0x000fe20000000800 */
[----:B------:R-:W-:-:S02]  /*4480*/  FMNMX.FTZ R5, R27, R46, !PT ;  /* 0x0000002e1b057209 */ /* 0x000fc40007810000 */
[----:B------:R-:W-:Y:S02]  /*4490*/  FSEL R31, R31, -INF , P4 ;  /* 0xff8000001f1f7808 */ /* 0x000fe40002000000 */
[----:B------:R-:W-:Y:S02]  /*44a0*/  FMNMX.FTZ R46, R30, R5, !PT ;  /* 0x000000051e2e7209 */ /* 0x000fe40007810000 */
[----:B------:R-:W-:Y:S01]  /*44b0*/  F2FP.BF16.F32.PACK_AB R8, R9, R8 ;  /* 0x000000080908723e */ /* 0x000fe200000010ff */
[----:B------:R-:W-:Y:S01]  /*44c0*/  MUFU.EX2 R40, R40 ;  /* 0x0000002800287308 */ /* 0x000fe20000000800 */
[----:B------:R-:W-:Y:S01]  /*44d0*/  FMNMX.FTZ R5, R31, R46, !PT ;  /* 0x0000002e1f057209 */ /* 0x000fe20007810000 */
[----:B------:R-:W-:-:S04]  /*44e0*/  FFMA.FTZ R46, R15, UR4, -R4 ;  /* 0x000000040f2e7c23 */ /* 0x000fc80008010804 */
[----:B------:R-:W0:Y:S02]  /*44f0*/  SHFL.BFLY PT, R50, R5, 0x2, 0x1f ;  /* 0x0c401f0005327f89 */ /* 0x000e2400000e0000 */
[----:B------:R-:W-:Y:S08]  /*4500*/  MUFU.EX2 R51, R51 ;  /* 0x0000003300337308 */ /* 0x000ff00000000800 */
[----:B------:R-:W-:Y:S08]  /*4510*/  MUFU.EX2 R42, R42 ;  /* 0x0000002a002a7308 */ /* 0x000ff00000000800 */
[----:B------:R-:W-:Y:S01]  /*4520*/  MUFU.EX2 R34, R34 ;  /* 0x0000002200227308 */ /* 0x000fe20000000800 */
[----:B0-----:R-:W-:Y:S01]  /*4530*/  FMNMX.FTZ R11, R5, R50, !PT ;  /* 0x00000032050b7209 */ /* 0x001fe20007810000 */
[--C-:B------:R-:W-:Y:S01]  /*4540*/  FFMA.FTZ R50, R37, UR4, -R4.reuse ;  /* 0x0000000425327c23 */ /* 0x100fe20008010804 */
[--C-:B------:R-:W-:Y:S01]  /*4550*/  FFMA.FTZ R37, R28, UR4, -R4.reuse ;  /* 0x000000041c257c23 */ /* 0x100fe20008010804 */
[----:B------:R-:W-:-:S04]  /*4560*/  FFMA.FTZ R4, R29, UR4, -R4 ;  /* 0x000000041d047c23 */ /* 0x000fc80008010804 */
[----:B------:R-:W-:Y:S01]  /*4570*/  MUFU.EX2 R35, R35 ;  /* 0x0000002300237308 */ /* 0x000fe20000000800 */
[----:B------:R-:W0:Y:S07]  /*4580*/  SHFL.BFLY PT, R60, R11, 0x1, 0x1f ;  /* 0x0c201f000b3c7f89 */ /* 0x000e2e00000e0000 */
[----:B------:R-:W-:Y:S08]  /*4590*/  MUFU.EX2 R57, R57 ;  /* 0x0000003900397308 */ /* 0x000ff00000000800 */
[----:B------:R-:W-:Y:S08]  /*45a0*/  MUFU.EX2 R47, R47 ;  /* 0x0000002f002f7308 */ /* 0x000ff00000000800 */
[----:B------:R-:W-:Y:S01]  /*45b0*/  MUFU.EX2 R64, R64 ;  /* 0x0000004000407308 */ /* 0x000fe20000000800 */
[----:B0-----:R-:W-:-:S02]  /*45c0*/  FMNMX.FTZ R5, R11, R60, !PT ;  /* 0x0000003c0b057209 */ /* 0x001fc40007810000 */
[----:B------:R-:W-:Y:S02]  /*45d0*/  @!P1 PRMT R11, RZ, 0x654, R3 ;  /* 0x00000654ff0b9816 */ /* 0x000fe40000000003 */
[C---:B------:R-:W-:Y:S01]  /*45e0*/  FSETP.NEU.FTZ.AND P3, PT, R5.reuse, -INF , PT ;  /* 0xff8000000500780b */ /* 0x040fe20003f7d000 */
[----:B------:R-:W-:Y:S01]  /*45f0*/  FMUL.FTZ R13, R5, UR4 ;  /* 0x00000004050d7c20 */ /* 0x000fe20008410000 */
[----:B------:R0:W-:Y:S01]  /*4600*/  @!P1 SYNCS.ARRIVE.TRANS64.RED.A1T0 RZ, [R11+URZ], RZ ;  /* 0x000000ff0bff99a7 */ /* 0x0001e2000810043f */
[----:B------:R1:W-:Y:S03]  /*4610*/  MUFU.EX2 R60, R25 ;  /* 0x00000019003c7308 */ /* 0x0003e60000000800 */
[----:B------:R-:W-:Y:S02]  /*4620*/  FSEL R13, R13, RZ, P3 ;  /* 0x000000ff0d0d7208 */ /* 0x000fe40001800000 */
[----:B------:R-:W-:-:S03]  /*4630*/  PLOP3.LUT P3, PT, PT, PT, UP1, 0x80, 0x0 ;  /* 0x000000000000781c */ /* 0x000fc60003f6f018 */
        /* <DEDUP_REMOVED lines=10> */
[--C-:B-1----:R-:W-:Y:S01]  /*46e0*/  FFMA.FTZ R25, R87, UR4, -R13.reuse ;  /* 0x0000000457197c23 */ /* 0x102fe2000801080d */
        /* <DEDUP_REMOVED lines=8> */
[C---:B----4-:R-:W-:Y:S01]  /*4770*/  FADD.FTZ R73, R7.reuse, R62 ;  /* 0x0000003e07497221 */ /* 0x050fe20000010000 */
[----:B------:R-:W-:Y:S01]  /*4780*/  F2FP.BF16.F32.PACK_AB R10, R7, R10 ;  /* 0x0000000a070a723e */ /* 0x000fe200000010ff */
        /* <DEDUP_REMOVED lines=9> */
[----:B------:R-:W2:Y:S01]  /*4820*/  MUFU.EX2 R95, R95 ;  /* 0x0000005f005f7308 */ /* 0x000ea20000000800 */
[----:B0-----:R-:W-:Y:S01]  /*4830*/  FADD.FTZ R11, R90, R91 ;  /* 0x0000005b5a0b7221 */ /* 0x001fe20000010000 */
        /* <DEDUP_REMOVED lines=8> */
[----:B------:R-:W-:Y:S01]  /*48c0*/  FFMA.FTZ R89, R89, UR4, -R13 ;  /* 0x0000000459597c23 */ /* 0x000fe2000801080d */
[----:B------:R-:W-:-:S05]  /*48d0*/  F2FP.BF16.F32.PACK_AB R9, R91, R90 ;  /* 0x0000005a5b09723e */ /* 0x000fca00000010ff */
[----:B------:R-:W1:Y:S01]  /*48e0*/  MUFU.EX2 R28, R28 ;  /* 0x0000001c001c7308 */ /* 0x000e620000000800 */
[C---:B--2---:R-:W-:Y:S01]  /*48f0*/  FADD.FTZ R72, R95.reuse, R72 ;  /* 0x000000485f487221 */ /* 0x044fe20000010000 */
[----:B------:R-:W-:-:S05]  /*4900*/  F2FP.BF16.F32.PACK_AB R11, R95, R94 ;  /* 0x0000005e5f0b723e */ /* 0x000fca00000010ff */
[----:B------:R2:W-:Y:S01]  /*4910*/  STSM.16.M88.4 [R2+0x24300], R8 ;  /* 0x0243000802007844 */ /* 0x0005e20000000200 */
[----:B------:R-:W3:Y:S01]  /*4920*/  MUFU.EX2 R20, R20 ;  /* 0x0000001400147308 */ /* 0x000ee20000000800 */
[----:B0-----:R-:W-:Y:S01]  /*4930*/  FADD.FTZ R63, R15, R72 ;  /* 0x000000480f3f7221 */ /* 0x001fe20000010000 */
[----:B------:R-:W-:-:S06]  /*4940*/  FFMA.FTZ R72, R81, UR4, -R13 ;  /* 0x0000000451487c23 */ /* 0x000fcc000801080d */
[----:B------:R-:W0:Y:S01]  /*4950*/  MUFU.EX2 R25, R25 ;  /* 0x0000001900197308 */ /* 0x000e220000000800 */
[----:B-1----:R-:W-:Y:S01]  /*4960*/  FADD.FTZ R63, R28, R63 ;  /* 0x0000003f1c3f7221 */ /* 0x002fe20000010000 */
[----:B--2---:R-:W-:-:S06]  /*4970*/  F2FP.BF16.F32.PACK_AB R8, R75, R6 ;  /* 0x000000064b08723e */ /* 0x004fcc00000010ff */
[----:B------:R1:W-:Y:S01]  /*4980*/  MUFU.EX2 R3, R68 ;  /* 0x0000004400037308 */ /* 0x0003e20000000800 */
[----:B---3--:R-:W-:-:S07]  /*4990*/  FADD.FTZ R76, R20, R63 ;  /* 0x0000003f144c7221 */ /* 0x008fce0000010000 */
[----:B------:R-:W2:Y:S01]  /*49a0*/  MUFU.EX2 R29, R29 ;  /* 0x0000001d001d7308 */ /* 0x000ea20000000800 */
[----:B-1----:R-:W-:Y:S01]  /*49b0*/  FADD.FTZ R68, R12, R73 ;  /* 0x000000490c447221 */ /* 0x002fe20000010000 */
[----:B------:R-:W-:-:S03]  /*49c0*/  F2FP.BF16.F32.PACK_AB R12, R77, R12 ;  /* 0x0000000c4d0c723e */ /* 0x000fc600000010ff */
[----:B------:R-:W-:-:S03]  /*49d0*/  FADD.FTZ R73, R77, R68 ;  /* 0x000000444d497221 */ /* 0x000fc60000010000 */
[----:B------:R-:W1:Y:S01]  /*49e0*/  MUFU.EX2 R74, R74 ;  /* 0x0000004a004a7308 */ /* 0x000e620000000800 */
[----:B------:R-:W-:Y:S01]  /*49f0*/  FADD.FTZ R68, R14, R73 ;  /* 0x000000490e447221 */ /* 0x000fe20000010000 */
[----:B------:R-:W-:-:S03]  /*4a00*/  F2FP.BF16.F32.PACK_AB R14, R83, R14 ;  /* 0x0000000e530e723e */ /* 0x000fc600000010ff */
[----:B------:R-:W-:Y:S01]  /*4a10*/  FADD.FTZ R63, R83, R68 ;  /* 0x00000044533f7221 */ /* 0x000fe20000010000 */
[----:B0-----:R-:W-:Y:S01]  /*4a20*/  FADD.FTZ R68, R25, R76 ;  /* 0x0000004c19447221 */ /* 0x001fe20000010000 */
[----:B------:R-:W-:Y:S01]  /*4a30*/  FFMA.FTZ R76, R61, UR4, -R13 ;  /* 0x000000043d4c7c23 */ /* 0x000fe2000801080d */
[----:B------:R-:W0:Y:S01]  /*4a40*/  MUFU.EX2 R36, R36 ;  /* 0x0000002400247308 */ /* 0x000e220000000800 */
[----:B------:R-:W-:Y:S01]  /*4a50*/  FADD.FTZ R80, R6, R63 ;  /* 0x0000003f06507221 */ /* 0x000fe20000010000 */
[----:B--2---:R-:W-:Y:S01]  /*4a60*/  FADD.FTZ R63, R29, R68 ;  /* 0x000000441d3f7221 */ /* 0x004fe20000010000 */
[--C-:B------:R-:W-:Y:S01]  /*4a70*/  FFMA.FTZ R68, R30, UR4, -R13.reuse ;  /* 0x000000041e447c23 */ /* 0x100fe2000801080d */
[----:B------:R-:W-:Y:S01]  /*4a80*/  FFMA.FTZ R61, R27, UR4, -R13 ;  /* 0x000000041b3d7c23 */ /* 0x000fe2000801080d */
[----:B------:R-:W-:-:S03]  /*4a90*/  FADD.FTZ R73, R75, R80 ;  /* 0x000000504b497221 */ /* 0x000fc60000010000 */
[----:B------:R-:W2:Y:S01]  /*4aa0*/  MUFU.EX2 R53, R53 ;  /* 0x0000003500357308 */ /* 0x000ea20000000800 */
[----:B-1----:R-:W-:Y:S01]  /*4ab0*/  FADD.FTZ R63, R74, R63 ;  /* 0x0000003f4a3f7221 */ /* 0x002fe20000010000 */
[----:B------:R-:W-:Y:S01]  /*4ac0*/  FADD.FTZ R26, R24, R73 ;  /* 0x00000049181a7221 */ /* 0x000fe20000010000 */
[----:B------:R-:W-:-:S05]  /*4ad0*/  F2FP.BF16.F32.PACK_AB R9, R74, R29 ;  /* 0x0000001d4a09723e */ /* 0x000fca00000010ff */
[----:B------:R-:W1:Y:S01]  /*4ae0*/  MUFU.EX2 R45, R45 ;  /* 0x0000002d002d7308 */ /* 0x000e620000000800 */
[----:B0-----:R-:W-:Y:S01]  /*4af0*/  FADD.FTZ R30, R36, R63 ;  /* 0x0000003f241e7221 */ /* 0x001fe20000010000 */
[----:B------:R-:W-:Y:S01]  /*4b00*/  FFMA.FTZ R63, R31, UR4, -R13 ;  /* 0x000000041f3f7c23 */ /* 0x000fe2000801080d */
[----:B------:R-:W-:-:S04]  /*4b10*/  FADD.FTZ R13, R67, R26 ;  /* 0x0000001a430d7221 */ /* 0x000fc80000010000 */
[----:B------:R-:W-:Y:S01]  /*4b20*/  FADD.FTZ R26, R32, R13 ;  /* 0x0000000d201a7221 */ /* 0x000fe20000010000 */
[----:B------:R-:W0:Y:S01]  /*4b30*/  MUFU.EX2 R66, R66 ;  /* 0x0000004200427308 */ /* 0x000e220000000800 */
[----:B--2---:R-:W-:Y:S01]  /*4b40*/  FADD.FTZ R30, R53, R30 ;  /* 0x0000001e351e7221 */ /* 0x004fe20000010000 */
[----:B------:R-:W-:Y:S01]  /*4b50*/  F2FP.BF16.F32.PACK_AB R13, R28, R15 ;  /* 0x0000000f1c0d723e */ /* 0x000fe200000010ff */
[----:B------:R-:W-:Y:S01]  /*4b60*/  FADD.FTZ R15, R59, R26 ;  /* 0x0000001a3b0f7221 */ /* 0x000fe20000010000 */
[----:B------:R-:W-:-:S03]  /*4b70*/  F2FP.BF16.F32.PACK_AB R28, R43, R42 ;  /* 0x0000002a2b1c723e */ /* 0x000fc600000010ff */
[----:B------:R-:W-:Y:S01]  /*4b80*/  FADD.FTZ R10, R40, R15 ;  /* 0x0000000f280a7221 */ /* 0x000fe20000010000 */
[----:B------:R-:W2:Y:S01]  /*4b90*/  MUFU.EX2 R65, R65 ;  /* 0x0000004100417308 */ /* 0x000ea20000000800 */
[----:B-1----:R-:W-:Y:S01]  /*4ba0*/  FADD.FTZ R27, R45, R30 ;  /* 0x0000001e2d1b7221 */ /* 0x002fe20000010000 */
[----:B------:R-:W-:Y:S01]  /*4bb0*/  F2FP.BF16.F32.PACK_AB R15, R25, R20 ;  /* 0x00000014190f723e */ /* 0x000fe200000010ff */
[----:B------:R-:W-:Y:S01]  /*4bc0*/  FADD.FTZ R25, R51, R10 ;  /* 0x0000000a33197221 */ /* 0x000fe20000010000 */
[----:B------:R-:W-:Y:S02]  /*4bd0*/  F2FP.BF16.F32.PACK_AB R10, R67, R24 ;  /* 0x00000018430a723e */ /* 0x000fe400000010ff */
[----:B------:R-:W-:Y:S01]  /*4be0*/  F2FP.BF16.F32.PACK_AB R24, R59, R32 ;  /* 0x000000203b18723e */ /* 0x000fe200000010ff */
[----:B------:R-:W-:Y:S01]  /*4bf0*/  FADD.FTZ R6, R42, R25 ;  /* 0x000000192a067221 */ /* 0x000fe20000010000 */
[----:B------:R-:W1:Y:S01]  /*4c00*/  MUFU.EX2 R70, R70 ;  /* 0x0000004600467308 */ /* 0x000e620000000800 */
[----:B0-----:R-:W-:Y:S01]  /*4c10*/  FADD.FTZ R26, R66, R27 ;  /* 0x0000001b421a7221 */ /* 0x001fe20000010000 */
[----:B------:R-:W-:Y:S01]  /*4c20*/  STSM.16.M88.4 [R2+0x25b00], R12 ;  /* 0x025b000c02007844 */ /* 0x000fe20000000200 */
[----:B------:R-:W-:Y:S01]  /*4c30*/  FADD.FTZ R25, R43, R6 ;  /* 0x000000062b197221 */ /* 0x000fe20000010000 */
[----:B------:R-:W-:-:S03]  /*4c40*/  F2FP.BF16.F32.PACK_AB R30, R35, R34 ;  /* 0x00000022231e723e */ /* 0x000fc600000010ff */
[----:B------:R-:W-:Y:S01]  /*4c50*/  FADD.FTZ R6, R34, R25 ;  /* 0x0000001922067221 */ /* 0x000fe20000010000 */
[----:B------:R-:W0:Y:S01]  /*4c60*/  MUFU.EX2 R44, R44 ;  /* 0x0000002c002c7308 */ /* 0x000e220000000800 */
[----:B--2---:R-:W-:Y:S01]  /*4c70*/  FADD.FTZ R11, R65, R26 ;  /* 0x0000001a410b7221 */ /* 0x004fe20000010000 */
[----:B------:R-:W-:Y:S01]  /*4c80*/  F2FP.BF16.F32.PACK_AB R26, R51, R40 ;  /* 0x00000028331a723e */ /* 0x000fe200000010ff */
[----:B------:R-:W-:Y:S01]  /*4c90*/  FADD.FTZ R29, R35, R6 ;  /* 0x00000006231d7221 */ /* 0x000fe20000010000 */
[----:B------:R-:W-:Y:S02]  /*4ca0*/  F2FP.BF16.F32.PACK_AB R25, R66, R45 ;  /* 0x0000002d4219723e */ /* 0x000fe400000010ff */
[----:B------:R-:W-:Y:S02]  /*4cb0*/  CS2R R66, SRZ ;  /* 0x0000000000427805 */ /* 0x000fe4000001ff00 */
[----:B------:R-:W-:Y:S01]  /*4cc0*/  CS2R R34, SRZ ;  /* 0x0000000000227805 */ /* 0x000fe2000001ff00 */
[----:B------:R-:W-:Y:S01]  /*4cd0*/  FADD.FTZ R6, R38, R29 ;  /* 0x0000001d26067221 */ /* 0x000fe20000010000 */
[----:B------:R-:W2:Y:S01]  /*4ce0*/  MUFU.EX2 R69, R69 ;  /* 0x0000004500457308 */ /* 0x000ea20000000800 */
[----:B-1----:R-:W-:-:S02]  /*4cf0*/  FADD.FTZ R11, R70, R11 ;  /* 0x0000000b460b7221 */ /* 0x002fc40000010000 */
[----:B------:R-:W-:-:S04]  /*4d00*/  FADD.FTZ R6, R57, R6 ;  /* 0x0000000639067221 */ /* 0x000fc80000010000 */
[----:B------:R-:W-:Y:S01]  /*4d10*/  FADD.FTZ R31, R47, R6 ;  /* 0x000000062f1f7221 */ /* 0x000fe20000010000 */
[----:B------:R-:W1:Y:S01]  /*4d20*/  MUFU.EX2 R48, R48 ;  /* 0x0000003000307308 */ /* 0x000e620000000800 */
[----:B0-----:R-:W-:Y:S01]  /*4d30*/  FADD.FTZ R20, R44, R11 ;  /* 0x0000000b2c147221 */ /* 0x001fe20000010000 */
[----:B------:R-:W-:Y:S01]  /*4d40*/  F2FP.BF16.F32.PACK_AB R11, R53, R36 ;  /* 0x00000024350b723e */ /* 0x000fe200000010ff */
[----:B------:R-:W-:-:S04]  /*4d50*/  FADD.FTZ R31, R64, R31 ;  /* 0x0000001f401f7221 */ /* 0x000fc80000010000 */
[----:B------:R0:W-:Y:S01]  /*4d60*/  STSM.16.M88.4 [R2+0x27300], R8 ;  /* 0x0273000802007844 */ /* 0x0001e20000000200 */
[----:B------:R-:W3:Y:S01]  /*4d70*/  MUFU.EX2 R71, R71 ;  /* 0x0000004700477308 */ /* 0x000ee20000000800 */
[----:B--2---:R-:W-:-:S07]  /*4d80*/  FADD.FTZ R27, R69, R20 ;  /* 0x00000014451b7221 */ /* 0x004fce0000010000 */
[----:B------:R-:W2:Y:S01]  /*4d90*/  MUFU.EX2 R58, R58 ;  /* 0x0000003a003a7308 */ /* 0x000ea20000000800 */
[----:B-1----:R-:W-:Y:S01]  /*4da0*/  FADD.FTZ R20, R48, R27 ;  /* 0x0000001b30147221 */ /* 0x002fe20000010000 */
[----:B------:R-:W-:-:S05]  /*4db0*/  F2FP.BF16.F32.PACK_AB R27, R70, R65 ;  /* 0x00000041461b723e */ /* 0x000fca00000010ff */
[----:B------:R1:W-:Y:S01]  /*4dc0*/  STSM.16.M88.4 [R2+0x28b00], R24 ;  /* 0x028b001802007844 */ /* 0x0003e20000000200 */
[----:B------:R-:W4:Y:S01]  /*4dd0*/  MUFU.EX2 R7, R7 ;  /* 0x0000000700077308 */ /* 0x000f220000000800 */
[----:B---3--:R-:W-:Y:S01]  /*4de0*/  FADD.FTZ R20, R71, R20 ;  /* 0x0000001447147221 */ /* 0x008fe20000010000 */
[----:B0-----:R-:W-:-:S03]  /*4df0*/  F2FP.BF16.F32.PACK_AB R8, R57, R38 ;  /* 0x000000263908723e */ /* 0x001fc600000010ff */
[----:B------:R-:W-:-:S03]  /*4e00*/  FADD.FTZ R29, R3, R20 ;  /* 0x00000014031d7221 */ /* 0x000fc60000010000 */
[----:B------:R-:W0:Y:S01]  /*4e10*/  MUFU.EX2 R54, R54 ;  /* 0x0000003600367308 */ /* 0x000e220000000800 */
[C---:B--2---:R-:W-:Y:S01]  /*4e20*/  FADD.FTZ R20, R58.reuse, R29 ;  /* 0x0000001d3a147221 */ /* 0x044fe20000010000 */
[----:B------:R-:W-:Y:S02]  /*4e30*/  F2FP.BF16.F32.PACK_AB R9, R58, R3 ;  /* 0x000000033a09723e */ /* 0x000fe400000010ff */
[----:B------:R-:W-:Y:S02]  /*4e40*/  CS2R R58, SRZ ;  /* 0x00000000003a7805 */ /* 0x000fe4000001ff00 */
[----:B------:R-:W-:Y:S02]  /*4e50*/  F2FP.BF16.F32.PACK_AB R29, R69, R44 ;  /* 0x0000002c451d723e */ /* 0x000fe400000010ff */
[----:B------:R-:W-:Y:S02]  /*4e60*/  CS2R R44, SRZ ;  /* 0x00000000002c7805 */ /* 0x000fe4000001ff00 */
[----:B-1----:R-:W-:Y:S01]  /*4e70*/  CS2R R26, SRZ ;  /* 0x00000000001a7805 */ /* 0x002fe2000001ff00 */
[----:B------:R-:W1:Y:S01]  /*4e80*/  MUFU.EX2 R46, R46 ;  /* 0x0000002e002e7308 */ /* 0x000e620000000800 */
[----:B----4-:R-:W-:-:S07]  /*4e90*/  FADD.FTZ R43, R7, R20 ;  /* 0x00000014072b7221 */ /* 0x010fce0000010000 */
[----:B------:R-:W2:Y:S01]  /*4ea0*/  MUFU.EX2 R55, R55 ;  /* 0x0000003700377308 */ /* 0x000ea20000000800 */
[----:B0-----:R-:W-:Y:S01]  /*4eb0*/  FADD.FTZ R6, R54, R43 ;  /* 0x0000002b36067221 */ /* 0x001fe20000010000 */
[----:B------:R-:W-:-:S06]  /*4ec0*/  CS2R R42, SRZ ;  /* 0x00000000002a7805 */ /* 0x000fcc000001ff00 */
[----:B------:R-:W0:Y:S01]  /*4ed0*/  MUFU.EX2 R49, R49 ;  /* 0x0000003100317308 */ /* 0x000e220000000800 */
[----:B-1----:R-:W-:Y:S01]  /*4ee0*/  FADD.FTZ R10, R46, R31 ;  /* 0x0000001f2e0a7221 */ /* 0x002fe20000010000 */
[----:B------:R-:W-:Y:S02]  /*4ef0*/  F2FP.BF16.F32.PACK_AB R31, R71, R48 ;  /* 0x00000030471f723e */ /* 0x000fe400000010ff */
[----:B------:R-:W-:-:S03]  /*4f00*/  CS2R R70, SRZ ;  /* 0x0000000000467805 */ /* 0x000fc6000001ff00 */
[----:B------:R1:W-:Y:S01]  /*4f10*/  STSM.16.M88.4 [R2+0x2a300], R28 ;  /* 0x02a3001c02007844 */ /* 0x0003e20000000200 */
[----:B------:R-:W3:Y:S01]  /*4f20*/  MUFU.EX2 R62, R62 ;  /* 0x0000003e003e7308 */ /* 0x000ee20000000800 */
[----:B--2---:R-:W-:-:S07]  /*4f30*/  FADD.FTZ R11, R55, R6 ;  /* 0x00000006370b7221 */ /* 0x004fce0000010000 */
[----:B------:R-:W2:Y:S01]  /*4f40*/  MUFU.EX2 R41, R41 ;  /* 0x0000002900297308 */ /* 0x000ea20000000800 */
[----:B0-----:R-:W-:Y:S01]  /*4f50*/  FADD.FTZ R10, R49, R10 ;  /* 0x0000000a310a7221 */ /* 0x001fe20000010000 */
[----:B-1----:R-:W-:-:S06]  /*4f60*/  CS2R R30, SRZ ;  /* 0x00000000001e7805 */ /* 0x002fcc000001ff00 */
[----:B------:R-:W0:Y:S01]  /*4f70*/  MUFU.EX2 R72, R72 ;  /* 0x0000004800487308 */ /* 0x000e220000000800 */
[C---:B---3--:R-:W-:Y:S01]  /*4f80*/  FADD.FTZ R11, R62.reuse, R11 ;  /* 0x0000000b3e0b7221 */ /* 0x048fe20000010000 */
[----:B------:R-:W-:Y:S02]  /*4f90*/  F2FP.BF16.F32.PACK_AB R13, R62, R55 ;  /* 0x000000373e0d723e */ /* 0x000fe400000010ff */
[----:B------:R-:W-:-:S04]  /*4fa0*/  CS2R R28, SRZ ;  /* 0x00000000001c7805 */ /* 0x000fc8000001ff00 */
[----:B------:R-:W1:Y:S01]  /*4fb0*/  MUFU.EX2 R52, R52 ;  /* 0x0000003400347308 */ /* 0x000e620000000800 */
[----:B--2---:R-:W-:Y:S01]  /*4fc0*/  FADD.FTZ R3, R41, R10 ;  /* 0x0000000a29037221 */ /* 0x004fe20000010000 */
[----:B------:R-:W-:Y:S02]  /*4fd0*/  F2FP.BF16.F32.PACK_AB R10, R64, R47 ;  /* 0x0000002f400a723e */ /* 0x000fe400000010ff */
[----:B------:R-:W-:-:S04]  /*4fe0*/  CS2R R64, SRZ ;  /* 0x0000000000407805 */ /* 0x000fc8000001ff00 */
[----:B------:R-:W2:Y:S01]  /*4ff0*/  MUFU.EX2 R73, R84 ;  /* 0x0000005400497308 */ /* 0x000ea20000000800 */
[----:B0-----:R-:W-:Y:S01]  /*5000*/  FADD.FTZ R6, R72, R11 ;  /* 0x0000000b48067221 */ /* 0x001fe20000010000 */
[----:B------:R-:W-:Y:S02]  /*5010*/  F2FP.BF16.F32.PACK_AB R11, R54, R7 ;  /* 0x00000007360b723e */ /* 0x000fe400000010ff */
[----:B------:R-:W-:-:S03]  /*5020*/  CS2R R54, SRZ ;  /* 0x0000000000367805 */ /* 0x000fc6000001ff00 */
[----:B------:R0:W-:Y:S01]  /*5030*/  STSM.16.M88.4 [R2+0x2bb00], R8 ;  /* 0x02bb000802007844 */ /* 0x0001e20000000200 */
[----:B------:R-:W3:Y:S01]  /*5040*/  MUFU.EX2 R39, R39 ;  /* 0x0000002700277308 */ /* 0x000ee20000000800 */
[C---:B-1----:R-:W-:Y:S01]  /*5050*/  FADD.FTZ R12, R52.reuse, R3 ;  /* 0x00000003340c7221 */ /* 0x042fe20000010000 */
[----:B------:R-:W-:Y:S02]  /*5060*/  F2FP.BF16.F32.PACK_AB R14, R52, R41 ;  /* 0x00000029340e723e */ /* 0x000fe400000010ff */
[----:B------:R-:W-:Y:S02]  /*5070*/  CS2R R52, SRZ ;  /* 0x0000000000347805 */ /* 0x000fe4000001ff00 */
[----:B------:R-:W-:Y:S02]  /*5080*/  CS2R R40, SRZ ;  /* 0x0000000000287805 */ /* 0x000fe4000001ff00 */
[----:B------:R-:W1:Y:S01]  /*5090*/  MUFU.EX2 R85, R85 ;  /* 0x0000005500557308 */ /* 0x000e620000000800 */
[C---:B--2---:R-:W-:Y:S01]  /*50a0*/  FADD.FTZ R6, R73.reuse, R6 ;  /* 0x0000000649067221 */ /* 0x044fe20000010000 */
[----:B------:R-:W-:-:S06]  /*50b0*/  F2FP.BF16.F32.PACK_AB R15, R73, R72 ;  /* 0x00000048490f723e */ /* 0x000fcc00000010ff */
[----:B------:R-:W2:Y:S01]  /*50c0*/  MUFU.EX2 R56, R56 ;  /* 0x0000003800387308 */ /* 0x000ea20000000800 */
[----:B---3--:R-:W-:Y:S01]  /*50d0*/  FADD.FTZ R3, R39, R12 ;  /* 0x0000000c27037221 */ /* 0x008fe20000010000 */
[----:B------:R-:W-:Y:S02]  /*50e0*/  F2FP.BF16.F32.PACK_AB R12, R49, R46 ;  /* 0x0000002e310c723e */ /* 0x000fe400000010ff */
[----:B------:R-:W-:-:S03]  /*50f0*/  CS2R R46, SRZ ;  /* 0x00000000002e7805 */ /* 0x000fc6000001ff00 */
[----:B------:R-:W-:Y:S01]  /*5100*/  STSM.16.M88.4 [R2+0x2d300], R12 ;  /* 0x02d3000c02007844 */ /* 0x000fe20000000200 */
[----:B------:R-:W3:Y:S01]  /*5110*/  MUFU.EX2 R88, R88 ;  /* 0x0000005800587308 */ /* 0x000ee20000000800 */
[----:B-1----:R-:W-:-:S07]  /*5120*/  FADD.FTZ R7, R85, R6 ;  /* 0x0000000655077221 */ /* 0x002fce0000010000 */
[----:B------:R-:W1:Y:S01]  /*5130*/  MUFU.EX2 R33, R33 ;  /* 0x0000002100217308 */ /* 0x000e620000000800 */
[C---:B--2---:R-:W-:Y:S01]  /*5140*/  FADD.FTZ R6, R56.reuse, R3 ;  /* 0x0000000338067221 */ /* 0x044fe20000010000 */
[----:B------:R-:W-:Y:S02]  /*5150*/  F2FP.BF16.F32.PACK_AB R48, R56, R39 ;  /* 0x000000273830723e */ /* 0x000fe400000010ff */
[----:B------:R-:W-:Y:S02]  /*5160*/  CS2R R56, SRZ ;  /* 0x0000000000387805 */ /* 0x000fe4000001ff00 */
[----:B------:R-:W-:Y:S02]  /*5170*/  CS2R R38, SRZ ;  /* 0x0000000000267805 */ /* 0x000fe4000001ff00 */
        /* <DEDUP_REMOVED lines=9> */
[----:B------:R-:W-:Y:S02]  /*5210*/  F2FP.BF16.F32.PACK_AB R50, R50, R33 ;  /* 0x000000213232723e */ /* 0x000fe400000010ff */
[----:B------:R-:W-:-:S04]  /*5220*/  CS2R R32, SRZ ;  /* 0x0000000000207805 */ /* 0x000fc8000001ff00 */
[----:B------:R-:W3:Y:S01]  /*5230*/  MUFU.EX2 R78, R78 ;  /* 0x0000004e004e7308 */ /* 0x000ee20000000800 */
[C---:B-1----:R-:W-:Y:S01]  /*5240*/  FADD.FTZ R25, R76.reuse, R25 ;  /* 0x000000194c197221 */ /* 0x042fe20000010000 */
[----:B------:R-:W-:-:S05]  /*5250*/  F2FP.BF16.F32.PACK_AB R51, R76, R51 ;  /* 0x000000334c33723e */ /* 0x000fca00000010ff */
[----:B------:R1:W-:Y:S01]  /*5260*/  STSM.16.M88.4 [R2+0x2eb00], R48 ;  /* 0x02eb003002007844 */ /* 0x0003e20000000200 */
[----:B------:R-:W4:Y:S01]  /*5270*/  MUFU.EX2 R61, R61 ;  /* 0x0000003d003d7308 */ /* 0x000f220000000800 */
[----:B--2---:R-:W-:-:S04]  /*5280*/  FADD.FTZ R7, R21, R6 ;  /* 0x0000000615077221 */ /* 0x004fc80000010000 */
[C---:B0-----:R-:W-:Y:S01]  /*5290*/  FADD.FTZ R8, R60.reuse, R7 ;  /* 0x000000073c087221 */ /* 0x041fe20000010000 */
[----:B------:R-:W-:Y:S02]  /*52a0*/  F2FP.BF16.F32.PACK_AB R60, R60, R21 ;  /* 0x000000153c3c723e */ /* 0x000fe400000010ff */
[----:B------:R-:W-:Y:S01]  /*52b0*/  MUFU.EX2 R37, R37 ;  /* 0x0000002500257308 */ /* 0x000fe20000000800 */
[----:B---3--:R-:W-:Y:S01]  /*52c0*/  FADD.FTZ R6, R78, R25 ;  /* 0x000000194e067221 */ /* 0x008fe20000010000 */
[----:B------:R-:W-:Y:S02]  /*52d0*/  CS2R R24, SRZ ;  /* 0x0000000000187805 */ /* 0x000fe4000001ff00 */
[----:B-1----:R-:W-:-:S04]  /*52e0*/  CS2R R50, SRZ ;  /* 0x0000000000327805 */ /* 0x002fc8000001ff00 */
[----:B------:R-:W0:Y:S01]  /*52f0*/  MUFU.EX2 R4, R4 ;  /* 0x0000000400047308 */ /* 0x000e220000000800 */
[C---:B----4-:R-:W-:Y:S01]  /*5300*/  FADD.FTZ R7, R61.reuse, R6 ;  /* 0x000000063d077221 */ /* 0x050fe20000010000 */
[----:B------:R-:W-:Y:S02]  /*5310*/  F2FP.BF16.F32.PACK_AB R61, R61, R78 ;  /* 0x0000004e3d3d723e */ /* 0x000fe400000010ff */
[----:B------:R-:W-:-:S04]  /*5320*/  CS2R R48, SRZ ;  /* 0x0000000000307805 */ /* 0x000fc8000001ff00 */
[----:B------:R-:W-:Y:S08]  /*5330*/  MUFU.EX2 R68, R68 ;  /* 0x0000004400447308 */ /* 0x000ff00000000800 */
[----:B------:R-:W1:Y:S01]  /*5340*/  MUFU.EX2 R3, R63 ;  /* 0x0000003f00037308 */ /* 0x000e620000000800 */
[----:B0-----:R-:W-:Y:S01]  /*5350*/  F2FP.BF16.F32.PACK_AB R62, R4, R37 ;  /* 0x00000025043e723e */ /* 0x001fe200000010ff */
[----:B------:R-:W-:Y:S01]  /*5360*/  FADD.FTZ R37, R37, R8 ;  /* 0x0000000825257221 */ /* 0x000fe20000010000 */
[----:B------:R-:W-:-:S03]  /*5370*/  IMAD.U32 R8, RZ, RZ, UR14 ;  /* 0x0000000eff087e24 */ /* 0x000fc6000f8e00ff */
[----:B------:R-:W-:Y:S01]  /*5380*/  FADD.FTZ R4, R4, R37 ;  /* 0x0000002504047221 */ /* 0x000fe20000010000 */
[----:B------:R-:W-:Y:S02]  /*5390*/  CS2R R36, SRZ ;  /* 0x0000000000247805 */ /* 0x000fe4000001ff00 */
[----:B-1----:R-:W-:Y:S01]  /*53a0*/  F2FP.BF16.F32.PACK_AB R63, R3, R68 ;  /* 0x00000044033f723e */ /* 0x002fe200000010ff */
[----:B------:R-:W-:-:S04]  /*53b0*/  FADD.FTZ R68, R68, R7 ;  /* 0x0000000744447221 */ /* 0x000fc80000010000 */
        /* <DEDUP_REMOVED lines=14> */
.L_x_12008:
        /* <DEDUP_REMOVED lines=10> */
.L_x_12001:
[----:B------:R-:W-:Y:S01]  /*5540*/  ULEA UR4, UR36, UR37, 0x3 ;  /* 0x0000002524047291 */ /* 0x000fe2000f8e183f */
[----:B------:R-:W-:-:S05]  /*5550*/  IMAD.U32 R0, RZ, RZ, UR38 ;  /* 0x00000026ff007e24 */ /* 0x000fca000f8e00ff */
[----:B------:R-:W-:-:S04]  /*5560*/  SHF.L.U32 R0, R0, 0x1f, RZ ;  /* 0x0000001f00007819 */ /* 0x000fc800000006ff */
[----:B------:R0:W1:Y:S01]  /*5570*/  SYNCS.PHASECHK.TRANS64.TRYWAIT P3, [UR4+0x31c30], R0 ;  /* 0x031c3000ff0075a7 */ /* 0x0000620008060144 */
[----:B------:R-:W-:Y:S05]  /*5580*/  @!P0 BRA `(.L_x_12002) ;  /* 0x0000000000048947 */ /* 0x000fea0003800000 */
[----:B------:R-:W-:Y:S01]  /*5590*/  BPT.TRAP 0x1 ;  /* 0x000000040000795c */ /* 0x000fe20000300000 */
.L_x_12002:
[----:B-1----:R-:W-:Y:S05]  /*55a0*/  @P3 BRA `(.L_x_12000) ;  /* 0x0000000000083947 */ /* 0x002fea0003800000 */
[----:B------:R-:W1:Y:S02]  /*55b0*/  SYNCS.PHASECHK.TRANS64.TRYWAIT P3, [UR4+0x31c30], R0 ;  /* 0x031c3000ff0075a7 */ /* 0x000e640008060144 */
[----:B-1----:R-:W-:Y:S05]  /*55c0*/  @!P3 BRA `(.L_x_12003) ;  /* 0x000001040088b947 */ /* 0x002fea0003800000 */
.L_x_12000:
        /* <DEDUP_REMOVED lines=356> */
.L_x_12005:
[----:B------:R-:W-:Y:S01]  /*6c10*/  ULEA UR4, UR6, UR37, 0x3 ;  /* 0x0000002506047291 */ /* 0x000fe2000f8e183f */
[----:B------:R-:W-:-:S05]  /*6c20*/  IMAD.U32 R0, RZ, RZ, UR39 ;  /* 0x00000027ff007e24 */ /* 0x000fca000f8e00ff */
[----:B------:R-:W-:-:S04]  /*6c30*/  SHF.L.U32 R0, R0, 0x1f, RZ ;  /* 0x0000001f00007819 */ /* 0x000fc800000006ff */
[----:B------:R0:W1:Y:S01]  /*6c40*/  SYNCS.PHASECHK.TRANS64.TRYWAIT P3, [UR4+0x31c50], R0 ;  /* 0x031c5000ff0075a7 */ /* 0x0000620008060144 */
[----:B------:R-:W-:Y:S05]  /*6c50*/  @!P0 BRA `(.L_x_12006) ;  /* 0x0000000000048947 */ /* 0x000fea0003800000 */
[----:B------:R-:W-:Y:S01]  /*6c60*/  BPT.TRAP 0x1 ;  /* 0x000000040000795c */ /* 0x000fe20000300000 */
.L_x_12006:
[----:B-1----:R-:W-:Y:S05]  /*6c70*/  @P3 BRA `(.L_x_12004) ;  /* 0x0000000000083947 */ /* 0x002fea0003800000 */
[----:B------:R-:W1:Y:S02]  /*6c80*/  SYNCS.PHASECHK.TRANS64.TRYWAIT P3, [UR4+0x31c50], R0 ;  /* 0x031c5000ff0075a7 */ /* 0x000e640008060144 */
[----:B-1----:R-:W-:Y:S05]  /*6c90*/  @!P3 BRA `(.L_x_12007) ;  /* 0x000000ec00ecb947 */ /* 0x002fea0003800000 */
.L_x_12004:
        /* <DEDUP_REMOVED lines=9> */
[----:B------:R-:W-:Y:S01]  /*6d30*/  IMAD.MOV.U32 R12, RZ, RZ, -0x2 ;  /* 0xfffffffeff0c7424 */ /* 0x000fe200078e00ff */
[----:B------:R-:W-:Y:S01]  /*6d40*/  UMOV UR32, UR10 ;  /* 0x0000000a00207c82 */ /* 0x000fe20008000000 */
[----:B------:R-:W-:Y:S01]  /*6d50*/  UMOV UR39, UR38 ;  /* 0x0000002600277c82 */ /* 0x000fe20008000000 */
[----:B------:R-:W-:-:S04]  /*6d60*/  ULOP3.LUT UR4, UR4, 0x2400000, URZ, 0xfc, !UPT ;  /* 0x0240000004047892 */ /* 0x000fc8000f8efc3f */
[----:B------:R-:W-:Y:S01]  /*6d70*/  UIMAD UR11, UR6, 0x6c0, UR4 ;  /* 0x000006c0060b78a4 */ /* 0x000fe2000f8e0204 */
[----:B01----:R-:W-:Y:S02]  /*6d80*/  VIADD R0, R22, UR15 ;  /* 0x0000000f16007c36 */ /* 0x003fe40008000000 */
        /* <DEDUP_REMOVED lines=10> */
[----:B------:R-:W0:Y:S01]  /*6e30*/  SHFL.IDX PT, R10, R0, 0x1, 0x1c1f ;  /* 0x003c1f00000a7f89 */ /* 0x000e2200000e0000 */
[----:B------:R-:W-:Y:S02]  /*6e40*/  UMOV UR4, 0x1 ;  /* 0x0000000100047882 */ /* 0x000fe40000000000 */
[----:B------:R-:W-:Y:S01]  /*6e50*/  UIMAD UR4, UR7, -0x90, UR4 ;  /* 0xffffff70070478a4 */ /* 0x000fe2000f8e0204 */
[----:B------:R-:W1:Y:S05]  /*6e60*/  SHFL.IDX PT, R0, R0, RZ, 0x1c1f ;  /* 0x001c1fff00007589 */ /* 0x000e6a00000e0000 */
[----:B------:R-:W-:Y:S01]  /*6e70*/  IMAD R9, R19, R12, UR4 ;  /* 0x0000000413097e24 */ /* 0x000fe2000f8e020c */
[----:B------:R-:W-:Y:S01]  /*6e80*/  ULDC UR4, c[0x0][0x988] ;  /* 0x0002620000047ab9 */ /* 0x000fe20000000800 */
[----:B------:R-:W-:-:S05]  /*6e90*/  IMAD.U32 R12, RZ, RZ, UR61 ;  /* 0x0000003dff0c7e24 */ /* 0x000fca000f8e00ff */
[----:B------:R-:W-:Y:S02]  /*6ea0*/  IADD3 R9, -R12, UR14, R9 ;  /* 0x0000000e0c097c10 */ /* 0x000fe4000fffe109 */
[----:B------:R-:W-:-:S03]  /*6eb0*/  R2UR UR14, R8 ;  /* 0x00000000080e72ca */ /* 0x000fc600000e0000 */
[C---:B0-----:R-:W-:Y:S02]  /*6ec0*/  IMAD.IADD R5, R9.reuse, 0x1, R10 ;  /* 0x0000000109057824 */ /* 0x041fe400078e020a */
[----:B-1----:R-:W-:-:S03]  /*6ed0*/  IMAD.IADD R9, R9, 0x1, R0 ;  /* 0x0000000109097824 */ /* 0x002fc600078e0200 */
[C---:B------:R-:W-:Y:S02]  /*6ee0*/  ISETP.GT.AND P3, PT, R5.reuse, RZ, PT ;  /* 0x000000ff0500720c */ /* 0x040fe40003f64270 */
[----:B------:R-:W-:-:S03]  /*6ef0*/  ISETP.GT.AND P4, PT, R5, 0x1, PT ;  /* 0x000000010500780c */ /* 0x000fc60003f84270 */
[----:B------:R-:W-:Y:S01]  /*6f00*/  UISETP.GT.AND UP1, UPT, UR7, UR14, UPT ;  /* 0x0000000e0700728c */ /* 0x000fe2000bf24270 */
        /* <DEDUP_REMOVED lines=30> */
[----:B------:R-:W-:Y:S01]  /*70f0*/  FMNMX.FTZ R11, R123, R10, !PT ;  /* 0x0000000a7b0b7209 */ /* 0x000fe20007810000 */
[----:B------:R-:W-:Y:S02]  /*7100*/  WARPGROUP.DEPBAR.LE gsb0, 0x0 ;  /* 0x00008000000079c5 */ /* 0x000fe40000010000 */
[----:B------:R-:W-:Y:S01]  /*7110*/  WARPGROUP.ARRIVE ;  /* 0x00000000000079c5 */ /* 0x000fe20000000000 */
[----:B------:R-:W-:Y:S02]  /*7120*/  ISETP.GT.AND P3, PT, R5, 0x30, PT ;  /* 0x000000300500780c */ /* 0x000fe40003f64270 */
        /* <DEDUP_REMOVED lines=56> */
[----:B------:R-:W-:Y:S01]  /*74b0*/  FSEL R82, R82, -INF , P3 ;  /* 0xff80000052527808 */ /* 0x000fe20001800000 */
[----:B------:R-:W-:Y:S02]  /*74c0*/  WARPGROUP.DEPBAR.LE gsb0, 0x0 ;  /* 0x00008000000079c5 */ /* 0x000fe40000010000 */
[----:B------:R-:W-:Y:S01]  /*74d0*/  WARPGROUP.ARRIVE ;  /* 0x00000000000079c5 */ /* 0x000fe20000000000 */
[----:B------:R-:W-:-:S02]  /*74e0*/  FMNMX.FTZ R11, R95, R10, !PT ;  /* 0x0000000a5f0b7209 */ /* 0x000fc40007810000 */
[----:B------:R-:W-:Y:S02]  /*74f0*/  ISETP.GT.AND P3, PT, R5, 0x78, PT ;  /* 0x000000780500780c */ /* 0x000fe40003f64270 */
[----:B------:R-:W-:Y:S01]  /*7500*/  FSEL R83, R83, -INF , P4 ;  /* 0xff80000053537808 */ /* 0x000fe20002000000 */
[----:B------:R-:W-:Y:S01]  /*7510*/  HGMMA.64x96x16.F32.BF16 R24, gdesc[UR32].tnspB, R24, gsb0 ;  /* 0x41600000201879f0 */ /* 0x000fe20008001818 */
[----:B------:R-:W-:Y:S01]  /*7520*/  UIADD3 UR32, UR10, 0x480, URZ ;  /* 0x000004800a207890 */ /* 0x000fe2000fffe03f */
[----:B------:R-:W-:Y:S01]  /*7530*/  FMNMX.FTZ R10, R82, R11, !PT ;  /* 0x0000000b520a7209 */ /* 0x000fe20007810000 */
[----:B------:R-:W-:Y:S01]  /*7540*/  UIADD3 UR34, UR11, 0xc0, URZ ;  /* 0x000000c00b227890 */ /* 0x000fe2000fffe03f */
[----:B------:R-:W-:Y:S01]  /*7550*/  ISETP.GT.AND P4, PT, R5, 0x79, PT ;  /* 0x000000790500780c */ /* 0x000fe20003f84270 */
[----:B------:R-:W-:Y:S01]  /*7560*/  UMOV UR33, 0xc0000010 ;  /* 0xc000001000217882 */ /* 0x000fe20000000000 */
        /* <DEDUP_REMOVED lines=17> */
[----:B------:R-:W-:Y:S02]  /*7680*/  ISETP.GT.AND P6, PT, R9, RZ, PT ;  /* 0x000000ff0900720c */ /* 0x000fe40003fc4270 */
[----:B------:R-:W-:Y:S02]  /*7690*/  FMNMX.FTZ R10, R79, R10, !PT ;  /* 0x0000000a4f0a7209 */ /* 0x000fe40007810000 */
[----:B------:R-:W-:-:S02]  /*76a0*/  ISETP.GT.AND P5, PT, R9, 0x1, PT ;  /* 0x000000010900780c */ /* 0x000fc40003fa4270 */
[----:B------:R-:W-:Y:S01]  /*76b0*/  FSEL R136, R136, -INF , P6 ;  /* 0xff80000088887808 */ /* 0x000fe20003000000 */
[----:B------:R-:W0:Y:S01]  /*76c0*/  SHFL.BFLY PT, R5, R10, 0x2, 0x1f ;  /* 0x0c401f000a057f89 */ /* 0x000e2200000e0000 */
[----:B------:R-:W-:Y:S02]  /*76d0*/  ISETP.GT.AND P4, PT, R9, 0x8, PT ;  /* 0x000000080900780c */ /* 0x000fe40003f84270 */
[----:B------:R-:W-:Y:S02]  /*76e0*/  FSEL R137, R137, -INF , P5 ;  /* 0xff80000089897808 */ /* 0x000fe40002800000 */
[----:B------:R-:W-:Y:S02]  /*76f0*/  FMNMX.FTZ R0, R136, R6, !PT ;  /* 0x0000000688007209 */ /* 0x000fe40007810000 */
[----:B------:R-:W-:Y:S02]  /*7700*/  ISETP.GT.AND P6, PT, R9, 0x9, PT ;  /* 0x000000090900780c */ /* 0x000fe40003fc4270 */
[----:B------:R-:W-:-:S02]  /*7710*/  FSEL R140, R140, -INF , P4 ;  /* 0xff8000008c8c7808 */ /* 0x000fc40002000000 */
[----:B------:R-:W-:Y:S02]  /*7720*/  FSEL R141, R141, -INF , P6 ;  /* 0xff8000008d8d7808 */ /* 0x000fe40003000000 */
[C---:B------:R-:W-:Y:S02]  /*7730*/  ISETP.GT.AND P6, PT, R9.reuse, 0x10, PT ;  /* 0x000000100900780c */ /* 0x040fe40003fc4270 */
[C---:B------:R-:W-:Y:S02]  /*7740*/  ISETP.GT.AND P5, PT, R9.reuse, 0x11, PT ;  /* 0x000000110900780c */ /* 0x040fe40003fa4270 */
[----:B------:R-:W-:Y:S02]  /*7750*/  FSEL R128, R128, -INF , P6 ;  /* 0xff80000080807808 */ /* 0x000fe40003000000 */
[----:B------:R-:W-:Y:S02]  /*7760*/  ISETP.GT.AND P4, PT, R9, 0x18, PT ;  /* 0x000000180900780c */ /* 0x000fe40003f84270 */
[----:B------:R-:W-:-:S02]  /*7770*/  FSEL R129, R129, -INF , P5 ;  /* 0xff80000081817808 */ /* 0x000fc40002800000 */
[----:B------:R-:W-:Y:S02]  /*7780*/  ISETP.GT.AND P6, PT, R9, 0x19, PT ;  /* 0x000000190900780c */ /* 0x000fe40003fc4270 */
[----:B0-----:R-:W-:Y:S02]  /*7790*/  FMNMX.FTZ R11, R10, R5, !PT ;  /* 0x000000050a0b7209 */ /* 0x001fe40007810000 */
[----:B------:R-:W-:Y:S02]  /*77a0*/  FSEL R132, R132, -INF , P4 ;  /* 0xff80000084847808 */ /* 0x000fe40002000000 */
[----:B------:R-:W-:Y:S01]  /*77b0*/  FSEL R133, R133, -INF , P6 ;  /* 0xff80000085857808 */ /* 0x000fe20003000000 */
[----:B------:R-:W0:Y:S01]  /*77c0*/  SHFL.BFLY PT, R12, R11, 0x1, 0x1f ;  /* 0x0c201f000b0c7f89 */ /* 0x000e2200000e0000 */
[C---:B------:R-:W-:Y:S02]  /*77d0*/  ISETP.GT.AND P6, PT, R9.reuse, 0x20, PT ;  /* 0x000000200900780c */ /* 0x040fe40003fc4270 */
[----:B------:R-:W-:-:S02]  /*77e0*/  ISETP.GT.AND P5, PT, R9, 0x21, PT ;  /* 0x000000210900780c */ /* 0x000fc40003fa4270 */
[----:B------:R-:W-:Y:S02]  /*77f0*/  ISETP.GT.AND P4, PT, R9, 0x28, PT ;  /* 0x000000280900780c */ /* 0x000fe40003f84270 */
[----:B------:R-:W-:Y:S02]  /*7800*/  FSEL R121, R121, -INF , P5 ;  /* 0xff80000079797808 */ /* 0x000fe40002800000 */
[----:B------:R-:W-:Y:S02]  /*7810*/  FSEL R124, R124, -INF , P4 ;  /* 0xff8000007c7c7808 */ /* 0x000fe40002000000 */
[C---:B------:R-:W-:Y:S02]  /*7820*/  ISETP.GT.AND P5, PT, R9.reuse, 0x31, PT ;  /* 0x000000310900780c */ /* 0x040fe40003fa4270 */
[----:B------:R-:W-:-:S04]  /*7830*/  ISETP.GT.AND P4, PT, R9, 0x38, PT ;  /* 0x000000380900780c */ /* 0x000fc80003f84270 */
[----:B------:R-:W-:Y:S02]  /*7840*/  FSEL R116, R116, -INF , P4 ;  /* 0xff80000074747808 */ /* 0x000fe40002000000 */
[----:B------:R-:W-:-:S04]  /*7850*/  ISETP.GT.AND P4, PT, R9, 0x48, PT ;  /* 0x000000480900780c */ /* 0x000fc80003f84270 */
[----:B------:R-:W-:Y:S02]  /*7860*/  FSEL R108, R108, -INF , P4 ;  /* 0xff8000006c6c7808 */ /* 0x000fe40002000000 */
[----:B0-----:R-:W-:Y:S01]  /*7870*/  FMNMX.FTZ R5, R11, R12, !PT ;  /* 0x0000000c0b057209 */ /* 0x001fe20007810000 */
[----:B------:R-:W-:Y:S02]  /*7880*/  WARPGROUP.DEPBAR.LE gsb0, 0x0 ;  /* 0x00008000000079c5 */ /* 0x000fe40000010000 */
[----:B------:R-:W-:Y:S01]  /*7890*/  WARPGROUP.ARRIVE ;  /* 0x00000000000079c5 */ /* 0x000fe20000000000 */
[C---:B------:R-:W-:Y:S01]  /*78a0*/  FSETP.NEU.FTZ.AND P3, PT, R5.reuse, -INF , PT ;  /* 0xff8000000500780b */ /* 0x040fe20003f7d000 */
[----:B------:R-:W-:Y:S01]  /*78b0*/  FMUL.FTZ R10, R5, UR4 ;  /* 0x00000004050a7c20 */ /* 0x000fe20008410000 */
[----:B------:R-:W-:-:S03]  /*78c0*/  ISETP.GT.AND P4, PT, R9, 0x58, PT ;  /* 0x000000580900780c */ /* 0x000fc60003f84270 */
        /* <DEDUP_REMOVED lines=23> */
[--C-:B------:R-:W-:Y:S01]  /*7a40*/  FFMA.FTZ R14, R143, UR4, -R10.reuse ;  /* 0x000000048f0e7c23 */ /* 0x100fe2000801080a */
[----:B------:R-:W-:Y:S01]  /*7a50*/  FMNMX.FTZ R131, R129, R0, !PT ;  /* 0x0000000081837209 */ /* 0x000fe20007810000 */
[----:B------:R0:W-:Y:S01]  /*7a60*/  MUFU.EX2 R11, R138 ;  /* 0x0000008a000b7308 */ /* 0x0001e20000000800 */
[----:B------:R-:W-:Y:S01]  /*7a70*/  FSEL R112, R112, -INF , P6 ;  /* 0xff80000070707808 */ /* 0x000fe20003000000 */
[----:B------:R-:W1:Y:S01]  /*7a80*/  S2R R143, SR_TID.X ;  /* 0x00000000008f7919 */ /* 0x000e620000002100 */
[----:B------:R-:W-:Y:S01]  /*7a90*/  FMNMX.FTZ R0, R132, R131, !PT ;  /* 0x0000008384007209 */ /* 0x000fe20007810000 */
[--C-:B------:R-:W-:Y:S01]  /*7aa0*/  FFMA.FTZ R13, R142, UR4, -R10.reuse ;  /* 0x000000048e0d7c23 */ /* 0x100fe2000801080a */
[----:B------:R-:W-:Y:S01]  /*7ab0*/  ISETP.GT.AND P6, PT, R9, 0x39, PT ;  /* 0x000000390900780c */ /* 0x000fe20003fc4270 */
[--C-:B------:R-:W-:Y:S01]  /*7ac0*/  FFMA.FTZ R122, R122, UR4, -R10.reuse ;  /* 0x000000047a7a7c23 */ /* 0x100fe2000801080a */
[----:B------:R-:W-:Y:S01]  /*7ad0*/  FMNMX.FTZ R131, R133, R0, !PT ;  /* 0x0000000085837209 */ /* 0x000fe20007810000 */
[--C-:B------:R-:W-:Y:S01]  /*7ae0*/  FFMA.FTZ R123, R123, UR4, -R10.reuse ;  /* 0x000000047b7b7c23 */ /* 0x100fe2000801080a */
[----:B------:R-:W-:Y:S01]  /*7af0*/  FSEL R126, R113, -INF , P5 ;  /* 0xff800000717e7808 */ /* 0x000fe20002800000 */
[--C-:B0-----:R-:W-:Y:S01]  /*7b00*/  FFMA.FTZ R138, R106, UR4, -R10.reuse ;  /* 0x000000046a8a7c23 */ /* 0x101fe2000801080a */
[----:B------:R-:W-:Y:S01]  /*7b10*/  FMNMX.FTZ R0, R130, R131, !PT ;  /* 0x0000008382007209 */ /* 0x000fe20007810000 */
[----:B------:R0:W-:Y:S01]  /*7b20*/  MUFU.EX2 R113, R134 ;  /* 0x0000008600717308 */ /* 0x0001e20000000800 */
        /* <DEDUP_REMOVED lines=11> */
[--C-:B------:R-:W-:Y:S01]  /*7be0*/  FFMA.FTZ R87, R87, UR4, -R10.reuse ;  /* 0x0000000457577c23 */ /* 0x100fe2000801080a */
[C---:B------:R-:W-:Y:S01]  /*7bf0*/  ISETP.GT.AND P6, PT, R9.reuse, 0x49, PT ;  /* 0x000000490900780c */ /* 0x040fe20003fc4270 */
[----:B------:R-:W-:Y:S01]  /*7c00*/  FFMA.FTZ R78, R78, UR4, -R10 ;  /* 0x000000044e4e7c23 */ /* 0x000fe2000801080a */
[----:B------:R-:W-:Y:S01]  /*7c10*/  FMNMX.FTZ R131, R112, R131, !PT ;  /* 0x0000008370837209 */ /* 0x000fe20007810000 */
[----:B------:R-:W-:Y:S01]  /*7c20*/  MUFU.EX2 R12, R12 ;  /* 0x0000000c000c7308 */ /* 0x000fe20000000800 */
[----:B------:R-:W-:-:S02]  /*7c30*/  ISETP.GT.AND P5, PT, R9, 0x41, PT ;  /* 0x000000410900780c */ /* 0x000fc40003fa4270 */
[----:B------:R-:W-:Y:S02]  /*7c40*/  FMNMX.FTZ R135, R126, R131, !PT ;  /* 0x000000837e877209 */ /* 0x000fe40007810000 */
[----:B------:R-:W-:Y:S01]  /*7c50*/  FSEL R131, R109, -INF , P6 ;  /* 0xff8000006d837808 */ /* 0x000fe20003000000 */
[----:B------:R-:W-:Y:S01]  /*7c60*/  FFMA.FTZ R109, R115, UR4, -R10 ;  /* 0x00000004736d7c23 */ /* 0x000fe2000801080a */
[----:B------:R-:W-:Y:S01]  /*7c70*/  FMNMX.FTZ R0, R116, R135, !PT ;  /* 0x0000008774007209 */ /* 0x000fe20007810000 */
[----:B------:R-:W-:Y:S01]  /*7c80*/  MUFU.EX2 R13, R13 ;  /* 0x0000000d000d7308 */ /* 0x000fe20000000800 */
[----:B------:R-:W-:Y:S02]  /*7c90*/  ISETP.GT.AND P6, PT, R9, 0x50, PT ;  /* 0x000000500900780c */ /* 0x000fe40003fc4270 */
[----:B------:R-:W-:Y:S02]  /*7ca0*/  FMNMX.FTZ R135, R117, R0, !PT ;  /* 0x0000000075877209 */ /* 0x000fe40007810000 */
[----:B------:R-:W-:-:S02]  /*7cb0*/  FSEL R114, R105, -INF , P5 ;  /* 0xff80000069727808 */ /* 0x000fc40002800000 */
[----:B------:R-:W-:Y:S01]  /*7cc0*/  ISETP.GT.AND P5, PT, R9, 0x51, PT ;  /* 0x000000510900780c */ /* 0x000fe20003fa4270 */
[----:B------:R0:W-:Y:S01]  /*7cd0*/  MUFU.EX2 R105, R134 ;  /* 0x0000008600697308 */ /* 0x0001e20000000800 */
[----:B------:R-:W-:Y:S02]  /*7ce0*/  FMNMX.FTZ R135, R104, R135, !PT ;  /* 0x0000008768877209 */ /* 0x000fe40007810000 */
[----:B------:R-:W-:Y:S01]  /*7cf0*/  FSEL R115, R96, -INF , P6 ;  /* 0xff80000060737808 */ /* 0x000fe20003000000 */
[--C-:B------:R-:W-:Y:S01]  /*7d00*/  FFMA.FTZ R96, R118, UR4, -R10.reuse ;  /* 0x0000000476607c23 */ /* 0x100fe2000801080a */
[----:B------:R-:W-:Y:S02]  /*7d10*/  FSEL R118, R97, -INF , P5 ;  /* 0xff80000061767808 */ /* 0x000fe40002800000 */
[----:B------:R-:W-:Y:S01]  /*7d20*/  FMNMX.FTZ R97, R114, R135, !PT ;  /* 0x0000008772617209 */ /* 0x000fe20007810000 */
[----:B------:R-:W-:Y:S01]  /*7d30*/  MUFU.EX2 R14, R14 ;  /* 0x0000000e000e7308 */ /* 0x000fe20000000800 */
[----:B------:R-:W-:Y:S01]  /*7d40*/  ISETP.GT.AND P6, PT, R9, 0x59, PT ;  /* 0x000000590900780c */ /* 0x000fe20003fc4270 */
[----:B0-----:R-:W-:Y:S01]  /*7d50*/  FFMA.FTZ R134, R119, UR4, -R10 ;  /* 0x0000000477867c23 */ /* 0x001fe2000801080a */
[----:B------:R-:W-:-:S02]  /*7d60*/  FMNMX.FTZ R0, R108, R97, !PT ;  /* 0x000000616c007209 */ /* 0x000fc40007810000 */
[----:B------:R-:W-:Y:S02]  /*7d70*/  ISETP.GT.AND P5, PT, R9, 0x61, PT ;  /* 0x000000610900780c */ /* 0x000fe40003fa4270 */
[----:B------:R-:W-:Y:S01]  /*7d80*/  FMNMX.FTZ R0, R131, R0, !PT ;  /* 0x0000000083007209 */ /* 0x000fe20007810000 */
[----:B------:R0:W-:Y:S01]  /*7d90*/  MUFU.EX2 R97, R134 ;  /* 0x0000008600617308 */ /* 0x0001e20000000800 */
[----:B------:R-:W-:Y:S02]  /*7da0*/  FSEL R101, R101, -INF , P6 ;  /* 0xff80000065657808 */ /* 0x000fe40003000000 */
[----:B------:R-:W-:Y:S02]  /*7db0*/  FMNMX.FTZ R135, R115, R0, !PT ;  /* 0x0000000073877209 */ /* 0x000fe40007810000 */
[----:B------:R-:W-:Y:S02]  /*7dc0*/  ISETP.GT.AND P6, PT, R9, 0x60, PT ;  /* 0x000000600900780c */ /* 0x000fe40003fc4270 */
[----:B------:R-:W-:Y:S01]  /*7dd0*/  FMNMX.FTZ R135, R118, R135, !PT ;  /* 0x0000008776877209 */ /* 0x000fe20007810000 */
[----:B------:R-:W-:Y:S01]  /*7de0*/  MUFU.EX2 R15, R15 ;  /* 0x0000000f000f7308 */ /* 0x000fe20000000800 */
[----:B------:R-:W-:Y:S01]  /*7df0*/  FSEL R119, R89, -INF , P5 ;  /* 0xff80000059777808 */ /* 0x000fe20002800000 */
[--C-:B------:R-:W-:Y:S01]  /*7e00*/  FFMA.FTZ R89, R107, UR4, -R10.reuse ;  /* 0x000000046b597c23 */ /* 0x100fe2000801080a */
[----:B------:R-:W-:Y:S01]  /*7e10*/  FMNMX.FTZ R0, R100, R135, !PT ;  /* 0x0000008764007209 */ /* 0x000fe20007810000 */
[--C-:B0-----:R-:W-:Y:S01]  /*7e20*/  FFMA.FTZ R134, R110, UR4, -R10.reuse ;  /* 0x000000046e867c23 */ /* 0x101fe2000801080a */
[----:B------:R-:W-:Y:S01]  /*7e30*/  FSEL R106, R88, -INF , P6 ;  /* 0xff800000586a7808 */ /* 0x000fe20003000000 */
[----:B------:R-:W-:Y:S01]  /*7e40*/  FFMA.FTZ R135, R111, UR4, -R10 ;  /* 0x000000046f877c23 */ /* 0x000fe2000801080a */
[----:B------:R-:W-:Y:S01]  /*7e50*/  FMNMX.FTZ R107, R101, R0, !PT ;  /* 0x00000000656b7209 */ /* 0x000fe20007810000 */
[----:B------:R-:W-:Y:S01]  /*7e60*/  MUFU.EX2 R88, R138 ;  /* 0x0000008a00587308 */ /* 0x000fe20000000800 */
[----:B------:R-:W-:-:S02]  /*7e70*/  WARPGROUP.DEPBAR.LE gsb0, 0x0 ;  /* 0x00008000000079c5 */ /* 0x000fc40000010000 */
[----:B------:R-:W-:Y:S01]  /*7e80*/  WARPGROUP.ARRIVE ;  /* 0x00000000000079c5 */ /* 0x000fe20000000000 */
[C---:B------:R-:W-:Y:S02]  /*7e90*/  ISETP.GT.AND P4, PT, R9.reuse, 0x68, PT ;  /* 0x000000680900780c */ /* 0x040fe40003f84270 */
        /* <DEDUP_REMOVED lines=9> */
[----:B------:R-:W-:Y:S01]  /*7f30*/  FSEL R93, R93, -INF , P6 ;  /* 0xff8000005d5d7808 */ /* 0x000fe20003000000 */
[----:B------:R-:W-:Y:S01]  /*7f40*/  MUFU.EX2 R20, R20 ;  /* 0x0000001400147308 */ /* 0x000fe20000000800 */
[----:B------:R-:W-:-:S02]  /*7f50*/  ISETP.GT.AND P6, PT, R9, 0x70, PT ;  /* 0x000000700900780c */ /* 0x000fc40003fc4270 */
        /* <DEDUP_REMOVED lines=8> */
[----:B------:R0:W-:Y:S01]  /*7fe0*/  MUFU.EX2 R80, R134 ;  /* 0x0000008600507308 */ /* 0x0001e20000000800 */
[----:B------:R-:W-:Y:S02]  /*7ff0*/  ISETP.GT.AND P6, PT, R9, 0x79, PT ;  /* 0x000000790900780c */ /* 0x000fe40003fc4270 */
[----:B------:R-:W-:Y:S01]  /*8000*/  FSEL R111, R84, -INF , P4 ;  /* 0xff800000546f7808 */ /* 0x000fe20002000000 */
[--C-:B------:R-:W-:Y:S01]  /*8010*/  FFMA.FTZ R84, R98, UR4, -R10.reuse ;  /* 0x0000000462547c23 */ /* 0x100fe2000801080a */
[----:B------:R-:W-:Y:S01]  /*8020*/  FMNMX.FTZ R0, R110, R139, !PT ;  /* 0x0000008b6e007209 */ /* 0x000fe20007810000 */
[--C-:B------:R-:W-:Y:S01]  /*8030*/  FFMA.FTZ R98, R99, UR4, -R10.reuse ;  /* 0x0000000463627c23 */ /* 0x100fe2000801080a */
[----:B------:R-:W-:Y:S01]  /*8040*/  ISETP.GT.AND P5, PT, R9, 0x81, PT ;  /* 0x000000810900780c */ /* 0x000fe20003fa4270 */
[----:B------:R2:W-:Y:S01]  /*8050*/  MUFU.EX2 R81, R135 ;  /* 0x0000008700517308 */ /* 0x0005e20000000800 */
[----:B0-----:R-:W-:Y:S01]  /*8060*/  FSEL R134, R85, -INF , P6 ;  /* 0xff80000055867808 */ /* 0x001fe20003000000 */
[----:B------:R-:W-:Y:S01]  /*8070*/  FFMA.FTZ R139, R102, UR4, -R10 ;  /* 0x00000004668b7c23 */ /* 0x000fe2000801080a */
[----:B------:R-:W-:-:S02]  /*8080*/  ISETP.GT.AND P6, PT, R9, 0x80, PT ;  /* 0x000000800900780c */ /* 0x000fc40003fc4270 */
[----:B------:R-:W-:Y:S02]  /*8090*/  FMNMX.FTZ R85, R111, R0, !PT ;  /* 0x000000006f557209 */ /* 0x000fe40007810000 */
[----:B------:R-:W-:Y:S01]  /*80a0*/  FSEL R99, R72, -INF , P6 ;  /* 0xff80000048637808 */ /* 0x000fe20003000000 */
[----:B------:R-:W-:Y:S01]  /*80b0*/  MUFU.EX2 R122, R122 ;  /* 0x0000007a007a7308 */ /* 0x000fe20000000800 */
[----:B------:R-:W-:Y:S01]  /*80c0*/  FMNMX.FTZ R0, R134, R85, !PT ;  /* 0x0000005586007209 */ /* 0x000fe20007810000 */
[--C-:B------:R-:W-:Y:S01]  /*80d0*/  FFMA.FTZ R85, R90, UR4, -R10.reuse ;  /* 0x000000045a557c23 */ /* 0x100fe2000801080a */
[----:B------:R-:W-:Y:S01]  /*80e0*/  ISETP.GT.AND P4, PT, R9, 0x88, PT ;  /* 0x000000880900780c */ /* 0x000fe20003f84270 */
[--C-:B------:R-:W-:Y:S01]  /*80f0*/  FFMA.FTZ R90, R91, UR4, -R10.reuse ;  /* 0x000000045b5a7c23 */ /* 0x100fe2000801080a */
[----:B--2---:R-:W-:Y:S01]  /*8100*/  FSEL R135, R73, -INF , P5 ;  /* 0xff80000049877808 */ /* 0x004fe20002800000 */
[--C-:B------:R-:W-:Y:S01]  /*8110*/  FFMA.FTZ R91, R94, UR4, -R10.reuse ;  /* 0x000000045e5b7c23 */ /* 0x100fe2000801080a */
[----:B------:R-:W-:Y:S01]  /*8120*/  FMNMX.FTZ R0, R99, R0, !PT ;  /* 0x0000000063007209 */ /* 0x000fe20007810000 */
[--C-:B------:R-:W-:Y:S01]  /*8130*/  FFMA.FTZ R94, R95, UR4, -R10.reuse ;  /* 0x000000045f5e7c23 */ /* 0x100fe2000801080a */
[----:B------:R-:W-:Y:S01]  /*8140*/  ISETP.GT.AND P6, PT, R9, 0x89, PT ;  /* 0x000000890900780c */ /* 0x000fe20003fc4270 */
[----:B------:R-:W-:Y:S01]  /*8150*/  FFMA.FTZ R95, R74, UR4, -R10 ;  /* 0x000000044a5f7c23 */ /* 0x000fe2000801080a */
[----:B------:R-:W-:Y:S01]  /*8160*/  FSEL R102, R76, -INF , P4 ;  /* 0xff8000004c667808 */ /* 0x000fe20002000000 */
[----:B------:R0:W-:Y:S01]  /*8170*/  MUFU.EX2 R9, R98 ;  /* 0x0000006200097308 */ /* 0x0001e20000000800 */
[----:B------:R-:W-:-:S02]  /*8180*/  FMNMX.FTZ R73, R135, R0, !PT ;  /* 0x0000000087497209 */ /* 0x000fc40007810000 */
[----:B------:R-:W-:Y:S01]  /*8190*/  FSEL R138, R77, -INF , P6 ;  /* 0xff8000004d8a7808 */ /* 0x000fe20003000000 */
[--C-:B------:R-:W-:Y:S01]  /*81a0*/  FFMA.FTZ R77, R103, UR4, -R10.reuse ;  /* 0x00000004674d7c23 */ /* 0x100fe2000801080a */
[----:B------:R-:W-:Y:S02]  /*81b0*/  FMNMX.FTZ R73, R102, R73, !PT ;  /* 0x0000004966497209 */ /* 0x000fe40007810000 */
[----:B-1----:R-:W-:Y:S01]  /*81c0*/  SHF.R.U32.HI R142, RZ, 0x7, R143 ;  /* 0x00000007ff8e7819 */ /* 0x002fe2000001168f */
[----:B------:R1:W-:Y:S01]  /*81d0*/  MUFU.EX2 R76, R139 ;  /* 0x0000008b004c7308 */ /* 0x0003e20000000800 */
[----:B------:R-:W-:Y:S01]  /*81e0*/  FMNMX.FTZ R0, R138, R73, !PT ;  /* 0x000000498a007209 */ /* 0x000fe20007810000 */
[--C-:B0-----:R-:W-:Y:S01]  /*81f0*/  FFMA.FTZ R98, R75, UR4, -R10.reuse ;  /* 0x000000044b627c23 */ /* 0x101fe2000801080a */
[----:B------:R-:W-:Y:S01]  /*8200*/  FFMA.FTZ R10, R79, UR4, -R10 ;  /* 0x000000044f0a7c23 */ /* 0x000fe2000801080a */
[----:B------:R-:W-:Y:S01]  /*8210*/  VIADD R73, R142, 0x9 ;  /* 0x000000098e497836 */ /* 0x000fe20000000000 */
[----:B------:R-:W-:Y:S01]  /*8220*/  ISETP.GE.U32.AND P4, PT, R143, 0x180, PT ;  /* 0x000001808f00780c */ /* 0x000fe20003f86070 */
[----:B------:R-:W0:Y:S01]  /*8230*/  SHFL.BFLY PT, R72, R0, 0x2, 0x1f ;  /* 0x0c401f0000487f89 */ /* 0x000e2200000e0000 */
[----:B------:R-:W-:Y:S01]  /*8240*/  IMAD.U32 R75, RZ, RZ, UR36 ;  /* 0x00000024ff4b7e24 */ /* 0x000fe2000f8e00ff */
[----:B------:R-:W-:Y:S04]  /*8250*/  MUFU.EX2 R123, R123 ;  /* 0x0000007b007b7308 */ /* 0x000fe80000000800 */
[----:B------:R-:W-:-:S04]  /*8260*/  @!P1 LEA R75, R75, UR37, 0x3 ;  /* 0x000000254b4b9c11 */ /* 0x000fc8000f8e18ff */
[----:B------:R-:W-:Y:S01]  /*8270*/  MUFU.EX2 R127, R127 ;  /* 0x0000007f007f7308 */ /* 0x000fe20000000800 */
[----:B------:R-:W-:-:S05]  /*8280*/  @!P1 VIADD R75, R75, 0x31c40 ;  /* 0x00031c404b4b9836 */ /* 0x000fca0000000000 */
[----:B------:R-:W-:Y:S02]  /*8290*/  @!P1 PRMT R75, RZ, 0x654, R75 ;  /* 0x00000654ff4b9816 */ /* 0x000fe4000000004b */
[----:B------:R-:W-:Y:S01]  /*82a0*/  MUFU.EX2 R109, R109 ;  /* 0x0000006d006d7308 */ /* 0x000fe20000000800 */
[----:B0-----:R-:W-:-:S07]  /*82b0*/  FMNMX.FTZ R0, R0, R72, !PT ;  /* 0x0000004800007209 */ /* 0x001fce0007810000 */
[----:B------:R-:W-:Y:S01]  /*82c0*/  MUFU.EX2 R96, R96 ;  /* 0x0000006000607308 */ /* 0x000fe20000000800 */
[----:B------:R-:W0:Y:S07]  /*82d0*/  SHFL.BFLY PT, R72, R0, 0x1, 0x1f ;  /* 0x0c201f0000487f89 */ /* 0x000e2e00000e0000 */
[----:B------:R-:W-:Y:S01]  /*82e0*/  MUFU.EX2 R89, R89 ;  /* 0x0000005900597308 */ /* 0x000fe20000000800 */
[----:B------:R-:W-:Y:S02]  /*82f0*/  WARPGROUP.DEPBAR.LE gsb0, 0x0 ;  /* 0x00008000000079c5 */ /* 0x000fe40000010000 */
        /* <DEDUP_REMOVED lines=21> */
[----:B------:R-:W-:Y:S01]  /*8450*/  FSEL R104, R5, RZ, P3 ;  /* 0x000000ff05687208 */ /* 0x000fe20001800000 */
[----:B------:R-:W-:Y:S01]  /*8460*/  FFMA.FTZ R72, R136, UR4, -R79 ;  /* 0x0000000488487c23 */ /* 0x000fe2000801084f */
[----:B------:R-:W-:Y:S01]  /*8470*/  SEL R124, R73, 0x9, !P4 ;  /* 0x00000009497c7807 */ /* 0x000fe20006000000 */
[----:B------:R-:W-:Y:S01]  /*8480*/  MUFU.EX2 R74, R74 ;  /* 0x0000004a004a7308 */ /* 0x000fe20000000800 */
[----:B------:R-:W-:Y:S01]  /*8490*/  FSEL R73, R0, RZ, P5 ;  /* 0x000000ff00497208 */ /* 0x000fe20002800000 */
[----:B------:R-:W-:Y:S01]  /*84a0*/  FADD.FTZ R7, -R104, R7 ;  /* 0x0000000768077221 */ /* 0x000fe20000010100 */
[--C-:B------:R-:W-:Y:S01]  /*84b0*/  FFMA.FTZ R136, R141, UR4, -R79.reuse ;  /* 0x000000048d887c23 */ /* 0x100fe2000801084f */
[--C-:B------:R-:W-:Y:S01]  /*84c0*/  FFMA.FTZ R141, R129, UR4, -R79.reuse ;  /* 0x00000004818d7c23 */ /* 0x100fe2000801084f */
[--C-:B------:R-:W-:Y:S01]  /*84d0*/  FFMA.FTZ R132, R132, UR4, -R79.reuse ;  /* 0x0000000484847c23 */ /* 0x100fe2000801084f */
[----:B------:R-:W-:Y:S01]  /*84e0*/  FADD.FTZ R73, -R73, R6 ;  /* 0x0000000649497221 */ /* 0x000fe20000010100 */
[----:B------:R-:W-:Y:S01]  /*84f0*/  FMUL.FTZ R6, R7, UR4 ;  /* 0x0000000407067c20 */ /* 0x000fe20008410000 */
[----:B------:R-:W-:Y:S01]  /*8500*/  MUFU.EX2 R72, R72 ;  /* 0x0000004800487308 */ /* 0x000fe20000000800 */
[----:B------:R-:W-:Y:S01]  /*8510*/  FFMA.FTZ R133, R133, UR4, -R79 ;  /* 0x0000000485857c23 */ /* 0x000fe2000801084f */
[----:B------:R-:W-:Y:S01]  /*8520*/  FMUL.FTZ R7, R73, UR4 ;  /* 0x0000000449077c20 */ /* 0x000fe20008410000 */
[----:B------:R-:W-:-:S02]  /*8530*/  IMAD.U32 R73, RZ, RZ, UR6 ;  /* 0x00000006ff497e24 */ /* 0x000fc4000f8e00ff */
[--C-:B-1----:R-:W-:Y:S01]  /*8540*/  FFMA.FTZ R139, R125, UR4, -R79.reuse ;  /* 0x000000047d8b7c23 */ /* 0x102fe2000801084f */
        /* <DEDUP_REMOVED lines=13> */
[----:B------:R-:W-:Y:S01]  /*8620*/  FFMA.FTZ R106, R106, UR4, -R79 ;  /* 0x000000046a6a7c23 */ /* 0x000fe2000801084f */
[----:B------:R-:W-:Y:S01]  /*8630*/  @!P1 PRMT R73, RZ, 0x654, R73 ;  /* 0x00000654ff499816 */ /* 0x000fe20000000049 */
[--C-:B------:R-:W-:Y:S01]  /*8640*/  FFMA.FTZ R107, R107, UR4, -R79.reuse ;  /* 0x000000046b6b7c23 */ /* 0x100fe2000801084f */
[--C-:B------:R-:W-:Y:S01]  /*8650*/  FFMA.FTZ R110, R110, UR4, -R79.reuse ;  /* 0x000000046e6e7c23 */ /* 0x100fe2000801084f */
[--C-:B------:R-:W-:Y:S01]  /*8660*/  FFMA.FTZ R111, R111, UR4, -R79.reuse ;  /* 0x000000046f6f7c23 */ /* 0x100fe2000801084f */
[--C-:B------:R-:W-:Y:S01]  /*8670*/  FFMA.FTZ R134, R134, UR4, -R79.reuse ;  /* 0x0000000486867c23 */ /* 0x100fe2000801084f */
[----:B------:R-:W-:Y:S01]  /*8680*/  MUFU.EX2 R103, R103 ;  /* 0x0000006700677308 */ /* 0x000fe20000000800 */
[--C-:B------:R-:W-:Y:S01]  /*8690*/  FFMA.FTZ R135, R135, UR4, -R79.reuse ;  /* 0x0000000487877c23 */ /* 0x100fe2000801084f */
[----:B------:R-:W-:Y:S01]  /*86a0*/  FFMA.FTZ R102, R102, UR4, -R79 ;  /* 0x0000000466667c23 */ /* 0x000fe2000801084f */
[----:B------:R-:W-:Y:S01]  /*86b0*/  PLOP3.LUT P3, PT, PT, PT, UP1, 0x80, 0x0 ;  /* 0x000000000000781c */ /* 0x000fe20003f6f018 */
[----:B------:R-:W-:-:S04]  /*86c0*/  UMOV UR6, UR36 ;  /* 0x0000002400067c82 */ /* 0x000fc80008000000 */
        /* <DEDUP_REMOVED lines=15> */
[----:B------:R-:W0:Y:S08]  /*87c0*/  MUFU.EX2 R139, R139 ;  /* 0x0000008b008b7308 */ /* 0x000e300000000800 */
[----:B------:R-:W-:Y:S08]  /*87d0*/  MUFU.EX2 R121, R121 ;  /* 0x0000007900797308 */ /* 0x000ff00000000800 */
[----:B------:R-:W1:Y:S01]  /*87e0*/  MUFU.EX2 R130, R130 ;  /* 0x0000008200827308 */ /* 0x000e620000000800 */
[----:B0-----:R-:W-:-:S07]  /*87f0*/  F2FP.BF16.F32.PACK_AB R126, R139, R128 ;  /* 0x000000808b7e723e */ /* 0x001fce00000010ff */
[----:B------:R-:W0:Y:S08]  /*8800*/  MUFU.EX2 R116, R116 ;  /* 0x0000007400747308 */ /* 0x000e300000000800 */
[----:B------:R-:W2:Y:S08]  /*8810*/  MUFU.EX2 R117, R117 ;  /* 0x0000007500757308 */ /* 0x000eb00000000800 */
[----:B------:R-:W3:Y:S08]  /*8820*/  MUFU.EX2 R112, R112 ;  /* 0x0000007000707308 */ /* 0x000ef00000000800 */
[----:B------:R-:W4:Y:S08]  /*8830*/  MUFU.EX2 R114, R114 ;  /* 0x0000007200727308 */ /* 0x000f300000000800 */
[----:B------:R-:W5:Y:S08]  /*8840*/  MUFU.EX2 R108, R108 ;  /* 0x0000006c006c7308 */ /* 0x000f700000000800 */
[----:B------:R-:W5:Y:S08]  /*8850*/  MUFU.EX2 R131, R131 ;  /* 0x0000008300837308 */ /* 0x000f700000000800 */
        /* <DEDUP_REMOVED lines=10> */
[----:B------:R-:W-:-:S07]  /*8900*/  UIADD3 UR10, UR7, -0x1, URZ ;  /* 0xffffffff070a7890 */ /* 0x000fce000fffe03f */
[----:B------:R-:W-:Y:S01]  /*8910*/  MUFU.EX2 R83, R83 ;  /* 0x0000005300537308 */ /* 0x000fe20000000800 */
[----:B------:R-:W-:-:S07]  /*8920*/  UMOV UR7, UR10 ;  /* 0x0000000a00077c82 */ /* 0x000fce0008000000 */
        /* <DEDUP_REMOVED lines=23> */
[----:B0-----:R-:W-:Y:S01]  /*8aa0*/  FFMA.FTZ R75, R6, R3, R11 ;  /* 0x00000003064b7223 */ /* 0x001fe2000001000b */
[----:B------:R0:W-:Y:S01]  /*8ab0*/  @!P1 SYNCS.ARRIVE.TRANS64.RED.A1T0 RZ, [R73+URZ], RZ ;  /* 0x000000ff49ff99a7 */ /* 0x0001e2000810043f */
[----:B------:R2:W5:Y:S01]  /*8ac0*/  MUFU.EX2 R3, R115 ;  /* 0x0000007300037308 */ /* 0x0005620000000800 */
[-C--:B------:R-:W-:Y:S01]  /*8ad0*/  FMUL.FTZ R37, R37, R7.reuse ;  /* 0x0000000725257220 */ /* 0x080fe20000410000 */
[----:B-1----:R-:W-:Y:S01]  /*8ae0*/  FADD.FTZ R124, R12, R75 ;  /* 0x0000004b0c7c7221 */ /* 0x002fe20000010000 */
[-C--:B------:R-:W-:Y:S01]  /*8af0*/  FMUL.FTZ R40, R40, R7.reuse ;  /* 0x0000000728287220 */ /* 0x080fe20000410000 */
[-C--:B------:R-:W-:Y:S01]  /*8b00*/  FMUL.FTZ R41, R41, R7.reuse ;  /* 0x0000000729297220 */ /* 0x080fe20000410000 */
[----:B------:R-:W-:Y:S01]  /*8b10*/  FMUL.FTZ R44, R44, R7 ;  /* 0x000000072c2c7220 */ /* 0x000fe20000410000 */
[----:B------:R-:W-:Y:S01]  /*8b20*/  FADD.FTZ R75, R13, R124 ;  /* 0x0000007c0d4b7221 */ /* 0x000fe20000010000 */
[----:B0-----:R-:W-:Y:S01]  /*8b30*/  FFMA.FTZ R73, R7, R4, R72 ;  /* 0x0000000407497223 */ /* 0x001fe20000010048 */
[----:B------:R-:W-:Y:S01]  /*8b40*/  F2FP.BF16.F32.PACK_AB R72, R74, R72 ;  /* 0x000000484a48723e */ /* 0x000fe200000010ff */
[----:B------:R-:W-:Y:S01]  /*8b50*/  FFMA.FTZ R4, R118, UR4, -R79 ;  /* 0x0000000476047c23 */ /* 0x000fe2000801084f */
[----:B------:R-:W-:Y:S01]  /*8b60*/  F2FP.BF16.F32.PACK_AB R124, R140, R129 ;  /* 0x000000818c7c723e */ /* 0x000fe200000010ff */
[----:B------:R-:W-:Y:S01]  /*8b70*/  FADD.FTZ R104, R74, R73 ;  /* 0x000000494a687221 */ /* 0x000fe20000010000 */
[----:B------:R-:W-:Y:S01]  /*8b80*/  F2FP.BF16.F32.PACK_AB R73, R12, R11 ;  /* 0x0000000b0c49723e */ /* 0x000fe200000010ff */
[C---:B------:R-:W-:Y:S01]  /*8b90*/  FADD.FTZ R12, R14.reuse, R75 ;  /* 0x0000004b0e0c7221 */ /* 0x040fe20000010000 */
[----:B------:R-:W-:Y:S01]  /*8ba0*/  F2FP.BF16.F32.PACK_AB R75, R14, R13 ;  /* 0x0000000d0e4b723e */ /* 0x000fe200000010ff */
[----:B------:R-:W-:Y:S01]  /*8bb0*/  FADD.FTZ R125, R103, R104 ;  /* 0x00000068677d7221 */ /* 0x000fe20000010000 */
[C---:B------:R-:W-:Y:S01]  /*8bc0*/  F2FP.BF16.F32.PACK_AB R74, R136.reuse, R103 ;  /* 0x00000067884a723e */ /* 0x040fe200000010ff */
[----:B--2---:R-:W-:Y:S01]  /*8bd0*/  FADD.FTZ R115, R15, R12 ;  /* 0x0000000c0f737221 */ /* 0x004fe20000010000 */
[----:B------:R-:W-:Y:S01]  /*8be0*/  FFMA.FTZ R103, R93, UR4, -R79 ;  /* 0x000000045d677c23 */ /* 0x000fe2000801084f */
[----:B------:R-:W-:Y:S01]  /*8bf0*/  FADD.FTZ R14, R136, R125 ;  /* 0x0000007d880e7221 */ /* 0x000fe20000010000 */
[----:B------:R-:W-:Y:S01]  /*8c00*/  FFMA.FTZ R13, R101, UR4, -R79 ;  /* 0x00000004650d7c23 */ /* 0x000fe2000801084f */
[----:B------:R-:W-:Y:S01]  /*8c10*/  FADD.FTZ R12, R20, R115 ;  /* 0x00000073140c7221 */ /* 0x000fe20000010000 */
[--C-:B------:R-:W-:Y:S01]  /*8c20*/  FFMA.FTZ R11, R100, UR4, -R79.reuse ;  /* 0x00000004640b7c23 */ /* 0x100fe2000801084f */
[----:B------:R-:W-:Y:S01]  /*8c30*/  FADD.FTZ R14, R137, R14 ;  /* 0x0000000e890e7221 */ /* 0x000fe20000010000 */
[--C-:B------:R-:W-:Y:S01]  /*8c40*/  FFMA.FTZ R101, R92, UR4, -R79.reuse ;  /* 0x000000045c657c23 */ /* 0x100fe2000801084f */
[----:B------:R-:W-:Y:S01]  /*8c50*/  FADD.FTZ R93, R21, R12 ;  /* 0x0000000c155d7221 */ /* 0x000fe20000010000 */
[----:B------:R-:W-:Y:S01]  /*8c60*/  FFMA.FTZ R100, R99, UR4, -R79 ;  /* 0x0000000463647c23 */ /* 0x000fe2000801084f */
[----:B------:R-:W-:Y:S01]  /*8c70*/  FADD.FTZ R125, R141, R14 ;  /* 0x0000000e8d7d7221 */ /* 0x000fe20000010000 */
[----:B------:R0:W-:Y:S01]  /*8c80*/  MUFU.EX2 R92, R13 ;  /* 0x0000000d005c7308 */ /* 0x0001e20000000800 */
[----:B------:R-:W-:Y:S01]  /*8c90*/  FADD.FTZ R115, R120, R93 ;  /* 0x0000005d78737221 */ /* 0x000fe20000010000 */
[----:B------:R1:W-:Y:S01]  /*8ca0*/  STSM.16.M88.4 [R2+0x24300], R72 ;  /* 0x0243004802007844 */ /* 0x0003e20000000200 */
[----:B------:R-:W-:Y:S01]  /*8cb0*/  FADD.FTZ R14, R132, R125 ;  /* 0x0000007d840e7221 */ /* 0x000fe20000010000 */
[----:B------:R-:W-:Y:S01]  /*8cc0*/  FFMA.FTZ R79, R138, UR4, -R79 ;  /* 0x000000048a4f7c23 */ /* 0x000fe2000801084f */
[----:B------:R-:W-:Y:S01]  /*8cd0*/  FADD.FTZ R12, R122, R115 ;  /* 0x000000737a0c7221 */ /* 0x000fe20000010000 */
[----:B------:R-:W-:Y:S01]  /*8ce0*/  FMUL.FTZ R45, R45, R7 ;  /* 0x000000072d2d7220 */ /* 0x000fe20000410000 */
[----:B------:R-:W-:Y:S01]  /*8cf0*/  FADD.FTZ R14, R133, R14 ;  /* 0x0000000e850e7221 */ /* 0x000fe20000010000 */
[----:B------:R2:W-:Y:S01]  /*8d00*/  MUFU.EX2 R99, R119 ;  /* 0x0000007700637308 */ /* 0x0005e20000000800 */
[----:B------:R-:W-:Y:S01]  /*8d10*/  FADD.FTZ R12, R123, R12 ;  /* 0x0000000c7b0c7221 */ /* 0x000fe20000010000 */
[----:B0-----:R-:W-:Y:S01]  /*8d20*/  F2FP.BF16.F32.PACK_AB R13, R20, R15 ;  /* 0x0000000f140d723e */ /* 0x001fe200000010ff */
[----:B------:R-:W-:Y:S01]  /*8d30*/  FADD.FTZ R125, R129, R14 ;  /* 0x0000000e817d7221 */ /* 0x000fe20000010000 */
[----:B------:R-:W-:Y:S01]  /*8d40*/  F2FP.BF16.F32.PACK_AB R15, R120, R21 ;  /* 0x00000015780f723e */ /* 0x000fe200000010ff */
[----:B------:R-:W-:Y:S01]  /*8d50*/  FADD.FTZ R12, R113, R12 ;  /* 0x0000000c710c7221 */ /* 0x000fe20000010000 */
[----:B------:R-:W-:Y:S01]  /*8d60*/  FMUL.FTZ R48, R48, R7 ;  /* 0x0000000730307220 */ /* 0x000fe20000410000 */
[----:B------:R-:W-:Y:S01]  /*8d70*/  FADD.FTZ R125, R140, R125 ;  /* 0x0000007d8c7d7221 */ /* 0x000fe20000010000 */
[----:B------:R-:W0:Y:S01]  /*8d80*/  MUFU.EX2 R4, R4 ;  /* 0x0000000400047308 */ /* 0x000e220000000800 */
[----:B------:R-:W-:Y:S01]  /*8d90*/  FADD.FTZ R104, R127, R12 ;  /* 0x0000000c7f687221 */ /* 0x000fe20000010000 */
[----:B------:R-:W-:Y:S01]  /*8da0*/  F2FP.BF16.F32.PACK_AB R12, R141, R137 ;  /* 0x000000898d0c723e */ /* 0x000fe200000010ff */
[----:B------:R-:W-:Y:S01]  /*8db0*/  FADD.FTZ R14, R128, R125 ;  /* 0x0000007d800e7221 */ /* 0x000fe20000010000 */
[----:B------:R-:W-:Y:S01]  /*8dc0*/  F2FP.BF16.F32.PACK_AB R125, R123, R122 ;  /* 0x0000007a7b7d723e */ /* 0x000fe200000010ff */
[----:B------:R-:W-:Y:S01]  /*8dd0*/  FADD.FTZ R104, R105, R104 ;  /* 0x0000006869687221 */ /* 0x000fe20000010000 */
[----:B------:R-:W-:Y:S01]  /*8de0*/  F2FP.BF16.F32.PACK_AB R127, R127, R113 ;  /* 0x000000717f7f723e */ /* 0x000fe200000010ff */
[----:B------:R-:W-:Y:S01]  /*8df0*/  FADD.FTZ R14, R139, R14 ;  /* 0x0000000e8b0e7221 */ /* 0x000fe20000010000 */
[----:B------:R-:W0:Y:S01]  /*8e00*/  MUFU.EX2 R11, R11 ;  /* 0x0000000b000b7308 */ /* 0x000e220000000800 */
[----:B--2---:R-:W-:Y:S01]  /*8e10*/  FADD.FTZ R119, R109, R104 ;  /* 0x000000686d777221 */ /* 0x004fe20000010000 */
[----:B------:R-:W-:Y:S01]  /*8e20*/  F2FP.BF16.F32.PACK_AB R104, R130, R121 ;  /* 0x000000798268723e */ /* 0x000fe200000010ff */
[----:B------:R-:W-:Y:S01]  /*8e30*/  FADD.FTZ R115, R121, R14 ;  /* 0x0000000e79737221 */ /* 0x000fe20000010000 */
[----:B------:R-:W-:Y:S01]  /*8e40*/  F2FP.BF16.F32.PACK_AB R14, R133, R132 ;  /* 0x00000084850e723e */ /* 0x000fe200000010ff */
[----:B-1----:R-:W-:Y:S01]  /*8e50*/  FADD.FTZ R72, R96, R119 ;  /* 0x0000007760487221 */ /* 0x002fe20000010000 */
[----:B------:R-:W-:Y:S01]  /*8e60*/  F2FP.BF16.F32.PACK_AB R105, R109, R105 ;  /* 0x000000696d69723e */ /* 0x000fe200000010ff */
[----:B------:R-:W-:Y:S01]  /*8e70*/  FADD.FTZ R115, R130, R115 ;  /* 0x0000007382737221 */ /* 0x000fe20000010000 */
[----:B------:R1:W2:Y:S01]  /*8e80*/  MUFU.EX2 R93, R106 ;  /* 0x0000006a005d7308 */ /* 0x0002a20000000800 */
[----:B------:R-:W-:Y:S01]  /*8e90*/  FADD.FTZ R73, R97, R72 ;  /* 0x0000004861497221 */ /* 0x000fe20000010000 */
[----:B------:R5:W-:Y:S01]  /*8ea0*/  STSM.16.M88.4 [R2+0x25b00], R12 ;  /* 0x025b000c02007844 */ /* 0x000be20000000200 */
[----:B------:R-:W-:Y:S01]  /*8eb0*/  FADD.FTZ R20, R116, R115 ;  /* 0x0000007374147221 */ /* 0x000fe20000010000 */
[-C--:B------:R-:W-:Y:S01]  /*8ec0*/  FMUL.FTZ R49, R49, R7.reuse ;  /* 0x0000000731317220 */ /* 0x080fe20000410000 */
[----:B------:R-:W-:Y:S01]  /*8ed0*/  FADD.FTZ R72, R88, R73 ;  /* 0x0000004958487221 */ /* 0x000fe20000010000 */
[----:B------:R-:W-:Y:S01]  /*8ee0*/  STSM.16.M88.4 [R2+0x27300], R124 ;  /* 0x0273007c02007844 */ /* 0x000fe20000000200 */
[----:B------:R-:W-:Y:S01]  /*8ef0*/  FADD.FTZ R21, R117, R20 ;  /* 0x0000001475157221 */ /* 0x000fe20000010000 */
[----:B------:R-:W2:Y:S01]  /*8f00*/  MUFU.EX2 R101, R101 ;  /* 0x0000006500657308 */ /* 0x000ea20000000800 */
[----:B------:R-:W-:Y:S01]  /*8f10*/  FADD.FTZ R75, R89, R72 ;  /* 0x00000048594b7221 */ /* 0x000fe20000010000 */
[----:B-1----:R-:W-:Y:S01]  /*8f20*/  F2FP.BF16.F32.PACK_AB R106, R117, R116 ;  /* 0x00000074756a723e */ /* 0x002fe200000010ff */
[----:B---3--:R-:W-:Y:S01]  /*8f30*/  FADD.FTZ R21, R112, R21 ;  /* 0x0000001570157221 */ /* 0x008fe20000010000 */
[-C--:B------:R-:W-:Y:S01]  /*8f40*/  FMUL.FTZ R52, R52, R7.reuse ;  /* 0x0000000734347220 */ /* 0x080fe20000410000 */
[----:B------:R-:W-:Y:S01]  /*8f50*/  FADD.FTZ R74, R80, R75 ;  /* 0x0000004b504a7221 */ /* 0x000fe20000010000 */
[-C--:B------:R-:W-:Y:S01]  /*8f60*/  FMUL.FTZ R53, R53, R7.reuse ;  /* 0x0000000735357220 */ /* 0x080fe20000410000 */
[----:B----4-:R-:W-:Y:S01]  /*8f70*/  FADD.FTZ R73, R114, R21 ;  /* 0x0000001572497221 */ /* 0x010fe20000010000 */
[----:B------:R-:W1:Y:S01]  /*8f80*/  MUFU.EX2 R103, R103 ;  /* 0x0000006700677308 */ /* 0x000e620000000800 */
[-C--:B------:R-:W-:Y:S01]  /*8f90*/  FMUL.FTZ R56, R56, R7.reuse ;  /* 0x0000000738387220 */ /* 0x080fe20000410000 */
[C---:B-----5:R-:W-:Y:S01]  /*8fa0*/  F2FP.BF16.F32.PACK_AB R15, R81.reuse, R80 ;  /* 0x00000050510f723e */ /* 0x060fe200000010ff */
[----:B------:R-:W-:Y:S01]  /*8fb0*/  FADD.FTZ R72, R108, R73 ;  /* 0x000000496c487221 */ /* 0x000fe20000010000 */
[----:B------:R-:W-:Y:S01]  /*8fc0*/  FADD.FTZ R73, R81, R74 ;  /* 0x0000004a51497221 */ /* 0x000fe20000010000 */
[----:B------:R-:W-:Y:S01]  /*8fd0*/  F2FP.BF16.F32.PACK_AB R12, R114, R112 ;  /* 0x00000070720c723e */ /* 0x000fe200000010ff */
[-C--:B------:R-:W-:Y:S01]  /*8fe0*/  FMUL.FTZ R57, R57, R7.reuse ;  /* 0x0000000739397220 */ /* 0x080fe20000410000 */
[----:B------:R-:W-:Y:S01]  /*8ff0*/  FADD.FTZ R72, R131, R72 ;  /* 0x0000004883487221 */ /* 0x000fe20000010000 */
[----:B------:R3:W4:Y:S01]  /*9000*/  MUFU.EX2 R20, R107 ;  /* 0x0000006b00147308 */ /* 0x0007220000000800 */
[----:B------:R-:W-:Y:S01]  /*9010*/  F2FP.BF16.F32.PACK_AB R13, R89, R88 ;  /* 0x00000058590d723e */ /* 0x000fe200000010ff */
[-C--:B------:R-:W-:Y:S01]  /*9020*/  FMUL.FTZ R60, R60, R7.reuse ;  /* 0x000000073c3c7220 */ /* 0x080fe20000410000 */
[----:B------:R-:W-:Y:S01]  /*9030*/  FADD.FTZ R75, R3, R72 ;  /* 0x00000048034b7221 */ /* 0x000fe20000010000 */
[----:B------:R-:W-:Y:S01]  /*9040*/  FADD.FTZ R72, R84, R73 ;  /* 0x0000004954487221 */ /* 0x000fe20000010000 */
[----:B------:R-:W-:Y:S01]  /*9050*/  F2FP.BF16.F32.PACK_AB R14, R131, R108 ;  /* 0x0000006c830e723e */ /* 0x000fe200000010ff */
[-C--:B------:R-:W-:Y:S01]  /*9060*/  FMUL.FTZ R61, R61, R7.reuse ;  /* 0x000000073d3d7220 */ /* 0x080fe20000410000 */
[----:B0-----:R-:W-:Y:S01]  /*9070*/  FADD.FTZ R74, R4, R75 ;  /* 0x0000004b044a7221 */ /* 0x001fe20000010000 */
[----:B------:R-:W-:Y:S01]  /*9080*/  FADD.FTZ R73, R9, R72 ;  /* 0x0000004809497221 */ /* 0x000fe20000010000 */
[----:B------:R-:W0:Y:S01]  /*9090*/  MUFU.EX2 R21, R110 ;  /* 0x0000006e00157308 */ /* 0x000e220000000800 */
[----:B---3--:R-:W-:Y:S01]  /*90a0*/  F2FP.BF16.F32.PACK_AB R107, R97, R96 ;  /* 0x00000060616b723e */ /* 0x008fe200000010ff */
[----:B------:R-:W-:Y:S01]  /*90b0*/  FADD.FTZ R75, R11, R74 ;  /* 0x0000004a0b4b7221 */ /* 0x000fe20000010000 */
[----:B------:R-:W-:Y:S01]  /*90c0*/  FADD.FTZ R72, R76, R73 ;  /* 0x000000494c487221 */ /* 0x000fe20000010000 */
[----:B------:R-:W-:Y:S01]  /*90d0*/  F2FP.BF16.F32.PACK_AB R73, R9, R84 ;  /* 0x000000540949723e */ /* 0x000fe200000010ff */
[----:B------:R-:W-:Y:S01]  /*90e0*/  FMUL.FTZ R64, R64, R7 ;  /* 0x0000000740407220 */ /* 0x000fe20000410000 */
[----:B------:R-:W-:Y:S01]  /*90f0*/  FADD.FTZ R74, R92, R75 ;  /* 0x0000004b5c4a7221 */ /* 0x000fe20000010000 */
[----:B------:R-:W-:Y:S01]  /*9100*/  FADD.FTZ R72, R77, R72 ;  /* 0x000000484d487221 */ /* 0x000fe20000010000 */
[----:B------:R-:W3:Y:S01]  /*9110*/  MUFU.EX2 R100, R100 ;  /* 0x0000006400647308 */ /* 0x000ee20000000800 */
[----:B------:R-:W-:Y:S01]  /*9120*/  STSM.16.M88.4 [R2+0x28b00], R104 ;  /* 0x028b006802007844 */ /* 0x000fe20000000200 */
[----:B--2---:R-:W-:Y:S01]  /*9130*/  FADD.FTZ R74, R93, R74 ;  /* 0x0000004a5d4a7221 */ /* 0x004fe20000010000 */
[----:B------:R-:W-:Y:S01]  /*9140*/  FADD.FTZ R75, R85, R72 ;  /* 0x00000048554b7221 */ /* 0x000fe20000010000 */
[----:B------:R-:W-:Y:S01]  /*9150*/  F2FP.BF16.F32.PACK_AB R72, R4, R3 ;  /* 0x000000030448723e */ /* 0x000fe200000010ff */
[----:B------:R0:W-:Y:S01]  /*9160*/  STSM.16.M88.4 [R2+0x2a300], R12 ;  /* 0x02a3000c02007844 */ /* 0x0001e20000000200 */
[----:B------:R-:W-:Y:S01]  /*9170*/  FADD.FTZ R74, R99, R74 ;  /* 0x0000004a634a7221 */ /* 0x000fe20000010000 */
[----:B------:R-:W-:Y:S01]  /*9180*/  FADD.FTZ R4, R90, R75 ;  /* 0x0000004b5a047221 */ /* 0x000fe20000010000 */
[----:B------:R-:W2:Y:S01]  /*9190*/  MUFU.EX2 R79, R79 ;  /* 0x0000004f004f7308 */ /* 0x000ea20000000800 */
[----:B------:R-:W-:Y:S01]  /*91a0*/  F2FP.BF16.F32.PACK_AB R75, R77, R76 ;  /* 0x0000004c4d4b723e */ /* 0x000fe200000010ff */
[----:B------:R-:W-:Y:S01]  /*91b0*/  FADD.FTZ R80, R101, R74 ;  /* 0x0000004a65507221 */ /* 0x000fe20000010000 */
[----:B------:R-:W-:Y:S01]  /*91c0*/  F2FP.BF16.F32.PACK_AB R74, R92, R11 ;  /* 0x0000000b5c4a723e */ /* 0x000fe200000010ff */
[----:B------:R-:W-:Y:S01]  /*91d0*/  FADD.FTZ R3, R91, R4 ;  /* 0x000000045b037221 */ /* 0x000fe20000010000 */
[----:B------:R-:W-:Y:S01]  /*91e0*/  F2FP.BF16.F32.PACK_AB R89, R90, R85 ;  /* 0x000000555a59723e */ /* 0x000fe200000010ff */
[----:B-1----:R-:W-:Y:S01]  /*91f0*/  FADD.FTZ R9, R103, R80 ;  /* 0x0000005067097221 */ /* 0x002fe20000010000 */
[----:B------:R-:W-:Y:S01]  /*9200*/  F2FP.BF16.F32.PACK_AB R88, R99, R93 ;  /* 0x0000005d6358723e */ /* 0x000fe200000010ff */
[----:B------:R3:W-:Y:S01]  /*9210*/  STSM.16.M88.4 [R2+0x2bb00], R72 ;  /* 0x02bb004802007844 */ /* 0x0007e20000000200 */
[----:B------:R-:W-:Y:S01]  /*9220*/  F2FP.BF16.F32.PACK_AB R90, R103, R101 ;  /* 0x00000065675a723e */ /* 0x000fe200000010ff */
[C---:B------:R-:W-:Y:S01]  /*9230*/  FADD.FTZ R3, R94.reuse, R3 ;  /* 0x000000035e037221 */ /* 0x040fe20000010000 */
[----:B------:R-:W-:Y:S01]  /*9240*/  F2FP.BF16.F32.PACK_AB R91, R94, R91 ;  /* 0x0000005b5e5b723e */ /* 0x000fe200000010ff */
[----:B----4-:R-:W-:Y:S01]  /*9250*/  FADD.FTZ R4, R20, R9 ;  /* 0x0000000914047221 */ /* 0x010fe20000010000 */
[----:B0-----:R-:W-:Y:S01]  /*9260*/  F2FP.BF16.F32.PACK_AB R12, R21, R20 ;  /* 0x00000014150c723e */ /* 0x001fe200000010ff */
[----:B------:R-:W-:Y:S01]  /*9270*/  FADD.FTZ R76, R82, R3 ;  /* 0x00000003524c7221 */ /* 0x000fe20000010000 */
[----:B------:R-:W-:Y:S01]  /*9280*/  F2FP.BF16.F32.PACK_AB R13, R83, R82 ;  /* 0x00000052530d723e */ /* 0x000fe200000010ff */
[----:B------:R0:W-:Y:S01]  /*9290*/  STSM.16.M88.4 [R2+0x2d300], R88 ;  /* 0x02d3005802007844 */ /* 0x0001e20000000200 */
[----:B------:R-:W-:Y:S01]  /*92a0*/  F2FP.BF16.F32.PACK_AB R14, R134, R111 ;  /* 0x0000006f860e723e */ /* 0x000fe200000010ff */
[----:B------:R-:W-:Y:S01]  /*92b0*/  FADD.FTZ R4, R21, R4 ;  /* 0x0000000415047221 */ /* 0x000fe20000010000 */
[----:B------:R-:W-:Y:S01]  /*92c0*/  F2FP.BF16.F32.PACK_AB R15, R87, R86 ;  /* 0x00000056570f723e */ /* 0x000fe200000010ff */
[----:B------:R-:W-:Y:S01]  /*92d0*/  FADD.FTZ R3, R83, R76 ;  /* 0x0000004c53037221 */ /* 0x000fe20000010000 */
[-C--:B------:R-:W-:Y:S01]  /*92e0*/  FMUL.FTZ R65, R65, R7.reuse ;  /* 0x0000000741417220 */ /* 0x080fe20000410000 */
[----:B------:R-:W-:Y:S01]  /*92f0*/  FADD.FTZ R9, R111, R4 ;  /* 0x000000046f097221 */ /* 0x000fe20000010000 */
[----:B------:R-:W-:Y:S01]  /*9300*/  FMUL.FTZ R68, R68, R7 ;  /* 0x0000000744447220 */ /* 0x000fe20000410000 */
[----:B---3--:R-:W-:Y:S01]  /*9310*/  F2FP.BF16.F32.PACK_AB R72, R135, R100 ;  /* 0x000000648748723e */ /* 0x008fe200000010ff */
[----:B------:R0:W-:Y:S01]  /*9320*/  STSM.16.M88.4 [R2+0x2eb00], R12 ;  /* 0x02eb000c02007844 */ /* 0x0001e20000000200 */
[----:B------:R-:W-:Y:S01]  /*9330*/  F2FP.BF16.F32.PACK_AB R73, R98, R95 ;  /* 0x0000005f6249723e */ /* 0x000fe200000010ff */
[----:B------:R-:W-:Y:S01]  /*9340*/  FADD.FTZ R4, R86, R3 ;  /* 0x0000000356047221 */ /* 0x000fe20000010000 */
[----:B--2---:R-:W-:Y:S01]  /*9350*/  F2FP.BF16.F32.PACK_AB R74, R79, R102 ;  /* 0x000000664f4a723e */ /* 0x004fe200000010ff */
[----:B------:R-:W-:Y:S01]  /*9360*/  FADD.FTZ R9, R134, R9 ;  /* 0x0000000986097221 */ /* 0x000fe20000010000 */
[----:B------:R-:W-:Y:S01]  /*9370*/  F2FP.BF16.F32.PACK_AB R75, R10, R78 ;  /* 0x0000004e0a4b723e */ /* 0x000fe200000010ff */
[----:B------:R-:W-:Y:S01]  /*9380*/  FADD.FTZ R4, R87, R4 ;  /* 0x0000000457047221 */ /* 0x000fe20000010000 */
[----:B------:R-:W-:Y:S01]  /*9390*/  FMUL.FTZ R69, R69, R7 ;  /* 0x0000000745457220 */ /* 0x000fe20000410000 */
        /* <DEDUP_REMOVED lines=44> */
.L_x_11999:
[----:B------:R-:W-:-:S13]  /*9660*/  ISETP.LE.AND P2, PT, RZ, UR7, PT ;  /* 0x00000007ff007c0c */ /* 0x000fda000bf43270 */
[----:B------:R-:W-:Y:S05]  /*9670*/  @!P2 BRA `(.L_x_12009) ;  /* 0x0000003400dca947 */ /* 0x000fea0003800000 */
[----:B------:R-:W-:Y:S01]  /*9680*/  IMAD.MOV.U32 R7, RZ, RZ, R5 ;  /* 0x000000ffff077224 */ /* 0x000fe200078e0005 */
[----:B------:R-:W-:Y:S01]  /*9690*/  UMOV UR39, UR38 ;  /* 0x0000002600277c82 */ /* 0x000fe20008000000 */
[----:B------:R-:W-:Y:S01]  /*96a0*/  IMAD.MOV.U32 R9, RZ, RZ, R0 ;  /* 0x000000ffff097224 */ /* 0x000fe200078e0000 */
[----:B------:R-:W-:Y:S01]  /*96b0*/  UMOV UR6, UR36 ;  /* 0x0000002400067c82 */ /* 0x000fe20008000000 */
[----:B------:R-:W-:-:S05]  /*96c0*/  ULDC UR61, c[0x0][0x988] ;  /* 0x00026200003d7ab9 */ /* 0x000fca0000000800 */
.L_x_12018:
        /* <DEDUP_REMOVED lines=10> */
.L_x_12011:
[----:B------:R-:W-:Y:S01]  /*9770*/  ULEA UR4, UR36, UR37, 0x3 ;  /* 0x0000002524047291 */ /* 0x000fe2000f8e183f */
[----:B------:R-:W-:-:S05]  /*9780*/  IMAD.U32 R0, RZ, RZ, UR38 ;  /* 0x00000026ff007e24 */ /* 0x000fca000f8e00ff */
[----:B------:R-:W-:-:S04]  /*9790*/  SHF.L.U32 R0, R0, 0x1f, RZ ;  /* 0x0000001f00007819 */ /* 0x000fc800000006ff */
[----:B------:R0:W1:Y:S01]  /*97a0*/  SYNCS.PHASECHK.TRANS64.TRYWAIT P2, [UR4+0x31c30], R0 ;  /* 0x031c3000ff0075a7 */ /* 0x0000620008040144 */
[----:B------:R-:W-:Y:S05]  /*97b0*/  @!P0 BRA `(.L_x_12012) ;  /* 0x0000000000048947 */ /* 0x000fea0003800000 */
[----:B------:R-:W-:Y:S01]  /*97c0*/  BPT.TRAP 0x1 ;  /* 0x000000040000795c */ /* 0x000fe20000300000 */
.L_x_12012:
[----:B-1----:R-:W-:Y:S05]  /*97d0*/  @P2 BRA `(.L_x_12010) ;  /* 0x0000000000082947 */ /* 0x002fea0003800000 */
[----:B------:R-:W1:Y:S02]  /*97e0*/  SYNCS.PHASECHK.TRANS64.TRYWAIT P2, [UR4+0x31c30], R0 ;  /* 0x031c3000ff0075a7 */ /* 0x000e640008040144 */
[----:B-1----:R-:W-:Y:S05]  /*97f0*/  @!P2 BRA `(.L_x_12013) ;  /* 0x000000c4002ca947 */ /* 0x002fea0003800000 */
.L_x_12010:
        /* <DEDUP_REMOVED lines=356> */
.L_x_12015:
[----:B------:R-:W-:Y:S01]  /*ae40*/  ULEA UR4, UR6, UR37, 0x3 ;  /* 0x0000002506047291 */ /* 0x000fe2000f8e183f */
[----:B------:R-:W-:-:S05]  /*ae50*/  IMAD.U32 R0, RZ, RZ, UR39 ;  /* 0x00000027ff007e24 */ /* 0x000fca000f8e00ff */
[----:B------:R-:W-:-:S04]  /*ae60*/  SHF.L.U32 R0, R0, 0x1f, RZ ;  /* 0x0000001f00007819 */ /* 0x000fc800000006ff */
[----:B------:R0:W1:Y:S01]  /*ae70*/  SYNCS.PHASECHK.TRANS64.TRYWAIT P2, [UR4+0x31c50], R0 ;  /* 0x031c5000ff0075a7 */ /* 0x0000620008040144 */
[----:B------:R-:W-:Y:S05]  /*ae80*/  @!P0 BRA `(.L_x_12016) ;  /* 0x0000000000048947 */ /* 0x000fea0003800000 */
[----:B------:R-:W-:Y:S01]  /*ae90*/  BPT.TRAP 0x1 ;  /* 0x000000040000795c */ /* 0x000fe20000300000 */
.L_x_12016:
[----:B-1----:R-:W-:Y:S05]  /*aea0*/  @P2 BRA `(.L_x_12014) ;  /* 0x0000000000082947 */ /* 0x002fea0003800000 */
[----:B------:R-:W1:Y:S02]  /*aeb0*/  SYNCS.PHASECHK.TRANS64.TRYWAIT P2, [UR4+0x31c50], R0 ;  /* 0x031c5000ff0075a7 */ /* 0x000e640008040144 */
[----:B-1----:R-:W-:Y:S05]  /*aec0*/  @!P2 BRA `(.L_x_12017) ;  /* 0x000000ac0090a947 */ /* 0x002fea0003800000 */
.L_x_12014:
        /* <DEDUP_REMOVED lines=11> */
[----:B------:R-:W-:Y:S01]  /*af80*/  UMOV UR39, UR38 ;  /* 0x0000002600277c82 */ /* 0x000fe20008000000 */
[----:B------:R-:W-:Y:S01]  /*af90*/  ULOP3.LUT UR4, UR4, 0x2400000, URZ, 0xfc, !UPT ;  /* 0x0240000004047892 */ /* 0x000fe2000f8efc3f */
[----:B------:R-:W-:-:S03]  /*afa0*/  FMNMX.FTZ R0, R140, R5, !PT ;  /* 0x000000058c007209 */ /* 0x000fc60007810000 */
        /* <DEDUP_REMOVED lines=484> */
.L_x_12009:
[----:B------:R-:W-:Y:S06]  /*cdf0*/  BAR.ARV 0x8, 0x200 ;  /* 0x0208000000007b1d */ /* 0x000fec0000002000 */
[----:B------:R-:W-:Y:S05]  /*ce00*/  @!P0 BRA `(.L_x_12019) ;  /* 0x0000000000048947 */ /* 0x000fea0003800000 */
[----:B------:R-:W-:Y:S01]  /*ce10*/  BPT.TRAP 0x1 ;  /* 0x000000040000795c */ /* 0x000fe20000300000 */
.L_x_12019:
[----:B------:R-:W-:Y:S01]  /*ce20*/  ULEA UR6, UR36, UR37, 0x3 ;  /* 0x0000002524067291 */ /* 0x000fe2000f8e183f */
[----:B------:R-:W-:-:S05]  /*ce30*/  IMAD.U32 R6, RZ, RZ, UR38 ;  /* 0x00000026ff067e24 */ /* 0x000fca000f8e00ff */
[----:B------:R-:W-:-:S04]  /*ce40*/  SHF.L.U32 R6, R6, 0x1f, RZ ;  /* 0x0000001f06067819 */ /* 0x000fc800000006ff */
[----:B------:R0:W1:Y:S01]  /*ce50*/  SYNCS.PHASECHK.TRANS64.TRYWAIT P2, [UR6+0x31c50], R6 ;  /* 0x031c5006ff0075a7 */ /* 0x0000620008040146 */
[----:B------:R-:W-:Y:S05]  /*ce60*/  @!P0 BRA `(.L_x_12020) ;  /* 0x0000000000048947 */ /* 0x000fea0003800000 */
[----:B------:R-:W-:Y:S01]  /*ce70*/  BPT.TRAP 0x1 ;  /* 0x000000040000795c */ /* 0x000fe20000300000 */
.L_x_12020:
[----:B-1----:R-:W-:Y:S05]  /*ce80*/  @P2 BRA `(.L_x_12021) ;  /* 0x0000000000082947 */ /* 0x002fea0003800000 */
[----:B------:R-:W1:Y:S02]  /*ce90*/  SYNCS.PHASECHK.TRANS64.TRYWAIT P0, [UR6+0x31c50], R6 ;  /* 0x031c5006ff0075a7 */ /* 0x000e640008000146 */
[----:B-1----:R-:W-:Y:S05]  /*cea0*/  @!P0 BRA `(.L_x_12022) ;  /* 0x0000008c00b08947 */ /* 0x002fea0003800000 */
.L_x_12021:
        /* <DEDUP_REMOVED lines=13> */
[----:B------:R-:W-:-:S03]  /*cf80*/  IMAD.MOV.U32 R16, RZ, RZ, -0x800000 ;  /* 0xff800000ff107424 */ /* 0x000fc600078e00ff */
        /* <DEDUP_REMOVED lines=32> */
[----:B------:R3:W4:Y:S01]  /*d190*/  @P0 MUFU.RCP R4, R11 ;  /* 0x0000000b00040308 */ /* 0x0007220000001000 */
[----:B0-----:R-:W-:-:S04]  /*d1a0*/  @P0 FMUL.FTZ R6, R6, 0.69314718246459960938 ;  /* 0x3f31721806060820 */ /* 0x001fc80000410000 */
[----:B------:R-:W-:Y:S01]  /*d1b0*/  @P0 FFMA.FTZ R16, R7, R0, R6 ;  /* 0x0000000007100223 */ /* 0x000fe20000010006 */
[----:B------:R-:W-:Y:S02]  /*d1c0*/  PLOP3.LUT P0, PT, PT, PT, PT, 0x8, 0x0 ;  /* 0x000000000000781c */ /* 0x000fe40003f0e170 */
[----:B------:R-:W2:Y:S01]  /*d1d0*/  @P2 MUFU.RCP R9, R12 ;  /* 0x0000000c00092308 */ /* 0x000ea20000001000 */
[----:B---3--:R-:W-:Y:S01]  /*d1e0*/  @P2 FMUL.FTZ R11, R13, 0.69314718246459960938 ;  /* 0x3f3172180d0b2820 */ /* 0x008fe20000410000 */
        /* <DEDUP_REMOVED lines=56> */
[-C--:B----4-:R-:W-:Y:S01]  /*d570*/  FMUL.FTZ R77, R24, R4.reuse ;  /* 0x00000004184d7220 */ /* 0x090fe20000410000 */
        /* <DEDUP_REMOVED lines=47> */
.L_x_11992:
[----:B------:R-:W0:Y:S08]  /*d870*/  S2UR UR4, SR_CgaCtaId ;  /* 0x00000000000479c3 */ /* 0x000e300000008800 */
[----:B------:R-:W-:Y:S06]  /*d880*/  BAR.SYNC.DEFER_BLOCKING 0x5, 0x200 ;  /* 0x0148000000007b1d */ /* 0x000fec0000010000 */
[----:B------:R-:W-:Y:S01]  /*d890*/  UMOV UR37, 0x400 ;  /* 0x0000040000257882 */ /* 0x000fe20000000000 */
[----:B------:R-:W-:Y:S01]  /*d8a0*/  BSSY B0, `(.L_x_12023) ;  /* 0x00001d6000007945 */ /* 0x000fe20003800000 */
[----:B0-----:R-:W-:-:S09]  /*d8b0*/  ULEA UR37, UR4, UR37, 0x18 ;  /* 0x0000002504257291 */ /* 0x001fd2000f8ec03f */
[----:B------:R-:W0:Y:S02]  /*d8c0*/  LDS.128 R32, [UR37+0x31cd0] ;  /* 0x031cd025ff207984 */ /* 0x000e240008000c00 */
[----:B0-----:R-:W-:Y:S02]  /*d8d0*/  R2UR UR5, R33 ;  /* 0x00000000210572ca */ /* 0x001fe400000e0000 */
[----:B------:R-:W-:Y:S01]  /*d8e0*/  R2UR UR6, R34 ;  /* 0x00000000220672ca */ /* 0x000fe200000e0000 */
[----:B------:R-:W-:Y:S06]  /*d8f0*/  BAR.ARV 0x4, 0x200 ;  /* 0x0108000000007b1d */ /* 0x000fec0000002000 */
[----:B------:R-:W-:Y:S08]  /*d900*/  @P0 BRA `(.L_x_12024) ;  /* 0x00000010007c0947 */ /* 0x000ff00003800000 */
[----:B------:R-:W0:Y:S08]  /*d910*/  S2UR UR4, SR_SWINHI ;  /* 0x00000000000479c3 */ /* 0x000e300000002f00 */
[----:B------:R-:W-:Y:S01]  /*d920*/  BAR.SYNC.DEFER_BLOCKING 0x1, 0x180 ;  /* 0x0046000000007b1d */ /* 0x000fe20000010000 */
[----:B------:R-:W-:Y:S02]  /*d930*/  F2FP.BF16.F32.PACK_AB R6, R7, R6 ;  /* 0x000000060706723e */ /* 0x000fe400000010ff */
[----:B------:R-:W-:-:S02]  /*d940*/  F2FP.BF16.F32.PACK_AB R7, R12, R73 ;  /* 0x000000490c07723e */ /* 0x000fc400000010ff */
[----:B------:R-:W-:Y:S01]  /*d950*/  F2FP.BF16.F32.PACK_AB R27, R27, R62 ;  /* 0x0000003e1b1b723e */ /* 0x000fe200000010ff */
[----:B------:R-:W-:Y:S01]  /*d960*/  ULDC.64 UR10, c[0x0][0x208] ;  /* 0x00008200000a7ab9 */ /* 0x000fe20000000a00 */
[----:B------:R-:W-:Y:S02]  /*d970*/  R2UR UR7, R144 ;  /* 0x00000000900772ca */ /* 0x000fe400000e0000 */
[----:B------:R-:W-:Y:S02]  /*d980*/  R2UR UR13, R148 ;  /* 0x00000000940d72ca */ /* 0x000fe400000e0000 */
[----:B------:R-:W-:Y:S01]  /*d990*/  R2UR UR12, R18 ;  /* 0x00000000120c72ca */ /* 0x000fe200000e0000 */
[----:B------:R-:W-:Y:S01]  /*d9a0*/  UMOV UR8, UR37 ;  /* 0x0000002500087c82 */ /* 0x000fe20008000000 */
[----:B0-----:R-:W-:Y:S01]  /*d9b0*/  UMOV UR9, UR4 ;  /* 0x0000000400097c82 */ /* 0x001fe20008000000 */
[----:B------:R-:W-:Y:S02]  /*d9c0*/  IMAD.U32 R20, RZ, RZ, UR8 ;  /* 0x00000008ff147e24 */ /* 0x000fe4000f8e00ff */
[----:B------:R-:W-:Y:S01]  /*d9d0*/  IMAD.U32 R21, RZ, RZ, UR9 ;  /* 0x00000009ff157e24 */ /* 0x000fe2000f8e00ff */
[----:B------:R-:W-:-:S02]  /*d9e0*/  ULDC.64 UR8, c[0x0][0xc00] ;  /* 0x0003000000087ab9 */ /* 0x000fc40000000a00 */
[----:B------:R-:W-:Y:S01]  /*d9f0*/  UISETP.NE.U32.AND UP0, UPT, UR8, URZ, UPT ;  /* 0x0000003f0800728c */ /* 0x000fe2000bf05070 */
[----:B------:R-:W-:-:S03]  /*da00*/  IMAD.WIDE R4, R155, 0x2, R20 ;  /* 0x000000029b047825 */ /* 0x000fc600078e0214 */
[----:B------:R-:W-:Y:S01]  /*da10*/  UISETP.NE.AND.EX UP0, UPT, UR9, URZ, UPT, UP0 ;  /* 0x0000003f0900728c */ /* 0x000fe2000bf05300 */
[C---:B------:R-:W-:Y:S02]  /*da20*/  LOP3.LUT R11, R4.reuse, 0x180, RZ, 0xc0, !PT ;  /* 0x00000180040b7812 */ /* 0x040fe400078ec0ff */
[----:B------:R-:W-:Y:S01]  /*da30*/  ULDC.64 UR8, c[0x0][0xc00] ;  /* 0x0003000000087ab9 */ /* 0x000fe20000000a00 */
[C---:B------:R-:W-:Y:S01]  /*da40*/  IADD3 R13, P0, R4.reuse, 0x6020, RZ ;  /* 0x00006020040d7810 */ /* 0x040fe20007f1e0ff */
[----:B------:R-:W-:Y:S01]  /*da50*/  UIMAD.WIDE UR8, UR7, 0x4, UR8 ;  /* 0x00000004070878a5 */ /* 0x000fe2000f8e0208 */
[C---:B------:R-:W-:Y:S02]  /*da60*/  IADD3 R9, P1, R4.reuse, 0x6000, RZ ;  /* 0x0000600004097810 */ /* 0x040fe40007f3e0ff */
[----:B------:R-:W-:Y:S02]  /*da70*/  SHF.R.U64 R11, R11, 0x3, RZ ;  /* 0x000000030b0b7819 */ /* 0x000fe400000012ff */
[----:B------:R-:W-:-:S02]  /*da80*/  IADD3 R63, P2, R4, 0x3020, RZ ;  /* 0x00003020043f7810 */ /* 0x000fc40007f5e0ff */
[C---:B------:R-:W-:Y:S02]  /*da90*/  IADD3 R33, P3, R4.reuse, 0x3000, RZ ;  /* 0x0000300004217810 */ /* 0x040fe40007f7e0ff */
[----:B------:R-:W-:Y:S02]  /*daa0*/  IADD3 R30, P4, R4, 0x20, RZ ;  /* 0x00000020041e7810 */ /* 0x000fe40007f9e0ff */
[----:B------:R-:W-:Y:S01]  /*dab0*/  LOP3.LUT R8, R13, 0x180, RZ, 0xc0, !PT ;  /* 0x000001800d087812 */ /* 0x000fe200078ec0ff */
[--C-:B------:R-:W-:Y:S01]  /*dac0*/  IMAD.X R15, RZ, RZ, R5.reuse, P3 ;  /* 0x000000ffff0f7224 */ /* 0x100fe200018e0605 */
[----:B------:R-:W-:Y:S01]  /*dad0*/  LOP3.LUT R10, R9, 0x180, RZ, 0xc0, !PT ;  /* 0x00000180090a7812 */ /* 0x000fe200078ec0ff */
[--C-:B------:R-:W-:Y:S01]  /*dae0*/  IMAD.X R25, RZ, RZ, R5.reuse, P4 ;  /* 0x000000ffff197224 */ /* 0x100fe200020e0605 */
[----:B------:R-:W-:Y:S01]  /*daf0*/  LOP3.LUT R4, R11, R4, RZ, 0x3c, !PT ;  /* 0x000000040b047212 */ /* 0x000fe200078e3cff */
[----:B------:R-:W-:Y:S01]  /*db00*/  IMAD.X R11, RZ, RZ, R5, P1 ;  /* 0x000000ffff0b7224 */ /* 0x000fe200008e0605 */
[----:B------:R-:W-:-:S02]  /*db10*/  SHF.R.U64 R8, R8, 0x3, RZ ;  /* 0x0000000308087819 */ /* 0x000fc400000012ff */
[----:B------:R-:W-:Y:S02]  /*db20*/  SHF.R.U64 R10, R10, 0x3, RZ ;  /* 0x000000030a0a7819 */ /* 0x000fe400000012ff */
[----:B------:R-:W-:Y:S02]  /*db30*/  MOV R28, R4 ;  /* 0x00000004001c7202 */ /* 0x000fe40000000f00 */
[----:B------:R-:W-:Y:S02]  /*db40*/  F2FP.BF16.F32.PACK_AB R4, R24, R77 ;  /* 0x0000004d1804723e */ /* 0x000fe400000010ff */
[----:B------:R-:W-:Y:S02]  /*db50*/  LOP3.LUT R24, R63, 0x180, RZ, 0xc0, !PT ;  /* 0x000001803f187812 */ /* 0x000fe400078ec0ff */
[----:B------:R-:W-:Y:S02]  /*db60*/  LOP3.LUT R17, R30, 0x180, RZ, 0xc0, !PT ;  /* 0x000001801e117812 */ /* 0x000fe400078ec0ff */
[----:B------:R-:W-:Y:S01]  /*db70*/  LOP3.LUT R8, R8, R13, RZ, 0x3c, !PT ;  /* 0x0000000d08087212 */ /* 0x000fe200078e3cff */
[--C-:B------:R-:W-:Y:S01]  /*db80*/  IMAD.X R13, RZ, RZ, R5.reuse, P2 ;  /* 0x000000ffff0d7224 */ /* 0x100fe200010e0605 */
[----:B------:R-:W-:Y:S01]  /*db90*/  LOP3.LUT R10, R10, R9, RZ, 0x3c, !PT ;  /* 0x000000090a0a7212 */ /* 0x000fe200078e3cff */
[----:B------:R-:W-:Y:S01]  /*dba0*/  IMAD.X R9, RZ, RZ, R5, P0 ;  /* 0x000000ffff097224 */ /* 0x000fe200000e0605 */
[----:B------:R-:W-:-:S02]  /*dbb0*/  F2FP.BF16.F32.PACK_AB R5, R14, R75 ;  /* 0x0000004b0e05723e */ /* 0x000fc400000010ff */
[----:B------:R-:W-:Y:S02]  /*dbc0*/  SHF.R.U64 R24, R24, 0x3, RZ ;  /* 0x0000000318187819 */ /* 0x000fe400000012ff */
[----:B------:R-:W-:Y:S01]  /*dbd0*/  LOP3.LUT R14, R33, 0x180, RZ, 0xc0, !PT ;  /* 0x00000180210e7812 */ /* 0x000fe200078ec0ff */
[----:B------:R0:W-:Y:S01]  /*dbe0*/  STSM.16.M88.4 [R28], R4 ;  /* 0x000000041c007844 */ /* 0x0001e20000000200 */
[----:B------:R-:W-:Y:S02]  /*dbf0*/  SHF.R.U64 R17, R17, 0x3, RZ ;  /* 0x0000000311117819 */ /* 0x000fe400000012ff */
[----:B------:R-:W-:Y:S02]  /*dc00*/  LOP3.LUT R12, R24, R63, RZ, 0x3c, !PT ;  /* 0x0000003f180c7212 */ /* 0x000fe400078e3cff */
[----:B------:R-:W-:Y:S02]  /*dc10*/  SHF.R.U64 R14, R14, 0x3, RZ ;  /* 0x000000030e0e7819 */ /* 0x000fe400000012ff */
[----:B------:R-:W-:-:S02]  /*dc20*/  LOP3.LUT R24, R17, R30, RZ, 0x3c, !PT ;  /* 0x0000001e11187212 */ /* 0x000fc400078e3cff */
[----:B------:R-:W-:Y:S02]  /*dc30*/  MOV R17, R8 ;  /* 0x0000000800117202 */ /* 0x000fe40000000f00 */
[----:B------:R-:W-:Y:S02]  /*dc40*/  MOV R30, R10 ;  /* 0x0000000a001e7202 */ /* 0x000fe40000000f00 */
[----:B------:R-:W-:Y:S02]  /*dc50*/  LOP3.LUT R14, R14, R33, RZ, 0x3c, !PT ;  /* 0x000000210e0e7212 */ /* 0x000fe400078e3cff */
[----:B------:R-:W-:Y:S01]  /*dc60*/  MOV R25, R24 ;  /* 0x0000001800197202 */ /* 0x000fe20000000f00 */
[----:B0-----:R-:W-:Y:S01]  /*dc70*/  IMAD.U32 R28, RZ, RZ, UR8 ;  /* 0x00000008ff1c7e24 */ /* 0x001fe2000f8e00ff */
[----:B------:R-:W-:Y:S01]  /*dc80*/  F2FP.BF16.F32.PACK_AB R8, R29, R0 ;  /* 0x000000001d08723e */ /* 0x000fe200000010ff */
[----:B------:R-:W-:Y:S01]  /*dc90*/  IMAD.U32 R29, RZ, RZ, UR9 ;  /* 0x00000009ff1d7e24 */ /* 0x000fe2000f8e00ff */
[----:B------:R-:W-:Y:S01]  /*dca0*/  F2FP.BF16.F32.PACK_AB R9, R26, R31 ;  /* 0x0000001f1a09723e */ /* 0x000fe200000010ff */
[----:B------:R-:W-:Y:S01]  /*dcb0*/  ULDC.64 UR8, c[0x0][0xc08] ;  /* 0x0003020000087ab9 */ /* 0x000fe20000000a00 */
[----:B------:R-:W-:-:S02]  /*dcc0*/  F2FP.BF16.F32.PACK_AB R10, R37, R36 ;  /* 0x00000024250a723e */ /* 0x000fc400000010ff */
[----:B------:R-:W-:Y:S02]  /*dcd0*/  F2FP.BF16.F32.PACK_AB R11, R39, R38 ;  /* 0x00000026270b723e */ /* 0x000fe400000010ff */
[----:B------:R-:W-:Y:S02]  /*dce0*/  MOV R31, R12 ;  /* 0x0000000c001f7202 */ /* 0x000fe40000000f00 */
[----:B------:R-:W-:Y:S01]  /*dcf0*/  MOV R32, R14 ;  /* 0x0000000e00207202 */ /* 0x000fe20000000f00 */
[----:B------:R0:W-:Y:S01]  /*dd00*/  STSM.16.M88.4 [R25], R8 ;  /* 0x0000000819007844 */ /* 0x0001e20000000200 */
[----:B------:R-:W-:Y:S02]  /*dd10*/  F2FP.BF16.F32.PACK_AB R4, R41, R40 ;  /* 0x000000282904723e */ /* 0x000fe400000010ff */
[----:B------:R-:W-:Y:S02]  /*dd20*/  F2FP.BF16.F32.PACK_AB R5, R43, R42 ;  /* 0x0000002a2b05723e */ /* 0x000fe400000010ff */
[----:B------:R-:W-:Y:S01]  /*dd30*/  F2FP.BF16.F32.PACK_AB R6, R45, R44 ;  /* 0x0000002c2d06723e */ /* 0x000fe200000010ff */
[----:B------:R-:W1:Y:S01]  /*dd40*/  LDC R43, c[0x0][0xbe8] ;  /* 0x0002fa00ff2b7b82 */ /* 0x000e620000000800 */
[----:B------:R-:W-:-:S02]  /*dd50*/  F2FP.BF16.F32.PACK_AB R7, R47, R46 ;  /* 0x0000002e2f07723e */ /* 0x000fc400000010ff */
[----:B------:R-:W-:Y:S02]  /*dd60*/  F2FP.BF16.F32.PACK_AB R12, R49, R48 ;  /* 0x00000030310c723e */ /* 0x000fe400000010ff */
[----:B------:R-:W-:Y:S01]  /*dd70*/  F2FP.BF16.F32.PACK_AB R13, R51, R50 ;  /* 0x00000032330d723e */ /* 0x000fe200000010ff */
[----:B------:R-:W-:Y:S01]  /*dd80*/  STSM.16.M88.4 [R32], R4 ;  /* 0x0000000420007844 */ /* 0x000fe20000000200 */
[----:B------:R-:W-:Y:S02]  /*dd90*/  F2FP.BF16.F32.PACK_AB R14, R53, R52 ;  /* 0x00000034350e723e */ /* 0x000fe400000010ff */
[----:B------:R-:W-:Y:S02]  /*dda0*/  F2FP.BF16.F32.PACK_AB R15, R55, R54 ;  /* 0x00000036370f723e */ /* 0x000fe400000010ff */
[----:B------:R-:W-:Y:S02]  /*ddb0*/  F2FP.BF16.F32.PACK_AB R24, R57, R56 ;  /* 0x000000383918723e */ /* 0x000fe400000010ff */
[----:B0-----:R-:W-:Y:S01]  /*ddc0*/  F2FP.BF16.F32.PACK_AB R25, R59, R58 ;  /* 0x0000003a3b19723e */ /* 0x001fe200000010ff */
[----:B------:R-:W-:Y:S01]  /*ddd0*/  STSM.16.M88.4 [R31], R12 ;  /* 0x0000000c1f007844 */ /* 0x000fe20000000200 */
[----:B------:R-:W-:-:S02]  /*dde0*/  F2FP.BF16.F32.PACK_AB R26, R61, R60 ;  /* 0x0000003c3d1a723e */ /* 0x000fc400000010ff */
[----:B------:R-:W-:Y:S02]  /*ddf0*/  F2FP.BF16.F32.PACK_AB R8, R65, R64 ;  /* 0x000000404108723e */ /* 0x000fe400000010ff */
[----:B------:R-:W-:Y:S01]  /*de00*/  F2FP.BF16.F32.PACK_AB R9, R67, R66 ;  /* 0x000000424309723e */ /* 0x000fe200000010ff */
[----:B------:R-:W-:Y:S01]  /*de10*/  STSM.16.M88.4 [R30], R24 ;  /* 0x000000181e007844 */ /* 0x000fe20000000200 */
[----:B------:R-:W-:Y:S02]  /*de20*/  F2FP.BF16.F32.PACK_AB R10, R69, R68 ;  /* 0x00000044450a723e */ /* 0x000fe400000010ff */
[----:B------:R-:W-:Y:S02]  /*de30*/  F2FP.BF16.F32.PACK_AB R11, R71, R70 ;  /* 0x00000046470b723e */ /* 0x000fe400000010ff */
[----:B------:R-:W-:-:S03]  /*de40*/  PLOP3.LUT P0, PT, PT, PT, UP0, 0x80, 0x0 ;  /* 0x000000000000781c */ /* 0x000fc60003f0f008 */
[----:B------:R0:W-:Y:S01]  /*de50*/  STSM.16.M88.4 [R17], R8 ;  /* 0x0000000811007844 */ /* 0x0001e20000000200 */
[----:B------:R-:W-:Y:S09]  /*de60*/  BAR.SYNC.DEFER_BLOCKING 0x1, 0x180 ;  /* 0x0046000000007b1d */ /* 0x000ff20000010000 */
[----:B------:R-:W2:Y:S01]  /*de70*/  @P0 LDG.E R0, desc[UR10][R28.64] ;  /* 0x0000000a1c000981 */ /* 0x000ea2000c1e1900 */
[----:B-1----:R-:W-:Y:S01]  /*de80*/  ISETP.NE.AND P1, PT, R43, 0x1, PT ;  /* 0x000000012b00780c */ /* 0x002fe20003f25270 */
[----:B------:R-:W-:Y:S01]  /*de90*/  UISETP.NE.U32.AND UP1, UPT, UR8, URZ, UPT ;  /* 0x0000003f0800728c */ /* 0x000fe2000bf25070 */
[----:B0-----:R-:W-:Y:S01]  /*dea0*/  VIADD R8, R22, UR12 ;  /* 0x0000000c16087c36 */ /* 0x001fe20008000000 */
[----:B------:R-:W-:-:S02]  /*deb0*/  UMOV UR4, URZ ;  /* 0x0000003f00047c82 */ /* 0x000fc40008000000 */
[----:B------:R-:W-:-:S06]  /*dec0*/  UISETP.NE.AND.EX UP1, UPT, UR9, URZ, UPT, UP1 ;  /* 0x0000003f0900728c */ /* 0x000fcc000bf25310 */
[----:B------:R-:W-:Y:S02]  /*ded0*/  PLOP3.LUT P2, PT, PT, PT, UP1, 0x80, 0x0 ;  /* 0x000000000000781c */ /* 0x000fe40003f4f018 */
[----:B------:R-:W0:Y:S03]  /*dee0*/  @P1 LDC R5, c[0x0][0xbec] ;  /* 0x0002fb00ff051b82 */ /* 0x000e260000000800 */
[----:B------:R-:W-:-:S04]  /*def0*/  @UP1 ULEA UR8, UP2, UR7, UR8, 0x2 ;  /* 0x0000000807081291 */ /* 0x000fc8000f84103f */
[----:B------:R-:W-:Y:S01]  /*df00*/  @UP1 ULEA.HI.X UR9, UR7, UR9, UR13, 0x2, UP2 ;  /* 0x0000000907091291 */ /* 0x000fe200090f140d */
[----:B------:R-:W1:Y:S01]  /*df10*/  @P1 LDC R6, c[0x0][0xbf0] ;  /* 0x0002fc00ff061b82 */ /* 0x000e620000000800 */
[----:B------:R-:W-:Y:S01]  /*df20*/  IMAD.U32 R10, RZ, RZ, UR8 ;  /* 0x00000008ff0a7e24 */ /* 0x000fe2000f8e00ff */
[----:B------:R-:W-:-:S03]  /*df30*/  ULDC UR7, c[0x0][0xa88] ;  /* 0x0002a20000077ab9 */ /* 0x000fc60000000800 */
[----:B------:R-:W-:Y:S01]  /*df40*/  IMAD.U32 R11, RZ, RZ, UR9 ;  /* 0x00000009ff0b7e24 */ /* 0x000fe2000f8e00ff */
[----:B--2---:R-:W-:Y:S01]  /*df50*/  @P0 R2UR UR4, R0 ;  /* 0x00000000000402ca */ /* 0x004fe200000e0000 */
[----:B------:R-:W-:-:S06]  /*df60*/  IMAD.U32 R0, RZ, RZ, UR7 ;  /* 0x00000007ff007e24 */ /* 0x000fcc000f8e00ff */
[----:B------:R2:W5:Y:S01]  /*df70*/  @P2 LDG.E R0, desc[UR10][R10.64] ;  /* 0x0000000a0a002981 */ /* 0x000562000c1e1900 */
[----:B01----:R-:W-:Y:S07]  /*df80*/  @P2 BRA `(.L_x_12025) ;  /* 0x0000000000142947 */ /* 0x003fee0003800000 */
[----:B------:R-:W-:Y:S05]  /*df90*/  @!P0 BRA `(.L_x_12025) ;  /* 0x0000000000108947 */ /* 0x000fea0003800000 */
[----:B------:R-:W-:Y:S02]  /*dfa0*/  ULDC.64 UR8, c[0x0][0x208] ;  /* 0x0000820000087ab9 */ /* 0x000fe40000000a00 */
[----:B------:R-:W3:Y:S04]  /*dfb0*/  LDG.E R7, desc[UR8][R28.64] ;  /* 0x000000081c077981 */ /* 0x000ee8000c1e1900 */
[----:B-----5:R-:W3:Y:S02]  /*dfc0*/  LDG.E R0, desc[UR8][R28.64+0x4] ;  /* 0x000004081c007981 */ /* 0x020ee4000c1e1900 */
[----:B---3--:R-:W-:-:S07]  /*dfd0*/  IMAD.IADD R0, R0, 0x1, -R7 ;  /* 0x0000000100007824 */ /* 0x008fce00078e0a07 */
.L_x_12025:
[----:B------:R-:W-:Y:S01]  /*dfe0*/  R2UR UR18, R146 ;  /* 0x00000000921272ca */ /* 0x000fe200000e0000 */
[----:B------:R-:W-:Y:S01]  /*dff0*/  ULDC.64 UR12, c[0x0][0xb90] ;  /* 0x0002e400000c7ab9 */ /* 0x000fe20000000a00 */
[----:B------:R-:W-:Y:S01]  /*e000*/  R2UR UR16, R148 ;  /* 0x00000000941072ca */ /* 0x000fe200000e0000 */
[----:B------:R-:W-:Y:S01]  /*e010*/  @P1 IMAD.HI.U32 R5, R8, R5, RZ ;  /* 0x0000000508051227 */ /* 0x000fe200078e00ff */
[----:B------:R-:W-:Y:S01]  /*e020*/  R2UR UR15, R144 ;  /* 0x00000000900f72ca */ /* 0x000fe200000e0000 */
[----:B------:R-:W-:Y:S01]  /*e030*/  USHF.R.S32.HI UR9, URZ, 0x1f, UR4 ;  /* 0x0000001f3f097899 */ /* 0x000fe20008011404 */
[----:B------:R-:W-:Y:S01]  /*e040*/  R2UR UR17, R18 ;  /* 0x00000000121172ca */ /* 0x000fe200000e0000 */
[----:B------:R-:W-:Y:S01]  /*e050*/  UMOV UR8, UR4 ;  /* 0x0000000400087c82 */ /* 0x000fe20008000000 */
[----:B------:R-:W-:Y:S01]  /*e060*/  IMAD.MOV.U32 R4, RZ, RZ, R8 ;  /* 0x000000ffff047224 */ /* 0x000fe200078e0008 */
[----:B------:R-:W-:Y:S01]  /*e070*/  @P1 SHF.R.U32.HI R4, RZ, R6, R5 ;  /* 0x00000006ff041219 */ /* 0x000fe20000011605 */
[----:B------:R-:W-:Y:S01]  /*e080*/  IMAD R5, R150, 0x20, R23 ;  /* 0x0000002096057824 */ /* 0x000fe200078e0217 */
[----:B------:R-:W-:Y:S01]  /*e090*/  ULDC.64 UR20, c[0x0][0x208] ;  /* 0x0000820000147ab9 */ /* 0x000fe20000000a00 */
[----:B-----5:R-:W-:Y:S01]  /*e0a0*/  IMAD R45, R0, R43, RZ ;  /* 0x0000002b002d7224 */ /* 0x020fe200078e02ff */
[----:B------:R-:W-:Y:S01]  /*e0b0*/  USHF.R.S32.HI UR14, URZ, 0x1f, UR18 ;  /* 0x0000001f3f0e7899 */ /* 0x000fe20008011412 */
[----:B------:R-:W-:Y:S01]  /*e0c0*/  IMAD.MOV R6, RZ, RZ, -R4 ;  /* 0x000000ffff067224 */ /* 0x000fe200078e0a04 */
[----:B------:R-:W-:Y:S01]  /*e0d0*/  UIMAD.WIDE.U32 UR10, UR18, UR12, UR8 ;  /* 0x0000000c120a72a5 */ /* 0x000fe2000f8e0008 */
[----:B------:R-:W-:Y:S01]  /*e0e0*/  IMAD.WIDE R20, R5, 0x2, R20 ;  /* 0x0000000205147825 */ /* 0x000fe200078e0214 */
[----:B------:R-:W-:Y:S01]  /*e0f0*/  UIMAD UR7, UR14, UR12, URZ ;  /* 0x0000000c0e0772a4 */ /* 0x000fe2000f8e023f */
[----:B------:R-:W0:Y:S01]  /*e100*/  @P1 LDC R17, c[0x0][0xbec] ;  /* 0x0002fb00ff111b82 */ /* 0x000e220000000800 */
[----:B------:R-:W-:Y:S01]  /*e110*/  USEL UR16, UR16, URZ, !UP0 ;  /* 0x0000003f10107287 */ /* 0x000fe2000c000000 */
[----:B------:R-:W-:Y:S01]  /*e120*/  IMAD R7, R43, R6, R8 ;  /* 0x000000062b077224 */ /* 0x000fe200078e0208 */
[----:B------:R-:W-:Y:S01]  /*e130*/  UIMAD UR7, UR18, UR13, UR7 ;  /* 0x0000000d120772a4 */ /* 0x000fe2000f8e0207 */
[C---:B------:R-:W-:Y:S01]  /*e140*/  IADD3 R9, P2, R20.reuse, 0x1800, RZ ;  /* 0x0000180014097810 */ /* 0x040fe20007f5e0ff */
[----:B------:R-:W-:Y:S01]  /*e150*/  USEL UR15, UR15, URZ, !UP0 ;  /* 0x0000003f0f0f7287 */ /* 0x000fe2000c000000 */
[----:B------:R-:W-:Y:S01]  /*e160*/  SHF.R.S32.HI R6, RZ, 0x1f, R4 ;  /* 0x0000001fff067819 */ /* 0x000fe20000011404 */
[----:B------:R-:W-:Y:S01]  /*e170*/  ULDC.64 UR12, c[0x0][0xb98] ;  /* 0x0002e600000c7ab9 */ /* 0x000fe20000000a00 */
[----:B------:R-:W-:Y:S01]  /*e180*/  UIADD3 UR11, UR11, UR7, URZ ;  /* 0x000000070b0b7290 */ /* 0x000fe2000fffe03f */
[----:B------:R-:W-:Y:S01]  /*e190*/  SHF.R.S32.HI R5, RZ, 0x1f, R7 ;  /* 0x0000001fff057819 */ /* 0x000fe20000011407 */
[----:B------:R-:W-:Y:S01]  /*e1a0*/  UIMAD UR7, UR16, UR12, URZ ;  /* 0x0000000c100772a4 */ /* 0x000fe2000f8e023f */
[----:B------:R-:W-:Y:S01]  /*e1b0*/  LOP3.LUT R8, R9, 0x180, RZ, 0xc0, !PT ;  /* 0x0000018009087812 */ /* 0x000fe200078ec0ff */
[----:B------:R-:W-:Y:S01]  /*e1c0*/  UIMAD.WIDE.U32 UR10, UR15, UR12, UR10 ;  /* 0x0000000c0f0a72a5 */ /* 0x000fe2000f8e000a */
[----:B------:R-:W-:Y:S01]  /*e1d0*/  IADD3 R29, P6, R20, 0x3000, RZ ;  /* 0x00003000141d7810 */ /* 0x000fe20007fde0ff */
[----:B------:R-:W-:Y:S01]  /*e1e0*/  UIMAD UR7, UR15, UR13, UR7 ;  /* 0x0000000d0f0772a4 */ /* 0x000fe2000f8e0207 */
[----:B------:R-:W-:-:S02]  /*e1f0*/  SHF.R.U64 R8, R8, 0x3, RZ ;  /* 0x0000000308087819 */ /* 0x000fc400000012ff */
[----:B------:R-:W-:Y:S01]  /*e200*/  ULDC.64 UR12, c[0x0][0xb88] ;  /* 0x0002e200000c7ab9 */ /* 0x000fe20000000a00 */
[----:B------:R-:W-:Y:S01]  /*e210*/  IADD3 R4, P0, R4, UR10, RZ ;  /* 0x0000000a04047c10 */ /* 0x000fe2000ff1e0ff */
[----:B--2---:R-:W-:Y:S01]  /*e220*/  IMAD R10, R5, UR12, RZ ;  /* 0x0000000c050a7c24 */ /* 0x004fe2000f8e02ff */
[C---:B------:R-:W-:Y:S01]  /*e230*/  IADD3 R13, P5, R20.reuse, 0x4800, RZ ;  /* 0x00004800140d7810 */ /* 0x040fe20007fbe0ff */
[----:B------:R-:W-:Y:S01]  /*e240*/  IMAD.U32 R11, RZ, RZ, UR7 ;  /* 0x00000007ff0b7e24 */ /* 0x000fe2000f8e00ff */
[----:B------:R-:W-:Y:S02]  /*e250*/  IADD3 R37, P4, R20, 0x6000, RZ ;  /* 0x0000600014257810 */ /* 0x000fe40007f9e0ff */
[----:B------:R-:W-:Y:S02]  /*e260*/  LOP3.LUT R28, R29, 0x180, RZ, 0xc0, !PT ;  /* 0x000001801d1c7812 */ /* 0x000fe400078ec0ff */
[----:B------:R-:W-:Y:S01]  /*e270*/  IADD3.X R5, R6, UR11, R11, P0, !PT ;  /* 0x0000000b06057c10 */ /* 0x000fe200087fe40b */
[----:B------:R-:W-:Y:S01]  /*e280*/  ULDC.64 UR10, c[0x0][0xb50] ;  /* 0x0002d400000a7ab9 */ /* 0x000fe20000000a00 */
[----:B------:R-:W-:Y:S01]  /*e290*/  LOP3.LUT R6, R8, R9, RZ, 0x3c, !PT ;  /* 0x0000000908067212 */ /* 0x000fe200078e3cff */
[----:B------:R-:W-:Y:S01]  /*e2a0*/  IMAD R9, R7, UR13, R10 ;  /* 0x0000000d07097c24 */ /* 0x000fe2000f8e020a */
[----:B------:R-:W-:Y:S01]  /*e2b0*/  LOP3.LUT R12, R13, 0x180, RZ, 0xc0, !PT ;  /* 0x000001800d0c7812 */ /* 0x000fe200078ec0ff */
[----:B------:R-:W-:Y:S01]  /*e2c0*/  IMAD.WIDE.U32 R4, R7, UR12, R4 ;  /* 0x0000000c07047c25 */ /* 0x000fe2000f8e0004 */
[----:B------:R-:W-:-:S02]  /*e2d0*/  LOP3.LUT R36, R37, 0x180, RZ, 0xc0, !PT ;  /* 0x0000018025247812 */ /* 0x000fc400078ec0ff */
[----:B------:R-:W-:Y:S01]  /*e2e0*/  SHF.R.U64 R28, R28, 0x3, RZ ;  /* 0x000000031c1c7819 */ /* 0x000fe200000012ff */
[----:B------:R-:W-:Y:S01]  /*e2f0*/  IMAD.IADD R5, R5, 0x1, R9 ;  /* 0x0000000105057824 */ /* 0x000fe200078e0209 */
[----:B------:R-:W-:Y:S01]  /*e300*/  LEA R8, P0, R4, UR10, 0x2 ;  /* 0x0000000a04087c11 */ /* 0x000fe2000f8010ff */
[----:B------:R-:W-:Y:S01]  /*e310*/  VIADD R10, R154, UR17 ;  /* 0x000000119a0a7c36 */ /* 0x000fe20008000000 */
[----:B------:R-:W-:Y:S01]  /*e320*/  LOP3.LUT R9, R20, 0x180, RZ, 0xc0, !PT ;  /* 0x0000018014097812 */ /* 0x000fe200078ec0ff */
[----:B------:R-:W-:Y:S01]  /*e330*/  IMAD.X R7, RZ, RZ, R21, P2 ;  /* 0x000000ffff077224 */ /* 0x000fe200010e0615 */
[----:B------:R-:W-:Y:S01]  /*e340*/  LEA.HI.X R4, R4, UR11, R5, 0x2, P0 ;  /* 0x0000000b04047c11 */ /* 0x000fe200080f1405 */
[----:B------:R-:W-:Y:S01]  /*e350*/  SHFL.IDX PT, R32, R8, RZ, 0x1c1f ;  /* 0x001c1fff08207589 */ /* 0x000fe200000e0000 */
[----:B------:R-:W-:Y:S01]  /*e360*/  LOP3.LUT P0, RZ, R152, 0x3, RZ, 0xc0, !PT ;  /* 0x0000000398ff7812 */ /* 0x000fe2000780c0ff */
[C---:B------:R-:W-:Y:S01]  /*e370*/  VIADD R0, R10.reuse, 0x8 ;  /* 0x000000080a007836 */ /* 0x040fe20000000000 */
[----:B------:R-:W-:Y:S01]  /*e380*/  SHF.R.U64 R9, R9, 0x3, RZ ;  /* 0x0000000309097819 */ /* 0x000fe200000012ff */
[----:B------:R-:W1:Y:S01]  /*e390*/  SHFL.IDX PT, R33, R4, RZ, 0x1c1f ;  /* 0x001c1fff04217589 */ /* 0x000e6200000e0000 */
[-C--:B------:R-:W-:Y:S01]  /*e3a0*/  ISETP.GE.OR P2, PT, R10, R45.reuse, P0 ;  /* 0x0000002d0a00720c */ /* 0x080fe20000746670 */
[----:B------:R-:W-:Y:S01]  /*e3b0*/  ULDC.64 UR10, c[0x0][0xaa0] ;  /* 0x0002a800000a7ab9 */ /* 0x000fe20000000a00 */
[----:B------:R-:W-:Y:S01]  /*e3c0*/  ISETP.GE.OR P0, PT, R0, R45, P0 ;  /* 0x0000002d0000720c */ /* 0x000fe20000706670 */
[----:B------:R-:W-:Y:S01]  /*e3d0*/  SHFL.IDX PT, R40, R8, 0x1, 0x1c1f ;  /* 0x003c1f0008287f89 */ /* 0x000fe200000e0000 */
[----:B------:R-:W-:-:S02]  /*e3e0*/  IADD3 R5, P3, R20, 0x7800, RZ ;  /* 0x0000780014057810 */ /* 0x000fc40007f7e0ff */
[----:B------:R-:W-:Y:S01]  /*e3f0*/  SHF.R.U64 R12, R12, 0x3, RZ ;  /* 0x000000030c0c7819 */ /* 0x000fe200000012ff */
[----:B------:R-:W2:Y:S01]  /*e400*/  SHFL.IDX PT, R41, R4, 0x1, 0x1c1f ;  /* 0x003c1f0004297f89 */ /* 0x000ea200000e0000 */
[----:B------:R-:W-:Y:S01]  /*e410*/  SHF.R.U64 R36, R36, 0x3, RZ ;  /* 0x0000000324247819 */ /* 0x000fe200000012ff */
[--C-:B------:R-:W-:Y:S01]  /*e420*/  IMAD.X R25, RZ, RZ, R21.reuse, P3 ;  /* 0x000000ffff197224 */ /* 0x100fe200018e0615 */
[----:B------:R-:W-:Y:S02]  /*e430*/  LOP3.LUT R20, R9, R20, RZ, 0x3c, !PT ;  /* 0x0000001409147212 */ /* 0x000fe400078e3cff */
[----:B------:R-:W-:Y:S01]  /*e440*/  LOP3.LUT R28, R28, R29, RZ, 0x3c, !PT ;  /* 0x0000001d1c1c7212 */ /* 0x000fe200078e3cff */
[--C-:B------:R-:W-:Y:S01]  /*e450*/  IMAD.X R29, RZ, RZ, R21.reuse, P6 ;  /* 0x000000ffff1d7224 */ /* 0x100fe200030e0615 */
[----:B------:R-:W-:Y:S01]  /*e460*/  LOP3.LUT R12, R12, R13, RZ, 0x3c, !PT ;  /* 0x0000000d0c0c7212 */ /* 0x000fe200078e3cff */
[--C-:B------:R-:W-:Y:S01]  /*e470*/  IMAD.X R13, RZ, RZ, R21.reuse, P5 ;  /* 0x000000ffff0d7224 */ /* 0x100fe200028e0615 */
[----:B------:R-:W-:Y:S01]  /*e480*/  LOP3.LUT R36, R36, R37, RZ, 0x3c, !PT ;  /* 0x0000002524247212 */ /* 0x000fe200078e3cff */
[----:B------:R-:W-:Y:S01]  /*e490*/  IMAD.X R37, RZ, RZ, R21, P4 ;  /* 0x000000ffff257224 */ /* 0x000fe200020e0615 */
[----:B------:R-:W-:Y:S01]  /*e4a0*/  LOP3.LUT R0, R5, 0x180, RZ, 0xc0, !PT ;  /* 0x0000018005007812 */ /* 0x000fe200078ec0ff */
[----:B-1----:R-:W-:Y:S03]  /*e4b0*/  @!P2 ST.E desc[UR20][R32.64], R16 ;  /* 0x000000102000a985 */ /* 0x002fe6000c101914 */
[----:B------:R-:W-:Y:S01]  /*e4c0*/  SHF.R.U64 R0, R0, 0x3, RZ ;  /* 0x0000000300007819 */ /* 0x000fe200000012ff */
[----:B------:R-:W-:-:S03]  /*e4d0*/  UIMAD UR7, UR9, UR10, URZ ;  /* 0x0000000a090772a4 */ /* 0x000fc6000f8e023f */
[----:B------:R-:W-:Y:S01]  /*e4e0*/  LOP3.LUT R24, R0, R5, RZ, 0x3c, !PT ;  /* 0x0000000500187212 */ /* 0x000fe200078e3cff */
[----:B--2---:R1:W-:Y:S04]  /*e4f0*/  @!P0 ST.E desc[UR20][R40.64], R3 ;  /* 0x0000000328008985 */ /* 0x0043e8000c101914 */
[----:B------:R2:W5:Y:S01]  /*e500*/  LD.E.128 R8, desc[UR20][R20.64] ;  /* 0x0000001414087980 */ /* 0x000562000c101d00 */
[----:B------:R-:W-:Y:S01]  /*e510*/  IMAD R0, R149, 0x60, R150 ;  /* 0x0000006095007824 */ /* 0x000fe200078e0296 */
[----:B------:R-:W-:Y:S02]  /*e520*/  UIMAD.WIDE.U32 UR8, UR4, UR10, URZ ;  /* 0x0000000a040872a5 */ /* 0x000fe4000f8e003f */
[----:B------:R-:W-:Y:S01]  /*e530*/  UIMAD UR7, UR4, UR11, UR7 ;  /* 0x0000000b040772a4 */ /* 0x000fe2000f8e0207 */
[----:B------:R-:W5:Y:S02]  /*e540*/  LD.E.128 R4, desc[UR20][R6.64] ;  /* 0x0000001406047980 */ /* 0x000f64000c101d00 */
[----:B------:R-:W-:-:S02]  /*e550*/  ULDC.64 UR10, c[0x0][0xae8] ;  /* 0x0002ba00000a7ab9 */ /* 0x000fc40000000a00 */
[----:B------:R-:W5:Y:S01]  /*e560*/  LD.E.128 R28, desc[UR20][R28.64] ;  /* 0x000000141c1c7980 */ /* 0x000f62000c101d00 */
[----:B--2---:R-:W2:Y:S01]  /*e570*/  @P1 LDC R21, c[0x0][0xbf0] ;  /* 0x0002fc00ff151b82 */ /* 0x004ea20000000800 */
[----:B------:R-:W-:Y:S01]  /*e580*/  VIADD R20, R0, UR17 ;  /* 0x0000001100147c36 */ /* 0x000fe20008000000 */
[----:B------:R-:W-:Y:S01]  /*e590*/  UIADD3 UR9, UR9, UR7, URZ ;  /* 0x0000000709097290 */ /* 0x000fe2000fffe03f */
[----:B------:R-:W5:Y:S01]  /*e5a0*/  LD.E.128 R12, desc[UR20][R12.64] ;  /* 0x000000140c0c7980 */ /* 0x000f62000c101d00 */
[----:B------:R-:W-:Y:S01]  /*e5b0*/  UIMAD UR4, UR14, UR10, URZ ;  /* 0x0000000a0e0472a4 */ /* 0x000fe2000f8e023f */
[----:B0-----:R-:W-:Y:S01]  /*e5c0*/  @P1 IMAD.HI.U32 R0, R20, R17, RZ ;  /* 0x0000001114001227 */ /* 0x001fe200078e00ff */
[----:B------:R-:W-:Y:S01]  /*e5d0*/  UIMAD.WIDE.U32 UR8, UR18, UR10, UR8 ;  /* 0x0000000a120872a5 */ /* 0x000fe2000f8e0008 */
[----:B------:R-:W5:Y:S01]  /*e5e0*/  LD.E.128 R36, desc[UR20][R36.64] ;  /* 0x0000001424247980 */ /* 0x000f62000c101d00 */
[----:B------:R-:W-:Y:S01]  /*e5f0*/  UIMAD UR4, UR18, UR11, UR4 ;  /* 0x0000000b120472a4 */ /* 0x000fe2000f8e0204 */
[----:B-1----:R-:W-:-:S02]  /*e600*/  IMAD.MOV.U32 R3, RZ, RZ, R20 ;  /* 0x000000ffff037224 */ /* 0x002fc400078e0014 */
[----:B------:R-:W-:Y:S01]  /*e610*/  ULDC.64 UR10, c[0x0][0xaf0] ;  /* 0x0002bc00000a7ab9 */ /* 0x000fe20000000a00 */
[----:B------:R-:W-:Y:S01]  /*e620*/  UIADD3 UR9, UR9, UR4, URZ ;  /* 0x0000000409097290 */ /* 0x000fe2000fffe03f */
[----:B------:R-:W5:Y:S01]  /*e630*/  LD.E.128 R24, desc[UR20][R24.64] ;  /* 0x0000001418187980 */ /* 0x000f62000c101d00 */
[----:B------:R-:W-:Y:S01]  /*e640*/  UIMAD UR4, UR16, UR10, URZ ;  /* 0x0000000a100472a4 */ /* 0x000fe2000f8e023f */
[----:B------:R-:W-:Y:S01]  /*e650*/  BSSY B1, `(.L_x_12026) ;  /* 0x0000035000017945 */ /* 0x000fe20003800000 */
[----:B------:R-:W-:Y:S01]  /*e660*/  UIMAD.WIDE.U32 UR8, UR15, UR10, UR8 ;  /* 0x0000000a0f0872a5 */ /* 0x000fe2000f8e0008 */
[----:B------:R-:W-:Y:S01]  /*e670*/  @!PT LDS RZ, [RZ] ;  /* 0x00000000fffff984 */ /* 0x000fe20000000800 */
[----:B------:R-:W-:Y:S01]  /*e680*/  @!PT LDS RZ, [RZ] ;  /* 0x00000000fffff984 */ /* 0x000fe20000000800 */
[----:B------:R-:W-:Y:S01]  /*e690*/  @!PT LDS RZ, [RZ] ;  /* 0x00000000fffff984 */ /* 0x000fe20000000800 */
[----:B------:R-:W-:Y:S01]  /*e6a0*/  @!PT LDS RZ, [RZ] ;  /* 0x00000000fffff984 */ /* 0x000fe20000000800 */
[----:B------:R0:W-:Y:S06]  /*e6b0*/  MEMBAR.ALL.CTA ;  /* 0x0000000000007992 */ /* 0x0001ec0000008000 */
[----:B0-----:R-:W0:Y:S01]  /*e6c0*/  FENCE.VIEW.ASYNC.S ;  /* 0x00000000000073c6 */ /* 0x001e220000000000 */
[----:B------:R-:W-:Y:S01]  /*e6d0*/  UIMAD UR4, UR15, UR11, UR4 ;  /* 0x0000000b0f0472a4 */ /* 0x000fe2000f8e0204 */
[----:B------:R-:W-:-:S02]  /*e6e0*/  SHF.R.S32.HI R34, RZ, 0x1f, R145 ;  /* 0x0000001fff227819 */ /* 0x000fc40000011491 */
[----:B------:R-:W-:Y:S01]  /*e6f0*/  ULDC.64 UR10, c[0x0][0xae0] ;  /* 0x0002b800000a7ab9 */ /* 0x000fe20000000a00 */
[----:B------:R-:W-:Y:S02]  /*e700*/  UIADD3 UR4, UR9, UR4, URZ ;  /* 0x0000000409047290 */ /* 0x000fe4000fffe03f */
[----:B------:R-:W-:Y:S01]  /*e710*/  IMAD.U32 R17, RZ, RZ, UR9 ;  /* 0x00000009ff117e24 */ /* 0x000fe2000f8e00ff */
[----:B--2---:R-:W-:Y:S01]  /*e720*/  @P1 SHF.R.U32.HI R3, RZ, R21, R0 ;  /* 0x00000015ff031219 */ /* 0x004fe20000011600 */
[----:B------:R-:W-:Y:S01]  /*e730*/  IMAD.U32 R16, RZ, RZ, UR8 ;  /* 0x00000008ff107e24 */ /* 0x000fe2000f8e00ff */
[----:B------:R-:W-:Y:S02]  /*e740*/  ULDC.64 UR8, c[0x0][0xad8] ;  /* 0x0002b60000087ab9 */ /* 0x000fe40000000a00 */
[--C-:B------:R-:W-:Y:S01]  /*e750*/  SHF.R.S32.HI R0, RZ, 0x1f, R3.reuse ;  /* 0x0000001fff007819 */ /* 0x100fe20000011403 */
[----:B------:R-:W-:Y:S02]  /*e760*/  IMAD.MOV R18, RZ, RZ, -R3 ;  /* 0x000000ffff127224 */ /* 0x000fe400078e0a03 */
[----:B------:R-:W-:Y:S01]  /*e770*/  IMAD.U32 R17, RZ, RZ, UR4 ;  /* 0x00000004ff117e24 */ /* 0x000fe2000f8e00ff */
[----:B------:R-:W-:Y:S01]  /*e780*/  UIADD3 UR4, UR37, 0x31c20, URZ ;  /* 0x00031c2025047890 */ /* 0x000fe2000fffe03f */
[----:B------:R-:W-:-:S02]  /*e790*/  IMAD R0, R0, UR10, RZ ;  /* 0x0000000a00007c24 */ /* 0x000fc4000f8e02ff */
[----:B------:R-:W-:Y:S01]  /*e7a0*/  IMAD R21, R43, R18, R20 ;  /* 0x000000122b157224 */ /* 0x000fe200078e0214 */
[----:B------:R-:W-:Y:S01]  /*e7b0*/  UPRMT UR4, URZ, 0x654, UR4 ;  /* 0x000006543f047896 */ /* 0x000fe20008000004 */
[C---:B------:R-:W-:Y:S02]  /*e7c0*/  IMAD R33, R3.reuse, UR11, R0 ;  /* 0x0000000b03217c24 */ /* 0x040fe4000f8e0200 */
[----:B------:R-:W-:Y:S01]  /*e7d0*/  IMAD.WIDE.U32 R16, R3, UR10, R16 ;  /* 0x0000000a03107c25 */ /* 0x000fe2000f8e0010 */
[----:B------:R-:W-:-:S03]  /*e7e0*/  SHF.R.S32.HI R0, RZ, 0x1f, R21 ;  /* 0x0000001fff007819 */ /* 0x000fc60000011415 */
[----:B------:R-:W-:Y:S02]  /*e7f0*/  IMAD.IADD R17, R17, 0x1, R33 ;  /* 0x0000000111117824 */ /* 0x000fe400078e0221 */
[----:B------:R-:W-:Y:S01]  /*e800*/  IMAD R0, R0, UR8, RZ ;  /* 0x0000000800007c24 */ /* 0x000fe2000f8e02ff */
[----:B0-----:R-:W-:Y:S01]  /*e810*/  SYNCS.ARRIVE.TRANS64.RED.A1T0 RZ, [UR4], RZ ;  /* 0x000000ffffff79a7 */ /* 0x001fe20008100404 */
[----:B------:R-:W-:-:S04]  /*e820*/  IMAD.WIDE.U32 R16, R21, UR8, R16 ;  /* 0x0000000815107c25 */ /* 0x000fc8000f8e0010 */
[----:B------:R-:W-:Y:S01]  /*e830*/  IMAD R3, R21, UR9, R0 ;  /* 0x0000000915037c24 */ /* 0x000fe2000f8e0200 */
[----:B------:R-:W-:Y:S01]  /*e840*/  ULDC.64 UR8, c[0x0][0xa80] ;  /* 0x0002a00000087ab9 */ /* 0x000fe20000000a00 */
[----:B------:R-:W-:Y:S01]  /*e850*/  VIADD R0, R150, UR17 ;  /* 0x0000001196007c36 */ /* 0x000fe20008000000 */
[----:B------:R-:W-:Y:S01]  /*e860*/  LEA R18, P1, R16, UR8, 0x1 ;  /* 0x0000000810127c11 */ /* 0x000fe2000f8208ff */
[----:B------:R-:W-:-:S03]  /*e870*/  IMAD.IADD R3, R17, 0x1, R3 ;  /* 0x0000000111037824 */ /* 0x000fc600078e0203 */
[----:B------:R-:W-:Y:S01]  /*e880*/  ISETP.GE.AND P0, PT, R0, R45, PT ;  /* 0x0000002d0000720c */ /* 0x000fe20003f06270 */
[----:B------:R0:W1:Y:S01]  /*e890*/  SHFL.IDX PT, R20, R18, RZ, 0x1c1f ;  /* 0x001c1fff12147589 */ /* 0x00006200000e0000 */
[----:B------:R-:W-:-:S05]  /*e8a0*/  LEA.HI.X R3, R16, UR9, R3, 0x1, P1 ;  /* 0x0000000910037c11 */ /* 0x000fca00088f0c03 */
[----:B------:R0:W2:Y:S06]  /*e8b0*/  SHFL.IDX PT, R21, R3, RZ, 0x1c1f ;  /* 0x001c1fff03157589 */ /* 0x0000ac00000e0000 */
[----:B------:R-:W-:Y:S05]  /*e8c0*/  @P0 BRA `(.L_x_12027) ;  /* 0x0000000000340947 */ /* 0x000fea0003800000 */
[----:B------:R-:W-:Y:S01]  /*e8d0*/  ULDC UR4, c[0x0][0xac8] ;  /* 0x0002b20000047ab9 */ /* 0x000fe20000000800 */
[----:B------:R-:W-:Y:S01]  /*e8e0*/  ULDC.64 UR8, c[0x0][0x208] ;  /* 0x0000820000087ab9 */ /* 0x000fe20000000a00 */
        /* <DEDUP_REMOVED lines=11> */
.L_x_12027:
[----:B------:R-:W-:Y:S05]  /*e9a0*/  BSYNC B1 ;  /* 0x0000000000017941 */ /* 0x000fea0003800000 */
.L_x_12026:
[----:B------:R-:W-:Y:S01]  /*e9b0*/  VIADD R0, R0, 0x60 ;  /* 0x0000006000007836 */ /* 0x000fe20000000000 */
[----:B---3-5:R3:W4:Y:S04]  /*e9c0*/  SHFL.IDX PT, R11, R3, 0x1, 0x1c1f ;  /* 0x003c1f00030b7f89 */ /* 0x02872800000e0000 */
[----:B------:R-:W-:Y:S01]  /*e9d0*/  ISETP.GE.AND P0, PT, R0, R45, PT ;  /* 0x0000002d0000720c */ /* 0x000fe20003f06270 */
[----:B------:R3:W0:-:S12]  /*e9e0*/  SHFL.IDX PT, R10, R18, 0x1, 0x1c1f ;  /* 0x003c1f00120a7f89 */ /* 0x00061800000e0000 */
[----:B---3--:R-:W-:Y:S05]  /*e9f0*/  @P0 BRA `(.L_x_12028) ;  /* 0x0000000c00000947 */ /* 0x008fea0003800000 */
[----:B------:R-:W-:Y:S01]  /*ea00*/  ULDC UR4, c[0x0][0xac8] ;  /* 0x0002b20000047ab9 */ /* 0x000fe20000000800 */
[----:B------:R-:W-:Y:S01]  /*ea10*/  ULDC.64 UR8, c[0x0][0x208] ;  /* 0x0000820000087ab9 */ /* 0x000fe20000000a00 */
[----:B------:R-:W-:Y:S02]  /*ea20*/  ISETP.GE.AND P2, PT, R145, UR4, PT ;  /* 0x0000000491007c0c */ /* 0x000fe4000bf46270 */
[----:B------:R-:W-:-:S11]  /*ea30*/  ISETP.GE.AND P1, PT, R23, UR4, PT ;  /* 0x0000000417007c0c */ /* 0x000fd6000bf26270 */
[----:B0-----:R-:W-:Y:S02]  /*ea40*/  @!P2 LEA R16, P0, R145, R10, 0x1 ;  /* 0x0000000a9110a211 */ /* 0x001fe400078008ff */
[----:B----4-:R-:W-:Y:S02]  /*ea50*/  @!P1 IMAD.WIDE R8, R23, 0x2, R10 ;  /* 0x0000000217089825 */ /* 0x010fe400078e020a */
[----:B------:R-:W-:Y:S02]  /*ea60*/  @!P2 LEA.HI.X R17, R145, R11, R34, 0x1, P0 ;  /* 0x0000000b9111a211 */ /* 0x000fe400000f0c22 */
[----:B------:R-:W-:Y:S01]  /*ea70*/  ISETP.GE.AND P0, PT, R147, UR4, PT ;  /* 0x0000000493007c0c */ /* 0x000fe2000bf06270 */
[----:B------:R0:W-:Y:S04]  /*ea80*/  @!P1 ST.E.128 desc[UR8][R8.64], R4 ;  /* 0x0000000408009985 */ /* 0x0001e8000c101d08 */
[----:B------:R0:W-:Y:S08]  /*ea90*/  @!P2 ST.E.128 desc[UR8][R16.64], R12 ;  /* 0x0000000c1000a985 */ /* 0x0001f0000c101d08 */
[----:B------:R-:W-:Y:S05]  /*eaa0*/  @P0 BRA `(.L_x_12028) ;  /* 0x0000000800d40947 */ /* 0x000fea0003800000 */
[----:B0-----:R-:W-:Y:S01]  /*eab0*/  LEA R4, P0, R147, R10, 0x1 ;  /* 0x0000000a93047211 */ /* 0x001fe200078008ff */
[----:B------:R-:W-:-:S03]  /*eac0*/  ULDC.64 UR8, c[0x0][0x208] ;  /* 0x0000820000087ab9 */ /* 0x000fc60000000a00 */
[----:B------:R-:W-:-:S05]  /*ead0*/  LEA.HI.X R5, R147, R11, R157, 0x1, P0 ;  /* 0x0000000b93057211 */ /* 0x000fca00000f0c9d */
[----:B------:R0:W-:Y:S01]  /*eae0*/  ST.E.128 desc[UR8][R4.64], R24 ;  /* 0x0000001804007985 */ /* 0x0001e2000c101d08 */
[----:B------:R-:W-:Y:S05]  /*eaf0*/  BRA `(.L_x_12028) ;  /* 0x0000000800c07947 */ /* 0x000fea0003800000 */
.L_x_12024:
        /* <DEDUP_REMOVED lines=14> */
[----:B------:R-:W1:Y:S01]  /*ebe0*/  S2R R8, SR_TID.X ;  /* 0x0000000000087919 */ /* 0x000e620000002100 */
[----:B------:R-:W-:Y:S02]  /*ebf0*/  ULDC.64 UR10, c[0x0][0xc08] ;  /* 0x00030200000a7ab9 */ /* 0x000fe40000000a00 */
        /* <DEDUP_REMOVED lines=13> */
[----:B------:R-:W-:Y:S02]  /*ecd0*/  IMAD.U32 R7, RZ, RZ, UR9 ;  /* 0x00000009ff077e24 */ /* 0x000fe4000f8e00ff */
[----:B-1----:R-:W-:Y:S01]  /*ece0*/  VIADD R8, R8, 0xffffff80 ;  /* 0xffffff8008087836 */ /* 0x002fe20000000000 */
[----:B------:R-:W-:Y:S02]  /*ecf0*/  USHF.R.S32.HI UR11, URZ, 0x1f, UR12 ;  /* 0x0000001f3f0b7899 */ /* 0x000fe4000801140c */
[----:B------:R1:W5:Y:S02]  /*ed00*/  @P3 LDG.E R0, desc[UR14][R6.64] ;  /* 0x0000000e06003981 */ /* 0x000364000c1e1900 */
[----:B------:R-:W-:Y:S02]  /*ed10*/  ISETP.GE.AND P1, PT, R8, 0xc0, PT ;  /* 0x000000c00800780c */ /* 0x000fe40003f26270 */
        /* <DEDUP_REMOVED lines=8> */
.L_x_12029:
        /* <DEDUP_REMOVED lines=34> */
[----:B------:R-:W-:-:S04]  /*efc0*/  IMAD.U32 R8, RZ, RZ, UR7 ;  /* 0x00000007ff087e24 */ /* 0x000fc8000f8e00ff */
[----:B------:R-:W-:-:S04]  /*efd0*/  IMAD.MOV R3, RZ, RZ, -R4 ;  /* 0x000000ffff037224 */ /* 0x000fc800078e0a04 */
[----:B------:R-:W-:Y:S01]  /*efe0*/  IMAD R3, R5, R3, R6 ;  /* 0x0000000305037224 */ /* 0x000fe200078e0206 */
[----:B------:R-:W-:Y:S02]  /*eff0*/  SHF.R.S32.HI R5, RZ, 0x1f, R4 ;  /* 0x0000001fff057819 */ /* 0x000fe40000011404 */
        /* <DEDUP_REMOVED lines=12> */
.L_x_12031:
[----:B------:R-:W-:Y:S05]  /*f0c0*/  BSYNC B1 ;  /* 0x0000000000017941 */ /* 0x000fea0003800000 */
.L_x_12030:
[----:B------:R-:W1:Y:S01]  /*f0d0*/  @P0 LDC R5, c[0x0][0xbf0] ;  /* 0x0002fc00ff050b82 */ /* 0x000e620000000800 */
[----:B------:R-:W-:Y:S01]  /*f0e0*/  R2UR UR16, R18 ;  /* 0x00000000121072ca */ /* 0x000fe200000e0000 */
[----:B------:R-:W-:Y:S01]  /*f0f0*/  ULDC.64 UR14, c[0x0][0xaa0] ;  /* 0x0002a800000e7ab9 */ /* 0x000fe20000000a00 */
[----:B------:R-:W-:Y:S01]  /*f100*/  R2UR UR17, R146 ;  /* 0x00000000921172ca */ /* 0x000fe200000e0000 */
[----:B------:R-:W-:Y:S01]  /*f110*/  UIMAD UR7, UR10, UR14, URZ ;  /* 0x0000000e0a0772a4 */ /* 0x000fe2000f8e023f */
[----:B0-----:R-:W-:Y:S01]  /*f120*/  IMAD R3, R149, 0x60, R150 ;  /* 0x0000006095037824 */ /* 0x001fe200078e0296 */
[----:B------:R-:W-:Y:S01]  /*f130*/  UIMAD.WIDE.U32 UR8, UR4, UR14, URZ ;  /* 0x0000000e040872a5 */ /* 0x000fe2000f8e003f */
[----:B------:R-:W-:Y:S01]  /*f140*/  BSSY B1, `(.L_x_12032) ;  /* 0x0000039000017945 */ /* 0x000fe20003800000 */
[----:B------:R-:W-:Y:S01]  /*f150*/  UIMAD UR7, UR4, UR15, UR7 ;  /* 0x0000000f040772a4 */ /* 0x000fe2000f8e0207 */
[----:B------:R-:W-:Y:S02]  /*f160*/  SHF.R.S32.HI R16, RZ, 0x1f, R145 ;  /* 0x0000001fff107819 */ /* 0x000fe40000011491 */
[----:B------:R-:W-:Y:S01]  /*f170*/  ULDC.64 UR14, c[0x0][0xae8] ;  /* 0x0002ba00000e7ab9 */ /* 0x000fe20000000a00 */
[----:B------:R-:W-:-:S02]  /*f180*/  UIADD3 UR9, UR9, UR7, URZ ;  /* 0x0000000709097290 */ /* 0x000fc4000fffe03f */
        /* <DEDUP_REMOVED lines=17> */
[----:B------:R-:W-:Y:S02]  /*f2a0*/  IMAD R7, R11, R7, R6 ;  /* 0x000000070b077224 */ /* 0x000fe400078e0206 */
[----:B------:R-:W-:-:S02]  /*f2b0*/  IMAD R8, R4, UR10, RZ ;  /* 0x0000000a04087c24 */ /* 0x000fc4000f8e02ff */
[----:B------:R-:W-:Y:S01]  /*f2c0*/  IMAD.U32 R4, RZ, RZ, UR8 ;  /* 0x00000008ff047e24 */ /* 0x000fe2000f8e00ff */
[----:B------:R-:W-:Y:S01]  /*f2d0*/  SHF.R.S32.HI R6, RZ, 0x1f, R7 ;  /* 0x0000001fff067819 */ /* 0x000fe20000011407 */
[----:B------:R-:W-:Y:S01]  /*f2e0*/  IMAD.U32 R5, RZ, RZ, UR4 ;  /* 0x00000004ff057e24 */ /* 0x000fe2000f8e00ff */
[----:B------:R-:W-:Y:S01]  /*f2f0*/  ULDC.64 UR8, c[0x0][0xad8] ;  /* 0x0002b60000087ab9 */ /* 0x000fe20000000a00 */
        /* <DEDUP_REMOVED lines=26> */
[----:B------:R3:W-:Y:S04]  /*f4a0*/  @!P2 ST.E.128 desc[UR8][R8.64], RZ ;  /* 0x000000ff0800a985 */ /* 0x0007e8000c101d08 */
[----:B------:R3:W-:Y:S04]  /*f4b0*/  @!P3 ST.E.128 desc[UR8][R12.64], RZ ;  /* 0x000000ff0c00b985 */ /* 0x0007e8000c101d08 */
[----:B------:R3:W-:Y:S02]  /*f4c0*/  @!P4 ST.E.128 desc[UR8][R14.64], RZ ;  /* 0x000000ff0e00c985 */ /* 0x0007e4000c101d08 */
.L_x_12033:
[----:B------:R-:W-:Y:S05]  /*f4d0*/  BSYNC B1 ;  /* 0x0000000000017941 */ /* 0x000fea0003800000 */
.L_x_12032:
        /* <DEDUP_REMOVED lines=10> */
[-C--:B-1-3--:R-:W-:Y:S02]  /*f580*/  @!P3 LEA R8, P0, R145, R4.reuse, 0x1 ;  /* 0x000000049108b211 */ /* 0x08afe400078008ff */
[----:B------:R-:W-:Y:S02]  /*f590*/  @!P4 LEA R10, P1, R147, R4, 0x1 ;  /* 0x00000004930ac211 */ /* 0x000fe400078208ff */
[----:B0---4-:R-:W-:Y:S01]  /*f5a0*/  @!P2 IMAD.WIDE R6, R23, 0x2, R4 ;  /* 0x000000021706a825 */ /* 0x011fe200078e0204 */
[-C--:B------:R-:W-:Y:S02]  /*f5b0*/  @!P3 LEA.HI.X R9, R145, R5.reuse, R16, 0x1, P0 ;  /* 0x000000059109b211 */ /* 0x080fe400000f0c10 */
[----:B------:R-:W-:Y:S02]  /*f5c0*/  @!P4 LEA.HI.X R11, R147, R5, R157, 0x1, P1 ;  /* 0x00000005930bc211 */ /* 0x000fe400008f0c9d */
[----:B------:R2:W-:Y:S04]  /*f5d0*/  @!P2 ST.E.128 desc[UR8][R6.64], RZ ;  /* 0x000000ff0600a985 */ /* 0x0005e8000c101d08 */
[----:B------:R2:W-:Y:S04]  /*f5e0*/  @!P3 ST.E.128 desc[UR8][R8.64], RZ ;  /* 0x000000ff0800b985 */ /* 0x0005e8000c101d08 */
[----:B------:R2:W-:Y:S02]  /*f5f0*/  @!P4 ST.E.128 desc[UR8][R10.64], RZ ;  /* 0x000000ff0a00c985 */ /* 0x0005e4000c101d08 */
.L_x_12028:
[----:B------:R-:W-:Y:S05]  /*f600*/  BSYNC B0 ;  /* 0x0000000000007941 */ /* 0x000fea0003800000 */
.L_x_12023:
[----:B------:R-:W-:Y:S02]  /*f610*/  ULDC UR4, c[0x0][0xc3c] ;  /* 0x00030f0000047ab9 */ /* 0x000fe40000000800 */
[----:B------:R-:W-:-:S13]  /*f620*/  ISETP.GE.AND P0, PT, R35, UR4, PT ;  /* 0x0000000423007c0c */ /* 0x000fda000bf06270 */
[----:B------:R-:W-:Y:S05]  /*f630*/  @!P0 BRA `(.L_x_12034) ;  /* 0xffffff1800408947 */ /* 0x000fea000383ffff */
[----:B------:R-:W-:Y:S05]  /*f640*/  EXIT ;  /* 0x000000000000794d */ /* 0x000fea0003800000 */
.L_x_11987:
        /* <DEDUP_REMOVED lines=16> */
.L_x_12035:
        /* <DEDUP_REMOVED lines=43> */
.L_x_12041:
        /* <DEDUP_REMOVED lines=13> */
.L_x_12040:
[----:B------:R-:W-:Y:S05]  /*fad0*/  BSYNC B0 ;  /* 0x0000000000007941 */ /* 0x000fea0003800000 */
.L_x_12039:
        /* <DEDUP_REMOVED lines=22> */
.L_x_12037:
        /* <DEDUP_REMOVED lines=22> */
.L_x_12042:
[----:B-1----:R-:W-:Y:S02]  /*fda0*/  IMAD R16, R16, UR5, R9 ;  /* 0x0000000510107c24 */ /* 0x002fe4000f8e0209 */
[----:B0-----:R-:W-:Y:S01]  /*fdb0*/  IMAD.MOV.U32 R11, RZ, RZ, R10 ;  /* 0x000000ffff0b7224 */ /* 0x001fe200078e000a */
[----:B------:R-:W-:Y:S01]  /*fdc0*/  IABS R10, R4 ;  /* 0x00000004000a7213 */ /* 0x000fe20000000000 */
[----:B------:R-:W-:Y:S01]  /*fdd0*/  IMAD.MOV.U32 R2, RZ, RZ, RZ ;  /* 0x000000ffff027224 */ /* 0x000fe200078e00ff */
[----:B------:R-:W-:Y:S01]  /*fde0*/  IADD3 R9, -R16, UR6, RZ ;  /* 0x0000000610097c10 */ /* 0x000fe2000fffe1ff */
[----:B------:R-:W-:Y:S02]  /*fdf0*/  IMAD R11, R11, R8, RZ ;  /* 0x000000080b0b7224 */ /* 0x000fe400078e02ff */
[----:B------:R-:W-:Y:S01]  /*fe00*/  IMAD.MOV R10, RZ, RZ, -R10 ;  /* 0x000000ffff0a7224 */ /* 0x000fe200078e0a0a */
[----:B------:R-:W-:Y:S01]  /*fe10*/  IABS R6, R9 ;  /* 0x0000000900067213 */ /* 0x000fe20000000000 */
        /* <DEDUP_REMOVED lines=51> */
.L_x_12038:
[----:B------:R-:W-:Y:S02]  /*10150*/  IMAD.MOV.U32 R17, RZ, RZ, RZ ;  /* 0x000000ffff117224 */ /* 0x000fe400078e00ff */
[----:B------:R-:W-:Y:S02]  /*10160*/  IMAD.U32 R16, RZ, RZ, UR6 ;  /* 0x00000006ff107e24 */ /* 0x000fe4000f8e00ff */
[----:B------:R-:W-:-:S07]  /*10170*/  IMAD.MOV.U32 R18, RZ, RZ, RZ ;  /* 0x000000ffff127224 */ /* 0x000fce00078e00ff */
.L_x_12043:
[----:B------:R-:W-:-:S13]  /*10180*/  ISETP.NE.AND P0, PT, R5, RZ, PT ;  /* 0x000000ff0500720c */ /* 0x000fda0003f05270 */
[----:B------:R-:W0:Y:S01]  /*10190*/  @!P0 S2R R3, SR_CgaCtaId ;  /* 0x0000000000038919 */ /* 0x000e220000008800 */
[----:B------:R-:W-:-:S04]  /*101a0*/  @!P0 MOV R0, 0x400 ;  /* 0x0000040000008802 */ /* 0x000fc80000000f00 */
[----:B0-----:R-:W-:-:S05]  /*101b0*/  @!P0 LEA R0, R3, R0, 0x18 ;  /* 0x0000000003008211 */ /* 0x001fca00078ec0ff */
[----:B------:R2:W-:Y:S01]  /*101c0*/  @!P0 STS.128 [R0+0x31cd0], R16 ;  /* 0x031cd01000008388 */ /* 0x0005e20000000c00 */
[----:B------:R-:W-:Y:S06]  /*101d0*/  BAR.ARV 0x5, 0x200 ;  /* 0x0148000000007b1d */ /* 0x000fec0000002000 */
.L_x_12036:
[----:B------:R3:W-:Y:S01]  /*101e0*/  STL [R1+0x28], RZ ;  /* 0x000028ff01007387 */ /* 0x0007e20000100800 */
[----:B------:R-:W-:Y:S01]  /*101f0*/  ULDC UR4, c[0x0][0xc3c] ;  /* 0x00030f0000047ab9 */ /* 0x000fe20000000800 */
[----:B------:R-:W-:Y:S01]  /*10200*/  IMAD.MOV.U32 R27, RZ, RZ, 0x1 ;  /* 0x00000001ff1b7424 */ /* 0x000fe200078e00ff */
[----:B-1----:R-:W-:Y:S01]  /*10210*/  ISETP.GE.AND P0, PT, R19, UR4, PT ;  /* 0x0000000413007c0c */ /* 0x002fe2000bf06270 */
[----:B------:R-:W-:-:S12]  /*10220*/  IMAD.MOV.U32 R23, RZ, RZ, RZ ;  /* 0x000000ffff177224 */ /* 0x000fd800078e00ff */
[----:B---3--:R-:W-:Y:S05]  /*10230*/  @P0 BRA `(.L_x_12044) ;  /* 0x0000005400500947 */ /* 0x008fea0003800000 */
[----:B------:R-:W1:Y:S01]  /*10240*/  S2R R6, SR_TID.X ;  /* 0x0000000000067919 */ /* 0x000e620000002100 */
[----:B------:R-:W3:Y:S01]  /*10250*/  S2UR UR5, SR_CgaCtaId ;  /* 0x00000000000579c3 */ /* 0x000ee20000008800 */
[----:B------:R-:W-:Y:S01]  /*10260*/  UMOV UR4, 0x400 ;  /* 0x0000040000047882 */ /* 0x000fe20000000000 */
[----:B------:R-:W-:Y:S01]  /*10270*/  BSSY B8, `(.L_x_12044) ;  /* 0x0000550000087945 */ /* 0x000fe20003800000 */
[----:B------:R4:W-:Y:S01]  /*10280*/  STL [R1+0x28], RZ ;  /* 0x000028ff01007387 */ /* 0x0009e20000100800 */
[----:B------:R-:W-:Y:S01]  /*10290*/  IMAD.MOV.U32 R27, RZ, RZ, 0x1 ;  /* 0x00000001ff1b7424 */ /* 0x000fe200078e00ff */
[----:B------:R-:W-:Y:S01]  /*102a0*/  ULDC UR38, c[0x0][0xc] ;  /* 0x0000030000267ab9 */ /* 0x000fe20000000800 */
[----:B------:R-:W-:Y:S01]  /*102b0*/  IMAD.MOV.U32 R23, RZ, RZ, RZ ;  /* 0x000000ffff177224 */ /* 0x000fe200078e00ff */
[----:B------:R-:W-:Y:S01]  /*102c0*/  ULDC.64 UR36, c[0x0][0x198] ;  /* 0x0000660000247ab9 */ /* 0x000fe20000000a00 */
[----:B---3--:R-:W-:-:S06]  /*102d0*/  ULEA UR4, UR5, UR4, 0x18 ;  /* 0x0000000405047291 */ /* 0x008fcc000f8ec03f */
[----:B------:R-:W-:Y:S01]  /*102e0*/  IMAD.U32 R22, RZ, RZ, UR4 ;  /* 0x00000004ff167e24 */ /* 0x000fe2000f8e00ff */
[C---:B-1----:R-:W-:Y:S01]  /*102f0*/  LOP3.LUT R5, R6.reuse, 0x7f, RZ, 0xc0, !PT ;  /* 0x0000007f06057812 */ /* 0x042fe200078ec0ff */
[----:B--2---:R-:W-:-:S04]  /*10300*/  IMAD.SHL.U32 R0, R6, 0x8, RZ ;  /* 0x0000000806007824 */ /* 0x004fc800078e00ff */
[----:B------:R-:W-:Y:S01]  /*10310*/  IMAD.SHL.U32 R4, R5, 0x8, RZ ;  /* 0x0000000805047824 */ /* 0x000fe200078e00ff */
[C---:B------:R-:W-:Y:S02]  /*10320*/  LOP3.LUT R3, R0.reuse, 0x20, RZ, 0xc0, !PT ;  /* 0x0000002000037812 */ /* 0x040fe400078ec0ff */
[----:B0-----:R-:W-:Y:S02]  /*10330*/  LOP3.LUT R2, R0, 0xd8, RZ, 0xc0, !PT ;  /* 0x000000d800027812 */ /* 0x001fe400078ec0ff */
        /* <DEDUP_REMOVED lines=11> */
.L_x_12148:
[----:B0---4-:R-:W0:Y:S01]  /*103f0*/  LDC.64 R2, c[0x0][0xc88] ;  /* 0x00032200ff027b82 */ /* 0x011e220000000a00 */
        /* <DEDUP_REMOVED lines=21> */
[----:B-1----:R1:W5:Y:S01]  /*10550*/  @P0 LDG.E R0, desc[UR10][R2.64] ;  /* 0x0000000a02000981 */ /* 0x002362000c1e1900 */
[----:B------:R-:W-:Y:S01]  /*10560*/  ISETP.NE.AND.EX P1, PT, RZ, UR5, PT, P1 ;  /* 0x00000005ff007c0c */ /* 0x000fe2000bf25310 */
[----:B------:R-:W-:Y:S01]  /*10570*/  IMAD.MOV.U32 R28, RZ, RZ, RZ ;  /* 0x000000ffff1c7224 */ /* 0x000fe200078e00ff */
[----:B------:R-:W-:Y:S02]  /*10580*/  ISETP.NE.U32.AND P2, PT, RZ, UR8, PT ;  /* 0x00000008ff007c0c */ /* 0x000fe4000bf45070 */
        /* <DEDUP_REMOVED lines=24> */
[----:B---3--:R-:W-:Y:S05]  /*10710*/  @P2 BRA `(.L_x_12045) ;  /* 0x0000000000182947 */ /* 0x008fea0003800000 */
[----:B------:R-:W-:Y:S05]  /*10720*/  @!P1 BRA `(.L_x_12045) ;  /* 0x0000000000149947 */ /* 0x000fea0003800000 */
[----:B------:R-:W-:Y:S02]  /*10730*/  ULDC.64 UR4, c[0x0][0x208] ;  /* 0x0000820000047ab9 */ /* 0x000fe40000000a00 */
[----:B------:R-:W0:Y:S04]  /*10740*/  LDG.E R7, desc[UR4][R2.64] ;  /* 0x0000000402077981 */ /* 0x000e28000c1e1900 */
[----:B------:R-:W0:Y:S02]  /*10750*/  LDG.E R2, desc[UR4][R2.64+0x4] ;  /* 0x0000040402027981 */ /* 0x000e24000c1e1900 */
[----:B0-----:R-:W-:-:S05]  /*10760*/  IMAD.IADD R8, R2, 0x1, -R7 ;  /* 0x0000000102087824 */ /* 0x001fca00078e0a07 */
[----:B------:R1:W-:Y:S02]  /*10770*/  STL [R1+0x14], R8 ;  /* 0x0000140801007387 */ /* 0x0003e40000100800 */
.L_x_12045:
[----:B------:R-:W-:Y:S01]  /*10780*/  ULDC.64 UR4, c[0x0][0xa20] ;  /* 0x0002880000047ab9 */ /* 0x000fe20000000a00 */
[----:B-----5:R-:W-:Y:S01]  /*10790*/  IMAD.IADD R28, R28, 0x1, R0 ;  /* 0x000000011c1c7824 */ /* 0x020fe200078e0200 */
[----:B------:R-:W-:Y:S01]  /*107a0*/  ISETP.NE.U32.AND P1, PT, RZ, UR4, PT ;  /* 0x00000004ff007c0c */ /* 0x000fe2000bf25070 */
[----:B------:R-:W-:-:S03]  /*107b0*/  IMAD.MOV.U32 R26, RZ, RZ, R9 ;  /* 0x000000ffff1a7224 */ /* 0x000fc600078e0009 */
[----:B------:R-:W-:-:S13]  /*107c0*/  ISETP.NE.AND.EX P1, PT, RZ, UR5, PT, P1 ;  /* 0x00000005ff007c0c */ /* 0x000fda000bf25310 */
[----:B------:R-:W-:Y:S05]  /*107d0*/  @!P1 BRA `(.L_x_12046) ;  /* 0x0000000000149947 */ /* 0x000fea0003800000 */
[----:B------:R-:W-:Y:S01]  /*107e0*/  IADD3 R2, P0, R24, UR4, RZ ;  /* 0x0000000418027c10 */ /* 0x000fe2000ff1e0ff */
[----:B------:R-:W-:-:S03]  /*107f0*/  ULDC.64 UR6, c[0x0][0x208] ;  /* 0x0000820000067ab9 */ /* 0x000fc60000000a00 */
[----:B------:R-:W-:-:S05]  /*10800*/  IADD3.X R3, R25, UR5, RZ, P0, !PT ;  /* 0x0000000519037c10 */ /* 0x000fca00087fe4ff */
[----:B------:R2:W5:Y:S01]  /*10810*/  LDG.E R6, desc[UR6][R2.64] ;  /* 0x0000000602067981 */ /* 0x000562000c1e1900 */
[----:B------:R-:W-:Y:S05]  /*10820*/  BRA `(.L_x_12047) ;  /* 0x0000000000147947 */ /* 0x000fea0003800000 */
.L_x_12046:
[----:B------:R-:W-:Y:S05]  /*10830*/  @!P0 BRA `(.L_x_12047) ;  /* 0x0000000000108947 */ /* 0x000fea0003800000 */
[----:B------:R-:W-:Y:S02]  /*10840*/  ULDC.64 UR4, c[0x0][0x208] ;  /* 0x0000820000047ab9 */ /* 0x000fe40000000a00 */
[----:B------:R-:W2:Y:S04]  /*10850*/  LDG.E R6, desc[UR4][R4.64] ;  /* 0x0000000404067981 */ /* 0x000ea8000c1e1900 */
[----:B------:R-:W2:Y:S02]  /*10860*/  LDG.E R4, desc[UR4][R4.64+0x4] ;  /* 0x0000040404047981 */ /* 0x000ea4000c1e1900 */
[----:B--2---:R-:W-:-:S07]  /*10870*/  IMAD.IADD R6, R4, 0x1, -R6 ;  /* 0x0000000104067824 */ /* 0x004fce00078e0a06 */
.L_x_12047:
[----:B-----5:R-:W-:Y:S01]  /*10880*/  IMAD.IADD R6, R6, 0x1, -R0 ;  /* 0x0000000106067824 */ /* 0x020fe200078e0a00 */
[----:B------:R-:W-:Y:S01]  /*10890*/  BSSY B7, `(.L_x_12048) ;  /* 0x0000428000077945 */ /* 0x000fe20003800000 */
[----:B------:R-:W3:Y:S01]  /*108a0*/  LDC R0, c[0x0][0x448] ;  /* 0x00011200ff007b82 */ /* 0x000ee20000000800 */
[----:B--2---:R-:W-:-:S04]  /*108b0*/  IMAD R2, R17, 0xc0, RZ ;  /* 0x000000c011027824 */ /* 0x004fc800078e02ff */
[----:B------:R-:W-:Y:S01]  /*108c0*/  VIADD R2, R2, 0xbf ;  /* 0x000000bf02027836 */ /* 0x000fe20000000000 */
[----:B---3--:R-:W-:-:S13]  /*108d0*/  ISETP.NE.AND P0, PT, R0, 0x1, PT ;  /* 0x000000010000780c */ /* 0x008fda0003f05270 */
[----:B------:R-:W2:Y:S08]  /*108e0*/  @P0 LDC R3, c[0x0][0x44c] ;  /* 0x00011300ff030b82 */ /* 0x000eb00000000800 */
[----:B------:R-:W3:Y:S01]  /*108f0*/  @P0 LDC R0, c[0x0][0x450] ;  /* 0x00011400ff000b82 */ /* 0x000ee20000000800 */
[----:B--2---:R-:W-:-:S05]  /*10900*/  @P0 IMAD.HI.U32 R3, R2, R3, RZ ;  /* 0x0000000302030227 */ /* 0x004fca00078e00ff */
[----:B---3--:R-:W-:Y:S01]  /*10910*/  @P0 SHF.R.U32.HI R2, RZ, R0, R3 ;  /* 0x00000000ff020219 */ /* 0x008fe20000011603 */
        /* <DEDUP_REMOVED lines=31> */
.L_x_12049:
        /* <DEDUP_REMOVED lines=15> */
[----:B01----:R-:W-:Y:S02]  /*10c00*/  IMAD.MOV.U32 R8, RZ, RZ, 0x70 ;  /* 0x00000070ff087424 */ /* 0x003fe400078e00ff */
[----:B------:R-:W-:Y:S02]  /*10c10*/  IMAD.MOV.U32 R12, RZ, RZ, 0x1 ;  /* 0x00000001ff0c7424 */ /* 0x000fe400078e00ff */
[----:B------:R-:W-:-:S07]  /*10c20*/  IMAD.MOV.U32 R13, RZ, RZ, RZ ;  /* 0x000000ffff0d7224 */ /* 0x000fce00078e00ff */
[----:B------:R-:W-:-:S07]  /*10c30*/  LEPC R20, `(.L_x_12052) ;  /* 0x000000001014794e */ /* 0x000fce0000000000 */
[----:B--2---:R-:W-:Y:S05]  /*10c40*/  CALL.ABS.NOINC R2 ;  /* 0x0000000002007343 */ /* 0x004fea0003c00000 */
.L_x_12052:
[----:B------:R-:W-:Y:S05]  /*10c50*/  BSYNC B6 ;  /* 0x0000000000067941 */ /* 0x000fea0003800000 */
.L_x_12051:
        /* <DEDUP_REMOVED lines=15> */
[----:B01----:R-:W-:Y:S02]  /*10d50*/  IMAD.MOV.U32 R8, RZ, RZ, 0x70 ;  /* 0x00000070ff087424 */ /* 0x003fe400078e00ff */
[----:B------:R-:W-:Y:S02]  /*10d60*/  IMAD.MOV.U32 R12, RZ, RZ, 0x1 ;  /* 0x00000001ff0c7424 */ /* 0x000fe400078e00ff */
[----:B--2---:R-:W-:-:S07]  /*10d70*/  IMAD.MOV.U32 R13, RZ, RZ, RZ ;  /* 0x000000ffff0d7224 */ /* 0x004fce00078e00ff */
[----:B------:R-:W-:-:S07]  /*10d80*/  LEPC R20, `(.L_x_12055) ;  /* 0x000000001014794e */ /* 0x000fce0000000000 */
[----:B---3--:R-:W-:Y:S05]  /*10d90*/  CALL.ABS.NOINC R2 ;  /* 0x0000000002007343 */ /* 0x008fea0003c00000 */
.L_x_12055:
        /* <DEDUP_REMOVED lines=15> */
.L_x_12054:
[----:B------:R-:W-:Y:S05]  /*10e90*/  BSYNC B6 ;  /* 0x0000000000067941 */ /* 0x000fea0003800000 */
.L_x_12053:
[----:B------:R-:W-:Y:S01]  /*10ea0*/  ULDC.64 UR4, c[0x0][0x9f8] ;  /* 0x00027e0000047ab9 */ /* 0x000fe20000000a00 */
[----:B------:R-:W-:Y:S01]  /*10eb0*/  ULDC.64 UR6, c[0x0][0x208] ;  /* 0x0000820000067ab9 */ /* 0x000fe20000000a00 */
[----:B------:R-:W-:Y:S01]  /*10ec0*/  ISETP.NE.U32.AND P0, PT, RZ, UR4, PT ;  /* 0x00000004ff007c0c */ /* 0x000fe2000bf05070 */
[----:B------:R-:W2:Y:S01]  /*10ed0*/  LDL R20, [R1+0xc] ;  /* 0x00000c0001147983 */ /* 0x000ea20000100800 */
[----:B------:R-:W3:Y:S02]  /*10ee0*/  LDC.64 R2, c[0x0][0x418] ;  /* 0x00010600ff027b82 */ /* 0x000ee40000000a00 */
[----:B------:R-:W-:-:S13]  /*10ef0*/  ISETP.NE.AND.EX P0, PT, RZ, UR5, PT, P0 ;  /* 0x00000005ff007c0c */ /* 0x000fda000bf05300 */
[----:B------:R-:W-:-:S04]  /*10f00*/  @P0 IADD3 R24, P1, R24, UR4, RZ ;  /* 0x0000000418180c10 */ /* 0x000fc8000ff3e0ff */
[----:B------:R-:W-:Y:S01]  /*10f10*/  @P0 IADD3.X R25, R25, UR5, RZ, P1, !PT ;  /* 0x0000000519190c10 */ /* 0x000fe20008ffe4ff */
[----:B------:R-:W-:-:S04]  /*10f20*/  ULDC.64 UR4, c[0x0][0xa08] ;  /* 0x0002820000047ab9 */ /* 0x000fc80000000a00 */
[----:B------:R2:W4:Y:S01]  /*10f30*/  @P0 LDG.E R26, desc[UR6][R24.64] ;  /* 0x00000006181a0981 */ /* 0x000522000c1e1900 */
[----:B---3--:R-:W-:Y:S01]  /*10f40*/  LOP3.LUT P0, RZ, R2, UR4, RZ, 0xfc, !PT ;  /* 0x0000000402ff7c12 */ /* 0x008fe2000f80fcff */
[----:B------:R-:W-:-:S03]  /*10f50*/  UMOV UR4, 0xffffffff ;  /* 0xffffffff00047882 */ /* 0x000fc60000000000 */
[----:B------:R-:W-:Y:S01]  /*10f60*/  LOP3.LUT P0, RZ, R3, UR5, RZ, 0xfc, P0 ;  /* 0x0000000503ff7c12 */ /* 0x000fe2000800fcff */
[----:B--2---:R-:W-:Y:S01]  /*10f70*/  VIADD R25, R20, 0xffffffff ;  /* 0xffffffff14197836 */ /* 0x004fe20000000000 */
[----:B----4-:R-:W-:Y:S02]  /*10f80*/  SHF.R.S32.HI R29, RZ, 0x1f, R26 ;  /* 0x0000001fff1d7819 */ /* 0x010fe4000001141a */
[----:B------:R-:W-:Y:S01]  /*10f90*/  SEL R24, R26, RZ, !P0 ;  /* 0x000000ff1a187207 */ /* 0x000fe20004000000 */
[----:B------:R-:W-:Y:S08]  /*10fa0*/  BRA.DIV UR4, `(.L_x_12056) ;  /* 0x0000004e04887947 */ /* 0x000ff0000b800000 */
[----:B------:R-:W2:Y:S02]  /*10fb0*/  S2R R0, SR_TID.X ;  /* 0x0000000000007919 */ /* 0x000ea40000002100 */
[----:B--2---:R-:W-:-:S04]  /*10fc0*/  SHF.R.U32.HI R0, RZ, 0x5, R0 ;  /* 0x00000005ff007819 */ /* 0x004fc80000011600 */
[----:B------:R-:W-:-:S05]  /*10fd0*/  LOP3.LUT R0, R0, 0x3, RZ, 0xc0, !PT ;  /* 0x0000000300007812 */ /* 0x000fca00078ec0ff */
[----:B------:R2:W3:Y:S02]  /*10fe0*/  SHFL.IDX PT, R14, R0, RZ, 0x1f ;  /* 0x00001fff000e7589 */ /* 0x0004e400000e0000 */
.L_x_12164:
[----:B------:R-:W-:Y:S02]  /*10ff0*/  PLOP3.LUT P1, PT, PT, PT, PT, 0x8, 0x0 ;  /* 0x000000000000781c */ /* 0x000fe40003f2e170 */
[----:B---3--:R-:W-:Y:S02]  /*11000*/  ISETP.NE.AND P0, PT, R14, RZ, PT ;  /* 0x000000ff0e00720c */ /* 0x008fe40003f05270 */
[----:B--2---:R-:W-:-:S05]  /*11010*/  P2R R0, PR, RZ, 0x2 ;  /* 0x00000002ff007803 */ /* 0x004fca0000000000 */
[----:B------:R2:W-:Y:S06]  /*11020*/  STL [R1], R0 ;  /* 0x0000000001007387 */ /* 0x0005ec0000100800 */
[----:B------:R-:W-:Y:S05]  /*11030*/  @P0 BRA `(.L_x_12057) ;  /* 0x00000004001c0947 */ /* 0x000fea0003800000 */
[----:B------:R-:W-:-:S03]  /*11040*/  UMOV UR4, 0xffffffff ;  /* 0xffffffff00047882 */ /* 0x000fc60000000000 */
[----:B------:R-:W-:Y:S05]  /*11050*/  BRA.DIV UR4, `(.L_x_12058) ;  /* 0x0000004e04907947 */ /* 0x000fea000b800000 */
[----:B------:R-:W-:-:S13]  /*11060*/  ELECT P6, URZ, PT ;  /* 0x00000000003f782f */ /* 0x000fda00038c0000 */
.L_x_12167:
[----:B------:R-:W-:Y:S05]  /*11070*/  @!P6 BRA `(.L_x_12057) ;  /* 0x00000004000ce947 */ /* 0x000fea0003800000 */
[----:B------:R-:W-:-:S04]  /*11080*/  ISETP.NE.U32.AND P0, PT, R2, RZ, PT ;  /* 0x000000ff0200720c */ /* 0x000fc80003f05070 */
[----:B------:R-:W-:-:S13]  /*11090*/  ISETP.NE.AND.EX P0, PT, R3, RZ, PT, P0 ;  /* 0x000000ff0300720c */ /* 0x000fda0003f05300 */
[----:B------:R-:W-:Y:S05]  /*110a0*/  @!P0 BRA `(.L_x_12059) ;  /* 0x0000000000488947 */ /* 0x000fea0003800000 */
[----:B------:R-:W3:Y:S01]  /*110b0*/  LDC R6, c[0x0][0x43c] ;  /* 0x00010f00ff067b82 */ /* 0x000ee20000000800 */
[----:B------:R-:W-:Y:S01]  /*110c0*/  ULDC.64 UR4, c[0x0][0x428] ;  /* 0x00010a0000047ab9 */ /* 0x000fe20000000a00 */
[----:B------:R-:W-:Y:S01]  /*110d0*/  ULDC.64 UR6, c[0x0][0x208] ;  /* 0x0000820000067ab9 */ /* 0x000fe20000000a00 */
[----:B---3--:R-:W-:-:S13]  /*110e0*/  ISETP.NE.AND P0, PT, R6, 0x1, PT ;  /* 0x000000010600780c */ /* 0x008fda0003f05270 */
[----:B------:R-:W2:Y:S02]  /*110f0*/  @P0 LDC.64 R4, c[0x0][0x440] ;  /* 0x00011000ff040b82 */ /* 0x000ea40000000a00 */
[----:B--2---:R-:W-:-:S04]  /*11100*/  @P0 IMAD.HI.U32 R0, R25, R4, RZ ;  /* 0x0000000419000227 */ /* 0x004fc800078e00ff */
        /* <DEDUP_REMOVED lines=12> */
.L_x_12059:
[----:B--2---:R-:W-:Y:S01]  /*111d0*/  IMAD R0, R23, 0x8, R22 ;  /* 0x0000000817007824 */ /* 0x004fe200078e0216 */
[----:B---3--:R-:W-:-:S04]  /*111e0*/  SHF.L.U32 R2, R27, 0x1f, RZ ;  /* 0x0000001f1b027819 */ /* 0x008fc800000006ff */
[----:B------:R-:W2:Y:S02]  /*111f0*/  SYNCS.PHASECHK.TRANS64.TRYWAIT P0, [R0+URZ+0x31c40], R2 ;  /* 0x031c4002000075a7 */ /* 0x000ea4000800017f */
[----:B--2---:R-:W-:Y:S05]  /*11200*/  @!P0 BRA `(.L_x_12060) ;  /* 0x0000004c00448947 */ /* 0x004fea0003800000 */
.L_x_12168:
        /* <DEDUP_REMOVED lines=11> */
.L_x_12061:
[----:B------:R-:W-:Y:S01]  /*112c0*/  R2UR UR9, R0 ;  /* 0x00000000000972ca */ /* 0x000fe200000e0000 */
[----:B--2---:R-:W-:Y:S01]  /*112d0*/  IMAD R0, R23, 0x6c00, R22 ;  /* 0x00006c0017007824 */ /* 0x004fe200078e0216 */
        /* <DEDUP_REMOVED lines=11> */
[----:B------:R-:W-:-:S03]  /*11390*/  UIADD3 UR9, UR9, 0x31c30, URZ ;  /* 0x00031c3009097890 */ /* 0x000fc6000fffe03f */
[----:B------:R-:W-:Y:S01]  /*113a0*/  P2R R0, PR, RZ, 0x1 ;  /* 0x00000001ff007803 */ /* 0x000fe20000000000 */
[----:B------:R-:W-:Y:S02]  /*113b0*/  UIMAD UR11, UR11, 0x90, UR5 ;  /* 0x000000900b0b78a4 */ /* 0x000fe4000f8e0205 */
[----:B------:R-:W-:Y:S02]  /*113c0*/  UIADD3 UR14, UR8, 0x16a00, URZ ;  /* 0x00016a00080e7890 */ /* 0x000fe4000fffe03f */
[----:B------:R-:W-:Y:S01]  /*113d0*/  UIADD3.X UR5, URZ, UR37, URZ, UP0, !UPT ;  /* 0x000000253f057290 */ /* 0x000fe200087fe43f */
[----:B------:R3:W-:Y:S01]  /*113e0*/  STL [R1], R0 ;  /* 0x0000000001007387 */ /* 0x0007e20000100800 */
        /* <DEDUP_REMOVED lines=12> */
.L_x_12057:
[----:B------:R-:W3:Y:S04]  /*114b0*/  LDL.LU R4, [R1+0x10] ;  /* 0x0000100001047983 */ /* 0x000ee80000300800 */
[----:B------:R-:W4:Y:S04]  /*114c0*/  LDL.LU R6, [R1+0x8] ;  /* 0x0000080001067983 */ /* 0x000f280000300800 */
[----:B------:R-:W5:Y:S01]  /*114d0*/  LDL.LU R3, [R1+0x18] ;  /* 0x0000180001037983 */ /* 0x000f620000300800 */
        /* <DEDUP_REMOVED lines=39> */
.L_x_12063:
[----:B------:R-:W-:Y:S05]  /*11750*/  BSYNC B6 ;  /* 0x0000000000067941 */ /* 0x000fea0003800000 */
.L_x_12062:
[----:B---3--:R-:W2:Y:S01]  /*11760*/  LDL.LU R0, [R1+0x10] ;  /* 0x0000100001007983 */ /* 0x008ea20000300800 */
[----:B------:R-:W3:Y:S01]  /*11770*/  LDC R9, c[0x0][0x448] ;  /* 0x00011200ff097b82 */ /* 0x000ee20000000800 */
[----:B------:R-:W-:Y:S01]  /*11780*/  ULDC.64 UR4, c[0x0][0x2d8] ;  /* 0x0000b60000047ab9 */ /* 0x000fe20000000a00 */
[----:B------:R-:W-:Y:S01]  /*11790*/  ULDC.64 UR6, c[0x0][0x2c8] ;  /* 0x0000b20000067ab9 */ /* 0x000fe20000000a00 */
[----:B------:R-:W2:Y:S01]  /*117a0*/  LDL.LU.64 R2, [R1+0x20] ;  /* 0x0000200001027983 */ /* 0x000ea20000300a00 */
[----:B------:R-:W-:-:S03]  /*117b0*/  ULDC.64 UR8, c[0x0][0x280] ;  /* 0x0000a00000087ab9 */ /* 0x000fc60000000a00 */
[----:B------:R-:W4:Y:S04]  /*117c0*/  LDL.LU R20, [R1+0x18] ;  /* 0x0000180001147983 */ /* 0x000f280000300800 */
[----:B------:R-:W4:Y:S04]  /*117d0*/  LDL.LU R21, [R1+0x2c] ;  /* 0x00002c0001157983 */ /* 0x000f280000300800 */
[----:B------:R-:W4:Y:S01]  /*117e0*/  LDL.LU R4, [R1+0x8] ;  /* 0x0000080001047983 */ /* 0x000f220000300800 */
[----:B------:R-:W4:Y:S01]  /*117f0*/  S2R R10, SR_TID.X ;  /* 0x00000000000a7919 */ /* 0x000f220000002100 */
[----:B------:R-:W4:Y:S01]  /*11800*/  S2R R11, SR_TID.X ;  /* 0x00000000000b7919 */ /* 0x000f220000002100 */
[----:B---3--:R-:W-:-:S13]  /*11810*/  ISETP.NE.AND P1, PT, R9, 0x1, PT ;  /* 0x000000010900780c */ /* 0x008fda0003f25270 */
[----:B------:R-:W3:Y:S08]  /*11820*/  @P1 LDC R5, c[0x0][0x450] ;  /* 0x00011400ff051b82 */ /* 0x000ef00000000800 */
[----:B01----:R-:W0:Y:S01]  /*11830*/  @P1 LDC R8, c[0x0][0x44c] ;  /* 0x00011300ff081b82 */ /* 0x003e220000000800 */
[----:B--2---:R-:W-:Y:S02]  /*11840*/  IMAD.MOV.U32 R3, RZ, RZ, R0 ;  /* 0x000000ffff037224 */ /* 0x004fe400078e0000 */
[----:B----4-:R-:W-:-:S02]  /*11850*/  IMAD R0, R20, UR4, RZ ;  /* 0x0000000414007c24 */ /* 0x010fc4000f8e02ff */
[C---:B------:R-:W-:Y:S01]  /*11860*/  IMAD.WIDE.U32 R2, R18.reuse, UR4, R2 ;  /* 0x0000000412027c25 */ /* 0x040fe2000f8e0002 */
[----:B------:R-:W1:Y:S03]  /*11870*/  S2R R20, SR_TID.X ;  /* 0x0000000000147919 */ /* 0x000e660000002100 */
[----:B------:R-:W-:Y:S01]  /*11880*/  IMAD R0, R18, UR5, R0 ;  /* 0x0000000512007c24 */ /* 0x000fe2000f8e0200 */
[----:B------:R-:W-:-:S03]  /*11890*/  ULDC.64 UR4, c[0x0][0x2e0] ;  /* 0x0000b80000047ab9 */ /* 0x000fc60000000a00 */
[----:B------:R-:W-:Y:S02]  /*118a0*/  IMAD.IADD R3, R3, 0x1, R0 ;  /* 0x0000000103037824 */ /* 0x000fe400078e0200 */
[----:B------:R-:W-:Y:S02]  /*118b0*/  IMAD R0, R21, UR4, RZ ;  /* 0x0000000415007c24 */ /* 0x000fe4000f8e02ff */
[----:B------:R-:W2:Y:S01]  /*118c0*/  S2R R21, SR_TID.X ;  /* 0x0000000000157919 */ /* 0x000ea20000002100 */
[----:B------:R-:W-:-:S04]  /*118d0*/  IMAD.WIDE.U32 R2, R4, UR4, R2 ;  /* 0x0000000404027c25 */ /* 0x000fc8000f8e0002 */
[----:B------:R-:W-:Y:S01]  /*118e0*/  IMAD R0, R4, UR5, R0 ;  /* 0x0000000504007c24 */ /* 0x000fe2000f8e0200 */
[----:B------:R-:W-:Y:S01]  /*118f0*/  ULDC.64 UR4, c[0x0][0x2d0] ;  /* 0x0000b40000047ab9 */ /* 0x000fe20000000a00 */
[----:B------:R-:W4:Y:S02]  /*11900*/  @P1 LDC R4, c[0x0][0x44c] ;  /* 0x00011300ff041b82 */ /* 0x000f240000000800 */
[----:B------:R-:W-:Y:S01]  /*11910*/  IMAD.IADD R3, R3, 0x1, R0 ;  /* 0x0000000103037824 */ /* 0x000fe200078e0200 */
[----:B-1----:R-:W-:-:S04]  /*11920*/  LOP3.LUT R20, R20, 0x7f, RZ, 0xc0, !PT ;  /* 0x0000007f14147812 */ /* 0x002fc800078ec0ff */
[----:B------:R-:W-:Y:S01]  /*11930*/  SHF.R.U32.HI R20, RZ, 0x2, R20 ;  /* 0x00000002ff147819 */ /* 0x000fe20000011614 */
[----:B--2---:R-:W-:Y:S02]  /*11940*/  IMAD.SHL.U32 R6, R21, 0x20, RZ ;  /* 0x0000002015067824 */ /* 0x004fe400078e00ff */
[----:B------:R-:W-:-:S03]  /*11950*/  IMAD.SHL.U32 R21, R10, 0x8, RZ ;  /* 0x000000080a157824 */ /* 0x000fc600078e00ff */
[----:B------:R-:W-:Y:S01]  /*11960*/  LOP3.LUT R6, R20, 0x60, R6, 0xf8, !PT ;  /* 0x0000006014067812 */ /* 0x000fe200078ef806 */
[----:B------:R-:W-:Y:S01]  /*11970*/  IMAD.SHL.U32 R20, R11, 0x8, RZ ;  /* 0x000000080b147824 */ /* 0x000fe200078e00ff */
[----:B------:R-:W-:-:S03]  /*11980*/  LOP3.LUT R21, R21, 0x18, RZ, 0xc0, !PT ;  /* 0x0000001815157812 */ /* 0x000fc600078ec0ff */
[----:B------:R-:W-:Y:S01]  /*11990*/  IMAD R6, R17, 0xc0, R6 ;  /* 0x000000c011067824 */ /* 0x000fe200078e0206 */
[C---:B------:R-:W-:Y:S02]  /*119a0*/  LOP3.LUT R10, R21.reuse, 0x40, RZ, 0xfc, !PT ;  /* 0x00000040150a7812 */ /* 0x040fe400078efcff */
[----:B------:R-:W-:Y:S01]  /*119b0*/  LOP3.LUT R20, R20, 0x18, RZ, 0xc0, !PT ;  /* 0x0000001814147812 */ /* 0x000fe200078ec0ff */
[----:B----4-:R-:W-:Y:S01]  /*119c0*/  @P1 IMAD.HI.U32 R0, R6, R4, RZ ;  /* 0x0000000406001227 */ /* 0x010fe200078e00ff */
[----:B------:R-:W-:-:S03]  /*119d0*/  LOP3.LUT R12, R21, 0x20, RZ, 0xfc, !PT ;  /* 0x00000020150c7812 */ /* 0x000fc600078efcff */
[----:B------:R-:W-:Y:S01]  /*119e0*/  IMAD.MOV.U32 R4, RZ, RZ, R6 ;  /* 0x000000ffff047224 */ /* 0x000fe200078e0006 */
[----:B---3--:R-:W-:-:S04]  /*119f0*/  @P1 SHF.R.U32.HI R4, RZ, R5, R0 ;  /* 0x00000005ff041219 */ /* 0x008fc80000011600 */
        /* <DEDUP_REMOVED lines=15> */
[----:B0-----:R-:W-:Y:S01]  /*11af0*/  @P1 IMAD.HI.U32 R8, R7, R8, RZ ;  /* 0x0000000807081227 */ /* 0x001fe200078e00ff */
        /* <DEDUP_REMOVED lines=87> */
.L_x_12181:
[----:B------:R-:W-:Y:S01]  /*12070*/  VIADD R0, R17, 0xa0 ;  /* 0x000000a011007836 */ /* 0x000fe20000000000 */
[----:B------:R-:W-:-:S04]  /*12080*/  ULDC.64 UR4, c[0x0][0x208] ;  /* 0x0000820000047ab9 */ /* 0x000fc80000000a00 */
[----:B------:R-:W-:Y:S01]  /*12090*/  ISETP.GE.AND P3, PT, R0, R5, PT ;  /* 0x000000050000720c */ /* 0x000fe20003f66270 */
[----:B------:R-:W-:-:S12]  /*120a0*/  VIADD R0, R22, 0x31c00 ;  /* 0x00031c0016007836 */ /* 0x000fd80000000000 */
        /* <DEDUP_REMOVED lines=10> */
.L_x_12065:
        /* <DEDUP_REMOVED lines=8> */
[----:B------:R-:W-:Y:S01]  /*121d0*/  LEA.HI R2, R3, R3, RZ, 0x1 ;  /* 0x0000000303027211 */ /* 0x000fe200078f08ff */
[----:B------:R0:W-:Y:S03]  /*121e0*/  STL [R1+0x28], R3 ;  /* 0x0000280301007387 */ /* 0x0001e60000100800 */
[----:B------:R-:W-:-:S05]  /*121f0*/  LOP3.LUT R2, R2, 0xfffffffe, RZ, 0xc0, !PT ;  /* 0xfffffffe02027812 */ /* 0x000fca00078ec0ff */
[----:B------:R-:W-:-:S05]  /*12200*/  IMAD.IADD R2, R3, 0x1, -R2 ;  /* 0x0000000103027824 */ /* 0x000fca00078e0a02 */
[----:B0-----:R-:W-:Y:S01]  /*12210*/  SHF.L.U32 R3, R2, 0x1f, RZ ;  /* 0x0000001f02037819 */ /* 0x001fe200000006ff */
[----:B------:R-:W-:Y:S01]  /*12220*/  NOP ;  /* 0x0000000000007918 */ /* 0x000fe20000000000 */
[----:B------:R-:W2:Y:S01]  /*12230*/  LDL R4, [R1+0xc] ;  /* 0x00000c0001047983 */ /* 0x000ea20000100800 */
[----:B------:R0:W-:Y:S01]  /*12240*/  SYNCS.ARRIVE.TRANS64.A1T0 RZ, [R22+URZ+0x31c00], RZ ;  /* 0x031c00ff16ff79a7 */ /* 0x0001e2000810003f */
[----:B------:R-:W-:Y:S01]  /*12250*/  BSSY B0, `(.L_x_12066) ;  /* 0x0000004000007945 */ /* 0x000fe20003800000 */
[----:B------:R-:W1:Y:S01]  /*12260*/  SYNCS.PHASECHK.TRANS64.TRYWAIT P0, [R22+URZ+0x31c20], R3 ;  /* 0x031c2003160075a7 */ /* 0x000e62000800017f */
[----:B--2---:R-:W-:Y:S02]  /*12270*/  ISETP.GE.AND P1, PT, R4, 0x2, PT ;  /* 0x000000020400780c */ /* 0x004fe40003f26270 */
[----:B01----:R-:W-:Y:S11]  /*12280*/  @!P0 BRA `(.L_x_12067) ;  /* 0x0000004400588947 */ /* 0x003ff60003800000 */
.L_x_12182:
[----:B------:R-:W-:Y:S05]  /*12290*/  BSYNC B0 ;  /* 0x0000000000007941 */ /* 0x000fea0003800000 */
.L_x_12066:
[----:B------:R-:W-:Y:S04]  /*122a0*/  BSSY B0, `(.L_x_12068) ;  /* 0x0000226000007945 */ /* 0x000fe80003800000 */
[----:B------:R-:W-:Y:S05]  /*122b0*/  @!P1 BRA `(.L_x_12069) ;  /* 0x0000002000909947 */ /* 0x000fea0003800000 */
[----:B------:R-:W2:Y:S01]  /*122c0*/  LDL R4, [R1+0xc] ;  /* 0x00000c0001047983 */ /* 0x000ea20000100800 */
[----:B------:R-:W-:Y:S01]  /*122d0*/  BSSY B2, `(.L_x_12070) ;  /* 0x00000bc000027945 */ /* 0x000fe20003800000 */
[C---:B--2---:R-:W-:Y:S01]  /*122e0*/  LOP3.LUT R2, R4.reuse, 0x1, RZ, 0xc0, !PT ;  /* 0x0000000104027812 */ /* 0x044fe200078ec0ff */
[----:B------:R-:W-:-:S03]  /*122f0*/  VIADD R7, R4, 0xfffffffe ;  /* 0xfffffffe04077836 */ /* 0x000fc60000000000 */
[----:B------:R-:W-:Y:S01]  /*12300*/  ISETP.NE.U32.AND P0, PT, R2, 0x1, PT ;  /* 0x000000010200780c */ /* 0x000fe20003f05070 */
[----:B------:R-:W-:-:S12]  /*12310*/  IMAD.MOV.U32 R6, RZ, RZ, R7 ;  /* 0x000000ffff067224 */ /* 0x000fd800078e0007 */
[----:B------:R-:W-:Y:S05]  /*12320*/  @!P0 BRA `(.L_x_12071) ;  /* 0x0000000800d88947 */ /* 0x000fea0003800000 */
[----:B------:R-:W2:Y:S01]  /*12330*/  LDL R4, [R1] ;  /* 0x0000000001047983 */ /* 0x000ea20000100800 */
[----:B------:R-:W-:Y:S01]  /*12340*/  VIADD R8, R23, 0x1 ;  /* 0x0000000117087836 */ /* 0x000fe20000000000 */
[----:B------:R-:W-:Y:S04]  /*12350*/  BSSY B1, `(.L_x_12072) ;  /* 0x00000af000017945 */ /* 0x000fe80003800000 */
[----:B------:R-:W-:-:S04]  /*12360*/  ISETP.NE.AND P0, PT, R8, 0x2, PT ;  /* 0x000000020800780c */ /* 0x000fc80003f05270 */
[----:B------:R-:W-:Y:S02]  /*12370*/  SEL R2, RZ, 0x1, P0 ;  /* 0x00000001ff027807 */ /* 0x000fe40000000000 */
[----:B------:R-:W-:Y:S02]  /*12380*/  SEL R8, R8, RZ, P0 ;  /* 0x000000ff08087207 */ /* 0x000fe40000000000 */
[----:B------:R-:W-:Y:S02]  /*12390*/  LOP3.LUT R9, R27, R2, RZ, 0x3c, !PT ;  /* 0x000000021b097212 */ /* 0x000fe400078e3cff */
[----:B--2---:R-:W-:-:S13]  /*123a0*/  ISETP.NE.AND P2, PT, R4, RZ, PT ;  /* 0x000000ff0400720c */ /* 0x004fda0003f45270 */
[----:B------:R-:W-:Y:S05]  /*123b0*/  @!P2 BRA `(.L_x_12073) ;  /* 0x0000000800a0a947 */ /* 0x000fea0003800000 */
[----:B------:R-:W-:Y:S01]  /*123c0*/  ULDC.64 UR4, c[0x0][0x418] ;  /* 0x0001060000047ab9 */ /* 0x000fe20000000a00 */
[----:B------:R-:W-:Y:S01]  /*123d0*/  IMAD.MOV.U32 R5, RZ, RZ, R24 ;  /* 0x000000ffff057224 */ /* 0x000fe200078e0018 */
[----:B------:R-:W-:Y:S01]  /*123e0*/  ISETP.NE.U32.AND P0, PT, RZ, UR4, PT ;  /* 0x00000004ff007c0c */ /* 0x000fe2000bf05070 */
[----:B------:R-:W-:-:S03]  /*123f0*/  IMAD.MOV.U32 R6, RZ, RZ, R7 ;  /* 0x000000ffff067224 */ /* 0x000fc600078e0007 */
[----:B------:R-:W-:-:S13]  /*12400*/  ISETP.NE.AND.EX P0, PT, RZ, UR5, PT, P0 ;  /* 0x00000005ff007c0c */ /* 0x000fda000bf05300 */
        /* <DEDUP_REMOVED lines=19> */
.L_x_12074:
[----:B0-----:R-:W-:Y:S01]  /*12540*/  IMAD R3, R8, 0x8, R22 ;  /* 0x0000000808037824 */ /* 0x001fe200078e0216 */
[----:B------:R-:W-:Y:S01]  /*12550*/  SHF.L.U32 R2, R9, 0x1f, RZ ;  /* 0x0000001f09027819 */ /* 0x000fe200000006ff */
[----:B------:R-:W-:Y:S03]  /*12560*/  BSSY B3, `(.L_x_12075) ;  /* 0x0000003000037945 */ /* 0x000fe60003800000 */
[----:B------:R-:W0:Y:S02]  /*12570*/  SYNCS.PHASECHK.TRANS64.TRYWAIT P0, [R3+URZ+0x31c40], R2 ;  /* 0x031c4002030075a7 */ /* 0x000e24000800017f */
[----:B0-----:R-:W-:Y:S05]  /*12580*/  @!P0 BRA `(.L_x_12076) ;  /* 0x0000004000ac8947 */ /* 0x001fea0003800000 */
.L_x_12183:
[----:B------:R-:W-:Y:S05]  /*12590*/  BSYNC B3 ;  /* 0x0000000000037941 */ /* 0x000fea0003800000 */
.L_x_12075:
        /* <DEDUP_REMOVED lines=12> */
.L_x_12078:
[----:B------:R-:W-:Y:S05]  /*12660*/  BSYNC B3 ;  /* 0x0000000000037941 */ /* 0x000fea0003800000 */
.L_x_12077:
        /* <DEDUP_REMOVED lines=11> */
.L_x_12079:
        /* <DEDUP_REMOVED lines=16> */
.L_x_12080:
        /* <DEDUP_REMOVED lines=16> */
.L_x_12081:
        /* <DEDUP_REMOVED lines=15> */
.L_x_12184:
[----:B------:R-:W-:Y:S05]  /*12a10*/  BSYNC B3 ;  /* 0x0000000000037941 */ /* 0x000fea0003800000 */
.L_x_12082:
        /* <DEDUP_REMOVED lines=12> */
.L_x_12085:
[----:B------:R-:W-:Y:S05]  /*12ae0*/  BSYNC B3 ;  /* 0x0000000000037941 */ /* 0x000fea0003800000 */
.L_x_12084:
        /* <DEDUP_REMOVED lines=11> */
.L_x_12086:
        /* <DEDUP_REMOVED lines=15> */
.L_x_12087:
        /* <DEDUP_REMOVED lines=15> */
.L_x_12088:
        /* <DEDUP_REMOVED lines=12> */
.L_x_12073:
[----:B------:R-:W-:Y:S05]  /*12e40*/  BSYNC B1 ;  /* 0x0000000000017941 */ /* 0x000fea0003800000 */
.L_x_12072:
[----:B------:R-:W2:Y:S01]  /*12e50*/  LDL.LU R2, [R1+0xc] ;  /* 0x00000c0001027983 */ /* 0x000ea20000300800 */
[----:B------:R-:W-:Y:S02]  /*12e60*/  IMAD.MOV.U32 R23, RZ, RZ, R8 ;  /* 0x000000ffff177224 */ /* 0x000fe400078e0008 */
[----:B------:R-:W-:Y:S02]  /*12e70*/  IMAD.MOV.U32 R27, RZ, RZ, R9 ;  /* 0x000000ffff1b7224 */ /* 0x000fe400078e0009 */
[----:B--2---:R-:W-:-:S07]  /*12e80*/  VIADD R6, R2, 0xfffffffd ;  /* 0xfffffffd02067836 */ /* 0x004fce0000000000 */
.L_x_12071:
[----:B------:R-:W-:Y:S05]  /*12e90*/  BSYNC B2 ;  /* 0x0000000000027941 */ /* 0x000fea0003800000 */
.L_x_12070:
[----:B------:R-:W-:-:S13]  /*12ea0*/  ISETP.NE.AND P0, PT, R7, RZ, PT ;  /* 0x000000ff0700720c */ /* 0x000fda0003f05270 */
[----:B------:R-:W-:Y:S05]  /*12eb0*/  @!P0 BRA `(.L_x_12069) ;  /* 0x0000001400908947 */ /* 0x000fea0003800000 */
[----:B------:R-:W-:-:S07]  /*12ec0*/  IMAD.MOV.U32 R4, RZ, RZ, R24 ;  /* 0x000000ffff047224 */ /* 0x000fce00078e0018 */
.L_x_12123:
        /* <DEDUP_REMOVED lines=8> */
[----:B--2---:R-:W-:-:S13]  /*12f50*/  ISETP.NE.AND P1, PT, R2, RZ, PT ;  /* 0x000000ff0200720c */ /* 0x004fda0003f25270 */
[----:B------:R-:W-:Y:S05]  /*12f60*/  @!P1 BRA `(.L_x_12090) ;  /* 0x0000000800949947 */ /* 0x000fea0003800000 */
[----:B------:R-:W-:Y:S01]  /*12f70*/  ULDC.64 UR4, c[0x0][0x418] ;  /* 0x0001060000047ab9 */ /* 0x000fe20000000a00 */
[----:B------:R-:W-:Y:S01]  /*12f80*/  IMAD.MOV.U32 R9, RZ, RZ, R6 ;  /* 0x000000ffff097224 */ /* 0x000fe200078e0006 */
[----:B------:R-:W-:-:S04]  /*12f90*/  ISETP.NE.U32.AND P0, PT, RZ, UR4, PT ;  /* 0x00000004ff007c0c */ /* 0x000fc8000bf05070 */
        /* <DEDUP_REMOVED lines=20> */
.L_x_12091:
[----:B0-----:R-:W-:Y:S01]  /*130e0*/  IMAD R3, R7, 0x8, R22 ;  /* 0x0000000807037824 */ /* 0x001fe200078e0216 */
[----:B------:R-:W-:Y:S01]  /*130f0*/  SHF.L.U32 R2, R8, 0x1f, RZ ;  /* 0x0000001f08027819 */ /* 0x000fe200000006ff */
[----:B------:R-:W-:Y:S03]  /*13100*/  BSSY B2, `(.L_x_12092) ;  /* 0x0000003000027945 */ /* 0x000fe60003800000 */
[----:B------:R-:W0:Y:S02]  /*13110*/  SYNCS.PHASECHK.TRANS64.TRYWAIT P0, [R3+URZ+0x31c40], R2 ;  /* 0x031c4002030075a7 */ /* 0x000e24000800017f */
[----:B0-----:R-:W-:Y:S05]  /*13120*/  @!P0 BRA `(.L_x_12093) ;  /* 0x0000003400ec8947 */ /* 0x001fea0003800000 */
.L_x_12185:
[----:B------:R-:W-:Y:S05]  /*13130*/  BSYNC B2 ;  /* 0x0000000000027941 */ /* 0x000fea0003800000 */
.L_x_12092:
        /* <DEDUP_REMOVED lines=12> */
.L_x_12095:
[----:B------:R-:W-:Y:S05]  /*13200*/  BSYNC B2 ;  /* 0x0000000000027941 */ /* 0x000fea0003800000 */
.L_x_12094:
        /* <DEDUP_REMOVED lines=11> */
.L_x_12096:
        /* <DEDUP_REMOVED lines=16> */
.L_x_12097:
        /* <DEDUP_REMOVED lines=16> */
.L_x_12098:
        /* <DEDUP_REMOVED lines=15> */
.L_x_12186:
[----:B------:R-:W-:Y:S05]  /*135b0*/  BSYNC B2 ;  /* 0x0000000000027941 */ /* 0x000fea0003800000 */
.L_x_12099:
        /* <DEDUP_REMOVED lines=11> */
.L_x_12102:
[----:B------:R-:W-:Y:S05]  /*13670*/  BSYNC B2 ;  /* 0x0000000000027941 */ /* 0x000fea0003800000 */
.L_x_12101:
        /* <DEDUP_REMOVED lines=10> */
.L_x_12103:
        /* <DEDUP_REMOVED lines=15> */
.L_x_12104:
        /* <DEDUP_REMOVED lines=15> */
.L_x_12105:
        /* <DEDUP_REMOVED lines=12> */
.L_x_12090:
[----:B------:R-:W-:Y:S05]  /*139c0*/  BSYNC B1 ;  /* 0x0000000000017941 */ /* 0x000fea0003800000 */
.L_x_12089:
        /* <DEDUP_REMOVED lines=10> */
[----:B------:R-:W-:Y:S01]  /*13a70*/  VIADD R9, R6, 0xffffffff ;  /* 0xffffffff06097836 */ /* 0x000fe20000000000 */
        /* <DEDUP_REMOVED lines=16> */
[----:B------:R-:W-:-:S04]  /*13b80*/  IMAD.WIDE.U32 R2, R26, UR6, R2 ;  /* 0x000000061a027c25 */ /* 0x000fc8000f8e0002 */
[----:B------:R-:W-:Y:S01]  /*13b90*/  IMAD.IADD R3, R4, 0x1, R3 ;  /* 0x0000000104037824 */ /* 0x000fe200078e0203 */
[----:B------:R-:W-:-:S04]  /*13ba0*/  LEA R4, P0, R2, UR4, 0x2 ;  /* 0x0000000402047c11 */ /* 0x000fc8000f8010ff */
[----:B------:R-:W-:-:S05]  /*13bb0*/  LEA.HI.X R5, R2, UR5, R3, 0x2, P0 ;  /* 0x0000000502057c11 */ /* 0x000fca00080f1403 */
[----:B------:R1:W5:Y:S04]  /*13bc0*/  LDG.E R4, desc[UR8][R4.64] ;  /* 0x0000000804047981 */ /* 0x000368000c1e1900 */
.L_x_12108:
[----:B------:R-:W-:Y:S01]  /*13bd0*/  IMAD R2, R23, 0x8, R22 ;  /* 0x0000000817027824 */ /* 0x000fe200078e0216 */
[----:B0-----:R-:W-:Y:S01]  /*13be0*/  SHF.L.U32 R3, R27, 0x1f, RZ ;  /* 0x0000001f1b037819 */ /* 0x001fe200000006ff */
[----:B------:R-:W-:Y:S03]  /*13bf0*/  BSSY B2, `(.L_x_12109) ;  /* 0x0000003000027945 */ /* 0x000fe60003800000 */
[----:B------:R-:W0:Y:S02]  /*13c00*/  SYNCS.PHASECHK.TRANS64.TRYWAIT P0, [R2+URZ+0x31c40], R3 ;  /* 0x031c4003020075a7 */ /* 0x000e24000800017f */
[----:B0-----:R-:W-:Y:S05]  /*13c10*/  @!P0 BRA `(.L_x_12110) ;  /* 0x0000002c00588947 */ /* 0x001fea0003800000 */
.L_x_12187:
[----:B------:R-:W-:Y:S05]  /*13c20*/  BSYNC B2 ;  /* 0x0000000000027941 */ /* 0x000fea0003800000 */
.L_x_12109:
        /* <DEDUP_REMOVED lines=12> */
.L_x_12112:
[----:B------:R-:W-:Y:S05]  /*13cf0*/  BSYNC B2 ;  /* 0x0000000000027941 */ /* 0x000fea0003800000 */
.L_x_12111:
[----:B------:R-:W-:Y:S01]  /*13d00*/  IMAD.MOV.U32 R5, RZ, RZ, RZ ;  /* 0x000000ffff057224 */ /* 0x000fe200078e00ff */
[----:B------:R-:W-:Y:S01]  /*13d10*/  UIADD3 UR4, UP0, UR36, 0x370, URZ ;  /* 0x0000037024047890 */ /* 0x000fe2000ff1e03f */
[C---:B0-----:R-:W-:Y:S01]  /*13d20*/  IMAD R3, R23.reuse, 0x8, R0 ;  /* 0x0000000817037824 */ /* 0x041fe200078e0200 */
        /* <DEDUP_REMOVED lines=9> */
.L_x_12113:
        /* <DEDUP_REMOVED lines=16> */
.L_x_12114:
        /* <DEDUP_REMOVED lines=16> */
.L_x_12115:
        /* <DEDUP_REMOVED lines=15> */
.L_x_12188:
[----:B------:R-:W-:Y:S05]  /*140b0*/  BSYNC B2 ;  /* 0x0000000000027941 */ /* 0x000fea0003800000 */
.L_x_12116:
        /* <DEDUP_REMOVED lines=11> */
.L_x_12119:
[----:B------:R-:W-:Y:S05]  /*14170*/  BSYNC B2 ;  /* 0x0000000000027941 */ /* 0x000fea0003800000 */
.L_x_12118:
        /* <DEDUP_REMOVED lines=10> */
.L_x_12120:
        /* <DEDUP_REMOVED lines=15> */
.L_x_12121:
        /* <DEDUP_REMOVED lines=15> */
.L_x_12122:
        /* <DEDUP_REMOVED lines=12> */
.L_x_12107:
[----:B------:R-:W-:Y:S05]  /*144c0*/  BSYNC B1 ;  /* 0x0000000000017941 */ /* 0x000fea0003800000 */
.L_x_12106:
[C---:B------:R-:W-:Y:S01]  /*144d0*/  ISETP.GT.AND P0, PT, R6.reuse, 0x1, PT ;  /* 0x000000010600780c */ /* 0x040fe20003f04270 */
[----:B------:R-:W-:-:S12]  /*144e0*/  VIADD R6, R6, 0xfffffffe ;  /* 0xfffffffe06067836 */ /* 0x000fd80000000000 */
[----:B------:R-:W-:Y:S05]  /*144f0*/  @P0 BRA `(.L_x_12123) ;  /* 0xffffffe800740947 */ /* 0x000fea000383ffff */
.L_x_12069:
[----:B------:R-:W-:Y:S05]  /*14500*/  BSYNC B0 ;  /* 0x0000000000007941 */ /* 0x000fea0003800000 */
.L_x_12068:
        /* <DEDUP_REMOVED lines=18> */
.L_x_12125:
[----:B------:R-:W-:Y:S05]  /*14630*/  BSYNC B0 ;  /* 0x0000000000007941 */ /* 0x000fea0003800000 */
.L_x_12124:
[----:B------:R-:W2:Y:S01]  /*14640*/  LDL.LU R0, [R1] ;  /* 0x0000000001007983 */ /* 0x000ea20000300800 */
[----:B------:R-:W-:Y:S01]  /*14650*/  BSSY B0, `(.L_x_12126) ;  /* 0x0000046000007945 */ /* 0x000fe20003800000 */
[----:B--2---:R-:W-:-:S13]  /*14660*/  ISETP.NE.AND P0, PT, R0, RZ, PT ;  /* 0x000000ff0000720c */ /* 0x004fda0003f05270 */
[----:B------:R-:W-:Y:S05]  /*14670*/  @!P0 BRA `(.L_x_12127) ;  /* 0x00000004000c8947 */ /* 0x000fea0003800000 */
[----:B0-----:R-:W-:Y:S01]  /*14680*/  IMAD R3, R23, 0x8, R22 ;  /* 0x0000000817037824 */ /* 0x001fe200078e0216 */
[----:B------:R-:W-:Y:S01]  /*14690*/  SHF.L.U32 R0, R27, 0x1f, RZ ;  /* 0x0000001f1b007819 */ /* 0x000fe200000006ff */
[----:B------:R-:W-:Y:S01]  /*146a0*/  BSSY B1, `(.L_x_12128) ;  /* 0x0000004000017945 */ /* 0x000fe20003800000 */
[----:B------:R-:W-:Y:S02]  /*146b0*/  ISETP.NE.AND P1, PT, R8, RZ, PT ;  /* 0x000000ff0800720c */ /* 0x000fe40003f25270 */
[----:B------:R-:W0:Y:S02]  /*146c0*/  SYNCS.PHASECHK.TRANS64.TRYWAIT P0, [R3+URZ+0x31c60], R0 ;  /* 0x031c6000030075a7 */ /* 0x000e24000800017f */
[----:B0-----:R-:W-:Y:S09]  /*146d0*/  @!P0 BRA `(.L_x_12129) ;  /* 0x0000002000d08947 */ /* 0x001ff20003800000 */
.L_x_12189:
[----:B------:R-:W-:Y:S05]  /*146e0*/  BSYNC B1 ;  /* 0x0000000000017941 */ /* 0x000fea0003800000 */
.L_x_12128:
        /* <DEDUP_REMOVED lines=9> */
.L_x_12131:
[----:B------:R-:W-:Y:S05]  /*14780*/  BSYNC B1 ;  /* 0x0000000000017941 */ /* 0x000fea0003800000 */
.L_x_12130:
        /* <DEDUP_REMOVED lines=10> */
.L_x_12132:
        /* <DEDUP_REMOVED lines=15> */
.L_x_12133:
        /* <DEDUP_REMOVED lines=15> */
.L_x_12134:
        /* <DEDUP_REMOVED lines=10> */
.L_x_12127:
[----:B------:R-:W-:Y:S05]  /*14ab0*/  BSYNC B0 ;  /* 0x0000000000007941 */ /* 0x000fea0003800000 */
.L_x_12126:
[----:B------:R-:W-:-:S05]  /*14ac0*/  VIADD R23, R23, 0x1 ;  /* 0x0000000117177836 */ /* 0x000fca0000000000 */
[----:B------:R-:W-:-:S04]  /*14ad0*/  ISETP.NE.AND P0, PT, R23, 0x2, PT ;  /* 0x000000021700780c */ /* 0x000fc80003f05270 */
[----:B------:R-:W-:Y:S02]  /*14ae0*/  SEL R0, RZ, 0x1, P0 ;  /* 0x00000001ff007807 */ /* 0x000fe40000000000 */
[----:B------:R-:W-:Y:S02]  /*14af0*/  SEL R23, R23, RZ, P0 ;  /* 0x000000ff17177207 */ /* 0x000fe40000000000 */
[----:B------:R-:W-:-:S07]  /*14b00*/  LOP3.LUT R27, R27, R0, RZ, 0x3c, !PT ;  /* 0x000000001b1b7212 */ /* 0x000fce00078e3cff */
.L_x_12050:
[----:B------:R-:W-:Y:S05]  /*14b10*/  BSYNC B7 ;  /* 0x0000000000077941 */ /* 0x000fea0003800000 */
.L_x_12048:
[----:B------:R-:W2:Y:S02]  /*14b20*/  LDL R0, [R1+0x30] ;  /* 0x0000300001007983 */ /* 0x000ea40000100800 */
[----:B--2---:R-:W-:-:S13]  /*14b30*/  ISETP.NE.AND P0, PT, R0, RZ, PT ;  /* 0x000000ff0000720c */ /* 0x004fda0003f05270 */
[----:B------:R-:W-:Y:S05]  /*14b40*/  @!P0 BRA `(.L_x_12135) ;  /* 0x0000000000248947 */ /* 0x000fea0003800000 */
[----:B------:R-:W-:Y:S05]  /*14b50*/  WARPSYNC.ALL ;  /* 0x0000000000007948 */ /* 0x000fea0003800000 */
[----:B------:R-:W2:Y:S08]  /*14b60*/  S2UR UR5, SR_CgaCtaId ;  /* 0x00000000000579c3 */ /* 0x000eb00000008800 */
[----:B------:R-:W-:Y:S06]  /*14b70*/  BAR.SYNC.DEFER_BLOCKING 0x5, 0x200 ;  /* 0x0148000000007b1d */ /* 0x000fec0000010000 */
[----:B------:R-:W-:-:S02]  /*14b80*/  UMOV UR4, 0x400 ;  /* 0x0000040000047882 */ /* 0x000fc40000000000 */
[----:B--2---:R-:W-:-:S06]  /*14b90*/  ULEA UR4, UR5, UR4, 0x18 ;  /* 0x0000000405047291 */ /* 0x004fcc000f8ec03f */
[----:B0-----:R-:W-:-:S05]  /*14ba0*/  IMAD.U32 R22, RZ, RZ, UR4 ;  /* 0x00000004ff167e24 */ /* 0x001fca000f8e00ff */
[----:B------:R0:W2:Y:S01]  /*14bb0*/  LDS.128 R16, [R22+0x31cd0] ;  /* 0x031cd00016107984 */ /* 0x0000a20000000c00 */
[----:B------:R-:W-:Y:S06]  /*14bc0*/  BAR.ARV 0x4, 0x200 ;  /* 0x0108000000007b1d */ /* 0x000fec0000002000 */
[----:B------:R-:W-:Y:S05]  /*14bd0*/  BRA `(.L_x_12136) ;  /* 0x0000000800d87947 */ /* 0x000fea0003800000 */
.L_x_12135:
[----:B------:R-:W0:Y:S01]  /*14be0*/  S2R R0, SR_TID.X ;  /* 0x0000000000007919 */ /* 0x000e220000002100 */
[----:B------:R-:W-:Y:S01]  /*14bf0*/  UMOV UR4, 0xffffffff ;  /* 0xffffffff00047882 */ /* 0x000fe20000000000 */
[----:B01----:R-:W-:-:S04]  /*14c00*/  LOP3.LUT R8, R0, 0x1f, RZ, 0xc0, !PT ;  /* 0x0000001f00087812 */ /* 0x003fc800078ec0ff */
        /* <DEDUP_REMOVED lines=17> */
[----:B------:R-:W0:Y:S02]  /*14d20*/  SHFL.UP PT, R14, R17, 0x1, RZ ;  /* 0x04200000110e7989 */ /* 0x000e2400000e00ff */
[----:B0-----:R-:W-:-:S05]  /*14d30*/  SEL R4, R14, RZ, P1 ;  /* 0x000000ff0e047207 */ /* 0x001fca0000800000 */
[----:B------:R-:W-:-:S05]  /*14d40*/  IMAD.IADD R4, R17, 0x1, R4 ;  /* 0x0000000111047824 */ /* 0x000fca00078e0204 */
        /* <DEDUP_REMOVED lines=14> */
.L_x_12199:
[----:B------:R-:W-:Y:S02]  /*14e30*/  ULDC UR4, c[0x0][0xc38] ;  /* 0x00030e0000047ab9 */ /* 0x000fe40000000800 */
[----:B------:R-:W-:-:S04]  /*14e40*/  IMAD.U32 R4, RZ, RZ, UR4 ;  /* 0x00000004ff047e24 */ /* 0x000fc8000f8e00ff */
[----:B-1----:R-:W-:-:S04]  /*14e50*/  IMAD R14, R14, R4, RZ ;  /* 0x000000040e0e7224 */ /* 0x002fc800078e02ff */
[----:B------:R-:W-:-:S05]  /*14e60*/  IMAD.IADD R5, R5, 0x1, R14 ;  /* 0x0000000105057824 */ /* 0x000fca00078e020e */
[----:B------:R-:W-:-:S13]  /*14e70*/  ISETP.GT.AND P6, PT, R5, R0, PT ;  /* 0x000000000500720c */ /* 0x000fda0003fc4270 */
[----:B------:R-:W-:Y:S05]  /*14e80*/  @P6 BRA `(.L_x_12138) ;  /* 0x0000000000a06947 */ /* 0x000fea0003800000 */
.L_x_12143:
[----:B------:R-:W1:Y:S01]  /*14e90*/  LDC R2, c[0x0][0xc3c] ;  /* 0x00030f00ff027b82 */ /* 0x000e620000000800 */
[----:B------:R-:W-:-:S05]  /*14ea0*/  VIADD R19, R19, 0x1f ;  /* 0x0000001f13137836 */ /* 0x000fca0000000000 */
[----:B-1----:R-:W-:-:S13]  /*14eb0*/  ISETP.GE.AND P6, PT, R19, R2, PT ;  /* 0x000000021300720c */ /* 0x002fda0003fc6270 */
[----:B------:R-:W-:Y:S05]  /*14ec0*/  @P6 BRA `(.L_x_12139) ;  /* 0x0000000400d86947 */ /* 0x000fea0003800000 */
[----:B0-----:R-:W0:Y:S01]  /*14ed0*/  S2R R3, SR_TID.X ;  /* 0x0000000000037919 */ /* 0x001e220000002100 */
[----:B------:R-:W-:Y:S01]  /*14ee0*/  BSSY B0, `(.L_x_12140) ;  /* 0x000000a000007945 */ /* 0x000fe20003800000 */
[----:B------:R-:W-:Y:S01]  /*14ef0*/  IMAD.MOV.U32 R17, RZ, RZ, RZ ;  /* 0x000000ffff117224 */ /* 0x000fe200078e00ff */
[----:B0-----:R-:W-:-:S05]  /*14f00*/  LOP3.LUT R3, R3, 0x1f, RZ, 0xc0, !PT ;  /* 0x0000001f03037812 */ /* 0x001fca00078ec0ff */
[----:B------:R-:W-:-:S05]  /*14f10*/  IMAD.IADD R7, R19, 0x1, R3 ;  /* 0x0000000113077824 */ /* 0x000fca00078e0203 */
[----:B------:R-:W-:-:S13]  /*14f20*/  ISETP.GE.OR P6, PT, R7, R2, !P0 ;  /* 0x000000020700720c */ /* 0x000fda00047c6670 */
[----:B------:R-:W-:Y:S05]  /*14f30*/  @P6 BRA `(.L_x_12141) ;  /* 0x0000000000106947 */ /* 0x000fea0003800000 */
[----:B------:R-:W0:Y:S01]  /*14f40*/  LDC.64 R2, c[0x0][0xc80] ;  /* 0x00032000ff027b82 */ /* 0x000e220000000a00 */
[----:B------:R-:W-:Y:S01]  /*14f50*/  ULDC.64 UR4, c[0x0][0x208] ;  /* 0x0000820000047ab9 */ /* 0x000fe20000000a00 */
[----:B0-----:R-:W-:-:S05]  /*14f60*/  IMAD.WIDE R2, R7, 0x4, R2 ;  /* 0x0000000407027825 */ /* 0x001fca00078e0202 */
[----:B------:R0:W5:Y:S02]  /*14f70*/  LDG.E R17, desc[UR4][R2.64] ;  /* 0x0000000402117981 */ /* 0x000164000c1e1900 */
.L_x_12141:
[----:B------:R-:W-:Y:S05]  /*14f80*/  BSYNC B0 ;  /* 0x0000000000007941 */ /* 0x000fea0003800000 */
.L_x_12140:
[----:B------:R-:W-:-:S03]  /*14f90*/  UMOV UR4, 0xffffffff ;  /* 0xffffffff00047882 */ /* 0x000fc60000000000 */
[----:B------:R-:W-:Y:S05]  /*14fa0*/  BRA.DIV UR4, `(.L_x_12142) ;  /* 0x0000001e04d87947 */ /* 0x000fea000b800000 */
[----:B-----5:R-:W1:Y:S02]  /*14fb0*/  SHFL.UP PT, R14, R17, 0x1, RZ ;  /* 0x04200000110e7989 */ /* 0x020e6400000e00ff */
        /* <DEDUP_REMOVED lines=15> */
.L_x_12207:
[----:B------:R-:W-:Y:S02]  /*150b0*/  ULDC UR4, c[0x0][0xc38] ;  /* 0x00030e0000047ab9 */ /* 0x000fe40000000800 */
[----:B------:R-:W-:-:S04]  /*150c0*/  IMAD.U32 R4, RZ, RZ, UR4 ;  /* 0x00000004ff047e24 */ /* 0x000fc8000f8e00ff */
[----:B-1----:R-:W-:-:S04]  /*150d0*/  IMAD R14, R14, R4, RZ ;  /* 0x000000040e0e7224 */ /* 0x002fc800078e02ff */
[----:B------:R-:W-:-:S05]  /*150e0*/  IMAD.IADD R5, R14, 0x1, R5 ;  /* 0x000000010e057824 */ /* 0x000fca00078e0205 */
[----:B------:R-:W-:-:S13]  /*150f0*/  ISETP.GT.AND P6, PT, R5, R0, PT ;  /* 0x000000000500720c */ /* 0x000fda0003fc4270 */
[----:B------:R-:W-:Y:S05]  /*15100*/  @!P6 BRA `(.L_x_12143) ;  /* 0xfffffffc0060e947 */ /* 0x000fea000383ffff */
.L_x_12138:
        /* <DEDUP_REMOVED lines=8> */
.L_x_12211:
[----:B------:R-:W-:Y:S01]  /*15190*/  ISETP.NE.AND P0, PT, R2, RZ, PT ;  /* 0x000000ff0200720c */ /* 0x000fe20003f05270 */
[----:B------:R-:W-:-:S12]  /*151a0*/  IMAD.MOV.U32 R14, RZ, RZ, RZ ;  /* 0x000000ffff0e7224 */ /* 0x000fd800078e00ff */
[----:B------:R-:W-:Y:S05]  /*151b0*/  @!P0 BRA `(.L_x_12145) ;  /* 0x0000000000108947 */ /* 0x000fea0003800000 */
[----:B------:R-:W-:Y:S01]  /*151c0*/  UMOV UR4, 0xffffffff ;  /* 0xffffffff00047882 */ /* 0x000fe20000000000 */
[----:B------:R-:W-:Y:S02]  /*151d0*/  VIADD R12, R6, 0xffffffff ;  /* 0xffffffff060c7836 */ /* 0x000fe40000000000 */
[----:B------:R-:W-:Y:S05]  /*151e0*/  BRA.DIV UR4, `(.L_x_12146) ;  /* 0x00000022044c7947 */ /* 0x000fea000b800000 */
[----:B------:R3:W4:Y:S02]  /*151f0*/  SHFL.IDX PT, R14, R3, R12, 0x1f ;  /* 0x00001f0c030e7589 */ /* 0x00072400000e0000 */
.L_x_12145:
[----:B0--3--:R-:W0:Y:S01]  /*15200*/  LDC.64 R2, c[0x0][0xc90] ;  /* 0x00032400ff027b82 */ /* 0x009e220000000a00 */
[----:B------:R-:W-:Y:S01]  /*15210*/  IMAD.IADD R19, R6, 0x1, R19 ;  /* 0x0000000106137824 */ /* 0x000fe200078e0213 */
[----:B------:R-:W-:-:S03]  /*15220*/  ULDC.64 UR4, c[0x0][0x208] ;  /* 0x0000820000047ab9 */ /* 0x000fc60000000a00 */
[----:B0-----:R-:W-:-:S05]  /*15230*/  IMAD.WIDE R2, R19, 0x4, R2 ;  /* 0x0000000413027825 */ /* 0x001fca00078e0202 */
[----:B-1----:R0:W2:Y:S01]  /*15240*/  LDG.E R6, desc[UR4][R2.64] ;  /* 0x0000000402067981 */ /* 0x0020a2000c1e1900 */
[----:B----4-:R-:W-:-:S04]  /*15250*/  IMAD R16, R14, R4, R16 ;  /* 0x000000040e107224 */ /* 0x010fc800078e0210 */
[----:B------:R-:W-:Y:S02]  /*15260*/  IMAD.IADD R0, R0, 0x1, -R16 ;  /* 0x0000000100007824 */ /* 0x000fe400078e0a10 */
[----:B0-----:R-:W-:Y:S02]  /*15270*/  IMAD.MOV.U32 R2, RZ, RZ, RZ ;  /* 0x000000ffff027224 */ /* 0x001fe400078e00ff */
[----:B--2---:R-:W-:-:S05]  /*15280*/  IMAD R5, R17, R6, RZ ;  /* 0x0000000611057224 */ /* 0x004fca00078e02ff */
[----:B------:R-:W-:-:S04]  /*15290*/  IABS R7, R5 ;  /* 0x0000000500077213 */ /* 0x000fc80000000000 */
[----:B------:R-:W0:Y:S08]  /*152a0*/  I2F.RP R8, R7 ;  /* 0x0000000700087306 */ /* 0x000e300000209400 */
[----:B0-----:R-:W0:Y:S02]  /*152b0*/  MUFU.RCP R8, R8 ;  /* 0x0000000800087308 */ /* 0x001e240000001000 */
[----:B0-----:R-:W-:Y:S01]  /*152c0*/  VIADD R9, R8, 0xffffffe ;  /* 0x0ffffffe08097836 */ /* 0x001fe20000000000 */
        /* <DEDUP_REMOVED lines=54> */
.L_x_12139:
[----:B------:R-:W-:Y:S01]  /*15630*/  UMOV UR4, URZ ;  /* 0x0000003f00047c82 */ /* 0x000fe20008000000 */
[----:B------:R-:W-:Y:S01]  /*15640*/  UMOV UR5, URZ ;  /* 0x0000003f00057c82 */ /* 0x000fe20008000000 */
[----:B------:R-:W-:Y:S01]  /*15650*/  ULDC UR6, c[0x0][0xc3c] ;  /* 0x00030f0000067ab9 */ /* 0x000fe20000000800 */
[----:B------:R-:W-:Y:S02]  /*15660*/  IMAD.MOV.U32 R16, RZ, RZ, R0 ;  /* 0x000000ffff107224 */ /* 0x000fe400078e0000 */
[----:B------:R-:W-:Y:S02]  /*15670*/  IMAD.U32 R17, RZ, RZ, UR4 ;  /* 0x00000004ff117e24 */ /* 0x000fe4000f8e00ff */
[----:B------:R-:W-:Y:S02]  /*15680*/  IMAD.U32 R18, RZ, RZ, UR5 ;  /* 0x00000005ff127e24 */ /* 0x000fe4000f8e00ff */
[----:B------:R-:W-:-:S07]  /*15690*/  IMAD.U32 R19, RZ, RZ, UR6 ;  /* 0x00000006ff137e24 */ /* 0x000fce000f8e00ff */
.L_x_12147:
        /* <DEDUP_REMOVED lines=10> */
.L_x_12136:
[----:B------:R-:W-:Y:S02]  /*15740*/  ULDC UR4, c[0x0][0xc3c] ;  /* 0x00030f0000047ab9 */ /* 0x000fe40000000800 */
[----:B--2---:R-:W-:-:S13]  /*15750*/  ISETP.GE.AND P0, PT, R19, UR4, PT ;  /* 0x0000000413007c0c */ /* 0x004fda000bf06270 */
[----:B------:R-:W-:Y:S05]  /*15760*/  @!P0 BRA `(.L_x_12148) ;  /* 0xffffffac00208947 */ /* 0x000fea000383ffff */
[----:B------:R-:W-:Y:S05]  /*15770*/  BSYNC B8 ;  /* 0x0000000000087941 */ /* 0x000fea0003800000 */
.L_x_12044:
        /* <DEDUP_REMOVED lines=12> */
.L_x_12214:
[----:B------:R-:W-:Y:S05]  /*15840*/  BSYNC B0 ;  /* 0x0000000000007941 */ /* 0x000fea0003800000 */
.L_x_12149:
[----:B------:R-:W-:-:S03]  /*15850*/  UMOV UR4, 0xffffffff ;  /* 0xffffffff00047882 */ /* 0x000fc60000000000 */
[----:B------:R-:W-:Y:S05]  /*15860*/  BRA.DIV UR4, `(.L_x_12151) ;  /* 0x0000001a04e47947 */ /* 0x000fea000b800000 */
[----:B0-----:R-:W0:Y:S02]  /*15870*/  S2R R0, SR_TID.X ;  /* 0x0000000000007919 */ /* 0x001e240000002100 */
[----:B0-----:R-:W-:-:S04]  /*15880*/  SHF.R.U32.HI R0, RZ, 0x5, R0 ;  /* 0x00000005ff007819 */ /* 0x001fc80000011600 */
[----:B------:R-:W-:-:S05]  /*15890*/  LOP3.LUT R0, R0, 0x3, RZ, 0xc0, !PT ;  /* 0x0000000300007812 */ /* 0x000fca00078ec0ff */
[----:B------:R0:W2:Y:S02]  /*158a0*/  SHFL.IDX PT, R14, R0, RZ, 0x1f ;  /* 0x00001fff000e7589 */ /* 0x0000a400000e0000 */
.L_x_12217:
[----:B--2---:R-:W-:Y:S01]  /*158b0*/  ISETP.NE.AND P0, PT, R14, RZ, PT ;  /* 0x000000ff0e00720c */ /* 0x004fe20003f05270 */
[----:B------:R-:W-:-:S12]  /*158c0*/  BSSY B0, `(.L_x_12152) ;  /* 0x0000026000007945 */ /* 0x000fd80003800000 */
[----:B------:R-:W-:Y:S05]  /*158d0*/  @P0 BRA `(.L_x_12153) ;  /* 0x0000000000900947 */ /* 0x000fea0003800000 */
[----:B------:R-:W-:-:S03]  /*158e0*/  UMOV UR4, 0xffffffff ;  /* 0xffffffff00047882 */ /* 0x000fc60000000000 */
[----:B------:R-:W-:Y:S05]  /*158f0*/  BRA.DIV UR4, `(.L_x_12154) ;  /* 0x0000001a04f47947 */ /* 0x000fea000b800000 */
[----:B------:R-:W-:-:S13]  /*15900*/  ELECT P6, URZ, PT ;  /* 0x00000000003f782f */ /* 0x000fda00038c0000 */
.L_x_12220:
[----:B------:R-:W-:Y:S05]  /*15910*/  @!P6 BRA `(.L_x_12153) ;  /* 0x000000000080e947 */ /* 0x000fea0003800000 */
[----:B0-----:R-:W2:Y:S02]  /*15920*/  LDL R0, [R1+0x34] ;  /* 0x0000340001007983 */ /* 0x001ea40000100800 */
[----:B--2---:R-:W-:-:S13]  /*15930*/  R2UR UR4, R0 ;  /* 0x00000000000472ca */ /* 0x004fda00000e0000 */
[----:B------:R-:W-:-:S06]  /*15940*/  ULOP3.LUT UR4, UR4, 0x2, URZ, 0xfc, !UPT ;  /* 0x0000000204047892 */ /* 0x000fcc000f8efc3f */
[----:B------:R-:W-:-:S05]  /*15950*/  IMAD.U32 R0, RZ, RZ, UR4 ;  /* 0x00000004ff007e24 */ /* 0x000fca000f8e00ff */
[----:B------:R-:W-:-:S13]  /*15960*/  ISETP.NE.AND P2, PT, R0, 0x3, PT ;  /* 0x000000030000780c */ /* 0x000fda0003f45270 */
[----:B------:R-:W-:Y:S05]  /*15970*/  @!P2 BRA `(.L_x_12155) ;  /* 0x000000000004a947 */ /* 0x000fea0003800000 */
[----:B------:R-:W-:Y:S01]  /*15980*/  BPT.TRAP 0x1 ;  /* 0x000000040000795c */ /* 0x000fe20000300000 */
.L_x_12155:
        /* <DEDUP_REMOVED lines=12> */
.L_x_12221:
[----:B------:R-:W2:Y:S02]  /*15a50*/  SYNCS.PHASECHK.TRANS64.TRYWAIT P0, [R7+URZ], R2 ;  /* 0x00000002070075a7 */ /* 0x000ea4000800017f */
[----:B--2---:R-:W-:Y:S05]  /*15a60*/  @!P0 BRA `(.L_x_12157) ;  /* 0x0000001800cc8947 */ /* 0x004fea0003800000 */
.L_x_12222:
[----:B------:R-:W-:Y:S05]  /*15a70*/  @!P2 BRA `(.L_x_12158) ;  /* 0x000000000004a947 */ /* 0x000fea0003800000 */
[----:B------:R-:W-:Y:S01]  /*15a80*/  BPT.TRAP 0x1 ;  /* 0x000000040000795c */ /* 0x000fe20000300000 */
.L_x_12158:
[----:B------:R-:W-:-:S04]  /*15a90*/  VIADD R0, R9, 0x31c60 ;  /* 0x00031c6009007836 */ /* 0x000fc80000000000 */
[----:B------:R-:W-:-:S04]  /*15aa0*/  IMAD R4, R23, 0x8, R0 ;  /* 0x0000000817047824 */ /* 0x000fc800078e0200 */
[----:B------:R-:W4:Y:S02]  /*15ab0*/  SYNCS.PHASECHK.TRANS64.TRYWAIT P0, [R4+URZ], R3 ;  /* 0x00000003040075a7 */ /* 0x000f24000800017f */
[----:B----4-:R-:W-:Y:S05]  /*15ac0*/  @!P0 BRA `(.L_x_12159) ;  /* 0x0000001800c88947 */ /* 0x010fea0003800000 */
.L_x_12223:
[----:B------:R-:W-:-:S07]  /*15ad0*/  IMAD R5, R5, 0x8, R0 ;  /* 0x0000000805057824 */ /* 0x000fce00078e0200 */
.L_x_12160:
[----:B------:R0:W0:Y:S02]  /*15ae0*/  SYNCS.PHASECHK.TRANS64.TRYWAIT P0, [R5+URZ], R2 ;  /* 0x00000002050075a7 */ /* 0x000024000800017f */
[----:B0-----:R-:W-:Y:S05]  /*15af0*/  @!P0 NANOSLEEP.SYNCS 0x989680 ;  /* 0x009896800000895d */ /* 0x001fea0003900000 */
[----:B------:R-:W0:Y:S02]  /*15b00*/  @!P0 SYNCS.PHASECHK.TRANS64 P0, [R5+URZ], R2 ;  /* 0x00000002050085a7 */ /* 0x000e24000800007f */
[----:B0-----:R-:W-:Y:S05]  /*15b10*/  @!P0 BRA `(.L_x_12160) ;  /* 0xfffffffc00f08947 */ /* 0x001fea000383ffff */
.L_x_12153:
[----:B------:R-:W-:Y:S05]  /*15b20*/  BSYNC B0 ;  /* 0x0000000000007941 */ /* 0x000fea0003800000 */
.L_x_12152:
[----:B------:R-:W-:Y:S05]  /*15b30*/  EXIT ;  /* 0x000000000000794d */ /* 0x000fea0003800000 */
.L_x_11994:
[----:B0-----:R-:W-:-:S04]  /*15b40*/  IMAD.U32 R3, RZ, RZ, UR37 ;  /* 0x00000025ff037e24 */ /* 0x001fc8000f8e00ff */
[----:B------:R0:W1:Y:S03]  /*15b50*/  SYNCS.PHASECHK.TRANS64.TRYWAIT P1, [R3+URZ+0x31c00], R0 ;  /* 0x031c0000030075a7 */ /* 0x000066000802017f */
[----:B-1----:R-:W-:Y:S05]  /*15b60*/  @!P1 NANOSLEEP.SYNCS 0x989680 ;  /* 0x009896800000995d */ /* 0x002fea0003900000 */
[----:B------:R-:W1:Y:S02]  /*15b70*/  @!P1 SYNCS.PHASECHK.TRANS64 P1, [R3+URZ+0x31c00], R0 ;  /* 0x031c0000030095a7 */ /* 0x000e64000802007f */
[----:B-1----:R-:W-:Y:S05]  /*15b80*/  @!P1 BRA `(.L_x_11994) ;  /* 0xfffffffc00ec9947 */ /* 0x002fea000383ffff */
[----:B------:R-:W-:Y:S05]  /*15b90*/  BRA `(.L_x_12161) ;  /* 0xfffffebc00c87947 */ /* 0x000fea000383ffff */
.L_x_11998:
[----:B-1----:R1:W2:Y:S02]  /*15ba0*/  SYNCS.PHASECHK.TRANS64.TRYWAIT P2, [R3+URZ+0x31c30], R0 ;  /* 0x031c3000030075a7 */ /* 0x0022a4000804017f */
[----:B--2---:R-:W-:Y:S05]  /*15bb0*/  @!P2 NANOSLEEP.SYNCS 0x989680 ;  /* 0x009896800000a95d */ /* 0x004fea0003900000 */
[----:B------:R-:W2:Y:S02]  /*15bc0*/  @!P2 SYNCS.PHASECHK.TRANS64 P2, [R3+URZ+0x31c30], R0 ;  /* 0x031c30000300a5a7 */ /* 0x000ea4000804007f */
[----:B--2---:R-:W-:Y:S05]  /*15bd0*/  @!P2 BRA `(.L_x_11998) ;  /* 0xfffffffc00f0a947 */ /* 0x004fea000383ffff */
[----:B------:R-:W-:Y:S05]  /*15be0*/  BRA `(.L_x_11997) ;  /* 0xfffffebc00ec7947 */ /* 0x000fea000383ffff */
.L_x_12003:
[----:B-1----:R-:W-:-:S04]  /*15bf0*/  IMAD.U32 R5, RZ, RZ, UR4 ;  /* 0x00000004ff057e24 */ /* 0x002fc8000f8e00ff */
[----:B------:R1:W2:Y:S03]  /*15c00*/  SYNCS.PHASECHK.TRANS64.TRYWAIT P3, [R5+URZ+0x31c30], R0 ;  /* 0x031c3000050075a7 */ /* 0x0002a6000806017f */
[----:B--2---:R-:W-:Y:S05]  /*15c10*/  @!P3 NANOSLEEP.SYNCS 0x989680 ;  /* 0x009896800000b95d */ /* 0x004fea0003900000 */
[----:B------:R-:W2:Y:S02]  /*15c20*/  @!P3 SYNCS.PHASECHK.TRANS64 P3, [R5+URZ+0x31c30], R0 ;  /* 0x031c30000500b5a7 */ /* 0x000ea4000806007f */
[----:B--2---:R-:W-:Y:S05]  /*15c30*/  @!P3 BRA `(.L_x_12003) ;  /* 0xfffffffc00ecb947 */ /* 0x004fea000383ffff */
[----:B------:R-:W-:Y:S05]  /*15c40*/  BRA `(.L_x_12000) ;  /* 0xfffffef800607947 */ /* 0x000fea000383ffff */
.L_x_12007:
[----:B-1----:R-:W-:-:S04]  /*15c50*/  IMAD.U32 R5, RZ, RZ, UR4 ;  /* 0x00000004ff057e24 */ /* 0x002fc8000f8e00ff */
[----:B------:R1:W2:Y:S03]  /*15c60*/  SYNCS.PHASECHK.TRANS64.TRYWAIT P3, [R5+URZ+0x31c50], R0 ;  /* 0x031c5000050075a7 */ /* 0x0002a6000806017f */
[----:B--2---:R-:W-:Y:S05]  /*15c70*/  @!P3 NANOSLEEP.SYNCS 0x989680 ;  /* 0x009896800000b95d */ /* 0x004fea0003900000 */
[----:B------:R-:W2:Y:S02]  /*15c80*/  @!P3 SYNCS.PHASECHK.TRANS64 P3, [R5+URZ+0x31c50], R0 ;  /* 0x031c50000500b5a7 */ /* 0x000ea4000806007f */
[----:B--2---:R-:W-:Y:S05]  /*15c90*/  @!P3 BRA `(.L_x_12007) ;  /* 0xfffffffc00ecb947 */ /* 0x004fea000383ffff */
[----:B------:R-:W-:Y:S05]  /*15ca0*/  BRA `(.L_x_12004) ;  /* 0xffffff0c00fc7947 */ /* 0x000fea000383ffff */
.L_x_12013:
[----:B-1----:R-:W-:-:S04]  /*15cb0*/  IMAD.U32 R5, RZ, RZ, UR4 ;  /* 0x00000004ff057e24 */ /* 0x002fc8000f8e00ff */
[----:B------:R1:W2:Y:S03]  /*15cc0*/  SYNCS.PHASECHK.TRANS64.TRYWAIT P2, [R5+URZ+0x31c30], R0 ;  /* 0x031c3000050075a7 */ /* 0x0002a6000804017f */
[----:B--2---:R-:W-:Y:S05]  /*15cd0*/  @!P2 NANOSLEEP.SYNCS 0x989680 ;  /* 0x009896800000a95d */ /* 0x004fea0003900000 */
[----:B------:R-:W2:Y:S02]  /*15ce0*/  @!P2 SYNCS.PHASECHK.TRANS64 P2, [R5+URZ+0x31c30], R0 ;  /* 0x031c30000500a5a7 */ /* 0x000ea4000804007f */
[----:B--2---:R-:W-:Y:S05]  /*15cf0*/  @!P2 BRA `(.L_x_12013) ;  /* 0xfffffffc00eca947 */ /* 0x004fea000383ffff */
[----:B------:R-:W-:Y:S05]  /*15d00*/  BRA `(.L_x_12010) ;  /* 0xffffff3800bc7947 */ /* 0x000fea000383ffff */
.L_x_12017:
[----:B-1----:R-:W-:-:S04]  /*15d10*/  IMAD.U32 R5, RZ, RZ, UR4 ;  /* 0x00000004ff057e24 */ /* 0x002fc8000f8e00ff */
[----:B------:R1:W2:Y:S03]  /*15d20*/  SYNCS.PHASECHK.TRANS64.TRYWAIT P2, [R5+URZ+0x31c50], R0 ;  /* 0x031c5000050075a7 */ /* 0x0002a6000804017f */
[----:B--2---:R-:W-:Y:S05]  /*15d30*/  @!P2 NANOSLEEP.SYNCS 0x989680 ;  /* 0x009896800000a95d */ /* 0x004fea0003900000 */
[----:B------:R-:W2:Y:S02]  /*15d40*/  @!P2 SYNCS.PHASECHK.TRANS64 P2, [R5+URZ+0x31c50], R0 ;  /* 0x031c50000500a5a7 */ /* 0x000ea4000804007f */
[----:B--2---:R-:W-:Y:S05]  /*15d50*/  @!P2 BRA `(.L_x_12017) ;  /* 0xfffffffc00eca947 */ /* 0x004fea000383ffff */
[----:B------:R-:W-:Y:S05]  /*15d60*/  BRA `(.L_x_12014) ;  /* 0xffffff5000587947 */ /* 0x000fea000383ffff */
.L_x_12022:
[----:B-1----:R-:W-:-:S04]  /*15d70*/  IMAD.U32 R7, RZ, RZ, UR6 ;  /* 0x00000006ff077e24 */ /* 0x002fc8000f8e00ff */
[----:B------:R1:W3:Y:S03]  /*15d80*/  SYNCS.PHASECHK.TRANS64.TRYWAIT P0, [R7+URZ+0x31c50], R6 ;  /* 0x031c5006070075a7 */ /* 0x0002e6000800017f */
[----:B---3--:R-:W-:Y:S05]  /*15d90*/  @!P0 NANOSLEEP.SYNCS 0x989680 ;  /* 0x009896800000895d */ /* 0x008fea0003900000 */
[----:B------:R-:W3:Y:S02]  /*15da0*/  @!P0 SYNCS.PHASECHK.TRANS64 P0, [R7+URZ+0x31c50], R6 ;  /* 0x031c5006070085a7 */ /* 0x000ee4000800007f */
[----:B---3--:R-:W-:Y:S05]  /*15db0*/  @!P0 BRA `(.L_x_12022) ;  /* 0xfffffffc00ec8947 */ /* 0x008fea000383ffff */
[----:B------:R-:W-:Y:S05]  /*15dc0*/  BRA `(.L_x_12021) ;  /* 0xffffff7000387947 */ /* 0x000fea000383ffff */
.L_x_12056:
        /* <DEDUP_REMOVED lines=11> */
.L_x_12163:
[----:B------:R-:W-:Y:S05]  /*15e80*/  BSYNC B0 ;  /* 0x0000000000007941 */ /* 0x000fea0003800000 */
.L_x_12162:
[----:B------:R-:W-:Y:S05]  /*15e90*/  BRA `(.L_x_12164) ;  /* 0xffffffb000547947 */ /* 0x000fea000383ffff */
.L_x_12058:
[----:B------:R-:W-:Y:S01]  /*15ea0*/  BSSY B0, `(.L_x_12165) ;  /* 0x0000006000007945 */ /* 0x000fe20003800000 */
[----:B------:R-:W-:-:S07]  /*15eb0*/  IMAD.MOV.U32 R15, RZ, RZ, -0x1 ;  /* 0xffffffffff0f7424 */ /* 0x000fce00078e00ff */
[----:B012---:R-:W-:Y:S05]  /*15ec0*/  WARPSYNC.COLLECTIVE R15, `(.L_x_12166) ;  /* 0x000000000f0c7348 */ /* 0x007fea0003c00000 */
[----:B------:R-:W-:Y:S02]  /*15ed0*/  ELECT P6, UR62, PT ;  /* 0x00000000003e782f */ /* 0x000fe400038c0000 */
[----:B------:R-:W-:Y:S01]  /*15ee0*/  MOV R14, UR62 ;  /* 0x0000003e000e7c02 */ /* 0x000fe20008000f00 */
[----:B012---:R-:W-:Y:S10]  /*15ef0*/  ENDCOLLECTIVE ;  /* 0x000000000000791b */ /* 0x007ff40003800000 */
.L_x_12166:
[----:B------:R-:W-:Y:S05]  /*15f00*/  BSYNC B0 ;  /* 0x0000000000007941 */ /* 0x000fea0003800000 */
.L_x_12165:
[----:B------:R-:W-:Y:S05]  /*15f10*/  BRA `(.L_x_12167) ;  /* 0xffffffb000547947 */ /* 0x000fea000383ffff */
.L_x_12060:
[----:B--2---:R2:W3:Y:S02]  /*15f20*/  SYNCS.PHASECHK.TRANS64.TRYWAIT P0, [R0+URZ+0x31c40], R2 ;  /* 0x031c4002000075a7 */ /* 0x0044e4000800017f */
[----:B---3--:R-:W-:Y:S05]  /*15f30*/  @!P0 NANOSLEEP.SYNCS 0x989680 ;  /* 0x009896800000895d */ /* 0x008fea0003900000 */
[----:B------:R-:W3:Y:S02]  /*15f40*/  @!P0 SYNCS.PHASECHK.TRANS64 P0, [R0+URZ+0x31c40], R2 ;  /* 0x031c4002000085a7 */ /* 0x000ee4000800007f */
[----:B---3--:R-:W-:Y:S05]  /*15f50*/  @!P0 BRA `(.L_x_12060) ;  /* 0xfffffffc00f08947 */ /* 0x008fea000383ffff */
[----:B------:R-:W-:Y:S05]  /*15f60*/  BRA `(.L_x_12168) ;  /* 0xffffffb000a87947 */ /* 0x000fea000383ffff */
.L_x_12064:
        /* <DEDUP_REMOVED lines=12> */
.L_x_12169:
[----:B------:R-:W-:Y:S02]  /*16030*/  IMAD.MOV.U32 R13, RZ, RZ, R0 ;  /* 0x000000ffff0d7224 */ /* 0x000fe400078e0000 */
[----:B------:R-:W-:-:S07]  /*16040*/  IMAD.MOV.U32 R2, RZ, RZ, R14 ;  /* 0x000000ffff027224 */ /* 0x000fce00078e000e */
[----:B------:R-:W-:Y:S05]  /*16050*/  WARPSYNC.COLLECTIVE R15, `(.L_x_12170) ;  /* 0x000000000f087348 */ /* 0x000fea0003c00000 */
[----:B------:R0:W1:Y:S02]  /*16060*/  SHFL.IDX P6, R14, R13, R12, R11 ;  /* 0x0000000c0d0e7389 */ /* 0x00006400000c000b */
[----:B01----:R-:W-:Y:S01]  /*16070*/  ENDCOLLECTIVE ;  /* 0x000000000000791b */ /* 0x003fe20003800000 */
.L_x_12170:
        /* <DEDUP_REMOVED lines=19> */
.L_x_12171:
[----:B------:R-:W-:Y:S02]  /*161b0*/  IMAD.MOV.U32 R13, RZ, RZ, R0 ;  /* 0x000000ffff0d7224 */ /* 0x000fe400078e0000 */
[----:B------:R-:W-:-:S07]  /*161c0*/  IMAD.MOV.U32 R2, RZ, RZ, R14 ;  /* 0x000000ffff027224 */ /* 0x000fce00078e000e */
[----:B------:R-:W-:Y:S05]  /*161d0*/  WARPSYNC.COLLECTIVE R15, `(.L_x_12172) ;  /* 0x000000000f087348 */ /* 0x000fea0003c00000 */
[----:B------:R0:W1:Y:S02]  /*161e0*/  SHFL.IDX P6, R14, R13, R12, R11 ;  /* 0x0000000c0d0e7389 */ /* 0x00006400000c000b */
[----:B01----:R-:W-:Y:S01]  /*161f0*/  ENDCOLLECTIVE ;  /* 0x000000000000791b */ /* 0x003fe20003800000 */
.L_x_12172:
        /* <DEDUP_REMOVED lines=18> */
.L_x_12173:
[----:B------:R-:W-:-:S05]  /*16320*/  VIADD R2, R17, 0x40 ;  /* 0x0000004011027836 */ /* 0x000fca0000000000 */
[----:B------:R-:W-:Y:S01]  /*16330*/  ISETP.GE.AND P3, PT, R2, R5, PT ;  /* 0x000000050200720c */ /* 0x000fe20003f66270 */
[----:B------:R-:W-:Y:S02]  /*16340*/  IMAD.MOV.U32 R13, RZ, RZ, R0 ;  /* 0x000000ffff0d7224 */ /* 0x000fe400078e0000 */
[----:B------:R-:W-:-:S10]  /*16350*/  IMAD.MOV.U32 R2, RZ, RZ, R14 ;  /* 0x000000ffff027224 */ /* 0x000fd400078e000e */
[----:B------:R-:W-:Y:S05]  /*16360*/  WARPSYNC.COLLECTIVE R15, `(.L_x_12174) ;  /* 0x000000000f087348 */ /* 0x000fea0003c00000 */
[----:B------:R0:W1:Y:S02]  /*16370*/  SHFL.IDX P6, R14, R13, R12, R11 ;  /* 0x0000000c0d0e7389 */ /* 0x00006400000c000b */
[----:B01----:R-:W-:Y:S01]  /*16380*/  ENDCOLLECTIVE ;  /* 0x000000000000791b */ /* 0x003fe20003800000 */
.L_x_12174:
        /* <DEDUP_REMOVED lines=18> */
.L_x_12175:
[----:B------:R-:W-:Y:S02]  /*164b0*/  IMAD.MOV.U32 R13, RZ, RZ, R0 ;  /* 0x000000ffff0d7224 */ /* 0x000fe400078e0000 */
[----:B------:R-:W-:-:S05]  /*164c0*/  VIADD R0, R17, 0x60 ;  /* 0x0000006011007836 */ /* 0x000fca0000000000 */
[----:B------:R-:W-:Y:S01]  /*164d0*/  ISETP.GE.AND P3, PT, R0, R5, PT ;  /* 0x000000050000720c */ /* 0x000fe20003f66270 */
[----:B------:R-:W-:-:S12]  /*164e0*/  IMAD.MOV.U32 R4, RZ, RZ, R14 ;  /* 0x000000ffff047224 */ /* 0x000fd800078e000e */
[----:B------:R-:W-:Y:S05]  /*164f0*/  WARPSYNC.COLLECTIVE R15, `(.L_x_12176) ;  /* 0x000000000f087348 */ /* 0x000fea0003c00000 */
[----:B------:R0:W1:Y:S02]  /*16500*/  SHFL.IDX P6, R14, R13, R12, R11 ;  /* 0x0000000c0d0e7389 */ /* 0x00006400000c000b */
[----:B01----:R-:W-:Y:S01]  /*16510*/  ENDCOLLECTIVE ;  /* 0x000000000000791b */ /* 0x003fe20003800000 */
.L_x_12176:
[----:B------:R-:W-:Y:S01]  /*16520*/  ULDC.64 UR4, c[0x0][0x208] ;  /* 0x0000820000047ab9 */ /* 0x000fe20000000a00 */
[----:B------:R-:W-:Y:S02]  /*16530*/  IMAD.MOV.U32 R13, RZ, RZ, R6 ;  /* 0x000000ffff0d7224 */ /* 0x000fe400078e0006 */
[----:B------:R-:W-:Y:S02]  /*16540*/  IMAD.MOV.U32 R12, RZ, RZ, RZ ;  /* 0x000000ffff0c7224 */ /* 0x000fe400078e00ff */
[----:B------:R-:W-:-:S05]  /*16550*/  IMAD.MOV.U32 R2, RZ, RZ, R14 ;  /* 0x000000ffff027224 */ /* 0x000fca00078e000e */
[----:B------:R-:W-:-:S05]  /*16560*/  @!P3 LEA R2, P5, R20, R2, 0x1 ;  /* 0x000000021402b211 */ /* 0x000fca00078a08ff */
[----:B------:R-:W-:-:S05]  /*16570*/  @!P3 IMAD.X R3, RZ, RZ, R4, P5 ;  /* 0x000000ffff03b224 */ /* 0x000fca00028e0604 */
        /* <DEDUP_REMOVED lines=9> */
.L_x_12177:
[----:B------:R-:W-:-:S05]  /*16610*/  VIADD R2, R17, 0x80 ;  /* 0x0000008011027836 */ /* 0x000fca0000000000 */
[----:B------:R-:W-:Y:S01]  /*16620*/  ISETP.GE.AND P3, PT, R2, R5, PT ;  /* 0x000000050200720c */ /* 0x000fe20003f66270 */
[----:B------:R-:W-:Y:S02]  /*16630*/  IMAD.MOV.U32 R13, RZ, RZ, R7 ;  /* 0x000000ffff0d7224 */ /* 0x000fe400078e0007 */
[----:B------:R-:W-:-:S10]  /*16640*/  IMAD.MOV.U32 R0, RZ, RZ, R14 ;  /* 0x000000ffff007224 */ /* 0x000fd400078e000e */
[----:B------:R-:W-:Y:S05]  /*16650*/  WARPSYNC.COLLECTIVE R15, `(.L_x_12178) ;  /* 0x000000000f087348 */ /* 0x000fea0003c00000 */
[----:B------:R0:W1:Y:S02]  /*16660*/  SHFL.IDX P6, R14, R13, R12, R11 ;  /* 0x0000000c0d0e7389 */ /* 0x00006400000c000b */
[----:B01----:R-:W-:Y:S01]  /*16670*/  ENDCOLLECTIVE ;  /* 0x000000000000791b */ /* 0x003fe20003800000 */
.L_x_12178:
        /* <DEDUP_REMOVED lines=17> */
.L_x_12179:
[----:B------:R-:W-:Y:S02]  /*16790*/  IMAD.MOV.U32 R13, RZ, RZ, R7 ;  /* 0x000000ffff0d7224 */ /* 0x000fe400078e0007 */
[----:B------:R-:W-:-:S07]  /*167a0*/  IMAD.MOV.U32 R6, RZ, RZ, R14 ;  /* 0x000000ffff067224 */ /* 0x000fce00078e000e */
[----:B------:R-:W-:Y:S05]  /*167b0*/  WARPSYNC.COLLECTIVE R15, `(.L_x_12180) ;  /* 0x000000000f087348 */ /* 0x000fea0003c00000 */
[----:B------:R0:W1:Y:S02]  /*167c0*/  SHFL.IDX P6, R14, R13, R12, R11 ;  /* 0x0000000c0d0e7389 */ /* 0x00006400000c000b */
[----:B01----:R-:W-:Y:S01]  /*167d0*/  ENDCOLLECTIVE ;  /* 0x000000000000791b */ /* 0x003fe20003800000 */
.L_x_12180:
[----:B------:R-:W-:Y:S05]  /*167e0*/  BRA `(.L_x_12181) ;  /* 0xffffffb800207947 */ /* 0x000fea000383ffff */
.L_x_12067:
[----:B0-----:R0:W1:Y:S02]  /*167f0*/  SYNCS.PHASECHK.TRANS64.TRYWAIT P0, [R22+URZ+0x31c20], R3 ;  /* 0x031c2003160075a7 */ /* 0x001064000800017f */
[----:B-1----:R-:W-:Y:S05]  /*16800*/  @!P0 NANOSLEEP.SYNCS 0x989680 ;  /* 0x009896800000895d */ /* 0x002fea0003900000 */
[----:B------:R-:W1:Y:S02]  /*16810*/  @!P0 SYNCS.PHASECHK.TRANS64 P0, [R22+URZ+0x31c20], R3 ;  /* 0x031c2003160085a7 */ /* 0x000e64000800007f */
[----:B-1----:R-:W-:Y:S05]  /*16820*/  @!P0 BRA `(.L_x_12067) ;  /* 0xfffffffc00f08947 */ /* 0x002fea000383ffff */
[----:B------:R-:W-:Y:S05]  /*16830*/  BRA `(.L_x_12182) ;  /* 0xffffffb800947947 */ /* 0x000fea000383ffff */
.L_x_12076:
[----:B0-----:R0:W2:Y:S02]  /*16840*/  SYNCS.PHASECHK.TRANS64.TRYWAIT P0, [R3+URZ+0x31c40], R2 ;  /* 0x031c4002030075a7 */ /* 0x0010a4000800017f */
[----:B--2---:R-:W-:Y:S05]  /*16850*/  @!P0 NANOSLEEP.SYNCS 0x989680 ;  /* 0x009896800000895d */ /* 0x004fea0003900000 */
[----:B------:R-:W2:Y:S02]  /*16860*/  @!P0 SYNCS.PHASECHK.TRANS64 P0, [R3+URZ+0x31c40], R2 ;  /* 0x031c4002030085a7 */ /* 0x000ea4000800007f */
[----:B--2---:R-:W-:Y:S05]  /*16870*/  @!P0 BRA `(.L_x_12076) ;  /* 0xfffffffc00f08947 */ /* 0x004fea000383ffff */
[----:B------:R-:W-:Y:S05]  /*16880*/  BRA `(.L_x_12183) ;  /* 0xffffffbc00407947 */ /* 0x000fea000383ffff */
.L_x_12083:
[----:B0-----:R0:W1:Y:S02]  /*16890*/  SYNCS.PHASECHK.TRANS64.TRYWAIT P0, [R3+URZ+0x60], R2 ;  /* 0x00006002030075a7 */ /* 0x001064000800017f */
[----:B-1----:R-:W-:Y:S05]  /*168a0*/  @!P0 NANOSLEEP.SYNCS 0x989680 ;  /* 0x009896800000895d */ /* 0x002fea0003900000 */
[----:B------:R-:W1:Y:S02]  /*168b0*/  @!P0 SYNCS.PHASECHK.TRANS64 P0, [R3+URZ+0x60], R2 ;  /* 0x00006002030085a7 */ /* 0x000e64000800007f */
[----:B-1----:R-:W-:Y:S05]  /*168c0*/  @!P0 BRA `(.L_x_12083) ;  /* 0xfffffffc00f08947 */ /* 0x002fea000383ffff */
[----:B------:R-:W-:Y:S05]  /*168d0*/  BRA `(.L_x_12184) ;  /* 0xffffffc0004c7947 */ /* 0x000fea000383ffff */
.L_x_12093:
[----:B0-----:R0:W2:Y:S02]  /*168e0*/  SYNCS.PHASECHK.TRANS64.TRYWAIT P0, [R3+URZ+0x31c40], R2 ;  /* 0x031c4002030075a7 */ /* 0x0010a4000800017f */
[----:B--2---:R-:W-:Y:S05]  /*168f0*/  @!P0 NANOSLEEP.SYNCS 0x989680 ;  /* 0x009896800000895d */ /* 0x004fea0003900000 */
[----:B------:R-:W2:Y:S02]  /*16900*/  @!P0 SYNCS.PHASECHK.TRANS64 P0, [R3+URZ+0x31c40], R2 ;  /* 0x031c4002030085a7 */ /* 0x000ea4000800007f */
[----:B--2---:R-:W-:Y:S05]  /*16910*/  @!P0 BRA `(.L_x_12093) ;  /* 0xfffffffc00f08947 */ /* 0x004fea000383ffff */
[----:B------:R-:W-:Y:S05]  /*16920*/  BRA `(.L_x_12185) ;  /* 0xffffffc800007947 */ /* 0x000fea000383ffff */
.L_x_12100:
[----:B0-----:R0:W1:Y:S02]  /*16930*/  SYNCS.PHASECHK.TRANS64.TRYWAIT P0, [R12+URZ+0x60], R27 ;  /* 0x0000601b0c0075a7 */ /* 0x001064000800017f */
[----:B-1----:R-:W-:Y:S05]  /*16940*/  @!P0 NANOSLEEP.SYNCS 0x989680 ;  /* 0x009896800000895d */ /* 0x002fea0003900000 */
[----:B------:R-:W1:Y:S02]  /*16950*/  @!P0 SYNCS.PHASECHK.TRANS64 P0, [R12+URZ+0x60], R27 ;  /* 0x0000601b0c0085a7 */ /* 0x000e64000800007f */
[----:B-1----:R-:W-:Y:S05]  /*16960*/  @!P0 BRA `(.L_x_12100) ;  /* 0xfffffffc00f08947 */ /* 0x002fea000383ffff */
[----:B------:R-:W-:Y:S05]  /*16970*/  BRA `(.L_x_12186) ;  /* 0xffffffcc000c7947 */ /* 0x000fea000383ffff */
.L_x_12110:
[----:B0-----:R0:W2:Y:S02]  /*16980*/  SYNCS.PHASECHK.TRANS64.TRYWAIT P0, [R2+URZ+0x31c40], R3 ;  /* 0x031c4003020075a7 */ /* 0x0010a4000800017f */
[----:B--2---:R-:W-:Y:S05]  /*16990*/  @!P0 NANOSLEEP.SYNCS 0x989680 ;  /* 0x009896800000895d */ /* 0x004fea0003900000 */
[----:B------:R-:W2:Y:S02]  /*169a0*/  @!P0 SYNCS.PHASECHK.TRANS64 P0, [R2+URZ+0x31c40], R3 ;  /* 0x031c4003020085a7 */ /* 0x000ea4000800007f */
[----:B--2---:R-:W-:Y:S05]  /*169b0*/  @!P0 BRA `(.L_x_12110) ;  /* 0xfffffffc00f08947 */ /* 0x004fea000383ffff */
[----:B------:R-:W-:Y:S05]  /*169c0*/  BRA `(.L_x_12187) ;  /* 0xffffffd000947947 */ /* 0x000fea000383ffff */
.L_x_12117:
[----:B0-----:R0:W1:Y:S02]  /*169d0*/  SYNCS.PHASECHK.TRANS64.TRYWAIT P0, [R8+URZ+0x60], R2 ;  /* 0x00006002080075a7 */ /* 0x001064000800017f */
[----:B-1----:R-:W-:Y:S05]  /*169e0*/  @!P0 NANOSLEEP.SYNCS 0x989680 ;  /* 0x009896800000895d */ /* 0x002fea0003900000 */
[----:B------:R-:W1:Y:S02]  /*169f0*/  @!P0 SYNCS.PHASECHK.TRANS64 P0, [R8+URZ+0x60], R2 ;  /* 0x00006002080085a7 */ /* 0x000e64000800007f */
[----:B-1----:R-:W-:Y:S05]  /*16a00*/  @!P0 BRA `(.L_x_12117) ;  /* 0xfffffffc00f08947 */ /* 0x002fea000383ffff */
[----:B------:R-:W-:Y:S05]  /*16a10*/  BRA `(.L_x_12188) ;  /* 0xffffffd400a47947 */ /* 0x000fea000383ffff */
.L_x_12129:
[----:B0-----:R0:W1:Y:S02]  /*16a20*/  SYNCS.PHASECHK.TRANS64.TRYWAIT P0, [R3+URZ+0x31c60], R0 ;  /* 0x031c6000030075a7 */ /* 0x001064000800017f */
[----:B-1----:R-:W-:Y:S05]  /*16a30*/  @!P0 NANOSLEEP.SYNCS 0x989680 ;  /* 0x009896800000895d */ /* 0x002fea0003900000 */
[----:B------:R-:W1:Y:S02]  /*16a40*/  @!P0 SYNCS.PHASECHK.TRANS64 P0, [R3+URZ+0x31c60], R0 ;  /* 0x031c6000030085a7 */ /* 0x000e64000800007f */
[----:B-1----:R-:W-:Y:S05]  /*16a50*/  @!P0 BRA `(.L_x_12129) ;  /* 0xfffffffc00f08947 */ /* 0x002fea000383ffff */
[----:B------:R-:W-:Y:S05]  /*16a60*/  BRA `(.L_x_12189) ;  /* 0xffffffdc001c7947 */ /* 0x000fea000383ffff */
.L_x_12137:
        /* <DEDUP_REMOVED lines=8> */
.L_x_12191:
[----:B------:R-:W-:Y:S05]  /*16af0*/  BSYNC B0 ;  /* 0x0000000000007941 */ /* 0x000fea0003800000 */
.L_x_12190:
        /* <DEDUP_REMOVED lines=9> */
.L_x_12192:
[----:B------:R-:W-:Y:S01]  /*16b90*/  ULDC UR4, c[0x0][0xc3c] ;  /* 0x00030f0000047ab9 */ /* 0x000fe20000000800 */
[----:B------:R-:W-:Y:S01]  /*16ba0*/  ULDC.64 UR6, c[0x0][0x208] ;  /* 0x0000820000067ab9 */ /* 0x000fe20000000a00 */
        /* <DEDUP_REMOVED lines=17> */
.L_x_12193:
[----:B------:R-:W-:Y:S01]  /*16cc0*/  IMAD.MOV.U32 R12, RZ, RZ, 0x2 ;  /* 0x00000002ff0c7424 */ /* 0x000fe200078e00ff */
[----:B------:R-:W-:-:S05]  /*16cd0*/  SEL R4, R14, RZ, P1 ;  /* 0x000000ff0e047207 */ /* 0x000fca0000800000 */
[----:B------:R-:W-:-:S04]  /*16ce0*/  IMAD.IADD R4, R17, 0x1, R4 ;  /* 0x0000000111047824 */ /* 0x000fc800078e0204 */
[----:B------:R-:W-:-:S07]  /*16cf0*/  IMAD.MOV.U32 R13, RZ, RZ, R4 ;  /* 0x000000ffff0d7224 */ /* 0x000fce00078e0004 */
[----:B------:R-:W-:Y:S05]  /*16d00*/  WARPSYNC.COLLECTIVE R15, `(.L_x_12194) ;  /* 0x000000000f087348 */ /* 0x000fea0003c00000 */
[----:B------:R0:W1:Y:S02]  /*16d10*/  SHFL.UP P6, R14, R13, R12, R11 ;  /* 0x0400000c0d0e7389 */ /* 0x00006400000c000b */
[----:B01----:R-:W-:Y:S01]  /*16d20*/  ENDCOLLECTIVE ;  /* 0x000000000000791b */ /* 0x003fe20003800000 */
.L_x_12194:
[----:B------:R-:W-:Y:S01]  /*16d30*/  IMAD.MOV.U32 R12, RZ, RZ, 0x4 ;  /* 0x00000004ff0c7424 */ /* 0x000fe200078e00ff */
[----:B------:R-:W-:-:S05]  /*16d40*/  SEL R3, R14, RZ, P2 ;  /* 0x000000ff0e037207 */ /* 0x000fca0001000000 */
[----:B------:R-:W-:-:S04]  /*16d50*/  IMAD.IADD R6, R4, 0x1, R3 ;  /* 0x0000000104067824 */ /* 0x000fc800078e0203 */
[----:B------:R-:W-:-:S07]  /*16d60*/  IMAD.MOV.U32 R13, RZ, RZ, R6 ;  /* 0x000000ffff0d7224 */ /* 0x000fce00078e0006 */
[----:B------:R-:W-:Y:S05]  /*16d70*/  WARPSYNC.COLLECTIVE R15, `(.L_x_12195) ;  /* 0x000000000f087348 */ /* 0x000fea0003c00000 */
[----:B------:R0:W1:Y:S02]  /*16d80*/  SHFL.UP P6, R14, R13, R12, R11 ;  /* 0x0400000c0d0e7389 */ /* 0x00006400000c000b */
[----:B01----:R-:W-:Y:S01]  /*16d90*/  ENDCOLLECTIVE ;  /* 0x000000000000791b */ /* 0x003fe20003800000 */
.L_x_12195:
[----:B------:R-:W-:Y:S01]  /*16da0*/  IMAD.MOV.U32 R12, RZ, RZ, 0x8 ;  /* 0x00000008ff0c7424 */ /* 0x000fe200078e00ff */
[----:B------:R-:W-:-:S05]  /*16db0*/  SEL R3, R14, RZ, P3 ;  /* 0x000000ff0e037207 */ /* 0x000fca0001800000 */
[----:B------:R-:W-:-:S04]  /*16dc0*/  IMAD.IADD R2, R6, 0x1, R3 ;  /* 0x0000000106027824 */ /* 0x000fc800078e0203 */
[----:B------:R-:W-:-:S07]  /*16dd0*/  IMAD.MOV.U32 R13, RZ, RZ, R2 ;  /* 0x000000ffff0d7224 */ /* 0x000fce00078e0002 */
[----:B------:R-:W-:Y:S05]  /*16de0*/  WARPSYNC.COLLECTIVE R15, `(.L_x_12196) ;  /* 0x000000000f087348 */ /* 0x000fea0003c00000 */
[----:B------:R0:W1:Y:S02]  /*16df0*/  SHFL.UP P6, R14, R13, R12, R11 ;  /* 0x0400000c0d0e7389 */ /* 0x00006400000c000b */
[----:B01----:R-:W-:Y:S01]  /*16e00*/  ENDCOLLECTIVE ;  /* 0x000000000000791b */ /* 0x003fe20003800000 */
.L_x_12196:
[----:B------:R-:W-:Y:S01]  /*16e10*/  IMAD.MOV.U32 R12, RZ, RZ, 0x10 ;  /* 0x00000010ff0c7424 */ /* 0x000fe200078e00ff */
[----:B------:R-:W-:-:S05]  /*16e20*/  SEL R3, R14, RZ, P4 ;  /* 0x000000ff0e037207 */ /* 0x000fca0002000000 */
[----:B------:R-:W-:-:S04]  /*16e30*/  IMAD.IADD R3, R2, 0x1, R3 ;  /* 0x0000000102037824 */ /* 0x000fc800078e0203 */
[----:B------:R-:W-:-:S07]  /*16e40*/  IMAD.MOV.U32 R13, RZ, RZ, R3 ;  /* 0x000000ffff0d7224 */ /* 0x000fce00078e0003 */
[----:B------:R-:W-:Y:S05]  /*16e50*/  WARPSYNC.COLLECTIVE R15, `(.L_x_12197) ;  /* 0x000000000f087348 */ /* 0x000fea0003c00000 */
[----:B------:R0:W1:Y:S02]  /*16e60*/  SHFL.UP P6, R14, R13, R12, R11 ;  /* 0x0400000c0d0e7389 */ /* 0x00006400000c000b */
[----:B01----:R-:W-:Y:S01]  /*16e70*/  ENDCOLLECTIVE ;  /* 0x000000000000791b */ /* 0x003fe20003800000 */
.L_x_12197:
        /* <DEDUP_REMOVED lines=8> */
.L_x_12198:
[----:B------:R-:W-:Y:S05]  /*16f00*/  BRA `(.L_x_12199) ;  /* 0xffffffdc00c87947 */ /* 0x000fea000383ffff */
.L_x_12142:
        /* <DEDUP_REMOVED lines=8> */
.L_x_12201:
[----:B------:R-:W-:Y:S05]  /*16f90*/  BSYNC B0 ;  /* 0x0000000000007941 */ /* 0x000fea0003800000 */
.L_x_12200:
        /* <DEDUP_REMOVED lines=8> */
.L_x_12202:
[----:B------:R-:W-:Y:S01]  /*17020*/  IMAD.MOV.U32 R12, RZ, RZ, 0x4 ;  /* 0x00000004ff0c7424 */ /* 0x000fe200078e00ff */
[----:B------:R-:W-:-:S05]  /*17030*/  SEL R2, R14, RZ, P2 ;  /* 0x000000ff0e027207 */ /* 0x000fca0001000000 */
[----:B------:R-:W-:-:S04]  /*17040*/  IMAD.IADD R2, R13, 0x1, R2 ;  /* 0x000000010d027824 */ /* 0x000fc800078e0202 */
[----:B------:R-:W-:-:S07]  /*17050*/  IMAD.MOV.U32 R13, RZ, RZ, R2 ;  /* 0x000000ffff0d7224 */ /* 0x000fce00078e0002 */
[----:B------:R-:W-:Y:S05]  /*17060*/  WARPSYNC.COLLECTIVE R15, `(.L_x_12203) ;  /* 0x000000000f087348 */ /* 0x000fea0003c00000 */
[----:B------:R0:W1:Y:S02]  /*17070*/  SHFL.UP P6, R14, R13, R12, R11 ;  /* 0x0400000c0d0e7389 */ /* 0x00006400000c000b */
[----:B01----:R-:W-:Y:S01]  /*17080*/  ENDCOLLECTIVE ;  /* 0x000000000000791b */ /* 0x003fe20003800000 */
.L_x_12203:
[----:B------:R-:W-:Y:S01]  /*17090*/  IMAD.MOV.U32 R12, RZ, RZ, 0x8 ;  /* 0x00000008ff0c7424 */ /* 0x000fe200078e00ff */
[----:B------:R-:W-:-:S05]  /*170a0*/  SEL R3, R14, RZ, P3 ;  /* 0x000000ff0e037207 */ /* 0x000fca0001800000 */
[----:B------:R-:W-:-:S04]  /*170b0*/  IMAD.IADD R3, R2, 0x1, R3 ;  /* 0x0000000102037824 */ /* 0x000fc800078e0203 */
[----:B------:R-:W-:-:S07]  /*170c0*/  IMAD.MOV.U32 R13, RZ, RZ, R3 ;  /* 0x000000ffff0d7224 */ /* 0x000fce00078e0003 */
[----:B------:R-:W-:Y:S05]  /*170d0*/  WARPSYNC.COLLECTIVE R15, `(.L_x_12204) ;  /* 0x000000000f087348 */ /* 0x000fea0003c00000 */
[----:B------:R0:W1:Y:S02]  /*170e0*/  SHFL.UP P6, R14, R13, R12, R11 ;  /* 0x0400000c0d0e7389 */ /* 0x00006400000c000b */
[----:B01----:R-:W-:Y:S01]  /*170f0*/  ENDCOLLECTIVE ;  /* 0x000000000000791b */ /* 0x003fe20003800000 */
.L_x_12204:
[----:B------:R-:W-:Y:S01]  /*17100*/  IMAD.MOV.U32 R12, RZ, RZ, 0x10 ;  /* 0x00000010ff0c7424 */ /* 0x000fe200078e00ff */
[----:B------:R-:W-:-:S05]  /*17110*/  SEL R4, R14, RZ, P4 ;  /* 0x000000ff0e047207 */ /* 0x000fca0002000000 */
[----:B------:R-:W-:-:S04]  /*17120*/  IMAD.IADD R4, R3, 0x1, R4 ;  /* 0x0000000103047824 */ /* 0x000fc800078e0204 */
[----:B------:R-:W-:-:S07]  /*17130*/  IMAD.MOV.U32 R13, RZ, RZ, R4 ;  /* 0x000000ffff0d7224 */ /* 0x000fce00078e0004 */
[----:B------:R-:W-:Y:S05]  /*17140*/  WARPSYNC.COLLECTIVE R15, `(.L_x_12205) ;  /* 0x000000000f087348 */ /* 0x000fea0003c00000 */
[----:B------:R0:W1:Y:S02]  /*17150*/  SHFL.UP P6, R14, R13, R12, R11 ;  /* 0x0400000c0d0e7389 */ /* 0x00006400000c000b */
[----:B01----:R-:W-:Y:S01]  /*17160*/  ENDCOLLECTIVE ;  /* 0x000000000000791b */ /* 0x003fe20003800000 */
.L_x_12205:
        /* <DEDUP_REMOVED lines=8> */
.L_x_12206:
[----:B------:R-:W-:Y:S05]  /*171f0*/  BRA `(.L_x_12207) ;  /* 0xffffffdc00ac7947 */ /* 0x000fea000383ffff */
.L_x_12144:
[----:B------:R-:W-:Y:S01]  /*17200*/  BSSY B0, `(.L_x_12208) ;  /* 0x0000006000007945 */ /* 0x000fe20003800000 */
[----:B------:R-:W-:Y:S01]  /*17210*/  PLOP3.LUT P6, PT, P6, PT, PT, 0x8, 0x0 ;  /* 0x000000000000781c */ /* 0x000fe200037ce170 */
[----:B------:R-:W-:-:S12]  /*17220*/  IMAD.MOV.U32 R15, RZ, RZ, -0x1 ;  /* 0xffffffffff0f7424 */ /* 0x000fd800078e00ff */
[----:B0-----:R-:W-:Y:S05]  /*17230*/  WARPSYNC.COLLECTIVE R15, `(.L_x_12209) ;  /* 0x000000000f087348 */ /* 0x001fea0003c00000 */
[----:B------:R-:W-:Y:S01]  /*17240*/  VOTE.ANY R14, PT, P6 ;  /* 0x00000000000e7806 */ /* 0x000fe200030e0100 */
[----:B0-----:R-:W-:Y:S06]  /*17250*/  ENDCOLLECTIVE ;  /* 0x000000000000791b */ /* 0x001fec0003800000 */
.L_x_12209:
[----:B------:R-:W-:Y:S05]  /*17260*/  BSYNC B0 ;  /* 0x0000000000007941 */ /* 0x000fea0003800000 */
.L_x_12208:
        /* <DEDUP_REMOVED lines=9> */
.L_x_12210:
[----:B------:R-:W-:Y:S01]  /*17300*/  IMAD.MOV.U32 R17, RZ, RZ, R14 ;  /* 0x000000ffff117224 */ /* 0x000fe200078e000e */
[----:B------:R-:W-:Y:S06]  /*17310*/  BRA `(.L_x_12211) ;  /* 0xffffffdc009c7947 */ /* 0x000fec000383ffff */
.L_x_12146:
[----:B------:R-:W-:Y:S01]  /*17320*/  BSSY B0, `(.L_x_12212) ;  /* 0x0000007000007945 */ /* 0x000fe20003800000 */
[----:B------:R-:W-:Y:S02]  /*17330*/  IMAD.MOV.U32 R13, RZ, RZ, R3 ;  /* 0x000000ffff0d7224 */ /* 0x000fe400078e0003 */
[----:B------:R-:W-:Y:S02]  /*17340*/  IMAD.MOV.U32 R11, RZ, RZ, 0x1f ;  /* 0x0000001fff0b7424 */ /* 0x000fe400078e00ff */
[----:B------:R-:W-:-:S07]  /*17350*/  IMAD.MOV.U32 R15, RZ, RZ, -0x1 ;  /* 0xffffffffff0f7424 */ /* 0x000fce00078e00ff */
[----:B012---:R-:W-:Y:S05]  /*17360*/  WARPSYNC.COLLECTIVE R15, `(.L_x_12213) ;  /* 0x000000000f087348 */ /* 0x007fea0003c00000 */
[----:B------:R3:W4:Y:S02]  /*17370*/  SHFL.IDX P6, R14, R13, R12, R11 ;  /* 0x0000000c0d0e7389 */ /* 0x00072400000c000b */
[----:B01234-:R-:W-:Y:S01]  /*17380*/  ENDCOLLECTIVE ;  /* 0x000000000000791b */ /* 0x01ffe20003800000 */
.L_x_12213:
[----:B------:R-:W-:Y:S05]  /*17390*/  BSYNC B0 ;  /* 0x0000000000007941 */ /* 0x000fea0003800000 */
.L_x_12212:
[----:B------:R-:W-:Y:S05]  /*173a0*/  BRA `(.L_x_12145) ;  /* 0xffffffdc00947947 */ /* 0x000fea000383ffff */
.L_x_12150:
[----:B0-----:R0:W2:Y:S02]  /*173b0*/  SYNCS.PHASECHK.TRANS64.TRYWAIT P0, [R9+URZ+0x31c20], R0 ;  /* 0x031c2000090075a7 */ /* 0x0010a4000800017f */
[----:B--2---:R-:W-:Y:S05]  /*173c0*/  @!P0 NANOSLEEP.SYNCS 0x989680 ;  /* 0x009896800000895d */ /* 0x004fea0003900000 */
[----:B------:R-:W2:Y:S02]  /*173d0*/  @!P0 SYNCS.PHASECHK.TRANS64 P0, [R9+URZ+0x31c20], R0 ;  /* 0x031c2000090085a7 */ /* 0x000ea4000800007f */
[----:B--2---:R-:W-:Y:S05]  /*173e0*/  @!P0 BRA `(.L_x_12150) ;  /* 0xfffffffc00f08947 */ /* 0x004fea000383ffff */
[----:B------:R-:W-:Y:S05]  /*173f0*/  BRA `(.L_x_12214) ;  /* 0xffffffe400107947 */ /* 0x000fea000383ffff */
.L_x_12151:
        /* <DEDUP_REMOVED lines=11> */
.L_x_12216:
[----:B------:R-:W-:Y:S05]  /*174b0*/  BSYNC B0 ;  /* 0x0000000000007941 */ /* 0x000fea0003800000 */
.L_x_12215:
[----:B------:R-:W-:Y:S05]  /*174c0*/  BRA `(.L_x_12217) ;  /* 0xffffffe000f87947 */ /* 0x000fea000383ffff */
.L_x_12154:
[----:B------:R-:W-:Y:S01]  /*174d0*/  BSSY B1, `(.L_x_12218) ;  /* 0x0000006000017945 */ /* 0x000fe20003800000 */
[----:B------:R-:W-:-:S07]  /*174e0*/  IMAD.MOV.U32 R15, RZ, RZ, -0x1 ;  /* 0xffffffffff0f7424 */ /* 0x000fce00078e00ff */
[----:B01-3--:R-:W-:Y:S05]  /*174f0*/  WARPSYNC.COLLECTIVE R15, `(.L_x_12219) ;  /* 0x000000000f0c7348 */ /* 0x00bfea0003c00000 */
[----:B------:R-:W-:Y:S02]  /*17500*/  ELECT P6, UR62, PT ;  /* 0x00000000003e782f */ /* 0x000fe400038c0000 */
[----:B------:R-:W-:Y:S01]  /*17510*/  MOV R14, UR62 ;  /* 0x0000003e000e7c02 */ /* 0x000fe20008000f00 */
[----:B01-3--:R-:W-:Y:S10]  /*17520*/  ENDCOLLECTIVE ;  /* 0x000000000000791b */ /* 0x00bff40003800000 */
.L_x_12219:
[----:B------:R-:W-:Y:S05]  /*17530*/  BSYNC B1 ;  /* 0x0000000000017941 */ /* 0x000fea0003800000 */
.L_x_12218:
[----:B------:R-:W-:Y:S05]  /*17540*/  BRA `(.L_x_12220) ;  /* 0xffffffe000f07947 */ /* 0x000fea000383ffff */
.L_x_12156:
[----:B0-----:R0:W2:Y:S02]  /*17550*/  SYNCS.PHASECHK.TRANS64.TRYWAIT P0, [R6+URZ], R3 ;  /* 0x00000003060075a7 */ /* 0x0010a4000800017f */
[----:B--2---:R-:W-:Y:S05]  /*17560*/  @!P0 NANOSLEEP.SYNCS 0x989680 ;  /* 0x009896800000895d */ /* 0x004fea0003900000 */
[----:B------:R-:W2:Y:S02]  /*17570*/  @!P0 SYNCS.PHASECHK.TRANS64 P0, [R6+URZ], R3 ;  /* 0x00000003060085a7 */ /* 0x000ea4000800007f */
[----:B--2---:R-:W-:Y:S05]  /*17580*/  @!P0 BRA `(.L_x_12156) ;  /* 0xfffffffc00f08947 */ /* 0x004fea000383ffff */
[----:B------:R-:W-:Y:S05]  /*17590*/  BRA `(.L_x_12221) ;  /* 0xffffffe4002c7947 */ /* 0x000fea000383ffff */
.L_x_12157:
[----:B--2---:R2:W4:Y:S02]  /*175a0*/  SYNCS.PHASECHK.TRANS64.TRYWAIT P0, [R7+URZ], R2 ;  /* 0x00000002070075a7 */ /* 0x004524000800017f */
[----:B----4-:R-:W-:Y:S05]  /*175b0*/  @!P0 NANOSLEEP.SYNCS 0x989680 ;  /* 0x009896800000895d */ /* 0x010fea0003900000 */
[----:B------:R-:W4:Y:S02]  /*175c0*/  @!P0 SYNCS.PHASECHK.TRANS64 P0, [R7+URZ], R2 ;  /* 0x00000002070085a7 */ /* 0x000f24000800007f */
[----:B----4-:R-:W-:Y:S05]  /*175d0*/  @!P0 BRA `(.L_x_12157) ;  /* 0xfffffffc00f08947 */ /* 0x010fea000383ffff */
[----:B------:R-:W-:Y:S05]  /*175e0*/  BRA `(.L_x_12222) ;  /* 0xffffffe400207947 */ /* 0x000fea000383ffff */
.L_x_12159:
[----:B----4-:R4:W0:Y:S02]  /*175f0*/  SYNCS.PHASECHK.TRANS64.TRYWAIT P0, [R4+URZ], R3 ;  /* 0x00000003040075a7 */ /* 0x010824000800017f */
[----:B0-----:R-:W-:Y:S05]  /*17600*/  @!P0 NANOSLEEP.SYNCS 0x989680 ;  /* 0x009896800000895d */ /* 0x001fea0003900000 */
[----:B------:R-:W0:Y:S02]  /*17610*/  @!P0 SYNCS.PHASECHK.TRANS64 P0, [R4+URZ], R3 ;  /* 0x00000003040085a7 */ /* 0x000e24000800007f */
[----:B0-----:R-:W-:Y:S05]  /*17620*/  @!P0 BRA `(.L_x_12159) ;  /* 0xfffffffc00f08947 */ /* 0x001fea000383ffff */
[----:B------:R-:W-:Y:S05]  /*17630*/  BRA `(.L_x_12223) ;  /* 0xffffffe400247947 */ /* 0x000fea000383ffff */
.L_x_12224:
        /* <DEDUP_REMOVED lines=12> */
.L_x_15330:


//--------------------- .text._ZN7cutlass13device_kernelIN5flash11enable_sm90INS1_16FlashAttnFwdSm90INS1_25CollectiveMainloopFwdSm90ILi2EN4cute5tupleIJNS5_1CILi1EEES8_S8_EEENS6_IJNS7_ILi192EEENS7_ILi144EEENS7_ILi96EEEEEELi96ENS_10bfloat16_tEfNS_4arch4Sm90ELb1ELb0ELb0ELb1ELb0ELb1ELb0ELb0ELb1ELb1ELb0ELb0EEENS1_21CollectiveEpilogueFwdINS6_IJSA_SC_SB_EEES9_SE_SG_Li384ELb1ELb1ELb0ELb0EEENS1_36VarlenDynamicPersistentTileSchedulerILi192ELi144ELi384ELi128ELb0ELb1ELb1ELb1ELb1ELb1EEEEEEEEEvNT_6ParamsE --------------------------
	.section	.text._ZN7cutlass13device_kernelIN5flash11enable_sm90INS1_16FlashAttnFwdSm90INS1_25CollectiveMainloopFwdSm90ILi2EN4cute5tupleIJNS5_1CILi1EEES8_S8_EEENS6_IJNS7_ILi192EEENS7_ILi144EEENS7_ILi96EEEEEELi96ENS_10bfloat16_tEfNS_4arch4Sm90ELb1ELb0ELb0ELb1ELb0ELb1ELb0ELb0ELb1ELb1ELb0ELb0EEENS1_21CollectiveEpilogueFwdINS6_IJSA_SC_SB_EEES9_SE_SG_Li384ELb1ELb1ELb0ELb0EEENS1_36VarlenDynamicPersistentTileSchedulerILi192ELi144ELi384ELi128ELb0ELb1ELb1ELb1ELb1ELb1EEEEEEEEEvNT_6ParamsE,"ax",@progbits
	.align	128
.text._ZN7cutlass13device_kernelIN5flash11enable_sm90INS1_16FlashAttnFwdSm90INS1_25CollectiveMainloopFwdSm90ILi2EN4cute5tupleIJNS5_1CILi1EEES8_S8_EEENS6_IJNS7_ILi192EEENS7_ILi144EEENS7_ILi96EEEEEELi96ENS_10bfloat16_tEfNS_4arch4Sm90ELb1ELb0ELb0ELb1ELb0ELb1ELb0ELb0ELb1ELb1ELb0ELb0EEENS1_21CollectiveEpilogueFwdINS6_IJSA_SC_SB_EEES9_SE_SG_Li384ELb1ELb1ELb0ELb0EEENS1_36VarlenDynamicPersistentTileSchedulerILi192ELi144ELi384ELi128ELb0ELb1ELb1ELb1ELb1ELb1EEEEEEEEEvNT_6ParamsE:
        .type           _ZN7cutlass13device_kernelIN5flash11enable_sm90INS1_16FlashAttnFwdSm90INS1_25CollectiveMainloopFwdSm90ILi2EN4cute5tupleIJNS5_1CILi1EEES8_S8_EEENS6_IJNS7_ILi192EEENS7_ILi144EEENS7_ILi96EEEEEELi96ENS_10bfloat16_tEfNS_4arch4Sm90ELb1ELb0ELb0ELb1ELb0ELb1ELb0ELb0ELb1ELb1ELb0ELb0EEENS1_21CollectiveEpilogueFwdINS6_IJSA_SC_SB_EEES9_SE_SG_Li384ELb1ELb1ELb0ELb0EEENS1_36VarlenDynamicPersistentTileSchedulerILi192ELi144ELi384ELi128ELb0ELb1ELb1ELb1ELb1ELb1EEEEEEEEEvNT_6ParamsE,@function
        .size           _ZN7cutlass13device_kernelIN5flash11enable_sm90INS1_16FlashAttnFwdSm90INS1_25CollectiveMainloopFwdSm90ILi2EN4cute5tupleIJNS5_1CILi1EEES8_S8_EEENS6_IJNS7_ILi192EEENS7_ILi144EEENS7_ILi96EEEEEELi96ENS_10bfloat16_tEfNS_4arch4Sm90ELb1ELb0ELb0ELb1ELb0ELb1ELb0ELb0ELb1ELb1ELb0ELb0EEENS1_21CollectiveEpilogueFwdINS6_IJSA_SC_SB_EEES9_SE_SG_Li384ELb1ELb1ELb0ELb0EEENS1_36VarlenDynamicPersistentTileSchedulerILi192ELi144ELi384ELi128ELb0ELb1ELb1ELb1ELb1ELb1EEEEEEEEEvNT_6ParamsE,(.L_x_15331 - _ZN7cutlass13device_kernelIN5flash11enable_sm90INS1_16FlashAttnFwdSm90INS1_25CollectiveMainloopFwdSm90ILi2EN4cute5tupleIJNS5_1CILi1EEES8_S8_EEENS6_IJNS7_ILi192EEENS7_ILi144EEENS7_ILi96EEEEEELi96ENS_10bfloat16_tEfNS_4arch4Sm90ELb1ELb0ELb0ELb1ELb0ELb1ELb0ELb0ELb1ELb1ELb0ELb0EEENS1_21CollectiveEpilogueFwdINS6_IJSA_SC_SB_EEES9_SE_SG_Li384ELb1ELb1ELb0ELb0EEENS1_36VarlenDynamicPersistentTileSchedulerILi192ELi144ELi384ELi128ELb0ELb1ELb1ELb1ELb1ELb1EEEEEEEEEvNT_6ParamsE)
        .other          _ZN7cutlass13device_kernelIN5flash11enable_sm90INS1_16FlashAttnFwdSm90INS1_25CollectiveMainloopFwdSm90ILi2EN4cute5tupleIJNS5_1CILi1EEES8_S8_EEENS6_IJNS7_ILi192EEENS7_ILi144EEENS7_ILi96EEEEEELi96ENS_10bfloat16_tEfNS_4arch4Sm90ELb1ELb0ELb0ELb1ELb0ELb1ELb0ELb0ELb1ELb1ELb0ELb0EEENS1_21CollectiveEpilogueFwdINS6_IJSA_SC_SB_EEES9_SE_SG_Li384ELb1ELb1ELb0ELb0EEENS1_36VarlenDynamicPersistentTileSchedulerILi192ELi144ELi384ELi128ELb0ELb1ELb1ELb1ELb1ELb1EEEEEEEEEvNT_6ParamsE,@"STO_CUDA_ENTRY STV_DEFAULT"
_ZN7cutlass13device_kernelIN5flash11enable_sm90INS1_16FlashAttnFwdSm90INS1_25CollectiveMainloopFwdSm90ILi2EN4cute5tupleIJNS5_1CILi1EEES8_S8_EEENS6_IJNS7_ILi192EEENS7_ILi144EEENS7_ILi96EEEEEELi96ENS_10bfloat16_tEfNS_4arch4Sm90ELb1ELb0ELb0ELb1ELb0ELb1ELb0ELb0ELb1ELb1ELb0ELb0EEENS1_21CollectiveEpilogueFwdINS6_IJSA_SC_SB_EEES9_SE_SG_Li384ELb1ELb1ELb0ELb0EEENS1_36VarlenDynamicPersistentTileSchedulerILi192ELi144ELi384ELi128ELb0ELb1ELb1ELb1ELb1ELb1EEEEEEEEEvNT_6ParamsE:
        /* <DEDUP_REMOVED lines=24> */
.L_x_12226:
[----:B------:R-:W-:Y:S05]  /*0180*/  BSYNC B0 ;  /* 0x0000000000007941 */ /* 0x000fea0003800000 */
.L_x_12225:
        /* <DEDUP_REMOVED lines=41> */
.L_x_12227:
        /* <DEDUP_REMOVED lines=22> */
.L_x_12228:
        /* <DEDUP_REMOVED lines=18> */
.L_x_12229:
        /* <DEDUP_REMOVED lines=22> */
.L_x_12230:
        /* <DEDUP_REMOVED lines=22> */
.L_x_12231:
        /* <DEDUP_REMOVED lines=10> */
.L_x_12234:
[----:B------:R-:W-:-:S08]  /*0a00*/  NOP ;  /* 0x0000000000007918 */ /* 0x000fd00000000000 */
[----:B------:R-:W1:Y:S02]  /*0a10*/  USETMAXREG.TRY_ALLOC.CTAPOOL UP0, 0xa0 ;  /* 0x000000a0000079c8 */ /* 0x000e640008000600 */
[----:B-1----:R-:W-:-:S13]  /*0a20*/  PLOP3.LUT P0, PT, PT, PT, UP0, 0x80, 0x0 ;  /* 0x000000000000781c */ /* 0x002fda0003f0f008 */
[----:B------:R-:W-:Y:S05]  /*0a30*/  @!P0 BRA `(.L_x_12234) ;  /* 0xfffffffc00f08947 */ /* 0x000fea000383ffff */
[----:B------:R-:W2:Y:S01]  /*0a40*/  LDL.LU R0, [R1] ;  /* 0x0000000001007983 */ /* 0x000ea20000300800 */
[----:B0-----:R-:W0:Y:S01]  /*0a50*/  S2R R2, SR_TID.X ;  /* 0x0000000000027919 */ /* 0x001e220000002100 */
        /* <DEDUP_REMOVED lines=12> */
[----:B--2---:R-:W-:-:S04]  /*0b20*/  LOP3.LUT R0, R0, 0xffffffef, RZ, 0xc0, !PT ;  /* 0xffffffef00007812 */ /* 0x004fc800078ec0ff */
[----:B------:R-:W-:-:S05]  /*0b30*/  @P0 LOP3.LUT R0, R0, 0x10, RZ, 0xfc, !PT ;  /* 0x0000001000000812 */ /* 0x000fca00078efcff */
[----:B------:R1:W-:Y:S01]  /*0b40*/  STL [R1], R0 ;  /* 0x0000000001007387 */ /* 0x0003e20000100800 */
[----:B0-----:R-:W-:-:S13]  /*0b50*/  ISETP.GE.AND P0, PT, R107, UR4, PT ;  /* 0x000000046b007c0c */ /* 0x001fda000bf06270 */
[----:B-1----:R-:W-:Y:S05]  /*0b60*/  @P0 BRA `(.L_x_12235) ;  /* 0x0000022c00280947 */ /* 0x002fea0003800000 */
[----:B------:R-:W2:Y:S01]  /*0b70*/  LDL R2, [R1+0x94] ;  /* 0x0000940001027983 */ /* 0x000ea20000100800 */
[----:B------:R-:W-:Y:S02]  /*0b80*/  R2UR UR4, R22 ;  /* 0x00000000160472ca */ /* 0x000fe400000e0000 */
[----:B------:R-:W-:Y:S01]  /*0b90*/  CS2R R144, SRZ ;  /* 0x0000000000907805 */ /* 0x000fe2000001ff00 */
[----:B------:R-:W0:Y:S10]  /*0ba0*/  S2R R0, SR_TID.X ;  /* 0x0000000000007919 */ /* 0x000e340000002100 */
[----:B------:R-:W-:Y:S01]  /*0bb0*/  UIADD3 UR4, UR4, 0xda00, URZ ;  /* 0x0000da0004047890 */ /* 0x000fe2000fffe03f */
[----:B0-----:R-:W-:-:S05]  /*0bc0*/  VIADD R11, R0, 0xffffff80 ;  /* 0xffffff80000b7836 */ /* 0x001fca0000000000 */
[-C--:B------:R-:W-:Y:S02]  /*0bd0*/  LEA.HI R5, R11, R11.reuse, RZ, 0x1 ;  /* 0x0000000b0b057211 */ /* 0x080fe400078f08ff */
[----:B------:R-:W-:Y:S02]  /*0be0*/  SHF.R.S32.HI R0, RZ, 0x1f, R11 ;  /* 0x0000001fff007819 */ /* 0x000fe4000001140b */
[----:B------:R-:W-:Y:S02]  /*0bf0*/  SHF.R.S32.HI R156, RZ, 0x1, R5 ;  /* 0x00000001ff9c7819 */ /* 0x000fe40000011405 */
[CC--:B------:R-:W-:Y:S02]  /*0c00*/  LEA.HI R8, R0.reuse, R11.reuse, RZ, 0x2 ;  /* 0x0000000b00087211 */ /* 0x0c0fe400078f10ff */
[----:B------:R-:W-:Y:S02]  /*0c10*/  LEA.HI R3, R0, R11, RZ, 0x4 ;  /* 0x0000000b00037211 */ /* 0x000fe400078f20ff */
[----:B------:R-:W-:-:S02]  /*0c20*/  LOP3.LUT R4, R5, 0xfffffffe, RZ, 0xc0, !PT ;  /* 0xfffffffe05047812 */ /* 0x000fc400078ec0ff */
[----:B------:R-:W-:Y:S02]  /*0c30*/  LEA.HI R6, R5, R156, RZ, 0x1 ;  /* 0x0000009c05067211 */ /* 0x000fe400078f08ff */
[----:B------:R-:W-:Y:S01]  /*0c40*/  LOP3.LUT R5, R8, 0xfffffffc, RZ, 0xc0, !PT ;  /* 0xfffffffc08057812 */ /* 0x000fe200078ec0ff */
[C---:B------:R-:W-:Y:S01]  /*0c50*/  IMAD.IADD R14, R11.reuse, 0x1, -R4 ;  /* 0x000000010b0e7824 */ /* 0x040fe200078e0a04 */
[----:B------:R-:W-:Y:S02]  /*0c60*/  LOP3.LUT R7, R6, 0x7fffffe, RZ, 0xc0, !PT ;  /* 0x07fffffe06077812 */ /* 0x000fe400078ec0ff */
[--C-:B------:R-:W-:Y:S01]  /*0c70*/  SHF.R.S32.HI R26, RZ, 0x2, R8.reuse ;  /* 0x00000002ff1a7819 */ /* 0x100fe20000011408 */
[----:B------:R-:W-:Y:S01]  /*0c80*/  IMAD.IADD R6, R11, 0x1, -R5 ;  /* 0x000000010b067824 */ /* 0x000fe200078e0a05 */
[----:B------:R-:W-:Y:S01]  /*0c90*/  SHF.R.S32.HI R8, RZ, 0x1f, R8 ;  /* 0x0000001fff087819 */ /* 0x000fe20000011408 */
[----:B------:R-:W-:Y:S02]  /*0ca0*/  IMAD.IADD R7, R156, 0x1, -R7 ;  /* 0x000000019c077824 */ /* 0x000fe400078e0a07 */
[----:B------:R-:W-:Y:S01]  /*0cb0*/  IMAD.SHL.U32 R24, R14, 0x4, RZ ;  /* 0x000000040e187824 */ /* 0x000fe200078e00ff */
[----:B------:R-:W-:Y:S01]  /*0cc0*/  LEA.HI R8, R8, R26, RZ, 0x2 ;  /* 0x0000001a08087211 */ /* 0x000fe200078f10ff */
[----:B------:R-:W-:-:S02]  /*0cd0*/  IMAD.SHL.U32 R14, R14, 0x8, RZ ;  /* 0x000000080e0e7824 */ /* 0x000fc400078e00ff */
[C---:B------:R-:W-:Y:S01]  /*0ce0*/  VIADD R9, R24.reuse, 0x10 ;  /* 0x0000001018097836 */ /* 0x040fe20000000000 */
[----:B------:R-:W-:Y:S01]  /*0cf0*/  STL [R1+0x18], R24 ;  /* 0x0000181801007387 */ /* 0x000fe20000100800 */
[----:B------:R-:W-:Y:S01]  /*0d00*/  VIADD R12, R24, 0x20 ;  /* 0x00000020180c7836 */ /* 0x000fe20000000000 */
[----:B------:R-:W-:Y:S02]  /*0d10*/  LOP3.LUT R8, R8, 0xfffffffc, RZ, 0xc0, !PT ;  /* 0xfffffffc08087812 */ /* 0x000fe400078ec0ff */
[----:B------:R0:W-:Y:S04]  /*0d20*/  STL [R1+0x34], R9 ;  /* 0x0000340901007387 */ /* 0x0001e80000100800 */
[----:B------:R1:W-:Y:S01]  /*0d30*/  STL [R1+0x44], R12 ;  /* 0x0000440c01007387 */ /* 0x0003e20000100800 */
[----:B0-----:R-:W-:-:S05]  /*0d40*/  IMAD.IADD R9, R24, 0x1, R9 ;  /* 0x0000000118097824 */ /* 0x001fca00078e0209 */
[----:B------:R-:W-:-:S04]  /*0d50*/  SHF.R.S32.HI R10, RZ, 0x1f, R9 ;  /* 0x0000001fff0a7819 */ /* 0x000fc80000011409 */
[CC--:B------:R-:W-:Y:S02]  /*0d60*/  LEA.HI R15, R10.reuse, R9.reuse, RZ, 0x3 ;  /* 0x000000090a0f7211 */ /* 0x0c0fe400078f18ff */
[----:B------:R-:W-:-:S04]  /*0d70*/  LEA.HI R17, R10, R9, RZ, 0x5 ;  /* 0x000000090a117211 */ /* 0x000fc800078f28ff */
[----:B------:R-:W-:Y:S02]  /*0d80*/  SHF.R.S32.HI R17, RZ, 0x5, R17 ;  /* 0x00000005ff117819 */ /* 0x000fe40000011411 */
[----:B--2---:R-:W-:Y:S02]  /*0d90*/  R2UR UR5, R2 ;  /* 0x00000000020572ca */ /* 0x004fe400000e0000 */
[----:B------:R-:W-:-:S04]  /*0da0*/  SHF.R.S32.HI R2, RZ, 0x4, R3 ;  /* 0x00000004ff027819 */ /* 0x000fc80000011403 */
[C---:B------:R-:W-:Y:S01]  /*0db0*/  LEA.HI R4, R3.reuse, R2, RZ, 0x1 ;  /* 0x0000000203047211 */ /* 0x040fe200078f08ff */
[----:B------:R-:W-:Y:S01]  /*0dc0*/  IMAD R19, R2, 0x8, R7 ;  /* 0x0000000802137824 */ /* 0x000fe200078e0207 */
[----:B------:R-:W-:Y:S02]  /*0dd0*/  LOP3.LUT R3, R3, 0xfffffff0, RZ, 0xc0, !PT ;  /* 0xfffffff003037812 */ /* 0x000fe400078ec0ff */
[----:B------:R-:W-:Y:S02]  /*0de0*/  LOP3.LUT R5, R4, 0x1ffffffe, RZ, 0xc0, !PT ;  /* 0x1ffffffe04057812 */ /* 0x000fe400078ec0ff */
[----:B------:R-:W-:Y:S01]  /*0df0*/  LEA.HI R4, R6, R6, RZ, 0x1 ;  /* 0x0000000606047211 */ /* 0x000fe200078f08ff */
[----:B------:R-:W-:Y:S01]  /*0e00*/  IMAD.IADD R3, R11, 0x1, -R3 ;  /* 0x000000010b037824 */ /* 0x000fe200078e0a03 */
[----:B------:R-:W-:Y:S01]  /*0e10*/  ULOP3.LUT UR5, UR5, 0x1, URZ, 0xfc, !UPT ;  /* 0x0000000105057892 */ /* 0x000fe2000f8efc3f */
[----:B------:R-:W-:Y:S01]  /*0e20*/  IMAD.IADD R5, R2, 0x1, -R5 ;  /* 0x0000000102057824 */ /* 0x000fe200078e0a05 */
[----:B------:R-:W-:-:S02]  /*0e30*/  LOP3.LUT R7, R4, 0x1ffffffe, RZ, 0xc0, !PT ;  /* 0x1ffffffe04077812 */ /* 0x000fc400078ec0ff */
[----:B------:R-:W-:Y:S01]  /*0e40*/  LEA.HI R2, R0, R11, RZ, 0x7 ;  /* 0x0000000b00027211 */ /* 0x000fe200078f38ff */
[----:B------:R-:W-:Y:S02]  /*0e50*/  IMAD.SHL.U32 R5, R5, 0x8, RZ ;  /* 0x0000000805057824 */ /* 0x000fe400078e00ff */
[----:B------:R-:W-:Y:S01]  /*0e60*/  IMAD.IADD R13, R6, 0x1, -R7 ;  /* 0x00000001060d7824 */ /* 0x000fe200078e0a07 */
[----:B------:R-:W-:Y:S01]  /*0e70*/  LOP3.LUT R4, R2, 0xffffff80, RZ, 0xc0, !PT ;  /* 0xffffff8002047812 */ /* 0x000fe200078ec0ff */
[----:B------:R-:W-:Y:S01]  /*0e80*/  IMAD.IADD R6, R24, 0x1, R12 ;  /* 0x0000000118067824 */ /* 0x000fe200078e020c */
[----:B------:R-:W-:-:S03]  /*0e90*/  SHF.R.S32.HI R23, RZ, 0x7, R2 ;  /* 0x00000007ff177819 */ /* 0x000fc60000011402 */
[----:B------:R-:W-:Y:S01]  /*0ea0*/  IMAD.IADD R21, R11, 0x1, -R4 ;  /* 0x000000010b157824 */ /* 0x000fe200078e0a04 */
[----:B------:R-:W-:Y:S02]  /*0eb0*/  SHF.R.S32.HI R7, RZ, 0x1f, R6 ;  /* 0x0000001fff077819 */ /* 0x000fe40000011406 */
[----:B------:R-:W-:Y:S02]  /*0ec0*/  LEA.HI R4, R0, R11, RZ, 0x5 ;  /* 0x0000000b00047211 */ /* 0x000fe400078f28ff */
[----:B------:R-:W-:Y:S02]  /*0ed0*/  SHF.R.S32.HI R0, RZ, 0x1f, R3 ;  /* 0x0000001fff007819 */ /* 0x000fe40000011403 */
[CC--:B------:R-:W-:Y:S02]  /*0ee0*/  LEA.HI R16, R7.reuse, R6.reuse, RZ, 0x3 ;  /* 0x0000000607107211 */ /* 0x0c0fe400078f18ff */
[----:B------:R-:W-:Y:S02]  /*0ef0*/  LEA.HI R18, R7, R6, RZ, 0x5 ;  /* 0x0000000607127211 */ /* 0x000fe400078f28ff */
[----:B------:R-:W-:-:S02]  /*0f00*/  SHF.R.S32.HI R9, RZ, 0x1f, R21 ;  /* 0x0000001fff097819 */ /* 0x000fc40000011415 */
[----:B------:R-:W-:Y:S02]  /*0f10*/  SHF.R.S32.HI R7, RZ, 0x5, R4 ;  /* 0x00000005ff077819 */ /* 0x000fe40000011404 */
[CC--:B------:R-:W-:Y:S02]  /*0f20*/  LEA.HI R4, R0.reuse, R3.reuse, RZ, 0x3 ;  /* 0x0000000300047211 */ /* 0x0c0fe400078f18ff */
[----:B------:R-:W-:Y:S01]  /*0f30*/  LEA.HI R0, R0, R3, RZ, 0x2 ;  /* 0x0000000300007211 */ /* 0x000fe200078f10ff */
[----:B------:R-:W-:Y:S01]  /*0f40*/  IMAD R20, R7, 0x10, R3 ;  /* 0x0000001007147824 */ /* 0x000fe200078e0203 */
[----:B------:R-:W-:Y:S01]  /*0f50*/  LEA.HI R10, R9, R21, RZ, 0x2 ;  /* 0x00000015090a7211 */ /* 0x000fe200078f10ff */
[----:B------:R-:W-:Y:S01]  /*0f60*/  IMAD.SHL.U32 R6, R4, 0x10, RZ ;  /* 0x0000001004067824 */ /* 0x000fe200078e00ff */
[----:B------:R-:W-:Y:S01]  /*0f70*/  LOP3.LUT R4, R0, 0x7fffffc, RZ, 0xc0, !PT ;  /* 0x07fffffc00047812 */ /* 0x000fe200078ec0ff */
[----:B------:R-:W-:Y:S01]  /*0f80*/  IMAD.U32 R2, R20, 0x20, R5 ;  /* 0x0000002014027824 */ /* 0x000fe200078e0005 */
[----:B------:R-:W-:-:S02]  /*0f90*/  SHF.R.S32.HI R11, RZ, 0x2, R10 ;  /* 0x00000002ff0b7819 */ /* 0x000fc4000001140a */
[----:B-1----:R-:W-:Y:S01]  /*0fa0*/  SHF.R.S32.HI R12, RZ, 0x1f, R10 ;  /* 0x0000001fff0c7819 */ /* 0x002fe2000001140a */
[----:B------:R-:W-:Y:S01]  /*0fb0*/  IMAD.IADD R4, R3, 0x1, -R4 ;  /* 0x0000000103047824 */ /* 0x000fe200078e0a04 */
[----:B------:R-:W-:Y:S01]  /*0fc0*/  SHF.R.S32.HI R0, RZ, 0x2, R0 ;  /* 0x00000002ff007819 */ /* 0x000fe20000011400 */
[----:B------:R-:W-:Y:S01]  /*0fd0*/  IMAD.IADD R3, R26, 0x1, -R8 ;  /* 0x000000011a037824 */ /* 0x000fe200078e0a08 */
[----:B------:R-:W-:Y:S01]  /*0fe0*/  LEA.HI R12, R12, R11, RZ, 0x3 ;  /* 0x0000000b0c0c7211 */ /* 0x000fe200078f18ff */
[----:B------:R0:W-:Y:S01]  /*0ff0*/  STL [R1+0x90], R2 ;  /* 0x0000900201007387 */ /* 0x0001e20000100800 */
[----:B------:R-:W-:Y:S01]  /*1000*/  LEA.HI R9, R9, R21, RZ, 0x5 ;  /* 0x0000001509097211 */ /* 0x000fe200078f28ff */
[----:B------:R-:W-:Y:S01]  /*1010*/  IMAD.SHL.U32 R0, R0, 0x40, RZ ;  /* 0x0000004000007824 */ /* 0x000fe200078e00ff */
[----:B------:R-:W-:Y:S01]  /*1020*/  LOP3.LUT R12, R12, 0xfffffff8, RZ, 0xc0, !PT ;  /* 0xfffffff80c0c7812 */ /* 0x000fe200078ec0ff */
[----:B------:R1:W-:Y:S01]  /*1030*/  STL [R1+0x60], R3 ;  /* 0x0000600301007387 */ /* 0x0003e20000100800 */
[----:B------:R-:W-:-:S02]  /*1040*/  LOP3.LUT R6, R6, 0x7fffff80, RZ, 0xc0, !PT ;  /* 0x7fffff8006067812 */ /* 0x000fc400078ec0ff */
[----:B------:R-:W-:Y:S01]  /*1050*/  LOP3.LUT R0, R0, 0x40, RZ, 0xc0, !PT ;  /* 0x0000004000007812 */ /* 0x000fe200078ec0ff */
[----:B------:R-:W-:Y:S01]  /*1060*/  IMAD.IADD R12, R11, 0x1, -R12 ;  /* 0x000000010b0c7824 */ /* 0x000fe200078e0a0c */
[----:B------:R-:W-:Y:S01]  /*1070*/  SHF.R.S32.HI R9, RZ, 0x5, R9 ;  /* 0x00000005ff097819 */ /* 0x000fe20000011409 */
[----:B0-----:R-:W-:Y:S01]  /*1080*/  IMAD.SHL.U32 R2, R3, 0x40, RZ ;  /* 0x0000004003027824 */ /* 0x001fe200078e00ff */
[----:B------:R-:W-:Y:S01]  /*1090*/  LOP3.LUT R5, R0, 0x8, R5, 0xf8, !PT ;  /* 0x0000000800057812 */ /* 0x000fe200078ef805 */
[----:B------:R-:W-:Y:S01]  /*10a0*/  IMAD R7, R7, 0x100, R6 ;  /* 0x0000010007077824 */ /* 0x000fe200078e0206 */
[----:B------:R-:W-:Y:S01]  /*10b0*/  SHF.R.U32.HI R0, RZ, 0x3, R0 ;  /* 0x00000003ff007819 */ /* 0x000fe20000011600 */
[----:B------:R-:W-:Y:S01]  /*10c0*/  IMAD R9, R9, 0x10, R12 ;  /* 0x0000001009097824 */ /* 0x000fe200078e020c */
[----:B------:R-:W-:Y:S01]  /*10d0*/  LOP3.LUT R11, R2, 0xc0, RZ, 0xc0, !PT ;  /* 0x000000c0020b7812 */ /* 0x000fe200078ec0ff */
[----:B------:R-:W-:Y:S01]  /*10e0*/  IMAD.HI R2, R23, 0x55555556, RZ ;  /* 0x5555555617027827 */ /* 0x000fe200078e02ff */
[----:B------:R-:W-:-:S02]  /*10f0*/  LOP3.LUT R0, R5, R0, RZ, 0x3c, !PT ;  /* 0x0000000005007212 */ /* 0x000fc400078e3cff */
[----:B------:R-:W-:Y:S01]  /*1100*/  SHF.R.U32.HI R8, RZ, 0x3, R11 ;  /* 0x00000003ff087819 */ /* 0x000fe2000001160b */
[----:B------:R-:W-:Y:S01]  /*1110*/  IMAD R7, R4, 0x10, R7 ;  /* 0x0000001004077824 */ /* 0x000fe200078e0207 */
[----:B------:R-:W-:Y:S01]  /*1120*/  LEA.HI R2, R2, R2, RZ, 0x1 ;  /* 0x0000000202027211 */ /* 0x000fe200078f08ff */
[----:B------:R-:W-:Y:S01]  /*1130*/  IMAD.SHL.U32 R6, R19, 0x20, RZ ;  /* 0x0000002013067824 */ /* 0x000fe200078e00ff */
[----:B------:R-:W-:Y:S01]  /*1140*/  STL [R1+0x14], R11 ;  /* 0x0000140b01007387 */ /* 0x000fe20000100800 */
[----:B------:R-:W-:Y:S01]  /*1150*/  IMAD.IADD R7, R0, 0x1, R7 ;  /* 0x0000000100077824 */ /* 0x000fe200078e0207 */
[C---:B------:R-:W-:Y:S01]  /*1160*/  LOP3.LUT R15, R11.reuse, 0x18, R15, 0xf8, !PT ;  /* 0x000000180b0f7812 */ /* 0x040fe200078ef80f */
[----:B------:R-:W-:Y:S01]  /*1170*/  IMAD R2, R2, -0x3, R23 ;  /* 0xfffffffd02027824 */ /* 0x000fe200078e0217 */
[----:B------:R-:W-:Y:S01]  /*1180*/  STL [R1+0x24], R6 ;  /* 0x0000240601007387 */ /* 0x000fe20000100800 */
[----:B------:R-:W-:Y:S01]  /*1190*/  IMAD.U32 R0, RZ, RZ, UR5 ;  /* 0x00000005ff007e24 */ /* 0x000fe2000f8e00ff */
[----:B------:R-:W-:Y:S01]  /*11a0*/  SHF.R.S32.HI R18, RZ, 0x5, R18 ;  /* 0x00000005ff127819 */ /* 0x000fe20000011412 */
[----:B------:R-:W-:Y:S01]  /*11b0*/  IMAD R5, R2, 0x40, R9 ;  /* 0x0000004002057824 */ /* 0x000fe200078e0209 */
[----:B------:R-:W-:Y:S01]  /*11c0*/  STL [R1+0x20], R8 ;  /* 0x0000200801007387 */ /* 0x000fe20000100800 */
[C---:B------:R-:W-:Y:S01]  /*11d0*/  VIADD R2, R24.reuse, 0x8 ;  /* 0x0000000818027836 */ /* 0x040fe20000000000 */
[----:B------:R-:W-:Y:S01]  /*11e0*/  SHF.R.S32.HI R9, RZ, 0x1f, R156 ;  /* 0x0000001fff097819 */ /* 0x000fe2000001149c */
[----:B------:R-:W-:Y:S01]  /*11f0*/  VIADD R9, R24, 0x18 ;  /* 0x0000001818097836 */ /* 0x000fe20000000000 */
[----:B------:R-:W-:Y:S01]  /*1200*/  STL [R1+0x88], R5 ;  /* 0x0000880501007387 */ /* 0x000fe20000100800 */
[----:B-1----:R-:W-:Y:S01]  /*1210*/  LOP3.LUT R3, R11, 0x18, R16, 0xf8, !PT ;  /* 0x000000180b037812 */ /* 0x002fe200078ef810 */
[--C-:B------:R-:W-:Y:S01]  /*1220*/  IMAD R17, R17, 0x1800, R6.reuse ;  /* 0x0000180011117824 */ /* 0x100fe200078e0206 */
[-C--:B------:R-:W-:Y:S01]  /*1230*/  LOP3.LUT R4, R15, R8.reuse, RZ, 0x3c, !PT ;  /* 0x000000080f047212 */ /* 0x080fe200078e3cff */
[----:B------:R-:W-:Y:S01]  /*1240*/  STL [R1+0x74], RZ ;  /* 0x000074ff01007387 */ /* 0x000fe20000100800 */
[----:B------:R-:W-:Y:S01]  /*1250*/  LOP3.LUT R3, R3, R8, RZ, 0x3c, !PT ;  /* 0x0000000803037212 */ /* 0x000fe200078e3cff */
[----:B------:R-:W-:Y:S01]  /*1260*/  IMAD R18, R18, 0x1800, R6 ;  /* 0x0000180012127824 */ /* 0x000fe200078e0206 */
[----:B------:R-:W-:Y:S01]  /*1270*/  LOP3.LUT R10, R10, 0x7ffffffc, RZ, 0xc0, !PT ;  /* 0x7ffffffc0a0a7812 */ /* 0x000fe200078ec0ff */
[----:B------:R-:W-:Y:S01]  /*1280*/  STL [R1+0x10], RZ ;  /* 0x000010ff01007387 */ /* 0x000fe20000100800 */
[----:B------:R-:W-:-:S02]  /*1290*/  IMAD.IADD R4, R17, 0x1, R4 ;  /* 0x0000000111047824 */ /* 0x000fc400078e0204 */
[----:B------:R-:W-:Y:S01]  /*12a0*/  IMAD.IADD R3, R18, 0x1, R3 ;  /* 0x0000000112037824 */ /* 0x000fe200078e0203 */
[----:B------:R0:W-:Y:S01]  /*12b0*/  STL [R1+0x2c], R0 ;  /* 0x00002c0001007387 */ /* 0x0001e20000100800 */
[----:B------:R-:W-:Y:S01]  /*12c0*/  IMAD R23, R7, 0x2, R22 ;  /* 0x0000000207177824 */ /* 0x000fe200078e0216 */
[----:B------:R-:W-:Y:S02]  /*12d0*/  LEA R4, R4, UR4, 0x1 ;  /* 0x0000000404047c11 */ /* 0x000fe4000f8e08ff */
[----:B------:R-:W-:Y:S04]  /*12e0*/  STL [R1+0x4], RZ ;  /* 0x000004ff01007387 */ /* 0x000fe80000100800 */
[----:B------:R-:W-:Y:S01]  /*12f0*/  STL [R1+0x8], R14 ;  /* 0x0000080e01007387 */ /* 0x000fe20000100800 */
[----:B0-----:R-:W-:-:S03]  /*1300*/  IMAD.U32 R0, RZ, RZ, UR4 ;  /* 0x00000004ff007e24 */ /* 0x001fc6000f8e00ff */
[----:B------:R0:W-:Y:S04]  /*1310*/  STL [R1+0x40], R2 ;  /* 0x0000400201007387 */ /* 0x0001e80000100800 */
[----:B------:R1:W-:Y:S04]  /*1320*/  STL [R1+0x8c], R0 ;  /* 0x00008c0001007387 */ /* 0x0003e80000100800 */
[----:B------:R2:W-:Y:S01]  /*1330*/  STL [R1+0x48], R9 ;  /* 0x0000480901007387 */ /* 0x0005e20000100800 */
[C-C-:B0-----:R-:W-:Y:S02]  /*1340*/  LOP3.LUT R2, R11.reuse, 0x18, R14.reuse, 0xf8, !PT ;  /* 0x000000180b027812 */ /* 0x141fe400078ef80e */
[----:B-1----:R-:W-:-:S02]  /*1350*/  LOP3.LUT R0, R11, 0x8, R14, 0xf8, !PT ;  /* 0x000000080b007812 */ /* 0x002fc400078ef80e */
[-C--:B------:R-:W-:Y:S01]  /*1360*/  LOP3.LUT R2, R2, R8.reuse, RZ, 0x3c, !PT ;  /* 0x0000000802027212 */ /* 0x080fe200078e3cff */
[----:B--2---:R-:W-:Y:S01]  /*1370*/  VIADD R9, R24, 0x28 ;  /* 0x0000002818097836 */ /* 0x004fe20000000000 */
[----:B------:R-:W-:Y:S02]  /*1380*/  LOP3.LUT R0, R0, R8, RZ, 0x3c, !PT ;  /* 0x0000000800007212 */ /* 0x000fe400078e3cff */
[----:B------:R-:W-:Y:S01]  /*1390*/  SHF.R.S32.HI R8, RZ, 0x3, R16 ;  /* 0x00000003ff087819 */ /* 0x000fe20000011410 */
[C---:B------:R-:W-:Y:S01]  /*13a0*/  IMAD.IADD R2, R6.reuse, 0x1, R2 ;  /* 0x0000000106027824 */ /* 0x040fe200078e0202 */
[----:B------:R0:W-:Y:S01]  /*13b0*/  STL [R1+0x4c], R9 ;  /* 0x00004c0901007387 */ /* 0x0001e20000100800 */
[----:B------:R-:W-:Y:S01]  /*13c0*/  IMAD.IADD R6, R6, 0x1, R0 ;  /* 0x0000000106067824 */ /* 0x000fe200078e0200 */
[----:B------:R-:W-:Y:S02]  /*13d0*/  LEA R0, R3, UR4, 0x1 ;  /* 0x0000000403007c11 */ /* 0x000fe4000f8e08ff */
[----:B------:R-:W-:Y:S01]  /*13e0*/  LEA R2, R2, UR4, 0x1 ;  /* 0x0000000402027c11 */ /* 0x000fe2000f8e08ff */
[----:B0-----:R-:W-:-:S05]  /*13f0*/  IMAD.IADD R9, R21, 0x1, -R10 ;  /* 0x0000000115097824 */ /* 0x001fca00078e0a0a */
[----:B------:R-:W-:Y:S04]  /*1400*/  STL [R1+0x64], R9 ;  /* 0x0000640901007387 */ /* 0x000fe80000100800 */
[----:B------:R-:W-:Y:S04]  /*1410*/  STL [R1+0x78], R8 ;  /* 0x0000780801007387 */ /* 0x000fe80000100800 */
[----:B------:R-:W-:Y:S04]  /*1420*/  STL [R1+0x5c], R6 ;  /* 0x00005c0601007387 */ /* 0x000fe80000100800 */
[----:B------:R-:W-:Y:S04]  /*1430*/  STL [R1+0x80], R4 ;  /* 0x0000800401007387 */ /* 0x000fe80000100800 */
[----:B------:R0:W-:Y:S04]  /*1440*/  STL [R1+0x7c], R0 ;  /* 0x00007c0001007387 */ /* 0x0001e80000100800 */
[----:B------:R1:W-:Y:S01]  /*1450*/  STL [R1+0x84], R2 ;  /* 0x0000840201007387 */ /* 0x0003e20000100800 */
[----:B0-----:R-:W-:-:S05]  /*1460*/  IMAD R0, R13, 0x8, R5 ;  /* 0x000000080d007824 */ /* 0x001fca00078e0205 */
[----:B------:R1:W-:Y:S02]  /*1470*/  STL [R1+0x68], R0 ;  /* 0x0000680001007387 */ /* 0x0003e40000100800 */
.L_x_12382:
[----:B01--4-:R-:W0:Y:S02]  /*1480*/  LDC.64 R2, c[0x0][0xc88] ;  /* 0x00032200ff027b82 */ /* 0x013e240000000a00 */
        /* <DEDUP_REMOVED lines=29> */
[----:B------:R-:W2:Y:S01]  /*1660*/  @P2 LDG.E R10, desc[UR60][R6.64] ;  /* 0x0000003c060a2981 */ /* 0x000ea2000c1e1900 */
        /* <DEDUP_REMOVED lines=10> */
[----:B--2---:R0:W-:Y:S01]  /*1710*/  STL [R1+0x50], R10 ;  /* 0x0000500a01007387 */ /* 0x0041e20000100800 */
[----:B------:R-:W-:Y:S05]  /*1720*/  @P2 BRA `(.L_x_12236) ;  /* 0x0000000000282947 */ /* 0x000fea0003800000 */
[----:B------:R-:W-:Y:S02]  /*1730*/  ULDC.64 UR4, c[0x0][0xa00] ;  /* 0x0002800000047ab9 */ /* 0x000fe40000000a00 */
[----:B------:R-:W-:-:S04]  /*1740*/  ISETP.NE.U32.AND P1, PT, RZ, UR4, PT ;  /* 0x00000004ff007c0c */ /* 0x000fc8000bf25070 */
[----:B------:R-:W-:-:S13]  /*1750*/  ISETP.NE.AND.EX P1, PT, RZ, UR5, PT, P1 ;  /* 0x00000005ff007c0c */ /* 0x000fda000bf25310 */
[----:B------:R-:W-:Y:S05]  /*1760*/  @!P1 BRA `(.L_x_12236) ;  /* 0x0000000000189947 */ /* 0x000fea0003800000 */
[----:B0-----:R-:W0:Y:S02]  /*1770*/  LDC.64 R4, c[0x0][0xa00] ;  /* 0x00028000ff047b82 */ /* 0x001e240000000a00 */
[----:B0-----:R-:W-:-:S05]  /*1780*/  IMAD.WIDE R4, R19, 0x4, R4 ;  /* 0x0000000413047825 */ /* 0x001fca00078e0204 */
[----:B------:R-:W2:Y:S04]  /*1790*/  LDG.E R0, desc[UR60][R4.64] ;  /* 0x0000003c04007981 */ /* 0x000ea8000c1e1900 */
[----:B------:R-:W2:Y:S02]  /*17a0*/  LDG.E R7, desc[UR60][R4.64+0x4] ;  /* 0x0000043c04077981 */ /* 0x000ea4000c1e1900 */
[----:B--2---:R-:W-:-:S05]  /*17b0*/  IMAD.IADD R10, R7, 0x1, -R0 ;  /* 0x00000001070a7824 */ /* 0x004fca00078e0a00 */
[----:B------:R1:W-:Y:S02]  /*17c0*/  STL [R1+0x50], R10 ;  /* 0x0000500a01007387 */ /* 0x0003e40000100800 */
.L_x_12236:
[----:B------:R-:W-:Y:S01]  /*17d0*/  ULDC.64 UR4, c[0x0][0xa20] ;  /* 0x0002880000047ab9 */ /* 0x000fe20000000a00 */
[----:B------:R2:W-:Y:S01]  /*17e0*/  STL [R1+0x70], R106 ;  /* 0x0000706a01007387 */ /* 0x0005e20000100800 */
[----:B------:R-:W-:-:S04]  /*17f0*/  ISETP.NE.U32.AND P1, PT, RZ, UR4, PT ;  /* 0x00000004ff007c0c */ /* 0x000fc8000bf25070 */
[----:B------:R-:W-:-:S13]  /*1800*/  ISETP.NE.AND.EX P1, PT, RZ, UR5, PT, P1 ;  /* 0x00000005ff007c0c */ /* 0x000fda000bf25310 */
[----:B--2---:R-:W-:Y:S05]  /*1810*/  @!P1 BRA `(.L_x_12237) ;  /* 0x0000000000109947 */ /* 0x004fea0003800000 */
[----:B0-----:R-:W-:-:S04]  /*1820*/  IADD3 R4, P0, R24, UR4, RZ ;  /* 0x0000000418047c10 */ /* 0x001fc8000ff1e0ff */
[----:B------:R-:W-:-:S05]  /*1830*/  IADD3.X R5, R25, UR5, RZ, P0, !PT ;  /* 0x0000000519057c10 */ /* 0x000fca00087fe4ff */
[----:B------:R2:W5:Y:S01]  /*1840*/  LDG.E R18, desc[UR60][R4.64] ;  /* 0x0000003c04127981 */ /* 0x000562000c1e1900 */
[----:B------:R-:W-:Y:S05]  /*1850*/  BRA `(.L_x_12238) ;  /* 0x0000000000107947 */ /* 0x000fea0003800000 */
.L_x_12237:
[----:B------:R-:W-:Y:S05]  /*1860*/  @!P0 BRA `(.L_x_12238) ;  /* 0x00000000000c8947 */ /* 0x000fea0003800000 */
[----:B0-----:R-:W2:Y:S04]  /*1870*/  LDG.E R5, desc[UR60][R8.64] ;  /* 0x0000003c08057981 */ /* 0x001ea8000c1e1900 */
[----:B------:R-:W2:Y:S02]  /*1880*/  LDG.E R18, desc[UR60][R8.64+0x4] ;  /* 0x0000043c08127981 */ /* 0x000ea4000c1e1900 */
[----:B--2---:R-:W-:-:S07]  /*1890*/  IMAD.IADD R18, R18, 0x1, -R5 ;  /* 0x0000000112127824 */ /* 0x004fce00078e0a05 */
.L_x_12238:
[----:B------:R-:W-:Y:S01]  /*18a0*/  ULDC.64 UR4, c[0x0][0xa10] ;  /* 0x0002840000047ab9 */ /* 0x000fe20000000a00 */
[----:B0-----:R-:W0:Y:S01]  /*18b0*/  LDC R8, c[0x0][0x448] ;  /* 0x00011200ff087b82 */ /* 0x001e220000000800 */
[----:B------:R-:W-:-:S04]  /*18c0*/  ISETP.NE.U32.AND P0, PT, RZ, UR4, PT ;  /* 0x00000004ff007c0c */ /* 0x000fc8000bf05070 */
[----:B------:R-:W-:Y:S01]  /*18d0*/  ISETP.NE.AND.EX P0, PT, RZ, UR5, PT, P0 ;  /* 0x00000005ff007c0c */ /* 0x000fe2000bf05300 */
[----:B------:R-:W-:-:S12]  /*18e0*/  ULDC.64 UR4, c[0x0][0xa30] ;  /* 0x00028c0000047ab9 */ /* 0x000fd80000000a00 */
[----:B--2---:R-:W2:Y:S02]  /*18f0*/  @P0 LDC.64 R4, c[0x0][0xa10] ;  /* 0x00028400ff040b82 */ /* 0x004ea40000000a00 */
[----:B--2---:R-:W-:-:S05]  /*1900*/  @P0 IMAD.WIDE R4, R19, 0x4, R4 ;  /* 0x0000000413040825 */ /* 0x004fca00078e0204 */
        /* <DEDUP_REMOVED lines=8> */
[----:B0-----:R-:W-:Y:S01]  /*1990*/  ISETP.NE.AND P1, PT, R8, 0x1, PT ;  /* 0x000000010800780c */ /* 0x001fe20003f25270 */
[----:B------:R-:W-:Y:S02]  /*19a0*/  IMAD R12, R105, 0xc0, RZ ;  /* 0x000000c0690c7824 */ /* 0x000fe400078e02ff */
[----:B------:R-:W-:Y:S02]  /*19b0*/  IMAD.IADD R8, R18, 0x1, -R3 ;  /* 0x0000000112087824 */ /* 0x000fe400078e0a03 */
[----:B---3--:R-:W-:Y:S01]  /*19c0*/  VIADD R4, R12, 0xbf ;  /* 0x000000bf0c047836 */ /* 0x008fe20000000000 */
[----:B------:R0:W-:Y:S01]  /*19d0*/  STL [R1+0x58], R12 ;  /* 0x0000580c01007387 */ /* 0x0001e20000100800 */
[----:B------:R-:W-:-:S05]  /*19e0*/  IMAD.MOV R78, RZ, RZ, -R8 ;  /* 0x000000ffff4e7224 */ /* 0x000fca00078e0a08 */
[----:B------:R-:W-:Y:S01]  /*19f0*/  VIMNMX R78, RZ, R78, !PT ;  /* 0x0000004eff4e7248 */ /* 0x000fe20007fe0100 */
[----:B------:R-:W3:Y:S08]  /*1a00*/  @P1 LDC R11, c[0x0][0x44c] ;  /* 0x00011300ff0b1b82 */ /* 0x000ef00000000800 */
[----:B------:R-:W1:Y:S01]  /*1a10*/  @P1 LDC R5, c[0x0][0x450] ;  /* 0x00011400ff051b82 */ /* 0x000e620000000800 */
[----:B--2---:R-:W-:-:S02]  /*1a20*/  @P0 IMAD.IADD R2, R9, 0x1, -R0 ;  /* 0x0000000109020824 */ /* 0x004fc400078e0a00 */
[----:B---3--:R-:W-:-:S04]  /*1a30*/  @P1 IMAD.HI.U32 R0, R4, R11, RZ ;  /* 0x0000000b04001227 */ /* 0x008fc800078e00ff */
[----:B----4-:R-:W-:Y:S01]  /*1a40*/  IMAD.IADD R6, R8, 0x1, R2 ;  /* 0x0000000108067824 */ /* 0x010fe200078e0202 */
[----:B-1----:R-:W-:-:S03]  /*1a50*/  @P1 SHF.R.U32.HI R4, RZ, R5, R0 ;  /* 0x00000005ff041219 */ /* 0x002fc60000011600 */
[C---:B------:R-:W-:Y:S01]  /*1a60*/  VIADD R0, R6.reuse, 0x8f ;  /* 0x0000008f06007836 */ /* 0x040fe20000000000 */
[----:B------:R-:W-:Y:S01]  /*1a70*/  IADD3 R109, R6, 0x90, -R10 ;  /* 0x00000090066d7810 */ /* 0x000fe20007ffe80a */
[----:B------:R0:W-:Y:S02]  /*1a80*/  STL [R1+0x54], R6 ;  /* 0x0000540601007387 */ /* 0x0001e40000100800 */
        /* <DEDUP_REMOVED lines=41> */
.L_x_12241:
[----:B------:R-:W-:Y:S05]  /*1d20*/  BSYNC B6 ;  /* 0x0000000000067941 */ /* 0x000fea0003800000 */
.L_x_12240:
        /* <DEDUP_REMOVED lines=20> */
.L_x_12243:
[----:B------:R-:W-:Y:S05]  /*1e70*/  BSYNC B6 ;  /* 0x0000000000067941 */ /* 0x000fea0003800000 */
.L_x_12242:
[----:B------:R-:W-:Y:S01]  /*1e80*/  ULDC.64 UR4, c[0x0][0x9f8] ;  /* 0x00027e0000047ab9 */ /* 0x000fe20000000a00 */
[----:B------:R-:W2:Y:S01]  /*1e90*/  LDL.64 R26, [R1+0x8] ;  /* 0x00000800011a7983 */ /* 0x000ea20000100a00 */
[----:B------:R-:W-:Y:S01]  /*1ea0*/  ISETP.NE.U32.AND P0, PT, RZ, UR4, PT ;  /* 0x00000004ff007c0c */ /* 0x000fe2000bf05070 */
[----:B------:R-:W0:Y:S02]  /*1eb0*/  LDC.64 R68, c[0x0][0x408] ;  /* 0x00010200ff447b82 */ /* 0x000e240000000a00 */
[----:B------:R-:W2:Y:S01]  /*1ec0*/  LDL.64 R34, [R1+0x8] ;  /* 0x0000080001227983 */ /* 0x000ea20000100a00 */
[----:B------:R-:W-:-:S05]  /*1ed0*/  ISETP.NE.AND.EX P0, PT, RZ, UR5, PT, P0 ;  /* 0x00000005ff007c0c */ /* 0x000fca000bf05300 */
[----:B------:R-:W1:Y:S01]  /*1ee0*/  LDC.64 R30, c[0x0][0x300] ;  /* 0x0000c000ff1e7b82 */ /* 0x000e620000000a00 */
[----:B------:R-:W-:Y:S01]  /*1ef0*/  IMAD.IADD R77, R77, 0x1, R18 ;  /* 0x000000014d4d7824 */ /* 0x000fe200078e0212 */
[----:B------:R-:W-:-:S06]  /*1f00*/  ULDC.64 UR6, c[0x0][0xa08] ;  /* 0x0002820000067ab9 */ /* 0x000fcc0000000a00 */
[----:B------:R-:W-:Y:S01]  /*1f10*/  @P0 IADD3 R4, P1, R24, UR4, RZ ;  /* 0x0000000418040c10 */ /* 0x000fe2000ff3e0ff */
[----:B------:R-:W3:Y:S01]  /*1f20*/  S2R R20, SR_TID.X ;  /* 0x0000000000147919 */ /* 0x000ee20000002100 */
[----:B------:R-:W4:Y:S02]  /*1f30*/  LDC.64 R74, c[0x0][0x3f8] ;  /* 0x0000fe00ff4a7b82 */ /* 0x000f240000000a00 */
[----:B------:R-:W-:Y:S01]  /*1f40*/  @P0 IADD3.X R5, R25, UR5, RZ, P1, !PT ;  /* 0x0000000519050c10 */ /* 0x000fe20008ffe4ff */
[----:B------:R-:W4:Y:S01]  /*1f50*/  LDL.LU R24, [R1] ;  /* 0x0000000001187983 */ /* 0x000f220000300800 */
[----:B------:R-:W-:Y:S01]  /*1f60*/  SHF.R.S32.HI R11, RZ, 0x1f, R77 ;  /* 0x0000001fff0b7819 */ /* 0x000fe2000001144d */
[----:B------:R-:W-:Y:S02]  /*1f70*/  ULDC.64 UR4, c[0x0][0x308] ;  /* 0x0000c20000047ab9 */ /* 0x000fe40000000a00 */
[----:B------:R-:W4:Y:S04]  /*1f80*/  LDL.64 R14, [R1+0x18] ;  /* 0x00001800010e7983 */ /* 0x000f280000100a00 */
[----:B------:R-:W4:Y:S04]  /*1f90*/  LDL.64 R36, [R1+0x18] ;  /* 0x0000180001247983 */ /* 0x000f280000100a00 */
[----:B------:R0:W4:Y:S01]  /*1fa0*/  @P0 LDG.E R19, desc[UR60][R4.64] ;  /* 0x0000003c04130981 */ /* 0x000122000c1e1900 */
[-C--:B-1----:R-:W-:Y:S01]  /*1fb0*/  IMAD R0, R11, R30.reuse, RZ ;  /* 0x0000001e0b007224 */ /* 0x082fe200078e02ff */
[----:B------:R-:W-:Y:S01]  /*1fc0*/  ISETP.NE.U32.AND P0, PT, RZ, UR6, PT ;  /* 0x00000006ff007c0c */ /* 0x000fe2000bf05070 */
[----:B------:R-:W-:Y:S01]  /*1fd0*/  IMAD.WIDE.U32 R6, R77, R30, RZ ;  /* 0x0000001e4d067225 */ /* 0x000fe200078e00ff */
[----:B------:R-:W-:-:S02]  /*1fe0*/  SHF.R.S32.HI R8, RZ, 0x1f, R106 ;  /* 0x0000001fff087819 */ /* 0x000fc4000001146a */
[----:B------:R-:W-:Y:S01]  /*1ff0*/  ISETP.NE.AND.EX P0, PT, RZ, UR7, PT, P0 ;  /* 0x00000007ff007c0c */ /* 0x000fe2000bf05300 */
[----:B------:R-:W-:-:S04]  /*2000*/  IMAD R3, R77, R31, R0 ;  /* 0x0000001f4d037224 */ /* 0x000fc800078e0200 */
[----:B------:R-:W-:Y:S02]  /*2010*/  IMAD.IADD R7, R7, 0x1, R3 ;  /* 0x0000000107077824 */ /* 0x000fe400078e0203 */
[----:B------:R-:W-:Y:S02]  /*2020*/  IMAD R3, R8, UR4, RZ ;  /* 0x0000000408037c24 */ /* 0x000fe4000f8e02ff */
[C---:B0-----:R-:W-:Y:S01]  /*2030*/  IMAD.WIDE.U32 R4, R106.reuse, UR4, R6 ;  /* 0x000000046a047c25 */ /* 0x041fe2000f8e0006 */
[----:B---3--:R-:W-:Y:S02]  /*2040*/  SHF.R.U32.HI R33, RZ, 0x7, R20 ;  /* 0x00000007ff217819 */ /* 0x008fe40000011614 */
[----:B------:R-:W3:Y:S01]  /*2050*/  LDL R20, [R1+0x14] ;  /* 0x0000140001147983 */ /* 0x000ee20000100800 */
[----:B------:R-:W-:Y:S01]  /*2060*/  IMAD R3, R106, UR5, R3 ;  /* 0x000000056a037c24 */ /* 0x000fe2000f8e0203 */
[----:B------:R-:W-:Y:S01]  /*2070*/  ISETP.NE.AND P6, PT, R33, 0x1, PT ;  /* 0x000000012100780c */ /* 0x000fe20003fc5270 */
[----:B------:R-:W-:-:S02]  /*2080*/  ULDC.64 UR4, c[0x0][0x310] ;  /* 0x0000c40000047ab9 */ /* 0x000fc40000000a00 */
[----:B------:R-:W-:Y:S02]  /*2090*/  IMAD.IADD R5, R5, 0x1, R3 ;  /* 0x0000000105057824 */ /* 0x000fe400078e0203 */
[----:B--2---:R-:W-:-:S05]  /*20a0*/  IMAD.MOV.U32 R34, RZ, RZ, R26 ;  /* 0x000000ffff227224 */ /* 0x004fca00078e001a */
[----:B------:R-:W-:-:S05]  /*20b0*/  SHF.R.S32.HI R35, RZ, 0x1f, R34 ;  /* 0x0000001fff237819 */ /* 0x000fca0000011422 */
[----:B------:R-:W-:Y:S01]  /*20c0*/  STL [R1+0xc], R35 ;  /* 0x00000c2301007387 */ /* 0x000fe20000100800 */
[----:B------:R-:W-:Y:S01]  /*20d0*/  SHF.R.S32.HI R32, RZ, 0x1f, R156 ;  /* 0x0000001fff207819 */ /* 0x000fe2000001149c */
[----:B----4-:R-:W0:Y:S01]  /*20e0*/  LDC R15, c[0x0][0x3f4] ;  /* 0x0000fd00ff0f7b82 */ /* 0x010e220000000800 */
[----:B------:R-:W-:Y:S01]  /*20f0*/  IMAD.MOV.U32 R36, RZ, RZ, R14 ;  /* 0x000000ffff247224 */ /* 0x000fe200078e000e */
[----:B------:R-:W-:-:S04]  /*2100*/  SHF.R.S32.HI R0, RZ, 0x1f, R19 ;  /* 0x0000001fff007819 */ /* 0x000fc80000011413 */
[--C-:B------:R-:W-:Y:S02]  /*2110*/  SHF.R.S32.HI R37, RZ, 0x1f, R36.reuse ;  /* 0x0000001fff257819 */ /* 0x100fe40000011424 */
[----:B------:R-:W-:Y:S02]  /*2120*/  SEL R13, R0, RZ, !P0 ;  /* 0x000000ff000d7207 */ /* 0x000fe40004000000 */
[----:B------:R-:W-:Y:S01]  /*2130*/  SEL R21, R19, RZ, !P0 ;  /* 0x000000ff13157207 */ /* 0x000fe20004000000 */
[----:B------:R1:W-:Y:S01]  /*2140*/  STL [R1+0x1c], R37 ;  /* 0x00001c2501007387 */ /* 0x0003e20000100800 */
[----:B------:R-:W-:-:S03]  /*2150*/  IMAD.WIDE.U32 R66, R156, R68, R36 ;  /* 0x000000449c427225 */ /* 0x000fc600078e0024 */
[----:B------:R-:W2:Y:S01]  /*2160*/  LDL R38, [R1+0x24] ;  /* 0x0000240001267983 */ /* 0x000ea20000100800 */
[----:B------:R-:W-:-:S03]  /*2170*/  IMAD.WIDE.U32 R72, R156, R74, R36 ;  /* 0x0000004a9c487225 */ /* 0x000fc600078e0024 */
[----:B------:R-:W4:Y:S01]  /*2180*/  LDL R36, [R1+0x60] ;  /* 0x0000600001247983 */ /* 0x000f220000100800 */
[----:B------:R-:W-:-:S03]  /*2190*/  IMAD R0, R13, UR4, RZ ;  /* 0x000000040d007c24 */ /* 0x000fc6000f8e02ff */
[----:B-1----:R-:W2:Y:S01]  /*21a0*/  LDL R37, [R1+0x20] ;  /* 0x0000200001257983 */ /* 0x002ea20000100800 */
[C---:B------:R-:W-:Y:S02]  /*21b0*/  IMAD R3, R21.reuse, UR5, R0 ;  /* 0x0000000515037c24 */ /* 0x040fe4000f8e0200 */
[----:B------:R-:W-:Y:S02]  /*21c0*/  VIADD R0, R34, 0x10 ;  /* 0x0000001022007836 */ /* 0x000fe40000000000 */
[----:B------:R-:W-:Y:S01]  /*21d0*/  IMAD.WIDE.U32 R26, R21, UR4, R4 ;  /* 0x00000004151a7c25 */ /* 0x000fe2000f8e0004 */
[----:B------:R-:W-:Y:S05]  /*21e0*/  @!P6 WARPSYNC.ALL ;  /* 0x000000000000e948 */ /* 0x000fea0003800000 */
[----:B------:R-:W-:Y:S01]  /*21f0*/  ULDC.64 UR6, c[0x0][0x330] ;  /* 0x0000cc0000067ab9 */ /* 0x000fe20000000a00 */
[----:B------:R-:W-:Y:S01]  /*2200*/  ULDC UR4, c[0x0][0x2f4] ;  /* 0x0000bd0000047ab9 */ /* 0x000fe20000000800 */
        /* <DEDUP_REMOVED lines=25> */
[----:B------:R-:W-:Y:S02]  /*23a0*/  SEL R9, RZ, 0x8, P1 ;  /* 0x00000008ff097807 */ /* 0x000fe40000800000 */
[----:B------:R-:W-:Y:S02]  /*23b0*/  ISETP.GE.AND P0, PT, R6, UR4, PT ;  /* 0x0000000406007c0c */ /* 0x000fe4000bf06270 */
[----:B------:R-:W-:Y:S02]  /*23c0*/  LOP3.LUT R7, R9, R7, R8, 0xfe, !PT ;  /* 0x0000000709077212 */ /* 0x000fe400078efe08 */
[----:B------:R-:W-:Y:S01]  /*23d0*/  SEL R14, RZ, 0x10, P0 ;  /* 0x00000010ff0e7807 */ /* 0x000fe20000000000 */
[----:B------:R-:W-:Y:S01]  /*23e0*/  IMAD R13, R13, UR6, RZ ;  /* 0x000000060d0d7c24 */ /* 0x000fe2000f8e02ff */
[-C--:B0-----:R-:W-:Y:S02]  /*23f0*/  ISETP.GE.AND P0, PT, R34, R15.reuse, PT ;  /* 0x0000000f2200720c */ /* 0x081fe40003f06270 */
[----:B------:R-:W-:Y:S01]  /*2400*/  LOP3.LUT R14, R7, R14, RZ, 0xfc, !PT ;  /* 0x0000000e070e7212 */ /* 0x000fe200078efcff */
[----:B------:R-:W-:Y:S01]  /*2410*/  IMAD R7, R32, R74, RZ ;  /* 0x0000004a20077224 */ /* 0x000fe200078e02ff */
[-C--:B------:R-:W-:Y:S01]  /*2420*/  ISETP.GE.AND P3, PT, R4, R15.reuse, PT ;  /* 0x0000000f0400720c */ /* 0x080fe20003f66270 */
[----:B------:R-:W-:Y:S01]  /*2430*/  IMAD.WIDE.U32 R64, R156, R68, R34 ;  /* 0x000000449c407225 */ /* 0x000fe200078e0022 */
[----:B------:R-:W-:-:S03]  /*2440*/  ISETP.GE.AND P1, PT, R0, R15, PT ;  /* 0x0000000f0000720c */ /* 0x000fc60003f26270 */
[C---:B------:R-:W-:Y:S02]  /*2450*/  IMAD R13, R21.reuse, UR7, R13 ;  /* 0x00000007150d7c24 */ /* 0x040fe4000f8e020d */
[----:B------:R-:W-:Y:S01]  /*2460*/  IMAD.WIDE.U32 R28, R21, UR6, R28 ;  /* 0x00000006151c7c25 */ /* 0x000fe2000f8e001c */
[----:B------:R-:W-:-:S03]  /*2470*/  SEL R9, R15, RZ, P1 ;  /* 0x000000ff0f097207 */ /* 0x000fc60000800000 */
[----:B------:R-:W-:Y:S01]  /*2480*/  IMAD R21, R156, R75, R7 ;  /* 0x0000004b9c157224 */ /* 0x000fe200078e0207 */
[----:B------:R-:W-:Y:S01]  /*2490*/  SEL R7, R15, RZ, P0 ;  /* 0x000000ff0f077207 */ /* 0x000fe20000000000 */
[----:B------:R-:W-:Y:S02]  /*24a0*/  IMAD.IADD R65, R65, 0x1, R19 ;  /* 0x0000000141417824 */ /* 0x000fe400078e0213 */
[----:B------:R-:W-:Y:S01]  /*24b0*/  IMAD.IADD R67, R19, 0x1, R67 ;  /* 0x0000000113437824 */ /* 0x000fe200078e0243 */
[----:B------:R-:W-:Y:S01]  /*24c0*/  SEL R19, R15, RZ, P3 ;  /* 0x000000ff0f137207 */ /* 0x000fe20001800000 */
[----:B------:R-:W-:Y:S01]  /*24d0*/  IMAD.IADD R8, R34, 0x1, R7 ;  /* 0x0000000122087824 */ /* 0x000fe200078e0207 */
[----:B------:R-:W-:Y:S01]  /*24e0*/  LOP3.LUT R24, R24, 0xfffffffe, RZ, 0xc0, !PT ;  /* 0xfffffffe18187812 */ /* 0x000fe200078ec0ff */
[----:B------:R-:W-:-:S04]  /*24f0*/  IMAD.WIDE.U32 R70, R156, R74, R34 ;  /* 0x0000004a9c467225 */ /* 0x000fc800078e0022 */
[----:B------:R-:W-:Y:S02]  /*2500*/  IMAD.IADD R18, R4, 0x1, R19 ;  /* 0x0000000104127824 */ /* 0x000fe400078e0213 */
[----:B------:R-:W-:Y:S01]  /*2510*/  IMAD.IADD R12, R0, 0x1, R9 ;  /* 0x00000001000c7824 */ /* 0x000fe200078e0209 */
[----:B------:R-:W-:Y:S01]  /*2520*/  SHF.R.S32.HI R9, RZ, 0x1f, R8 ;  /* 0x0000001fff097819 */ /* 0x000fe20000011408 */
[----:B------:R-:W-:Y:S01]  /*2530*/  IMAD.IADD R71, R71, 0x1, R21 ;  /* 0x0000000147477824 */ /* 0x000fe200078e0215 */
[----:B------:R-:W-:Y:S01]  /*2540*/  @P3 LOP3.LUT R24, R24, 0x1, RZ, 0xfc, !PT ;  /* 0x0000000118183812 */ /* 0x000fe200078efcff */
[----:B------:R-:W-:Y:S01]  /*2550*/  IMAD.IADD R73, R21, 0x1, R73 ;  /* 0x0000000115497824 */ /* 0x000fe200078e0249 */
[----:B------:R-:W-:Y:S02]  /*2560*/  SHF.R.S32.HI R21, RZ, 0x1f, R18 ;  /* 0x0000001fff157819 */ /* 0x000fe40000011412 */
[----:B------:R-:W-:Y:S02]  /*2570*/  SHF.R.S32.HI R19, RZ, 0x1f, R12 ;  /* 0x0000001fff137819 */ /* 0x000fe4000001140c */
[----:B------:R-:W-:-:S02]  /*2580*/  LEA.HI R7, R9, R8, RZ, 0x3 ;  /* 0x0000000809077211 */ /* 0x000fc400078f18ff */
[----:B------:R-:W-:Y:S02]  /*2590*/  LEA.HI R10, R9, R8, RZ, 0x5 ;  /* 0x00000008090a7211 */ /* 0x000fe400078f28ff */
[----:B------:R-:W-:Y:S02]  /*25a0*/  LEA.HI R9, R21, R18, RZ, 0x3 ;  /* 0x0000001215097211 */ /* 0x000fe400078f18ff */
[----:B------:R-:W-:Y:S02]  /*25b0*/  LEA.HI R8, R19, R12, RZ, 0x3 ;  /* 0x0000000c13087211 */ /* 0x000fe400078f18ff */
[----:B------:R-:W-:Y:S02]  /*25c0*/  LEA.HI R18, R21, R18, RZ, 0x5 ;  /* 0x0000001215127211 */ /* 0x000fe400078f28ff */
[----:B------:R-:W-:Y:S02]  /*25d0*/  LEA.HI R19, R19, R12, RZ, 0x5 ;  /* 0x0000000c13137211 */ /* 0x000fe400078f28ff */
[----:B------:R-:W-:-:S02]  /*25e0*/  SHF.R.S32.HI R12, RZ, 0x5, R10 ;  /* 0x00000005ff0c7819 */ /* 0x000fc4000001140a */
[----:B------:R-:W-:Y:S02]  /*25f0*/  SHF.R.S32.HI R21, RZ, 0x5, R18 ;  /* 0x00000005ff157819 */ /* 0x000fe40000011412 */
[----:B-----5:R-:W-:Y:S02]  /*2600*/  SHF.R.S32.HI R25, RZ, 0x1f, R102 ;  /* 0x0000001fff197819 */ /* 0x020fe40000011466 */
[----:B------:R-:W-:Y:S02]  /*2610*/  SHF.R.S32.HI R19, RZ, 0x5, R19 ;  /* 0x00000005ff137819 */ /* 0x000fe40000011413 */
[C---:B---3--:R-:W-:Y:S02]  /*2620*/  LOP3.LUT R10, R20.reuse, 0x18, R7, 0xf8, !PT ;  /* 0x00000018140a7812 */ /* 0x048fe400078ef807 */
[----:B------:R-:W-:Y:S02]  /*2630*/  LOP3.LUT R18, R20, 0x18, R8, 0xf8, !PT ;  /* 0x0000001814127812 */ /* 0x000fe400078ef808 */
[----:B------:R-:W-:-:S02]  /*2640*/  LOP3.LUT R24, R24, 0xfffffffd, RZ, 0xc0, !PT ;  /* 0xfffffffd18187812 */ /* 0x000fc400078ec0ff */
[----:B------:R-:W-:Y:S02]  /*2650*/  IADD3 R76, P2, R156, R77, RZ ;  /* 0x0000004d9c4c7210 */ /* 0x000fe40007f5e0ff */
[----:B------:R-:W-:-:S03]  /*2660*/  LOP3.LUT R20, R20, 0x18, R9, 0xf8, !PT ;  /* 0x0000001814147812 */ /* 0x000fc600078ef809 */
[----:B------:R-:W-:Y:S02]  /*2670*/  IMAD.X R77, R32, 0x1, R11, P2 ;  /* 0x00000001204d7824 */ /* 0x000fe400010e060b */
[----:B------:R-:W-:Y:S02]  /*2680*/  IMAD.SHL.U32 R104, R15, 0x2, RZ ;  /* 0x000000020f687824 */ /* 0x000fe400078e00ff */
[----:B------:R-:W-:Y:S01]  /*2690*/  IMAD.WIDE.U32 R70, R102, R74, R70 ;  /* 0x0000004a66467225 */ /* 0x000fe200078e0046 */
[----:B------:R-:W-:-:S03]  /*26a0*/  LOP3.LUT R11, R8, 0xfffffff8, RZ, 0xc0, !PT ;  /* 0xfffffff8080b7812 */ /* 0x000fc600078ec0ff */
[----:B------:R-:W-:-:S04]  /*26b0*/  IMAD.WIDE.U32 R72, R102, R74, R72 ;  /* 0x0000004a66487225 */ /* 0x000fc800078e0048 */
[----:B------:R-:W-:Y:S02]  /*26c0*/  IMAD R89, R31, 0x90, RZ ;  /* 0x000000901f597824 */ /* 0x000fe400078e02ff */
[----:B------:R-:W-:-:S04]  /*26d0*/  IMAD.WIDE.U32 R64, R102, R68, R64 ;  /* 0x0000004466407225 */ /* 0x000fc800078e0040 */
[----:B------:R-:W-:-:S04]  /*26e0*/  IMAD.WIDE.U32 R66, R102, R68, R66 ;  /* 0x0000004466427225 */ /* 0x000fc800078e0042 */
[----:B------:R-:W-:Y:S02]  /*26f0*/  IMAD R95, R75, 0x90, RZ ;  /* 0x000000904b5f7824 */ /* 0x000fe400078e02ff */
[----:B------:R-:W-:Y:S01]  /*2700*/  IMAD.WIDE.U32 R30, R30, 0x90, RZ ;  /* 0x000000901e1e7825 */ /* 0x000fe200078e00ff */
[----:B------:R-:W-:-:S03]  /*2710*/  SHF.R.S32.HI R97, RZ, 0x1f, R11 ;  /* 0x0000001fff617819 */ /* 0x000fc6000001140b */
[----:B------:R-:W-:Y:S01]  /*2720*/  IMAD.IADD R84, R29, 0x1, R13 ;  /* 0x000000011d547824 */ /* 0x000fe200078e020d */
[----:B------:R-:W-:Y:S01]  /*2730*/  LOP3.LUT R13, R14, 0x1, RZ, 0xc0, !PT ;  /* 0x000000010e0d7812 */ /* 0x000fe200078ec0ff */
[----:B------:R-:W-:Y:S02]  /*2740*/  VIADD R108, R33, 0x8 ;  /* 0x00000008216c7836 */ /* 0x000fe40000000000 */
[----:B------:R-:W-:Y:S01]  /*2750*/  IMAD.IADD R89, R31, 0x1, R89 ;  /* 0x000000011f597824 */ /* 0x000fe200078e0259 */
[----:B------:R-:W-:Y:S01]  /*2760*/  @!P6 BAR.SYNC.DEFER_BLOCKING 0x9, 0x100 ;  /* 0x024400000000eb1d */ /* 0x000fe20000010000 */
[----:B----4-:R-:W-:Y:S01]  /*2770*/  LOP3.LUT P3, RZ, R36, 0x2, RZ, 0xc0, !PT ;  /* 0x0000000224ff7812 */ /* 0x010fe2000786c0ff */
[----:B--2---:R-:W-:Y:S01]  /*2780*/  IMAD R19, R19, 0x1200, R38 ;  /* 0x0000120013137824 */ /* 0x004fe200078e0226 */
[-C--:B------:R-:W-:Y:S01]  /*2790*/  LOP3.LUT R101, R10, R37.reuse, RZ, 0x3c, !PT ;  /* 0x000000250a657212 */ /* 0x080fe200078e3cff */
[C---:B------:R-:W-:Y:S01]  /*27a0*/  IMAD R10, R25.reuse, R68, RZ ;  /* 0x00000044190a7224 */ /* 0x040fe200078e02ff */
[----:B------:R-:W-:Y:S01]  /*27b0*/  LOP3.LUT R18, R18, R37, RZ, 0x3c, !PT ;  /* 0x0000002512127212 */ /* 0x000fe200078e3cff */
[----:B------:R-:W-:-:S08]  /*27c0*/  IMAD R25, R25, R74, RZ ;  /* 0x0000004a19197224 */ /* 0x000fd000078e02ff */
[----:B------:R-:W-:Y:S01]  /*27d0*/  @P3 LOP3.LUT R24, R24, 0x2, RZ, 0xfc, !PT ;  /* 0x0000000218183812 */ /* 0x000fe200078efcff */
[----:B------:R-:W-:Y:S02]  /*27e0*/  IMAD.IADD R100, R19, 0x1, R18 ;  /* 0x0000000113647824 */ /* 0x000fe400078e0212 */
[----:B------:R-:W-:Y:S02]  /*27f0*/  IMAD R19, R102, R75, R25 ;  /* 0x0000004b66137224 */ /* 0x000fe400078e0219 */
[----:B------:R0:W-:Y:S01]  /*2800*/  STL [R1], R24 ;  /* 0x0000001801007387 */ /* 0x0001e20000100800 */
[----:B------:R-:W-:Y:S01]  /*2810*/  VIADD R25, R34, 0x50 ;  /* 0x0000005022197836 */ /* 0x000fe20000000000 */
[----:B------:R-:W-:Y:S01]  /*2820*/  LOP3.LUT R20, R20, R37, RZ, 0x3c, !PT ;  /* 0x0000002514147212 */ /* 0x000fe200078e3cff */
[----:B------:R-:W-:-:S03]  /*2830*/  IMAD R21, R21, 0x1200, R38 ;  /* 0x0000120015157824 */ /* 0x000fc600078e0226 */
[----:B------:R-:W-:Y:S01]  /*2840*/  ISETP.GE.AND P2, PT, R25, UR4, PT ;  /* 0x0000000419007c0c */ /* 0x000fe2000bf46270 */
[----:B------:R-:W-:-:S03]  /*2850*/  IMAD R12, R12, 0x1200, R38 ;  /* 0x000012000c0c7824 */ /* 0x000fc600078e0226 */
[----:B------:R-:W-:Y:S01]  /*2860*/  SEL R15, RZ, 0x20, P2 ;  /* 0x00000020ff0f7807 */ /* 0x000fe20001000000 */
[----:B------:R-:W-:Y:S02]  /*2870*/  IMAD.IADD R99, R21, 0x1, R20 ;  /* 0x0000000115637824 */ /* 0x000fe400078e0214 */
[----:B------:R-:W-:Y:S01]  /*2880*/  IMAD.IADD R101, R12, 0x1, R101 ;  /* 0x000000010c657824 */ /* 0x000fe200078e0265 */
[----:B------:R-:W-:Y:S01]  /*2890*/  LOP3.LUT R20, R14, R15, RZ, 0xfc, !PT ;  /* 0x0000000f0e147212 */ /* 0x000fe200078efcff */
[----:B------:R-:W-:Y:S01]  /*28a0*/  IMAD R81, R102, R69, R10 ;  /* 0x0000004566517224 */ /* 0x000fe200078e020a */
[----:B------:R-:W-:Y:S01]  /*28b0*/  LOP3.LUT R10, R7, 0xfffffff8, RZ, 0xc0, !PT ;  /* 0xfffffff8070a7812 */ /* 0x000fe200078ec0ff */
[----:B------:R-:W-:Y:S01]  /*28c0*/  IMAD R21, R69, 0x90, RZ ;  /* 0x0000009045157824 */ /* 0x000fe200078e02ff */
[----:B------:R-:W-:Y:S01]  /*28d0*/  LOP3.LUT R12, R9, 0xfffffff8, RZ, 0xc0, !PT ;  /* 0xfffffff8090c7812 */ /* 0x000fe200078ec0ff */
[----:B------:R-:W-:Y:S01]  /*28e0*/  IMAD.WIDE.U32 R68, R68, 0x90, RZ ;  /* 0x0000009044447825 */ /* 0x000fe200078e00ff */
[----:B------:R-:W-:-:S03]  /*28f0*/  LOP3.LUT R14, R20, 0x2, RZ, 0xc0, !PT ;  /* 0x00000002140e7812 */ /* 0x000fc600078ec0ff */
[----:B------:R-:W-:Y:S01]  /*2900*/  IMAD.WIDE.U32 R74, R74, 0x90, RZ ;  /* 0x000000904a4a7825 */ /* 0x000fe200078e00ff */
[C---:B------:R-:W-:Y:S02]  /*2910*/  LOP3.LUT R15, R20.reuse, 0x4, RZ, 0xc0, !PT ;  /* 0x00000004140f7812 */ /* 0x040fe400078ec0ff */
[C---:B------:R-:W-:Y:S01]  /*2920*/  LOP3.LUT R18, R20.reuse, 0x8, RZ, 0xc0, !PT ;  /* 0x0000000814127812 */ /* 0x040fe200078ec0ff */
[----:B------:R-:W-:Y:S02]  /*2930*/  IMAD.IADD R82, R71, 0x1, R19 ;  /* 0x0000000147527824 */ /* 0x000fe400078e0213 */
[----:B------:R-:W-:Y:S01]  /*2940*/  IMAD.IADD R80, R19, 0x1, R73 ;  /* 0x0000000113507824 */ /* 0x000fe200078e0249 */
[C---:B------:R-:W-:Y:S01]  /*2950*/  LOP3.LUT R19, R20.reuse, 0x10, RZ, 0xc0, !PT ;  /* 0x0000001014137812 */ /* 0x040fe200078ec0ff */
[----:B------:R-:W-:Y:S01]  /*2960*/  IMAD.IADD R83, R65, 0x1, R81 ;  /* 0x0000000141537824 */ /* 0x000fe200078e0251 */
[----:B------:R-:W-:Y:S01]  /*2970*/  SHF.R.S32.HI R98, RZ, 0x1f, R10 ;  /* 0x0000001fff627819 */ /* 0x000fe2000001140a */
[----:B------:R-:W-:Y:S01]  /*2980*/  IMAD.IADD R94, R69, 0x1, R21 ;  /* 0x00000001455e7824 */ /* 0x000fe200078e0215 */
[----:B------:R-:W-:Y:S01]  /*2990*/  SHF.R.S32.HI R96, RZ, 0x1f, R12 ;  /* 0x0000001fff607819 */ /* 0x000fe2000001140c */
[----:B------:R-:W-:Y:S01]  /*29a0*/  IMAD.IADD R95, R75, 0x1, R95 ;  /* 0x000000014b5f7824 */ /* 0x000fe200078e025f */
[----:B------:R-:W-:Y:S01]  /*29b0*/  LOP3.LUT R20, R20, 0x20, RZ, 0xc0, !PT ;  /* 0x0000002014147812 */ /* 0x000fe200078ec0ff */
[----:B0-----:R-:W-:-:S07]  /*29c0*/  IMAD.IADD R81, R81, 0x1, R67 ;  /* 0x0000000151517824 */ /* 0x001fce00078e0243 */
.L_x_12299:
[----:B-1-3--:R-:W2:Y:S01]  /*29d0*/  LDL R32, [R1+0x5c] ;  /* 0x00005c0001207983 */ /* 0x00aea20000100800 */
[----:B0-----:R-:W0:Y:S03]  /*29e0*/  LDC.64 R90, c[0x0][0x2e8] ;  /* 0x0000ba00ff5a7b82 */ /* 0x001e260000000a00 */
[----:B------:R-:W3:Y:S01]  /*29f0*/  LDL R24, [R1+0x60] ;  /* 0x0000600001187983 */ /* 0x000ee20000100800 */
[----:B------:R-:W-:Y:S01]  /*2a00*/  VIADD R35, R16, 0xffffffff ;  /* 0xffffffff10237836 */ /* 0x000fe20000000000 */
[----:B------:R-:W-:Y:S05]  /*2a10*/  YIELD ;  /* 0x0000000000007946 */ /* 0x000fea0003800000 */
[----:B------:R-:W1:Y:S01]  /*2a20*/  LDC R103, c[0x0][0x3f4] ;  /* 0x0000fd00ff677b82 */ /* 0x000e620000000800 */
[----:B------:R-:W-:Y:S01]  /*2a30*/  SHF.R.S32.HI R34, RZ, 0x1f, R35 ;  /* 0x0000001fff227819 */ /* 0x000fe20000011423 */
[-C--:B------:R-:W-:Y:S01]  /*2a40*/  IMAD R21, R89, R35.reuse, RZ ;  /* 0x0000002359157224 */ /* 0x080fe200078e02ff */
[----:B------:R-:W-:Y:S01]  /*2a50*/  BSSY B0, `(.L_x_12244) ;  /* 0x0000413000007945 */ /* 0x000fe20003800000 */
[----:B------:R-:W-:-:S04]  /*2a60*/  IMAD.WIDE.U32 R60, R30, R35, RZ ;  /* 0x000000231e3c7225 */ /* 0x000fc800078e00ff */
[----:B------:R-:W-:Y:S01]  /*2a70*/  IMAD R33, R34, R30, R21 ;  /* 0x0000001e22217224 */ /* 0x000fe200078e0215 */
[----:B------:R-:W-:-:S03]  /*2a80*/  IADD3 R21, P2, R88, R60, RZ ;  /* 0x0000003c58157210 */ /* 0x000fc60007f5e0ff */
[----:B------:R-:W-:Y:S01]  /*2a90*/  IMAD.IADD R92, R61, 0x1, R33 ;  /* 0x000000013d5c7824 */ /* 0x000fe200078e0221 */
[----:B0-----:R-:W-:Y:S01]  /*2aa0*/  LEA R36, P3, R21, R90, 0x1 ;  /* 0x0000005a15247211 */ /* 0x001fe200078608ff */
[----:B--2---:R-:W-:Y:S02]  /*2ab0*/  IMAD R16, R144, 0x3600, R32 ;  /* 0x0000360090107824 */ /* 0x004fe400078e0220 */
[----:B------:R-:W-:Y:S01]  /*2ac0*/  IMAD.X R32, R92, 0x1, R85, P2 ;  /* 0x000000015c207824 */ /* 0x000fe200010e0655 */
[----:B------:R-:W-:Y:S01]  /*2ad0*/  ISETP.GT.AND P2, PT, R35, R78, PT ;  /* 0x0000004e2300720c */ /* 0x000fe20003f44270 */
[----:B------:R-:W-:Y:S01]  /*2ae0*/  IMAD R79, R16, 0x2, R17 ;  /* 0x00000002104f7824 */ /* 0x000fe200078e0211 */
[----:B---3--:R-:W-:Y:S01]  /*2af0*/  LOP3.LUT P4, RZ, R24, 0x2, RZ, 0xc0, !PT ;  /* 0x0000000218ff7812 */ /* 0x008fe2000788c0ff */
[----:B------:R-:W-:Y:S01]  /*2b00*/  VIADD R24, R16, 0x10 ;  /* 0x0000001010187836 */ /* 0x000fe20000000000 */
[----:B------:R-:W-:Y:S02]  /*2b10*/  LEA.HI.X R37, R21, R91, R32, 0x1, P3 ;  /* 0x0000005b15257211 */ /* 0x000fe400018f0c20 */
[----:B-1----:R-:W-:-:S09]  /*2b20*/  ISETP.GE.AND P3, PT, R103, 0x1, PT ;  /* 0x000000016700780c */ /* 0x002fd20003f66270 */
[----:B------:R-:W-:Y:S02]  /*2b30*/  @P4 VIADD R24, R16, 0xfffffff0 ;  /* 0xfffffff010184836 */ /* 0x000fe40000000000 */
[----:B------:R-:W-:Y:S02]  /*2b40*/  IMAD.MOV.U32 R16, RZ, RZ, R35 ;  /* 0x000000ffff107224 */ /* 0x000fe400078e0023 */
        /* <DEDUP_REMOVED lines=76> */
.L_x_12248:
[----:B------:R-:W-:Y:S05]  /*3010*/  BSYNC B1 ;  /* 0x0000000000017941 */ /* 0x000fea0003800000 */
.L_x_12247:
[----:B------:R-:W2:Y:S01]  /*3020*/  LDL R21, [R1+0x2c] ;  /* 0x00002c0001157983 */ /* 0x000ea20000100800 */
[----:B0----5:R-:W-:Y:S02]  /*3030*/  IMAD.MOV.U32 R32, RZ, RZ, R39 ;  /* 0x000000ffff207224 */ /* 0x021fe400078e0027 */
        /* <DEDUP_REMOVED lines=21> */
[----:B------:R-:W-:Y:S01]  /*3190*/  IMAD.MOV.U32 R32, RZ, RZ, R91 ;  /* 0x000000ffff207224 */ /* 0x000fe200078e005b */
        /* <DEDUP_REMOVED lines=15> */
[----:B------:R-:W-:-:S02]  /*3290*/  PRMT R111, R34, 0x7610, R111 ;  /* 0x00007610226f7816 */ /* 0x000fc4000000006f */
        /* <DEDUP_REMOVED lines=12> */
.L_x_12249:
[----:B------:R-:W2:Y:S01]  /*3360*/  LDL R32, [R1+0x10] ;  /* 0x0000100001207983 */ /* 0x000ea20000100800 */
[----:B------:R-:W-:Y:S01]  /*3370*/  IMAD R21, R144, 0x8, R22 ;  /* 0x0000000890157824 */ /* 0x000fe200078e0216 */
[----:B------:R-:W-:Y:S01]  /*3380*/  BSSY B1, `(.L_x_12250) ;  /* 0x0000004000017945 */ /* 0x000fe20003800000 */
[----:B--2---:R-:W-:-:S04]  /*3390*/  SHF.L.U32 R87, R32, 0x1f, RZ ;  /* 0x0000001f20577819 */ /* 0x004fc800000006ff */
[----:B------:R-:W0:Y:S02]  /*33a0*/  SYNCS.PHASECHK.TRANS64.TRYWAIT P5, [R21+URZ+0x31c90], R87 ;  /* 0x031c9057150075a7 */ /* 0x000e2400080a017f */
[----:B0-----:R-:W-:Y:S05]  /*33b0*/  @!P5 BRA `(.L_x_12251) ;  /* 0x00000204001cd947 */ /* 0x001fea0003800000 */
.L_x_12551:
[----:B------:R-:W-:Y:S05]  /*33c0*/  BSYNC B1 ;  /* 0x0000000000017941 */ /* 0x000fea0003800000 */
.L_x_12250:
        /* <DEDUP_REMOVED lines=11> */
[----:B------:R-:W-:Y:S02]  /*3480*/  SHF.R.U64 R56, R62, 0x10, R63 ;  /* 0x000000103e387819 */ /* 0x000fe4000000123f */
[----:B------:R-:W-:Y:S02]  /*3490*/  SHF.R.U32.HI R62, RZ, 0x10, R91 ;  /* 0x00000010ff3e7819 */ /* 0x000fe4000001165b */
[----:B------:R-:W-:Y:S02]  /*34a0*/  PRMT R57, R92, 0x5410, R57 ;  /* 0x000054105c397816 */ /* 0x000fe40000000039 */
[----:B------:R-:W-:Y:S02]  /*34b0*/  PRMT R56, R58, 0x5432, R56 ;  /* 0x000054323a387816 */ /* 0x000fe40000000038 */
[----:B------:R-:W-:-:S02]  /*34c0*/  SHF.R.U32.HI R59, RZ, 0x10, R63 ;  /* 0x00000010ff3b7819 */ /* 0x000fc4000001163f */
[----:B------:R-:W-:Y:S02]  /*34d0*/  PRMT R62, R92, 0x5432, R62 ;  /* 0x000054325c3e7816 */ /* 0x000fe4000000003e */
[----:B------:R-:W-:Y:S02]  /*34e0*/  LOP3.LUT R92, R33, 0xffff0000, RZ, 0xc0, !PT ;  /* 0xffff0000215c7812 */ /* 0x000fe400078ec0ff */
[----:B------:R-:W-:Y:S02]  /*34f0*/  LOP3.LUT R63, R57, 0xffff0000, RZ, 0xc0, !PT ;  /* 0xffff0000393f7812 */ /* 0x000fe400078ec0ff */
[C---:B------:R-:W-:Y:S01]  /*3500*/  LOP3.LUT R33, R56.reuse, 0xffff0000, RZ, 0xc0, !PT ;  /* 0xffff000038217812 */ /* 0x040fe200078ec0ff */
[----:B------:R-:W-:Y:S01]  /*3510*/  IMAD.U32 R56, R56, 0x10000, RZ ;  /* 0x0001000038387824 */ /* 0x000fe200078e00ff */
[----:B------:R-:W-:Y:S01]  /*3520*/  PRMT R59, R58, 0x5410, R59 ;  /* 0x000054103a3b7816 */ /* 0x000fe2000000003b */
[C---:B------:R-:W-:Y:S02]  /*3530*/  FMUL.FTZ R91, R92.reuse, R63 ;  /* 0x0000003f5c5b7220 */ /* 0x040fe40000410000 */
[----:B------:R-:W-:-:S02]  /*3540*/  FMUL.FTZ R92, R92, R33 ;  /* 0x000000215c5c7220 */ /* 0x000fc40000410000 */
[C---:B------:R-:W-:Y:S01]  /*3550*/  FFMA.FTZ R58, R90.reuse, R33, -R91 ;  /* 0x000000215a3a7223 */ /* 0x040fe2000001085b */
[----:B------:R-:W-:Y:S02]  /*3560*/  IMAD.U32 R91, R59, 0x10000, RZ ;  /* 0x000100003b5b7824 */ /* 0x000fe400078e00ff */
[----:B------:R-:W-:Y:S01]  /*3570*/  FFMA.FTZ R33, R90, R63, R92 ;  /* 0x0000003f5a217223 */ /* 0x000fe2000001005c */
[----:B------:R-:W-:Y:S01]  /*3580*/  LOP3.LUT R92, R34, 0xffff0000, RZ, 0xc0, !PT ;  /* 0xffff0000225c7812 */ /* 0x000fe200078ec0ff */
        /* <DEDUP_REMOVED lines=10> */
[----:B------:R-:W-:Y:S02]  /*3630*/  LOP3.LUT R90, R59, 0xffff0000, RZ, 0xc0, !PT ;  /* 0xffff00003b5a7812 */ /* 0x000fe400078ec0ff */
[----:B------:R-:W-:Y:S01]  /*3640*/  F2FP.BF16.F32.PACK_AB R34, R63, R34 ;  /* 0x000000223f22723e */ /* 0x000fe200000010ff */
[C---:B------:R-:W-:Y:S02]  /*3650*/  FMUL.FTZ R92, R91.reuse, R62 ;  /* 0x0000003e5b5c7220 */ /* 0x040fe40000410000 */
[-C--:B------:R-:W-:Y:S02]  /*3660*/  FMUL.FTZ R91, R91, R90.reuse ;  /* 0x0000005a5b5b7220 */ /* 0x080fe40000410000 */
[----:B------:R-:W-:Y:S01]  /*3670*/  FFMA.FTZ R59, R35, R90, -R92 ;  /* 0x0000005a233b7223 */ /* 0x000fe2000001085c */
[----:B------:R-:W-:-:S02]  /*3680*/  IMAD.U32 R90, R57, 0x10000, RZ ;  /* 0x00010000395a7824 */ /* 0x000fc400078e00ff */
        /* <DEDUP_REMOVED lines=9> */
[----:B------:R-:W-:-:S07]  /*3720*/  IMAD.MOV.U32 R35, RZ, RZ, R59 ;  /* 0x000000ffff237224 */ /* 0x000fce00078e003b */
.L_x_12256:
[----:B------:R-:W-:Y:S05]  /*3730*/  BSYNC B2 ;  /* 0x0000000000027941 */ /* 0x000fea0003800000 */
.L_x_12255:
[----:B------:R1:W-:Y:S02]  /*3740*/  STG.E.128 desc[UR60][R36.64], R32 ;  /* 0x0000002024007986 */ /* 0x0003e4000c101d3c */
.L_x_12254:
[----:B------:R-:W-:Y:S05]  /*3750*/  BSYNC B1 ;  /* 0x0000000000017941 */ /* 0x000fea0003800000 */
.L_x_12253:
        /* <DEDUP_REMOVED lines=28> */
[----:B------:R-:W-:Y:S01]  /*3920*/  IMAD.U32 R59, R58, 0x10000, RZ ;  /* 0x000100003a3b7824 */ /* 0x000fe200078e00ff */
[----:B------:R-:W-:Y:S01]  /*3930*/  F2FP.BF16.F32.PACK_AB R55, R55, R56 ;  /* 0x000000383737723e */ /* 0x000fe200000010ff */
        /* <DEDUP_REMOVED lines=23> */
.L_x_12260:
[----:B------:R-:W-:Y:S05]  /*3ab0*/  BSYNC B2 ;  /* 0x0000000000027941 */ /* 0x000fea0003800000 */
.L_x_12259:
[----:B------:R2:W-:Y:S02]  /*3ac0*/  STG.E.128 desc[UR60][R36.64+0x20], R32 ;  /* 0x0000202024007986 */ /* 0x0005e4000c101d3c */
.L_x_12258:
[----:B------:R-:W-:Y:S05]  /*3ad0*/  BSYNC B1 ;  /* 0x0000000000017941 */ /* 0x000fea0003800000 */
.L_x_12257:
        /* <DEDUP_REMOVED lines=10> */
[----:B------:R-:W-:Y:S02]  /*3b80*/  SHF.R.U32.HI R56, RZ, 0x10, R51 ;  /* 0x00000010ff387819 */ /* 0x000fe40000011633 */
[----:B------:R-:W-:Y:S02]  /*3b90*/  PRMT R51, R113, 0x5432, R52 ;  /* 0x0000543271337816 */ /* 0x000fe40000000034 */
[----:B------:R-:W-:Y:S01]  /*3ba0*/  PRMT R50, R106, 0x5432, R55 ;  /* 0x000054326a327816 */ /* 0x000fe20000000037 */
[C---:B------:R-:W-:Y:S01]  /*3bb0*/  IMAD.U32 R55, R33.reuse, 0x10000, RZ ;  /* 0x0001000021377824 */ /* 0x040fe200078e00ff */
        /* <DEDUP_REMOVED lines=19> */
[-C--:B------:R-:W-:Y:S02]  /*3cf0*/  FMUL.FTZ R52, R52, R59.reuse ;  /* 0x0000003b34347220 */ /* 0x080fe40000410000 */
[C---:B------:R-:W-:Y:S02]  /*3d00*/  FFMA.FTZ R61, R34.reuse, R59, -R61 ;  /* 0x0000003b223d7223 */ /* 0x040fe4000001083d */
[----:B------:R-:W-:Y:S01]  /*3d10*/  FFMA.FTZ R52, R34, R55, R52 ;  /* 0x0000003722347223 */ /* 0x000fe20000010034 */
[C---:B------:R-:W-:Y:S01]  /*3d20*/  IMAD.U32 R55, R32.reuse, 0x10000, RZ ;  /* 0x0001000020377824 */ /* 0x040fe200078e00ff */
[C---:B------:R-:W-:Y:S01]  /*3d30*/  LOP3.LUT R34, R35.reuse, 0xffff0000, RZ, 0xc0, !PT ;  /* 0xffff000023227812 */ /* 0x040fe200078ec0ff */
[----:B------:R-:W-:Y:S01]  /*3d40*/  IMAD.U32 R35, R35, 0x10000, RZ ;  /* 0x0001000023237824 */ /* 0x000fe200078e00ff */
[----:B------:R-:W-:-:S03]  /*3d50*/  LOP3.LUT R32, R32, 0xffff0000, RZ, 0xc0, !PT ;  /* 0xffff000020207812 */ /* 0x000fc600078ec0ff */
        /* <DEDUP_REMOVED lines=8> */
[----:B------:R-:W-:Y:S02]  /*3de0*/  F2FP.BF16.F32.PACK_AB R33, R57, R54 ;  /* 0x000000363921723e */ /* 0x000fe400000010ff */
[----:B------:R-:W-:-:S02]  /*3df0*/  F2FP.BF16.F32.PACK_AB R35, R35, R56 ;  /* 0x000000382323723e */ /* 0x000fc400000010ff */
[----:B------:R-:W-:Y:S02]  /*3e00*/  F2FP.BF16.F32.PACK_AB R34, R52, R61 ;  /* 0x0000003d3422723e */ /* 0x000fe400000010ff */
[----:B------:R-:W-:-:S07]  /*3e10*/  F2FP.BF16.F32.PACK_AB R32, R51, R58 ;  /* 0x0000003a3320723e */ /* 0x000fce00000010ff */
.L_x_12264:
[----:B------:R-:W-:Y:S05]  /*3e20*/  BSYNC B2 ;  /* 0x0000000000027941 */ /* 0x000fea0003800000 */
.L_x_12263:
[----:B------:R3:W-:Y:S02]  /*3e30*/  STG.E.128 desc[UR60][R36.64+0x40], R32 ;  /* 0x0000402024007986 */ /* 0x0007e4000c101d3c */
.L_x_12262:
[----:B------:R-:W-:Y:S05]  /*3e40*/  BSYNC B1 ;  /* 0x0000000000017941 */ /* 0x000fea0003800000 */
.L_x_12261:
        /* <DEDUP_REMOVED lines=8> */
[--C-:B------:R-:W-:Y:S02]  /*3ed0*/  SHF.R.U64 R48, R48, 0x10, R49.reuse ;  /* 0x0000001030307819 */ /* 0x100fe40000001231 */
[----:B------:R-:W-:Y:S02]  /*3ee0*/  SHF.R.U32.HI R49, RZ, 0x10, R49 ;  /* 0x00000010ff317819 */ /* 0x000fe40000011631 */
[--C-:B------:R-:W-:Y:S02]  /*3ef0*/  SHF.R.U32.HI R50, RZ, 0x10, R47.reuse ;  /* 0x00000010ff327819 */ /* 0x100fe4000001162f */
[----:B------:R-:W-:Y:S01]  /*3f00*/  SHF.R.U64 R51, R46, 0x10, R47 ;  /* 0x000000102e337819 */ /* 0x000fe2000000122f */
[----:B------:R-:W-:Y:S01]  /*3f10*/  IMAD.U32 R46, R34, 0x10000, RZ ;  /* 0x00010000222e7824 */ /* 0x000fe200078e00ff */
[----:B------:R-:W-:Y:S02]  /*3f20*/  PRMT R120, R120, 0x5410, R49 ;  /* 0x0000541078787816 */ /* 0x000fe40000000031 */
[----:B------:R-:W-:Y:S01]  /*3f30*/  PRMT R117, R117, 0x5410, R50 ;  /* 0x0000541075757816 */ /* 0x000fe20000000032 */
[----:B------:R-:W-:Y:S01]  /*3f40*/  IMAD.U32 R50, R33, 0x10000, RZ ;  /* 0x0001000021327824 */ /* 0x000fe200078e00ff */
[----:B------:R-:W-:Y:S01]  /*3f50*/  PRMT R119, R119, 0x5410, R48 ;  /* 0x0000541077777816 */ /* 0x000fe20000000030 */
[----:B------:R-:W-:Y:S01]  /*3f60*/  IMAD.U32 R48, R120, 0x10000, RZ ;  /* 0x0001000078307824 */ /* 0x000fe200078e00ff */
[----:B------:R-:W-:-:S02]  /*3f70*/  LOP3.LUT R47, R34, 0xffff0000, RZ, 0xc0, !PT ;  /* 0xffff0000222f7812 */ /* 0x000fc400078ec0ff */
[----:B------:R-:W-:Y:S01]  /*3f80*/  PRMT R118, R118, 0x5410, R51 ;  /* 0x0000541076767816 */ /* 0x000fe20000000033 */
[----:B------:R-:W-:Y:S01]  /*3f90*/  IMAD.U32 R51, R117, 0x10000, RZ ;  /* 0x0001000075337824 */ /* 0x000fe200078e00ff */
[----:B------:R-:W-:Y:S01]  /*3fa0*/  LOP3.LUT R49, R33, 0xffff0000, RZ, 0xc0, !PT ;  /* 0xffff000021317812 */ /* 0x000fe200078ec0ff */
[----:B------:R-:W-:Y:S01]  /*3fb0*/  FMUL.FTZ R57, R47, R48 ;  /* 0x000000302f397220 */ /* 0x000fe20000410000 */
[----:B------:R-:W-:Y:S01]  /*3fc0*/  LOP3.LUT R53, R119, 0xffff0000, RZ, 0xc0, !PT ;  /* 0xffff000077357812 */ /* 0x000fe200078ec0ff */
[----:B------:R-:W-:Y:S01]  /*3fd0*/  IMAD.U32 R33, R32, 0x10000, RZ ;  /* 0x0001000020217824 */ /* 0x000fe200078e00ff */
        /* <DEDUP_REMOVED lines=8> */
[----:B------:R-:W-:Y:S01]  /*4060*/  LOP3.LUT R32, R32, 0xffff0000, RZ, 0xc0, !PT ;  /* 0xffff000020207812 */ /* 0x000fe200078ec0ff */
[----:B------:R-:W-:Y:S01]  /*4070*/  FFMA.FTZ R51, R46, R51, -R57 ;  /* 0x000000332e337223 */ /* 0x000fe20000010839 */
[----:B------:R-:W-:-:S02]  /*4080*/  IMAD.U32 R118, R118, 0x10000, RZ ;  /* 0x0001000076767824 */ /* 0x000fc400078e00ff */
        /* <DEDUP_REMOVED lines=18> */
.L_x_12268:
[----:B------:R-:W-:Y:S05]  /*41b0*/  BSYNC B2 ;  /* 0x0000000000027941 */ /* 0x000fea0003800000 */
.L_x_12267:
[----:B------:R4:W-:Y:S02]  /*41c0*/  STG.E.128 desc[UR60][R36.64+0x60], R32 ;  /* 0x0000602024007986 */ /* 0x0009e4000c101d3c */
.L_x_12266:
[----:B------:R-:W-:Y:S05]  /*41d0*/  BSYNC B1 ;  /* 0x0000000000017941 */ /* 0x000fea0003800000 */
.L_x_12265:
        /* <DEDUP_REMOVED lines=8> */
[--C-:B------:R-:W-:Y:S02]  /*4260*/  SHF.R.U64 R44, R44, 0x10, R45.reuse ;  /* 0x000000102c2c7819 */ /* 0x100fe4000000122d */
[----:B------:R-:W-:Y:S02]  /*4270*/  SHF.R.U32.HI R45, RZ, 0x10, R45 ;  /* 0x00000010ff2d7819 */ /* 0x000fe4000001162d */
[--C-:B------:R-:W-:Y:S01]  /*4280*/  SHF.R.U64 R46, R42, 0x10, R43.reuse ;  /* 0x000000102a2e7819 */ /* 0x100fe2000000122b */
[----:B------:R-:W-:Y:S01]  /*4290*/  IMAD.U32 R42, R34, 0x10000, RZ ;  /* 0x00010000222a7824 */ /* 0x000fe200078e00ff */
[----:B------:R-:W-:Y:S02]  /*42a0*/  SHF.R.U32.HI R47, RZ, 0x10, R43 ;  /* 0x00000010ff2f7819 */ /* 0x000fe4000001162b */
[----:B------:R-:W-:Y:S01]  /*42b0*/  PRMT R116, R116, 0x5410, R45 ;  /* 0x0000541074747816 */ /* 0x000fe2000000002d */
[----:B------:R-:W-:Y:S01]  /*42c0*/  IMAD.U32 R45, R33, 0x10000, RZ ;  /* 0x00010000212d7824 */ /* 0x000fe200078e00ff */
        /* <DEDUP_REMOVED lines=13> */
[----:B------:R-:W-:Y:S01]  /*43a0*/  FMUL.FTZ R50, R44, R48 ;  /* 0x000000302c327220 */ /* 0x000fe20000410000 */
[----:B------:R-:W-:Y:S01]  /*43b0*/  LOP3.LUT R116, R116, 0xffff0000, RZ, 0xc0, !PT ;  /* 0xffff000074747812 */ /* 0x000fe200078ec0ff */
[----:B------:R-:W-:Y:S01]  /*43c0*/  FMUL.FTZ R51, R44, R46 ;  /* 0x0000002e2c337220 */ /* 0x000fe20000410000 */
[----:B------:R-:W-:Y:S01]  /*43d0*/  LOP3.LUT R114, R114, 0xffff0000, RZ, 0xc0, !PT ;  /* 0xffff000072727812 */ /* 0x000fe200078ec0ff */
[----:B------:R-:W-:Y:S01]  /*43e0*/  IMAD.U32 R115, R115, 0x10000, RZ ;  /* 0x0001000073737824 */ /* 0x000fe200078e00ff */
[----:B------:R-:W-:Y:S01]  /*43f0*/  LOP3.LUT R44, R32, 0xffff0000, RZ, 0xc0, !PT ;  /* 0xffff0000202c7812 */ /* 0x000fe200078ec0ff */
[----:B------:R-:W-:Y:S01]  /*4400*/  FFMA.FTZ R53, R42, R47, -R53 ;  /* 0x0000002f2a357223 */ /* 0x000fe20000010835 */
[----:B------:R-:W-:-:S02]  /*4410*/  IMAD.U32 R113, R113, 0x10000, RZ ;  /* 0x0001000071717824 */ /* 0x000fc400078e00ff */
[C---:B------:R-:W-:Y:S01]  /*4420*/  FFMA.FTZ R32, R45.reuse, R46, -R50 ;  /* 0x0000002e2d207223 */ /* 0x040fe20000010832 */
[----:B------:R-:W-:Y:S01]  /*4430*/  FFMA.FTZ R42, R42, R49, R43 ;  /* 0x000000312a2a7223 */ /* 0x000fe2000001002b */
[C---:B------:R-:W-:Y:S01]  /*4440*/  FMUL.FTZ R46, R34.reuse, R116 ;  /* 0x00000074222e7220 */ /* 0x040fe20000410000 */
[----:B------:R-:W-:Y:S01]  /*4450*/  FMUL.FTZ R43, R34, R114 ;  /* 0x00000072222b7220 */ /* 0x000fe20000410000 */
[C---:B------:R-:W-:Y:S01]  /*4460*/  FMUL.FTZ R34, R44.reuse, R115 ;  /* 0x000000732c227220 */ /* 0x040fe20000410000 */
        /* <DEDUP_REMOVED lines=13> */
.L_x_12272:
[----:B------:R-:W-:Y:S05]  /*4540*/  BSYNC B2 ;  /* 0x0000000000027941 */ /* 0x000fea0003800000 */
.L_x_12271:
[----:B------:R1:W-:Y:S02]  /*4550*/  STG.E.128 desc[UR60][R36.64+0x80], R32 ;  /* 0x0000802024007986 */ /* 0x0003e4000c101d3c */
.L_x_12270:
[----:B------:R-:W-:Y:S05]  /*4560*/  BSYNC B1 ;  /* 0x0000000000017941 */ /* 0x000fea0003800000 */
.L_x_12269:
        /* <DEDUP_REMOVED lines=9> */
[--C-:B------:R-:W-:Y:S02]  /*4600*/  SHF.R.U64 R43, R38, 0x10, R39.reuse ;  /* 0x00000010262b7819 */ /* 0x100fe40000001227 */
        /* <DEDUP_REMOVED lines=13> */
[C---:B------:R-:W-:Y:S01]  /*46e0*/  IMAD.U32 R34, R35.reuse, 0x10000, RZ ;  /* 0x0001000023227824 */ /* 0x040fe200078e00ff */
[----:B------:R-:W-:Y:S01]  /*46f0*/  LOP3.LUT R38, R35, 0xffff0000, RZ, 0xc0, !PT ;  /* 0xffff000023267812 */ /* 0x000fe200078ec0ff */
[----:B------:R-:W-:Y:S01]  /*4700*/  FMUL.FTZ R46, R39, R44 ;  /* 0x0000002c272e7220 */ /* 0x000fe20000410000 */
[----:B------:R-:W-:-:S02]  /*4710*/  IMAD.U32 R35, R33, 0x10000, RZ ;  /* 0x0001000021237824 */ /* 0x000fc400078e00ff */
[-C--:B------:R-:W-:Y:S01]  /*4720*/  FMUL.FTZ R39, R39, R42.reuse ;  /* 0x0000002a27277220 */ /* 0x080fe20000410000 */
[----:B------:R-:W-:Y:S01]  /*4730*/  FMUL.FTZ R47, R41, R45 ;  /* 0x0000002d292f7220 */ /* 0x000fe20000410000 */
[----:B------:R-:W-:Y:S02]  /*4740*/  IMAD.U32 R33, R32, 0x10000, RZ ;  /* 0x0001000020217824 */ /* 0x000fe400078e00ff */
[C---:B------:R-:W-:Y:S01]  /*4750*/  FFMA.FTZ R46, R35.reuse, R42, -R46 ;  /* 0x0000002a232e7223 */ /* 0x040fe2000001082e */
        /* <DEDUP_REMOVED lines=21> */
.L_x_12274:
[----:B------:R-:W-:Y:S05]  /*48b0*/  BSYNC B1 ;  /* 0x0000000000017941 */ /* 0x000fea0003800000 */
.L_x_12273:
[----:B------:R1:W-:Y:S01]  /*48c0*/  STG.E.128 desc[UR60][R36.64+0xa0], R32 ;  /* 0x0000a02024007986 */ /* 0x0003e2000c101d3c */
[----:B------:R-:W-:Y:S05]  /*48d0*/  BRA `(.L_x_12252) ;  /* 0x0000002000a87947 */ /* 0x000fea0003800000 */
.L_x_12246:
        /* <DEDUP_REMOVED lines=15> */
[----:B------:R-:W2:Y:S01]  /*49d0*/  LDL.64 R62, [R1+0x8] ;  /* 0x00000800013e7983 */ /* 0x000ea20000100a00 */
        /* <DEDUP_REMOVED lines=22> */
[----:B--2---:R-:W-:-:S13]  /*4b40*/  ISETP.GE.AND P3, PT, R62, R103, PT ;  /* 0x000000673e00720c */ /* 0x004fda0003f66270 */
[----:B------:R0:W5:Y:S04]  /*4b50*/  @!P3 LDG.E.128 R40, desc[UR60][R56.64] ;  /* 0x0000003c3828b981 */ /* 0x000168000c1e1d00 */
[----:B------:R0:W5:Y:S01]  /*4b60*/  @!P3 LDG.E.128 R52, desc[UR60][R58.64] ;  /* 0x0000003c3a34b981 */ /* 0x000162000c1e1d00 */
[----:B------:R-:W-:-:S13]  /*4b70*/  ISETP.GE.AND P3, PT, R0, R103, PT ;  /* 0x000000670000720c */ /* 0x000fda0003f66270 */
[----:B------:R0:W5:Y:S04]  /*4b80*/  @!P3 LDG.E.128 R36, desc[UR60][R56.64+0x20] ;  /* 0x0000203c3824b981 */ /* 0x000168000c1e1d00 */
[----:B------:R0:W5:Y:S01]  /*4b90*/  @!P3 LDG.E.128 R48, desc[UR60][R58.64+0x20] ;  /* 0x0000203c3a30b981 */ /* 0x000162000c1e1d00 */
[----:B------:R-:W-:-:S13]  /*4ba0*/  ISETP.GE.AND P3, PT, R4, R103, PT ;  /* 0x000000670400720c */ /* 0x000fda0003f66270 */
[----:B------:R0:W5:Y:S04]  /*4bb0*/  @!P3 LDG.E.128 R32, desc[UR60][R56.64+0x40] ;  /* 0x0000403c3820b981 */ /* 0x000168000c1e1d00 */
[----:B------:R0:W5:Y:S02]  /*4bc0*/  @!P3 LDG.E.128 R44, desc[UR60][R58.64+0x40] ;  /* 0x0000403c3a2cb981 */ /* 0x000164000c1e1d00 */
.L_x_12276:
[----:B------:R-:W-:Y:S05]  /*4bd0*/  BSYNC B1 ;  /* 0x0000000000017941 */ /* 0x000fea0003800000 */
.L_x_12275:
[----:B------:R-:W2:Y:S01]  /*4be0*/  LDL R21, [R1+0x2c] ;  /* 0x00002c0001157983 */ /* 0x000ea20000100800 */
[----:B0----5:R-:W-:Y:S02]  /*4bf0*/  IMAD.MOV.U32 R56, RZ, RZ, R35 ;  /* 0x000000ffff387224 */ /* 0x021fe400078e0023 */
[----:B------:R-:W-:Y:S02]  /*4c00*/  IMAD.MOV.U32 R57, RZ, RZ, R32 ;  /* 0x000000ffff397224 */ /* 0x000fe400078e0020 */
[----:B------:R-:W-:-:S05]  /*4c10*/  IMAD.MOV.U32 R58, RZ, RZ, R39 ;  /* 0x000000ffff3a7224 */ /* 0x000fca00078e0027 */
        /* <DEDUP_REMOVED lines=18> */
[----:B------:R-:W-:Y:S02]  /*4d40*/  PRMT R115, R57, 0x5410, R58 ;  /* 0x0000541039737816 */ /* 0x000fe4000000003a */
        /* <DEDUP_REMOVED lines=20> */
[----:B------:R-:W-:Y:S06]  /*4e90*/  @!P3 BRA `(.L_x_12277) ;  /* 0x000000000004b947 */ /* 0x000fec0003800000 */
[----:B------:R-:W-:Y:S01]  /*4ea0*/  BPT.TRAP 0x1 ;  /* 0x000000040000795c */ /* 0x000fe20000300000 */
.L_x_12277:
[----:B------:R-:W2:Y:S01]  /*4eb0*/  LDL R56, [R1+0x10] ;  /* 0x0000100001387983 */ /* 0x000ea20000100800 */
[----:B------:R-:W-:Y:S01]  /*4ec0*/  IMAD R21, R144, 0x8, R22 ;  /* 0x0000000890157824 */ /* 0x000fe200078e0216 */
[----:B------:R-:W-:Y:S01]  /*4ed0*/  BSSY B1, `(.L_x_12278) ;  /* 0x0000004000017945 */ /* 0x000fe20003800000 */
[----:B--2---:R-:W-:-:S04]  /*4ee0*/  SHF.L.U32 R87, R56, 0x1f, RZ ;  /* 0x0000001f38577819 */ /* 0x004fc800000006ff */
[----:B------:R-:W0:Y:S02]  /*4ef0*/  SYNCS.PHASECHK.TRANS64.TRYWAIT P5, [R21+URZ+0x31c90], R87 ;  /* 0x031c9057150075a7 */ /* 0x000e2400080a017f */
[----:B0-----:R-:W-:Y:S05]  /*4f00*/  @!P5 BRA `(.L_x_12279) ;  /* 0x000001e8005cd947 */ /* 0x001fea0003800000 */
.L_x_12552:
[----:B------:R-:W-:Y:S05]  /*4f10*/  BSYNC B1 ;  /* 0x0000000000017941 */ /* 0x000fea0003800000 */
.L_x_12278:
        /* <DEDUP_REMOVED lines=16> */
[----:B------:R-:W4:Y:S04]  /*5020*/  LDL R59, [R1+0x24] ;  /* 0x00002400013b7983 */ /* 0x000f280000100800 */
[----:B------:R-:W5:Y:S01]  /*5030*/  LDL.64 R126, [R1+0x8] ;  /* 0x00000800017e7983 */ /* 0x000f620000100a00 */
        /* <DEDUP_REMOVED lines=8> */
[----:B------:R-:W-:Y:S01]  /*50c0*/  SHF.R.S32.HI R57, RZ, 0x2, R57 ;  /* 0x00000002ff397819 */ /* 0x000fe20000011439 */
        /* <DEDUP_REMOVED lines=11> */
[----:B-----5:R-:W-:-:S13]  /*5180*/  ISETP.GE.AND P4, PT, R126, R103, PT ;  /* 0x000000677e00720c */ /* 0x020fda0003f86270 */
[----:B------:R-:W-:Y:S05]  /*5190*/  @P4 BRA `(.L_x_12283) ;  /* 0x0000000400704947 */ /* 0x000fea0003800000 */
[--C-:B------:R-:W-:Y:S02]  /*51a0*/  SHF.R.U64 R40, R40, 0x10, R41.reuse ;  /* 0x0000001028287819 */ /* 0x100fe40000001229 */
[----:B------:R-:W-:Y:S02]  /*51b0*/  SHF.R.U32.HI R113, RZ, 0x10, R41 ;  /* 0x00000010ff717819 */ /* 0x000fe40000011629 */
[C---:B------:R-:W-:Y:S02]  /*51c0*/  PRMT R40, R114.reuse, 0x5432, R40 ;  /* 0x0000543272287816 */ /* 0x040fe40000000028 */
[----:B------:R-:W-:Y:S02]  /*51d0*/  PRMT R113, R114, 0x5410, R113 ;  /* 0x0000541072717816 */ /* 0x000fe40000000071 */
[----:B------:R-:W-:Y:S02]  /*51e0*/  SHF.R.U32.HI R114, RZ, 0x10, R53 ;  /* 0x00000010ff727819 */ /* 0x000fe40000011635 */
[----:B------:R-:W-:-:S02]  /*51f0*/  SHF.R.U64 R41, R42, 0x10, R43 ;  /* 0x000000102a297819 */ /* 0x000fc4000000122b */
[----:B------:R-:W-:Y:S02]  /*5200*/  SHF.R.U32.HI R42, RZ, 0x10, R43 ;  /* 0x00000010ff2a7819 */ /* 0x000fe4000001162b */
[----:B------:R-:W-:Y:S02]  /*5210*/  SHF.R.U64 R43, R52, 0x10, R53 ;  /* 0x00000010342b7819 */ /* 0x000fe40000001235 */
[--C-:B------:R-:W-:Y:S02]  /*5220*/  SHF.R.U64 R52, R54, 0x10, R55.reuse ;  /* 0x0000001036347819 */ /* 0x100fe40000001237 */
[----:B------:R-:W-:Y:S01]  /*5230*/  SHF.R.U32.HI R53, RZ, 0x10, R55 ;  /* 0x00000010ff357819 */ /* 0x000fe20000011637 */
[----:B------:R-:W-:Y:S01]  /*5240*/  IMAD.U32 R55, R113, 0x10000, RZ ;  /* 0x0001000071377824 */ /* 0x000fe200078e00ff */
[C---:B------:R-:W-:Y:S02]  /*5250*/  PRMT R114, R117.reuse, 0x5432, R114 ;  /* 0x0000543275727816 */ /* 0x040fe40000000072 */
[----:B------:R-:W-:Y:S01]  /*5260*/  PRMT R43, R117, 0x5410, R43 ;  /* 0x00005410752b7816 */ /* 0x000fe2000000002b */
[----:B-1----:R-:W-:Y:S01]  /*5270*/  IMAD.U32 R117, R61, 0x10000, RZ ;  /* 0x000100003d757824 */ /* 0x002fe200078e00ff */
[----:B------:R-:W-:-:S02]  /*5280*/  PRMT R52, R116, 0x5432, R52 ;  /* 0x0000543274347816 */ /* 0x000fc40000000034 */
[----:B------:R-:W-:Y:S01]  /*5290*/  PRMT R53, R116, 0x5410, R53 ;  /* 0x0000541074357816 */ /* 0x000fe20000000035 */
[C---:B------:R-:W-:Y:S01]  /*52a0*/  IMAD.U32 R116, R114.reuse, 0x10000, RZ ;  /* 0x0001000072747824 */ /* 0x040fe200078e00ff */
[C---:B------:R-:W-:Y:S02]  /*52b0*/  PRMT R41, R115.reuse, 0x5410, R41 ;  /* 0x0000541073297816 */ /* 0x040fe40000000029 */
[----:B------:R-:W-:Y:S01]  /*52c0*/  PRMT R42, R115, 0x5432, R42 ;  /* 0x00005432732a7816 */ /* 0x000fe2000000002a */
[----:B--2---:R-:W-:Y:S02]  /*52d0*/  IMAD.U32 R115, R57, 0x10000, RZ ;  /* 0x0001000039737824 */ /* 0x004fe400078e00ff */
[----:B------:R-:W-:Y:S01]  /*52e0*/  FMUL.FTZ R54, R117, R116 ;  /* 0x0000007475367220 */ /* 0x000fe20000410000 */
[----:B------:R-:W-:Y:S02]  /*52f0*/  LOP3.LUT R114, R114, 0xffff0000, RZ, 0xc0, !PT ;  /* 0xffff000072727812 */ /* 0x000fe400078ec0ff */
        /* <DEDUP_REMOVED lines=70> */
.L_x_12283:
[----:B------:R-:W-:Y:S05]  /*5760*/  BSYNC B2 ;  /* 0x0000000000027941 */ /* 0x000fea0003800000 */
.L_x_12282:
        /* <DEDUP_REMOVED lines=12> */
.L_x_12281:
[----:B------:R-:W-:Y:S05]  /*5830*/  BSYNC B1 ;  /* 0x0000000000017941 */ /* 0x000fea0003800000 */
.L_x_12280:
        /* <DEDUP_REMOVED lines=20> */
[----:B------:R-:W-:Y:S02]  /*5980*/  IMAD.IADD R41, R41, 0x1, R40 ;  /* 0x0000000129297824 */ /* 0x000fe400078e0228 */
        /* <DEDUP_REMOVED lines=10> */
[--C-:B------:R-:W-:Y:S02]  /*5a30*/  SHF.R.U64 R58, R36, 0x10, R37.reuse ;  /* 0x00000010243a7819 */ /* 0x100fe40000001225 */
[----:B------:R-:W-:Y:S02]  /*5a40*/  SHF.R.U32.HI R57, RZ, 0x10, R37 ;  /* 0x00000010ff397819 */ /* 0x000fe40000011625 */
[----:B------:R-:W-:Y:S02]  /*5a50*/  SHF.R.U64 R37, R48, 0x10, R49 ;  /* 0x0000001030257819 */ /* 0x000fe40000001231 */
[----:B------:R-:W-:-:S02]  /*5a60*/  PRMT R49, R124, 0x5410, R38 ;  /* 0x000054107c317816 */ /* 0x000fc40000000026 */
[----:B------:R-:W-:Y:S02]  /*5a70*/  SHF.R.U64 R48, R50, 0x10, R51 ;  /* 0x0000001032307819 */ /* 0x000fe40000001233 */
[----:B------:R-:W-:Y:S02]  /*5a80*/  PRMT R38, R125, 0x5410, R59 ;  /* 0x000054107d267816 */ /* 0x000fe4000000003b */
[----:B------:R-:W-:Y:S02]  /*5a90*/  PRMT R50, R124, 0x5432, R57 ;  /* 0x000054327c327816 */ /* 0x000fe40000000039 */
[----:B------:R-:W-:Y:S01]  /*5aa0*/  SHF.R.U32.HI R36, RZ, 0x10, R51 ;  /* 0x00000010ff247819 */ /* 0x000fe20000011633 */
[----:B------:R-:W-:Y:S01]  /*5ab0*/  IMAD.U32 R59, R38, 0x10000, RZ ;  /* 0x00010000263b7824 */ /* 0x000fe200078e00ff */
[----:B------:R-:W-:Y:S01]  /*5ac0*/  LOP3.LUT R53, R53, 0xffff0000, RZ, 0xc0, !PT ;  /* 0xffff000035357812 */ /* 0x000fe200078ec0ff */
[----:B------:R-:W-:Y:S01]  /*5ad0*/  IMAD.U32 R57, R50, 0x10000, RZ ;  /* 0x0001000032397824 */ /* 0x000fe200078e00ff */
[----:B------:R-:W-:Y:S01]  /*5ae0*/  SHF.R.U32.HI R39, RZ, 0x10, R39 ;  /* 0x00000010ff277819 */ /* 0x000fe20000011627 */
[----:B-1----:R-:W-:-:S02]  /*5af0*/  IMAD.U32 R51, R41, 0x10000, RZ ;  /* 0x0001000029337824 */ /* 0x002fc400078e00ff */
[C---:B------:R-:W-:Y:S01]  /*5b00*/  FMUL.FTZ R61, R60.reuse, R59 ;  /* 0x0000003b3c3d7220 */ /* 0x040fe20000410000 */
[-C--:B------:R-:W-:Y:S01]  /*5b10*/  FMUL.FTZ R60, R60, R57.reuse ;  /* 0x000000393c3c7220 */ /* 0x080fe20000410000 */
[----:B------:R-:W-:Y:S02]  /*5b20*/  PRMT R36, R122, 0x5410, R36 ;  /* 0x000054107a247816 */ /* 0x000fe40000000024 */
[C---:B------:R-:W-:Y:S01]  /*5b30*/  FFMA.FTZ R57, R51.reuse, R57, -R61 ;  /* 0x0000003933397223 */ /* 0x040fe2000001083d */
[----:B------:R-:W-:Y:S01]  /*5b40*/  FFMA.FTZ R51, R51, R59, R60 ;  /* 0x0000003b33337223 */ /* 0x000fe2000001003c */
[----:B------:R-:W-:Y:S01]  /*5b50*/  LOP3.LUT R59, R50, 0xffff0000, RZ, 0xc0, !PT ;  /* 0xffff0000323b7812 */ /* 0x000fe200078ec0ff */
[----:B------:R-:W-:Y:S01]  /*5b60*/  IMAD.U32 R60, R55, 0x10000, RZ ;  /* 0x00010000373c7824 */ /* 0x000fe200078e00ff */
[----:B------:R-:W-:Y:S02]  /*5b70*/  LOP3.LUT R50, R38, 0xffff0000, RZ, 0xc0, !PT ;  /* 0xffff000026327812 */ /* 0x000fe400078ec0ff */
[----:B------:R-:W-:-:S02]  /*5b80*/  LOP3.LUT R38, R41, 0xffff0000, RZ, 0xc0, !PT ;  /* 0xffff000029267812 */ /* 0x000fc400078ec0ff */
[----:B------:R-:W-:Y:S01]  /*5b90*/  PRMT R39, R123, 0x5432, R39 ;  /* 0x000054327b277816 */ /* 0x000fe20000000027 */
[CC--:B------:R-:W-:Y:S01]  /*5ba0*/  FMUL.FTZ R41, R53.reuse, R50.reuse ;  /* 0x0000003235297220 */ /* 0x0c0fe20000410000 */
[-C--:B------:R-:W-:Y:S01]  /*5bb0*/  FMUL.FTZ R53, R53, R59.reuse ;  /* 0x0000003b35357220 */ /* 0x080fe20000410000 */
[----:B------:R-:W-:Y:S02]  /*5bc0*/  PRMT R37, R123, 0x5410, R37 ;  /* 0x000054107b257816 */ /* 0x000fe40000000025 */
[C---:B------:R-:W-:Y:S01]  /*5bd0*/  FFMA.FTZ R41, R38.reuse, R59, -R41 ;  /* 0x0000003b26297223 */ /* 0x040fe20000010829 */
[----:B------:R-:W-:Y:S01]  /*5be0*/  FFMA.FTZ R38, R38, R50, R53 ;  /* 0x0000003226267223 */ /* 0x000fe20000010035 */
[----:B------:R-:W-:Y:S01]  /*5bf0*/  IMAD.U32 R59, R36, 0x10000, RZ ;  /* 0x00010000243b7824 */ /* 0x000fe200078e00ff */
[----:B------:R-:W-:Y:S01]  /*5c00*/  PRMT R58, R125, 0x5432, R58 ;  /* 0x000054327d3a7816 */ /* 0x000fe2000000003a */
[C---:B------:R-:W-:Y:S01]  /*5c10*/  IMAD.U32 R53, R39.reuse, 0x10000, RZ ;  /* 0x0001000027357824 */ /* 0x040fe200078e00ff */
[----:B------:R-:W-:Y:S01]  /*5c20*/  LOP3.LUT R39, R39, 0xffff0000, RZ, 0xc0, !PT ;  /* 0xffff000027277812 */ /* 0x000fe200078ec0ff */
[----:B------:R-:W-:-:S02]  /*5c30*/  IMAD.U32 R50, R43, 0x10000, RZ ;  /* 0x000100002b327824 */ /* 0x000fc400078e00ff */
[C---:B------:R-:W-:Y:S01]  /*5c40*/  FMUL.FTZ R61, R60.reuse, R59 ;  /* 0x0000003b3c3d7220 */ /* 0x040fe20000410000 */
[-C--:B------:R-:W-:Y:S01]  /*5c50*/  FMUL.FTZ R60, R60, R53.reuse ;  /* 0x000000353c3c7220 */ /* 0x080fe20000410000 */
[----:B------:R-:W-:Y:S02]  /*5c60*/  PRMT R48, R122, 0x5432, R48 ;  /* 0x000054327a307816 */ /* 0x000fe40000000030 */
[C---:B------:R-:W-:Y:S01]  /*5c70*/  FFMA.FTZ R53, R50.reuse, R53, -R61 ;  /* 0x0000003532357223 */ /* 0x040fe2000001083d */
[----:B------:R-:W-:Y:S01]  /*5c80*/  FFMA.FTZ R50, R50, R59, R60 ;  /* 0x0000003b32327223 */ /* 0x000fe2000001003c */
[----:B------:R-:W-:Y:S02]  /*5c90*/  LOP3.LUT R59, R36, 0xffff0000, RZ, 0xc0, !PT ;  /* 0xffff0000243b7812 */ /* 0x000fe400078ec0ff */
[----:B------:R-:W-:Y:S02]  /*5ca0*/  LOP3.LUT R60, R55, 0xffff0000, RZ, 0xc0, !PT ;  /* 0xffff0000373c7812 */ /* 0x000fe400078ec0ff */
[----:B------:R-:W-:-:S02]  /*5cb0*/  LOP3.LUT R36, R43, 0xffff0000, RZ, 0xc0, !PT ;  /* 0xffff00002b247812 */ /* 0x000fc400078ec0ff */
[----:B------:R-:W-:Y:S01]  /*5cc0*/  F2FP.BF16.F32.PACK_AB R41, R41, R57 ;  /* 0x000000392929723e */ /* 0x000fe200000010ff */
[C---:B------:R-:W-:Y:S01]  /*5cd0*/  FMUL.FTZ R55, R60.reuse, R59 ;  /* 0x0000003b3c377220 */ /* 0x040fe20000410000 */
        /* <DEDUP_REMOVED lines=12> */
[----:B------:R-:W-:-:S02]  /*5da0*/  F2FP.BF16.F32.PACK_AB R53, R38, R51 ;  /* 0x000000332635723e */ /* 0x000fc400000010ff */
[C---:B------:R-:W-:Y:S01]  /*5db0*/  FFMA.FTZ R61, R43.reuse, R60, -R61 ;  /* 0x0000003c2b3d7223 */ /* 0x040fe2000001083d */
[----:B------:R-:W-:Y:S01]  /*5dc0*/  FFMA.FTZ R59, R43, R55, R59 ;  /* 0x000000372b3b7223 */ /* 0x000fe2000001003b */
[----:B------:R-:W-:Y:S01]  /*5dd0*/  LOP3.LUT R43, R37, 0xffff0000, RZ, 0xc0, !PT ;  /* 0xffff0000252b7812 */ /* 0x000fe200078ec0ff */
[----:B------:R-:W-:Y:S01]  /*5de0*/  IMAD.U32 R60, R54, 0x10000, RZ ;  /* 0x00010000363c7824 */ /* 0x000fe200078e00ff */
[----:B------:R-:W-:Y:S02]  /*5df0*/  LOP3.LUT R37, R58, 0xffff0000, RZ, 0xc0, !PT ;  /* 0xffff00003a257812 */ /* 0x000fe400078ec0ff */
[----:B------:R-:W-:Y:S01]  /*5e00*/  LOP3.LUT R54, R54, 0xffff0000, RZ, 0xc0, !PT ;  /* 0xffff000036367812 */ /* 0x000fe200078ec0ff */
[----:B------:R-:W-:Y:S01]  /*5e10*/  FMUL.FTZ R55, R52, R43 ;  /* 0x0000002b34377220 */ /* 0x000fe20000410000 */
[----:B------:R-:W-:Y:S01]  /*5e20*/  F2FP.BF16.F32.PACK_AB R36, R36, R50 ;  /* 0x000000322424723e */ /* 0x000fe200000010ff */
        /* <DEDUP_REMOVED lines=23> */
[----:B------:R-:W-:-:S07]  /*5fa0*/  F2FP.BF16.F32.PACK_AB R54, R54, R60 ;  /* 0x0000003c3636723e */ /* 0x000fce00000010ff */
.L_x_12287:
[----:B------:R-:W-:Y:S05]  /*5fb0*/  BSYNC B2 ;  /* 0x0000000000027941 */ /* 0x000fea0003800000 */
.L_x_12286:
        /* <DEDUP_REMOVED lines=12> */
.L_x_12285:
[----:B------:R-:W-:Y:S05]  /*6080*/  BSYNC B1 ;  /* 0x0000000000017941 */ /* 0x000fea0003800000 */
.L_x_12284:
[----:B------:R-:W-:-:S13]  /*6090*/  ISETP.NE.AND P4, PT, R15, RZ, PT ;  /* 0x000000ff0f00720c */ /* 0x000fda0003f85270 */
[----:B------:R-:W-:Y:S05]  /*60a0*/  @!P4 BRA `(.L_x_12252) ;  /* 0x0000000800b4c947 */ /* 0x000fea0003800000 */
[----:B-1----:R-:W3:Y:S04]  /*60b0*/  LDL R36, [R1] ;  /* 0x0000000001247983 */ /* 0x002ee80000100800 */
        /* <DEDUP_REMOVED lines=34> */
[----:B-1----:R-:W-:Y:S01]  /*62e0*/  IMAD.U32 R52, R37, 0x10000, RZ ;  /* 0x0001000025347824 */ /* 0x002fe200078e00ff */
[----:B------:R-:W-:Y:S02]  /*62f0*/  SHF.R.U32.HI R54, RZ, 0x10, R45 ;  /* 0x00000010ff367819 */ /* 0x000fe4000001162d */
[----:B------:R-:W-:Y:S02]  /*6300*/  PRMT R53, R119, 0x5432, R50 ;  /* 0x0000543277357816 */ /* 0x000fe40000000032 */
[----:B------:R-:W-:Y:S02]  /*6310*/  SHF.R.U64 R32, R32, 0x10, R33 ;  /* 0x0000001020207819 */ /* 0x000fe40000001221 */
[----:B------:R-:W-:Y:S01]  /*6320*/  SHF.R.U64 R33, R34, 0x10, R35 ;  /* 0x0000001022217819 */ /* 0x000fe20000001223 */
[----:B------:R-:W-:Y:S01]  /*6330*/  IMAD.U32 R59, R53, 0x10000, RZ ;  /* 0x00010000353b7824 */ /* 0x000fe200078e00ff */
[----:B------:R-:W-:-:S02]  /*6340*/  SHF.R.U64 R34, R44, 0x10, R45 ;  /* 0x000000102c227819 */ /* 0x000fc4000000122d */
[--C-:B------:R-:W-:Y:S01]  /*6350*/  SHF.R.U64 R45, R46, 0x10, R47.reuse ;  /* 0x000000102e2d7819 */ /* 0x100fe2000000122f */
[----:B--2---:R-:W-:Y:S01]  /*6360*/  IMAD.U32 R46, R41, 0x10000, RZ ;  /* 0x00010000292e7824 */ /* 0x004fe200078e00ff */
[----:B------:R-:W-:Y:S02]  /*6370*/  PRMT R55, R121, 0x5432, R54 ;  /* 0x0000543279377816 */ /* 0x000fe40000000036 */
[----:B------:R-:W-:Y:S01]  /*6380*/  LOP3.LUT R54, R41, 0xffff0000, RZ, 0xc0, !PT ;  /* 0xffff000029367812 */ /* 0x000fe200078ec0ff */
[----:B------:R-:W-:Y:S01]  /*6390*/  FMUL.FTZ R50, R46, R59 ;  /* 0x0000003b2e327220 */ /* 0x000fe20000410000 */
[----:B------:R-:W-:Y:S01]  /*63a0*/  SHF.R.U32.HI R47, RZ, 0x10, R47 ;  /* 0x00000010ff2f7819 */ /* 0x000fe2000001162f */
[----:B------:R-:W-:Y:S01]  /*63b0*/  IMAD.U32 R57, R55, 0x10000, RZ ;  /* 0x0001000037397824 */ /* 0x000fe200078e00ff */
[----:B------:R-:W-:Y:S01]  /*63c0*/  SHF.R.U32.HI R35, RZ, 0x10, R35 ;  /* 0x00000010ff237819 */ /* 0x000fe20000011623 */
[----:B------:R-:W-:Y:S01]  /*63d0*/  IMAD.U32 R41, R40, 0x10000, RZ ;  /* 0x0001000028297824 */ /* 0x000fe200078e00ff */
[----:B------:R-:W-:Y:S01]  /*63e0*/  LOP3.LUT R44, R37, 0xffff0000, RZ, 0xc0, !PT ;  /* 0xffff0000252c7812 */ /* 0x000fe200078ec0ff */
[-C--:B------:R-:W-:Y:S01]  /*63f0*/  FMUL.FTZ R61, R46, R57.reuse ;  /* 0x000000392e3d7220 */ /* 0x080fe20000410000 */
[----:B------:R-:W-:Y:S01]  /*6400*/  FFMA.FTZ R50, R52, R57, R50 ;  /* 0x0000003934327223 */ /* 0x000fe20000010032 */
[----:B------:R-:W-:Y:S01]  /*6410*/  LOP3.LUT R57, R55, 0xffff0000, RZ, 0xc0, !PT ;  /* 0xffff000037397812 */ /* 0x000fe200078ec0ff */
[----:B------:R-:W-:Y:S01]  /*6420*/  IMAD.U32 R37, R36, 0x10000, RZ ;  /* 0x0001000024257824 */ /* 0x000fe200078e00ff */
[----:B------:R-:W-:Y:S01]  /*6430*/  LOP3.LUT R55, R53, 0xffff0000, RZ, 0xc0, !PT ;  /* 0xffff000035377812 */ /* 0x000fe200078ec0ff */
[----:B------:R-:W-:Y:S01]  /*6440*/  FFMA.FTZ R46, R52, R59, -R61 ;  /* 0x0000003b342e7223 */ /* 0x000fe2000001083d */
[----:B------:R-:W-:Y:S01]  /*6450*/  PRMT R119, R119, 0x5410, R32 ;  /* 0x0000541077777816 */ /* 0x000fe20000000020 */
[----:B------:R-:W-:Y:S01]  /*6460*/  FMUL.FTZ R59, R54, R57 ;  /* 0x00000039363b7220 */ /* 0x000fe20000410000 */
[----:B------:R-:W-:Y:S01]  /*6470*/  PRMT R32, R120, 0x5432, R47 ;  /* 0x0000543278207816 */ /* 0x000fe2000000002f */
[-C--:B------:R-:W-:Y:S01]  /*6480*/  FMUL.FTZ R54, R54, R55.reuse ;  /* 0x0000003736367220 */ /* 0x080fe20000410000 */
[----:B------:R-:W-:Y:S01]  /*6490*/  PRMT R35, R118, 0x5432, R35 ;  /* 0x0000543276237816 */ /* 0x000fe20000000023 */
[----:B------:R-:W-:Y:S01]  /*64a0*/  FFMA.FTZ R55, R44, R55, -R59 ;  /* 0x000000372c377223 */ /* 0x000fe2000001083b */
[----:B------:R-:W-:Y:S01]  /*64b0*/  PRMT R120, R120, 0x5410, R45 ;  /* 0x0000541078787816 */ /* 0x000fe2000000002d */
[----:B------:R-:W-:Y:S01]  /*64c0*/  FFMA.FTZ R57, R44, R57, R54 ;  /* 0x000000392c397223 */ /* 0x000fe20000010036 */
[----:B------:R-:W-:Y:S01]  /*64d0*/  IMAD.U32 R54, R43, 0x10000, RZ ;  /* 0x000100002b367824 */ /* 0x000fe200078e00ff */
[----:B------:R-:W-:Y:S01]  /*64e0*/  PRMT R121, R121, 0x5410, R34 ;  /* 0x0000541079797816 */ /* 0x000fe20000000022 */
[C---:B------:R-:W-:Y:S01]  /*64f0*/  IMAD.U32 R47, R32.reuse, 0x10000, RZ ;  /* 0x00010000202f7824 */ /* 0x040fe200078e00ff */
[----:B------:R-:W-:Y:S01]  /*6500*/  LOP3.LUT R44, R43, 0xffff0000, RZ, 0xc0, !PT ;  /* 0xffff00002b2c7812 */ /* 0x000fe200078ec0ff */
[----:B------:R-:W-:Y:S01]  /*6510*/  IMAD.U32 R59, R35, 0x10000, RZ ;  /* 0x00010000233b7824 */ /* 0x000fe200078e00ff */
[----:B------:R-:W-:Y:S01]  /*6520*/  LOP3.LUT R34, R32, 0xffff0000, RZ, 0xc0, !PT ;  /* 0xffff000020227812 */ /* 0x000fe200078ec0ff */
[----:B------:R-:W-:-:S02]  /*6530*/  IMAD.U32 R52, R39, 0x10000, RZ ;  /* 0x0001000027347824 */ /* 0x000fc400078e00ff */
[C---:B------:R-:W-:Y:S01]  /*6540*/  FMUL.FTZ R45, R54.reuse, R47 ;  /* 0x0000002f362d7220 */ /* 0x040fe20000410000 */
[-C--:B------:R-:W-:Y:S01]  /*6550*/  FMUL.FTZ R54, R54, R59.reuse ;  /* 0x0000003b36367220 */ /* 0x080fe20000410000 */
[----:B------:R-:W-:Y:S01]  /*6560*/  LOP3.LUT R35, R35, 0xffff0000, RZ, 0xc0, !PT ;  /* 0xffff000023237812 */ /* 0x000fe200078ec0ff */
[----:B------:R-:W-:Y:S02]  /*6570*/  IMAD.U32 R56, R119, 0x10000, RZ ;  /* 0x0001000077387824 */ /* 0x000fe400078e00ff */
[C---:B------:R-:W-:Y:S01]  /*6580*/  FFMA.FTZ R32, R52.reuse, R59, -R45 ;  /* 0x0000003b34207223 */ /* 0x040fe2000001082d */
[----:B------:R-:W-:Y:S01]  /*6590*/  FFMA.FTZ R52, R52, R47, R54 ;  /* 0x0000002f34347223 */ /* 0x000fe20000010036 */
[----:B------:R-:W-:Y:S01]  /*65a0*/  IMAD.U32 R54, R121, 0x10000, RZ ;  /* 0x0001000079367824 */ /* 0x000fe200078e00ff */
[----:B------:R-:W-:Y:S01]  /*65b0*/  LOP3.LUT R40, R40, 0xffff0000, RZ, 0xc0, !PT ;  /* 0xffff000028287812 */ /* 0x000fe200078ec0ff */
[C---:B------:R-:W-:Y:S01]  /*65c0*/  FMUL.FTZ R58, R44.reuse, R34 ;  /* 0x000000222c3a7220 */ /* 0x040fe20000410000 */
[----:B------:R-:W-:Y:S01]  /*65d0*/  LOP3.LUT R39, R39, 0xffff0000, RZ, 0xc0, !PT ;  /* 0xffff000027277812 */ /* 0x000fe200078ec0ff */
[-C--:B------:R-:W-:Y:S01]  /*65e0*/  FMUL.FTZ R60, R44, R35.reuse ;  /* 0x000000232c3c7220 */ /* 0x080fe20000410000 */
[----:B------:R-:W-:Y:S01]  /*65f0*/  LOP3.LUT R121, R121, 0xffff0000, RZ, 0xc0, !PT ;  /* 0xffff000079797812 */ /* 0x000fe200078ec0ff */
[C---:B------:R-:W-:Y:S01]  /*6600*/  FMUL.FTZ R44, R41.reuse, R54 ;  /* 0x00000036292c7220 */ /* 0x040fe20000410000 */
[----:B------:R-:W-:Y:S01]  /*6610*/  LOP3.LUT R36, R36, 0xffff0000, RZ, 0xc0, !PT ;  /* 0xffff000024247812 */ /* 0x000fe200078ec0ff */
[----:B------:R-:W-:Y:S01]  /*6620*/  FMUL.FTZ R41, R41, R56 ;  /* 0x0000003829297220 */ /* 0x000fe20000410000 */
[----:B------:R-:W-:Y:S01]  /*6630*/  LOP3.LUT R119, R119, 0xffff0000, RZ, 0xc0, !PT ;  /* 0xffff000077777812 */ /* 0x000fe200078ec0ff */
[C---:B------:R-:W-:Y:S01]  /*6640*/  FFMA.FTZ R35, R39.reuse, R35, -R58 ;  /* 0x0000002327237223 */ /* 0x040fe2000001083a */
[----:B------:R-:W-:Y:S01]  /*6650*/  PRMT R33, R118, 0x5410, R33 ;  /* 0x0000541076217816 */ /* 0x000fe20000000021 */
[----:B------:R-:W-:Y:S01]  /*6660*/  FMUL.FTZ R45, R40, R121 ;  /* 0x00000079282d7220 */ /* 0x000fe20000410000 */
[----:B------:R-:W-:Y:S01]  /*6670*/  FFMA.FTZ R39, R39, R34, R60 ;  /* 0x0000002227277223 */ /* 0x000fe2000001003c */
[C---:B------:R-:W-:Y:S01]  /*6680*/  FFMA.FTZ R34, R37.reuse, R56, -R44 ;  /* 0x0000003825227223 */ /* 0x040fe2000001082c */
[----:B------:R-:W-:Y:S01]  /*6690*/  FFMA.FTZ R37, R37, R54, R41 ;  /* 0x0000003625257223 */ /* 0x000fe20000010029 */
[----:B------:R-:W-:-:S02]  /*66a0*/  IMAD.U32 R43, R42, 0x10000, RZ ;  /* 0x000100002a2b7824 */ /* 0x000fc400078e00ff */
[-C--:B------:R-:W-:Y:S01]  /*66b0*/  FMUL.FTZ R47, R40, R119.reuse ;  /* 0x00000077282f7220 */ /* 0x080fe20000410000 */
[----:B------:R-:W-:Y:S01]  /*66c0*/  FFMA.FTZ R41, R36, R119, -R45 ;  /* 0x0000007724297223 */ /* 0x000fe2000001082d */
[----:B------:R-:W-:Y:S01]  /*66d0*/  LOP3.LUT R42, R42, 0xffff0000, RZ, 0xc0, !PT ;  /* 0xffff00002a2a7812 */ /* 0x000fe200078ec0ff */
[C---:B------:R-:W-:Y:S01]  /*66e0*/  IMAD.U32 R40, R33.reuse, 0x10000, RZ ;  /* 0x0001000021287824 */ /* 0x040fe200078e00ff */
[C---:B------:R-:W-:Y:S01]  /*66f0*/  LOP3.LUT R45, R120.reuse, 0xffff0000, RZ, 0xc0, !PT ;  /* 0xffff0000782d7812 */ /* 0x040fe200078ec0ff */
[----:B------:R-:W-:Y:S01]  /*6700*/  IMAD.U32 R44, R120, 0x10000, RZ ;  /* 0x00010000782c7824 */ /* 0x000fe200078e00ff */
[----:B------:R-:W-:Y:S01]  /*6710*/  LOP3.LUT R33, R33, 0xffff0000, RZ, 0xc0, !PT ;  /* 0xffff000021217812 */ /* 0x000fe200078ec0ff */
[----:B------:R-:W-:Y:S02]  /*6720*/  IMAD.U32 R53, R38, 0x10000, RZ ;  /* 0x0001000026357824 */ /* 0x000fe400078e00ff */
[----:B------:R-:W-:Y:S01]  /*6730*/  FFMA.FTZ R36, R36, R121, R47 ;  /* 0x0000007924247223 */ /* 0x000fe2000001002f */
[----:B------:R-:W-:Y:S01]  /*6740*/  LOP3.LUT R38, R38, 0xffff0000, RZ, 0xc0, !PT ;  /* 0xffff000026267812 */ /* 0x000fe200078ec0ff */
[C---:B------:R-:W-:Y:S01]  /*6750*/  FMUL.FTZ R54, R43.reuse, R44 ;  /* 0x0000002c2b367220 */ /* 0x040fe20000410000 */
[C---:B------:R-:W-:Y:S01]  /*6760*/  FMUL.FTZ R47, R42.reuse, R45 ;  /* 0x0000002d2a2f7220 */ /* 0x040fe20000410000 */
[----:B------:R-:W-:Y:S01]  /*6770*/  FMUL.FTZ R43, R43, R40 ;  /* 0x000000282b2b7220 */ /* 0x000fe20000410000 */
[----:B------:R-:W-:Y:S01]  /*6780*/  FMUL.FTZ R42, R42, R33 ;  /* 0x000000212a2a7220 */ /* 0x000fe20000410000 */
[----:B------:R-:W-:Y:S01]  /*6790*/  F2FP.BF16.F32.PACK_AB R41, R41, R34 ;  /* 0x000000222929723e */ /* 0x000fe200000010ff */
[C---:B------:R-:W-:Y:S01]  /*67a0*/  FFMA.FTZ R54, R53.reuse, R40, -R54 ;  /* 0x0000002835367223 */ /* 0x040fe20000010836 */
[----:B------:R-:W-:Y:S01]  /*67b0*/  FFMA.FTZ R43, R53, R44, R43 ;  /* 0x0000002c352b7223 */ /* 0x000fe2000001002b */
[C---:B------:R-:W-:Y:S01]  /*67c0*/  FFMA.FTZ R42, R38.reuse, R45, R42 ;  /* 0x0000002d262a7223 */ /* 0x040fe2000001002a */
[----:B------:R-:W-:Y:S01]  /*67d0*/  FFMA.FTZ R47, R38, R33, -R47 ;  /* 0x00000021262f7223 */ /* 0x000fe2000001082f */
        /* <DEDUP_REMOVED lines=12> */
.L_x_12289:
[----:B------:R-:W-:Y:S05]  /*68a0*/  BSYNC B1 ;  /* 0x0000000000017941 */ /* 0x000fea0003800000 */
.L_x_12288:
        /* <DEDUP_REMOVED lines=10> */
.L_x_12245:
[----:B------:R-:W2:Y:S02]  /*6950*/  LDL R32, [R1+0x2c] ;  /* 0x00002c0001207983 */ /* 0x000ea40000100800 */
[----:B--2---:R-:W-:-:S13]  /*6960*/  R2UR UR4, R32 ;  /* 0x00000000200472ca */ /* 0x004fda00000e0000 */
[----:B------:R-:W-:-:S06]  /*6970*/  UISETP.NE.AND UP0, UPT, UR4, 0x3, UPT ;  /* 0x000000030400788c */ /* 0x000fcc000bf05270 */
[----:B------:R-:W-:-:S13]  /*6980*/  PLOP3.LUT P3, PT, PT, PT, UP0, 0x80, 0x0 ;  /* 0x000000000000781c */ /* 0x000fda0003f6f008 */
[----:B------:R-:W-:Y:S05]  /*6990*/  @!P3 BRA `(.L_x_12290) ;  /* 0x000000000004b947 */ /* 0x000fea0003800000 */
[----:B------:R-:W-:Y:S01]  /*69a0*/  BPT.TRAP 0x1 ;  /* 0x000000040000795c */ /* 0x000fe20000300000 */
.L_x_12290:
[----:B------:R-:W2:Y:S01]  /*69b0*/  LDL R32, [R1+0x10] ;  /* 0x0000100001207983 */ /* 0x000ea20000100800 */
[----:B------:R-:W-:Y:S01]  /*69c0*/  IMAD R21, R144, 0x8, R22 ;  /* 0x0000000890157824 */ /* 0x000fe200078e0216 */
[----:B------:R-:W-:Y:S01]  /*69d0*/  BSSY B1, `(.L_x_12291) ;  /* 0x0000006000017945 */ /* 0x000fe20003800000 */
[----:B------:R-:W-:-:S05]  /*69e0*/  IMAD R86, R16, -0x90, R2 ;  /* 0xffffff7010567824 */ /* 0x000fca00078e0202 */
[----:B------:R-:W-:Y:S02]  /*69f0*/  VIMNMX R86, R86, 0x90, PT ;  /* 0x0000009056567848 */ /* 0x000fe40003fe0100 */
[----:B--2---:R-:W-:-:S04]  /*6a00*/  SHF.L.U32 R87, R32, 0x1f, RZ ;  /* 0x0000001f20577819 */ /* 0x004fc800000006ff */
[----:B------:R-:W0:Y:S02]  /*6a10*/  SYNCS.PHASECHK.TRANS64.TRYWAIT P4, [R21+URZ+0x31c90], R87 ;  /* 0x031c9057150075a7 */ /* 0x000e24000808017f */
[----:B0-----:R-:W-:Y:S05]  /*6a20*/  @!P4 BRA `(.L_x_12292) ;  /* 0x000001cc00a8c947 */ /* 0x001fea0003800000 */
.L_x_12553:
[----:B------:R-:W-:Y:S05]  /*6a30*/  BSYNC B1 ;  /* 0x0000000000017941 */ /* 0x000fea0003800000 */
.L_x_12291:
        /* <DEDUP_REMOVED lines=20> */
.L_x_12252:
[----:B------:R-:W-:Y:S05]  /*6b80*/  BSYNC B0 ;  /* 0x0000000000007941 */ /* 0x000fea0003800000 */
.L_x_12244:
        /* <DEDUP_REMOVED lines=17> */
.L_x_12294:
[----:B------:R-:W-:Y:S05]  /*6ca0*/  BSYNC B0 ;  /* 0x0000000000007941 */ /* 0x000fea0003800000 */
.L_x_12293:
[----:B------:R-:W2:Y:S01]  /*6cb0*/  SYNCS.PHASECHK.TRANS64.TRYWAIT P3, [R21+URZ+0x31cb0], R87 ;  /* 0x031cb057150075a7 */ /* 0x000ea2000806017f */
[----:B------:R-:W-:Y:S04]  /*6cc0*/  BSSY B0, `(.L_x_12295) ;  /* 0x0000002000007945 */ /* 0x000fe80003800000 */
[----:B--2---:R-:W-:Y:S05]  /*6cd0*/  @!P3 BRA `(.L_x_12296) ;  /* 0x000001cc0010b947 */ /* 0x004fea0003800000 */
.L_x_12554:
[----:B------:R-:W-:Y:S05]  /*6ce0*/  BSYNC B0 ;  /* 0x0000000000007941 */ /* 0x000fea0003800000 */
.L_x_12295:
[----:B------:R-:W-:Y:S01]  /*6cf0*/  ISETP.GE.AND P3, PT, R156, R86, PT ;  /* 0x000000569c00720c */ /* 0x000fe20003f66270 */
[----:B------:R-:W-:-:S12]  /*6d00*/  BSSY B0, `(.L_x_12297) ;  /* 0x0000021000007945 */ /* 0x000fd80003800000 */
[----:B------:R-:W-:Y:S05]  /*6d10*/  @P3 BRA `(.L_x_12298) ;  /* 0x00000000007c3947 */ /* 0x000fea0003800000 */
[----:B------:R-:W3:Y:S01]  /*6d20*/  LDL.64 R38, [R1+0x8] ;  /* 0x0000080001267983 */ /* 0x000ee20000100a00 */
        /* <DEDUP_REMOVED lines=12> */
[----:B---3--:R-:W-:-:S13]  /*6df0*/  ISETP.GE.AND P3, PT, R38, UR4, PT ;  /* 0x0000000426007c0c */ /* 0x008fda000bf66270 */
        /* <DEDUP_REMOVED lines=17> */
.L_x_12298:
[----:B------:R-:W-:Y:S05]  /*6f10*/  BSYNC B0 ;  /* 0x0000000000007941 */ /* 0x000fea0003800000 */
.L_x_12297:
[----:B------:R-:W4:Y:S01]  /*6f20*/  LDL.LU R24, [R1+0x10] ;  /* 0x0000100001187983 */ /* 0x000f220000300800 */
[----:B0-2---:R-:W-:Y:S02]  /*6f30*/  @!P4 VIADD R21, R21, 0x31cc0 ;  /* 0x00031cc01515c836 */ /* 0x005fe40000000000 */
        /* <DEDUP_REMOVED lines=8> */
[----:B0-----:R0:W-:Y:S01]  /*6fc0*/  BAR.SYNC.DEFER_BLOCKING R108, 0x80 ;  /* 0x0002006c0000751d */ /* 0x0011e20000010000 */
[----:B------:R-:W-:-:S04]  /*6fd0*/  ISETP.NE.AND P3, PT, R144, 0x2, PT ;  /* 0x000000029000780c */ /* 0x000fc80003f65270 */
[----:B------:R-:W-:Y:S01]  /*6fe0*/  SEL R144, R144, RZ, P3 ;  /* 0x000000ff90907207 */ /* 0x000fe20001800000 */
[----:B------:R2:W-:Y:S02]  /*6ff0*/  @!P4 SYNCS.ARRIVE.TRANS64.RED.A1T0 RZ, [R21+URZ], RZ ;  /* 0x000000ff15ffc9a7 */ /* 0x0005e4000810043f */
[----:B--2---:R-:W-:-:S04]  /*7000*/  SEL R21, RZ, 0x1, P3 ;  /* 0x00000001ff157807 */ /* 0x004fc80001800000 */
[----:B----4-:R-:W-:-:S05]  /*7010*/  LOP3.LUT R24, R24, R21, RZ, 0x3c, !PT ;  /* 0x0000001518187212 */ /* 0x010fca00078e3cff */
[----:B------:R0:W-:Y:S01]  /*7020*/  STL [R1+0x10], R24 ;  /* 0x0000101801007387 */ /* 0x0001e20000100800 */
[----:B------:R-:W-:Y:S05]  /*7030*/  @P2 BRA `(.L_x_12299) ;  /* 0xffffffb800642947 */ /* 0x000fea000383ffff */
[----:B0-----:R-:W0:Y:S01]  /*7040*/  S2R R24, SR_TID.X ;  /* 0x0000000000187919 */ /* 0x001e220000002100 */
[----:B------:R-:W-:Y:S02]  /*7050*/  PLOP3.LUT P0, PT, PT, PT, PT, 0x8, 0x0 ;  /* 0x000000000000781c */ /* 0x000fe40003f0e170 */
[----:B0-----:R-:W-:-:S04]  /*7060*/  SHF.R.U32.HI R24, RZ, 0x7, R24 ;  /* 0x00000007ff187819 */ /* 0x001fc80000011618 */
[----:B------:R-:W-:-:S13]  /*7070*/  ISETP.NE.AND P5, PT, R24, 0x1, PT ;  /* 0x000000011800780c */ /* 0x000fda0003fa5270 */
[----:B------:R-:W-:Y:S06]  /*7080*/  @!P5 BAR.ARV 0x9, 0x100 ;  /* 0x024400000000db1d */ /* 0x000fec0000002000 */
.L_x_12239:
[----:B------:R-:W2:Y:S01]  /*7090*/  LDL R4, [R1+0x58] ;  /* 0x0000580001047983 */ /* 0x000ea20000100800 */
[----:B------:R-:W0:Y:S01]  /*70a0*/  LDC R0, c[0x0][0x448] ;  /* 0x00011200ff007b82 */ /* 0x000e220000000800 */
        /* <DEDUP_REMOVED lines=20> */
[----:B---3--:R-:W-:Y:S01]  /*71f0*/  IMAD.MOV.U32 R37, RZ, RZ, RZ ;  /* 0x000000ffff257224 */ /* 0x008fe200078e00ff */
[----:B------:R-:W-:Y:S02]  /*7200*/  CS2R R74, SRZ ;  /* 0x00000000004a7805 */ /* 0x000fe4000001ff00 */
[----:B------:R-:W-:Y:S02]  /*7210*/  CS2R R6, SRZ ;  /* 0x0000000000067805 */ /* 0x000fe4000001ff00 */
[----:B0-----:R-:W-:Y:S01]  /*7220*/  ISETP.NE.AND P1, PT, R0, 0x1, PT ;  /* 0x000000010000780c */ /* 0x001fe20003f25270 */
[----:B------:R-:W-:-:S12]  /*7230*/  IMAD.MOV.U32 R76, RZ, RZ, RZ ;  /* 0x000000ffff4c7224 */ /* 0x000fd800078e00ff */
[----:B------:R-:W0:Y:S08]  /*7240*/  @P1 LDC R3, c[0x0][0x44c] ;  /* 0x00011300ff031b82 */ /* 0x000e300000000800 */
[----:B------:R-:W3:Y:S01]  /*7250*/  @P1 LDC R2, c[0x0][0x450] ;  /* 0x00011400ff021b82 */ /* 0x000ee20000000800 */
[----:B--2---:R-:W-:-:S04]  /*7260*/  VIADD R0, R4, 0xbf ;  /* 0x000000bf04007836 */ /* 0x004fc80000000000 */
[----:B0-----:R-:W-:-:S05]  /*7270*/  @P1 IMAD.HI.U32 R3, R0, R3, RZ ;  /* 0x0000000300031227 */ /* 0x001fca00078e00ff */
[----:B---3--:R-:W-:Y:S02]  /*7280*/  @P1 SHF.R.U32.HI R0, RZ, R2, R3 ;  /* 0x00000002ff001219 */ /* 0x008fe40000011603 */
[----:B------:R-:W-:-:S03]  /*7290*/  PLOP3.LUT P1, PT, PT, PT, PT, 0x80, 0x0 ;  /* 0x000000000000781c */ /* 0x000fc60003f2f070 */
[----:B------:R-:W-:-:S04]  /*72a0*/  IMAD.IADD R0, R109, 0x1, R0 ;  /* 0x000000016d007824 */ /* 0x000fc800078e0200 */
[----:B------:R-:W-:-:S05]  /*72b0*/  IMAD.HI R0, R0, 0x38e38e39, RZ ;  /* 0x38e38e3900007827 */ /* 0x000fca00078e02ff */
[----:B------:R-:W-:-:S04]  /*72c0*/  SHF.R.U32.HI R3, RZ, 0x1f, R0 ;  /* 0x0000001fff037819 */ /* 0x000fc80000011600 */
[----:B------:R-:W-:Y:S01]  /*72d0*/  LEA.HI.SX32 R3, R0, R3, 0x1b ;  /* 0x0000000300037211 */ /* 0x000fe200078fdaff */
[----:B------:R-:W-:-:S03]  /*72e0*/  IMAD.MOV.U32 R0, RZ, RZ, RZ ;  /* 0x000000ffff007224 */ /* 0x000fc600078e00ff */
[----:B------:R-:W-:Y:S02]  /*72f0*/  VIMNMX R96, R110, R3, PT ;  /* 0x000000036e607248 */ /* 0x000fe40003fe0100 */
[----:B------:R-:W-:Y:S02]  /*7300*/  CS2R R2, SRZ ;  /* 0x0000000000027805 */ /* 0x000fe4000001ff00 */
[----:B------:R-:W-:Y:S01]  /*7310*/  ISETP.GE.AND P2, PT, R96, 0x1, PT ;  /* 0x000000016000780c */ /* 0x000fe20003f46270 */
[----:B------:R-:W-:-:S12]  /*7320*/  @P0 BRA `(.L_x_12300) ;  /* 0x00000000000c0947 */ /* 0x000fd80003800000 */
[----:B------:R-:W0:Y:S01]  /*7330*/  FENCE.VIEW.ASYNC.G ;  /* 0x00000000000073c6 */ /* 0x000e220000000100 */
[----:B------:R-:W-:Y:S05]  /*7340*/  WARPSYNC.ALL ;  /* 0x0000000000007948 */ /* 0x000fea0003800000 */
[----:B0-----:R-:W-:Y:S06]  /*7350*/  BAR.ARV 0xc, 0x200 ;  /* 0x0308000000007b1d */ /* 0x001fec0000002000 */
.L_x_12300:
[----:B------:R-:W-:Y:S01]  /*7360*/  CS2R R24, SRZ ;  /* 0x0000000000187805 */ /* 0x000fe2000001ff00 */
        /* <DEDUP_REMOVED lines=10> */
.L_x_12557:
[----:B------:R-:W0:Y:S01]  /*7410*/  LDL R2, [R1+0x28] ;  /* 0x0000280001027983 */ /* 0x000e220000100800 */
[----:B------:R-:W-:Y:S01]  /*7420*/  BSSY B6, `(.L_x_12303) ;  /* 0x000001f000067945 */ /* 0x000fe20003800000 */
[----:B0-----:R-:W-:-:S05]  /*7430*/  IMAD.HI R0, R2, 0x55555556, RZ ;  /* 0x5555555602007827 */ /* 0x001fca00078e02ff */
[----:B------:R-:W-:-:S05]  /*7440*/  LEA.HI R0, R0, R0, RZ, 0x1 ;  /* 0x0000000000007211 */ /* 0x000fca00078f08ff */
[----:B------:R-:W-:Y:S02]  /*7450*/  IMAD R3, R0, -0x3, R2 ;  /* 0xfffffffd00037824 */ /* 0x000fe400078e0202 */
[----:B------:R-:W-:Y:S02]  /*7460*/  VIADD R2, R22, 0x24300 ;  /* 0x0002430016027836 */ /* 0x000fe40000000000 */
[C---:B------:R-:W-:Y:S02]  /*7470*/  IMAD R0, R3.reuse, 0x1000, R22 ;  /* 0x0000100003007824 */ /* 0x040fe400078e0216 */
[----:B------:R-:W-:Y:S01]  /*7480*/  IMAD R3, R3, 0x800, R2 ;  /* 0x0000080003037824 */ /* 0x000fe200078e0202 */
[----:B------:R-:W-:Y:S01]  /*7490*/  LOP3.LUT P0, RZ, R2, 0x9f, RZ, 0xc0, !PT ;  /* 0x0000009f02ff7812 */ /* 0x000fe2000780c0ff */
[----:B------:R-:W-:-:S03]  /*74a0*/  VIADD R0, R0, 0xda00 ;  /* 0x0000da0000007836 */ /* 0x000fc60000000000 */
[----:B------:R-:W-:Y:S02]  /*74b0*/  SHF.R.U32.HI R3, RZ, 0x4, R3 ;  /* 0x00000004ff037819 */ /* 0x000fe40000011603 */
[----:B------:R-:W-:Y:S02]  /*74c0*/  SHF.R.U32.HI R0, RZ, 0x4, R0 ;  /* 0x00000004ff007819 */ /* 0x000fe40000011600 */
[----:B------:R-:W-:Y:S02]  /*74d0*/  LOP3.LUT R3, R3, 0x3fff, RZ, 0xc0, !PT ;  /* 0x00003fff03037812 */ /* 0x000fe400078ec0ff */
[----:B------:R-:W-:-:S03]  /*74e0*/  LOP3.LUT R2, R0, 0x3fff, RZ, 0xc0, !PT ;  /* 0x00003fff00027812 */ /* 0x000fc600078ec0ff */
[----:B------:R0:W-:Y:S01]  /*74f0*/  STL [R1+0x38], R3 ;  /* 0x0000380301007387 */ /* 0x0001e20000100800 */
[----:B------:R-:W-:Y:S05]  /*7500*/  @!P0 BRA `(.L_x_12304) ;  /* 0x0000000000408947 */ /* 0x000fea0003800000 */
[----:B------:R-:W-:Y:S01]  /*7510*/  MOV R0, 0x0 ;  /* 0x0000000000007802 */ /* 0x000fe20000000f00 */
[----:B------:R-:W-:Y:S01]  /*7520*/  ULDC.64 UR4, c[0x4][0x1b8] ;  /* 0x01006e0000047ab9 */ /* 0x000fe20000000a00 */
[----:B------:R-:W-:Y:S01]  /*7530*/  ULDC.64 UR6, c[0x4][0x1c0] ;  /* 0x0100700000067ab9 */ /* 0x000fe20000000a00 */
[----:B------:R-:W-:Y:S01]  /*7540*/  IMAD.U32 R4, RZ, RZ, UR4 ;  /* 0x00000004ff047e24 */ /* 0x000fe2000f8e00ff */
[----:B--2---:R2:W3:Y:S01]  /*7550*/  LDC.64 R14, c[0x4][R0] ;  /* 0x01000000000e7b82 */ /* 0x0044e20000000a00 */
        /* <DEDUP_REMOVED lines=8> */
[----:B--2---:R-:W-:-:S07]  /*75e0*/  IMAD.MOV.U32 R13, RZ, RZ, RZ ;  /* 0x000000ffff0d7224 */ /* 0x004fce00078e00ff */
[----:B------:R-:W-:-:S07]  /*75f0*/  LEPC R20, `(.L_x_12304) ;  /* 0x000000001014794e */ /* 0x000fce0000000000 */
[----:B01-3-5:R-:W-:Y:S05]  /*7600*/  CALL.ABS.NOINC R14 ;  /* 0x000000000e007343 */ /* 0x02bfea0003c00000 */
.L_x_12304:
[----:B------:R-:W-:Y:S05]  /*7610*/  BSYNC B6 ;  /* 0x0000000000067941 */ /* 0x000fea0003800000 */
.L_x_12303:
[----:B------:R-:W-:Y:S02]  /*7620*/  ULDC UR4, c[0x0][0x3f4] ;  /* 0x0000fd0000047ab9 */ /* 0x000fe40000000800 */
[----:B------:R-:W-:-:S13]  /*7630*/  ISETP.LT.AND P0, PT, RZ, UR4, PT ;  /* 0x00000004ff007c0c */ /* 0x000fda000bf01270 */
[----:B------:R-:W-:Y:S05]  /*7640*/  @P0 BRA `(.L_x_12305) ;  /* 0x0000000000400947 */ /* 0x000fea0003800000 */
[----:B------:R-:W3:Y:S02]  /*7650*/  LDL R16, [R1+0x74] ;  /* 0x0000740001107983 */ /* 0x000ee40000100800 */
[----:B---3--:R-:W-:-:S04]  /*7660*/  LEA.HI R0, R16, R16, RZ, 0x1 ;  /* 0x0000001010007211 */ /* 0x008fc800078f08ff */
[----:B------:R-:W-:-:S05]  /*7670*/  LOP3.LUT R0, R0, 0xfffffffe, RZ, 0xc0, !PT ;  /* 0xfffffffe00007812 */ /* 0x000fca00078ec0ff */
[----:B------:R-:W-:-:S05]  /*7680*/  IMAD.IADD R0, R16, 0x1, -R0 ;  /* 0x0000000110007824 */ /* 0x000fca00078e0a00 */
[----:B0-----:R-:W-:-:S04]  /*7690*/  SHF.L.U32 R3, R0, 0x1f, RZ ;  /* 0x0000001f00037819 */ /* 0x001fc800000006ff */
[----:B------:R0:W3:Y:S03]  /*76a0*/  SYNCS.PHASECHK.TRANS64.TRYWAIT P0, [R22+URZ+0x31c00], R3 ;  /* 0x031c0003160075a7 */ /* 0x0000e6000800017f */
[----:B---3--:R-:W-:Y:S05]  /*76b0*/  @!P0 NANOSLEEP.SYNCS 0x989680 ;  /* 0x009896800000895d */ /* 0x008fea0003900000 */
[----:B------:R-:W3:Y:S01]  /*76c0*/  @!P0 SYNCS.PHASECHK.TRANS64 P0, [R22+URZ+0x31c00], R3 ;  /* 0x031c0003160085a7 */ /* 0x000ee2000800007f */
[----:B------:R-:W-:Y:S04]  /*76d0*/  BSSY B0, `(.L_x_12306) ;  /* 0x0000006000007945 */ /* 0x000fe80003800000 */
[----:B---3--:R-:W-:Y:S05]  /*76e0*/  @P0 BRA `(.L_x_12307) ;  /* 0x0000000000100947 */ /* 0x008fea0003800000 */
.L_x_12308:
[----:B---3--:R3:W4:Y:S02]  /*76f0*/  SYNCS.PHASECHK.TRANS64.TRYWAIT P0, [R22+URZ+0x31c00], R3 ;  /* 0x031c0003160075a7 */ /* 0x008724000800017f */
[----:B----4-:R-:W-:Y:S05]  /*7700*/  @!P0 NANOSLEEP.SYNCS 0x989680 ;  /* 0x009896800000895d */ /* 0x010fea0003900000 */
[----:B------:R-:W4:Y:S02]  /*7710*/  @!P0 SYNCS.PHASECHK.TRANS64 P0, [R22+URZ+0x31c00], R3 ;  /* 0x031c0003160085a7 */ /* 0x000f24000800007f */
[----:B----4-:R-:W-:Y:S05]  /*7720*/  @!P0 BRA `(.L_x_12308) ;  /* 0xfffffffc00f08947 */ /* 0x010fea000383ffff */
.L_x_12307:
[----:B------:R-:W-:Y:S05]  /*7730*/  BSYNC B0 ;  /* 0x0000000000007941 */ /* 0x000fea0003800000 */
.L_x_12306:
[----:B------:R-:W-:Y:S05]  /*7740*/  BRA `(.L_x_12309) ;  /* 0x0000004000387947 */ /* 0x000fea0003800000 */
.L_x_12305:
[----:B------:R-:W3:Y:S01]  /*7750*/  LDL R0, [R1+0x8c] ;  /* 0x00008c0001007983 */ /* 0x000ee20000100800 */
[----:B------:R-:W-:Y:S01]  /*7760*/  ULDC.64 UR6, c[0x0][0x408] ;  /* 0x0001020000067ab9 */ /* 0x000fe20000000a00 */
[----:B---3--:R-:W-:Y:S02]  /*7770*/  R2UR UR4, R0 ;  /* 0x00000000000472ca */ /* 0x008fe400000e0000 */
[----:B-----5:R-:W-:-:S05]  /*7780*/  SHF.R.S32.HI R0, RZ, 0x1f, R102 ;  /* 0x0000001fff007819 */ /* 0x020fca0000011466 */
[----:B------:R-:W-:-:S04]  /*7790*/  IMAD R5, R0, UR6, RZ ;  /* 0x0000000600057c24 */ /* 0x000fc8000f8e02ff */
[----:B------:R-:W-:Y:S02]  /*77a0*/  IMAD R5, R102, UR7, R5 ;  /* 0x0000000766057c24 */ /* 0x000fe4000f8e0205 */
[----:B------:R-:W-:-:S03]  /*77b0*/  ULOP3.LUT UP0, URZ, UR4, 0x1bf, URZ, 0xc0, !UPT ;  /* 0x000001bf043f7892 */ /* 0x000fc6000f80c03f */
[----:B------:R-:W-:Y:S02]  /*77c0*/  ULDC.64 UR4, c[0x0][0x3f8] ;  /* 0x0000fe0000047ab9 */ /* 0x000fe40000000a00 */
[----:B0-----:R-:W-:Y:S01]  /*77d0*/  IMAD R3, R0, UR4, RZ ;  /* 0x0000000400037c24 */ /* 0x001fe2000f8e02ff */
        /* <DEDUP_REMOVED lines=11> */
[----:B--2---:R0:W2:Y:S01]  /*7890*/  LDC.64 R14, c[0x4][R0] ;  /* 0x01000000000e7b82 */ /* 0x0040a20000000a00 */
        /* <DEDUP_REMOVED lines=11> */
.L_x_12310:
[----:B------:R-:W3:Y:S01]  /*7950*/  LDL R18, [R1+0x58] ;  /* 0x0000580001127983 */ /* 0x000ee20000100800 */
[----:B------:R-:W-:Y:S01]  /*7960*/  ULDC.U8 UR4, c[0x0][0x410] ;  /* 0x0001040000047ab9 */ /* 0x000fe20000000000 */
[----:B------:R-:W-:Y:S01]  /*7970*/  BSSY B0, `(.L_x_12311) ;  /* 0x00003e3000007945 */ /* 0x000fe20003800000 */
[----:B------:R-:W-:Y:S01]  /*7980*/  ISETP.NE.AND P0, PT, RZ, UR4, PT ;  /* 0x00000004ff007c0c */ /* 0x000fe2000bf05270 */
[----:B---3--:R-:W-:-:S12]  /*7990*/  IMAD.IADD R10, R156, 0x1, R18 ;  /* 0x000000019c0a7824 */ /* 0x008fd800078e0212 */
[----:B------:R-:W-:Y:S05]  /*79a0*/  @!P0 BRA `(.L_x_12312) ;  /* 0x0000001c00d88947 */ /* 0x000fea0003800000 */
[----:B------:R-:W0:Y:S01]  /*79b0*/  LDC R17, c[0x0][0x448] ;  /* 0x00011200ff117b82 */ /* 0x000e220000000800 */
        /* <DEDUP_REMOVED lines=8> */
[----:B------:R-:W3:Y:S01]  /*7a40*/  @P0 LDC R5, c[0x0][0x450] ;  /* 0x00011400ff050b82 */ /* 0x000ee20000000800 */
[----:B0-----:R-:W-:-:S04]  /*7a50*/  @P0 IMAD.HI.U32 R0, R10, R3, RZ ;  /* 0x000000030a000227 */ /* 0x001fc800078e00ff */
[----:B------:R-:W-:Y:S01]  /*7a60*/  IMAD.MOV.U32 R3, RZ, RZ, R10 ;  /* 0x000000ffff037224 */ /* 0x000fe200078e000a */
[----:B---3--:R-:W-:-:S04]  /*7a70*/  @P0 SHF.R.U32.HI R3, RZ, R5, R0 ;  /* 0x00000005ff030219 */ /* 0x008fc80000011600 */
        /* <DEDUP_REMOVED lines=17> */
[----:B------:R0:W3:Y:S04]  /*7b90*/  SHFL.IDX PT, R3, R13, RZ, 0x1e1f ;  /* 0x001e1fff0d037589 */ /* 0x0000e800000e0000 */
[----:B------:R-:W4:Y:S04]  /*7ba0*/  SHFL.IDX PT, R0, R0, RZ, 0x1e1f ;  /* 0x001e1fff00007589 */ /* 0x000f2800000e0000 */
[----:B------:R-:W0:Y:S04]  /*7bb0*/  SHFL.IDX PT, R5, R5, RZ, 0x1e1f ;  /* 0x001e1fff05057589 */ /* 0x000e2800000e0000 */
[----:B--2---:R2:W0:Y:S02]  /*7bc0*/  SHFL.IDX PT, R14, R4, RZ, 0x1e1f ;  /* 0x001e1fff040e7589 */ /* 0x00442400000e0000 */
.L_x_12563:
[----:B--2---:R-:W2:Y:S04]  /*7bd0*/  LDL R4, [R1+0x50] ;  /* 0x0000500001047983 */ /* 0x004ea80000100800 */
[----:B------:R-:W5:Y:S01]  /*7be0*/  LDL R50, [R1+0x74] ;  /* 0x0000740001327983 */ /* 0x000f620000100800 */
[----:B------:R-:W-:Y:S01]  /*7bf0*/  BSSY B1, `(.L_x_12314) ;  /* 0x0000061000017945 */ /* 0x000fe20003800000 */
[----:B------:R-:W-:Y:S02]  /*7c00*/  CS2R R34, SRZ ;  /* 0x0000000000227805 */ /* 0x000fe4000001ff00 */
[----:B------:R-:W-:Y:S02]  /*7c10*/  CS2R R30, SRZ ;  /* 0x00000000001e7805 */ /* 0x000fe4000001ff00 */
[----:B------:R-:W-:-:S02]  /*7c20*/  CS2R R26, SRZ ;  /* 0x00000000001a7805 */ /* 0x000fc4000001ff00 */
[----:B------:R-:W-:Y:S02]  /*7c30*/  CS2R R18, SRZ ;  /* 0x0000000000127805 */ /* 0x000fe4000001ff00 */
[----:B0-----:R-:W-:Y:S02]  /*7c40*/  CS2R R12, SRZ ;  /* 0x00000000000c7805 */ /* 0x001fe4000001ff00 */
[----:B------:R-:W-:Y:S02]  /*7c50*/  CS2R R8, SRZ ;  /* 0x0000000000087805 */ /* 0x000fe4000001ff00 */
[----:B-1----:R-:W-:Y:S02]  /*7c60*/  CS2R R32, SRZ ;  /* 0x0000000000207805 */ /* 0x002fe4000001ff00 */
[----:B------:R-:W-:Y:S02]  /*7c70*/  CS2R R28, SRZ ;  /* 0x00000000001c7805 */ /* 0x000fe4000001ff00 */
[----:B------:R-:W-:-:S02]  /*7c80*/  CS2R R24, SRZ ;  /* 0x0000000000187805 */ /* 0x000fc4000001ff00 */
[----:B------:R-:W-:Y:S01]  /*7c90*/  CS2R R20, SRZ ;  /* 0x0000000000147805 */ /* 0x000fe2000001ff00 */
[----:B--2---:R-:W-:Y:S01]  /*7ca0*/  IMAD R4, R4, R17, RZ ;  /* 0x0000001104047224 */ /* 0x004fe200078e02ff */
[----:B------:R-:W-:-:S03]  /*7cb0*/  CS2R R16, SRZ ;  /* 0x0000000000107805 */ /* 0x000fc6000001ff00 */
[----:B------:R-:W-:Y:S01]  /*7cc0*/  IMAD R105, R105, -0xc0, R4 ;  /* 0xffffff4069697824 */ /* 0x000fe200078e0204 */
[----:B------:R-:W-:Y:S02]  /*7cd0*/  ISETP.GE.AND P1, PT, R10, R4, PT ;  /* 0x000000040a00720c */ /* 0x000fe40003f26270 */
[----:B------:R-:W-:Y:S02]  /*7ce0*/  CS2R R10, SRZ ;  /* 0x00000000000a7805 */ /* 0x000fe4000001ff00 */
[----:B-----5:R-:W-:Y:S02]  /*7cf0*/  LEA.HI R48, R50, R50, RZ, 0x1 ;  /* 0x0000003232307211 */ /* 0x020fe400078f08ff */
[----:B------:R-:W-:-:S04]  /*7d00*/  VIMNMX R105, R105, 0xc0, PT ;  /* 0x000000c069697848 */ /* 0x000fc80003fe0100 */
[----:B------:R-:W-:-:S03]  /*7d10*/  ISETP.GE.AND P0, PT, R156, R105, PT ;  /* 0x000000699c00720c */ /* 0x000fc60003f06270 */
[----:B------:R-:W-:Y:S10]  /*7d20*/  @P1 BRA `(.L_x_12315) ;  /* 0x0000000400341947 */ /* 0x000ff40003800000 */
[----:B------:R-:W2:Y:S01]  /*7d30*/  LDL R6, [R1+0x40] ;  /* 0x0000400001067983 */ /* 0x000ea20000100800 */
[----:B------:R-:W-:-:S03]  /*7d40*/  ULDC UR4, c[0x0][0x3f4] ;  /* 0x0000fd0000047ab9 */ /* 0x000fc60000000800 */
[----:B------:R-:W3:Y:S04]  /*7d50*/  LDL R36, [R1+0x34] ;  /* 0x0000340001247983 */ /* 0x000ee80000100800 */
[----:B------:R-:W4:Y:S04]  /*7d60*/  LDL R40, [R1+0x48] ;  /* 0x0000480001287983 */ /* 0x000f280000100800 */
[----:B------:R-:W4:Y:S04]  /*7d70*/  LDL R15, [R1+0x44] ;  /* 0x00004400010f7983 */ /* 0x000f280000100800 */
[----:B------:R-:W4:Y:S04]  /*7d80*/  LDL.64 R46, [R1+0x18] ;  /* 0x00001800012e7983 */ /* 0x000f280000100a00 */
        /* <DEDUP_REMOVED lines=15> */
[-C--:B------:R-:W-:Y:S02]  /*7e80*/  @!P4 IADD3 R8, P2, R14, R9.reuse, RZ ;  /* 0x000000090e08c210 */ /* 0x080fe40007f5e0ff */
[----:B----4-:R-:W-:-:S03]  /*7e90*/  @!P4 IADD3 R6, P1, R0, R9, RZ ;  /* 0x000000090006c210 */ /* 0x010fc60007f3e0ff */
[--C-:B------:R-:W-:Y:S01]  /*7ea0*/  @!P4 IMAD.X R9, R5, 0x1, R4.reuse, P2 ;  /* 0x000000010509c824 */ /* 0x100fe200010e0604 */
[----:B------:R-:W-:Y:S01]  /*7eb0*/  ISETP.GE.AND P2, PT, R40, UR4, PT ;  /* 0x0000000428007c0c */ /* 0x000fe2000bf46270 */
[----:B------:R-:W-:Y:S01]  /*7ec0*/  @!P4 IMAD.X R7, R3, 0x1, R4, P1 ;  /* 0x000000010307c824 */ /* 0x000fe200008e0604 */
[----:B------:R-:W-:Y:S01]  /*7ed0*/  SHF.R.S32.HI R4, RZ, 0x1f, R36 ;  /* 0x0000001fff047819 */ /* 0x000fe20000011424 */
[C---:B------:R-:W-:Y:S01]  /*7ee0*/  IMAD.SHL.U32 R37, R36.reuse, 0x2, RZ ;  /* 0x0000000224257824 */ /* 0x040fe200078e00ff */
[----:B------:R-:W5:Y:S01]  /*7ef0*/  @!P4 LD.E.64 R30, desc[UR60][R8.64] ;  /* 0x0000003c081ec980 */ /* 0x000f62000c101b00 */
[----:B------:R-:W-:Y:S02]  /*7f00*/  ISETP.GE.AND P1, PT, R15, UR4, PT ;  /* 0x000000040f007c0c */ /* 0x000fe4000bf26270 */
[----:B------:R-:W-:Y:S01]  /*7f10*/  SHF.L.U64.HI R4, R36, 0x1, R4 ;  /* 0x0000000124047819 */ /* 0x000fe20000010204 */
[----:B------:R0:W5:Y:S01]  /*7f20*/  @!P4 LD.E.64 R28, desc[UR60][R6.64] ;  /* 0x0000003c061cc980 */ /* 0x000162000c101b00 */
[----:B------:R-:W-:Y:S01]  /*7f30*/  @!P3 IADD3 R36, P4, R14, R37, RZ ;  /* 0x000000250e24b210 */ /* 0x000fe20007f9e0ff */
[----:B------:R-:W-:Y:S01]  /*7f40*/  IMAD.SHL.U32 R43, R40, 0x2, RZ ;  /* 0x00000002282b7824 */ /* 0x000fe200078e00ff */
[----:B------:R-:W-:-:S02]  /*7f50*/  SHF.R.S32.HI R10, RZ, 0x1f, R40 ;  /* 0x0000001fff0a7819 */ /* 0x000fc40000011428 */
[----:B------:R-:W-:Y:S01]  /*7f60*/  @!P3 IADD3 R38, P5, R0, R37, RZ ;  /* 0x000000250026b210 */ /* 0x000fe20007fbe0ff */
[----:B------:R-:W-:Y:S01]  /*7f70*/  @!P3 IMAD.X R37, R5, 0x1, R4, P4 ;  /* 0x000000010525b824 */ /* 0x000fe200020e0604 */
[----:B------:R-:W-:Y:S02]  /*7f80*/  SHF.L.U64.HI R10, R40, 0x1, R10 ;  /* 0x00000001280a7819 */ /* 0x000fe4000001020a */
[-C--:B------:R-:W-:Y:S01]  /*7f90*/  @!P2 IADD3 R42, P4, R14, R43.reuse, RZ ;  /* 0x0000002b0e2aa210 */ /* 0x080fe20007f9e0ff */
[----:B0-----:R-:W-:Y:S01]  /*7fa0*/  IMAD.SHL.U32 R7, R15, 0x2, RZ ;  /* 0x000000020f077824 */ /* 0x001fe200078e00ff */
[----:B------:R-:W-:Y:S01]  /*7fb0*/  SHF.R.S32.HI R11, RZ, 0x1f, R15 ;  /* 0x0000001fff0b7819 */ /* 0x000fe2000001140f */
[----:B------:R-:W-:Y:S01]  /*7fc0*/  @!P3 IMAD.X R39, R3, 0x1, R4, P5 ;  /* 0x000000010327b824 */ /* 0x000fe200028e0604 */
[C---:B------:R-:W-:Y:S01]  /*7fd0*/  @!P2 IADD3 R40, P5, R0.reuse, R43, RZ ;  /* 0x0000002b0028a210 */ /* 0x040fe20007fbe0ff */
[--C-:B------:R-:W-:Y:S01]  /*7fe0*/  @!P2 IMAD.X R43, R5, 0x1, R10.reuse, P4 ;  /* 0x00000001052ba824 */ /* 0x100fe200020e060a */
        /* <DEDUP_REMOVED lines=33> */
.L_x_12315:
[----:B------:R-:W-:Y:S05]  /*8200*/  BSYNC B1 ;  /* 0x0000000000017941 */ /* 0x000fea0003800000 */
.L_x_12314:
[----:B---3-5:R-:W-:Y:S01]  /*8210*/  IMAD.MOV.U32 R3, RZ, RZ, R35 ;  /* 0x000000ffff037224 */ /* 0x028fe200078e0023 */
[----:B------:R-:W-:Y:S01]  /*8220*/  LOP3.LUT R48, R48, 0xfffffffe, RZ, 0xc0, !PT ;  /* 0xfffffffe30307812 */ /* 0x000fe200078ec0ff */
[----:B----4-:R-:W-:Y:S01]  /*8230*/  IMAD.MOV.U32 R0, RZ, RZ, R34 ;  /* 0x000000ffff007224 */ /* 0x010fe200078e0022 */
[----:B------:R-:W-:Y:S01]  /*8240*/  BSSY B1, `(.L_x_12316) ;  /* 0x0000031000017945 */ /* 0x000fe20003800000 */
[----:B------:R-:W-:Y:S01]  /*8250*/  IMAD.MOV.U32 R4, RZ, RZ, R30 ;  /* 0x000000ffff047224 */ /* 0x000fe200078e001e */
[----:B0-----:R-:W-:Y:S01]  /*8260*/  PRMT R14, R14, 0x5410, R3 ;  /* 0x000054100e0e7816 */ /* 0x001fe20000000003 */
        /* <DEDUP_REMOVED lines=46> */
.L_x_12564:
[----:B------:R-:W-:Y:S05]  /*8550*/  BSYNC B1 ;  /* 0x0000000000017941 */ /* 0x000fea0003800000 */
.L_x_12316:
        /* <DEDUP_REMOVED lines=69> */
.L_x_12320:
[----:B------:R-:W-:Y:S05]  /*89b0*/  BSYNC B1 ;  /* 0x0000000000017941 */ /* 0x000fea0003800000 */
.L_x_12319:
        /* <DEDUP_REMOVED lines=49> */
.L_x_12322:
[----:B------:R-:W-:Y:S05]  /*8cd0*/  BSYNC B1 ;  /* 0x0000000000017941 */ /* 0x000fea0003800000 */
.L_x_12321:
        /* <DEDUP_REMOVED lines=48> */
.L_x_12324:
[----:B------:R-:W-:Y:S05]  /*8fe0*/  BSYNC B1 ;  /* 0x0000000000017941 */ /* 0x000fea0003800000 */
.L_x_12323:
        /* <DEDUP_REMOVED lines=48> */
.L_x_12326:
[----:B------:R-:W-:Y:S05]  /*92f0*/  BSYNC B1 ;  /* 0x0000000000017941 */ /* 0x000fea0003800000 */
.L_x_12325:
        /* <DEDUP_REMOVED lines=48> */
.L_x_12328:
[----:B------:R-:W-:Y:S05]  /*9600*/  BSYNC B1 ;  /* 0x0000000000017941 */ /* 0x000fea0003800000 */
.L_x_12327:
        /* <DEDUP_REMOVED lines=48> */
.L_x_12312:
[----:B------:R-:W3:Y:S01]  /*9910*/  LDL R11, [R1+0x34] ;  /* 0x00003400010b7983 */ /* 0x000ee20000100800 */
[----:B------:R-:W0:Y:S01]  /*9920*/  LDC R17, c[0x0][0x448] ;  /* 0x00011200ff117b82 */ /* 0x000e220000000800 */
[----:B------:R-:W-:Y:S01]  /*9930*/  ULDC.64 UR4, c[0x0][0x3f8] ;  /* 0x0000fe0000047ab9 */ /* 0x000fe20000000a00 */
[----:B------:R-:W-:Y:S01]  /*9940*/  ULDC.64 UR6, c[0x0][0x408] ;  /* 0x0001020000067ab9 */ /* 0x000fe20000000a00 */
[----:B--2---:R-:W3:Y:S01]  /*9950*/  LDL.64 R14, [R1+0x18] ;  /* 0x00001800010e7983 */ /* 0x004ee20000100a00 */
[----:B------:R-:W-:Y:S02]  /*9960*/  IMAD.MOV.U32 R6, RZ, RZ, R16 ;  /* 0x000000ffff067224 */ /* 0x000fe400078e0010 */
[----:B------:R-:W-:Y:S02]  /*9970*/  IMAD.MOV.U32 R7, RZ, RZ, R19 ;  /* 0x000000ffff077224 */ /* 0x000fe400078e0013 */
[----:B------:R-:W-:Y:S02]  /*9980*/  IMAD.MOV.U32 R8, RZ, RZ, R102 ;  /* 0x000000ffff087224 */ /* 0x000fe400078e0066 */
[----:B------:R-:W-:Y:S01]  /*9990*/  IMAD.MOV.U32 R9, RZ, RZ, R25 ;  /* 0x000000ffff097224 */ /* 0x000fe200078e0019 */
[----:B0-----:R-:W-:-:S13]  /*99a0*/  ISETP.NE.AND P0, PT, R17, 0x1, PT ;  /* 0x000000011100780c */ /* 0x001fda0003f05270 */
[----:B------:R-:W0:Y:S08]  /*99b0*/  @P0 LDC R3, c[0x0][0x44c] ;  /* 0x00011300ff030b82 */ /* 0x000e300000000800 */
[----:B------:R-:W2:Y:S01]  /*99c0*/  @P0 LDC R5, c[0x0][0x450] ;  /* 0x00011400ff050b82 */ /* 0x000ea20000000800 */
[----:B0-----:R-:W-:-:S04]  /*99d0*/  @P0 IMAD.HI.U32 R0, R10, R3, RZ ;  /* 0x000000030a000227 */ /* 0x001fc800078e00ff */
[----:B------:R-:W-:Y:S01]  /*99e0*/  IMAD.MOV.U32 R3, RZ, RZ, R10 ;  /* 0x000000ffff037224 */ /* 0x000fe200078e000a */
[----:B--2---:R-:W-:-:S04]  /*99f0*/  @P0 SHF.R.U32.HI R3, RZ, R5, R0 ;  /* 0x00000005ff030219 */ /* 0x004fc80000011600 */
        /* <DEDUP_REMOVED lines=16> */
[----:B---3--:R-:W-:-:S05]  /*9b00*/  IMAD.IADD R11, R14, 0x1, R11 ;  /* 0x000000010e0b7824 */ /* 0x008fca00078e020b */
[----:B------:R-:W-:-:S04]  /*9b10*/  SHF.R.S32.HI R12, RZ, 0x1f, R11 ;  /* 0x0000001fff0c7819 */ /* 0x000fc8000001140b */
[----:B------:R-:W-:-:S04]  /*9b20*/  LEA.HI R12, R12, R11, RZ, 0x3 ;  /* 0x0000000b0c0c7211 */ /* 0x000fc800078f18ff */
        /* <DEDUP_REMOVED lines=8> */
.L_x_12570:
[----:B------:R-:W3:Y:S04]  /*9bb0*/  LDL R0, [R1+0x50] ;  /* 0x0000500001007983 */ /* 0x000ee80000100800 */
[----:B------:R-:W5:Y:S01]  /*9bc0*/  LDL R45, [R1+0x74] ;  /* 0x00007400012d7983 */ /* 0x000f620000100800 */
[----:B------:R-:W-:Y:S01]  /*9bd0*/  BSSY B1, `(.L_x_12330) ;  /* 0x0000038000017945 */ /* 0x000fe20003800000 */
[----:B----4-:R-:W-:Y:S01]  /*9be0*/  IMAD.MOV.U32 R42, RZ, RZ, R14 ;  /* 0x000000ffff2a7224 */ /* 0x010fe200078e000e */
[----:B------:R-:W-:Y:S01]  /*9bf0*/  CS2R R6, SRZ ;  /* 0x0000000000067805 */ /* 0x000fe2000001ff00 */
[----:B--2---:R-:W-:Y:S01]  /*9c00*/  IMAD.MOV.U32 R43, RZ, RZ, R5 ;  /* 0x000000ffff2b7224 */ /* 0x004fe200078e0005 */
        /* <DEDUP_REMOVED lines=9> */
[----:B---3--:R-:W-:-:S04]  /*9ca0*/  IMAD R17, R0, R17, RZ ;  /* 0x0000001100117224 */ /* 0x008fc800078e02ff */
[----:B------:R-:W-:Y:S01]  /*9cb0*/  IMAD R105, R105, -0xc0, R17 ;  /* 0xffffff4069697824 */ /* 0x000fe200078e0211 */
[----:B------:R-:W-:Y:S02]  /*9cc0*/  ISETP.GE.AND P1, PT, R10, R17, PT ;  /* 0x000000110a00720c */ /* 0x000fe40003f26270 */
[----:B------:R-:W-:Y:S02]  /*9cd0*/  CS2R R10, SRZ ;  /* 0x00000000000a7805 */ /* 0x000fe4000001ff00 */
[----:B-----5:R-:W-:Y:S02]  /*9ce0*/  LEA.HI R0, R45, R45, RZ, 0x1 ;  /* 0x0000002d2d007211 */ /* 0x020fe400078f08ff */
[----:B------:R-:W-:Y:S02]  /*9cf0*/  CS2R R16, SRZ ;  /* 0x0000000000107805 */ /* 0x000fe4000001ff00 */
[----:B------:R-:W-:-:S04]  /*9d00*/  VIMNMX R105, R105, 0xc0, PT ;  /* 0x000000c069697848 */ /* 0x000fc80003fe0100 */
[----:B------:R-:W-:Y:S01]  /*9d10*/  ISETP.GE.AND P0, PT, R156, R105, PT ;  /* 0x000000699c00720c */ /* 0x000fe20003f06270 */
[----:B------:R-:W-:-:S12]  /*9d20*/  @P1 BRA `(.L_x_12331) ;  /* 0x0000000000881947 */ /* 0x000fd80003800000 */
[----:B------:R-:W2:Y:S01]  /*9d30*/  LDL.64 R46, [R1+0x8] ;  /* 0x00000800012e7983 */ /* 0x000ea20000100a00 */
[----:B------:R-:W-:-:S03]  /*9d40*/  ULDC UR4, c[0x0][0x3f4] ;  /* 0x0000fd0000047ab9 */ /* 0x000fc60000000800 */
[----:B------:R-:W3:Y:S01]  /*9d50*/  LDL R21, [R1+0x78] ;  /* 0x0000780001157983 */ /* 0x000ee20000100800 */
        /* <DEDUP_REMOVED lines=10> */
[C---:B--2---:R-:W-:Y:S02]  /*9e00*/  VIADD R3, R46.reuse, 0x10 ;  /* 0x000000102e037836 */ /* 0x044fe40000000000 */
[C---:B------:R-:W-:Y:S01]  /*9e10*/  VIADD R4, R46.reuse, 0x20 ;  /* 0x000000202e047836 */ /* 0x040fe20000000000 */
[----:B------:R-:W-:-:S02]  /*9e20*/  ISETP.GE.AND P1, PT, R46, UR4, PT ;  /* 0x000000042e007c0c */ /* 0x000fc4000bf26270 */
[----:B------:R-:W-:Y:S02]  /*9e30*/  ISETP.GE.AND P2, PT, R3, UR4, PT ;  /* 0x0000000403007c0c */ /* 0x000fe4000bf46270 */
[----:B------:R-:W-:Y:S02]  /*9e40*/  ISETP.GE.AND P3, PT, R4, UR4, PT ;  /* 0x0000000404007c0c */ /* 0x000fe4000bf66270 */
[----:B------:R-:W-:-:S07]  /*9e50*/  CS2R R4, SRZ ;  /* 0x0000000000047805 */ /* 0x000fce000001ff00 */
[----:B------:R-:W-:-:S04]  /*9e60*/  @!P1 IMAD.WIDE R12, R46, 0x2, R32 ;  /* 0x000000022e0c9825 */ /* 0x000fc800078e0220 */
[----:B------:R-:W-:Y:S01]  /*9e70*/  @!P2 IMAD.SHL.U32 R37, R20, 0x8, RZ ;  /* 0x000000081425a824 */ /* 0x000fe200078e00ff */
[----:B------:R0:W5:Y:S01]  /*9e80*/  @!P1 LD.E.128 R16, desc[UR60][R12.64] ;  /* 0x0000003c0c109980 */ /* 0x000162000c101d00 */
[----:B---3--:R-:W-:Y:S02]  /*9e90*/  @!P3 IMAD.SHL.U32 R41, R21, 0x8, RZ ;  /* 0x000000081529b824 */ /* 0x008fe400078e00ff */
[----:B------:R-:W-:-:S04]  /*9ea0*/  @!P2 IMAD.WIDE R34, R37, 0x2, R32 ;  /* 0x000000022522a825 */ /* 0x000fc800078e0220 */
[----:B------:R-:W-:Y:S01]  /*9eb0*/  @!P3 IMAD.WIDE R38, R41, 0x2, R32 ;  /* 0x000000022926b825 */ /* 0x000fe200078e0220 */
[----:B------:R1:W5:Y:S01]  /*9ec0*/  @!P2 LD.E.128 R24, desc[UR60][R34.64] ;  /* 0x0000003c2218a980 */ /* 0x000362000c101d00 */
[----:B0-----:R-:W-:Y:S02]  /*9ed0*/  CS2R R12, SRZ ;  /* 0x00000000000c7805 */ /* 0x001fe4000001ff00 */
[--C-:B------:R-:W-:Y:S01]  /*9ee0*/  @!P2 IMAD.WIDE R36, R37, 0x2, R42.reuse ;  /* 0x000000022524a825 */ /* 0x100fe200078e022a */
[----:B------:R1:W5:Y:S03]  /*9ef0*/  @!P3 LD.E.128 R28, desc[UR60][R38.64] ;  /* 0x0000003c261cb980 */ /* 0x000366000c101d00 */
[--C-:B------:R-:W-:Y:S01]  /*9f00*/  @!P3 IMAD.WIDE R40, R41, 0x2, R42.reuse ;  /* 0x000000022928b825 */ /* 0x100fe200078e022a */
[----:B------:R1:W5:Y:S03]  /*9f10*/  @!P2 LD.E.128 R8, desc[UR60][R36.64] ;  /* 0x0000003c2408a980 */ /* 0x000366000c101d00 */
[----:B------:R-:W-:Y:S01]  /*9f20*/  @!P1 IMAD.WIDE R32, R46, 0x2, R42 ;  /* 0x000000022e209825 */ /* 0x000fe200078e022a */
[----:B------:R1:W5:Y:S04]  /*9f30*/  @!P3 LD.E.128 R12, desc[UR60][R40.64] ;  /* 0x0000003c280cb980 */ /* 0x000368000c101d00 */
[----:B------:R1:W5:Y:S02]  /*9f40*/  @!P1 LD.E.128 R4, desc[UR60][R32.64] ;  /* 0x0000003c20049980 */ /* 0x000364000c101d00 */
.L_x_12331:
[----:B------:R-:W-:Y:S05]  /*9f50*/  BSYNC B1 ;  /* 0x0000000000017941 */ /* 0x000fea0003800000 */
.L_x_12330:
[----:B------:R-:W-:Y:S01]  /*9f60*/  LOP3.LUT R0, R0, 0xfffffffe, RZ, 0xc0, !PT ;  /* 0xfffffffe00007812 */ /* 0x000fe200078ec0ff */
[----:B-----5:R-:W-:Y:S01]  /*9f70*/  IMAD.MOV.U32 R3, RZ, RZ, R4 ;  /* 0x000000ffff037224 */ /* 0x020fe200078e0004 */
[----:B------:R-:W-:Y:S01]  /*9f80*/  BSSY B1, `(.L_x_12332) ;  /* 0x0000032000017945 */ /* 0x000fe20003800000 */
[----:B------:R-:W-:Y:S02]  /*9f90*/  IMAD.MOV.U32 R21, RZ, RZ, R5 ;  /* 0x000000ffff157224 */ /* 0x000fe400078e0005 */
[----:B------:R-:W-:Y:S02]  /*9fa0*/  IMAD.IADD R0, R45, 0x1, -R0 ;  /* 0x000000012d007824 */ /* 0x000fe400078e0a00 */
[----:B-1----:R-:W-:Y:S01]  /*9fb0*/  IMAD.MOV.U32 R32, RZ, RZ, R6 ;  /* 0x000000ffff207224 */ /* 0x002fe200078e0006 */
        /* <DEDUP_REMOVED lines=46> */
.L_x_12571:
[----:B------:R-:W-:Y:S05]  /*a2a0*/  BSYNC B1 ;  /* 0x0000000000017941 */ /* 0x000fea0003800000 */
.L_x_12332:
[----:B------:R-:W-:Y:S02]  /*a2b0*/  PRMT R45, R0, 0x7610, R45 ;  /* 0x00007610002d7816 */ /* 0x000fe4000000002d */
[----:B------:R-:W-:Y:S01]  /*a2c0*/  PRMT R46, R32, 0x7610, R46 ;  /* 0x00007610202e7816 */ /* 0x000fe2000000002e */
[----:B------:R-:W-:Y:S06]  /*a2d0*/  @P0 BRA `(.L_x_12318) ;  /* 0x0000001400300947 */ /* 0x000fec0003800000 */
[----:B------:R-:W2:Y:S01]  /*a2e0*/  LDL.64 R34, [R1+0x8] ;  /* 0x0000080001227983 */ /* 0x000ea20000100a00 */
[----:B0-----:R-:W2:Y:S03]  /*a2f0*/  LDC R3, c[0x0][0x3f4] ;  /* 0x0000fd00ff037b82 */ /* 0x001ea60000000800 */
[----:B------:R0:W5:Y:S04]  /*a300*/  LDL R71, [R1+0x14] ;  /* 0x0000140001477983 */ /* 0x0001680000100800 */
[----:B------:R0:W5:Y:S04]  /*a310*/  LDL R69, [R1+0x24] ;  /* 0x0000240001457983 */ /* 0x0001680000100800 */
[----:B------:R0:W5:Y:S01]  /*a320*/  LDL R67, [R1+0x20] ;  /* 0x0000200001437983 */ /* 0x0001620000100800 */
[----:B------:R-:W-:Y:S01]  /*a330*/  BSSY B1, `(.L_x_12334) ;  /* 0x0000073000017945 */ /* 0x000fe20003800000 */
[C---:B--2---:R-:W-:Y:S01]  /*a340*/  ISETP.GE.AND P0, PT, R34.reuse, R3, PT ;  /* 0x000000032200720c */ /* 0x044fe20003f06270 */
[----:B------:R-:W-:-:S02]  /*a350*/  VIADD R0, R34, 0x10 ;  /* 0x0000001022007836 */ /* 0x000fc40000000000 */
[----:B------:R-:W-:-:S03]  /*a360*/  VIADD R32, R34, 0x20 ;  /* 0x0000002022207836 */ /* 0x000fc60000000000 */
[-C--:B------:R-:W-:Y:S02]  /*a370*/  ISETP.GE.AND P1, PT, R0, R3.reuse, PT ;  /* 0x000000030000720c */ /* 0x080fe40003f26270 */
[----:B------:R-:W-:-:S05]  /*a380*/  ISETP.GE.AND P2, PT, R32, R3, PT ;  /* 0x000000032000720c */ /* 0x000fca0003f46270 */
[----:B0-----:R-:W-:Y:S08]  /*a390*/  @P0 BRA `(.L_x_12335) ;  /* 0x0000000400b00947 */ /* 0x001ff00003800000 */
        /* <DEDUP_REMOVED lines=19> */
[----:B------:R-:W-:Y:S02]  /*a4d0*/  SHF.R.U64 R16, R18, 0x10, R19 ;  /* 0x0000001012107819 */ /* 0x000fe40000001213 */
[----:B------:R-:W-:Y:S02]  /*a4e0*/  PRMT R60, R21, 0x5432, R60 ;  /* 0x00005432153c7816 */ /* 0x000fe4000000003c */
[----:B------:R-:W-:Y:S02]  /*a4f0*/  SHF.R.U32.HI R61, RZ, 0x10, R5 ;  /* 0x00000010ff3d7819 */ /* 0x000fe40000011605 */
[----:B------:R-:W-:-:S02]  /*a500*/  SHF.R.U64 R63, R6, 0x10, R7 ;  /* 0x00000010063f7819 */ /* 0x000fc40000001207 */
[----:B------:R-:W-:Y:S02]  /*a510*/  SHF.R.U32.HI R65, RZ, 0x10, R7 ;  /* 0x00000010ff417819 */ /* 0x000fe40000011607 */
[----:B------:R-:W-:Y:S02]  /*a520*/  PRMT R6, R40, 0x5432, R16 ;  /* 0x0000543228067816 */ /* 0x000fe40000000010 */
[----:B------:R-:W-:Y:S02]  /*a530*/  SHF.R.U32.HI R59, RZ, 0x10, R17 ;  /* 0x00000010ff3b7819 */ /* 0x000fe40000011611 */
[----:B------:R-:W-:Y:S01]  /*a540*/  PRMT R57, R62, 0x5410, R57 ;  /* 0x000054103e397816 */ /* 0x000fe20000000039 */
[----:B------:R-:W-:Y:S01]  /*a550*/  IMAD.U32 R62, R60, 0x10000, RZ ;  /* 0x000100003c3e7824 */ /* 0x000fe200078e00ff */
[----:B------:R-:W-:Y:S02]  /*a560*/  PRMT R61, R55, 0x5410, R61 ;  /* 0x00005410373d7816 */ /* 0x000fe4000000003d */
[----:B------:R-:W-:Y:S01]  /*a570*/  PRMT R65, R58, 0x5410, R65 ;  /* 0x000054103a417816 */ /* 0x000fe20000000041 */
[----:B------:R-:W-:Y:S01]  /*a580*/  IMAD.U32 R58, R57, 0x10000, RZ ;  /* 0x00010000393a7824 */ /* 0x000fe200078e00ff */
[----:B------:R-:W-:Y:S01]  /*a590*/  PRMT R59, R64, 0x5410, R59 ;  /* 0x00005410403b7816 */ /* 0x000fe2000000003b */
[----:B------:R-:W-:Y:S01]  /*a5a0*/  IMAD.U32 R64, R61, 0x10000, RZ ;  /* 0x000100003d407824 */ /* 0x000fe200078e00ff */
[----:B------:R-:W-:-:S02]  /*a5b0*/  SHF.R.U32.HI R18, RZ, 0x10, R19 ;  /* 0x00000010ff127819 */ /* 0x000fc40000011613 */
[----:B------:R-:W-:Y:S02]  /*a5c0*/  PRMT R63, R56, 0x5410, R63 ;  /* 0x00005410383f7816 */ /* 0x000fe4000000003f */
[----:B------:R-:W-:Y:S01]  /*a5d0*/  PRMT R5, R41, 0x5432, R18 ;  /* 0x0000543229057816 */ /* 0x000fe20000000012 */
[----:B0-----:R-:W-:Y:S02]  /*a5e0*/  IMAD.U32 R55, R37, 0x10000, RZ ;  /* 0x0001000025377824 */ /* 0x001fe400078e00ff */
[----:B------:R-:W-:Y:S02]  /*a5f0*/  IMAD.U32 R56, R39, 0x10000, RZ ;  /* 0x0001000027387824 */ /* 0x000fe400078e00ff */
[----:B------:R-:W-:Y:S01]  /*a600*/  FMUL.FTZ R70, R55, R64 ;  /* 0x0000004037467220 */ /* 0x000fe20000410000 */
[----:B------:R-:W-:Y:S02]  /*a610*/  LOP3.LUT R60, R60, 0xffff0000, RZ, 0xc0, !PT ;  /* 0xffff00003c3c7812 */ /* 0x000fe400078ec0ff */
[----:B------:R-:W-:-:S02]  /*a620*/  LOP3.LUT R57, R57, 0xffff0000, RZ, 0xc0, !PT ;  /* 0xffff000039397812 */ /* 0x000fc400078ec0ff */
[----:B------:R-:W-:Y:S02]  /*a630*/  LOP3.LUT R39, R39, 0xffff0000, RZ, 0xc0, !PT ;  /* 0xffff000027277812 */ /* 0x000fe400078ec0ff */
[----:B------:R-:W-:Y:S01]  /*a640*/  LOP3.LUT R61, R61, 0xffff0000, RZ, 0xc0, !PT ;  /* 0xffff00003d3d7812 */ /* 0x000fe200078ec0ff */
[----:B--2---:R-:W0:Y:S02]  /*a650*/  LDS.128 R32, [R72] ;  /* 0x0000000048207984 */ /* 0x004e240000000c00 */
[C---:B0-----:R-:W-:Y:S01]  /*a660*/  IMAD.U32 R7, R32.reuse, 0x10000, RZ ;  /* 0x0001000020077824 */ /* 0x041fe200078e00ff */
[----:B------:R-:W-:Y:S01]  /*a670*/  LOP3.LUT R16, R32, 0xffff0000, RZ, 0xc0, !PT ;  /* 0xffff000020107812 */ /* 0x000fe200078ec0ff */
[C---:B------:R-:W-:Y:S01]  /*a680*/  IMAD.U32 R17, R33.reuse, 0x10000, RZ ;  /* 0x0001000021117824 */ /* 0x040fe200078e00ff */
[----:B------:R-:W-:Y:S01]  /*a690*/  LOP3.LUT R32, R33, 0xffff0000, RZ, 0xc0, !PT ;  /* 0xffff000021207812 */ /* 0x000fe200078ec0ff */
[----:B------:R-:W-:-:S04]  /*a6a0*/  IMAD.U32 R33, R36, 0x10000, RZ ;  /* 0x0001000024217824 */ /* 0x000fc800078e00ff */
[C---:B------:R-:W-:Y:S01]  /*a6b0*/  FMUL.FTZ R66, R33.reuse, R62 ;  /* 0x0000003e21427220 */ /* 0x040fe20000410000 */
[-C--:B------:R-:W-:Y:S01]  /*a6c0*/  FMUL.FTZ R68, R33, R58.reuse ;  /* 0x0000003a21447220 */ /* 0x080fe20000410000 */
[----:B------:R-:W-:Y:S02]  /*a6d0*/  IMAD.U32 R33, R65, 0x10000, RZ ;  /* 0x0001000041217824 */ /* 0x000fe400078e00ff */
[----:B------:R-:W-:Y:S01]  /*a6e0*/  FFMA.FTZ R66, R7, R58, -R66 ;  /* 0x0000003a07427223 */ /* 0x000fe20000010842 */
[----:B------:R-:W-:Y:S01]  /*a6f0*/  IMAD.U32 R58, R59, 0x10000, RZ ;  /* 0x000100003b3a7824 */ /* 0x000fe200078e00ff */
[C---:B------:R-:W-:Y:S01]  /*a700*/  LOP3.LUT R4, R34.reuse, 0xffff0000, RZ, 0xc0, !PT ;  /* 0xffff000022047812 */ /* 0x040fe200078ec0ff */
[----:B------:R-:W-:Y:S02]  /*a710*/  IMAD.U32 R18, R34, 0x10000, RZ ;  /* 0x0001000022127824 */ /* 0x000fe400078e00ff */
[----:B------:R-:W-:Y:S01]  /*a720*/  FFMA.FTZ R68, R7, R62, R68 ;  /* 0x0000003e07447223 */ /* 0x000fe20000010044 */
[C---:B------:R-:W-:Y:S01]  /*a730*/  IMAD.U32 R19, R35.reuse, 0x10000, RZ ;  /* 0x0001000023137824 */ /* 0x040fe200078e00ff */
[----:B------:R-:W-:Y:S01]  /*a740*/  LOP3.LUT R34, R35, 0xffff0000, RZ, 0xc0, !PT ;  /* 0xffff000023227812 */ /* 0x000fe200078ec0ff */
[-C--:B------:R-:W-:Y:S01]  /*a750*/  FMUL.FTZ R62, R55, R58.reuse ;  /* 0x0000003a373e7220 */ /* 0x080fe20000410000 */
[----:B------:R-:W-:Y:S01]  /*a760*/  FFMA.FTZ R70, R17, R58, -R70 ;  /* 0x0000003a11467223 */ /* 0x000fe20000010846 */
[----:B------:R-:W-:Y:S01]  /*a770*/  LOP3.LUT R35, R36, 0xffff0000, RZ, 0xc0, !PT ;  /* 0xffff000024237812 */ /* 0x000fe200078ec0ff */
[----:B------:R-:W-:-:S02]  /*a780*/  IMAD.U32 R7, R5, 0x10000, RZ ;  /* 0x0001000005077824 */ /* 0x000fc400078e00ff */
[C---:B------:R-:W-:Y:S01]  /*a790*/  FMUL.FTZ R58, R56.reuse, R33 ;  /* 0x00000021383a7220 */ /* 0x040fe20000410000 */
[----:B------:R-:W-:Y:S01]  /*a7a0*/  LOP3.LUT R36, R37, 0xffff0000, RZ, 0xc0, !PT ;  /* 0xffff000025247812 */ /* 0x000fe200078ec0ff */
[-C--:B------:R-:W-:Y:S02]  /*a7b0*/  FMUL.FTZ R56, R56, R7.reuse ;  /* 0x0000000738387220 */ /* 0x080fe40000410000 */
[----:B------:R-:W-:Y:S01]  /*a7c0*/  FFMA.FTZ R58, R19, R7, -R58 ;  /* 0x00000007133a7223 */ /* 0x000fe2000001083a */
[----:B------:R-:W-:Y:S01]  /*a7d0*/  FMUL.FTZ R7, R35, R60 ;  /* 0x0000003c23077220 */ /* 0x000fe20000410000 */
[----:B------:R-:W-:Y:S01]  /*a7e0*/  FFMA.FTZ R62, R17, R64, R62 ;  /* 0x00000040113e7223 */ /* 0x000fe2000001003e */
[----:B------:R-:W-:Y:S02]  /*a7f0*/  IMAD.U32 R37, R38, 0x10000, RZ ;  /* 0x0001000026257824 */ /* 0x000fe400078e00ff */
[----:B------:R-:W-:Y:S01]  /*a800*/  FMUL.FTZ R35, R35, R57 ;  /* 0x0000003923237220 */ /* 0x000fe20000410000 */
[----:B------:R-:W-:-:S02]  /*a810*/  IMAD.U32 R17, R63, 0x10000, RZ ;  /* 0x000100003f117824 */ /* 0x000fc400078e00ff */
[----:B------:R-:W-:Y:S01]  /*a820*/  FFMA.FTZ R57, R16, R57, -R7 ;  /* 0x0000003910397223 */ /* 0x000fe20000010807 */
[----:B------:R-:W-:Y:S01]  /*a830*/  FFMA.FTZ R56, R19, R33, R56 ;  /* 0x0000002113387223 */ /* 0x000fe20000010038 */
[----:B------:R-:W-:Y:S02]  /*a840*/  IMAD.U32 R7, R6, 0x10000, RZ ;  /* 0x0001000006077824 */ /* 0x000fe400078e00ff */
[C---:B------:R-:W-:Y:S01]  /*a850*/  FMUL.FTZ R33, R37.reuse, R17 ;  /* 0x0000001125217220 */ /* 0x040fe20000410000 */
[----:B------:R-:W-:Y:S01]  /*a860*/  LOP3.LUT R38, R38, 0xffff0000, RZ, 0xc0, !PT ;  /* 0xffff000026267812 */ /* 0x000fe200078ec0ff */
[-C--:B------:R-:W-:Y:S01]  /*a870*/  FMUL.FTZ R37, R37, R7.reuse ;  /* 0x0000000725257220 */ /* 0x080fe20000410000 */
[----:B------:R-:W-:Y:S01]  /*a880*/  LOP3.LUT R63, R63, 0xffff0000, RZ, 0xc0, !PT ;  /* 0xffff00003f3f7812 */ /* 0x000fe200078ec0ff */
[----:B------:R-:W-:Y:S01]  /*a890*/  FFMA.FTZ R33, R18, R7, -R33 ;  /* 0x0000000712217223 */ /* 0x000fe20000010821 */
[----:B------:R-:W-:Y:S02]  /*a8a0*/  LOP3.LUT R65, R65, 0xffff0000, RZ, 0xc0, !PT ;  /* 0xffff000041417812 */ /* 0x000fe400078ec0ff */
[----:B------:R-:W-:-:S02]  /*a8b0*/  LOP3.LUT R59, R59, 0xffff0000, RZ, 0xc0, !PT ;  /* 0xffff00003b3b7812 */ /* 0x000fc400078ec0ff */
[----:B------:R-:W-:Y:S02]  /*a8c0*/  LOP3.LUT R7, R6, 0xffff0000, RZ, 0xc0, !PT ;  /* 0xffff000006077812 */ /* 0x000fe400078ec0ff */
[----:B------:R-:W-:Y:S01]  /*a8d0*/  LOP3.LUT R5, R5, 0xffff0000, RZ, 0xc0, !PT ;  /* 0xffff000005057812 */ /* 0x000fe200078ec0ff */
[----:B------:R-:W-:Y:S01]  /*a8e0*/  FFMA.FTZ R18, R18, R17, R37 ;  /* 0x0000001112127223 */ /* 0x000fe20000010025 */
[----:B------:R-:W-:Y:S01]  /*a8f0*/  FMUL.FTZ R17, R38, R63 ;  /* 0x0000003f26117220 */ /* 0x000fe20000410000 */
[----:B------:R-:W-:Y:S01]  /*a900*/  FMUL.FTZ R19, R36, R61 ;  /* 0x0000003d24137220 */ /* 0x000fe20000410000 */
[----:B------:R-:W-:Y:S01]  /*a910*/  FFMA.FTZ R35, R16, R60, R35 ;  /* 0x0000003c10237223 */ /* 0x000fe20000010023 */
[C---:B------:R-:W-:Y:S01]  /*a920*/  FMUL.FTZ R37, R39.reuse, R65 ;  /* 0x0000004127257220 */ /* 0x040fe20000410000 */
[----:B------:R-:W-:Y:S01]  /*a930*/  FMUL.FTZ R36, R36, R59 ;  /* 0x0000003b24247220 */ /* 0x000fe20000410000 */
[----:B------:R-:W-:Y:S01]  /*a940*/  FMUL.FTZ R38, R38, R7 ;  /* 0x0000000726267220 */ /* 0x000fe20000410000 */
        /* <DEDUP_REMOVED lines=17> */
.L_x_12335:
[----:B------:R-:W-:Y:S05]  /*aa60*/  BSYNC B1 ;  /* 0x0000000000017941 */ /* 0x000fea0003800000 */
.L_x_12334:
[----:B------:R-:W-:Y:S04]  /*aa70*/  BSSY B1, `(.L_x_12336) ;  /* 0x0000069000017945 */ /* 0x000fe80003800000 */
[----:B------:R-:W-:Y:S05]  /*aa80*/  @P1 BRA `(.L_x_12337) ;  /* 0x00000004009c1947 */ /* 0x000fea0003800000 */
[----:B------:R-:W2:Y:S01]  /*aa90*/  LDL R38, [R1+0x80] ;  /* 0x0000800001267983 */ /* 0x000ea20000100800 */
[----:B------:R-:W-:Y:S02]  /*aaa0*/  LEA.HI R20, R3, R20, RZ, 0x1d ;  /* 0x0000001403147211 */ /* 0x000fe400078fe8ff */
[--C-:B------:R-:W-:Y:S02]  /*aab0*/  SHF.R.U64 R32, R24, 0x10, R25.reuse ;  /* 0x0000001018207819 */ /* 0x100fe40000001219 */
[----:B0-----:R-:W-:Y:S02]  /*aac0*/  SHF.R.S32.HI R5, RZ, 0x1f, R20 ;  /* 0x0000001fff057819 */ /* 0x001fe40000011414 */
[----:B------:R-:W-:Y:S02]  /*aad0*/  SHF.R.U32.HI R33, RZ, 0x10, R25 ;  /* 0x00000010ff217819 */ /* 0x000fe40000011619 */
[----:B------:R-:W-:Y:S01]  /*aae0*/  LEA.HI R5, R5, R20, RZ, 0x2 ;  /* 0x0000001405057211 */ /* 0x000fe200078f10ff */
[----:B------:R-:W-:Y:S01]  /*aaf0*/  IMAD.SHL.U32 R20, R20, 0x8, RZ ;  /* 0x0000000814147824 */ /* 0x000fe200078e00ff */
[----:B------:R-:W-:-:S02]  /*ab00*/  SHF.R.U64 R25, R8, 0x10, R9 ;  /* 0x0000001008197819 */ /* 0x000fc40000001209 */
[----:B------:R-:W-:Y:S02]  /*ab10*/  SHF.R.S32.HI R5, RZ, 0x2, R5 ;  /* 0x00000002ff057819 */ /* 0x000fe40000011405 */
[----:B-----5:R-:W-:Y:S02]  /*ab20*/  LOP3.LUT R20, R71, 0x18, R20, 0xf8, !PT ;  /* 0x0000001847147812 */ /* 0x020fe400078ef814 */
[----:B------:R-:W-:Y:S01]  /*ab30*/  SHF.R.U64 R24, R26, 0x10, R27 ;  /* 0x000000101a187819 */ /* 0x000fe2000000121b */
[----:B------:R-:W-:Y:S01]  /*ab40*/  IMAD R5, R5, 0x1800, R69 ;  /* 0x0000180005057824 */ /* 0x000fe200078e0245 */
[----:B------:R-:W-:Y:S02]  /*ab50*/  LOP3.LUT R20, R20, R67, RZ, 0x3c, !PT ;  /* 0x0000004314147212 */ /* 0x000fe400078e3cff */
[----:B------:R-:W-:Y:S02]  /*ab60*/  SHF.R.U32.HI R27, RZ, 0x10, R27 ;  /* 0x00000010ff1b7819 */ /* 0x000fe4000001161b */
[----:B------:R-:W-:Y:S01]  /*ab70*/  PRMT R47, R47, 0x5410, R32 ;  /* 0x000054102f2f7816 */ /* 0x000fe20000000020 */
[----:B------:R-:W-:Y:S01]  /*ab80*/  IMAD.IADD R17, R5, 0x1, R20 ;  /* 0x0000000105117824 */ /* 0x000fe200078e0214 */
[----:B------:R-:W-:-:S02]  /*ab90*/  SHF.R.U32.HI R20, RZ, 0x10, R9 ;  /* 0x00000010ff147819 */ /* 0x000fc40000011609 */
[----:B------:R-:W-:Y:S01]  /*aba0*/  PRMT R52, R52, 0x5410, R25 ;  /* 0x0000541034347816 */ /* 0x000fe20000000019 */
[----:B------:R-:W-:Y:S01]  /*abb0*/  IMAD R0, R17, 0x2, R22 ;  /* 0x0000000211007824 */ /* 0x000fe200078e0216 */
[----:B------:R-:W-:Y:S02]  /*abc0*/  SHF.R.U64 R8, R10, 0x10, R11 ;  /* 0x000000100a087819 */ /* 0x000fe4000000120b */
[----:B------:R-:W-:Y:S01]  /*abd0*/  PRMT R54, R54, 0x5410, R33 ;  /* 0x0000541036367816 */ /* 0x000fe20000000021 */
[----:B------:R-:W-:Y:S01]  /*abe0*/  IMAD.U32 R33, R52, 0x10000, RZ ;  /* 0x0001000034217824 */ /* 0x000fe200078e00ff */
[----:B------:R-:W0:Y:S01]  /*abf0*/  LDS.128 R16, [R0+0xda00] ;  /* 0x00da000000107984 */ /* 0x000e220000000c00 */
[----:B------:R-:W-:Y:S01]  /*ac00*/  PRMT R48, R48, 0x5410, R27 ;  /* 0x0000541030307816 */ /* 0x000fe2000000001b */
[----:B------:R-:W-:Y:S01]  /*ac10*/  IMAD.U32 R27, R47, 0x10000, RZ ;  /* 0x000100002f1b7824 */ /* 0x000fe200078e00ff */
[----:B------:R-:W-:Y:S02]  /*ac20*/  PRMT R49, R49, 0x5410, R20 ;  /* 0x0000541031317816 */ /* 0x000fe40000000014 */
[----:B------:R-:W-:-:S02]  /*ac30*/  SHF.R.U32.HI R11, RZ, 0x10, R11 ;  /* 0x00000010ff0b7819 */ /* 0x000fc4000001160b */
[----:B------:R-:W-:Y:S01]  /*ac40*/  PRMT R53, R53, 0x5410, R24 ;  /* 0x0000541035357816 */ /* 0x000fe20000000018 */
[----:B------:R-:W-:Y:S01]  /*ac50*/  IMAD.U32 R32, R49, 0x10000, RZ ;  /* 0x0001000031207824 */ /* 0x000fe200078e00ff */
[----:B------:R-:W-:Y:S02]  /*ac60*/  PRMT R51, R51, 0x5410, R8 ;  /* 0x0000541033337816 */ /* 0x000fe40000000008 */
[----:B------:R-:W-:Y:S02]  /*ac70*/  PRMT R50, R50, 0x5410, R11 ;  /* 0x0000541032327816 */ /* 0x000fe4000000000b */
[----:B------:R-:W-:-:S03]  /*ac80*/  LOP3.LUT R47, R47, 0xffff0000, RZ, 0xc0, !PT ;  /* 0xffff00002f2f7812 */ /* 0x000fc600078ec0ff */
        /* <DEDUP_REMOVED lines=8> */
[----:B------:R-:W-:Y:S02]  /*ad10*/  IMAD.U32 R20, R54, 0x10000, RZ ;  /* 0x0001000036147824 */ /* 0x000fe400078e00ff */
[----:B------:R-:W-:Y:S01]  /*ad20*/  FMUL.FTZ R36, R24, R32 ;  /* 0x0000002018247220 */ /* 0x000fe20000410000 */
[----:B------:R-:W-:Y:S01]  /*ad30*/  IMAD.U32 R26, R19, 0x10000, RZ ;  /* 0x00010000131a7824 */ /* 0x000fe200078e00ff */
[----:B------:R-:W-:Y:S01]  /*ad40*/  LOP3.LUT R54, R54, 0xffff0000, RZ, 0xc0, !PT ;  /* 0xffff000036367812 */ /* 0x000fe200078ec0ff */
[----:B------:R-:W-:Y:S01]  /*ad50*/  FMUL.FTZ R24, R24, R20 ;  /* 0x0000001418187220 */ /* 0x000fe20000410000 */
[C---:B------:R-:W-:Y:S01]  /*ad60*/  IMAD.U32 R25, R18.reuse, 0x10000, RZ ;  /* 0x0001000012197824 */ /* 0x040fe200078e00ff */
[----:B------:R-:W-:-:S02]  /*ad70*/  LOP3.LUT R18, R18, 0xffff0000, RZ, 0xc0, !PT ;  /* 0xffff000012127812 */ /* 0x000fc400078ec0ff */
        /* <DEDUP_REMOVED lines=8> */
[----:B------:R-:W-:Y:S01]  /*ae00*/  IMAD.U32 R8, R48, 0x10000, RZ ;  /* 0x0001000030087824 */ /* 0x000fe200078e00ff */
[----:B------:R-:W-:Y:S01]  /*ae10*/  LOP3.LUT R27, R52, 0xffff0000, RZ, 0xc0, !PT ;  /* 0xffff0000341b7812 */ /* 0x000fe200078ec0ff */
[----:B------:R-:W-:Y:S01]  /*ae20*/  FFMA.FTZ R36, R9, R20, -R36 ;  /* 0x0000001409247223 */ /* 0x000fe20000010824 */
[----:B------:R-:W-:-:S02]  /*ae30*/  IMAD.U32 R11, R7, 0x10000, RZ ;  /* 0x00010000070b7824 */ /* 0x000fc400078e00ff */
[C---:B------:R-:W-:Y:S01]  /*ae40*/  FMUL.FTZ R20, R26.reuse, R34 ;  /* 0x000000221a147220 */ /* 0x040fe20000410000 */
[----:B------:R-:W-:Y:S01]  /*ae50*/  FMUL.FTZ R39, R26, R8 ;  /* 0x000000081a277220 */ /* 0x000fe20000410000 */
[----:B------:R-:W-:Y:S01]  /*ae60*/  FFMA.FTZ R32, R9, R32, R24 ;  /* 0x0000002009207223 */ /* 0x000fe20000010018 */
[C---:B------:R-:W-:Y:S01]  /*ae70*/  FMUL.FTZ R9, R16.reuse, R27 ;  /* 0x0000001b10097220 */ /* 0x040fe20000410000 */
[C---:B------:R-:W-:Y:S01]  /*ae80*/  FFMA.FTZ R33, R11.reuse, R8, -R20 ;  /* 0x000000080b217223 */ /* 0x040fe20000010814 */
[----:B------:R-:W-:Y:S01]  /*ae90*/  FFMA.FTZ R39, R11, R34, R39 ;  /* 0x000000220b277223 */ /* 0x000fe20000010027 */
[----:B------:R-:W-:Y:S01]  /*aea0*/  LOP3.LUT R20, R49, 0xffff0000, RZ, 0xc0, !PT ;  /* 0xffff000031147812 */ /* 0x000fe200078ec0ff */
[-C--:B------:R-:W-:Y:S01]  /*aeb0*/  FMUL.FTZ R11, R16, R47.reuse ;  /* 0x0000002f100b7220 */ /* 0x080fe20000410000 */
[C---:B------:R-:W-:Y:S01]  /*aec0*/  FFMA.FTZ R16, R4.reuse, R47, -R9 ;  /* 0x0000002f04107223 */ /* 0x040fe20000010809 */
[C---:B------:R-:W-:Y:S01]  /*aed0*/  IMAD.U32 R9, R51.reuse, 0x10000, RZ ;  /* 0x0001000033097824 */ /* 0x040fe200078e00ff */
[----:B------:R-:W-:Y:S01]  /*aee0*/  LOP3.LUT R51, R51, 0xffff0000, RZ, 0xc0, !PT ;  /* 0xffff000033337812 */ /* 0x000fe200078ec0ff */
[----:B------:R-:W-:Y:S01]  /*aef0*/  FMUL.FTZ R26, R17, R20 ;  /* 0x00000014111a7220 */ /* 0x000fe20000410000 */
[----:B------:R-:W-:Y:S01]  /*af00*/  FFMA.FTZ R24, R4, R27, R11 ;  /* 0x0000001b04187223 */ /* 0x000fe2000001000b */
[----:B------:R-:W-:-:S02]  /*af10*/  IMAD.U32 R10, R6, 0x10000, RZ ;  /* 0x00010000060a7824 */ /* 0x000fc400078e00ff */
[-C--:B------:R-:W-:Y:S01]  /*af20*/  FMUL.FTZ R17, R17, R54.reuse ;  /* 0x0000003611117220 */ /* 0x080fe20000410000 */
[----:B------:R-:W-:Y:S02]  /*af30*/  IMAD.U32 R8, R53, 0x10000, RZ ;  /* 0x0001000035087824 */ /* 0x000fe400078e00ff */
[----:B------:R-:W-:Y:S01]  /*af40*/  FMUL.FTZ R27, R25, R9 ;  /* 0x00000009191b7220 */ /* 0x000fe20000410000 */
[----:B------:R-:W-:Y:S01]  /*af50*/  LOP3.LUT R53, R53, 0xffff0000, RZ, 0xc0, !PT ;  /* 0xffff000035357812 */ /* 0x000fe200078ec0ff */
[C---:B------:R-:W-:Y:S01]  /*af60*/  FFMA.FTZ R11, R5.reuse, R54, -R26 ;  /* 0x00000036050b7223 */ /* 0x040fe2000001081a */
        /* <DEDUP_REMOVED lines=9> */
[-C--:B------:R-:W-:Y:S01]  /*b000*/  FMUL.FTZ R19, R19, R48.reuse ;  /* 0x0000003013137220 */ /* 0x080fe20000410000 */
[----:B------:R-:W-:Y:S01]  /*b010*/  FFMA.FTZ R18, R6, R53, -R5 ;  /* 0x0000003506127223 */ /* 0x000fe20000010805 */
[C---:B------:R-:W-:Y:S01]  /*b020*/  FFMA.FTZ R48, R7.reuse, R48, -R8 ;  /* 0x0000003007307223 */ /* 0x040fe20000010808 */
        /* <DEDUP_REMOVED lines=13> */
.L_x_12337:
[----:B------:R-:W-:Y:S05]  /*b100*/  BSYNC B1 ;  /* 0x0000000000017941 */ /* 0x000fea0003800000 */
.L_x_12336:
[----:B------:R-:W-:Y:S05]  /*b110*/  @P2 BRA `(.L_x_12318) ;  /* 0x0000000400a02947 */ /* 0x000fea0003800000 */
[----:B01----:R-:W2:Y:S04]  /*b120*/  LDL R0, [R1+0x78] ;  /* 0x0000780001007983 */ /* 0x003ea80000100800 */
[----:B------:R-:W3:Y:S01]  /*b130*/  LDL R32, [R1+0x7c] ;  /* 0x00007c0001207983 */ /* 0x000ee20000100800 */
[----:B------:R-:W-:Y:S02]  /*b140*/  SHF.R.U64 R20, R28, 0x10, R29 ;  /* 0x000000101c147819 */ /* 0x000fe4000000121d */
[--C-:B------:R-:W-:Y:S02]  /*b150*/  SHF.R.U64 R16, R12, 0x10, R13.reuse ;  /* 0x000000100c107819 */ /* 0x100fe4000000120d */
[----:B------:R-:W-:Y:S02]  /*b160*/  SHF.R.U32.HI R13, RZ, 0x10, R13 ;  /* 0x00000010ff0d7819 */ /* 0x000fe4000001160d */
[----:B------:R-:W-:-:S02]  /*b170*/  SHF.R.U64 R12, R14, 0x10, R15 ;  /* 0x000000100e0c7819 */ /* 0x000fc4000000120f */
[----:B------:R-:W-:Y:S02]  /*b180*/  SHF.R.U32.HI R15, RZ, 0x10, R15 ;  /* 0x00000010ff0f7819 */ /* 0x000fe4000001160f */
[----:B------:R-:W-:Y:S02]  /*b190*/  PRMT R43, R43, 0x5410, R20 ;  /* 0x000054102b2b7816 */ /* 0x000fe40000000014 */
[----:B------:R-:W-:Y:S02]  /*b1a0*/  PRMT R21, R21, 0x5410, R16 ;  /* 0x0000541015157816 */ /* 0x000fe40000000010 */
[----:B------:R-:W-:Y:S01]  /*b1b0*/  SHF.R.U32.HI R29, RZ, 0x10, R29 ;  /* 0x00000010ff1d7819 */ /* 0x000fe2000001161d */
[----:B------:R-:W-:Y:S01]  /*b1c0*/  IMAD.U32 R20, R43, 0x10000, RZ ;  /* 0x000100002b147824 */ /* 0x000fe200078e00ff */
[----:B------:R-:W-:Y:S01]  /*b1d0*/  PRMT R40, R40, 0x5410, R13 ;  /* 0x0000541028287816 */ /* 0x000fe2000000000d */
[----:B------:R-:W-:Y:S01]  /*b1e0*/  IMAD.U32 R24, R21, 0x10000, RZ ;  /* 0x0001000015187824 */ /* 0x000fe200078e00ff */
[----:B------:R-:W-:-:S02]  /*b1f0*/  PRMT R42, R42, 0x5410, R15 ;  /* 0x000054102a2a7816 */ /* 0x000fc4000000000f */
[----:B------:R-:W-:Y:S01]  /*b200*/  SHF.R.U64 R18, R30, 0x10, R31 ;  /* 0x000000101e127819 */ /* 0x000fe2000000121f */
[----:B------:R-:W-:Y:S01]  /*b210*/  IMAD.U32 R19, R40, 0x10000, RZ ;  /* 0x0001000028137824 */ /* 0x000fe200078e00ff */
[----:B------:R-:W-:Y:S01]  /*b220*/  PRMT R44, R44, 0x5410, R29 ;  /* 0x000054102c2c7816 */ /* 0x000fe2000000001d */
[----:B------:R-:W-:Y:S01]  /*b230*/  IMAD.U32 R25, R42, 0x10000, RZ ;  /* 0x000100002a197824 */ /* 0x000fe200078e00ff */
[----:B------:R-:W-:Y:S02]  /*b240*/  SHF.R.U32.HI R31, RZ, 0x10, R31 ;  /* 0x00000010ff1f7819 */ /* 0x000fe4000001161f */
[----:B------:R-:W-:Y:S02]  /*b250*/  PRMT R41, R41, 0x5410, R12 ;  /* 0x0000541029297816 */ /* 0x000fe4000000000c */
[----:B------:R-:W-:Y:S02]  /*b260*/  PRMT R45, R45, 0x5410, R18 ;  /* 0x000054102d2d7816 */ /* 0x000fe40000000012 */
[----:B------:R-:W-:-:S02]  /*b270*/  PRMT R46, R46, 0x5410, R31 ;  /* 0x000054102e2e7816 */ /* 0x000fc4000000001f */
[----:B------:R-:W-:Y:S02]  /*b280*/  LOP3.LUT R21, R21, 0xffff0000, RZ, 0xc0, !PT ;  /* 0xffff000015157812 */ /* 0x000fe400078ec0ff */
[----:B------:R-:W-:Y:S02]  /*b290*/  LOP3.LUT R43, R43, 0xffff0000, RZ, 0xc0, !PT ;  /* 0xffff00002b2b7812 */ /* 0x000fe400078ec0ff */
[----:B------:R-:W-:Y:S02]  /*b2a0*/  LOP3.LUT R40, R40, 0xffff0000, RZ, 0xc0, !PT ;  /* 0xffff000028287812 */ /* 0x000fe400078ec0ff */
[----:B------:R-:W-:Y:S02]  /*b2b0*/  LOP3.LUT R42, R42, 0xffff0000, RZ, 0xc0, !PT ;  /* 0xffff00002a2a7812 */ /* 0x000fe400078ec0ff */
        /* <DEDUP_REMOVED lines=31> */
[-C--:B------:R-:W-:Y:S01]  /*b4b0*/  FMUL.FTZ R29, R16, R15.reuse ;  /* 0x0000000f101d7220 */ /* 0x080fe20000410000 */
[----:B------:R-:W-:Y:S01]  /*b4c0*/  FFMA.FTZ R27, R12, R15, -R27 ;  /* 0x0000000f0c1b7223 */ /* 0x000fe2000001081b */
[----:B------:R-:W-:Y:S02]  /*b4d0*/  IMAD.U32 R3, R46, 0x10000, RZ ;  /* 0x000100002e037824 */ /* 0x000fe400078e00ff */
[----:B------:R-:W-:Y:S01]  /*b4e0*/  FMUL.FTZ R15, R18, R25 ;  /* 0x00000019120f7220 */ /* 0x000fe20000410000 */
[----:B------:R-:W-:Y:S01]  /*b4f0*/  FFMA.FTZ R29, R12, R19, R29 ;  /* 0x000000130c1d7223 */ /* 0x000fe2000001001d */
[----:B------:R-:W-:Y:S01]  /*b500*/  LOP3.LUT R44, R44, 0xffff0000, RZ, 0xc0, !PT ;  /* 0xffff00002c2c7812 */ /* 0x000fe200078ec0ff */
[-C--:B------:R-:W-:Y:S01]  /*b510*/  FMUL.FTZ R18, R18, R3.reuse ;  /* 0x0000000312127220 */ /* 0x080fe20000410000 */
[----:B------:R-:W-:Y:S01]  /*b520*/  FFMA.FTZ R19, R14, R3, -R15 ;  /* 0x000000030e137223 */ /* 0x000fe2000001080f */
[C---:B------:R-:W-:Y:S01]  /*b530*/  FMUL.FTZ R3, R8.reuse, R21 ;  /* 0x0000001508037220 */ /* 0x040fe20000410000 */
[----:B------:R-:W-:Y:S01]  /*b540*/  FMUL.FTZ R15, R8, R43 ;  /* 0x0000002b080f7220 */ /* 0x000fe20000410000 */
[----:B------:R-:W-:-:S02]  /*b550*/  IMAD.U32 R17, R10, 0x10000, RZ ;  /* 0x000100000a117824 */ /* 0x000fc400078e00ff */
[----:B------:R-:W-:Y:S01]  /*b560*/  FFMA.FTZ R25, R14, R25, R18 ;  /* 0x000000190e197223 */ /* 0x000fe20000010012 */
[----:B------:R-:W-:Y:S02]  /*b570*/  IMAD.U32 R12, R41, 0x10000, RZ ;  /* 0x00010000290c7824 */ /* 0x000fe400078e00ff */
[C---:B------:R-:W-:Y:S01]  /*b580*/  FFMA.FTZ R3, R4.reuse, R43, -R3 ;  /* 0x0000002b04037223 */ /* 0x040fe20000010803 */
[----:B------:R-:W-:Y:S01]  /*b590*/  FMUL.FTZ R14, R9, R40 ;  /* 0x00000028090e7220 */ /* 0x000fe20000410000 */
[----:B------:R-:W-:Y:S01]  /*b5a0*/  FFMA.FTZ R15, R4, R21, R15 ;  /* 0x00000015040f7223 */ /* 0x000fe2000001000f */
[----:B------:R-:W-:Y:S01]  /*b5b0*/  LOP3.LUT R10, R10, 0xffff0000, RZ, 0xc0, !PT ;  /* 0xffff00000a0a7812 */ /* 0x000fe200078ec0ff */
[----:B------:R-:W-:Y:S01]  /*b5c0*/  IMAD.U32 R8, R45, 0x10000, RZ ;  /* 0x000100002d087824 */ /* 0x000fe200078e00ff */
[----:B------:R-:W-:Y:S01]  /*b5d0*/  LOP3.LUT R11, R11, 0xffff0000, RZ, 0xc0, !PT ;  /* 0xffff00000b0b7812 */ /* 0x000fe200078ec0ff */
[----:B------:R-:W-:Y:S01]  /*b5e0*/  FMUL.FTZ R9, R9, R44 ;  /* 0x0000002c09097220 */ /* 0x000fe20000410000 */
        /* <DEDUP_REMOVED lines=8> */
[----:B------:R-:W-:Y:S01]  /*b670*/  FMUL.FTZ R4, R11, R42 ;  /* 0x0000002a0b047220 */ /* 0x000fe20000410000 */
[----:B------:R-:W-:Y:S01]  /*b680*/  FMUL.FTZ R18, R17, R8 ;  /* 0x0000000811127220 */ /* 0x000fe20000410000 */
        /* <DEDUP_REMOVED lines=17> */
.L_x_12318:
[----:B------:R-:W-:Y:S05]  /*b7a0*/  BSYNC B0 ;  /* 0x0000000000007941 */ /* 0x000fea0003800000 */
.L_x_12311:
        /* <DEDUP_REMOVED lines=8> */
.L_x_12309:
[----:B0--3--:R-:W3:Y:S02]  /*b830*/  LDL R0, [R1+0x2c] ;  /* 0x00002c0001007983 */ /* 0x009ee40000100800 */
[----:B---3--:R-:W-:-:S13]  /*b840*/  R2UR UR4, R0 ;  /* 0x00000000000472ca */ /* 0x008fda00000e0000 */
[----:B------:R-:W-:-:S05]  /*b850*/  IMAD.U32 R0, RZ, RZ, UR4 ;  /* 0x00000004ff007e24 */ /* 0x000fca000f8e00ff */
[----:B------:R-:W-:-:S13]  /*b860*/  ISETP.NE.AND P0, PT, R0, 0x3, PT ;  /* 0x000000030000780c */ /* 0x000fda0003f05270 */
[----:B------:R-:W-:Y:S05]  /*b870*/  @!P0 BRA `(.L_x_12338) ;  /* 0x0000000000048947 */ /* 0x000fea0003800000 */
[----:B------:R-:W-:Y:S01]  /*b880*/  BPT.TRAP 0x1 ;  /* 0x000000040000795c */ /* 0x000fe20000300000 */
.L_x_12338:
[----:B------:R-:W3:Y:S01]  /*b890*/  LDL R0, [R1+0x4] ;  /* 0x0000040001007983 */ /* 0x000ee20000100800 */
[----:B------:R-:W-:Y:S01]  /*b8a0*/  IMAD R21, R145, 0x8, R22 ;  /* 0x0000000891157824 */ /* 0x000fe200078e0216 */
[----:B---3--:R-:W-:-:S04]  /*b8b0*/  SHF.L.U32 R0, R0, 0x1f, RZ ;  /* 0x0000001f00007819 */ /* 0x008fc800000006ff */
[----:B------:R0:W3:Y:S01]  /*b8c0*/  SYNCS.PHASECHK.TRANS64.TRYWAIT P2, [R21+URZ+0x31c30], R0 ;  /* 0x031c3000150075a7 */ /* 0x0000e2000804017f */
[----:B------:R-:W-:Y:S05]  /*b8d0*/  @!P0 BRA `(.L_x_12339) ;  /* 0x0000000000048947 */ /* 0x000fea0003800000 */
[----:B------:R-:W-:Y:S01]  /*b8e0*/  BPT.TRAP 0x1 ;  /* 0x000000040000795c */ /* 0x000fe20000300000 */
.L_x_12339:
[----:B--2-4-:R-:W2:Y:S02]  /*b8f0*/  S2R R3, SR_TID.X ;  /* 0x0000000000037919 */ /* 0x014ea40000002100 */
[----:B--2---:R-:W-:-:S04]  /*b900*/  LOP3.LUT R3, R3, 0x7f, RZ, 0xc0, !PT ;  /* 0x0000007f03037812 */ /* 0x004fc800078ec0ff */
[----:B------:R-:W-:Y:S01]  /*b910*/  ISETP.NE.AND P1, PT, R3, RZ, PT ;  /* 0x000000ff0300720c */ /* 0x000fe20003f25270 */
[----:B---3--:R-:W-:-:S12]  /*b920*/  @P2 BRA `(.L_x_12340) ;  /* 0x0000000000082947 */ /* 0x008fd80003800000 */
[----:B------:R-:W2:Y:S02]  /*b930*/  SYNCS.PHASECHK.TRANS64.TRYWAIT P2, [R21+URZ+0x31c30], R0 ;  /* 0x031c3000150075a7 */ /* 0x000ea4000804017f */
[----:B--2---:R-:W-:Y:S05]  /*b940*/  @!P2 BRA `(.L_x_12341) ;  /* 0x000001840050a947 */ /* 0x004fea0003800000 */
.L_x_12340:
[----:B------:R-:W-:Y:S05]  /*b950*/  WARPSYNC.ALL ;  /* 0x0000000000007948 */ /* 0x000fea0003800000 */
[----:B0-2---:R-:W-:Y:S01]  /*b960*/  VIADD R0, R22, 0x16a00 ;  /* 0x00016a0016007836 */ /* 0x005fe20000000000 */
[----:B------:R-:W-:Y:S01]  /*b970*/  LOP3.LUT R2, R2, 0x10000, RZ, 0xfc, !PT ;  /* 0x0001000002027812 */ /* 0x000fe200078efcff */
[----:B------:R-:W-:Y:S02]  /*b980*/  IMAD.MOV.U32 R3, RZ, RZ, -0x7fffffe0 ;  /* 0x80000020ff037424 */ /* 0x000fe400078e00ff */
[----:B------:R-:W-:Y:S01]  /*b990*/  IMAD.MOV.U32 R15, RZ, RZ, -0x7fffffe0 ;  /* 0x80000020ff0f7424 */ /* 0x000fe200078e00ff */
[----:B------:R-:W-:Y:S01]  /*b9a0*/  SHF.R.U32.HI R0, RZ, 0x4, R0 ;  /* 0x00000004ff007819 */ /* 0x000fe20000011600 */
[----:B------:R-:W-:Y:S01]  /*b9b0*/  WARPGROUP.ARRIVE ;  /* 0x00000000000079c5 */ /* 0x000fe20000000000 */
[----:B------:R-:W-:Y:S01]  /*b9c0*/  IMAD.MOV.U32 R5, RZ, RZ, -0x7fffffe0 ;  /* 0x80000020ff057424 */ /* 0x000fe200078e00ff */
[----:B------:R-:W0:Y:S01]  /*b9d0*/  LDC R18, c[0x0][0x448] ;  /* 0x00011200ff127b82 */ /* 0x000e220000000800 */
[----:B------:R-:W-:-:S04]  /*b9e0*/  LOP3.LUT R0, R0, 0x3fff, RZ, 0xc0, !PT ;  /* 0x00003fff00007812 */ /* 0x000fc800078ec0ff */
[----:B------:R-:W-:-:S05]  /*b9f0*/  LOP3.LUT R4, R0, 0x10000, RZ, 0xfc, !PT ;  /* 0x0001000000047812 */ /* 0x000fca00078efcff */
[----:B------:R-:W-:Y:S01]  /*ba00*/  IMAD R14, R145, 0x6c0, R4 ;  /* 0x000006c0910e7824 */ /* 0x000fe200078e0204 */
[----:B------:R-:W-:Y:S01]  /*ba10*/  R2UR UR4, R2 ;  /* 0x00000000020472ca */ /* 0x000fe200000e0000 */
[----:B------:R2:W-:Y:S01]  /*ba20*/  STL [R1+0x30], R4 ;  /* 0x0000300401007387 */ /* 0x0005e20000100800 */
[----:B------:R-:W-:Y:S02]  /*ba30*/  R2UR UR5, R3 ;  /* 0x00000000030572ca */ /* 0x000fe400000e0000 */
[----:B------:R-:W-:Y:S02]  /*ba40*/  R2UR UR6, R14 ;  /* 0x000000000e0672ca */ /* 0x000fe400000e0000 */
[----:B------:R-:W-:Y:S02]  /*ba50*/  R2UR UR7, R15 ;  /* 0x000000000f0772ca */ /* 0x000fe400000e0000 */
[----:B------:R-:W-:Y:S02]  /*ba60*/  R2UR UR11, R5 ;  /* 0x00000000050b72ca */ /* 0x000fe400000e0000 */
[----:B------:R-:W-:Y:S01]  /*ba70*/  R2UR UR8, R2 ;  /* 0x00000000020872ca */ /* 0x000fe200000e0000 */
[C---:B--2---:R-:W-:Y:S01]  /*ba80*/  VIADD R4, R14.reuse, 0x40 ;  /* 0x000000400e047836 */ /* 0x044fe20000000000 */
[----:B------:R-:W-:Y:S01]  /*ba90*/  R2UR UR9, R3 ;  /* 0x00000000030972ca */ /* 0x000fe200000e0000 */
[----:B------:R-:W-:-:S02]  /*baa0*/  VIADD R6, R14, 0xc0 ;  /* 0x000000c00e067836 */ /* 0x000fc40000000000 */
[----:B------:R-:W-:Y:S01]  /*bab0*/  IMAD.MOV.U32 R7, RZ, RZ, -0x7fffffe0 ;  /* 0x80000020ff077424 */ /* 0x000fe200078e00ff */
[----:B------:R-:W-:Y:S02]  /*bac0*/  R2UR UR12, R2 ;  /* 0x00000000020c72ca */ /* 0x000fe400000e0000 */
[C---:B------:R-:W-:Y:S01]  /*bad0*/  R2UR UR13, R3.reuse ;  /* 0x00000000030d72ca */ /* 0x040fe200000e0000 */
[----:B------:R-:W-:Y:S01]  /*bae0*/  HGMMA.64x16x16.F32.BF16 R88, gdesc[UR4], RZ, !UPT, gsb0 ;  /* 0x00200000045879f0 */ /* 0x000fe2000c0018ff */
[----:B------:R-:W-:Y:S01]  /*baf0*/  R2UR UR10, R4 ;  /* 0x00000000040a72ca */ /* 0x000fe200000e0000 */
[----:B------:R-:W-:Y:S02]  /*bb00*/  VIADD R4, R14, 0x80 ;  /* 0x000000800e047836 */ /* 0x000fe40000000000 */
[----:B------:R-:W-:Y:S01]  /*bb10*/  IMAD.MOV.U32 R9, RZ, RZ, -0x7fffffe0 ;  /* 0x80000020ff097424 */ /* 0x000fe200078e00ff */
[----:B------:R-:W-:Y:S01]  /*bb20*/  R2UR UR16, R2 ;  /* 0x00000000021072ca */ /* 0x000fe200000e0000 */
[----:B------:R-:W-:Y:S01]  /*bb30*/  VIADD R8, R14, 0x100 ;  /* 0x000001000e087836 */ /* 0x000fe20000000000 */
[----:B------:R-:W-:-:S02]  /*bb40*/  R2UR UR17, R3 ;  /* 0x00000000031172ca */ /* 0x000fc400000e0000 */
[C---:B------:R-:W-:Y:S02]  /*bb50*/  R2UR UR20, R2.reuse ;  /* 0x00000000021472ca */ /* 0x040fe400000e0000 */
[C---:B------:R-:W-:Y:S02]  /*bb60*/  R2UR UR21, R3.reuse ;  /* 0x00000000031572ca */ /* 0x040fe400000e0000 */
[----:B------:R-:W-:Y:S02]  /*bb70*/  R2UR UR24, R2 ;  /* 0x00000000021872ca */ /* 0x000fe400000e0000 */
[----:B------:R-:W-:Y:S01]  /*bb80*/  R2UR UR25, R3 ;  /* 0x00000000031972ca */ /* 0x000fe200000e0000 */
[----:B------:R-:W-:Y:S02]  /*bb90*/  VIADD R10, R14, 0x102 ;  /* 0x000001020e0a7836 */ /* 0x000fe40000000000 */
[----:B------:R-:W-:Y:S02]  /*bba0*/  IMAD.MOV.U32 R11, RZ, RZ, -0x7fffffe0 ;  /* 0x80000020ff0b7424 */ /* 0x000fe400078e00ff */
[----:B------:R-:W-:-:S02]  /*bbb0*/  VIADD R12, R2, 0x300 ;  /* 0x00000300020c7836 */ /* 0x000fc40000000000 */
[----:B------:R-:W-:Y:S02]  /*bbc0*/  IMAD.MOV.U32 R13, RZ, RZ, -0x7fffffe0 ;  /* 0x80000020ff0d7424 */ /* 0x000fe400078e00ff */
[----:B------:R-:W-:Y:S01]  /*bbd0*/  IMAD.MOV.U32 R17, RZ, RZ, -0x7fffffe0 ;  /* 0x80000020ff117424 */ /* 0x000fe200078e00ff */
[----:B0-----:R-:W-:Y:S01]  /*bbe0*/  ISETP.NE.AND P5, PT, R18, 0x1, PT ;  /* 0x000000011200780c */ /* 0x001fe20003fa5270 */
[----:B------:R-:W-:Y:S01]  /*bbf0*/  VIADD R16, R14, 0x342 ;  /* 0x000003420e107836 */ /* 0x000fe20000000000 */
[----:B------:R-:W2:Y:S01]  /*bc00*/  LDL.LU R0, [R1] ;  /* 0x0000000001007983 */ /* 0x000ea20000300800 */
[----:B------:R-:W-:Y:S01]  /*bc10*/  IMAD.MOV.U32 R5, RZ, RZ, -0x7fffffe0 ;  /* 0x80000020ff057424 */ /* 0x000fe200078e00ff */
[----:B------:R-:W-:Y:S01]  /*bc20*/  R2UR UR6, R4 ;  /* 0x00000000040672ca */ /* 0x000fe200000e0000 */
[----:B------:R-:W-:Y:S01]  /*bc30*/  VIADD R4, R14, 0x140 ;  /* 0x000001400e047836 */ /* 0x000fe20000000000 */
[----:B------:R-:W-:Y:S02]  /*bc40*/  R2UR UR4, R2 ;  /* 0x00000000020472ca */ /* 0x000fe400000e0000 */
[----:B------:R-:W-:Y:S01]  /*bc50*/  R2UR UR7, R5 ;  /* 0x00000000050772ca */ /* 0x000fe200000e0000 */
[----:B------:R-:W-:Y:S01]  /*bc60*/  IMAD.MOV.U32 R5, RZ, RZ, -0x7fffffe0 ;  /* 0x80000020ff057424 */ /* 0x000fe200078e00ff */
[----:B------:R-:W-:-:S02]  /*bc70*/  R2UR UR5, R3 ;  /* 0x00000000030572ca */ /* 0x000fc400000e0000 */
        /* <DEDUP_REMOVED lines=12> */
[----:B------:R-:W0:Y:S01]  /*bd40*/  @P5 LDC R15, c[0x0][0x44c] ;  /* 0x00011300ff0f5b82 */ /* 0x000e220000000800 */
[----:B------:R-:W-:-:S02]  /*bd50*/  WARPGROUP.DEPBAR.LE gsb0, 0x0 ;  /* 0x00008000000079c5 */ /* 0x000fc40000010000 */
        /* <DEDUP_REMOVED lines=22> */
[----:B-----5:R-:W-:-:S06]  /*bec0*/  WARPGROUP.ARRIVE ;  /* 0x00000000000079c5 */ /* 0x020fcc0000000000 */
        /* <DEDUP_REMOVED lines=19> */
[----:B------:R-:W-:Y:S02]  /*c000*/  R2UR UR8, R8 ;  /* 0x00000000080872ca */ /* 0x000fe400000e0000 */
[----:B------:R-:W-:Y:S01]  /*c010*/  R2UR UR9, R9 ;  /* 0x00000000090972ca */ /* 0x000fe200000e0000 */
[----:B------:R-:W-:Y:S02]  /*c020*/  VIADD R18, R14, 0x500 ;  /* 0x000005000e127836 */ /* 0x000fe40000000000 */
[----:B------:R-:W-:Y:S01]  /*c030*/  IMAD.MOV.U32 R19, RZ, RZ, -0x7fffffe0 ;  /* 0x80000020ff137424 */ /* 0x000fe200078e00ff */
[----:B--2---:R-:W-:-:S04]  /*c040*/  LOP3.LUT R0, R0, 0xfffffff7, RZ, 0xc0, !PT ;  /* 0xfffffff700007812 */ /* 0x004fc800078ec0ff */
[----:B------:R-:W-:-:S05]  /*c050*/  @P5 LOP3.LUT R0, R0, 0x8, RZ, 0xfc, !PT ;  /* 0x0000000800005812 */ /* 0x000fca00078efcff */
[----:B------:R2:W-:Y:S04]  /*c060*/  STL [R1], R0 ;  /* 0x0000000001007387 */ /* 0x0005e80000100800 */
[----:B------:R-:W3:Y:S04]  /*c070*/  LDL R102, [R1+0x58] ;  /* 0x0000580001667983 */ /* 0x000ee80000100800 */
[----:B------:R-:W4:Y:S04]  /*c080*/  LDL R100, [R1+0x54] ;  /* 0x0000540001647983 */ /* 0x000f280000100800 */
[----:B--2---:R-:W3:Y:S01]  /*c090*/  LDL R0, [R1+0x68] ;  /* 0x0000680001007983 */ /* 0x004ee20000100800 */
[----:B------:R-:W-:-:S02]  /*c0a0*/  WARPGROUP.DEPBAR.LE gsb0, 0x0 ;  /* 0x00008000000079c5 */ /* 0x000fc40000010000 */
[----:B------:R-:W-:Y:S01]  /*c0b0*/  WARPGROUP.ARRIVE ;  /* 0x00000000000079c5 */ /* 0x000fe20000000000 */
[----:B------:R-:W2:Y:S04]  /*c0c0*/  LDL R97, [R1+0x64] ;  /* 0x0000640001617983 */ /* 0x000ea80000100800 */
[----:B------:R-:W2:Y:S01]  /*c0d0*/  LDL R101, [R1+0x50] ;  /* 0x0000500001657983 */ /* 0x000ea20000100800 */
[----:B------:R-:W-:Y:S01]  /*c0e0*/  HGMMA.64x16x16.F32.BF16 R40, gdesc[UR20], RZ, !UPT, gsb0 ;  /* 0x00200000142879f0 */ /* 0x000fe2000c0018ff */
[----:B------:R-:W-:Y:S02]  /*c0f0*/  R2UR UR20, R8 ;  /* 0x00000000081472ca */ /* 0x000fe400000e0000 */
[----:B------:R-:W-:Y:S01]  /*c100*/  R2UR UR21, R9 ;  /* 0x00000000091572ca */ /* 0x000fe200000e0000 */
[----:B------:R-:W-:-:S02]  /*c110*/  WARPGROUP.DEPBAR.LE gsb0, 0x0 ;  /* 0x00008000000079c5 */ /* 0x000fc40000010000 */
[----:B-1----:R-:W-:-:S06]  /*c120*/  WARPGROUP.ARRIVE ;  /* 0x00000000000079c5 */ /* 0x002fcc0000000000 */
[----:B------:R-:W-:Y:S01]  /*c130*/  HGMMA.64x16x16.F32.BF16 R32, gdesc[UR24], RZ, !UPT, gsb0 ;  /* 0x00200000182079f0 */ /* 0x000fe2000c0018ff */
        /* <DEDUP_REMOVED lines=17> */
[----:B------:R-:W-:Y:S01]  /*c250*/  HGMMA.64x16x16.F32.BF16 R88, gdesc[UR12], R88, gsb0 ;  /* 0x002000000c5879f0 */ /* 0x000fe20008001858 */
        /* <DEDUP_REMOVED lines=288> */
[----:B------:R-:W-:Y:S02]  /*d460*/  IMAD.MOV.U32 R19, RZ, RZ, -0x7fffffe0 ;  /* 0x80000020ff137424 */ /* 0x000fe400078e00ff */
[----:B------:R-:W-:Y:S02]  /*d470*/  VIADD R4, R2, 0x602 ;  /* 0x0000060202047836 */ /* 0x000fe40000000000 */
[----:B------:R-:W-:Y:S01]  /*d480*/  IMAD.MOV.U32 R5, RZ, RZ, -0x7fffffe0 ;  /* 0x80000020ff057424 */ /* 0x000fe200078e00ff */
[----:B------:R-:W-:Y:S02]  /*d490*/  R2UR UR34, R18 ;  /* 0x00000000122272ca */ /* 0x000fe400000e0000 */
[----:B------:R-:W-:-:S02]  /*d4a0*/  R2UR UR35, R19 ;  /* 0x00000000132372ca */ /* 0x000fc400000e0000 */
[----:B------:R-:W-:Y:S01]  /*d4b0*/  R2UR UR32, R4 ;  /* 0x00000000042072ca */ /* 0x000fe200000e0000 */
[----:B------:R-:W-:Y:S01]  /*d4c0*/  VIADD R16, R14, 0x4c2 ;  /* 0x000004c20e107836 */ /* 0x000fe20000000000 */
[----:B------:R-:W-:Y:S01]  /*d4d0*/  R2UR UR33, R5 ;  /* 0x00000000052172ca */ /* 0x000fe200000e0000 */
[----:B------:R-:W-:Y:S01]  /*d4e0*/  IMAD.MOV.U32 R17, RZ, RZ, -0x7fffffe0 ;  /* 0x80000020ff117424 */ /* 0x000fe200078e00ff */
[----:B------:R-:W-:Y:S02]  /*d4f0*/  WARPGROUP.DEPBAR.LE gsb0, 0x0 ;  /* 0x00008000000079c5 */ /* 0x000fe40000010000 */
[----:B------:R-:W-:Y:S01]  /*d500*/  WARPGROUP.ARRIVE ;  /* 0x00000000000079c5 */ /* 0x000fe20000000000 */
[----:B------:R-:W-:Y:S01]  /*d510*/  R2UR UR4, R4 ;  /* 0x00000000040472ca */ /* 0x000fe200000e0000 */
[----:B------:R-:W1:Y:S07]  /*d520*/  @P5 LDC R19, c[0x0][0x450] ;  /* 0x00011400ff135b82 */ /* 0x000e6e0000000800 */
[----:B------:R-:W-:Y:S01]  /*d530*/  HGMMA.64x16x16.F32.BF16 R88, gdesc[UR32], R88, gsb0 ;  /* 0x00200000205879f0 */ /* 0x000fe20008001858 */
        /* <DEDUP_REMOVED lines=21> */
[----:B---3--:R-:W-:Y:S01]  /*d690*/  IMAD.IADD R20, R0, 0x1, R102 ;  /* 0x0000000100147824 */ /* 0x008fe200078e0266 */
[----:B------:R-:W-:-:S02]  /*d6a0*/  WARPGROUP.DEPBAR.LE gsb0, 0x0 ;  /* 0x00008000000079c5 */ /* 0x000fc40000010000 */
[----:B------:R-:W-:-:S09]  /*d6b0*/  WARPGROUP.ARRIVE ;  /* 0x00000000000079c5 */ /* 0x000fd20000000000 */
[----:B------:R-:W-:Y:S01]  /*d6c0*/  HGMMA.64x16x16.F32.BF16 R64, gdesc[UR4], R64, gsb0 ;  /* 0x00200000044079f0 */ /* 0x000fe20008001840 */
[----:B0-----:R-:W-:-:S04]  /*d6d0*/  @P5 IMAD.HI.U32 R0, R20, R15, RZ ;  /* 0x0000000f14005227 */ /* 0x001fc800078e00ff */
[----:B------:R-:W-:Y:S01]  /*d6e0*/  VIADD R18, R14, 0x582 ;  /* 0x000005820e127836 */ /* 0x000fe20000000000 */
[----:B-1----:R-:W-:Y:S01]  /*d6f0*/  @P5 SHF.R.U32.HI R20, RZ, R19, R0 ;  /* 0x00000013ff145219 */ /* 0x002fe20000011600 */
        /* <DEDUP_REMOVED lines=23> */
[----:B------:R-:W0:Y:S01]  /*d870*/  SHFL.IDX PT, R99, R20, RZ, 0x1c1f ;  /* 0x001c1fff14637589 */ /* 0x000e2200000e0000 */
[----:B------:R-:W-:-:S02]  /*d880*/  IMAD.MOV.U32 R15, RZ, RZ, -0x90 ;  /* 0xffffff70ff0f7424 */ /* 0x000fc400078e00ff */
[C---:B----4-:R-:W-:Y:S02]  /*d890*/  IMAD R0, R96.reuse, -0x90, R100 ;  /* 0xffffff7060007824 */ /* 0x050fe400078e0264 */
[----:B------:R-:W-:Y:S02]  /*d8a0*/  IMAD R15, R96, R15, 0x91 ;  /* 0x00000091600f7424 */ /* 0x000fe400078e020f */
[----:B------:R-:W-:Y:S02]  /*d8b0*/  VIADD R0, R0, 0x90 ;  /* 0x0000009000007836 */ /* 0x000fe40000000000 */
[C---:B--2---:R-:W-:Y:S02]  /*d8c0*/  IMAD R15, R97.reuse, -0x2, R15 ;  /* 0xfffffffe610f7824 */ /* 0x044fe400078e020f */
[----:B------:R-:W-:-:S03]  /*d8d0*/  IMAD R98, R97, -0x2, R0 ;  /* 0xfffffffe61627824 */ /* 0x000fc600078e0200 */
[----:B------:R-:W-:Y:S01]  /*d8e0*/  IADD3 R97, -R101, R15, R100 ;  /* 0x0000000f65617210 */ /* 0x000fe20007ffe164 */
[----:B------:R-:W-:Y:S02]  /*d8f0*/  WARPGROUP.DEPBAR.LE gsb0, 0x0 ;  /* 0x00008000000079c5 */ /* 0x000fe40000010000 */
[----:B------:R-:W-:-:S06]  /*d900*/  WARPGROUP.ARRIVE ;  /* 0x00000000000079c5 */ /* 0x000fcc0000000000 */
[----:B------:R-:W-:Y:S01]  /*d910*/  HGMMA.64x16x16.F32.BF16 R40, gdesc[UR12], R40, gsb0 ;  /* 0x002000000c2879f0 */ /* 0x000fe20008001828 */
        /* <DEDUP_REMOVED lines=9> */
[----:B------:R-:W-:Y:S02]  /*d9b0*/  FSEL R93, R93, -INF , P3 ;  /* 0xff8000005d5d7808 */ /* 0x000fe40001800000 */
        /* <DEDUP_REMOVED lines=8> */
[----:B------:R-:W-:-:S02]  /*da40*/  ISETP.GT.AND P2, PT, R0, 0x10, PT ;  /* 0x000000100000780c */ /* 0x000fc40003f44270 */
[----:B------:R-:W-:Y:S02]  /*da50*/  ISETP.GT.AND P3, PT, R0, 0x11, PT ;  /* 0x000000110000780c */ /* 0x000fe40003f64270 */
[----:B------:R-:W-:Y:S01]  /*da60*/  FSEL R80, R80, -INF , P2 ;  /* 0xff80000050507808 */ /* 0x000fe20001000000 */
[----:B------:R-:W-:Y:S02]  /*da70*/  WARPGROUP.DEPBAR.LE gsb0, 0x0 ;  /* 0x00008000000079c5 */ /* 0x000fe40000010000 */
[----:B------:R-:W-:Y:S01]  /*da80*/  WARPGROUP.ARRIVE ;  /* 0x00000000000079c5 */ /* 0x000fe20000000000 */
[----:B------:R-:W-:-:S05]  /*da90*/  ISETP.GT.AND P2, PT, R0, 0x18, PT ;  /* 0x000000180000780c */ /* 0x000fca0003f44270 */
[----:B------:R-:W-:Y:S01]  /*daa0*/  HGMMA.64x16x16.F32.BF16 R32, gdesc[UR4], R32, gsb0 ;  /* 0x00200000042079f0 */ /* 0x000fe20008001820 */
[----:B------:R-:W-:Y:S01]  /*dab0*/  FSEL R81, R81, -INF , P3 ;  /* 0xff80000051517808 */ /* 0x000fe20001800000 */
[----:B------:R-:W-:Y:S01]  /*dac0*/  VIADD R14, R14, 0x682 ;  /* 0x000006820e0e7836 */ /* 0x000fe20000000000 */
[----:B------:R-:W-:Y:S02]  /*dad0*/  FMNMX.FTZ R18, R80, R15, !PT ;  /* 0x0000000f50127209 */ /* 0x000fe40007810000 */
[----:B------:R-:W-:Y:S02]  /*dae0*/  R2UR UR8, R4 ;  /* 0x00000000040872ca */ /* 0x000fe400000e0000 */
[----:B------:R-:W-:Y:S01]  /*daf0*/  R2UR UR9, R5 ;  /* 0x00000000050972ca */ /* 0x000fe200000e0000 */
[----:B------:R-:W-:Y:S01]  /*db00*/  SHFL.IDX PT, R20, R20, 0x1, 0x1c1f ;  /* 0x003c1f0014147f89 */ /* 0x000fe200000e0000 */
        /* <DEDUP_REMOVED lines=22> */
[----:B------:R-:W-:Y:S01]  /*dc70*/  IMAD.MOV.U32 R15, RZ, RZ, -0x7fffffe0 ;  /* 0x80000020ff0f7424 */ /* 0x000fe200078e00ff */
[----:B------:R-:W-:Y:S02]  /*dc80*/  ISETP.GT.AND P2, PT, R0, 0x38, PT ;  /* 0x000000380000780c */ /* 0x000fe40003f44270 */
[----:B------:R-:W-:Y:S02]  /*dc90*/  FSEL R65, R65, -INF , P3 ;  /* 0xff80000041417808 */ /* 0x000fe40001800000 */
[----:B------:R-:W-:Y:S02]  /*dca0*/  FMNMX.FTZ R16, R64, R17, !PT ;  /* 0x0000001140107209 */ /* 0x000fe40007810000 */
[----:B------:R-:W-:Y:S02]  /*dcb0*/  R2UR UR11, R15 ;  /* 0x000000000f0b72ca */ /* 0x000fe400000e0000 */
[----:B------:R-:W-:-:S02]  /*dcc0*/  ISETP.GT.AND P3, PT, R0, 0x39, PT ;  /* 0x000000390000780c */ /* 0x000fc40003f64270 */
[----:B------:R-:W-:Y:S02]  /*dcd0*/  FSEL R68, R68, -INF , P2 ;  /* 0xff80000044447808 */ /* 0x000fe40001000000 */
[----:B------:R-:W-:Y:S02]  /*dce0*/  FMNMX.FTZ R15, R65, R16, !PT ;  /* 0x00000010410f7209 */ /* 0x000fe40007810000 */
[----:B------:R-:W-:Y:S02]  /*dcf0*/  R2UR UR10, R14 ;  /* 0x000000000e0a72ca */ /* 0x000fe400000e0000 */
[----:B------:R-:W-:Y:S02]  /*dd00*/  ISETP.GT.AND P2, PT, R0, 0x40, PT ;  /* 0x000000400000780c */ /* 0x000fe40003f44270 */
[----:B------:R-:W-:Y:S02]  /*dd10*/  FSEL R69, R69, -INF , P3 ;  /* 0xff80000045457808 */ /* 0x000fe40001800000 */
[----:B------:R-:W-:-:S02]  /*dd20*/  FMNMX.FTZ R14, R68, R15, !PT ;  /* 0x0000000f440e7209 */ /* 0x000fc40007810000 */
[----:B------:R-:W-:Y:S02]  /*dd30*/  ISETP.GT.AND P3, PT, R0, 0x41, PT ;  /* 0x000000410000780c */ /* 0x000fe40003f64270 */
[----:B------:R-:W-:Y:S02]  /*dd40*/  FSEL R56, R56, -INF , P2 ;  /* 0xff80000038387808 */ /* 0x000fe40001000000 */
[----:B------:R-:W-:Y:S01]  /*dd50*/  FMNMX.FTZ R15, R69, R14, !PT ;  /* 0x0000000e450f7209 */ /* 0x000fe20007810000 */
[----:B------:R-:W-:Y:S02]  /*dd60*/  WARPGROUP.DEPBAR.LE gsb0, 0x0 ;  /* 0x00008000000079c5 */ /* 0x000fe40000010000 */
[----:B------:R-:W-:Y:S01]  /*dd70*/  ISETP.GT.AND P2, PT, R0, 0x48, PT ;  /* 0x000000480000780c */ /* 0x000fe20003f44270 */
[----:B------:R-:W-:Y:S01]  /*dd80*/  WARPGROUP.ARRIVE ;  /* 0x00000000000079c5 */ /* 0x000fe20000000000 */
[----:B------:R-:W-:Y:S02]  /*dd90*/  FSEL R57, R57, -INF , P3 ;  /* 0xff80000039397808 */ /* 0x000fe40001800000 */
[----:B------:R-:W-:-:S02]  /*dda0*/  FMNMX.FTZ R14, R56, R15, !PT ;  /* 0x0000000f380e7209 */ /* 0x000fc40007810000 */
[----:B------:R-:W-:Y:S01]  /*ddb0*/  ISETP.GT.AND P3, PT, R0, 0x49, PT ;  /* 0x000000490000780c */ /* 0x000fe20003f64270 */
[----:B------:R-:W-:Y:S01]  /*ddc0*/  HGMMA.64x16x16.F32.BF16 R24, gdesc[UR8], R24, gsb0 ;  /* 0x00200000081879f0 */ /* 0x000fe20008001818 */
        /* <DEDUP_REMOVED lines=40> */
[----:B------:R-:W-:Y:S01]  /*e050*/  FMNMX.FTZ R14, R36, R15, !PT ;  /* 0x0000000f240e7209 */ /* 0x000fe20007810000 */
[----:B------:R-:W-:-:S02]  /*e060*/  WARPGROUP.DEPBAR.LE gsb0, 0x0 ;  /* 0x00008000000079c5 */ /* 0x000fc40000010000 */
        /* <DEDUP_REMOVED lines=16> */
[----:B------:R-:W-:-:S04]  /*e170*/  VIADDMNMX R97, R20, R97, R98, PT ;  /* 0x0000006114617246 */ /* 0x000fc80003800162 */
[C---:B------:R-:W-:Y:S02]  /*e180*/  ISETP.GT.AND P3, PT, R97.reuse, RZ, PT ;  /* 0x000000ff6100720c */ /* 0x040fe40003f64270 */
[----:B------:R-:W-:Y:S02]  /*e190*/  ISETP.GT.AND P4, PT, R97, 0x1, PT ;  /* 0x000000016100780c */ /* 0x000fe40003f84270 */
[----:B0-----:R-:W-:-:S04]  /*e1a0*/  FMNMX.FTZ R14, R17, R14, !PT ;  /* 0x0000000e110e7209 */ /* 0x001fc80007810000 */
[C---:B------:R-:W-:Y:S01]  /*e1b0*/  FSETP.NEU.FTZ.AND P2, PT, R14.reuse, -INF , PT ;  /* 0xff8000000e00780b */ /* 0x040fe20003f5d000 */
[----:B------:R-:W-:-:S05]  /*e1c0*/  FMUL.FTZ R15, R14, R0 ;  /* 0x000000000e0f7220 */ /* 0x000fca0000410000 */
[----:B------:R-:W-:Y:S02]  /*e1d0*/  FSEL R15, R15, RZ, P2 ;  /* 0x000000ff0f0f7208 */ /* 0x000fe40001000000 */
[----:B------:R-:W-:Y:S02]  /*e1e0*/  ISETP.GT.AND P2, PT, R97, 0x8, PT ;  /* 0x000000086100780c */ /* 0x000fe40003f44270 */
[----:B------:R-:W-:Y:S01]  /*e1f0*/  FSEL R90, R90, -INF , P3 ;  /* 0xff8000005a5a7808 */ /* 0x000fe20001800000 */
[-CC-:B------:R-:W-:Y:S01]  /*e200*/  FFMA.FTZ R89, R89, R0.reuse, -R15.reuse ;  /* 0x0000000059597223 */ /* 0x180fe2000001080f */
[----:B------:R-:W-:Y:S02]  /*e210*/  FSEL R91, R91, -INF , P4 ;  /* 0xff8000005b5b7808 */ /* 0x000fe40002000000 */
[----:B------:R-:W-:Y:S01]  /*e220*/  ISETP.GT.AND P3, PT, R97, 0x9, PT ;  /* 0x000000096100780c */ /* 0x000fe20003f64270 */
[----:B------:R0:W-:Y:S01]  /*e230*/  MUFU.EX2 R17, R89 ;  /* 0x0000005900117308 */ /* 0x0001e20000000800 */
[----:B------:R-:W-:Y:S01]  /*e240*/  FSEL R94, R94, -INF , P2 ;  /* 0xff8000005e5e7808 */ /* 0x000fe20001000000 */
[----:B------:R-:W-:Y:S01]  /*e250*/  FFMA.FTZ R88, R88, R0, -R15 ;  /* 0x0000000058587223 */ /* 0x000fe2000001080f */
[----:B------:R-:W-:-:S02]  /*e260*/  FSEL R95, R95, -INF , P3 ;  /* 0xff8000005f5f7808 */ /* 0x000fc40001800000 */
[C---:B------:R-:W-:Y:S02]  /*e270*/  ISETP.GT.AND P2, PT, R97.reuse, 0x10, PT ;  /* 0x000000106100780c */ /* 0x040fe40003f44270 */
[----:B0-----:R-:W-:Y:S01]  /*e280*/  FMNMX.FTZ R89, R90, R91, !PT ;  /* 0x0000005b5a597209 */ /* 0x001fe20007810000 */
[----:B------:R0:W1:Y:S03]  /*e290*/  MUFU.EX2 R16, R88 ;  /* 0x0000005800107308 */ /* 0x0000660000000800 */
[----:B------:R-:W-:Y:S02]  /*e2a0*/  FMNMX.FTZ R20, R94, R89, !PT ;  /* 0x000000595e147209 */ /* 0x000fe40007810000 */
[----:B------:R-:W-:Y:S02]  /*e2b0*/  ISETP.GT.AND P3, PT, R97, 0x11, PT ;  /* 0x000000116100780c */ /* 0x000fe40003f64270 */
[----:B------:R-:W-:-:S02]  /*e2c0*/  FMNMX.FTZ R89, R95, R20, !PT ;  /* 0x000000145f597209 */ /* 0x000fc40007810000 */
[----:B0-----:R-:W-:Y:S01]  /*e2d0*/  FSEL R88, R82, -INF , P2 ;  /* 0xff80000052587808 */ /* 0x001fe20001000000 */
[----:B------:R-:W-:Y:S01]  /*e2e0*/  FFMA.FTZ R82, R84, R0, -R15 ;  /* 0x0000000054527223 */ /* 0x000fe2000001080f */
        /* <DEDUP_REMOVED lines=8> */
[----:B------:R-:W-:Y:S01]  /*e370*/  FMNMX.FTZ R20, R86, R89, !PT ;  /* 0x0000005956147209 */ /* 0x000fe20007810000 */
[----:B------:R-:W-:Y:S01]  /*e380*/  FFMA.FTZ R83, R85, R0, -R15 ;  /* 0x0000000055537223 */ /* 0x000fe2000001080f */
        /* <DEDUP_REMOVED lines=10> */
[C---:B------:R-:W-:Y:S02]  /*e430*/  ISETP.GT.AND P2, PT, R97.reuse, 0x30, PT ;  /* 0x000000306100780c */ /* 0x040fe40003f44270 */
[----:B------:R-:W-:Y:S02]  /*e440*/  FMNMX.FTZ R20, R78, R85, !PT ;  /* 0x000000554e147209 */ /* 0x000fe40007810000 */
[----:B------:R-:W-:Y:S02]  /*e450*/  ISETP.GT.AND P3, PT, R97, 0x31, PT ;  /* 0x000000316100780c */ /* 0x000fe40003f64270 */
[----:B------:R-:W-:-:S02]  /*e460*/  FSEL R85, R66, -INF , P2 ;  /* 0xff80000042557808 */ /* 0x000fc40001000000 */
[----:B------:R-:W-:Y:S01]  /*e470*/  FMNMX.FTZ R20, R79, R20, !PT ;  /* 0x000000144f147209 */ /* 0x000fe20007810000 */
[--C-:B------:R-:W-:Y:S01]  /*e480*/  FFMA.FTZ R66, R76, R0, -R15.reuse ;  /* 0x000000004c427223 */ /* 0x100fe2000001080f */
[----:B------:R-:W-:Y:S02]  /*e490*/  FSEL R76, R67, -INF , P3 ;  /* 0xff800000434c7808 */ /* 0x000fe40001800000 */
[----:B------:R-:W-:Y:S02]  /*e4a0*/  ISETP.GT.AND P2, PT, R97, 0x38, PT ;  /* 0x000000386100780c */ /* 0x000fe40003f44270 */
[----:B------:R-:W-:Y:S01]  /*e4b0*/  FMNMX.FTZ R67, R85, R20, !PT ;  /* 0x0000001455437209 */ /* 0x000fe20007810000 */
[----:B------:R-:W-:Y:S01]  /*e4c0*/  FFMA.FTZ R89, R77, R0, -R15 ;  /* 0x000000004d597223 */ /* 0x000fe2000001080f */
        /* <DEDUP_REMOVED lines=13> */
[-CC-:B------:R-:W-:Y:S01]  /*e5a0*/  FFMA.FTZ R18, R92, R0.reuse, -R15.reuse ;  /* 0x000000005c127223 */ /* 0x180fe2000001080f */
[----:B------:R-:W-:Y:S01]  /*e5b0*/  FFMA.FTZ R92, R65, R0, -R15 ;  /* 0x00000000415c7223 */ /* 0x000fe2000001080f */
[----:B------:R-:W-:Y:S02]  /*e5c0*/  ISETP.GT.AND P3, PT, R97, 0x49, PT ;  /* 0x000000496100780c */ /* 0x000fe40003f64270 */
[----:B------:R-:W-:-:S02]  /*e5d0*/  FSEL R62, R62, -INF , P2 ;  /* 0xff8000003e3e7808 */ /* 0x000fc40001000000 */
[----:B------:R-:W-:Y:S01]  /*e5e0*/  FMNMX.FTZ R65, R64, R59, !PT ;  /* 0x0000003b40417209 */ /* 0x000fe20007810000 */
[----:B------:R0:W-:Y:S01]  /*e5f0*/  MUFU.EX2 R67, R89 ;  /* 0x0000005900437308 */ /* 0x0001e20000000800 */
[----:B------:R-:W-:Y:S02]  /*e600*/  ISETP.GT.AND P2, PT, R97, 0x50, PT ;  /* 0x000000506100780c */ /* 0x000fe40003f44270 */
[----:B------:R-:W-:Y:S02]  /*e610*/  FMNMX.FTZ R20, R62, R65, !PT ;  /* 0x000000413e147209 */ /* 0x000fe40007810000 */
[----:B------:R-:W-:Y:S02]  /*e620*/  FSEL R65, R50, -INF , P2 ;  /* 0xff80000032417808 */ /* 0x000fe40001000000 */
[----:B0-----:R-:W-:Y:S02]  /*e630*/  FSEL R89, R63, -INF , P3 ;  /* 0xff8000003f597808 */ /* 0x001fe40001800000 */
[----:B------:R-:W-:-:S02]  /*e640*/  ISETP.GT.AND P3, PT, R97, 0x51, PT ;  /* 0x000000516100780c */ /* 0x000fc40003f64270 */
[----:B------:R-:W-:Y:S02]  /*e650*/  FMNMX.FTZ R20, R89, R20, !PT ;  /* 0x0000001459147209 */ /* 0x000fe40007810000 */
[----:B------:R-:W-:Y:S02]  /*e660*/  ISETP.GT.AND P2, PT, R97, 0x58, PT ;  /* 0x000000586100780c */ /* 0x000fe40003f44270 */
[----:B------:R-:W-:Y:S02]  /*e670*/  FSEL R63, R51, -INF , P3 ;  /* 0xff800000333f7808 */ /* 0x000fe40001800000 */
[----:B------:R-:W-:Y:S01]  /*e680*/  FMNMX.FTZ R20, R65, R20, !PT ;  /* 0x0000001441147209 */ /* 0x000fe20007810000 */
[----:B------:R-:W-:Y:S01]  /*e690*/  FFMA.FTZ R51, R69, R0, -R15 ;  /* 0x0000000045337223 */ /* 0x000fe2000001080f */
[----:B------:R-:W-:Y:S02]  /*e6a0*/  ISETP.GT.AND P3, PT, R97, 0x59, PT ;  /* 0x000000596100780c */ /* 0x000fe40003f64270 */
[----:B------:R-:W-:-:S02]  /*e6b0*/  FSEL R54, R54, -INF , P2 ;  /* 0xff80000036367808 */ /* 0x000fc40001000000 */
[----:B------:R-:W-:Y:S02]  /*e6c0*/  FMNMX.FTZ R69, R63, R20, !PT ;  /* 0x000000143f457209 */ /* 0x000fe40007810000 */
[----:B------:R-:W-:Y:S02]  /*e6d0*/  FSEL R55, R55, -INF , P3 ;  /* 0xff80000037377808 */ /* 0x000fe40001800000 */
[C---:B------:R-:W-:Y:S02]  /*e6e0*/  ISETP.GT.AND P2, PT, R97.reuse, 0x60, PT ;  /* 0x000000606100780c */ /* 0x040fe40003f44270 */
[----:B------:R-:W-:Y:S01]  /*e6f0*/  FMNMX.FTZ R20, R54, R69, !PT ;  /* 0x0000004536147209 */ /* 0x000fe20007810000 */
[----:B------:R-:W-:Y:S01]  /*e700*/  FFMA.FTZ R50, R68, R0, -R15 ;  /* 0x0000000044327223 */ /* 0x000fe2000001080f */
[----:B------:R-:W-:Y:S02]  /*e710*/  ISETP.GT.AND P3, PT, R97, 0x61, PT ;  /* 0x000000616100780c */ /* 0x000fe40003f64270 */
[----:B------:R-:W-:-:S02]  /*e720*/  FSEL R68, R42, -INF , P2 ;  /* 0xff8000002a447808 */ /* 0x000fc40001000000 */
[----:B------:R-:W-:Y:S01]  /*e730*/  FMNMX.FTZ R69, R55, R20, !PT ;  /* 0x0000001437457209 */ /* 0x000fe20007810000 */
[----:B------:R-:W-:Y:S01]  /*e740*/  FFMA.FTZ R42, R56, R0, -R15 ;  /* 0x00000000382a7223 */ /* 0x000fe2000001080f */
[----:B------:R-:W-:Y:S02]  /*e750*/  FSEL R56, R43, -INF , P3 ;  /* 0xff8000002b387808 */ /* 0x000fe40001800000 */
[C---:B------:R-:W-:Y:S02]  /*e760*/  ISETP.GT.AND P2, PT, R97.reuse, 0x68, PT ;  /* 0x000000686100780c */ /* 0x040fe40003f44270 */
[----:B------:R-:W-:Y:S02]  /*e770*/  FMNMX.FTZ R43, R68, R69, !PT ;  /* 0x00000045442b7209 */ /* 0x000fe40007810000 */
[----:B------:R-:W-:Y:S02]  /*e780*/  ISETP.GT.AND P3, PT, R97, 0x69, PT ;  /* 0x000000696100780c */ /* 0x000fe40003f64270 */
[----:B------:R-:W-:-:S02]  /*e790*/  FSEL R69, R46, -INF , P2 ;  /* 0xff8000002e457808 */ /* 0x000fc40001000000 */
[----:B------:R-:W-:Y:S01]  /*e7a0*/  FMNMX.FTZ R20, R56, R43, !PT ;  /* 0x0000002b38147209 */ /* 0x000fe20007810000 */
[----:B------:R-:W-:Y:S01]  /*e7b0*/  FFMA.FTZ R46, R57, R0, -R15 ;  /* 0x00000000392e7223 */ /* 0x000fe2000001080f */
[----:B------:R-:W-:Y:S02]  /*e7c0*/  FSEL R57, R47, -INF , P3 ;  /* 0xff8000002f397808 */ /* 0x000fe40001800000 */
[----:B------:R-:W-:Y:S02]  /*e7d0*/  ISETP.GT.AND P2, PT, R97, 0x70, PT ;  /* 0x000000706100780c */ /* 0x000fe40003f44270 */
[----:B------:R-:W-:Y:S01]  /*e7e0*/  FMNMX.FTZ R20, R69, R20, !PT ;  /* 0x0000001445147209 */ /* 0x000fe20007810000 */
[----:B------:R0:W-:Y:S01]  /*e7f0*/  MUFU.EX2 R59, R92 ;  /* 0x0000005c003b7308 */ /* 0x0001e20000000800 */
[----:B------:R-:W-:Y:S02]  /*e800*/  ISETP.GT.AND P3, PT, R97, 0x71, PT ;  /* 0x000000716100780c */ /* 0x000fe40003f64270 */
[----:B------:R-:W-:-:S02]  /*e810*/  FMNMX.FTZ R47, R57, R20, !PT ;  /* 0x00000014392f7209 */ /* 0x000fc40007810000 */
[----:B0-----:R-:W-:Y:S01]  /*e820*/  FSEL R92, R34, -INF , P2 ;  /* 0xff800000225c7808 */ /* 0x001fe20001000000 */
[-CC-:B------:R-:W-:Y:S01]  /*e830*/  FFMA.FTZ R34, R60, R0.reuse, -R15.reuse ;  /* 0x000000003c227223 */ /* 0x180fe2000001080f */
[----:B------:R-:W-:Y:S02]  /*e840*/  ISETP.GT.AND P2, PT, R97, 0x78, PT ;  /* 0x000000786100780c */ /* 0x000fe40003f44270 */
[----:B------:R-:W-:Y:S02]  /*e850*/  FSEL R60, R35, -INF , P3 ;  /* 0xff800000233c7808 */ /* 0x000fe40001800000 */
[----:B------:R-:W-:Y:S01]  /*e860*/  FMNMX.FTZ R47, R92, R47, !PT ;  /* 0x0000002f5c2f7209 */ /* 0x000fe20007810000 */
[----:B------:R-:W-:Y:S01]  /*e870*/  FFMA.FTZ R19, R93, R0, -R15 ;  /* 0x000000005d137223 */ /* 0x000fe2000001080f */
[----:B------:R-:W-:Y:S02]  /*e880*/  ISETP.GT.AND P3, PT, R97, 0x79, PT ;  /* 0x000000796100780c */ /* 0x000fe40003f64270 */
[----:B------:R-:W-:-:S02]  /*e890*/  FSEL R93, R38, -INF , P2 ;  /* 0xff800000265d7808 */ /* 0x000fc40001000000 */
[----:B------:R-:W-:Y:S01]  /*e8a0*/  FMNMX.FTZ R20, R60, R47, !PT ;  /* 0x0000002f3c147209 */ /* 0x000fe20007810000 */
[----:B------:R-:W-:Y:S01]  /*e8b0*/  FFMA.FTZ R35, R61, R0, -R15 ;  /* 0x000000003d237223 */ /* 0x000fe2000001080f */
[----:B------:R-:W-:Y:S02]  /*e8c0*/  FSEL R61, R39, -INF , P3 ;  /* 0xff800000273d7808 */ /* 0x000fe40001800000 */
[----:B------:R-:W-:Y:S02]  /*e8d0*/  ISETP.GT.AND P2, PT, R97, 0x80, PT ;  /* 0x000000806100780c */ /* 0x000fe40003f44270 */
        /* <DEDUP_REMOVED lines=14> */
[-CC-:B------:R-:W-:Y:S01]  /*e9c0*/  FFMA.FTZ R47, R52, R0.reuse, -R15.reuse ;  /* 0x00000000342f7223 */ /* 0x180fe2000001080f */
[-CC-:B------:R-:W-:Y:S01]  /*e9d0*/  FFMA.FTZ R38, R48, R0.reuse, -R15.reuse ;  /* 0x0000000030267223 */ /* 0x180fe2000001080f */
[-CC-:B------:R-:W-:Y:S01]  /*e9e0*/  FFMA.FTZ R48, R49, R0.reuse, -R15.reuse ;  /* 0x0000000031307223 */ /* 0x180fe2000001080f */
[----:B------:R-:W-:Y:S01]  /*e9f0*/  FFMA.FTZ R49, R53, R0, -R15 ;  /* 0x0000000035317223 */ /* 0x000fe2000001080f */
[----:B0-----:R-:W-:-:S05]  /*ea00*/  FMNMX.FTZ R52, R20, R39, !PT ;  /* 0x0000002714347209 */ /* 0x001fca0007810000 */
[----:B------:R-:W0:Y:S01]  /*ea10*/  SHFL.BFLY PT, R53, R52, 0x1, 0x1f ;  /* 0x0c201f0034357f89 */ /* 0x000e2200000e0000 */
[----:B------:R2:W-:Y:S01]  /*ea20*/  MUFU.EX2 R43, R46 ;  /* 0x0000002e002b7308 */ /* 0x0005e20000000800 */
[-CC-:B------:R-:W-:Y:S01]  /*ea30*/  FFMA.FTZ R39, R32, R0.reuse, -R15.reuse ;  /* 0x0000000020277223 */ /* 0x180fe2000001080f */
[-CC-:B--2---:R-:W-:Y:S01]  /*ea40*/  FFMA.FTZ R46, R40, R0.reuse, -R15.reuse ;  /* 0x00000000282e7223 */ /* 0x184fe2000001080f */
[-CC-:B------:R-:W-:Y:S01]  /*ea50*/  FFMA.FTZ R40, R44, R0.reuse, -R15.reuse ;  /* 0x000000002c287223 */ /* 0x180fe2000001080f */
[-CC-:B------:R-:W-:Y:S01]  /*ea60*/  FFMA.FTZ R44, R45, R0.reuse, -R15.reuse ;  /* 0x000000002d2c7223 */ /* 0x180fe2000001080f */
[-CC-:B------:R-:W-:Y:S01]  /*ea70*/  FFMA.FTZ R45, R33, R0.reuse, -R15.reuse ;  /* 0x00000000212d7223 */ /* 0x180fe2000001080f */
[-CC-:B------:R-:W-:Y:S01]  /*ea80*/  FFMA.FTZ R33, R24, R0.reuse, -R15.reuse ;  /* 0x0000000018217223 */ /* 0x180fe2000001080f */
[-CC-:B------:R-:W-:Y:S01]  /*ea90*/  FFMA.FTZ R80, R80, R0.reuse, -R15.reuse ;  /* 0x0000000050507223 */ /* 0x180fe2000001080f */
[----:B0-----:R-:W-:Y:S01]  /*eaa0*/  FMNMX.FTZ R20, R52, R53, !PT ;  /* 0x0000003534147209 */ /* 0x001fe20007810000 */
[----:B------:R-:W-:-:S03]  /*eab0*/  FFMA.FTZ R81, R81, R0, -R15 ;  /* 0x0000000051517223 */ /* 0x000fc6000001080f */
[C---:B------:R-:W-:Y:S01]  /*eac0*/  FSETP.NEU.FTZ.AND P2, PT, R20.reuse, -INF , PT ;  /* 0xff8000001400780b */ /* 0x040fe20003f5d000 */
[-C--:B------:R-:W-:Y:S01]  /*ead0*/  FMUL.FTZ R24, R20, R0.reuse ;  /* 0x0000000014187220 */ /* 0x080fe20000410000 */
        /* <DEDUP_REMOVED lines=8> */
[----:B------:R-:W-:-:S05]  /*eb60*/  FSEL R15, R24, RZ, P2 ;  /* 0x000000ff180f7208 */ /* 0x000fca0001000000 */
[-CC-:B------:R-:W-:Y:S01]  /*eb70*/  FFMA.FTZ R24, R90, R0.reuse, -R15.reuse ;  /* 0x000000005a187223 */ /* 0x180fe2000001080f */
[-CC-:B------:R-:W-:Y:S01]  /*eb80*/  FFMA.FTZ R91, R91, R0.reuse, -R15.reuse ;  /* 0x000000005b5b7223 */ /* 0x180fe2000001080f */
[-CC-:B------:R-:W-:Y:S01]  /*eb90*/  FFMA.FTZ R29, R94, R0.reuse, -R15.reuse ;  /* 0x000000005e1d7223 */ /* 0x180fe2000001080f */
[----:B------:R-:W-:Y:S01]  /*eba0*/  MUFU.EX2 R52, R25 ;  /* 0x0000001900347308 */ /* 0x000fe20000000800 */
[-CC-:B------:R-:W-:Y:S01]  /*ebb0*/  FFMA.FTZ R90, R95, R0.reuse, -R15.reuse ;  /* 0x000000005f5a7223 */ /* 0x180fe2000001080f */
[----:B------:R-:W-:-:S06]  /*ebc0*/  FFMA.FTZ R28, R88, R0, -R15 ;  /* 0x00000000581c7223 */ /* 0x000fcc000001080f */
[----:B------:R-:W-:Y:S08]  /*ebd0*/  MUFU.EX2 R24, R24 ;  /* 0x0000001800187308 */ /* 0x000ff00000000800 */
[----:B------:R-:W0:Y:S08]  /*ebe0*/  MUFU.EX2 R25, R91 ;  /* 0x0000005b00197308 */ /* 0x000e300000000800 */
[----:B------:R-:W2:Y:S01]  /*ebf0*/  MUFU.EX2 R18, R18 ;  /* 0x0000001200127308 */ /* 0x000ea20000000800 */
[----:B------:R-:W-:-:S07]  /*ec00*/  FFMA.FTZ R88, R84, R0, -R15 ;  /* 0x0000000054587223 */ /* 0x000fce000001080f */
[----:B------:R-:W3:Y:S01]  /*ec10*/  MUFU.EX2 R29, R29 ;  /* 0x0000001d001d7308 */ /* 0x000ee20000000800 */
[----:B------:R-:W-:-:S07]  /*ec20*/  FFMA.FTZ R53, R86, R0, -R15 ;  /* 0x0000000056357223 */ /* 0x000fce000001080f */
[----:B------:R-:W4:Y:S01]  /*ec30*/  MUFU.EX2 R19, R19 ;  /* 0x0000001300137308 */ /* 0x000f220000000800 */
[-CC-:B------:R-:W-:Y:S01]  /*ec40*/  FFMA.FTZ R86, R87, R0.reuse, -R15.reuse ;  /* 0x0000000057567223 */ /* 0x180fe2000001080f */
[----:B------:R-:W-:-:S06]  /*ec50*/  FFMA.FTZ R84, R75, R0, -R15 ;  /* 0x000000004b547223 */ /* 0x000fcc000001080f */
[----:B------:R-:W4:Y:S01]  /*ec60*/  MUFU.EX2 R90, R90 ;  /* 0x0000005a005a7308 */ /* 0x000f220000000800 */
[----:B------:R-:W-:Y:S01]  /*ec70*/  FFMA.FTZ R75, R78, R0, -R15 ;  /* 0x000000004e4b7223 */ /* 0x000fe2000001080f */
[----:B-1----:R-:W-:-:S06]  /*ec80*/  FADD.FTZ R87, R16, R17 ;  /* 0x0000001110577221 */ /* 0x002fcc0000010000 */
[----:B------:R-:W-:Y:S01]  /*ec90*/  MUFU.EX2 R80, R80 ;  /* 0x0000005000507308 */ /* 0x000fe20000000800 */
[-CC-:B------:R-:W-:Y:S01]  /*eca0*/  FFMA.FTZ R78, R85, R0.reuse, -R15.reuse ;  /* 0x00000000554e7223 */ /* 0x180fe2000001080f */
[----:B------:R-:W-:Y:S01]  /*ecb0*/  FFMA.FTZ R85, R76, R0, -R15 ;  /* 0x000000004c557223 */ /* 0x000fe2000001080f */
[----:B0-----:R-:W-:-:S05]  /*ecc0*/  FADD.FTZ R94, R24, R25 ;  /* 0x00000019185e7221 */ /* 0x001fca0000010000 */
[----:B------:R-:W0:Y:S01]  /*ecd0*/  MUFU.EX2 R28, R28 ;  /* 0x0000001c001c7308 */ /* 0x000e220000000800 */
[-CC-:B------:R-:W-:Y:S01]  /*ece0*/  FFMA.FTZ R76, R71, R0.reuse, -R15.reuse ;  /* 0x00000000474c7223 */ /* 0x180fe2000001080f */
[----:B------:R-:W-:Y:S01]  /*ecf0*/  FFMA.FTZ R71, R77, R0, -R15 ;  /* 0x000000004d477223 */ /* 0x000fe2000001080f */
[----:B--2---:R-:W-:-:S05]  /*ed00*/  FADD.FTZ R98, R18, R87 ;  /* 0x0000005712627221 */ /* 0x004fca0000010000 */
[----:B------:R-:W1:Y:S01]  /*ed10*/  MUFU.EX2 R81, R81 ;  /* 0x0000005100517308 */ /* 0x000e620000000800 */
[----:B------:R-:W-:Y:S01]  /*ed20*/  FFMA.FTZ R77, R62, R0, -R15 ;  /* 0x000000003e4d7223 */ /* 0x000fe2000001080f */
[----:B---3--:R-:W-:-:S06]  /*ed30*/  FADD.FTZ R87, R29, R94 ;  /* 0x0000005e1d577221 */ /* 0x008fcc0000010000 */
[----:B------:R-:W2:Y:S01]  /*ed40*/  MUFU.EX2 R88, R88 ;  /* 0x0000005800587308 */ /* 0x000ea20000000800 */
[----:B------:R-:W-:Y:S01]  /*ed50*/  FFMA.FTZ R74, R74, R0, -R15 ;  /* 0x000000004a4a7223 */ /* 0x000fe2000001080f */
[----:B------:R-:W-:Y:S02]  /*ed60*/  @!P1 VIADD R62, R21, 0x31c40 ;  /* 0x00031c40153e9836 */ /* 0x000fe40000000000 */
[----:B----4-:R-:W-:-:S04]  /*ed70*/  FADD.FTZ R91, R19, R98 ;  /* 0x00000062135b7221 */ /* 0x010fc80000010000 */
[----:B------:R-:W3:Y:S01]  /*ed80*/  MUFU.EX2 R82, R82 ;  /* 0x0000005200527308 */ /* 0x000ee20000000800 */
[----:B------:R-:W-:-:S07]  /*ed90*/  FADD.FTZ R95, R90, R87 ;  /* 0x000000575a5f7221 */ /* 0x000fce0000010000 */
[----:B------:R-:W4:Y:S01]  /*eda0*/  MUFU.EX2 R53, R53 ;  /* 0x0000003500357308 */ /* 0x000f220000000800 */
[----:B------:R-:W-:-:S07]  /*edb0*/  F2FP.BF16.F32.PACK_AB R16, R17, R16 ;  /* 0x000000101110723e */ /* 0x000fce00000010ff */
[----:B------:R-:W-:Y:S01]  /*edc0*/  MUFU.EX2 R83, R83 ;  /* 0x0000005300537308 */ /* 0x000fe20000000800 */
[----:B------:R-:W-:Y:S01]  /*edd0*/  F2FP.BF16.F32.PACK_AB R17, R25, R24 ;  /* 0x000000181911723e */ /* 0x000fe200000010ff */
[----:B0-----:R-:W-:-:S06]  /*ede0*/  FADD.FTZ R95, R28, R95 ;  /* 0x0000005f1c5f7221 */ /* 0x001fcc0000010000 */
[----:B------:R-:W0:Y:S01]  /*edf0*/  MUFU.EX2 R86, R86 ;  /* 0x0000005600567308 */ /* 0x000e220000000800 */
[-CC-:B------:R-:W-:Y:S01]  /*ee00*/  FFMA.FTZ R25, R55, R0.reuse, -R15.reuse ;  /* 0x0000000037197223 */ /* 0x180fe2000001080f */
[----:B------:R-:W-:-:S06]  /*ee10*/  FFMA.FTZ R87, R69, R0, -R15 ;  /* 0x0000000045577223 */ /* 0x000fcc000001080f */
[----:B------:R1:W-:Y:S01]  /*ee20*/  MUFU.EX2 R21, R77 ;  /* 0x0000004d00157308 */ /* 0x0003e20000000800 */
[----:B------:R-:W-:Y:S01]  /*ee30*/  FFMA.FTZ R69, R57, R0, -R15 ;  /* 0x0000000039457223 */ /* 0x000fe2000001080f */
[----:B------:R-:W-:-:S06]  /*ee40*/  @!P1 PRMT R62, RZ, 0x654, R62 ;  /* 0x00000654ff3e9816 */ /* 0x000fcc000000003e */
[----:B------:R-:W-:Y:S01]  /*ee50*/  MUFU.EX2 R72, R72 ;  /* 0x0000004800487308 */ /* 0x000fe20000000800 */
[-CC-:B-1----:R-:W-:Y:S01]  /*ee60*/  FFMA.FTZ R77, R68, R0.reuse, -R15.reuse ;  /* 0x00000000444d7223 */ /* 0x182fe2000001080f */
[-C--:B------:R-:W-:Y:S01]  /*ee70*/  FFMA.FTZ R68, R60, R0.reuse, -R15 ;  /* 0x000000003c447223 */ /* 0x080fe2000001080f */
[----:B------:R-:W-:Y:S01]  /*ee80*/  FADD.FTZ R60, R80, R91 ;  /* 0x0000005b503c7221 */ /* 0x000fe20000010000 */
[----:B------:R-:W-:-:S04]  /*ee90*/  FFMA.FTZ R57, R26, R0, -R15 ;  /* 0x000000001a397223 */ /* 0x000fc8000001080f */
[----:B------:R-:W1:Y:S01]  /*eea0*/  MUFU.EX2 R74, R74 ;  /* 0x0000004a004a7308 */ /* 0x000e620000000800 */
[----:B------:R-:W-:Y:S01]  /*eeb0*/  FADD.FTZ R55, R81, R60 ;  /* 0x0000003c51377221 */ /* 0x000fe20000010000 */
[----:B------:R-:W-:Y:S01]  /*eec0*/  F2FP.BF16.F32.PACK_AB R18, R19, R18 ;  /* 0x000000121312723e */ /* 0x000fe200000010ff */
[----:B--2---:R-:W-:Y:S01]  /*eed0*/  FADD.FTZ R26, R88, R95 ;  /* 0x0000005f581a7221 */ /* 0x004fe20000010000 */
[----:B------:R-:W-:-:S04]  /*eee0*/  FFMA.FTZ R79, R79, R0, -R15 ;  /* 0x000000004f4f7223 */ /* 0x000fc8000001080f */
[----:B------:R-:W2:Y:S01]  /*eef0*/  MUFU.EX2 R73, R73 ;  /* 0x0000004900497308 */ /* 0x000ea20000000800 */
[-C--:B------:R-:W-:Y:S01]  /*ef00*/  FFMA.FTZ R89, R89, R0.reuse, -R15 ;  /* 0x0000000059597223 */ /* 0x080fe2000001080f */
[----:B------:R-:W-:Y:S01]  /*ef10*/  F2FP.BF16.F32.PACK_AB R19, R90, R29 ;  /* 0x0000001d5a13723e */ /* 0x000fe200000010ff */
[----:B---3--:R-:W-:Y:S01]  /*ef20*/  FADD.FTZ R90, R82, R55 ;  /* 0x00000037525a7221 */ /* 0x008fe20000010000 */
[-CC-:B------:R-:W-:Y:S01]  /*ef30*/  FFMA.FTZ R60, R27, R0.reuse, -R15.reuse ;  /* 0x000000001b3c7223 */ /* 0x180fe2000001080f */
[----:B------:R3:W-:Y:S03]  /*ef40*/  @!P1 SYNCS.ARRIVE.TRANS64.RED.A1T0 RZ, [R62+URZ], RZ ;  /* 0x000000ff3eff99a7 */ /* 0x0007e6000810043f */
[----:B------:R-:W2:Y:S01]  /*ef50*/  MUFU.EX2 R84, R84 ;  /* 0x0000005400547308 */ /* 0x000ea20000000800 */
[----:B----4-:R-:W-:Y:S01]  /*ef60*/  FADD.FTZ R27, R53, R26 ;  /* 0x0000001a351b7221 */ /* 0x010fe20000010000 */
[----:B------:R-:W-:-:S06]  /*ef70*/  FFMA.FTZ R24, R54, R0, -R15 ;  /* 0x0000000036187223 */ /* 0x000fcc000001080f */
[----:B------:R-:W4:Y:S01]  /*ef80*/  MUFU.EX2 R66, R66 ;  /* 0x0000004200427308 */ /* 0x000f220000000800 */
[-CC-:B------:R-:W-:Y:S01]  /*ef90*/  FFMA.FTZ R63, R63, R0.reuse, -R15.reuse ;  /* 0x000000003f3f7223 */ /* 0x180fe2000001080f */
[----:B------:R-:W-:Y:S01]  /*efa0*/  FFMA.FTZ R29, R56, R0, -R15 ;  /* 0x00000000381d7223 */ /* 0x000fe2000001080f */
[----:B0-----:R-:W-:-:S05]  /*efb0*/  FADD.FTZ R27, R86, R27 ;  /* 0x0000001b561b7221 */ /* 0x001fca0000010000 */
[----:B------:R-:W0:Y:S01]  /*efc0*/  MUFU.EX2 R75, R75 ;  /* 0x0000004b004b7308 */ /* 0x000e220000000800 */
[----:B-1----:R-:W-:-:S07]  /*efd0*/  FADD.FTZ R27, R74, R27 ;  /* 0x0000001b4a1b7221 */ /* 0x002fce0000010000 */
[----:B---3--:R1:W-:Y:S01]  /*efe0*/  MUFU.EX2 R62, R89 ;  /* 0x00000059003e7308 */ /* 0x0083e20000000800 */
[----:B------:R-:W-:-:S07]  /*eff0*/  FFMA.FTZ R70, R70, R0, -R15 ;  /* 0x0000000046467223 */ /* 0x000fce000001080f */
[----:B------:R-:W3:Y:S01]  /*f000*/  MUFU.EX2 R79, R79 ;  /* 0x0000004f004f7308 */ /* 0x000ee20000000800 */
[----:B-1----:R-:W-:-:S07]  /*f010*/  FADD.FTZ R89, R83, R90 ;  /* 0x0000005a53597221 */ /* 0x002fce0000010000 */
[----:B------:R-:W1:Y:S08]  /*f020*/  MUFU.EX2 R58, R58 ;  /* 0x0000003a003a7308 */ /* 0x000e700000000800 */
[----:B------:R2:W-:Y:S01]  /*f030*/  MUFU.EX2 R56, R24 ;  /* 0x0000001800387308 */ /* 0x0005e20000000800 */
[----:B------:R4:W-:Y:S07]  /*f040*/  STSM.16.M88.4 [R23+0x24300], R16 ;  /* 0x0243001017007844 */ /* 0x0009ee0000000200 */
[----:B------:R-:W1:Y:S01]  /*f050*/  MUFU.EX2 R78, R78 ;  /* 0x0000004e004e7308 */ /* 0x000e620000000800 */
[----:B--2---:R-:W-:-:S07]  /*f060*/  FADD.FTZ R24, R72, R89 ;  /* 0x0000005948187221 */ /* 0x004fce0000010000 */
[----:B------:R-:W-:Y:S01]  /*f070*/  MUFU.EX2 R54, R63 ;  /* 0x0000003f00367308 */ /* 0x000fe20000000800 */
[----:B----4-:R-:W-:-:S07]  /*f080*/  F2FP.BF16.F32.PACK_AB R17, R88, R28 ;  /* 0x0000001c5811723e */ /* 0x010fce00000010ff */
[----:B------:R2:W-:Y:S01]  /*f090*/  MUFU.EX2 R63, R25 ;  /* 0x00000019003f7308 */ /* 0x0005e20000000800 */
[----:B------:R-:W-:-:S07]  /*f0a0*/  FFMA.FTZ R64, R64, R0, -R15 ;  /* 0x0000000040407223 */ /* 0x000fce000001080f */
[----:B------:R-:W4:Y:S01]  /*f0b0*/  MUFU.EX2 R85, R85 ;  /* 0x0000005500557308 */ /* 0x000f220000000800 */
[----:B--2---:R-:W-:Y:S01]  /*f0c0*/  FADD.FTZ R25, R73, R24 ;  /* 0x0000001849197221 */ /* 0x004fe20000010000 */
[----:B------:R-:W-:-:S03]  /*f0d0*/  FADD.FTZ R24, R84, R27 ;  /* 0x0000001b54187221 */ /* 0x000fc60000010000 */
[----:B------:R-:W-:-:S03]  /*f0e0*/  FADD.FTZ R26, R66, R25 ;  /* 0x00000019421a7221 */ /* 0x000fc60000010000 */
[----:B------:R-:W-:Y:S01]  /*f0f0*/  MUFU.EX2 R50, R50 ;  /* 0x0000003200327308 */ /* 0x000fe20000000800 */
[----:B0-----:R-:W-:Y:S01]  /*f100*/  FADD.FTZ R28, R75, R24 ;  /* 0x000000184b1c7221 */ /* 0x001fe20000010000 */
[-CC-:B------:R-:W-:Y:S01]  /*f110*/  FFMA.FTZ R65, R65, R0.reuse, -R15.reuse ;  /* 0x0000000041417223 */ /* 0x180fe2000001080f */
[-CC-:B------:R-:W-:Y:S01]  /*f120*/  FFMA.FTZ R92, R92, R0.reuse, -R15.reuse ;  /* 0x000000005c5c7223 */ /* 0x180fe2000001080f */
[-CC-:B------:R-:W-:Y:S01]  /*f130*/  FFMA.FTZ R93, R93, R0.reuse, -R15.reuse ;  /* 0x000000005d5d7223 */ /* 0x180fe2000001080f */
[----:B------:R-:W-:-:S03]  /*f140*/  FFMA.FTZ R61, R61, R0, -R15 ;  /* 0x000000003d3d7223 */ /* 0x000fc6000001080f */
[----:B------:R-:W0:Y:S01]  /*f150*/  MUFU.EX2 R70, R70 ;  /* 0x0000004600467308 */ /* 0x000e220000000800 */
[-CC-:B------:R-:W-:Y:S01]  /*f160*/  FFMA.FTZ R55, R30, R0.reuse, -R15.reuse ;  /* 0x000000001e377223 */ /* 0x180fe2000001080f */
[----:B------:R-:W-:Y:S01]  /*f170*/  FADD.FTZ R27, R67, R26 ;  /* 0x0000001a431b7221 */ /* 0x000fe20000010000 */
[----:B------:R-:W-:Y:S01]  /*f180*/  FFMA.FTZ R15, R31, R0, -R15 ;  /* 0x000000001f0f7223 */ /* 0x000fe2000001080f */
[----:B---3--:R-:W-:-:S04]  /*f190*/  FADD.FTZ R31, R79, R28 ;  /* 0x0000001c4f1f7221 */ /* 0x008fc80000010000 */
[----:B------:R-:W2:Y:S01]  /*f1a0*/  MUFU.EX2 R51, R51 ;  /* 0x0000003300337308 */ /* 0x000ea20000000800 */
[----:B-1----:R-:W-:Y:S01]  /*f1b0*/  FADD.FTZ R28, R58, R27 ;  /* 0x0000001b3a1c7221 */ /* 0x002fe20000010000 */
[----:B------:R-:W-:Y:S01]  /*f1c0*/  F2FP.BF16.F32.PACK_AB R16, R81, R80 ;  /* 0x000000505110723e */ /* 0x000fe200000010ff */
[----:B------:R-:W-:-:S05]  /*f1d0*/  FADD.FTZ R30, R78, R31 ;  /* 0x0000001f4e1e7221 */ /* 0x000fca0000010000 */
[----:B------:R-:W1:Y:S01]  /*f1e0*/  MUFU.EX2 R76, R76 ;  /* 0x0000004c004c7308 */ /* 0x000e620000000800 */
[----:B----4-:R-:W-:-:S07]  /*f1f0*/  FADD.FTZ R31, R85, R30 ;  /* 0x0000001e551f7221 */ /* 0x010fce0000010000 */
[----:B------:R-:W3:Y:S08]  /*f200*/  MUFU.EX2 R42, R42 ;  /* 0x0000002a002a7308 */ /* 0x000ef00000000800 */
[----:B------:R-:W4:Y:S01]  /*f210*/  MUFU.EX2 R71, R71 ;  /* 0x0000004700477308 */ /* 0x000f220000000800 */
[----:B0-----:R-:W-:-:S07]  /*f220*/  FADD.FTZ R31, R70, R31 ;  /* 0x0000001f461f7221 */ /* 0x001fce0000010000 */
[----:B------:R0:W-:Y:S01]  /*f230*/  MUFU.EX2 R80, R29 ;  /* 0x0000001d00507308 */ /* 0x0001e20000000800 */
[----:B------:R-:W-:-:S07]  /*f240*/  F2FP.BF16.F32.PACK_AB R19, R86, R53 ;  /* 0x000000355613723e */ /* 0x000fce00000010ff */
[----:B------:R-:W4:Y:S01]  /*f250*/  MUFU.EX2 R64, R64 ;  /* 0x0000004000407308 */ /* 0x000f220000000800 */
[----:B0-----:R-:W-:-:S04]  /*f260*/  FADD.FTZ R29, R59, R28 ;  /* 0x0000001c3b1d7221 */ /* 0x001fc80000010000 */
[----:B------:R-:W-:-:S03]  /*f270*/  FADD.FTZ R30, R50, R29 ;  /* 0x0000001d321e7221 */ /* 0x000fc60000010000 */
[----:B------:R-:W0:Y:S01]  /*f280*/  MUFU.EX2 R34, R34 ;  /* 0x0000002200227308 */ /* 0x000e220000000800 */
[C---:B--2---:R-:W-:Y:S01]  /*f290*/  FADD.FTZ R53, R51.reuse, R30 ;  /* 0x0000001e33357221 */ /* 0x044fe20000010000 */
[----:B------:R-:W-:Y:S01]  /*f2a0*/  F2FP.BF16.F32.PACK_AB R30, R51, R50 ;  /* 0x00000032331e723e */ /* 0x000fe200000010ff */
[----:B-1----:R-:W-:Y:S01]  /*f2b0*/  FADD.FTZ R50, R76, R31 ;  /* 0x0000001f4c327221 */ /* 0x002fe20000010000 */
[----:B------:R-:W-:-:S04]  /*f2c0*/  F2FP.BF16.F32.PACK_AB R26, R67, R66 ;  /* 0x00000042431a723e */ /* 0x000fc800000010ff */
[----:B------:R-:W1:Y:S01]  /*f2d0*/  MUFU.EX2 R35, R35 ;  /* 0x0000002300237308 */ /* 0x000e620000000800 */
[----:B---3--:R-:W-:Y:S01]  /*f2e0*/  FADD.FTZ R66, R42, R53 ;  /* 0x000000352a427221 */ /* 0x008fe20000010000 */
[----:B----4-:R-:W-:-:S06]  /*f2f0*/  FADD.FTZ R51, R71, R50 ;  /* 0x0000003247337221 */ /* 0x010fcc0000010000 */
[----:B------:R-:W2:Y:S01]  /*f300*/  MUFU.EX2 R38, R38 ;  /* 0x0000002600267308 */ /* 0x000ea20000000800 */
[----:B------:R-:W-:Y:S01]  /*f310*/  FADD.FTZ R53, R43, R66 ;  /* 0x000000422b357221 */ /* 0x000fe20000010000 */
[----:B------:R-:W-:Y:S01]  /*f320*/  F2FP.BF16.F32.PACK_AB R18, R83, R82 ;  /* 0x000000525312723e */ /* 0x000fe200000010ff */
[----:B------:R-:W-:-:S05]  /*f330*/  FADD.FTZ R50, R64, R51 ;  /* 0x0000003340327221 */ /* 0x000fca0000010000 */
[----:B------:R-:W3:Y:S01]  /*f340*/  MUFU.EX2 R65, R65 ;  /* 0x0000004100417308 */ /* 0x000ee20000000800 */
[----:B0-----:R-:W-:Y:S01]  /*f350*/  FADD.FTZ R66, R34, R53 ;  /* 0x0000003522427221 */ /* 0x001fe20000010000 */
[----:B------:R-:W-:-:S06]  /*f360*/  FADD.FTZ R53, R21, R50 ;  /* 0x0000003215357221 */ /* 0x000fcc0000010000 */
[----:B------:R-:W0:Y:S01]  /*f370*/  MUFU.EX2 R48, R48 ;  /* 0x0000003000307308 */ /* 0x000e220000000800 */
[----:B------:R4:W-:Y:S01]  /*f380*/  STSM.16.M88.4 [R23+0x25b00], R16 ;  /* 0x025b001017007844 */ /* 0x0009e20000000200 */
[----:B------:R-:W-:Y:S02]  /*f390*/  F2FP.BF16.F32.PACK_AB R24, R73, R72 ;  /* 0x000000484918723e */ /* 0x000fe400000010ff */
[----:B------:R-:W-:-:S04]  /*f3a0*/  F2FP.BF16.F32.PACK_AB R25, R84, R74 ;  /* 0x0000004a5419723e */ /* 0x000fc800000010ff */
[----:B------:R-:W0:Y:S01]  /*f3b0*/  MUFU.EX2 R47, R47 ;  /* 0x0000002f002f7308 */ /* 0x000e220000000800 */
[----:B------:R-:W-:-:S07]  /*f3c0*/  F2FP.BF16.F32.PACK_AB R27, R79, R75 ;  /* 0x0000004b4f1b723e */ /* 0x000fce00000010ff */
[----:B------:R-:W0:Y:S01]  /*f3d0*/  MUFU.EX2 R49, R49 ;  /* 0x0000003100317308 */ /* 0x000e220000000800 */
[----:B----4-:R-:W-:Y:S01]  /*f3e0*/  F2FP.BF16.F32.PACK_AB R16, R43, R42 ;  /* 0x0000002a2b10723e */ /* 0x010fe200000010ff */
[----:B-1----:R-:W-:Y:S01]  /*f3f0*/  FADD.FTZ R43, R35, R66 ;  /* 0x00000042232b7221 */ /* 0x002fe20000010000 */
[----:B------:R-:W-:Y:S01]  /*f400*/  FADD.FTZ R42, R62, R53 ;  /* 0x000000353e2a7221 */ /* 0x000fe20000010000 */
[----:B------:R3:W-:Y:S02]  /*f410*/  STSM.16.M88.4 [R23+0x27300], R24 ;  /* 0x0273001817007844 */ /* 0x0007e40000000200 */
[----:B--2---:R-:W-:Y:S02]  /*f420*/  FADD.FTZ R43, R38, R43 ;  /* 0x0000002b262b7221 */ /* 0x004fe40000010000 */
[----:B------:R-:W1:Y:S01]  /*f430*/  MUFU.EX2 R46, R46 ;  /* 0x0000002e002e7308 */ /* 0x000e620000000800 */
[----:B------:R-:W-:Y:S02]  /*f440*/  F2FP.BF16.F32.PACK_AB R28, R59, R58 ;  /* 0x0000003a3b1c723e */ /* 0x000fe400000010ff */
[----:B------:R-:W-:-:S02]  /*f450*/  F2FP.BF16.F32.PACK_AB R29, R85, R78 ;  /* 0x0000004e551d723e */ /* 0x000fc400000010ff */
[----:B------:R-:W-:-:S03]  /*f460*/  F2FP.BF16.F32.PACK_AB R31, R76, R70 ;  /* 0x000000464c1f723e */ /* 0x000fc600000010ff */
[----:B------:R-:W2:Y:S01]  /*f470*/  MUFU.EX2 R77, R77 ;  /* 0x0000004d004d7308 */ /* 0x000ea20000000800 */
[----:B---3--:R-:W-:Y:S01]  /*f480*/  FADD.FTZ R25, R65, R42 ;  /* 0x0000002a41197221 */ /* 0x008fe20000010000 */
[----:B0-----:R-:W-:-:S06]  /*f490*/  FADD.FTZ R26, R48, R43 ;  /* 0x0000002b301a7221 */ /* 0x001fcc0000010000 */
[----:B------:R-:W0:Y:S01]  /*f4a0*/  MUFU.EX2 R41, R41 ;  /* 0x0000002900297308 */ /* 0x000e220000000800 */
[----:B------:R-:W-:Y:S01]  /*f4b0*/  FADD.FTZ R25, R54, R25 ;  /* 0x0000001936197221 */ /* 0x000fe20000010000 */
[----:B------:R3:W-:Y:S01]  /*f4c0*/  STSM.16.M88.4 [R23+0x28b00], R28 ;  /* 0x028b001c17007844 */ /* 0x0007e20000000200 */
[----:B------:R-:W-:Y:S01]  /*f4d0*/  FADD.FTZ R26, R47, R26 ;  /* 0x0000001a2f1a7221 */ /* 0x000fe20000010000 */
[----:B------:R-:W-:Y:S01]  /*f4e0*/  F2FP.BF16.F32.PACK_AB R19, R62, R21 ;  /* 0x000000153e13723e */ /* 0x000fe200000010ff */
[----:B------:R-:W4:Y:S03]  /*f4f0*/  @P5 LDC R43, c[0x0][0x450] ;  /* 0x00011400ff2b5b82 */ /* 0x000f260000000800 */
[----:B------:R-:W0:Y:S01]  /*f500*/  MUFU.EX2 R87, R87 ;  /* 0x0000005700577308 */ /* 0x000e220000000800 */
[----:B------:R-:W-:Y:S01]  /*f510*/  FADD.FTZ R21, R49, R26 ;  /* 0x0000001a31157221 */ /* 0x000fe20000010000 */
[----:B------:R-:W-:-:S03]  /*f520*/  F2FP.BF16.F32.PACK_AB R18, R35, R34 ;  /* 0x000000222312723e */ /* 0x000fc600000010ff */
[----:B------:R-:W4:Y:S03]  /*f530*/  @P5 LDC R35, c[0x0][0x44c] ;  /* 0x00011300ff235b82 */ /* 0x000f260000000800 */
[----:B------:R-:W0:Y:S01]  /*f540*/  MUFU.EX2 R40, R40 ;  /* 0x0000002800287308 */ /* 0x000e220000000800 */
[----:B---3--:R-:W-:Y:S01]  /*f550*/  FADD.FTZ R28, R56, R25 ;  /* 0x00000019381c7221 */ /* 0x008fe20000010000 */
[----:B-1----:R-:W-:-:S03]  /*f560*/  FADD.FTZ R30, R46, R21 ;  /* 0x000000152e1e7221 */ /* 0x002fc60000010000 */
[----:B------:R-:W-:-:S03]  /*f570*/  FADD.FTZ R28, R63, R28 ;  /* 0x0000001c3f1c7221 */ /* 0x000fc60000010000 */
[----:B------:R-:W1:Y:S01]  /*f580*/  MUFU.EX2 R58, R69 ;  /* 0x00000045003a7308 */ /* 0x000e620000000800 */
[----:B--2---:R-:W-:-:S07]  /*f590*/  FADD.FTZ R21, R77, R28 ;  /* 0x0000001c4d157221 */ /* 0x004fce0000010000 */
[----:B------:R-:W2:Y:S01]  /*f5a0*/  MUFU.EX2 R44, R44 ;  /* 0x0000002c002c7308 */ /* 0x000ea20000000800 */
[----:B0-----:R-:W-:Y:S01]  /*f5b0*/  FADD.FTZ R29, R41, R30 ;  /* 0x0000001e291d7221 */ /* 0x001fe20000010000 */
[----:B------:R-:W-:-:S06]  /*f5c0*/  FADD.FTZ R30, R80, R21 ;  /* 0x00000015501e7221 */ /* 0x000fcc0000010000 */
[----:B------:R-:W0:Y:S01]  /*f5d0*/  MUFU.EX2 R92, R92 ;  /* 0x0000005c005c7308 */ /* 0x000e220000000800 */
[----:B------:R-:W-:-:S07]  /*f5e0*/  F2FP.BF16.F32.PACK_AB R17, R64, R71 ;  /* 0x000000474011723e */ /* 0x000fce00000010ff */
[----:B------:R-:W3:Y:S01]  /*f5f0*/  MUFU.EX2 R39, R39 ;  /* 0x0000002700277308 */ /* 0x000ee20000000800 */
[----:B------:R-:W-:-:S07]  /*f600*/  FADD.FTZ R31, R87, R30 ;  /* 0x0000001e571f7221 */ /* 0x000fce0000010000 */
[----:B------:R-:W4:Y:S01]  /*f610*/  MUFU.EX2 R51, R68 ;  /* 0x0000004400337308 */ /* 0x000f220000000800 */
[----:B------:R-:W-:Y:S01]  /*f620*/  FADD.FTZ R21, R40, R29 ;  /* 0x0000001d28157221 */ /* 0x000fe20000010000 */
[----:B------:R1:W-:Y:S06]  /*f630*/  STSM.16.M88.4 [R23+0x2a300], R16 ;  /* 0x02a3001017007844 */ /* 0x0003ec0000000200 */
[----:B------:R-:W4:Y:S01]  /*f640*/  MUFU.EX2 R45, R45 ;  /* 0x0000002d002d7308 */ /* 0x000f220000000800 */
[----:B------:R-:W-:-:S07]  /*f650*/  F2FP.BF16.F32.PACK_AB R24, R48, R38 ;  /* 0x000000263018723e */ /* 0x000fce00000010ff */
[----:B------:R-:W4:Y:S01]  /*f660*/  MUFU.EX2 R93, R93 ;  /* 0x0000005d005d7308 */ /* 0x000f220000000800 */
[----:B-1----:R-:W-:Y:S01]  /*f670*/  FADD.FTZ R17, R58, R31 ;  /* 0x0000001f3a117221 */ /* 0x002fe20000010000 */
[----:B--2---:R-:W-:-:S06]  /*f680*/  FADD.FTZ R38, R44, R21 ;  /* 0x000000152c267221 */ /* 0x004fcc0000010000 */
[----:B------:R-:W1:Y:S01]  /*f690*/  MUFU.EX2 R34, R61 ;  /* 0x0000003d00227308 */ /* 0x000e620000000800 */
[----:B0-----:R-:W-:Y:S01]  /*f6a0*/  FADD.FTZ R16, R92, R17 ;  /* 0x000000115c107221 */ /* 0x001fe20000010000 */
[----:B---3--:R-:W-:-:S06]  /*f6b0*/  FADD.FTZ R38, R39, R38 ;  /* 0x0000002627267221 */ /* 0x008fcc0000010000 */
[----:B------:R-:W0:Y:S01]  /*f6c0*/  MUFU.EX2 R57, R57 ;  /* 0x0000003900397308 */ /* 0x000e220000000800 */
[----:B----4-:R-:W-:Y:S01]  /*f6d0*/  FADD.FTZ R16, R51, R16 ;  /* 0x0000001033107221 */ /* 0x010fe20000010000 */
[----:B------:R-:W-:-:S06]  /*f6e0*/  F2FP.BF16.F32.PACK_AB R25, R54, R65 ;  /* 0x000000413619723e */ /* 0x000fcc00000010ff */
[----:B------:R-:W2:Y:S01]  /*f6f0*/  MUFU.EX2 R36, R36 ;  /* 0x0000002400247308 */ /* 0x000ea20000000800 */
[----:B------:R-:W-:Y:S01]  /*f700*/  F2FP.BF16.F32.PACK_AB R26, R49, R47 ;  /* 0x0000002f311a723e */ /* 0x000fe200000010ff */
[----:B------:R-:W-:Y:S01]  /*f710*/  FADD.FTZ R17, R45, R38 ;  /* 0x000000262d117221 */ /* 0x000fe20000010000 */
[----:B------:R-:W-:Y:S01]  /*f720*/  F2FP.BF16.F32.PACK_AB R27, R63, R56 ;  /* 0x000000383f1b723e */ /* 0x000fe200000010ff */
[----:B------:R-:W-:-:S04]  /*f730*/  @P5 IMAD.HI.U32 R18, R102, R35, RZ ;  /* 0x0000002366125227 */ /* 0x000fc800078e00ff */
[----:B------:R-:W-:Y:S01]  /*f740*/  FADD.FTZ R19, R93, R16 ;  /* 0x000000105d137221 */ /* 0x000fe20000010000 */
[----:B------:R-:W3:Y:S01]  /*f750*/  MUFU.EX2 R37, R37 ;  /* 0x0000002500257308 */ /* 0x000ee20000000800 */
[----:B------:R4:W-:Y:S07]  /*f760*/  STSM.16.M88.4 [R23+0x2bb00], R24 ;  /* 0x02bb001817007844 */ /* 0x0009ee0000000200 */
[----:B------:R-:W-:Y:S08]  /*f770*/  MUFU.EX2 R60, R60 ;  /* 0x0000003c003c7308 */ /* 0x000ff00000000800 */
[----:B------:R-:W-:Y:S01]  /*f780*/  MUFU.EX2 R55, R55 ;  /* 0x0000003700377308 */ /* 0x000fe20000000800 */
[----:B----4-:R-:W-:-:S02]  /*f790*/  IMAD.MOV.U32 R27, RZ, RZ, R102 ;  /* 0x000000ffff1b7224 */ /* 0x010fc400078e0066 */
[----:B-1----:R-:W-:Y:S01]  /*f7a0*/  FADD.FTZ R26, R34, R19 ;  /* 0x00000013221a7221 */ /* 0x002fe20000010000 */
[----:B------:R-:W-:-:S04]  /*f7b0*/  @P5 SHF.R.U32.HI R27, RZ, R43, R18 ;  /* 0x0000002bff1b5219 */ /* 0x000fc80000011612 */
[----:B------:R1:W4:Y:S01]  /*f7c0*/  MUFU.EX2 R38, R15 ;  /* 0x0000000f00267308 */ /* 0x0003220000000800 */
[----:B------:R-:W-:-:S07]  /*f7d0*/  F2FP.BF16.F32.PACK_AB R28, R41, R46 ;  /* 0x0000002e291c723e */ /* 0x000fce00000010ff */
[----:B------:R-:W4:Y:S01]  /*f7e0*/  MUFU.EX2 R33, R33 ;  /* 0x0000002100217308 */ /* 0x000f220000000800 */
[----:B------:R-:W-:Y:S01]  /*f7f0*/  F2FP.BF16.F32.PACK_AB R29, R80, R77 ;  /* 0x0000004d501d723e */ /* 0x000fe200000010ff */
[----:B0-----:R-:W-:-:S06]  /*f800*/  FADD.FTZ R25, R57, R26 ;  /* 0x0000001a39197221 */ /* 0x001fcc0000010000 */
[----:B------:R-:W-:Y:S01]  /*f810*/  MUFU.EX2 R32, R32 ;  /* 0x0000002000207308 */ /* 0x000fe20000000800 */
[----:B------:R-:W-:-:S07]  /*f820*/  F2FP.BF16.F32.PACK_AB R30, R44, R40 ;  /* 0x000000282c1e723e */ /* 0x000fce00000010ff */
[----:B------:R-:W0:Y:S01]  /*f830*/  MUFU.EX2 R155, R155 ;  /* 0x0000009b009b7308 */ /* 0x000e220000000800 */
[----:B------:R-:W-:Y:S01]  /*f840*/  F2FP.BF16.F32.PACK_AB R31, R58, R87 ;  /* 0x000000573a1f723e */ /* 0x000fe200000010ff */
[----:B--2---:R-:W-:Y:S01]  /*f850*/  FADD.FTZ R18, R36, R17 ;  /* 0x0000001124127221 */ /* 0x004fe20000010000 */
[----:B------:R-:W-:-:S03]  /*f860*/  IADD3 R26, R27, R100, -R101 ;  /* 0x000000641b1a7210 */ /* 0x000fc60007ffe865 */
[----:B------:R2:W-:Y:S01]  /*f870*/  STSM.16.M88.4 [R23+0x2d300], R28 ;  /* 0x02d3001c17007844 */ /* 0x0005e20000000200 */
[----:B---3--:R-:W-:Y:S01]  /*f880*/  FADD.FTZ R24, R37, R18 ;  /* 0x0000001225187221 */ /* 0x008fe20000010000 */
[----:B-1----:R-:W-:Y:S01]  /*f890*/  IMAD.HI R15, R26, 0x38e38e39, RZ ;  /* 0x38e38e391a0f7827 */ /* 0x002fe200078e02ff */
[----:B----4-:R-:W-:Y:S02]  /*f8a0*/  F2FP.BF16.F32.PACK_AB R27, R38, R55 ;  /* 0x00000037261b723e */ /* 0x010fe400000010ff */
[----:B------:R-:W-:Y:S01]  /*f8b0*/  F2FP.BF16.F32.PACK_AB R16, R45, R39 ;  /* 0x000000272d10723e */ /* 0x000fe200000010ff */
[----:B------:R-:W-:Y:S01]  /*f8c0*/  FADD.FTZ R21, R33, R24 ;  /* 0x0000001821157221 */ /* 0x000fe20000010000 */
[----:B------:R-:W-:Y:S02]  /*f8d0*/  F2FP.BF16.F32.PACK_AB R17, R51, R92 ;  /* 0x0000005c3311723e */ /* 0x000fe400000010ff */
[----:B------:R-:W-:Y:S02]  /*f8e0*/  F2FP.BF16.F32.PACK_AB R18, R37, R36 ;  /* 0x000000242512723e */ /* 0x000fe400000010ff */
[----:B------:R-:W-:Y:S01]  /*f8f0*/  F2FP.BF16.F32.PACK_AB R19, R34, R93 ;  /* 0x0000005d2213723e */ /* 0x000fe200000010ff */
[----:B--2---:R-:W-:Y:S01]  /*f900*/  FADD.FTZ R28, R60, R25 ;  /* 0x000000193c1c7221 */ /* 0x004fe20000010000 */
[----:B------:R-:W-:-:S02]  /*f910*/  F2FP.BF16.F32.PACK_AB R24, R52, R33 ;  /* 0x000000213418723e */ /* 0x000fc400000010ff */
[----:B------:R-:W-:Y:S01]  /*f920*/  F2FP.BF16.F32.PACK_AB R25, R60, R57 ;  /* 0x000000393c19723e */ /* 0x000fe200000010ff */
[----:B------:R-:W-:Y:S01]  /*f930*/  FADD.FTZ R55, R55, R28 ;  /* 0x0000001c37377221 */ /* 0x000fe20000010000 */
[----:B0-----:R-:W-:Y:S02]  /*f940*/  F2FP.BF16.F32.PACK_AB R26, R155, R32 ;  /* 0x000000209b1a723e */ /* 0x001fe400000010ff */
[----:B------:R-:W-:Y:S01]  /*f950*/  SHF.R.U32.HI R28, RZ, 0x1f, R15 ;  /* 0x0000001fff1c7819 */ /* 0x000fe2000001160f */
[----:B------:R-:W-:Y:S03]  /*f960*/  STSM.16.M88.4 [R23+0x2eb00], R16 ;  /* 0x02eb001017007844 */ /* 0x000fe60000000200 */
[----:B------:R-:W-:Y:S01]  /*f970*/  LEA.HI.SX32 R28, R15, R28, 0x1b ;  /* 0x0000001c0f1c7211 */ /* 0x000fe200078fdaff */
[----:B------:R0:W-:Y:S01]  /*f980*/  STSM.16.M88.4 [R23+0x30300], R24 ;  /* 0x0303001817007844 */ /* 0x0001e20000000200 */
[----:B------:R1:W-:Y:S06]  /*f990*/  MEMBAR.ALL.CTA ;  /* 0x0000000000007992 */ /* 0x0003ec0000008000 */
[----:B-1----:R-:W1:Y:S01]  /*f9a0*/  FENCE.VIEW.ASYNC.S ;  /* 0x00000000000073c6 */ /* 0x002e620000000000 */
[----:B------:R-:W-:Y:S01]  /*f9b0*/  VIMNMX R72, RZ, R28, !PT ;  /* 0x0000001cff487248 */ /* 0x000fe20007fe0100 */
[----:B------:R-:W-:-:S04]  /*f9c0*/  VIADD R15, R96, 0xfffffffe ;  /* 0xfffffffe600f7836 */ /* 0x000fc80000000000 */
[----:B------:R2:W-:Y:S01]  /*f9d0*/  STL [R1+0x3c], R72 ;  /* 0x00003c4801007387 */ /* 0x0005e20000100800 */
[----:B------:R-:W-:Y:S01]  /*f9e0*/  ISETP.GE.AND P2, PT, R15, R72, PT ;  /* 0x000000480f00720c */ /* 0x000fe20003f46270 */
[----:B------:R-:W-:-:S04]  /*f9f0*/  FADD.FTZ R21, R52, R21 ;  /* 0x0000001534157221 */ /* 0x000fc80000010000 */
[----:B------:R-:W-:Y:S01]  /*fa00*/  FADD.FTZ R32, R32, R21 ;  /* 0x0000001520207221 */ /* 0x000fe20000010000 */
[----:B------:R-:W-:Y:S01]  /*fa10*/  FADD.FTZ R157, R38, R55 ;  /* 0x00000037269d7221 */ /* 0x000fe20000010000 */
[----:B------:R-:W-:Y:S02]  /*fa20*/  CS2R R70, SRZ ;  /* 0x0000000000467805 */ /* 0x000fe4000001ff00 */
[----:B------:R-:W-:Y:S01]  /*fa30*/  CS2R R68, SRZ ;  /* 0x0000000000447805 */ /* 0x000fe2000001ff00 */
[----:B------:R-:W-:Y:S01]  /*fa40*/  FADD.FTZ R155, R155, R32 ;  /* 0x000000209b9b7221 */ /* 0x000fe20000010000 */
        /* <DEDUP_REMOVED lines=20> */
[----:B0-----:R-:W-:-:S02]  /*fb90*/  CS2R R26, SRZ ;  /* 0x00000000001a7805 */ /* 0x001fc4000001ff00 */
[----:B------:R-:W-:Y:S01]  /*fba0*/  CS2R R24, SRZ ;  /* 0x0000000000187805 */ /* 0x000fe2000001ff00 */
[----:B-1----:R-:W-:Y:S01]  /*fbb0*/  NOP ;  /* 0x0000000000007918 */ /* 0x002fe20000000000 */
[----:B--2---:R-:W-:Y:S05]  /*fbc0*/  @!P2 BRA `(.L_x_12342) ;  /* 0x000000500020a947 */ /* 0x004fea0003800000 */
[----:B------:R0:W5:Y:S01]  /*fbd0*/  LDL.LU R18, [R1+0x4] ;  /* 0x0000040001127983 */ /* 0x0001620000300800 */
[----:B------:R-:W-:Y:S02]  /*fbe0*/  IMAD.MOV.U32 R16, RZ, RZ, R20 ;  /* 0x000000ffff107224 */ /* 0x000fe400078e0014 */
[----:B------:R-:W-:Y:S02]  /*fbf0*/  IMAD.MOV.U32 R17, RZ, RZ, R14 ;  /* 0x000000ffff117224 */ /* 0x000fe400078e000e */
[----:B------:R-:W-:Y:S02]  /*fc00*/  IMAD.MOV.U32 R19, RZ, RZ, R145 ;  /* 0x000000ffff137224 */ /* 0x000fe400078e0091 */
[----:B------:R-:W-:-:S07]  /*fc10*/  IMAD.MOV.U32 R71, RZ, RZ, RZ ;  /* 0x000000ffff477224 */ /* 0x000fce00078e00ff */
.L_x_12352:
[----:B------:R-:W2:Y:S01]  /*fc20*/  LDL R0, [R1+0x28] ;  /* 0x0000280001007983 */ /* 0x000ea20000100800 */
[----:B------:R-:W-:Y:S01]  /*fc30*/  VIADD R145, R19, 0x1 ;  /* 0x0000000113917836 */ /* 0x000fe20000000000 */
[----:B------:R-:W-:Y:S05]  /*fc40*/  YIELD ;  /* 0x0000000000007946 */ /* 0x000fea0003800000 */
[----:B------:R-:W-:-:S04]  /*fc50*/  ISETP.NE.AND P3, PT, R145, 0x2, PT ;  /* 0x000000029100780c */ /* 0x000fc80003f65270 */
[----:B------:R-:W-:Y:S02]  /*fc60*/  SEL R21, RZ, 0x1, P3 ;  /* 0x00000001ff157807 */ /* 0x000fe40001800000 */
[----:B------:R-:W-:Y:S02]  /*fc70*/  SEL R145, R145, RZ, P3 ;  /* 0x000000ff91917207 */ /* 0x000fe40001800000 */
[----:B-----5:R-:W-:-:S05]  /*fc80*/  LOP3.LUT R14, R18, R21, RZ, 0x3c, !PT ;  /* 0x00000015120e7212 */ /* 0x020fca00078e3cff */
[----:B------:R1:W-:Y:S01]  /*fc90*/  STL [R1+0x4], R14 ;  /* 0x0000040e01007387 */ /* 0x0003e20000100800 */
[----:B--2---:R-:W-:-:S13]  /*fca0*/  ISETP.NE.AND P2, PT, R0, RZ, PT ;  /* 0x000000ff0000720c */ /* 0x004fda0003f45270 */
[----:B-1----:R-:W-:Y:S05]  /*fcb0*/  @P2 BRA `(.L_x_12343) ;  /* 0x0000000000302947 */ /* 0x002fea0003800000 */
[----:B------:R-:W-:Y:S05]  /*fcc0*/  @!P0 BRA `(.L_x_12344) ;  /* 0x0000000000048947 */ /* 0x000fea0003800000 */
[----:B------:R-:W-:Y:S01]  /*fcd0*/  BPT.TRAP 0x1 ;  /* 0x000000040000795c */ /* 0x000fe20000300000 */
.L_x_12344:
[----:B------:R-:W-:Y:S01]  /*fce0*/  IMAD R0, R145, 0x8, R22 ;  /* 0x0000000891007824 */ /* 0x000fe200078e0216 */
[----:B------:R-:W-:-:S04]  /*fcf0*/  SHF.L.U32 R21, R14, 0x1f, RZ ;  /* 0x0000001f0e157819 */ /* 0x000fc800000006ff */
[----:B------:R1:W2:Y:S01]  /*fd00*/  SYNCS.PHASECHK.TRANS64.TRYWAIT P3, [R0+URZ+0x31c30], R21 ;  /* 0x031c3015000075a7 */ /* 0x0002a2000806017f */
[----:B------:R-:W-:Y:S05]  /*fd10*/  @!P0 BRA `(.L_x_12345) ;  /* 0x0000000000048947 */ /* 0x000fea0003800000 */
[----:B------:R-:W-:Y:S01]  /*fd20*/  BPT.TRAP 0x1 ;  /* 0x000000040000795c */ /* 0x000fe20000300000 */
.L_x_12345:
[----:B------:R-:W-:Y:S04]  /*fd30*/  BSSY B0, `(.L_x_12343) ;  /* 0x0000004000007945 */ /* 0x000fe80003800000 */
[----:B--2---:R-:W-:Y:S05]  /*fd40*/  @P3 BRA `(.L_x_12346) ;  /* 0x0000000000083947 */ /* 0x004fea0003800000 */
[----:B------:R-:W2:Y:S02]  /*fd50*/  SYNCS.PHASECHK.TRANS64.TRYWAIT P3, [R0+URZ+0x31c30], R21 ;  /* 0x031c3015000075a7 */ /* 0x000ea4000806017f */
[----:B--2---:R-:W-:Y:S05]  /*fd60*/  @!P3 BRA `(.L_x_12347) ;  /* 0x00000140005cb947 */ /* 0x004fea0003800000 */
.L_x_12346:
[----:B------:R-:W-:Y:S05]  /*fd70*/  BSYNC B0 ;  /* 0x0000000000007941 */ /* 0x000fea0003800000 */
.L_x_12343:
[----:B-12---:R-:W1:Y:S02]  /*fd80*/  S2R R0, SR_TID.X ;  /* 0x0000000000007919 */ /* 0x006e640000002100 */
[----:B-1----:R-:W-:Y:S02]  /*fd90*/  SHF.R.U32.HI R14, RZ, 0x7, R0 ;  /* 0x00000007ff0e7819 */ /* 0x002fe40000011600 */
[----:B------:R-:W2:Y:S01]  /*fda0*/  LDL R0, [R1+0x30] ;  /* 0x0000300001007983 */ /* 0x000ea20000100800 */
[----:B------:R-:W-:Y:S05]  /*fdb0*/  WARPSYNC.ALL ;  /* 0x0000000000007948 */ /* 0x000fea0003800000 */
[----:B------:R-:W-:Y:S01]  /*fdc0*/  VIADD R76, R14, 0x8 ;  /* 0x000000080e4c7836 */ /* 0x000fe20000000000 */
[C---:B------:R-:W-:Y:S01]  /*fdd0*/  R2UR UR4, R2.reuse ;  /* 0x00000000020472ca */ /* 0x040fe200000e0000 */
[----:B------:R-:W-:Y:S01]  /*fde0*/  IMAD.MOV.U32 R75, RZ, RZ, -0x7fffffe0 ;  /* 0x80000020ff4b7424 */ /* 0x000fe200078e00ff */
[----:B------:R-:W-:Y:S01]  /*fdf0*/  R2UR UR5, R3 ;  /* 0x00000000030572ca */ /* 0x000fe200000e0000 */
[----:B------:R-:W-:Y:S01]  /*fe00*/  IMAD.MOV.U32 R21, RZ, RZ, -0x7fffffe0 ;  /* 0x80000020ff157424 */ /* 0x000fe200078e00ff */
[----:B------:R1:W-:Y:S01]  /*fe10*/  BAR.SYNC.DEFER_BLOCKING R76, 0x100 ;  /* 0x0004004c0000751d */ /* 0x0003e20000010000 */
        /* <DEDUP_REMOVED lines=8> */
[----:B------:R-:W-:-:S02]  /*fea0*/  R2UR UR59, R73 ;  /* 0x00000000493b72ca */ /* 0x000fc400000e0000 */
[----:B------:R-:W-:Y:S02]  /*feb0*/  R2UR UR56, R2 ;  /* 0x00000000023872ca */ /* 0x000fe400000e0000 */
[----:B------:R-:W-:Y:S02]  /*fec0*/  R2UR UR57, R3 ;  /* 0x00000000033972ca */ /* 0x000fe400000e0000 */
[----:B------:R-:W-:Y:S02]  /*fed0*/  R2UR UR9, R77 ;  /* 0x000000004d0972ca */ /* 0x000fe400000e0000 */
[----:B------:R-:W-:Y:S02]  /*fee0*/  MOV R75, UR7 ;  /* 0x00000007004b7c02 */ /* 0x000fe40008000f00 */
[----:B------:R-:W-:Y:S02]  /*fef0*/  R2UR UR7, R21 ;  /* 0x00000000150772ca */ /* 0x000fe400000e0000 */
[----:B------:R-:W-:-:S02]  /*ff00*/  R2UR UR11, R79 ;  /* 0x000000004f0b72ca */ /* 0x000fc400000e0000 */
[----:B------:R-:W-:Y:S01]  /*ff10*/  R2UR UR15, R73 ;  /* 0x00000000490f72ca */ /* 0x000fe200000e0000 */
[----:B------:R-:W-:Y:S01]  /*ff20*/  WARPGROUP.ARRIVE ;  /* 0x00000000000079c5 */ /* 0x000fe20000000000 */
[----:B------:R-:W-:Y:S02]  /*ff30*/  R2UR UR12, R2 ;  /* 0x00000000020c72ca */ /* 0x000fe400000e0000 */
[----:B------:R-:W-:Y:S02]  /*ff40*/  R2UR UR13, R3 ;  /* 0x00000000030d72ca */ /* 0x000fe400000e0000 */
[----:B------:R-:W-:Y:S02]  /*ff50*/  R2UR UR17, R73 ;  /* 0x00000000491172ca */ /* 0x000fe400000e0000 */
[----:B------:R-:W-:Y:S02]  /*ff60*/  R2UR UR19, R77 ;  /* 0x000000004d1372ca */ /* 0x000fe400000e0000 */
[----:B------:R-:W-:-:S02]  /*ff70*/  R2UR UR21, R73 ;  /* 0x00000000491572ca */ /* 0x000fc400000e0000 */
[C---:B------:R-:W-:Y:S02]  /*ff80*/  R2UR UR23, R73.reuse ;  /* 0x00000000491772ca */ /* 0x040fe400000e0000 */
[----:B------:R-:W-:Y:S02]  /*ff90*/  MOV R14, UR61 ;  /* 0x0000003d000e7c02 */ /* 0x000fe40008000f00 */
[C---:B------:R-:W-:Y:S02]  /*ffa0*/  R2UR UR35, R73.reuse ;  /* 0x00000000492372ca */ /* 0x040fe400000e0000 */
[C---:B------:R-:W-:Y:S02]  /*ffb0*/  R2UR UR47, R73.reuse ;  /* 0x00000000492f72ca */ /* 0x040fe400000e0000 */
[C---:B------:R-:W-:Y:S02]  /*ffc0*/  R2UR UR49, R73.reuse ;  /* 0x00000000493172ca */ /* 0x040fe400000e0000 */
[----:B------:R-:W-:Y:S01]  /*ffd0*/  R2UR UR61, R73 ;  /* 0x00000000493d72ca */ /* 0x000fe200000e0000 */
[----:B------:R-:W-:Y:S01]  /*ffe0*/  IMAD.MOV.U32 R73, RZ, RZ, -0x7fffffe0 ;  /* 0x80000020ff497424 */ /* 0x000fe200078e00ff */
[----:B------:R-:W-:-:S02]  /*fff0*/  R2UR UR25, R77 ;  /* 0x000000004d1972ca */ /* 0x000fc400000e0000 */
[----:B------:R-:W-:Y:S02]  /*10000*/  R2UR UR27, R77 ;  /* 0x000000004d1b72ca */ /* 0x000fe400000e0000 */
[C---:B------:R-:W-:Y:S02]  /*10010*/  R2UR UR31, R79.reuse ;  /* 0x000000004f1f72ca */ /* 0x040fe400000e0000 */
[----:B------:R-:W-:Y:S02]  /*10020*/  R2UR UR39, R79 ;  /* 0x000000004f2772ca */ /* 0x000fe400000e0000 */
[----:B------:R-:W-:Y:S02]  /*10030*/  R2UR UR43, R77 ;  /* 0x000000004d2b72ca */ /* 0x000fe400000e0000 */
[C---:B------:R-:W-:Y:S02]  /*10040*/  R2UR UR51, R79.reuse ;  /* 0x000000004f3372ca */ /* 0x040fe400000e0000 */
[----:B------:R-:W-:-:S02]  /*10050*/  R2UR UR41, R79 ;  /* 0x000000004f2972ca */ /* 0x000fc400000e0000 */
[----:B------:R-:W-:Y:S02]  /*10060*/  R2UR UR37, R77 ;  /* 0x000000004d2572ca */ /* 0x000fe400000e0000 */
[----:B------:R-:W-:Y:S02]  /*10070*/  R2UR UR28, R8 ;  /* 0x00000000081c72ca */ /* 0x000fe400000e0000 */
[----:B------:R-:W-:Y:S01]  /*10080*/  R2UR UR29, R9 ;  /* 0x00000000091d72ca */ /* 0x000fe200000e0000 */
[----:B--2---:R-:W-:Y:S01]  /*10090*/  IMAD R20, R145, 0x6c0, R0 ;  /* 0x000006c091147824 */ /* 0x004fe200078e0200 */
[----:B------:R-:W-:-:S03]  /*100a0*/  MOV R0, UR60 ;  /* 0x0000003c00007c02 */ /* 0x000fc60008000f00 */
[C---:B------:R-:W-:Y:S02]  /*100b0*/  VIADD R74, R20.reuse, 0x40 ;  /* 0x00000040144a7836 */ /* 0x040fe40000000000 */
[C---:B------:R-:W-:Y:S02]  /*100c0*/  VIADD R72, R20.reuse, 0x80 ;  /* 0x0000008014487836 */ /* 0x040fe40000000000 */
[----:B-1----:R-:W-:Y:S01]  /*100d0*/  VIADD R76, R20, 0x180 ;  /* 0x00000180144c7836 */ /* 0x002fe20000000000 */
        /* <DEDUP_REMOVED lines=19> */
[C---:B------:R-:W-:Y:S01]  /*10210*/  VIADD R72, R20.reuse, 0x42 ;  /* 0x0000004214487836 */ /* 0x040fe20000000000 */
[----:B------:R-:W-:Y:S01]  /*10220*/  MOV R80, UR6 ;  /* 0x0000000600507c02 */ /* 0x000fe20008000f00 */
[C---:B------:R-:W-:Y:S01]  /*10230*/  VIADD R78, R20.reuse, 0x2 ;  /* 0x00000002144e7836 */ /* 0x040fe20000000000 */
[C---:B------:R-:W-:Y:S01]  /*10240*/  R2UR UR6, R20.reuse ;  /* 0x00000000140672ca */ /* 0x040fe200000e0000 */
        /* <DEDUP_REMOVED lines=18> */
[----:B------:R-:W-:Y:S02]  /*10370*/  R2UR UR5, R3 ;  /* 0x00000000030572ca */ /* 0x000fe400000e0000 */
[----:B------:R-:W-:Y:S02]  /*10380*/  R2UR UR8, R76 ;  /* 0x000000004c0872ca */ /* 0x000fe400000e0000 */
[----:B------:R-:W-:Y:S01]  /*10390*/  R2UR UR48, R72 ;  /* 0x00000000483072ca */ /* 0x000fe200000e0000 */
[----:B------:R-:W-:Y:S01]  /*103a0*/  VIADD R72, R20, 0x240 ;  /* 0x0000024014487836 */ /* 0x000fe20000000000 */
[----:B------:R-:W-:Y:S01]  /*103b0*/  R2UR UR45, R75 ;  /* 0x000000004b2d72ca */ /* 0x000fe200000e0000 */
[----:B------:R-:W-:Y:S01]  /*103c0*/  IMAD.MOV.U32 R75, RZ, RZ, -0x7fffffe0 ;  /* 0x80000020ff4b7424 */ /* 0x000fe200078e00ff */
[----:B------:R-:W-:Y:S01]  /*103d0*/  R2UR UR50, R78 ;  /* 0x000000004e3272ca */ /* 0x000fe200000e0000 */
[----:B------:R-:W-:Y:S01]  /*103e0*/  VIADD R78, R20, 0x1c2 ;  /* 0x000001c2144e7836 */ /* 0x000fe20000000000 */
[----:B------:R-:W-:Y:S01]  /*103f0*/  R2UR UR60, R72 ;  /* 0x00000000483c72ca */ /* 0x000fe200000e0000 */
[----:B------:R-:W-:-:S03]  /*10400*/  VIADD R72, R20, 0x2c0 ;  /* 0x000002c014487836 */ /* 0x000fc60000000000 */
[----:B------:R-:W-:Y:S02]  /*10410*/  R2UR UR40, R78 ;  /* 0x000000004e2872ca */ /* 0x000fe400000e0000 */
[----:B------:R-:W-:Y:S01]  /*10420*/  R2UR UR16, R72 ;  /* 0x00000000481072ca */ /* 0x000fe200000e0000 */
[----:B------:R-:W-:-:S05]  /*10430*/  VIADD R72, R20, 0x340 ;  /* 0x0000034014487836 */ /* 0x000fca0000000000 */
[----:B------:R-:W-:Y:S01]  /*10440*/  R2UR UR20, R72 ;  /* 0x00000000481472ca */ /* 0x000fe200000e0000 */
[----:B------:R-:W-:Y:S01]  /*10450*/  VIADD R72, R20, 0x3c0 ;  /* 0x000003c014487836 */ /* 0x000fe20000000000 */
        /* <DEDUP_REMOVED lines=10> */
[----:B------:R-:W-:-:S03]  /*10500*/  IMAD.MOV.U32 R75, RZ, RZ, -0x7fffffe0 ;  /* 0x80000020ff4b7424 */ /* 0x000fc600078e00ff */
[----:B------:R-:W-:Y:S01]  /*10510*/  R2UR UR32, R74 ;  /* 0x000000004a2072ca */ /* 0x000fe200000e0000 */
[----:B------:R-:W-:Y:S01]  /*10520*/  VIADD R74, R20, 0x2c2 ;  /* 0x000002c2144a7836 */ /* 0x000fe20000000000 */
[----:B------:R-:W-:Y:S01]  /*10530*/  R2UR UR33, R75 ;  /* 0x000000004b2172ca */ /* 0x000fe200000e0000 */
[----:B------:R-:W-:-:S04]  /*10540*/  IMAD.MOV.U32 R75, RZ, RZ, -0x7fffffe0 ;  /* 0x80000020ff4b7424 */ /* 0x000fc800078e00ff */
        /* <DEDUP_REMOVED lines=33> */
[----:B------:R-:W-:Y:S02]  /*10760*/  R2UR UR4, R72 ;  /* 0x00000000480472ca */ /* 0x000fe400000e0000 */
        /* <DEDUP_REMOVED lines=15> */
[----:B------:R-:W-:Y:S01]  /*10860*/  UMOV UR16, UR32 ;  /* 0x0000002000107c82 */ /* 0x000fe20008000000 */
[----:B------:R-:W-:Y:S01]  /*10870*/  UMOV UR17, UR33 ;  /* 0x0000002100117c82 */ /* 0x000fe20008000000 */
[----:B------:R-:W-:Y:S02]  /*10880*/  R2UR UR32, R8 ;  /* 0x00000000082072ca */ /* 0x000fe400000e0000 */
[----:B------:R-:W-:Y:S01]  /*10890*/  R2UR UR33, R9 ;  /* 0x00000000092172ca */ /* 0x000fe200000e0000 */
        /* <DEDUP_REMOVED lines=16> */
[----:B------:R-:W-:Y:S01]  /*109a0*/  R2UR UR14, R146 ;  /* 0x00000000920e72ca */ /* 0x000fe200000e0000 */
[----:B------:R-:W-:Y:S01]  /*109b0*/  VIADD R146, R20, 0x3c2 ;  /* 0x000003c214927836 */ /* 0x000fe20000000000 */
[----:B------:R-:W-:Y:S01]  /*109c0*/  R2UR UR15, R147 ;  /* 0x00000000930f72ca */ /* 0x000fe200000e0000 */
[----:B------:R-:W-:-:S03]  /*109d0*/  IMAD.MOV.U32 R147, RZ, RZ, -0x7fffffe0 ;  /* 0x80000020ff937424 */ /* 0x000fc600078e00ff */
        /* <DEDUP_REMOVED lines=21> */
[----:B------:R-:W-:Y:S01]  /*10b30*/  UMOV UR30, UR40 ;  /* 0x00000028001e7c82 */ /* 0x000fe20008000000 */
[----:B------:R-:W-:Y:S01]  /*10b40*/  UMOV UR31, UR41 ;  /* 0x00000029001f7c82 */ /* 0x000fe20008000000 */
[C---:B------:R-:W-:Y:S01]  /*10b50*/  R2UR UR40, R8.reuse ;  /* 0x00000000082872ca */ /* 0x040fe200000e0000 */
[----:B------:R-:W-:Y:S01]  /*10b60*/  UMOV UR28, UR44 ;  /* 0x0000002c001c7c82 */ /* 0x000fe20008000000 */
[C---:B------:R-:W-:Y:S01]  /*10b70*/  R2UR UR41, R9.reuse ;  /* 0x00000000092972ca */ /* 0x040fe200000e0000 */
[----:B------:R-:W-:Y:S01]  /*10b80*/  UMOV UR29, UR45 ;  /* 0x0000002d001d7c82 */ /* 0x000fe20008000000 */
[----:B------:R-:W-:Y:S02]  /*10b90*/  R2UR UR44, R8 ;  /* 0x00000000082c72ca */ /* 0x000fe400000e0000 */
[----:B------:R-:W-:Y:S01]  /*10ba0*/  R2UR UR45, R9 ;  /* 0x00000000092d72ca */ /* 0x000fe200000e0000 */
        /* <DEDUP_REMOVED lines=20> */
[----:B------:R-:W-:Y:S02]  /*10cf0*/  R2UR UR24, R8 ;  /* 0x00000000081872ca */ /* 0x000fe400000e0000 */
[----:B------:R-:W-:Y:S02]  /*10d00*/  R2UR UR25, R9 ;  /* 0x00000000091972ca */ /* 0x000fe400000e0000 */
[----:B------:R-:W-:Y:S02]  /*10d10*/  R2UR UR36, R12 ;  /* 0x000000000c2472ca */ /* 0x000fe400000e0000 */
[----:B------:R-:W-:Y:S01]  /*10d20*/  R2UR UR37, R13 ;  /* 0x000000000d2572ca */ /* 0x000fe200000e0000 */
[----:B------:R-:W-:-:S02]  /*10d30*/  WARPGROUP.DEPBAR.LE gsb0, 0x0 ;  /* 0x00008000000079c5 */ /* 0x000fc40000010000 */
[----:B------:R-:W-:-:S06]  /*10d40*/  WARPGROUP.ARRIVE ;  /* 0x00000000000079c5 */ /* 0x000fcc0000000000 */
[----:B------:R-:W-:Y:S01]  /*10d50*/  HGMMA.64x16x16.F32.BF16 R112, gdesc[UR40], R112, gsb0 ;  /* 0x00200000287079f0 */ /* 0x000fe20008001870 */
[----:B------:R-:W-:Y:S01]  /*10d60*/  UMOV UR42, UR48 ;  /* 0x00000030002a7c82 */ /* 0x000fe20008000000 */
[----:B------:R-:W-:Y:S01]  /*10d70*/  UMOV UR43, UR49 ;  /* 0x00000031002b7c82 */ /* 0x000fe20008000000 */
[C---:B------:R-:W-:Y:S02]  /*10d80*/  R2UR UR48, R8.reuse ;  /* 0x00000000083072ca */ /* 0x040fe400000e0000 */
[C---:B------:R-:W-:Y:S02]  /*10d90*/  R2UR UR49, R9.reuse ;  /* 0x00000000093172ca */ /* 0x040fe400000e0000 */
[----:B------:R-:W-:Y:S02]  /*10da0*/  R2UR UR40, R8 ;  /* 0x00000000082872ca */ /* 0x000fe400000e0000 */
[----:B------:R-:W-:Y:S01]  /*10db0*/  R2UR UR41, R9 ;  /* 0x00000000092972ca */ /* 0x000fe200000e0000 */
[----:B------:R-:W-:-:S02]  /*10dc0*/  WARPGROUP.DEPBAR.LE gsb0, 0x0 ;  /* 0x00008000000079c5 */ /* 0x000fc40000010000 */
        /* <DEDUP_REMOVED lines=11> */
[----:B------:R-:W-:Y:S01]  /*10e80*/  R2UR UR48, R12 ;  /* 0x000000000c3072ca */ /* 0x000fe200000e0000 */
[----:B------:R-:W-:Y:S01]  /*10e90*/  UMOV UR50, UR20 ;  /* 0x0000001400327c82 */ /* 0x000fe20008000000 */
[----:B------:R-:W-:Y:S01]  /*10ea0*/  R2UR UR49, R13 ;  /* 0x000000000d3172ca */ /* 0x000fe200000e0000 */
        /* <DEDUP_REMOVED lines=54> */
[C---:B------:R-:W-:Y:S01]  /*11210*/  R2UR UR32, R10.reuse ;  /* 0x000000000a2072ca */ /* 0x040fe200000e0000 */
[----:B------:R-:W-:Y:S01]  /*11220*/  UMOV UR34, UR12 ;  /* 0x0000000c00227c82 */ /* 0x000fe20008000000 */
[C---:B------:R-:W-:Y:S01]  /*11230*/  R2UR UR33, R11.reuse ;  /* 0x000000000b2172ca */ /* 0x040fe200000e0000 */
        /* <DEDUP_REMOVED lines=90> */
[----:B------:R-:W-:Y:S02]  /*117e0*/  R2UR UR43, R148 ;  /* 0x00000000942b72ca */ /* 0x000fe400000e0000 */
        /* <DEDUP_REMOVED lines=81> */
[----:B------:R-:W-:-:S02]  /*11d00*/  IMAD.MOV.U32 R147, RZ, RZ, -0x7fffffe0 ;  /* 0x80000020ff937424 */ /* 0x000fc400078e00ff */
[----:B------:R-:W-:Y:S01]  /*11d10*/  VIADD R20, R20, 0x682 ;  /* 0x0000068214147836 */ /* 0x000fe20000000000 */
        /* <DEDUP_REMOVED lines=40> */
[----:B------:R-:W-:Y:S05]  /*11fa0*/  @P2 BRA `(.L_x_12348) ;  /* 0x0000000000282947 */ /* 0x000fea0003800000 */
[----:B------:R-:W-:Y:S05]  /*11fb0*/  @!P0 BRA `(.L_x_12349) ;  /* 0x0000000000048947 */ /* 0x000fea0003800000 */
[----:B------:R-:W-:Y:S01]  /*11fc0*/  BPT.TRAP 0x1 ;  /* 0x000000040000795c */ /* 0x000fe20000300000 */
.L_x_12349:
[----:B------:R-:W-:Y:S01]  /*11fd0*/  SHF.L.U32 R0, R18, 0x1f, RZ ;  /* 0x0000001f12007819 */ /* 0x000fe200000006ff */
[----:B------:R-:W-:-:S04]  /*11fe0*/  IMAD R14, R19, 0x8, R22 ;  /* 0x00000008130e7824 */ /* 0x000fc800078e0216 */
[----:B------:R1:W2:Y:S01]  /*11ff0*/  SYNCS.PHASECHK.TRANS64.TRYWAIT P2, [R14+URZ+0x31c50], R0 ;  /* 0x031c50000e0075a7 */ /* 0x0002a2000804017f */
[----:B------:R-:W-:Y:S05]  /*12000*/  @!P0 BRA `(.L_x_12350) ;  /* 0x0000000000048947 */ /* 0x000fea0003800000 */
[----:B------:R-:W-:Y:S01]  /*12010*/  BPT.TRAP 0x1 ;  /* 0x000000040000795c */ /* 0x000fe20000300000 */
.L_x_12350:
[----:B--2---:R-:W-:Y:S05]  /*12020*/  @P2 BRA `(.L_x_12348) ;  /* 0x0000000000082947 */ /* 0x004fea0003800000 */
[----:B------:R-:W2:Y:S02]  /*12030*/  SYNCS.PHASECHK.TRANS64.TRYWAIT P2, [R14+URZ+0x31c50], R0 ;  /* 0x031c50000e0075a7 */ /* 0x000ea4000804017f */
[----:B--2---:R-:W-:Y:S05]  /*12040*/  @!P2 BRA `(.L_x_12351) ;  /* 0x0000011c00b8a947 */ /* 0x004fea0003800000 */
.L_x_12348:
[----:B------:R-:W3:Y:S01]  /*12050*/  LDL R148, [R1+0x58] ;  /* 0x0000580001947983 */ /* 0x000ee20000100800 */
[----:B------:R-:W4:Y:S03]  /*12060*/  LDC R149, c[0x0][0x448] ;  /* 0x00011200ff957b82 */ /* 0x000f260000000800 */
[----:B------:R-:W3:Y:S04]  /*12070*/  LDL R18, [R1+0x68] ;  /* 0x0000680001127983 */ /* 0x000ee80000100800 */
[----:B------:R-:W3:Y:S04]  /*12080*/  LDL R147, [R1+0x64] ;  /* 0x0000640001937983 */ /* 0x000ee80000100800 */
[----:B------:R-:W3:Y:S04]  /*12090*/  LDL R21, [R1+0x54] ;  /* 0x0000540001157983 */ /* 0x000ee80000100800 */
[----:B------:R-:W3:Y:S04]  /*120a0*/  LDL R20, [R1+0x50] ;  /* 0x0000500001147983 */ /* 0x000ee80000100800 */
[----:B------:R-:W3:Y:S01]  /*120b0*/  LDL.LU R146, [R1] ;  /* 0x0000000001927983 */ /* 0x000ee20000300800 */
[----:B------:R-:W-:Y:S05]  /*120c0*/  WARPSYNC.ALL ;  /* 0x0000000000007948 */ /* 0x000fea0003800000 */
[----:B----4-:R-:W-:Y:S01]  /*120d0*/  ISETP.NE.AND P2, PT, R149, 0x1, PT ;  /* 0x000000019500780c */ /* 0x010fe20003f45270 */
[----:B------:R-:W-:-:S12]  /*120e0*/  ULDC UR4, c[0x0][0x988] ;  /* 0x0002620000047ab9 */ /* 0x000fd80000000800 */
[----:B-12---:R-:W1:Y:S08]  /*120f0*/  @P2 LDC R14, c[0x0][0x44c] ;  /* 0x00011300ff0e2b82 */ /* 0x006e700000000800 */
[----:B------:R-:W2:Y:S01]  /*12100*/  @P2 LDC R0, c[0x0][0x450] ;  /* 0x00011400ff002b82 */ /* 0x000ea20000000800 */
[----:B---3--:R-:W-:-:S04]  /*12110*/  IMAD.IADD R18, R18, 0x1, R148 ;  /* 0x0000000112127824 */ /* 0x008fc800078e0294 */
[----:B-1----:R-:W-:-:S05]  /*12120*/  @P2 IMAD.HI.U32 R14, R18, R14, RZ ;  /* 0x0000000e120e2227 */ /* 0x002fca00078e00ff */
[----:B--2---:R-:W-:Y:S01]  /*12130*/  @P2 SHF.R.U32.HI R18, RZ, R0, R14 ;  /* 0x00000000ff122219 */ /* 0x004fe2000001160e */
[----:B------:R-:W-:-:S04]  /*12140*/  IMAD.MOV.U32 R14, RZ, RZ, -0x90 ;  /* 0xffffff70ff0e7424 */ /* 0x000fc800078e00ff */
[----:B------:R-:W1:Y:S01]  /*12150*/  SHFL.IDX PT, R0, R18, RZ, 0x1c1f ;  /* 0x001c1fff12007589 */ /* 0x000e6200000e0000 */
[----:B------:R-:W-:Y:S01]  /*12160*/  IMAD R14, R15, R14, 0x1 ;  /* 0x000000010f0e7424 */ /* 0x000fe200078e020e */
[----:B------:R-:W-:Y:S02]  /*12170*/  LOP3.LUT R146, R146, 0xffffffbf, RZ, 0xc0, !PT ;  /* 0xffffffbf92927812 */ /* 0x000fe400078ec0ff */
[----:B------:R-:W2:Y:S01]  /*12180*/  SHFL.IDX PT, R18, R18, 0x1, 0x1c1f ;  /* 0x003c1f0012127f89 */ /* 0x000ea200000e0000 */
[----:B------:R-:W-:Y:S01]  /*12190*/  IMAD R14, R147, -0x2, R14 ;  /* 0xfffffffe930e7824 */ /* 0x000fe200078e020e */
[----:B------:R-:W-:-:S04]  /*121a0*/  @P1 LOP3.LUT R146, R146, 0x40, RZ, 0xfc, !PT ;  /* 0x0000004092921812 */ /* 0x000fc800078efcff */
[----:B------:R-:W-:Y:S02]  /*121b0*/  IADD3 R14, -R20, R14, R21 ;  /* 0x0000000e140e7210 */ /* 0x000fe40007ffe115 */
[----:B------:R-:W-:-:S04]  /*121c0*/  LOP3.LUT R146, R146, 0xffffffdf, RZ, 0xc0, !PT ;  /* 0xffffffdf92927812 */ /* 0x000fc800078ec0ff */
[----:B------:R-:W-:-:S05]  /*121d0*/  @P0 LOP3.LUT R146, R146, 0x20, RZ, 0xfc, !PT ;  /* 0x0000002092920812 */ /* 0x000fca00078efcff */
[----:B------:R-:W-:Y:S01]  /*121e0*/  STL [R1], R146 ;  /* 0x0000009201007387 */ /* 0x000fe20000100800 */
[----:B-1----:R-:W-:-:S03]  /*121f0*/  IMAD.IADD R0, R14, 0x1, R0 ;  /* 0x000000010e007824 */ /* 0x002fc600078e0200 */
[----:B------:R-:W3:Y:S01]  /*12200*/  LDL R153, [R1+0x38] ;  /* 0x0000380001997983 */ /* 0x000ee20000100800 */
[----:B--2---:R-:W-:Y:S01]  /*12210*/  IMAD.IADD R18, R14, 0x1, R18 ;  /* 0x000000010e127824 */ /* 0x004fe200078e0212 */
[C---:B------:R-:W-:Y:S02]  /*12220*/  ISETP.GT.AND P2, PT, R0.reuse, RZ, PT ;  /* 0x000000ff0000720c */ /* 0x040fe40003f44270 */
[C---:B------:R-:W-:Y:S02]  /*12230*/  ISETP.GT.AND P4, PT, R0.reuse, 0x1, PT ;  /* 0x000000010000780c */ /* 0x040fe40003f84270 */
[----:B------:R-:W-:Y:S02]  /*12240*/  ISETP.GT.AND P3, PT, R0, 0x8, PT ;  /* 0x000000080000780c */ /* 0x000fe40003f64270 */
[----:B------:R-:W-:Y:S02]  /*12250*/  FSEL R136, R136, -INF , P2 ;  /* 0xff80000088887808 */ /* 0x000fe40001000000 */
[----:B------:R-:W-:-:S02]  /*12260*/  FSEL R137, R137, -INF , P4 ;  /* 0xff80000089897808 */ /* 0x000fc40002000000 */
[----:B------:R-:W-:Y:S02]  /*12270*/  FSEL R140, R140, -INF , P3 ;  /* 0xff8000008c8c7808 */ /* 0x000fe40001800000 */
[C---:B------:R-:W-:Y:S02]  /*12280*/  ISETP.GT.AND P2, PT, R0.reuse, 0x9, PT ;  /* 0x000000090000780c */ /* 0x040fe40003f44270 */
        /* <DEDUP_REMOVED lines=62> */
[----:B------:R-:W-:Y:S02]  /*12670*/  FMNMX.FTZ R0, R136, R17, !PT ;  /* 0x0000001188007209 */ /* 0x000fe40007810000 */
[----:B------:R-:W-:-:S02]  /*12680*/  FSEL R73, R73, -INF , P2 ;  /* 0xff80000049497808 */ /* 0x000fc40001000000 */
[----:B------:R-:W-:Y:S02]  /*12690*/  FMNMX.FTZ R0, R137, R0, !PT ;  /* 0x0000000089007209 */ /* 0x000fe40007810000 */
[----:B------:R-:W-:Y:S02]  /*126a0*/  ISETP.GT.AND P2, PT, R18, RZ, PT ;  /* 0x000000ff1200720c */ /* 0x000fe40003f44270 */
        /* <DEDUP_REMOVED lines=67> */
[C---:B------:R-:W-:Y:S02]  /*12ae0*/  ISETP.GT.AND P2, PT, R18.reuse, 0x40, PT ;  /* 0x000000401200780c */ /* 0x040fe40003f44270 */
[----:B------:R-:W-:Y:S01]  /*12af0*/  ISETP.GT.AND P1, PT, R18, 0x71, PT ;  /* 0x000000711200780c */ /* 0x000fe20003f24270 */
[----:B------:R-:W1:Y:S01]  /*12b00*/  SHFL.BFLY PT, R14, R0, 0x2, 0x1f ;  /* 0x0c401f00000e7f89 */ /* 0x000e6200000e0000 */
[----:B------:R-:W-:-:S02]  /*12b10*/  FSEL R106, R106, -INF , P2 ;  /* 0xff8000006a6a7808 */ /* 0x000fc40001000000 */
[C---:B------:R-:W-:Y:S02]  /*12b20*/  ISETP.GT.AND P2, PT, R18.reuse, 0x41, PT ;  /* 0x000000411200780c */ /* 0x040fe40003f44270 */
[C---:B------:R-:W-:Y:S02]  /*12b30*/  ISETP.GT.AND P0, PT, R18.reuse, 0x78, PT ;  /* 0x000000781200780c */ /* 0x040fe40003f04270 */
[----:B------:R-:W-:Y:S02]  /*12b40*/  FSEL R107, R107, -INF , P2 ;  /* 0xff8000006b6b7808 */ /* 0x000fe40001000000 */
[C---:B------:R-:W-:Y:S02]  /*12b50*/  ISETP.GT.AND P2, PT, R18.reuse, 0x48, PT ;  /* 0x000000481200780c */ /* 0x040fe40003f44270 */
[----:B------:R-:W-:Y:S02]  /*12b60*/  ISETP.GT.AND P3, PT, R18, 0x81, PT ;  /* 0x000000811200780c */ /* 0x000fe40003f64270 */
[----:B------:R-:W-:-:S02]  /*12b70*/  FSEL R110, R110, -INF , P2 ;  /* 0xff8000006e6e7808 */ /* 0x000fc40001000000 */
[C---:B------:R-:W-:Y:S02]  /*12b80*/  ISETP.GT.AND P2, PT, R18.reuse, 0x49, PT ;  /* 0x000000491200780c */ /* 0x040fe40003f44270 */
[C---:B------:R-:W-:Y:S02]  /*12b90*/  ISETP.GT.AND P4, PT, R18.reuse, 0x88, PT ;  /* 0x000000881200780c */ /* 0x040fe40003f84270 */
[----:B------:R-:W-:Y:S02]  /*12ba0*/  FSEL R111, R111, -INF , P2 ;  /* 0xff8000006f6f7808 */ /* 0x000fe40001000000 */
[C---:B------:R-:W-:Y:S02]  /*12bb0*/  ISETP.GT.AND P2, PT, R18.reuse, 0x50, PT ;  /* 0x000000501200780c */ /* 0x040fe40003f44270 */
[----:B------:R-:W-:Y:S02]  /*12bc0*/  ISETP.GT.AND P5, PT, R18, 0x89, PT ;  /* 0x000000891200780c */ /* 0x000fe40003fa4270 */
[----:B-1----:R-:W-:-:S02]  /*12bd0*/  FMNMX.FTZ R14, R0, R14, !PT ;  /* 0x0000000e000e7209 */ /* 0x002fc40007810000 */
[----:B------:R-:W-:Y:S02]  /*12be0*/  FSEL R98, R98, -INF , P2 ;  /* 0xff80000062627808 */ /* 0x000fe40001000000 */
[C---:B------:R-:W-:Y:S01]  /*12bf0*/  ISETP.GT.AND P2, PT, R18.reuse, 0x51, PT ;  /* 0x000000511200780c */ /* 0x040fe20003f44270 */
[----:B------:R-:W1:Y:S01]  /*12c00*/  SHFL.BFLY PT, R0, R14, 0x1, 0x1f ;  /* 0x0c201f000e007f89 */ /* 0x000e6200000e0000 */
[----:B------:R-:W-:Y:S02]  /*12c10*/  FSEL R83, R83, -INF , P1 ;  /* 0xff80000053537808 */ /* 0x000fe40000800000 */
[----:B------:R-:W-:Y:S02]  /*12c20*/  FSEL R99, R99, -INF , P2 ;  /* 0xff80000063637808 */ /* 0x000fe40001000000 */
[----:B------:R-:W-:Y:S02]  /*12c30*/  ISETP.GT.AND P2, PT, R18, 0x58, PT ;  /* 0x000000581200780c */ /* 0x000fe40003f44270 */
[----:B------:R-:W-:-:S02]  /*12c40*/  FSEL R86, R86, -INF , P0 ;  /* 0xff80000056567808 */ /* 0x000fc40000000000 */
[----:B------:R-:W-:Y:S02]  /*12c50*/  FSEL R102, R102, -INF , P2 ;  /* 0xff80000066667808 */ /* 0x000fe40001000000 */
[----:B------:R-:W-:Y:S02]  /*12c60*/  ISETP.GT.AND P2, PT, R18, 0x59, PT ;  /* 0x000000591200780c */ /* 0x000fe40003f44270 */
[----:B------:R-:W-:Y:S02]  /*12c70*/  LOP3.LUT P1, RZ, R146, 0x40, RZ, 0xc0, !PT ;  /* 0x0000004092ff7812 */ /* 0x000fe4000782c0ff */
[----:B------:R-:W-:Y:S02]  /*12c80*/  FSEL R103, R103, -INF , P2 ;  /* 0xff80000067677808 */ /* 0x000fe40001000000 */
[----:B------:R-:W-:Y:S02]  /*12c90*/  ISETP.GT.AND P2, PT, R18, 0x60, PT ;  /* 0x000000601200780c */ /* 0x000fe40003f44270 */
[----:B------:R-:W-:-:S02]  /*12ca0*/  LOP3.LUT P0, RZ, R146, 0x20, RZ, 0xc0, !PT ;  /* 0x0000002092ff7812 */ /* 0x000fc4000780c0ff */
[----:B------:R-:W-:Y:S02]  /*12cb0*/  FSEL R90, R90, -INF , P2 ;  /* 0xff8000005a5a7808 */ /* 0x000fe40001000000 */
[----:B------:R-:W-:Y:S02]  /*12cc0*/  ISETP.GT.AND P2, PT, R18, 0x61, PT ;  /* 0x000000611200780c */ /* 0x000fe40003f44270 */
[----:B-1----:R-:W-:Y:S01]  /*12cd0*/  FMNMX.FTZ R14, R14, R0, !PT ;  /* 0x000000000e0e7209 */ /* 0x002fe20007810000 */
[----:B------:R-:W-:Y:S01]  /*12ce0*/  IMAD.U32 R0, RZ, RZ, UR4 ;  /* 0x00000004ff007e24 */ /* 0x000fe2000f8e00ff */
[----:B------:R-:W-:Y:S02]  /*12cf0*/  FSEL R91, R91, -INF , P2 ;  /* 0xff8000005b5b7808 */ /* 0x000fe40001000000 */
[----:B------:R-:W-:Y:S01]  /*12d00*/  ISETP.GT.AND P2, PT, R18, 0x68, PT ;  /* 0x000000681200780c */ /* 0x000fe20003f44270 */
[C---:B------:R-:W-:Y:S01]  /*12d10*/  FMUL.FTZ R21, R14.reuse, R0 ;  /* 0x000000000e157220 */ /* 0x040fe20000410000 */
[----:B------:R-:W-:-:S02]  /*12d20*/  FSETP.NEU.FTZ.AND P6, PT, R14, -INF , PT ;  /* 0xff8000000e00780b */ /* 0x000fc40003fdd000 */
[----:B------:R-:W-:Y:S02]  /*12d30*/  FSEL R94, R94, -INF , P2 ;  /* 0xff8000005e5e7808 */ /* 0x000fe40001000000 */
[----:B------:R-:W-:Y:S02]  /*12d40*/  ISETP.GT.AND P2, PT, R18, 0x69, PT ;  /* 0x000000691200780c */ /* 0x000fe40003f44270 */
[----:B------:R-:W-:Y:S02]  /*12d50*/  FSEL R20, R14, RZ, P6 ;  /* 0x000000ff0e147208 */ /* 0x000fe40003000000 */
[----:B------:R-:W-:Y:S02]  /*12d60*/  FSEL R95, R95, -INF , P2 ;  /* 0xff8000005f5f7808 */ /* 0x000fe40001000000 */
[----:B------:R-:W-:Y:S01]  /*12d70*/  ISETP.GT.AND P2, PT, R18, 0x70, PT ;  /* 0x000000701200780c */ /* 0x000fe20003f44270 */
[----:B------:R-:W-:Y:S01]  /*12d80*/  FADD.FTZ R20, -R20, R17 ;  /* 0x0000001114147221 */ /* 0x000fe20000010100 */
[----:B------:R-:W-:-:S02]  /*12d90*/  FSEL R21, R21, RZ, P6 ;  /* 0x000000ff15157208 */ /* 0x000fc40003000000 */
[----:B------:R-:W-:Y:S02]  /*12da0*/  FSEL R82, R82, -INF , P2 ;  /* 0xff80000052527808 */ /* 0x000fe40001000000 */
[C---:B------:R-:W-:Y:S02]  /*12db0*/  ISETP.GT.AND P2, PT, R18.reuse, 0x80, PT ;  /* 0x000000801200780c */ /* 0x040fe40003f44270 */
[----:B------:R-:W-:Y:S01]  /*12dc0*/  ISETP.GT.AND P6, PT, R18, 0x79, PT ;  /* 0x000000791200780c */ /* 0x000fe20003fc4270 */
        /* <DEDUP_REMOVED lines=10> */
[----:B------:R-:W1:Y:S01]  /*12e70*/  MUFU.EX2 R72, R136 ;  /* 0x0000008800487308 */ /* 0x000e620000000800 */
[----:B------:R-:W-:-:S07]  /*12e80*/  FSEL R17, R74, -INF , P2 ;  /* 0xff8000004a117808 */ /* 0x000fce0001000000 */
[----:B------:R-:W2:Y:S08]  /*12e90*/  MUFU.EX2 R137, R137 ;  /* 0x0000008900897308 */ /* 0x000eb00000000800 */
[----:B------:R-:W4:Y:S01]  /*12ea0*/  MUFU.EX2 R74, R140 ;  /* 0x0000008c004a7308 */ /* 0x000f220000000800 */
[----:B-1----:R-:W-:-:S07]  /*12eb0*/  FFMA.FTZ R20, R18, R155, R72 ;  /* 0x0000009b12147223 */ /* 0x002fce0000010048 */
[----:B------:R-:W1:Y:S01]  /*12ec0*/  MUFU.EX2 R141, R141 ;  /* 0x0000008d008d7308 */ /* 0x000e620000000800 */
[-CC-:B------:R-:W-:Y:S01]  /*12ed0*/  FFMA.FTZ R151, R129, R0.reuse, -R21.reuse ;  /* 0x0000000081977223 */ /* 0x180fe20000010815 */
[----:B--2---:R-:W-:Y:S01]  /*12ee0*/  FADD.FTZ R20, R137, R20 ;  /* 0x0000001489147221 */ /* 0x004fe20000010000 */
        /* <DEDUP_REMOVED lines=9> */
[----:B----4-:R-:W-:Y:S01]  /*12f80*/  FADD.FTZ R20, R74, R20 ;  /* 0x000000144a147221 */ /* 0x010fe20000010000 */
        /* <DEDUP_REMOVED lines=18> */
[----:B-1----:R-:W-:Y:S01]  /*130b0*/  FADD.FTZ R21, R141, R20 ;  /* 0x000000148d157221 */ /* 0x002fe20000010000 */
        /* <DEDUP_REMOVED lines=31> */
[----:B------:R-:W-:-:S04]  /*132b0*/  FMNMX.FTZ R20, R86, R20, !PT ;  /* 0x0000001456147209 */ /* 0x000fc80007810000 */
[----:B------:R-:W-:Y:S02]  /*132c0*/  FMNMX.FTZ R20, R87, R20, !PT ;  /* 0x0000001457147209 */ /* 0x000fe40007810000 */
[----:B------:R-:W-:Y:S02]  /*132d0*/  FSEL R75, R75, -INF , P3 ;  /* 0xff8000004b4b7808 */ /* 0x000fe40001800000 */
[----:B------:R-:W-:Y:S02]  /*132e0*/  FMNMX.FTZ R20, R17, R20, !PT ;  /* 0x0000001411147209 */ /* 0x000fe40007810000 */
[----:B------:R-:W-:Y:S02]  /*132f0*/  FSEL R78, R78, -INF , P4 ;  /* 0xff8000004e4e7808 */ /* 0x000fe40002000000 */
[----:B------:R-:W-:Y:S02]  /*13300*/  FMNMX.FTZ R20, R75, R20, !PT ;  /* 0x000000144b147209 */ /* 0x000fe40007810000 */
[----:B------:R-:W-:-:S02]  /*13310*/  FSEL R79, R79, -INF , P5 ;  /* 0xff8000004f4f7808 */ /* 0x000fc40002800000 */
[----:B------:R-:W-:-:S04]  /*13320*/  FMNMX.FTZ R20, R78, R20, !PT ;  /* 0x000000144e147209 */ /* 0x000fc80007810000 */
[----:B------:R-:W-:-:S05]  /*13330*/  FMNMX.FTZ R20, R79, R20, !PT ;  /* 0x000000144f147209 */ /* 0x000fca0007810000 */
[----:B------:R-:W1:Y:S02]  /*13340*/  SHFL.BFLY PT, R73, R20, 0x2, 0x1f ;  /* 0x0c401f0014497f89 */ /* 0x000e6400000e0000 */
[----:B-1----:R-:W-:-:S05]  /*13350*/  FMNMX.FTZ R20, R20, R73, !PT ;  /* 0x0000004914147209 */ /* 0x002fca0007810000 */
[----:B------:R-:W1:Y:S01]  /*13360*/  SHFL.BFLY PT, R73, R20, 0x1, 0x1f ;  /* 0x0c201f0014497f89 */ /* 0x000e6200000e0000 */
[----:B---3--:R-:W-:Y:S02]  /*13370*/  LOP3.LUT R76, R153, 0x10000, RZ, 0xfc, !PT ;  /* 0x00010000994c7812 */ /* 0x008fe400078efcff */
[----:B-1----:R-:W-:-:S04]  /*13380*/  FMNMX.FTZ R20, R20, R73, !PT ;  /* 0x0000004914147209 */ /* 0x002fc80007810000 */
[----:B------:R-:W-:-:S04]  /*13390*/  FSETP.NEU.FTZ.AND P2, PT, R20, -INF , PT ;  /* 0xff8000001400780b */ /* 0x000fc80003f5d000 */
[----:B------:R-:W-:-:S05]  /*133a0*/  FSEL R73, R20, RZ, P2 ;  /* 0x000000ff14497208 */ /* 0x000fca0001000000 */
[----:B------:R-:W-:Y:S01]  /*133b0*/  FADD.FTZ R16, -R73, R16 ;  /* 0x0000001049107221 */ /* 0x000fe20000010100 */
[----:B------:R-:W-:-:S05]  /*133c0*/  FMUL.FTZ R73, R20, R0 ;  /* 0x0000000014497220 */ /* 0x000fca0000410000 */
[----:B------:R-:W-:-:S05]  /*133d0*/  FSEL R73, R73, RZ, P2 ;  /* 0x000000ff49497208 */ /* 0x000fca0001000000 */
[----:B------:R-:W-:Y:S01]  /*133e0*/  FFMA.FTZ R81, R78, R0, -R73 ;  /* 0x000000004e517223 */ /* 0x000fe20000010849 */
[----:B------:R-:W-:-:S05]  /*133f0*/  VIADD R78, R76, 0x180 ;  /* 0x000001804c4e7836 */ /* 0x000fca0000000000 */
[----:B------:R-:W-:Y:S01]  /*13400*/  R2UR UR8, R78 ;  /* 0x000000004e0872ca */ /* 0x000fe200000e0000 */
[----:B------:R-:W-:-:S05]  /*13410*/  VIADD R78, R76, 0x300 ;  /* 0x000003004c4e7836 */ /* 0x000fca0000000000 */
[----:B------:R-:W-:Y:S01]  /*13420*/  R2UR UR12, R78 ;  /* 0x000000004e0c72ca */ /* 0x000fe200000e0000 */
[----:B------:R-:W-:-:S05]  /*13430*/  VIADD R78, R76, 0x480 ;  /* 0x000004804c4e7836 */ /* 0x000fca0000000000 */
[----:B------:R-:W-:Y:S01]  /*13440*/  R2UR UR16, R78 ;  /* 0x000000004e1072ca */ /* 0x000fe200000e0000 */
[----:B------:R-:W-:Y:S02]  /*13450*/  VIADD R78, R76, 0x600 ;  /* 0x000006004c4e7836 */ /* 0x000fe40000000000 */
[-CC-:B------:R-:W-:Y:S01]  /*13460*/  FFMA.FTZ R138, R138, R0.reuse, -R73.reuse ;  /* 0x000000008a8a7223 */ /* 0x180fe20000010849 */
[-CC-:B------:R-:W-:Y:S01]  /*13470*/  FFMA.FTZ R139, R139, R0.reuse, -R73.reuse ;  /* 0x000000008b8b7223 */ /* 0x180fe20000010849 */
[-CC-:B------:R-:W-:Y:S01]  /*13480*/  FFMA.FTZ R142, R142, R0.reuse, -R73.reuse ;  /* 0x000000008e8e7223 */ /* 0x180fe20000010849 */
[-CC-:B------:R-:W-:Y:S01]  /*13490*/  FFMA.FTZ R143, R143, R0.reuse, -R73.reuse ;  /* 0x000000008f8f7223 */ /* 0x180fe20000010849 */
[----:B------:R-:W-:Y:S01]  /*134a0*/  R2UR UR20, R78 ;  /* 0x000000004e1472ca */ /* 0x000fe200000e0000 */
        /* <DEDUP_REMOVED lines=31> */
[----:B------:R-:W-:-:S02]  /*136a0*/  VIADD R78, R76, 0x780 ;  /* 0x000007804c4e7836 */ /* 0x000fc40000000000 */
[----:B------:R-:W-:-:S03]  /*136b0*/  VIADD R73, R22, 0x200 ;  /* 0x0000020016497836 */ /* 0x000fc60000000000 */
[----:B------:R-:W-:Y:S01]  /*136c0*/  R2UR UR24, R78 ;  /* 0x000000004e1872ca */ /* 0x000fe200000e0000 */
[C---:B------:R-:W-:Y:S01]  /*136d0*/  VIADD R78, R76.reuse, 0x900 ;  /* 0x000009004c4e7836 */ /* 0x040fe20000000000 */
[----:B------:R-:W-:Y:S01]  /*136e0*/  SHF.R.U32.HI R73, RZ, 0x4, R73 ;  /* 0x00000004ff497819 */ /* 0x000fe20000011649 */
[----:B------:R-:W-:Y:S01]  /*136f0*/  IMAD.MOV.U32 R77, RZ, RZ, -0x3ffffff0 ;  /* 0xc0000010ff4d7424 */ /* 0x000fe200078e00ff */
[----:B------:R-:W-:Y:S02]  /*13700*/  R2UR UR4, R76 ;  /* 0x000000004c0472ca */ /* 0x000fe400000e0000 */
[----:B------:R-:W-:Y:S02]  /*13710*/  LOP3.LUT R73, R73, 0x3fff, RZ, 0xc0, !PT ;  /* 0x00003fff49497812 */ /* 0x000fe400078ec0ff */
[----:B------:R-:W-:Y:S01]  /*13720*/  R2UR UR28, R78 ;  /* 0x000000004e1c72ca */ /* 0x000fe200000e0000 */
[C---:B------:R-:W-:Y:S01]  /*13730*/  VIADD R78, R76.reuse, 0xa80 ;  /* 0x00000a804c4e7836 */ /* 0x040fe20000000000 */
[----:B------:R-:W-:Y:S01]  /*13740*/  LOP3.LUT R73, R73, 0x2400000, RZ, 0xfc, !PT ;  /* 0x0240000049497812 */ /* 0x000fe200078efcff */
[----:B------:R-:W-:Y:S01]  /*13750*/  VIADD R76, R76, 0xc00 ;  /* 0x00000c004c4c7836 */ /* 0x000fe20000000000 */
[----:B------:R-:W-:-:S02]  /*13760*/  R2UR UR5, R77 ;  /* 0x000000004d0572ca */ /* 0x000fc400000e0000 */
[----:B------:R-:W-:Y:S01]  /*13770*/  R2UR UR37, R77 ;  /* 0x000000004d2572ca */ /* 0x000fe200000e0000 */
[----:B------:R-:W-:Y:S01]  /*13780*/  IMAD.MOV.U32 R77, RZ, RZ, -0x7fffffe0 ;  /* 0x80000020ff4d7424 */ /* 0x000fe200078e00ff */
[----:B------:R-:W-:Y:S01]  /*13790*/  R2UR UR36, R76 ;  /* 0x000000004c2472ca */ /* 0x000fe200000e0000 */
[----:B------:R-:W-:-:S03]  /*137a0*/  IMAD R76, R19, 0x6c0, R73 ;  /* 0x000006c0134c7824 */ /* 0x000fc600078e0249 */
        /* <DEDUP_REMOVED lines=66> */
[----:B------:R-:W-:Y:S02]  /*13bd0*/  F2FP.BF16.F32.PACK_AB R72, R137, R72 ;  /* 0x000000488948723e */ /* 0x000fe400000010ff */
[----:B------:R-:W2:Y:S01]  /*13be0*/  LDL R137, [R1+0x3c] ;  /* 0x00003c0001897983 */ /* 0x000ea20000100800 */
[----:B------:R-:W-:Y:S02]  /*13bf0*/  WARPGROUP.DEPBAR.LE gsb0, 0x0 ;  /* 0x00008000000079c5 */ /* 0x000fe40000010000 */
[----:B------:R-:W-:-:S06]  /*13c00*/  WARPGROUP.ARRIVE ;  /* 0x00000000000079c5 */ /* 0x000fcc0000000000 */
[----:B------:R-:W-:Y:S03]  /*13c10*/  HGMMA.64x96x16.F32.BF16 R24, gdesc[UR36].tnspB, R24, gsb0 ;  /* 0x41600000241879f0 */ /* 0x000fe60008001818 */
[----:B------:R-:W1:Y:S01]  /*13c20*/  S2R R153, SR_TID.X ;  /* 0x0000000000997919 */ /* 0x000e620000002100 */
[----:B------:R-:W-:Y:S01]  /*13c30*/  FMUL.FTZ R16, R16, R0 ;  /* 0x0000000010107220 */ /* 0x000fe20000410000 */
        /* <DEDUP_REMOVED lines=24> */
[----:B------:R-:W-:-:S02]  /*13dc0*/  FMUL.FTZ R69, R69, R18 ;  /* 0x0000001245457220 */ /* 0x000fc40000410000 */
[----:B------:R3:W5:Y:S01]  /*13dd0*/  LDL R18, [R1+0x4] ;  /* 0x0000040001127983 */ /* 0x0007620000100800 */
[----:B------:R-:W-:Y:S01]  /*13de0*/  MUFU.EX2 R73, R138 ;  /* 0x0000008a00497308 */ /* 0x000fe20000000800 */
[----:B-1----:R-:W-:-:S07]  /*13df0*/  SHF.R.U32.HI R136, RZ, 0x7, R153 ;  /* 0x00000007ff887819 */ /* 0x002fce0000011699 */
[----:B------:R-:W1:Y:S01]  /*13e00*/  MUFU.EX2 R16, R16 ;  /* 0x0000001000107308 */ /* 0x000e620000000800 */
[----:B------:R-:W-:-:S07]  /*13e10*/  VIADD R76, R136, 0x9 ;  /* 0x00000009884c7836 */ /* 0x000fce0000000000 */
[----:B------:R-:W4:Y:S01]  /*13e20*/  MUFU.EX2 R139, R139 ;  /* 0x0000008b008b7308 */ /* 0x000f220000000800 */
[----:B------:R-:W-:-:S07]  /*13e30*/  ISETP.GE.U32.AND P2, PT, R153, 0x180, PT ;  /* 0x000001809900780c */ /* 0x000fce0003f46070 */
[----:B------:R-:W0:Y:S01]  /*13e40*/  MUFU.EX2 R75, R142 ;  /* 0x0000008e004b7308 */ /* 0x000e220000000800 */
[----:B------:R-:W-:-:S07]  /*13e50*/  SEL R76, R76, 0x9, !P2 ;  /* 0x000000094c4c7807 */ /* 0x000fce0005000000 */
[----:B------:R-:W3:Y:S01]  /*13e60*/  MUFU.EX2 R143, R143 ;  /* 0x0000008f008f7308 */ /* 0x000ee20000000800 */
[--C-:B------:R-:W-:Y:S02]  /*13e70*/  @!P1 IMAD R77, R145, 0x8, R22.reuse ;  /* 0x00000008914d9824 */ /* 0x100fe400078e0216 */
[----:B-1----:R-:W-:Y:S01]  /*13e80*/  FFMA.FTZ R157, R16, R157, R73 ;  /* 0x0000009d109d7223 */ /* 0x002fe20000010049 */
[----:B------:R-:W-:Y:S01]  /*13e90*/  @!P1 IMAD R19, R19, 0x8, R22 ;  /* 0x0000000813139824 */ /* 0x000fe200078e0216 */
[----:B------:R4:W-:Y:S06]  /*13ea0*/  BAR.ARV R76, 0x100 ;  /* 0x0004004c0000751d */ /* 0x0009ec0000002000 */
[----:B------:R-:W-:-:S02]  /*13eb0*/  @!P1 VIADD R77, R77, 0x31c40 ;  /* 0x00031c404d4d9836 */ /* 0x000fc40000000000 */
[----:B----4-:R-:W-:Y:S01]  /*13ec0*/  FADD.FTZ R76, R139, R157 ;  /* 0x0000009d8b4c7221 */ /* 0x010fe20000010000 */
[----:B------:R-:W-:Y:S01]  /*13ed0*/  @!P1 VIADD R19, R19, 0x31c60 ;  /* 0x00031c6013139836 */ /* 0x000fe20000000000 */
[----:B------:R-:W-:Y:S02]  /*13ee0*/  F2FP.BF16.F32.PACK_AB R74, R141, R74 ;  /* 0x0000004a8d4a723e */ /* 0x000fe400000010ff */
[----:B------:R-:W-:Y:S01]  /*13ef0*/  @!P1 PRMT R77, RZ, 0x654, R77 ;  /* 0x00000654ff4d9816 */ /* 0x000fe2000000004d */
[----:B0-----:R-:W-:Y:S01]  /*13f00*/  FADD.FTZ R76, R75, R76 ;  /* 0x0000004c4b4c7221 */ /* 0x001fe20000010000 */
[----:B------:R-:W-:Y:S02]  /*13f10*/  F2FP.BF16.F32.PACK_AB R73, R139, R73 ;  /* 0x000000498b49723e */ /* 0x000fe400000010ff */
[----:B------:R-:W-:Y:S01]  /*13f20*/  @!P1 PRMT R19, RZ, 0x654, R19 ;  /* 0x00000654ff139816 */ /* 0x000fe20000000013 */
[----:B------:R0:W-:Y:S01]  /*13f30*/  @!P1 SYNCS.ARRIVE.TRANS64.RED.A1T0 RZ, [R77+URZ], RZ ;  /* 0x000000ff4dff99a7 */ /* 0x0001e2000810043f */
[----:B---3--:R-:W-:-:S02]  /*13f40*/  F2FP.BF16.F32.PACK_AB R75, R143, R75 ;  /* 0x0000004b8f4b723e */ /* 0x008fc400000010ff */
[----:B------:R1:W-:Y:S03]  /*13f50*/  @!P1 SYNCS.ARRIVE.TRANS64.RED.A1T0 RZ, [R19+URZ], RZ ;  /* 0x000000ff13ff99a7 */ /* 0x0003e6000810043f */
[----:B------:R3:W-:Y:S01]  /*13f60*/  STSM.16.M88.4 [R23+0x24300], R72 ;  /* 0x0243004817007844 */ /* 0x0007e20000000200 */
[----:B------:R-:W-:Y:S08]  /*13f70*/  MUFU.EX2 R130, R130 ;  /* 0x0000008200827308 */ /* 0x000ff00000000800 */
[----:B---3--:R-:W3:Y:S08]  /*13f80*/  MUFU.EX2 R72, R152 ;  /* 0x0000009800487308 */ /* 0x008ef00000000800 */
[----:B------:R-:W4:Y:S08]  /*13f90*/  MUFU.EX2 R73, R151 ;  /* 0x0000009700497308 */ /* 0x000f300000000800 */
[----:B------:R-:W1:Y:S01]  /*13fa0*/  MUFU.EX2 R74, R150 ;  /* 0x00000096004a7308 */ /* 0x000e620000000800 */
[----:B---3--:R-:W-:-:S07]  /*13fb0*/  FADD.FTZ R21, R72, R21 ;  /* 0x0000001548157221 */ /* 0x008fce0000010000 */
[----:B------:R-:W3:Y:S01]  /*13fc0*/  MUFU.EX2 R131, R131 ;  /* 0x0000008300837308 */ /* 0x000ee20000000800 */
[----:B------:R-:W-:-:S07]  /*13fd0*/  FADD.FTZ R76, R143, R76 ;  /* 0x0000004c8f4c7221 */ /* 0x000fce0000010000 */
[----:B------:R-:W3:Y:S01]  /*13fe0*/  MUFU.EX2 R75, R149 ;  /* 0x00000095004b7308 */ /* 0x000ee20000000800 */
[----:B----4-:R-:W-:-:S07]  /*13ff0*/  FADD.FTZ R21, R73, R21 ;  /* 0x0000001549157221 */ /* 0x010fce0000010000 */
[----:B------:R-:W4:Y:S01]  /*14000*/  MUFU.EX2 R134, R134 ;  /* 0x0000008600867308 */ /* 0x000f220000000800 */
[----:B------:R-:W-:-:S07]  /*14010*/  F2FP.BF16.F32.PACK_AB R72, R73, R72 ;  /* 0x000000484948723e */ /* 0x000fce00000010ff */
[----:B0-----:R-:W0:Y:S01]  /*14020*/  MUFU.EX2 R77, R148 ;  /* 0x00000094004d7308 */ /* 0x001e220000000800 */
[----:B------:R-:W-:-:S07]  /*14030*/  FADD.FTZ R73, R130, R76 ;  /* 0x0000004c82497221 */ /* 0x000fce0000010000 */
[----:B------:R-:W0:Y:S01]  /*14040*/  MUFU.EX2 R135, R135 ;  /* 0x0000008700877308 */ /* 0x000e220000000800 */
[----:B-1----:R-:W-:-:S07]  /*14050*/  FADD.FTZ R76, R74, R21 ;  /* 0x000000154a4c7221 */ /* 0x002fce0000010000 */
[----:B------:R-:W1:Y:S01]  /*14060*/  MUFU.EX2 R136, R147 ;  /* 0x0000009300887308 */ /* 0x000e620000000800 */
[----:B---3--:R-:W-:-:S07]  /*14070*/  FADD.FTZ R21, R131, R73 ;  /* 0x0000004983157221 */ /* 0x008fce0000010000 */
[----:B------:R-:W3:Y:S01]  /*14080*/  MUFU.EX2 R122, R122 ;  /* 0x0000007a007a7308 */ /* 0x000ee20000000800 */
[----:B------:R-:W-:-:S07]  /*14090*/  FADD.FTZ R76, R75, R76 ;  /* 0x0000004c4b4c7221 */ /* 0x000fce0000010000 */
[----:B------:R-:W3:Y:S01]  /*140a0*/  MUFU.EX2 R78, R146 ;  /* 0x00000092004e7308 */ /* 0x000ee20000000800 */
[----:B----4-:R-:W-:-:S07]  /*140b0*/  FADD.FTZ R21, R134, R21 ;  /* 0x0000001586157221 */ /* 0x010fce0000010000 */
[----:B------:R-:W4:Y:S01]  /*140c0*/  MUFU.EX2 R123, R123 ;  /* 0x0000007b007b7308 */ /* 0x000f220000000800 */
[----:B0-----:R-:W-:-:S07]  /*140d0*/  FADD.FTZ R76, R77, R76 ;  /* 0x0000004c4d4c7221 */ /* 0x001fce0000010000 */
[----:B------:R-:W0:Y:S08]  /*140e0*/  MUFU.EX2 R79, R129 ;  /* 0x00000081004f7308 */ /* 0x000e300000000800 */
[----:B------:R-:W0:Y:S08]  /*140f0*/  MUFU.EX2 R126, R126 ;  /* 0x0000007e007e7308 */ /* 0x000e300000000800 */
[----:B------:R-:W0:Y:S08]  /*14100*/  MUFU.EX2 R132, R132 ;  /* 0x0000008400847308 */ /* 0x000e300000000800 */
[----:B------:R-:W-:Y:S08]  /*14110*/  MUFU.EX2 R19, R128 ;  /* 0x0000008000137308 */ /* 0x000ff00000000800 */
[----:B------:R1:W-:Y:S08]  /*14120*/  MUFU.EX2 R129, R88 ;  /* 0x0000005800817308 */ /* 0x0003f00000000800 */
[----:B------:R-:W0:Y:S01]  /*14130*/  MUFU.EX2 R127, R127 ;  /* 0x0000007f007f7308 */ /* 0x000e220000000800 */
[----:B-1----:R-:W-:-:S07]  /*14140*/  FADD.FTZ R88, R135, R21 ;  /* 0x0000001587587221 */ /* 0x002fce0000010000 */
[----:B------:R-:W-:Y:S08]  /*14150*/  MUFU.EX2 R128, R89 ;  /* 0x0000005900807308 */ /* 0x000ff00000000800 */
[----:B------:R-:W1:Y:S08]  /*14160*/  MUFU.EX2 R133, R133 ;  /* 0x0000008500857308 */ /* 0x000e700000000800 */
[----:B------:R3:W1:Y:S02]  /*14170*/  MUFU.EX2 R89, R114 ;  /* 0x0000007200597308 */ /* 0x0006640000000800 */
[C---:B---3--:R-:W-:Y:S01]  /*14180*/  FADD.FTZ R114, R136.reuse, R76 ;  /* 0x0000004c88727221 */ /* 0x048fe20000010000 */
[----:B------:R-:W-:Y:S01]  /*14190*/  F2FP.BF16.F32.PACK_AB R76, R136, R77 ;  /* 0x0000004d884c723e */ /* 0x000fe200000010ff */
[----:B------:R-:W-:-:S04]  /*141a0*/  FADD.FTZ R77, R122, R88 ;  /* 0x000000587a4d7221 */ /* 0x000fc80000010000 */
[----:B------:R-:W3:Y:S01]  /*141b0*/  MUFU.EX2 R124, R124 ;  /* 0x0000007c007c7308 */ /* 0x000ee20000000800 */
[----:B------:R-:W-:Y:S01]  /*141c0*/  FADD.FTZ R88, R78, R114 ;  /* 0x000000724e587221 */ /* 0x000fe20000010000 */
[----:B----4-:R-:W-:-:S03]  /*141d0*/  FADD.FTZ R77, R123, R77 ;  /* 0x0000004d7b4d7221 */ /* 0x010fc60000010000 */
[----:B0-----:R-:W-:-:S03]  /*141e0*/  FADD.FTZ R88, R79, R88 ;  /* 0x000000584f587221 */ /* 0x001fc60000010000 */
[----:B------:R-:W0:Y:S01]  /*141f0*/  MUFU.EX2 R115, R115 ;  /* 0x0000007300737308 */ /* 0x000e220000000800 */
[----:B------:R-:W-:Y:S01]  /*14200*/  FADD.FTZ R77, R126, R77 ;  /* 0x0000004d7e4d7221 */ /* 0x000fe20000010000 */
[----:B------:R-:W-:-:S06]  /*14210*/  FADD.FTZ R88, R132, R88 ;  /* 0x0000005884587221 */ /* 0x000fcc0000010000 */
[----:B------:R-:W4:Y:S01]  /*14220*/  MUFU.EX2 R125, R125 ;  /* 0x0000007d007d7308 */ /* 0x000f220000000800 */
[----:B------:R-:W-:-:S07]  /*14230*/  FADD.FTZ R77, R127, R77 ;  /* 0x0000004d7f4d7221 */ /* 0x000fce0000010000 */
[----:B------:R-:W2:Y:S01]  /*14240*/  MUFU.EX2 R118, R118 ;  /* 0x0000007600767308 */ /* 0x000ea20000000800 */
[----:B-1----:R-:W-:Y:S01]  /*14250*/  FADD.FTZ R88, R133, R88 ;  /* 0x0000005885587221 */ /* 0x002fe20000010000 */
[----:B------:R-:W-:-:S06]  /*14260*/  FADD.FTZ R77, R89, R77 ;  /* 0x0000004d594d7221 */ /* 0x000fcc0000010000 */
[----:B------:R-:W1:Y:S01]  /*14270*/  MUFU.EX2 R119, R119 ;  /* 0x0000007700777308 */ /* 0x000e620000000800 */
[----:B---3--:R-:W-:-:S07]  /*14280*/  FADD.FTZ R88, R124, R88 ;  /* 0x000000587c587221 */ /* 0x008fce0000010000 */
[----:B------:R-:W3:Y:S01]  /*14290*/  MUFU.EX2 R121, R121 ;  /* 0x0000007900797308 */ /* 0x000ee20000000800 */
[----:B0-----:R-:W-:-:S07]  /*142a0*/  FADD.FTZ R77, R115, R77 ;  /* 0x0000004d734d7221 */ /* 0x001fce0000010000 */
[----:B------:R-:W0:Y:S01]  /*142b0*/  MUFU.EX2 R106, R106 ;  /* 0x0000006a006a7308 */ /* 0x000e220000000800 */
[----:B----4-:R-:W-:-:S07]  /*142c0*/  FADD.FTZ R88, R125, R88 ;  /* 0x000000587d587221 */ /* 0x010fce0000010000 */
[----:B------:R-:W4:Y:S01]  /*142d0*/  MUFU.EX2 R120, R120 ;  /* 0x0000007800787308 */ /* 0x000f220000000800 */
[----:B--2---:R-:W-:-:S07]  /*142e0*/  FADD.FTZ R77, R118, R77 ;  /* 0x0000004d764d7221 */ /* 0x004fce0000010000 */
[----:B------:R-:W2:Y:S08]  /*142f0*/  MUFU.EX2 R107, R107 ;  /* 0x0000006b006b7308 */ /* 0x000eb00000000800 */
[----:B------:R-:W2:Y:S08]  /*14300*/  MUFU.EX2 R117, R117 ;  /* 0x0000007500757308 */ /* 0x000eb00000000800 */
[----:B------:R-:W-:Y:S08]  /*14310*/  MUFU.EX2 R110, R110 ;  /* 0x0000006e006e7308 */ /* 0x000ff00000000800 */
[----:B------:R-:W2:Y:S08]  /*14320*/  MUFU.EX2 R116, R116 ;  /* 0x0000007400747308 */ /* 0x000eb00000000800 */
[----:B------:R1:W-:Y:S01]  /*14330*/  MUFU.EX2 R21, R90 ;  /* 0x0000005a00157308 */ /* 0x0003e20000000800 */
[----:B------:R-:W-:-:S07]  /*14340*/  F2FP.BF16.F32.PACK_AB R74, R75, R74 ;  /* 0x0000004a4b4a723e */ /* 0x000fce00000010ff */
[----:B------:R-:W-:Y:S01]  /*14350*/  MUFU.EX2 R111, R111 ;  /* 0x0000006f006f7308 */ /* 0x000fe20000000800 */
[----:B-1----:R-:W-:Y:S01]  /*14360*/  FADD.FTZ R90, R19, R88 ;  /* 0x00000058135a7221 */ /* 0x002fe20000010000 */
[----:B------:R-:W-:-:S03]  /*14370*/  FADD.FTZ R88, R119, R77 ;  /* 0x0000004d77587221 */ /* 0x000fc60000010000 */
[----:B---3--:R-:W-:-:S03]  /*14380*/  FADD.FTZ R90, R121, R90 ;  /* 0x0000005a795a7221 */ /* 0x008fc60000010000 */
[----:B------:R-:W1:Y:S01]  /*14390*/  MUFU.EX2 R113, R113 ;  /* 0x0000007100717308 */ /* 0x000e620000000800 */
[----:B0-----:R-:W-:Y:S01]  /*143a0*/  FADD.FTZ R88, R106, R88 ;  /* 0x000000586a587221 */ /* 0x001fe20000010000 */
[----:B------:R-:W-:Y:S01]  /*143b0*/  F2FP.BF16.F32.PACK_AB R73, R131, R130 ;  /* 0x000000828349723e */ /* 0x000fe200000010ff */
[----:B----4-:R-:W-:Y:S01]  /*143c0*/  FADD.FTZ R90, R120, R90 ;  /* 0x0000005a785a7221 */ /* 0x010fe20000010000 */
[----:B------:R-:W-:-:S04]  /*143d0*/  F2FP.BF16.F32.PACK_AB R75, R135, R134 ;  /* 0x00000086874b723e */ /* 0x000fc800000010ff */
[----:B------:R-:W0:Y:S01]  /*143e0*/  MUFU.EX2 R98, R98 ;  /* 0x0000006200627308 */ /* 0x000e220000000800 */
[----:B--2---:R-:W-:Y:S01]  /*143f0*/  FADD.FTZ R88, R107, R88 ;  /* 0x000000586b587221 */ /* 0x004fe20000010000 */
[----:B------:R-:W-:-:S06]  /*14400*/  FADD.FTZ R90, R117, R90 ;  /* 0x0000005a755a7221 */ /* 0x000fcc0000010000 */
[----:B------:R-:W2:Y:S01]  /*14410*/  MUFU.EX2 R112, R112 ;  /* 0x0000007000707308 */ /* 0x000ea20000000800 */
[----:B------:R3:W-:Y:S07]  /*14420*/  STSM.16.M88.4 [R23+0x25b00], R72 ;  /* 0x025b004817007844 */ /* 0x0007ee0000000200 */
[----:B------:R-:W4:Y:S01]  /*14430*/  MUFU.EX2 R99, R99 ;  /* 0x0000006300637308 */ /* 0x000f220000000800 */
[----:B------:R-:W-:-:S07]  /*14440*/  FADD.FTZ R90, R116, R90 ;  /* 0x0000005a745a7221 */ /* 0x000fce0000010000 */
[----:B------:R-:W4:Y:S01]  /*14450*/  MUFU.EX2 R109, R109 ;  /* 0x0000006d006d7308 */ /* 0x000f220000000800 */
[----:B---3--:R-:W-:Y:S01]  /*14460*/  FADD.FTZ R72, R110, R88 ;  /* 0x000000586e487221 */ /* 0x008fe20000010000 */
[----:B-1----:R-:W-:-:S03]  /*14470*/  FADD.FTZ R73, R113, R90 ;  /* 0x0000005a71497221 */ /* 0x002fc60000010000 */
[----:B------:R-:W-:-:S03]  /*14480*/  FADD.FTZ R72, R111, R72 ;  /* 0x000000486f487221 */ /* 0x000fc60000010000 */
[----:B------:R-:W1:Y:S01]  /*14490*/  MUFU.EX2 R108, R108 ;  /* 0x0000006c006c7308 */ /* 0x000e620000000800 */
[----:B0-----:R-:W-:Y:S01]  /*144a0*/  FADD.FTZ R72, R98, R72 ;  /* 0x0000004862487221 */ /* 0x001fe20000010000 */
[----:B--2---:R-:W-:-:S06]  /*144b0*/  FADD.FTZ R73, R112, R73 ;  /* 0x0000004970497221 */ /* 0x004fcc0000010000 */
[----:B------:R-:W0:Y:S01]  /*144c0*/  MUFU.EX2 R105, R105 ;  /* 0x0000006900697308 */ /* 0x000e220000000800 */
[----:B----4-:R-:W-:Y:S01]  /*144d0*/  FADD.FTZ R74, R99, R72 ;  /* 0x00000048634a7221 */ /* 0x010fe20000010000 */
[----:B------:R-:W-:Y:S01]  /*144e0*/  F2FP.BF16.F32.PACK_AB R72, R121, R19 ;  /* 0x000000137948723e */ /* 0x000fe200000010ff */
[----:B------:R-:W-:-:S05]  /*144f0*/  FADD.FTZ R19, R109, R73 ;  /* 0x000000496d137221 */ /* 0x000fca0000010000 */
[----:B------:R-:W-:Y:S08]  /*14500*/  MUFU.EX2 R104, R104 ;  /* 0x0000006800687308 */ /* 0x000ff00000000800 */
[----:B------:R-:W2:Y:S01]  /*14510*/  MUFU.EX2 R102, R102 ;  /* 0x0000006600667308 */ /* 0x000ea20000000800 */
[----:B-1----:R-:W-:Y:S01]  /*14520*/  FADD.FTZ R19, R108, R19 ;  /* 0x000000136c137221 */ /* 0x002fe20000010000 */
[----:B------:R-:W-:-:S06]  /*14530*/  F2FP.BF16.F32.PACK_AB R78, R79, R78 ;  /* 0x0000004e4f4e723e */ /* 0x000fcc00000010ff */
[----:B------:R-:W1:Y:S01]  /*14540*/  MUFU.EX2 R101, R101 ;  /* 0x0000006500657308 */ /* 0x000e620000000800 */
[----:B------:R-:W-:-:S07]  /*14550*/  F2FP.BF16.F32.PACK_AB R77, R123, R122 ;  /* 0x0000007a7b4d723e */ /* 0x000fce00000010ff */
[----:B------:R-:W3:Y:S01]  /*14560*/  MUFU.EX2 R103, R103 ;  /* 0x0000006700677308 */ /* 0x000ee20000000800 */
[----:B------:R-:W-:Y:S01]  /*14570*/  F2FP.BF16.F32.PACK_AB R79, R127, R126 ;  /* 0x0000007e7f4f723e */ /* 0x000fe200000010ff */
[----:B0-----:R-:W-:-:S06]  /*14580*/  FADD.FTZ R19, R105, R19 ;  /* 0x0000001369137221 */ /* 0x001fcc0000010000 */
[----:B------:R-:W0:Y:S01]  /*14590*/  MUFU.EX2 R100, R100 ;  /* 0x0000006400647308 */ /* 0x000e220000000800 */
[----:B------:R4:W-:Y:S01]  /*145a0*/  STSM.16.M88.4 [R23+0x27300], R76 ;  /* 0x0273004c17007844 */ /* 0x0009e20000000200 */
[----:B--2---:R-:W-:-:S06]  /*145b0*/  FADD.FTZ R75, R102, R74 ;  /* 0x0000004a664b7221 */ /* 0x004fcc0000010000 */
[----:B------:R-:W2:Y:S01]  /*145c0*/  MUFU.EX2 R97, R97 ;  /* 0x0000006100617308 */ /* 0x000ea20000000800 */
[----:B------:R-:W-:-:S07]  /*145d0*/  F2FP.BF16.F32.PACK_AB R88, R133, R132 ;  /* 0x000000848558723e */ /* 0x000fce00000010ff */
[----:B------:R-:W-:Y:S01]  /*145e0*/  MUFU.EX2 R96, R96 ;  /* 0x0000006000607308 */ /* 0x000fe20000000800 */
[----:B----4-:R-:W-:Y:S01]  /*145f0*/  FADD.FTZ R78, R104, R19 ;  /* 0x00000013684e7221 */ /* 0x010fe20000010000 */
[----:B------:R-:W-:-:S06]  /*14600*/  F2FP.BF16.F32.PACK_AB R89, R115, R89 ;  /* 0x000000597359723e */ /* 0x000fcc00000010ff */
[----:B------:R4:W2:Y:S01]  /*14610*/  MUFU.EX2 R114, R91 ;  /* 0x0000005b00727308 */ /* 0x0008a20000000800 */
[----:B-1----:R-:W-:Y:S01]  /*14620*/  FADD.FTZ R77, R101, R78 ;  /* 0x0000004e654d7221 */ /* 0x002fe20000010000 */
[----:B------:R-:W-:Y:S01]  /*14630*/  F2FP.BF16.F32.PACK_AB R90, R125, R124 ;  /* 0x0000007c7d5a723e */ /* 0x000fe200000010ff */
[----:B---3--:R-:W-:Y:S01]  /*14640*/  FADD.FTZ R76, R103, R75 ;  /* 0x0000004b674c7221 */ /* 0x008fe20000010000 */
[----:B------:R-:W-:-:S04]  /*14650*/  F2FP.BF16.F32.PACK_AB R73, R107, R106 ;  /* 0x0000006a6b49723e */ /* 0x000fc800000010ff */
[----:B------:R-:W-:Y:S01]  /*14660*/  MUFU.EX2 R93, R93 ;  /* 0x0000005d005d7308 */ /* 0x000fe20000000800 */
[----:B----4-:R-:W-:Y:S02]  /*14670*/  F2FP.BF16.F32.PACK_AB R91, R119, R118 ;  /* 0x00000076775b723e */ /* 0x010fe400000010ff */
[----:B------:R-:W-:Y:S02]  /*14680*/  F2FP.BF16.F32.PACK_AB R74, R117, R120 ;  /* 0x00000078754a723e */ /* 0x000fe400000010ff */
[----:B------:R-:W-:-:S03]  /*14690*/  F2FP.BF16.F32.PACK_AB R75, R111, R110 ;  /* 0x0000006e6f4b723e */ /* 0x000fc600000010ff */
[----:B------:R-:W1:Y:S01]  /*146a0*/  MUFU.EX2 R94, R94 ;  /* 0x0000005e005e7308 */ /* 0x000e620000000800 */
[----:B0-----:R-:W-:Y:S01]  /*146b0*/  FADD.FTZ R78, R100, R77 ;  /* 0x0000004d644e7221 */ /* 0x001fe20000010000 */
[----:B------:R-:W-:Y:S06]  /*146c0*/  STSM.16.M88.4 [R23+0x28b00], R88 ;  /* 0x028b005817007844 */ /* 0x000fec0000000200 */
[----:B------:R-:W0:Y:S01]  /*146d0*/  MUFU.EX2 R95, R95 ;  /* 0x0000005f005f7308 */ /* 0x000e220000000800 */
[----:B------:R2:W-:Y:S01]  /*146e0*/  STSM.16.M88.4 [R23+0x2a300], R72 ;  /* 0x02a3004817007844 */ /* 0x0005e20000000200 */
[----:B------:R-:W-:-:S06]  /*146f0*/  FADD.FTZ R76, R21, R76 ;  /* 0x0000004c154c7221 */ /* 0x000fcc0000010000 */
[----:B------:R-:W3:Y:S08]  /*14700*/  MUFU.EX2 R92, R92 ;  /* 0x0000005c005c7308 */ /* 0x000ef00000000800 */
[----:B------:R-:W-:Y:S01]  /*14710*/  MUFU.EX2 R82, R82 ;  /* 0x0000005200527308 */ /* 0x000fe20000000800 */
[----:B--2---:R-:W-:-:S07]  /*14720*/  FADD.FTZ R73, R97, R78 ;  /* 0x0000004e61497221 */ /* 0x004fce0000010000 */
[----:B------:R-:W2:Y:S08]  /*14730*/  MUFU.EX2 R83, R83 ;  /* 0x0000005300537308 */ /* 0x000eb00000000800 */
[----:B------:R-:W-:Y:S08]  /*14740*/  MUFU.EX2 R86, R86 ;  /* 0x0000005600567308 */ /* 0x000ff00000000800 */
[----:B------:R-:W4:Y:S08]  /*14750*/  MUFU.EX2 R87, R87 ;  /* 0x0000005700577308 */ /* 0x000f300000000800 */
[----:B------:R-:W-:Y:S08]  /*14760*/  MUFU.EX2 R85, R85 ;  /* 0x0000005500557308 */ /* 0x000ff00000000800 */
[----:B------:R-:W-:Y:S08]  /*14770*/  MUFU.EX2 R17, R17 ;  /* 0x0000001100117308 */ /* 0x000ff00000000800 */
[----:B------:R-:W4:Y:S08]  /*14780*/  MUFU.EX2 R80, R80 ;  /* 0x0000005000507308 */ /* 0x000f300000000800 */
[----:B------:R-:W-:Y:S08]  /*14790*/  MUFU.EX2 R81, R81 ;  /* 0x0000005100517308 */ /* 0x000ff00000000800 */
[----:B------:R-:W4:Y:S01]  /*147a0*/  MUFU.EX2 R84, R84 ;  /* 0x0000005400547308 */ /* 0x000f220000000800 */
[----:B------:R-:W-:Y:S01]  /*147b0*/  FADD.FTZ R19, R114, R76 ;  /* 0x0000004c72137221 */ /* 0x000fe20000010000 */
[----:B------:R-:W-:Y:S01]  /*147c0*/  FADD.FTZ R74, R96, R73 ;  /* 0x00000049604a7221 */ /* 0x000fe20000010000 */
[----:B------:R-:W-:-:S02]  /*147d0*/  F2FP.BF16.F32.PACK_AB R118, R109, R112 ;  /* 0x000000706d76723e */ /* 0x000fc400000010ff */
[----:B------:R-:W-:Y:S01]  /*147e0*/  F2FP.BF16.F32.PACK_AB R109, R114, R21 ;  /* 0x00000015726d723e */ /* 0x000fe200000010ff */
[----:B-1----:R-:W-:Y:S01]  /*147f0*/  FADD.FTZ R76, R94, R19 ;  /* 0x000000135e4c7221 */ /* 0x002fe20000010000 */
[----:B------:R-:W-:Y:S01]  /*14800*/  FADD.FTZ R21, R93, R74 ;  /* 0x0000004a5d157221 */ /* 0x000fe20000010000 */
[----:B------:R-:W-:Y:S02]  /*14810*/  F2FP.BF16.F32.PACK_AB R116, R113, R116 ;  /* 0x000000747174723e */ /* 0x000fe400000010ff */
[----:B------:R-:W-:Y:S02]  /*14820*/  F2FP.BF16.F32.PACK_AB R117, R99, R98 ;  /* 0x000000626375723e */ /* 0x000fe400000010ff */
[----:B------:R-:W-:Y:S01]  /*14830*/  F2FP.BF16.F32.PACK_AB R119, R103, R102 ;  /* 0x000000666777723e */ /* 0x000fe200000010ff */
[----:B0-----:R-:W-:Y:S01]  /*14840*/  FADD.FTZ R19, R95, R76 ;  /* 0x0000004c5f137221 */ /* 0x001fe20000010000 */
[----:B------:R-:W-:Y:S01]  /*14850*/  F2FP.BF16.F32.PACK_AB R108, R105, R108 ;  /* 0x0000006c696c723e */ /* 0x000fe200000010ff */
[----:B---3--:R-:W-:Y:S01]  /*14860*/  FADD.FTZ R21, R92, R21 ;  /* 0x000000155c157221 */ /* 0x008fe20000010000 */
[----:B------:R-:W-:-:S02]  /*14870*/  F2FP.BF16.F32.PACK_AB R110, R101, R104 ;  /* 0x00000068656e723e */ /* 0x000fc400000010ff */
[----:B------:R-:W-:Y:S02]  /*14880*/  F2FP.BF16.F32.PACK_AB R111, R95, R94 ;  /* 0x0000005e5f6f723e */ /* 0x000fe400000010ff */
[----:B------:R-:W-:Y:S02]  /*14890*/  F2FP.BF16.F32.PACK_AB R100, R97, R100 ;  /* 0x000000646164723e */ /* 0x000fe400000010ff */
[----:B--2---:R-:W-:Y:S02]  /*148a0*/  F2FP.BF16.F32.PACK_AB R101, R83, R82 ;  /* 0x000000525365723e */ /* 0x004fe400000010ff */
[----:B------:R-:W-:Y:S02]  /*148b0*/  F2FP.BF16.F32.PACK_AB R102, R93, R96 ;  /* 0x000000605d66723e */ /* 0x000fe400000010ff */
[----:B----4-:R-:W-:Y:S02]  /*148c0*/  F2FP.BF16.F32.PACK_AB R103, R87, R86 ;  /* 0x000000565767723e */ /* 0x010fe400000010ff */
[----:B------:R-:W-:-:S02]  /*148d0*/  F2FP.BF16.F32.PACK_AB R92, R128, R92 ;  /* 0x0000005c805c723e */ /* 0x000fc400000010ff */
[----:B------:R-:W-:Y:S02]  /*148e0*/  F2FP.BF16.F32.PACK_AB R93, R80, R17 ;  /* 0x00000011505d723e */ /* 0x000fe400000010ff */
[----:B------:R-:W-:Y:S02]  /*148f0*/  F2FP.BF16.F32.PACK_AB R94, R85, R129 ;  /* 0x00000081555e723e */ /* 0x000fe400000010ff */
[----:B------:R-:W-:Y:S01]  /*14900*/  F2FP.BF16.F32.PACK_AB R95, R84, R81 ;  /* 0x00000051545f723e */ /* 0x000fe200000010ff */
[----:B------:R1:W-:Y:S01]  /*14910*/  STSM.16.M88.4 [R23+0x2bb00], R116 ;  /* 0x02bb007417007844 */ /* 0x0003e20000000200 */
[----:B------:R-:W-:-:S03]  /*14920*/  FADD.FTZ R72, R82, R19 ;  /* 0x0000001352487221 */ /* 0x000fc60000010000 */
[----:B------:R1:W-:Y:S04]  /*14930*/  STSM.16.M88.4 [R23+0x2d300], R108 ;  /* 0x02d3006c17007844 */ /* 0x0003e80000000200 */
[----:B------:R1:W-:Y:S04]  /*14940*/  STSM.16.M88.4 [R23+0x2eb00], R100 ;  /* 0x02eb006417007844 */ /* 0x0003e80000000200 */
[----:B------:R1:W-:Y:S01]  /*14950*/  STSM.16.M88.4 [R23+0x30300], R92 ;  /* 0x0303005c17007844 */ /* 0x0003e20000000200 */
[----:B------:R-:W-:Y:S01]  /*14960*/  FADD.FTZ R19, R83, R72 ;  /* 0x0000004853137221 */ /* 0x000fe20000010000 */
[----:B------:R-:W-:Y:S01]  /*14970*/  @!PT LDS RZ, [RZ] ;  /* 0x00000000fffff984 */ /* 0x000fe20000000800 */
[----:B------:R-:W-:Y:S01]  /*14980*/  @!PT LDS RZ, [RZ] ;  /* 0x00000000fffff984 */ /* 0x000fe20000000800 */
[----:B------:R-:W-:Y:S01]  /*14990*/  @!PT LDS RZ, [RZ] ;  /* 0x00000000fffff984 */ /* 0x000fe20000000800 */
[----:B------:R-:W-:Y:S01]  /*149a0*/  @!PT LDS RZ, [RZ] ;  /* 0x00000000fffff984 */ /* 0x000fe20000000800 */
[----:B------:R0:W-:Y:S06]  /*149b0*/  MEMBAR.ALL.CTA ;  /* 0x0000000000007992 */ /* 0x0001ec0000008000 */
[----:B0-----:R-:W0:Y:S01]  /*149c0*/  FENCE.VIEW.ASYNC.S ;  /* 0x00000000000073c6 */ /* 0x001e220000000000 */
[----:B------:R-:W-:Y:S01]  /*149d0*/  FADD.FTZ R72, R86, R19 ;  /* 0x0000001356487221 */ /* 0x000fe20000010000 */
[----:B------:R-:W-:-:S03]  /*149e0*/  ISETP.GT.AND P2, PT, R15, R137, PT ;  /* 0x000000890f00720c */ /* 0x000fc60003f44270 */
[----:B------:R-:W-:-:S04]  /*149f0*/  FADD.FTZ R72, R87, R72 ;  /* 0x0000004857487221 */ /* 0x000fc80000010000 */
[----:B------:R-:W-:Y:S01]  /*14a00*/  FADD.FTZ R19, R17, R72 ;  /* 0x0000004811137221 */ /* 0x000fe20000010000 */
[----:B------:R-:W-:-:S03]  /*14a10*/  FADD.FTZ R74, R128, R21 ;  /* 0x00000015804a7221 */ /* 0x000fc60000010000 */
[----:B------:R-:W-:Y:S01]  /*14a20*/  FADD.FTZ R72, R80, R19 ;  /* 0x0000001350487221 */ /* 0x000fe20000010000 */
[----:B------:R-:W-:-:S03]  /*14a30*/  FADD.FTZ R74, R129, R74 ;  /* 0x0000004a814a7221 */ /* 0x000fc60000010000 */
        /* <DEDUP_REMOVED lines=27> */
[----:B------:R-:W-:-:S02]  /*14bf0*/  VIADD R15, R15, 0xffffffff ;  /* 0xffffffff0f0f7836 */ /* 0x000fc40000000000 */
[----:B------:R-:W-:Y:S02]  /*14c00*/  IMAD.MOV.U32 R19, RZ, RZ, R145 ;  /* 0x000000ffff137224 */ /* 0x000fe400078e0091 */
[----:B------:R-:W-:Y:S02]  /*14c10*/  IMAD.MOV.U32 R16, RZ, RZ, R20 ;  /* 0x000000ffff107224 */ /* 0x000fe400078e0014 */
[----:B------:R-:W-:Y:S01]  /*14c20*/  IMAD.MOV.U32 R17, RZ, RZ, R14 ;  /* 0x000000ffff117224 */ /* 0x000fe200078e000e */
[----:B0-----:R-:W-:Y:S01]  /*14c30*/  NOP ;  /* 0x0000000000007918 */ /* 0x001fe20000000000 */
[----:B-1----:R-:W-:Y:S05]  /*14c40*/  @P2 BRA `(.L_x_12352) ;  /* 0xffffffac00f42947 */ /* 0x002fea000383ffff */
.L_x_12342:
[----:B------:R-:W-:-:S13]  /*14c50*/  ISETP.GE.AND P2, PT, R15, RZ, PT ;  /* 0x000000ff0f00720c */ /* 0x000fda0003f46270 */
[----:B------:R-:W-:Y:S05]  /*14c60*/  @!P2 BRA `(.L_x_12353) ;  /* 0x000000440058a947 */ /* 0x000fea0003800000 */
[----:B-----5:R0:W5:Y:S01]  /*14c70*/  LDL.LU R18, [R1+0x4] ;  /* 0x0000040001127983 */ /* 0x0201620000300800 */
[----:B------:R-:W-:Y:S02]  /*14c80*/  IMAD.MOV.U32 R17, RZ, RZ, R20 ;  /* 0x000000ffff117224 */ /* 0x000fe400078e0014 */
[----:B------:R-:W-:Y:S02]  /*14c90*/  IMAD.MOV.U32 R16, RZ, RZ, R14 ;  /* 0x000000ffff107224 */ /* 0x000fe400078e000e */
[----:B------:R-:W-:-:S07]  /*14ca0*/  IMAD.MOV.U32 R19, RZ, RZ, R145 ;  /* 0x000000ffff137224 */ /* 0x000fce00078e0091 */
.L_x_12364:
[----:B------:R-:W2:Y:S01]  /*14cb0*/  LDL R0, [R1+0x28] ;  /* 0x0000280001007983 */ /* 0x000ea20000100800 */
[----:B------:R-:W-:Y:S01]  /*14cc0*/  VIADD R145, R19, 0x1 ;  /* 0x0000000113917836 */ /* 0x000fe20000000000 */
[----:B------:R-:W-:Y:S05]  /*14cd0*/  YIELD ;  /* 0x0000000000007946 */ /* 0x000fea0003800000 */
[----:B------:R-:W-:-:S04]  /*14ce0*/  ISETP.NE.AND P3, PT, R145, 0x2, PT ;  /* 0x000000029100780c */ /* 0x000fc80003f65270 */
[----:B------:R-:W-:Y:S02]  /*14cf0*/  SEL R21, RZ, 0x1, P3 ;  /* 0x00000001ff157807 */ /* 0x000fe40001800000 */
[----:B------:R-:W-:Y:S02]  /*14d00*/  SEL R145, R145, RZ, P3 ;  /* 0x000000ff91917207 */ /* 0x000fe40001800000 */
[----:B-----5:R-:W-:-:S05]  /*14d10*/  LOP3.LUT R14, R18, R21, RZ, 0x3c, !PT ;  /* 0x00000015120e7212 */ /* 0x020fca00078e3cff */
[----:B-1----:R1:W-:Y:S01]  /*14d20*/  STL [R1+0x4], R14 ;  /* 0x0000040e01007387 */ /* 0x0023e20000100800 */
[----:B--2---:R-:W-:-:S13]  /*14d30*/  ISETP.NE.AND P2, PT, R0, RZ, PT ;  /* 0x000000ff0000720c */ /* 0x004fda0003f45270 */
[----:B-1----:R-:W-:Y:S05]  /*14d40*/  @P2 BRA `(.L_x_12354) ;  /* 0x0000000000302947 */ /* 0x002fea0003800000 */
[----:B------:R-:W-:Y:S05]  /*14d50*/  @!P0 BRA `(.L_x_12355) ;  /* 0x0000000000048947 */ /* 0x000fea0003800000 */
[----:B------:R-:W-:Y:S01]  /*14d60*/  BPT.TRAP 0x1 ;  /* 0x000000040000795c */ /* 0x000fe20000300000 */
.L_x_12355:
[----:B------:R-:W-:Y:S01]  /*14d70*/  IMAD R0, R145, 0x8, R22 ;  /* 0x0000000891007824 */ /* 0x000fe200078e0216 */
[----:B------:R-:W-:-:S04]  /*14d80*/  SHF.L.U32 R21, R14, 0x1f, RZ ;  /* 0x0000001f0e157819 */ /* 0x000fc800000006ff */
[----:B------:R1:W2:Y:S01]  /*14d90*/  SYNCS.PHASECHK.TRANS64.TRYWAIT P3, [R0+URZ+0x31c30], R21 ;  /* 0x031c3015000075a7 */ /* 0x0002a2000806017f */
[----:B------:R-:W-:Y:S05]  /*14da0*/  @!P0 BRA `(.L_x_12356) ;  /* 0x0000000000048947 */ /* 0x000fea0003800000 */
[----:B------:R-:W-:Y:S01]  /*14db0*/  BPT.TRAP 0x1 ;  /* 0x000000040000795c */ /* 0x000fe20000300000 */
.L_x_12356:
[----:B------:R-:W-:Y:S04]  /*14dc0*/  BSSY B0, `(.L_x_12354) ;  /* 0x0000004000007945 */ /* 0x000fe80003800000 */
[----:B--2---:R-:W-:Y:S05]  /*14dd0*/  @P3 BRA `(.L_x_12357) ;  /* 0x0000000000083947 */ /* 0x004fea0003800000 */
[----:B------:R-:W2:Y:S02]  /*14de0*/  SYNCS.PHASECHK.TRANS64.TRYWAIT P3, [R0+URZ+0x31c30], R21 ;  /* 0x031c3015000075a7 */ /* 0x000ea4000806017f */
[----:B--2---:R-:W-:Y:S05]  /*14df0*/  @!P3 BRA `(.L_x_12358) ;  /* 0x000000f00060b947 */ /* 0x004fea0003800000 */
.L_x_12357:
[----:B------:R-:W-:Y:S05]  /*14e00*/  BSYNC B0 ;  /* 0x0000000000007941 */ /* 0x000fea0003800000 */
.L_x_12354:
        /* <DEDUP_REMOVED lines=549> */
.L_x_12360:
[----:B------:R-:W-:Y:S01]  /*17060*/  SHF.L.U32 R0, R18, 0x1f, RZ ;  /* 0x0000001f12007819 */ /* 0x000fe200000006ff */
[----:B------:R-:W-:-:S04]  /*17070*/  IMAD R14, R19, 0x8, R22 ;  /* 0x00000008130e7824 */ /* 0x000fc800078e0216 */
[----:B------:R1:W2:Y:S01]  /*17080*/  SYNCS.PHASECHK.TRANS64.TRYWAIT P2, [R14+URZ+0x31c50], R0 ;  /* 0x031c50000e0075a7 */ /* 0x0002a2000804017f */
[----:B------:R-:W-:Y:S05]  /*17090*/  @!P0 BRA `(.L_x_12361) ;  /* 0x0000000000048947 */ /* 0x000fea0003800000 */
[----:B------:R-:W-:Y:S01]  /*170a0*/  BPT.TRAP 0x1 ;  /* 0x000000040000795c */ /* 0x000fe20000300000 */
.L_x_12361:
[----:B------:R-:W-:Y:S04]  /*170b0*/  BSSY B0, `(.L_x_12359) ;  /* 0x0000004000007945 */ /* 0x000fe80003800000 */
[----:B--2---:R-:W-:Y:S05]  /*170c0*/  @P2 BRA `(.L_x_12362) ;  /* 0x0000000000082947 */ /* 0x004fea0003800000 */
[----:B------:R-:W2:Y:S02]  /*170d0*/  SYNCS.PHASECHK.TRANS64.TRYWAIT P2, [R14+URZ+0x31c50], R0 ;  /* 0x031c50000e0075a7 */ /* 0x000ea4000804017f */
[----:B--2---:R-:W-:Y:S05]  /*170e0*/  @!P2 BRA `(.L_x_12363) ;  /* 0x000000cc00b8a947 */ /* 0x004fea0003800000 */
.L_x_12362:
[----:B------:R-:W-:Y:S05]  /*170f0*/  BSYNC B0 ;  /* 0x0000000000007941 */ /* 0x000fea0003800000 */
.L_x_12359:
[----:B-12---:R-:W-:Y:S01]  /*17100*/  FMNMX.FTZ R0, R136, R16, !PT ;  /* 0x0000001088007209 */ /* 0x006fe20007810000 */
[----:B------:R-:W2:Y:S01]  /*17110*/  LDL R151, [R1+0x38] ;  /* 0x0000380001977983 */ /* 0x000ea20000100800 */
[----:B------:R-:W-:Y:S01]  /*17120*/  FMNMX.FTZ R20, R138, R17, !PT ;  /* 0x000000118a147209 */ /* 0x000fe20007810000 */
[----:B------:R-:W-:Y:S05]  /*17130*/  WARPSYNC.ALL ;  /* 0x0000000000007948 */ /* 0x000fea0003800000 */
[----:B------:R-:W-:Y:S01]  /*17140*/  FMNMX.FTZ R0, R137, R0, !PT ;  /* 0x0000000089007209 */ /* 0x000fe20007810000 */
[----:B------:R-:W-:Y:S01]  /*17150*/  ULDC UR4, c[0x0][0x988] ;  /* 0x0002620000047ab9 */ /* 0x000fe20000000800 */
[----:B------:R-:W-:Y:S01]  /*17160*/  FMNMX.FTZ R20, R139, R20, !PT ;  /* 0x000000148b147209 */ /* 0x000fe20007810000 */
[----:B------:R-:W-:Y:S01]  /*17170*/  WARPGROUP.ARRIVE ;  /* 0x00000000000079c5 */ /* 0x000fe20000000000 */
        /* <DEDUP_REMOVED lines=67> */
[----:B------:R-:W-:-:S03]  /*175b0*/  FMNMX.FTZ R20, R79, R20, !PT ;  /* 0x000000144f147209 */ /* 0x000fc60007810000 */
[----:B------:R-:W1:Y:S02]  /*175c0*/  SHFL.BFLY PT, R14, R0, 0x2, 0x1f ;  /* 0x0c401f00000e7f89 */ /* 0x000e6400000e0000 */
[----:B-1----:R-:W-:-:S05]  /*175d0*/  FMNMX.FTZ R14, R0, R14, !PT ;  /* 0x0000000e000e7209 */ /* 0x002fca0007810000 */
[----:B------:R-:W1:Y:S02]  /*175e0*/  SHFL.BFLY PT, R0, R14, 0x1, 0x1f ;  /* 0x0c201f000e007f89 */ /* 0x000e6400000e0000 */
[----:B-1----:R-:W-:Y:S01]  /*175f0*/  FMNMX.FTZ R14, R14, R0, !PT ;  /* 0x000000000e0e7209 */ /* 0x002fe20007810000 */
[----:B------:R-:W-:-:S04]  /*17600*/  IMAD.U32 R0, RZ, RZ, UR4 ;  /* 0x00000004ff007e24 */ /* 0x000fc8000f8e00ff */
[C---:B------:R-:W-:Y:S01]  /*17610*/  FMUL.FTZ R147, R14.reuse, R0 ;  /* 0x000000000e937220 */ /* 0x040fe20000410000 */
        /* <DEDUP_REMOVED lines=10> */
[----:B------:R-:W1:Y:S01]  /*176c0*/  SHFL.BFLY PT, R72, R20, 0x2, 0x1f ;  /* 0x0c401f0014487f89 */ /* 0x000e6200000e0000 */
        /* <DEDUP_REMOVED lines=22> */
[----:B------:R-:W-:Y:S01]  /*17830*/  FMUL.FTZ R16, R16, R0 ;  /* 0x0000000010107220 */ /* 0x000fe20000410000 */
[----:B-1----:R-:W-:Y:S01]  /*17840*/  FMNMX.FTZ R20, R20, R72, !PT ;  /* 0x0000004814147209 */ /* 0x002fe20007810000 */
[-CC-:B------:R-:W-:Y:S01]  /*17850*/  FFMA.FTZ R136, R136, R0.reuse, -R147.reuse ;  /* 0x0000000088887223 */ /* 0x180fe20000010893 */
[-CC-:B------:R-:W-:Y:S01]  /*17860*/  FFMA.FTZ R137, R137, R0.reuse, -R147.reuse ;  /* 0x0000000089897223 */ /* 0x180fe20000010893 */
[----:B------:R-:W-:Y:S01]  /*17870*/  MUFU.EX2 R21, R16 ;  /* 0x0000001000157308 */ /* 0x000fe20000000800 */
[-CC-:B------:R-:W-:Y:S01]  /*17880*/  FFMA.FTZ R140, R140, R0.reuse, -R147.reuse ;  /* 0x000000008c8c7223 */ /* 0x180fe20000010893 */
[----:B------:R-:W1:Y:S01]  /*17890*/  SHFL.BFLY PT, R72, R20, 0x1, 0x1f ;  /* 0x0c201f0014487f89 */ /* 0x000e6200000e0000 */
[-CC-:B------:R-:W-:Y:S01]  /*178a0*/  FFMA.FTZ R141, R141, R0.reuse, -R147.reuse ;  /* 0x000000008d8d7223 */ /* 0x180fe20000010893 */
[----:B------:R-:W-:-:S04]  /*178b0*/  FFMA.FTZ R77, R77, R0, -R147 ;  /* 0x000000004d4d7223 */ /* 0x000fc80000010893 */
[----:B------:R-:W3:Y:S08]  /*178c0*/  MUFU.EX2 R16, R136 ;  /* 0x0000008800107308 */ /* 0x000ef00000000800 */
[----:B------:R-:W4:Y:S08]  /*178d0*/  MUFU.EX2 R137, R137 ;  /* 0x0000008900897308 */ /* 0x000f300000000800 */
[----:B------:R-:W0:Y:S01]  /*178e0*/  MUFU.EX2 R140, R140 ;  /* 0x0000008c008c7308 */ /* 0x000e220000000800 */
[----:B---3--:R-:W-:Y:S01]  /*178f0*/  FFMA.FTZ R18, R21, R155, R16 ;  /* 0x0000009b15127223 */ /* 0x008fe20000010010 */
[----:B-1----:R-:W-:Y:S01]  /*17900*/  FMNMX.FTZ R20, R20, R72, !PT ;  /* 0x0000004814147209 */ /* 0x002fe20007810000 */
[----:B------:R-:W-:-:S04]  /*17910*/  VIADD R72, R22, 0x200 ;  /* 0x0000020016487836 */ /* 0x000fc80000000000 */
[CC--:B------:R-:W-:Y:S01]  /*17920*/  FMUL.FTZ R73, R20.reuse, R0.reuse ;  /* 0x0000000014497220 */ /* 0x0c0fe20000410000 */
[----:B------:R-:W-:Y:S01]  /*17930*/  SHF.R.U32.HI R72, RZ, 0x4, R72 ;  /* 0x00000004ff487819 */ /* 0x000fe20000011648 */
[----:B------:R-:W1:Y:S01]  /*17940*/  MUFU.EX2 R141, R141 ;  /* 0x0000008d008d7308 */ /* 0x000e620000000800 */
[----:B------:R-:W-:Y:S01]  /*17950*/  FADD.FTZ R17, -R20, R17 ;  /* 0x0000001114117221 */ /* 0x000fe20000010100 */
[-CC-:B------:R-:W-:Y:S01]  /*17960*/  FFMA.FTZ R76, R74, R0.reuse, -R73.reuse ;  /* 0x000000004a4c7223 */ /* 0x180fe20000010849 */
[----:B------:R-:W-:Y:S01]  /*17970*/  LOP3.LUT R72, R72, 0x3fff, RZ, 0xc0, !PT ;  /* 0x00003fff48487812 */ /* 0x000fe200078ec0ff */
[-CC-:B------:R-:W-:Y:S01]  /*17980*/  FFMA.FTZ R138, R138, R0.reuse, -R73.reuse ;  /* 0x000000008a8a7223 */ /* 0x180fe20000010849 */
[-CC-:B------:R-:W-:Y:S01]  /*17990*/  FFMA.FTZ R139, R139, R0.reuse, -R73.reuse ;  /* 0x000000008b8b7223 */ /* 0x180fe20000010849 */
[-CC-:B------:R-:W-:Y:S01]  /*179a0*/  FFMA.FTZ R142, R142, R0.reuse, -R73.reuse ;  /* 0x000000008e8e7223 */ /* 0x180fe20000010849 */
[----:B------:R-:W-:Y:S01]  /*179b0*/  LOP3.LUT R72, R72, 0x2400000, RZ, 0xfc, !PT ;  /* 0x0240000048487812 */ /* 0x000fe200078efcff */
[-CC-:B------:R-:W-:Y:S01]  /*179c0*/  FFMA.FTZ R143, R143, R0.reuse, -R73.reuse ;  /* 0x000000008f8f7223 */ /* 0x180fe20000010849 */
[-CC-:B------:R-:W-:Y:S01]  /*179d0*/  FFMA.FTZ R130, R130, R0.reuse, -R73.reuse ;  /* 0x0000000082827223 */ /* 0x180fe20000010849 */
[-CC-:B------:R-:W-:Y:S01]  /*179e0*/  FFMA.FTZ R131, R131, R0.reuse, -R73.reuse ;  /* 0x0000000083837223 */ /* 0x180fe20000010849 */
[----:B------:R-:W-:Y:S01]  /*179f0*/  FFMA.FTZ R134, R134, R0, -R73 ;  /* 0x0000000086867223 */ /* 0x000fe20000010849 */
[----:B------:R-:W-:-:S02]  /*17a00*/  IMAD R72, R19, 0x6c0, R72 ;  /* 0x000006c013487824 */ /* 0x000fc400078e0248 */
[-CC-:B------:R-:W-:Y:S01]  /*17a10*/  FFMA.FTZ R135, R135, R0.reuse, -R73.reuse ;  /* 0x0000000087877223 */ /* 0x180fe20000010849 */
[-CC-:B------:R-:W-:Y:S01]  /*17a20*/  FFMA.FTZ R122, R122, R0.reuse, -R73.reuse ;  /* 0x000000007a7a7223 */ /* 0x180fe20000010849 */
[-CC-:B------:R-:W-:Y:S01]  /*17a30*/  FFMA.FTZ R123, R123, R0.reuse, -R73.reuse ;  /* 0x000000007b7b7223 */ /* 0x180fe20000010849 */
[----:B------:R-:W-:Y:S02]  /*17a40*/  VIADD R74, R72, 0x40 ;  /* 0x00000040484a7836 */ /* 0x000fe40000000000 */
        /* <DEDUP_REMOVED lines=10> */
[----:B------:R-:W-:Y:S01]  /*17af0*/  R2UR UR14, R74 ;  /* 0x000000004a0e72ca */ /* 0x000fe200000e0000 */
        /* <DEDUP_REMOVED lines=23> */
[-C--:B------:R-:W-:Y:S01]  /*17c70*/  FFMA.FTZ R79, R79, R0.reuse, -R73 ;  /* 0x000000004f4f7223 */ /* 0x080fe20000010849 */
[----:B------:R-:W-:Y:S01]  /*17c80*/  R2UR UR30, R74 ;  /* 0x000000004a1e72ca */ /* 0x000fe200000e0000 */
[----:B------:R-:W-:Y:S01]  /*17c90*/  IMAD.MOV.U32 R73, RZ, RZ, -0x7fffffe0 ;  /* 0x80000020ff497424 */ /* 0x000fe200078e00ff */
[C---:B------:R-:W-:Y:S01]  /*17ca0*/  R2UR UR6, R72.reuse ;  /* 0x00000000480672ca */ /* 0x040fe200000e0000 */
[C---:B------:R-:W-:Y:S02]  /*17cb0*/  VIADD R74, R72.reuse, 0x1c0 ;  /* 0x000001c0484a7836 */ /* 0x040fe40000000000 */
[----:B------:R-:W-:Y:S01]  /*17cc0*/  FMUL.FTZ R17, R17, R0 ;  /* 0x0000000011117220 */ /* 0x000fe20000410000 */
[----:B------:R-:W-:Y:S01]  /*17cd0*/  VIADD R72, R72, 0x200 ;  /* 0x0000020048487836 */ /* 0x000fe20000000000 */
[C---:B------:R-:W-:Y:S01]  /*17ce0*/  R2UR UR7, R73.reuse ;  /* 0x00000000490772ca */ /* 0x040fe200000e0000 */
[----:B------:R-:W-:Y:S01]  /*17cf0*/  IMAD.MOV.U32 R75, RZ, RZ, -0x7fffffe0 ;  /* 0x80000020ff4b7424 */ /* 0x000fe200078e00ff */
[----:B------:R-:W-:Y:S01]  /*17d00*/  R2UR UR39, R73 ;  /* 0x00000000492772ca */ /* 0x000fe200000e0000 */
[----:B------:R-:W-:Y:S01]  /*17d10*/  IMAD.MOV.U32 R73, RZ, RZ, -0x3ffffff0 ;  /* 0xc0000010ff497424 */ /* 0x000fe200078e00ff */
[----:B------:R-:W-:Y:S01]  /*17d20*/  R2UR UR38, R72 ;  /* 0x00000000482672ca */ /* 0x000fe200000e0000 */
[----:B----4-:R-:W-:Y:S01]  /*17d30*/  FADD.FTZ R18, R137, R18 ;  /* 0x0000001289127221 */ /* 0x010fe20000010000 */
[----:B--2---:R-:W-:Y:S01]  /*17d40*/  LOP3.LUT R72, R151, 0x10000, RZ, 0xfc, !PT ;  /* 0x0001000097487812 */ /* 0x004fe200078efcff */
[----:B------:R-:W-:Y:S01]  /*17d50*/  MUFU.EX2 R136, R17 ;  /* 0x0000001100887308 */ /* 0x000fe20000000800 */
[----:B------:R-:W-:Y:S01]  /*17d60*/  R2UR UR5, R73 ;  /* 0x00000000490572ca */ /* 0x000fe200000e0000 */
[----:B------:R-:W-:Y:S01]  /*17d70*/  IMAD.MOV.U32 R73, RZ, RZ, -0x3ffffff0 ;  /* 0xc0000010ff497424 */ /* 0x000fe200078e00ff */
[----:B------:R-:W-:Y:S01]  /*17d80*/  R2UR UR4, R72 ;  /* 0x00000000480472ca */ /* 0x000fe200000e0000 */
[----:B------:R-:W2:Y:S01]  /*17d90*/  S2R R151, SR_TID.X ;  /* 0x0000000000977919 */ /* 0x000ea20000002100 */
[C---:B------:R-:W-:Y:S01]  /*17da0*/  R2UR UR11, R75.reuse ;  /* 0x000000004b0b72ca */ /* 0x040fe200000e0000 */
[----:B0-----:R-:W-:Y:S01]  /*17db0*/  FADD.FTZ R18, R140, R18 ;  /* 0x000000128c127221 */ /* 0x001fe20000010000 */
[C---:B------:R-:W-:Y:S01]  /*17dc0*/  R2UR UR15, R75.reuse ;  /* 0x000000004b0f72ca */ /* 0x040fe200000e0000 */
[----:B------:R-:W0:Y:S01]  /*17dd0*/  MUFU.EX2 R17, R138 ;  /* 0x0000008a00117308 */ /* 0x000e220000000800 */
[----:B------:R-:W-:-:S02]  /*17de0*/  R2UR UR19, R75 ;  /* 0x000000004b1372ca */ /* 0x000fc400000e0000 */
[C---:B------:R-:W-:Y:S02]  /*17df0*/  R2UR UR23, R75.reuse ;  /* 0x000000004b1772ca */ /* 0x040fe400000e0000 */
[C---:B------:R-:W-:Y:S02]  /*17e00*/  R2UR UR27, R75.reuse ;  /* 0x000000004b1b72ca */ /* 0x040fe400000e0000 */
[C---:B------:R-:W-:Y:S01]  /*17e10*/  R2UR UR31, R75.reuse ;  /* 0x000000004b1f72ca */ /* 0x040fe200000e0000 */
[----:B------:R-:W-:Y:S01]  /*17e20*/  HGMMA.64x96x16.F32.BF16 R24, gdesc[UR4].tnspB, R24, gsb0 ;  /* 0x41600000041879f0 */ /* 0x000fe20008001818 */
[----:B------:R-:W-:Y:S01]  /*17e30*/  R2UR UR34, R74 ;  /* 0x000000004a2272ca */ /* 0x000fe200000e0000 */
[----:B------:R-:W-:Y:S01]  /*17e40*/  VIADD R74, R72, 0x180 ;  /* 0x00000180484a7836 */ /* 0x000fe20000000000 */
[----:B------:R-:W-:Y:S01]  /*17e50*/  R2UR UR35, R75 ;  /* 0x000000004b2372ca */ /* 0x000fe200000e0000 */
[----:B------:R-:W-:Y:S01]  /*17e60*/  IMAD.MOV.U32 R75, RZ, RZ, -0x3ffffff0 ;  /* 0xc0000010ff4b7424 */ /* 0x000fe200078e00ff */
[----:B------:R-:W-:Y:S01]  /*17e70*/  R2UR UR37, R73 ;  /* 0x00000000492572ca */ /* 0x000fe200000e0000 */
[----:B------:R-:W3:Y:S01]  /*17e80*/  MUFU.EX2 R139, R139 ;  /* 0x0000008b008b7308 */ /* 0x000ee20000000800 */
[----:B------:R-:W-:Y:S01]  /*17e90*/  R2UR UR8, R74 ;  /* 0x000000004a0872ca */ /* 0x000fe200000e0000 */
[----:B------:R-:W-:Y:S01]  /*17ea0*/  VIADD R74, R72, 0x300 ;  /* 0x00000300484a7836 */ /* 0x000fe20000000000 */
[----:B------:R-:W-:Y:S01]  /*17eb0*/  R2UR UR9, R75 ;  /* 0x000000004b0972ca */ /* 0x000fe200000e0000 */
[----:B------:R-:W-:Y:S01]  /*17ec0*/  IMAD.MOV.U32 R75, RZ, RZ, -0x3ffffff0 ;  /* 0xc0000010ff4b7424 */ /* 0x000fe200078e00ff */
[----:B------:R-:W-:Y:S01]  /*17ed0*/  F2FP.BF16.F32.PACK_AB R16, R137, R16 ;  /* 0x000000108910723e */ /* 0x000fe200000010ff */
[----:B-1----:R-:W-:Y:S01]  /*17ee0*/  FADD.FTZ R137, R141, R18 ;  /* 0x000000128d897221 */ /* 0x002fe20000010000 */
[----:B------:R-:W-:Y:S01]  /*17ef0*/  R2UR UR12, R74 ;  /* 0x000000004a0c72ca */ /* 0x000fe200000e0000 */
[----:B------:R-:W-:Y:S01]  /*17f00*/  VIADD R74, R72, 0x480 ;  /* 0x00000480484a7836 */ /* 0x000fe20000000000 */
[----:B------:R-:W-:Y:S01]  /*17f10*/  R2UR UR13, R75 ;  /* 0x000000004b0d72ca */ /* 0x000fe200000e0000 */
[----:B------:R-:W-:Y:S01]  /*17f20*/  IMAD.MOV.U32 R75, RZ, RZ, -0x3ffffff0 ;  /* 0xc0000010ff4b7424 */ /* 0x000fe200078e00ff */
[----:B------:R-:W-:Y:S01]  /*17f30*/  MUFU.EX2 R142, R142 ;  /* 0x0000008e008e7308 */ /* 0x000fe20000000800 */
[----:B------:R-:W-:Y:S01]  /*17f40*/  F2FP.BF16.F32.PACK_AB R18, R141, R140 ;  /* 0x0000008c8d12723e */ /* 0x000fe200000010ff */
[----:B------:R-:W-:Y:S01]  /*17f50*/  @!P1 IMAD R73, R19, 0x8, R22 ;  /* 0x0000000813499824 */ /* 0x000fe200078e0216 */
[----:B------:R-:W-:Y:S01]  /*17f60*/  R2UR UR16, R74 ;  /* 0x000000004a1072ca */ /* 0x000fe200000e0000 */
[----:B------:R-:W-:Y:S01]  /*17f70*/  VIADD R74, R72, 0x600 ;  /* 0x00000600484a7836 */ /* 0x000fe20000000000 */
[----:B------:R-:W-:Y:S01]  /*17f80*/  R2UR UR17, R75 ;  /* 0x000000004b1172ca */ /* 0x000fe200000e0000 */
[----:B------:R-:W-:Y:S01]  /*17f90*/  IMAD.MOV.U32 R75, RZ, RZ, -0x3ffffff0 ;  /* 0xc0000010ff4b7424 */ /* 0x000fe200078e00ff */
[----:B--2---:R-:W-:Y:S01]  /*17fa0*/  SHF.R.U32.HI R140, RZ, 0x7, R151 ;  /* 0x00000007ff8c7819 */ /* 0x004fe20000011697 */
[----:B------:R-:W1:Y:S01]  /*17fb0*/  MUFU.EX2 R143, R143 ;  /* 0x0000008f008f7308 */ /* 0x000e620000000800 */
[----:B------:R-:W-:Y:S01]  /*17fc0*/  R2UR UR20, R74 ;  /* 0x000000004a1472ca */ /* 0x000fe200000e0000 */
[----:B------:R-:W-:Y:S01]  /*17fd0*/  VIADD R74, R72, 0x780 ;  /* 0x00000780484a7836 */ /* 0x000fe20000000000 */
[----:B------:R-:W-:Y:S01]  /*17fe0*/  R2UR UR21, R75 ;  /* 0x000000004b1572ca */ /* 0x000fe200000e0000 */
[----:B------:R-:W-:Y:S01]  /*17ff0*/  IMAD.MOV.U32 R75, RZ, RZ, -0x3ffffff0 ;  /* 0xc0000010ff4b7424 */ /* 0x000fe200078e00ff */
[----:B------:R-:W-:Y:S01]  /*18000*/  ISETP.GE.U32.AND P2, PT, R151, 0x180, PT ;  /* 0x000001809700780c */ /* 0x000fe20003f46070 */
[----:B------:R-:W-:Y:S01]  /*18010*/  @!P1 VIADD R73, R73, 0x31c60 ;  /* 0x00031c6049499836 */ /* 0x000fe20000000000 */
[----:B------:R-:W-:Y:S01]  /*18020*/  R2UR UR24, R74 ;  /* 0x000000004a1872ca */ /* 0x000fe200000e0000 */
[----:B------:R-:W-:Y:S01]  /*18030*/  VIADD R74, R72, 0x900 ;  /* 0x00000900484a7836 */ /* 0x000fe20000000000 */
[----:B------:R-:W-:Y:S01]  /*18040*/  R2UR UR25, R75 ;  /* 0x000000004b1972ca */ /* 0x000fe200000e0000 */
[----:B------:R-:W-:-:S02]  /*18050*/  IMAD.MOV.U32 R75, RZ, RZ, -0x3ffffff0 ;  /* 0xc0000010ff4b7424 */ /* 0x000fc400078e00ff */
[----:B0-----:R-:W-:Y:S01]  /*18060*/  FFMA.FTZ R157, R136, R157, R17 ;  /* 0x0000009d889d7223 */ /* 0x001fe20000010011 */
[----:B---3--:R-:W-:Y:S01]  /*18070*/  F2FP.BF16.F32.PACK_AB R17, R139, R17 ;  /* 0x000000118b11723e */ /* 0x008fe200000010ff */
[----:B------:R-:W0:Y:S01]  /*18080*/  MUFU.EX2 R150, R150 ;  /* 0x0000009600967308 */ /* 0x000e220000000800 */
[----:B------:R-:W-:Y:S01]  /*18090*/  R2UR UR28, R74 ;  /* 0x000000004a1c72ca */ /* 0x000fe200000e0000 */
[C---:B------:R-:W-:Y:S01]  /*180a0*/  VIADD R74, R72.reuse, 0xa80 ;  /* 0x00000a80484a7836 */ /* 0x040fe20000000000 */
[----:B------:R-:W-:Y:S01]  /*180b0*/  R2UR UR29, R75 ;  /* 0x000000004b1d72ca */ /* 0x000fe200000e0000 */
[----:B------:R-:W-:Y:S01]  /*180c0*/  IMAD.MOV.U32 R75, RZ, RZ, -0x3ffffff0 ;  /* 0xc0000010ff4b7424 */ /* 0x000fe200078e00ff */
[----:B------:R-:W-:Y:S01]  /*180d0*/  @!P1 PRMT R73, RZ, 0x654, R73 ;  /* 0x00000654ff499816 */ /* 0x000fe20000000049 */
[----:B------:R-:W-:Y:S01]  /*180e0*/  VIADD R72, R72, 0xc00 ;  /* 0x00000c0048487836 */ /* 0x000fe20000000000 */
[----:B------:R-:W-:Y:S01]  /*180f0*/  R2UR UR32, R74 ;  /* 0x000000004a2072ca */ /* 0x000fe200000e0000 */
[----:B------:R-:W-:Y:S01]  /*18100*/  @!P1 IMAD R74, R145, 0x8, R22 ;  /* 0x00000008914a9824 */ /* 0x000fe200078e0216 */
[----:B------:R-:W-:Y:S01]  /*18110*/  R2UR UR33, R75 ;  /* 0x000000004b2172ca */ /* 0x000fe200000e0000 */
[----:B------:R-:W-:Y:S01]  /*18120*/  MUFU.EX2 R148, R148 ;  /* 0x0000009400947308 */ /* 0x000fe20000000800 */
[----:B------:R-:W-:Y:S01]  /*18130*/  R2UR UR36, R72 ;  /* 0x00000000482472ca */ /* 0x000fe200000e0000 */
[----:B------:R-:W-:Y:S01]  /*18140*/  VIADD R72, R140, 0x9 ;  /* 0x000000098c487836 */ /* 0x000fe20000000000 */
[----:B-1----:R-:W-:Y:S01]  /*18150*/  F2FP.BF16.F32.PACK_AB R19, R143, R142 ;  /* 0x0000008e8f13723e */ /* 0x002fe200000010ff */
[----:B------:R-:W-:-:S03]  /*18160*/  @!P1 VIADD R74, R74, 0x31c40 ;  /* 0x00031c404a4a9836 */ /* 0x000fc60000000000 */
[----:B------:R-:W-:Y:S01]  /*18170*/  SEL R72, R72, 0x9, !P2 ;  /* 0x0000000948487807 */ /* 0x000fe20005000000 */
[----:B------:R-:W-:Y:S01]  /*18180*/  MUFU.EX2 R133, R133 ;  /* 0x0000008500857308 */ /* 0x000fe20000000800 */
[----:B------:R-:W-:Y:S01]  /*18190*/  @!P1 PRMT R74, RZ, 0x654, R74 ;  /* 0x00000654ff4a9816 */ /* 0x000fe2000000004a */
[----:B0-----:R-:W-:Y:S01]  /*181a0*/  FADD.FTZ R137, R150, R137 ;  /* 0x0000008996897221 */ /* 0x001fe20000010000 */
[C---:B------:R-:W-:Y:S01]  /*181b0*/  ISETP.GT.AND P2, PT, R15.reuse, RZ, PT ;  /* 0x000000ff0f00720c */ /* 0x040fe20003f44270 */
[----:B------:R-:W-:-:S04]  /*181c0*/  VIADD R15, R15, 0xffffffff ;  /* 0xffffffff0f0f7836 */ /* 0x000fc80000000000 */
        /* <DEDUP_REMOVED lines=8> */
[----:B------:R-:W-:Y:S07]  /*18250*/  HGMMA.64x96x16.F32.BF16 R24, gdesc[UR8].tnspB, R24, gsb0 ;  /* 0x41600000081879f0 */ /* 0x000fee0008001818 */
        /* <DEDUP_REMOVED lines=69> */
[-C--:B------:R-:W-:Y:S01]  /*186b0*/  FMUL.FTZ R24, R24, R21.reuse ;  /* 0x0000001518187220 */ /* 0x080fe20000410000 */
[----:B0-----:R-:W-:Y:S01]  /*186c0*/  FADD.FTZ R72, R139, R157 ;  /* 0x0000009d8b487221 */ /* 0x001fe20000010000 */
[-C--:B------:R-:W-:Y:S01]  /*186d0*/  FMUL.FTZ R25, R25, R21.reuse ;  /* 0x0000001519197220 */ /* 0x080fe20000410000 */
[-C--:B------:R-:W-:Y:S01]  /*186e0*/  FMUL.FTZ R28, R28, R21.reuse ;  /* 0x000000151c1c7220 */ /* 0x080fe20000410000 */
[-C--:B------:R-:W-:Y:S01]  /*186f0*/  FMUL.FTZ R29, R29, R21.reuse ;  /* 0x000000151d1d7220 */ /* 0x080fe20000410000 */
[----:B------:R-:W-:Y:S01]  /*18700*/  FADD.FTZ R72, R142, R72 ;  /* 0x000000488e487221 */ /* 0x000fe20000010000 */
[-C--:B------:R-:W-:Y:S01]  /*18710*/  FMUL.FTZ R32, R32, R21.reuse ;  /* 0x0000001520207220 */ /* 0x080fe20000410000 */
[----:B------:R0:W-:Y:S01]  /*18720*/  @!P1 SYNCS.ARRIVE.TRANS64.RED.A1T0 RZ, [R73+URZ], RZ ;  /* 0x000000ff49ff99a7 */ /* 0x0001e2000810043f */
[----:B------:R2:W-:Y:S01]  /*18730*/  STSM.16.M88.4 [R23+0x24300], R16 ;  /* 0x0243001017007844 */ /* 0x0005e20000000200 */
[----:B-1----:R-:W-:Y:S01]  /*18740*/  MUFU.EX2 R74, R128 ;  /* 0x00000080004a7308 */ /* 0x002fe20000000800 */
[----:B------:R-:W-:Y:S01]  /*18750*/  FADD.FTZ R72, R143, R72 ;  /* 0x000000488f487221 */ /* 0x000fe20000010000 */
        /* <DEDUP_REMOVED lines=14> */
[----:B--2---:R-:W1:Y:S01]  /*18840*/  MUFU.EX2 R16, R149 ;  /* 0x0000009500107308 */ /* 0x004e620000000800 */
[-C--:B------:R-:W-:Y:S01]  /*18850*/  FMUL.FTZ R60, R60, R21.reuse ;  /* 0x000000153c3c7220 */ /* 0x080fe20000410000 */
[-C--:B------:R-:W-:Y:S01]  /*18860*/  FMUL.FTZ R61, R61, R21.reuse ;  /* 0x000000153d3d7220 */ /* 0x080fe20000410000 */
[-C--:B------:R-:W-:Y:S01]  /*18870*/  FMUL.FTZ R64, R64, R21.reuse ;  /* 0x0000001540407220 */ /* 0x080fe20000410000 */
[-C--:B------:R-:W-:Y:S01]  /*18880*/  FMUL.FTZ R65, R65, R21.reuse ;  /* 0x0000001541417220 */ /* 0x080fe20000410000 */
[-C--:B------:R-:W-:Y:S01]  /*18890*/  FMUL.FTZ R68, R68, R21.reuse ;  /* 0x0000001544447220 */ /* 0x080fe20000410000 */
[----:B------:R-:W-:Y:S01]  /*188a0*/  FMUL.FTZ R69, R69, R21 ;  /* 0x0000001545457220 */ /* 0x000fe20000410000 */
        /* <DEDUP_REMOVED lines=10> */
[C---:B-1----:R-:W-:Y:S01]  /*18950*/  FADD.FTZ R137, R16.reuse, R137 ;  /* 0x0000008910897221 */ /* 0x042fe20000010000 */
[----:B------:R-:W-:Y:S01]  /*18960*/  F2FP.BF16.F32.PACK_AB R16, R16, R150 ;  /* 0x000000961010723e */ /* 0x000fe200000010ff */
[-C--:B------:R-:W-:Y:S01]  /*18970*/  FMUL.FTZ R42, R42, R136.reuse ;  /* 0x000000882a2a7220 */ /* 0x080fe20000410000 */
[-C--:B------:R-:W-:Y:S01]  /*18980*/  FMUL.FTZ R43, R43, R136.reuse ;  /* 0x000000882b2b7220 */ /* 0x080fe20000410000 */
[----:B------:R-:W-:Y:S01]  /*18990*/  FADD.FTZ R137, R148, R137 ;  /* 0x0000008994897221 */ /* 0x000fe20000010000 */
[-C--:B------:R-:W-:Y:S01]  /*189a0*/  FMUL.FTZ R46, R46, R136.reuse ;  /* 0x000000882e2e7220 */ /* 0x080fe20000410000 */
[----:B------:R-:W-:Y:S01]  /*189b0*/  FMUL.FTZ R47, R47, R136 ;  /* 0x000000882f2f7220 */ /* 0x000fe20000410000 */
[----:B------:R-:W1:Y:S01]  /*189c0*/  MUFU.EX2 R19, R134 ;  /* 0x0000008600137308 */ /* 0x000e620000000800 */
[C---:B--2---:R-:W-:Y:S01]  /*189d0*/  FADD.FTZ R137, R18.reuse, R137 ;  /* 0x0000008912897221 */ /* 0x044fe20000010000 */
[----:B------:R-:W-:Y:S01]  /*189e0*/  F2FP.BF16.F32.PACK_AB R18, R18, R148 ;  /* 0x000000941212723e */ /* 0x000fe200000010ff */
[-C--:B------:R-:W-:Y:S01]  /*189f0*/  FMUL.FTZ R50, R50, R136.reuse ;  /* 0x0000008832327220 */ /* 0x080fe20000410000 */
[-C--:B------:R-:W-:Y:S01]  /*18a00*/  FMUL.FTZ R51, R51, R136.reuse ;  /* 0x0000008833337220 */ /* 0x080fe20000410000 */
[----:B------:R-:W-:Y:S01]  /*18a10*/  FADD.FTZ R137, R133, R137 ;  /* 0x0000008985897221 */ /* 0x000fe20000010000 */
[-C--:B------:R-:W-:Y:S01]  /*18a20*/  FMUL.FTZ R54, R54, R136.reuse ;  /* 0x0000008836367220 */ /* 0x080fe20000410000 */
[-C--:B------:R-:W-:Y:S01]  /*18a30*/  FMUL.FTZ R55, R55, R136.reuse ;  /* 0x0000008837377220 */ /* 0x080fe20000410000 */
[----:B0-----:R-:W0:Y:S01]  /*18a40*/  MUFU.EX2 R73, R122 ;  /* 0x0000007a00497308 */ /* 0x001e220000000800 */
[----:B------:R-:W-:Y:S01]  /*18a50*/  FADD.FTZ R137, R132, R137 ;  /* 0x0000008984897221 */ /* 0x000fe20000010000 */
[----:B---3--:R-:W-:Y:S01]  /*18a60*/  FADD.FTZ R72, R17, R72 ;  /* 0x0000004811487221 */ /* 0x008fe20000010000 */
[----:B------:R-:W-:Y:S01]  /*18a70*/  F2FP.BF16.F32.PACK_AB R17, R131, R17 ;  /* 0x000000118311723e */ /* 0x000fe200000010ff */
[-C--:B------:R-:W-:Y:S01]  /*18a80*/  FMUL.FTZ R58, R58, R136.reuse ;  /* 0x000000883a3a7220 */ /* 0x080fe20000410000 */
[----:B------:R-:W-:Y:S01]  /*18a90*/  FADD.FTZ R90, R75, R137 ;  /* 0x000000894b5a7221 */ /* 0x000fe20000010000 */
[----:B------:R-:W-:Y:S01]  /*18aa0*/  FADD.FTZ R72, R131, R72 ;  /* 0x0000004883487221 */ /* 0x000fe20000010000 */
[-C--:B------:R-:W-:Y:S01]  /*18ab0*/  FMUL.FTZ R59, R59, R136.reuse ;  /* 0x000000883b3b7220 */ /* 0x080fe20000410000 */
[----:B------:R2:W-:Y:S01]  /*18ac0*/  MUFU.EX2 R121, R88 ;  /* 0x0000005800797308 */ /* 0x0005e20000000800 */
[----:B------:R-:W-:Y:S01]  /*18ad0*/  FADD.FTZ R90, R74, R90 ;  /* 0x0000005a4a5a7221 */ /* 0x000fe20000010000 */
[----:B-1----:R-:W-:Y:S01]  /*18ae0*/  FADD.FTZ R72, R19, R72 ;  /* 0x0000004813487221 */ /* 0x002fe20000010000 */
[----:B------:R-:W-:Y:S01]  /*18af0*/  F2FP.BF16.F32.PACK_AB R19, R135, R19 ;  /* 0x000000138713723e */ /* 0x000fe200000010ff */
[-C--:B------:R-:W-:Y:S01]  /*18b00*/  FMUL.FTZ R62, R62, R136.reuse ;  /* 0x000000883e3e7220 */ /* 0x080fe20000410000 */
[----:B------:R-:W-:Y:S01]  /*18b10*/  FADD.FTZ R90, R129, R90 ;  /* 0x0000005a815a7221 */ /* 0x000fe20000010000 */
[----:B------:R-:W-:Y:S01]  /*18b20*/  F2FP.BF16.F32.PACK_AB R74, R74, R75 ;  /* 0x0000004b4a4a723e */ /* 0x000fe200000010ff */
[-C--:B------:R-:W-:Y:S01]  /*18b30*/  FMUL.FTZ R63, R63, R136.reuse ;  /* 0x000000883f3f7220 */ /* 0x080fe20000410000 */
[----:B------:R1:W-:Y:S01]  /*18b40*/  STSM.16.M88.4 [R23+0x25b00], R16 ;  /* 0x025b001017007844 */ /* 0x0003e20000000200 */
[----:B------:R-:W-:Y:S01]  /*18b50*/  FADD.FTZ R90, R124, R90 ;  /* 0x0000005a7c5a7221 */ /* 0x000fe20000010000 */
[----:B--2---:R-:W-:Y:S01]  /*18b60*/  FADD.FTZ R88, R135, R72 ;  /* 0x0000004887587221 */ /* 0x004fe20000010000 */
[----:B------:R-:W-:Y:S01]  /*18b70*/  F2FP.BF16.F32.PACK_AB R72, R132, R133 ;  /* 0x000000858448723e */ /* 0x000fe200000010ff */
[----:B------:R2:W3:Y:S01]  /*18b80*/  MUFU.EX2 R122, R91 ;  /* 0x0000005b007a7308 */ /* 0x0004e20000000800 */
[----:B------:R-:W-:Y:S01]  /*18b90*/  FADD.FTZ R90, R128, R90 ;  /* 0x0000005a805a7221 */ /* 0x000fe20000010000 */
[----:B0-----:R-:W-:Y:S01]  /*18ba0*/  FADD.FTZ R88, R73, R88 ;  /* 0x0000005849587221 */ /* 0x001fe20000010000 */
[----:B------:R-:W-:Y:S01]  /*18bb0*/  F2FP.BF16.F32.PACK_AB R73, R123, R73 ;  /* 0x000000497b49723e */ /* 0x000fe200000010ff */
[----:B------:R-:W-:Y:S01]  /*18bc0*/  FMUL.FTZ R66, R66, R136 ;  /* 0x0000008842427220 */ /* 0x000fe20000410000 */
[----:B------:R-:W-:Y:S01]  /*18bd0*/  FADD.FTZ R90, R120, R90 ;  /* 0x0000005a785a7221 */ /* 0x000fe20000010000 */
[----:B------:R-:W-:Y:S01]  /*18be0*/  F2FP.BF16.F32.PACK_AB R75, R127, R126 ;  /* 0x0000007e7f4b723e */ /* 0x000fe200000010ff */
[----:B------:R-:W-:Y:S01]  /*18bf0*/  FADD.FTZ R88, R123, R88 ;  /* 0x000000587b587221 */ /* 0x000fe20000010000 */
[----:B------:R-:W-:Y:S01]  /*18c00*/  FMUL.FTZ R67, R67, R136 ;  /* 0x0000008843437220 */ /* 0x000fe20000410000 */
[----:B------:R-:W-:Y:S01]  /*18c10*/  FADD.FTZ R90, R117, R90 ;  /* 0x0000005a755a7221 */ /* 0x000fe20000010000 */
[----:B--2---:R-:W-:Y:S01]  /*18c20*/  F2FP.BF16.F32.PACK_AB R91, R119, R118 ;  /* 0x00000076775b723e */ /* 0x004fe200000010ff */
[----:B------:R0:W-:Y:S01]  /*18c30*/  STSM.16.M88.4 [R23+0x27300], R72 ;  /* 0x0273004817007844 */ /* 0x0001e20000000200 */
[----:B------:R-:W-:Y:S01]  /*18c40*/  FADD.FTZ R88, R126, R88 ;  /* 0x000000587e587221 */ /* 0x000fe20000010000 */
[C---:B------:R-:W-:Y:S01]  /*18c50*/  FADD.FTZ R90, R116.reuse, R90 ;  /* 0x0000005a745a7221 */ /* 0x040fe20000010000 */
        /* <DEDUP_REMOVED lines=8> */
[----:B------:R-:W-:-:S02]  /*18ce0*/  F2FP.BF16.F32.PACK_AB R89, R115, R89 ;  /* 0x000000597359723e */ /* 0x000fc400000010ff */
[----:B------:R-:W-:Y:S01]  /*18cf0*/  FADD.FTZ R88, R115, R88 ;  /* 0x0000005873587221 */ /* 0x000fe20000010000 */
[----:B------:R-:W-:-:S03]  /*18d00*/  FADD.FTZ R90, R109, R90 ;  /* 0x0000005a6d5a7221 */ /* 0x000fc60000010000 */
[----:B------:R-:W-:Y:S01]  /*18d10*/  FADD.FTZ R88, R118, R88 ;  /* 0x0000005876587221 */ /* 0x000fe20000010000 */
[----:B-1----:R-:W-:Y:S01]  /*18d20*/  FADD.FTZ R17, R108, R90 ;  /* 0x0000005a6c117221 */ /* 0x002fe20000010000 */
        /* <DEDUP_REMOVED lines=15> */
[C---:B------:R-:W-:Y:S01]  /*18e20*/  F2FP.BF16.F32.PACK_AB R109, R99.reuse, R98 ;  /* 0x00000062636d723e */ /* 0x040fe200000010ff */
[----:B------:R1:W-:Y:S01]  /*18e30*/  STSM.16.M88.4 [R23+0x28b00], R88 ;  /* 0x028b005817007844 */ /* 0x0003e20000000200 */
[----:B------:R-:W-:Y:S01]  /*18e40*/  FADD.FTZ R16, R98, R16 ;  /* 0x0000001062107221 */ /* 0x000fe20000010000 */
[----:B------:R-:W-:Y:S01]  /*18e50*/  FADD.FTZ R18, R96, R73 ;  /* 0x0000004960127221 */ /* 0x000fe20000010000 */
[----:B------:R-:W-:Y:S01]  /*18e60*/  F2FP.BF16.F32.PACK_AB R110, R104, R105 ;  /* 0x00000069686e723e */ /* 0x000fe200000010ff */
[----:B------:R1:W-:Y:S01]  /*18e70*/  STSM.16.M88.4 [R23+0x2a300], R116 ;  /* 0x02a3007417007844 */ /* 0x0003e20000000200 */
[----:B------:R-:W-:Y:S01]  /*18e80*/  FADD.FTZ R16, R99, R16 ;  /* 0x0000001063107221 */ /* 0x000fe20000010000 */
[----:B------:R-:W-:Y:S01]  /*18e90*/  FADD.FTZ R73, R93, R18 ;  /* 0x000000125d497221 */ /* 0x000fe20000010000 */
[----:B------:R-:W-:-:S02]  /*18ea0*/  F2FP.BF16.F32.PACK_AB R111, R103, R102 ;  /* 0x00000066676f723e */ /* 0x000fc400000010ff */
[----:B------:R-:W-:Y:S01]  /*18eb0*/  FADD.FTZ R16, R102, R16 ;  /* 0x0000001066107221 */ /* 0x000fe20000010000 */
[----:B------:R-:W-:Y:S01]  /*18ec0*/  FADD.FTZ R18, R92, R73 ;  /* 0x000000495c127221 */ /* 0x000fe20000010000 */
[----:B------:R-:W-:Y:S01]  /*18ed0*/  F2FP.BF16.F32.PACK_AB R100, R100, R101 ;  /* 0x000000656464723e */ /* 0x000fe200000010ff */
[----:B------:R1:W-:Y:S01]  /*18ee0*/  STSM.16.M88.4 [R23+0x2bb00], R108 ;  /* 0x02bb006c17007844 */ /* 0x0003e20000000200 */
[----:B------:R-:W-:Y:S01]  /*18ef0*/  FADD.FTZ R16, R103, R16 ;  /* 0x0000001067107221 */ /* 0x000fe20000010000 */
[----:B------:R-:W-:Y:S01]  /*18f00*/  FADD.FTZ R18, R113, R18 ;  /* 0x0000001271127221 */ /* 0x000fe20000010000 */
[----:B---3--:R-:W-:Y:S02]  /*18f10*/  F2FP.BF16.F32.PACK_AB R101, R122, R114 ;  /* 0x000000727a65723e */ /* 0x008fe400000010ff */
[----:B------:R-:W-:Y:S01]  /*18f20*/  FADD.FTZ R17, R114, R16 ;  /* 0x0000001072117221 */ /* 0x000fe20000010000 */
[----:B------:R-:W-:Y:S01]  /*18f30*/  FADD.FTZ R18, R121, R18 ;  /* 0x0000001279127221 */ /* 0x000fe20000010000 */
[----:B------:R-:W-:-:S02]  /*18f40*/  F2FP.BF16.F32.PACK_AB R102, R96, R97 ;  /* 0x000000616066723e */ /* 0x000fc400000010ff */
[----:B------:R-:W-:Y:S01]  /*18f50*/  FADD.FTZ R19, R122, R17 ;  /* 0x000000117a137221 */ /* 0x000fe20000010000 */
[----:B------:R-:W-:Y:S01]  /*18f60*/  FADD.FTZ R73, R85, R18 ;  /* 0x0000001255497221 */ /* 0x000fe20000010000 */
[----:B------:R-:W0:Y:S01]  /*18f70*/  MUFU.EX2 R17, R80 ;  /* 0x0000005000117308 */ /* 0x000e220000000800 */
[C---:B------:R-:W-:Y:S01]  /*18f80*/  F2FP.BF16.F32.PACK_AB R103, R95.reuse, R94 ;  /* 0x0000005e5f67723e */ /* 0x040fe200000010ff */
        /* <DEDUP_REMOVED lines=10> */
[----:B------:R1:W5:Y:S01]  /*19030*/  LDL R18, [R1+0x4] ;  /* 0x0000040001127983 */ /* 0x0003620000100800 */
[----:B------:R-:W-:Y:S01]  /*19040*/  FADD.FTZ R19, R83, R16 ;  /* 0x0000001053137221 */ /* 0x000fe20000010000 */
[----:B------:R-:W-:-:S02]  /*19050*/  F2FP.BF16.F32.PACK_AB R95, R87, R86 ;  /* 0x00000056575f723e */ /* 0x000fc400000010ff */
[----:B------:R-:W-:Y:S01]  /*19060*/  F2FP.BF16.F32.PACK_AB R84, R84, R85 ;  /* 0x000000555454723e */ /* 0x000fe200000010ff */
[----:B------:R-:W-:Y:S01]  /*19070*/  FADD.FTZ R16, R86, R19 ;  /* 0x0000001356107221 */ /* 0x000fe20000010000 */
[----:B0-----:R-:W-:Y:S01]  /*19080*/  F2FP.BF16.F32.PACK_AB R85, R17, R76 ;  /* 0x0000004c1155723e */ /* 0x001fe200000010ff */
[----:B------:R1:W-:Y:S01]  /*19090*/  STSM.16.M88.4 [R23+0x2eb00], R92 ;  /* 0x02eb005c17007844 */ /* 0x0003e20000000200 */
[----:B------:R-:W-:Y:S01]  /*190a0*/  F2FP.BF16.F32.PACK_AB R86, R77, R81 ;  /* 0x000000514d56723e */ /* 0x000fe200000010ff */
[----:B------:R-:W-:Y:S01]  /*190b0*/  FADD.FTZ R19, R87, R16 ;  /* 0x0000001057137221 */ /* 0x000fe20000010000 */
[----:B------:R-:W-:-:S03]  /*190c0*/  F2FP.BF16.F32.PACK_AB R87, R79, R78 ;  /* 0x0000004e4f57723e */ /* 0x000fc600000010ff */
[----:B------:R-:W-:Y:S02]  /*190d0*/  FADD.FTZ R16, R76, R19 ;  /* 0x000000134c107221 */ /* 0x000fe40000010000 */
[----:B------:R1:W-:Y:S02]  /*190e0*/  STSM.16.M88.4 [R23+0x30300], R84 ;  /* 0x0303005417007844 */ /* 0x0003e40000000200 */
        /* <DEDUP_REMOVED lines=8> */
[----:B------:R-:W-:-:S02]  /*19170*/  IMAD.MOV.U32 R19, RZ, RZ, R145 ;  /* 0x000000ffff137224 */ /* 0x000fc400078e0091 */
[----:B------:R-:W-:Y:S02]  /*19180*/  IMAD.MOV.U32 R17, RZ, RZ, R20 ;  /* 0x000000ffff117224 */ /* 0x000fe400078e0014 */
[----:B------:R-:W-:Y:S01]  /*19190*/  FADD.FTZ R157, R79, R78 ;  /* 0x0000004e4f9d7221 */ /* 0x000fe20000010000 */
[----:B------:R-:W-:Y:S01]  /*191a0*/  IMAD.MOV.U32 R16, RZ, RZ, R14 ;  /* 0x000000ffff107224 */ /* 0x000fe200078e000e */
[----:B0-----:R-:W-:Y:S01]  /*191b0*/  NOP ;  /* 0x0000000000007918 */ /* 0x001fe20000000000 */
[----:B------:R-:W-:Y:S05]  /*191c0*/  @P2 BRA `(.L_x_12364) ;  /* 0xffffffb800b82947 */ /* 0x000fea000383ffff */
.L_x_12353:
[----:B------:R-:W-:Y:S05]  /*191d0*/  WARPSYNC.ALL ;  /* 0x0000000000007948 */ /* 0x000fea0003800000 */
[----:B------:R-:W-:Y:S06]  /*191e0*/  BAR.ARV 0x8, 0x200 ;  /* 0x0208000000007b1d */ /* 0x000fec0000002000 */
[----:B------:R-:W-:Y:S05]  /*191f0*/  @!P0 BRA `(.L_x_12365) ;  /* 0x0000000000048947 */ /* 0x000fea0003800000 */
[----:B------:R-:W-:Y:S01]  /*19200*/  BPT.TRAP 0x1 ;  /* 0x000000040000795c */ /* 0x000fe20000300000 */
.L_x_12365:
[----:B------:R-:W2:Y:S01]  /*19210*/  LDL R2, [R1+0x4] ;  /* 0x0000040001027983 */ /* 0x000ea20000100800 */
[----:B------:R-:W-:Y:S01]  /*19220*/  IMAD R7, R145, 0x8, R22 ;  /* 0x0000000891077824 */ /* 0x000fe200078e0216 */
[----:B--2---:R-:W-:-:S04]  /*19230*/  SHF.L.U32 R4, R2, 0x1f, RZ ;  /* 0x0000001f02047819 */ /* 0x004fc800000006ff */
[----:B------:R0:W2:Y:S01]  /*19240*/  SYNCS.PHASECHK.TRANS64.TRYWAIT P2, [R7+URZ+0x31c50], R4 ;  /* 0x031c5004070075a7 */ /* 0x0000a2000804017f */
[----:B------:R-:W-:Y:S05]  /*19250*/  @!P0 BRA `(.L_x_12366) ;  /* 0x0000000000048947 */ /* 0x000fea0003800000 */
[----:B------:R-:W-:Y:S01]  /*19260*/  BPT.TRAP 0x1 ;  /* 0x000000040000795c */ /* 0x000fe20000300000 */
.L_x_12366:
        /* <DEDUP_REMOVED lines=10> */
.L_x_12367:
[----:B0-2---:R-:W-:Y:S01]  /*19310*/  IMAD R4, R145, 0x6c0, R22 ;  /* 0x000006c091047824 */ /* 0x005fe200078e0216 */
        /* <DEDUP_REMOVED lines=10> */
[----:B------:R-:W-:-:S02]  /*193c0*/  IMAD.MOV.U32 R11, RZ, RZ, -0x3ffffff0 ;  /* 0xc0000010ff0b7424 */ /* 0x000fc400078e00ff */
[----:B------:R-:W-:Y:S02]  /*193d0*/  IMAD.MOV.U32 R9, RZ, RZ, -0x7fffffe0 ;  /* 0x80000020ff097424 */ /* 0x000fe400078e00ff */
[----:B------:R-:W-:Y:S02]  /*193e0*/  IMAD.MOV.U32 R3, RZ, RZ, -0x3ffffff0 ;  /* 0xc0000010ff037424 */ /* 0x000fe400078e00ff */
[----:B------:R-:W-:Y:S02]  /*193f0*/  IMAD.MOV.U32 R5, RZ, RZ, -0x7fffffe0 ;  /* 0x80000020ff057424 */ /* 0x000fe400078e00ff */
[----:B------:R-:W-:-:S04]  /*19400*/  VIADD R145, R145, 0x1 ;  /* 0x0000000191917836 */ /* 0x000fc80000000000 */
        /* <DEDUP_REMOVED lines=78> */
[----:B------:R-:W0:Y:S01]  /*198f0*/  SHFL.BFLY PT, R2, R155, 0x2, 0x1f ;  /* 0x0c401f009b027f89 */ /* 0x000e2200000e0000 */
[----:B------:R-:W-:Y:S02]  /*19900*/  R2UR UR6, R4 ;  /* 0x00000000040672ca */ /* 0x000fe400000e0000 */
[----:B------:R-:W-:Y:S01]  /*19910*/  R2UR UR5, R3 ;  /* 0x00000000030572ca */ /* 0x000fe200000e0000 */
[----:B------:R-:W3:Y:S01]  /*19920*/  SHFL.BFLY PT, R4, R157, 0x2, 0x1f ;  /* 0x0c401f009d047f89 */ /* 0x000ee200000e0000 */
[----:B------:R-:W-:Y:S01]  /*19930*/  R2UR UR7, R5 ;  /* 0x00000000050772ca */ /* 0x000fe200000e0000 */
[----:B0-----:R-:W-:Y:S01]  /*19940*/  FADD.FTZ R2, R2, R155 ;  /* 0x0000009b02027221 */ /* 0x001fe20000010000 */
[----:B---3--:R-:W-:-:S04]  /*19950*/  FADD.FTZ R4, R4, R157 ;  /* 0x0000009d04047221 */ /* 0x008fc80000010000 */
[----:B------:R-:W0:Y:S04]  /*19960*/  SHFL.BFLY PT, R3, R2, 0x1, 0x1f ;  /* 0x0c201f0002037f89 */ /* 0x000e2800000e0000 */
[----:B------:R-:W3:Y:S01]  /*19970*/  SHFL.BFLY PT, R5, R4, 0x1, 0x1f ;  /* 0x0c201f0004057f89 */ /* 0x000ee200000e0000 */
[----:B0-----:R-:W-:Y:S01]  /*19980*/  FADD.FTZ R11, R2, R3 ;  /* 0x00000003020b7221 */ /* 0x001fe20000010000 */
[----:B------:R-:W-:Y:S01]  /*19990*/  SEL R2, RZ, 0x1, P0 ;  /* 0x00000001ff027807 */ /* 0x000fe20000000000 */
[----:B---3--:R-:W-:-:S03]  /*199a0*/  FADD.FTZ R12, R4, R5 ;  /* 0x00000005040c7221 */ /* 0x008fc60000010000 */
[----:B------:R-:W-:Y:S02]  /*199b0*/  FSETP.NE.FTZ.AND P2, PT, R11, RZ, PT ;  /* 0x000000ff0b00720b */ /* 0x000fe40003f55000 */
[----:B------:R-:W-:Y:S02]  /*199c0*/  CS2R R4, SRZ ;  /* 0x0000000000047805 */ /* 0x000fe4000001ff00 */
[----:B--2---:R-:W-:Y:S02]  /*199d0*/  LOP3.LUT R13, R13, R2, RZ, 0x3c, !PT ;  /* 0x000000020d0d7212 */ /* 0x004fe400078e3cff */
        /* <DEDUP_REMOVED lines=9> */
[----:B------:R-:W1:Y:S01]  /*19a70*/  @P3 MUFU.RCP R4, R12 ;  /* 0x0000000c00043308 */ /* 0x000e620000001000 */
[----:B------:R-:W-:Y:S02]  /*19a80*/  @!P1 VIADD R10, R7, 0x31c60 ;  /* 0x00031c60070a9836 */ /* 0x000fe40000000000 */
[----:B------:R-:W-:Y:S01]  /*19a90*/  @P2 FMUL.FTZ R7, R0, 0.69314718246459960938 ;  /* 0x3f31721800072820 */ /* 0x000fe20000410000 */
[----:B0-----:R-:W-:Y:S01]  /*19aa0*/  @P2 FMUL.FTZ R6, R6, 0.69314718246459960938 ;  /* 0x3f31721806062820 */ /* 0x001fe20000410000 */
[----:B------:R-:W-:Y:S01]  /*19ab0*/  @P3 FMUL.FTZ R0, R0, 0.69314718246459960938 ;  /* 0x3f31721800003820 */ /* 0x000fe20000410000 */
[----:B---3--:R-:W-:Y:S01]  /*19ac0*/  @P3 FMUL.FTZ R9, R8, 0.69314718246459960938 ;  /* 0x3f31721808093820 */ /* 0x008fe20000410000 */
[----:B------:R-:W-:Y:S01]  /*19ad0*/  @!P1 PRMT R10, RZ, 0x654, R10 ;  /* 0x00000654ff0a9816 */ /* 0x000fe2000000000a */
[----:B------:R-:W-:-:S02]  /*19ae0*/  IMAD.MOV.U32 R3, RZ, RZ, -0x800000 ;  /* 0xff800000ff037424 */ /* 0x000fc400078e00ff */
[----:B------:R-:W-:Y:S01]  /*19af0*/  @P2 FFMA.FTZ R3, R7, R14, R6 ;  /* 0x0000000e07032223 */ /* 0x000fe20000010006 */
[----:B------:R-:W-:Y:S02]  /*19b00*/  IMAD.MOV.U32 R2, RZ, RZ, -0x800000 ;  /* 0xff800000ff027424 */ /* 0x000fe400078e00ff */
[----:B------:R-:W-:Y:S01]  /*19b10*/  @P3 FFMA.FTZ R2, R0, R20, R9 ;  /* 0x0000001400023223 */ /* 0x000fe20000010009 */
[----:B------:R-:W-:Y:S01]  /*19b20*/  SEL R145, R145, RZ, P0 ;  /* 0x000000ff91917207 */ /* 0x000fe20000000000 */
[----:B------:R-:W-:Y:S02]  /*19b30*/  WARPGROUP.DEPBAR.LE gsb0, 0x0 ;  /* 0x00008000000079c5 */ /* 0x000fe40000010000 */
[----:B------:R4:W-:Y:S01]  /*19b40*/  @!P1 SYNCS.ARRIVE.TRANS64.RED.A1T0 RZ, [R10+URZ], RZ ;  /* 0x000000ff0aff99a7 */ /* 0x0009e2000810043f */
[-C--:B------:R-:W-:Y:S01]  /*19b50*/  FMUL.FTZ R6, R28, R5.reuse ;  /* 0x000000051c067220 */ /* 0x080fe20000410000 */
[-C--:B-----5:R-:W-:Y:S01]  /*19b60*/  FMUL.FTZ R18, R44, R5.reuse ;  /* 0x000000052c127220 */ /* 0x0a0fe20000410000 */
        /* <DEDUP_REMOVED lines=49> */
.L_x_12301:
[----:B------:R-:W2:Y:S01]  /*19e80*/  LDL R83, [R1+0x6c] ;  /* 0x00006c0001537983 */ /* 0x000ea20000100800 */
[----:B------:R-:W-:Y:S05]  /*19e90*/  WARPSYNC.ALL ;  /* 0x0000000000007948 */ /* 0x000fea0003800000 */
[----:B------:R-:W0:Y:S01]  /*19ea0*/  S2R R4, SR_TID.X ;  /* 0x0000000000047919 */ /* 0x000e220000002100 */
[----:B------:R-:W3:Y:S01]  /*19eb0*/  S2UR UR5, SR_CgaCtaId ;  /* 0x00000000000579c3 */ /* 0x000ee20000008800 */
[----:B------:R-:W-:Y:S01]  /*19ec0*/  UMOV UR4, 0x400 ;  /* 0x0000040000047882 */ /* 0x000fe20000000000 */
[----:B------:R-:W-:Y:S01]  /*19ed0*/  BSSY B0, `(.L_x_12369) ;  /* 0x00001c2000007945 */ /* 0x000fe20003800000 */
[----:B---3--:R-:W-:-:S06]  /*19ee0*/  ULEA UR4, UR5, UR4, 0x18 ;  /* 0x0000000405047291 */ /* 0x008fcc000f8ec03f */
[----:B------:R-:W-:Y:S01]  /*19ef0*/  IMAD.U32 R22, RZ, RZ, UR4 ;  /* 0x00000004ff167e24 */ /* 0x000fe2000f8e00ff */
[----:B------:R-:W-:Y:S01]  /*19f00*/  BAR.SYNC.DEFER_BLOCKING 0x5, 0x200 ;  /* 0x0148000000007b1d */ /* 0x000fe20000010000 */
[----:B0-----:R-:W-:-:S05]  /*19f10*/  VIADD R82, R4, 0xffffff80 ;  /* 0xffffff8004527836 */ /* 0x001fca0000000000 */
[----:B------:R-:W-:-:S04]  /*19f20*/  SHF.R.S32.HI R4, RZ, 0x1f, R82 ;  /* 0x0000001fff047819 */ /* 0x000fc80000011452 */
[----:B------:R-:W-:-:S04]  /*19f30*/  LEA.HI R4, R4, R82, RZ, 0x2 ;  /* 0x0000005204047211 */ /* 0x000fc800078f10ff */
[----:B------:R-:W-:-:S05]  /*19f40*/  LOP3.LUT R4, R4, 0xfffffffc, RZ, 0xc0, !PT ;  /* 0xfffffffc04047812 */ /* 0x000fca00078ec0ff */
[----:B------:R-:W-:-:S04]  /*19f50*/  IMAD.IADD R38, R82, 0x1, -R4 ;  /* 0x0000000152267824 */ /* 0x000fc800078e0a04 */
[----:B-1----:R-:W-:Y:S01]  /*19f60*/  IMAD.SHL.U32 R32, R38, 0x8, RZ ;  /* 0x0000000826207824 */ /* 0x002fe200078e00ff */
[----:B------:R0:W1:Y:S03]  /*19f70*/  LDS.128 R104, [R22+0x31cd0] ;  /* 0x031cd00016687984 */ /* 0x0000660000000c00 */
[C---:B------:R-:W-:Y:S02]  /*19f80*/  VIADD R33, R32.reuse, 0x40 ;  /* 0x0000004020217836 */ /* 0x040fe40000000000 */
[----:B------:R-:W-:-:S03]  /*19f90*/  VIADD R34, R32, 0x20 ;  /* 0x0000002020227836 */ /* 0x000fc60000000000 */
[----:B------:R-:W-:Y:S02]  /*19fa0*/  SHF.R.S32.HI R36, RZ, 0x1f, R33 ;  /* 0x0000001fff247819 */ /* 0x000fe40000011421 */
[----:B------:R-:W-:Y:S01]  /*19fb0*/  SHF.R.S32.HI R35, RZ, 0x1f, R34 ;  /* 0x0000001fff237819 */ /* 0x000fe20000011422 */
        /* <DEDUP_REMOVED lines=17> */
[----:B------:R-:W-:Y:S01]  /*1a0d0*/  LOP3.LUT R8, R39, 0x180, RZ, 0xc0, !PT ;  /* 0x0000018027087812 */ /* 0x000fe200078ec0ff */
[--C-:B----4-:R-:W-:Y:S01]  /*1a0e0*/  IMAD.X R13, RZ, RZ, R5.reuse, P4 ;  /* 0x000000ffff0d7224 */ /* 0x110fe200020e0605 */
[----:B------:R-:W-:Y:S01]  /*1a0f0*/  LOP3.LUT R9, R4, 0x180, RZ, 0xc0, !PT ;  /* 0x0000018004097812 */ /* 0x000fe200078ec0ff */
[----:B------:R-:W-:Y:S01]  /*1a100*/  IMAD.X R15, RZ, RZ, R5, P3 ;  /* 0x000000ffff0f7224 */ /* 0x000fe200018e0605 */
[----:B------:R-:W-:Y:S02]  /*1a110*/  SHF.R.U64 R8, R8, 0x3, RZ ;  /* 0x0000000308087819 */ /* 0x000fe400000012ff */
[----:B------:R-:W-:-:S02]  /*1a120*/  IADD3 R79, P2, R4, 0x3020, RZ ;  /* 0x00003020044f7810 */ /* 0x000fc40007f5e0ff */
[----:B------:R-:W-:Y:S02]  /*1a130*/  IADD3 R78, P1, R4, 0x6000, RZ ;  /* 0x00006000044e7810 */ /* 0x000fe40007f3e0ff */
[----:B------:R-:W-:Y:S01]  /*1a140*/  LOP3.LUT R12, R8, R39, RZ, 0x3c, !PT ;  /* 0x00000027080c7212 */ /* 0x000fe200078e3cff */
[----:B------:R-:W-:Y:S01]  /*1a150*/  IMAD.X R17, RZ, RZ, R5, P2 ;  /* 0x000000ffff117224 */ /* 0x000fe200010e0605 */
[----:B------:R-:W-:Y:S02]  /*1a160*/  LOP3.LUT R8, R77, 0x180, RZ, 0xc0, !PT ;  /* 0x000001804d087812 */ /* 0x000fe400078ec0ff */
[----:B------:R-:W-:Y:S02]  /*1a170*/  SHF.R.U64 R9, R9, 0x3, RZ ;  /* 0x0000000309097819 */ /* 0x000fe400000012ff */
[----:B------:R-:W-:Y:S02]  /*1a180*/  LOP3.LUT R10, R79, 0x180, RZ, 0xc0, !PT ;  /* 0x000001804f0a7812 */ /* 0x000fe400078ec0ff */
[----:B------:R-:W-:-:S02]  /*1a190*/  LOP3.LUT R39, R78, 0x180, RZ, 0xc0, !PT ;  /* 0x000001804e277812 */ /* 0x000fc400078ec0ff */
[----:B------:R-:W-:Y:S02]  /*1a1a0*/  IADD3 R81, P0, R4, 0x6020, RZ ;  /* 0x0000602004517810 */ /* 0x000fe40007f1e0ff */
[----:B------:R-:W-:Y:S02]  /*1a1b0*/  SHF.R.U64 R8, R8, 0x3, RZ ;  /* 0x0000000308087819 */ /* 0x000fe400000012ff */
[----:B------:R-:W-:Y:S01]  /*1a1c0*/  LOP3.LUT R4, R9, R4, RZ, 0x3c, !PT ;  /* 0x0000000409047212 */ /* 0x000fe200078e3cff */
[--C-:B------:R-:W-:Y:S01]  /*1a1d0*/  IMAD.X R9, RZ, RZ, R5.reuse, P1 ;  /* 0x000000ffff097224 */ /* 0x100fe200008e0605 */
[----:B------:R-:W-:Y:S01]  /*1a1e0*/  SHF.R.U64 R10, R10, 0x3, RZ ;  /* 0x000000030a0a7819 */ /* 0x000fe200000012ff */
[----:B------:R-:W-:Y:S01]  /*1a1f0*/  IMAD.X R11, RZ, RZ, R5, P0 ;  /* 0x000000ffff0b7224 */ /* 0x000fe200000e0605 */
[----:B------:R-:W-:Y:S02]  /*1a200*/  SHF.R.U64 R39, R39, 0x3, RZ ;  /* 0x0000000327277819 */ /* 0x000fe400000012ff */
[----:B------:R-:W-:-:S02]  /*1a210*/  LOP3.LUT R14, R8, R77, RZ, 0x3c, !PT ;  /* 0x0000004d080e7212 */ /* 0x000fc400078e3cff */
[----:B------:R-:W-:Y:S02]  /*1a220*/  LOP3.LUT R80, R81, 0x180, RZ, 0xc0, !PT ;  /* 0x0000018051507812 */ /* 0x000fe400078ec0ff */
[----:B------:R-:W-:Y:S02]  /*1a230*/  LOP3.LUT R16, R10, R79, RZ, 0x3c, !PT ;  /* 0x0000004f0a107212 */ /* 0x000fe400078e3cff */
[----:B------:R-:W-:Y:S02]  /*1a240*/  MOV R77, R4 ;  /* 0x00000004004d7202 */ /* 0x000fe40000000f00 */
[----:B------:R-:W-:Y:S02]  /*1a250*/  F2FP.BF16.F32.PACK_AB R5, R76, R7 ;  /* 0x000000074c05723e */ /* 0x000fe400000010ff */
[----:B------:R-:W-:Y:S02]  /*1a260*/  LOP3.LUT R8, R39, R78, RZ, 0x3c, !PT ;  /* 0x0000004e27087212 */ /* 0x000fe400078e3cff */
[----:B------:R-:W-:-:S02]  /*1a270*/  F2FP.BF16.F32.PACK_AB R7, R75, R74 ;  /* 0x0000004a4b07723e */ /* 0x000fc400000010ff */
[----:B------:R-:W-:Y:S02]  /*1a280*/  F2FP.BF16.F32.PACK_AB R4, R25, R24 ;  /* 0x000000181904723e */ /* 0x000fe400000010ff */
[----:B------:R-:W-:Y:S02]  /*1a290*/  MOV R74, R12 ;  /* 0x0000000c004a7202 */ /* 0x000fe40000000f00 */
[----:B------:R-:W-:Y:S01]  /*1a2a0*/  MOV R39, R14 ;  /* 0x0000000e00277202 */ /* 0x000fe20000000f00 */
[----:B------:R0:W-:Y:S01]  /*1a2b0*/  STSM.16.M88.4 [R77], R4 ;  /* 0x000000044d007844 */ /* 0x0001e20000000200 */
[----:B------:R-:W-:Y:S02]  /*1a2c0*/  SHF.R.U64 R80, R80, 0x3, RZ ;  /* 0x0000000350507819 */ /* 0x000fe400000012ff */
[----:B------:R-:W-:Y:S02]  /*1a2d0*/  MOV R29, R16 ;  /* 0x00000010001d7202 */ /* 0x000fe40000000f00 */
[----:B------:R-:W-:-:S02]  /*1a2e0*/  F2FP.BF16.F32.PACK_AB R12, R28, R19 ;  /* 0x000000131c0c723e */ /* 0x000fc400000010ff */
[----:B------:R-:W-:Y:S02]  /*1a2f0*/  F2FP.BF16.F32.PACK_AB R13, R73, R44 ;  /* 0x0000002c490d723e */ /* 0x000fe400000010ff */
[----:B------:R-:W-:Y:S02]  /*1a300*/  F2FP.BF16.F32.PACK_AB R14, R37, R0 ;  /* 0x00000000250e723e */ /* 0x000fe400000010ff */
[----:B------:R-:W-:Y:S01]  /*1a310*/  F2FP.BF16.F32.PACK_AB R15, R72, R31 ;  /* 0x0000001f480f723e */ /* 0x000fe200000010ff */
[----:B------:R-:W1:Y:S01]  /*1a320*/  LDC R0, c[0x0][0xbe8] ;  /* 0x0002fa00ff007b82 */ /* 0x000e620000000800 */
[----:B------:R-:W-:Y:S01]  /*1a330*/  F2FP.BF16.F32.PACK_AB R16, R41, R40 ;  /* 0x000000282910723e */ /* 0x000fe200000010ff */
[----:B------:R-:W-:Y:S01]  /*1a340*/  IMAD.MOV.U32 R40, RZ, RZ, RZ ;  /* 0x000000ffff287224 */ /* 0x000fe200078e00ff */
[----:B------:R-:W-:Y:S01]  /*1a350*/  F2FP.BF16.F32.PACK_AB R17, R43, R42 ;  /* 0x0000002a2b11723e */ /* 0x000fe200000010ff */
[----:B------:R-:W-:Y:S01]  /*1a360*/  STSM.16.M88.4 [R74], R12 ;  /* 0x0000000c4a007844 */ /* 0x000fe20000000200 */
[----:B------:R-:W-:-:S02]  /*1a370*/  F2FP.BF16.F32.PACK_AB R19, R47, R46 ;  /* 0x0000002e2f13723e */ /* 0x000fc400000010ff */
[----:B------:R-:W-:Y:S02]  /*1a380*/  LOP3.LUT R10, R80, R81, RZ, 0x3c, !PT ;  /* 0x00000051500a7212 */ /* 0x000fe400078e3cff */
[----:B------:R-:W-:Y:S01]  /*1a390*/  ISETP.NE.U32.AND P0, PT, RZ, UR4, PT ;  /* 0x00000004ff007c0c */ /* 0x000fe2000bf05070 */
[----:B------:R2:W-:Y:S01]  /*1a3a0*/  STSM.16.M88.4 [R39], R16 ;  /* 0x0000001027007844 */ /* 0x0005e20000000200 */
[----:B------:R-:W-:Y:S02]  /*1a3b0*/  MOV R25, R8 ;  /* 0x0000000800197202 */ /* 0x000fe40000000f00 */
[----:B------:R-:W-:Y:S02]  /*1a3c0*/  MOV R24, R10 ;  /* 0x0000000a00187202 */ /* 0x000fe40000000f00 */
[----:B0-----:R-:W-:Y:S02]  /*1a3d0*/  F2FP.BF16.F32.PACK_AB R4, R49, R48 ;  /* 0x000000303104723e */ /* 0x001fe400000010ff */
[----:B------:R-:W-:-:S02]  /*1a3e0*/  F2FP.BF16.F32.PACK_AB R5, R51, R50 ;  /* 0x000000323305723e */ /* 0x000fc400000010ff */
[----:B------:R-:W-:Y:S02]  /*1a3f0*/  F2FP.BF16.F32.PACK_AB R6, R53, R52 ;  /* 0x000000343506723e */ /* 0x000fe400000010ff */
[----:B------:R-:W-:Y:S02]  /*1a400*/  F2FP.BF16.F32.PACK_AB R7, R55, R54 ;  /* 0x000000363707723e */ /* 0x000fe400000010ff */
[----:B------:R-:W-:Y:S02]  /*1a410*/  F2FP.BF16.F32.PACK_AB R8, R57, R56 ;  /* 0x000000383908723e */ /* 0x000fe400000010ff */
[----:B------:R-:W-:Y:S01]  /*1a420*/  F2FP.BF16.F32.PACK_AB R9, R59, R58 ;  /* 0x0000003a3b09723e */ /* 0x000fe200000010ff */
[----:B------:R0:W-:Y:S01]  /*1a430*/  STSM.16.M88.4 [R29], R4 ;  /* 0x000000041d007844 */ /* 0x0001e20000000200 */
[----:B--2---:R-:W-:Y:S02]  /*1a440*/  IADD3 R16, P1, R30, UR4, RZ ;  /* 0x000000041e107c10 */ /* 0x004fe4000ff3e0ff */
[----:B------:R-:W-:-:S02]  /*1a450*/  F2FP.BF16.F32.PACK_AB R10, R61, R60 ;  /* 0x0000003c3d0a723e */ /* 0x000fc400000010ff */
[----:B------:R-:W-:Y:S02]  /*1a460*/  F2FP.BF16.F32.PACK_AB R11, R63, R62 ;  /* 0x0000003e3f0b723e */ /* 0x000fe400000010ff */
[----:B------:R-:W-:Y:S02]  /*1a470*/  F2FP.BF16.F32.PACK_AB R12, R65, R64 ;  /* 0x00000040410c723e */ /* 0x000fe400000010ff */
[----:B------:R-:W-:Y:S01]  /*1a480*/  F2FP.BF16.F32.PACK_AB R13, R67, R66 ;  /* 0x00000042430d723e */ /* 0x000fe200000010ff */
[----:B------:R2:W-:Y:S01]  /*1a490*/  STSM.16.M88.4 [R25], R8 ;  /* 0x0000000819007844 */ /* 0x0005e20000000200 */
[----:B------:R-:W-:Y:S02]  /*1a4a0*/  F2FP.BF16.F32.PACK_AB R14, R69, R68 ;  /* 0x00000044450e723e */ /* 0x000fe400000010ff */
[----:B------:R-:W-:Y:S02]  /*1a4b0*/  F2FP.BF16.F32.PACK_AB R15, R71, R70 ;  /* 0x00000046470f723e */ /* 0x000fe400000010ff */
[----:B------:R-:W-:-:S02]  /*1a4c0*/  ISETP.NE.AND.EX P0, PT, RZ, UR5, PT, P0 ;  /* 0x00000005ff007c0c */ /* 0x000fc4000bf05300 */
        /* <DEDUP_REMOVED lines=11> */
[----:B-1----:R-:W-:-:S03]  /*1a580*/  ISETP.NE.AND P1, PT, R0, 0x1, PT ;  /* 0x000000010000780c */ /* 0x002fc60003f25270 */
[----:B------:R2:W5:Y:S10]  /*1a590*/  @P2 LDG.E R47, desc[UR60][R30.64] ;  /* 0x0000003c1e2f2981 */ /* 0x000574000c1e1900 */
[----:B0-----:R-:W0:Y:S08]  /*1a5a0*/  @P1 LDC R6, c[0x0][0xbec] ;  /* 0x0002fb00ff061b82 */ /* 0x001e300000000800 */
[----:B------:R-:W1:Y:S01]  /*1a5b0*/  @P1 LDC R19, c[0x0][0xbf0] ;  /* 0x0002fc00ff131b82 */ /* 0x000e620000000800 */
[----:B--2---:R-:W-:Y:S05]  /*1a5c0*/  @P2 BRA `(.L_x_12371) ;  /* 0x0000000000102947 */ /* 0x004fea0003800000 */
[----:B------:R-:W-:Y:S05]  /*1a5d0*/  @!P0 BRA `(.L_x_12371) ;  /* 0x00000000000c8947 */ /* 0x000fea0003800000 */
[----:B------:R-:W2:Y:S04]  /*1a5e0*/  LDG.E R4, desc[UR60][R16.64] ;  /* 0x0000003c10047981 */ /* 0x000ea8000c1e1900 */
[----:B-----5:R-:W2:Y:S02]  /*1a5f0*/  LDG.E R47, desc[UR60][R16.64+0x4] ;  /* 0x0000043c102f7981 */ /* 0x020ea4000c1e1900 */
[----:B--2---:R-:W-:-:S07]  /*1a600*/  IMAD.IADD R47, R47, 0x1, -R4 ;  /* 0x000000012f2f7824 */ /* 0x004fce00078e0a04 */
.L_x_12371:
[----:B------:R-:W2:Y:S01]  /*1a610*/  LDL R4, [R1+0x68] ;  /* 0x0000680001047983 */ /* 0x000ea20000100800 */
[----:B------:R-:W-:Y:S01]  /*1a620*/  ULDC.64 UR4, c[0x0][0xb90] ;  /* 0x0002e40000047ab9 */ /* 0x000fe20000000a00 */
[----:B------:R-:W3:Y:S01]  /*1a630*/  S2R R5, SR_TID.X ;  /* 0x0000000000057919 */ /* 0x000ee20000002100 */
[----:B-----5:R-:W-:Y:S02]  /*1a640*/  SHF.R.S32.HI R41, RZ, 0x1f, R40 ;  /* 0x0000001fff297819 */ /* 0x020fe40000011428 */
[----:B------:R-:W-:Y:S01]  /*1a650*/  SEL R37, R26, RZ, !P0 ;  /* 0x000000ff1a257207 */ /* 0x000fe20004000000 */
[----:B------:R-:W4:Y:S01]  /*1a660*/  LDL.LU R51, [R1+0x70] ;  /* 0x0000700001337983 */ /* 0x000f220000300800 */
[----:B------:R-:W-:Y:S01]  /*1a670*/  SEL R39, R83, RZ, !P0 ;  /* 0x000000ff53277207 */ /* 0x000fe20004000000 */
[----:B------:R-:W-:Y:S01]  /*1a680*/  IMAD R47, R47, R0, RZ ;  /* 0x000000002f2f7224 */ /* 0x000fe200078e02ff */
[----:B------:R-:W1:Y:S01]  /*1a690*/  @P1 LDC R49, c[0x0][0xbec] ;  /* 0x0002fb00ff311b82 */ /* 0x000e620000000800 */
[----:B------:R-:W2:Y:S04]  /*1a6a0*/  LDL.LU R50, [R1+0x58] ;  /* 0x0000580001327983 */ /* 0x000ea80000300800 */
[----:B------:R-:W2:Y:S01]  /*1a6b0*/  LDL R14, [R1+0x88] ;  /* 0x00008800010e7983 */ /* 0x000ea20000100800 */
[----:B---3--:R-:W-:-:S05]  /*1a6c0*/  VIADD R10, R5, 0xffffff80 ;  /* 0xffffff80050a7836 */ /* 0x008fca0000000000 */
[----:B------:R-:W-:-:S04]  /*1a6d0*/  SHF.R.S32.HI R48, RZ, 0x1f, R10 ;  /* 0x0000001fff307819 */ /* 0x000fc8000001140a */
[----:B------:R-:W-:-:S04]  /*1a6e0*/  LEA.HI R48, R48, R10, RZ, 0x2 ;  /* 0x0000000a30307211 */ /* 0x000fc800078f10ff */
[----:B------:R-:W-:-:S05]  /*1a6f0*/  SHF.R.S32.HI R48, RZ, 0x2, R48 ;  /* 0x00000002ff307819 */ /* 0x000fca0000011430 */
[----:B------:R-:W-:-:S04]  /*1a700*/  IMAD R9, R48, 0x20, R32 ;  /* 0x0000002030097824 */ /* 0x000fc800078e0220 */
[----:B------:R-:W-:Y:S01]  /*1a710*/  IMAD.WIDE R20, R9, 0x2, R20 ;  /* 0x0000000209147825 */ /* 0x000fe200078e0214 */
[----:B------:R-:W-:-:S04]  /*1a720*/  SHF.R.S32.HI R15, RZ, 0x1f, R10 ;  /* 0x0000001fff0f7819 */ /* 0x000fc8000001140a */
[----:B------:R-:W-:-:S04]  /*1a730*/  LEA.HI R15, R15, R10, RZ, 0x7 ;  /* 0x0000000a0f0f7211 */ /* 0x000fc800078f38ff */
[----:B------:R-:W-:-:S05]  /*1a740*/  LOP3.LUT R15, R15, 0xffffff80, RZ, 0xc0, !PT ;  /* 0xffffff800f0f7812 */ /* 0x000fca00078ec0ff */
[----:B------:R-:W-:Y:S01]  /*1a750*/  IMAD.IADD R15, R10, 0x1, -R15 ;  /* 0x000000010a0f7824 */ /* 0x000fe200078e0a0f */
[C---:B------:R-:W-:Y:S02]  /*1a760*/  IADD3 R17, P5, R20.reuse, 0x4800, RZ ;  /* 0x0000480014117810 */ /* 0x040fe40007fbe0ff */
[----:B------:R-:W-:Y:S02]  /*1a770*/  IADD3 R25, P4, R20, 0x6000, RZ ;  /* 0x0000600014197810 */ /* 0x000fe40007f9e0ff */
[----:B------:R-:W-:Y:S02]  /*1a780*/  LOP3.LUT R16, R17, 0x180, RZ, 0xc0, !PT ;  /* 0x0000018011107812 */ /* 0x000fe400078ec0ff */
[----:B------:R-:W-:Y:S01]  /*1a790*/  LOP3.LUT R24, R25, 0x180, RZ, 0xc0, !PT ;  /* 0x0000018019187812 */ /* 0x000fe200078ec0ff */
[----:B------:R-:W-:Y:S01]  /*1a7a0*/  IMAD R38, R38, 0x60, R48 ;  /* 0x0000006026267824 */ /* 0x000fe200078e0230 */
[----:B------:R-:W-:Y:S02]  /*1a7b0*/  SHF.R.U64 R16, R16, 0x3, RZ ;  /* 0x0000000310107819 */ /* 0x000fe400000012ff */
[----:B------:R-:W-:-:S02]  /*1a7c0*/  SHF.R.U64 R24, R24, 0x3, RZ ;  /* 0x0000000318187819 */ /* 0x000fc400000012ff */
[----:B------:R-:W-:Y:S01]  /*1a7d0*/  LOP3.LUT R16, R16, R17, RZ, 0x3c, !PT ;  /* 0x0000001110107212 */ /* 0x000fe200078e3cff */
[--C-:B------:R-:W-:Y:S01]  /*1a7e0*/  IMAD.X R17, RZ, RZ, R21.reuse, P5 ;  /* 0x000000ffff117224 */ /* 0x100fe200028e0615 */
[----:B------:R-:W-:Y:S01]  /*1a7f0*/  LOP3.LUT R24, R24, R25, RZ, 0x3c, !PT ;  /* 0x0000001918187212 */ /* 0x000fe200078e3cff */
[----:B------:R-:W-:Y:S01]  /*1a800*/  IMAD.X R25, RZ, RZ, R21, P4 ;  /* 0x000000ffff197224 */ /* 0x000fe200020e0615 */
[----:B------:R-:W-:Y:S01]  /*1a810*/  BSSY B1, `(.L_x_12372) ;  /* 0x000007e000017945 */ /* 0x000fe20003800000 */
        /* <DEDUP_REMOVED lines=27> */
[----:B------:R-:W-:Y:S01]  /*1a9d0*/  SHFL.IDX PT, R44, R6, RZ, 0x1c1f ;  /* 0x001c1fff062c7589 */ /* 0x000fe200000e0000 */
[----:B------:R-:W-:Y:S01]  /*1a9e0*/  IADD3 R7, P2, R20, 0x1800, RZ ;  /* 0x0000180014077810 */ /* 0x000fe20007f5e0ff */
[----:B------:R-:W-:Y:S01]  /*1a9f0*/  IMAD.IADD R4, R14, 0x1, R50 ;  /* 0x000000010e047824 */ /* 0x000fe200078e0232 */
[----:B------:R-:W-:Y:S01]  /*1aa00*/  IADD3 R13, P3, R20, 0x3000, RZ ;  /* 0x00003000140d7810 */ /* 0x000fe20007f7e0ff */
[----:B------:R-:W0:Y:S01]  /*1aa10*/  SHFL.IDX PT, R45, R10, RZ, 0x1c1f ;  /* 0x001c1fff0a2d7589 */ /* 0x000e2200000e0000 */
[----:B------:R-:W-:Y:S01]  /*1aa20*/  LOP3.LUT P0, RZ, R15, 0x3, RZ, 0xc0, !PT ;  /* 0x000000030fff7812 */ /* 0x000fe2000780c0ff */
[----:B------:R-:W-:Y:S02]  /*1aa30*/  ULDC.64 UR4, c[0x0][0xaa0] ;  /* 0x0002a80000047ab9 */ /* 0x000fe40000000a00 */
[----:B------:R-:W-:Y:S04]  /*1aa40*/  SHFL.IDX PT, R42, R6, 0x1, 0x1c1f ;  /* 0x003c1f00062a7f89 */ /* 0x000fe800000e0000 */
[----:B------:R-:W1:Y:S01]  /*1aa50*/  SHFL.IDX PT, R43, R10, 0x1, 0x1c1f ;  /* 0x003c1f000a2b7f89 */ /* 0x000e6200000e0000 */
[----:B------:R-:W-:Y:S01]  /*1aa60*/  IMAD.X R9, RZ, RZ, R21, P2 ;  /* 0x000000ffff097224 */ /* 0x000fe200010e0615 */
[C---:B------:R-:W-:Y:S01]  /*1aa70*/  ISETP.GE.OR P2, PT, R4.reuse, R47, P0 ;  /* 0x0000002f0400720c */ /* 0x040fe20000746670 */
[----:B------:R-:W-:-:S05]  /*1aa80*/  VIADD R4, R4, 0x8 ;  /* 0x0000000804047836 */ /* 0x000fca0000000000 */
[----:B------:R-:W-:Y:S02]  /*1aa90*/  ISETP.GE.OR P0, PT, R4, R47, P0 ;  /* 0x0000002f0400720c */ /* 0x000fe40000706670 */
[----:B------:R-:W-:Y:S02]  /*1aaa0*/  LOP3.LUT R12, R13, 0x180, RZ, 0xc0, !PT ;  /* 0x000001800d0c7812 */ /* 0x000fe400078ec0ff */
[----:B------:R-:W-:Y:S02]  /*1aab0*/  LOP3.LUT R8, R7, 0x180, RZ, 0xc0, !PT ;  /* 0x0000018007087812 */ /* 0x000fe400078ec0ff */
[----:B------:R-:W-:Y:S01]  /*1aac0*/  SHF.R.U64 R12, R12, 0x3, RZ ;  /* 0x000000030c0c7819 */ /* 0x000fe200000012ff */
[----:B0-----:R-:W-:Y:S01]  /*1aad0*/  @!P2 ST.E desc[UR60][R44.64], R3 ;  /* 0x000000032c00a985 */ /* 0x001fe2000c10193c */
[----:B------:R-:W-:Y:S02]  /*1aae0*/  SHF.R.U64 R8, R8, 0x3, RZ ;  /* 0x0000000308087819 */ /* 0x000fe400000012ff */
[----:B------:R-:W-:Y:S01]  /*1aaf0*/  LOP3.LUT R12, R12, R13, RZ, 0x3c, !PT ;  /* 0x0000000d0c0c7212 */ /* 0x000fe200078e3cff */
[----:B------:R-:W-:-:S02]  /*1ab00*/  IMAD.X R13, RZ, RZ, R21, P3 ;  /* 0x000000ffff0d7224 */ /* 0x000fc400018e0615 */
[----:B-1----:R0:W-:Y:S01]  /*1ab10*/  @!P0 ST.E desc[UR60][R42.64], R2 ;  /* 0x000000022a008985 */ /* 0x0021e2000c10193c */
[----:B------:R-:W-:Y:S02]  /*1ab20*/  LOP3.LUT R8, R8, R7, RZ, 0x3c, !PT ;  /* 0x0000000708087212 */ /* 0x000fe400078e3cff */
[C---:B------:R-:W-:Y:S01]  /*1ab30*/  IADD3 R5, P3, R20.reuse, 0x7800, RZ ;  /* 0x0000780014057810 */ /* 0x040fe20007f7e0ff */
[----:B------:R-:W-:Y:S01]  /*1ab40*/  IMAD R41, R41, UR4, RZ ;  /* 0x0000000429297c24 */ /* 0x000fe2000f8e02ff */
[----:B------:R-:W-:Y:S01]  /*1ab50*/  LOP3.LUT R7, R20, 0x180, RZ, 0xc0, !PT ;  /* 0x0000018014077812 */ /* 0x000fe200078ec0ff */
[----:B------:R-:W5:Y:S01]  /*1ab60*/  LD.E.128 R12, desc[UR60][R12.64] ;  /* 0x0000003c0c0c7980 */ /* 0x000f62000c101d00 */
[----:B0-----:R-:W0:Y:S01]  /*1ab70*/  @P1 LDC R43, c[0x0][0xbf0] ;  /* 0x0002fc00ff2b1b82 */ /* 0x001e220000000800 */
[----:B------:R-:W-:Y:S01]  /*1ab80*/  LOP3.LUT R4, R5, 0x180, RZ, 0xc0, !PT ;  /* 0x0000018005047812 */ /* 0x000fe200078ec0ff */
[----:B------:R-:W-:Y:S01]  /*1ab90*/  IMAD.WIDE.U32 R2, R40, UR4, RZ ;  /* 0x0000000428027c25 */ /* 0x000fe2000f8e00ff */
[----:B------:R-:W-:Y:S01]  /*1aba0*/  SHF.R.U64 R7, R7, 0x3, RZ ;  /* 0x0000000307077819 */ /* 0x000fe200000012ff */
[----:B------:R-:W5:Y:S01]  /*1abb0*/  LD.E.128 R8, desc[UR60][R8.64] ;  /* 0x0000003c08087980 */ /* 0x000f62000c101d00 */
[----:B------:R-:W-:Y:S01]  /*1abc0*/  SHF.R.U64 R4, R4, 0x3, RZ ;  /* 0x0000000304047819 */ /* 0x000fe200000012ff */
[----:B------:R-:W-:Y:S01]  /*1abd0*/  IMAD R41, R40, UR5, R41 ;  /* 0x0000000528297c24 */ /* 0x000fe2000f8e0229 */
[----:B------:R-:W-:Y:S01]  /*1abe0*/  LOP3.LUT R20, R7, R20, RZ, 0x3c, !PT ;  /* 0x0000001407147212 */ /* 0x000fe200078e3cff */
[----:B------:R-:W-:Y:S01]  /*1abf0*/  ULDC.64 UR4, c[0x0][0xae8] ;  /* 0x0002ba0000047ab9 */ /* 0x000fe20000000a00 */
[----:B------:R-:W-:Y:S01]  /*1ac00*/  IMAD.IADD R40, R50, 0x1, R38 ;  /* 0x0000000132287824 */ /* 0x000fe200078e0226 */
[----:B------:R-:W5:Y:S01]  /*1ac10*/  LD.E.128 R16, desc[UR60][R16.64] ;  /* 0x0000003c10107980 */ /* 0x000f62000c101d00 */
[----:B------:R-:W-:-:S02]  /*1ac20*/  IMAD.IADD R3, R3, 0x1, R41 ;  /* 0x0000000103037824 */ /* 0x000fc400078e0229 */
[----:B------:R-:W-:Y:S01]  /*1ac30*/  IMAD R46, R46, UR4, RZ ;  /* 0x000000042e2e7c24 */ /* 0x000fe2000f8e02ff */
[----:B------:R-:W-:Y:S01]  /*1ac40*/  LOP3.LUT R28, R4, R5, RZ, 0x3c, !PT ;  /* 0x00000005041c7212 */ /* 0x000fe200078e3cff */
[----:B------:R-:W-:Y:S01]  /*1ac50*/  IMAD.X R29, RZ, RZ, R21, P3 ;  /* 0x000000ffff1d7224 */ /* 0x000fe200018e0615 */
[----:B------:R1:W5:Y:S01]  /*1ac60*/  LD.E.128 R4, desc[UR60][R20.64] ;  /* 0x0000003c14047980 */ /* 0x000362000c101d00 */
[----:B------:R-:W-:-:S03]  /*1ac70*/  IMAD.WIDE.U32 R2, R51, UR4, R2 ;  /* 0x0000000433027c25 */ /* 0x000fc6000f8e0002 */
[----:B------:R-:W5:Y:S04]  /*1ac80*/  LD.E.128 R24, desc[UR60][R24.64] ;  /* 0x0000003c18187980 */ /* 0x000f68000c101d00 */
[----:B------:R-:W5:Y:S01]  /*1ac90*/  LD.E.128 R28, desc[UR60][R28.64] ;  /* 0x0000003c1c1c7980 */ /* 0x000f62000c101d00 */
[----:B-1----:R-:W-:Y:S01]  /*1aca0*/  IMAD R21, R51, UR5, R46 ;  /* 0x0000000533157c24 */ /* 0x002fe2000f8e022e */
[----:B------:R-:W-:Y:S01]  /*1acb0*/  ULDC.64 UR4, c[0x0][0xaf0] ;  /* 0x0002bc0000047ab9 */ /* 0x000fe20000000a00 */
[----:B------:R-:W-:Y:S01]  /*1acc0*/  @P1 IMAD.HI.U32 R20, R40, R49, RZ ;  /* 0x0000003128141227 */ /* 0x000fe200078e00ff */
        /* <DEDUP_REMOVED lines=22> */
[----:B------:R-:W-:Y:S02]  /*1ae30*/  IMAD.IADD R44, R48, 0x1, R50 ;  /* 0x00000001302c7824 */ /* 0x000fe400078e0232 */
[----:B------:R-:W-:Y:S02]  /*1ae40*/  IMAD.IADD R3, R3, 0x1, R39 ;  /* 0x0000000103037824 */ /* 0x000fe400078e0227 */
[----:B------:R-:W-:Y:S02]  /*1ae50*/  IMAD R0, R0, UR4, RZ ;  /* 0x0000000400007c24 */ /* 0x000fe4000f8e02ff */
[----:B------:R-:W-:Y:S01]  /*1ae60*/  IMAD.WIDE.U32 R2, R37, UR4, R2 ;  /* 0x0000000425027c25 */ /* 0x000fe2000f8e0002 */
[----:B------:R-:W-:-:S03]  /*1ae70*/  ISETP.GE.AND P0, PT, R44, R47, PT ;  /* 0x0000002f2c00720c */ /* 0x000fc60003f06270 */
[----:B------:R-:W-:Y:S01]  /*1ae80*/  IMAD R21, R37, UR5, R0 ;  /* 0x0000000525157c24 */ /* 0x000fe2000f8e0200 */
[----:B------:R-:W-:Y:S01]  /*1ae90*/  ULDC.64 UR4, c[0x0][0xa80] ;  /* 0x0002a00000047ab9 */ /* 0x000fe20000000a00 */
[----:B------:R-:W-:Y:S01]  /*1aea0*/  VIADD R0, R22, 0x31c20 ;  /* 0x00031c2016007836 */ /* 0x000fe20000000000 */
[----:B------:R-:W-:Y:S01]  /*1aeb0*/  LEA R37, P1, R2, UR4, 0x1 ;  /* 0x0000000402257c11 */ /* 0x000fe2000f8208ff */
[----:B------:R-:W-:-:S03]  /*1aec0*/  IMAD.IADD R3, R3, 0x1, R21 ;  /* 0x0000000103037824 */ /* 0x000fc600078e0215 */
[----:B------:R-:W-:Y:S02]  /*1aed0*/  PRMT R0, RZ, 0x654, R0 ;  /* 0x00000654ff007816 */ /* 0x000fe40000000000 */
[----:B------:R-:W-:Y:S01]  /*1aee0*/  LEA.HI.X R42, R2, UR5, R3, 0x1, P1 ;  /* 0x00000005022a7c11 */ /* 0x000fe200088f0c03 */
[----:B-1----:R0:W1:Y:S01]  /*1aef0*/  SHFL.IDX PT, R20, R37, RZ, 0x1c1f ;  /* 0x001c1fff25147589 */ /* 0x00206200000e0000 */
[----:B------:R0:W-:Y:S03]  /*1af00*/  SYNCS.ARRIVE.TRANS64.RED.A1T0 RZ, [R0+URZ], RZ ;  /* 0x000000ff00ff79a7 */ /* 0x0001e6000810043f */
        /* <DEDUP_REMOVED lines=14> */
.L_x_12373:
[----:B------:R-:W-:Y:S05]  /*1aff0*/  BSYNC B1 ;  /* 0x0000000000017941 */ /* 0x000fea0003800000 */
.L_x_12372:
        /* <DEDUP_REMOVED lines=19> */
.L_x_12370:
        /* <DEDUP_REMOVED lines=16> */
[----:B0-----:R-:W-:Y:S02]  /*1b230*/  ISETP.NE.AND P2, PT, R19, 0x1, PT ;  /* 0x000000011300780c */ /* 0x001fe40003f45270 */
[----:B------:R-:W-:-:S11]  /*1b240*/  ISETP.GE.AND P3, PT, R82, 0xc0, PT ;  /* 0x000000c05200780c */ /* 0x000fd60003f66270 */
[----:B------:R-:W0:Y:S08]  /*1b250*/  @P2 LDC R12, c[0x0][0xbec] ;  /* 0x0002fb00ff0c2b82 */ /* 0x000e300000000800 */
[----:B------:R-:W2:Y:S01]  /*1b260*/  @P2 LDC R21, c[0x0][0xbf0] ;  /* 0x0002fc00ff152b82 */ /* 0x000ea20000000800 */
[----:B-1----:R-:W-:Y:S05]  /*1b270*/  @P1 BRA `(.L_x_12375) ;  /* 0x0000000000101947 */ /* 0x002fea0003800000 */
[----:B------:R-:W-:Y:S05]  /*1b280*/  @!P0 BRA `(.L_x_12375) ;  /* 0x00000000000c8947 */ /* 0x000fea0003800000 */
[----:B------:R-:W3:Y:S04]  /*1b290*/  LDG.E R5, desc[UR60][R2.64] ;  /* 0x0000003c02057981 */ /* 0x000ee8000c1e1900 */
[----:B-----5:R-:W3:Y:S02]  /*1b2a0*/  LDG.E R6, desc[UR60][R2.64+0x4] ;  /* 0x0000043c02067981 */ /* 0x020ee4000c1e1900 */
[----:B---3--:R-:W-:-:S07]  /*1b2b0*/  IMAD.IADD R6, R6, 0x1, -R5 ;  /* 0x0000000106067824 */ /* 0x008fce00078e0a05 */
.L_x_12375:
[----:B------:R-:W3:Y:S04]  /*1b2c0*/  LDL R14, [R1+0x70] ;  /* 0x00007000010e7983 */ /* 0x000ee80000100800 */
[----:B------:R1:W5:Y:S01]  /*1b2d0*/  LDL R16, [R1+0x58] ;  /* 0x0000580001107983 */ /* 0x0003620000100800 */
[----:B------:R-:W-:Y:S01]  /*1b2e0*/  BSSY B1, `(.L_x_12376) ;  /* 0x000002d000017945 */ /* 0x000fe20003800000 */
[----:B----4-:R-:W-:Y:S02]  /*1b2f0*/  SEL R13, R83, RZ, !P0 ;  /* 0x000000ff530d7207 */ /* 0x010fe40004000000 */
[----:B------:R-:W-:Y:S02]  /*1b300*/  SEL R26, R26, RZ, !P0 ;  /* 0x000000ff1a1a7207 */ /* 0x000fe40004000000 */
[----:B-----5:R-:W-:-:S02]  /*1b310*/  SHF.R.S32.HI R11, RZ, 0x1f, R0 ;  /* 0x0000001fff0b7819 */ /* 0x020fc40000011400 */
[----:B---3--:R-:W-:Y:S01]  /*1b320*/  SHF.R.S32.HI R10, RZ, 0x1f, R14 ;  /* 0x0000001fff0a7819 */ /* 0x008fe2000001140e */
[----:B-1----:R-:W-:Y:S06]  /*1b330*/  @P3 BRA `(.L_x_12377) ;  /* 0x00000000009c3947 */ /* 0x002fec0003800000 */
[----:B------:R-:W1:Y:S01]  /*1b340*/  S2R R3, SR_TID.X ;  /* 0x0000000000037919 */ /* 0x000e620000002100 */
[----:B------:R-:W3:Y:S02]  /*1b350*/  LDC R9, c[0x0][0xbe8] ;  /* 0x0002fa00ff097b82 */ /* 0x000ee40000000800 */
[----:B---3--:R-:W-:Y:S01]  /*1b360*/  IMAD R2, R6, R9, RZ ;  /* 0x0000000906027224 */ /* 0x008fe200078e02ff */
[----:B-1----:R-:W-:-:S04]  /*1b370*/  IADD3 R8, R16, -0x80, R3 ;  /* 0xffffff8010087810 */ /* 0x002fc80007ffe003 */
        /* <DEDUP_REMOVED lines=35> */
.L_x_12377:
[----:B------:R-:W-:Y:S05]  /*1b5b0*/  BSYNC B1 ;  /* 0x0000000000017941 */ /* 0x000fea0003800000 */
.L_x_12376:
        /* <DEDUP_REMOVED lines=44> */
.L_x_12574:
        /* <DEDUP_REMOVED lines=18> */
.L_x_12380:
[----:B------:R-:W-:Y:S05]  /*1b9a0*/  BSYNC B1 ;  /* 0x0000000000017941 */ /* 0x000fea0003800000 */
.L_x_12379:
[----:B------:R-:W-:-:S03]  /*1b9b0*/  UMOV UR4, 0xffffffff ;  /* 0xffffffff00047882 */ /* 0x000fc60000000000 */
[----:B------:R-:W-:Y:S05]  /*1b9c0*/  BRA.DIV UR4, `(.L_x_12381) ;  /* 0x0000008604dc7947 */ /* 0x000fea000b800000 */
[----:B-1----:R1:W4:Y:S04]  /*1b9d0*/  SHFL.IDX PT, R3, R2, 0x1, 0x1c1f ;  /* 0x003c1f0002037f89 */ /* 0x00232800000e0000 */
[----:B--2---:R1:W2:Y:S02]  /*1b9e0*/  SHFL.IDX PT, R14, R0, 0x1, 0x1c1f ;  /* 0x003c1f00000e7f89 */ /* 0x0042a400000e0000 */
.L_x_12578:
        /* <DEDUP_REMOVED lines=16> */
.L_x_12374:
[----:B------:R-:W-:Y:S05]  /*1baf0*/  BSYNC B0 ;  /* 0x0000000000007941 */ /* 0x000fea0003800000 */
.L_x_12369:
[----:B------:R-:W-:Y:S02]  /*1bb00*/  ULDC UR4, c[0x0][0xc3c] ;  /* 0x00030f0000047ab9 */ /* 0x000fe40000000800 */
[----:B------:R-:W-:-:S13]  /*1bb10*/  ISETP.GE.AND P0, PT, R107, UR4, PT ;  /* 0x000000046b007c0c */ /* 0x000fda000bf06270 */
[----:B------:R-:W-:Y:S05]  /*1bb20*/  @!P0 BRA `(.L_x_12382) ;  /* 0xfffffe5800548947 */ /* 0x000fea000383ffff */
[----:B------:R-:W-:Y:S05]  /*1bb30*/  BRA `(.L_x_12235) ;  /* 0x0000007c00347947 */ /* 0x000fea0003800000 */
.L_x_12233:
[----:B------:R-:W-:-:S08]  /*1bb40*/  NOP ;  /* 0x0000000000007918 */ /* 0x000fd00000000000 */
[----:B0-----:R-:W0:-:S00]  /*1bb50*/  USETMAXREG.DEALLOC.CTAPOOL 0x20 ;  /* 0x00000020000079c8 */ /* 0x001e0000080e0500 */
        /* <DEDUP_REMOVED lines=16> */
.L_x_12383:
        /* <DEDUP_REMOVED lines=42> */
.L_x_12389:
        /* <DEDUP_REMOVED lines=12> */
.L_x_12388:
[----:B------:R-:W-:Y:S05]  /*1bfc0*/  BSYNC B0 ;  /* 0x0000000000007941 */ /* 0x000fea0003800000 */
.L_x_12387:
        /* <DEDUP_REMOVED lines=22> */
.L_x_12385:
        /* <DEDUP_REMOVED lines=21> */
.L_x_12390:
        /* <DEDUP_REMOVED lines=59> */
.L_x_12386:
[----:B------:R-:W-:Y:S02]  /*1c630*/  IMAD.MOV.U32 R17, RZ, RZ, RZ ;  /* 0x000000ffff117224 */ /* 0x000fe400078e00ff */
[----:B------:R-:W-:Y:S02]  /*1c640*/  IMAD.U32 R16, RZ, RZ, UR6 ;  /* 0x00000006ff107e24 */ /* 0x000fe4000f8e00ff */
[----:B------:R-:W-:-:S07]  /*1c650*/  IMAD.MOV.U32 R18, RZ, RZ, RZ ;  /* 0x000000ffff127224 */ /* 0x000fce00078e00ff */
.L_x_12391:
[----:B------:R-:W-:-:S13]  /*1c660*/  ISETP.NE.AND P0, PT, R5, RZ, PT ;  /* 0x000000ff0500720c */ /* 0x000fda0003f05270 */
[----:B------:R-:W0:Y:S01]  /*1c670*/  @!P0 S2R R3, SR_CgaCtaId ;  /* 0x0000000000038919 */ /* 0x000e220000008800 */
[----:B------:R-:W-:-:S04]  /*1c680*/  @!P0 MOV R0, 0x400 ;  /* 0x0000040000008802 */ /* 0x000fc80000000f00 */
[----:B0-----:R-:W-:-:S05]  /*1c690*/  @!P0 LEA R0, R3, R0, 0x18 ;  /* 0x0000000003008211 */ /* 0x001fca00078ec0ff */
[----:B------:R2:W-:Y:S01]  /*1c6a0*/  @!P0 STS.128 [R0+0x31cd0], R16 ;  /* 0x031cd01000008388 */ /* 0x0005e20000000c00 */
[----:B------:R-:W-:Y:S06]  /*1c6b0*/  BAR.ARV 0x5, 0x200 ;  /* 0x0148000000007b1d */ /* 0x000fec0000002000 */
.L_x_12384:
[----:B------:R3:W-:Y:S01]  /*1c6c0*/  STL [R1+0x24], RZ ;  /* 0x000024ff01007387 */ /* 0x0007e20000100800 */
[----:B------:R-:W-:Y:S01]  /*1c6d0*/  ULDC UR4, c[0x0][0xc3c] ;  /* 0x00030f0000047ab9 */ /* 0x000fe20000000800 */
[----:B------:R-:W-:Y:S01]  /*1c6e0*/  IMAD.MOV.U32 R27, RZ, RZ, 0x1 ;  /* 0x00000001ff1b7424 */ /* 0x000fe200078e00ff */
[----:B-1----:R-:W-:Y:S01]  /*1c6f0*/  ISETP.GE.AND P0, PT, R19, UR4, PT ;  /* 0x0000000413007c0c */ /* 0x002fe2000bf06270 */
[----:B------:R-:W-:-:S12]  /*1c700*/  IMAD.MOV.U32 R23, RZ, RZ, RZ ;  /* 0x000000ffff177224 */ /* 0x000fd800078e00ff */
[----:B---3--:R-:W-:Y:S05]  /*1c710*/  @P0 BRA `(.L_x_12392) ;  /* 0x0000006c00580947 */ /* 0x008fea0003800000 */
[----:B--2---:R-:W2:Y:S04]  /*1c720*/  LDL R0, [R1+0x94] ;  /* 0x0000940001007983 */ /* 0x004ea80000100800 */
[----:B------:R-:W3:Y:S01]  /*1c730*/  LDL.LU R5, [R1] ;  /* 0x0000000001057983 */ /* 0x000ee20000300800 */
[----:B------:R-:W1:Y:S01]  /*1c740*/  S2R R7, SR_TID.X ;  /* 0x0000000000077919 */ /* 0x000e620000002100 */
[----:B------:R-:W4:Y:S01]  /*1c750*/  S2UR UR5, SR_CgaCtaId ;  /* 0x00000000000579c3 */ /* 0x000f220000008800 */
[----:B-1----:R-:W-:-:S05]  /*1c760*/  LOP3.LUT R6, R7, 0x7f, RZ, 0xc0, !PT ;  /* 0x0000007f07067812 */ /* 0x002fca00078ec0ff */
[C---:B------:R-:W-:Y:S01]  /*1c770*/  IMAD.SHL.U32 R4, R6.reuse, 0x8, RZ ;  /* 0x0000000806047824 */ /* 0x040fe200078e00ff */
[----:B------:R-:W-:Y:S01]  /*1c780*/  ISETP.NE.AND P1, PT, R6, RZ, PT ;  /* 0x000000ff0600720c */ /* 0x000fe20003f25270 */
[----:B------:R-:W-:Y:S02]  /*1c790*/  UMOV UR4, 0x400 ;  /* 0x0000040000047882 */ /* 0x000fe40000000000 */
[----:B----4-:R-:W-:-:S06]  /*1c7a0*/  ULEA UR4, UR5, UR4, 0x18 ;  /* 0x0000000405047291 */ /* 0x010fcc000f8ec03f */
[----:B------:R-:W-:Y:S01]  /*1c7b0*/  IMAD.U32 R22, RZ, RZ, UR4 ;  /* 0x00000004ff167e24 */ /* 0x000fe2000f8e00ff */
[----:B------:R-:W-:Y:S01]  /*1c7c0*/  BSSY B8, `(.L_x_12392) ;  /* 0x00006cb000087945 */ /* 0x000fe20003800000 */
[----:B------:R-:W-:Y:S02]  /*1c7d0*/  IMAD.MOV.U32 R29, RZ, RZ, RZ ;  /* 0x000000ffff1d7224 */ /* 0x000fe400078e00ff */
[----:B------:R-:W-:Y:S02]  /*1c7e0*/  IMAD.MOV.U32 R23, RZ, RZ, RZ ;  /* 0x000000ffff177224 */ /* 0x000fe400078e00ff */
[----:B------:R-:W-:Y:S01]  /*1c7f0*/  IMAD.MOV.U32 R27, RZ, RZ, 0x1 ;  /* 0x00000001ff1b7424 */ /* 0x000fe200078e00ff */
[----:B------:R-:W-:Y:S01]  /*1c800*/  ULDC.64 UR36, c[0x0][0x198] ;  /* 0x0000660000247ab9 */ /* 0x000fe20000000a00 */
[----:B------:R-:W-:Y:S01]  /*1c810*/  ULDC UR39, c[0x0][0xc] ;  /* 0x0000030000277ab9 */ /* 0x000fe20000000800 */
[----:B--2---:R-:W-:Y:S01]  /*1c820*/  R2UR UR6, R0 ;  /* 0x00000000000672ca */ /* 0x004fe200000e0000 */
[----:B------:R-:W-:-:S05]  /*1c830*/  IMAD.SHL.U32 R0, R7, 0x8, RZ ;  /* 0x0000000807007824 */ /* 0x000fca00078e00ff */
[C---:B------:R-:W-:Y:S02]  /*1c840*/  LOP3.LUT R3, R0.reuse, 0x20, RZ, 0xc0, !PT ;  /* 0x0000002000037812 */ /* 0x040fe400078ec0ff */
[----:B0-----:R-:W-:Y:S02]  /*1c850*/  LOP3.LUT R2, R0, 0xd8, RZ, 0xc0, !PT ;  /* 0x000000d800027812 */ /* 0x001fe400078ec0ff */
[----:B------:R-:W-:Y:S02]  /*1c860*/  LOP3.LUT R3, R3, 0x300, R4, 0xf8, !PT ;  /* 0x0000030003037812 */ /* 0x000fe400078ef804 */
[----:B------:R-:W-:Y:S02]  /*1c870*/  LOP3.LUT R2, R2, 0x18, R7, 0x78, !PT ;  /* 0x0000001802027812 */ /* 0x000fe400078e7807 */
[----:B---3--:R-:W-:Y:S02]  /*1c880*/  LOP3.LUT R5, R5, 0xfffffffd, RZ, 0xc0, !PT ;  /* 0xfffffffd05057812 */ /* 0x008fe400078ec0ff */
[----:B------:R-:W-:-:S02]  /*1c890*/  LOP3.LUT R3, R3, R2, RZ, 0xfc, !PT ;  /* 0x0000000203037212 */ /* 0x000fc400078efcff */
[----:B------:R-:W-:Y:S02]  /*1c8a0*/  LOP3.LUT P0, R2, R7, 0x1f, RZ, 0xc0, !PT ;  /* 0x0000001f07027812 */ /* 0x000fe4000780c0ff */
[----:B------:R-:W-:-:S04]  /*1c8b0*/  @P1 LOP3.LUT R5, R5, 0x2, RZ, 0xfc, !PT ;  /* 0x0000000205051812 */ /* 0x000fc800078efcff */
[----:B------:R-:W-:-:S07]  /*1c8c0*/  LOP3.LUT R5, R5, 0xfffffffe, RZ, 0xc0, !PT ;  /* 0xfffffffe05057812 */ /* 0x000fce00078ec0ff */
[----:B------:R-:W-:Y:S02]  /*1c8d0*/  @P0 LOP3.LUT R5, R5, 0x1, RZ, 0xfc, !PT ;  /* 0x0000000105050812 */ /* 0x000fe400078efcff */
[----:B------:R-:W-:Y:S01]  /*1c8e0*/  ISETP.NE.OR P0, PT, R6, RZ, !P0 ;  /* 0x000000ff0600720c */ /* 0x000fe20004705670 */
[----:B------:R0:W-:Y:S01]  /*1c8f0*/  STL [R1+0xc], R2 ;  /* 0x00000c0201007387 */ /* 0x0001e20000100800 */
[----:B------:R-:W-:Y:S01]  /*1c900*/  LOP3.LUT R5, R5, 0xfffffff7, RZ, 0xc0, !PT ;  /* 0xfffffff705057812 */ /* 0x000fe200078ec0ff */
[----:B------:R-:W-:Y:S02]  /*1c910*/  IMAD R3, R3, 0x2, R22 ;  /* 0x0000000203037824 */ /* 0x000fe400078e0216 */
[----:B0-----:R-:W-:Y:S02]  /*1c920*/  IMAD.SHL.U32 R2, R7, 0x20, RZ ;  /* 0x0000002007027824 */ /* 0x001fe400078e00ff */
[----:B------:R-:W-:-:S06]  /*1c930*/  IMAD.MOV.U32 R7, RZ, RZ, 0x1 ;  /* 0x00000001ff077424 */ /* 0x000fcc00078e00ff */
[----:B------:R-:W-:Y:S01]  /*1c940*/  @P0 LOP3.LUT R5, R5, 0x8, RZ, 0xfc, !PT ;  /* 0x0000000805050812 */ /* 0x000fe200078efcff */
[----:B------:R0:W-:Y:S04]  /*1c950*/  STL [R1+0x4], R7 ;  /* 0x0000040701007387 */ /* 0x0001e80000100800 */
[----:B------:R0:W-:Y:S04]  /*1c960*/  STL [R1+0x24], RZ ;  /* 0x000024ff01007387 */ /* 0x0001e80000100800 */
[----:B------:R0:W-:Y:S04]  /*1c970*/  STL [R1], R5 ;  /* 0x0000000501007387 */ /* 0x0001e80000100800 */
[----:B------:R0:W-:Y:S01]  /*1c980*/  STL [R1+0x10], R3 ;  /* 0x0000100301007387 */ /* 0x0001e20000100800 */
[----:B------:R-:W-:-:S02]  /*1c990*/  SHF.R.U32.HI R4, RZ, 0x2, R6 ;  /* 0x00000002ff047819 */ /* 0x000fc40000011606 */
[----:B------:R-:W-:Y:S02]  /*1c9a0*/  LOP3.LUT R0, R0, 0x18, RZ, 0xc0, !PT ;  /* 0x0000001800007812 */ /* 0x000fe400078ec0ff */
[----:B------:R-:W-:Y:S02]  /*1c9b0*/  LOP3.LUT R2, R4, 0x60, R2, 0xf8, !PT ;  /* 0x0000006004027812 */ /* 0x000fe400078ef802 */
[C---:B------:R-:W-:Y:S02]  /*1c9c0*/  LOP3.LUT R2, R0.reuse, 0x20, RZ, 0xfc, !PT ;  /* 0x0000002000027812 */ /* 0x040fe400078efcff */
[----:B------:R-:W-:Y:S01]  /*1c9d0*/  LOP3.LUT R0, R0, 0x40, RZ, 0xfc, !PT ;  /* 0x0000004000007812 */ /* 0x000fe200078efcff */
[----:B0-----:R-:W-:-:S12]  /*1c9e0*/  ULOP3.LUT UR38, UR6, 0x2, URZ, 0xfc, !UPT ;  /* 0x0000000206267892 */ /* 0x001fd8000f8efc3f */
.L_x_12540:
[----:B0-----:R-:W0:Y:S02]  /*1c9f0*/  LDC.64 R2, c[0x0][0xc88] ;  /* 0x00032200ff027b82 */ /* 0x001e240000000a00 */
[----:B0-----:R-:W-:-:S05]  /*1ca00*/  IMAD.WIDE R2, R19, 0x4, R2 ;  /* 0x0000000413027825 */ /* 0x001fca00078e0202 */
[----:B--2---:R-:W2:Y:S01]  /*1ca10*/  LDG.E R13, desc[UR60][R2.64] ;  /* 0x0000003c020d7981 */ /* 0x004ea2000c1e1900 */
[----:B------:R-:W-:Y:S05]  /*1ca20*/  YIELD ;  /* 0x0000000000007946 */ /* 0x000fea0003800000 */
[----:B------:R-:W-:Y:S01]  /*1ca30*/  ULDC.64 UR4, c[0x0][0xa28] ;  /* 0x00028a0000047ab9 */ /* 0x000fe20000000a00 */
[----:B------:R-:W-:Y:S01]  /*1ca40*/  ULDC.64 UR6, c[0x0][0xa18] ;  /* 0x0002860000067ab9 */ /* 0x000fe20000000a00 */
[----:B------:R-:W-:Y:S02]  /*1ca50*/  ISETP.NE.U32.AND P0, PT, RZ, UR4, PT ;  /* 0x00000004ff007c0c */ /* 0x000fe4000bf05070 */
[----:B------:R-:W-:-:S02]  /*1ca60*/  CS2R R8, SRZ ;  /* 0x0000000000087805 */ /* 0x000fc4000001ff00 */
[----:B------:R-:W-:Y:S01]  /*1ca70*/  ISETP.NE.U32.AND P3, PT, RZ, UR6, PT ;  /* 0x00000006ff007c0c */ /* 0x000fe2000bf65070 */
[----:B------:R-:W-:Y:S01]  /*1ca80*/  ULDC.64 UR8, c[0x0][0xa10] ;  /* 0x0002840000087ab9 */ /* 0x000fe20000000a00 */
[----:B------:R-:W-:Y:S02]  /*1ca90*/  ISETP.NE.AND.EX P0, PT, RZ, UR5, PT, P0 ;  /* 0x00000005ff007c0c */ /* 0x000fe4000bf05300 */
[----:B------:R-:W-:Y:S02]  /*1caa0*/  ISETP.NE.AND.EX P3, PT, RZ, UR7, PT, P3 ;  /* 0x00000007ff007c0c */ /* 0x000fe4000bf65330 */
        /* <DEDUP_REMOVED lines=10> */
[----:B------:R-:W-:Y:S01]  /*1cb50*/  ULDC.64 UR6, c[0x0][0xa08] ;  /* 0x0002820000067ab9 */ /* 0x000fe20000000a00 */
[----:B-1----:R1:W5:Y:S01]  /*1cb60*/  @P0 LDG.E R8, desc[UR60][R2.64] ;  /* 0x0000003c02080981 */ /* 0x002362000c1e1900 */
[----:B------:R-:W-:Y:S01]  /*1cb70*/  IADD3 R6, P1, R24, UR6, RZ ;  /* 0x0000000618067c10 */ /* 0x000fe2000ff3e0ff */
[----:B------:R-:W-:Y:S01]  /*1cb80*/  IMAD.MOV.U32 R28, RZ, RZ, RZ ;  /* 0x000000ffff1c7224 */ /* 0x000fe200078e00ff */
[----:B------:R-:W-:-:S02]  /*1cb90*/  ISETP.NE.U32.AND P2, PT, RZ, UR6, PT ;  /* 0x00000006ff007c0c */ /* 0x000fc4000bf45070 */
[----:B------:R-:W-:Y:S01]  /*1cba0*/  IADD3.X R7, R25, UR7, RZ, P1, !PT ;  /* 0x0000000719077c10 */ /* 0x000fe20008ffe4ff */
[----:B0-----:R-:W-:Y:S01]  /*1cbb0*/  IMAD.MOV.U32 R0, RZ, RZ, RZ ;  /* 0x000000ffff007224 */ /* 0x001fe200078e00ff */
[----:B------:R-:W-:Y:S02]  /*1cbc0*/  ISETP.NE.U32.AND P1, PT, RZ, UR4, PT ;  /* 0x00000004ff007c0c */ /* 0x000fe4000bf25070 */
[----:B------:R-:W-:Y:S02]  /*1cbd0*/  ISETP.NE.AND.EX P2, PT, RZ, UR7, PT, P2 ;  /* 0x00000007ff007c0c */ /* 0x000fe4000bf45320 */
[----:B------:R-:W-:Y:S02]  /*1cbe0*/  ISETP.NE.AND.EX P1, PT, RZ, UR5, PT, P1 ;  /* 0x00000005ff007c0c */ /* 0x000fe4000bf25310 */
[----:B-1----:R-:W-:-:S04]  /*1cbf0*/  IADD3 R2, P0, R24, UR4, RZ ;  /* 0x0000000418027c10 */ /* 0x002fc8000ff1e0ff */
[C---:B------:R-:W-:Y:S02]  /*1cc00*/  IADD3.X R3, R25.reuse, UR5, RZ, P0, !PT ;  /* 0x0000000519037c10 */ /* 0x040fe400087fe4ff */
        /* <DEDUP_REMOVED lines=23> */
[----:B----4-:R-:W-:Y:S06]  /*1cd80*/  @P3 BRA `(.L_x_12393) ;  /* 0x0000000000143947 */ /* 0x010fec0003800000 */
[----:B------:R-:W-:Y:S05]  /*1cd90*/  @!P1 BRA `(.L_x_12393) ;  /* 0x0000000000109947 */ /* 0x000fea0003800000 */
[----:B------:R-:W2:Y:S04]  /*1cda0*/  LDG.E R11, desc[UR60][R2.64] ;  /* 0x0000003c020b7981 */ /* 0x000ea8000c1e1900 */
[----:B------:R-:W2:Y:S02]  /*1cdb0*/  LDG.E R2, desc[UR60][R2.64+0x4] ;  /* 0x0000043c02027981 */ /* 0x000ea4000c1e1900 */
[----:B--2---:R-:W-:-:S05]  /*1cdc0*/  IMAD.IADD R12, R2, 0x1, -R11 ;  /* 0x00000001020c7824 */ /* 0x004fca00078e0a0b */
[----:B------:R0:W-:Y:S02]  /*1cdd0*/  STL [R1+0x20], R12 ;  /* 0x0000200c01007387 */ /* 0x0001e40000100800 */
.L_x_12393:
        /* <DEDUP_REMOVED lines=10> */
.L_x_12394:
[----:B------:R-:W-:Y:S05]  /*1ce80*/  @!P2 BRA `(.L_x_12395) ;  /* 0x00000000000ca947 */ /* 0x000fea0003800000 */
[----:B------:R-:W2:Y:S04]  /*1ce90*/  LDG.E R10, desc[UR60][R6.64] ;  /* 0x0000003c060a7981 */ /* 0x000ea8000c1e1900 */
[----:B------:R-:W2:Y:S02]  /*1cea0*/  LDG.E R6, desc[UR60][R6.64+0x4] ;  /* 0x0000043c06067981 */ /* 0x000ea4000c1e1900 */
[----:B--2---:R-:W-:-:S07]  /*1ceb0*/  IMAD.IADD R10, R6, 0x1, -R10 ;  /* 0x00000001060a7824 */ /* 0x004fce00078e0a0a */
.L_x_12395:
[----:B-1----:R-:W2:Y:S01]  /*1cec0*/  @P0 LDG.E R2, desc[UR60][R4.64] ;  /* 0x0000003c04020981 */ /* 0x002ea2000c1e1900 */
[----:B------:R-:W1:Y:S01]  /*1ced0*/  LDC R3, c[0x0][0x448] ;  /* 0x00011200ff037b82 */ /* 0x000e620000000800 */
[----:B-----5:R-:W-:Y:S02]  /*1cee0*/  IMAD.IADD R10, R10, 0x1, -R8 ;  /* 0x000000010a0a7824 */ /* 0x020fe400078e0a08 */
[----:B------:R-:W2:Y:S01]  /*1cef0*/  @P0 LDG.E R4, desc[UR60][R4.64+0x4] ;  /* 0x0000043c04040981 */ /* 0x000ea2000c1e1900 */
[----:B-1----:R-:W-:-:S13]  /*1cf00*/  ISETP.NE.AND P1, PT, R3, 0x1, PT ;  /* 0x000000010300780c */ /* 0x002fda0003f25270 */
[----:B------:R-:W1:Y:S01]  /*1cf10*/  @P1 LDC R3, c[0x0][0x450] ;  /* 0x00011400ff031b82 */ /* 0x000e620000000800 */
[----:B------:R-:W-:Y:S01]  /*1cf20*/  BSSY B0, `(.L_x_12396) ;  /* 0x0000163000007945 */ /* 0x000fe20003800000 */
[----:B------:R-:W-:Y:S01]  /*1cf30*/  PLOP3.LUT P5, PT, PT, PT, PT, 0x80, 0x0 ;  /* 0x000000000000781c */ /* 0x000fe20003faf070 */
[----:B--2---:R-:W-:-:S05]  /*1cf40*/  @P0 IMAD.IADD R9, R4, 0x1, -R2 ;  /* 0x0000000104090824 */ /* 0x004fca00078e0a02 */
[----:B------:R-:W2:Y:S01]  /*1cf50*/  @P1 LDC R4, c[0x0][0x44c] ;  /* 0x00011300ff041b82 */ /* 0x000ea20000000800 */
[----:B------:R-:W-:-:S04]  /*1cf60*/  IMAD R2, R17, 0xc0, RZ ;  /* 0x000000c011027824 */ /* 0x000fc800078e02ff */
[----:B------:R-:W-:Y:S02]  /*1cf70*/  VIADD R2, R2, 0xbf ;  /* 0x000000bf02027836 */ /* 0x000fe40000000000 */
[----:B------:R-:W-:-:S04]  /*1cf80*/  IMAD.IADD R20, R10, 0x1, R9 ;  /* 0x000000010a147824 */ /* 0x000fc800078e0209 */
[C---:B------:R-:W-:Y:S01]  /*1cf90*/  VIADD R21, R20.reuse, 0x8f ;  /* 0x0000008f14157836 */ /* 0x040fe20000000000 */
[----:B------:R-:W-:-:S03]  /*1cfa0*/  IADD3 R20, R20, 0x90, -R12 ;  /* 0x0000009014147810 */ /* 0x000fc60007ffe80c */
[----:B------:R-:W-:-:S04]  /*1cfb0*/  IMAD.HI R21, R21, 0x38e38e39, RZ ;  /* 0x38e38e3915157827 */ /* 0x000fc800078e02ff */
[----:B--2---:R-:W-:-:S05]  /*1cfc0*/  @P1 IMAD.HI.U32 R4, R2, R4, RZ ;  /* 0x0000000402041227 */ /* 0x004fca00078e00ff */
[----:B-1----:R-:W-:-:S05]  /*1cfd0*/  @P1 SHF.R.U32.HI R2, RZ, R3, R4 ;  /* 0x00000003ff021219 */ /* 0x002fca0000011604 */
        /* <DEDUP_REMOVED lines=12> */
[----:B------:R-:W-:-:S05]  /*1d0a0*/  IMAD.WIDE.U32 R4, R10, 0x38e38e39, RZ ;  /* 0x38e38e390a047825 */ /* 0x000fca00078e00ff */
        /* <DEDUP_REMOVED lines=15> */
.L_x_12581:
[----:B--2---:R-:W-:Y:S02]  /*1d1a0*/  ISETP.NE.AND P0, PT, R14, RZ, PT ;  /* 0x000000ff0e00720c */ /* 0x004fe40003f05270 */
[----:B------:R-:W-:-:S11]  /*1d1b0*/  PLOP3.LUT P2, PT, PT, PT, PT, 0x8, 0x0 ;  /* 0x000000000000781c */ /* 0x000fd60003f4e170 */
[----:B------:R-:W-:Y:S05]  /*1d1c0*/  @P0 BRA `(.L_x_12399) ;  /* 0x00000000000c0947 */ /* 0x000fea0003800000 */
[----:B------:R-:W-:-:S03]  /*1d1d0*/  UMOV UR4, 0xffffffff ;  /* 0xffffffff00047882 */ /* 0x000fc60000000000 */
[----:B------:R-:W-:Y:S05]  /*1d1e0*/  BRA.DIV UR4, `(.L_x_12400) ;  /* 0x0000007204507947 */ /* 0x000fea000b800000 */
[----:B------:R-:W-:-:S13]  /*1d1f0*/  ELECT P2, URZ, PT ;  /* 0x00000000003f782f */ /* 0x000fda0003840000 */
.L_x_12399:
        /* <DEDUP_REMOVED lines=9> */
.L_x_12584:
[----:B------:R-:W-:Y:S05]  /*1d290*/  BSYNC B1 ;  /* 0x0000000000017941 */ /* 0x000fea0003800000 */
.L_x_12401:
        /* <DEDUP_REMOVED lines=11> */
.L_x_12585:
[----:B------:R-:W-:Y:S05]  /*1d350*/  BSYNC B2 ;  /* 0x0000000000027941 */ /* 0x000fea0003800000 */
.L_x_12405:
[----:B------:R-:W-:Y:S04]  /*1d360*/  BSSY B2, `(.L_x_12407) ;  /* 0x0000008000027945 */ /* 0x000fe80003800000 */
[----:B------:R-:W-:Y:S05]  /*1d370*/  @P4 BRA `(.L_x_12408) ;  /* 0x0000000000184947 */ /* 0x000fea0003800000 */
[----:B-1----:R-:W3:Y:S02]  /*1d380*/  LDL R5, [R1] ;  /* 0x0000000001057983 */ /* 0x002ee40000100800 */
[----:B---3--:R-:W-:Y:S01]  /*1d390*/  LOP3.LUT P0, RZ, R5, 0x1, RZ, 0xc0, !PT ;  /* 0x0000000105ff7812 */ /* 0x008fe2000780c0ff */
[----:B------:R-:W-:-:S04]  /*1d3a0*/  IMAD.MOV.U32 R5, RZ, RZ, 0x6c00 ;  /* 0x00006c00ff057424 */ /* 0x000fc800078e00ff */
[----:B------:R3:W-:Y:S08]  /*1d3b0*/  SYNCS.ARRIVE.TRANS64 RZ, [R9+URZ+0x31c90], R5 ;  /* 0x031c900509ff79a7 */ /* 0x0007f0000800003f */
[----:B------:R-:W-:Y:S05]  /*1d3c0*/  @!P0 BRA `(.L_x_12408) ;  /* 0x0000000000048947 */ /* 0x000fea0003800000 */
[----:B------:R-:W-:Y:S01]  /*1d3d0*/  BPT.TRAP 0x1 ;  /* 0x000000040000795c */ /* 0x000fe20000300000 */
.L_x_12408:
[----:B------:R-:W-:Y:S05]  /*1d3e0*/  BSYNC B2 ;  /* 0x0000000000027941 */ /* 0x000fea0003800000 */
.L_x_12407:
        /* <DEDUP_REMOVED lines=10> */
[----:B------:R-:W-:Y:S01]  /*1d490*/  VIADD R10, R7, 0x16a00 ;  /* 0x00016a00070a7836 */ /* 0x000fe20000000000 */
[----:B------:R-:W-:-:S09]  /*1d4a0*/  UMOV UR7, 0x12f00000 ;  /* 0x12f0000000077882 */ /* 0x000fd20000000000 */
.L_x_12409:
        /* <DEDUP_REMOVED lines=16> */
.L_x_12410:
        /* <DEDUP_REMOVED lines=10> */
[----:B0-----:R-:W-:Y:S01]  /*1d650*/  IMAD.MOV.U32 R12, RZ, RZ, 0x40 ;  /* 0x00000040ff0c7424 */ /* 0x001fe200078e00ff */
[----:B------:R-:W-:Y:S01]  /*1d660*/  PLOP3.LUT P0, PT, PT, PT, PT, 0x80, 0x0 ;  /* 0x000000000000781c */ /* 0x000fe20003f0f070 */
[----:B------:R-:W-:Y:S01]  /*1d670*/  VIADD R10, R7, 0x1b200 ;  /* 0x0001b200070a7836 */ /* 0x000fe20000000000 */
[----:B------:R-:W-:Y:S01]  /*1d680*/  UMOV UR6, 0x0 ;  /* 0x0000000000067882 */ /* 0x000fe20000000000 */
[----:B------:R-:W-:Y:S01]  /*1d690*/  UMOV UR7, 0x12f00000 ;  /* 0x12f0000000077882 */ /* 0x000fe20000000000 */
[----:B------:R-:W-:-:S15]  /*1d6a0*/  R2UR UR10, R12 ;  /* 0x000000000c0a72ca */ /* 0x000fde00000e0000 */
.L_x_12411:
        /* <DEDUP_REMOVED lines=13> */
.L_x_12586:
[----:B------:R-:W-:Y:S05]  /*1d780*/  BSYNC B2 ;  /* 0x0000000000027941 */ /* 0x000fea0003800000 */
.L_x_12412:
[----:B------:R-:W-:Y:S01]  /*1d790*/  BSSY B2, `(.L_x_12414) ;  /* 0x000000a000027945 */ /* 0x000fe20003800000 */
[----:B------:R-:W-:Y:S02]  /*1d7a0*/  IMAD.MOV.U32 R10, RZ, RZ, 0x0 ;  /* 0x00000000ff0a7424 */ /* 0x000fe400078e00ff */
[----:B------:R-:W-:Y:S01]  /*1d7b0*/  IMAD.MOV.U32 R11, RZ, RZ, 0x12f00000 ;  /* 0x12f00000ff0b7424 */ /* 0x000fe200078e00ff */
[----:B------:R-:W-:Y:S06]  /*1d7c0*/  @P4 BRA `(.L_x_12415) ;  /* 0x0000000000184947 */ /* 0x000fec0003800000 */
[----:B------:R-:W3:Y:S02]  /*1d7d0*/  LDL R5, [R1] ;  /* 0x0000000001057983 */ /* 0x000ee40000100800 */
[----:B---3--:R-:W-:Y:S01]  /*1d7e0*/  LOP3.LUT P0, RZ, R5, 0x1, RZ, 0xc0, !PT ;  /* 0x0000000105ff7812 */ /* 0x008fe2000780c0ff */
[----:B------:R-:W-:-:S04]  /*1d7f0*/  IMAD.MOV.U32 R5, RZ, RZ, 0x6c00 ;  /* 0x00006c00ff057424 */ /* 0x000fc800078e00ff */
[----:B------:R1:W-:Y:S08]  /*1d800*/  SYNCS.ARRIVE.TRANS64 RZ, [R9+URZ+0x31cb0], R5 ;  /* 0x031cb00509ff79a7 */ /* 0x0003f0000800003f */
[----:B------:R-:W-:Y:S05]  /*1d810*/  @!P0 BRA `(.L_x_12415) ;  /* 0x0000000000048947 */ /* 0x000fea0003800000 */
[----:B------:R-:W-:Y:S01]  /*1d820*/  BPT.TRAP 0x1 ;  /* 0x000000040000795c */ /* 0x000fe20000300000 */
.L_x_12415:
[----:B------:R-:W-:Y:S05]  /*1d830*/  BSYNC B2 ;  /* 0x0000000000027941 */ /* 0x000fea0003800000 */
.L_x_12414:
        /* <DEDUP_REMOVED lines=8> */
.L_x_12416:
        /* <DEDUP_REMOVED lines=15> */
.L_x_12417:
        /* <DEDUP_REMOVED lines=15> */
.L_x_12418:
        /* <DEDUP_REMOVED lines=10> */
.L_x_12404:
[----:B------:R-:W-:Y:S05]  /*1db40*/  BSYNC B1 ;  /* 0x0000000000017941 */ /* 0x000fea0003800000 */
.L_x_12403:
[----:B-1----:R-:W2:Y:S01]  /*1db50*/  LDL.LU R5, [R1+0x4] ;  /* 0x0000040001057983 */ /* 0x002ea20000300800 */
        /* <DEDUP_REMOVED lines=10> */
.L_x_12435:
[----:B------:R-:W-:Y:S05]  /*1dc00*/  YIELD ;  /* 0x0000000000007946 */ /* 0x000fea0003800000 */
[----:B------:R-:W-:Y:S04]  /*1dc10*/  BSSY B1, `(.L_x_12419) ;  /* 0x0000089000017945 */ /* 0x000fe80003800000 */
[----:B--2---:R-:W-:Y:S05]  /*1dc20*/  @!P2 BRA `(.L_x_12420) ;  /* 0x00000008001ca947 */ /* 0x004fea0003800000 */
[----:B-1----:R-:W2:Y:S01]  /*1dc30*/  LDL R5, [R1+0x4] ;  /* 0x0000040001057983 */ /* 0x002ea20000100800 */
[----:B------:R-:W-:Y:S01]  /*1dc40*/  IMAD R8, R29, 0x8, R22 ;  /* 0x000000081d087824 */ /* 0x000fe200078e0216 */
[----:B------:R-:W1:Y:S01]  /*1dc50*/  S2R R3, SR_TID.X ;  /* 0x0000000000037919 */ /* 0x000e620000002100 */
[----:B------:R-:W-:Y:S01]  /*1dc60*/  BSSY B2, `(.L_x_12421) ;  /* 0x0000006000027945 */ /* 0x000fe20003800000 */
[----:B-1----:R-:W-:-:S04]  /*1dc70*/  LOP3.LUT R3, R3, 0x7f, RZ, 0xc0, !PT ;  /* 0x0000007f03037812 */ /* 0x002fc800078ec0ff */
[----:B------:R-:W-:Y:S02]  /*1dc80*/  ISETP.NE.AND P1, PT, R3, RZ, PT ;  /* 0x000000ff0300720c */ /* 0x000fe40003f25270 */
[----:B--2---:R-:W-:-:S04]  /*1dc90*/  SHF.L.U32 R7, R5, 0x1f, RZ ;  /* 0x0000001f05077819 */ /* 0x004fc800000006ff */
[----:B------:R-:W1:Y:S02]  /*1dca0*/  SYNCS.PHASECHK.TRANS64.TRYWAIT P0, [R8+URZ+0x31ca0], R7 ;  /* 0x031ca007080075a7 */ /* 0x000e64000800017f */
[----:B-1----:R-:W-:Y:S05]  /*1dcb0*/  @!P0 BRA `(.L_x_12422) ;  /* 0x0000006400fc8947 */ /* 0x002fea0003800000 */
.L_x_12587:
[----:B------:R-:W-:Y:S05]  /*1dcc0*/  BSYNC B2 ;  /* 0x0000000000027941 */ /* 0x000fea0003800000 */
.L_x_12421:
        /* <DEDUP_REMOVED lines=8> */
.L_x_12424:
[----:B------:R-:W-:Y:S05]  /*1dd50*/  BSYNC B2 ;  /* 0x0000000000027941 */ /* 0x000fea0003800000 */
.L_x_12423:
[----:B0-----:R-:W-:Y:S01]  /*1dd60*/  IMAD.MOV.U32 R12, RZ, RZ, RZ ;  /* 0x000000ffff0c7224 */ /* 0x001fe200078e00ff */
        /* <DEDUP_REMOVED lines=10> */
.L_x_12425:
        /* <DEDUP_REMOVED lines=16> */
.L_x_12426:
        /* <DEDUP_REMOVED lines=16> */
.L_x_12427:
        /* <DEDUP_REMOVED lines=13> */
.L_x_12588:
[----:B------:R-:W-:Y:S05]  /*1e0e0*/  BSYNC B2 ;  /* 0x0000000000027941 */ /* 0x000fea0003800000 */
.L_x_12428:
[----:B------:R-:W-:Y:S01]  /*1e0f0*/  BSSY B2, `(.L_x_12430) ;  /* 0x000000a000027945 */ /* 0x000fe20003800000 */
[----:B------:R-:W-:Y:S02]  /*1e100*/  IMAD.MOV.U32 R10, RZ, RZ, 0x0 ;  /* 0x00000000ff0a7424 */ /* 0x000fe400078e00ff */
[----:B------:R-:W-:Y:S01]  /*1e110*/  IMAD.MOV.U32 R11, RZ, RZ, 0x12f00000 ;  /* 0x12f00000ff0b7424 */ /* 0x000fe200078e00ff */
[----:B------:R-:W-:Y:S06]  /*1e120*/  @P1 BRA `(.L_x_12431) ;  /* 0x0000000000181947 */ /* 0x000fec0003800000 */
[----:B------:R-:W2:Y:S02]  /*1e130*/  LDL R3, [R1] ;  /* 0x0000000001037983 */ /* 0x000ea40000100800 */
[----:B--2---:R-:W-:Y:S01]  /*1e140*/  LOP3.LUT P0, RZ, R3, 0x1, RZ, 0xc0, !PT ;  /* 0x0000000103ff7812 */ /* 0x004fe2000780c0ff */
[----:B------:R-:W-:-:S04]  /*1e150*/  IMAD.MOV.U32 R3, RZ, RZ, 0x6c00 ;  /* 0x00006c00ff037424 */ /* 0x000fc800078e00ff */
[----:B------:R2:W-:Y:S08]  /*1e160*/  SYNCS.ARRIVE.TRANS64 RZ, [R8+URZ+0x31cb0], R3 ;  /* 0x031cb00308ff79a7 */ /* 0x0005f0000800003f */
[----:B------:R-:W-:Y:S05]  /*1e170*/  @!P0 BRA `(.L_x_12431) ;  /* 0x0000000000048947 */ /* 0x000fea0003800000 */
[----:B------:R-:W-:Y:S01]  /*1e180*/  BPT.TRAP 0x1 ;  /* 0x000000040000795c */ /* 0x000fe20000300000 */
.L_x_12431:
[----:B------:R-:W-:Y:S05]  /*1e190*/  BSYNC B2 ;  /* 0x0000000000027941 */ /* 0x000fea0003800000 */
.L_x_12430:
        /* <DEDUP_REMOVED lines=8> */
.L_x_12432:
        /* <DEDUP_REMOVED lines=15> */
.L_x_12433:
        /* <DEDUP_REMOVED lines=15> */
.L_x_12434:
        /* <DEDUP_REMOVED lines=10> */
.L_x_12420:
[----:B------:R-:W-:Y:S05]  /*1e4a0*/  BSYNC B1 ;  /* 0x0000000000017941 */ /* 0x000fea0003800000 */
.L_x_12419:
        /* <DEDUP_REMOVED lines=10> */
.L_x_12397:
[----:B------:R-:W-:Y:S05]  /*1e550*/  BSYNC B0 ;  /* 0x0000000000007941 */ /* 0x000fea0003800000 */
.L_x_12396:
[----:B------:R-:W3:Y:S01]  /*1e560*/  LDC R0, c[0x0][0x448] ;  /* 0x00011200ff007b82 */ /* 0x000ee20000000800 */
[----:B------:R-:W-:Y:S01]  /*1e570*/  IMAD.MOV.U32 R2, RZ, RZ, 0xc0 ;  /* 0x000000c0ff027424 */ /* 0x000fe200078e00ff */
[----:B------:R-:W-:Y:S05]  /*1e580*/  @!P5 WARPSYNC.ALL ;  /* 0x000000000000d948 */ /* 0x000fea0003800000 */
[----:B------:R-:W-:Y:S01]  /*1e590*/  IMAD R2, R17, R2, 0xbf ;  /* 0x000000bf11027424 */ /* 0x000fe200078e0202 */
[----:B------:R-:W-:Y:S01]  /*1e5a0*/  BSSY B7, `(.L_x_12436) ;  /* 0x000042b000077945 */ /* 0x000fe20003800000 */
[----:B------:R-:W-:Y:S01]  /*1e5b0*/  @!P5 BAR.SYNC.DEFER_BLOCKING 0xc, 0x200 ;  /* 0x030800000000db1d */ /* 0x000fe20000010000 */
[----:B---3--:R-:W-:-:S13]  /*1e5c0*/  ISETP.NE.AND P0, PT, R0, 0x1, PT ;  /* 0x000000010000780c */ /* 0x008fda0003f05270 */
[----:B------:R-:W3:Y:S08]  /*1e5d0*/  @P0 LDC R3, c[0x0][0x44c] ;  /* 0x00011300ff030b82 */ /* 0x000ef00000000800 */
[----:B------:R-:W4:Y:S01]  /*1e5e0*/  @P0 LDC R0, c[0x0][0x450] ;  /* 0x00011400ff000b82 */ /* 0x000f220000000800 */
[----:B---3--:R-:W-:-:S05]  /*1e5f0*/  @P0 IMAD.HI.U32 R3, R2, R3, RZ ;  /* 0x0000000302030227 */ /* 0x008fca00078e00ff */
[----:B----4-:R-:W-:-:S05]  /*1e600*/  @P0 SHF.R.U32.HI R2, RZ, R0, R3 ;  /* 0x00000000ff020219 */ /* 0x010fca0000011603 */
[----:B------:R-:W-:-:S04]  /*1e610*/  IMAD.IADD R0, R20, 0x1, R2 ;  /* 0x0000000114007824 */ /* 0x000fc800078e0202 */
[----:B------:R-:W-:-:S05]  /*1e620*/  IMAD.HI R0, R0, 0x38e38e39, RZ ;  /* 0x38e38e3900007827 */ /* 0x000fca00078e02ff */
[----:B------:R-:W-:-:S04]  /*1e630*/  SHF.R.U32.HI R2, RZ, 0x1f, R0 ;  /* 0x0000001fff027819 */ /* 0x000fc80000011600 */
[----:B------:R-:W-:-:S04]  /*1e640*/  LEA.HI.SX32 R2, R0, R2, 0x1b ;  /* 0x0000000200027211 */ /* 0x000fc800078fdaff */
[----:B------:R-:W-:-:S04]  /*1e650*/  VIMNMX R4, R21, R2, PT ;  /* 0x0000000215047248 */ /* 0x000fc80003fe0100 */
[----:B------:R-:W-:Y:S01]  /*1e660*/  ISETP.GT.AND P0, PT, R4, RZ, PT ;  /* 0x000000ff0400720c */ /* 0x000fe20003f04270 */
[----:B------:R3:W-:-:S12]  /*1e670*/  STL [R1+0x18], R4 ;  /* 0x0000180401007387 */ /* 0x0007d80000100800 */
[----:B---3--:R-:W-:Y:S05]  /*1e680*/  @P0 BRA `(.L_x_12437) ;  /* 0x0000000000440947 */ /* 0x008fea0003800000 */
[----:B-1----:R-:W1:Y:S02]  /*1e690*/  S2R R5, SR_TID.X ;  /* 0x0000000000057919 */ /* 0x002e640000002100 */
[----:B-1----:R-:W-:-:S04]  /*1e6a0*/  LOP3.LUT R5, R5, 0x7f, RZ, 0xc0, !PT ;  /* 0x0000007f05057812 */ /* 0x002fc800078ec0ff */
[----:B------:R-:W-:-:S13]  /*1e6b0*/  ISETP.NE.AND P1, PT, R5, RZ, PT ;  /* 0x000000ff0500720c */ /* 0x000fda0003f25270 */
[----:B------:R-:W-:Y:S05]  /*1e6c0*/  @P1 BRA `(.L_x_12438) ;  /* 0x0000004000601947 */ /* 0x000fea0003800000 */
[----:B------:R-:W1:Y:S01]  /*1e6d0*/  S2R R5, SR_LANEID ;  /* 0x0000000000057919 */ /* 0x000e620000000000 */
[----:B------:R-:W-:Y:S01]  /*1e6e0*/  VOTEU.ANY UR4, UPT, PT ;  /* 0x0000000000047886 */ /* 0x000fe200038e0100 */
[----:B------:R-:W3:Y:S01]  /*1e6f0*/  LDC.64 R2, c[0x0][0xc60] ;  /* 0x00031800ff027b82 */ /* 0x000ee20000000a00 */
[----:B------:R-:W1:Y:S02]  /*1e700*/  FLO.U32 R0, UR4 ;  /* 0x0000000400007d00 */ /* 0x000e6400080e0000 */
[----:B-1----:R-:W-:-:S06]  /*1e710*/  ISETP.EQ.U32.AND P0, PT, R0, R5, PT ;  /* 0x000000050000720c */ /* 0x002fcc0003f02070 */
[----:B------:R-:W3:Y:S07]  /*1e720*/  POPC R5, UR4 ;  /* 0x0000000400057d09 */ /* 0x000eee0008000000 */
[----:B---3--:R-:W3:Y:S01]  /*1e730*/  @P0 ATOMG.E.ADD.STRONG.GPU PT, R3, desc[UR60][R2.64], R5 ;  /* 0x00000005020309a8 */ /* 0x008ee200081ee1fc */
[----:B------:R-:W1:Y:S02]  /*1e740*/  S2R R4, SR_LTMASK ;  /* 0x0000000000047919 */ /* 0x000e640000003900 */
[----:B-1----:R-:W-:-:S04]  /*1e750*/  LOP3.LUT R4, R4, UR4, RZ, 0xc0, !PT ;  /* 0x0000000404047c12 */ /* 0x002fc8000f8ec0ff */
[----:B--2---:R-:W1:Y:S01]  /*1e760*/  POPC R7, R4 ;  /* 0x0000000400077309 */ /* 0x004e620000000000 */
[----:B---3--:R-:W1:Y:S02]  /*1e770*/  SHFL.IDX PT, R0, R3, R0, 0x1f ;  /* 0x00001f0003007589 */ /* 0x008e6400000e0000 */
[----:B-1----:R-:W-:Y:S01]  /*1e780*/  IADD3 R16, R0, UR39, R7 ;  /* 0x0000002700107c10 */ /* 0x002fe2000fffe007 */
[----:B------:R-:W-:Y:S06]  /*1e790*/  BRA `(.L_x_12438) ;  /* 0x00000040002c7947 */ /* 0x000fec0003800000 */
.L_x_12437:
        /* <DEDUP_REMOVED lines=10> */
[----:B-1----:R-:W-:Y:S02]  /*1e840*/  IMAD.U32 R5, RZ, RZ, UR7 ;  /* 0x00000007ff057e24 */ /* 0x002fe4000f8e00ff */
[----:B------:R-:W-:Y:S02]  /*1e850*/  IMAD.U32 R6, RZ, RZ, UR8 ;  /* 0x00000008ff067e24 */ /* 0x000fe4000f8e00ff */
[----:B--2---:R-:W-:-:S02]  /*1e860*/  IMAD.U32 R7, RZ, RZ, UR9 ;  /* 0x00000009ff077e24 */ /* 0x004fc4000f8e00ff */
[----:B------:R-:W-:Y:S02]  /*1e870*/  IMAD.U32 R10, RZ, RZ, UR4 ;  /* 0x00000004ff0a7e24 */ /* 0x000fe4000f8e00ff */
[----:B------:R-:W-:Y:S02]  /*1e880*/  IMAD.U32 R11, RZ, RZ, UR5 ;  /* 0x00000005ff0b7e24 */ /* 0x000fe4000f8e00ff */
[----:B------:R-:W-:Y:S02]  /*1e890*/  IMAD.MOV.U32 R8, RZ, RZ, 0x70 ;  /* 0x00000070ff087424 */ /* 0x000fe400078e00ff */
[----:B0-----:R-:W-:Y:S02]  /*1e8a0*/  IMAD.MOV.U32 R12, RZ, RZ, 0x1 ;  /* 0x00000001ff0c7424 */ /* 0x001fe400078e00ff */
[----:B------:R-:W-:-:S07]  /*1e8b0*/  IMAD.MOV.U32 R13, RZ, RZ, RZ ;  /* 0x000000ffff0d7224 */ /* 0x000fce00078e00ff */
[----:B------:R-:W-:-:S07]  /*1e8c0*/  LEPC R20, `(.L_x_12440) ;  /* 0x000000001014794e */ /* 0x000fce0000000000 */
[----:B---3--:R-:W-:Y:S05]  /*1e8d0*/  CALL.ABS.NOINC R2 ;  /* 0x0000000002007343 */ /* 0x008fea0003c00000 */
.L_x_12440:
[----:B------:R-:W-:Y:S05]  /*1e8e0*/  BSYNC B6 ;  /* 0x0000000000067941 */ /* 0x000fea0003800000 */
.L_x_12439:
        /* <DEDUP_REMOVED lines=10> */
[----:B-1----:R-:W-:Y:S02]  /*1e990*/  IMAD.U32 R5, RZ, RZ, UR7 ;  /* 0x00000007ff057e24 */ /* 0x002fe4000f8e00ff */
[----:B------:R-:W-:Y:S02]  /*1e9a0*/  IMAD.U32 R6, RZ, RZ, UR8 ;  /* 0x00000008ff067e24 */ /* 0x000fe4000f8e00ff */
[----:B--2---:R-:W-:-:S02]  /*1e9b0*/  IMAD.U32 R7, RZ, RZ, UR9 ;  /* 0x00000009ff077e24 */ /* 0x004fc4000f8e00ff */
[----:B------:R-:W-:Y:S02]  /*1e9c0*/  IMAD.U32 R10, RZ, RZ, UR4 ;  /* 0x00000004ff0a7e24 */ /* 0x000fe4000f8e00ff */
[----:B------:R-:W-:Y:S02]  /*1e9d0*/  IMAD.U32 R11, RZ, RZ, UR5 ;  /* 0x00000005ff0b7e24 */ /* 0x000fe4000f8e00ff */
[----:B------:R-:W-:Y:S02]  /*1e9e0*/  IMAD.MOV.U32 R8, RZ, RZ, 0x70 ;  /* 0x00000070ff087424 */ /* 0x000fe400078e00ff */
[----:B0-----:R-:W-:Y:S02]  /*1e9f0*/  IMAD.MOV.U32 R12, RZ, RZ, 0x1 ;  /* 0x00000001ff0c7424 */ /* 0x001fe400078e00ff */
[----:B---3--:R-:W-:-:S07]  /*1ea00*/  IMAD.MOV.U32 R13, RZ, RZ, RZ ;  /* 0x000000ffff0d7224 */ /* 0x008fce00078e00ff */
[----:B------:R-:W-:-:S07]  /*1ea10*/  LEPC R20, `(.L_x_12443) ;  /* 0x000000001014794e */ /* 0x000fce0000000000 */
[----:B----4-:R-:W-:Y:S05]  /*1ea20*/  CALL.ABS.NOINC R2 ;  /* 0x0000000002007343 */ /* 0x010fea0003c00000 */
.L_x_12443:
        /* <DEDUP_REMOVED lines=16> */
.L_x_12442:
[----:B------:R-:W-:Y:S05]  /*1eb30*/  BSYNC B6 ;  /* 0x0000000000067941 */ /* 0x000fea0003800000 */
.L_x_12441:
[----:B------:R-:W-:Y:S01]  /*1eb40*/  ULDC.64 UR4, c[0x0][0x9f8] ;  /* 0x00027e0000047ab9 */ /* 0x000fe20000000a00 */
[----:B------:R-:W3:Y:S01]  /*1eb50*/  LDL R20, [R1+0x18] ;  /* 0x0000180001147983 */ /* 0x000ee20000100800 */
[----:B------:R-:W-:Y:S01]  /*1eb60*/  ISETP.NE.U32.AND P0, PT, RZ, UR4, PT ;  /* 0x00000004ff007c0c */ /* 0x000fe2000bf05070 */
[----:B------:R-:W4:Y:S03]  /*1eb70*/  LDC.64 R2, c[0x0][0x418] ;  /* 0x00010600ff027b82 */ /* 0x000f260000000a00 */
[----:B------:R-:W-:-:S13]  /*1eb80*/  ISETP.NE.AND.EX P0, PT, RZ, UR5, PT, P0 ;  /* 0x00000005ff007c0c */ /* 0x000fda000bf05300 */
[----:B------:R-:W-:-:S04]  /*1eb90*/  @P0 IADD3 R24, P1, R24, UR4, RZ ;  /* 0x0000000418180c10 */ /* 0x000fc8000ff3e0ff */
[----:B------:R-:W-:Y:S01]  /*1eba0*/  @P0 IADD3.X R25, R25, UR5, RZ, P1, !PT ;  /* 0x0000000519190c10 */ /* 0x000fe20008ffe4ff */
[----:B------:R-:W-:-:S04]  /*1ebb0*/  ULDC.64 UR4, c[0x0][0xa08] ;  /* 0x0002820000047ab9 */ /* 0x000fc80000000a00 */
[----:B------:R3:W2:Y:S01]  /*1ebc0*/  @P0 LDG.E R26, desc[UR60][R24.64] ;  /* 0x0000003c181a0981 */ /* 0x0006a2000c1e1900 */
[----:B----4-:R-:W-:Y:S01]  /*1ebd0*/  LOP3.LUT P0, RZ, R2, UR4, RZ, 0xfc, !PT ;  /* 0x0000000402ff7c12 */ /* 0x010fe2000f80fcff */
[----:B------:R-:W-:-:S03]  /*1ebe0*/  UMOV UR4, 0xffffffff ;  /* 0xffffffff00047882 */ /* 0x000fc60000000000 */
[----:B------:R-:W-:Y:S01]  /*1ebf0*/  LOP3.LUT P0, RZ, R3, UR5, RZ, 0xfc, P0 ;  /* 0x0000000503ff7c12 */ /* 0x000fe2000800fcff */
[----:B---3--:R-:W-:Y:S01]  /*1ec00*/  VIADD R25, R20, 0xffffffff ;  /* 0xffffffff14197836 */ /* 0x008fe20000000000 */
[----:B--2---:R-:W-:Y:S02]  /*1ec10*/  SHF.R.S32.HI R7, RZ, 0x1f, R26 ;  /* 0x0000001fff077819 */ /* 0x004fe4000001141a */
[----:B------:R-:W-:-:S03]  /*1ec20*/  SEL R24, R26, RZ, !P0 ;  /* 0x000000ff1a187207 */ /* 0x000fc60004000000 */
[----:B------:R2:W-:Y:S01]  /*1ec30*/  STL [R1+0x8], R7 ;  /* 0x0000080701007387 */ /* 0x0005e20000100800 */
[----:B------:R-:W-:Y:S05]  /*1ec40*/  BRA.DIV UR4, `(.L_x_12444) ;  /* 0x0000005a04407947 */ /* 0x000fea000b800000 */
[----:B------:R-:W3:Y:S02]  /*1ec50*/  S2R R0, SR_TID.X ;  /* 0x0000000000007919 */ /* 0x000ee40000002100 */
[----:B---3--:R-:W-:-:S04]  /*1ec60*/  SHF.R.U32.HI R0, RZ, 0x5, R0 ;  /* 0x00000005ff007819 */ /* 0x008fc80000011600 */
[----:B------:R-:W-:-:S05]  /*1ec70*/  LOP3.LUT R0, R0, 0x3, RZ, 0xc0, !PT ;  /* 0x0000000300007812 */ /* 0x000fca00078ec0ff */
[----:B------:R3:W4:Y:S02]  /*1ec80*/  SHFL.IDX PT, R14, R0, RZ, 0x1f ;  /* 0x00001fff000e7589 */ /* 0x00072400000e0000 */
.L_x_12591:
[----:B---3--:R-:W3:Y:S01]  /*1ec90*/  LDL.LU R0, [R1] ;  /* 0x0000000001007983 */ /* 0x008ee20000300800 */
[----:B------:R-:W-:Y:S02]  /*1eca0*/  PLOP3.LUT P1, PT, PT, PT, PT, 0x8, 0x0 ;  /* 0x000000000000781c */ /* 0x000fe40003f2e170 */
[----:B----4-:R-:W-:Y:S02]  /*1ecb0*/  ISETP.NE.AND P0, PT, R14, RZ, PT ;  /* 0x000000ff0e00720c */ /* 0x010fe40003f05270 */
[----:B---3--:R-:W-:-:S09]  /*1ecc0*/  LOP3.LUT R0, R0, 0xfffffffb, RZ, 0xc0, !PT ;  /* 0xfffffffb00007812 */ /* 0x008fd200078ec0ff */
[----:B------:R-:W-:-:S05]  /*1ecd0*/  @P1 LOP3.LUT R0, R0, 0x4, RZ, 0xfc, !PT ;  /* 0x0000000400001812 */ /* 0x000fca00078efcff */
[----:B------:R3:W-:Y:S01]  /*1ece0*/  STL [R1], R0 ;  /* 0x0000000001007387 */ /* 0x0007e20000100800 */
[----:B------:R-:W-:Y:S05]  /*1ecf0*/  @P0 BRA `(.L_x_12445) ;  /* 0x0000000400180947 */ /* 0x000fea0003800000 */
[----:B------:R-:W-:-:S03]  /*1ed00*/  UMOV UR4, 0xffffffff ;  /* 0xffffffff00047882 */ /* 0x000fc60000000000 */
[----:B------:R-:W-:Y:S05]  /*1ed10*/  BRA.DIV UR4, `(.L_x_12446) ;  /* 0x0000005a04407947 */ /* 0x000fea000b800000 */
[----:B------:R-:W-:-:S13]  /*1ed20*/  ELECT P6, URZ, PT ;  /* 0x00000000003f782f */ /* 0x000fda00038c0000 */
.L_x_12594:
[----:B------:R-:W-:Y:S05]  /*1ed30*/  @!P6 BRA `(.L_x_12445) ;  /* 0x000000040008e947 */ /* 0x000fea0003800000 */
[----:B------:R-:W-:-:S04]  /*1ed40*/  ISETP.NE.U32.AND P0, PT, R2, RZ, PT ;  /* 0x000000ff0200720c */ /* 0x000fc80003f05070 */
[----:B------:R-:W-:-:S13]  /*1ed50*/  ISETP.NE.AND.EX P0, PT, R3, RZ, PT, P0 ;  /* 0x000000ff0300720c */ /* 0x000fda0003f05300 */
[----:B------:R-:W-:Y:S05]  /*1ed60*/  @!P0 BRA `(.L_x_12447) ;  /* 0x0000000000448947 */ /* 0x000fea0003800000 */
[----:B------:R-:W4:Y:S01]  /*1ed70*/  LDC R6, c[0x0][0x43c] ;  /* 0x00010f00ff067b82 */ /* 0x000f220000000800 */
[----:B------:R-:W-:Y:S01]  /*1ed80*/  ULDC.64 UR4, c[0x0][0x428] ;  /* 0x00010a0000047ab9 */ /* 0x000fe20000000a00 */
[----:B----4-:R-:W-:-:S13]  /*1ed90*/  ISETP.NE.AND P0, PT, R6, 0x1, PT ;  /* 0x000000010600780c */ /* 0x010fda0003f05270 */
[----:B-1----:R-:W3:Y:S02]  /*1eda0*/  @P0 LDC.64 R4, c[0x0][0x440] ;  /* 0x00011000ff040b82 */ /* 0x002ee40000000a00 */
        /* <DEDUP_REMOVED lines=13> */
.L_x_12447:
[----:B---3--:R-:W-:Y:S01]  /*1ee80*/  IMAD R0, R23, 0x8, R22 ;  /* 0x0000000817007824 */ /* 0x008fe200078e0216 */
[----:B----4-:R-:W-:-:S04]  /*1ee90*/  SHF.L.U32 R2, R27, 0x1f, RZ ;  /* 0x0000001f1b027819 */ /* 0x010fc800000006ff */
[----:B------:R-:W3:Y:S02]  /*1eea0*/  SYNCS.PHASECHK.TRANS64.TRYWAIT P0, [R0+URZ+0x31c40], R2 ;  /* 0x031c4002000075a7 */ /* 0x000ee4000800017f */
[----:B---3--:R-:W-:Y:S05]  /*1eeb0*/  @!P0 BRA `(.L_x_12448) ;  /* 0x0000005400f88947 */ /* 0x008fea0003800000 */
.L_x_12595:
[----:B------:R-:W4:Y:S02]  /*1eec0*/  S2R R3, SR_TID.X ;  /* 0x0000000000037919 */ /* 0x000f240000002100 */
[----:B----4-:R-:W-:Y:S02]  /*1eed0*/  LOP3.LUT R4, R3, 0x7f, RZ, 0xc0, !PT ;  /* 0x0000007f03047812 */ /* 0x010fe400078ec0ff */
[----:B------:R4:W5:Y:S02]  /*1eee0*/  LDL R3, [R1] ;  /* 0x0000000001037983 */ /* 0x0009640000100800 */
[----:B------:R-:W-:-:S13]  /*1eef0*/  ISETP.NE.AND P0, PT, R4, RZ, PT ;  /* 0x000000ff0400720c */ /* 0x000fda0003f05270 */
[----:B----4-:R-:W-:Y:S05]  /*1ef00*/  @P0 BRA `(.L_x_12449) ;  /* 0x0000000000140947 */ /* 0x010fea0003800000 */
[----:B-----5:R-:W-:Y:S01]  /*1ef10*/  LOP3.LUT P1, RZ, R3, 0x1, RZ, 0xc0, !PT ;  /* 0x0000000103ff7812 */ /* 0x020fe2000782c0ff */
[----:B---3--:R-:W-:-:S04]  /*1ef20*/  IMAD.MOV.U32 R2, RZ, RZ, 0x6c00 ;  /* 0x00006c00ff027424 */ /* 0x008fc800078e00ff */
[----:B------:R4:W-:Y:S08]  /*1ef30*/  SYNCS.ARRIVE.TRANS64 RZ, [R0+URZ+0x31c30], R2 ;  /* 0x031c300200ff79a7 */ /* 0x0009f0000800003f */
[----:B------:R-:W-:Y:S05]  /*1ef40*/  @!P1 BRA `(.L_x_12449) ;  /* 0x0000000000049947 */ /* 0x000fea0003800000 */
[----:B------:R-:W-:Y:S01]  /*1ef50*/  BPT.TRAP 0x1 ;  /* 0x000000040000795c */ /* 0x000fe20000300000 */
.L_x_12449:
        /* <DEDUP_REMOVED lines=25> */
[----:B---3--:R-:W-:Y:S01]  /*1f0f0*/  UMOV UR8, UR15 ;  /* 0x0000000f00087c82 */ /* 0x008fe20008000000 */
[----:B------:R-:W-:-:S02]  /*1f100*/  UMOV UR10, UR17 ;  /* 0x00000011000a7c82 */ /* 0x000fc40008000000 */
[----:B------:R3:W-:Y:S02]  /*1f110*/  UTMALDG.4D [UR8], [UR4], desc[UR6] ;  /* 0x00000608040075b4 */ /* 0x0007e40008019000 */
[----:B---3--:R-:W-:Y:S01]  /*1f120*/  UMOV UR8, UR16 ;  /* 0x0000001000087c82 */ /* 0x008fe20008000000 */
[----:B------:R-:W-:Y:S02]  /*1f130*/  UMOV UR10, UR14 ;  /* 0x0000000e000a7c82 */ /* 0x000fe40008000000 */
[----:B------:R4:W-:Y:S02]  /*1f140*/  UTMALDG.4D [UR8], [UR4], desc[UR6] ;  /* 0x00000608040075b4 */ /* 0x0009e40008019000 */
[----:B----4-:R-:W-:Y:S01]  /*1f150*/  NOP ;  /* 0x0000000000007918 */ /* 0x010fe20000000000 */
.L_x_12445:
[----:B------:R-:W4:Y:S04]  /*1f160*/  LDL.LU R4, [R1+0x1c] ;  /* 0x00001c0001047983 */ /* 0x000f280000300800 */
[----:B------:R-:W5:Y:S04]  /*1f170*/  LDL.LU R6, [R1+0x14] ;  /* 0x0000140001067983 */ /* 0x000f680000300800 */
[----:B------:R-:W2:Y:S01]  /*1f180*/  LDL.LU R3, [R1+0x30] ;  /* 0x0000300001037983 */ /* 0x000ea20000300800 */
[----:B------:R-:W-:Y:S05]  /*1f190*/  WARPSYNC.ALL ;  /* 0x0000000000007948 */ /* 0x000fea0003800000 */
[----:B------:R-:W-:Y:S01]  /*1f1a0*/  ULDC.64 UR6, c[0x0][0xa00] ;  /* 0x0002800000067ab9 */ /* 0x000fe20000000a00 */
[----:B------:R-:W-:Y:S01]  /*1f1b0*/  ULDC.64 UR4, c[0x0][0x298] ;  /* 0x0000a60000047ab9 */ /* 0x000fe20000000a00 */
[----:B------:R-:W-:Y:S01]  /*1f1c0*/  BAR.SYNC.DEFER_BLOCKING 0x8, 0x200 ;  /* 0x0208000000007b1d */ /* 0x000fe20000010000 */
[----:B------:R-:W-:Y:S01]  /*1f1d0*/  ISETP.NE.U32.AND P0, PT, RZ, UR6, PT ;  /* 0x00000006ff007c0c */ /* 0x000fe2000bf05070 */
[----:B---3--:R-:W-:-:S03]  /*1f1e0*/  VIADD R0, R22, 0xda00 ;  /* 0x0000da0016007836 */ /* 0x008fc60000000000 */
[----:B------:R-:W-:Y:S01]  /*1f1f0*/  ISETP.NE.AND.EX P0, PT, RZ, UR7, PT, P0 ;  /* 0x00000007ff007c0c */ /* 0x000fe2000bf05300 */
[----:B------:R-:W-:Y:S01]  /*1f200*/  BSSY B6, `(.L_x_12450) ;  /* 0x0000020000067945 */ /* 0x000fe20003800000 */
[----:B------:R-:W-:Y:S02]  /*1f210*/  LOP3.LUT P1, RZ, R0, 0x1bf, RZ, 0xc0, !PT ;  /* 0x000001bf00ff7812 */ /* 0x000fe4000782c0ff */
[----:B----4-:R-:W-:-:S05]  /*1f220*/  SHF.R.S32.HI R2, RZ, 0x1f, R4 ;  /* 0x0000001fff027819 */ /* 0x010fca0000011404 */
[----:B------:R-:W-:Y:S01]  /*1f230*/  IMAD R2, R2, UR4, RZ ;  /* 0x0000000402027c24 */ /* 0x000fe2000f8e02ff */
[----:B--2---:R-:W-:-:S03]  /*1f240*/  SEL R3, R3, RZ, !P0 ;  /* 0x000000ff03037207 */ /* 0x004fc60004000000 */
[----:B------:R-:W-:Y:S01]  /*1f250*/  IMAD R0, R4, UR5, R2 ;  /* 0x0000000504007c24 */ /* 0x000fe2000f8e0202 */
[----:B-----5:R-:W-:Y:S01]  /*1f260*/  SEL R2, R6, RZ, !P0 ;  /* 0x000000ff06027207 */ /* 0x020fe20004000000 */
[----:B-1----:R-:W-:-:S05]  /*1f270*/  IMAD.WIDE.U32 R4, R4, UR4, RZ ;  /* 0x0000000404047c25 */ /* 0x002fca000f8e00ff */
        /* <DEDUP_REMOVED lines=24> */
.L_x_12451:
[----:B------:R-:W-:Y:S05]  /*1f400*/  BSYNC B6 ;  /* 0x0000000000067941 */ /* 0x000fea0003800000 */
.L_x_12450:
[----:B--2---:R-:W2:Y:S01]  /*1f410*/  LDL.LU R0, [R1+0x1c] ;  /* 0x00001c0001007983 */ /* 0x004ea20000300800 */
[----:B------:R-:W1:Y:S01]  /*1f420*/  LDC R10, c[0x0][0x448] ;  /* 0x00011200ff0a7b82 */ /* 0x000e620000000800 */
[----:B------:R-:W-:Y:S01]  /*1f430*/  ULDC.64 UR4, c[0x0][0x2d8] ;  /* 0x0000b60000047ab9 */ /* 0x000fe20000000a00 */
[----:B------:R-:W-:Y:S01]  /*1f440*/  ULDC.64 UR6, c[0x0][0x2c8] ;  /* 0x0000b20000067ab9 */ /* 0x000fe20000000a00 */
[----:B------:R-:W2:Y:S01]  /*1f450*/  LDL.LU.64 R2, [R1+0x28] ;  /* 0x0000280001027983 */ /* 0x000ea20000300a00 */
[----:B------:R-:W-:-:S03]  /*1f460*/  ULDC.64 UR8, c[0x0][0x280] ;  /* 0x0000a00000087ab9 */ /* 0x000fc60000000a00 */
[----:B------:R-:W3:Y:S04]  /*1f470*/  LDL.LU R20, [R1+0x30] ;  /* 0x0000300001147983 */ /* 0x000ee80000300800 */
[----:B------:R-:W4:Y:S04]  /*1f480*/  LDL.LU R21, [R1+0x34] ;  /* 0x0000340001157983 */ /* 0x000f280000300800 */
[----:B------:R-:W5:Y:S01]  /*1f490*/  LDL.LU R4, [R1+0x14] ;  /* 0x0000140001047983 */ /* 0x000f620000300800 */
[----:B------:R-:W0:Y:S01]  /*1f4a0*/  S2R R13, SR_TID.X ;  /* 0x00000000000d7919 */ /* 0x000e220000002100 */
[----:B-1----:R-:W-:-:S13]  /*1f4b0*/  ISETP.NE.AND P1, PT, R10, 0x1, PT ;  /* 0x000000010a00780c */ /* 0x002fda0003f25270 */
[----:B------:R-:W1:Y:S01]  /*1f4c0*/  @P1 LDC R5, c[0x0][0x450] ;  /* 0x00011400ff051b82 */ /* 0x000e620000000800 */
[----:B0-----:R-:W-:-:S05]  /*1f4d0*/  IMAD.SHL.U32 R11, R13, 0x8, RZ ;  /* 0x000000080d0b7824 */ /* 0x001fca00078e00ff */
[----:B------:R-:W-:-:S04]  /*1f4e0*/  LOP3.LUT R11, R11, 0x18, RZ, 0xc0, !PT ;  /* 0x000000180b0b7812 */ /* 0x000fc800078ec0ff */
[C---:B------:R-:W-:Y:S02]  /*1f4f0*/  LOP3.LUT R12, R11.reuse, 0x20, RZ, 0xfc, !PT ;  /* 0x000000200b0c7812 */ /* 0x040fe400078efcff */
[----:B------:R-:W-:Y:S01]  /*1f500*/  LOP3.LUT R11, R11, 0x40, RZ, 0xfc, !PT ;  /* 0x000000400b0b7812 */ /* 0x000fe200078efcff */
[----:B--2---:R-:W-:Y:S02]  /*1f510*/  IMAD.MOV.U32 R3, RZ, RZ, R0 ;  /* 0x000000ffff037224 */ /* 0x004fe400078e0000 */
[----:B---3--:R-:W-:Y:S02]  /*1f520*/  IMAD R0, R20, UR4, RZ ;  /* 0x0000000414007c24 */ /* 0x008fe4000f8e02ff */
[C---:B------:R-:W-:Y:S01]  /*1f530*/  IMAD.WIDE.U32 R2, R18.reuse, UR4, R2 ;  /* 0x0000000412027c25 */ /* 0x040fe2000f8e0002 */
[----:B------:R-:W0:Y:S03]  /*1f540*/  S2R R20, SR_TID.X ;  /* 0x0000000000147919 */ /* 0x000e260000002100 */
        /* <DEDUP_REMOVED lines=10> */
[----:B0-----:R-:W-:-:S04]  /*1f5f0*/  LOP3.LUT R20, R20, 0x7f, RZ, 0xc0, !PT ;  /* 0x0000007f14147812 */ /* 0x001fc800078ec0ff */
        /* <DEDUP_REMOVED lines=10> */
[----:B-1----:R-:W-:-:S04]  /*1f6a0*/  @P1 SHF.R.U32.HI R4, RZ, R5, R6 ;  /* 0x00000005ff041219 */ /* 0x002fc80000011606 */
[--C-:B------:R-:W-:Y:S01]  /*1f6b0*/  SHF.R.S32.HI R5, RZ, 0x1f, R4.reuse ;  /* 0x0000001fff057819 */ /* 0x100fe20000011404 */
[----:B------:R-:W-:-:S04]  /*1f6c0*/  IMAD.MOV R8, RZ, RZ, -R4 ;  /* 0x000000ffff087224 */ /* 0x000fc800078e0a04 */
[----:B------:R-:W-:Y:S02]  /*1f6d0*/  IMAD R5, R5, UR4, RZ ;  /* 0x0000000405057c24 */ /* 0x000fe4000f8e02ff */
[----:B------:R-:W-:Y:S02]  /*1f6e0*/  IMAD R8, R10, R8, R0 ;  /* 0x000000080a087224 */ /* 0x000fe400078e0200 */
[C---:B------:R-:W-:Y:S02]  /*1f6f0*/  IMAD R6, R4.reuse, UR5, R5 ;  /* 0x0000000504067c24 */ /* 0x040fe4000f8e0205 */
[----:B------:R-:W-:Y:S01]  /*1f700*/  IMAD.WIDE.U32 R4, R4, UR4, R2 ;  /* 0x0000000404047c25 */ /* 0x000fe2000f8e0002 */
[----:B------:R-:W-:-:S03]  /*1f710*/  SHF.R.S32.HI R9, RZ, 0x1f, R8 ;  /* 0x0000001fff097819 */ /* 0x000fc60000011408 */
[----:B------:R-:W-:Y:S02]  /*1f720*/  IMAD.IADD R5, R5, 0x1, R6 ;  /* 0x0000000105057824 */ /* 0x000fe400078e0206 */
[----:B------:R-:W-:Y:S02]  /*1f730*/  IMAD R9, R9, UR6, RZ ;  /* 0x0000000609097c24 */ /* 0x000fe4000f8e02ff */
[----:B------:R-:W-:-:S04]  /*1f740*/  IMAD.WIDE.U32 R6, R8, UR6, R4 ;  /* 0x0000000608067c25 */ /* 0x000fc8000f8e0004 */
[----:B------:R-:W-:Y:S01]  /*1f750*/  IMAD R5, R8, UR7, R9 ;  /* 0x0000000708057c24 */ /* 0x000fe2000f8e0209 */
[----:B------:R-:W-:Y:S01]  /*1f760*/  LEA R4, P0, R6, UR8, 0x1 ;  /* 0x0000000806047c11 */ /* 0x000fe2000f8008ff */
[----:B------:R-:W-:Y:S02]  /*1f770*/  VIADD R0, R0, 0x80 ;  /* 0x0000008000007836 */ /* 0x000fe40000000000 */
[----:B------:R-:W-:Y:S02]  /*1f780*/  IMAD.IADD R5, R7, 0x1, R5 ;  /* 0x0000000107057824 */ /* 0x000fe400078e0205 */
[----:B------:R-:W0:Y:S03]  /*1f790*/  @P1 LDC R7, c[0x0][0x450] ;  /* 0x00011400ff071b82 */ /* 0x000e260000000800 */
[----:B------:R-:W-:-:S05]  /*1f7a0*/  LEA.HI.X R5, R6, UR9, R5, 0x1, P0 ;  /* 0x0000000906057c11 */ /* 0x000fca00080f0c05 */
[----:B------:R-:W1:Y:S02]  /*1f7b0*/  @P1 LDC R6, c[0x0][0x44c] ;  /* 0x00011300ff061b82 */ /* 0x000e640000000800 */
[----:B-1----:R-:W-:-:S04]  /*1f7c0*/  @P1 IMAD.HI.U32 R8, R0, R6, RZ ;  /* 0x0000000600081227 */ /* 0x002fc800078e00ff */
        /* <DEDUP_REMOVED lines=10> */
[----:B------:R-:W-:Y:S01]  /*1f870*/  SHF.R.S32.HI R6, RZ, 0x1f, R0 ;  /* 0x0000001fff067819 */ /* 0x000fe20000011400 */
[----:B------:R-:W-:Y:S01]  /*1f880*/  UMOV UR5, 0xffffffff ;  /* 0xffffffff00057882 */ /* 0x000fe20000000000 */
[----:B------:R-:W-:Y:S01]  /*1f890*/  ISETP.GE.AND P1, PT, R11, UR4, PT ;  /* 0x000000040b007c0c */ /* 0x000fe2000bf26270 */
[----:B------:R-:W-:Y:S02]  /*1f8a0*/  IMAD.IADD R3, R3, 0x1, R7 ;  /* 0x0000000103037824 */ /* 0x000fe400078e0207 */
[----:B------:R-:W-:-:S02]  /*1f8b0*/  IMAD R6, R6, UR6, RZ ;  /* 0x0000000606067c24 */ /* 0x000fc4000f8e02ff */
[----:B------:R-:W-:-:S04]  /*1f8c0*/  IMAD.WIDE.U32 R2, R0, UR6, R2 ;  /* 0x0000000600027c25 */ /* 0x000fc8000f8e0002 */
[----:B------:R-:W-:Y:S01]  /*1f8d0*/  IMAD R6, R0, UR7, R6 ;  /* 0x0000000700067c24 */ /* 0x000fe2000f8e0206 */
[----:B------:R-:W-:-:S03]  /*1f8e0*/  LEA R7, P0, R2, UR8, 0x1 ;  /* 0x0000000802077c11 */ /* 0x000fc6000f8008ff */
[----:B------:R-:W-:-:S05]  /*1f8f0*/  IMAD.IADD R6, R3, 0x1, R6 ;  /* 0x0000000103067824 */ /* 0x000fca00078e0206 */
[----:B------:R-:W-:Y:S02]  /*1f900*/  LEA.HI.X R6, R2, UR9, R6, 0x1, P0 ;  /* 0x0000000902067c11 */ /* 0x000fe400080f0c06 */
[----:B------:R-:W-:Y:S01]  /*1f910*/  ISETP.GE.AND P0, PT, R12, UR4, PT ;  /* 0x000000040c007c0c */ /* 0x000fe2000bf06270 */
[----:B------:R-:W-:-:S12]  /*1f920*/  BRA.DIV UR5, `(.L_x_12452) ;  /* 0x0000004e05707947 */ /* 0x000fd8000b800000 */
[----:B------:R-:W2:Y:S04]  /*1f930*/  LDL.LU R3, [R1+0x20] ;  /* 0x0000200001037983 */ /* 0x000ea80000300800 */
[----:B------:R-:W3:Y:S01]  /*1f940*/  LDL R8, [R1+0x10] ;  /* 0x0000100001087983 */ /* 0x000ee20000100800 */
        /* <DEDUP_REMOVED lines=11> */
[----:B---3--:R-:W-:Y:S04]  /*1fa00*/  @!P2 LDGSTS.E.BYPASS.LTC128B.128 [R8+0xda00], desc[UR60][R2.64], !P3 ;  /* 0x0da000000208afae */ /* 0x008fe8000d901d7c */
        /* <DEDUP_REMOVED lines=30> */
[----:B------:R-:W-:Y:S01]  /*1fbf0*/  @!P2 LEA R2, P4, R20, R4, 0x1 ;  /* 0x000000041402a211 */ /* 0x000fe200078808ff */
[----:B------:R-:W-:-:S04]  /*1fc00*/  VIADD R4, R17, 0x80 ;  /* 0x0000008011047836 */ /* 0x000fc80000000000 */
[----:B--2---:R-:W-:-:S05]  /*1fc10*/  @!P2 IMAD.X R3, RZ, RZ, R5, P4 ;  /* 0x000000ffff03a224 */ /* 0x004fca00020e0605 */
[----:B------:R-:W-:Y:S04]  /*1fc20*/  @!P2 LDGSTS.E.BYPASS.LTC128B.128 [R8+0xf200], desc[UR60][R2.64], !P3 ;  /* 0x0f2000000208afae */ /* 0x000fe8000d901d7c */
[----:B------:R-:W-:Y:S04]  /*1fc30*/  @!P2 LDGSTS.E.BYPASS.LTC128B.128 [R8+0x12200], desc[UR60][R2.64+0x40], !P0 ;  /* 0x122000400208afae */ /* 0x000fe8000c101d7c */
[----:B------:R0:W-:Y:S01]  /*1fc40*/  @!P2 LDGSTS.E.BYPASS.LTC128B.128 [R8+0x15200], desc[UR60][R2.64+0x80], !P1 ;  /* 0x152000800208afae */ /* 0x0001e2000c901d7c */
[----:B------:R-:W-:-:S03]  /*1fc50*/  ISETP.GE.AND P2, PT, R4, R0, PT ;  /* 0x000000000400720c */ /* 0x000fc60003f46270 */
[----:B0-----:R-:W0:Y:S04]  /*1fc60*/  SHFL.IDX PT, R3, R7, RZ, 0x1c1f ;  /* 0x001c1fff07037589 */ /* 0x001e2800000e0000 */
[----:B------:R-:W1:Y:S04]  /*1fc70*/  SHFL.IDX PT, R2, R6, RZ, 0x1c1f ;  /* 0x001c1fff06027589 */ /* 0x000e6800000e0000 */
[----:B------:R-:W2:Y:S02]  /*1fc80*/  SHFL.IDX PT, R6, R6, 0x1, 0x1c1f ;  /* 0x003c1f0006067f89 */ /* 0x000ea400000e0000 */
        /* <DEDUP_REMOVED lines=8> */
[----:B0-2---:R0:W1:Y:S02]  /*1fd10*/  SHFL.IDX PT, R2, R7, 0x1, 0x1c1f ;  /* 0x003c1f0007027f89 */ /* 0x00506400000e0000 */
.L_x_12608:
        /* <DEDUP_REMOVED lines=13> */
.L_x_12453:
        /* <DEDUP_REMOVED lines=14> */
[----:B-1----:R-:W2:Y:S01]  /*1fed0*/  LDL R2, [R1+0x18] ;  /* 0x0000180001027983 */ /* 0x002ea20000100800 */
[----:B------:R1:W-:Y:S01]  /*1fee0*/  SYNCS.ARRIVE.TRANS64.A1T0 RZ, [R22+URZ+0x31c00], RZ ;  /* 0x031c00ff16ff79a7 */ /* 0x0003e2000810003f */
[----:B------:R-:W-:Y:S01]  /*1fef0*/  BSSY B0, `(.L_x_12454) ;  /* 0x0000004000007945 */ /* 0x000fe20003800000 */
[----:B------:R-:W3:Y:S01]  /*1ff00*/  SYNCS.PHASECHK.TRANS64.TRYWAIT P1, [R22+URZ+0x31c20], R3 ;  /* 0x031c2003160075a7 */ /* 0x000ee2000802017f */
[----:B--2---:R-:W-:Y:S02]  /*1ff10*/  ISETP.GE.AND P0, PT, R2, 0x2, PT ;  /* 0x000000020200780c */ /* 0x004fe40003f06270 */
[----:B-1-3--:R-:W-:Y:S11]  /*1ff20*/  @!P1 BRA `(.L_x_12455) ;  /* 0x0000005000089947 */ /* 0x00aff60003800000 */
.L_x_12609:
[----:B------:R-:W-:Y:S05]  /*1ff30*/  BSYNC B0 ;  /* 0x0000000000007941 */ /* 0x000fea0003800000 */
.L_x_12454:
        /* <DEDUP_REMOVED lines=10> */
[----:B0-----:R-:W-:Y:S01]  /*1ffe0*/  VIADD R7, R23, 0x1 ;  /* 0x0000000117077836 */ /* 0x001fe20000000000 */
        /* <DEDUP_REMOVED lines=9> */
[----:B------:R-:W-:Y:S01]  /*20080*/  ISETP.NE.U32.AND P0, PT, RZ, UR4, PT ;  /* 0x00000004ff007c0c */ /* 0x000fe2000bf05070 */
[----:B------:R-:W-:-:S03]  /*20090*/  IMAD.MOV.U32 R5, RZ, RZ, R24 ;  /* 0x000000ffff057224 */ /* 0x000fc600078e0018 */
        /* <DEDUP_REMOVED lines=9> */
[----:B------:R-:W-:-:S04]  /*20130*/  @P0 SHF.R.U32.HI R2, RZ, R3, R0 ;  /* 0x00000003ff020219 */ /* 0x000fc80000011600 */
[--C-:B------:R-:W-:Y:S01]  /*20140*/  SHF.R.S32.HI R3, RZ, 0x1f, R2.reuse ;  /* 0x0000001fff037819 */ /* 0x100fe20000011402 */
[----:B------:R-:W-:-:S04]  /*20150*/  IMAD.MOV R0, RZ, RZ, -R2 ;  /* 0x000000ffff007224 */ /* 0x000fc800078e0a02 */
[----:B------:R-:W-:Y:S02]  /*20160*/  IMAD R0, R4, R0, R6 ;  /* 0x0000000004007224 */ /* 0x000fe400078e0206 */
[----:B------:R-:W-:-:S04]  /*20170*/  IMAD.WIDE.U32 R2, R26, UR6, R2 ;  /* 0x000000061a027c25 */ /* 0x000fc8000f8e0002 */
[----:B--2---:R-:W-:-:S04]  /*20180*/  IMAD R4, R9, UR6, RZ ;  /* 0x0000000609047c24 */ /* 0x004fc8000f8e02ff */
[----:B------:R-:W-:-:S04]  /*20190*/  IMAD R4, R26, UR7, R4 ;  /* 0x000000071a047c24 */ /* 0x000fc8000f8e0204 */
[----:B------:R-:W-:Y:S01]  /*201a0*/  IMAD.IADD R3, R4, 0x1, R3 ;  /* 0x0000000104037824 */ /* 0x000fe200078e0203 */
[----:B------:R-:W-:-:S04]  /*201b0*/  LEA R4, P0, R2, UR4, 0x2 ;  /* 0x0000000402047c11 */ /* 0x000fc8000f8010ff */
[----:B------:R-:W-:-:S06]  /*201c0*/  LEA.HI.X R5, R2, UR5, R3, 0x2, P0 ;  /* 0x0000000502057c11 */ /* 0x000fcc00080f1403 */
[----:B------:R0:W5:Y:S03]  /*201d0*/  LDG.E R5, desc[UR60][R4.64] ;  /* 0x0000003c04057981 */ /* 0x000166000c1e1900 */
.L_x_12462:
[----:B-1----:R-:W-:Y:S01]  /*201e0*/  IMAD R3, R7, 0x8, R22 ;  /* 0x0000000807037824 */ /* 0x002fe200078e0216 */
[----:B------:R-:W-:Y:S01]  /*201f0*/  SHF.L.U32 R2, R8, 0x1f, RZ ;  /* 0x0000001f08027819 */ /* 0x000fe200000006ff */
[----:B------:R-:W-:Y:S03]  /*20200*/  BSSY B3, `(.L_x_12463) ;  /* 0x0000003000037945 */ /* 0x000fe60003800000 */
[----:B------:R-:W1:Y:S02]  /*20210*/  SYNCS.PHASECHK.TRANS64.TRYWAIT P0, [R3+URZ+0x31c40], R2 ;  /* 0x031c4002030075a7 */ /* 0x000e64000800017f */
[----:B-1----:R-:W-:Y:S05]  /*20220*/  @!P0 BRA `(.L_x_12464) ;  /* 0x0000004c005c8947 */ /* 0x002fea0003800000 */
.L_x_12610:
[----:B------:R-:W-:Y:S05]  /*20230*/  BSYNC B3 ;  /* 0x0000000000037941 */ /* 0x000fea0003800000 */
.L_x_12463:
        /* <DEDUP_REMOVED lines=11> */
.L_x_12466:
[----:B------:R-:W-:Y:S05]  /*202f0*/  BSYNC B3 ;  /* 0x0000000000037941 */ /* 0x000fea0003800000 */
.L_x_12465:
        /* <DEDUP_REMOVED lines=11> */
.L_x_12467:
        /* <DEDUP_REMOVED lines=16> */
.L_x_12468:
        /* <DEDUP_REMOVED lines=16> */
.L_x_12469:
        /* <DEDUP_REMOVED lines=15> */
.L_x_12611:
[----:B------:R-:W-:Y:S05]  /*206a0*/  BSYNC B3 ;  /* 0x0000000000037941 */ /* 0x000fea0003800000 */
.L_x_12470:
        /* <DEDUP_REMOVED lines=10> */
.L_x_12472:
[----:B------:R-:W2:Y:S01]  /*20750*/  LDL R3, [R1] ;  /* 0x0000000001037983 */ /* 0x000ea20000100800 */
[----:B------:R-:W-:Y:S01]  /*20760*/  BSSY B3, `(.L_x_12473) ;  /* 0x0000004000037945 */ /* 0x000fe20003800000 */
[----:B--2---:R-:W-:-:S13]  /*20770*/  LOP3.LUT P0, RZ, R3, 0x8, RZ, 0xc0, !PT ;  /* 0x0000000803ff7812 */ /* 0x004fda000780c0ff */
[----:B------:R-:W-:Y:S05]  /*20780*/  @P0 BRA `(.L_x_12474) ;  /* 0x0000000000040947 */ /* 0x000fea0003800000 */
[----:B------:R-:W-:Y:S01]  /*20790*/  BPT.TRAP 0x1 ;  /* 0x000000040000795c */ /* 0x000fe20000300000 */
.L_x_12474:
[----:B------:R-:W-:Y:S05]  /*207a0*/  BSYNC B3 ;  /* 0x0000000000037941 */ /* 0x000fea0003800000 */
.L_x_12473:
        /* <DEDUP_REMOVED lines=10> */
.L_x_12475:
        /* <DEDUP_REMOVED lines=15> */
.L_x_12476:
        /* <DEDUP_REMOVED lines=15> */
.L_x_12477:
        /* <DEDUP_REMOVED lines=12> */
.L_x_12461:
[----:B------:R-:W-:Y:S05]  /*20af0*/  BSYNC B1 ;  /* 0x0000000000017941 */ /* 0x000fea0003800000 */
.L_x_12460:
[----:B------:R-:W2:Y:S01]  /*20b00*/  LDL.LU R0, [R1+0x18] ;  /* 0x0000180001007983 */ /* 0x000ea20000300800 */
[----:B------:R-:W-:Y:S02]  /*20b10*/  IMAD.MOV.U32 R27, RZ, RZ, R8 ;  /* 0x000000ffff1b7224 */ /* 0x000fe400078e0008 */
[----:B------:R-:W-:Y:S02]  /*20b20*/  IMAD.MOV.U32 R23, RZ, RZ, R7 ;  /* 0x000000ffff177224 */ /* 0x000fe400078e0007 */
[----:B--2---:R-:W-:-:S07]  /*20b30*/  VIADD R0, R0, 0xfffffffd ;  /* 0xfffffffd00007836 */ /* 0x004fce0000000000 */
.L_x_12459:
[----:B------:R-:W-:Y:S05]  /*20b40*/  BSYNC B2 ;  /* 0x0000000000027941 */ /* 0x000fea0003800000 */
.L_x_12458:
[----:B------:R-:W-:-:S13]  /*20b50*/  ISETP.NE.AND P0, PT, R6, RZ, PT ;  /* 0x000000ff0600720c */ /* 0x000fda0003f05270 */
[----:B------:R-:W-:Y:S05]  /*20b60*/  @!P0 BRA `(.L_x_12457) ;  /* 0x0000001400a48947 */ /* 0x000fea0003800000 */
[----:B------:R-:W-:-:S07]  /*20b70*/  IMAD.MOV.U32 R4, RZ, RZ, R24 ;  /* 0x000000ffff047224 */ /* 0x000fce00078e0018 */
.L_x_12514:
[----:B------:R-:W2:Y:S01]  /*20b80*/  LDL R2, [R1] ;  /* 0x0000000001027983 */ /* 0x000ea20000100800 */
[----:B------:R-:W-:Y:S01]  /*20b90*/  VIADD R6, R23, 0x1 ;  /* 0x0000000117067836 */ /* 0x000fe20000000000 */
[----:B------:R-:W-:Y:S05]  /*20ba0*/  YIELD ;  /* 0x0000000000007946 */ /* 0x000fea0003800000 */
[C---:B------:R-:W-:Y:S01]  /*20bb0*/  ISETP.NE.AND P0, PT, R6.reuse, 0x2, PT ;  /* 0x000000020600780c */ /* 0x040fe20003f05270 */
[----:B------:R-:W-:Y:S03]  /*20bc0*/  BSSY B1, `(.L_x_12478) ;  /* 0x00000ae000017945 */ /* 0x000fe60003800000 */
[----:B------:R-:W-:-:S02]  /*20bd0*/  SEL R6, R6, RZ, P0 ;  /* 0x000000ff06067207 */ /* 0x000fc40000000000 */
[----:B--2---:R-:W-:Y:S02]  /*20be0*/  LOP3.LUT P1, RZ, R2, 0x4, RZ, 0xc0, !PT ;  /* 0x0000000402ff7812 */ /* 0x004fe4000782c0ff */
[----:B------:R-:W-:-:S04]  /*20bf0*/  SEL R2, RZ, 0x1, P0 ;  /* 0x00000001ff027807 */ /* 0x000fc80000000000 */
[----:B0-----:R-:W-:-:S07]  /*20c00*/  LOP3.LUT R7, R27, R2, RZ, 0x3c, !PT ;  /* 0x000000021b077212 */ /* 0x001fce00078e3cff */
        /* <DEDUP_REMOVED lines=24> */
.L_x_12480:
[----:B0-----:R-:W-:Y:S01]  /*20d90*/  IMAD R5, R6, 0x8, R22 ;  /* 0x0000000806057824 */ /* 0x001fe200078e0216 */
[----:B------:R-:W-:Y:S01]  /*20da0*/  SHF.L.U32 R2, R7, 0x1f, RZ ;  /* 0x0000001f07027819 */ /* 0x000fe200000006ff */
[----:B------:R-:W-:Y:S03]  /*20db0*/  BSSY B2, `(.L_x_12481) ;  /* 0x0000003000027945 */ /* 0x000fe60003800000 */
[----:B------:R-:W0:Y:S02]  /*20dc0*/  SYNCS.PHASECHK.TRANS64.TRYWAIT P0, [R5+URZ+0x31c40], R2 ;  /* 0x031c4002050075a7 */ /* 0x000e24000800017f */
[----:B0-----:R-:W-:Y:S05]  /*20dd0*/  @!P0 BRA `(.L_x_12482) ;  /* 0x0000004000988947 */ /* 0x001fea0003800000 */
.L_x_12612:
[----:B------:R-:W-:Y:S05]  /*20de0*/  BSYNC B2 ;  /* 0x0000000000027941 */ /* 0x000fea0003800000 */
.L_x_12481:
[----:B-1----:R-:W1:Y:S01]  /*20df0*/  S2R R3, SR_TID.X ;  /* 0x0000000000037919 */ /* 0x002e620000002100 */
        /* <DEDUP_REMOVED lines=10> */
.L_x_12484:
[----:B------:R-:W-:Y:S05]  /*20ea0*/  BSYNC B2 ;  /* 0x0000000000027941 */ /* 0x000fea0003800000 */
.L_x_12483:
        /* <DEDUP_REMOVED lines=11> */
.L_x_12485:
        /* <DEDUP_REMOVED lines=16> */
.L_x_12486:
        /* <DEDUP_REMOVED lines=16> */
.L_x_12487:
        /* <DEDUP_REMOVED lines=15> */
.L_x_12613:
[----:B------:R-:W-:Y:S05]  /*21250*/  BSYNC B2 ;  /* 0x0000000000027941 */ /* 0x000fea0003800000 */
.L_x_12488:
        /* <DEDUP_REMOVED lines=10> */
.L_x_12490:
[----:B------:R-:W2:Y:S01]  /*21300*/  LDL R5, [R1] ;  /* 0x0000000001057983 */ /* 0x000ea20000100800 */
[----:B------:R-:W-:Y:S01]  /*21310*/  BSSY B2, `(.L_x_12491) ;  /* 0x0000004000027945 */ /* 0x000fe20003800000 */
[----:B--2---:R-:W-:-:S13]  /*21320*/  LOP3.LUT P0, RZ, R5, 0x8, RZ, 0xc0, !PT ;  /* 0x0000000805ff7812 */ /* 0x004fda000780c0ff */
[----:B------:R-:W-:Y:S05]  /*21330*/  @P0 BRA `(.L_x_12492) ;  /* 0x0000000000040947 */ /* 0x000fea0003800000 */
[----:B------:R-:W-:Y:S01]  /*21340*/  BPT.TRAP 0x1 ;  /* 0x000000040000795c */ /* 0x000fe20000300000 */
.L_x_12492:
[----:B------:R-:W-:Y:S05]  /*21350*/  BSYNC B2 ;  /* 0x0000000000027941 */ /* 0x000fea0003800000 */
.L_x_12491:
        /* <DEDUP_REMOVED lines=10> */
.L_x_12493:
        /* <DEDUP_REMOVED lines=15> */
.L_x_12494:
        /* <DEDUP_REMOVED lines=15> */
.L_x_12495:
        /* <DEDUP_REMOVED lines=12> */
.L_x_12479:
[----:B------:R-:W-:Y:S05]  /*216a0*/  BSYNC B1 ;  /* 0x0000000000017941 */ /* 0x000fea0003800000 */
.L_x_12478:
[----:B------:R-:W2:Y:S01]  /*216b0*/  LDL R2, [R1] ;  /* 0x0000000001027983 */ /* 0x000ea20000100800 */
[----:B------:R-:W-:Y:S01]  /*216c0*/  VIADD R23, R6, 0x1 ;  /* 0x0000000106177836 */ /* 0x000fe20000000000 */
[----:B------:R-:W-:Y:S04]  /*216d0*/  BSSY B1, `(.L_x_12496) ;  /* 0x00000af000017945 */ /* 0x000fe80003800000 */
[----:B------:R-:W-:-:S04]  /*216e0*/  ISETP.NE.AND P0, PT, R23, 0x2, PT ;  /* 0x000000021700780c */ /* 0x000fc80003f05270 */
[----:B------:R-:W-:Y:S02]  /*216f0*/  SEL R23, R23, RZ, P0 ;  /* 0x000000ff17177207 */ /* 0x000fe40000000000 */
[----:B--2---:R-:W-:Y:S02]  /*21700*/  LOP3.LUT P1, RZ, R2, 0x4, RZ, 0xc0, !PT ;  /* 0x0000000402ff7812 */ /* 0x004fe4000782c0ff */
[----:B------:R-:W-:-:S04]  /*21710*/  SEL R2, RZ, 0x1, P0 ;  /* 0x00000001ff027807 */ /* 0x000fc80000000000 */
[----:B------:R-:W-:-:S07]  /*21720*/  LOP3.LUT R27, R7, R2, RZ, 0x3c, !PT ;  /* 0x00000002071b7212 */ /* 0x000fce00078e3cff */
        /* <DEDUP_REMOVED lines=24> */
.L_x_12498:
[----:B0-----:R-:W-:Y:S01]  /*218b0*/  IMAD R5, R23, 0x8, R22 ;  /* 0x0000000817057824 */ /* 0x001fe200078e0216 */
[----:B------:R-:W-:Y:S01]  /*218c0*/  SHF.L.U32 R2, R27, 0x1f, RZ ;  /* 0x0000001f1b027819 */ /* 0x000fe200000006ff */
[----:B------:R-:W-:Y:S03]  /*218d0*/  BSSY B2, `(.L_x_12499) ;  /* 0x0000003000027945 */ /* 0x000fe60003800000 */
[----:B------:R-:W0:Y:S02]  /*218e0*/  SYNCS.PHASECHK.TRANS64.TRYWAIT P0, [R5+URZ+0x31c40], R2 ;  /* 0x031c4002050075a7 */ /* 0x000e24000800017f */
[----:B0-----:R-:W-:Y:S05]  /*218f0*/  @!P0 BRA `(.L_x_12500) ;  /* 0x0000003400f88947 */ /* 0x001fea0003800000 */
.L_x_12614:
[----:B------:R-:W-:Y:S05]  /*21900*/  BSYNC B2 ;  /* 0x0000000000027941 */ /* 0x000fea0003800000 */
.L_x_12499:
        /* <DEDUP_REMOVED lines=11> */
.L_x_12502:
[----:B------:R-:W-:Y:S05]  /*219c0*/  BSYNC B2 ;  /* 0x0000000000027941 */ /* 0x000fea0003800000 */
.L_x_12501:
        /* <DEDUP_REMOVED lines=11> */
.L_x_12503:
        /* <DEDUP_REMOVED lines=16> */
.L_x_12504:
        /* <DEDUP_REMOVED lines=16> */
.L_x_12505:
        /* <DEDUP_REMOVED lines=15> */
.L_x_12615:
[----:B------:R-:W-:Y:S05]  /*21d70*/  BSYNC B2 ;  /* 0x0000000000027941 */ /* 0x000fea0003800000 */
.L_x_12506:
        /* <DEDUP_REMOVED lines=10> */
.L_x_12508:
[----:B------:R-:W2:Y:S01]  /*21e20*/  LDL R5, [R1] ;  /* 0x0000000001057983 */ /* 0x000ea20000100800 */
[----:B------:R-:W-:Y:S01]  /*21e30*/  BSSY B2, `(.L_x_12509) ;  /* 0x0000004000027945 */ /* 0x000fe20003800000 */
[----:B--2---:R-:W-:-:S13]  /*21e40*/  LOP3.LUT P0, RZ, R5, 0x8, RZ, 0xc0, !PT ;  /* 0x0000000805ff7812 */ /* 0x004fda000780c0ff */
[----:B------:R-:W-:Y:S05]  /*21e50*/  @P0 BRA `(.L_x_12510) ;  /* 0x0000000000040947 */ /* 0x000fea0003800000 */
[----:B------:R-:W-:Y:S01]  /*21e60*/  BPT.TRAP 0x1 ;  /* 0x000000040000795c */ /* 0x000fe20000300000 */
.L_x_12510:
[----:B------:R-:W-:Y:S05]  /*21e70*/  BSYNC B2 ;  /* 0x0000000000027941 */ /* 0x000fea0003800000 */
.L_x_12509:
        /* <DEDUP_REMOVED lines=10> */
.L_x_12511:
        /* <DEDUP_REMOVED lines=15> */
.L_x_12512:
        /* <DEDUP_REMOVED lines=15> */
.L_x_12513:
        /* <DEDUP_REMOVED lines=12> */
.L_x_12497:
[----:B------:R-:W-:Y:S05]  /*221c0*/  BSYNC B1 ;  /* 0x0000000000017941 */ /* 0x000fea0003800000 */
.L_x_12496:
[C---:B------:R-:W-:Y:S01]  /*221d0*/  ISETP.GT.AND P0, PT, R0.reuse, 0x1, PT ;  /* 0x000000010000780c */ /* 0x040fe20003f04270 */
[----:B------:R-:W-:-:S12]  /*221e0*/  VIADD R0, R0, 0xfffffffe ;  /* 0xfffffffe00007836 */ /* 0x000fd80000000000 */
[----:B------:R-:W-:Y:S05]  /*221f0*/  @P0 BRA `(.L_x_12514) ;  /* 0xffffffe800600947 */ /* 0x000fea000383ffff */
.L_x_12457:
[----:B------:R-:W-:Y:S05]  /*22200*/  BSYNC B0 ;  /* 0x0000000000007941 */ /* 0x000fea0003800000 */
.L_x_12456:
        /* <DEDUP_REMOVED lines=17> */
.L_x_12516:
[----:B------:R-:W-:Y:S05]  /*22320*/  BSYNC B0 ;  /* 0x0000000000007941 */ /* 0x000fea0003800000 */
.L_x_12515:
[----:B------:R-:W2:Y:S01]  /*22330*/  LDL R0, [R1] ;  /* 0x0000000001007983 */ /* 0x000ea20000100800 */
[----:B------:R-:W-:Y:S01]  /*22340*/  BSSY B0, `(.L_x_12517) ;  /* 0x000004b000007945 */ /* 0x000fe20003800000 */
[----:B--2---:R-:W-:-:S13]  /*22350*/  LOP3.LUT P0, RZ, R0, 0x4, RZ, 0xc0, !PT ;  /* 0x0000000400ff7812 */ /* 0x004fda000780c0ff */
[----:B------:R-:W-:Y:S05]  /*22360*/  @!P0 BRA `(.L_x_12518) ;  /* 0x0000000400208947 */ /* 0x000fea0003800000 */
[----:B-1----:R-:W-:Y:S01]  /*22370*/  IMAD R3, R23, 0x8, R22 ;  /* 0x0000000817037824 */ /* 0x002fe200078e0216 */
[----:B------:R-:W-:Y:S01]  /*22380*/  SHF.L.U32 R0, R27, 0x1f, RZ ;  /* 0x0000001f1b007819 */ /* 0x000fe200000006ff */
[----:B------:R-:W-:Y:S03]  /*22390*/  BSSY B1, `(.L_x_12519) ;  /* 0x0000003000017945 */ /* 0x000fe60003800000 */
[----:B------:R-:W1:Y:S02]  /*223a0*/  SYNCS.PHASECHK.TRANS64.TRYWAIT P0, [R3+URZ+0x31c60], R0 ;  /* 0x031c6000030075a7 */ /* 0x000e64000800017f */
[----:B-1----:R-:W-:Y:S05]  /*223b0*/  @!P0 BRA `(.L_x_12520) ;  /* 0x0000002c00708947 */ /* 0x002fea0003800000 */
.L_x_12616:
[----:B------:R-:W-:Y:S05]  /*223c0*/  BSYNC B1 ;  /* 0x0000000000017941 */ /* 0x000fea0003800000 */
.L_x_12519:
        /* <DEDUP_REMOVED lines=10> */
.L_x_12521:
[----:B------:R-:W2:Y:S01]  /*22470*/  LDL R0, [R1] ;  /* 0x0000000001007983 */ /* 0x000ea20000100800 */
[----:B------:R-:W-:Y:S01]  /*22480*/  BSSY B1, `(.L_x_12522) ;  /* 0x0000004000017945 */ /* 0x000fe20003800000 */
[----:B--2---:R-:W-:-:S13]  /*22490*/  LOP3.LUT P0, RZ, R0, 0x8, RZ, 0xc0, !PT ;  /* 0x0000000800ff7812 */ /* 0x004fda000780c0ff */
[----:B------:R-:W-:Y:S05]  /*224a0*/  @P0 BRA `(.L_x_12523) ;  /* 0x0000000000040947 */ /* 0x000fea0003800000 */
[----:B------:R-:W-:Y:S01]  /*224b0*/  BPT.TRAP 0x1 ;  /* 0x000000040000795c */ /* 0x000fe20000300000 */
.L_x_12523:
[----:B------:R-:W-:Y:S05]  /*224c0*/  BSYNC B1 ;  /* 0x0000000000017941 */ /* 0x000fea0003800000 */
.L_x_12522:
        /* <DEDUP_REMOVED lines=10> */
.L_x_12524:
        /* <DEDUP_REMOVED lines=15> */
.L_x_12525:
        /* <DEDUP_REMOVED lines=15> */
.L_x_12526:
        /* <DEDUP_REMOVED lines=10> */
.L_x_12518:
[----:B------:R-:W-:Y:S05]  /*227f0*/  BSYNC B0 ;  /* 0x0000000000007941 */ /* 0x000fea0003800000 */
.L_x_12517:
[----:B------:R-:W-:-:S05]  /*22800*/  VIADD R23, R23, 0x1 ;  /* 0x0000000117177836 */ /* 0x000fca0000000000 */
[----:B------:R-:W-:-:S04]  /*22810*/  ISETP.NE.AND P0, PT, R23, 0x2, PT ;  /* 0x000000021700780c */ /* 0x000fc80003f05270 */
[----:B------:R-:W-:Y:S02]  /*22820*/  SEL R0, RZ, 0x1, P0 ;  /* 0x00000001ff007807 */ /* 0x000fe40000000000 */
[----:B------:R-:W-:Y:S02]  /*22830*/  SEL R23, R23, RZ, P0 ;  /* 0x000000ff17177207 */ /* 0x000fe40000000000 */
[----:B------:R-:W-:-:S07]  /*22840*/  LOP3.LUT R27, R27, R0, RZ, 0x3c, !PT ;  /* 0x000000001b1b7212 */ /* 0x000fce00078e3cff */
.L_x_12438:
[----:B------:R-:W-:Y:S05]  /*22850*/  BSYNC B7 ;  /* 0x0000000000077941 */ /* 0x000fea0003800000 */
.L_x_12436:
[----:B------:R-:W3:Y:S02]  /*22860*/  LDL R8, [R1] ;  /* 0x0000000001087983 */ /* 0x000ee40000100800 */
        /* <DEDUP_REMOVED lines=8> */
[----:B------:R1:W3:Y:S01]  /*228f0*/  LDS.128 R16, [R22+0x31cd0] ;  /* 0x031cd00016107984 */ /* 0x0002e20000000c00 */
[----:B------:R-:W-:Y:S06]  /*22900*/  BAR.ARV 0x4, 0x200 ;  /* 0x0108000000007b1d */ /* 0x000fec0000002000 */
[----:B------:R-:W-:Y:S05]  /*22910*/  BRA `(.L_x_12528) ;  /* 0x0000000800c87947 */ /* 0x000fea0003800000 */
.L_x_12527:
[----:B0-2---:R-:W2:Y:S01]  /*22920*/  LDL R7, [R1+0xc] ;  /* 0x00000c0001077983 */ /* 0x005ea20000100800 */
[----:B------:R-:W-:Y:S01]  /*22930*/  UMOV UR4, 0xffffffff ;  /* 0xffffffff00047882 */ /* 0x000fe20000000000 */
[----:B--2---:R-:W-:Y:S02]  /*22940*/  ISETP.NE.AND P5, PT, R7, 0x1f, PT ;  /* 0x0000001f0700780c */ /* 0x004fe40003fa5270 */
[----:B------:R-:W-:Y:S11]  /*22950*/  BRA.DIV UR4, `(.L_x_12529) ;  /* 0x0000002a041c7947 */ /* 0x000ff6000b800000 */
[----:B------:R-:W-:Y:S01]  /*22960*/  IMAD.IADD R5, R19, 0x1, R7 ;  /* 0x0000000113057824 */ /* 0x000fe200078e0207 */
[----:B------:R-:W-:Y:S01]  /*22970*/  ULDC UR4, c[0x0][0xc3c] ;  /* 0x00030f0000047ab9 */ /* 0x000fe20000000800 */
[----:B------:R-:W-:-:S03]  /*22980*/  LOP3.LUT P4, RZ, R8, 0x1, RZ, 0xc0, !PT ;  /* 0x0000000108ff7812 */ /* 0x000fc6000788c0ff */
[----:B------:R-:W-:-:S13]  /*22990*/  ISETP.GE.OR P0, PT, R5, UR4, !P5 ;  /* 0x0000000405007c0c */ /* 0x000fda000ef06670 */
[----:B-1----:R-:W0:Y:S02]  /*229a0*/  @!P0 LDC.64 R2, c[0x0][0xc80] ;  /* 0x00032000ff028b82 */ /* 0x002e240000000a00 */
        /* <DEDUP_REMOVED lines=26> */
.L_x_12626:
[----:B------:R-:W-:Y:S02]  /*22b50*/  ULDC UR4, c[0x0][0xc38] ;  /* 0x00030e0000047ab9 */ /* 0x000fe40000000800 */
[----:B------:R-:W-:-:S04]  /*22b60*/  IMAD.U32 R4, RZ, RZ, UR4 ;  /* 0x00000004ff047e24 */ /* 0x000fc8000f8e00ff */
[----:B-1----:R-:W-:-:S04]  /*22b70*/  IMAD R5, R14, R4, RZ ;  /* 0x000000040e057224 */ /* 0x002fc800078e02ff */
[----:B------:R-:W-:-:S05]  /*22b80*/  IMAD.IADD R16, R16, 0x1, R5 ;  /* 0x0000000110107824 */ /* 0x000fca00078e0205 */
[----:B------:R-:W-:-:S13]  /*22b90*/  ISETP.GT.AND P4, PT, R16, R0, PT ;  /* 0x000000001000720c */ /* 0x000fda0003f84270 */
[----:B------:R-:W-:Y:S05]  /*22ba0*/  @P4 BRA `(.L_x_12530) ;  /* 0x0000000000a04947 */ /* 0x000fea0003800000 */
.L_x_12535:
[----:B------:R-:W1:Y:S01]  /*22bb0*/  LDC R4, c[0x0][0xc3c] ;  /* 0x00030f00ff047b82 */ /* 0x000e620000000800 */
[----:B------:R-:W-:-:S05]  /*22bc0*/  VIADD R19, R19, 0x1f ;  /* 0x0000001f13137836 */ /* 0x000fca0000000000 */
[----:B-1----:R-:W-:-:S13]  /*22bd0*/  ISETP.GE.AND P4, PT, R19, R4, PT ;  /* 0x000000041300720c */ /* 0x002fda0003f86270 */
        /* <DEDUP_REMOVED lines=10> */
.L_x_12533:
[----:B------:R-:W-:Y:S05]  /*22c80*/  BSYNC B0 ;  /* 0x0000000000007941 */ /* 0x000fea0003800000 */
.L_x_12532:
[----:B------:R-:W-:-:S03]  /*22c90*/  UMOV UR4, 0xffffffff ;  /* 0xffffffff00047882 */ /* 0x000fc60000000000 */
[----:B------:R-:W-:Y:S05]  /*22ca0*/  BRA.DIV UR4, `(.L_x_12534) ;  /* 0x0000002a046c7947 */ /* 0x000fea000b800000 */
[----:B------:R-:W2:Y:S04]  /*22cb0*/  LDL R4, [R1] ;  /* 0x0000000001047983 */ /* 0x000ea80000100800 */
[----:B-----5:R-:W3:Y:S01]  /*22cc0*/  SHFL.UP PT, R14, R2, 0x1, RZ ;  /* 0x04200000020e7989 */ /* 0x020ee200000e00ff */
[----:B--2---:R-:W-:-:S04]  /*22cd0*/  LOP3.LUT P4, RZ, R4, 0x1, RZ, 0xc0, !PT ;  /* 0x0000000104ff7812 */ /* 0x004fc8000788c0ff */
[----:B---3--:R-:W-:-:S05]  /*22ce0*/  SEL R13, R14, RZ, P4 ;  /* 0x000000ff0e0d7207 */ /* 0x008fca0002000000 */
        /* <DEDUP_REMOVED lines=14> */
.L_x_12634:
[----:B------:R-:W-:Y:S02]  /*22dd0*/  ULDC UR4, c[0x0][0xc38] ;  /* 0x00030e0000047ab9 */ /* 0x000fe40000000800 */
[----:B------:R-:W-:-:S04]  /*22de0*/  IMAD.U32 R4, RZ, RZ, UR4 ;  /* 0x00000004ff047e24 */ /* 0x000fc8000f8e00ff */
[----:B-1----:R-:W-:-:S04]  /*22df0*/  IMAD R5, R14, R4, RZ ;  /* 0x000000040e057224 */ /* 0x002fc800078e02ff */
[----:B------:R-:W-:-:S05]  /*22e00*/  IMAD.IADD R16, R5, 0x1, R16 ;  /* 0x0000000105107824 */ /* 0x000fca00078e0210 */
[----:B------:R-:W-:-:S13]  /*22e10*/  ISETP.GT.AND P4, PT, R16, R0, PT ;  /* 0x000000001000720c */ /* 0x000fda0003f84270 */
[----:B------:R-:W-:Y:S05]  /*22e20*/  @!P4 BRA `(.L_x_12535) ;  /* 0xfffffffc0060c947 */ /* 0x000fea000383ffff */
.L_x_12530:
        /* <DEDUP_REMOVED lines=8> */
.L_x_12638:
[----:B------:R-:W-:Y:S01]  /*22eb0*/  ISETP.NE.AND P0, PT, R5, RZ, PT ;  /* 0x000000ff0500720c */ /* 0x000fe20003f05270 */
[----:B------:R-:W-:-:S12]  /*22ec0*/  IMAD.MOV.U32 R5, RZ, RZ, RZ ;  /* 0x000000ffff057224 */ /* 0x000fd800078e00ff */
[----:B------:R-:W-:Y:S05]  /*22ed0*/  @!P0 BRA `(.L_x_12537) ;  /* 0x0000000000108947 */ /* 0x000fea0003800000 */
[----:B------:R-:W-:Y:S01]  /*22ee0*/  UMOV UR4, 0xffffffff ;  /* 0xffffffff00047882 */ /* 0x000fe20000000000 */
[----:B------:R-:W-:Y:S02]  /*22ef0*/  VIADD R12, R6, 0xffffffff ;  /* 0xffffffff060c7836 */ /* 0x000fe40000000000 */
[----:B------:R-:W-:Y:S05]  /*22f00*/  BRA.DIV UR4, `(.L_x_12538) ;  /* 0x0000002a04e07947 */ /* 0x000fea000b800000 */
[----:B------:R3:W4:Y:S02]  /*22f10*/  SHFL.IDX PT, R5, R3, R12, 0x1f ;  /* 0x00001f0c03057589 */ /* 0x00072400000e0000 */
.L_x_12537:
[----:B01-3--:R-:W0:Y:S01]  /*22f20*/  LDC.64 R2, c[0x0][0xc90] ;  /* 0x00032400ff027b82 */ /* 0x00be220000000a00 */
[----:B------:R-:W-:-:S04]  /*22f30*/  IMAD.IADD R19, R6, 0x1, R19 ;  /* 0x0000000106137824 */ /* 0x000fc800078e0213 */
[----:B0-----:R-:W-:-:S05]  /*22f40*/  IMAD.WIDE R2, R19, 0x4, R2 ;  /* 0x0000000413027825 */ /* 0x001fca00078e0202 */
[----:B------:R0:W2:Y:S01]  /*22f50*/  LDG.E R7, desc[UR60][R2.64] ;  /* 0x0000003c02077981 */ /* 0x0000a2000c1e1900 */
[----:B----4-:R-:W-:-:S04]  /*22f60*/  IMAD R16, R5, R4, R16 ;  /* 0x0000000405107224 */ /* 0x010fc800078e0210 */
[----:B------:R-:W-:Y:S02]  /*22f70*/  IMAD.IADD R5, R0, 0x1, -R16 ;  /* 0x0000000100057824 */ /* 0x000fe400078e0a10 */
[----:B0-----:R-:W-:Y:S02]  /*22f80*/  IMAD.MOV.U32 R2, RZ, RZ, RZ ;  /* 0x000000ffff027224 */ /* 0x001fe400078e00ff */
[----:B--2---:R-:W-:-:S05]  /*22f90*/  IMAD R6, R17, R7, RZ ;  /* 0x0000000711067224 */ /* 0x004fca00078e02ff */
        /* <DEDUP_REMOVED lines=58> */
.L_x_12531:
[----:B------:R-:W-:Y:S01]  /*23340*/  UMOV UR4, URZ ;  /* 0x0000003f00047c82 */ /* 0x000fe20008000000 */
[----:B------:R-:W-:Y:S01]  /*23350*/  UMOV UR5, URZ ;  /* 0x0000003f00057c82 */ /* 0x000fe20008000000 */
[----:B------:R-:W-:Y:S01]  /*23360*/  ULDC UR6, c[0x0][0xc3c] ;  /* 0x00030f0000067ab9 */ /* 0x000fe20000000800 */
[----:B------:R-:W-:Y:S02]  /*23370*/  IMAD.MOV.U32 R16, RZ, RZ, R0 ;  /* 0x000000ffff107224 */ /* 0x000fe400078e0000 */
[----:B------:R-:W-:Y:S02]  /*23380*/  IMAD.U32 R17, RZ, RZ, UR4 ;  /* 0x00000004ff117e24 */ /* 0x000fe4000f8e00ff */
[----:B------:R-:W-:Y:S02]  /*23390*/  IMAD.U32 R18, RZ, RZ, UR5 ;  /* 0x00000005ff127e24 */ /* 0x000fe4000f8e00ff */
[----:B------:R-:W-:-:S07]  /*233a0*/  IMAD.U32 R19, RZ, RZ, UR6 ;  /* 0x00000006ff137e24 */ /* 0x000fce000f8e00ff */
.L_x_12539:
        /* <DEDUP_REMOVED lines=9> */
.L_x_12528:
[----:B------:R-:W-:Y:S02]  /*23440*/  ULDC UR4, c[0x0][0xc3c] ;  /* 0x00030f0000047ab9 */ /* 0x000fe40000000800 */
[----:B---3--:R-:W-:-:S13]  /*23450*/  ISETP.GE.AND P0, PT, R19, UR4, PT ;  /* 0x0000000413007c0c */ /* 0x008fda000bf06270 */
[----:B------:R-:W-:Y:S05]  /*23460*/  @!P0 BRA `(.L_x_12540) ;  /* 0xffffff9400608947 */ /* 0x000fea000383ffff */
[----:B------:R-:W-:Y:S05]  /*23470*/  BSYNC B8 ;  /* 0x0000000000087941 */ /* 0x000fea0003800000 */
.L_x_12392:
[----:B--2---:R-:W2:Y:S01]  /*23480*/  LDL.LU R0, [R1+0x24] ;  /* 0x0000240001007983 */ /* 0x004ea20000300800 */
[----:B------:R-:W-:Y:S01]  /*23490*/  BSSY B0, `(.L_x_12541) ;  /* 0x000000b000007945 */ /* 0x000fe20003800000 */
[----:B------:R-:W3:Y:S01]  /*234a0*/  S2R R5, SR_CgaCtaId ;  /* 0x0000000000057919 */ /* 0x000ee20000008800 */
[----:B--2---:R-:W-:-:S05]  /*234b0*/  VIADD R0, R0, 0x1 ;  /* 0x0000000100007836 */ /* 0x004fca0000000000 */
[----:B0-----:R-:W-:-:S04]  /*234c0*/  LEA.HI R2, R0, R0, RZ, 0x1 ;  /* 0x0000000000027211 */ /* 0x001fc800078f08ff */
[----:B------:R-:W-:Y:S02]  /*234d0*/  LOP3.LUT R3, R2, 0xfffffffe, RZ, 0xc0, !PT ;  /* 0xfffffffe02037812 */ /* 0x000fe400078ec0ff */
[----:B------:R-:W-:-:S03]  /*234e0*/  MOV R2, 0x400 ;  /* 0x0000040000027802 */ /* 0x000fc60000000f00 */
[----:B------:R-:W-:Y:S01]  /*234f0*/  IMAD.IADD R0, R0, 0x1, -R3 ;  /* 0x0000000100007824 */ /* 0x000fe200078e0a03 */
[----:B---3--:R-:W-:-:S04]  /*23500*/  LEA R9, R5, R2, 0x18 ;  /* 0x0000000205097211 */ /* 0x008fc800078ec0ff */
[----:B------:R-:W-:-:S04]  /*23510*/  SHF.L.U32 R0, R0, 0x1f, RZ ;  /* 0x0000001f00007819 */ /* 0x000fc800000006ff */
[----:B------:R-:W0:Y:S02]  /*23520*/  SYNCS.PHASECHK.TRANS64.TRYWAIT P0, [R9+URZ+0x31c20], R0 ;  /* 0x031c2000090075a7 */ /* 0x000e24000800017f */
[----:B0-----:R-:W-:Y:S05]  /*23530*/  @!P0 BRA `(.L_x_12542) ;  /* 0x00000024007c8947 */ /* 0x001fea0003800000 */
.L_x_12641:
[----:B------:R-:W-:Y:S05]  /*23540*/  BSYNC B0 ;  /* 0x0000000000007941 */ /* 0x000fea0003800000 */
.L_x_12541:
[----:B------:R-:W-:-:S03]  /*23550*/  UMOV UR4, 0xffffffff ;  /* 0xffffffff00047882 */ /* 0x000fc60000000000 */
[----:B------:R-:W-:Y:S05]  /*23560*/  BRA.DIV UR4, `(.L_x_12543) ;  /* 0x0000002604847947 */ /* 0x000fea000b800000 */
[----:B0-----:R-:W0:Y:S02]  /*23570*/  S2R R0, SR_TID.X ;  /* 0x0000000000007919 */ /* 0x001e240000002100 */
[----:B0-----:R-:W-:-:S04]  /*23580*/  SHF.R.U32.HI R0, RZ, 0x5, R0 ;  /* 0x00000005ff007819 */ /* 0x001fc80000011600 */
[----:B------:R-:W-:-:S05]  /*23590*/  LOP3.LUT R0, R0, 0x3, RZ, 0xc0, !PT ;  /* 0x0000000300007812 */ /* 0x000fca00078ec0ff */
[----:B------:R0:W2:Y:S02]  /*235a0*/  SHFL.IDX PT, R14, R0, RZ, 0x1f ;  /* 0x00001fff000e7589 */ /* 0x0000a400000e0000 */
.L_x_12644:
[----:B--2---:R-:W-:-:S13]  /*235b0*/  ISETP.NE.AND P0, PT, R14, RZ, PT ;  /* 0x000000ff0e00720c */ /* 0x004fda0003f05270 */
[----:B------:R-:W-:Y:S05]  /*235c0*/  @P0 BRA `(.L_x_12235) ;  /* 0x0000000000900947 */ /* 0x000fea0003800000 */
[----:B------:R-:W-:-:S03]  /*235d0*/  UMOV UR4, 0xffffffff ;  /* 0xffffffff00047882 */ /* 0x000fc60000000000 */
[----:B------:R-:W-:Y:S05]  /*235e0*/  BRA.DIV UR4, `(.L_x_12544) ;  /* 0x0000002604987947 */ /* 0x000fea000b800000 */
[----:B------:R-:W-:-:S13]  /*235f0*/  ELECT P6, URZ, PT ;  /* 0x00000000003f782f */ /* 0x000fda00038c0000 */
.L_x_12647:
        /* <DEDUP_REMOVED lines=8> */
.L_x_12545:
        /* <DEDUP_REMOVED lines=12> */
.L_x_12648:
[----:B------:R-:W2:Y:S02]  /*23740*/  SYNCS.PHASECHK.TRANS64.TRYWAIT P0, [R7+URZ], R2 ;  /* 0x00000002070075a7 */ /* 0x000ea4000800017f */
[----:B--2---:R-:W-:Y:S05]  /*23750*/  @!P0 BRA `(.L_x_12547) ;  /* 0x0000002400708947 */ /* 0x004fea0003800000 */
.L_x_12649:
[----:B------:R-:W-:Y:S05]  /*23760*/  @!P2 BRA `(.L_x_12548) ;  /* 0x000000000004a947 */ /* 0x000fea0003800000 */
[----:B------:R-:W-:Y:S01]  /*23770*/  BPT.TRAP 0x1 ;  /* 0x000000040000795c */ /* 0x000fe20000300000 */
.L_x_12548:
[----:B------:R-:W-:-:S04]  /*23780*/  VIADD R0, R9, 0x31c60 ;  /* 0x00031c6009007836 */ /* 0x000fc80000000000 */
[----:B------:R-:W-:-:S04]  /*23790*/  IMAD R4, R23, 0x8, R0 ;  /* 0x0000000817047824 */ /* 0x000fc800078e0200 */
[----:B------:R-:W3:Y:S02]  /*237a0*/  SYNCS.PHASECHK.TRANS64.TRYWAIT P0, [R4+URZ], R3 ;  /* 0x00000003040075a7 */ /* 0x000ee4000800017f */
[----:B---3--:R-:W-:Y:S05]  /*237b0*/  @!P0 BRA `(.L_x_12549) ;  /* 0x00000024006c8947 */ /* 0x008fea0003800000 */
.L_x_12650:
[----:B------:R-:W-:-:S07]  /*237c0*/  IMAD R5, R5, 0x8, R0 ;  /* 0x0000000805057824 */ /* 0x000fce00078e0200 */
.L_x_12550:
[----:B------:R0:W0:Y:S02]  /*237d0*/  SYNCS.PHASECHK.TRANS64.TRYWAIT P0, [R5+URZ], R2 ;  /* 0x00000002050075a7 */ /* 0x000024000800017f */
[----:B0-----:R-:W-:Y:S05]  /*237e0*/  @!P0 NANOSLEEP.SYNCS 0x989680 ;  /* 0x009896800000895d */ /* 0x001fea0003900000 */
[----:B------:R-:W0:Y:S02]  /*237f0*/  @!P0 SYNCS.PHASECHK.TRANS64 P0, [R5+URZ], R2 ;  /* 0x00000002050085a7 */ /* 0x000e24000800007f */
[----:B0-----:R-:W-:Y:S05]  /*23800*/  @!P0 BRA `(.L_x_12550) ;  /* 0xfffffffc00f08947 */ /* 0x001fea000383ffff */
.L_x_12235:
[----:B------:R-:W-:Y:S05]  /*23810*/  BSYNC B9 ;  /* 0x0000000000097941 */ /* 0x000fea0003800000 */
.L_x_12232:
[----:B------:R-:W-:Y:S05]  /*23820*/  EXIT ;  /* 0x000000000000794d */ /* 0x000fea0003800000 */
.L_x_12251:
[----:B0-----:R0:W1:Y:S02]  /*23830*/  SYNCS.PHASECHK.TRANS64.TRYWAIT P5, [R21+URZ+0x31c90], R87 ;  /* 0x031c9057150075a7 */ /* 0x00106400080a017f */
[----:B-1----:R-:W-:Y:S05]  /*23840*/  @!P5 NANOSLEEP.SYNCS 0x989680 ;  /* 0x009896800000d95d */ /* 0x002fea0003900000 */
[----:B------:R-:W1:Y:S02]  /*23850*/  @!P5 SYNCS.PHASECHK.TRANS64 P5, [R21+URZ+0x31c90], R87 ;  /* 0x031c90571500d5a7 */ /* 0x000e6400080a007f */
[----:B-1----:R-:W-:Y:S05]  /*23860*/  @!P5 BRA `(.L_x_12251) ;  /* 0xfffffffc00f0d947 */ /* 0x002fea000383ffff */
[----:B------:R-:W-:Y:S05]  /*23870*/  BRA `(.L_x_12551) ;  /* 0xfffffdf800d07947 */ /* 0x000fea000383ffff */
.L_x_12279:
[----:B0-----:R0:W1:Y:S02]  /*23880*/  SYNCS.PHASECHK.TRANS64.TRYWAIT P5, [R21+URZ+0x31c90], R87 ;  /* 0x031c9057150075a7 */ /* 0x00106400080a017f */
[----:B-1----:R-:W-:Y:S05]  /*23890*/  @!P5 NANOSLEEP.SYNCS 0x989680 ;  /* 0x009896800000d95d */ /* 0x002fea0003900000 */
[----:B------:R-:W1:Y:S02]  /*238a0*/  @!P5 SYNCS.PHASECHK.TRANS64 P5, [R21+URZ+0x31c90], R87 ;  /* 0x031c90571500d5a7 */ /* 0x000e6400080a007f */
[----:B-1----:R-:W-:Y:S05]  /*238b0*/  @!P5 BRA `(.L_x_12279) ;  /* 0xfffffffc00f0d947 */ /* 0x002fea000383ffff */
[----:B------:R-:W-:Y:S05]  /*238c0*/  BRA `(.L_x_12552) ;  /* 0xfffffe1400907947 */ /* 0x000fea000383ffff */
.L_x_12292:
[----:B0-----:R0:W1:Y:S02]  /*238d0*/  SYNCS.PHASECHK.TRANS64.TRYWAIT P4, [R21+URZ+0x31c90], R87 ;  /* 0x031c9057150075a7 */ /* 0x001064000808017f */
[----:B-1----:R-:W-:Y:S05]  /*238e0*/  @!P4 NANOSLEEP.SYNCS 0x989680 ;  /* 0x009896800000c95d */ /* 0x002fea0003900000 */
[----:B------:R-:W1:Y:S02]  /*238f0*/  @!P4 SYNCS.PHASECHK.TRANS64 P4, [R21+URZ+0x31c90], R87 ;  /* 0x031c90571500c5a7 */ /* 0x000e64000808007f */
[----:B-1----:R-:W-:Y:S05]  /*23900*/  @!P4 BRA `(.L_x_12292) ;  /* 0xfffffffc00f0c947 */ /* 0x002fea000383ffff */
[----:B------:R-:W-:Y:S05]  /*23910*/  BRA `(.L_x_12553) ;  /* 0xfffffe3000447947 */ /* 0x000fea000383ffff */
.L_x_12296:
[----:B--2---:R2:W3:Y:S02]  /*23920*/  SYNCS.PHASECHK.TRANS64.TRYWAIT P3, [R21+URZ+0x31cb0], R87 ;  /* 0x031cb057150075a7 */ /* 0x0044e4000806017f */
[----:B---3--:R-:W-:Y:S05]  /*23930*/  @!P3 NANOSLEEP.SYNCS 0x989680 ;  /* 0x009896800000b95d */ /* 0x008fea0003900000 */
[----:B------:R-:W3:Y:S02]  /*23940*/  @!P3 SYNCS.PHASECHK.TRANS64 P3, [R21+URZ+0x31cb0], R87 ;  /* 0x031cb0571500b5a7 */ /* 0x000ee4000806007f */
[----:B---3--:R-:W-:Y:S05]  /*23950*/  @!P3 BRA `(.L_x_12296) ;  /* 0xfffffffc00f0b947 */ /* 0x008fea000383ffff */
[----:B------:R-:W-:Y:S05]  /*23960*/  BRA `(.L_x_12554) ;  /* 0xfffffe3000dc7947 */ /* 0x000fea000383ffff */
.L_x_12302:
        /* <DEDUP_REMOVED lines=13> */
.L_x_12556:
[----:B------:R-:W-:Y:S05]  /*23a40*/  BSYNC B0 ;  /* 0x0000000000007941 */ /* 0x000fea0003800000 */
.L_x_12555:
[----:B------:R2:W-:Y:S01]  /*23a50*/  STL [R1+0x28], R14 ;  /* 0x0000280e01007387 */ /* 0x0005e20000100800 */
[----:B------:R-:W-:Y:S05]  /*23a60*/  BRA `(.L_x_12557) ;  /* 0xfffffe3800687947 */ /* 0x000fea000383ffff */
.L_x_12313:
[----:B------:R-:W-:Y:S01]  /*23a70*/  BSSY B1, `(.L_x_12558) ;  /* 0x0000007000017945 */ /* 0x000fe20003800000 */
[----:B------:R-:W-:Y:S02]  /*23a80*/  IMAD.MOV.U32 R12, RZ, RZ, RZ ;  /* 0x000000ffff0c7224 */ /* 0x000fe400078e00ff */
[----:B------:R-:W-:Y:S02]  /*23a90*/  IMAD.MOV.U32 R11, RZ, RZ, 0x1e1f ;  /* 0x00001e1fff0b7424 */ /* 0x000fe400078e00ff */
[----:B------:R-:W-:-:S07]  /*23aa0*/  IMAD.MOV.U32 R15, RZ, RZ, -0x1 ;  /* 0xffffffffff0f7424 */ /* 0x000fce00078e00ff */
[----:B-12---:R-:W-:Y:S05]  /*23ab0*/  WARPSYNC.COLLECTIVE R15, `(.L_x_12559) ;  /* 0x000000000f087348 */ /* 0x006fea0003c00000 */
[----:B--2---:R0:W2:Y:S02]  /*23ac0*/  SHFL.IDX P6, R14, R13, R12, R11 ;  /* 0x0000000c0d0e7389 */ /* 0x0040a400000c000b */
[----:B012---:R-:W-:Y:S01]  /*23ad0*/  ENDCOLLECTIVE ;  /* 0x000000000000791b */ /* 0x007fe20003800000 */
.L_x_12559:
[----:B------:R-:W-:Y:S05]  /*23ae0*/  BSYNC B1 ;  /* 0x0000000000017941 */ /* 0x000fea0003800000 */
.L_x_12558:
        /* <DEDUP_REMOVED lines=8> */
.L_x_12560:
[----:B------:R-:W-:Y:S02]  /*23b70*/  IMAD.MOV.U32 R13, RZ, RZ, R5 ;  /* 0x000000ffff0d7224 */ /* 0x000fe400078e0005 */
[----:B------:R-:W-:-:S07]  /*23b80*/  IMAD.MOV.U32 R0, RZ, RZ, R14 ;  /* 0x000000ffff007224 */ /* 0x000fce00078e000e */
[----:B------:R-:W-:Y:S05]  /*23b90*/  WARPSYNC.COLLECTIVE R15, `(.L_x_12561) ;  /* 0x000000000f087348 */ /* 0x000fea0003c00000 */
[----:B------:R0:W1:Y:S02]  /*23ba0*/  SHFL.IDX P6, R14, R13, R12, R11 ;  /* 0x0000000c0d0e7389 */ /* 0x00006400000c000b */
[----:B01----:R-:W-:Y:S01]  /*23bb0*/  ENDCOLLECTIVE ;  /* 0x000000000000791b */ /* 0x003fe20003800000 */
.L_x_12561:
[----:B------:R-:W-:Y:S02]  /*23bc0*/  IMAD.MOV.U32 R13, RZ, RZ, R4 ;  /* 0x000000ffff0d7224 */ /* 0x000fe400078e0004 */
[----:B------:R-:W-:-:S07]  /*23bd0*/  IMAD.MOV.U32 R5, RZ, RZ, R14 ;  /* 0x000000ffff057224 */ /* 0x000fce00078e000e */
[----:B------:R-:W-:Y:S05]  /*23be0*/  WARPSYNC.COLLECTIVE R15, `(.L_x_12562) ;  /* 0x000000000f087348 */ /* 0x000fea0003c00000 */
[----:B------:R0:W1:Y:S02]  /*23bf0*/  SHFL.IDX P6, R14, R13, R12, R11 ;  /* 0x0000000c0d0e7389 */ /* 0x00006400000c000b */
[----:B01----:R-:W-:Y:S01]  /*23c00*/  ENDCOLLECTIVE ;  /* 0x000000000000791b */ /* 0x003fe20003800000 */
.L_x_12562:
[----:B------:R-:W-:Y:S05]  /*23c10*/  BRA `(.L_x_12563) ;  /* 0xfffffe3c00ec7947 */ /* 0x000fea000383ffff */
.L_x_12317:
[----:B0-----:R0:W1:Y:S02]  /*23c20*/  SYNCS.PHASECHK.TRANS64.TRYWAIT P1, [R22+URZ+0x31c00], R3 ;  /* 0x031c0003160075a7 */ /* 0x001064000802017f */
[----:B-1----:R-:W-:Y:S05]  /*23c30*/  @!P1 NANOSLEEP.SYNCS 0x989680 ;  /* 0x009896800000995d */ /* 0x002fea0003900000 */
[----:B------:R-:W1:Y:S02]  /*23c40*/  @!P1 SYNCS.PHASECHK.TRANS64 P1, [R22+URZ+0x31c00], R3 ;  /* 0x031c0003160095a7 */ /* 0x000e64000802007f */
[----:B-1----:R-:W-:Y:S05]  /*23c50*/  @!P1 BRA `(.L_x_12317) ;  /* 0xfffffffc00f09947 */ /* 0x002fea000383ffff */
[----:B------:R-:W-:Y:S05]  /*23c60*/  BRA `(.L_x_12564) ;  /* 0xfffffe4800387947 */ /* 0x000fea000383ffff */
.L_x_12329:
[----:B------:R-:W-:Y:S01]  /*23c70*/  BSSY B1, `(.L_x_12565) ;  /* 0x0000007000017945 */ /* 0x000fe20003800000 */
[----:B------:R-:W-:Y:S02]  /*23c80*/  IMAD.MOV.U32 R12, RZ, RZ, RZ ;  /* 0x000000ffff0c7224 */ /* 0x000fe400078e00ff */
[----:B------:R-:W-:Y:S02]  /*23c90*/  IMAD.MOV.U32 R11, RZ, RZ, 0x1e1f ;  /* 0x00001e1fff0b7424 */ /* 0x000fe400078e00ff */
[----:B------:R-:W-:-:S07]  /*23ca0*/  IMAD.MOV.U32 R15, RZ, RZ, -0x1 ;  /* 0xffffffffff0f7424 */ /* 0x000fce00078e00ff */
[----:B-1----:R-:W-:Y:S05]  /*23cb0*/  WARPSYNC.COLLECTIVE R15, `(.L_x_12566) ;  /* 0x000000000f087348 */ /* 0x002fea0003c00000 */
[----:B------:R0:W2:Y:S02]  /*23cc0*/  SHFL.IDX P6, R14, R13, R12, R11 ;  /* 0x0000000c0d0e7389 */ /* 0x0000a400000c000b */
[----:B012---:R-:W-:Y:S01]  /*23cd0*/  ENDCOLLECTIVE ;  /* 0x000000000000791b */ /* 0x007fe20003800000 */
.L_x_12566:
[----:B------:R-:W-:Y:S05]  /*23ce0*/  BSYNC B1 ;  /* 0x0000000000017941 */ /* 0x000fea0003800000 */
.L_x_12565:
        /* <DEDUP_REMOVED lines=8> */
.L_x_12567:
[----:B------:R-:W-:Y:S02]  /*23d70*/  IMAD.MOV.U32 R33, RZ, RZ, R3 ;  /* 0x000000ffff217224 */ /* 0x000fe400078e0003 */
[----:B------:R-:W-:Y:S02]  /*23d80*/  IMAD.MOV.U32 R13, RZ, RZ, R5 ;  /* 0x000000ffff0d7224 */ /* 0x000fe400078e0005 */
[----:B------:R-:W-:-:S07]  /*23d90*/  IMAD.MOV.U32 R0, RZ, RZ, R14 ;  /* 0x000000ffff007224 */ /* 0x000fce00078e000e */
[----:B------:R-:W-:Y:S05]  /*23da0*/  WARPSYNC.COLLECTIVE R15, `(.L_x_12568) ;  /* 0x000000000f087348 */ /* 0x000fea0003c00000 */
[----:B------:R0:W1:Y:S02]  /*23db0*/  SHFL.IDX P6, R14, R13, R12, R11 ;  /* 0x0000000c0d0e7389 */ /* 0x00006400000c000b */
[----:B01----:R-:W-:Y:S01]  /*23dc0*/  ENDCOLLECTIVE ;  /* 0x000000000000791b */ /* 0x003fe20003800000 */
.L_x_12568:
[----:B------:R-:W-:Y:S02]  /*23dd0*/  IMAD.MOV.U32 R32, RZ, RZ, R0 ;  /* 0x000000ffff207224 */ /* 0x000fe400078e0000 */
[----:B------:R-:W-:Y:S02]  /*23de0*/  IMAD.MOV.U32 R13, RZ, RZ, R4 ;  /* 0x000000ffff0d7224 */ /* 0x000fe400078e0004 */
[----:B------:R-:W-:-:S07]  /*23df0*/  IMAD.MOV.U32 R5, RZ, RZ, R14 ;  /* 0x000000ffff057224 */ /* 0x000fce00078e000e */
[----:B------:R-:W-:Y:S05]  /*23e00*/  WARPSYNC.COLLECTIVE R15, `(.L_x_12569) ;  /* 0x000000000f087348 */ /* 0x000fea0003c00000 */
[----:B------:R0:W1:Y:S02]  /*23e10*/  SHFL.IDX P6, R14, R13, R12, R11 ;  /* 0x0000000c0d0e7389 */ /* 0x00006400000c000b */
[----:B01----:R-:W-:Y:S01]  /*23e20*/  ENDCOLLECTIVE ;  /* 0x000000000000791b */ /* 0x003fe20003800000 */
.L_x_12569:
[----:B------:R-:W-:Y:S05]  /*23e30*/  BRA `(.L_x_12570) ;  /* 0xfffffe5c005c7947 */ /* 0x000fea000383ffff */
.L_x_12333:
[----:B0-----:R0:W1:Y:S02]  /*23e40*/  SYNCS.PHASECHK.TRANS64.TRYWAIT P1, [R22+URZ+0x31c00], R3 ;  /* 0x031c0003160075a7 */ /* 0x001064000802017f */
[----:B-1----:R-:W-:Y:S05]  /*23e50*/  @!P1 NANOSLEEP.SYNCS 0x989680 ;  /* 0x009896800000995d */ /* 0x002fea0003900000 */
[----:B------:R-:W1:Y:S02]  /*23e60*/  @!P1 SYNCS.PHASECHK.TRANS64 P1, [R22+URZ+0x31c00], R3 ;  /* 0x031c0003160095a7 */ /* 0x000e64000802007f */
[----:B-1----:R-:W-:Y:S05]  /*23e70*/  @!P1 BRA `(.L_x_12333) ;  /* 0xfffffffc00f09947 */ /* 0x002fea000383ffff */
[----:B------:R-:W-:Y:S05]  /*23e80*/  BRA `(.L_x_12571) ;  /* 0xfffffe6400047947 */ /* 0x000fea000383ffff */
.L_x_12341:
[----:B--2---:R2:W3:Y:S02]  /*23e90*/  SYNCS.PHASECHK.TRANS64.TRYWAIT P2, [R21+URZ+0x31c30], R0 ;  /* 0x031c3000150075a7 */ /* 0x0044e4000804017f */
[----:B---3--:R-:W-:Y:S05]  /*23ea0*/  @!P2 NANOSLEEP.SYNCS 0x989680 ;  /* 0x009896800000a95d */ /* 0x008fea0003900000 */
[----:B------:R-:W3:Y:S02]  /*23eb0*/  @!P2 SYNCS.PHASECHK.TRANS64 P2, [R21+URZ+0x31c30], R0 ;  /* 0x031c30001500a5a7 */ /* 0x000ee4000804007f */
[----:B---3--:R-:W-:Y:S05]  /*23ec0*/  @!P2 BRA `(.L_x_12341) ;  /* 0xfffffffc00f0a947 */ /* 0x008fea000383ffff */
[----:B------:R-:W-:Y:S05]  /*23ed0*/  BRA `(.L_x_12340) ;  /* 0xfffffe78009c7947 */ /* 0x000fea000383ffff */
.L_x_12347:
[----:B--2---:R2:W3:Y:S02]  /*23ee0*/  SYNCS.PHASECHK.TRANS64.TRYWAIT P3, [R0+URZ+0x31c30], R21 ;  /* 0x031c3015000075a7 */ /* 0x0044e4000806017f */
[----:B---3--:R-:W-:Y:S05]  /*23ef0*/  @!P3 NANOSLEEP.SYNCS 0x989680 ;  /* 0x009896800000b95d */ /* 0x008fea0003900000 */
[----:B------:R-:W3:Y:S02]  /*23f00*/  @!P3 SYNCS.PHASECHK.TRANS64 P3, [R0+URZ+0x31c30], R21 ;  /* 0x031c30150000b5a7 */ /* 0x000ee4000806007f */
[----:B---3--:R-:W-:Y:S05]  /*23f10*/  @!P3 BRA `(.L_x_12347) ;  /* 0xfffffffc00f0b947 */ /* 0x008fea000383ffff */
[----:B------:R-:W-:Y:S05]  /*23f20*/  BRA `(.L_x_12346) ;  /* 0xfffffebc00907947 */ /* 0x000fea000383ffff */
.L_x_12351:
[----:B--2---:R2:W3:Y:S02]  /*23f30*/  SYNCS.PHASECHK.TRANS64.TRYWAIT P2, [R14+URZ+0x31c50], R0 ;  /* 0x031c50000e0075a7 */ /* 0x0044e4000804017f */
[----:B---3--:R-:W-:Y:S05]  /*23f40*/  @!P2 NANOSLEEP.SYNCS 0x989680 ;  /* 0x009896800000a95d */ /* 0x008fea0003900000 */
[----:B------:R-:W3:Y:S02]  /*23f50*/  @!P2 SYNCS.PHASECHK.TRANS64 P2, [R14+URZ+0x31c50], R0 ;  /* 0x031c50000e00a5a7 */ /* 0x000ee4000804007f */
[----:B---3--:R-:W-:Y:S05]  /*23f60*/  @!P2 BRA `(.L_x_12351) ;  /* 0xfffffffc00f0a947 */ /* 0x008fea000383ffff */
[----:B------:R-:W-:Y:S05]  /*23f70*/  BRA `(.L_x_12348) ;  /* 0xfffffee000347947 */ /* 0x000fea000383ffff */
.L_x_12358:
[----:B--2---:R2:W3:Y:S02]  /*23f80*/  SYNCS.PHASECHK.TRANS64.TRYWAIT P3, [R0+URZ+0x31c30], R21 ;  /* 0x031c3015000075a7 */ /* 0x0044e4000806017f */
[----:B---3--:R-:W-:Y:S05]  /*23f90*/  @!P3 NANOSLEEP.SYNCS 0x989680 ;  /* 0x009896800000b95d */ /* 0x008fea0003900000 */
[----:B------:R-:W3:Y:S02]  /*23fa0*/  @!P3 SYNCS.PHASECHK.TRANS64 P3, [R0+URZ+0x31c30], R21 ;  /* 0x031c30150000b5a7 */ /* 0x000ee4000806007f */
[----:B---3--:R-:W-:Y:S05]  /*23fb0*/  @!P3 BRA `(.L_x_12358) ;  /* 0xfffffffc00f0b947 */ /* 0x008fea000383ffff */
[----:B------:R-:W-:Y:S05]  /*23fc0*/  BRA `(.L_x_12357) ;  /* 0xffffff0c008c7947 */ /* 0x000fea000383ffff */
.L_x_12363:
[----:B--2---:R2:W3:Y:S02]  /*23fd0*/  SYNCS.PHASECHK.TRANS64.TRYWAIT P2, [R14+URZ+0x31c50], R0 ;  /* 0x031c50000e0075a7 */ /* 0x0044e4000804017f */
[----:B---3--:R-:W-:Y:S05]  /*23fe0*/  @!P2 NANOSLEEP.SYNCS 0x989680 ;  /* 0x009896800000a95d */ /* 0x008fea0003900000 */
[----:B------:R-:W3:Y:S02]  /*23ff0*/  @!P2 SYNCS.PHASECHK.TRANS64 P2, [R14+URZ+0x31c50], R0 ;  /* 0x031c50000e00a5a7 */ /* 0x000ee4000804007f */
[----:B---3--:R-:W-:Y:S05]  /*24000*/  @!P2 BRA `(.L_x_12363) ;  /* 0xfffffffc00f0a947 */ /* 0x008fea000383ffff */
[----:B------:R-:W-:Y:S05]  /*24010*/  BRA `(.L_x_12362) ;  /* 0xffffff3000347947 */ /* 0x000fea000383ffff */
.L_x_12368:
[----:B--2---:R2:W3:Y:S02]  /*24020*/  SYNCS.PHASECHK.TRANS64.TRYWAIT P0, [R7+URZ+0x31c50], R4 ;  /* 0x031c5004070075a7 */ /* 0x0044e4000800017f */
[----:B---3--:R-:W-:Y:S05]  /*24030*/  @!P0 NANOSLEEP.SYNCS 0x989680 ;  /* 0x009896800000895d */ /* 0x008fea0003900000 */
[----:B------:R-:W3:Y:S02]  /*24040*/  @!P0 SYNCS.PHASECHK.TRANS64 P0, [R7+URZ+0x31c50], R4 ;  /* 0x031c5004070085a7 */ /* 0x000ee4000800007f */
[----:B---3--:R-:W-:Y:S05]  /*24050*/  @!P0 BRA `(.L_x_12368) ;  /* 0xfffffffc00f08947 */ /* 0x008fea000383ffff */
[----:B------:R-:W-:Y:S05]  /*24060*/  BRA `(.L_x_12367) ;  /* 0xffffff5000a87947 */ /* 0x000fea000383ffff */
.L_x_12378:
[----:B------:R-:W-:Y:S02]  /*24070*/  IMAD.MOV.U32 R13, RZ, RZ, R2 ;  /* 0x000000ffff0d7224 */ /* 0x000fe400078e0002 */
[----:B------:R-:W-:Y:S02]  /*24080*/  IMAD.MOV.U32 R12, RZ, RZ, RZ ;  /* 0x000000ffff0c7224 */ /* 0x000fe400078e00ff */
[----:B------:R-:W-:Y:S02]  /*24090*/  IMAD.MOV.U32 R11, RZ, RZ, 0x1c1f ;  /* 0x00001c1fff0b7424 */ /* 0x000fe400078e00ff */
[----:B------:R-:W-:-:S07]  /*240a0*/  IMAD.MOV.U32 R15, RZ, RZ, -0x1 ;  /* 0xffffffffff0f7424 */ /* 0x000fce00078e00ff */
[----:B------:R-:W-:Y:S05]  /*240b0*/  WARPSYNC.COLLECTIVE R15, `(.L_x_12572) ;  /* 0x000000000f087348 */ /* 0x000fea0003c00000 */
[----:B------:R0:W1:Y:S02]  /*240c0*/  SHFL.IDX P6, R14, R13, R12, R11 ;  /* 0x0000000c0d0e7389 */ /* 0x00006400000c000b */
[----:B01----:R-:W-:Y:S01]  /*240d0*/  ENDCOLLECTIVE ;  /* 0x000000000000791b */ /* 0x003fe20003800000 */
.L_x_12572:
[----:B------:R-:W-:Y:S02]  /*240e0*/  IMAD.MOV.U32 R13, RZ, RZ, R0 ;  /* 0x000000ffff0d7224 */ /* 0x000fe400078e0000 */
[----:B------:R-:W-:-:S07]  /*240f0*/  IMAD.MOV.U32 R3, RZ, RZ, R14 ;  /* 0x000000ffff037224 */ /* 0x000fce00078e000e */
[----:B------:R-:W-:Y:S05]  /*24100*/  WARPSYNC.COLLECTIVE R15, `(.L_x_12573) ;  /* 0x000000000f087348 */ /* 0x000fea0003c00000 */
[----:B------:R0:W1:Y:S02]  /*24110*/  SHFL.IDX P6, R14, R13, R12, R11 ;  /* 0x0000000c0d0e7389 */ /* 0x00006400000c000b */
[----:B01----:R-:W-:Y:S01]  /*24120*/  ENDCOLLECTIVE ;  /* 0x000000000000791b */ /* 0x003fe20003800000 */
.L_x_12573:
[----:B------:R-:W-:Y:S05]  /*24130*/  BRA `(.L_x_12574) ;  /* 0xffffff7400d07947 */ /* 0x000fea000383ffff */
.L_x_12381:
        /* <DEDUP_REMOVED lines=8> */
.L_x_12576:
[----:B------:R-:W-:Y:S05]  /*241c0*/  BSYNC B1 ;  /* 0x0000000000017941 */ /* 0x000fea0003800000 */
.L_x_12575:
        /* <DEDUP_REMOVED lines=8> */
.L_x_12577:
[----:B------:R-:W-:Y:S05]  /*24250*/  BRA `(.L_x_12578) ;  /* 0xffffff7400e47947 */ /* 0x000fea000383ffff */
.L_x_12398:
        /* <DEDUP_REMOVED lines=11> */
.L_x_12580:
[----:B------:R-:W-:Y:S05]  /*24310*/  BSYNC B1 ;  /* 0x0000000000017941 */ /* 0x000fea0003800000 */
.L_x_12579:
[----:B------:R-:W-:Y:S05]  /*24320*/  BRA `(.L_x_12581) ;  /* 0xffffff8c009c7947 */ /* 0x000fea000383ffff */
.L_x_12400:
[----:B------:R-:W-:Y:S01]  /*24330*/  BSSY B1, `(.L_x_12582) ;  /* 0x0000006000017945 */ /* 0x000fe20003800000 */
[----:B------:R-:W-:-:S07]  /*24340*/  IMAD.MOV.U32 R15, RZ, RZ, -0x1 ;  /* 0xffffffffff0f7424 */ /* 0x000fce00078e00ff */
[----:B01----:R-:W-:Y:S05]  /*24350*/  WARPSYNC.COLLECTIVE R15, `(.L_x_12583) ;  /* 0x000000000f0c7348 */ /* 0x003fea0003c00000 */
[----:B------:R-:W-:Y:S02]  /*24360*/  ELECT P6, UR62, PT ;  /* 0x00000000003e782f */ /* 0x000fe400038c0000 */
[----:B------:R-:W-:Y:S01]  /*24370*/  MOV R14, UR62 ;  /* 0x0000003e000e7c02 */ /* 0x000fe20008000f00 */
[----:B01----:R-:W-:Y:S10]  /*24380*/  ENDCOLLECTIVE ;  /* 0x000000000000791b */ /* 0x003ff40003800000 */
.L_x_12583:
[----:B------:R-:W-:Y:S05]  /*24390*/  BSYNC B1 ;  /* 0x0000000000017941 */ /* 0x000fea0003800000 */
.L_x_12582:
[----:B------:R-:W-:Y:S01]  /*243a0*/  PLOP3.LUT P2, PT, P6, PT, PT, 0x80, 0x0 ;  /* 0x000000000000781c */ /* 0x000fe2000374f070 */
[----:B------:R-:W-:-:S12]  /*243b0*/  BRA `(.L_x_12399) ;  /* 0xffffff8c00907947 */ /* 0x000fd8000383ffff */
.L_x_12402:
[----:B-1----:R1:W2:Y:S02]  /*243c0*/  SYNCS.PHASECHK.TRANS64.TRYWAIT P0, [R22+URZ+0x31c20], R5 ;  /* 0x031c2005160075a7 */ /* 0x0022a4000800017f */
[----:B--2---:R-:W-:Y:S05]  /*243d0*/  @!P0 NANOSLEEP.SYNCS 0x989680 ;  /* 0x009896800000895d */ /* 0x004fea0003900000 */
[----:B------:R-:W2:Y:S02]  /*243e0*/  @!P0 SYNCS.PHASECHK.TRANS64 P0, [R22+URZ+0x31c20], R5 ;  /* 0x031c2005160085a7 */ /* 0x000ea4000800007f */
[----:B--2---:R-:W-:Y:S05]  /*243f0*/  @!P0 BRA `(.L_x_12402) ;  /* 0xfffffffc00f08947 */ /* 0x004fea000383ffff */
[----:B------:R-:W-:Y:S05]  /*24400*/  BRA `(.L_x_12584) ;  /* 0xffffff8c00a07947 */ /* 0x000fea000383ffff */
.L_x_12406:
[----:B--2---:R2:W3:Y:S02]  /*24410*/  SYNCS.PHASECHK.TRANS64.TRYWAIT P0, [R9+URZ+0x31ca0], R8 ;  /* 0x031ca008090075a7 */ /* 0x0044e4000800017f */
[----:B---3--:R-:W-:Y:S05]  /*24420*/  @!P0 NANOSLEEP.SYNCS 0x989680 ;  /* 0x009896800000895d */ /* 0x008fea0003900000 */
[----:B------:R-:W3:Y:S02]  /*24430*/  @!P0 SYNCS.PHASECHK.TRANS64 P0, [R9+URZ+0x31ca0], R8 ;  /* 0x031ca008090085a7 */ /* 0x000ee4000800007f */
[----:B---3--:R-:W-:Y:S05]  /*24440*/  @!P0 BRA `(.L_x_12406) ;  /* 0xfffffffc00f08947 */ /* 0x008fea000383ffff */
[----:B------:R-:W-:Y:S05]  /*24450*/  BRA `(.L_x_12585) ;  /* 0xffffff8c00bc7947 */ /* 0x000fea000383ffff */
.L_x_12413:
[----:B0-----:R0:W1:Y:S02]  /*24460*/  SYNCS.PHASECHK.TRANS64.TRYWAIT P0, [R9+URZ+0x31cc0], R8 ;  /* 0x031cc008090075a7 */ /* 0x001064000800017f */
[----:B-1----:R-:W-:Y:S05]  /*24470*/  @!P0 NANOSLEEP.SYNCS 0x989680 ;  /* 0x009896800000895d */ /* 0x002fea0003900000 */
[----:B------:R-:W1:Y:S02]  /*24480*/  @!P0 SYNCS.PHASECHK.TRANS64 P0, [R9+URZ+0x31cc0], R8 ;  /* 0x031cc008090085a7 */ /* 0x000e64000800007f */
[----:B-1----:R-:W-:Y:S05]  /*24490*/  @!P0 BRA `(.L_x_12413) ;  /* 0xfffffffc00f08947 */ /* 0x002fea000383ffff */
[----:B------:R-:W-:Y:S05]  /*244a0*/  BRA `(.L_x_12586) ;  /* 0xffffff9000b47947 */ /* 0x000fea000383ffff */
.L_x_12422:
[----:B-1----:R1:W2:Y:S02]  /*244b0*/  SYNCS.PHASECHK.TRANS64.TRYWAIT P0, [R8+URZ+0x31ca0], R7 ;  /* 0x031ca007080075a7 */ /* 0x0022a4000800017f */
[----:B--2---:R-:W-:Y:S05]  /*244c0*/  @!P0 NANOSLEEP.SYNCS 0x989680 ;  /* 0x009896800000895d */ /* 0x004fea0003900000 */
[----:B------:R-:W2:Y:S02]  /*244d0*/  @!P0 SYNCS.PHASECHK.TRANS64 P0, [R8+URZ+0x31ca0], R7 ;  /* 0x031ca007080085a7 */ /* 0x000ea4000800007f */
[----:B--2---:R-:W-:Y:S05]  /*244e0*/  @!P0 BRA `(.L_x_12422) ;  /* 0xfffffffc00f08947 */ /* 0x004fea000383ffff */
[----:B------:R-:W-:Y:S05]  /*244f0*/  BRA `(.L_x_12587) ;  /* 0xffffff9400f07947 */ /* 0x000fea000383ffff */
.L_x_12429:
[----:B0-----:R0:W2:Y:S02]  /*24500*/  SYNCS.PHASECHK.TRANS64.TRYWAIT P0, [R8+URZ+0x31cc0], R7 ;  /* 0x031cc007080075a7 */ /* 0x0010a4000800017f */
[----:B--2---:R-:W-:Y:S05]  /*24510*/  @!P0 NANOSLEEP.SYNCS 0x989680 ;  /* 0x009896800000895d */ /* 0x004fea0003900000 */
[----:B------:R-:W2:Y:S02]  /*24520*/  @!P0 SYNCS.PHASECHK.TRANS64 P0, [R8+URZ+0x31cc0], R7 ;  /* 0x031cc007080085a7 */ /* 0x000ea4000800007f */
[----:B--2---:R-:W-:Y:S05]  /*24530*/  @!P0 BRA `(.L_x_12429) ;  /* 0xfffffffc00f08947 */ /* 0x004fea000383ffff */
[----:B------:R-:W-:Y:S05]  /*24540*/  BRA `(.L_x_12588) ;  /* 0xffffff9800e47947 */ /* 0x000fea000383ffff */
.L_x_12444:
        /* <DEDUP_REMOVED lines=11> */
.L_x_12590:
[----:B------:R-:W-:Y:S05]  /*24600*/  BSYNC B0 ;  /* 0x0000000000007941 */ /* 0x000fea0003800000 */
.L_x_12589:
[----:B------:R-:W-:Y:S05]  /*24610*/  BRA `(.L_x_12591) ;  /* 0xffffffa4009c7947 */ /* 0x000fea000383ffff */
.L_x_12446:
[----:B------:R-:W-:Y:S01]  /*24620*/  BSSY B0, `(.L_x_12592) ;  /* 0x0000006000007945 */ /* 0x000fe20003800000 */
[----:B------:R-:W-:-:S07]  /*24630*/  IMAD.MOV.U32 R15, RZ, RZ, -0x1 ;  /* 0xffffffffff0f7424 */ /* 0x000fce00078e00ff */
[----:B0123--:R-:W-:Y:S05]  /*24640*/  WARPSYNC.COLLECTIVE R15, `(.L_x_12593) ;  /* 0x000000000f0c7348 */ /* 0x00ffea0003c00000 */
[----:B------:R-:W-:Y:S02]  /*24650*/  ELECT P6, UR62, PT ;  /* 0x00000000003e782f */ /* 0x000fe400038c0000 */
[----:B------:R-:W-:Y:S01]  /*24660*/  MOV R14, UR62 ;  /* 0x0000003e000e7c02 */ /* 0x000fe20008000f00 */
[----:B0123--:R-:W-:Y:S10]  /*24670*/  ENDCOLLECTIVE ;  /* 0x000000000000791b */ /* 0x00fff40003800000 */
.L_x_12593:
[----:B------:R-:W-:Y:S05]  /*24680*/  BSYNC B0 ;  /* 0x0000000000007941 */ /* 0x000fea0003800000 */
.L_x_12592:
[----:B------:R-:W-:Y:S05]  /*24690*/  BRA `(.L_x_12594) ;  /* 0xffffffa400a47947 */ /* 0x000fea000383ffff */
.L_x_12448:
[----:B---3--:R3:W4:Y:S02]  /*246a0*/  SYNCS.PHASECHK.TRANS64.TRYWAIT P0, [R0+URZ+0x31c40], R2 ;  /* 0x031c4002000075a7 */ /* 0x008724000800017f */
[----:B----4-:R-:W-:Y:S05]  /*246b0*/  @!P0 NANOSLEEP.SYNCS 0x989680 ;  /* 0x009896800000895d */ /* 0x010fea0003900000 */
[----:B------:R-:W4:Y:S02]  /*246c0*/  @!P0 SYNCS.PHASECHK.TRANS64 P0, [R0+URZ+0x31c40], R2 ;  /* 0x031c4002000085a7 */ /* 0x000f24000800007f */
[----:B----4-:R-:W-:Y:S05]  /*246d0*/  @!P0 BRA `(.L_x_12448) ;  /* 0xfffffffc00f08947 */ /* 0x010fea000383ffff */
[----:B------:R-:W-:Y:S05]  /*246e0*/  BRA `(.L_x_12595) ;  /* 0xffffffa400f47947 */ /* 0x000fea000383ffff */
.L_x_12452:
        /* <DEDUP_REMOVED lines=12> */
.L_x_12596:
[----:B------:R-:W-:Y:S02]  /*247b0*/  IMAD.MOV.U32 R13, RZ, RZ, R4 ;  /* 0x000000ffff0d7224 */ /* 0x000fe400078e0004 */
[----:B------:R-:W-:-:S07]  /*247c0*/  IMAD.MOV.U32 R2, RZ, RZ, R14 ;  /* 0x000000ffff027224 */ /* 0x000fce00078e000e */
[----:B------:R-:W-:Y:S05]  /*247d0*/  WARPSYNC.COLLECTIVE R15, `(.L_x_12597) ;  /* 0x000000000f087348 */ /* 0x000fea0003c00000 */
[----:B------:R0:W1:Y:S02]  /*247e0*/  SHFL.IDX P6, R14, R13, R12, R11 ;  /* 0x0000000c0d0e7389 */ /* 0x00006400000c000b */
[----:B01----:R-:W-:Y:S01]  /*247f0*/  ENDCOLLECTIVE ;  /* 0x000000000000791b */ /* 0x003fe20003800000 */
.L_x_12597:
[----:B------:R-:W-:Y:S01]  /*24800*/  ISETP.GE.AND P2, PT, R17, R0, PT ;  /* 0x000000001100720c */ /* 0x000fe20003f46270 */
[----:B------:R-:W-:Y:S02]  /*24810*/  IMAD.MOV.U32 R13, RZ, RZ, R5 ;  /* 0x000000ffff0d7224 */ /* 0x000fe400078e0005 */
[----:B------:R-:W-:Y:S02]  /*24820*/  IMAD.MOV.U32 R12, RZ, RZ, 0x1 ;  /* 0x00000001ff0c7424 */ /* 0x000fe400078e00ff */
[----:B------:R-:W-:-:S08]  /*24830*/  IMAD.MOV.U32 R3, RZ, RZ, R14 ;  /* 0x000000ffff037224 */ /* 0x000fd000078e000e */
[----:B------:R-:W-:Y:S05]  /*24840*/  WARPSYNC.COLLECTIVE R15, `(.L_x_12598) ;  /* 0x000000000f087348 */ /* 0x000fea0003c00000 */
[----:B------:R0:W1:Y:S02]  /*24850*/  SHFL.IDX P6, R14, R13, R12, R11 ;  /* 0x0000000c0d0e7389 */ /* 0x00006400000c000b */
[----:B01----:R-:W-:Y:S01]  /*24860*/  ENDCOLLECTIVE ;  /* 0x000000000000791b */ /* 0x003fe20003800000 */
.L_x_12598:
        /* <DEDUP_REMOVED lines=16> */
.L_x_12599:
        /* <DEDUP_REMOVED lines=8> */
.L_x_12600:
        /* <DEDUP_REMOVED lines=17> */
.L_x_12601:
[----:B------:R-:W-:Y:S02]  /*24b00*/  IMAD.MOV.U32 R13, RZ, RZ, R5 ;  /* 0x000000ffff0d7224 */ /* 0x000fe400078e0005 */
[----:B------:R-:W-:Y:S02]  /*24b10*/  IMAD.MOV.U32 R12, RZ, RZ, 0x3 ;  /* 0x00000003ff0c7424 */ /* 0x000fe400078e00ff */
[----:B------:R-:W-:-:S07]  /*24b20*/  IMAD.MOV.U32 R3, RZ, RZ, R14 ;  /* 0x000000ffff037224 */ /* 0x000fce00078e000e */
[----:B------:R-:W-:Y:S05]  /*24b30*/  WARPSYNC.COLLECTIVE R15, `(.L_x_12602) ;  /* 0x000000000f087348 */ /* 0x000fea0003c00000 */
[----:B------:R0:W1:Y:S02]  /*24b40*/  SHFL.IDX P6, R14, R13, R12, R11 ;  /* 0x0000000c0d0e7389 */ /* 0x00006400000c000b */
[----:B01----:R-:W-:Y:S01]  /*24b50*/  ENDCOLLECTIVE ;  /* 0x000000000000791b */ /* 0x003fe20003800000 */
.L_x_12602:
[----:B------:R-:W-:-:S05]  /*24b60*/  @!P2 LEA R3, P4, R20, R3, 0x1 ;  /* 0x000000031403a211 */ /* 0x000fca00078808ff */
[----:B------:R-:W-:-:S05]  /*24b70*/  @!P2 IMAD.X R2, RZ, RZ, R2, P4 ;  /* 0x000000ffff02a224 */ /* 0x000fca00020e0602 */
[----:B------:R-:W-:Y:S01]  /*24b80*/  @!P2 LOP3.LUT R3, R3, R2, RZ, 0x3c, !PT ;  /* 0x000000020303a212 */ /* 0x000fe200078e3cff */
[----:B------:R-:W-:-:S03]  /*24b90*/  IMAD.MOV.U32 R13, RZ, RZ, R4 ;  /* 0x000000ffff0d7224 */ /* 0x000fc600078e0004 */
[----:B------:R-:W-:Y:S01]  /*24ba0*/  @!P2 LOP3.LUT R2, R3, R2, RZ, 0x3c, !PT ;  /* 0x000000020302a212 */ /* 0x000fe200078e3cff */
[----:B------:R-:W-:-:S07]  /*24bb0*/  IMAD.MOV.U32 R5, RZ, RZ, R14 ;  /* 0x000000ffff057224 */ /* 0x000fce00078e000e */
[----:B------:R-:W-:Y:S05]  /*24bc0*/  WARPSYNC.COLLECTIVE R15, `(.L_x_12603) ;  /* 0x000000000f087348 */ /* 0x000fea0003c00000 */
[----:B------:R0:W1:Y:S02]  /*24bd0*/  SHFL.IDX P6, R14, R13, R12, R11 ;  /* 0x0000000c0d0e7389 */ /* 0x00006400000c000b */
[----:B01----:R-:W-:Y:S01]  /*24be0*/  ENDCOLLECTIVE ;  /* 0x000000000000791b */ /* 0x003fe20003800000 */
.L_x_12603:
        /* <DEDUP_REMOVED lines=15> */
.L_x_12604:
[----:B------:R-:W-:-:S05]  /*24ce0*/  @!P2 LEA R2, P4, R20, R4, 0x1 ;  /* 0x000000041402a211 */ /* 0x000fca00078808ff */
[----:B------:R-:W-:-:S05]  /*24cf0*/  @!P2 IMAD.X R3, RZ, RZ, R5, P4 ;  /* 0x000000ffff03a224 */ /* 0x000fca00020e0605 */
        /* <DEDUP_REMOVED lines=13> */
.L_x_12605:
[----:B------:R-:W-:Y:S02]  /*24dd0*/  IMAD.MOV.U32 R13, RZ, RZ, R6 ;  /* 0x000000ffff0d7224 */ /* 0x000fe400078e0006 */
[----:B------:R-:W-:Y:S02]  /*24de0*/  IMAD.MOV.U32 R12, RZ, RZ, 0x1 ;  /* 0x00000001ff0c7424 */ /* 0x000fe400078e00ff */
[----:B------:R-:W-:-:S07]  /*24df0*/  IMAD.MOV.U32 R3, RZ, RZ, R14 ;  /* 0x000000ffff037224 */ /* 0x000fce00078e000e */
[----:B------:R-:W-:Y:S05]  /*24e00*/  WARPSYNC.COLLECTIVE R15, `(.L_x_12606) ;  /* 0x000000000f087348 */ /* 0x000fea0003c00000 */
[----:B------:R0:W1:Y:S02]  /*24e10*/  SHFL.IDX P6, R14, R13, R12, R11 ;  /* 0x0000000c0d0e7389 */ /* 0x00006400000c000b */
[----:B01----:R-:W-:Y:S01]  /*24e20*/  ENDCOLLECTIVE ;  /* 0x000000000000791b */ /* 0x003fe20003800000 */
.L_x_12606:
[----:B------:R-:W-:Y:S01]  /*24e30*/  @!P2 LEA R3, P4, R20, R3, 0x1 ;  /* 0x000000031403a211 */ /* 0x000fe200078808ff */
[----:B------:R-:W-:-:S04]  /*24e40*/  IMAD.MOV.U32 R13, RZ, RZ, R7 ;  /* 0x000000ffff0d7224 */ /* 0x000fc800078e0007 */
[----:B------:R-:W-:Y:S02]  /*24e50*/  @!P2 IMAD.X R2, RZ, RZ, R2, P4 ;  /* 0x000000ffff02a224 */ /* 0x000fe400020e0602 */
[----:B------:R-:W-:-:S07]  /*24e60*/  IMAD.MOV.U32 R6, RZ, RZ, R14 ;  /* 0x000000ffff067224 */ /* 0x000fce00078e000e */
[----:B------:R-:W-:Y:S05]  /*24e70*/  WARPSYNC.COLLECTIVE R15, `(.L_x_12607) ;  /* 0x000000000f087348 */ /* 0x000fea0003c00000 */
[----:B------:R0:W1:Y:S02]  /*24e80*/  SHFL.IDX P6, R14, R13, R12, R11 ;  /* 0x0000000c0d0e7389 */ /* 0x00006400000c000b */
[----:B01----:R-:W-:Y:S01]  /*24e90*/  ENDCOLLECTIVE ;  /* 0x000000000000791b */ /* 0x003fe20003800000 */
.L_x_12607:
        /* <DEDUP_REMOVED lines=11> */
.L_x_12455:
[----:B-1----:R1:W2:Y:S02]  /*24f50*/  SYNCS.PHASECHK.TRANS64.TRYWAIT P1, [R22+URZ+0x31c20], R3 ;  /* 0x031c2003160075a7 */ /* 0x0022a4000802017f */
[----:B--2---:R-:W-:Y:S05]  /*24f60*/  @!P1 NANOSLEEP.SYNCS 0x989680 ;  /* 0x009896800000995d */ /* 0x004fea0003900000 */
[----:B------:R-:W2:Y:S02]  /*24f70*/  @!P1 SYNCS.PHASECHK.TRANS64 P1, [R22+URZ+0x31c20], R3 ;  /* 0x031c2003160095a7 */ /* 0x000ea4000802007f */
[----:B--2---:R-:W-:Y:S05]  /*24f80*/  @!P1 BRA `(.L_x_12455) ;  /* 0xfffffffc00f09947 */ /* 0x004fea000383ffff */
[----:B------:R-:W-:Y:S05]  /*24f90*/  BRA `(.L_x_12609) ;  /* 0xffffffac00e47947 */ /* 0x000fea000383ffff */
.L_x_12464:
[----:B-1----:R1:W2:Y:S02]  /*24fa0*/  SYNCS.PHASECHK.TRANS64.TRYWAIT P0, [R3+URZ+0x31c40], R2 ;  /* 0x031c4002030075a7 */ /* 0x0022a4000800017f */
[----:B--2---:R-:W-:Y:S05]  /*24fb0*/  @!P0 NANOSLEEP.SYNCS 0x989680 ;  /* 0x009896800000895d */ /* 0x004fea0003900000 */
[----:B------:R-:W2:Y:S02]  /*24fc0*/  @!P0 SYNCS.PHASECHK.TRANS64 P0, [R3+URZ+0x31c40], R2 ;  /* 0x031c4002030085a7 */ /* 0x000ea4000800007f */
[----:B--2---:R-:W-:Y:S05]  /*24fd0*/  @!P0 BRA `(.L_x_12464) ;  /* 0xfffffffc00f08947 */ /* 0x004fea000383ffff */
[----:B------:R-:W-:Y:S05]  /*24fe0*/  BRA `(.L_x_12610) ;  /* 0xffffffb000907947 */ /* 0x000fea000383ffff */
.L_x_12471:
[----:B0-----:R0:W1:Y:S02]  /*24ff0*/  SYNCS.PHASECHK.TRANS64.TRYWAIT P0, [R2+URZ+0x31c60], R3 ;  /* 0x031c6003020075a7 */ /* 0x001064000800017f */
[----:B-1----:R-:W-:Y:S05]  /*25000*/  @!P0 NANOSLEEP.SYNCS 0x989680 ;  /* 0x009896800000895d */ /* 0x002fea0003900000 */
[----:B------:R-:W1:Y:S02]  /*25010*/  @!P0 SYNCS.PHASECHK.TRANS64 P0, [R2+URZ+0x31c60], R3 ;  /* 0x031c6003020085a7 */ /* 0x000e64000800007f */
[----:B-1----:R-:W-:Y:S05]  /*25020*/  @!P0 BRA `(.L_x_12471) ;  /* 0xfffffffc00f08947 */ /* 0x002fea000383ffff */
[----:B------:R-:W-:Y:S05]  /*25030*/  BRA `(.L_x_12611) ;  /* 0xffffffb400987947 */ /* 0x000fea000383ffff */
.L_x_12482:
[----:B0-----:R0:W2:Y:S02]  /*25040*/  SYNCS.PHASECHK.TRANS64.TRYWAIT P0, [R5+URZ+0x31c40], R2 ;  /* 0x031c4002050075a7 */ /* 0x0010a4000800017f */
[----:B--2---:R-:W-:Y:S05]  /*25050*/  @!P0 NANOSLEEP.SYNCS 0x989680 ;  /* 0x009896800000895d */ /* 0x004fea0003900000 */
[----:B------:R-:W2:Y:S02]  /*25060*/  @!P0 SYNCS.PHASECHK.TRANS64 P0, [R5+URZ+0x31c40], R2 ;  /* 0x031c4002050085a7 */ /* 0x000ea4000800007f */
[----:B--2---:R-:W-:Y:S05]  /*25070*/  @!P0 BRA `(.L_x_12482) ;  /* 0xfffffffc00f08947 */ /* 0x004fea000383ffff */
[----:B------:R-:W-:Y:S05]  /*25080*/  BRA `(.L_x_12612) ;  /* 0xffffffbc00547947 */ /* 0x000fea000383ffff */
.L_x_12489:
[----:B0-----:R0:W1:Y:S02]  /*25090*/  SYNCS.PHASECHK.TRANS64.TRYWAIT P0, [R3+URZ+0x31c60], R27 ;  /* 0x031c601b030075a7 */ /* 0x001064000800017f */
[----:B-1----:R-:W-:Y:S05]  /*250a0*/  @!P0 NANOSLEEP.SYNCS 0x989680 ;  /* 0x009896800000895d */ /* 0x002fea0003900000 */
[----:B------:R-:W1:Y:S02]  /*250b0*/  @!P0 SYNCS.PHASECHK.TRANS64 P0, [R3+URZ+0x31c60], R27 ;  /* 0x031c601b030085a7 */ /* 0x000e64000800007f */
[----:B-1----:R-:W-:Y:S05]  /*250c0*/  @!P0 BRA `(.L_x_12489) ;  /* 0xfffffffc00f08947 */ /* 0x002fea000383ffff */
[----:B------:R-:W-:Y:S05]  /*250d0*/  BRA `(.L_x_12613) ;  /* 0xffffffc0005c7947 */ /* 0x000fea000383ffff */
.L_x_12500:
[----:B0-----:R0:W2:Y:S02]  /*250e0*/  SYNCS.PHASECHK.TRANS64.TRYWAIT P0, [R5+URZ+0x31c40], R2 ;  /* 0x031c4002050075a7 */ /* 0x0010a4000800017f */
[----:B--2---:R-:W-:Y:S05]  /*250f0*/  @!P0 NANOSLEEP.SYNCS 0x989680 ;  /* 0x009896800000895d */ /* 0x004fea0003900000 */
[----:B------:R-:W2:Y:S02]  /*25100*/  @!P0 SYNCS.PHASECHK.TRANS64 P0, [R5+URZ+0x31c40], R2 ;  /* 0x031c4002050085a7 */ /* 0x000ea4000800007f */
[----:B--2---:R-:W-:Y:S05]  /*25110*/  @!P0 BRA `(.L_x_12500) ;  /* 0xfffffffc00f08947 */ /* 0x004fea000383ffff */
[----:B------:R-:W-:Y:S05]  /*25120*/  BRA `(.L_x_12614) ;  /* 0xffffffc400f47947 */ /* 0x000fea000383ffff */
.L_x_12507:
[----:B0-----:R0:W1:Y:S02]  /*25130*/  SYNCS.PHASECHK.TRANS64.TRYWAIT P0, [R3+URZ+0x31c60], R7 ;  /* 0x031c6007030075a7 */ /* 0x001064000800017f */
[----:B-1----:R-:W-:Y:S05]  /*25140*/  @!P0 NANOSLEEP.SYNCS 0x989680 ;  /* 0x009896800000895d */ /* 0x002fea0003900000 */
[----:B------:R-:W1:Y:S02]  /*25150*/  @!P0 SYNCS.PHASECHK.TRANS64 P0, [R3+URZ+0x31c60], R7 ;  /* 0x031c6007030085a7 */ /* 0x000e64000800007f */
[----:B-1----:R-:W-:Y:S05]  /*25160*/  @!P0 BRA `(.L_x_12507) ;  /* 0xfffffffc00f08947 */ /* 0x002fea000383ffff */
[----:B------:R-:W-:Y:S05]  /*25170*/  BRA `(.L_x_12615) ;  /* 0xffffffc800fc7947 */ /* 0x000fea000383ffff */
.L_x_12520:
[----:B-1----:R1:W2:Y:S02]  /*25180*/  SYNCS.PHASECHK.TRANS64.TRYWAIT P0, [R3+URZ+0x31c60], R0 ;  /* 0x031c6000030075a7 */ /* 0x0022a4000800017f */
[----:B--2---:R-:W-:Y:S05]  /*25190*/  @!P0 NANOSLEEP.SYNCS 0x989680 ;  /* 0x009896800000895d */ /* 0x004fea0003900000 */
[----:B------:R-:W2:Y:S02]  /*251a0*/  @!P0 SYNCS.PHASECHK.TRANS64 P0, [R3+URZ+0x31c60], R0 ;  /* 0x031c6000030085a7 */ /* 0x000ea4000800007f */
[----:B--2---:R-:W-:Y:S05]  /*251b0*/  @!P0 BRA `(.L_x_12520) ;  /* 0xfffffffc00f08947 */ /* 0x004fea000383ffff */
[----:B------:R-:W-:Y:S05]  /*251c0*/  BRA `(.L_x_12616) ;  /* 0xffffffd0007c7947 */ /* 0x000fea000383ffff */
.L_x_12529:
[----:B------:R-:W-:Y:S01]  /*251d0*/  BSSY B0, `(.L_x_12617) ;  /* 0x0000008000007945 */ /* 0x000fe20003800000 */
[----:B------:R-:W-:Y:S02]  /*251e0*/  IMAD.MOV.U32 R13, RZ, RZ, R16 ;  /* 0x000000ffff0d7224 */ /* 0x000fe400078e0010 */
[----:B------:R-:W-:Y:S02]  /*251f0*/  IMAD.MOV.U32 R12, RZ, RZ, RZ ;  /* 0x000000ffff0c7224 */ /* 0x000fe400078e00ff */
[----:B------:R-:W-:Y:S02]  /*25200*/  IMAD.MOV.U32 R11, RZ, RZ, 0x1f ;  /* 0x0000001fff0b7424 */ /* 0x000fe400078e00ff */
[----:B------:R-:W-:-:S07]  /*25210*/  IMAD.MOV.U32 R15, RZ, RZ, -0x1 ;  /* 0xffffffffff0f7424 */ /* 0x000fce00078e00ff */
[----:B-1----:R-:W-:Y:S05]  /*25220*/  WARPSYNC.COLLECTIVE R15, `(.L_x_12618) ;  /* 0x000000000f087348 */ /* 0x002fea0003c00000 */
[----:B------:R0:W2:Y:S02]  /*25230*/  SHFL.IDX P6, R14, R13, R12, R11 ;  /* 0x0000000c0d0e7389 */ /* 0x0000a400000c000b */
[----:B012---:R-:W-:Y:S01]  /*25240*/  ENDCOLLECTIVE ;  /* 0x000000000000791b */ /* 0x007fe20003800000 */
.L_x_12618:
[----:B------:R-:W-:Y:S05]  /*25250*/  BSYNC B0 ;  /* 0x0000000000007941 */ /* 0x000fea0003800000 */
.L_x_12617:
        /* <DEDUP_REMOVED lines=10> */
.L_x_12619:
        /* <DEDUP_REMOVED lines=16> */
.L_x_12620:
        /* <DEDUP_REMOVED lines=8> */
.L_x_12621:
[----:B------:R-:W-:Y:S01]  /*25480*/  IMAD.MOV.U32 R12, RZ, RZ, 0x4 ;  /* 0x00000004ff0c7424 */ /* 0x000fe200078e00ff */
[----:B------:R-:W-:-:S05]  /*25490*/  SEL R5, R14, RZ, P0 ;  /* 0x000000ff0e057207 */ /* 0x000fca0000000000 */
[----:B------:R-:W-:-:S04]  /*254a0*/  IMAD.IADD R5, R4, 0x1, R5 ;  /* 0x0000000104057824 */ /* 0x000fc800078e0205 */
[----:B------:R-:W-:-:S07]  /*254b0*/  IMAD.MOV.U32 R13, RZ, RZ, R5 ;  /* 0x000000ffff0d7224 */ /* 0x000fce00078e0005 */
[----:B------:R-:W-:Y:S05]  /*254c0*/  WARPSYNC.COLLECTIVE R15, `(.L_x_12622) ;  /* 0x000000000f087348 */ /* 0x000fea0003c00000 */
[----:B------:R0:W1:Y:S02]  /*254d0*/  SHFL.UP P6, R14, R13, R12, R11 ;  /* 0x0400000c0d0e7389 */ /* 0x00006400000c000b */
[----:B01----:R-:W-:Y:S01]  /*254e0*/  ENDCOLLECTIVE ;  /* 0x000000000000791b */ /* 0x003fe20003800000 */
.L_x_12622:
[----:B------:R-:W-:Y:S01]  /*254f0*/  IMAD.MOV.U32 R12, RZ, RZ, 0x8 ;  /* 0x00000008ff0c7424 */ /* 0x000fe200078e00ff */
[----:B------:R-:W-:-:S05]  /*25500*/  SEL R6, R14, RZ, P1 ;  /* 0x000000ff0e067207 */ /* 0x000fca0000800000 */
[----:B------:R-:W-:-:S04]  /*25510*/  IMAD.IADD R6, R5, 0x1, R6 ;  /* 0x0000000105067824 */ /* 0x000fc800078e0206 */
[----:B------:R-:W-:-:S07]  /*25520*/  IMAD.MOV.U32 R13, RZ, RZ, R6 ;  /* 0x000000ffff0d7224 */ /* 0x000fce00078e0006 */
[----:B------:R-:W-:Y:S05]  /*25530*/  WARPSYNC.COLLECTIVE R15, `(.L_x_12623) ;  /* 0x000000000f087348 */ /* 0x000fea0003c00000 */
[----:B------:R0:W1:Y:S02]  /*25540*/  SHFL.UP P6, R14, R13, R12, R11 ;  /* 0x0400000c0d0e7389 */ /* 0x00006400000c000b */
[----:B01----:R-:W-:Y:S01]  /*25550*/  ENDCOLLECTIVE ;  /* 0x000000000000791b */ /* 0x003fe20003800000 */
.L_x_12623:
[----:B------:R-:W-:Y:S01]  /*25560*/  IMAD.MOV.U32 R12, RZ, RZ, 0x10 ;  /* 0x00000010ff0c7424 */ /* 0x000fe200078e00ff */
[----:B------:R-:W-:-:S05]  /*25570*/  SEL R3, R14, RZ, P2 ;  /* 0x000000ff0e037207 */ /* 0x000fca0001000000 */
[----:B------:R-:W-:-:S04]  /*25580*/  IMAD.IADD R4, R6, 0x1, R3 ;  /* 0x0000000106047824 */ /* 0x000fc800078e0203 */
[----:B------:R-:W-:-:S07]  /*25590*/  IMAD.MOV.U32 R13, RZ, RZ, R4 ;  /* 0x000000ffff0d7224 */ /* 0x000fce00078e0004 */
[----:B------:R-:W-:Y:S05]  /*255a0*/  WARPSYNC.COLLECTIVE R15, `(.L_x_12624) ;  /* 0x000000000f087348 */ /* 0x000fea0003c00000 */
[----:B------:R0:W1:Y:S02]  /*255b0*/  SHFL.UP P6, R14, R13, R12, R11 ;  /* 0x0400000c0d0e7389 */ /* 0x00006400000c000b */
[----:B01----:R-:W-:Y:S01]  /*255c0*/  ENDCOLLECTIVE ;  /* 0x000000000000791b */ /* 0x003fe20003800000 */
.L_x_12624:
        /* <DEDUP_REMOVED lines=8> */
.L_x_12625:
[----:B------:R-:W-:Y:S05]  /*25650*/  BRA `(.L_x_12626) ;  /* 0xffffffd4003c7947 */ /* 0x000fea000383ffff */
.L_x_12534:
        /* <DEDUP_REMOVED lines=8> */
.L_x_12628:
[----:B------:R-:W-:Y:S05]  /*256e0*/  BSYNC B0 ;  /* 0x0000000000007941 */ /* 0x000fea0003800000 */
.L_x_12627:
        /* <DEDUP_REMOVED lines=10> */
.L_x_12629:
[----:B------:R-:W-:Y:S01]  /*25790*/  IMAD.MOV.U32 R12, RZ, RZ, 0x4 ;  /* 0x00000004ff0c7424 */ /* 0x000fe200078e00ff */
[----:B------:R-:W-:-:S05]  /*257a0*/  SEL R14, R14, RZ, P0 ;  /* 0x000000ff0e0e7207 */ /* 0x000fca0000000000 */
[----:B------:R-:W-:-:S04]  /*257b0*/  IMAD.IADD R3, R13, 0x1, R14 ;  /* 0x000000010d037824 */ /* 0x000fc800078e020e */
[----:B------:R-:W-:-:S07]  /*257c0*/  IMAD.MOV.U32 R13, RZ, RZ, R3 ;  /* 0x000000ffff0d7224 */ /* 0x000fce00078e0003 */
[----:B------:R-:W-:Y:S05]  /*257d0*/  WARPSYNC.COLLECTIVE R15, `(.L_x_12630) ;  /* 0x000000000f087348 */ /* 0x000fea0003c00000 */
[----:B------:R0:W1:Y:S02]  /*257e0*/  SHFL.UP P6, R14, R13, R12, R11 ;  /* 0x0400000c0d0e7389 */ /* 0x00006400000c000b */
[----:B01----:R-:W-:Y:S01]  /*257f0*/  ENDCOLLECTIVE ;  /* 0x000000000000791b */ /* 0x003fe20003800000 */
.L_x_12630:
[----:B------:R-:W-:Y:S01]  /*25800*/  IMAD.MOV.U32 R12, RZ, RZ, 0x8 ;  /* 0x00000008ff0c7424 */ /* 0x000fe200078e00ff */
[----:B------:R-:W-:-:S05]  /*25810*/  SEL R4, R14, RZ, P1 ;  /* 0x000000ff0e047207 */ /* 0x000fca0000800000 */
[----:B------:R-:W-:-:S04]  /*25820*/  IMAD.IADD R4, R3, 0x1, R4 ;  /* 0x0000000103047824 */ /* 0x000fc800078e0204 */
[----:B------:R-:W-:-:S07]  /*25830*/  IMAD.MOV.U32 R13, RZ, RZ, R4 ;  /* 0x000000ffff0d7224 */ /* 0x000fce00078e0004 */
[----:B------:R-:W-:Y:S05]  /*25840*/  WARPSYNC.COLLECTIVE R15, `(.L_x_12631) ;  /* 0x000000000f087348 */ /* 0x000fea0003c00000 */
[----:B------:R0:W1:Y:S02]  /*25850*/  SHFL.UP P6, R14, R13, R12, R11 ;  /* 0x0400000c0d0e7389 */ /* 0x00006400000c000b */
[----:B01----:R-:W-:Y:S01]  /*25860*/  ENDCOLLECTIVE ;  /* 0x000000000000791b */ /* 0x003fe20003800000 */
.L_x_12631:
[----:B------:R-:W-:Y:S01]  /*25870*/  IMAD.MOV.U32 R12, RZ, RZ, 0x10 ;  /* 0x00000010ff0c7424 */ /* 0x000fe200078e00ff */
[----:B------:R-:W-:-:S05]  /*25880*/  SEL R5, R14, RZ, P2 ;  /* 0x000000ff0e057207 */ /* 0x000fca0001000000 */
[----:B------:R-:W-:-:S04]  /*25890*/  IMAD.IADD R5, R4, 0x1, R5 ;  /* 0x0000000104057824 */ /* 0x000fc800078e0205 */
[----:B------:R-:W-:-:S07]  /*258a0*/  IMAD.MOV.U32 R13, RZ, RZ, R5 ;  /* 0x000000ffff0d7224 */ /* 0x000fce00078e0005 */
[----:B------:R-:W-:Y:S05]  /*258b0*/  WARPSYNC.COLLECTIVE R15, `(.L_x_12632) ;  /* 0x000000000f087348 */ /* 0x000fea0003c00000 */
[----:B------:R0:W1:Y:S02]  /*258c0*/  SHFL.UP P6, R14, R13, R12, R11 ;  /* 0x0400000c0d0e7389 */ /* 0x00006400000c000b */
[----:B01----:R-:W-:Y:S01]  /*258d0*/  ENDCOLLECTIVE ;  /* 0x000000000000791b */ /* 0x003fe20003800000 */
.L_x_12632:
        /* <DEDUP_REMOVED lines=8> */
.L_x_12633:
[----:B------:R-:W-:Y:S05]  /*25960*/  BRA `(.L_x_12634) ;  /* 0xffffffd400187947 */ /* 0x000fea000383ffff */
.L_x_12536:
[----:B------:R-:W-:Y:S01]  /*25970*/  BSSY B0, `(.L_x_12635) ;  /* 0x0000006000007945 */ /* 0x000fe20003800000 */
[----:B------:R-:W-:Y:S01]  /*25980*/  PLOP3.LUT P6, PT, P6, PT, PT, 0x8, 0x0 ;  /* 0x000000000000781c */ /* 0x000fe200037ce170 */
[----:B------:R-:W-:-:S12]  /*25990*/  IMAD.MOV.U32 R15, RZ, RZ, -0x1 ;  /* 0xffffffffff0f7424 */ /* 0x000fd800078e00ff */
[----:B0-----:R-:W-:Y:S05]  /*259a0*/  WARPSYNC.COLLECTIVE R15, `(.L_x_12636) ;  /* 0x000000000f087348 */ /* 0x001fea0003c00000 */
[----:B------:R-:W-:Y:S01]  /*259b0*/  VOTE.ANY R14, PT, P6 ;  /* 0x00000000000e7806 */ /* 0x000fe200030e0100 */
[----:B0-----:R-:W-:Y:S06]  /*259c0*/  ENDCOLLECTIVE ;  /* 0x000000000000791b */ /* 0x001fec0003800000 */
.L_x_12636:
[----:B------:R-:W-:Y:S05]  /*259d0*/  BSYNC B0 ;  /* 0x0000000000007941 */ /* 0x000fea0003800000 */
.L_x_12635:
        /* <DEDUP_REMOVED lines=9> */
.L_x_12637:
[----:B------:R-:W-:Y:S01]  /*25a70*/  IMAD.MOV.U32 R17, RZ, RZ, R14 ;  /* 0x000000ffff117224 */ /* 0x000fe200078e000e */
[----:B------:R-:W-:Y:S06]  /*25a80*/  BRA `(.L_x_12638) ;  /* 0xffffffd400087947 */ /* 0x000fec000383ffff */
.L_x_12538:
[----:B------:R-:W-:Y:S01]  /*25a90*/  BSSY B0, `(.L_x_12639) ;  /* 0x0000007000007945 */ /* 0x000fe20003800000 */
[----:B------:R-:W-:Y:S02]  /*25aa0*/  IMAD.MOV.U32 R13, RZ, RZ, R3 ;  /* 0x000000ffff0d7224 */ /* 0x000fe400078e0003 */
[----:B------:R-:W-:Y:S02]  /*25ab0*/  IMAD.MOV.U32 R11, RZ, RZ, 0x1f ;  /* 0x0000001fff0b7424 */ /* 0x000fe400078e00ff */
[----:B------:R-:W-:-:S07]  /*25ac0*/  IMAD.MOV.U32 R15, RZ, RZ, -0x1 ;  /* 0xffffffffff0f7424 */ /* 0x000fce00078e00ff */
[----:B012---:R-:W-:Y:S05]  /*25ad0*/  WARPSYNC.COLLECTIVE R15, `(.L_x_12640) ;  /* 0x000000000f087348 */ /* 0x007fea0003c00000 */
[----:B------:R3:W4:Y:S02]  /*25ae0*/  SHFL.IDX P6, R14, R13, R12, R11 ;  /* 0x0000000c0d0e7389 */ /* 0x00072400000c000b */
[----:B01234-:R-:W-:Y:S01]  /*25af0*/  ENDCOLLECTIVE ;  /* 0x000000000000791b */ /* 0x01ffe20003800000 */
.L_x_12640:
[----:B------:R-:W-:Y:S05]  /*25b00*/  BSYNC B0 ;  /* 0x0000000000007941 */ /* 0x000fea0003800000 */
.L_x_12639:
[----:B------:R-:W-:Y:S01]  /*25b10*/  IMAD.MOV.U32 R5, RZ, RZ, R14 ;  /* 0x000000ffff057224 */ /* 0x000fe200078e000e */
[----:B------:R-:W-:Y:S06]  /*25b20*/  BRA `(.L_x_12537) ;  /* 0xffffffd000fc7947 */ /* 0x000fec000383ffff */
.L_x_12542:
[----:B0-----:R0:W2:Y:S02]  /*25b30*/  SYNCS.PHASECHK.TRANS64.TRYWAIT P0, [R9+URZ+0x31c20], R0 ;  /* 0x031c2000090075a7 */ /* 0x0010a4000800017f */
[----:B--2---:R-:W-:Y:S05]  /*25b40*/  @!P0 NANOSLEEP.SYNCS 0x989680 ;  /* 0x009896800000895d */ /* 0x004fea0003900000 */
[----:B------:R-:W2:Y:S02]  /*25b50*/  @!P0 SYNCS.PHASECHK.TRANS64 P0, [R9+URZ+0x31c20], R0 ;  /* 0x031c2000090085a7 */ /* 0x000ea4000800007f */
[----:B--2---:R-:W-:Y:S05]  /*25b60*/  @!P0 BRA `(.L_x_12542) ;  /* 0xfffffffc00f08947 */ /* 0x004fea000383ffff */
[----:B------:R-:W-:Y:S05]  /*25b70*/  BRA `(.L_x_12641) ;  /* 0xffffffd800707947 */ /* 0x000fea000383ffff */
.L_x_12543:
        /* <DEDUP_REMOVED lines=8> */
[----:B01--4-:R-:W-:Y:S05]  /*25c00*/  WARPSYNC.COLLECTIVE R15, `(.L_x_12643) ;  /* 0x000000000f087348 */ /* 0x013fea0003c00000 */
[----:B------:R2:W3:Y:S02]  /*25c10*/  SHFL.IDX P6, R14, R13, R12, R11 ;  /* 0x0000000c0d0e7389 */ /* 0x0004e400000c000b */
[----:B01234-:R-:W-:Y:S01]  /*25c20*/  ENDCOLLECTIVE ;  /* 0x000000000000791b */ /* 0x01ffe20003800000 */
.L_x_12643:
[----:B------:R-:W-:Y:S05]  /*25c30*/  BSYNC B0 ;  /* 0x0000000000007941 */ /* 0x000fea0003800000 */
.L_x_12642:
[----:B------:R-:W-:Y:S05]  /*25c40*/  BRA `(.L_x_12644) ;  /* 0xffffffd800587947 */ /* 0x000fea000383ffff */
.L_x_12544:
[----:B------:R-:W-:Y:S01]  /*25c50*/  BSSY B0, `(.L_x_12645) ;  /* 0x0000006000007945 */ /* 0x000fe20003800000 */
[----:B------:R-:W-:-:S07]  /*25c60*/  IMAD.MOV.U32 R15, RZ, RZ, -0x1 ;  /* 0xffffffffff0f7424 */ /* 0x000fce00078e00ff */
[----:B01--4-:R-:W-:Y:S05]  /*25c70*/  WARPSYNC.COLLECTIVE R15, `(.L_x_12646) ;  /* 0x000000000f0c7348 */ /* 0x013fea0003c00000 */
[----:B------:R-:W-:Y:S02]  /*25c80*/  ELECT P6, UR62, PT ;  /* 0x00000000003e782f */ /* 0x000fe400038c0000 */
[----:B------:R-:W-:Y:S01]  /*25c90*/  MOV R14, UR62 ;  /* 0x0000003e000e7c02 */ /* 0x000fe20008000f00 */
[----:B01--4-:R-:W-:Y:S10]  /*25ca0*/  ENDCOLLECTIVE ;  /* 0x000000000000791b */ /* 0x013ff40003800000 */
.L_x_12646:
[----:B------:R-:W-:Y:S05]  /*25cb0*/  BSYNC B0 ;  /* 0x0000000000007941 */ /* 0x000fea0003800000 */
.L_x_12645:
[----:B------:R-:W-:Y:S05]  /*25cc0*/  BRA `(.L_x_12647) ;  /* 0xffffffd8004c7947 */ /* 0x000fea000383ffff */
.L_x_12546:
[----:B0-----:R0:W2:Y:S02]  /*25cd0*/  SYNCS.PHASECHK.TRANS64.TRYWAIT P0, [R6+URZ], R3 ;  /* 0x00000003060075a7 */ /* 0x0010a4000800017f */
[----:B--2---:R-:W-:Y:S05]  /*25ce0*/  @!P0 NANOSLEEP.SYNCS 0x989680 ;  /* 0x009896800000895d */ /* 0x004fea0003900000 */
[----:B------:R-:W2:Y:S02]  /*25cf0*/  @!P0 SYNCS.PHASECHK.TRANS64 P0, [R6+URZ], R3 ;  /* 0x00000003060085a7 */ /* 0x000ea4000800007f */
[----:B--2---:R-:W-:Y:S05]  /*25d00*/  @!P0 BRA `(.L_x_12546) ;  /* 0xfffffffc00f08947 */ /* 0x004fea000383ffff */
[----:B------:R-:W-:Y:S05]  /*25d10*/  BRA `(.L_x_12648) ;  /* 0xffffffd800887947 */ /* 0x000fea000383ffff */
.L_x_12547:
[----:B--2---:R2:W3:Y:S02]  /*25d20*/  SYNCS.PHASECHK.TRANS64.TRYWAIT P0, [R7+URZ], R2 ;  /* 0x00000002070075a7 */ /* 0x0044e4000800017f */
[----:B---3--:R-:W-:Y:S05]  /*25d30*/  @!P0 NANOSLEEP.SYNCS 0x989680 ;  /* 0x009896800000895d */ /* 0x008fea0003900000 */
[----:B------:R-:W3:Y:S02]  /*25d40*/  @!P0 SYNCS.PHASECHK.TRANS64 P0, [R7+URZ], R2 ;  /* 0x00000002070085a7 */ /* 0x000ee4000800007f */
[----:B---3--:R-:W-:Y:S05]  /*25d50*/  @!P0 BRA `(.L_x_12547) ;  /* 0xfffffffc00f08947 */ /* 0x008fea000383ffff */
[----:B------:R-:W-:Y:S05]  /*25d60*/  BRA `(.L_x_12649) ;  /* 0xffffffd8007c7947 */ /* 0x000fea000383ffff */
.L_x_12549:
[----:B---3--:R3:W0:Y:S02]  /*25d70*/  SYNCS.PHASECHK.TRANS64.TRYWAIT P0, [R4+URZ], R3 ;  /* 0x00000003040075a7 */ /* 0x008624000800017f */
[----:B0-----:R-:W-:Y:S05]  /*25d80*/  @!P0 NANOSLEEP.SYNCS 0x989680 ;  /* 0x009896800000895d */ /* 0x001fea0003900000 */
[----:B------:R-:W0:Y:S02]  /*25d90*/  @!P0 SYNCS.PHASECHK.TRANS64 P0, [R4+URZ], R3 ;  /* 0x00000003040085a7 */ /* 0x000e24000800007f */
[----:B0-----:R-:W-:Y:S05]  /*25da0*/  @!P0 BRA `(.L_x_12549) ;  /* 0xfffffffc00f08947 */ /* 0x001fea000383ffff */
[----:B------:R-:W-:Y:S05]  /*25db0*/  BRA `(.L_x_12650) ;  /* 0xffffffd800807947 */ /* 0x000fea000383ffff */
.L_x_12651:
        /* <DEDUP_REMOVED lines=12> */
.L_x_15331:


//--------------------- .text._ZN7cutlass13device_kernelIN5flash11enable_sm90INS1_16FlashAttnFwdSm90INS1_25CollectiveMainloopFwdSm90ILi2EN4cute5tupleIJNS5_1CILi1EEES8_S8_EEENS6_IJNS7_ILi192EEESA_NS7_ILi64EEEEEELi64ENS_10bfloat16_tEfNS_4arch4Sm90ELb0ELb0ELb0ELb0ELb0ELb0ELb0ELb0ELb1ELb1ELb0ELb0EEENS1_21CollectiveEpilogueFwdINS6_IJSA_SB_SA_EEES9_SD_SF_Li384ELb0ELb1ELb0ELb0EEENS1_29StaticPersistentTileSchedulerILb0EEEEEEEEEvNT_6ParamsE --------------------------
	.section	.text._ZN7cutlass13device_kernelIN5flash11enable_sm90INS1_16FlashAttnFwdSm90INS1_25CollectiveMainloopFwdSm90ILi2EN4cute5tupleIJNS5_1CILi1EEES8_S8_EEENS6_IJNS7_ILi192EEESA_NS7_ILi64EEEEEELi64ENS_10bfloat16_tEfNS_4arch4Sm90ELb0ELb0ELb0ELb0ELb0ELb0ELb0ELb0ELb1ELb1ELb0ELb0EEENS1_21CollectiveEpilogueFwdINS6_IJSA_SB_SA_EEES9_SD_SF_Li384ELb0ELb1ELb0ELb0EEENS1_29StaticPersistentTileSchedulerILb0EEEEEEEEEvNT_6ParamsE,"ax",@progbits
	.align	128
.text._ZN7cutlass13device_kernelIN5flash11enable_sm90INS1_16FlashAttnFwdSm90INS1_25CollectiveMainloopFwdSm90ILi2EN4cute5tupleIJNS5_1CILi1EEES8_S8_EEENS6_IJNS7_ILi192EEESA_NS7_ILi64EEEEEELi64ENS_10bfloat16_tEfNS_4arch4Sm90ELb0ELb0ELb0ELb0ELb0ELb0ELb0ELb0ELb1ELb1ELb0ELb0EEENS1_21CollectiveEpilogueFwdINS6_IJSA_SB_SA_EEES9_SD_SF_Li384ELb0ELb1ELb0ELb0EEENS1_29StaticPersistentTileSchedulerILb0EEEEEEEEEvNT_6ParamsE:
        .type           _ZN7cutlass13device_kernelIN5flash11enable_sm90INS1_16FlashAttnFwdSm90INS1_25CollectiveMainloopFwdSm90ILi2EN4cute5tupleIJNS5_1CILi1EEES8_S8_EEENS6_IJNS7_ILi192EEESA_NS7_ILi64EEEEEELi64ENS_10bfloat16_tEfNS_4arch4Sm90ELb0ELb0ELb0ELb0ELb0ELb0ELb0ELb0ELb1ELb1ELb0ELb0EEENS1_21CollectiveEpilogueFwdINS6_IJSA_SB_SA_EEES9_SD_SF_Li384ELb0ELb1ELb0ELb0EEENS1_29StaticPersistentTileSchedulerILb0EEEEEEEEEvNT_6ParamsE,@function
        .size           _ZN7cutlass13device_kernelIN5flash11enable_sm90INS1_16FlashAttnFwdSm90INS1_25CollectiveMainloopFwdSm90ILi2EN4cute5tupleIJNS5_1CILi1EEES8_S8_EEENS6_IJNS7_ILi192EEESA_NS7_ILi64EEEEEELi64ENS_10bfloat16_tEfNS_4arch4Sm90ELb0ELb0ELb0ELb0ELb0ELb0ELb0ELb0ELb1ELb1ELb0ELb0EEENS1_21CollectiveEpilogueFwdINS6_IJSA_SB_SA_EEES9_SD_SF_Li384ELb0ELb1ELb0ELb0EEENS1_29StaticPersistentTileSchedulerILb0EEEEEEEEEvNT_6ParamsE,(.L_x_15332 - _ZN7cutlass13device_kernelIN5flash11enable_sm90INS1_16FlashAttnFwdSm90INS1_25CollectiveMainloopFwdSm90ILi2EN4cute5tupleIJNS5_1CILi1EEES8_S8_EEENS6_IJNS7_ILi192EEESA_NS7_ILi64EEEEEELi64ENS_10bfloat16_tEfNS_4arch4Sm90ELb0ELb0ELb0ELb0ELb0ELb0ELb0ELb0ELb1ELb1ELb0ELb0EEENS1_21CollectiveEpilogueFwdINS6_IJSA_SB_SA_EEES9_SD_SF_Li384ELb0ELb1ELb0ELb0EEENS1_29StaticPersistentTileSchedulerILb0EEEEEEEEEvNT_6ParamsE)
        .other          _ZN7cutlass13device_kernelIN5flash11enable_sm90INS1_16FlashAttnFwdSm90INS1_25CollectiveMainloopFwdSm90ILi2EN4cute5tupleIJNS5_1CILi1EEES8_S8_EEENS6_IJNS7_ILi192EEESA_NS7_ILi64EEEEEELi64ENS_10bfloat16_tEfNS_4arch4Sm90ELb0ELb0ELb0ELb0ELb0ELb0ELb0ELb0ELb1ELb1ELb0ELb0EEENS1_21CollectiveEpilogueFwdINS6_IJSA_SB_SA_EEES9_SD_SF_Li384ELb0ELb1ELb0ELb0EEENS1_29StaticPersistentTileSchedulerILb0EEEEEEEEEvNT_6ParamsE,@"STO_CUDA_ENTRY STV_DEFAULT"
_ZN7cutlass13device_kernelIN5flash11enable_sm90INS1_16FlashAttnFwdSm90INS1_25CollectiveMainloopFwdSm90ILi2EN4cute5tupleIJNS5_1CILi1EEES8_S8_EEENS6_IJNS7_ILi192EEESA_NS7_ILi64EEEEEELi64ENS_10bfloat16_tEfNS_4arch4Sm90ELb0ELb0ELb0ELb0ELb0ELb0ELb0ELb0ELb1ELb1ELb0ELb0EEENS1_21CollectiveEpilogueFwdINS6_IJSA_SB_SA_EEES9_SD_SF_Li384ELb0ELb1ELb0ELb0EEENS1_29StaticPersistentTileSchedulerILb0EEEEEEEEEvNT_6ParamsE:
        /* <DEDUP_REMOVED lines=18> */
.L_x_12653:
[----:B------:R-:W-:Y:S05]  /*0120*/  BSYNC B0 ;  /* 0x0000000000007941 */ /* 0x000fea0003800000 */
.L_x_12652:
        /* <DEDUP_REMOVED lines=41> */
.L_x_12654:
        /* <DEDUP_REMOVED lines=22> */
.L_x_12655:
        /* <DEDUP_REMOVED lines=18> */
.L_x_12656:
        /* <DEDUP_REMOVED lines=22> */
.L_x_12657:
        /* <DEDUP_REMOVED lines=22> */
.L_x_12658:
[----:B------:R-:W-:Y:S01]  /*0900*/  PLOP3.LUT P0, PT, PT, PT, UP0, 0x80, 0x0 ;  /* 0x000000000000781c */ /* 0x000fe20003f0f008 */
[----:B------:R-:W-:Y:S01]  /*0910*/  UMOV UR36, 0x1 ;  /* 0x0000000100247882 */ /* 0x000fe20000000000 */
[----:B------:R-:W-:Y:S01]  /*0920*/  NOP ;  /* 0x0000000000007918 */ /* 0x000fe20000000000 */
[----:B------:R-:W-:Y:S01]  /*0930*/  USEL UR36, UR36, 0x2, !UP0 ;  /* 0x0000000224247887 */ /* 0x000fe2000c000000 */
[----:B------:R-:W-:Y:S01]  /*0940*/  ULDC.64 UR46, c[0x0][0x208] ;  /* 0x00008200002e7ab9 */ /* 0x000fe20000000a00 */
[----:B012-4-:R-:W-:Y:S08]  /*0950*/  BAR.SYNC.DEFER_BLOCKING 0x0 ;  /* 0x0000000000007b1d */ /* 0x017ff00000010000 */
[----:B------:R-:W-:Y:S05]  /*0960*/  @!P0 BRA `(.L_x_12659) ;  /* 0x0000007800308947 */ /* 0x000fea0003800000 */
.L_x_12660:
[----:B------:R-:W-:-:S08]  /*0970*/  NOP ;  /* 0x0000000000007918 */ /* 0x000fd00000000000 */
[----:B------:R-:W0:Y:S02]  /*0980*/  USETMAXREG.TRY_ALLOC.CTAPOOL UP0, 0xa0 ;  /* 0x000000a0000079c8 */ /* 0x000e240008000600 */
[----:B0-----:R-:W-:-:S13]  /*0990*/  PLOP3.LUT P0, PT, PT, PT, UP0, 0x80, 0x0 ;  /* 0x000000000000781c */ /* 0x001fda0003f0f008 */
[----:B------:R-:W-:Y:S05]  /*09a0*/  @!P0 BRA `(.L_x_12660) ;  /* 0xfffffffc00f08947 */ /* 0x000fea000383ffff */
[----:B------:R-:W0:Y:S01]  /*09b0*/  S2R R2, SR_TID.X ;  /* 0x0000000000027919 */ /* 0x000e220000002100 */
        /* <DEDUP_REMOVED lines=19> */
[----:B------:R-:W-:Y:S02]  /*0af0*/  SHF.R.S32.HI R7, RZ, 0x4, R0 ;  /* 0x00000004ff077819 */ /* 0x000fe40000011400 */
[C---:B------:R-:W-:Y:S02]  /*0b00*/  LOP3.LUT R5, R0.reuse, 0xfffffff0, RZ, 0xc0, !PT ;  /* 0xfffffff000057812 */ /* 0x040fe400078ec0ff */
[----:B------:R-:W-:Y:S02]  /*0b10*/  LEA.HI R2, R0, R7, RZ, 0x1 ;  /* 0x0000000700027211 */ /* 0x000fe400078f08ff */
[----:B------:R-:W-:Y:S01]  /*0b20*/  LOP3.LUT R9, R157, 0xffffff80, RZ, 0xc0, !PT ;  /* 0xffffff809d097812 */ /* 0x000fe200078ec0ff */
[----:B------:R-:W-:Y:S01]  /*0b30*/  IMAD.IADD R5, R154, 0x1, -R5 ;  /* 0x000000019a057824 */ /* 0x000fe200078e0a05 */
[----:B------:R-:W-:Y:S02]  /*0b40*/  LOP3.LUT R2, R2, 0x1ffffffe, RZ, 0xc0, !PT ;  /* 0x1ffffffe02027812 */ /* 0x000fe400078ec0ff */
[-C--:B------:R-:W-:Y:S01]  /*0b50*/  LEA.HI R8, R3, R154.reuse, RZ, 0x5 ;  /* 0x0000009a03087211 */ /* 0x080fe200078f28ff */
[----:B------:R-:W-:Y:S01]  /*0b60*/  IMAD.IADD R156, R154, 0x1, -R9 ;  /* 0x000000019a9c7824 */ /* 0x000fe200078e0a09 */
[----:B------:R-:W-:Y:S01]  /*0b70*/  SHF.R.S32.HI R0, RZ, 0x1f, R5 ;  /* 0x0000001fff007819 */ /* 0x000fe20000011405 */
[----:B------:R-:W-:Y:S01]  /*0b80*/  IMAD.IADD R7, R7, 0x1, -R2 ;  /* 0x0000000107077824 */ /* 0x000fe200078e0a02 */
[----:B------:R-:W-:Y:S01]  /*0b90*/  LEA.HI R2, R3, R154, RZ, 0x2 ;  /* 0x0000009a03027211 */ /* 0x000fe200078f10ff */
[----:B------:R-:W-:Y:S01]  /*0ba0*/  IMAD.SHL.U32 R8, R8, 0x20, RZ ;  /* 0x0000002008087824 */ /* 0x000fe200078e00ff */
[----:B------:R-:W-:Y:S01]  /*0bb0*/  LEA.HI R0, R0, R5, RZ, 0x3 ;  /* 0x0000000500007211 */ /* 0x000fe200078f18ff */
[----:B0-----:R-:W-:Y:S01]  /*0bc0*/  ULEA UR40, UR4, UR40, 0x18 ;  /* 0x0000002804287291 */ /* 0x001fe2000f8ec03f */
[----:B------:R-:W-:-:S02]  /*0bd0*/  LOP3.LUT R11, R2, 0xfffffffc, RZ, 0xc0, !PT ;  /* 0xfffffffc020b7812 */ /* 0x000fc400078ec0ff */
[C---:B------:R-:W-:Y:S01]  /*0be0*/  LOP3.LUT R2, R0.reuse, 0xfffffff8, RZ, 0xc0, !PT ;  /* 0xfffffff800027812 */ /* 0x040fe200078ec0ff */
[----:B------:R-:W-:Y:S01]  /*0bf0*/  IMAD.SHL.U32 R0, R0, 0x40, RZ ;  /* 0x0000004000007824 */ /* 0x000fe200078e00ff */
[----:B------:R-:W-:Y:S01]  /*0c00*/  SHF.R.S32.HI R9, RZ, 0x1f, R156 ;  /* 0x0000001fff097819 */ /* 0x000fe2000001149c */
[----:B------:R-:W-:Y:S01]  /*0c10*/  IMAD.IADD R12, R154, 0x1, -R11 ;  /* 0x000000019a0c7824 */ /* 0x000fe200078e0a0b */
[----:B------:R-:W-:Y:S01]  /*0c20*/  LEA.HI R155, R3, R154, RZ, 0x3 ;  /* 0x0000009a039b7211 */ /* 0x000fe200078f18ff */
[----:B------:R-:W-:Y:S01]  /*0c30*/  IMAD.IADD R2, R5, 0x1, -R2 ;  /* 0x0000000105027824 */ /* 0x000fe200078e0a02 */
[----:B------:R-:W-:Y:S02]  /*0c40*/  LEA.HI R10, R9, R156, RZ, 0x2 ;  /* 0x0000009c090a7211 */ /* 0x000fe400078f10ff */
[----:B------:R-:W-:Y:S01]  /*0c50*/  LEA.HI R4, R12, R12, RZ, 0x1 ;  /* 0x0000000c0c047211 */ /* 0x000fe200078f08ff */
[----:B------:R-:W-:Y:S01]  /*0c60*/  IMAD.SHL.U32 R3, R2, 0x40, RZ ;  /* 0x0000004002037824 */ /* 0x000fe200078e00ff */
[----:B------:R-:W-:-:S02]  /*0c70*/  SHF.R.S32.HI R11, RZ, 0x2, R10 ;  /* 0x00000002ff0b7819 */ /* 0x000fc4000001140a */
[----:B------:R-:W-:Y:S02]  /*0c80*/  SHF.R.S32.HI R6, RZ, 0x1f, R10 ;  /* 0x0000001fff067819 */ /* 0x000fe4000001140a */
[----:B------:R-:W-:Y:S01]  /*0c90*/  LOP3.LUT R13, R4, 0x1ffffffe, RZ, 0xc0, !PT ;  /* 0x1ffffffe040d7812 */ /* 0x000fe200078ec0ff */
[----:B------:R-:W-:Y:S01]  /*0ca0*/  IMAD.SHL.U32 R4, R7, 0x8, RZ ;  /* 0x0000000807047824 */ /* 0x000fe200078e00ff */
[----:B------:R-:W-:Y:S02]  /*0cb0*/  LEA.HI R6, R6, R11, RZ, 0x3 ;  /* 0x0000000b06067211 */ /* 0x000fe400078f18ff */
[----:B------:R-:W-:Y:S01]  /*0cc0*/  SHF.R.S32.HI R157, RZ, 0x7, R157 ;  /* 0x00000007ff9d7819 */ /* 0x000fe2000001149d */
[----:B------:R-:W-:Y:S01]  /*0cd0*/  IMAD.IADD R13, R12, 0x1, -R13 ;  /* 0x000000010c0d7824 */ /* 0x000fe200078e0a0d */
[----:B------:R-:W-:Y:S02]  /*0ce0*/  LOP3.LUT R3, R3, 0x1c0, RZ, 0xc0, !PT ;  /* 0x000001c003037812 */ /* 0x000fe400078ec0ff */
[----:B------:R-:W-:-:S02]  /*0cf0*/  LOP3.LUT R12, R6, 0xfffffff8, RZ, 0xc0, !PT ;  /* 0xfffffff8060c7812 */ /* 0x000fc400078ec0ff */
[----:B------:R-:W-:Y:S01]  /*0d00*/  R2P PR, R2, 0x6 ;  /* 0x0000000602007804 */ /* 0x000fe20000000000 */
[----:B------:R-:W-:Y:S01]  /*0d10*/  IMAD.HI R2, R157, 0x55555556, RZ ;  /* 0x555555569d027827 */ /* 0x000fe200078e02ff */
[----:B------:R-:W-:Y:S02]  /*0d20*/  LOP3.LUT R6, R3, 0x8, R4, 0xf8, !PT ;  /* 0x0000000803067812 */ /* 0x000fe400078ef804 */
[----:B------:R-:W-:Y:S01]  /*0d30*/  SHF.R.U32.HI R3, RZ, 0x3, R3 ;  /* 0x00000003ff037819 */ /* 0x000fe20000011603 */
[----:B------:R-:W-:Y:S01]  /*0d40*/  IMAD.IADD R12, R11, 0x1, -R12 ;  /* 0x000000010b0c7824 */ /* 0x000fe200078e0a0c */
[----:B------:R-:W-:Y:S02]  /*0d50*/  LEA.HI R9, R9, R156, RZ, 0x5 ;  /* 0x0000009c09097211 */ /* 0x000fe400078f28ff */
[----:B------:R-:W-:Y:S01]  /*0d60*/  LOP3.LUT R3, R6, R3, RZ, 0x3c, !PT ;  /* 0x0000000306037212 */ /* 0x000fe200078e3cff */
[----:B------:R-:W-:Y:S01]  /*0d70*/  IMAD.MOV.U32 R6, RZ, RZ, -0x2 ;  /* 0xfffffffeff067424 */ /* 0x000fe200078e00ff */
[----:B------:R-:W-:-:S02]  /*0d80*/  LOP3.LUT R8, R8, 0xfffffc00, RZ, 0xc0, !PT ;  /* 0xfffffc0008087812 */ /* 0x000fc400078ec0ff */
[----:B------:R-:W-:Y:S02]  /*0d90*/  LEA.HI R2, R2, R2, RZ, 0x1 ;  /* 0x0000000202027211 */ /* 0x000fe400078f08ff */
[----:B------:R-:W-:Y:S01]  /*0da0*/  LOP3.LUT R0, R0, 0x7ffffe00, RZ, 0xc0, !PT ;  /* 0x7ffffe0000007812 */ /* 0x000fe200078ec0ff */
[--C-:B------:R-:W-:Y:S01]  /*0db0*/  IMAD R5, R5, 0x40, R8.reuse ;  /* 0x0000004005057824 */ /* 0x100fe200078e0208 */
[----:B------:R-:W-:Y:S02]  /*0dc0*/  SHF.R.S32.HI R9, RZ, 0x5, R9 ;  /* 0x00000005ff097819 */ /* 0x000fe40000011409 */
[----:B------:R-:W-:Y:S01]  /*0dd0*/  LOP3.LUT R7, R10, 0x7ffffffc, RZ, 0xc0, !PT ;  /* 0x7ffffffc0a077812 */ /* 0x000fe200078ec0ff */
[----:B------:R-:W-:Y:S01]  /*0de0*/  IMAD.IADD R5, R4, 0x1, R5 ;  /* 0x0000000104057824 */ /* 0x000fe200078e0205 */
[----:B------:R-:W-:Y:S01]  /*0df0*/  IADD3 R0, R3, R0, R8 ;  /* 0x0000000003007210 */ /* 0x000fe20007ffe008 */
[----:B------:R-:W-:Y:S01]  /*0e00*/  IMAD R3, R2, -0x3, R157 ;  /* 0xfffffffd02037824 */ /* 0x000fe200078e029d */
[----:B------:R-:W-:Y:S01]  /*0e10*/  SEL R16, R16, 0xffffffc0, !P2 ;  /* 0xffffffc010107807 */ /* 0x000fe20005000000 */
[----:B------:R-:W-:Y:S01]  /*0e20*/  IMAD R12, R9, 0x10, R12 ;  /* 0x00000010090c7824 */ /* 0x000fe200078e020c */
[----:B------:R-:W-:Y:S01]  /*0e30*/  LEA R2, R0, UR40, 0x1 ;  /* 0x0000002800027c11 */ /* 0x000fe2000f8e08ff */
[----:B------:R-:W-:Y:S01]  /*0e40*/  IMAD.IADD R7, R156, 0x1, -R7 ;  /* 0x000000019c077824 */ /* 0x000fe200078e0a07 */
[----:B------:R0:W-:Y:S01]  /*0e50*/  STL [R1+0xc], R5 ;  /* 0x00000c0501007387 */ /* 0x0001e20000100800 */
[----:B------:R-:W-:Y:S01]  /*0e60*/  IMAD R3, R3, 0x40, R12 ;  /* 0x0000004003037824 */ /* 0x000fe200078e020c */
[----:B------:R-:W-:Y:S01]  /*0e70*/  LOP3.LUT R15, R155, 0xfffffff8, RZ, 0xc0, !PT ;  /* 0xfffffff89b0f7812 */ /* 0x000fe200078ec0ff */
[----:B------:R-:W-:Y:S01]  /*0e80*/  IMAD R4, R7, R6, 0xc0 ;  /* 0x000000c007047424 */ /* 0x000fe200078e0206 */
[----:B------:R-:W-:Y:S01]  /*0e90*/  SHF.R.S32.HI R155, RZ, 0x3, R155 ;  /* 0x00000003ff9b7819 */ /* 0x000fe2000001149b */
[----:B------:R-:W-:-:S02]  /*0ea0*/  IMAD R0, R13, 0x8, R3 ;  /* 0x000000080d007824 */ /* 0x000fc400078e0203 */
[C---:B------:R-:W-:Y:S01]  /*0eb0*/  VIADD R17, R2.reuse, 0x1e800 ;  /* 0x0001e80002117836 */ /* 0x040fe20000000000 */
[----:B------:R0:W-:Y:S01]  /*0ec0*/  STL [R1+0x10], R4 ;  /* 0x0000100401007387 */ /* 0x0001e20000100800 */
[----:B------:R-:W-:Y:S02]  /*0ed0*/  VIADD R22, R2, 0x1e820 ;  /* 0x0001e82002167836 */ /* 0x000fe40000000000 */
[C---:B------:R-:W-:Y:S01]  /*0ee0*/  @P1 VIADD R22, R17.reuse, 0xffffffe0 ;  /* 0xffffffe011161836 */ /* 0x040fe20000000000 */
[----:B------:R0:W-:Y:S01]  /*0ef0*/  STL [R1+0x4], R3 ;  /* 0x0000040301007387 */ /* 0x0001e20000100800 */
[----:B------:R-:W-:Y:S02]  /*0f00*/  IMAD.IADD R17, R17, 0x1, R16 ;  /* 0x0000000111117824 */ /* 0x000fe400078e0210 */
[----:B------:R-:W-:Y:S01]  /*0f10*/  IMAD.IADD R154, R154, 0x1, -R15 ;  /* 0x000000019a9a7824 */ /* 0x000fe200078e0a0f */
[----:B------:R0:W-:Y:S01]  /*0f20*/  STL [R1+0x8], R0 ;  /* 0x0000080001007387 */ /* 0x0001e20000100800 */
[----:B------:R-:W-:Y:S01]  /*0f30*/  IMAD.IADD R16, R16, 0x1, R22 ;  /* 0x0000000110107824 */ /* 0x000fe200078e0216 */
[C---:B------:R-:W-:Y:S01]  /*0f40*/  IADD3 R152, R22.reuse, 0xc000, RZ ;  /* 0x0000c00016987810 */ /* 0x040fe20007ffe0ff */
[----:B------:R-:W-:-:S07]  /*0f50*/  VIADD R153, R22, 0x6000 ;  /* 0x0000600016997836 */ /* 0x000fce0000000000 */
.L_x_12681:
[----:B0-----:R-:W0:Y:S01]  /*0f60*/  SHFL.IDX PT, R0, R157, RZ, 0x1f ;  /* 0x00001fff9d007589 */ /* 0x001e2200000e0000 */
[----:B------:R-:W-:Y:S01]  /*0f70*/  ULDC.64 UR6, c[0x0][0x418] ;  /* 0x0001060000067ab9 */ /* 0x000fe20000000a00 */
[----:B------:R-:W-:Y:S01]  /*0f80*/  ULDC UR4, c[0x0][0xc38] ;  /* 0x00030e0000047ab9 */ /* 0x000fe20000000800 */
[----:B------:R-:W-:Y:S02]  /*0f90*/  UISETP.NE.U32.AND UP0, UPT, UR6, URZ, UPT ;  /* 0x0000003f0600728c */ /* 0x000fe4000bf05070 */
[----:B------:R-:W-:Y:S02]  /*0fa0*/  UISETP.NE.AND UP1, UPT, UR4, 0x1, UPT ;  /* 0x000000010400788c */ /* 0x000fe4000bf25270 */
[----:B------:R-:W-:Y:S01]  /*0fb0*/  UISETP.NE.AND.EX UP0, UPT, UR7, URZ, UPT, UP0 ;  /* 0x0000003f0700728c */ /* 0x000fe2000bf05300 */
[----:B------:R-:W-:Y:S01]  /*0fc0*/  ULDC UR49, c[0x0][0x424] ;  /* 0x0001090000317ab9 */ /* 0x000fe20000000800 */
[----:B------:R-:W-:Y:S02]  /*0fd0*/  UIADD3 UR12, UR40, 0x1e800, URZ ;  /* 0x0001e800280c7890 */ /* 0x000fe4000fffe03f */
[----:B------:R-:W-:Y:S01]  /*0fe0*/  USEL UR49, UR49, 0x1, UP0 ;  /* 0x0000000131317887 */ /* 0x000fe20008000000 */
[----:B------:R-:W-:Y:S01]  /*0ff0*/  ULDC UR4, c[0x0][0xc44] ;  /* 0x0003110000047ab9 */ /* 0x000fe20000000800 */
[----:B------:R-:W-:Y:S01]  /*1000*/  ULDC UR6, c[0x0][0x2f0] ;  /* 0x0000bc0000067ab9 */ /* 0x000fe20000000800 */
[----:B------:R-:W-:-:S02]  /*1010*/  ULOP3.LUT UP0, URZ, UR12, 0x3ff, URZ, 0xc0, !UPT ;  /* 0x000003ff0c3f7892 */ /* 0x000fc4000f80c03f */
[----:B------:R-:W-:Y:S02]  /*1020*/  UISETP.NE.AND UP2, UPT, UR4, 0x1, UPT ;  /* 0x000000010400788c */ /* 0x000fe4000bf45270 */
[----:B------:R-:W-:Y:S01]  /*1030*/  UIMAD UR49, UR49, UR6, URZ ;  /* 0x00000006313172a4 */ /* 0x000fe2000f8e023f */
[----:B------:R-:W-:Y:S01]  /*1040*/  @UP1 ULDC UR4, c[0x0][0xc3c] ;  /* 0x00030f0000041ab9 */ /* 0x000fe20000000800 */
[----:B------:R-:W-:Y:S01]  /*1050*/  PLOP3.LUT P0, PT, PT, PT, UP0, 0x80, 0x0 ;  /* 0x000000000000781c */ /* 0x000fe20003f0f008 */
[----:B------:R-:W-:Y:S01]  /*1060*/  UIMAD.WIDE.U32 UR4, UR41, UR4, URZ ;  /* 0x00000004290472a5 */ /* 0x000fe2000f8e003f */
[----:B0-----:R-:W-:Y:S01]  /*1070*/  R2UR UR44, R0 ;  /* 0x00000000002c72ca */ /* 0x001fe200000e0000 */
[----:B------:R-:W-:Y:S01]  /*1080*/  UIADD3 UR6, UR49, 0xbf, URZ ;  /* 0x000000bf31067890 */ /* 0x000fe2000fffe03f */
[----:B------:R-:W-:Y:S01]  /*1090*/  @UP1 ULDC UR7, c[0x0][0xc40] ;  /* 0x0003100000071ab9 */ /* 0x000fe20000000800 */
[----:B------:R-:W-:Y:S01]  /*10a0*/  UMOV UR43, UR41 ;  /* 0x00000029002b7c82 */ /* 0x000fe20008000000 */
[----:B------:R-:W-:-:S02]  /*10b0*/  @UP1 USHF.R.U32.HI UR43, URZ, UR7, UR5 ;  /* 0x000000073f2b1299 */ /* 0x000fc40008011605 */
[----:B------:R-:W-:Y:S01]  /*10c0*/  UIMAD.WIDE UR6, UR6, 0x2aaaaaab, URZ ;  /* 0x2aaaaaab060678a5 */ /* 0x000fe2000f8e023f */
[----:B------:R-:W-:Y:S02]  /*10d0*/  @UP2 ULDC.64 UR10, c[0x0][0xc48] ;  /* 0x00031200000a2ab9 */ /* 0x000fe40000000a00 */
[----:B------:R-:W-:-:S04]  /*10e0*/  UIMAD.WIDE.U32 UR4, UR43, UR10, URZ ;  /* 0x0000000a2b0472a5 */ /* 0x000fc8000f8e003f */
[----:B------:R-:W-:Y:S02]  /*10f0*/  UIMAD.WIDE UR8, UR44, 0x55555556, URZ ;  /* 0x555555562c0878a5 */ /* 0x000fe4000f8e023f */
[----:B------:R-:W-:Y:S02]  /*1100*/  USHF.R.U32.HI UR48, URZ, 0x1f, UR7 ;  /* 0x0000001f3f307899 */ /* 0x000fe40008011607 */
[----:B------:R-:W-:Y:S01]  /*1110*/  ULEA.HI UR9, UR9, UR9, URZ, 0x1 ;  /* 0x0000000909097291 */ /* 0x000fe2000f8f083f */
[----:B------:R-:W-:Y:S01]  /*1120*/  UMOV UR45, UR43 ;  /* 0x0000002b002d7c82 */ /* 0x000fe20008000000 */
[----:B------:R-:W-:Y:S02]  /*1130*/  @UP2 USHF.R.U32.HI UR45, URZ, UR11, UR5 ;  /* 0x0000000b3f2d2299 */ /* 0x000fe40008011605 */
[----:B------:R-:W-:Y:S02]  /*1140*/  UIMAD UR50, UR9, -0x3, UR44 ;  /* 0xfffffffd093278a4 */ /* 0x000fe4000f8e022c */
[----:B------:R-:W-:Y:S01]  /*1150*/  ULEA.HI.SX32 UR48, UR7, UR48, 0x1b ;  /* 0x0000003007307291 */ /* 0x000fe2000f8fda3f */
[----:B-1----:R-:W-:Y:S11]  /*1160*/  @!P0 BRA `(.L_x_12661) ;  /* 0x0000000000408947 */ /* 0x002ff60003800000 */
        /* <DEDUP_REMOVED lines=16> */
.L_x_12661:
[----:B------:R-:W-:Y:S01]  /*1270*/  ULOP3.LUT UR4, UR37, 0x1, URZ, 0xc0, !UPT ;  /* 0x0000000125047892 */ /* 0x000fe2000f8ec03f */
[----:B------:R-:W-:-:S05]  /*1280*/  IMAD.U32 R3, RZ, RZ, UR42 ;  /* 0x0000002aff037e24 */ /* 0x000fca000f8e00ff */
[----:B------:R-:W-:Y:S01]  /*1290*/  IMAD.U32 R0, RZ, RZ, UR4 ;  /* 0x00000004ff007e24 */ /* 0x000fe2000f8e00ff */
[----:B------:R-:W-:-:S04]  /*12a0*/  ISETP.NE.AND P0, PT, R3, 0x3, PT ;  /* 0x000000030300780c */ /* 0x000fc80003f05270 */
[----:B------:R-:W-:-:S04]  /*12b0*/  SHF.L.U32 R0, R0, 0x1f, RZ ;  /* 0x0000001f00007819 */ /* 0x000fc800000006ff */
[----:B------:R-:W0:Y:S02]  /*12c0*/  SYNCS.PHASECHK.TRANS64.TRYWAIT P1, [UR40+0x30800], R0 ;  /* 0x03080000ff0075a7 */ /* 0x000e240008020168 */
[----:B0-----:R-:W-:Y:S05]  /*12d0*/  @!P1 BRA `(.L_x_12662) ;  /* 0x000000a400a89947 */ /* 0x001fea0003800000 */
.L_x_12759:
[----:B------:R-:W-:Y:S05]  /*12e0*/  @!P0 BRA `(.L_x_12663) ;  /* 0x0000000000048947 */ /* 0x000fea0003800000 */
[----:B------:R-:W-:Y:S01]  /*12f0*/  BPT.TRAP 0x1 ;  /* 0x000000040000795c */ /* 0x000fe20000300000 */
.L_x_12663:
[----:B------:R-:W-:Y:S02]  /*1300*/  IMAD.U32 R4, RZ, RZ, UR39 ;  /* 0x00000027ff047e24 */ /* 0x000fe4000f8e00ff */
[----:B0-----:R-:W-:-:S03]  /*1310*/  IMAD.U32 R3, RZ, RZ, UR38 ;  /* 0x00000026ff037e24 */ /* 0x001fc6000f8e00ff */
[----:B------:R-:W-:Y:S02]  /*1320*/  LEA R4, R4, UR40, 0x3 ;  /* 0x0000002804047c11 */ /* 0x000fe4000f8e18ff */
[----:B------:R-:W-:-:S04]  /*1330*/  SHF.L.U32 R3, R3, 0x1f, RZ ;  /* 0x0000001f03037819 */ /* 0x000fc800000006ff */
[----:B------:R0:W1:Y:S01]  /*1340*/  SYNCS.PHASECHK.TRANS64.TRYWAIT P2, [R4+URZ+0x30830], R3 ;  /* 0x03083003040075a7 */ /* 0x000062000804017f */
[----:B------:R-:W-:Y:S05]  /*1350*/  @!P0 BRA `(.L_x_12664) ;  /* 0x0000000000048947 */ /* 0x000fea0003800000 */
[----:B------:R-:W-:Y:S01]  /*1360*/  BPT.TRAP 0x1 ;  /* 0x000000040000795c */ /* 0x000fe20000300000 */
.L_x_12664:
[----:B------:R-:W2:Y:S01]  /*1370*/  S2R R5, SR_TID.X ;  /* 0x0000000000057919 */ /* 0x000ea20000002100 */
[----:B------:R-:W-:-:S05]  /*1380*/  IMAD.U32 R15, RZ, RZ, UR50 ;  /* 0x00000032ff0f7e24 */ /* 0x000fca000f8e00ff */
[----:B------:R-:W-:-:S05]  /*1390*/  LEA R15, R15, UR40, 0xd ;  /* 0x000000280f0f7c11 */ /* 0x000fca000f8e68ff */
[----:B------:R-:W-:-:S05]  /*13a0*/  VIADD R0, R15, 0xc400 ;  /* 0x0000c4000f007836 */ /* 0x000fca0000000000 */
[----:B------:R-:W-:-:S04]  /*13b0*/  SHF.R.U32.HI R0, RZ, 0x4, R0 ;  /* 0x00000004ff007819 */ /* 0x000fc80000011600 */
[----:B------:R-:W-:Y:S02]  /*13c0*/  LOP3.LUT R0, R0, 0x3fff, RZ, 0xc0, !PT ;  /* 0x00003fff00007812 */ /* 0x000fe400078ec0ff */
[----:B--2---:R-:W-:Y:S01]  /*13d0*/  LOP3.LUT P1, RZ, R5, 0x7f, RZ, 0xc0, !PT ;  /* 0x0000007f05ff7812 */ /* 0x004fe2000782c0ff */
[----:B-1----:R-:W-:-:S12]  /*13e0*/  @P2 BRA `(.L_x_12665) ;  /* 0x0000000000082947 */ /* 0x002fd80003800000 */
[----:B------:R-:W1:Y:S02]  /*13f0*/  SYNCS.PHASECHK.TRANS64.TRYWAIT P2, [R4+URZ+0x30830], R3 ;  /* 0x03083003040075a7 */ /* 0x000e64000804017f */
[----:B-1----:R-:W-:Y:S05]  /*1400*/  @!P2 BRA `(.L_x_12666) ;  /* 0x000000a40074a947 */ /* 0x002fea0003800000 */
.L_x_12665:
[----:B------:R-:W-:Y:S05]  /*1410*/  WARPSYNC.ALL ;  /* 0x0000000000007948 */ /* 0x000fea0003800000 */
[----:B------:R-:W-:Y:S01]  /*1420*/  IMAD.MOV.U32 R151, RZ, RZ, RZ ;  /* 0x000000ffff977224 */ /* 0x000fe200078e00ff */
[----:B------:R-:W-:Y:S01]  /*1430*/  LOP3.LUT R18, R0, 0x10000, RZ, 0xfc, !PT ;  /* 0x0001000000127812 */ /* 0x000fe200078efcff */
[----:B------:R-:W-:Y:S01]  /*1440*/  IMAD.MOV.U32 R19, RZ, RZ, 0x40000040 ;  /* 0x40000040ff137424 */ /* 0x000fe200078e00ff */
[----:B------:R-:W-:-:S04]  /*1450*/  UIADD3 UR4, UR40, 0x12400, URZ ;  /* 0x0001240028047890 */ /* 0x000fc8000fffe03f */
[----:B------:R-:W-:Y:S01]  /*1460*/  R2UR UR5, R19 ;  /* 0x00000000130572ca */ /* 0x000fe200000e0000 */
[----:B------:R-:W-:Y:S01]  /*1470*/  WARPGROUP.ARRIVE ;  /* 0x00000000000079c5 */ /* 0x000fe20000000000 */
[----:B------:R-:W-:Y:S01]  /*1480*/  UMOV UR7, 0x40000040 ;  /* 0x4000004000077882 */ /* 0x000fe20000000000 */
[----:B------:R-:W-:Y:S01]  /*1490*/  USHF.R.U32.HI UR4, URZ, 0x4, UR4 ;  /* 0x000000043f047899 */ /* 0x000fe20008011604 */
[C---:B------:R-:W-:Y:S01]  /*14a0*/  R2UR UR13, R18.reuse ;  /* 0x00000000120d72ca */ /* 0x040fe200000e0000 */
[----:B------:R-:W0:Y:S01]  /*14b0*/  LDL R7, [R1+0x10] ;  /* 0x0000100001077983 */ /* 0x000e220000100800 */
[----:B------:R-:W-:Y:S01]  /*14c0*/  UMOV UR9, 0x40000040 ;  /* 0x4000004000097882 */ /* 0x000fe20000000000 */
[----:B------:R-:W-:Y:S01]  /*14d0*/  ULOP3.LUT UR20, UR4, 0x3fff, URZ, 0xc0, !UPT ;  /* 0x00003fff04147892 */ /* 0x000fe2000f8ec03f */
[----:B------:R-:W-:Y:S01]  /*14e0*/  IMAD.U32 R0, RZ, RZ, UR48 ;  /* 0x00000030ff007e24 */ /* 0x000fe2000f8e00ff */
[----:B------:R-:W-:Y:S01]  /*14f0*/  UMOV UR11, 0x40000040 ;  /* 0x40000040000b7882 */ /* 0x000fe20000000000 */
[----:B------:R-:W-:Y:S01]  /*1500*/  R2UR UR4, R18 ;  /* 0x00000000120472ca */ /* 0x000fe200000e0000 */
[----:B------:R-:W-:Y:S01]  /*1510*/  ULOP3.LUT UR20, UR20, 0x10000, URZ, 0xfc, !UPT ;  /* 0x0001000014147892 */ /* 0x000fe2000f8efc3f */
[----:B------:R-:W-:Y:S01]  /*1520*/  P2R R6, PR, RZ, 0x2 ;  /* 0x00000002ff067803 */ /* 0x000fe20000000000 */
[----:B------:R-:W-:Y:S01]  /*1530*/  UMOV UR15, 0x40000040 ;  /* 0x40000040000f7882 */ /* 0x000fe20000000000 */
[----:B------:R-:W-:Y:S01]  /*1540*/  P2R R5, PR, RZ, 0x1 ;  /* 0x00000001ff057803 */ /* 0x000fe20000000000 */
[----:B------:R-:W-:Y:S01]  /*1550*/  UIMAD UR12, UR39, 0x600, UR20 ;  /* 0x00000600270c78a4 */ /* 0x000fe2000f8e0214 */
[--C-:B------:R-:W-:Y:S01]  /*1560*/  IMAD.MOV.U32 R150, RZ, RZ, R151.reuse ;  /* 0x000000ffff967224 */ /* 0x100fe200078e0097 */
[----:B------:R-:W-:Y:S01]  /*1570*/  UIADD3 UR8, UR13, 0x4, URZ ;  /* 0x000000040d087890 */ /* 0x000fe2000fffe03f */
[--C-:B------:R-:W-:Y:S01]  /*1580*/  IMAD.MOV.U32 R149, RZ, RZ, R151.reuse ;  /* 0x000000ffff957224 */ /* 0x100fe200078e0097 */
[----:B------:R-:W-:Y:S01]  /*1590*/  UIADD3 UR10, UR12, 0x4, URZ ;  /* 0x000000040c0a7890 */ /* 0x000fe2000fffe03f */
[--C-:B------:R-:W-:Y:S01]  /*15a0*/  IMAD.MOV.U32 R148, RZ, RZ, R151.reuse ;  /* 0x000000ffff947224 */ /* 0x100fe200078e0097 */
[----:B------:R-:W-:Y:S01]  /*15b0*/  UIADD3 UR14, UR12, 0x6, URZ ;  /* 0x000000060c0e7890 */ /* 0x000fe2000fffe03f */
[--C-:B------:R-:W-:Y:S01]  /*15c0*/  IMAD.MOV.U32 R147, RZ, RZ, R151.reuse ;  /* 0x000000ffff937224 */ /* 0x100fe200078e0097 */
[----:B------:R-:W-:Y:S01]  /*15d0*/  UMOV UR6, UR12 ;  /* 0x0000000c00067c82 */ /* 0x000fe20008000000 */
[----:B------:R-:W-:Y:S01]  /*15e0*/  ULDC UR21, c[0x0][0x988] ;  /* 0x0002620000157ab9 */ /* 0x000fe20000000800 */
[----:B------:R-:W-:Y:S01]  /*15f0*/  HGMMA.64x192x16.F32.BF16 R24, gdesc[UR4], RZ, !UPT, gsb0 ;  /* 0x02e00000041879f0 */ /* 0x000fe2000c0018ff */
[----:B------:R-:W-:Y:S01]  /*1600*/  UIADD3 UR4, UR13, 0x2, URZ ;  /* 0x000000020d047890 */ /* 0x000fe2000fffe03f */
[--C-:B------:R-:W-:Y:S01]  /*1610*/  IMAD.MOV.U32 R146, RZ, RZ, R151.reuse ;  /* 0x000000ffff927224 */ /* 0x100fe200078e0097 */
[----:B------:R-:W-:Y:S01]  /*1620*/  UIADD3 UR6, UR12, 0x2, URZ ;  /* 0x000000020c067890 */ /* 0x000fe2000fffe03f */
[--C-:B------:R-:W-:Y:S01]  /*1630*/  IMAD.MOV.U32 R145, RZ, RZ, R151.reuse ;  /* 0x000000ffff917224 */ /* 0x100fe200078e0097 */
[----:B------:R-:W-:Y:S01]  /*1640*/  UMOV UR5, 0x40000040 ;  /* 0x4000004000057882 */ /* 0x000fe20000000000 */
[----:B------:R-:W-:Y:S01]  /*1650*/  UMOV UR7, 0x40000040 ;  /* 0x4000004000077882 */ /* 0x000fe20000000000 */
[----:B------:R-:W-:Y:S01]  /*1660*/  UISETP.GE.AND UP0, UPT, UR49, 0xc1, UPT ;  /* 0x000000c13100788c */ /* 0x000fe2000bf06270 */
        /* <DEDUP_REMOVED lines=22> */
[----:B------:R-:W-:Y:S01]  /*17d0*/  IMAD.MOV.U32 R122, RZ, RZ, R151 ;  /* 0x000000ffff7a7224 */ /* 0x000fe200078e0097 */
[----:B------:R-:W-:Y:S02]  /*17e0*/  WARPGROUP.DEPBAR.LE gsb0, 0x0 ;  /* 0x00008000000079c5 */ /* 0x000fe40000010000 */
[----:B------:R-:W-:-:S06]  /*17f0*/  WARPGROUP.ARRIVE ;  /* 0x00000000000079c5 */ /* 0x000fcc0000000000 */
[----:B------:R-:W-:Y:S01]  /*1800*/  HGMMA.64x192x16.F32.BF16 R24, gdesc[UR4], R24, gsb0 ;  /* 0x02e00000041879f0 */ /* 0x000fe20008001818 */
[----:B------:R-:W-:-:S03]  /*1810*/  UIADD3 UR6, UR13, 0x6, URZ ;  /* 0x000000060d067890 */ /* 0x000fc6000fffe03f */
[----:B------:R-:W-:-:S04]  /*1820*/  UMOV UR13, 0x40000040 ;  /* 0x40000040000d7882 */ /* 0x000fc80000000000 */
[----:B------:R-:W-:Y:S01]  /*1830*/  UMOV UR12, UR6 ;  /* 0x00000006000c7c82 */ /* 0x000fe20008000000 */
[----:B01----:R-:W-:-:S04]  /*1840*/  VIADD R3, R7, UR49 ;  /* 0x0000003107037c36 */ /* 0x003fc80008000000 */
[----:B------:R-:W-:-:S05]  /*1850*/  IMAD R3, R0, -0xc0, R3 ;  /* 0xffffff4000037824 */ /* 0x000fca00078e0203 */
[C---:B------:R-:W-:Y:S02]  /*1860*/  ISETP.GT.AND P5, PT, R3.reuse, RZ, PT ;  /* 0x000000ff0300720c */ /* 0x040fe40003fa4270 */
[C---:B------:R-:W-:Y:S02]  /*1870*/  ISETP.GT.AND P4, PT, R3.reuse, 0x1, PT ;  /* 0x000000010300780c */ /* 0x040fe40003f84270 */
[C---:B------:R-:W-:Y:S02]  /*1880*/  ISETP.GT.AND P3, PT, R3.reuse, 0x8, PT ;  /* 0x000000080300780c */ /* 0x040fe40003f64270 */
[C---:B------:R-:W-:Y:S02]  /*1890*/  ISETP.GT.AND P2, PT, R3.reuse, 0x9, PT ;  /* 0x000000090300780c */ /* 0x040fe40003f44270 */
[C---:B------:R-:W-:Y:S02]  /*18a0*/  ISETP.GT.AND P6, PT, R3.reuse, 0x10, PT ;  /* 0x000000100300780c */ /* 0x040fe40003fc4270 */
[----:B------:R-:W-:-:S02]  /*18b0*/  ISETP.GT.AND P1, PT, R3, 0x99, PT ;  /* 0x000000990300780c */ /* 0x000fc40003f24270 */
[----:B------:R-:W-:Y:S01]  /*18c0*/  ISETP.GT.AND P0, PT, R3, 0xa0, PT ;  /* 0x000000a00300780c */ /* 0x000fe20003f04270 */
[----:B------:R-:W-:Y:S02]  /*18d0*/  WARPGROUP.DEPBAR.LE gsb0, 0x0 ;  /* 0x00008000000079c5 */ /* 0x000fe40000010000 */
[----:B------:R-:W-:-:S06]  /*18e0*/  WARPGROUP.ARRIVE ;  /* 0x00000000000079c5 */ /* 0x000fcc0000000000 */
[----:B------:R-:W-:Y:S03]  /*18f0*/  HGMMA.64x192x16.F32.BF16 R24, gdesc[UR8], R24, gsb0 ;  /* 0x02e00000081879f0 */ /* 0x000fe60008001818 */
[----:B------:R-:W-:Y:S02]  /*1900*/  WARPGROUP.DEPBAR.LE gsb0, 0x0 ;  /* 0x00008000000079c5 */ /* 0x000fe40000010000 */
[----:B------:R-:W-:-:S15]  /*1910*/  WARPGROUP.ARRIVE ;  /* 0x00000000000079c5 */ /* 0x000fde0000000000 */
[----:B------:R-:W-:Y:S03]  /*1920*/  HGMMA.64x192x16.F32.BF16 R24, gdesc[UR12], R24, gsb0 ;  /* 0x02e000000c1879f0 */ /* 0x000fe60008001818 */
[----:B------:R-:W-:Y:S02]  /*1930*/  WARPGROUP.DEPBAR.LE gsb0, 0x0 ;  /* 0x00008000000079c5 */ /* 0x000fe40000010000 */
[----:B------:R-:W-:Y:S02]  /*1940*/  FSEL R24, R24, -INF , P5 ;  /* 0xff80000018187808 */ /* 0x000fe40002800000 */
[----:B------:R-:W-:Y:S02]  /*1950*/  FSEL R25, R25, -INF , P4 ;  /* 0xff80000019197808 */ /* 0x000fe40002000000 */
[----:B------:R-:W-:Y:S02]  /*1960*/  FSEL R28, R28, -INF , P3 ;  /* 0xff8000001c1c7808 */ /* 0x000fe40001800000 */
        /* <DEDUP_REMOVED lines=88> */
[----:B------:R-:W-:Y:S02]  /*1ef0*/  FSEL R70, R70, -INF , P3 ;  /* 0xff80000046467808 */ /* 0x000fe40001800000 */
[----:B------:R-:W-:Y:S02]  /*1f00*/  FSEL R71, R71, -INF , P2 ;  /* 0xff80000047477808 */ /* 0x000fe40001000000 */
[----:B------:R-:W-:-:S02]  /*1f10*/  ISETP.GT.AND P4, PT, R3, 0x68, PT ;  /* 0x000000680300780c */ /* 0x000fc40003f84270 */
[C---:B------:R-:W-:Y:S02]  /*1f20*/  ISETP.GT.AND P3, PT, R3.reuse, 0x69, PT ;  /* 0x000000690300780c */ /* 0x040fe40003f64270 */
[----:B------:R-:W-:Y:S02]  /*1f30*/  ISETP.GT.AND P2, PT, R3, 0x70, PT ;  /* 0x000000700300780c */ /* 0x000fe40003f44270 */
[----:B------:R-:W-:Y:S02]  /*1f40*/  FSEL R73, R73, -INF , P5 ;  /* 0xff80000049497808 */ /* 0x000fe40002800000 */
[----:B------:R-:W-:Y:S02]  /*1f50*/  FMNMX.FTZ R0, R72, R7, !PT ;  /* 0x0000000748007209 */ /* 0x000fe40007810000 */
[----:B------:R-:W-:Y:S02]  /*1f60*/  FSEL R76, R76, -INF , P4 ;  /* 0xff8000004c4c7808 */ /* 0x000fe40002000000 */
[----:B------:R-:W-:-:S02]  /*1f70*/  FSEL R77, R77, -INF , P3 ;  /* 0xff8000004d4d7808 */ /* 0x000fc40001800000 */
[----:B------:R-:W-:Y:S02]  /*1f80*/  FSEL R74, R74, -INF , P6 ;  /* 0xff8000004a4a7808 */ /* 0x000fe40003000000 */
[----:B------:R-:W-:Y:S02]  /*1f90*/  FSEL R80, R80, -INF , P2 ;  /* 0xff80000050507808 */ /* 0x000fe40001000000 */
[----:B------:R-:W-:Y:S02]  /*1fa0*/  FSEL R75, R75, -INF , P5 ;  /* 0xff8000004b4b7808 */ /* 0x000fe40002800000 */
[----:B------:R-:W-:Y:S02]  /*1fb0*/  FSEL R78, R78, -INF , P4 ;  /* 0xff8000004e4e7808 */ /* 0x000fe40002000000 */
[----:B------:R-:W-:Y:S02]  /*1fc0*/  FSEL R79, R79, -INF , P3 ;  /* 0xff8000004f4f7808 */ /* 0x000fe40001800000 */
[----:B------:R-:W-:-:S02]  /*1fd0*/  FSEL R82, R82, -INF , P2 ;  /* 0xff80000052527808 */ /* 0x000fc40001000000 */
[C---:B------:R-:W-:Y:S02]  /*1fe0*/  ISETP.GT.AND P6, PT, R3.reuse, 0x71, PT ;  /* 0x000000710300780c */ /* 0x040fe40003fc4270 */
[C---:B------:R-:W-:Y:S02]  /*1ff0*/  ISETP.GT.AND P5, PT, R3.reuse, 0x78, PT ;  /* 0x000000780300780c */ /* 0x040fe40003fa4270 */
[C---:B------:R-:W-:Y:S02]  /*2000*/  ISETP.GT.AND P4, PT, R3.reuse, 0x79, PT ;  /* 0x000000790300780c */ /* 0x040fe40003f84270 */
[C---:B------:R-:W-:Y:S02]  /*2010*/  ISETP.GT.AND P3, PT, R3.reuse, 0x80, PT ;  /* 0x000000800300780c */ /* 0x040fe40003f64270 */
[----:B------:R-:W-:Y:S02]  /*2020*/  ISETP.GT.AND P2, PT, R3, 0x81, PT ;  /* 0x000000810300780c */ /* 0x000fe40003f44270 */
[----:B------:R-:W-:-:S02]  /*2030*/  FMNMX.FTZ R7, R73, R0, !PT ;  /* 0x0000000049077209 */ /* 0x000fc40007810000 */
[----:B------:R-:W-:Y:S02]  /*2040*/  FSEL R101, R101, -INF , P1 ;  /* 0xff80000065657808 */ /* 0x000fe40000800000 */
[----:B------:R-:W-:Y:S02]  /*2050*/  FSEL R81, R81, -INF , P6 ;  /* 0xff80000051517808 */ /* 0x000fe40003000000 */
[----:B------:R-:W-:Y:S02]  /*2060*/  FSEL R84, R84, -INF , P5 ;  /* 0xff80000054547808 */ /* 0x000fe40002800000 */
[----:B------:R-:W-:Y:S02]  /*2070*/  FSEL R85, R85, -INF , P4 ;  /* 0xff80000055557808 */ /* 0x000fe40002000000 */
[----:B------:R-:W-:Y:S02]  /*2080*/  FSEL R88, R88, -INF , P3 ;  /* 0xff80000058587808 */ /* 0x000fe40001800000 */
[----:B------:R-:W-:-:S02]  /*2090*/  FSEL R83, R83, -INF , P6 ;  /* 0xff80000053537808 */ /* 0x000fc40003000000 */
[----:B------:R-:W-:Y:S02]  /*20a0*/  FSEL R89, R89, -INF , P2 ;  /* 0xff80000059597808 */ /* 0x000fe40001000000 */
[----:B------:R-:W-:Y:S02]  /*20b0*/  FSEL R86, R86, -INF , P5 ;  /* 0xff80000056567808 */ /* 0x000fe40002800000 */
[----:B------:R-:W-:Y:S02]  /*20c0*/  FSEL R87, R87, -INF , P4 ;  /* 0xff80000057577808 */ /* 0x000fe40002000000 */
[----:B------:R-:W-:Y:S02]  /*20d0*/  FSEL R90, R90, -INF , P3 ;  /* 0xff8000005a5a7808 */ /* 0x000fe40001800000 */
[----:B------:R-:W-:Y:S02]  /*20e0*/  FSEL R91, R91, -INF , P2 ;  /* 0xff8000005b5b7808 */ /* 0x000fe40001000000 */
[----:B------:R-:W-:-:S02]  /*20f0*/  ISETP.GT.AND P1, PT, R3, 0xa1, PT ;  /* 0x000000a10300780c */ /* 0x000fc40003f24270 */
[----:B------:R-:W-:Y:S02]  /*2100*/  FSEL R104, R104, -INF , P0 ;  /* 0xff80000068687808 */ /* 0x000fe40000000000 */
[----:B------:R-:W-:Y:S02]  /*2110*/  FMNMX.FTZ R0, R76, R7, !PT ;  /* 0x000000074c007209 */ /* 0x000fe40007810000 */
[C---:B------:R-:W-:Y:S02]  /*2120*/  ISETP.GT.AND P6, PT, R3.reuse, 0x88, PT ;  /* 0x000000880300780c */ /* 0x040fe40003fc4270 */
[C---:B------:R-:W-:Y:S02]  /*2130*/  ISETP.GT.AND P5, PT, R3.reuse, 0x89, PT ;  /* 0x000000890300780c */ /* 0x040fe40003fa4270 */
[C---:B------:R-:W-:Y:S02]  /*2140*/  ISETP.GT.AND P4, PT, R3.reuse, 0x90, PT ;  /* 0x000000900300780c */ /* 0x040fe40003f84270 */
[----:B------:R-:W-:-:S02]  /*2150*/  ISETP.GT.AND P3, PT, R3, 0x91, PT ;  /* 0x000000910300780c */ /* 0x000fc40003f64270 */
[C---:B------:R-:W-:Y:S02]  /*2160*/  ISETP.GT.AND P2, PT, R3.reuse, 0x98, PT ;  /* 0x000000980300780c */ /* 0x040fe40003f44270 */
[----:B------:R-:W-:Y:S02]  /*2170*/  ISETP.GT.AND P0, PT, R3, 0xa8, PT ;  /* 0x000000a80300780c */ /* 0x000fe40003f04270 */
[----:B------:R-:W-:Y:S02]  /*2180*/  FSEL R105, R105, -INF , P1 ;  /* 0xff80000069697808 */ /* 0x000fe40000800000 */
[----:B------:R-:W-:Y:S02]  /*2190*/  P2R R12, PR, RZ, 0x2 ;  /* 0x00000002ff0c7803 */ /* 0x000fe40000000000 */
[----:B------:R-:W-:Y:S02]  /*21a0*/  FMNMX.FTZ R7, R77, R0, !PT ;  /* 0x000000004d077209 */ /* 0x000fe40007810000 */
[----:B------:R-:W-:-:S02]  /*21b0*/  FSEL R92, R92, -INF , P6 ;  /* 0xff8000005c5c7808 */ /* 0x000fc40003000000 */
        /* <DEDUP_REMOVED lines=10> */
[----:B------:R-:W-:Y:S02]  /*2260*/  P2R R11, PR, RZ, 0x1 ;  /* 0x00000001ff0b7803 */ /* 0x000fe40000000000 */
[----:B------:R-:W-:-:S02]  /*2270*/  ISETP.GT.AND P1, PT, R3, 0xa0, PT ;  /* 0x000000a00300780c */ /* 0x000fc40003f24270 */
[C---:B------:R-:W-:Y:S02]  /*2280*/  ISETP.GT.AND P2, PT, R3.reuse, 0xa9, PT ;  /* 0x000000a90300780c */ /* 0x040fe40003f44270 */
[C---:B------:R-:W-:Y:S02]  /*2290*/  ISETP.GT.AND P3, PT, R3.reuse, 0xb0, PT ;  /* 0x000000b00300780c */ /* 0x040fe40003f64270 */
[C---:B------:R-:W-:Y:S02]  /*22a0*/  ISETP.GT.AND P4, PT, R3.reuse, 0xb1, PT ;  /* 0x000000b10300780c */ /* 0x040fe40003f84270 */
[C---:B------:R-:W-:Y:S02]  /*22b0*/  ISETP.GT.AND P5, PT, R3.reuse, 0xb8, PT ;  /* 0x000000b80300780c */ /* 0x040fe40003fa4270 */
[C---:B------:R-:W-:Y:S02]  /*22c0*/  ISETP.GT.AND P6, PT, R3.reuse, 0xb9, PT ;  /* 0x000000b90300780c */ /* 0x040fe40003fc4270 */
[----:B------:R-:W-:-:S02]  /*22d0*/  ISETP.GT.AND P0, PT, R3, 0x99, PT ;  /* 0x000000990300780c */ /* 0x000fc40003f04270 */
[----:B------:R-:W-:Y:S02]  /*22e0*/  FMNMX.FTZ R3, R26, R27, !PT ;  /* 0x0000001b1a037209 */ /* 0x000fe40007810000 */
[----:B------:R-:W-:Y:S02]  /*22f0*/  FMNMX.FTZ R0, R80, R7, !PT ;  /* 0x0000000750007209 */ /* 0x000fe40007810000 */
[----:B------:R-:W-:Y:S02]  /*2300*/  FSEL R106, R106, -INF , P1 ;  /* 0xff8000006a6a7808 */ /* 0x000fe40000800000 */
[----:B------:R-:W-:Y:S02]  /*2310*/  ISETP.NE.AND P1, PT, R12, RZ, PT ;  /* 0x000000ff0c00720c */ /* 0x000fe40003f25270 */
        /* <DEDUP_REMOVED lines=27> */
[----:B------:R-:W-:Y:S02]  /*24d0*/  FSEL R109, R109, -INF , P2 ;  /* 0xff8000006d6d7808 */ /* 0x000fe40001000000 */
[----:B------:R-:W-:Y:S02]  /*24e0*/  FMNMX.FTZ R0, R108, R7, !PT ;  /* 0x000000076c007209 */ /* 0x000fe40007810000 */
[----:B------:R-:W-:Y:S02]  /*24f0*/  FMNMX.FTZ R12, R58, R3, !PT ;  /* 0x000000033a0c7209 */ /* 0x000fe40007810000 */
[----:B------:R-:W-:Y:S02]  /*2500*/  FSEL R112, R112, -INF , P3 ;  /* 0xff80000070707808 */ /* 0x000fe40001800000 */
        /* <DEDUP_REMOVED lines=11> */
[----:B------:R-:W-:Y:S02]  /*25c0*/  FMNMX.FTZ R8, R117, R0, !PT ;  /* 0x0000000075087209 */ /* 0x000fe40007810000 */
[----:B------:R-:W-:-:S02]  /*25d0*/  FMNMX.FTZ R3, R67, R12, !PT ;  /* 0x0000000c43037209 */ /* 0x000fc40007810000 */
[----:B------:R-:W-:Y:S01]  /*25e0*/  P2R R10, PR, RZ, 0x4 ;  /* 0x00000004ff0a7803 */ /* 0x000fe20000000000 */
[----:B------:R-:W0:Y:S01]  /*25f0*/  SHFL.BFLY PT, R7, R8, 0x2, 0x1f ;  /* 0x0c401f0008077f89 */ /* 0x000e2200000e0000 */
[----:B------:R-:W-:Y:S02]  /*2600*/  FMNMX.FTZ R12, R70, R3, !PT ;  /* 0x00000003460c7209 */ /* 0x000fe40007810000 */
[----:B------:R-:W-:Y:S02]  /*2610*/  FSEL R103, R103, -INF , P0 ;  /* 0xff80000067677808 */ /* 0x000fe40000000000 */
[----:B------:R-:W-:Y:S02]  /*2620*/  FMNMX.FTZ R3, R71, R12, !PT ;  /* 0x0000000c47037209 */ /* 0x000fe40007810000 */
[----:B------:R-:W-:Y:S02]  /*2630*/  ISETP.NE.AND P0, PT, R11, RZ, PT ;  /* 0x000000ff0b00720c */ /* 0x000fe40003f05270 */
[----:B------:R-:W-:-:S02]  /*2640*/  FMNMX.FTZ R12, R74, R3, !PT ;  /* 0x000000034a0c7209 */ /* 0x000fc40007810000 */
[----:B------:R-:W-:Y:S02]  /*2650*/  FSEL R107, R107, -INF , P1 ;  /* 0xff8000006b6b7808 */ /* 0x000fe40000800000 */
[----:B------:R-:W-:Y:S02]  /*2660*/  FMNMX.FTZ R3, R75, R12, !PT ;  /* 0x0000000c4b037209 */ /* 0x000fe40007810000 */
[----:B------:R-:W-:Y:S02]  /*2670*/  FSEL R110, R110, -INF , P0 ;  /* 0xff8000006e6e7808 */ /* 0x000fe40000000000 */
[----:B------:R-:W-:Y:S02]  /*2680*/  FMNMX.FTZ R12, R78, R3, !PT ;  /* 0x000000034e0c7209 */ /* 0x000fe40007810000 */
[----:B------:R-:W-:Y:S02]  /*2690*/  FSEL R114, R114, -INF , P3 ;  /* 0xff80000072727808 */ /* 0x000fe40001800000 */
[----:B------:R-:W-:-:S02]  /*26a0*/  FMNMX.FTZ R3, R79, R12, !PT ;  /* 0x0000000c4f037209 */ /* 0x000fc40007810000 */
        /* <DEDUP_REMOVED lines=8> */
[----:B------:R-:W-:Y:S02]  /*2730*/  ISETP.NE.AND P0, PT, R5, RZ, PT ;  /* 0x000000ff0500720c */ /* 0x000fe40003f05270 */
[----:B------:R-:W-:Y:S02]  /*2740*/  FMNMX.FTZ R3, R87, R12, !PT ;  /* 0x0000000c57037209 */ /* 0x000fe40007810000 */
[----:B------:R-:W-:Y:S02]  /*2750*/  ISETP.NE.AND P1, PT, R6, RZ, PT ;  /* 0x000000ff0600720c */ /* 0x000fe40003f25270 */
[----:B------:R-:W-:-:S04]  /*2760*/  FMNMX.FTZ R12, R90, R3, !PT ;  /* 0x000000035a0c7209 */ /* 0x000fc80007810000 */
[----:B------:R-:W-:-:S04]  /*2770*/  FMNMX.FTZ R3, R91, R12, !PT ;  /* 0x0000000c5b037209 */ /* 0x000fc80007810000 */
[----:B------:R-:W-:Y:S02]  /*2780*/  FMNMX.FTZ R12, R94, R3, !PT ;  /* 0x000000035e0c7209 */ /* 0x000fe40007810000 */
[----:B0-----:R-:W-:Y:S01]  /*2790*/  FMNMX.FTZ R0, R9, R0, !PT ;  /* 0x0000000009007209 */ /* 0x001fe20007810000 */
[----:B------:R-:W-:Y:S01]  /*27a0*/  @!P1 VIADD R4, R4, 0x30840 ;  /* 0x0003084004049836 */ /* 0x000fe20000000000 */
[----:B------:R-:W-:Y:S02]  /*27b0*/  FMNMX.FTZ R3, R95, R12, !PT ;  /* 0x0000000c5f037209 */ /* 0x000fe40007810000 */
[C---:B------:R-:W-:Y:S01]  /*27c0*/  FSETP.NEU.FTZ.AND P2, PT, R0.reuse, -INF , PT ;  /* 0xff8000000000780b */ /* 0x040fe20003f5d000 */
[----:B------:R-:W-:Y:S01]  /*27d0*/  FMUL.FTZ R7, R0, UR21 ;  /* 0x0000001500077c20 */ /* 0x000fe20008410000 */
[----:B------:R-:W-:Y:S02]  /*27e0*/  FMNMX.FTZ R20, R98, R3, !PT ;  /* 0x0000000362147209 */ /* 0x000fe40007810000 */
[----:B------:R-:W-:-:S02]  /*27f0*/  @!P1 PRMT R4, RZ, 0x654, R4 ;  /* 0x00000654ff049816 */ /* 0x000fc40000000004 */
[----:B------:R-:W-:Y:S02]  /*2800*/  FMNMX.FTZ R3, R99, R20, !PT ;  /* 0x0000001463037209 */ /* 0x000fe40007810000 */
[----:B------:R-:W-:Y:S01]  /*2810*/  FSEL R7, R7, RZ, P2 ;  /* 0x000000ff07077208 */ /* 0x000fe20001000000 */
[----:B------:R0:W-:Y:S01]  /*2820*/  @!P1 SYNCS.ARRIVE.TRANS64.RED.A1T0 RZ, [R4+URZ], RZ ;  /* 0x000000ff04ff99a7 */ /* 0x0001e2000810043f */
[----:B------:R-:W-:Y:S02]  /*2830*/  FMNMX.FTZ R20, R102, R3, !PT ;  /* 0x0000000366147209 */ /* 0x000fe40007810000 */
[----:B------:R-:W-:Y:S01]  /*2840*/  ISETP.NE.AND P2, PT, R10, RZ, PT ;  /* 0x000000ff0a00720c */ /* 0x000fe20003f45270 */
        /* <DEDUP_REMOVED lines=8> */
[----:B------:R-:W-:Y:S01]  /*28d0*/  FSEL R111, R111, -INF , P2 ;  /* 0xff8000006f6f7808 */ /* 0x000fe20001000000 */
        /* <DEDUP_REMOVED lines=30> */
[----:B------:R-:W1:Y:S01]  /*2ac0*/  SHFL.BFLY PT, R76, R3, 0x2, 0x1f ;  /* 0x0c401f00034c7f89 */ /* 0x000e6200000e0000 */
        /* <DEDUP_REMOVED lines=14> */
[--C-:B--2---:R-:W-:Y:S01]  /*2bb0*/  FFMA.FTZ R80, R108, UR21, -R7.reuse ;  /* 0x000000156c507c23 */ /* 0x104fe20008010807 */
[--C-:B------:R-:W-:Y:S01]  /*2bc0*/  FFMA.FTZ R81, R109, UR21, -R7.reuse ;  /* 0x000000156d517c23 */ /* 0x100fe20008010807 */
[----:B------:R-:W-:-:S03]  /*2bd0*/  FFMA.FTZ R113, R113, UR21, -R7 ;  /* 0x0000001571717c23 */ /* 0x000fc60008010807 */
[----:B------:R2:W-:Y:S01]  /*2be0*/  MUFU.EX2 R60, R89 ;  /* 0x00000059003c7308 */ /* 0x0005e20000000800 */
[--C-:B---3--:R-:W-:Y:S01]  /*2bf0*/  FFMA.FTZ R84, R112, UR21, -R7.reuse ;  /* 0x0000001570547c23 */ /* 0x108fe20008010807 */
[----:B-1----:R-:W-:Y:S01]  /*2c00*/  FMNMX.FTZ R85, R3, R76, !PT ;  /* 0x0000004c03557209 */ /* 0x002fe20007810000 */
[----:B------:R-:W-:-:S05]  /*2c10*/  FFMA.FTZ R76, R104, UR21, -R7 ;  /* 0x00000015684c7c23 */ /* 0x000fca0008010807 */
[----:B------:R-:W-:Y:S01]  /*2c20*/  MUFU.EX2 R5, R5 ;  /* 0x0000000500057308 */ /* 0x000fe20000000800 */
[----:B------:R-:W1:Y:S01]  /*2c30*/  SHFL.BFLY PT, R88, R85, 0x1, 0x1f ;  /* 0x0c201f0055587f89 */ /* 0x000e6200000e0000 */
[----:B--2---:R-:W-:-:S06]  /*2c40*/  FFMA.FTZ R89, R117, UR21, -R7 ;  /* 0x0000001575597c23 */ /* 0x004fcc0008010807 */
[----:B------:R-:W0:Y:S08]  /*2c50*/  MUFU.EX2 R6, R6 ;  /* 0x0000000600067308 */ /* 0x000e300000000800 */
[----:B------:R-:W2:Y:S08]  /*2c60*/  MUFU.EX2 R8, R8 ;  /* 0x0000000800087308 */ /* 0x000eb00000000800 */
[----:B------:R-:W3:Y:S01]  /*2c70*/  MUFU.EX2 R9, R9 ;  /* 0x0000000900097308 */ /* 0x000ee20000000800 */
[----:B-1----:R-:W-:Y:S01]  /*2c80*/  FMNMX.FTZ R3, R85, R88, !PT ;  /* 0x0000005855037209 */ /* 0x002fe20007810000 */
[----:B------:R-:W-:Y:S01]  /*2c90*/  FFMA.FTZ R88, R116, UR21, -R7 ;  /* 0x0000001574587c23 */ /* 0x000fe20008010807 */
[----:B0-----:R-:W-:-:S02]  /*2ca0*/  F2FP.BF16.F32.PACK_AB R4, R6, R5 ;  /* 0x000000050604723e */ /* 0x001fc400000010ff */
[C---:B------:R-:W-:Y:S01]  /*2cb0*/  FSETP.NEU.FTZ.AND P2, PT, R3.reuse, -INF , PT ;  /* 0xff8000000300780b */ /* 0x040fe20003f5d000 */
[----:B------:R-:W-:Y:S02]  /*2cc0*/  FMUL.FTZ R92, R3, UR21 ;  /* 0x00000015035c7c20 */ /* 0x000fe40008410000 */
[----:B------:R-:W0:Y:S03]  /*2cd0*/  MUFU.EX2 R10, R10 ;  /* 0x0000000a000a7308 */ /* 0x000e260000000800 */
[----:B------:R-:W-:Y:S02]  /*2ce0*/  FSEL R92, R92, RZ, P2 ;  /* 0x000000ff5c5c7208 */ /* 0x000fe40001000000 */
[----:B------:R-:W-:-:S03]  /*2cf0*/  PLOP3.LUT P2, PT, PT, PT, UP0, 0x80, 0x0 ;  /* 0x000000000000781c */ /* 0x000fc60003f4f008 */
[--C-:B------:R-:W-:Y:S01]  /*2d00*/  FFMA.FTZ R7, R26, UR21, -R92.reuse ;  /* 0x000000151a077c23 */ /* 0x100fe2000801085c */
[--C-:B------:R-:W-:Y:S01]  /*2d10*/  FFMA.FTZ R26, R27, UR21, -R92.reuse ;  /* 0x000000151b1a7c23 */ /* 0x100fe2000801085c */
[--C-:B------:R-:W-:Y:S01]  /*2d20*/  FFMA.FTZ R30, R30, UR21, -R92.reuse ;  /* 0x000000151e1e7c23 */ /* 0x100fe2000801085c */
[--C-:B------:R-:W-:Y:S01]  /*2d30*/  FFMA.FTZ R93, R31, UR21, -R92.reuse ;  /* 0x000000151f5d7c23 */ /* 0x100fe2000801085c */
[--C-:B------:R-:W-:Y:S01]  /*2d40*/  FFMA.FTZ R97, R34, UR21, -R92.reuse ;  /* 0x0000001522617c23 */ /* 0x100fe2000801085c */
[----:B------:R-:W1:Y:S01]  /*2d50*/  MUFU.EX2 R11, R11 ;  /* 0x0000000b000b7308 */ /* 0x000e620000000800 */
[--C-:B------:R-:W-:Y:S01]  /*2d60*/  FFMA.FTZ R100, R35, UR21, -R92.reuse ;  /* 0x0000001523647c23 */ /* 0x100fe2000801085c */
[----:B------:R-:W-:Y:S01]  /*2d70*/  FFMA.FTZ R96, R63, UR21, -R92 ;  /* 0x000000153f607c23 */ /* 0x000fe2000801085c */
[----:B------:R-:W-:Y:S01]  /*2d80*/  FADD.FTZ R63, R5, R6 ;  /* 0x00000006053f7221 */ /* 0x000fe20000010000 */
[--C-:B------:R-:W-:Y:S01]  /*2d90*/  FFMA.FTZ R101, R38, UR21, -R92.reuse ;  /* 0x0000001526657c23 */ /* 0x100fe2000801085c */
[--C-:B------:R-:W-:Y:S01]  /*2da0*/  FFMA.FTZ R35, R66, UR21, -R92.reuse ;  /* 0x0000001542237c23 */ /* 0x100fe2000801085c */
[--C-:B------:R-:W-:Y:S01]  /*2db0*/  FFMA.FTZ R31, R46, UR21, -R92.reuse ;  /* 0x000000152e1f7c23 */ /* 0x100fe2000801085c */
[----:B--2---:R-:W-:Y:S01]  /*2dc0*/  FADD.FTZ R66, R8, R63 ;  /* 0x0000003f08427221 */ /* 0x004fe20000010000 */
[----:B------:R-:W-:Y:S01]  /*2dd0*/  MUFU.EX2 R7, R7 ;  /* 0x0000000700077308 */ /* 0x000fe20000000800 */
[--C-:B------:R-:W-:Y:S01]  /*2de0*/  FFMA.FTZ R38, R47, UR21, -R92.reuse ;  /* 0x000000152f267c23 */ /* 0x100fe2000801085c */
[--C-:B------:R-:W-:Y:S01]  /*2df0*/  FFMA.FTZ R46, R67, UR21, -R92.reuse ;  /* 0x00000015432e7c23 */ /* 0x100fe2000801085c */
[--C-:B------:R-:W-:Y:S01]  /*2e00*/  FFMA.FTZ R47, R54, UR21, -R92.reuse ;  /* 0x00000015362f7c23 */ /* 0x100fe2000801085c */
[--C-:B------:R-:W-:Y:S01]  /*2e10*/  FFMA.FTZ R104, R39, UR21, -R92.reuse ;  /* 0x0000001527687c23 */ /* 0x100fe2000801085c */
[----:B------:R-:W-:Y:S01]  /*2e20*/  FFMA.FTZ R54, R71, UR21, -R92 ;  /* 0x0000001547367c23 */ /* 0x000fe2000801085c */
[----:B---3--:R-:W-:Y:S01]  /*2e30*/  FADD.FTZ R71, R9, R66 ;  /* 0x0000004209477221 */ /* 0x008fe20000010000 */
[--C-:B------:R-:W-:Y:S01]  /*2e40*/  FFMA.FTZ R27, R42, UR21, -R92.reuse ;  /* 0x000000152a1b7c23 */ /* 0x100fe2000801085c */
[----:B------:R-:W2:Y:S01]  /*2e50*/  MUFU.EX2 R26, R26 ;  /* 0x0000001a001a7308 */ /* 0x000ea20000000800 */
[--C-:B------:R-:W-:Y:S01]  /*2e60*/  FFMA.FTZ R42, R51, UR21, -R92.reuse ;  /* 0x00000015332a7c23 */ /* 0x100fe2000801085c */
[--C-:B------:R-:W-:Y:S01]  /*2e70*/  FFMA.FTZ R51, R74, UR21, -R92.reuse ;  /* 0x000000154a337c23 */ /* 0x100fe2000801085c */
[----:B0-----:R-:W-:Y:S01]  /*2e80*/  FADD.FTZ R74, R10, R71 ;  /* 0x000000470a4a7221 */ /* 0x001fe20000010000 */
        /* <DEDUP_REMOVED lines=9> */
[----:B------:R-:W-:Y:S01]  /*2f20*/  F2FP.BF16.F32.PACK_AB R6, R9, R8 ;  /* 0x000000080906723e */ /* 0x000fe200000010ff */
[----:B------:R-:W-:Y:S01]  /*2f30*/  FFMA.FTZ R43, R70, UR21, -R92 ;  /* 0x00000015462b7c23 */ /* 0x000fe2000801085c */
[----:B-1----:R-:W-:Y:S01]  /*2f40*/  F2FP.BF16.F32.PACK_AB R8, R11, R10 ;  /* 0x0000000a0b08723e */ /* 0x002fe200000010ff */
[----:B------:R-:W1:Y:S01]  /*2f50*/  MUFU.EX2 R93, R93 ;  /* 0x0000005d005d7308 */ /* 0x000e620000000800 */
[----:B--2---:R-:W-:Y:S01]  /*2f60*/  FADD.FTZ R67, R7, R26 ;  /* 0x0000001a07437221 */ /* 0x004fe20000010000 */
        /* <DEDUP_REMOVED lines=8> */
[----:B------:R-:W-:Y:S01]  /*2ff0*/  FADD.FTZ R67, R11, R74 ;  /* 0x0000004a0b437221 */ /* 0x000fe20000010000 */
[--C-:B------:R-:W-:Y:S01]  /*3000*/  FFMA.FTZ R103, R103, UR21, -R92.reuse ;  /* 0x0000001567677c23 */ /* 0x100fe2000801085c */
[--C-:B------:R-:W-:Y:S01]  /*3010*/  FFMA.FTZ R106, R106, UR21, -R92.reuse ;  /* 0x000000156a6a7c23 */ /* 0x100fe2000801085c */
[--C-:B------:R-:W-:Y:S01]  /*3020*/  FFMA.FTZ R107, R107, UR21, -R92.reuse ;  /* 0x000000156b6b7c23 */ /* 0x100fe2000801085c */
[--C-:B------:R-:W-:Y:S01]  /*3030*/  FFMA.FTZ R110, R110, UR21, -R92.reuse ;  /* 0x000000156e6e7c23 */ /* 0x100fe2000801085c */
[----:B------:R-:W-:Y:S01]  /*3040*/  FFMA.FTZ R111, R111, UR21, -R92 ;  /* 0x000000156f6f7c23 */ /* 0x000fe2000801085c */
[----:B------:R-:W0:Y:S01]  /*3050*/  MUFU.EX2 R120, R120 ;  /* 0x0000007800787308 */ /* 0x000e220000000800 */
[----:B-1----:R-:W-:Y:S01]  /*3060*/  FADD.FTZ R66, R93, R66 ;  /* 0x000000425d427221 */ /* 0x002fe20000010000 */
[--C-:B------:R-:W-:Y:S01]  /*3070*/  FFMA.FTZ R114, R114, UR21, -R92.reuse ;  /* 0x0000001572727c23 */ /* 0x100fe2000801085c */
[--C-:B------:R-:W-:Y:S01]  /*3080*/  FFMA.FTZ R115, R115, UR21, -R92.reuse ;  /* 0x0000001573737c23 */ /* 0x100fe2000801085c */
[----:B------:R-:W-:-:S04]  /*3090*/  FFMA.FTZ R118, R118, UR21, -R92 ;  /* 0x0000001576767c23 */ /* 0x000fc8000801085c */
[----:B------:R-:W1:Y:S01]  /*30a0*/  MUFU.EX2 R100, R100 ;  /* 0x0000006400647308 */ /* 0x000e620000000800 */
[----:B--2---:R-:W-:Y:S01]  /*30b0*/  FADD.FTZ R5, R97, R66 ;  /* 0x0000004261057221 */ /* 0x004fe20000010000 */
[--C-:B------:R-:W-:Y:S01]  /*30c0*/  FFMA.FTZ R66, R82, UR21, -R92.reuse ;  /* 0x0000001552427c23 */ /* 0x100fe2000801085c */
[----:B------:R-:W-:-:S05]  /*30d0*/  FFMA.FTZ R82, R95, UR21, -R92 ;  /* 0x000000155f527c23 */ /* 0x000fca000801085c */
[----:B------:R-:W2:Y:S01]  /*30e0*/  MUFU.EX2 R121, R121 ;  /* 0x0000007900797308 */ /* 0x000ea20000000800 */
[----:B0-----:R-:W-:Y:S01]  /*30f0*/  FADD.FTZ R78, R120, R67 ;  /* 0x00000043784e7221 */ /* 0x001fe20000010000 */
[----:B------:R-:W-:-:S06]  /*3100*/  FFMA.FTZ R67, R83, UR21, -R92 ;  /* 0x0000001553437c23 */ /* 0x000fcc000801085c */
[----:B------:R-:W0:Y:S01]  /*3110*/  MUFU.EX2 R101, R101 ;  /* 0x0000006500657308 */ /* 0x000e220000000800 */
[----:B-1----:R-:W-:Y:S01]  /*3120*/  FADD.FTZ R74, R100, R5 ;  /* 0x00000005644a7221 */ /* 0x002fe20000010000 */
[----:B------:R-:W-:Y:S02]  /*3130*/  F2FP.BF16.F32.PACK_AB R5, R26, R7 ;  /* 0x000000071a05723e */ /* 0x000fe400000010ff */
[----:B------:R-:W-:Y:S02]  /*3140*/  F2FP.BF16.F32.PACK_AB R7, R93, R30 ;  /* 0x0000001e5d07723e */ /* 0x000fe400000010ff */
[----:B------:R-:W-:Y:S02]  /*3150*/  F2FP.BF16.F32.PACK_AB R9, R100, R97 ;  /* 0x000000616409723e */ /* 0x000fe400000010ff */
[----:B------:R-:W1:Y:S01]  /*3160*/  MUFU.EX2 R24, R24 ;  /* 0x0000001800187308 */ /* 0x000e620000000800 */
[C---:B--2---:R-:W-:Y:S01]  /*3170*/  FADD.FTZ R75, R121.reuse, R78 ;  /* 0x0000004e794b7221 */ /* 0x044fe20000010000 */
[----:B------:R-:W-:Y:S01]  /*3180*/  F2FP.BF16.F32.PACK_AB R10, R121, R120 ;  /* 0x00000078790a723e */ /* 0x000fe200000010ff */
[----:B------:R2:W-:Y:S01]  /*3190*/  STSM.16.M88.4 [R2+0x1e800], R4 ;  /* 0x01e8000402007844 */ /* 0x0005e20000000200 */
[----:B------:R-:W-:Y:S01]  /*31a0*/  FFMA.FTZ R78, R91, UR21, -R92 ;  /* 0x000000155b4e7c23 */ /* 0x000fe2000801085c */
[----:B------:R-:W-:-:S02]  /*31b0*/  IMAD.MOV.U32 R121, RZ, RZ, R151 ;  /* 0x000000ffff797224 */ /* 0x000fc400078e0097 */
[----:B------:R-:W-:Y:S01]  /*31c0*/  IMAD.MOV.U32 R120, RZ, RZ, R151 ;  /* 0x000000ffff787224 */ /* 0x000fe200078e0097 */
[----:B------:R-:W3:Y:S01]  /*31d0*/  MUFU.EX2 R104, R104 ;  /* 0x0000006800687308 */ /* 0x000ee20000000800 */
[----:B0-----:R-:W-:Y:S01]  /*31e0*/  FADD.FTZ R11, R101, R74 ;  /* 0x0000004a650b7221 */ /* 0x001fe20000010000 */
[----:B------:R-:W-:-:S06]  /*31f0*/  FFMA.FTZ R74, R87, UR21, -R92 ;  /* 0x00000015574a7c23 */ /* 0x000fcc000801085c */
[----:B------:R-:W0:Y:S01]  /*3200*/  MUFU.EX2 R23, R23 ;  /* 0x0000001700177308 */ /* 0x000e220000000800 */
[----:B-1----:R-:W-:Y:S01]  /*3210*/  FADD.FTZ R30, R24, R75 ;  /* 0x0000004b181e7221 */ /* 0x002fe20000010000 */
[--C-:B------:R-:W-:Y:S01]  /*3220*/  FFMA.FTZ R75, R90, UR21, -R92.reuse ;  /* 0x000000155a4b7c23 */ /* 0x100fe2000801085c */
[----:B------:R-:W-:-:S05]  /*3230*/  FFMA.FTZ R92, R119, UR21, -R92 ;  /* 0x00000015775c7c23 */ /* 0x000fca000801085c */
[----:B------:R-:W1:Y:S01]  /*3240*/  MUFU.EX2 R27, R27 ;  /* 0x0000001b001b7308 */ /* 0x000e620000000800 */
[C---:B---3--:R-:W-:Y:S01]  /*3250*/  FADD.FTZ R26, R104.reuse, R11 ;  /* 0x0000000b681a7221 */ /* 0x048fe20000010000 */
[----:B------:R-:W-:-:S05]  /*3260*/  F2FP.BF16.F32.PACK_AB R11, R104, R101 ;  /* 0x00000065680b723e */ /* 0x000fca00000010ff */
[----:B------:R3:W-:Y:S01]  /*3270*/  STSM.16.M88.4 [R22], R8 ;  /* 0x0000000816007844 */ /* 0x0007e20000000200 */
[----:B------:R-:W4:Y:S01]  /*3280*/  MUFU.EX2 R25, R25 ;  /* 0x0000001900197308 */ /* 0x000f220000000800 */
[C---:B0-----:R-:W-:Y:S01]  /*3290*/  FADD.FTZ R30, R23.reuse, R30 ;  /* 0x0000001e171e7221 */ /* 0x041fe20000010000 */
[----:B------:R-:W-:-:S06]  /*32a0*/  F2FP.BF16.F32.PACK_AB R24, R23, R24 ;  /* 0x000000181718723e */ /* 0x000fcc00000010ff */
[----:B------:R-:W0:Y:S01]  /*32b0*/  MUFU.EX2 R34, R34 ;  /* 0x0000002200227308 */ /* 0x000e220000000800 */
[----:B-1----:R-:W-:-:S07]  /*32c0*/  FADD.FTZ R83, R27, R26 ;  /* 0x0000001a1b537221 */ /* 0x002fce0000010000 */
[----:B------:R-:W1:Y:S01]  /*32d0*/  MUFU.EX2 R28, R28 ;  /* 0x0000001c001c7308 */ /* 0x000e620000000800 */
[----:B----4-:R-:W-:-:S07]  /*32e0*/  FADD.FTZ R87, R25, R30 ;  /* 0x0000001e19577221 */ /* 0x010fce0000010000 */
[----:B------:R-:W4:Y:S01]  /*32f0*/  MUFU.EX2 R31, R31 ;  /* 0x0000001f001f7308 */ /* 0x000f220000000800 */
[----:B0-----:R-:W-:-:S07]  /*3300*/  FADD.FTZ R26, R34, R83 ;  /* 0x00000053221a7221 */ /* 0x001fce0000010000 */
        /* <DEDUP_REMOVED lines=25> */
[C---:B-1----:R-:W-:Y:S01]  /*34a0*/  FADD.FTZ R87, R57.reuse, R30 ;  /* 0x0000001e39577221 */ /* 0x042fe20000010000 */
[----:B--2---:R-:W-:-:S06]  /*34b0*/  F2FP.BF16.F32.PACK_AB R4, R57, R52 ;  /* 0x000000343904723e */ /* 0x004fcc00000010ff */
[----:B------:R-:W1:Y:S01]  /*34c0*/  MUFU.EX2 R58, R58 ;  /* 0x0000003a003a7308 */ /* 0x000e620000000800 */
[----:B----4-:R-:W-:-:S07]  /*34d0*/  FADD.FTZ R83, R55, R26 ;  /* 0x0000001a37537221 */ /* 0x010fce0000010000 */
        /* <DEDUP_REMOVED lines=8> */
[----:B0-----:R-:W-:Y:S01]  /*3560*/  FADD.FTZ R23, R59, R26 ;  /* 0x0000001a3b177221 */ /* 0x001fe20000010000 */
[----:B------:R-:W-:Y:S02]  /*3570*/  F2FP.BF16.F32.PACK_AB R26, R28, R25 ;  /* 0x000000191c1a723e */ /* 0x000fe400000010ff */
[----:B------:R-:W-:Y:S02]  /*3580*/  F2FP.BF16.F32.PACK_AB R28, R44, R29 ;  /* 0x0000001d2c1c723e */ /* 0x000fe400000010ff */
[----:B------:R-:W-:Y:S02]  /*3590*/  F2FP.BF16.F32.PACK_AB R25, R34, R27 ;  /* 0x0000001b2219723e */ /* 0x000fe400000010ff */
[----:B------:R-:W0:Y:S01]  /*35a0*/  MUFU.EX2 R14, R14 ;  /* 0x0000000e000e7308 */ /* 0x000e220000000800 */
[----:B-1----:R-:W-:Y:S01]  /*35b0*/  FADD.FTZ R83, R13, R30 ;  /* 0x0000001e0d537221 */ /* 0x002fe20000010000 */
[----:B------:R-:W-:-:S02]  /*35c0*/  F2FP.BF16.F32.PACK_AB R27, R38, R31 ;  /* 0x0000001f261b723e */ /* 0x000fc400000010ff */
[----:B------:R-:W-:Y:S02]  /*35d0*/  F2FP.BF16.F32.PACK_AB R30, R48, R45 ;  /* 0x0000002d301e723e */ /* 0x000fe400000010ff */
[----:B------:R-:W-:Y:S01]  /*35e0*/  F2FP.BF16.F32.PACK_AB R29, R42, R39 ;  /* 0x000000272a1d723e */ /* 0x000fe200000010ff */
[----:B------:R1:W-:Y:S01]  /*35f0*/  STSM.16.M88.4 [R17], R24 ;  /* 0x0000001811007844 */ /* 0x0003e20000000200 */
[----:B------:R-:W4:Y:S01]  /*3600*/  MUFU.EX2 R35, R35 ;  /* 0x0000002300237308 */ /* 0x000f220000000800 */
[----:B--2---:R-:W-:Y:S01]  /*3610*/  FADD.FTZ R44, R96, R23 ;  /* 0x00000017602c7221 */ /* 0x004fe20000010000 */
[----:B------:R-:W-:-:S05]  /*3620*/  F2FP.BF16.F32.PACK_AB R31, R50, R47 ;  /* 0x0000002f321f723e */ /* 0x000fca00000010ff */
[----:B------:R-:W-:Y:S01]  /*3630*/  STSM.16.M88.4 [R16], R28 ;  /* 0x0000001c10007844 */ /* 0x000fe20000000200 */
[----:B------:R-:W3:Y:S01]  /*3640*/  MUFU.EX2 R32, R32 ;  /* 0x0000002000207308 */ /* 0x000ee20000000800 */
[----:B0-----:R-:W-:-:S07]  /*3650*/  FADD.FTZ R83, R14, R83 ;  /* 0x000000530e537221 */ /* 0x001fce0000010000 */
[----:B------:R-:W0:Y:S01]  /*3660*/  MUFU.EX2 R46, R46 ;  /* 0x0000002e002e7308 */ /* 0x000e220000000800 */
[----:B----4-:R-:W-:-:S07]  /*3670*/  FADD.FTZ R5, R35, R44 ;  /* 0x0000002c23057221 */ /* 0x010fce0000010000 */
[----:B------:R-:W2:Y:S01]  /*3680*/  MUFU.EX2 R33, R33 ;  /* 0x0000002100217308 */ /* 0x000ea20000000800 */
[----:B---3--:R-:W-:-:S07]  /*3690*/  FADD.FTZ R10, R32, R83 ;  /* 0x00000053200a7221 */ /* 0x008fce0000010000 */
[----:B------:R-:W3:Y:S01]  /*36a0*/  MUFU.EX2 R43, R43 ;  /* 0x0000002b002b7308 */ /* 0x000ee20000000800 */
[----:B0-----:R-:W-:-:S07]  /*36b0*/  FADD.FTZ R8, R46, R5 ;  /* 0x000000052e087221 */ /* 0x001fce0000010000 */
[----:B------:R-:W0:Y:S01]  /*36c0*/  MUFU.EX2 R36, R36 ;  /* 0x0000002400247308 */ /* 0x000e220000000800 */
[----:B--2---:R-:W-:-:S07]  /*36d0*/  FADD.FTZ R7, R33, R10 ;  /* 0x0000000a21077221 */ /* 0x004fce0000010000 */
[----:B------:R-:W2:Y:S01]  /*36e0*/  MUFU.EX2 R54, R54 ;  /* 0x0000003600367308 */ /* 0x000ea20000000800 */
[----:B---3--:R-:W-:-:S07]  /*36f0*/  FADD.FTZ R5, R43, R8 ;  /* 0x000000082b057221 */ /* 0x008fce0000010000 */
[----:B------:R-:W3:Y:S01]  /*3700*/  MUFU.EX2 R41, R41 ;  /* 0x0000002900297308 */ /* 0x000ee20000000800 */
[----:B0-----:R-:W-:Y:S01]  /*3710*/  FADD.FTZ R10, R36, R7 ;  /* 0x00000007240a7221 */ /* 0x001fe20000010000 */
[----:B------:R-:W-:-:S06]  /*3720*/  F2FP.BF16.F32.PACK_AB R7, R96, R59 ;  /* 0x0000003b6007723e */ /* 0x000fcc00000010ff */
[----:B------:R-:W0:Y:S01]  /*3730*/  MUFU.EX2 R51, R51 ;  /* 0x0000003300337308 */ /* 0x000e220000000800 */
[----:B--2---:R-:W-:-:S07]  /*3740*/  FADD.FTZ R8, R54, R5 ;  /* 0x0000000536087221 */ /* 0x004fce0000010000 */
[----:B------:R-:W2:Y:S01]  /*3750*/  MUFU.EX2 R40, R40 ;  /* 0x0000002800287308 */ /* 0x000ea20000000800 */
[C---:B---3--:R-:W-:Y:S01]  /*3760*/  FADD.FTZ R5, R41.reuse, R10 ;  /* 0x0000000a29057221 */ /* 0x048fe20000010000 */
[----:B-1----:R-:W-:-:S06]  /*3770*/  F2FP.BF16.F32.PACK_AB R24, R41, R36 ;  /* 0x000000242918723e */ /* 0x002fcc00000010ff */
[----:B------:R-:W1:Y:S01]  /*3780*/  MUFU.EX2 R62, R62 ;  /* 0x0000003e003e7308 */ /* 0x000e620000000800 */
[----:B0-----:R-:W-:-:S07]  /*3790*/  FADD.FTZ R9, R51, R8 ;  /* 0x0000000833097221 */ /* 0x001fce0000010000 */
[----:B------:R-:W0:Y:S01]  /*37a0*/  MUFU.EX2 R49, R49 ;  /* 0x0000003100317308 */ /* 0x000e220000000800 */
[----:B--2---:R-:W-:Y:S01]  /*37b0*/  FADD.FTZ R10, R40, R5 ;  /* 0x00000005280a7221 */ /* 0x004fe20000010000 */
[----:B------:R-:W-:-:S05]  /*37c0*/  F2FP.BF16.F32.PACK_AB R5, R58, R55 ;  /* 0x000000373a05723e */ /* 0x000fca00000010ff */
[----:B------:R2:W-:Y:S01]  /*37d0*/  STSM.16.M88.4 [R2+0x24800], R4 ;  /* 0x0248000402007844 */ /* 0x0005e20000000200 */
[----:B------:R-:W3:Y:S01]  /*37e0*/  MUFU.EX2 R63, R63 ;  /* 0x0000003f003f7308 */ /* 0x000ee20000000800 */
[C---:B-1----:R-:W-:Y:S01]  /*37f0*/  FADD.FTZ R8, R62.reuse, R9 ;  /* 0x000000093e087221 */ /* 0x042fe20000010000 */
[----:B------:R-:W-:-:S06]  /*3800*/  F2FP.BF16.F32.PACK_AB R25, R62, R51 ;  /* 0x000000333e19723e */ /* 0x000fcc00000010ff */
[----:B------:R-:W1:Y:S01]  /*3810*/  MUFU.EX2 R70, R70 ;  /* 0x0000004600467308 */ /* 0x000e620000000800 */
[----:B0-----:R-:W-:Y:S01]  /*3820*/  FADD.FTZ R11, R49, R10 ;  /* 0x0000000a310b7221 */ /* 0x001fe20000010000 */
[----:B------:R-:W-:Y:S02]  /*3830*/  F2FP.BF16.F32.PACK_AB R10, R33, R32 ;  /* 0x00000020210a723e */ /* 0x000fe400000010ff */
[----:B------:R-:W-:-:S04]  /*3840*/  F2FP.BF16.F32.PACK_AB R26, R49, R40 ;  /* 0x00000028311a723e */ /* 0x000fc800000010ff */
[----:B------:R-:W0:Y:S01]  /*3850*/  MUFU.EX2 R21, R21 ;  /* 0x0000001500157308 */ /* 0x000e220000000800 */
[----:B---3--:R-:W-:Y:S01]  /*3860*/  FADD.FTZ R9, R63, R8 ;  /* 0x000000083f097221 */ /* 0x008fe20000010000 */
[----:B------:R-:W-:-:S06]  /*3870*/  FADD.FTZ R8, R12, R11 ;  /* 0x0000000b0c087221 */ /* 0x000fcc0000010000 */
[----:B------:R-:W3:Y:S01]  /*3880*/  MUFU.EX2 R66, R66 ;  /* 0x0000004200427308 */ /* 0x000ee20000000800 */
[C---:B-1----:R-:W-:Y:S01]  /*3890*/  FADD.FTZ R9, R70.reuse, R9 ;  /* 0x0000000946097221 */ /* 0x042fe20000010000 */
[----:B------:R-:W-:-:S06]  /*38a0*/  F2FP.BF16.F32.PACK_AB R27, R70, R63 ;  /* 0x0000003f461b723e */ /* 0x000fcc00000010ff */
[----:B------:R-:W1:Y:S01]  /*38b0*/  MUFU.EX2 R67, R67 ;  /* 0x0000004300437308 */ /* 0x000e620000000800 */
[----:B0-----:R-:W-:Y:S01]  /*38c0*/  FADD.FTZ R11, R21, R8 ;  /* 0x00000008150b7221 */ /* 0x001fe20000010000 */
[----:B------:R-:W-:-:S03]  /*38d0*/  F2FP.BF16.F32.PACK_AB R8, R14, R13 ;  /* 0x0000000d0e08723e */ /* 0x000fc600000010ff */
[----:B------:R-:W-:Y:S01]  /*38e0*/  FADD.FTZ R34, R20, R11 ;  /* 0x0000000b14227221 */ /* 0x000fe20000010000 */
[----:B------:R-:W-:Y:S02]  /*38f0*/  F2FP.BF16.F32.PACK_AB R11, R54, R43 ;  /* 0x0000002b360b723e */ /* 0x000fe400000010ff */
[----:B------:R-:W0:Y:S01]  /*3900*/  MUFU.EX2 R37, R37 ;  /* 0x0000002500257308 */ /* 0x000e220000000800 */
[----:B---3--:R-:W-:Y:S01]  /*3910*/  FADD.FTZ R14, R66, R9 ;  /* 0x00000009420e7221 */ /* 0x008fe20000010000 */
[----:B------:R-:W-:-:S05]  /*3920*/  F2FP.BF16.F32.PACK_AB R9, R46, R35 ;  /* 0x000000232e09723e */ /* 0x000fca00000010ff */
[----:B------:R3:W-:Y:S01]  /*3930*/  STSM.16.M88.4 [R153], R8 ;  /* 0x0000000899007844 */ /* 0x0007e20000000200 */
[----:B------:R-:W2:Y:S01]  /*3940*/  MUFU.EX2 R71, R71 ;  /* 0x0000004700477308 */ /* 0x000ea20000000800 */
[----:B-1----:R-:W-:Y:S02]  /*3950*/  FADD.FTZ R14, R67, R14 ;  /* 0x0000000e430e7221 */ /* 0x002fe40000010000 */
[----:B------:R-:W-:Y:S05]  /*3960*/  STSM.16.M88.4 [R17+0x6000], R24 ;  /* 0x0060001811007844 */ /* 0x000fea0000000200 */
[----:B------:R-:W1:Y:S01]  /*3970*/  MUFU.EX2 R53, R53 ;  /* 0x0000003500357308 */ /* 0x000e620000000800 */
[----:B0-----:R-:W-:-:S07]  /*3980*/  FADD.FTZ R34, R37, R34 ;  /* 0x0000002225227221 */ /* 0x001fce0000010000 */
[----:B------:R-:W0:Y:S01]  /*3990*/  MUFU.EX2 R74, R74 ;  /* 0x0000004a004a7308 */ /* 0x000e220000000800 */
[----:B--2---:R-:W-:-:S07]  /*39a0*/  FADD.FTZ R5, R71, R14 ;  /* 0x0000000e47057221 */ /* 0x004fce0000010000 */
[----:B------:R-:W2:Y:S01]  /*39b0*/  MUFU.EX2 R75, R75 ;  /* 0x0000004b004b7308 */ /* 0x000ea20000000800 */
[----:B-1----:R-:W-:-:S04]  /*39c0*/  FADD.FTZ R7, R53, R34 ;  /* 0x0000002235077221 */ /* 0x002fc80000010000 */
[C---:B------:R-:W-:Y:S01]  /*39d0*/  FADD.FTZ R6, R60.reuse, R7 ;  /* 0x000000073c067221 */ /* 0x040fe20000010000 */
[----:B------:R-:W-:Y:S02]  /*39e0*/  F2FP.BF16.F32.PACK_AB R60, R60, R53 ;  /* 0x000000353c3c723e */ /* 0x000fe400000010ff */
[----:B------:R-:W1:Y:S01]  /*39f0*/  MUFU.EX2 R65, R65 ;  /* 0x0000004100417308 */ /* 0x000e620000000800 */
[----:B0-----:R-:W-:-:S07]  /*3a00*/  FADD.FTZ R4, R74, R5 ;  /* 0x000000054a047221 */ /* 0x001fce0000010000 */
[----:B------:R-:W0:Y:S01]  /*3a10*/  MUFU.EX2 R78, R78 ;  /* 0x0000004e004e7308 */ /* 0x000e220000000800 */
[----:B--2---:R-:W-:-:S07]  /*3a20*/  FADD.FTZ R5, R75, R4 ;  /* 0x000000044b057221 */ /* 0x004fce0000010000 */
[----:B------:R-:W2:Y:S01]  /*3a30*/  MUFU.EX2 R68, R68 ;  /* 0x0000004400447308 */ /* 0x000ea20000000800 */
[----:B-1----:R-:W-:Y:S01]  /*3a40*/  FADD.FTZ R7, R65, R6 ;  /* 0x0000000641077221 */ /* 0x002fe20000010000 */
[----:B------:R-:W-:-:S06]  /*3a50*/  F2FP.BF16.F32.PACK_AB R6, R37, R20 ;  /* 0x000000142506723e */ /* 0x000fcc00000010ff */
[----:B------:R-:W1:Y:S01]  /*3a60*/  MUFU.EX2 R79, R79 ;  /* 0x0000004f004f7308 */ /* 0x000e620000000800 */
[C---:B0-----:R-:W-:Y:S01]  /*3a70*/  FADD.FTZ R4, R78.reuse, R5 ;  /* 0x000000054e047221 */ /* 0x041fe20000010000 */
[----:B------:R-:W-:-:S06]  /*3a80*/  F2FP.BF16.F32.PACK_AB R61, R78, R75 ;  /* 0x0000004b4e3d723e */ /* 0x000fcc00000010ff */
[----:B------:R-:W0:Y:S01]  /*3a90*/  MUFU.EX2 R64, R64 ;  /* 0x0000004000407308 */ /* 0x000e220000000800 */
[C---:B--2---:R-:W-:Y:S01]  /*3aa0*/  FADD.FTZ R7, R68.reuse, R7 ;  /* 0x0000000744077221 */ /* 0x044fe20000010000 */
[----:B------:R-:W-:-:S06]  /*3ab0*/  F2FP.BF16.F32.PACK_AB R62, R68, R65 ;  /* 0x00000041443e723e */ /* 0x000fcc00000010ff */
[----:B------:R-:W2:Y:S01]  /*3ac0*/  MUFU.EX2 R82, R82 ;  /* 0x0000005200527308 */ /* 0x000ea20000000800 */
[----:B-1----:R-:W-:Y:S01]  /*3ad0*/  FADD.FTZ R5, R79, R4 ;  /* 0x000000044f057221 */ /* 0x002fe20000010000 */
[----:B------:R-:W-:-:S06]  /*3ae0*/  F2FP.BF16.F32.PACK_AB R4, R21, R12 ;  /* 0x0000000c1504723e */ /* 0x000fcc00000010ff */
[----:B------:R-:W1:Y:S01]  /*3af0*/  MUFU.EX2 R69, R69 ;  /* 0x0000004500457308 */ /* 0x000e620000000800 */
[----:B0-----:R-:W-:-:S07]  /*3b00*/  FADD.FTZ R14, R64, R7 ;  /* 0x00000007400e7221 */ /* 0x001fce0000010000 */
[----:B------:R-:W0:Y:S01]  /*3b10*/  MUFU.EX2 R23, R98 ;  /* 0x0000006200177308 */ /* 0x000e220000000800 */
[C---:B--2---:R-:W-:Y:S01]  /*3b20*/  FADD.FTZ R12, R82.reuse, R5 ;  /* 0x00000005520c7221 */ /* 0x044fe20000010000 */
[----:B------:R-:W-:-:S06]  /*3b30*/  F2FP.BF16.F32.PACK_AB R63, R82, R79 ;  /* 0x0000004f523f723e */ /* 0x000fcc00000010ff */
[----:B------:R-:W3:Y:S01]  /*3b40*/  MUFU.EX2 R72, R72 ;  /* 0x0000004800487308 */ /* 0x000ee20000000800 */
[C---:B-1----:R-:W-:Y:S01]  /*3b50*/  FADD.FTZ R5, R69.reuse, R14 ;  /* 0x0000000e45057221 */ /* 0x042fe20000010000 */
[----:B------:R-:W-:-:S06]  /*3b60*/  F2FP.BF16.F32.PACK_AB R64, R69, R64 ;  /* 0x000000404540723e */ /* 0x000fcc00000010ff */
[----:B------:R-:W1:Y:S01]  /*3b70*/  MUFU.EX2 R44, R99 ;  /* 0x00000063002c7308 */ /* 0x000e620000000800 */
[----:B0-----:R-:W-:-:S07]  /*3b80*/  FADD.FTZ R7, R23, R12 ;  /* 0x0000000c17077221 */ /* 0x001fce0000010000 */
[----:B------:R-:W0:Y:S01]  /*3b90*/  MUFU.EX2 R73, R73 ;  /* 0x0000004900497308 */ /* 0x000e220000000800 */
[----:B---3--:R-:W-:Y:S01]  /*3ba0*/  FADD.FTZ R8, R72, R5 ;  /* 0x0000000548087221 */ /* 0x008fe20000010000 */
[----:B------:R-:W-:-:S06]  /*3bb0*/  F2FP.BF16.F32.PACK_AB R5, R67, R66 ;  /* 0x000000424305723e */ /* 0x000fcc00000010ff */
[----:B------:R-:W2:Y:S01]  /*3bc0*/  MUFU.EX2 R102, R102 ;  /* 0x0000006600667308 */ /* 0x000ea20000000800 */
[----:B-1----:R-:W-:Y:S01]  /*3bd0*/  FADD.FTZ R9, R44, R7 ;  /* 0x000000072c097221 */ /* 0x002fe20000010000 */
[----:B------:R-:W-:Y:S02]  /*3be0*/  F2FP.BF16.F32.PACK_AB R7, R74, R71 ;  /* 0x000000474a07723e */ /* 0x000fe400000010ff */
[----:B------:R-:W-:-:S03]  /*3bf0*/  F2FP.BF16.F32.PACK_AB R65, R44, R23 ;  /* 0x000000172c41723e */ /* 0x000fc600000010ff */
[----:B------:R1:W-:Y:S01]  /*3c00*/  STSM.16.M88.4 [R16+0x6000], R4 ;  /* 0x0060000410007844 */ /* 0x0003e20000000200 */
[----:B------:R-:W3:Y:S01]  /*3c10*/  MUFU.EX2 R103, R103 ;  /* 0x0000006700677308 */ /* 0x000ee20000000800 */
[C---:B0-----:R-:W-:Y:S01]  /*3c20*/  FADD.FTZ R11, R73.reuse, R8 ;  /* 0x00000008490b7221 */ /* 0x041fe20000010000 */
[----:B------:R-:W-:Y:S01]  /*3c30*/  F2FP.BF16.F32.PACK_AB R66, R73, R72 ;  /* 0x000000484942723e */ /* 0x000fe200000010ff */
[----:B------:R0:W-:Y:S05]  /*3c40*/  STSM.16.M88.4 [R2+0x2a800], R60 ;  /* 0x02a8003c02007844 */ /* 0x0001ea0000000200 */
[----:B------:R-:W4:Y:S01]  /*3c50*/  MUFU.EX2 R76, R76 ;  /* 0x0000004c004c7308 */ /* 0x000f220000000800 */
[----:B--2---:R-:W-:-:S07]  /*3c60*/  FADD.FTZ R8, R102, R9 ;  /* 0x0000000966087221 */ /* 0x004fce0000010000 */
[----:B------:R-:W2:Y:S01]  /*3c70*/  MUFU.EX2 R106, R106 ;  /* 0x0000006a006a7308 */ /* 0x000ea20000000800 */
[C---:B---3--:R-:W-:Y:S01]  /*3c80*/  FADD.FTZ R9, R103.reuse, R8 ;  /* 0x0000000867097221 */ /* 0x048fe20000010000 */
[----:B------:R-:W-:-:S05]  /*3c90*/  F2FP.BF16.F32.PACK_AB R67, R103, R102 ;  /* 0x000000666743723e */ /* 0x000fca00000010ff */
[----:B------:R0:W-:Y:S01]  /*3ca0*/  STSM.16.M88.4 [R152], R64 ;  /* 0x0000004098007844 */ /* 0x0001e20000000200 */
[----:B------:R-:W3:Y:S01]  /*3cb0*/  MUFU.EX2 R77, R77 ;  /* 0x0000004d004d7308 */ /* 0x000ee20000000800 */
[----:B----4-:R-:W-:-:S07]  /*3cc0*/  FADD.FTZ R10, R76, R11 ;  /* 0x0000000b4c0a7221 */ /* 0x010fce0000010000 */
[----:B------:R-:W4:Y:S01]  /*3cd0*/  MUFU.EX2 R80, R80 ;  /* 0x0000005000507308 */ /* 0x000f220000000800 */
[----:B--2---:R-:W-:-:S07]  /*3ce0*/  FADD.FTZ R8, R106, R9 ;  /* 0x000000096a087221 */ /* 0x004fce0000010000 */
[----:B------:R-:W2:Y:S01]  /*3cf0*/  MUFU.EX2 R81, R81 ;  /* 0x0000005100517308 */ /* 0x000ea20000000800 */
[C---:B---3--:R-:W-:Y:S01]  /*3d00*/  FADD.FTZ R11, R77.reuse, R10 ;  /* 0x0000000a4d0b7221 */ /* 0x048fe20000010000 */
[----:B------:R-:W-:-:S06]  /*3d10*/  F2FP.BF16.F32.PACK_AB R76, R77, R76 ;  /* 0x0000004c4d4c723e */ /* 0x000fcc00000010ff */
[----:B------:R-:W3:Y:S01]  /*3d20*/  MUFU.EX2 R84, R84 ;  /* 0x0000005400547308 */ /* 0x000ee20000000800 */
[----:B----4-:R-:W-:-:S07]  /*3d30*/  FADD.FTZ R10, R80, R11 ;  /* 0x0000000b500a7221 */ /* 0x010fce0000010000 */
        /* <DEDUP_REMOVED lines=9> */
[C---:B--2---:R-:W-:Y:S01]  /*3dd0*/  F2FP.BF16.F32.PACK_AB R77, R107.reuse, R106 ;  /* 0x0000006a6b4d723e */ /* 0x044fe200000010ff */
[----:B------:R-:W-:-:S06]  /*3de0*/  FADD.FTZ R11, R107, R8 ;  /* 0x000000086b0b7221 */ /* 0x000fcc0000010000 */
[----:B------:R-:W2:Y:S01]  /*3df0*/  MUFU.EX2 R88, R88 ;  /* 0x0000005800587308 */ /* 0x000ea20000000800 */
[----:B---3--:R-:W-:-:S07]  /*3e00*/  FADD.FTZ R8, R110, R11 ;  /* 0x0000000b6e087221 */ /* 0x008fce0000010000 */
[----:B------:R-:W3:Y:S01]  /*3e10*/  MUFU.EX2 R89, R89 ;  /* 0x0000005900597308 */ /* 0x000ee20000000800 */
[C---:B-1----:R-:W-:Y:S01]  /*3e20*/  F2FP.BF16.F32.PACK_AB R79, R111.reuse, R110 ;  /* 0x0000006e6f4f723e */ /* 0x042fe200000010ff */
[----:B------:R-:W-:-:S04]  /*3e30*/  FADD.FTZ R5, R111, R8 ;  /* 0x000000086f057221 */ /* 0x000fc80000010000 */
[----:B------:R0:W-:Y:S02]  /*3e40*/  STSM.16.M88.4 [R17+0xc000], R76 ;  /* 0x00c0004c11007844 */ /* 0x0001e40000000200 */
[----:B------:R-:W1:Y:S01]  /*3e50*/  MUFU.EX2 R114, R114 ;  /* 0x0000007200727308 */ /* 0x000e620000000800 */
[----:B--2---:R-:W-:-:S07]  /*3e60*/  FADD.FTZ R6, R88, R7 ;  /* 0x0000000758067221 */ /* 0x004fce0000010000 */
[----:B------:R-:W2:Y:S01]  /*3e70*/  MUFU.EX2 R115, R115 ;  /* 0x0000007300737308 */ /* 0x000ea20000000800 */
[C---:B---3--:R-:W-:Y:S01]  /*3e80*/  F2FP.BF16.F32.PACK_AB R86, R89.reuse, R88 ;  /* 0x000000585956723e */ /* 0x048fe200000010ff */
[----:B------:R-:W-:-:S06]  /*3e90*/  FADD.FTZ R6, R89, R6 ;  /* 0x0000000659067221 */ /* 0x000fcc0000010000 */
[----:B------:R-:W-:Y:S01]  /*3ea0*/  MUFU.EX2 R118, R118 ;  /* 0x0000007600767308 */ /* 0x000fe20000000800 */
[----:B-1----:R-:W-:-:S07]  /*3eb0*/  FADD.FTZ R4, R114, R5 ;  /* 0x0000000572047221 */ /* 0x002fce0000010000 */
[----:B------:R-:W1:Y:S01]  /*3ec0*/  MUFU.EX2 R9, R92 ;  /* 0x0000005c00097308 */ /* 0x000e620000000800 */
[C---:B--2---:R-:W-:Y:S01]  /*3ed0*/  F2FP.BF16.F32.PACK_AB R85, R115.reuse, R114 ;  /* 0x000000727355723e */ /* 0x044fe200000010ff */
[----:B------:R-:W-:Y:S01]  /*3ee0*/  FADD.FTZ R5, R115, R4 ;  /* 0x0000000473057221 */ /* 0x000fe20000010000 */
[----:B-1----:R-:W-:-:S03]  /*3ef0*/  F2FP.BF16.F32.PACK_AB R87, R9, R118 ;  /* 0x000000760957723e */ /* 0x002fc600000010ff */
[----:B------:R-:W-:Y:S02]  /*3f00*/  FADD.FTZ R118, R118, R5 ;  /* 0x0000000576767221 */ /* 0x000fe40000010000 */
[----:B------:R0:W-:Y:S02]  /*3f10*/  STSM.16.M88.4 [R16+0xc000], R84 ;  /* 0x00c0005410007844 */ /* 0x0001e40000000200 */
[----:B------:R-:W-:Y:S01]  /*3f20*/  FADD.FTZ R7, R9, R118 ;  /* 0x0000007609077221 */ /* 0x000fe20000010000 */
[----:B------:R1:W-:Y:S06]  /*3f30*/  MEMBAR.ALL.CTA ;  /* 0x0000000000007992 */ /* 0x0003ec0000008000 */
[----:B-1----:R-:W1:Y:S02]  /*3f40*/  FENCE.VIEW.ASYNC.S ;  /* 0x00000000000073c6 */ /* 0x002e640000000000 */
[----:B-1----:R-:W-:Y:S01]  /*3f50*/  NOP ;  /* 0x0000000000007918 */ /* 0x002fe20000000000 */
[----:B------:R-:W-:Y:S05]  /*3f60*/  @!P2 BRA `(.L_x_12667) ;  /* 0x0000002800c8a947 */ /* 0x000fea0003800000 */
[----:B------:R-:W-:Y:S01]  /*3f70*/  IMAD.MOV.U32 R4, RZ, RZ, R3 ;  /* 0x000000ffff047224 */ /* 0x000fe200078e0003 */
[----:B------:R-:W-:Y:S01]  /*3f80*/  CS2R R150, SRZ ;  /* 0x0000000000967805 */ /* 0x000fe2000001ff00 */
[----:B------:R-:W-:Y:S01]  /*3f90*/  IMAD.MOV.U32 R9, RZ, RZ, R0 ;  /* 0x000000ffff097224 */ /* 0x000fe200078e0000 */
        /* <DEDUP_REMOVED lines=16> */
[----:B------:R-:W-:Y:S01]  /*40a0*/  UMOV UR24, UR38 ;  /* 0x0000002600187c82 */ /* 0x000fe20008000000 */
[----:B------:R-:W-:Y:S01]  /*40b0*/  UMOV UR22, UR39 ;  /* 0x0000002700167c82 */ /* 0x000fe20008000000 */
[----:B------:R-:W-:-:S09]  /*40c0*/  ULDC UR21, c[0x0][0x988] ;  /* 0x0002620000157ab9 */ /* 0x000fd20000000800 */
.L_x_12676:
[----:B------:R-:W-:Y:S01]  /*40d0*/  UIADD3 UR39, UR22, 0x1, URZ ;  /* 0x0000000116277890 */ /* 0x000fe2000fffe03f */
[----:B------:R-:W-:-:S03]  /*40e0*/  ISETP.NE.AND P3, PT, RZ, UR44, PT ;  /* 0x0000002cff007c0c */ /* 0x000fc6000bf65270 */
[----:B------:R-:W-:-:S04]  /*40f0*/  UISETP.NE.AND UP0, UPT, UR39, 0x2, UPT ;  /* 0x000000022700788c */ /* 0x000fc8000bf05270 */
[----:B------:R-:W-:Y:S02]  /*4100*/  USEL UR38, URZ, 0x1, UP0 ;  /* 0x000000013f267887 */ /* 0x000fe40008000000 */
[----:B------:R-:W-:Y:S02]  /*4110*/  USEL UR39, UR39, URZ, UP0 ;  /* 0x0000003f27277287 */ /* 0x000fe40008000000 */
[----:B------:R-:W-:Y:S02]  /*4120*/  ULOP3.LUT UR38, UR24, UR38, URZ, 0x3c, !UPT ;  /* 0x0000002618267292 */ /* 0x000fe4000f8e3c3f */
[----:B---3--:R-:W-:Y:S10]  /*4130*/  @P3 BRA `(.L_x_12668) ;  /* 0x00000000002c3947 */ /* 0x008ff40003800000 */
[----:B------:R-:W-:Y:S05]  /*4140*/  @!P0 BRA `(.L_x_12669) ;  /* 0x0000000000048947 */ /* 0x000fea0003800000 */
[----:B------:R-:W-:Y:S01]  /*4150*/  BPT.TRAP 0x1 ;  /* 0x000000040000795c */ /* 0x000fe20000300000 */
.L_x_12669:
[----:B------:R-:W-:Y:S01]  /*4160*/  ULEA UR6, UR39, UR40, 0x3 ;  /* 0x0000002827067291 */ /* 0x000fe2000f8e183f */
[----:B------:R-:W-:-:S04]  /*4170*/  MOV R0, UR38 ;  /* 0x0000002600007c02 */ /* 0x000fc80008000f00 */
[----:B------:R-:W-:-:S04]  /*4180*/  SHF.L.U32 R0, R0, 0x1f, RZ ;  /* 0x0000001f00007819 */ /* 0x000fc800000006ff */
[----:B------:R1:W2:Y:S01]  /*4190*/  SYNCS.PHASECHK.TRANS64.TRYWAIT P2, [UR6+0x30830], R0 ;  /* 0x03083000ff0075a7 */ /* 0x0002a20008040146 */
[----:B------:R-:W-:Y:S05]  /*41a0*/  @!P0 BRA `(.L_x_12670) ;  /* 0x0000000000048947 */ /* 0x000fea0003800000 */
[----:B------:R-:W-:Y:S01]  /*41b0*/  BPT.TRAP 0x1 ;  /* 0x000000040000795c */ /* 0x000fe20000300000 */
.L_x_12670:
[----:B--2---:R-:W-:Y:S05]  /*41c0*/  @P2 BRA `(.L_x_12668) ;  /* 0x0000000000082947 */ /* 0x004fea0003800000 */
[----:B------:R-:W2:Y:S02]  /*41d0*/  SYNCS.PHASECHK.TRANS64.TRYWAIT P2, [UR6+0x30830], R0 ;  /* 0x03083000ff0075a7 */ /* 0x000ea40008040146 */
[----:B--2---:R-:W-:Y:S05]  /*41e0*/  @!P2 BRA `(.L_x_12671) ;  /* 0x000000780010a947 */ /* 0x004fea0003800000 */
.L_x_12668:
[----:B--2---:R-:W2:Y:S01]  /*41f0*/  S2R R3, SR_TID.X ;  /* 0x0000000000037919 */ /* 0x004ea20000002100 */
[----:B------:R-:W-:Y:S01]  /*4200*/  R2UR UR16, R18 ;  /* 0x00000000121072ca */ /* 0x000fe200000e0000 */
[----:B------:R-:W-:Y:S01]  /*4210*/  UIMAD UR18, UR39, 0x600, UR20 ;  /* 0x00000600271278a4 */ /* 0x000fe2000f8e0214 */
[----:B------:R-:W-:Y:S01]  /*4220*/  R2UR UR17, R19 ;  /* 0x00000000131172ca */ /* 0x000fe200000e0000 */
[----:B------:R-:W-:Y:S01]  /*4230*/  UMOV UR19, 0x40000040 ;  /* 0x4000004000137882 */ /* 0x000fe20000000000 */
[----:B------:R-:W-:Y:S01]  /*4240*/  UMOV UR7, 0x40000040 ;  /* 0x4000004000077882 */ /* 0x000fe20000000000 */
[----:B------:R-:W-:Y:S02]  /*4250*/  UIADD3 UR6, UR18, 0x2, URZ ;  /* 0x0000000212067890 */ /* 0x000fe4000fffe03f */
[----:B------:R-:W-:Y:S01]  /*4260*/  UIADD3 UR10, UR18, 0x4, URZ ;  /* 0x00000004120a7890 */ /* 0x000fe2000fffe03f */
[----:B------:R-:W-:Y:S01]  /*4270*/  UMOV UR11, 0x40000040 ;  /* 0x40000040000b7882 */ /* 0x000fe20000000000 */
[----:B------:R-:W-:Y:S01]  /*4280*/  UIADD3 UR14, UR18, 0x6, URZ ;  /* 0x00000006120e7890 */ /* 0x000fe2000fffe03f */
[----:B------:R-:W-:Y:S01]  /*4290*/  UMOV UR15, 0x40000040 ;  /* 0x40000040000f7882 */ /* 0x000fe20000000000 */
[----:B--2---:R-:W-:-:S05]  /*42a0*/  SHF.R.U32.HI R3, RZ, 0x7, R3 ;  /* 0x00000007ff037819 */ /* 0x004fca0000011603 */
[----:B-1----:R-:W-:-:S05]  /*42b0*/  VIADD R0, R3, 0x8 ;  /* 0x0000000803007836 */ /* 0x002fca0000000000 */
[----:B------:R1:W-:Y:S06]  /*42c0*/  BAR.SYNC.DEFER_BLOCKING R0, 0x100 ;  /* 0x000400000000751d */ /* 0x0003ec0000010000 */
[----:B0-----:R-:W-:-:S06]  /*42d0*/  WARPGROUP.ARRIVE ;  /* 0x00000000000079c5 */ /* 0x001fcc0000000000 */
[----:B------:R-:W-:Y:S03]  /*42e0*/  HGMMA.64x192x16.F32.BF16 R24, gdesc[UR16], RZ, !UPT, gsb0 ;  /* 0x02e00000101879f0 */ /* 0x000fe6000c0018ff */
[----:B------:R-:W-:Y:S02]  /*42f0*/  WARPGROUP.DEPBAR.LE gsb0, 0x0 ;  /* 0x00008000000079c5 */ /* 0x000fe40000010000 */
[----:B------:R-:W-:-:S15]  /*4300*/  WARPGROUP.ARRIVE ;  /* 0x00000000000079c5 */ /* 0x000fde0000000000 */
[----:B------:R-:W-:Y:S03]  /*4310*/  HGMMA.64x192x16.F32.BF16 R24, gdesc[UR4], R24, gsb0 ;  /* 0x02e00000041879f0 */ /* 0x000fe60008001818 */
[----:B------:R-:W-:Y:S02]  /*4320*/  WARPGROUP.DEPBAR.LE gsb0, 0x0 ;  /* 0x00008000000079c5 */ /* 0x000fe40000010000 */
[----:B------:R-:W-:-:S15]  /*4330*/  WARPGROUP.ARRIVE ;  /* 0x00000000000079c5 */ /* 0x000fde0000000000 */
[----:B------:R-:W-:Y:S03]  /*4340*/  HGMMA.64x192x16.F32.BF16 R24, gdesc[UR8], R24, gsb0 ;  /* 0x02e00000081879f0 */ /* 0x000fe60008001818 */
[----:B------:R-:W-:Y:S02]  /*4350*/  WARPGROUP.DEPBAR.LE gsb0, 0x0 ;  /* 0x00008000000079c5 */ /* 0x000fe40000010000 */
[----:B------:R-:W-:-:S15]  /*4360*/  WARPGROUP.ARRIVE ;  /* 0x00000000000079c5 */ /* 0x000fde0000000000 */
[----:B------:R-:W-:Y:S03]  /*4370*/  HGMMA.64x192x16.F32.BF16 R24, gdesc[UR12], R24, gsb0 ;  /* 0x02e000000c1879f0 */ /* 0x000fe60008001818 */
[----:B------:R-:W-:Y:S02]  /*4380*/  WARPGROUP.DEPBAR.LE gsb0, 0x0 ;  /* 0x00008000000079c5 */ /* 0x000fe40000010000 */
[----:B-1----:R-:W-:Y:S05]  /*4390*/  @P3 BRA `(.L_x_12672) ;  /* 0x00000000002c3947 */ /* 0x002fea0003800000 */
[----:B------:R-:W-:Y:S05]  /*43a0*/  @!P0 BRA `(.L_x_12673) ;  /* 0x0000000000048947 */ /* 0x000fea0003800000 */
[----:B------:R-:W-:Y:S01]  /*43b0*/  BPT.TRAP 0x1 ;  /* 0x000000040000795c */ /* 0x000fe20000300000 */
.L_x_12673:
[----:B------:R-:W-:Y:S01]  /*43c0*/  ULEA UR6, UR22, UR40, 0x3 ;  /* 0x0000002816067291 */ /* 0x000fe2000f8e183f */
[----:B------:R-:W-:-:S05]  /*43d0*/  IMAD.U32 R0, RZ, RZ, UR24 ;  /* 0x00000018ff007e24 */ /* 0x000fca000f8e00ff */
[----:B------:R-:W-:-:S04]  /*43e0*/  SHF.L.U32 R0, R0, 0x1f, RZ ;  /* 0x0000001f00007819 */ /* 0x000fc800000006ff */
[----:B------:R0:W1:Y:S01]  /*43f0*/  SYNCS.PHASECHK.TRANS64.TRYWAIT P2, [UR6+0x30850], R0 ;  /* 0x03085000ff0075a7 */ /* 0x0000620008040146 */
[----:B------:R-:W-:Y:S05]  /*4400*/  @!P0 BRA `(.L_x_12674) ;  /* 0x0000000000048947 */ /* 0x000fea0003800000 */
[----:B------:R-:W-:Y:S01]  /*4410*/  BPT.TRAP 0x1 ;  /* 0x000000040000795c */ /* 0x000fe20000300000 */
.L_x_12674:
[----:B-1----:R-:W-:Y:S05]  /*4420*/  @P2 BRA `(.L_x_12672) ;  /* 0x0000000000082947 */ /* 0x002fea0003800000 */
[----:B------:R-:W1:Y:S02]  /*4430*/  SYNCS.PHASECHK.TRANS64.TRYWAIT P2, [UR6+0x30850], R0 ;  /* 0x03085000ff0075a7 */ /* 0x000e640008040146 */
[----:B-1----:R-:W-:Y:S05]  /*4440*/  @!P2 BRA `(.L_x_12675) ;  /* 0x000000740090a947 */ /* 0x002fea0003800000 */
.L_x_12672:
[----:B------:R-:W-:Y:S01]  /*4450*/  R2UR UR7, R15 ;  /* 0x000000000f0772ca */ /* 0x000fe200000e0000 */
[----:B------:R-:W-:Y:S01]  /*4460*/  UIADD3 UR6, UR40, 0x400, URZ ;  /* 0x0000040028067890 */ /* 0x000fe2000fffe03f */
[----:B------:R-:W-:Y:S01]  /*4470*/  WARPGROUP.ARRIVE ;  /* 0x00000000000079c5 */ /* 0x000fe20000000000 */
[----:B------:R-:W-:Y:S01]  /*4480*/  UMOV UR19, 0x40000040 ;  /* 0x4000004000137882 */ /* 0x000fe20000000000 */
[----:B------:R-:W-:Y:S01]  /*4490*/  UMOV UR17, 0x40000040 ;  /* 0x4000004000117882 */ /* 0x000fe20000000000 */
[----:B------:R-:W-:-:S03]  /*44a0*/  USHF.R.U32.HI UR6, URZ, 0x4, UR6 ;  /* 0x000000043f067899 */ /* 0x000fc60008011606 */
[----:B------:R-:W1:Y:S01]  /*44b0*/  S2R R5, SR_TID.X ;  /* 0x0000000000057919 */ /* 0x000e620000002100 */
[----:B------:R-:W-:Y:S01]  /*44c0*/  FMNMX.FTZ R8, R24, R9, !PT ;  /* 0x0000000918087209 */ /* 0x000fe20007810000 */
[----:B------:R-:W-:Y:S01]  /*44d0*/  IMAD.U32 R10, RZ, RZ, UR22 ;  /* 0x00000016ff0a7e24 */ /* 0x000fe2000f8e00ff */
[----:B------:R-:W-:Y:S01]  /*44e0*/  ULOP3.LUT UR6, UR6, 0x3fff, URZ, 0xc0, !UPT ;  /* 0x00003fff06067892 */ /* 0x000fe2000f8ec03f */
[----:B------:R-:W-:Y:S01]  /*44f0*/  UMOV UR24, UR38 ;  /* 0x0000002600187c82 */ /* 0x000fe20008000000 */
[----:B------:R-:W-:Y:S02]  /*4500*/  UIADD3 UR7, UR7, 0x1e800, URZ ;  /* 0x0001e80007077890 */ /* 0x000fe4000fffe03f */
[----:B------:R-:W-:Y:S02]  /*4510*/  @!P1 LEA R10, R10, UR40, 0x3 ;  /* 0x000000280a0a9c11 */ /* 0x000fe4000f8e18ff */
[----:B------:R-:W-:-:S03]  /*4520*/  USHF.R.U32.HI UR7, URZ, 0x4, UR7 ;  /* 0x000000043f077899 */ /* 0x000fc60008011607 */
[----:B------:R-:W-:Y:S01]  /*4530*/  @!P1 VIADD R10, R10, 0x30860 ;  /* 0x000308600a0a9836 */ /* 0x000fe20000000000 */
[----:B------:R-:W-:Y:S02]  /*4540*/  ULOP3.LUT UR10, UR7, 0x3fff, URZ, 0xc0, !UPT ;  /* 0x00003fff070a7892 */ /* 0x000fe4000f8ec03f */
[----:B------:R-:W-:Y:S02]  /*4550*/  UIMAD UR7, UR22, 0x600, UR6 ;  /* 0x00000600160778a4 */ /* 0x000fe4000f8e0206 */
[----:B------:R-:W-:Y:S01]  /*4560*/  @!P1 PRMT R10, RZ, 0x654, R10 ;  /* 0x00000654ff0a9816 */ /* 0x000fe2000000000a */
[----:B------:R-:W-:Y:S01]  /*4570*/  ULOP3.LUT UR6, UR10, 0x10000, URZ, 0xfc, !UPT ;  /* 0x000100000a067892 */ /* 0x000fe2000f8efc3f */
[----:B------:R-:W-:-:S03]  /*4580*/  UMOV UR22, UR39 ;  /* 0x0000002700167c82 */ /* 0x000fc60008000000 */
[----:B------:R-:W-:-:S03]  /*4590*/  UMOV UR18, UR7 ;  /* 0x0000000700127c82 */ /* 0x000fc60008000000 */
[----:B------:R-:W-:Y:S02]  /*45a0*/  UMOV UR16, UR6 ;  /* 0x0000000600107c82 */ /* 0x000fe40008000000 */
[----:B------:R-:W-:Y:S01]  /*45b0*/  HGMMA.64x64x16.F32.BF16 R120, gdesc[UR16].tnspB, R120, gsb0 ;  /* 0x40e00000107879f0 */ /* 0x000fe20008001878 */
[----:B------:R-:W-:Y:S02]  /*45c0*/  UIADD3 UR18, UR7, 0x80, URZ ;  /* 0x0000008007127890 */ /* 0x000fe4000fffe03f */
[----:B------:R-:W-:Y:S01]  /*45d0*/  UIADD3 UR16, UR6, 0x2, URZ ;  /* 0x0000000206107890 */ /* 0x000fe2000fffe03f */
[----:B-1----:R-:W-:Y:S01]  /*45e0*/  SHF.R.U32.HI R3, RZ, 0x7, R5 ;  /* 0x00000007ff037819 */ /* 0x002fe20000011605 */
[----:B------:R-:W-:Y:S01]  /*45f0*/  UMOV UR19, 0x40000040 ;  /* 0x4000004000137882 */ /* 0x000fe20000000000 */
[----:B------:R-:W-:Y:S01]  /*4600*/  UMOV UR17, 0x40000040 ;  /* 0x4000004000117882 */ /* 0x000fe20000000000 */
[----:B------:R-:W-:Y:S01]  /*4610*/  ISETP.GE.U32.AND P2, PT, R5, 0x180, PT ;  /* 0x000001800500780c */ /* 0x000fe20003f46070 */
[----:B------:R-:W-:-:S02]  /*4620*/  IMAD.U32 R5, RZ, RZ, UR39 ;  /* 0x00000027ff057e24 */ /* 0x000fc4000f8e00ff */
[----:B0-----:R-:W-:Y:S01]  /*4630*/  VIADD R0, R3, 0x9 ;  /* 0x0000000903007836 */ /* 0x001fe20000000000 */
[----:B------:R-:W-:Y:S02]  /*4640*/  FMNMX.FTZ R3, R25, R8, !PT ;  /* 0x0000000819037209 */ /* 0x000fe40007810000 */
[----:B------:R-:W-:Y:S02]  /*4650*/  @!P1 LEA R5, R5, UR40, 0x3 ;  /* 0x0000002805059c11 */ /* 0x000fe4000f8e18ff */
[----:B------:R-:W-:Y:S02]  /*4660*/  FMNMX.FTZ R8, R28, R3, !PT ;  /* 0x000000031c087209 */ /* 0x000fe40007810000 */
[----:B------:R-:W-:Y:S01]  /*4670*/  SEL R0, R0, 0x9, !P2 ;  /* 0x0000000900007807 */ /* 0x000fe20005000000 */
[----:B------:R-:W-:Y:S01]  /*4680*/  @!P1 VIADD R3, R5, 0x30840 ;  /* 0x0003084005039836 */ /* 0x000fe20000000000 */
[----:B------:R-:W-:Y:S02]  /*4690*/  FMNMX.FTZ R5, R29, R8, !PT ;  /* 0x000000081d057209 */ /* 0x000fe40007810000 */
[----:B------:R-:W-:-:S02]  /*46a0*/  ISETP.LT.AND P2, PT, RZ, UR23, PT ;  /* 0x00000017ff007c0c */ /* 0x000fc4000bf41270 */
[----:B------:R-:W-:Y:S02]  /*46b0*/  @!P1 PRMT R3, RZ, 0x654, R3 ;  /* 0x00000654ff039816 */ /* 0x000fe40000000003 */
[----:B------:R-:W-:Y:S01]  /*46c0*/  FMNMX.FTZ R8, R32, R5, !PT ;  /* 0x0000000520087209 */ /* 0x000fe20007810000 */
[----:B------:R-:W-:Y:S02]  /*46d0*/  WARPGROUP.DEPBAR.LE gsb0, 0x0 ;  /* 0x00008000000079c5 */ /* 0x000fe40000010000 */
[----:B------:R-:W-:-:S06]  /*46e0*/  WARPGROUP.ARRIVE ;  /* 0x00000000000079c5 */ /* 0x000fcc0000000000 */
[----:B------:R-:W-:Y:S01]  /*46f0*/  HGMMA.64x64x16.F32.BF16 R120, gdesc[UR16].tnspB, R120, gsb0 ;  /* 0x40e00000107879f0 */ /* 0x000fe20008001878 */
[----:B------:R-:W-:Y:S02]  /*4700*/  UIADD3 UR18, UR7, 0x100, URZ ;  /* 0x0000010007127890 */ /* 0x000fe4000fffe03f */
[----:B------:R-:W-:Y:S01]  /*4710*/  UIADD3 UR16, UR6, 0x4, URZ ;  /* 0x0000000406107890 */ /* 0x000fe2000fffe03f */
[----:B------:R-:W-:Y:S01]  /*4720*/  UMOV UR19, 0x40000040 ;  /* 0x4000004000137882 */ /* 0x000fe20000000000 */
[----:B------:R-:W-:Y:S01]  /*4730*/  UMOV UR17, 0x40000040 ;  /* 0x4000004000117882 */ /* 0x000fe20000000000 */
        /* <DEDUP_REMOVED lines=63> */
[----:B------:R-:W-:-:S07]  /*4b30*/  UIADD3 UR6, UR23, -0x1, URZ ;  /* 0xffffffff17067890 */ /* 0x000fce000fffe03f */
[----:B------:R-:W-:Y:S01]  /*4b40*/  UMOV UR23, UR6 ;  /* 0x0000000600177c82 */ /* 0x000fe20008000000 */
[----:B------:R-:W-:Y:S02]  /*4b50*/  WARPGROUP.DEPBAR.LE gsb0, 0x0 ;  /* 0x00008000000079c5 */ /* 0x000fe40000010000 */
[----:B------:R-:W-:-:S06]  /*4b60*/  WARPGROUP.ARRIVE ;  /* 0x00000000000079c5 */ /* 0x000fcc0000000000 */
[----:B------:R-:W-:Y:S03]  /*4b70*/  HGMMA.64x64x16.F32.BF16 R120, gdesc[UR16].tnspB, R120, gsb0 ;  /* 0x40e00000107879f0 */ /* 0x000fe60008001878 */
[----:B------:R-:W-:Y:S02]  /*4b80*/  WARPGROUP.DEPBAR.LE gsb0, 0x0 ;  /* 0x00008000000079c5 */ /* 0x000fe40000010000 */
[----:B------:R0:W-:Y:S06]  /*4b90*/  BAR.ARV R0, 0x100 ;  /* 0x000400000000751d */ /* 0x0001ec0000002000 */
[----:B------:R1:W-:Y:S01]  /*4ba0*/  @!P1 SYNCS.ARRIVE.TRANS64.RED.A1T0 RZ, [R3+URZ], RZ ;  /* 0x000000ff03ff99a7 */ /* 0x0003e2000810043f */
[----:B0-----:R-:W-:-:S02]  /*4bb0*/  FMNMX.FTZ R0, R26, R4, !PT ;  /* 0x000000041a007209 */ /* 0x001fc40007810000 */
[----:B-1----:R-:W-:Y:S01]  /*4bc0*/  FMNMX.FTZ R3, R33, R8, !PT ;  /* 0x0000000821037209 */ /* 0x002fe20007810000 */
[----:B------:R0:W-:Y:S03]  /*4bd0*/  @!P1 SYNCS.ARRIVE.TRANS64.RED.A1T0 RZ, [R10+URZ], RZ ;  /* 0x000000ff0aff99a7 */ /* 0x0001e6000810043f */
        /* <DEDUP_REMOVED lines=83> */
[----:B------:R-:W-:-:S03]  /*5110*/  FMNMX.FTZ R8, R110, R5, !PT ;  /* 0x000000056e087209 */ /* 0x000fc60007810000 */
[----:B------:R-:W1:Y:S01]  /*5120*/  SHFL.BFLY PT, R0, R3, 0x2, 0x1f ;  /* 0x0c401f0003007f89 */ /* 0x000e6200000e0000 */
[----:B------:R-:W-:-:S04]  /*5130*/  FMNMX.FTZ R5, R111, R8, !PT ;  /* 0x000000086f057209 */ /* 0x000fc80007810000 */
[----:B------:R-:W-:-:S04]  /*5140*/  FMNMX.FTZ R8, R114, R5, !PT ;  /* 0x0000000572087209 */ /* 0x000fc80007810000 */
[----:B------:R-:W-:-:S04]  /*5150*/  FMNMX.FTZ R5, R115, R8, !PT ;  /* 0x0000000873057209 */ /* 0x000fc80007810000 */
[----:B------:R-:W-:-:S04]  /*5160*/  FMNMX.FTZ R8, R118, R5, !PT ;  /* 0x0000000576087209 */ /* 0x000fc80007810000 */
[----:B0-----:R-:W-:-:S05]  /*5170*/  FMNMX.FTZ R10, R119, R8, !PT ;  /* 0x00000008770a7209 */ /* 0x001fca0007810000 */
[----:B------:R-:W0:Y:S01]  /*5180*/  SHFL.BFLY PT, R5, R10, 0x2, 0x1f ;  /* 0x0c401f000a057f89 */ /* 0x000e2200000e0000 */
[----:B-1----:R-:W-:-:S05]  /*5190*/  FMNMX.FTZ R11, R3, R0, !PT ;  /* 0x00000000030b7209 */ /* 0x002fca0007810000 */
[----:B------:R-:W1:Y:S01]  /*51a0*/  SHFL.BFLY PT, R0, R11, 0x1, 0x1f ;  /* 0x0c201f000b007f89 */ /* 0x000e6200000e0000 */
[----:B0-----:R-:W-:-:S05]  /*51b0*/  FMNMX.FTZ R12, R10, R5, !PT ;  /* 0x000000050a0c7209 */ /* 0x001fca0007810000 */
[----:B------:R-:W0:Y:S01]  /*51c0*/  SHFL.BFLY PT, R3, R12, 0x1, 0x1f ;  /* 0x0c201f000c037f89 */ /* 0x000e2200000e0000 */
[----:B-1----:R-:W-:-:S05]  /*51d0*/  FMNMX.FTZ R0, R11, R0, !PT ;  /* 0x000000000b007209 */ /* 0x002fca0007810000 */
[C---:B------:R-:W-:Y:S01]  /*51e0*/  FMUL.FTZ R5, R0.reuse, UR21 ;  /* 0x0000001500057c20 */ /* 0x040fe20008410000 */
[----:B------:R-:W-:-:S03]  /*51f0*/  FADD.FTZ R8, -R0, R9 ;  /* 0x0000000900087221 */ /* 0x000fc60000010100 */
        /* <DEDUP_REMOVED lines=13> */
[----:B0-----:R-:W-:Y:S01]  /*52d0*/  FMNMX.FTZ R3, R12, R3, !PT ;  /* 0x000000030c037209 */ /* 0x001fe20007810000 */
[--C-:B------:R-:W-:Y:S01]  /*52e0*/  FFMA.FTZ R49, R49, UR21, -R5.reuse ;  /* 0x0000001531317c23 */ /* 0x100fe20008010805 */
[--C-:B------:R-:W-:Y:S01]  /*52f0*/  FFMA.FTZ R52, R52, UR21, -R5.reuse ;  /* 0x0000001534347c23 */ /* 0x100fe20008010805 */
[--C-:B------:R-:W-:Y:S01]  /*5300*/  FFMA.FTZ R53, R53, UR21, -R5.reuse ;  /* 0x0000001535357c23 */ /* 0x100fe20008010805 */
[--C-:B------:R-:W-:Y:S01]  /*5310*/  FFMA.FTZ R56, R56, UR21, -R5.reuse ;  /* 0x0000001538387c23 */ /* 0x100fe20008010805 */
[C---:B------:R-:W-:Y:S01]  /*5320*/  FMUL.FTZ R10, R3.reuse, UR21 ;  /* 0x00000015030a7c20 */ /* 0x040fe20008410000 */
        /* <DEDUP_REMOVED lines=32> */
[--C-:B------:R-:W-:Y:S01]  /*5530*/  FFMA.FTZ R5, R26, UR21, -R10.reuse ;  /* 0x000000151a057c23 */ /* 0x100fe2000801080a */
[----:B------:R-:W-:Y:S01]  /*5540*/  FMUL.FTZ R4, R4, UR21 ;  /* 0x0000001504047c20 */ /* 0x000fe20008410000 */
[--C-:B------:R-:W-:Y:S01]  /*5550*/  FFMA.FTZ R20, R27, UR21, -R10.reuse ;  /* 0x000000151b147c23 */ /* 0x100fe2000801080a */
[----:B------:R-:W-:Y:S01]  /*5560*/  FMUL.FTZ R8, R8, UR21 ;  /* 0x0000001508087c20 */ /* 0x000fe20008410000 */
        /* <DEDUP_REMOVED lines=34> */
[C---:B-1----:R-:W-:Y:S01]  /*5790*/  FADD.FTZ R14, R20.reuse, R7 ;  /* 0x00000007140e7221 */ /* 0x042fe20000010000 */
[----:B------:R-:W-:Y:S01]  /*57a0*/  F2FP.BF16.F32.PACK_AB R5, R20, R5 ;  /* 0x000000051405723e */ /* 0x000fe200000010ff */
[----:B------:R-:W-:Y:S01]  /*57b0*/  FFMA.FTZ R20, R34, UR21, -R10 ;  /* 0x0000001522147c23 */ /* 0x000fe2000801080a */
[-C--:B------:R-:W-:Y:S01]  /*57c0*/  FMUL.FTZ R122, R122, R9.reuse ;  /* 0x000000097a7a7220 */ /* 0x080fe20000410000 */
[-C--:B------:R-:W-:Y:S01]  /*57d0*/  FMUL.FTZ R123, R123, R9.reuse ;  /* 0x000000097b7b7220 */ /* 0x080fe20000410000 */
[-C--:B------:R-:W-:Y:S01]  /*57e0*/  FMUL.FTZ R126, R126, R9.reuse ;  /* 0x000000097e7e7220 */ /* 0x080fe20000410000 */
[-C--:B------:R-:W-:Y:S01]  /*57f0*/  FMUL.FTZ R127, R127, R9.reuse ;  /* 0x000000097f7f7220 */ /* 0x080fe20000410000 */
[----:B------:R-:W1:Y:S01]  /*5800*/  MUFU.EX2 R25, R25 ;  /* 0x0000001900197308 */ /* 0x000e620000000800 */
[-C--:B------:R-:W-:Y:S01]  /*5810*/  FMUL.FTZ R130, R130, R9.reuse ;  /* 0x0000000982827220 */ /* 0x080fe20000410000 */
[-C--:B------:R-:W-:Y:S01]  /*5820*/  FMUL.FTZ R131, R131, R9.reuse ;  /* 0x0000000983837220 */ /* 0x080fe20000410000 */
[-C--:B------:R-:W-:Y:S01]  /*5830*/  FMUL.FTZ R134, R134, R9.reuse ;  /* 0x0000000986867220 */ /* 0x080fe20000410000 */
[-C--:B------:R-:W-:Y:S01]  /*5840*/  FMUL.FTZ R135, R135, R9.reuse ;  /* 0x0000000987877220 */ /* 0x080fe20000410000 */
[-C--:B------:R-:W-:Y:S01]  /*5850*/  FMUL.FTZ R138, R138, R9.reuse ;  /* 0x000000098a8a7220 */ /* 0x080fe20000410000 */
[-C--:B------:R-:W-:Y:S01]  /*5860*/  FMUL.FTZ R139, R139, R9.reuse ;  /* 0x000000098b8b7220 */ /* 0x080fe20000410000 */
[-C--:B------:R-:W-:Y:S01]  /*5870*/  FMUL.FTZ R142, R142, R9.reuse ;  /* 0x000000098e8e7220 */ /* 0x080fe20000410000 */
[----:B------:R-:W2:Y:S01]  /*5880*/  MUFU.EX2 R28, R28 ;  /* 0x0000001c001c7308 */ /* 0x000ea20000000800 */
[----:B0-----:R-:W-:Y:S01]  /*5890*/  FFMA.FTZ R6, R8, R6, R24 ;  /* 0x0000000608067223 */ /* 0x001fe20000010018 */
[-C--:B------:R-:W-:Y:S01]  /*58a0*/  FMUL.FTZ R143, R143, R9.reuse ;  /* 0x000000098f8f7220 */ /* 0x080fe20000410000 */
[-C--:B------:R-:W-:Y:S01]  /*58b0*/  FMUL.FTZ R146, R146, R9.reuse ;  /* 0x0000000992927220 */ /* 0x080fe20000410000 */
[-C--:B------:R-:W-:Y:S01]  /*58c0*/  FMUL.FTZ R147, R147, R9.reuse ;  /* 0x0000000993937220 */ /* 0x080fe20000410000 */
[-C--:B------:R-:W-:Y:S01]  /*58d0*/  FMUL.FTZ R150, R150, R9.reuse ;  /* 0x0000000996967220 */ /* 0x080fe20000410000 */
[----:B------:R-:W-:Y:S01]  /*58e0*/  FMUL.FTZ R151, R151, R9 ;  /* 0x0000000997977220 */ /* 0x000fe20000410000 */
[----:B------:R-:W-:Y:S01]  /*58f0*/  FMUL.FTZ R120, R120, R8 ;  /* 0x0000000878787220 */ /* 0x000fe20000410000 */
[----:B------:R-:W0:Y:S01]  /*5900*/  MUFU.EX2 R29, R29 ;  /* 0x0000001d001d7308 */ /* 0x000e220000000800 */
[C---:B-1----:R-:W-:Y:S01]  /*5910*/  FADD.FTZ R13, R25.reuse, R6 ;  /* 0x00000006190d7221 */ /* 0x042fe20000010000 */
[----:B------:R-:W-:Y:S01]  /*5920*/  F2FP.BF16.F32.PACK_AB R4, R25, R24 ;  /* 0x000000181904723e */ /* 0x000fe200000010ff */
[--C-:B------:R-:W-:Y:S01]  /*5930*/  FFMA.FTZ R24, R43, UR21, -R10.reuse ;  /* 0x000000152b187c23 */ /* 0x100fe2000801080a */
[--C-:B------:R-:W-:Y:S01]  /*5940*/  FFMA.FTZ R43, R46, UR21, -R10.reuse ;  /* 0x000000152e2b7c23 */ /* 0x100fe2000801080a */
[--C-:B------:R-:W-:Y:S01]  /*5950*/  FFMA.FTZ R25, R47, UR21, -R10.reuse ;  /* 0x000000152f197c23 */ /* 0x100fe2000801080a */
[--C-:B------:R-:W-:Y:S01]  /*5960*/  FFMA.FTZ R47, R83, UR21, -R10.reuse ;  /* 0x00000015532f7c23 */ /* 0x100fe2000801080a */
[--C-:B------:R-:W-:Y:S01]  /*5970*/  FFMA.FTZ R83, R86, UR21, -R10.reuse ;  /* 0x0000001556537c23 */ /* 0x100fe2000801080a */
[----:B------:R-:W1:Y:S01]  /*5980*/  MUFU.EX2 R11, R11 ;  /* 0x0000000b000b7308 */ /* 0x000e620000000800 */
[----:B--2---:R-:W-:Y:S01]  /*5990*/  FADD.FTZ R34, R28, R13 ;  /* 0x0000000d1c227221 */ /* 0x004fe20000010000 */
[--C-:B------:R-:W-:Y:S01]  /*59a0*/  FFMA.FTZ R13, R75, UR21, -R10.reuse ;  /* 0x000000154b0d7c23 */ /* 0x100fe2000801080a */
[--C-:B------:R-:W-:Y:S01]  /*59b0*/  FFMA.FTZ R75, R78, UR21, -R10.reuse ;  /* 0x000000154e4b7c23 */ /* 0x100fe2000801080a */
[----:B------:R-:W-:Y:S01]  /*59c0*/  FFMA.FTZ R46, R87, UR21, -R10 ;  /* 0x00000015572e7c23 */ /* 0x000fe2000801080a */
[-C--:B------:R-:W-:Y:S01]  /*59d0*/  FMUL.FTZ R121, R121, R8.reuse ;  /* 0x0000000879797220 */ /* 0x080fe20000410000 */
[-C--:B------:R-:W-:Y:S01]  /*59e0*/  FMUL.FTZ R124, R124, R8.reuse ;  /* 0x000000087c7c7220 */ /* 0x080fe20000410000 */
[----:B------:R-:W-:Y:S01]  /*59f0*/  FMUL.FTZ R125, R125, R8 ;  /* 0x000000087d7d7220 */ /* 0x000fe20000410000 */
[----:B------:R-:W2:Y:S01]  /*5a00*/  MUFU.EX2 R12, R12 ;  /* 0x0000000c000c7308 */ /* 0x000ea20000000800 */
[C---:B0-----:R-:W-:Y:S01]  /*5a10*/  F2FP.BF16.F32.PACK_AB R6, R29.reuse, R28 ;  /* 0x0000001c1d06723e */ /* 0x041fe200000010ff */
[----:B------:R-:W-:Y:S01]  /*5a20*/  FADD.FTZ R34, R29, R34 ;  /* 0x000000221d227221 */ /* 0x000fe20000010000 */
[----:B------:R-:W-:Y:S01]  /*5a30*/  FFMA.FTZ R29, R82, UR21, -R10 ;  /* 0x00000015521d7c23 */ /* 0x000fe2000801080a */
[-C--:B------:R-:W-:Y:S01]  /*5a40*/  FMUL.FTZ R128, R128, R8.reuse ;  /* 0x0000000880807220 */ /* 0x080fe20000410000 */
[-C--:B------:R-:W-:Y:S01]  /*5a50*/  FMUL.FTZ R129, R129, R8.reuse ;  /* 0x0000000881817220 */ /* 0x080fe20000410000 */
[-C--:B------:R-:W-:Y:S01]  /*5a60*/  FMUL.FTZ R132, R132, R8.reuse ;  /* 0x0000000884847220 */ /* 0x080fe20000410000 */
[-C--:B------:R-:W-:Y:S01]  /*5a70*/  FMUL.FTZ R133, R133, R8.reuse ;  /* 0x0000000885857220 */ /* 0x080fe20000410000 */
[----:B------:R-:W0:Y:S01]  /*5a80*/  MUFU.EX2 R32, R32 ;  /* 0x0000002000207308 */ /* 0x000e220000000800 */
[----:B-1----:R-:W-:Y:S01]  /*5a90*/  FADD.FTZ R28, R11, R14 ;  /* 0x0000000e0b1c7221 */ /* 0x002fe20000010000 */
[----:B------:R-:W-:Y:S01]  /*5aa0*/  FFMA.FTZ R14, R79, UR21, -R10 ;  /* 0x000000154f0e7c23 */ /* 0x000fe2000801080a */
[-C--:B------:R-:W-:Y:S01]  /*5ab0*/  FMUL.FTZ R136, R136, R8.reuse ;  /* 0x0000000888887220 */ /* 0x080fe20000410000 */
[-C--:B------:R-:W-:Y:S01]  /*5ac0*/  FMUL.FTZ R137, R137, R8.reuse ;  /* 0x0000000889897220 */ /* 0x080fe20000410000 */
[-C--:B------:R-:W-:Y:S01]  /*5ad0*/  FMUL.FTZ R140, R140, R8.reuse ;  /* 0x000000088c8c7220 */ /* 0x080fe20000410000 */
[-C--:B------:R-:W-:Y:S01]  /*5ae0*/  FMUL.FTZ R141, R141, R8.reuse ;  /* 0x000000088d8d7220 */ /* 0x080fe20000410000 */
[-C--:B------:R-:W-:Y:S01]  /*5af0*/  FMUL.FTZ R144, R144, R8.reuse ;  /* 0x0000000890907220 */ /* 0x080fe20000410000 */
[----:B------:R-:W1:Y:S01]  /*5b00*/  MUFU.EX2 R20, R20 ;  /* 0x0000001400147308 */ /* 0x000e620000000800 */
[C---:B--2---:R-:W-:Y:S01]  /*5b10*/  F2FP.BF16.F32.PACK_AB R7, R12.reuse, R11 ;  /* 0x0000000b0c07723e */ /* 0x044fe200000010ff */
[----:B------:R-:W-:Y:S01]  /*5b20*/  FADD.FTZ R55, R12, R28 ;  /* 0x0000001c0c377221 */ /* 0x000fe20000010000 */
[-C--:B------:R-:W-:Y:S01]  /*5b30*/  FMUL.FTZ R145, R145, R8.reuse ;  /* 0x0000000891917220 */ /* 0x080fe20000410000 */
[-C--:B------:R-:W-:Y:S01]  /*5b40*/  FMUL.FTZ R148, R148, R8.reuse ;  /* 0x0000000894947220 */ /* 0x080fe20000410000 */
[----:B------:R-:W-:Y:S01]  /*5b50*/  FMUL.FTZ R149, R149, R8 ;  /* 0x0000000895957220 */ /* 0x000fe20000410000 */
[----:B------:R2:W-:Y:S01]  /*5b60*/  STSM.16.M88.4 [R2+0x1e800], R4 ;  /* 0x01e8000402007844 */ /* 0x0005e20000000200 */
[----:B------:R-:W-:Y:S01]  /*5b70*/  IMAD.MOV.U32 R9, RZ, RZ, R0 ;  /* 0x000000ffff097224 */ /* 0x000fe200078e0000 */
[----:B------:R-:W3:Y:S01]  /*5b80*/  MUFU.EX2 R33, R33 ;  /* 0x0000002100217308 */ /* 0x000ee20000000800 */
[----:B0-----:R-:W-:-:S07]  /*5b90*/  FADD.FTZ R34, R32, R34 ;  /* 0x0000002220227221 */ /* 0x001fce0000010000 */
[----:B------:R-:W0:Y:S01]  /*5ba0*/  MUFU.EX2 R21, R21 ;  /* 0x0000001500157308 */ /* 0x000e220000000800 */
[----:B-1----:R-:W-:Y:S01]  /*5bb0*/  FADD.FTZ R12, R20, R55 ;  /* 0x00000037140c7221 */ /* 0x002fe20000010000 */
[--C-:B--2---:R-:W-:Y:S01]  /*5bc0*/  FFMA.FTZ R7, R42, UR21, -R10.reuse ;  /* 0x000000152a077c23 */ /* 0x104fe2000801080a */
[----:B------:R-:W-:-:S05]  /*5bd0*/  FFMA.FTZ R6, R50, UR21, -R10 ;  /* 0x0000001532067c23 */ /* 0x000fca000801080a */
[----:B------:R-:W1:Y:S01]  /*5be0*/  MUFU.EX2 R36, R36 ;  /* 0x0000002400247308 */ /* 0x000e620000000800 */
[C---:B---3--:R-:W-:Y:S01]  /*5bf0*/  FADD.FTZ R55, R33.reuse, R34 ;  /* 0x0000002221377221 */ /* 0x048fe20000010000 */
[----:B------:R-:W-:Y:S01]  /*5c00*/  F2FP.BF16.F32.PACK_AB R32, R33, R32 ;  /* 0x000000202120723e */ /* 0x000fe200000010ff */
[--C-:B------:R-:W-:Y:S01]  /*5c10*/  FFMA.FTZ R5, R58, UR21, -R10.reuse ;  /* 0x000000153a057c23 */ /* 0x100fe2000801080a */
[--C-:B------:R-:W-:Y:S01]  /*5c20*/  FFMA.FTZ R4, R66, UR21, -R10.reuse ;  /* 0x0000001542047c23 */ /* 0x100fe2000801080a */
[--C-:B------:R-:W-:Y:S01]  /*5c30*/  FFMA.FTZ R42, R91, UR21, -R10.reuse ;  /* 0x000000155b2a7c23 */ /* 0x100fe2000801080a */
[--C-:B------:R-:W-:Y:S01]  /*5c40*/  FFMA.FTZ R91, R94, UR21, -R10.reuse ;  /* 0x000000155e5b7c23 */ /* 0x100fe2000801080a */
[----:B------:R-:W-:Y:S01]  /*5c50*/  FFMA.FTZ R10, R119, UR21, -R10 ;  /* 0x00000015770a7c23 */ /* 0x000fe2000801080a */
        /* <DEDUP_REMOVED lines=45> */
[----:B------:R-:W-:-:S05]  /*5f30*/  F2FP.BF16.F32.PACK_AB R34, R37, R36 ;  /* 0x000000242522723e */ /* 0x000fca00000010ff */
[----:B------:R3:W-:Y:S01]  /*5f40*/  STSM.16.M88.4 [R22], R32 ;  /* 0x0000002016007844 */ /* 0x0007e20000000200 */
        /* <DEDUP_REMOVED lines=88> */
[----:B------:R2:W4:Y:S01]  /*64d0*/  MUFU.EX2 R28, R42 ;  /* 0x0000002a001c7308 */ /* 0x0005220000000800 */
[----:B0-----:R-:W-:-:S07]  /*64e0*/  FADD.FTZ R5, R12, R5 ;  /* 0x000000050c057221 */ /* 0x001fce0000010000 */
[----:B------:R-:W0:Y:S01]  /*64f0*/  MUFU.EX2 R92, R92 ;  /* 0x0000005c005c7308 */ /* 0x000e220000000800 */
[----:B-1----:R-:W-:Y:S01]  /*6500*/  FADD.FTZ R7, R89, R4 ;  /* 0x0000000459077221 */ /* 0x002fe20000010000 */
[----:B--2---:R-:W-:Y:S02]  /*6510*/  F2FP.BF16.F32.PACK_AB R42, R45, R44 ;  /* 0x0000002c2d2a723e */ /* 0x004fe400000010ff */
[----:B------:R-:W-:-:S03]  /*6520*/  F2FP.BF16.F32.PACK_AB R88, R89, R88 ;  /* 0x000000585958723e */ /* 0x000fc600000010ff */
[----:B------:R3:W-:Y:S01]  /*6530*/  STSM.16.M88.4 [R17], R40 ;  /* 0x0000002811007844 */ /* 0x0007e20000000200 */
[----:B------:R-:W1:Y:S01]  /*6540*/  MUFU.EX2 R91, R91 ;  /* 0x0000005b005b7308 */ /* 0x000e620000000800 */
[C---:B----4-:R-:W-:Y:S01]  /*6550*/  FADD.FTZ R4, R28.reuse, R5 ;  /* 0x000000051c047221 */ /* 0x050fe20000010000 */
[----:B------:R-:W-:Y:S01]  /*6560*/  F2FP.BF16.F32.PACK_AB R89, R28, R12 ;  /* 0x0000000c1c59723e */ /* 0x000fe200000010ff */
[----:B------:R3:W-:Y:S04]  /*6570*/  STSM.16.M88.4 [R16], R48 ;  /* 0x0000003010007844 */ /* 0x0007e80000000200 */
[----:B------:R3:W-:Y:S01]  /*6580*/  STSM.16.M88.4 [R2+0x24800], R56 ;  /* 0x0248003802007844 */ /* 0x0007e20000000200 */
[----:B------:R-:W2:Y:S01]  /*6590*/  MUFU.EX2 R93, R93 ;  /* 0x0000005d005d7308 */ /* 0x000ea20000000800 */
[----:B0-----:R-:W-:-:S02]  /*65a0*/  FADD.FTZ R6, R92, R7 ;  /* 0x000000075c067221 */ /* 0x001fc40000010000 */
[----:B------:R3:W-:Y:S04]  /*65b0*/  STSM.16.M88.4 [R153], R64 ;  /* 0x0000004099007844 */ /* 0x0007e80000000200 */
[----:B------:R3:W-:Y:S01]  /*65c0*/  STSM.16.M88.4 [R17+0x6000], R72 ;  /* 0x0060004811007844 */ /* 0x0007e20000000200 */
[----:B------:R-:W0:Y:S01]  /*65d0*/  MUFU.EX2 R95, R95 ;  /* 0x0000005f005f7308 */ /* 0x000e220000000800 */
[----:B-1----:R-:W-:Y:S02]  /*65e0*/  FADD.FTZ R4, R91, R4 ;  /* 0x000000045b047221 */ /* 0x002fe40000010000 */
[----:B------:R3:W-:Y:S05]  /*65f0*/  STSM.16.M88.4 [R16+0x6000], R80 ;  /* 0x0060005010007844 */ /* 0x0007ea0000000200 */
[----:B------:R-:W1:Y:S01]  /*6600*/  MUFU.EX2 R96, R96 ;  /* 0x0000006000607308 */ /* 0x000e620000000800 */
[C---:B--2---:R-:W-:Y:S01]  /*6610*/  FADD.FTZ R5, R93.reuse, R6 ;  /* 0x000000065d057221 */ /* 0x044fe20000010000 */
[----:B------:R-:W-:-:S06]  /*6620*/  F2FP.BF16.F32.PACK_AB R90, R93, R92 ;  /* 0x0000005c5d5a723e */ /* 0x000fcc00000010ff */
[----:B------:R-:W2:Y:S01]  /*6630*/  MUFU.EX2 R98, R98 ;  /* 0x0000006200627308 */ /* 0x000ea20000000800 */
[C---:B0-----:R-:W-:Y:S01]  /*6640*/  FADD.FTZ R7, R95.reuse, R4 ;  /* 0x000000045f077221 */ /* 0x041fe20000010000 */
[----:B------:R-:W-:-:S05]  /*6650*/  F2FP.BF16.F32.PACK_AB R91, R95, R91 ;  /* 0x0000005b5f5b723e */ /* 0x000fca00000010ff */
[----:B------:R3:W-:Y:S01]  /*6660*/  STSM.16.M88.4 [R2+0x2a800], R88 ;  /* 0x02a8005802007844 */ /* 0x0007e20000000200 */
        /* <DEDUP_REMOVED lines=19> */
[----:B------:R-:W-:-:S05]  /*67a0*/  F2FP.BF16.F32.PACK_AB R99, R103, R102 ;  /* 0x000000666763723e */ /* 0x000fca00000010ff */
[----:B------:R3:W-:Y:S01]  /*67b0*/  STSM.16.M88.4 [R152], R96 ;  /* 0x0000006098007844 */ /* 0x0007e20000000200 */
        /* <DEDUP_REMOVED lines=19> */
[----:B------:R-:W-:-:S05]  /*68f0*/  F2FP.BF16.F32.PACK_AB R107, R111, R11 ;  /* 0x0000000b6f6b723e */ /* 0x000fca00000010ff */
[----:B------:R3:W-:Y:S01]  /*6900*/  STSM.16.M88.4 [R17+0xc000], R104 ;  /* 0x00c0006811007844 */ /* 0x0007e20000000200 */
[----:B------:R-:W1:Y:S01]  /*6910*/  MUFU.EX2 R113, R113 ;  /* 0x0000007100717308 */ /* 0x000e620000000800 */
[----:B--2---:R-:W-:-:S07]  /*6920*/  FADD.FTZ R4, R112, R5 ;  /* 0x0000000570047221 */ /* 0x004fce0000010000 */
[----:B------:R-:W2:Y:S01]  /*6930*/  MUFU.EX2 R115, R115 ;  /* 0x0000007300737308 */ /* 0x000ea20000000800 */
[----:B0-----:R-:W-:-:S07]  /*6940*/  FADD.FTZ R6, R13, R6 ;  /* 0x000000060d067221 */ /* 0x001fce0000010000 */
[----:B------:R-:W-:Y:S01]  /*6950*/  MUFU.EX2 R116, R116 ;  /* 0x0000007400747308 */ /* 0x000fe20000000800 */
[C---:B-1----:R-:W-:Y:S01]  /*6960*/  FADD.FTZ R5, R113.reuse, R4 ;  /* 0x0000000471057221 */ /* 0x042fe20000010000 */
[----:B------:R-:W-:Y:S01]  /*6970*/  F2FP.BF16.F32.PACK_AB R112, R113, R112 ;  /* 0x000000707170723e */ /* 0x000fe200000010ff */
[----:B------:R-:W-:-:S05]  /*6980*/  IMAD.MOV.U32 R4, RZ, RZ, R3 ;  /* 0x000000ffff047224 */ /* 0x000fca00078e0003 */
[----:B------:R-:W0:Y:S01]  /*6990*/  MUFU.EX2 R117, R117 ;  /* 0x0000007500757308 */ /* 0x000e220000000800 */
[C---:B--2---:R-:W-:Y:S01]  /*69a0*/  FADD.FTZ R6, R115.reuse, R6 ;  /* 0x0000000673067221 */ /* 0x044fe20000010000 */
[----:B------:R-:W-:-:S06]  /*69b0*/  F2FP.BF16.F32.PACK_AB R113, R115, R13 ;  /* 0x0000000d7371723e */ /* 0x000fcc00000010ff */
[----:B------:R-:W1:Y:S08]  /*69c0*/  MUFU.EX2 R21, R118 ;  /* 0x0000007600157308 */ /* 0x000e700000000800 */
[----:B------:R-:W2:Y:S01]  /*69d0*/  MUFU.EX2 R10, R10 ;  /* 0x0000000a000a7308 */ /* 0x000ea20000000800 */
[----:B0-----:R-:W-:Y:S01]  /*69e0*/  F2FP.BF16.F32.PACK_AB R114, R117, R116 ;  /* 0x000000747572723e */ /* 0x001fe200000010ff */
[----:B------:R-:W-:Y:S01]  /*69f0*/  FADD.FTZ R116, R116, R5 ;  /* 0x0000000574747221 */ /* 0x000fe20000010000 */
[----:B-1----:R-:W-:-:S03]  /*6a00*/  FADD.FTZ R7, R21, R6 ;  /* 0x0000000615077221 */ /* 0x002fc60000010000 */
[----:B------:R-:W-:Y:S01]  /*6a10*/  FADD.FTZ R6, R117, R116 ;  /* 0x0000007475067221 */ /* 0x000fe20000010000 */
[C---:B--2---:R-:W-:Y:S01]  /*6a20*/  F2FP.BF16.F32.PACK_AB R115, R10.reuse, R21 ;  /* 0x000000150a73723e */ /* 0x044fe200000010ff */
[----:B------:R-:W-:-:S04]  /*6a30*/  FADD.FTZ R7, R10, R7 ;  /* 0x000000070a077221 */ /* 0x000fc80000010000 */
[----:B------:R3:W-:Y:S01]  /*6a40*/  STSM.16.M88.4 [R16+0xc000], R112 ;  /* 0x00c0007010007844 */ /* 0x0007e20000000200 */
[----:B------:R0:W-:Y:S06]  /*6a50*/  MEMBAR.ALL.CTA ;  /* 0x0000000000007992 */ /* 0x0001ec0000008000 */
[----:B0-----:R-:W0:Y:S02]  /*6a60*/  FENCE.VIEW.ASYNC.S ;  /* 0x00000000000073c6 */ /* 0x001e240000000000 */
[----:B0-----:R-:W-:Y:S01]  /*6a70*/  NOP ;  /* 0x0000000000007918 */ /* 0x001fe20000000000 */
[----:B------:R-:W-:Y:S05]  /*6a80*/  @P2 BRA `(.L_x_12676) ;  /* 0xffffffd400902947 */ /* 0x000fea000383ffff */
.L_x_12667:
[----:B------:R-:W-:Y:S06]  /*6a90*/  BAR.ARV 0x8, 0x200 ;  /* 0x0208000000007b1d */ /* 0x000fec0000002000 */
[----:B------:R-:W-:Y:S05]  /*6aa0*/  @!P0 BRA `(.L_x_12677) ;  /* 0x0000000000048947 */ /* 0x000fea0003800000 */
[----:B------:R-:W-:Y:S01]  /*6ab0*/  BPT.TRAP 0x1 ;  /* 0x000000040000795c */ /* 0x000fe20000300000 */
.L_x_12677:
[----:B------:R-:W-:Y:S01]  /*6ac0*/  ULEA UR12, UR39, UR40, 0x3 ;  /* 0x00000028270c7291 */ /* 0x000fe2000f8e183f */
[----:B------:R-:W-:-:S05]  /*6ad0*/  IMAD.U32 R4, RZ, RZ, UR38 ;  /* 0x00000026ff047e24 */ /* 0x000fca000f8e00ff */
[----:B------:R-:W-:-:S04]  /*6ae0*/  SHF.L.U32 R4, R4, 0x1f, RZ ;  /* 0x0000001f04047819 */ /* 0x000fc800000006ff */
[----:B------:R1:W2:Y:S01]  /*6af0*/  SYNCS.PHASECHK.TRANS64.TRYWAIT P2, [UR12+0x30850], R4 ;  /* 0x03085004ff0075a7 */ /* 0x0002a2000804014c */
[----:B------:R-:W-:Y:S05]  /*6b00*/  @!P0 BRA `(.L_x_12678) ;  /* 0x0000000000048947 */ /* 0x000fea0003800000 */
[----:B------:R-:W-:Y:S01]  /*6b10*/  BPT.TRAP 0x1 ;  /* 0x000000040000795c */ /* 0x000fe20000300000 */
.L_x_12678:
[----:B--2---:R-:W-:Y:S05]  /*6b20*/  @P2 BRA `(.L_x_12679) ;  /* 0x0000000000082947 */ /* 0x004fea0003800000 */
[----:B------:R-:W2:Y:S02]  /*6b30*/  SYNCS.PHASECHK.TRANS64.TRYWAIT P0, [UR12+0x30850], R4 ;  /* 0x03085004ff0075a7 */ /* 0x000ea4000800014c */
[----:B--2---:R-:W-:Y:S05]  /*6b40*/  @!P0 BRA `(.L_x_12680) ;  /* 0x0000004c00e88947 */ /* 0x004fea0003800000 */
.L_x_12679:
[----:B------:R-:W-:Y:S01]  /*6b50*/  R2UR UR4, R15 ;  /* 0x000000000f0472ca */ /* 0x000fe200000e0000 */
[----:B------:R-:W-:Y:S01]  /*6b60*/  UIADD3 UR5, UR40, 0x400, URZ ;  /* 0x0000040028057890 */ /* 0x000fe2000fffe03f */
[----:B------:R-:W-:Y:S01]  /*6b70*/  WARPGROUP.ARRIVE ;  /* 0x00000000000079c5 */ /* 0x000fe20000000000 */
[----:B------:R-:W-:Y:S01]  /*6b80*/  UMOV UR7, 0x40000040 ;  /* 0x4000004000077882 */ /* 0x000fe20000000000 */
[----:B------:R-:W-:Y:S01]  /*6b90*/  UMOV UR11, 0x40000040 ;  /* 0x40000040000b7882 */ /* 0x000fe20000000000 */
[----:B------:R-:W-:Y:S01]  /*6ba0*/  USHF.R.U32.HI UR5, URZ, 0x4, UR5 ;  /* 0x000000043f057899 */ /* 0x000fe20008011605 */
[----:B------:R-:W4:Y:S01]  /*6bb0*/  LDL R13, [R1+0xc] ;  /* 0x00000c00010d7983 */ /* 0x000f220000100800 */
[----:B------:R-:W-:Y:S01]  /*6bc0*/  UMOV UR9, 0x40000040 ;  /* 0x4000004000097882 */ /* 0x000fe20000000000 */
[----:B------:R-:W5:Y:S01]  /*6bd0*/  LDC R19, c[0x0][0xbe8] ;  /* 0x0002fa00ff137b82 */ /* 0x000f620000000800 */
[----:B------:R-:W-:Y:S01]  /*6be0*/  ULOP3.LUT UR5, UR5, 0x3fff, URZ, 0xc0, !UPT ;  /* 0x00003fff05057892 */ /* 0x000fe2000f8ec03f */
[----:B---3--:R-:W3:Y:S01]  /*6bf0*/  LDL R32, [R1+0x8] ;  /* 0x0000080001207983 */ /* 0x008ee20000100800 */
[----:B------:R-:W-:Y:S01]  /*6c00*/  IMAD.MOV.U32 R20, RZ, RZ, -0x800000 ;  /* 0xff800000ff147424 */ /* 0x000fe200078e00ff */
[----:B------:R-:W-:Y:S01]  /*6c10*/  CS2R R10, SRZ ;  /* 0x00000000000a7805 */ /* 0x000fe2000001ff00 */
[----:B------:R-:W-:Y:S01]  /*6c20*/  UIADD3 UR4, UR4, 0x1e800, URZ ;  /* 0x0001e80004047890 */ /* 0x000fe2000fffe03f */
[----:B------:R-:W3:Y:S01]  /*6c30*/  LDL R40, [R1+0x4] ;  /* 0x0000040001287983 */ /* 0x000ee20000100800 */
[----:B------:R-:W-:Y:S01]  /*6c40*/  UIMAD UR6, UR39, 0x600, UR5 ;  /* 0x00000600270678a4 */ /* 0x000fe2000f8e0205 */
[----:B------:R-:W-:Y:S01]  /*6c50*/  IMAD.MOV.U32 R21, RZ, RZ, -0x800000 ;  /* 0xff800000ff157424 */ /* 0x000fe200078e00ff */
[----:B------:R-:W-:Y:S01]  /*6c60*/  USHF.R.U32.HI UR4, URZ, 0x4, UR4 ;  /* 0x000000043f047899 */ /* 0x000fe20008011604 */
[----:B--2---:R-:W2:Y:S01]  /*6c70*/  SHFL.BFLY PT, R5, R6, 0x2, 0x1f ;  /* 0x0c401f0006057f89 */ /* 0x004ea200000e0000 */
[----:B------:R-:W-:Y:S01]  /*6c80*/  UMOV UR5, 0x40000040 ;  /* 0x4000004000057882 */ /* 0x000fe20000000000 */
[----:B------:R-:W-:Y:S01]  /*6c90*/  UIADD3 UR10, UR6, 0x80, URZ ;  /* 0x00000080060a7890 */ /* 0x000fe2000fffe03f */
[----:B------:R-:W0:Y:S01]  /*6ca0*/  LDC.64 R36, c[0x0][0xb98] ;  /* 0x0002e600ff247b82 */ /* 0x000e220000000a00 */
[----:B------:R-:W-:Y:S01]  /*6cb0*/  ULOP3.LUT UR4, UR4, 0x3fff, URZ, 0xc0, !UPT ;  /* 0x00003fff04047892 */ /* 0x000fe2000f8ec03f */
[----:B------:R-:W1:Y:S03]  /*6cc0*/  SHFL.BFLY PT, R8, R7, 0x2, 0x1f ;  /* 0x0c401f0007087f89 */ /* 0x000e6600000e0000 */
[----:B------:R-:W-:-:S04]  /*6cd0*/  ULOP3.LUT UR4, UR4, 0x10000, URZ, 0xfc, !UPT ;  /* 0x0001000004047892 */ /* 0x000fc8000f8efc3f */
[----:B------:R-:W-:-:S05]  /*6ce0*/  UIADD3 UR8, UR4, 0x2, URZ ;  /* 0x0000000204087890 */ /* 0x000fca000fffe03f */
[----:B------:R-:W-:Y:S03]  /*6cf0*/  HGMMA.64x64x16.F32.BF16 R120, gdesc[UR4].tnspB, R120, gsb0 ;  /* 0x40e00000047879f0 */ /* 0x000fe60008001878 */
[----:B------:R-:W5:Y:S01]  /*6d00*/  S2UR UR5, SR_SWINHI ;  /* 0x00000000000579c3 */ /* 0x000f620000002f00 */
[----:B------:R-:W-:Y:S01]  /*6d10*/  UIADD3 UR7, -UR45, URZ, URZ ;  /* 0x0000003f2d077290 */ /* 0x000fe2000fffe13f */
[----:B--2---:R-:W-:-:S05]  /*6d20*/  FADD.FTZ R5, R5, R6 ;  /* 0x0000000605057221 */ /* 0x004fca0000010000 */
[----:B-1----:R-:W1:Y:S01]  /*6d30*/  SHFL.BFLY PT, R4, R5, 0x1, 0x1f ;  /* 0x0c201f0005047f89 */ /* 0x002e6200000e0000 */
[----:B------:R-:W-:Y:S02]  /*6d40*/  FADD.FTZ R8, R8, R7 ;  /* 0x0000000708087221 */ /* 0x000fe40000010000 */
[----:B------:R-:W2:Y:S03]  /*6d50*/  LDC R7, c[0x0][0xc38] ;  /* 0x00030e00ff077b82 */ /* 0x000ea60000000800 */
[----:B------:R-:W5:Y:S01]  /*6d60*/  SHFL.BFLY PT, R9, R8, 0x1, 0x1f ;  /* 0x0c201f0008097f89 */ /* 0x000f6200000e0000 */
[----:B-1----:R-:W-:Y:S01]  /*6d70*/  FADD.FTZ R12, R5, R4 ;  /* 0x00000004050c7221 */ /* 0x002fe20000010000 */
[----:B------:R-:W-:-:S04]  /*6d80*/  IMAD.U32 R5, RZ, RZ, UR21 ;  /* 0x00000015ff057e24 */ /* 0x000fc8000f8e00ff */
[----:B------:R-:W-:Y:S01]  /*6d90*/  FSETP.NE.FTZ.AND P0, PT, R12, RZ, PT ;  /* 0x000000ff0c00720b */ /* 0x000fe20003f15000 */
[----:B-----5:R-:W-:-:S05]  /*6da0*/  FADD.FTZ R9, R8, R9 ;  /* 0x0000000908097221 */ /* 0x020fca0000010000 */
[----:B------:R-:W-:-:S07]  /*6db0*/  FSETP.NE.FTZ.AND P2, PT, R9, RZ, PT ;  /* 0x000000ff0900720b */ /* 0x000fce0003f55000 */
[----:B------:R-:W1:Y:S01]  /*6dc0*/  @P0 MUFU.LG2 R4, R12 ;  /* 0x0000000c00040308 */ /* 0x000e620000000c00 */
[----:B------:R-:W-:-:S07]  /*6dd0*/  @P0 FMUL.FTZ R5, R5, 0.69314718246459960938 ;  /* 0x3f31721805050820 */ /* 0x000fce0000410000 */
[----:B------:R-:W5:Y:S08]  /*6de0*/  @P2 MUFU.LG2 R6, R9 ;  /* 0x0000000900062308 */ /* 0x000f700000000c00 */
[----:B------:R0:W-:Y:S01]  /*6df0*/  @P2 MUFU.RCP R10, R9 ;  /* 0x00000009000a2308 */ /* 0x0001e20000001000 */
[----:B-1----:R-:W-:-:S04]  /*6e00*/  @P0 FMUL.FTZ R4, R4, 0.69314718246459960938 ;  /* 0x3f31721804040820 */ /* 0x002fc80000410000 */
[----:B------:R-:W-:Y:S01]  /*6e10*/  @P0 FFMA.FTZ R20, R5, R0, R4 ;  /* 0x0000000005140223 */ /* 0x000fe20000010004 */
[----:B------:R-:W-:Y:S02]  /*6e20*/  WARPGROUP.DEPBAR.LE gsb0, 0x0 ;  /* 0x00008000000079c5 */ /* 0x000fe40000010000 */
[----:B------:R-:W-:Y:S01]  /*6e30*/  WARPGROUP.ARRIVE ;  /* 0x00000000000079c5 */ /* 0x000fe20000000000 */
[----:B------:R-:W-:Y:S02]  /*6e40*/  IMAD.U32 R5, RZ, RZ, UR21 ;  /* 0x00000015ff057e24 */ /* 0x000fe4000f8e00ff */
[----:B-----5:R-:W-:Y:S01]  /*6e50*/  @P2 FMUL.FTZ R6, R6, 0.69314718246459960938 ;  /* 0x3f31721806062820 */ /* 0x020fe20000410000 */
[----:B------:R-:W-:Y:S01]  /*6e60*/  IMAD.SHL.U32 R0, R154, 0x8, RZ ;  /* 0x000000089a007824 */ /* 0x000fe200078e00ff */
[----:B------:R1:W5:Y:S01]  /*6e70*/  @P0 MUFU.RCP R11, R12 ;  /* 0x0000000c000b0308 */ /* 0x0003620000001000 */
[----:B------:R-:W-:Y:S01]  /*6e80*/  @P2 FMUL.FTZ R5, R5, 0.69314718246459960938 ;  /* 0x3f31721805052820 */ /* 0x000fe20000410000 */
[----:B------:R-:W-:Y:S01]  /*6e90*/  HGMMA.64x64x16.F32.BF16 R120, gdesc[UR8].tnspB, R120, gsb0 ;  /* 0x40e00000087879f0 */ /* 0x000fe20008001878 */
[----:B------:R-:W-:Y:S01]  /*6ea0*/  UIADD3 UR10, UR6, 0x100, URZ ;  /* 0x00000100060a7890 */ /* 0x000fe2000fffe03f */
[----:B------:R-:W-:Y:S01]  /*6eb0*/  IMAD R15, R155, 0x40, R0 ;  /* 0x000000409b0f7824 */ /* 0x000fe200078e0200 */
[----:B------:R-:W-:Y:S01]  /*6ec0*/  UIADD3 UR8, UR4, 0x4, URZ ;  /* 0x0000000404087890 */ /* 0x000fe2000fffe03f */
[----:B------:R-:W-:Y:S01]  /*6ed0*/  @P2 FFMA.FTZ R21, R5, R3, R6 ;  /* 0x0000000305152223 */ /* 0x000fe20000010006 */
[----:B------:R-:W-:Y:S01]  /*6ee0*/  UMOV UR11, 0x40000040 ;  /* 0x40000040000b7882 */ /* 0x000fe20000000000 */
[----:B------:R-:W-:Y:S01]  /*6ef0*/  UMOV UR9, 0x40000040 ;  /* 0x4000004000097882 */ /* 0x000fe20000000000 */
[----:B------:R-:W-:-:S02]  /*6f00*/  WARPGROUP.DEPBAR.LE gsb0, 0x0 ;  /* 0x00008000000079c5 */ /* 0x000fc40000010000 */
        /* <DEDUP_REMOVED lines=60> */
[----:B------:R-:W-:Y:S01]  /*72d0*/  ULDC UR10, c[0x0][0xc44] ;  /* 0x00031100000a7ab9 */ /* 0x000fe20000000800 */
[----:B------:R-:W-:Y:S01]  /*72e0*/  UMOV UR8, UR40 ;  /* 0x0000002800087c82 */ /* 0x000fe20008000000 */
[----:B------:R-:W-:Y:S01]  /*72f0*/  UMOV UR9, UR5 ;  /* 0x0000000500097c82 */ /* 0x000fe20008000000 */
[----:B------:R-:W-:Y:S01]  /*7300*/  UIMAD UR10, UR10, UR7, UR43 ;  /* 0x000000070a0a72a4 */ /* 0x000fe2000f8e022b */
[----:B------:R-:W-:Y:S01]  /*7310*/  IMAD.U32 R28, RZ, RZ, UR8 ;  /* 0x00000008ff1c7e24 */ /* 0x000fe2000f8e00ff */
[----:B------:R-:W-:Y:S01]  /*7320*/  UMOV UR5, 0x40000040 ;  /* 0x4000004000057882 */ /* 0x000fe20000000000 */
[----:B------:R-:W-:Y:S01]  /*7330*/  UMOV UR7, 0x40000040 ;  /* 0x4000004000077882 */ /* 0x000fe20000000000 */
[----:B------:R-:W-:Y:S01]  /*7340*/  IMAD.U32 R29, RZ, RZ, UR9 ;  /* 0x00000009ff1d7e24 */ /* 0x000fe2000f8e00ff */
[----:B------:R-:W-:Y:S01]  /*7350*/  ISETP.NE.AND P2, PT, R19, 0x1, PT ;  /* 0x000000011300780c */ /* 0x000fe20003f45270 */
[----:B------:R-:W-:Y:S01]  /*7360*/  USHF.R.S32.HI UR11, URZ, 0x1f, UR10 ;  /* 0x0000001f3f0b7899 */ /* 0x000fe2000801140a */
[----:B------:R-:W-:Y:S01]  /*7370*/  IMAD.WIDE R14, R15, 0x2, R28 ;  /* 0x000000020f0e7825 */ /* 0x000fe200078e021c */
[----:B------:R-:W-:-:S03]  /*7380*/  ULDC.64 UR8, c[0x0][0xb90] ;  /* 0x0002e40000087ab9 */ /* 0x000fc60000000a00 */
[----:B----4-:R-:W-:-:S03]  /*7390*/  IMAD.WIDE R28, R13, 0x2, R28 ;  /* 0x000000020d1c7825 */ /* 0x010fc600078e021c */
[----:B------:R-:W-:-:S04]  /*73a0*/  LOP3.LUT R3, R28, 0x380, RZ, 0xc0, !PT ;  /* 0x000003801c037812 */ /* 0x000fc800078ec0ff */
[----:B------:R-:W4:Y:S01]  /*73b0*/  @P2 LDC R23, c[0x0][0xbec] ;  /* 0x0002fb00ff172b82 */ /* 0x000f220000000800 */
[C---:B------:R-:W-:Y:S02]  /*73c0*/  IADD3 R8, P0, R28.reuse, 0x60, RZ ;  /* 0x000000601c087810 */ /* 0x040fe40007f1e0ff */
[----:B------:R-:W-:Y:S02]  /*73d0*/  SHF.R.U64 R3, R3, 0x3, RZ ;  /* 0x0000000303037819 */ /* 0x000fe400000012ff */
[C---:B------:R-:W-:Y:S02]  /*73e0*/  IADD3 R6, P3, R28.reuse, 0x40, RZ ;  /* 0x000000401c067810 */ /* 0x040fe40007f7e0ff */
[----:B------:R-:W-:Y:S01]  /*73f0*/  IADD3 R4, P4, R28, 0x20, RZ ;  /* 0x000000201c047810 */ /* 0x000fe20007f9e0ff */
[----:B------:R-:W5:Y:S01]  /*7400*/  @P2 LDC R33, c[0x0][0xbf0] ;  /* 0x0002fc00ff212b82 */ /* 0x000f620000000800 */
[----:B------:R-:W-:Y:S01]  /*7410*/  LOP3.LUT R28, R3, R28, RZ, 0x3c, !PT ;  /* 0x0000001c031c7212 */ /* 0x000fe200078e3cff */
[----:B------:R-:W-:-:S02]  /*7420*/  WARPGROUP.DEPBAR.LE gsb0, 0x0 ;  /* 0x00008000000079c5 */ /* 0x000fc40000010000 */
[----:B------:R-:W-:-:S06]  /*7430*/  WARPGROUP.ARRIVE ;  /* 0x00000000000079c5 */ /* 0x000fcc0000000000 */
[----:B------:R-:W-:Y:S01]  /*7440*/  HGMMA.64x64x16.F32.BF16 R120, gdesc[UR4].tnspB, R120, gsb0 ;  /* 0x40e00000047879f0 */ /* 0x000fe20008001878 */
[----:B------:R-:W-:Y:S01]  /*7450*/  LOP3.LUT R3, R8, 0x380, RZ, 0xc0, !PT ;  /* 0x0000038008037812 */ /* 0x000fe200078ec0ff */
[----:B------:R-:W-:-:S03]  /*7460*/  IMAD R18, RZ, RZ, -UR43 ;  /* 0x8000002bff127e24 */ /* 0x000fc6000f8e02ff */
[----:B------:R-:W-:Y:S01]  /*7470*/  SHF.R.U64 R3, R3, 0x3, RZ ;  /* 0x0000000303037819 */ /* 0x000fe200000012ff */
[----:B------:R-:W-:Y:S01]  /*7480*/  UIMAD UR4, UR11, UR8, URZ ;  /* 0x000000080b0472a4 */ /* 0x000fe2000f8e023f */
[----:B--2---:R-:W-:Y:S02]  /*7490*/  IMAD R18, R7, R18, UR41 ;  /* 0x0000002907127e24 */ /* 0x004fe4000f8e0212 */
[----:B------:R-:W-:Y:S02]  /*74a0*/  LOP3.LUT R26, R3, R8, RZ, 0x3c, !PT ;  /* 0x00000008031a7212 */ /* 0x000fe400078e3cff */
[----:B------:R-:W-:Y:S01]  /*74b0*/  LOP3.LUT R3, R4, 0x380, RZ, 0xc0, !PT ;  /* 0x0000038004037812 */ /* 0x000fe200078ec0ff */
[----:B------:R-:W-:Y:S01]  /*74c0*/  UIMAD.WIDE.U32 UR6, UR10, UR8, URZ ;  /* 0x000000080a0672a5 */ /* 0x000fe2000f8e003f */
[----:B---3--:R-:W-:Y:S01]  /*74d0*/  IMAD R38, R18, 0xc0, R32 ;  /* 0x000000c012267824 */ /* 0x008fe200078e0220 */
[----:B------:R-:W-:Y:S01]  /*74e0*/  UIMAD UR4, UR10, UR9, UR4 ;  /* 0x000000090a0472a4 */ /* 0x000fe2000f8e0204 */
[----:B------:R-:W-:Y:S01]  /*74f0*/  SHF.R.U64 R3, R3, 0x3, RZ ;  /* 0x0000000303037819 */ /* 0x000fe200000012ff */
[----:B------:R-:W-:Y:S01]  /*7500*/  IMAD.X R27, RZ, RZ, R29, P0 ;  /* 0x000000ffff1b7224 */ /* 0x000fe200000e061d */
[----:B------:R-:W-:Y:S01]  /*7510*/  IADD3 R13, P0, R14, 0x1800, RZ ;  /* 0x000018000e0d7810 */ /* 0x000fe20007f1e0ff */
[----:B------:R-:W-:Y:S01]  /*7520*/  UIADD3 UR4, UR7, UR4, URZ ;  /* 0x0000000407047290 */ /* 0x000fe2000fffe03f */
[----:B------:R-:W-:Y:S01]  /*7530*/  LOP3.LUT R8, R3, R4, RZ, 0x3c, !PT ;  /* 0x0000000403087212 */ /* 0x000fe200078e3cff */
[----:B----4-:R-:W-:-:S04]  /*7540*/  @P2 IMAD.HI.U32 R4, R38, R23, RZ ;  /* 0x0000001726042227 */ /* 0x010fc800078e00ff */
[--C-:B0-----:R-:W-:Y:S01]  /*7550*/  IMAD.X R9, RZ, RZ, R29.reuse, P4 ;  /* 0x000000ffff097224 */ /* 0x101fe200020e061d */
[----:B------:R-:W-:Y:S01]  /*7560*/  IADD3 R23, P4, R14, 0x4800, RZ ;  /* 0x000048000e177810 */ /* 0x000fe20007f9e0ff */
[----:B------:R-:W-:Y:S01]  /*7570*/  IMAD.MOV.U32 R3, RZ, RZ, R38 ;  /* 0x000000ffff037224 */ /* 0x000fe200078e0026 */
[----:B-1----:R-:W-:Y:S01]  /*7580*/  LOP3.LUT R12, R13, 0x380, RZ, 0xc0, !PT ;  /* 0x000003800d0c7812 */ /* 0x002fe200078ec0ff */
[----:B------:R-:W-:Y:S01]  /*7590*/  IMAD.U32 R31, RZ, RZ, UR7 ;  /* 0x00000007ff1f7e24 */ /* 0x000fe2000f8e00ff */
[----:B-----5:R-:W-:Y:S01]  /*75a0*/  @P2 SHF.R.U32.HI R3, RZ, R33, R4 ;  /* 0x00000021ff032219 */ /* 0x020fe20000011604 */
[----:B------:R-:W-:Y:S01]  /*75b0*/  IMAD.U32 R30, RZ, RZ, UR6 ;  /* 0x00000006ff1e7e24 */ /* 0x000fe2000f8e00ff */
[----:B------:R-:W-:Y:S01]  /*75c0*/  LOP3.LUT R4, R23, 0x380, RZ, 0xc0, !PT ;  /* 0x0000038017047812 */ /* 0x000fe200078ec0ff */
[----:B------:R-:W-:Y:S01]  /*75d0*/  IMAD.U32 R31, RZ, RZ, UR4 ;  /* 0x00000004ff1f7e24 */ /* 0x000fe2000f8e00ff */
[----:B------:R-:W-:Y:S01]  /*75e0*/  SHF.R.U64 R12, R12, 0x3, RZ ;  /* 0x000000030c0c7819 */ /* 0x000fe200000012ff */
[----:B------:R-:W-:Y:S01]  /*75f0*/  IMAD.X R25, RZ, RZ, R29, P3 ;  /* 0x000000ffff197224 */ /* 0x000fe200018e061d */
[----:B------:R-:W-:Y:S01]  /*7600*/  USHF.R.S32.HI UR7, URZ, 0x1f, UR45 ;  /* 0x0000001f3f077899 */ /* 0x000fe2000801142d */
[----:B------:R-:W-:Y:S01]  /*7610*/  MOV R59, R28 ;  /* 0x0000001c003b7202 */ /* 0x000fe20000000f00 */
[----:B------:R-:W-:Y:S01]  /*7620*/  IMAD.WIDE.U32 R28, R36, UR45, R30 ;  /* 0x0000002d241c7c25 */ /* 0x000fe2000f8e001e */
[----:B------:R-:W-:Y:S01]  /*7630*/  SHF.R.U64 R4, R4, 0x3, RZ ;  /* 0x0000000304047819 */ /* 0x000fe200000012ff */
[----:B------:R-:W-:Y:S01]  /*7640*/  ULDC.64 UR4, c[0x0][0xb88] ;  /* 0x0002e20000047ab9 */ /* 0x000fe20000000a00 */
[----:B------:R-:W-:Y:S01]  /*7650*/  LOP3.LUT R5, R6, 0x380, RZ, 0xc0, !PT ;  /* 0x0000038006057812 */ /* 0x000fe200078ec0ff */
[--C-:B------:R-:W-:Y:S01]  /*7660*/  IMAD.MOV R34, RZ, RZ, -R3.reuse ;  /* 0x000000ffff227224 */ /* 0x100fe200078e0a03 */
[----:B------:R-:W-:Y:S01]  /*7670*/  LOP3.LUT R12, R12, R13, RZ, 0x3c, !PT ;  /* 0x0000000d0c0c7212 */ /* 0x000fe200078e3cff */
[----:B------:R-:W-:Y:S01]  /*7680*/  IMAD.U32 R33, RZ, RZ, UR12 ;  /* 0x0000000cff217e24 */ /* 0x000fe2000f8e00ff */
[----:B------:R-:W-:Y:S01]  /*7690*/  IADD3.X R13, RZ, R15, RZ, P0, !PT ;  /* 0x0000000fff0d7210 */ /* 0x000fe200007fe4ff */
[----:B------:R-:W-:Y:S01]  /*76a0*/  IMAD R32, R36, UR7, RZ ;  /* 0x0000000724207c24 */ /* 0x000fe2000f8e02ff */
[----:B------:R-:W-:Y:S01]  /*76b0*/  LOP3.LUT R4, R4, R23, RZ, 0x3c, !PT ;  /* 0x0000001704047212 */ /* 0x000fe200078e3cff */
[----:B------:R-:W-:Y:S01]  /*76c0*/  IMAD R23, R19, R34, R38 ;  /* 0x0000002213177224 */ /* 0x000fe200078e0226 */
[----:B------:R-:W-:Y:S01]  /*76d0*/  SHF.R.S32.HI R31, RZ, 0x1f, R3 ;  /* 0x0000001fff1f7819 */ /* 0x000fe20000011403 */
[----:B------:R-:W-:Y:S01]  /*76e0*/  IMAD R54, R18, 0xc0, R40 ;  /* 0x000000c012367824 */ /* 0x000fe200078e0228 */
[----:B------:R-:W-:Y:S01]  /*76f0*/  IADD3 R28, P0, R3, R28, RZ ;  /* 0x0000001c031c7210 */ /* 0x000fe20007f1e0ff */
[----:B------:R-:W-:Y:S01]  /*7700*/  @!P1 VIADD R3, R33, 0x30860 ;  /* 0x0003086021039836 */ /* 0x000fe20000000000 */
[----:B------:R-:W-:Y:S01]  /*7710*/  SHF.R.U64 R5, R5, 0x3, RZ ;  /* 0x0000000305057819 */ /* 0x000fe200000012ff */
[----:B------:R-:W-:Y:S01]  /*7720*/  IMAD R32, R37, UR45, R32 ;  /* 0x0000002d25207c24 */ /* 0x000fe2000f8e0220 */
[----:B------:R-:W-:Y:S01]  /*7730*/  SHF.R.S32.HI R30, RZ, 0x1f, R23 ;  /* 0x0000001fff1e7819 */ /* 0x000fe20000011417 */
[----:B------:R-:W-:Y:S01]  /*7740*/  ULDC.64 UR8, c[0x0][0xae8] ;  /* 0x0002ba0000087ab9 */ /* 0x000fe20000000a00 */
[----:B------:R-:W-:-:S02]  /*7750*/  @!P1 PRMT R3, RZ, 0x654, R3 ;  /* 0x00000654ff039816 */ /* 0x000fc40000000003 */
[----:B------:R-:W-:Y:S01]  /*7760*/  LOP3.LUT R24, R5, R6, RZ, 0x3c, !PT ;  /* 0x0000000605187212 */ /* 0x000fe200078e3cff */
[----:B------:R-:W-:Y:S01]  /*7770*/  IMAD R30, R30, UR4, RZ ;  /* 0x000000041e1e7c24 */ /* 0x000fe2000f8e02ff */
[----:B------:R-:W-:Y:S02]  /*7780*/  IADD3.X R29, R31, R29, R32, P0, !PT ;  /* 0x0000001d1f1d7210 */ /* 0x000fe400007fe420 */
[----:B------:R-:W-:Y:S01]  /*7790*/  MOV R56, R26 ;  /* 0x0000001a00387202 */ /* 0x000fe20000000f00 */
[C---:B------:R-:W-:Y:S01]  /*77a0*/  IMAD R27, R23.reuse, UR5, R30 ;  /* 0x00000005171b7c24 */ /* 0x040fe2000f8e021e */
[----:B------:R-:W-:Y:S01]  /*77b0*/  MOV R57, R24 ;  /* 0x0000001800397202 */ /* 0x000fe20000000f00 */
[----:B------:R-:W-:Y:S01]  /*77c0*/  IMAD.WIDE.U32 R24, R23, UR4, R28 ;  /* 0x0000000417187c25 */ /* 0x000fe2000f8e001c */
[----:B------:R-:W-:Y:S01]  /*77d0*/  ULDC.64 UR4, c[0x0][0xb50] ;  /* 0x0002d40000047ab9 */ /* 0x000fe20000000a00 */
[----:B------:R-:W-:Y:S02]  /*77e0*/  WARPGROUP.DEPBAR.LE gsb0, 0x0 ;  /* 0x00008000000079c5 */ /* 0x000fe40000010000 */
[----:B------:R0:W-:Y:S01]  /*77f0*/  @!P1 SYNCS.ARRIVE.TRANS64.RED.A1T0 RZ, [R3+URZ], RZ ;  /* 0x000000ff03ff99a7 */ /* 0x0001e2000810043f */
[----:B------:R-:W-:Y:S01]  /*7800*/  LEA R47, P0, R24, UR4, 0x2 ;  /* 0x00000004182f7c11 */ /* 0x000fe2000f8010ff */
[----:B------:R-:W-:Y:S01]  /*7810*/  FMUL.FTZ R23, R125, R11 ;  /* 0x0000000b7d177220 */ /* 0x000fe20000410000 */
[----:B------:R-:W-:Y:S01]  /*7820*/  MOV R58, R8 ;  /* 0x00000008003a7202 */ /* 0x000fe20000000f00 */
[----:B0-----:R-:W-:-:S02]  /*7830*/  IMAD.IADD R3, R25, 0x1, R27 ;  /* 0x0000000119037824 */ /* 0x001fc400078e021b */
        /* <DEDUP_REMOVED lines=15> */
[----:B------:R-:W-:Y:S01]  /*7930*/  LEA.HI.X R60, R24, UR5, R3, 0x2, P0 ;  /* 0x00000005183c7c11 */ /* 0x000fe200080f1403 */
        /* <DEDUP_REMOVED lines=17> */
[----:B------:R-:W-:Y:S01]  /*7a50*/  ULDC UR4, c[0x0][0xa88] ;  /* 0x0002a20000047ab9 */ /* 0x000fe20000000800 */
[----:B------:R-:W-:-:S02]  /*7a60*/  F2FP.BF16.F32.PACK_AB R9, R11, R24 ;  /* 0x000000180b09723e */ /* 0x000fc400000010ff */
[----:B------:R-:W-:Y:S02]  /*7a70*/  F2FP.BF16.F32.PACK_AB R10, R23, R26 ;  /* 0x0000001a170a723e */ /* 0x000fe400000010ff */
[----:B------:R-:W-:Y:S01]  /*7a80*/  F2FP.BF16.F32.PACK_AB R11, R25, R28 ;  /* 0x0000001c190b723e */ /* 0x000fe200000010ff */
[----:B------:R-:W-:Y:S01]  /*7a90*/  BAR.SYNC.DEFER_BLOCKING 0x1, 0x180 ;  /* 0x0046000000007b1d */ /* 0x000fe20000010000 */
[----:B------:R-:W-:Y:S01]  /*7aa0*/  F2FP.BF16.F32.PACK_AB R24, R27, R30 ;  /* 0x0000001e1b18723e */ /* 0x000fe200000010ff */
[----:B------:R-:W-:Y:S01]  /*7ab0*/  IMAD R3, R19, UR4, RZ ;  /* 0x0000000413037c24 */ /* 0x000fe2000f8e02ff */
[----:B------:R-:W-:Y:S02]  /*7ac0*/  F2FP.BF16.F32.PACK_AB R25, R29, R32 ;  /* 0x000000201d19723e */ /* 0x000fe400000010ff */
[----:B------:R-:W-:Y:S02]  /*7ad0*/  F2FP.BF16.F32.PACK_AB R26, R31, R34 ;  /* 0x000000221f1a723e */ /* 0x000fe400000010ff */
[----:B------:R-:W-:Y:S01]  /*7ae0*/  F2FP.BF16.F32.PACK_AB R27, R33, R36 ;  /* 0x00000024211b723e */ /* 0x000fe200000010ff */
[----:B------:R-:W-:Y:S01]  /*7af0*/  VIADD R52, R54, 0x8 ;  /* 0x0000000836347836 */ /* 0x000fe20000000000 */
[----:B------:R-:W-:-:S02]  /*7b00*/  F2FP.BF16.F32.PACK_AB R28, R35, R38 ;  /* 0x00000026231c723e */ /* 0x000fc400000010ff */
[----:B------:R-:W-:Y:S02]  /*7b10*/  F2FP.BF16.F32.PACK_AB R29, R37, R40 ;  /* 0x00000028251d723e */ /* 0x000fe400000010ff */
[----:B------:R-:W-:Y:S02]  /*7b20*/  F2FP.BF16.F32.PACK_AB R30, R39, R42 ;  /* 0x0000002a271e723e */ /* 0x000fe400000010ff */
[----:B------:R-:W-:Y:S02]  /*7b30*/  F2FP.BF16.F32.PACK_AB R31, R41, R44 ;  /* 0x0000002c291f723e */ /* 0x000fe400000010ff */
[----:B------:R-:W-:Y:S02]  /*7b40*/  LOP3.LUT P0, RZ, R156, 0x3, RZ, 0xc0, !PT ;  /* 0x000000039cff7812 */ /* 0x000fe4000780c0ff */
[----:B------:R-:W-:Y:S02]  /*7b50*/  F2FP.BF16.F32.PACK_AB R48, R48, R43 ;  /* 0x0000002b3030723e */ /* 0x000fe400000010ff */
[----:B------:R-:W-:-:S02]  /*7b60*/  F2FP.BF16.F32.PACK_AB R49, R49, R46 ;  /* 0x0000002e3131723e */ /* 0x000fc400000010ff */
[----:B------:R-:W-:Y:S02]  /*7b70*/  F2FP.BF16.F32.PACK_AB R50, R50, R45 ;  /* 0x0000002d3232723e */ /* 0x000fe400000010ff */
[----:B------:R-:W-:Y:S01]  /*7b80*/  F2FP.BF16.F32.PACK_AB R51, R51, R150 ;  /* 0x000000963333723e */ /* 0x000fe200000010ff */
[----:B------:R0:W-:Y:S01]  /*7b90*/  STSM.16.M88.4 [R59], R8 ;  /* 0x000000083b007844 */ /* 0x0001e20000000200 */
[----:B------:R-:W-:-:S03]  /*7ba0*/  ISETP.GE.OR P1, PT, R54, R3, P0 ;  /* 0x000000033600720c */ /* 0x000fc60000726670 */
[----:B------:R1:W-:Y:S01]  /*7bb0*/  STSM.16.M88.4 [R58], R24 ;  /* 0x000000183a007844 */ /* 0x0003e20000000200 */
[----:B------:R-:W-:-:S03]  /*7bc0*/  ISETP.GE.OR P0, PT, R52, R3, P0 ;  /* 0x000000033400720c */ /* 0x000fc60000706670 */
[----:B------:R-:W-:Y:S04]  /*7bd0*/  STSM.16.M88.4 [R57], R28 ;  /* 0x0000001c39007844 */ /* 0x000fe80000000200 */
[----:B------:R-:W-:Y:S04]  /*7be0*/  STSM.16.M88.4 [R56], R48 ;  /* 0x0000003038007844 */ /* 0x000fe80000000200 */
[----:B------:R-:W-:Y:S01]  /*7bf0*/  SHFL.IDX PT, R52, R47, RZ, 0x1c1f ;  /* 0x001c1fff2f347589 */ /* 0x000fe200000e0000 */
[C---:B------:R-:W-:Y:S01]  /*7c00*/  IADD3 R7, P3, R14.reuse, 0x3000, RZ ;  /* 0x000030000e077810 */ /* 0x040fe20007f7e0ff */
[----:B0-----:R-:W0:Y:S02]  /*7c10*/  @P2 LDC R8, c[0x0][0xbec] ;  /* 0x0002fb00ff082b82 */ /* 0x001e240000000800 */
[----:B------:R-:W2:Y:S06]  /*7c20*/  SHFL.IDX PT, R53, R60, RZ, 0x1c1f ;  /* 0x001c1fff3c357589 */ /* 0x000eac00000e0000 */
[----:B------:R-:W-:Y:S06]  /*7c30*/  BAR.SYNC.DEFER_BLOCKING 0x1, 0x180 ;  /* 0x0046000000007b1d */ /* 0x000fec0000010000 */
[----:B------:R-:W-:Y:S01]  /*7c40*/  SHFL.IDX PT, R55, R60, 0x1, 0x1c1f ;  /* 0x003c1f003c377f89 */ /* 0x000fe200000e0000 */
[----:B------:R-:W-:Y:S01]  /*7c50*/  LOP3.LUT R5, R14, 0x380, RZ, 0xc0, !PT ;  /* 0x000003800e057812 */ /* 0x000fe200078ec0ff */
[----:B-1----:R-:W1:Y:S02]  /*7c60*/  @P2 LDC R24, c[0x0][0xbf0] ;  /* 0x0002fc00ff182b82 */ /* 0x002e640000000800 */
[----:B------:R-:W3:Y:S01]  /*7c70*/  SHFL.IDX PT, R54, R47, 0x1, 0x1c1f ;  /* 0x003c1f002f367f89 */ /* 0x000ee200000e0000 */
[----:B------:R-:W-:-:S02]  /*7c80*/  LOP3.LUT R6, R7, 0x380, RZ, 0xc0, !PT ;  /* 0x0000038007067812 */ /* 0x000fc400078ec0ff */
[----:B------:R-:W-:Y:S02]  /*7c90*/  SHF.R.U64 R5, R5, 0x3, RZ ;  /* 0x0000000305057819 */ /* 0x000fe400000012ff */
[----:B------:R-:W-:Y:S01]  /*7ca0*/  SHF.R.U64 R6, R6, 0x3, RZ ;  /* 0x0000000306067819 */ /* 0x000fe200000012ff */
[----:B------:R-:W4:Y:S01]  /*7cb0*/  LDC.64 R10, c[0x0][0xae0] ;  /* 0x0002b800ff0a7b82 */ /* 0x000f220000000a00 */
[----:B------:R-:W-:Y:S02]  /*7cc0*/  LOP3.LUT R14, R5, R14, RZ, 0x3c, !PT ;  /* 0x0000000e050e7212 */ /* 0x000fe400078e3cff */
[----:B------:R-:W-:Y:S01]  /*7cd0*/  LOP3.LUT R6, R6, R7, RZ, 0x3c, !PT ;  /* 0x0000000706067212 */ /* 0x000fe200078e3cff */
[--C-:B------:R-:W-:Y:S02]  /*7ce0*/  IMAD.X R7, RZ, RZ, R15.reuse, P3 ;  /* 0x000000ffff077224 */ /* 0x100fe400018e060f */
[----:B------:R-:W-:Y:S01]  /*7cf0*/  IMAD.X R5, RZ, RZ, R15, P4 ;  /* 0x000000ffff057224 */ /* 0x000fe200020e060f */
[----:B--2---:R2:W-:Y:S04]  /*7d00*/  @!P1 ST.E desc[UR46][R52.64], R20 ;  /* 0x0000001434009985 */ /* 0x0045e8000c10192e */
[----:B---3--:R-:W-:Y:S04]  /*7d10*/  @!P0 ST.E desc[UR46][R54.64], R21 ;  /* 0x0000001536008985 */ /* 0x008fe8000c10192e */
[----:B------:R-:W3:Y:S04]  /*7d20*/  LD.E.128 R32, desc[UR46][R14.64] ;  /* 0x0000002e0e207980 */ /* 0x000ee8000c101d00 */
[----:B------:R-:W5:Y:S04]  /*7d30*/  LD.E.128 R36, desc[UR46][R12.64] ;  /* 0x0000002e0c247980 */ /* 0x000f68000c101d00 */
[----:B------:R-:W5:Y:S04]  /*7d40*/  LD.E.128 R40, desc[UR46][R6.64] ;  /* 0x0000002e06287980 */ /* 0x000f68000c101d00 */
[----:B------:R0:W5:Y:S01]  /*7d50*/  LD.E.128 R44, desc[UR46][R4.64] ;  /* 0x0000002e042c7980 */ /* 0x000162000c101d00 */
[----:B------:R-:W-:Y:S01]  /*7d60*/  IMAD R9, R154, 0x30, R155 ;  /* 0x000000309a097824 */ /* 0x000fe200078e029b */
[----:B------:R-:W-:-:S02]  /*7d70*/  UIMAD UR6, UR11, UR8, URZ ;  /* 0x000000080b0672a4 */ /* 0x000fc4000f8e023f */
[----:B------:R-:W-:Y:S01]  /*7d80*/  UIMAD.WIDE.U32 UR4, UR10, UR8, URZ ;  /* 0x000000080a0472a5 */ /* 0x000fe2000f8e003f */
[C---:B------:R-:W-:Y:S01]  /*7d90*/  IMAD R9, R18.reuse, 0xc0, R9 ;  /* 0x000000c012097824 */ /* 0x040fe200078e0209 */
[----:B------:R-:W-:Y:S01]  /*7da0*/  UIMAD UR6, UR10, UR9, UR6 ;  /* 0x000000090a0672a4 */ /* 0x000fe2000f8e0206 */
[----:B--2---:R-:W-:Y:S01]  /*7db0*/  IMAD R20, R18, 0xc0, R155 ;  /* 0x000000c012147824 */ /* 0x004fe200078e029b */
[----:B------:R-:W-:Y:S01]  /*7dc0*/  @!PT LDS RZ, [RZ] ;  /* 0x00000000fffff984 */ /* 0x000fe20000000800 */
[----:B------:R-:W-:Y:S01]  /*7dd0*/  @!PT LDS RZ, [RZ] ;  /* 0x00000000fffff984 */ /* 0x000fe20000000800 */
[----:B------:R-:W-:Y:S01]  /*7de0*/  @!PT LDS RZ, [RZ] ;  /* 0x00000000fffff984 */ /* 0x000fe20000000800 */
[----:B------:R-:W-:Y:S01]  /*7df0*/  @!PT LDS RZ, [RZ] ;  /* 0x00000000fffff984 */ /* 0x000fe20000000800 */
[----:B------:R2:W-:Y:S06]  /*7e00*/  MEMBAR.ALL.CTA ;  /* 0x0000000000007992 */ /* 0x0005ec0000008000 */
[----:B--2---:R-:W2:Y:S01]  /*7e10*/  FENCE.VIEW.ASYNC.S ;  /* 0x00000000000073c6 */ /* 0x004ea20000000000 */
[----:B------:R-:W-:Y:S01]  /*7e20*/  ULDC.64 UR8, c[0x0][0xaf0] ;  /* 0x0002bc0000087ab9 */ /* 0x000fe20000000a00 */
[----:B0-----:R-:W-:Y:S01]  /*7e30*/  @P2 IMAD.HI.U32 R5, R9, R8, RZ ;  /* 0x0000000809052227 */ /* 0x001fe200078e00ff */
[----:B------:R-:W-:-:S03]  /*7e40*/  UIADD3 UR5, UR5, UR6, URZ ;  /* 0x0000000605057290 */ /* 0x000fc6000fffe03f */
[----:B------:R-:W-:Y:S01]  /*7e50*/  IMAD.MOV.U32 R4, RZ, RZ, R9 ;  /* 0x000000ffff047224 */ /* 0x000fe200078e0009 */
[----:B-1----:R-:W-:Y:S01]  /*7e60*/  @P2 SHF.R.U32.HI R4, RZ, R24, R5 ;  /* 0x00000018ff042219 */ /* 0x002fe20000011605 */
[----:B------:R-:W-:Y:S02]  /*7e70*/  UIMAD UR6, UR7, UR8, URZ ;  /* 0x00000008070672a4 */ /* 0x000fe4000f8e023f */
[----:B------:R-:W-:Y:S01]  /*7e80*/  UIMAD.WIDE.U32 UR4, UR45, UR8, UR4 ;  /* 0x000000082d0472a5 */ /* 0x000fe2000f8e0004 */
[--C-:B------:R-:W-:Y:S01]  /*7e90*/  SHF.R.S32.HI R5, RZ, 0x1f, R4.reuse ;  /* 0x0000001fff057819 */ /* 0x100fe20000011404 */
[----:B------:R-:W-:Y:S01]  /*7ea0*/  UIMAD UR6, UR45, UR9, UR6 ;  /* 0x000000092d0672a4 */ /* 0x000fe2000f8e0206 */
[----:B------:R-:W-:-:S03]  /*7eb0*/  IMAD.MOV R6, RZ, RZ, -R4 ;  /* 0x000000ffff067224 */ /* 0x000fc600078e0a04 */
[----:B------:R-:W-:Y:S01]  /*7ec0*/  UIADD3 UR5, UR5, UR6, URZ ;  /* 0x0000000605057290 */ /* 0x000fe2000fffe03f */
[----:B------:R-:W-:Y:S02]  /*7ed0*/  IMAD R19, R19, R6, R9 ;  /* 0x0000000613137224 */ /* 0x000fe400078e0209 */
[----:B----4-:R-:W-:-:S03]  /*7ee0*/  IMAD R5, R5, R10, RZ ;  /* 0x0000000a05057224 */ /* 0x010fc600078e02ff */
[----:B------:R-:W-:Y:S01]  /*7ef0*/  SHF.R.S32.HI R6, RZ, 0x1f, R19 ;  /* 0x0000001fff067819 */ /* 0x000fe20000011413 */
[C---:B------:R-:W-:Y:S02]  /*7f00*/  IMAD R7, R4.reuse, R11, R5 ;  /* 0x0000000b04077224 */ /* 0x040fe400078e0205 */
[----:B------:R-:W-:Y:S01]  /*7f10*/  IMAD.WIDE.U32 R4, R4, R10, UR4 ;  /* 0x0000000404047e25 */ /* 0x000fe2000f8e000a */
[----:B------:R-:W-:-:S03]  /*7f20*/  ULDC.64 UR4, c[0x0][0xad8] ;  /* 0x0002b60000047ab9 */ /* 0x000fc60000000a00 */
[----:B------:R-:W-:Y:S02]  /*7f30*/  IMAD.IADD R5, R5, 0x1, R7 ;  /* 0x0000000105057824 */ /* 0x000fe400078e0207 */
[----:B------:R-:W-:Y:S02]  /*7f40*/  IMAD R6, R6, UR4, RZ ;  /* 0x0000000406067c24 */ /* 0x000fe4000f8e02ff */
[----:B------:R-:W-:-:S04]  /*7f50*/  IMAD.WIDE.U32 R4, R19, UR4, R4 ;  /* 0x0000000413047c25 */ /* 0x000fc8000f8e0004 */
[----:B------:R-:W-:Y:S01]  /*7f60*/  IMAD R7, R19, UR5, R6 ;  /* 0x0000000513077c24 */ /* 0x000fe2000f8e0206 */
[----:B------:R-:W-:Y:S02]  /*7f70*/  ULDC.64 UR4, c[0x0][0xa80] ;  /* 0x0002a00000047ab9 */ /* 0x000fe40000000a00 */
[----:B------:R-:W-:Y:S01]  /*7f80*/  LEA R13, P0, R4, UR4, 0x1 ;  /* 0x00000004040d7c11 */ /* 0x000fe2000f8008ff */
[----:B------:R-:W-:Y:S01]  /*7f90*/  IMAD.IADD R5, R5, 0x1, R7 ;  /* 0x0000000105057824 */ /* 0x000fe200078e0207 */
[----:B------:R-:W-:-:S04]  /*7fa0*/  ULDC UR4, c[0x0][0xac8] ;  /* 0x0002b20000047ab9 */ /* 0x000fc80000000800 */
[----:B------:R-:W-:Y:S01]  /*7fb0*/  LEA.HI.X R15, R4, UR5, R5, 0x1, P0 ;  /* 0x00000005040f7c11 */ /* 0x000fe200080f0c05 */
[----:B--2---:R-:W-:Y:S01]  /*7fc0*/  SHFL.IDX PT, R6, R13, 0x1, 0x181f ;  /* 0x00381f000d067f89 */ /* 0x004fe200000e0000 */
[----:B------:R-:W-:-:S03]  /*7fd0*/  VIADD R12, R20, 0x30 ;  /* 0x00000030140c7836 */ /* 0x000fc60000000000 */
[----:B------:R-:W-:Y:S01]  /*7fe0*/  SHFL.IDX PT, R4, R13, RZ, 0x181f ;  /* 0x00181fff0d047589 */ /* 0x000fe200000e0000 */
[----:B------:R-:W-:-:S03]  /*7ff0*/  VIADD R14, R20, 0x60 ;  /* 0x00000060140e7836 */ /* 0x000fc60000000000 */
[----:B------:R-:W0:Y:S01]  /*8000*/  SHFL.IDX PT, R5, R15, RZ, 0x181f ;  /* 0x00181fff0f057589 */ /* 0x000e2200000e0000 */
[----:B------:R-:W-:Y:S01]  /*8010*/  ISETP.GE.AND P0, PT, R0, UR4, PT ;  /* 0x0000000400007c0c */ /* 0x000fe2000bf06270 */
[C---:B------:R-:W-:Y:S02]  /*8020*/  VIADD R18, R20.reuse, 0x90 ;  /* 0x0000009014127836 */ /* 0x040fe40000000000 */
[----:B------:R-:W1:Y:S04]  /*8030*/  SHFL.IDX PT, R7, R15, 0x1, 0x181f ;  /* 0x00381f000f077f89 */ /* 0x000e6800000e0000 */
[----:B------:R-:W-:Y:S04]  /*8040*/  SHFL.IDX PT, R8, R13, 0x2, 0x181f ;  /* 0x00581f000d087f89 */ /* 0x000fe800000e0000 */
[----:B------:R-:W2:Y:S04]  /*8050*/  SHFL.IDX PT, R9, R15, 0x2, 0x181f ;  /* 0x00581f000f097f89 */ /* 0x000ea800000e0000 */
[----:B------:R-:W-:Y:S04]  /*8060*/  SHFL.IDX PT, R10, R13, 0x3, 0x181f ;  /* 0x00781f000d0a7f89 */ /* 0x000fe800000e0000 */
[----:B------:R-:W4:Y:S01]  /*8070*/  SHFL.IDX PT, R11, R15, 0x3, 0x181f ;  /* 0x00781f000f0b7f89 */ /* 0x000f2200000e0000 */
[----:B------:R-:W-:-:S02]  /*8080*/  ISETP.GE.OR P1, PT, R20, R3, P0 ;  /* 0x000000031400720c */ /* 0x000fc40000726670 */
[-C--:B------:R-:W-:Y:S02]  /*8090*/  ISETP.GE.OR P2, PT, R12, R3.reuse, P0 ;  /* 0x000000030c00720c */ /* 0x080fe40000746670 */
[-C--:B------:R-:W-:Y:S02]  /*80a0*/  ISETP.GE.OR P3, PT, R14, R3.reuse, P0 ;  /* 0x000000030e00720c */ /* 0x080fe40000766670 */
[----:B------:R-:W-:Y:S02]  /*80b0*/  ISETP.GE.OR P0, PT, R18, R3, P0 ;  /* 0x000000031200720c */ /* 0x000fe40000706670 */
[----:B------:R-:W5:Y:S01]  /*80c0*/  LDC R3, c[0x0][0xc34] ;  /* 0x00030d00ff037b82 */ /* 0x000f620000000800 */
[----:B------:R-:W-:-:S04]  /*80d0*/  UIADD3 UR4, UR40, 0x30820, URZ ;  /* 0x0003082028047890 */ /* 0x000fc8000fffe03f */
[----:B------:R-:W-:Y:S01]  /*80e0*/  UPRMT UR4, URZ, 0x654, UR4 ;  /* 0x000006543f047896 */ /* 0x000fe20008000004 */
[----:B0-----:R-:W-:-:S04]  /*80f0*/  @!P1 IMAD.WIDE R4, R0, 0x2, R4 ;  /* 0x0000000200049825 */ /* 0x001fc800078e0204 */
[----:B-1----:R-:W-:-:S04]  /*8100*/  @!P2 IMAD.WIDE R6, R0, 0x2, R6 ;  /* 0x000000020006a825 */ /* 0x002fc800078e0206 */
[----:B------:R-:W-:Y:S01]  /*8110*/  SYNCS.ARRIVE.TRANS64.RED.A1T0 RZ, [UR4], RZ ;  /* 0x000000ffffff79a7 */ /* 0x000fe20008100404 */
[----:B------:R-:W-:Y:S01]  /*8120*/  ULDC UR4, c[0x0][0xc] ;  /* 0x0000030000047ab9 */ /* 0x000fe20000000800 */
[----:B--2---:R-:W-:Y:S01]  /*8130*/  @!P3 IMAD.WIDE R8, R0, 0x2, R8 ;  /* 0x000000020008b825 */ /* 0x004fe200078e0208 */
[----:B------:R-:W-:-:S03]  /*8140*/  UIADD3 UR41, UR4, UR41, URZ ;  /* 0x0000002904297290 */ /* 0x000fc6000fffe03f */
[----:B----4-:R-:W-:Y:S01]  /*8150*/  @!P0 IMAD.WIDE R10, R0, 0x2, R10 ;  /* 0x00000002000a8825 */ /* 0x010fe200078e020a */
[----:B------:R-:W-:-:S04]  /*8160*/  UIADD3 UR39, UR39, 0x1, URZ ;  /* 0x0000000127277890 */ /* 0x000fc8000fffe03f */
[----:B------:R-:W-:-:S04]  /*8170*/  UISETP.NE.AND UP0, UPT, UR39, 0x2, UPT ;  /* 0x000000022700788c */ /* 0x000fc8000bf05270 */
[----:B------:R-:W-:Y:S02]  /*8180*/  USEL UR4, URZ, 0x1, UP0 ;  /* 0x000000013f047887 */ /* 0x000fe40008000000 */
[----:B------:R-:W-:Y:S02]  /*8190*/  UIADD3 UR37, UR37, 0x1, URZ ;  /* 0x0000000125257890 */ /* 0x000fe4000fffe03f */
[----:B------:R-:W-:Y:S02]  /*81a0*/  ULOP3.LUT UR38, UR38, UR4, URZ, 0x3c, !UPT ;  /* 0x0000000426267292 */ /* 0x000fe4000f8e3c3f */
[----:B------:R-:W-:Y:S01]  /*81b0*/  USEL UR39, UR39, URZ, UP0 ;  /* 0x0000003f27277287 */ /* 0x000fe20008000000 */
[----:B---3--:R1:W-:Y:S04]  /*81c0*/  @!P1 ST.E.128 desc[UR46][R4.64], R32 ;  /* 0x0000002004009985 */ /* 0x0083e8000c101d2e */
[----:B-----5:R1:W-:Y:S04]  /*81d0*/  @!P2 ST.E.128 desc[UR46][R6.64], R36 ;  /* 0x000000240600a985 */ /* 0x0203e8000c101d2e */
[----:B------:R1:W-:Y:S04]  /*81e0*/  @!P3 ST.E.128 desc[UR46][R8.64], R40 ;  /* 0x000000280800b985 */ /* 0x0003e8000c101d2e */
[----:B------:R1:W-:Y:S01]  /*81f0*/  @!P0 ST.E.128 desc[UR46][R10.64], R44 ;  /* 0x0000002c0a008985 */ /* 0x0003e2000c101d2e */
[----:B------:R-:W-:-:S13]  /*8200*/  ISETP.LE.AND P0, PT, R3, UR41, PT ;  /* 0x0000002903007c0c */ /* 0x000fda000bf03270 */
[----:B------:R-:W-:Y:S05]  /*8210*/  @!P0 BRA `(.L_x_12681) ;  /* 0xffffff8c00508947 */ /* 0x000fea000383ffff */
[----:B------:R-:W-:Y:S05]  /*8220*/  EXIT ;  /* 0x000000000000794d */ /* 0x000fea0003800000 */
.L_x_12659:
[----:B------:R-:W-:-:S08]  /*8230*/  NOP ;  /* 0x0000000000007918 */ /* 0x000fd00000000000 */
[----:B------:R-:W0:-:S00]  /*8240*/  USETMAXREG.DEALLOC.CTAPOOL 0x20 ;  /* 0x00000020000079c8 */ /* 0x000e0000080e0500 */
        /* <DEDUP_REMOVED lines=15> */
[C---:B0-----:R-:W-:Y:S01]  /*8340*/  IMAD.SHL.U32 R0, R5.reuse, 0x8, RZ ;  /* 0x0000000805007824 */ /* 0x041fe200078e00ff */
[----:B------:R-:W-:-:S04]  /*8350*/  LOP3.LUT R4, R5, 0x7f, RZ, 0xc0, !PT ;  /* 0x0000007f05047812 */ /* 0x000fc800078ec0ff */
[----:B------:R-:W-:Y:S01]  /*8360*/  LOP3.LUT R2, R0, 0x1f8, RZ, 0xc0, !PT ;  /* 0x000001f800027812 */ /* 0x000fe200078ec0ff */
[----:B------:R-:W-:Y:S02]  /*8370*/  IMAD.U32 R0, RZ, RZ, UR5 ;  /* 0x00000005ff007e24 */ /* 0x000fe4000f8e00ff */
[----:B------:R-:W-:Y:S01]  /*8380*/  IMAD.SHL.U32 R3, R4, 0x8, RZ ;  /* 0x0000000804037824 */ /* 0x000fe200078e00ff */
[----:B------:R-:W-:Y:S02]  /*8390*/  LOP3.LUT R2, R2, 0x38, R5, 0x78, !PT ;  /* 0x0000003802027812 */ /* 0x000fe400078e7805 */
[----:B------:R0:W-:Y:S01]  /*83a0*/  STL [R1+0x4], R0 ;  /* 0x0000040001007387 */ /* 0x0001e20000100800 */
[----:B------:R-:W-:Y:S02]  /*83b0*/  SHF.R.U32.HI R4, RZ, 0x3, R4 ;  /* 0x00000003ff047819 */ /* 0x000fe40000011604 */
[----:B------:R-:W-:Y:S01]  /*83c0*/  LOP3.LUT R2, R2, 0x200, R3, 0xf8, !PT ;  /* 0x0000020002027812 */ /* 0x000fe200078ef803 */
[----:B------:R1:W-:Y:S01]  /*83d0*/  STL [R1+0x18], RZ ;  /* 0x000018ff01007387 */ /* 0x0003e20000100800 */
[----:B------:R-:W-:-:S02]  /*83e0*/  IMAD.SHL.U32 R3, R5, 0x10, RZ ;  /* 0x0000001005037824 */ /* 0x000fc400078e00ff */
[----:B------:R-:W-:-:S03]  /*83f0*/  LEA R26, R2, UR37, 0x1 ;  /* 0x00000025021a7c11 */ /* 0x000fc6000f8e08ff */
[----:B0-----:R-:W-:-:S07]  /*8400*/  LOP3.LUT R0, R4, 0x70, R3, 0xf8, !PT ;  /* 0x0000007004007812 */ /* 0x001fce00078ef803 */
.L_x_12746:
[----:B------:R-:W2:Y:S01]  /*8410*/  LDL R4, [R1+0x4] ;  /* 0x0000040001047983 */ /* 0x000ea20000100800 */
[----:B------:R-:W0:Y:S01]  /*8420*/  LDC R0, c[0x0][0xc38] ;  /* 0x00030e00ff007b82 */ /* 0x000e220000000800 */
        /* <DEDUP_REMOVED lines=10> */
[----:B------:R-:W0:Y:S08]  /*84d0*/  @P0 LDC R5, c[0x0][0xc40] ;  /* 0x00031000ff050b82 */ /* 0x000e300000000800 */
[----:B------:R-:W3:Y:S01]  /*84e0*/  @P1 LDC.64 R2, c[0x0][0xc48] ;  /* 0x00031200ff021b82 */ /* 0x000ee20000000a00 */
[----:B--2---:R-:W-:-:S04]  /*84f0*/  @P0 IMAD.HI.U32 R0, R4, R0, RZ ;  /* 0x0000000004000227 */ /* 0x004fc800078e00ff */
[----:B------:R-:W-:Y:S01]  /*8500*/  IMAD.MOV.U32 R29, RZ, RZ, R4 ;  /* 0x000000ffff1d7224 */ /* 0x000fe200078e0004 */
[----:B0-----:R-:W-:Y:S02]  /*8510*/  @P0 SHF.R.U32.HI R29, RZ, R5, R0 ;  /* 0x00000005ff1d0219 */ /* 0x001fe40000011600 */
[----:B------:R-:W0:Y:S03]  /*8520*/  LDC R0, c[0x0][0x2f0] ;  /* 0x0000bc00ff007b82 */ /* 0x000e260000000800 */
[----:B---3--:R-:W-:-:S04]  /*8530*/  @P1 IMAD.HI.U32 R2, R29, R2, RZ ;  /* 0x000000021d021227 */ /* 0x008fc800078e00ff */
[--C-:B------:R-:W-:Y:S01]  /*8540*/  IMAD.MOV.U32 R27, RZ, RZ, R29.reuse ;  /* 0x000000ffff1b7224 */ /* 0x100fe200078e001d */
[----:B------:R-:W-:Y:S01]  /*8550*/  @P1 SHF.R.U32.HI R27, RZ, R3, R2 ;  /* 0x00000003ff1b1219 */ /* 0x000fe20000011602 */
[----:B0-----:R-:W-:Y:S01]  /*8560*/  IMAD R4, R0, UR4, RZ ;  /* 0x0000000400047c24 */ /* 0x001fe2000f8e02ff */
[----:B------:R-:W-:Y:S02]  /*8570*/  UIADD3 UR4, UR37, 0x12400, URZ ;  /* 0x0001240025047890 */ /* 0x000fe4000fffe03f */
[----:B------:R-:W-:Y:S01]  /*8580*/  IADD3 R0, -R27, RZ, RZ ;  /* 0x000000ff1b007210 */ /* 0x000fe20007ffe1ff */
[----:B------:R-:W-:Y:S01]  /*8590*/  VIADD R2, R4, 0xbf ;  /* 0x000000bf04027836 */ /* 0x000fe20000000000 */
[----:B------:R0:W-:Y:S01]  /*85a0*/  STL [R1+0xc], R4 ;  /* 0x00000c0401007387 */ /* 0x0001e20000100800 */
[----:B------:R-:W-:Y:S02]  /*85b0*/  ULOP3.LUT UP0, URZ, UR4, 0x3ff, URZ, 0xc0, !UPT ;  /* 0x000003ff043f7892 */ /* 0x000fe4000f80c03f */
[----:B------:R-:W-:-:S02]  /*85c0*/  IMAD R17, R17, R0, R29 ;  /* 0x0000000011117224 */ /* 0x000fc400078e021d */
[----:B------:R-:W-:Y:S02]  /*85d0*/  IMAD.HI R2, R2, 0x2aaaaaab, RZ ;  /* 0x2aaaaaab02027827 */ /* 0x000fe400078e02ff */
[----:B------:R-:W-:-:S03]  /*85e0*/  PLOP3.LUT P0, PT, PT, PT, UP0, 0x80, 0x0 ;  /* 0x000000000000781c */ /* 0x000fc60003f0f008 */
        /* <DEDUP_REMOVED lines=20> */
.L_x_12683:
        /* <DEDUP_REMOVED lines=9> */
[----:B0-----:R-:W-:Y:S02]  /*87c0*/  IMAD.U32 R4, RZ, RZ, UR6 ;  /* 0x00000006ff047e24 */ /* 0x001fe4000f8e00ff */
        /* <DEDUP_REMOVED lines=9> */
[----:B-1-3--:R-:W-:Y:S05]  /*8860*/  CALL.ABS.NOINC R2 ;  /* 0x0000000002007343 */ /* 0x00afea0003c00000 */
.L_x_12685:
[----:B------:R0:W1:Y:S01]  /*8870*/  LDC.64 R2, c[0x4][R18] ;  /* 0x0100000012027b82 */ /* 0x0000620000000a00 */
[----:B------:R-:W-:Y:S01]  /*8880*/  ULDC.64 UR6, c[0x4][0x1b8] ;  /* 0x01006e0000067ab9 */ /* 0x000fe20000000a00 */
[----:B------:R-:W-:Y:S01]  /*8890*/  ULDC.64 UR8, c[0x4][0x1c0] ;  /* 0x0100700000087ab9 */ /* 0x000fe20000000a00 */
[----:B------:R-:W-:Y:S01]  /*88a0*/  ULDC.64 UR4, c[0x4][0x40] ;  /* 0x0100100000047ab9 */ /* 0x000fe20000000a00 */
[----:B------:R-:W-:Y:S01]  /*88b0*/  IMAD.U32 R4, RZ, RZ, UR6 ;  /* 0x00000006ff047e24 */ /* 0x000fe2000f8e00ff */
[----:B------:R-:W-:Y:S01]  /*88c0*/  MOV R13, RZ ;  /* 0x000000ff000d7202 */ /* 0x000fe20000000f00 */
[----:B------:R-:W-:Y:S02]  /*88d0*/  IMAD.U32 R5, RZ, RZ, UR7 ;  /* 0x00000007ff057e24 */ /* 0x000fe4000f8e00ff */
[----:B------:R-:W-:Y:S02]  /*88e0*/  IMAD.U32 R6, RZ, RZ, UR8 ;  /* 0x00000008ff067e24 */ /* 0x000fe4000f8e00ff */
[----:B------:R-:W-:-:S02]  /*88f0*/  IMAD.U32 R7, RZ, RZ, UR9 ;  /* 0x00000009ff077e24 */ /* 0x000fc4000f8e00ff */
[----:B------:R-:W-:Y:S02]  /*8900*/  IMAD.U32 R10, RZ, RZ, UR4 ;  /* 0x00000004ff0a7e24 */ /* 0x000fe4000f8e00ff */
[----:B------:R-:W-:Y:S02]  /*8910*/  IMAD.U32 R11, RZ, RZ, UR5 ;  /* 0x00000005ff0b7e24 */ /* 0x000fe4000f8e00ff */
[----:B------:R-:W-:Y:S02]  /*8920*/  IMAD.MOV.U32 R8, RZ, RZ, 0x70 ;  /* 0x00000070ff087424 */ /* 0x000fe400078e00ff */
[----:B0-----:R-:W-:-:S07]  /*8930*/  IMAD.MOV.U32 R12, RZ, RZ, 0x1 ;  /* 0x00000001ff0c7424 */ /* 0x001fce00078e00ff */
[----:B------:R-:W-:-:S07]  /*8940*/  LEPC R20, `(.L_x_12684) ;  /* 0x000000001014794e */ /* 0x000fce0000000000 */
[----:B-1----:R-:W-:Y:S05]  /*8950*/  CALL.ABS.NOINC R2 ;  /* 0x0000000002007343 */ /* 0x002fea0003c00000 */
.L_x_12684:
[----:B------:R-:W-:Y:S01]  /*8960*/  ULDC.64 UR4, c[0x0][0x9f8] ;  /* 0x00027e0000047ab9 */ /* 0x000fe20000000a00 */
[----:B------:R-:W-:Y:S01]  /*8970*/  IMAD.MOV.U32 R22, RZ, RZ, R27 ;  /* 0x000000ffff167224 */ /* 0x000fe200078e001b */
[----:B------:R-:W-:-:S04]  /*8980*/  ISETP.NE.U32.AND P0, PT, RZ, UR4, PT ;  /* 0x00000004ff007c0c */ /* 0x000fc8000bf05070 */
[----:B------:R-:W-:-:S13]  /*8990*/  ISETP.NE.AND.EX P0, PT, RZ, UR5, PT, P0 ;  /* 0x00000005ff007c0c */ /* 0x000fda000bf05300 */
[----:B------:R-:W2:Y:S02]  /*89a0*/  @P0 LDC.64 R2, c[0x0][0x9f8] ;  /* 0x00027e00ff020b82 */ /* 0x000ea40000000a00 */
[----:B--2---:R-:W-:-:S05]  /*89b0*/  @P0 IMAD.WIDE R2, R27, 0x4, R2 ;  /* 0x000000041b020825 */ /* 0x004fca00078e0202 */
[----:B------:R2:W0:Y:S01]  /*89c0*/  @P0 LDG.E R22, desc[UR46][R2.64] ;  /* 0x0000002e02160981 */ /* 0x000422000c1e1900 */
[----:B------:R-:W-:Y:S01]  /*89d0*/  UMOV UR4, 0xffffffff ;  /* 0xffffffff00047882 */ /* 0x000fe20000000000 */
[----:B------:R-:W-:Y:S01]  /*89e0*/  LOP3.LUT R19, R19, 0xfffffffe, RZ, 0xc0, !PT ;  /* 0xfffffffe13137812 */ /* 0x000fe200078ec0ff */
[----:B------:R-:W-:Y:S01]  /*89f0*/  VIADD R28, R25, 0xffffffff ;  /* 0xffffffff191c7836 */ /* 0x000fe20000000000 */
[----:B--2---:R-:W2:Y:S02]  /*8a00*/  LDC.64 R2, c[0x0][0x418] ;  /* 0x00010600ff027b82 */ /* 0x004ea40000000a00 */
[----:B--2---:R-:W-:-:S04]  /*8a10*/  ISETP.NE.U32.AND P0, PT, R2, RZ, PT ;  /* 0x000000ff0200720c */ /* 0x004fc80003f05070 */
        /* <DEDUP_REMOVED lines=8> */
[----:B------:R0:W2:Y:S02]  /*8aa0*/  SHFL.IDX PT, R14, R0, RZ, 0x1f ;  /* 0x00001fff000e7589 */ /* 0x0000a400000e0000 */
.L_x_12762:
        /* <DEDUP_REMOVED lines=8> */
.L_x_12765:
[----:B------:R-:W-:Y:S05]  /*8b30*/  @!P6 BRA `(.L_x_12687) ;  /* 0x0000000000dce947 */ /* 0x000fea0003800000 */
[----:B------:R-:W-:Y:S02]  /*8b40*/  IMAD.MOV.U32 R24, RZ, RZ, R28 ;  /* 0x000000ffff187224 */ /* 0x000fe400078e001c */
[----:B------:R-:W-:Y:S01]  /*8b50*/  IMAD.MOV.U32 R18, RZ, RZ, R22 ;  /* 0x000000ffff127224 */ /* 0x000fe200078e0016 */
[----:B------:R-:W-:Y:S06]  /*8b60*/  @!P1 BRA `(.L_x_12689) ;  /* 0x0000000000489947 */ /* 0x000fec0003800000 */
[----:B------:R-:W2:Y:S01]  /*8b70*/  LDC R24, c[0x0][0x43c] ;  /* 0x00010f00ff187b82 */ /* 0x000ea20000000800 */
[----:B0-----:R-:W-:Y:S01]  /*8b80*/  IMAD.MOV.U32 R0, RZ, RZ, R28 ;  /* 0x000000ffff007224 */ /* 0x001fe200078e001c */
[----:B------:R-:W-:Y:S02]  /*8b90*/  ULDC.64 UR4, c[0x0][0x428] ;  /* 0x00010a0000047ab9 */ /* 0x000fe40000000a00 */
[----:B------:R-:W-:-:S04]  /*8ba0*/  IMAD R7, R25, UR4, RZ ;  /* 0x0000000419077c24 */ /* 0x000fc8000f8e02ff */
[----:B------:R-:W-:Y:S01]  /*8bb0*/  IMAD R7, R22, UR5, R7 ;  /* 0x0000000516077c24 */ /* 0x000fe2000f8e0207 */
[----:B--2---:R-:W-:-:S13]  /*8bc0*/  ISETP.NE.AND P0, PT, R24, 0x1, PT ;  /* 0x000000011800780c */ /* 0x004fda0003f05270 */
[----:B------:R-:W0:Y:S02]  /*8bd0*/  @P0 LDC.64 R4, c[0x0][0x440] ;  /* 0x00011000ff040b82 */ /* 0x000e240000000a00 */
[----:B0-----:R-:W-:-:S05]  /*8be0*/  @P0 IMAD.HI.U32 R4, R28, R4, RZ ;  /* 0x000000041c040227 */ /* 0x001fca00078e00ff */
        /* <DEDUP_REMOVED lines=10> */
.L_x_12689:
[----:B0-----:R-:W0:Y:S01]  /*8c90*/  S2R R0, SR_TID.X ;  /* 0x0000000000007919 */ /* 0x001e220000002100 */
[----:B--2---:R-:W-:Y:S02]  /*8ca0*/  LEA R3, R16, UR37, 0x3 ;  /* 0x0000002510037c11 */ /* 0x004fe4000f8e18ff */
[----:B0-----:R-:W-:Y:S02]  /*8cb0*/  LOP3.LUT R2, R0, 0x7f, RZ, 0xc0, !PT ;  /* 0x0000007f00027812 */ /* 0x001fe400078ec0ff */
[----:B------:R-:W-:Y:S02]  /*8cc0*/  SHF.L.U32 R0, R23, 0x1f, RZ ;  /* 0x0000001f17007819 */ /* 0x000fe400000006ff */
[----:B------:R-:W-:Y:S02]  /*8cd0*/  ISETP.NE.AND P1, PT, R2, RZ, PT ;  /* 0x000000ff0200720c */ /* 0x000fe40003f25270 */
[----:B------:R-:W0:Y:S02]  /*8ce0*/  SYNCS.PHASECHK.TRANS64.TRYWAIT P0, [R3+URZ+0x30840], R0 ;  /* 0x03084000030075a7 */ /* 0x000e24000800017f */
[----:B0-----:R-:W-:Y:S09]  /*8cf0*/  @!P0 BRA `(.L_x_12690) ;  /* 0x0000002c00e88947 */ /* 0x001ff20003800000 */
.L_x_12766:
        /* <DEDUP_REMOVED lines=8> */
.L_x_12691:
[----:B------:R-:W-:Y:S01]  /*8d80*/  R2UR UR8, R16 ;  /* 0x00000000100872ca */ /* 0x000fe200000e0000 */
[----:B------:R-:W-:Y:S01]  /*8d90*/  UIADD3 UR4, UP0, UR40, 0x370, URZ ;  /* 0x0000037028047890 */ /* 0x000fe2000ff1e03f */
[----:B------:R-:W-:Y:S01]  /*8da0*/  R2UR UR9, R3 ;  /* 0x00000000030972ca */ /* 0x000fe200000e0000 */
[----:B------:R-:W-:Y:S01]  /*8db0*/  UMOV UR6, 0x0 ;  /* 0x0000000000067882 */ /* 0x000fe20000000000 */
[----:B------:R-:W-:Y:S01]  /*8dc0*/  R2UR UR11, R24 ;  /* 0x00000000180b72ca */ /* 0x000fe200000e0000 */
[----:B------:R-:W-:Y:S01]  /*8dd0*/  UIADD3.X UR5, URZ, UR41, URZ, UP0, !UPT ;  /* 0x000000293f057290 */ /* 0x000fe200087fe43f */
[----:B------:R-:W-:Y:S01]  /*8de0*/  R2UR UR12, R17 ;  /* 0x00000000110c72ca */ /* 0x000fe200000e0000 */
[----:B------:R-:W-:Y:S01]  /*8df0*/  UMOV UR7, 0x14f00000 ;  /* 0x14f0000000077882 */ /* 0x000fe20000000000 */
[----:B-----5:R-:W-:Y:S01]  /*8e00*/  R2UR UR13, R18 ;  /* 0x00000000120d72ca */ /* 0x020fe200000e0000 */
[----:B------:R-:W-:Y:S01]  /*8e10*/  UMOV UR10, URZ ;  /* 0x0000003f000a7c82 */ /* 0x000fe20008000000 */
[----:B------:R-:W-:-:S02]  /*8e20*/  PLOP3.LUT P0, PT, PT, PT, PT, 0x80, 0x0 ;  /* 0x000000000000781c */ /* 0x000fc40003f0f070 */
[----:B------:R-:W-:Y:S01]  /*8e30*/  LOP3.LUT R19, R19, 0xfffffffd, RZ, 0xc0, !PT ;  /* 0xfffffffd13137812 */ /* 0x000fe200078ec0ff */
[----:B------:R-:W-:Y:S02]  /*8e40*/  UIMAD UR8, UR8, 0x6000, UR37 ;  /* 0x00006000080878a4 */ /* 0x000fe4000f8e0225 */
[----:B------:R-:W-:Y:S02]  /*8e50*/  UIADD3 UR9, UR9, 0x30830, URZ ;  /* 0x0003083009097890 */ /* 0x000fe4000fffe03f */
[----:B------:R-:W-:Y:S02]  /*8e60*/  UIMAD UR11, UR11, 0xc0, URZ ;  /* 0x000000c00b0b78a4 */ /* 0x000fe4000f8e023f */
[----:B------:R-:W-:-:S04]  /*8e70*/  UIADD3 UR8, UR8, 0x12400, URZ ;  /* 0x0001240008087890 */ /* 0x000fc8000fffe03f */
[----:B------:R-:W-:-:S05]  /*8e80*/  @P0 LOP3.LUT R19, R19, 0x2, RZ, 0xfc, !PT ;  /* 0x0000000213130812 */ /* 0x000fca00078efcff */
[----:B------:R2:W-:Y:S02]  /*8e90*/  UTMALDG.4D [UR8], [UR4], desc[UR6] ;  /* 0x00000608040075b4 */ /* 0x0005e40008019000 */
[----:B--2---:R-:W-:Y:S01]  /*8ea0*/  NOP ;  /* 0x0000000000007918 */ /* 0x004fe20000000000 */
.L_x_12687:
        /* <DEDUP_REMOVED lines=32> */
.L_x_12692:
[----:B------:R-:W2:Y:S01]  /*90b0*/  LDL.LU R20, [R1+0x1c] ;  /* 0x00001c0001147983 */ /* 0x000ea20000300800 */
[----:B------:R-:W3:Y:S01]  /*90c0*/  LDC R9, c[0x0][0x448] ;  /* 0x00011200ff097b82 */ /* 0x000ee20000000800 */
[----:B------:R-:W-:Y:S01]  /*90d0*/  ULDC.64 UR4, c[0x0][0x2e0] ;  /* 0x0000b80000047ab9 */ /* 0x000fe20000000a00 */
[----:B------:R-:W-:Y:S01]  /*90e0*/  ULDC.64 UR6, c[0x0][0x2c8] ;  /* 0x0000b20000067ab9 */ /* 0x000fe20000000a00 */
[----:B0-----:R-:W2:Y:S01]  /*90f0*/  LDL.LU.64 R2, [R1+0x10] ;  /* 0x0000100001027983 */ /* 0x001ea20000300a00 */
[----:B------:R-:W-:-:S03]  /*9100*/  ULDC.64 UR8, c[0x0][0x280] ;  /* 0x0000a00000087ab9 */ /* 0x000fc60000000a00 */
[----:B------:R-:W4:Y:S04]  /*9110*/  LDL.LU R0, [R1+0x20] ;  /* 0x0000200001007983 */ /* 0x000f280000300800 */
[----:B------:R-:W5:Y:S01]  /*9120*/  LDL R21, [R1+0x4] ;  /* 0x0000040001157983 */ /* 0x000f620000100800 */
[----:B------:R-:W0:Y:S01]  /*9130*/  S2R R12, SR_TID.X ;  /* 0x00000000000c7919 */ /* 0x000e220000002100 */
[----:B---3--:R-:W-:-:S13]  /*9140*/  ISETP.NE.AND P0, PT, R9, 0x1, PT ;  /* 0x000000010900780c */ /* 0x008fda0003f05270 */
[----:B------:R-:W3:Y:S08]  /*9150*/  @P0 LDC R4, c[0x0][0x450] ;  /* 0x00011400ff040b82 */ /* 0x000ef00000000800 */
[----:B------:R-:W1:Y:S01]  /*9160*/  @P0 LDC R10, c[0x0][0x44c] ;  /* 0x00011300ff0a0b82 */ /* 0x000e620000000800 */
[----:B--2---:R-:W-:Y:S02]  /*9170*/  IMAD.MOV.U32 R3, RZ, RZ, R20 ;  /* 0x000000ffff037224 */ /* 0x004fe400078e0014 */
[----:B------:R-:W2:Y:S01]  /*9180*/  S2R R20, SR_TID.X ;  /* 0x0000000000147919 */ /* 0x000ea20000002100 */
[----:B----4-:R-:W-:-:S02]  /*9190*/  IMAD R0, R0, UR4, RZ ;  /* 0x0000000400007c24 */ /* 0x010fc4000f8e02ff */
[----:B------:R-:W-:Y:S01]  /*91a0*/  IMAD.WIDE.U32 R2, R27, UR4, R2 ;  /* 0x000000041b027c25 */ /* 0x000fe2000f8e0002 */
[----:B------:R-:W-:-:S03]  /*91b0*/  ULDC UR4, c[0x0][0xc38] ;  /* 0x00030e0000047ab9 */ /* 0x000fc60000000800 */
[----:B------:R-:W-:Y:S02]  /*91c0*/  IMAD R5, R27, UR5, R0 ;  /* 0x000000051b057c24 */ /* 0x000fe4000f8e0200 */
[----:B------:R-:W4:Y:S02]  /*91d0*/  @P0 LDC R0, c[0x0][0x44c] ;  /* 0x00011300ff000b82 */ /* 0x000f240000000800 */
[----:B------:R-:W-:Y:S01]  /*91e0*/  IMAD.IADD R3, R3, 0x1, R5 ;  /* 0x0000000103037824 */ /* 0x000fe200078e0205 */
[C---:B--2---:R-:W-:Y:S01]  /*91f0*/  LOP3.LUT R6, R20.reuse, 0x7f, RZ, 0xc0, !PT ;  /* 0x0000007f14067812 */ /* 0x044fe200078ec0ff */
[----:B------:R-:W-:-:S03]  /*9200*/  IMAD.SHL.U32 R20, R20, 0x10, RZ ;  /* 0x0000001014147824 */ /* 0x000fc600078e00ff */
[----:B------:R-:W-:Y:S01]  /*9210*/  SHF.R.U32.HI R7, RZ, 0x3, R6 ;  /* 0x00000003ff077819 */ /* 0x000fe20000011606 */
[----:B------:R-:W-:-:S03]  /*9220*/  IMAD.MOV R6, RZ, RZ, -R29 ;  /* 0x000000ffff067224 */ /* 0x000fc600078e0a1d */
[----:B------:R-:W-:Y:S01]  /*9230*/  LOP3.LUT R20, R7, 0x70, R20, 0xf8, !PT ;  /* 0x0000007007147812 */ /* 0x000fe200078ef814 */
[----:B-----5:R-:W-:Y:S01]  /*9240*/  IMAD R6, R6, UR4, R21 ;  /* 0x0000000406067c24 */ /* 0x020fe2000f8e0215 */
[----:B------:R-:W-:Y:S01]  /*9250*/  ULDC.64 UR4, c[0x0][0x2d0] ;  /* 0x0000b40000047ab9 */ /* 0x000fe20000000a00 */
[----:B0-----:R-:W-:Y:S02]  /*9260*/  LOP3.LUT R21, R12, 0x7f, RZ, 0xc0, !PT ;  /* 0x0000007f0c157812 */ /* 0x001fe400078ec0ff */
[----:B------:R-:W-:Y:S02]  /*9270*/  IMAD R7, R6, 0xc0, R20 ;  /* 0x000000c006077824 */ /* 0x000fe400078e0214 */
[----:B------:R-:W-:Y:S01]  /*9280*/  IMAD.SHL.U32 R20, R12, 0x8, RZ ;  /* 0x000000080c147824 */ /* 0x000fe200078e00ff */
[----:B------:R-:W-:Y:S01]  /*9290*/  SHF.R.U32.HI R21, RZ, 0x3, R21 ;  /* 0x00000003ff157819 */ /* 0x000fe20000011615 */
[----:B----4-:R-:W-:-:S03]  /*92a0*/  @P0 IMAD.HI.U32 R11, R7, R0, RZ ;  /* 0x00000000070b0227 */ /* 0x010fc600078e00ff */
[----:B------:R-:W-:Y:S01]  /*92b0*/  LOP3.LUT R20, R20, 0x38, RZ, 0xc0, !PT ;  /* 0x0000003814147812 */ /* 0x000fe200078ec0ff */
        /* <DEDUP_REMOVED lines=13> */
[----:B------:R-:W-:Y:S01]  /*9390*/  LEA R0, P1, R4, UR8, 0x1 ;  /* 0x0000000804007c11 */ /* 0x000fe2000f8208ff */
[----:B------:R-:W-:-:S03]  /*93a0*/  VIADD R8, R7, 0x80 ;  /* 0x0000008007087836 */ /* 0x000fc60000000000 */
[----:B------:R-:W-:Y:S01]  /*93b0*/  IADD3 R5, R5, R11, RZ ;  /* 0x0000000b05057210 */ /* 0x000fe20007ffe0ff */
[----:B-1----:R-:W-:-:S03]  /*93c0*/  @P0 IMAD.HI.U32 R10, R8, R10, RZ ;  /* 0x0000000a080a0227 */ /* 0x002fc600078e00ff */
[----:B------:R-:W-:Y:S01]  /*93d0*/  LEA.HI.X R4, R4, UR9, R5, 0x1, P1 ;  /* 0x0000000904047c11 */ /* 0x000fe200088f0c05 */
[----:B------:R-:W-:Y:S01]  /*93e0*/  IMAD.MOV.U32 R7, RZ, RZ, R8 ;  /* 0x000000ffff077224 */ /* 0x000fe200078e0008 */
[----:B------:R-:W0:Y:S02]  /*93f0*/  @P0 LDC R5, c[0x0][0x450] ;  /* 0x00011400ff050b82 */ /* 0x000e240000000800 */
        /* <DEDUP_REMOVED lines=9> */
[----:B------:R-:W-:-:S03]  /*9490*/  UMOV UR4, 0xffffffff ;  /* 0xffffffff00047882 */ /* 0x000fc60000000000 */
[----:B------:R-:W-:Y:S01]  /*94a0*/  IMAD.IADD R3, R3, 0x1, R7 ;  /* 0x0000000103037824 */ /* 0x000fe200078e0207 */
[----:B------:R-:W-:Y:S01]  /*94b0*/  SHF.R.S32.HI R7, RZ, 0x1f, R5 ;  /* 0x0000001fff077819 */ /* 0x000fe20000011405 */
[----:B------:R-:W-:-:S04]  /*94c0*/  IMAD.WIDE.U32 R2, R5, UR6, R2 ;  /* 0x0000000605027c25 */ /* 0x000fc8000f8e0002 */
[----:B------:R-:W-:-:S04]  /*94d0*/  IMAD R7, R7, UR6, RZ ;  /* 0x0000000607077c24 */ /* 0x000fc8000f8e02ff */
        /* <DEDUP_REMOVED lines=9> */
[----:B------:R-:W-:Y:S02]  /*9570*/  IMAD R6, R9, UR4, RZ ;  /* 0x0000000409067c24 */ /* 0x000fe4000f8e02ff */
[C---:B------:R-:W-:Y:S01]  /*9580*/  IADD3 R11, R7.reuse, 0x80, RZ ;  /* 0x00000080070b7810 */ /* 0x040fe20007ffe0ff */
[----:B------:R-:W2:Y:S02]  /*9590*/  SHFL.IDX PT, R14, R0, 0x1, 0x181f ;  /* 0x00381f00000e7f89 */ /* 0x000ea400000e0000 */
[----:B------:R-:W-:-:S13]  /*95a0*/  ISETP.GE.AND P1, PT, R7, R6, PT ;  /* 0x000000060700720c */ /* 0x000fda0003f26270 */
[----:B0-----:R-:W-:-:S05]  /*95b0*/  @!P1 LEA R9, P2, R20, R3, 0x1 ;  /* 0x0000000314099211 */ /* 0x001fca00078408ff */
[----:B-1----:R-:W-:Y:S02]  /*95c0*/  @!P1 IMAD.X R3, RZ, RZ, R2, P2 ;  /* 0x000000ffff039224 */ /* 0x002fe400010e0602 */
[----:B------:R-:W-:Y:S02]  /*95d0*/  @!P1 IMAD.MOV.U32 R2, RZ, RZ, R9 ;  /* 0x000000ffff029224 */ /* 0x000fe400078e0009 */
[----:B------:R-:W-:-:S03]  /*95e0*/  VIADD R9, R7, 0x10 ;  /* 0x0000001007097836 */ /* 0x000fc60000000000 */
[----:B------:R0:W-:Y:S02]  /*95f0*/  @!P1 LDGSTS.E.BYPASS.LTC128B.128 [R26+0xc400], desc[UR46][R2.64], !P0 ;  /* 0x0c400000021a9fae */ /* 0x0001e4000c101d6e */
[----:B------:R-:W-:Y:S01]  /*9600*/  ISETP.GE.AND P1, PT, R9, R6, PT ;  /* 0x000000060900720c */ /* 0x000fe20003f26270 */
[----:B------:R-:W-:Y:S01]  /*9610*/  VIADD R9, R7, 0x20 ;  /* 0x0000002007097836 */ /* 0x000fe20000000000 */
[----:B0-----:R-:W0:Y:S11]  /*9620*/  SHFL.IDX PT, R2, R4, 0x1, 0x181f ;  /* 0x00381f0004027f89 */ /* 0x001e3600000e0000 */
[----:B--2---:R-:W-:-:S05]  /*9630*/  @!P1 LEA R14, P2, R20, R14, 0x1 ;  /* 0x0000000e140e9211 */ /* 0x004fca00078408ff */
[----:B0-----:R-:W-:Y:S02]  /*9640*/  @!P1 IMAD.X R3, RZ, RZ, R2, P2 ;  /* 0x000000ffff039224 */ /* 0x001fe400010e0602 */
[----:B------:R-:W-:Y:S02]  /*9650*/  @!P1 IMAD.MOV.U32 R2, RZ, RZ, R14 ;  /* 0x000000ffff029224 */ /* 0x000fe400078e000e */
[----:B------:R-:W0:Y:S04]  /*9660*/  SHFL.IDX PT, R14, R0, 0x2, 0x181f ;  /* 0x00581f00000e7f89 */ /* 0x000e2800000e0000 */
[----:B------:R1:W-:Y:S01]  /*9670*/  @!P1 LDGSTS.E.BYPASS.LTC128B.128 [R26+0xcc00], desc[UR46][R2.64], !P0 ;  /* 0x0cc00000021a9fae */ /* 0x0003e2000c101d6e */
[----:B------:R-:W-:Y:S01]  /*9680*/  ISETP.GE.AND P1, PT, R9, R6, PT ;  /* 0x000000060900720c */ /* 0x000fe20003f26270 */
[----:B------:R-:W-:-:S02]  /*9690*/  VIADD R9, R7, 0x30 ;  /* 0x0000003007097836 */ /* 0x000fc40000000000 */
[----:B-1----:R-:W1:Y:S10]  /*96a0*/  SHFL.IDX PT, R2, R4, 0x2, 0x181f ;  /* 0x00581f0004027f89 */ /* 0x002e7400000e0000 */
[----:B0-----:R-:W-:-:S05]  /*96b0*/  @!P1 LEA R14, P2, R20, R14, 0x1 ;  /* 0x0000000e140e9211 */ /* 0x001fca00078408ff */
[----:B-1----:R-:W-:Y:S02]  /*96c0*/  @!P1 IMAD.X R3, RZ, RZ, R2, P2 ;  /* 0x000000ffff039224 */ /* 0x002fe400010e0602 */
        /* <DEDUP_REMOVED lines=27> */
[----:B------:R-:W-:-:S03]  /*9880*/  ISETP.GE.AND P1, PT, R9, R6, PT ;  /* 0x000000060900720c */ /* 0x000fc60003f26270 */
[----:B------:R-:W-:Y:S04]  /*9890*/  SHFL.IDX PT, R9, R0, 0x7, 0x181f ;  /* 0x00f81f0000097f89 */ /* 0x000fe800000e0000 */
[----:B------:R-:W-:Y:S04]  /*98a0*/  SHFL.IDX PT, R0, R8, RZ, 0x181f ;  /* 0x00181fff08007589 */ /* 0x000fe800000e0000 */
[----:B-1----:R-:W1:Y:S04]  /*98b0*/  SHFL.IDX PT, R2, R4, 0x6, 0x181f ;  /* 0x00d81f0004027f89 */ /* 0x002e6800000e0000 */
[----:B------:R-:W2:Y:S01]  /*98c0*/  SHFL.IDX PT, R4, R4, 0x7, 0x181f ;  /* 0x00f81f0004047f89 */ /* 0x000ea200000e0000 */
[----:B0-----:R-:W-:-:S05]  /*98d0*/  @!P1 LEA R14, P2, R20, R14, 0x1 ;  /* 0x0000000e140e9211 */ /* 0x001fca00078408ff */
[----:B-1----:R-:W-:Y:S01]  /*98e0*/  @!P1 IMAD.X R3, RZ, RZ, R2, P2 ;  /* 0x000000ffff039224 */ /* 0x002fe200010e0602 */
[-C--:B------:R-:W-:Y:S01]  /*98f0*/  ISETP.GE.AND P2, PT, R11, R6.reuse, PT ;  /* 0x000000060b00720c */ /* 0x080fe20003f46270 */
[----:B------:R-:W-:Y:S02]  /*9900*/  @!P1 IMAD.MOV.U32 R2, RZ, RZ, R14 ;  /* 0x000000ffff029224 */ /* 0x000fe400078e000e */
[----:B------:R-:W-:Y:S01]  /*9910*/  VIADD R11, R7, 0x70 ;  /* 0x00000070070b7836 */ /* 0x000fe20000000000 */
[----:B------:R-:W0:Y:S04]  /*9920*/  SHFL.IDX PT, R14, R5, RZ, 0x181f ;  /* 0x00181fff050e7589 */ /* 0x000e2800000e0000 */
[----:B------:R1:W-:Y:S01]  /*9930*/  @!P1 LDGSTS.E.BYPASS.LTC128B.128 [R26+0xf400], desc[UR46][R2.64], !P0 ;  /* 0x0f400000021a9fae */ /* 0x0003e2000c101d6e */
[----:B------:R-:W-:-:S13]  /*9940*/  ISETP.GE.AND P1, PT, R11, R6, PT ;  /* 0x000000060b00720c */ /* 0x000fda0003f26270 */
[----:B-1----:R-:W-:Y:S01]  /*9950*/  @!P1 LEA R2, P3, R20, R9, 0x1 ;  /* 0x0000000914029211 */ /* 0x002fe200078608ff */
[----:B------:R-:W-:-:S04]  /*9960*/  VIADD R9, R7, 0x90 ;  /* 0x0000009007097836 */ /* 0x000fc80000000000 */
[----:B--2---:R-:W-:-:S05]  /*9970*/  @!P1 IMAD.X R3, RZ, RZ, R4, P3 ;  /* 0x000000ffff039224 */ /* 0x004fca00018e0604 */
[----:B------:R0:W-:Y:S02]  /*9980*/  @!P1 LDGSTS.E.BYPASS.LTC128B.128 [R26+0xfc00], desc[UR46][R2.64], !P0 ;  /* 0x0fc00000021a9fae */ /* 0x0001e4000c101d6e */
[C---:B0-----:R-:W-:Y:S02]  /*9990*/  @!P2 LEA R2, P1, R20.reuse, R14, 0x1 ;  /* 0x0000000e1402a211 */ /* 0x041fe400078208ff */
[----:B------:R-:W0:Y:S03]  /*99a0*/  SHFL.IDX PT, R14, R5, 0x1, 0x181f ;  /* 0x00381f00050e7f89 */ /* 0x000e2600000e0000 */
[----:B------:R-:W-:Y:S01]  /*99b0*/  @!P2 IMAD.X R3, RZ, RZ, R0, P1 ;  /* 0x000000ffff03a224 */ /* 0x000fe200008e0600 */
[----:B------:R-:W-:Y:S01]  /*99c0*/  ISETP.GE.AND P1, PT, R9, R6, PT ;  /* 0x000000060900720c */ /* 0x000fe20003f26270 */
[----:B------:R-:W1:Y:S04]  /*99d0*/  SHFL.IDX PT, R0, R8, 0x1, 0x181f ;  /* 0x00381f0008007f89 */ /* 0x000e6800000e0000 */
[----:B------:R2:W-:Y:S08]  /*99e0*/  @!P2 LDGSTS.E.BYPASS.LTC128B.128 [R26+0x10400], desc[UR46][R2.64], !P0 ;  /* 0x10400000021aafae */ /* 0x0005f0000c101d6e */
[----:B0-----:R-:W-:-:S05]  /*99f0*/  @!P1 LEA R14, P2, R20, R14, 0x1 ;  /* 0x0000000e140e9211 */ /* 0x001fca00078408ff */
[----:B--2---:R-:W-:Y:S02]  /*9a00*/  @!P1 IMAD.MOV.U32 R2, RZ, RZ, R14 ;  /* 0x000000ffff029224 */ /* 0x004fe400078e000e */
[----:B------:R-:W0:Y:S01]  /*9a10*/  SHFL.IDX PT, R14, R5, 0x2, 0x181f ;  /* 0x00581f00050e7f89 */ /* 0x000e2200000e0000 */
[----:B-1----:R-:W-:-:S03]  /*9a20*/  @!P1 IMAD.X R9, RZ, RZ, R0, P2 ;  /* 0x000000ffff099224 */ /* 0x002fc600010e0600 */
[----:B------:R-:W1:Y:S01]  /*9a30*/  SHFL.IDX PT, R0, R8, 0x2, 0x181f ;  /* 0x00581f0008007f89 */ /* 0x000e6200000e0000 */
[----:B------:R-:W-:Y:S02]  /*9a40*/  @!P1 IMAD.MOV.U32 R3, RZ, RZ, R9 ;  /* 0x000000ffff039224 */ /* 0x000fe400078e0009 */
[----:B------:R-:W-:Y:S01]  /*9a50*/  VIADD R9, R7, 0xa0 ;  /* 0x000000a007097836 */ /* 0x000fe20000000000 */
[----:B------:R-:W2:Y:S04]  /*9a60*/  SHFL.IDX PT, R8, R8, 0x3, 0x181f ;  /* 0x00781f0008087f89 */ /* 0x000ea800000e0000 */
[----:B------:R0:W-:Y:S01]  /*9a70*/  @!P1 LDGSTS.E.BYPASS.LTC128B.128 [R26+0x10c00], desc[UR46][R2.64], !P0 ;  /* 0x10c00000021a9fae */ /* 0x0001e2000c101d6e */
[----:B------:R-:W-:-:S13]  /*9a80*/  ISETP.GE.AND P1, PT, R9, R6, PT ;  /* 0x000000060900720c */ /* 0x000fda0003f26270 */
[----:B0-----:R-:W-:Y:S02]  /*9a90*/  @!P1 LEA R2, P2, R20, R14, 0x1 ;  /* 0x0000000e14029211 */ /* 0x001fe400078408ff */
[----:B------:R0:W3:Y:S03]  /*9aa0*/  SHFL.IDX PT, R14, R5, 0x3, 0x181f ;  /* 0x00781f00050e7f89 */ /* 0x0000e600000e0000 */
[----:B-1----:R-:W-:-:S05]  /*9ab0*/  @!P1 IMAD.X R3, RZ, RZ, R0, P2 ;  /* 0x000000ffff039224 */ /* 0x002fca00010e0600 */
[----:B--2---:R0:W-:Y:S03]  /*9ac0*/  @!P1 LDGSTS.E.BYPASS.LTC128B.128 [R26+0x11400], desc[UR46][R2.64], !P0 ;  /* 0x11400000021a9fae */ /* 0x0041e6000c101d6e */
.L_x_12791:
[----:B------:R-:W2:Y:S01]  /*9ad0*/  LDL R0, [R1+0x18] ;  /* 0x0000180001007983 */ /* 0x000ea20000100800 */
[----:B------:R-:W-:-:S05]  /*9ae0*/  VIADD R7, R7, 0xb0 ;  /* 0x000000b007077836 */ /* 0x000fca0000000000 */
[----:B------:R-:W-:-:S13]  /*9af0*/  ISETP.GE.AND P1, PT, R7, R6, PT ;  /* 0x000000060700720c */ /* 0x000fda0003f26270 */
[----:B0--3--:R-:W-:-:S05]  /*9b00*/  @!P1 LEA R2, P2, R20, R14, 0x1 ;  /* 0x0000000e14029211 */ /* 0x009fca00078408ff */
[----:B------:R-:W-:-:S05]  /*9b10*/  @!P1 IMAD.X R3, RZ, RZ, R8, P2 ;  /* 0x000000ffff039224 */ /* 0x000fca00010e0608 */
[----:B------:R-:W-:Y:S01]  /*9b20*/  @!PT LDS RZ, [RZ] ;  /* 0x00000000fffff984 */ /* 0x000fe20000000800 */
[----:B------:R-:W-:Y:S01]  /*9b30*/  @!PT LDS RZ, [RZ] ;  /* 0x00000000fffff984 */ /* 0x000fe20000000800 */
[----:B------:R-:W-:Y:S01]  /*9b40*/  @!PT LDS RZ, [RZ] ;  /* 0x00000000fffff984 */ /* 0x000fe20000000800 */
        /* <DEDUP_REMOVED lines=14> */
.L_x_12792:
[----:B------:R-:W-:Y:S05]  /*9c30*/  BSYNC B0 ;  /* 0x0000000000007941 */ /* 0x000fea0003800000 */
.L_x_12694:
        /* <DEDUP_REMOVED lines=40> */
.L_x_12700:
[----:B------:R-:W-:Y:S01]  /*9ec0*/  LEA R3, R7, UR37, 0x3 ;  /* 0x0000002507037c11 */ /* 0x000fe2000f8e18ff */
[----:B------:R-:W-:Y:S01]  /*9ed0*/  BSSY B1, `(.L_x_12701) ;  /* 0x0000004000017945 */ /* 0x000fe20003800000 */
[----:B------:R-:W-:-:S04]  /*9ee0*/  SHF.L.U32 R2, R10, 0x1f, RZ ;  /* 0x0000001f0a027819 */ /* 0x000fc800000006ff */
[----:B------:R-:W1:Y:S02]  /*9ef0*/  SYNCS.PHASECHK.TRANS64.TRYWAIT P0, [R3+URZ+0x30840], R2 ;  /* 0x03084002030075a7 */ /* 0x000e64000800017f */
[----:B-1----:R-:W-:Y:S05]  /*9f00*/  @!P0 BRA `(.L_x_12702) ;  /* 0x0000002c000c8947 */ /* 0x002fea0003800000 */
.L_x_12793:
[----:B------:R-:W-:Y:S05]  /*9f10*/  BSYNC B1 ;  /* 0x0000000000017941 */ /* 0x000fea0003800000 */
.L_x_12701:
        /* <DEDUP_REMOVED lines=12> */
.L_x_12704:
[----:B------:R-:W-:Y:S05]  /*9fe0*/  BSYNC B1 ;  /* 0x0000000000017941 */ /* 0x000fea0003800000 */
.L_x_12703:
[----:B-1----:R-:W-:Y:S01]  /*9ff0*/  IMAD.MOV.U32 R2, RZ, RZ, RZ ;  /* 0x000000ffff027224 */ /* 0x002fe200078e00ff */
[----:B------:R-:W-:Y:S01]  /*a000*/  UIADD3 UR4, UP0, UR40, 0x370, URZ ;  /* 0x0000037028047890 */ /* 0x000fe2000ff1e03f */
[----:B------:R-:W-:Y:S01]  /*a010*/  IMAD R5, R7, 0x6000, R9 ;  /* 0x0000600007057824 */ /* 0x000fe200078e0209 */
[----:B------:R-:W-:Y:S01]  /*a020*/  PLOP3.LUT P0, PT, PT, PT, PT, 0x80, 0x0 ;  /* 0x000000000000781c */ /* 0x000fe20003f0f070 */
[----:B------:R-:W-:Y:S01]  /*a030*/  VIADD R3, R3, 0x30830 ;  /* 0x0003083003037836 */ /* 0x000fe20000000000 */
[----:B------:R-:W-:Y:S01]  /*a040*/  R2UR UR10, R2 ;  /* 0x00000000020a72ca */ /* 0x000fe200000e0000 */
[----:B------:R-:W-:Y:S01]  /*a050*/  VIADD R5, R5, 0x12400 ;  /* 0x0001240005057836 */ /* 0x000fe20000000000 */
[----:B------:R-:W-:Y:S01]  /*a060*/  UIADD3.X UR5, URZ, UR41, URZ, UP0, !UPT ;  /* 0x000000293f057290 */ /* 0x000fe200087fe43f */
[----:B------:R-:W-:Y:S01]  /*a070*/  IMAD R11, R0, 0xc0, RZ ;  /* 0x000000c0000b7824 */ /* 0x000fe200078e02ff */
[----:B------:R-:W-:Y:S01]  /*a080*/  UMOV UR6, 0x0 ;  /* 0x0000000000067882 */ /* 0x000fe20000000000 */
[----:B------:R-:W-:-:S10]  /*a090*/  UMOV UR7, 0x14f00000 ;  /* 0x14f0000000077882 */ /* 0x000fd40000000000 */
.L_x_12705:
        /* <DEDUP_REMOVED lines=11> */
[----:B------:R-:W-:Y:S01]  /*a150*/  BSSY B1, `(.L_x_12706) ;  /* 0x0000004000017945 */ /* 0x000fe20003800000 */
[----:B------:R-:W-:-:S04]  /*a160*/  LEA R3, R16, R8, 0x3 ;  /* 0x0000000810037211 */ /* 0x000fc800078e18ff */
[----:B------:R-:W0:Y:S02]  /*a170*/  SYNCS.PHASECHK.TRANS64.TRYWAIT P0, [R3+URZ+0x60], R12 ;  /* 0x0000600c030075a7 */ /* 0x000e24000800017f */
[----:B0-----:R-:W-:Y:S05]  /*a180*/  @!P0 BRA `(.L_x_12707) ;  /* 0x0000002800808947 */ /* 0x001fea0003800000 */
.L_x_12794:
[----:B------:R-:W-:Y:S05]  /*a190*/  BSYNC B1 ;  /* 0x0000000000017941 */ /* 0x000fea0003800000 */
.L_x_12706:
[----:B------:R-:W-:Y:S01]  /*a1a0*/  BSSY B1, `(.L_x_12708) ;  /* 0x000000c000017945 */ /* 0x000fe20003800000 */
[----:B0-----:R-:W-:Y:S02]  /*a1b0*/  IMAD.MOV.U32 R12, RZ, RZ, 0x0 ;  /* 0x00000000ff0c7424 */ /* 0x001fe400078e00ff */
[----:B------:R-:W-:Y:S01]  /*a1c0*/  IMAD.MOV.U32 R13, RZ, RZ, 0x14f00000 ;  /* 0x14f00000ff0d7424 */ /* 0x000fe200078e00ff */
[----:B------:R-:W-:Y:S06]  /*a1d0*/  @P1 BRA `(.L_x_12709) ;  /* 0x0000000000201947 */ /* 0x000fec0003800000 */
[----:B------:R-:W0:Y:S01]  /*a1e0*/  S2R R5, SR_TID.X ;  /* 0x0000000000057919 */ /* 0x000e220000002100 */
[----:B------:R-:W-:Y:S01]  /*a1f0*/  LEA R3, R16, UR37, 0x3 ;  /* 0x0000002510037c11 */ /* 0x000fe2000f8e18ff */
[----:B------:R-:W-:-:S04]  /*a200*/  IMAD.MOV.U32 R14, RZ, RZ, 0x6000 ;  /* 0x00006000ff0e7424 */ /* 0x000fc800078e00ff */
[----:B------:R1:W-:Y:S01]  /*a210*/  SYNCS.ARRIVE.TRANS64 RZ, [R3+URZ+0x30850], R14 ;  /* 0x0308500e03ff79a7 */ /* 0x0003e2000800003f */
[----:B0-----:R-:W-:-:S04]  /*a220*/  LOP3.LUT R5, R5, 0x1f, RZ, 0xc0, !PT ;  /* 0x0000001f05057812 */ /* 0x001fc800078ec0ff */
[----:B------:R-:W-:-:S13]  /*a230*/  ISETP.NE.AND P0, PT, R5, RZ, PT ;  /* 0x000000ff0500720c */ /* 0x000fda0003f05270 */
[----:B-1----:R-:W-:Y:S05]  /*a240*/  @!P0 BRA `(.L_x_12709) ;  /* 0x0000000000048947 */ /* 0x002fea0003800000 */
[----:B------:R-:W-:Y:S01]  /*a250*/  BPT.TRAP 0x1 ;  /* 0x000000040000795c */ /* 0x000fe20000300000 */
.L_x_12709:
[----:B------:R-:W-:Y:S05]  /*a260*/  BSYNC B1 ;  /* 0x0000000000017941 */ /* 0x000fea0003800000 */
.L_x_12708:
[----:B------:R-:W-:Y:S01]  /*a270*/  R2UR UR6, R12 ;  /* 0x000000000c0672ca */ /* 0x000fe200000e0000 */
[----:B------:R-:W-:Y:S01]  /*a280*/  IMAD R3, R16, 0x6000, R9 ;  /* 0x0000600010037824 */ /* 0x000fe200078e0209 */
[----:B------:R-:W-:Y:S01]  /*a290*/  R2UR UR7, R13 ;  /* 0x000000000d0772ca */ /* 0x000fe200000e0000 */
[----:B------:R-:W-:Y:S01]  /*a2a0*/  UIADD3 UR4, UP0, UR40, 0x470, URZ ;  /* 0x0000047028047890 */ /* 0x000fe2000ff1e03f */
[----:B------:R-:W-:Y:S01]  /*a2b0*/  R2UR UR10, R2 ;  /* 0x00000000020a72ca */ /* 0x000fe200000e0000 */
[----:B------:R-:W-:Y:S01]  /*a2c0*/  IMAD R5, R24, 0xc0, RZ ;  /* 0x000000c018057824 */ /* 0x000fe200078e02ff */
[----:B------:R-:W-:Y:S01]  /*a2d0*/  LEA R2, R16, UR37, 0x3 ;  /* 0x0000002510027c11 */ /* 0x000fe2000f8e18ff */
[----:B------:R-:W-:Y:S01]  /*a2e0*/  VIADD R3, R3, 0x400 ;  /* 0x0000040003037836 */ /* 0x000fe20000000000 */
[----:B------:R-:W-:Y:S01]  /*a2f0*/  PLOP3.LUT P0, PT, PT, PT, PT, 0x80, 0x0 ;  /* 0x000000000000781c */ /* 0x000fe20003f0f070 */
[----:B------:R-:W-:Y:S02]  /*a300*/  UIADD3.X UR5, URZ, UR41, URZ, UP0, !UPT ;  /* 0x000000293f057290 */ /* 0x000fe400087fe43f */
[----:B------:R-:W-:-:S10]  /*a310*/  VIADD R2, R2, 0x30850 ;  /* 0x0003085002027836 */ /* 0x000fd40000000000 */
.L_x_12710:
        /* <DEDUP_REMOVED lines=12> */
.L_x_12699:
[----:B------:R-:W-:Y:S05]  /*a3e0*/  BSYNC B0 ;  /* 0x0000000000007941 */ /* 0x000fea0003800000 */
.L_x_12698:
[----:B------:R-:W2:Y:S01]  /*a3f0*/  LDL.LU R0, [R1] ;  /* 0x0000000001007983 */ /* 0x000ea20000300800 */
[----:B------:R-:W-:Y:S02]  /*a400*/  IMAD.MOV.U32 R16, RZ, RZ, R7 ;  /* 0x000000ffff107224 */ /* 0x000fe400078e0007 */
[----:B------:R-:W-:Y:S02]  /*a410*/  IMAD.MOV.U32 R23, RZ, RZ, R10 ;  /* 0x000000ffff177224 */ /* 0x000fe400078e000a */
[----:B--2---:R-:W-:-:S07]  /*a420*/  VIADD R0, R0, 0xfffffffd ;  /* 0xfffffffd00007836 */ /* 0x004fce0000000000 */
.L_x_12697:
[----:B------:R-:W-:Y:S01]  /*a430*/  IMAD.MOV R3, RZ, RZ, -R6 ;  /* 0x000000ffff037224 */ /* 0x000fe200078e0a06 */
[----:B------:R-:W-:Y:S04]  /*a440*/  BSSY B0, `(.L_x_12696) ;  /* 0x00000e4000007945 */ /* 0x000fe80003800000 */
[----:B------:R-:W-:-:S13]  /*a450*/  ISETP.NE.AND P0, PT, R28, R3, PT ;  /* 0x000000031c00720c */ /* 0x000fda0003f05270 */
[----:B------:R-:W-:Y:S05]  /*a460*/  @!P0 BRA `(.L_x_12711) ;  /* 0x0000000c00848947 */ /* 0x000fea0003800000 */
[----:B------:R-:W-:-:S07]  /*a470*/  IMAD.MOV.U32 R4, RZ, RZ, R18 ;  /* 0x000000ffff047224 */ /* 0x000fce00078e0012 */
.L_x_12738:
        /* <DEDUP_REMOVED lines=19> */
[----:B------:R-:W-:-:S04]  /*a5b0*/  @P0 SHF.R.U32.HI R2, RZ, R3, R4 ;  /* 0x00000003ff020219 */ /* 0x000fc80000011604 */
[--C-:B------:R-:W-:Y:S01]  /*a5c0*/  SHF.R.S32.HI R3, RZ, 0x1f, R2.reuse ;  /* 0x0000001fff037819 */ /* 0x100fe20000011402 */
[--C-:B------:R-:W-:Y:S02]  /*a5d0*/  IMAD.MOV R10, RZ, RZ, -R2.reuse ;  /* 0x000000ffff0a7224 */ /* 0x100fe400078e0a02 */
[----:B------:R-:W-:Y:S01]  /*a5e0*/  IMAD.WIDE.U32 R2, R22, UR4, R2 ;  /* 0x0000000416027c25 */ /* 0x000fe2000f8e0002 */
[----:B------:R-:W-:-:S03]  /*a5f0*/  ULDC.64 UR4, c[0x0][0x418] ;  /* 0x0001060000047ab9 */ /* 0x000fc60000000a00 */
[----:B------:R-:W-:Y:S01]  /*a600*/  IMAD.IADD R11, R11, 0x1, R3 ;  /* 0x000000010b0b7824 */ /* 0x000fe200078e0203 */
[----:B------:R-:W-:Y:S01]  /*a610*/  LEA R4, P0, R2, UR4, 0x2 ;  /* 0x0000000402047c11 */ /* 0x000fe2000f8010ff */
[----:B------:R-:W-:-:S03]  /*a620*/  IMAD R10, R5, R10, R0 ;  /* 0x0000000a050a7224 */ /* 0x000fc600078e0200 */
[----:B------:R-:W-:-:S05]  /*a630*/  LEA.HI.X R5, R2, UR5, R11, 0x2, P0 ;  /* 0x0000000502057c11 */ /* 0x000fca00080f140b */
[----:B------:R0:W5:Y:S04]  /*a640*/  LDG.E R4, desc[UR46][R4.64] ;  /* 0x0000002e04047981 */ /* 0x000168000c1e1900 */
.L_x_12714:
[----:B------:R-:W0:Y:S01]  /*a650*/  S2R R2, SR_TID.X ;  /* 0x0000000000027919 */ /* 0x000e220000002100 */
[----:B------:R-:W-:Y:S01]  /*a660*/  LEA R3, R6, UR37, 0x3 ;  /* 0x0000002506037c11 */ /* 0x000fe2000f8e18ff */
[----:B------:R-:W-:Y:S01]  /*a670*/  BSSY B2, `(.L_x_12715) ;  /* 0x0000006000027945 */ /* 0x000fe20003800000 */
[----:B0-----:R-:W-:Y:S02]  /*a680*/  LOP3.LUT R5, R2, 0x7f, RZ, 0xc0, !PT ;  /* 0x0000007f02057812 */ /* 0x001fe400078ec0ff */
[----:B------:R-:W-:Y:S02]  /*a690*/  SHF.L.U32 R2, R7, 0x1f, RZ ;  /* 0x0000001f07027819 */ /* 0x000fe400000006ff */
[----:B------:R-:W-:Y:S02]  /*a6a0*/  ISETP.NE.AND P1, PT, R5, RZ, PT ;  /* 0x000000ff0500720c */ /* 0x000fe40003f25270 */
[----:B------:R-:W0:Y:S02]  /*a6b0*/  SYNCS.PHASECHK.TRANS64.TRYWAIT P0, [R3+URZ+0x30840], R2 ;  /* 0x03084002030075a7 */ /* 0x000e24000800017f */
[----:B0-----:R-:W-:Y:S09]  /*a6c0*/  @!P0 BRA `(.L_x_12716) ;  /* 0x0000002400448947 */ /* 0x001ff20003800000 */
.L_x_12795:
[----:B------:R-:W-:Y:S05]  /*a6d0*/  BSYNC B2 ;  /* 0x0000000000027941 */ /* 0x000fea0003800000 */
.L_x_12715:
        /* <DEDUP_REMOVED lines=9> */
.L_x_12718:
[----:B------:R-:W-:Y:S05]  /*a770*/  BSYNC B2 ;  /* 0x0000000000027941 */ /* 0x000fea0003800000 */
.L_x_12717:
[----:B------:R-:W-:Y:S01]  /*a780*/  IMAD.MOV.U32 R11, RZ, RZ, RZ ;  /* 0x000000ffff0b7224 */ /* 0x000fe200078e00ff */
[----:B------:R-:W-:Y:S01]  /*a790*/  UIADD3 UR4, UP0, UR40, 0x370, URZ ;  /* 0x0000037028047890 */ /* 0x000fe2000ff1e03f */
[----:B0-----:R-:W-:Y:S01]  /*a7a0*/  IMAD R2, R6, 0x6000, R9 ;  /* 0x0000600006027824 */ /* 0x001fe200078e0209 */
        /* <DEDUP_REMOVED lines=8> */
.L_x_12719:
        /* <DEDUP_REMOVED lines=15> */
.L_x_12796:
[----:B------:R-:W-:Y:S05]  /*a920*/  BSYNC B2 ;  /* 0x0000000000027941 */ /* 0x000fea0003800000 */
.L_x_12720:
        /* <DEDUP_REMOVED lines=11> */
.L_x_12723:
[----:B------:R-:W-:Y:S05]  /*a9e0*/  BSYNC B2 ;  /* 0x0000000000027941 */ /* 0x000fea0003800000 */
.L_x_12722:
        /* <DEDUP_REMOVED lines=8> */
[----:B------:R-:W-:Y:S01]  /*aa70*/  IADD3 R16, R16, 0x400, RZ ;  /* 0x0000040010107810 */ /* 0x000fe20007ffe0ff */
[----:B------:R-:W-:-:S12]  /*aa80*/  UIADD3.X UR5, URZ, UR41, URZ, UP0, !UPT ;  /* 0x000000293f057290 */ /* 0x000fd800087fe43f */
.L_x_12724:
        /* <DEDUP_REMOVED lines=12> */
.L_x_12713:
[----:B------:R-:W-:Y:S05]  /*ab50*/  BSYNC B1 ;  /* 0x0000000000017941 */ /* 0x000fea0003800000 */
.L_x_12712:
        /* <DEDUP_REMOVED lines=29> */
.L_x_12727:
[----:B------:R-:W0:Y:S01]  /*ad30*/  S2R R2, SR_TID.X ;  /* 0x0000000000027919 */ /* 0x000e220000002100 */
[----:B------:R-:W-:Y:S01]  /*ad40*/  SHF.L.U32 R3, R23, 0x1f, RZ ;  /* 0x0000001f17037819 */ /* 0x000fe200000006ff */
[----:B------:R-:W-:Y:S01]  /*ad50*/  BSSY B2, `(.L_x_12728) ;  /* 0x0000006000027945 */ /* 0x000fe20003800000 */
[----:B0-----:R-:W-:Y:S02]  /*ad60*/  LOP3.LUT R5, R2, 0x7f, RZ, 0xc0, !PT ;  /* 0x0000007f02057812 */ /* 0x001fe400078ec0ff */
[----:B------:R-:W-:Y:S02]  /*ad70*/  LEA R2, R16, UR37, 0x3 ;  /* 0x0000002510027c11 */ /* 0x000fe4000f8e18ff */
[----:B------:R-:W-:Y:S02]  /*ad80*/  ISETP.NE.AND P1, PT, R5, RZ, PT ;  /* 0x000000ff0500720c */ /* 0x000fe40003f25270 */
[----:B------:R-:W0:Y:S02]  /*ad90*/  SYNCS.PHASECHK.TRANS64.TRYWAIT P0, [R2+URZ+0x30840], R3 ;  /* 0x03084003020075a7 */ /* 0x000e24000800017f */
[----:B0-----:R-:W-:Y:S09]  /*ada0*/  @!P0 BRA `(.L_x_12729) ;  /* 0x0000001c00b48947 */ /* 0x001ff20003800000 */
.L_x_12797:
[----:B------:R-:W-:Y:S05]  /*adb0*/  BSYNC B2 ;  /* 0x0000000000027941 */ /* 0x000fea0003800000 */
.L_x_12728:
        /* <DEDUP_REMOVED lines=9> */
.L_x_12731:
[----:B------:R-:W-:Y:S05]  /*ae50*/  BSYNC B2 ;  /* 0x0000000000027941 */ /* 0x000fea0003800000 */
.L_x_12730:
        /* <DEDUP_REMOVED lines=8> */
[----:B------:R-:W-:Y:S01]  /*aee0*/  VIADD R2, R2, 0x30 ;  /* 0x0000003002027836 */ /* 0x000fe20000000000 */
[----:B------:R-:W-:Y:S01]  /*aef0*/  UMOV UR6, 0x0 ;  /* 0x0000000000067882 */ /* 0x000fe20000000000 */
[----:B------:R-:W-:Y:S01]  /*af00*/  IMAD R5, R10, 0xc0, RZ ;  /* 0x000000c00a057824 */ /* 0x000fe200078e02ff */
[----:B------:R-:W-:-:S09]  /*af10*/  UMOV UR7, 0x14f00000 ;  /* 0x14f0000000077882 */ /* 0x000fd20000000000 */
.L_x_12732:
        /* <DEDUP_REMOVED lines=15> */
.L_x_12798:
[----:B------:R-:W-:Y:S05]  /*b010*/  BSYNC B2 ;  /* 0x0000000000027941 */ /* 0x000fea0003800000 */
.L_x_12733:
[----:B------:R-:W-:Y:S01]  /*b020*/  BSSY B2, `(.L_x_12735) ;  /* 0x000000b000027945 */ /* 0x000fe20003800000 */
[----:B0-----:R-:W-:Y:S02]  /*b030*/  IMAD.MOV.U32 R2, RZ, RZ, 0x0 ;  /* 0x00000000ff027424 */ /* 0x001fe400078e00ff */
[----:B------:R-:W-:Y:S01]  /*b040*/  IMAD.MOV.U32 R3, RZ, RZ, 0x14f00000 ;  /* 0x14f00000ff037424 */ /* 0x000fe200078e00ff */
[----:B------:R-:W-:Y:S06]  /*b050*/  @P1 BRA `(.L_x_12736) ;  /* 0x00000000001c1947 */ /* 0x000fec0003800000 */
[----:B------:R-:W0:Y:S01]  /*b060*/  S2R R7, SR_TID.X ;  /* 0x0000000000077919 */ /* 0x000e220000002100 */
[----:B------:R-:W-:-:S04]  /*b070*/  IMAD.MOV.U32 R12, RZ, RZ, 0x6000 ;  /* 0x00006000ff0c7424 */ /* 0x000fc800078e00ff */
[----:B------:R1:W-:Y:S01]  /*b080*/  SYNCS.ARRIVE.TRANS64 RZ, [R5+URZ+0x50], R12 ;  /* 0x0000500c05ff79a7 */ /* 0x0003e2000800003f */
[----:B0-----:R-:W-:-:S04]  /*b090*/  LOP3.LUT R7, R7, 0x1f, RZ, 0xc0, !PT ;  /* 0x0000001f07077812 */ /* 0x001fc800078ec0ff */
[----:B------:R-:W-:-:S13]  /*b0a0*/  ISETP.NE.AND P0, PT, R7, RZ, PT ;  /* 0x000000ff0700720c */ /* 0x000fda0003f05270 */
[----:B-1----:R-:W-:Y:S05]  /*b0b0*/  @!P0 BRA `(.L_x_12736) ;  /* 0x0000000000048947 */ /* 0x002fea0003800000 */
[----:B------:R-:W-:Y:S01]  /*b0c0*/  BPT.TRAP 0x1 ;  /* 0x000000040000795c */ /* 0x000fe20000300000 */
.L_x_12736:
[----:B------:R-:W-:Y:S05]  /*b0d0*/  BSYNC B2 ;  /* 0x0000000000027941 */ /* 0x000fea0003800000 */
.L_x_12735:
[----:B------:R-:W-:Y:S01]  /*b0e0*/  R2UR UR10, R11 ;  /* 0x000000000b0a72ca */ /* 0x000fe200000e0000 */
[----:B------:R-:W-:Y:S01]  /*b0f0*/  UIADD3 UR4, UP0, UR40, 0x470, URZ ;  /* 0x0000047028047890 */ /* 0x000fe2000ff1e03f */
[----:B------:R-:W-:Y:S01]  /*b100*/  R2UR UR6, R2 ;  /* 0x00000000020672ca */ /* 0x000fe200000e0000 */
[----:B------:R-:W-:Y:S01]  /*b110*/  IMAD R2, R6, 0x6000, R9 ;  /* 0x0000600006027824 */ /* 0x000fe200078e0209 */
[----:B------:R-:W-:Y:S01]  /*b120*/  R2UR UR7, R3 ;  /* 0x00000000030772ca */ /* 0x000fe200000e0000 */
[----:B------:R-:W-:Y:S01]  /*b130*/  IMAD R3, R24, 0xc0, RZ ;  /* 0x000000c018037824 */ /* 0x000fe200078e02ff */
[----:B------:R-:W-:Y:S01]  /*b140*/  PLOP3.LUT P0, PT, PT, PT, PT, 0x80, 0x0 ;  /* 0x000000000000781c */ /* 0x000fe20003f0f070 */
[----:B------:R-:W-:Y:S01]  /*b150*/  VIADD R5, R5, 0x50 ;  /* 0x0000005005057836 */ /* 0x000fe20000000000 */
[----:B------:R-:W-:Y:S01]  /*b160*/  UIADD3.X UR5, URZ, UR41, URZ, UP0, !UPT ;  /* 0x000000293f057290 */ /* 0x000fe200087fe43f */
[----:B------:R-:W-:-:S11]  /*b170*/  VIADD R2, R2, 0x400 ;  /* 0x0000040002027836 */ /* 0x000fd60000000000 */
.L_x_12737:
        /* <DEDUP_REMOVED lines=12> */
.L_x_12726:
[----:B------:R-:W-:Y:S05]  /*b240*/  BSYNC B1 ;  /* 0x0000000000017941 */ /* 0x000fea0003800000 */
.L_x_12725:
[C---:B------:R-:W-:Y:S01]  /*b250*/  ISETP.GT.AND P0, PT, R0.reuse, 0x1, PT ;  /* 0x000000010000780c */ /* 0x040fe20003f04270 */
[----:B------:R-:W-:-:S12]  /*b260*/  VIADD R0, R0, 0xfffffffe ;  /* 0xfffffffe00007836 */ /* 0x000fd80000000000 */
[----:B------:R-:W-:Y:S05]  /*b270*/  @P0 BRA `(.L_x_12738) ;  /* 0xfffffff000800947 */ /* 0x000fea000383ffff */
.L_x_12711:
[----:B------:R-:W-:Y:S05]  /*b280*/  BSYNC B0 ;  /* 0x0000000000007941 */ /* 0x000fea0003800000 */
.L_x_12696:
        /* <DEDUP_REMOVED lines=11> */
.L_x_12799:
[----:B------:R-:W-:Y:S05]  /*b340*/  BSYNC B1 ;  /* 0x0000000000017941 */ /* 0x000fea0003800000 */
.L_x_12741:
        /* <DEDUP_REMOVED lines=9> */
.L_x_12744:
[----:B------:R-:W-:Y:S05]  /*b3e0*/  BSYNC B1 ;  /* 0x0000000000017941 */ /* 0x000fea0003800000 */
.L_x_12743:
[----:B------:R-:W-:Y:S01]  /*b3f0*/  IMAD R9, R16, 0x6000, R9 ;  /* 0x0000600010097824 */ /* 0x000fe200078e0209 */
[----:B------:R-:W-:Y:S01]  /*b400*/  UIADD3 UR4, UP0, UR40, 0x470, URZ ;  /* 0x0000047028047890 */ /* 0x000fe2000ff1e03f */
[----:B------:R-:W-:Y:S01]  /*b410*/  PLOP3.LUT P0, PT, PT, PT, PT, 0x80, 0x0 ;  /* 0x000000000000781c */ /* 0x000fe20003f0f070 */
[----:B0-----:R-:W-:Y:S01]  /*b420*/  VIADD R0, R3, 0x30850 ;  /* 0x0003085003007836 */ /* 0x001fe20000000000 */
[----:B------:R-:W-:Y:S01]  /*b430*/  UMOV UR6, 0x0 ;  /* 0x0000000000067882 */ /* 0x000fe20000000000 */
[----:B------:R-:W-:Y:S01]  /*b440*/  VIADD R9, R9, 0x400 ;  /* 0x0000040009097836 */ /* 0x000fe20000000000 */
[----:B------:R-:W-:Y:S01]  /*b450*/  UIADD3.X UR5, URZ, UR41, URZ, UP0, !UPT ;  /* 0x000000293f057290 */ /* 0x000fe200087fe43f */
[----:B------:R-:W-:Y:S01]  /*b460*/  IMAD R2, R24, 0xc0, RZ ;  /* 0x000000c018027824 */ /* 0x000fe200078e02ff */
[----:B------:R-:W-:Y:S01]  /*b470*/  UMOV UR7, 0x14f00000 ;  /* 0x14f0000000077882 */ /* 0x000fe20000000000 */
[----:B------:R-:W-:-:S09]  /*b480*/  UMOV UR10, URZ ;  /* 0x0000003f000a7c82 */ /* 0x000fd20008000000 */
.L_x_12745:
        /* <DEDUP_REMOVED lines=10> */
.L_x_12740:
[----:B------:R-:W-:Y:S05]  /*b530*/  BSYNC B0 ;  /* 0x0000000000007941 */ /* 0x000fea0003800000 */
.L_x_12739:
        /* <DEDUP_REMOVED lines=8> */
[----:B--2---:R-:W-:Y:S01]  /*b5c0*/  VIADD R4, R4, UR38 ;  /* 0x0000002604047c36 */ /* 0x004fe20008000000 */
[----:B---3--:R-:W-:-:S04]  /*b5d0*/  IADD3 R3, R3, 0x1, RZ ;  /* 0x0000000103037810 */ /* 0x008fc80007ffe0ff */
[----:B------:R0:W-:Y:S01]  /*b5e0*/  STL [R1+0x4], R4 ;  /* 0x0000040401007387 */ /* 0x0001e20000100800 */
[----:B------:R-:W-:-:S03]  /*b5f0*/  ISETP.GE.AND P1, PT, R4, UR4, PT ;  /* 0x0000000404007c0c */ /* 0x000fc6000bf26270 */
[----:B------:R0:W-:Y:S10]  /*b600*/  STL [R1+0x18], R3 ;  /* 0x0000180301007387 */ /* 0x0001f40000100800 */
[----:B0-----:R-:W-:Y:S05]  /*b610*/  @!P1 BRA `(.L_x_12746) ;  /* 0xffffffcc007c9947 */ /* 0x001fea000383ffff */
[----:B------:R-:W-:-:S07]  /*b620*/  LOP3.LUT R0, R3, 0x1, RZ, 0xc, !PT ;  /* 0x0000000103007812 */ /* 0x000fce00078e0cff */
.L_x_12682:
[----:B------:R-:W0:Y:S01]  /*b630*/  S2R R3, SR_CgaCtaId ;  /* 0x0000000000037919 */ /* 0x000e220000008800 */
[----:B------:R-:W-:Y:S01]  /*b640*/  MOV R2, 0x400 ;  /* 0x0000040000027802 */ /* 0x000fe20000000f00 */
[----:B------:R-:W-:Y:S01]  /*b650*/  BSSY B0, `(.L_x_12747) ;  /* 0x0000005000007945 */ /* 0x000fe20003800000 */
[----:B------:R-:W-:Y:S02]  /*b660*/  SHF.L.U32 R0, R0, 0x1f, RZ ;  /* 0x0000001f00007819 */ /* 0x000fe400000006ff */
[----:B0-----:R-:W-:-:S04]  /*b670*/  LEA R7, R3, R2, 0x18 ;  /* 0x0000000203077211 */ /* 0x001fc800078ec0ff */
[----:B------:R-:W0:Y:S02]  /*b680*/  SYNCS.PHASECHK.TRANS64.TRYWAIT P0, [R7+URZ+0x30820], R0 ;  /* 0x03082000070075a7 */ /* 0x000e24000800017f */
[----:B0-----:R-:W-:Y:S05]  /*b690*/  @!P0 BRA `(.L_x_12748) ;  /* 0x0000001400b48947 */ /* 0x001fea0003800000 */
.L_x_12800:
[----:B------:R-:W-:Y:S05]  /*b6a0*/  BSYNC B0 ;  /* 0x0000000000007941 */ /* 0x000fea0003800000 */
.L_x_12747:
[----:B------:R-:W-:-:S03]  /*b6b0*/  UMOV UR4, 0xffffffff ;  /* 0xffffffff00047882 */ /* 0x000fc60000000000 */
[----:B------:R-:W-:Y:S05]  /*b6c0*/  BRA.DIV UR4, `(.L_x_12749) ;  /* 0x0000001604bc7947 */ /* 0x000fea000b800000 */
[----:B0-----:R-:W0:Y:S02]  /*b6d0*/  S2R R0, SR_TID.X ;  /* 0x0000000000007919 */ /* 0x001e240000002100 */
[----:B0-----:R-:W-:-:S04]  /*b6e0*/  SHF.R.U32.HI R0, RZ, 0x5, R0 ;  /* 0x00000005ff007819 */ /* 0x001fc80000011600 */
[----:B------:R-:W-:-:S05]  /*b6f0*/  LOP3.LUT R0, R0, 0x3, RZ, 0xc0, !PT ;  /* 0x0000000300007812 */ /* 0x000fca00078ec0ff */
[----:B------:R0:W1:Y:S02]  /*b700*/  SHFL.IDX PT, R14, R0, RZ, 0x1f ;  /* 0x00001fff000e7589 */ /* 0x00006400000e0000 */
.L_x_12803:
[----:B-1----:R-:W-:Y:S01]  /*b710*/  ISETP.NE.AND P0, PT, R14, RZ, PT ;  /* 0x000000ff0e00720c */ /* 0x002fe20003f05270 */
[----:B------:R-:W-:-:S12]  /*b720*/  BSSY B0, `(.L_x_12750) ;  /* 0x0000024000007945 */ /* 0x000fd80003800000 */
[----:B------:R-:W-:Y:S05]  /*b730*/  @P0 BRA `(.L_x_12751) ;  /* 0x0000000000880947 */ /* 0x000fea0003800000 */
[----:B------:R-:W-:-:S03]  /*b740*/  UMOV UR4, 0xffffffff ;  /* 0xffffffff00047882 */ /* 0x000fc60000000000 */
[----:B------:R-:W-:Y:S05]  /*b750*/  BRA.DIV UR4, `(.L_x_12752) ;  /* 0x0000001604cc7947 */ /* 0x000fea000b800000 */
[----:B------:R-:W-:-:S13]  /*b760*/  ELECT P6, URZ, PT ;  /* 0x00000000003f782f */ /* 0x000fda00038c0000 */
.L_x_12806:
[----:B------:R-:W-:Y:S05]  /*b770*/  @!P6 BRA `(.L_x_12751) ;  /* 0x000000000078e947 */ /* 0x000fea0003800000 */
[----:B------:R-:W-:-:S06]  /*b780*/  ULOP3.LUT UR4, UR36, 0x2, URZ, 0xfc, !UPT ;  /* 0x0000000224047892 */ /* 0x000fcc000f8efc3f */
[----:B0-----:R-:W-:-:S05]  /*b790*/  IMAD.U32 R0, RZ, RZ, UR4 ;  /* 0x00000004ff007e24 */ /* 0x001fca000f8e00ff */
[----:B------:R-:W-:-:S13]  /*b7a0*/  ISETP.NE.AND P2, PT, R0, 0x3, PT ;  /* 0x000000030000780c */ /* 0x000fda0003f45270 */
[----:B------:R-:W-:Y:S05]  /*b7b0*/  @!P2 BRA `(.L_x_12753) ;  /* 0x000000000004a947 */ /* 0x000fea0003800000 */
[----:B------:R-:W-:Y:S01]  /*b7c0*/  BPT.TRAP 0x1 ;  /* 0x000000040000795c */ /* 0x000fe20000300000 */
.L_x_12753:
        /* <DEDUP_REMOVED lines=12> */
.L_x_12807:
[----:B------:R-:W1:Y:S02]  /*b890*/  SYNCS.PHASECHK.TRANS64.TRYWAIT P0, [R3+URZ], R0 ;  /* 0x00000000030075a7 */ /* 0x000e64000800017f */
[----:B-1----:R-:W-:Y:S05]  /*b8a0*/  @!P0 BRA `(.L_x_12755) ;  /* 0x0000001400ac8947 */ /* 0x002fea0003800000 */
.L_x_12808:
[----:B------:R-:W-:Y:S05]  /*b8b0*/  @!P2 BRA `(.L_x_12756) ;  /* 0x000000000004a947 */ /* 0x000fea0003800000 */
[----:B------:R-:W-:Y:S01]  /*b8c0*/  BPT.TRAP 0x1 ;  /* 0x000000040000795c */ /* 0x000fe20000300000 */
.L_x_12756:
[----:B-1----:R-:W-:-:S04]  /*b8d0*/  VIADD R3, R7, 0x30860 ;  /* 0x0003086007037836 */ /* 0x002fc80000000000 */
[----:B0-----:R-:W-:-:S04]  /*b8e0*/  IMAD R5, R16, 0x8, R3 ;  /* 0x0000000810057824 */ /* 0x001fc800078e0203 */
[----:B------:R-:W0:Y:S02]  /*b8f0*/  SYNCS.PHASECHK.TRANS64.TRYWAIT P0, [R5+URZ], R4 ;  /* 0x00000004050075a7 */ /* 0x000e24000800017f */
[----:B0-----:R-:W-:Y:S05]  /*b900*/  @!P0 BRA `(.L_x_12757) ;  /* 0x0000001400a88947 */ /* 0x001fea0003800000 */
.L_x_12809:
[----:B------:R-:W-:-:S07]  /*b910*/  IMAD R3, R6, 0x8, R3 ;  /* 0x0000000806037824 */ /* 0x000fce00078e0203 */
.L_x_12758:
[----:B-1----:R1:W2:Y:S02]  /*b920*/  SYNCS.PHASECHK.TRANS64.TRYWAIT P0, [R3+URZ], R0 ;  /* 0x00000000030075a7 */ /* 0x0022a4000800017f */
[----:B--2---:R-:W-:Y:S05]  /*b930*/  @!P0 NANOSLEEP.SYNCS 0x989680 ;  /* 0x009896800000895d */ /* 0x004fea0003900000 */
[----:B------:R-:W2:Y:S02]  /*b940*/  @!P0 SYNCS.PHASECHK.TRANS64 P0, [R3+URZ], R0 ;  /* 0x00000000030085a7 */ /* 0x000ea4000800007f */
[----:B--2---:R-:W-:Y:S05]  /*b950*/  @!P0 BRA `(.L_x_12758) ;  /* 0xfffffffc00f08947 */ /* 0x004fea000383ffff */
.L_x_12751:
[----:B------:R-:W-:Y:S05]  /*b960*/  BSYNC B0 ;  /* 0x0000000000007941 */ /* 0x000fea0003800000 */
.L_x_12750:
[----:B------:R-:W-:Y:S05]  /*b970*/  EXIT ;  /* 0x000000000000794d */ /* 0x000fea0003800000 */
.L_x_12662:
[----:B0-----:R-:W-:-:S04]  /*b980*/  IMAD.U32 R3, RZ, RZ, UR40 ;  /* 0x00000028ff037e24 */ /* 0x001fc8000f8e00ff */
[----:B------:R0:W1:Y:S03]  /*b990*/  SYNCS.PHASECHK.TRANS64.TRYWAIT P1, [R3+URZ+0x30800], R0 ;  /* 0x03080000030075a7 */ /* 0x000066000802017f */
[----:B-1----:R-:W-:Y:S05]  /*b9a0*/  @!P1 NANOSLEEP.SYNCS 0x989680 ;  /* 0x009896800000995d */ /* 0x002fea0003900000 */
[----:B------:R-:W1:Y:S02]  /*b9b0*/  @!P1 SYNCS.PHASECHK.TRANS64 P1, [R3+URZ+0x30800], R0 ;  /* 0x03080000030095a7 */ /* 0x000e64000802007f */
[----:B-1----:R-:W-:Y:S05]  /*b9c0*/  @!P1 BRA `(.L_x_12662) ;  /* 0xfffffffc00ec9947 */ /* 0x002fea000383ffff */
[----:B------:R-:W-:Y:S05]  /*b9d0*/  BRA `(.L_x_12759) ;  /* 0xffffff5800407947 */ /* 0x000fea000383ffff */
.L_x_12666:
[----:B-1----:R1:W2:Y:S02]  /*b9e0*/  SYNCS.PHASECHK.TRANS64.TRYWAIT P2, [R4+URZ+0x30830], R3 ;  /* 0x03083003040075a7 */ /* 0x0022a4000804017f */
[----:B--2---:R-:W-:Y:S05]  /*b9f0*/  @!P2 NANOSLEEP.SYNCS 0x989680 ;  /* 0x009896800000a95d */ /* 0x004fea0003900000 */
[----:B------:R-:W2:Y:S02]  /*ba00*/  @!P2 SYNCS.PHASECHK.TRANS64 P2, [R4+URZ+0x30830], R3 ;  /* 0x030830030400a5a7 */ /* 0x000ea4000804007f */
[----:B--2---:R-:W-:Y:S05]  /*ba10*/  @!P2 BRA `(.L_x_12666) ;  /* 0xfffffffc00f0a947 */ /* 0x004fea000383ffff */
[----:B------:R-:W-:Y:S05]  /*ba20*/  BRA `(.L_x_12665) ;  /* 0xffffff5800787947 */ /* 0x000fea000383ffff */
.L_x_12671:
[----:B--2---:R-:W-:-:S04]  /*ba30*/  IMAD.U32 R3, RZ, RZ, UR6 ;  /* 0x00000006ff037e24 */ /* 0x004fc8000f8e00ff */
[----:B------:R2:W3:Y:S03]  /*ba40*/  SYNCS.PHASECHK.TRANS64.TRYWAIT P2, [R3+URZ+0x30830], R0 ;  /* 0x03083000030075a7 */ /* 0x0004e6000804017f */
[----:B---3--:R-:W-:Y:S05]  /*ba50*/  @!P2 NANOSLEEP.SYNCS 0x989680 ;  /* 0x009896800000a95d */ /* 0x008fea0003900000 */
[----:B------:R-:W3:Y:S02]  /*ba60*/  @!P2 SYNCS.PHASECHK.TRANS64 P2, [R3+URZ+0x30830], R0 ;  /* 0x030830000300a5a7 */ /* 0x000ee4000804007f */
[----:B---3--:R-:W-:Y:S05]  /*ba70*/  @!P2 BRA `(.L_x_12671) ;  /* 0xfffffffc00eca947 */ /* 0x008fea000383ffff */
[----:B------:R-:W-:Y:S05]  /*ba80*/  BRA `(.L_x_12668) ;  /* 0xffffff8400d87947 */ /* 0x000fea000383ffff */
.L_x_12675:
[----:B-1----:R-:W-:-:S04]  /*ba90*/  IMAD.U32 R3, RZ, RZ, UR6 ;  /* 0x00000006ff037e24 */ /* 0x002fc8000f8e00ff */
[----:B------:R1:W2:Y:S03]  /*baa0*/  SYNCS.PHASECHK.TRANS64.TRYWAIT P2, [R3+URZ+0x30850], R0 ;  /* 0x03085000030075a7 */ /* 0x0002a6000804017f */
[----:B--2---:R-:W-:Y:S05]  /*bab0*/  @!P2 NANOSLEEP.SYNCS 0x989680 ;  /* 0x009896800000a95d */ /* 0x004fea0003900000 */
[----:B------:R-:W2:Y:S02]  /*bac0*/  @!P2 SYNCS.PHASECHK.TRANS64 P2, [R3+URZ+0x30850], R0 ;  /* 0x030850000300a5a7 */ /* 0x000ea4000804007f */
[----:B--2---:R-:W-:Y:S05]  /*bad0*/  @!P2 BRA `(.L_x_12675) ;  /* 0xfffffffc00eca947 */ /* 0x004fea000383ffff */
[----:B------:R-:W-:Y:S05]  /*bae0*/  BRA `(.L_x_12672) ;  /* 0xffffff8800587947 */ /* 0x000fea000383ffff */
.L_x_12680:
[----:B--2---:R-:W-:-:S04]  /*baf0*/  IMAD.U32 R5, RZ, RZ, UR12 ;  /* 0x0000000cff057e24 */ /* 0x004fc8000f8e00ff */
[----:B------:R2:W4:Y:S03]  /*bb00*/  SYNCS.PHASECHK.TRANS64.TRYWAIT P0, [R5+URZ+0x30850], R4 ;  /* 0x03085004050075a7 */ /* 0x000526000800017f */
[----:B----4-:R-:W-:Y:S05]  /*bb10*/  @!P0 NANOSLEEP.SYNCS 0x989680 ;  /* 0x009896800000895d */ /* 0x010fea0003900000 */
[----:B------:R-:W4:Y:S02]  /*bb20*/  @!P0 SYNCS.PHASECHK.TRANS64 P0, [R5+URZ+0x30850], R4 ;  /* 0x03085004050085a7 */ /* 0x000f24000800007f */
[----:B----4-:R-:W-:Y:S05]  /*bb30*/  @!P0 BRA `(.L_x_12680) ;  /* 0xfffffffc00ec8947 */ /* 0x010fea000383ffff */
[----:B------:R-:W-:Y:S05]  /*bb40*/  BRA `(.L_x_12679) ;  /* 0xffffffb000007947 */ /* 0x000fea000383ffff */
.L_x_12686:
        /* <DEDUP_REMOVED lines=11> */
.L_x_12761:
[----:B------:R-:W-:Y:S05]  /*bc00*/  BSYNC B0 ;  /* 0x0000000000007941 */ /* 0x000fea0003800000 */
.L_x_12760:
[----:B------:R-:W-:Y:S05]  /*bc10*/  BRA `(.L_x_12762) ;  /* 0xffffffcc00a47947 */ /* 0x000fea000383ffff */
.L_x_12688:
[----:B------:R-:W-:Y:S01]  /*bc20*/  BSSY B0, `(.L_x_12763) ;  /* 0x0000006000007945 */ /* 0x000fe20003800000 */
[----:B------:R-:W-:-:S07]  /*bc30*/  IMAD.MOV.U32 R15, RZ, RZ, -0x1 ;  /* 0xffffffffff0f7424 */ /* 0x000fce00078e00ff */
[----:B01----:R-:W-:Y:S05]  /*bc40*/  WARPSYNC.COLLECTIVE R15, `(.L_x_12764) ;  /* 0x000000000f0c7348 */ /* 0x003fea0003c00000 */
[----:B------:R-:W-:Y:S02]  /*bc50*/  ELECT P6, UR62, PT ;  /* 0x00000000003e782f */ /* 0x000fe400038c0000 */
[----:B------:R-:W-:Y:S01]  /*bc60*/  MOV R14, UR62 ;  /* 0x0000003e000e7c02 */ /* 0x000fe20008000f00 */
[----:B01----:R-:W-:Y:S10]  /*bc70*/  ENDCOLLECTIVE ;  /* 0x000000000000791b */ /* 0x003ff40003800000 */
.L_x_12764:
[----:B------:R-:W-:Y:S05]  /*bc80*/  BSYNC B0 ;  /* 0x0000000000007941 */ /* 0x000fea0003800000 */
.L_x_12763:
[----:B------:R-:W-:Y:S05]  /*bc90*/  BRA `(.L_x_12765) ;  /* 0xffffffcc00a47947 */ /* 0x000fea000383ffff */
.L_x_12690:
[----:B0-----:R0:W2:Y:S02]  /*bca0*/  SYNCS.PHASECHK.TRANS64.TRYWAIT P0, [R3+URZ+0x30840], R0 ;  /* 0x03084000030075a7 */ /* 0x0010a4000800017f */
[----:B--2---:R-:W-:Y:S05]  /*bcb0*/  @!P0 NANOSLEEP.SYNCS 0x989680 ;  /* 0x009896800000895d */ /* 0x004fea0003900000 */
[----:B------:R-:W2:Y:S02]  /*bcc0*/  @!P0 SYNCS.PHASECHK.TRANS64 P0, [R3+URZ+0x30840], R0 ;  /* 0x03084000030085a7 */ /* 0x000ea4000800007f */
[----:B--2---:R-:W-:Y:S05]  /*bcd0*/  @!P0 BRA `(.L_x_12690) ;  /* 0xfffffffc00f08947 */ /* 0x004fea000383ffff */
[----:B------:R-:W-:Y:S05]  /*bce0*/  BRA `(.L_x_12766) ;  /* 0xffffffd000047947 */ /* 0x000fea000383ffff */
.L_x_12693:
        /* <DEDUP_REMOVED lines=8> */
.L_x_12767:
[----:B------:R-:W-:Y:S02]  /*bd70*/  IMAD.MOV.U32 R13, RZ, RZ, R0 ;  /* 0x000000ffff0d7224 */ /* 0x000fe400078e0000 */
[----:B------:R-:W-:-:S07]  /*bd80*/  IMAD.MOV.U32 R2, RZ, RZ, R14 ;  /* 0x000000ffff027224 */ /* 0x000fce00078e000e */
[----:B------:R-:W-:Y:S05]  /*bd90*/  WARPSYNC.COLLECTIVE R15, `(.L_x_12768) ;  /* 0x000000000f087348 */ /* 0x000fea0003c00000 */
[----:B------:R0:W1:Y:S02]  /*bda0*/  SHFL.IDX P6, R14, R13, R12, R11 ;  /* 0x0000000c0d0e7389 */ /* 0x00006400000c000b */
[----:B01----:R-:W-:Y:S01]  /*bdb0*/  ENDCOLLECTIVE ;  /* 0x000000000000791b */ /* 0x003fe20003800000 */
.L_x_12768:
        /* <DEDUP_REMOVED lines=9> */
.L_x_12769:
[----:B------:R-:W-:-:S05]  /*be50*/  @!P1 LEA R9, P2, R20, R3, 0x1 ;  /* 0x0000000314099211 */ /* 0x000fca00078408ff */
[----:B------:R-:W-:Y:S02]  /*be60*/  @!P1 IMAD.X R3, RZ, RZ, R2, P2 ;  /* 0x000000ffff039224 */ /* 0x000fe400010e0602 */
[----:B------:R-:W-:Y:S01]  /*be70*/  @!P1 IMAD.MOV.U32 R2, RZ, RZ, R9 ;  /* 0x000000ffff029224 */ /* 0x000fe200078e0009 */
[----:B------:R-:W-:Y:S01]  /*be80*/  IADD3 R9, R7, 0x10, RZ ;  /* 0x0000001007097810 */ /* 0x000fe20007ffe0ff */
[----:B------:R-:W-:-:S03]  /*be90*/  IMAD.MOV.U32 R13, RZ, RZ, R0 ;  /* 0x000000ffff0d7224 */ /* 0x000fc600078e0000 */
[----:B------:R-:W-:Y:S01]  /*bea0*/  @!PT LDS RZ, [RZ] ;  /* 0x00000000fffff984 */ /* 0x000fe20000000800 */
[----:B------:R-:W-:Y:S01]  /*beb0*/  @!PT LDS RZ, [RZ] ;  /* 0x00000000fffff984 */ /* 0x000fe20000000800 */
[----:B------:R-:W-:Y:S01]  /*bec0*/  @!PT LDS RZ, [RZ] ;  /* 0x00000000fffff984 */ /* 0x000fe20000000800 */
[----:B------:R0:W-:Y:S01]  /*bed0*/  @!P1 LDGSTS.E.BYPASS.LTC128B.128 [R26+0xc400], desc[UR46][R2.64], !P0 ;  /* 0x0c400000021a9fae */ /* 0x0001e2000c101d6e */
[----:B------:R-:W-:Y:S01]  /*bee0*/  ISETP.GE.AND P1, PT, R9, R6, PT ;  /* 0x000000060900720c */ /* 0x000fe20003f26270 */
[----:B------:R-:W-:Y:S02]  /*bef0*/  VIADD R9, R7, 0x20 ;  /* 0x0000002007097836 */ /* 0x000fe40000000000 */
[----:B0-----:R-:W-:-:S10]  /*bf00*/  IMAD.MOV.U32 R2, RZ, RZ, R14 ;  /* 0x000000ffff027224 */ /* 0x001fd400078e000e */
[----:B------:R-:W-:Y:S05]  /*bf10*/  WARPSYNC.COLLECTIVE R15, `(.L_x_12770) ;  /* 0x000000000f087348 */ /* 0x000fea0003c00000 */
[----:B------:R0:W1:Y:S02]  /*bf20*/  SHFL.IDX P6, R14, R13, R12, R11 ;  /* 0x0000000c0d0e7389 */ /* 0x00006400000c000b */
[----:B01----:R-:W-:Y:S01]  /*bf30*/  ENDCOLLECTIVE ;  /* 0x000000000000791b */ /* 0x003fe20003800000 */
.L_x_12770:
        /* <DEDUP_REMOVED lines=8> */
.L_x_12771:
[----:B------:R-:W-:Y:S01]  /*bfc0*/  @!PT LDS RZ, [RZ] ;  /* 0x00000000fffff984 */ /* 0x000fe20000000800 */
[----:B------:R-:W-:Y:S01]  /*bfd0*/  @!PT LDS RZ, [RZ] ;  /* 0x00000000fffff984 */ /* 0x000fe20000000800 */
[----:B------:R-:W-:Y:S01]  /*bfe0*/  @!PT LDS RZ, [RZ] ;  /* 0x00000000fffff984 */ /* 0x000fe20000000800 */
[----:B------:R0:W-:Y:S01]  /*bff0*/  @!P1 LDGSTS.E.BYPASS.LTC128B.128 [R26+0xcc00], desc[UR46][R2.64], !P0 ;  /* 0x0cc00000021a9fae */ /* 0x0001e2000c101d6e */
[----:B------:R-:W-:Y:S01]  /*c000*/  ISETP.GE.AND P1, PT, R9, R6, PT ;  /* 0x000000060900720c */ /* 0x000fe20003f26270 */
[----:B------:R-:W-:Y:S02]  /*c010*/  VIADD R9, R7, 0x30 ;  /* 0x0000003007097836 */ /* 0x000fe40000000000 */
[----:B------:R-:W-:Y:S02]  /*c020*/  IMAD.MOV.U32 R13, RZ, RZ, R0 ;  /* 0x000000ffff0d7224 */ /* 0x000fe400078e0000 */
[----:B0-----:R-:W-:-:S08]  /*c030*/  IMAD.MOV.U32 R2, RZ, RZ, R14 ;  /* 0x000000ffff027224 */ /* 0x001fd000078e000e */
[----:B------:R-:W-:Y:S05]  /*c040*/  WARPSYNC.COLLECTIVE R15, `(.L_x_12772) ;  /* 0x000000000f087348 */ /* 0x000fea0003c00000 */
[----:B------:R0:W1:Y:S02]  /*c050*/  SHFL.IDX P6, R14, R13, R12, R11 ;  /* 0x0000000c0d0e7389 */ /* 0x00006400000c000b */
[----:B01----:R-:W-:Y:S01]  /*c060*/  ENDCOLLECTIVE ;  /* 0x000000000000791b */ /* 0x003fe20003800000 */
.L_x_12772:
        /* <DEDUP_REMOVED lines=8> */
.L_x_12773:
        /* <DEDUP_REMOVED lines=11> */
.L_x_12774:
        /* <DEDUP_REMOVED lines=8> */
.L_x_12775:
        /* <DEDUP_REMOVED lines=11> */
.L_x_12776:
[----:B------:R-:W-:Y:S02]  /*c2d0*/  IMAD.MOV.U32 R13, RZ, RZ, R4 ;  /* 0x000000ffff0d7224 */ /* 0x000fe400078e0004 */
[----:B------:R-:W-:Y:S01]  /*c2e0*/  IMAD.MOV.U32 R12, RZ, RZ, 0x5 ;  /* 0x00000005ff0c7424 */ /* 0x000fe200078e00ff */
[----:B------:R-:W-:-:S05]  /*c2f0*/  @!P1 LEA R14, P2, R20, R14, 0x1 ;  /* 0x0000000e140e9211 */ /* 0x000fca00078408ff */
[----:B------:R-:W-:Y:S01]  /*c300*/  @!P1 IMAD.X R3, RZ, RZ, R2, P2 ;  /* 0x000000ffff039224 */ /* 0x000fe200010e0602 */
[----:B------:R-:W-:-:S07]  /*c310*/  @!P1 MOV R2, R14 ;  /* 0x0000000e00029202 */ /* 0x000fce0000000f00 */
[----:B------:R-:W-:Y:S05]  /*c320*/  WARPSYNC.COLLECTIVE R15, `(.L_x_12777) ;  /* 0x000000000f087348 */ /* 0x000fea0003c00000 */
[----:B------:R0:W1:Y:S02]  /*c330*/  SHFL.IDX P6, R14, R13, R12, R11 ;  /* 0x0000000c0d0e7389 */ /* 0x00006400000c000b */
[----:B01----:R-:W-:Y:S01]  /*c340*/  ENDCOLLECTIVE ;  /* 0x000000000000791b */ /* 0x003fe20003800000 */
.L_x_12777:
        /* <DEDUP_REMOVED lines=11> */
.L_x_12778:
        /* <DEDUP_REMOVED lines=8> */
.L_x_12779:
[----:B------:R-:W-:Y:S01]  /*c480*/  @!PT LDS RZ, [RZ] ;  /* 0x00000000fffff984 */ /* 0x000fe20000000800 */
[----:B------:R-:W-:Y:S01]  /*c490*/  @!PT LDS RZ, [RZ] ;  /* 0x00000000fffff984 */ /* 0x000fe20000000800 */
[----:B------:R-:W-:Y:S01]  /*c4a0*/  @!PT LDS RZ, [RZ] ;  /* 0x00000000fffff984 */ /* 0x000fe20000000800 */
[----:B------:R0:W-:Y:S01]  /*c4b0*/  @!P1 LDGSTS.E.BYPASS.LTC128B.128 [R26+0xec00], desc[UR46][R2.64], !P0 ;  /* 0x0ec00000021a9fae */ /* 0x0001e2000c101d6e */
[----:B------:R-:W-:Y:S01]  /*c4c0*/  ISETP.GE.AND P1, PT, R9, R6, PT ;  /* 0x000000060900720c */ /* 0x000fe20003f26270 */
[----:B------:R-:W-:Y:S02]  /*c4d0*/  IMAD.MOV.U32 R13, RZ, RZ, R0 ;  /* 0x000000ffff0d7224 */ /* 0x000fe400078e0000 */
[----:B0-----:R-:W-:-:S10]  /*c4e0*/  IMAD.MOV.U32 R2, RZ, RZ, R14 ;  /* 0x000000ffff027224 */ /* 0x001fd400078e000e */
[----:B------:R-:W-:Y:S05]  /*c4f0*/  WARPSYNC.COLLECTIVE R15, `(.L_x_12780) ;  /* 0x000000000f087348 */ /* 0x000fea0003c00000 */
[----:B------:R0:W1:Y:S02]  /*c500*/  SHFL.IDX P6, R14, R13, R12, R11 ;  /* 0x0000000c0d0e7389 */ /* 0x00006400000c000b */
[----:B01----:R-:W-:Y:S01]  /*c510*/  ENDCOLLECTIVE ;  /* 0x000000000000791b */ /* 0x003fe20003800000 */
.L_x_12780:
        /* <DEDUP_REMOVED lines=8> */
.L_x_12781:
[----:B------:R-:W-:Y:S01]  /*c5a0*/  @!PT LDS RZ, [RZ] ;  /* 0x00000000fffff984 */ /* 0x000fe20000000800 */
[----:B------:R-:W-:Y:S01]  /*c5b0*/  @!PT LDS RZ, [RZ] ;  /* 0x00000000fffff984 */ /* 0x000fe20000000800 */
[----:B------:R-:W-:Y:S01]  /*c5c0*/  @!PT LDS RZ, [RZ] ;  /* 0x00000000fffff984 */ /* 0x000fe20000000800 */
[----:B------:R0:W-:Y:S01]  /*c5d0*/  @!P1 LDGSTS.E.BYPASS.LTC128B.128 [R26+0xf400], desc[UR46][R2.64], !P0 ;  /* 0x0f400000021a9fae */ /* 0x0001e2000c101d6e */
[----:B------:R-:W-:Y:S02]  /*c5e0*/  IMAD.MOV.U32 R13, RZ, RZ, R0 ;  /* 0x000000ffff0d7224 */ /* 0x000fe400078e0000 */
[----:B0-----:R-:W-:-:S05]  /*c5f0*/  VIADD R3, R7, 0x70 ;  /* 0x0000007007037836 */ /* 0x001fca0000000000 */
[----:B------:R-:W-:Y:S01]  /*c600*/  ISETP.GE.AND P1, PT, R3, R6, PT ;  /* 0x000000060300720c */ /* 0x000fe20003f26270 */
[----:B------:R-:W-:-:S12]  /*c610*/  IMAD.MOV.U32 R4, RZ, RZ, R14 ;  /* 0x000000ffff047224 */ /* 0x000fd800078e000e */
[----:B------:R-:W-:Y:S05]  /*c620*/  WARPSYNC.COLLECTIVE R15, `(.L_x_12782) ;  /* 0x000000000f087348 */ /* 0x000fea0003c00000 */
[----:B------:R0:W1:Y:S02]  /*c630*/  SHFL.IDX P6, R14, R13, R12, R11 ;  /* 0x0000000c0d0e7389 */ /* 0x00006400000c000b */
[----:B01----:R-:W-:Y:S01]  /*c640*/  ENDCOLLECTIVE ;  /* 0x000000000000791b */ /* 0x003fe20003800000 */
.L_x_12782:
[----:B------:R-:W-:Y:S02]  /*c650*/  IMAD.MOV.U32 R13, RZ, RZ, R8 ;  /* 0x000000ffff0d7224 */ /* 0x000fe400078e0008 */
[----:B------:R-:W-:Y:S02]  /*c660*/  IMAD.MOV.U32 R12, RZ, RZ, RZ ;  /* 0x000000ffff0c7224 */ /* 0x000fe400078e00ff */
[----:B------:R-:W-:-:S07]  /*c670*/  IMAD.MOV.U32 R9, RZ, RZ, R14 ;  /* 0x000000ffff097224 */ /* 0x000fce00078e000e */
[----:B------:R-:W-:Y:S05]  /*c680*/  WARPSYNC.COLLECTIVE R15, `(.L_x_12783) ;  /* 0x000000000f087348 */ /* 0x000fea0003c00000 */
[----:B------:R0:W1:Y:S02]  /*c690*/  SHFL.IDX P6, R14, R13, R12, R11 ;  /* 0x0000000c0d0e7389 */ /* 0x00006400000c000b */
[----:B01----:R-:W-:Y:S01]  /*c6a0*/  ENDCOLLECTIVE ;  /* 0x000000000000791b */ /* 0x003fe20003800000 */
.L_x_12783:
[----:B------:R-:W-:Y:S01]  /*c6b0*/  @!P1 LEA R2, P3, R20, R9, 0x1 ;  /* 0x0000000914029211 */ /* 0x000fe200078608ff */
[----:B------:R-:W-:-:S04]  /*c6c0*/  VIADD R9, R7, 0x80 ;  /* 0x0000008007097836 */ /* 0x000fc80000000000 */
[----:B------:R-:W-:Y:S01]  /*c6d0*/  @!P1 IMAD.X R3, RZ, RZ, R4, P3 ;  /* 0x000000ffff039224 */ /* 0x000fe200018e0604 */
[----:B------:R-:W-:Y:S01]  /*c6e0*/  ISETP.GE.AND P2, PT, R9, R6, PT ;  /* 0x000000060900720c */ /* 0x000fe20003f46270 */
[----:B------:R-:W-:-:S03]  /*c6f0*/  VIADD R9, R7, 0x90 ;  /* 0x0000009007097836 */ /* 0x000fc60000000000 */
[----:B------:R-:W-:Y:S01]  /*c700*/  @!PT LDS RZ, [RZ] ;  /* 0x00000000fffff984 */ /* 0x000fe20000000800 */
[----:B------:R-:W-:Y:S01]  /*c710*/  @!PT LDS RZ, [RZ] ;  /* 0x00000000fffff984 */ /* 0x000fe20000000800 */
[----:B------:R-:W-:Y:S01]  /*c720*/  @!PT LDS RZ, [RZ] ;  /* 0x00000000fffff984 */ /* 0x000fe20000000800 */
[----:B------:R0:W-:Y:S01]  /*c730*/  @!P1 LDGSTS.E.BYPASS.LTC128B.128 [R26+0xfc00], desc[UR46][R2.64], !P0 ;  /* 0x0fc00000021a9fae */ /* 0x0001e2000c101d6e */
[----:B------:R-:W-:Y:S01]  /*c740*/  MOV R13, R5 ;  /* 0x00000005000d7202 */ /* 0x000fe20000000f00 */
[----:B------:R-:W-:-:S07]  /*c750*/  IMAD.MOV.U32 R0, RZ, RZ, R14 ;  /* 0x000000ffff007224 */ /* 0x000fce00078e000e */
[----:B0-----:R-:W-:Y:S05]  /*c760*/  WARPSYNC.COLLECTIVE R15, `(.L_x_12784) ;  /* 0x000000000f087348 */ /* 0x001fea0003c00000 */
[----:B------:R1:W2:Y:S02]  /*c770*/  SHFL.IDX P6, R14, R13, R12, R11 ;  /* 0x0000000c0d0e7389 */ /* 0x0002a400000c000b */
[----:B012---:R-:W-:Y:S01]  /*c780*/  ENDCOLLECTIVE ;  /* 0x000000000000791b */ /* 0x007fe20003800000 */
.L_x_12784:
[----:B------:R-:W-:Y:S02]  /*c790*/  IMAD.MOV.U32 R13, RZ, RZ, R8 ;  /* 0x000000ffff0d7224 */ /* 0x000fe400078e0008 */
[----:B------:R-:W-:Y:S01]  /*c7a0*/  IMAD.MOV.U32 R12, RZ, RZ, 0x1 ;  /* 0x00000001ff0c7424 */ /* 0x000fe200078e00ff */
[----:B------:R-:W-:-:S13]  /*c7b0*/  @!P2 LEA R2, P1, R20, R14, 0x1 ;  /* 0x0000000e1402a211 */ /* 0x000fda00078208ff */
[----:B------:R-:W-:Y:S05]  /*c7c0*/  WARPSYNC.COLLECTIVE R15, `(.L_x_12785) ;  /* 0x000000000f087348 */ /* 0x000fea0003c00000 */
[----:B------:R0:W1:Y:S02]  /*c7d0*/  SHFL.IDX P6, R14, R13, R12, R11 ;  /* 0x0000000c0d0e7389 */ /* 0x00006400000c000b */
[----:B01----:R-:W-:Y:S01]  /*c7e0*/  ENDCOLLECTIVE ;  /* 0x000000000000791b */ /* 0x003fe20003800000 */
.L_x_12785:
[----:B------:R-:W-:Y:S01]  /*c7f0*/  @!P2 IMAD.X R3, RZ, RZ, R0, P1 ;  /* 0x000000ffff03a224 */ /* 0x000fe200008e0600 */
[----:B------:R-:W-:-:S04]  /*c800*/  ISETP.GE.AND P1, PT, R9, R6, PT ;  /* 0x000000060900720c */ /* 0x000fc80003f26270 */
[----:B------:R-:W-:Y:S01]  /*c810*/  @!PT LDS RZ, [RZ] ;  /* 0x00000000fffff984 */ /* 0x000fe20000000800 */
[----:B------:R-:W-:Y:S01]  /*c820*/  @!PT LDS RZ, [RZ] ;  /* 0x00000000fffff984 */ /* 0x000fe20000000800 */
[----:B------:R-:W-:Y:S01]  /*c830*/  @!PT LDS RZ, [RZ] ;  /* 0x00000000fffff984 */ /* 0x000fe20000000800 */
[----:B------:R0:W-:Y:S01]  /*c840*/  @!P2 LDGSTS.E.BYPASS.LTC128B.128 [R26+0x10400], desc[UR46][R2.64], !P0 ;  /* 0x10400000021aafae */ /* 0x0001e2000c101d6e */
[----:B------:R-:W-:Y:S02]  /*c850*/  IMAD.MOV.U32 R13, RZ, RZ, R5 ;  /* 0x000000ffff0d7224 */ /* 0x000fe400078e0005 */
[----:B------:R-:W-:-:S07]  /*c860*/  IMAD.MOV.U32 R0, RZ, RZ, R14 ;  /* 0x000000ffff007224 */ /* 0x000fce00078e000e */
[----:B0-----:R-:W-:Y:S05]  /*c870*/  WARPSYNC.COLLECTIVE R15, `(.L_x_12786) ;  /* 0x000000000f087348 */ /* 0x001fea0003c00000 */
[----:B------:R1:W2:Y:S02]  /*c880*/  SHFL.IDX P6, R14, R13, R12, R11 ;  /* 0x0000000c0d0e7389 */ /* 0x0002a400000c000b */
[----:B012---:R-:W-:Y:S01]  /*c890*/  ENDCOLLECTIVE ;  /* 0x000000000000791b */ /* 0x007fe20003800000 */
.L_x_12786:
[----:B------:R-:W-:Y:S02]  /*c8a0*/  IMAD.MOV.U32 R13, RZ, RZ, R8 ;  /* 0x000000ffff0d7224 */ /* 0x000fe400078e0008 */
[----:B------:R-:W-:Y:S01]  /*c8b0*/  IMAD.MOV.U32 R12, RZ, RZ, 0x2 ;  /* 0x00000002ff0c7424 */ /* 0x000fe200078e00ff */
[----:B------:R-:W-:-:S05]  /*c8c0*/  @!P1 LEA R14, P2, R20, R14, 0x1 ;  /* 0x0000000e140e9211 */ /* 0x000fca00078408ff */
[----:B------:R-:W-:-:S08]  /*c8d0*/  @!P1 IMAD.MOV.U32 R2, RZ, RZ, R14 ;  /* 0x000000ffff029224 */ /* 0x000fd000078e000e */
[----:B------:R-:W-:Y:S05]  /*c8e0*/  WARPSYNC.COLLECTIVE R15, `(.L_x_12787) ;  /* 0x000000000f087348 */ /* 0x000fea0003c00000 */
[----:B------:R0:W1:Y:S02]  /*c8f0*/  SHFL.IDX P6, R14, R13, R12, R11 ;  /* 0x0000000c0d0e7389 */ /* 0x00006400000c000b */
[----:B01----:R-:W-:Y:S01]  /*c900*/  ENDCOLLECTIVE ;  /* 0x000000000000791b */ /* 0x003fe20003800000 */
.L_x_12787:
[----:B------:R-:W-:-:S04]  /*c910*/  @!P1 IMAD.X R9, RZ, RZ, R0, P2 ;  /* 0x000000ffff099224 */ /* 0x000fc800010e0600 */
[----:B------:R-:W-:-:S05]  /*c920*/  @!P1 IMAD.MOV.U32 R3, RZ, RZ, R9 ;  /* 0x000000ffff039224 */ /* 0x000fca00078e0009 */
[----:B------:R-:W-:Y:S01]  /*c930*/  @!PT LDS RZ, [RZ] ;  /* 0x00000000fffff984 */ /* 0x000fe20000000800 */
[----:B------:R-:W-:Y:S01]  /*c940*/  @!PT LDS RZ, [RZ] ;  /* 0x00000000fffff984 */ /* 0x000fe20000000800 */
[----:B------:R-:W-:Y:S01]  /*c950*/  @!PT LDS RZ, [RZ] ;  /* 0x00000000fffff984 */ /* 0x000fe20000000800 */
[----:B------:R0:W-:Y:S01]  /*c960*/  @!P1 LDGSTS.E.BYPASS.LTC128B.128 [R26+0x10c00], desc[UR46][R2.64], !P0 ;  /* 0x10c00000021a9fae */ /* 0x0001e2000c101d6e */
[----:B------:R-:W-:Y:S02]  /*c970*/  IMAD.MOV.U32 R13, RZ, RZ, R5 ;  /* 0x000000ffff0d7224 */ /* 0x000fe400078e0005 */
[----:B0-----:R-:W-:Y:S02]  /*c980*/  VIADD R3, R7, 0xa0 ;  /* 0x000000a007037836 */ /* 0x001fe40000000000 */
[----:B------:R-:W-:-:S07]  /*c990*/  IMAD.MOV.U32 R0, RZ, RZ, R14 ;  /* 0x000000ffff007224 */ /* 0x000fce00078e000e */
[----:B------:R-:W-:Y:S05]  /*c9a0*/  WARPSYNC.COLLECTIVE R15, `(.L_x_12788) ;  /* 0x000000000f087348 */ /* 0x000fea0003c00000 */
[----:B------:R0:W1:Y:S02]  /*c9b0*/  SHFL.IDX P6, R14, R13, R12, R11 ;  /* 0x0000000c0d0e7389 */ /* 0x00006400000c000b */
[----:B01----:R-:W-:Y:S01]  /*c9c0*/  ENDCOLLECTIVE ;  /* 0x000000000000791b */ /* 0x003fe20003800000 */
.L_x_12788:
[----:B------:R-:W-:Y:S01]  /*c9d0*/  ISETP.GE.AND P1, PT, R3, R6, PT ;  /* 0x000000060300720c */ /* 0x000fe20003f26270 */
[----:B------:R-:W-:Y:S02]  /*c9e0*/  IMAD.MOV.U32 R13, RZ, RZ, R8 ;  /* 0x000000ffff0d7224 */ /* 0x000fe400078e0008 */
[----:B------:R-:W-:-:S10]  /*c9f0*/  IMAD.MOV.U32 R12, RZ, RZ, 0x3 ;  /* 0x00000003ff0c7424 */ /* 0x000fd400078e00ff */
[----:B------:R-:W-:-:S13]  /*ca00*/  @!P1 LEA R2, P2, R20, R14, 0x1 ;  /* 0x0000000e14029211 */ /* 0x000fda00078408ff */
[----:B------:R-:W-:Y:S05]  /*ca10*/  WARPSYNC.COLLECTIVE R15, `(.L_x_12789) ;  /* 0x000000000f087348 */ /* 0x000fea0003c00000 */
[----:B------:R0:W1:Y:S02]  /*ca20*/  SHFL.IDX P6, R14, R13, R12, R11 ;  /* 0x0000000c0d0e7389 */ /* 0x00006400000c000b */
[----:B01----:R-:W-:Y:S01]  /*ca30*/  ENDCOLLECTIVE ;  /* 0x000000000000791b */ /* 0x003fe20003800000 */
.L_x_12789:
[----:B------:R-:W-:-:S05]  /*ca40*/  @!P1 IMAD.X R3, RZ, RZ, R0, P2 ;  /* 0x000000ffff039224 */ /* 0x000fca00010e0600 */
        /* <DEDUP_REMOVED lines=9> */
.L_x_12790:
[----:B------:R-:W-:Y:S05]  /*cae0*/  BRA `(.L_x_12791) ;  /* 0xffffffcc00f87947 */ /* 0x000fea000383ffff */
.L_x_12695:
[----:B0-----:R0:W1:Y:S02]  /*caf0*/  SYNCS.PHASECHK.TRANS64.TRYWAIT P0, [R9+URZ+0x30820], R0 ;  /* 0x03082000090075a7 */ /* 0x001064000800017f */
[----:B-1----:R-:W-:Y:S05]  /*cb00*/  @!P0 NANOSLEEP.SYNCS 0x989680 ;  /* 0x009896800000895d */ /* 0x002fea0003900000 */
[----:B------:R-:W1:Y:S02]  /*cb10*/  @!P0 SYNCS.PHASECHK.TRANS64 P0, [R9+URZ+0x30820], R0 ;  /* 0x03082000090085a7 */ /* 0x000e64000800007f */
[----:B-1----:R-:W-:Y:S05]  /*cb20*/  @!P0 BRA `(.L_x_12695) ;  /* 0xfffffffc00f08947 */ /* 0x002fea000383ffff */
[----:B------:R-:W-:Y:S05]  /*cb30*/  BRA `(.L_x_12792) ;  /* 0xffffffd0003c7947 */ /* 0x000fea000383ffff */
.L_x_12702:
[----:B-1----:R1:W2:Y:S02]  /*cb40*/  SYNCS.PHASECHK.TRANS64.TRYWAIT P0, [R3+URZ+0x30840], R2 ;  /* 0x03084002030075a7 */ /* 0x0022a4000800017f */
[----:B--2---:R-:W-:Y:S05]  /*cb50*/  @!P0 NANOSLEEP.SYNCS 0x989680 ;  /* 0x009896800000895d */ /* 0x004fea0003900000 */
[----:B------:R-:W2:Y:S02]  /*cb60*/  @!P0 SYNCS.PHASECHK.TRANS64 P0, [R3+URZ+0x30840], R2 ;  /* 0x03084002030085a7 */ /* 0x000ea4000800007f */
[----:B--2---:R-:W-:Y:S05]  /*cb70*/  @!P0 BRA `(.L_x_12702) ;  /* 0xfffffffc00f08947 */ /* 0x004fea000383ffff */
[----:B------:R-:W-:Y:S05]  /*cb80*/  BRA `(.L_x_12793) ;  /* 0xffffffd000e07947 */ /* 0x000fea000383ffff */
.L_x_12707:
[----:B0-----:R0:W1:Y:S02]  /*cb90*/  SYNCS.PHASECHK.TRANS64.TRYWAIT P0, [R3+URZ+0x60], R12 ;  /* 0x0000600c030075a7 */ /* 0x001064000800017f */
[----:B-1----:R-:W-:Y:S05]  /*cba0*/  @!P0 NANOSLEEP.SYNCS 0x989680 ;  /* 0x009896800000895d */ /* 0x002fea0003900000 */
[----:B------:R-:W1:Y:S02]  /*cbb0*/  @!P0 SYNCS.PHASECHK.TRANS64 P0, [R3+URZ+0x60], R12 ;  /* 0x0000600c030085a7 */ /* 0x000e64000800007f */
[----:B-1----:R-:W-:Y:S05]  /*cbc0*/  @!P0 BRA `(.L_x_12707) ;  /* 0xfffffffc00f08947 */ /* 0x002fea000383ffff */
[----:B------:R-:W-:Y:S05]  /*cbd0*/  BRA `(.L_x_12794) ;  /* 0xffffffd4006c7947 */ /* 0x000fea000383ffff */
.L_x_12716:
[----:B0-----:R0:W1:Y:S02]  /*cbe0*/  SYNCS.PHASECHK.TRANS64.TRYWAIT P0, [R3+URZ+0x30840], R2 ;  /* 0x03084002030075a7 */ /* 0x001064000800017f */
[----:B-1----:R-:W-:Y:S05]  /*cbf0*/  @!P0 NANOSLEEP.SYNCS 0x989680 ;  /* 0x009896800000895d */ /* 0x002fea0003900000 */
[----:B------:R-:W1:Y:S02]  /*cc00*/  @!P0 SYNCS.PHASECHK.TRANS64 P0, [R3+URZ+0x30840], R2 ;  /* 0x03084002030085a7 */ /* 0x000e64000800007f */
[----:B-1----:R-:W-:Y:S05]  /*cc10*/  @!P0 BRA `(.L_x_12716) ;  /* 0xfffffffc00f08947 */ /* 0x002fea000383ffff */
[----:B------:R-:W-:Y:S05]  /*cc20*/  BRA `(.L_x_12795) ;  /* 0xffffffd800a87947 */ /* 0x000fea000383ffff */
.L_x_12721:
[----:B0-----:R0:W1:Y:S02]  /*cc30*/  SYNCS.PHASECHK.TRANS64.TRYWAIT P0, [R5+URZ+0x60], R2 ;  /* 0x00006002050075a7 */ /* 0x001064000800017f */
[----:B-1----:R-:W-:Y:S05]  /*cc40*/  @!P0 NANOSLEEP.SYNCS 0x989680 ;  /* 0x009896800000895d */ /* 0x002fea0003900000 */
[----:B------:R-:W1:Y:S02]  /*cc50*/  @!P0 SYNCS.PHASECHK.TRANS64 P0, [R5+URZ+0x60], R2 ;  /* 0x00006002050085a7 */ /* 0x000e64000800007f */
[----:B-1----:R-:W-:Y:S05]  /*cc60*/  @!P0 BRA `(.L_x_12721) ;  /* 0xfffffffc00f08947 */ /* 0x002fea000383ffff */
[----:B------:R-:W-:Y:S05]  /*cc70*/  BRA `(.L_x_12796) ;  /* 0xffffffdc00287947 */ /* 0x000fea000383ffff */
.L_x_12729:
[----:B0-----:R0:W1:Y:S02]  /*cc80*/  SYNCS.PHASECHK.TRANS64.TRYWAIT P0, [R2+URZ+0x30840], R3 ;  /* 0x03084003020075a7 */ /* 0x001064000800017f */
[----:B-1----:R-:W-:Y:S05]  /*cc90*/  @!P0 NANOSLEEP.SYNCS 0x989680 ;  /* 0x009896800000895d */ /* 0x002fea0003900000 */
[----:B------:R-:W1:Y:S02]  /*cca0*/  @!P0 SYNCS.PHASECHK.TRANS64 P0, [R2+URZ+0x30840], R3 ;  /* 0x03084003020085a7 */ /* 0x000e64000800007f */
[----:B-1----:R-:W-:Y:S05]  /*ccb0*/  @!P0 BRA `(.L_x_12729) ;  /* 0xfffffffc00f08947 */ /* 0x002fea000383ffff */
[----:B------:R-:W-:Y:S05]  /*ccc0*/  BRA `(.L_x_12797) ;  /* 0xffffffe000387947 */ /* 0x000fea000383ffff */
.L_x_12734:
[----:B0-----:R0:W1:Y:S02]  /*ccd0*/  SYNCS.PHASECHK.TRANS64.TRYWAIT P0, [R5+URZ+0x60], R2 ;  /* 0x00006002050075a7 */ /* 0x001064000800017f */
[----:B-1----:R-:W-:Y:S05]  /*cce0*/  @!P0 NANOSLEEP.SYNCS 0x989680 ;  /* 0x009896800000895d */ /* 0x002fea0003900000 */
[----:B------:R-:W1:Y:S02]  /*ccf0*/  @!P0 SYNCS.PHASECHK.TRANS64 P0, [R5+URZ+0x60], R2 ;  /* 0x00006002050085a7 */ /* 0x000e64000800007f */
[----:B-1----:R-:W-:Y:S05]  /*cd00*/  @!P0 BRA `(.L_x_12734) ;  /* 0xfffffffc00f08947 */ /* 0x002fea000383ffff */
[----:B------:R-:W-:Y:S05]  /*cd10*/  BRA `(.L_x_12798) ;  /* 0xffffffe000bc7947 */ /* 0x000fea000383ffff */
.L_x_12742:
[----:B0-----:R0:W1:Y:S02]  /*cd20*/  SYNCS.PHASECHK.TRANS64.TRYWAIT P0, [R3+URZ+0x30860], R0 ;  /* 0x03086000030075a7 */ /* 0x001064000800017f */
[----:B-1----:R-:W-:Y:S05]  /*cd30*/  @!P0 NANOSLEEP.SYNCS 0x989680 ;  /* 0x009896800000895d */ /* 0x002fea0003900000 */
[----:B------:R-:W1:Y:S02]  /*cd40*/  @!P0 SYNCS.PHASECHK.TRANS64 P0, [R3+URZ+0x30860], R0 ;  /* 0x03086000030085a7 */ /* 0x000e64000800007f */
[----:B-1----:R-:W-:Y:S05]  /*cd50*/  @!P0 BRA `(.L_x_12742) ;  /* 0xfffffffc00f08947 */ /* 0x002fea000383ffff */
[----:B------:R-:W-:Y:S05]  /*cd60*/  BRA `(.L_x_12799) ;  /* 0xffffffe400747947 */ /* 0x000fea000383ffff */
.L_x_12748:
[----:B0-----:R0:W1:Y:S02]  /*cd70*/  SYNCS.PHASECHK.TRANS64.TRYWAIT P0, [R7+URZ+0x30820], R0 ;  /* 0x03082000070075a7 */ /* 0x001064000800017f */
[----:B-1----:R-:W-:Y:S05]  /*cd80*/  @!P0 NANOSLEEP.SYNCS 0x989680 ;  /* 0x009896800000895d */ /* 0x002fea0003900000 */
[----:B------:R-:W1:Y:S02]  /*cd90*/  @!P0 SYNCS.PHASECHK.TRANS64 P0, [R7+URZ+0x30820], R0 ;  /* 0x03082000070085a7 */ /* 0x000e64000800007f */
[----:B-1----:R-:W-:Y:S05]  /*cda0*/  @!P0 BRA `(.L_x_12748) ;  /* 0xfffffffc00f08947 */ /* 0x002fea000383ffff */
[----:B------:R-:W-:Y:S05]  /*cdb0*/  BRA `(.L_x_12800) ;  /* 0xffffffe800387947 */ /* 0x000fea000383ffff */
.L_x_12749:
        /* <DEDUP_REMOVED lines=11> */
.L_x_12802:
[----:B------:R-:W-:Y:S05]  /*ce70*/  BSYNC B0 ;  /* 0x0000000000007941 */ /* 0x000fea0003800000 */
.L_x_12801:
[----:B------:R-:W-:Y:S05]  /*ce80*/  BRA `(.L_x_12803) ;  /* 0xffffffe800207947 */ /* 0x000fea000383ffff */
.L_x_12752:
[----:B------:R-:W-:Y:S01]  /*ce90*/  BSSY B1, `(.L_x_12804) ;  /* 0x0000006000017945 */ /* 0x000fe20003800000 */
[----:B------:R-:W-:-:S07]  /*cea0*/  IMAD.MOV.U32 R15, RZ, RZ, -0x1 ;  /* 0xffffffffff0f7424 */ /* 0x000fce00078e00ff */
[----:B0-----:R-:W-:Y:S05]  /*ceb0*/  WARPSYNC.COLLECTIVE R15, `(.L_x_12805) ;  /* 0x000000000f0c7348 */ /* 0x001fea0003c00000 */
[----:B------:R-:W-:Y:S02]  /*cec0*/  ELECT P6, UR62, PT ;  /* 0x00000000003e782f */ /* 0x000fe400038c0000 */
[----:B------:R-:W-:Y:S01]  /*ced0*/  MOV R14, UR62 ;  /* 0x0000003e000e7c02 */ /* 0x000fe20008000f00 */
[----:B0-----:R-:W-:Y:S10]  /*cee0*/  ENDCOLLECTIVE ;  /* 0x000000000000791b */ /* 0x001ff40003800000 */
.L_x_12805:
[----:B------:R-:W-:Y:S05]  /*cef0*/  BSYNC B1 ;  /* 0x0000000000017941 */ /* 0x000fea0003800000 */
.L_x_12804:
[----:B------:R-:W-:Y:S05]  /*cf00*/  BRA `(.L_x_12806) ;  /* 0xffffffe800187947 */ /* 0x000fea000383ffff */
.L_x_12754:
[----:B0-----:R0:W1:Y:S02]  /*cf10*/  SYNCS.PHASECHK.TRANS64.TRYWAIT P0, [R5+URZ], R4 ;  /* 0x00000004050075a7 */ /* 0x001064000800017f */
[----:B-1----:R-:W-:Y:S05]  /*cf20*/  @!P0 NANOSLEEP.SYNCS 0x989680 ;  /* 0x009896800000895d */ /* 0x002fea0003900000 */
[----:B------:R-:W1:Y:S02]  /*cf30*/  @!P0 SYNCS.PHASECHK.TRANS64 P0, [R5+URZ], R4 ;  /* 0x00000004050085a7 */ /* 0x000e64000800007f */
[----:B-1----:R-:W-:Y:S05]  /*cf40*/  @!P0 BRA `(.L_x_12754) ;  /* 0xfffffffc00f08947 */ /* 0x002fea000383ffff */
[----:B------:R-:W-:Y:S05]  /*cf50*/  BRA `(.L_x_12807) ;  /* 0xffffffe8004c7947 */ /* 0x000fea000383ffff */
.L_x_12755:
[----:B-1----:R1:W2:Y:S02]  /*cf60*/  SYNCS.PHASECHK.TRANS64.TRYWAIT P0, [R3+URZ], R0 ;  /* 0x00000000030075a7 */ /* 0x0022a4000800017f */
[----:B--2---:R-:W-:Y:S05]  /*cf70*/  @!P0 NANOSLEEP.SYNCS 0x989680 ;  /* 0x009896800000895d */ /* 0x004fea0003900000 */
[----:B------:R-:W2:Y:S02]  /*cf80*/  @!P0 SYNCS.PHASECHK.TRANS64 P0, [R3+URZ], R0 ;  /* 0x00000000030085a7 */ /* 0x000ea4000800007f */
[----:B--2---:R-:W-:Y:S05]  /*cf90*/  @!P0 BRA `(.L_x_12755) ;  /* 0xfffffffc00f08947 */ /* 0x004fea000383ffff */
[----:B------:R-:W-:Y:S05]  /*cfa0*/  BRA `(.L_x_12808) ;  /* 0xffffffe800407947 */ /* 0x000fea000383ffff */
.L_x_12757:
[----:B0-----:R0:W1:Y:S02]  /*cfb0*/  SYNCS.PHASECHK.TRANS64.TRYWAIT P0, [R5+URZ], R4 ;  /* 0x00000004050075a7 */ /* 0x001064000800017f */
[----:B-1----:R-:W-:Y:S05]  /*cfc0*/  @!P0 NANOSLEEP.SYNCS 0x989680 ;  /* 0x009896800000895d */ /* 0x002fea0003900000 */
[----:B------:R-:W1:Y:S02]  /*cfd0*/  @!P0 SYNCS.PHASECHK.TRANS64 P0, [R5+URZ], R4 ;  /* 0x00000004050085a7 */ /* 0x000e64000800007f */
[----:B-1----:R-:W-:Y:S05]  /*cfe0*/  @!P0 BRA `(.L_x_12757) ;  /* 0xfffffffc00f08947 */ /* 0x002fea000383ffff */
[----:B------:R-:W-:Y:S05]  /*cff0*/  BRA `(.L_x_12809) ;  /* 0xffffffe800447947 */ /* 0x000fea000383ffff */
.L_x_12810:
        /* <DEDUP_REMOVED lines=16> */
.L_x_15332:


//--------------------- .text._ZN7cutlass13device_kernelIN5flash11enable_sm90INS1_16FlashAttnFwdSm90INS1_25CollectiveMainloopFwdSm90ILi2EN4cute5tupleIJNS5_1CILi1EEES8_S8_EEENS6_IJNS7_ILi192EEESA_NS7_ILi64EEEEEELi64ENS_10bfloat16_tEfNS_4arch4Sm90ELb0ELb0ELb0ELb1ELb0ELb0ELb0ELb0ELb1ELb1ELb0ELb0EEENS1_21CollectiveEpilogueFwdINS6_IJSA_SB_SA_EEES9_SD_SF_Li384ELb1ELb1ELb0ELb0EEENS1_36VarlenDynamicPersistentTileSchedulerILi192ELi192ELi384ELi128ELb0ELb1ELb1ELb0ELb1ELb1EEEEEEEEEvNT_6ParamsE --------------------------
	.section	.text._ZN7cutlass13device_kernelIN5flash11enable_sm90INS1_16FlashAttnFwdSm90INS1_25CollectiveMainloopFwdSm90ILi2EN4cute5tupleIJNS5_1CILi1EEES8_S8_EEENS6_IJNS7_ILi192EEESA_NS7_ILi64EEEEEELi64ENS_10bfloat16_tEfNS_4arch4Sm90ELb0ELb0ELb0ELb1ELb0ELb0ELb0ELb0ELb1ELb1ELb0ELb0EEENS1_21CollectiveEpilogueFwdINS6_IJSA_SB_SA_EEES9_SD_SF_Li384ELb1ELb1ELb0ELb0EEENS1_36VarlenDynamicPersistentTileSchedulerILi192ELi192ELi384ELi128ELb0ELb1ELb1ELb0ELb1ELb1EEEEEEEEEvNT_6ParamsE,"ax",@progbits
	.align	128
.text._ZN7cutlass13device_kernelIN5flash11enable_sm90INS1_16FlashAttnFwdSm90INS1_25CollectiveMainloopFwdSm90ILi2EN4cute5tupleIJNS5_1CILi1EEES8_S8_EEENS6_IJNS7_ILi192EEESA_NS7_ILi64EEEEEELi64ENS_10bfloat16_tEfNS_4arch4Sm90ELb0ELb0ELb0ELb1ELb0ELb0ELb0ELb0ELb1ELb1ELb0ELb0EEENS1_21CollectiveEpilogueFwdINS6_IJSA_SB_SA_EEES9_SD_SF_Li384ELb1ELb1ELb0ELb0EEENS1_36VarlenDynamicPersistentTileSchedulerILi192ELi192ELi384ELi128ELb0ELb1ELb1ELb0ELb1ELb1EEEEEEEEEvNT_6ParamsE:
        .type           _ZN7cutlass13device_kernelIN5flash11enable_sm90INS1_16FlashAttnFwdSm90INS1_25CollectiveMainloopFwdSm90ILi2EN4cute5tupleIJNS5_1CILi1EEES8_S8_EEENS6_IJNS7_ILi192EEESA_NS7_ILi64EEEEEELi64ENS_10bfloat16_tEfNS_4arch4Sm90ELb0ELb0ELb0ELb1ELb0ELb0ELb0ELb0ELb1ELb1ELb0ELb0EEENS1_21CollectiveEpilogueFwdINS6_IJSA_SB_SA_EEES9_SD_SF_Li384ELb1ELb1ELb0ELb0EEENS1_36VarlenDynamicPersistentTileSchedulerILi192ELi192ELi384ELi128ELb0ELb1ELb1ELb0ELb1ELb1EEEEEEEEEvNT_6ParamsE,@function
        .size           _ZN7cutlass13device_kernelIN5flash11enable_sm90INS1_16FlashAttnFwdSm90INS1_25CollectiveMainloopFwdSm90ILi2EN4cute5tupleIJNS5_1CILi1EEES8_S8_EEENS6_IJNS7_ILi192EEESA_NS7_ILi64EEEEEELi64ENS_10bfloat16_tEfNS_4arch4Sm90ELb0ELb0ELb0ELb1ELb0ELb0ELb0ELb0ELb1ELb1ELb0ELb0EEENS1_21CollectiveEpilogueFwdINS6_IJSA_SB_SA_EEES9_SD_SF_Li384ELb1ELb1ELb0ELb0EEENS1_36VarlenDynamicPersistentTileSchedulerILi192ELi192ELi384ELi128ELb0ELb1ELb1ELb0ELb1ELb1EEEEEEEEEvNT_6ParamsE,(.L_x_15333 - _ZN7cutlass13device_kernelIN5flash11enable_sm90INS1_16FlashAttnFwdSm90INS1_25CollectiveMainloopFwdSm90ILi2EN4cute5tupleIJNS5_1CILi1EEES8_S8_EEENS6_IJNS7_ILi192EEESA_NS7_ILi64EEEEEELi64ENS_10bfloat16_tEfNS_4arch4Sm90ELb0ELb0ELb0ELb1ELb0ELb0ELb0ELb0ELb1ELb1ELb0ELb0EEENS1_21CollectiveEpilogueFwdINS6_IJSA_SB_SA_EEES9_SD_SF_Li384ELb1ELb1ELb0ELb0EEENS1_36VarlenDynamicPersistentTileSchedulerILi192ELi192ELi384ELi128ELb0ELb1ELb1ELb0ELb1ELb1EEEEEEEEEvNT_6ParamsE)
        .other          _ZN7cutlass13device_kernelIN5flash11enable_sm90INS1_16FlashAttnFwdSm90INS1_25CollectiveMainloopFwdSm90ILi2EN4cute5tupleIJNS5_1CILi1EEES8_S8_EEENS6_IJNS7_ILi192EEESA_NS7_ILi64EEEEEELi64ENS_10bfloat16_tEfNS_4arch4Sm90ELb0ELb0ELb0ELb1ELb0ELb0ELb0ELb0ELb1ELb1ELb0ELb0EEENS1_21CollectiveEpilogueFwdINS6_IJSA_SB_SA_EEES9_SD_SF_Li384ELb1ELb1ELb0ELb0EEENS1_36VarlenDynamicPersistentTileSchedulerILi192ELi192ELi384ELi128ELb0ELb1ELb1ELb0ELb1ELb1EEEEEEEEEvNT_6ParamsE,@"STO_CUDA_ENTRY STV_DEFAULT"
_ZN7cutlass13device_kernelIN5flash11enable_sm90INS1_16FlashAttnFwdSm90INS1_25CollectiveMainloopFwdSm90ILi2EN4cute5tupleIJNS5_1CILi1EEES8_S8_EEENS6_IJNS7_ILi192EEESA_NS7_ILi64EEEEEELi64ENS_10bfloat16_tEfNS_4arch4Sm90ELb0ELb0ELb0ELb1ELb0ELb0ELb0ELb0ELb1ELb1ELb0ELb0EEENS1_21CollectiveEpilogueFwdINS6_IJSA_SB_SA_EEES9_SD_SF_Li384ELb1ELb1ELb0ELb0EEENS1_36VarlenDynamicPersistentTileSchedulerILi192ELi192ELi384ELi128ELb0ELb1ELb1ELb0ELb1ELb1EEEEEEEEEvNT_6ParamsE:
        /* <DEDUP_REMOVED lines=18> */
.L_x_12812:
[----:B------:R-:W-:Y:S05]  /*0120*/  BSYNC B0 ;  /* 0x0000000000007941 */ /* 0x000fea0003800000 */
.L_x_12811:
        /* <DEDUP_REMOVED lines=41> */
.L_x_12813:
        /* <DEDUP_REMOVED lines=22> */
.L_x_12814:
        /* <DEDUP_REMOVED lines=18> */
.L_x_12815:
        /* <DEDUP_REMOVED lines=22> */
.L_x_12816:
        /* <DEDUP_REMOVED lines=22> */
.L_x_12817:
[----:B------:R-:W-:Y:S01]  /*0900*/  PLOP3.LUT P0, PT, PT, PT, UP0, 0x80, 0x0 ;  /* 0x000000000000781c */ /* 0x000fe20003f0f008 */
[----:B------:R-:W-:Y:S01]  /*0910*/  UMOV UR36, 0x1 ;  /* 0x0000000100247882 */ /* 0x000fe20000000000 */
[----:B------:R-:W-:Y:S01]  /*0920*/  NOP ;  /* 0x0000000000007918 */ /* 0x000fe20000000000 */
[----:B------:R-:W-:Y:S01]  /*0930*/  USEL UR36, UR36, 0x2, !UP0 ;  /* 0x0000000224247887 */ /* 0x000fe2000c000000 */
[----:B------:R-:W-:Y:S01]  /*0940*/  ULDC.64 UR48, c[0x0][0x208] ;  /* 0x0000820000307ab9 */ /* 0x000fe20000000a00 */
[----:B012-4-:R-:W-:Y:S08]  /*0950*/  BAR.SYNC.DEFER_BLOCKING 0x0 ;  /* 0x0000000000007b1d */ /* 0x017ff00000010000 */
[----:B------:R-:W-:Y:S05]  /*0960*/  @!P0 BRA `(.L_x_12818) ;  /* 0x00000088002c8947 */ /* 0x000fea0003800000 */
.L_x_12819:
        /* <DEDUP_REMOVED lines=22> */
[----:B------:R-:W-:Y:S01]  /*0ad0*/  IMAD.MOV.U32 R14, RZ, RZ, -0x2 ;  /* 0xfffffffeff0e7424 */ /* 0x000fe200078e00ff */
[----:B------:R-:W-:Y:S01]  /*0ae0*/  SHF.R.S32.HI R0, RZ, 0x1f, R15 ;  /* 0x0000001fff007819 */ /* 0x000fe2000001140f */
[----:B------:R-:W-:Y:S01]  /*0af0*/  ULOP3.LUT UR46, UR36, 0x1, URZ, 0xfc, !UPT ;  /* 0x00000001242e7892 */ /* 0x000fe2000f8efc3f */
[----:B------:R-:W-:Y:S02]  /*0b00*/  UMOV UR45, URZ ;  /* 0x0000003f002d7c82 */ /* 0x000fe40008000000 */
[CC--:B------:R-:W-:Y:S01]  /*0b10*/  LEA.HI R155, R0.reuse, R15.reuse, RZ, 0x7 ;  /* 0x0000000f009b7211 */ /* 0x0c0fe200078f38ff */
[----:B------:R-:W-:Y:S01]  /*0b20*/  UMOV UR37, URZ ;  /* 0x0000003f00257c82 */ /* 0x000fe20008000000 */
[----:B------:R-:W-:Y:S01]  /*0b30*/  LEA.HI R2, R0, R15, RZ, 0x4 ;  /* 0x0000000f00027211 */ /* 0x000fe200078f20ff */
[----:B------:R-:W-:Y:S01]  /*0b40*/  UMOV UR38, URZ ;  /* 0x0000003f00267c82 */ /* 0x000fe20008000000 */
[----:B------:R-:W-:-:S02]  /*0b50*/  LOP3.LUT R154, R155, 0xffffff80, RZ, 0xc0, !PT ;  /* 0xffffff809b9a7812 */ /* 0x000fc400078ec0ff */
[----:B------:R-:W-:Y:S02]  /*0b60*/  SHF.R.S32.HI R3, RZ, 0x4, R2 ;  /* 0x00000004ff037819 */ /* 0x000fe40000011402 */
[----:B------:R-:W-:Y:S01]  /*0b70*/  LEA.HI R5, R0, R15, RZ, 0x2 ;  /* 0x0000000f00057211 */ /* 0x000fe200078f10ff */
[----:B------:R-:W-:Y:S01]  /*0b80*/  IMAD.IADD R154, R15, 0x1, -R154 ;  /* 0x000000010f9a7824 */ /* 0x000fe200078e0a9a */
[C---:B------:R-:W-:Y:S02]  /*0b90*/  LEA.HI R4, R2.reuse, R3, RZ, 0x1 ;  /* 0x0000000302047211 */ /* 0x040fe400078f08ff */
[----:B------:R-:W-:Y:S02]  /*0ba0*/  LOP3.LUT R5, R5, 0xfffffffc, RZ, 0xc0, !PT ;  /* 0xfffffffc05057812 */ /* 0x000fe400078ec0ff */
[----:B------:R-:W-:Y:S02]  /*0bb0*/  LOP3.LUT R2, R2, 0xfffffff0, RZ, 0xc0, !PT ;  /* 0xfffffff002027812 */ /* 0x000fe400078ec0ff */
[----:B------:R-:W-:Y:S01]  /*0bc0*/  LOP3.LUT R4, R4, 0x1ffffffe, RZ, 0xc0, !PT ;  /* 0x1ffffffe04047812 */ /* 0x000fe200078ec0ff */
[C---:B------:R-:W-:Y:S01]  /*0bd0*/  IMAD.IADD R11, R15.reuse, 0x1, -R5 ;  /* 0x000000010f0b7824 */ /* 0x040fe200078e0a05 */
[----:B------:R-:W-:Y:S01]  /*0be0*/  SHF.R.S32.HI R9, RZ, 0x1f, R154 ;  /* 0x0000001fff097819 */ /* 0x000fe2000001149a */
[----:B------:R-:W-:Y:S01]  /*0bf0*/  IMAD.IADD R2, R15, 0x1, -R2 ;  /* 0x000000010f027824 */ /* 0x000fe200078e0a02 */
[----:B------:R-:W-:Y:S01]  /*0c00*/  LEA.HI R5, R0, R15, RZ, 0x5 ;  /* 0x0000000f00057211 */ /* 0x000fe200078f28ff */
[----:B------:R-:W-:Y:S01]  /*0c10*/  IMAD.IADD R4, R3, 0x1, -R4 ;  /* 0x0000000103047824 */ /* 0x000fe200078e0a04 */
[----:B------:R-:W-:-:S02]  /*0c20*/  LEA.HI R10, R9, R154, RZ, 0x2 ;  /* 0x0000009a090a7211 */ /* 0x000fc400078f10ff */
[----:B------:R-:W-:Y:S01]  /*0c30*/  LEA.HI R12, R11, R11, RZ, 0x1 ;  /* 0x0000000b0b0c7211 */ /* 0x000fe200078f08ff */
[----:B------:R-:W-:Y:S01]  /*0c40*/  IMAD.SHL.U32 R6, R5, 0x20, RZ ;  /* 0x0000002005067824 */ /* 0x000fe200078e00ff */
[----:B------:R-:W-:Y:S01]  /*0c50*/  SHF.R.S32.HI R3, RZ, 0x1f, R2 ;  /* 0x0000001fff037819 */ /* 0x000fe20000011402 */
[----:B------:R-:W-:Y:S01]  /*0c60*/  IMAD.SHL.U32 R4, R4, 0x8, RZ ;  /* 0x0000000804047824 */ /* 0x000fe200078e00ff */
[--C-:B------:R-:W-:Y:S02]  /*0c70*/  SHF.R.S32.HI R7, RZ, 0x2, R10.reuse ;  /* 0x00000002ff077819 */ /* 0x100fe4000001140a */
[----:B------:R-:W-:Y:S02]  /*0c80*/  SHF.R.S32.HI R8, RZ, 0x1f, R10 ;  /* 0x0000001fff087819 */ /* 0x000fe4000001140a */
[----:B------:R-:W-:Y:S02]  /*0c90*/  LOP3.LUT R12, R12, 0x1ffffffe, RZ, 0xc0, !PT ;  /* 0x1ffffffe0c0c7812 */ /* 0x000fe400078ec0ff */
[----:B------:R-:W-:-:S02]  /*0ca0*/  LEA.HI R3, R3, R2, RZ, 0x3 ;  /* 0x0000000203037211 */ /* 0x000fc400078f18ff */
[----:B------:R-:W-:Y:S01]  /*0cb0*/  LEA.HI R8, R8, R7, RZ, 0x3 ;  /* 0x0000000708087211 */ /* 0x000fe200078f18ff */
[----:B------:R-:W-:Y:S01]  /*0cc0*/  IMAD.IADD R11, R11, 0x1, -R12 ;  /* 0x000000010b0b7824 */ /* 0x000fe200078e0a0c */
[----:B------:R-:W-:Y:S02]  /*0cd0*/  SHF.R.S32.HI R155, RZ, 0x7, R155 ;  /* 0x00000007ff9b7819 */ /* 0x000fe4000001149b */
[C---:B------:R-:W-:Y:S01]  /*0ce0*/  LOP3.LUT R5, R3.reuse, 0xfffffff8, RZ, 0xc0, !PT ;  /* 0xfffffff803057812 */ /* 0x040fe200078ec0ff */
[----:B------:R-:W-:Y:S01]  /*0cf0*/  IMAD.SHL.U32 R3, R3, 0x40, RZ ;  /* 0x0000004003037824 */ /* 0x000fe200078e00ff */
[----:B------:R-:W-:Y:S01]  /*0d00*/  LOP3.LUT R12, R8, 0xfffffff8, RZ, 0xc0, !PT ;  /* 0xfffffff8080c7812 */ /* 0x000fe200078ec0ff */
[----:B------:R-:W-:Y:S01]  /*0d10*/  IMAD.HI R8, R155, 0x55555556, RZ ;  /* 0x555555569b087827 */ /* 0x000fe200078e02ff */
[----:B------:R-:W-:Y:S02]  /*0d20*/  LEA.HI R9, R9, R154, RZ, 0x5 ;  /* 0x0000009a09097211 */ /* 0x000fe400078f28ff */
[----:B------:R-:W-:Y:S01]  /*0d30*/  LOP3.LUT R6, R6, 0xfffffc00, RZ, 0xc0, !PT ;  /* 0xfffffc0006067812 */ /* 0x000fe200078ec0ff */
[----:B------:R-:W-:Y:S01]  /*0d40*/  IMAD.IADD R5, R2, 0x1, -R5 ;  /* 0x0000000102057824 */ /* 0x000fe200078e0a05 */
[----:B------:R-:W-:Y:S01]  /*0d50*/  LEA.HI R8, R8, R8, RZ, 0x1 ;  /* 0x0000000808087211 */ /* 0x000fe200078f08ff */
[----:B------:R-:W-:Y:S01]  /*0d60*/  IMAD.IADD R12, R7, 0x1, -R12 ;  /* 0x00000001070c7824 */ /* 0x000fe200078e0a0c */
[----:B------:R-:W-:Y:S01]  /*0d70*/  SHF.R.S32.HI R9, RZ, 0x5, R9 ;  /* 0x00000005ff097819 */ /* 0x000fe20000011409 */
[----:B------:R-:W-:Y:S01]  /*0d80*/  IMAD R7, R2, 0x40, R6 ;  /* 0x0000004002077824 */ /* 0x000fe200078e0206 */
[C---:B------:R-:W-:Y:S01]  /*0d90*/  R2P PR, R5.reuse, 0x6 ;  /* 0x0000000605007804 */ /* 0x040fe20000000000 */
[----:B------:R-:W-:Y:S01]  /*0da0*/  IMAD.SHL.U32 R5, R5, 0x40, RZ ;  /* 0x0000004005057824 */ /* 0x000fe200078e00ff */
[----:B------:R-:W-:Y:S01]  /*0db0*/  LEA.HI R0, R0, R15, RZ, 0x3 ;  /* 0x0000000f00007211 */ /* 0x000fe200078f18ff */
[----:B------:R-:W-:Y:S01]  /*0dc0*/  IMAD R9, R9, 0x10, R12 ;  /* 0x0000001009097824 */ /* 0x000fe200078e020c */
[----:B------:R-:W-:Y:S01]  /*0dd0*/  LOP3.LUT R3, R3, 0x7ffffe00, RZ, 0xc0, !PT ;  /* 0x7ffffe0003037812 */ /* 0x000fe200078ec0ff */
[----:B------:R-:W-:Y:S01]  /*0de0*/  IMAD R8, R8, -0x3, R155 ;  /* 0xfffffffd08087824 */ /* 0x000fe200078e029b */
[----:B------:R-:W-:Y:S01]  /*0df0*/  LOP3.LUT R5, R5, 0x1c0, RZ, 0xc0, !PT ;  /* 0x000001c005057812 */ /* 0x000fe200078ec0ff */
[----:B------:R-:W-:Y:S01]  /*0e00*/  IMAD.IADD R2, R4, 0x1, R7 ;  /* 0x0000000104027824 */ /* 0x000fe200078e0207 */
[----:B------:R-:W-:Y:S01]  /*0e10*/  LOP3.LUT R23, R0, 0xfffffff8, RZ, 0xc0, !PT ;  /* 0xfffffff800177812 */ /* 0x000fe200078ec0ff */
[----:B------:R-:W-:Y:S01]  /*0e20*/  IMAD R156, R8, 0x40, R9 ;  /* 0x00000040089c7824 */ /* 0x000fe200078e0209 */
[----:B------:R-:W-:-:S02]  /*0e30*/  LOP3.LUT R4, R5, 0x8, R4, 0xf8, !PT ;  /* 0x0000000805047812 */ /* 0x000fc400078ef804 */
[----:B------:R-:W-:Y:S01]  /*0e40*/  SHF.R.S32.HI R153, RZ, 0x3, R0 ;  /* 0x00000003ff997819 */ /* 0x000fe20000011400 */
[----:B------:R-:W-:Y:S01]  /*0e50*/  IMAD R0, R11, 0x8, R156 ;  /* 0x000000080b007824 */ /* 0x000fe200078e029c */
[----:B------:R-:W-:Y:S01]  /*0e60*/  SHF.R.U32.HI R5, RZ, 0x3, R5 ;  /* 0x00000003ff057819 */ /* 0x000fe20000011605 */
[----:B------:R0:W-:Y:S01]  /*0e70*/  STL [R1+0x8], R2 ;  /* 0x0000080201007387 */ /* 0x0001e20000100800 */
[----:B------:R-:W-:Y:S01]  /*0e80*/  LOP3.LUT R13, R10, 0x7ffffffc, RZ, 0xc0, !PT ;  /* 0x7ffffffc0a0d7812 */ /* 0x000fe200078ec0ff */
[----:B------:R-:W-:Y:S01]  /*0e90*/  IMAD.IADD R23, R15, 0x1, -R23 ;  /* 0x000000010f177824 */ /* 0x000fe200078e0a17 */
[----:B------:R-:W-:Y:S01]  /*0ea0*/  LOP3.LUT R4, R4, R5, RZ, 0x3c, !PT ;  /* 0x0000000504047212 */ /* 0x000fe200078e3cff */
[----:B------:R1:W-:Y:S01]  /*0eb0*/  STL [R1+0x4], R0 ;  /* 0x0000040001007387 */ /* 0x0003e20000100800 */
[----:B------:R-:W-:Y:S01]  /*0ec0*/  SEL R16, R16, 0xffffffc0, !P2 ;  /* 0xffffffc010107807 */ /* 0x000fe20005000000 */
[----:B------:R-:W-:Y:S02]  /*0ed0*/  IMAD.SHL.U32 R152, R23, 0x8, RZ ;  /* 0x0000000817987824 */ /* 0x000fe400078e00ff */
[----:B------:R-:W-:Y:S01]  /*0ee0*/  IMAD.IADD R13, R154, 0x1, -R13 ;  /* 0x000000019a0d7824 */ /* 0x000fe200078e0a0d */
[----:B0-----:R-:W-:-:S03]  /*0ef0*/  IADD3 R2, R4, R3, R6 ;  /* 0x0000000304027210 */ /* 0x001fc60007ffe006 */
[----:B------:R-:W-:Y:S01]  /*0f00*/  IMAD R157, R13, R14, 0xc0 ;  /* 0x000000c00d9d7424 */ /* 0x000fe200078e020e */
[----:B------:R-:W-:Y:S02]  /*0f10*/  SHF.R.S32.HI R3, RZ, 0x1f, R152 ;  /* 0x0000001fff037819 */ /* 0x000fe40000011498 */
[----:B------:R-:W-:-:S05]  /*0f20*/  LEA R2, R2, UR39, 0x1 ;  /* 0x0000002702027c11 */ /* 0x000fca000f8e08ff */
[C---:B------:R-:W-:Y:S02]  /*0f30*/  VIADD R17, R2.reuse, 0x1e800 ;  /* 0x0001e80002117836 */ /* 0x040fe40000000000 */
[----:B------:R-:W-:Y:S02]  /*0f40*/  VIADD R18, R2, 0x1e820 ;  /* 0x0001e82002127836 */ /* 0x000fe40000000000 */
[C---:B------:R-:W-:Y:S02]  /*0f50*/  @P1 VIADD R18, R17.reuse, 0xffffffe0 ;  /* 0xffffffe011121836 */ /* 0x040fe40000000000 */
[----:B------:R-:W-:Y:S02]  /*0f60*/  IMAD.IADD R17, R17, 0x1, R16 ;  /* 0x0000000111117824 */ /* 0x000fe400078e0210 */
[----:B------:R-:W-:Y:S02]  /*0f70*/  IMAD.IADD R16, R16, 0x1, R18 ;  /* 0x0000000110107824 */ /* 0x000fe400078e0212 */
[----:B------:R-:W-:-:S02]  /*0f80*/  VIADD R22, R18, 0x6000 ;  /* 0x0000600012167836 */ /* 0x000fc40000000000 */
[----:B-1----:R-:W-:-:S07]  /*0f90*/  VIADD R19, R18, 0xc000 ;  /* 0x0000c00012137836 */ /* 0x002fce0000000000 */
.L_x_12849:
[----:B012---:R-:W0:Y:S01]  /*0fa0*/  LDC.64 R4, c[0x0][0xc88] ;  /* 0x00032200ff047b82 */ /* 0x007e220000000a00 */
[----:B------:R-:W-:Y:S01]  /*0fb0*/  ULDC.64 UR8, c[0x0][0xa28] ;  /* 0x00028a0000087ab9 */ /* 0x000fe20000000a00 */
[----:B------:R-:W-:Y:S01]  /*0fc0*/  ULDC.64 UR10, c[0x0][0xa20] ;  /* 0x00028800000a7ab9 */ /* 0x000fe20000000a00 */
[----:B------:R-:W-:Y:S01]  /*0fd0*/  ULDC UR4, c[0x0][0x424] ;  /* 0x0001090000047ab9 */ /* 0x000fe20000000800 */
        /* <DEDUP_REMOVED lines=10> */
[----:B------:R-:W-:Y:S02]  /*1080*/  @UP0 ULEA UR8, UP2, UR40, UR8, 0x2 ;  /* 0x0000000828080291 */ /* 0x000fe4000f84103f */
[----:B------:R-:W-:Y:S02]  /*1090*/  @UP1 ULEA UR10, UP3, UR40, UR10, 0x2 ;  /* 0x0000000a280a1291 */ /* 0x000fe4000f86103f */
[----:B------:R-:W-:Y:S02]  /*10a0*/  @UP0 ULEA.HI.X UR9, UR40, UR9, UR41, 0x2, UP2 ;  /* 0x0000000928090291 */ /* 0x000fe400090f1429 */
[----:B------:R-:W-:Y:S01]  /*10b0*/  @UP1 ULEA.HI.X UR11, UR40, UR11, UR41, 0x2, UP3 ;  /* 0x0000000b280b1291 */ /* 0x000fe200098f1429 */
[----:B------:R-:W-:Y:S02]  /*10c0*/  IMAD.U32 R4, RZ, RZ, UR8 ;  /* 0x00000008ff047e24 */ /* 0x000fe4000f8e00ff */
[----:B------:R-:W-:-:S02]  /*10d0*/  IMAD.U32 R6, RZ, RZ, UR10 ;  /* 0x0000000aff067e24 */ /* 0x000fc4000f8e00ff */
[----:B------:R-:W-:Y:S01]  /*10e0*/  IMAD.U32 R5, RZ, RZ, UR9 ;  /* 0x00000009ff057e24 */ /* 0x000fe2000f8e00ff */
[----:B------:R-:W-:Y:S01]  /*10f0*/  ULDC.64 UR8, c[0x0][0x418] ;  /* 0x0001060000087ab9 */ /* 0x000fe20000000a00 */
[----:B------:R-:W-:-:S03]  /*1100*/  IMAD.U32 R7, RZ, RZ, UR11 ;  /* 0x0000000bff077e24 */ /* 0x000fc6000f8e00ff */
[----:B------:R-:W2:Y:S04]  /*1110*/  @P0 LDG.E R4, desc[UR48][R4.64] ;  /* 0x0000003004040981 */ /* 0x000ea8000c1e1900 */
[----:B------:R-:W3:Y:S01]  /*1120*/  @P1 LDG.E R6, desc[UR48][R6.64] ;  /* 0x0000003006061981 */ /* 0x000ee2000c1e1900 */
[----:B------:R-:W-:Y:S01]  /*1130*/  UISETP.NE.U32.AND UP0, UPT, UR8, URZ, UPT ;  /* 0x0000003f0800728c */ /* 0x000fe2000bf05070 */
[----:B-----5:R-:W-:Y:S01]  /*1140*/  CS2R R24, SRZ ;  /* 0x0000000000187805 */ /* 0x020fe2000001ff00 */
[----:B------:R-:W-:Y:S01]  /*1150*/  UMOV UR42, UR5 ;  /* 0x00000005002a7c82 */ /* 0x000fe20008000000 */
[----:B------:R-:W-:Y:S01]  /*1160*/  ULDC UR5, c[0x0][0x2f0] ;  /* 0x0000bc0000057ab9 */ /* 0x000fe20000000800 */
[----:B------:R-:W-:Y:S01]  /*1170*/  UISETP.NE.AND.EX UP0, UPT, UR9, URZ, UPT, UP0 ;  /* 0x0000003f0900728c */ /* 0x000fe2000bf05300 */
[----:B------:R-:W-:Y:S01]  /*1180*/  IMAD.MOV.U32 R151, RZ, RZ, RZ ;  /* 0x000000ffff977224 */ /* 0x000fe200078e00ff */
[----:B------:R-:W-:Y:S01]  /*1190*/  UMOV UR50, URZ ;  /* 0x0000003f00327c82 */ /* 0x000fe20008000000 */
[----:B------:R-:W-:Y:S01]  /*11a0*/  UMOV UR43, UR6 ;  /* 0x00000006002b7c82 */ /* 0x000fe20008000000 */
[----:B------:R-:W-:Y:S01]  /*11b0*/  USEL UR4, UR4, 0x1, UP0 ;  /* 0x0000000104047887 */ /* 0x000fe20008000000 */
[----:B------:R-:W-:Y:S01]  /*11c0*/  IMAD.MOV.U32 R0, RZ, RZ, RZ ;  /* 0x000000ffff007224 */ /* 0x000fe200078e00ff */
[----:B------:R-:W-:Y:S01]  /*11d0*/  CS2R R26, SRZ ;  /* 0x00000000001a7805 */ /* 0x000fe2000001ff00 */
[----:B------:R-:W-:Y:S01]  /*11e0*/  IMAD.MOV.U32 R3, RZ, RZ, RZ ;  /* 0x000000ffff037224 */ /* 0x000fe200078e00ff */
[----:B------:R-:W-:Y:S01]  /*11f0*/  UIMAD UR4, UR4, UR5, URZ ;  /* 0x00000005040472a4 */ /* 0x000fe2000f8e023f */
[----:B------:R-:W-:-:S02]  /*1200*/  CS2R R32, SRZ ;  /* 0x0000000000207805 */ /* 0x000fc4000001ff00 */
[----:B------:R-:W-:Y:S02]  /*1210*/  CS2R R34, SRZ ;  /* 0x0000000000227805 */ /* 0x000fe4000001ff00 */
[----:B------:R-:W-:Y:S02]  /*1220*/  CS2R R36, SRZ ;  /* 0x0000000000247805 */ /* 0x000fe4000001ff00 */
[----:B------:R-:W-:Y:S02]  /*1230*/  CS2R R38, SRZ ;  /* 0x0000000000267805 */ /* 0x000fe4000001ff00 */
[----:B------:R-:W-:Y:S02]  /*1240*/  CS2R R40, SRZ ;  /* 0x0000000000287805 */ /* 0x000fe4000001ff00 */
[----:B--2---:R-:W-:Y:S02]  /*1250*/  @P0 R2UR UR50, R4 ;  /* 0x00000000043202ca */ /* 0x004fe400000e0000 */
[----:B------:R-:W-:-:S02]  /*1260*/  PLOP3.LUT P0, PT, PT, PT, PT, 0x80, 0x0 ;  /* 0x000000000000781c */ /* 0x000fc40003f0f070 */
        /* <DEDUP_REMOVED lines=15> */
.L_x_12820:
[----:B------:R-:W-:Y:S01]  /*1360*/  UIADD3 UR50, -UR50, UR4, URZ ;  /* 0x0000000432327290 */ /* 0x000fe2000fffe13f */
[----:B------:R-:W-:Y:S02]  /*1370*/  CS2R R42, SRZ ;  /* 0x00000000002a7805 */ /* 0x000fe4000001ff00 */
[----:B------:R-:W-:Y:S02]  /*1380*/  CS2R R44, SRZ ;  /* 0x00000000002c7805 */ /* 0x000fe4000001ff00 */
[----:B------:R-:W-:Y:S01]  /*1390*/  CS2R R46, SRZ ;  /* 0x00000000002e7805 */ /* 0x000fe2000001ff00 */
[----:B------:R-:W-:Y:S01]  /*13a0*/  UISETP.GE.AND UP0, UPT, UR50, 0x1, UPT ;  /* 0x000000013200788c */ /* 0x000fe2000bf06270 */
[----:B------:R-:W-:Y:S01]  /*13b0*/  CS2R R48, SRZ ;  /* 0x0000000000307805 */ /* 0x000fe2000001ff00 */
[----:B------:R-:W-:Y:S01]  /*13c0*/  UIADD3 UR4, UR50, 0xbf, URZ ;  /* 0x000000bf32047890 */ /* 0x000fe2000fffe03f */
[----:B------:R-:W-:Y:S02]  /*13d0*/  CS2R R50, SRZ ;  /* 0x0000000000327805 */ /* 0x000fe4000001ff00 */
[----:B------:R-:W-:-:S02]  /*13e0*/  CS2R R14, SRZ ;  /* 0x00000000000e7805 */ /* 0x000fc4000001ff00 */
[----:B------:R-:W-:Y:S02]  /*13f0*/  CS2R R52, SRZ ;  /* 0x0000000000347805 */ /* 0x000fe4000001ff00 */
[----:B------:R-:W-:Y:S01]  /*1400*/  PLOP3.LUT P1, PT, PT, PT, UP0, 0x80, 0x0 ;  /* 0x000000000000781c */ /* 0x000fe20003f2f008 */
[----:B------:R-:W-:Y:S01]  /*1410*/  UIMAD.WIDE UR4, UR4, 0x2aaaaaab, URZ ;  /* 0x2aaaaaab040478a5 */ /* 0x000fe2000f8e023f */
[----:B------:R-:W-:Y:S01]  /*1420*/  CS2R R12, SRZ ;  /* 0x00000000000c7805 */ /* 0x000fe2000001ff00 */
[----:B------:R-:W-:Y:S02]  /*1430*/  IMAD.MOV.U32 R54, RZ, RZ, RZ ;  /* 0x000000ffff367224 */ /* 0x000fe400078e00ff */
[----:B------:R-:W-:-:S04]  /*1440*/  USHF.R.U32.HI UR47, URZ, 0x1f, UR5 ;  /* 0x0000001f3f2f7899 */ /* 0x000fc80008011605 */
[----:B------:R-:W-:-:S04]  /*1450*/  ULEA.HI.SX32 UR47, UR5, UR47, 0x1b ;  /* 0x0000002f052f7291 */ /* 0x000fc8000f8fda3f */
[----:B------:R-:W-:Y:S08]  /*1460*/  @!P1 BRA `(.L_x_12821) ;  /* 0x0000006000f89947 */ /* 0x000ff00003800000 */
[----:B------:R-:W0:Y:S01]  /*1470*/  SHFL.IDX PT, R0, R155, RZ, 0x1f ;  /* 0x00001fff9b007589 */ /* 0x000e2200000e0000 */
[----:B------:R-:W-:-:S04]  /*1480*/  UIADD3 UR6, UR39, 0x1e800, URZ ;  /* 0x0001e80027067890 */ /* 0x000fc8000fffe03f */
[----:B------:R-:W-:-:S06]  /*1490*/  ULOP3.LUT UP0, URZ, UR6, 0x3ff, URZ, 0xc0, !UPT ;  /* 0x000003ff063f7892 */ /* 0x000fcc000f80c03f */
[----:B------:R-:W-:Y:S02]  /*14a0*/  PLOP3.LUT P0, PT, PT, PT, UP0, 0x80, 0x0 ;  /* 0x000000000000781c */ /* 0x000fe40003f0f008 */
[----:B0-----:R-:W-:-:S13]  /*14b0*/  R2UR UR44, R0 ;  /* 0x00000000002c72ca */ /* 0x001fda00000e0000 */
[----:B------:R-:W-:-:S04]  /*14c0*/  UIMAD.WIDE UR4, UR44, 0x55555556, URZ ;  /* 0x555555562c0478a5 */ /* 0x000fc8000f8e023f */
[----:B------:R-:W-:-:S04]  /*14d0*/  ULEA.HI UR5, UR5, UR5, URZ, 0x1 ;  /* 0x0000000505057291 */ /* 0x000fc8000f8f083f */
[----:B------:R-:W-:Y:S01]  /*14e0*/  UIMAD UR51, UR5, -0x3, UR44 ;  /* 0xfffffffd053378a4 */ /* 0x000fe2000f8e022c */
        /* <DEDUP_REMOVED lines=17> */
.L_x_12822:
        /* <DEDUP_REMOVED lines=9> */
.L_x_12962:
[----:B------:R-:W-:Y:S05]  /*1690*/  @!P0 BRA `(.L_x_12824) ;  /* 0x0000000000048947 */ /* 0x000fea0003800000 */
[----:B------:R-:W-:Y:S01]  /*16a0*/  BPT.TRAP 0x1 ;  /* 0x000000040000795c */ /* 0x000fe20000300000 */
.L_x_12824:
[----:B------:R-:W-:Y:S02]  /*16b0*/  IMAD.U32 R4, RZ, RZ, UR38 ;  /* 0x00000026ff047e24 */ /* 0x000fe4000f8e00ff */
[----:B0-----:R-:W-:-:S03]  /*16c0*/  IMAD.U32 R3, RZ, RZ, UR37 ;  /* 0x00000025ff037e24 */ /* 0x001fc6000f8e00ff */
[----:B------:R-:W-:Y:S02]  /*16d0*/  LEA R4, R4, UR39, 0x3 ;  /* 0x0000002704047c11 */ /* 0x000fe4000f8e18ff */
[----:B------:R-:W-:-:S04]  /*16e0*/  SHF.L.U32 R3, R3, 0x1f, RZ ;  /* 0x0000001f03037819 */ /* 0x000fc800000006ff */
[----:B------:R0:W1:Y:S01]  /*16f0*/  SYNCS.PHASECHK.TRANS64.TRYWAIT P2, [R4+URZ+0x30830], R3 ;  /* 0x03083003040075a7 */ /* 0x000062000804017f */
[----:B------:R-:W-:Y:S05]  /*1700*/  @!P0 BRA `(.L_x_12825) ;  /* 0x0000000000048947 */ /* 0x000fea0003800000 */
[----:B------:R-:W-:Y:S01]  /*1710*/  BPT.TRAP 0x1 ;  /* 0x000000040000795c */ /* 0x000fe20000300000 */
.L_x_12825:
[----:B------:R-:W2:Y:S01]  /*1720*/  S2R R0, SR_TID.X ;  /* 0x0000000000007919 */ /* 0x000ea20000002100 */
[----:B------:R-:W-:Y:S01]  /*1730*/  IMAD.MOV.U32 R151, RZ, RZ, RZ ;  /* 0x000000ffff977224 */ /* 0x000fe200078e00ff */
[----:B--2---:R-:W-:Y:S01]  /*1740*/  LOP3.LUT P1, RZ, R0, 0x7f, RZ, 0xc0, !PT ;  /* 0x0000007f00ff7812 */ /* 0x004fe2000782c0ff */
[----:B-1----:R-:W-:-:S12]  /*1750*/  @P2 BRA `(.L_x_12826) ;  /* 0x0000000000082947 */ /* 0x002fd80003800000 */
[----:B------:R-:W1:Y:S02]  /*1760*/  SYNCS.PHASECHK.TRANS64.TRYWAIT P2, [R4+URZ+0x30830], R3 ;  /* 0x03083003040075a7 */ /* 0x000e64000804017f */
[----:B-1----:R-:W-:Y:S05]  /*1770*/  @!P2 BRA `(.L_x_12827) ;  /* 0x000000cc005ca947 */ /* 0x002fea0003800000 */
.L_x_12826:
[----:B------:R-:W-:Y:S05]  /*1780*/  WARPSYNC.ALL ;  /* 0x0000000000007948 */ /* 0x000fea0003800000 */
[----:B------:R-:W-:Y:S01]  /*1790*/  ULEA UR25, UR51, UR39, 0xd ;  /* 0x0000002733197291 */ /* 0x000fe2000f8e683f */
[----:B------:R-:W-:Y:S01]  /*17a0*/  WARPGROUP.ARRIVE ;  /* 0x00000000000079c5 */ /* 0x000fe20000000000 */
[----:B------:R-:W-:Y:S01]  /*17b0*/  UIADD3 UR4, UR39, 0x12400, URZ ;  /* 0x0001240027047890 */ /* 0x000fe2000fffe03f */
[----:B01----:R-:W-:Y:S01]  /*17c0*/  VIADD R3, R157, UR50 ;  /* 0x000000329d037c36 */ /* 0x003fe20008000000 */
[----:B------:R-:W-:Y:S01]  /*17d0*/  UIADD3 UR5, UR25, 0xc400, URZ ;  /* 0x0000c40019057890 */ /* 0x000fe2000fffe03f */
[----:B------:R-:W-:Y:S01]  /*17e0*/  IMAD.U32 R0, RZ, RZ, UR47 ;  /* 0x0000002fff007e24 */ /* 0x000fe2000f8e00ff */
[----:B------:R-:W-:Y:S01]  /*17f0*/  USHF.R.U32.HI UR4, URZ, 0x4, UR4 ;  /* 0x000000043f047899 */ /* 0x000fe20008011604 */
[----:B------:R-:W-:Y:S01]  /*1800*/  P2R R6, PR, RZ, 0x2 ;  /* 0x00000002ff067803 */ /* 0x000fe20000000000 */
[----:B------:R-:W-:Y:S01]  /*1810*/  USHF.R.U32.HI UR5, URZ, 0x4, UR5 ;  /* 0x000000043f057899 */ /* 0x000fe20008011605 */
[----:B------:R-:W-:Y:S01]  /*1820*/  IMAD R3, R0, -0xc0, R3 ;  /* 0xffffff4000037824 */ /* 0x000fe200078e0203 */
[----:B------:R-:W-:Y:S01]  /*1830*/  ULOP3.LUT UR4, UR4, 0x3fff, URZ, 0xc0, !UPT ;  /* 0x00003fff04047892 */ /* 0x000fe2000f8ec03f */
[----:B------:R-:W-:Y:S01]  /*1840*/  P2R R5, PR, RZ, 0x1 ;  /* 0x00000001ff057803 */ /* 0x000fe20000000000 */
[----:B------:R-:W-:Y:S01]  /*1850*/  ULOP3.LUT UR5, UR5, 0x3fff, URZ, 0xc0, !UPT ;  /* 0x00003fff05057892 */ /* 0x000fe2000f8ec03f */
[--C-:B------:R-:W-:Y:S01]  /*1860*/  IMAD.MOV.U32 R150, RZ, RZ, R151.reuse ;  /* 0x000000ffff967224 */ /* 0x100fe200078e0097 */
[----:B------:R-:W-:Y:S01]  /*1870*/  ULOP3.LUT UR24, UR4, 0x10000, URZ, 0xfc, !UPT ;  /* 0x0001000004187892 */ /* 0x000fe2000f8efc3f */
[C---:B------:R-:W-:Y:S01]  /*1880*/  ISETP.GT.AND P5, PT, R3.reuse, RZ, PT ;  /* 0x000000ff0300720c */ /* 0x040fe20003fa4270 */
[----:B------:R-:W-:Y:S01]  /*1890*/  ULOP3.LUT UR4, UR5, 0x10000, URZ, 0xfc, !UPT ;  /* 0x0001000005047892 */ /* 0x000fe2000f8efc3f */
[C---:B------:R-:W-:Y:S01]  /*18a0*/  ISETP.GT.AND P4, PT, R3.reuse, 0x1, PT ;  /* 0x000000010300780c */ /* 0x040fe20003f84270 */
[----:B------:R-:W-:Y:S01]  /*18b0*/  UIMAD UR6, UR38, 0x600, UR24 ;  /* 0x00000600260678a4 */ /* 0x000fe2000f8e0218 */
[C---:B------:R-:W-:Y:S01]  /*18c0*/  ISETP.GT.AND P3, PT, R3.reuse, 0x8, PT ;  /* 0x000000080300780c */ /* 0x040fe20003f64270 */
[----:B------:R-:W-:Y:S01]  /*18d0*/  UMOV UR5, 0x40000040 ;  /* 0x4000004000057882 */ /* 0x000fe20000000000 */
[----:B------:R-:W-:Y:S01]  /*18e0*/  UMOV UR7, 0x40000040 ;  /* 0x4000004000077882 */ /* 0x000fe20000000000 */
[----:B------:R-:W-:Y:S01]  /*18f0*/  UIADD3 UR8, UR4, 0x2, URZ ;  /* 0x0000000204087890 */ /* 0x000fe2000fffe03f */
[C---:B------:R-:W-:Y:S01]  /*1900*/  ISETP.GT.AND P2, PT, R3.reuse, 0x9, PT ;  /* 0x000000090300780c */ /* 0x040fe20003f44270 */
[----:B------:R-:W-:Y:S01]  /*1910*/  UIADD3 UR10, UR6, 0x2, URZ ;  /* 0x00000002060a7890 */ /* 0x000fe2000fffe03f */
[C---:B------:R-:W-:Y:S01]  /*1920*/  ISETP.GT.AND P6, PT, R3.reuse, 0x10, PT ;  /* 0x000000100300780c */ /* 0x040fe20003fc4270 */
[----:B------:R-:W-:Y:S01]  /*1930*/  UMOV UR9, 0x40000040 ;  /* 0x4000004000097882 */ /* 0x000fe20000000000 */
[----:B------:R-:W-:Y:S01]  /*1940*/  HGMMA.64x192x16.F32.BF16 R24, gdesc[UR4], RZ, !UPT, gsb0 ;  /* 0x02e00000041879f0 */ /* 0x000fe2000c0018ff */
[----:B------:R-:W-:Y:S01]  /*1950*/  UMOV UR11, 0x40000040 ;  /* 0x40000040000b7882 */ /* 0x000fe20000000000 */
[----:B------:R-:W-:Y:S01]  /*1960*/  UIADD3 UR12, UR4, 0x4, URZ ;  /* 0x00000004040c7890 */ /* 0x000fe2000fffe03f */
[C---:B------:R-:W-:Y:S01]  /*1970*/  ISETP.GT.AND P1, PT, R3.reuse, 0x99, PT ;  /* 0x000000990300780c */ /* 0x040fe20003f24270 */
[----:B------:R-:W-:Y:S01]  /*1980*/  UIADD3 UR14, UR6, 0x4, URZ ;  /* 0x00000004060e7890 */ /* 0x000fe2000fffe03f */
[----:B------:R-:W-:Y:S01]  /*1990*/  ISETP.GT.AND P0, PT, R3, 0xa0, PT ;  /* 0x000000a00300780c */ /* 0x000fe20003f04270 */
        /* <DEDUP_REMOVED lines=8> */
[----:B------:R-:W-:Y:S01]  /*1a20*/  ULDC UR26, c[0x0][0x988] ;  /* 0x00026200001a7ab9 */ /* 0x000fe20000000800 */
[----:B------:R-:W-:Y:S01]  /*1a30*/  UISETP.GE.AND UP0, UPT, UR50, 0xc1, UPT ;  /* 0x000000c13200788c */ /* 0x000fe2000bf06270 */
        /* <DEDUP_REMOVED lines=26> */
[----:B------:R-:W-:Y:S02]  /*1be0*/  WARPGROUP.DEPBAR.LE gsb0, 0x0 ;  /* 0x00008000000079c5 */ /* 0x000fe40000010000 */
[----:B------:R-:W-:-:S06]  /*1bf0*/  WARPGROUP.ARRIVE ;  /* 0x00000000000079c5 */ /* 0x000fcc0000000000 */
        /* <DEDUP_REMOVED lines=135> */
[----:B------:R-:W-:Y:S02]  /*2470*/  FMNMX.FTZ R7, R81, R0, !PT ;  /* 0x0000000051077209 */ /* 0x000fe40007810000 */
[C---:B------:R-:W-:Y:S02]  /*2480*/  ISETP.GT.AND P6, PT, R3.reuse, 0x88, PT ;  /* 0x000000880300780c */ /* 0x040fe40003fc4270 */
[----:B------:R-:W-:-:S02]  /*2490*/  ISETP.GT.AND P5, PT, R3, 0x89, PT ;  /* 0x000000890300780c */ /* 0x000fc40003fa4270 */
        /* <DEDUP_REMOVED lines=17> */
[----:B------:R-:W-:-:S02]  /*25b0*/  FSEL R102, R102, -INF , P2 ;  /* 0xff80000066667808 */ /* 0x000fc40001000000 */
[----:B------:R-:W-:Y:S02]  /*25c0*/  FSEL R108, R108, -INF , P0 ;  /* 0xff8000006c6c7808 */ /* 0x000fe40000000000 */
[----:B------:R-:W-:Y:S02]  /*25d0*/  P2R R11, PR, RZ, 0x1 ;  /* 0x00000001ff0b7803 */ /* 0x000fe40000000000 */
[C---:B------:R-:W-:Y:S02]  /*25e0*/  ISETP.GT.AND P2, PT, R3.reuse, 0xa9, PT ;  /* 0x000000a90300780c */ /* 0x040fe40003f44270 */
[C---:B------:R-:W-:Y:S02]  /*25f0*/  ISETP.GT.AND P3, PT, R3.reuse, 0xb0, PT ;  /* 0x000000b00300780c */ /* 0x040fe40003f64270 */
[C---:B------:R-:W-:Y:S02]  /*2600*/  ISETP.GT.AND P4, PT, R3.reuse, 0xb1, PT ;  /* 0x000000b10300780c */ /* 0x040fe40003f84270 */
[----:B------:R-:W-:-:S02]  /*2610*/  ISETP.GT.AND P5, PT, R3, 0xb8, PT ;  /* 0x000000b80300780c */ /* 0x000fc40003fa4270 */
[C---:B------:R-:W-:Y:S02]  /*2620*/  ISETP.GT.AND P6, PT, R3.reuse, 0xb9, PT ;  /* 0x000000b90300780c */ /* 0x040fe40003fc4270 */
[C---:B------:R-:W-:Y:S02]  /*2630*/  ISETP.GT.AND P0, PT, R3.reuse, 0x99, PT ;  /* 0x000000990300780c */ /* 0x040fe40003f04270 */
[----:B------:R-:W-:Y:S02]  /*2640*/  ISETP.GT.AND P1, PT, R3, 0xa0, PT ;  /* 0x000000a00300780c */ /* 0x000fe40003f24270 */
        /* <DEDUP_REMOVED lines=23> */
[----:B------:R-:W-:Y:S02]  /*27c0*/  FSEL R109, R109, -INF , P2 ;  /* 0xff8000006d6d7808 */ /* 0x000fe40001000000 */
[----:B------:R-:W-:Y:S02]  /*27d0*/  FMNMX.FTZ R0, R108, R7, !PT ;  /* 0x000000076c007209 */ /* 0x000fe40007810000 */
[----:B------:R-:W-:Y:S02]  /*27e0*/  FMNMX.FTZ R3, R51, R20, !PT ;  /* 0x0000001433037209 */ /* 0x000fe40007810000 */
[----:B------:R-:W-:-:S02]  /*27f0*/  FSEL R112, R112, -INF , P3 ;  /* 0xff80000070707808 */ /* 0x000fc40001800000 */
        /* <DEDUP_REMOVED lines=11> */
[----:B------:R-:W-:-:S02]  /*28b0*/  FMNMX.FTZ R8, R117, R0, !PT ;  /* 0x0000000075087209 */ /* 0x000fc40007810000 */
[----:B------:R-:W-:Y:S02]  /*28c0*/  FMNMX.FTZ R20, R62, R3, !PT ;  /* 0x000000033e147209 */ /* 0x000fe40007810000 */
[----:B------:R-:W-:Y:S01]  /*28d0*/  P2R R10, PR, RZ, 0x4 ;  /* 0x00000004ff0a7803 */ /* 0x000fe20000000000 */
[----:B------:R-:W0:Y:S01]  /*28e0*/  SHFL.BFLY PT, R7, R8, 0x2, 0x1f ;  /* 0x0c401f0008077f89 */ /* 0x000e2200000e0000 */
[----:B------:R-:W-:Y:S02]  /*28f0*/  FMNMX.FTZ R3, R63, R20, !PT ;  /* 0x000000143f037209 */ /* 0x000fe40007810000 */
[----:B------:R-:W-:Y:S02]  /*2900*/  FSEL R103, R103, -INF , P0 ;  /* 0xff80000067677808 */ /* 0x000fe40000000000 */
[----:B------:R-:W-:Y:S02]  /*2910*/  FMNMX.FTZ R20, R66, R3, !PT ;  /* 0x0000000342147209 */ /* 0x000fe40007810000 */
[----:B------:R-:W-:-:S02]  /*2920*/  FSEL R106, R106, -INF , P1 ;  /* 0xff8000006a6a7808 */ /* 0x000fc40000800000 */
[----:B------:R-:W-:Y:S02]  /*2930*/  FMNMX.FTZ R3, R67, R20, !PT ;  /* 0x0000001443037209 */ /* 0x000fe40007810000 */
[----:B------:R-:W-:Y:S02]  /*2940*/  ISETP.NE.AND P1, PT, R12, RZ, PT ;  /* 0x000000ff0c00720c */ /* 0x000fe40003f25270 */
[----:B------:R-:W-:Y:S02]  /*2950*/  FMNMX.FTZ R20, R70, R3, !PT ;  /* 0x0000000346147209 */ /* 0x000fe40007810000 */
[----:B------:R-:W-:Y:S02]  /*2960*/  ISETP.NE.AND P0, PT, R11, RZ, PT ;  /* 0x000000ff0b00720c */ /* 0x000fe40003f05270 */
[----:B------:R-:W-:Y:S02]  /*2970*/  FMNMX.FTZ R3, R71, R20, !PT ;  /* 0x0000001447037209 */ /* 0x000fe40007810000 */
[----:B------:R-:W-:-:S02]  /*2980*/  FSEL R107, R107, -INF , P1 ;  /* 0xff8000006b6b7808 */ /* 0x000fc40000800000 */
[----:B------:R-:W-:Y:S02]  /*2990*/  FMNMX.FTZ R20, R74, R3, !PT ;  /* 0x000000034a147209 */ /* 0x000fe40007810000 */
[----:B------:R-:W-:Y:S02]  /*29a0*/  FSEL R110, R110, -INF , P0 ;  /* 0xff8000006e6e7808 */ /* 0x000fe40000000000 */
[----:B0-----:R-:W-:Y:S02]  /*29b0*/  FMNMX.FTZ R9, R8, R7, !PT ;  /* 0x0000000708097209 */ /* 0x001fe40007810000 */
[----:B------:R-:W-:Y:S02]  /*29c0*/  FMNMX.FTZ R3, R75, R20, !PT ;  /* 0x000000144b037209 */ /* 0x000fe40007810000 */
[----:B------:R-:W-:Y:S01]  /*29d0*/  FSEL R114, R114, -INF , P3 ;  /* 0xff80000072727808 */ /* 0x000fe20001800000 */
[----:B------:R-:W0:Y:S01]  /*29e0*/  SHFL.BFLY PT, R0, R9, 0x1, 0x1f ;  /* 0x0c201f0009007f89 */ /* 0x000e2200000e0000 */
[----:B------:R-:W-:-:S02]  /*29f0*/  FMNMX.FTZ R20, R78, R3, !PT ;  /* 0x000000034e147209 */ /* 0x000fc40007810000 */
[----:B------:R-:W-:Y:S02]  /*2a00*/  FSEL R115, R115, -INF , P4 ;  /* 0xff80000073737808 */ /* 0x000fe40002000000 */
[----:B------:R-:W-:Y:S02]  /*2a10*/  FMNMX.FTZ R3, R79, R20, !PT ;  /* 0x000000144f037209 */ /* 0x000fe40007810000 */
[----:B------:R-:W-:Y:S02]  /*2a20*/  FSEL R118, R118, -INF , P5 ;  /* 0xff80000076767808 */ /* 0x000fe40002800000 */
[----:B------:R-:W-:Y:S02]  /*2a30*/  FMNMX.FTZ R20, R82, R3, !PT ;  /* 0x0000000352147209 */ /* 0x000fe40007810000 */
[----:B------:R-:W-:Y:S02]  /*2a40*/  FSEL R119, R119, -INF , P6 ;  /* 0xff80000077777808 */ /* 0x000fe40003000000 */
[----:B------:R-:W-:-:S02]  /*2a50*/  FMNMX.FTZ R3, R83, R20, !PT ;  /* 0x0000001453037209 */ /* 0x000fc40007810000 */
[----:B------:R-:W-:Y:S02]  /*2a60*/  ISETP.NE.AND P0, PT, R5, RZ, PT ;  /* 0x000000ff0500720c */ /* 0x000fe40003f05270 */
[----:B------:R-:W-:Y:S02]  /*2a70*/  FMNMX.FTZ R20, R86, R3, !PT ;  /* 0x0000000356147209 */ /* 0x000fe40007810000 */
[----:B------:R-:W-:Y:S02]  /*2a80*/  ISETP.NE.AND P1, PT, R6, RZ, PT ;  /* 0x000000ff0600720c */ /* 0x000fe40003f25270 */
[----:B------:R-:W-:Y:S02]  /*2a90*/  FMNMX.FTZ R3, R87, R20, !PT ;  /* 0x0000001457037209 */ /* 0x000fe40007810000 */
[----:B0-----:R-:W-:Y:S02]  /*2aa0*/  FMNMX.FTZ R0, R9, R0, !PT ;  /* 0x0000000009007209 */ /* 0x001fe40007810000 */
[----:B------:R-:W-:-:S02]  /*2ab0*/  FMNMX.FTZ R20, R90, R3, !PT ;  /* 0x000000035a147209 */ /* 0x000fc40007810000 */
[C---:B------:R-:W-:Y:S01]  /*2ac0*/  FSETP.NEU.FTZ.AND P2, PT, R0.reuse, -INF , PT ;  /* 0xff8000000000780b */ /* 0x040fe20003f5d000 */
[----:B------:R-:W-:Y:S01]  /*2ad0*/  FMUL.FTZ R7, R0, UR26 ;  /* 0x0000001a00077c20 */ /* 0x000fe20008410000 */
[----:B------:R-:W-:-:S03]  /*2ae0*/  FMNMX.FTZ R3, R91, R20, !PT ;  /* 0x000000145b037209 */ /* 0x000fc60007810000 */
[----:B------:R-:W-:Y:S01]  /*2af0*/  @!P1 VIADD R4, R4, 0x30840 ;  /* 0x0003084004049836 */ /* 0x000fe20000000000 */
[----:B------:R-:W-:Y:S02]  /*2b00*/  FMNMX.FTZ R20, R94, R3, !PT ;  /* 0x000000035e147209 */ /* 0x000fe40007810000 */
        /* <DEDUP_REMOVED lines=47> */
[----:B------:R0:W-:Y:S01]  /*2e00*/  MUFU.EX2 R20, R80 ;  /* 0x0000005000147308 */ /* 0x0001e20000000800 */
[----:B------:R-:W-:Y:S01]  /*2e10*/  FMNMX.FTZ R3, R119, R64, !PT ;  /* 0x0000004077037209 */ /* 0x000fe20007810000 */
[--C-:B------:R-:W-:Y:S01]  /*2e20*/  FFMA.FTZ R29, R81, UR26, -R7.reuse ;  /* 0x0000001a511d7c23 */ /* 0x100fe20008010807 */
[--C-:B------:R-:W-:Y:S01]  /*2e30*/  FFMA.FTZ R57, R57, UR26, -R7.reuse ;  /* 0x0000001a39397c23 */ /* 0x100fe20008010807 */
[--C-:B------:R-:W-:Y:S01]  /*2e40*/  FFMA.FTZ R61, R61, UR26, -R7.reuse ;  /* 0x0000001a3d3d7c23 */ /* 0x100fe20008010807 */
[--C-:B------:R-:W-:Y:S01]  /*2e50*/  FFMA.FTZ R68, R93, UR26, -R7.reuse ;  /* 0x0000001a5d447c23 */ /* 0x100fe20008010807 */
[----:B------:R-:W1:Y:S01]  /*2e60*/  SHFL.BFLY PT, R76, R3, 0x2, 0x1f ;  /* 0x0c401f00034c7f89 */ /* 0x000e6200000e0000 */
[--C-:B------:R-:W-:Y:S01]  /*2e70*/  FFMA.FTZ R64, R96, UR26, -R7.reuse ;  /* 0x0000001a60407c23 */ /* 0x100fe20008010807 */
[----:B------:R2:W-:Y:S01]  /*2e80*/  MUFU.EX2 R32, R84 ;  /* 0x0000005400207308 */ /* 0x0005e20000000800 */
[--C-:B------:R-:W-:Y:S01]  /*2e90*/  FFMA.FTZ R69, R97, UR26, -R7.reuse ;  /* 0x0000001a61457c23 */ /* 0x100fe20008010807 */
[--C-:B------:R-:W-:Y:S01]  /*2ea0*/  FFMA.FTZ R72, R100, UR26, -R7.reuse ;  /* 0x0000001a64487c23 */ /* 0x100fe20008010807 */
[--C-:B------:R-:W-:Y:S01]  /*2eb0*/  FFMA.FTZ R73, R101, UR26, -R7.reuse ;  /* 0x0000001a65497c23 */ /* 0x100fe20008010807 */
[--C-:B------:R-:W-:Y:S01]  /*2ec0*/  FFMA.FTZ R77, R105, UR26, -R7.reuse ;  /* 0x0000001a694d7c23 */ /* 0x100fe20008010807 */
[--C-:B0-----:R-:W-:Y:S01]  /*2ed0*/  FFMA.FTZ R80, R108, UR26, -R7.reuse ;  /* 0x0000001a6c507c23 */ /* 0x101fe20008010807 */
[--C-:B------:R-:W-:Y:S01]  /*2ee0*/  FFMA.FTZ R81, R109, UR26, -R7.reuse ;  /* 0x0000001a6d517c23 */ /* 0x100fe20008010807 */
[--C-:B------:R-:W-:Y:S01]  /*2ef0*/  FFMA.FTZ R113, R113, UR26, -R7.reuse ;  /* 0x0000001a71717c23 */ /* 0x100fe20008010807 */
[----:B------:R0:W-:Y:S01]  /*2f00*/  MUFU.EX2 R60, R89 ;  /* 0x00000059003c7308 */ /* 0x0001e20000000800 */
[----:B--2---:R-:W-:Y:S01]  /*2f10*/  FFMA.FTZ R84, R112, UR26, -R7 ;  /* 0x0000001a70547c23 */ /* 0x004fe20008010807 */
[----:B------:R-:W-:-:S04]  /*2f20*/  @!P1 PRMT R4, RZ, 0x654, R4 ;  /* 0x00000654ff049816 */ /* 0x000fc80000000004 */
[----:B------:R2:W-:Y:S02]  /*2f30*/  @!P1 SYNCS.ARRIVE.TRANS64.RED.A1T0 RZ, [R4+URZ], RZ ;  /* 0x000000ff04ff99a7 */ /* 0x0005e4000810043f */
[----:B------:R-:W-:Y:S01]  /*2f40*/  MUFU.EX2 R5, R5 ;  /* 0x0000000500057308 */ /* 0x000fe20000000800 */
[--C-:B0-----:R-:W-:Y:S01]  /*2f50*/  FFMA.FTZ R89, R117, UR26, -R7.reuse ;  /* 0x0000001a75597c23 */ /* 0x101fe20008010807 */
[----:B-1----:R-:W-:Y:S01]  /*2f60*/  FMNMX.FTZ R85, R3, R76, !PT ;  /* 0x0000004c03557209 */ /* 0x002fe20007810000 */
[----:B------:R-:W-:-:S05]  /*2f70*/  FFMA.FTZ R76, R104, UR26, -R7 ;  /* 0x0000001a684c7c23 */ /* 0x000fca0008010807 */
[----:B------:R-:W2:Y:S01]  /*2f80*/  MUFU.EX2 R6, R6 ;  /* 0x0000000600067308 */ /* 0x000ea20000000800 */
[----:B------:R-:W0:Y:S07]  /*2f90*/  SHFL.BFLY PT, R88, R85, 0x1, 0x1f ;  /* 0x0c201f0055587f89 */ /* 0x000e2e00000e0000 */
[----:B------:R-:W1:Y:S08]  /*2fa0*/  MUFU.EX2 R8, R8 ;  /* 0x0000000800087308 */ /* 0x000e700000000800 */
[----:B------:R-:W3:Y:S01]  /*2fb0*/  MUFU.EX2 R9, R9 ;  /* 0x0000000900097308 */ /* 0x000ee20000000800 */
[----:B--2---:R-:W-:-:S07]  /*2fc0*/  F2FP.BF16.F32.PACK_AB R4, R6, R5 ;  /* 0x000000050604723e */ /* 0x004fce00000010ff */
[----:B------:R-:W2:Y:S01]  /*2fd0*/  MUFU.EX2 R10, R10 ;  /* 0x0000000a000a7308 */ /* 0x000ea20000000800 */
        /* <DEDUP_REMOVED lines=22> */
[----:B-1----:R-:W-:Y:S01]  /*3140*/  FADD.FTZ R70, R8, R59 ;  /* 0x0000003b08467221 */ /* 0x002fe20000010000 */
[----:B------:R-:W0:Y:S01]  /*3150*/  MUFU.EX2 R26, R26 ;  /* 0x0000001a001a7308 */ /* 0x000e220000000800 */
[--C-:B------:R-:W-:Y:S01]  /*3160*/  FFMA.FTZ R35, R66, UR26, -R92.reuse ;  /* 0x0000001a42237c23 */ /* 0x100fe2000801085c */
[--C-:B------:R-:W-:Y:S01]  /*3170*/  FFMA.FTZ R38, R50, UR26, -R92.reuse ;  /* 0x0000001a32267c23 */ /* 0x100fe2000801085c */
[--C-:B------:R-:W-:Y:S01]  /*3180*/  FFMA.FTZ R104, R39, UR26, -R92.reuse ;  /* 0x0000001a27687c23 */ /* 0x100fe2000801085c */
[--C-:B------:R-:W-:Y:S01]  /*3190*/  FFMA.FTZ R50, R71, UR26, -R92.reuse ;  /* 0x0000001a47327c23 */ /* 0x100fe2000801085c */
[----:B------:R-:W-:Y:S01]  /*31a0*/  FFMA.FTZ R27, R42, UR26, -R92 ;  /* 0x0000001a2a1b7c23 */ /* 0x000fe2000801085c */
[----:B---3--:R-:W-:Y:S01]  /*31b0*/  FADD.FTZ R71, R9, R70 ;  /* 0x0000004609477221 */ /* 0x008fe20000010000 */
[--C-:B------:R-:W-:Y:S01]  /*31c0*/  FFMA.FTZ R42, R67, UR26, -R92.reuse ;  /* 0x0000001a432a7c23 */ /* 0x100fe2000801085c */
[----:B------:R-:W1:Y:S01]  /*31d0*/  MUFU.EX2 R93, R93 ;  /* 0x0000005d005d7308 */ /* 0x000e620000000800 */
[--C-:B------:R-:W-:Y:S01]  /*31e0*/  FFMA.FTZ R39, R51, UR26, -R92.reuse ;  /* 0x0000001a33277c23 */ /* 0x100fe2000801085c */
[--C-:B------:R-:W-:Y:S01]  /*31f0*/  FFMA.FTZ R51, R74, UR26, -R92.reuse ;  /* 0x0000001a4a337c23 */ /* 0x100fe2000801085c */
[----:B--2---:R-:W-:Y:S01]  /*3200*/  FADD.FTZ R74, R10, R71 ;  /* 0x000000470a4a7221 */ /* 0x004fe20000010000 */
        /* <DEDUP_REMOVED lines=8> */
[----:B------:R-:W-:Y:S01]  /*3290*/  F2FP.BF16.F32.PACK_AB R6, R9, R8 ;  /* 0x000000080906723e */ /* 0x000fe200000010ff */
[--C-:B------:R-:W-:Y:S01]  /*32a0*/  FFMA.FTZ R71, R86, UR26, -R92.reuse ;  /* 0x0000001a56477c23 */ /* 0x100fe2000801085c */
[----:B------:R-:W-:Y:S01]  /*32b0*/  F2FP.BF16.F32.PACK_AB R8, R11, R10 ;  /* 0x0000000a0b08723e */ /* 0x000fe200000010ff */
[----:B------:R-:W-:Y:S01]  /*32c0*/  FFMA.FTZ R63, R63, UR26, -R92 ;  /* 0x0000001a3f3f7c23 */ /* 0x000fe2000801085c */
[----:B------:R-:W0:Y:S01]  /*32d0*/  MUFU.EX2 R97, R97 ;  /* 0x0000006100617308 */ /* 0x000e220000000800 */
[----:B-1----:R-:W-:Y:S01]  /*32e0*/  FADD.FTZ R67, R93, R66 ;  /* 0x000000425d437221 */ /* 0x002fe20000010000 */
[--C-:B------:R-:W-:Y:S01]  /*32f0*/  FFMA.FTZ R70, R79, UR26, -R92.reuse ;  /* 0x0000001a4f467c23 */ /* 0x100fe2000801085c */
[--C-:B------:R-:W-:Y:S01]  /*3300*/  FFMA.FTZ R79, R94, UR26, -R92.reuse ;  /* 0x0000001a5e4f7c23 */ /* 0x100fe2000801085c */
[--C-:B------:R-:W-:Y:S01]  /*3310*/  FFMA.FTZ R99, R99, UR26, -R92.reuse ;  /* 0x0000001a63637c23 */ /* 0x100fe2000801085c */
[--C-:B------:R-:W-:Y:S01]  /*3320*/  FFMA.FTZ R102, R102, UR26, -R92.reuse ;  /* 0x0000001a66667c23 */ /* 0x100fe2000801085c */
[--C-:B------:R-:W-:Y:S01]  /*3330*/  FFMA.FTZ R103, R103, UR26, -R92.reuse ;  /* 0x0000001a67677c23 */ /* 0x100fe2000801085c */
        /* <DEDUP_REMOVED lines=11> */
[--C-:B------:R-:W-:Y:S01]  /*33f0*/  FFMA.FTZ R66, R82, UR26, -R92.reuse ;  /* 0x0000001a52427c23 */ /* 0x100fe2000801085c */
[--C-:B------:R-:W-:Y:S01]  /*3400*/  FFMA.FTZ R114, R114, UR26, -R92.reuse ;  /* 0x0000001a72727c23 */ /* 0x100fe2000801085c */
[--C-:B------:R-:W-:Y:S01]  /*3410*/  FFMA.FTZ R115, R115, UR26, -R92.reuse ;  /* 0x0000001a73737c23 */ /* 0x100fe2000801085c */
[----:B------:R-:W-:-:S03]  /*3420*/  FFMA.FTZ R118, R118, UR26, -R92 ;  /* 0x0000001a76767c23 */ /* 0x000fc6000801085c */
[----:B------:R-:W0:Y:S01]  /*3430*/  MUFU.EX2 R101, R101 ;  /* 0x0000006500657308 */ /* 0x000e220000000800 */
[----:B-1----:R-:W-:Y:S01]  /*3440*/  FADD.FTZ R74, R100, R5 ;  /* 0x00000005644a7221 */ /* 0x002fe20000010000 */
[----:B------:R-:W-:Y:S02]  /*3450*/  F2FP.BF16.F32.PACK_AB R5, R26, R7 ;  /* 0x000000071a05723e */ /* 0x000fe400000010ff */
[----:B------:R-:W-:Y:S02]  /*3460*/  F2FP.BF16.F32.PACK_AB R7, R96, R93 ;  /* 0x0000005d6007723e */ /* 0x000fe400000010ff */
[----:B------:R-:W-:Y:S02]  /*3470*/  F2FP.BF16.F32.PACK_AB R9, R100, R97 ;  /* 0x000000616409723e */ /* 0x000fe400000010ff */
[----:B------:R-:W1:Y:S01]  /*3480*/  MUFU.EX2 R12, R12 ;  /* 0x0000000c000c7308 */ /* 0x000e620000000800 */
[----:B--2---:R-:W-:Y:S01]  /*3490*/  FADD.FTZ R75, R121, R78 ;  /* 0x0000004e794b7221 */ /* 0x004fe20000010000 */
[----:B------:R-:W-:Y:S01]  /*34a0*/  FFMA.FTZ R78, R91, UR26, -R92 ;  /* 0x0000001a5b4e7c23 */ /* 0x000fe2000801085c */
[----:B------:R2:W-:Y:S01]  /*34b0*/  STSM.16.M88.4 [R2+0x1e800], R4 ;  /* 0x01e8000402007844 */ /* 0x0005e20000000200 */
[----:B------:R-:W-:Y:S01]  /*34c0*/  F2FP.BF16.F32.PACK_AB R10, R121, R120 ;  /* 0x00000078790a723e */ /* 0x000fe200000010ff */
[----:B------:R-:W-:-:S02]  /*34d0*/  IMAD.MOV.U32 R121, RZ, RZ, R151 ;  /* 0x000000ffff797224 */ /* 0x000fc400078e0097 */
[----:B------:R-:W-:Y:S01]  /*34e0*/  IMAD.MOV.U32 R120, RZ, RZ, R151 ;  /* 0x000000ffff787224 */ /* 0x000fe200078e0097 */
[----:B------:R-:W3:Y:S01]  /*34f0*/  MUFU.EX2 R104, R104 ;  /* 0x0000006800687308 */ /* 0x000ee20000000800 */
[----:B0-----:R-:W-:Y:S01]  /*3500*/  FADD.FTZ R11, R101, R74 ;  /* 0x0000004a650b7221 */ /* 0x001fe20000010000 */
[----:B------:R-:W-:-:S06]  /*3510*/  FFMA.FTZ R74, R87, UR26, -R92 ;  /* 0x0000001a574a7c23 */ /* 0x000fcc000801085c */
[----:B------:R-:W0:Y:S01]  /*3520*/  MUFU.EX2 R13, R13 ;  /* 0x0000000d000d7308 */ /* 0x000e220000000800 */
[----:B-1----:R-:W-:Y:S01]  /*3530*/  FADD.FTZ R82, R12, R75 ;  /* 0x0000004b0c527221 */ /* 0x002fe20000010000 */
[----:B------:R-:W-:-:S06]  /*3540*/  FFMA.FTZ R75, R90, UR26, -R92 ;  /* 0x0000001a5a4b7c23 */ /* 0x000fcc000801085c */
[----:B------:R-:W1:Y:S01]  /*3550*/  MUFU.EX2 R27, R27 ;  /* 0x0000001b001b7308 */ /* 0x000e620000000800 */
[C---:B---3--:R-:W-:Y:S01]  /*3560*/  FADD.FTZ R26, R104.reuse, R11 ;  /* 0x0000000b681a7221 */ /* 0x048fe20000010000 */
[----:B------:R-:W-:-:S05]  /*3570*/  F2FP.BF16.F32.PACK_AB R11, R104, R101 ;  /* 0x00000065680b723e */ /* 0x000fca00000010ff */
[----:B------:R3:W-:Y:S01]  /*3580*/  STSM.16.M88.4 [R18], R8 ;  /* 0x0000000812007844 */ /* 0x0007e20000000200 */
[----:B------:R-:W4:Y:S01]  /*3590*/  MUFU.EX2 R14, R14 ;  /* 0x0000000e000e7308 */ /* 0x000f220000000800 */
[C---:B0-----:R-:W-:Y:S01]  /*35a0*/  FADD.FTZ R83, R13.reuse, R82 ;  /* 0x000000520d537221 */ /* 0x041fe20000010000 */
[----:B------:R-:W-:Y:S01]  /*35b0*/  F2FP.BF16.F32.PACK_AB R12, R13, R12 ;  /* 0x0000000c0d0c723e */ /* 0x000fe200000010ff */
[----:B------:R-:W-:-:S05]  /*35c0*/  FFMA.FTZ R82, R95, UR26, -R92 ;  /* 0x0000001a5f527c23 */ /* 0x000fca000801085c */
[----:B------:R-:W0:Y:S01]  /*35d0*/  MUFU.EX2 R30, R30 ;  /* 0x0000001e001e7308 */ /* 0x000e220000000800 */
[----:B-1----:R-:W-:-:S07]  /*35e0*/  FADD.FTZ R87, R27, R26 ;  /* 0x0000001a1b577221 */ /* 0x002fce0000010000 */
[----:B------:R-:W1:Y:S01]  /*35f0*/  MUFU.EX2 R15, R15 ;  /* 0x0000000f000f7308 */ /* 0x000e620000000800 */
[----:B----4-:R-:W-:Y:S01]  /*3600*/  FADD.FTZ R86, R14, R83 ;  /* 0x000000530e567221 */ /* 0x010fe20000010000 */
[--C-:B------:R-:W-:Y:S01]  /*3610*/  FFMA.FTZ R83, R98, UR26, -R92.reuse ;  /* 0x0000001a62537c23 */ /* 0x100fe2000801085c */
[----:B------:R-:W-:-:S05]  /*3620*/  FFMA.FTZ R92, R119, UR26, -R92 ;  /* 0x0000001a775c7c23 */ /* 0x000fca000801085c */
[----:B------:R-:W4:Y:S01]  /*3630*/  MUFU.EX2 R31, R31 ;  /* 0x0000001f001f7308 */ /* 0x000f220000000800 */
[----:B0-----:R-:W-:-:S07]  /*3640*/  FADD.FTZ R26, R30, R87 ;  /* 0x000000571e1a7221 */ /* 0x001fce0000010000 */
[----:B------:R-:W0:Y:S01]  /*3650*/  MUFU.EX2 R24, R24 ;  /* 0x0000001800187308 */ /* 0x000e220000000800 */
[C---:B-1----:R-:W-:Y:S01]  /*3660*/  FADD.FTZ R91, R15.reuse, R86 ;  /* 0x000000560f5b7221 */ /* 0x042fe20000010000 */
[----:B------:R-:W-:-:S06]  /*3670*/  F2FP.BF16.F32.PACK_AB R14, R15, R14 ;  /* 0x0000000e0f0e723e */ /* 0x000fcc00000010ff */
[----:B------:R-:W1:Y:S01]  /*3680*/  MUFU.EX2 R34, R34 ;  /* 0x0000002200227308 */ /* 0x000e620000000800 */
[----:B----4-:R-:W-:-:S07]  /*3690*/  FADD.FTZ R87, R31, R26 ;  /* 0x0000001a1f577221 */ /* 0x010fce0000010000 */
[----:B------:R-:W4:Y:S01]  /*36a0*/  MUFU.EX2 R25, R25 ;  /* 0x0000001900197308 */ /* 0x000f220000000800 */
[----:B0-----:R-:W-:-:S07]  /*36b0*/  FADD.FTZ R26, R24, R91 ;  /* 0x0000005b181a7221 */ /* 0x001fce0000010000 */
[----:B------:R-:W0:Y:S01]  /*36c0*/  MUFU.EX2 R38, R38 ;  /* 0x0000002600267308 */ /* 0x000e220000000800 */
[C---:B-1----:R-:W-:Y:S01]  /*36d0*/  FADD.FTZ R87, R34.reuse, R87 ;  /* 0x0000005722577221 */ /* 0x042fe20000010000 */
[----:B------:R-:W-:-:S06]  /*36e0*/  F2FP.BF16.F32.PACK_AB R15, R34, R31 ;  /* 0x0000001f220f723e */ /* 0x000fcc00000010ff */
[----:B------:R-:W1:Y:S01]  /*36f0*/  MUFU.EX2 R45, R45 ;  /* 0x0000002d002d7308 */ /* 0x000e620000000800 */
[C---:B----4-:R-:W-:Y:S01]  /*3700*/  FADD.FTZ R86, R25.reuse, R26 ;  /* 0x0000001a19567221 */ /* 0x050fe20000010000 */
[----:B------:R-:W-:-:S06]  /*3710*/  F2FP.BF16.F32.PACK_AB R24, R25, R24 ;  /* 0x000000181918723e */ /* 0x000fcc00000010ff */
[----:B------:R-:W4:Y:S01]  /*3720*/  MUFU.EX2 R39, R39 ;  /* 0x0000002700277308 */ /* 0x000f220000000800 */
[----:B0-----:R-:W-:-:S07]  /*3730*/  FADD.FTZ R26, R38, R87 ;  /* 0x00000057261a7221 */ /* 0x001fce0000010000 */
[----:B------:R-:W0:Y:S01]  /*3740*/  MUFU.EX2 R48, R48 ;  /* 0x0000003000307308 */ /* 0x000e220000000800 */
[----:B-1----:R-:W-:-:S07]  /*3750*/  FADD.FTZ R91, R45, R86 ;  /* 0x000000562d5b7221 */ /* 0x002fce0000010000 */
        /* <DEDUP_REMOVED lines=20> */
[C---:B----4-:R-:W-:Y:S01]  /*38a0*/  FADD.FTZ R86, R61.reuse, R86 ;  /* 0x000000563d567221 */ /* 0x050fe20000010000 */
[----:B--2---:R-:W-:-:S06]  /*38b0*/  F2FP.BF16.F32.PACK_AB R6, R61, R56 ;  /* 0x000000383d06723e */ /* 0x004fcc00000010ff */
[----:B------:R-:W2:Y:S01]  /*38c0*/  MUFU.EX2 R63, R63 ;  /* 0x0000003f003f7308 */ /* 0x000ea20000000800 */
[----:B0-----:R-:W-:-:S07]  /*38d0*/  FADD.FTZ R26, R58, R87 ;  /* 0x000000573a1a7221 */ /* 0x001fce0000010000 */
[----:B------:R-:W0:Y:S01]  /*38e0*/  MUFU.EX2 R28, R28 ;  /* 0x0000001c001c7308 */ /* 0x000e220000000800 */
[----:B-1----:R-:W-:-:S07]  /*38f0*/  FADD.FTZ R13, R21, R86 ;  /* 0x00000056150d7221 */ /* 0x002fce0000010000 */
[----:B------:R-:W1:Y:S01]  /*3900*/  MUFU.EX2 R35, R35 ;  /* 0x0000002300237308 */ /* 0x000e620000000800 */
[----:B--2---:R-:W-:Y:S01]  /*3910*/  FADD.FTZ R86, R63, R26 ;  /* 0x0000001a3f567221 */ /* 0x004fe20000010000 */
[----:B------:R-:W-:-:S06]  /*3920*/  F2FP.BF16.F32.PACK_AB R26, R48, R45 ;  /* 0x0000002d301a723e */ /* 0x000fcc00000010ff */
[----:B------:R-:W2:Y:S01]  /*3930*/  MUFU.EX2 R33, R33 ;  /* 0x0000002100217308 */ /* 0x000ea20000000800 */
[----:B0-----:R-:W-:Y:S01]  /*3940*/  FADD.FTZ R4, R28, R13 ;  /* 0x0000000d1c047221 */ /* 0x001fe20000010000 */
[----:B------:R-:W-:Y:S02]  /*3950*/  F2FP.BF16.F32.PACK_AB R13, R30, R27 ;  /* 0x0000001b1e0d723e */ /* 0x000fe400000010ff */
[----:B------:R-:W-:-:S03]  /*3960*/  F2FP.BF16.F32.PACK_AB R27, R47, R46 ;  /* 0x0000002e2f1b723e */ /* 0x000fc600000010ff */
[----:B------:R0:W-:Y:S01]  /*3970*/  STSM.16.M88.4 [R17], R12 ;  /* 0x0000000c11007844 */ /* 0x0001e20000000200 */
[----:B------:R-:W3:Y:S01]  /*3980*/  MUFU.EX2 R42, R42 ;  /* 0x0000002a002a7308 */ /* 0x000ee20000000800 */
[----:B-1----:R-:W-:Y:S02]  /*3990*/  FADD.FTZ R5, R35, R86 ;  /* 0x0000005623057221 */ /* 0x002fe40000010000 */
[----:B------:R-:W-:Y:S05]  /*39a0*/  STSM.16.M88.4 [R16], R24 ;  /* 0x0000001810007844 */ /* 0x000fea0000000200 */
[----:B------:R-:W1:Y:S01]  /*39b0*/  MUFU.EX2 R36, R36 ;  /* 0x0000002400247308 */ /* 0x000e620000000800 */
[----:B--2---:R-:W-:Y:S01]  /*39c0*/  FADD.FTZ R7, R33, R4 ;  /* 0x0000000421077221 */ /* 0x004fe20000010000 */
[----:B------:R-:W-:-:S06]  /*39d0*/  F2FP.BF16.F32.PACK_AB R4, R57, R52 ;  /* 0x000000343904723e */ /* 0x000fcc00000010ff */
[----:B------:R-:W2:Y:S01]  /*39e0*/  MUFU.EX2 R43, R43 ;  /* 0x0000002b002b7308 */ /* 0x000ea20000000800 */
[----:B---3--:R-:W-:-:S07]  /*39f0*/  FADD.FTZ R8, R42, R5 ;  /* 0x000000052a087221 */ /* 0x008fce0000010000 */
[----:B------:R-:W3:Y:S01]  /*3a00*/  MUFU.EX2 R37, R37 ;  /* 0x0000002500257308 */ /* 0x000ee20000000800 */
[----:B-1----:R-:W-:-:S07]  /*3a10*/  FADD.FTZ R10, R36, R7 ;  /* 0x00000007240a7221 */ /* 0x002fce0000010000 */
[----:B------:R-:W1:Y:S01]  /*3a20*/  MUFU.EX2 R50, R50 ;  /* 0x0000003200327308 */ /* 0x000e620000000800 */
[----:B--2---:R-:W-:-:S07]  /*3a30*/  FADD.FTZ R5, R43, R8 ;  /* 0x000000082b057221 */ /* 0x004fce0000010000 */
[----:B------:R-:W2:Y:S01]  /*3a40*/  MUFU.EX2 R40, R40 ;  /* 0x0000002800287308 */ /* 0x000ea20000000800 */
[----:B---3--:R-:W-:-:S07]  /*3a50*/  FADD.FTZ R7, R37, R10 ;  /* 0x0000000a25077221 */ /* 0x008fce0000010000 */
[----:B------:R-:W3:Y:S01]  /*3a60*/  MUFU.EX2 R51, R51 ;  /* 0x0000003300337308 */ /* 0x000ee20000000800 */
[----:B-1----:R-:W-:Y:S01]  /*3a70*/  FADD.FTZ R8, R50, R5 ;  /* 0x0000000532087221 */ /* 0x002fe20000010000 */
[----:B------:R-:W-:-:S06]  /*3a80*/  F2FP.BF16.F32.PACK_AB R5, R55, R54 ;  /* 0x000000363705723e */ /* 0x000fcc00000010ff */
[----:B------:R-:W1:Y:S01]  /*3a90*/  MUFU.EX2 R44, R44 ;  /* 0x0000002c002c7308 */ /* 0x000e620000000800 */
[C---:B--2---:R-:W-:Y:S01]  /*3aa0*/  FADD.FTZ R7, R40.reuse, R7 ;  /* 0x0000000728077221 */ /* 0x044fe20000010000 */
[----:B0-----:R-:W-:-:S06]  /*3ab0*/  F2FP.BF16.F32.PACK_AB R12, R40, R37 ;  /* 0x00000025280c723e */ /* 0x001fcc00000010ff */
[----:B------:R-:W0:Y:S01]  /*3ac0*/  MUFU.EX2 R62, R62 ;  /* 0x0000003e003e7308 */ /* 0x000e220000000800 */
[----:B---3--:R-:W-:-:S07]  /*3ad0*/  FADD.FTZ R9, R51, R8 ;  /* 0x0000000833097221 */ /* 0x008fce0000010000 */
[----:B------:R-:W2:Y:S01]  /*3ae0*/  MUFU.EX2 R49, R49 ;  /* 0x0000003100317308 */ /* 0x000ea20000000800 */
[----:B-1----:R-:W-:Y:S01]  /*3af0*/  FADD.FTZ R10, R44, R7 ;  /* 0x000000072c0a7221 */ /* 0x002fe20000010000 */
[----:B------:R-:W-:-:S05]  /*3b00*/  F2FP.BF16.F32.PACK_AB R7, R63, R58 ;  /* 0x0000003a3f07723e */ /* 0x000fca00000010ff */
[----:B------:R1:W-:Y:S01]  /*3b10*/  STSM.16.M88.4 [R2+0x24800], R4 ;  /* 0x0248000402007844 */ /* 0x0003e20000000200 */
[----:B------:R-:W3:Y:S01]  /*3b20*/  MUFU.EX2 R59, R59 ;  /* 0x0000003b003b7308 */ /* 0x000ee20000000800 */
[C---:B0-----:R-:W-:Y:S01]  /*3b30*/  FADD.FTZ R8, R62.reuse, R9 ;  /* 0x000000093e087221 */ /* 0x041fe20000010000 */
[----:B------:R-:W-:-:S06]  /*3b40*/  F2FP.BF16.F32.PACK_AB R13, R62, R51 ;  /* 0x000000333e0d723e */ /* 0x000fcc00000010ff */
[----:B------:R-:W0:Y:S01]  /*3b50*/  MUFU.EX2 R70, R70 ;  /* 0x0000004600467308 */ /* 0x000e220000000800 */
[C---:B--2---:R-:W-:Y:S01]  /*3b60*/  FADD.FTZ R11, R49.reuse, R10 ;  /* 0x0000000a310b7221 */ /* 0x044fe20000010000 */
[----:B------:R-:W-:Y:S02]  /*3b70*/  F2FP.BF16.F32.PACK_AB R10, R36, R33 ;  /* 0x00000021240a723e */ /* 0x000fe400000010ff */
[----:B------:R-:W-:-:S04]  /*3b80*/  F2FP.BF16.F32.PACK_AB R14, R49, R44 ;  /* 0x0000002c310e723e */ /* 0x000fc800000010ff */
[----:B------:R-:W2:Y:S01]  /*3b90*/  MUFU.EX2 R29, R29 ;  /* 0x0000001d001d7308 */ /* 0x000ea20000000800 */
[----:B---3--:R-:W-:Y:S01]  /*3ba0*/  FADD.FTZ R9, R59, R8 ;  /* 0x000000083b097221 */ /* 0x008fe20000010000 */
[----:B------:R-:W-:-:S06]  /*3bb0*/  FADD.FTZ R8, R20, R11 ;  /* 0x0000000b14087221 */ /* 0x000fcc0000010000 */
[----:B------:R-:W3:Y:S01]  /*3bc0*/  MUFU.EX2 R66, R66 ;  /* 0x0000004200427308 */ /* 0x000ee20000000800 */
[C---:B0-----:R-:W-:Y:S01]  /*3bd0*/  FADD.FTZ R9, R70.reuse, R9 ;  /* 0x0000000946097221 */ /* 0x041fe20000010000 */
[----:B------:R-:W-:-:S06]  /*3be0*/  F2FP.BF16.F32.PACK_AB R15, R70, R59 ;  /* 0x0000003b460f723e */ /* 0x000fcc00000010ff */
[----:B------:R-:W0:Y:S01]  /*3bf0*/  MUFU.EX2 R67, R67 ;  /* 0x0000004300437308 */ /* 0x000e220000000800 */
[----:B--2---:R-:W-:Y:S01]  /*3c00*/  FADD.FTZ R11, R29, R8 ;  /* 0x000000081d0b7221 */ /* 0x004fe20000010000 */
[----:B------:R-:W-:-:S03]  /*3c10*/  F2FP.BF16.F32.PACK_AB R8, R28, R21 ;  /* 0x000000151c08723e */ /* 0x000fc600000010ff */
[----:B------:R-:W-:Y:S01]  /*3c20*/  FADD.FTZ R30, R32, R11 ;  /* 0x0000000b201e7221 */ /* 0x000fe20000010000 */
[----:B------:R-:W-:Y:S02]  /*3c30*/  F2FP.BF16.F32.PACK_AB R11, R50, R43 ;  /* 0x0000002b320b723e */ /* 0x000fe400000010ff */
[----:B------:R-:W2:Y:S01]  /*3c40*/  MUFU.EX2 R41, R41 ;  /* 0x0000002900297308 */ /* 0x000ea20000000800 */
[----:B---3--:R-:W-:Y:S01]  /*3c50*/  FADD.FTZ R28, R66, R9 ;  /* 0x00000009421c7221 */ /* 0x008fe20000010000 */
[----:B------:R-:W-:-:S05]  /*3c60*/  F2FP.BF16.F32.PACK_AB R9, R42, R35 ;  /* 0x000000232a09723e */ /* 0x000fca00000010ff */
[----:B------:R3:W-:Y:S01]  /*3c70*/  STSM.16.M88.4 [R22], R8 ;  /* 0x0000000816007844 */ /* 0x0007e20000000200 */
[----:B------:R-:W1:Y:S01]  /*3c80*/  MUFU.EX2 R71, R71 ;  /* 0x0000004700477308 */ /* 0x000e620000000800 */
[----:B0-----:R-:W-:Y:S02]  /*3c90*/  FADD.FTZ R28, R67, R28 ;  /* 0x0000001c431c7221 */ /* 0x001fe40000010000 */
[----:B------:R0:W-:Y:S05]  /*3ca0*/  STSM.16.M88.4 [R17+0x6000], R12 ;  /* 0x0060000c11007844 */ /* 0x0001ea0000000200 */
[----:B------:R-:W4:Y:S01]  /*3cb0*/  MUFU.EX2 R53, R53 ;  /* 0x0000003500357308 */ /* 0x000f220000000800 */
[----:B--2---:R-:W-:-:S07]  /*3cc0*/  FADD.FTZ R30, R41, R30 ;  /* 0x0000001e291e7221 */ /* 0x004fce0000010000 */
[----:B------:R-:W2:Y:S01]  /*3cd0*/  MUFU.EX2 R74, R74 ;  /* 0x0000004a004a7308 */ /* 0x000ea20000000800 */
[----:B-1----:R-:W-:-:S07]  /*3ce0*/  FADD.FTZ R5, R71, R28 ;  /* 0x0000001c47057221 */ /* 0x002fce0000010000 */
[----:B------:R-:W1:Y:S01]  /*3cf0*/  MUFU.EX2 R75, R75 ;  /* 0x0000004b004b7308 */ /* 0x000e620000000800 */
[----:B----4-:R-:W-:-:S04]  /*3d00*/  FADD.FTZ R7, R53, R30 ;  /* 0x0000001e35077221 */ /* 0x010fc80000010000 */
[C---:B------:R-:W-:Y:S01]  /*3d10*/  FADD.FTZ R6, R60.reuse, R7 ;  /* 0x000000073c067221 */ /* 0x040fe20000010000 */
[----:B------:R-:W-:Y:S02]  /*3d20*/  F2FP.BF16.F32.PACK_AB R60, R60, R53 ;  /* 0x000000353c3c723e */ /* 0x000fe400000010ff */
[----:B------:R-:W4:Y:S01]  /*3d30*/  MUFU.EX2 R65, R65 ;  /* 0x0000004100417308 */ /* 0x000f220000000800 */
[----:B--2---:R-:W-:-:S07]  /*3d40*/  FADD.FTZ R4, R74, R5 ;  /* 0x000000054a047221 */ /* 0x004fce0000010000 */
[----:B------:R-:W2:Y:S01]  /*3d50*/  MUFU.EX2 R78, R78 ;  /* 0x0000004e004e7308 */ /* 0x000ea20000000800 */
[----:B-1----:R-:W-:-:S07]  /*3d60*/  FADD.FTZ R5, R75, R4 ;  /* 0x000000044b057221 */ /* 0x002fce0000010000 */
[----:B------:R-:W1:Y:S01]  /*3d70*/  MUFU.EX2 R68, R68 ;  /* 0x0000004400447308 */ /* 0x000e620000000800 */
[----:B----4-:R-:W-:Y:S01]  /*3d80*/  FADD.FTZ R7, R65, R6 ;  /* 0x0000000641077221 */ /* 0x010fe20000010000 */
[----:B------:R-:W-:-:S06]  /*3d90*/  F2FP.BF16.F32.PACK_AB R6, R41, R32 ;  /* 0x000000202906723e */ /* 0x000fcc00000010ff */
[----:B------:R-:W4:Y:S01]  /*3da0*/  MUFU.EX2 R79, R79 ;  /* 0x0000004f004f7308 */ /* 0x000f220000000800 */
[C---:B--2---:R-:W-:Y:S01]  /*3db0*/  FADD.FTZ R4, R78.reuse, R5 ;  /* 0x000000054e047221 */ /* 0x044fe20000010000 */
[----:B------:R-:W-:-:S06]  /*3dc0*/  F2FP.BF16.F32.PACK_AB R61, R78, R75 ;  /* 0x0000004b4e3d723e */ /* 0x000fcc00000010ff */
[----:B------:R-:W2:Y:S01]  /*3dd0*/  MUFU.EX2 R64, R64 ;  /* 0x0000004000407308 */ /* 0x000ea20000000800 */
[C---:B-1----:R-:W-:Y:S01]  /*3de0*/  FADD.FTZ R7, R68.reuse, R7 ;  /* 0x0000000744077221 */ /* 0x042fe20000010000 */
[----:B------:R-:W-:-:S06]  /*3df0*/  F2FP.BF16.F32.PACK_AB R62, R68, R65 ;  /* 0x00000041443e723e */ /* 0x000fcc00000010ff */
[----:B------:R-:W1:Y:S01]  /*3e00*/  MUFU.EX2 R82, R82 ;  /* 0x0000005200527308 */ /* 0x000e620000000800 */
[----:B----4-:R-:W-:Y:S01]  /*3e10*/  FADD.FTZ R5, R79, R4 ;  /* 0x000000044f057221 */ /* 0x010fe20000010000 */
[----:B------:R-:W-:-:S06]  /*3e20*/  F2FP.BF16.F32.PACK_AB R4, R29, R20 ;  /* 0x000000141d04723e */ /* 0x000fcc00000010ff */
[----:B------:R-:W4:Y:S01]  /*3e30*/  MUFU.EX2 R69, R69 ;  /* 0x0000004500457308 */ /* 0x000f220000000800 */
[----:B--2---:R-:W-:-:S07]  /*3e40*/  FADD.FTZ R24, R64, R7 ;  /* 0x0000000740187221 */ /* 0x004fce0000010000 */
[----:B------:R-:W2:Y:S01]  /*3e50*/  MUFU.EX2 R83, R83 ;  /* 0x0000005300537308 */ /* 0x000ea20000000800 */
[C---:B-1----:R-:W-:Y:S01]  /*3e60*/  FADD.FTZ R20, R82.reuse, R5 ;  /* 0x0000000552147221 */ /* 0x042fe20000010000 */
[----:B------:R-:W-:-:S06]  /*3e70*/  F2FP.BF16.F32.PACK_AB R63, R82, R79 ;  /* 0x0000004f523f723e */ /* 0x000fcc00000010ff */
[----:B------:R-:W3:Y:S01]  /*3e80*/  MUFU.EX2 R72, R72 ;  /* 0x0000004800487308 */ /* 0x000ee20000000800 */
[C---:B----4-:R-:W-:Y:S01]  /*3e90*/  FADD.FTZ R5, R69.reuse, R24 ;  /* 0x0000001845057221 */ /* 0x050fe20000010000 */
[----:B------:R-:W-:-:S06]  /*3ea0*/  F2FP.BF16.F32.PACK_AB R64, R69, R64 ;  /* 0x000000404540723e */ /* 0x000fcc00000010ff */
[----:B------:R-:W1:Y:S01]  /*3eb0*/  MUFU.EX2 R48, R99 ;  /* 0x0000006300307308 */ /* 0x000e620000000800 */
[----:B--2---:R-:W-:-:S07]  /*3ec0*/  FADD.FTZ R7, R83, R20 ;  /* 0x0000001453077221 */ /* 0x004fce0000010000 */
[----:B------:R-:W2:Y:S01]  /*3ed0*/  MUFU.EX2 R73, R73 ;  /* 0x0000004900497308 */ /* 0x000ea20000000800 */
[----:B---3--:R-:W-:Y:S01]  /*3ee0*/  FADD.FTZ R8, R72, R5 ;  /* 0x0000000548087221 */ /* 0x008fe20000010000 */
[----:B------:R-:W-:-:S06]  /*3ef0*/  F2FP.BF16.F32.PACK_AB R5, R67, R66 ;  /* 0x000000424305723e */ /* 0x000fcc00000010ff */
[----:B------:R-:W3:Y:S01]  /*3f00*/  MUFU.EX2 R102, R102 ;  /* 0x0000006600667308 */ /* 0x000ee20000000800 */
[----:B-1----:R-:W-:Y:S01]  /*3f10*/  FADD.FTZ R9, R48, R7 ;  /* 0x0000000730097221 */ /* 0x002fe20000010000 */
[----:B------:R-:W-:Y:S02]  /*3f20*/  F2FP.BF16.F32.PACK_AB R7, R74, R71 ;  /* 0x000000474a07723e */ /* 0x000fe400000010ff */
[----:B------:R-:W-:-:S03]  /*3f30*/  F2FP.BF16.F32.PACK_AB R65, R48, R83 ;  /* 0x000000533041723e */ /* 0x000fc600000010ff */
[----:B------:R1:W-:Y:S01]  /*3f40*/  STSM.16.M88.4 [R16+0x6000], R4 ;  /* 0x0060000410007844 */ /* 0x0003e20000000200 */
[----:B------:R-:W4:Y:S01]  /*3f50*/  MUFU.EX2 R103, R103 ;  /* 0x0000006700677308 */ /* 0x000f220000000800 */
[C---:B--2---:R-:W-:Y:S01]  /*3f60*/  FADD.FTZ R11, R73.reuse, R8 ;  /* 0x00000008490b7221 */ /* 0x044fe20000010000 */
[----:B------:R-:W-:Y:S01]  /*3f70*/  F2FP.BF16.F32.PACK_AB R66, R73, R72 ;  /* 0x000000484942723e */ /* 0x000fe200000010ff */
[----:B------:R2:W-:Y:S05]  /*3f80*/  STSM.16.M88.4 [R2+0x2a800], R60 ;  /* 0x02a8003c02007844 */ /* 0x0005ea0000000200 */
[----:B------:R-:W5:Y:S01]  /*3f90*/  MUFU.EX2 R76, R76 ;  /* 0x0000004c004c7308 */ /* 0x000f620000000800 */
[----:B---3--:R-:W-:-:S07]  /*3fa0*/  FADD.FTZ R8, R102, R9 ;  /* 0x0000000966087221 */ /* 0x008fce0000010000 */
[----:B------:R-:W3:Y:S01]  /*3fb0*/  MUFU.EX2 R106, R106 ;  /* 0x0000006a006a7308 */ /* 0x000ee20000000800 */
[C---:B----4-:R-:W-:Y:S01]  /*3fc0*/  FADD.FTZ R9, R103.reuse, R8 ;  /* 0x0000000867097221 */ /* 0x050fe20000010000 */
[----:B------:R-:W-:-:S05]  /*3fd0*/  F2FP.BF16.F32.PACK_AB R67, R103, R102 ;  /* 0x000000666743723e */ /* 0x000fca00000010ff */
[----:B------:R2:W-:Y:S01]  /*3fe0*/  STSM.16.M88.4 [R19], R64 ;  /* 0x0000004013007844 */ /* 0x0005e20000000200 */
[----:B------:R-:W4:Y:S01]  /*3ff0*/  MUFU.EX2 R77, R77 ;  /* 0x0000004d004d7308 */ /* 0x000f220000000800 */
[----:B-----5:R-:W-:-:S07]  /*4000*/  FADD.FTZ R10, R76, R11 ;  /* 0x0000000b4c0a7221 */ /* 0x020fce0000010000 */
[----:B------:R-:W5:Y:S01]  /*4010*/  MUFU.EX2 R80, R80 ;  /* 0x0000005000507308 */ /* 0x000f620000000800 */
[----:B---3--:R-:W-:-:S07]  /*4020*/  FADD.FTZ R8, R106, R9 ;  /* 0x000000096a087221 */ /* 0x008fce0000010000 */
[----:B------:R-:W0:Y:S01]  /*4030*/  MUFU.EX2 R81, R81 ;  /* 0x0000005100517308 */ /* 0x000e220000000800 */
[C---:B----4-:R-:W-:Y:S01]  /*4040*/  FADD.FTZ R11, R77.reuse, R10 ;  /* 0x0000000a4d0b7221 */ /* 0x050fe20000010000 */
[----:B------:R-:W-:-:S06]  /*4050*/  F2FP.BF16.F32.PACK_AB R76, R77, R76 ;  /* 0x0000004c4d4c723e */ /* 0x000fcc00000010ff */
[----:B------:R-:W3:Y:S01]  /*4060*/  MUFU.EX2 R84, R84 ;  /* 0x0000005400547308 */ /* 0x000ee20000000800 */
[----:B-----5:R-:W-:-:S07]  /*4070*/  FADD.FTZ R10, R80, R11 ;  /* 0x0000000b500a7221 */ /* 0x020fce0000010000 */
        /* <DEDUP_REMOVED lines=9> */
[C---:B0-----:R-:W-:Y:S01]  /*4110*/  F2FP.BF16.F32.PACK_AB R77, R107.reuse, R106 ;  /* 0x0000006a6b4d723e */ /* 0x041fe200000010ff */
[----:B------:R-:W-:-:S06]  /*4120*/  FADD.FTZ R11, R107, R8 ;  /* 0x000000086b0b7221 */ /* 0x000fcc0000010000 */
[----:B------:R-:W0:Y:S01]  /*4130*/  MUFU.EX2 R88, R88 ;  /* 0x0000005800587308 */ /* 0x000e220000000800 */
[----:B---3--:R-:W-:-:S07]  /*4140*/  FADD.FTZ R8, R110, R11 ;  /* 0x0000000b6e087221 */ /* 0x008fce0000010000 */
[----:B------:R-:W3:Y:S01]  /*4150*/  MUFU.EX2 R89, R89 ;  /* 0x0000005900597308 */ /* 0x000ee20000000800 */
[C---:B-1----:R-:W-:Y:S01]  /*4160*/  F2FP.BF16.F32.PACK_AB R79, R111.reuse, R110 ;  /* 0x0000006e6f4f723e */ /* 0x042fe200000010ff */
[----:B------:R-:W-:-:S04]  /*4170*/  FADD.FTZ R5, R111, R8 ;  /* 0x000000086f057221 */ /* 0x000fc80000010000 */
[----:B------:R2:W-:Y:S02]  /*4180*/  STSM.16.M88.4 [R17+0xc000], R76 ;  /* 0x00c0004c11007844 */ /* 0x0005e40000000200 */
[----:B------:R-:W1:Y:S01]  /*4190*/  MUFU.EX2 R114, R114 ;  /* 0x0000007200727308 */ /* 0x000e620000000800 */
[----:B0-----:R-:W-:-:S07]  /*41a0*/  FADD.FTZ R6, R88, R7 ;  /* 0x0000000758067221 */ /* 0x001fce0000010000 */
[----:B------:R-:W0:Y:S01]  /*41b0*/  MUFU.EX2 R115, R115 ;  /* 0x0000007300737308 */ /* 0x000e220000000800 */
[C---:B---3--:R-:W-:Y:S01]  /*41c0*/  F2FP.BF16.F32.PACK_AB R86, R89.reuse, R88 ;  /* 0x000000585956723e */ /* 0x048fe200000010ff */
[----:B------:R-:W-:-:S06]  /*41d0*/  FADD.FTZ R6, R89, R6 ;  /* 0x0000000659067221 */ /* 0x000fcc0000010000 */
[----:B------:R-:W-:Y:S01]  /*41e0*/  MUFU.EX2 R118, R118 ;  /* 0x0000007600767308 */ /* 0x000fe20000000800 */
[----:B-1----:R-:W-:-:S07]  /*41f0*/  FADD.FTZ R4, R114, R5 ;  /* 0x0000000572047221 */ /* 0x002fce0000010000 */
[----:B------:R-:W1:Y:S01]  /*4200*/  MUFU.EX2 R9, R92 ;  /* 0x0000005c00097308 */ /* 0x000e620000000800 */
[C---:B0-----:R-:W-:Y:S01]  /*4210*/  F2FP.BF16.F32.PACK_AB R85, R115.reuse, R114 ;  /* 0x000000727355723e */ /* 0x041fe200000010ff */
        /* <DEDUP_REMOVED lines=31> */
.L_x_12837:
        /* <DEDUP_REMOVED lines=9> */
.L_x_12830:
[----:B------:R-:W-:Y:S01]  /*44a0*/  ULEA UR6, UR38, UR39, 0x3 ;  /* 0x0000002726067291 */ /* 0x000fe2000f8e183f */
[----:B------:R-:W-:-:S05]  /*44b0*/  IMAD.U32 R0, RZ, RZ, UR37 ;  /* 0x00000025ff007e24 */ /* 0x000fca000f8e00ff */
[----:B------:R-:W-:-:S04]  /*44c0*/  SHF.L.U32 R0, R0, 0x1f, RZ ;  /* 0x0000001f00007819 */ /* 0x000fc800000006ff */
[----:B------:R0:W1:Y:S01]  /*44d0*/  SYNCS.PHASECHK.TRANS64.TRYWAIT P2, [UR6+0x30830], R0 ;  /* 0x03083000ff0075a7 */ /* 0x0000620008040146 */
[----:B------:R-:W-:Y:S05]  /*44e0*/  @!P0 BRA `(.L_x_12831) ;  /* 0x0000000000048947 */ /* 0x000fea0003800000 */
[----:B------:R-:W-:Y:S01]  /*44f0*/  BPT.TRAP 0x1 ;  /* 0x000000040000795c */ /* 0x000fe20000300000 */
.L_x_12831:
[----:B-1----:R-:W-:Y:S05]  /*4500*/  @P2 BRA `(.L_x_12829) ;  /* 0x0000000000082947 */ /* 0x002fea0003800000 */
[----:B------:R-:W1:Y:S02]  /*4510*/  SYNCS.PHASECHK.TRANS64.TRYWAIT P2, [UR6+0x30830], R0 ;  /* 0x03083000ff0075a7 */ /* 0x000e640008040146 */
[----:B-1----:R-:W-:Y:S05]  /*4520*/  @!P2 BRA `(.L_x_12832) ;  /* 0x000000a00004a947 */ /* 0x002fea0003800000 */
.L_x_12829:
        /* <DEDUP_REMOVED lines=24> */
[----:B0-----:R-:W-:Y:S05]  /*46b0*/  @P3 BRA `(.L_x_12833) ;  /* 0x00000000002c3947 */ /* 0x001fea0003800000 */
[----:B------:R-:W-:Y:S05]  /*46c0*/  @!P0 BRA `(.L_x_12834) ;  /* 0x0000000000048947 */ /* 0x000fea0003800000 */
[----:B------:R-:W-:Y:S01]  /*46d0*/  BPT.TRAP 0x1 ;  /* 0x000000040000795c */ /* 0x000fe20000300000 */
.L_x_12834:
[----:B------:R-:W-:Y:S01]  /*46e0*/  ULEA UR6, UR27, UR39, 0x3 ;  /* 0x000000271b067291 */ /* 0x000fe2000f8e183f */
[----:B------:R-:W-:-:S05]  /*46f0*/  IMAD.U32 R0, RZ, RZ, UR20 ;  /* 0x00000014ff007e24 */ /* 0x000fca000f8e00ff */
[----:B------:R-:W-:-:S04]  /*4700*/  SHF.L.U32 R0, R0, 0x1f, RZ ;  /* 0x0000001f00007819 */ /* 0x000fc800000006ff */
[----:B------:R0:W1:Y:S01]  /*4710*/  SYNCS.PHASECHK.TRANS64.TRYWAIT P2, [UR6+0x30850], R0 ;  /* 0x03085000ff0075a7 */ /* 0x0000620008040146 */
[----:B------:R-:W-:Y:S05]  /*4720*/  @!P0 BRA `(.L_x_12835) ;  /* 0x0000000000048947 */ /* 0x000fea0003800000 */
[----:B------:R-:W-:Y:S01]  /*4730*/  BPT.TRAP 0x1 ;  /* 0x000000040000795c */ /* 0x000fe20000300000 */
.L_x_12835:
[----:B-1----:R-:W-:Y:S05]  /*4740*/  @P2 BRA `(.L_x_12833) ;  /* 0x0000000000082947 */ /* 0x002fea0003800000 */
[----:B------:R-:W1:Y:S02]  /*4750*/  SYNCS.PHASECHK.TRANS64.TRYWAIT P2, [UR6+0x30850], R0 ;  /* 0x03085000ff0075a7 */ /* 0x000e640008040146 */
[----:B-1----:R-:W-:Y:S05]  /*4760*/  @!P2 BRA `(.L_x_12836) ;  /* 0x0000009c008ca947 */ /* 0x002fea0003800000 */
.L_x_12833:
[----:B------:R-:W-:Y:S01]  /*4770*/  UIADD3 UR7, UR25, 0x1e800, URZ ;  /* 0x0001e80019077890 */ /* 0x000fe2000fffe03f */
[----:B------:R-:W-:Y:S01]  /*4780*/  WARPGROUP.ARRIVE ;  /* 0x00000000000079c5 */ /* 0x000fe20000000000 */
[----:B------:R-:W-:-:S05]  /*4790*/  UIADD3 UR6, UR39, 0x400, URZ ;  /* 0x0000040027067890 */ /* 0x000fca000fffe03f */
[----:B------:R-:W1:Y:S01]  /*47a0*/  S2R R5, SR_TID.X ;  /* 0x0000000000057919 */ /* 0x000e620000002100 */
[----:B------:R-:W-:Y:S01]  /*47b0*/  USHF.R.U32.HI UR7, URZ, 0x4, UR7 ;  /* 0x000000043f077899 */ /* 0x000fe20008011607 */
[----:B------:R-:W-:Y:S01]  /*47c0*/  FMNMX.FTZ R8, R24, R9, !PT ;  /* 0x0000000918087209 */ /* 0x000fe20007810000 */
[----:B------:R-:W-:Y:S01]  /*47d0*/  USHF.R.U32.HI UR6, URZ, 0x4, UR6 ;  /* 0x000000043f067899 */ /* 0x000fe20008011606 */
[----:B------:R-:W-:Y:S01]  /*47e0*/  IMAD.U32 R10, RZ, RZ, UR27 ;  /* 0x0000001bff0a7e24 */ /* 0x000fe2000f8e00ff */
[----:B------:R-:W-:Y:S02]  /*47f0*/  ULOP3.LUT UR10, UR7, 0x3fff, URZ, 0xc0, !UPT ;  /* 0x00003fff070a7892 */ /* 0x000fe4000f8ec03f */
[----:B------:R-:W-:Y:S02]  /*4800*/  ULOP3.LUT UR7, UR6, 0x3fff, URZ, 0xc0, !UPT ;  /* 0x00003fff06077892 */ /* 0x000fe4000f8ec03f */
[----:B------:R-:W-:Y:S01]  /*4810*/  ULOP3.LUT UR6, UR10, 0x10000, URZ, 0xfc, !UPT ;  /* 0x000100000a067892 */ /* 0x000fe2000f8efc3f */
[----:B------:R-:W-:Y:S01]  /*4820*/  @!P1 LEA R10, R10, UR39, 0x3 ;  /* 0x000000270a0a9c11 */ /* 0x000fe2000f8e18ff */
[----:B------:R-:W-:Y:S01]  /*4830*/  UIMAD UR7, UR27, 0x600, UR7 ;  /* 0x000006001b0778a4 */ /* 0x000fe2000f8e0207 */
[----:B------:R-:W-:Y:S01]  /*4840*/  UMOV UR21, 0x40000040 ;  /* 0x4000004000157882 */ /* 0x000fe20000000000 */
[----:B------:R-:W-:-:S02]  /*4850*/  UMOV UR23, 0x40000040 ;  /* 0x4000004000177882 */ /* 0x000fc40000000000 */
[----:B------:R-:W-:Y:S01]  /*4860*/  @!P1 VIADD R10, R10, 0x30860 ;  /* 0x000308600a0a9836 */ /* 0x000fe20000000000 */
[----:B------:R-:W-:Y:S01]  /*4870*/  UMOV UR20, UR6 ;  /* 0x0000000600147c82 */ /* 0x000fe20008000000 */
[----:B------:R-:W-:Y:S01]  /*4880*/  UMOV UR27, UR38 ;  /* 0x00000026001b7c82 */ /* 0x000fe20008000000 */
[----:B------:R-:W-:Y:S02]  /*4890*/  UMOV UR22, UR7 ;  /* 0x0000000700167c82 */ /* 0x000fe40008000000 */
[----:B------:R-:W-:Y:S01]  /*48a0*/  HGMMA.64x64x16.F32.BF16 R120, gdesc[UR20].tnspB, R120, gsb0 ;  /* 0x40e00000147879f0 */ /* 0x000fe20008001878 */
[----:B------:R-:W-:Y:S01]  /*48b0*/  UIADD3 UR20, UR6, 0x2, URZ ;  /* 0x0000000206147890 */ /* 0x000fe2000fffe03f */
[----:B------:R-:W-:Y:S01]  /*48c0*/  @!P1 PRMT R10, RZ, 0x654, R10 ;  /* 0x00000654ff0a9816 */ /* 0x000fe2000000000a */
[----:B------:R-:W-:Y:S01]  /*48d0*/  UIADD3 UR22, UR7, 0x80, URZ ;  /* 0x0000008007167890 */ /* 0x000fe2000fffe03f */
[----:B------:R-:W-:Y:S01]  /*48e0*/  UMOV UR21, 0x40000040 ;  /* 0x4000004000157882 */ /* 0x000fe20000000000 */
[----:B------:R-:W-:Y:S01]  /*48f0*/  UMOV UR23, 0x40000040 ;  /* 0x4000004000177882 */ /* 0x000fe20000000000 */
[----:B-1----:R-:W-:-:S02]  /*4900*/  SHF.R.U32.HI R3, RZ, 0x7, R5 ;  /* 0x00000007ff037819 */ /* 0x002fc40000011605 */
[----:B------:R-:W-:Y:S01]  /*4910*/  ISETP.GE.U32.AND P2, PT, R5, 0x180, PT ;  /* 0x000001800500780c */ /* 0x000fe20003f46070 */
[----:B------:R-:W-:Y:S02]  /*4920*/  IMAD.U32 R5, RZ, RZ, UR38 ;  /* 0x00000026ff057e24 */ /* 0x000fe4000f8e00ff */
[----:B0-----:R-:W-:Y:S01]  /*4930*/  VIADD R0, R3, 0x9 ;  /* 0x0000000903007836 */ /* 0x001fe20000000000 */
[----:B------:R-:W-:Y:S02]  /*4940*/  FMNMX.FTZ R3, R25, R8, !PT ;  /* 0x0000000819037209 */ /* 0x000fe40007810000 */
[----:B------:R-:W-:Y:S02]  /*4950*/  @!P1 LEA R5, R5, UR39, 0x3 ;  /* 0x0000002705059c11 */ /* 0x000fe4000f8e18ff */
[----:B------:R-:W-:Y:S02]  /*4960*/  FMNMX.FTZ R8, R28, R3, !PT ;  /* 0x000000031c087209 */ /* 0x000fe40007810000 */
[----:B------:R-:W-:Y:S01]  /*4970*/  SEL R0, R0, 0x9, !P2 ;  /* 0x0000000900007807 */ /* 0x000fe20005000000 */
[----:B------:R-:W-:Y:S01]  /*4980*/  @!P1 VIADD R3, R5, 0x30840 ;  /* 0x0003084005039836 */ /* 0x000fe20000000000 */
[----:B------:R-:W-:-:S02]  /*4990*/  FMNMX.FTZ R5, R29, R8, !PT ;  /* 0x000000081d057209 */ /* 0x000fc40007810000 */
[----:B------:R-:W-:Y:S02]  /*49a0*/  ISETP.LT.AND P2, PT, RZ, UR28, PT ;  /* 0x0000001cff007c0c */ /* 0x000fe4000bf41270 */
        /* <DEDUP_REMOVED lines=76> */
[----:B------:R-:W-:Y:S01]  /*4e70*/  HGMMA.64x64x16.F32.BF16 R120, gdesc[UR20].tnspB, R120, gsb0 ;  /* 0x40e00000147879f0 */ /* 0x000fe20008001878 */
[----:B------:R-:W-:Y:S02]  /*4e80*/  UMOV UR20, UR37 ;  /* 0x0000002500147c82 */ /* 0x000fe40008000000 */
        /* <DEDUP_REMOVED lines=405> */
[----:B------:R2:W4:Y:S01]  /*67e0*/  MUFU.EX2 R28, R42 ;  /* 0x0000002a001c7308 */ /* 0x0005220000000800 */
[----:B---3--:R-:W-:-:S07]  /*67f0*/  FADD.FTZ R5, R12, R5 ;  /* 0x000000050c057221 */ /* 0x008fce0000010000 */
[----:B------:R-:W3:Y:S01]  /*6800*/  MUFU.EX2 R92, R92 ;  /* 0x0000005c005c7308 */ /* 0x000ee20000000800 */
        /* <DEDUP_REMOVED lines=10> */
[----:B---3--:R-:W-:-:S02]  /*68b0*/  FADD.FTZ R6, R92, R7 ;  /* 0x000000075c067221 */ /* 0x008fc40000010000 */
[----:B------:R0:W-:Y:S04]  /*68c0*/  STSM.16.M88.4 [R22], R64 ;  /* 0x0000004016007844 */ /* 0x0001e80000000200 */
[----:B------:R0:W-:Y:S01]  /*68d0*/  STSM.16.M88.4 [R17+0x6000], R72 ;  /* 0x0060004811007844 */ /* 0x0001e20000000200 */
[----:B------:R-:W3:Y:S01]  /*68e0*/  MUFU.EX2 R95, R95 ;  /* 0x0000005f005f7308 */ /* 0x000ee20000000800 */
[----:B-1----:R-:W-:Y:S02]  /*68f0*/  FADD.FTZ R4, R91, R4 ;  /* 0x000000045b047221 */ /* 0x002fe40000010000 */
[----:B------:R0:W-:Y:S05]  /*6900*/  STSM.16.M88.4 [R16+0x6000], R80 ;  /* 0x0060005010007844 */ /* 0x0001ea0000000200 */
[----:B------:R-:W1:Y:S01]  /*6910*/  MUFU.EX2 R96, R96 ;  /* 0x0000006000607308 */ /* 0x000e620000000800 */
[C---:B--2---:R-:W-:Y:S01]  /*6920*/  FADD.FTZ R5, R93.reuse, R6 ;  /* 0x000000065d057221 */ /* 0x044fe20000010000 */
[----:B------:R-:W-:-:S06]  /*6930*/  F2FP.BF16.F32.PACK_AB R90, R93, R92 ;  /* 0x0000005c5d5a723e */ /* 0x000fcc00000010ff */
[----:B------:R-:W2:Y:S01]  /*6940*/  MUFU.EX2 R98, R98 ;  /* 0x0000006200627308 */ /* 0x000ea20000000800 */
[C---:B---3--:R-:W-:Y:S01]  /*6950*/  FADD.FTZ R7, R95.reuse, R4 ;  /* 0x000000045f077221 */ /* 0x048fe20000010000 */
[----:B------:R-:W-:-:S05]  /*6960*/  F2FP.BF16.F32.PACK_AB R91, R95, R91 ;  /* 0x0000005b5f5b723e */ /* 0x000fca00000010ff */
[----:B------:R0:W-:Y:S01]  /*6970*/  STSM.16.M88.4 [R2+0x2a800], R88 ;  /* 0x02a8005802007844 */ /* 0x0001e20000000200 */
        /* <DEDUP_REMOVED lines=19> */
[----:B------:R-:W-:-:S05]  /*6ab0*/  F2FP.BF16.F32.PACK_AB R99, R103, R102 ;  /* 0x000000666763723e */ /* 0x000fca00000010ff */
[----:B------:R0:W-:Y:S01]  /*6ac0*/  STSM.16.M88.4 [R19], R96 ;  /* 0x0000006013007844 */ /* 0x0001e20000000200 */
        /* <DEDUP_REMOVED lines=19> */
[----:B------:R-:W-:-:S05]  /*6c00*/  F2FP.BF16.F32.PACK_AB R107, R111, R11 ;  /* 0x0000000b6f6b723e */ /* 0x000fca00000010ff */
[----:B------:R0:W-:Y:S01]  /*6c10*/  STSM.16.M88.4 [R17+0xc000], R104 ;  /* 0x00c0006811007844 */ /* 0x0001e20000000200 */
[----:B------:R-:W1:Y:S01]  /*6c20*/  MUFU.EX2 R113, R113 ;  /* 0x0000007100717308 */ /* 0x000e620000000800 */
[----:B--2---:R-:W-:-:S07]  /*6c30*/  FADD.FTZ R4, R112, R5 ;  /* 0x0000000570047221 */ /* 0x004fce0000010000 */
[----:B------:R-:W2:Y:S01]  /*6c40*/  MUFU.EX2 R115, R115 ;  /* 0x0000007300737308 */ /* 0x000ea20000000800 */
[----:B---3--:R-:W-:-:S07]  /*6c50*/  FADD.FTZ R6, R13, R6 ;  /* 0x000000060d067221 */ /* 0x008fce0000010000 */
[----:B------:R-:W-:Y:S01]  /*6c60*/  MUFU.EX2 R116, R116 ;  /* 0x0000007400747308 */ /* 0x000fe20000000800 */
[C---:B-1----:R-:W-:Y:S01]  /*6c70*/  FADD.FTZ R5, R113.reuse, R4 ;  /* 0x0000000471057221 */ /* 0x042fe20000010000 */
[----:B------:R-:W-:Y:S01]  /*6c80*/  F2FP.BF16.F32.PACK_AB R112, R113, R112 ;  /* 0x000000707170723e */ /* 0x000fe200000010ff */
[----:B------:R-:W-:-:S05]  /*6c90*/  IMAD.MOV.U32 R4, RZ, RZ, R3 ;  /* 0x000000ffff047224 */ /* 0x000fca00078e0003 */
[----:B------:R-:W1:Y:S01]  /*6ca0*/  MUFU.EX2 R117, R117 ;  /* 0x0000007500757308 */ /* 0x000e620000000800 */
[C---:B--2---:R-:W-:Y:S01]  /*6cb0*/  FADD.FTZ R6, R115.reuse, R6 ;  /* 0x0000000673067221 */ /* 0x044fe20000010000 */
[----:B------:R-:W-:-:S06]  /*6cc0*/  F2FP.BF16.F32.PACK_AB R113, R115, R13 ;  /* 0x0000000d7371723e */ /* 0x000fcc00000010ff */
[----:B------:R-:W2:Y:S08]  /*6cd0*/  MUFU.EX2 R15, R118 ;  /* 0x00000076000f7308 */ /* 0x000eb00000000800 */
[----:B------:R-:W3:Y:S01]  /*6ce0*/  MUFU.EX2 R10, R10 ;  /* 0x0000000a000a7308 */ /* 0x000ee20000000800 */
[----:B-1----:R-:W-:Y:S01]  /*6cf0*/  F2FP.BF16.F32.PACK_AB R114, R117, R116 ;  /* 0x000000747572723e */ /* 0x002fe200000010ff */
[----:B------:R-:W-:Y:S01]  /*6d00*/  FADD.FTZ R116, R116, R5 ;  /* 0x0000000574747221 */ /* 0x000fe20000010000 */
[----:B--2---:R-:W-:-:S03]  /*6d10*/  FADD.FTZ R7, R15, R6 ;  /* 0x000000060f077221 */ /* 0x004fc60000010000 */
[----:B------:R-:W-:Y:S01]  /*6d20*/  FADD.FTZ R6, R117, R116 ;  /* 0x0000007475067221 */ /* 0x000fe20000010000 */
[C---:B---3--:R-:W-:Y:S01]  /*6d30*/  F2FP.BF16.F32.PACK_AB R115, R10.reuse, R15 ;  /* 0x0000000f0a73723e */ /* 0x048fe200000010ff */
[----:B------:R-:W-:-:S04]  /*6d40*/  FADD.FTZ R7, R10, R7 ;  /* 0x000000070a077221 */ /* 0x000fc80000010000 */
[----:B------:R0:W-:Y:S01]  /*6d50*/  STSM.16.M88.4 [R16+0xc000], R112 ;  /* 0x00c0007010007844 */ /* 0x0001e20000000200 */
[----:B------:R1:W-:Y:S06]  /*6d60*/  MEMBAR.ALL.CTA ;  /* 0x0000000000007992 */ /* 0x0003ec0000008000 */
[----:B-1----:R-:W1:Y:S02]  /*6d70*/  FENCE.VIEW.ASYNC.S ;  /* 0x00000000000073c6 */ /* 0x002e640000000000 */
[----:B-1----:R-:W-:Y:S01]  /*6d80*/  NOP ;  /* 0x0000000000007918 */ /* 0x002fe20000000000 */
[----:B------:R-:W-:Y:S05]  /*6d90*/  @P2 BRA `(.L_x_12837) ;  /* 0xffffffd4009c2947 */ /* 0x000fea000383ffff */
.L_x_12828:
[----:B------:R-:W-:Y:S06]  /*6da0*/  BAR.ARV 0x8, 0x200 ;  /* 0x0208000000007b1d */ /* 0x000fec0000002000 */
[----:B------:R-:W-:Y:S05]  /*6db0*/  @!P0 BRA `(.L_x_12838) ;  /* 0x0000000000048947 */ /* 0x000fea0003800000 */
[----:B------:R-:W-:Y:S01]  /*6dc0*/  BPT.TRAP 0x1 ;  /* 0x000000040000795c */ /* 0x000fe20000300000 */
.L_x_12838:
[----:B------:R-:W-:Y:S01]  /*6dd0*/  ULEA UR12, UR38, UR39, 0x3 ;  /* 0x00000027260c7291 */ /* 0x000fe2000f8e183f */
[----:B------:R-:W-:-:S05]  /*6de0*/  IMAD.U32 R4, RZ, RZ, UR37 ;  /* 0x00000025ff047e24 */ /* 0x000fca000f8e00ff */
[----:B------:R-:W-:-:S04]  /*6df0*/  SHF.L.U32 R4, R4, 0x1f, RZ ;  /* 0x0000001f04047819 */ /* 0x000fc800000006ff */
[----:B------:R1:W3:Y:S01]  /*6e00*/  SYNCS.PHASECHK.TRANS64.TRYWAIT P2, [UR12+0x30850], R4 ;  /* 0x03085004ff0075a7 */ /* 0x0002e2000804014c */
[----:B------:R-:W-:Y:S05]  /*6e10*/  @!P0 BRA `(.L_x_12839) ;  /* 0x0000000000048947 */ /* 0x000fea0003800000 */
[----:B------:R-:W-:Y:S01]  /*6e20*/  BPT.TRAP 0x1 ;  /* 0x000000040000795c */ /* 0x000fe20000300000 */
.L_x_12839:
[----:B---3--:R-:W-:Y:S05]  /*6e30*/  @P2 BRA `(.L_x_12840) ;  /* 0x0000000000082947 */ /* 0x008fea0003800000 */
[----:B------:R-:W3:Y:S02]  /*6e40*/  SYNCS.PHASECHK.TRANS64.TRYWAIT P0, [UR12+0x30850], R4 ;  /* 0x03085004ff0075a7 */ /* 0x000ee4000800014c */
[----:B---3--:R-:W-:Y:S05]  /*6e50*/  @!P0 BRA `(.L_x_12841) ;  /* 0x0000007400e88947 */ /* 0x008fea0003800000 */
.L_x_12840:
[----:B------:R-:W-:Y:S01]  /*6e60*/  UIADD3 UR39, UR39, 0x400, URZ ;  /* 0x0000040027277890 */ /* 0x000fe2000fffe03f */
[----:B------:R-:W-:Y:S01]  /*6e70*/  WARPGROUP.ARRIVE ;  /* 0x00000000000079c5 */ /* 0x000fe20000000000 */
[----:B------:R-:W-:Y:S01]  /*6e80*/  UIADD3 UR25, UR25, 0x1e800, URZ ;  /* 0x0001e80019197890 */ /* 0x000fe2000fffe03f */
[----:B---3--:R-:W3:Y:S01]  /*6e90*/  SHFL.BFLY PT, R5, R6, 0x2, 0x1f ;  /* 0x0c401f0006057f89 */ /* 0x008ee200000e0000 */
[----:B------:R-:W-:Y:S01]  /*6ea0*/  USHF.R.U32.HI UR39, URZ, 0x4, UR39 ;  /* 0x000000043f277899 */ /* 0x000fe20008011627 */
[----:B------:R-:W-:Y:S01]  /*6eb0*/  IMAD.U32 R10, RZ, RZ, UR12 ;  /* 0x0000000cff0a7e24 */ /* 0x000fe2000f8e00ff */
[----:B------:R-:W-:Y:S01]  /*6ec0*/  USHF.R.U32.HI UR25, URZ, 0x4, UR25 ;  /* 0x000000043f197899 */ /* 0x000fe20008011619 */
[----:B-1----:R-:W1:Y:S01]  /*6ed0*/  SHFL.BFLY PT, R4, R7, 0x2, 0x1f ;  /* 0x0c401f0007047f89 */ /* 0x002e6200000e0000 */
[----:B------:R-:W-:Y:S01]  /*6ee0*/  ULOP3.LUT UR6, UR39, 0x3fff, URZ, 0xc0, !UPT ;  /* 0x00003fff27067892 */ /* 0x000fe2000f8ec03f */
[----:B------:R-:W-:Y:S01]  /*6ef0*/  @!P1 VIADD R10, R10, 0x30860 ;  /* 0x000308600a0a9836 */ /* 0x000fe20000000000 */
[----:B------:R-:W-:Y:S01]  /*6f00*/  ULOP3.LUT UR4, UR25, 0x3fff, URZ, 0xc0, !UPT ;  /* 0x00003fff19047892 */ /* 0x000fe2000f8ec03f */
[----:B------:R-:W-:Y:S01]  /*6f10*/  IMAD.MOV.U32 R25, RZ, RZ, -0x800000 ;  /* 0xff800000ff197424 */ /* 0x000fe200078e00ff */
[----:B------:R-:W-:Y:S01]  /*6f20*/  UIMAD UR6, UR38, 0x600, UR6 ;  /* 0x00000600260678a4 */ /* 0x000fe2000f8e0206 */
[----:B------:R-:W-:Y:S01]  /*6f30*/  IMAD.MOV.U32 R24, RZ, RZ, -0x800000 ;  /* 0xff800000ff187424 */ /* 0x000fe200078e00ff */
[----:B------:R-:W-:Y:S01]  /*6f40*/  ULOP3.LUT UR4, UR4, 0x10000, URZ, 0xfc, !UPT ;  /* 0x0001000004047892 */ /* 0x000fe2000f8efc3f */
[----:B------:R-:W-:Y:S01]  /*6f50*/  @!P1 PRMT R10, RZ, 0x654, R10 ;  /* 0x00000654ff0a9816 */ /* 0x000fe2000000000a */
[----:B------:R-:W-:Y:S01]  /*6f60*/  UMOV UR7, 0x40000040 ;  /* 0x4000004000077882 */ /* 0x000fe20000000000 */
[----:B------:R-:W-:Y:S01]  /*6f70*/  UMOV UR5, 0x40000040 ;  /* 0x4000004000057882 */ /* 0x000fe20000000000 */
[----:B------:R-:W-:-:S02]  /*6f80*/  UIADD3 UR10, UR6, 0x80, URZ ;  /* 0x00000080060a7890 */ /* 0x000fc4000fffe03f */
[----:B------:R-:W-:Y:S01]  /*6f90*/  UIADD3 UR8, UR4, 0x2, URZ ;  /* 0x0000000204087890 */ /* 0x000fe2000fffe03f */
[----:B------:R-:W-:Y:S02]  /*6fa0*/  UMOV UR11, 0x40000040 ;  /* 0x40000040000b7882 */ /* 0x000fe40000000000 */
[----:B------:R-:W-:Y:S01]  /*6fb0*/  HGMMA.64x64x16.F32.BF16 R120, gdesc[UR4].tnspB, R120, gsb0 ;  /* 0x40e00000047879f0 */ /* 0x000fe20008001878 */
[----:B------:R-:W-:Y:S01]  /*6fc0*/  UMOV UR9, 0x40000040 ;  /* 0x4000004000097882 */ /* 0x000fe20000000000 */
[----:B------:R-:W-:Y:S01]  /*6fd0*/  UMOV UR7, 0x40000040 ;  /* 0x4000004000077882 */ /* 0x000fe20000000000 */
[----:B------:R-:W-:Y:S01]  /*6fe0*/  UMOV UR5, 0x40000040 ;  /* 0x4000004000057882 */ /* 0x000fe20000000000 */
[----:B---3--:R-:W-:Y:S01]  /*6ff0*/  FADD.FTZ R5, R5, R6 ;  /* 0x0000000605057221 */ /* 0x008fe20000010000 */
[----:B------:R-:W-:Y:S02]  /*7000*/  UIADD3 UR38, UR38, 0x1, URZ ;  /* 0x0000000126267890 */ /* 0x000fe4000fffe03f */
[----:B------:R-:W-:Y:S01]  /*7010*/  UIADD3 UR45, UR45, 0x1, URZ ;  /* 0x000000012d2d7890 */ /* 0x000fe2000fffe03f */
[----:B-1----:R-:W-:Y:S01]  /*7020*/  FADD.FTZ R8, R4, R7 ;  /* 0x0000000704087221 */ /* 0x002fe20000010000 */
[----:B------:R-:W-:Y:S01]  /*7030*/  IMAD.MOV.U32 R7, RZ, RZ, RZ ;  /* 0x000000ffff077224 */ /* 0x000fe200078e00ff */
[----:B------:R-:W1:Y:S01]  /*7040*/  SHFL.BFLY PT, R4, R5, 0x1, 0x1f ;  /* 0x0c201f0005047f89 */ /* 0x000e6200000e0000 */
[----:B------:R-:W-:-:S03]  /*7050*/  UISETP.NE.AND UP0, UPT, UR38, 0x2, UPT ;  /* 0x000000022600788c */ /* 0x000fc6000bf05270 */
[----:B------:R-:W3:Y:S01]  /*7060*/  SHFL.BFLY PT, R9, R8, 0x1, 0x1f ;  /* 0x0c201f0008097f89 */ /* 0x000ee200000e0000 */
[----:B------:R-:W-:Y:S01]  /*7070*/  USEL UR38, UR38, URZ, UP0 ;  /* 0x0000003f26267287 */ /* 0x000fe20008000000 */
[----:B-1----:R-:W-:Y:S01]  /*7080*/  FADD.FTZ R11, R5, R4 ;  /* 0x00000004050b7221 */ /* 0x002fe20000010000 */
[----:B------:R-:W-:Y:S02]  /*7090*/  IMAD.MOV.U32 R4, RZ, RZ, RZ ;  /* 0x000000ffff047224 */ /* 0x000fe400078e00ff */
[----:B------:R-:W-:Y:S02]  /*70a0*/  IMAD.U32 R5, RZ, RZ, UR26 ;  /* 0x0000001aff057e24 */ /* 0x000fe4000f8e00ff */
[----:B---3--:R-:W-:Y:S01]  /*70b0*/  FADD.FTZ R12, R8, R9 ;  /* 0x00000009080c7221 */ /* 0x008fe20000010000 */
[----:B------:R-:W-:Y:S01]  /*70c0*/  FSETP.NE.FTZ.AND P0, PT, R11, RZ, PT ;  /* 0x000000ff0b00720b */ /* 0x000fe20003f15000 */
[----:B------:R-:W-:-:S03]  /*70d0*/  IMAD.U32 R8, RZ, RZ, UR26 ;  /* 0x0000001aff087e24 */ /* 0x000fc6000f8e00ff */
[----:B------:R-:W-:-:S09]  /*70e0*/  FSETP.NE.FTZ.AND P2, PT, R12, RZ, PT ;  /* 0x000000ff0c00720b */ /* 0x000fd20003f55000 */
[----:B------:R-:W1:Y:S01]  /*70f0*/  @P0 MUFU.LG2 R6, R11 ;  /* 0x0000000b00060308 */ /* 0x000e620000000c00 */
[----:B------:R-:W-:-:S07]  /*7100*/  @P0 FMUL.FTZ R5, R5, 0.69314718246459960938 ;  /* 0x3f31721805050820 */ /* 0x000fce0000410000 */
[----:B------:R-:W3:Y:S08]  /*7110*/  @P2 MUFU.LG2 R9, R12 ;  /* 0x0000000c00092308 */ /* 0x000ef00000000c00 */
[----:B------:R4:W5:Y:S01]  /*7120*/  @P0 MUFU.RCP R4, R11 ;  /* 0x0000000b00040308 */ /* 0x0009620000001000 */
[----:B-1----:R-:W-:-:S04]  /*7130*/  @P0 FMUL.FTZ R6, R6, 0.69314718246459960938 ;  /* 0x3f31721806060820 */ /* 0x002fc80000410000 */
[----:B------:R-:W-:Y:S01]  /*7140*/  @P0 FFMA.FTZ R25, R5, R0, R6 ;  /* 0x0000000005190223 */ /* 0x000fe20000010006 */
[----:B------:R-:W-:Y:S01]  /*7150*/  PLOP3.LUT P0, PT, PT, PT, PT, 0x8, 0x0 ;  /* 0x000000000000781c */ /* 0x000fe20003f0e170 */
[----:B------:R-:W-:Y:S02]  /*7160*/  WARPGROUP.DEPBAR.LE gsb0, 0x0 ;  /* 0x00008000000079c5 */ /* 0x000fe40000010000 */
[----:B------:R-:W-:Y:S01]  /*7170*/  WARPGROUP.ARRIVE ;  /* 0x00000000000079c5 */ /* 0x000fe20000000000 */
[----:B------:R1:W2:Y:S01]  /*7180*/  @P2 MUFU.RCP R7, R12 ;  /* 0x0000000c00072308 */ /* 0x0002a20000001000 */
[----:B----4-:R-:W-:Y:S01]  /*7190*/  @P2 FMUL.FTZ R11, R8, 0.69314718246459960938 ;  /* 0x3f317218080b2820 */ /* 0x010fe20000410000 */
[----:B---3--:R-:W-:-:S03]  /*71a0*/  @P2 FMUL.FTZ R8, R9, 0.69314718246459960938 ;  /* 0x3f31721809082820 */ /* 0x008fc60000410000 */
[----:B------:R-:W-:Y:S01]  /*71b0*/  HGMMA.64x64x16.F32.BF16 R120, gdesc[UR8].tnspB, R120, gsb0 ;  /* 0x40e00000087879f0 */ /* 0x000fe20008001878 */
[----:B------:R-:W-:Y:S01]  /*71c0*/  UIADD3 UR10, UR6, 0x100, URZ ;  /* 0x00000100060a7890 */ /* 0x000fe2000fffe03f */
[----:B------:R-:W-:Y:S01]  /*71d0*/  @P2 FFMA.FTZ R24, R11, R3, R8 ;  /* 0x000000030b182223 */ /* 0x000fe20000010008 */
        /* <DEDUP_REMOVED lines=59> */
[----:B------:R-:W-:Y:S02]  /*7590*/  UIADD3 UR6, UR6, 0x580, URZ ;  /* 0x0000058006067890 */ /* 0x000fe4000fffe03f */
[----:B------:R-:W-:Y:S01]  /*75a0*/  UIADD3 UR4, UR4, 0xc06, URZ ;  /* 0x00000c0604047890 */ /* 0x000fe2000fffe03f */
[----:B------:R-:W-:Y:S02]  /*75b0*/  WARPGROUP.DEPBAR.LE gsb0, 0x0 ;  /* 0x00008000000079c5 */ /* 0x000fe40000010000 */
[----:B------:R-:W-:-:S06]  /*75c0*/  WARPGROUP.ARRIVE ;  /* 0x00000000000079c5 */ /* 0x000fcc0000000000 */
[----:B------:R-:W-:Y:S03]  /*75d0*/  HGMMA.64x64x16.F32.BF16 R120, gdesc[UR8].tnspB, R120, gsb0 ;  /* 0x40e00000087879f0 */ /* 0x000fe60008001878 */
[----:B------:R-:W-:Y:S02]  /*75e0*/  WARPGROUP.DEPBAR.LE gsb0, 0x0 ;  /* 0x00008000000079c5 */ /* 0x000fe40000010000 */
[----:B------:R-:W-:-:S06]  /*75f0*/  WARPGROUP.ARRIVE ;  /* 0x00000000000079c5 */ /* 0x000fcc0000000000 */
[----:B------:R-:W-:Y:S01]  /*7600*/  HGMMA.64x64x16.F32.BF16 R120, gdesc[UR4].tnspB, R120, gsb0 ;  /* 0x40e00000047879f0 */ /* 0x000fe20008001878 */
[----:B------:R-:W-:-:S04]  /*7610*/  USEL UR4, URZ, 0x1, UP0 ;  /* 0x000000013f047887 */ /* 0x000fc80008000000 */
[----:B------:R-:W-:Y:S01]  /*7620*/  ULOP3.LUT UR37, UR37, UR4, URZ, 0x3c, !UPT ;  /* 0x0000000425257292 */ /* 0x000fe2000f8e3c3f */
[----:B------:R-:W-:Y:S02]  /*7630*/  WARPGROUP.DEPBAR.LE gsb0, 0x0 ;  /* 0x00008000000079c5 */ /* 0x000fe40000010000 */
[----:B------:R3:W-:Y:S01]  /*7640*/  @!P1 SYNCS.ARRIVE.TRANS64.RED.A1T0 RZ, [R10+URZ], RZ ;  /* 0x000000ff0aff99a7 */ /* 0x0007e2000810043f */
[-C--:B-----5:R-:W-:Y:S01]  /*7650*/  FMUL.FTZ R53, R120, R4.reuse ;  /* 0x0000000478357220 */ /* 0x0a0fe20000410000 */
        /* <DEDUP_REMOVED lines=30> */
[----:B---3--:R-:W-:-:S07]  /*7840*/  FMUL.FTZ R151, R151, R7 ;  /* 0x0000000797977220 */ /* 0x008fce0000410000 */
.L_x_12821:
        /* <DEDUP_REMOVED lines=10> */
[----:B------:R-:W2:Y:S01]  /*78f0*/  LDL R4, [R1+0x8] ;  /* 0x0000080001047983 */ /* 0x000ea20000100800 */
[----:B------:R-:W0:Y:S01]  /*7900*/  S2UR UR4, SR_SWINHI ;  /* 0x00000000000479c3 */ /* 0x000e220000002f00 */
[----:B------:R-:W-:Y:S02]  /*7910*/  F2FP.BF16.F32.PACK_AB R12, R12, R53 ;  /* 0x000000350c0c723e */ /* 0x000fe400000010ff */
[----:B------:R-:W-:Y:S01]  /*7920*/  F2FP.BF16.F32.PACK_AB R13, R13, R54 ;  /* 0x000000360d0d723e */ /* 0x000fe200000010ff */
[----:B------:R-:W3:Y:S01]  /*7930*/  LDL R56, [R1+0x4] ;  /* 0x0000040001387983 */ /* 0x000ee20000100800 */
[----:B------:R-:W-:Y:S02]  /*7940*/  F2FP.BF16.F32.PACK_AB R14, R14, R51 ;  /* 0x000000330e0e723e */ /* 0x000fe400000010ff */
[----:B------:R-:W-:Y:S02]  /*7950*/  F2FP.BF16.F32.PACK_AB R15, R15, R52 ;  /* 0x000000340f0f723e */ /* 0x000fe400000010ff */
[----:B------:R-:W-:-:S02]  /*7960*/  F2FP.BF16.F32.PACK_AB R148, R33, R34 ;  /* 0x000000222194723e */ /* 0x000fc400000010ff */
[----:B------:R-:W-:Y:S01]  /*7970*/  F2FP.BF16.F32.PACK_AB R149, R27, R32 ;  /* 0x000000201b95723e */ /* 0x000fe200000010ff */
[----:B------:R-:W1:Y:S01]  /*7980*/  LDC R33, c[0x0][0xbe8] ;  /* 0x0002fa00ff217b82 */ /* 0x000e620000000800 */
[----:B------:R-:W-:Y:S02]  /*7990*/  F2FP.BF16.F32.PACK_AB R150, R3, R26 ;  /* 0x0000001a0396723e */ /* 0x000fe400000010ff */
[----:B------:R-:W-:-:S05]  /*79a0*/  F2FP.BF16.F32.PACK_AB R151, R151, R0 ;  /* 0x000000009797723e */ /* 0x000fca00000010ff */
[----:B------:R-:W-:Y:S01]  /*79b0*/  BAR.SYNC.DEFER_BLOCKING 0x1, 0x180 ;  /* 0x0046000000007b1d */ /* 0x000fe20000010000 */
[----:B------:R-:W-:-:S05]  /*79c0*/  USHF.R.S32.HI UR18, URZ, 0x1f, UR43 ;  /* 0x0000001f3f127899 */ /* 0x000fca000801142b */
[----:B------:R-:W-:Y:S01]  /*79d0*/  ULDC.64 UR10, c[0x0][0xb90] ;  /* 0x0002e400000a7ab9 */ /* 0x000fe20000000a00 */
[----:B------:R-:W-:Y:S01]  /*79e0*/  ULDC.64 UR14, c[0x0][0xc08] ;  /* 0x00030200000e7ab9 */ /* 0x000fe20000000a00 */
[----:B------:R-:W-:Y:S01]  /*79f0*/  UMOV UR8, UR39 ;  /* 0x0000002700087c82 */ /* 0x000fe20008000000 */
[----:B0-----:R-:W-:Y:S01]  /*7a00*/  UMOV UR9, UR4 ;  /* 0x0000000400097c82 */ /* 0x001fe20008000000 */
[----:B------:R-:W-:Y:S01]  /*7a10*/  ULDC.64 UR16, c[0x0][0xb98] ;  /* 0x0002e60000107ab9 */ /* 0x000fe20000000a00 */
[----:B------:R-:W-:Y:S02]  /*7a20*/  IMAD.U32 R20, RZ, RZ, UR8 ;  /* 0x00000008ff147e24 */ /* 0x000fe4000f8e00ff */
[----:B------:R-:W-:Y:S01]  /*7a30*/  IMAD.U32 R21, RZ, RZ, UR9 ;  /* 0x00000009ff157e24 */ /* 0x000fe2000f8e00ff */
[----:B------:R-:W-:Y:S02]  /*7a40*/  ULDC.64 UR8, c[0x0][0xc00] ;  /* 0x0003000000087ab9 */ /* 0x000fe40000000a00 */
[----:B------:R-:W-:-:S04]  /*7a50*/  UISETP.NE.U32.AND UP0, UPT, UR8, URZ, UPT ;  /* 0x0000003f0800728c */ /* 0x000fc8000bf05070 */
[----:B------:R-:W-:-:S03]  /*7a60*/  UISETP.NE.AND.EX UP0, UPT, UR9, URZ, UPT, UP0 ;  /* 0x0000003f0900728c */ /* 0x000fc6000bf05300 */
[----:B------:R-:W-:Y:S02]  /*7a70*/  ULDC.64 UR8, c[0x0][0xc00] ;  /* 0x0003000000087ab9 */ /* 0x000fe40000000a00 */
[----:B------:R-:W-:-:S06]  /*7a80*/  UIMAD.WIDE UR8, UR40, 0x4, UR8 ;  /* 0x00000004280878a5 */ /* 0x000fcc000f8e0208 */
[----:B------:R-:W-:Y:S02]  /*7a90*/  IMAD.U32 R26, RZ, RZ, UR8 ;  /* 0x00000008ff1a7e24 */ /* 0x000fe4000f8e00ff */
[----:B------:R-:W-:Y:S02]  /*7aa0*/  IMAD.U32 R27, RZ, RZ, UR9 ;  /* 0x00000009ff1b7e24 */ /* 0x000fe4000f8e00ff */
[----:B--2---:R-:W-:-:S03]  /*7ab0*/  IMAD.WIDE R4, R4, 0x2, R20 ;  /* 0x0000000204047825 */ /* 0x004fc600078e0214 */
[C---:B------:R-:W-:Y:S02]  /*7ac0*/  IADD3 R9, P1, R4.reuse, 0x40, RZ ;  /* 0x0000004004097810 */ /* 0x040fe40007f3e0ff */
[C---:B------:R-:W-:Y:S02]  /*7ad0*/  IADD3 R11, P2, R4.reuse, 0x20, RZ ;  /* 0x00000020040b7810 */ /* 0x040fe40007f5e0ff */
[C---:B------:R-:W-:Y:S02]  /*7ae0*/  IADD3 R29, P0, R4.reuse, 0x60, RZ ;  /* 0x00000060041d7810 */ /* 0x040fe40007f1e0ff */
        /* <DEDUP_REMOVED lines=22> */
[----:B------:R-:W-:Y:S02]  /*7c50*/  F2FP.BF16.F32.PACK_AB R7, R43, R44 ;  /* 0x0000002c2b07723e */ /* 0x000fe400000010ff */
[----:B------:R-:W-:Y:S02]  /*7c60*/  F2FP.BF16.F32.PACK_AB R8, R41, R42 ;  /* 0x0000002a2908723e */ /* 0x000fe400000010ff */
[----:B------:R-:W-:Y:S02]  /*7c70*/  F2FP.BF16.F32.PACK_AB R9, R39, R40 ;  /* 0x000000282709723e */ /* 0x000fe400000010ff */
[----:B------:R-:W-:Y:S02]  /*7c80*/  F2FP.BF16.F32.PACK_AB R10, R37, R38 ;  /* 0x00000026250a723e */ /* 0x000fe400000010ff */
[----:B------:R-:W-:Y:S01]  /*7c90*/  F2FP.BF16.F32.PACK_AB R11, R35, R36 ;  /* 0x00000024230b723e */ /* 0x000fe200000010ff */
[----:B------:R0:W-:Y:S04]  /*7ca0*/  STSM.16.M88.4 [R55], R12 ;  /* 0x0000000c37007844 */ /* 0x0001e80000000200 */
[----:B------:R2:W-:Y:S04]  /*7cb0*/  STSM.16.M88.4 [R30], R4 ;  /* 0x000000041e007844 */ /* 0x0005e80000000200 */
[----:B------:R4:W-:Y:S04]  /*7cc0*/  STSM.16.M88.4 [R29], R8 ;  /* 0x000000081d007844 */ /* 0x0009e80000000200 */
[----:B------:R0:W-:Y:S01]  /*7cd0*/  STSM.16.M88.4 [R28], R148 ;  /* 0x000000941c007844 */ /* 0x0001e20000000200 */
[----:B------:R-:W-:Y:S01]  /*7ce0*/  BAR.SYNC.DEFER_BLOCKING 0x1, 0x180 ;  /* 0x0046000000007b1d */ /* 0x000fe20000010000 */
[----:B------:R-:W-:-:S13]  /*7cf0*/  PLOP3.LUT P2, PT, PT, PT, UP0, 0x80, 0x0 ;  /* 0x000000000000781c */ /* 0x000fda0003f4f008 */
[----:B------:R-:W4:Y:S01]  /*7d00*/  @P2 LDG.E R0, desc[UR48][R26.64] ;  /* 0x000000301a002981 */ /* 0x000f22000c1e1900 */
[----:B-1----:R-:W-:Y:S01]  /*7d10*/  ISETP.NE.AND P1, PT, R33, 0x1, PT ;  /* 0x000000012100780c */ /* 0x002fe20003f25270 */
[----:B------:R-:W-:-:S12]  /*7d20*/  UMOV UR4, URZ ;  /* 0x0000003f00047c82 */ /* 0x000fd80008000000 */
[----:B------:R-:W1:Y:S08]  /*7d30*/  @P1 LDC R3, c[0x0][0xbec] ;  /* 0x0002fb00ff031b82 */ /* 0x000e700000000800 */
[----:B0-----:R-:W0:Y:S01]  /*7d40*/  @P1 LDC R13, c[0x0][0xbf0] ;  /* 0x0002fc00ff0d1b82 */ /* 0x001e220000000800 */
[----:B--2---:R-:W-:Y:S01]  /*7d50*/  IMAD.U32 R6, RZ, RZ, UR42 ;  /* 0x0000002aff067e24 */ /* 0x004fe2000f8e00ff */
[----:B------:R-:W-:-:S03]  /*7d60*/  UIMAD UR7, UR18, UR10, URZ ;  /* 0x0000000a120772a4 */ /* 0x000fc6000f8e023f */
[----:B---3--:R-:W-:Y:S01]  /*7d70*/  IMAD R6, R6, 0xc0, R56 ;  /* 0x000000c006067824 */ /* 0x008fe200078e0238 */
[----:B------:R-:W-:Y:S02]  /*7d80*/  UIMAD UR12, UR43, UR11, UR7 ;  /* 0x0000000b2b0c72a4 */ /* 0x000fe4000f8e0207 */
[----:B------:R-:W-:Y:S01]  /*7d90*/  USEL UR19, UR41, URZ, !UP0 ;  /* 0x0000003f29137287 */ /* 0x000fe2000c000000 */
[----:B------:R-:W-:Y:S01]  /*7da0*/  IMAD.MOV.U32 R4, RZ, RZ, R6 ;  /* 0x000000ffff047224 */ /* 0x000fe200078e0006 */
[----:B------:R-:W-:Y:S02]  /*7db0*/  UISETP.NE.U32.AND UP1, UPT, UR14, URZ, UPT ;  /* 0x0000003f0e00728c */ /* 0x000fe4000bf25070 */
[----:B------:R-:W-:Y:S02]  /*7dc0*/  USEL UR7, UR40, URZ, !UP0 ;  /* 0x0000003f28077287 */ /* 0x000fe4000c000000 */
[----:B------:R-:W-:-:S06]  /*7dd0*/  UISETP.NE.AND.EX UP0, UPT, UR15, URZ, UPT, UP1 ;  /* 0x0000003f0f00728c */ /* 0x000fcc000bf05310 */
[----:B------:R-:W-:Y:S02]  /*7de0*/  PLOP3.LUT P3, PT, PT, PT, UP0, 0x80, 0x0 ;  /* 0x000000000000781c */ /* 0x000fe40003f6f008 */
[----:B----4-:R-:W-:Y:S01]  /*7df0*/  @P2 R2UR UR4, R0 ;  /* 0x00000000000422ca */ /* 0x010fe200000e0000 */
[----:B-1----:R-:W-:-:S05]  /*7e00*/  @P1 IMAD.HI.U32 R0, R6, R3, RZ ;  /* 0x0000000306001227 */ /* 0x002fca00078e00ff */
[----:B0-----:R-:W-:-:S07]  /*7e10*/  @P1 SHF.R.U32.HI R4, RZ, R13, R0 ;  /* 0x0000000dff041219 */ /* 0x001fce0000011600 */
[----:B------:R-:W-:Y:S02]  /*7e20*/  USHF.R.S32.HI UR9, URZ, 0x1f, UR4 ;  /* 0x0000001f3f097899 */ /* 0x000fe40008011404 */
[----:B------:R-:W-:Y:S02]  /*7e30*/  UMOV UR8, UR4 ;  /* 0x0000000400087c82 */ /* 0x000fe40008000000 */
[----:B------:R-:W-:Y:S01]  /*7e40*/  UIMAD.WIDE.U32 UR10, UR43, UR10, UR8 ;  /* 0x0000000a2b0a72a5 */ /* 0x000fe2000f8e0008 */
[----:B------:R-:W-:-:S03]  /*7e50*/  IMAD.MOV R0, RZ, RZ, -R4 ;  /* 0x000000ffff007224 */ /* 0x000fc600078e0a04 */
[----:B------:R-:W-:Y:S02]  /*7e60*/  UIADD3 UR11, UR11, UR12, URZ ;  /* 0x0000000c0b0b7290 */ /* 0x000fe4000fffe03f */
[----:B------:R-:W-:Y:S01]  /*7e70*/  UIMAD UR12, UR19, UR16, URZ ;  /* 0x00000010130c72a4 */ /* 0x000fe2000f8e023f */
[----:B------:R-:W-:Y:S01]  /*7e80*/  IMAD R3, R33, R0, R6 ;  /* 0x0000000021037224 */ /* 0x000fe200078e0206 */
[----:B------:R-:W-:Y:S02]  /*7e90*/  UIMAD.WIDE.U32 UR10, UR7, UR16, UR10 ;  /* 0x00000010070a72a5 */ /* 0x000fe4000f8e000a */
[----:B------:R-:W-:Y:S01]  /*7ea0*/  UIMAD UR12, UR7, UR17, UR12 ;  /* 0x00000011070c72a4 */ /* 0x000fe2000f8e020c */
[----:B------:R-:W-:Y:S02]  /*7eb0*/  SHF.R.S32.HI R5, RZ, 0x1f, R4 ;  /* 0x0000001fff057819 */ /* 0x000fe40000011404 */
[----:B------:R-:W-:Y:S01]  /*7ec0*/  SHF.R.S32.HI R0, RZ, 0x1f, R3 ;  /* 0x0000001fff007819 */ /* 0x000fe20000011403 */
[----:B------:R-:W-:Y:S01]  /*7ed0*/  ULDC.64 UR16, c[0x0][0xb88] ;  /* 0x0002e20000107ab9 */ /* 0x000fe20000000a00 */
[----:B------:R-:W-:Y:S01]  /*7ee0*/  IADD3 R4, P0, R4, UR10, RZ ;  /* 0x0000000a04047c10 */ /* 0x000fe2000ff1e0ff */
[----:B------:R-:W-:Y:S01]  /*7ef0*/  IMAD.U32 R6, RZ, RZ, UR12 ;  /* 0x0000000cff067e24 */ /* 0x000fe2000f8e00ff */
[----:B------:R-:W-:Y:S01]  /*7f00*/  @UP0 ULEA UR10, UP1, UR40, UR14, 0x2 ;  /* 0x0000000e280a0291 */ /* 0x000fe2000f82103f */
[----:B------:R-:W-:Y:S01]  /*7f10*/  IMAD R0, R0, UR16, RZ ;  /* 0x0000001000007c24 */ /* 0x000fe2000f8e02ff */
[----:B------:R-:W-:-:S02]  /*7f20*/  ULDC.64 UR12, c[0x0][0xb50] ;  /* 0x0002d400000c7ab9 */ /* 0x000fc40000000a00 */
[----:B------:R-:W-:Y:S01]  /*7f30*/  IADD3.X R5, R5, UR11, R6, P0, !PT ;  /* 0x0000000b05057c10 */ /* 0x000fe200087fe406 */
[----:B------:R-:W-:Y:S01]  /*7f40*/  @UP0 ULEA.HI.X UR11, UR40, UR15, UR41, 0x2, UP1 ;  /* 0x0000000f280b0291 */ /* 0x000fe200088f1429 */
[----:B------:R-:W-:Y:S01]  /*7f50*/  IMAD R7, R3, UR17, R0 ;  /* 0x0000001103077c24 */ /* 0x000fe2000f8e0200 */
[----:B------:R-:W-:Y:S01]  /*7f60*/  ULDC UR14, c[0x0][0xa88] ;  /* 0x0002a200000e7ab9 */ /* 0x000fe20000000800 */
[----:B------:R-:W-:Y:S02]  /*7f70*/  IMAD.U32 R8, RZ, RZ, UR10 ;  /* 0x0000000aff087e24 */ /* 0x000fe4000f8e00ff */
[----:B------:R-:W-:Y:S02]  /*7f80*/  IMAD.U32 R0, RZ, RZ, UR14 ;  /* 0x0000000eff007e24 */ /* 0x000fe4000f8e00ff */
[----:B------:R-:W-:-:S05]  /*7f90*/  IMAD.U32 R9, RZ, RZ, UR11 ;  /* 0x0000000bff097e24 */ /* 0x000fca000f8e00ff */
[----:B------:R0:W5:Y:S01]  /*7fa0*/  @P3 LDG.E R0, desc[UR48][R8.64] ;  /* 0x0000003008003981 */ /* 0x000162000c1e1900 */
[----:B------:R-:W-:-:S04]  /*7fb0*/  IMAD.WIDE.U32 R4, R3, UR16, R4 ;  /* 0x0000001003047c25 */ /* 0x000fc8000f8e0004 */
[----:B------:R-:W-:Y:S01]  /*7fc0*/  IMAD.IADD R3, R5, 0x1, R7 ;  /* 0x0000000105037824 */ /* 0x000fe200078e0207 */
[----:B------:R-:W-:Y:S01]  /*7fd0*/  LEA R5, P0, R4, UR12, 0x2 ;  /* 0x0000000c04057c11 */ /* 0x000fe2000f8010ff */
[----:B------:R-:W-:-:S03]  /*7fe0*/  IMAD.U32 R7, RZ, RZ, UR42 ;  /* 0x0000002aff077e24 */ /* 0x000fc6000f8e00ff */
[----:B------:R-:W-:Y:S01]  /*7ff0*/  LEA.HI.X R4, R4, UR13, R3, 0x2, P0 ;  /* 0x0000000d04047c11 */ /* 0x000fe200080f1403 */
[----:B0-----:R-:W-:Y:S08]  /*8000*/  @P3 BRA `(.L_x_12844) ;  /* 0x0000000000103947 */ /* 0x001ff00003800000 */
[----:B------:R-:W-:Y:S05]  /*8010*/  @!P2 BRA `(.L_x_12844) ;  /* 0x00000000000ca947 */ /* 0x000fea0003800000 */
[----:B------:R-:W2:Y:S04]  /*8020*/  LDG.E R3, desc[UR48][R26.64] ;  /* 0x000000301a037981 */ /* 0x000ea8000c1e1900 */
[----:B-----5:R-:W2:Y:S02]  /*8030*/  LDG.E R0, desc[UR48][R26.64+0x4] ;  /* 0x000004301a007981 */ /* 0x020ea4000c1e1900 */
[----:B--2---:R-:W-:-:S07]  /*8040*/  IMAD.IADD R0, R0, 0x1, -R3 ;  /* 0x0000000100007824 */ /* 0x004fce00078e0a03 */
.L_x_12844:
[----:B------:R-:W-:Y:S01]  /*8050*/  IMAD R3, R153, 0x40, R152 ;  /* 0x0000004099037824 */ /* 0x000fe200078e0298 */
[----:B------:R-:W-:Y:S01]  /*8060*/  SHFL.IDX PT, R26, R5, RZ, 0x1c1f ;  /* 0x001c1fff051a7589 */ /* 0x000fe200000e0000 */
[----:B------:R-:W-:Y:S01]  /*8070*/  IMAD R6, R7, 0xc0, R156 ;  /* 0x000000c007067824 */ /* 0x000fe200078e029c */
[----:B------:R-:W-:Y:S01]  /*8080*/  LOP3.LUT P0, RZ, R154, 0x3, RZ, 0xc0, !PT ;  /* 0x000000039aff7812 */ /* 0x000fe2000780c0ff */
[----:B------:R-:W-:Y:S01]  /*8090*/  IMAD.WIDE R20, R3, 0x2, R20 ;  /* 0x0000000203147825 */ /* 0x000fe200078e0214 */
[----:B------:R-:W0:Y:S01]  /*80a0*/  SHFL.IDX PT, R27, R4, RZ, 0x1c1f ;  /* 0x001c1fff041b7589 */ /* 0x000e2200000e0000 */
[----:B------:R-:W-:Y:S02]  /*80b0*/  ULDC.64 UR12, c[0x0][0xaa0] ;  /* 0x0002a800000c7ab9 */ /* 0x000fe40000000a00 */
[----:B-----5:R-:W-:Y:S01]  /*80c0*/  IMAD R35, R0, R33, RZ ;  /* 0x0000002100237224 */ /* 0x020fe200078e02ff */
[----:B------:R1:W-:Y:S01]  /*80d0*/  SHFL.IDX PT, R28, R5, 0x1, 0x1c1f ;  /* 0x003c1f00051c7f89 */ /* 0x0003e200000e0000 */
[----:B------:R-:W-:Y:S01]  /*80e0*/  VIADD R0, R6, 0x8 ;  /* 0x0000000806007836 */ /* 0x000fe20000000000 */
[----:B------:R-:W-:-:S02]  /*80f0*/  IADD3 R9, P3, R20, 0x1800, RZ ;  /* 0x0000180014097810 */ /* 0x000fc40007f7e0ff */
[----:B------:R2:W3:Y:S01]  /*8100*/  SHFL.IDX PT, R29, R4, 0x1, 0x1c1f ;  /* 0x003c1f00041d7f89 */ /* 0x0004e200000e0000 */
[----:B------:R-:W-:Y:S02]  /*8110*/  IADD3 R13, P4, R20, 0x3000, RZ ;  /* 0x00003000140d7810 */ /* 0x000fe40007f9e0ff */
[-C--:B------:R-:W-:Y:S02]  /*8120*/  ISETP.GE.OR P2, PT, R6, R35.reuse, P0 ;  /* 0x000000230600720c */ /* 0x080fe40000746670 */
[----:B-1----:R-:W-:Y:S02]  /*8130*/  LOP3.LUT R5, R20, 0x380, RZ, 0xc0, !PT ;  /* 0x0000038014057812 */ /* 0x002fe400078ec0ff */
[----:B------:R-:W-:Y:S02]  /*8140*/  LOP3.LUT R8, R9, 0x380, RZ, 0xc0, !PT ;  /* 0x0000038009087812 */ /* 0x000fe400078ec0ff */
[----:B------:R-:W-:Y:S02]  /*8150*/  ISETP.GE.OR P0, PT, R0, R35, P0 ;  /* 0x000000230000720c */ /* 0x000fe40000706670 */
[----:B------:R-:W-:-:S02]  /*8160*/  LOP3.LUT R12, R13, 0x380, RZ, 0xc0, !PT ;  /* 0x000003800d0c7812 */ /* 0x000fc400078ec0ff */
[----:B------:R-:W-:Y:S02]  /*8170*/  SHF.R.U64 R5, R5, 0x3, RZ ;  /* 0x0000000305057819 */ /* 0x000fe400000012ff */
[----:B------:R-:W-:Y:S01]  /*8180*/  SHF.R.U64 R8, R8, 0x3, RZ ;  /* 0x0000000308087819 */ /* 0x000fe200000012ff */
[----:B0-----:R0:W-:Y:S01]  /*8190*/  @!P2 ST.E desc[UR48][R26.64], R25 ;  /* 0x000000191a00a985 */ /* 0x0011e2000c101930 */
[----:B------:R-:W-:Y:S02]  /*81a0*/  SHF.R.U64 R12, R12, 0x3, RZ ;  /* 0x000000030c0c7819 */ /* 0x000fe400000012ff */
[----:B--2---:R-:W-:Y:S01]  /*81b0*/  LOP3.LUT R4, R5, R20, RZ, 0x3c, !PT ;  /* 0x0000001405047212 */ /* 0x004fe200078e3cff */
[--C-:B------:R-:W-:Y:S01]  /*81c0*/  IMAD.MOV.U32 R5, RZ, RZ, R21.reuse ;  /* 0x000000ffff057224 */ /* 0x100fe200078e0015 */
[----:B------:R-:W-:Y:S01]  /*81d0*/  LOP3.LUT R8, R8, R9, RZ, 0x3c, !PT ;  /* 0x0000000908087212 */ /* 0x000fe200078e3cff */
[--C-:B------:R-:W-:Y:S01]  /*81e0*/  IMAD.X R9, RZ, RZ, R21.reuse, P3 ;  /* 0x000000ffff097224 */ /* 0x100fe200018e0615 */
[----:B------:R-:W-:Y:S01]  /*81f0*/  LOP3.LUT R12, R12, R13, RZ, 0x3c, !PT ;  /* 0x0000000d0c0c7212 */ /* 0x000fe200078e3cff */
[----:B------:R-:W-:Y:S01]  /*8200*/  IMAD.X R13, RZ, RZ, R21, P4 ;  /* 0x000000ffff0d7224 */ /* 0x000fe200020e0615 */
[----:B---3--:R1:W-:Y:S04]  /*8210*/  @!P0 ST.E desc[UR48][R28.64], R24 ;  /* 0x000000181c008985 */ /* 0x0083e8000c101930 */
[----:B------:R-:W2:Y:S04]  /*8220*/  LD.E.128 R4, desc[UR48][R4.64] ;  /* 0x0000003004047980 */ /* 0x000ea8000c101d00 */
[----:B------:R-:W3:Y:S04]  /*8230*/  LD.E.128 R8, desc[UR48][R8.64] ;  /* 0x0000003008087980 */ /* 0x000ee8000c101d00 */
[----:B------:R-:W4:Y:S01]  /*8240*/  LD.E.128 R12, desc[UR48][R12.64] ;  /* 0x000000300c0c7980 */ /* 0x000f22000c101d00 */
[----:B------:R-:W-:-:S02]  /*8250*/  IADD3 R3, P0, R20, 0x4800, RZ ;  /* 0x0000480014037810 */ /* 0x000fc40007f1e0ff */
[----:B------:R-:W1:Y:S02]  /*8260*/  @P1 LDC R20, c[0x0][0xbec] ;  /* 0x0002fb00ff141b82 */ /* 0x000e640000000800 */
[----:B------:R-:W-:Y:S01]  /*8270*/  LOP3.LUT R0, R3, 0x380, RZ, 0xc0, !PT ;  /* 0x0000038003007812 */ /* 0x000fe200078ec0ff */
[----:B0-----:R-:W-:Y:S01]  /*8280*/  IMAD.X R27, RZ, RZ, R21, P0 ;  /* 0x000000ffff1b7224 */ /* 0x001fe200000e0615 */
[----:B------:R-:W-:Y:S02]  /*8290*/  UIMAD UR10, UR9, UR12, URZ ;  /* 0x0000000c090a72a4 */ /* 0x000fe4000f8e023f */
[----:B------:R-:W-:Y:S02]  /*82a0*/  SHF.R.U64 R0, R0, 0x3, RZ ;  /* 0x0000000300007819 */ /* 0x000fe400000012ff */
[----:B------:R-:W0:Y:S01]  /*82b0*/  @P1 LDC R21, c[0x0][0xbf0] ;  /* 0x0002fc00ff151b82 */ /* 0x000e220000000800 */
[----:B------:R-:W-:Y:S01]  /*82c0*/  UIMAD.WIDE.U32 UR8, UR4, UR12, URZ ;  /* 0x0000000c040872a5 */ /* 0x000fe2000f8e003f */
[----:B------:R-:W-:Y:S01]  /*82d0*/  LOP3.LUT R26, R0, R3, RZ, 0x3c, !PT ;  /* 0x00000003001a7212 */ /* 0x000fe200078e3cff */
[----:B------:R-:W-:Y:S01]  /*82e0*/  UIMAD UR10, UR4, UR13, UR10 ;  /* 0x0000000d040a72a4 */ /* 0x000fe2000f8e020a */
[----:B------:R-:W-:-:S02]  /*82f0*/  IMAD R0, R23, 0x30, R153 ;  /* 0x0000003017007824 */ /* 0x000fc400078e0299 */
[----:B------:R-:W-:Y:S01]  /*8300*/  ULDC.64 UR12, c[0x0][0xae8] ;  /* 0x0002ba00000c7ab9 */ /* 0x000fe20000000a00 */
[----:B-1----:R-:W-:Y:S01]  /*8310*/  IMAD.U32 R29, RZ, RZ, UR42 ;  /* 0x0000002aff1d7e24 */ /* 0x002fe2000f8e00ff */
[----:B------:R-:W-:Y:S01]  /*8320*/  UIADD3 UR9, UR9, UR10, URZ ;  /* 0x0000000a09097290 */ /* 0x000fe2000fffe03f */
[----:B------:R-:W-:Y:S01]  /*8330*/  IMAD.U32 R36, RZ, RZ, UR42 ;  /* 0x0000002aff247e24 */ /* 0x000fe2000f8e00ff */
[----:B------:R-:W-:Y:S01]  /*8340*/  UIMAD UR4, UR18, UR12, URZ ;  /* 0x0000000c120472a4 */ /* 0x000fe2000f8e023f */
[----:B------:R-:W-:Y:S01]  /*8350*/  IMAD R29, R29, 0xc0, R0 ;  /* 0x000000c01d1d7824 */ /* 0x000fe200078e0200 */
[----:B------:R-:W-:Y:S01]  /*8360*/  UIMAD.WIDE.U32 UR8, UR43, UR12, UR8 ;  /* 0x0000000c2b0872a5 */ /* 0x000fe2000f8e0008 */
[----:B------:R-:W5:Y:S01]  /*8370*/  LD.E.128 R24, desc[UR48][R26.64] ;  /* 0x000000301a187980 */ /* 0x000f62000c101d00 */
[----:B------:R-:W-:Y:S01]  /*8380*/  UIMAD UR4, UR43, UR13, UR4 ;  /* 0x0000000d2b0472a4 */ /* 0x000fe2000f8e0204 */
[----:B------:R-:W-:Y:S01]  /*8390*/  IMAD.MOV.U32 R3, RZ, RZ, R29 ;  /* 0x000000ffff037224 */ /* 0x000fe200078e001d */
[----:B------:R-:W-:Y:S01]  /*83a0*/  ULDC.64 UR10, c[0x0][0xaf0] ;  /* 0x0002bc00000a7ab9 */ /* 0x000fe20000000a00 */
[----:B------:R-:W-:Y:S01]  /*83b0*/  @P1 IMAD.HI.U32 R0, R29, R20, RZ ;  /* 0x000000141d001227 */ /* 0x000fe200078e00ff */
[----:B------:R-:W-:Y:S01]  /*83c0*/  UIADD3 UR9, UR9, UR4, URZ ;  /* 0x0000000409097290 */ /* 0x000fe2000fffe03f */
[----:B------:R-:W-:Y:S01]  /*83d0*/  @!PT LDS RZ, [RZ] ;  /* 0x00000000fffff984 */ /* 0x000fe20000000800 */
[----:B------:R-:W-:Y:S01]  /*83e0*/  @!PT LDS RZ, [RZ] ;  /* 0x00000000fffff984 */ /* 0x000fe20000000800 */
[----:B------:R-:W-:Y:S01]  /*83f0*/  @!PT LDS RZ, [RZ] ;  /* 0x00000000fffff984 */ /* 0x000fe20000000800 */
[----:B------:R-:W-:Y:S01]  /*8400*/  @!PT LDS RZ, [RZ] ;  /* 0x00000000fffff984 */ /* 0x000fe20000000800 */
[----:B------:R1:W-:Y:S06]  /*8410*/  MEMBAR.ALL.CTA ;  /* 0x0000000000007992 */ /* 0x0003ec0000008000 */
[----:B-1----:R-:W1:Y:S01]  /*8420*/  FENCE.VIEW.ASYNC.S ;  /* 0x00000000000073c6 */ /* 0x002e620000000000 */
[----:B------:R-:W-:Y:S01]  /*8430*/  UIMAD UR4, UR19, UR10, URZ ;  /* 0x0000000a130472a4 */ /* 0x000fe2000f8e023f */
[----:B------:R-:W-:Y:S01]  /*8440*/  IMAD R36, R36, 0xc0, R153 ;  /* 0x000000c024247824 */ /* 0x000fe200078e0299 */
[----:B------:R-:W-:Y:S01]  /*8450*/  UIMAD.WIDE.U32 UR8, UR7, UR10, UR8 ;  /* 0x0000000a070872a5 */ /* 0x000fe2000f8e0008 */
[----:B------:R-:W-:Y:S01]  /*8460*/  SHF.R.S32.HI R38, RZ, 0x1f, R152 ;  /* 0x0000001fff267819 */ /* 0x000fe20000011498 */
[----:B------:R-:W-:Y:S01]  /*8470*/  UIMAD UR4, UR7, UR11, UR4 ;  /* 0x0000000b070472a4 */ /* 0x000fe2000f8e0204 */
[----:B0-----:R-:W-:-:S02]  /*8480*/  @P1 SHF.R.U32.HI R3, RZ, R21, R0 ;  /* 0x00000015ff031219 */ /* 0x001fc40000011600 */
[----:B------:R-:W-:Y:S01]  /*8490*/  ULDC.64 UR10, c[0x0][0xae0] ;  /* 0x0002b800000a7ab9 */ /* 0x000fe20000000a00 */
[----:B------:R-:W-:Y:S01]  /*84a0*/  UIADD3 UR4, UR9, UR4, URZ ;  /* 0x0000000409047290 */ /* 0x000fe2000fffe03f */
[--C-:B------:R-:W-:Y:S01]  /*84b0*/  SHF.R.S32.HI R0, RZ, 0x1f, R3.reuse ;  /* 0x0000001fff007819 */ /* 0x100fe20000011403 */
[----:B------:R-:W-:Y:S02]  /*84c0*/  IMAD.MOV R28, RZ, RZ, -R3 ;  /* 0x000000ffff1c7224 */ /* 0x000fe400078e0a03 */
        /* <DEDUP_REMOVED lines=12> */
[----:B------:R-:W-:-:S04]  /*8590*/  IMAD.WIDE.U32 R20, R29, UR8, R20 ;  /* 0x000000081d147c25 */ /* 0x000fc8000f8e0014 */
[----:B------:R-:W-:Y:S01]  /*85a0*/  IMAD R3, R29, UR9, R0 ;  /* 0x000000091d037c24 */ /* 0x000fe2000f8e0200 */
[----:B------:R-:W-:Y:S01]  /*85b0*/  ULDC.64 UR8, c[0x0][0xa80] ;  /* 0x0002a00000087ab9 */ /* 0x000fe20000000a00 */
[----:B------:R-:W-:Y:S02]  /*85c0*/  IADD3 R0, R36, 0x30, RZ ;  /* 0x0000003024007810 */ /* 0x000fe40007ffe0ff */
[----:B------:R-:W-:Y:S01]  /*85d0*/  IMAD.IADD R3, R21, 0x1, R3 ;  /* 0x0000000115037824 */ /* 0x000fe200078e0203 */
[----:B------:R-:W-:-:S04]  /*85e0*/  LEA R30, P0, R20, UR8, 0x1 ;  /* 0x00000008141e7c11 */ /* 0x000fc8000f8008ff */
[----:B------:R-:W-:Y:S01]  /*85f0*/  LEA.HI.X R34, R20, UR9, R3, 0x1, P0 ;  /* 0x0000000914227c11 */ /* 0x000fe200080f0c03 */
[----:B-1----:R-:W0:Y:S01]  /*8600*/  SHFL.IDX PT, R29, R30, RZ, 0x181f ;  /* 0x00181fff1e1d7589 */ /* 0x002e2200000e0000 */
[----:B------:R-:W-:Y:S01]  /*8610*/  ISETP.GE.AND P0, PT, R152, UR4, PT ;  /* 0x0000000498007c0c */ /* 0x000fe2000bf06270 */
[C---:B------:R-:W-:Y:S01]  /*8620*/  VIADD R3, R36.reuse, 0x60 ;  /* 0x0000006024037836 */ /* 0x040fe20000000000 */
[----:B------:R-:W-:Y:S01]  /*8630*/  UIADD3 UR4, UR39, 0x30820, URZ ;  /* 0x0003082027047890 */ /* 0x000fe2000fffe03f */
[----:B------:R-:W1:Y:S01]  /*8640*/  SHFL.IDX PT, R37, R30, 0x1, 0x181f ;  /* 0x00381f001e257f89 */ /* 0x000e6200000e0000 */
[-C--:B------:R-:W-:Y:S02]  /*8650*/  ISETP.GE.OR P1, PT, R36, R35.reuse, P0 ;  /* 0x000000232400720c */ /* 0x080fe40000726670 */
[-C--:B------:R-:W-:Y:S01]  /*8660*/  ISETP.GE.OR P2, PT, R0, R35.reuse, P0 ;  /* 0x000000230000720c */ /* 0x080fe20000746670 */
[----:B------:R-:W1:Y:S01]  /*8670*/  SHFL.IDX PT, R41, R30, 0x2, 0x181f ;  /* 0x00581f001e297f89 */ /* 0x000e6200000e0000 */
[-C--:B------:R-:W-:Y:S01]  /*8680*/  ISETP.GE.OR P3, PT, R3, R35.reuse, P0 ;  /* 0x000000230300720c */ /* 0x080fe20000766670 */
[----:B------:R-:W-:Y:S01]  /*8690*/  UPRMT UR4, URZ, 0x654, UR4 ;  /* 0x000006543f047896 */ /* 0x000fe20008000004 */
[----:B------:R-:W-:Y:S01]  /*86a0*/  VIADD R0, R36, 0x90 ;  /* 0x0000009024007836 */ /* 0x000fe20000000000 */
[----:B------:R-:W1:Y:S04]  /*86b0*/  SHFL.IDX PT, R21, R34, RZ, 0x181f ;  /* 0x00181fff22157589 */ /* 0x000e6800000e0000 */
[----:B------:R-:W1:Y:S01]  /*86c0*/  SHFL.IDX PT, R33, R34, 0x1, 0x181f ;  /* 0x00381f0022217f89 */ /* 0x000e6200000e0000 */
[----:B------:R-:W-:-:S02]  /*86d0*/  ISETP.GE.OR P0, PT, R0, R35, P0 ;  /* 0x000000230000720c */ /* 0x000fc40000706670 */
[----:B------:R-:W-:Y:S01]  /*86e0*/  SYNCS.ARRIVE.TRANS64.RED.A1T0 RZ, [UR4], RZ ;  /* 0x000000ffffff79a7 */ /* 0x000fe20008100404 */
[----:B------:R-:W1:Y:S01]  /*86f0*/  SHFL.IDX PT, R39, R34, 0x2, 0x181f ;  /* 0x00581f0022277f89 */ /* 0x000e6200000e0000 */
[----:B0-----:R-:W-:-:S03]  /*8700*/  @!P1 LEA R20, P4, R152, R29, 0x1 ;  /* 0x0000001d98149211 */ /* 0x001fc600078808ff */
[----:B------:R0:W0:Y:S01]  /*8710*/  SHFL.IDX PT, R3, R34, 0x3, 0x181f ;  /* 0x00781f0022037f89 */ /* 0x00002200000e0000 */
[----:B-1----:R-:W-:-:S03]  /*8720*/  @!P2 LEA R28, P5, R152, R37, 0x1 ;  /* 0x00000025981ca211 */ /* 0x002fc600078a08ff */
[----:B------:R1:W0:Y:S01]  /*8730*/  SHFL.IDX PT, R37, R30, 0x3, 0x181f ;  /* 0x00781f001e257f89 */ /* 0x00022200000e0000 */
[C---:B------:R-:W-:Y:S02]  /*8740*/  @!P3 LEA R32, P6, R152.reuse, R41, 0x1 ;  /* 0x000000299820b211 */ /* 0x040fe400078c08ff */
[C-C-:B------:R-:W-:Y:S02]  /*8750*/  @!P1 LEA.HI.X R21, R152.reuse, R21, R38.reuse, 0x1, P4 ;  /* 0x0000001598159211 */ /* 0x140fe400020f0c26 */
[C-C-:B------:R-:W-:Y:S02]  /*8760*/  @!P2 LEA.HI.X R29, R152.reuse, R33, R38.reuse, 0x1, P5 ;  /* 0x00000021981da211 */ /* 0x140fe400028f0c26 */
[----:B------:R-:W-:Y:S01]  /*8770*/  @!P3 LEA.HI.X R33, R152, R39, R38, 0x1, P6 ;  /* 0x000000279821b211 */ /* 0x000fe200030f0c26 */
[----:B--2---:R1:W-:Y:S04]  /*8780*/  @!P1 ST.E.128 desc[UR48][R20.64], R4 ;  /* 0x0000000414009985 */ /* 0x0043e8000c101d30 */
[----:B---3--:R1:W-:Y:S04]  /*8790*/  @!P2 ST.E.128 desc[UR48][R28.64], R8 ;  /* 0x000000081c00a985 */ /* 0x0083e8000c101d30 */
[----:B----4-:R1:W-:Y:S01]  /*87a0*/  @!P3 ST.E.128 desc[UR48][R32.64], R12 ;  /* 0x0000000c2000b985 */ /* 0x0103e2000c101d30 */
[----:B0-----:R-:W-:Y:S05]  /*87b0*/  @P0 BRA `(.L_x_12845) ;  /* 0x0000000800840947 */ /* 0x001fea0003800000 */
[----:B-1----:R-:W-:-:S04]  /*87c0*/  LEA R4, P0, R152, R37, 0x1 ;  /* 0x0000002598047211 */ /* 0x002fc800078008ff */
[----:B------:R-:W-:-:S05]  /*87d0*/  LEA.HI.X R5, R152, R3, R38, 0x1, P0 ;  /* 0x0000000398057211 */ /* 0x000fca00000f0c26 */
[----:B-----5:R0:W-:Y:S01]  /*87e0*/  ST.E.128 desc[UR48][R4.64], R24 ;  /* 0x0000001804007985 */ /* 0x0201e2000c101d30 */
[----:B------:R-:W-:Y:S05]  /*87f0*/  BRA `(.L_x_12845) ;  /* 0x0000000800747947 */ /* 0x000fea0003800000 */
.L_x_12843:
        /* <DEDUP_REMOVED lines=11> */
[----:B------:R-:W-:-:S03]  /*88b0*/  UISETP.NE.U32.AND UP1, UPT, UR8, URZ, UPT ;  /* 0x0000003f0800728c */ /* 0x000fc6000bf25070 */
[----:B------:R-:W2:Y:S01]  /*88c0*/  @P2 LDG.E R3, desc[UR48][R4.64] ;  /* 0x0000003004032981 */ /* 0x000ea2000c1e1900 */
[----:B------:R-:W-:Y:S01]  /*88d0*/  UISETP.NE.AND.EX UP1, UPT, UR9, URZ, UPT, UP1 ;  /* 0x0000003f0900728c */ /* 0x000fe2000bf25310 */
[----:B------:R-:W-:-:S05]  /*88e0*/  IMAD.U32 R0, RZ, RZ, UR4 ;  /* 0x00000004ff007e24 */ /* 0x000fca000f8e00ff */
[----:B------:R-:W-:-:S05]  /*88f0*/  PLOP3.LUT P3, PT, PT, PT, UP1, 0x80, 0x0 ;  /* 0x000000000000781c */ /* 0x000fca0003f6f018 */
[----:B------:R-:W-:-:S04]  /*8900*/  @UP1 ULEA UR8, UP2, UR40, UR8, 0x2 ;  /* 0x0000000828081291 */ /* 0x000fc8000f84103f */
[----:B------:R-:W-:Y:S02]  /*8910*/  @UP1 ULEA.HI.X UR9, UR40, UR9, UR41, 0x2, UP2 ;  /* 0x0000000928091291 */ /* 0x000fe400090f1429 */
[----:B------:R-:W-:-:S04]  /*8920*/  IMAD.U32 R6, RZ, RZ, UR8 ;  /* 0x00000008ff067e24 */ /* 0x000fc8000f8e00ff */
[----:B------:R-:W-:-:S05]  /*8930*/  IMAD.U32 R7, RZ, RZ, UR9 ;  /* 0x00000009ff077e24 */ /* 0x000fca000f8e00ff */
[----:B------:R1:W5:Y:S01]  /*8940*/  @P3 LDG.E R0, desc[UR48][R6.64] ;  /* 0x0000003006003981 */ /* 0x000362000c1e1900 */
[----:B0-----:R-:W-:Y:S01]  /*8950*/  ISETP.NE.AND P0, PT, R11, 0x1, PT ;  /* 0x000000010b00780c */ /* 0x001fe20003f05270 */
[----:B------:R-:W-:Y:S01]  /*8960*/  UMOV UR4, URZ ;  /* 0x0000003f00047c82 */ /* 0x000fe20008000000 */
[----:B------:R-:W-:Y:S01]  /*8970*/  USHF.R.S32.HI UR11, URZ, 0x1f, UR43 ;  /* 0x0000001f3f0b7899 */ /* 0x000fe2000801142b */
[----:B------:R-:W0:Y:S10]  /*8980*/  S2R R8, SR_TID.X ;  /* 0x0000000000087919 */ /* 0x000e340000002100 */
[----:B------:R-:W3:Y:S01]  /*8990*/  @P0 LDC R9, c[0x0][0xbec] ;  /* 0x0002fb00ff090b82 */ /* 0x000ee20000000800 */
[----:B0-----:R-:W-:-:S05]  /*89a0*/  VIADD R8, R8, 0xffffff80 ;  /* 0xffffff8008087836 */ /* 0x001fca0000000000 */
[----:B------:R-:W-:Y:S02]  /*89b0*/  ISETP.GE.AND P1, PT, R8, 0xc0, PT ;  /* 0x000000c00800780c */ /* 0x000fe40003f26270 */
[----:B--2---:R-:W-:-:S13]  /*89c0*/  @P2 R2UR UR4, R3 ;  /* 0x00000000030422ca */ /* 0x004fda00000e0000 */
[----:B------:R-:W-:Y:S01]  /*89d0*/  USHF.R.S32.HI UR10, URZ, 0x1f, UR4 ;  /* 0x0000001f3f0a7899 */ /* 0x000fe20008011404 */
[----:B-1-3--:R-:W-:Y:S11]  /*89e0*/  @P3 BRA `(.L_x_12846) ;  /* 0x0000000000103947 */ /* 0x00aff60003800000 */
[----:B------:R-:W-:Y:S05]  /*89f0*/  @!P2 BRA `(.L_x_12846) ;  /* 0x00000000000ca947 */ /* 0x000fea0003800000 */
[----:B------:R-:W2:Y:S04]  /*8a00*/  LDG.E R3, desc[UR48][R4.64] ;  /* 0x0000003004037981 */ /* 0x000ea8000c1e1900 */
[----:B-----5:R-:W2:Y:S02]  /*8a10*/  LDG.E R0, desc[UR48][R4.64+0x4] ;  /* 0x0000043004007981 */ /* 0x020ea4000c1e1900 */
[----:B--2---:R-:W-:-:S07]  /*8a20*/  IMAD.IADD R0, R0, 0x1, -R3 ;  /* 0x0000000100007824 */ /* 0x004fce00078e0a03 */
.L_x_12846:
[----:B------:R-:W-:Y:S01]  /*8a30*/  USEL UR40, UR40, URZ, !UP0 ;  /* 0x0000003f28287287 */ /* 0x000fe2000c000000 */
[----:B------:R-:W-:Y:S01]  /*8a40*/  BSSY B1, `(.L_x_12847) ;  /* 0x000002d000017945 */ /* 0x000fe20003800000 */
[----:B------:R-:W-:-:S03]  /*8a50*/  USEL UR41, UR41, URZ, !UP0 ;  /* 0x0000003f29297287 */ /* 0x000fc6000c000000 */
[----:B------:R-:W-:Y:S09]  /*8a60*/  @P1 BRA `(.L_x_12848) ;  /* 0x0000000000a81947 */ /* 0x000ff20003800000 */
[----:B------:R-:W0:Y:S01]  /*8a70*/  S2R R4, SR_TID.X ;  /* 0x0000000000047919 */ /* 0x000e220000002100 */
[----:B------:R-:W1:Y:S01]  /*8a80*/  LDC R6, c[0x0][0xbe8] ;  /* 0x0002fa00ff067b82 */ /* 0x000e620000000800 */
        /* <DEDUP_REMOVED lines=8> */
[----:B------:R-:W-:Y:S01]  /*8b10*/  UMOV UR8, UR4 ;  /* 0x0000000400087c82 */ /* 0x000fe20008000000 */
[----:B------:R-:W-:Y:S01]  /*8b20*/  UIMAD UR7, UR11, UR12, URZ ;  /* 0x0000000c0b0772a4 */ /* 0x000fe2000f8e023f */
[----:B------:R-:W-:Y:S02]  /*8b30*/  UMOV UR9, UR10 ;  /* 0x0000000a00097c82 */ /* 0x000fe40008000000 */
[----:B------:R-:W-:Y:S02]  /*8b40*/  UIMAD.WIDE.U32 UR8, UR43, UR12, UR8 ;  /* 0x0000000c2b0872a5 */ /* 0x000fe4000f8e0008 */
[----:B------:R-:W-:-:S03]  /*8b50*/  UIMAD UR7, UR43, UR13, UR7 ;  /* 0x0000000d2b0772a4 */ /* 0x000fc6000f8e0207 */
[----:B------:R-:W-:Y:S02]  /*8b60*/  ULDC.64 UR12, c[0x0][0xb98] ;  /* 0x0002e600000c7ab9 */ /* 0x000fe40000000a00 */
[----:B------:R-:W0:Y:S01]  /*8b70*/  @P1 LDC R4, c[0x0][0xbec] ;  /* 0x0002fb00ff041b82 */ /* 0x000e220000000800 */
[----:B------:R-:W-:Y:S02]  /*8b80*/  UIADD3 UR9, UR9, UR7, URZ ;  /* 0x0000000709097290 */ /* 0x000fe4000fffe03f */
[----:B------:R-:W-:Y:S02]  /*8b90*/  UIMAD UR7, UR41, UR12, URZ ;  /* 0x0000000c290772a4 */ /* 0x000fe4000f8e023f */
[----:B------:R-:W-:Y:S02]  /*8ba0*/  UIMAD.WIDE.U32 UR8, UR40, UR12, UR8 ;  /* 0x0000000c280872a5 */ /* 0x000fe4000f8e0008 */
[----:B------:R-:W-:Y:S01]  /*8bb0*/  UIMAD UR7, UR40, UR13, UR7 ;  /* 0x0000000d280772a4 */ /* 0x000fe2000f8e0207 */
[----:B------:R-:W1:Y:S02]  /*8bc0*/  @P1 LDC R8, c[0x0][0xbf0] ;  /* 0x0002fc00ff081b82 */ /* 0x000e640000000800 */
[----:B------:R-:W-:Y:S01]  /*8bd0*/  ULDC.64 UR12, c[0x0][0xb88] ;  /* 0x0002e200000c7ab9 */ /* 0x000fe20000000a00 */
[----:B0-----:R-:W-:-:S04]  /*8be0*/  @P1 IMAD.HI.U32 R3, R5, R4, RZ ;  /* 0x0000000405031227 */ /* 0x001fc800078e00ff */
[----:B------:R-:W-:Y:S01]  /*8bf0*/  IMAD.MOV.U32 R4, RZ, RZ, R5 ;  /* 0x000000ffff047224 */ /* 0x000fe200078e0005 */
        /* <DEDUP_REMOVED lines=17> */
.L_x_12848:
[----:B------:R-:W-:Y:S05]  /*8d10*/  BSYNC B1 ;  /* 0x0000000000017941 */ /* 0x000fea0003800000 */
.L_x_12847:
[----:B------:R-:W1:Y:S01]  /*8d20*/  @P0 LDC R5, c[0x0][0xbf0] ;  /* 0x0002fc00ff050b82 */ /* 0x000e620000000800 */
[----:B------:R-:W-:Y:S01]  /*8d30*/  ULDC.64 UR12, c[0x0][0xaa0] ;  /* 0x0002a800000c7ab9 */ /* 0x000fe20000000a00 */
[----:B0-----:R-:W-:Y:S01]  /*8d40*/  IMAD.U32 R6, RZ, RZ, UR42 ;  /* 0x0000002aff067e24 */ /* 0x001fe2000f8e00ff */
[----:B------:R-:W-:Y:S01]  /*8d50*/  UIMAD UR7, UR10, UR12, URZ ;  /* 0x0000000c0a0772a4 */ /* 0x000fe2000f8e023f */
[----:B------:R-:W-:Y:S01]  /*8d60*/  IMAD R3, R23, 0x30, R153 ;  /* 0x0000003017037824 */ /* 0x000fe200078e0299 */
[----:B------:R-:W-:Y:S01]  /*8d70*/  UIMAD.WIDE.U32 UR8, UR4, UR12, URZ ;  /* 0x0000000c040872a5 */ /* 0x000fe2000f8e003f */
[----:B-----5:R-:W-:Y:S01]  /*8d80*/  IMAD R29, R0, R11, RZ ;  /* 0x0000000b001d7224 */ /* 0x020fe200078e02ff */
[----:B------:R-:W-:Y:S01]  /*8d90*/  UIMAD UR7, UR4, UR13, UR7 ;  /* 0x0000000d040772a4 */ /* 0x000fe2000f8e0207 */
[----:B------:R-:W-:Y:S01]  /*8da0*/  IMAD R6, R6, 0xc0, R3 ;  /* 0x000000c006067824 */ /* 0x000fe200078e0203 */
[----:B------:R-:W-:Y:S01]  /*8db0*/  SHF.R.S32.HI R12, RZ, 0x1f, R152 ;  /* 0x0000001fff0c7819 */ /* 0x000fe20000011498 */
        /* <DEDUP_REMOVED lines=21> */
[----:B------:R-:W-:Y:S01]  /*8f10*/  SHF.R.S32.HI R6, RZ, 0x1f, R7 ;  /* 0x0000001fff067819 */ /* 0x000fe20000011407 */
[----:B------:R-:W-:Y:S01]  /*8f20*/  IMAD.U32 R5, RZ, RZ, UR4 ;  /* 0x00000004ff057e24 */ /* 0x000fe2000f8e00ff */
[----:B------:R-:W-:Y:S01]  /*8f30*/  ULDC.64 UR8, c[0x0][0xad8] ;  /* 0x0002b60000087ab9 */ /* 0x000fe20000000a00 */
[C---:B------:R-:W-:Y:S01]  /*8f40*/  IMAD R9, R3.reuse, UR11, R8 ;  /* 0x0000000b03097c24 */ /* 0x040fe2000f8e0208 */
[----:B------:R-:W-:Y:S01]  /*8f50*/  ULDC UR4, c[0x0][0xac8] ;  /* 0x0002b20000047ab9 */ /* 0x000fe20000000800 */
[----:B------:R-:W-:-:S04]  /*8f60*/  IMAD.WIDE.U32 R4, R3, UR10, R4 ;  /* 0x0000000a03047c25 */ /* 0x000fc8000f8e0004 */
[----:B------:R-:W-:Y:S02]  /*8f70*/  IMAD R6, R6, UR8, RZ ;  /* 0x0000000806067c24 */ /* 0x000fe4000f8e02ff */
[----:B------:R-:W-:Y:S02]  /*8f80*/  IMAD.IADD R5, R5, 0x1, R9 ;  /* 0x0000000105057824 */ /* 0x000fe400078e0209 */
[C---:B------:R-:W-:Y:S02]  /*8f90*/  IMAD R3, R7.reuse, UR9, R6 ;  /* 0x0000000907037c24 */ /* 0x040fe4000f8e0206 */
[----:B------:R-:W-:Y:S01]  /*8fa0*/  IMAD.WIDE.U32 R4, R7, UR8, R4 ;  /* 0x0000000807047c25 */ /* 0x000fe2000f8e0004 */
[----:B------:R-:W-:-:S03]  /*8fb0*/  ULDC.64 UR8, c[0x0][0xa80] ;  /* 0x0002a00000087ab9 */ /* 0x000fc60000000a00 */
[----:B------:R-:W-:Y:S01]  /*8fc0*/  IMAD.IADD R3, R5, 0x1, R3 ;  /* 0x0000000105037824 */ /* 0x000fe200078e0203 */
[----:B------:R-:W-:Y:S01]  /*8fd0*/  LEA R5, P0, R4, UR8, 0x1 ;  /* 0x0000000804057c11 */ /* 0x000fe2000f8008ff */
[----:B------:R-:W-:-:S03]  /*8fe0*/  IMAD.U32 R8, RZ, RZ, UR42 ;  /* 0x0000002aff087e24 */ /* 0x000fc6000f8e00ff */
[----:B------:R-:W-:Y:S01]  /*8ff0*/  LEA.HI.X R10, R4, UR9, R3, 0x1, P0 ;  /* 0x00000009040a7c11 */ /* 0x000fe200080f0c03 */
[----:B------:R-:W0:Y:S01]  /*9000*/  SHFL.IDX PT, R9, R5, RZ, 0x181f ;  /* 0x00181fff05097589 */ /* 0x000e2200000e0000 */
[----:B------:R-:W-:Y:S01]  /*9010*/  IMAD R6, R8, 0xc0, R153 ;  /* 0x000000c008067824 */ /* 0x000fe200078e0299 */
[----:B------:R-:W-:Y:S02]  /*9020*/  ISETP.GE.AND P0, PT, R152, UR4, PT ;  /* 0x0000000498007c0c */ /* 0x000fe4000bf06270 */
[----:B------:R-:W1:Y:S01]  /*9030*/  SHFL.IDX PT, R13, R5, 0x1, 0x181f ;  /* 0x00381f00050d7f89 */ /* 0x000e6200000e0000 */
[C---:B------:R-:W-:Y:S01]  /*9040*/  VIADD R0, R6.reuse, 0x30 ;  /* 0x0000003006007836 */ /* 0x040fe20000000000 */
[CC--:B------:R-:W-:Y:S01]  /*9050*/  ISETP.GE.OR P3, PT, R6.reuse, R29.reuse, P0 ;  /* 0x0000001d0600720c */ /* 0x0c0fe20000766670 */
[C---:B------:R-:W-:Y:S01]  /*9060*/  VIADD R3, R6.reuse, 0x60 ;  /* 0x0000006006037836 */ /* 0x040fe20000000000 */
[----:B------:R-:W2:Y:S01]  /*9070*/  SHFL.IDX PT, R21, R5, 0x2, 0x181f ;  /* 0x00581f0005157f89 */ /* 0x000ea200000e0000 */
[----:B------:R-:W-:Y:S01]  /*9080*/  VIADD R4, R6, 0x90 ;  /* 0x0000009006047836 */ /* 0x000fe20000000000 */
[----:B------:R-:W-:-:S02]  /*9090*/  ISETP.GE.OR P2, PT, R0, R29, P0 ;  /* 0x0000001d0000720c */ /* 0x000fc40000746670 */
[----:B------:R-:W3:Y:S01]  /*90a0*/  SHFL.IDX PT, R7, R10, RZ, 0x181f ;  /* 0x00181fff0a077589 */ /* 0x000ee200000e0000 */
[-C--:B------:R-:W-:Y:S02]  /*90b0*/  ISETP.GE.OR P1, PT, R3, R29.reuse, P0 ;  /* 0x0000001d0300720c */ /* 0x080fe40000726670 */
[----:B------:R-:W-:Y:S01]  /*90c0*/  ISETP.GE.OR P0, PT, R4, R29, P0 ;  /* 0x0000001d0400720c */ /* 0x000fe20000706670 */
[----:B------:R3:W4:Y:S04]  /*90d0*/  SHFL.IDX PT, R27, R5, 0x3, 0x181f ;  /* 0x00781f00051b7f89 */ /* 0x00072800000e0000 */
[----:B------:R-:W4:Y:S04]  /*90e0*/  SHFL.IDX PT, R11, R10, 0x1, 0x181f ;  /* 0x00381f000a0b7f89 */ /* 0x000f2800000e0000 */
[----:B------:R-:W4:Y:S01]  /*90f0*/  SHFL.IDX PT, R15, R10, 0x2, 0x181f ;  /* 0x00581f000a0f7f89 */ /* 0x000f2200000e0000 */
[----:B0-----:R-:W-:-:S03]  /*9100*/  @!P3 LEA R4, P6, R152, R9, 0x1 ;  /* 0x000000099804b211 */ /* 0x001fc600078c08ff */
[----:B------:R4:W0:Y:S01]  /*9110*/  SHFL.IDX PT, R25, R10, 0x3, 0x181f ;  /* 0x00781f000a197f89 */ /* 0x00082200000e0000 */
[C---:B-1----:R-:W-:Y:S02]  /*9120*/  @!P2 LEA R6, P5, R152.reuse, R13, 0x1 ;  /* 0x0000000d9806a211 */ /* 0x042fe400078a08ff */
[C---:B--2---:R-:W-:Y:S02]  /*9130*/  @!P1 LEA R8, P4, R152.reuse, R21, 0x1 ;  /* 0x0000001598089211 */ /* 0x044fe400078808ff */
[C---:B---3--:R-:W-:Y:S02]  /*9140*/  @!P3 LEA.HI.X R5, R152.reuse, R7, R12, 0x1, P6 ;  /* 0x000000079805b211 */ /* 0x048fe400030f0c0c */
[----:B----4-:R-:W-:-:S03]  /*9150*/  @!P0 LEA R10, P6, R152, R27, 0x1 ;  /* 0x0000001b980a8211 */ /* 0x010fc600078c08ff */
[----:B------:R2:W-:Y:S01]  /*9160*/  @!P3 ST.E.128 desc[UR48][R4.64], RZ ;  /* 0x000000ff0400b985 */ /* 0x0005e2000c101d30 */
[C-C-:B------:R-:W-:Y:S02]  /*9170*/  @!P2 LEA.HI.X R7, R152.reuse, R11, R12.reuse, 0x1, P5 ;  /* 0x0000000b9807a211 */ /* 0x140fe400028f0c0c */
[----:B------:R-:W-:-:S03]  /*9180*/  @!P1 LEA.HI.X R9, R152, R15, R12, 0x1, P4 ;  /* 0x0000000f98099211 */ /* 0x000fc600020f0c0c */
[----:B------:R2:W-:Y:S01]  /*9190*/  @!P2 ST.E.128 desc[UR48][R6.64], RZ ;  /* 0x000000ff0600a985 */ /* 0x0005e2000c101d30 */
[----:B0-----:R-:W-:-:S03]  /*91a0*/  @!P0 LEA.HI.X R11, R152, R25, R12, 0x1, P6 ;  /* 0x00000019980b8211 */ /* 0x001fc600030f0c0c */
[----:B------:R2:W-:Y:S04]  /*91b0*/  @!P1 ST.E.128 desc[UR48][R8.64], RZ ;  /* 0x000000ff08009985 */ /* 0x0005e8000c101d30 */
[----:B------:R2:W-:Y:S02]  /*91c0*/  @!P0 ST.E.128 desc[UR48][R10.64], RZ ;  /* 0x000000ff0a008985 */ /* 0x0005e4000c101d30 */
.L_x_12845:
[----:B------:R-:W-:Y:S05]  /*91d0*/  BSYNC B0 ;  /* 0x0000000000007941 */ /* 0x000fea0003800000 */
.L_x_12842:
[----:B------:R-:W-:Y:S02]  /*91e0*/  ULDC UR4, c[0x0][0xc3c] ;  /* 0x00030f0000047ab9 */ /* 0x000fe40000000800 */
[----:B------:R-:W-:-:S13]  /*91f0*/  ISETP.GE.AND P0, PT, R31, UR4, PT ;  /* 0x000000041f007c0c */ /* 0x000fda000bf06270 */
[----:B------:R-:W-:Y:S05]  /*9200*/  @!P0 BRA `(.L_x_12849) ;  /* 0xffffff7c00648947 */ /* 0x000fea000383ffff */
[----:B------:R-:W-:Y:S05]  /*9210*/  EXIT ;  /* 0x000000000000794d */ /* 0x000fea0003800000 */
.L_x_12818:
        /* <DEDUP_REMOVED lines=16> */
.L_x_12850:
        /* <DEDUP_REMOVED lines=42> */
.L_x_12856:
        /* <DEDUP_REMOVED lines=12> */
.L_x_12855:
[----:B------:R-:W-:Y:S05]  /*9680*/  BSYNC B0 ;  /* 0x0000000000007941 */ /* 0x000fea0003800000 */
.L_x_12854:
        /* <DEDUP_REMOVED lines=21> */
.L_x_12852:
        /* <DEDUP_REMOVED lines=15> */
.L_x_12857:
        /* <DEDUP_REMOVED lines=28> */
.L_x_12853:
[----:B------:R-:W-:Y:S02]  /*9a90*/  IMAD.MOV.U32 R17, RZ, RZ, RZ ;  /* 0x000000ffff117224 */ /* 0x000fe400078e00ff */
[----:B------:R-:W-:Y:S02]  /*9aa0*/  IMAD.U32 R16, RZ, RZ, UR6 ;  /* 0x00000006ff107e24 */ /* 0x000fe4000f8e00ff */
[----:B------:R-:W-:-:S07]  /*9ab0*/  IMAD.MOV.U32 R18, RZ, RZ, RZ ;  /* 0x000000ffff127224 */ /* 0x000fce00078e00ff */
.L_x_12858:
[----:B------:R-:W-:-:S13]  /*9ac0*/  ISETP.NE.AND P0, PT, R5, RZ, PT ;  /* 0x000000ff0500720c */ /* 0x000fda0003f05270 */
[----:B------:R-:W0:Y:S01]  /*9ad0*/  @!P0 S2R R3, SR_CgaCtaId ;  /* 0x0000000000038919 */ /* 0x000e220000008800 */
[----:B------:R-:W-:-:S04]  /*9ae0*/  @!P0 MOV R0, 0x400 ;  /* 0x0000040000008802 */ /* 0x000fc80000000f00 */
[----:B0-----:R-:W-:-:S05]  /*9af0*/  @!P0 LEA R0, R3, R0, 0x18 ;  /* 0x0000000003008211 */ /* 0x001fca00078ec0ff */
[----:B------:R1:W-:Y:S01]  /*9b00*/  @!P0 STS.128 [R0+0x308d0], R16 ;  /* 0x0308d01000008388 */ /* 0x0003e20000000c00 */
[----:B------:R-:W-:Y:S06]  /*9b10*/  BAR.ARV 0x5, 0x200 ;  /* 0x0148000000007b1d */ /* 0x000fec0000002000 */
.L_x_12851:
[----:B------:R2:W-:Y:S01]  /*9b20*/  STL [R1+0x30], RZ ;  /* 0x000030ff01007387 */ /* 0x0005e20000100800 */
[----:B------:R-:W-:Y:S01]  /*9b30*/  ULDC UR4, c[0x0][0xc3c] ;  /* 0x00030f0000047ab9 */ /* 0x000fe20000000800 */
[----:B------:R-:W-:Y:S01]  /*9b40*/  MOV R26, 0x1 ;  /* 0x00000001001a7802 */ /* 0x000fe20000000f00 */
[----:B------:R-:W-:Y:S01]  /*9b50*/  IMAD.MOV.U32 R23, RZ, RZ, RZ ;  /* 0x000000ffff177224 */ /* 0x000fe200078e00ff */
[----:B0-----:R-:W-:-:S13]  /*9b60*/  ISETP.GE.AND P0, PT, R19, UR4, PT ;  /* 0x0000000413007c0c */ /* 0x001fda000bf06270 */
        /* <DEDUP_REMOVED lines=15> */
[----:B------:R-:W-:Y:S02]  /*9c60*/  LOP3.LUT R2, R0, 0x1f8, RZ, 0xc0, !PT ;  /* 0x000001f800027812 */ /* 0x000fe400078ec0ff */
[----:B------:R-:W-:Y:S02]  /*9c70*/  SHF.R.U32.HI R4, RZ, 0x3, R4 ;  /* 0x00000003ff047819 */ /* 0x000fe40000011604 */
[----:B------:R-:W-:-:S04]  /*9c80*/  LOP3.LUT R2, R2, 0x38, R5, 0x78, !PT ;  /* 0x0000003802027812 */ /* 0x000fc800078e7805 */
[----:B------:R-:W-:Y:S01]  /*9c90*/  LOP3.LUT R3, R2, 0x200, R3, 0xf8, !PT ;  /* 0x0000020002037812 */ /* 0x000fe200078ef803 */
[----:B------:R-:W-:-:S04]  /*9ca0*/  IMAD.SHL.U32 R2, R5, 0x10, RZ ;  /* 0x0000001005027824 */ /* 0x000fc800078e00ff */
[----:B------:R-:W-:Y:S01]  /*9cb0*/  IMAD R0, R3, 0x2, R22 ;  /* 0x0000000203007824 */ /* 0x000fe200078e0216 */
[----:B------:R-:W-:-:S04]  /*9cc0*/  LOP3.LUT R2, R4, 0x70, R2, 0xf8, !PT ;  /* 0x0000007004027812 */ /* 0x000fc800078ef802 */
[----:B------:R3:W-:Y:S03]  /*9cd0*/  STL [R1+0x4], R0 ;  /* 0x0000040001007387 */ /* 0x0007e60000100800 */
.L_x_12949:
[----:B0-----:R-:W0:Y:S02]  /*9ce0*/  LDC.64 R2, c[0x0][0xc88] ;  /* 0x00032200ff027b82 */ /* 0x001e240000000a00 */
[----:B0-----:R-:W-:-:S05]  /*9cf0*/  IMAD.WIDE R2, R19, 0x4, R2 ;  /* 0x0000000413027825 */ /* 0x001fca00078e0202 */
[----:B------:R-:W2:Y:S01]  /*9d00*/  LDG.E R10, desc[UR48][R2.64] ;  /* 0x00000030020a7981 */ /* 0x000ea2000c1e1900 */
[----:B------:R-:W-:Y:S05]  /*9d10*/  YIELD ;  /* 0x0000000000007946 */ /* 0x000fea0003800000 */
[----:B------:R-:W-:Y:S01]  /*9d20*/  ULDC.64 UR4, c[0x0][0xa28] ;  /* 0x00028a0000047ab9 */ /* 0x000fe20000000a00 */
[----:B---3--:R-:W-:Y:S01]  /*9d30*/  IMAD.MOV.U32 R0, RZ, RZ, RZ ;  /* 0x000000ffff007224 */ /* 0x008fe200078e00ff */
[----:B------:R-:W-:Y:S01]  /*9d40*/  ISETP.NE.U32.AND P0, PT, RZ, UR4, PT ;  /* 0x00000004ff007c0c */ /* 0x000fe2000bf05070 */
[----:B------:R-:W-:Y:S01]  /*9d50*/  IMAD.MOV.U32 R6, RZ, RZ, RZ ;  /* 0x000000ffff067224 */ /* 0x000fe200078e00ff */
[----:B------:R-:W-:Y:S01]  /*9d60*/  ULDC.64 UR6, c[0x0][0xa18] ;  /* 0x0002860000067ab9 */ /* 0x000fe20000000a00 */
[----:B------:R-:W-:Y:S01]  /*9d70*/  ULDC.64 UR8, c[0x0][0xa08] ;  /* 0x0002820000087ab9 */ /* 0x000fe20000000a00 */
[----:B------:R-:W-:-:S02]  /*9d80*/  ISETP.NE.AND.EX P0, PT, RZ, UR5, PT, P0 ;  /* 0x00000005ff007c0c */ /* 0x000fc4000bf05300 */
[----:B-12---:R-:W-:Y:S01]  /*9d90*/  SHF.R.S32.HI R4, RZ, 0x1f, R10 ;  /* 0x0000001fff047819 */ /* 0x006fe2000001140a */
        /* <DEDUP_REMOVED lines=40> */
[----:B0-----:R-:W2:Y:S02]  /*a020*/  LDG.E R8, desc[UR48][R2.64+0x4] ;  /* 0x0000043002087981 */ /* 0x001ea4000c1e1900 */
[----:B--2---:R-:W-:-:S05]  /*a030*/  IMAD.IADD R2, R8, 0x1, -R7 ;  /* 0x0000000108027824 */ /* 0x004fca00078e0a07 */
[----:B------:R1:W-:Y:S02]  /*a040*/  STL [R1+0x24], R2 ;  /* 0x0000240201007387 */ /* 0x0003e40000100800 */
.L_x_12860:
        /* <DEDUP_REMOVED lines=10> */
.L_x_12861:
[----:B------:R-:W-:Y:S05]  /*a0f0*/  @!P0 BRA `(.L_x_12862) ;  /* 0x00000000000c8947 */ /* 0x000fea0003800000 */
[----:B------:R-:W2:Y:S04]  /*a100*/  LDG.E R6, desc[UR48][R4.64] ;  /* 0x0000003004067981 */ /* 0x000ea8000c1e1900 */
[----:B------:R-:W2:Y:S02]  /*a110*/  LDG.E R3, desc[UR48][R4.64+0x4] ;  /* 0x0000043004037981 */ /* 0x000ea4000c1e1900 */
[----:B--2---:R-:W-:-:S07]  /*a120*/  IMAD.IADD R6, R3, 0x1, -R6 ;  /* 0x0000000103067824 */ /* 0x004fce00078e0a06 */
.L_x_12862:
[----:B-1---5:R-:W-:Y:S01]  /*a130*/  IMAD.IADD R2, R6, 0x1, -R0 ;  /* 0x0000000106027824 */ /* 0x022fe200078e0a00 */
[----:B------:R-:W-:Y:S03]  /*a140*/  BSSY B7, `(.L_x_12863) ;  /* 0x000035b000077945 */ /* 0x000fe60003800000 */
[C---:B------:R-:W-:Y:S01]  /*a150*/  VIADD R0, R2.reuse, 0xbf ;  /* 0x000000bf02007836 */ /* 0x040fe20000000000 */
[----:B------:R1:W-:Y:S01]  /*a160*/  STL [R1+0x20], R2 ;  /* 0x0000200201007387 */ /* 0x0003e20000100800 */
[----:B------:R-:W-:Y:S02]  /*a170*/  ISETP.GT.AND P0, PT, R2, RZ, PT ;  /* 0x000000ff0200720c */ /* 0x000fe40003f04270 */
[----:B------:R-:W-:-:S05]  /*a180*/  IMAD.HI R0, R0, 0x2aaaaaab, RZ ;  /* 0x2aaaaaab00007827 */ /* 0x000fca00078e02ff */
[----:B------:R-:W-:-:S04]  /*a190*/  SHF.R.U32.HI R3, RZ, 0x1f, R0 ;  /* 0x0000001fff037819 */ /* 0x000fc80000011600 */
[----:B------:R-:W-:-:S05]  /*a1a0*/  LEA.HI.SX32 R0, R0, R3, 0x1b ;  /* 0x0000000300007211 */ /* 0x000fca00078fdaff */
[----:B------:R1:W-:Y:S01]  /*a1b0*/  STL [R1+0x10], R0 ;  /* 0x0000100001007387 */ /* 0x0003e20000100800 */
[----:B------:R-:W-:Y:S05]  /*a1c0*/  @P0 BRA `(.L_x_12864) ;  /* 0x0000000000440947 */ /* 0x000fea0003800000 */
[----:B-1----:R-:W1:Y:S02]  /*a1d0*/  S2R R2, SR_TID.X ;  /* 0x0000000000027919 */ /* 0x002e640000002100 */
[----:B-1----:R-:W-:-:S04]  /*a1e0*/  LOP3.LUT R2, R2, 0x7f, RZ, 0xc0, !PT ;  /* 0x0000007f02027812 */ /* 0x002fc800078ec0ff */
[----:B------:R-:W-:-:S13]  /*a1f0*/  ISETP.NE.AND P0, PT, R2, RZ, PT ;  /* 0x000000ff0200720c */ /* 0x000fda0003f05270 */
[----:B------:R-:W-:Y:S05]  /*a200*/  @P0 BRA `(.L_x_12865) ;  /* 0x0000003400380947 */ /* 0x000fea0003800000 */
[----:B------:R-:W1:Y:S01]  /*a210*/  S2R R5, SR_LANEID ;  /* 0x0000000000057919 */ /* 0x000e620000000000 */
[----:B------:R-:W-:Y:S01]  /*a220*/  VOTEU.ANY UR4, UPT, PT ;  /* 0x0000000000047886 */ /* 0x000fe200038e0100 */
[----:B------:R-:W2:Y:S01]  /*a230*/  LDC.64 R2, c[0x0][0xc60] ;  /* 0x00031800ff027b82 */ /* 0x000ea20000000a00 */
[----:B------:R-:W1:Y:S02]  /*a240*/  FLO.U32 R0, UR4 ;  /* 0x0000000400007d00 */ /* 0x000e6400080e0000 */
[----:B-1----:R-:W-:-:S06]  /*a250*/  ISETP.EQ.U32.AND P0, PT, R0, R5, PT ;  /* 0x000000050000720c */ /* 0x002fcc0003f02070 */
[----:B------:R-:W2:Y:S07]  /*a260*/  POPC R5, UR4 ;  /* 0x0000000400057d09 */ /* 0x000eae0008000000 */
[----:B--2---:R-:W2:Y:S01]  /*a270*/  @P0 ATOMG.E.ADD.STRONG.GPU PT, R3, desc[UR48][R2.64], R5 ;  /* 0x00000005020309a8 */ /* 0x004ea200081ee1f0 */
[----:B------:R-:W1:Y:S02]  /*a280*/  S2R R4, SR_LTMASK ;  /* 0x0000000000047919 */ /* 0x000e640000003900 */
[----:B-1----:R-:W-:-:S04]  /*a290*/  LOP3.LUT R4, R4, UR4, RZ, 0xc0, !PT ;  /* 0x0000000404047c12 */ /* 0x002fc8000f8ec0ff */
[----:B------:R-:W1:Y:S01]  /*a2a0*/  POPC R7, R4 ;  /* 0x0000000400077309 */ /* 0x000e620000000000 */
[----:B--2---:R-:W1:Y:S02]  /*a2b0*/  SHFL.IDX PT, R0, R3, R0, 0x1f ;  /* 0x00001f0003007589 */ /* 0x004e6400000e0000 */
[----:B-1----:R-:W-:Y:S01]  /*a2c0*/  IADD3 R16, R0, UR37, R7 ;  /* 0x0000002500107c10 */ /* 0x002fe2000fffe007 */
[----:B------:R-:W-:Y:S06]  /*a2d0*/  BRA `(.L_x_12865) ;  /* 0x0000003400047947 */ /* 0x000fec0003800000 */
.L_x_12864:
        /* <DEDUP_REMOVED lines=15> */
[----:B0-----:R-:W-:Y:S02]  /*a3d0*/  IMAD.MOV.U32 R8, RZ, RZ, 0x70 ;  /* 0x00000070ff087424 */ /* 0x001fe400078e00ff */
[----:B------:R-:W-:Y:S02]  /*a3e0*/  IMAD.MOV.U32 R12, RZ, RZ, 0x1 ;  /* 0x00000001ff0c7424 */ /* 0x000fe400078e00ff */
[----:B------:R-:W-:-:S07]  /*a3f0*/  IMAD.MOV.U32 R13, RZ, RZ, RZ ;  /* 0x000000ffff0d7224 */ /* 0x000fce00078e00ff */
[----:B------:R-:W-:-:S07]  /*a400*/  LEPC R20, `(.L_x_12867) ;  /* 0x000000001014794e */ /* 0x000fce0000000000 */
[----:B-1----:R-:W-:Y:S05]  /*a410*/  CALL.ABS.NOINC R2 ;  /* 0x0000000002007343 */ /* 0x002fea0003c00000 */
.L_x_12867:
[----:B------:R-:W-:Y:S05]  /*a420*/  BSYNC B6 ;  /* 0x0000000000067941 */ /* 0x000fea0003800000 */
.L_x_12866:
        /* <DEDUP_REMOVED lines=15> */
[----:B0-----:R-:W-:Y:S02]  /*a520*/  IMAD.MOV.U32 R8, RZ, RZ, 0x70 ;  /* 0x00000070ff087424 */ /* 0x001fe400078e00ff */
[----:B------:R-:W-:Y:S02]  /*a530*/  IMAD.MOV.U32 R12, RZ, RZ, 0x1 ;  /* 0x00000001ff0c7424 */ /* 0x000fe400078e00ff */
[----:B-1----:R-:W-:-:S07]  /*a540*/  IMAD.MOV.U32 R13, RZ, RZ, RZ ;  /* 0x000000ffff0d7224 */ /* 0x002fce00078e00ff */
[----:B------:R-:W-:-:S07]  /*a550*/  LEPC R20, `(.L_x_12870) ;  /* 0x000000001014794e */ /* 0x000fce0000000000 */
[----:B--2---:R-:W-:Y:S05]  /*a560*/  CALL.ABS.NOINC R2 ;  /* 0x0000000002007343 */ /* 0x004fea0003c00000 */
.L_x_12870:
        /* <DEDUP_REMOVED lines=16> */
.L_x_12869:
[----:B------:R-:W-:Y:S05]  /*a670*/  BSYNC B6 ;  /* 0x0000000000067941 */ /* 0x000fea0003800000 */
.L_x_12868:
        /* <DEDUP_REMOVED lines=23> */
.L_x_12965:
        /* <DEDUP_REMOVED lines=8> */
.L_x_12968:
        /* <DEDUP_REMOVED lines=22> */
.L_x_12874:
[----:B-1----:R-:W-:Y:S01]  /*a9d0*/  IMAD R0, R23, 0x8, R22 ;  /* 0x0000000817007824 */ /* 0x002fe200078e0216 */
[----:B--2---:R-:W-:-:S04]  /*a9e0*/  SHF.L.U32 R2, R26, 0x1f, RZ ;  /* 0x0000001f1a027819 */ /* 0x004fc800000006ff */
[----:B------:R-:W1:Y:S02]  /*a9f0*/  SYNCS.PHASECHK.TRANS64.TRYWAIT P0, [R0+URZ+0x30840], R2 ;  /* 0x03084002000075a7 */ /* 0x000e64000800017f */
[----:B-1----:R-:W-:Y:S05]  /*aa00*/  @!P0 BRA `(.L_x_12875) ;  /* 0x0000003c00688947 */ /* 0x002fea0003800000 */
.L_x_12969:
        /* <DEDUP_REMOVED lines=11> */
.L_x_12876:
[----:B------:R-:W-:Y:S01]  /*aac0*/  R2UR UR9, R0 ;  /* 0x00000000000972ca */ /* 0x000fe200000e0000 */
[----:B-1----:R-:W-:Y:S01]  /*aad0*/  IMAD R0, R23, 0x6000, R22 ;  /* 0x0000600017007824 */ /* 0x002fe200078e0216 */
[----:B------:R-:W-:Y:S01]  /*aae0*/  R2UR UR11, R27 ;  /* 0x000000001b0b72ca */ /* 0x000fe200000e0000 */
[----:B------:R-:W-:Y:S01]  /*aaf0*/  UIADD3 UR6, UP0, UR38, 0x370, URZ ;  /* 0x0000037026067890 */ /* 0x000fe2000ff1e03f */
[----:B------:R-:W-:Y:S01]  /*ab00*/  R2UR UR4, R28 ;  /* 0x000000001c0472ca */ /* 0x000fe200000e0000 */
[----:B------:R-:W-:Y:S01]  /*ab10*/  UMOV UR5, 0x14f00000 ;  /* 0x14f0000000057882 */ /* 0x000fe20000000000 */
[----:B------:R-:W-:Y:S01]  /*ab20*/  R2UR UR8, R0 ;  /* 0x00000000000872ca */ /* 0x000fe200000e0000 */
[----:B------:R-:W-:Y:S01]  /*ab30*/  UIADD3.X UR7, URZ, UR39, URZ, UP0, !UPT ;  /* 0x000000273f077290 */ /* 0x000fe200087fe43f */
[----:B------:R-:W-:Y:S01]  /*ab40*/  R2UR UR12, R18 ;  /* 0x00000000120c72ca */ /* 0x000fe200000e0000 */
[----:B------:R-:W-:Y:S01]  /*ab50*/  UMOV UR10, URZ ;  /* 0x0000003f000a7c82 */ /* 0x000fe20008000000 */
[----:B-----5:R-:W-:-:S02]  /*ab60*/  R2UR UR13, R24 ;  /* 0x00000000180d72ca */ /* 0x020fc400000e0000 */
[----:B------:R-:W-:Y:S01]  /*ab70*/  PLOP3.LUT P0, PT, PT, PT, PT, 0x80, 0x0 ;  /* 0x000000000000781c */ /* 0x000fe20003f0f070 */
[----:B------:R-:W-:Y:S01]  /*ab80*/  UIADD3 UR9, UR9, 0x30830, URZ ;  /* 0x0003083009097890 */ /* 0x000fe2000fffe03f */
[----:B------:R-:W-:-:S03]  /*ab90*/  LOP3.LUT R29, R29, 0xfffffffe, RZ, 0xc0, !PT ;  /* 0xfffffffe1d1d7812 */ /* 0x000fc600078ec0ff */
[----:B------:R-:W-:Y:S02]  /*aba0*/  UIMAD UR11, UR11, 0xc0, UR4 ;  /* 0x000000c00b0b78a4 */ /* 0x000fe4000f8e0204 */
[----:B------:R-:W-:Y:S01]  /*abb0*/  UIADD3 UR8, UR8, 0x12400, URZ ;  /* 0x0001240008087890 */ /* 0x000fe2000fffe03f */
[----:B------:R-:W-:-:S05]  /*abc0*/  UMOV UR4, 0x0 ;  /* 0x0000000000047882 */ /* 0x000fca0000000000 */
[----:B------:R-:W-:-:S03]  /*abd0*/  @P0 LOP3.LUT R29, R29, 0x1, RZ, 0xfc, !PT ;  /* 0x000000011d1d0812 */ /* 0x000fc600078efcff */
[----:B------:R2:W-:Y:S02]  /*abe0*/  UTMALDG.4D [UR8], [UR6], desc[UR4] ;  /* 0x00000408060075b4 */ /* 0x0005e40008019000 */
[----:B--2---:R-:W-:Y:S02]  /*abf0*/  NOP ;  /* 0x0000000000007918 */ /* 0x004fe40000000000 */
.L_x_12872:
[----:B------:R-:W2:Y:S04]  /*ac00*/  LDL.LU R4, [R1+0x18] ;  /* 0x0000180001047983 */ /* 0x000ea80000300800 */
[----:B---3--:R-:W3:Y:S04]  /*ac10*/  LDL.LU R6, [R1+0x8] ;  /* 0x0000080001067983 */ /* 0x008ee80000300800 */
[----:B------:R-:W4:Y:S01]  /*ac20*/  LDL.LU R3, [R1+0x1c] ;  /* 0x00001c0001037983 */ /* 0x000f220000300800 */
        /* <DEDUP_REMOVED lines=11> */
[----:B----4-:R-:W-:-:S03]  /*ace0*/  SEL R3, R3, RZ, !P0 ;  /* 0x000000ff03037207 */ /* 0x010fc60004000000 */
[----:B------:R-:W-:Y:S01]  /*acf0*/  IMAD R0, R4, UR5, R2 ;  /* 0x0000000504007c24 */ /* 0x000fe2000f8e0202 */
[----:B---3--:R-:W-:Y:S01]  /*ad00*/  SEL R2, R6, RZ, !P0 ;  /* 0x000000ff06027207 */ /* 0x008fe20004000000 */
        /* <DEDUP_REMOVED lines=13> */
[----:B------:R-:W-:Y:S01]  /*ade0*/  IMAD.U32 R4, RZ, RZ, UR6 ;  /* 0x00000006ff047e24 */ /* 0x000fe2000f8e00ff */
[----:B------:R-:W-:Y:S01]  /*adf0*/  MOV R12, 0x1 ;  /* 0x00000001000c7802 */ /* 0x000fe20000000f00 */
[----:B------:R-:W1:Y:S01]  /*ae00*/  LDC.64 R2, c[0x4][R2] ;  /* 0x0100000002027b82 */ /* 0x000e620000000a00 */
[----:B------:R-:W-:Y:S02]  /*ae10*/  IMAD.U32 R5, RZ, RZ, UR7 ;  /* 0x00000007ff057e24 */ /* 0x000fe4000f8e00ff */
[----:B------:R-:W-:Y:S02]  /*ae20*/  IMAD.U32 R6, RZ, RZ, UR8 ;  /* 0x00000008ff067e24 */ /* 0x000fe4000f8e00ff */
[----:B------:R-:W-:-:S02]  /*ae30*/  IMAD.U32 R7, RZ, RZ, UR9 ;  /* 0x00000009ff077e24 */ /* 0x000fc4000f8e00ff */
[----:B------:R-:W-:Y:S02]  /*ae40*/  IMAD.U32 R10, RZ, RZ, UR4 ;  /* 0x00000004ff0a7e24 */ /* 0x000fe4000f8e00ff */
[----:B------:R-:W-:Y:S02]  /*ae50*/  IMAD.U32 R11, RZ, RZ, UR5 ;  /* 0x00000005ff0b7e24 */ /* 0x000fe4000f8e00ff */
[----:B0-----:R-:W-:Y:S02]  /*ae60*/  IMAD.MOV.U32 R8, RZ, RZ, 0x70 ;  /* 0x00000070ff087424 */ /* 0x001fe400078e00ff */
[----:B------:R-:W-:-:S07]  /*ae70*/  IMAD.MOV.U32 R13, RZ, RZ, RZ ;  /* 0x000000ffff0d7224 */ /* 0x000fce00078e00ff */
[----:B------:R-:W-:-:S07]  /*ae80*/  LEPC R20, `(.L_x_12878) ;  /* 0x000000001014794e */ /* 0x000fce0000000000 */
[----:B-1----:R-:W-:Y:S05]  /*ae90*/  CALL.ABS.NOINC R2 ;  /* 0x0000000002007343 */ /* 0x002fea0003c00000 */
.L_x_12878:
[----:B------:R-:W-:Y:S05]  /*aea0*/  BSYNC B6 ;  /* 0x0000000000067941 */ /* 0x000fea0003800000 */
.L_x_12877:
        /* <DEDUP_REMOVED lines=8> */
[----:B------:R-:W4:Y:S04]  /*af30*/  LDL.LU R4, [R1+0x8] ;  /* 0x0000080001047983 */ /* 0x000f280000300800 */
[----:B------:R0:W5:Y:S01]  /*af40*/  LDL R10, [R1+0x4] ;  /* 0x00000400010a7983 */ /* 0x0001620000100800 */
[----:B-1----:R-:W-:-:S13]  /*af50*/  ISETP.NE.AND P0, PT, R9, 0x1, PT ;  /* 0x000000010900780c */ /* 0x002fda0003f05270 */
[----:B------:R-:W1:Y:S08]  /*af60*/  @P0 LDC R5, c[0x0][0x44c] ;  /* 0x00011300ff050b82 */ /* 0x000e700000000800 */
[----:B0-----:R-:W0:Y:S01]  /*af70*/  @P0 LDC R8, c[0x0][0x450] ;  /* 0x00011400ff080b82 */ /* 0x001e220000000800 */
[----:B------:R-:W0:Y:S01]  /*af80*/  S2R R11, SR_TID.X ;  /* 0x00000000000b7919 */ /* 0x000e220000002100 */
[----:B--2---:R-:W-:-:S02]  /*af90*/  IMAD.MOV.U32 R3, RZ, RZ, R0 ;  /* 0x000000ffff037224 */ /* 0x004fc400078e0000 */
        /* <DEDUP_REMOVED lines=17> */
[----:B------:R-:W-:-:S04]  /*b0b0*/  IMAD R6, R17, 0xc0, R6 ;  /* 0x000000c011067824 */ /* 0x000fc800078e0206 */
[----:B-1----:R-:W-:-:S04]  /*b0c0*/  @P0 IMAD.HI.U32 R0, R6, R5, RZ ;  /* 0x0000000506000227 */ /* 0x002fc800078e00ff */
[----:B------:R-:W-:Y:S01]  /*b0d0*/  IMAD.MOV.U32 R5, RZ, RZ, R6 ;  /* 0x000000ffff057224 */ /* 0x000fe200078e0006 */
[----:B----4-:R-:W-:-:S04]  /*b0e0*/  @P0 SHF.R.U32.HI R5, RZ, R4, R0 ;  /* 0x00000004ff050219 */ /* 0x010fc80000011600 */
[----:B------:R-:W-:-:S05]  /*b0f0*/  SHF.R.S32.HI R0, RZ, 0x1f, R5 ;  /* 0x0000001fff007819 */ /* 0x000fca0000011405 */
[----:B------:R-:W-:-:S04]  /*b100*/  IMAD R0, R0, UR4, RZ ;  /* 0x0000000400007c24 */ /* 0x000fc8000f8e02ff */
[C---:B------:R-:W-:Y:S02]  /*b110*/  IMAD R7, R5.reuse, UR5, R0 ;  /* 0x0000000505077c24 */ /* 0x040fe4000f8e0200 */
[----:B------:R-:W-:Y:S02]  /*b120*/  IMAD.MOV R0, RZ, RZ, -R5 ;  /* 0x000000ffff007224 */ /* 0x000fe400078e0a05 */
[----:B------:R-:W-:-:S04]  /*b130*/  IMAD.WIDE.U32 R4, R5, UR4, R2 ;  /* 0x0000000405047c25 */ /* 0x000fc8000f8e0002 */
[----:B------:R-:W-:Y:S02]  /*b140*/  IMAD R0, R9, R0, R6 ;  /* 0x0000000009007224 */ /* 0x000fe400078e0206 */
[----:B------:R-:W-:-:S03]  /*b150*/  IMAD.IADD R5, R5, 0x1, R7 ;  /* 0x0000000105057824 */ /* 0x000fc600078e0207 */
[----:B------:R-:W-:-:S05]  /*b160*/  SHF.R.S32.HI R7, RZ, 0x1f, R0 ;  /* 0x0000001fff077819 */ /* 0x000fca0000011400 */
[----:B------:R-:W-:Y:S02]  /*b170*/  IMAD R7, R7, UR6, RZ ;  /* 0x0000000607077c24 */ /* 0x000fe4000f8e02ff */
[----:B------:R-:W-:-:S04]  /*b180*/  IMAD.WIDE.U32 R4, R0, UR6, R4 ;  /* 0x0000000600047c25 */ /* 0x000fc8000f8e0004 */
[----:B------:R-:W-:-:S04]  /*b190*/  IMAD R7, R0, UR7, R7 ;  /* 0x0000000700077c24 */ /* 0x000fc8000f8e0207 */
[----:B------:R-:W-:Y:S02]  /*b1a0*/  IMAD.IADD R5, R5, 0x1, R7 ;  /* 0x0000000105057824 */ /* 0x000fe400078e0207 */
[----:B------:R-:W1:Y:S01]  /*b1b0*/  @P0 LDC R7, c[0x0][0x44c] ;  /* 0x00011300ff070b82 */ /* 0x000e620000000800 */
[----:B------:R-:W-:-:S04]  /*b1c0*/  LEA R0, P1, R4, UR8, 0x1 ;  /* 0x0000000804007c11 */ /* 0x000fc8000f8208ff */
[----:B------:R-:W-:Y:S01]  /*b1d0*/  LEA.HI.X R4, R4, UR9, R5, 0x1, P1 ;  /* 0x0000000904047c11 */ /* 0x000fe200088f0c05 */
[----:B------:R-:W-:-:S04]  /*b1e0*/  VIADD R5, R6, 0x80 ;  /* 0x0000008006057836 */ /* 0x000fc80000000000 */
[----:B------:R-:W-:Y:S02]  /*b1f0*/  IMAD.MOV.U32 R6, RZ, RZ, R5 ;  /* 0x000000ffff067224 */ /* 0x000fe400078e0005 */
[----:B-1----:R-:W-:-:S05]  /*b200*/  @P0 IMAD.HI.U32 R7, R5, R7, RZ ;  /* 0x0000000705070227 */ /* 0x002fca00078e00ff */
[----:B0-----:R-:W-:-:S05]  /*b210*/  @P0 SHF.R.U32.HI R6, RZ, R8, R7 ;  /* 0x00000008ff060219 */ /* 0x001fca0000011607 */
[----:B------:R-:W-:-:S04]  /*b220*/  IMAD.MOV R7, RZ, RZ, -R6 ;  /* 0x000000ffff077224 */ /* 0x000fc800078e0a06 */
[----:B------:R-:W-:Y:S01]  /*b230*/  IMAD R5, R9, R7, R5 ;  /* 0x0000000709057224 */ /* 0x000fe200078e0205 */
[----:B------:R-:W-:Y:S01]  /*b240*/  SHF.R.S32.HI R7, RZ, 0x1f, R6 ;  /* 0x0000001fff077819 */ /* 0x000fe20000011406 */
[----:B------:R-:W-:-:S04]  /*b250*/  IMAD.WIDE.U32 R2, R6, UR4, R2 ;  /* 0x0000000406027c25 */ /* 0x000fc8000f8e0002 */
[----:B------:R-:W-:Y:S01]  /*b260*/  IMAD R7, R7, UR4, RZ ;  /* 0x0000000407077c24 */ /* 0x000fe2000f8e02ff */
[----:B------:R-:W-:-:S03]  /*b270*/  ULDC UR4, c[0x0][0x2b8] ;  /* 0x0000ae0000047ab9 */ /* 0x000fc60000000800 */
[----:B------:R-:W-:Y:S01]  /*b280*/  IMAD R7, R6, UR5, R7 ;  /* 0x0000000506077c24 */ /* 0x000fe2000f8e0207 */
[----:B------:R-:W-:Y:S01]  /*b290*/  SHF.R.S32.HI R6, RZ, 0x1f, R5 ;  /* 0x0000001fff067819 */ /* 0x000fe20000011405 */
[----:B------:R-:W-:Y:S02]  /*b2a0*/  IMAD.SHL.U32 R20, R11, 0x8, RZ ;  /* 0x000000080b147824 */ /* 0x000fe400078e00ff */
        /* <DEDUP_REMOVED lines=8> */
[----:B------:R-:W-:Y:S01]  /*b330*/  UMOV UR4, 0xffffffff ;  /* 0xffffffff00047882 */ /* 0x000fe20000000000 */
[----:B------:R-:W-:Y:S02]  /*b340*/  LOP3.LUT R21, R11, 0x7f, RZ, 0xc0, !PT ;  /* 0x0000007f0b157812 */ /* 0x000fe400078ec0ff */
[----:B------:R-:W-:Y:S02]  /*b350*/  LEA.HI.X R2, R2, UR9, R6, 0x1, P1 ;  /* 0x0000000902027c11 */ /* 0x000fe400088f0c06 */
[----:B------:R-:W-:Y:S01]  /*b360*/  SHF.R.U32.HI R21, RZ, 0x3, R21 ;  /* 0x00000003ff157819 */ /* 0x000fe20000011615 */
[----:B------:R-:W-:Y:S06]  /*b370*/  BRA.DIV UR4, `(.L_x_12879) ;  /* 0x0000003604207947 */ /* 0x000fec000b800000 */
[----:B------:R-:W2:Y:S01]  /*b380*/  LDL.LU R6, [R1+0x24] ;  /* 0x0000240001067983 */ /* 0x000ea20000300800 */
[----:B------:R-:W-:-:S03]  /*b390*/  IMAD R17, R17, 0xc0, R21 ;  /* 0x000000c011117824 */ /* 0x000fc600078e0215 */
[----:B------:R-:W0:Y:S04]  /*b3a0*/  SHFL.IDX PT, R7, R0, RZ, 0x181f ;  /* 0x00181fff00077589 */ /* 0x000e2800000e0000 */
[----:B------:R-:W-:Y:S04]  /*b3b0*/  SHFL.IDX PT, R8, R5, RZ, 0x181f ;  /* 0x00181fff05087589 */ /* 0x000fe800000e0000 */
        /* <DEDUP_REMOVED lines=9> */
[----:B-----5:R0:W-:Y:S02]  /*b450*/  @!P1 LDGSTS.E.BYPASS.LTC128B.128 [R10+0xc400], desc[UR48][R6.64], !P0 ;  /* 0x0c400000060a9fae */ /* 0x0201e4000c101d70 */
[----:B0-----:R-:W-:Y:S02]  /*b460*/  VIADD R6, R17, 0x10 ;  /* 0x0000001011067836 */ /* 0x001fe40000000000 */
        /* <DEDUP_REMOVED lines=8> */
[----:B------:R0:W-:Y:S02]  /*b4f0*/  @!P1 LDGSTS.E.BYPASS.LTC128B.128 [R10+0xcc00], desc[UR48][R6.64], !P0 ;  /* 0x0cc00000060a9fae */ /* 0x0001e4000c101d70 */
        /* <DEDUP_REMOVED lines=50> */
[----:B------:R0:W-:Y:S04]  /*b820*/  @!P1 LDGSTS.E.BYPASS.LTC128B.128 [R10+0xf400], desc[UR48][R6.64], !P0 ;  /* 0x0f400000060a9fae */ /* 0x0001e8000c101d70 */
[----:B0-----:R0:W1:Y:S02]  /*b830*/  SHFL.IDX PT, R6, R0, 0x7, 0x181f ;  /* 0x00f81f0000067f89 */ /* 0x00106400000e0000 */
[----:B0-----:R-:W-:-:S05]  /*b840*/  VIADD R0, R17, 0x80 ;  /* 0x0000008011007836 */ /* 0x001fca0000000000 */
[----:B------:R-:W-:Y:S01]  /*b850*/  ISETP.GE.AND P2, PT, R0, R3, PT ;  /* 0x000000030000720c */ /* 0x000fe20003f46270 */
[----:B------:R-:W-:-:S05]  /*b860*/  VIADD R0, R17, 0x70 ;  /* 0x0000007011007836 */ /* 0x000fca0000000000 */
[----:B------:R-:W-:Y:S02]  /*b870*/  ISETP.GE.AND P1, PT, R0, R3, PT ;  /* 0x000000030000720c */ /* 0x000fe40003f26270 */
[----:B------:R-:W0:Y:S11]  /*b880*/  SHFL.IDX PT, R0, R2, RZ, 0x181f ;  /* 0x00181fff02007589 */ /* 0x000e3600000e0000 */
[----:B-1----:R-:W-:-:S05]  /*b890*/  @!P1 LEA R6, P3, R20, R6, 0x1 ;  /* 0x0000000614069211 */ /* 0x002fca00078608ff */
[----:B------:R-:W-:-:S04]  /*b8a0*/  @!P1 IMAD.X R4, RZ, RZ, R4, P3 ;  /* 0x000000ffff049224 */ /* 0x000fc800018e0604 */
[----:B------:R-:W-:-:S05]  /*b8b0*/  @!P1 IMAD.MOV.U32 R7, RZ, RZ, R4 ;  /* 0x000000ffff079224 */ /* 0x000fca00078e0004 */
[----:B------:R1:W-:Y:S02]  /*b8c0*/  @!P1 LDGSTS.E.BYPASS.LTC128B.128 [R10+0xfc00], desc[UR48][R6.64], !P0 ;  /* 0x0fc00000060a9fae */ /* 0x0003e4000c101d70 */
[----:B-1----:R-:W-:-:S05]  /*b8d0*/  @!P2 LEA R6, P1, R20, R8, 0x1 ;  /* 0x000000081406a211 */ /* 0x002fca00078208ff */
[----:B0-----:R-:W-:Y:S02]  /*b8e0*/  @!P2 IMAD.X R7, RZ, RZ, R0, P1 ;  /* 0x000000ffff07a224 */ /* 0x001fe400008e0600 */
[----:B------:R-:W-:-:S03]  /*b8f0*/  VIADD R0, R17, 0x90 ;  /* 0x0000009011007836 */ /* 0x000fc60000000000 */
[----:B------:R0:W-:Y:S02]  /*b900*/  @!P2 LDGSTS.E.BYPASS.LTC128B.128 [R10+0x10400], desc[UR48][R6.64], !P0 ;  /* 0x10400000060aafae */ /* 0x0001e4000c101d70 */
[----:B------:R-:W-:Y:S02]  /*b910*/  ISETP.GE.AND P1, PT, R0, R3, PT ;  /* 0x000000030000720c */ /* 0x000fe40003f26270 */
[----:B------:R-:W1:Y:S11]  /*b920*/  SHFL.IDX PT, R0, R2, 0x1, 0x181f ;  /* 0x00381f0002007f89 */ /* 0x000e7600000e0000 */
[----:B------:R-:W-:-:S02]  /*b930*/  @!P1 LEA R4, P2, R20, R14, 0x1 ;  /* 0x0000000e14049211 */ /* 0x000fc400078408ff */
[----:B------:R-:W-:Y:S03]  /*b940*/  SHFL.IDX PT, R14, R5, 0x3, 0x181f ;  /* 0x00781f00050e7f89 */ /* 0x000fe600000e0000 */
[----:B0-----:R-:W-:Y:S02]  /*b950*/  @!P1 IMAD.MOV.U32 R6, RZ, RZ, R4 ;  /* 0x000000ffff069224 */ /* 0x001fe400078e0004 */
[----:B------:R-:W0:Y:S01]  /*b960*/  SHFL.IDX PT, R4, R5, 0x2, 0x181f ;  /* 0x00581f0005047f89 */ /* 0x000e2200000e0000 */
[----:B-1----:R-:W-:Y:S02]  /*b970*/  @!P1 IMAD.X R9, RZ, RZ, R0, P2 ;  /* 0x000000ffff099224 */ /* 0x002fe400010e0600 */
[----:B------:R-:W-:Y:S02]  /*b980*/  VIADD R0, R17, 0xa0 ;  /* 0x000000a011007836 */ /* 0x000fe40000000000 */
[----:B------:R-:W-:-:S05]  /*b990*/  @!P1 IMAD.MOV.U32 R7, RZ, RZ, R9 ;  /* 0x000000ffff079224 */ /* 0x000fca00078e0009 */
[----:B------:R0:W-:Y:S01]  /*b9a0*/  @!P1 LDGSTS.E.BYPASS.LTC128B.128 [R10+0x10c00], desc[UR48][R6.64], !P0 ;  /* 0x10c00000060a9fae */ /* 0x0001e2000c101d70 */
[----:B------:R-:W-:-:S03]  /*b9b0*/  ISETP.GE.AND P1, PT, R0, R3, PT ;  /* 0x000000030000720c */ /* 0x000fc60003f26270 */
[----:B------:R-:W1:Y:S10]  /*b9c0*/  SHFL.IDX PT, R0, R2, 0x2, 0x181f ;  /* 0x00581f0002007f89 */ /* 0x000e7400000e0000 */
[----:B0-----:R-:W-:-:S05]  /*b9d0*/  @!P1 LEA R6, P2, R20, R4, 0x1 ;  /* 0x0000000414069211 */ /* 0x001fca00078408ff */
[----:B-1----:R-:W-:Y:S02]  /*b9e0*/  @!P1 IMAD.X R7, RZ, RZ, R0, P2 ;  /* 0x000000ffff079224 */ /* 0x002fe400010e0600 */
[----:B------:R0:W1:Y:S04]  /*b9f0*/  SHFL.IDX PT, R0, R2, 0x3, 0x181f ;  /* 0x00781f0002007f89 */ /* 0x00006800000e0000 */
[----:B------:R0:W-:Y:S02]  /*ba00*/  @!P1 LDGSTS.E.BYPASS.LTC128B.128 [R10+0x11400], desc[UR48][R6.64], !P0 ;  /* 0x11400000060a9fae */ /* 0x0001e4000c101d70 */
.L_x_12994:
[----:B0-----:R-:W-:-:S05]  /*ba10*/  VIADD R2, R17, 0xb0 ;  /* 0x000000b011027836 */ /* 0x001fca0000000000 */
[----:B------:R-:W-:-:S13]  /*ba20*/  ISETP.GE.AND P1, PT, R2, R3, PT ;  /* 0x000000030200720c */ /* 0x000fda0003f26270 */
[----:B------:R-:W-:-:S05]  /*ba30*/  @!P1 LEA R2, P2, R20, R14, 0x1 ;  /* 0x0000000e14029211 */ /* 0x000fca00078408ff */
[----:B-1----:R-:W-:Y:S02]  /*ba40*/  @!P1 IMAD.X R3, RZ, RZ, R0, P2 ;  /* 0x000000ffff039224 */ /* 0x002fe400010e0600 */
[----:B------:R-:W-:-:S03]  /*ba50*/  VIADD R0, R22, 0x30800 ;  /* 0x0003080016007836 */ /* 0x000fc60000000000 */
[----:B------:R-:W-:Y:S01]  /*ba60*/  @!PT LDS RZ, [RZ] ;  /* 0x00000000fffff984 */ /* 0x000fe20000000800 */
[----:B------:R-:W-:Y:S01]  /*ba70*/  @!PT LDS RZ, [RZ] ;  /* 0x00000000fffff984 */ /* 0x000fe20000000800 */
[----:B------:R-:W-:Y:S01]  /*ba80*/  @!PT LDS RZ, [RZ] ;  /* 0x00000000fffff984 */ /* 0x000fe20000000800 */
[----:B------:R0:W-:Y:S01]  /*ba90*/  @!P1 LDGSTS.E.BYPASS.LTC128B.128 [R10+0x11c00], desc[UR48][R2.64], !P0 ;  /* 0x11c00000020a9fae */ /* 0x0001e2000c101d70 */
[----:B------:R-:W-:Y:S01]  /*baa0*/  PLOP3.LUT P0, PT, PT, PT, PT, 0x80, 0x0 ;  /* 0x000000000000781c */ /* 0x000fe20003f0f070 */
[----:B------:R-:W-:-:S12]  /*bab0*/  NOP ;  /* 0x0000000000007918 */ /* 0x000fd80000000000 */
.L_x_12880:
        /* <DEDUP_REMOVED lines=14> */
[----:B------:R-:W2:Y:S01]  /*bba0*/  LDL.LU R4, [R1+0x20] ;  /* 0x0000200001047983 */ /* 0x000ea20000300800 */
[----:B------:R0:W-:Y:S01]  /*bbb0*/  SYNCS.ARRIVE.TRANS64.A1T0 RZ, [R22+URZ+0x30800], RZ ;  /* 0x030800ff16ff79a7 */ /* 0x0001e2000810003f */
[----:B------:R-:W-:Y:S01]  /*bbc0*/  BSSY B0, `(.L_x_12881) ;  /* 0x0000004000007945 */ /* 0x000fe20003800000 */
[----:B------:R-:W1:Y:S01]  /*bbd0*/  SYNCS.PHASECHK.TRANS64.TRYWAIT P0, [R22+URZ+0x30820], R3 ;  /* 0x03082003160075a7 */ /* 0x000e62000800017f */
[----:B--2---:R-:W-:Y:S02]  /*bbe0*/  ISETP.GE.AND P1, PT, R4, 0xc1, PT ;  /* 0x000000c10400780c */ /* 0x004fe40003f26270 */
[----:B01----:R-:W-:Y:S11]  /*bbf0*/  @!P0 BRA `(.L_x_12882) ;  /* 0x0000003800dc8947 */ /* 0x003ff60003800000 */
.L_x_12995:
[----:B------:R-:W-:Y:S05]  /*bc00*/  BSYNC B0 ;  /* 0x0000000000007941 */ /* 0x000fea0003800000 */
.L_x_12881:
[----:B------:R-:W-:Y:S04]  /*bc10*/  BSSY B0, `(.L_x_12883) ;  /* 0x000016d000007945 */ /* 0x000fe80003800000 */
[----:B------:R-:W-:Y:S05]  /*bc20*/  @!P1 BRA `(.L_x_12884) ;  /* 0x0000001400ac9947 */ /* 0x000fea0003800000 */
[----:B------:R-:W2:Y:S01]  /*bc30*/  LDL R4, [R1+0x10] ;  /* 0x0000100001047983 */ /* 0x000ea20000100800 */
[----:B------:R-:W-:Y:S01]  /*bc40*/  IMAD.MOV.U32 R2, RZ, RZ, 0x1 ;  /* 0x00000001ff027424 */ /* 0x000fe200078e00ff */
[----:B------:R-:W-:Y:S01]  /*bc50*/  BSSY B2, `(.L_x_12885) ;  /* 0x000007e000027945 */ /* 0x000fe20003800000 */
[----:B--2---:R-:W-:Y:S02]  /*bc60*/  IMAD.MOV R7, RZ, RZ, -R4 ;  /* 0x000000ffff077224 */ /* 0x004fe400078e0a04 */
        /* <DEDUP_REMOVED lines=20> */
[----:B------:R-:W1:Y:S01]  /*bdb0*/  LDC R4, c[0x0][0x43c] ;  /* 0x00010f00ff047b82 */ /* 0x000e620000000800 */
        /* <DEDUP_REMOVED lines=16> */
.L_x_12889:
[----:B------:R-:W-:Y:S01]  /*bec0*/  IMAD R2, R8, 0x8, R22 ;  /* 0x0000000808027824 */ /* 0x000fe200078e0216 */
[----:B0-----:R-:W-:Y:S01]  /*bed0*/  SHF.L.U32 R3, R9, 0x1f, RZ ;  /* 0x0000001f09037819 */ /* 0x001fe200000006ff */
[----:B------:R-:W-:Y:S03]  /*bee0*/  BSSY B3, `(.L_x_12890) ;  /* 0x0000003000037945 */ /* 0x000fe60003800000 */
[----:B------:R-:W0:Y:S02]  /*bef0*/  SYNCS.PHASECHK.TRANS64.TRYWAIT P0, [R2+URZ+0x30840], R3 ;  /* 0x03084003020075a7 */ /* 0x000e24000800017f */
[----:B0-----:R-:W-:Y:S05]  /*bf00*/  @!P0 BRA `(.L_x_12891) ;  /* 0x00000038002c8947 */ /* 0x001fea0003800000 */
.L_x_12996:
[----:B------:R-:W-:Y:S05]  /*bf10*/  BSYNC B3 ;  /* 0x0000000000037941 */ /* 0x000fea0003800000 */
.L_x_12890:
        /* <DEDUP_REMOVED lines=12> */
.L_x_12893:
[----:B------:R-:W-:Y:S05]  /*bfe0*/  BSYNC B3 ;  /* 0x0000000000037941 */ /* 0x000fea0003800000 */
.L_x_12892:
        /* <DEDUP_REMOVED lines=8> */
[----:B------:R-:W-:Y:S01]  /*c070*/  IMAD R5, R6, 0xc0, R28 ;  /* 0x000000c006057824 */ /* 0x000fe200078e021c */
[----:B------:R-:W-:Y:S01]  /*c080*/  UMOV UR6, 0x0 ;  /* 0x0000000000067882 */ /* 0x000fe20000000000 */
[----:B------:R-:W-:-:S10]  /*c090*/  UMOV UR7, 0x14f00000 ;  /* 0x14f0000000077882 */ /* 0x000fd40000000000 */
.L_x_12894:
        /* <DEDUP_REMOVED lines=15> */
.L_x_12997:
[----:B------:R-:W-:Y:S05]  /*c190*/  BSYNC B3 ;  /* 0x0000000000037941 */ /* 0x000fea0003800000 */
.L_x_12895:
        /* <DEDUP_REMOVED lines=12> */
.L_x_12898:
[----:B------:R-:W-:Y:S05]  /*c260*/  BSYNC B3 ;  /* 0x0000000000037941 */ /* 0x000fea0003800000 */
.L_x_12897:
[----:B------:R-:W-:Y:S01]  /*c270*/  R2UR UR10, R10 ;  /* 0x000000000a0a72ca */ /* 0x000fe200000e0000 */
[C-C-:B0-----:R-:W-:Y:S01]  /*c280*/  IMAD R3, R23.reuse, 0x8, R22.reuse ;  /* 0x0000000817037824 */ /* 0x141fe200078e0216 */
[----:B------:R-:W-:Y:S01]  /*c290*/  R2UR UR6, R12 ;  /* 0x000000000c0672ca */ /* 0x000fe200000e0000 */
[----:B------:R-:W-:Y:S01]  /*c2a0*/  IMAD R2, R23, 0x6000, R22 ;  /* 0x0000600017027824 */ /* 0x000fe200078e0216 */
[----:B------:R-:W-:Y:S01]  /*c2b0*/  R2UR UR7, R13 ;  /* 0x000000000d0772ca */ /* 0x000fe200000e0000 */
[----:B------:R-:W-:Y:S01]  /*c2c0*/  UIADD3 UR4, UP0, UR38, 0x470, URZ ;  /* 0x0000047026047890 */ /* 0x000fe2000ff1e03f */
[----:B------:R-:W-:Y:S01]  /*c2d0*/  PLOP3.LUT P0, PT, PT, PT, PT, 0x80, 0x0 ;  /* 0x000000000000781c */ /* 0x000fe20003f0f070 */
[----:B------:R-:W-:Y:S01]  /*c2e0*/  IMAD R5, R27, 0xc0, R28 ;  /* 0x000000c01b057824 */ /* 0x000fe200078e021c */
[----:B------:R-:W-:Y:S01]  /*c2f0*/  IADD3 R3, R3, 0x30850, RZ ;  /* 0x0003085003037810 */ /* 0x000fe20007ffe0ff */
[----:B------:R-:W-:Y:S01]  /*c300*/  VIADD R2, R2, 0x400 ;  /* 0x0000040002027836 */ /* 0x000fe20000000000 */
[----:B------:R-:W-:-:S12]  /*c310*/  UIADD3.X UR5, URZ, UR39, URZ, UP0, !UPT ;  /* 0x000000273f057290 */ /* 0x000fd800087fe43f */
.L_x_12899:
        /* <DEDUP_REMOVED lines=12> */
.L_x_12888:
[----:B------:R-:W-:Y:S05]  /*c3e0*/  BSYNC B1 ;  /* 0x0000000000017941 */ /* 0x000fea0003800000 */
.L_x_12887:
[----:B------:R-:W2:Y:S01]  /*c3f0*/  LDL.LU R2, [R1+0x10] ;  /* 0x0000100001027983 */ /* 0x000ea20000300800 */
[----:B------:R-:W-:Y:S02]  /*c400*/  IMAD.MOV.U32 R23, RZ, RZ, R8 ;  /* 0x000000ffff177224 */ /* 0x000fe400078e0008 */
[----:B------:R-:W-:Y:S02]  /*c410*/  IMAD.MOV.U32 R26, RZ, RZ, R9 ;  /* 0x000000ffff1a7224 */ /* 0x000fe400078e0009 */
[----:B--2---:R-:W-:-:S07]  /*c420*/  VIADD R6, R2, 0xfffffffd ;  /* 0xfffffffd02067836 */ /* 0x004fce0000000000 */
.L_x_12886:
[----:B------:R-:W-:Y:S05]  /*c430*/  BSYNC B2 ;  /* 0x0000000000027941 */ /* 0x000fea0003800000 */
.L_x_12885:
[----:B------:R-:W2:Y:S01]  /*c440*/  LDL.LU R2, [R1+0xc] ;  /* 0x00000c0001027983 */ /* 0x000ea20000300800 */
[----:B------:R-:W-:-:S05]  /*c450*/  IMAD.MOV R7, RZ, RZ, -R7 ;  /* 0x000000ffff077224 */ /* 0x000fca00078e0a07 */
[----:B--2---:R-:W-:-:S13]  /*c460*/  ISETP.NE.AND P0, PT, R2, R7, PT ;  /* 0x000000070200720c */ /* 0x004fda0003f05270 */
[----:B------:R-:W-:Y:S05]  /*c470*/  @!P0 BRA `(.L_x_12884) ;  /* 0x0000000c00988947 */ /* 0x000fea0003800000 */
[----:B------:R-:W-:-:S07]  /*c480*/  IMAD.MOV.U32 R4, RZ, RZ, R24 ;  /* 0x000000ffff047224 */ /* 0x000fce00078e0018 */
.L_x_12926:
[----:B------:R-:W-:Y:S01]  /*c490*/  LOP3.LUT P1, RZ, R29, 0x1, RZ, 0xc0, !PT ;  /* 0x000000011dff7812 */ /* 0x000fe2000782c0ff */
[----:B------:R-:W-:Y:S01]  /*c4a0*/  VIADD R7, R23, 0x1 ;  /* 0x0000000117077836 */ /* 0x000fe20000000000 */
[----:B------:R-:W-:Y:S05]  /*c4b0*/  YIELD ;  /* 0x0000000000007946 */ /* 0x000fea0003800000 */
[----:B------:R-:W-:Y:S01]  /*c4c0*/  ISETP.NE.AND P0, PT, R7, 0x2, PT ;  /* 0x000000020700780c */ /* 0x000fe20003f05270 */
[----:B------:R-:W-:Y:S03]  /*c4d0*/  BSSY B1, `(.L_x_12900) ;  /* 0x000006c000017945 */ /* 0x000fe60003800000 */
[----:B0-----:R-:W-:-:S02]  /*c4e0*/  SEL R3, RZ, 0x1, P0 ;  /* 0x00000001ff037807 */ /* 0x001fc40000000000 */
        /* <DEDUP_REMOVED lines=26> */
.L_x_12902:
[----:B------:R-:W-:Y:S01]  /*c690*/  IMAD R2, R7, 0x8, R22 ;  /* 0x0000000807027824 */ /* 0x000fe200078e0216 */
[----:B------:R-:W-:Y:S01]  /*c6a0*/  SHF.L.U32 R3, R8, 0x1f, RZ ;  /* 0x0000001f08037819 */ /* 0x000fe200000006ff */
[----:B------:R-:W-:Y:S03]  /*c6b0*/  BSSY B2, `(.L_x_12903) ;  /* 0x0000003000027945 */ /* 0x000fe60003800000 */
[----:B------:R-:W1:Y:S02]  /*c6c0*/  SYNCS.PHASECHK.TRANS64.TRYWAIT P0, [R2+URZ+0x30840], R3 ;  /* 0x03084003020075a7 */ /* 0x000e64000800017f */
[----:B-1----:R-:W-:Y:S05]  /*c6d0*/  @!P0 BRA `(.L_x_12904) ;  /* 0x0000003000608947 */ /* 0x002fea0003800000 */
.L_x_12998:
[----:B------:R-:W-:Y:S05]  /*c6e0*/  BSYNC B2 ;  /* 0x0000000000027941 */ /* 0x000fea0003800000 */
.L_x_12903:
        /* <DEDUP_REMOVED lines=12> */
.L_x_12906:
[----:B------:R-:W-:Y:S05]  /*c7b0*/  BSYNC B2 ;  /* 0x0000000000027941 */ /* 0x000fea0003800000 */
.L_x_12905:
[----:B------:R-:W-:Y:S01]  /*c7c0*/  IMAD.MOV.U32 R5, RZ, RZ, RZ ;  /* 0x000000ffff057224 */ /* 0x000fe200078e00ff */
[----:B------:R-:W-:Y:S01]  /*c7d0*/  UIADD3 UR4, UP0, UR38, 0x370, URZ ;  /* 0x0000037026047890 */ /* 0x000fe2000ff1e03f */
[----:B-1----:R-:W-:Y:S01]  /*c7e0*/  IMAD R3, R7, 0x6000, R22 ;  /* 0x0000600007037824 */ /* 0x002fe200078e0216 */
        /* <DEDUP_REMOVED lines=8> */
.L_x_12907:
        /* <DEDUP_REMOVED lines=15> */
.L_x_12999:
[----:B------:R-:W-:Y:S05]  /*c960*/  BSYNC B2 ;  /* 0x0000000000027941 */ /* 0x000fea0003800000 */
.L_x_12908:
[----:B------:R-:W-:Y:S01]  /*c970*/  BSSY B2, `(.L_x_12910) ;  /* 0x000000b000027945 */ /* 0x000fe20003800000 */
[----:B------:R-:W-:Y:S02]  /*c980*/  IMAD.MOV.U32 R2, RZ, RZ, 0x0 ;  /* 0x00000000ff027424 */ /* 0x000fe400078e00ff */
[----:B0-----:R-:W-:Y:S01]  /*c990*/  IMAD.MOV.U32 R3, RZ, RZ, 0x14f00000 ;  /* 0x14f00000ff037424 */ /* 0x001fe200078e00ff */
        /* <DEDUP_REMOVED lines=8> */
.L_x_12911:
[----:B------:R-:W-:Y:S05]  /*ca20*/  BSYNC B2 ;  /* 0x0000000000027941 */ /* 0x000fea0003800000 */
.L_x_12910:
        /* <DEDUP_REMOVED lines=10> */
.L_x_12912:
        /* <DEDUP_REMOVED lines=12> */
.L_x_12901:
[----:B------:R-:W-:Y:S05]  /*cb90*/  BSYNC B1 ;  /* 0x0000000000017941 */ /* 0x000fea0003800000 */
.L_x_12900:
        /* <DEDUP_REMOVED lines=31> */
.L_x_12915:
[----:B------:R-:W-:Y:S01]  /*cd90*/  IMAD R2, R23, 0x8, R22 ;  /* 0x0000000817027824 */ /* 0x000fe200078e0216 */
[----:B------:R-:W-:Y:S01]  /*cda0*/  SHF.L.U32 R3, R26, 0x1f, RZ ;  /* 0x0000001f1a037819 */ /* 0x000fe200000006ff */
[----:B------:R-:W-:Y:S03]  /*cdb0*/  BSSY B2, `(.L_x_12916) ;  /* 0x0000003000027945 */ /* 0x000fe60003800000 */
[----:B------:R-:W1:Y:S02]  /*cdc0*/  SYNCS.PHASECHK.TRANS64.TRYWAIT P0, [R2+URZ+0x30840], R3 ;  /* 0x03084003020075a7 */ /* 0x000e64000800017f */
[----:B-1----:R-:W-:Y:S05]  /*cdd0*/  @!P0 BRA `(.L_x_12917) ;  /* 0x0000002800c88947 */ /* 0x002fea0003800000 */
.L_x_13000:
[----:B------:R-:W-:Y:S05]  /*cde0*/  BSYNC B2 ;  /* 0x0000000000027941 */ /* 0x000fea0003800000 */
.L_x_12916:
        /* <DEDUP_REMOVED lines=12> */
.L_x_12919:
[----:B------:R-:W-:Y:S05]  /*ceb0*/  BSYNC B2 ;  /* 0x0000000000027941 */ /* 0x000fea0003800000 */
.L_x_12918:
        /* <DEDUP_REMOVED lines=8> */
[----:B------:R-:W-:Y:S01]  /*cf40*/  VIADD R3, R3, 0x30 ;  /* 0x0000003003037836 */ /* 0x000fe20000000000 */
[----:B------:R-:W-:Y:S01]  /*cf50*/  UMOV UR6, 0x0 ;  /* 0x0000000000067882 */ /* 0x000fe20000000000 */
[----:B------:R-:W-:Y:S01]  /*cf60*/  IMAD R10, R9, 0xc0, R28 ;  /* 0x000000c0090a7824 */ /* 0x000fe200078e021c */
[----:B------:R-:W-:-:S09]  /*cf70*/  UMOV UR7, 0x14f00000 ;  /* 0x14f0000000077882 */ /* 0x000fd20000000000 */
.L_x_12920:
        /* <DEDUP_REMOVED lines=15> */
.L_x_13001:
[----:B------:R-:W-:Y:S05]  /*d070*/  BSYNC B2 ;  /* 0x0000000000027941 */ /* 0x000fea0003800000 */
.L_x_12921:
        /* <DEDUP_REMOVED lines=11> */
.L_x_12924:
[----:B------:R-:W-:Y:S05]  /*d130*/  BSYNC B2 ;  /* 0x0000000000027941 */ /* 0x000fea0003800000 */
.L_x_12923:
[----:B------:R-:W-:Y:S01]  /*d140*/  R2UR UR10, R5 ;  /* 0x00000000050a72ca */ /* 0x000fe200000e0000 */
[----:B------:R-:W-:Y:S01]  /*d150*/  UIADD3 UR4, UP0, UR38, 0x470, URZ ;  /* 0x0000047026047890 */ /* 0x000fe2000ff1e03f */
[----:B------:R-:W-:Y:S01]  /*d160*/  R2UR UR6, R2 ;  /* 0x00000000020672ca */ /* 0x000fe200000e0000 */
[----:B------:R-:W-:Y:S01]  /*d170*/  IMAD R2, R7, 0x6000, R22 ;  /* 0x0000600007027824 */ /* 0x000fe200078e0216 */
[----:B------:R-:W-:Y:S01]  /*d180*/  R2UR UR7, R3 ;  /* 0x00000000030772ca */ /* 0x000fe200000e0000 */
[----:B------:R-:W-:Y:S01]  /*d190*/  IMAD R3, R27, 0xc0, R28 ;  /* 0x000000c01b037824 */ /* 0x000fe200078e021c */
[----:B------:R-:W-:Y:S01]  /*d1a0*/  PLOP3.LUT P0, PT, PT, PT, PT, 0x80, 0x0 ;  /* 0x000000000000781c */ /* 0x000fe20003f0f070 */
[----:B------:R-:W-:Y:S01]  /*d1b0*/  VIADD R8, R8, 0x50 ;  /* 0x0000005008087836 */ /* 0x000fe20000000000 */
[----:B------:R-:W-:Y:S01]  /*d1c0*/  UIADD3.X UR5, URZ, UR39, URZ, UP0, !UPT ;  /* 0x000000273f057290 */ /* 0x000fe200087fe43f */
[----:B------:R-:W-:-:S11]  /*d1d0*/  VIADD R2, R2, 0x400 ;  /* 0x0000040002027836 */ /* 0x000fd60000000000 */
.L_x_12925:
        /* <DEDUP_REMOVED lines=12> */
.L_x_12914:
[----:B------:R-:W-:Y:S05]  /*d2a0*/  BSYNC B1 ;  /* 0x0000000000017941 */ /* 0x000fea0003800000 */
.L_x_12913:
[C---:B------:R-:W-:Y:S01]  /*d2b0*/  ISETP.GT.AND P0, PT, R6.reuse, 0x1, PT ;  /* 0x000000010600780c */ /* 0x040fe20003f04270 */
[----:B------:R-:W-:-:S12]  /*d2c0*/  VIADD R6, R6, 0xfffffffe ;  /* 0xfffffffe06067836 */ /* 0x000fd80000000000 */
[----:B------:R-:W-:Y:S05]  /*d2d0*/  @P0 BRA `(.L_x_12926) ;  /* 0xfffffff0006c0947 */ /* 0x000fea000383ffff */
.L_x_12884:
[----:B------:R-:W-:Y:S05]  /*d2e0*/  BSYNC B0 ;  /* 0x0000000000007941 */ /* 0x000fea0003800000 */
.L_x_12883:
        /* <DEDUP_REMOVED lines=17> */
.L_x_12928:
[----:B------:R-:W-:Y:S05]  /*d400*/  BSYNC B0 ;  /* 0x0000000000007941 */ /* 0x000fea0003800000 */
.L_x_12927:
[----:B------:R-:W-:Y:S01]  /*d410*/  LOP3.LUT P0, RZ, R29, 0x1, RZ, 0xc0, !PT ;  /* 0x000000011dff7812 */ /* 0x000fe2000780c0ff */
[----:B------:R-:W-:-:S12]  /*d420*/  BSSY B0, `(.L_x_12929) ;  /* 0x0000027000007945 */ /* 0x000fd80003800000 */
[----:B------:R-:W-:Y:S05]  /*d430*/  @!P0 BRA `(.L_x_12930) ;  /* 0x0000000000948947 */ /* 0x000fea0003800000 */
[----:B0-----:R-:W-:Y:S01]  /*d440*/  IMAD R3, R23, 0x8, R22 ;  /* 0x0000000817037824 */ /* 0x001fe200078e0216 */
[----:B------:R-:W-:Y:S01]  /*d450*/  SHF.L.U32 R0, R26, 0x1f, RZ ;  /* 0x0000001f1a007819 */ /* 0x000fe200000006ff */
[----:B------:R-:W-:Y:S01]  /*d460*/  BSSY B1, `(.L_x_12931) ;  /* 0x0000004000017945 */ /* 0x000fe20003800000 */
[----:B------:R-:W-:Y:S02]  /*d470*/  ISETP.NE.AND P1, PT, R8, RZ, PT ;  /* 0x000000ff0800720c */ /* 0x000fe40003f25270 */
[----:B------:R-:W0:Y:S02]  /*d480*/  SYNCS.PHASECHK.TRANS64.TRYWAIT P0, [R3+URZ+0x30860], R0 ;  /* 0x03086000030075a7 */ /* 0x000e24000800017f */
[----:B0-----:R-:W-:Y:S09]  /*d490*/  @!P0 BRA `(.L_x_12932) ;  /* 0x0000002400408947 */ /* 0x001ff20003800000 */
.L_x_13002:
[----:B------:R-:W-:Y:S05]  /*d4a0*/  BSYNC B1 ;  /* 0x0000000000017941 */ /* 0x000fea0003800000 */
.L_x_12931:
        /* <DEDUP_REMOVED lines=9> */
.L_x_12934:
[----:B------:R-:W-:Y:S05]  /*d540*/  BSYNC B1 ;  /* 0x0000000000017941 */ /* 0x000fea0003800000 */
.L_x_12933:
[----:B0-----:R-:W-:Y:S01]  /*d550*/  IMAD R0, R23, 0x6000, R22 ;  /* 0x0000600017007824 */ /* 0x001fe200078e0216 */
        /* <DEDUP_REMOVED lines=9> */
.L_x_12935:
        /* <DEDUP_REMOVED lines=10> */
.L_x_12930:
[----:B------:R-:W-:Y:S05]  /*d690*/  BSYNC B0 ;  /* 0x0000000000007941 */ /* 0x000fea0003800000 */
.L_x_12929:
[----:B------:R-:W-:-:S05]  /*d6a0*/  VIADD R23, R23, 0x1 ;  /* 0x0000000117177836 */ /* 0x000fca0000000000 */
[----:B------:R-:W-:-:S04]  /*d6b0*/  ISETP.NE.AND P0, PT, R23, 0x2, PT ;  /* 0x000000021700780c */ /* 0x000fc80003f05270 */
[----:B0-----:R-:W-:Y:S02]  /*d6c0*/  SEL R3, RZ, 0x1, P0 ;  /* 0x00000001ff037807 */ /* 0x001fe40000000000 */
[----:B------:R-:W-:Y:S02]  /*d6d0*/  SEL R23, R23, RZ, P0 ;  /* 0x000000ff17177207 */ /* 0x000fe40000000000 */
[----:B------:R-:W-:-:S07]  /*d6e0*/  LOP3.LUT R26, R26, R3, RZ, 0x3c, !PT ;  /* 0x000000031a1a7212 */ /* 0x000fce00078e3cff */
.L_x_12865:
[----:B------:R-:W-:Y:S05]  /*d6f0*/  BSYNC B7 ;  /* 0x0000000000077941 */ /* 0x000fea0003800000 */
.L_x_12863:
[----:B------:R-:W-:-:S13]  /*d700*/  LOP3.LUT P0, RZ, R29, 0x2, RZ, 0xc0, !PT ;  /* 0x000000021dff7812 */ /* 0x000fda000780c0ff */
[----:B------:R-:W-:Y:S05]  /*d710*/  @!P0 BRA `(.L_x_12936) ;  /* 0x0000000000248947 */ /* 0x000fea0003800000 */
[----:B------:R-:W-:Y:S05]  /*d720*/  WARPSYNC.ALL ;  /* 0x0000000000007948 */ /* 0x000fea0003800000 */
[----:B------:R-:W1:Y:S08]  /*d730*/  S2UR UR5, SR_CgaCtaId ;  /* 0x00000000000579c3 */ /* 0x000e700000008800 */
[----:B------:R-:W-:Y:S06]  /*d740*/  BAR.SYNC.DEFER_BLOCKING 0x5, 0x200 ;  /* 0x0148000000007b1d */ /* 0x000fec0000010000 */
[----:B------:R-:W-:-:S02]  /*d750*/  UMOV UR4, 0x400 ;  /* 0x0000040000047882 */ /* 0x000fc40000000000 */
[----:B-1----:R-:W-:-:S06]  /*d760*/  ULEA UR4, UR5, UR4, 0x18 ;  /* 0x0000000405047291 */ /* 0x002fcc000f8ec03f */
[----:B------:R-:W-:-:S05]  /*d770*/  IMAD.U32 R22, RZ, RZ, UR4 ;  /* 0x00000004ff167e24 */ /* 0x000fca000f8e00ff */
[----:B------:R1:W2:Y:S01]  /*d780*/  LDS.128 R16, [R22+0x308d0] ;  /* 0x0308d00016107984 */ /* 0x0002a20000000c00 */
[----:B------:R-:W-:Y:S06]  /*d790*/  BAR.ARV 0x4, 0x200 ;  /* 0x0108000000007b1d */ /* 0x000fec0000002000 */
[----:B------:R-:W-:Y:S05]  /*d7a0*/  BRA `(.L_x_12937) ;  /* 0x0000000800407947 */ /* 0x000fea0003800000 */
.L_x_12936:
[----:B------:R-:W0:Y:S01]  /*d7b0*/  S2R R0, SR_TID.X ;  /* 0x0000000000007919 */ /* 0x000e220000002100 */
[----:B------:R-:W-:Y:S01]  /*d7c0*/  UMOV UR4, 0xffffffff ;  /* 0xffffffff00047882 */ /* 0x000fe20000000000 */
[----:B0-----:R-:W-:-:S04]  /*d7d0*/  LOP3.LUT R8, R0, 0x1f, RZ, 0xc0, !PT ;  /* 0x0000001f00087812 */ /* 0x001fc800078ec0ff */
[----:B------:R-:W-:Y:S01]  /*d7e0*/  ISETP.NE.AND P0, PT, R8, 0x1f, PT ;  /* 0x0000001f0800780c */ /* 0x000fe20003f05270 */
[----:B------:R-:W-:-:S12]  /*d7f0*/  BRA.DIV UR4, `(.L_x_12938) ;  /* 0x00000022047c7947 */ /* 0x000fd8000b800000 */
[----:B------:R-:W-:Y:S01]  /*d800*/  IMAD.IADD R5, R19, 0x1, R8 ;  /* 0x0000000113057824 */ /* 0x000fe200078e0208 */
[----:B------:R-:W-:-:S04]  /*d810*/  ULDC UR4, c[0x0][0xc3c] ;  /* 0x00030f0000047ab9 */ /* 0x000fc80000000800 */
        /* <DEDUP_REMOVED lines=10> */
[----:B------:R-:W-:Y:S01]  /*d8c0*/  SHFL.IDX PT, R4, R16, 0x1, 0x1f ;  /* 0x00201f0010047f89 */ /* 0x000fe200000e0000 */
        /* <DEDUP_REMOVED lines=18> */
.L_x_13012:
[----:B------:R-:W-:Y:S02]  /*d9f0*/  ULDC UR4, c[0x0][0xc38] ;  /* 0x00030e0000047ab9 */ /* 0x000fe40000000800 */
[----:B------:R-:W-:-:S04]  /*da00*/  IMAD.U32 R7, RZ, RZ, UR4 ;  /* 0x00000004ff077e24 */ /* 0x000fc8000f8e00ff */
[----:B-1----:R-:W-:-:S04]  /*da10*/  IMAD R14, R14, R7, RZ ;  /* 0x000000070e0e7224 */ /* 0x002fc800078e02ff */
[----:B------:R-:W-:-:S05]  /*da20*/  IMAD.IADD R9, R4, 0x1, R14 ;  /* 0x0000000104097824 */ /* 0x000fca00078e020e */
[----:B------:R-:W-:-:S13]  /*da30*/  ISETP.GT.AND P6, PT, R9, R0, PT ;  /* 0x000000000900720c */ /* 0x000fda0003fc4270 */
[----:B------:R-:W-:Y:S05]  /*da40*/  @P6 BRA `(.L_x_12939) ;  /* 0x00000000009c6947 */ /* 0x000fea0003800000 */
.L_x_12944:
[----:B0-----:R-:W0:Y:S01]  /*da50*/  LDC R2, c[0x0][0xc3c] ;  /* 0x00030f00ff027b82 */ /* 0x001e220000000800 */
[----:B------:R-:W-:-:S05]  /*da60*/  VIADD R19, R19, 0x1f ;  /* 0x0000001f13137836 */ /* 0x000fca0000000000 */
[----:B0-----:R-:W-:-:S13]  /*da70*/  ISETP.GE.AND P6, PT, R19, R2, PT ;  /* 0x000000021300720c */ /* 0x001fda0003fc6270 */
[----:B------:R-:W-:Y:S05]  /*da80*/  @P6 BRA `(.L_x_12940) ;  /* 0x0000000400446947 */ /* 0x000fea0003800000 */
[----:B------:R-:W0:Y:S01]  /*da90*/  S2R R3, SR_TID.X ;  /* 0x0000000000037919 */ /* 0x000e220000002100 */
[----:B------:R-:W-:Y:S01]  /*daa0*/  BSSY B0, `(.L_x_12941) ;  /* 0x0000009000007945 */ /* 0x000fe20003800000 */
[----:B------:R-:W-:Y:S01]  /*dab0*/  IMAD.MOV.U32 R5, RZ, RZ, RZ ;  /* 0x000000ffff057224 */ /* 0x000fe200078e00ff */
[----:B0-----:R-:W-:-:S05]  /*dac0*/  LOP3.LUT R3, R3, 0x1f, RZ, 0xc0, !PT ;  /* 0x0000001f03037812 */ /* 0x001fca00078ec0ff */
[----:B------:R-:W-:-:S05]  /*dad0*/  IMAD.IADD R7, R19, 0x1, R3 ;  /* 0x0000000113077824 */ /* 0x000fca00078e0203 */
[----:B------:R-:W-:-:S13]  /*dae0*/  ISETP.GE.OR P6, PT, R7, R2, !P0 ;  /* 0x000000020700720c */ /* 0x000fda00047c6670 */
[----:B------:R-:W-:Y:S05]  /*daf0*/  @P6 BRA `(.L_x_12942) ;  /* 0x00000000000c6947 */ /* 0x000fea0003800000 */
[----:B------:R-:W0:Y:S02]  /*db00*/  LDC.64 R2, c[0x0][0xc80] ;  /* 0x00032000ff027b82 */ /* 0x000e240000000a00 */
[----:B0-----:R-:W-:-:S05]  /*db10*/  IMAD.WIDE R2, R7, 0x4, R2 ;  /* 0x0000000407027825 */ /* 0x001fca00078e0202 */
[----:B------:R0:W5:Y:S02]  /*db20*/  LDG.E R5, desc[UR48][R2.64] ;  /* 0x0000003002057981 */ /* 0x000164000c1e1900 */
.L_x_12942:
[----:B------:R-:W-:Y:S05]  /*db30*/  BSYNC B0 ;  /* 0x0000000000007941 */ /* 0x000fea0003800000 */
.L_x_12941:
[----:B------:R-:W-:-:S03]  /*db40*/  UMOV UR4, 0xffffffff ;  /* 0xffffffff00047882 */ /* 0x000fc60000000000 */
[----:B------:R-:W-:Y:S05]  /*db50*/  BRA.DIV UR4, `(.L_x_12943) ;  /* 0x0000002204c87947 */ /* 0x000fea000b800000 */
[----:B-----5:R-:W1:Y:S02]  /*db60*/  SHFL.UP PT, R14, R5, 0x1, RZ ;  /* 0x04200000050e7989 */ /* 0x020e6400000e00ff */
[----:B-1----:R-:W-:-:S05]  /*db70*/  SEL R14, R14, RZ, P1 ;  /* 0x000000ff0e0e7207 */ /* 0x002fca0000800000 */
[----:B------:R-:W-:-:S05]  /*db80*/  IMAD.IADD R13, R5, 0x1, R14 ;  /* 0x00000001050d7824 */ /* 0x000fca00078e020e */
[----:B------:R-:W0:Y:S02]  /*db90*/  SHFL.UP PT, R14, R13, 0x2, RZ ;  /* 0x044000000d0e7989 */ /* 0x000e2400000e00ff */
[----:B0-----:R-:W-:-:S04]  /*dba0*/  SEL R2, R14, RZ, P2 ;  /* 0x000000ff0e027207 */ /* 0x001fc80001000000 */
[----:B------:R-:W-:-:S05]  /*dbb0*/  IADD3 R2, R13, R2, RZ ;  /* 0x000000020d027210 */ /* 0x000fca0007ffe0ff */
        /* <DEDUP_REMOVED lines=10> */
.L_x_13020:
[----:B------:R-:W-:Y:S02]  /*dc60*/  ULDC UR4, c[0x0][0xc38] ;  /* 0x00030e0000047ab9 */ /* 0x000fe40000000800 */
[----:B------:R-:W-:-:S04]  /*dc70*/  IMAD.U32 R7, RZ, RZ, UR4 ;  /* 0x00000004ff077e24 */ /* 0x000fc8000f8e00ff */
[----:B-1----:R-:W-:-:S04]  /*dc80*/  IMAD R14, R14, R7, RZ ;  /* 0x000000070e0e7224 */ /* 0x002fc800078e02ff */
[----:B------:R-:W-:-:S05]  /*dc90*/  IMAD.IADD R9, R14, 0x1, R9 ;  /* 0x000000010e097824 */ /* 0x000fca00078e0209 */
[----:B------:R-:W-:-:S13]  /*dca0*/  ISETP.GT.AND P6, PT, R9, R0, PT ;  /* 0x000000000900720c */ /* 0x000fda0003fc4270 */
[----:B------:R-:W-:Y:S05]  /*dcb0*/  @!P6 BRA `(.L_x_12944) ;  /* 0xfffffffc0064e947 */ /* 0x000fea000383ffff */
.L_x_12939:
        /* <DEDUP_REMOVED lines=8> */
.L_x_13024:
[----:B------:R-:W-:Y:S01]  /*dd40*/  ISETP.NE.AND P0, PT, R3, RZ, PT ;  /* 0x000000ff0300720c */ /* 0x000fe20003f05270 */
[----:B------:R-:W-:-:S12]  /*dd50*/  IMAD.MOV.U32 R14, RZ, RZ, RZ ;  /* 0x000000ffff0e7224 */ /* 0x000fd800078e00ff */
[----:B------:R-:W-:Y:S05]  /*dd60*/  @!P0 BRA `(.L_x_12946) ;  /* 0x0000000000108947 */ /* 0x000fea0003800000 */
[----:B------:R-:W-:Y:S01]  /*dd70*/  UMOV UR4, 0xffffffff ;  /* 0xffffffff00047882 */ /* 0x000fe20000000000 */
[----:B------:R-:W-:Y:S02]  /*dd80*/  VIADD R12, R4, 0xffffffff ;  /* 0xffffffff040c7836 */ /* 0x000fe40000000000 */
[----:B------:R-:W-:Y:S05]  /*dd90*/  BRA.DIV UR4, `(.L_x_12947) ;  /* 0x00000026043c7947 */ /* 0x000fea000b800000 */
[----:B------:R3:W4:Y:S02]  /*dda0*/  SHFL.IDX PT, R14, R2, R12, 0x1f ;  /* 0x00001f0c020e7589 */ /* 0x00072400000e0000 */
.L_x_12946:
[----:B--2---:R-:W-:Y:S01]  /*ddb0*/  IABS R6, R5 ;  /* 0x0000000500067213 */ /* 0x004fe20000000000 */
[----:B----4-:R-:W-:Y:S02]  /*ddc0*/  IMAD R16, R14, R7, R16 ;  /* 0x000000070e107224 */ /* 0x010fe400078e0210 */
[----:B------:R-:W-:Y:S01]  /*ddd0*/  IMAD.IADD R19, R4, 0x1, R19 ;  /* 0x0000000104137824 */ /* 0x000fe200078e0213 */
[----:B------:R-:W2:Y:S01]  /*dde0*/  I2F.RP R8, R6 ;  /* 0x0000000600087306 */ /* 0x000ea20000209400 */
[----:B------:R-:W-:-:S07]  /*ddf0*/  IMAD.IADD R0, R0, 0x1, -R16 ;  /* 0x0000000100007824 */ /* 0x000fce00078e0a10 */
[----:B--2---:R-:W0:Y:S02]  /*de00*/  MUFU.RCP R8, R8 ;  /* 0x0000000800087308 */ /* 0x004e240000001000 */
[----:B0--3--:R-:W-:-:S06]  /*de10*/  VIADD R2, R8, 0xffffffe ;  /* 0x0ffffffe08027836 */ /* 0x009fcc0000000000 */
[----:B------:R0:W2:Y:S02]  /*de20*/  F2I.FTZ.U32.TRUNC.NTZ R3, R2 ;  /* 0x0000000200037305 */ /* 0x0000a4000021f000 */
[----:B0-----:R-:W-:Y:S02]  /*de30*/  IMAD.MOV.U32 R2, RZ, RZ, RZ ;  /* 0x000000ffff027224 */ /* 0x001fe400078e00ff */
[----:B--2---:R-:W-:-:S04]  /*de40*/  IMAD.MOV R7, RZ, RZ, -R3 ;  /* 0x000000ffff077224 */ /* 0x004fc800078e0a03 */
        /* <DEDUP_REMOVED lines=21> */
.L_x_12940:
[----:B------:R-:W-:Y:S01]  /*dfa0*/  UMOV UR4, URZ ;  /* 0x0000003f00047c82 */ /* 0x000fe20008000000 */
[----:B------:R-:W-:Y:S01]  /*dfb0*/  UMOV UR5, URZ ;  /* 0x0000003f00057c82 */ /* 0x000fe20008000000 */
[----:B------:R-:W-:Y:S01]  /*dfc0*/  ULDC UR6, c[0x0][0xc3c] ;  /* 0x00030f0000067ab9 */ /* 0x000fe20000000800 */
[----:B------:R-:W-:Y:S02]  /*dfd0*/  IMAD.MOV.U32 R16, RZ, RZ, R0 ;  /* 0x000000ffff107224 */ /* 0x000fe400078e0000 */
[----:B------:R-:W-:Y:S02]  /*dfe0*/  IMAD.U32 R17, RZ, RZ, UR4 ;  /* 0x00000004ff117e24 */ /* 0x000fe4000f8e00ff */
[----:B------:R-:W-:Y:S02]  /*dff0*/  IMAD.U32 R18, RZ, RZ, UR5 ;  /* 0x00000005ff127e24 */ /* 0x000fe4000f8e00ff */
[----:B------:R-:W-:-:S07]  /*e000*/  IMAD.U32 R19, RZ, RZ, UR6 ;  /* 0x00000006ff137e24 */ /* 0x000fce000f8e00ff */
.L_x_12948:
[----:B------:R-:W0:Y:S01]  /*e010*/  S2R R0, SR_TID.X ;  /* 0x0000000000007919 */ /* 0x000e220000002100 */
[----:B------:R-:W-:Y:S05]  /*e020*/  WARPSYNC.ALL ;  /* 0x0000000000007948 */ /* 0x000fea0003800000 */
[----:B------:R-:W-:Y:S01]  /*e030*/  BAR.SYNC.DEFER_BLOCKING 0x4, 0x200 ;  /* 0x0108000000007b1d */ /* 0x000fe20000010000 */
[----:B0-----:R-:W-:-:S04]  /*e040*/  LOP3.LUT R0, R0, 0x1f, RZ, 0xc0, !PT ;  /* 0x0000001f00007812 */ /* 0x001fc800078ec0ff */
[----:B------:R-:W-:-:S13]  /*e050*/  ISETP.NE.AND P0, PT, R0, RZ, PT ;  /* 0x000000ff0000720c */ /* 0x000fda0003f05270 */
[----:B------:R-:W0:Y:S01]  /*e060*/  @!P0 S2R R3, SR_CgaCtaId ;  /* 0x0000000000038919 */ /* 0x000e220000008800 */
[----:B------:R-:W-:-:S04]  /*e070*/  @!P0 MOV R0, 0x400 ;  /* 0x0000040000008802 */ /* 0x000fc80000000f00 */
[----:B0-----:R-:W-:-:S05]  /*e080*/  @!P0 LEA R22, R3, R0, 0x18 ;  /* 0x0000000003168211 */ /* 0x001fca00078ec0ff */
[----:B------:R3:W-:Y:S01]  /*e090*/  @!P0 STS.128 [R22+0x308d0], R16 ;  /* 0x0308d01016008388 */ /* 0x0007e20000000c00 */
[----:B------:R-:W-:Y:S06]  /*e0a0*/  BAR.ARV 0x5, 0x200 ;  /* 0x0148000000007b1d */ /* 0x000fec0000002000 */
.L_x_12937:
[----:B------:R-:W-:Y:S02]  /*e0b0*/  ULDC UR4, c[0x0][0xc3c] ;  /* 0x00030f0000047ab9 */ /* 0x000fe40000000800 */
[----:B--2---:R-:W-:-:S13]  /*e0c0*/  ISETP.GE.AND P0, PT, R19, UR4, PT ;  /* 0x0000000413007c0c */ /* 0x004fda000bf06270 */
[----:B------:R-:W-:Y:S05]  /*e0d0*/  @!P0 BRA `(.L_x_12949) ;  /* 0xffffffbc00008947 */ /* 0x000fea000383ffff */
[----:B------:R-:W-:Y:S05]  /*e0e0*/  BSYNC B8 ;  /* 0x0000000000087941 */ /* 0x000fea0003800000 */
.L_x_12859:
[----:B-1----:R-:W2:Y:S01]  /*e0f0*/  LDL.LU R0, [R1+0x30] ;  /* 0x0000300001007983 */ /* 0x002ea20000300800 */
        /* <DEDUP_REMOVED lines=11> */
.L_x_13027:
[----:B------:R-:W-:Y:S05]  /*e1b0*/  BSYNC B0 ;  /* 0x0000000000007941 */ /* 0x000fea0003800000 */
.L_x_12950:
[----:B------:R-:W-:-:S03]  /*e1c0*/  UMOV UR4, 0xffffffff ;  /* 0xffffffff00047882 */ /* 0x000fc60000000000 */
[----:B------:R-:W-:Y:S05]  /*e1d0*/  BRA.DIV UR4, `(.L_x_12952) ;  /* 0x0000002204647947 */ /* 0x000fea000b800000 */
[----:B-1----:R-:W1:Y:S02]  /*e1e0*/  S2R R0, SR_TID.X ;  /* 0x0000000000007919 */ /* 0x002e640000002100 */
[----:B-1----:R-:W-:-:S04]  /*e1f0*/  SHF.R.U32.HI R0, RZ, 0x5, R0 ;  /* 0x00000005ff007819 */ /* 0x002fc80000011600 */
[----:B------:R-:W-:-:S05]  /*e200*/  LOP3.LUT R0, R0, 0x3, RZ, 0xc0, !PT ;  /* 0x0000000300007812 */ /* 0x000fca00078ec0ff */
[----:B------:R1:W2:Y:S02]  /*e210*/  SHFL.IDX PT, R14, R0, RZ, 0x1f ;  /* 0x00001fff000e7589 */ /* 0x0002a400000e0000 */
.L_x_13030:
[----:B--2---:R-:W-:Y:S01]  /*e220*/  ISETP.NE.AND P0, PT, R14, RZ, PT ;  /* 0x000000ff0e00720c */ /* 0x004fe20003f05270 */
[----:B------:R-:W-:-:S12]  /*e230*/  BSSY B0, `(.L_x_12953) ;  /* 0x0000024000007945 */ /* 0x000fd80003800000 */
[----:B------:R-:W-:Y:S05]  /*e240*/  @P0 BRA `(.L_x_12954) ;  /* 0x0000000000880947 */ /* 0x000fea0003800000 */
[----:B------:R-:W-:-:S03]  /*e250*/  UMOV UR4, 0xffffffff ;  /* 0xffffffff00047882 */ /* 0x000fc60000000000 */
[----:B------:R-:W-:Y:S05]  /*e260*/  BRA.DIV UR4, `(.L_x_12955) ;  /* 0x0000002204747947 */ /* 0x000fea000b800000 */
[----:B------:R-:W-:-:S13]  /*e270*/  ELECT P6, URZ, PT ;  /* 0x00000000003f782f */ /* 0x000fda00038c0000 */
.L_x_13033:
[----:B------:R-:W-:Y:S05]  /*e280*/  @!P6 BRA `(.L_x_12954) ;  /* 0x000000000078e947 */ /* 0x000fea0003800000 */
[----:B------:R-:W-:-:S06]  /*e290*/  ULOP3.LUT UR4, UR36, 0x2, URZ, 0xfc, !UPT ;  /* 0x0000000224047892 */ /* 0x000fcc000f8efc3f */
[----:B-1----:R-:W-:-:S05]  /*e2a0*/  IMAD.U32 R0, RZ, RZ, UR4 ;  /* 0x00000004ff007e24 */ /* 0x002fca000f8e00ff */
[----:B------:R-:W-:-:S13]  /*e2b0*/  ISETP.NE.AND P2, PT, R0, 0x3, PT ;  /* 0x000000030000780c */ /* 0x000fda0003f45270 */
[----:B------:R-:W-:Y:S05]  /*e2c0*/  @!P2 BRA `(.L_x_12956) ;  /* 0x000000000004a947 */ /* 0x000fea0003800000 */
[----:B------:R-:W-:Y:S01]  /*e2d0*/  BPT.TRAP 0x1 ;  /* 0x000000040000795c */ /* 0x000fe20000300000 */
.L_x_12956:
        /* <DEDUP_REMOVED lines=12> */
.L_x_13034:
[----:B------:R-:W2:Y:S02]  /*e3a0*/  SYNCS.PHASECHK.TRANS64.TRYWAIT P0, [R3+URZ], R2 ;  /* 0x00000002030075a7 */ /* 0x000ea4000800017f */
[----:B--2---:R-:W-:Y:S05]  /*e3b0*/  @!P0 BRA `(.L_x_12958) ;  /* 0x0000002000548947 */ /* 0x004fea0003800000 */
.L_x_13035:
[----:B------:R-:W-:Y:S05]  /*e3c0*/  @!P2 BRA `(.L_x_12959) ;  /* 0x000000000004a947 */ /* 0x000fea0003800000 */
[----:B------:R-:W-:Y:S01]  /*e3d0*/  BPT.TRAP 0x1 ;  /* 0x000000040000795c */ /* 0x000fe20000300000 */
.L_x_12959:
[----:B------:R-:W-:-:S04]  /*e3e0*/  VIADD R0, R9, 0x30860 ;  /* 0x0003086009007836 */ /* 0x000fc80000000000 */
[----:B------:R-:W-:-:S04]  /*e3f0*/  IMAD R23, R23, 0x8, R0 ;  /* 0x0000000817177824 */ /* 0x000fc800078e0200 */
[----:B------:R-:W4:Y:S02]  /*e400*/  SYNCS.PHASECHK.TRANS64.TRYWAIT P0, [R23+URZ], R4 ;  /* 0x00000004170075a7 */ /* 0x000f24000800017f */
[----:B----4-:R-:W-:Y:S05]  /*e410*/  @!P0 BRA `(.L_x_12960) ;  /* 0x0000002000508947 */ /* 0x010fea0003800000 */
.L_x_13036:
[----:B------:R-:W-:-:S07]  /*e420*/  IMAD R7, R7, 0x8, R0 ;  /* 0x0000000807077824 */ /* 0x000fce00078e0200 */
.L_x_12961:
[----:B------:R0:W0:Y:S02]  /*e430*/  SYNCS.PHASECHK.TRANS64.TRYWAIT P0, [R7+URZ], R2 ;  /* 0x00000002070075a7 */ /* 0x000024000800017f */
[----:B0-----:R-:W-:Y:S05]  /*e440*/  @!P0 NANOSLEEP.SYNCS 0x989680 ;  /* 0x009896800000895d */ /* 0x001fea0003900000 */
[----:B------:R-:W0:Y:S02]  /*e450*/  @!P0 SYNCS.PHASECHK.TRANS64 P0, [R7+URZ], R2 ;  /* 0x00000002070085a7 */ /* 0x000e24000800007f */
[----:B0-----:R-:W-:Y:S05]  /*e460*/  @!P0 BRA `(.L_x_12961) ;  /* 0xfffffffc00f08947 */ /* 0x001fea000383ffff */
.L_x_12954:
[----:B------:R-:W-:Y:S05]  /*e470*/  BSYNC B0 ;  /* 0x0000000000007941 */ /* 0x000fea0003800000 */
.L_x_12953:
[----:B------:R-:W-:Y:S05]  /*e480*/  EXIT ;  /* 0x000000000000794d */ /* 0x000fea0003800000 */
.L_x_12823:
[----:B0-----:R-:W-:-:S04]  /*e490*/  IMAD.U32 R3, RZ, RZ, UR39 ;  /* 0x00000027ff037e24 */ /* 0x001fc8000f8e00ff */
[----:B------:R0:W1:Y:S03]  /*e4a0*/  SYNCS.PHASECHK.TRANS64.TRYWAIT P1, [R3+URZ+0x30800], R0 ;  /* 0x03080000030075a7 */ /* 0x000066000802017f */
[----:B-1----:R-:W-:Y:S05]  /*e4b0*/  @!P1 NANOSLEEP.SYNCS 0x989680 ;  /* 0x009896800000995d */ /* 0x002fea0003900000 */
[----:B------:R-:W1:Y:S02]  /*e4c0*/  @!P1 SYNCS.PHASECHK.TRANS64 P1, [R3+URZ+0x30800], R0 ;  /* 0x03080000030095a7 */ /* 0x000e64000802007f */
[----:B-1----:R-:W-:Y:S05]  /*e4d0*/  @!P1 BRA `(.L_x_12823) ;  /* 0xfffffffc00ec9947 */ /* 0x002fea000383ffff */
[----:B------:R-:W-:Y:S05]  /*e4e0*/  BRA `(.L_x_12962) ;  /* 0xffffff3000687947 */ /* 0x000fea000383ffff */
.L_x_12827:
[----:B-1----:R1:W2:Y:S02]  /*e4f0*/  SYNCS.PHASECHK.TRANS64.TRYWAIT P2, [R4+URZ+0x30830], R3 ;  /* 0x03083003040075a7 */ /* 0x0022a4000804017f */
[----:B--2---:R-:W-:Y:S05]  /*e500*/  @!P2 NANOSLEEP.SYNCS 0x989680 ;  /* 0x009896800000a95d */ /* 0x004fea0003900000 */
[----:B------:R-:W2:Y:S02]  /*e510*/  @!P2 SYNCS.PHASECHK.TRANS64 P2, [R4+URZ+0x30830], R3 ;  /* 0x030830030400a5a7 */ /* 0x000ea4000804007f */
[----:B--2---:R-:W-:Y:S05]  /*e520*/  @!P2 BRA `(.L_x_12827) ;  /* 0xfffffffc00f0a947 */ /* 0x004fea000383ffff */
[----:B------:R-:W-:Y:S05]  /*e530*/  BRA `(.L_x_12826) ;  /* 0xffffff3000907947 */ /* 0x000fea000383ffff */
.L_x_12832:
[----:B-1----:R-:W-:-:S04]  /*e540*/  IMAD.U32 R3, RZ, RZ, UR6 ;  /* 0x00000006ff037e24 */ /* 0x002fc8000f8e00ff */
[----:B------:R1:W3:Y:S03]  /*e550*/  SYNCS.PHASECHK.TRANS64.TRYWAIT P2, [R3+URZ+0x30830], R0 ;  /* 0x03083000030075a7 */ /* 0x0002e6000804017f */
[----:B---3--:R-:W-:Y:S05]  /*e560*/  @!P2 NANOSLEEP.SYNCS 0x989680 ;  /* 0x009896800000a95d */ /* 0x008fea0003900000 */
[----:B------:R-:W3:Y:S02]  /*e570*/  @!P2 SYNCS.PHASECHK.TRANS64 P2, [R3+URZ+0x30830], R0 ;  /* 0x030830000300a5a7 */ /* 0x000ee4000804007f */
[----:B---3--:R-:W-:Y:S05]  /*e580*/  @!P2 BRA `(.L_x_12832) ;  /* 0xfffffffc00eca947 */ /* 0x008fea000383ffff */
[----:B------:R-:W-:Y:S05]  /*e590*/  BRA `(.L_x_12829) ;  /* 0xffffff5c00e47947 */ /* 0x000fea000383ffff */
.L_x_12836:
[----:B-1----:R-:W-:-:S04]  /*e5a0*/  IMAD.U32 R3, RZ, RZ, UR6 ;  /* 0x00000006ff037e24 */ /* 0x002fc8000f8e00ff */
[----:B------:R1:W2:Y:S03]  /*e5b0*/  SYNCS.PHASECHK.TRANS64.TRYWAIT P2, [R3+URZ+0x30850], R0 ;  /* 0x03085000030075a7 */ /* 0x0002a6000804017f */
[----:B--2---:R-:W-:Y:S05]  /*e5c0*/  @!P2 NANOSLEEP.SYNCS 0x989680 ;  /* 0x009896800000a95d */ /* 0x004fea0003900000 */
[----:B------:R-:W2:Y:S02]  /*e5d0*/  @!P2 SYNCS.PHASECHK.TRANS64 P2, [R3+URZ+0x30850], R0 ;  /* 0x030850000300a5a7 */ /* 0x000ea4000804007f */
[----:B--2---:R-:W-:Y:S05]  /*e5e0*/  @!P2 BRA `(.L_x_12836) ;  /* 0xfffffffc00eca947 */ /* 0x004fea000383ffff */
[----:B------:R-:W-:Y:S05]  /*e5f0*/  BRA `(.L_x_12833) ;  /* 0xffffff60005c7947 */ /* 0x000fea000383ffff */
.L_x_12841:
[----:B---3--:R-:W-:-:S04]  /*e600*/  IMAD.U32 R5, RZ, RZ, UR12 ;  /* 0x0000000cff057e24 */ /* 0x008fc8000f8e00ff */
[----:B------:R3:W4:Y:S03]  /*e610*/  SYNCS.PHASECHK.TRANS64.TRYWAIT P0, [R5+URZ+0x30850], R4 ;  /* 0x03085004050075a7 */ /* 0x000726000800017f */
[----:B----4-:R-:W-:Y:S05]  /*e620*/  @!P0 NANOSLEEP.SYNCS 0x989680 ;  /* 0x009896800000895d */ /* 0x010fea0003900000 */
[----:B------:R-:W4:Y:S02]  /*e630*/  @!P0 SYNCS.PHASECHK.TRANS64 P0, [R5+URZ+0x30850], R4 ;  /* 0x03085004050085a7 */ /* 0x000f24000800007f */
[----:B----4-:R-:W-:Y:S05]  /*e640*/  @!P0 BRA `(.L_x_12841) ;  /* 0xfffffffc00ec8947 */ /* 0x010fea000383ffff */
[----:B------:R-:W-:Y:S05]  /*e650*/  BRA `(.L_x_12840) ;  /* 0xffffff8800007947 */ /* 0x000fea000383ffff */
.L_x_12871:
        /* <DEDUP_REMOVED lines=11> */
.L_x_12964:
[----:B------:R-:W-:Y:S05]  /*e710*/  BSYNC B0 ;  /* 0x0000000000007941 */ /* 0x000fea0003800000 */
.L_x_12963:
[----:B------:R-:W-:Y:S05]  /*e720*/  BRA `(.L_x_12965) ;  /* 0xffffffc000307947 */ /* 0x000fea000383ffff */
.L_x_12873:
[----:B------:R-:W-:Y:S01]  /*e730*/  BSSY B0, `(.L_x_12966) ;  /* 0x0000006000007945 */ /* 0x000fe20003800000 */
[----:B------:R-:W-:-:S07]  /*e740*/  IMAD.MOV.U32 R15, RZ, RZ, -0x1 ;  /* 0xffffffffff0f7424 */ /* 0x000fce00078e00ff */
[----:B01-3--:R-:W-:Y:S05]  /*e750*/  WARPSYNC.COLLECTIVE R15, `(.L_x_12967) ;  /* 0x000000000f0c7348 */ /* 0x00bfea0003c00000 */
[----:B------:R-:W-:Y:S02]  /*e760*/  ELECT P6, UR62, PT ;  /* 0x00000000003e782f */ /* 0x000fe400038c0000 */
[----:B------:R-:W-:Y:S01]  /*e770*/  MOV R14, UR62 ;  /* 0x0000003e000e7c02 */ /* 0x000fe20008000f00 */
[----:B01-3--:R-:W-:Y:S10]  /*e780*/  ENDCOLLECTIVE ;  /* 0x000000000000791b */ /* 0x00bff40003800000 */
.L_x_12967:
[----:B------:R-:W-:Y:S05]  /*e790*/  BSYNC B0 ;  /* 0x0000000000007941 */ /* 0x000fea0003800000 */
.L_x_12966:
[----:B------:R-:W-:Y:S05]  /*e7a0*/  BRA `(.L_x_12968) ;  /* 0xffffffc000307947 */ /* 0x000fea000383ffff */
.L_x_12875:
[----:B-1----:R1:W2:Y:S02]  /*e7b0*/  SYNCS.PHASECHK.TRANS64.TRYWAIT P0, [R0+URZ+0x30840], R2 ;  /* 0x03084002000075a7 */ /* 0x0022a4000800017f */
[----:B--2---:R-:W-:Y:S05]  /*e7c0*/  @!P0 NANOSLEEP.SYNCS 0x989680 ;  /* 0x009896800000895d */ /* 0x004fea0003900000 */
[----:B------:R-:W2:Y:S02]  /*e7d0*/  @!P0 SYNCS.PHASECHK.TRANS64 P0, [R0+URZ+0x30840], R2 ;  /* 0x03084002000085a7 */ /* 0x000ea4000800007f */
[----:B--2---:R-:W-:Y:S05]  /*e7e0*/  @!P0 BRA `(.L_x_12875) ;  /* 0xfffffffc00f08947 */ /* 0x004fea000383ffff */
[----:B------:R-:W-:Y:S05]  /*e7f0*/  BRA `(.L_x_12969) ;  /* 0xffffffc000847947 */ /* 0x000fea000383ffff */
.L_x_12879:
        /* <DEDUP_REMOVED lines=12> */
.L_x_12970:
[----:B------:R-:W-:Y:S02]  /*e8c0*/  IMAD.MOV.U32 R13, RZ, RZ, R0 ;  /* 0x000000ffff0d7224 */ /* 0x000fe400078e0000 */
[----:B------:R-:W-:-:S07]  /*e8d0*/  IMAD.MOV.U32 R6, RZ, RZ, R14 ;  /* 0x000000ffff067224 */ /* 0x000fce00078e000e */
[----:B------:R-:W-:Y:S05]  /*e8e0*/  WARPSYNC.COLLECTIVE R15, `(.L_x_12971) ;  /* 0x000000000f087348 */ /* 0x000fea0003c00000 */
[----:B------:R0:W1:Y:S02]  /*e8f0*/  SHFL.IDX P6, R14, R13, R12, R11 ;  /* 0x0000000c0d0e7389 */ /* 0x00006400000c000b */
[----:B01----:R-:W-:Y:S01]  /*e900*/  ENDCOLLECTIVE ;  /* 0x000000000000791b */ /* 0x003fe20003800000 */
.L_x_12971:
[----:B------:R-:W-:Y:S02]  /*e910*/  IMAD.MOV.U32 R13, RZ, RZ, R4 ;  /* 0x000000ffff0d7224 */ /* 0x000fe400078e0004 */
[----:B------:R-:W-:Y:S02]  /*e920*/  IMAD.MOV.U32 R12, RZ, RZ, 0x1 ;  /* 0x00000001ff0c7424 */ /* 0x000fe400078e00ff */
[----:B------:R-:W-:-:S07]  /*e930*/  IMAD.MOV.U32 R7, RZ, RZ, R14 ;  /* 0x000000ffff077224 */ /* 0x000fce00078e000e */
[----:B------:R-:W-:Y:S05]  /*e940*/  WARPSYNC.COLLECTIVE R15, `(.L_x_12972) ;  /* 0x000000000f087348 */ /* 0x000fea0003c00000 */
[----:B------:R0:W1:Y:S02]  /*e950*/  SHFL.IDX P6, R14, R13, R12, R11 ;  /* 0x0000000c0d0e7389 */ /* 0x00006400000c000b */
[----:B01----:R-:W-:Y:S01]  /*e960*/  ENDCOLLECTIVE ;  /* 0x000000000000791b */ /* 0x003fe20003800000 */
.L_x_12972:
        /* <DEDUP_REMOVED lines=9> */
[----:B------:R0:W-:Y:S01]  /*ea00*/  @!P1 LDGSTS.E.BYPASS.LTC128B.128 [R10+0xc400], desc[UR48][R6.64], !P0 ;  /* 0x0c400000060a9fae */ /* 0x0001e2000c101d70 */
[----:B------:R-:W-:Y:S01]  /*ea10*/  ISETP.GE.AND P1, PT, R8, R3, PT ;  /* 0x000000030800720c */ /* 0x000fe20003f26270 */
[----:B0-----:R-:W-:-:S12]  /*ea20*/  IMAD.MOV.U32 R6, RZ, RZ, R14 ;  /* 0x000000ffff067224 */ /* 0x001fd800078e000e */
[----:B------:R-:W-:Y:S05]  /*ea30*/  WARPSYNC.COLLECTIVE R15, `(.L_x_12973) ;  /* 0x000000000f087348 */ /* 0x000fea0003c00000 */
[----:B------:R0:W1:Y:S02]  /*ea40*/  SHFL.IDX P6, R14, R13, R12, R11 ;  /* 0x0000000c0d0e7389 */ /* 0x00006400000c000b */
[----:B01----:R-:W-:Y:S01]  /*ea50*/  ENDCOLLECTIVE ;  /* 0x000000000000791b */ /* 0x003fe20003800000 */
.L_x_12973:
[----:B------:R-:W-:Y:S02]  /*ea60*/  IMAD.MOV.U32 R13, RZ, RZ, R4 ;  /* 0x000000ffff0d7224 */ /* 0x000fe400078e0004 */
[----:B------:R-:W-:Y:S02]  /*ea70*/  IMAD.MOV.U32 R12, RZ, RZ, 0x2 ;  /* 0x00000002ff0c7424 */ /* 0x000fe400078e00ff */
[----:B------:R-:W-:-:S07]  /*ea80*/  IMAD.MOV.U32 R7, RZ, RZ, R14 ;  /* 0x000000ffff077224 */ /* 0x000fce00078e000e */
[----:B------:R-:W-:Y:S05]  /*ea90*/  WARPSYNC.COLLECTIVE R15, `(.L_x_12974) ;  /* 0x000000000f087348 */ /* 0x000fea0003c00000 */
[----:B------:R0:W1:Y:S02]  /*eaa0*/  SHFL.IDX P6, R14, R13, R12, R11 ;  /* 0x0000000c0d0e7389 */ /* 0x00006400000c000b */
[----:B01----:R-:W-:Y:S01]  /*eab0*/  ENDCOLLECTIVE ;  /* 0x000000000000791b */ /* 0x003fe20003800000 */
.L_x_12974:
        /* <DEDUP_REMOVED lines=9> */
[----:B------:R0:W-:Y:S02]  /*eb50*/  @!P1 LDGSTS.E.BYPASS.LTC128B.128 [R10+0xcc00], desc[UR48][R6.64], !P0 ;  /* 0x0cc00000060a9fae */ /* 0x0001e4000c101d70 */
[----:B0-----:R-:W-:-:S05]  /*eb60*/  VIADD R6, R17, 0x20 ;  /* 0x0000002011067836 */ /* 0x001fca0000000000 */
[----:B------:R-:W-:Y:S01]  /*eb70*/  ISETP.GE.AND P1, PT, R6, R3, PT ;  /* 0x000000030600720c */ /* 0x000fe20003f26270 */
[----:B------:R-:W-:-:S12]  /*eb80*/  IMAD.MOV.U32 R6, RZ, RZ, R14 ;  /* 0x000000ffff067224 */ /* 0x000fd800078e000e */
[----:B------:R-:W-:Y:S05]  /*eb90*/  WARPSYNC.COLLECTIVE R15, `(.L_x_12975) ;  /* 0x000000000f087348 */ /* 0x000fea0003c00000 */
[----:B------:R0:W1:Y:S02]  /*eba0*/  SHFL.IDX P6, R14, R13, R12, R11 ;  /* 0x0000000c0d0e7389 */ /* 0x00006400000c000b */
[----:B01----:R-:W-:Y:S01]  /*ebb0*/  ENDCOLLECTIVE ;  /* 0x000000000000791b */ /* 0x003fe20003800000 */
.L_x_12975:
[----:B------:R-:W-:Y:S02]  /*ebc0*/  IMAD.MOV.U32 R13, RZ, RZ, R4 ;  /* 0x000000ffff0d7224 */ /* 0x000fe400078e0004 */
[----:B------:R-:W-:Y:S02]  /*ebd0*/  IMAD.MOV.U32 R12, RZ, RZ, 0x3 ;  /* 0x00000003ff0c7424 */ /* 0x000fe400078e00ff */
[----:B------:R-:W-:-:S07]  /*ebe0*/  IMAD.MOV.U32 R7, RZ, RZ, R14 ;  /* 0x000000ffff077224 */ /* 0x000fce00078e000e */
[----:B------:R-:W-:Y:S05]  /*ebf0*/  WARPSYNC.COLLECTIVE R15, `(.L_x_12976) ;  /* 0x000000000f087348 */ /* 0x000fea0003c00000 */
[----:B------:R0:W1:Y:S02]  /*ec00*/  SHFL.IDX P6, R14, R13, R12, R11 ;  /* 0x0000000c0d0e7389 */ /* 0x00006400000c000b */
[----:B01----:R-:W-:Y:S01]  /*ec10*/  ENDCOLLECTIVE ;  /* 0x000000000000791b */ /* 0x003fe20003800000 */
.L_x_12976:
        /* <DEDUP_REMOVED lines=10> */
[----:B0-----:R-:W-:-:S04]  /*ecc0*/  IADD3 R6, R17, 0x30, RZ ;  /* 0x0000003011067810 */ /* 0x001fc80007ffe0ff */
[----:B------:R-:W-:Y:S01]  /*ecd0*/  ISETP.GE.AND P1, PT, R6, R3, PT ;  /* 0x000000030600720c */ /* 0x000fe20003f26270 */
[----:B------:R-:W-:-:S12]  /*ece0*/  IMAD.MOV.U32 R6, RZ, RZ, R14 ;  /* 0x000000ffff067224 */ /* 0x000fd800078e000e */
[----:B------:R-:W-:Y:S05]  /*ecf0*/  WARPSYNC.COLLECTIVE R15, `(.L_x_12977) ;  /* 0x000000000f087348 */ /* 0x000fea0003c00000 */
[----:B------:R0:W1:Y:S02]  /*ed00*/  SHFL.IDX P6, R14, R13, R12, R11 ;  /* 0x0000000c0d0e7389 */ /* 0x00006400000c000b */
[----:B01----:R-:W-:Y:S01]  /*ed10*/  ENDCOLLECTIVE ;  /* 0x000000000000791b */ /* 0x003fe20003800000 */
.L_x_12977:
[----:B------:R-:W-:Y:S02]  /*ed20*/  IMAD.MOV.U32 R13, RZ, RZ, R4 ;  /* 0x000000ffff0d7224 */ /* 0x000fe400078e0004 */
[----:B------:R-:W-:Y:S02]  /*ed30*/  IMAD.MOV.U32 R12, RZ, RZ, 0x4 ;  /* 0x00000004ff0c7424 */ /* 0x000fe400078e00ff */
[----:B------:R-:W-:-:S07]  /*ed40*/  IMAD.MOV.U32 R7, RZ, RZ, R14 ;  /* 0x000000ffff077224 */ /* 0x000fce00078e000e */
[----:B------:R-:W-:Y:S05]  /*ed50*/  WARPSYNC.COLLECTIVE R15, `(.L_x_12978) ;  /* 0x000000000f087348 */ /* 0x000fea0003c00000 */
[----:B------:R0:W1:Y:S02]  /*ed60*/  SHFL.IDX P6, R14, R13, R12, R11 ;  /* 0x0000000c0d0e7389 */ /* 0x00006400000c000b */
[----:B01----:R-:W-:Y:S01]  /*ed70*/  ENDCOLLECTIVE ;  /* 0x000000000000791b */ /* 0x003fe20003800000 */
.L_x_12978:
        /* <DEDUP_REMOVED lines=16> */
.L_x_12979:
[----:B------:R-:W-:Y:S02]  /*ee80*/  IMAD.MOV.U32 R13, RZ, RZ, R4 ;  /* 0x000000ffff0d7224 */ /* 0x000fe400078e0004 */
[----:B------:R-:W-:Y:S02]  /*ee90*/  IMAD.MOV.U32 R12, RZ, RZ, 0x5 ;  /* 0x00000005ff0c7424 */ /* 0x000fe400078e00ff */
[----:B------:R-:W-:-:S07]  /*eea0*/  IMAD.MOV.U32 R7, RZ, RZ, R14 ;  /* 0x000000ffff077224 */ /* 0x000fce00078e000e */
[----:B------:R-:W-:Y:S05]  /*eeb0*/  WARPSYNC.COLLECTIVE R15, `(.L_x_12980) ;  /* 0x000000000f087348 */ /* 0x000fea0003c00000 */
[----:B------:R0:W1:Y:S02]  /*eec0*/  SHFL.IDX P6, R14, R13, R12, R11 ;  /* 0x0000000c0d0e7389 */ /* 0x00006400000c000b */
[----:B01----:R-:W-:Y:S01]  /*eed0*/  ENDCOLLECTIVE ;  /* 0x000000000000791b */ /* 0x003fe20003800000 */
.L_x_12980:
        /* <DEDUP_REMOVED lines=16> */
.L_x_12981:
[----:B------:R-:W-:Y:S02]  /*efe0*/  IMAD.MOV.U32 R13, RZ, RZ, R4 ;  /* 0x000000ffff0d7224 */ /* 0x000fe400078e0004 */
[----:B------:R-:W-:Y:S02]  /*eff0*/  IMAD.MOV.U32 R12, RZ, RZ, 0x6 ;  /* 0x00000006ff0c7424 */ /* 0x000fe400078e00ff */
[----:B------:R-:W-:-:S07]  /*f000*/  IMAD.MOV.U32 R7, RZ, RZ, R14 ;  /* 0x000000ffff077224 */ /* 0x000fce00078e000e */
[----:B------:R-:W-:Y:S05]  /*f010*/  WARPSYNC.COLLECTIVE R15, `(.L_x_12982) ;  /* 0x000000000f087348 */ /* 0x000fea0003c00000 */
[----:B------:R0:W1:Y:S02]  /*f020*/  SHFL.IDX P6, R14, R13, R12, R11 ;  /* 0x0000000c0d0e7389 */ /* 0x00006400000c000b */
[----:B01----:R-:W-:Y:S01]  /*f030*/  ENDCOLLECTIVE ;  /* 0x000000000000791b */ /* 0x003fe20003800000 */
.L_x_12982:
        /* <DEDUP_REMOVED lines=16> */
.L_x_12983:
[----:B------:R-:W-:Y:S02]  /*f140*/  IMAD.MOV.U32 R13, RZ, RZ, R4 ;  /* 0x000000ffff0d7224 */ /* 0x000fe400078e0004 */
[----:B------:R-:W-:Y:S02]  /*f150*/  IMAD.MOV.U32 R12, RZ, RZ, 0x7 ;  /* 0x00000007ff0c7424 */ /* 0x000fe400078e00ff */
[----:B------:R-:W-:-:S07]  /*f160*/  IMAD.MOV.U32 R7, RZ, RZ, R14 ;  /* 0x000000ffff077224 */ /* 0x000fce00078e000e */
[----:B------:R-:W-:Y:S05]  /*f170*/  WARPSYNC.COLLECTIVE R15, `(.L_x_12984) ;  /* 0x000000000f087348 */ /* 0x000fea0003c00000 */
[----:B------:R0:W1:Y:S02]  /*f180*/  SHFL.IDX P6, R14, R13, R12, R11 ;  /* 0x0000000c0d0e7389 */ /* 0x00006400000c000b */
[----:B01----:R-:W-:Y:S01]  /*f190*/  ENDCOLLECTIVE ;  /* 0x000000000000791b */ /* 0x003fe20003800000 */
.L_x_12984:
        /* <DEDUP_REMOVED lines=11> */
.L_x_12985:
[----:B------:R-:W-:Y:S01]  /*f250*/  @!PT LDS RZ, [RZ] ;  /* 0x00000000fffff984 */ /* 0x000fe20000000800 */
[----:B------:R-:W-:Y:S01]  /*f260*/  @!PT LDS RZ, [RZ] ;  /* 0x00000000fffff984 */ /* 0x000fe20000000800 */
[----:B------:R-:W-:Y:S01]  /*f270*/  @!PT LDS RZ, [RZ] ;  /* 0x00000000fffff984 */ /* 0x000fe20000000800 */
[----:B------:R0:W-:Y:S01]  /*f280*/  @!P1 LDGSTS.E.BYPASS.LTC128B.128 [R10+0xf400], desc[UR48][R6.64], !P0 ;  /* 0x0f400000060a9fae */ /* 0x0001e2000c101d70 */
[----:B------:R-:W-:Y:S01]  /*f290*/  ISETP.GE.AND P1, PT, R0, R3, PT ;  /* 0x000000030000720c */ /* 0x000fe20003f26270 */
[----:B------:R-:W-:-:S05]  /*f2a0*/  VIADD R0, R17, 0x80 ;  /* 0x0000008011007836 */ /* 0x000fca0000000000 */
[----:B------:R-:W-:Y:S01]  /*f2b0*/  ISETP.GE.AND P2, PT, R0, R3, PT ;  /* 0x000000030000720c */ /* 0x000fe20003f46270 */
[----:B------:R-:W-:Y:S02]  /*f2c0*/  IMAD.MOV.U32 R13, RZ, RZ, R2 ;  /* 0x000000ffff0d7224 */ /* 0x000fe400078e0002 */
[----:B------:R-:W-:Y:S02]  /*f2d0*/  IMAD.MOV.U32 R12, RZ, RZ, RZ ;  /* 0x000000ffff0c7224 */ /* 0x000fe400078e00ff */
[----:B0-----:R-:W-:-:S08]  /*f2e0*/  IMAD.MOV.U32 R6, RZ, RZ, R14 ;  /* 0x000000ffff067224 */ /* 0x001fd000078e000e */
[----:B------:R-:W-:Y:S05]  /*f2f0*/  WARPSYNC.COLLECTIVE R15, `(.L_x_12986) ;  /* 0x000000000f087348 */ /* 0x000fea0003c00000 */
[----:B------:R0:W1:Y:S02]  /*f300*/  SHFL.IDX P6, R14, R13, R12, R11 ;  /* 0x0000000c0d0e7389 */ /* 0x00006400000c000b */
[----:B01----:R-:W-:Y:S01]  /*f310*/  ENDCOLLECTIVE ;  /* 0x000000000000791b */ /* 0x003fe20003800000 */
.L_x_12986:
[----:B------:R-:W-:-:S05]  /*f320*/  @!P1 LEA R6, P3, R20, R6, 0x1 ;  /* 0x0000000614069211 */ /* 0x000fca00078608ff */
[----:B------:R-:W-:-:S04]  /*f330*/  @!P1 IMAD.X R4, RZ, RZ, R4, P3 ;  /* 0x000000ffff049224 */ /* 0x000fc800018e0604 */
[----:B------:R-:W-:Y:S02]  /*f340*/  @!P1 IMAD.MOV.U32 R7, RZ, RZ, R4 ;  /* 0x000000ffff079224 */ /* 0x000fe400078e0004 */
[----:B------:R-:W-:-:S03]  /*f350*/  IMAD.MOV.U32 R13, RZ, RZ, R5 ;  /* 0x000000ffff0d7224 */ /* 0x000fc600078e0005 */
[----:B------:R-:W-:Y:S01]  /*f360*/  @!PT LDS RZ, [RZ] ;  /* 0x00000000fffff984 */ /* 0x000fe20000000800 */
[----:B------:R-:W-:Y:S01]  /*f370*/  @!PT LDS RZ, [RZ] ;  /* 0x00000000fffff984 */ /* 0x000fe20000000800 */
[----:B------:R-:W-:Y:S01]  /*f380*/  @!PT LDS RZ, [RZ] ;  /* 0x00000000fffff984 */ /* 0x000fe20000000800 */
[----:B------:R0:W-:Y:S01]  /*f390*/  @!P1 LDGSTS.E.BYPASS.LTC128B.128 [R10+0xfc00], desc[UR48][R6.64], !P0 ;  /* 0x0fc00000060a9fae */ /* 0x0001e2000c101d70 */
[----:B------:R-:W-:-:S07]  /*f3a0*/  IMAD.MOV.U32 R0, RZ, RZ, R14 ;  /* 0x000000ffff007224 */ /* 0x000fce00078e000e */
[----:B0-----:R-:W-:Y:S05]  /*f3b0*/  WARPSYNC.COLLECTIVE R15, `(.L_x_12987) ;  /* 0x000000000f087348 */ /* 0x001fea0003c00000 */
[----:B------:R1:W2:Y:S02]  /*f3c0*/  SHFL.IDX P6, R14, R13, R12, R11 ;  /* 0x0000000c0d0e7389 */ /* 0x0002a400000c000b */
[----:B012---:R-:W-:Y:S01]  /*f3d0*/  ENDCOLLECTIVE ;  /* 0x000000000000791b */ /* 0x007fe20003800000 */
.L_x_12987:
[----:B------:R-:W-:Y:S02]  /*f3e0*/  IMAD.MOV.U32 R13, RZ, RZ, R2 ;  /* 0x000000ffff0d7224 */ /* 0x000fe400078e0002 */
[----:B------:R-:W-:Y:S02]  /*f3f0*/  IMAD.MOV.U32 R12, RZ, RZ, 0x1 ;  /* 0x00000001ff0c7424 */ /* 0x000fe400078e00ff */
[----:B------:R-:W-:-:S07]  /*f400*/  IMAD.MOV.U32 R8, RZ, RZ, R14 ;  /* 0x000000ffff087224 */ /* 0x000fce00078e000e */
[----:B------:R-:W-:Y:S05]  /*f410*/  WARPSYNC.COLLECTIVE R15, `(.L_x_12988) ;  /* 0x000000000f087348 */ /* 0x000fea0003c00000 */
[----:B------:R0:W1:Y:S02]  /*f420*/  SHFL.IDX P6, R14, R13, R12, R11 ;  /* 0x0000000c0d0e7389 */ /* 0x00006400000c000b */
[----:B01----:R-:W-:Y:S01]  /*f430*/  ENDCOLLECTIVE ;  /* 0x000000000000791b */ /* 0x003fe20003800000 */
.L_x_12988:
[----:B------:R-:W-:-:S05]  /*f440*/  @!P2 LEA R6, P1, R20, R8, 0x1 ;  /* 0x000000081406a211 */ /* 0x000fca00078208ff */
[----:B------:R-:W-:Y:S02]  /*f450*/  @!P2 IMAD.X R7, RZ, RZ, R0, P1 ;  /* 0x000000ffff07a224 */ /* 0x000fe400008e0600 */
[----:B------:R-:W-:-:S03]  /*f460*/  VIADD R0, R17, 0x90 ;  /* 0x0000009011007836 */ /* 0x000fc60000000000 */
[----:B------:R-:W-:Y:S01]  /*f470*/  @!PT LDS RZ, [RZ] ;  /* 0x00000000fffff984 */ /* 0x000fe20000000800 */
[----:B------:R-:W-:Y:S01]  /*f480*/  @!PT LDS RZ, [RZ] ;  /* 0x00000000fffff984 */ /* 0x000fe20000000800 */
[----:B------:R-:W-:Y:S01]  /*f490*/  @!PT LDS RZ, [RZ] ;  /* 0x00000000fffff984 */ /* 0x000fe20000000800 */
[----:B------:R0:W-:Y:S01]  /*f4a0*/  @!P2 LDGSTS.E.BYPASS.LTC128B.128 [R10+0x10400], desc[UR48][R6.64], !P0 ;  /* 0x10400000060aafae */ /* 0x0001e2000c101d70 */
[----:B------:R-:W-:Y:S01]  /*f4b0*/  IMAD.MOV.U32 R13, RZ, RZ, R5 ;  /* 0x000000ffff0d7224 */ /* 0x000fe200078e0005 */
[----:B------:R-:W-:Y:S01]  /*f4c0*/  ISETP.GE.AND P1, PT, R0, R3, PT ;  /* 0x000000030000720c */ /* 0x000fe20003f26270 */
[----:B------:R-:W-:-:S12]  /*f4d0*/  IMAD.MOV.U32 R0, RZ, RZ, R14 ;  /* 0x000000ffff007224 */ /* 0x000fd800078e000e */
[----:B0-----:R-:W-:Y:S05]  /*f4e0*/  WARPSYNC.COLLECTIVE R15, `(.L_x_12989) ;  /* 0x000000000f087348 */ /* 0x001fea0003c00000 */
[----:B------:R1:W2:Y:S02]  /*f4f0*/  SHFL.IDX P6, R14, R13, R12, R11 ;  /* 0x0000000c0d0e7389 */ /* 0x0002a400000c000b */
[----:B012---:R-:W-:Y:S01]  /*f500*/  ENDCOLLECTIVE ;  /* 0x000000000000791b */ /* 0x007fe20003800000 */
.L_x_12989:
[----:B------:R-:W-:Y:S02]  /*f510*/  IMAD.MOV.U32 R13, RZ, RZ, R2 ;  /* 0x000000ffff0d7224 */ /* 0x000fe400078e0002 */
[----:B------:R-:W-:Y:S01]  /*f520*/  IMAD.MOV.U32 R12, RZ, RZ, 0x2 ;  /* 0x00000002ff0c7424 */ /* 0x000fe200078e00ff */
[----:B------:R-:W-:-:S13]  /*f530*/  @!P1 LEA R4, P2, R20, R14, 0x1 ;  /* 0x0000000e14049211 */ /* 0x000fda00078408ff */
[----:B------:R-:W-:Y:S05]  /*f540*/  WARPSYNC.COLLECTIVE R15, `(.L_x_12990) ;  /* 0x000000000f087348 */ /* 0x000fea0003c00000 */
[----:B------:R0:W1:Y:S02]  /*f550*/  SHFL.IDX P6, R14, R13, R12, R11 ;  /* 0x0000000c0d0e7389 */ /* 0x00006400000c000b */
[----:B01----:R-:W-:Y:S01]  /*f560*/  ENDCOLLECTIVE ;  /* 0x000000000000791b */ /* 0x003fe20003800000 */
.L_x_12990:
[----:B------:R-:W-:Y:S02]  /*f570*/  @!P1 IMAD.X R9, RZ, RZ, R0, P2 ;  /* 0x000000ffff099224 */ /* 0x000fe400010e0600 */
[----:B------:R-:W-:Y:S02]  /*f580*/  @!P1 IMAD.MOV.U32 R6, RZ, RZ, R4 ;  /* 0x000000ffff069224 */ /* 0x000fe400078e0004 */
[----:B------:R-:W-:-:S05]  /*f590*/  @!P1 IMAD.MOV.U32 R7, RZ, RZ, R9 ;  /* 0x000000ffff079224 */ /* 0x000fca00078e0009 */
        /* <DEDUP_REMOVED lines=9> */
.L_x_12991:
        /* <DEDUP_REMOVED lines=8> */
.L_x_12992:
[----:B------:R-:W-:-:S05]  /*f6b0*/  @!P1 LEA R6, P2, R20, R4, 0x1 ;  /* 0x0000000414069211 */ /* 0x000fca00078408ff */
        /* <DEDUP_REMOVED lines=10> */
.L_x_12993:
[----:B------:R-:W-:Y:S05]  /*f760*/  BRA `(.L_x_12994) ;  /* 0xffffffc000a87947 */ /* 0x000fea000383ffff */
.L_x_12882:
[----:B0-----:R0:W1:Y:S02]  /*f770*/  SYNCS.PHASECHK.TRANS64.TRYWAIT P0, [R22+URZ+0x30820], R3 ;  /* 0x03082003160075a7 */ /* 0x001064000800017f */
[----:B-1----:R-:W-:Y:S05]  /*f780*/  @!P0 NANOSLEEP.SYNCS 0x989680 ;  /* 0x009896800000895d */ /* 0x002fea0003900000 */
[----:B------:R-:W1:Y:S02]  /*f790*/  @!P0 SYNCS.PHASECHK.TRANS64 P0, [R22+URZ+0x30820], R3 ;  /* 0x03082003160085a7 */ /* 0x000e64000800007f */
[----:B-1----:R-:W-:Y:S05]  /*f7a0*/  @!P0 BRA `(.L_x_12882) ;  /* 0xfffffffc00f08947 */ /* 0x002fea000383ffff */
[----:B------:R-:W-:Y:S05]  /*f7b0*/  BRA `(.L_x_12995) ;  /* 0xffffffc400107947 */ /* 0x000fea000383ffff */
.L_x_12891:
[----:B0-----:R0:W2:Y:S02]  /*f7c0*/  SYNCS.PHASECHK.TRANS64.TRYWAIT P0, [R2+URZ+0x30840], R3 ;  /* 0x03084003020075a7 */ /* 0x0010a4000800017f */
[----:B--2---:R-:W-:Y:S05]  /*f7d0*/  @!P0 NANOSLEEP.SYNCS 0x989680 ;  /* 0x009896800000895d */ /* 0x004fea0003900000 */
[----:B------:R-:W2:Y:S02]  /*f7e0*/  @!P0 SYNCS.PHASECHK.TRANS64 P0, [R2+URZ+0x30840], R3 ;  /* 0x03084003020085a7 */ /* 0x000ea4000800007f */
[----:B--2---:R-:W-:Y:S05]  /*f7f0*/  @!P0 BRA `(.L_x_12891) ;  /* 0xfffffffc00f08947 */ /* 0x004fea000383ffff */
[----:B------:R-:W-:Y:S05]  /*f800*/  BRA `(.L_x_12996) ;  /* 0xffffffc400c07947 */ /* 0x000fea000383ffff */
.L_x_12896:
[----:B0-----:R0:W1:Y:S02]  /*f810*/  SYNCS.PHASECHK.TRANS64.TRYWAIT P0, [R3+URZ+0x60], R2 ;  /* 0x00006002030075a7 */ /* 0x001064000800017f */
[----:B-1----:R-:W-:Y:S05]  /*f820*/  @!P0 NANOSLEEP.SYNCS 0x989680 ;  /* 0x009896800000895d */ /* 0x002fea0003900000 */
[----:B------:R-:W1:Y:S02]  /*f830*/  @!P0 SYNCS.PHASECHK.TRANS64 P0, [R3+URZ+0x60], R2 ;  /* 0x00006002030085a7 */ /* 0x000e64000800007f */
[----:B-1----:R-:W-:Y:S05]  /*f840*/  @!P0 BRA `(.L_x_12896) ;  /* 0xfffffffc00f08947 */ /* 0x002fea000383ffff */
[----:B------:R-:W-:Y:S05]  /*f850*/  BRA `(.L_x_12997) ;  /* 0xffffffc8004c7947 */ /* 0x000fea000383ffff */
.L_x_12904:
[----:B-1----:R1:W2:Y:S02]  /*f860*/  SYNCS.PHASECHK.TRANS64.TRYWAIT P0, [R2+URZ+0x30840], R3 ;  /* 0x03084003020075a7 */ /* 0x0022a4000800017f */
[----:B--2---:R-:W-:Y:S05]  /*f870*/  @!P0 NANOSLEEP.SYNCS 0x989680 ;  /* 0x009896800000895d */ /* 0x004fea0003900000 */
[----:B------:R-:W2:Y:S02]  /*f880*/  @!P0 SYNCS.PHASECHK.TRANS64 P0, [R2+URZ+0x30840], R3 ;  /* 0x03084003020085a7 */ /* 0x000ea4000800007f */
[----:B--2---:R-:W-:Y:S05]  /*f890*/  @!P0 BRA `(.L_x_12904) ;  /* 0xfffffffc00f08947 */ /* 0x004fea000383ffff */
[----:B------:R-:W-:Y:S05]  /*f8a0*/  BRA `(.L_x_12998) ;  /* 0xffffffcc008c7947 */ /* 0x000fea000383ffff */
.L_x_12909:
[----:B0-----:R0:W1:Y:S02]  /*f8b0*/  SYNCS.PHASECHK.TRANS64.TRYWAIT P0, [R10+URZ+0x60], R3 ;  /* 0x000060030a0075a7 */ /* 0x001064000800017f */
[----:B-1----:R-:W-:Y:S05]  /*f8c0*/  @!P0 NANOSLEEP.SYNCS 0x989680 ;  /* 0x009896800000895d */ /* 0x002fea0003900000 */
[----:B------:R-:W1:Y:S02]  /*f8d0*/  @!P0 SYNCS.PHASECHK.TRANS64 P0, [R10+URZ+0x60], R3 ;  /* 0x000060030a0085a7 */ /* 0x000e64000800007f */
[----:B-1----:R-:W-:Y:S05]  /*f8e0*/  @!P0 BRA `(.L_x_12909) ;  /* 0xfffffffc00f08947 */ /* 0x002fea000383ffff */
[----:B------:R-:W-:Y:S05]  /*f8f0*/  BRA `(.L_x_12999) ;  /* 0xffffffd000187947 */ /* 0x000fea000383ffff */
.L_x_12917:
[----:B-1----:R1:W2:Y:S02]  /*f900*/  SYNCS.PHASECHK.TRANS64.TRYWAIT P0, [R2+URZ+0x30840], R3 ;  /* 0x03084003020075a7 */ /* 0x0022a4000800017f */
[----:B--2---:R-:W-:Y:S05]  /*f910*/  @!P0 NANOSLEEP.SYNCS 0x989680 ;  /* 0x009896800000895d */ /* 0x004fea0003900000 */
[----:B------:R-:W2:Y:S02]  /*f920*/  @!P0 SYNCS.PHASECHK.TRANS64 P0, [R2+URZ+0x30840], R3 ;  /* 0x03084003020085a7 */ /* 0x000ea4000800007f */
[----:B--2---:R-:W-:Y:S05]  /*f930*/  @!P0 BRA `(.L_x_12917) ;  /* 0xfffffffc00f08947 */ /* 0x004fea000383ffff */
[----:B------:R-:W-:Y:S05]  /*f940*/  BRA `(.L_x_13000) ;  /* 0xffffffd400247947 */ /* 0x000fea000383ffff */
.L_x_12922:
[----:B0-----:R0:W1:Y:S02]  /*f950*/  SYNCS.PHASECHK.TRANS64.TRYWAIT P0, [R8+URZ+0x60], R3 ;  /* 0x00006003080075a7 */ /* 0x001064000800017f */
[----:B-1----:R-:W-:Y:S05]  /*f960*/  @!P0 NANOSLEEP.SYNCS 0x989680 ;  /* 0x009896800000895d */ /* 0x002fea0003900000 */
[----:B------:R-:W1:Y:S02]  /*f970*/  @!P0 SYNCS.PHASECHK.TRANS64 P0, [R8+URZ+0x60], R3 ;  /* 0x00006003080085a7 */ /* 0x000e64000800007f */
[----:B-1----:R-:W-:Y:S05]  /*f980*/  @!P0 BRA `(.L_x_12922) ;  /* 0xfffffffc00f08947 */ /* 0x002fea000383ffff */
[----:B------:R-:W-:Y:S05]  /*f990*/  BRA `(.L_x_13001) ;  /* 0xffffffd400b47947 */ /* 0x000fea000383ffff */
.L_x_12932:
[----:B0-----:R0:W1:Y:S02]  /*f9a0*/  SYNCS.PHASECHK.TRANS64.TRYWAIT P0, [R3+URZ+0x30860], R0 ;  /* 0x03086000030075a7 */ /* 0x001064000800017f */
[----:B-1----:R-:W-:Y:S05]  /*f9b0*/  @!P0 NANOSLEEP.SYNCS 0x989680 ;  /* 0x009896800000895d */ /* 0x002fea0003900000 */
[----:B------:R-:W1:Y:S02]  /*f9c0*/  @!P0 SYNCS.PHASECHK.TRANS64 P0, [R3+URZ+0x30860], R0 ;  /* 0x03086000030085a7 */ /* 0x000e64000800007f */
[----:B-1----:R-:W-:Y:S05]  /*f9d0*/  @!P0 BRA `(.L_x_12932) ;  /* 0xfffffffc00f08947 */ /* 0x002fea000383ffff */
[----:B------:R-:W-:Y:S05]  /*f9e0*/  BRA `(.L_x_13002) ;  /* 0xffffffd800ac7947 */ /* 0x000fea000383ffff */
.L_x_12938:
[----:B------:R-:W-:Y:S01]  /*f9f0*/  BSSY B0, `(.L_x_13003) ;  /* 0x0000008000007945 */ /* 0x000fe20003800000 */
[----:B------:R-:W-:Y:S01]  /*fa00*/  IMAD.MOV.U32 R13, RZ, RZ, R16 ;  /* 0x000000ffff0d7224 */ /* 0x000fe200078e0010 */
[----:B------:R-:W-:Y:S01]  /*fa10*/  MOV R15, 0xffffffff ;  /* 0xffffffff000f7802 */ /* 0x000fe20000000f00 */
[----:B------:R-:W-:Y:S02]  /*fa20*/  IMAD.MOV.U32 R12, RZ, RZ, RZ ;  /* 0x000000ffff0c7224 */ /* 0x000fe400078e00ff */
[----:B------:R-:W-:-:S07]  /*fa30*/  IMAD.MOV.U32 R11, RZ, RZ, 0x1f ;  /* 0x0000001fff0b7424 */ /* 0x000fce00078e00ff */
[----:B------:R-:W-:Y:S05]  /*fa40*/  WARPSYNC.COLLECTIVE R15, `(.L_x_13004) ;  /* 0x000000000f087348 */ /* 0x000fea0003c00000 */
[----:B------:R0:W1:Y:S02]  /*fa50*/  SHFL.IDX P6, R14, R13, R12, R11 ;  /* 0x0000000c0d0e7389 */ /* 0x00006400000c000b */
[----:B01----:R-:W-:Y:S01]  /*fa60*/  ENDCOLLECTIVE ;  /* 0x000000000000791b */ /* 0x003fe20003800000 */
.L_x_13004:
[----:B------:R-:W-:Y:S05]  /*fa70*/  BSYNC B0 ;  /* 0x0000000000007941 */ /* 0x000fea0003800000 */
.L_x_13003:
        /* <DEDUP_REMOVED lines=9> */
.L_x_13005:
[----:B------:R-:W-:Y:S02]  /*fb10*/  ULDC UR4, c[0x0][0xc3c] ;  /* 0x00030f0000047ab9 */ /* 0x000fe40000000800 */
[----:B------:R-:W-:-:S13]  /*fb20*/  ISETP.GE.OR P1, PT, R5, UR4, !P0 ;  /* 0x0000000405007c0c */ /* 0x000fda000c726670 */
[----:B------:R-:W0:Y:S01]  /*fb30*/  @!P1 LDC.64 R2, c[0x0][0xc80] ;  /* 0x00032000ff029b82 */ /* 0x000e220000000a00 */
[----:B------:R-:W-:Y:S02]  /*fb40*/  IMAD.MOV.U32 R11, RZ, RZ, RZ ;  /* 0x000000ffff0b7224 */ /* 0x000fe400078e00ff */
[----:B------:R-:W-:Y:S02]  /*fb50*/  IMAD.MOV.U32 R4, RZ, RZ, R14 ;  /* 0x000000ffff047224 */ /* 0x000fe400078e000e */
[----:B0-----:R-:W-:-:S06]  /*fb60*/  @!P1 IMAD.WIDE R2, R5, 0x4, R2 ;  /* 0x0000000405029825 */ /* 0x001fcc00078e0202 */
[----:B------:R-:W2:Y:S01]  /*fb70*/  @!P1 LDG.E R2, desc[UR48][R2.64] ;  /* 0x0000003002029981 */ /* 0x000ea2000c1e1900 */
[----:B------:R-:W-:Y:S01]  /*fb80*/  IMAD.MOV.U32 R5, RZ, RZ, RZ ;  /* 0x000000ffff057224 */ /* 0x000fe200078e00ff */
        /* <DEDUP_REMOVED lines=10> */
.L_x_13006:
[----:B------:R-:W-:Y:S01]  /*fc30*/  IMAD.MOV.U32 R12, RZ, RZ, 0x2 ;  /* 0x00000002ff0c7424 */ /* 0x000fe200078e00ff */
[----:B------:R-:W-:-:S05]  /*fc40*/  SEL R6, R14, RZ, P1 ;  /* 0x000000ff0e067207 */ /* 0x000fca0000800000 */
[----:B------:R-:W-:-:S04]  /*fc50*/  IMAD.IADD R6, R5, 0x1, R6 ;  /* 0x0000000105067824 */ /* 0x000fc800078e0206 */
[----:B------:R-:W-:-:S07]  /*fc60*/  IMAD.MOV.U32 R13, RZ, RZ, R6 ;  /* 0x000000ffff0d7224 */ /* 0x000fce00078e0006 */
[----:B------:R-:W-:Y:S05]  /*fc70*/  WARPSYNC.COLLECTIVE R15, `(.L_x_13007) ;  /* 0x000000000f087348 */ /* 0x000fea0003c00000 */
[----:B------:R0:W1:Y:S02]  /*fc80*/  SHFL.UP P6, R14, R13, R12, R11 ;  /* 0x0400000c0d0e7389 */ /* 0x00006400000c000b */
[----:B01----:R-:W-:Y:S01]  /*fc90*/  ENDCOLLECTIVE ;  /* 0x000000000000791b */ /* 0x003fe20003800000 */
.L_x_13007:
[----:B------:R-:W-:Y:S01]  /*fca0*/  IMAD.MOV.U32 R12, RZ, RZ, 0x4 ;  /* 0x00000004ff0c7424 */ /* 0x000fe200078e00ff */
[----:B------:R-:W-:-:S05]  /*fcb0*/  SEL R7, R14, RZ, P2 ;  /* 0x000000ff0e077207 */ /* 0x000fca0001000000 */
[----:B------:R-:W-:-:S04]  /*fcc0*/  IMAD.IADD R7, R6, 0x1, R7 ;  /* 0x0000000106077824 */ /* 0x000fc800078e0207 */
[----:B------:R-:W-:-:S07]  /*fcd0*/  IMAD.MOV.U32 R13, RZ, RZ, R7 ;  /* 0x000000ffff0d7224 */ /* 0x000fce00078e0007 */
[----:B------:R-:W-:Y:S05]  /*fce0*/  WARPSYNC.COLLECTIVE R15, `(.L_x_13008) ;  /* 0x000000000f087348 */ /* 0x000fea0003c00000 */
[----:B------:R0:W1:Y:S02]  /*fcf0*/  SHFL.UP P6, R14, R13, R12, R11 ;  /* 0x0400000c0d0e7389 */ /* 0x00006400000c000b */
[----:B01----:R-:W-:Y:S01]  /*fd00*/  ENDCOLLECTIVE ;  /* 0x000000000000791b */ /* 0x003fe20003800000 */
.L_x_13008:
[----:B------:R-:W-:Y:S01]  /*fd10*/  IMAD.MOV.U32 R12, RZ, RZ, 0x8 ;  /* 0x00000008ff0c7424 */ /* 0x000fe200078e00ff */
[----:B------:R-:W-:-:S05]  /*fd20*/  SEL R2, R14, RZ, P3 ;  /* 0x000000ff0e027207 */ /* 0x000fca0001800000 */
[----:B------:R-:W-:-:S04]  /*fd30*/  IMAD.IADD R2, R7, 0x1, R2 ;  /* 0x0000000107027824 */ /* 0x000fc800078e0202 */
[----:B------:R-:W-:-:S07]  /*fd40*/  IMAD.MOV.U32 R13, RZ, RZ, R2 ;  /* 0x000000ffff0d7224 */ /* 0x000fce00078e0002 */
[----:B------:R-:W-:Y:S05]  /*fd50*/  WARPSYNC.COLLECTIVE R15, `(.L_x_13009) ;  /* 0x000000000f087348 */ /* 0x000fea0003c00000 */
[----:B------:R0:W1:Y:S02]  /*fd60*/  SHFL.UP P6, R14, R13, R12, R11 ;  /* 0x0400000c0d0e7389 */ /* 0x00006400000c000b */
[----:B01----:R-:W-:Y:S01]  /*fd70*/  ENDCOLLECTIVE ;  /* 0x000000000000791b */ /* 0x003fe20003800000 */
.L_x_13009:
[----:B------:R-:W-:Y:S01]  /*fd80*/  IMAD.MOV.U32 R12, RZ, RZ, 0x10 ;  /* 0x00000010ff0c7424 */ /* 0x000fe200078e00ff */
[----:B------:R-:W-:-:S05]  /*fd90*/  SEL R3, R14, RZ, P4 ;  /* 0x000000ff0e037207 */ /* 0x000fca0002000000 */
[----:B------:R-:W-:-:S04]  /*fda0*/  IMAD.IADD R3, R2, 0x1, R3 ;  /* 0x0000000102037824 */ /* 0x000fc800078e0203 */
[----:B------:R-:W-:-:S07]  /*fdb0*/  IMAD.MOV.U32 R13, RZ, RZ, R3 ;  /* 0x000000ffff0d7224 */ /* 0x000fce00078e0003 */
[----:B------:R-:W-:Y:S05]  /*fdc0*/  WARPSYNC.COLLECTIVE R15, `(.L_x_13010) ;  /* 0x000000000f087348 */ /* 0x000fea0003c00000 */
[----:B------:R0:W1:Y:S02]  /*fdd0*/  SHFL.UP P6, R14, R13, R12, R11 ;  /* 0x0400000c0d0e7389 */ /* 0x00006400000c000b */
[----:B01----:R-:W-:Y:S01]  /*fde0*/  ENDCOLLECTIVE ;  /* 0x000000000000791b */ /* 0x003fe20003800000 */
.L_x_13010:
        /* <DEDUP_REMOVED lines=8> */
.L_x_13011:
[----:B------:R-:W-:Y:S05]  /*fe70*/  BRA `(.L_x_13012) ;  /* 0xffffffd800dc7947 */ /* 0x000fea000383ffff */
.L_x_12943:
        /* <DEDUP_REMOVED lines=8> */
.L_x_13014:
[----:B------:R-:W-:Y:S05]  /*ff00*/  BSYNC B0 ;  /* 0x0000000000007941 */ /* 0x000fea0003800000 */
.L_x_13013:
        /* <DEDUP_REMOVED lines=8> */
.L_x_13015:
[----:B------:R-:W-:Y:S01]  /*ff90*/  IMAD.MOV.U32 R12, RZ, RZ, 0x4 ;  /* 0x00000004ff0c7424 */ /* 0x000fe200078e00ff */
[----:B------:R-:W-:-:S05]  /*ffa0*/  SEL R2, R14, RZ, P2 ;  /* 0x000000ff0e027207 */ /* 0x000fca0001000000 */
[----:B------:R-:W-:-:S04]  /*ffb0*/  IMAD.IADD R2, R13, 0x1, R2 ;  /* 0x000000010d027824 */ /* 0x000fc800078e0202 */
[----:B------:R-:W-:-:S07]  /*ffc0*/  IMAD.MOV.U32 R13, RZ, RZ, R2 ;  /* 0x000000ffff0d7224 */ /* 0x000fce00078e0002 */
[----:B------:R-:W-:Y:S05]  /*ffd0*/  WARPSYNC.COLLECTIVE R15, `(.L_x_13016) ;  /* 0x000000000f087348 */ /* 0x000fea0003c00000 */
[----:B------:R0:W1:Y:S02]  /*ffe0*/  SHFL.UP P6, R14, R13, R12, R11 ;  /* 0x0400000c0d0e7389 */ /* 0x00006400000c000b */
[----:B01----:R-:W-:Y:S01]  /*fff0*/  ENDCOLLECTIVE ;  /* 0x000000000000791b */ /* 0x003fe20003800000 */
.L_x_13016:
[----:B------:R-:W-:Y:S01]  /*10000*/  IMAD.MOV.U32 R12, RZ, RZ, 0x8 ;  /* 0x00000008ff0c7424 */ /* 0x000fe200078e00ff */
[----:B------:R-:W-:-:S05]  /*10010*/  SEL R3, R14, RZ, P3 ;  /* 0x000000ff0e037207 */ /* 0x000fca0001800000 */
[----:B------:R-:W-:-:S04]  /*10020*/  IMAD.IADD R3, R2, 0x1, R3 ;  /* 0x0000000102037824 */ /* 0x000fc800078e0203 */
[----:B------:R-:W-:-:S07]  /*10030*/  IMAD.MOV.U32 R13, RZ, RZ, R3 ;  /* 0x000000ffff0d7224 */ /* 0x000fce00078e0003 */
[----:B------:R-:W-:Y:S05]  /*10040*/  WARPSYNC.COLLECTIVE R15, `(.L_x_13017) ;  /* 0x000000000f087348 */ /* 0x000fea0003c00000 */
[----:B------:R0:W1:Y:S02]  /*10050*/  SHFL.UP P6, R14, R13, R12, R11 ;  /* 0x0400000c0d0e7389 */ /* 0x00006400000c000b */
[----:B01----:R-:W-:Y:S01]  /*10060*/  ENDCOLLECTIVE ;  /* 0x000000000000791b */ /* 0x003fe20003800000 */
.L_x_13017:
[----:B------:R-:W-:Y:S01]  /*10070*/  IMAD.MOV.U32 R12, RZ, RZ, 0x10 ;  /* 0x00000010ff0c7424 */ /* 0x000fe200078e00ff */
[----:B------:R-:W-:-:S05]  /*10080*/  SEL R4, R14, RZ, P4 ;  /* 0x000000ff0e047207 */ /* 0x000fca0002000000 */
[----:B------:R-:W-:-:S04]  /*10090*/  IMAD.IADD R4, R3, 0x1, R4 ;  /* 0x0000000103047824 */ /* 0x000fc800078e0204 */
[----:B------:R-:W-:-:S07]  /*100a0*/  IMAD.MOV.U32 R13, RZ, RZ, R4 ;  /* 0x000000ffff0d7224 */ /* 0x000fce00078e0004 */
[----:B------:R-:W-:Y:S05]  /*100b0*/  WARPSYNC.COLLECTIVE R15, `(.L_x_13018) ;  /* 0x000000000f087348 */ /* 0x000fea0003c00000 */
[----:B------:R0:W1:Y:S02]  /*100c0*/  SHFL.UP P6, R14, R13, R12, R11 ;  /* 0x0400000c0d0e7389 */ /* 0x00006400000c000b */
[----:B01----:R-:W-:Y:S01]  /*100d0*/  ENDCOLLECTIVE ;  /* 0x000000000000791b */ /* 0x003fe20003800000 */
.L_x_13018:
        /* <DEDUP_REMOVED lines=8> */
.L_x_13019:
[----:B------:R-:W-:Y:S05]  /*10160*/  BRA `(.L_x_13020) ;  /* 0xffffffd800bc7947 */ /* 0x000fea000383ffff */
.L_x_12945:
[----:B------:R-:W-:Y:S01]  /*10170*/  BSSY B0, `(.L_x_13021) ;  /* 0x0000006000007945 */ /* 0x000fe20003800000 */
[----:B------:R-:W-:Y:S01]  /*10180*/  PLOP3.LUT P6, PT, P6, PT, PT, 0x8, 0x0 ;  /* 0x000000000000781c */ /* 0x000fe200037ce170 */
[----:B------:R-:W-:-:S12]  /*10190*/  IMAD.MOV.U32 R15, RZ, RZ, -0x1 ;  /* 0xffffffffff0f7424 */ /* 0x000fd800078e00ff */
[----:B0-----:R-:W-:Y:S05]  /*101a0*/  WARPSYNC.COLLECTIVE R15, `(.L_x_13022) ;  /* 0x000000000f087348 */ /* 0x001fea0003c00000 */
[----:B------:R-:W-:Y:S01]  /*101b0*/  VOTE.ANY R14, PT, P6 ;  /* 0x00000000000e7806 */ /* 0x000fe200030e0100 */
[----:B0-----:R-:W-:Y:S06]  /*101c0*/  ENDCOLLECTIVE ;  /* 0x000000000000791b */ /* 0x001fec0003800000 */
.L_x_13022:
[----:B------:R-:W-:Y:S05]  /*101d0*/  BSYNC B0 ;  /* 0x0000000000007941 */ /* 0x000fea0003800000 */
.L_x_13021:
        /* <DEDUP_REMOVED lines=9> */
.L_x_13023:
[----:B------:R-:W-:Y:S01]  /*10270*/  IMAD.MOV.U32 R5, RZ, RZ, R14 ;  /* 0x000000ffff057224 */ /* 0x000fe200078e000e */
[----:B------:R-:W-:Y:S06]  /*10280*/  BRA `(.L_x_13024) ;  /* 0xffffffd800ac7947 */ /* 0x000fec000383ffff */
.L_x_12947:
[----:B------:R-:W-:Y:S01]  /*10290*/  BSSY B0, `(.L_x_13025) ;  /* 0x0000007000007945 */ /* 0x000fe20003800000 */
[----:B------:R-:W-:Y:S02]  /*102a0*/  IMAD.MOV.U32 R13, RZ, RZ, R2 ;  /* 0x000000ffff0d7224 */ /* 0x000fe400078e0002 */
[----:B------:R-:W-:Y:S02]  /*102b0*/  IMAD.MOV.U32 R11, RZ, RZ, 0x1f ;  /* 0x0000001fff0b7424 */ /* 0x000fe400078e00ff */
[----:B------:R-:W-:-:S07]  /*102c0*/  IMAD.MOV.U32 R15, RZ, RZ, -0x1 ;  /* 0xffffffffff0f7424 */ /* 0x000fce00078e00ff */
[----:B012---:R-:W-:Y:S05]  /*102d0*/  WARPSYNC.COLLECTIVE R15, `(.L_x_13026) ;  /* 0x000000000f087348 */ /* 0x007fea0003c00000 */
[----:B------:R3:W4:Y:S02]  /*102e0*/  SHFL.IDX P6, R14, R13, R12, R11 ;  /* 0x0000000c0d0e7389 */ /* 0x00072400000c000b */
[----:B01234-:R-:W-:Y:S01]  /*102f0*/  ENDCOLLECTIVE ;  /* 0x000000000000791b */ /* 0x01ffe20003800000 */
.L_x_13026:
[----:B------:R-:W-:Y:S05]  /*10300*/  BSYNC B0 ;  /* 0x0000000000007941 */ /* 0x000fea0003800000 */
.L_x_13025:
[----:B------:R-:W-:Y:S05]  /*10310*/  BRA `(.L_x_12946) ;  /* 0xffffffd800a47947 */ /* 0x000fea000383ffff */
.L_x_12951:
[----:B-1----:R1:W2:Y:S02]  /*10320*/  SYNCS.PHASECHK.TRANS64.TRYWAIT P0, [R9+URZ+0x30820], R0 ;  /* 0x03082000090075a7 */ /* 0x0022a4000800017f */
[----:B--2---:R-:W-:Y:S05]  /*10330*/  @!P0 NANOSLEEP.SYNCS 0x989680 ;  /* 0x009896800000895d */ /* 0x004fea0003900000 */
[----:B------:R-:W2:Y:S02]  /*10340*/  @!P0 SYNCS.PHASECHK.TRANS64 P0, [R9+URZ+0x30820], R0 ;  /* 0x03082000090085a7 */ /* 0x000ea4000800007f */
[----:B--2---:R-:W-:Y:S05]  /*10350*/  @!P0 BRA `(.L_x_12951) ;  /* 0xfffffffc00f08947 */ /* 0x004fea000383ffff */
[----:B------:R-:W-:Y:S05]  /*10360*/  BRA `(.L_x_13027) ;  /* 0xffffffdc00907947 */ /* 0x000fea000383ffff */
.L_x_12952:
        /* <DEDUP_REMOVED lines=11> */
.L_x_13029:
[----:B------:R-:W-:Y:S05]  /*10420*/  BSYNC B0 ;  /* 0x0000000000007941 */ /* 0x000fea0003800000 */
.L_x_13028:
[----:B------:R-:W-:Y:S05]  /*10430*/  BRA `(.L_x_13030) ;  /* 0xffffffdc00787947 */ /* 0x000fea000383ffff */
.L_x_12955:
[----:B------:R-:W-:Y:S01]  /*10440*/  BSSY B1, `(.L_x_13031) ;  /* 0x0000006000017945 */ /* 0x000fe20003800000 */
[----:B------:R-:W-:-:S07]  /*10450*/  IMAD.MOV.U32 R15, RZ, RZ, -0x1 ;  /* 0xffffffffff0f7424 */ /* 0x000fce00078e00ff */
[----:B01-3--:R-:W-:Y:S05]  /*10460*/  WARPSYNC.COLLECTIVE R15, `(.L_x_13032) ;  /* 0x000000000f0c7348 */ /* 0x00bfea0003c00000 */
[----:B------:R-:W-:Y:S02]  /*10470*/  ELECT P6, UR62, PT ;  /* 0x00000000003e782f */ /* 0x000fe400038c0000 */
[----:B------:R-:W-:Y:S01]  /*10480*/  MOV R14, UR62 ;  /* 0x0000003e000e7c02 */ /* 0x000fe20008000f00 */
[----:B01-3--:R-:W-:Y:S10]  /*10490*/  ENDCOLLECTIVE ;  /* 0x000000000000791b */ /* 0x00bff40003800000 */
.L_x_13032:
[----:B------:R-:W-:Y:S05]  /*104a0*/  BSYNC B1 ;  /* 0x0000000000017941 */ /* 0x000fea0003800000 */
.L_x_13031:
[----:B------:R-:W-:Y:S05]  /*104b0*/  BRA `(.L_x_13033) ;  /* 0xffffffdc00707947 */ /* 0x000fea000383ffff */
.L_x_12957:
[----:B-1----:R1:W2:Y:S02]  /*104c0*/  SYNCS.PHASECHK.TRANS64.TRYWAIT P0, [R5+URZ], R4 ;  /* 0x00000004050075a7 */ /* 0x0022a4000800017f */
[----:B--2---:R-:W-:Y:S05]  /*104d0*/  @!P0 NANOSLEEP.SYNCS 0x989680 ;  /* 0x009896800000895d */ /* 0x004fea0003900000 */
[----:B------:R-:W2:Y:S02]  /*104e0*/  @!P0 SYNCS.PHASECHK.TRANS64 P0, [R5+URZ], R4 ;  /* 0x00000004050085a7 */ /* 0x000ea4000800007f */
[----:B--2---:R-:W-:Y:S05]  /*104f0*/  @!P0 BRA `(.L_x_12957) ;  /* 0xfffffffc00f08947 */ /* 0x004fea000383ffff */
[----:B------:R-:W-:Y:S05]  /*10500*/  BRA `(.L_x_13034) ;  /* 0xffffffdc00a47947 */ /* 0x000fea000383ffff */
.L_x_12958:
[----:B--2---:R2:W4:Y:S02]  /*10510*/  SYNCS.PHASECHK.TRANS64.TRYWAIT P0, [R3+URZ], R2 ;  /* 0x00000002030075a7 */ /* 0x004524000800017f */
[----:B----4-:R-:W-:Y:S05]  /*10520*/  @!P0 NANOSLEEP.SYNCS 0x989680 ;  /* 0x009896800000895d */ /* 0x010fea0003900000 */
[----:B------:R-:W4:Y:S02]  /*10530*/  @!P0 SYNCS.PHASECHK.TRANS64 P0, [R3+URZ], R2 ;  /* 0x00000002030085a7 */ /* 0x000f24000800007f */
[----:B----4-:R-:W-:Y:S05]  /*10540*/  @!P0 BRA `(.L_x_12958) ;  /* 0xfffffffc00f08947 */ /* 0x010fea000383ffff */
[----:B------:R-:W-:Y:S05]  /*10550*/  BRA `(.L_x_13035) ;  /* 0xffffffdc00987947 */ /* 0x000fea000383ffff */
.L_x_12960:
[----:B----4-:R4:W0:Y:S02]  /*10560*/  SYNCS.PHASECHK.TRANS64.TRYWAIT P0, [R23+URZ], R4 ;  /* 0x00000004170075a7 */ /* 0x010824000800017f */
[----:B0-----:R-:W-:Y:S05]  /*10570*/  @!P0 NANOSLEEP.SYNCS 0x989680 ;  /* 0x009896800000895d */ /* 0x001fea0003900000 */
[----:B------:R-:W0:Y:S02]  /*10580*/  @!P0 SYNCS.PHASECHK.TRANS64 P0, [R23+URZ], R4 ;  /* 0x00000004170085a7 */ /* 0x000e24000800007f */
[----:B0-----:R-:W-:Y:S05]  /*10590*/  @!P0 BRA `(.L_x_12960) ;  /* 0xfffffffc00f08947 */ /* 0x001fea000383ffff */
[----:B------:R-:W-:Y:S05]  /*105a0*/  BRA `(.L_x_13036) ;  /* 0xffffffdc009c7947 */ /* 0x000fea000383ffff */
.L_x_13037:
        /* <DEDUP_REMOVED lines=13> */
.L_x_15333:


//--------------------- .text._ZN7cutlass13device_kernelIN5flash11enable_sm90INS1_16FlashAttnFwdSm90INS1_25CollectiveMainloopFwdSm90ILi2EN4cute5tupleIJNS5_1CILi1EEES8_S8_EEENS6_IJNS7_ILi192EEESA_NS7_ILi64EEEEEELi64ENS_10bfloat16_tEfNS_4arch4Sm90ELb0ELb0ELb0ELb1ELb0ELb1ELb0ELb0ELb1ELb1ELb0ELb0EEENS1_21CollectiveEpilogueFwdINS6_IJSA_SB_SA_EEES9_SD_SF_Li384ELb1ELb1ELb0ELb0EEENS1_36VarlenDynamicPersistentTileSchedulerILi192ELi192ELi384ELi128ELb0ELb1ELb1ELb0ELb1ELb1EEEEEEEEEvNT_6ParamsE --------------------------
	.section	.text._ZN7cutlass13device_kernelIN5flash11enable_sm90INS1_16FlashAttnFwdSm90INS1_25CollectiveMainloopFwdSm90ILi2EN4cute5tupleIJNS5_1CILi1EEES8_S8_EEENS6_IJNS7_ILi192EEESA_NS7_ILi64EEEEEELi64ENS_10bfloat16_tEfNS_4arch4Sm90ELb0ELb0ELb0ELb1ELb0ELb1ELb0ELb0ELb1ELb1ELb0ELb0EEENS1_21CollectiveEpilogueFwdINS6_IJSA_SB_SA_EEES9_SD_SF_Li384ELb1ELb1ELb0ELb0EEENS1_36VarlenDynamicPersistentTileSchedulerILi192ELi192ELi384ELi128ELb0ELb1ELb1ELb0ELb1ELb1EEEEEEEEEvNT_6ParamsE,"ax",@progbits
	.align	128
.text._ZN7cutlass13device_kernelIN5flash11enable_sm90INS1_16FlashAttnFwdSm90INS1_25CollectiveMainloopFwdSm90ILi2EN4cute5tupleIJNS5_1CILi1EEES8_S8_EEENS6_IJNS7_ILi192EEESA_NS7_ILi64EEEEEELi64ENS_10bfloat16_tEfNS_4arch4Sm90ELb0ELb0ELb0ELb1ELb0ELb1ELb0ELb0ELb1ELb1ELb0ELb0EEENS1_21CollectiveEpilogueFwdINS6_IJSA_SB_SA_EEES9_SD_SF_Li384ELb1ELb1ELb0ELb0EEENS1_36VarlenDynamicPersistentTileSchedulerILi192ELi192ELi384ELi128ELb0ELb1ELb1ELb0ELb1ELb1EEEEEEEEEvNT_6ParamsE:
        .type           _ZN7cutlass13device_kernelIN5flash11enable_sm90INS1_16FlashAttnFwdSm90INS1_25CollectiveMainloopFwdSm90ILi2EN4cute5tupleIJNS5_1CILi1EEES8_S8_EEENS6_IJNS7_ILi192EEESA_NS7_ILi64EEEEEELi64ENS_10bfloat16_tEfNS_4arch4Sm90ELb0ELb0ELb0ELb1ELb0ELb1ELb0ELb0ELb1ELb1ELb0ELb0EEENS1_21CollectiveEpilogueFwdINS6_IJSA_SB_SA_EEES9_SD_SF_Li384ELb1ELb1ELb0ELb0EEENS1_36VarlenDynamicPersistentTileSchedulerILi192ELi192ELi384ELi128ELb0ELb1ELb1ELb0ELb1ELb1EEEEEEEEEvNT_6ParamsE,@function
        .size           _ZN7cutlass13device_kernelIN5flash11enable_sm90INS1_16FlashAttnFwdSm90INS1_25CollectiveMainloopFwdSm90ILi2EN4cute5tupleIJNS5_1CILi1EEES8_S8_EEENS6_IJNS7_ILi192EEESA_NS7_ILi64EEEEEELi64ENS_10bfloat16_tEfNS_4arch4Sm90ELb0ELb0ELb0ELb1ELb0ELb1ELb0ELb0ELb1ELb1ELb0ELb0EEENS1_21CollectiveEpilogueFwdINS6_IJSA_SB_SA_EEES9_SD_SF_Li384ELb1ELb1ELb0ELb0EEENS1_36VarlenDynamicPersistentTileSchedulerILi192ELi192ELi384ELi128ELb0ELb1ELb1ELb0ELb1ELb1EEEEEEEEEvNT_6ParamsE,(.L_x_15334 - _ZN7cutlass13device_kernelIN5flash11enable_sm90INS1_16FlashAttnFwdSm90INS1_25CollectiveMainloopFwdSm90ILi2EN4cute5tupleIJNS5_1CILi1EEES8_S8_EEENS6_IJNS7_ILi192EEESA_NS7_ILi64EEEEEELi64ENS_10bfloat16_tEfNS_4arch4Sm90ELb0ELb0ELb0ELb1ELb0ELb1ELb0ELb0ELb1ELb1ELb0ELb0EEENS1_21CollectiveEpilogueFwdINS6_IJSA_SB_SA_EEES9_SD_SF_Li384ELb1ELb1ELb0ELb0EEENS1_36VarlenDynamicPersistentTileSchedulerILi192ELi192ELi384ELi128ELb0ELb1ELb1ELb0ELb1ELb1EEEEEEEEEvNT_6ParamsE)
        .other          _ZN7cutlass13device_kernelIN5flash11enable_sm90INS1_16FlashAttnFwdSm90INS1_25CollectiveMainloopFwdSm90ILi2EN4cute5tupleIJNS5_1CILi1EEES8_S8_EEENS6_IJNS7_ILi192EEESA_NS7_ILi64EEEEEELi64ENS_10bfloat16_tEfNS_4arch4Sm90ELb0ELb0ELb0ELb1ELb0ELb1ELb0ELb0ELb1ELb1ELb0ELb0EEENS1_21CollectiveEpilogueFwdINS6_IJSA_SB_SA_EEES9_SD_SF_Li384ELb1ELb1ELb0ELb0EEENS1_36VarlenDynamicPersistentTileSchedulerILi192ELi192ELi384ELi128ELb0ELb1ELb1ELb0ELb1ELb1EEEEEEEEEvNT_6ParamsE,@"STO_CUDA_ENTRY STV_DEFAULT"
_ZN7cutlass13device_kernelIN5flash11enable_sm90INS1_16FlashAttnFwdSm90INS1_25CollectiveMainloopFwdSm90ILi2EN4cute5tupleIJNS5_1CILi1EEES8_S8_EEENS6_IJNS7_ILi192EEESA_NS7_ILi64EEEEEELi64ENS_10bfloat16_tEfNS_4arch4Sm90ELb0ELb0ELb0ELb1ELb0ELb1ELb0ELb0ELb1ELb1ELb0ELb0EEENS1_21CollectiveEpilogueFwdINS6_IJSA_SB_SA_EEES9_SD_SF_Li384ELb1ELb1ELb0ELb0EEENS1_36VarlenDynamicPersistentTileSchedulerILi192ELi192ELi384ELi128ELb0ELb1ELb1ELb0ELb1ELb1EEEEEEEEEvNT_6ParamsE:
        /* <DEDUP_REMOVED lines=23> */
.L_x_13039:
[----:B------:R-:W-:Y:S05]  /*0170*/  BSYNC B0 ;  /* 0x0000000000007941 */ /* 0x000fea0003800000 */
.L_x_13038:
        /* <DEDUP_REMOVED lines=40> */
.L_x_13040:
        /* <DEDUP_REMOVED lines=22> */
.L_x_13041:
        /* <DEDUP_REMOVED lines=18> */
.L_x_13042:
        /* <DEDUP_REMOVED lines=22> */
.L_x_13043:
        /* <DEDUP_REMOVED lines=22> */
.L_x_13044:
        /* <DEDUP_REMOVED lines=9> */
.L_x_13047:
        /* <DEDUP_REMOVED lines=23> */
[----:B------:R-:W2:Y:S01]  /*0b40*/  LDL.LU R14, [R1+0x4c] ;  /* 0x00004c00010e7983 */ /* 0x000ea20000300800 */
[----:B------:R-:W0:Y:S02]  /*0b50*/  S2R R0, SR_TID.X ;  /* 0x0000000000007919 */ /* 0x000e240000002100 */
[----:B0-----:R-:W-:-:S05]  /*0b60*/  VIADD R13, R0, 0xffffff80 ;  /* 0xffffff80000d7836 */ /* 0x001fca0000000000 */
[----:B------:R-:W-:-:S04]  /*0b70*/  SHF.R.S32.HI R0, RZ, 0x1f, R13 ;  /* 0x0000001fff007819 */ /* 0x000fc8000001140d */
[----:B------:R-:W-:-:S04]  /*0b80*/  LEA.HI R3, R0, R13, RZ, 0x7 ;  /* 0x0000000d00037211 */ /* 0x000fc800078f38ff */
[----:B------:R-:W-:-:S05]  /*0b90*/  LOP3.LUT R4, R3, 0xffffff80, RZ, 0xc0, !PT ;  /* 0xffffff8003047812 */ /* 0x000fca00078ec0ff */
[----:B------:R-:W-:-:S05]  /*0ba0*/  IMAD.IADD R16, R13, 0x1, -R4 ;  /* 0x000000010d107824 */ /* 0x000fca00078e0a04 */
[----:B------:R-:W-:-:S04]  /*0bb0*/  SHF.R.S32.HI R9, RZ, 0x1f, R16 ;  /* 0x0000001fff097819 */ /* 0x000fc80000011410 */
[----:B------:R-:W-:Y:S02]  /*0bc0*/  LEA.HI R10, R9, R16, RZ, 0x2 ;  /* 0x00000010090a7211 */ /* 0x000fe400078f10ff */
[----:B------:R-:W-:Y:S02]  /*0bd0*/  LEA.HI R4, R0, R13, RZ, 0x4 ;  /* 0x0000000d00047211 */ /* 0x000fe400078f20ff */
[--C-:B------:R-:W-:Y:S02]  /*0be0*/  SHF.R.S32.HI R8, RZ, 0x2, R10.reuse ;  /* 0x00000002ff087819 */ /* 0x100fe4000001140a */
[----:B------:R-:W-:Y:S02]  /*0bf0*/  SHF.R.S32.HI R7, RZ, 0x1f, R10 ;  /* 0x0000001fff077819 */ /* 0x000fe4000001140a */
[----:B------:R-:W-:Y:S02]  /*0c00*/  LOP3.LUT R5, R4, 0xfffffff0, RZ, 0xc0, !PT ;  /* 0xfffffff004057812 */ /* 0x000fe400078ec0ff */
[----:B------:R-:W-:-:S03]  /*0c10*/  LEA.HI R7, R7, R8, RZ, 0x3 ;  /* 0x0000000807077211 */ /* 0x000fc600078f18ff */
[----:B------:R-:W-:Y:S01]  /*0c20*/  IMAD.IADD R5, R13, 0x1, -R5 ;  /* 0x000000010d057824 */ /* 0x000fe200078e0a05 */
[----:B------:R-:W-:Y:S02]  /*0c30*/  LOP3.LUT R11, R7, 0xfffffff8, RZ, 0xc0, !PT ;  /* 0xfffffff8070b7812 */ /* 0x000fe400078ec0ff */
[----:B------:R-:W-:Y:S02]  /*0c40*/  SHF.R.S32.HI R7, RZ, 0x4, R4 ;  /* 0x00000004ff077819 */ /* 0x000fe40000011404 */
[----:B------:R-:W-:Y:S01]  /*0c50*/  SHF.R.S32.HI R6, RZ, 0x1f, R5 ;  /* 0x0000001fff067819 */ /* 0x000fe20000011405 */
[----:B------:R-:W-:Y:S01]  /*0c60*/  IMAD.IADD R12, R8, 0x1, -R11 ;  /* 0x00000001080c7824 */ /* 0x000fe200078e0a0b */
[----:B------:R-:W-:Y:S02]  /*0c70*/  LEA.HI R8, R0, R13, RZ, 0x5 ;  /* 0x0000000d00087211 */ /* 0x000fe400078f28ff */
[----:B------:R-:W-:Y:S02]  /*0c80*/  LEA.HI R4, R4, R7, RZ, 0x1 ;  /* 0x0000000704047211 */ /* 0x000fe400078f08ff */
[----:B------:R-:W-:-:S02]  /*0c90*/  LEA.HI R6, R6, R5, RZ, 0x3 ;  /* 0x0000000506067211 */ /* 0x000fc400078f18ff */
[----:B------:R-:W-:Y:S02]  /*0ca0*/  SHF.R.S32.HI R18, RZ, 0x5, R8 ;  /* 0x00000005ff127819 */ /* 0x000fe40000011408 */
[----:B------:R-:W-:Y:S02]  /*0cb0*/  LOP3.LUT R8, R4, 0x1ffffffe, RZ, 0xc0, !PT ;  /* 0x1ffffffe04087812 */ /* 0x000fe400078ec0ff */
[----:B------:R-:W-:Y:S02]  /*0cc0*/  LOP3.LUT R4, R6, 0xfffffff8, RZ, 0xc0, !PT ;  /* 0xfffffff806047812 */ /* 0x000fe400078ec0ff */
[----:B------:R-:W-:Y:S01]  /*0cd0*/  LOP3.LUT R10, R10, 0x7ffffffc, RZ, 0xc0, !PT ;  /* 0x7ffffffc0a0a7812 */ /* 0x000fe200078ec0ff */
[----:B------:R-:W-:Y:S02]  /*0ce0*/  IMAD.IADD R8, R7, 0x1, -R8 ;  /* 0x0000000107087824 */ /* 0x000fe400078e0a08 */
[----:B------:R-:W-:Y:S02]  /*0cf0*/  IMAD.SHL.U32 R7, R18, 0x400, RZ ;  /* 0x0000040012077824 */ /* 0x000fe400078e00ff */
[C---:B------:R-:W-:Y:S01]  /*0d00*/  IMAD.IADD R4, R5.reuse, 0x1, -R4 ;  /* 0x0000000105047824 */ /* 0x040fe200078e0a04 */
[----:B------:R-:W-:Y:S01]  /*0d10*/  SHF.R.S32.HI R15, RZ, 0x7, R3 ;  /* 0x00000007ff0f7819 */ /* 0x000fe20000011403 */
[----:B------:R-:W-:-:S02]  /*0d20*/  IMAD R5, R5, 0x40, R7 ;  /* 0x0000004005057824 */ /* 0x000fc400078e0207 */
[----:B------:R-:W-:Y:S01]  /*0d30*/  IMAD.SHL.U32 R8, R8, 0x8, RZ ;  /* 0x0000000808087824 */ /* 0x000fe200078e00ff */
[----:B------:R-:W-:Y:S01]  /*0d40*/  LEA.HI R9, R9, R16, RZ, 0x5 ;  /* 0x0000001009097211 */ /* 0x000fe200078f28ff */
[----:B------:R-:W-:Y:S01]  /*0d50*/  IMAD.SHL.U32 R3, R4, 0x40, RZ ;  /* 0x0000004004037824 */ /* 0x000fe200078e00ff */
[----:B------:R-:W-:Y:S01]  /*0d60*/  LEA.HI R0, R0, R13, RZ, 0x2 ;  /* 0x0000000d00007211 */ /* 0x000fe200078f10ff */
[----:B------:R-:W-:Y:S02]  /*0d70*/  IMAD.MOV.U32 R11, RZ, RZ, -0x2 ;  /* 0xfffffffeff0b7424 */ /* 0x000fe400078e00ff */
[----:B------:R-:W-:Y:S01]  /*0d80*/  IMAD.IADD R10, R16, 0x1, -R10 ;  /* 0x00000001100a7824 */ /* 0x000fe200078e0a0a */
[----:B------:R-:W-:Y:S01]  /*0d90*/  R2P PR, R4, 0x6 ;  /* 0x0000000604007804 */ /* 0x000fe20000000000 */
[----:B------:R-:W-:Y:S01]  /*0da0*/  IMAD.IADD R5, R8, 0x1, R5 ;  /* 0x0000000108057824 */ /* 0x000fe200078e0205 */
[----:B------:R-:W-:Y:S01]  /*0db0*/  SHF.R.S32.HI R9, RZ, 0x5, R9 ;  /* 0x00000005ff097819 */ /* 0x000fe20000011409 */
[----:B------:R-:W-:Y:S01]  /*0dc0*/  IMAD R4, R10, R11, 0xc0 ;  /* 0x000000c00a047424 */ /* 0x000fe200078e020b */
[----:B------:R-:W-:-:S02]  /*0dd0*/  LOP3.LUT R3, R3, 0x1c0, RZ, 0xc0, !PT ;  /* 0x000001c003037812 */ /* 0x000fc400078ec0ff */
[----:B------:R-:W-:Y:S01]  /*0de0*/  SHF.R.S32.HI R18, RZ, 0x2, R0 ;  /* 0x00000002ff127819 */ /* 0x000fe20000011400 */
[----:B------:R-:W-:Y:S01]  /*0df0*/  STL [R1+0x78], R5 ;  /* 0x0000780501007387 */ /* 0x000fe20000100800 */
[----:B------:R-:W-:Y:S01]  /*0e00*/  LOP3.LUT R8, R3, 0x8, R8, 0xf8, !PT ;  /* 0x0000000803087812 */ /* 0x000fe200078ef808 */
[----:B------:R-:W-:Y:S01]  /*0e10*/  IMAD.SHL.U32 R6, R6, 0x40, RZ ;  /* 0x0000004006067824 */ /* 0x000fe200078e00ff */
[----:B------:R-:W-:Y:S01]  /*0e20*/  SHF.R.U32.HI R3, RZ, 0x3, R3 ;  /* 0x00000003ff037819 */ /* 0x000fe20000011603 */
[----:B------:R0:W-:Y:S01]  /*0e30*/  STL [R1+0x70], R4 ;  /* 0x0000700401007387 */ /* 0x0001e20000100800 */
[----:B------:R-:W-:Y:S02]  /*0e40*/  IMAD R12, R9, 0x10, R12 ;  /* 0x00000010090c7824 */ /* 0x000fe400078e020c */
[----:B------:R-:W-:Y:S02]  /*0e50*/  VIADD R10, R18, 0x60 ;  /* 0x00000060120a7836 */ /* 0x000fe40000000000 */
[----:B------:R-:W-:Y:S01]  /*0e60*/  IMAD.HI R9, R15, 0x55555556, RZ ;  /* 0x555555560f097827 */ /* 0x000fe200078e02ff */
[----:B------:R-:W-:-:S02]  /*0e70*/  LOP3.LUT R3, R8, R3, RZ, 0x3c, !PT ;  /* 0x0000000308037212 */ /* 0x000fc400078e3cff */
[----:B0-----:R-:W-:Y:S02]  /*0e80*/  LOP3.LUT R4, R0, 0xfffffffc, RZ, 0xc0, !PT ;  /* 0xfffffffc00047812 */ /* 0x001fe400078ec0ff */
[----:B------:R-:W-:Y:S02]  /*0e90*/  LOP3.LUT R6, R6, 0x7ffffe00, RZ, 0xc0, !PT ;  /* 0x7ffffe0006067812 */ /* 0x000fe400078ec0ff */
[----:B------:R-:W-:Y:S01]  /*0ea0*/  SHF.R.S32.HI R5, RZ, 0x1f, R0 ;  /* 0x0000001fff057819 */ /* 0x000fe20000011400 */
[----:B------:R-:W-:Y:S01]  /*0eb0*/  IMAD.IADD R4, R13, 0x1, -R4 ;  /* 0x000000010d047824 */ /* 0x000fe200078e0a04 */
[----:B------:R-:W-:Y:S02]  /*0ec0*/  SHF.R.S32.HI R8, RZ, 0x1f, R10 ;  /* 0x0000001fff087819 */ /* 0x000fe4000001140a */
[----:B------:R-:W-:Y:S02]  /*0ed0*/  LEA.HI R9, R9, R9, RZ, 0x1 ;  /* 0x0000000909097211 */ /* 0x000fe400078f08ff */
[----:B------:R-:W-:-:S02]  /*0ee0*/  IADD3 R3, R3, R6, R7 ;  /* 0x0000000603037210 */ /* 0x000fc40007ffe007 */
[----:B------:R-:W-:Y:S02]  /*0ef0*/  LEA.HI R5, R5, R18, RZ, 0x3 ;  /* 0x0000001205057211 */ /* 0x000fe400078f18ff */
[----:B------:R-:W-:Y:S01]  /*0f00*/  SHF.R.S32.HI R6, RZ, 0x1f, R18 ;  /* 0x0000001fff067819 */ /* 0x000fe20000011412 */
[----:B------:R-:W-:Y:S01]  /*0f10*/  IMAD.SHL.U32 R6, R10, 0x40, RZ ;  /* 0x000000400a067824 */ /* 0x000fe200078e00ff */
[----:B------:R-:W-:Y:S01]  /*0f20*/  LEA.HI R8, R8, R10, RZ, 0x3 ;  /* 0x0000000a08087211 */ /* 0x000fe200078f18ff */
[----:B------:R-:W-:Y:S01]  /*0f30*/  IMAD R9, R9, -0x3, R15 ;  /* 0xfffffffd09097824 */ /* 0x000fe200078e020f */
[C---:B------:R-:W-:Y:S02]  /*0f40*/  LEA.HI R0, R4.reuse, R4, RZ, 0x1 ;  /* 0x0000000404007211 */ /* 0x040fe400078f08ff */
[----:B------:R-:W-:Y:S01]  /*0f50*/  LOP3.LUT R7, R5, 0xfffffff8, RZ, 0xc0, !PT ;  /* 0xfffffff805077812 */ /* 0x000fe200078ec0ff */
[----:B------:R-:W-:Y:S01]  /*0f60*/  IMAD.SHL.U32 R16, R4, 0x8, RZ ;  /* 0x0000000804107824 */ /* 0x000fe200078e00ff */
[----:B------:R-:W-:Y:S01]  /*0f70*/  LOP3.LUT R5, R0, 0x1ffffffe, RZ, 0xc0, !PT ;  /* 0x1ffffffe00057812 */ /* 0x000fe200078ec0ff */
[----:B------:R-:W-:Y:S01]  /*0f80*/  IMAD.SHL.U32 R8, R8, 0x40, RZ ;  /* 0x0000004008087824 */ /* 0x000fe200078e00ff */
[----:B------:R-:W-:Y:S01]  /*0f90*/  LOP3.LUT R0, R6, 0x1c0, RZ, 0xc0, !PT ;  /* 0x000001c006007812 */ /* 0x000fe200078ec0ff */
[----:B------:R-:W-:-:S02]  /*0fa0*/  IMAD R12, R9, 0x40, R12 ;  /* 0x00000040090c7824 */ /* 0x000fc400078e020c */
[----:B------:R-:W-:Y:S01]  /*0fb0*/  IMAD.IADD R7, R18, 0x1, -R7 ;  /* 0x0000000112077824 */ /* 0x000fe200078e0a07 */
[----:B------:R-:W-:Y:S01]  /*0fc0*/  SHF.R.U32.HI R10, RZ, 0x3, R0 ;  /* 0x00000003ff0a7819 */ /* 0x000fe20000011600 */
[----:B------:R-:W-:Y:S01]  /*0fd0*/  IMAD R157, R3, 0x2, R2 ;  /* 0x00000002039d7824 */ /* 0x000fe200078e0202 */
[----:B------:R-:W-:Y:S01]  /*0fe0*/  LOP3.LUT R3, R0, 0x38, R16, 0xf8, !PT ;  /* 0x0000003800037812 */ /* 0x000fe200078ef810 */
[----:B------:R-:W-:Y:S01]  /*0ff0*/  STL [R1+0x6c], R12 ;  /* 0x00006c0c01007387 */ /* 0x000fe20000100800 */
[----:B------:R-:W-:Y:S01]  /*1000*/  LOP3.LUT R6, R8, 0xfffffe00, RZ, 0xc0, !PT ;  /* 0xfffffe0008067812 */ /* 0x000fe200078ec0ff */
[----:B------:R-:W-:Y:S02]  /*1010*/  IMAD.MOV.U32 R9, RZ, RZ, 0x40 ;  /* 0x00000040ff097424 */ /* 0x000fe400078e00ff */
[----:B------:R-:W-:Y:S01]  /*1020*/  STL [R1+0x5c], RZ ;  /* 0x00005cff01007387 */ /* 0x000fe20000100800 */
[----:B------:R-:W-:-:S03]  /*1030*/  VIADD R0, R157, 0x1e800 ;  /* 0x0001e8009d007836 */ /* 0x000fc60000000000 */
[----:B------:R0:W-:Y:S01]  /*1040*/  STL [R1+0x34], R7 ;  /* 0x0000340701007387 */ /* 0x0001e20000100800 */
[C---:B------:R-:W-:Y:S02]  /*1050*/  IMAD.IADD R5, R4.reuse, 0x1, -R5 ;  /* 0x0000000104057824 */ /* 0x040fe400078e0a05 */
[----:B------:R-:W-:Y:S01]  /*1060*/  IMAD.SHL.U32 R22, R4, 0x4, RZ ;  /* 0x0000000404167824 */ /* 0x000fe200078e00ff */
[----:B------:R1:W-:Y:S01]  /*1070*/  STL [R1+0x44], R6 ;  /* 0x0000440601007387 */ /* 0x0003e20000100800 */
[----:B------:R-:W-:Y:S01]  /*1080*/  VIADD R4, R157, 0x1e820 ;  /* 0x0001e8209d047836 */ /* 0x000fe20000000000 */
[----:B0-----:R-:W-:Y:S02]  /*1090*/  LOP3.LUT R7, R6, R3, R10, 0xf6, !PT ;  /* 0x0000000306077212 */ /* 0x001fe400078ef60a */
[----:B------:R-:W-:Y:S01]  /*10a0*/  SEL R3, R9, 0xffffffc0, !P2 ;  /* 0xffffffc009037807 */ /* 0x000fe20005000000 */
[----:B------:R-:W-:Y:S02]  /*10b0*/  @P1 VIADD R4, R0, 0xffffffe0 ;  /* 0xffffffe000041836 */ /* 0x000fe40000000000 */
[----:B-1----:R-:W-:-:S02]  /*10c0*/  IMAD R6, R7, 0x2, R2 ;  /* 0x0000000207067824 */ /* 0x002fc400078e0202 */
[----:B------:R-:W-:Y:S02]  /*10d0*/  IMAD R5, R5, 0x8, R12 ;  /* 0x0000000805057824 */ /* 0x000fe400078e020c */
[----:B------:R-:W-:Y:S01]  /*10e0*/  IMAD.IADD R0, R0, 0x1, R3 ;  /* 0x0000000100007824 */ /* 0x000fe200078e0203 */
[----:B------:R-:W-:Y:S04]  /*10f0*/  STL [R1+0x68], R6 ;  /* 0x0000680601007387 */ /* 0x000fe80000100800 */
[----:B------:R-:W-:Y:S04]  /*1100*/  STL [R1+0x48], R4 ;  /* 0x0000480401007387 */ /* 0x000fe80000100800 */
[----:B------:R0:W-:Y:S04]  /*1110*/  STL [R1+0x74], R5 ;  /* 0x0000740501007387 */ /* 0x0001e80000100800 */
[----:B------:R1:W-:Y:S01]  /*1120*/  STL [R1+0x8], R0 ;  /* 0x0000080001007387 */ /* 0x0003e20000100800 */
[----:B0-----:R-:W-:-:S02]  /*1130*/  IMAD.IADD R5, R3, 0x1, R4 ;  /* 0x0000000103057824 */ /* 0x001fc400078e0204 */
[C---:B------:R-:W-:Y:S01]  /*1140*/  VIADD R3, R4.reuse, 0x6000 ;  /* 0x0000600004037836 */ /* 0x040fe20000000000 */
[----:B-1----:R-:W-:Y:S02]  /*1150*/  IADD3 R0, R4, 0xc000, RZ ;  /* 0x0000c00004007810 */ /* 0x002fe40007ffe0ff */
[----:B------:R0:W-:Y:S04]  /*1160*/  STL [R1+0x4], R5 ;  /* 0x0000040501007387 */ /* 0x0001e80000100800 */
[----:B------:R0:W-:Y:S04]  /*1170*/  STL [R1+0x4c], R0 ;  /* 0x00004c0001007387 */ /* 0x0001e80000100800 */
[----:B------:R0:W-:Y:S01]  /*1180*/  STL [R1+0x50], R3 ;  /* 0x0000500301007387 */ /* 0x0001e20000100800 */
[----:B------:R-:W-:Y:S01]  /*1190*/  IMAD.MOV.U32 R19, RZ, RZ, RZ ;  /* 0x000000ffff137224 */ /* 0x000fe200078e00ff */
[----:B------:R-:W-:Y:S01]  /*11a0*/  CS2R R152, SRZ ;  /* 0x0000000000987805 */ /* 0x000fe2000001ff00 */
[----:B------:R-:W-:-:S02]  /*11b0*/  IMAD.MOV.U32 R156, RZ, RZ, RZ ;  /* 0x000000ffff9c7224 */ /* 0x000fc400078e00ff */
[----:B------:R-:W-:Y:S01]  /*11c0*/  VIADD R154, R22, 0x10 ;  /* 0x00000010169a7836 */ /* 0x000fe20000000000 */
[----:B0-2---:R-:W-:-:S07]  /*11d0*/  LOP3.LUT R155, R14, 0x1, RZ, 0xfc, !PT ;  /* 0x000000010e9b7812 */ /* 0x005fce00078efcff */
.L_x_13168:
[----:B0--3-5:R-:W0:Y:S02]  /*11e0*/  LDC.64 R4, c[0x0][0xc88] ;  /* 0x00032200ff047b82 */ /* 0x029e240000000a00 */
        /* <DEDUP_REMOVED lines=50> */
.L_x_13049:
        /* <DEDUP_REMOVED lines=10> */
.L_x_13050:
[----:B------:R-:W-:Y:S05]  /*15b0*/  @!P0 BRA `(.L_x_13051) ;  /* 0x00000000000c8947 */ /* 0x000fea0003800000 */
[----:B------:R-:W2:Y:S04]  /*15c0*/  LDG.E R5, desc[UR56][R8.64] ;  /* 0x0000003808057981 */ /* 0x000ea8000c1e1900 */
[----:B------:R-:W2:Y:S02]  /*15d0*/  LDG.E R30, desc[UR56][R8.64+0x4] ;  /* 0x00000438081e7981 */ /* 0x000ea4000c1e1900 */
[----:B--2---:R-:W-:-:S07]  /*15e0*/  IMAD.IADD R30, R30, 0x1, -R5 ;  /* 0x000000011e1e7824 */ /* 0x004fce00078e0a05 */
.L_x_13051:
        /* <DEDUP_REMOVED lines=23> */
[----:B------:R-:W-:Y:S01]  /*1760*/  IMAD R0, R10, 0xc0, -R8 ;  /* 0x000000c00a007824 */ /* 0x000fe200078e0a08 */
[----:B------:R0:W-:Y:S04]  /*1770*/  STL [R1+0x64], R10 ;  /* 0x0000640a01007387 */ /* 0x0001e80000100800 */
        /* <DEDUP_REMOVED lines=32> */
.L_x_13054:
[----:B------:R-:W-:Y:S05]  /*1980*/  BSYNC B6 ;  /* 0x0000000000067941 */ /* 0x000fea0003800000 */
.L_x_13053:
        /* <DEDUP_REMOVED lines=20> */
.L_x_13056:
[----:B------:R-:W-:Y:S05]  /*1ad0*/  BSYNC B6 ;  /* 0x0000000000067941 */ /* 0x000fea0003800000 */
.L_x_13055:
[----:B------:R-:W2:Y:S01]  /*1ae0*/  LDL R14, [R1+0x34] ;  /* 0x00003400010e7983 */ /* 0x000ea20000100800 */
[----:B------:R-:W-:Y:S01]  /*1af0*/  ULDC.64 UR4, c[0x0][0x9f8] ;  /* 0x00027e0000047ab9 */ /* 0x000fe20000000a00 */
[----:B------:R-:W0:Y:S01]  /*1b00*/  LDC.64 R58, c[0x0][0x300] ;  /* 0x0000c000ff3a7b82 */ /* 0x000e220000000a00 */
[----:B------:R-:W-:Y:S01]  /*1b10*/  ISETP.NE.U32.AND P0, PT, RZ, UR4, PT ;  /* 0x00000004ff007c0c */ /* 0x000fe2000bf05070 */
[----:B------:R-:W-:Y:S01]  /*1b20*/  IMAD.IADD R39, R35, 0x1, R30 ;  /* 0x0000000123277824 */ /* 0x000fe200078e021e */
[----:B------:R-:W-:Y:S02]  /*1b30*/  ULDC.64 UR6, c[0x0][0xa08] ;  /* 0x0002820000067ab9 */ /* 0x000fe40000000a00 */
[----:B------:R-:W-:Y:S01]  /*1b40*/  ISETP.NE.AND.EX P0, PT, RZ, UR5, PT, P0 ;  /* 0x00000005ff007c0c */ /* 0x000fe2000bf05300 */
[----:B------:R-:W1:Y:S01]  /*1b50*/  S2R R20, SR_TID.X ;  /* 0x0000000000147919 */ /* 0x000e620000002100 */
[----:B------:R-:W-:Y:S01]  /*1b60*/  SHF.R.S32.HI R10, RZ, 0x1f, R34 ;  /* 0x0000001fff0a7819 */ /* 0x000fe20000011422 */
[----:B------:R-:W3:Y:S01]  /*1b70*/  LDC.64 R8, c[0x0][0x3f8] ;  /* 0x0000fe00ff087b82 */ /* 0x000ee20000000a00 */
[----:B------:R-:W-:-:S07]  /*1b80*/  SHF.R.S32.HI R17, RZ, 0x1f, R16 ;  /* 0x0000001fff117819 */ /* 0x000fce0000011410 */
[----:B------:R-:W4:Y:S02]  /*1b90*/  LDC R73, c[0x0][0x3f4] ;  /* 0x0000fd00ff497b82 */ /* 0x000f240000000800 */
[----:B------:R-:W-:-:S04]  /*1ba0*/  @P0 IADD3 R4, P1, R32, UR4, RZ ;  /* 0x0000000420040c10 */ /* 0x000fc8000ff3e0ff */
[----:B------:R-:W-:Y:S01]  /*1bb0*/  @P0 IADD3.X R5, R36, UR5, RZ, P1, !PT ;  /* 0x0000000524050c10 */ /* 0x000fe20008ffe4ff */
[----:B------:R-:W-:Y:S01]  /*1bc0*/  ULDC.64 UR4, c[0x0][0x308] ;  /* 0x0000c20000047ab9 */ /* 0x000fe20000000a00 */
[----:B------:R-:W4:Y:S04]  /*1bd0*/  LDL.LU R36, [R1] ;  /* 0x0000000001247983 */ /* 0x000f280000300800 */
[----:B------:R1:W3:Y:S01]  /*1be0*/  @P0 LDG.E R31, desc[UR56][R4.64] ;  /* 0x00000038041f0981 */ /* 0x0002e2000c1e1900 */
[----:B------:R-:W-:Y:S01]  /*1bf0*/  SHF.R.S32.HI R41, RZ, 0x1f, R39 ;  /* 0x0000001fff297819 */ /* 0x000fe20000011427 */
[----:B0-----:R-:W-:Y:S01]  /*1c00*/  IMAD.WIDE.U32 R6, R39, R58, RZ ;  /* 0x0000003a27067225 */ /* 0x001fe200078e00ff */
[----:B------:R-:W-:-:S03]  /*1c10*/  ISETP.NE.U32.AND P0, PT, RZ, UR6, PT ;  /* 0x00000006ff007c0c */ /* 0x000fc6000bf05070 */
[----:B------:R-:W-:Y:S01]  /*1c20*/  IMAD R0, R41, R58, RZ ;  /* 0x0000003a29007224 */ /* 0x000fe200078e02ff */
[----:B------:R-:W-:-:S03]  /*1c30*/  ISETP.NE.AND.EX P0, PT, RZ, UR7, PT, P0 ;  /* 0x00000007ff007c0c */ /* 0x000fc6000bf05300 */
[----:B------:R-:W-:Y:S01]  /*1c40*/  IMAD R3, R39, R59, R0 ;  /* 0x0000003b27037224 */ /* 0x000fe200078e0200 */
[----:B-1----:R-:W-:-:S04]  /*1c50*/  SHF.R.U32.HI R42, RZ, 0x7, R20 ;  /* 0x00000007ff2a7819 */ /* 0x002fc80000011614 */
[----:B------:R-:W-:Y:S01]  /*1c60*/  IADD3 R7, R7, R3, RZ ;  /* 0x0000000307077210 */ /* 0x000fe20007ffe0ff */
[----:B------:R-:W-:Y:S01]  /*1c70*/  IMAD R3, R10, UR4, RZ ;  /* 0x000000040a037c24 */ /* 0x000fe2000f8e02ff */
[----:B------:R-:W-:-:S03]  /*1c80*/  ISETP.NE.AND P6, PT, R42, 0x1, PT ;  /* 0x000000012a00780c */ /* 0x000fc60003fc5270 */
[C---:B------:R-:W-:Y:S02]  /*1c90*/  IMAD R3, R34.reuse, UR5, R3 ;  /* 0x0000000522037c24 */ /* 0x040fe4000f8e0203 */
[----:B------:R-:W-:Y:S01]  /*1ca0*/  IMAD.WIDE.U32 R4, R34, UR4, R6 ;  /* 0x0000000422047c25 */ /* 0x000fe2000f8e0006 */
[----:B------:R-:W-:Y:S01]  /*1cb0*/  ULDC.64 UR4, c[0x0][0x310] ;  /* 0x0000c40000047ab9 */ /* 0x000fe20000000a00 */
[----:B------:R-:W-:Y:S02]  /*1cc0*/  SHF.R.S32.HI R38, RZ, 0x1f, R18 ;  /* 0x0000001fff267819 */ /* 0x000fe40000011412 */
[----:B------:R-:W-:Y:S02]  /*1cd0*/  IMAD.IADD R5, R5, 0x1, R3 ;  /* 0x0000000105057824 */ /* 0x000fe400078e0203 */
[----:B------:R-:W-:Y:S01]  /*1ce0*/  IMAD.WIDE.U32 R6, R18, R58, R16 ;  /* 0x0000003a12067225 */ /* 0x000fe200078e0010 */
[----:B------:R-:W0:Y:S03]  /*1cf0*/  S2R R40, SR_TID.X ;  /* 0x0000000000287919 */ /* 0x000e260000002100 */
[C---:B--2---:R-:W-:Y:S01]  /*1d00*/  IMAD.SHL.U32 R77, R14.reuse, 0x40, RZ ;  /* 0x000000400e4d7824 */ /* 0x044fe200078e00ff */
[----:B------:R-:W-:-:S02]  /*1d10*/  LOP3.LUT P1, RZ, R14, 0x4, RZ, 0xc0, !PT ;  /* 0x000000040eff7812 */ /* 0x000fc4000782c0ff */
[----:B------:R-:W2:Y:S01]  /*1d20*/  LDL R14, [R1+0x44] ;  /* 0x00004400010e7983 */ /* 0x000ea20000100800 */
[----:B---3--:R-:W-:Y:S02]  /*1d30*/  SHF.R.S32.HI R0, RZ, 0x1f, R31 ;  /* 0x0000001fff007819 */ /* 0x008fe4000001141f */
[----:B------:R-:W-:Y:S02]  /*1d40*/  SEL R61, R31, RZ, !P0 ;  /* 0x000000ff1f3d7207 */ /* 0x000fe40004000000 */
[----:B------:R-:W1:Y:S01]  /*1d50*/  LDC.64 R30, c[0x0][0x408] ;  /* 0x00010200ff1e7b82 */ /* 0x000e620000000a00 */
[----:B------:R-:W-:-:S05]  /*1d60*/  SEL R12, R0, RZ, !P0 ;  /* 0x000000ff000c7207 */ /* 0x000fca0004000000 */
[----:B------:R-:W-:Y:S02]  /*1d70*/  IMAD R0, R12, UR4, RZ ;  /* 0x000000040c007c24 */ /* 0x000fe4000f8e02ff */
[----:B------:R-:W-:-:S04]  /*1d80*/  IMAD.WIDE.U32 R4, R61, UR4, R4 ;  /* 0x000000043d047c25 */ /* 0x000fc8000f8e0004 */
[----:B------:R-:W-:Y:S01]  /*1d90*/  IMAD R79, R61, UR5, R0 ;  /* 0x000000053d4f7c24 */ /* 0x000fe2000f8e0200 */
[----:B------:R-:W-:Y:S05]  /*1da0*/  @!P6 WARPSYNC.ALL ;  /* 0x000000000000e948 */ /* 0x000fea0003800000 */
[----:B------:R-:W-:Y:S01]  /*1db0*/  IMAD R0, R38, R58, RZ ;  /* 0x0000003a26007224 */ /* 0x000fe200078e02ff */
[----:B------:R-:W-:Y:S01]  /*1dc0*/  ULDC.64 UR4, c[0x0][0x330] ;  /* 0x0000cc0000047ab9 */ /* 0x000fe20000000a00 */
[----:B------:R-:W-:Y:S01]  /*1dd0*/  IMAD.IADD R79, R5, 0x1, R79 ;  /* 0x00000001054f7824 */ /* 0x000fe200078e024f */
[----:B------:R-:W-:Y:S01]  /*1de0*/  IADD3 R80, P0, R4, R6, RZ ;  /* 0x0000000604507210 */ /* 0x000fe20007f1e0ff */
[----:B------:R-:W-:-:S02]  /*1df0*/  IMAD R3, R10, UR4, RZ ;  /* 0x000000040a037c24 */ /* 0x000fc4000f8e02ff */
[----:B------:R-:W-:Y:S02]  /*1e00*/  IMAD R0, R18, R59, R0 ;  /* 0x0000003b12007224 */ /* 0x000fe400078e0200 */
[C---:B------:R-:W-:Y:S02]  /*1e10*/  IMAD R3, R34.reuse, UR5, R3 ;  /* 0x0000000522037c24 */ /* 0x040fe4000f8e0203 */
[----:B------:R-:W-:Y:S01]  /*1e20*/  IMAD.WIDE.U32 R10, R34, UR4, R16 ;  /* 0x00000004220a7c25 */ /* 0x000fe2000f8e0010 */
[----:B------:R-:W-:Y:S01]  /*1e30*/  IADD3.X R78, R79, R7, R0, P0, !PT ;  /* 0x000000074f4e7210 */ /* 0x000fe200007fe400 */
[----:B------:R-:W-:Y:S02]  /*1e40*/  ULDC.64 UR4, c[0x0][0x338] ;  /* 0x0000ce0000047ab9 */ /* 0x000fe40000000a00 */
[----:B-1----:R-:W-:Y:S02]  /*1e50*/  IMAD R0, R38, R30, RZ ;  /* 0x0000001e26007224 */ /* 0x002fe400078e02ff */
[----:B------:R-:W-:Y:S01]  /*1e60*/  IMAD.IADD R11, R11, 0x1, R3 ;  /* 0x000000010b0b7824 */ /* 0x000fe200078e0203 */
[----:B------:R-:W-:Y:S01]  /*1e70*/  SHF.R.S32.HI R23, RZ, 0x1f, R22 ;  /* 0x0000001fff177819 */ /* 0x000fe20000011416 */
[----:B------:R-:W-:-:S02]  /*1e80*/  IMAD R3, R12, UR4, RZ ;  /* 0x000000040c037c24 */ /* 0x000fc4000f8e02ff */
[----:B------:R-:W-:Y:S02]  /*1e90*/  IMAD R13, R18, R31, R0 ;  /* 0x0000001f120d7224 */ /* 0x000fe400078e0200 */
[-C--:B------:R-:W-:Y:S02]  /*1ea0*/  IMAD R0, R38, R8.reuse, RZ ;  /* 0x0000000826007224 */ /* 0x080fe400078e02ff */
[C---:B------:R-:W-:Y:S02]  /*1eb0*/  IMAD R15, R61.reuse, UR5, R3 ;  /* 0x000000053d0f7c24 */ /* 0x040fe4000f8e0203 */
[----:B------:R-:W-:Y:S01]  /*1ec0*/  IMAD.WIDE.U32 R60, R61, UR4, R10 ;  /* 0x000000043d3c7c25 */ /* 0x000fe2000f8e000a */
[----:B----4-:R-:W-:Y:S01]  /*1ed0*/  ISETP.GE.AND P0, PT, R16, R73, PT ;  /* 0x000000491000720c */ /* 0x010fe20003f06270 */
[----:B------:R-:W-:Y:S02]  /*1ee0*/  ULDC UR4, c[0x0][0x2f4] ;  /* 0x0000bd0000047ab9 */ /* 0x000fe40000000800 */
[----:B------:R-:W-:-:S04]  /*1ef0*/  IMAD.WIDE.U32 R20, R18, R8, R22 ;  /* 0x0000000812147225 */ /* 0x000fc800078e0016 */
[C---:B------:R-:W-:Y:S02]  /*1f00*/  IMAD R7, R18.reuse, R9, R0 ;  /* 0x0000000912077224 */ /* 0x040fe400078e0200 */
[----:B------:R-:W-:-:S04]  /*1f10*/  IMAD.WIDE.U32 R10, R18, R8, R16 ;  /* 0x00000008120a7225 */ /* 0x000fc800078e0010 */
[----:B------:R-:W-:Y:S02]  /*1f20*/  IMAD.IADD R21, R21, 0x1, R7 ;  /* 0x0000000115157824 */ /* 0x000fe400078e0207 */
[----:B------:R-:W-:Y:S01]  /*1f30*/  IMAD.IADD R11, R7, 0x1, R11 ;  /* 0x00000001070b7824 */ /* 0x000fe200078e020b */
[----:B-----5:R-:W-:Y:S02]  /*1f40*/  SHF.R.S32.HI R7, RZ, 0x1f, R24 ;  /* 0x0000001fff077819 */ /* 0x020fe40000011418 */
[----:B------:R-:W-:-:S03]  /*1f50*/  LOP3.LUT R36, R36, 0xfffffffb, RZ, 0xc0, !PT ;  /* 0xfffffffb24247812 */ /* 0x000fc600078ec0ff */
[----:B------:R-:W-:Y:S01]  /*1f60*/  IMAD R6, R7, R30, RZ ;  /* 0x0000001e07067224 */ /* 0x000fe200078e02ff */
[----:B------:R-:W-:Y:S01]  /*1f70*/  SEL R3, R73, RZ, P0 ;  /* 0x000000ff49037207 */ /* 0x000fe20000000000 */
[----:B------:R-:W-:Y:S01]  /*1f80*/  IMAD R7, R7, R8, RZ ;  /* 0x0000000807077224 */ /* 0x000fe200078e02ff */
[----:B------:R-:W-:Y:S01]  /*1f90*/  @P1 LOP3.LUT R36, R36, 0x4, RZ, 0xfc, !PT ;  /* 0x0000000424241812 */ /* 0x000fe200078efcff */
[----:B------:R-:W-:Y:S01]  /*1fa0*/  IMAD R67, R24, R31, R6 ;  /* 0x0000001f18437224 */ /* 0x000fe200078e0206 */
[----:B------:R-:W-:Y:S01]  /*1fb0*/  IADD3 R6, P1, R18, R39, RZ ;  /* 0x0000002712067210 */ /* 0x000fe20007f3e0ff */
[----:B0-----:R-:W-:Y:S02]  /*1fc0*/  VIADD R40, R40, 0xffffff80 ;  /* 0xffffff8028287836 */ /* 0x001fe40000000000 */
[----:B------:R-:W-:Y:S02]  /*1fd0*/  IMAD.IADD R3, R16, 0x1, R3 ;  /* 0x0000000110037824 */ /* 0x000fe400078e0203 */
[----:B------:R-:W-:-:S02]  /*1fe0*/  IMAD R65, R24, R9, R7 ;  /* 0x0000000918417224 */ /* 0x000fc400078e0207 */
[----:B------:R-:W-:Y:S01]  /*1ff0*/  IMAD.X R7, R38, 0x1, R41, P1 ;  /* 0x0000000126077824 */ /* 0x000fe200008e0629 */
[----:B------:R-:W-:Y:S01]  /*2000*/  SHF.R.S32.HI R38, RZ, 0x1f, R40 ;  /* 0x0000001fff267819 */ /* 0x000fe20000011428 */
[----:B------:R-:W-:Y:S01]  /*2010*/  VIADD R32, R18, 0x60 ;  /* 0x0000006012207836 */ /* 0x000fe20000000000 */
[----:B------:R-:W-:Y:S02]  /*2020*/  SHF.R.S32.HI R0, RZ, 0x1f, R3 ;  /* 0x0000001fff007819 */ /* 0x000fe40000011403 */
[----:B------:R-:W-:Y:S02]  /*2030*/  LOP3.LUT R77, R77, 0x1c0, RZ, 0xc0, !PT ;  /* 0x000001c04d4d7812 */ /* 0x000fe400078ec0ff */
[----:B------:R-:W-:Y:S01]  /*2040*/  LEA.HI R38, R38, R40, RZ, 0x5 ;  /* 0x0000002826267211 */ /* 0x000fe200078f28ff */
[----:B------:R-:W-:Y:S01]  /*2050*/  VIADD R40, R18, 0x60 ;  /* 0x0000006012287836 */ /* 0x000fe20000000000 */
[----:B------:R-:W-:Y:S01]  /*2060*/  LEA.HI R0, R0, R3, RZ, 0x3 ;  /* 0x0000000300007211 */ /* 0x000fe200078f18ff */
[----:B------:R0:W-:Y:S01]  /*2070*/  STL [R1], R36 ;  /* 0x0000002401007387 */ /* 0x0001e20000100800 */
[----:B------:R-:W-:-:S02]  /*2080*/  SHF.R.U32.HI R74, RZ, 0x3, R77 ;  /* 0x00000003ff4a7819 */ /* 0x000fc4000001164d */
[----:B------:R-:W-:Y:S01]  /*2090*/  LOP3.LUT R3, R77, 0x18, R16, 0xf8, !PT ;  /* 0x000000184d037812 */ /* 0x000fe200078ef810 */
[----:B------:R-:W-:Y:S01]  /*20a0*/  IMAD.SHL.U32 R40, R40, 0x40, RZ ;  /* 0x0000004028287824 */ /* 0x000fe200078e00ff */
[----:B------:R-:W-:Y:S01]  /*20b0*/  SHF.R.S32.HI R75, RZ, 0x1f, R32 ;  /* 0x0000001fff4b7819 */ /* 0x000fe20000011420 */
[----:B------:R-:W-:Y:S01]  /*20c0*/  IMAD.SHL.U32 R32, R32, 0x40, RZ ;  /* 0x0000004020207824 */ /* 0x000fe200078e00ff */
[----:B------:R-:W-:Y:S02]  /*20d0*/  LOP3.LUT R3, R3, R74, RZ, 0x3c, !PT ;  /* 0x0000004a03037212 */ /* 0x000fe400078e3cff */
[----:B------:R-:W-:Y:S01]  /*20e0*/  SHF.R.S32.HI R38, RZ, 0x5, R38 ;  /* 0x00000005ff267819 */ /* 0x000fe20000011426 */
[-C--:B------:R-:W-:Y:S01]  /*20f0*/  IMAD.WIDE.U32 R56, R18, R30.reuse, R22 ;  /* 0x0000001e12387225 */ /* 0x080fe200078e0016 */
[----:B------:R-:W-:Y:S02]  /*2100*/  LOP3.LUT R40, R40, 0x1c0, RZ, 0xc0, !PT ;  /* 0x000001c028287812 */ /* 0x000fe400078ec0ff */
[----:B------:R-:W-:Y:S01]  /*2110*/  LOP3.LUT R32, R32, 0x1c0, RZ, 0xc0, !PT ;  /* 0x000001c020207812 */ /* 0x000fe200078ec0ff */
[----:B------:R-:W-:Y:S01]  /*2120*/  IMAD.WIDE.U32 R34, R18, R30, R16 ;  /* 0x0000001e12227225 */ /* 0x000fe200078e0010 */
[----:B------:R-:W-:-:S03]  /*2130*/  LOP3.LUT R12, R40, 0x38, R0, 0xf8, !PT ;  /* 0x00000038280c7812 */ /* 0x000fc600078ef800 */
[----:B------:R-:W-:Y:S01]  /*2140*/  IMAD R69, R38, 0x200, R3 ;  /* 0x0000020026457824 */ /* 0x000fe200078e0203 */
[----:B------:R-:W-:Y:S01]  /*2150*/  LOP3.LUT R3, R77, 0x38, R0, 0xf8, !PT ;  /* 0x000000384d037812 */ /* 0x000fe200078ef800 */
[----:B------:R-:W-:Y:S01]  /*2160*/  IMAD.IADD R57, R57, 0x1, R13 ;  /* 0x0000000139397824 */ /* 0x000fe200078e020d */
[----:B------:R-:W-:Y:S01]  /*2170*/  SHF.R.U32.HI R32, RZ, 0x3, R32 ;  /* 0x00000003ff207819 */ /* 0x000fe20000011620 */
[----:B------:R-:W-:Y:S01]  /*2180*/  IMAD.IADD R35, R13, 0x1, R35 ;  /* 0x000000010d237824 */ /* 0x000fe200078e0223 */
[----:B------:R-:W-:Y:S01]  /*2190*/  LOP3.LUT R3, R3, R74, RZ, 0x3c, !PT ;  /* 0x0000004a03037212 */ /* 0x000fe200078e3cff */
[----:B------:R-:W-:Y:S01]  /*21a0*/  IMAD R13, R59, 0xc0, RZ ;  /* 0x000000c03b0d7824 */ /* 0x000fe200078e02ff */
[----:B------:R-:W-:Y:S01]  /*21b0*/  LOP3.LUT R12, R12, R32, RZ, 0x3c, !PT ;  /* 0x000000200c0c7212 */ /* 0x000fe200078e3cff */
[----:B------:R-:W-:Y:S01]  /*21c0*/  IMAD R71, R31, 0xc0, RZ ;  /* 0x000000c01f477824 */ /* 0x000fe200078e02ff */
[----:B------:R-:W-:Y:S01]  /*21d0*/  LOP3.LUT R64, R0, 0xfffffff8, RZ, 0xc0, !PT ;  /* 0xfffffff800407812 */ /* 0x000fe200078ec0ff */
[----:B------:R-:W-:-:S04]  /*21e0*/  IMAD.WIDE.U32 R56, R24, R30, R56 ;  /* 0x0000001e18387225 */ /* 0x000fc800078e0038 */
[----:B------:R-:W-:-:S04]  /*21f0*/  IMAD.WIDE.U32 R34, R24, R30, R34 ;  /* 0x0000001e18227225 */ /* 0x000fc800078e0022 */
[----:B------:R-:W-:Y:S02]  /*2200*/  IMAD R37, R9, 0xc0, RZ ;  /* 0x000000c009257824 */ /* 0x000fe400078e02ff */
[----:B------:R-:W-:-:S04]  /*2210*/  IMAD.WIDE.U32 R20, R24, R8, R20 ;  /* 0x0000000818147225 */ /* 0x000fc800078e0014 */
[----:B------:R-:W-:-:S04]  /*2220*/  IMAD.WIDE.U32 R10, R24, R8, R10 ;  /* 0x00000008180a7225 */ /* 0x000fc800078e000a */
[----:B------:R-:W-:Y:S02]  /*2230*/  VIADD R76, R16, 0x20 ;  /* 0x00000020104c7836 */ /* 0x000fe40000000000 */
[----:B------:R-:W-:Y:S01]  /*2240*/  IMAD.WIDE.U32 R58, R58, 0xc0, RZ ;  /* 0x000000c03a3a7825 */ /* 0x000fe200078e00ff */
[----:B------:R-:W-:-:S03]  /*2250*/  SHF.R.S32.HI R63, RZ, 0x3, R0 ;  /* 0x00000003ff3f7819 */ /* 0x000fc60000011400 */
[----:B------:R-:W-:-:S04]  /*2260*/  IMAD.WIDE.U32 R30, R30, 0xc0, RZ ;  /* 0x000000c01e1e7825 */ /* 0x000fc800078e00ff */
[----:B------:R-:W-:Y:S01]  /*2270*/  IMAD.WIDE.U32 R8, R8, 0xc0, RZ ;  /* 0x000000c008087825 */ /* 0x000fe200078e00ff */
[----:B------:R-:W-:Y:S02]  /*2280*/  ISETP.GE.AND P1, PT, R16, UR4, PT ;  /* 0x0000000410007c0c */ /* 0x000fe4000bf26270 */
[----:B------:R-:W-:Y:S01]  /*2290*/  ISETP.GE.AND P2, PT, R76, UR4, PT ;  /* 0x000000044c007c0c */ /* 0x000fe2000bf46270 */
[----:B------:R-:W-:Y:S01]  /*22a0*/  IMAD.IADD R68, R57, 0x1, R67 ;  /* 0x0000000139447824 */ /* 0x000fe200078e0243 */
[----:B------:R-:W-:Y:S01]  /*22b0*/  SHF.R.S32.HI R62, RZ, 0x1f, R64 ;  /* 0x0000001fff3e7819 */ /* 0x000fe20000011440 */
[----:B------:R-:W-:Y:S02]  /*22c0*/  IMAD.IADD R66, R21, 0x1, R65 ;  /* 0x0000000115427824 */ /* 0x000fe400078e0241 */
[----:B------:R-:W-:Y:S02]  /*22d0*/  IMAD R32, R38, 0x200, R3 ;  /* 0x0000020026207824 */ /* 0x000fe400078e0203 */
[----:B------:R-:W-:-:S02]  /*22e0*/  VIADD R94, R42, 0x8 ;  /* 0x000000082a5e7836 */ /* 0x000fc40000000000 */
[----:B------:R-:W-:Y:S02]  /*22f0*/  IMAD.SHL.U32 R73, R73, 0x2, RZ ;  /* 0x0000000249497824 */ /* 0x000fe400078e00ff */
[----:B------:R-:W-:Y:S02]  /*2300*/  IMAD.IADD R72, R59, 0x1, R13 ;  /* 0x000000013b487824 */ /* 0x000fe400078e020d */
[----:B------:R-:W-:Y:S02]  /*2310*/  IMAD.IADD R71, R31, 0x1, R71 ;  /* 0x000000011f477824 */ /* 0x000fe400078e0247 */
[----:B------:R-:W-:Y:S02]  /*2320*/  IMAD.IADD R70, R9, 0x1, R37 ;  /* 0x0000000109467824 */ /* 0x000fe400078e0225 */
[----:B------:R-:W-:Y:S02]  /*2330*/  IMAD.IADD R67, R67, 0x1, R35 ;  /* 0x0000000143437824 */ /* 0x000fe400078e0223 */
[----:B------:R-:W-:-:S02]  /*2340*/  IMAD.IADD R65, R65, 0x1, R11 ;  /* 0x0000000141417824 */ /* 0x000fc400078e020b */
[----:B------:R-:W-:Y:S02]  /*2350*/  IMAD.IADD R0, R61, 0x1, R15 ;  /* 0x000000013d007824 */ /* 0x000fe400078e020f */
[----:B--2---:R-:W-:Y:S01]  /*2360*/  IMAD.IADD R3, R14, 0x1, R12 ;  /* 0x000000010e037824 */ /* 0x004fe200078e020c */
[----:B0-----:R-:W-:Y:S06]  /*2370*/  @!P6 BAR.SYNC.DEFER_BLOCKING 0x9, 0x100 ;  /* 0x024400000000eb1d */ /* 0x001fec0000010000 */
.L_x_13106:
[----:B------:R-:W2:Y:S01]  /*2380*/  LDL R45, [R1+0x34] ;  /* 0x00003400012d7983 */ /* 0x000ea20000100800 */
[----:B------:R-:W0:Y:S03]  /*2390*/  LDC.64 R82, c[0x0][0x2e8] ;  /* 0x0000ba00ff527b82 */ /* 0x000e260000000a00 */
[----:B------:R-:W3:Y:S01]  /*23a0*/  LDL.LU R44, [R1] ;  /* 0x00000000012c7983 */ /* 0x000ee20000300800 */
[----:B------:R-:W-:Y:S01]  /*23b0*/  VIADD R39, R27, 0xffffffff ;  /* 0xffffffff1b277836 */ /* 0x000fe20000000000 */
[----:B------:R-:W-:Y:S05]  /*23c0*/  YIELD ;  /* 0x0000000000007946 */ /* 0x000fea0003800000 */
[----:B------:R-:W-:Y:S01]  /*23d0*/  SHF.R.S32.HI R38, RZ, 0x1f, R39 ;  /* 0x0000001fff267819 */ /* 0x000fe20000011427 */
[-C--:B------:R-:W-:Y:S01]  /*23e0*/  IMAD R13, R72, R39.reuse, RZ ;  /* 0x00000027480d7224 */ /* 0x080fe200078e02ff */
[----:B------:R-:W1:Y:S01]  /*23f0*/  LDC.64 R88, c[0x0][0x300] ;  /* 0x0000c000ff587b82 */ /* 0x000e620000000a00 */
[----:B------:R-:W-:Y:S01]  /*2400*/  IMAD.WIDE.U32 R14, R58, R39, RZ ;  /* 0x000000273a0e7225 */ /* 0x000fe200078e00ff */
[----:B------:R-:W-:Y:S03]  /*2410*/  BSSY B0, `(.L_x_13057) ;  /* 0x00002f3000007945 */ /* 0x000fe60003800000 */
[----:B------:R-:W-:Y:S01]  /*2420*/  IMAD R13, R38, R58, R13 ;  /* 0x0000003a260d7224 */ /* 0x000fe200078e020d */
[----:B------:R-:W-:Y:S01]  /*2430*/  IADD3 R27, P4, R80, R14, RZ ;  /* 0x0000000e501b7210 */ /* 0x000fe20007f9e0ff */
[----:B------:R-:W-:Y:S01]  /*2440*/  IMAD.MOV.U32 R86, RZ, RZ, R14 ;  /* 0x000000ffff567224 */ /* 0x000fe200078e000e */
[----:B------:R-:W4:Y:S01]  /*2450*/  LDC R90, c[0x0][0x3f4] ;  /* 0x0000fd00ff5a7b82 */ /* 0x000f220000000800 */
[----:B------:R-:W-:-:S02]  /*2460*/  IMAD.IADD R87, R15, 0x1, R13 ;  /* 0x000000010f577824 */ /* 0x000fc400078e020d */
[----:B------:R-:W-:Y:S02]  /*2470*/  IMAD R15, R19, 0x3000, R69 ;  /* 0x00003000130f7824 */ /* 0x000fe400078e0245 */
[----:B------:R-:W-:Y:S01]  /*2480*/  IMAD.X R36, R87, 0x1, R78, P4 ;  /* 0x0000000157247824 */ /* 0x000fe200020e064e */
[----:B0-----:R-:W-:Y:S01]  /*2490*/  LEA R42, P4, R27, R82, 0x1 ;  /* 0x000000521b2a7211 */ /* 0x001fe200078808ff */
[----:B------:R-:W-:-:S03]  /*24a0*/  IMAD R92, R15, 0x2, R26 ;  /* 0x000000020f5c7824 */ /* 0x000fc600078e021a */
[----:B------:R-:W-:Y:S01]  /*24b0*/  LEA.HI.X R43, R27, R83, R36, 0x1, P4 ;  /* 0x000000531b2b7211 */ /* 0x000fe200020f0c24 */
[----:B------:R-:W-:Y:S01]  /*24c0*/  IMAD.MOV.U32 R27, RZ, RZ, R39 ;  /* 0x000000ffff1b7224 */ /* 0x000fe200078e0027 */
[----:B------:R-:W-:Y:S01]  /*24d0*/  ISETP.GT.AND P4, PT, R39, R28, PT ;  /* 0x0000001c2700720c */ /* 0x000fe20003f84270 */
[----:B-1----:R-:W-:-:S04]  /*24e0*/  IMAD.WIDE.U32 R12, R88, 0x60, R86 ;  /* 0x00000060580c7825 */ /* 0x002fc800078e0056 */
[----:B------:R-:W-:Y:S01]  /*24f0*/  IMAD R37, R89, 0x60, RZ ;  /* 0x0000006059257824 */ /* 0x000fe200078e02ff */
[----:B------:R-:W-:-:S04]  /*2500*/  IADD3 R12, P3, R80, R12, RZ ;  /* 0x0000000c500c7210 */ /* 0x000fc80007f7e0ff */
[----:B------:R-:W-:Y:S01]  /*2510*/  IADD3.X R14, R78, R13, R37, P3, !PT ;  /* 0x0000000d4e0e7210 */ /* 0x000fe20001ffe425 */
[----:B------:R-:W-:Y:S01]  /*2520*/  VIADD R13, R15, 0x20 ;  /* 0x000000200f0d7836 */ /* 0x000fe20000000000 */
[----:B------:R-:W-:-:S04]  /*2530*/  LEA R40, P3, R12, R82, 0x1 ;  /* 0x000000520c287211 */ /* 0x000fc800078608ff */
[----:B------:R-:W-:Y:S02]  /*2540*/  LEA.HI.X R41, R12, R83, R14, 0x1, P3 ;  /* 0x000000530c297211 */ /* 0x000fe400018f0c0e */
[----:B----4-:R-:W-:Y:S02]  /*2550*/  ISETP.GE.AND P3, PT, R90, 0x1, PT ;  /* 0x000000015a00780c */ /* 0x010fe40003f66270 */
[----:B--2---:R-:W-:Y:S02]  /*2560*/  LOP3.LUT P5, RZ, R45, 0x4, RZ, 0xc0, !PT ;  /* 0x000000042dff7812 */ /* 0x004fe400078ac0ff */
[----:B---3--:R-:W-:-:S04]  /*2570*/  LOP3.LUT R44, R44, 0xfffffffd, RZ, 0xc0, !PT ;  /* 0xfffffffd2c2c7812 */ /* 0x008fc800078ec0ff */
[----:B------:R-:W-:-:S05]  /*2580*/  @P4 LOP3.LUT R44, R44, 0x2, RZ, 0xfc, !PT ;  /* 0x000000022c2c4812 */ /* 0x000fca00078efcff */
[----:B------:R0:W-:Y:S02]  /*2590*/  STL [R1], R44 ;  /* 0x0000002c01007387 */ /* 0x0001e40000100800 */
[----:B------:R-:W-:-:S04]  /*25a0*/  @P5 VIADD R13, R15, 0xffffffe0 ;  /* 0xffffffe00f0d5836 */ /* 0x000fc80000000000 */
        /* <DEDUP_REMOVED lines=8> */
[----:B------:R-:W-:-:S03]  /*2630*/  IMAD.WIDE.U32 R50, R8, R39, RZ ;  /* 0x0000002708327225 */ /* 0x000fc600078e00ff */
[----:B------:R-:W-:Y:S01]  /*2640*/  VIMNMX R85, R85, 0xc0, PT ;  /* 0x000000c055557848 */ /* 0x000fe20003fe0100 */
[----:B------:R-:W-:Y:S01]  /*2650*/  IMAD R15, R38, R30, R15 ;  /* 0x0000001e260f7224 */ /* 0x000fe200078e020f */
[----:B------:R-:W-:Y:S01]  /*2660*/  IADD3 R91, R51, R13, RZ ;  /* 0x0000000d335b7210 */ /* 0x000fe20007ffe0ff */
[----:B------:R-:W-:-:S04]  /*2670*/  IMAD.WIDE.U32 R48, R30, R39, RZ ;  /* 0x000000271e307225 */ /* 0x000fc800078e00ff */
        /* <DEDUP_REMOVED lines=8> */
[----:B0-----:R-:W-:-:S02]  /*2700*/  CS2R R44, SRZ ;  /* 0x00000000002c7805 */ /* 0x001fc4000001ff00 */
[----:B------:R-:W-:Y:S02]  /*2710*/  CS2R R38, SRZ ;  /* 0x0000000000267805 */ /* 0x000fe4000001ff00 */
        /* <DEDUP_REMOVED lines=23> */
.L_x_13061:
[----:B------:R-:W-:Y:S05]  /*2890*/  BSYNC B1 ;  /* 0x0000000000017941 */ /* 0x000fea0003800000 */
.L_x_13060:
[----:B0-----:R-:W-:Y:S01]  /*28a0*/  VIADD R12, R18, 0x60 ;  /* 0x00000060120c7836 */ /* 0x001fe20000000000 */
[----:B------:R-:W-:Y:S01]  /*28b0*/  BSSY B1, `(.L_x_13062) ;  /* 0x0000021000017945 */ /* 0x000fe20003800000 */
[----:B-----5:R-:W-:Y:S02]  /*28c0*/  IMAD.MOV.U32 R88, RZ, RZ, R52 ;  /* 0x000000ffff587224 */ /* 0x020fe400078e0034 */
[----:B------:R-:W-:Y:S01]  /*28d0*/  IMAD.MOV.U32 R89, RZ, RZ, R53 ;  /* 0x000000ffff597224 */ /* 0x000fe200078e0035 */
        /* <DEDUP_REMOVED lines=30> */
.L_x_13063:
[----:B------:R-:W-:Y:S05]  /*2ac0*/  BSYNC B1 ;  /* 0x0000000000017941 */ /* 0x000fea0003800000 */
.L_x_13062:
        /* <DEDUP_REMOVED lines=33> */
.L_x_13064:
[----:B------:R-:W-:Y:S01]  /*2ce0*/  IMAD R81, R19, 0x8, R2 ;  /* 0x0000000813517824 */ /* 0x000fe200078e0202 */
[----:B------:R-:W-:Y:S01]  /*2cf0*/  SHF.L.U32 R93, R153, 0x1f, RZ ;  /* 0x0000001f995d7819 */ /* 0x000fe200000006ff */
[----:B------:R-:W-:Y:S03]  /*2d00*/  BSSY B1, `(.L_x_13065) ;  /* 0x0000003000017945 */ /* 0x000fe60003800000 */
[----:B------:R-:W0:Y:S02]  /*2d10*/  SYNCS.PHASECHK.TRANS64.TRYWAIT P6, [R81+URZ+0x30890], R93 ;  /* 0x0308905d510075a7 */ /* 0x000e2400080c017f */
[----:B0-----:R-:W-:Y:S05]  /*2d20*/  @!P6 BRA `(.L_x_13066) ;  /* 0x0000013800b4e947 */ /* 0x001fea0003800000 */
.L_x_13311:
[----:B------:R-:W-:Y:S05]  /*2d30*/  BSYNC B1 ;  /* 0x0000000000017941 */ /* 0x000fea0003800000 */
.L_x_13065:
[----:B------:R-:W-:Y:S04]  /*2d40*/  BSSY B1, `(.L_x_13067) ;  /* 0x000006c000017945 */ /* 0x000fe80003800000 */
[----:B------:R-:W-:Y:S05]  /*2d50*/  @P4 BRA `(.L_x_13068) ;  /* 0x0000000400a84947 */ /* 0x000fea0003800000 */
[----:B------:R-:W-:Y:S04]  /*2d60*/  BSSY B2, `(.L_x_13069) ;  /* 0x0000035000027945 */ /* 0x000fe80003800000 */
[----:B------:R-:W-:Y:S05]  /*2d70*/  @P1 BRA `(.L_x_13070) ;  /* 0x0000000000cc1947 */ /* 0x000fea0003800000 */
[----:B------:R1:W2:Y:S01]  /*2d80*/  LDS.128 R12, [R92+0x12000] ;  /* 0x012000005c0c7984 */ /* 0x0002a20000000c00 */
        /* <DEDUP_REMOVED lines=28> */
[----:B------:R-:W-:-:S02]  /*2f50*/  IMAD.U32 R82, R82, 0x10000, RZ ;  /* 0x0001000052527824 */ /* 0x000fc400078e00ff */
[----:B------:R-:W-:Y:S01]  /*2f60*/  FFMA.FTZ R109, R48, R103, -R109 ;  /* 0x00000067306d7223 */ /* 0x000fe2000001086d */
[----:B------:R-:W-:Y:S02]  /*2f70*/  IMAD.U32 R13, R12, 0x10000, RZ ;  /* 0x000100000c0d7824 */ /* 0x000fe400078e00ff */
[----:B------:R-:W-:Y:S01]  /*2f80*/  FFMA.FTZ R12, R87, R101, -R108 ;  /* 0x00000065570c7223 */ /* 0x000fe2000001086c */
[----:B------:R-:W-:Y:S01]  /*2f90*/  FFMA.FTZ R48, R48, R107, R83 ;  /* 0x0000006b30307223 */ /* 0x000fe20000010053 */
[C---:B------:R-:W-:Y:S01]  /*2fa0*/  FMUL.FTZ R108, R14.reuse, R106 ;  /* 0x0000006a0e6c7220 */ /* 0x040fe20000410000 */
[----:B------:R-:W-:Y:S01]  /*2fb0*/  FMUL.FTZ R101, R14, R102 ;  /* 0x000000660e657220 */ /* 0x000fe20000410000 */
[C---:B------:R-:W-:Y:S01]  /*2fc0*/  FMUL.FTZ R14, R86.reuse, R104 ;  /* 0x00000068560e7220 */ /* 0x040fe20000410000 */
[-C--:B------:R-:W-:Y:S01]  /*2fd0*/  FMUL.FTZ R83, R86, R82.reuse ;  /* 0x0000005256537220 */ /* 0x080fe20000410000 */
[----:B------:R-:W-:Y:S02]  /*2fe0*/  IMAD.U32 R15, R15, 0x10000, RZ ;  /* 0x000100000f0f7824 */ /* 0x000fe400078e00ff */
[----:B------:R-:W-:Y:S01]  /*2ff0*/  FFMA.FTZ R87, R87, R105, R110 ;  /* 0x0000006957577223 */ /* 0x000fe2000001006e */
        /* <DEDUP_REMOVED lines=9> */
.L_x_13072:
[----:B------:R-:W-:Y:S05]  /*3090*/  BSYNC B3 ;  /* 0x0000000000037941 */ /* 0x000fea0003800000 */
.L_x_13071:
[----:B--2---:R1:W-:Y:S02]  /*30a0*/  STG.E.128 desc[UR56][R42.64], R12 ;  /* 0x0000000c2a007986 */ /* 0x0043e4000c101d38 */
.L_x_13070:
[----:B------:R-:W-:Y:S05]  /*30b0*/  BSYNC B2 ;  /* 0x0000000000027941 */ /* 0x000fea0003800000 */
.L_x_13069:
[----:B------:R-:W-:Y:S05]  /*30c0*/  @P2 BRA `(.L_x_13068) ;  /* 0x0000000000cc2947 */ /* 0x000fea0003800000 */
[----:B-1----:R1:W2:Y:S01]  /*30d0*/  LDS.128 R12, [R84+0x12000] ;  /* 0x01200000540c7984 */ /* 0x0022a20000000c00 */
        /* <DEDUP_REMOVED lines=25> */
[----:B------:R-:W-:Y:S01]  /*3270*/  LOP3.LUT R97, R97, 0xffff0000, RZ, 0xc0, !PT ;  /* 0xffff000061617812 */ /* 0x000fe200078ec0ff */
[C---:B------:R-:W-:Y:S01]  /*3280*/  IMAD.U32 R13, R12.reuse, 0x10000, RZ ;  /* 0x000100000c0d7824 */ /* 0x040fe200078e00ff */
[----:B------:R-:W-:Y:S01]  /*3290*/  LOP3.LUT R99, R99, 0xffff0000, RZ, 0xc0, !PT ;  /* 0xffff000063637812 */ /* 0x000fe200078ec0ff */
[C---:B------:R-:W-:Y:S01]  /*32a0*/  FFMA.FTZ R102, R15.reuse, R82, -R102 ;  /* 0x000000520f667223 */ /* 0x040fe20000010866 */
[----:B------:R-:W-:Y:S01]  /*32b0*/  FFMA.FTZ R53, R15, R86, R53 ;  /* 0x000000560f357223 */ /* 0x000fe20000010035 */
[----:B------:R-:W-:Y:S01]  /*32c0*/  LOP3.LUT R12, R12, 0xffff0000, RZ, 0xc0, !PT ;  /* 0xffff00000c0c7812 */ /* 0x000fe200078ec0ff */
[-C--:B------:R-:W-:Y:S01]  /*32d0*/  FMUL.FTZ R15, R54, R55.reuse ;  /* 0x00000037360f7220 */ /* 0x080fe20000410000 */
[----:B------:R-:W-:Y:S01]  /*32e0*/  FFMA.FTZ R87, R52, R55, -R87 ;  /* 0x0000003734577223 */ /* 0x000fe20000010857 */
[----:B------:R-:W-:Y:S01]  /*32f0*/  SHF.L.U32 R98, R98, 0x10, RZ ;  /* 0x0000001062627819 */ /* 0x000fe200000006ff */
[C---:B------:R-:W-:Y:S01]  /*3300*/  FMUL.FTZ R55, R48.reuse, R97 ;  /* 0x0000006130377220 */ /* 0x040fe20000410000 */
[----:B------:R-:W-:Y:S01]  /*3310*/  FMUL.FTZ R54, R48, R99 ;  /* 0x0000006330367220 */ /* 0x000fe20000410000 */
[----:B------:R-:W-:Y:S01]  /*3320*/  FFMA.FTZ R52, R52, R83, R15 ;  /* 0x0000005334347223 */ /* 0x000fe2000001000f */
[C---:B------:R-:W-:Y:S01]  /*3330*/  FMUL.FTZ R15, R12.reuse, R100 ;  /* 0x000000640c0f7220 */ /* 0x040fe20000410000 */
[-C--:B------:R-:W-:Y:S01]  /*3340*/  FMUL.FTZ R48, R12, R98.reuse ;  /* 0x000000620c307220 */ /* 0x080fe20000410000 */
        /* <DEDUP_REMOVED lines=8> */
[----:B------:R-:W-:-:S07]  /*33d0*/  IMAD.MOV.U32 R15, RZ, RZ, R54 ;  /* 0x000000ffff0f7224 */ /* 0x000fce00078e0036 */
.L_x_13074:
[----:B------:R-:W-:Y:S05]  /*33e0*/  BSYNC B2 ;  /* 0x0000000000027941 */ /* 0x000fea0003800000 */
.L_x_13073:
[----:B--2---:R2:W-:Y:S02]  /*33f0*/  STG.E.128 desc[UR56][R42.64+0x40], R12 ;  /* 0x0000400c2a007986 */ /* 0x0045e4000c101d38 */
.L_x_13068:
[----:B------:R-:W-:Y:S05]  /*3400*/  BSYNC B1 ;  /* 0x0000000000017941 */ /* 0x000fea0003800000 */
.L_x_13067:
[----:B------:R-:W-:Y:S05]  /*3410*/  @P5 BRA `(.L_x_13075) ;  /* 0x0000001c00c85947 */ /* 0x000fea0003800000 */
[----:B------:R-:W-:Y:S04]  /*3420*/  BSSY B1, `(.L_x_13076) ;  /* 0x0000036000017945 */ /* 0x000fe80003800000 */
[----:B------:R-:W-:Y:S05]  /*3430*/  @P1 BRA `(.L_x_13077) ;  /* 0x0000000000d01947 */ /* 0x000fea0003800000 */
[----:B-12---:R1:W2:Y:S01]  /*3440*/  LDS.128 R12, [R92+0x15000] ;  /* 0x015000005c0c7984 */ /* 0x0062a20000000c00 */
        /* <DEDUP_REMOVED lines=36> */
[CC--:B------:R-:W-:Y:S01]  /*3690*/  FMUL.FTZ R15, R45.reuse, R96.reuse ;  /* 0x000000602d0f7220 */ /* 0x0c0fe20000410000 */
        /* <DEDUP_REMOVED lines=12> */
.L_x_13079:
[----:B------:R-:W-:Y:S05]  /*3760*/  BSYNC B2 ;  /* 0x0000000000027941 */ /* 0x000fea0003800000 */
.L_x_13078:
[----:B--2---:R3:W-:Y:S02]  /*3770*/  STG.E.128 desc[UR56][R40.64], R12 ;  /* 0x0000000c28007986 */ /* 0x0047e4000c101d38 */
.L_x_13077:
[----:B------:R-:W-:Y:S05]  /*3780*/  BSYNC B1 ;  /* 0x0000000000017941 */ /* 0x000fea0003800000 */
.L_x_13076:
[----:B------:R-:W-:Y:S05]  /*3790*/  @P2 BRA `(.L_x_13075) ;  /* 0x0000001800e82947 */ /* 0x000fea0003800000 */
        /* <DEDUP_REMOVED lines=50> */
.L_x_13081:
[----:B------:R-:W-:Y:S05]  /*3ac0*/  BSYNC B1 ;  /* 0x0000000000017941 */ /* 0x000fea0003800000 */
.L_x_13080:
[----:B--2---:R1:W-:Y:S01]  /*3ad0*/  STG.E.128 desc[UR56][R40.64+0x40], R12 ;  /* 0x0000400c28007986 */ /* 0x0043e2000c101d38 */
[----:B------:R-:W-:Y:S05]  /*3ae0*/  BRA `(.L_x_13075) ;  /* 0x0000001800147947 */ /* 0x000fea0003800000 */
.L_x_13059:
[C---:B------:R-:W-:Y:S02]  /*3af0*/  ISETP.GE.AND P3, PT, R18.reuse, R85, PT ;  /* 0x000000551200720c */ /* 0x040fe40003f66270 */
[----:B------:R-:W-:Y:S02]  /*3b00*/  CS2R R38, SRZ ;  /* 0x0000000000267805 */ /* 0x000fe4000001ff00 */
[----:B------:R-:W-:Y:S01]  /*3b10*/  CS2R R36, SRZ ;  /* 0x0000000000247805 */ /* 0x000fe2000001ff00 */
[----:B0-----:R-:W-:Y:S01]  /*3b20*/  VIADD R44, R18, 0x60 ;  /* 0x00000060122c7836 */ /* 0x001fe20000000000 */
[----:B------:R-:W-:-:S13]  /*3b30*/  ISETP.GE.OR P3, PT, R16, R90, P3 ;  /* 0x0000005a1000720c */ /* 0x000fda0001f66670 */
[----:B------:R-:W0:Y:S01]  /*3b40*/  @!P3 LDC.64 R40, c[0x0][0x3e8] ;  /* 0x0000fa00ff28bb82 */ /* 0x000e220000000a00 */
[----:B------:R-:W-:-:S05]  /*3b50*/  @!P3 IADD3 R14, P4, R10, R50, RZ ;  /* 0x000000320a0eb210 */ /* 0x000fca0007f9e0ff */
[----:B------:R-:W-:Y:S01]  /*3b60*/  @!P3 IMAD.X R15, R91, 0x1, R65, P4 ;  /* 0x000000015b0fb824 */ /* 0x000fe200020e0641 */
[----:B------:R-:W-:Y:S01]  /*3b70*/  @!P3 IADD3 R12, P4, R34, R48, RZ ;  /* 0x00000030220cb210 */ /* 0x000fe20007f9e0ff */
[----:B------:R-:W1:Y:S04]  /*3b80*/  @!P3 LDC.64 R42, c[0x0][0x400] ;  /* 0x00010000ff2abb82 */ /* 0x000e680000000a00 */
[----:B------:R-:W-:Y:S01]  /*3b90*/  @!P3 IMAD.X R13, R81, 0x1, R67, P4 ;  /* 0x00000001510db824 */ /* 0x000fe200020e0643 */
[----:B0-----:R-:W-:-:S04]  /*3ba0*/  @!P3 LEA R40, P4, R14, R40, 0x1 ;  /* 0x000000280e28b211 */ /* 0x001fc800078808ff */
[----:B------:R-:W-:Y:S02]  /*3bb0*/  @!P3 LEA.HI.X R41, R14, R41, R15, 0x1, P4 ;  /* 0x000000290e29b211 */ /* 0x000fe400020f0c0f */
[----:B------:R-:W-:Y:S02]  /*3bc0*/  CS2R R14, SRZ ;  /* 0x00000000000e7805 */ /* 0x000fe4000001ff00 */
[----:B-1----:R-:W-:-:S04]  /*3bd0*/  @!P3 LEA R42, P4, R12, R42, 0x1 ;  /* 0x0000002a0c2ab211 */ /* 0x002fc800078808ff */
[----:B------:R-:W-:Y:S02]  /*3be0*/  @!P3 LEA.HI.X R43, R12, R43, R13, 0x1, P4 ;  /* 0x0000002b0c2bb211 */ /* 0x000fe400020f0c0d */
[----:B------:R-:W-:-:S03]  /*3bf0*/  CS2R R12, SRZ ;  /* 0x00000000000c7805 */ /* 0x000fc6000001ff00 */
[----:B------:R0:W5:Y:S04]  /*3c00*/  @!P3 LDG.E.128 R36, desc[UR56][R42.64] ;  /* 0x000000382a24b981 */ /* 0x000168000c1e1d00 */
[----:B------:R1:W5:Y:S01]  /*3c10*/  @!P3 LDG.E.128 R12, desc[UR56][R40.64] ;  /* 0x00000038280cb981 */ /* 0x000362000c1e1d00 */
[----:B------:R-:W-:-:S04]  /*3c20*/  ISETP.GE.AND P3, PT, R44, R85, PT ;  /* 0x000000552c00720c */ /* 0x000fc80003f66270 */
[CC--:B------:R-:W-:Y:S01]  /*3c30*/  ISETP.GE.OR P3, PT, R16.reuse, R90.reuse, P3 ;  /* 0x0000005a1000720c */ /* 0x0c0fe20001f66670 */
[----:B------:R-:W-:Y:S01]  /*3c40*/  BSSY B1, `(.L_x_13082) ;  /* 0x000001b000017945 */ /* 0x000fe20003800000 */
[----:B0-----:R-:W-:Y:S02]  /*3c50*/  CS2R R42, SRZ ;  /* 0x00000000002a7805 */ /* 0x001fe4000001ff00 */
[----:B------:R-:W-:Y:S02]  /*3c60*/  CS2R R46, SRZ ;  /* 0x00000000002e7805 */ /* 0x000fe4000001ff00 */
[----:B------:R-:W-:Y:S02]  /*3c70*/  CS2R R44, SRZ ;  /* 0x00000000002c7805 */ /* 0x000fe4000001ff00 */
[----:B-1----:R-:W-:Y:S02]  /*3c80*/  CS2R R40, SRZ ;  /* 0x0000000000287805 */ /* 0x002fe4000001ff00 */
[----:B------:R-:W-:-:S03]  /*3c90*/  ISETP.GE.AND P4, PT, R16, R90, PT ;  /* 0x0000005a1000720c */ /* 0x000fc60003f86270 */
[----:B------:R-:W-:Y:S10]  /*3ca0*/  @P3 BRA `(.L_x_13083) ;  /* 0x0000000000503947 */ /* 0x000ff40003800000 */
[----:B------:R-:W0:Y:S01]  /*3cb0*/  LDC.64 R40, c[0x0][0x3f8] ;  /* 0x0000fe00ff287b82 */ /* 0x000e220000000a00 */
[----:B------:R-:W-:Y:S01]  /*3cc0*/  IMAD.MOV.U32 R51, RZ, RZ, R91 ;  /* 0x000000ffff337224 */ /* 0x000fe200078e005b */
[----:B------:R-:W-:Y:S01]  /*3cd0*/  ULDC.64 UR4, c[0x0][0x3e8] ;  /* 0x0000fa0000047ab9 */ /* 0x000fe20000000a00 */
[----:B------:R-:W-:Y:S02]  /*3ce0*/  IMAD.MOV.U32 R49, RZ, RZ, R81 ;  /* 0x000000ffff317224 */ /* 0x000fe400078e0051 */
        /* <DEDUP_REMOVED lines=14> */
[----:B------:R-:W5:Y:S04]  /*3dd0*/  LDG.E.128 R40, desc[UR56][R40.64] ;  /* 0x0000003828287981 */ /* 0x000f68000c1e1d00 */
[----:B------:R-:W5:Y:S03]  /*3de0*/  LDG.E.128 R44, desc[UR56][R44.64] ;  /* 0x000000382c2c7981 */ /* 0x000f66000c1e1d00 */
.L_x_13083:
[----:B------:R-:W-:Y:S05]  /*3df0*/  BSYNC B1 ;  /* 0x0000000000017941 */ /* 0x000fea0003800000 */
.L_x_13082:
        /* <DEDUP_REMOVED lines=20> */
[----:B------:R-:W-:-:S02]  /*3f40*/  MOV R51, R13 ;  /* 0x0000000d00337202 */ /* 0x000fc40000000f00 */
        /* <DEDUP_REMOVED lines=8> */
[----:B------:R-:W-:Y:S02]  /*3fd0*/  PRMT R107, R107, 0x5410, R48 ;  /* 0x000054106b6b7816 */ /* 0x000fe40000000030 */
[----:B------:R-:W-:-:S02]  /*3fe0*/  PRMT R115, R49, 0x7610, R115 ;  /* 0x0000761031737816 */ /* 0x000fc40000000073 */
[----:B------:R-:W-:Y:S02]  /*3ff0*/  PRMT R108, R108, 0x5410, R50 ;  /* 0x000054106c6c7816 */ /* 0x000fe40000000032 */
[----:B------:R-:W-:Y:S01]  /*4000*/  PRMT R99, R99, 0x5410, R51 ;  /* 0x0000541063637816 */ /* 0x000fe20000000033 */
[----:B------:R-:W-:Y:S06]  /*4010*/  @!P3 BRA `(.L_x_13084) ;  /* 0x000000000004b947 */ /* 0x000fec0003800000 */
[----:B------:R-:W-:Y:S01]  /*4020*/  BPT.TRAP 0x1 ;  /* 0x000000040000795c */ /* 0x000fe20000300000 */
.L_x_13084:
[----:B------:R-:W-:Y:S01]  /*4030*/  IMAD R81, R19, 0x8, R2 ;  /* 0x0000000813517824 */ /* 0x000fe200078e0202 */
[----:B------:R-:W-:Y:S01]  /*4040*/  SHF.L.U32 R93, R153, 0x1f, RZ ;  /* 0x0000001f995d7819 */ /* 0x000fe200000006ff */
[----:B------:R-:W0:Y:S01]  /*4050*/  LDC R96, c[0x0][0x2f4] ;  /* 0x0000bd00ff607b82 */ /* 0x000e220000000800 */
[----:B------:R-:W-:Y:S02]  /*4060*/  BSSY B1, `(.L_x_13085) ;  /* 0x0000004000017945 */ /* 0x000fe40003800000 */
[----:B------:R-:W1:Y:S01]  /*4070*/  SYNCS.PHASECHK.TRANS64.TRYWAIT P5, [R81+URZ+0x30890], R93 ;  /* 0x0308905d510075a7 */ /* 0x000e6200080a017f */
[----:B0-----:R-:W-:Y:S01]  /*4080*/  IMAD.IADD R98, R96, 0x1, -R73 ;  /* 0x0000000160627824 */ /* 0x001fe200078e0a49 */
[----:B-1----:R-:W-:Y:S06]  /*4090*/  @!P5 BRA `(.L_x_13086) ;  /* 0x0000012400ecd947 */ /* 0x002fec0003800000 */
.L_x_13312:
[----:B------:R-:W-:Y:S05]  /*40a0*/  BSYNC B1 ;  /* 0x0000000000017941 */ /* 0x000fea0003800000 */
.L_x_13085:
[----:B------:R-:W-:Y:S01]  /*40b0*/  ISETP.GE.OR P5, PT, R18, R85, P1 ;  /* 0x000000551200720c */ /* 0x000fe20000fa6670 */
[----:B------:R-:W-:-:S12]  /*40c0*/  BSSY B1, `(.L_x_13087) ;  /* 0x0000085000017945 */ /* 0x000fd80003800000 */
[----:B------:R-:W-:Y:S05]  /*40d0*/  @P5 BRA `(.L_x_13088) ;  /* 0x00000008000c5947 */ /* 0x000fea0003800000 */
[----:B------:R-:W1:Y:S01]  /*40e0*/  S2R R50, SR_TID.X ;  /* 0x0000000000327919 */ /* 0x000e620000002100 */
[----:B------:R-:W-:Y:S01]  /*40f0*/  SHF.R.S32.HI R48, RZ, 0x1f, R18 ;  /* 0x0000001fff307819 */ /* 0x000fe20000011412 */
[-C--:B------:R-:W-:Y:S01]  /*4100*/  IMAD.WIDE.U32 R90, R18, R88.reuse, R86 ;  /* 0x00000058125a7225 */ /* 0x080fe200078e0056 */
[----:B------:R-:W-:Y:S03]  /*4110*/  BSSY B2, `(.L_x_13089) ;  /* 0x0000073000027945 */ /* 0x000fe60003800000 */
[----:B------:R-:W-:Y:S01]  /*4120*/  IMAD R48, R48, R88, RZ ;  /* 0x0000005830307224 */ /* 0x000fe200078e02ff */
[----:B------:R-:W-:-:S03]  /*4130*/  IADD3 R95, P5, P6, R4, R90, R64 ;  /* 0x0000005a045f7210 */ /* 0x000fc60007ebe040 */
[----:B------:R-:W-:Y:S01]  /*4140*/  IMAD R49, R18, R89, R48 ;  /* 0x0000005912317224 */ /* 0x000fe200078e0230 */
[----:B------:R-:W-:-:S03]  /*4150*/  SEL R48, R73, R98, !P0 ;  /* 0x0000006249307207 */ /* 0x000fc60004000000 */
[----:B------:R-:W-:Y:S01]  /*4160*/  IMAD.IADD R102, R49, 0x1, R91 ;  /* 0x0000000131667824 */ /* 0x000fe200078e025b */
[----:B------:R-:W-:-:S04]  /*4170*/  SHF.R.S32.HI R49, RZ, 0x1f, R48 ;  /* 0x0000001fff317819 */ /* 0x000fc80000011430 */
[----:B------:R-:W-:Y:S02]  /*4180*/  LEA.HI R48, R49, R48, RZ, 0x4 ;  /* 0x0000003031307211 */ /* 0x000fe400078f20ff */
[----:B------:R-:W-:Y:S02]  /*4190*/  IADD3.X R100, R79, R102, R62, P5, P6 ;  /* 0x000000664f647210 */ /* 0x000fe40002fec43e */
[----:B------:R-:W-:-:S05]  /*41a0*/  LEA.HI.SX32 R48, R48, R63, 0x1c ;  /* 0x0000003f30307211 */ /* 0x000fca00078fe2ff */
[----:B------:R-:W-:Y:S02]  /*41b0*/  IMAD.SHL.U32 R97, R48, 0x8, RZ ;  /* 0x0000000830617824 */ /* 0x000fe400078e00ff */
[----:B-1----:R-:W-:-:S03]  /*41c0*/  VIADD R51, R50, 0xffffff80 ;  /* 0xffffff8032337836 */ /* 0x002fc60000000000 */
[----:B------:R-:W-:Y:S02]  /*41d0*/  LOP3.LUT R49, R77, 0x38, R97, 0xf8, !PT ;  /* 0x000000384d317812 */ /* 0x000fe400078ef861 */
[----:B------:R-:W-:Y:S02]  /*41e0*/  SHF.R.S32.HI R50, RZ, 0x1f, R51 ;  /* 0x0000001fff327819 */ /* 0x000fe40000011433 */
[----:B------:R-:W-:Y:S02]  /*41f0*/  LOP3.LUT R49, R49, R74, RZ, 0x3c, !PT ;  /* 0x0000004a31317212 */ /* 0x000fe400078e3cff */
[----:B------:R-:W-:-:S04]  /*4200*/  LEA.HI R50, R50, R51, RZ, 0x5 ;  /* 0x0000003332327211 */ /* 0x000fc800078f28ff */
[----:B------:R-:W-:-:S05]  /*4210*/  SHF.R.S32.HI R50, RZ, 0x5, R50 ;  /* 0x00000005ff327819 */ /* 0x000fca0000011432 */
[----:B------:R-:W-:Y:S02]  /*4220*/  IMAD R48, R50, 0x200, R49 ;  /* 0x0000020032307824 */ /* 0x000fe400078e0231 */
[C---:B------:R-:W-:Y:S02]  /*4230*/  IMAD R49, R19.reuse, 0x3000, R32 ;  /* 0x0000300013317824 */ /* 0x040fe400078e0220 */
        /* <DEDUP_REMOVED lines=9> */
[----:B-1----:R-:W-:Y:S01]  /*42d0*/  IMAD.U32 R106, R49, 0x10000, RZ ;  /* 0x00010000316a7824 */ /* 0x002fe200078e00ff */
[----:B------:R-:W-:Y:S01]  /*42e0*/  PRMT R104, R99, 0x5432, R104 ;  /* 0x0000543263687816 */ /* 0x000fe20000000068 */
[----:B------:R-:W-:Y:S01]  /*42f0*/  IMAD.U32 R118, R55, 0x10000, RZ ;  /* 0x0001000037767824 */ /* 0x000fe200078e00ff */
[----:B------:R-:W-:Y:S02]  /*4300*/  PRMT R103, R99, 0x5410, R103 ;  /* 0x0000541063677816 */ /* 0x000fe40000000067 */
        /* <DEDUP_REMOVED lines=10> */
[----:B------:R-:W-:Y:S01]  /*43b0*/  SHF.R.U64 R38, R38, 0x10, R39 ;  /* 0x0000001026267819 */ /* 0x000fe20000001227 */
[----:B------:R-:W-:Y:S01]  /*43c0*/  FFMA.FTZ R101, R106, R101, R116 ;  /* 0x000000656a657223 */ /* 0x000fe20000010074 */
[----:B------:R-:W-:Y:S01]  /*43d0*/  LOP3.LUT R106, R104, 0xffff0000, RZ, 0xc0, !PT ;  /* 0xffff0000686a7812 */ /* 0x000fe200078ec0ff */
[----:B------:R-:W-:Y:S01]  /*43e0*/  IMAD.U32 R13, R48, 0x10000, RZ ;  /* 0x00010000300d7824 */ /* 0x000fe200078e00ff */
[----:B------:R-:W-:Y:S01]  /*43f0*/  LOP3.LUT R104, R103, 0xffff0000, RZ, 0xc0, !PT ;  /* 0xffff000067687812 */ /* 0x000fe200078ec0ff */
[----:B------:R-:W-:Y:S01]  /*4400*/  IMAD.U32 R37, R50, 0x10000, RZ ;  /* 0x0001000032257824 */ /* 0x000fe200078e00ff */
[----:B------:R-:W-:Y:S01]  /*4410*/  PRMT R12, R110, 0x5432, R12 ;  /* 0x000054326e0c7816 */ /* 0x000fe2000000000c */
[C---:B------:R-:W-:Y:S01]  /*4420*/  FMUL.FTZ R116, R53.reuse, R106 ;  /* 0x0000006a35747220 */ /* 0x040fe20000410000 */
[--C-:B------:R-:W-:Y:S01]  /*4430*/  SHF.R.U64 R14, R14, 0x10, R15.reuse ;  /* 0x000000100e0e7819 */ /* 0x100fe2000000120f */
[-C--:B------:R-:W-:Y:S01]  /*4440*/  FMUL.FTZ R53, R53, R104.reuse ;  /* 0x0000006835357220 */ /* 0x080fe20000410000 */
[----:B------:R-:W-:Y:S01]  /*4450*/  LOP3.LUT R48, R48, 0xffff0000, RZ, 0xc0, !PT ;  /* 0xffff000030307812 */ /* 0x000fe200078ec0ff */
[C---:B------:R-:W-:Y:S01]  /*4460*/  FFMA.FTZ R104, R49.reuse, R104, -R116 ;  /* 0x0000006831687223 */ /* 0x040fe20000010874 */
[----:B------:R-:W-:Y:S01]  /*4470*/  SHF.R.U32.HI R116, RZ, 0x10, R15 ;  /* 0x00000010ff747819 */ /* 0x000fe2000001160f */
[----:B------:R-:W-:Y:S01]  /*4480*/  FFMA.FTZ R106, R49, R106, R53 ;  /* 0x0000006a316a7223 */ /* 0x000fe20000010035 */
[----:B------:R-:W-:Y:S01]  /*4490*/  SHF.R.U32.HI R53, RZ, 0x10, R39 ;  /* 0x00000010ff357819 */ /* 0x000fe20000011627 */
[----:B------:R-:W-:Y:S01]  /*44a0*/  IMAD.U32 R15, R52, 0x10000, RZ ;  /* 0x00010000340f7824 */ /* 0x000fe200078e00ff */
[----:B------:R-:W-:Y:S01]  /*44b0*/  PRMT R49, R111, 0x5432, R116 ;  /* 0x000054326f317816 */ /* 0x000fe20000000074 */
[----:B------:R-:W-:Y:S01]  /*44c0*/  IMAD.U32 R116, R51, 0x10000, RZ ;  /* 0x0001000033747824 */ /* 0x000fe200078e00ff */
[----:B------:R-:W-:Y:S01]  /*44d0*/  PRMT R53, R115, 0x5410, R53 ;  /* 0x0000541073357816 */ /* 0x000fe20000000035 */
[----:B------:R-:W-:Y:S01]  /*44e0*/  IMAD.U32 R120, R12, 0x10000, RZ ;  /* 0x000100000c787824 */ /* 0x000fe200078e00ff */
[----:B------:R-:W-:Y:S01]  /*44f0*/  LOP3.LUT R39, R51, 0xffff0000, RZ, 0xc0, !PT ;  /* 0xffff000033277812 */ /* 0x000fe200078ec0ff */
[----:B------:R-:W-:Y:S01]  /*4500*/  IMAD.U32 R103, R49, 0x10000, RZ ;  /* 0x0001000031677824 */ /* 0x000fe200078e00ff */
[----:B------:R-:W-:Y:S01]  /*4510*/  LOP3.LUT R52, R52, 0xffff0000, RZ, 0xc0, !PT ;  /* 0xffff000034347812 */ /* 0x000fe200078ec0ff */
[----:B------:R-:W-:Y:S01]  /*4520*/  IMAD.U32 R105, R53, 0x10000, RZ ;  /* 0x0001000035697824 */ /* 0x000fe200078e00ff */
[----:B------:R-:W-:Y:S01]  /*4530*/  PRMT R38, R107, 0x5432, R38 ;  /* 0x000054326b267816 */ /* 0x000fe20000000026 */
[----:B------:R-:W-:Y:S01]  /*4540*/  IMAD.U32 R51, R54, 0x10000, RZ ;  /* 0x0001000036337824 */ /* 0x000fe200078e00ff */
[----:B------:R-:W-:Y:S01]  /*4550*/  PRMT R14, R109, 0x5432, R14 ;  /* 0x000054326d0e7816 */ /* 0x000fe2000000000e */
[C---:B------:R-:W-:Y:S01]  /*4560*/  FMUL.FTZ R115, R118.reuse, R105 ;  /* 0x0000006976737220 */ /* 0x040fe20000410000 */
[----:B------:R-:W-:Y:S01]  /*4570*/  FMUL.FTZ R118, R118, R103 ;  /* 0x0000006776767220 */ /* 0x000fe20000410000 */
[----:B------:R-:W-:-:S02]  /*4580*/  LOP3.LUT R54, R54, 0xffff0000, RZ, 0xc0, !PT ;  /* 0xffff000036367812 */ /* 0x000fc400078ec0ff */
[C---:B------:R-:W-:Y:S01]  /*4590*/  FFMA.FTZ R103, R116.reuse, R103, -R115 ;  /* 0x0000006774677223 */ /* 0x040fe20000010873 */
[----:B------:R-:W-:Y:S01]  /*45a0*/  FFMA.FTZ R105, R116, R105, R118 ;  /* 0x0000006974697223 */ /* 0x000fe20000010076 */
[----:B------:R-:W-:Y:S02]  /*45b0*/  LOP3.LUT R116, R53, 0xffff0000, RZ, 0xc0, !PT ;  /* 0xffff000035747812 */ /* 0x000fe400078ec0ff */
[----:B------:R-:W-:Y:S02]  /*45c0*/  LOP3.LUT R118, R49, 0xffff0000, RZ, 0xc0, !PT ;  /* 0xffff000031767812 */ /* 0x000fe400078ec0ff */
[----:B------:R-:W-:Y:S01]  /*45d0*/  PRMT R49, R108, 0x5432, R36 ;  /* 0x000054326c317816 */ /* 0x000fe20000000024 */
[C---:B------:R-:W-:Y:S01]  /*45e0*/  FMUL.FTZ R36, R55.reuse, R116 ;  /* 0x0000007437247220 */ /* 0x040fe20000410000 */
[----:B------:R-:W-:Y:S01]  /*45f0*/  LOP3.LUT R50, R50, 0xffff0000, RZ, 0xc0, !PT ;  /* 0xffff000032327812 */ /* 0x000fe200078ec0ff */
[-C--:B------:R-:W-:Y:S02]  /*4600*/  FMUL.FTZ R55, R55, R118.reuse ;  /* 0x0000007637377220 */ /* 0x080fe40000410000 */
[----:B------:R-:W-:Y:S01]  /*4610*/  FFMA.FTZ R36, R39, R118, -R36 ;  /* 0x0000007627247223 */ /* 0x000fe20000010824 */
[----:B------:R-:W-:-:S02]  /*4620*/  IMAD.U32 R118, R49, 0x10000, RZ ;  /* 0x0001000031767824 */ /* 0x000fc400078e00ff */
[----:B------:R-:W-:Y:S01]  /*4630*/  FFMA.FTZ R116, R39, R116, R55 ;  /* 0x0000007427747223 */ /* 0x000fe20000010037 */
[----:B------:R-:W-:Y:S01]  /*4640*/  LOP3.LUT R39, R49, 0xffff0000, RZ, 0xc0, !PT ;  /* 0xffff000031277812 */ /* 0x000fe200078ec0ff */
[C---:B------:R-:W-:Y:S01]  /*4650*/  FMUL.FTZ R122, R15.reuse, R118 ;  /* 0x000000760f7a7220 */ /* 0x040fe20000410000 */
[----:B------:R-:W-:Y:S01]  /*4660*/  LOP3.LUT R49, R12, 0xffff0000, RZ, 0xc0, !PT ;  /* 0xffff00000c317812 */ /* 0x000fe200078ec0ff */
[-C--:B------:R-:W-:Y:S02]  /*4670*/  FMUL.FTZ R15, R15, R120.reuse ;  /* 0x000000780f0f7220 */ /* 0x080fe40000410000 */
[----:B------:R-:W-:Y:S01]  /*4680*/  FMUL.FTZ R53, R52, R39 ;  /* 0x0000002734357220 */ /* 0x000fe20000410000 */
[C---:B------:R-:W-:Y:S01]  /*4690*/  FFMA.FTZ R12, R13.reuse, R120, -R122 ;  /* 0x000000780d0c7223 */ /* 0x040fe2000001087a */
[----:B------:R-:W-:Y:S01]  /*46a0*/  F2FP.BF16.F32.PACK_AB R36, R36, R103 ;  /* 0x000000672424723e */ /* 0x000fe200000010ff */
[----:B------:R-:W-:Y:S01]  /*46b0*/  FFMA.FTZ R13, R13, R118, R15 ;  /* 0x000000760d0d7223 */ /* 0x000fe2000001000f */
[-C--:B------:R-:W-:Y:S01]  /*46c0*/  FMUL.FTZ R55, R52, R49.reuse ;  /* 0x0000003134377220 */ /* 0x080fe20000410000 */
        /* <DEDUP_REMOVED lines=16> */
[----:B------:R-:W-:Y:S01]  /*47d0*/  F2FP.BF16.F32.PACK_AB R54, R54, R51 ;  /* 0x000000333636723e */ /* 0x000fe200000010ff */
[----:B------:R-:W-:Y:S01]  /*47e0*/  IMAD.MOV.U32 R48, RZ, RZ, R12 ;  /* 0x000000ffff307224 */ /* 0x000fe200078e000c */
[----:B------:R-:W-:Y:S01]  /*47f0*/  F2FP.BF16.F32.PACK_AB R49, R104, R99 ;  /* 0x000000636831723e */ /* 0x000fe200000010ff */
[----:B------:R-:W-:Y:S01]  /*4800*/  IMAD.MOV.U32 R51, RZ, RZ, R36 ;  /* 0x000000ffff337224 */ /* 0x000fe200078e0024 */
[----:B------:R-:W-:Y:S02]  /*4810*/  F2FP.BF16.F32.PACK_AB R53, R106, R101 ;  /* 0x000000656a35723e */ /* 0x000fe400000010ff */
[----:B------:R-:W-:Y:S02]  /*4820*/  F2FP.BF16.F32.PACK_AB R55, R116, R105 ;  /* 0x000000697437723e */ /* 0x000fe400000010ff */
[----:B------:R-:W-:-:S07]  /*4830*/  F2FP.BF16.F32.PACK_AB R50, R39, R14 ;  /* 0x0000000e2732723e */ /* 0x000fce00000010ff */
.L_x_13090:
[----:B------:R-:W-:Y:S05]  /*4840*/  BSYNC B2 ;  /* 0x0000000000027941 */ /* 0x000fea0003800000 */
.L_x_13089:
[----:B------:R-:W-:Y:S02]  /*4850*/  ISETP.GE.AND P5, PT, R97, R96, PT ;  /* 0x000000606100720c */ /* 0x000fe40003fa6270 */
[----:B------:R-:W-:-:S11]  /*4860*/  P2R R13, PR, RZ, 0x1 ;  /* 0x00000001ff0d7803 */ /* 0x000fd60000000000 */
[--C-:B------:R-:W-:Y:S02]  /*4870*/  @!P5 SHF.R.S32.HI R12, RZ, 0x1f, R97.reuse ;  /* 0x0000001fff0cd819 */ /* 0x100fe40000011461 */
[----:B------:R-:W-:-:S04]  /*4880*/  @!P5 IADD3 R90, P0, P6, R4, R90, R97 ;  /* 0x0000005a045ad210 */ /* 0x000fc80007e1e061 */
[----:B------:R-:W-:Y:S02]  /*4890*/  @!P5 IADD3.X R102, R79, R102, R12, P0, P6 ;  /* 0x000000664f66d210 */ /* 0x000fe400007ec40c */
[-C--:B------:R-:W-:Y:S02]  /*48a0*/  LEA R12, P6, R95, R82.reuse, 0x1 ;  /* 0x000000525f0c7211 */ /* 0x080fe400078c08ff */
[----:B------:R-:W-:Y:S02]  /*48b0*/  ISETP.NE.AND P0, PT, R13, RZ, PT ;  /* 0x000000ff0d00720c */ /* 0x000fe40003f05270 */
[----:B------:R-:W-:Y:S02]  /*48c0*/  LEA.HI.X R13, R95, R83, R100, 0x1, P6 ;  /* 0x000000535f0d7211 */ /* 0x000fe400030f0c64 */
[----:B------:R-:W-:-:S03]  /*48d0*/  @!P5 LEA R14, P6, R90, R82, 0x1 ;  /* 0x000000525a0ed211 */ /* 0x000fc600078c08ff */
[----:B-1----:R1:W-:Y:S01]  /*48e0*/  STG.E.128 desc[UR56][R12.64], R48 ;  /* 0x000000300c007986 */ /* 0x0023e2000c101d38 */
[----:B------:R-:W-:-:S05]  /*48f0*/  @!P5 LEA.HI.X R15, R90, R83, R102, 0x1, P6 ;  /* 0x000000535a0fd211 */ /* 0x000fca00030f0c66 */
[----:B--2---:R1:W-:Y:S04]  /*4900*/  @!P5 STG.E.128 desc[UR56][R14.64], R52 ;  /* 0x000000340e00d986 */ /* 0x0043e8000c101d38 */
.L_x_13088:
[----:B------:R-:W-:Y:S05]  /*4910*/  BSYNC B1 ;  /* 0x0000000000017941 */ /* 0x000fea0003800000 */
.L_x_13087:
[----:B-1----:R-:W-:Y:S02]  /*4920*/  VIADD R13, R18, 0x60 ;  /* 0x00000060120d7836 */ /* 0x002fe40000000000 */
[-C--:B------:R-:W-:Y:S02]  /*4930*/  IMAD R12, R75, R88.reuse, RZ ;  /* 0x000000584b0c7224 */ /* 0x080fe400078e02ff */
[C---:B------:R-:W-:Y:S01]  /*4940*/  IMAD.WIDE.U32 R86, R13.reuse, R88, R86 ;  /* 0x000000580d567225 */ /* 0x040fe200078e0056 */
[----:B------:R-:W-:-:S03]  /*4950*/  ISETP.GE.OR P5, PT, R13, R85, P1 ;  /* 0x000000550d00720c */ /* 0x000fc60000fa6670 */
[----:B------:R-:W-:-:S10]  /*4960*/  IMAD R89, R13, R89, R12 ;  /* 0x000000590d597224 */ /* 0x000fd400078e020c */
[----:B------:R-:W-:Y:S05]  /*4970*/  @P5 BRA `(.L_x_13075) ;  /* 0x0000000800705947 */ /* 0x000fea0003800000 */
[----:B------:R-:W2:Y:S01]  /*4980*/  LDL R14, [R1+0x44] ;  /* 0x00004400010e7983 */ /* 0x000ea20000100800 */
[----:B------:R-:W-:Y:S01]  /*4990*/  IMAD.IADD R50, R87, 0x1, R89 ;  /* 0x0000000157327824 */ /* 0x000fe200078e0259 */
[----:B------:R-:W-:Y:S01]  /*49a0*/  IADD3 R12, P5, P6, R4, R86, R64 ;  /* 0x00000056040c7210 */ /* 0x000fe20007ebe040 */
[C---:B------:R-:W-:Y:S01]  /*49b0*/  VIADD R15, R18.reuse, 0x60 ;  /* 0x00000060120f7836 */ /* 0x040fe20000000000 */
[----:B------:R-:W-:Y:S01]  /*49c0*/  SEL R98, R73, R98, !P0 ;  /* 0x0000006249627207 */ /* 0x000fe20004000000 */
[----:B------:R-:W-:Y:S01]  /*49d0*/  VIADD R36, R18, 0x60 ;  /* 0x0000006012247836 */ /* 0x000fe20000000000 */
[----:B------:R-:W-:Y:S01]  /*49e0*/  IADD3.X R13, R79, R50, R62, P5, P6 ;  /* 0x000000324f0d7210 */ /* 0x000fe20002fec43e */
[----:B------:R-:W-:Y:S01]  /*49f0*/  IMAD.SHL.U32 R15, R15, 0x40, RZ ;  /* 0x000000400f0f7824 */ /* 0x000fe200078e00ff */
[----:B------:R-:W-:Y:S01]  /*4a00*/  LEA R48, P5, R12, R82, 0x1 ;  /* 0x000000520c307211 */ /* 0x000fe200078a08ff */
[----:B------:R-:W-:Y:S01]  /*4a10*/  IMAD.SHL.U32 R36, R36, 0x40, RZ ;  /* 0x0000004024247824 */ /* 0x000fe200078e00ff */
[----:B------:R-:W-:Y:S02]  /*4a20*/  BSSY B1, `(.L_x_13091) ;  /* 0x000006d000017945 */ /* 0x000fe40003800000 */
[----:B------:R-:W-:-:S02]  /*4a30*/  LEA.HI.X R49, R12, R83, R13, 0x1, P5 ;  /* 0x000000530c317211 */ /* 0x000fc400028f0c0d */
[----:B------:R-:W-:Y:S02]  /*4a40*/  SHF.R.S32.HI R13, RZ, 0x1f, R98 ;  /* 0x0000001fff0d7819 */ /* 0x000fe40000011462 */
[----:B------:R-:W-:Y:S02]  /*4a50*/  LOP3.LUT R15, R15, 0x1c0, RZ, 0xc0, !PT ;  /* 0x000001c00f0f7812 */ /* 0x000fe400078ec0ff */
[----:B------:R-:W-:Y:S01]  /*4a60*/  LEA.HI R98, R13, R98, RZ, 0x4 ;  /* 0x000000620d627211 */ /* 0x000fe200078f20ff */
[----:B------:R-:W-:Y:S01]  /*4a70*/  IMAD R13, R19, 0x3000, R3 ;  /* 0x00003000130d7824 */ /* 0x000fe200078e0203 */
[----:B------:R-:W-:Y:S02]  /*4a80*/  LOP3.LUT R36, R36, 0x1c0, RZ, 0xc0, !PT ;  /* 0x000001c024247812 */ /* 0x000fe400078ec0ff */
[----:B------:R-:W-:Y:S02]  /*4a90*/  LEA.HI.SX32 R51, R98, R63, 0x1c ;  /* 0x0000003f62337211 */ /* 0x000fe400078fe2ff */
[----:B------:R-:W-:-:S02]  /*4aa0*/  SHF.R.U32.HI R15, RZ, 0x3, R15 ;  /* 0x00000003ff0f7819 */ /* 0x000fc4000001160f */
[----:B------:R-:W-:Y:S01]  /*4ab0*/  LEA R13, R13, R2, 0x1 ;  /* 0x000000020d0d7211 */ /* 0x000fe200078e08ff */
[----:B------:R-:W-:-:S05]  /*4ac0*/  IMAD.SHL.U32 R51, R51, 0x8, RZ ;  /* 0x0000000833337824 */ /* 0x000fca00078e00ff */
[----:B------:R-:W-:-:S04]  /*4ad0*/  LOP3.LUT R12, R36, 0x38, R51, 0xf8, !PT ;  /* 0x00000038240c7812 */ /* 0x000fc800078ef833 */
[----:B------:R-:W-:-:S05]  /*4ae0*/  LOP3.LUT R12, R12, R15, RZ, 0x3c, !PT ;  /* 0x0000000f0c0c7212 */ /* 0x000fca00078e3cff */
[----:B--2---:R-:W-:-:S04]  /*4af0*/  IMAD.IADD R12, R14, 0x1, R12 ;  /* 0x000000010e0c7824 */ /* 0x004fc800078e020c */
        /* <DEDUP_REMOVED lines=10> */
[----:B------:R-:W-:Y:S01]  /*4ba0*/  SHF.R.U64 R90, R42, 0x10, R43 ;  /* 0x000000102a5a7819 */ /* 0x000fe2000000122b */
[----:B------:R-:W-:Y:S01]  /*4bb0*/  IMAD.U32 R53, R114, 0x10000, RZ ;  /* 0x0001000072357824 */ /* 0x000fe200078e00ff */
[----:B------:R-:W-:-:S02]  /*4bc0*/  SHF.R.U64 R54, R46, 0x10, R47 ;  /* 0x000000102e367819 */ /* 0x000fc4000000122f */
[----:B------:R-:W-:Y:S01]  /*4bd0*/  SHF.R.U32.HI R55, RZ, 0x10, R47 ;  /* 0x00000010ff377819 */ /* 0x000fe2000001162f */
[C---:B------:R-:W-:Y:S01]  /*4be0*/  IMAD.U32 R47, R39.reuse, 0x10000, RZ ;  /* 0x00010000272f7824 */ /* 0x040fe200078e00ff */
[----:B------:R-:W-:Y:S01]  /*4bf0*/  LOP3.LUT R42, R39, 0xffff0000, RZ, 0xc0, !PT ;  /* 0xffff0000272a7812 */ /* 0x000fe200078ec0ff */
[----:B------:R-:W-:Y:S01]  /*4c00*/  IMAD.U32 R39, R110, 0x10000, RZ ;  /* 0x000100006e277824 */ /* 0x000fe200078e00ff */
[----:B------:R-:W-:Y:S02]  /*4c10*/  SHF.R.U32.HI R89, RZ, 0x10, R43 ;  /* 0x00000010ff597819 */ /* 0x000fe4000001162b */
[----:B------:R-:W-:Y:S01]  /*4c20*/  SHF.R.U64 R88, R44, 0x10, R45 ;  /* 0x000000102c587819 */ /* 0x000fe2000000122d */
[----:B-1----:R-:W-:Y:S01]  /*4c30*/  IMAD.U32 R45, R13, 0x10000, RZ ;  /* 0x000100000d2d7824 */ /* 0x002fe200078e00ff */
[----:B------:R-:W-:Y:S01]  /*4c40*/  PRMT R111, R111, 0x5410, R54 ;  /* 0x000054106f6f7816 */ /* 0x000fe20000000036 */
[----:B------:R-:W-:Y:S01]  /*4c50*/  FMUL.FTZ R54, R52, R53 ;  /* 0x0000003534367220 */ /* 0x000fe20000410000 */
        /* <DEDUP_REMOVED lines=10> */
[----:B------:R-:W-:Y:S01]  /*4d00*/  SHF.R.U64 R98, R40, 0x10, R41 ;  /* 0x0000001028627819 */ /* 0x000fe20000001229 */
[----:B------:R-:W-:Y:S01]  /*4d10*/  IMAD.U32 R44, R15, 0x10000, RZ ;  /* 0x000100000f2c7824 */ /* 0x000fe200078e00ff */
[----:B------:R-:W-:Y:S01]  /*4d20*/  LOP3.LUT R43, R13, 0xffff0000, RZ, 0xc0, !PT ;  /* 0xffff00000d2b7812 */ /* 0x000fe200078ec0ff */
[C---:B------:R-:W-:Y:S01]  /*4d30*/  FMUL.FTZ R52, R46.reuse, R110 ;  /* 0x0000006e2e347220 */ /* 0x040fe20000410000 */
[----:B------:R-:W-:Y:S01]  /*4d40*/  PRMT R113, R113, 0x5410, R88 ;  /* 0x0000541071717816 */ /* 0x000fe20000000058 */
[----:B------:R-:W-:Y:S01]  /*4d50*/  FMUL.FTZ R88, R46, R114 ;  /* 0x000000722e587220 */ /* 0x000fe20000410000 */
[----:B------:R-:W-:Y:S01]  /*4d60*/  FMUL.FTZ R89, R47, R54 ;  /* 0x000000362f597220 */ /* 0x000fe20000410000 */
[----:B------:R-:W-:Y:S01]  /*4d70*/  PRMT R109, R109, 0x5410, R98 ;  /* 0x000054106d6d7816 */ /* 0x000fe20000000062 */
[-C--:B------:R-:W-:Y:S01]  /*4d80*/  FMUL.FTZ R91, R47, R53.reuse ;  /* 0x000000352f5b7220 */ /* 0x080fe20000410000 */
[C---:B------:R-:W-:Y:S01]  /*4d90*/  FFMA.FTZ R46, R43.reuse, R110, -R88 ;  /* 0x0000006e2b2e7223 */ /* 0x040fe20000010858 */
[----:B------:R-:W-:Y:S01]  /*4da0*/  LOP3.LUT R55, R112, 0xffff0000, RZ, 0xc0, !PT ;  /* 0xffff000070377812 */ /* 0x000fe200078ec0ff */
[----:B------:R-:W-:Y:S01]  /*4db0*/  FFMA.FTZ R52, R43, R114, R52 ;  /* 0x000000722b347223 */ /* 0x000fe20000010034 */
[----:B------:R-:W-:Y:S01]  /*4dc0*/  LOP3.LUT R47, R108, 0xffff0000, RZ, 0xc0, !PT ;  /* 0xffff00006c2f7812 */ /* 0x000fe200078ec0ff */
        /* <DEDUP_REMOVED lines=8> */
[-C--:B------:R-:W-:Y:S01]  /*4e50*/  FMUL.FTZ R89, R42, R47.reuse ;  /* 0x0000002f2a597220 */ /* 0x080fe20000410000 */
[----:B------:R-:W-:Y:S01]  /*4e60*/  LOP3.LUT R113, R113, 0xffff0000, RZ, 0xc0, !PT ;  /* 0xffff000071717812 */ /* 0x000fe200078ec0ff */
[----:B------:R-:W-:Y:S01]  /*4e70*/  FMUL.FTZ R42, R37, R88 ;  /* 0x00000058252a7220 */ /* 0x000fe20000410000 */
[----:B------:R-:W-:Y:S01]  /*4e80*/  LOP3.LUT R109, R109, 0xffff0000, RZ, 0xc0, !PT ;  /* 0xffff00006d6d7812 */ /* 0x000fe200078ec0ff */
[C---:B------:R-:W-:Y:S01]  /*4e90*/  IMAD.U32 R13, R12.reuse, 0x10000, RZ ;  /* 0x000100000c0d7824 */ /* 0x040fe200078e00ff */
[----:B------:R-:W-:Y:S01]  /*4ea0*/  PRMT R107, R107, 0x5410, R90 ;  /* 0x000054106b6b7816 */ /* 0x000fe2000000005a */
[----:B------:R-:W-:Y:S01]  /*4eb0*/  FMUL.FTZ R37, R37, R54 ;  /* 0x0000003625257220 */ /* 0x000fe20000410000 */
[----:B------:R-:W-:Y:S01]  /*4ec0*/  LOP3.LUT R12, R12, 0xffff0000, RZ, 0xc0, !PT ;  /* 0xffff00000c0c7812 */ /* 0x000fe200078ec0ff */
[----:B------:R-:W-:Y:S01]  /*4ed0*/  FFMA.FTZ R90, R40, R47, -R53 ;  /* 0x0000002f285a7223 */ /* 0x000fe20000010835 */
[C---:B------:R-:W-:Y:S01]  /*4ee0*/  IMAD.U32 R15, R14.reuse, 0x10000, RZ ;  /* 0x000100000e0f7824 */ /* 0x040fe200078e00ff */
[----:B------:R-:W-:Y:S01]  /*4ef0*/  LOP3.LUT R41, R14, 0xffff0000, RZ, 0xc0, !PT ;  /* 0xffff00000e297812 */ /* 0x000fe200078ec0ff */
[C---:B------:R-:W-:Y:S01]  /*4f00*/  FMUL.FTZ R47, R36.reuse, R113 ;  /* 0x00000071242f7220 */ /* 0x040fe20000410000 */
[----:B------:R-:W-:Y:S01]  /*4f10*/  FMUL.FTZ R53, R36, R109 ;  /* 0x0000006d24357220 */ /* 0x000fe20000410000 */
[----:B------:R-:W-:-:S02]  /*4f20*/  IMAD.U32 R14, R38, 0x10000, RZ ;  /* 0x00010000260e7824 */ /* 0x000fc400078e00ff */
[C---:B------:R-:W-:Y:S01]  /*4f30*/  FFMA.FTZ R42, R13.reuse, R54, -R42 ;  /* 0x000000360d2a7223 */ /* 0x040fe2000001082a */
        /* <DEDUP_REMOVED lines=27> */
.L_x_13092:
[----:B------:R-:W-:Y:S05]  /*50f0*/  BSYNC B1 ;  /* 0x0000000000017941 */ /* 0x000fea0003800000 */
.L_x_13091:
[----:B-1----:R3:W-:Y:S01]  /*5100*/  STG.E.128 desc[UR56][R48.64], R12 ;  /* 0x0000000c30007986 */ /* 0x0027e2000c101d38 */
[----:B------:R-:W-:-:S13]  /*5110*/  ISETP.GE.AND P4, PT, R51, R96, PT ;  /* 0x000000603300720c */ /* 0x000fda0003f86270 */
[----:B------:R-:W-:Y:S05]  /*5120*/  @P4 BRA `(.L_x_13075) ;  /* 0x0000000000844947 */ /* 0x000fea0003800000 */
[--C-:B---3--:R-:W-:Y:S02]  /*5130*/  SHF.R.S32.HI R12, RZ, 0x1f, R51.reuse ;  /* 0x0000001fff0c7819 */ /* 0x108fe40000011433 */
[----:B------:R-:W-:-:S04]  /*5140*/  IADD3 R51, P4, P5, R4, R86, R51 ;  /* 0x0000005604337210 */ /* 0x000fc80007d9e033 */
[----:B------:R-:W-:Y:S02]  /*5150*/  IADD3.X R50, R79, R50, R12, P4, P5 ;  /* 0x000000324f327210 */ /* 0x000fe400027ea40c */
[----:B------:R-:W-:-:S04]  /*5160*/  LEA R82, P4, R51, R82, 0x1 ;  /* 0x0000005233527211 */ /* 0x000fc800078808ff */
[----:B------:R-:W-:-:S05]  /*5170*/  LEA.HI.X R83, R51, R83, R50, 0x1, P4 ;  /* 0x0000005333537211 */ /* 0x000fca00020f0c32 */
[----:B--2---:R4:W-:Y:S01]  /*5180*/  STG.E.128 desc[UR56][R82.64], R36 ;  /* 0x0000002452007986 */ /* 0x0049e2000c101d38 */
[----:B------:R-:W-:Y:S05]  /*5190*/  BRA `(.L_x_13075) ;  /* 0x0000000000687947 */ /* 0x000fea0003800000 */
.L_x_13058:
[----:B------:R-:W-:-:S13]  /*51a0*/  ISETP.NE.AND P3, PT, R155, 0x3, PT ;  /* 0x000000039b00780c */ /* 0x000fda0003f65270 */
[----:B------:R-:W-:Y:S05]  /*51b0*/  @!P3 BRA `(.L_x_13093) ;  /* 0x000000000004b947 */ /* 0x000fea0003800000 */
[----:B------:R-:W-:Y:S01]  /*51c0*/  BPT.TRAP 0x1 ;  /* 0x000000040000795c */ /* 0x000fe20000300000 */
.L_x_13093:
[----:B------:R-:W-:Y:S01]  /*51d0*/  IMAD R81, R19, 0x8, R2 ;  /* 0x0000000813517824 */ /* 0x000fe200078e0202 */
[----:B------:R-:W-:Y:S01]  /*51e0*/  SHF.L.U32 R93, R153, 0x1f, RZ ;  /* 0x0000001f995d7819 */ /* 0x000fe200000006ff */
[----:B------:R-:W-:Y:S01]  /*51f0*/  IMAD R85, R27, -0xc0, R29 ;  /* 0xffffff401b557824 */ /* 0x000fe200078e021d */
[----:B------:R-:W-:Y:S02]  /*5200*/  BSSY B1, `(.L_x_13094) ;  /* 0x0000004000017945 */ /* 0x000fe40003800000 */
[----:B------:R-:W1:Y:S02]  /*5210*/  SYNCS.PHASECHK.TRANS64.TRYWAIT P4, [R81+URZ+0x30890], R93 ;  /* 0x0308905d510075a7 */ /* 0x000e64000808017f */
[----:B------:R-:W-:Y:S01]  /*5220*/  VIMNMX R85, R85, 0xc0, PT ;  /* 0x000000c055557848 */ /* 0x000fe20003fe0100 */
[----:B-1----:R-:W-:Y:S06]  /*5230*/  @!P4 BRA `(.L_x_13095) ;  /* 0x000001140098c947 */ /* 0x002fec0003800000 */
.L_x_13313:
[----:B------:R-:W-:Y:S05]  /*5240*/  BSYNC B1 ;  /* 0x0000000000017941 */ /* 0x000fea0003800000 */
.L_x_13094:
[----:B------:R-:W-:Y:S01]  /*5250*/  ISETP.GE.AND P4, PT, R18, R85, PT ;  /* 0x000000551200720c */ /* 0x000fe20003f86270 */
[----:B------:R-:W-:-:S12]  /*5260*/  BSSY B1, `(.L_x_13096) ;  /* 0x0000006000017945 */ /* 0x000fd80003800000 */
[----:B------:R-:W-:Y:S05]  /*5270*/  @P4 BRA `(.L_x_13097) ;  /* 0x0000000000104947 */ /* 0x000fea0003800000 */
[----:B------:R-:W2:Y:S04]  /*5280*/  @!P1 LDS.128 R12, [R92+0x12000] ;  /* 0x012000005c0c9984 */ /* 0x000ea80000000c00 */
[----:B------:R-:W3:Y:S04]  /*5290*/  @!P2 LDS.128 R36, [R84+0x12000] ;  /* 0x012000005424a984 */ /* 0x000ee80000000c00 */
[----:B--2---:R2:W-:Y:S04]  /*52a0*/  @!P1 STG.E.128 desc[UR56][R42.64], R12 ;  /* 0x0000000c2a009986 */ /* 0x0045e8000c101d38 */
[----:B---3--:R2:W-:Y:S02]  /*52b0*/  @!P2 STG.E.128 desc[UR56][R42.64+0x40], R36 ;  /* 0x000040242a00a986 */ /* 0x0085e4000c101d38 */
.L_x_13097:
[----:B------:R-:W-:Y:S05]  /*52c0*/  BSYNC B1 ;  /* 0x0000000000017941 */ /* 0x000fea0003800000 */
.L_x_13096:
[----:B--2---:R-:W-:-:S05]  /*52d0*/  VIADD R12, R18, 0x60 ;  /* 0x00000060120c7836 */ /* 0x004fca0000000000 */
[----:B------:R-:W-:-:S13]  /*52e0*/  ISETP.GE.AND P4, PT, R12, R85, PT ;  /* 0x000000550c00720c */ /* 0x000fda0003f86270 */
[----:B------:R-:W-:Y:S05]  /*52f0*/  @P4 BRA `(.L_x_13075) ;  /* 0x0000000000104947 */ /* 0x000fea0003800000 */
[----:B------:R-:W2:Y:S04]  /*5300*/  @!P1 LDS.128 R12, [R92+0x15000] ;  /* 0x015000005c0c9984 */ /* 0x000ea80000000c00 */
[----:B------:R-:W3:Y:S04]  /*5310*/  @!P2 LDS.128 R36, [R84+0x15000] ;  /* 0x015000005424a984 */ /* 0x000ee80000000c00 */
[----:B--2---:R2:W-:Y:S04]  /*5320*/  @!P1 STG.E.128 desc[UR56][R40.64], R12 ;  /* 0x0000000c28009986 */ /* 0x0045e8000c101d38 */
[----:B---3--:R2:W-:Y:S02]  /*5330*/  @!P2 STG.E.128 desc[UR56][R40.64+0x40], R36 ;  /* 0x000040242800a986 */ /* 0x0085e4000c101d38 */
.L_x_13075:
[----:B------:R-:W-:Y:S05]  /*5340*/  BSYNC B0 ;  /* 0x0000000000007941 */ /* 0x000fea0003800000 */
.L_x_13057:
[----:B-123--:R-:W1:Y:S01]  /*5350*/  S2R R12, SR_TID.X ;  /* 0x00000000000c7919 */ /* 0x00ee620000002100 */
        /* <DEDUP_REMOVED lines=16> */
.L_x_13099:
[----:B------:R-:W-:Y:S05]  /*5460*/  BSYNC B0 ;  /* 0x0000000000007941 */ /* 0x000fea0003800000 */
.L_x_13098:
[----:B------:R-:W2:Y:S01]  /*5470*/  SYNCS.PHASECHK.TRANS64.TRYWAIT P3, [R81+URZ+0x308b0], R93 ;  /* 0x0308b05d510075a7 */ /* 0x000ea2000806017f */
[----:B------:R-:W-:Y:S01]  /*5480*/  ULDC UR58, c[0x0][0x2f4] ;  /* 0x0000bd00003a7ab9 */ /* 0x000fe20000000800 */
[----:B------:R-:W-:Y:S01]  /*5490*/  ULDC.64 UR38, c[0x0][0x328] ;  /* 0x0000ca0000267ab9 */ /* 0x000fe20000000a00 */
[----:B------:R-:W-:Y:S01]  /*54a0*/  ULDC.64 UR36, c[0x0][0x318] ;  /* 0x0000c60000247ab9 */ /* 0x000fe20000000a00 */
[----:B------:R-:W-:Y:S01]  /*54b0*/  BSSY B0, `(.L_x_13100) ;  /* 0x0000003000007945 */ /* 0x000fe20003800000 */
[----:B----4-:R-:W-:-:S03]  /*54c0*/  IMAD.WIDE R36, R27, 0xc0, R6 ;  /* 0x000000c01b247825 */ /* 0x010fc600078e0206 */
[----:B--2---:R-:W-:Y:S05]  /*54d0*/  @!P3 BRA `(.L_x_13101) ;  /* 0x000001140004b947 */ /* 0x004fea0003800000 */
.L_x_13314:
[----:B------:R-:W-:Y:S05]  /*54e0*/  BSYNC B0 ;  /* 0x0000000000007941 */ /* 0x000fea0003800000 */
.L_x_13100:
[----:B------:R-:W-:Y:S01]  /*54f0*/  ISETP.GE.AND P3, PT, R18, R85, PT ;  /* 0x000000551200720c */ /* 0x000fe20003f66270 */
[----:B------:R-:W-:-:S12]  /*5500*/  BSSY B0, `(.L_x_13102) ;  /* 0x0000010000007945 */ /* 0x000fd80003800000 */
        /* <DEDUP_REMOVED lines=10> */
[----:B------:R-:W1:Y:S04]  /*55b0*/  @!P3 LDS.128 R12, [R92] ;  /* 0x000000005c0cb984 */ /* 0x000e680000000c00 */
[----:B-1----:R-:W-:Y:S01]  /*55c0*/  @!P3 STG.E.128 desc[UR56][R38.64], R12 ;  /* 0x0000000c2600b986 */ /* 0x002fe2000c101d38 */
[----:B------:R-:W-:-:S13]  /*55d0*/  ISETP.GE.AND P3, PT, R76, UR58, PT ;  /* 0x0000003a4c007c0c */ /* 0x000fda000bf66270 */
[----:B------:R-:W1:Y:S04]  /*55e0*/  @!P3 LDS.128 R12, [R84] ;  /* 0x00000000540cb984 */ /* 0x000e680000000c00 */
[----:B-1----:R3:W-:Y:S02]  /*55f0*/  @!P3 STG.E.128 desc[UR56][R38.64+0x40], R12 ;  /* 0x0000400c2600b986 */ /* 0x0027e4000c101d38 */
.L_x_13103:
[----:B------:R-:W-:Y:S05]  /*5600*/  BSYNC B0 ;  /* 0x0000000000007941 */ /* 0x000fea0003800000 */
.L_x_13102:
[----:B-1-3--:R-:W-:Y:S01]  /*5610*/  VIADD R12, R18, 0x60 ;  /* 0x00000060120c7836 */ /* 0x00afe20000000000 */
[----:B------:R-:W-:Y:S04]  /*5620*/  BSSY B0, `(.L_x_13104) ;  /* 0x0000013000007945 */ /* 0x000fe80003800000 */
[----:B------:R-:W-:-:S13]  /*5630*/  ISETP.GE.AND P3, PT, R12, R85, PT ;  /* 0x000000550c00720c */ /* 0x000fda0003f66270 */
[----:B------:R-:W-:Y:S05]  /*5640*/  @P3 BRA `(.L_x_13105) ;  /* 0x0000000000403947 */ /* 0x000fea0003800000 */
[----:B------:R-:W-:Y:S01]  /*5650*/  IADD3 R15, P3, R36, 0x60, RZ ;  /* 0x00000060240f7810 */ /* 0x000fe20007f7e0ff */
        /* <DEDUP_REMOVED lines=15> */
.L_x_13105:
[----:B------:R-:W-:Y:S05]  /*5750*/  BSYNC B0 ;  /* 0x0000000000007941 */ /* 0x000fea0003800000 */
.L_x_13104:
[----:B-1----:R-:W3:Y:S01]  /*5760*/  LDL R12, [R1] ;  /* 0x00000000010c7983 */ /* 0x002ee20000100800 */
[----:B------:R-:W-:Y:S02]  /*5770*/  VIADD R19, R19, 0x1 ;  /* 0x0000000113137836 */ /* 0x000fe40000000000 */
        /* <DEDUP_REMOVED lines=10> */
[----:B------:R-:W-:Y:S02]  /*5820*/  SEL R19, R19, RZ, P3 ;  /* 0x000000ff13137207 */ /* 0x000fe40001800000 */
[----:B------:R0:W-:Y:S01]  /*5830*/  @!P4 SYNCS.ARRIVE.TRANS64.RED.A1T0 RZ, [R81+URZ], RZ ;  /* 0x000000ff51ffc9a7 */ /* 0x0001e2000810043f */
[----:B---3--:R-:W-:Y:S02]  /*5840*/  LOP3.LUT P5, RZ, R12, 0x2, RZ, 0xc0, !PT ;  /* 0x000000020cff7812 */ /* 0x008fe400078ac0ff */
[----:B------:R-:W-:-:S04]  /*5850*/  SEL R12, RZ, 0x1, P3 ;  /* 0x00000001ff0c7807 */ /* 0x000fc80001800000 */
[----:B------:R-:W-:-:S07]  /*5860*/  LOP3.LUT R153, R153, R12, RZ, 0x3c, !PT ;  /* 0x0000000c99997212 */ /* 0x000fce00078e3cff */
[----:B0-----:R-:W-:Y:S05]  /*5870*/  @P5 BRA `(.L_x_13106) ;  /* 0xffffffc800c05947 */ /* 0x001fea000383ffff */
[----:B------:R-:W0:Y:S01]  /*5880*/  S2R R13, SR_TID.X ;  /* 0x00000000000d7919 */ /* 0x000e220000002100 */
[----:B------:R-:W-:Y:S02]  /*5890*/  PLOP3.LUT P0, PT, PT, PT, PT, 0x8, 0x0 ;  /* 0x000000000000781c */ /* 0x000fe40003f0e170 */
[----:B0-----:R-:W-:-:S04]  /*58a0*/  SHF.R.U32.HI R13, RZ, 0x7, R13 ;  /* 0x00000007ff0d7819 */ /* 0x001fc8000001160d */
[----:B------:R-:W-:-:S13]  /*58b0*/  ISETP.NE.AND P5, PT, R13, 0x1, PT ;  /* 0x000000010d00780c */ /* 0x000fda0003fa5270 */
[----:B------:R-:W-:Y:S06]  /*58c0*/  @!P5 BAR.ARV 0x9, 0x100 ;  /* 0x024400000000db1d */ /* 0x000fec0000002000 */
.L_x_13052:
[----:B------:R-:W-:Y:S01]  /*58d0*/  ISETP.GE.AND P2, PT, R130, 0x1, PT ;  /* 0x000000018200780c */ /* 0x000fe20003f46270 */
[----:B------:R-:W-:Y:S01]  /*58e0*/  IMAD.MOV.U32 R31, RZ, RZ, RZ ;  /* 0x000000ffff1f7224 */ /* 0x000fe200078e00ff */
[----:B------:R-:W-:Y:S02]  /*58f0*/  PLOP3.LUT P1, PT, PT, PT, PT, 0x80, 0x0 ;  /* 0x000000000000781c */ /* 0x000fe40003f2f070 */
[----:B------:R-:W-:Y:S01]  /*5900*/  CS2R R36, SRZ ;  /* 0x0000000000247805 */ /* 0x000fe2000001ff00 */
[----:B------:R-:W-:Y:S01]  /*5910*/  IMAD.MOV.U32 R151, RZ, RZ, RZ ;  /* 0x000000ffff977224 */ /* 0x000fe200078e00ff */
        /* <DEDUP_REMOVED lines=14> */
[----:B------:R-:W-:Y:S02]  /*5a00*/  IMAD.MOV.U32 R13, RZ, RZ, RZ ;  /* 0x000000ffff0d7224 */ /* 0x000fe400078e00ff */
[----:B------:R-:W-:Y:S01]  /*5a10*/  IMAD.MOV.U32 R60, RZ, RZ, RZ ;  /* 0x000000ffff3c7224 */ /* 0x000fe200078e00ff */
[----:B------:R-:W-:Y:S06]  /*5a20*/  @P0 BRA `(.L_x_13107) ;  /* 0x00000000000c0947 */ /* 0x000fec0003800000 */
[----:B------:R-:W0:Y:S01]  /*5a30*/  FENCE.VIEW.ASYNC.G ;  /* 0x00000000000073c6 */ /* 0x000e220000000100 */
[----:B------:R-:W-:Y:S05]  /*5a40*/  WARPSYNC.ALL ;  /* 0x0000000000007948 */ /* 0x000fea0003800000 */
[----:B0-----:R-:W-:Y:S06]  /*5a50*/  BAR.ARV 0xc, 0x200 ;  /* 0x0308000000007b1d */ /* 0x001fec0000002000 */
.L_x_13107:
[----:B------:R-:W-:Y:S01]  /*5a60*/  MOV R12, RZ ;  /* 0x000000ff000c7202 */ /* 0x000fe20000000f00 */
        /* <DEDUP_REMOVED lines=11> */
.L_x_13317:
[----:B------:R-:W0:Y:S01]  /*5b20*/  LDL R4, [R1+0x3c] ;  /* 0x00003c0001047983 */ /* 0x000e220000100800 */
[----:B------:R-:W-:Y:S01]  /*5b30*/  VIADD R3, R2, 0x1e800 ;  /* 0x0001e80002037836 */ /* 0x000fe20000000000 */
[----:B------:R-:W-:Y:S04]  /*5b40*/  BSSY B6, `(.L_x_13110) ;  /* 0x0000016000067945 */ /* 0x000fe80003800000 */
[----:B------:R-:W-:Y:S01]  /*5b50*/  LOP3.LUT P0, RZ, R3, 0x3ff, RZ, 0xc0, !PT ;  /* 0x000003ff03ff7812 */ /* 0x000fe2000780c0ff */
[----:B0-----:R-:W-:-:S05]  /*5b60*/  IMAD.HI R0, R4, 0x55555556, RZ ;  /* 0x5555555604007827 */ /* 0x001fca00078e02ff */
[----:B------:R-:W-:-:S05]  /*5b70*/  LEA.HI R29, R0, R0, RZ, 0x1 ;  /* 0x00000000001d7211 */ /* 0x000fca00078f08ff */
[----:B------:R-:W-:Y:S02]  /*5b80*/  IMAD R29, R29, -0x3, R4 ;  /* 0xfffffffd1d1d7824 */ /* 0x000fe400078e0204 */
        /* <DEDUP_REMOVED lines=17> */
.L_x_13111:
[----:B------:R-:W-:Y:S05]  /*5ca0*/  BSYNC B6 ;  /* 0x0000000000067941 */ /* 0x000fea0003800000 */
.L_x_13110:
        /* <DEDUP_REMOVED lines=13> */
.L_x_13115:
[----:B--2---:R2:W3:Y:S02]  /*5d80*/  SYNCS.PHASECHK.TRANS64.TRYWAIT P0, [R2+URZ+0x30800], R3 ;  /* 0x03080003020075a7 */ /* 0x0044e4000800017f */
[----:B---3--:R-:W-:Y:S05]  /*5d90*/  @!P0 NANOSLEEP.SYNCS 0x989680 ;  /* 0x009896800000895d */ /* 0x008fea0003900000 */
[----:B------:R-:W3:Y:S02]  /*5da0*/  @!P0 SYNCS.PHASECHK.TRANS64 P0, [R2+URZ+0x30800], R3 ;  /* 0x03080003020085a7 */ /* 0x000ee4000800007f */
[----:B---3--:R-:W-:Y:S05]  /*5db0*/  @!P0 BRA `(.L_x_13115) ;  /* 0xfffffffc00f08947 */ /* 0x008fea000383ffff */
.L_x_13114:
[----:B------:R-:W-:Y:S05]  /*5dc0*/  BSYNC B0 ;  /* 0x0000000000007941 */ /* 0x000fea0003800000 */
.L_x_13113:
[----:B------:R-:W-:Y:S05]  /*5dd0*/  BRA `(.L_x_13116) ;  /* 0x0000002000f87947 */ /* 0x000fea0003800000 */
.L_x_13112:
[----:B-----5:R-:W-:Y:S01]  /*5de0*/  SHF.R.S32.HI R0, RZ, 0x1f, R24 ;  /* 0x0000001fff007819 */ /* 0x020fe20000011418 */
[----:B------:R-:W-:Y:S01]  /*5df0*/  VIADD R4, R2, 0xc400 ;  /* 0x0000c40002047836 */ /* 0x000fe20000000000 */
[----:B------:R-:W-:Y:S01]  /*5e00*/  ULDC.64 UR4, c[0x0][0x3f8] ;  /* 0x0000fe0000047ab9 */ /* 0x000fe20000000a00 */
[----:B------:R-:W-:Y:S01]  /*5e10*/  ULDC.64 UR6, c[0x0][0x408] ;  /* 0x0001020000067ab9 */ /* 0x000fe20000000a00 */
[----:B------:R-:W-:Y:S01]  /*5e20*/  BSSY B6, `(.L_x_13117) ;  /* 0x0000021000067945 */ /* 0x000fe20003800000 */
[----:B------:R-:W-:Y:S01]  /*5e30*/  IMAD R3, R0, UR4, RZ ;  /* 0x0000000400037c24 */ /* 0x000fe2000f8e02ff */
[----:B------:R-:W-:Y:S01]  /*5e40*/  LOP3.LUT P0, RZ, R4, 0x3ff, RZ, 0xc0, !PT ;  /* 0x000003ff04ff7812 */ /* 0x000fe2000780c0ff */
[----:B------:R-:W-:Y:S02]  /*5e50*/  IMAD R9, R0, UR6, RZ ;  /* 0x0000000600097c24 */ /* 0x000fe4000f8e02ff */
[----:B------:R-:W-:-:S04]  /*5e60*/  IMAD.WIDE.U32 R4, R24, UR4, RZ ;  /* 0x0000000418047c25 */ /* 0x000fc8000f8e00ff */
[C---:B------:R-:W-:Y:S01]  /*5e70*/  IMAD R3, R24.reuse, UR5, R3 ;  /* 0x0000000518037c24 */ /* 0x040fe2000f8e0203 */
[----:B------:R-:W-:Y:S01]  /*5e80*/  ULDC.64 UR4, c[0x0][0x3e8] ;  /* 0x0000fa0000047ab9 */ /* 0x000fe20000000a00 */
[----:B------:R-:W-:-:S04]  /*5e90*/  IMAD.WIDE.U32 R6, R24, UR6, RZ ;  /* 0x0000000618067c25 */ /* 0x000fc8000f8e00ff */
[----:B------:R-:W-:Y:S01]  /*5ea0*/  IMAD R9, R24, UR7, R9 ;  /* 0x0000000718097c24 */ /* 0x000fe2000f8e0209 */
[----:B------:R-:W-:Y:S01]  /*5eb0*/  ULDC.64 UR6, c[0x0][0x400] ;  /* 0x0001000000067ab9 */ /* 0x000fe20000000a00 */
[----:B------:R-:W-:Y:S01]  /*5ec0*/  IMAD.IADD R5, R3, 0x1, R5 ;  /* 0x0000000103057824 */ /* 0x000fe200078e0205 */
[----:B------:R-:W-:Y:S01]  /*5ed0*/  LEA R24, P1, R4, UR4, 0x1 ;  /* 0x0000000404187c11 */ /* 0x000fe2000f8208ff */
[----:B------:R-:W-:Y:S01]  /*5ee0*/  IMAD.IADD R3, R9, 0x1, R7 ;  /* 0x0000000109037824 */ /* 0x000fe200078e0207 */
[----:B------:R-:W-:Y:S02]  /*5ef0*/  LEA R27, P2, R6, UR6, 0x1 ;  /* 0x00000006061b7c11 */ /* 0x000fe4000f8408ff */
[----:B------:R-:W-:Y:S02]  /*5f00*/  LEA.HI.X R26, R4, UR5, R5, 0x1, P1 ;  /* 0x00000005041a7c11 */ /* 0x000fe400088f0c05 */
[----:B------:R-:W-:Y:S01]  /*5f10*/  LEA.HI.X R28, R6, UR7, R3, 0x1, P2 ;  /* 0x00000007061c7c11 */ /* 0x000fe200090f0c03 */
[----:B------:R-:W-:Y:S08]  /*5f20*/  @!P0 BRA `(.L_x_13118) ;  /* 0x0000000000408947 */ /* 0x000ff00003800000 */
        /* <DEDUP_REMOVED lines=16> */
.L_x_13118:
[----:B------:R-:W-:Y:S05]  /*6030*/  BSYNC B6 ;  /* 0x0000000000067941 */ /* 0x000fea0003800000 */
.L_x_13117:
[----:B------:R-:W-:Y:S01]  /*6040*/  ULDC.U8 UR4, c[0x0][0x410] ;  /* 0x0001040000047ab9 */ /* 0x000fe20000000000 */
[----:B------:R-:W-:Y:S01]  /*6050*/  BSSY B0, `(.L_x_13119) ;  /* 0x000020e000007945 */ /* 0x000fe20003800000 */
[----:B------:R-:W-:Y:S01]  /*6060*/  ISETP.NE.AND P0, PT, RZ, UR4, PT ;  /* 0x00000004ff007c0c */ /* 0x000fe2000bf05270 */
[----:B------:R-:W-:-:S12]  /*6070*/  IMAD R4, R33, 0xc0, R18 ;  /* 0x000000c021047824 */ /* 0x000fd800078e0212 */
[----:B------:R-:W-:Y:S05]  /*6080*/  @!P0 BRA `(.L_x_13120) ;  /* 0x0000001000248947 */ /* 0x000fea0003800000 */
[----:B------:R-:W-:-:S03]  /*6090*/  UMOV UR4, 0xffffffff ;  /* 0xffffffff00047882 */ /* 0x000fc60000000000 */
[----:B------:R-:W-:Y:S05]  /*60a0*/  BRA.DIV UR4, `(.L_x_13121) ;  /* 0x0000010a04647947 */ /* 0x000fea000b800000 */
[----:B------:R0:W2:Y:S04]  /*60b0*/  SHFL.IDX PT, R3, R26, RZ, 0x1c1f ;  /* 0x001c1fff1a037589 */ /* 0x0000a800000e0000 */
[----:B------:R0:W3:Y:S04]  /*60c0*/  SHFL.IDX PT, R0, R24, RZ, 0x1c1f ;  /* 0x001c1fff18007589 */ /* 0x0000e800000e0000 */
[----:B------:R0:W4:Y:S04]  /*60d0*/  SHFL.IDX PT, R5, R28, RZ, 0x1c1f ;  /* 0x001c1fff1c057589 */ /* 0x00012800000e0000 */
[----:B-1----:R0:W1:Y:S02]  /*60e0*/  SHFL.IDX PT, R14, R27, RZ, 0x1c1f ;  /* 0x001c1fff1b0e7589 */ /* 0x00206400000e0000 */
.L_x_13323:
[----:B------:R-:W5:Y:S01]  /*60f0*/  LDL R7, [R1+0x5c] ;  /* 0x00005c0001077983 */ /* 0x000f620000100800 */
[----:B------:R-:W-:-:S03]  /*6100*/  ULDC UR4, c[0x0][0x448] ;  /* 0x0001120000047ab9 */ /* 0x000fc60000000800 */
[----:B------:R-:W2:Y:S01]  /*6110*/  LDL R32, [R1+0x34] ;  /* 0x0000340001207983 */ /* 0x000ea20000100800 */
[----:B0-----:R-:W-:Y:S01]  /*6120*/  IMAD R26, R25, UR4, RZ ;  /* 0x00000004191a7c24 */ /* 0x001fe2000f8e02ff */
[----:B------:R-:W-:Y:S01]  /*6130*/  BSSY B1, `(.L_x_13122) ;  /* 0x0000024000017945 */ /* 0x000fe20003800000 */
[----:B------:R-:W-:Y:S02]  /*6140*/  CS2R R8, SRZ ;  /* 0x0000000000087805 */ /* 0x000fe4000001ff00 */
[----:B------:R-:W-:Y:S02]  /*6150*/  CS2R R10, SRZ ;  /* 0x00000000000a7805 */ /* 0x000fe4000001ff00 */
[----:B------:R-:W-:Y:S02]  /*6160*/  CS2R R12, SRZ ;  /* 0x00000000000c7805 */ /* 0x000fe4000001ff00 */
[----:B------:R-:W-:Y:S02]  /*6170*/  ISETP.GE.AND P0, PT, R4, R26, PT ;  /* 0x0000001a0400720c */ /* 0x000fe40003f06270 */
[----:B-----5:R-:W-:-:S04]  /*6180*/  LEA.HI R6, R7, R7, RZ, 0x1 ;  /* 0x0000000707067211 */ /* 0x020fc800078f08ff */
[----:B------:R-:W-:Y:S01]  /*6190*/  LOP3.LUT R6, R6, 0xfffffffe, RZ, 0xc0, !PT ;  /* 0xfffffffe06067812 */ /* 0x000fe200078ec0ff */
[----:B--2---:R-:W-:-:S04]  /*61a0*/  IMAD.SHL.U32 R4, R32, 0x40, RZ ;  /* 0x0000004020047824 */ /* 0x004fc800078e00ff */
[----:B------:R-:W-:Y:S01]  /*61b0*/  IMAD.IADD R27, R7, 0x1, -R6 ;  /* 0x00000001071b7824 */ /* 0x000fe200078e0a06 */
[----:B------:R-:W-:Y:S02]  /*61c0*/  CS2R R6, SRZ ;  /* 0x0000000000067805 */ /* 0x000fe4000001ff00 */
[----:B------:R-:W-:Y:S02]  /*61d0*/  LOP3.LUT R31, R4, 0x1c0, RZ, 0xc0, !PT ;  /* 0x000001c0041f7812 */ /* 0x000fe400078ec0ff */
[----:B------:R-:W-:Y:S01]  /*61e0*/  SHF.L.U32 R27, R27, 0x1f, RZ ;  /* 0x0000001f1b1b7819 */ /* 0x000fe200000006ff */
[----:B------:R-:W-:Y:S06]  /*61f0*/  @P0 BRA `(.L_x_13123) ;  /* 0x00000000005c0947 */ /* 0x000fec0003800000 */
[----:B------:R-:W-:Y:S01]  /*6200*/  ULDC UR4, c[0x0][0x3f4] ;  /* 0x0000fd0000047ab9 */ /* 0x000fe20000000800 */
[----:B------:R-:W-:Y:S01]  /*6210*/  IMAD.SHL.U32 R9, R154, 0x2, RZ ;  /* 0x000000029a097824 */ /* 0x000fe200078e00ff */
[----:B------:R-:W-:Y:S01]  /*6220*/  ISETP.GE.AND P2, PT, R22, UR4, PT ;  /* 0x0000000416007c0c */ /* 0x000fe2000bf46270 */
[----:B---3--:R-:W-:Y:S01]  /*6230*/  IMAD.MOV.U32 R6, RZ, RZ, R0 ;  /* 0x000000ffff067224 */ /* 0x008fe200078e0000 */
[----:B------:R-:W-:Y:S01]  /*6240*/  ISETP.GE.AND P3, PT, R154, UR4, PT ;  /* 0x000000049a007c0c */ /* 0x000fe2000bf66270 */
[----:B------:R-:W-:Y:S01]  /*6250*/  IMAD.MOV.U32 R7, RZ, RZ, R3 ;  /* 0x000000ffff077224 */ /* 0x000fe200078e0003 */
[----:B------:R-:W-:Y:S01]  /*6260*/  SHF.R.S32.HI R13, RZ, 0x1f, R154 ;  /* 0x0000001fff0d7819 */ /* 0x000fe2000001149a */
[----:B----4-:R-:W-:Y:S01]  /*6270*/  IMAD.MOV.U32 R15, RZ, RZ, R5 ;  /* 0x000000ffff0f7224 */ /* 0x010fe200078e0005 */
[----:B------:R-:W-:-:S07]  /*6280*/  CS2R R10, SRZ ;  /* 0x00000000000a7805 */ /* 0x000fce000001ff00 */
[----:B------:R-:W-:Y:S01]  /*6290*/  @!P2 IMAD.WIDE R20, R22, 0x2, R6 ;  /* 0x000000021614a825 */ /* 0x000fe200078e0206 */
[----:B------:R-:W-:Y:S02]  /*62a0*/  SHF.L.U64.HI R6, R154, 0x1, R13 ;  /* 0x000000019a067819 */ /* 0x000fe4000001020d */
[-C--:B------:R-:W-:Y:S02]  /*62b0*/  @!P3 IADD3 R24, P0, R0, R9.reuse, RZ ;  /* 0x000000090018b210 */ /* 0x080fe40007f1e0ff */
[----:B-1----:R-:W-:Y:S02]  /*62c0*/  @!P3 IADD3 R4, P1, R14, R9, RZ ;  /* 0x000000090e04b210 */ /* 0x002fe40007f3e0ff */
        /* <DEDUP_REMOVED lines=9> */
[----:B------:R0:W5:Y:S02]  /*6360*/  @!P3 LD.E.64 R6, desc[UR56][R4.64] ;  /* 0x000000380406b980 */ /* 0x000164000c101b00 */
.L_x_13123:
[----:B------:R-:W-:Y:S05]  /*6370*/  BSYNC B1 ;  /* 0x0000000000017941 */ /* 0x000fea0003800000 */
.L_x_13122:
[----:B0-----:R-:W0:Y:S01]  /*6380*/  S2R R20, SR_TID.X ;  /* 0x0000000000147919 */ /* 0x001e220000002100 */
[----:B------:R-:W2:Y:S01]  /*6390*/  SYNCS.PHASECHK.TRANS64.TRYWAIT P0, [R2+URZ+0x30800], R27 ;  /* 0x0308001b020075a7 */ /* 0x000ea2000800017f */
[----:B------:R-:W-:Y:S01]  /*63a0*/  LOP3.LUT R3, R31, 0x18, R16, 0xf8, !PT ;  /* 0x000000181f037812 */ /* 0x000fe200078ef810 */
[----:B---3--:R-:W-:Y:S01]  /*63b0*/  IMAD R0, R33, -0xc0, R26 ;  /* 0xffffff4021007824 */ /* 0x008fe200078e021a */
[----:B------:R-:W-:Y:S01]  /*63c0*/  SHF.R.U32.HI R4, RZ, 0x3, R31 ;  /* 0x00000003ff047819 */ /* 0x000fe2000001161f */
[----:B-1---5:R-:W-:Y:S01]  /*63d0*/  IMAD.MOV.U32 R14, RZ, RZ, R10 ;  /* 0x000000ffff0e7224 */ /* 0x022fe200078e000a */
[----:B------:R-:W-:Y:S01]  /*63e0*/  SHF.R.U64 R25, R10, 0x10, R11 ;  /* 0x000000100a197819 */ /* 0x000fe2000000120b */
[----:B------:R-:W-:Y:S01]  /*63f0*/  IMAD.MOV.U32 R15, RZ, RZ, R13 ;  /* 0x000000ffff0f7224 */ /* 0x000fe200078e000d */
[----:B------:R-:W-:Y:S01]  /*6400*/  LOP3.LUT R30, R3, R4, RZ, 0x3c, !PT ;  /* 0x00000004031e7212 */ /* 0x000fe200078e3cff */
[--C-:B------:R-:W-:Y:S01]  /*6410*/  IMAD.MOV.U32 R3, RZ, RZ, R11.reuse ;  /* 0x000000ffff037224 */ /* 0x100fe200078e000b */
[----:B------:R-:W-:Y:S01]  /*6420*/  SHF.R.U32.HI R28, RZ, 0x10, R11 ;  /* 0x00000010ff1c7819 */ /* 0x000fe2000001160b */
[----:B------:R-:W-:Y:S01]  /*6430*/  IMAD.MOV.U32 R4, RZ, RZ, R12 ;  /* 0x000000ffff047224 */ /* 0x000fe200078e000c */
[--C-:B------:R-:W-:Y:S01]  /*6440*/  SHF.R.U64 R21, R12, 0x10, R13.reuse ;  /* 0x000000100c157819 */ /* 0x100fe2000000120d */
[----:B----4-:R-:W-:Y:S01]  /*6450*/  IMAD.MOV.U32 R5, RZ, RZ, R8 ;  /* 0x000000ffff057224 */ /* 0x010fe200078e0008 */
[----:B------:R-:W-:Y:S01]  /*6460*/  SHF.R.U32.HI R26, RZ, 0x10, R13 ;  /* 0x00000010ff1a7819 */ /* 0x000fe2000001160d */
[----:B------:R-:W-:Y:S01]  /*6470*/  BSSY B1, `(.L_x_13124) ;  /* 0x0000019000017945 */ /* 0x000fe20003800000 */
[----:B------:R-:W-:Y:S01]  /*6480*/  SHF.R.U64 R24, R8, 0x10, R9 ;  /* 0x0000001008187819 */ /* 0x000fe20000001209 */
[----:B------:R-:W-:Y:S01]  /*6490*/  IMAD.MOV.U32 R10, RZ, RZ, R7 ;  /* 0x000000ffff0a7224 */ /* 0x000fe200078e0007 */
[----:B------:R-:W-:-:S02]  /*64a0*/  MOV R13, R9 ;  /* 0x00000009000d7202 */ /* 0x000fc40000000f00 */
[----:B------:R-:W-:Y:S02]  /*64b0*/  PRMT R12, R3, 0x5410, R28 ;  /* 0x00005410030c7816 */ /* 0x000fe4000000001c */
[----:B------:R-:W-:Y:S02]  /*64c0*/  PRMT R3, R4, 0x5410, R21 ;  /* 0x0000541004037816 */ /* 0x000fe40000000015 */
[----:B------:R-:W-:Y:S02]  /*64d0*/  PRMT R14, R14, 0x5410, R25 ;  /* 0x000054100e0e7816 */ /* 0x000fe40000000019 */
[----:B------:R-:W-:Y:S02]  /*64e0*/  LOP3.LUT P2, RZ, R32, 0x4, RZ, 0xc0, !PT ;  /* 0x0000000420ff7812 */ /* 0x000fe4000784c0ff */
[----:B------:R-:W-:Y:S01]  /*64f0*/  PRMT R8, R15, 0x5410, R26 ;  /* 0x000054100f087816 */ /* 0x000fe2000000001a */
[----:B0-----:R-:W-:Y:S01]  /*6500*/  VIADD R35, R20, 0xffffff80 ;  /* 0xffffff8014237836 */ /* 0x001fe20000000000 */
[----:B------:R-:W-:Y:S01]  /*6510*/  SHF.R.U32.HI R20, RZ, 0x10, R9 ;  /* 0x00000010ff147819 */ /* 0x000fe20000011609 */
[----:B------:R-:W-:Y:S01]  /*6520*/  IMAD.MOV.U32 R9, RZ, RZ, R6 ;  /* 0x000000ffff097224 */ /* 0x000fe200078e0006 */
[----:B------:R-:W-:-:S02]  /*6530*/  SHF.R.U64 R6, R6, 0x10, R7 ;  /* 0x0000001006067819 */ /* 0x000fc40000001207 */
[----:B------:R-:W-:Y:S02]  /*6540*/  SHF.R.S32.HI R34, RZ, 0x1f, R35 ;  /* 0x0000001fff227819 */ /* 0x000fe40000011423 */
[----:B------:R-:W-:Y:S02]  /*6550*/  SHF.R.U32.HI R7, RZ, 0x10, R7 ;  /* 0x00000010ff077819 */ /* 0x000fe40000011607 */
[----:B------:R-:W-:Y:S02]  /*6560*/  LEA.HI R34, R34, R35, RZ, 0x5 ;  /* 0x0000002322227211 */ /* 0x000fe400078f28ff */
[----:B------:R-:W-:Y:S02]  /*6570*/  VIMNMX R35, R0, 0xc0, PT ;  /* 0x000000c000237848 */ /* 0x000fe40003fe0100 */
[----:B------:R-:W-:Y:S02]  /*6580*/  SHF.R.S32.HI R34, RZ, 0x5, R34 ;  /* 0x00000005ff227819 */ /* 0x000fe40000011422 */
[----:B------:R-:W-:-:S03]  /*6590*/  ISETP.GE.AND P1, PT, R18, R35, PT ;  /* 0x000000231200720c */ /* 0x000fc60003f26270 */
[----:B------:R-:W-:Y:S01]  /*65a0*/  IMAD R11, R34, 0x200, R30 ;  /* 0x00000200220b7824 */ /* 0x000fe200078e021e */
[----:B------:R-:W-:-:S03]  /*65b0*/  PRMT R34, R5, 0x5410, R24 ;  /* 0x0000541005227816 */ /* 0x000fc60000000018 */
[----:B------:R-:W-:-:S04]  /*65c0*/  IMAD R11, R11, 0x2, R2 ;  /* 0x000000020b0b7824 */ /* 0x000fc800078e0202 */
[C---:B------:R-:W-:Y:S02]  /*65d0*/  VIADD R4, R11.reuse, 0xc400 ;  /* 0x0000c4000b047836 */ /* 0x040fe40000000000 */
[----:B------:R-:W-:Y:S01]  /*65e0*/  VIADD R0, R11, 0xc440 ;  /* 0x0000c4400b007836 */ /* 0x000fe20000000000 */
[----:B--2---:R-:W-:Y:S06]  /*65f0*/  @!P0 BRA `(.L_x_13125) ;  /* 0x0000010400808947 */ /* 0x004fec0003800000 */
.L_x_13324:
[----:B------:R-:W-:Y:S05]  /*6600*/  BSYNC B1 ;  /* 0x0000000000017941 */ /* 0x000fea0003800000 */
.L_x_13124:
[----:B------:R-:W-:Y:S01]  /*6610*/  BSSY B1, `(.L_x_13126) ;  /* 0x0000059000017945 */ /* 0x000fe20003800000 */
[----:B------:R-:W-:Y:S01]  /*6620*/  PRMT R13, R13, 0x5410, R20 ;  /* 0x000054100d0d7816 */ /* 0x000fe20000000014 */
[----:B------:R-:W-:Y:S01]  /*6630*/  @P2 VIADD R0, R4, 0xffffffc0 ;  /* 0xffffffc004002836 */ /* 0x000fe20000000000 */
        /* <DEDUP_REMOVED lines=8> */
[----:B------:R-:W1:Y:S01]  /*66c0*/  LDS.128 R4, [R11+0xc400] ;  /* 0x00c400000b047984 */ /* 0x000e620000000c00 */
[----:B0-----:R-:W-:Y:S01]  /*66d0*/  IMAD.U32 R27, R34, 0x10000, RZ ;  /* 0x00010000221b7824 */ /* 0x001fe200078e00ff */
[C---:B------:R-:W-:Y:S01]  /*66e0*/  LOP3.LUT R26, R14.reuse, 0xffff0000, RZ, 0xc0, !PT ;  /* 0xffff00000e1a7812 */ /* 0x040fe200078ec0ff */
[----:B------:R-:W-:Y:S01]  /*66f0*/  IMAD.U32 R25, R14, 0x10000, RZ ;  /* 0x000100000e197824 */ /* 0x000fe200078e00ff */
[----:B------:R-:W-:Y:S01]  /*6700*/  LOP3.LUT R28, R34, 0xffff0000, RZ, 0xc0, !PT ;  /* 0xffff0000221c7812 */ /* 0x000fe200078ec0ff */
[C---:B-1----:R-:W-:Y:S01]  /*6710*/  IMAD.U32 R15, R4.reuse, 0x10000, RZ ;  /* 0x00010000040f7824 */ /* 0x042fe200078e00ff */
        /* <DEDUP_REMOVED lines=32> */
.L_x_13129:
[----:B------:R-:W-:Y:S05]  /*6920*/  BSYNC B2 ;  /* 0x0000000000027941 */ /* 0x000fea0003800000 */
.L_x_13128:
[----:B------:R-:W-:Y:S05]  /*6930*/  @P1 BRA `(.L_x_13127) ;  /* 0x0000000000981947 */ /* 0x000fea0003800000 */
[----:B-1----:R-:W1:Y:S01]  /*6940*/  LDS.128 R4, [R0] ;  /* 0x0000000000047984 */ /* 0x002e620000000c00 */
        /* <DEDUP_REMOVED lines=37> */
.L_x_13127:
[----:B------:R-:W-:Y:S05]  /*6ba0*/  BSYNC B1 ;  /* 0x0000000000017941 */ /* 0x000fea0003800000 */
.L_x_13126:
[----:B-12---:R-:W-:-:S05]  /*6bb0*/  VIADD R4, R18, 0x60 ;  /* 0x0000006012047836 */ /* 0x006fca0000000000 */
[----:B------:R-:W-:-:S13]  /*6bc0*/  ISETP.GE.AND P0, PT, R4, R35, PT ;  /* 0x000000230400720c */ /* 0x000fda0003f06270 */
[----:B------:R-:W-:Y:S05]  /*6bd0*/  @P0 BRA `(.L_x_13130) ;  /* 0x0000001400540947 */ /* 0x000fea0003800000 */
[----:B------:R-:W1:Y:S01]  /*6be0*/  LDC R5, c[0x0][0x3f4] ;  /* 0x0000fd00ff057b82 */ /* 0x000e620000000800 */
[----:B------:R-:W-:Y:S01]  /*6bf0*/  BSSY B1, `(.L_x_13131) ;  /* 0x000002a000017945 */ /* 0x000fe20003800000 */
[-C--:B-1----:R-:W-:Y:S02]  /*6c00*/  ISETP.GE.AND P0, PT, R22, R5.reuse, PT ;  /* 0x000000051600720c */ /* 0x082fe40003f06270 */
[----:B------:R-:W-:-:S11]  /*6c10*/  ISETP.GE.AND P1, PT, R154, R5, PT ;  /* 0x000000059a00720c */ /* 0x000fd60003f26270 */
[----:B------:R-:W-:Y:S05]  /*6c20*/  @P0 BRA `(.L_x_13132) ;  /* 0x0000000000980947 */ /* 0x000fea0003800000 */
[----:B------:R-:W1:Y:S01]  /*6c30*/  LDS.128 R4, [R11+0xf400] ;  /* 0x00f400000b047984 */ /* 0x000e620000000c00 */
[C---:B------:R-:W-:Y:S01]  /*6c40*/  IMAD.U32 R31, R34.reuse, 0x10000, RZ ;  /* 0x00010000221f7824 */ /* 0x040fe200078e00ff */
[----:B------:R-:W-:Y:S01]  /*6c50*/  LOP3.LUT R34, R34, 0xffff0000, RZ, 0xc0, !PT ;  /* 0xffff000022227812 */ /* 0x000fe200078ec0ff */
[C---:B0-----:R-:W-:Y:S01]  /*6c60*/  IMAD.U32 R27, R14.reuse, 0x10000, RZ ;  /* 0x000100000e1b7824 */ /* 0x041fe200078e00ff */
        /* <DEDUP_REMOVED lines=34> */
.L_x_13132:
[----:B------:R-:W-:Y:S05]  /*6e90*/  BSYNC B1 ;  /* 0x0000000000017941 */ /* 0x000fea0003800000 */
.L_x_13131:
[----:B------:R-:W-:Y:S05]  /*6ea0*/  @P1 BRA `(.L_x_13130) ;  /* 0x0000001000a01947 */ /* 0x000fea0003800000 */
[----:B-1----:R-:W1:Y:S01]  /*6eb0*/  LDS.128 R4, [R0+0x3000] ;  /* 0x0030000000047984 */ /* 0x002e620000000c00 */
[C---:B------:R-:W-:Y:S01]  /*6ec0*/  IMAD.U32 R21, R9.reuse, 0x10000, RZ ;  /* 0x0001000009157824 */ /* 0x040fe200078e00ff */
[----:B------:R-:W-:Y:S01]  /*6ed0*/  LOP3.LUT R26, R9, 0xffff0000, RZ, 0xc0, !PT ;  /* 0xffff0000091a7812 */ /* 0x000fe200078ec0ff */
[C---:B------:R-:W-:Y:S01]  /*6ee0*/  IMAD.U32 R15, R3.reuse, 0x10000, RZ ;  /* 0x00010000030f7824 */ /* 0x040fe200078e00ff */
[----:B------:R-:W-:Y:S01]  /*6ef0*/  LOP3.LUT R24, R3, 0xffff0000, RZ, 0xc0, !PT ;  /* 0xffff000003187812 */ /* 0x000fe200078ec0ff */
[C---:B------:R-:W-:Y:S01]  /*6f00*/  IMAD.U32 R25, R10.reuse, 0x10000, RZ ;  /* 0x000100000a197824 */ /* 0x040fe200078e00ff */
[----:B0-----:R-:W-:Y:S01]  /*6f10*/  LOP3.LUT R27, R10, 0xffff0000, RZ, 0xc0, !PT ;  /* 0xffff00000a1b7812 */ /* 0x001fe200078ec0ff */
        /* <DEDUP_REMOVED lines=9> */
[----:B------:R-:W-:Y:S01]  /*6fb0*/  SHF.L.U32 R9, R7, 0x10, RZ ;  /* 0x0000001007097819 */ /* 0x000fe200000006ff */
[-C--:B------:R-:W-:Y:S01]  /*6fc0*/  FFMA.FTZ R4, R15, R11.reuse, -R14 ;  /* 0x0000000b0f047223 */ /* 0x080fe2000001080e */
[----:B------:R-:W-:Y:S01]  /*6fd0*/  FFMA.FTZ R11, R21, R11, R20 ;  /* 0x0000000b150b7223 */ /* 0x000fe20000010014 */
[C---:B------:R-:W-:Y:S01]  /*6fe0*/  FMUL.FTZ R15, R24.reuse, R5 ;  /* 0x00000005180f7220 */ /* 0x040fe20000410000 */
[----:B------:R-:W-:Y:S01]  /*6ff0*/  LOP3.LUT R7, R7, 0xffff0000, RZ, 0xc0, !PT ;  /* 0xffff000007077812 */ /* 0x000fe200078ec0ff */
[----:B------:R-:W-:Y:S01]  /*7000*/  FFMA.FTZ R5, R24, R12, -R13 ;  /* 0x0000000c18057223 */ /* 0x000fe2000001080d */
[C---:B------:R-:W-:Y:S01]  /*7010*/  LOP3.LUT R21, R8.reuse, 0xffff0000, RZ, 0xc0, !PT ;  /* 0xffff000008157812 */ /* 0x040fe200078ec0ff */
[----:B------:R-:W-:-:S02]  /*7020*/  IMAD.U32 R13, R8, 0x10000, RZ ;  /* 0x00010000080d7824 */ /* 0x000fc400078e00ff */
        /* <DEDUP_REMOVED lines=15> */
.L_x_13120:
[----:B------:R-:W-:-:S03]  /*7120*/  UMOV UR4, 0xffffffff ;  /* 0xffffffff00047882 */ /* 0x000fc60000000000 */
[----:B------:R-:W-:Y:S05]  /*7130*/  BRA.DIV UR4, `(.L_x_13133) ;  /* 0x000000fa04c47947 */ /* 0x000fea000b800000 */
[----:B------:R0:W2:Y:S04]  /*7140*/  SHFL.IDX PT, R0, R26, RZ, 0x1c1f ;  /* 0x001c1fff1a007589 */ /* 0x0000a800000e0000 */
[----:B------:R0:W3:Y:S04]  /*7150*/  SHFL.IDX PT, R3, R24, RZ, 0x1c1f ;  /* 0x001c1fff18037589 */ /* 0x0000e800000e0000 */
[----:B------:R0:W4:Y:S04]  /*7160*/  SHFL.IDX PT, R20, R28, RZ, 0x1c1f ;  /* 0x001c1fff1c147589 */ /* 0x00012800000e0000 */
[----:B-1----:R0:W1:Y:S02]  /*7170*/  SHFL.IDX PT, R14, R27, RZ, 0x1c1f ;  /* 0x001c1fff1b0e7589 */ /* 0x00206400000e0000 */
.L_x_13330:
        /* <DEDUP_REMOVED lines=18> */
[----:B------:R-:W-:Y:S02]  /*72a0*/  SHF.R.S32.HI R5, RZ, 0x1f, R16 ;  /* 0x0000001fff057819 */ /* 0x000fe40000011410 */
[----:B---3--:R-:W-:Y:S02]  /*72b0*/  IADD3 R24, P0, R3, R15, RZ ;  /* 0x0000000f03187210 */ /* 0x008fe40007f1e0ff */
[----:B------:R-:W-:Y:S02]  /*72c0*/  SHF.L.U64.HI R3, R16, 0x1, R5 ;  /* 0x0000000110037819 */ /* 0x000fe40000010205 */
[----:B------:R-:W-:-:S02]  /*72d0*/  CS2R R4, SRZ ;  /* 0x0000000000047805 */ /* 0x000fc4000001ff00 */
[----:B-1----:R-:W-:Y:S01]  /*72e0*/  IADD3 R14, P1, R14, R15, RZ ;  /* 0x0000000f0e0e7210 */ /* 0x002fe20007f3e0ff */
[----:B--2---:R-:W-:-:S04]  /*72f0*/  IMAD.X R25, R0, 0x1, R3, P0 ;  /* 0x0000000100197824 */ /* 0x004fc800000e0603 */
[----:B----4-:R-:W-:Y:S01]  /*7300*/  IMAD.X R15, R20, 0x1, R3, P1 ;  /* 0x00000001140f7824 */ /* 0x010fe200008e0603 */
[----:B------:R-:W-:Y:S07]  /*7310*/  @P2 BRA `(.L_x_13135) ;  /* 0x0000000000082947 */ /* 0x000fee0003800000 */
[----:B------:R0:W5:Y:S04]  /*7320*/  LD.E.128 R4, desc[UR56][R24.64] ;  /* 0x0000003818047980 */ /* 0x000168000c101d00 */
[----:B------:R0:W5:Y:S02]  /*7330*/  LD.E.128 R8, desc[UR56][R14.64] ;  /* 0x000000380e087980 */ /* 0x000164000c101d00 */
.L_x_13135:
[----:B------:R-:W-:Y:S05]  /*7340*/  BSYNC B1 ;  /* 0x0000000000017941 */ /* 0x000fea0003800000 */
.L_x_13134:
[----:B------:R-:W4:Y:S01]  /*7350*/  SYNCS.PHASECHK.TRANS64.TRYWAIT P1, [R2+URZ+0x30800], R27 ;  /* 0x0308001b020075a7 */ /* 0x000f22000802017f */
[----:B--2---:R-:W-:Y:S01]  /*7360*/  IMAD R0, R33, -0xc0, R12 ;  /* 0xffffff4021007824 */ /* 0x004fe200078e020c */
[----:B-----5:R-:W-:Y:S01]  /*7370*/  SHF.R.U64 R26, R4, 0x10, R5 ;  /* 0x00000010041a7819 */ /* 0x020fe20000001205 */
[----:B------:R-:W-:Y:S01]  /*7380*/  IMAD.MOV.U32 R21, RZ, RZ, R4 ;  /* 0x000000ffff157224 */ /* 0x000fe200078e0004 */
[--C-:B0-----:R-:W-:Y:S01]  /*7390*/  SHF.R.U64 R25, R8, 0x10, R9.reuse ;  /* 0x0000001008197819 */ /* 0x101fe20000001209 */
[--C-:B------:R-:W-:Y:S01]  /*73a0*/  IMAD.MOV.U32 R15, RZ, RZ, R9.reuse ;  /* 0x000000ffff0f7224 */ /* 0x100fe200078e0009 */
[----:B------:R-:W-:Y:S01]  /*73b0*/  SHF.R.U32.HI R4, RZ, 0x10, R9 ;  /* 0x00000010ff047819 */ /* 0x000fe20000011609 */
[----:B---3--:R-:W-:Y:S01]  /*73c0*/  IMAD.MOV.U32 R3, RZ, RZ, R6 ;  /* 0x000000ffff037224 */ /* 0x008fe200078e0006 */
[----:B------:R-:W-:Y:S01]  /*73d0*/  VIMNMX R9, R0, 0xc0, PT ;  /* 0x000000c000097848 */ /* 0x000fe20003fe0100 */
[--C-:B-1----:R-:W-:Y:S01]  /*73e0*/  IMAD.MOV.U32 R14, RZ, RZ, R5.reuse ;  /* 0x000000ffff0e7224 */ /* 0x102fe200078e0005 */
[----:B------:R-:W-:Y:S01]  /*73f0*/  SHF.R.U32.HI R33, RZ, 0x10, R5 ;  /* 0x00000010ff217819 */ /* 0x000fe20000011605 */
[--C-:B------:R-:W-:Y:S01]  /*7400*/  IMAD.MOV.U32 R24, RZ, RZ, R7.reuse ;  /* 0x000000ffff187224 */ /* 0x100fe200078e0007 */
[--C-:B------:R-:W-:Y:S01]  /*7410*/  SHF.R.U64 R6, R6, 0x10, R7.reuse ;  /* 0x0000001006067819 */ /* 0x100fe20000001207 */
[----:B------:R-:W-:Y:S01]  /*7420*/  IMAD.MOV.U32 R12, RZ, RZ, R8 ;  /* 0x000000ffff0c7224 */ /* 0x000fe200078e0008 */
[----:B------:R-:W-:Y:S01]  /*7430*/  SHF.R.U32.HI R31, RZ, 0x10, R7 ;  /* 0x00000010ff1f7819 */ /* 0x000fe20000011607 */
[----:B----4-:R-:W-:Y:S01]  /*7440*/  IMAD.MOV.U32 R20, RZ, RZ, R10 ;  /* 0x000000ffff147224 */ /* 0x010fe200078e000a */
[----:B------:R-:W-:Y:S01]  /*7450*/  ISETP.GE.AND P0, PT, R16, R13, PT ;  /* 0x0000000d1000720c */ /* 0x000fe20003f06270 */
[--C-:B------:R-:W-:Y:S01]  /*7460*/  IMAD.MOV.U32 R0, RZ, RZ, R11.reuse ;  /* 0x000000ffff007224 */ /* 0x100fe200078e000b */
[--C-:B------:R-:W-:Y:S01]  /*7470*/  SHF.R.U64 R7, R10, 0x10, R11.reuse ;  /* 0x000000100a077819 */ /* 0x100fe2000000120b */
[C---:B------:R-:W-:Y:S01]  /*7480*/  VIADD R28, R18.reuse, 0x60 ;  /* 0x00000060121c7836 */ /* 0x040fe20000000000 */
[----:B------:R-:W-:Y:S01]  /*7490*/  SHF.R.U32.HI R5, RZ, 0x10, R11 ;  /* 0x00000010ff057819 */ /* 0x000fe2000001160b */
[----:B------:R-:W-:Y:S01]  /*74a0*/  BSSY B1, `(.L_x_13136) ;  /* 0x000000c000017945 */ /* 0x000fe20003800000 */
[----:B------:R-:W-:-:S02]  /*74b0*/  ISETP.GE.OR P2, PT, R18, R9, P0 ;  /* 0x000000091200720c */ /* 0x000fc40000746670 */
[----:B------:R-:W-:Y:S02]  /*74c0*/  PRMT R21, R21, 0x5410, R26 ;  /* 0x0000541015157816 */ /* 0x000fe4000000001a */
[----:B------:R-:W-:Y:S02]  /*74d0*/  ISETP.GE.OR P0, PT, R28, R9, P0 ;  /* 0x000000091c00720c */ /* 0x000fe40000706670 */
[----:B------:R-:W-:Y:S02]  /*74e0*/  PRMT R14, R14, 0x5410, R33 ;  /* 0x000054100e0e7816 */ /* 0x000fe40000000021 */
[----:B------:R-:W-:Y:S02]  /*74f0*/  PRMT R3, R3, 0x5410, R6 ;  /* 0x0000541003037816 */ /* 0x000fe40000000006 */
[----:B------:R-:W-:Y:S02]  /*7500*/  PRMT R24, R24, 0x5410, R31 ;  /* 0x0000541018187816 */ /* 0x000fe4000000001f */
[----:B------:R-:W-:-:S02]  /*7510*/  PRMT R12, R12, 0x5410, R25 ;  /* 0x000054100c0c7816 */ /* 0x000fc40000000019 */
[----:B------:R-:W-:Y:S02]  /*7520*/  PRMT R15, R15, 0x5410, R4 ;  /* 0x000054100f0f7816 */ /* 0x000fe40000000004 */
[----:B------:R-:W-:Y:S02]  /*7530*/  PRMT R20, R20, 0x5410, R7 ;  /* 0x0000541014147816 */ /* 0x000fe40000000007 */
[----:B------:R-:W-:Y:S01]  /*7540*/  PRMT R0, R0, 0x5410, R5 ;  /* 0x0000541000007816 */ /* 0x000fe20000000005 */
[----:B------:R-:W-:Y:S06]  /*7550*/  @!P1 BRA `(.L_x_13137) ;  /* 0x000000f8002c9947 */ /* 0x000fec0003800000 */
.L_x_13331:
[----:B------:R-:W-:Y:S05]  /*7560*/  BSYNC B1 ;  /* 0x0000000000017941 */ /* 0x000fea0003800000 */
.L_x_13136:
[----:B------:R-:W-:Y:S04]  /*7570*/  BSSY B1, `(.L_x_13138) ;  /* 0x0000060000017945 */ /* 0x000fe80003800000 */
[----:B------:R-:W-:Y:S05]  /*7580*/  @P2 BRA `(.L_x_13139) ;  /* 0x0000000400782947 */ /* 0x000fea0003800000 */
[----:B------:R-:W2:Y:S01]  /*7590*/  LDL R4, [R1+0x34] ;  /* 0x0000340001047983 */ /* 0x000ea20000100800 */
[C---:B------:R-:W-:Y:S01]  /*75a0*/  IMAD.U32 R36, R12.reuse, 0x10000, RZ ;  /* 0x000100000c247824 */ /* 0x040fe200078e00ff */
[----:B------:R-:W-:Y:S01]  /*75b0*/  LOP3.LUT R37, R12, 0xffff0000, RZ, 0xc0, !PT ;  /* 0xffff00000c257812 */ /* 0x000fe200078ec0ff */
[C---:B------:R-:W-:Y:S01]  /*75c0*/  IMAD.U32 R34, R21.reuse, 0x10000, RZ ;  /* 0x0001000015227824 */ /* 0x040fe200078e00ff */
[----:B------:R-:W1:Y:S01]  /*75d0*/  S2R R5, SR_TID.X ;  /* 0x0000000000057919 */ /* 0x000e620000002100 */
[----:B------:R-:W-:Y:S01]  /*75e0*/  LOP3.LUT R35, R21, 0xffff0000, RZ, 0xc0, !PT ;  /* 0xffff000015237812 */ /* 0x000fe200078ec0ff */
[----:B-1----:R-:W-:-:S05]  /*75f0*/  VIADD R5, R5, 0xffffff80 ;  /* 0xffffff8005057836 */ /* 0x002fca0000000000 */
[----:B------:R-:W-:-:S04]  /*7600*/  SHF.R.S32.HI R8, RZ, 0x1f, R5 ;  /* 0x0000001fff087819 */ /* 0x000fc80000011405 */
[----:B------:R-:W-:Y:S01]  /*7610*/  LEA.HI R8, R8, R5, RZ, 0x5 ;  /* 0x0000000508087211 */ /* 0x000fe200078f28ff */
[----:B------:R-:W-:-:S03]  /*7620*/  IMAD.IADD R5, R16, 0x1, R13 ;  /* 0x0000000110057824 */ /* 0x000fc600078e020d */
[----:B------:R-:W-:Y:S01]  /*7630*/  SHF.R.S32.HI R8, RZ, 0x5, R8 ;  /* 0x00000005ff087819 */ /* 0x000fe20000011408 */
[----:B--2---:R-:W-:-:S05]  /*7640*/  IMAD.SHL.U32 R4, R4, 0x40, RZ ;  /* 0x0000004004047824 */ /* 0x004fca00078e00ff */
[----:B------:R-:W-:-:S04]  /*7650*/  LOP3.LUT R6, R4, 0x1c0, RZ, 0xc0, !PT ;  /* 0x000001c004067812 */ /* 0x000fc800078ec0ff */
[C---:B------:R-:W-:Y:S02]  /*7660*/  LOP3.LUT R4, R6.reuse, 0x38, R16, 0xf8, !PT ;  /* 0x0000003806047812 */ /* 0x040fe400078ef810 */
[----:B------:R-:W-:Y:S02]  /*7670*/  SHF.R.U32.HI R7, RZ, 0x3, R6 ;  /* 0x00000003ff077819 */ /* 0x000fe40000011606 */
[----:B------:R-:W-:Y:S02]  /*7680*/  LOP3.LUT R6, R6, 0x38, R5, 0xf8, !PT ;  /* 0x0000003806067812 */ /* 0x000fe400078ef805 */
[-C--:B------:R-:W-:Y:S02]  /*7690*/  LOP3.LUT R4, R4, R7.reuse, RZ, 0x3c, !PT ;  /* 0x0000000704047212 */ /* 0x080fe400078e3cff */
[----:B------:R-:W-:-:S03]  /*76a0*/  LOP3.LUT R6, R6, R7, RZ, 0x3c, !PT ;  /* 0x0000000706067212 */ /* 0x000fc600078e3cff */
[C---:B------:R-:W-:Y:S02]  /*76b0*/  IMAD R5, R8.reuse, 0x200, R4 ;  /* 0x0000020008057824 */ /* 0x040fe400078e0204 */
[----:B------:R-:W-:Y:S02]  /*76c0*/  IMAD R9, R8, 0x200, R6 ;  /* 0x0000020008097824 */ /* 0x000fe400078e0206 */
[--C-:B------:R-:W-:Y:S02]  /*76d0*/  IMAD R42, R5, 0x2, R2.reuse ;  /* 0x00000002052a7824 */ /* 0x100fe400078e0202 */
[----:B------:R-:W-:-:S03]  /*76e0*/  IMAD R44, R9, 0x2, R2 ;  /* 0x00000002092c7824 */ /* 0x000fc600078e0202 */
[----:B------:R-:W1:Y:S04]  /*76f0*/  LDS.128 R4, [R42+0xc400] ;  /* 0x00c400002a047984 */ /* 0x000e680000000c00 */
[----:B------:R-:W2:Y:S01]  /*7700*/  LDS.128 R8, [R44+0xc400] ;  /* 0x00c400002c087984 */ /* 0x000ea20000000c00 */
[C---:B-1----:R-:W-:Y:S01]  /*7710*/  IMAD.U32 R25, R4.reuse, 0x10000, RZ ;  /* 0x0001000004197824 */ /* 0x042fe200078e00ff */
[----:B------:R-:W-:Y:S01]  /*7720*/  LOP3.LUT R4, R4, 0xffff0000, RZ, 0xc0, !PT ;  /* 0xffff000004047812 */ /* 0x000fe200078ec0ff */
[C---:B0-----:R-:W-:Y:S01]  /*7730*/  IMAD.U32 R27, R6.reuse, 0x10000, RZ ;  /* 0x00010000061b7824 */ /* 0x041fe200078e00ff */
        /* <DEDUP_REMOVED lines=11> */
[----:B------:R-:W-:Y:S02]  /*77f0*/  IMAD.U32 R25, R3, 0x10000, RZ ;  /* 0x0001000003197824 */ /* 0x000fe400078e00ff */
[-C--:B------:R-:W-:Y:S01]  /*7800*/  FMUL.FTZ R41, R8, R35.reuse ;  /* 0x0000002308297220 */ /* 0x080fe20000410000 */
[-C--:B------:R-:W-:Y:S01]  /*7810*/  FMUL.FTZ R8, R32, R30.reuse ;  /* 0x0000001e20087220 */ /* 0x080fe20000410000 */
[----:B------:R-:W-:Y:S01]  /*7820*/  FFMA.FTZ R39, R4, R35, -R39 ;  /* 0x0000002304277223 */ /* 0x000fe20000010827 */
[-C--:B------:R-:W-:Y:S01]  /*7830*/  FMUL.FTZ R43, R32, R25.reuse ;  /* 0x00000019202b7220 */ /* 0x080fe20000410000 */
[----:B------:R-:W-:Y:S01]  /*7840*/  LOP3.LUT R35, R20, 0xffff0000, RZ, 0xc0, !PT ;  /* 0xffff000014237812 */ /* 0x000fe200078ec0ff */
[----:B------:R-:W-:Y:S01]  /*7850*/  FFMA.FTZ R32, R27, R25, -R8 ;  /* 0x000000191b207223 */ /* 0x000fe20000010808 */
[----:B------:R-:W-:Y:S01]  /*7860*/  LOP3.LUT R25, R3, 0xffff0000, RZ, 0xc0, !PT ;  /* 0xffff000003197812 */ /* 0x000fe200078ec0ff */
[----:B------:R-:W-:Y:S01]  /*7870*/  FFMA.FTZ R41, R4, R37, R41 ;  /* 0x0000002504297223 */ /* 0x000fe20000010029 */
[----:B------:R-:W-:Y:S01]  /*7880*/  FFMA.FTZ R43, R27, R30, R43 ;  /* 0x0000001e1b2b7223 */ /* 0x000fe2000001002b */
[----:B------:R-:W-:Y:S01]  /*7890*/  FMUL.FTZ R37, R10, R35 ;  /* 0x000000230a257220 */ /* 0x000fe20000410000 */
[----:B------:R-:W-:-:S02]  /*78a0*/  IMAD.U32 R31, R9, 0x10000, RZ ;  /* 0x00010000091f7824 */ /* 0x000fc400078e00ff */
[-C--:B------:R-:W-:Y:S01]  /*78b0*/  FMUL.FTZ R45, R10, R25.reuse ;  /* 0x000000190a2d7220 */ /* 0x080fe20000410000 */
[----:B------:R-:W-:Y:S02]  /*78c0*/  IMAD.U32 R4, R14, 0x10000, RZ ;  /* 0x000100000e047824 */ /* 0x000fe400078e00ff */
[----:B------:R-:W-:Y:S01]  /*78d0*/  FFMA.FTZ R37, R6, R25, -R37 ;  /* 0x0000001906257223 */ /* 0x000fe20000010825 */
[----:B------:R-:W-:Y:S01]  /*78e0*/  IMAD.U32 R27, R15, 0x10000, RZ ;  /* 0x000100000f1b7824 */ /* 0x000fe200078e00ff */
[----:B------:R-:W-:Y:S01]  /*78f0*/  LOP3.LUT R9, R9, 0xffff0000, RZ, 0xc0, !PT ;  /* 0xffff000009097812 */ /* 0x000fe200078ec0ff */
[----:B------:R-:W-:Y:S02]  /*7900*/  IMAD.U32 R33, R11, 0x10000, RZ ;  /* 0x000100000b217824 */ /* 0x000fe400078e00ff */
[C---:B------:R-:W-:Y:S01]  /*7910*/  FMUL.FTZ R30, R31.reuse, R4 ;  /* 0x000000041f1e7220 */ /* 0x040fe20000410000 */
[----:B------:R-:W-:Y:S02]  /*7920*/  IMAD.U32 R10, R0, 0x10000, RZ ;  /* 0x00010000000a7824 */ /* 0x000fe400078e00ff */
[----:B------:R-:W-:Y:S01]  /*7930*/  FMUL.FTZ R25, R31, R27 ;  /* 0x0000001b1f197220 */ /* 0x000fe20000410000 */
[----:B------:R-:W-:Y:S01]  /*7940*/  IMAD.U32 R26, R5, 0x10000, RZ ;  /* 0x00010000051a7824 */ /* 0x000fe200078e00ff */
[----:B------:R-:W-:Y:S01]  /*7950*/  LOP3.LUT R11, R11, 0xffff0000, RZ, 0xc0, !PT ;  /* 0xffff00000b0b7812 */ /* 0x000fe200078ec0ff */
[----:B------:R-:W-:-:S02]  /*7960*/  IMAD.U32 R28, R7, 0x10000, RZ ;  /* 0x00010000071c7824 */ /* 0x000fc400078e00ff */
[C---:B------:R-:W-:Y:S01]  /*7970*/  FMUL.FTZ R31, R33.reuse, R10 ;  /* 0x0000000a211f7220 */ /* 0x040fe20000410000 */
[----:B------:R-:W-:Y:S02]  /*7980*/  IMAD.U32 R8, R24, 0x10000, RZ ;  /* 0x0001000018087824 */ /* 0x000fe400078e00ff */
[C---:B------:R-:W-:Y:S01]  /*7990*/  FFMA.FTZ R25, R26.reuse, R4, -R25 ;  /* 0x000000041a197223 */ /* 0x040fe20000010819 */
[----:B------:R-:W-:Y:S01]  /*79a0*/  FFMA.FTZ R30, R26, R27, R30 ;  /* 0x0000001b1a1e7223 */ /* 0x000fe2000001001e */
[----:B------:R-:W-:Y:S01]  /*79b0*/  FFMA.FTZ R34, R6, R35, R45 ;  /* 0x0000002306227223 */ /* 0x000fe2000001002d */
[-C--:B------:R-:W-:Y:S01]  /*79c0*/  FMUL.FTZ R33, R33, R8.reuse ;  /* 0x0000000821217220 */ /* 0x080fe20000410000 */
[----:B------:R-:W-:Y:S01]  /*79d0*/  FFMA.FTZ R31, R28, R8, -R31 ;  /* 0x000000081c1f7223 */ /* 0x000fe2000001081f */
        /* <DEDUP_REMOVED lines=10> */
[----:B------:R-:W-:-:S02]  /*7a80*/  FMUL.FTZ R11, R11, R6 ;  /* 0x000000060b0b7220 */ /* 0x000fc40000410000 */
        /* <DEDUP_REMOVED lines=9> */
[----:B------:R-:W-:Y:S01]  /*7b20*/  F2FP.BF16.F32.PACK_AB R10, R34, R43 ;  /* 0x0000002b220a723e */ /* 0x000fe200000010ff */
[----:B------:R1:W-:Y:S01]  /*7b30*/  STS.128 [R42+0xc400], R4 ;  /* 0x00c400042a007388 */ /* 0x0003e20000000c00 */
[----:B------:R-:W-:Y:S02]  /*7b40*/  F2FP.BF16.F32.PACK_AB R9, R9, R30 ;  /* 0x0000001e0909723e */ /* 0x000fe400000010ff */
[----:B------:R-:W-:-:S05]  /*7b50*/  F2FP.BF16.F32.PACK_AB R11, R26, R33 ;  /* 0x000000211a0b723e */ /* 0x000fca00000010ff */
[----:B------:R1:W-:Y:S02]  /*7b60*/  STS.128 [R44+0xc400], R8 ;  /* 0x00c400082c007388 */ /* 0x0003e40000000c00 */
.L_x_13139:
[----:B------:R-:W-:Y:S05]  /*7b70*/  BSYNC B1 ;  /* 0x0000000000017941 */ /* 0x000fea0003800000 */
.L_x_13138:
[----:B------:R-:W-:Y:S05]  /*7b80*/  @P0 BRA `(.L_x_13130) ;  /* 0x0000000400680947 */ /* 0x000fea0003800000 */
[----:B-1----:R-:W2:Y:S01]  /*7b90*/  LDL R5, [R1+0x44] ;  /* 0x0000440001057983 */ /* 0x002ea20000100800 */
[C---:B------:R-:W-:Y:S01]  /*7ba0*/  IADD3 R6, R18.reuse, 0x60, RZ ;  /* 0x0000006012067810 */ /* 0x040fe20007ffe0ff */
[----:B------:R-:W-:Y:S02]  /*7bb0*/  VIADD R7, R18, 0x60 ;  /* 0x0000006012077836 */ /* 0x000fe40000000000 */
[----:B------:R-:W3:Y:S02]  /*7bc0*/  LDL R42, [R1+0x68] ;  /* 0x00006800012a7983 */ /* 0x000ee40000100800 */
[----:B------:R-:W-:Y:S02]  /*7bd0*/  IMAD.SHL.U32 R6, R6, 0x40, RZ ;  /* 0x0000004006067824 */ /* 0x000fe400078e00ff */
[----:B------:R-:W-:Y:S02]  /*7be0*/  IMAD.SHL.U32 R7, R7, 0x40, RZ ;  /* 0x0000004007077824 */ /* 0x000fe400078e00ff */
[----:B------:R-:W-:Y:S01]  /*7bf0*/  IMAD.IADD R4, R16, 0x1, R13 ;  /* 0x0000000110047824 */ /* 0x000fe200078e020d */
[----:B------:R-:W-:-:S02]  /*7c00*/  LOP3.LUT R6, R6, 0x1c0, RZ, 0xc0, !PT ;  /* 0x000001c006067812 */ /* 0x000fc400078ec0ff */
[----:B------:R-:W-:Y:S02]  /*7c10*/  LOP3.LUT R7, R7, 0x1c0, RZ, 0xc0, !PT ;  /* 0x000001c007077812 */ /* 0x000fe400078ec0ff */
[----:B------:R-:W-:Y:S02]  /*7c20*/  SHF.R.U32.HI R6, RZ, 0x3, R6 ;  /* 0x00000003ff067819 */ /* 0x000fe40000011606 */
[----:B------:R-:W-:-:S04]  /*7c30*/  LOP3.LUT R4, R7, 0x38, R4, 0xf8, !PT ;  /* 0x0000003807047812 */ /* 0x000fc800078ef804 */
[----:B------:R-:W-:Y:S01]  /*7c40*/  LOP3.LUT R4, R4, R6, RZ, 0x3c, !PT ;  /* 0x0000000604047212 */ /* 0x000fe200078e3cff */
[C---:B------:R-:W-:Y:S02]  /*7c50*/  IMAD.U32 R37, R12.reuse, 0x10000, RZ ;  /* 0x000100000c257824 */ /* 0x040fe400078e00ff */
[C---:B------:R-:W-:Y:S01]  /*7c60*/  IMAD.U32 R35, R21.reuse, 0x10000, RZ ;  /* 0x0001000015237824 */ /* 0x040fe200078e00ff */
[----:B------:R-:W-:Y:S02]  /*7c70*/  LOP3.LUT R38, R12, 0xffff0000, RZ, 0xc0, !PT ;  /* 0xffff00000c267812 */ /* 0x000fe400078ec0ff */
[----:B------:R-:W-:Y:S01]  /*7c80*/  LOP3.LUT R12, R21, 0xffff0000, RZ, 0xc0, !PT ;  /* 0xffff0000150c7812 */ /* 0x000fe200078ec0ff */
[C---:B------:R-:W-:Y:S01]  /*7c90*/  IMAD.U32 R41, R20.reuse, 0x10000, RZ ;  /* 0x0001000014297824 */ /* 0x040fe200078e00ff */
[----:B------:R-:W-:Y:S01]  /*7ca0*/  LOP3.LUT R20, R20, 0xffff0000, RZ, 0xc0, !PT ;  /* 0xffff000014147812 */ /* 0x000fe200078ec0ff */
[----:B------:R-:W-:Y:S01]  /*7cb0*/  IMAD.U32 R40, R15, 0x10000, RZ ;  /* 0x000100000f287824 */ /* 0x000fe200078e00ff */
[----:B------:R-:W-:Y:S01]  /*7cc0*/  LOP3.LUT R43, R0, 0xffff0000, RZ, 0xc0, !PT ;  /* 0xffff0000002b7812 */ /* 0x000fe200078ec0ff */
[----:B------:R-:W-:-:S02]  /*7cd0*/  IMAD.U32 R36, R14, 0x10000, RZ ;  /* 0x000100000e247824 */ /* 0x000fc400078e00ff */
[----:B--2---:R-:W-:-:S04]  /*7ce0*/  IMAD.IADD R9, R5, 0x1, R4 ;  /* 0x0000000105097824 */ /* 0x004fc800078e0204 */
[----:B------:R-:W-:Y:S01]  /*7cf0*/  IMAD R13, R9, 0x2, R2 ;  /* 0x00000002090d7824 */ /* 0x000fe200078e0202 */
[----:B---3--:R-:W-:Y:S04]  /*7d00*/  LDS.128 R4, [R42+0xc400] ;  /* 0x00c400002a047984 */ /* 0x008fe80000000c00 */
[----:B------:R-:W1:Y:S02]  /*7d10*/  LDS.128 R8, [R13+0xc400] ;  /* 0x00c400000d087984 */ /* 0x000e640000000c00 */
[C---:B-1----:R-:W-:Y:S01]  /*7d20*/  IMAD.U32 R30, R8.reuse, 0x10000, RZ ;  /* 0x00010000081e7824 */ /* 0x042fe200078e00ff */
[----:B------:R-:W-:Y:S01]  /*7d30*/  LOP3.LUT R8, R8, 0xffff0000, RZ, 0xc0, !PT ;  /* 0xffff000008087812 */ /* 0x000fe200078ec0ff */
[C---:B------:R-:W-:Y:S02]  /*7d40*/  IMAD.U32 R25, R4.reuse, 0x10000, RZ ;  /* 0x0001000004197824 */ /* 0x040fe400078e00ff */
[-C--:B------:R-:W-:Y:S01]  /*7d50*/  FMUL.FTZ R34, R37, R30.reuse ;  /* 0x0000001e25227220 */ /* 0x080fe20000410000 */
[C---:B------:R-:W-:Y:S01]  /*7d60*/  FMUL.FTZ R30, R35.reuse, R30 ;  /* 0x0000001e231e7220 */ /* 0x040fe20000410000 */
[----:B------:R-:W-:Y:S01]  /*7d70*/  LOP3.LUT R4, R4, 0xffff0000, RZ, 0xc0, !PT ;  /* 0xffff000004047812 */ /* 0x000fe200078ec0ff */
[-C--:B------:R-:W-:Y:S01]  /*7d80*/  FMUL.FTZ R21, R38, R8.reuse ;  /* 0x0000000826157220 */ /* 0x080fe20000410000 */
[-C--:B------:R-:W-:Y:S01]  /*7d90*/  FFMA.FTZ R34, R35, R25.reuse, -R34 ;  /* 0x0000001923227223 */ /* 0x080fe20000010822 */
[----:B------:R-:W-:Y:S01]  /*7da0*/  FFMA.FTZ R30, R37, R25, R30 ;  /* 0x00000019251e7223 */ /* 0x000fe2000001001e */
[----:B------:R-:W-:Y:S01]  /*7db0*/  FMUL.FTZ R25, R12, R8 ;  /* 0x000000080c197220 */ /* 0x000fe20000410000 */
[----:B------:R-:W-:-:S02]  /*7dc0*/  IMAD.U32 R32, R10, 0x10000, RZ ;  /* 0x000100000a207824 */ /* 0x000fc400078e00ff */
[-C--:B------:R-:W-:Y:S01]  /*7dd0*/  FFMA.FTZ R21, R12, R4.reuse, -R21 ;  /* 0x000000040c157223 */ /* 0x080fe20000010815 */
[----:B0-----:R-:W-:Y:S02]  /*7de0*/  IMAD.U32 R27, R6, 0x10000, RZ ;  /* 0x00010000061b7824 */ /* 0x001fe400078e00ff */
[----:B------:R-:W-:Y:S01]  /*7df0*/  FFMA.FTZ R25, R38, R4, R25 ;  /* 0x0000000426197223 */ /* 0x000fe20000010019 */
[----:B------:R-:W-:Y:S01]  /*7e00*/  LOP3.LUT R10, R10, 0xffff0000, RZ, 0xc0, !PT ;  /* 0xffff00000a0a7812 */ /* 0x000fe200078ec0ff */
[----:B------:R-:W-:Y:S02]  /*7e10*/  IMAD.U32 R37, R3, 0x10000, RZ ;  /* 0x0001000003257824 */ /* 0x000fe400078e00ff */
[-C--:B------:R-:W-:Y:S01]  /*7e20*/  FMUL.FTZ R4, R41, R32.reuse ;  /* 0x0000002029047220 */ /* 0x080fe20000410000 */
[----:B------:R-:W-:Y:S02]  /*7e30*/  LOP3.LUT R8, R3, 0xffff0000, RZ, 0xc0, !PT ;  /* 0xffff000003087812 */ /* 0x000fe400078ec0ff */
[----:B------:R-:W-:Y:S01]  /*7e40*/  LOP3.LUT R6, R6, 0xffff0000, RZ, 0xc0, !PT ;  /* 0xffff000006067812 */ /* 0x000fe200078ec0ff */
[C---:B------:R-:W-:Y:S01]  /*7e50*/  FMUL.FTZ R32, R37.reuse, R32 ;  /* 0x0000002025207220 */ /* 0x040fe20000410000 */
[----:B------:R-:W-:Y:S01]  /*7e60*/  FFMA.FTZ R3, R37, R27, -R4 ;  /* 0x0000001b25037223 */ /* 0x000fe20000010804 */
[----:B------:R-:W-:Y:S01]  /*7e70*/  FMUL.FTZ R37, R20, R10 ;  /* 0x0000000a14257220 */ /* 0x000fe20000410000 */
[----:B------:R-:W-:-:S02]  /*7e80*/  IMAD.U32 R33, R11, 0x10000, RZ ;  /* 0x000100000b217824 */ /* 0x000fc400078e00ff */
[----:B------:R-:W-:Y:S01]  /*7e90*/  FMUL.FTZ R39, R8, R10 ;  /* 0x0000000a08277220 */ /* 0x000fe20000410000 */
[----:B------:R-:W-:Y:S02]  /*7ea0*/  IMAD.U32 R12, R0, 0x10000, RZ ;  /* 0x00010000000c7824 */ /* 0x000fe400078e00ff */
[----:B------:R-:W-:Y:S01]  /*7eb0*/  FFMA.FTZ R10, R41, R27, R32 ;  /* 0x0000001b290a7223 */ /* 0x000fe20000010020 */
[C---:B------:R-:W-:Y:S01]  /*7ec0*/  IMAD.U32 R31, R9.reuse, 0x10000, RZ ;  /* 0x00010000091f7824 */ /* 0x040fe200078e00ff */
[----:B------:R-:W-:Y:S01]  /*7ed0*/  LOP3.LUT R9, R9, 0xffff0000, RZ, 0xc0, !PT ;  /* 0xffff000009097812 */ /* 0x000fe200078ec0ff */
[----:B------:R-:W-:Y:S01]  /*7ee0*/  FFMA.FTZ R8, R8, R6, -R37 ;  /* 0x0000000608087223 */ /* 0x000fe20000010825 */
[----:B------:R-:W-:Y:S01]  /*7ef0*/  LOP3.LUT R11, R11, 0xffff0000, RZ, 0xc0, !PT ;  /* 0xffff00000b0b7812 */ /* 0x000fe200078ec0ff */
[----:B------:R-:W-:Y:S01]  /*7f00*/  IMAD.U32 R28, R7, 0x10000, RZ ;  /* 0x00010000071c7824 */ /* 0x000fe200078e00ff */
[----:B------:R-:W-:Y:S01]  /*7f10*/  LOP3.LUT R41, R15, 0xffff0000, RZ, 0xc0, !PT ;  /* 0xffff00000f297812 */ /* 0x000fe200078ec0ff */
[----:B------:R-:W-:-:S02]  /*7f20*/  IMAD.U32 R4, R24, 0x10000, RZ ;  /* 0x0001000018047824 */ /* 0x000fc400078e00ff */
[----:B------:R-:W-:Y:S01]  /*7f30*/  FMUL.FTZ R27, R12, R33 ;  /* 0x000000210c1b7220 */ /* 0x000fe20000410000 */
[----:B------:R-:W-:Y:S02]  /*7f40*/  LOP3.LUT R15, R14, 0xffff0000, RZ, 0xc0, !PT ;  /* 0xffff00000e0f7812 */ /* 0x000fe400078ec0ff */
[----:B------:R-:W-:Y:S01]  /*7f50*/  LOP3.LUT R37, R24, 0xffff0000, RZ, 0xc0, !PT ;  /* 0xffff000018257812 */ /* 0x000fe200078ec0ff */
[C---:B------:R-:W-:Y:S01]  /*7f60*/  IMAD.U32 R26, R5.reuse, 0x10000, RZ ;  /* 0x00010000051a7824 */ /* 0x040fe200078e00ff */
[----:B------:R-:W-:Y:S01]  /*7f70*/  LOP3.LUT R5, R5, 0xffff0000, RZ, 0xc0, !PT ;  /* 0xffff000005057812 */ /* 0x000fe200078ec0ff */
[----:B------:R-:W-:Y:S01]  /*7f80*/  FFMA.FTZ R39, R20, R6, R39 ;  /* 0x0000000614277223 */ /* 0x000fe20000010027 */
[----:B------:R-:W-:Y:S01]  /*7f90*/  LOP3.LUT R7, R7, 0xffff0000, RZ, 0xc0, !PT ;  /* 0xffff000007077812 */ /* 0x000fe200078ec0ff */
[----:B------:R-:W-:Y:S01]  /*7fa0*/  FMUL.FTZ R35, R40, R31 ;  /* 0x0000001f28237220 */ /* 0x000fe20000410000 */
[C---:B------:R-:W-:Y:S01]  /*7fb0*/  FMUL.FTZ R33, R4.reuse, R33 ;  /* 0x0000002104217220 */ /* 0x040fe20000410000 */
[----:B------:R-:W-:Y:S01]  /*7fc0*/  FFMA.FTZ R27, R4, R28, -R27 ;  /* 0x0000001c041b7223 */ /* 0x000fe2000001081b */
[----:B------:R-:W-:Y:S01]  /*7fd0*/  FMUL.FTZ R0, R41, R9 ;  /* 0x0000000929007220 */ /* 0x000fe20000410000 */
[----:B------:R-:W-:Y:S01]  /*7fe0*/  FMUL.FTZ R6, R43, R11 ;  /* 0x0000000b2b067220 */ /* 0x000fe20000410000 */
[C---:B------:R-:W-:Y:S01]  /*7ff0*/  FMUL.FTZ R31, R36.reuse, R31 ;  /* 0x0000001f241f7220 */ /* 0x040fe20000410000 */
[----:B------:R-:W-:Y:S01]  /*8000*/  FMUL.FTZ R4, R15, R9 ;  /* 0x000000090f047220 */ /* 0x000fe20000410000 */
[----:B------:R-:W-:Y:S01]  /*8010*/  FMUL.FTZ R20, R37, R11 ;  /* 0x0000000b25147220 */ /* 0x000fe20000410000 */
[----:B------:R-:W-:Y:S01]  /*8020*/  FFMA.FTZ R35, R36, R26, -R35 ;  /* 0x0000001a24237223 */ /* 0x000fe20000010823 */
        /* <DEDUP_REMOVED lines=14> */
[----:B------:R3:W-:Y:S04]  /*8110*/  STS.128 [R42+0xc400], R4 ;  /* 0x00c400042a007388 */ /* 0x0007e80000000c00 */
[----:B------:R3:W-:Y:S02]  /*8120*/  STS.128 [R13+0xc400], R8 ;  /* 0x00c400080d007388 */ /* 0x0007e40000000c00 */
.L_x_13130:
[----:B------:R-:W-:Y:S05]  /*8130*/  BSYNC B0 ;  /* 0x0000000000007941 */ /* 0x000fea0003800000 */
.L_x_13119:
        /* <DEDUP_REMOVED lines=8> */
.L_x_13116:
[----:B------:R-:W-:-:S13]  /*81c0*/  ISETP.NE.AND P0, PT, R155, 0x3, PT ;  /* 0x000000039b00780c */ /* 0x000fda0003f05270 */
[----:B------:R-:W-:Y:S05]  /*81d0*/  @!P0 BRA `(.L_x_13140) ;  /* 0x0000000000048947 */ /* 0x000fea0003800000 */
[----:B------:R-:W-:Y:S01]  /*81e0*/  BPT.TRAP 0x1 ;  /* 0x000000040000795c */ /* 0x000fe20000300000 */
.L_x_13140:
[----:B-123--:R-:W-:Y:S01]  /*81f0*/  IMAD R4, R152, 0x8, R2 ;  /* 0x0000000898047824 */ /* 0x00efe200078e0202 */
[----:B------:R-:W-:-:S04]  /*8200*/  SHF.L.U32 R5, R156, 0x1f, RZ ;  /* 0x0000001f9c057819 */ /* 0x000fc800000006ff */
[----:B------:R1:W2:Y:S01]  /*8210*/  SYNCS.PHASECHK.TRANS64.TRYWAIT P1, [R4+URZ+0x30830], R5 ;  /* 0x03083005040075a7 */ /* 0x0002a2000802017f */
[----:B------:R-:W-:Y:S05]  /*8220*/  @!P0 BRA `(.L_x_13141) ;  /* 0x0000000000048947 */ /* 0x000fea0003800000 */
[----:B------:R-:W-:Y:S01]  /*8230*/  BPT.TRAP 0x1 ;  /* 0x000000040000795c */ /* 0x000fe20000300000 */
.L_x_13141:
[----:B------:R-:W-:Y:S02]  /*8240*/  VIADD R0, R2, 0x12400 ;  /* 0x0001240002007836 */ /* 0x000fe40000000000 */
[----:B0-----:R-:W-:-:S03]  /*8250*/  IMAD R3, R29, 0x2000, R2 ;  /* 0x000020001d037824 */ /* 0x001fc600078e0202 */
[----:B------:R-:W-:Y:S02]  /*8260*/  SHF.R.U32.HI R0, RZ, 0x4, R0 ;  /* 0x00000004ff007819 */ /* 0x000fe40000011600 */
[----:B------:R0:W-:Y:S02]  /*8270*/  STL [R1+0x38], R3 ;  /* 0x0000380301007387 */ /* 0x0001e40000100800 */
[----:B------:R-:W-:-:S04]  /*8280*/  LOP3.LUT R0, R0, 0x3fff, RZ, 0xc0, !PT ;  /* 0x00003fff00007812 */ /* 0x000fc800078ec0ff */
[----:B------:R-:W-:Y:S01]  /*8290*/  LOP3.LUT R0, R0, 0x10000, RZ, 0xfc, !PT ;  /* 0x0001000000007812 */ /* 0x000fe200078efcff */
[----:B0-----:R-:W-:-:S04]  /*82a0*/  VIADD R3, R3, 0xc400 ;  /* 0x0000c40003037836 */ /* 0x001fc80000000000 */
[----:B------:R0:W-:Y:S01]  /*82b0*/  STL [R1+0x40], R0 ;  /* 0x0000400001007387 */ /* 0x0001e20000100800 */
[----:B------:R-:W-:-:S04]  /*82c0*/  SHF.R.U32.HI R3, RZ, 0x4, R3 ;  /* 0x00000004ff037819 */ /* 0x000fc80000011603 */
[----:B------:R-:W-:Y:S01]  /*82d0*/  LOP3.LUT R3, R3, 0x3fff, RZ, 0xc0, !PT ;  /* 0x00003fff03037812 */ /* 0x000fe200078ec0ff */
[----:B--2---:R-:W-:Y:S06]  /*82e0*/  @P1 BRA `(.L_x_13142) ;  /* 0x0000000000081947 */ /* 0x004fec0003800000 */
[----:B------:R-:W2:Y:S02]  /*82f0*/  SYNCS.PHASECHK.TRANS64.TRYWAIT P1, [R4+URZ+0x30830], R5 ;  /* 0x03083005040075a7 */ /* 0x000ea4000802017f */
[----:B--2---:R-:W-:Y:S05]  /*8300*/  @!P1 BRA `(.L_x_13143) ;  /* 0x000000e800d49947 */ /* 0x004fea0003800000 */
.L_x_13142:
[----:B------:R-:W3:Y:S01]  /*8310*/  LDL R6, [R1+0x40] ;  /* 0x0000400001067983 */ /* 0x000ee20000100800 */
[----:B------:R-:W-:Y:S01]  /*8320*/  IMAD.MOV.U32 R7, RZ, RZ, 0x40000040 ;  /* 0x40000040ff077424 */ /* 0x000fe200078e00ff */
[----:B------:R-:W-:Y:S01]  /*8330*/  LOP3.LUT R12, R3, 0x10000, RZ, 0xfc, !PT ;  /* 0x00010000030c7812 */ /* 0x000fe200078efcff */
[----:B------:R-:W-:Y:S01]  /*8340*/  IMAD.MOV.U32 R13, RZ, RZ, 0x40000040 ;  /* 0x40000040ff0d7424 */ /* 0x000fe200078e00ff */
[----:B------:R-:W-:Y:S05]  /*8350*/  WARPSYNC.ALL ;  /* 0x0000000000007948 */ /* 0x000fea0003800000 */
[----:B------:R-:W-:Y:S01]  /*8360*/  R2UR UR7, R7 ;  /* 0x00000000070772ca */ /* 0x000fe200000e0000 */
[----:B------:R-:W1:Y:S01]  /*8370*/  LDL R11, [R1+0x70] ;  /* 0x00007000010b7983 */ /* 0x000e620000100800 */
[----:B------:R-:W-:-:S02]  /*8380*/  R2UR UR4, R12 ;  /* 0x000000000c0472ca */ /* 0x000fc400000e0000 */
[----:B------:R-:W-:Y:S01]  /*8390*/  R2UR UR5, R13 ;  /* 0x000000000d0572ca */ /* 0x000fe200000e0000 */
[----:B-----5:R-:W-:Y:S01]  /*83a0*/  WARPGROUP.ARRIVE ;  /* 0x00000000000079c5 */ /* 0x020fe20000000000 */
[----:B------:R-:W-:Y:S01]  /*83b0*/  IMAD.MOV.U32 R9, RZ, RZ, 0x40000040 ;  /* 0x40000040ff097424 */ /* 0x000fe200078e00ff */
[----:B0-----:R-:W4:Y:S01]  /*83c0*/  LDL R0, [R1+0x64] ;  /* 0x0000640001007983 */ /* 0x001f220000100800 */
[C---:B------:R-:W-:Y:S01]  /*83d0*/  VIADD R20, R12.reuse, 0x2 ;  /* 0x000000020c147836 */ /* 0x040fe20000000000 */
[----:B------:R-:W-:Y:S01]  /*83e0*/  P2R R10, PR, RZ, 0x1 ;  /* 0x00000001ff0a7803 */ /* 0x000fe20000000000 */
[----:B------:R-:W-:Y:S01]  /*83f0*/  IMAD.MOV.U32 R21, RZ, RZ, 0x40000040 ;  /* 0x40000040ff157424 */ /* 0x000fe200078e00ff */
[----:B------:R-:W-:Y:S01]  /*8400*/  STL.64 [R1+0x10], R12 ;  /* 0x0000100c01007387 */ /* 0x000fe20000100a00 */
[----:B------:R-:W-:Y:S02]  /*8410*/  VIADD R14, R12, 0x4 ;  /* 0x000000040c0e7836 */ /* 0x000fe40000000000 */
[----:B------:R-:W-:Y:S01]  /*8420*/  IMAD.MOV.U32 R15, RZ, RZ, 0x40000040 ;  /* 0x40000040ff0f7424 */ /* 0x000fe200078e00ff */
[----:B------:R-:W-:Y:S01]  /*8430*/  STL.64 [R1+0x28], R20 ;  /* 0x0000281401007387 */ /* 0x000fe20000100a00 */
[----:B------:R-:W-:-:S03]  /*8440*/  IMAD.MOV.U32 R7, RZ, RZ, 0x40000040 ;  /* 0x40000040ff077424 */ /* 0x000fc600078e00ff */
[----:B------:R-:W-:Y:S01]  /*8450*/  STL.64 [R1+0x20], R14 ;  /* 0x0000200e01007387 */ /* 0x000fe20000100a00 */
[----:B------:R-:W0:Y:S02]  /*8460*/  S2R R131, SR_TID.X ;  /* 0x0000000000837919 */ /* 0x000e240000002100 */
[----:B0-----:R-:W-:Y:S01]  /*8470*/  LOP3.LUT R131, R131, 0x7f, RZ, 0xc0, !PT ;  /* 0x0000007f83837812 */ /* 0x001fe200078ec0ff */
[----:B---3--:R-:W-:-:S04]  /*8480*/  IMAD R6, R152, 0x600, R6 ;  /* 0x0000060098067824 */ /* 0x008fc800078e0206 */
[C---:B------:R-:W-:Y:S01]  /*8490*/  VIADD R8, R6.reuse, 0x2 ;  /* 0x0000000206087836 */ /* 0x040fe20000000000 */
[----:B------:R-:W-:Y:S01]  /*84a0*/  R2UR UR6, R6 ;  /* 0x00000000060672ca */ /* 0x000fe200000e0000 */
[----:B-12---:R-:W-:-:S04]  /*84b0*/  IMAD.IADD R5, R11, 0x1, R130 ;  /* 0x000000010b057824 */ /* 0x006fc800078e0282 */
[----:B----4-:R-:W-:-:S08]  /*84c0*/  IMAD R5, R0, -0xc0, R5 ;  /* 0xffffff4000057824 */ /* 0x010fd000078e0205 */
[----:B------:R-:W-:Y:S01]  /*84d0*/  HGMMA.64x192x16.F32.BF16 R24, gdesc[UR4], RZ, !UPT, gsb0 ;  /* 0x02e00000041879f0 */ /* 0x000fe2000c0018ff */
[----:B------:R-:W-:Y:S01]  /*84e0*/  R2UR UR6, R8 ;  /* 0x00000000080672ca */ /* 0x000fe200000e0000 */
[----:B------:R-:W-:Y:S01]  /*84f0*/  VIADD R8, R6, 0x4 ;  /* 0x0000000406087836 */ /* 0x000fe20000000000 */
[----:B------:R-:W-:Y:S01]  /*8500*/  R2UR UR7, R9 ;  /* 0x00000000090772ca */ /* 0x000fe200000e0000 */
[----:B------:R-:W-:Y:S01]  /*8510*/  IMAD.MOV.U32 R9, RZ, RZ, 0x40000040 ;  /* 0x40000040ff097424 */ /* 0x000fe200078e00ff */
[----:B------:R-:W-:Y:S01]  /*8520*/  R2UR UR4, R20 ;  /* 0x00000000140472ca */ /* 0x000fe200000e0000 */
[----:B------:R-:W-:Y:S01]  /*8530*/  VIADD R6, R6, 0x6 ;  /* 0x0000000606067836 */ /* 0x000fe20000000000 */
[----:B------:R-:W-:Y:S02]  /*8540*/  R2UR UR5, R21 ;  /* 0x00000000150572ca */ /* 0x000fe400000e0000 */
[C---:B------:R-:W-:Y:S02]  /*8550*/  ISETP.GT.AND P4, PT, R5.reuse, RZ, PT ;  /* 0x000000ff0500720c */ /* 0x040fe40003f84270 */
[----:B------:R-:W-:-:S02]  /*8560*/  ISETP.GT.AND P3, PT, R5, 0x1, PT ;  /* 0x000000010500780c */ /* 0x000fc40003f64270 */
[C---:B------:R-:W-:Y:S02]  /*8570*/  ISETP.GT.AND P1, PT, R5.reuse, 0x8, PT ;  /* 0x000000080500780c */ /* 0x040fe40003f24270 */
[C---:B------:R-:W-:Y:S02]  /*8580*/  ISETP.GT.AND P2, PT, R5.reuse, 0x9, PT ;  /* 0x000000090500780c */ /* 0x040fe40003f44270 */
[C---:B------:R-:W-:Y:S02]  /*8590*/  ISETP.GT.AND P5, PT, R5.reuse, 0x10, PT ;  /* 0x000000100500780c */ /* 0x040fe40003fa4270 */
[C---:B------:R-:W-:Y:S02]  /*85a0*/  ISETP.GT.AND P0, PT, R5.reuse, 0x99, PT ;  /* 0x000000990500780c */ /* 0x040fe40003f04270 */
[----:B------:R-:W-:Y:S01]  /*85b0*/  ISETP.GT.AND P6, PT, R5, 0xa0, PT ;  /* 0x000000a00500780c */ /* 0x000fe20003fc4270 */
[----:B------:R-:W-:Y:S02]  /*85c0*/  WARPGROUP.DEPBAR.LE gsb0, 0x0 ;  /* 0x00008000000079c5 */ /* 0x000fe40000010000 */
[----:B------:R-:W-:-:S06]  /*85d0*/  WARPGROUP.ARRIVE ;  /* 0x00000000000079c5 */ /* 0x000fcc0000000000 */
[----:B------:R-:W-:Y:S01]  /*85e0*/  HGMMA.64x192x16.F32.BF16 R24, gdesc[UR4], R24, gsb0 ;  /* 0x02e00000041879f0 */ /* 0x000fe20008001818 */
[----:B------:R-:W-:Y:S02]  /*85f0*/  R2UR UR6, R8 ;  /* 0x00000000080672ca */ /* 0x000fe400000e0000 */
[----:B------:R-:W-:Y:S01]  /*8600*/  R2UR UR7, R9 ;  /* 0x00000000090772ca */ /* 0x000fe200000e0000 */
[----:B------:R-:W-:Y:S01]  /*8610*/  IMAD.MOV.U32 R9, RZ, RZ, 0x40000040 ;  /* 0x40000040ff097424 */ /* 0x000fe200078e00ff */
[----:B------:R-:W-:Y:S02]  /*8620*/  R2UR UR4, R14 ;  /* 0x000000000e0472ca */ /* 0x000fe400000e0000 */
[----:B------:R-:W-:Y:S02]  /*8630*/  R2UR UR5, R15 ;  /* 0x000000000f0572ca */ /* 0x000fe400000e0000 */
[----:B------:R-:W-:-:S05]  /*8640*/  IADD3 R8, R12, 0x6, RZ ;  /* 0x000000060c087810 */ /* 0x000fca0007ffe0ff */
[----:B------:R0:W-:Y:S01]  /*8650*/  STL.64 [R1+0x18], R8 ;  /* 0x0000180801007387 */ /* 0x0001e20000100a00 */
[----:B------:R-:W-:Y:S02]  /*8660*/  WARPGROUP.DEPBAR.LE gsb0, 0x0 ;  /* 0x00008000000079c5 */ /* 0x000fe40000010000 */
[----:B------:R-:W-:-:S06]  /*8670*/  WARPGROUP.ARRIVE ;  /* 0x00000000000079c5 */ /* 0x000fcc0000000000 */
[----:B------:R-:W-:Y:S01]  /*8680*/  HGMMA.64x192x16.F32.BF16 R24, gdesc[UR4], R24, gsb0 ;  /* 0x02e00000041879f0 */ /* 0x000fe20008001818 */
[----:B------:R-:W-:Y:S02]  /*8690*/  R2UR UR6, R6 ;  /* 0x00000000060672ca */ /* 0x000fe400000e0000 */
[----:B------:R-:W-:Y:S02]  /*86a0*/  R2UR UR7, R7 ;  /* 0x00000000070772ca */ /* 0x000fe400000e0000 */
[----:B------:R-:W-:Y:S02]  /*86b0*/  R2UR UR4, R8 ;  /* 0x00000000080472ca */ /* 0x000fe400000e0000 */
[----:B------:R-:W-:Y:S01]  /*86c0*/  R2UR UR5, R9 ;  /* 0x00000000090572ca */ /* 0x000fe200000e0000 */
[----:B------:R-:W-:Y:S02]  /*86d0*/  WARPGROUP.DEPBAR.LE gsb0, 0x0 ;  /* 0x00008000000079c5 */ /* 0x000fe40000010000 */
[----:B------:R-:W-:-:S10]  /*86e0*/  WARPGROUP.ARRIVE ;  /* 0x00000000000079c5 */ /* 0x000fd40000000000 */
[----:B------:R-:W-:Y:S01]  /*86f0*/  HGMMA.64x192x16.F32.BF16 R24, gdesc[UR4], R24, gsb0 ;  /* 0x02e00000041879f0 */ /* 0x000fe20008001818 */
[----:B------:R-:W-:Y:S02]  /*8700*/  ULDC UR4, c[0x0][0x988] ;  /* 0x0002620000047ab9 */ /* 0x000fe40000000800 */
        /* <DEDUP_REMOVED lines=144> */
[----:B------:R-:W-:Y:S02]  /*9010*/  FMNMX.FTZ R3, R97, R0, !PT ;  /* 0x0000000061037209 */ /* 0x000fe40007810000 */
        /* <DEDUP_REMOVED lines=16> */
[----:B------:R-:W-:Y:S02]  /*9120*/  ISETP.GT.AND P3, PT, R5, 0xb0, PT ;  /* 0x000000b00500780c */ /* 0x000fe40003f64270 */
        /* <DEDUP_REMOVED lines=12> */
[----:B------:R-:W-:Y:S02]  /*91f0*/  FSEL R117, R117, -INF , P6 ;  /* 0xff80000075757808 */ /* 0x000fe40003000000 */
[----:B------:R-:W-:Y:S02]  /*9200*/  P2R R6, PR, RZ, 0x1 ;  /* 0x00000001ff067803 */ /* 0x000fe40000000000 */
[----:B------:R-:W-:Y:S02]  /*9210*/  FMNMX.FTZ R0, R117, R0, !PT ;  /* 0x0000000075007209 */ /* 0x000fe40007810000 */
[----:B------:R-:W-:Y:S02]  /*9220*/  ISETP.GT.AND P0, PT, R5, 0xa0, PT ;  /* 0x000000a00500780c */ /* 0x000fe40003f04270 */
[----:B0-----:R-:W-:Y:S01]  /*9230*/  P2R R8, PR, RZ, 0x4 ;  /* 0x00000004ff087803 */ /* 0x001fe20000000000 */
[----:B------:R-:W0:Y:S01]  /*9240*/  SHFL.BFLY PT, R3, R0, 0x2, 0x1f ;  /* 0x0c401f0000037f89 */ /* 0x000e2200000e0000 */
[----:B------:R-:W-:-:S02]  /*9250*/  FSEL R106, R106, -INF , P0 ;  /* 0xff8000006a6a7808 */ /* 0x000fc40000000000 */
[----:B------:R-:W-:Y:S02]  /*9260*/  ISETP.NE.AND P0, PT, R6, RZ, PT ;  /* 0x000000ff0600720c */ /* 0x000fe40003f05270 */
[----:B------:R-:W-:Y:S02]  /*9270*/  P2R R7, PR, RZ, 0x2 ;  /* 0x00000002ff077803 */ /* 0x000fe40000000000 */
[----:B------:R-:W-:Y:S02]  /*9280*/  FSEL R107, R107, -INF , P0 ;  /* 0xff8000006b6b7808 */ /* 0x000fe40000000000 */
[----:B------:R-:W-:Y:S02]  /*9290*/  ISETP.NE.AND P0, PT, R10, RZ, PT ;  /* 0x000000ff0a00720c */ /* 0x000fe40003f05270 */
[----:B------:R-:W-:Y:S02]  /*92a0*/  FMNMX.FTZ R10, R129, R128, !PT ;  /* 0x00000080810a7209 */ /* 0x000fe40007810000 */
[----:B------:R-:W-:-:S02]  /*92b0*/  ISETP.GT.AND P1, PT, R5, 0x99, PT ;  /* 0x000000990500780c */ /* 0x000fc40003f24270 */
[----:B------:R-:W-:Y:S02]  /*92c0*/  FMNMX.FTZ R21, R127, R10, !PT ;  /* 0x0000000a7f157209 */ /* 0x000fe40007810000 */
[----:B------:R-:W-:Y:S02]  /*92d0*/  FSEL R103, R103, -INF , P1 ;  /* 0xff80000067677808 */ /* 0x000fe40000800000 */
[----:B------:R-:W-:Y:S02]  /*92e0*/  FMNMX.FTZ R10, R126, R21, !PT ;  /* 0x000000157e0a7209 */ /* 0x000fe40007810000 */
[----:B------:R-:W-:Y:S02]  /*92f0*/  ISETP.NE.AND P1, PT, R7, RZ, PT ;  /* 0x000000ff0700720c */ /* 0x000fe40003f25270 */
[----:B------:R-:W-:Y:S02]  /*9300*/  FMNMX.FTZ R21, R125, R10, !PT ;  /* 0x0000000a7d157209 */ /* 0x000fe40007810000 */
[----:B0-----:R-:W-:-:S02]  /*9310*/  FMNMX.FTZ R3, R0, R3, !PT ;  /* 0x0000000300037209 */ /* 0x001fc40007810000 */
[----:B------:R-:W-:Y:S02]  /*9320*/  FMNMX.FTZ R10, R124, R21, !PT ;  /* 0x000000157c0a7209 */ /* 0x000fe40007810000 */
[----:B------:R-:W-:Y:S01]  /*9330*/  FSEL R110, R110, -INF , P1 ;  /* 0xff8000006e6e7808 */ /* 0x000fe20000800000 */
[----:B------:R-:W0:Y:S01]  /*9340*/  SHFL.BFLY PT, R0, R3, 0x1, 0x1f ;  /* 0x0c201f0003007f89 */ /* 0x000e2200000e0000 */
[----:B------:R-:W-:Y:S02]  /*9350*/  FSEL R114, R114, -INF , P3 ;  /* 0xff80000072727808 */ /* 0x000fe40001800000 */
[----:B------:R-:W-:Y:S02]  /*9360*/  FSEL R115, R115, -INF , P4 ;  /* 0xff80000073737808 */ /* 0x000fe40002000000 */
[----:B------:R-:W-:Y:S02]  /*9370*/  FSEL R118, R118, -INF , P5 ;  /* 0xff80000076767808 */ /* 0x000fe40002800000 */
[----:B------:R-:W-:-:S02]  /*9380*/  FSEL R119, R119, -INF , P6 ;  /* 0xff80000077777808 */ /* 0x000fc40003000000 */
[----:B0-----:R-:W-:Y:S01]  /*9390*/  FMNMX.FTZ R3, R3, R0, !PT ;  /* 0x0000000003037209 */ /* 0x001fe20007810000 */
[----:B------:R-:W-:-:S03]  /*93a0*/  IMAD.U32 R0, RZ, RZ, UR4 ;  /* 0x00000004ff007e24 */ /* 0x000fc6000f8e00ff */
[C---:B------:R-:W-:Y:S01]  /*93b0*/  FSETP.NEU.FTZ.AND P2, PT, R3.reuse, -INF , PT ;  /* 0xff8000000300780b */ /* 0x040fe20003f5d000 */
[----:B------:R-:W-:-:S05]  /*93c0*/  FMUL.FTZ R9, R3, R0 ;  /* 0x0000000003097220 */ /* 0x000fca0000410000 */
[----:B------:R-:W-:Y:S02]  /*93d0*/  FSEL R5, R9, RZ, P2 ;  /* 0x000000ff09057208 */ /* 0x000fe40001000000 */
[----:B------:R-:W-:-:S03]  /*93e0*/  ISETP.NE.AND P2, PT, R8, RZ, PT ;  /* 0x000000ff0800720c */ /* 0x000fc60003f45270 */
[--C-:B------:R-:W-:Y:S01]  /*93f0*/  FFMA.FTZ R9, R29, R0, -R5.reuse ;  /* 0x000000001d097223 */ /* 0x100fe20000010805 */
[----:B------:R-:W-:Y:S01]  /*9400*/  FMNMX.FTZ R29, R123, R10, !PT ;  /* 0x0000000a7b1d7209 */ /* 0x000fe20007810000 */
[-CC-:B------:R-:W-:Y:S01]  /*9410*/  FFMA.FTZ R6, R24, R0.reuse, -R5.reuse ;  /* 0x0000000018067223 */ /* 0x180fe20000010805 */
[----:B------:R-:W-:Y:S01]  /*9420*/  FSEL R111, R111, -INF , P2 ;  /* 0xff8000006f6f7808 */ /* 0x000fe20001000000 */
        /* <DEDUP_REMOVED lines=60> */
[----:B------:R-:W-:Y:S01]  /*97f0*/  FFMA.FTZ R73, R117, R0, -R5 ;  /* 0x0000000075497223 */ /* 0x000fe20000010805 */
[----:B------:R-:W-:Y:S01]  /*9800*/  FMNMX.FTZ R10, R70, R29, !PT ;  /* 0x0000001d460a7209 */ /* 0x000fe20007810000 */
[----:B------:R-:W-:Y:S01]  /*9810*/  MUFU.EX2 R6, R6 ;  /* 0x0000000600067308 */ /* 0x000fe20000000800 */
[----:B------:R-:W2:Y:S02]  /*9820*/  LDL R105, [R1+0x48] ;  /* 0x0000480001697983 */ /* 0x000ea40000100800 */
[----:B------:R-:W-:-:S02]  /*9830*/  FMNMX.FTZ R29, R71, R10, !PT ;  /* 0x0000000a471d7209 */ /* 0x000fc40007810000 */
[----:B------:R-:W3:Y:S02]  /*9840*/  LDL R104, [R1+0x8] ;  /* 0x0000080001687983 */ /* 0x000ee40000100800 */
[----:B------:R-:W-:Y:S01]  /*9850*/  FMNMX.FTZ R10, R74, R29, !PT ;  /* 0x0000001d4a0a7209 */ /* 0x000fe20007810000 */
[----:B------:R-:W0:Y:S03]  /*9860*/  MUFU.EX2 R7, R7 ;  /* 0x0000000700077308 */ /* 0x000e260000000800 */
        /* <DEDUP_REMOVED lines=48> */
[----:B------:R-:W-:Y:S02]  /*9b70*/  FSEL R93, R93, RZ, P1 ;  /* 0x000000ff5d5d7208 */ /* 0x000fe40000800000 */
[----:B------:R-:W-:-:S03]  /*9b80*/  ISETP.NE.AND P1, PT, R131, RZ, PT ;  /* 0x000000ff8300720c */ /* 0x000fc60003f25270 */
        /* <DEDUP_REMOVED lines=10> */
[----:B------:R-:W-:Y:S01]  /*9c30*/  FFMA.FTZ R51, R54, R0, -R93 ;  /* 0x0000000036337223 */ /* 0x000fe2000001085d */
[----:B------:R-:W-:-:S02]  /*9c40*/  @!P1 VIADD R4, R4, 0x30840 ;  /* 0x0003084004049836 */ /* 0x000fc40000000000 */
[-CC-:B------:R-:W-:Y:S01]  /*9c50*/  FFMA.FTZ R54, R55, R0.reuse, -R93.reuse ;  /* 0x0000000037367223 */ /* 0x180fe2000001085d */
[-CC-:B------:R-:W-:Y:S01]  /*9c60*/  FFMA.FTZ R55, R58, R0.reuse, -R93.reuse ;  /* 0x000000003a377223 */ /* 0x180fe2000001085d */
[-CC-:B------:R-:W-:Y:S01]  /*9c70*/  FFMA.FTZ R58, R59, R0.reuse, -R93.reuse ;  /* 0x000000003b3a7223 */ /* 0x180fe2000001085d */
[-CC-:B------:R-:W-:Y:S01]  /*9c80*/  FFMA.FTZ R84, R124, R0.reuse, -R93.reuse ;  /* 0x000000007c547223 */ /* 0x180fe2000001085d */
[----:B------:R-:W1:Y:S01]  /*9c90*/  MUFU.EX2 R29, R29 ;  /* 0x0000001d001d7308 */ /* 0x000e620000000800 */
[----:B------:R-:W-:Y:S01]  /*9ca0*/  @!P1 PRMT R4, RZ, 0x654, R4 ;  /* 0x00000654ff049816 */ /* 0x000fe20000000004 */
[-C--:B------:R-:W-:Y:S01]  /*9cb0*/  FFMA.FTZ R59, R62, R0.reuse, -R93 ;  /* 0x000000003e3b7223 */ /* 0x080fe2000001085d */
[----:B0-----:R-:W-:Y:S01]  /*9cc0*/  FADD.FTZ R101, R6, R7 ;  /* 0x0000000706657221 */ /* 0x001fe20000010000 */
[-CC-:B------:R-:W-:Y:S01]  /*9cd0*/  FFMA.FTZ R62, R63, R0.reuse, -R93.reuse ;  /* 0x000000003f3e7223 */ /* 0x180fe2000001085d */
[----:B------:R0:W-:Y:S01]  /*9ce0*/  @!P1 SYNCS.ARRIVE.TRANS64.RED.A1T0 RZ, [R4+URZ], RZ ;  /* 0x000000ff04ff99a7 */ /* 0x0001e2000810043f */
[-CC-:B------:R-:W-:Y:S01]  /*9cf0*/  FFMA.FTZ R85, R123, R0.reuse, -R93.reuse ;  /* 0x000000007b557223 */ /* 0x180fe2000001085d */
[-CC-:B------:R-:W-:Y:S01]  /*9d00*/  FFMA.FTZ R88, R122, R0.reuse, -R93.reuse ;  /* 0x000000007a587223 */ /* 0x180fe2000001085d */
[----:B------:R-:W4:Y:S01]  /*9d10*/  MUFU.EX2 R77, R77 ;  /* 0x0000004d004d7308 */ /* 0x000f220000000800 */
[-CC-:B------:R-:W-:Y:S01]  /*9d20*/  FFMA.FTZ R89, R121, R0.reuse, -R93.reuse ;  /* 0x0000000079597223 */ /* 0x180fe2000001085d */
[-CC-:B------:R-:W-:Y:S01]  /*9d30*/  FFMA.FTZ R92, R120, R0.reuse, -R93.reuse ;  /* 0x00000000785c7223 */ /* 0x180fe2000001085d */
[----:B------:R-:W-:-:S05]  /*9d40*/  FFMA.FTZ R31, R31, R0, -R93 ;  /* 0x000000001f1f7223 */ /* 0x000fca000001085d */
[----:B------:R-:W4:Y:S01]  /*9d50*/  MUFU.EX2 R80, R80 ;  /* 0x0000005000507308 */ /* 0x000f220000000800 */
[--C-:B------:R-:W-:Y:S01]  /*9d60*/  FFMA.FTZ R63, R66, R0, -R93.reuse ;  /* 0x00000000423f7223 */ /* 0x100fe2000001085d */
[----:B0-----:R-:W-:Y:S01]  /*9d70*/  F2FP.BF16.F32.PACK_AB R4, R7, R6 ;  /* 0x000000060704723e */ /* 0x001fe200000010ff */
[----:B------:R-:W-:-:S05]  /*9d80*/  FFMA.FTZ R66, R67, R0, -R93 ;  /* 0x0000000043427223 */ /* 0x000fca000001085d */
[----:B------:R-:W0:Y:S01]  /*9d90*/  MUFU.EX2 R81, R81 ;  /* 0x0000005100517308 */ /* 0x000e220000000800 */
[----:B-1----:R-:W-:Y:S01]  /*9da0*/  FADD.FTZ R6, R5, R29 ;  /* 0x0000001d05067221 */ /* 0x002fe20000010000 */
[-C--:B------:R-:W-:Y:S01]  /*9db0*/  FFMA.FTZ R67, R70, R0.reuse, -R93 ;  /* 0x0000000046437223 */ /* 0x080fe2000001085d */
[----:B------:R-:W-:Y:S01]  /*9dc0*/  FADD.FTZ R24, R8, R101 ;  /* 0x0000006508187221 */ /* 0x000fe20000010000 */
[-CC-:B------:R-:W-:Y:S01]  /*9dd0*/  FFMA.FTZ R70, R71, R0.reuse, -R93.reuse ;  /* 0x0000000047467223 */ /* 0x180fe2000001085d */
[-CC-:B------:R-:W-:Y:S01]  /*9de0*/  FFMA.FTZ R71, R74, R0.reuse, -R93.reuse ;  /* 0x000000004a477223 */ /* 0x180fe2000001085d */
[-CC-:B------:R-:W-:Y:S01]  /*9df0*/  FFMA.FTZ R74, R75, R0.reuse, -R93.reuse ;  /* 0x000000004b4a7223 */ /* 0x180fe2000001085d */
[----:B----4-:R-:W-:Y:S01]  /*9e00*/  FADD.FTZ R7, R77, R6 ;  /* 0x000000064d077221 */ /* 0x010fe20000010000 */
[----:B------:R-:W1:Y:S01]  /*9e10*/  MUFU.EX2 R84, R84 ;  /* 0x0000005400547308 */ /* 0x000e620000000800 */
[-CC-:B------:R-:W-:Y:S01]  /*9e20*/  FFMA.FTZ R75, R78, R0.reuse, -R93.reuse ;  /* 0x000000004e4b7223 */ /* 0x180fe2000001085d */
[----:B------:R-:W-:Y:S01]  /*9e30*/  FADD.FTZ R24, R9, R24 ;  /* 0x0000001809187221 */ /* 0x000fe20000010000 */
[-CC-:B------:R-:W-:Y:S01]  /*9e40*/  FFMA.FTZ R78, R79, R0.reuse, -R93.reuse ;  /* 0x000000004f4e7223 */ /* 0x180fe2000001085d */
[----:B------:R-:W-:Y:S01]  /*9e50*/  FFMA.FTZ R79, R86, R0, -R93 ;  /* 0x00000000564f7223 */ /* 0x000fe2000001085d */
[----:B------:R-:W-:Y:S01]  /*9e60*/  FADD.FTZ R86, R80, R7 ;  /* 0x0000000750567221 */ /* 0x000fe20000010000 */
[----:B------:R-:W-:-:S02]  /*9e70*/  FADD.FTZ R7, R11, R24 ;  /* 0x000000180b077221 */ /* 0x000fc40000010000 */
[----:B------:R-:W4:Y:S01]  /*9e80*/  MUFU.EX2 R85, R85 ;  /* 0x0000005500557308 */ /* 0x000f220000000800 */
[----:B------:R-:W-:Y:S01]  /*9e90*/  F2FP.BF16.F32.PACK_AB R6, R9, R8 ;  /* 0x000000080906723e */ /* 0x000fe200000010ff */
[----:B0-----:R-:W-:Y:S01]  /*9ea0*/  FADD.FTZ R9, R81, R86 ;  /* 0x0000005651097221 */ /* 0x001fe20000010000 */
[----:B------:R-:W-:-:S05]  /*9eb0*/  FADD.FTZ R86, R12, R7 ;  /* 0x000000070c567221 */ /* 0x000fca0000010000 */
[----:B------:R-:W0:Y:S01]  /*9ec0*/  MUFU.EX2 R88, R88 ;  /* 0x0000005800587308 */ /* 0x000e220000000800 */
[----:B------:R-:W-:Y:S01]  /*9ed0*/  FADD.FTZ R7, R13, R86 ;  /* 0x000000560d077221 */ /* 0x000fe20000010000 */
[----:B------:R-:W-:Y:S01]  /*9ee0*/  F2FP.BF16.F32.PACK_AB R24, R12, R11 ;  /* 0x0000000b0c18723e */ /* 0x000fe200000010ff */
[----:B------:R-:W-:Y:S01]  /*9ef0*/  FFMA.FTZ R82, R82, R0, -R93 ;  /* 0x0000000052527223 */ /* 0x000fe2000001085d */
[----:B-1----:R-:W-:Y:S01]  /*9f00*/  FADD.FTZ R12, R84, R9 ;  /* 0x00000009540c7221 */ /* 0x002fe20000010000 */
[----:B------:R-:W-:-:S03]  /*9f10*/  FADD.FTZ R7, R26, R7 ;  /* 0x000000071a077221 */ /* 0x000fc60000010000 */
[----:B------:R-:W1:Y:S01]  /*9f20*/  MUFU.EX2 R89, R89 ;  /* 0x0000005900597308 */ /* 0x000e620000000800 */
[----:B----4-:R-:W-:-:S07]  /*9f30*/  FADD.FTZ R11, R85, R12 ;  /* 0x0000000c550b7221 */ /* 0x010fce0000010000 */
[----:B------:R-:W4:Y:S01]  /*9f40*/  MUFU.EX2 R92, R92 ;  /* 0x0000005c005c7308 */ /* 0x000f220000000800 */
[----:B0-----:R-:W-:-:S07]  /*9f50*/  FADD.FTZ R12, R88, R11 ;  /* 0x0000000b580c7221 */ /* 0x001fce0000010000 */
[----:B------:R0:W-:Y:S08]  /*9f60*/  MUFU.EX2 R8, R82 ;  /* 0x0000005200087308 */ /* 0x0001f00000000800 */
[----:B------:R-:W4:Y:S01]  /*9f70*/  MUFU.EX2 R31, R31 ;  /* 0x0000001f001f7308 */ /* 0x000f220000000800 */
[----:B0-----:R-:W-:-:S04]  /*9f80*/  FADD.FTZ R82, R28, R7 ;  /* 0x000000071c527221 */ /* 0x001fc80000010000 */
[----:B------:R-:W-:-:S03]  /*9f90*/  FADD.FTZ R11, R25, R82 ;  /* 0x00000052190b7221 */ /* 0x000fc60000010000 */
[----:B------:R-:W0:Y:S01]  /*9fa0*/  MUFU.EX2 R96, R96 ;  /* 0x0000006000607308 */ /* 0x000e220000000800 */
[----:B------:R-:W-:Y:S01]  /*9fb0*/  FADD.FTZ R82, R30, R11 ;  /* 0x0000000b1e527221 */ /* 0x000fe20000010000 */
[----:B-1----:R-:W-:-:S03]  /*9fc0*/  FADD.FTZ R7, R89, R12 ;  /* 0x0000000c59077221 */ /* 0x002fc60000010000 */
[----:B------:R-:W-:-:S03]  /*9fd0*/  FADD.FTZ R11, R27, R82 ;  /* 0x000000521b0b7221 */ /* 0x000fc60000010000 */
[----:B------:R-:W1:Y:S01]  /*9fe0*/  MUFU.EX2 R47, R47 ;  /* 0x0000002f002f7308 */ /* 0x000e620000000800 */
[----:B----4-:R-:W-:Y:S01]  /*9ff0*/  FADD.FTZ R12, R92, R7 ;  /* 0x000000075c0c7221 */ /* 0x010fe20000010000 */
[----:B------:R-:W-:-:S06]  /*a000*/  FADD.FTZ R82, R14, R11 ;  /* 0x0000000b0e527221 */ /* 0x000fcc0000010000 */
[----:B------:R-:W4:Y:S01]  /*a010*/  MUFU.EX2 R50, R50 ;  /* 0x0000003200327308 */ /* 0x000f220000000800 */
[----:B------:R-:W-:Y:S01]  /*a020*/  FADD.FTZ R7, R31, R12 ;  /* 0x0000000c1f077221 */ /* 0x000fe20000010000 */
[----:B------:R-:W-:Y:S01]  /*a030*/  F2FP.BF16.F32.PACK_AB R26, R26, R13 ;  /* 0x0000000d1a1a723e */ /* 0x000fe200000010ff */
[----:B------:R-:W-:Y:S02]  /*a040*/  FADD.FTZ R13, R15, R82 ;  /* 0x000000520f0d7221 */ /* 0x000fe40000010000 */
[----:B0-----:R-:W-:Y:S02]  /*a050*/  FADD.FTZ R12, R96, R7 ;  /* 0x00000007600c7221 */ /* 0x001fe40000010000 */
[----:B------:R-:W-:Y:S01]  /*a060*/  FADD.FTZ R82, R20, R13 ;  /* 0x0000000d14527221 */ /* 0x000fe20000010000 */
[----:B------:R-:W-:Y:S01]  /*a070*/  F2FP.BF16.F32.PACK_AB R28, R25, R28 ;  /* 0x0000001c191c723e */ /* 0x000fe200000010ff */
[----:B-1----:R-:W-:Y:S01]  /*a080*/  FADD.FTZ R7, R47, R12 ;  /* 0x0000000c2f077221 */ /* 0x002fe20000010000 */
[----:B------:R-:W0:Y:S01]  /*a090*/  MUFU.EX2 R51, R51 ;  /* 0x0000003300337308 */ /* 0x000e220000000800 */
[----:B------:R-:W-:-:S07]  /*a0a0*/  FADD.FTZ R25, R21, R82 ;  /* 0x0000005215197221 */ /* 0x000fce0000010000 */
[----:B------:R-:W1:Y:S01]  /*a0b0*/  MUFU.EX2 R54, R54 ;  /* 0x0000003600367308 */ /* 0x000e620000000800 */
[----:B----4-:R-:W-:Y:S01]  /*a0c0*/  FADD.FTZ R12, R50, R7 ;  /* 0x00000007320c7221 */ /* 0x010fe20000010000 */
[----:B------:R-:W-:Y:S01]  /*a0d0*/  F2FP.BF16.F32.PACK_AB R7, R80, R77 ;  /* 0x0000004d5007723e */ /* 0x000fe200000010ff */
[----:B------:R-:W-:Y:S01]  /*a0e0*/  FADD.FTZ R80, R32, R25 ;  /* 0x0000001920507221 */ /* 0x000fe20000010000 */
[----:B------:R-:W-:Y:S01]  /*a0f0*/  F2FP.BF16.F32.PACK_AB R25, R84, R81 ;  /* 0x000000515419723e */ /* 0x000fe200000010ff */
[----:B------:R-:W4:Y:S03]  /*a100*/  LDL R82, [R1+0x50] ;  /* 0x0000500001527983 */ /* 0x000f260000100800 */
[----:B------:R-:W2:Y:S01]  /*a110*/  MUFU.EX2 R55, R55 ;  /* 0x0000003700377308 */ /* 0x000ea20000000800 */
[----:B------:R-:W4:Y:S01]  /*a120*/  LDL R81, [R1+0x4] ;  /* 0x0000040001517983 */ /* 0x000f220000100800 */
[----:B0-----:R-:W-:-:S06]  /*a130*/  FADD.FTZ R13, R51, R12 ;  /* 0x0000000c330d7221 */ /* 0x001fcc0000010000 */
[----:B------:R-:W0:Y:S01]  /*a140*/  MUFU.EX2 R58, R58 ;  /* 0x0000003a003a7308 */ /* 0x000e220000000800 */
[----:B-1----:R-:W-:-:S07]  /*a150*/  FADD.FTZ R12, R54, R13 ;  /* 0x0000000d360c7221 */ /* 0x002fce0000010000 */
[----:B------:R-:W1:Y:S01]  /*a160*/  MUFU.EX2 R59, R59 ;  /* 0x0000003b003b7308 */ /* 0x000e620000000800 */
[----:B--2---:R-:W-:Y:S01]  /*a170*/  FADD.FTZ R13, R55, R12 ;  /* 0x0000000c370d7221 */ /* 0x004fe20000010000 */
[----:B------:R-:W-:-:S06]  /*a180*/  FADD.FTZ R77, R33, R80 ;  /* 0x00000050214d7221 */ /* 0x000fcc0000010000 */
[----:B------:R-:W2:Y:S01]  /*a190*/  MUFU.EX2 R62, R62 ;  /* 0x0000003e003e7308 */ /* 0x000ea20000000800 */
[----:B0-----:R-:W-:Y:S01]  /*a1a0*/  FADD.FTZ R12, R58, R13 ;  /* 0x0000000d3a0c7221 */ /* 0x001fe20000010000 */
[----:B------:R-:W-:-:S06]  /*a1b0*/  FADD.FTZ R77, R34, R77 ;  /* 0x0000004d224d7221 */ /* 0x000fcc0000010000 */
[----:B------:R-:W0:Y:S01]  /*a1c0*/  MUFU.EX2 R63, R63 ;  /* 0x0000003f003f7308 */ /* 0x000e220000000800 */
[----:B-1----:R-:W-:Y:S01]  /*a1d0*/  FADD.FTZ R13, R59, R12 ;  /* 0x0000000c3b0d7221 */ /* 0x002fe20000010000 */
[----:B------:R-:W-:-:S06]  /*a1e0*/  FADD.FTZ R12, R40, R77 ;  /* 0x0000004d280c7221 */ /* 0x000fcc0000010000 */
[----:B------:R-:W1:Y:S08]  /*a1f0*/  MUFU.EX2 R66, R66 ;  /* 0x0000004200427308 */ /* 0x000e700000000800 */
[----:B------:R-:W3:Y:S01]  /*a200*/  MUFU.EX2 R48, R48 ;  /* 0x0000003000307308 */ /* 0x000ee20000000800 */
[----:B--2---:R-:W-:Y:S01]  /*a210*/  FADD.FTZ R80, R62, R13 ;  /* 0x0000000d3e507221 */ /* 0x004fe20000010000 */
[----:B------:R-:W-:-:S06]  /*a220*/  F2FP.BF16.F32.PACK_AB R5, R29, R5 ;  /* 0x000000051d05723e */ /* 0x000fcc00000010ff */
[----:B------:R-:W2:Y:S01]  /*a230*/  MUFU.EX2 R67, R67 ;  /* 0x0000004300437308 */ /* 0x000ea20000000800 */
[----:B------:R-:W-:-:S07]  /*a240*/  FADD.FTZ R13, R41, R12 ;  /* 0x0000000c290d7221 */ /* 0x000fce0000010000 */
[----:B------:R-:W2:Y:S01]  /*a250*/  MUFU.EX2 R49, R49 ;  /* 0x0000003100317308 */ /* 0x000ea20000000800 */
[----:B0-----:R-:W-:Y:S01]  /*a260*/  FADD.FTZ R77, R63, R80 ;  /* 0x000000503f4d7221 */ /* 0x001fe20000010000 */
[----:B------:R-:W-:-:S06]  /*a270*/  FADD.FTZ R13, R46, R13 ;  /* 0x0000000d2e0d7221 */ /* 0x000fcc0000010000 */
[----:B------:R-:W0:Y:S01]  /*a280*/  MUFU.EX2 R70, R70 ;  /* 0x0000004600467308 */ /* 0x000e220000000800 */
[----:B------:R1:W-:Y:S07]  /*a290*/  STSM.16.M88.4 [R157+0x1e800], R4 ;  /* 0x01e800049d007844 */ /* 0x0003ee0000000200 */
[----:B------:R-:W0:Y:S01]  /*a2a0*/  MUFU.EX2 R35, R35 ;  /* 0x0000002300237308 */ /* 0x000e220000000800 */
[----:B------:R-:W-:Y:S02]  /*a2b0*/  F2FP.BF16.F32.PACK_AB R30, R27, R30 ;  /* 0x0000001e1b1e723e */ /* 0x000fe400000010ff */
[----:B------:R-:W-:-:S05]  /*a2c0*/  F2FP.BF16.F32.PACK_AB R27, R88, R85 ;  /* 0x00000055581b723e */ /* 0x000fca00000010ff */
[----:B------:R-:W0:Y:S01]  /*a2d0*/  MUFU.EX2 R36, R36 ;  /* 0x0000002400247308 */ /* 0x000e220000000800 */
[----:B-1----:R-:W-:Y:S01]  /*a2e0*/  F2FP.BF16.F32.PACK_AB R4, R15, R14 ;  /* 0x0000000e0f04723e */ /* 0x002fe200000010ff */
[----:B------:R-:W-:Y:S01]  /*a2f0*/  FADD.FTZ R14, R66, R77 ;  /* 0x0000004d420e7221 */ /* 0x000fe20000010000 */
[----:B------:R-:W-:Y:S01]  /*a300*/  F2FP.BF16.F32.PACK_AB R6, R21, R20 ;  /* 0x000000141506723e */ /* 0x000fe200000010ff */
[----:B---3--:R-:W-:Y:S01]  /*a310*/  FADD.FTZ R20, R48, R13 ;  /* 0x0000000d30147221 */ /* 0x008fe20000010000 */
[----:B------:R-:W-:-:S03]  /*a320*/  F2FP.BF16.F32.PACK_AB R29, R92, R89 ;  /* 0x000000595c1d723e */ /* 0x000fc600000010ff */
[----:B------:R-:W-:Y:S01]  /*a330*/  MUFU.EX2 R37, R37 ;  /* 0x0000002500257308 */ /* 0x000fe20000000800 */
[----:B------:R-:W-:Y:S01]  /*a340*/  F2FP.BF16.F32.PACK_AB R31, R96, R31 ;  /* 0x0000001f601f723e */ /* 0x000fe200000010ff */
[----:B--2---:R-:W-:Y:S01]  /*a350*/  FADD.FTZ R5, R67, R14 ;  /* 0x0000000e43057221 */ /* 0x004fe20000010000 */
[----:B------:R-:W-:-:S05]  /*a360*/  FADD.FTZ R20, R49, R20 ;  /* 0x0000001431147221 */ /* 0x000fca0000010000 */
[----:B------:R-:W1:Y:S01]  /*a370*/  MUFU.EX2 R71, R71 ;  /* 0x0000004700477308 */ /* 0x000e620000000800 */
[----:B------:R-:W-:Y:S04]  /*a380*/  STSM.16.M88.4 [R105], R24 ;  /* 0x0000001869007844 */ /* 0x000fe80000000200 */
[----:B------:R0:W-:Y:S03]  /*a390*/  STSM.16.M88.4 [R104], R28 ;  /* 0x0000001c68007844 */ /* 0x0001e60000000200 */
[----:B------:R-:W-:Y:S08]  /*a3a0*/  MUFU.EX2 R38, R38 ;  /* 0x0000002600267308 */ /* 0x000ff00000000800 */
[----:B------:R-:W2:Y:S01]  /*a3b0*/  MUFU.EX2 R74, R74 ;  /* 0x0000004a004a7308 */ /* 0x000ea20000000800 */
[----:B0-----:R-:W-:Y:S01]  /*a3c0*/  FADD.FTZ R28, R70, R5 ;  /* 0x00000005461c7221 */ /* 0x001fe20000010000 */
[----:B------:R-:W-:-:S06]  /*a3d0*/  FADD.FTZ R5, R35, R20 ;  /* 0x0000001423057221 */ /* 0x000fcc0000010000 */
[----:B------:R-:W-:Y:S01]  /*a3e0*/  MUFU.EX2 R39, R39 ;  /* 0x0000002700277308 */ /* 0x000fe20000000800 */
[----:B------:R-:W-:Y:S01]  /*a3f0*/  FADD.FTZ R20, R36, R5 ;  /* 0x0000000524147221 */ /* 0x000fe20000010000 */
[----:B-1----:R-:W-:-:S03]  /*a400*/  FADD.FTZ R13, R71, R28 ;  /* 0x0000001c470d7221 */ /* 0x002fc60000010000 */
[----:B------:R-:W-:Y:S01]  /*a410*/  FADD.FTZ R15, R37, R20 ;  /* 0x00000014250f7221 */ /* 0x000fe20000010000 */
[----:B------:R-:W-:Y:S02]  /*a420*/  F2FP.BF16.F32.PACK_AB R5, R50, R47 ;  /* 0x0000002f3205723e */ /* 0x000fe400000010ff */
[----:B------:R-:W-:Y:S01]  /*a430*/  MUFU.EX2 R42, R42 ;  /* 0x0000002a002a7308 */ /* 0x000fe20000000800 */
[----:B------:R-:W-:Y:S01]  /*a440*/  F2FP.BF16.F32.PACK_AB R7, R54, R51 ;  /* 0x000000333607723e */ /* 0x000fe200000010ff */
[----:B--2---:R-:W-:Y:S01]  /*a450*/  FADD.FTZ R28, R74, R13 ;  /* 0x0000000d4a1c7221 */ /* 0x004fe20000010000 */
[----:B------:R-:W-:Y:S01]  /*a460*/  FADD.FTZ R20, R38, R15 ;  /* 0x0000000f26147221 */ /* 0x000fe20000010000 */
[----:B------:R-:W-:Y:S02]  /*a470*/  F2FP.BF16.F32.PACK_AB R12, R33, R32 ;  /* 0x00000020210c723e */ /* 0x000fe400000010ff */
[----:B------:R-:W-:Y:S02]  /*a480*/  F2FP.BF16.F32.PACK_AB R14, R40, R34 ;  /* 0x00000022280e723e */ /* 0x000fe400000010ff */
[----:B------:R-:W-:Y:S01]  /*a490*/  F2FP.BF16.F32.PACK_AB R13, R58, R55 ;  /* 0x000000373a0d723e */ /* 0x000fe200000010ff */
        /* <DEDUP_REMOVED lines=19> */
[----:B----4-:R-:W-:Y:S04]  /*a5d0*/  STSM.16.M88.4 [R81], R4 ;  /* 0x0000000451007844 */ /* 0x010fe80000000200 */
[----:B------:R0:W-:Y:S04]  /*a5e0*/  STSM.16.M88.4 [R157+0x24800], R12 ;  /* 0x0248000c9d007844 */ /* 0x0001e80000000200 */
[----:B0-----:R-:W2:Y:S01]  /*a5f0*/  LDL R15, [R1+0x4c] ;  /* 0x00004c00010f7983 */ /* 0x001ea20000100800 */
[----:B------:R-:W0:Y:S01]  /*a600*/  MUFU.EX2 R75, R75 ;  /* 0x0000004b004b7308 */ /* 0x000e220000000800 */
[----:B------:R-:W-:-:S07]  /*a610*/  FFMA.FTZ R83, R83, R0, -R93 ;  /* 0x0000000053537223 */ /* 0x000fce000001085d */
[----:B------:R-:W1:Y:S01]  /*a620*/  MUFU.EX2 R78, R78 ;  /* 0x0000004e004e7308 */ /* 0x000e620000000800 */
[----:B------:R-:W-:-:S07]  /*a630*/  FFMA.FTZ R87, R87, R0, -R93 ;  /* 0x0000000057577223 */ /* 0x000fce000001085d */
[----:B------:R-:W3:Y:S01]  /*a640*/  MUFU.EX2 R9, R83 ;  /* 0x0000005300097308 */ /* 0x000ee20000000800 */
[----:B0-----:R-:W-:Y:S01]  /*a650*/  FADD.FTZ R21, R75, R28 ;  /* 0x0000001c4b157221 */ /* 0x001fe20000010000 */
[----:B------:R-:W-:-:S06]  /*a660*/  FFMA.FTZ R90, R90, R0, -R93 ;  /* 0x000000005a5a7223 */ /* 0x000fcc000001085d */
[----:B------:R-:W0:Y:S01]  /*a670*/  MUFU.EX2 R79, R79 ;  /* 0x0000004f004f7308 */ /* 0x000e220000000800 */
[----:B-1----:R-:W-:Y:S01]  /*a680*/  FADD.FTZ R21, R78, R21 ;  /* 0x000000154e157221 */ /* 0x002fe20000010000 */
[----:B------:R-:W-:Y:S01]  /*a690*/  FFMA.FTZ R91, R91, R0, -R93 ;  /* 0x000000005b5b7223 */ /* 0x000fe2000001085d */
[----:B------:R-:W-:-:S05]  /*a6a0*/  FADD.FTZ R29, R39, R20 ;  /* 0x00000014271d7221 */ /* 0x000fca0000010000 */
[----:B------:R-:W1:Y:S01]  /*a6b0*/  MUFU.EX2 R87, R87 ;  /* 0x0000005700577308 */ /* 0x000e620000000800 */
[----:B------:R-:W-:Y:S01]  /*a6c0*/  FADD.FTZ R20, R8, R21 ;  /* 0x0000001508147221 */ /* 0x000fe20000010000 */
[----:B------:R-:W-:Y:S01]  /*a6d0*/  FFMA.FTZ R94, R94, R0, -R93 ;  /* 0x000000005e5e7223 */ /* 0x000fe2000001085d */
[----:B------:R-:W-:-:S05]  /*a6e0*/  FADD.FTZ R28, R42, R29 ;  /* 0x0000001d2a1c7221 */ /* 0x000fca0000010000 */
[----:B------:R-:W4:Y:S01]  /*a6f0*/  MUFU.EX2 R11, R90 ;  /* 0x0000005a000b7308 */ /* 0x000f220000000800 */
[----:B---3--:R-:W-:Y:S01]  /*a700*/  FADD.FTZ R20, R9, R20 ;  /* 0x0000001409147221 */ /* 0x008fe20000010000 */
[----:B------:R-:W-:Y:S01]  /*a710*/  FFMA.FTZ R95, R95, R0, -R93 ;  /* 0x000000005f5f7223 */ /* 0x000fe2000001085d */
[----:B------:R-:W-:-:S05]  /*a720*/  FADD.FTZ R28, R43, R28 ;  /* 0x0000001c2b1c7221 */ /* 0x000fca0000010000 */
[----:B------:R-:W3:Y:S01]  /*a730*/  MUFU.EX2 R91, R91 ;  /* 0x0000005b005b7308 */ /* 0x000ee20000000800 */
[----:B0-----:R-:W-:Y:S01]  /*a740*/  FADD.FTZ R20, R79, R20 ;  /* 0x000000144f147221 */ /* 0x001fe20000010000 */
[----:B------:R-:W-:Y:S01]  /*a750*/  FFMA.FTZ R98, R98, R0, -R93 ;  /* 0x0000000062627223 */ /* 0x000fe2000001085d */
[----:B------:R-:W-:-:S05]  /*a760*/  FADD.FTZ R21, R45, R28 ;  /* 0x0000001c2d157221 */ /* 0x000fca0000010000 */
[----:B------:R-:W0:Y:S01]  /*a770*/  MUFU.EX2 R94, R94 ;  /* 0x0000005e005e7308 */ /* 0x000e220000000800 */
[----:B-1----:R-:W-:Y:S01]  /*a780*/  FADD.FTZ R20, R87, R20 ;  /* 0x0000001457147221 */ /* 0x002fe20000010000 */
[----:B------:R-:W-:Y:S01]  /*a790*/  FFMA.FTZ R99, R99, R0, -R93 ;  /* 0x0000000063637223 */ /* 0x000fe2000001085d */
[----:B------:R-:W-:-:S05]  /*a7a0*/  FADD.FTZ R21, R44, R21 ;  /* 0x000000152c157221 */ /* 0x000fca0000010000 */
[----:B------:R-:W1:Y:S01]  /*a7b0*/  MUFU.EX2 R95, R95 ;  /* 0x0000005f005f7308 */ /* 0x000e620000000800 */
[----:B----4-:R-:W-:Y:S01]  /*a7c0*/  FADD.FTZ R20, R11, R20 ;  /* 0x000000140b147221 */ /* 0x010fe20000010000 */
        /* <DEDUP_REMOVED lines=9> */
[----:B------:R-:W-:-:S05]  /*a860*/  F2FP.BF16.F32.PACK_AB R5, R9, R8 ;  /* 0x000000080905723e */ /* 0x000fca00000010ff */
[----:B------:R-:W0:Y:S01]  /*a870*/  MUFU.EX2 R102, R102 ;  /* 0x0000006600667308 */ /* 0x000e220000000800 */
[----:B------:R-:W-:Y:S01]  /*a880*/  FADD.FTZ R20, R56, R7 ;  /* 0x0000000738147221 */ /* 0x000fe20000010000 */
[----:B-1----:R-:W-:Y:S01]  /*a890*/  FADD.FTZ R9, R95, R14 ;  /* 0x0000000e5f097221 */ /* 0x002fe20000010000 */
[----:B------:R-:W-:-:S05]  /*a8a0*/  FFMA.FTZ R107, R107, R0, -R93 ;  /* 0x000000006b6b7223 */ /* 0x000fca000001085d */
[----:B------:R-:W1:Y:S01]  /*a8b0*/  MUFU.EX2 R103, R103 ;  /* 0x0000006700677308 */ /* 0x000e620000000800 */
[----:B------:R-:W-:Y:S01]  /*a8c0*/  FADD.FTZ R13, R57, R20 ;  /* 0x00000014390d7221 */ /* 0x000fe20000010000 */
[----:B----4-:R-:W-:Y:S01]  /*a8d0*/  FADD.FTZ R8, R98, R9 ;  /* 0x0000000962087221 */ /* 0x010fe20000010000 */
[----:B------:R-:W-:-:S05]  /*a8e0*/  FFMA.FTZ R110, R110, R0, -R93 ;  /* 0x000000006e6e7223 */ /* 0x000fca000001085d */
[----:B------:R-:W4:Y:S01]  /*a8f0*/  MUFU.EX2 R106, R106 ;  /* 0x0000006a006a7308 */ /* 0x000f220000000800 */
[----:B------:R-:W-:Y:S01]  /*a900*/  FADD.FTZ R14, R60, R13 ;  /* 0x0000000d3c0e7221 */ /* 0x000fe20000010000 */
[----:B---3--:R-:W-:Y:S01]  /*a910*/  FADD.FTZ R9, R99, R8 ;  /* 0x0000000863097221 */ /* 0x008fe20000010000 */
[----:B------:R-:W-:Y:S01]  /*a920*/  F2FP.BF16.F32.PACK_AB R27, R70, R67 ;  /* 0x00000043461b723e */ /* 0x000fe200000010ff */
[----:B------:R-:W-:-:S04]  /*a930*/  FFMA.FTZ R111, R111, R0, -R93 ;  /* 0x000000006f6f7223 */ /* 0x000fc8000001085d */
[----:B------:R-:W3:Y:S01]  /*a940*/  MUFU.EX2 R107, R107 ;  /* 0x0000006b006b7308 */ /* 0x000ee20000000800 */
[----:B------:R-:W-:Y:S01]  /*a950*/  F2FP.BF16.F32.PACK_AB R24, R46, R41 ;  /* 0x000000292e18723e */ /* 0x000fe200000010ff */
[----:B------:R-:W-:Y:S01]  /*a960*/  FADD.FTZ R14, R61, R14 ;  /* 0x0000000e3d0e7221 */ /* 0x000fe20000010000 */
[----:B------:R-:W-:Y:S01]  /*a970*/  F2FP.BF16.F32.PACK_AB R26, R49, R48 ;  /* 0x00000030311a723e */ /* 0x000fe200000010ff */
[----:B0-----:R-:W-:Y:S01]  /*a980*/  FADD.FTZ R8, R102, R9 ;  /* 0x0000000966087221 */ /* 0x001fe20000010000 */
[----:B------:R-:W-:Y:S01]  /*a990*/  F2FP.BF16.F32.PACK_AB R25, R66, R63 ;  /* 0x0000003f4219723e */ /* 0x000fe200000010ff */
[----:B------:R-:W-:Y:S01]  /*a9a0*/  FFMA.FTZ R114, R114, R0, -R93 ;  /* 0x0000000072727223 */ /* 0x000fe2000001085d */
[----:B------:R-:W-:Y:S01]  /*a9b0*/  F2FP.BF16.F32.PACK_AB R38, R38, R37 ;  /* 0x000000252626723e */ /* 0x000fe200000010ff */
[----:B------:R-:W0:Y:S01]  /*a9c0*/  MUFU.EX2 R67, R110 ;  /* 0x0000006e00437308 */ /* 0x000e220000000800 */
[----:B------:R-:W-:Y:S02]  /*a9d0*/  F2FP.BF16.F32.PACK_AB R4, R42, R39 ;  /* 0x000000272a04723e */ /* 0x000fe400000010ff */
[----:B------:R-:W-:-:S02]  /*a9e0*/  F2FP.BF16.F32.PACK_AB R36, R36, R35 ;  /* 0x000000232424723e */ /* 0x000fc400000010ff */
[----:B------:R-:W-:Y:S02]  /*a9f0*/  F2FP.BF16.F32.PACK_AB R37, R74, R71 ;  /* 0x000000474a25723e */ /* 0x000fe400000010ff */
[----:B------:R-:W-:Y:S01]  /*aa00*/  F2FP.BF16.F32.PACK_AB R39, R78, R75 ;  /* 0x0000004b4e27723e */ /* 0x000fe200000010ff */
[----:B------:R-:W0:Y:S01]  /*aa10*/  MUFU.EX2 R12, R111 ;  /* 0x0000006f000c7308 */ /* 0x000e220000000800 */
[----:B------:R-:W-:Y:S02]  /*aa20*/  F2FP.BF16.F32.PACK_AB R6, R45, R43 ;  /* 0x0000002b2d06723e */ /* 0x000fe400000010ff */
[----:B------:R-:W-:Y:S01]  /*aa30*/  F2FP.BF16.F32.PACK_AB R7, R87, R79 ;  /* 0x0000004f5707723e */ /* 0x000fe200000010ff */
[----:B------:R-:W-:Y:S01]  /*aa40*/  FADD.FTZ R9, R97, R14 ;  /* 0x0000000e61097221 */ /* 0x000fe20000010000 */
[----:B-1----:R-:W-:Y:S01]  /*aa50*/  FADD.FTZ R13, R103, R8 ;  /* 0x00000008670d7221 */ /* 0x002fe20000010000 */
[-CC-:B------:R-:W-:Y:S01]  /*aa60*/  FFMA.FTZ R115, R115, R0.reuse, -R93.reuse ;  /* 0x0000000073737223 */ /* 0x180fe2000001085d */
[-CC-:B------:R-:W-:Y:S01]  /*aa70*/  FFMA.FTZ R118, R118, R0.reuse, -R93.reuse ;  /* 0x0000000076767223 */ /* 0x180fe2000001085d */
[----:B------:R-:W-:Y:S01]  /*aa80*/  STSM.16.M88.4 [R82], R24 ;  /* 0x0000001852007844 */ /* 0x000fe20000000200 */
[----:B------:R-:W-:Y:S01]  /*aa90*/  FFMA.FTZ R93, R119, R0, -R93 ;  /* 0x00000000775d7223 */ /* 0x000fe2000001085d */
[----:B------:R-:W1:Y:S02]  /*aaa0*/  MUFU.EX2 R114, R114 ;  /* 0x0000007200727308 */ /* 0x000e640000000800 */
[----:B------:R-:W-:Y:S01]  /*aab0*/  STSM.16.M88.4 [R104+0x6000], R36 ;  /* 0x0060002468007844 */ /* 0x000fe20000000200 */
[----:B------:R-:W-:-:S03]  /*aac0*/  FADD.FTZ R9, R64, R9 ;  /* 0x0000000940097221 */ /* 0x000fc60000010000 */
[----:B------:R4:W-:Y:S02]  /*aad0*/  STSM.16.M88.4 [R81+0x6000], R4 ;  /* 0x0060000451007844 */ /* 0x0009e40000000200 */
[----:B------:R-:W1:Y:S08]  /*aae0*/  MUFU.EX2 R115, R115 ;  /* 0x0000007300737308 */ /* 0x000e700000000800 */
[----:B------:R-:W-:Y:S01]  /*aaf0*/  MUFU.EX2 R118, R118 ;  /* 0x0000007600767308 */ /* 0x000fe20000000800 */
[----:B----4-:R-:W-:Y:S01]  /*ab00*/  FADD.FTZ R4, R106, R13 ;  /* 0x0000000d6a047221 */ /* 0x010fe20000010000 */
[----:B------:R-:W-:-:S06]  /*ab10*/  FADD.FTZ R6, R100, R9 ;  /* 0x0000000964067221 */ /* 0x000fcc0000010000 */
[----:B------:R-:W4:Y:S01]  /*ab20*/  MUFU.EX2 R93, R93 ;  /* 0x0000005d005d7308 */ /* 0x000f220000000800 */
[----:B---3--:R-:W-:Y:S01]  /*ab30*/  FADD.FTZ R4, R107, R4 ;  /* 0x000000046b047221 */ /* 0x008fe20000010000 */
[----:B------:R-:W-:-:S03]  /*ab40*/  FADD.FTZ R5, R65, R6 ;  /* 0x0000000641057221 */ /* 0x000fc60000010000 */
[----:B0-----:R-:W-:Y:S01]  /*ab50*/  FADD.FTZ R7, R67, R4 ;  /* 0x0000000443077221 */ /* 0x001fe20000010000 */
[----:B------:R-:W-:-:S03]  /*ab60*/  FADD.FTZ R4, R68, R5 ;  /* 0x0000000544047221 */ /* 0x000fc60000010000 */
[----:B------:R-:W-:Y:S01]  /*ab70*/  FADD.FTZ R7, R12, R7 ;  /* 0x000000070c077221 */ /* 0x000fe20000010000 */
[----:B------:R-:W-:Y:S01]  /*ab80*/  FADD.FTZ R5, R69, R4 ;  /* 0x0000000445057221 */ /* 0x000fe20000010000 */
[----:B------:R-:W-:Y:S02]  /*ab90*/  F2FP.BF16.F32.PACK_AB R44, R52, R44 ;  /* 0x0000002c342c723e */ /* 0x000fe400000010ff */
[----:B-1----:R-:W-:Y:S01]  /*aba0*/  FADD.FTZ R6, R114, R7 ;  /* 0x0000000772067221 */ /* 0x002fe20000010000 */
[----:B------:R-:W-:Y:S02]  /*abb0*/  F2FP.BF16.F32.PACK_AB R46, R56, R53 ;  /* 0x00000035382e723e */ /* 0x000fe400000010ff */
[----:B------:R-:W-:Y:S02]  /*abc0*/  F2FP.BF16.F32.PACK_AB R62, R97, R61 ;  /* 0x0000003d613e723e */ /* 0x000fe400000010ff */
[----:B------:R-:W-:Y:S02]  /*abd0*/  F2FP.BF16.F32.PACK_AB R45, R91, R11 ;  /* 0x0000000b5b2d723e */ /* 0x000fe400000010ff */
[----:B------:R-:W-:Y:S01]  /*abe0*/  F2FP.BF16.F32.PACK_AB R47, R95, R94 ;  /* 0x0000005e5f2f723e */ /* 0x000fe200000010ff */
[----:B------:R-:W-:Y:S01]  /*abf0*/  FADD.FTZ R9, R72, R5 ;  /* 0x0000000548097221 */ /* 0x000fe20000010000 */
[----:B------:R-:W-:Y:S01]  /*ac00*/  F2FP.BF16.F32.PACK_AB R60, R60, R57 ;  /* 0x000000393c3c723e */ /* 0x000fe200000010ff */
[----:B------:R-:W-:Y:S01]  /*ac10*/  FADD.FTZ R11, R115, R6 ;  /* 0x00000006730b7221 */ /* 0x000fe20000010000 */
        /* <DEDUP_REMOVED lines=9> */
[----:B----4-:R-:W-:Y:S01]  /*acb0*/  F2FP.BF16.F32.PACK_AB R7, R93, R118 ;  /* 0x000000765d07723e */ /* 0x010fe200000010ff */
[----:B------:R-:W-:Y:S01]  /*acc0*/  STSM.16.M88.4 [R157+0x2a800], R44 ;  /* 0x02a8002c9d007844 */ /* 0x000fe20000000200 */
[----:B------:R-:W-:Y:S01]  /*acd0*/  ISETP.GE.AND P2, PT, R130, 0xc1, PT ;  /* 0x000000c18200780c */ /* 0x000fe20003f46270 */
[----:B------:R-:W-:Y:S01]  /*ace0*/  FADD.FTZ R76, R76, R9 ;  /* 0x000000094c4c7221 */ /* 0x000fe20000010000 */
[----:B------:R-:W-:Y:S01]  /*acf0*/  FADD.FTZ R20, R118, R11 ;  /* 0x0000000b76147221 */ /* 0x000fe20000010000 */
[----:B------:R-:W-:-:S03]  /*ad00*/  IMAD.MOV.U32 R151, RZ, RZ, RZ ;  /* 0x000000ffff977224 */ /* 0x000fc600078e00ff */
[----:B------:R-:W-:Y:S01]  /*ad10*/  FADD.FTZ R20, R93, R20 ;  /* 0x000000145d147221 */ /* 0x000fe20000010000 */
        /* <DEDUP_REMOVED lines=28> */
[----:B--2---:R-:W-:Y:S04]  /*aee0*/  STSM.16.M88.4 [R15], R60 ;  /* 0x0000003c0f007844 */ /* 0x004fe80000000200 */
[----:B------:R-:W-:Y:S04]  /*aef0*/  STSM.16.M88.4 [R104+0xc000], R64 ;  /* 0x00c0004068007844 */ /* 0x000fe80000000200 */
[----:B------:R0:W-:Y:S01]  /*af00*/  STSM.16.M88.4 [R81+0xc000], R4 ;  /* 0x00c0000451007844 */ /* 0x0001e20000000200 */
[----:B------:R1:W-:Y:S06]  /*af10*/  MEMBAR.ALL.CTA ;  /* 0x0000000000007992 */ /* 0x0003ec0000008000 */
[----:B-1----:R-:W1:Y:S01]  /*af20*/  FENCE.VIEW.ASYNC.S ;  /* 0x00000000000073c6 */ /* 0x002e620000000000 */
[----:B------:R-:W-:-:S02]  /*af30*/  IMAD.MOV.U32 R122, RZ, RZ, R151 ;  /* 0x000000ffff7a7224 */ /* 0x000fc400078e0097 */
[--C-:B------:R-:W-:Y:S02]  /*af40*/  IMAD.MOV.U32 R121, RZ, RZ, R151.reuse ;  /* 0x000000ffff797224 */ /* 0x100fe400078e0097 */
[----:B------:R-:W-:Y:S02]  /*af50*/  IMAD.MOV.U32 R120, RZ, RZ, R151 ;  /* 0x000000ffff787224 */ /* 0x000fe400078e0097 */
[----:B0-----:R-:W-:Y:S01]  /*af60*/  FADD.FTZ R4, R73, R76 ;  /* 0x0000004c49047221 */ /* 0x001fe20000010000 */
[----:B-1----:R-:W-:Y:S01]  /*af70*/  NOP ;  /* 0x0000000000007918 */ /* 0x002fe20000000000 */
[----:B------:R-:W-:Y:S05]  /*af80*/  @!P2 BRA `(.L_x_13144) ;  /* 0x0000002c00d4a947 */ /* 0x000fea0003800000 */
[----:B------:R-:W2:Y:S01]  /*af90*/  LDL.LU R104, [R1+0x64] ;  /* 0x0000640001687983 */ /* 0x000ea20000300800 */
[----:B------:R-:W-:Y:S01]  /*afa0*/  IMAD.MOV.U32 R5, RZ, RZ, R10 ;  /* 0x000000ffff057224 */ /* 0x000fe200078e000a */
[----:B------:R-:W-:Y:S01]  /*afb0*/  MOV R6, R3 ;  /* 0x0000000300067202 */ /* 0x000fe20000000f00 */
        /* <DEDUP_REMOVED lines=18> */
[----:B--2---:R-:W-:-:S07]  /*b0e0*/  VIADD R8, R104, 0xfffffffe ;  /* 0xfffffffe68087836 */ /* 0x004fce0000000000 */
.L_x_13155:
[----:B------:R-:W2:Y:S01]  /*b0f0*/  LDL R0, [R1+0x3c] ;  /* 0x00003c0001007983 */ /* 0x000ea20000100800 */
        /* <DEDUP_REMOVED lines=10> */
.L_x_13146:
[----:B------:R-:W-:Y:S01]  /*b1a0*/  IMAD R0, R152, 0x8, R2 ;  /* 0x0000000898007824 */ /* 0x000fe200078e0202 */
[----:B------:R-:W-:-:S04]  /*b1b0*/  SHF.L.U32 R3, R156, 0x1f, RZ ;  /* 0x0000001f9c037819 */ /* 0x000fc800000006ff */
[----:B------:R0:W1:Y:S01]  /*b1c0*/  SYNCS.PHASECHK.TRANS64.TRYWAIT P3, [R0+URZ+0x30830], R3 ;  /* 0x03083003000075a7 */ /* 0x000062000806017f */
[----:B------:R-:W-:Y:S05]  /*b1d0*/  @!P0 BRA `(.L_x_13147) ;  /* 0x0000000000048947 */ /* 0x000fea0003800000 */
[----:B------:R-:W-:Y:S01]  /*b1e0*/  BPT.TRAP 0x1 ;  /* 0x000000040000795c */ /* 0x000fe20000300000 */
.L_x_13147:
[----:B------:R-:W-:Y:S04]  /*b1f0*/  BSSY B0, `(.L_x_13145) ;  /* 0x0000004000007945 */ /* 0x000fe80003800000 */
[----:B-1----:R-:W-:Y:S05]  /*b200*/  @P3 BRA `(.L_x_13148) ;  /* 0x0000000000083947 */ /* 0x002fea0003800000 */
[----:B------:R-:W1:Y:S02]  /*b210*/  SYNCS.PHASECHK.TRANS64.TRYWAIT P3, [R0+URZ+0x30830], R3 ;  /* 0x03083003000075a7 */ /* 0x000e64000806017f */
[----:B-1----:R-:W-:Y:S05]  /*b220*/  @!P3 BRA `(.L_x_13149) ;  /* 0x000000bc0020b947 */ /* 0x002fea0003800000 */
.L_x_13148:
[----:B------:R-:W-:Y:S05]  /*b230*/  BSYNC B0 ;  /* 0x0000000000007941 */ /* 0x000fea0003800000 */
.L_x_13145:
[----:B01----:R-:W2:Y:S04]  /*b240*/  LDL R3, [R1+0x40] ;  /* 0x0000400001037983 */ /* 0x003ea80000100800 */
[----:B------:R-:W3:Y:S01]  /*b250*/  LDL.64 R24, [R1+0x10] ;  /* 0x0000100001187983 */ /* 0x000ee20000100a00 */
[----:B------:R-:W-:Y:S05]  /*b260*/  WARPSYNC.ALL ;  /* 0x0000000000007948 */ /* 0x000fea0003800000 */
[----:B------:R-:W-:Y:S01]  /*b270*/  IMAD.MOV.U32 R11, RZ, RZ, 0x40000040 ;  /* 0x40000040ff0b7424 */ /* 0x000fe200078e00ff */
[----:B------:R-:W0:Y:S04]  /*b280*/  S2R R0, SR_TID.X ;  /* 0x0000000000007919 */ /* 0x000e280000002100 */
[----:B------:R-:W-:-:S02]  /*b290*/  R2UR UR7, R11 ;  /* 0x000000000b0772ca */ /* 0x000fc400000e0000 */
[----:B------:R-:W-:Y:S01]  /*b2a0*/  R2UR UR19, R11 ;  /* 0x000000000b1372ca */ /* 0x000fe200000e0000 */
[----:B------:R-:W-:-:S05]  /*b2b0*/  IMAD.MOV.U32 R15, RZ, RZ, 0x40000040 ;  /* 0x40000040ff0f7424 */ /* 0x000fca00078e00ff */
[----:B------:R-:W-:Y:S02]  /*b2c0*/  R2UR UR15, R15 ;  /* 0x000000000f0f72ca */ /* 0x000fe400000e0000 */
[----:B0-----:R-:W-:-:S05]  /*b2d0*/  SHF.R.U32.HI R0, RZ, 0x7, R0 ;  /* 0x00000007ff007819 */ /* 0x001fca0000011600 */
[----:B------:R-:W-:Y:S02]  /*b2e0*/  VIADD R0, R0, 0x8 ;  /* 0x0000000800007836 */ /* 0x000fe40000000000 */
[----:B------:R-:W-:Y:S02]  /*b2f0*/  IMAD.MOV.U32 R13, RZ, RZ, 0x40000040 ;  /* 0x40000040ff0d7424 */ /* 0x000fe400078e00ff */
[----:B--2---:R-:W-:-:S04]  /*b300*/  IMAD R10, R152, 0x600, R3 ;  /* 0x00000600980a7824 */ /* 0x004fc800078e0203 */
[C---:B------:R-:W-:Y:S01]  /*b310*/  VIADD R12, R10.reuse, 0x2 ;  /* 0x000000020a0c7836 */ /* 0x040fe20000000000 */
[C---:B------:R-:W-:Y:S01]  /*b320*/  R2UR UR6, R10.reuse ;  /* 0x000000000a0672ca */ /* 0x040fe200000e0000 */
[C---:B------:R-:W-:Y:S02]  /*b330*/  VIADD R14, R10.reuse, 0x4 ;  /* 0x000000040a0e7836 */ /* 0x040fe40000000000 */
[----:B------:R-:W-:-:S05]  /*b340*/  VIADD R10, R10, 0x6 ;  /* 0x000000060a0a7836 */ /* 0x000fca0000000000 */
[----:B------:R-:W-:Y:S02]  /*b350*/  R2UR UR18, R10 ;  /* 0x000000000a1272ca */ /* 0x000fe400000e0000 */
[----:B------:R-:W2:Y:S01]  /*b360*/  LDL.64 R10, [R1+0x28] ;  /* 0x00002800010a7983 */ /* 0x000ea20000100a00 */
[----:B------:R-:W-:-:S03]  /*b370*/  R2UR UR14, R14 ;  /* 0x000000000e0e72ca */ /* 0x000fc600000e0000 */
[----:B------:R-:W4:Y:S01]  /*b380*/  LDL.64 R14, [R1+0x20] ;  /* 0x00002000010e7983 */ /* 0x000f220000100a00 */
[----:B---3--:R-:W-:Y:S02]  /*b390*/  R2UR UR4, R24 ;  /* 0x00000000180472ca */ /* 0x008fe400000e0000 */
[----:B------:R-:W-:Y:S01]  /*b3a0*/  R2UR UR5, R25 ;  /* 0x00000000190572ca */ /* 0x000fe200000e0000 */
[----:B------:R0:W-:Y:S06]  /*b3b0*/  BAR.SYNC.DEFER_BLOCKING R0, 0x100 ;  /* 0x000400000000751d */ /* 0x0001ec0000010000 */
[----:B------:R-:W-:-:S06]  /*b3c0*/  WARPGROUP.ARRIVE ;  /* 0x00000000000079c5 */ /* 0x000fcc0000000000 */
[----:B------:R-:W-:Y:S01]  /*b3d0*/  HGMMA.64x192x16.F32.BF16 R24, gdesc[UR4], RZ, !UPT, gsb0 ;  /* 0x02e00000041879f0 */ /* 0x000fe2000c0018ff */
[----:B------:R-:W-:Y:S02]  /*b3e0*/  R2UR UR10, R12 ;  /* 0x000000000c0a72ca */ /* 0x000fe400000e0000 */
[----:B------:R-:W-:Y:S02]  /*b3f0*/  R2UR UR11, R13 ;  /* 0x000000000d0b72ca */ /* 0x000fe400000e0000 */
[----:B------:R-:W3:Y:S01]  /*b400*/  LDL.64 R12, [R1+0x18] ;  /* 0x00001800010c7983 */ /* 0x000ee20000100a00 */
[----:B------:R-:W-:Y:S02]  /*b410*/  WARPGROUP.DEPBAR.LE gsb0, 0x0 ;  /* 0x00008000000079c5 */ /* 0x000fe40000010000 */
[----:B------:R-:W-:Y:S01]  /*b420*/  WARPGROUP.ARRIVE ;  /* 0x00000000000079c5 */ /* 0x000fe20000000000 */
[----:B--2---:R-:W-:Y:S02]  /*b430*/  R2UR UR8, R10 ;  /* 0x000000000a0872ca */ /* 0x004fe400000e0000 */
[----:B------:R-:W-:-:S13]  /*b440*/  R2UR UR9, R11 ;  /* 0x000000000b0972ca */ /* 0x000fda00000e0000 */
[----:B------:R-:W-:Y:S01]  /*b450*/  HGMMA.64x192x16.F32.BF16 R24, gdesc[UR8], R24, gsb0 ;  /* 0x02e00000081879f0 */ /* 0x000fe20008001818 */
[----:B----4-:R-:W-:Y:S02]  /*b460*/  R2UR UR12, R14 ;  /* 0x000000000e0c72ca */ /* 0x010fe400000e0000 */
[----:B------:R-:W-:Y:S02]  /*b470*/  R2UR UR13, R15 ;  /* 0x000000000f0d72ca */ /* 0x000fe400000e0000 */
[----:B---3--:R-:W-:Y:S02]  /*b480*/  R2UR UR16, R12 ;  /* 0x000000000c1072ca */ /* 0x008fe400000e0000 */
[----:B------:R-:W-:Y:S01]  /*b490*/  R2UR UR17, R13 ;  /* 0x000000000d1172ca */ /* 0x000fe200000e0000 */
[----:B------:R-:W-:Y:S02]  /*b4a0*/  WARPGROUP.DEPBAR.LE gsb0, 0x0 ;  /* 0x00008000000079c5 */ /* 0x000fe40000010000 */
[----:B------:R-:W-:-:S10]  /*b4b0*/  WARPGROUP.ARRIVE ;  /* 0x00000000000079c5 */ /* 0x000fd40000000000 */
        /* <DEDUP_REMOVED lines=8> */
.L_x_13151:
[----:B------:R-:W-:Y:S01]  /*b540*/  SHF.L.U32 R0, R9, 0x1f, RZ ;  /* 0x0000001f09007819 */ /* 0x000fe200000006ff */
[----:B------:R-:W-:-:S04]  /*b550*/  IMAD R3, R7, 0x8, R2 ;  /* 0x0000000807037824 */ /* 0x000fc800078e0202 */
[----:B------:R0:W1:Y:S01]  /*b560*/  SYNCS.PHASECHK.TRANS64.TRYWAIT P2, [R3+URZ+0x30850], R0 ;  /* 0x03085000030075a7 */ /* 0x000062000804017f */
[----:B------:R-:W-:Y:S05]  /*b570*/  @!P0 BRA `(.L_x_13152) ;  /* 0x0000000000048947 */ /* 0x000fea0003800000 */
[----:B------:R-:W-:Y:S01]  /*b580*/  BPT.TRAP 0x1 ;  /* 0x000000040000795c */ /* 0x000fe20000300000 */
.L_x_13152:
[----:B------:R-:W-:Y:S04]  /*b590*/  BSSY B0, `(.L_x_13150) ;  /* 0x0000004000007945 */ /* 0x000fe80003800000 */
[----:B-1----:R-:W-:Y:S05]  /*b5a0*/  @P2 BRA `(.L_x_13153) ;  /* 0x0000000000082947 */ /* 0x002fea0003800000 */
[----:B------:R-:W1:Y:S02]  /*b5b0*/  SYNCS.PHASECHK.TRANS64.TRYWAIT P2, [R3+URZ+0x30850], R0 ;  /* 0x03085000030075a7 */ /* 0x000e64000804017f */
[----:B-1----:R-:W-:Y:S05]  /*b5c0*/  @!P2 BRA `(.L_x_13154) ;  /* 0x000000b8004ca947 */ /* 0x002fea0003800000 */
.L_x_13153:
[----:B------:R-:W-:Y:S05]  /*b5d0*/  BSYNC B0 ;  /* 0x0000000000007941 */ /* 0x000fea0003800000 */
.L_x_13150:
        /* <DEDUP_REMOVED lines=65> */
[----:B------:R-:W2:Y:S01]  /*b9f0*/  LDL R61, [R1+0x38] ;  /* 0x00003800013d7983 */ /* 0x000ea20000100800 */
        /* <DEDUP_REMOVED lines=15> */
[----:B------:R-:W-:-:S05]  /*baf0*/  FFMA.FTZ R60, R60, R0, -R11 ;  /* 0x000000003c3c7223 */ /* 0x000fca000001080b */
[----:B------:R-:W3:Y:S01]  /*bb00*/  MUFU.EX2 R28, R28 ;  /* 0x0000001c001c7308 */ /* 0x000ee20000000800 */
[----:B0-----:R-:W-:-:S07]  /*bb10*/  FFMA.FTZ R6, R9, R4, R24 ;  /* 0x0000000409067223 */ /* 0x001fce0000010018 */
[----:B------:R-:W0:Y:S01]  /*bb20*/  MUFU.EX2 R10, R29 ;  /* 0x0000001d000a7308 */ /* 0x000e220000000800 */
[----:B-1----:R-:W-:-:S04]  /*bb30*/  FADD.FTZ R6, R25, R6 ;  /* 0x0000000619067221 */ /* 0x002fc80000010000 */
[----:B---3--:R-:W-:-:S04]  /*bb40*/  FADD.FTZ R6, R28, R6 ;  /* 0x000000061c067221 */ /* 0x008fc80000010000 */
[C---:B0-----:R-:W-:Y:S01]  /*bb50*/  FADD.FTZ R29, R10.reuse, R6 ;  /* 0x000000060a1d7221 */ /* 0x041fe20000010000 */
        /* <DEDUP_REMOVED lines=76> */
[----:B------:R-:W-:-:S02]  /*c020*/  FFMA.FTZ R117, R117, R0, -R11 ;  /* 0x0000000075757223 */ /* 0x000fc4000001080b */
[----:B------:R-:W0:Y:S02]  /*c030*/  SHFL.BFLY PT, R11, R10, 0x2, 0x1f ;  /* 0x0c401f000a0b7f89 */ /* 0x000e2400000e0000 */
[----:B0-----:R-:W-:-:S05]  /*c040*/  FMNMX.FTZ R10, R10, R11, !PT ;  /* 0x0000000b0a0a7209 */ /* 0x001fca0007810000 */
[----:B------:R-:W0:Y:S02]  /*c050*/  SHFL.BFLY PT, R11, R10, 0x1, 0x1f ;  /* 0x0c201f000a0b7f89 */ /* 0x000e2400000e0000 */
[----:B0-----:R-:W-:-:S05]  /*c060*/  FMNMX.FTZ R10, R10, R11, !PT ;  /* 0x0000000b0a0a7209 */ /* 0x001fca0007810000 */
        /* <DEDUP_REMOVED lines=49> */
[----:B------:R-:W-:-:S05]  /*c380*/  VIADD R11, R2, 0x400 ;  /* 0x00000400020b7836 */ /* 0x000fca0000000000 */
[----:B------:R-:W-:-:S04]  /*c390*/  SHF.R.U32.HI R11, RZ, 0x4, R11 ;  /* 0x00000004ff0b7819 */ /* 0x000fc8000001160b */
[----:B------:R-:W-:-:S05]  /*c3a0*/  LOP3.LUT R11, R11, 0x3fff, RZ, 0xc0, !PT ;  /* 0x00003fff0b0b7812 */ /* 0x000fca00078ec0ff */
        /* <DEDUP_REMOVED lines=15> */
[----:B------:R-:W-:Y:S02]  /*c4a0*/  VIADD R14, R12, 0x400 ;  /* 0x000004000c0e7836 */ /* 0x000fe40000000000 */
[----:B--2---:R-:W-:-:S03]  /*c4b0*/  VIADD R11, R61, 0x1e800 ;  /* 0x0001e8003d0b7836 */ /* 0x004fc60000000000 */
[----:B------:R-:W-:Y:S01]  /*c4c0*/  R2UR UR42, R14 ;  /* 0x000000000e2a72ca */ /* 0x000fe200000e0000 */
[C---:B------:R-:W-:Y:S01]  /*c4d0*/  VIADD R14, R12.reuse, 0x480 ;  /* 0x000004800c0e7836 */ /* 0x040fe20000000000 */
[----:B------:R-:W-:Y:S02]  /*c4e0*/  SHF.R.U32.HI R11, RZ, 0x4, R11 ;  /* 0x00000004ff0b7819 */ /* 0x000fe4000001160b */
[----:B------:R-:W-:Y:S02]  /*c4f0*/  R2UR UR6, R12 ;  /* 0x000000000c0672ca */ /* 0x000fe400000e0000 */
[----:B------:R-:W-:Y:S01]  /*c500*/  R2UR UR46, R14 ;  /* 0x000000000e2e72ca */ /* 0x000fe200000e0000 */
[C---:B------:R-:W-:Y:S02]  /*c510*/  VIADD R14, R12.reuse, 0x500 ;  /* 0x000005000c0e7836 */ /* 0x040fe40000000000 */
[----:B------:R-:W-:Y:S01]  /*c520*/  VIADD R12, R12, 0x580 ;  /* 0x000005800c0c7836 */ /* 0x000fe20000000000 */
[----:B------:R-:W-:Y:S01]  /*c530*/  LOP3.LUT R11, R11, 0x3fff, RZ, 0xc0, !PT ;  /* 0x00003fff0b0b7812 */ /* 0x000fe200078ec0ff */
[----:B------:R-:W-:-:S03]  /*c540*/  IMAD.MOV.U32 R13, RZ, RZ, 0x40000040 ;  /* 0x40000040ff0d7424 */ /* 0x000fc600078e00ff */
[----:B------:R-:W-:Y:S02]  /*c550*/  R2UR UR54, R12 ;  /* 0x000000000c3672ca */ /* 0x000fe400000e0000 */
[----:B------:R-:W-:Y:S02]  /*c560*/  LOP3.LUT R12, R11, 0x10000, RZ, 0xfc, !PT ;  /* 0x000100000b0c7812 */ /* 0x000fe400078efcff */
[C---:B------:R-:W-:Y:S02]  /*c570*/  R2UR UR7, R13.reuse ;  /* 0x000000000d0772ca */ /* 0x040fe400000e0000 */
[----:B------:R-:W-:Y:S02]  /*c580*/  R2UR UR4, R12 ;  /* 0x000000000c0472ca */ /* 0x000fe400000e0000 */
[----:B------:R-:W-:Y:S01]  /*c590*/  R2UR UR5, R13 ;  /* 0x000000000d0572ca */ /* 0x000fe200000e0000 */
[----:B------:R-:W-:-:S12]  /*c5a0*/  WARPGROUP.ARRIVE ;  /* 0x00000000000079c5 */ /* 0x000fd80000000000 */
[----:B------:R-:W-:Y:S01]  /*c5b0*/  HGMMA.64x64x16.F32.BF16 R120, gdesc[UR4].tnspB, R120, gsb0 ;  /* 0x40e00000047879f0 */ /* 0x000fe20008001878 */
[----:B------:R-:W-:Y:S01]  /*c5c0*/  IMAD.MOV.U32 R15, RZ, RZ, 0x40000040 ;  /* 0x40000040ff0f7424 */ /* 0x000fe200078e00ff */
        /* <DEDUP_REMOVED lines=8> */
[C---:B------:R-:W-:Y:S02]  /*c650*/  R2UR UR35, R15.reuse ;  /* 0x000000000f2372ca */ /* 0x040fe400000e0000 */
[C---:B------:R-:W-:Y:S02]  /*c660*/  R2UR UR43, R15.reuse ;  /* 0x000000000f2b72ca */ /* 0x040fe400000e0000 */
[C---:B------:R-:W-:Y:S02]  /*c670*/  R2UR UR47, R15.reuse ;  /* 0x000000000f2f72ca */ /* 0x040fe400000e0000 */
[----:B------:R-:W-:Y:S01]  /*c680*/  R2UR UR51, R15 ;  /* 0x000000000f3372ca */ /* 0x000fe200000e0000 */
[----:B------:R-:W-:Y:S01]  /*c690*/  IMAD.MOV.U32 R15, RZ, RZ, 0x40000040 ;  /* 0x40000040ff0f7424 */ /* 0x000fe200078e00ff */
[----:B------:R-:W-:-:S04]  /*c6a0*/  R2UR UR8, R14 ;  /* 0x000000000e0872ca */ /* 0x000fc800000e0000 */
[----:B------:R-:W-:Y:S01]  /*c6b0*/  R2UR UR9, R15 ;  /* 0x000000000f0972ca */ /* 0x000fe200000e0000 */
[----:B------:R-:W-:Y:S02]  /*c6c0*/  WARPGROUP.DEPBAR.LE gsb0, 0x0 ;  /* 0x00008000000079c5 */ /* 0x000fe40000010000 */
[----:B------:R-:W-:-:S10]  /*c6d0*/  WARPGROUP.ARRIVE ;  /* 0x00000000000079c5 */ /* 0x000fd40000000000 */
[----:B------:R-:W-:Y:S01]  /*c6e0*/  HGMMA.64x64x16.F32.BF16 R120, gdesc[UR8].tnspB, R120, gsb0 ;  /* 0x40e00000087879f0 */ /* 0x000fe20008001878 */
[----:B------:R-:W-:Y:S02]  /*c6f0*/  VIADD R14, R12, 0x4 ;  /* 0x000000040c0e7836 */ /* 0x000fe40000000000 */
[----:B------:R-:W-:-:S03]  /*c700*/  IMAD.MOV.U32 R15, RZ, RZ, 0x40000040 ;  /* 0x40000040ff0f7424 */ /* 0x000fc600078e00ff */
[----:B------:R-:W-:Y:S02]  /*c710*/  R2UR UR12, R14 ;  /* 0x000000000e0c72ca */ /* 0x000fe400000e0000 */
        /* <DEDUP_REMOVED lines=25> */
[----:B------:R-:W-:Y:S01]  /*c8b0*/  IMAD.MOV.U32 R15, RZ, RZ, 0x40000040 ;  /* 0x40000040ff0f7424 */ /* 0x000fe200078e00ff */
[----:B------:R-:W-:-:S04]  /*c8c0*/  IADD3 R14, R12, 0x604, RZ ;  /* 0x000006040c0e7810 */ /* 0x000fc80007ffe0ff */
        /* <DEDUP_REMOVED lines=33> */
[----:B------:R-:W-:Y:S01]  /*cae0*/  R2UR UR55, R13 ;  /* 0x000000000d3772ca */ /* 0x000fe200000e0000 */
[----:B------:R-:W-:Y:S02]  /*caf0*/  VIADD R12, R12, 0xc06 ;  /* 0x00000c060c0c7836 */ /* 0x000fe40000000000 */
[----:B------:R-:W-:-:S03]  /*cb00*/  IMAD.MOV.U32 R13, RZ, RZ, 0x40000040 ;  /* 0x40000040ff0d7424 */ /* 0x000fc600078e00ff */
[----:B------:R-:W-:Y:S02]  /*cb10*/  R2UR UR52, R12 ;  /* 0x000000000c3472ca */ /* 0x000fe400000e0000 */
[----:B------:R-:W-:Y:S01]  /*cb20*/  R2UR UR53, R13 ;  /* 0x000000000d3572ca */ /* 0x000fe200000e0000 */
[----:B------:R-:W0:Y:S01]  /*cb30*/  S2R R61, SR_TID.X ;  /* 0x00000000003d7919 */ /* 0x000e220000002100 */
[----:B------:R-:W-:-:S04]  /*cb40*/  FADD.FTZ R5, -R10, R5 ;  /* 0x000000050a057221 */ /* 0x000fc80000010100 */
[----:B------:R-:W-:Y:S01]  /*cb50*/  FMUL.FTZ R5, R5, R0 ;  /* 0x0000000005057220 */ /* 0x000fe20000410000 */
[----:B------:R-:W-:Y:S02]  /*cb60*/  WARPGROUP.DEPBAR.LE gsb0, 0x0 ;  /* 0x00008000000079c5 */ /* 0x000fe40000010000 */
[----:B------:R-:W-:-:S06]  /*cb70*/  WARPGROUP.ARRIVE ;  /* 0x00000000000079c5 */ /* 0x000fcc0000000000 */
[----:B------:R-:W-:Y:S01]  /*cb80*/  HGMMA.64x64x16.F32.BF16 R120, gdesc[UR52].tnspB, R120, gsb0 ;  /* 0x40e00000347879f0 */ /* 0x000fe20008001878 */
[----:B------:R-:W-:Y:S01]  /*cb90*/  MUFU.EX2 R11, R5 ;  /* 0x00000005000b7308 */ /* 0x000fe20000000800 */
[----:B------:R-:W-:Y:S02]  /*cba0*/  F2FP.BF16.F32.PACK_AB R4, R25, R24 ;  /* 0x000000181904723e */ /* 0x000fe400000010ff */
[----:B0-----:R-:W-:-:S05]  /*cbb0*/  SHF.R.U32.HI R24, RZ, 0x7, R61 ;  /* 0x00000007ff187819 */ /* 0x001fca000001163d */
[----:B------:R-:W0:Y:S01]  /*cbc0*/  MUFU.EX2 R5, R26 ;  /* 0x0000001a00057308 */ /* 0x000e220000000800 */
[----:B------:R-:W-:-:S07]  /*cbd0*/  @!P1 IMAD R14, R152, 0x8, R2 ;  /* 0x00000008980e9824 */ /* 0x000fce00078e0202 */
[----:B------:R-:W1:Y:S08]  /*cbe0*/  MUFU.EX2 R27, R27 ;  /* 0x0000001b001b7308 */ /* 0x000e700000000800 */
[----:B------:R-:W-:Y:S08]  /*cbf0*/  MUFU.EX2 R30, R30 ;  /* 0x0000001e001e7308 */ /* 0x000ff00000000800 */
[----:B------:R-:W2:Y:S01]  /*cc00*/  MUFU.EX2 R31, R31 ;  /* 0x0000001f001f7308 */ /* 0x000ea20000000800 */
[----:B------:R-:W-:Y:S01]  /*cc10*/  @!P1 IMAD R13, R7, 0x8, R2 ;  /* 0x00000008070d9824 */ /* 0x000fe200078e0202 */
[----:B------:R-:W-:Y:S01]  /*cc20*/  ISETP.GE.U32.AND P2, PT, R61, 0x180, PT ;  /* 0x000001803d00780c */ /* 0x000fe20003f46070 */
[----:B------:R-:W-:-:S02]  /*cc30*/  VIADD R12, R24, 0x9 ;  /* 0x00000009180c7836 */ /* 0x000fc40000000000 */
[----:B0-----:R-:W-:Y:S01]  /*cc40*/  FFMA.FTZ R20, R11, R20, R5 ;  /* 0x000000140b147223 */ /* 0x001fe20000010005 */
[----:B------:R-:W-:Y:S01]  /*cc50*/  @!P1 VIADD R14, R14, 0x30840 ;  /* 0x000308400e0e9836 */ /* 0x000fe20000000000 */
[----:B------:R-:W3:Y:S01]  /*cc60*/  LDL R61, [R1+0x4] ;  /* 0x00000400013d7983 */ /* 0x000ee20000100800 */
[----:B------:R-:W-:Y:S01]  /*cc70*/  @!P1 VIADD R13, R13, 0x30860 ;  /* 0x000308600d0d9836 */ /* 0x000fe20000000000 */
[----:B------:R-:W-:Y:S02]  /*cc80*/  SEL R12, R12, 0x9, !P2 ;  /* 0x000000090c0c7807 */ /* 0x000fe40005000000 */
[----:B------:R-:W-:Y:S02]  /*cc90*/  @!P1 PRMT R14, RZ, 0x654, R14 ;  /* 0x00000654ff0e9816 */ /* 0x000fe4000000000e */
[----:B-1----:R-:W-:Y:S02]  /*cca0*/  F2FP.BF16.F32.PACK_AB R5, R27, R5 ;  /* 0x000000051b05723e */ /* 0x002fe400000010ff */
[----:B------:R-:W-:-:S02]  /*ccb0*/  @!P1 PRMT R13, RZ, 0x654, R13 ;  /* 0x00000654ff0d9816 */ /* 0x000fc4000000000d */
[----:B--2---:R-:W-:Y:S01]  /*ccc0*/  F2FP.BF16.F32.PACK_AB R7, R31, R30 ;  /* 0x0000001e1f07723e */ /* 0x004fe200000010ff */
[----:B------:R-:W-:Y:S02]  /*ccd0*/  WARPGROUP.DEPBAR.LE gsb0, 0x0 ;  /* 0x00008000000079c5 */ /* 0x000fe40000010000 */
[----:B------:R0:W-:Y:S06]  /*cce0*/  BAR.ARV R12, 0x100 ;  /* 0x0004000c0000751d */ /* 0x0001ec0000002000 */
[----:B------:R-:W-:Y:S01]  /*ccf0*/  @!P1 SYNCS.ARRIVE.TRANS64.RED.A1T0 RZ, [R14+URZ], RZ ;  /* 0x000000ff0eff99a7 */ /* 0x000fe2000810043f */
[----:B------:R1:W-:Y:S01]  /*cd00*/  @!P1 SYNCS.ARRIVE.TRANS64.RED.A1T0 RZ, [R13+URZ], RZ ;  /* 0x000000ff0dff99a7 */ /* 0x0003e2000810043f */
[----:B------:R2:W-:Y:S02]  /*cd10*/  STSM.16.M88.4 [R157+0x1e800], R4 ;  /* 0x01e800049d007844 */ /* 0x0005e40000000200 */
[----:B--2---:R2:W-:Y:S02]  /*cd20*/  MUFU.EX2 R6, R36 ;  /* 0x0000002400067308 */ /* 0x0045e40000000800 */
[----:B--2---:R-:W2:Y:S06]  /*cd30*/  LDL R36, [R1+0x48] ;  /* 0x0000480001247983 */ /* 0x004eac0000100800 */
[----:B------:R4:W-:Y:S02]  /*cd40*/  MUFU.EX2 R4, R33 ;  /* 0x0000002100047308 */ /* 0x0009e40000000800 */
[----:B----4-:R-:W4:Y:S06]  /*cd50*/  LDL R33, [R1+0x8] ;  /* 0x0000080001217983 */ /* 0x010f2c0000100800 */
[----:B------:R-:W5:Y:S01]  /*cd60*/  MUFU.EX2 R32, R32 ;  /* 0x0000002000207308 */ /* 0x000f620000000800 */
[----:B0-----:R-:W-:-:S07]  /*cd70*/  FADD.FTZ R12, R27, R20 ;  /* 0x000000141b0c7221 */ /* 0x001fce0000010000 */
[----:B------:R-:W0:Y:S01]  /*cd80*/  MUFU.EX2 R5, R34 ;  /* 0x0000002200057308 */ /* 0x000e220000000800 */
[----:B------:R-:W-:-:S07]  /*cd90*/  FADD.FTZ R12, R30, R12 ;  /* 0x0000000c1e0c7221 */ /* 0x000fce0000010000 */
[----:B------:R-:W0:Y:S01]  /*cda0*/  MUFU.EX2 R35, R35 ;  /* 0x0000002300237308 */ /* 0x000e220000000800 */
[----:B-----5:R-:W-:-:S07]  /*cdb0*/  FADD.FTZ R29, R32, R29 ;  /* 0x0000001d201d7221 */ /* 0x020fce0000010000 */
[----:B------:R-:W5:Y:S01]  /*cdc0*/  MUFU.EX2 R7, R37 ;  /* 0x0000002500077308 */ /* 0x000f620000000800 */
[----:B------:R-:W-:Y:S01]  /*cdd0*/  FADD.FTZ R12, R31, R12 ;  /* 0x0000000c1f0c7221 */ /* 0x000fe20000010000 */
[----:B------:R-:W-:-:S06]  /*cde0*/  FADD.FTZ R29, R4, R29 ;  /* 0x0000001d041d7221 */ /* 0x000fcc0000010000 */
[----:B------:R-:W5:Y:S08]  /*cdf0*/  MUFU.EX2 R38, R38 ;  /* 0x0000002600267308 */ /* 0x000f700000000800 */
[----:B-1----:R-:W1:Y:S01]  /*ce00*/  MUFU.EX2 R13, R40 ;  /* 0x00000028000d7308 */ /* 0x002e620000000800 */
[----:B0-----:R-:W-:Y:S01]  /*ce10*/  FADD.FTZ R12, R5, R12 ;  /* 0x0000000c050c7221 */ /* 0x001fe20000010000 */
[----:B------:R-:W-:-:S06]  /*ce20*/  FADD.FTZ R29, R6, R29 ;  /* 0x0000001d061d7221 */ /* 0x000fcc0000010000 */
[----:B------:R-:W0:Y:S01]  /*ce30*/  MUFU.EX2 R15, R41 ;  /* 0x00000029000f7308 */ /* 0x000e220000000800 */
[----:B------:R-:W-:Y:S01]  /*ce40*/  FADD.FTZ R12, R35, R12 ;  /* 0x0000000c230c7221 */ /* 0x000fe20000010000 */
[----:B-----5:R-:W-:-:S06]  /*ce50*/  FADD.FTZ R29, R7, R29 ;  /* 0x0000001d071d7221 */ /* 0x020fcc0000010000 */
[----:B------:R-:W5:Y:S01]  /*ce60*/  MUFU.EX2 R44, R44 ;  /* 0x0000002c002c7308 */ /* 0x000f620000000800 */
[----:B------:R-:W-:Y:S01]  /*ce70*/  F2FP.BF16.F32.PACK_AB R6, R7, R6 ;  /* 0x000000060706723e */ /* 0x000fe200000010ff */
[----:B------:R-:W-:Y:S01]  /*ce80*/  FADD.FTZ R7, R38, R12 ;  /* 0x0000000c26077221 */ /* 0x000fe20000010000 */
[----:B-1----:R-:W-:-:S05]  /*ce90*/  FADD.FTZ R12, R13, R29 ;  /* 0x0000001d0d0c7221 */ /* 0x002fca0000010000 */
[----:B------:R-:W1:Y:S01]  /*cea0*/  MUFU.EX2 R14, R45 ;  /* 0x0000002d000e7308 */ /* 0x000e620000000800 */
[----:B0-----:R-:W-:-:S07]  /*ceb0*/  FADD.FTZ R30, R15, R12 ;  /* 0x0000000c0f1e7221 */ /* 0x001fce0000010000 */
[----:B------:R-:W0:Y:S01]  /*cec0*/  MUFU.EX2 R48, R48 ;  /* 0x0000003000307308 */ /* 0x000e220000000800 */
[----:B------:R-:W-:Y:S01]  /*ced0*/  F2FP.BF16.F32.PACK_AB R12, R15, R13 ;  /* 0x0000000d0f0c723e */ /* 0x000fe200000010ff */
[----:B-----5:R-:W-:-:S06]  /*cee0*/  FADD.FTZ R15, R44, R30 ;  /* 0x0000001e2c0f7221 */ /* 0x020fcc0000010000 */
[----:B------:R-:W5:Y:S01]  /*cef0*/  MUFU.EX2 R24, R49 ;  /* 0x0000003100187308 */ /* 0x000f620000000800 */
[----:B-1----:R-:W-:-:S07]  /*cf00*/  FADD.FTZ R15, R14, R15 ;  /* 0x0000000f0e0f7221 */ /* 0x002fce0000010000 */
[----:B------:R-:W1:Y:S01]  /*cf10*/  MUFU.EX2 R52, R52 ;  /* 0x0000003400347308 */ /* 0x000e620000000800 */
[----:B0-----:R-:W-:-:S07]  /*cf20*/  FADD.FTZ R15, R48, R15 ;  /* 0x0000000f300f7221 */ /* 0x001fce0000010000 */
[----:B------:R-:W0:Y:S08]  /*cf30*/  MUFU.EX2 R26, R53 ;  /* 0x00000035001a7308 */ /* 0x000e300000000800 */
[----:B------:R-:W0:Y:S01]  /*cf40*/  MUFU.EX2 R39, R39 ;  /* 0x0000002700277308 */ /* 0x000e220000000800 */
[----:B-----5:R-:W-:-:S07]  /*cf50*/  FADD.FTZ R15, R24, R15 ;  /* 0x0000000f180f7221 */ /* 0x020fce0000010000 */
[----:B------:R-:W5:Y:S01]  /*cf60*/  MUFU.EX2 R56, R56 ;  /* 0x0000003800387308 */ /* 0x000f620000000800 */
[----:B-1----:R-:W-:-:S07]  /*cf70*/  FADD.FTZ R15, R52, R15 ;  /* 0x0000000f340f7221 */ /* 0x002fce0000010000 */
[----:B------:R-:W1:Y:S01]  /*cf80*/  MUFU.EX2 R28, R57 ;  /* 0x00000039001c7308 */ /* 0x000e620000000800 */
[----:B0-----:R-:W-:Y:S01]  /*cf90*/  FADD.FTZ R15, R26, R15 ;  /* 0x0000000f1a0f7221 */ /* 0x001fe20000010000 */
[----:B------:R-:W-:Y:S01]  /*cfa0*/  FADD.FTZ R29, R39, R7 ;  /* 0x00000007271d7221 */ /* 0x000fe20000010000 */
[----:B------:R-:W-:Y:S02]  /*cfb0*/  F2FP.BF16.F32.PACK_AB R4, R4, R32 ;  /* 0x000000200404723e */ /* 0x000fe400000010ff */
[----:B------:R-:W-:Y:S01]  /*cfc0*/  F2FP.BF16.F32.PACK_AB R5, R35, R5 ;  /* 0x000000052305723e */ /* 0x000fe200000010ff */
[----:B------:R-:W3:Y:S01]  /*cfd0*/  LDL R32, [R1+0x50] ;  /* 0x0000500001207983 */ /* 0x000ee20000100800 */
[----:B------:R-:W-:Y:S01]  /*cfe0*/  F2FP.BF16.F32.PACK_AB R7, R39, R38 ;  /* 0x000000262707723e */ /* 0x000fe200000010ff */
[----:B-----5:R-:W-:-:S04]  /*cff0*/  FADD.FTZ R15, R56, R15 ;  /* 0x0000000f380f7221 */ /* 0x020fc80000010000 */
[C---:B-1----:R-:W-:Y:S01]  /*d000*/  FADD.FTZ R15, R28.reuse, R15 ;  /* 0x0000000f1c0f7221 */ /* 0x042fe20000010000 */
[----:B------:R-:W0:Y:S08]  /*d010*/  MUFU.EX2 R42, R42 ;  /* 0x0000002a002a7308 */ /* 0x000e300000000800 */
[----:B------:R-:W1:Y:S01]  /*d020*/  MUFU.EX2 R43, R43 ;  /* 0x0000002b002b7308 */ /* 0x000e620000000800 */
[----:B--2---:R2:W-:Y:S02]  /*d030*/  STSM.16.M88.4 [R36], R4 ;  /* 0x0000000424007844 */ /* 0x0045e40000000200 */
[----:B--2---:R-:W-:-:S02]  /*d040*/  F2FP.BF16.F32.PACK_AB R4, R28, R56 ;  /* 0x000000381c04723e */ /* 0x004fc400000010ff */
[----:B------:R-:W2:Y:S03]  /*d050*/  LDL R28, [R1+0x4c] ;  /* 0x00004c00011c7983 */ /* 0x000ea60000100800 */
[----:B------:R-:W5:Y:S01]  /*d060*/  MUFU.EX2 R46, R46 ;  /* 0x0000002e002e7308 */ /* 0x000f620000000800 */
[----:B0-----:R-:W-:-:S07]  /*d070*/  FADD.FTZ R13, R42, R29 ;  /* 0x0000001d2a0d7221 */ /* 0x001fce0000010000 */
[----:B------:R-:W0:Y:S01]  /*d080*/  MUFU.EX2 R47, R47 ;  /* 0x0000002f002f7308 */ /* 0x000e220000000800 */
[----:B-1----:R-:W-:-:S07]  /*d090*/  FADD.FTZ R13, R43, R13 ;  /* 0x0000000d2b0d7221 */ /* 0x002fce0000010000 */
[----:B------:R-:W1:Y:S01]  /*d0a0*/  MUFU.EX2 R25, R50 ;  /* 0x0000003200197308 */ /* 0x000e620000000800 */
[----:B-----5:R-:W-:-:S07]  /*d0b0*/  FADD.FTZ R13, R46, R13 ;  /* 0x0000000d2e0d7221 */ /* 0x020fce0000010000 */
        /* <DEDUP_REMOVED lines=8> */
[----:B------:R-:W0:Y:S08]  /*d140*/  MUFU.EX2 R60, R60 ;  /* 0x0000003c003c7308 */ /* 0x000e300000000800 */
[----:B------:R-:W4:Y:S01]  /*d150*/  MUFU.EX2 R59, R59 ;  /* 0x0000003b003b7308 */ /* 0x000f220000000800 */
[----:B-1----:R-:W-:-:S07]  /*d160*/  FADD.FTZ R13, R55, R13 ;  /* 0x0000000d370d7221 */ /* 0x002fce0000010000 */
[----:B------:R-:W1:Y:S08]  /*d170*/  MUFU.EX2 R21, R21 ;  /* 0x0000001500157308 */ /* 0x000e700000000800 */
[----:B------:R-:W1:Y:S01]  /*d180*/  MUFU.EX2 R62, R62 ;  /* 0x0000003e003e7308 */ /* 0x000e620000000800 */
[----:B-----5:R-:W-:-:S07]  /*d190*/  FADD.FTZ R13, R58, R13 ;  /* 0x0000000d3a0d7221 */ /* 0x020fce0000010000 */
[----:B------:R-:W5:Y:S08]  /*d1a0*/  MUFU.EX2 R64, R64 ;  /* 0x0000004000407308 */ /* 0x000f700000000800 */
[----:B------:R-:W5:Y:S01]  /*d1b0*/  MUFU.EX2 R63, R63 ;  /* 0x0000003f003f7308 */ /* 0x000f620000000800 */
[----:B0-----:R-:W-:Y:S01]  /*d1c0*/  FADD.FTZ R30, R60, R15 ;  /* 0x0000000f3c1e7221 */ /* 0x001fe20000010000 */
[----:B----4-:R-:W-:-:S06]  /*d1d0*/  FADD.FTZ R15, R59, R13 ;  /* 0x0000000d3b0f7221 */ /* 0x010fcc0000010000 */
[----:B------:R-:W0:Y:S08]  /*d1e0*/  MUFU.EX2 R20, R65 ;  /* 0x0000004100147308 */ /* 0x000e300000000800 */
[----:B------:R-:W4:Y:S01]  /*d1f0*/  MUFU.EX2 R66, R66 ;  /* 0x0000004200427308 */ /* 0x000f220000000800 */
[----:B-1----:R-:W-:Y:S01]  /*d200*/  FADD.FTZ R30, R21, R30 ;  /* 0x0000001e151e7221 */ /* 0x002fe20000010000 */
[----:B------:R-:W-:-:S06]  /*d210*/  FADD.FTZ R31, R62, R15 ;  /* 0x0000000f3e1f7221 */ /* 0x000fcc0000010000 */
[----:B------:R-:W1:Y:S08]  /*d220*/  MUFU.EX2 R68, R68 ;  /* 0x0000004400447308 */ /* 0x000e700000000800 */
[----:B------:R-:W3:Y:S01]  /*d230*/  MUFU.EX2 R67, R67 ;  /* 0x0000004300437308 */ /* 0x000ee20000000800 */
[----:B-----5:R-:W-:Y:S01]  /*d240*/  FADD.FTZ R30, R64, R30 ;  /* 0x0000001e401e7221 */ /* 0x020fe20000010000 */
[----:B------:R-:W-:-:S06]  /*d250*/  FADD.FTZ R31, R63, R31 ;  /* 0x0000001f3f1f7221 */ /* 0x000fcc0000010000 */
[----:B------:R-:W5:Y:S08]  /*d260*/  MUFU.EX2 R69, R69 ;  /* 0x0000004500457308 */ /* 0x000f700000000800 */
[----:B------:R-:W5:Y:S01]  /*d270*/  MUFU.EX2 R70, R70 ;  /* 0x0000004600467308 */ /* 0x000f620000000800 */
[----:B0-----:R-:W-:Y:S01]  /*d280*/  FADD.FTZ R30, R20, R30 ;  /* 0x0000001e141e7221 */ /* 0x001fe20000010000 */
[----:B----4-:R-:W-:-:S06]  /*d290*/  FADD.FTZ R31, R66, R31 ;  /* 0x0000001f421f7221 */ /* 0x010fcc0000010000 */
[----:B------:R-:W0:Y:S08]  /*d2a0*/  MUFU.EX2 R72, R72 ;  /* 0x0000004800487308 */ /* 0x000e300000000800 */
[----:B------:R-:W4:Y:S01]  /*d2b0*/  MUFU.EX2 R71, R71 ;  /* 0x0000004700477308 */ /* 0x000f220000000800 */
[----:B-1----:R-:W-:Y:S01]  /*d2c0*/  FADD.FTZ R30, R68, R30 ;  /* 0x0000001e441e7221 */ /* 0x002fe20000010000 */
[----:B---3--:R-:W-:-:S06]  /*d2d0*/  FADD.FTZ R31, R67, R31 ;  /* 0x0000001f431f7221 */ /* 0x008fcc0000010000 */
        /* <DEDUP_REMOVED lines=12> */
[----:B------:R-:W-:Y:S01]  /*d3a0*/  MUFU.EX2 R80, R80 ;  /* 0x0000005000507308 */ /* 0x000fe20000000800 */
[----:B------:R-:W-:-:S07]  /*d3b0*/  F2FP.BF16.F32.PACK_AB R13, R43, R42 ;  /* 0x0000002a2b0d723e */ /* 0x000fce00000010ff */
[----:B------:R-:W1:Y:S01]  /*d3c0*/  MUFU.EX2 R79, R79 ;  /* 0x0000004f004f7308 */ /* 0x000e620000000800 */
[----:B------:R-:W-:Y:S02]  /*d3d0*/  F2FP.BF16.F32.PACK_AB R14, R14, R44 ;  /* 0x0000002c0e0e723e */ /* 0x000fe400000010ff */
[----:B------:R-:W-:-:S05]  /*d3e0*/  F2FP.BF16.F32.PACK_AB R15, R47, R46 ;  /* 0x0000002e2f0f723e */ /* 0x000fca00000010ff */
[----:B------:R-:W3:Y:S01]  /*d3f0*/  MUFU.EX2 R81, R81 ;  /* 0x0000005100517308 */ /* 0x000ee20000000800 */
[----:B-----5:R-:W-:Y:S01]  /*d400*/  FADD.FTZ R30, R76, R30 ;  /* 0x0000001e4c1e7221 */ /* 0x020fe20000010000 */
[----:B------:R-:W-:-:S06]  /*d410*/  FADD.FTZ R31, R75, R31 ;  /* 0x0000001f4b1f7221 */ /* 0x000fcc0000010000 */
[----:B------:R-:W5:Y:S01]  /*d420*/  MUFU.EX2 R82, R82 ;  /* 0x0000005200527308 */ /* 0x000f620000000800 */
[----:B------:R-:W-:Y:S01]  /*d430*/  F2FP.BF16.F32.PACK_AB R24, R24, R48 ;  /* 0x000000301818723e */ /* 0x000fe200000010ff */
[----:B------:R0:W-:Y:S01]  /*d440*/  STSM.16.M88.4 [R33], R12 ;  /* 0x0000000c21007844 */ /* 0x0001e20000000200 */
[----:B------:R-:W-:Y:S02]  /*d450*/  F2FP.BF16.F32.PACK_AB R25, R51, R25 ;  /* 0x000000193319723e */ /* 0x000fe400000010ff */
[----:B------:R-:W-:-:S03]  /*d460*/  F2FP.BF16.F32.PACK_AB R26, R26, R52 ;  /* 0x000000341a1a723e */ /* 0x000fc600000010ff */
[----:B------:R-:W5:Y:S01]  /*d470*/  MUFU.EX2 R84, R84 ;  /* 0x0000005400547308 */ /* 0x000f620000000800 */
[----:B------:R-:W-:-:S07]  /*d480*/  F2FP.BF16.F32.PACK_AB R27, R55, R27 ;  /* 0x0000001b371b723e */ /* 0x000fce00000010ff */
[----:B------:R-:W5:Y:S01]  /*d490*/  MUFU.EX2 R83, R83 ;  /* 0x0000005300537308 */ /* 0x000f620000000800 */
[----:B0-----:R-:W-:Y:S01]  /*d4a0*/  FADD.FTZ R13, R77, R30 ;  /* 0x0000001e4d0d7221 */ /* 0x001fe20000010000 */
[----:B----4-:R-:W-:Y:S01]  /*d4b0*/  FADD.FTZ R14, R78, R31 ;  /* 0x0000001f4e0e7221 */ /* 0x010fe20000010000 */
[----:B------:R0:W-:Y:S05]  /*d4c0*/  STSM.16.M88.4 [R61], R24 ;  /* 0x000000183d007844 */ /* 0x0001ea0000000200 */
[----:B------:R-:W4:Y:S01]  /*d4d0*/  MUFU.EX2 R85, R85 ;  /* 0x0000005500557308 */ /* 0x000f220000000800 */
[----:B-1----:R-:W-:-:S07]  /*d4e0*/  FADD.FTZ R15, R79, R14 ;  /* 0x0000000e4f0f7221 */ /* 0x002fce0000010000 */
[----:B------:R-:W1:Y:S01]  /*d4f0*/  MUFU.EX2 R86, R86 ;  /* 0x0000005600567308 */ /* 0x000e620000000800 */
[----:B------:R-:W-:Y:S01]  /*d500*/  F2FP.BF16.F32.PACK_AB R6, R21, R60 ;  /* 0x0000003c1506723e */ /* 0x000fe200000010ff */
[----:B0-----:R-:W-:-:S06]  /*d510*/  FADD.FTZ R24, R80, R13 ;  /* 0x0000000d50187221 */ /* 0x001fcc0000010000 */
[----:B------:R-:W0:Y:S01]  /*d520*/  MUFU.EX2 R88, R88 ;  /* 0x0000005800587308 */ /* 0x000e220000000800 */
[----:B------:R-:W-:Y:S01]  /*d530*/  F2FP.BF16.F32.PACK_AB R12, R20, R64 ;  /* 0x00000040140c723e */ /* 0x000fe200000010ff */
[----:B---3--:R-:W-:Y:S01]  /*d540*/  FADD.FTZ R21, R81, R24 ;  /* 0x0000001851157221 */ /* 0x008fe20000010000 */
[----:B-----5:R-:W-:-:S05]  /*d550*/  FADD.FTZ R20, R82, R15 ;  /* 0x0000000f52147221 */ /* 0x020fca0000010000 */
[----:B------:R-:W3:Y:S01]  /*d560*/  MUFU.EX2 R87, R87 ;  /* 0x0000005700577308 */ /* 0x000ee20000000800 */
[----:B------:R-:W-:Y:S01]  /*d570*/  FADD.FTZ R24, R84, R21 ;  /* 0x0000001554187221 */ /* 0x000fe20000010000 */
[----:B------:R-:W-:-:S06]  /*d580*/  FADD.FTZ R21, R83, R20 ;  /* 0x0000001453157221 */ /* 0x000fcc0000010000 */
[----:B------:R-:W5:Y:S08]  /*d590*/  MUFU.EX2 R89, R89 ;  /* 0x0000005900597308 */ /* 0x000f700000000800 */
[----:B------:R-:W2:Y:S01]  /*d5a0*/  MUFU.EX2 R90, R90 ;  /* 0x0000005a005a7308 */ /* 0x000ea20000000800 */
[----:B----4-:R-:W-:Y:S01]  /*d5b0*/  FADD.FTZ R25, R85, R24 ;  /* 0x0000001855197221 */ /* 0x010fe20000010000 */
[----:B-1----:R-:W-:-:S06]  /*d5c0*/  FADD.FTZ R20, R86, R21 ;  /* 0x0000001556147221 */ /* 0x002fcc0000010000 */
[----:B------:R-:W1:Y:S01]  /*d5d0*/  MUFU.EX2 R92, R92 ;  /* 0x0000005c005c7308 */ /* 0x000e620000000800 */
[----:B------:R-:W-:-:S07]  /*d5e0*/  F2FP.BF16.F32.PACK_AB R5, R59, R58 ;  /* 0x0000003a3b05723e */ /* 0x000fce00000010ff */
[----:B------:R-:W4:Y:S01]  /*d5f0*/  MUFU.EX2 R29, R91 ;  /* 0x0000005b001d7308 */ /* 0x000f220000000800 */
[----:B------:R-:W-:Y:S01]  /*d600*/  F2FP.BF16.F32.PACK_AB R7, R63, R62 ;  /* 0x0000003e3f07723e */ /* 0x000fe200000010ff */
[----:B0-----:R-:W-:-:S06]  /*d610*/  FADD.FTZ R26, R88, R25 ;  /* 0x00000019581a7221 */ /* 0x001fcc0000010000 */
[----:B------:R-:W0:Y:S01]  /*d620*/  MUFU.EX2 R93, R93 ;  /* 0x0000005d005d7308 */ /* 0x000e220000000800 */
[----:B---3--:R-:W-:-:S07]  /*d630*/  FADD.FTZ R21, R87, R20 ;  /* 0x0000001457157221 */ /* 0x008fce0000010000 */
[----:B------:R-:W3:Y:S01]  /*d640*/  MUFU.EX2 R91, R94 ;  /* 0x0000005e005b7308 */ /* 0x000ee20000000800 */
[----:B------:R2:W-:Y:S01]  /*d650*/  STSM.16.M88.4 [R157+0x24800], R4 ;  /* 0x024800049d007844 */ /* 0x0005e20000000200 */
[----:B-----5:R-:W-:-:S06]  /*d660*/  FADD.FTZ R27, R89, R26 ;  /* 0x0000001a591b7221 */ /* 0x020fcc0000010000 */
[----:B------:R-:W5:Y:S08]  /*d670*/  MUFU.EX2 R96, R96 ;  /* 0x0000006000607308 */ /* 0x000f700000000800 */
[----:B------:R-:W5:Y:S01]  /*d680*/  MUFU.EX2 R95, R95 ;  /* 0x0000005f005f7308 */ /* 0x000f620000000800 */
[----:B--2---:R-:W-:Y:S01]  /*d690*/  FADD.FTZ R4, R90, R21 ;  /* 0x000000155a047221 */ /* 0x004fe20000010000 */
[----:B-1----:R-:W-:-:S06]  /*d6a0*/  FADD.FTZ R6, R92, R27 ;  /* 0x0000001b5c067221 */ /* 0x002fcc0000010000 */
[----:B------:R-:W1:Y:S01]  /*d6b0*/  MUFU.EX2 R98, R98 ;  /* 0x0000006200627308 */ /* 0x000e620000000800 */
[----:B----4-:R-:W-:Y:S01]  /*d6c0*/  FADD.FTZ R4, R29, R4 ;  /* 0x000000041d047221 */ /* 0x010fe20000010000 */
[----:B0-----:R-:W-:-:S06]  /*d6d0*/  FADD.FTZ R5, R93, R6 ;  /* 0x000000065d057221 */ /* 0x001fcc0000010000 */
[----:B------:R-:W0:Y:S01]  /*d6e0*/  MUFU.EX2 R97, R97 ;  /* 0x0000006100617308 */ /* 0x000e220000000800 */
[----:B---3--:R-:W-:-:S07]  /*d6f0*/  FADD.FTZ R4, R91, R4 ;  /* 0x000000045b047221 */ /* 0x008fce0000010000 */
[----:B------:R-:W2:Y:S01]  /*d700*/  MUFU.EX2 R99, R99 ;  /* 0x0000006300637308 */ /* 0x000ea20000000800 */
[----:B-----5:R-:W-:Y:S01]  /*d710*/  FADD.FTZ R6, R96, R5 ;  /* 0x0000000560067221 */ /* 0x020fe20000010000 */
[----:B------:R-:W-:-:S06]  /*d720*/  FADD.FTZ R5, R95, R4 ;  /* 0x000000045f057221 */ /* 0x000fcc0000010000 */
[----:B------:R-:W3:Y:S08]  /*d730*/  MUFU.EX2 R100, R100 ;  /* 0x0000006400647308 */ /* 0x000ef00000000800 */
[----:B------:R-:W4:Y:S01]  /*d740*/  MUFU.EX2 R102, R102 ;  /* 0x0000006600667308 */ /* 0x000f220000000800 */
[----:B-1----:R-:W-:-:S07]  /*d750*/  FADD.FTZ R4, R98, R5 ;  /* 0x0000000562047221 */ /* 0x002fce0000010000 */
[----:B------:R-:W1:Y:S08]  /*d760*/  MUFU.EX2 R101, R101 ;  /* 0x0000006500657308 */ /* 0x000e700000000800 */
[----:B------:R-:W5:Y:S01]  /*d770*/  MUFU.EX2 R103, R103 ;  /* 0x0000006700677308 */ /* 0x000f620000000800 */
[----:B0-----:R-:W-:Y:S01]  /*d780*/  FADD.FTZ R7, R97, R6 ;  /* 0x0000000661077221 */ /* 0x001fe20000010000 */
[----:B--2---:R-:W-:-:S06]  /*d790*/  FADD.FTZ R5, R99, R4 ;  /* 0x0000000463057221 */ /* 0x004fcc0000010000 */
[----:B------:R-:W0:Y:S08]  /*d7a0*/  MUFU.EX2 R104, R104 ;  /* 0x0000006800687308 */ /* 0x000e300000000800 */
[----:B------:R-:W2:Y:S01]  /*d7b0*/  MUFU.EX2 R106, R106 ;  /* 0x0000006a006a7308 */ /* 0x000ea20000000800 */
[----:B---3--:R-:W-:Y:S01]  /*d7c0*/  FADD.FTZ R6, R100, R7 ;  /* 0x0000000764067221 */ /* 0x008fe20000010000 */
[----:B----4-:R-:W-:-:S06]  /*d7d0*/  FADD.FTZ R4, R102, R5 ;  /* 0x0000000566047221 */ /* 0x010fcc0000010000 */
[----:B------:R-:W3:Y:S08]  /*d7e0*/  MUFU.EX2 R105, R105 ;  /* 0x0000006900697308 */ /* 0x000ef00000000800 */
[----:B------:R-:W4:Y:S01]  /*d7f0*/  MUFU.EX2 R107, R107 ;  /* 0x0000006b006b7308 */ /* 0x000f220000000800 */
[----:B-1----:R-:W-:Y:S01]  /*d800*/  FADD.FTZ R7, R101, R6 ;  /* 0x0000000665077221 */ /* 0x002fe20000010000 */
[----:B-----5:R-:W-:-:S06]  /*d810*/  FADD.FTZ R5, R103, R4 ;  /* 0x0000000467057221 */ /* 0x020fcc0000010000 */
        /* <DEDUP_REMOVED lines=14> */
[----:B0-----:R-:W-:-:S07]  /*d900*/  FADD.FTZ R7, R109, R6 ;  /* 0x000000066d077221 */ /* 0x001fce0000010000 */
[----:B------:R-:W-:Y:S08]  /*d910*/  MUFU.EX2 R116, R116 ;  /* 0x0000007400747308 */ /* 0x000ff00000000800 */
[----:B------:R-:W0:Y:S08]  /*d920*/  MUFU.EX2 R117, R117 ;  /* 0x0000007500757308 */ /* 0x000e300000000800 */
[----:B------:R-:W-:Y:S08]  /*d930*/  MUFU.EX2 R118, R118 ;  /* 0x0000007600767308 */ /* 0x000ff00000000800 */
[----:B------:R-:W0:Y:S01]  /*d940*/  MUFU.EX2 R119, R119 ;  /* 0x0000007700777308 */ /* 0x000e220000000800 */
[----:B--2---:R-:W-:Y:S01]  /*d950*/  FADD.FTZ R5, R111, R4 ;  /* 0x000000046f057221 */ /* 0x004fe20000010000 */
[----:B------:R-:W-:Y:S01]  /*d960*/  F2FP.BF16.F32.PACK_AB R13, R67, R66 ;  /* 0x00000042430d723e */ /* 0x000fe200000010ff */
[----:B---3--:R-:W-:Y:S01]  /*d970*/  FADD.FTZ R6, R112, R7 ;  /* 0x0000000770067221 */ /* 0x008fe20000010000 */
[----:B------:R-:W-:Y:S01]  /*d980*/  F2FP.BF16.F32.PACK_AB R14, R69, R68 ;  /* 0x00000044450e723e */ /* 0x000fe200000010ff */
[----:B----4-:R-:W-:Y:S01]  /*d990*/  FADD.FTZ R5, R114, R5 ;  /* 0x0000000572057221 */ /* 0x010fe20000010000 */
        /* <DEDUP_REMOVED lines=12> */
[----:B-1----:R-:W-:Y:S01]  /*da60*/  FADD.FTZ R7, R113, R6 ;  /* 0x0000000671077221 */ /* 0x002fe20000010000 */
[----:B------:R-:W-:-:S02]  /*da70*/  F2FP.BF16.F32.PACK_AB R90, R93, R92 ;  /* 0x0000005c5d5a723e */ /* 0x000fc400000010ff */
[----:B------:R-:W-:Y:S02]  /*da80*/  F2FP.BF16.F32.PACK_AB R91, R95, R91 ;  /* 0x0000005b5f5b723e */ /* 0x000fe400000010ff */
[----:B------:R-:W-:Y:S02]  /*da90*/  F2FP.BF16.F32.PACK_AB R97, R99, R98 ;  /* 0x000000626361723e */ /* 0x000fe400000010ff */
[----:B------:R-:W-:Y:S01]  /*daa0*/  F2FP.BF16.F32.PACK_AB R104, R105, R104 ;  /* 0x000000686968723e */ /* 0x000fe200000010ff */
[----:B------:R1:W-:Y:S01]  /*dab0*/  STSM.16.M88.4 [R32], R12 ;  /* 0x0000000c20007844 */ /* 0x0003e20000000200 */
[----:B------:R-:W-:Y:S01]  /*dac0*/  F2FP.BF16.F32.PACK_AB R98, R101, R100 ;  /* 0x000000646562723e */ /* 0x000fe200000010ff */
[----:B-----5:R-:W-:Y:S01]  /*dad0*/  FADD.FTZ R5, R115, R5 ;  /* 0x0000000573057221 */ /* 0x020fe20000010000 */
[----:B------:R-:W-:Y:S02]  /*dae0*/  F2FP.BF16.F32.PACK_AB R99, R103, R102 ;  /* 0x000000666763723e */ /* 0x000fe400000010ff */
[----:B------:R-:W-:-:S02]  /*daf0*/  F2FP.BF16.F32.PACK_AB R105, R107, R106 ;  /* 0x0000006a6b69723e */ /* 0x000fc400000010ff */
[----:B------:R-:W-:Y:S01]  /*db00*/  F2FP.BF16.F32.PACK_AB R112, R113, R112 ;  /* 0x000000707170723e */ /* 0x000fe200000010ff */
[----:B------:R1:W-:Y:S01]  /*db10*/  STSM.16.M88.4 [R33+0x6000], R24 ;  /* 0x0060001821007844 */ /* 0x0003e20000000200 */
[----:B------:R-:W-:Y:S02]  /*db20*/  F2FP.BF16.F32.PACK_AB R106, R109, R108 ;  /* 0x0000006c6d6a723e */ /* 0x000fe400000010ff */
[----:B------:R-:W-:Y:S02]  /*db30*/  F2FP.BF16.F32.PACK_AB R107, R111, R110 ;  /* 0x0000006e6f6b723e */ /* 0x000fe400000010ff */
[----:B------:R-:W-:Y:S01]  /*db40*/  F2FP.BF16.F32.PACK_AB R113, R115, R114 ;  /* 0x000000727371723e */ /* 0x000fe200000010ff */
[----:B------:R1:W-:Y:S01]  /*db50*/  STSM.16.M88.4 [R61+0x6000], R80 ;  /* 0x006000503d007844 */ /* 0x0003e20000000200 */
[----:B0-----:R-:W-:Y:S02]  /*db60*/  F2FP.BF16.F32.PACK_AB R114, R117, R116 ;  /* 0x000000747572723e */ /* 0x001fe400000010ff */
[----:B------:R-:W-:Y:S01]  /*db70*/  F2FP.BF16.F32.PACK_AB R115, R119, R118 ;  /* 0x000000767773723e */ /* 0x000fe200000010ff */
[----:B------:R1:W-:Y:S04]  /*db80*/  STSM.16.M88.4 [R157+0x2a800], R88 ;  /* 0x02a800589d007844 */ /* 0x0003e80000000200 */
        /* <DEDUP_REMOVED lines=8> */
[----:B0-----:R-:W0:Y:S01]  /*dc10*/  FENCE.VIEW.ASYNC.S ;  /* 0x00000000000073c6 */ /* 0x001e220000000000 */
[----:B------:R-:W-:Y:S01]  /*dc20*/  ISETP.GT.AND P2, PT, R8, RZ, PT ;  /* 0x000000ff0800720c */ /* 0x000fe20003f44270 */
        /* <DEDUP_REMOVED lines=20> */
[----:B------:R-:W-:-:S02]  /*dd70*/  VIADD R8, R8, 0xffffffff ;  /* 0xffffffff08087836 */ /* 0x000fc40000000000 */
        /* <DEDUP_REMOVED lines=20> */
[----:B0-----:R-:W-:Y:S01]  /*dec0*/  NOP ;  /* 0x0000000000007918 */ /* 0x001fe20000000000 */
[----:B-1----:R-:W-:Y:S05]  /*ded0*/  @P2 BRA `(.L_x_13155) ;  /* 0xffffffd000842947 */ /* 0x002fea000383ffff */
.L_x_13144:
[----:B------:R-:W-:Y:S05]  /*dee0*/  WARPSYNC.ALL ;  /* 0x0000000000007948 */ /* 0x000fea0003800000 */
[----:B------:R-:W-:Y:S06]  /*def0*/  BAR.ARV 0x8, 0x200 ;  /* 0x0208000000007b1d */ /* 0x000fec0000002000 */
[----:B------:R-:W-:Y:S05]  /*df00*/  @!P0 BRA `(.L_x_13156) ;  /* 0x0000000000048947 */ /* 0x000fea0003800000 */
[----:B------:R-:W-:Y:S01]  /*df10*/  BPT.TRAP 0x1 ;  /* 0x000000040000795c */ /* 0x000fe20000300000 */
.L_x_13156:
[----:B------:R-:W-:Y:S01]  /*df20*/  IMAD R12, R152, 0x8, R2 ;  /* 0x00000008980c7824 */ /* 0x000fe200078e0202 */
[----:B------:R-:W-:-:S04]  /*df30*/  SHF.L.U32 R5, R156, 0x1f, RZ ;  /* 0x0000001f9c057819 */ /* 0x000fc800000006ff */
[----:B------:R0:W1:Y:S01]  /*df40*/  SYNCS.PHASECHK.TRANS64.TRYWAIT P2, [R12+URZ+0x30850], R5 ;  /* 0x030850050c0075a7 */ /* 0x000062000804017f */
[----:B------:R-:W-:Y:S05]  /*df50*/  @!P0 BRA `(.L_x_13157) ;  /* 0x0000000000048947 */ /* 0x000fea0003800000 */
[----:B------:R-:W-:Y:S01]  /*df60*/  BPT.TRAP 0x1 ;  /* 0x000000040000795c */ /* 0x000fe20000300000 */
.L_x_13157:
[----:B------:R-:W2:Y:S01]  /*df70*/  LDL.LU R6, [R1+0x38] ;  /* 0x0000380001067983 */ /* 0x000ea20000300800 */
[----:B------:R-:W-:-:S05]  /*df80*/  VIADD R2, R2, 0x400 ;  /* 0x0000040002027836 */ /* 0x000fca0000000000 */
[----:B------:R-:W-:-:S04]  /*df90*/  SHF.R.U32.HI R2, RZ, 0x4, R2 ;  /* 0x00000004ff027819 */ /* 0x000fc80000011602 */
[----:B------:R-:W-:Y:S01]  /*dfa0*/  LOP3.LUT R9, R2, 0x3fff, RZ, 0xc0, !PT ;  /* 0x00003fff02097812 */ /* 0x000fe200078ec0ff */
[----:B--2---:R-:W-:-:S05]  /*dfb0*/  VIADD R6, R6, 0x1e800 ;  /* 0x0001e80006067836 */ /* 0x004fca0000000000 */
[----:B------:R-:W-:-:S04]  /*dfc0*/  SHF.R.U32.HI R6, RZ, 0x4, R6 ;  /* 0x00000004ff067819 */ /* 0x000fc80000011606 */
[----:B------:R-:W-:Y:S01]  /*dfd0*/  LOP3.LUT R6, R6, 0x3fff, RZ, 0xc0, !PT ;  /* 0x00003fff06067812 */ /* 0x000fe200078ec0ff */
[----:B-1----:R-:W-:Y:S06]  /*dfe0*/  @P2 BRA `(.L_x_13158) ;  /* 0x0000000000082947 */ /* 0x002fec0003800000 */
[----:B------:R-:W1:Y:S02]  /*dff0*/  SYNCS.PHASECHK.TRANS64.TRYWAIT P0, [R12+URZ+0x30850], R5 ;  /* 0x030850050c0075a7 */ /* 0x000e64000800017f */
[----:B-1----:R-:W-:Y:S05]  /*e000*/  @!P0 BRA `(.L_x_13159) ;  /* 0x0000008c00d08947 */ /* 0x002fea0003800000 */
.L_x_13158:
[----:B------:R-:W-:Y:S01]  /*e010*/  IMAD R8, R152, 0x600, R9 ;  /* 0x0000060098087824 */ /* 0x000fe200078e0209 */
[----:B------:R-:W-:Y:S01]  /*e020*/  LOP3.LUT R6, R6, 0x10000, RZ, 0xfc, !PT ;  /* 0x0001000006067812 */ /* 0x000fe200078efcff */
[----:B------:R-:W-:Y:S01]  /*e030*/  IMAD.MOV.U32 R7, RZ, RZ, 0x40000040 ;  /* 0x40000040ff077424 */ /* 0x000fe200078e00ff */
[----:B------:R-:W2:Y:S01]  /*e040*/  LDL.LU R21, [R1+0x5c] ;  /* 0x00005c0001157983 */ /* 0x000ea20000300800 */
[----:B------:R-:W-:Y:S01]  /*e050*/  IMAD.MOV.U32 R9, RZ, RZ, 0x40000040 ;  /* 0x40000040ff097424 */ /* 0x000fe200078e00ff */
        /* <DEDUP_REMOVED lines=8> */
[----:B------:R-:W-:Y:S01]  /*e0e0*/  IMAD.MOV.U32 R25, RZ, RZ, 0x40000040 ;  /* 0x40000040ff197424 */ /* 0x000fe200078e00ff */
[----:B------:R-:W3:Y:S01]  /*e0f0*/  SHFL.BFLY PT, R11, R20, 0x2, 0x1f ;  /* 0x0c401f00140b7f89 */ /* 0x000ee200000e0000 */
[----:B------:R-:W-:-:S02]  /*e100*/  IMAD.MOV.U32 R15, RZ, RZ, 0x40000040 ;  /* 0x40000040ff0f7424 */ /* 0x000fc400078e00ff */
[----:B------:R-:W-:Y:S01]  /*e110*/  IMAD.MOV.U32 R7, RZ, RZ, 0x40000040 ;  /* 0x40000040ff077424 */ /* 0x000fe200078e00ff */
[----:B01----:R-:W0:Y:S01]  /*e120*/  SHFL.BFLY PT, R5, R4, 0x2, 0x1f ;  /* 0x0c401f0004057f89 */ /* 0x003e2200000e0000 */
[----:B------:R-:W-:Y:S02]  /*e130*/  IMAD.MOV.U32 R9, RZ, RZ, 0x40000040 ;  /* 0x40000040ff097424 */ /* 0x000fe400078e00ff */
[----:B------:R-:W-:Y:S02]  /*e140*/  IMAD.MOV.U32 R27, RZ, RZ, RZ ;  /* 0x000000ffff1b7224 */ /* 0x000fe400078e00ff */
[----:B------:R-:W-:Y:S02]  /*e150*/  VIADD R152, R152, 0x1 ;  /* 0x0000000198987836 */ /* 0x000fe40000000000 */
[----:B------:R-:W-:Y:S01]  /*e160*/  HGMMA.64x64x16.F32.BF16 R120, gdesc[UR4].tnspB, R120, gsb0 ;  /* 0x40e00000047879f0 */ /* 0x000fe20008001878 */
[----:B------:R-:W-:Y:S01]  /*e170*/  R2UR UR4, R24 ;  /* 0x00000000180472ca */ /* 0x000fe200000e0000 */
[----:B------:R-:W-:Y:S01]  /*e180*/  VIADD R24, R6, 0x4 ;  /* 0x0000000406187836 */ /* 0x000fe20000000000 */
[----:B------:R-:W-:Y:S01]  /*e190*/  R2UR UR5, R25 ;  /* 0x00000000190572ca */ /* 0x000fe200000e0000 */
[----:B------:R-:W-:Y:S01]  /*e1a0*/  IMAD.MOV.U32 R25, RZ, RZ, 0x40000040 ;  /* 0x40000040ff197424 */ /* 0x000fe200078e00ff */
[----:B------:R-:W-:Y:S01]  /*e1b0*/  R2UR UR6, R14 ;  /* 0x000000000e0672ca */ /* 0x000fe200000e0000 */
[----:B------:R-:W-:Y:S01]  /*e1c0*/  VIADD R14, R8, 0x100 ;  /* 0x00000100080e7836 */ /* 0x000fe20000000000 */
[----:B------:R-:W-:Y:S01]  /*e1d0*/  R2UR UR7, R15 ;  /* 0x000000000f0772ca */ /* 0x000fe200000e0000 */
[----:B------:R-:W-:Y:S01]  /*e1e0*/  IMAD.MOV.U32 R15, RZ, RZ, 0x40000040 ;  /* 0x40000040ff0f7424 */ /* 0x000fe200078e00ff */
[----:B------:R-:W-:Y:S01]  /*e1f0*/  ISETP.NE.AND P0, PT, R152, 0x2, PT ;  /* 0x000000029800780c */ /* 0x000fe20003f05270 */
[----:B------:R-:W-:-:S02]  /*e200*/  IMAD.MOV.U32 R31, RZ, RZ, -0x800000 ;  /* 0xff800000ff1f7424 */ /* 0x000fc400078e00ff */
[----:B------:R-:W-:Y:S02]  /*e210*/  IMAD.MOV.U32 R36, RZ, RZ, -0x800000 ;  /* 0xff800000ff247424 */ /* 0x000fe400078e00ff */
[----:B---3--:R-:W-:Y:S01]  /*e220*/  FADD.FTZ R11, R11, R20 ;  /* 0x000000140b0b7221 */ /* 0x008fe20000010000 */
[----:B------:R-:W-:Y:S01]  /*e230*/  SEL R152, R152, RZ, P0 ;  /* 0x000000ff98987207 */ /* 0x000fe20000000000 */
[----:B0-----:R-:W-:-:S03]  /*e240*/  FADD.FTZ R5, R5, R4 ;  /* 0x0000000405057221 */ /* 0x001fc60000010000 */
[----:B------:R-:W0:Y:S04]  /*e250*/  SHFL.BFLY PT, R4, R11, 0x1, 0x1f ;  /* 0x0c201f000b047f89 */ /* 0x000e2800000e0000 */
[----:B------:R-:W1:Y:S01]  /*e260*/  SHFL.BFLY PT, R2, R5, 0x1, 0x1f ;  /* 0x0c201f0005027f89 */ /* 0x000e6200000e0000 */
[----:B0-----:R-:W-:-:S05]  /*e270*/  FADD.FTZ R13, R11, R4 ;  /* 0x000000040b0d7221 */ /* 0x001fca0000010000 */
[----:B------:R-:W-:Y:S01]  /*e280*/  FSETP.NE.FTZ.AND P3, PT, R13, RZ, PT ;  /* 0x000000ff0d00720b */ /* 0x000fe20003f75000 */
[----:B------:R-:W-:Y:S02]  /*e290*/  WARPGROUP.DEPBAR.LE gsb0, 0x0 ;  /* 0x00008000000079c5 */ /* 0x000fe40000010000 */
[----:B------:R-:W-:-:S06]  /*e2a0*/  WARPGROUP.ARRIVE ;  /* 0x00000000000079c5 */ /* 0x000fcc0000000000 */
        /* <DEDUP_REMOVED lines=9> */
[----:B------:R-:W-:Y:S02]  /*e340*/  WARPGROUP.DEPBAR.LE gsb0, 0x0 ;  /* 0x00008000000079c5 */ /* 0x000fe40000010000 */
[----:B------:R-:W-:-:S09]  /*e350*/  WARPGROUP.ARRIVE ;  /* 0x00000000000079c5 */ /* 0x000fd20000000000 */
[----:B------:R-:W-:Y:S01]  /*e360*/  HGMMA.64x64x16.F32.BF16 R120, gdesc[UR4].tnspB, R120, gsb0 ;  /* 0x40e00000047879f0 */ /* 0x000fe20008001878 */
[----:B------:R-:W-:Y:S02]  /*e370*/  R2UR UR4, R24 ;  /* 0x00000000180472ca */ /* 0x000fe400000e0000 */
[----:B------:R-:W-:Y:S01]  /*e380*/  R2UR UR5, R25 ;  /* 0x00000000190572ca */ /* 0x000fe200000e0000 */
[----:B------:R-:W-:Y:S01]  /*e390*/  IMAD.MOV.U32 R25, RZ, RZ, 0x40000040 ;  /* 0x40000040ff197424 */ /* 0x000fe200078e00ff */
[----:B------:R-:W-:Y:S01]  /*e3a0*/  R2UR UR6, R14 ;  /* 0x000000000e0672ca */ /* 0x000fe200000e0000 */
[----:B------:R-:W-:Y:S01]  /*e3b0*/  VIADD R14, R8, 0x200 ;  /* 0x00000200080e7836 */ /* 0x000fe20000000000 */
[----:B------:R-:W-:Y:S01]  /*e3c0*/  R2UR UR7, R15 ;  /* 0x000000000f0772ca */ /* 0x000fe200000e0000 */
[----:B------:R-:W-:Y:S01]  /*e3d0*/  IMAD.MOV.U32 R15, RZ, RZ, 0x40000040 ;  /* 0x40000040ff0f7424 */ /* 0x000fe200078e00ff */
[----:B------:R-:W-:Y:S01]  /*e3e0*/  IADD3 R24, R6, 0x600, RZ ;  /* 0x0000060006187810 */ /* 0x000fe20007ffe0ff */
[----:B------:R-:W-:-:S02]  /*e3f0*/  WARPGROUP.DEPBAR.LE gsb0, 0x0 ;  /* 0x00008000000079c5 */ /* 0x000fc40000010000 */
[----:B------:R-:W-:-:S08]  /*e400*/  WARPGROUP.ARRIVE ;  /* 0x00000000000079c5 */ /* 0x000fd00000000000 */
        /* <DEDUP_REMOVED lines=8> */
[----:B------:R-:W-:Y:S02]  /*e490*/  IMAD.MOV.U32 R15, RZ, RZ, 0x40000040 ;  /* 0x40000040ff0f7424 */ /* 0x000fe400078e00ff */
[----:B--2---:R-:W-:-:S05]  /*e4a0*/  VIADD R21, R21, 0x1 ;  /* 0x0000000115157836 */ /* 0x004fca0000000000 */
[----:B------:R0:W-:Y:S01]  /*e4b0*/  STL [R1+0x5c], R21 ;  /* 0x00005c1501007387 */ /* 0x0001e20000100800 */
        /* <DEDUP_REMOVED lines=55> */
[----:B------:R-:W-:-:S02]  /*e830*/  VIADD R6, R6, 0xc06 ;  /* 0x00000c0606067836 */ /* 0x000fc40000000000 */
[----:B------:R-:W-:Y:S01]  /*e840*/  VIADD R8, R8, 0x580 ;  /* 0x0000058008087836 */ /* 0x000fe20000000000 */
[----:B------:R-:W-:Y:S02]  /*e850*/  WARPGROUP.DEPBAR.LE gsb0, 0x0 ;  /* 0x00008000000079c5 */ /* 0x000fe40000010000 */
[----:B------:R-:W-:-:S06]  /*e860*/  WARPGROUP.ARRIVE ;  /* 0x00000000000079c5 */ /* 0x000fcc0000000000 */
[----:B------:R-:W-:Y:S01]  /*e870*/  HGMMA.64x64x16.F32.BF16 R120, gdesc[UR4].tnspB, R120, gsb0 ;  /* 0x40e00000047879f0 */ /* 0x000fe20008001878 */
[----:B------:R-:W-:Y:S02]  /*e880*/  R2UR UR4, R24 ;  /* 0x00000000180472ca */ /* 0x000fe400000e0000 */
[----:B------:R-:W-:Y:S02]  /*e890*/  R2UR UR5, R25 ;  /* 0x00000000190572ca */ /* 0x000fe400000e0000 */
[----:B------:R-:W-:Y:S02]  /*e8a0*/  R2UR UR6, R14 ;  /* 0x000000000e0672ca */ /* 0x000fe400000e0000 */
[----:B------:R-:W-:Y:S01]  /*e8b0*/  R2UR UR7, R15 ;  /* 0x000000000f0772ca */ /* 0x000fe200000e0000 */
[----:B------:R-:W-:Y:S02]  /*e8c0*/  WARPGROUP.DEPBAR.LE gsb0, 0x0 ;  /* 0x00008000000079c5 */ /* 0x000fe40000010000 */
[----:B------:R-:W-:-:S10]  /*e8d0*/  WARPGROUP.ARRIVE ;  /* 0x00000000000079c5 */ /* 0x000fd40000000000 */
[----:B------:R-:W-:Y:S01]  /*e8e0*/  HGMMA.64x64x16.F32.BF16 R120, gdesc[UR4].tnspB, R120, gsb0 ;  /* 0x40e00000047879f0 */ /* 0x000fe20008001878 */
[----:B------:R-:W-:Y:S01]  /*e8f0*/  R2UR UR4, R6 ;  /* 0x00000000060472ca */ /* 0x000fe200000e0000 */
[----:B------:R-:W-:Y:S01]  /*e900*/  IMAD.MOV.U32 R6, RZ, RZ, RZ ;  /* 0x000000ffff067224 */ /* 0x000fe200078e00ff */
[----:B------:R-:W-:Y:S02]  /*e910*/  R2UR UR5, R7 ;  /* 0x00000000070572ca */ /* 0x000fe400000e0000 */
[----:B------:R-:W-:Y:S01]  /*e920*/  R2UR UR6, R8 ;  /* 0x00000000080672ca */ /* 0x000fe200000e0000 */
[----:B------:R-:W2:Y:S01]  /*e930*/  @P3 MUFU.LG2 R7, R13 ;  /* 0x0000000d00073308 */ /* 0x000ea20000000c00 */
[----:B------:R-:W-:Y:S01]  /*e940*/  R2UR UR7, R9 ;  /* 0x00000000090772ca */ /* 0x000fe200000e0000 */
[----:B-1----:R-:W-:Y:S01]  /*e950*/  FADD.FTZ R9, R5, R2 ;  /* 0x0000000205097221 */ /* 0x002fe20000010000 */
[----:B------:R-:W-:Y:S01]  /*e960*/  @!P1 VIADD R8, R12, 0x30860 ;  /* 0x000308600c089836 */ /* 0x000fe20000000000 */
[----:B------:R-:W-:-:S03]  /*e970*/  SEL R5, RZ, 0x1, P0 ;  /* 0x00000001ff057807 */ /* 0x000fc60000000000 */
[----:B------:R-:W-:Y:S01]  /*e980*/  FSETP.NE.FTZ.AND P2, PT, R9, RZ, PT ;  /* 0x000000ff0900720b */ /* 0x000fe20003f55000 */
[----:B------:R-:W-:Y:S01]  /*e990*/  @P3 MUFU.RCP R6, R13 ;  /* 0x0000000d00063308 */ /* 0x000fe20000001000 */
[----:B------:R-:W-:Y:S02]  /*e9a0*/  LOP3.LUT R156, R156, R5, RZ, 0x3c, !PT ;  /* 0x000000059c9c7212 */ /* 0x000fe400078e3cff */
[----:B------:R-:W-:Y:S01]  /*e9b0*/  @!P1 PRMT R8, RZ, 0x654, R8 ;  /* 0x00000654ff089816 */ /* 0x000fe20000000008 */
[----:B--2---:R-:W-:-:S08]  /*e9c0*/  @P3 FMUL.FTZ R7, R7, 0.69314718246459960938 ;  /* 0x3f31721807073820 */ /* 0x004fd00000410000 */
[----:B------:R-:W1:Y:S01]  /*e9d0*/  @P2 MUFU.LG2 R4, R9 ;  /* 0x0000000900042308 */ /* 0x000e620000000c00 */
[C---:B------:R-:W-:Y:S01]  /*e9e0*/  @P2 FMUL.FTZ R2, R0.reuse, 0.69314718246459960938 ;  /* 0x3f31721800022820 */ /* 0x040fe20000410000 */
[----:B------:R-:W-:-:S04]  /*e9f0*/  @P3 FMUL.FTZ R0, R0, 0.69314718246459960938 ;  /* 0x3f31721800003820 */ /* 0x000fc80000410000 */
[----:B------:R-:W-:Y:S02]  /*ea00*/  @P3 FFMA.FTZ R31, R0, R10, R7 ;  /* 0x0000000a001f3223 */ /* 0x000fe40000010007 */
[----:B------:R-:W2:Y:S01]  /*ea10*/  @P2 MUFU.RCP R27, R9 ;  /* 0x00000009001b2308 */ /* 0x000ea20000001000 */
[----:B-1----:R-:W-:-:S04]  /*ea20*/  @P2 FMUL.FTZ R5, R4, 0.69314718246459960938 ;  /* 0x3f31721804052820 */ /* 0x002fc80000410000 */
[----:B------:R-:W-:Y:S01]  /*ea30*/  @P2 FFMA.FTZ R36, R2, R3, R5 ;  /* 0x0000000302242223 */ /* 0x000fe20000010005 */
[----:B------:R-:W-:Y:S02]  /*ea40*/  WARPGROUP.DEPBAR.LE gsb0, 0x0 ;  /* 0x00008000000079c5 */ /* 0x000fe40000010000 */
[----:B------:R-:W-:-:S06]  /*ea50*/  WARPGROUP.ARRIVE ;  /* 0x00000000000079c5 */ /* 0x000fcc0000000000 */
[----:B------:R-:W-:Y:S03]  /*ea60*/  HGMMA.64x64x16.F32.BF16 R120, gdesc[UR4].tnspB, R120, gsb0 ;  /* 0x40e00000047879f0 */ /* 0x000fe60008001878 */
        /* <DEDUP_REMOVED lines=35> */
.L_x_13108:
[----:B------:R-:W2:Y:S01]  /*eca0*/  LDL R65, [R1+0x54] ;  /* 0x0000540001417983 */ /* 0x000ea20000100800 */
[----:B------:R-:W-:Y:S05]  /*ecb0*/  WARPSYNC.ALL ;  /* 0x0000000000007948 */ /* 0x000fea0003800000 */
[----:B------:R-:W0:Y:S01]  /*ecc0*/  S2R R2, SR_TID.X ;  /* 0x0000000000027919 */ /* 0x000e220000002100 */
[----:B------:R-:W1:Y:S01]  /*ecd0*/  S2UR UR5, SR_CgaCtaId ;  /* 0x00000000000579c3 */ /* 0x000e620000008800 */
[----:B------:R-:W-:Y:S01]  /*ece0*/  UMOV UR4, 0x400 ;  /* 0x0000040000047882 */ /* 0x000fe20000000000 */
[----:B------:R-:W-:Y:S01]  /*ecf0*/  BSSY B0, `(.L_x_13160) ;  /* 0x000018c000007945 */ /* 0x000fe20003800000 */
[----:B-1----:R-:W-:Y:S01]  /*ed00*/  ULEA UR4, UR5, UR4, 0x18 ;  /* 0x0000000405047291 */ /* 0x002fe2000f8ec03f */
[----:B0-----:R-:W-:-:S05]  /*ed10*/  IADD3 R66, R2, -0x80, RZ ;  /* 0xffffff8002427810 */ /* 0x001fca0007ffe0ff */
[----:B------:R-:W-:Y:S01]  /*ed20*/  IMAD.U32 R2, RZ, RZ, UR4 ;  /* 0x00000004ff027e24 */ /* 0x000fe2000f8e00ff */
[----:B------:R-:W-:Y:S01]  /*ed30*/  BAR.SYNC.DEFER_BLOCKING 0x5, 0x200 ;  /* 0x0148000000007b1d */ /* 0x000fe20000010000 */
[----:B------:R-:W-:-:S04]  /*ed40*/  SHF.R.S32.HI R3, RZ, 0x1f, R66 ;  /* 0x0000001fff037819 */ /* 0x000fc80000011442 */
[----:B------:R-:W-:-:S04]  /*ed50*/  LEA.HI R30, R3, R66, RZ, 0x3 ;  /* 0x00000042031e7211 */ /* 0x000fc800078f18ff */
[----:B------:R-:W-:Y:S02]  /*ed60*/  LOP3.LUT R3, R30, 0xfffffff8, RZ, 0xc0, !PT ;  /* 0xfffffff81e037812 */ /* 0x000fe400078ec0ff */
[----:B------:R-:W-:-:S03]  /*ed70*/  SHF.R.S32.HI R30, RZ, 0x3, R30 ;  /* 0x00000003ff1e7819 */ /* 0x000fc6000001141e */
[----:B------:R-:W-:-:S04]  /*ed80*/  IMAD.IADD R3, R66, 0x1, -R3 ;  /* 0x0000000142037824 */ /* 0x000fc800078e0a03 */
[----:B------:R-:W-:Y:S01]  /*ed90*/  IMAD.SHL.U32 R29, R3, 0x8, RZ ;  /* 0x00000008031d7824 */ /* 0x000fe200078e00ff */
[----:B------:R0:W1:Y:S04]  /*eda0*/  LDS.128 R32, [R2+0x308d0] ;  /* 0x0308d00002207984 */ /* 0x0000680000000c00 */
[----:B------:R-:W-:Y:S01]  /*edb0*/  SHF.R.S32.HI R28, RZ, 0x1f, R29 ;  /* 0x0000001fff1c7819 */ /* 0x000fe2000001141d */
[----:B------:R-:W-:Y:S06]  /*edc0*/  BAR.ARV 0x4, 0x200 ;  /* 0x0108000000007b1d */ /* 0x000fec0000002000 */
[----:B--2--5:R-:W-:Y:S01]  /*edd0*/  SHF.R.S32.HI R24, RZ, 0x1f, R65 ;  /* 0x0000001fff187819 */ /* 0x024fe20000011441 */
[----:B------:R-:W-:-:S03]  /*ede0*/  IMAD.SHL.U32 R62, R65, 0x4, RZ ;  /* 0x00000004413e7824 */ /* 0x000fc600078e00ff */
[----:B------:R-:W-:Y:S01]  /*edf0*/  SHF.L.U64.HI R64, R65, 0x2, R24 ;  /* 0x0000000241407819 */ /* 0x000fe20000010218 */
[----:B01----:R-:W-:Y:S06]  /*ee00*/  @P1 BRA `(.L_x_13161) ;  /* 0x0000000c00a01947 */ /* 0x003fec0003800000 */
[----:B------:R-:W2:Y:S01]  /*ee10*/  LDL R4, [R1+0x78] ;  /* 0x0000780001047983 */ /* 0x000ea20000100800 */
[----:B------:R-:W0:Y:S01]  /*ee20*/  S2R R5, SR_SWINHI ;  /* 0x0000000000057919 */ /* 0x000e220000002f00 */
[----:B------:R-:W-:Y:S05]  /*ee30*/  WARPSYNC.ALL ;  /* 0x0000000000007948 */ /* 0x000fea0003800000 */
[----:B------:R-:W-:Y:S01]  /*ee40*/  F2FP.BF16.F32.PACK_AB R12, R12, R59 ;  /* 0x0000003b0c0c723e */ /* 0x000fe200000010ff */
[----:B------:R-:W-:Y:S01]  /*ee50*/  ULDC.64 UR4, c[0x0][0xc00] ;  /* 0x0003000000047ab9 */ /* 0x000fe20000000a00 */
[----:B------:R-:W-:Y:S01]  /*ee60*/  F2FP.BF16.F32.PACK_AB R13, R13, R60 ;  /* 0x0000003c0d0d723e */ /* 0x000fe200000010ff */
[----:B------:R-:W3:Y:S01]  /*ee70*/  LDL R67, [R1+0x74] ;  /* 0x0000740001437983 */ /* 0x000ee20000100800 */
[----:B------:R-:W-:-:S03]  /*ee80*/  F2FP.BF16.F32.PACK_AB R14, R14, R57 ;  /* 0x000000390e0e723e */ /* 0x000fc600000010ff */
[----:B------:R-:W3:Y:S01]  /*ee90*/  LDL R66, [R1+0x60] ;  /* 0x0000600001427983 */ /* 0x000ee20000100800 */
[----:B------:R-:W-:Y:S02]  /*eea0*/  MOV R20, R2 ;  /* 0x0000000200147202 */ /* 0x000fe40000000f00 */
[----:B0-----:R-:W-:Y:S02]  /*eeb0*/  MOV R21, R5 ;  /* 0x0000000500157202 */ /* 0x001fe40000000f00 */
[----:B------:R-:W-:Y:S01]  /*eec0*/  F2FP.BF16.F32.PACK_AB R15, R15, R58 ;  /* 0x0000003a0f0f723e */ /* 0x000fe200000010ff */
[----:B------:R-:W-:Y:S01]  /*eed0*/  BAR.SYNC.DEFER_BLOCKING 0x1, 0x180 ;  /* 0x0046000000007b1d */ /* 0x000fe20000010000 */
[----:B--2---:R-:W-:-:S03]  /*eee0*/  IMAD.WIDE R10, R4, 0x2, R20 ;  /* 0x00000002040a7825 */ /* 0x004fc600078e0214 */
[C---:B------:R-:W-:Y:S02]  /*eef0*/  LOP3.LUT R9, R10.reuse, 0x380, RZ, 0xc0, !PT ;  /* 0x000003800a097812 */ /* 0x040fe400078ec0ff */
[C---:B------:R-:W-:Y:S02]  /*ef00*/  IADD3 R25, P2, R10.reuse, 0x20, RZ ;  /* 0x000000200a197810 */ /* 0x040fe40007f5e0ff */
[C---:B------:R-:W-:Y:S02]  /*ef10*/  IADD3 R63, P0, R10.reuse, 0x60, RZ ;  /* 0x000000600a3f7810 */ /* 0x040fe40007f1e0ff */
[----:B------:R-:W-:Y:S02]  /*ef20*/  IADD3 R61, P1, R10, 0x40, RZ ;  /* 0x000000400a3d7810 */ /* 0x000fe40007f3e0ff */
        /* <DEDUP_REMOVED lines=8> */
[----:B------:R-:W-:Y:S01]  /*efb0*/  MOV R10, R10 ;  /* 0x0000000a000a7202 */ /* 0x000fe20000000f00 */
[--C-:B------:R-:W-:Y:S01]  /*efc0*/  IMAD.X R5, RZ, RZ, R11.reuse, P0 ;  /* 0x000000ffff057224 */ /* 0x100fe200000e060b */
[----:B------:R-:W-:Y:S01]  /*efd0*/  LOP3.LUT R8, R4, R25, RZ, 0x3c, !PT ;  /* 0x0000001904087212 */ /* 0x000fe200078e3cff */
[--C-:B------:R-:W-:Y:S01]  /*efe0*/  IMAD.X R7, RZ, RZ, R11.reuse, P1 ;  /* 0x000000ffff077224 */ /* 0x100fe200008e060b */
[----:B------:R-:W-:Y:S01]  /*eff0*/  LOP3.LUT R6, R6, R61, RZ, 0x3c, !PT ;  /* 0x0000003d06067212 */ /* 0x000fe200078e3cff */
[----:B------:R-:W-:Y:S01]  /*f000*/  IMAD.X R9, RZ, RZ, R11, P2 ;  /* 0x000000ffff097224 */ /* 0x000fe200010e060b */
[----:B------:R-:W-:Y:S01]  /*f010*/  LOP3.LUT R4, R32, R63, RZ, 0x3c, !PT ;  /* 0x0000003f20047212 */ /* 0x000fe200078e3cff */
[----:B------:R0:W-:Y:S01]  /*f020*/  STSM.16.M88.4 [R10], R12 ;  /* 0x0000000c0a007844 */ /* 0x0001e20000000200 */
[----:B------:R-:W-:Y:S02]  /*f030*/  MOV R32, R6 ;  /* 0x0000000600207202 */ /* 0x000fe40000000f00 */
[----:B------:R-:W-:-:S02]  /*f040*/  MOV R25, R4 ;  /* 0x0000000400197202 */ /* 0x000fc40000000f00 */
[----:B------:R-:W-:Y:S02]  /*f050*/  ISETP.NE.U32.AND P0, PT, RZ, UR4, PT ;  /* 0x00000004ff007c0c */ /* 0x000fe4000bf05070 */
[----:B------:R-:W-:Y:S02]  /*f060*/  MOV R57, R8 ;  /* 0x0000000800397202 */ /* 0x000fe40000000f00 */
[----:B------:R-:W-:Y:S02]  /*f070*/  F2FP.BF16.F32.PACK_AB R4, R55, R56 ;  /* 0x000000383704723e */ /* 0x000fe400000010ff */
[----:B------:R-:W-:Y:S02]  /*f080*/  F2FP.BF16.F32.PACK_AB R5, R53, R54 ;  /* 0x000000363505723e */ /* 0x000fe400000010ff */
[----:B------:R-:W-:Y:S02]  /*f090*/  F2FP.BF16.F32.PACK_AB R6, R51, R52 ;  /* 0x000000343306723e */ /* 0x000fe400000010ff */
[----:B0-----:R-:W-:-:S02]  /*f0a0*/  F2FP.BF16.F32.PACK_AB R12, R26, R39 ;  /* 0x000000271a0c723e */ /* 0x001fc400000010ff */
[----:B------:R-:W-:Y:S02]  /*f0b0*/  IADD3 R26, P1, R62, UR4, RZ ;  /* 0x000000043e1a7c10 */ /* 0x000fe4000ff3e0ff */
        /* <DEDUP_REMOVED lines=8> */
[----:B------:R-:W-:Y:S01]  /*f140*/  ISETP.NE.AND.EX P0, PT, RZ, UR5, PT, P0 ;  /* 0x00000005ff007c0c */ /* 0x000fe2000bf05300 */
[----:B------:R0:W-:Y:S01]  /*f150*/  STSM.16.M88.4 [R57], R4 ;  /* 0x0000000439007844 */ /* 0x0001e20000000200 */
[----:B------:R-:W-:Y:S01]  /*f160*/  IADD3.X R27, R64, UR5, RZ, P1, !PT ;  /* 0x00000005401b7c10 */ /* 0x000fe20008ffe4ff */
[----:B------:R-:W-:Y:S01]  /*f170*/  ULDC.64 UR4, c[0x0][0xc08] ;  /* 0x0003020000047ab9 */ /* 0x000fe20000000a00 */
[----:B------:R-:W-:Y:S01]  /*f180*/  IMAD.MOV.U32 R38, RZ, RZ, RZ ;  /* 0x000000ffff267224 */ /* 0x000fe200078e00ff */
[----:B------:R1:W-:Y:S01]  /*f190*/  STSM.16.M88.4 [R32], R8 ;  /* 0x0000000820007844 */ /* 0x0003e20000000200 */
[----:B------:R-:W-:Y:S01]  /*f1a0*/  ISETP.NE.U32.AND P1, PT, RZ, UR4, PT ;  /* 0x00000004ff007c0c */ /* 0x000fe2000bf25070 */
[----:B------:R-:W2:Y:S02]  /*f1b0*/  LDC R0, c[0x0][0xbe8] ;  /* 0x0002fa00ff007b82 */ /* 0x000ea40000000800 */
[----:B------:R3:W-:Y:S06]  /*f1c0*/  STSM.16.M88.4 [R25], R12 ;  /* 0x0000000c19007844 */ /* 0x0007ec0000000200 */
[----:B------:R-:W-:Y:S01]  /*f1d0*/  BAR.SYNC.DEFER_BLOCKING 0x1, 0x180 ;  /* 0x0046000000007b1d */ /* 0x000fe20000010000 */
[----:B------:R-:W-:-:S13]  /*f1e0*/  ISETP.NE.AND.EX P1, PT, RZ, UR5, PT, P1 ;  /* 0x00000005ff007c0c */ /* 0x000fda000bf25310 */
[----:B0-----:R-:W-:Y:S01]  /*f1f0*/  @P1 IADD3 R4, P3, R62, UR4, RZ ;  /* 0x000000043e041c10 */ /* 0x001fe2000ff7e0ff */
[----:B------:R-:W-:Y:S02]  /*f200*/  ULDC UR4, c[0x0][0xa88] ;  /* 0x0002a20000047ab9 */ /* 0x000fe40000000800 */
[----:B-1----:R-:W-:Y:S01]  /*f210*/  IMAD.U32 R9, RZ, RZ, UR4 ;  /* 0x00000004ff097e24 */ /* 0x002fe2000f8e00ff */
[----:B------:R-:W-:Y:S01]  /*f220*/  @P1 IADD3.X R5, R64, UR5, RZ, P3, !PT ;  /* 0x0000000540051c10 */ /* 0x000fe20009ffe4ff */
[----:B------:R0:W5:Y:S04]  /*f230*/  @P0 LDG.E R38, desc[UR56][R26.64] ;  /* 0x000000381a260981 */ /* 0x000168000c1e1900 */
[----:B------:R0:W5:Y:S01]  /*f240*/  @P1 LDG.E R9, desc[UR56][R4.64] ;  /* 0x0000003804091981 */ /* 0x000162000c1e1900 */
[----:B--2---:R-:W-:-:S13]  /*f250*/  ISETP.NE.AND P2, PT, R0, 0x1, PT ;  /* 0x000000010000780c */ /* 0x004fda0003f45270 */
[----:B------:R-:W1:Y:S08]  /*f260*/  @P2 LDC R6, c[0x0][0xbec] ;  /* 0x0002fb00ff062b82 */ /* 0x000e700000000800 */
[----:B------:R-:W2:Y:S01]  /*f270*/  @P2 LDC R37, c[0x0][0xbf0] ;  /* 0x0002fc00ff252b82 */ /* 0x000ea20000000800 */
[----:B---3--:R-:W-:Y:S01]  /*f280*/  IMAD R15, R66, 0xc0, R67 ;  /* 0x000000c0420f7824 */ /* 0x008fe200078e0243 */
[----:B0-----:R-:W-:Y:S06]  /*f290*/  @P1 BRA `(.L_x_13162) ;  /* 0x0000000000101947 */ /* 0x001fec0003800000 */
[----:B------:R-:W-:Y:S05]  /*f2a0*/  @!P0 BRA `(.L_x_13162) ;  /* 0x00000000000c8947 */ /* 0x000fea0003800000 */
[----:B------:R-:W3:Y:S04]  /*f2b0*/  LDG.E R4, desc[UR56][R26.64] ;  /* 0x000000381a047981 */ /* 0x000ee8000c1e1900 */
[----:B-----5:R-:W3:Y:S02]  /*f2c0*/  LDG.E R9, desc[UR56][R26.64+0x4] ;  /* 0x000004381a097981 */ /* 0x020ee4000c1e1900 */
[----:B---3--:R-:W-:-:S07]  /*f2d0*/  IMAD.IADD R9, R9, 0x1, -R4 ;  /* 0x0000000109097824 */ /* 0x008fce00078e0a04 */
.L_x_13162:
[----:B------:R-:W3:Y:S01]  /*f2e0*/  LDL R14, [R1+0x6c] ;  /* 0x00006c00010e7983 */ /* 0x000ee20000100800 */
[----:B-1----:R-:W-:Y:S01]  /*f2f0*/  @P2 IMAD.HI.U32 R4, R15, R6, RZ ;  /* 0x000000060f042227 */ /* 0x002fe200078e00ff */
[----:B------:R-:W-:Y:S02]  /*f300*/  ULDC.64 UR4, c[0x0][0xb90] ;  /* 0x0002e40000047ab9 */ /* 0x000fe40000000a00 */
[----:B------:R-:W4:Y:S01]  /*f310*/  LDL.LU R44, [R1+0x58] ;  /* 0x00005800012c7983 */ /* 0x000f220000300800 */
[----:B-----5:R-:W-:Y:S01]  /*f320*/  SHF.R.S32.HI R39, RZ, 0x1f, R38 ;  /* 0x0000001fff277819 */ /* 0x020fe20000011426 */
[----:B------:R-:W-:Y:S01]  /*f330*/  IMAD.MOV.U32 R7, RZ, RZ, R15 ;  /* 0x000000ffff077224 */ /* 0x000fe200078e000f */
[----:B--2---:R-:W-:Y:S01]  /*f340*/  @P2 SHF.R.U32.HI R7, RZ, R37, R4 ;  /* 0x00000025ff072219 */ /* 0x004fe20000011604 */
[----:B------:R-:W0:Y:S01]  /*f350*/  S2R R12, SR_TID.X ;  /* 0x00000000000c7919 */ /* 0x000e220000002100 */
[----:B------:R-:W-:Y:S02]  /*f360*/  SEL R32, R24, RZ, !P0 ;  /* 0x000000ff18207207 */ /* 0x000fe40004000000 */
[----:B------:R-:W-:Y:S01]  /*f370*/  SEL R43, R65, RZ, !P0 ;  /* 0x000000ff412b7207 */ /* 0x000fe20004000000 */
[----:B------:R-:W-:-:S02]  /*f380*/  IMAD.MOV R13, RZ, RZ, -R7 ;  /* 0x000000ffff0d7224 */ /* 0x000fc400078e0a07 */
[----:B0-----:R-:W-:-:S05]  /*f390*/  VIADD R25, R12, 0xffffff80 ;  /* 0xffffff800c197836 */ /* 0x001fca0000000000 */
[----:B------:R-:W-:-:S04]  /*f3a0*/  SHF.R.S32.HI R12, RZ, 0x1f, R25 ;  /* 0x0000001fff0c7819 */ /* 0x000fc80000011419 */
[----:B------:R-:W-:-:S04]  /*f3b0*/  LEA.HI R12, R12, R25, RZ, 0x7 ;  /* 0x000000190c0c7211 */ /* 0x000fc800078f38ff */
[----:B------:R-:W-:-:S05]  /*f3c0*/  LOP3.LUT R12, R12, 0xffffff80, RZ, 0xc0, !PT ;  /* 0xffffff800c0c7812 */ /* 0x000fca00078ec0ff */
[----:B------:R-:W-:Y:S01]  /*f3d0*/  IMAD.IADD R12, R25, 0x1, -R12 ;  /* 0x00000001190c7824 */ /* 0x000fe200078e0a0c */
[----:B----4-:R-:W-:Y:S01]  /*f3e0*/  SHF.R.S32.HI R42, RZ, 0x1f, R44 ;  /* 0x0000001fff2a7819 */ /* 0x010fe2000001142c */
[----:B------:R-:W-:-:S04]  /*f3f0*/  IMAD.WIDE.U32 R4, R44, UR4, R38 ;  /* 0x000000042c047c25 */ /* 0x000fc8000f8e0026 */
[----:B------:R-:W-:-:S04]  /*f400*/  IMAD R6, R42, UR4, RZ ;  /* 0x000000042a067c24 */ /* 0x000fc8000f8e02ff */
[----:B------:R-:W-:Y:S01]  /*f410*/  IMAD R11, R44, UR5, R6 ;  /* 0x000000052c0b7c24 */ /* 0x000fe2000f8e0206 */
[----:B------:R-:W-:Y:S02]  /*f420*/  ULDC.64 UR4, c[0x0][0xb98] ;  /* 0x0002e60000047ab9 */ /* 0x000fe40000000a00 */
[----:B------:R-:W-:Y:S02]  /*f430*/  IMAD R8, R32, UR4, RZ ;  /* 0x0000000420087c24 */ /* 0x000fe4000f8e02ff */
[----:B------:R-:W-:Y:S02]  /*f440*/  IMAD.IADD R5, R5, 0x1, R11 ;  /* 0x0000000105057824 */ /* 0x000fe400078e020b */
[----:B------:R-:W-:Y:S01]  /*f450*/  IMAD R11, R0, R13, R15 ;  /* 0x0000000d000b7224 */ /* 0x000fe200078e020f */
[----:B------:R-:W-:Y:S01]  /*f460*/  SHF.R.S32.HI R13, RZ, 0x1f, R7 ;  /* 0x0000001fff0d7819 */ /* 0x000fe20000011407 */
[----:B------:R-:W-:-:S03]  /*f470*/  IMAD.WIDE.U32 R4, R43, UR4, R4 ;  /* 0x000000042b047c25 */ /* 0x000fc6000f8e0004 */
[----:B------:R-:W-:Y:S01]  /*f480*/  SHF.R.S32.HI R6, RZ, 0x1f, R11 ;  /* 0x0000001fff067819 */ /* 0x000fe2000001140b */
[----:B------:R-:W-:Y:S01]  /*f490*/  IMAD R8, R43, UR5, R8 ;  /* 0x000000052b087c24 */ /* 0x000fe2000f8e0208 */
[----:B------:R-:W-:Y:S01]  /*f4a0*/  IADD3 R4, P0, R7, R4, RZ ;  /* 0x0000000407047210 */ /* 0x000fe20007f1e0ff */
[----:B------:R-:W-:Y:S02]  /*f4b0*/  ULDC.64 UR4, c[0x0][0xb88] ;  /* 0x0002e20000047ab9 */ /* 0x000fe40000000a00 */
[----:B------:R-:W-:Y:S01]  /*f4c0*/  IMAD R6, R6, UR4, RZ ;  /* 0x0000000406067c24 */ /* 0x000fe2000f8e02ff */
[----:B------:R-:W-:-:S03]  /*f4d0*/  IADD3.X R5, R13, R5, R8, P0, !PT ;  /* 0x000000050d057210 */ /* 0x000fc600007fe408 */
[C---:B------:R-:W-:Y:S02]  /*f4e0*/  IMAD R7, R11.reuse, UR5, R6 ;  /* 0x000000050b077c24 */ /* 0x040fe4000f8e0206 */
[----:B------:R-:W-:Y:S01]  /*f4f0*/  IMAD.WIDE.U32 R4, R11, UR4, R4 ;  /* 0x000000040b047c25 */ /* 0x000fe2000f8e0004 */
[----:B------:R-:W-:-:S03]  /*f500*/  ULDC.64 UR4, c[0x0][0xb50] ;  /* 0x0002d40000047ab9 */ /* 0x000fc60000000a00 */
[----:B------:R-:W-:Y:S01]  /*f510*/  IMAD.IADD R5, R5, 0x1, R7 ;  /* 0x0000000105057824 */ /* 0x000fe200078e0207 */
[----:B------:R-:W-:Y:S01]  /*f520*/  LEA R8, P0, R4, UR4, 0x2 ;  /* 0x0000000404087c11 */ /* 0x000fe2000f8010ff */
[----:B---3--:R-:W-:-:S03]  /*f530*/  IMAD R11, R66, 0xc0, R14 ;  /* 0x000000c0420b7824 */ /* 0x008fc600078e020e */
[----:B------:R-:W-:Y:S01]  /*f540*/  LEA.HI.X R10, R4, UR5, R5, 0x2, P0 ;  /* 0x00000005040a7c11 */ /* 0x000fe200080f1405 */
[----:B------:R-:W-:Y:S01]  /*f550*/  IMAD R5, R30, 0x40, R29 ;  /* 0x000000401e057824 */ /* 0x000fe200078e021d */
[----:B------:R-:W-:Y:S01]  /*f560*/  SHFL.IDX PT, R6, R8, RZ, 0x1c1f ;  /* 0x001c1fff08067589 */ /* 0x000fe200000e0000 */
[----:B------:R-:W-:Y:S01]  /*f570*/  LOP3.LUT P0, RZ, R12, 0x3, RZ, 0xc0, !PT ;  /* 0x000000030cff7812 */ /* 0x000fe2000780c0ff */
[----:B------:R-:W-:Y:S01]  /*f580*/  ULDC.64 UR4, c[0x0][0xaa0] ;  /* 0x0002a80000047ab9 */ /* 0x000fe20000000a00 */
[----:B------:R-:W-:Y:S01]  /*f590*/  IMAD.WIDE R4, R5, 0x2, R20 ;  /* 0x0000000205047825 */ /* 0x000fe200078e0214 */
[----:B------:R-:W0:Y:S03]  /*f5a0*/  SHFL.IDX PT, R7, R10, RZ, 0x1c1f ;  /* 0x001c1fff0a077589 */ /* 0x000e2600000e0000 */
[----:B------:R-:W-:Y:S01]  /*f5b0*/  IMAD R20, R9, R0, RZ ;  /* 0x0000000009147224 */ /* 0x000fe200078e02ff */
[----:B------:R1:W-:Y:S01]  /*f5c0*/  SHFL.IDX PT, R40, R8, 0x1, 0x1c1f ;  /* 0x003c1f0008287f89 */ /* 0x0003e200000e0000 */
[----:B------:R-:W-:Y:S01]  /*f5d0*/  VIADD R9, R11, 0x8 ;  /* 0x000000080b097836 */ /* 0x000fe20000000000 */
[----:B------:R-:W-:-:S02]  /*f5e0*/  IADD3 R13, P3, R4, 0x1800, RZ ;  /* 0x00001800040d7810 */ /* 0x000fc40007f7e0ff */
[----:B------:R-:W2:Y:S01]  /*f5f0*/  SHFL.IDX PT, R41, R10, 0x1, 0x1c1f ;  /* 0x003c1f000a297f89 */ /* 0x000ea200000e0000 */
[C---:B------:R-:W-:Y:S02]  /*f600*/  IADD3 R25, P4, R4.reuse, 0x3000, RZ ;  /* 0x0000300004197810 */ /* 0x040fe40007f9e0ff */
[-C--:B------:R-:W-:Y:S02]  /*f610*/  ISETP.GE.OR P1, PT, R11, R20.reuse, P0 ;  /* 0x000000140b00720c */ /* 0x080fe40000726670 */
[----:B------:R-:W-:Y:S02]  /*f620*/  ISETP.GE.OR P0, PT, R9, R20, P0 ;  /* 0x000000140900720c */ /* 0x000fe40000706670 */
[----:B------:R-:W-:Y:S02]  /*f630*/  LOP3.LUT R9, R4, 0x380, RZ, 0xc0, !PT ;  /* 0x0000038004097812 */ /* 0x000fe400078ec0ff */
[----:B------:R-:W-:Y:S02]  /*f640*/  LOP3.LUT R12, R13, 0x380, RZ, 0xc0, !PT ;  /* 0x000003800d0c7812 */ /* 0x000fe400078ec0ff */
[----:B------:R-:W-:-:S02]  /*f650*/  LOP3.LUT R24, R25, 0x380, RZ, 0xc0, !PT ;  /* 0x0000038019187812 */ /* 0x000fc400078ec0ff */
[----:B------:R-:W-:Y:S02]  /*f660*/  SHF.R.U64 R9, R9, 0x3, RZ ;  /* 0x0000000309097819 */ /* 0x000fe400000012ff */
[----:B------:R-:W-:Y:S01]  /*f670*/  SHF.R.U64 R12, R12, 0x3, RZ ;  /* 0x000000030c0c7819 */ /* 0x000fe200000012ff */
[----:B0-----:R-:W-:Y:S01]  /*f680*/  @!P1 ST.E desc[UR56][R6.64], R36 ;  /* 0x0000002406009985 */ /* 0x001fe2000c101938 */
[----:B------:R-:W-:Y:S02]  /*f690*/  SHF.R.U64 R24, R24, 0x3, RZ ;  /* 0x0000000318187819 */ /* 0x000fe400000012ff */
[----:B-1----:R-:W-:Y:S01]  /*f6a0*/  LOP3.LUT R8, R9, R4, RZ, 0x3c, !PT ;  /* 0x0000000409087212 */ /* 0x002fe200078e3cff */
[--C-:B------:R-:W-:Y:S01]  /*f6b0*/  IMAD.MOV.U32 R9, RZ, RZ, R5.reuse ;  /* 0x000000ffff097224 */ /* 0x100fe200078e0005 */
[----:B------:R-:W-:Y:S01]  /*f6c0*/  LOP3.LUT R12, R12, R13, RZ, 0x3c, !PT ;  /* 0x0000000d0c0c7212 */ /* 0x000fe200078e3cff */
[--C-:B------:R-:W-:Y:S01]  /*f6d0*/  IMAD.X R13, RZ, RZ, R5.reuse, P3 ;  /* 0x000000ffff0d7224 */ /* 0x100fe200018e0605 */
[----:B------:R-:W-:Y:S01]  /*f6e0*/  LOP3.LUT R24, R24, R25, RZ, 0x3c, !PT ;  /* 0x0000001918187212 */ /* 0x000fe200078e3cff */
[----:B------:R-:W-:Y:S01]  /*f6f0*/  IMAD.X R25, RZ, RZ, R5, P4 ;  /* 0x000000ffff197224 */ /* 0x000fe200020e0605 */
[----:B--2---:R0:W-:Y:S04]  /*f700*/  @!P0 ST.E desc[UR56][R40.64], R31 ;  /* 0x0000001f28008985 */ /* 0x0041e8000c101938 */
[----:B------:R-:W2:Y:S04]  /*f710*/  LD.E.128 R8, desc[UR56][R8.64] ;  /* 0x0000003808087980 */ /* 0x000ea8000c101d00 */
[----:B------:R-:W3:Y:S04]  /*f720*/  LD.E.128 R12, desc[UR56][R12.64] ;  /* 0x000000380c0c7980 */ /* 0x000ee8000c101d00 */
[----:B------:R-:W4:Y:S01]  /*f730*/  LD.E.128 R24, desc[UR56][R24.64] ;  /* 0x0000003818187980 */ /* 0x000f22000c101d00 */
[----:B------:R-:W-:Y:S01]  /*f740*/  IADD3 R21, P0, R4, 0x4800, RZ ;  /* 0x0000480004157810 */ /* 0x000fe20007f1e0ff */
[----:B0-----:R-:W0:Y:S03]  /*f750*/  @P2 LDC R41, c[0x0][0xbec] ;  /* 0x0002fb00ff292b82 */ /* 0x001e260000000800 */
[----:B------:R-:W-:Y:S01]  /*f760*/  LOP3.LUT R4, R21, 0x380, RZ, 0xc0, !PT ;  /* 0x0000038015047812 */ /* 0x000fe200078ec0ff */
[----:B------:R-:W-:-:S03]  /*f770*/  IMAD.WIDE.U32 R36, R38, UR4, RZ ;  /* 0x0000000426247c25 */ /* 0x000fc6000f8e00ff */
[----:B------:R-:W-:Y:S01]  /*f780*/  SHF.R.U64 R4, R4, 0x3, RZ ;  /* 0x0000000304047819 */ /* 0x000fe200000012ff */
[----:B------:R-:W1:Y:S01]  /*f790*/  @P2 LDC R40, c[0x0][0xbf0] ;  /* 0x0002fc00ff282b82 */ /* 0x000e620000000800 */
[----:B------:R-:W-:Y:S02]  /*f7a0*/  IMAD R3, R3, 0x30, R30 ;  /* 0x0000003003037824 */ /* 0x000fe400078e021e */
[----:B------:R-:W-:Y:S01]  /*f7b0*/  LOP3.LUT R4, R4, R21, RZ, 0x3c, !PT ;  /* 0x0000001504047212 */ /* 0x000fe200078e3cff */
[----:B------:R-:W-:Y:S02]  /*f7c0*/  IMAD R21, R39, UR4, RZ ;  /* 0x0000000427157c24 */ /* 0x000fe4000f8e02ff */
[----:B------:R-:W-:Y:S02]  /*f7d0*/  IMAD.X R5, RZ, RZ, R5, P0 ;  /* 0x000000ffff057224 */ /* 0x000fe400000e0605 */
[----:B------:R-:W-:Y:S01]  /*f7e0*/  IMAD R21, R38, UR5, R21 ;  /* 0x0000000526157c24 */ /* 0x000fe2000f8e0215 */
[----:B------:R-:W-:Y:S01]  /*f7f0*/  ULDC.64 UR4, c[0x0][0xae8] ;  /* 0x0002ba0000047ab9 */ /* 0x000fe20000000a00 */
[----:B------:R-:W-:-:S02]  /*f800*/  IMAD R38, R66, 0xc0, R3 ;  /* 0x000000c042267824 */ /* 0x000fc400078e0203 */
[----:B------:R-:W-:Y:S01]  /*f810*/  IMAD.IADD R37, R37, 0x1, R21 ;  /* 0x0000000125257824 */ /* 0x000fe200078e0215 */
[----:B------:R-:W5:Y:S01]  /*f820*/  LD.E.128 R4, desc[UR56][R4.64] ;  /* 0x0000003804047980 */ /* 0x000f62000c101d00 */
[----:B------:R-:W-:Y:S02]  /*f830*/  IMAD R21, R42, UR4, RZ ;  /* 0x000000042a157c24 */ /* 0x000fe4000f8e02ff */
        /* <DEDUP_REMOVED lines=8> */
[----:B------:R-:W-:Y:S01]  /*f8c0*/  ULDC.64 UR4, c[0x0][0xaf0] ;  /* 0x0002bc0000047ab9 */ /* 0x000fe20000000a00 */
[----:B------:R-:W-:-:S04]  /*f8d0*/  @P2 IMAD.HI.U32 R21, R38, R41, RZ ;  /* 0x0000002926152227 */ /* 0x000fc800078e00ff */
[----:B------:R-:W-:Y:S01]  /*f8e0*/  IMAD.MOV.U32 R3, RZ, RZ, R38 ;  /* 0x000000ffff037224 */ /* 0x000fe200078e0026 */
[----:B-1----:R-:W-:Y:S01]  /*f8f0*/  @P2 SHF.R.U32.HI R3, RZ, R40, R21 ;  /* 0x00000028ff032219 */ /* 0x002fe20000011615 */
[----:B------:R-:W-:Y:S02]  /*f900*/  IMAD.IADD R37, R37, 0x1, R31 ;  /* 0x0000000125257824 */ /* 0x000fe400078e021f */
[----:B------:R-:W-:Y:S01]  /*f910*/  IMAD R31, R32, UR4, RZ ;  /* 0x00000004201f7c24 */ /* 0x000fe2000f8e02ff */
[----:B------:R-:W-:Y:S01]  /*f920*/  SHF.R.S32.HI R21, RZ, 0x1f, R3 ;  /* 0x0000001fff157819 */ /* 0x000fe20000011403 */
[----:B------:R-:W-:-:S04]  /*f930*/  IMAD.WIDE.U32 R36, R43, UR4, R36 ;  /* 0x000000042b247c25 */ /* 0x000fc8000f8e0024 */
[----:B------:R-:W-:Y:S01]  /*f940*/  IMAD R31, R43, UR5, R31 ;  /* 0x000000052b1f7c24 */ /* 0x000fe2000f8e021f */
[----:B------:R-:W-:Y:S01]  /*f950*/  ULDC.64 UR4, c[0x0][0xae0] ;  /* 0x0002b80000047ab9 */ /* 0x000fe20000000a00 */
[----:B------:R-:W-:Y:S02]  /*f960*/  IMAD.MOV R39, RZ, RZ, -R3 ;  /* 0x000000ffff277224 */ /* 0x000fe400078e0a03 */
[----:B------:R-:W-:Y:S02]  /*f970*/  IMAD R32, R21, UR4, RZ ;  /* 0x0000000415207c24 */ /* 0x000fe4000f8e02ff */
[----:B------:R-:W-:Y:S02]  /*f980*/  IMAD R21, R0, R39, R38 ;  /* 0x0000002700157224 */ /* 0x000fe400078e0226 */
[----:B------:R-:W-:Y:S02]  /*f990*/  IMAD.IADD R37, R37, 0x1, R31 ;  /* 0x0000000125257824 */ /* 0x000fe400078e021f */
[C---:B------:R-:W-:Y:S01]  /*f9a0*/  IMAD R31, R3.reuse, UR5, R32 ;  /* 0x00000005031f7c24 */ /* 0x040fe2000f8e0220 */
[----:B------:R-:W-:Y:S01]  /*f9b0*/  SHF.R.S32.HI R0, RZ, 0x1f, R21 ;  /* 0x0000001fff007819 */ /* 0x000fe20000011415 */
[----:B------:R-:W-:Y:S01]  /*f9c0*/  IMAD.WIDE.U32 R36, R3, UR4, R36 ;  /* 0x0000000403247c25 */ /* 0x000fe2000f8e0024 */
[----:B------:R-:W-:-:S03]  /*f9d0*/  ULDC.64 UR4, c[0x0][0xad8] ;  /* 0x0002b60000047ab9 */ /* 0x000fc60000000a00 */
[----:B------:R-:W-:Y:S02]  /*f9e0*/  IMAD.IADD R37, R37, 0x1, R31 ;  /* 0x0000000125257824 */ /* 0x000fe400078e021f */
[----:B------:R-:W-:Y:S02]  /*f9f0*/  IMAD R0, R0, UR4, RZ ;  /* 0x0000000400007c24 */ /* 0x000fe4000f8e02ff */
[----:B------:R-:W-:-:S04]  /*fa00*/  IMAD.WIDE.U32 R36, R21, UR4, R36 ;  /* 0x0000000415247c25 */ /* 0x000fc8000f8e0024 */
[----:B------:R-:W-:Y:S01]  /*fa10*/  IMAD R3, R21, UR5, R0 ;  /* 0x0000000515037c24 */ /* 0x000fe2000f8e0200 */
[----:B------:R-:W-:Y:S01]  /*fa20*/  ULDC.64 UR4, c[0x0][0xa80] ;  /* 0x0002a00000047ab9 */ /* 0x000fe20000000a00 */
[----:B------:R-:W-:Y:S01]  /*fa30*/  IMAD R41, R66, 0xc0, R30 ;  /* 0x000000c042297824 */ /* 0x000fe200078e021e */
[C---:B------:R-:W-:Y:S01]  /*fa40*/  LEA R32, P0, R36.reuse, UR4, 0x1 ;  /* 0x0000000424207c11 */ /* 0x040fe2000f8008ff */
[----:B------:R-:W-:Y:S01]  /*fa50*/  IMAD.IADD R3, R37, 0x1, R3 ;  /* 0x0000000125037824 */ /* 0x000fe200078e0203 */
[----:B------:R-:W-:Y:S01]  /*fa60*/  ULDC UR4, c[0x0][0xac8] ;  /* 0x0002b20000047ab9 */ /* 0x000fe20000000800 */
[C---:B------:R-:W-:Y:S02]  /*fa70*/  VIADD R21, R41.reuse, 0x60 ;  /* 0x0000006029157836 */ /* 0x040fe40000000000 */
[----:B0-----:R-:W-:Y:S01]  /*fa80*/  SHFL.IDX PT, R38, R32, 0x1, 0x181f ;  /* 0x00381f0020267f89 */ /* 0x001fe200000e0000 */
[----:B------:R-:W-:Y:S01]  /*fa90*/  LEA.HI.X R40, R36, UR5, R3, 0x1, P0 ;  /* 0x0000000524287c11 */ /* 0x000fe200080f0c03 */
[----:B------:R-:W-:Y:S01]  /*faa0*/  VIADD R3, R41, 0x30 ;  /* 0x0000003029037836 */ /* 0x000fe20000000000 */
[----:B------:R-:W-:Y:S01]  /*fab0*/  ISETP.GE.AND P0, PT, R29, UR4, PT ;  /* 0x000000041d007c0c */ /* 0x000fe2000bf06270 */
[----:B------:R-:W0:Y:S01]  /*fac0*/  SHFL.IDX PT, R36, R32, RZ, 0x181f ;  /* 0x00181fff20247589 */ /* 0x000e2200000e0000 */
[----:B------:R-:W-:-:S02]  /*fad0*/  VIADD R0, R2, 0x30820 ;  /* 0x0003082002007836 */ /* 0x000fc40000000000 */
[-C--:B------:R-:W-:Y:S01]  /*fae0*/  ISETP.GE.OR P3, PT, R41, R20.reuse, P0 ;  /* 0x000000142900720c */ /* 0x080fe20000766670 */
[----:B------:R-:W1:Y:S01]  /*faf0*/  SHFL.IDX PT, R31, R40, RZ, 0x181f ;  /* 0x00181fff281f7589 */ /* 0x000e6200000e0000 */
[-C--:B------:R-:W-:Y:S01]  /*fb00*/  ISETP.GE.OR P2, PT, R3, R20.reuse, P0 ;  /* 0x000000140300720c */ /* 0x080fe20000746670 */
[----:B------:R-:W-:Y:S01]  /*fb10*/  VIADD R3, R41, 0x90 ;  /* 0x0000009029037836 */ /* 0x000fe20000000000 */
[-C--:B------:R-:W-:Y:S01]  /*fb20*/  ISETP.GE.OR P1, PT, R21, R20.reuse, P0 ;  /* 0x000000141500720c */ /* 0x080fe20000726670 */
[----:B------:R-:W1:Y:S01]  /*fb30*/  SHFL.IDX PT, R42, R32, 0x2, 0x181f ;  /* 0x00581f00202a7f89 */ /* 0x000e6200000e0000 */
[----:B------:R-:W-:Y:S02]  /*fb40*/  PRMT R0, RZ, 0x654, R0 ;  /* 0x00000654ff007816 */ /* 0x000fe40000000000 */
[----:B------:R-:W-:Y:S01]  /*fb50*/  ISETP.GE.OR P0, PT, R3, R20, P0 ;  /* 0x000000140300720c */ /* 0x000fe20000706670 */
[----:B------:R-:W1:Y:S01]  /*fb60*/  SHFL.IDX PT, R37, R40, 0x1, 0x181f ;  /* 0x00381f0028257f89 */ /* 0x000e6200000e0000 */
[----:B------:R0:W-:Y:S03]  /*fb70*/  SYNCS.ARRIVE.TRANS64.RED.A1T0 RZ, [R0+URZ], RZ ;  /* 0x000000ff00ff79a7 */ /* 0x0001e6000810043f */
[----:B------:R-:W1:Y:S04]  /*fb80*/  SHFL.IDX PT, R39, R40, 0x2, 0x181f ;  /* 0x00581f0028277f89 */ /* 0x000e6800000e0000 */
[----:B------:R-:W2:Y:S01]  /*fb90*/  SHFL.IDX PT, R32, R32, 0x3, 0x181f ;  /* 0x00781f0020207f89 */ /* 0x000ea200000e0000 */
[----:B0-----:R-:W-:-:S03]  /*fba0*/  @!P3 LEA R30, P5, R29, R36, 0x1 ;  /* 0x000000241d1eb211 */ /* 0x001fc600078a08ff */
[----:B------:R-:W0:Y:S01]  /*fbb0*/  SHFL.IDX PT, R40, R40, 0x3, 0x181f ;  /* 0x00781f0028287f89 */ /* 0x000e2200000e0000 */
[C---:B------:R-:W-:Y:S02]  /*fbc0*/  @!P2 LEA R36, P4, R29.reuse, R38, 0x1 ;  /* 0x000000261d24a211 */ /* 0x040fe400078808ff */
[C-C-:B-1----:R-:W-:Y:S02]  /*fbd0*/  @!P3 LEA.HI.X R31, R29.reuse, R31, R28.reuse, 0x1, P5 ;  /* 0x0000001f1d1fb211 */ /* 0x142fe400028f0c1c */
[C---:B------:R-:W-:Y:S02]  /*fbe0*/  @!P1 LEA R38, P5, R29.reuse, R42, 0x1 ;  /* 0x0000002a1d269211 */ /* 0x040fe400078a08ff */
[C-C-:B------:R-:W-:Y:S02]  /*fbf0*/  @!P2 LEA.HI.X R37, R29.reuse, R37, R28.reuse, 0x1, P4 ;  /* 0x000000251d25a211 */ /* 0x140fe400020f0c1c */
[----:B------:R-:W-:Y:S01]  /*fc00*/  @!P1 LEA.HI.X R39, R29, R39, R28, 0x1, P5 ;  /* 0x000000271d279211 */ /* 0x000fe200028f0c1c */
[----:B--2---:R2:W-:Y:S04]  /*fc10*/  @!P3 ST.E.128 desc[UR56][R30.64], R8 ;  /* 0x000000081e00b985 */ /* 0x0045e8000c101d38 */
[----:B---3--:R2:W-:Y:S04]  /*fc20*/  @!P2 ST.E.128 desc[UR56][R36.64], R12 ;  /* 0x0000000c2400a985 */ /* 0x0085e8000c101d38 */
[----:B----4-:R2:W-:Y:S01]  /*fc30*/  @!P1 ST.E.128 desc[UR56][R38.64], R24 ;  /* 0x0000001826009985 */ /* 0x0105e2000c101d38 */
[----:B0-----:R-:W-:Y:S05]  /*fc40*/  @P0 BRA `(.L_x_13163) ;  /* 0x0000000800580947 */ /* 0x001fea0003800000 */
[----:B--2---:R-:W-:-:S04]  /*fc50*/  LEA R8, P0, R29, R32, 0x1 ;  /* 0x000000201d087211 */ /* 0x004fc800078008ff */
[----:B------:R-:W-:-:S05]  /*fc60*/  LEA.HI.X R9, R29, R40, R28, 0x1, P0 ;  /* 0x000000281d097211 */ /* 0x000fca00000f0c1c */
[----:B-----5:R3:W-:Y:S01]  /*fc70*/  ST.E.128 desc[UR56][R8.64], R4 ;  /* 0x0000000408007985 */ /* 0x0207e2000c101d38 */
[----:B------:R-:W-:Y:S05]  /*fc80*/  BRA `(.L_x_13163) ;  /* 0x0000000800487947 */ /* 0x000fea0003800000 */
.L_x_13161:
        /* <DEDUP_REMOVED lines=18> */
[----:B------:R-:W0:Y:S01]  /*fdb0*/  @P2 LDC R31, c[0x0][0xbec] ;  /* 0x0002fb00ff1f2b82 */ /* 0x000e220000000800 */
[----:B-1----:R-:W-:Y:S05]  /*fdc0*/  @P1 BRA `(.L_x_13164) ;  /* 0x0000000000101947 */ /* 0x002fea0003800000 */
[----:B------:R-:W-:Y:S05]  /*fdd0*/  @!P0 BRA `(.L_x_13164) ;  /* 0x00000000000c8947 */ /* 0x000fea0003800000 */
[----:B------:R-:W2:Y:S04]  /*fde0*/  LDG.E R7, desc[UR56][R4.64] ;  /* 0x0000003804077981 */ /* 0x000ea8000c1e1900 */
[----:B-----5:R-:W2:Y:S02]  /*fdf0*/  LDG.E R8, desc[UR56][R4.64+0x4] ;  /* 0x0000043804087981 */ /* 0x020ea4000c1e1900 */
[----:B--2---:R-:W-:-:S07]  /*fe00*/  IMAD.IADD R8, R8, 0x1, -R7 ;  /* 0x0000000108087824 */ /* 0x004fce00078e0a07 */
.L_x_13164:
        /* <DEDUP_REMOVED lines=17> */
[----:B------:R-:W-:Y:S01]  /*ff20*/  MOV R4, R0 ;  /* 0x0000000000047202 */ /* 0x000fe20000000f00 */
[----:B------:R-:W-:Y:S02]  /*ff30*/  IMAD R9, R12, UR4, RZ ;  /* 0x000000040c097c24 */ /* 0x000fe4000f8e02ff */
[----:B------:R-:W-:Y:S02]  /*ff40*/  IMAD.MOV.U32 R5, RZ, RZ, R13 ;  /* 0x000000ffff057224 */ /* 0x000fe400078e000d */
[----:B------:R-:W-:Y:S02]  /*ff50*/  IMAD.MOV.U32 R7, RZ, RZ, R10 ;  /* 0x000000ffff077224 */ /* 0x000fe400078e000a */
[----:B------:R-:W-:-:S04]  /*ff60*/  IMAD.WIDE.U32 R4, R14, UR4, R4 ;  /* 0x000000040e047c25 */ /* 0x000fc8000f8e0004 */
        /* <DEDUP_REMOVED lines=26> */
.L_x_13166:
[----:B------:R-:W-:Y:S05]  /*10110*/  BSYNC B1 ;  /* 0x0000000000017941 */ /* 0x000fea0003800000 */
.L_x_13165:
[----:B------:R-:W2:Y:S01]  /*10120*/  @P2 LDC R9, c[0x0][0xbf0] ;  /* 0x0002fc00ff092b82 */ /* 0x000ea20000000800 */
[----:B------:R-:W-:Y:S01]  /*10130*/  ULDC.64 UR4, c[0x0][0xaa0] ;  /* 0x0002a80000047ab9 */ /* 0x000fe20000000a00 */
[----:B------:R-:W-:Y:S01]  /*10140*/  IMAD R3, R3, 0x30, R30 ;  /* 0x0000003003037824 */ /* 0x000fe200078e021e */
[----:B------:R-:W-:Y:S01]  /*10150*/  ULDC.64 UR6, c[0x0][0xa80] ;  /* 0x0002a00000067ab9 */ /* 0x000fe20000000a00 */
[----:B-1----:R-:W-:Y:S02]  /*10160*/  IMAD R5, R13, UR4, RZ ;  /* 0x000000040d057c24 */ /* 0x002fe4000f8e02ff */
[----:B------:R-:W-:Y:S02]  /*10170*/  IMAD R10, R26, 0xc0, R3 ;  /* 0x000000c01a0a7824 */ /* 0x000fe400078e0203 */
[C---:B------:R-:W-:Y:S02]  /*10180*/  IMAD R7, R0.reuse, UR5, R5 ;  /* 0x0000000500077c24 */ /* 0x040fe4000f8e0205 */
[----:B------:R-:W-:Y:S01]  /*10190*/  IMAD.WIDE.U32 R4, R0, UR4, RZ ;  /* 0x0000000400047c25 */ /* 0x000fe2000f8e00ff */
[----:B------:R-:W-:-:S03]  /*101a0*/  ULDC.64 UR4, c[0x0][0xae8] ;  /* 0x0002ba0000047ab9 */ /* 0x000fc60000000a00 */
[----:B------:R-:W-:Y:S02]  /*101b0*/  IMAD R0, R12, UR4, RZ ;  /* 0x000000040c007c24 */ /* 0x000fe4000f8e02ff */
[----:B------:R-:W-:Y:S02]  /*101c0*/  IMAD.IADD R5, R5, 0x1, R7 ;  /* 0x0000000105057824 */ /* 0x000fe400078e0207 */
[----:B------:R-:W-:Y:S02]  /*101d0*/  IMAD R7, R14, UR5, R0 ;  /* 0x000000050e077c24 */ /* 0x000fe4000f8e0200 */
[----:B0-----:R-:W-:-:S04]  /*101e0*/  @P2 IMAD.HI.U32 R0, R10, R31, RZ ;  /* 0x0000001f0a002227 */ /* 0x001fc800078e00ff */
[----:B------:R-:W-:Y:S01]  /*101f0*/  IMAD.MOV.U32 R3, RZ, RZ, R10 ;  /* 0x000000ffff037224 */ /* 0x000fe200078e000a */
[----:B--2---:R-:W-:Y:S01]  /*10200*/  @P2 SHF.R.U32.HI R3, RZ, R9, R0 ;  /* 0x00000009ff032219 */ /* 0x004fe20000011600 */
[----:B------:R-:W-:Y:S01]  /*10210*/  IMAD.WIDE.U32 R4, R14, UR4, R4 ;  /* 0x000000040e047c25 */ /* 0x000fe2000f8e0004 */
[----:B------:R-:W-:Y:S02]  /*10220*/  ULDC.64 UR4, c[0x0][0xaf0] ;  /* 0x0002bc0000047ab9 */ /* 0x000fe40000000a00 */
[----:B------:R-:W-:Y:S01]  /*10230*/  SHF.R.S32.HI R0, RZ, 0x1f, R3 ;  /* 0x0000001fff007819 */ /* 0x000fe20000011403 */
[----:B------:R-:W-:Y:S02]  /*10240*/  IMAD.IADD R5, R5, 0x1, R7 ;  /* 0x0000000105057824 */ /* 0x000fe400078e0207 */
[----:B------:R-:W-:Y:S02]  /*10250*/  IMAD R6, R24, UR4, RZ ;  /* 0x0000000418067c24 */ /* 0x000fe4000f8e02ff */
[----:B------:R-:W-:-:S02]  /*10260*/  IMAD.MOV R21, RZ, RZ, -R3 ;  /* 0x000000ffff157224 */ /* 0x000fc400078e0a03 */
        /* <DEDUP_REMOVED lines=14> */
[----:B------:R-:W-:Y:S02]  /*10350*/  ULDC UR4, c[0x0][0xac8] ;  /* 0x0002b20000047ab9 */ /* 0x000fe40000000800 */
[----:B------:R-:W-:Y:S01]  /*10360*/  ISETP.GE.AND P0, PT, R29, UR4, PT ;  /* 0x000000041d007c0c */ /* 0x000fe2000bf06270 */
[----:B------:R-:W-:Y:S01]  /*10370*/  IMAD.IADD R3, R21, 0x1, R3 ;  /* 0x0000000115037824 */ /* 0x000fe200078e0203 */
[----:B------:R-:W-:Y:S01]  /*10380*/  LEA R7, P1, R20, UR6, 0x1 ;  /* 0x0000000614077c11 */ /* 0x000fe2000f8208ff */
[----:B------:R-:W-:-:S03]  /*10390*/  UMOV UR4, 0xffffffff ;  /* 0xffffffff00047882 */ /* 0x000fc60000000000 */
[----:B------:R-:W-:Y:S01]  /*103a0*/  LEA.HI.X R20, R20, UR7, R3, 0x1, P1 ;  /* 0x0000000714147c11 */ /* 0x000fe200088f0c03 */
[----:B------:R-:W-:Y:S08]  /*103b0*/  BRA.DIV UR4, `(.L_x_13167) ;  /* 0x0000006a04f87947 */ /* 0x000ff0000b800000 */
[----:B------:R-:W0:Y:S01]  /*103c0*/  SHFL.IDX PT, R3, R7, RZ, 0x181f ;  /* 0x00181fff07037589 */ /* 0x000e2200000e0000 */
[----:B------:R-:W-:Y:S02]  /*103d0*/  IMAD R21, R8, R27, RZ ;  /* 0x0000001b08157224 */ /* 0x000fe400078e02ff */
[----:B------:R-:W-:Y:S01]  /*103e0*/  IMAD R24, R26, 0xc0, R30 ;  /* 0x000000c01a187824 */ /* 0x000fe200078e021e */
[----:B------:R-:W1:Y:S03]  /*103f0*/  SHFL.IDX PT, R0, R20, RZ, 0x181f ;  /* 0x00181fff14007589 */ /* 0x000e6600000e0000 */
[C---:B------:R-:W-:Y:S01]  /*10400*/  VIADD R8, R24.reuse, 0x30 ;  /* 0x0000003018087836 */ /* 0x040fe20000000000 */
[----:B------:R-:W2:Y:S01]  /*10410*/  SHFL.IDX PT, R5, R7, 0x1, 0x181f ;  /* 0x00381f0007057f89 */ /* 0x000ea200000e0000 */
[C---:B------:R-:W-:Y:S01]  /*10420*/  ISETP.GE.OR P2, PT, R24.reuse, R21, P0 ;  /* 0x000000151800720c */ /* 0x040fe20000746670 */
[----:B------:R-:W-:-:S02]  /*10430*/  VIADD R10, R24, 0x60 ;  /* 0x00000060180a7836 */ /* 0x000fc40000000000 */
[----:B------:R-:W3:Y:S01]  /*10440*/  SHFL.IDX PT, R14, R7, 0x2, 0x181f ;  /* 0x00581f00070e7f89 */ /* 0x000ee200000e0000 */
[-C--:B------:R-:W-:Y:S02]  /*10450*/  ISETP.GE.OR P3, PT, R8, R21.reuse, P0 ;  /* 0x000000150800720c */ /* 0x080fe40000766670 */
[----:B------:R-:W-:Y:S01]  /*10460*/  ISETP.GE.OR P4, PT, R10, R21, P0 ;  /* 0x000000150a00720c */ /* 0x000fe20000786670 */
[----:B------:R-:W4:Y:S04]  /*10470*/  SHFL.IDX PT, R4, R20, 0x1, 0x181f ;  /* 0x00381f0014047f89 */ /* 0x000f2800000e0000 */
[----:B------:R-:W5:Y:S02]  /*10480*/  SHFL.IDX PT, R6, R20, 0x2, 0x181f ;  /* 0x00581f0014067f89 */ /* 0x000f6400000e0000 */
[----:B0-----:R-:W-:-:S04]  /*10490*/  @!P2 LEA R10, P5, R29, R3, 0x1 ;  /* 0x000000031d0aa211 */ /* 0x001fc800078a08ff */
[C---:B-1----:R-:W-:Y:S02]  /*104a0*/  @!P2 LEA.HI.X R3, R29.reuse, R0, R28, 0x1, P5 ;  /* 0x000000001d03a211 */ /* 0x042fe400028f0c1c */
[----:B------:R0:W1:Y:S01]  /*104b0*/  SHFL.IDX PT, R0, R20, 0x3, 0x181f ;  /* 0x00781f0014007f89 */ /* 0x00006200000e0000 */
[C---:B--2---:R-:W-:Y:S02]  /*104c0*/  @!P3 LEA R8, P1, R29.reuse, R5, 0x1 ;  /* 0x000000051d08b211 */ /* 0x044fe400078208ff */
[----:B------:R-:W-:Y:S01]  /*104d0*/  @!P2 IMAD.MOV.U32 R11, RZ, RZ, R3 ;  /* 0x000000ffff0ba224 */ /* 0x000fe200078e0003 */
[----:B---3--:R-:W-:-:S04]  /*104e0*/  @!P4 LEA R25, P5, R29, R14, 0x1 ;  /* 0x0000000e1d19c211 */ /* 0x008fc800078a08ff */
[----:B------:R0:W-:Y:S01]  /*104f0*/  @!P2 ST.E.128 desc[UR56][R10.64], RZ ;  /* 0x000000ff0a00a985 */ /* 0x0001e2000c101d38 */
[C-C-:B----4-:R-:W-:Y:S01]  /*10500*/  @!P3 LEA.HI.X R9, R29.reuse, R4, R28.reuse, 0x1, P1 ;  /* 0x000000041d09b211 */ /* 0x150fe200008f0c1c */
[----:B------:R-:W-:Y:S02]  /*10510*/  @!P4 IMAD.MOV.U32 R4, RZ, RZ, R25 ;  /* 0x000000ffff04c224 */ /* 0x000fe400078e0019 */
[----:B------:R0:W2:Y:S01]  /*10520*/  SHFL.IDX PT, R14, R7, 0x3, 0x181f ;  /* 0x00781f00070e7f89 */ /* 0x0000a200000e0000 */
[----:B-----5:R-:W-:-:S03]  /*10530*/  @!P4 LEA.HI.X R5, R29, R6, R28, 0x1, P5 ;  /* 0x000000061d05c211 */ /* 0x020fc600028f0c1c */
[----:B------:R0:W-:Y:S04]  /*10540*/  @!P3 ST.E.128 desc[UR56][R8.64], RZ ;  /* 0x000000ff0800b985 */ /* 0x0001e8000c101d38 */
[----:B------:R0:W-:Y:S02]  /*10550*/  @!P4 ST.E.128 desc[UR56][R4.64], RZ ;  /* 0x000000ff0400c985 */ /* 0x0001e4000c101d38 */
.L_x_13340:
[----:B------:R-:W-:-:S05]  /*10560*/  VIADD R24, R24, 0x90 ;  /* 0x0000009018187836 */ /* 0x000fca0000000000 */
[----:B------:R-:W-:-:S13]  /*10570*/  ISETP.GE.OR P0, PT, R24, R21, P0 ;  /* 0x000000151800720c */ /* 0x000fda0000706670 */
[----:B--2---:R-:W-:-:S04]  /*10580*/  @!P0 LEA R14, P1, R29, R14, 0x1 ;  /* 0x0000000e1d0e8211 */ /* 0x004fc800078208ff */
[----:B-1----:R-:W-:-:S05]  /*10590*/  @!P0 LEA.HI.X R15, R29, R0, R28, 0x1, P1 ;  /* 0x000000001d0f8211 */ /* 0x002fca00008f0c1c */
[----:B------:R1:W-:Y:S04]  /*105a0*/  @!P0 ST.E.128 desc[UR56][R14.64], RZ ;  /* 0x000000ff0e008985 */ /* 0x0003e8000c101d38 */
.L_x_13163:
[----:B------:R-:W-:Y:S05]  /*105b0*/  BSYNC B0 ;  /* 0x0000000000007941 */ /* 0x000fea0003800000 */
.L_x_13160:
[----:B------:R-:W-:Y:S02]  /*105c0*/  ULDC UR4, c[0x0][0xc3c] ;  /* 0x00030f0000047ab9 */ /* 0x000fe40000000800 */
[----:B------:R-:W-:-:S13]  /*105d0*/  ISETP.GE.AND P0, PT, R35, UR4, PT ;  /* 0x0000000423007c0c */ /* 0x000fda000bf06270 */
[----:B------:R-:W-:Y:S05]  /*105e0*/  @!P0 BRA `(.L_x_13168) ;  /* 0xffffff0800fc8947 */ /* 0x000fea000383ffff */
[----:B------:R-:W-:Y:S05]  /*105f0*/  BRA `(.L_x_13048) ;  /* 0x0000006000787947 */ /* 0x000fea0003800000 */
.L_x_13046:
        /* <DEDUP_REMOVED lines=18> */
.L_x_13169:
        /* <DEDUP_REMOVED lines=42> */
.L_x_13175:
        /* <DEDUP_REMOVED lines=12> */
.L_x_13174:
[----:B------:R-:W-:Y:S05]  /*10a80*/  BSYNC B0 ;  /* 0x0000000000007941 */ /* 0x000fea0003800000 */
.L_x_13173:
        /* <DEDUP_REMOVED lines=21> */
.L_x_13171:
        /* <DEDUP_REMOVED lines=13> */
[----:B------:R-:W-:-:S06]  /*10cb0*/  IADD3 R16, R19, -0x1, RZ ;  /* 0xffffffff13107810 */ /* 0x000fcc0007ffe0ff */
[----:B------:R2:W3:Y:S02]  /*10cc0*/  SHFL.IDX PT, R16, R7, R16, 0x1f ;  /* 0x00001f1007107589 */ /* 0x0004e400000e0000 */
.L_x_13176:
        /* <DEDUP_REMOVED lines=28> */
.L_x_13172:
[----:B------:R-:W-:Y:S02]  /*10e90*/  IMAD.MOV.U32 R17, RZ, RZ, RZ ;  /* 0x000000ffff117224 */ /* 0x000fe400078e00ff */
[----:B------:R-:W-:Y:S02]  /*10ea0*/  IMAD.U32 R16, RZ, RZ, UR6 ;  /* 0x00000006ff107e24 */ /* 0x000fe4000f8e00ff */
[----:B------:R-:W-:-:S07]  /*10eb0*/  IMAD.MOV.U32 R18, RZ, RZ, RZ ;  /* 0x000000ffff127224 */ /* 0x000fce00078e00ff */
.L_x_13177:
[----:B------:R-:W-:-:S13]  /*10ec0*/  ISETP.NE.AND P0, PT, R5, RZ, PT ;  /* 0x000000ff0500720c */ /* 0x000fda0003f05270 */
[----:B------:R-:W0:Y:S01]  /*10ed0*/  @!P0 S2R R3, SR_CgaCtaId ;  /* 0x0000000000038919 */ /* 0x000e220000008800 */
[----:B------:R-:W-:-:S04]  /*10ee0*/  @!P0 MOV R0, 0x400 ;  /* 0x0000040000008802 */ /* 0x000fc80000000f00 */
[----:B0-----:R-:W-:-:S05]  /*10ef0*/  @!P0 LEA R0, R3, R0, 0x18 ;  /* 0x0000000003008211 */ /* 0x001fca00078ec0ff */
[----:B------:R0:W-:Y:S01]  /*10f00*/  @!P0 STS.128 [R0+0x308d0], R16 ;  /* 0x0308d01000008388 */ /* 0x0001e20000000c00 */
[----:B------:R-:W-:Y:S06]  /*10f10*/  BAR.ARV 0x5, 0x200 ;  /* 0x0148000000007b1d */ /* 0x000fec0000002000 */
.L_x_13170:
        /* <DEDUP_REMOVED lines=10> */
[----:B------:R-:W-:Y:S01]  /*10fc0*/  IMAD.MOV.U32 R26, RZ, RZ, 0x1 ;  /* 0x00000001ff1a7424 */ /* 0x000fe200078e00ff */
[----:B------:R-:W-:Y:S01]  /*10fd0*/  ULDC.64 UR38, c[0x0][0x198] ;  /* 0x0000660000267ab9 */ /* 0x000fe20000000a00 */
[----:B------:R-:W-:Y:S01]  /*10fe0*/  IMAD.MOV.U32 R23, RZ, RZ, RZ ;  /* 0x000000ffff177224 */ /* 0x000fe200078e00ff */
[----:B------:R-:W-:Y:S01]  /*10ff0*/  ULDC UR36, c[0x0][0xc] ;  /* 0x0000030000247ab9 */ /* 0x000fe20000000800 */
[----:B------:R-:W-:Y:S01]  /*11000*/  IMAD.MOV.U32 R29, RZ, RZ, RZ ;  /* 0x000000ffff1d7224 */ /* 0x000fe200078e00ff */
[----:B--2---:R-:W-:-:S06]  /*11010*/  ULEA UR4, UR5, UR4, 0x18 ;  /* 0x0000000405047291 */ /* 0x004fcc000f8ec03f */
[----:B------:R-:W-:Y:S01]  /*11020*/  IMAD.U32 R22, RZ, RZ, UR4 ;  /* 0x00000004ff167e24 */ /* 0x000fe2000f8e00ff */
[C---:B-1----:R-:W-:Y:S01]  /*11030*/  LOP3.LUT R4, R5.reuse, 0x7f, RZ, 0xc0, !PT ;  /* 0x0000007f05047812 */ /* 0x042fe200078ec0ff */
[----:B0-----:R-:W-:-:S04]  /*11040*/  IMAD.SHL.U32 R0, R5, 0x8, RZ ;  /* 0x0000000805007824 */ /* 0x001fc800078e00ff */
[----:B------:R-:W-:Y:S01]  /*11050*/  IMAD.SHL.U32 R3, R4, 0x8, RZ ;  /* 0x0000000804037824 */ /* 0x000fe200078e00ff */
[----:B------:R-:W-:Y:S02]  /*11060*/  LOP3.LUT R2, R0, 0x1f8, RZ, 0xc0, !PT ;  /* 0x000001f800027812 */ /* 0x000fe400078ec0ff */
[----:B------:R-:W-:Y:S02]  /*11070*/  SHF.R.U32.HI R4, RZ, 0x3, R4 ;  /* 0x00000003ff047819 */ /* 0x000fe40000011604 */
[----:B------:R-:W-:-:S04]  /*11080*/  LOP3.LUT R2, R2, 0x38, R5, 0x78, !PT ;  /* 0x0000003802027812 */ /* 0x000fc800078e7805 */
[----:B------:R-:W-:Y:S01]  /*11090*/  LOP3.LUT R3, R2, 0x200, R3, 0xf8, !PT ;  /* 0x0000020002037812 */ /* 0x000fe200078ef803 */
[----:B------:R-:W-:Y:S02]  /*110a0*/  IMAD.SHL.U32 R2, R5, 0x10, RZ ;  /* 0x0000001005027824 */ /* 0x000fe400078e00ff */
[----:B------:R-:W-:Y:S02]  /*110b0*/  IMAD.MOV.U32 R5, RZ, RZ, 0x1 ;  /* 0x00000001ff057424 */ /* 0x000fe400078e00ff */
[----:B------:R-:W-:Y:S01]  /*110c0*/  IMAD R0, R3, 0x2, R22 ;  /* 0x0000000203007824 */ /* 0x000fe200078e0216 */
[----:B------:R-:W-:Y:S02]  /*110d0*/  LOP3.LUT R2, R4, 0x70, R2, 0xf8, !PT ;  /* 0x0000007004027812 */ /* 0x000fe400078ef802 */
[----:B------:R0:W-:Y:S04]  /*110e0*/  STL [R1+0x4], R5 ;  /* 0x0000040501007387 */ /* 0x0001e80000100800 */
[----:B------:R0:W-:Y:S04]  /*110f0*/  STL [R1+0xc], R0 ;  /* 0x00000c0001007387 */ /* 0x0001e80000100800 */
[----:B------:R0:W-:Y:S02]  /*11100*/  STL [R1+0x24], RZ ;  /* 0x000024ff01007387 */ /* 0x0001e40000100800 */
.L_x_13300:
[----:B-1----:R-:W1:Y:S02]  /*11110*/  LDC.64 R2, c[0x0][0xc88] ;  /* 0x00032200ff027b82 */ /* 0x002e640000000a00 */
[----:B-1----:R-:W-:-:S05]  /*11120*/  IMAD.WIDE R2, R19, 0x4, R2 ;  /* 0x0000000413027825 */ /* 0x002fca00078e0202 */
[----:B0-----:R-:W0:Y:S01]  /*11130*/  LDG.E R13, desc[UR56][R2.64] ;  /* 0x00000038020d7981 */ /* 0x001e22000c1e1900 */
[----:B------:R-:W-:Y:S05]  /*11140*/  YIELD ;  /* 0x0000000000007946 */ /* 0x000fea0003800000 */
[----:B------:R-:W-:Y:S01]  /*11150*/  ULDC.64 UR4, c[0x0][0xa28] ;  /* 0x00028a0000047ab9 */ /* 0x000fe20000000a00 */
[----:B------:R-:W-:Y:S01]  /*11160*/  ULDC.64 UR6, c[0x0][0xa00] ;  /* 0x0002800000067ab9 */ /* 0x000fe20000000a00 */
[----:B------:R-:W-:Y:S02]  /*11170*/  ISETP.NE.U32.AND P0, PT, RZ, UR4, PT ;  /* 0x00000004ff007c0c */ /* 0x000fe4000bf05070 */
[----:B------:R-:W-:Y:S01]  /*11180*/  CS2R R8, SRZ ;  /* 0x0000000000087805 */ /* 0x000fe2000001ff00 */
[----:B------:R-:W-:Y:S01]  /*11190*/  ULDC.64 UR8, c[0x0][0xa18] ;  /* 0x0002860000087ab9 */ /* 0x000fe20000000a00 */
[----:B------:R-:W-:-:S02]  /*111a0*/  ISETP.NE.AND.EX P1, PT, RZ, UR5, PT, P0 ;  /* 0x00000005ff007c0c */ /* 0x000fc4000bf25300 */
[----:B------:R-:W-:-:S04]  /*111b0*/  ISETP.NE.U32.AND P0, PT, RZ, UR6, PT ;  /* 0x00000006ff007c0c */ /* 0x000fc8000bf05070 */
[----:B------:R-:W-:Y:S02]  /*111c0*/  ISETP.NE.AND.EX P0, PT, RZ, UR7, PT, P0 ;  /* 0x00000007ff007c0c */ /* 0x000fe4000bf05300 */
[----:B0-----:R-:W-:Y:S01]  /*111d0*/  SHF.R.S32.HI R0, RZ, 0x1f, R13 ;  /* 0x0000001fff007819 */ /* 0x001fe2000001140d */
[----:B------:R-:W-:-:S04]  /*111e0*/  IMAD.SHL.U32 R24, R13, 0x4, RZ ;  /* 0x000000040d187824 */ /* 0x000fc800078e00ff */
[C---:B------:R-:W-:Y:S01]  /*111f0*/  @P1 LEA R4, P2, R13.reuse, UR4, 0x2 ;  /* 0x000000040d041c11 */ /* 0x040fe2000f8410ff */
[----:B------:R-:W-:Y:S01]  /*11200*/  STL [R1+0x10], R13 ;  /* 0x0000100d01007387 */ /* 0x000fe20000100800 */
[C-C-:B------:R-:W-:Y:S02]  /*11210*/  SHF.L.U64.HI R12, R13.reuse, 0x2, R0.reuse ;  /* 0x000000020d0c7819 */ /* 0x140fe40000010200 */
[----:B------:R-:W-:Y:S01]  /*11220*/  @P1 LEA.HI.X R5, R13, UR5, R0, 0x2, P2 ;  /* 0x000000050d051c11 */ /* 0x000fe200090f1400 */
[----:B------:R-:W-:Y:S01]  /*11230*/  ULDC.64 UR4, c[0x0][0xa08] ;  /* 0x0002820000047ab9 */ /* 0x000fe20000000a00 */
[----:B------:R-:W-:Y:S01]  /*11240*/  IADD3 R2, P2, R24, UR6, RZ ;  /* 0x0000000618027c10 */ /* 0x000fe2000ff5e0ff */
[----:B------:R0:W-:Y:S03]  /*11250*/  STL [R1+0x30], R0 ;  /* 0x0000300001007387 */ /* 0x0001e60000100800 */
[----:B------:R-:W-:Y:S01]  /*11260*/  IADD3.X R3, R12, UR7, RZ, P2, !PT ;  /* 0x000000070c037c10 */ /* 0x000fe200097fe4ff */
[----:B------:R-:W-:Y:S01]  /*11270*/  ULDC.64 UR6, c[0x0][0xa10] ;  /* 0x0002840000067ab9 */ /* 0x000fe20000000a00 */
[----:B------:R-:W-:Y:S01]  /*11280*/  ISETP.NE.U32.AND P3, PT, RZ, UR8, PT ;  /* 0x00000008ff007c0c */ /* 0x000fe2000bf65070 */
[----:B------:R1:W5:Y:S04]  /*11290*/  @P1 LDG.E R8, desc[UR56][R4.64] ;  /* 0x0000003804081981 */ /* 0x000368000c1e1900 */
[----:B--2---:R-:W2:Y:S01]  /*112a0*/  @P0 LDG.E R9, desc[UR56][R2.64] ;  /* 0x0000003802090981 */ /* 0x004ea2000c1e1900 */
[----:B------:R-:W-:-:S02]  /*112b0*/  ISETP.NE.AND.EX P3, PT, RZ, UR9, PT, P3 ;  /* 0x00000009ff007c0c */ /* 0x000fc4000bf65330 */
[----:B------:R-:W-:Y:S01]  /*112c0*/  IADD3 R6, P4, R24, UR4, RZ ;  /* 0x0000000418067c10 */ /* 0x000fe2000ff9e0ff */
[----:B------:R-:W-:Y:S03]  /*112d0*/  STL [R1+0x8], R12 ;  /* 0x0000080c01007387 */ /* 0x000fe60000100800 */
[----:B------:R-:W-:Y:S02]  /*112e0*/  IADD3.X R7, R12, UR5, RZ, P4, !PT ;  /* 0x000000050c077c10 */ /* 0x000fe4000a7fe4ff */
[----:B-1----:R-:W-:Y:S02]  /*112f0*/  IADD3 R4, P4, R24, UR6, RZ ;  /* 0x0000000618047c10 */ /* 0x002fe4000ff9e0ff */
[----:B------:R-:W-:Y:S02]  /*11300*/  ISETP.NE.U32.AND P1, PT, RZ, UR4, PT ;  /* 0x00000004ff007c0c */ /* 0x000fe4000bf25070 */
[----:B------:R-:W-:Y:S01]  /*11310*/  IADD3.X R5, R12, UR7, RZ, P4, !PT ;  /* 0x000000070c057c10 */ /* 0x000fe2000a7fe4ff */
[----:B------:R-:W-:Y:S01]  /*11320*/  ULDC UR4, c[0x0][0x288] ;  /* 0x0000a20000047ab9 */ /* 0x000fe20000000800 */
[----:B------:R-:W-:-:S02]  /*11330*/  ISETP.NE.U32.AND P2, PT, RZ, UR6, PT ;  /* 0x00000006ff007c0c */ /* 0x000fc4000bf45070 */
[----:B------:R-:W-:Y:S02]  /*11340*/  @P3 IADD3 R10, P4, R24, UR8, RZ ;  /* 0x00000008180a3c10 */ /* 0x000fe4000ff9e0ff */
[----:B------:R-:W-:Y:S02]  /*11350*/  ISETP.NE.AND.EX P1, PT, RZ, UR5, PT, P1 ;  /* 0x00000005ff007c0c */ /* 0x000fe4000bf25310 */
[----:B------:R-:W-:Y:S02]  /*11360*/  ISETP.NE.AND.EX P2, PT, RZ, UR7, PT, P2 ;  /* 0x00000007ff007c0c */ /* 0x000fe4000bf45320 */
[----:B------:R-:W-:Y:S01]  /*11370*/  @P3 IADD3.X R11, R12, UR9, RZ, P4, !PT ;  /* 0x000000090c0b3c10 */ /* 0x000fe2000a7fe4ff */
[----:B------:R-:W-:Y:S02]  /*11380*/  IMAD.MOV.U32 R28, RZ, RZ, RZ ;  /* 0x000000ffff1c7224 */ /* 0x000fe400078e00ff */
[----:B0-----:R-:W-:-:S06]  /*11390*/  IMAD.MOV.U32 R0, RZ, RZ, RZ ;  /* 0x000000ffff007224 */ /* 0x001fcc00078e00ff */
[----:B------:R-:W5:Y:S04]  /*113a0*/  @P1 LDG.E R28, desc[UR56][R6.64] ;  /* 0x00000038061c1981 */ /* 0x000f68000c1e1900 */
        /* <DEDUP_REMOVED lines=15> */
[----:B------:R-:W-:Y:S06]  /*114a0*/  @P3 BRA `(.L_x_13179) ;  /* 0x0000000000143947 */ /* 0x000fec0003800000 */
[----:B------:R-:W-:Y:S05]  /*114b0*/  @!P0 BRA `(.L_x_13179) ;  /* 0x0000000000108947 */ /* 0x000fea0003800000 */
[----:B------:R-:W2:Y:S04]  /*114c0*/  LDG.E R11, desc[UR56][R2.64] ;  /* 0x00000038020b7981 */ /* 0x000ea8000c1e1900 */
[----:B------:R-:W2:Y:S02]  /*114d0*/  LDG.E R2, desc[UR56][R2.64+0x4] ;  /* 0x0000043802027981 */ /* 0x000ea4000c1e1900 */
[----:B--2---:R-:W-:-:S05]  /*114e0*/  IMAD.IADD R2, R2, 0x1, -R11 ;  /* 0x0000000102027824 */ /* 0x004fca00078e0a0b */
[----:B------:R0:W-:Y:S02]  /*114f0*/  STL [R1+0x38], R2 ;  /* 0x0000380201007387 */ /* 0x0001e40000100800 */
.L_x_13179:
[----:B------:R-:W-:Y:S01]  /*11500*/  ULDC.64 UR4, c[0x0][0xa20] ;  /* 0x0002880000047ab9 */ /* 0x000fe20000000a00 */
[----:B-----5:R-:W-:Y:S01]  /*11510*/  IMAD.IADD R28, R28, 0x1, R8 ;  /* 0x000000011c1c7824 */ /* 0x020fe200078e0208 */
[----:B------:R-:W-:Y:S01]  /*11520*/  ISETP.NE.U32.AND P0, PT, RZ, UR4, PT ;  /* 0x00000004ff007c0c */ /* 0x000fe2000bf05070 */
[----:B------:R-:W-:-:S03]  /*11530*/  IMAD.MOV.U32 R25, RZ, RZ, R13 ;  /* 0x000000ffff197224 */ /* 0x000fc600078e000d */
[----:B------:R-:W-:-:S13]  /*11540*/  ISETP.NE.AND.EX P0, PT, RZ, UR5, PT, P0 ;  /* 0x00000005ff007c0c */ /* 0x000fda000bf05300 */
[----:B------:R-:W-:Y:S05]  /*11550*/  @!P0 BRA `(.L_x_13180) ;  /* 0x0000000000108947 */ /* 0x000fea0003800000 */
[----:B0-----:R-:W-:-:S04]  /*11560*/  IADD3 R2, P0, R24, UR4, RZ ;  /* 0x0000000418027c10 */ /* 0x001fc8000ff1e0ff */
[----:B------:R-:W-:-:S05]  /*11570*/  IADD3.X R3, R12, UR5, RZ, P0, !PT ;  /* 0x000000050c037c10 */ /* 0x000fca00087fe4ff */
[----:B------:R1:W5:Y:S01]  /*11580*/  LDG.E R10, desc[UR56][R2.64] ;  /* 0x00000038020a7981 */ /* 0x000362000c1e1900 */
[----:B------:R-:W-:Y:S05]  /*11590*/  BRA `(.L_x_13181) ;  /* 0x0000000000107947 */ /* 0x000fea0003800000 */
.L_x_13180:
[----:B------:R-:W-:Y:S05]  /*115a0*/  @!P1 BRA `(.L_x_13181) ;  /* 0x00000000000c9947 */ /* 0x000fea0003800000 */
[----:B------:R-:W2:Y:S04]  /*115b0*/  LDG.E R10, desc[UR56][R6.64] ;  /* 0x00000038060a7981 */ /* 0x000ea8000c1e1900 */
[----:B------:R-:W2:Y:S02]  /*115c0*/  LDG.E R6, desc[UR56][R6.64+0x4] ;  /* 0x0000043806067981 */ /* 0x000ea4000c1e1900 */
[----:B--2---:R-:W-:-:S07]  /*115d0*/  IMAD.IADD R10, R6, 0x1, -R10 ;  /* 0x00000001060a7824 */ /* 0x004fce00078e0a0a */
.L_x_13181:
[----:B01----:R-:W2:Y:S01]  /*115e0*/  @P2 LDG.E R2, desc[UR56][R4.64] ;  /* 0x0000003804022981 */ /* 0x003ea2000c1e1900 */
[----:B-----5:R-:W-:-:S03]  /*115f0*/  IMAD.IADD R10, R10, 0x1, -R8 ;  /* 0x000000010a0a7824 */ /* 0x020fc600078e0a08 */
[----:B------:R-:W2:Y:S01]  /*11600*/  @P2 LDG.E R4, desc[UR56][R4.64+0x4] ;  /* 0x0000043804042981 */ /* 0x000ea2000c1e1900 */
[----:B------:R-:W-:Y:S01]  /*11610*/  BSSY B0, `(.L_x_13182) ;  /* 0x00000e2000007945 */ /* 0x000fe20003800000 */
[----:B--2---:R-:W-:-:S05]  /*11620*/  @P2 IMAD.IADD R9, R4, 0x1, -R2 ;  /* 0x0000000104092824 */ /* 0x004fca00078e0a02 */
[----:B------:R-:W-:-:S05]  /*11630*/  IADD3 R3, R10, R9, RZ ;  /* 0x000000090a037210 */ /* 0x000fca0007ffe0ff */
[----:B------:R-:W-:-:S04]  /*11640*/  VIADD R2, R3, 0xbf ;  /* 0x000000bf03027836 */ /* 0x000fc80000000000 */
[----:B------:R-:W-:Y:S01]  /*11650*/  IMAD.HI R2, R2, 0x2aaaaaab, RZ ;  /* 0x2aaaaaab02027827 */ /* 0x000fe200078e02ff */
[----:B------:R0:W-:Y:S04]  /*11660*/  STL [R1+0x34], R3 ;  /* 0x0000340301007387 */ /* 0x0001e80000100800 */
[----:B0-----:R-:W-:-:S04]  /*11670*/  SHF.R.U32.HI R3, RZ, 0x1f, R2 ;  /* 0x0000001fff037819 */ /* 0x001fc80000011602 */
[----:B------:R-:W-:-:S05]  /*11680*/  LEA.HI.SX32 R4, R2, R3, 0x1b ;  /* 0x0000000302047211 */ /* 0x000fca00078fdaff */
[--C-:B------:R-:W-:Y:S02]  /*11690*/  IMAD R2, R4, 0xc0, -R10.reuse ;  /* 0x000000c004027824 */ /* 0x100fe400078e0a0a */
[----:B------:R-:W-:-:S03]  /*116a0*/  IMAD.MOV R10, RZ, RZ, -R10 ;  /* 0x000000ffff0a7224 */ /* 0x000fc600078e0a0a */
[----:B------:R-:W-:Y:S02]  /*116b0*/  VIMNMX R2, R2, R9, PT ;  /* 0x0000000902027248 */ /* 0x000fe40003fe0100 */
[----:B------:R-:W-:-:S04]  /*116c0*/  VIMNMX R10, RZ, R10, !PT ;  /* 0x0000000aff0a7248 */ /* 0x000fc80007fe0100 */
[----:B------:R-:W-:Y:S01]  /*116d0*/  ISETP.GT.AND P0, PT, R2, R10, PT ;  /* 0x0000000a0200720c */ /* 0x000fe20003f04270 */
[----:B------:R0:W-:-:S12]  /*116e0*/  STL [R1+0x18], R4 ;  /* 0x0000180401007387 */ /* 0x0001d80000100800 */
[----:B0-----:R-:W-:Y:S02]  /*116f0*/  @P0 VIADD R4, R2, 0xbf ;  /* 0x000000bf02040836 */ /* 0x001fe40000000000 */
[----:B------:R-:W-:-:S04]  /*11700*/  IMAD.WIDE.U32 R2, R10, -0x55555555, RZ ;  /* 0xaaaaaaab0a027825 */ /* 0x000fc800078e00ff */
[----:B------:R-:W-:Y:S01]  /*11710*/  @P0 IMAD.HI R2, R4, 0x2aaaaaab, RZ ;  /* 0x2aaaaaab04020827 */ /* 0x000fe200078e02ff */
[----:B------:R-:W-:-:S04]  /*11720*/  SHF.R.U32.HI R3, RZ, 0x7, R3 ;  /* 0x00000007ff037819 */ /* 0x000fc80000011603 */
[----:B------:R-:W-:Y:S01]  /*11730*/  @P0 SHF.R.U32.HI R5, RZ, 0x1f, R2 ;  /* 0x0000001fff050819 */ /* 0x000fe20000011602 */
[----:B------:R-:W-:-:S03]  /*11740*/  IMAD.MOV.U32 R4, RZ, RZ, R3 ;  /* 0x000000ffff047224 */ /* 0x000fc600078e0003 */
[----:B------:R-:W-:-:S04]  /*11750*/  @P0 LEA.HI.SX32 R4, R2, R5, 0x1b ;  /* 0x0000000502040211 */ /* 0x000fc800078fdaff */
[----:B------:R-:W-:Y:S02]  /*11760*/  ISETP.GT.AND P1, PT, R4, R3, PT ;  /* 0x000000030400720c */ /* 0x000fe40003f24270 */
[----:B------:R-:W-:-:S11]  /*11770*/  PLOP3.LUT P0, PT, PT, PT, PT, 0x80, 0x0 ;  /* 0x000000000000781c */ /* 0x000fd60003f0f070 */
        /* <DEDUP_REMOVED lines=8> */
.L_x_13343:
[----:B-1----:R-:W-:Y:S02]  /*11800*/  ISETP.NE.AND P0, PT, R14, RZ, PT ;  /* 0x000000ff0e00720c */ /* 0x002fe40003f05270 */
[----:B------:R-:W-:-:S11]  /*11810*/  PLOP3.LUT P6, PT, PT, PT, PT, 0x8, 0x0 ;  /* 0x000000000000781c */ /* 0x000fd60003fce170 */
[----:B------:R-:W-:Y:S05]  /*11820*/  @P0 BRA `(.L_x_13185) ;  /* 0x00000000000c0947 */ /* 0x000fea0003800000 */
[----:B------:R-:W-:-:S03]  /*11830*/  UMOV UR4, 0xffffffff ;  /* 0xffffffff00047882 */ /* 0x000fc60000000000 */
[----:B------:R-:W-:Y:S05]  /*11840*/  BRA.DIV UR4, `(.L_x_13186) ;  /* 0x0000005e04087947 */ /* 0x000fea000b800000 */
[----:B------:R-:W-:-:S13]  /*11850*/  ELECT P6, URZ, PT ;  /* 0x00000000003f782f */ /* 0x000fda00038c0000 */
.L_x_13185:
        /* <DEDUP_REMOVED lines=9> */
.L_x_13346:
[----:B------:R-:W-:Y:S05]  /*118f0*/  BSYNC B1 ;  /* 0x0000000000017941 */ /* 0x000fea0003800000 */
.L_x_13187:
[----:B------:R-:W-:Y:S04]  /*11900*/  BSSY B1, `(.L_x_13189) ;  /* 0x000004e000017945 */ /* 0x000fe80003800000 */
[----:B------:R-:W-:Y:S05]  /*11910*/  @!P6 BRA `(.L_x_13190) ;  /* 0x000000040030e947 */ /* 0x000fea0003800000 */
[----:B------:R-:W0:Y:S01]  /*11920*/  LDL R8, [R1+0x4] ;  /* 0x0000040001087983 */ /* 0x000e220000100800 */
[----:B------:R-:W1:Y:S02]  /*11930*/  S2R R6, SR_TID.X ;  /* 0x0000000000067919 */ /* 0x000e640000002100 */
[----:B-1----:R-:W-:Y:S01]  /*11940*/  LOP3.LUT R7, R6, 0x7f, RZ, 0xc0, !PT ;  /* 0x0000007f06077812 */ /* 0x002fe200078ec0ff */
[----:B------:R-:W-:Y:S01]  /*11950*/  IMAD R6, R29, 0x8, R22 ;  /* 0x000000081d067824 */ /* 0x000fe200078e0216 */
[----:B------:R-:W-:Y:S02]  /*11960*/  BSSY B2, `(.L_x_13191) ;  /* 0x0000005000027945 */ /* 0x000fe40003800000 */
[----:B------:R-:W-:Y:S02]  /*11970*/  ISETP.NE.AND P1, PT, R7, RZ, PT ;  /* 0x000000ff0700720c */ /* 0x000fe40003f25270 */
[----:B0-----:R-:W-:-:S04]  /*11980*/  SHF.L.U32 R5, R8, 0x1f, RZ ;  /* 0x0000001f08057819 */ /* 0x001fc800000006ff */
[----:B------:R-:W0:Y:S02]  /*11990*/  SYNCS.PHASECHK.TRANS64.TRYWAIT P0, [R6+URZ+0x308a0], R5 ;  /* 0x0308a005060075a7 */ /* 0x000e24000800017f */
[----:B0-----:R-:W-:Y:S05]  /*119a0*/  @!P0 BRA `(.L_x_13192) ;  /* 0x0000005800e48947 */ /* 0x001fea0003800000 */
.L_x_13347:
[----:B------:R-:W-:Y:S05]  /*119b0*/  BSYNC B2 ;  /* 0x0000000000027941 */ /* 0x000fea0003800000 */
.L_x_13191:
[----:B------:R-:W-:Y:S04]  /*119c0*/  BSSY B2, `(.L_x_13193) ;  /* 0x0000009000027945 */ /* 0x000fe80003800000 */
[----:B------:R-:W-:Y:S05]  /*119d0*/  @P1 BRA `(.L_x_13194) ;  /* 0x00000000001c1947 */ /* 0x000fea0003800000 */
[----:B------:R-:W1:Y:S02]  /*119e0*/  S2R R7, SR_TID.X ;  /* 0x0000000000077919 */ /* 0x000e640000002100 */
[----:B-1----:R-:W-:Y:S01]  /*119f0*/  LOP3.LUT R8, R7, 0x1f, RZ, 0xc0, !PT ;  /* 0x0000001f07087812 */ /* 0x002fe200078ec0ff */
[----:B------:R-:W-:-:S03]  /*11a00*/  IMAD.MOV.U32 R7, RZ, RZ, 0x6000 ;  /* 0x00006000ff077424 */ /* 0x000fc600078e00ff */
[----:B------:R-:W-:Y:S01]  /*11a10*/  ISETP.NE.AND P0, PT, R8, RZ, PT ;  /* 0x000000ff0800720c */ /* 0x000fe20003f05270 */
[----:B------:R1:W-:-:S12]  /*11a20*/  SYNCS.ARRIVE.TRANS64 RZ, [R6+URZ+0x30890], R7 ;  /* 0x0308900706ff79a7 */ /* 0x0003d8000800003f */
[----:B-1----:R-:W-:Y:S05]  /*11a30*/  @!P0 BRA `(.L_x_13194) ;  /* 0x0000000000048947 */ /* 0x002fea0003800000 */
[----:B------:R-:W-:Y:S01]  /*11a40*/  BPT.TRAP 0x1 ;  /* 0x000000040000795c */ /* 0x000fe20000300000 */
.L_x_13194:
[----:B------:R-:W-:Y:S05]  /*11a50*/  BSYNC B2 ;  /* 0x0000000000027941 */ /* 0x000fea0003800000 */
.L_x_13193:
        /* <DEDUP_REMOVED lines=8> */
[----:B------:R-:W-:Y:S01]  /*11ae0*/  VIADD R8, R6, 0x30890 ;  /* 0x0003089006087836 */ /* 0x000fe20000000000 */
[----:B------:R-:W-:Y:S01]  /*11af0*/  UMOV UR6, 0x0 ;  /* 0x0000000000067882 */ /* 0x000fe20000000000 */
[----:B------:R-:W-:Y:S01]  /*11b00*/  VIADD R9, R10, 0x12400 ;  /* 0x000124000a097836 */ /* 0x000fe20000000000 */
[----:B------:R-:W-:-:S09]  /*11b10*/  UMOV UR7, 0x12f00000 ;  /* 0x12f0000000077882 */ /* 0x000fd20000000000 */
.L_x_13195:
        /* <DEDUP_REMOVED lines=13> */
.L_x_13348:
[----:B------:R-:W-:Y:S05]  /*11bf0*/  BSYNC B2 ;  /* 0x0000000000027941 */ /* 0x000fea0003800000 */
.L_x_13196:
[----:B------:R-:W-:Y:S01]  /*11c00*/  BSSY B2, `(.L_x_13198) ;  /* 0x000000b000027945 */ /* 0x000fe20003800000 */
[----:B------:R-:W-:Y:S02]  /*11c10*/  IMAD.MOV.U32 R8, RZ, RZ, 0x0 ;  /* 0x00000000ff087424 */ /* 0x000fe400078e00ff */
[----:B------:R-:W-:Y:S01]  /*11c20*/  IMAD.MOV.U32 R9, RZ, RZ, 0x12f00000 ;  /* 0x12f00000ff097424 */ /* 0x000fe200078e00ff */
[----:B------:R-:W-:Y:S06]  /*11c30*/  @P1 BRA `(.L_x_13199) ;  /* 0x00000000001c1947 */ /* 0x000fec0003800000 */
[----:B------:R-:W2:Y:S01]  /*11c40*/  S2R R12, SR_TID.X ;  /* 0x00000000000c7919 */ /* 0x000ea20000002100 */
[----:B01----:R-:W-:-:S04]  /*11c50*/  IMAD.MOV.U32 R5, RZ, RZ, 0x6000 ;  /* 0x00006000ff057424 */ /* 0x003fc800078e00ff */
[----:B------:R3:W-:Y:S01]  /*11c60*/  SYNCS.ARRIVE.TRANS64 RZ, [R6+URZ+0x308b0], R5 ;  /* 0x0308b00506ff79a7 */ /* 0x0007e2000800003f */
[----:B--2---:R-:W-:-:S04]  /*11c70*/  LOP3.LUT R12, R12, 0x1f, RZ, 0xc0, !PT ;  /* 0x0000001f0c0c7812 */ /* 0x004fc800078ec0ff */
[----:B------:R-:W-:-:S13]  /*11c80*/  ISETP.NE.AND P0, PT, R12, RZ, PT ;  /* 0x000000ff0c00720c */ /* 0x000fda0003f05270 */
[----:B---3--:R-:W-:Y:S05]  /*11c90*/  @!P0 BRA `(.L_x_13199) ;  /* 0x0000000000048947 */ /* 0x008fea0003800000 */
[----:B------:R-:W-:Y:S01]  /*11ca0*/  BPT.TRAP 0x1 ;  /* 0x000000040000795c */ /* 0x000fe20000300000 */
.L_x_13199:
[----:B------:R-:W-:Y:S05]  /*11cb0*/  BSYNC B2 ;  /* 0x0000000000027941 */ /* 0x000fea0003800000 */
.L_x_13198:
[----:B------:R-:W-:Y:S01]  /*11cc0*/  R2UR UR10, R11 ;  /* 0x000000000b0a72ca */ /* 0x000fe200000e0000 */
[----:B------:R-:W-:Y:S01]  /*11cd0*/  UIADD3 UR4, UP0, UR38, 0x670, URZ ;  /* 0x0000067026047890 */ /* 0x000fe2000ff1e03f */
[----:B------:R-:W-:Y:S01]  /*11ce0*/  R2UR UR6, R8 ;  /* 0x00000000080672ca */ /* 0x000fe200000e0000 */
[----:B------:R-:W-:Y:S01]  /*11cf0*/  VIADD R10, R10, 0x400 ;  /* 0x000004000a0a7836 */ /* 0x000fe20000000000 */
[----:B------:R-:W-:Y:S01]  /*11d00*/  R2UR UR7, R9 ;  /* 0x00000000090772ca */ /* 0x000fe200000e0000 */
[----:B01----:R-:W-:Y:S01]  /*11d10*/  VIADD R6, R6, 0x308b0 ;  /* 0x000308b006067836 */ /* 0x003fe20000000000 */
[----:B------:R-:W-:Y:S01]  /*11d20*/  PLOP3.LUT P0, PT, PT, PT, PT, 0x80, 0x0 ;  /* 0x000000000000781c */ /* 0x000fe20003f0f070 */
[----:B------:R-:W-:-:S12]  /*11d30*/  UIADD3.X UR5, URZ, UR39, URZ, UP0, !UPT ;  /* 0x000000273f057290 */ /* 0x000fd800087fe43f */
.L_x_13200:
        /* <DEDUP_REMOVED lines=10> */
.L_x_13190:
[----:B------:R-:W-:Y:S05]  /*11de0*/  BSYNC B1 ;  /* 0x0000000000017941 */ /* 0x000fea0003800000 */
.L_x_13189:
[----:B------:R-:W2:Y:S01]  /*11df0*/  LDL.LU R8, [R1+0x4] ;  /* 0x0000040001087983 */ /* 0x000ea20000300800 */
[----:B------:R-:W-:Y:S01]  /*11e00*/  VIADD R29, R29, 0x1 ;  /* 0x000000011d1d7836 */ /* 0x000fe20000000000 */
[----:B------:R-:W-:Y:S01]  /*11e10*/  PLOP3.LUT P0, PT, PT, PT, PT, 0x8, 0x0 ;  /* 0x000000000000781c */ /* 0x000fe20003f0e170 */
[----:B------:R-:W-:-:S03]  /*11e20*/  VIADD R4, R4, 0xfffffffe ;  /* 0xfffffffe04047836 */ /* 0x000fc60000000000 */
[C---:B------:R-:W-:Y:S02]  /*11e30*/  ISETP.NE.AND P1, PT, R29.reuse, 0x2, PT ;  /* 0x000000021d00780c */ /* 0x040fe40003f25270 */
[----:B------:R-:W-:Y:S02]  /*11e40*/  ISETP.GE.AND P2, PT, R4, R3, PT ;  /* 0x000000030400720c */ /* 0x000fe40003f46270 */
[----:B0-----:R-:W-:Y:S02]  /*11e50*/  SEL R5, RZ, 0x1, P1 ;  /* 0x00000001ff057807 */ /* 0x001fe40000800000 */
[----:B------:R-:W-:Y:S02]  /*11e60*/  SEL R29, R29, RZ, P1 ;  /* 0x000000ff1d1d7207 */ /* 0x000fe40000800000 */
[----:B--2---:R-:W-:-:S05]  /*11e70*/  LOP3.LUT R8, R8, R5, RZ, 0x3c, !PT ;  /* 0x0000000508087212 */ /* 0x004fca00078e3cff */
[----:B------:R0:W-:Y:S02]  /*11e80*/  STL [R1+0x4], R8 ;  /* 0x0000040801007387 */ /* 0x0001e40000100800 */
[----:B------:R-:W-:Y:S05]  /*11e90*/  @!P2 BRA `(.L_x_13183) ;  /* 0x000000040064a947 */ /* 0x000fea0003800000 */
.L_x_13213:
[----:B------:R-:W-:Y:S05]  /*11ea0*/  YIELD ;  /* 0x0000000000007946 */ /* 0x000fea0003800000 */
[----:B------:R-:W-:Y:S04]  /*11eb0*/  BSSY B1, `(.L_x_13201) ;  /* 0x000004d000017945 */ /* 0x000fe80003800000 */
[----:B-1----:R-:W-:Y:S05]  /*11ec0*/  @!P6 BRA `(.L_x_13202) ;  /* 0x00000004002ce947 */ /* 0x002fea0003800000 */
[----:B------:R-:W2:Y:S01]  /*11ed0*/  LDL R6, [R1+0x4] ;  /* 0x0000040001067983 */ /* 0x000ea20000100800 */
[----:B------:R-:W1:Y:S02]  /*11ee0*/  S2R R5, SR_TID.X ;  /* 0x0000000000057919 */ /* 0x000e640000002100 */
[----:B-1----:R-:W-:Y:S01]  /*11ef0*/  LOP3.LUT R7, R5, 0x7f, RZ, 0xc0, !PT ;  /* 0x0000007f05077812 */ /* 0x002fe200078ec0ff */
[----:B------:R-:W-:Y:S01]  /*11f00*/  IMAD R5, R29, 0x8, R22 ;  /* 0x000000081d057824 */ /* 0x000fe200078e0216 */
[----:B------:R-:W-:Y:S02]  /*11f10*/  BSSY B2, `(.L_x_13203) ;  /* 0x0000005000027945 */ /* 0x000fe40003800000 */
[----:B------:R-:W-:Y:S02]  /*11f20*/  ISETP.NE.AND P2, PT, R7, RZ, PT ;  /* 0x000000ff0700720c */ /* 0x000fe40003f45270 */
[----:B--2---:R-:W-:-:S04]  /*11f30*/  SHF.L.U32 R6, R6, 0x1f, RZ ;  /* 0x0000001f06067819 */ /* 0x004fc800000006ff */
[----:B------:R-:W1:Y:S02]  /*11f40*/  SYNCS.PHASECHK.TRANS64.TRYWAIT P1, [R5+URZ+0x308a0], R6 ;  /* 0x0308a006050075a7 */ /* 0x000e64000802017f */
[----:B-1----:R-:W-:Y:S05]  /*11f50*/  @!P1 BRA `(.L_x_13204) ;  /* 0x0000005400a09947 */ /* 0x002fea0003800000 */
.L_x_13349:
[----:B------:R-:W-:Y:S05]  /*11f60*/  BSYNC B2 ;  /* 0x0000000000027941 */ /* 0x000fea0003800000 */
.L_x_13203:
[----:B------:R-:W-:Y:S04]  /*11f70*/  BSSY B2, `(.L_x_13205) ;  /* 0x0000009000027945 */ /* 0x000fe80003800000 */
[----:B------:R-:W-:Y:S05]  /*11f80*/  @P2 BRA `(.L_x_13206) ;  /* 0x00000000001c2947 */ /* 0x000fea0003800000 */
[----:B------:R-:W0:Y:S02]  /*11f90*/  S2R R7, SR_TID.X ;  /* 0x0000000000077919 */ /* 0x000e240000002100 */
[----:B0-----:R-:W-:Y:S01]  /*11fa0*/  LOP3.LUT R8, R7, 0x1f, RZ, 0xc0, !PT ;  /* 0x0000001f07087812 */ /* 0x001fe200078ec0ff */
[----:B------:R-:W-:-:S03]  /*11fb0*/  IMAD.MOV.U32 R7, RZ, RZ, 0x6000 ;  /* 0x00006000ff077424 */ /* 0x000fc600078e00ff */
[----:B------:R-:W-:Y:S01]  /*11fc0*/  ISETP.NE.AND P1, PT, R8, RZ, PT ;  /* 0x000000ff0800720c */ /* 0x000fe20003f25270 */
[----:B------:R2:W-:-:S12]  /*11fd0*/  SYNCS.ARRIVE.TRANS64 RZ, [R5+URZ+0x30890], R7 ;  /* 0x0308900705ff79a7 */ /* 0x0005d8000800003f */
[----:B--2---:R-:W-:Y:S05]  /*11fe0*/  @!P1 BRA `(.L_x_13206) ;  /* 0x0000000000049947 */ /* 0x004fea0003800000 */
[----:B------:R-:W-:Y:S01]  /*11ff0*/  BPT.TRAP 0x1 ;  /* 0x000000040000795c */ /* 0x000fe20000300000 */
.L_x_13206:
[----:B------:R-:W-:Y:S05]  /*12000*/  BSYNC B2 ;  /* 0x0000000000027941 */ /* 0x000fea0003800000 */
.L_x_13205:
[----:B------:R-:W-:Y:S01]  /*12010*/  IMAD.MOV.U32 R11, RZ, RZ, RZ ;  /* 0x000000ffff0b7224 */ /* 0x000fe200078e00ff */
[----:B------:R-:W-:Y:S01]  /*12020*/  UIADD3 UR4, UP0, UR38, 0x570, URZ ;  /* 0x0000057026047890 */ /* 0x000fe2000ff1e03f */
[----:B------:R-:W-:Y:S01]  /*12030*/  IMAD R7, R29, 0x6000, R22 ;  /* 0x000060001d077824 */ /* 0x000fe200078e0216 */
[----:B------:R-:W-:Y:S01]  /*12040*/  PLOP3.LUT P1, PT, PT, PT, PT, 0x80, 0x0 ;  /* 0x000000000000781c */ /* 0x000fe20003f2f070 */
[----:B0-----:R-:W-:Y:S01]  /*12050*/  IMAD R8, R4, 0xc0, R0 ;  /* 0x000000c004087824 */ /* 0x001fe200078e0200 */
[----:B------:R-:W-:Y:S01]  /*12060*/  R2UR UR10, R11 ;  /* 0x000000000b0a72ca */ /* 0x000fe200000e0000 */
[----:B------:R-:W-:Y:S01]  /*12070*/  VIADD R9, R5, 0x30890 ;  /* 0x0003089005097836 */ /* 0x000fe20000000000 */
[----:B------:R-:W-:Y:S01]  /*12080*/  UIADD3.X UR5, URZ, UR39, URZ, UP0, !UPT ;  /* 0x000000273f057290 */ /* 0x000fe200087fe43f */
[----:B------:R-:W-:Y:S01]  /*12090*/  VIADD R10, R7, 0x12400 ;  /* 0x00012400070a7836 */ /* 0x000fe20000000000 */
[----:B------:R-:W-:Y:S01]  /*120a0*/  UMOV UR6, 0x0 ;  /* 0x0000000000067882 */ /* 0x000fe20000000000 */
[----:B------:R-:W-:-:S10]  /*120b0*/  UMOV UR7, 0x12f00000 ;  /* 0x12f0000000077882 */ /* 0x000fd40000000000 */
.L_x_13207:
        /* <DEDUP_REMOVED lines=13> */
.L_x_13350:
[----:B------:R-:W-:Y:S05]  /*12190*/  BSYNC B2 ;  /* 0x0000000000027941 */ /* 0x000fea0003800000 */
.L_x_13208:
        /* <DEDUP_REMOVED lines=11> */
.L_x_13211:
[----:B------:R-:W-:Y:S05]  /*12250*/  BSYNC B2 ;  /* 0x0000000000027941 */ /* 0x000fea0003800000 */
.L_x_13210:
        /* <DEDUP_REMOVED lines=8> */
.L_x_13212:
        /* <DEDUP_REMOVED lines=10> */
.L_x_13202:
[----:B------:R-:W-:Y:S05]  /*12380*/  BSYNC B1 ;  /* 0x0000000000017941 */ /* 0x000fea0003800000 */
.L_x_13201:
[----:B------:R-:W2:Y:S01]  /*12390*/  LDL.LU R6, [R1+0x4] ;  /* 0x0000040001067983 */ /* 0x000ea20000300800 */
[----:B------:R-:W-:Y:S01]  /*123a0*/  VIADD R29, R29, 0x1 ;  /* 0x000000011d1d7836 */ /* 0x000fe20000000000 */
[C---:B------:R-:W-:Y:S01]  /*123b0*/  ISETP.GT.AND P2, PT, R4.reuse, R3, PT ;  /* 0x000000030400720c */ /* 0x040fe20003f44270 */
[----:B------:R-:W-:-:S03]  /*123c0*/  VIADD R4, R4, 0xffffffff ;  /* 0xffffffff04047836 */ /* 0x000fc60000000000 */
[----:B------:R-:W-:-:S04]  /*123d0*/  ISETP.NE.AND P1, PT, R29, 0x2, PT ;  /* 0x000000021d00780c */ /* 0x000fc80003f25270 */
[----:B------:R-:W-:Y:S02]  /*123e0*/  SEL R5, RZ, 0x1, P1 ;  /* 0x00000001ff057807 */ /* 0x000fe40000800000 */
[----:B------:R-:W-:Y:S02]  /*123f0*/  SEL R29, R29, RZ, P1 ;  /* 0x000000ff1d1d7207 */ /* 0x000fe40000800000 */
[----:B--2---:R-:W-:-:S05]  /*12400*/  LOP3.LUT R6, R6, R5, RZ, 0x3c, !PT ;  /* 0x0000000506067212 */ /* 0x004fca00078e3cff */
[----:B------:R1:W-:Y:S01]  /*12410*/  STL [R1+0x4], R6 ;  /* 0x0000040601007387 */ /* 0x0003e20000100800 */
[----:B------:R-:W-:Y:S05]  /*12420*/  @P2 BRA `(.L_x_13213) ;  /* 0xfffffff8009c2947 */ /* 0x000fea000383ffff */
.L_x_13183:
[----:B------:R-:W-:Y:S05]  /*12430*/  BSYNC B0 ;  /* 0x0000000000007941 */ /* 0x000fea0003800000 */
.L_x_13182:
[----:B------:R-:W2:Y:S01]  /*12440*/  LDL R5, [R1+0x34] ;  /* 0x0000340001057983 */ /* 0x000ea20000100800 */
[----:B------:R-:W-:Y:S05]  /*12450*/  @!P0 WARPSYNC.ALL ;  /* 0x0000000000008948 */ /* 0x000fea0003800000 */
[----:B------:R-:W-:Y:S06]  /*12460*/  @!P0 BAR.SYNC.DEFER_BLOCKING 0xc, 0x200 ;  /* 0x0308000000008b1d */ /* 0x000fec0000010000 */
[----:B------:R-:W-:Y:S01]  /*12470*/  BSSY B7, `(.L_x_13214) ;  /* 0x000035f000077945 */ /* 0x000fe20003800000 */
[----:B--2---:R-:W-:-:S13]  /*12480*/  ISETP.GT.AND P0, PT, R5, RZ, PT ;  /* 0x000000ff0500720c */ /* 0x004fda0003f04270 */
        /* <DEDUP_REMOVED lines=18> */
.L_x_13215:
        /* <DEDUP_REMOVED lines=8> */
[----:B------:R-:W-:Y:S01]  /*12630*/  IMAD.U32 R4, RZ, RZ, UR6 ;  /* 0x00000006ff047e24 */ /* 0x000fe2000f8e00ff */
[----:B0-----:R-:W-:Y:S01]  /*12640*/  MOV R8, 0x70 ;  /* 0x0000007000087802 */ /* 0x001fe20000000f00 */
[----:B------:R-:W0:Y:S01]  /*12650*/  LDC.64 R2, c[0x4][R2] ;  /* 0x0100000002027b82 */ /* 0x000e220000000a00 */
[----:B------:R-:W-:Y:S02]  /*12660*/  IMAD.U32 R5, RZ, RZ, UR7 ;  /* 0x00000007ff057e24 */ /* 0x000fe4000f8e00ff */
[----:B-1----:R-:W-:Y:S02]  /*12670*/  IMAD.U32 R6, RZ, RZ, UR8 ;  /* 0x00000008ff067e24 */ /* 0x002fe4000f8e00ff */
[----:B------:R-:W-:-:S02]  /*12680*/  IMAD.U32 R7, RZ, RZ, UR9 ;  /* 0x00000009ff077e24 */ /* 0x000fc4000f8e00ff */
[----:B------:R-:W-:Y:S02]  /*12690*/  IMAD.U32 R10, RZ, RZ, UR4 ;  /* 0x00000004ff0a7e24 */ /* 0x000fe4000f8e00ff */
[----:B------:R-:W-:Y:S02]  /*126a0*/  IMAD.U32 R11, RZ, RZ, UR5 ;  /* 0x00000005ff0b7e24 */ /* 0x000fe4000f8e00ff */
[----:B------:R-:W-:Y:S02]  /*126b0*/  IMAD.MOV.U32 R12, RZ, RZ, 0x1 ;  /* 0x00000001ff0c7424 */ /* 0x000fe400078e00ff */
[----:B------:R-:W-:-:S07]  /*126c0*/  IMAD.MOV.U32 R13, RZ, RZ, RZ ;  /* 0x000000ffff0d7224 */ /* 0x000fce00078e00ff */
[----:B------:R-:W-:-:S07]  /*126d0*/  LEPC R20, `(.L_x_13218) ;  /* 0x000000001014794e */ /* 0x000fce0000000000 */
[----:B0-----:R-:W-:Y:S05]  /*126e0*/  CALL.ABS.NOINC R2 ;  /* 0x0000000002007343 */ /* 0x001fea0003c00000 */
.L_x_13218:
[----:B------:R-:W-:Y:S05]  /*126f0*/  BSYNC B6 ;  /* 0x0000000000067941 */ /* 0x000fea0003800000 */
.L_x_13217:
        /* <DEDUP_REMOVED lines=11> */
[----:B-1----:R-:W-:Y:S02]  /*127b0*/  IMAD.U32 R6, RZ, RZ, UR8 ;  /* 0x00000008ff067e24 */ /* 0x002fe4000f8e00ff */
[----:B------:R-:W-:-:S02]  /*127c0*/  IMAD.U32 R7, RZ, RZ, UR9 ;  /* 0x00000009ff077e24 */ /* 0x000fc4000f8e00ff */
[----:B------:R-:W-:Y:S02]  /*127d0*/  IMAD.U32 R10, RZ, RZ, UR4 ;  /* 0x00000004ff0a7e24 */ /* 0x000fe4000f8e00ff */
[----:B------:R-:W-:Y:S02]  /*127e0*/  IMAD.U32 R11, RZ, RZ, UR5 ;  /* 0x00000005ff0b7e24 */ /* 0x000fe4000f8e00ff */
[----:B0-----:R-:W-:Y:S02]  /*127f0*/  IMAD.MOV.U32 R8, RZ, RZ, 0x70 ;  /* 0x00000070ff087424 */ /* 0x001fe400078e00ff */
[----:B------:R-:W-:Y:S02]  /*12800*/  IMAD.MOV.U32 R12, RZ, RZ, 0x1 ;  /* 0x00000001ff0c7424 */ /* 0x000fe400078e00ff */
[----:B--2---:R-:W-:-:S07]  /*12810*/  IMAD.MOV.U32 R13, RZ, RZ, RZ ;  /* 0x000000ffff0d7224 */ /* 0x004fce00078e00ff */
[----:B------:R-:W-:-:S07]  /*12820*/  LEPC R20, `(.L_x_13221) ;  /* 0x000000001014794e */ /* 0x000fce0000000000 */
[----:B---3--:R-:W-:Y:S05]  /*12830*/  CALL.ABS.NOINC R2 ;  /* 0x0000000002007343 */ /* 0x008fea0003c00000 */
.L_x_13221:
        /* <DEDUP_REMOVED lines=16> */
.L_x_13220:
[----:B------:R-:W-:Y:S05]  /*12940*/  BSYNC B6 ;  /* 0x0000000000067941 */ /* 0x000fea0003800000 */
.L_x_13219:
[----:B------:R-:W2:Y:S01]  /*12950*/  LDL.LU R21, [R1+0x8] ;  /* 0x0000080001157983 */ /* 0x000ea20000300800 */
[----:B------:R-:W-:Y:S02]  /*12960*/  ULDC.64 UR4, c[0x0][0x9f8] ;  /* 0x00027e0000047ab9 */ /* 0x000fe40000000a00 */
[----:B------:R-:W-:Y:S01]  /*12970*/  ISETP.NE.U32.AND P0, PT, RZ, UR4, PT ;  /* 0x00000004ff007c0c */ /* 0x000fe2000bf05070 */
[----:B------:R-:W0:Y:S03]  /*12980*/  LDL R20, [R1+0x18] ;  /* 0x0000180001147983 */ /* 0x000e260000100800 */
[----:B------:R-:W-:-:S13]  /*12990*/  ISETP.NE.AND.EX P0, PT, RZ, UR5, PT, P0 ;  /* 0x00000005ff007c0c */ /* 0x000fda000bf05300 */
[----:B------:R-:W-:-:S04]  /*129a0*/  @P0 IADD3 R2, P1, R24, UR4, RZ ;  /* 0x0000000418020c10 */ /* 0x000fc8000ff3e0ff */
[----:B--2---:R-:W-:Y:S01]  /*129b0*/  @P0 IADD3.X R3, R21, UR5, RZ, P1, !PT ;  /* 0x0000000515030c10 */ /* 0x004fe20008ffe4ff */
[----:B------:R-:W-:-:S04]  /*129c0*/  ULDC.64 UR4, c[0x0][0xa08] ;  /* 0x0002820000047ab9 */ /* 0x000fc80000000a00 */
[----:B------:R2:W3:Y:S01]  /*129d0*/  @P0 LDG.E R25, desc[UR56][R2.64] ;  /* 0x0000003802190981 */ /* 0x0004e2000c1e1900 */
[----:B0-----:R-:W-:-:S05]  /*129e0*/  VIADD R8, R20, 0xffffffff ;  /* 0xffffffff14087836 */ /* 0x001fca0000000000 */
[----:B------:R0:W-:Y:S01]  /*129f0*/  STL [R1+0x1c], R8 ;  /* 0x00001c0801007387 */ /* 0x0001e20000100800 */
        /* <DEDUP_REMOVED lines=8> */
[----:B------:R-:W2:Y:S02]  /*12a80*/  S2R R0, SR_TID.X ;  /* 0x0000000000007919 */ /* 0x000ea40000002100 */
[----:B--2---:R-:W-:-:S04]  /*12a90*/  SHF.R.U32.HI R0, RZ, 0x5, R0 ;  /* 0x00000005ff007819 */ /* 0x004fc80000011600 */
[----:B------:R-:W-:-:S05]  /*12aa0*/  LOP3.LUT R0, R0, 0x3, RZ, 0xc0, !PT ;  /* 0x0000000300007812 */ /* 0x000fca00078ec0ff */
[----:B------:R2:W3:Y:S02]  /*12ab0*/  SHFL.IDX PT, R14, R0, RZ, 0x1f ;  /* 0x00001fff000e7589 */ /* 0x0004e400000e0000 */
.L_x_13353:
        /* <DEDUP_REMOVED lines=10> */
.L_x_13356:
[----:B------:R-:W-:Y:S05]  /*12b60*/  @!P6 BRA `(.L_x_13223) ;  /* 0x0000000000ece947 */ /* 0x000fea0003800000 */
[----:B------:R-:W-:Y:S01]  /*12b70*/  ISETP.NE.U32.AND P0, PT, R2, RZ, PT ;  /* 0x000000ff0200720c */ /* 0x000fe20003f05070 */
[----:B------:R-:W-:-:S03]  /*12b80*/  IMAD.MOV.U32 R27, RZ, RZ, R8 ;  /* 0x000000ffff1b7224 */ /* 0x000fc600078e0008 */
[----:B------:R-:W-:-:S13]  /*12b90*/  ISETP.NE.AND.EX P0, PT, R3, RZ, PT, P0 ;  /* 0x000000ff0300720c */ /* 0x000fda0003f05300 */
[----:B------:R-:W-:Y:S05]  /*12ba0*/  @!P0 BRA `(.L_x_13225) ;  /* 0x0000000000488947 */ /* 0x000fea0003800000 */
[----:B-1----:R-:W1:Y:S01]  /*12bb0*/  LDC R6, c[0x0][0x43c] ;  /* 0x00010f00ff067b82 */ /* 0x002e620000000800 */
[----:B--2---:R-:W-:Y:S01]  /*12bc0*/  IMAD.MOV.U32 R0, RZ, RZ, R8 ;  /* 0x000000ffff007224 */ /* 0x004fe200078e0008 */
        /* <DEDUP_REMOVED lines=16> */
.L_x_13225:
[----:B--2---:R-:W-:Y:S01]  /*12cd0*/  IMAD R0, R23, 0x8, R22 ;  /* 0x0000000817007824 */ /* 0x004fe200078e0216 */
[----:B---3--:R-:W-:-:S04]  /*12ce0*/  SHF.L.U32 R2, R26, 0x1f, RZ ;  /* 0x0000001f1a027819 */ /* 0x008fc800000006ff */
[----:B------:R-:W2:Y:S02]  /*12cf0*/  SYNCS.PHASECHK.TRANS64.TRYWAIT P0, [R0+URZ+0x30840], R2 ;  /* 0x03084002000075a7 */ /* 0x000ea4000800017f */
[----:B--2---:R-:W-:Y:S05]  /*12d00*/  @!P0 BRA `(.L_x_13226) ;  /* 0x0000004800b08947 */ /* 0x004fea0003800000 */
.L_x_13357:
        /* <DEDUP_REMOVED lines=11> */
.L_x_13227:
[----:B--2---:R-:W2:Y:S01]  /*12dc0*/  LDL.LU R2, [R1] ;  /* 0x0000000001027983 */ /* 0x004ea20000300800 */
[----:B------:R-:W-:Y:S01]  /*12dd0*/  R2UR UR9, R0 ;  /* 0x00000000000972ca */ /* 0x000fe200000e0000 */
[----:B------:R-:W-:Y:S01]  /*12de0*/  IMAD R0, R23, 0x6000, R22 ;  /* 0x0000600017007824 */ /* 0x000fe200078e0216 */
[----:B------:R-:W-:Y:S01]  /*12df0*/  R2UR UR11, R27 ;  /* 0x000000001b0b72ca */ /* 0x000fe200000e0000 */
[----:B------:R-:W-:Y:S01]  /*12e00*/  UIADD3 UR6, UP0, UR38, 0x370, URZ ;  /* 0x0000037026067890 */ /* 0x000fe2000ff1e03f */
[----:B------:R-:W-:Y:S01]  /*12e10*/  R2UR UR4, R28 ;  /* 0x000000001c0472ca */ /* 0x000fe200000e0000 */
[----:B------:R-:W-:Y:S01]  /*12e20*/  UMOV UR5, 0x14f00000 ;  /* 0x14f0000000057882 */ /* 0x000fe20000000000 */
[----:B------:R-:W-:Y:S01]  /*12e30*/  R2UR UR8, R0 ;  /* 0x00000000000872ca */ /* 0x000fe200000e0000 */
[----:B------:R-:W-:Y:S01]  /*12e40*/  UIADD3.X UR7, URZ, UR39, URZ, UP0, !UPT ;  /* 0x000000273f077290 */ /* 0x000fe200087fe43f */
[----:B------:R-:W-:Y:S01]  /*12e50*/  PLOP3.LUT P0, PT, PT, PT, PT, 0x80, 0x0 ;  /* 0x000000000000781c */ /* 0x000fe20003f0f070 */
[----:B------:R-:W-:Y:S01]  /*12e60*/  UMOV UR10, URZ ;  /* 0x0000003f000a7c82 */ /* 0x000fe20008000000 */
[----:B------:R-:W-:-:S02]  /*12e70*/  R2UR UR12, R18 ;  /* 0x00000000120c72ca */ /* 0x000fc400000e0000 */
[----:B-----5:R-:W-:Y:S01]  /*12e80*/  R2UR UR13, R24 ;  /* 0x00000000180d72ca */ /* 0x020fe200000e0000 */
[----:B------:R-:W-:-:S04]  /*12e90*/  UIADD3 UR9, UR9, 0x30830, URZ ;  /* 0x0003083009097890 */ /* 0x000fc8000fffe03f */
[----:B------:R-:W-:Y:S02]  /*12ea0*/  UIMAD UR11, UR11, 0xc0, UR4 ;  /* 0x000000c00b0b78a4 */ /* 0x000fe4000f8e0204 */
[----:B------:R-:W-:Y:S01]  /*12eb0*/  UIADD3 UR8, UR8, 0x12400, URZ ;  /* 0x0001240008087890 */ /* 0x000fe2000fffe03f */
[----:B------:R-:W-:-:S08]  /*12ec0*/  UMOV UR4, 0x0 ;  /* 0x0000000000047882 */ /* 0x000fd00000000000 */
[----:B------:R3:W-:Y:S01]  /*12ed0*/  UTMALDG.4D [UR8], [UR6], desc[UR4] ;  /* 0x00000408060075b4 */ /* 0x0007e20008019000 */
[----:B--2---:R-:W-:-:S04]  /*12ee0*/  LOP3.LUT R2, R2, 0xfffffffe, RZ, 0xc0, !PT ;  /* 0xfffffffe02027812 */ /* 0x004fc800078ec0ff */
[----:B------:R-:W-:-:S05]  /*12ef0*/  @P0 LOP3.LUT R2, R2, 0x1, RZ, 0xfc, !PT ;  /* 0x0000000102020812 */ /* 0x000fca00078efcff */
[----:B------:R3:W-:Y:S01]  /*12f00*/  STL [R1], R2 ;  /* 0x0000000201007387 */ /* 0x0007e20000100800 */
[----:B------:R-:W-:Y:S01]  /*12f10*/  NOP ;  /* 0x0000000000007918 */ /* 0x000fe20000000000 */
.L_x_13223:
[----:B------:R-:W4:Y:S04]  /*12f20*/  LDL.LU R4, [R1+0x20] ;  /* 0x0000200001047983 */ /* 0x000f280000300800 */
[----:B-1----:R-:W5:Y:S04]  /*12f30*/  LDL.LU R6, [R1+0x10] ;  /* 0x0000100001067983 */ /* 0x002f680000300800 */
[----:B------:R-:W5:Y:S01]  /*12f40*/  LDL.LU R3, [R1+0x30] ;  /* 0x0000300001037983 */ /* 0x000f620000300800 */
[----:B------:R-:W-:Y:S05]  /*12f50*/  WARPSYNC.ALL ;  /* 0x0000000000007948 */ /* 0x000fea0003800000 */
[----:B---3--:R-:W-:Y:S01]  /*12f60*/  ULDC.64 UR6, c[0x0][0xa00] ;  /* 0x0002800000067ab9 */ /* 0x008fe20000000a00 */
[----:B------:R-:W-:Y:S01]  /*12f70*/  ULDC.64 UR4, c[0x0][0x298] ;  /* 0x0000a60000047ab9 */ /* 0x000fe20000000a00 */
[----:B------:R-:W-:Y:S01]  /*12f80*/  BAR.SYNC.DEFER_BLOCKING 0x8, 0x200 ;  /* 0x0208000000007b1d */ /* 0x000fe20000010000 */
[----:B------:R-:W-:Y:S01]  /*12f90*/  ISETP.NE.U32.AND P0, PT, RZ, UR6, PT ;  /* 0x00000006ff007c0c */ /* 0x000fe2000bf05070 */
[----:B--2---:R-:W-:-:S03]  /*12fa0*/  VIADD R0, R22, 0xc400 ;  /* 0x0000c40016007836 */ /* 0x004fc60000000000 */
[----:B------:R-:W-:Y:S01]  /*12fb0*/  ISETP.NE.AND.EX P0, PT, RZ, UR7, PT, P0 ;  /* 0x00000007ff007c0c */ /* 0x000fe2000bf05300 */
[----:B------:R-:W-:Y:S01]  /*12fc0*/  BSSY B6, `(.L_x_13228) ;  /* 0x0000020000067945 */ /* 0x000fe20003800000 */
[----:B------:R-:W-:Y:S02]  /*12fd0*/  LOP3.LUT P1, RZ, R0, 0x3ff, RZ, 0xc0, !PT ;  /* 0x000003ff00ff7812 */ /* 0x000fe4000782c0ff */
[----:B----4-:R-:W-:-:S05]  /*12fe0*/  SHF.R.S32.HI R2, RZ, 0x1f, R4 ;  /* 0x0000001fff027819 */ /* 0x010fca0000011404 */
[----:B------:R-:W-:Y:S01]  /*12ff0*/  IMAD R2, R2, UR4, RZ ;  /* 0x0000000402027c24 */ /* 0x000fe2000f8e02ff */
[----:B-----5:R-:W-:-:S03]  /*13000*/  SEL R3, R3, RZ, !P0 ;  /* 0x000000ff03037207 */ /* 0x020fc60004000000 */
[----:B------:R-:W-:Y:S01]  /*13010*/  IMAD R0, R4, UR5, R2 ;  /* 0x0000000504007c24 */ /* 0x000fe2000f8e0202 */
[----:B------:R-:W-:Y:S01]  /*13020*/  SEL R2, R6, RZ, !P0 ;  /* 0x000000ff06027207 */ /* 0x000fe20004000000 */
        /* <DEDUP_REMOVED lines=18> */
[----:B0-----:R-:W-:-:S02]  /*13150*/  IMAD.U32 R7, RZ, RZ, UR7 ;  /* 0x00000007ff077e24 */ /* 0x001fc4000f8e00ff */
[----:B------:R-:W-:Y:S02]  /*13160*/  IMAD.U32 R10, RZ, RZ, UR8 ;  /* 0x00000008ff0a7e24 */ /* 0x000fe4000f8e00ff */
[----:B------:R-:W-:Y:S02]  /*13170*/  IMAD.U32 R11, RZ, RZ, UR9 ;  /* 0x00000009ff0b7e24 */ /* 0x000fe4000f8e00ff */
[----:B------:R-:W-:Y:S02]  /*13180*/  IMAD.MOV.U32 R8, RZ, RZ, 0x70 ;  /* 0x00000070ff087424 */ /* 0x000fe400078e00ff */
[----:B------:R-:W-:-:S07]  /*13190*/  IMAD.MOV.U32 R13, RZ, RZ, RZ ;  /* 0x000000ffff0d7224 */ /* 0x000fce00078e00ff */
[----:B------:R-:W-:-:S07]  /*131a0*/  LEPC R20, `(.L_x_13229) ;  /* 0x000000001014794e */ /* 0x000fce0000000000 */
[----:B-1----:R-:W-:Y:S05]  /*131b0*/  CALL.ABS.NOINC R2 ;  /* 0x0000000002007343 */ /* 0x002fea0003c00000 */
.L_x_13229:
[----:B------:R-:W-:Y:S05]  /*131c0*/  BSYNC B6 ;  /* 0x0000000000067941 */ /* 0x000fea0003800000 */
.L_x_13228:
        /* <DEDUP_REMOVED lines=33> */
[----:B----4-:R-:W-:-:S04]  /*133e0*/  @P0 IMAD.HI.U32 R0, R6, R4, RZ ;  /* 0x0000000406000227 */ /* 0x010fc800078e00ff */
[----:B------:R-:W-:Y:S01]  /*133f0*/  IMAD.MOV.U32 R4, RZ, RZ, R6 ;  /* 0x000000ffff047224 */ /* 0x000fe200078e0006 */
[----:B-1----:R-:W-:-:S04]  /*13400*/  @P0 SHF.R.U32.HI R4, RZ, R5, R0 ;  /* 0x00000005ff040219 */ /* 0x002fc80000011600 */
        /* <DEDUP_REMOVED lines=44> */
[----:B------:R-:W-:Y:S01]  /*136d0*/  SHFL.IDX PT, R8, R5, RZ, 0x181f ;  /* 0x00181fff05087589 */ /* 0x000fe200000e0000 */
        /* <DEDUP_REMOVED lines=81> */
[----:B0-----:R-:W-:-:S04]  /*13bf0*/  @!P2 IMAD.X R0, RZ, RZ, R0, P1 ;  /* 0x000000ffff00a224 */ /* 0x001fc800008e0600 */
[----:B------:R-:W-:Y:S02]  /*13c00*/  @!P2 IMAD.MOV.U32 R7, RZ, RZ, R0 ;  /* 0x000000ffff07a224 */ /* 0x000fe400078e0000 */
[----:B------:R-:W-:-:S03]  /*13c10*/  VIADD R0, R17, 0x90 ;  /* 0x0000009011007836 */ /* 0x000fc60000000000 */
[----:B------:R0:W-:Y:S02]  /*13c20*/  @!P2 LDGSTS.E.BYPASS.LTC128B.128 [R10+0x10400], desc[UR56][R6.64], !P0 ;  /* 0x10400000060aafae */ /* 0x0001e4000c101d78 */
[----:B------:R-:W-:Y:S02]  /*13c30*/  ISETP.GE.AND P1, PT, R0, R3, PT ;  /* 0x000000030000720c */ /* 0x000fe40003f26270 */
[----:B------:R-:W-:Y:S04]  /*13c40*/  SHFL.IDX PT, R0, R2, 0x1, 0x181f ;  /* 0x00381f0002007f89 */ /* 0x000fe800000e0000 */
[----:B0-----:R-:W0:Y:S07]  /*13c50*/  SHFL.IDX PT, R6, R5, 0x1, 0x181f ;  /* 0x00381f0005067f89 */ /* 0x001e2e00000e0000 */
[----:B0-----:R-:W-:-:S05]  /*13c60*/  @!P1 LEA R6, P2, R20, R6, 0x1 ;  /* 0x0000000614069211 */ /* 0x001fca00078408ff */
[----:B------:R-:W-:-:S04]  /*13c70*/  @!P1 IMAD.X R0, RZ, RZ, R0, P2 ;  /* 0x000000ffff009224 */ /* 0x000fc800010e0600 */
[----:B------:R-:W-:Y:S02]  /*13c80*/  @!P1 IMAD.MOV.U32 R7, RZ, RZ, R0 ;  /* 0x000000ffff079224 */ /* 0x000fe400078e0000 */
[----:B------:R-:W-:-:S03]  /*13c90*/  VIADD R0, R17, 0xa0 ;  /* 0x000000a011007836 */ /* 0x000fc60000000000 */
[----:B------:R0:W-:Y:S02]  /*13ca0*/  @!P1 LDGSTS.E.BYPASS.LTC128B.128 [R10+0x10c00], desc[UR56][R6.64], !P0 ;  /* 0x10c00000060a9fae */ /* 0x0001e4000c101d78 */
[----:B------:R-:W-:Y:S02]  /*13cb0*/  ISETP.GE.AND P1, PT, R0, R3, PT ;  /* 0x000000030000720c */ /* 0x000fe40003f26270 */
[----:B------:R-:W-:Y:S04]  /*13cc0*/  SHFL.IDX PT, R0, R2, 0x2, 0x181f ;  /* 0x00581f0002007f89 */ /* 0x000fe800000e0000 */
[----:B0-----:R-:W0:Y:S07]  /*13cd0*/  SHFL.IDX PT, R6, R5, 0x2, 0x181f ;  /* 0x00581f0005067f89 */ /* 0x001e2e00000e0000 */
[----:B0-----:R-:W-:-:S04]  /*13ce0*/  @!P1 LEA R6, P2, R20, R6, 0x1 ;  /* 0x0000000614069211 */ /* 0x001fc800078408ff */
[----:B------:R-:W-:-:S05]  /*13cf0*/  @!P1 IADD3.X R0, RZ, R0, RZ, P2, !PT ;  /* 0x00000000ff009210 */ /* 0x000fca00017fe4ff */
[----:B------:R-:W-:Y:S02]  /*13d00*/  @!P1 IMAD.MOV.U32 R7, RZ, RZ, R0 ;  /* 0x000000ffff079224 */ /* 0x000fe400078e0000 */
[----:B------:R0:W1:Y:S04]  /*13d10*/  SHFL.IDX PT, R0, R2, 0x3, 0x181f ;  /* 0x00781f0002007f89 */ /* 0x00006800000e0000 */
[----:B------:R0:W-:Y:S04]  /*13d20*/  @!P1 LDGSTS.E.BYPASS.LTC128B.128 [R10+0x11400], desc[UR56][R6.64], !P0 ;  /* 0x11400000060a9fae */ /* 0x0001e8000c101d78 */
[----:B------:R0:W2:Y:S02]  /*13d30*/  SHFL.IDX PT, R2, R5, 0x3, 0x181f ;  /* 0x00781f0005027f89 */ /* 0x0000a400000e0000 */
.L_x_13382:
[----:B------:R-:W-:Y:S02]  /*13d40*/  VIADD R17, R17, 0xb0 ;  /* 0x000000b011117836 */ /* 0x000fe40000000000 */
[----:B------:R-:W-:-:S03]  /*13d50*/  VIADD R8, R22, 0x30800 ;  /* 0x0003080016087836 */ /* 0x000fc60000000000 */
[----:B------:R-:W-:-:S13]  /*13d60*/  ISETP.GE.AND P1, PT, R17, R3, PT ;  /* 0x000000031100720c */ /* 0x000fda0003f26270 */
[----:B0-2---:R-:W-:-:S05]  /*13d70*/  @!P1 LEA R2, P2, R20, R2, 0x1 ;  /* 0x0000000214029211 */ /* 0x005fca00078408ff */
[----:B-1----:R-:W-:-:S05]  /*13d80*/  @!P1 IMAD.X R3, RZ, RZ, R0, P2 ;  /* 0x000000ffff039224 */ /* 0x002fca00010e0600 */
[----:B------:R-:W-:Y:S01]  /*13d90*/  @!PT LDS RZ, [RZ] ;  /* 0x00000000fffff984 */ /* 0x000fe20000000800 */
[----:B------:R-:W-:Y:S01]  /*13da0*/  @!PT LDS RZ, [RZ] ;  /* 0x00000000fffff984 */ /* 0x000fe20000000800 */
[----:B------:R-:W-:Y:S01]  /*13db0*/  @!PT LDS RZ, [RZ] ;  /* 0x00000000fffff984 */ /* 0x000fe20000000800 */
[----:B------:R0:W-:Y:S01]  /*13dc0*/  @!P1 LDGSTS.E.BYPASS.LTC128B.128 [R10+0x11c00], desc[UR56][R2.64], !P0 ;  /* 0x11c00000020a9fae */ /* 0x0001e2000c101d78 */
[----:B------:R-:W-:Y:S01]  /*13dd0*/  PLOP3.LUT P0, PT, PT, PT, PT, 0x80, 0x0 ;  /* 0x000000000000781c */ /* 0x000fe20003f0f070 */
[----:B------:R-:W-:-:S12]  /*13de0*/  NOP ;  /* 0x0000000000007918 */ /* 0x000fd80000000000 */
.L_x_13231:
        /* <DEDUP_REMOVED lines=14> */
[----:B0-----:R-:W2:Y:S01]  /*13ed0*/  LDL.LU R2, [R1+0x34] ;  /* 0x0000340001027983 */ /* 0x001ea20000300800 */
[----:B------:R0:W-:Y:S01]  /*13ee0*/  SYNCS.ARRIVE.TRANS64.A1T0 RZ, [R22+URZ+0x30800], RZ ;  /* 0x030800ff16ff79a7 */ /* 0x0001e2000810003f */
[----:B------:R-:W-:Y:S01]  /*13ef0*/  BSSY B0, `(.L_x_13232) ;  /* 0x0000004000007945 */ /* 0x000fe20003800000 */
[----:B------:R-:W1:Y:S01]  /*13f00*/  SYNCS.PHASECHK.TRANS64.TRYWAIT P0, [R22+URZ+0x30820], R3 ;  /* 0x03082003160075a7 */ /* 0x000e62000800017f */
[----:B--2---:R-:W-:Y:S02]  /*13f10*/  ISETP.GE.AND P1, PT, R2, 0xc1, PT ;  /* 0x000000c10200780c */ /* 0x004fe40003f26270 */
[----:B01----:R-:W-:Y:S11]  /*13f20*/  @!P0 BRA `(.L_x_13233) ;  /* 0x0000004800248947 */ /* 0x003ff60003800000 */
.L_x_13383:
[----:B------:R-:W-:Y:S05]  /*13f30*/  BSYNC B0 ;  /* 0x0000000000007941 */ /* 0x000fea0003800000 */
.L_x_13232:
[----:B------:R-:W-:Y:S04]  /*13f40*/  BSSY B0, `(.L_x_13234) ;  /* 0x0000170000007945 */ /* 0x000fe80003800000 */
        /* <DEDUP_REMOVED lines=43> */
.L_x_13240:
[----:B------:R-:W-:Y:S01]  /*14200*/  IMAD R2, R6, 0x8, R22 ;  /* 0x0000000806027824 */ /* 0x000fe200078e0216 */
[----:B0-----:R-:W-:Y:S01]  /*14210*/  SHF.L.U32 R3, R9, 0x1f, RZ ;  /* 0x0000001f09037819 */ /* 0x001fe200000006ff */
[----:B------:R-:W-:Y:S03]  /*14220*/  BSSY B3, `(.L_x_13241) ;  /* 0x0000003000037945 */ /* 0x000fe60003800000 */
[----:B------:R-:W0:Y:S02]  /*14230*/  SYNCS.PHASECHK.TRANS64.TRYWAIT P0, [R2+URZ+0x30840], R3 ;  /* 0x03084003020075a7 */ /* 0x000e24000800017f */
[----:B0-----:R-:W-:Y:S05]  /*14240*/  @!P0 BRA `(.L_x_13242) ;  /* 0x0000004400708947 */ /* 0x001fea0003800000 */
.L_x_13384:
[----:B------:R-:W-:Y:S05]  /*14250*/  BSYNC B3 ;  /* 0x0000000000037941 */ /* 0x000fea0003800000 */
.L_x_13241:
        /* <DEDUP_REMOVED lines=12> */
.L_x_13244:
[----:B------:R-:W-:Y:S05]  /*14320*/  BSYNC B3 ;  /* 0x0000000000037941 */ /* 0x000fea0003800000 */
.L_x_13243:
        /* <DEDUP_REMOVED lines=11> */
.L_x_13245:
        /* <DEDUP_REMOVED lines=15> */
.L_x_13385:
[----:B------:R-:W-:Y:S05]  /*144d0*/  BSYNC B3 ;  /* 0x0000000000037941 */ /* 0x000fea0003800000 */
.L_x_13246:
        /* <DEDUP_REMOVED lines=12> */
.L_x_13249:
[----:B------:R-:W-:Y:S05]  /*145a0*/  BSYNC B3 ;  /* 0x0000000000037941 */ /* 0x000fea0003800000 */
.L_x_13248:
        /* <DEDUP_REMOVED lines=11> */
.L_x_13250:
        /* <DEDUP_REMOVED lines=12> */
.L_x_13239:
[----:B------:R-:W-:Y:S05]  /*14720*/  BSYNC B1 ;  /* 0x0000000000017941 */ /* 0x000fea0003800000 */
.L_x_13238:
[----:B------:R-:W2:Y:S01]  /*14730*/  LDL.LU R0, [R1+0x18] ;  /* 0x0000180001007983 */ /* 0x000ea20000300800 */
[----:B------:R-:W-:Y:S02]  /*14740*/  IMAD.MOV.U32 R23, RZ, RZ, R6 ;  /* 0x000000ffff177224 */ /* 0x000fe400078e0006 */
[----:B------:R-:W-:Y:S02]  /*14750*/  IMAD.MOV.U32 R26, RZ, RZ, R9 ;  /* 0x000000ffff1a7224 */ /* 0x000fe400078e0009 */
[----:B--2---:R-:W-:-:S07]  /*14760*/  VIADD R0, R0, 0xfffffffd ;  /* 0xfffffffd00007836 */ /* 0x004fce0000000000 */
.L_x_13237:
[----:B------:R-:W-:Y:S05]  /*14770*/  BSYNC B2 ;  /* 0x0000000000027941 */ /* 0x000fea0003800000 */
.L_x_13236:
[----:B------:R-:W2:Y:S01]  /*14780*/  LDL.LU R2, [R1+0x1c] ;  /* 0x00001c0001027983 */ /* 0x000ea20000300800 */
[----:B------:R-:W-:-:S05]  /*14790*/  IMAD.MOV R7, RZ, RZ, -R7 ;  /* 0x000000ffff077224 */ /* 0x000fca00078e0a07 */
[----:B--2---:R-:W-:-:S13]  /*147a0*/  ISETP.NE.AND P0, PT, R2, R7, PT ;  /* 0x000000070200720c */ /* 0x004fda0003f05270 */
[----:B------:R-:W-:Y:S05]  /*147b0*/  @!P0 BRA `(.L_x_13235) ;  /* 0x0000000c00a08947 */ /* 0x000fea0003800000 */
[----:B------:R-:W-:-:S07]  /*147c0*/  IMAD.MOV.U32 R4, RZ, RZ, R24 ;  /* 0x000000ffff047224 */ /* 0x000fce00078e0018 */
.L_x_13277:
        /* <DEDUP_REMOVED lines=22> */
[----:B------:R-:W-:-:S04]  /*14930*/  @P0 SHF.R.U32.HI R2, RZ, R3, R4 ;  /* 0x00000003ff020219 */ /* 0x000fc80000011604 */
[----:B------:R-:W-:-:S05]  /*14940*/  IADD3 R3, -R2, RZ, RZ ;  /* 0x000000ff02037210 */ /* 0x000fca0007ffe1ff */
        /* <DEDUP_REMOVED lines=9> */
.L_x_13253:
[----:B------:R-:W-:Y:S01]  /*149e0*/  IMAD R2, R6, 0x8, R22 ;  /* 0x0000000806027824 */ /* 0x000fe200078e0216 */
[----:B0-----:R-:W-:Y:S01]  /*149f0*/  SHF.L.U32 R3, R7, 0x1f, RZ ;  /* 0x0000001f07037819 */ /* 0x001fe200000006ff */
[----:B------:R-:W-:Y:S03]  /*14a00*/  BSSY B2, `(.L_x_13254) ;  /* 0x0000003000027945 */ /* 0x000fe60003800000 */
[----:B------:R-:W0:Y:S02]  /*14a10*/  SYNCS.PHASECHK.TRANS64.TRYWAIT P0, [R2+URZ+0x30840], R3 ;  /* 0x03084003020075a7 */ /* 0x000e24000800017f */
[----:B0-----:R-:W-:Y:S05]  /*14a20*/  @!P0 BRA `(.L_x_13255) ;  /* 0x0000003c00a08947 */ /* 0x001fea0003800000 */
.L_x_13386:
[----:B------:R-:W-:Y:S05]  /*14a30*/  BSYNC B2 ;  /* 0x0000000000027941 */ /* 0x000fea0003800000 */
.L_x_13254:
        /* <DEDUP_REMOVED lines=12> */
.L_x_13257:
[----:B------:R-:W-:Y:S05]  /*14b00*/  BSYNC B2 ;  /* 0x0000000000027941 */ /* 0x000fea0003800000 */
.L_x_13256:
        /* <DEDUP_REMOVED lines=11> */
.L_x_13258:
        /* <DEDUP_REMOVED lines=15> */
.L_x_13387:
[----:B------:R-:W-:Y:S05]  /*14cb0*/  BSYNC B2 ;  /* 0x0000000000027941 */ /* 0x000fea0003800000 */
.L_x_13259:
        /* <DEDUP_REMOVED lines=11> */
.L_x_13262:
[----:B------:R-:W-:Y:S05]  /*14d70*/  BSYNC B2 ;  /* 0x0000000000027941 */ /* 0x000fea0003800000 */
.L_x_13261:
        /* <DEDUP_REMOVED lines=10> */
.L_x_13263:
        /* <DEDUP_REMOVED lines=12> */
.L_x_13252:
[----:B------:R-:W-:Y:S05]  /*14ee0*/  BSYNC B1 ;  /* 0x0000000000017941 */ /* 0x000fea0003800000 */
.L_x_13251:
        /* <DEDUP_REMOVED lines=32> */
.L_x_13266:
[----:B------:R-:W-:Y:S01]  /*150f0*/  IMAD R2, R23, 0x8, R22 ;  /* 0x0000000817027824 */ /* 0x000fe200078e0216 */
[----:B0-----:R-:W-:Y:S01]  /*15100*/  SHF.L.U32 R3, R26, 0x1f, RZ ;  /* 0x0000001f1a037819 */ /* 0x001fe200000006ff */
[----:B------:R-:W-:Y:S03]  /*15110*/  BSSY B2, `(.L_x_13267) ;  /* 0x0000003000027945 */ /* 0x000fe60003800000 */
[----:B------:R-:W0:Y:S02]  /*15120*/  SYNCS.PHASECHK.TRANS64.TRYWAIT P0, [R2+URZ+0x30840], R3 ;  /* 0x03084003020075a7 */ /* 0x000e24000800017f */
[----:B0-----:R-:W-:Y:S05]  /*15130*/  @!P0 BRA `(.L_x_13268) ;  /* 0x0000003800048947 */ /* 0x001fea0003800000 */
.L_x_13388:
[----:B------:R-:W-:Y:S05]  /*15140*/  BSYNC B2 ;  /* 0x0000000000027941 */ /* 0x000fea0003800000 */
.L_x_13267:
        /* <DEDUP_REMOVED lines=12> */
.L_x_13270:
[----:B------:R-:W-:Y:S05]  /*15210*/  BSYNC B2 ;  /* 0x0000000000027941 */ /* 0x000fea0003800000 */
.L_x_13269:
        /* <DEDUP_REMOVED lines=12> */
.L_x_13271:
        /* <DEDUP_REMOVED lines=15> */
.L_x_13389:
[----:B------:R-:W-:Y:S05]  /*153d0*/  BSYNC B2 ;  /* 0x0000000000027941 */ /* 0x000fea0003800000 */
.L_x_13272:
        /* <DEDUP_REMOVED lines=11> */
.L_x_13275:
[----:B------:R-:W-:Y:S05]  /*15490*/  BSYNC B2 ;  /* 0x0000000000027941 */ /* 0x000fea0003800000 */
.L_x_13274:
        /* <DEDUP_REMOVED lines=10> */
.L_x_13276:
        /* <DEDUP_REMOVED lines=12> */
.L_x_13265:
[----:B------:R-:W-:Y:S05]  /*15600*/  BSYNC B1 ;  /* 0x0000000000017941 */ /* 0x000fea0003800000 */
.L_x_13264:
[C---:B------:R-:W-:Y:S01]  /*15610*/  ISETP.GT.AND P0, PT, R0.reuse, 0x1, PT ;  /* 0x000000010000780c */ /* 0x040fe20003f04270 */
[----:B------:R-:W-:-:S12]  /*15620*/  VIADD R0, R0, 0xfffffffe ;  /* 0xfffffffe00007836 */ /* 0x000fd80000000000 */
[----:B------:R-:W-:Y:S05]  /*15630*/  @P0 BRA `(.L_x_13277) ;  /* 0xfffffff000640947 */ /* 0x000fea000383ffff */
.L_x_13235:
[----:B------:R-:W-:Y:S05]  /*15640*/  BSYNC B0 ;  /* 0x0000000000007941 */ /* 0x000fea0003800000 */
.L_x_13234:
        /* <DEDUP_REMOVED lines=17> */
.L_x_13279:
[----:B------:R-:W-:Y:S05]  /*15760*/  BSYNC B0 ;  /* 0x0000000000007941 */ /* 0x000fea0003800000 */
.L_x_13278:
        /* <DEDUP_REMOVED lines=10> */
.L_x_13390:
[----:B------:R-:W-:Y:S05]  /*15810*/  BSYNC B1 ;  /* 0x0000000000017941 */ /* 0x000fea0003800000 */
.L_x_13282:
        /* <DEDUP_REMOVED lines=9> */
.L_x_13285:
[----:B------:R-:W-:Y:S05]  /*158b0*/  BSYNC B1 ;  /* 0x0000000000017941 */ /* 0x000fea0003800000 */
.L_x_13284:
        /* <DEDUP_REMOVED lines=10> */
.L_x_13286:
        /* <DEDUP_REMOVED lines=10> */
.L_x_13281:
[----:B------:R-:W-:Y:S05]  /*15a00*/  BSYNC B0 ;  /* 0x0000000000007941 */ /* 0x000fea0003800000 */
.L_x_13280:
[----:B------:R-:W-:-:S04]  /*15a10*/  IADD3 R23, R23, 0x1, RZ ;  /* 0x0000000117177810 */ /* 0x000fc80007ffe0ff */
[----:B------:R-:W-:-:S04]  /*15a20*/  ISETP.NE.AND P0, PT, R23, 0x2, PT ;  /* 0x000000021700780c */ /* 0x000fc80003f05270 */
[----:B0-----:R-:W-:Y:S02]  /*15a30*/  SEL R3, RZ, 0x1, P0 ;  /* 0x00000001ff037807 */ /* 0x001fe40000000000 */
[----:B------:R-:W-:Y:S02]  /*15a40*/  SEL R23, R23, RZ, P0 ;  /* 0x000000ff17177207 */ /* 0x000fe40000000000 */
[----:B------:R-:W-:-:S07]  /*15a50*/  LOP3.LUT R26, R26, R3, RZ, 0x3c, !PT ;  /* 0x000000031a1a7212 */ /* 0x000fce00078e3cff */
.L_x_13216:
[----:B------:R-:W-:Y:S05]  /*15a60*/  BSYNC B7 ;  /* 0x0000000000077941 */ /* 0x000fea0003800000 */
.L_x_13214:
        /* <DEDUP_REMOVED lines=12> */
.L_x_13287:
        /* <DEDUP_REMOVED lines=16> */
[----:B------:R-:W-:Y:S01]  /*15c30*/  SHFL.IDX PT, R4, R16, 0x1, 0x1f ;  /* 0x00201f0010047f89 */ /* 0x000fe200000e0000 */
[----:B0-----:R-:W-:Y:S02]  /*15c40*/  IMAD.MOV.U32 R2, RZ, RZ, RZ ;  /* 0x000000ffff027224 */ /* 0x001fe400078e00ff */
[----:B--2---:R-:W-:Y:S01]  /*15c50*/  @!P1 IMAD.MOV.U32 R2, RZ, RZ, R3 ;  /* 0x000000ffff029224 */ /* 0x004fe200078e0003 */
[----:B------:R-:W-:-:S04]  /*15c60*/  ISETP.NE.AND P1, PT, R8, RZ, PT ;  /* 0x000000ff0800720c */ /* 0x000fc80003f25270 */
[----:B------:R-:W0:Y:S02]  /*15c70*/  SHFL.UP PT, R14, R2, 0x1, RZ ;  /* 0x04200000020e7989 */ /* 0x000e2400000e00ff */
[----:B0-----:R-:W-:-:S05]  /*15c80*/  SEL R5, R14, RZ, P1 ;  /* 0x000000ff0e057207 */ /* 0x001fca0000800000 */
        /* <DEDUP_REMOVED lines=14> */
.L_x_13400:
[----:B------:R-:W-:Y:S02]  /*15d70*/  ULDC UR4, c[0x0][0xc38] ;  /* 0x00030e0000047ab9 */ /* 0x000fe40000000800 */
[----:B------:R-:W-:-:S04]  /*15d80*/  IMAD.U32 R16, RZ, RZ, UR4 ;  /* 0x00000004ff107e24 */ /* 0x000fc8000f8e00ff */
[----:B-1----:R-:W-:-:S04]  /*15d90*/  IMAD R5, R14, R16, RZ ;  /* 0x000000100e057224 */ /* 0x002fc800078e02ff */
[----:B------:R-:W-:-:S05]  /*15da0*/  IMAD.IADD R4, R4, 0x1, R5 ;  /* 0x0000000104047824 */ /* 0x000fca00078e0205 */
[----:B------:R-:W-:-:S13]  /*15db0*/  ISETP.GT.AND P6, PT, R4, R0, PT ;  /* 0x000000000400720c */ /* 0x000fda0003fc4270 */
[----:B------:R-:W-:Y:S05]  /*15dc0*/  @P6 BRA `(.L_x_13290) ;  /* 0x00000000009c6947 */ /* 0x000fea0003800000 */
.L_x_13295:
        /* <DEDUP_REMOVED lines=14> */
.L_x_13293:
[----:B------:R-:W-:Y:S05]  /*15eb0*/  BSYNC B0 ;  /* 0x0000000000007941 */ /* 0x000fea0003800000 */
.L_x_13292:
        /* <DEDUP_REMOVED lines=18> */
.L_x_13408:
[----:B------:R-:W-:Y:S02]  /*15fe0*/  ULDC UR4, c[0x0][0xc38] ;  /* 0x00030e0000047ab9 */ /* 0x000fe40000000800 */
[----:B------:R-:W-:-:S04]  /*15ff0*/  IMAD.U32 R16, RZ, RZ, UR4 ;  /* 0x00000004ff107e24 */ /* 0x000fc8000f8e00ff */
[----:B-1----:R-:W-:-:S04]  /*16000*/  IMAD R5, R14, R16, RZ ;  /* 0x000000100e057224 */ /* 0x002fc800078e02ff */
[----:B------:R-:W-:-:S05]  /*16010*/  IMAD.IADD R4, R5, 0x1, R4 ;  /* 0x0000000105047824 */ /* 0x000fca00078e0204 */
[----:B------:R-:W-:-:S13]  /*16020*/  ISETP.GT.AND P6, PT, R4, R0, PT ;  /* 0x000000000400720c */ /* 0x000fda0003fc4270 */
[----:B------:R-:W-:Y:S05]  /*16030*/  @!P6 BRA `(.L_x_13295) ;  /* 0xfffffffc0064e947 */ /* 0x000fea000383ffff */
.L_x_13290:
        /* <DEDUP_REMOVED lines=8> */
.L_x_13412:
[----:B------:R-:W-:Y:S01]  /*160c0*/  ISETP.NE.AND P0, PT, R6, RZ, PT ;  /* 0x000000ff0600720c */ /* 0x000fe20003f05270 */
[----:B------:R-:W-:-:S12]  /*160d0*/  IMAD.MOV.U32 R14, RZ, RZ, RZ ;  /* 0x000000ffff0e7224 */ /* 0x000fd800078e00ff */
[----:B------:R-:W-:Y:S05]  /*160e0*/  @!P0 BRA `(.L_x_13297) ;  /* 0x0000000000108947 */ /* 0x000fea0003800000 */
[----:B------:R-:W-:Y:S01]  /*160f0*/  UMOV UR4, 0xffffffff ;  /* 0xffffffff00047882 */ /* 0x000fe20000000000 */
[----:B------:R-:W-:Y:S02]  /*16100*/  VIADD R12, R4, 0xffffffff ;  /* 0xffffffff040c7836 */ /* 0x000fe40000000000 */
[----:B------:R-:W-:Y:S05]  /*16110*/  BRA.DIV UR4, `(.L_x_13298) ;  /* 0x0000003204707947 */ /* 0x000fea000b800000 */
[----:B------:R3:W4:Y:S02]  /*16120*/  SHFL.IDX PT, R14, R3, R12, 0x1f ;  /* 0x00001f0c030e7589 */ /* 0x00072400000e0000 */
.L_x_13297:
        /* <DEDUP_REMOVED lines=31> */
.L_x_13291:
[----:B------:R-:W-:Y:S01]  /*16320*/  UMOV UR4, URZ ;  /* 0x0000003f00047c82 */ /* 0x000fe20008000000 */
[----:B------:R-:W-:Y:S01]  /*16330*/  UMOV UR5, URZ ;  /* 0x0000003f00057c82 */ /* 0x000fe20008000000 */
[----:B------:R-:W-:Y:S01]  /*16340*/  ULDC UR6, c[0x0][0xc3c] ;  /* 0x00030f0000067ab9 */ /* 0x000fe20000000800 */
[----:B------:R-:W-:Y:S01]  /*16350*/  IMAD.MOV.U32 R16, RZ, RZ, R0 ;  /* 0x000000ffff107224 */ /* 0x000fe200078e0000 */
[----:B------:R-:W-:Y:S01]  /*16360*/  MOV R18, UR5 ;  /* 0x0000000500127c02 */ /* 0x000fe20008000f00 */
[----:B------:R-:W-:Y:S02]  /*16370*/  IMAD.U32 R17, RZ, RZ, UR4 ;  /* 0x00000004ff117e24 */ /* 0x000fe4000f8e00ff */
[----:B------:R-:W-:-:S07]  /*16380*/  IMAD.U32 R19, RZ, RZ, UR6 ;  /* 0x00000006ff137e24 */ /* 0x000fce000f8e00ff */
.L_x_13299:
        /* <DEDUP_REMOVED lines=10> */
.L_x_13288:
[----:B------:R-:W-:Y:S02]  /*16430*/  ULDC UR4, c[0x0][0xc3c] ;  /* 0x00030f0000047ab9 */ /* 0x000fe40000000800 */
[----:B---3--:R-:W-:-:S13]  /*16440*/  ISETP.GE.AND P0, PT, R19, UR4, PT ;  /* 0x0000000413007c0c */ /* 0x008fda000bf06270 */
[----:B------:R-:W-:Y:S05]  /*16450*/  @!P0 BRA `(.L_x_13300) ;  /* 0xffffffac002c8947 */ /* 0x000fea000383ffff */
[----:B------:R-:W-:Y:S05]  /*16460*/  BSYNC B8 ;  /* 0x0000000000087941 */ /* 0x000fea0003800000 */
.L_x_13178:
[----:B0-----:R-:W3:Y:S01]  /*16470*/  LDL.LU R0, [R1+0x24] ;  /* 0x0000240001007983 */ /* 0x001ee20000300800 */
[----:B------:R-:W-:Y:S01]  /*16480*/  BSSY B0, `(.L_x_13301) ;  /* 0x000000b000007945 */ /* 0x000fe20003800000 */
[----:B------:R-:W0:Y:S01]  /*16490*/  S2R R5, SR_CgaCtaId ;  /* 0x0000000000057919 */ /* 0x000e220000008800 */
[----:B---3--:R-:W-:-:S05]  /*164a0*/  VIADD R0, R0, 0x1 ;  /* 0x0000000100007836 */ /* 0x008fca0000000000 */
[----:B------:R-:W-:-:S04]  /*164b0*/  LEA.HI R2, R0, R0, RZ, 0x1 ;  /* 0x0000000000027211 */ /* 0x000fc800078f08ff */
[----:B------:R-:W-:Y:S02]  /*164c0*/  LOP3.LUT R3, R2, 0xfffffffe, RZ, 0xc0, !PT ;  /* 0xfffffffe02037812 */ /* 0x000fe400078ec0ff */
[----:B------:R-:W-:-:S03]  /*164d0*/  MOV R2, 0x400 ;  /* 0x0000040000027802 */ /* 0x000fc60000000f00 */
[----:B------:R-:W-:Y:S01]  /*164e0*/  IMAD.IADD R0, R0, 0x1, -R3 ;  /* 0x0000000100007824 */ /* 0x000fe200078e0a03 */
[----:B0-----:R-:W-:-:S04]  /*164f0*/  LEA R9, R5, R2, 0x18 ;  /* 0x0000000205097211 */ /* 0x001fc800078ec0ff */
[----:B------:R-:W-:-:S04]  /*16500*/  SHF.L.U32 R0, R0, 0x1f, RZ ;  /* 0x0000001f00007819 */ /* 0x000fc800000006ff */
[----:B------:R-:W0:Y:S02]  /*16510*/  SYNCS.PHASECHK.TRANS64.TRYWAIT P0, [R9+URZ+0x30820], R0 ;  /* 0x03082000090075a7 */ /* 0x000e24000800017f */
[----:B0-----:R-:W-:Y:S05]  /*16520*/  @!P0 BRA `(.L_x_13302) ;  /* 0x0000002c00908947 */ /* 0x001fea0003800000 */
.L_x_13415:
[----:B------:R-:W-:Y:S05]  /*16530*/  BSYNC B0 ;  /* 0x0000000000007941 */ /* 0x000fea0003800000 */
.L_x_13301:
[----:B------:R-:W-:-:S03]  /*16540*/  UMOV UR4, 0xffffffff ;  /* 0xffffffff00047882 */ /* 0x000fc60000000000 */
[----:B------:R-:W-:Y:S05]  /*16550*/  BRA.DIV UR4, `(.L_x_13303) ;  /* 0x0000002e04987947 */ /* 0x000fea000b800000 */
[----:B0-----:R-:W0:Y:S02]  /*16560*/  S2R R0, SR_TID.X ;  /* 0x0000000000007919 */ /* 0x001e240000002100 */
[----:B0-----:R-:W-:-:S04]  /*16570*/  SHF.R.U32.HI R0, RZ, 0x5, R0 ;  /* 0x00000005ff007819 */ /* 0x001fc80000011600 */
[----:B------:R-:W-:-:S05]  /*16580*/  LOP3.LUT R0, R0, 0x3, RZ, 0xc0, !PT ;  /* 0x0000000300007812 */ /* 0x000fca00078ec0ff */
[----:B------:R0:W3:Y:S02]  /*16590*/  SHFL.IDX PT, R14, R0, RZ, 0x1f ;  /* 0x00001fff000e7589 */ /* 0x0000e400000e0000 */
.L_x_13418:
[----:B---3--:R-:W-:-:S13]  /*165a0*/  ISETP.NE.AND P0, PT, R14, RZ, PT ;  /* 0x000000ff0e00720c */ /* 0x008fda0003f05270 */
[----:B------:R-:W-:Y:S05]  /*165b0*/  @P0 BRA `(.L_x_13048) ;  /* 0x0000000000880947 */ /* 0x000fea0003800000 */
[----:B------:R-:W-:-:S03]  /*165c0*/  UMOV UR4, 0xffffffff ;  /* 0xffffffff00047882 */ /* 0x000fc60000000000 */
[----:B------:R-:W-:Y:S05]  /*165d0*/  BRA.DIV UR4, `(.L_x_13304) ;  /* 0x0000002e04ac7947 */ /* 0x000fea000b800000 */
[----:B------:R-:W-:-:S13]  /*165e0*/  ELECT P6, URZ, PT ;  /* 0x00000000003f782f */ /* 0x000fda00038c0000 */
.L_x_13421:
[----:B------:R-:W-:Y:S05]  /*165f0*/  @!P6 BRA `(.L_x_13048) ;  /* 0x000000000078e947 */ /* 0x000fea0003800000 */
[----:B0-----:R-:W3:Y:S02]  /*16600*/  LDL.LU R0, [R1+0x4c] ;  /* 0x00004c0001007983 */ /* 0x001ee40000300800 */
[----:B---3--:R-:W-:-:S04]  /*16610*/  LOP3.LUT R0, R0, 0x2, RZ, 0xfc, !PT ;  /* 0x0000000200007812 */ /* 0x008fc800078efcff */
[----:B------:R-:W-:-:S13]  /*16620*/  ISETP.NE.AND P2, PT, R0, 0x3, PT ;  /* 0x000000030000780c */ /* 0x000fda0003f45270 */
[----:B------:R-:W-:Y:S05]  /*16630*/  @!P2 BRA `(.L_x_13305) ;  /* 0x000000000004a947 */ /* 0x000fea0003800000 */
[----:B------:R-:W-:Y:S01]  /*16640*/  BPT.TRAP 0x1 ;  /* 0x000000040000795c */ /* 0x000fe20000300000 */
.L_x_13305:
        /* <DEDUP_REMOVED lines=12> */
.L_x_13422:
[----:B------:R-:W3:Y:S02]  /*16710*/  SYNCS.PHASECHK.TRANS64.TRYWAIT P0, [R3+URZ], R2 ;  /* 0x00000002030075a7 */ /* 0x000ee4000800017f */
[----:B---3--:R-:W-:Y:S05]  /*16720*/  @!P0 BRA `(.L_x_13307) ;  /* 0x0000002c008c8947 */ /* 0x008fea0003800000 */
.L_x_13423:
[----:B------:R-:W-:Y:S05]  /*16730*/  @!P2 BRA `(.L_x_13308) ;  /* 0x000000000004a947 */ /* 0x000fea0003800000 */
[----:B------:R-:W-:Y:S01]  /*16740*/  BPT.TRAP 0x1 ;  /* 0x000000040000795c */ /* 0x000fe20000300000 */
.L_x_13308:
[----:B------:R-:W-:-:S04]  /*16750*/  VIADD R0, R9, 0x30860 ;  /* 0x0003086009007836 */ /* 0x000fc80000000000 */
[----:B------:R-:W-:-:S04]  /*16760*/  IMAD R23, R23, 0x8, R0 ;  /* 0x0000000817177824 */ /* 0x000fc800078e0200 */
[----:B------:R-:W4:Y:S02]  /*16770*/  SYNCS.PHASECHK.TRANS64.TRYWAIT P0, [R23+URZ], R4 ;  /* 0x00000004170075a7 */ /* 0x000f24000800017f */
[----:B----4-:R-:W-:Y:S05]  /*16780*/  @!P0 BRA `(.L_x_13309) ;  /* 0x0000002c00888947 */ /* 0x010fea0003800000 */
.L_x_13424:
[----:B------:R-:W-:-:S07]  /*16790*/  IMAD R7, R7, 0x8, R0 ;  /* 0x0000000807077824 */ /* 0x000fce00078e0200 */
.L_x_13310:
[----:B------:R0:W0:Y:S02]  /*167a0*/  SYNCS.PHASECHK.TRANS64.TRYWAIT P0, [R7+URZ], R2 ;  /* 0x00000002070075a7 */ /* 0x000024000800017f */
[----:B0-----:R-:W-:Y:S05]  /*167b0*/  @!P0 NANOSLEEP.SYNCS 0x989680 ;  /* 0x009896800000895d */ /* 0x001fea0003900000 */
[----:B------:R-:W0:Y:S02]  /*167c0*/  @!P0 SYNCS.PHASECHK.TRANS64 P0, [R7+URZ], R2 ;  /* 0x00000002070085a7 */ /* 0x000e24000800007f */
[----:B0-----:R-:W-:Y:S05]  /*167d0*/  @!P0 BRA `(.L_x_13310) ;  /* 0xfffffffc00f08947 */ /* 0x001fea000383ffff */
.L_x_13048:
[----:B------:R-:W-:Y:S05]  /*167e0*/  BSYNC B9 ;  /* 0x0000000000097941 */ /* 0x000fea0003800000 */
.L_x_13045:
[----:B------:R-:W-:Y:S05]  /*167f0*/  EXIT ;  /* 0x000000000000794d */ /* 0x000fea0003800000 */
.L_x_13066:
[----:B0-----:R0:W1:Y:S02]  /*16800*/  SYNCS.PHASECHK.TRANS64.TRYWAIT P6, [R81+URZ+0x30890], R93 ;  /* 0x0308905d510075a7 */ /* 0x00106400080c017f */
[----:B-1----:R-:W-:Y:S05]  /*16810*/  @!P6 NANOSLEEP.SYNCS 0x989680 ;  /* 0x009896800000e95d */ /* 0x002fea0003900000 */
[----:B------:R-:W1:Y:S02]  /*16820*/  @!P6 SYNCS.PHASECHK.TRANS64 P6, [R81+URZ+0x30890], R93 ;  /* 0x0308905d5100e5a7 */ /* 0x000e6400080c007f */
[----:B-1----:R-:W-:Y:S05]  /*16830*/  @!P6 BRA `(.L_x_13066) ;  /* 0xfffffffc00f0e947 */ /* 0x002fea000383ffff */
[----:B------:R-:W-:Y:S05]  /*16840*/  BRA `(.L_x_13311) ;  /* 0xfffffec400387947 */ /* 0x000fea000383ffff */
.L_x_13086:
[----:B0-----:R0:W1:Y:S02]  /*16850*/  SYNCS.PHASECHK.TRANS64.TRYWAIT P5, [R81+URZ+0x30890], R93 ;  /* 0x0308905d510075a7 */ /* 0x00106400080a017f */
[----:B-1----:R-:W-:Y:S05]  /*16860*/  @!P5 NANOSLEEP.SYNCS 0x989680 ;  /* 0x009896800000d95d */ /* 0x002fea0003900000 */
[----:B------:R-:W1:Y:S02]  /*16870*/  @!P5 SYNCS.PHASECHK.TRANS64 P5, [R81+URZ+0x30890], R93 ;  /* 0x0308905d5100d5a7 */ /* 0x000e6400080a007f */
[----:B-1----:R-:W-:Y:S05]  /*16880*/  @!P5 BRA `(.L_x_13086) ;  /* 0xfffffffc00f0d947 */ /* 0x002fea000383ffff */
[----:B------:R-:W-:Y:S05]  /*16890*/  BRA `(.L_x_13312) ;  /* 0xfffffed800007947 */ /* 0x000fea000383ffff */
.L_x_13095:
[----:B-1----:R1:W2:Y:S02]  /*168a0*/  SYNCS.PHASECHK.TRANS64.TRYWAIT P4, [R81+URZ+0x30890], R93 ;  /* 0x0308905d510075a7 */ /* 0x0022a4000808017f */
[----:B--2---:R-:W-:Y:S05]  /*168b0*/  @!P4 NANOSLEEP.SYNCS 0x989680 ;  /* 0x009896800000c95d */ /* 0x004fea0003900000 */
[----:B------:R-:W2:Y:S02]  /*168c0*/  @!P4 SYNCS.PHASECHK.TRANS64 P4, [R81+URZ+0x30890], R93 ;  /* 0x0308905d5100c5a7 */ /* 0x000ea4000808007f */
[----:B--2---:R-:W-:Y:S05]  /*168d0*/  @!P4 BRA `(.L_x_13095) ;  /* 0xfffffffc00f0c947 */ /* 0x004fea000383ffff */
[----:B------:R-:W-:Y:S05]  /*168e0*/  BRA `(.L_x_13313) ;  /* 0xfffffee800547947 */ /* 0x000fea000383ffff */
.L_x_13101:
[----:B--2---:R2:W3:Y:S02]  /*168f0*/  SYNCS.PHASECHK.TRANS64.TRYWAIT P3, [R81+URZ+0x308b0], R93 ;  /* 0x0308b05d510075a7 */ /* 0x0044e4000806017f */
[----:B---3--:R-:W-:Y:S05]  /*16900*/  @!P3 NANOSLEEP.SYNCS 0x989680 ;  /* 0x009896800000b95d */ /* 0x008fea0003900000 */
[----:B------:R-:W3:Y:S02]  /*16910*/  @!P3 SYNCS.PHASECHK.TRANS64 P3, [R81+URZ+0x308b0], R93 ;  /* 0x0308b05d5100b5a7 */ /* 0x000ee4000806007f */
[----:B---3--:R-:W-:Y:S05]  /*16920*/  @!P3 BRA `(.L_x_13101) ;  /* 0xfffffffc00f0b947 */ /* 0x008fea000383ffff */
[----:B------:R-:W-:Y:S05]  /*16930*/  BRA `(.L_x_13314) ;  /* 0xfffffee800e87947 */ /* 0x000fea000383ffff */
.L_x_13109:
        /* <DEDUP_REMOVED lines=13> */
.L_x_13316:
[----:B------:R-:W-:Y:S05]  /*16a10*/  BSYNC B0 ;  /* 0x0000000000007941 */ /* 0x000fea0003800000 */
.L_x_13315:
[----:B------:R1:W-:Y:S01]  /*16a20*/  STL [R1+0x3c], R14 ;  /* 0x00003c0e01007387 */ /* 0x0003e20000100800 */
[----:B------:R-:W-:Y:S05]  /*16a30*/  BRA `(.L_x_13317) ;  /* 0xfffffef000387947 */ /* 0x000fea000383ffff */
.L_x_13121:
        /* <DEDUP_REMOVED lines=8> */
.L_x_13319:
[----:B------:R-:W-:Y:S05]  /*16ac0*/  BSYNC B1 ;  /* 0x0000000000017941 */ /* 0x000fea0003800000 */
.L_x_13318:
        /* <DEDUP_REMOVED lines=8> */
.L_x_13320:
[----:B------:R-:W-:Y:S02]  /*16b50*/  IMAD.MOV.U32 R13, RZ, RZ, R28 ;  /* 0x000000ffff0d7224 */ /* 0x000fe400078e001c */
[----:B------:R-:W-:-:S07]  /*16b60*/  IMAD.MOV.U32 R0, RZ, RZ, R14 ;  /* 0x000000ffff007224 */ /* 0x000fce00078e000e */
[----:B------:R-:W-:Y:S05]  /*16b70*/  WARPSYNC.COLLECTIVE R15, `(.L_x_13321) ;  /* 0x000000000f087348 */ /* 0x000fea0003c00000 */
[----:B------:R0:W1:Y:S02]  /*16b80*/  SHFL.IDX P6, R14, R13, R12, R11 ;  /* 0x0000000c0d0e7389 */ /* 0x00006400000c000b */
[----:B01----:R-:W-:Y:S01]  /*16b90*/  ENDCOLLECTIVE ;  /* 0x000000000000791b */ /* 0x003fe20003800000 */
.L_x_13321:
[----:B------:R-:W-:Y:S02]  /*16ba0*/  IMAD.MOV.U32 R13, RZ, RZ, R27 ;  /* 0x000000ffff0d7224 */ /* 0x000fe400078e001b */
[----:B------:R-:W-:-:S07]  /*16bb0*/  IMAD.MOV.U32 R5, RZ, RZ, R14 ;  /* 0x000000ffff057224 */ /* 0x000fce00078e000e */
[----:B------:R-:W-:Y:S05]  /*16bc0*/  WARPSYNC.COLLECTIVE R15, `(.L_x_13322) ;  /* 0x000000000f087348 */ /* 0x000fea0003c00000 */
[----:B------:R0:W1:Y:S02]  /*16bd0*/  SHFL.IDX P6, R14, R13, R12, R11 ;  /* 0x0000000c0d0e7389 */ /* 0x00006400000c000b */
[----:B01----:R-:W-:Y:S01]  /*16be0*/  ENDCOLLECTIVE ;  /* 0x000000000000791b */ /* 0x003fe20003800000 */
.L_x_13322:
[----:B------:R-:W-:Y:S05]  /*16bf0*/  BRA `(.L_x_13323) ;  /* 0xfffffef4003c7947 */ /* 0x000fea000383ffff */
.L_x_13125:
[----:B0-----:R0:W1:Y:S02]  /*16c00*/  SYNCS.PHASECHK.TRANS64.TRYWAIT P0, [R2+URZ+0x30800], R27 ;  /* 0x0308001b020075a7 */ /* 0x001064000800017f */
[----:B-1----:R-:W-:Y:S05]  /*16c10*/  @!P0 NANOSLEEP.SYNCS 0x989680 ;  /* 0x009896800000895d */ /* 0x002fea0003900000 */
[----:B------:R-:W1:Y:S02]  /*16c20*/  @!P0 SYNCS.PHASECHK.TRANS64 P0, [R2+URZ+0x30800], R27 ;  /* 0x0308001b020085a7 */ /* 0x000e64000800007f */
[----:B-1----:R-:W-:Y:S05]  /*16c30*/  @!P0 BRA `(.L_x_13125) ;  /* 0xfffffffc00f08947 */ /* 0x002fea000383ffff */
[----:B------:R-:W-:Y:S05]  /*16c40*/  BRA `(.L_x_13324) ;  /* 0xfffffef8006c7947 */ /* 0x000fea000383ffff */
.L_x_13133:
        /* <DEDUP_REMOVED lines=8> */
.L_x_13326:
[----:B------:R-:W-:Y:S05]  /*16cd0*/  BSYNC B1 ;  /* 0x0000000000017941 */ /* 0x000fea0003800000 */
.L_x_13325:
        /* <DEDUP_REMOVED lines=8> */
.L_x_13327:
[----:B------:R-:W-:Y:S01]  /*16d60*/  MOV R13, R28 ;  /* 0x0000001c000d7202 */ /* 0x000fe20000000f00 */
[----:B------:R-:W-:-:S07]  /*16d70*/  IMAD.MOV.U32 R3, RZ, RZ, R14 ;  /* 0x000000ffff037224 */ /* 0x000fce00078e000e */
[----:B------:R-:W-:Y:S05]  /*16d80*/  WARPSYNC.COLLECTIVE R15, `(.L_x_13328) ;  /* 0x000000000f087348 */ /* 0x000fea0003c00000 */
[----:B------:R0:W1:Y:S02]  /*16d90*/  SHFL.IDX P6, R14, R13, R12, R11 ;  /* 0x0000000c0d0e7389 */ /* 0x00006400000c000b */
[----:B01----:R-:W-:Y:S01]  /*16da0*/  ENDCOLLECTIVE ;  /* 0x000000000000791b */ /* 0x003fe20003800000 */
.L_x_13328:
[----:B------:R-:W-:Y:S02]  /*16db0*/  IMAD.MOV.U32 R13, RZ, RZ, R27 ;  /* 0x000000ffff0d7224 */ /* 0x000fe400078e001b */
[----:B------:R-:W-:-:S07]  /*16dc0*/  IMAD.MOV.U32 R20, RZ, RZ, R14 ;  /* 0x000000ffff147224 */ /* 0x000fce00078e000e */
[----:B------:R-:W-:Y:S05]  /*16dd0*/  WARPSYNC.COLLECTIVE R15, `(.L_x_13329) ;  /* 0x000000000f087348 */ /* 0x000fea0003c00000 */
[----:B------:R0:W1:Y:S02]  /*16de0*/  SHFL.IDX P6, R14, R13, R12, R11 ;  /* 0x0000000c0d0e7389 */ /* 0x00006400000c000b */
[----:B01----:R-:W-:Y:S01]  /*16df0*/  ENDCOLLECTIVE ;  /* 0x000000000000791b */ /* 0x003fe20003800000 */
.L_x_13329:
[----:B------:R-:W-:Y:S05]  /*16e00*/  BRA `(.L_x_13330) ;  /* 0xffffff0000dc7947 */ /* 0x000fea000383ffff */
.L_x_13137:
[----:B0-----:R0:W1:Y:S02]  /*16e10*/  SYNCS.PHASECHK.TRANS64.TRYWAIT P1, [R2+URZ+0x30800], R27 ;  /* 0x0308001b020075a7 */ /* 0x001064000802017f */
[----:B-1----:R-:W-:Y:S05]  /*16e20*/  @!P1 NANOSLEEP.SYNCS 0x989680 ;  /* 0x009896800000995d */ /* 0x002fea0003900000 */
[----:B------:R-:W1:Y:S02]  /*16e30*/  @!P1 SYNCS.PHASECHK.TRANS64 P1, [R2+URZ+0x30800], R27 ;  /* 0x0308001b020095a7 */ /* 0x000e64000802007f */
[----:B-1----:R-:W-:Y:S05]  /*16e40*/  @!P1 BRA `(.L_x_13137) ;  /* 0xfffffffc00f09947 */ /* 0x002fea000383ffff */
[----:B------:R-:W-:Y:S05]  /*16e50*/  BRA `(.L_x_13331) ;  /* 0xffffff0400c07947 */ /* 0x000fea000383ffff */
.L_x_13143:
[----:B--2---:R2:W3:Y:S02]  /*16e60*/  SYNCS.PHASECHK.TRANS64.TRYWAIT P1, [R4+URZ+0x30830], R5 ;  /* 0x03083005040075a7 */ /* 0x0044e4000802017f */
[----:B---3--:R-:W-:Y:S05]  /*16e70*/  @!P1 NANOSLEEP.SYNCS 0x989680 ;  /* 0x009896800000995d */ /* 0x008fea0003900000 */
[----:B------:R-:W3:Y:S02]  /*16e80*/  @!P1 SYNCS.PHASECHK.TRANS64 P1, [R4+URZ+0x30830], R5 ;  /* 0x03083005040095a7 */ /* 0x000ee4000802007f */
[----:B---3--:R-:W-:Y:S05]  /*16e90*/  @!P1 BRA `(.L_x_13143) ;  /* 0xfffffffc00f09947 */ /* 0x008fea000383ffff */
[----:B------:R-:W-:Y:S05]  /*16ea0*/  BRA `(.L_x_13142) ;  /* 0xffffff1400187947 */ /* 0x000fea000383ffff */
.L_x_13149:
[----:B-1----:R1:W2:Y:S02]  /*16eb0*/  SYNCS.PHASECHK.TRANS64.TRYWAIT P3, [R0+URZ+0x30830], R3 ;  /* 0x03083003000075a7 */ /* 0x0022a4000806017f */
[----:B--2---:R-:W-:Y:S05]  /*16ec0*/  @!P3 NANOSLEEP.SYNCS 0x989680 ;  /* 0x009896800000b95d */ /* 0x004fea0003900000 */
[----:B------:R-:W2:Y:S02]  /*16ed0*/  @!P3 SYNCS.PHASECHK.TRANS64 P3, [R0+URZ+0x30830], R3 ;  /* 0x030830030000b5a7 */ /* 0x000ea4000806007f */
[----:B--2---:R-:W-:Y:S05]  /*16ee0*/  @!P3 BRA `(.L_x_13149) ;  /* 0xfffffffc00f0b947 */ /* 0x004fea000383ffff */
[----:B------:R-:W-:Y:S05]  /*16ef0*/  BRA `(.L_x_13148) ;  /* 0xffffff4000cc7947 */ /* 0x000fea000383ffff */
.L_x_13154:
[----:B-1----:R1:W2:Y:S02]  /*16f00*/  SYNCS.PHASECHK.TRANS64.TRYWAIT P2, [R3+URZ+0x30850], R0 ;  /* 0x03085000030075a7 */ /* 0x0022a4000804017f */
[----:B--2---:R-:W-:Y:S05]  /*16f10*/  @!P2 NANOSLEEP.SYNCS 0x989680 ;  /* 0x009896800000a95d */ /* 0x004fea0003900000 */
[----:B------:R-:W2:Y:S02]  /*16f20*/  @!P2 SYNCS.PHASECHK.TRANS64 P2, [R3+URZ+0x30850], R0 ;  /* 0x030850000300a5a7 */ /* 0x000ea4000804007f */
[----:B--2---:R-:W-:Y:S05]  /*16f30*/  @!P2 BRA `(.L_x_13154) ;  /* 0xfffffffc00f0a947 */ /* 0x004fea000383ffff */
[----:B------:R-:W-:Y:S05]  /*16f40*/  BRA `(.L_x_13153) ;  /* 0xffffff4400a07947 */ /* 0x000fea000383ffff */
.L_x_13159:
[----:B-1----:R1:W2:Y:S02]  /*16f50*/  SYNCS.PHASECHK.TRANS64.TRYWAIT P0, [R12+URZ+0x30850], R5 ;  /* 0x030850050c0075a7 */ /* 0x0022a4000800017f */
[----:B--2---:R-:W-:Y:S05]  /*16f60*/  @!P0 NANOSLEEP.SYNCS 0x989680 ;  /* 0x009896800000895d */ /* 0x004fea0003900000 */
[----:B------:R-:W2:Y:S02]  /*16f70*/  @!P0 SYNCS.PHASECHK.TRANS64 P0, [R12+URZ+0x30850], R5 ;  /* 0x030850050c0085a7 */ /* 0x000ea4000800007f */
[----:B--2---:R-:W-:Y:S05]  /*16f80*/  @!P0 BRA `(.L_x_13159) ;  /* 0xfffffffc00f08947 */ /* 0x004fea000383ffff */
[----:B------:R-:W-:Y:S05]  /*16f90*/  BRA `(.L_x_13158) ;  /* 0xffffff70001c7947 */ /* 0x000fea000383ffff */
.L_x_13167:
[----:B------:R-:W-:Y:S02]  /*16fa0*/  IMAD.MOV.U32 R13, RZ, RZ, R20 ;  /* 0x000000ffff0d7224 */ /* 0x000fe400078e0014 */
[----:B------:R-:W-:Y:S02]  /*16fb0*/  IMAD.MOV.U32 R12, RZ, RZ, RZ ;  /* 0x000000ffff0c7224 */ /* 0x000fe400078e00ff */
[----:B------:R-:W-:Y:S02]  /*16fc0*/  IMAD.MOV.U32 R11, RZ, RZ, 0x181f ;  /* 0x0000181fff0b7424 */ /* 0x000fe400078e00ff */
[----:B------:R-:W-:Y:S02]  /*16fd0*/  IMAD.MOV.U32 R15, RZ, RZ, -0x1 ;  /* 0xffffffffff0f7424 */ /* 0x000fe400078e00ff */
[----:B------:R-:W-:Y:S02]  /*16fe0*/  IMAD R24, R26, 0xc0, R30 ;  /* 0x000000c01a187824 */ /* 0x000fe400078e021e */
[----:B------:R-:W-:-:S07]  /*16ff0*/  IMAD R21, R8, R27, RZ ;  /* 0x0000001b08157224 */ /* 0x000fce00078e02ff */
[----:B------:R-:W-:Y:S05]  /*17000*/  WARPSYNC.COLLECTIVE R15, `(.L_x_13332) ;  /* 0x000000000f087348 */ /* 0x000fea0003c00000 */
[----:B------:R0:W1:Y:S02]  /*17010*/  SHFL.IDX P6, R14, R13, R12, R11 ;  /* 0x0000000c0d0e7389 */ /* 0x00006400000c000b */
[----:B01----:R-:W-:Y:S01]  /*17020*/  ENDCOLLECTIVE ;  /* 0x000000000000791b */ /* 0x003fe20003800000 */
.L_x_13332:
[C---:B------:R-:W-:Y:S01]  /*17030*/  VIADD R8, R24.reuse, 0x30 ;  /* 0x0000003018087836 */ /* 0x040fe20000000000 */
[----:B------:R-:W-:-:S04]  /*17040*/  ISETP.GE.OR P3, PT, R24, R21, P0 ;  /* 0x000000151800720c */ /* 0x000fc80000766670 */
[----:B------:R-:W-:Y:S01]  /*17050*/  ISETP.GE.OR P4, PT, R8, R21, P0 ;  /* 0x000000150800720c */ /* 0x000fe20000786670 */
[----:B------:R-:W-:-:S05]  /*17060*/  VIADD R8, R24, 0x60 ;  /* 0x0000006018087836 */ /* 0x000fca0000000000 */
[----:B------:R-:W-:Y:S01]  /*17070*/  ISETP.GE.OR P2, PT, R8, R21, P0 ;  /* 0x000000150800720c */ /* 0x000fe20000746670 */
[----:B------:R-:W-:Y:S02]  /*17080*/  IMAD.MOV.U32 R13, RZ, RZ, R7 ;  /* 0x000000ffff0d7224 */ /* 0x000fe400078e0007 */
[----:B------:R-:W-:-:S10]  /*17090*/  IMAD.MOV.U32 R0, RZ, RZ, R14 ;  /* 0x000000ffff007224 */ /* 0x000fd400078e000e */
[----:B------:R-:W-:Y:S05]  /*170a0*/  WARPSYNC.COLLECTIVE R15, `(.L_x_13333) ;  /* 0x000000000f087348 */ /* 0x000fea0003c00000 */
[----:B------:R0:W1:Y:S02]  /*170b0*/  SHFL.IDX P6, R14, R13, R12, R11 ;  /* 0x0000000c0d0e7389 */ /* 0x00006400000c000b */
[----:B01----:R-:W-:Y:S01]  /*170c0*/  ENDCOLLECTIVE ;  /* 0x000000000000791b */ /* 0x003fe20003800000 */
.L_x_13333:
[----:B------:R-:W-:Y:S02]  /*170d0*/  IMAD.MOV.U32 R13, RZ, RZ, R20 ;  /* 0x000000ffff0d7224 */ /* 0x000fe400078e0014 */
[----:B------:R-:W-:Y:S02]  /*170e0*/  IMAD.MOV.U32 R12, RZ, RZ, 0x1 ;  /* 0x00000001ff0c7424 */ /* 0x000fe400078e00ff */
[----:B------:R-:W-:-:S07]  /*170f0*/  IMAD.MOV.U32 R3, RZ, RZ, R14 ;  /* 0x000000ffff037224 */ /* 0x000fce00078e000e */
[----:B------:R-:W-:Y:S05]  /*17100*/  WARPSYNC.COLLECTIVE R15, `(.L_x_13334) ;  /* 0x000000000f087348 */ /* 0x000fea0003c00000 */
[----:B------:R0:W1:Y:S02]  /*17110*/  SHFL.IDX P6, R14, R13, R12, R11 ;  /* 0x0000000c0d0e7389 */ /* 0x00006400000c000b */
[----:B01----:R-:W-:Y:S01]  /*17120*/  ENDCOLLECTIVE ;  /* 0x000000000000791b */ /* 0x003fe20003800000 */
.L_x_13334:
[----:B------:R-:W-:-:S04]  /*17130*/  @!P3 LEA R10, P5, R29, R3, 0x1 ;  /* 0x000000031d0ab211 */ /* 0x000fc800078a08ff */
[----:B------:R-:W-:Y:S01]  /*17140*/  @!P3 LEA.HI.X R3, R29, R0, R28, 0x1, P5 ;  /* 0x000000001d03b211 */ /* 0x000fe200028f0c1c */
[----:B------:R-:W-:Y:S02]  /*17150*/  IMAD.MOV.U32 R13, RZ, RZ, R7 ;  /* 0x000000ffff0d7224 */ /* 0x000fe400078e0007 */
[----:B------:R-:W-:-:S07]  /*17160*/  IMAD.MOV.U32 R4, RZ, RZ, R14 ;  /* 0x000000ffff047224 */ /* 0x000fce00078e000e */
[----:B------:R-:W-:Y:S05]  /*17170*/  WARPSYNC.COLLECTIVE R15, `(.L_x_13335) ;  /* 0x000000000f087348 */ /* 0x000fea0003c00000 */
[----:B------:R0:W1:Y:S02]  /*17180*/  SHFL.IDX P6, R14, R13, R12, R11 ;  /* 0x0000000c0d0e7389 */ /* 0x00006400000c000b */
[----:B01----:R-:W-:Y:S01]  /*17190*/  ENDCOLLECTIVE ;  /* 0x000000000000791b */ /* 0x003fe20003800000 */
.L_x_13335:
[----:B------:R-:W-:Y:S02]  /*171a0*/  IMAD.MOV.U32 R13, RZ, RZ, R20 ;  /* 0x000000ffff0d7224 */ /* 0x000fe400078e0014 */
[----:B------:R-:W-:Y:S02]  /*171b0*/  IMAD.MOV.U32 R12, RZ, RZ, 0x2 ;  /* 0x00000002ff0c7424 */ /* 0x000fe400078e00ff */
[----:B------:R-:W-:-:S07]  /*171c0*/  IMAD.MOV.U32 R5, RZ, RZ, R14 ;  /* 0x000000ffff057224 */ /* 0x000fce00078e000e */
[----:B------:R-:W-:Y:S05]  /*171d0*/  WARPSYNC.COLLECTIVE R15, `(.L_x_13336) ;  /* 0x000000000f087348 */ /* 0x000fea0003c00000 */
[----:B------:R0:W1:Y:S02]  /*171e0*/  SHFL.IDX P6, R14, R13, R12, R11 ;  /* 0x0000000c0d0e7389 */ /* 0x00006400000c000b */
[----:B01----:R-:W-:Y:S01]  /*171f0*/  ENDCOLLECTIVE ;  /* 0x000000000000791b */ /* 0x003fe20003800000 */
.L_x_13336:
[----:B------:R-:W-:-:S04]  /*17200*/  @!P4 LEA R8, P1, R29, R5, 0x1 ;  /* 0x000000051d08c211 */ /* 0x000fc800078208ff */
[----:B------:R-:W-:Y:S01]  /*17210*/  @!P4 LEA.HI.X R9, R29, R4, R28, 0x1, P1 ;  /* 0x000000041d09c211 */ /* 0x000fe200008f0c1c */
[----:B------:R-:W-:Y:S02]  /*17220*/  IMAD.MOV.U32 R13, RZ, RZ, R7 ;  /* 0x000000ffff0d7224 */ /* 0x000fe400078e0007 */
[----:B------:R-:W-:-:S07]  /*17230*/  IMAD.MOV.U32 R6, RZ, RZ, R14 ;  /* 0x000000ffff067224 */ /* 0x000fce00078e000e */
[----:B------:R-:W-:Y:S05]  /*17240*/  WARPSYNC.COLLECTIVE R15, `(.L_x_13337) ;  /* 0x000000000f087348 */ /* 0x000fea0003c00000 */
[----:B------:R0:W1:Y:S02]  /*17250*/  SHFL.IDX P6, R14, R13, R12, R11 ;  /* 0x0000000c0d0e7389 */ /* 0x00006400000c000b */
[----:B01----:R-:W-:Y:S01]  /*17260*/  ENDCOLLECTIVE ;  /* 0x000000000000791b */ /* 0x003fe20003800000 */
.L_x_13337:
[----:B------:R-:W-:Y:S02]  /*17270*/  @!P3 IMAD.MOV.U32 R11, RZ, RZ, R3 ;  /* 0x000000ffff0bb224 */ /* 0x000fe400078e0003 */
[----:B------:R-:W-:Y:S02]  /*17280*/  IMAD.MOV.U32 R13, RZ, RZ, R20 ;  /* 0x000000ffff0d7224 */ /* 0x000fe400078e0014 */
[----:B------:R-:W-:Y:S01]  /*17290*/  IMAD.MOV.U32 R12, RZ, RZ, 0x3 ;  /* 0x00000003ff0c7424 */ /* 0x000fe200078e00ff */
[----:B------:R0:W-:Y:S04]  /*172a0*/  @!P3 ST.E.128 desc[UR56][R10.64], RZ ;  /* 0x000000ff0a00b985 */ /* 0x0001e8000c101d38 */
[----:B------:R1:W-:Y:S01]  /*172b0*/  @!P4 ST.E.128 desc[UR56][R8.64], RZ ;  /* 0x000000ff0800c985 */ /* 0x0003e2000c101d38 */
[----:B------:R-:W-:-:S04]  /*172c0*/  @!P2 LEA R25, P5, R29, R14, 0x1 ;  /* 0x0000000e1d19a211 */ /* 0x000fc800078a08ff */
[----:B------:R-:W-:Y:S01]  /*172d0*/  @!P2 LEA.HI.X R5, R29, R6, R28, 0x1, P5 ;  /* 0x000000061d05a211 */ /* 0x000fe200028f0c1c */
[----:B0-----:R-:W-:Y:S02]  /*172e0*/  IMAD.MOV.U32 R11, RZ, RZ, 0x181f ;  /* 0x0000181fff0b7424 */ /* 0x001fe400078e00ff */
[----:B------:R-:W-:-:S07]  /*172f0*/  @!P2 IMAD.MOV.U32 R4, RZ, RZ, R25 ;  /* 0x000000ffff04a224 */ /* 0x000fce00078e0019 */
[----:B-1----:R-:W-:Y:S05]  /*17300*/  WARPSYNC.COLLECTIVE R15, `(.L_x_13338) ;  /* 0x000000000f087348 */ /* 0x002fea0003c00000 */
[----:B------:R0:W2:Y:S02]  /*17310*/  SHFL.IDX P6, R14, R13, R12, R11 ;  /* 0x0000000c0d0e7389 */ /* 0x0000a400000c000b */
[----:B012---:R-:W-:Y:S01]  /*17320*/  ENDCOLLECTIVE ;  /* 0x000000000000791b */ /* 0x007fe20003800000 */
.L_x_13338:
[----:B------:R0:W-:Y:S01]  /*17330*/  @!P2 ST.E.128 desc[UR56][R4.64], RZ ;  /* 0x000000ff0400a985 */ /* 0x0001e2000c101d38 */
[----:B------:R-:W-:Y:S02]  /*17340*/  IMAD.MOV.U32 R13, RZ, RZ, R7 ;  /* 0x000000ffff0d7224 */ /* 0x000fe400078e0007 */
[----:B------:R-:W-:-:S07]  /*17350*/  IMAD.MOV.U32 R0, RZ, RZ, R14 ;  /* 0x000000ffff007224 */ /* 0x000fce00078e000e */
[----:B0-----:R-:W-:Y:S05]  /*17360*/  WARPSYNC.COLLECTIVE R15, `(.L_x_13339) ;  /* 0x000000000f087348 */ /* 0x001fea0003c00000 */
[----:B------:R1:W2:Y:S02]  /*17370*/  SHFL.IDX P6, R14, R13, R12, R11 ;  /* 0x0000000c0d0e7389 */ /* 0x0002a400000c000b */
[----:B012---:R-:W-:Y:S01]  /*17380*/  ENDCOLLECTIVE ;  /* 0x000000000000791b */ /* 0x007fe20003800000 */
.L_x_13339:
[----:B------:R-:W-:Y:S05]  /*17390*/  BRA `(.L_x_13340) ;  /* 0xffffff9000707947 */ /* 0x000fea000383ffff */
.L_x_13184:
        /* <DEDUP_REMOVED lines=11> */
.L_x_13342:
[----:B------:R-:W-:Y:S05]  /*17450*/  BSYNC B1 ;  /* 0x0000000000017941 */ /* 0x000fea0003800000 */
.L_x_13341:
[----:B------:R-:W-:Y:S05]  /*17460*/  BRA `(.L_x_13343) ;  /* 0xffffffa000e47947 */ /* 0x000fea000383ffff */
.L_x_13186:
[----:B------:R-:W-:Y:S01]  /*17470*/  BSSY B1, `(.L_x_13344) ;  /* 0x0000006000017945 */ /* 0x000fe20003800000 */
[----:B------:R-:W-:-:S07]  /*17480*/  IMAD.MOV.U32 R15, RZ, RZ, -0x1 ;  /* 0xffffffffff0f7424 */ /* 0x000fce00078e00ff */
[----:B0-----:R-:W-:Y:S05]  /*17490*/  WARPSYNC.COLLECTIVE R15, `(.L_x_13345) ;  /* 0x000000000f0c7348 */ /* 0x001fea0003c00000 */
[----:B------:R-:W-:Y:S02]  /*174a0*/  ELECT P6, UR62, PT ;  /* 0x00000000003e782f */ /* 0x000fe400038c0000 */
[----:B------:R-:W-:Y:S01]  /*174b0*/  MOV R14, UR62 ;  /* 0x0000003e000e7c02 */ /* 0x000fe20008000f00 */
[----:B0-----:R-:W-:Y:S10]  /*174c0*/  ENDCOLLECTIVE ;  /* 0x000000000000791b */ /* 0x001ff40003800000 */
.L_x_13345:
[----:B------:R-:W-:Y:S05]  /*174d0*/  BSYNC B1 ;  /* 0x0000000000017941 */ /* 0x000fea0003800000 */
.L_x_13344:
[----:B------:R-:W-:Y:S05]  /*174e0*/  BRA `(.L_x_13185) ;  /* 0xffffffa000dc7947 */ /* 0x000fea000383ffff */
.L_x_13188:
[----:B0-----:R0:W1:Y:S02]  /*174f0*/  SYNCS.PHASECHK.TRANS64.TRYWAIT P0, [R22+URZ+0x30820], R5 ;  /* 0x03082005160075a7 */ /* 0x001064000800017f */
[----:B-1----:R-:W-:Y:S05]  /*17500*/  @!P0 NANOSLEEP.SYNCS 0x989680 ;  /* 0x009896800000895d */ /* 0x002fea0003900000 */
[----:B------:R-:W1:Y:S02]  /*17510*/  @!P0 SYNCS.PHASECHK.TRANS64 P0, [R22+URZ+0x30820], R5 ;  /* 0x03082005160085a7 */ /* 0x000e64000800007f */
[----:B-1----:R-:W-:Y:S05]  /*17520*/  @!P0 BRA `(.L_x_13188) ;  /* 0xfffffffc00f08947 */ /* 0x002fea000383ffff */
[----:B------:R-:W-:Y:S05]  /*17530*/  BRA `(.L_x_13346) ;  /* 0xffffffa000ec7947 */ /* 0x000fea000383ffff */
.L_x_13192:
[----:B0-----:R0:W1:Y:S02]  /*17540*/  SYNCS.PHASECHK.TRANS64.TRYWAIT P0, [R6+URZ+0x308a0], R5 ;  /* 0x0308a005060075a7 */ /* 0x001064000800017f */
[----:B-1----:R-:W-:Y:S05]  /*17550*/  @!P0 NANOSLEEP.SYNCS 0x989680 ;  /* 0x009896800000895d */ /* 0x002fea0003900000 */
[----:B------:R-:W1:Y:S02]  /*17560*/  @!P0 SYNCS.PHASECHK.TRANS64 P0, [R6+URZ+0x308a0], R5 ;  /* 0x0308a005060085a7 */ /* 0x000e64000800007f */
[----:B-1----:R-:W-:Y:S05]  /*17570*/  @!P0 BRA `(.L_x_13192) ;  /* 0xfffffffc00f08947 */ /* 0x002fea000383ffff */
[----:B------:R-:W-:Y:S05]  /*17580*/  BRA `(.L_x_13347) ;  /* 0xffffffa400087947 */ /* 0x000fea000383ffff */
.L_x_13197:
[----:B-1----:R1:W2:Y:S02]  /*17590*/  SYNCS.PHASECHK.TRANS64.TRYWAIT P0, [R6+URZ+0x308c0], R5 ;  /* 0x0308c005060075a7 */ /* 0x0022a4000800017f */
[----:B--2---:R-:W-:Y:S05]  /*175a0*/  @!P0 NANOSLEEP.SYNCS 0x989680 ;  /* 0x009896800000895d */ /* 0x004fea0003900000 */
[----:B------:R-:W2:Y:S02]  /*175b0*/  @!P0 SYNCS.PHASECHK.TRANS64 P0, [R6+URZ+0x308c0], R5 ;  /* 0x0308c005060085a7 */ /* 0x000ea4000800007f */
[----:B--2---:R-:W-:Y:S05]  /*175c0*/  @!P0 BRA `(.L_x_13197) ;  /* 0xfffffffc00f08947 */ /* 0x004fea000383ffff */
[----:B------:R-:W-:Y:S05]  /*175d0*/  BRA `(.L_x_13348) ;  /* 0xffffffa400847947 */ /* 0x000fea000383ffff */
.L_x_13204:
[----:B-1----:R1:W2:Y:S02]  /*175e0*/  SYNCS.PHASECHK.TRANS64.TRYWAIT P1, [R5+URZ+0x308a0], R6 ;  /* 0x0308a006050075a7 */ /* 0x0022a4000802017f */
[----:B--2---:R-:W-:Y:S05]  /*175f0*/  @!P1 NANOSLEEP.SYNCS 0x989680 ;  /* 0x009896800000995d */ /* 0x004fea0003900000 */
[----:B------:R-:W2:Y:S02]  /*17600*/  @!P1 SYNCS.PHASECHK.TRANS64 P1, [R5+URZ+0x308a0], R6 ;  /* 0x0308a006050095a7 */ /* 0x000ea4000802007f */
[----:B--2---:R-:W-:Y:S05]  /*17610*/  @!P1 BRA `(.L_x_13204) ;  /* 0xfffffffc00f09947 */ /* 0x004fea000383ffff */
[----:B------:R-:W-:Y:S05]  /*17620*/  BRA `(.L_x_13349) ;  /* 0xffffffa8004c7947 */ /* 0x000fea000383ffff */
.L_x_13209:
[----:B0-----:R0:W2:Y:S02]  /*17630*/  SYNCS.PHASECHK.TRANS64.TRYWAIT P1, [R5+URZ+0x308c0], R6 ;  /* 0x0308c006050075a7 */ /* 0x0010a4000802017f */
[----:B--2---:R-:W-:Y:S05]  /*17640*/  @!P1 NANOSLEEP.SYNCS 0x989680 ;  /* 0x009896800000995d */ /* 0x004fea0003900000 */
[----:B------:R-:W2:Y:S02]  /*17650*/  @!P1 SYNCS.PHASECHK.TRANS64 P1, [R5+URZ+0x308c0], R6 ;  /* 0x0308c006050095a7 */ /* 0x000ea4000802007f */
[----:B--2---:R-:W-:Y:S05]  /*17660*/  @!P1 BRA `(.L_x_13209) ;  /* 0xfffffffc00f09947 */ /* 0x004fea000383ffff */
[----:B------:R-:W-:Y:S05]  /*17670*/  BRA `(.L_x_13350) ;  /* 0xffffffa800c47947 */ /* 0x000fea000383ffff */
.L_x_13222:
        /* <DEDUP_REMOVED lines=11> */
.L_x_13352:
[----:B------:R-:W-:Y:S05]  /*17730*/  BSYNC B0 ;  /* 0x0000000000007941 */ /* 0x000fea0003800000 */
.L_x_13351:
[----:B------:R-:W-:Y:S05]  /*17740*/  BRA `(.L_x_13353) ;  /* 0xffffffb000dc7947 */ /* 0x000fea000383ffff */
.L_x_13224:
[----:B------:R-:W-:Y:S01]  /*17750*/  BSSY B0, `(.L_x_13354) ;  /* 0x0000006000007945 */ /* 0x000fe20003800000 */
[----:B------:R-:W-:-:S07]  /*17760*/  IMAD.MOV.U32 R15, RZ, RZ, -0x1 ;  /* 0xffffffffff0f7424 */ /* 0x000fce00078e00ff */
[----:B012---:R-:W-:Y:S05]  /*17770*/  WARPSYNC.COLLECTIVE R15, `(.L_x_13355) ;  /* 0x000000000f0c7348 */ /* 0x007fea0003c00000 */
[----:B------:R-:W-:Y:S02]  /*17780*/  ELECT P6, UR62, PT ;  /* 0x00000000003e782f */ /* 0x000fe400038c0000 */
[----:B------:R-:W-:Y:S01]  /*17790*/  MOV R14, UR62 ;  /* 0x0000003e000e7c02 */ /* 0x000fe20008000f00 */
[----:B012---:R-:W-:Y:S10]  /*177a0*/  ENDCOLLECTIVE ;  /* 0x000000000000791b */ /* 0x007ff40003800000 */
.L_x_13355:
[----:B------:R-:W-:Y:S05]  /*177b0*/  BSYNC B0 ;  /* 0x0000000000007941 */ /* 0x000fea0003800000 */
.L_x_13354:
[----:B------:R-:W-:Y:S05]  /*177c0*/  BRA `(.L_x_13356) ;  /* 0xffffffb000e47947 */ /* 0x000fea000383ffff */
.L_x_13226:
[----:B--2---:R2:W3:Y:S02]  /*177d0*/  SYNCS.PHASECHK.TRANS64.TRYWAIT P0, [R0+URZ+0x30840], R2 ;  /* 0x03084002000075a7 */ /* 0x0044e4000800017f */
[----:B---3--:R-:W-:Y:S05]  /*177e0*/  @!P0 NANOSLEEP.SYNCS 0x989680 ;  /* 0x009896800000895d */ /* 0x008fea0003900000 */
[----:B------:R-:W3:Y:S02]  /*177f0*/  @!P0 SYNCS.PHASECHK.TRANS64 P0, [R0+URZ+0x30840], R2 ;  /* 0x03084002000085a7 */ /* 0x000ee4000800007f */
[----:B---3--:R-:W-:Y:S05]  /*17800*/  @!P0 BRA `(.L_x_13226) ;  /* 0xfffffffc00f08947 */ /* 0x008fea000383ffff */
[----:B------:R-:W-:Y:S05]  /*17810*/  BRA `(.L_x_13357) ;  /* 0xffffffb4003c7947 */ /* 0x000fea000383ffff */
.L_x_13230:
[----:B------:R-:W2:Y:S01]  /*17820*/  LDL.LU R11, [R1+0x38] ;  /* 0x00003800010b7983 */ /* 0x000ea20000300800 */
[----:B------:R-:W-:Y:S01]  /*17830*/  IMAD.MOV.U32 R13, RZ, RZ, R4 ;  /* 0x000000ffff0d7224 */ /* 0x000fe200078e0004 */
[----:B------:R-:W-:Y:S01]  /*17840*/  MOV R12, RZ ;  /* 0x000000ff000c7202 */ /* 0x000fe20000000f00 */
        /* <DEDUP_REMOVED lines=9> */
.L_x_13358:
[----:B------:R-:W-:Y:S02]  /*178e0*/  IMAD.MOV.U32 R13, RZ, RZ, R0 ;  /* 0x000000ffff0d7224 */ /* 0x000fe400078e0000 */
[----:B------:R-:W-:-:S07]  /*178f0*/  IMAD.MOV.U32 R6, RZ, RZ, R14 ;  /* 0x000000ffff067224 */ /* 0x000fce00078e000e */
[----:B------:R-:W-:Y:S05]  /*17900*/  WARPSYNC.COLLECTIVE R15, `(.L_x_13359) ;  /* 0x000000000f087348 */ /* 0x000fea0003c00000 */
[----:B------:R0:W1:Y:S02]  /*17910*/  SHFL.IDX P6, R14, R13, R12, R11 ;  /* 0x0000000c0d0e7389 */ /* 0x00006400000c000b */
[----:B01----:R-:W-:Y:S01]  /*17920*/  ENDCOLLECTIVE ;  /* 0x000000000000791b */ /* 0x003fe20003800000 */
.L_x_13359:
[----:B------:R-:W-:Y:S02]  /*17930*/  IMAD.MOV.U32 R13, RZ, RZ, R4 ;  /* 0x000000ffff0d7224 */ /* 0x000fe400078e0004 */
[----:B------:R-:W-:Y:S02]  /*17940*/  IMAD.MOV.U32 R12, RZ, RZ, 0x1 ;  /* 0x00000001ff0c7424 */ /* 0x000fe400078e00ff */
[----:B------:R-:W-:-:S07]  /*17950*/  IMAD.MOV.U32 R7, RZ, RZ, R14 ;  /* 0x000000ffff077224 */ /* 0x000fce00078e000e */
[----:B------:R-:W-:Y:S05]  /*17960*/  WARPSYNC.COLLECTIVE R15, `(.L_x_13360) ;  /* 0x000000000f087348 */ /* 0x000fea0003c00000 */
[----:B------:R0:W1:Y:S02]  /*17970*/  SHFL.IDX P6, R14, R13, R12, R11 ;  /* 0x0000000c0d0e7389 */ /* 0x00006400000c000b */
[----:B01----:R-:W-:Y:S01]  /*17980*/  ENDCOLLECTIVE ;  /* 0x000000000000791b */ /* 0x003fe20003800000 */
.L_x_13360:
        /* <DEDUP_REMOVED lines=15> */
.L_x_13361:
[----:B------:R-:W-:Y:S02]  /*17a80*/  IMAD.MOV.U32 R13, RZ, RZ, R4 ;  /* 0x000000ffff0d7224 */ /* 0x000fe400078e0004 */
[----:B------:R-:W-:Y:S02]  /*17a90*/  IMAD.MOV.U32 R12, RZ, RZ, 0x2 ;  /* 0x00000002ff0c7424 */ /* 0x000fe400078e00ff */
[----:B------:R-:W-:-:S07]  /*17aa0*/  IMAD.MOV.U32 R7, RZ, RZ, R14 ;  /* 0x000000ffff077224 */ /* 0x000fce00078e000e */
[----:B------:R-:W-:Y:S05]  /*17ab0*/  WARPSYNC.COLLECTIVE R15, `(.L_x_13362) ;  /* 0x000000000f087348 */ /* 0x000fea0003c00000 */
[----:B------:R0:W1:Y:S02]  /*17ac0*/  SHFL.IDX P6, R14, R13, R12, R11 ;  /* 0x0000000c0d0e7389 */ /* 0x00006400000c000b */
[----:B01----:R-:W-:Y:S01]  /*17ad0*/  ENDCOLLECTIVE ;  /* 0x000000000000791b */ /* 0x003fe20003800000 */
.L_x_13362:
        /* <DEDUP_REMOVED lines=16> */
.L_x_13363:
[----:B------:R-:W-:Y:S02]  /*17be0*/  IMAD.MOV.U32 R13, RZ, RZ, R4 ;  /* 0x000000ffff0d7224 */ /* 0x000fe400078e0004 */
[----:B------:R-:W-:Y:S02]  /*17bf0*/  IMAD.MOV.U32 R12, RZ, RZ, 0x3 ;  /* 0x00000003ff0c7424 */ /* 0x000fe400078e00ff */
[----:B------:R-:W-:-:S07]  /*17c00*/  IMAD.MOV.U32 R7, RZ, RZ, R14 ;  /* 0x000000ffff077224 */ /* 0x000fce00078e000e */
[----:B------:R-:W-:Y:S05]  /*17c10*/  WARPSYNC.COLLECTIVE R15, `(.L_x_13364) ;  /* 0x000000000f087348 */ /* 0x000fea0003c00000 */
[----:B------:R0:W1:Y:S02]  /*17c20*/  SHFL.IDX P6, R14, R13, R12, R11 ;  /* 0x0000000c0d0e7389 */ /* 0x00006400000c000b */
[----:B01----:R-:W-:Y:S01]  /*17c30*/  ENDCOLLECTIVE ;  /* 0x000000000000791b */ /* 0x003fe20003800000 */
.L_x_13364:
        /* <DEDUP_REMOVED lines=16> */
.L_x_13365:
[----:B------:R-:W-:Y:S02]  /*17d40*/  IMAD.MOV.U32 R13, RZ, RZ, R4 ;  /* 0x000000ffff0d7224 */ /* 0x000fe400078e0004 */
[----:B------:R-:W-:Y:S02]  /*17d50*/  IMAD.MOV.U32 R12, RZ, RZ, 0x4 ;  /* 0x00000004ff0c7424 */ /* 0x000fe400078e00ff */
[----:B------:R-:W-:-:S07]  /*17d60*/  IMAD.MOV.U32 R7, RZ, RZ, R14 ;  /* 0x000000ffff077224 */ /* 0x000fce00078e000e */
[----:B------:R-:W-:Y:S05]  /*17d70*/  WARPSYNC.COLLECTIVE R15, `(.L_x_13366) ;  /* 0x000000000f087348 */ /* 0x000fea0003c00000 */
[----:B------:R0:W1:Y:S02]  /*17d80*/  SHFL.IDX P6, R14, R13, R12, R11 ;  /* 0x0000000c0d0e7389 */ /* 0x00006400000c000b */
[----:B01----:R-:W-:Y:S01]  /*17d90*/  ENDCOLLECTIVE ;  /* 0x000000000000791b */ /* 0x003fe20003800000 */
.L_x_13366:
        /* <DEDUP_REMOVED lines=16> */
.L_x_13367:
[----:B------:R-:W-:Y:S02]  /*17ea0*/  IMAD.MOV.U32 R13, RZ, RZ, R4 ;  /* 0x000000ffff0d7224 */ /* 0x000fe400078e0004 */
[----:B------:R-:W-:Y:S02]  /*17eb0*/  IMAD.MOV.U32 R12, RZ, RZ, 0x5 ;  /* 0x00000005ff0c7424 */ /* 0x000fe400078e00ff */
[----:B------:R-:W-:-:S07]  /*17ec0*/  IMAD.MOV.U32 R7, RZ, RZ, R14 ;  /* 0x000000ffff077224 */ /* 0x000fce00078e000e */
[----:B------:R-:W-:Y:S05]  /*17ed0*/  WARPSYNC.COLLECTIVE R15, `(.L_x_13368) ;  /* 0x000000000f087348 */ /* 0x000fea0003c00000 */
[----:B------:R0:W1:Y:S02]  /*17ee0*/  SHFL.IDX P6, R14, R13, R12, R11 ;  /* 0x0000000c0d0e7389 */ /* 0x00006400000c000b */
[----:B01----:R-:W-:Y:S01]  /*17ef0*/  ENDCOLLECTIVE ;  /* 0x000000000000791b */ /* 0x003fe20003800000 */
.L_x_13368:
[----:B------:R-:W-:-:S05]  /*17f00*/  @!P1 LEA R7, P2, R20, R7, 0x1 ;  /* 0x0000000714079211 */ /* 0x000fca00078408ff */
[----:B------:R-:W-:-:S05]  /*17f10*/  @!P1 IMAD.X R6, RZ, RZ, R6, P2 ;  /* 0x000000ffff069224 */ /* 0x000fca00010e0606 */
[----:B------:R-:W-:Y:S02]  /*17f20*/  @!P1 LOP3.LUT R7, R7, R6, RZ, 0x3c, !PT ;  /* 0x0000000607079212 */ /* 0x000fe400078e3cff */
[----:B------:R-:W-:Y:S02]  /*17f30*/  MOV R13, R0 ;  /* 0x00000000000d7202 */ /* 0x000fe40000000f00 */
        /* <DEDUP_REMOVED lines=12> */
.L_x_13369:
[----:B------:R-:W-:Y:S02]  /*18000*/  IMAD.MOV.U32 R13, RZ, RZ, R4 ;  /* 0x000000ffff0d7224 */ /* 0x000fe400078e0004 */
[----:B------:R-:W-:Y:S02]  /*18010*/  IMAD.MOV.U32 R12, RZ, RZ, 0x6 ;  /* 0x00000006ff0c7424 */ /* 0x000fe400078e00ff */
[----:B------:R-:W-:-:S07]  /*18020*/  IMAD.MOV.U32 R7, RZ, RZ, R14 ;  /* 0x000000ffff077224 */ /* 0x000fce00078e000e */
[----:B------:R-:W-:Y:S05]  /*18030*/  WARPSYNC.COLLECTIVE R15, `(.L_x_13370) ;  /* 0x000000000f087348 */ /* 0x000fea0003c00000 */
[----:B------:R0:W1:Y:S02]  /*18040*/  SHFL.IDX P6, R14, R13, R12, R11 ;  /* 0x0000000c0d0e7389 */ /* 0x00006400000c000b */
[----:B01----:R-:W-:Y:S01]  /*18050*/  ENDCOLLECTIVE ;  /* 0x000000000000791b */ /* 0x003fe20003800000 */
.L_x_13370:
        /* <DEDUP_REMOVED lines=16> */
.L_x_13371:
[----:B------:R-:W-:Y:S02]  /*18160*/  IMAD.MOV.U32 R13, RZ, RZ, R4 ;  /* 0x000000ffff0d7224 */ /* 0x000fe400078e0004 */
[----:B------:R-:W-:Y:S02]  /*18170*/  IMAD.MOV.U32 R12, RZ, RZ, 0x7 ;  /* 0x00000007ff0c7424 */ /* 0x000fe400078e00ff */
[----:B------:R-:W-:-:S07]  /*18180*/  IMAD.MOV.U32 R7, RZ, RZ, R14 ;  /* 0x000000ffff077224 */ /* 0x000fce00078e000e */
[----:B------:R-:W-:Y:S05]  /*18190*/  WARPSYNC.COLLECTIVE R15, `(.L_x_13372) ;  /* 0x000000000f087348 */ /* 0x000fea0003c00000 */
[----:B------:R0:W1:Y:S02]  /*181a0*/  SHFL.IDX P6, R14, R13, R12, R11 ;  /* 0x0000000c0d0e7389 */ /* 0x00006400000c000b */
[----:B01----:R-:W-:Y:S01]  /*181b0*/  ENDCOLLECTIVE ;  /* 0x000000000000791b */ /* 0x003fe20003800000 */
.L_x_13372:
        /* <DEDUP_REMOVED lines=11> */
.L_x_13373:
        /* <DEDUP_REMOVED lines=13> */
.L_x_13374:
[----:B------:R-:W-:-:S05]  /*18340*/  @!P1 LEA R6, P3, R20, R6, 0x1 ;  /* 0x0000000614069211 */ /* 0x000fca00078608ff */
[----:B------:R-:W-:-:S04]  /*18350*/  @!P1 IMAD.X R4, RZ, RZ, R4, P3 ;  /* 0x000000ffff049224 */ /* 0x000fc800018e0604 */
[----:B------:R-:W-:Y:S01]  /*18360*/  @!P1 IMAD.MOV.U32 R7, RZ, RZ, R4 ;  /* 0x000000ffff079224 */ /* 0x000fe200078e0004 */
[----:B------:R-:W-:Y:S01]  /*18370*/  IADD3 R4, R17, 0xa0, RZ ;  /* 0x000000a011047810 */ /* 0x000fe20007ffe0ff */
        /* <DEDUP_REMOVED lines=9> */
.L_x_13375:
[----:B------:R-:W-:Y:S02]  /*18410*/  IMAD.MOV.U32 R13, RZ, RZ, R2 ;  /* 0x000000ffff0d7224 */ /* 0x000fe400078e0002 */
[----:B------:R-:W-:Y:S02]  /*18420*/  IMAD.MOV.U32 R12, RZ, RZ, 0x1 ;  /* 0x00000001ff0c7424 */ /* 0x000fe400078e00ff */
[----:B------:R-:W-:-:S07]  /*18430*/  IMAD.MOV.U32 R8, RZ, RZ, R14 ;  /* 0x000000ffff087224 */ /* 0x000fce00078e000e */
[----:B------:R-:W-:Y:S05]  /*18440*/  WARPSYNC.COLLECTIVE R15, `(.L_x_13376) ;  /* 0x000000000f087348 */ /* 0x000fea0003c00000 */
[----:B------:R0:W1:Y:S02]  /*18450*/  SHFL.IDX P6, R14, R13, R12, R11 ;  /* 0x0000000c0d0e7389 */ /* 0x00006400000c000b */
[----:B01----:R-:W-:Y:S01]  /*18460*/  ENDCOLLECTIVE ;  /* 0x000000000000791b */ /* 0x003fe20003800000 */
.L_x_13376:
        /* <DEDUP_REMOVED lines=8> */
[----:B------:R0:W-:Y:S02]  /*184f0*/  @!P2 LDGSTS.E.BYPASS.LTC128B.128 [R10+0x10400], desc[UR56][R6.64], !P0 ;  /* 0x10400000060aafae */ /* 0x0001e4000c101d78 */
[----:B------:R-:W-:Y:S01]  /*18500*/  ISETP.GE.AND P1, PT, R0, R3, PT ;  /* 0x000000030000720c */ /* 0x000fe20003f26270 */
[----:B------:R-:W-:-:S12]  /*18510*/  IMAD.MOV.U32 R0, RZ, RZ, R14 ;  /* 0x000000ffff007224 */ /* 0x000fd800078e000e */
[----:B0-----:R-:W-:Y:S05]  /*18520*/  WARPSYNC.COLLECTIVE R15, `(.L_x_13377) ;  /* 0x000000000f087348 */ /* 0x001fea0003c00000 */
[----:B------:R1:W2:Y:S02]  /*18530*/  SHFL.IDX P6, R14, R13, R12, R11 ;  /* 0x0000000c0d0e7389 */ /* 0x0002a400000c000b */
[----:B012---:R-:W-:Y:S01]  /*18540*/  ENDCOLLECTIVE ;  /* 0x000000000000791b */ /* 0x007fe20003800000 */
.L_x_13377:
[----:B------:R-:W-:Y:S02]  /*18550*/  IMAD.MOV.U32 R13, RZ, RZ, R2 ;  /* 0x000000ffff0d7224 */ /* 0x000fe400078e0002 */
[----:B------:R-:W-:Y:S02]  /*18560*/  IMAD.MOV.U32 R12, RZ, RZ, 0x2 ;  /* 0x00000002ff0c7424 */ /* 0x000fe400078e00ff */
[----:B------:R-:W-:-:S07]  /*18570*/  IMAD.MOV.U32 R6, RZ, RZ, R14 ;  /* 0x000000ffff067224 */ /* 0x000fce00078e000e */
[----:B------:R-:W-:Y:S05]  /*18580*/  WARPSYNC.COLLECTIVE R15, `(.L_x_13378) ;  /* 0x000000000f087348 */ /* 0x000fea0003c00000 */
[----:B------:R0:W1:Y:S02]  /*18590*/  SHFL.IDX P6, R14, R13, R12, R11 ;  /* 0x0000000c0d0e7389 */ /* 0x00006400000c000b */
[----:B01----:R-:W-:Y:S01]  /*185a0*/  ENDCOLLECTIVE ;  /* 0x000000000000791b */ /* 0x003fe20003800000 */
.L_x_13378:
        /* <DEDUP_REMOVED lines=8> */
[----:B------:R-:W-:Y:S01]  /*18630*/  ISETP.GE.AND P1, PT, R4, R3, PT ;  /* 0x000000030400720c */ /* 0x000fe20003f26270 */
[----:B------:R-:W-:-:S12]  /*18640*/  IMAD.MOV.U32 R0, RZ, RZ, R14 ;  /* 0x000000ffff007224 */ /* 0x000fd800078e000e */
[----:B0-----:R-:W-:Y:S05]  /*18650*/  WARPSYNC.COLLECTIVE R15, `(.L_x_13379) ;  /* 0x000000000f087348 */ /* 0x001fea0003c00000 */
[----:B------:R1:W2:Y:S02]  /*18660*/  SHFL.IDX P6, R14, R13, R12, R11 ;  /* 0x0000000c0d0e7389 */ /* 0x0002a400000c000b */
[----:B012---:R-:W-:Y:S01]  /*18670*/  ENDCOLLECTIVE ;  /* 0x000000000000791b */ /* 0x007fe20003800000 */
.L_x_13379:
[----:B------:R-:W-:Y:S02]  /*18680*/  IMAD.MOV.U32 R13, RZ, RZ, R2 ;  /* 0x000000ffff0d7224 */ /* 0x000fe400078e0002 */
[----:B------:R-:W-:Y:S02]  /*18690*/  IMAD.MOV.U32 R12, RZ, RZ, 0x3 ;  /* 0x00000003ff0c7424 */ /* 0x000fe400078e00ff */
[----:B------:R-:W-:-:S07]  /*186a0*/  IMAD.MOV.U32 R6, RZ, RZ, R14 ;  /* 0x000000ffff067224 */ /* 0x000fce00078e000e */
[----:B------:R-:W-:Y:S05]  /*186b0*/  WARPSYNC.COLLECTIVE R15, `(.L_x_13380) ;  /* 0x000000000f087348 */ /* 0x000fea0003c00000 */
[----:B------:R0:W1:Y:S02]  /*186c0*/  SHFL.IDX P6, R14, R13, R12, R11 ;  /* 0x0000000c0d0e7389 */ /* 0x00006400000c000b */
[----:B01----:R-:W-:Y:S01]  /*186d0*/  ENDCOLLECTIVE ;  /* 0x000000000000791b */ /* 0x003fe20003800000 */
.L_x_13380:
        /* <DEDUP_REMOVED lines=12> */
.L_x_13381:
[----:B------:R-:W-:Y:S01]  /*187a0*/  IMAD.MOV.U32 R2, RZ, RZ, R14 ;  /* 0x000000ffff027224 */ /* 0x000fe200078e000e */
[----:B------:R-:W-:Y:S06]  /*187b0*/  BRA `(.L_x_13382) ;  /* 0xffffffb400607947 */ /* 0x000fec000383ffff */
.L_x_13233:
[----:B0-----:R0:W1:Y:S02]  /*187c0*/  SYNCS.PHASECHK.TRANS64.TRYWAIT P0, [R22+URZ+0x30820], R3 ;  /* 0x03082003160075a7 */ /* 0x001064000800017f */
[----:B-1----:R-:W-:Y:S05]  /*187d0*/  @!P0 NANOSLEEP.SYNCS 0x989680 ;  /* 0x009896800000895d */ /* 0x002fea0003900000 */
[----:B------:R-:W1:Y:S02]  /*187e0*/  @!P0 SYNCS.PHASECHK.TRANS64 P0, [R22+URZ+0x30820], R3 ;  /* 0x03082003160085a7 */ /* 0x000e64000800007f */
[----:B-1----:R-:W-:Y:S05]  /*187f0*/  @!P0 BRA `(.L_x_13233) ;  /* 0xfffffffc00f08947 */ /* 0x002fea000383ffff */
[----:B------:R-:W-:Y:S05]  /*18800*/  BRA `(.L_x_13383) ;  /* 0xffffffb400c87947 */ /* 0x000fea000383ffff */
.L_x_13242:
[----:B0-----:R0:W2:Y:S02]  /*18810*/  SYNCS.PHASECHK.TRANS64.TRYWAIT P0, [R2+URZ+0x30840], R3 ;  /* 0x03084003020075a7 */ /* 0x0010a4000800017f */
[----:B--2---:R-:W-:Y:S05]  /*18820*/  @!P0 NANOSLEEP.SYNCS 0x989680 ;  /* 0x009896800000895d */ /* 0x004fea0003900000 */
[----:B------:R-:W2:Y:S02]  /*18830*/  @!P0 SYNCS.PHASECHK.TRANS64 P0, [R2+URZ+0x30840], R3 ;  /* 0x03084003020085a7 */ /* 0x000ea4000800007f */
[----:B--2---:R-:W-:Y:S05]  /*18840*/  @!P0 BRA `(.L_x_13242) ;  /* 0xfffffffc00f08947 */ /* 0x004fea000383ffff */
[----:B------:R-:W-:Y:S05]  /*18850*/  BRA `(.L_x_13384) ;  /* 0xffffffb8007c7947 */ /* 0x000fea000383ffff */
.L_x_13247:
[----:B0-----:R0:W1:Y:S02]  /*18860*/  SYNCS.PHASECHK.TRANS64.TRYWAIT P0, [R3+URZ+0x60], R2 ;  /* 0x00006002030075a7 */ /* 0x001064000800017f */
[----:B-1----:R-:W-:Y:S05]  /*18870*/  @!P0 NANOSLEEP.SYNCS 0x989680 ;  /* 0x009896800000895d */ /* 0x002fea0003900000 */
[----:B------:R-:W1:Y:S02]  /*18880*/  @!P0 SYNCS.PHASECHK.TRANS64 P0, [R3+URZ+0x60], R2 ;  /* 0x00006002030085a7 */ /* 0x000e64000800007f */
[----:B-1----:R-:W-:Y:S05]  /*18890*/  @!P0 BRA `(.L_x_13247) ;  /* 0xfffffffc00f08947 */ /* 0x002fea000383ffff */
[----:B------:R-:W-:Y:S05]  /*188a0*/  BRA `(.L_x_13385) ;  /* 0xffffffbc00087947 */ /* 0x000fea000383ffff */
.L_x_13255:
[----:B0-----:R0:W2:Y:S02]  /*188b0*/  SYNCS.PHASECHK.TRANS64.TRYWAIT P0, [R2+URZ+0x30840], R3 ;  /* 0x03084003020075a7 */ /* 0x0010a4000800017f */
[----:B--2---:R-:W-:Y:S05]  /*188c0*/  @!P0 NANOSLEEP.SYNCS 0x989680 ;  /* 0x009896800000895d */ /* 0x004fea0003900000 */
[----:B------:R-:W2:Y:S02]  /*188d0*/  @!P0 SYNCS.PHASECHK.TRANS64 P0, [R2+URZ+0x30840], R3 ;  /* 0x03084003020085a7 */ /* 0x000ea4000800007f */
[----:B--2---:R-:W-:Y:S05]  /*188e0*/  @!P0 BRA `(.L_x_13255) ;  /* 0xfffffffc00f08947 */ /* 0x004fea000383ffff */
[----:B------:R-:W-:Y:S05]  /*188f0*/  BRA `(.L_x_13386) ;  /* 0xffffffc0004c7947 */ /* 0x000fea000383ffff */
.L_x_13260:
[----:B0-----:R0:W1:Y:S02]  /*18900*/  SYNCS.PHASECHK.TRANS64.TRYWAIT P0, [R10+URZ+0x60], R26 ;  /* 0x0000601a0a0075a7 */ /* 0x001064000800017f */
[----:B-1----:R-:W-:Y:S05]  /*18910*/  @!P0 NANOSLEEP.SYNCS 0x989680 ;  /* 0x009896800000895d */ /* 0x002fea0003900000 */
[----:B------:R-:W1:Y:S02]  /*18920*/  @!P0 SYNCS.PHASECHK.TRANS64 P0, [R10+URZ+0x60], R26 ;  /* 0x0000601a0a0085a7 */ /* 0x000e64000800007f */
[----:B-1----:R-:W-:Y:S05]  /*18930*/  @!P0 BRA `(.L_x_13260) ;  /* 0xfffffffc00f08947 */ /* 0x002fea000383ffff */
[----:B------:R-:W-:Y:S05]  /*18940*/  BRA `(.L_x_13387) ;  /* 0xffffffc000d87947 */ /* 0x000fea000383ffff */
.L_x_13268:
[----:B0-----:R0:W2:Y:S02]  /*18950*/  SYNCS.PHASECHK.TRANS64.TRYWAIT P0, [R2+URZ+0x30840], R3 ;  /* 0x03084003020075a7 */ /* 0x0010a4000800017f */
[----:B--2---:R-:W-:Y:S05]  /*18960*/  @!P0 NANOSLEEP.SYNCS 0x989680 ;  /* 0x009896800000895d */ /* 0x004fea0003900000 */
[----:B------:R-:W2:Y:S02]  /*18970*/  @!P0 SYNCS.PHASECHK.TRANS64 P0, [R2+URZ+0x30840], R3 ;  /* 0x03084003020085a7 */ /* 0x000ea4000800007f */
[----:B--2---:R-:W-:Y:S05]  /*18980*/  @!P0 BRA `(.L_x_13268) ;  /* 0xfffffffc00f08947 */ /* 0x004fea000383ffff */
[----:B------:R-:W-:Y:S05]  /*18990*/  BRA `(.L_x_13388) ;  /* 0xffffffc400e87947 */ /* 0x000fea000383ffff */
.L_x_13273:
[----:B0-----:R0:W1:Y:S02]  /*189a0*/  SYNCS.PHASECHK.TRANS64.TRYWAIT P0, [R7+URZ+0x60], R2 ;  /* 0x00006002070075a7 */ /* 0x001064000800017f */
[----:B-1----:R-:W-:Y:S05]  /*189b0*/  @!P0 NANOSLEEP.SYNCS 0x989680 ;  /* 0x009896800000895d */ /* 0x002fea0003900000 */
[----:B------:R-:W1:Y:S02]  /*189c0*/  @!P0 SYNCS.PHASECHK.TRANS64 P0, [R7+URZ+0x60], R2 ;  /* 0x00006002070085a7 */ /* 0x000e64000800007f */
[----:B-1----:R-:W-:Y:S05]  /*189d0*/  @!P0 BRA `(.L_x_13273) ;  /* 0xfffffffc00f08947 */ /* 0x002fea000383ffff */
[----:B------:R-:W-:Y:S05]  /*189e0*/  BRA `(.L_x_13389) ;  /* 0xffffffc800787947 */ /* 0x000fea000383ffff */
.L_x_13283:
[----:B0-----:R0:W1:Y:S02]  /*189f0*/  SYNCS.PHASECHK.TRANS64.TRYWAIT P0, [R3+URZ+0x30860], R0 ;  /* 0x03086000030075a7 */ /* 0x001064000800017f */
[----:B-1----:R-:W-:Y:S05]  /*18a00*/  @!P0 NANOSLEEP.SYNCS 0x989680 ;  /* 0x009896800000895d */ /* 0x002fea0003900000 */
[----:B------:R-:W1:Y:S02]  /*18a10*/  @!P0 SYNCS.PHASECHK.TRANS64 P0, [R3+URZ+0x30860], R0 ;  /* 0x03086000030085a7 */ /* 0x000e64000800007f */
[----:B-1----:R-:W-:Y:S05]  /*18a20*/  @!P0 BRA `(.L_x_13283) ;  /* 0xfffffffc00f08947 */ /* 0x002fea000383ffff */
[----:B------:R-:W-:Y:S05]  /*18a30*/  BRA `(.L_x_13390) ;  /* 0xffffffcc00747947 */ /* 0x000fea000383ffff */
.L_x_13289:
        /* <DEDUP_REMOVED lines=8> */
.L_x_13392:
[----:B------:R-:W-:Y:S05]  /*18ac0*/  BSYNC B0 ;  /* 0x0000000000007941 */ /* 0x000fea0003800000 */
.L_x_13391:
        /* <DEDUP_REMOVED lines=9> */
.L_x_13393:
        /* <DEDUP_REMOVED lines=18> */
.L_x_13394:
[----:B------:R-:W-:Y:S01]  /*18c80*/  IMAD.MOV.U32 R12, RZ, RZ, 0x2 ;  /* 0x00000002ff0c7424 */ /* 0x000fe200078e00ff */
[----:B------:R-:W-:-:S05]  /*18c90*/  SEL R5, R14, RZ, P1 ;  /* 0x000000ff0e057207 */ /* 0x000fca0000800000 */
[----:B------:R-:W-:-:S04]  /*18ca0*/  IMAD.IADD R5, R2, 0x1, R5 ;  /* 0x0000000102057824 */ /* 0x000fc800078e0205 */
[----:B------:R-:W-:-:S07]  /*18cb0*/  IMAD.MOV.U32 R13, RZ, RZ, R5 ;  /* 0x000000ffff0d7224 */ /* 0x000fce00078e0005 */
[----:B------:R-:W-:Y:S05]  /*18cc0*/  WARPSYNC.COLLECTIVE R15, `(.L_x_13395) ;  /* 0x000000000f087348 */ /* 0x000fea0003c00000 */
[----:B------:R0:W1:Y:S02]  /*18cd0*/  SHFL.UP P6, R14, R13, R12, R11 ;  /* 0x0400000c0d0e7389 */ /* 0x00006400000c000b */
[----:B01----:R-:W-:Y:S01]  /*18ce0*/  ENDCOLLECTIVE ;  /* 0x000000000000791b */ /* 0x003fe20003800000 */
.L_x_13395:
[----:B------:R-:W-:Y:S01]  /*18cf0*/  IMAD.MOV.U32 R12, RZ, RZ, 0x4 ;  /* 0x00000004ff0c7424 */ /* 0x000fe200078e00ff */
[----:B------:R-:W-:-:S05]  /*18d00*/  SEL R6, R14, RZ, P2 ;  /* 0x000000ff0e067207 */ /* 0x000fca0001000000 */
[----:B------:R-:W-:-:S04]  /*18d10*/  IMAD.IADD R6, R5, 0x1, R6 ;  /* 0x0000000105067824 */ /* 0x000fc800078e0206 */
[----:B------:R-:W-:-:S07]  /*18d20*/  IMAD.MOV.U32 R13, RZ, RZ, R6 ;  /* 0x000000ffff0d7224 */ /* 0x000fce00078e0006 */
[----:B------:R-:W-:Y:S05]  /*18d30*/  WARPSYNC.COLLECTIVE R15, `(.L_x_13396) ;  /* 0x000000000f087348 */ /* 0x000fea0003c00000 */
[----:B------:R0:W1:Y:S02]  /*18d40*/  SHFL.UP P6, R14, R13, R12, R11 ;  /* 0x0400000c0d0e7389 */ /* 0x00006400000c000b */
[----:B01----:R-:W-:Y:S01]  /*18d50*/  ENDCOLLECTIVE ;  /* 0x000000000000791b */ /* 0x003fe20003800000 */
.L_x_13396:
[----:B------:R-:W-:Y:S01]  /*18d60*/  IMAD.MOV.U32 R12, RZ, RZ, 0x8 ;  /* 0x00000008ff0c7424 */ /* 0x000fe200078e00ff */
[----:B------:R-:W-:-:S05]  /*18d70*/  SEL R7, R14, RZ, P3 ;  /* 0x000000ff0e077207 */ /* 0x000fca0001800000 */
[----:B------:R-:W-:-:S04]  /*18d80*/  IMAD.IADD R7, R6, 0x1, R7 ;  /* 0x0000000106077824 */ /* 0x000fc800078e0207 */
[----:B------:R-:W-:-:S07]  /*18d90*/  IMAD.MOV.U32 R13, RZ, RZ, R7 ;  /* 0x000000ffff0d7224 */ /* 0x000fce00078e0007 */
[----:B------:R-:W-:Y:S05]  /*18da0*/  WARPSYNC.COLLECTIVE R15, `(.L_x_13397) ;  /* 0x000000000f087348 */ /* 0x000fea0003c00000 */
[----:B------:R0:W1:Y:S02]  /*18db0*/  SHFL.UP P6, R14, R13, R12, R11 ;  /* 0x0400000c0d0e7389 */ /* 0x00006400000c000b */
[----:B01----:R-:W-:Y:S01]  /*18dc0*/  ENDCOLLECTIVE ;  /* 0x000000000000791b */ /* 0x003fe20003800000 */
.L_x_13397:
[----:B------:R-:W-:Y:S01]  /*18dd0*/  IMAD.MOV.U32 R12, RZ, RZ, 0x10 ;  /* 0x00000010ff0c7424 */ /* 0x000fe200078e00ff */
[----:B------:R-:W-:-:S05]  /*18de0*/  SEL R14, R14, RZ, P4 ;  /* 0x000000ff0e0e7207 */ /* 0x000fca0002000000 */
[----:B------:R-:W-:-:S04]  /*18df0*/  IMAD.IADD R5, R7, 0x1, R14 ;  /* 0x0000000107057824 */ /* 0x000fc800078e020e */
[----:B------:R-:W-:-:S07]  /*18e00*/  IMAD.MOV.U32 R13, RZ, RZ, R5 ;  /* 0x000000ffff0d7224 */ /* 0x000fce00078e0005 */
[----:B------:R-:W-:Y:S05]  /*18e10*/  WARPSYNC.COLLECTIVE R15, `(.L_x_13398) ;  /* 0x000000000f087348 */ /* 0x000fea0003c00000 */
[----:B------:R0:W1:Y:S02]  /*18e20*/  SHFL.UP P6, R14, R13, R12, R11 ;  /* 0x0400000c0d0e7389 */ /* 0x00006400000c000b */
[----:B01----:R-:W-:Y:S01]  /*18e30*/  ENDCOLLECTIVE ;  /* 0x000000000000791b */ /* 0x003fe20003800000 */
.L_x_13398:
[----:B------:R-:W-:Y:S01]  /*18e40*/  IMAD.MOV.U32 R12, RZ, RZ, 0x1f ;  /* 0x0000001fff0c7424 */ /* 0x000fe200078e00ff */
[----:B------:R-:W-:Y:S02]  /*18e50*/  MOV R11, 0x1f ;  /* 0x0000001f000b7802 */ /* 0x000fe40000000f00 */
[----:B------:R-:W-:-:S05]  /*18e60*/  SEL R14, R14, RZ, P5 ;  /* 0x000000ff0e0e7207 */ /* 0x000fca0002800000 */
[----:B------:R-:W-:-:S04]  /*18e70*/  IMAD.IADD R3, R5, 0x1, R14 ;  /* 0x0000000105037824 */ /* 0x000fc800078e020e */
[----:B------:R-:W-:-:S07]  /*18e80*/  IMAD.MOV.U32 R13, RZ, RZ, R3 ;  /* 0x000000ffff0d7224 */ /* 0x000fce00078e0003 */
[----:B------:R-:W-:Y:S05]  /*18e90*/  WARPSYNC.COLLECTIVE R15, `(.L_x_13399) ;  /* 0x000000000f087348 */ /* 0x000fea0003c00000 */
[----:B------:R0:W1:Y:S02]  /*18ea0*/  SHFL.IDX P6, R14, R13, R12, R11 ;  /* 0x0000000c0d0e7389 */ /* 0x00006400000c000b */
[----:B01----:R-:W-:Y:S01]  /*18eb0*/  ENDCOLLECTIVE ;  /* 0x000000000000791b */ /* 0x003fe20003800000 */
.L_x_13399:
[----:B------:R-:W-:Y:S05]  /*18ec0*/  BRA `(.L_x_13400) ;  /* 0xffffffcc00a87947 */ /* 0x000fea000383ffff */
.L_x_13294:
        /* <DEDUP_REMOVED lines=8> */
.L_x_13402:
[----:B------:R-:W-:Y:S05]  /*18f50*/  BSYNC B0 ;  /* 0x0000000000007941 */ /* 0x000fea0003800000 */
.L_x_13401:
        /* <DEDUP_REMOVED lines=8> */
.L_x_13403:
[----:B------:R-:W-:Y:S01]  /*18fe0*/  IMAD.MOV.U32 R12, RZ, RZ, 0x4 ;  /* 0x00000004ff0c7424 */ /* 0x000fe200078e00ff */
[----:B------:R-:W-:-:S05]  /*18ff0*/  SEL R14, R14, RZ, P2 ;  /* 0x000000ff0e0e7207 */ /* 0x000fca0001000000 */
[----:B------:R-:W-:-:S04]  /*19000*/  IMAD.IADD R3, R13, 0x1, R14 ;  /* 0x000000010d037824 */ /* 0x000fc800078e020e */
[----:B------:R-:W-:-:S07]  /*19010*/  IMAD.MOV.U32 R13, RZ, RZ, R3 ;  /* 0x000000ffff0d7224 */ /* 0x000fce00078e0003 */
[----:B------:R-:W-:Y:S05]  /*19020*/  WARPSYNC.COLLECTIVE R15, `(.L_x_13404) ;  /* 0x000000000f087348 */ /* 0x000fea0003c00000 */
[----:B------:R0:W1:Y:S02]  /*19030*/  SHFL.UP P6, R14, R13, R12, R11 ;  /* 0x0400000c0d0e7389 */ /* 0x00006400000c000b */
[----:B01----:R-:W-:Y:S01]  /*19040*/  ENDCOLLECTIVE ;  /* 0x000000000000791b */ /* 0x003fe20003800000 */
.L_x_13404:
[----:B------:R-:W-:Y:S01]  /*19050*/  IMAD.MOV.U32 R12, RZ, RZ, 0x8 ;  /* 0x00000008ff0c7424 */ /* 0x000fe200078e00ff */
[----:B------:R-:W-:-:S05]  /*19060*/  SEL R14, R14, RZ, P3 ;  /* 0x000000ff0e0e7207 */ /* 0x000fca0001800000 */
[----:B------:R-:W-:-:S04]  /*19070*/  IMAD.IADD R5, R3, 0x1, R14 ;  /* 0x0000000103057824 */ /* 0x000fc800078e020e */
[----:B------:R-:W-:-:S07]  /*19080*/  IMAD.MOV.U32 R13, RZ, RZ, R5 ;  /* 0x000000ffff0d7224 */ /* 0x000fce00078e0005 */
[----:B------:R-:W-:Y:S05]  /*19090*/  WARPSYNC.COLLECTIVE R15, `(.L_x_13405) ;  /* 0x000000000f087348 */ /* 0x000fea0003c00000 */
[----:B------:R0:W1:Y:S02]  /*190a0*/  SHFL.UP P6, R14, R13, R12, R11 ;  /* 0x0400000c0d0e7389 */ /* 0x00006400000c000b */
[----:B01----:R-:W-:Y:S01]  /*190b0*/  ENDCOLLECTIVE ;  /* 0x000000000000791b */ /* 0x003fe20003800000 */
.L_x_13405:
[----:B------:R-:W-:Y:S01]  /*190c0*/  IMAD.MOV.U32 R12, RZ, RZ, 0x10 ;  /* 0x00000010ff0c7424 */ /* 0x000fe200078e00ff */
[----:B------:R-:W-:-:S05]  /*190d0*/  SEL R6, R14, RZ, P4 ;  /* 0x000000ff0e067207 */ /* 0x000fca0002000000 */
[----:B------:R-:W-:-:S04]  /*190e0*/  IMAD.IADD R6, R5, 0x1, R6 ;  /* 0x0000000105067824 */ /* 0x000fc800078e0206 */
[----:B------:R-:W-:-:S07]  /*190f0*/  IMAD.MOV.U32 R13, RZ, RZ, R6 ;  /* 0x000000ffff0d7224 */ /* 0x000fce00078e0006 */
[----:B------:R-:W-:Y:S05]  /*19100*/  WARPSYNC.COLLECTIVE R15, `(.L_x_13406) ;  /* 0x000000000f087348 */ /* 0x000fea0003c00000 */
[----:B------:R0:W1:Y:S02]  /*19110*/  SHFL.UP P6, R14, R13, R12, R11 ;  /* 0x0400000c0d0e7389 */ /* 0x00006400000c000b */
[----:B01----:R-:W-:Y:S01]  /*19120*/  ENDCOLLECTIVE ;  /* 0x000000000000791b */ /* 0x003fe20003800000 */
.L_x_13406:
        /* <DEDUP_REMOVED lines=8> */
.L_x_13407:
[----:B------:R-:W-:Y:S05]  /*191b0*/  BRA `(.L_x_13408) ;  /* 0xffffffcc00887947 */ /* 0x000fea000383ffff */
.L_x_13296:
[----:B------:R-:W-:Y:S01]  /*191c0*/  BSSY B0, `(.L_x_13409) ;  /* 0x0000006000007945 */ /* 0x000fe20003800000 */
[----:B------:R-:W-:Y:S01]  /*191d0*/  PLOP3.LUT P6, PT, P6, PT, PT, 0x8, 0x0 ;  /* 0x000000000000781c */ /* 0x000fe200037ce170 */
[----:B------:R-:W-:-:S12]  /*191e0*/  IMAD.MOV.U32 R15, RZ, RZ, -0x1 ;  /* 0xffffffffff0f7424 */ /* 0x000fd800078e00ff */
[----:B0-----:R-:W-:Y:S05]  /*191f0*/  WARPSYNC.COLLECTIVE R15, `(.L_x_13410) ;  /* 0x000000000f087348 */ /* 0x001fea0003c00000 */
[----:B------:R-:W-:Y:S01]  /*19200*/  VOTE.ANY R14, PT, P6 ;  /* 0x00000000000e7806 */ /* 0x000fe200030e0100 */
[----:B0-----:R-:W-:Y:S06]  /*19210*/  ENDCOLLECTIVE ;  /* 0x000000000000791b */ /* 0x001fec0003800000 */
.L_x_13410:
[----:B------:R-:W-:Y:S05]  /*19220*/  BSYNC B0 ;  /* 0x0000000000007941 */ /* 0x000fea0003800000 */
.L_x_13409:
        /* <DEDUP_REMOVED lines=9> */
.L_x_13411:
[----:B------:R-:W-:Y:S01]  /*192c0*/  IMAD.MOV.U32 R17, RZ, RZ, R14 ;  /* 0x000000ffff117224 */ /* 0x000fe200078e000e */
[----:B------:R-:W-:Y:S06]  /*192d0*/  BRA `(.L_x_13412) ;  /* 0xffffffcc00787947 */ /* 0x000fec000383ffff */
.L_x_13298:
[----:B------:R-:W-:Y:S01]  /*192e0*/  BSSY B0, `(.L_x_13413) ;  /* 0x0000007000007945 */ /* 0x000fe20003800000 */
[----:B------:R-:W-:Y:S02]  /*192f0*/  IMAD.MOV.U32 R13, RZ, RZ, R3 ;  /* 0x000000ffff0d7224 */ /* 0x000fe400078e0003 */
[----:B------:R-:W-:Y:S02]  /*19300*/  IMAD.MOV.U32 R11, RZ, RZ, 0x1f ;  /* 0x0000001fff0b7424 */ /* 0x000fe400078e00ff */
[----:B------:R-:W-:-:S07]  /*19310*/  IMAD.MOV.U32 R15, RZ, RZ, -0x1 ;  /* 0xffffffffff0f7424 */ /* 0x000fce00078e00ff */
[----:B012---:R-:W-:Y:S05]  /*19320*/  WARPSYNC.COLLECTIVE R15, `(.L_x_13414) ;  /* 0x000000000f087348 */ /* 0x007fea0003c00000 */
[----:B------:R3:W4:Y:S02]  /*19330*/  SHFL.IDX P6, R14, R13, R12, R11 ;  /* 0x0000000c0d0e7389 */ /* 0x00072400000c000b */
[----:B01234-:R-:W-:Y:S01]  /*19340*/  ENDCOLLECTIVE ;  /* 0x000000000000791b */ /* 0x01ffe20003800000 */
.L_x_13414:
[----:B------:R-:W-:Y:S05]  /*19350*/  BSYNC B0 ;  /* 0x0000000000007941 */ /* 0x000fea0003800000 */
.L_x_13413:
[----:B------:R-:W-:Y:S05]  /*19360*/  BRA `(.L_x_13297) ;  /* 0xffffffcc00707947 */ /* 0x000fea000383ffff */
.L_x_13302:
[----:B0-----:R0:W3:Y:S02]  /*19370*/  SYNCS.PHASECHK.TRANS64.TRYWAIT P0, [R9+URZ+0x30820], R0 ;  /* 0x03082000090075a7 */ /* 0x0010e4000800017f */
[----:B---3--:R-:W-:Y:S05]  /*19380*/  @!P0 NANOSLEEP.SYNCS 0x989680 ;  /* 0x009896800000895d */ /* 0x008fea0003900000 */
[----:B------:R-:W3:Y:S02]  /*19390*/  @!P0 SYNCS.PHASECHK.TRANS64 P0, [R9+URZ+0x30820], R0 ;  /* 0x03082000090085a7 */ /* 0x000ee4000800007f */
[----:B---3--:R-:W-:Y:S05]  /*193a0*/  @!P0 BRA `(.L_x_13302) ;  /* 0xfffffffc00f08947 */ /* 0x008fea000383ffff */
[----:B------:R-:W-:Y:S05]  /*193b0*/  BRA `(.L_x_13415) ;  /* 0xffffffd0005c7947 */ /* 0x000fea000383ffff */
.L_x_13303:
        /* <DEDUP_REMOVED lines=11> */
.L_x_13417:
[----:B------:R-:W-:Y:S05]  /*19470*/  BSYNC B0 ;  /* 0x0000000000007941 */ /* 0x000fea0003800000 */
.L_x_13416:
[----:B------:R-:W-:Y:S05]  /*19480*/  BRA `(.L_x_13418) ;  /* 0xffffffd000447947 */ /* 0x000fea000383ffff */
.L_x_13304:
[----:B------:R-:W-:Y:S01]  /*19490*/  BSSY B0, `(.L_x_13419) ;  /* 0x0000006000007945 */ /* 0x000fe20003800000 */
[----:B------:R-:W-:-:S07]  /*194a0*/  IMAD.MOV.U32 R15, RZ, RZ, -0x1 ;  /* 0xffffffffff0f7424 */ /* 0x000fce00078e00ff */
[----:B012---:R-:W-:Y:S05]  /*194b0*/  WARPSYNC.COLLECTIVE R15, `(.L_x_13420) ;  /* 0x000000000f0c7348 */ /* 0x007fea0003c00000 */
[----:B------:R-:W-:Y:S02]  /*194c0*/  ELECT P6, UR62, PT ;  /* 0x00000000003e782f */ /* 0x000fe400038c0000 */
[----:B------:R-:W-:Y:S01]  /*194d0*/  MOV R14, UR62 ;  /* 0x0000003e000e7c02 */ /* 0x000fe20008000f00 */
[----:B012---:R-:W-:Y:S10]  /*194e0*/  ENDCOLLECTIVE ;  /* 0x000000000000791b */ /* 0x007ff40003800000 */
.L_x_13420:
[----:B------:R-:W-:Y:S05]  /*194f0*/  BSYNC B0 ;  /* 0x0000000000007941 */ /* 0x000fea0003800000 */
.L_x_13419:
[----:B------:R-:W-:Y:S05]  /*19500*/  BRA `(.L_x_13421) ;  /* 0xffffffd000387947 */ /* 0x000fea000383ffff */
.L_x_13306:
[----:B0-----:R0:W3:Y:S02]  /*19510*/  SYNCS.PHASECHK.TRANS64.TRYWAIT P0, [R5+URZ], R4 ;  /* 0x00000004050075a7 */ /* 0x0010e4000800017f */
[----:B---3--:R-:W-:Y:S05]  /*19520*/  @!P0 NANOSLEEP.SYNCS 0x989680 ;  /* 0x009896800000895d */ /* 0x008fea0003900000 */
[----:B------:R-:W3:Y:S02]  /*19530*/  @!P0 SYNCS.PHASECHK.TRANS64 P0, [R5+URZ], R4 ;  /* 0x00000004050085a7 */ /* 0x000ee4000800007f */
[----:B---3--:R-:W-:Y:S05]  /*19540*/  @!P0 BRA `(.L_x_13306) ;  /* 0xfffffffc00f08947 */ /* 0x008fea000383ffff */
[----:B------:R-:W-:Y:S05]  /*19550*/  BRA `(.L_x_13422) ;  /* 0xffffffd0006c7947 */ /* 0x000fea000383ffff */
.L_x_13307:
[----:B---3--:R3:W4:Y:S02]  /*19560*/  SYNCS.PHASECHK.TRANS64.TRYWAIT P0, [R3+URZ], R2 ;  /* 0x00000002030075a7 */ /* 0x008724000800017f */
[----:B----4-:R-:W-:Y:S05]  /*19570*/  @!P0 NANOSLEEP.SYNCS 0x989680 ;  /* 0x009896800000895d */ /* 0x010fea0003900000 */
[----:B------:R-:W4:Y:S02]  /*19580*/  @!P0 SYNCS.PHASECHK.TRANS64 P0, [R3+URZ], R2 ;  /* 0x00000002030085a7 */ /* 0x000f24000800007f */
[----:B----4-:R-:W-:Y:S05]  /*19590*/  @!P0 BRA `(.L_x_13307) ;  /* 0xfffffffc00f08947 */ /* 0x010fea000383ffff */
[----:B------:R-:W-:Y:S05]  /*195a0*/  BRA `(.L_x_13423) ;  /* 0xffffffd000607947 */ /* 0x000fea000383ffff */
.L_x_13309:
[----:B----4-:R4:W0:Y:S02]  /*195b0*/  SYNCS.PHASECHK.TRANS64.TRYWAIT P0, [R23+URZ], R4 ;  /* 0x00000004170075a7 */ /* 0x010824000800017f */
[----:B0-----:R-:W-:Y:S05]  /*195c0*/  @!P0 NANOSLEEP.SYNCS 0x989680 ;  /* 0x009896800000895d */ /* 0x001fea0003900000 */
[----:B------:R-:W0:Y:S02]  /*195d0*/  @!P0 SYNCS.PHASECHK.TRANS64 P0, [R23+URZ], R4 ;  /* 0x00000004170085a7 */ /* 0x000e24000800007f */
[----:B0-----:R-:W-:Y:S05]  /*195e0*/  @!P0 BRA `(.L_x_13309) ;  /* 0xfffffffc00f08947 */ /* 0x001fea000383ffff */
[----:B------:R-:W-:Y:S05]  /*195f0*/  BRA `(.L_x_13424) ;  /* 0xffffffd000647947 */ /* 0x000fea000383ffff */
.L_x_13425:
        /* <DEDUP_REMOVED lines=16> */
.L_x_15334:


//--------------------- .text._ZN7cutlass13device_kernelIN5flash11enable_sm90INS1_16FlashAttnFwdSm90INS1_25CollectiveMainloopFwdSm90ILi2EN4cute5tupleIJNS5_1CILi1EEES8_S8_EEENS6_IJNS7_ILi192EEENS7_ILi128EEENS7_ILi64EEEEEELi64ENS_10bfloat16_tEfNS_4arch4Sm90ELb0ELb1ELb0ELb0ELb0ELb0ELb0ELb1ELb1ELb1ELb0ELb0EEENS1_21CollectiveEpilogueFwdINS6_IJSA_SC_SB_EEES9_SE_SG_Li384ELb0ELb1ELb0ELb0EEENS1_30DynamicPersistentTileSchedulerILi384ELi128ELb0ELb1ELb1EEEEEEEEEvNT_6ParamsE --------------------------
	.section	.text._ZN7cutlass13device_kernelIN5flash11enable_sm90INS1_16FlashAttnFwdSm90INS1_25CollectiveMainloopFwdSm90ILi2EN4cute5tupleIJNS5_1CILi1EEES8_S8_EEENS6_IJNS7_ILi192EEENS7_ILi128EEENS7_ILi64EEEEEELi64ENS_10bfloat16_tEfNS_4arch4Sm90ELb0ELb1ELb0ELb0ELb0ELb0ELb0ELb1ELb1ELb1ELb0ELb0EEENS1_21CollectiveEpilogueFwdINS6_IJSA_SC_SB_EEES9_SE_SG_Li384ELb0ELb1ELb0ELb0EEENS1_30DynamicPersistentTileSchedulerILi384ELi128ELb0ELb1ELb1EEEEEEEEEvNT_6ParamsE,"ax",@progbits
	.align	128
.text._ZN7cutlass13device_kernelIN5flash11enable_sm90INS1_16FlashAttnFwdSm90INS1_25CollectiveMainloopFwdSm90ILi2EN4cute5tupleIJNS5_1CILi1EEES8_S8_EEENS6_IJNS7_ILi192EEENS7_ILi128EEENS7_ILi64EEEEEELi64ENS_10bfloat16_tEfNS_4arch4Sm90ELb0ELb1ELb0ELb0ELb0ELb0ELb0ELb1ELb1ELb1ELb0ELb0EEENS1_21CollectiveEpilogueFwdINS6_IJSA_SC_SB_EEES9_SE_SG_Li384ELb0ELb1ELb0ELb0EEENS1_30DynamicPersistentTileSchedulerILi384ELi128ELb0ELb1ELb1EEEEEEEEEvNT_6ParamsE:
        .type           _ZN7cutlass13device_kernelIN5flash11enable_sm90INS1_16FlashAttnFwdSm90INS1_25CollectiveMainloopFwdSm90ILi2EN4cute5tupleIJNS5_1CILi1EEES8_S8_EEENS6_IJNS7_ILi192EEENS7_ILi128EEENS7_ILi64EEEEEELi64ENS_10bfloat16_tEfNS_4arch4Sm90ELb0ELb1ELb0ELb0ELb0ELb0ELb0ELb1ELb1ELb1ELb0ELb0EEENS1_21CollectiveEpilogueFwdINS6_IJSA_SC_SB_EEES9_SE_SG_Li384ELb0ELb1ELb0ELb0EEENS1_30DynamicPersistentTileSchedulerILi384ELi128ELb0ELb1ELb1EEEEEEEEEvNT_6ParamsE,@function
        .size           _ZN7cutlass13device_kernelIN5flash11enable_sm90INS1_16FlashAttnFwdSm90INS1_25CollectiveMainloopFwdSm90ILi2EN4cute5tupleIJNS5_1CILi1EEES8_S8_EEENS6_IJNS7_ILi192EEENS7_ILi128EEENS7_ILi64EEEEEELi64ENS_10bfloat16_tEfNS_4arch4Sm90ELb0ELb1ELb0ELb0ELb0ELb0ELb0ELb1ELb1ELb1ELb0ELb0EEENS1_21CollectiveEpilogueFwdINS6_IJSA_SC_SB_EEES9_SE_SG_Li384ELb0ELb1ELb0ELb0EEENS1_30DynamicPersistentTileSchedulerILi384ELi128ELb0ELb1ELb1EEEEEEEEEvNT_6ParamsE,(.L_x_15335 - _ZN7cutlass13device_kernelIN5flash11enable_sm90INS1_16FlashAttnFwdSm90INS1_25CollectiveMainloopFwdSm90ILi2EN4cute5tupleIJNS5_1CILi1EEES8_S8_EEENS6_IJNS7_ILi192EEENS7_ILi128EEENS7_ILi64EEEEEELi64ENS_10bfloat16_tEfNS_4arch4Sm90ELb0ELb1ELb0ELb0ELb0ELb0ELb0ELb1ELb1ELb1ELb0ELb0EEENS1_21CollectiveEpilogueFwdINS6_IJSA_SC_SB_EEES9_SE_SG_Li384ELb0ELb1ELb0ELb0EEENS1_30DynamicPersistentTileSchedulerILi384ELi128ELb0ELb1ELb1EEEEEEEEEvNT_6ParamsE)
        .other          _ZN7cutlass13device_kernelIN5flash11enable_sm90INS1_16FlashAttnFwdSm90INS1_25CollectiveMainloopFwdSm90ILi2EN4cute5tupleIJNS5_1CILi1EEES8_S8_EEENS6_IJNS7_ILi192EEENS7_ILi128EEENS7_ILi64EEEEEELi64ENS_10bfloat16_tEfNS_4arch4Sm90ELb0ELb1ELb0ELb0ELb0ELb0ELb0ELb1ELb1ELb1ELb0ELb0EEENS1_21CollectiveEpilogueFwdINS6_IJSA_SC_SB_EEES9_SE_SG_Li384ELb0ELb1ELb0ELb0EEENS1_30DynamicPersistentTileSchedulerILi384ELi128ELb0ELb1ELb1EEEEEEEEEvNT_6ParamsE,@"STO_CUDA_ENTRY STV_DEFAULT"
_ZN7cutlass13device_kernelIN5flash11enable_sm90INS1_16FlashAttnFwdSm90INS1_25CollectiveMainloopFwdSm90ILi2EN4cute5tupleIJNS5_1CILi1EEES8_S8_EEENS6_IJNS7_ILi192EEENS7_ILi128EEENS7_ILi64EEEEEELi64ENS_10bfloat16_tEfNS_4arch4Sm90ELb0ELb1ELb0ELb0ELb0ELb0ELb0ELb1ELb1ELb1ELb0ELb0EEENS1_21CollectiveEpilogueFwdINS6_IJSA_SC_SB_EEES9_SE_SG_Li384ELb0ELb1ELb0ELb0EEENS1_30DynamicPersistentTileSchedulerILi384ELi128ELb0ELb1ELb1EEEEEEEEEvNT_6ParamsE:
        /* <DEDUP_REMOVED lines=17> */
.L_x_13427:
[----:B------:R-:W-:Y:S05]  /*0110*/  BSYNC B0 ;  /* 0x0000000000007941 */ /* 0x000fea0003800000 */
.L_x_13426:
        /* <DEDUP_REMOVED lines=41> */
.L_x_13428:
        /* <DEDUP_REMOVED lines=22> */
.L_x_13429:
        /* <DEDUP_REMOVED lines=18> */
.L_x_13430:
        /* <DEDUP_REMOVED lines=22> */
.L_x_13431:
        /* <DEDUP_REMOVED lines=22> */
.L_x_13432:
[----:B------:R-:W-:Y:S01]  /*08f0*/  PLOP3.LUT P0, PT, PT, PT, UP0, 0x80, 0x0 ;  /* 0x000000000000781c */ /* 0x000fe20003f0f008 */
[----:B------:R-:W-:Y:S01]  /*0900*/  UMOV UR38, 0x1 ;  /* 0x0000000100267882 */ /* 0x000fe20000000000 */
[----:B------:R-:W-:Y:S01]  /*0910*/  NOP ;  /* 0x0000000000007918 */ /* 0x000fe20000000000 */
[----:B------:R-:W-:Y:S01]  /*0920*/  USEL UR38, UR38, 0x2, !UP0 ;  /* 0x0000000226267887 */ /* 0x000fe2000c000000 */
[----:B------:R-:W-:Y:S01]  /*0930*/  ULDC.64 UR48, c[0x0][0x208] ;  /* 0x0000820000307ab9 */ /* 0x000fe20000000a00 */
[----:B012-4-:R-:W-:Y:S08]  /*0940*/  BAR.SYNC.DEFER_BLOCKING 0x0 ;  /* 0x0000000000007b1d */ /* 0x017ff00000010000 */
[----:B------:R-:W-:Y:S05]  /*0950*/  @!P0 BRA `(.L_x_13433) ;  /* 0x000000d800348947 */ /* 0x000fea0003800000 */
.L_x_13434:
        /* <DEDUP_REMOVED lines=22> */
[----:B------:R-:W-:Y:S02]  /*0ac0*/  LEA.HI R2, R0, R10, RZ, 0x4 ;  /* 0x0000000a00027211 */ /* 0x000fe400078f20ff */
[----:B------:R-:W-:Y:S01]  /*0ad0*/  LOP3.LUT R153, R154, 0xffffff80, RZ, 0xc0, !PT ;  /* 0xffffff809a997812 */ /* 0x000fe200078ec0ff */
[----:B------:R-:W-:Y:S01]  /*0ae0*/  IMAD.SHL.U32 R4, R3, 0x20, RZ ;  /* 0x0000002003047824 */ /* 0x000fe200078e00ff */
[----:B------:R-:W-:Y:S02]  /*0af0*/  SHF.R.S32.HI R5, RZ, 0x4, R2 ;  /* 0x00000004ff057819 */ /* 0x000fe40000011402 */
[----:B------:R-:W-:Y:S01]  /*0b00*/  LOP3.LUT R3, R2, 0x3fffff0, RZ, 0xc0, !PT ;  /* 0x03fffff002037812 */ /* 0x000fe200078ec0ff */
[----:B------:R-:W-:Y:S01]  /*0b10*/  IMAD.IADD R153, R10, 0x1, -R153 ;  /* 0x000000010a997824 */ /* 0x000fe200078e0a99 */
[----:B------:R-:W-:-:S02]  /*0b20*/  LEA.HI R2, R2, R5, RZ, 0x1 ;  /* 0x0000000502027211 */ /* 0x000fc400078f08ff */
[----:B------:R-:W-:Y:S01]  /*0b30*/  LOP3.LUT R4, R4, 0xfffffc00, RZ, 0xc0, !PT ;  /* 0xfffffc0004047812 */ /* 0x000fe200078ec0ff */
[----:B------:R-:W-:Y:S01]  /*0b40*/  IMAD.IADD R3, R10, 0x1, -R3 ;  /* 0x000000010a037824 */ /* 0x000fe200078e0a03 */
[----:B------:R-:W-:Y:S02]  /*0b50*/  SHF.R.S32.HI R6, RZ, 0x1f, R153 ;  /* 0x0000001fff067819 */ /* 0x000fe40000011499 */
[----:B------:R-:W-:Y:S01]  /*0b60*/  LOP3.LUT R2, R2, 0x1ffffffe, RZ, 0xc0, !PT ;  /* 0x1ffffffe02027812 */ /* 0x000fe200078ec0ff */
[----:B------:R-:W-:Y:S01]  /*0b70*/  IMAD R3, R3, 0x40, R4 ;  /* 0x0000004003037824 */ /* 0x000fe200078e0204 */
[----:B------:R-:W-:Y:S02]  /*0b80*/  LEA.HI R4, R6, R153, RZ, 0x2 ;  /* 0x0000009906047211 */ /* 0x000fe400078f10ff */
[----:B------:R-:W-:Y:S01]  /*0b90*/  LEA.HI R7, R0, R10, RZ, 0x2 ;  /* 0x0000000a00077211 */ /* 0x000fe200078f10ff */
[----:B------:R-:W-:Y:S01]  /*0ba0*/  IMAD.IADD R2, R5, 0x1, -R2 ;  /* 0x0000000105027824 */ /* 0x000fe200078e0a02 */
[----:B------:R-:W-:-:S02]  /*0bb0*/  SHF.R.S32.HI R5, RZ, 0x2, R4 ;  /* 0x00000002ff057819 */ /* 0x000fc40000011404 */
[----:B------:R-:W-:Y:S01]  /*0bc0*/  SHF.R.S32.HI R8, RZ, 0x1f, R4 ;  /* 0x0000001fff087819 */ /* 0x000fe20000011404 */
[----:B------:R-:W-:Y:S01]  /*0bd0*/  IMAD R156, R2, 0x8, R3 ;  /* 0x00000008029c7824 */ /* 0x000fe200078e0203 */
[----:B------:R-:W-:Y:S02]  /*0be0*/  SHF.R.S32.HI R154, RZ, 0x7, R154 ;  /* 0x00000007ff9a7819 */ /* 0x000fe4000001149a */
[----:B------:R-:W-:Y:S02]  /*0bf0*/  LOP3.LUT R7, R7, 0xfffffffc, RZ, 0xc0, !PT ;  /* 0xfffffffc07077812 */ /* 0x000fe400078ec0ff */
[----:B------:R-:W-:Y:S01]  /*0c00*/  LEA.HI R8, R8, R5, RZ, 0x3 ;  /* 0x0000000508087211 */ /* 0x000fe200078f18ff */
[----:B------:R-:W-:Y:S01]  /*0c10*/  IMAD.HI R2, R154, 0x55555556, RZ ;  /* 0x555555569a027827 */ /* 0x000fe200078e02ff */
[----:B------:R-:W-:Y:S02]  /*0c20*/  LEA.HI R0, R0, R10, RZ, 0x3 ;  /* 0x0000000a00007211 */ /* 0x000fe400078f18ff */
[----:B------:R-:W-:Y:S01]  /*0c30*/  LOP3.LUT R8, R8, 0xfffffff8, RZ, 0xc0, !PT ;  /* 0xfffffff808087812 */ /* 0x000fe200078ec0ff */
[----:B------:R-:W-:Y:S01]  /*0c40*/  IMAD.IADD R7, R10, 0x1, -R7 ;  /* 0x000000010a077824 */ /* 0x000fe200078e0a07 */
[----:B------:R-:W-:-:S02]  /*0c50*/  LEA.HI R6, R6, R153, RZ, 0x5 ;  /* 0x0000009906067211 */ /* 0x000fc400078f28ff */
[----:B------:R-:W-:Y:S01]  /*0c60*/  LOP3.LUT R18, R0, 0xfffffff8, RZ, 0xc0, !PT ;  /* 0xfffffff800127812 */ /* 0x000fe200078ec0ff */
[----:B------:R-:W-:Y:S01]  /*0c70*/  IMAD.IADD R5, R5, 0x1, -R8 ;  /* 0x0000000105057824 */ /* 0x000fe200078e0a08 */
[----:B------:R-:W-:Y:S02]  /*0c80*/  LEA.HI R9, R7, R7, RZ, 0x1 ;  /* 0x0000000707097211 */ /* 0x000fe400078f08ff */
[----:B------:R-:W-:Y:S01]  /*0c90*/  LEA.HI R3, R2, R2, RZ, 0x1 ;  /* 0x0000000202037211 */ /* 0x000fe200078f08ff */
[----:B------:R-:W-:Y:S01]  /*0ca0*/  IMAD.IADD R18, R10, 0x1, -R18 ;  /* 0x000000010a127824 */ /* 0x000fe200078e0a12 */
[----:B------:R-:W-:Y:S02]  /*0cb0*/  SHF.R.S32.HI R6, RZ, 0x5, R6 ;  /* 0x00000005ff067819 */ /* 0x000fe40000011406 */
[----:B------:R-:W-:Y:S01]  /*0cc0*/  LOP3.LUT R2, R9, 0x1ffffffe, RZ, 0xc0, !PT ;  /* 0x1ffffffe09027812 */ /* 0x000fe200078ec0ff */
[----:B------:R-:W-:Y:S01]  /*0cd0*/  IMAD R3, R3, -0x3, R154 ;  /* 0xfffffffd03037824 */ /* 0x000fe200078e029a */
[----:B------:R-:W-:Y:S01]  /*0ce0*/  LOP3.LUT R16, R4, 0x7ffffffc, RZ, 0xc0, !PT ;  /* 0x7ffffffc04107812 */ /* 0x000fe200078ec0ff */
[----:B------:R-:W-:Y:S01]  /*0cf0*/  IMAD R6, R6, 0x10, R5 ;  /* 0x0000001006067824 */ /* 0x000fe200078e0205 */
[----:B------:R-:W-:Y:S01]  /*0d00*/  SHF.R.S32.HI R152, RZ, 0x3, R0 ;  /* 0x00000003ff987819 */ /* 0x000fe20000011400 */
[----:B------:R-:W-:-:S02]  /*0d10*/  IMAD.SHL.U32 R19, R18, 0x8, RZ ;  /* 0x0000000812137824 */ /* 0x000fc400078e00ff */
[----:B------:R-:W-:Y:S02]  /*0d20*/  IMAD.IADD R2, R7, 0x1, -R2 ;  /* 0x0000000107027824 */ /* 0x000fe400078e0a02 */
[----:B------:R-:W-:Y:S01]  /*0d30*/  IMAD R155, R3, 0x40, R6 ;  /* 0x00000040039b7824 */ /* 0x000fe200078e0206 */
[----:B------:R-:W-:Y:S01]  /*0d40*/  SHF.R.S32.HI R157, RZ, 0x1f, R19 ;  /* 0x0000001fff9d7819 */ /* 0x000fe20000011413 */
[----:B------:R-:W-:Y:S02]  /*0d50*/  IMAD.IADD R16, R153, 0x1, -R16 ;  /* 0x0000000199107824 */ /* 0x000fe400078e0a10 */
[----:B------:R-:W-:-:S07]  /*0d60*/  IMAD R17, R2, 0x8, R155 ;  /* 0x0000000802117824 */ /* 0x000fce00078e029b */
.L_x_13519:
        /* <DEDUP_REMOVED lines=12> */
[----:B012--5:R-:W-:Y:S05]  /*0e30*/  @!P0 BRA `(.L_x_13435) ;  /* 0x0000000000208947 */ /* 0x027fea0003800000 */
        /* <DEDUP_REMOVED lines=8> */
.L_x_13435:
[----:B------:R-:W-:Y:S01]  /*0ec0*/  ULDC UR7, c[0x0][0xc54] ;  /* 0x0003150000077ab9 */ /* 0x000fe20000000800 */
[----:B------:R-:W-:Y:S01]  /*0ed0*/  UMOV UR6, UR9 ;  /* 0x0000000900067c82 */ /* 0x000fe20008000000 */
[----:B------:R-:W-:-:S11]  /*0ee0*/  UISETP.NE.AND UP0, UPT, UR7, 0x1, UPT ;  /* 0x000000010700788c */ /* 0x000fd6000bf05270 */
[----:B------:R-:W-:Y:S02]  /*0ef0*/  @UP0 ULDC.64 UR10, c[0x0][0xc58] ;  /* 0x00031600000a0ab9 */ /* 0x000fe40000000a00 */
[----:B------:R-:W-:-:S04]  /*0f00*/  UIMAD.WIDE.U32 UR4, UR9, UR10, URZ ;  /* 0x0000000a090472a5 */ /* 0x000fc8000f8e003f */
[----:B------:R-:W-:-:S04]  /*0f10*/  @UP0 USHF.R.U32.HI UR6, URZ, UR11, UR5 ;  /* 0x0000000b3f060299 */ /* 0x000fc80008011605 */
[----:B------:R-:W-:-:S12]  /*0f20*/  UIMAD UR4, UR6, UR7, URZ ;  /* 0x00000007060472a4 */ /* 0x000fd8000f8e023f */
.L_x_13436:
        /* <DEDUP_REMOVED lines=49> */
.L_x_13438:
[----:B------:R-:W-:-:S11]  /*1240*/  UISETP.NE.AND UP0, UPT, UR5, 0x1, UPT ;  /* 0x000000010500788c */ /* 0x000fd6000bf05270 */
[----:B------:R-:W-:Y:S02]  /*1250*/  @UP0 ULDC.64 UR8, c[0x0][0x9e8] ;  /* 0x00027a0000080ab9 */ /* 0x000fe40000000a00 */
[----:B------:R-:W-:-:S04]  /*1260*/  UIMAD.WIDE.U32 UR6, UR4, UR8, URZ ;  /* 0x00000008040672a5 */ /* 0x000fc8000f8e003f */
[----:B------:R-:W-:-:S12]  /*1270*/  @UP0 USHF.R.U32.HI UR4, URZ, UR9, UR7 ;  /* 0x000000093f040299 */ /* 0x000fd80008011607 */
.L_x_13439:
[----:B------:R-:W-:-:S06]  /*1280*/  UIMAD UR4, UR4, UR5, UR5 ;  /* 0x00000005040472a4 */ /* 0x000fcc000f8e0205 */
[----:B------:R-:W-:-:S07]  /*1290*/  VIMNMX R0, R0, UR4, PT ;  /* 0x0000000400007c48 */ /* 0x000fce000bfe0100 */
.L_x_13437:
        /* <DEDUP_REMOVED lines=29> */
.L_x_13441:
[----:B------:R-:W-:-:S11]  /*1470*/  UISETP.NE.AND UP0, UPT, UR5, 0x1, UPT ;  /* 0x000000010500788c */ /* 0x000fd6000bf05270 */
[----:B------:R-:W-:Y:S02]  /*1480*/  @UP0 ULDC.64 UR10, c[0x0][0x9e8] ;  /* 0x00027a00000a0ab9 */ /* 0x000fe40000000a00 */
[----:B------:R-:W-:-:S04]  /*1490*/  UIMAD.WIDE.U32 UR6, UR4, UR10, URZ ;  /* 0x0000000a040672a5 */ /* 0x000fc8000f8e003f */
[----:B------:R-:W-:-:S12]  /*14a0*/  @UP0 USHF.R.U32.HI UR4, URZ, UR11, UR7 ;  /* 0x0000000b3f040299 */ /* 0x000fd80008011607 */
.L_x_13442:
[----:B------:R-:W-:-:S04]  /*14b0*/  UIMAD UR4, UR4, UR5, URZ ;  /* 0x00000005040472a4 */ /* 0x000fc8000f8e023f */
[----:B------:R-:W-:-:S04]  /*14c0*/  UISETP.LT.AND UP0, UPT, UR9, UR4, UPT ;  /* 0x000000040900728c */ /* 0x000fc8000bf01270 */
[----:B------:R-:W-:-:S12]  /*14d0*/  USEL UR9, UR9, UR4, !UP0 ;  /* 0x0000000409097287 */ /* 0x000fd8000c000000 */
.L_x_13440:
[----:B------:R-:W-:Y:S01]  /*14e0*/  USHF.R.S32.HI UR4, URZ, 0x1f, UR9 ;  /* 0x0000001f3f047899 */ /* 0x000fe20008011409 */
[----:B------:R-:W-:Y:S02]  /*14f0*/  PLOP3.LUT P0, PT, PT, PT, PT, 0x80, 0x0 ;  /* 0x000000000000781c */ /* 0x000fe40003f0f070 */
[----:B------:R-:W-:Y:S02]  /*1500*/  CS2R R24, SRZ ;  /* 0x0000000000187805 */ /* 0x000fe4000001ff00 */
[----:B------:R-:W-:Y:S01]  /*1510*/  CS2R R34, SRZ ;  /* 0x0000000000227805 */ /* 0x000fe2000001ff00 */
[----:B------:R-:W-:Y:S01]  /*1520*/  ULEA.HI UR4, UR4, UR9, URZ, 0x7 ;  /* 0x0000000904047291 */ /* 0x000fe2000f8f383f */
[----:B------:R-:W-:Y:S01]  /*1530*/  IMAD.MOV.U32 R118, RZ, RZ, RZ ;  /* 0x000000ffff767224 */ /* 0x000fe200078e00ff */
[----:B------:R-:W-:Y:S01]  /*1540*/  CS2R R32, SRZ ;  /* 0x0000000000207805 */ /* 0x000fe2000001ff00 */
[----:B------:R-:W-:Y:S01]  /*1550*/  IMAD.MOV.U32 R21, RZ, RZ, RZ ;  /* 0x000000ffff157224 */ /* 0x000fe200078e00ff */
        /* <DEDUP_REMOVED lines=9> */
[----:B------:R-:W-:Y:S01]  /*15f0*/  IMAD.MOV.U32 R106, RZ, RZ, RZ ;  /* 0x000000ffff6a7224 */ /* 0x000fe200078e00ff */
[----:B------:R-:W-:Y:S01]  /*1600*/  CS2R R102, SRZ ;  /* 0x0000000000667805 */ /* 0x000fe2000001ff00 */
[----:B------:R-:W-:Y:S01]  /*1610*/  IMAD.MOV.U32 R41, RZ, RZ, RZ ;  /* 0x000000ffff297224 */ /* 0x000fe200078e00ff */
[----:B------:R-:W-:-:S02]  /*1620*/  CS2R R100, SRZ ;  /* 0x0000000000647805 */ /* 0x000fc4000001ff00 */
[----:B------:R-:W-:Y:S02]  /*1630*/  CS2R R98, SRZ ;  /* 0x0000000000627805 */ /* 0x000fe4000001ff00 */
[----:B------:R-:W-:Y:S02]  /*1640*/  ISETP.GT.AND P1, PT, R88, UR43, PT ;  /* 0x0000002b58007c0c */ /* 0x000fe4000bf24270 */
[----:B------:R-:W-:Y:S02]  /*1650*/  CS2R R96, SRZ ;  /* 0x0000000000607805 */ /* 0x000fe4000001ff00 */
[----:B------:R-:W-:Y:S02]  /*1660*/  CS2R R94, SRZ ;  /* 0x00000000005e7805 */ /* 0x000fe4000001ff00 */
[----:B------:R-:W-:Y:S02]  /*1670*/  CS2R R92, SRZ ;  /* 0x00000000005c7805 */ /* 0x000fe4000001ff00 */
[----:B------:R-:W-:Y:S01]  /*1680*/  CS2R R90, SRZ ;  /* 0x00000000005a7805 */ /* 0x000fe2000001ff00 */
[----:B------:R-:W-:-:S02]  /*1690*/  IMAD.MOV.U32 R89, RZ, RZ, RZ ;  /* 0x000000ffff597224 */ /* 0x000fc400078e00ff */
[----:B------:R-:W-:Y:S02]  /*16a0*/  IMAD.MOV.U32 R26, RZ, RZ, RZ ;  /* 0x000000ffff1a7224 */ /* 0x000fe400078e00ff */
[----:B------:R-:W-:Y:S05]  /*16b0*/  @!P1 BRA `(.L_x_13443) ;  /* 0x000000b400ac9947 */ /* 0x000fea0003800000 */
[----:B------:R-:W0:Y:S01]  /*16c0*/  SHFL.IDX PT, R0, R154, RZ, 0x1f ;  /* 0x00001fff9a007589 */ /* 0x000e2200000e0000 */
[----:B------:R-:W1:Y:S01]  /*16d0*/  S2UR UR6, SR_CgaCtaId ;  /* 0x00000000000679c3 */ /* 0x000e620000008800 */
[----:B------:R-:W-:Y:S01]  /*16e0*/  UMOV UR45, 0x400 ;  /* 0x00000400002d7882 */ /* 0x000fe20000000000 */
[----:B0-----:R-:W-:Y:S01]  /*16f0*/  R2UR UR44, R0 ;  /* 0x00000000002c72ca */ /* 0x001fe200000e0000 */
[----:B-1----:R-:W-:-:S12]  /*1700*/  ULEA UR45, UR6, UR45, 0x18 ;  /* 0x0000002d062d7291 */ /* 0x002fd8000f8ec03f */
[----:B------:R-:W-:Y:S02]  /*1710*/  UIMAD.WIDE UR4, UR44, 0x55555556, URZ ;  /* 0x555555562c0478a5 */ /* 0x000fe4000f8e023f */
[----:B------:R-:W-:Y:S02]  /*1720*/  UIADD3 UR4, UR45, 0x8400, URZ ;  /* 0x000084002d047890 */ /* 0x000fe4000fffe03f */
[----:B------:R-:W-:Y:S02]  /*1730*/  ULEA.HI UR5, UR5, UR5, URZ, 0x1 ;  /* 0x0000000505057291 */ /* 0x000fe4000f8f083f */
[----:B------:R-:W-:Y:S02]  /*1740*/  ULOP3.LUT UP0, URZ, UR4, 0x3ff, URZ, 0xc0, !UPT ;  /* 0x000003ff043f7892 */ /* 0x000fe4000f80c03f */
[----:B------:R-:W-:-:S04]  /*1750*/  UIMAD UR5, UR5, -0x3, UR44 ;  /* 0xfffffffd050578a4 */ /* 0x000fc8000f8e022c */
[----:B------:R-:W-:Y:S01]  /*1760*/  PLOP3.LUT P0, PT, PT, PT, UP0, 0x80, 0x0 ;  /* 0x000000000000781c */ /* 0x000fe20003f0f008 */
[----:B------:R-:W-:-:S04]  /*1770*/  ULEA UR5, UR5, UR4, 0xd ;  /* 0x0000000405057291 */ /* 0x000fc8000f8e683f */
[----:B------:R-:W-:-:S04]  /*1780*/  USHF.R.U32.HI UR5, URZ, 0x4, UR5 ;  /* 0x000000043f057899 */ /* 0x000fc80008011605 */
        /* <DEDUP_REMOVED lines=18> */
.L_x_13444:
        /* <DEDUP_REMOVED lines=9> */
.L_x_13617:
[----:B------:R-:W-:Y:S05]  /*1940*/  @!P0 BRA `(.L_x_13446) ;  /* 0x0000000000048947 */ /* 0x000fea0003800000 */
[----:B------:R-:W-:Y:S01]  /*1950*/  BPT.TRAP 0x1 ;  /* 0x000000040000795c */ /* 0x000fe20000300000 */
.L_x_13446:
[----:B------:R-:W-:Y:S02]  /*1960*/  IMAD.U32 R5, RZ, RZ, UR37 ;  /* 0x00000025ff057e24 */ /* 0x000fe4000f8e00ff */
[----:B0-----:R-:W-:-:S03]  /*1970*/  IMAD.U32 R0, RZ, RZ, UR36 ;  /* 0x00000024ff007e24 */ /* 0x001fc6000f8e00ff */
[----:B------:R-:W-:Y:S02]  /*1980*/  LEA R5, R5, UR45, 0x3 ;  /* 0x0000002d05057c11 */ /* 0x000fe4000f8e18ff */
[----:B------:R-:W-:-:S04]  /*1990*/  SHF.L.U32 R0, R0, 0x1f, RZ ;  /* 0x0000001f00007819 */ /* 0x000fc800000006ff */
[----:B------:R0:W1:Y:S01]  /*19a0*/  SYNCS.PHASECHK.TRANS64.TRYWAIT P2, [R5+URZ+0x16830], R0 ;  /* 0x01683000050075a7 */ /* 0x000062000804017f */
[----:B------:R-:W-:Y:S05]  /*19b0*/  @!P0 BRA `(.L_x_13447) ;  /* 0x0000000000048947 */ /* 0x000fea0003800000 */
[----:B------:R-:W-:Y:S01]  /*19c0*/  BPT.TRAP 0x1 ;  /* 0x000000040000795c */ /* 0x000fe20000300000 */
.L_x_13447:
[----:B------:R-:W2:Y:S02]  /*19d0*/  S2R R2, SR_TID.X ;  /* 0x0000000000027919 */ /* 0x000ea40000002100 */
[----:B--2---:R-:W-:Y:S01]  /*19e0*/  LOP3.LUT P1, RZ, R2, 0x7f, RZ, 0xc0, !PT ;  /* 0x0000007f02ff7812 */ /* 0x004fe2000782c0ff */
[----:B-1----:R-:W-:-:S12]  /*19f0*/  @P2 BRA `(.L_x_13448) ;  /* 0x0000000000082947 */ /* 0x002fd80003800000 */
[----:B------:R-:W1:Y:S02]  /*1a00*/  SYNCS.PHASECHK.TRANS64.TRYWAIT P2, [R5+URZ+0x16830], R0 ;  /* 0x01683000050075a7 */ /* 0x000e64000804017f */
[----:B-1----:R-:W-:Y:S05]  /*1a10*/  @!P2 BRA `(.L_x_13449) ;  /* 0x000001080044a947 */ /* 0x002fea0003800000 */
.L_x_13448:
        /* <DEDUP_REMOVED lines=17> */
[----:B------:R-:W-:-:S02]  /*1b30*/  ULEA UR18, UR37, UR20, 0xa ;  /* 0x0000001425127291 */ /* 0x000fc4000f8e503f */
[----:B------:R-:W-:Y:S01]  /*1b40*/  UIADD3 UR8, UR16, 0x4, URZ ;  /* 0x0000000410087890 */ /* 0x000fe2000fffe03f */
[----:B------:R-:W-:Y:S01]  /*1b50*/  IMAD R9, R88, R3, 0x80 ;  /* 0x0000008058097424 */ /* 0x000fe200078e0203 */
[----:B------:R-:W-:Y:S02]  /*1b60*/  UIADD3 UR6, UR18, 0x2, URZ ;  /* 0x0000000212067890 */ /* 0x000fe4000fffe03f */
        /* <DEDUP_REMOVED lines=10> */
[----:B------:R-:W-:Y:S01]  /*1c10*/  ULDC UR22, c[0x0][0x9dc] ;  /* 0x0002770000167ab9 */ /* 0x000fe20000000800 */
[----:B------:R-:W-:-:S02]  /*1c20*/  WARPGROUP.DEPBAR.LE gsb0, 0x0 ;  /* 0x00008000000079c5 */ /* 0x000fc40000010000 */
        /* <DEDUP_REMOVED lines=11> */
[----:B------:R-:W-:Y:S01]  /*1ce0*/  ULDC.64 UR6, c[0x0][0x9e0] ;  /* 0x0002780000067ab9 */ /* 0x000fe20000000a00 */
[----:B------:R-:W-:Y:S01]  /*1cf0*/  LEA R5, R88, 0xffffff80, 0x7 ;  /* 0xffffff8058057811 */ /* 0x000fe200078e38ff */
        /* <DEDUP_REMOVED lines=35> */
.L_x_13452:
[----:B------:R-:W-:-:S06]  /*1f30*/  UISETP.NE.AND UP2, UPT, UR7, 0x1, UPT ;  /* 0x000000010700788c */ /* 0x000fcc000bf45270 */
[----:B------:R-:W-:-:S05]  /*1f40*/  PLOP3.LUT P2, PT, PT, PT, UP2, 0x80, 0x0 ;  /* 0x000000000000781c */ /* 0x000fca0003f4f028 */
[----:B------:R-:W-:-:S08]  /*1f50*/  @UP2 ULDC.64 UR10, c[0x0][0x9e8] ;  /* 0x00027a00000a2ab9 */ /* 0x000fd00000000a00 */
[----:B------:R-:W-:-:S05]  /*1f60*/  @P2 IMAD.HI.U32 R3, R8, UR10, RZ ;  /* 0x0000000a08032c27 */ /* 0x000fca000f8e00ff */
[----:B------:R-:W-:-:S07]  /*1f70*/  @P2 SHF.R.U32.HI R8, RZ, UR11, R3 ;  /* 0x0000000bff082c19 */ /* 0x000fce0008011603 */
.L_x_13453:
[----:B------:R-:W-:Y:S05]  /*1f80*/  BSYNC B0 ;  /* 0x0000000000007941 */ /* 0x000fea0003800000 */
.L_x_13451:
[----:B------:R-:W-:-:S04]  /*1f90*/  IMAD R3, R8, UR7, -R5 ;  /* 0x0000000708037c24 */ /* 0x000fc8000f8e0a05 */
[----:B------:R-:W-:-:S05]  /*1fa0*/  IMAD R3, R16, -0x2, R3 ;  /* 0xfffffffe10037824 */ /* 0x000fca00078e0203 */
[----:B------:R-:W-:Y:S02]  /*1fb0*/  VIMNMX R4, R4, R3, !PT ;  /* 0x0000000304047248 */ /* 0x000fe40007fe0100 */
[----:B------:R-:W-:-:S07]  /*1fc0*/  VIADDMNMX R0, R3, UR7, R0, PT ;  /* 0x0000000703007c46 */ /* 0x000fce000b800100 */
.L_x_13450:
        /* <DEDUP_REMOVED lines=203> */
.L_x_13456:
[----:B------:R-:W-:-:S06]  /*2c80*/  UISETP.NE.AND UP2, UPT, UR7, 0x1, UPT ;  /* 0x000000010700788c */ /* 0x000fcc000bf45270 */
[----:B------:R-:W-:-:S05]  /*2c90*/  PLOP3.LUT P6, PT, PT, PT, UP2, 0x80, 0x0 ;  /* 0x000000000000781c */ /* 0x000fca0003fcf028 */
[----:B------:R-:W-:-:S08]  /*2ca0*/  @UP2 ULDC.64 UR10, c[0x0][0x9e8] ;  /* 0x00027a00000a2ab9 */ /* 0x000fd00000000a00 */
[----:B------:R-:W-:Y:S01]  /*2cb0*/  @P6 IMAD.HI.U32 R8, R2, UR10, RZ ;  /* 0x0000000a02086c27 */ /* 0x000fe2000f8e00ff */
[----:B------:R-:W-:-:S13]  /*2cc0*/  PLOP3.LUT P6, PT, PT, PT, UP2, 0x80, 0x0 ;  /* 0x000000000000781c */ /* 0x000fda0003fcf028 */
[----:B------:R-:W-:-:S07]  /*2cd0*/  @P6 SHF.R.U32.HI R2, RZ, UR11, R8 ;  /* 0x0000000bff026c19 */ /* 0x000fce0008011608 */
.L_x_13457:
[----:B------:R-:W-:Y:S05]  /*2ce0*/  BSYNC B0 ;  /* 0x0000000000007941 */ /* 0x000fea0003800000 */
.L_x_13455:
[----:B------:R-:W-:-:S04]  /*2cf0*/  IMAD R5, R2, UR7, -R5 ;  /* 0x0000000702057c24 */ /* 0x000fc8000f8e0a05 */
[----:B------:R-:W-:-:S05]  /*2d00*/  IMAD R5, R16, -0x2, R5 ;  /* 0xfffffffe10057824 */ /* 0x000fca00078e0205 */
[----:B------:R-:W-:Y:S02]  /*2d10*/  VIMNMX R4, R4, R5, !PT ;  /* 0x0000000504047248 */ /* 0x000fe40007fe0100 */
[----:B------:R-:W-:-:S07]  /*2d20*/  VIADDMNMX R0, R5, UR7, R0, PT ;  /* 0x0000000705007c46 */ /* 0x000fce000b800100 */
.L_x_13454:
        /* <DEDUP_REMOVED lines=92> */
[----:B------:R-:W-:Y:S02]  /*32f0*/  ISETP.GT.AND P5, PT, R4, 0x78, !P5 ;  /* 0x000000780400780c */ /* 0x000fe40006fa4270 */
[C---:B------:R-:W-:Y:S02]  /*3300*/  ISETP.LT.OR P2, PT, R0.reuse, 0x32, P2 ;  /* 0x000000320000780c */ /* 0x040fe40001741670 */
[----:B------:R-:W-:-:S02]  /*3310*/  ISETP.LT.OR P3, PT, R0, 0x71, P3 ;  /* 0x000000710000780c */ /* 0x000fc40001f61670 */
        /* <DEDUP_REMOVED lines=79> */
[----:B------:R-:W-:Y:S01]  /*3810*/  MUFU.EX2 R148, R148 ;  /* 0x0000009400947308 */ /* 0x000fe20000000800 */
[----:B------:R-:W-:Y:S01]  /*3820*/  FMNMX.FTZ R10, R30, R9, !PT ;  /* 0x000000091e0a7209 */ /* 0x000fe20007810000 */
[--C-:B------:R-:W-:Y:S01]  /*3830*/  FFMA.FTZ R144, R32, UR10, -R8.reuse ;  /* 0x0000000a20907c23 */ /* 0x100fe20008010808 */
[----:B------:R-:W-:Y:S01]  /*3840*/  ISETP.LT.OR P2, PT, R0, 0x6a, P2 ;  /* 0x0000006a0000780c */ /* 0x000fe20001741670 */
[--C-:B------:R-:W-:Y:S01]  /*3850*/  FFMA.FTZ R146, R36, UR10, -R8.reuse ;  /* 0x0000000a24927c23 */ /* 0x100fe20008010808 */
[----:B------:R-:W-:Y:S01]  /*3860*/  FMNMX.FTZ R9, R31, R10, !PT ;  /* 0x0000000a1f097209 */ /* 0x000fe20007810000 */
[--C-:B------:R-:W-:Y:S01]  /*3870*/  FFMA.FTZ R37, R37, UR10, -R8.reuse ;  /* 0x0000000a25257c23 */ /* 0x100fe20008010808 */
[----:B------:R-:W-:Y:S01]  /*3880*/  FSEL R79, R79, -INF , !P2 ;  /* 0xff8000004f4f7808 */ /* 0x000fe20005000000 */
[----:B------:R-:W0:Y:S01]  /*3890*/  MUFU.EX2 R3, R3 ;  /* 0x0000000300037308 */ /* 0x000e220000000800 */
        /* <DEDUP_REMOVED lines=34> */
[----:B------:R5:W4:Y:S01]  /*3ac0*/  MUFU.EX2 R11, R37 ;  /* 0x00000025000b7308 */ /* 0x000b220000000800 */
[----:B------:R-:W-:-:S04]  /*3ad0*/  FMNMX.FTZ R10, R58, R15, !PT ;  /* 0x0000000f3a0a7209 */ /* 0x000fc80007810000 */
[----:B------:R-:W-:-:S03]  /*3ae0*/  FMNMX.FTZ R21, R59, R10, !PT ;  /* 0x0000000a3b157209 */ /* 0x000fc60007810000 */
[----:B------:R-:W-:Y:S01]  /*3af0*/  MUFU.EX2 R15, R45 ;  /* 0x0000002d000f7308 */ /* 0x000fe20000000800 */
[----:B------:R-:W-:Y:S01]  /*3b00*/  FMNMX.FTZ R10, R62, R21, !PT ;  /* 0x000000153e0a7209 */ /* 0x000fe20007810000 */
[----:B-----5:R-:W-:-:S03]  /*3b10*/  FFMA.FTZ R37, R65, UR10, -R8 ;  /* 0x0000000a41257c23 */ /* 0x020fc60008010808 */
[----:B------:R-:W-:-:S03]  /*3b20*/  FMNMX.FTZ R21, R63, R10, !PT ;  /* 0x0000000a3f157209 */ /* 0x000fc60007810000 */
[----:B------:R-:W5:Y:S01]  /*3b30*/  MUFU.EX2 R140, R140 ;  /* 0x0000008c008c7308 */ /* 0x000f620000000800 */
[----:B------:R-:W-:-:S04]  /*3b40*/  FMNMX.FTZ R10, R66, R21, !PT ;  /* 0x00000015420a7209 */ /* 0x000fc80007810000 */
        /* <DEDUP_REMOVED lines=8> */
[----:B------:R0:W-:Y:S01]  /*3bd0*/  MUFU.EX2 R25, R53 ;  /* 0x0000003500197308 */ /* 0x0001e20000000800 */
[----:B------:R-:W-:Y:S01]  /*3be0*/  FMNMX.FTZ R4, R78, R29, !PT ;  /* 0x0000001d4e047209 */ /* 0x000fe20007810000 */
[----:B-1----:R-:W-:-:S03]  /*3bf0*/  FFMA.FTZ R49, R77, UR10, -R8 ;  /* 0x0000000a4d317c23 */ /* 0x002fc60008010808 */
[----:B------:R-:W-:-:S03]  /*3c00*/  FMNMX.FTZ R29, R79, R4, !PT ;  /* 0x000000044f1d7209 */ /* 0x000fc60007810000 */
[----:B------:R-:W-:Y:S01]  /*3c10*/  MUFU.EX2 R142, R142 ;  /* 0x0000008e008e7308 */ /* 0x000fe20000000800 */
[----:B------:R-:W-:Y:S01]  /*3c20*/  FMNMX.FTZ R4, R82, R29, !PT ;  /* 0x0000001d52047209 */ /* 0x000fe20007810000 */
[----:B0-----:R-:W-:-:S03]  /*3c30*/  FFMA.FTZ R53, R81, UR10, -R8 ;  /* 0x0000000a51357c23 */ /* 0x001fc60008010808 */
[----:B------:R-:W-:-:S03]  /*3c40*/  FMNMX.FTZ R33, R83, R4, !PT ;  /* 0x0000000453217209 */ /* 0x000fc60007810000 */
[----:B------:R0:W-:Y:S01]  /*3c50*/  MUFU.EX2 R29, R57 ;  /* 0x00000039001d7308 */ /* 0x0001e20000000800 */
[----:B------:R-:W-:Y:S01]  /*3c60*/  FMNMX.FTZ R0, R86, R33, !PT ;  /* 0x0000002156007209 */ /* 0x000fe20007810000 */
[----:B------:R-:W-:-:S03]  /*3c70*/  FFMA.FTZ R33, R61, UR10, -R8 ;  /* 0x0000000a3d217c23 */ /* 0x000fc60008010808 */
[----:B------:R-:W-:-:S03]  /*3c80*/  FMNMX.FTZ R0, R87, R0, !PT ;  /* 0x0000000057007209 */ /* 0x000fc60007810000 */
[----:B------:R-:W-:Y:S02]  /*3c90*/  MUFU.EX2 R136, R136 ;  /* 0x0000008800887308 */ /* 0x000fe40000000800 */
[----:B------:R-:W1:Y:S06]  /*3ca0*/  SHFL.BFLY PT, R45, R0, 0x2, 0x1f ;  /* 0x0c401f00002d7f89 */ /* 0x000e6c00000e0000 */
[----:B------:R-:W-:Y:S08]  /*3cb0*/  MUFU.EX2 R138, R138 ;  /* 0x0000008a008a7308 */ /* 0x000ff00000000800 */
[----:B------:R-:W-:Y:S08]  /*3cc0*/  MUFU.EX2 R132, R132 ;  /* 0x0000008400847308 */ /* 0x000ff00000000800 */
[----:B------:R-:W-:Y:S01]  /*3cd0*/  MUFU.EX2 R134, R134 ;  /* 0x0000008600867308 */ /* 0x000fe20000000800 */
[----:B-1----:R-:W-:Y:S01]  /*3ce0*/  FMNMX.FTZ R4, R0, R45, !PT ;  /* 0x0000002d00047209 */ /* 0x002fe20007810000 */
[----:B------:R-:W-:-:S04]  /*3cf0*/  FFMA.FTZ R45, R73, UR10, -R8 ;  /* 0x0000000a492d7c23 */ /* 0x000fc80008010808 */
[----:B0-----:R-:W0:Y:S02]  /*3d00*/  SHFL.BFLY PT, R57, R4, 0x1, 0x1f ;  /* 0x0c201f0004397f89 */ /* 0x001e2400000e0000 */
[----:B------:R-:W-:Y:S08]  /*3d10*/  MUFU.EX2 R33, R33 ;  /* 0x0000002100217308 */ /* 0x000ff00000000800 */
[----:B------:R-:W-:Y:S08]  /*3d20*/  MUFU.EX2 R128, R128 ;  /* 0x0000008000807308 */ /* 0x000ff00000000800 */
[----:B------:R-:W-:Y:S01]  /*3d30*/  MUFU.EX2 R37, R37 ;  /* 0x0000002500257308 */ /* 0x000fe20000000800 */
[----:B0-----:R-:W-:Y:S01]  /*3d40*/  FMNMX.FTZ R0, R4, R57, !PT ;  /* 0x0000003904007209 */ /* 0x001fe20007810000 */
        /* <DEDUP_REMOVED lines=8> */
[----:B------:R-:W-:Y:S01]  /*3dd0*/  FADD.FTZ R27, R148, R3 ;  /* 0x00000003941b7221 */ /* 0x000fe20000010000 */
[--C-:B------:R-:W-:Y:S01]  /*3de0*/  FFMA.FTZ R149, R26, UR10, -R28.reuse ;  /* 0x0000000a1a957c23 */ /* 0x100fe2000801081c */
[--C-:B------:R-:W-:Y:S01]  /*3df0*/  FFMA.FTZ R151, R30, UR10, -R28.reuse ;  /* 0x0000000a1e977c23 */ /* 0x100fe2000801081c */
[--C-:B------:R-:W-:Y:S01]  /*3e00*/  FFMA.FTZ R8, R31, UR10, -R28.reuse ;  /* 0x0000000a1f087c23 */ /* 0x100fe2000801081c */
[----:B------:R-:W-:Y:S01]  /*3e10*/  FADD.FTZ R26, R150, R27 ;  /* 0x0000001b961a7221 */ /* 0x000fe20000010000 */
[----:B------:R-:W-:Y:S01]  /*3e20*/  MUFU.EX2 R4, R4 ;  /* 0x0000000400047308 */ /* 0x000fe20000000800 */
[--C-:B------:R-:W-:Y:S01]  /*3e30*/  FFMA.FTZ R145, R34, UR10, -R28.reuse ;  /* 0x0000000a22917c23 */ /* 0x100fe2000801081c */
[----:B------:R-:W-:Y:S01]  /*3e40*/  FFMA.FTZ R10, R35, UR10, -R28 ;  /* 0x0000000a230a7c23 */ /* 0x000fe2000801081c */
[----:B--2---:R-:W-:Y:S01]  /*3e50*/  FADD.FTZ R27, R5, R26 ;  /* 0x0000001a051b7221 */ /* 0x004fe20000010000 */
[--C-:B------:R-:W-:Y:S01]  /*3e60*/  FFMA.FTZ R147, R38, UR10, -R28.reuse ;  /* 0x0000000a26937c23 */ /* 0x100fe2000801081c */
[--C-:B------:R-:W-:Y:S01]  /*3e70*/  FFMA.FTZ R12, R39, UR10, -R28.reuse ;  /* 0x0000000a270c7c23 */ /* 0x100fe2000801081c */
[--C-:B------:R-:W-:Y:S01]  /*3e80*/  FFMA.FTZ R141, R42, UR10, -R28.reuse ;  /* 0x0000000a2a8d7c23 */ /* 0x100fe2000801081c */
[----:B---3--:R-:W-:Y:S01]  /*3e90*/  FADD.FTZ R30, R144, R27 ;  /* 0x0000001b901e7221 */ /* 0x008fe20000010000 */
[----:B------:R-:W0:Y:S01]  /*3ea0*/  MUFU.EX2 R149, R149 ;  /* 0x0000009500957308 */ /* 0x000e220000000800 */
[--C-:B------:R-:W-:Y:S01]  /*3eb0*/  FFMA.FTZ R14, R43, UR10, -R28.reuse ;  /* 0x0000000a2b0e7c23 */ /* 0x100fe2000801081c */
[----:B------:R-:W-:Y:S01]  /*3ec0*/  FFMA.FTZ R143, R46, UR10, -R28 ;  /* 0x0000000a2e8f7c23 */ /* 0x000fe2000801081c */
[----:B------:R-:W-:Y:S01]  /*3ed0*/  FADD.FTZ R27, R9, R30 ;  /* 0x0000001e091b7221 */ /* 0x000fe20000010000 */
[--C-:B------:R-:W-:Y:S01]  /*3ee0*/  FFMA.FTZ R20, R47, UR10, -R28.reuse ;  /* 0x0000000a2f147c23 */ /* 0x100fe2000801081c */
[--C-:B------:R-:W-:Y:S01]  /*3ef0*/  FFMA.FTZ R137, R50, UR10, -R28.reuse ;  /* 0x0000000a32897c23 */ /* 0x100fe2000801081c */
[--C-:B------:R-:W-:Y:S01]  /*3f00*/  FFMA.FTZ R24, R51, UR10, -R28.reuse ;  /* 0x0000000a33187c23 */ /* 0x100fe2000801081c */
[----:B----4-:R-:W-:Y:S01]  /*3f10*/  FADD.FTZ R30, R146, R27 ;  /* 0x0000001b921e7221 */ /* 0x010fe20000010000 */
[----:B------:R-:W1:Y:S01]  /*3f20*/  MUFU.EX2 R151, R151 ;  /* 0x0000009700977308 */ /* 0x000e620000000800 */
[--C-:B------:R-:W-:Y:S01]  /*3f30*/  FFMA.FTZ R139, R54, UR10, -R28.reuse ;  /* 0x0000000a368b7c23 */ /* 0x100fe2000801081c */
[----:B------:R-:W-:Y:S01]  /*3f40*/  FFMA.FTZ R26, R55, UR10, -R28 ;  /* 0x0000000a371a7c23 */ /* 0x000fe2000801081c */
[----:B------:R-:W-:Y:S01]  /*3f50*/  FADD.FTZ R27, R11, R30 ;  /* 0x0000001e0b1b7221 */ /* 0x000fe20000010000 */
[--C-:B------:R-:W-:Y:S01]  /*3f60*/  FFMA.FTZ R133, R58, UR10, -R28.reuse ;  /* 0x0000000a3a857c23 */ /* 0x100fe2000801081c */
[----:B------:R-:W-:Y:S01]  /*3f70*/  FFMA.FTZ R30, R59, UR10, -R28 ;  /* 0x0000000a3b1e7c23 */ /* 0x000fe2000801081c */
[----:B------:R-:W-:Y:S01]  /*3f80*/  F2FP.BF16.F32.PACK_AB R148, R3, R148 ;  /* 0x000000940394723e */ /* 0x000fe200000010ff */
[----:B-----5:R-:W-:Y:S01]  /*3f90*/  FADD.FTZ R32, R140, R27 ;  /* 0x0000001b8c207221 */ /* 0x020fe20000010000 */
[----:B------:R-:W2:Y:S01]  /*3fa0*/  MUFU.EX2 R8, R8 ;  /* 0x0000000800087308 */ /* 0x000ea20000000800 */
[----:B0-----:R-:W-:Y:S01]  /*3fb0*/  FADD.FTZ R34, R149, R4 ;  /* 0x0000000495227221 */ /* 0x001fe20000010000 */
[----:B------:R-:W-:Y:S01]  /*3fc0*/  FFMA.FTZ R135, R62, UR10, -R28 ;  /* 0x0000000a3e877c23 */ /* 0x000fe2000801081c */
[----:B------:R-:W-:Y:S01]  /*3fd0*/  FADD.FTZ R27, R13, R32 ;  /* 0x000000200d1b7221 */ /* 0x000fe20000010000 */
[--C-:B------:R-:W-:Y:S01]  /*3fe0*/  FFMA.FTZ R129, R66, UR10, -R28.reuse ;  /* 0x0000000a42817c23 */ /* 0x100fe2000801081c */
[--C-:B------:R-:W-:Y:S01]  /*3ff0*/  FFMA.FTZ R131, R70, UR10, -R28.reuse ;  /* 0x0000000a46837c23 */ /* 0x100fe2000801081c */
[----:B------:R-:W-:Y:S01]  /*4000*/  FFMA.FTZ R71, R71, UR10, -R28 ;  /* 0x0000000a47477c23 */ /* 0x000fe2000801081c */
[----:B------:R-:W-:Y:S01]  /*4010*/  FADD.FTZ R32, R142, R27 ;  /* 0x0000001b8e207221 */ /* 0x000fe20000010000 */
[----:B------:R-:W0:Y:S01]  /*4020*/  MUFU.EX2 R145, R145 ;  /* 0x0000009100917308 */ /* 0x000e220000000800 */
[----:B-1----:R-:W-:Y:S01]  /*4030*/  FADD.FTZ R27, R151, R34 ;  /* 0x00000022971b7221 */ /* 0x002fe20000010000 */
[----:B------:R-:W-:Y:S01]  /*4040*/  FFMA.FTZ R74, R74, UR10, -R28 ;  /* 0x0000000a4a4a7c23 */ /* 0x000fe2000801081c */
[----:B------:R-:W-:Y:S01]  /*4050*/  FADD.FTZ R31, R15, R32 ;  /* 0x000000200f1f7221 */ /* 0x000fe20000010000 */
[--C-:B------:R-:W-:Y:S01]  /*4060*/  FFMA.FTZ R32, R63, UR10, -R28.reuse ;  /* 0x0000000a3f207c23 */ /* 0x100fe2000801081c */
[--C-:B------:R-:W-:Y:S01]  /*4070*/  FFMA.FTZ R75, R75, UR10, -R28.reuse ;  /* 0x0000000a4b4b7c23 */ /* 0x100fe2000801081c */
[--C-:B------:R-:W-:Y:S01]  /*4080*/  FFMA.FTZ R78, R78, UR10, -R28.reuse ;  /* 0x0000000a4e4e7c23 */ /* 0x100fe2000801081c */
[----:B------:R-:W-:Y:S01]  /*4090*/  FADD.FTZ R36, R136, R31 ;  /* 0x0000001f88247221 */ /* 0x000fe20000010000 */
[----:B------:R-:W1:Y:S01]  /*40a0*/  MUFU.EX2 R10, R10 ;  /* 0x0000000a000a7308 */ /* 0x000e620000000800 */
[----:B--2---:R-:W-:Y:S01]  /*40b0*/  FADD.FTZ R34, R8, R27 ;  /* 0x0000001b08227221 */ /* 0x004fe20000010000 */
[----:B------:R-:W-:Y:S01]  /*40c0*/  FFMA.FTZ R79, R79, UR10, -R28 ;  /* 0x0000000a4f4f7c23 */ /* 0x000fe2000801081c */
[----:B------:R-:W-:Y:S01]  /*40d0*/  FADD.FTZ R31, R21, R36 ;  /* 0x00000024151f7221 */ /* 0x000fe20000010000 */
[--C-:B------:R-:W-:Y:S01]  /*40e0*/  FFMA.FTZ R82, R82, UR10, -R28.reuse ;  /* 0x0000000a52527c23 */ /* 0x100fe2000801081c */
[----:B------:R-:W-:Y:S01]  /*40f0*/  F2FP.BF16.F32.PACK_AB R150, R5, R150 ;  /* 0x000000960596723e */ /* 0x000fe200000010ff */
[----:B------:R-:W-:Y:S01]  /*4100*/  FFMA.FTZ R83, R83, UR10, -R28 ;  /* 0x0000000a53537c23 */ /* 0x000fe2000801081c */
[----:B------:R-:W-:Y:S01]  /*4110*/  FADD.FTZ R38, R138, R31 ;  /* 0x0000001f8a267221 */ /* 0x000fe20000010000 */
[----:B------:R-:W2:Y:S01]  /*4120*/  MUFU.EX2 R147, R147 ;  /* 0x0000009300937308 */ /* 0x000ea20000000800 */
[----:B0-----:R-:W-:Y:S01]  /*4130*/  FADD.FTZ R27, R145, R34 ;  /* 0x00000022911b7221 */ /* 0x001fe20000010000 */
[----:B------:R-:W-:Y:S01]  /*4140*/  FFMA.FTZ R34, R67, UR10, -R28 ;  /* 0x0000000a43227c23 */ /* 0x000fe2000801081c */
[----:B------:R-:W-:Y:S01]  /*4150*/  FADD.FTZ R31, R25, R38 ;  /* 0x00000026191f7221 */ /* 0x000fe20000010000 */
[----:B------:R-:W-:Y:S01]  /*4160*/  F2FP.BF16.F32.PACK_AB R149, R4, R149 ;  /* 0x000000950495723e */ /* 0x000fe200000010ff */
[--C-:B------:R-:W-:Y:S01]  /*4170*/  FFMA.FTZ R86, R86, UR10, -R28.reuse ;  /* 0x0000000a56567c23 */ /* 0x100fe2000801081c */
[----:B------:R-:W-:Y:S01]  /*4180*/  FFMA.FTZ R28, R87, UR10, -R28 ;  /* 0x0000000a571c7c23 */ /* 0x000fe2000801081c */
[----:B------:R-:W-:Y:S01]  /*4190*/  FADD.FTZ R38, R132, R31 ;  /* 0x0000001f84267221 */ /* 0x000fe20000010000 */
[----:B------:R-:W0:Y:S01]  /*41a0*/  MUFU.EX2 R12, R12 ;  /* 0x0000000c000c7308 */ /* 0x000e220000000800 */
[----:B-1----:R-:W-:Y:S01]  /*41b0*/  FADD.FTZ R36, R10, R27 ;  /* 0x0000001b0a247221 */ /* 0x002fe20000010000 */
[----:B------:R-:W-:Y:S01]  /*41c0*/  F2FP.BF16.F32.PACK_AB R144, R9, R144 ;  /* 0x000000900990723e */ /* 0x000fe200000010ff */
[----:B------:R-:W-:Y:S01]  /*41d0*/  FADD.FTZ R31, R29, R38 ;  /* 0x000000261d1f7221 */ /* 0x000fe20000010000 */
[----:B------:R-:W-:-:S02]  /*41e0*/  F2FP.BF16.F32.PACK_AB R146, R11, R146 ;  /* 0x000000920b92723e */ /* 0x000fc400000010ff */
[----:B------:R-:W-:Y:S01]  /*41f0*/  F2FP.BF16.F32.PACK_AB R140, R13, R140 ;  /* 0x0000008c0d8c723e */ /* 0x000fe200000010ff */
[----:B------:R-:W-:Y:S01]  /*4200*/  FADD.FTZ R38, R134, R31 ;  /* 0x0000001f86267221 */ /* 0x000fe20000010000 */
[----:B------:R-:W1:Y:S01]  /*4210*/  MUFU.EX2 R141, R141 ;  /* 0x0000008d008d7308 */ /* 0x000e620000000800 */
[----:B--2---:R-:W-:Y:S01]  /*4220*/  FADD.FTZ R27, R147, R36 ;  /* 0x00000024931b7221 */ /* 0x004fe20000010000 */
[----:B------:R-:W-:Y:S01]  /*4230*/  F2FP.BF16.F32.PACK_AB R142, R15, R142 ;  /* 0x0000008e0f8e723e */ /* 0x000fe200000010ff */
[----:B------:R-:W-:Y:S01]  /*4240*/  FADD.FTZ R31, R33, R38 ;  /* 0x00000026211f7221 */ /* 0x000fe20000010000 */
[----:B------:R-:W-:Y:S02]  /*4250*/  F2FP.BF16.F32.PACK_AB R136, R21, R136 ;  /* 0x000000881588723e */ /* 0x000fe400000010ff */
[----:B------:R-:W-:Y:S01]  /*4260*/  F2FP.BF16.F32.PACK_AB R138, R25, R138 ;  /* 0x0000008a198a723e */ /* 0x000fe200000010ff */
[----:B------:R-:W-:Y:S01]  /*4270*/  FADD.FTZ R40, R128, R31 ;  /* 0x0000001f80287221 */ /* 0x000fe20000010000 */
[----:B------:R-:W2:Y:S01]  /*4280*/  MUFU.EX2 R14, R14 ;  /* 0x0000000e000e7308 */ /* 0x000ea20000000800 */
[----:B0-----:R-:W-:Y:S01]  /*4290*/  FADD.FTZ R36, R12, R27 ;  /* 0x0000001b0c247221 */ /* 0x001fe20000010000 */
[----:B------:R-:W-:-:S02]  /*42a0*/  F2FP.BF16.F32.PACK_AB R132, R29, R132 ;  /* 0x000000841d84723e */ /* 0x000fc400000010ff */
[----:B------:R-:W-:Y:S02]  /*42b0*/  F2FP.BF16.F32.PACK_AB R134, R33, R134 ;  /* 0x000000862186723e */ /* 0x000fe400000010ff */
[----:B------:R-:W-:Y:S02]  /*42c0*/  F2FP.BF16.F32.PACK_AB R128, R37, R128 ;  /* 0x000000802580723e */ /* 0x000fe400000010ff */
[----:B------:R-:W0:Y:S01]  /*42d0*/  MUFU.EX2 R143, R143 ;  /* 0x0000008f008f7308 */ /* 0x000e220000000800 */
[----:B-1----:R-:W-:Y:S01]  /*42e0*/  FADD.FTZ R27, R141, R36 ;  /* 0x000000248d1b7221 */ /* 0x002fe20000010000 */
[----:B------:R-:W-:Y:S02]  /*42f0*/  F2FP.BF16.F32.PACK_AB R151, R8, R151 ;  /* 0x000000970897723e */ /* 0x000fe400000010ff */
[----:B------:R-:W-:Y:S02]  /*4300*/  F2FP.BF16.F32.PACK_AB R145, R10, R145 ;  /* 0x000000910a91723e */ /* 0x000fe400000010ff */
[----:B------:R-:W-:-:S02]  /*4310*/  F2FP.BF16.F32.PACK_AB R147, R12, R147 ;  /* 0x000000930c93723e */ /* 0x000fc400000010ff */
[----:B------:R-:W1:Y:S01]  /*4320*/  MUFU.EX2 R20, R20 ;  /* 0x0000001400147308 */ /* 0x000e620000000800 */
[C---:B--2---:R-:W-:Y:S01]  /*4330*/  FADD.FTZ R36, R14.reuse, R27 ;  /* 0x0000001b0e247221 */ /* 0x044fe20000010000 */
[----:B------:R-:W-:-:S06]  /*4340*/  F2FP.BF16.F32.PACK_AB R141, R14, R141 ;  /* 0x0000008d0e8d723e */ /* 0x000fcc00000010ff */
[----:B------:R-:W2:Y:S01]  /*4350*/  MUFU.EX2 R137, R137 ;  /* 0x0000008900897308 */ /* 0x000ea20000000800 */
[----:B0-----:R-:W-:-:S07]  /*4360*/  FADD.FTZ R27, R143, R36 ;  /* 0x000000248f1b7221 */ /* 0x001fce0000010000 */
[----:B------:R-:W0:Y:S01]  /*4370*/  MUFU.EX2 R24, R24 ;  /* 0x0000001800187308 */ /* 0x000e220000000800 */
[C---:B-1----:R-:W-:Y:S01]  /*4380*/  FADD.FTZ R38, R20.reuse, R27 ;  /* 0x0000001b14267221 */ /* 0x042fe20000010000 */
[----:B------:R-:W-:Y:S01]  /*4390*/  FADD.FTZ R27, R37, R40 ;  /* 0x00000028251b7221 */ /* 0x000fe20000010000 */
[----:B------:R-:W-:-:S03]  /*43a0*/  F2FP.BF16.F32.PACK_AB R143, R20, R143 ;  /* 0x0000008f148f723e */ /* 0x000fc600000010ff */
[----:B------:R-:W-:Y:S01]  /*43b0*/  FADD.FTZ R40, R130, R27 ;  /* 0x0000001b82287221 */ /* 0x000fe20000010000 */
[----:B------:R-:W-:Y:S01]  /*43c0*/  F2FP.BF16.F32.PACK_AB R130, R41, R130 ;  /* 0x000000822982723e */ /* 0x000fe200000010ff */
        /* <DEDUP_REMOVED lines=63> */
[----:B------:R-:W-:-:S06]  /*47c0*/  VIADD R3, R88, 0xfffffffe ;  /* 0xfffffffe58037836 */ /* 0x000fcc0000000000 */
[----:B------:R-:W2:Y:S01]  /*47d0*/  MUFU.EX2 R57, R57 ;  /* 0x0000003900397308 */ /* 0x000ea20000000800 */
[----:B0-----:R-:W-:Y:S01]  /*47e0*/  FADD.FTZ R40, R122, R5 ;  /* 0x000000057a287221 */ /* 0x001fe20000010000 */
[C---:B-1----:R-:W-:Y:S01]  /*47f0*/  FADD.FTZ R4, R123.reuse, R4 ;  /* 0x000000047b047221 */ /* 0x042fe20000010000 */
[----:B------:R-:W-:Y:S02]  /*4800*/  F2FP.BF16.F32.PACK_AB R123, R123, R86 ;  /* 0x000000567b7b723e */ /* 0x000fe400000010ff */
        /* <DEDUP_REMOVED lines=13> */
.L_x_13459:
[----:B------:R-:W-:-:S11]  /*48e0*/  UISETP.NE.AND UP2, UPT, UR7, 0x1, UPT ;  /* 0x000000010700788c */ /* 0x000fd6000bf45270 */
[----:B------:R-:W-:Y:S02]  /*48f0*/  @UP2 ULDC.64 UR18, c[0x0][0x9e8] ;  /* 0x00027a0000122ab9 */ /* 0x000fe40000000a00 */
[----:B------:R-:W-:-:S04]  /*4900*/  UIMAD.WIDE.U32 UR14, UR11, UR18, URZ ;  /* 0x000000120b0e72a5 */ /* 0x000fc8000f8e003f */
[----:B------:R-:W-:-:S12]  /*4910*/  @UP2 USHF.R.U32.HI UR11, URZ, UR19, UR15 ;  /* 0x000000133f0b2299 */ /* 0x000fd8000801160f */
.L_x_13460:
[----:B------:R-:W-:-:S04]  /*4920*/  UIMAD UR7, UR11, UR7, UR7 ;  /* 0x000000070b0772a4 */ /* 0x000fc8000f8e0207 */
[----:B------:R-:W-:-:S04]  /*4930*/  UISETP.LT.AND UP2, UPT, UR6, UR7, UPT ;  /* 0x000000070600728c */ /* 0x000fc8000bf41270 */
[----:B------:R-:W-:-:S12]  /*4940*/  USEL UR6, UR6, UR7, UP2 ;  /* 0x0000000706067287 */ /* 0x000fd80009000000 */
.L_x_13458:
        /* <DEDUP_REMOVED lines=21> */
[----:B------:R-:W-:-:S13]  /*4aa0*/  ISETP.GE.AND P2, PT, R3, UR27, PT ;  /* 0x0000001b03007c0c */ /* 0x000fda000bf46270 */
[----:B------:R-:W-:Y:S05]  /*4ab0*/  @!P2 BRA `(.L_x_13461) ;  /* 0x0000002c0080a947 */ /* 0x000fea0003800000 */
[----:B------:R-:W-:Y:S01]  /*4ac0*/  IMAD.MOV.U32 R119, RZ, RZ, RZ ;  /* 0x000000ffff777224 */ /* 0x000fe200078e00ff */
[----:B------:R-:W-:Y:S01]  /*4ad0*/  ULDC UR23, c[0x0][0x9e4] ;  /* 0x0002790000177ab9 */ /* 0x000fe20000000800 */
[----:B------:R-:W-:Y:S01]  /*4ae0*/  ULDC UR22, c[0x0][0x9dc] ;  /* 0x0002770000167ab9 */ /* 0x000fe20000000800 */
[----:B------:R-:W-:Y:S01]  /*4af0*/  ULDC UR21, c[0x0][0x988] ;  /* 0x0002620000157ab9 */ /* 0x000fe20000000800 */
[----:B------:R-:W-:-:S05]  /*4b00*/  ULDC UR24, c[0x0][0x9e0] ;  /* 0x0002780000187ab9 */ /* 0x000fca0000000800 */
.L_x_13478:
        /* <DEDUP_REMOVED lines=9> */
.L_x_13463:
[----:B------:R-:W-:Y:S01]  /*4ba0*/  ULEA UR6, UR26, UR45, 0x3 ;  /* 0x0000002d1a067291 */ /* 0x000fe2000f8e183f */
[----:B------:R-:W-:-:S05]  /*4bb0*/  IMAD.U32 R6, RZ, RZ, UR25 ;  /* 0x00000019ff067e24 */ /* 0x000fca000f8e00ff */
[----:B------:R-:W-:-:S04]  /*4bc0*/  SHF.L.U32 R6, R6, 0x1f, RZ ;  /* 0x0000001f06067819 */ /* 0x000fc800000006ff */
[----:B------:R0:W1:Y:S01]  /*4bd0*/  SYNCS.PHASECHK.TRANS64.TRYWAIT P2, [UR6+0x16830], R6 ;  /* 0x01683006ff0075a7 */ /* 0x0000620008040146 */
[----:B------:R-:W-:Y:S05]  /*4be0*/  @!P0 BRA `(.L_x_13464) ;  /* 0x0000000000048947 */ /* 0x000fea0003800000 */
[----:B------:R-:W-:Y:S01]  /*4bf0*/  BPT.TRAP 0x1 ;  /* 0x000000040000795c */ /* 0x000fe20000300000 */
.L_x_13464:
[----:B-1----:R-:W-:Y:S05]  /*4c00*/  @P2 BRA `(.L_x_13462) ;  /* 0x0000000000082947 */ /* 0x002fea0003800000 */
[----:B------:R-:W1:Y:S02]  /*4c10*/  SYNCS.PHASECHK.TRANS64.TRYWAIT P2, [UR6+0x16830], R6 ;  /* 0x01683006ff0075a7 */ /* 0x000e640008040146 */
[----:B-1----:R-:W-:Y:S05]  /*4c20*/  @!P2 BRA `(.L_x_13465) ;  /* 0x000000d400d4a947 */ /* 0x002fea0003800000 */
.L_x_13462:
        /* <DEDUP_REMOVED lines=25> */
.L_x_13467:
[----:B------:R-:W-:Y:S01]  /*4dc0*/  ULEA UR6, UR37, UR45, 0x3 ;  /* 0x0000002d25067291 */ /* 0x000fe2000f8e183f */
[----:B------:R-:W-:-:S05]  /*4dd0*/  IMAD.U32 R6, RZ, RZ, UR36 ;  /* 0x00000024ff067e24 */ /* 0x000fca000f8e00ff */
[----:B------:R-:W-:-:S04]  /*4de0*/  SHF.L.U32 R6, R6, 0x1f, RZ ;  /* 0x0000001f06067819 */ /* 0x000fc800000006ff */
[----:B------:R0:W1:Y:S01]  /*4df0*/  SYNCS.PHASECHK.TRANS64.TRYWAIT P2, [UR6+0x16850], R6 ;  /* 0x01685006ff0075a7 */ /* 0x0000620008040146 */
[----:B------:R-:W-:Y:S05]  /*4e00*/  @!P0 BRA `(.L_x_13468) ;  /* 0x0000000000048947 */ /* 0x000fea0003800000 */
[----:B------:R-:W-:Y:S01]  /*4e10*/  BPT.TRAP 0x1 ;  /* 0x000000040000795c */ /* 0x000fe20000300000 */
.L_x_13468:
[----:B-1----:R-:W-:Y:S05]  /*4e20*/  @P2 BRA `(.L_x_13466) ;  /* 0x0000000000082947 */ /* 0x002fea0003800000 */
[----:B------:R-:W1:Y:S02]  /*4e30*/  SYNCS.PHASECHK.TRANS64.TRYWAIT P2, [UR6+0x16850], R6 ;  /* 0x01685006ff0075a7 */ /* 0x000e640008040146 */
[----:B-1----:R-:W-:Y:S05]  /*4e40*/  @!P2 BRA `(.L_x_13469) ;  /* 0x000000d40064a947 */ /* 0x002fea0003800000 */
.L_x_13466:
        /* <DEDUP_REMOVED lines=9> */
[----:B01----:R-:W0:Y:S01]  /*4ee0*/  LDC R6, c[0x0][0x2f0] ;  /* 0x0000bc00ff067b82 */ /* 0x003e220000000800 */
[----:B------:R-:W-:Y:S02]  /*4ef0*/  IMAD.SHL.U32 R13, R3, 0x80, RZ ;  /* 0x00000080030d7824 */ /* 0x000fe400078e00ff */
[----:B------:R-:W-:Y:S01]  /*4f00*/  ULEA UR10, UR37, UR6, 0xa ;  /* 0x00000006250a7291 */ /* 0x000fe2000f8e503f */
[----:B------:R-:W-:-:S02]  /*4f10*/  IMAD.U32 R10, RZ, RZ, UR26 ;  /* 0x0000001aff0a7e24 */ /* 0x000fc4000f8e00ff */
[----:B------:R-:W-:-:S03]  /*4f20*/  IADD3 R11, -R13, 0x1, RZ ;  /* 0x000000010d0b7810 */ /* 0x000fc60007ffe1ff */
[----:B------:R-:W-:Y:S01]  /*4f30*/  @!P1 LEA R10, R10, UR45, 0x3 ;  /* 0x0000002d0a0a9c11 */ /* 0x000fe2000f8e18ff */
[----:B------:R-:W-:Y:S01]  /*4f40*/  UMOV UR6, UR10 ;  /* 0x0000000a00067c82 */ /* 0x000fe20008000000 */
[----:B------:R-:W-:Y:S01]  /*4f50*/  IMAD R11, R16, -0x2, R11 ;  /* 0xfffffffe100b7824 */ /* 0x000fe200078e020b */
[----:B------:R-:W-:Y:S01]  /*4f60*/  HGMMA.64x64x16.F32.BF16 R88, R148, gdesc[UR4].tnspB, R88, gsb0 ;  /* 0x40e0000494587df0 */ /* 0x000fe20008001858 */
[----:B------:R-:W-:Y:S01]  /*4f70*/  UIADD3 UR6, UR10, 0x80, URZ ;  /* 0x000000800a067890 */ /* 0x000fe2000fffe03f */
[----:B------:R-:W-:Y:S01]  /*4f80*/  @!P1 VIADD R10, R10, 0x16840 ;  /* 0x000168400a0a9836 */ /* 0x000fe20000000000 */
[----:B------:R-:W-:-:S04]  /*4f90*/  UMOV UR7, 0x40000040 ;  /* 0x4000004000077882 */ /* 0x000fc80000000000 */
[----:B------:R-:W-:Y:S01]  /*4fa0*/  @!P1 PRMT R10, RZ, 0x654, R10 ;  /* 0x00000654ff0a9816 */ /* 0x000fe2000000000a */
[----:B------:R-:W-:Y:S02]  /*4fb0*/  WARPGROUP.DEPBAR.LE gsb0, 0x0 ;  /* 0x00008000000079c5 */ /* 0x000fe40000010000 */
[----:B------:R-:W-:-:S06]  /*4fc0*/  WARPGROUP.ARRIVE ;  /* 0x00000000000079c5 */ /* 0x000fcc0000000000 */
[----:B------:R-:W-:Y:S01]  /*4fd0*/  HGMMA.64x64x16.F32.BF16 R88, R144, gdesc[UR4].tnspB, R88, gsb0 ;  /* 0x40e0000490587df0 */ /* 0x000fe20008001858 */
[----:B------:R-:W-:Y:S01]  /*4fe0*/  UIADD3 UR6, UR10, 0x100, URZ ;  /* 0x000001000a067890 */ /* 0x000fe2000fffe03f */
[----:B------:R-:W-:Y:S01]  /*4ff0*/  UMOV UR7, 0x40000040 ;  /* 0x4000004000077882 */ /* 0x000fe20000000000 */
        /* <DEDUP_REMOVED lines=28> */
[----:B------:R-:W-:Y:S01]  /*51c0*/  @UP0 ULDC UR6, c[0x0][0x44c] ;  /* 0x0001130000060ab9 */ /* 0x000fe20000000800 */
[----:B------:R-:W-:Y:S01]  /*51d0*/  @UP0 ULDC UR7, c[0x0][0x450] ;  /* 0x0001140000070ab9 */ /* 0x000fe20000000800 */
[----:B------:R-:W-:Y:S01]  /*51e0*/  @P2 IMAD.HI.U32 R7, R20, UR6, RZ ;  /* 0x0000000614072c27 */ /* 0x000fe2000f8e00ff */
[----:B--2---:R-:W-:Y:S01]  /*51f0*/  ISETP.GE.U32.AND P2, PT, R8, 0x180, PT ;  /* 0x000001800800780c */ /* 0x004fe20003f46070 */
[----:B------:R-:W-:Y:S02]  /*5200*/  ULOP3.LUT UR6, URZ, UR22, URZ, 0x33, !UPT ;  /* 0x000000163f067292 */ /* 0x000fe4000f8e333f */
[----:B------:R-:W-:Y:S01]  /*5210*/  VIADD R8, R22, 0x9 ;  /* 0x0000000916087836 */ /* 0x000fe20000000000 */
[----:B------:R-:W-:Y:S02]  /*5220*/  @P3 SHF.R.U32.HI R20, RZ, UR7, R7 ;  /* 0x00000007ff143c19 */ /* 0x000fe40008011607 */
[----:B------:R-:W1:Y:S02]  /*5230*/  LDC R7, c[0x0][0x288] ;  /* 0x0000a200ff077b82 */ /* 0x000e640000000800 */
[----:B------:R-:W-:Y:S01]  /*5240*/  SEL R9, R8, 0x9, !P2 ;  /* 0x0000000908097807 */ /* 0x000fe20005000000 */
[----:B------:R-:W2:Y:S01]  /*5250*/  SHFL.IDX PT, R15, R20, RZ, 0x1c1f ;  /* 0x001c1fff140f7589 */ /* 0x000ea200000e0000 */
[----:B------:R-:W-:Y:S01]  /*5260*/  PLOP3.LUT P2, PT, PT, PT, UP1, 0x40, 0x0 ;  /* 0x000000000000781c */ /* 0x000fe20003f4e818 */
[----:B0-----:R-:W-:-:S04]  /*5270*/  IMAD R8, R6, UR41, R11 ;  /* 0x0000002906087c24 */ /* 0x001fc8000f8e020b */
[----:B-1----:R-:W-:-:S04]  /*5280*/  IMAD.IADD R8, R8, 0x1, -R7 ;  /* 0x0000000108087824 */ /* 0x002fc800078e0a07 */
[C---:B------:R-:W-:Y:S01]  /*5290*/  VIADD R12, R8.reuse, UR24 ;  /* 0x00000018080c7c36 */ /* 0x040fe20008000000 */
[----:B------:R-:W-:Y:S02]  /*52a0*/  WARPGROUP.DEPBAR.LE gsb0, 0x0 ;  /* 0x00008000000079c5 */ /* 0x000fe40000010000 */
[----:B------:R0:W-:Y:S06]  /*52b0*/  BAR.ARV R9, 0x100 ;  /* 0x000400090000751d */ /* 0x0001ec0000002000 */
[----:B------:R1:W-:Y:S02]  /*52c0*/  @!P1 SYNCS.ARRIVE.TRANS64.RED.A1T0 RZ, [R10+URZ], RZ ;  /* 0x000000ff0aff99a7 */ /* 0x0003e4000810043f */
[----:B-1----:R-:W-:-:S02]  /*52d0*/  VIADD R10, R8, UR6 ;  /* 0x00000006080a7c36 */ /* 0x002fc40008000000 */
[--C-:B--2---:R-:W-:Y:S02]  /*52e0*/  IMAD.IADD R8, R12, 0x1, R15.reuse ;  /* 0x000000010c087824 */ /* 0x104fe400078e020f */
[----:B0-----:R-:W-:Y:S01]  /*52f0*/  IMAD.IADD R9, R10, 0x1, R15 ;  /* 0x000000010a097824 */ /* 0x001fe200078e020f */
        /* <DEDUP_REMOVED lines=14> */
.L_x_13472:
[----:B------:R-:W-:-:S05]  /*53e0*/  IMAD.U32 R120, RZ, RZ, UR23 ;  /* 0x00000017ff787e24 */ /* 0x000fca000f8e00ff */
[----:B------:R-:W-:-:S13]  /*53f0*/  ISETP.NE.AND P2, PT, R120, 0x1, PT ;  /* 0x000000017800780c */ /* 0x000fda0003f45270 */
[----:B------:R-:W0:Y:S02]  /*5400*/  @P2 LDC.64 R14, c[0x0][0x9e8] ;  /* 0x00027a00ff0e2b82 */ /* 0x000e240000000a00 */
[----:B0-----:R-:W-:-:S05]  /*5410*/  @P2 IMAD.HI.U32 R14, R11, R14, RZ ;  /* 0x0000000e0b0e2227 */ /* 0x001fca00078e00ff */
[----:B------:R-:W-:-:S07]  /*5420*/  @P2 SHF.R.U32.HI R11, RZ, R15, R14 ;  /* 0x0000000fff0b2219 */ /* 0x000fce000001160e */
.L_x_13473:
[----:B------:R-:W-:Y:S05]  /*5430*/  BSYNC B0 ;  /* 0x0000000000007941 */ /* 0x000fea0003800000 */
.L_x_13471:
[----:B------:R-:W-:-:S04]  /*5440*/  IMAD R11, R11, R120, -R13 ;  /* 0x000000780b0b7224 */ /* 0x000fc800078e0a0d */
[----:B------:R-:W-:-:S05]  /*5450*/  IMAD R11, R16, -0x2, R11 ;  /* 0xfffffffe100b7824 */ /* 0x000fca00078e020b */
[----:B------:R-:W-:Y:S02]  /*5460*/  VIADDMNMX R8, R11, R120, R8, PT ;  /* 0x000000780b087246 */ /* 0x000fe40003800108 */
[----:B------:R-:W-:-:S07]  /*5470*/  VIMNMX R9, R9, R11, !PT ;  /* 0x0000000b09097248 */ /* 0x000fce0007fe0100 */
.L_x_13470:
        /* <DEDUP_REMOVED lines=115> */
.L_x_13476:
[----:B------:R-:W-:-:S05]  /*5bb0*/  IMAD.U32 R20, RZ, RZ, UR23 ;  /* 0x00000017ff147e24 */ /* 0x000fca000f8e00ff */
[----:B------:R-:W-:-:S13]  /*5bc0*/  ISETP.NE.AND P3, PT, R20, 0x1, PT ;  /* 0x000000011400780c */ /* 0x000fda0003f65270 */
[----:B------:R-:W0:Y:S02]  /*5bd0*/  @P3 LDC.64 R8, c[0x0][0x9e8] ;  /* 0x00027a00ff083b82 */ /* 0x000e240000000a00 */
[----:B0-----:R-:W-:-:S05]  /*5be0*/  @P3 IMAD.HI.U32 R8, R14, R8, RZ ;  /* 0x000000080e083227 */ /* 0x001fca00078e00ff */
[----:B------:R-:W-:-:S07]  /*5bf0*/  @P3 SHF.R.U32.HI R14, RZ, R9, R8 ;  /* 0x00000009ff0e3219 */ /* 0x000fce0000011608 */
.L_x_13477:
[----:B------:R-:W-:Y:S05]  /*5c00*/  BSYNC B0 ;  /* 0x0000000000007941 */ /* 0x000fea0003800000 */
.L_x_13475:
[----:B------:R-:W-:-:S04]  /*5c10*/  IMAD R13, R14, R20, -R13 ;  /* 0x000000140e0d7224 */ /* 0x000fc800078e0a0d */
[----:B------:R-:W-:-:S05]  /*5c20*/  IMAD R13, R16, -0x2, R13 ;  /* 0xfffffffe100d7824 */ /* 0x000fca00078e020d */
[----:B------:R-:W-:Y:S02]  /*5c30*/  VIADDMNMX R12, R13, R20, R12, PT ;  /* 0x000000140d0c7246 */ /* 0x000fe4000380010c */
[----:B------:R-:W-:-:S07]  /*5c40*/  VIMNMX R10, R10, R13, !PT ;  /* 0x0000000d0a0a7248 */ /* 0x000fce0007fe0100 */
.L_x_13474:
[----:B------:R-:W-:Y:S01]  /*5c50*/  FMNMX.FTZ R8, R11, R2, !PT ;  /* 0x000000020b087209 */ /* 0x000fe20007810000 */
[----:B------:R-:W-:Y:S01]  /*5c60*/  UMOV UR10, UR21 ;  /* 0x00000015000a7c82 */ /* 0x000fe20008000000 */
        /* <DEDUP_REMOVED lines=73> */
[----:B------:R-:W-:Y:S02]  /*6100*/  ISETP.LT.OR P5, PT, R12, 0x2a, P3 ;  /* 0x0000002a0c00780c */ /* 0x000fe40001fa1670 */
[----:B------:R-:W-:Y:S02]  /*6110*/  ISETP.GT.AND P3, PT, R10, 0x31, P2 ;  /* 0x000000310a00780c */ /* 0x000fe40001764270 */
[----:B------:R-:W-:Y:S02]  /*6120*/  FSEL R47, R47, -INF , !P5 ;  /* 0xff8000002f2f7808 */ /* 0x000fe40006800000 */
[----:B------:R-:W-:Y:S02]  /*6130*/  ISETP.LT.OR P4, PT, R12, 0x31, P4 ;  /* 0x000000310c00780c */ /* 0x000fe40002781670 */
[----:B------:R-:W-:Y:S02]  /*6140*/  ISETP.GT.AND P5, PT, R10, 0x38, P2 ;  /* 0x000000380a00780c */ /* 0x000fe400017a4270 */
[----:B0-----:R-:W-:-:S02]  /*6150*/  FMNMX.FTZ R13, R9, R8, !PT ;  /* 0x00000008090d7209 */ /* 0x001fc40007810000 */
[----:B------:R-:W-:Y:S02]  /*6160*/  ISETP.LT.OR P3, PT, R12, 0x32, P3 ;  /* 0x000000320c00780c */ /* 0x000fe40001f61670 */
[----:B------:R-:W-:Y:S01]  /*6170*/  FSEL R50, R50, -INF , !P4 ;  /* 0xff80000032327808 */ /* 0x000fe20006000000 */
[----:B------:R-:W0:Y:S01]  /*6180*/  SHFL.BFLY PT, R8, R13, 0x1, 0x1f ;  /* 0x0c201f000d087f89 */ /* 0x000e2200000e0000 */
[----:B------:R-:W-:Y:S02]  /*6190*/  ISETP.GT.AND P4, PT, R10, 0x39, P2 ;  /* 0x000000390a00780c */ /* 0x000fe40001784270 */
[----:B------:R-:W-:Y:S02]  /*61a0*/  FSEL R51, R51, -INF , !P3 ;  /* 0xff80000033337808 */ /* 0x000fe40005800000 */
[----:B------:R-:W-:Y:S02]  /*61b0*/  ISETP.LT.OR P5, PT, R12, 0x39, P5 ;  /* 0x000000390c00780c */ /* 0x000fe40002fa1670 */
[----:B------:R-:W-:-:S02]  /*61c0*/  ISETP.GT.AND P3, PT, R10, 0x40, P2 ;  /* 0x000000400a00780c */ /* 0x000fc40001764270 */
[----:B------:R-:W-:Y:S02]  /*61d0*/  ISETP.LT.OR P4, PT, R12, 0x3a, P4 ;  /* 0x0000003a0c00780c */ /* 0x000fe40002781670 */
[----:B------:R-:W-:Y:S02]  /*61e0*/  FSEL R54, R54, -INF , !P5 ;  /* 0xff80000036367808 */ /* 0x000fe40006800000 */
[----:B------:R-:W-:Y:S02]  /*61f0*/  ISETP.GT.AND P5, PT, R10, 0x41, P2 ;  /* 0x000000410a00780c */ /* 0x000fe400017a4270 */
[----:B------:R-:W-:Y:S02]  /*6200*/  FSEL R55, R55, -INF , !P4 ;  /* 0xff80000037377808 */ /* 0x000fe40006000000 */
[----:B------:R-:W-:Y:S02]  /*6210*/  ISETP.LT.OR P3, PT, R12, 0x41, P3 ;  /* 0x000000410c00780c */ /* 0x000fe40001f61670 */
[----:B------:R-:W-:-:S02]  /*6220*/  ISETP.GT.AND P4, PT, R10, 0x48, P2 ;  /* 0x000000480a00780c */ /* 0x000fc40001784270 */
[----:B------:R-:W-:Y:S02]  /*6230*/  ISETP.LT.OR P5, PT, R12, 0x42, P5 ;  /* 0x000000420c00780c */ /* 0x000fe40002fa1670 */
[----:B------:R-:W-:Y:S02]  /*6240*/  FSEL R58, R58, -INF , !P3 ;  /* 0xff8000003a3a7808 */ /* 0x000fe40005800000 */
[----:B0-----:R-:W-:Y:S02]  /*6250*/  FMNMX.FTZ R8, R13, R8, !PT ;  /* 0x000000080d087209 */ /* 0x001fe40007810000 */
[----:B------:R-:W-:Y:S02]  /*6260*/  ISETP.GT.AND P3, PT, R10, 0x49, P2 ;  /* 0x000000490a00780c */ /* 0x000fe40001764270 */
[C---:B------:R-:W-:Y:S01]  /*6270*/  FSETP.NEU.FTZ.AND P6, PT, R8.reuse, -INF , PT ;  /* 0xff8000000800780b */ /* 0x040fe20003fdd000 */
[----:B------:R-:W-:Y:S01]  /*6280*/  FMUL.FTZ R14, R8, UR10 ;  /* 0x0000000a080e7c20 */ /* 0x000fe20008410000 */
[----:B------:R-:W-:-:S02]  /*6290*/  FSEL R59, R59, -INF , !P5 ;  /* 0xff8000003b3b7808 */ /* 0x000fc40006800000 */
[----:B------:R-:W-:Y:S02]  /*62a0*/  ISETP.LT.OR P4, PT, R12, 0x49, P4 ;  /* 0x000000490c00780c */ /* 0x000fe40002781670 */
        /* <DEDUP_REMOVED lines=10> */
[----:B------:R-:W-:Y:S01]  /*6350*/  FSEL R62, R62, -INF , !P4 ;  /* 0xff8000003e3e7808 */ /* 0x000fe20006000000 */
[----:B------:R-:W-:Y:S01]  /*6360*/  MUFU.EX2 R148, R148 ;  /* 0x0000009400947308 */ /* 0x000fe20000000800 */
[----:B------:R-:W-:Y:S01]  /*6370*/  FMNMX.FTZ R25, R39, R20, !PT ;  /* 0x0000001427197209 */ /* 0x000fe20007810000 */
[--C-:B------:R-:W-:Y:S01]  /*6380*/  FFMA.FTZ R150, R28, UR10, -R14.reuse ;  /* 0x0000000a1c967c23 */ /* 0x100fe2000801080e */
[----:B------:R-:W-:Y:S01]  /*6390*/  ISETP.GT.AND P4, PT, R10, 0x51, P2 ;  /* 0x000000510a00780c */ /* 0x000fe20001784270 */
[--C-:B------:R-:W-:Y:S01]  /*63a0*/  FFMA.FTZ R144, R32, UR10, -R14.reuse ;  /* 0x0000000a20907c23 */ /* 0x100fe2000801080e */
[----:B------:R-:W-:Y:S01]  /*63b0*/  FMNMX.FTZ R20, R42, R25, !PT ;  /* 0x000000192a147209 */ /* 0x000fe20007810000 */
[--C-:B------:R-:W-:Y:S01]  /*63c0*/  FFMA.FTZ R25, R41, UR10, -R14.reuse ;  /* 0x0000000a29197c23 */ /* 0x100fe2000801080e */
[----:B------:R-:W-:Y:S01]  /*63d0*/  FSEL R63, R63, -INF , !P3 ;  /* 0xff8000003f3f7808 */ /* 0x000fe20005800000 */
[----:B------:R-:W-:Y:S01]  /*63e0*/  MUFU.EX2 R9, R9 ;  /* 0x0000000900097308 */ /* 0x000fe20000000800 */
[----:B------:R-:W-:Y:S01]  /*63f0*/  FMNMX.FTZ R29, R43, R20, !PT ;  /* 0x000000142b1d7209 */ /* 0x000fe20007810000 */
[--C-:B------:R-:W-:Y:S01]  /*6400*/  FFMA.FTZ R146, R36, UR10, -R14.reuse ;  /* 0x0000000a24927c23 */ /* 0x100fe2000801080e */
[----:B------:R-:W-:Y:S01]  /*6410*/  ISETP.LT.OR P5, PT, R12, 0x51, P5 ;  /* 0x000000510c00780c */ /* 0x000fe20002fa1670 */
[--C-:B------:R-:W-:Y:S01]  /*6420*/  FFMA.FTZ R140, R40, UR10, -R14.reuse ;  /* 0x0000000a288c7c23 */ /* 0x100fe2000801080e */
[----:B------:R-:W-:Y:S01]  /*6430*/  FMNMX.FTZ R20, R46, R29, !PT ;  /* 0x0000001d2e147209 */ /* 0x000fe20007810000 */
[--C-:B------:R-:W-:Y:S01]  /*6440*/  FFMA.FTZ R142, R44, UR10, -R14.reuse ;  /* 0x0000000a2c8e7c23 */ /* 0x100fe2000801080e */
[----:B------:R-:W-:Y:S01]  /*6450*/  ISETP.GT.AND P3, PT, R10, 0x58, P2 ;  /* 0x000000580a00780c */ /* 0x000fe20001764270 */
        /* <DEDUP_REMOVED lines=30> */
[----:B------:R-:W-:Y:S01]  /*6640*/  FFMA.FTZ R122, R84, UR10, -R14 ;  /* 0x0000000a547a7c23 */ /* 0x000fe2000801080e */
[----:B------:R-:W-:Y:S01]  /*6650*/  FSEL R70, R70, -INF , !P3 ;  /* 0xff80000046467808 */ /* 0x000fe20005800000 */
[----:B------:R-:W-:Y:S01]  /*6660*/  MUFU.EX2 R146, R146 ;  /* 0x0000009200927308 */ /* 0x000fe20000000800 */
[----:B------:R-:W-:-:S02]  /*6670*/  FMNMX.FTZ R37, R63, R20, !PT ;  /* 0x000000143f257209 */ /* 0x000fc40007810000 */
[----:B------:R-:W-:Y:S02]  /*6680*/  ISETP.GT.AND P3, PT, R10, 0x61, P2 ;  /* 0x000000610a00780c */ /* 0x000fe40001764270 */
[----:B------:R-:W-:Y:S01]  /*6690*/  FMNMX.FTZ R20, R66, R37, !PT ;  /* 0x0000002542147209 */ /* 0x000fe20007810000 */
[--C-:B------:R-:W-:Y:S01]  /*66a0*/  FFMA.FTZ R37, R53, UR10, -R14.reuse ;  /* 0x0000000a35257c23 */ /* 0x100fe2000801080e */
[----:B------:R-:W-:Y:S01]  /*66b0*/  FSEL R71, R71, -INF , !P5 ;  /* 0xff80000047477808 */ /* 0x000fe20006800000 */
[----:B------:R-:W-:Y:S01]  /*66c0*/  FFMA.FTZ R53, R69, UR10, -R14 ;  /* 0x0000000a45357c23 */ /* 0x000fe2000801080e */
[----:B------:R-:W-:Y:S01]  /*66d0*/  FMNMX.FTZ R41, R67, R20, !PT ;  /* 0x0000001443297209 */ /* 0x000fe20007810000 */
[----:B------:R-:W-:Y:S01]  /*66e0*/  MUFU.EX2 R21, R21 ;  /* 0x0000001500157308 */ /* 0x000fe20000000800 */
[----:B------:R-:W-:Y:S02]  /*66f0*/  ISETP.LT.OR P4, PT, R12, 0x61, P4 ;  /* 0x000000610c00780c */ /* 0x000fe40002781670 */
[----:B------:R-:W-:-:S02]  /*6700*/  FMNMX.FTZ R20, R70, R41, !PT ;  /* 0x0000002946147209 */ /* 0x000fc40007810000 */
[----:B------:R-:W-:Y:S02]  /*6710*/  ISETP.GT.AND P5, PT, R10, 0x68, P2 ;  /* 0x000000680a00780c */ /* 0x000fe400017a4270 */
        /* <DEDUP_REMOVED lines=8> */
[----:B------:R-:W-:Y:S01]  /*67a0*/  FMNMX.FTZ R20, R74, R41, !PT ;  /* 0x000000294a147209 */ /* 0x000fe20007810000 */
[--C-:B------:R-:W-:Y:S01]  /*67b0*/  FFMA.FTZ R41, R57, UR10, -R14.reuse ;  /* 0x0000000a39297c23 */ /* 0x100fe2000801080e */
[----:B------:R-:W-:Y:S01]  /*67c0*/  ISETP.LT.OR P4, PT, R12, 0x6a, P4 ;  /* 0x0000006a0c00780c */ /* 0x000fe20002781670 */
[----:B------:R-:W-:Y:S01]  /*67d0*/  FFMA.FTZ R57, R73, UR10, -R14 ;  /* 0x0000000a49397c23 */ /* 0x000fe2000801080e */
[----:B------:R-:W-:Y:S01]  /*67e0*/  ISETP.GT.AND P3, PT, R10, 0x70, P2 ;  /* 0x000000700a00780c */ /* 0x000fe20001764270 */
[----:B------:R-:W-:Y:S01]  /*67f0*/  MUFU.EX2 R142, R142 ;  /* 0x0000008e008e7308 */ /* 0x000fe20000000800 */
[----:B------:R-:W-:Y:S02]  /*6800*/  FSEL R78, R78, -INF , !P5 ;  /* 0xff8000004e4e7808 */ /* 0x000fe40006800000 */
[----:B------:R-:W-:Y:S02]  /*6810*/  FMNMX.FTZ R45, R75, R20, !PT ;  /* 0x000000144b2d7209 */ /* 0x000fe40007810000 */
[----:B------:R-:W-:-:S02]  /*6820*/  FSEL R79, R79, -INF , !P4 ;  /* 0xff8000004f4f7808 */ /* 0x000fc40006000000 */
[C---:B------:R-:W-:Y:S01]  /*6830*/  ISETP.GT.AND P5, PT, R10.reuse, 0x71, P2 ;  /* 0x000000710a00780c */ /* 0x040fe200017a4270 */
[----:B------:R-:W-:Y:S01]  /*6840*/  MUFU.EX2 R29, R29 ;  /* 0x0000001d001d7308 */ /* 0x000fe20000000800 */
[C---:B------:R-:W-:Y:S02]  /*6850*/  ISETP.GT.AND P4, PT, R10.reuse, 0x78, P2 ;  /* 0x000000780a00780c */ /* 0x040fe40001784270 */
[----:B------:R-:W-:Y:S02]  /*6860*/  ISETP.GT.AND P2, PT, R10, 0x79, P2 ;  /* 0x000000790a00780c */ /* 0x000fe40001744270 */
[----:B------:R-:W-:Y:S02]  /*6870*/  ISETP.LT.OR P3, PT, R12, 0x71, P3 ;  /* 0x000000710c00780c */ /* 0x000fe40001f61670 */
[----:B------:R-:W-:Y:S01]  /*6880*/  FMNMX.FTZ R10, R78, R45, !PT ;  /* 0x0000002d4e0a7209 */ /* 0x000fe20007810000 */
[----:B------:R-:W-:Y:S01]  /*6890*/  MUFU.EX2 R136, R136 ;  /* 0x0000008800887308 */ /* 0x000fe20000000800 */
[----:B------:R-:W-:-:S02]  /*68a0*/  ISETP.LT.OR P5, PT, R12, 0x72, P5 ;  /* 0x000000720c00780c */ /* 0x000fc40002fa1670 */
[----:B------:R-:W-:Y:S02]  /*68b0*/  FSEL R82, R82, -INF , !P3 ;  /* 0xff80000052527808 */ /* 0x000fe40005800000 */
[----:B------:R-:W-:Y:S02]  /*68c0*/  FMNMX.FTZ R45, R79, R10, !PT ;  /* 0x0000000a4f2d7209 */ /* 0x000fe40007810000 */
[----:B------:R-:W-:Y:S01]  /*68d0*/  ISETP.LT.OR P4, PT, R12, 0x79, P4 ;  /* 0x000000790c00780c */ /* 0x000fe20002781670 */
[----:B------:R-:W-:Y:S01]  /*68e0*/  MUFU.EX2 R33, R33 ;  /* 0x0000002100217308 */ /* 0x000fe20000000800 */
[----:B------:R-:W-:Y:S02]  /*68f0*/  FSEL R83, R83, -INF , !P5 ;  /* 0xff80000053537808 */ /* 0x000fe40006800000 */
[----:B------:R-:W-:Y:S01]  /*6900*/  FMNMX.FTZ R10, R82, R45, !PT ;  /* 0x0000002d520a7209 */ /* 0x000fe20007810000 */
[----:B------:R-:W-:Y:S01]  /*6910*/  FFMA.FTZ R45, R61, UR10, -R14 ;  /* 0x0000000a3d2d7c23 */ /* 0x000fe2000801080e */
[----:B------:R-:W-:-:S02]  /*6920*/  ISETP.LT.OR P2, PT, R12, 0x7a, P2 ;  /* 0x0000007a0c00780c */ /* 0x000fc40001741670 */
[----:B------:R-:W-:Y:S01]  /*6930*/  FSEL R86, R86, -INF , !P4 ;  /* 0xff80000056567808 */ /* 0x000fe20006000000 */
[----:B------:R-:W-:Y:S01]  /*6940*/  MUFU.EX2 R138, R138 ;  /* 0x0000008a008a7308 */ /* 0x000fe20000000800 */
[----:B------:R-:W-:Y:S02]  /*6950*/  FMNMX.FTZ R49, R83, R10, !PT ;  /* 0x0000000a53317209 */ /* 0x000fe40007810000 */
[----:B------:R-:W-:Y:S02]  /*6960*/  FSEL R87, R87, -INF , !P2 ;  /* 0xff80000057577808 */ /* 0x000fe40005000000 */
[----:B------:R-:W-:Y:S01]  /*6970*/  FMNMX.FTZ R10, R86, R49, !PT ;  /* 0x00000031560a7209 */ /* 0x000fe20007810000 */
[--C-:B------:R-:W-:Y:S01]  /*6980*/  FFMA.FTZ R49, R65, UR10, -R14.reuse ;  /* 0x0000000a41317c23 */ /* 0x100fe2000801080e */
[----:B------:R-:W-:Y:S01]  /*6990*/  FSEL R73, R8, RZ, P6 ;  /* 0x000000ff08497208 */ /* 0x000fe20003000000 */
[----:B------:R-:W-:Y:S01]  /*69a0*/  FFMA.FTZ R65, R81, UR10, -R14 ;  /* 0x0000000a51417c23 */ /* 0x000fe2000801080e */
[----:B------:R-:W-:Y:S01]  /*69b0*/  FMNMX.FTZ R10, R87, R10, !PT ;  /* 0x0000000a570a7209 */ /* 0x000fe20007810000 */
[----:B------:R-:W-:Y:S02]  /*69c0*/  MUFU.EX2 R37, R37 ;  /* 0x0000002500257308 */ /* 0x000fe40000000800 */
[----:B------:R-:W-:-:S02]  /*69d0*/  FADD.FTZ R2, -R73, R2 ;  /* 0x0000000249027221 */ /* 0x000fc40000010100 */
[----:B------:R-:W0:Y:S04]  /*69e0*/  SHFL.BFLY PT, R61, R10, 0x2, 0x1f ;  /* 0x0c401f000a3d7f89 */ /* 0x000e2800000e0000 */
[----:B------:R-:W-:Y:S08]  /*69f0*/  MUFU.EX2 R132, R132 ;  /* 0x0000008400847308 */ /* 0x000ff00000000800 */
[----:B------:R-:W-:Y:S08]  /*6a00*/  MUFU.EX2 R41, R41 ;  /* 0x0000002900297308 */ /* 0x000ff00000000800 */
[----:B------:R-:W-:Y:S01]  /*6a10*/  MUFU.EX2 R134, R134 ;  /* 0x0000008600867308 */ /* 0x000fe20000000800 */
[----:B0-----:R-:W-:Y:S01]  /*6a20*/  FMNMX.FTZ R12, R10, R61, !PT ;  /* 0x0000003d0a0c7209 */ /* 0x001fe20007810000 */
[--C-:B------:R-:W-:Y:S01]  /*6a30*/  FFMA.FTZ R61, R77, UR10, -R14.reuse ;  /* 0x0000000a4d3d7c23 */ /* 0x100fe2000801080e */
[----:B------:R-:W-:-:S05]  /*6a40*/  FFMA.FTZ R14, R85, UR10, -R14 ;  /* 0x0000000a550e7c23 */ /* 0x000fca000801080e */
[----:B------:R-:W-:Y:S01]  /*6a50*/  MUFU.EX2 R45, R45 ;  /* 0x0000002d002d7308 */ /* 0x000fe20000000800 */
[----:B------:R-:W0:Y:S07]  /*6a60*/  SHFL.BFLY PT, R69, R12, 0x1, 0x1f ;  /* 0x0c201f000c457f89 */ /* 0x000e2e00000e0000 */
[----:B------:R1:W-:Y:S08]  /*6a70*/  MUFU.EX2 R73, R14 ;  /* 0x0000000e00497308 */ /* 0x0003f00000000800 */
[----:B------:R-:W-:Y:S08]  /*6a80*/  MUFU.EX2 R128, R128 ;  /* 0x0000008000807308 */ /* 0x000ff00000000800 */
[----:B------:R-:W-:Y:S01]  /*6a90*/  MUFU.EX2 R49, R49 ;  /* 0x0000003100317308 */ /* 0x000fe20000000800 */
[----:B0-----:R-:W-:Y:S01]  /*6aa0*/  FMNMX.FTZ R10, R12, R69, !PT ;  /* 0x000000450c0a7209 */ /* 0x001fe20007810000 */
[----:B------:R-:W-:-:S03]  /*6ab0*/  FMUL.FTZ R69, R2, UR10 ;  /* 0x0000000a02457c20 */ /* 0x000fc60008410000 */
[C---:B------:R-:W-:Y:S01]  /*6ac0*/  FSETP.NEU.FTZ.AND P2, PT, R10.reuse, -INF , PT ;  /* 0xff8000000a00780b */ /* 0x040fe20003f5d000 */
[----:B------:R-:W-:Y:S02]  /*6ad0*/  FMUL.FTZ R32, R10, UR10 ;  /* 0x0000000a0a207c20 */ /* 0x000fe40008410000 */
[----:B------:R-:W0:Y:S03]  /*6ae0*/  MUFU.EX2 R69, R69 ;  /* 0x0000004500457308 */ /* 0x000e260000000800 */
[----:B------:R-:W-:-:S05]  /*6af0*/  FSEL R32, R32, RZ, P2 ;  /* 0x000000ff20207208 */ /* 0x000fca0001000000 */
[--C-:B------:R-:W-:Y:S01]  /*6b00*/  FFMA.FTZ R151, R30, UR10, -R32.reuse ;  /* 0x0000000a1e977c23 */ /* 0x100fe20008010820 */
[--C-:B------:R-:W-:Y:S01]  /*6b10*/  FFMA.FTZ R2, R15, UR10, -R32.reuse ;  /* 0x0000000a0f027c23 */ /* 0x100fe20008010820 */
[--C-:B------:R-:W-:Y:S01]  /*6b20*/  FFMA.FTZ R149, R27, UR10, -R32.reuse ;  /* 0x0000000a1b957c23 */ /* 0x100fe20008010820 */
[--C-:B------:R-:W-:Y:S01]  /*6b30*/  FFMA.FTZ R12, R31, UR10, -R32.reuse ;  /* 0x0000000a1f0c7c23 */ /* 0x100fe20008010820 */
[--C-:B------:R-:W-:Y:S01]  /*6b40*/  FFMA.FTZ R145, R34, UR10, -R32.reuse ;  /* 0x0000000a22917c23 */ /* 0x100fe20008010820 */
[--C-:B-1----:R-:W-:Y:S01]  /*6b50*/  FFMA.FTZ R14, R35, UR10, -R32.reuse ;  /* 0x0000000a230e7c23 */ /* 0x102fe20008010820 */
[----:B------:R-:W-:Y:S01]  /*6b60*/  MUFU.EX2 R151, R151 ;  /* 0x0000009700977308 */ /* 0x000fe20000000800 */
[--C-:B------:R-:W-:Y:S01]  /*6b70*/  FFMA.FTZ R147, R38, UR10, -R32.reuse ;  /* 0x0000000a26937c23 */ /* 0x100fe20008010820 */
[----:B------:R-:W-:Y:S01]  /*6b80*/  FFMA.FTZ R20, R39, UR10, -R32 ;  /* 0x0000000a27147c23 */ /* 0x000fe20008010820 */
[----:B0-----:R-:W-:Y:S01]  /*6b90*/  FFMA.FTZ R30, R69, R5, R148 ;  /* 0x00000005451e7223 */ /* 0x001fe20000010094 */
[--C-:B------:R-:W-:Y:S01]  /*6ba0*/  FFMA.FTZ R141, R42, UR10, -R32.reuse ;  /* 0x0000000a2a8d7c23 */ /* 0x100fe20008010820 */
[--C-:B------:R-:W-:Y:S01]  /*6bb0*/  FFMA.FTZ R24, R43, UR10, -R32.reuse ;  /* 0x0000000a2b187c23 */ /* 0x100fe20008010820 */
[----:B------:R-:W-:Y:S01]  /*6bc0*/  FFMA.FTZ R143, R46, UR10, -R32 ;  /* 0x0000000a2e8f7c23 */ /* 0x000fe20008010820 */
[----:B------:R-:W-:Y:S01]  /*6bd0*/  FADD.FTZ R5, R9, R30 ;  /* 0x0000001e09057221 */ /* 0x000fe20000010000 */
[----:B------:R-:W-:Y:S01]  /*6be0*/  MUFU.EX2 R2, R2 ;  /* 0x0000000200027308 */ /* 0x000fe20000000800 */
[--C-:B------:R-:W-:Y:S01]  /*6bf0*/  FFMA.FTZ R26, R47, UR10, -R32.reuse ;  /* 0x0000000a2f1a7c23 */ /* 0x100fe20008010820 */
[--C-:B------:R-:W-:Y:S01]  /*6c00*/  FFMA.FTZ R137, R50, UR10, -R32.reuse ;  /* 0x0000000a32897c23 */ /* 0x100fe20008010820 */
[----:B------:R-:W-:Y:S01]  /*6c10*/  FADD.FTZ R30, R150, R5 ;  /* 0x00000005961e7221 */ /* 0x000fe20000010000 */
[----:B------:R-:W-:Y:S01]  /*6c20*/  FSEL R5, R10, RZ, P2 ;  /* 0x000000ff0a057208 */ /* 0x000fe20001000000 */
[--C-:B------:R-:W-:Y:S01]  /*6c30*/  FFMA.FTZ R28, R51, UR10, -R32.reuse ;  /* 0x0000000a331c7c23 */ /* 0x100fe20008010820 */
[----:B------:R-:W-:Y:S01]  /*6c40*/  FFMA.FTZ R139, R54, UR10, -R32 ;  /* 0x0000000a368b7c23 */ /* 0x000fe20008010820 */
[----:B------:R-:W-:Y:S01]  /*6c50*/  FADD.FTZ R15, R11, R30 ;  /* 0x0000001e0b0f7221 */ /* 0x000fe20000010000 */
[----:B------:R-:W-:Y:S01]  /*6c60*/  MUFU.EX2 R149, R149 ;  /* 0x0000009500957308 */ /* 0x000fe20000000800 */
[----:B------:R-:W-:Y:S01]  /*6c70*/  FADD.FTZ R5, -R5, R0 ;  /* 0x0000000005057221 */ /* 0x000fe20000010100 */
[--C-:B------:R-:W-:Y:S01]  /*6c80*/  FFMA.FTZ R55, R55, UR10, -R32.reuse ;  /* 0x0000000a37377c23 */ /* 0x100fe20008010820 */
[----:B------:R-:W-:Y:S01]  /*6c90*/  FADD.FTZ R30, R144, R15 ;  /* 0x0000000f901e7221 */ /* 0x000fe20000010000 */
[--C-:B------:R-:W-:Y:S01]  /*6ca0*/  FFMA.FTZ R133, R58, UR10, -R32.reuse ;  /* 0x0000000a3a857c23 */ /* 0x100fe20008010820 */
[----:B------:R-:W-:Y:S01]  /*6cb0*/  FMUL.FTZ R5, R5, UR10 ;  /* 0x0000000a05057c20 */ /* 0x000fe20008410000 */
[----:B------:R-:W-:Y:S01]  /*6cc0*/  FFMA.FTZ R135, R62, UR10, -R32 ;  /* 0x0000000a3e877c23 */ /* 0x000fe20008010820 */
[----:B------:R-:W-:Y:S01]  /*6cd0*/  FADD.FTZ R15, R13, R30 ;  /* 0x0000001e0d0f7221 */ /* 0x000fe20000010000 */
[----:B------:R-:W-:Y:S01]  /*6ce0*/  MUFU.EX2 R12, R12 ;  /* 0x0000000c000c7308 */ /* 0x000fe20000000800 */
[----:B------:R-:W-:Y:S01]  /*6cf0*/  F2FP.BF16.F32.PACK_AB R148, R9, R148 ;  /* 0x000000940994723e */ /* 0x000fe200000010ff */
[--C-:B------:R-:W-:Y:S01]  /*6d00*/  FFMA.FTZ R129, R66, UR10, -R32.reuse ;  /* 0x0000000a42817c23 */ /* 0x100fe20008010820 */
[----:B------:R-:W-:Y:S01]  /*6d10*/  FADD.FTZ R30, R146, R15 ;  /* 0x0000000f921e7221 */ /* 0x000fe20000010000 */
[--C-:B------:R-:W-:Y:S01]  /*6d20*/  FFMA.FTZ R131, R70, UR10, -R32.reuse ;  /* 0x0000000a46837c23 */ /* 0x100fe20008010820 */
[--C-:B------:R-:W-:Y:S01]  /*6d30*/  FFMA.FTZ R125, R74, UR10, -R32.reuse ;  /* 0x0000000a4a7d7c23 */ /* 0x100fe20008010820 */
[----:B------:R-:W-:Y:S01]  /*6d40*/  FFMA.FTZ R75, R75, UR10, -R32 ;  /* 0x0000000a4b4b7c23 */ /* 0x000fe20008010820 */
[----:B------:R-:W-:Y:S01]  /*6d50*/  FADD.FTZ R27, R21, R30 ;  /* 0x0000001e151b7221 */ /* 0x000fe20000010000 */
[----:B------:R0:W1:Y:S01]  /*6d60*/  MUFU.EX2 R15, R5 ;  /* 0x00000005000f7308 */ /* 0x0000620000000800 */
[--C-:B------:R-:W-:Y:S01]  /*6d70*/  FFMA.FTZ R78, R78, UR10, -R32.reuse ;  /* 0x0000000a4e4e7c23 */ /* 0x100fe20008010820 */
[--C-:B------:R-:W-:Y:S01]  /*6d80*/  FFMA.FTZ R79, R79, UR10, -R32.reuse ;  /* 0x0000000a4f4f7c23 */ /* 0x100fe20008010820 */
[----:B------:R-:W-:Y:S01]  /*6d90*/  FADD.FTZ R30, R140, R27 ;  /* 0x0000001b8c1e7221 */ /* 0x000fe20000010000 */
[--C-:B------:R-:W-:Y:S01]  /*6da0*/  FFMA.FTZ R82, R82, UR10, -R32.reuse ;  /* 0x0000000a52527c23 */ /* 0x100fe20008010820 */
[--C-:B------:R-:W-:Y:S01]  /*6db0*/  FFMA.FTZ R83, R83, UR10, -R32.reuse ;  /* 0x0000000a53537c23 */ /* 0x100fe20008010820 */
[----:B------:R-:W-:Y:S01]  /*6dc0*/  FFMA.FTZ R86, R86, UR10, -R32 ;  /* 0x0000000a56567c23 */ /* 0x000fe20008010820 */
[----:B------:R-:W-:Y:S01]  /*6dd0*/  FADD.FTZ R27, R25, R30 ;  /* 0x0000001e191b7221 */ /* 0x000fe20000010000 */
[----:B------:R-:W2:Y:S01]  /*6de0*/  MUFU.EX2 R145, R145 ;  /* 0x0000009100917308 */ /* 0x000ea20000000800 */
[----:B------:R-:W-:Y:S01]  /*6df0*/  FFMA.FTZ R30, R59, UR10, -R32 ;  /* 0x0000000a3b1e7c23 */ /* 0x000fe20008010820 */
[----:B------:R-:W-:-:S02]  /*6e00*/  IMAD.U32 R31, RZ, RZ, UR37 ;  /* 0x00000025ff1f7e24 */ /* 0x000fc4000f8e00ff */
[----:B------:R-:W-:Y:S01]  /*6e10*/  FADD.FTZ R34, R142, R27 ;  /* 0x0000001b8e227221 */ /* 0x000fe20000010000 */
[----:B------:R-:W-:Y:S01]  /*6e20*/  ISETP.GT.AND P2, PT, R3, UR27, PT ;  /* 0x0000001b03007c0c */ /* 0x000fe2000bf44270 */
[----:B------:R-:W-:Y:S01]  /*6e30*/  UMOV UR37, UR26 ;  /* 0x0000001a00257c82 */ /* 0x000fe20008000000 */
[----:B------:R-:W-:Y:S01]  /*6e40*/  F2FP.BF16.F32.PACK_AB R150, R11, R150 ;  /* 0x000000960b96723e */ /* 0x000fe200000010ff */
[----:B0-----:R-:W-:Y:S01]  /*6e50*/  FADD.FTZ R5, R29, R34 ;  /* 0x000000221d057221 */ /* 0x001fe20000010000 */
[----:B------:R-:W0:Y:S01]  /*6e60*/  MUFU.EX2 R14, R14 ;  /* 0x0000000e000e7308 */ /* 0x000e220000000800 */
[----:B-1----:R-:W-:Y:S01]  /*6e70*/  FFMA.FTZ R34, R15, R4, R2 ;  /* 0x000000040f227223 */ /* 0x002fe20000010002 */
[----:B------:R-:W-:Y:S01]  /*6e80*/  FFMA.FTZ R4, R63, UR10, -R32 ;  /* 0x0000000a3f047c23 */ /* 0x000fe20008010820 */
[----:B------:R-:W-:Y:S01]  /*6e90*/  FADD.FTZ R38, R136, R5 ;  /* 0x0000000588267221 */ /* 0x000fe20000010000 */
[----:B------:R-:W-:Y:S01]  /*6ea0*/  @!P1 LEA R31, R31, UR45, 0x3 ;  /* 0x0000002d1f1f9c11 */ /* 0x000fe2000f8e18ff */
[----:B------:R-:W-:Y:S01]  /*6eb0*/  FADD.FTZ R36, R149, R34 ;  /* 0x0000002295247221 */ /* 0x000fe20000010000 */
[----:B------:R-:W-:Y:S01]  /*6ec0*/  FFMA.FTZ R34, R67, UR10, -R32 ;  /* 0x0000000a43227c23 */ /* 0x000fe20008010820 */
[----:B------:R-:W-:Y:S01]  /*6ed0*/  FADD.FTZ R27, R33, R38 ;  /* 0x00000026211b7221 */ /* 0x000fe20000010000 */
[----:B------:R-:W1:Y:S01]  /*6ee0*/  MUFU.EX2 R147, R147 ;  /* 0x0000009300937308 */ /* 0x000e620000000800 */
[----:B------:R-:W-:Y:S01]  /*6ef0*/  FADD.FTZ R5, R151, R36 ;  /* 0x0000002497057221 */ /* 0x000fe20000010000 */
[----:B------:R-:W-:-:S02]  /*6f00*/  @!P1 VIADD R31, R31, 0x16860 ;  /* 0x000168601f1f9836 */ /* 0x000fc40000000000 */
[----:B------:R-:W-:Y:S01]  /*6f10*/  FADD.FTZ R36, R138, R27 ;  /* 0x0000001b8a247221 */ /* 0x000fe20000010000 */
[----:B------:R-:W-:Y:S01]  /*6f20*/  F2FP.BF16.F32.PACK_AB R149, R149, R2 ;  /* 0x000000029595723e */ /* 0x000fe200000010ff */
[----:B------:R-:W-:Y:S01]  /*6f30*/  FADD.FTZ R38, R12, R5 ;  /* 0x000000050c267221 */ /* 0x000fe20000010000 */
[----:B------:R-:W-:Y:S01]  /*6f40*/  F2FP.BF16.F32.PACK_AB R144, R13, R144 ;  /* 0x000000900d90723e */ /* 0x000fe200000010ff */
[----:B------:R-:W-:Y:S01]  /*6f50*/  FADD.FTZ R27, R37, R36 ;  /* 0x00000024251b7221 */ /* 0x000fe20000010000 */
[----:B------:R-:W3:Y:S01]  /*6f60*/  MUFU.EX2 R20, R20 ;  /* 0x0000001400147308 */ /* 0x000ee20000000800 */
[----:B--2---:R-:W-:Y:S01]  /*6f70*/  FADD.FTZ R5, R145, R38 ;  /* 0x0000002691057221 */ /* 0x004fe20000010000 */
[--C-:B------:R-:W-:Y:S01]  /*6f80*/  FFMA.FTZ R36, R71, UR10, -R32.reuse ;  /* 0x0000000a47247c23 */ /* 0x100fe20008010820 */
[----:B------:R-:W-:Y:S01]  /*6f90*/  FADD.FTZ R40, R132, R27 ;  /* 0x0000001b84287221 */ /* 0x000fe20000010000 */
[----:B------:R-:W-:Y:S01]  /*6fa0*/  FFMA.FTZ R32, R87, UR10, -R32 ;  /* 0x0000000a57207c23 */ /* 0x000fe20008010820 */
[----:B0-----:R-:W-:Y:S01]  /*6fb0*/  FADD.FTZ R38, R14, R5 ;  /* 0x000000050e267221 */ /* 0x001fe20000010000 */
[----:B------:R-:W-:Y:S01]  /*6fc0*/  @!P1 PRMT R31, RZ, 0x654, R31 ;  /* 0x00000654ff1f9816 */ /* 0x000fe2000000001f */
[----:B------:R-:W-:Y:S01]  /*6fd0*/  FADD.FTZ R27, R41, R40 ;  /* 0x00000028291b7221 */ /* 0x000fe20000010000 */
[----:B------:R-:W0:Y:S01]  /*6fe0*/  MUFU.EX2 R141, R141 ;  /* 0x0000008d008d7308 */ /* 0x000e220000000800 */
[----:B-1----:R-:W-:Y:S01]  /*6ff0*/  FADD.FTZ R5, R147, R38 ;  /* 0x0000002693057221 */ /* 0x002fe20000010000 */
[----:B------:R1:W-:Y:S01]  /*7000*/  @!P1 SYNCS.ARRIVE.TRANS64.RED.A1T0 RZ, [R31+URZ], RZ ;  /* 0x000000ff1fff99a7 */ /* 0x0003e2000810043f */
[----:B------:R-:W-:Y:S01]  /*7010*/  FADD.FTZ R40, R134, R27 ;  /* 0x0000001b86287221 */ /* 0x000fe20000010000 */
[----:B------:R-:W-:Y:S01]  /*7020*/  F2FP.BF16.F32.PACK_AB R146, R21, R146 ;  /* 0x000000921592723e */ /* 0x000fe200000010ff */
[-C--:B------:R-:W-:Y:S01]  /*7030*/  FMUL.FTZ R88, R88, R69.reuse ;  /* 0x0000004558587220 */ /* 0x080fe20000410000 */
[----:B------:R-:W-:Y:S01]  /*7040*/  F2FP.BF16.F32.PACK_AB R140, R25, R140 ;  /* 0x0000008c198c723e */ /* 0x000fe200000010ff */
[----:B------:R-:W-:Y:S01]  /*7050*/  FADD.FTZ R27, R45, R40 ;  /* 0x000000282d1b7221 */ /* 0x000fe20000010000 */
[----:B------:R-:W2:Y:S01]  /*7060*/  MUFU.EX2 R24, R24 ;  /* 0x0000001800187308 */ /* 0x000ea20000000800 */
[----:B---3--:R-:W-:Y:S01]  /*7070*/  FADD.FTZ R38, R20, R5 ;  /* 0x0000000514267221 */ /* 0x008fe20000010000 */
[----:B------:R-:W-:Y:S01]  /*7080*/  F2FP.BF16.F32.PACK_AB R142, R29, R142 ;  /* 0x0000008e1d8e723e */ /* 0x000fe200000010ff */
[----:B------:R-:W-:Y:S01]  /*7090*/  FADD.FTZ R40, R128, R27 ;  /* 0x0000001b80287221 */ /* 0x000fe20000010000 */
[----:B------:R-:W-:Y:S01]  /*70a0*/  F2FP.BF16.F32.PACK_AB R136, R33, R136 ;  /* 0x000000882188723e */ /* 0x000fe200000010ff */
[-C--:B------:R-:W-:Y:S01]  /*70b0*/  FMUL.FTZ R89, R89, R69.reuse ;  /* 0x0000004559597220 */ /* 0x080fe20000410000 */
[----:B------:R-:W-:Y:S01]  /*70c0*/  F2FP.BF16.F32.PACK_AB R138, R37, R138 ;  /* 0x0000008a258a723e */ /* 0x000fe200000010ff */
[----:B------:R-:W-:Y:S01]  /*70d0*/  FADD.FTZ R27, R49, R40 ;  /* 0x00000028311b7221 */ /* 0x000fe20000010000 */
[----:B------:R-:W3:Y:S01]  /*70e0*/  MUFU.EX2 R143, R143 ;  /* 0x0000008f008f7308 */ /* 0x000ee20000000800 */
[----:B0-----:R-:W-:Y:S01]  /*70f0*/  FADD.FTZ R5, R141, R38 ;  /* 0x000000268d057221 */ /* 0x001fe20000010000 */
[----:B------:R-:W-:Y:S01]  /*7100*/  F2FP.BF16.F32.PACK_AB R132, R41, R132 ;  /* 0x000000842984723e */ /* 0x000fe200000010ff */
[-C--:B------:R-:W-:Y:S01]  /*7110*/  FMUL.FTZ R92, R92, R69.reuse ;  /* 0x000000455c5c7220 */ /* 0x080fe20000410000 */
[----:B------:R-:W-:Y:S01]  /*7120*/  F2FP.BF16.F32.PACK_AB R134, R45, R134 ;  /* 0x000000862d86723e */ /* 0x000fe200000010ff */
[-C--:B------:R-:W-:Y:S01]  /*7130*/  FMUL.FTZ R93, R93, R69.reuse ;  /* 0x000000455d5d7220 */ /* 0x080fe20000410000 */
[----:B------:R-:W-:Y:S01]  /*7140*/  F2FP.BF16.F32.PACK_AB R128, R49, R128 ;  /* 0x000000803180723e */ /* 0x000fe200000010ff */
        /* <DEDUP_REMOVED lines=10> */
[----:B---3--:R-:W-:Y:S01]  /*71f0*/  FADD.FTZ R5, R143, R38 ;  /* 0x000000268f057221 */ /* 0x008fe20000010000 */
[-C--:B------:R-:W-:Y:S01]  /*7200*/  FMUL.FTZ R109, R109, R69.reuse ;  /* 0x000000456d6d7220 */ /* 0x080fe20000410000 */
[-C--:B------:R-:W-:Y:S01]  /*7210*/  FMUL.FTZ R112, R112, R69.reuse ;  /* 0x0000004570707220 */ /* 0x080fe20000410000 */
[-C--:B------:R-:W-:Y:S01]  /*7220*/  FMUL.FTZ R113, R113, R69.reuse ;  /* 0x0000004571717220 */ /* 0x080fe20000410000 */
[-C--:B------:R-:W-:Y:S01]  /*7230*/  FMUL.FTZ R116, R116, R69.reuse ;  /* 0x0000004574747220 */ /* 0x080fe20000410000 */
[----:B------:R-:W-:Y:S01]  /*7240*/  FMUL.FTZ R117, R117, R69 ;  /* 0x0000004575757220 */ /* 0x000fe20000410000 */
[----:B------:R-:W-:Y:S01]  /*7250*/  F2FP.BF16.F32.PACK_AB R151, R12, R151 ;  /* 0x000000970c97723e */ /* 0x000fe200000010ff */
[----:B------:R-:W3:Y:S01]  /*7260*/  MUFU.EX2 R137, R137 ;  /* 0x0000008900897308 */ /* 0x000ee20000000800 */
[----:B0-----:R-:W-:Y:S01]  /*7270*/  FADD.FTZ R38, R26, R5 ;  /* 0x000000051a267221 */ /* 0x001fe20000010000 */
[----:B------:R-:W-:Y:S01]  /*7280*/  F2FP.BF16.F32.PACK_AB R145, R14, R145 ;  /* 0x000000910e91723e */ /* 0x000fe200000010ff */
[----:B------:R-:W-:Y:S01]  /*7290*/  VIADD R3, R3, 0xffffffff ;  /* 0xffffffff03037836 */ /* 0x000fe20000000000 */
[----:B------:R-:W-:Y:S01]  /*72a0*/  F2FP.BF16.F32.PACK_AB R147, R20, R147 ;  /* 0x000000931493723e */ /* 0x000fe200000010ff */
[----:B------:R-:W-:Y:S01]  /*72b0*/  FMUL.FTZ R90, R90, R15 ;  /* 0x0000000f5a5a7220 */ /* 0x000fe20000410000 */
[----:B------:R-:W-:Y:S01]  /*72c0*/  F2FP.BF16.F32.PACK_AB R141, R24, R141 ;  /* 0x0000008d188d723e */ /* 0x000fe200000010ff */
[----:B------:R-:W-:Y:S01]  /*72d0*/  FMUL.FTZ R91, R91, R15 ;  /* 0x0000000f5b5b7220 */ /* 0x000fe20000410000 */
[----:B------:R-:W0:Y:S01]  /*72e0*/  MUFU.EX2 R53, R53 ;  /* 0x0000003500357308 */ /* 0x000e220000000800 */
        /* <DEDUP_REMOVED lines=20> */
[----:B------:R-:W-:Y:S01]  /*7430*/  FMUL.FTZ R119, R119, R15 ;  /* 0x0000000f77777220 */ /* 0x000fe20000410000 */
[----:B------:R-:W-:-:S02]  /*7440*/  IMAD.MOV.U32 R2, RZ, RZ, R8 ;  /* 0x000000ffff027224 */ /* 0x000fc400078e0008 */
[----:B------:R-:W0:Y:S01]  /*7450*/  MUFU.EX2 R139, R139 ;  /* 0x0000008b008b7308 */ /* 0x000e220000000800 */
[C---:B--2---:R-:W-:Y:S01]  /*7460*/  FADD.FTZ R38, R28.reuse, R5 ;  /* 0x000000051c267221 */ /* 0x044fe20000010000 */
[----:B------:R-:W-:-:S06]  /*7470*/  F2FP.BF16.F32.PACK_AB R137, R28, R137 ;  /* 0x000000891c89723e */ /* 0x000fcc00000010ff */
        /* <DEDUP_REMOVED lines=9> */
[----:B------:R-:W-:Y:S01]  /*7510*/  F2FP.BF16.F32.PACK_AB R139, R0, R139 ;  /* 0x0000008b008b723e */ /* 0x000fe200000010ff */
[----:B------:R-:W-:-:S05]  /*7520*/  IMAD.MOV.U32 R0, RZ, RZ, R10 ;  /* 0x000000ffff007224 */ /* 0x000fca00078e000a */
        /* <DEDUP_REMOVED lines=19> */
[----:B------:R-:W-:-:S06]  /*7660*/  F2FP.BF16.F32.PACK_AB R135, R4, R135 ;  /* 0x000000870487723e */ /* 0x000fcc00000010ff */
[----:B------:R-:W2:Y:S01]  /*7670*/  MUFU.EX2 R34, R34 ;  /* 0x0000002200227308 */ /* 0x000ea20000000800 */
[----:B---3--:R-:W-:Y:S01]  /*7680*/  FADD.FTZ R40, R122, R9 ;  /* 0x000000097a287221 */ /* 0x008fe20000010000 */
[----:B------:R-:W-:-:S03]  /*7690*/  F2FP.BF16.F32.PACK_AB R122, R73, R122 ;  /* 0x0000007a497a723e */ /* 0x000fc600000010ff */
[----:B------:R-:W-:-:S03]  /*76a0*/  FADD.FTZ R5, R73, R40 ;  /* 0x0000002849057221 */ /* 0x000fc60000010000 */
        /* <DEDUP_REMOVED lines=24> */
[----:B------:R-:W-:-:S03]  /*7830*/  F2FP.BF16.F32.PACK_AB R121, R83, R121 ;  /* 0x000000795379723e */ /* 0x000fc600000010ff */
[----:B--2---:R-:W-:-:S04]  /*7840*/  FADD.FTZ R38, R123, R38 ;  /* 0x000000267b267221 */ /* 0x004fc80000010000 */
[C---:B---3--:R-:W-:Y:S01]  /*7850*/  FADD.FTZ R4, R32.reuse, R38 ;  /* 0x0000002620047221 */ /* 0x048fe20000010000 */
[----:B------:R-:W-:Y:S01]  /*7860*/  F2FP.BF16.F32.PACK_AB R123, R32, R123 ;  /* 0x0000007b207b723e */ /* 0x000fe200000010ff */
[----:B-1----:R-:W-:Y:S06]  /*7870*/  @P2 BRA `(.L_x_13478) ;  /* 0xffffffd000a42947 */ /* 0x002fec000383ffff */
[----:B------:R-:W-:Y:S01]  /*7880*/  IMAD.MOV.U32 R0, RZ, RZ, R10 ;  /* 0x000000ffff007224 */ /* 0x000fe200078e000a */
[----:B------:R-:W-:Y:S01]  /*7890*/  UMOV UR37, UR26 ;  /* 0x0000001a00257c82 */ /* 0x000fe20008000000 */
[----:B------:R-:W-:Y:S01]  /*78a0*/  IMAD.MOV.U32 R2, RZ, RZ, R8 ;  /* 0x000000ffff027224 */ /* 0x000fe200078e0008 */
[----:B------:R-:W-:-:S06]  /*78b0*/  UMOV UR36, UR25 ;  /* 0x0000001900247c82 */ /* 0x000fcc0008000000 */
.L_x_13461:
        /* <DEDUP_REMOVED lines=24> */
.L_x_13480:
[----:B------:R-:W-:-:S13]  /*7a40*/  ISETP.NE.AND P2, PT, R10, 0x1, PT ;  /* 0x000000010a00780c */ /* 0x000fda0003f45270 */
[----:B------:R-:W0:Y:S02]  /*7a50*/  @P2 LDC.64 R8, c[0x0][0x9e8] ;  /* 0x00027a00ff082b82 */ /* 0x000e240000000a00 */
[----:B0-----:R-:W-:-:S05]  /*7a60*/  @P2 IMAD.HI.U32 R8, R7, R8, RZ ;  /* 0x0000000807082227 */ /* 0x001fca00078e00ff */
[----:B------:R-:W-:-:S07]  /*7a70*/  @P2 SHF.R.U32.HI R7, RZ, R9, R8 ;  /* 0x00000009ff072219 */ /* 0x000fce0000011608 */
.L_x_13481:
[----:B------:R-:W-:-:S05]  /*7a80*/  IMAD R7, R7, R10, RZ ;  /* 0x0000000a07077224 */ /* 0x000fca00078e02ff */
[----:B------:R-:W-:-:S07]  /*7a90*/  VIMNMX R6, R6, R7, !PT ;  /* 0x0000000706067248 */ /* 0x000fce0007fe0100 */
.L_x_13479:
        /* <DEDUP_REMOVED lines=12> */
.L_x_13491:
        /* <DEDUP_REMOVED lines=9> */
.L_x_13484:
[----:B------:R-:W-:Y:S01]  /*7bf0*/  ULEA UR6, UR37, UR45, 0x3 ;  /* 0x0000002d25067291 */ /* 0x000fe2000f8e183f */
[----:B------:R-:W-:-:S05]  /*7c00*/  IMAD.U32 R0, RZ, RZ, UR36 ;  /* 0x00000024ff007e24 */ /* 0x000fca000f8e00ff */
[----:B------:R-:W-:-:S04]  /*7c10*/  SHF.L.U32 R0, R0, 0x1f, RZ ;  /* 0x0000001f00007819 */ /* 0x000fc800000006ff */
[----:B------:R0:W1:Y:S01]  /*7c20*/  SYNCS.PHASECHK.TRANS64.TRYWAIT P3, [UR6+0x16830], R0 ;  /* 0x01683000ff0075a7 */ /* 0x0000620008060146 */
[----:B------:R-:W-:Y:S05]  /*7c30*/  @!P0 BRA `(.L_x_13485) ;  /* 0x0000000000048947 */ /* 0x000fea0003800000 */
[----:B------:R-:W-:Y:S01]  /*7c40*/  BPT.TRAP 0x1 ;  /* 0x000000040000795c */ /* 0x000fe20000300000 */
.L_x_13485:
[----:B-1----:R-:W-:Y:S05]  /*7c50*/  @P3 BRA `(.L_x_13483) ;  /* 0x0000000000083947 */ /* 0x002fea0003800000 */
[----:B------:R-:W1:Y:S02]  /*7c60*/  SYNCS.PHASECHK.TRANS64.TRYWAIT P3, [UR6+0x16830], R0 ;  /* 0x01683000ff0075a7 */ /* 0x000e640008060146 */
[----:B-1----:R-:W-:Y:S05]  /*7c70*/  @!P3 BRA `(.L_x_13486) ;  /* 0x000000a400f0b947 */ /* 0x002fea0003800000 */
.L_x_13483:
        /* <DEDUP_REMOVED lines=25> */
.L_x_13488:
[----:B------:R-:W-:Y:S01]  /*7e10*/  ULEA UR6, UR21, UR45, 0x3 ;  /* 0x0000002d15067291 */ /* 0x000fe2000f8e183f */
[----:B------:R-:W-:-:S05]  /*7e20*/  IMAD.U32 R0, RZ, RZ, UR23 ;  /* 0x00000017ff007e24 */ /* 0x000fca000f8e00ff */
[----:B------:R-:W-:-:S04]  /*7e30*/  SHF.L.U32 R0, R0, 0x1f, RZ ;  /* 0x0000001f00007819 */ /* 0x000fc800000006ff */
[----:B------:R0:W1:Y:S01]  /*7e40*/  SYNCS.PHASECHK.TRANS64.TRYWAIT P2, [UR6+0x16850], R0 ;  /* 0x01685000ff0075a7 */ /* 0x0000620008040146 */
[----:B------:R-:W-:Y:S05]  /*7e50*/  @!P0 BRA `(.L_x_13489) ;  /* 0x0000000000048947 */ /* 0x000fea0003800000 */
[----:B------:R-:W-:Y:S01]  /*7e60*/  BPT.TRAP 0x1 ;  /* 0x000000040000795c */ /* 0x000fe20000300000 */
.L_x_13489:
[----:B-1----:R-:W-:Y:S05]  /*7e70*/  @P2 BRA `(.L_x_13487) ;  /* 0x0000000000082947 */ /* 0x002fea0003800000 */
[----:B------:R-:W1:Y:S02]  /*7e80*/  SYNCS.PHASECHK.TRANS64.TRYWAIT P2, [UR6+0x16850], R0 ;  /* 0x01685000ff0075a7 */ /* 0x000e640008040146 */
[----:B-1----:R-:W-:Y:S05]  /*7e90*/  @!P2 BRA `(.L_x_13490) ;  /* 0x000000a40080a947 */ /* 0x002fea0003800000 */
.L_x_13487:
[----:B------:R-:W-:Y:S01]  /*7ea0*/  UIADD3 UR6, UR45, 0x400, URZ ;  /* 0x000004002d067890 */ /* 0x000fe2000fffe03f */
[----:B------:R-:W-:Y:S01]  /*7eb0*/  WARPGROUP.ARRIVE ;  /* 0x00000000000079c5 */ /* 0x000fe20000000000 */
[----:B------:R-:W-:Y:S01]  /*7ec0*/  UMOV UR7, 0x40000040 ;  /* 0x4000004000077882 */ /* 0x000fe20000000000 */
[----:B01----:R-:W-:Y:S01]  /*7ed0*/  FMNMX.FTZ R0, R24, R9, !PT ;  /* 0x0000000918007209 */ /* 0x003fe20007810000 */
[----:B------:R-:W-:Y:S01]  /*7ee0*/  USHF.R.U32.HI UR6, URZ, 0x4, UR6 ;  /* 0x000000043f067899 */ /* 0x000fe20008011606 */
[----:B------:R-:W-:Y:S02]  /*7ef0*/  UMOV UR10, UR22 ;  /* 0x00000016000a7c82 */ /* 0x000fe40008000000 */
[----:B------:R-:W-:Y:S01]  /*7f00*/  FMNMX.FTZ R11, R25, R0, !PT ;  /* 0x00000000190b7209 */ /* 0x000fe20007810000 */
[----:B------:R-:W-:Y:S01]  /*7f10*/  ULOP3.LUT UR6, UR6, 0x3fff, URZ, 0xc0, !UPT ;  /* 0x00003fff06067892 */ /* 0x000fe2000f8ec03f */
[----:B------:R-:W-:Y:S02]  /*7f20*/  UMOV UR23, UR36 ;  /* 0x0000002400177c82 */ /* 0x000fe40008000000 */
[----:B------:R-:W-:Y:S01]  /*7f30*/  FMNMX.FTZ R0, R28, R11, !PT ;  /* 0x0000000b1c007209 */ /* 0x000fe20007810000 */
[----:B------:R-:W-:-:S03]  /*7f40*/  ULEA UR11, UR21, UR6, 0xa ;  /* 0x00000006150b7291 */ /* 0x000fc6000f8e503f */
[----:B------:R-:W-:-:S04]  /*7f50*/  FMNMX.FTZ R11, R29, R0, !PT ;  /* 0x000000001d0b7209 */ /* 0x000fc80007810000 */
[----:B------:R-:W-:Y:S01]  /*7f60*/  UMOV UR6, UR11 ;  /* 0x0000000b00067c82 */ /* 0x000fe20008000000 */
[----:B------:R-:W-:Y:S01]  /*7f70*/  FMNMX.FTZ R0, R32, R11, !PT ;  /* 0x0000000b20007209 */ /* 0x000fe20007810000 */
[----:B------:R-:W-:Y:S01]  /*7f80*/  HGMMA.64x64x16.F32.BF16 R88, R148, gdesc[UR4].tnspB, R88, gsb0 ;  /* 0x40e0000494587df0 */ /* 0x000fe20008001858 */
        /* <DEDUP_REMOVED lines=36> */
[----:B------:R-:W-:-:S03]  /*81d0*/  FMNMX.FTZ R0, R26, R7, !PT ;  /* 0x000000071a007209 */ /* 0x000fc60007810000 */
[----:B------:R-:W0:Y:S01]  /*81e0*/  SHFL.BFLY PT, R2, R11, 0x1, 0x1f ;  /* 0x0c201f000b027f89 */ /* 0x000e2200000e0000 */
[----:B------:R-:W-:-:S04]  /*81f0*/  FMNMX.FTZ R13, R27, R0, !PT ;  /* 0x000000001b0d7209 */ /* 0x000fc80007810000 */
[----:B------:R-:W-:-:S04]  /*8200*/  FMNMX.FTZ R0, R30, R13, !PT ;  /* 0x0000000d1e007209 */ /* 0x000fc80007810000 */
[----:B------:R-:W-:-:S04]  /*8210*/  FMNMX.FTZ R21, R31, R0, !PT ;  /* 0x000000001f157209 */ /* 0x000fc80007810000 */
[----:B------:R-:W-:-:S04]  /*8220*/  FMNMX.FTZ R0, R34, R21, !PT ;  /* 0x0000001522007209 */ /* 0x000fc80007810000 */
[----:B------:R-:W-:Y:S01]  /*8230*/  FMNMX.FTZ R21, R35, R0, !PT ;  /* 0x0000000023157209 */ /* 0x000fe20007810000 */
[----:B------:R-:W-:Y:S02]  /*8240*/  WARPGROUP.DEPBAR.LE gsb0, 0x0 ;  /* 0x00008000000079c5 */ /* 0x000fe40000010000 */
[----:B------:R-:W-:Y:S01]  /*8250*/  WARPGROUP.ARRIVE ;  /* 0x00000000000079c5 */ /* 0x000fe20000000000 */
[----:B------:R-:W-:Y:S02]  /*8260*/  FMNMX.FTZ R0, R38, R21, !PT ;  /* 0x0000001526007209 */ /* 0x000fe40007810000 */
[----:B0-----:R-:W-:Y:S02]  /*8270*/  FMNMX.FTZ R2, R11, R2, !PT ;  /* 0x000000020b027209 */ /* 0x001fe40007810000 */
[----:B------:R-:W-:Y:S01]  /*8280*/  FMNMX.FTZ R21, R39, R0, !PT ;  /* 0x0000000027157209 */ /* 0x000fe20007810000 */
[----:B------:R-:W-:Y:S01]  /*8290*/  HGMMA.64x64x16.F32.BF16 R88, R140, gdesc[UR4].tnspB, R88, gsb0 ;  /* 0x40e000048c587df0 */ /* 0x000fe20008001858 */
[----:B------:R-:W-:Y:S01]  /*82a0*/  UIADD3 UR6, UR11, 0x180, URZ ;  /* 0x000001800b067890 */ /* 0x000fe2000fffe03f */
[----:B------:R-:W-:Y:S01]  /*82b0*/  FADD.FTZ R8, -R2, R9 ;  /* 0x0000000902087221 */ /* 0x000fe20000010100 */
[----:B------:R-:W-:Y:S01]  /*82c0*/  UMOV UR7, 0x40000040 ;  /* 0x4000004000077882 */ /* 0x000fe20000000000 */
[----:B------:R-:W-:Y:S01]  /*82d0*/  FMNMX.FTZ R0, R42, R21, !PT ;  /* 0x000000152a007209 */ /* 0x000fe20007810000 */
[----:B------:R-:W-:Y:S01]  /*82e0*/  FMUL.FTZ R9, R2, UR10 ;  /* 0x0000000a02097c20 */ /* 0x000fe20008410000 */
[----:B------:R-:W-:-:S02]  /*82f0*/  FMUL.FTZ R8, R8, UR10 ;  /* 0x0000000a08087c20 */ /* 0x000fc40008410000 */
[----:B------:R-:W-:Y:S01]  /*8300*/  FMNMX.FTZ R21, R43, R0, !PT ;  /* 0x000000002b157209 */ /* 0x000fe20007810000 */
[--C-:B------:R-:W-:Y:S01]  /*8310*/  FFMA.FTZ R33, R33, UR10, -R9.reuse ;  /* 0x0000000a21217c23 */ /* 0x100fe20008010809 */
[--C-:B------:R-:W-:Y:S01]  /*8320*/  FFMA.FTZ R148, R25, UR10, -R9.reuse ;  /* 0x0000000a19947c23 */ /* 0x100fe20008010809 */
[--C-:B------:R-:W-:Y:S01]  /*8330*/  FFMA.FTZ R25, R37, UR10, -R9.reuse ;  /* 0x0000000a25197c23 */ /* 0x100fe20008010809 */
[----:B------:R-:W-:Y:S01]  /*8340*/  FMNMX.FTZ R0, R46, R21, !PT ;  /* 0x000000152e007209 */ /* 0x000fe20007810000 */
[----:B------:R0:W-:Y:S01]  /*8350*/  MUFU.EX2 R13, R33 ;  /* 0x00000021000d7308 */ /* 0x0001e20000000800 */
        /* <DEDUP_REMOVED lines=18> */
[----:B0-----:R-:W-:Y:S01]  /*8480*/  FMNMX.FTZ R33, R55, R0, !PT ;  /* 0x0000000037217209 */ /* 0x001fe20007810000 */
[--C-:B------:R-:W-:Y:S01]  /*8490*/  FFMA.FTZ R12, R68, UR10, -R9.reuse ;  /* 0x0000000a440c7c23 */ /* 0x100fe20008010809 */
[--C-:B------:R-:W-:Y:S01]  /*84a0*/  FFMA.FTZ R14, R72, UR10, -R9.reuse ;  /* 0x0000000a480e7c23 */ /* 0x100fe20008010809 */
[--C-:B------:R-:W-:Y:S01]  /*84b0*/  FFMA.FTZ R20, R76, UR10, -R9.reuse ;  /* 0x0000000a4c147c23 */ /* 0x100fe20008010809 */
[----:B------:R-:W-:Y:S01]  /*84c0*/  FMNMX.FTZ R0, R58, R33, !PT ;  /* 0x000000213a007209 */ /* 0x000fe20007810000 */
[----:B------:R-:W-:Y:S01]  /*84d0*/  MUFU.EX2 R21, R45 ;  /* 0x0000002d00157308 */ /* 0x000fe20000000800 */
[--C-:B-1----:R-:W-:Y:S01]  /*84e0*/  FFMA.FTZ R24, R80, UR10, -R9.reuse ;  /* 0x0000000a50187c23 */ /* 0x102fe20008010809 */
[--C-:B------:R-:W-:Y:S01]  /*84f0*/  FFMA.FTZ R84, R84, UR10, -R9.reuse ;  /* 0x0000000a54547c23 */ /* 0x100fe20008010809 */
[----:B------:R-:W-:Y:S01]  /*8500*/  FMNMX.FTZ R33, R59, R0, !PT ;  /* 0x000000003b217209 */ /* 0x000fe20007810000 */
[----:B------:R-:W-:-:S03]  /*8510*/  FFMA.FTZ R85, R85, UR10, -R9 ;  /* 0x0000000a55557c23 */ /* 0x000fc60008010809 */
[----:B------:R-:W-:Y:S01]  /*8520*/  FMNMX.FTZ R0, R62, R33, !PT ;  /* 0x000000213e007209 */ /* 0x000fe20007810000 */
[----:B------:R-:W0:Y:S03]  /*8530*/  MUFU.EX2 R8, R8 ;  /* 0x0000000800087308 */ /* 0x000e260000000800 */
[----:B------:R-:W-:-:S04]  /*8540*/  FMNMX.FTZ R37, R63, R0, !PT ;  /* 0x000000003f257209 */ /* 0x000fc80007810000 */
[----:B------:R-:W-:Y:S01]  /*8550*/  FMNMX.FTZ R0, R66, R37, !PT ;  /* 0x0000002542007209 */ /* 0x000fe20007810000 */
[----:B------:R1:W-:Y:S03]  /*8560*/  MUFU.EX2 R33, R49 ;  /* 0x0000003100217308 */ /* 0x0003e60000000800 */
[----:B------:R-:W-:-:S04]  /*8570*/  FMNMX.FTZ R37, R67, R0, !PT ;  /* 0x0000000043257209 */ /* 0x000fc80007810000 */
[----:B------:R-:W-:Y:S01]  /*8580*/  FMNMX.FTZ R0, R70, R37, !PT ;  /* 0x0000002546007209 */ /* 0x000fe20007810000 */
[----:B------:R-:W2:Y:S01]  /*8590*/  MUFU.EX2 R148, R148 ;  /* 0x0000009400947308 */ /* 0x000ea20000000800 */
[--C-:B-1----:R-:W-:Y:S01]  /*85a0*/  FFMA.FTZ R49, R65, UR10, -R9.reuse ;  /* 0x0000000a41317c23 */ /* 0x102fe20008010809 */
[----:B------:R-:W-:Y:S01]  /*85b0*/  FFMA.FTZ R65, R81, UR10, -R9 ;  /* 0x0000000a51417c23 */ /* 0x000fe20008010809 */
[----:B------:R-:W-:Y:S01]  /*85c0*/  FMNMX.FTZ R37, R71, R0, !PT ;  /* 0x0000000047257209 */ /* 0x000fe20007810000 */
[----:B0-----:R-:W-:-:S03]  /*85d0*/  FFMA.FTZ R5, R8, R5, R11 ;  /* 0x0000000508057223 */ /* 0x001fc6000001000b */
[----:B------:R-:W-:Y:S01]  /*85e0*/  FMNMX.FTZ R0, R74, R37, !PT ;  /* 0x000000254a007209 */ /* 0x000fe20007810000 */
[----:B------:R-:W0:Y:S03]  /*85f0*/  MUFU.EX2 R150, R150 ;  /* 0x0000009600967308 */ /* 0x000e260000000800 */
[----:B------:R-:W-:-:S04]  /*8600*/  FMNMX.FTZ R37, R75, R0, !PT ;  /* 0x000000004b257209 */ /* 0x000fc80007810000 */
[----:B------:R-:W-:Y:S01]  /*8610*/  FMNMX.FTZ R0, R78, R37, !PT ;  /* 0x000000254e007209 */ /* 0x000fe20007810000 */
[----:B------:R-:W1:Y:S01]  /*8620*/  MUFU.EX2 R15, R15 ;  /* 0x0000000f000f7308 */ /* 0x000e620000000800 */
[----:B------:R-:W-:Y:S02]  /*8630*/  WARPGROUP.DEPBAR.LE gsb0, 0x0 ;  /* 0x00008000000079c5 */ /* 0x000fe40000010000 */
[----:B------:R-:W-:Y:S01]  /*8640*/  WARPGROUP.ARRIVE ;  /* 0x00000000000079c5 */ /* 0x000fe20000000000 */
[----:B------:R-:W-:Y:S01]  /*8650*/  FMNMX.FTZ R45, R79, R0, !PT ;  /* 0x000000004f2d7209 */ /* 0x000fe20007810000 */
[--C-:B------:R-:W-:Y:S01]  /*8660*/  FFMA.FTZ R140, R40, UR10, -R9.reuse ;  /* 0x0000000a288c7c23 */ /* 0x100fe20008010809 */
[----:B------:R-:W-:Y:S01]  /*8670*/  FFMA.FTZ R142, R44, UR10, -R9 ;  /* 0x0000000a2c8e7c23 */ /* 0x000fe20008010809 */
[----:B--2---:R-:W-:Y:S01]  /*8680*/  FADD.FTZ R5, R148, R5 ;  /* 0x0000000594057221 */ /* 0x004fe20000010000 */
[----:B------:R-:W-:Y:S01]  /*8690*/  FMNMX.FTZ R0, R82, R45, !PT ;  /* 0x0000002d52007209 */ /* 0x000fe20007810000 */
[----:B------:R-:W-:Y:S01]  /*86a0*/  HGMMA.64x64x16.F32.BF16 R88, R136, gdesc[UR4].tnspB, R88, gsb0 ;  /* 0x40e0000488587df0 */ /* 0x000fe20008001858 */
[----:B------:R-:W-:Y:S01]  /*86b0*/  UIADD3 UR6, UR11, 0x200, URZ ;  /* 0x000002000b067890 */ /* 0x000fe2000fffe03f */
[----:B------:R2:W-:Y:S01]  /*86c0*/  MUFU.EX2 R37, R57 ;  /* 0x0000003900257308 */ /* 0x0005e20000000800 */
[----:B------:R-:W-:Y:S01]  /*86d0*/  UMOV UR7, 0x40000040 ;  /* 0x4000004000077882 */ /* 0x000fe20000000000 */
[----:B------:R-:W-:-:S02]  /*86e0*/  FMNMX.FTZ R45, R83, R0, !PT ;  /* 0x00000000532d7209 */ /* 0x000fc40007810000 */
[----:B------:R-:W-:Y:S02]  /*86f0*/  F2FP.BF16.F32.PACK_AB R148, R148, R11 ;  /* 0x0000000b9494723e */ /* 0x000fe400000010ff */
[----:B------:R-:W-:Y:S02]  /*8700*/  FMNMX.FTZ R0, R86, R45, !PT ;  /* 0x0000002d56007209 */ /* 0x000fe40007810000 */
[----:B------:R3:W-:Y:S02]  /*8710*/  MUFU.EX2 R45, R61 ;  /* 0x0000003d002d7308 */ /* 0x0007e40000000800 */
[----:B------:R-:W-:-:S05]  /*8720*/  FMNMX.FTZ R0, R87, R0, !PT ;  /* 0x0000000057007209 */ /* 0x000fca0007810000 */
[----:B--2---:R-:W2:Y:S01]  /*8730*/  SHFL.BFLY PT, R57, R0, 0x2, 0x1f ;  /* 0x0c401f0000397f89 */ /* 0x004ea200000e0000 */
[----:B------:R-:W-:Y:S01]  /*8740*/  MUFU.EX2 R144, R144 ;  /* 0x0000009000907308 */ /* 0x000fe20000000800 */
[----:B---3--:R-:W-:-:S07]  /*8750*/  FFMA.FTZ R61, R77, UR10, -R9 ;  /* 0x0000000a4d3d7c23 */ /* 0x008fce0008010809 */
[----:B------:R-:W-:Y:S08]  /*8760*/  MUFU.EX2 R146, R146 ;  /* 0x0000009200927308 */ /* 0x000ff00000000800 */
[----:B------:R-:W-:Y:S01]  /*8770*/  MUFU.EX2 R25, R25 ;  /* 0x0000001900197308 */ /* 0x000fe20000000800 */
[----:B--2---:R-:W-:Y:S01]  /*8780*/  FMNMX.FTZ R28, R0, R57, !PT ;  /* 0x00000039001c7209 */ /* 0x004fe20007810000 */
[----:B------:R-:W-:-:S06]  /*8790*/  FFMA.FTZ R57, R73, UR10, -R9 ;  /* 0x0000000a49397c23 */ /* 0x000fcc0008010809 */
[----:B------:R-:W-:Y:S01]  /*87a0*/  MUFU.EX2 R140, R140 ;  /* 0x0000008c008c7308 */ /* 0x000fe20000000800 */
[----:B------:R-:W2:Y:S07]  /*87b0*/  SHFL.BFLY PT, R69, R28, 0x1, 0x1f ;  /* 0x0c201f001c457f89 */ /* 0x000eae00000e0000 */
[----:B------:R-:W-:Y:S08]  /*87c0*/  MUFU.EX2 R29, R29 ;  /* 0x0000001d001d7308 */ /* 0x000ff00000000800 */
[----:B------:R-:W-:Y:S08]  /*87d0*/  MUFU.EX2 R142, R142 ;  /* 0x0000008e008e7308 */ /* 0x000ff00000000800 */
[----:B------:R-:W-:Y:S01]  /*87e0*/  MUFU.EX2 R41, R41 ;  /* 0x0000002900297308 */ /* 0x000fe20000000800 */
[----:B--2---:R-:W-:-:S05]  /*87f0*/  FMNMX.FTZ R0, R28, R69, !PT ;  /* 0x000000451c007209 */ /* 0x004fca0007810000 */
[----:B------:R-:W-:Y:S02]  /*8800*/  FMUL.FTZ R32, R0, UR10 ;  /* 0x0000000a00207c20 */ /* 0x000fe40008410000 */
[----:B------:R-:W-:Y:S01]  /*8810*/  MUFU.EX2 R10, R10 ;  /* 0x0000000a000a7308 */ /* 0x000fe20000000800 */
[----:B------:R-:W-:Y:S02]  /*8820*/  WARPGROUP.DEPBAR.LE gsb0, 0x0 ;  /* 0x00008000000079c5 */ /* 0x000fe40000010000 */
[----:B------:R-:W-:Y:S01]  /*8830*/  WARPGROUP.ARRIVE ;  /* 0x00000000000079c5 */ /* 0x000fe20000000000 */
[--C-:B------:R-:W-:Y:S01]  /*8840*/  FFMA.FTZ R136, R48, UR10, -R9.reuse ;  /* 0x0000000a30887c23 */ /* 0x100fe20008010809 */
[----:B------:R-:W-:-:S04]  /*8850*/  FFMA.FTZ R138, R52, UR10, -R9 ;  /* 0x0000000a348a7c23 */ /* 0x000fc80008010809 */
[----:B------:R-:W2:Y:S01]  /*8860*/  S2R R48, SR_TID.X ;  /* 0x0000000000307919 */ /* 0x000ea20000002100 */
[--C-:B------:R-:W-:Y:S01]  /*8870*/  FFMA.FTZ R149, R27, UR10, -R32.reuse ;  /* 0x0000000a1b957c23 */ /* 0x100fe20008010820 */
[----:B------:R-:W-:Y:S01]  /*8880*/  IMAD.U32 R27, RZ, RZ, UR37 ;  /* 0x00000025ff1b7e24 */ /* 0x000fe2000f8e00ff */
[----:B------:R-:W-:Y:S01]  /*8890*/  HGMMA.64x64x16.F32.BF16 R88, R132, gdesc[UR4].tnspB, R88, gsb0 ;  /* 0x40e0000484587df0 */ /* 0x000fe20008001858 */
[----:B------:R-:W-:Y:S01]  /*88a0*/  UIADD3 UR6, UR11, 0x280, URZ ;  /* 0x000002800b067890 */ /* 0x000fe2000fffe03f */
[--C-:B------:R-:W-:Y:S01]  /*88b0*/  FFMA.FTZ R26, R26, UR10, -R32.reuse ;  /* 0x0000000a1a1a7c23 */ /* 0x100fe20008010820 */
[----:B------:R-:W-:Y:S01]  /*88c0*/  UMOV UR7, 0x40000040 ;  /* 0x4000004000077882 */ /* 0x000fe20000000000 */
[----:B------:R-:W-:Y:S01]  /*88d0*/  @!P1 LEA R27, R27, UR45, 0x3 ;  /* 0x0000002d1b1b9c11 */ /* 0x000fe2000f8e18ff */
[--C-:B------:R-:W-:Y:S01]  /*88e0*/  FFMA.FTZ R151, R30, UR10, -R32.reuse ;  /* 0x0000000a1e977c23 */ /* 0x100fe20008010820 */
[----:B------:R-:W-:Y:S01]  /*88f0*/  FFMA.FTZ R30, R31, UR10, -R32 ;  /* 0x0000000a1f1e7c23 */ /* 0x000fe20008010820 */
[----:B------:R-:W-:Y:S01]  /*8900*/  VIADD R31, R22, 0x9 ;  /* 0x00000009161f7836 */ /* 0x000fe20000000000 */
[----:B------:R-:W-:Y:S01]  /*8910*/  MUFU.EX2 R26, R26 ;  /* 0x0000001a001a7308 */ /* 0x000fe20000000800 */
[----:B------:R-:W-:-:S02]  /*8920*/  @!P1 VIADD R27, R27, 0x16840 ;  /* 0x000168401b1b9836 */ /* 0x000fc40000000000 */
[--C-:B------:R-:W-:Y:S01]  /*8930*/  FFMA.FTZ R145, R34, UR10, -R32.reuse ;  /* 0x0000000a22917c23 */ /* 0x100fe20008010820 */
[--C-:B------:R-:W-:Y:S01]  /*8940*/  FFMA.FTZ R34, R35, UR10, -R32.reuse ;  /* 0x0000000a23227c23 */ /* 0x100fe20008010820 */
[--C-:B------:R-:W-:Y:S01]  /*8950*/  FFMA.FTZ R147, R38, UR10, -R32.reuse ;  /* 0x0000000a26937c23 */ /* 0x100fe20008010820 */
[--C-:B------:R-:W-:Y:S01]  /*8960*/  FFMA.FTZ R36, R39, UR10, -R32.reuse ;  /* 0x0000000a27247c23 */ /* 0x100fe20008010820 */
[----:B------:R-:W-:Y:S01]  /*8970*/  @!P1 PRMT R27, RZ, 0x654, R27 ;  /* 0x00000654ff1b9816 */ /* 0x000fe2000000001b */
[--C-:B------:R-:W-:Y:S01]  /*8980*/  FFMA.FTZ R137, R50, UR10, -R32.reuse ;  /* 0x0000000a32897c23 */ /* 0x100fe20008010820 */
[----:B------:R-:W-:Y:S01]  /*8990*/  MUFU.EX2 R149, R149 ;  /* 0x0000009500957308 */ /* 0x000fe20000000800 */
[----:B0-----:R-:W-:Y:S01]  /*89a0*/  FADD.FTZ R50, R150, R5 ;  /* 0x0000000596327221 */ /* 0x001fe20000010000 */
        /* <DEDUP_REMOVED lines=11> */
[----:B--2---:R-:W-:Y:S01]  /*8a60*/  ISETP.GE.U32.AND P2, PT, R48, 0x180, PT ;  /* 0x000001803000780c */ /* 0x004fe20003f46070 */
[--C-:B------:R-:W-:Y:S01]  /*8a70*/  FFMA.FTZ R82, R82, UR10, -R32.reuse ;  /* 0x0000000a52527c23 */ /* 0x100fe20008010820 */
[--C-:B------:R-:W-:Y:S01]  /*8a80*/  FFMA.FTZ R83, R83, UR10, -R32.reuse ;  /* 0x0000000a53537c23 */ /* 0x100fe20008010820 */
[----:B------:R-:W-:Y:S01]  /*8a90*/  MUFU.EX2 R30, R30 ;  /* 0x0000001e001e7308 */ /* 0x000fe20000000800 */
[----:B------:R-:W-:Y:S01]  /*8aa0*/  SEL R31, R31, 0x9, !P2 ;  /* 0x000000091f1f7807 */ /* 0x000fe20005000000 */
[----:B------:R-:W-:Y:S01]  /*8ab0*/  FFMA.FTZ R86, R86, UR10, -R32 ;  /* 0x0000000a56567c23 */ /* 0x000fe20008010820 */
[C---:B------:R-:W-:Y:S01]  /*8ac0*/  ISETP.GT.AND P2, PT, R3.reuse, R6, PT ;  /* 0x000000060300720c */ /* 0x040fe20003f44270 */
[----:B------:R-:W-:Y:S01]  /*8ad0*/  VIADD R3, R3, 0xffffffff ;  /* 0xffffffff03037836 */ /* 0x000fe20000000000 */
[----:B-1----:R-:W-:-:S03]  /*8ae0*/  F2FP.BF16.F32.PACK_AB R150, R15, R150 ;  /* 0x000000960f96723e */ /* 0x002fc600000010ff */
        /* <DEDUP_REMOVED lines=8> */
[----:B------:R-:W-:Y:S01]  /*8b70*/  FFMA.FTZ R134, R60, UR10, -R9 ;  /* 0x0000000a3c867c23 */ /* 0x000fe20008010809 */
[----:B------:R-:W-:Y:S02]  /*8b80*/  FADD.FTZ R9, -R0, R7 ;  /* 0x0000000700097221 */ /* 0x000fe40000010100 */
[----:B------:R-:W-:Y:S01]  /*8b90*/  MUFU.EX2 R38, R38 ;  /* 0x0000002600267308 */ /* 0x000fe20000000800 */
[--C-:B------:R-:W-:Y:S01]  /*8ba0*/  FFMA.FTZ R133, R58, UR10, -R32.reuse ;  /* 0x0000000a3a857c23 */ /* 0x100fe20008010820 */
[----:B------:R-:W-:Y:S01]  /*8bb0*/  HGMMA.64x64x16.F32.BF16 R88, R128, gdesc[UR4].tnspB, R88, gsb0 ;  /* 0x40e0000480587df0 */ /* 0x000fe20008001858 */
[----:B------:R-:W-:Y:S01]  /*8bc0*/  UIADD3 UR6, UR11, 0x300, URZ ;  /* 0x000003000b067890 */ /* 0x000fe2000fffe03f */
[----:B------:R-:W-:Y:S01]  /*8bd0*/  FMUL.FTZ R9, R9, UR10 ;  /* 0x0000000a09097c20 */ /* 0x000fe20008410000 */
[----:B------:R-:W-:Y:S01]  /*8be0*/  UMOV UR7, 0x40000040 ;  /* 0x4000004000077882 */ /* 0x000fe20000000000 */
[----:B------:R-:W-:-:S02]  /*8bf0*/  FFMA.FTZ R135, R62, UR10, -R32 ;  /* 0x0000000a3e877c23 */ /* 0x000fc40008010820 */
[----:B------:R-:W-:Y:S08]  /*8c00*/  MUFU.EX2 R143, R143 ;  /* 0x0000008f008f7308 */ /* 0x000ff00000000800 */
[----:B------:R-:W0:Y:S08]  /*8c10*/  MUFU.EX2 R9, R9 ;  /* 0x0000000900097308 */ /* 0x000e300000000800 */
[----:B------:R-:W1:Y:S08]  /*8c20*/  MUFU.EX2 R40, R40 ;  /* 0x0000002800287308 */ /* 0x000e700000000800 */
[----:B------:R-:W-:Y:S01]  /*8c30*/  MUFU.EX2 R136, R136 ;  /* 0x0000008800887308 */ /* 0x000fe20000000800 */
[----:B0-----:R-:W-:-:S04]  /*8c40*/  FFMA.FTZ R4, R9, R4, R26 ;  /* 0x0000000409047223 */ /* 0x001fc8000001001a */
[----:B------:R-:W-:Y:S01]  /*8c50*/  FADD.FTZ R48, R149, R4 ;  /* 0x0000000495307221 */ /* 0x000fe20000010000 */
[----:B------:R-:W-:Y:S01]  /*8c60*/  FFMA.FTZ R4, R63, UR10, -R32 ;  /* 0x0000000a3f047c23 */ /* 0x000fe20008010820 */
[----:B------:R-:W-:Y:S01]  /*8c70*/  F2FP.BF16.F32.PACK_AB R149, R149, R26 ;  /* 0x0000001a9595723e */ /* 0x000fe200000010ff */
[----:B------:R-:W0:Y:S01]  /*8c80*/  MUFU.EX2 R137, R137 ;  /* 0x0000008900897308 */ /* 0x000e220000000800 */
[----:B------:R-:W-:Y:S01]  /*8c90*/  FADD.FTZ R5, R151, R48 ;  /* 0x0000003097057221 */ /* 0x000fe20000010000 */
[----:B------:R-:W-:-:S03]  /*8ca0*/  F2FP.BF16.F32.PACK_AB R151, R30, R151 ;  /* 0x000000971e97723e */ /* 0x000fc600000010ff */
[----:B------:R-:W-:-:S03]  /*8cb0*/  FADD.FTZ R48, R30, R5 ;  /* 0x000000051e307221 */ /* 0x000fc60000010000 */
[----:B------:R-:W2:Y:S01]  /*8cc0*/  MUFU.EX2 R42, R42 ;  /* 0x0000002a002a7308 */ /* 0x000ea20000000800 */
[----:B------:R-:W-:Y:S01]  /*8cd0*/  FADD.FTZ R5, R145, R48 ;  /* 0x0000003091057221 */ /* 0x000fe20000010000 */
[----:B------:R-:W-:Y:S01]  /*8ce0*/  FFMA.FTZ R48, R67, UR10, -R32 ;  /* 0x0000000a43307c23 */ /* 0x000fe20008010820 */
[C---:B------:R-:W-:Y:S02]  /*8cf0*/  F2FP.BF16.F32.PACK_AB R145, R34.reuse, R145 ;  /* 0x000000912291723e */ /* 0x040fe400000010ff */
[----:B------:R-:W-:-:S03]  /*8d00*/  FADD.FTZ R52, R34, R5 ;  /* 0x0000000522347221 */ /* 0x000fc60000010000 */
[----:B------:R-:W-:Y:S01]  /*8d10*/  MUFU.EX2 R138, R138 ;  /* 0x0000008a008a7308 */ /* 0x000fe20000000800 */
[----:B------:R-:W-:Y:S01]  /*8d20*/  FADD.FTZ R5, R147, R52 ;  /* 0x0000003493057221 */ /* 0x000fe20000010000 */
[----:B------:R-:W-:-:S03]  /*8d30*/  F2FP.BF16.F32.PACK_AB R147, R36, R147 ;  /* 0x000000932493723e */ /* 0x000fc600000010ff */
[----:B------:R-:W-:-:S03]  /*8d40*/  FADD.FTZ R52, R36, R5 ;  /* 0x0000000524347221 */ /* 0x000fc60000010000 */
[----:B------:R-:W3:Y:S01]  /*8d50*/  MUFU.EX2 R139, R139 ;  /* 0x0000008b008b7308 */ /* 0x000ee20000000800 */
[----:B------:R-:W-:Y:S01]  /*8d60*/  FADD.FTZ R5, R141, R52 ;  /* 0x000000348d057221 */ /* 0x000fe20000010000 */
[----:B------:R-:W-:-:S03]  /*8d70*/  F2FP.BF16.F32.PACK_AB R141, R38, R141 ;  /* 0x0000008d268d723e */ /* 0x000fc600000010ff */
[----:B------:R-:W-:-:S03]  /*8d80*/  FADD.FTZ R52, R38, R5 ;  /* 0x0000000526347221 */ /* 0x000fc60000010000 */
[----:B------:R-:W4:Y:S01]  /*8d90*/  MUFU.EX2 R44, R44 ;  /* 0x0000002c002c7308 */ /* 0x000f220000000800 */
[----:B------:R-:W-:Y:S01]  /*8da0*/  FADD.FTZ R5, R143, R52 ;  /* 0x000000348f057221 */ /* 0x000fe20000010000 */
[----:B-1----:R-:W-:-:S03]  /*8db0*/  F2FP.BF16.F32.PACK_AB R143, R40, R143 ;  /* 0x0000008f288f723e */ /* 0x002fc600000010ff */
[----:B------:R-:W-:Y:S01]  /*8dc0*/  FADD.FTZ R52, R40, R5 ;  /* 0x0000000528347221 */ /* 0x000fe20000010000 */
[----:B------:R-:W-:Y:S02]  /*8dd0*/  WARPGROUP.DEPBAR.LE gsb0, 0x0 ;  /* 0x00008000000079c5 */ /* 0x000fe40000010000 */
[----:B------:R-:W-:Y:S01]  /*8de0*/  WARPGROUP.ARRIVE ;  /* 0x00000000000079c5 */ /* 0x000fe20000000000 */
[----:B------:R-:W-:Y:S01]  /*8df0*/  MUFU.EX2 R132, R132 ;  /* 0x0000008400847308 */ /* 0x000fe20000000800 */
[----:B0-----:R-:W-:Y:S01]  /*8e00*/  FADD.FTZ R5, R137, R52 ;  /* 0x0000003489057221 */ /* 0x001fe20000010000 */
[--C-:B------:R-:W-:Y:S01]  /*8e10*/  FFMA.FTZ R129, R66, UR10, -R32.reuse ;  /* 0x0000000a42817c23 */ /* 0x100fe20008010820 */
[----:B------:R-:W-:Y:S01]  /*8e20*/  FFMA.FTZ R131, R70, UR10, -R32 ;  /* 0x0000000a46837c23 */ /* 0x000fe20008010820 */
[C---:B--2---:R-:W-:Y:S01]  /*8e30*/  F2FP.BF16.F32.PACK_AB R137, R42.reuse, R137 ;  /* 0x000000892a89723e */ /* 0x044fe200000010ff */
[----:B------:R-:W-:Y:S01]  /*8e40*/  HGMMA.64x64x16.F32.BF16 R88, R124, gdesc[UR4].tnspB, R88, gsb0 ;  /* 0x40e000047c587df0 */ /* 0x000fe20008001858 */
[----:B------:R-:W-:Y:S01]  /*8e50*/  UIADD3 UR6, UR11, 0x380, URZ ;  /* 0x000003800b067890 */ /* 0x000fe2000fffe03f */
[----:B------:R-:W-:Y:S01]  /*8e60*/  FADD.FTZ R52, R42, R5 ;  /* 0x000000052a347221 */ /* 0x000fe20000010000 */
[----:B------:R-:W-:Y:S01]  /*8e70*/  UMOV UR7, 0x40000040 ;  /* 0x4000004000077882 */ /* 0x000fe20000000000 */
[----:B------:R-:W0:Y:S02]  /*8e80*/  MUFU.EX2 R133, R133 ;  /* 0x0000008500857308 */ /* 0x000e240000000800 */
[----:B---3--:R-:W-:Y:S01]  /*8e90*/  FADD.FTZ R5, R139, R52 ;  /* 0x000000348b057221 */ /* 0x008fe20000010000 */
[----:B----4-:R-:W-:-:S03]  /*8ea0*/  F2FP.BF16.F32.PACK_AB R139, R44, R139 ;  /* 0x0000008b2c8b723e */ /* 0x010fc600000010ff */
[----:B------:R-:W-:Y:S02]  /*8eb0*/  FADD.FTZ R30, R44, R5 ;  /* 0x000000052c1e7221 */ /* 0x000fe40000010000 */
[----:B------:R-:W1:Y:S08]  /*8ec0*/  MUFU.EX2 R46, R46 ;  /* 0x0000002e002e7308 */ /* 0x000e700000000800 */
[----:B------:R-:W-:Y:S01]  /*8ed0*/  MUFU.EX2 R134, R134 ;  /* 0x0000008600867308 */ /* 0x000fe20000000800 */
[----:B0-----:R-:W-:-:S07]  /*8ee0*/  FADD.FTZ R5, R133, R30 ;  /* 0x0000001e85057221 */ /* 0x001fce0000010000 */
[----:B------:R-:W0:Y:S01]  /*8ef0*/  MUFU.EX2 R135, R135 ;  /* 0x0000008700877308 */ /* 0x000e220000000800 */
[C---:B-1----:R-:W-:Y:S01]  /*8f00*/  FADD.FTZ R30, R46.reuse, R5 ;  /* 0x000000052e1e7221 */ /* 0x042fe20000010000 */
[----:B------:R-:W-:-:S06]  /*8f10*/  F2FP.BF16.F32.PACK_AB R133, R46, R133 ;  /* 0x000000852e85723e */ /* 0x000fcc00000010ff */
[----:B------:R-:W1:Y:S08]  /*8f20*/  MUFU.EX2 R4, R4 ;  /* 0x0000000400047308 */ /* 0x000e700000000800 */
[----:B------:R-:W2:Y:S01]  /*8f30*/  MUFU.EX2 R129, R129 ;  /* 0x0000008100817308 */ /* 0x000ea20000000800 */
[----:B0-----:R-:W-:-:S07]  /*8f40*/  FADD.FTZ R5, R135, R30 ;  /* 0x0000001e87057221 */ /* 0x001fce0000010000 */
[----:B------:R-:W0:Y:S01]  /*8f50*/  MUFU.EX2 R49, R49 ;  /* 0x0000003100317308 */ /* 0x000e220000000800 */
[C---:B-1----:R-:W-:Y:S01]  /*8f60*/  FADD.FTZ R30, R4.reuse, R5 ;  /* 0x00000005041e7221 */ /* 0x042fe20000010000 */
[----:B------:R-:W-:-:S06]  /*8f70*/  F2FP.BF16.F32.PACK_AB R135, R4, R135 ;  /* 0x000000870487723e */ /* 0x000fcc00000010ff */
[----:B------:R-:W1:Y:S01]  /*8f80*/  MUFU.EX2 R48, R48 ;  /* 0x0000003000307308 */ /* 0x000e620000000800 */
[----:B--2---:R-:W-:-:S07]  /*8f90*/  FADD.FTZ R5, R129, R30 ;  /* 0x0000001e81057221 */ /* 0x004fce0000010000 */
[----:B------:R-:W-:Y:S01]  /*8fa0*/  MUFU.EX2 R12, R12 ;  /* 0x0000000c000c7308 */ /* 0x000fe20000000800 */
[----:B0-----:R-:W-:-:S07]  /*8fb0*/  F2FP.BF16.F32.PACK_AB R128, R49, R10 ;  /* 0x0000000a3180723e */ /* 0x001fce00000010ff */
[----:B------:R-:W0:Y:S01]  /*8fc0*/  MUFU.EX2 R131, R131 ;  /* 0x0000008300837308 */ /* 0x000e220000000800 */
[----:B-1----:R-:W-:Y:S01]  /*8fd0*/  FADD.FTZ R30, R48, R5 ;  /* 0x00000005301e7221 */ /* 0x002fe20000010000 */
[----:B------:R-:W-:Y:S02]  /*8fe0*/  WARPGROUP.DEPBAR.LE gsb0, 0x0 ;  /* 0x00008000000079c5 */ /* 0x000fe40000010000 */
[----:B------:R-:W-:Y:S01]  /*8ff0*/  WARPGROUP.ARRIVE ;  /* 0x00000000000079c5 */ /* 0x000fe20000000000 */
[--C-:B------:R-:W-:Y:S01]  /*9000*/  FFMA.FTZ R125, R74, UR10, -R32.reuse ;  /* 0x0000000a4a7d7c23 */ /* 0x100fe20008010820 */
[----:B------:R-:W-:Y:S01]  /*9010*/  FFMA.FTZ R127, R78, UR10, -R32 ;  /* 0x0000000a4e7f7c23 */ /* 0x000fe20008010820 */
[----:B------:R-:W-:Y:S01]  /*9020*/  F2FP.BF16.F32.PACK_AB R129, R48, R129 ;  /* 0x000000813081723e */ /* 0x000fe200000010ff */
[----:B------:R-:W1:Y:S02]  /*9030*/  MUFU.EX2 R53, R53 ;  /* 0x0000003500357308 */ /* 0x000e640000000800 */
[----:B------:R-:W-:Y:S06]  /*9040*/  HGMMA.64x64x16.F32.BF16 R88, R120, gdesc[UR4].tnspB, R88, gsb0 ;  /* 0x40e0000478587df0 */ /* 0x000fec0008001858 */
[----:B------:R-:W-:Y:S01]  /*9050*/  MUFU.EX2 R14, R14 ;  /* 0x0000000e000e7308 */ /* 0x000fe20000000800 */
[----:B0-----:R-:W-:-:S07]  /*9060*/  FADD.FTZ R5, R131, R30 ;  /* 0x0000001e83057221 */ /* 0x001fce0000010000 */
[----:B------:R-:W-:Y:S01]  /*9070*/  MUFU.EX2 R125, R125 ;  /* 0x0000007d007d7308 */ /* 0x000fe20000000800 */
[----:B-1----:R-:W-:-:S07]  /*9080*/  F2FP.BF16.F32.PACK_AB R130, R53, R12 ;  /* 0x0000000c3582723e */ /* 0x002fce00000010ff */
[----:B------:R-:W0:Y:S08]  /*9090*/  MUFU.EX2 R57, R57 ;  /* 0x0000003900397308 */ /* 0x000e300000000800 */
[----:B------:R-:W-:Y:S08]  /*90a0*/  MUFU.EX2 R20, R20 ;  /* 0x0000001400147308 */ /* 0x000ff00000000800 */
[----:B------:R-:W-:Y:S01]  /*90b0*/  MUFU.EX2 R127, R127 ;  /* 0x0000007f007f7308 */ /* 0x000fe20000000800 */
[----:B0-----:R-:W-:-:S07]  /*90c0*/  F2FP.BF16.F32.PACK_AB R124, R57, R14 ;  /* 0x0000000e397c723e */ /* 0x001fce00000010ff */
[----:B------:R-:W0:Y:S08]  /*90d0*/  MUFU.EX2 R61, R61 ;  /* 0x0000003d003d7308 */ /* 0x000e300000000800 */
[----:B------:R-:W-:Y:S08]  /*90e0*/  MUFU.EX2 R79, R79 ;  /* 0x0000004f004f7308 */ /* 0x000ff00000000800 */
[----:B------:R-:W-:Y:S01]  /*90f0*/  MUFU.EX2 R24, R24 ;  /* 0x0000001800187308 */ /* 0x000fe20000000800 */
[----:B0-----:R-:W-:-:S07]  /*9100*/  F2FP.BF16.F32.PACK_AB R126, R61, R20 ;  /* 0x000000143d7e723e */ /* 0x001fce00000010ff */
[----:B------:R-:W0:Y:S01]  /*9110*/  MUFU.EX2 R65, R65 ;  /* 0x0000004100417308 */ /* 0x000e220000000800 */
[----:B------:R-:W-:Y:S02]  /*9120*/  WARPGROUP.DEPBAR.LE gsb0, 0x0 ;  /* 0x00008000000079c5 */ /* 0x000fe40000010000 */
        /* <DEDUP_REMOVED lines=8> */
[-C--:B------:R-:W-:Y:S01]  /*91b0*/  FMUL.FTZ R99, R99, R9.reuse ;  /* 0x0000000963637220 */ /* 0x080fe20000410000 */
[----:B--2---:R-:W-:Y:S01]  /*91c0*/  IMAD.U32 R27, RZ, RZ, UR21 ;  /* 0x00000015ff1b7e24 */ /* 0x004fe2000f8e00ff */
[----:B------:R-:W-:Y:S01]  /*91d0*/  MUFU.EX2 R83, R83 ;  /* 0x0000005300537308 */ /* 0x000fe20000000800 */
[----:B------:R-:W-:Y:S01]  /*91e0*/  UMOV UR21, UR37 ;  /* 0x0000002500157c82 */ /* 0x000fe20008000000 */
[-C--:B------:R-:W-:Y:S01]  /*91f0*/  FMUL.FTZ R102, R102, R9.reuse ;  /* 0x0000000966667220 */ /* 0x080fe20000410000 */
[-C--:B------:R-:W-:Y:S01]  /*9200*/  FMUL.FTZ R103, R103, R9.reuse ;  /* 0x0000000967677220 */ /* 0x080fe20000410000 */
[----:B------:R-:W-:Y:S01]  /*9210*/  @!P1 LEA R27, R27, UR45, 0x3 ;  /* 0x0000002d1b1b9c11 */ /* 0x000fe2000f8e18ff */
[-C--:B------:R-:W-:Y:S01]  /*9220*/  FMUL.FTZ R106, R106, R9.reuse ;  /* 0x000000096a6a7220 */ /* 0x080fe20000410000 */
[-C--:B------:R-:W-:Y:S01]  /*9230*/  FMUL.FTZ R107, R107, R9.reuse ;  /* 0x000000096b6b7220 */ /* 0x080fe20000410000 */
[----:B------:R-:W-:Y:S01]  /*9240*/  FMUL.FTZ R110, R110, R9 ;  /* 0x000000096e6e7220 */ /* 0x000fe20000410000 */
[----:B------:R-:W-:Y:S01]  /*9250*/  MUFU.EX2 R28, R84 ;  /* 0x00000054001c7308 */ /* 0x000fe20000000800 */
[----:B------:R-:W-:-:S02]  /*9260*/  @!P1 VIADD R27, R27, 0x16860 ;  /* 0x000168601b1b9836 */ /* 0x000fc40000000000 */
[-C--:B------:R-:W-:Y:S01]  /*9270*/  FMUL.FTZ R111, R111, R9.reuse ;  /* 0x000000096f6f7220 */ /* 0x080fe20000410000 */
[-C--:B------:R-:W-:Y:S01]  /*9280*/  FMUL.FTZ R114, R114, R9.reuse ;  /* 0x0000000972727220 */ /* 0x080fe20000410000 */
[-C--:B------:R-:W-:Y:S01]  /*9290*/  FMUL.FTZ R115, R115, R9.reuse ;  /* 0x0000000973737220 */ /* 0x080fe20000410000 */
[-C--:B------:R-:W-:Y:S01]  /*92a0*/  FMUL.FTZ R118, R118, R9.reuse ;  /* 0x0000000976767220 */ /* 0x080fe20000410000 */
[----:B-1----:R-:W-:Y:S01]  /*92b0*/  @!P1 PRMT R31, RZ, 0x654, R27 ;  /* 0x00000654ff1f9816 */ /* 0x002fe2000000001b */
[----:B------:R-:W-:Y:S01]  /*92c0*/  FADD.FTZ R27, R15, R50 ;  /* 0x000000320f1b7221 */ /* 0x000fe20000010000 */
[----:B------:R-:W-:Y:S01]  /*92d0*/  MUFU.EX2 R123, R86 ;  /* 0x00000056007b7308 */ /* 0x000fe20000000800 */
[----:B------:R-:W-:Y:S01]  /*92e0*/  FMUL.FTZ R119, R119, R9 ;  /* 0x0000000977777220 */ /* 0x000fe20000410000 */
[----:B------:R1:W-:Y:S01]  /*92f0*/  @!P1 SYNCS.ARRIVE.TRANS64.RED.A1T0 RZ, [R31+URZ], RZ ;  /* 0x000000ff1fff99a7 */ /* 0x0003e2000810043f */
[----:B------:R-:W-:Y:S01]  /*9300*/  FADD.FTZ R50, R144, R27 ;  /* 0x0000001b90327221 */ /* 0x000fe20000010000 */
[----:B------:R-:W-:Y:S01]  /*9310*/  F2FP.BF16.F32.PACK_AB R144, R13, R144 ;  /* 0x000000900d90723e */ /* 0x000fe200000010ff */
[----:B------:R-:W-:Y:S01]  /*9320*/  FMUL.FTZ R88, R88, R8 ;  /* 0x0000000858587220 */ /* 0x000fe20000410000 */
[----:B0-----:R-:W-:Y:S01]  /*9330*/  F2FP.BF16.F32.PACK_AB R120, R65, R24 ;  /* 0x000000184178723e */ /* 0x001fe200000010ff */
[----:B------:R-:W-:Y:S01]  /*9340*/  FADD.FTZ R27, R13, R50 ;  /* 0x000000320d1b7221 */ /* 0x000fe20000010000 */
[--C-:B------:R-:W-:Y:S01]  /*9350*/  FFMA.FTZ R50, R71, UR10, -R32.reuse ;  /* 0x0000000a47327c23 */ /* 0x100fe20008010820 */
[----:B------:R-:W-:Y:S01]  /*9360*/  FFMA.FTZ R32, R87, UR10, -R32 ;  /* 0x0000000a57207c23 */ /* 0x000fe20008010820 */
[----:B------:R-:W0:Y:S01]  /*9370*/  MUFU.EX2 R7, R85 ;  /* 0x0000005500077308 */ /* 0x000e220000000800 */
[----:B------:R-:W-:Y:S01]  /*9380*/  FADD.FTZ R54, R146, R27 ;  /* 0x0000001b92367221 */ /* 0x000fe20000010000 */
[----:B------:R-:W-:Y:S01]  /*9390*/  F2FP.BF16.F32.PACK_AB R146, R25, R146 ;  /* 0x000000921992723e */ /* 0x000fe200000010ff */
[-C--:B------:R-:W-:Y:S01]  /*93a0*/  FMUL.FTZ R89, R89, R8.reuse ;  /* 0x0000000859597220 */ /* 0x080fe20000410000 */
[-C--:B------:R-:W-:Y:S01]  /*93b0*/  FMUL.FTZ R92, R92, R8.reuse ;  /* 0x000000085c5c7220 */ /* 0x080fe20000410000 */
[----:B------:R-:W-:Y:S01]  /*93c0*/  FADD.FTZ R27, R25, R54 ;  /* 0x00000036191b7221 */ /* 0x000fe20000010000 */
[-C--:B------:R-:W-:Y:S01]  /*93d0*/  FMUL.FTZ R93, R93, R8.reuse ;  /* 0x000000085d5d7220 */ /* 0x080fe20000410000 */
[----:B------:R-:W-:Y:S01]  /*93e0*/  FMUL.FTZ R96, R96, R8 ;  /* 0x0000000860607220 */ /* 0x000fe20000410000 */
[----:B------:R-:W2:Y:S01]  /*93f0*/  MUFU.EX2 R50, R50 ;  /* 0x0000003200327308 */ /* 0x000ea20000000800 */
[----:B------:R-:W-:Y:S01]  /*9400*/  FADD.FTZ R54, R140, R27 ;  /* 0x0000001b8c367221 */ /* 0x000fe20000010000 */
[----:B------:R-:W-:Y:S01]  /*9410*/  F2FP.BF16.F32.PACK_AB R140, R29, R140 ;  /* 0x0000008c1d8c723e */ /* 0x000fe200000010ff */
[-C--:B------:R-:W-:Y:S01]  /*9420*/  FMUL.FTZ R97, R97, R8.reuse ;  /* 0x0000000861617220 */ /* 0x080fe20000410000 */
[-C--:B------:R-:W-:Y:S01]  /*9430*/  FMUL.FTZ R100, R100, R8.reuse ;  /* 0x0000000864647220 */ /* 0x080fe20000410000 */
[----:B------:R-:W-:Y:S01]  /*9440*/  FADD.FTZ R27, R29, R54 ;  /* 0x000000361d1b7221 */ /* 0x000fe20000010000 */
[-C--:B------:R-:W-:Y:S01]  /*9450*/  FMUL.FTZ R101, R101, R8.reuse ;  /* 0x0000000865657220 */ /* 0x080fe20000410000 */
[----:B------:R-:W-:Y:S01]  /*9460*/  FMUL.FTZ R104, R104, R8 ;  /* 0x0000000868687220 */ /* 0x000fe20000410000 */
[----:B------:R-:W-:Y:S01]  /*9470*/  MUFU.EX2 R32, R32 ;  /* 0x0000002000207308 */ /* 0x000fe20000000800 */
[----:B------:R-:W-:Y:S01]  /*9480*/  FADD.FTZ R54, R142, R27 ;  /* 0x0000001b8e367221 */ /* 0x000fe20000010000 */
[----:B0-----:R-:W-:Y:S01]  /*9490*/  F2FP.BF16.F32.PACK_AB R122, R7, R28 ;  /* 0x0000001c077a723e */ /* 0x001fe200000010ff */
[----:B------:R-:W-:Y:S01]  /*94a0*/  FMUL.FTZ R105, R105, R8 ;  /* 0x0000000869697220 */ /* 0x000fe20000410000 */
[C---:B------:R-:W-:Y:S01]  /*94b0*/  F2FP.BF16.F32.PACK_AB R142, R21.reuse, R142 ;  /* 0x0000008e158e723e */ /* 0x040fe200000010ff */
[----:B------:R-:W-:Y:S01]  /*94c0*/  FADD.FTZ R27, R21, R54 ;  /* 0x00000036151b7221 */ /* 0x000fe20000010000 */
[-C--:B------:R-:W-:Y:S01]  /*94d0*/  FMUL.FTZ R108, R108, R8.reuse ;  /* 0x000000086c6c7220 */ /* 0x080fe20000410000 */
[-C--:B------:R-:W-:Y:S01]  /*94e0*/  FMUL.FTZ R109, R109, R8.reuse ;  /* 0x000000086d6d7220 */ /* 0x080fe20000410000 */
[----:B------:R-:W-:Y:S01]  /*94f0*/  FMUL.FTZ R112, R112, R8 ;  /* 0x0000000870707220 */ /* 0x000fe20000410000 */
[----:B------:R-:W-:Y:S01]  /*9500*/  FADD.FTZ R54, R136, R27 ;  /* 0x0000001b88367221 */ /* 0x000fe20000010000 */
[C---:B--2---:R-:W-:Y:S01]  /*9510*/  FADD.FTZ R30, R50.reuse, R5 ;  /* 0x00000005321e7221 */ /* 0x044fe20000010000 */
[----:B------:R-:W-:Y:S01]  /*9520*/  F2FP.BF16.F32.PACK_AB R136, R33, R136 ;  /* 0x000000882188723e */ /* 0x000fe200000010ff */
[-C--:B------:R-:W-:Y:S01]  /*9530*/  FMUL.FTZ R113, R113, R8.reuse ;  /* 0x0000000871717220 */ /* 0x080fe20000410000 */
[----:B------:R-:W-:Y:S01]  /*9540*/  FADD.FTZ R11, R33, R54 ;  /* 0x00000036210b7221 */ /* 0x000fe20000010000 */
[----:B------:R-:W-:Y:S01]  /*9550*/  FADD.FTZ R5, R125, R30 ;  /* 0x0000001e7d057221 */ /* 0x000fe20000010000 */
[----:B------:R-:W-:Y:S01]  /*9560*/  F2FP.BF16.F32.PACK_AB R131, R50, R131 ;  /* 0x000000833283723e */ /* 0x000fe200000010ff */
[----:B------:R-:W-:Y:S01]  /*9570*/  FMUL.FTZ R116, R116, R8 ;  /* 0x0000000874747220 */ /* 0x000fe20000410000 */
[----:B------:R-:W-:Y:S01]  /*9580*/  FADD.FTZ R26, R138, R11 ;  /* 0x0000000b8a1a7221 */ /* 0x000fe20000010000 */
[----:B------:R-:W-:Y:S01]  /*9590*/  F2FP.BF16.F32.PACK_AB R138, R41, R138 ;  /* 0x0000008a298a723e */ /* 0x000fe200000010ff */
[----:B------:R-:W-:Y:S01]  /*95a0*/  FMUL.FTZ R117, R117, R8 ;  /* 0x0000000875757220 */ /* 0x000fe20000410000 */
[----:B------:R-:W-:-:S02]  /*95b0*/  IMAD.MOV.U32 R9, RZ, RZ, R2 ;  /* 0x000000ffff097224 */ /* 0x000fc400078e0002 */
[----:B------:R-:W-:Y:S02]  /*95c0*/  FADD.FTZ R11, R41, R26 ;  /* 0x0000001a290b7221 */ /* 0x000fe40000010000 */
[----:B------:R-:W0:Y:S02]  /*95d0*/  MUFU.EX2 R26, R75 ;  /* 0x0000004b001a7308 */ /* 0x000e240000000800 */
[----:B------:R-:W-:Y:S01]  /*95e0*/  FADD.FTZ R34, R132, R11 ;  /* 0x0000000b84227221 */ /* 0x000fe20000010000 */
[----:B------:R-:W-:-:S03]  /*95f0*/  F2FP.BF16.F32.PACK_AB R132, R37, R132 ;  /* 0x000000842584723e */ /* 0x000fc600000010ff */
[----:B------:R-:W-:-:S04]  /*9600*/  FADD.FTZ R11, R37, R34 ;  /* 0x00000022250b7221 */ /* 0x000fc80000010000 */
[----:B------:R-:W-:Y:S01]  /*9610*/  FADD.FTZ R34, R134, R11 ;  /* 0x0000000b86227221 */ /* 0x000fe20000010000 */
[----:B------:R-:W-:-:S03]  /*9620*/  F2FP.BF16.F32.PACK_AB R134, R45, R134 ;  /* 0x000000862d86723e */ /* 0x000fc600000010ff */
[----:B------:R-:W-:Y:S01]  /*9630*/  FADD.FTZ R11, R45, R34 ;  /* 0x000000222d0b7221 */ /* 0x000fe20000010000 */
[----:B0-----:R-:W-:-:S03]  /*9640*/  FADD.FTZ R4, R26, R5 ;  /* 0x000000051a047221 */ /* 0x001fc60000010000 */
[----:B------:R-:W-:Y:S01]  /*9650*/  FADD.FTZ R34, R10, R11 ;  /* 0x0000000b0a227221 */ /* 0x000fe20000010000 */
[----:B------:R-:W-:Y:S01]  /*9660*/  F2FP.BF16.F32.PACK_AB R125, R26, R125 ;  /* 0x0000007d1a7d723e */ /* 0x000fe200000010ff */
[----:B------:R-:W-:Y:S02]  /*9670*/  FADD.FTZ R4, R127, R4 ;  /* 0x000000047f047221 */ /* 0x000fe40000010000 */
[----:B------:R-:W-:Y:S01]  /*9680*/  FADD.FTZ R11, R49, R34 ;  /* 0x00000022310b7221 */ /* 0x000fe20000010000 */
[C---:B------:R-:W-:Y:S01]  /*9690*/  F2FP.BF16.F32.PACK_AB R127, R79.reuse, R127 ;  /* 0x0000007f4f7f723e */ /* 0x040fe200000010ff */
[----:B------:R-:W-:Y:S02]  /*96a0*/  FADD.FTZ R4, R79, R4 ;  /* 0x000000044f047221 */ /* 0x000fe40000010000 */
[----:B------:R-:W-:Y:S02]  /*96b0*/  FADD.FTZ R34, R12, R11 ;  /* 0x0000000b0c227221 */ /* 0x000fe40000010000 */
[----:B------:R-:W-:-:S02]  /*96c0*/  FADD.FTZ R4, R121, R4 ;  /* 0x0000000479047221 */ /* 0x000fc40000010000 */
[----:B------:R-:W-:Y:S01]  /*96d0*/  FADD.FTZ R11, R53, R34 ;  /* 0x00000022350b7221 */ /* 0x000fe20000010000 */
[C---:B------:R-:W-:Y:S01]  /*96e0*/  F2FP.BF16.F32.PACK_AB R121, R83.reuse, R121 ;  /* 0x000000795379723e */ /* 0x040fe200000010ff */
[----:B------:R-:W-:Y:S02]  /*96f0*/  FADD.FTZ R4, R83, R4 ;  /* 0x0000000453047221 */ /* 0x000fe40000010000 */
[----:B------:R-:W-:Y:S02]  /*9700*/  FADD.FTZ R34, R14, R11 ;  /* 0x0000000b0e227221 */ /* 0x000fe40000010000 */
[----:B------:R-:W-:Y:S02]  /*9710*/  FADD.FTZ R4, R123, R4 ;  /* 0x000000047b047221 */ /* 0x000fe40000010000 */
[----:B------:R-:W-:Y:S01]  /*9720*/  FADD.FTZ R11, R57, R34 ;  /* 0x00000022390b7221 */ /* 0x000fe20000010000 */
[C---:B------:R-:W-:Y:S01]  /*9730*/  F2FP.BF16.F32.PACK_AB R123, R32.reuse, R123 ;  /* 0x0000007b207b723e */ /* 0x040fe200000010ff */
[----:B------:R-:W-:-:S02]  /*9740*/  FADD.FTZ R4, R32, R4 ;  /* 0x0000000420047221 */ /* 0x000fc40000010000 */
        /* <DEDUP_REMOVED lines=8> */
.L_x_13482:
        /* <DEDUP_REMOVED lines=11> */
.L_x_13509:
        /* <DEDUP_REMOVED lines=9> */
.L_x_13494:
[----:B------:R-:W-:Y:S01]  /*9910*/  ULEA UR6, UR37, UR45, 0x3 ;  /* 0x0000002d25067291 */ /* 0x000fe2000f8e183f */
[----:B------:R-:W-:-:S05]  /*9920*/  IMAD.U32 R0, RZ, RZ, UR36 ;  /* 0x00000024ff007e24 */ /* 0x000fca000f8e00ff */
[----:B------:R-:W-:-:S04]  /*9930*/  SHF.L.U32 R0, R0, 0x1f, RZ ;  /* 0x0000001f00007819 */ /* 0x000fc800000006ff */
[----:B------:R0:W1:Y:S01]  /*9940*/  SYNCS.PHASECHK.TRANS64.TRYWAIT P3, [UR6+0x16830], R0 ;  /* 0x01683000ff0075a7 */ /* 0x0000620008060146 */
[----:B------:R-:W-:Y:S05]  /*9950*/  @!P0 BRA `(.L_x_13495) ;  /* 0x0000000000048947 */ /* 0x000fea0003800000 */
[----:B------:R-:W-:Y:S01]  /*9960*/  BPT.TRAP 0x1 ;  /* 0x000000040000795c */ /* 0x000fe20000300000 */
.L_x_13495:
[----:B-1----:R-:W-:Y:S05]  /*9970*/  @P3 BRA `(.L_x_13493) ;  /* 0x0000000000083947 */ /* 0x002fea0003800000 */
[----:B------:R-:W1:Y:S02]  /*9980*/  SYNCS.PHASECHK.TRANS64.TRYWAIT P3, [UR6+0x16830], R0 ;  /* 0x01683000ff0075a7 */ /* 0x000e640008060146 */
[----:B-1----:R-:W-:Y:S05]  /*9990*/  @!P3 BRA `(.L_x_13496) ;  /* 0x0000008800d8b947 */ /* 0x002fea0003800000 */
.L_x_13493:
        /* <DEDUP_REMOVED lines=25> */
.L_x_13498:
[----:B------:R-:W-:Y:S01]  /*9b30*/  ULEA UR6, UR26, UR45, 0x3 ;  /* 0x0000002d1a067291 */ /* 0x000fe2000f8e183f */
[----:B------:R-:W-:-:S05]  /*9b40*/  IMAD.U32 R0, RZ, RZ, UR27 ;  /* 0x0000001bff007e24 */ /* 0x000fca000f8e00ff */
[----:B------:R-:W-:-:S04]  /*9b50*/  SHF.L.U32 R0, R0, 0x1f, RZ ;  /* 0x0000001f00007819 */ /* 0x000fc800000006ff */
[----:B------:R0:W1:Y:S01]  /*9b60*/  SYNCS.PHASECHK.TRANS64.TRYWAIT P2, [UR6+0x16850], R0 ;  /* 0x01685000ff0075a7 */ /* 0x0000620008040146 */
[----:B------:R-:W-:Y:S05]  /*9b70*/  @!P0 BRA `(.L_x_13499) ;  /* 0x0000000000048947 */ /* 0x000fea0003800000 */
[----:B------:R-:W-:Y:S01]  /*9b80*/  BPT.TRAP 0x1 ;  /* 0x000000040000795c */ /* 0x000fe20000300000 */
.L_x_13499:
[----:B-1----:R-:W-:Y:S05]  /*9b90*/  @P2 BRA `(.L_x_13497) ;  /* 0x0000000000082947 */ /* 0x002fea0003800000 */
[----:B------:R-:W1:Y:S02]  /*9ba0*/  SYNCS.PHASECHK.TRANS64.TRYWAIT P2, [UR6+0x16850], R0 ;  /* 0x01685000ff0075a7 */ /* 0x000e640008040146 */
[----:B-1----:R-:W-:Y:S05]  /*9bb0*/  @!P2 BRA `(.L_x_13500) ;  /* 0x000000880068a947 */ /* 0x002fea0003800000 */
.L_x_13497:
[----:B------:R-:W-:Y:S01]  /*9bc0*/  UIADD3 UR6, UR45, 0x400, URZ ;  /* 0x000004002d067890 */ /* 0x000fe2000fffe03f */
[----:B------:R-:W-:Y:S01]  /*9bd0*/  WARPGROUP.ARRIVE ;  /* 0x00000000000079c5 */ /* 0x000fe20000000000 */
[----:B------:R-:W-:-:S05]  /*9be0*/  UMOV UR7, 0x40000040 ;  /* 0x4000004000077882 */ /* 0x000fca0000000000 */
[----:B------:R-:W2:Y:S01]  /*9bf0*/  S2R R2, SR_TID.X ;  /* 0x0000000000027919 */ /* 0x000ea20000002100 */
[----:B------:R-:W-:Y:S01]  /*9c00*/  USHF.R.U32.HI UR6, URZ, 0x4, UR6 ;  /* 0x000000043f067899 */ /* 0x000fe20008011606 */
[----:B01----:R-:W0:Y:S01]  /*9c10*/  @P5 LDC R0, c[0x0][0x44c] ;  /* 0x00011300ff005b82 */ /* 0x003e220000000800 */
[----:B------:R-:W-:Y:S02]  /*9c20*/  VIADD R9, R17, UR39 ;  /* 0x0000002711097c36 */ /* 0x000fe40008000000 */
[----:B------:R-:W-:Y:S01]  /*9c30*/  ULOP3.LUT UR6, UR6, 0x3fff, URZ, 0xc0, !UPT ;  /* 0x00003fff06067892 */ /* 0x000fe2000f8ec03f */
[----:B------:R-:W-:-:S03]  /*9c40*/  IMAD.U32 R10, RZ, RZ, UR37 ;  /* 0x00000025ff0a7e24 */ /* 0x000fc6000f8e00ff */
[----:B------:R-:W-:Y:S01]  /*9c50*/  ULEA UR10, UR26, UR6, 0xa ;  /* 0x000000061a0a7291 */ /* 0x000fe2000f8e503f */
[----:B------:R-:W1:Y:S01]  /*9c60*/  @P5 LDC R11, c[0x0][0x450] ;  /* 0x00011400ff0b5b82 */ /* 0x000e620000000800 */
[----:B------:R-:W-:-:S05]  /*9c70*/  @!P1 LEA R10, R10, UR45, 0x3 ;  /* 0x0000002d0a0a9c11 */ /* 0x000fca000f8e18ff */
[----:B------:R-:W-:Y:S01]  /*9c80*/  UMOV UR6, UR10 ;  /* 0x0000000a00067c82 */ /* 0x000fe20008000000 */
[----:B------:R-:W-:Y:S01]  /*9c90*/  @!P1 VIADD R10, R10, 0x16840 ;  /* 0x000168400a0a9836 */ /* 0x000fe20000000000 */
[----:B------:R-:W-:Y:S01]  /*9ca0*/  HGMMA.64x64x16.F32.BF16 R88, R148, gdesc[UR4].tnspB, R88, gsb0 ;  /* 0x40e0000494587df0 */ /* 0x000fe20008001858 */
[----:B------:R-:W-:Y:S01]  /*9cb0*/  UIADD3 UR6, UR10, 0x80, URZ ;  /* 0x000000800a067890 */ /* 0x000fe2000fffe03f */
[----:B------:R-:W3:Y:S01]  /*9cc0*/  LDC R8, c[0x0][0x2f0] ;  /* 0x0000bc00ff087b82 */ /* 0x000ee20000000800 */
[----:B------:R-:W-:Y:S01]  /*9cd0*/  UMOV UR7, 0x40000040 ;  /* 0x4000004000077882 */ /* 0x000fe20000000000 */
[----:B------:R-:W-:Y:S01]  /*9ce0*/  @!P1 PRMT R10, RZ, 0x654, R10 ;  /* 0x00000654ff0a9816 */ /* 0x000fe2000000000a */
[----:B0-----:R-:W-:Y:S01]  /*9cf0*/  @P5 IMAD.HI.U32 R0, R9, R0, RZ ;  /* 0x0000000009005227 */ /* 0x001fe200078e00ff */
[----:B--2---:R-:W-:-:S03]  /*9d00*/  ISETP.GE.U32.AND P2, PT, R2, 0x180, PT ;  /* 0x000001800200780c */ /* 0x004fc60003f46070 */
[----:B------:R-:W-:Y:S01]  /*9d10*/  IMAD.SHL.U32 R2, R3, 0x80, RZ ;  /* 0x0000008003027824 */ /* 0x000fe200078e00ff */
[----:B-1----:R-:W-:Y:S01]  /*9d20*/  @P5 SHF.R.U32.HI R9, RZ, R11, R0 ;  /* 0x0000000bff095219 */ /* 0x002fe20000011600 */
[----:B------:R-:W-:-:S03]  /*9d30*/  VIADD R0, R22, 0x9 ;  /* 0x0000000916007836 */ /* 0x000fc60000000000 */
[----:B------:R-:W-:Y:S01]  /*9d40*/  IADD3 R11, -R2, 0x1, RZ ;  /* 0x00000001020b7810 */ /* 0x000fe20007ffe1ff */
[----:B------:R-:W0:Y:S01]  /*9d50*/  SHFL.IDX PT, R15, R9, RZ, 0x1c1f ;  /* 0x001c1fff090f7589 */ /* 0x000e2200000e0000 */
[----:B------:R-:W-:-:S03]  /*9d60*/  SEL R14, R0, 0x9, !P2 ;  /* 0x00000009000e7807 */ /* 0x000fc60005000000 */
[----:B------:R-:W-:-:S04]  /*9d70*/  IMAD R11, R16, -0x2, R11 ;  /* 0xfffffffe100b7824 */ /* 0x000fc800078e020b */
[----:B---3--:R-:W-:-:S04]  /*9d80*/  IMAD R11, R8, UR41, R11 ;  /* 0x00000029080b7c24 */ /* 0x008fc8000f8e020b */
[----:B------:R-:W-:-:S04]  /*9d90*/  VIADD R11, R11, -UR24 ;  /* 0x800000180b0b7c36 */ /* 0x000fc80008000000 */
[----:B------:R-:W-:-:S04]  /*9da0*/  VIADD R0, R11, UR23 ;  /* 0x000000170b007c36 */ /* 0x000fc80008000000 */
[----:B0-----:R-:W-:Y:S01]  /*9db0*/  IMAD.IADD R12, R0, 0x1, R15 ;  /* 0x00000001000c7824 */ /* 0x001fe200078e020f */
        /* <DEDUP_REMOVED lines=33> */
[----:B------:R-:W-:Y:S02]  /*9fd0*/  ULOP3.LUT UR6, URZ, UR25, URZ, 0x33, !UPT ;  /* 0x000000193f067292 */ /* 0x000fe4000f8e333f */
        /* <DEDUP_REMOVED lines=19> */
.L_x_13503:
[----:B------:R-:W-:-:S05]  /*a110*/  IMAD.U32 R20, RZ, RZ, UR21 ;  /* 0x00000015ff147e24 */ /* 0x000fca000f8e00ff */
[----:B------:R-:W-:-:S13]  /*a120*/  ISETP.NE.AND P2, PT, R20, 0x1, PT ;  /* 0x000000011400780c */ /* 0x000fda0003f45270 */
[----:B------:R-:W0:Y:S02]  /*a130*/  @P2 LDC.64 R14, c[0x0][0x9e8] ;  /* 0x00027a00ff0e2b82 */ /* 0x000e240000000a00 */
[----:B0-----:R-:W-:-:S05]  /*a140*/  @P2 IMAD.HI.U32 R14, R11, R14, RZ ;  /* 0x0000000e0b0e2227 */ /* 0x001fca00078e00ff */
[----:B------:R-:W-:-:S07]  /*a150*/  @P2 SHF.R.U32.HI R11, RZ, R15, R14 ;  /* 0x0000000fff0b2219 */ /* 0x000fce000001160e */
.L_x_13504:
[----:B------:R-:W-:Y:S05]  /*a160*/  BSYNC B0 ;  /* 0x0000000000007941 */ /* 0x000fea0003800000 */
.L_x_13502:
[----:B------:R-:W-:-:S04]  /*a170*/  IMAD R11, R11, R20, -R2 ;  /* 0x000000140b0b7224 */ /* 0x000fc800078e0a02 */
[----:B------:R-:W-:-:S05]  /*a180*/  IMAD R11, R16, -0x2, R11 ;  /* 0xfffffffe100b7824 */ /* 0x000fca00078e020b */
[----:B------:R-:W-:Y:S02]  /*a190*/  VIADDMNMX R12, R11, R20, R12, PT ;  /* 0x000000140b0c7246 */ /* 0x000fe4000380010c */
[----:B------:R-:W-:-:S07]  /*a1a0*/  VIMNMX R13, R13, R11, !PT ;  /* 0x0000000b0d0d7248 */ /* 0x000fce0007fe0100 */
.L_x_13501:
        /* <DEDUP_REMOVED lines=114> */
.L_x_13507:
[----:B------:R-:W-:-:S05]  /*a8d0*/  IMAD.U32 R12, RZ, RZ, UR21 ;  /* 0x00000015ff0c7e24 */ /* 0x000fca000f8e00ff */
[----:B------:R-:W-:-:S13]  /*a8e0*/  ISETP.NE.AND P3, PT, R12, 0x1, PT ;  /* 0x000000010c00780c */ /* 0x000fda0003f65270 */
[----:B------:R-:W0:Y:S02]  /*a8f0*/  @P3 LDC.64 R8, c[0x0][0x9e8] ;  /* 0x00027a00ff083b82 */ /* 0x000e240000000a00 */
[----:B0-----:R-:W-:-:S05]  /*a900*/  @P3 IMAD.HI.U32 R8, R13, R8, RZ ;  /* 0x000000080d083227 */ /* 0x001fca00078e00ff */
[----:B------:R-:W-:-:S07]  /*a910*/  @P3 SHF.R.U32.HI R13, RZ, R9, R8 ;  /* 0x00000009ff0d3219 */ /* 0x000fce0000011608 */
.L_x_13508:
[----:B------:R-:W-:Y:S05]  /*a920*/  BSYNC B0 ;  /* 0x0000000000007941 */ /* 0x000fea0003800000 */
.L_x_13506:
[----:B------:R-:W-:-:S04]  /*a930*/  IMAD R13, R13, R12, -R2 ;  /* 0x0000000c0d0d7224 */ /* 0x000fc800078e0a02 */
[----:B------:R-:W-:-:S05]  /*a940*/  IMAD R13, R16, -0x2, R13 ;  /* 0xfffffffe100d7824 */ /* 0x000fca00078e020d */
[----:B------:R-:W-:Y:S02]  /*a950*/  VIADDMNMX R0, R13, R12, R0, PT ;  /* 0x0000000c0d007246 */ /* 0x000fe40003800100 */
[----:B------:R-:W-:-:S07]  /*a960*/  VIMNMX R10, R10, R13, !PT ;  /* 0x0000000d0a0a7248 */ /* 0x000fce0007fe0100 */
.L_x_13505:
        /* <DEDUP_REMOVED lines=76> */
[C---:B------:R-:W-:Y:S02]  /*ae30*/  ISETP.GT.AND P4, PT, R10.reuse, RZ, P2 ;  /* 0x000000ff0a00720c */ /* 0x040fe40001784270 */
[----:B------:R-:W-:Y:S02]  /*ae40*/  FSEL R39, R39, -INF , !P3 ;  /* 0xff80000027277808 */ /* 0x000fe40005800000 */
[----:B------:R-:W-:Y:S02]  /*ae50*/  ISETP.GT.AND P3, PT, R10, 0x21, P2 ;  /* 0x000000210a00780c */ /* 0x000fe40001764270 */
[----:B------:R-:W-:Y:S02]  /*ae60*/  ISETP.LT.OR P4, PT, R0, 0x1, P4 ;  /* 0x000000010000780c */ /* 0x000fe40002781670 */
[----:B0-----:R-:W-:-:S02]  /*ae70*/  FMNMX.FTZ R2, R2, R9, !PT ;  /* 0x0000000902027209 */ /* 0x001fc40007810000 */
[----:B------:R-:W-:Y:S02]  /*ae80*/  ISETP.LT.OR P3, PT, R0, 0x22, P3 ;  /* 0x000000220000780c */ /* 0x000fe40001f61670 */
[----:B------:R-:W-:Y:S01]  /*ae90*/  FSEL R26, R26, -INF , !P4 ;  /* 0xff8000001a1a7808 */ /* 0x000fe20006000000 */
[----:B------:R-:W0:Y:S01]  /*aea0*/  SHFL.BFLY PT, R9, R2, 0x1, 0x1f ;  /* 0x0c201f0002097f89 */ /* 0x000e2200000e0000 */
        /* <DEDUP_REMOVED lines=8> */
[----:B------:R-:W-:Y:S02]  /*af30*/  ISETP.GT.AND P4, PT, R10, 0x49, P2 ;  /* 0x000000490a00780c */ /* 0x000fe40001784270 */
[----:B------:R-:W-:-:S02]  /*af40*/  ISETP.LT.OR P3, PT, R0, 0x32, P3 ;  /* 0x000000320000780c */ /* 0x000fc40001f61670 */
[----:B------:R-:W-:Y:S02]  /*af50*/  FMNMX.FTZ R15, R31, R12, !PT ;  /* 0x0000000c1f0f7209 */ /* 0x000fe40007810000 */
[----:B------:R-:W-:Y:S02]  /*af60*/  ISETP.LT.OR P4, PT, R0, 0x4a, P4 ;  /* 0x0000004a0000780c */ /* 0x000fe40002781670 */
[----:B------:R-:W-:Y:S02]  /*af70*/  FSEL R51, R51, -INF , !P3 ;  /* 0xff80000033337808 */ /* 0x000fe40005800000 */
[----:B------:R-:W-:Y:S02]  /*af80*/  FMNMX.FTZ R12, R34, R15, !PT ;  /* 0x0000000f220c7209 */ /* 0x000fe40007810000 */
[----:B------:R-:W-:Y:S02]  /*af90*/  ISETP.GT.AND P3, PT, R10, 0x39, P2 ;  /* 0x000000390a00780c */ /* 0x000fe40001764270 */
[----:B------:R-:W-:-:S02]  /*afa0*/  FSEL R63, R63, -INF , !P4 ;  /* 0xff8000003f3f7808 */ /* 0x000fc40006000000 */
[----:B------:R-:W-:Y:S02]  /*afb0*/  ISETP.GT.AND P4, PT, R10, 0x50, P2 ;  /* 0x000000500a00780c */ /* 0x000fe40001784270 */
[----:B0-----:R-:W-:Y:S02]  /*afc0*/  FMNMX.FTZ R2, R2, R9, !PT ;  /* 0x0000000902027209 */ /* 0x001fe40007810000 */
[----:B------:R-:W-:Y:S02]  /*afd0*/  FMNMX.FTZ R21, R35, R12, !PT ;  /* 0x0000000c23157209 */ /* 0x000fe40007810000 */
[----:B------:R-:W-:Y:S01]  /*afe0*/  ISETP.LT.OR P3, PT, R0, 0x3a, P3 ;  /* 0x0000003a0000780c */ /* 0x000fe20001f61670 */
[----:B------:R-:W-:Y:S01]  /*aff0*/  FMUL.FTZ R8, R2, UR10 ;  /* 0x0000000a02087c20 */ /* 0x000fe20008410000 */
[----:B------:R-:W-:Y:S02]  /*b000*/  ISETP.LT.OR P4, PT, R0, 0x51, P4 ;  /* 0x000000510000780c */ /* 0x000fe40002781670 */
[----:B------:R-:W-:-:S02]  /*b010*/  FMNMX.FTZ R12, R38, R21, !PT ;  /* 0x00000015260c7209 */ /* 0x000fc40007810000 */
[----:B------:R-:W-:Y:S02]  /*b020*/  FSEL R55, R55, -INF , !P3 ;  /* 0xff80000037377808 */ /* 0x000fe40005800000 */
[----:B------:R-:W-:Y:S02]  /*b030*/  FSETP.NEU.FTZ.AND P3, PT, R2, -INF , PT ;  /* 0xff8000000200780b */ /* 0x000fe40003f7d000 */
[----:B------:R-:W-:Y:S02]  /*b040*/  FSEL R66, R66, -INF , !P4 ;  /* 0xff80000042427808 */ /* 0x000fe40006000000 */
[----:B------:R-:W-:Y:S02]  /*b050*/  ISETP.GT.AND P4, PT, R10, 0x51, P2 ;  /* 0x000000510a00780c */ /* 0x000fe40001784270 */
[----:B------:R-:W-:Y:S02]  /*b060*/  FMNMX.FTZ R21, R39, R12, !PT ;  /* 0x0000000c27157209 */ /* 0x000fe40007810000 */
[----:B------:R-:W-:-:S02]  /*b070*/  FSEL R8, R8, RZ, P3 ;  /* 0x000000ff08087208 */ /* 0x000fc40001800000 */
[----:B------:R-:W-:Y:S02]  /*b080*/  ISETP.LT.OR P4, PT, R0, 0x52, P4 ;  /* 0x000000520000780c */ /* 0x000fe40002781670 */
        /* <DEDUP_REMOVED lines=23> */
[--C-:B------:R-:W-:Y:S01]  /*b200*/  FFMA.FTZ R146, R36, UR10, -R8.reuse ;  /* 0x0000000a24927c23 */ /* 0x100fe20008010808 */
[----:B------:R-:W-:Y:S01]  /*b210*/  FSEL R71, R71, -INF , !P4 ;  /* 0xff80000047477808 */ /* 0x000fe20006000000 */
[--C-:B------:R-:W-:Y:S01]  /*b220*/  FFMA.FTZ R140, R40, UR10, -R8.reuse ;  /* 0x0000000a288c7c23 */ /* 0x100fe20008010808 */
[----:B------:R-:W-:Y:S01]  /*b230*/  ISETP.GT.AND P4, PT, R10, 0x60, P2 ;  /* 0x000000600a00780c */ /* 0x000fe20001784270 */
[--C-:B------:R-:W-:Y:S01]  /*b240*/  FFMA.FTZ R142, R44, UR10, -R8.reuse ;  /* 0x0000000a2c8e7c23 */ /* 0x100fe20008010808 */
[----:B------:R-:W-:Y:S01]  /*b250*/  FMNMX.FTZ R12, R54, R29, !PT ;  /* 0x0000001d360c7209 */ /* 0x000fe20007810000 */
[----:B------:R-:W-:Y:S01]  /*b260*/  MUFU.EX2 R150, R150 ;  /* 0x0000009600967308 */ /* 0x000fe20000000800 */
        /* <DEDUP_REMOVED lines=23> */
[----:B------:R-:W-:Y:S01]  /*b3e0*/  MUFU.EX2 R13, R13 ;  /* 0x0000000d000d7308 */ /* 0x000fe20000000800 */
[----:B------:R-:W-:Y:S01]  /*b3f0*/  FSEL R78, R78, -INF , !P4 ;  /* 0xff8000004e4e7808 */ /* 0x000fe20006000000 */
[--C-:B------:R-:W-:Y:S01]  /*b400*/  FFMA.FTZ R126, R76, UR10, -R8.reuse ;  /* 0x0000000a4c7e7c23 */ /* 0x100fe20008010808 */
[----:B------:R-:W-:Y:S01]  /*b410*/  FMNMX.FTZ R12, R66, R33, !PT ;  /* 0x00000021420c7209 */ /* 0x000fe20007810000 */
        /* <DEDUP_REMOVED lines=8> */
[----:B------:R-:W-:Y:S01]  /*b4a0*/  FFMA.FTZ R122, R84, UR10, -R8 ;  /* 0x0000000a547a7c23 */ /* 0x000fe20008010808 */
[----:B------:R-:W-:-:S02]  /*b4b0*/  FSEL R79, R79, -INF , !P4 ;  /* 0xff8000004f4f7808 */ /* 0x000fc40006000000 */
[----:B------:R-:W-:Y:S01]  /*b4c0*/  ISETP.GT.AND P4, PT, R10, 0x70, P2 ;  /* 0x000000700a00780c */ /* 0x000fe20001784270 */
[----:B------:R-:W-:Y:S01]  /*b4d0*/  MUFU.EX2 R15, R15 ;  /* 0x0000000f000f7308 */ /* 0x000fe20000000800 */
[----:B------:R-:W-:Y:S02]  /*b4e0*/  FMNMX.FTZ R37, R71, R12, !PT ;  /* 0x0000000c47257209 */ /* 0x000fe40007810000 */
[----:B------:R-:W-:Y:S02]  /*b4f0*/  ISETP.LT.OR P4, PT, R0, 0x71, P4 ;  /* 0x000000710000780c */ /* 0x000fe40002781670 */
[----:B------:R-:W-:Y:S01]  /*b500*/  FMNMX.FTZ R12, R74, R37, !PT ;  /* 0x000000254a0c7209 */ /* 0x000fe20007810000 */
[----:B------:R-:W-:Y:S01]  /*b510*/  FFMA.FTZ R37, R57, UR10, -R8 ;  /* 0x0000000a39257c23 */ /* 0x000fe20008010808 */
[----:B------:R-:W-:Y:S01]  /*b520*/  FSEL R82, R82, -INF , !P4 ;  /* 0xff80000052527808 */ /* 0x000fe20006000000 */
[----:B------:R-:W-:Y:S01]  /*b530*/  MUFU.EX2 R140, R140 ;  /* 0x0000008c008c7308 */ /* 0x000fe20000000800 */
[----:B------:R-:W-:-:S02]  /*b540*/  ISETP.GT.AND P4, PT, R10, 0x71, P2 ;  /* 0x000000710a00780c */ /* 0x000fc40001784270 */
[----:B------:R-:W-:Y:S02]  /*b550*/  FMNMX.FTZ R41, R75, R12, !PT ;  /* 0x0000000c4b297209 */ /* 0x000fe40007810000 */
[----:B------:R-:W-:Y:S02]  /*b560*/  ISETP.LT.OR P4, PT, R0, 0x72, P4 ;  /* 0x000000720000780c */ /* 0x000fe40002781670 */
[----:B------:R-:W-:Y:S01]  /*b570*/  FMNMX.FTZ R12, R78, R41, !PT ;  /* 0x000000294e0c7209 */ /* 0x000fe20007810000 */
[----:B------:R-:W-:Y:S01]  /*b580*/  MUFU.EX2 R21, R21 ;  /* 0x0000001500157308 */ /* 0x000fe20000000800 */
[----:B------:R-:W-:Y:S02]  /*b590*/  FSEL R83, R83, -INF , !P4 ;  /* 0xff80000053537808 */ /* 0x000fe40006000000 */
[----:B------:R-:W-:Y:S02]  /*b5a0*/  ISETP.GT.AND P4, PT, R10, 0x78, P2 ;  /* 0x000000780a00780c */ /* 0x000fe40001784270 */
[----:B------:R-:W-:-:S02]  /*b5b0*/  FMNMX.FTZ R41, R79, R12, !PT ;  /* 0x0000000c4f297209 */ /* 0x000fc40007810000 */
[----:B------:R-:W-:Y:S01]  /*b5c0*/  ISETP.GT.AND P2, PT, R10, 0x79, P2 ;  /* 0x000000790a00780c */ /* 0x000fe20001744270 */
[----:B------:R-:W-:Y:S01]  /*b5d0*/  MUFU.EX2 R142, R142 ;  /* 0x0000008e008e7308 */ /* 0x000fe20000000800 */
[----:B------:R-:W-:Y:S02]  /*b5e0*/  ISETP.LT.OR P4, PT, R0, 0x79, P4 ;  /* 0x000000790000780c */ /* 0x000fe40002781670 */
[----:B------:R-:W-:Y:S01]  /*b5f0*/  FMNMX.FTZ R10, R82, R41, !PT ;  /* 0x00000029520a7209 */ /* 0x000fe20007810000 */
[--C-:B------:R-:W-:Y:S01]  /*b600*/  FFMA.FTZ R41, R61, UR10, -R8.reuse ;  /* 0x0000000a3d297c23 */ /* 0x100fe20008010808 */
[----:B------:R-:W-:Y:S01]  /*b610*/  ISETP.LT.OR P2, PT, R0, 0x7a, P2 ;  /* 0x0000007a0000780c */ /* 0x000fe20001741670 */
[----:B------:R-:W-:Y:S01]  /*b620*/  FFMA.FTZ R61, R81, UR10, -R8 ;  /* 0x0000000a513d7c23 */ /* 0x000fe20008010808 */
[----:B------:R-:W-:Y:S01]  /*b630*/  FSEL R86, R86, -INF , !P4 ;  /* 0xff80000056567808 */ /* 0x000fe20006000000 */
[----:B------:R-:W-:Y:S01]  /*b640*/  MUFU.EX2 R25, R25 ;  /* 0x0000001900197308 */ /* 0x000fe20000000800 */
[----:B------:R-:W-:-:S02]  /*b650*/  FMNMX.FTZ R45, R83, R10, !PT ;  /* 0x0000000a532d7209 */ /* 0x000fc40007810000 */
[----:B------:R-:W-:Y:S02]  /*b660*/  FSEL R87, R87, -INF , !P2 ;  /* 0xff80000057577808 */ /* 0x000fe40005000000 */
[----:B------:R-:W-:Y:S01]  /*b670*/  FMNMX.FTZ R0, R86, R45, !PT ;  /* 0x0000002d56007209 */ /* 0x000fe20007810000 */
[----:B------:R-:W-:Y:S01]  /*b680*/  FFMA.FTZ R45, R65, UR10, -R8 ;  /* 0x0000000a412d7c23 */ /* 0x000fe20008010808 */
[----:B------:R-:W-:Y:S01]  /*b690*/  FSEL R69, R2, RZ, P3 ;  /* 0x000000ff02457208 */ /* 0x000fe20001800000 */
[----:B------:R-:W-:Y:S01]  /*b6a0*/  MUFU.EX2 R136, R136 ;  /* 0x0000008800887308 */ /* 0x000fe20000000800 */
[----:B------:R-:W-:-:S03]  /*b6b0*/  FMNMX.FTZ R0, R87, R0, !PT ;  /* 0x0000000057007209 */ /* 0x000fc60007810000 */
[----:B------:R-:W-:Y:S02]  /*b6c0*/  FADD.FTZ R6, -R69, R6 ;  /* 0x0000000645067221 */ /* 0x000fe40000010100 */
[----:B------:R-:W0:Y:S02]  /*b6d0*/  SHFL.BFLY PT, R57, R0, 0x2, 0x1f ;  /* 0x0c401f0000397f89 */ /* 0x000e2400000e0000 */
        /* <DEDUP_REMOVED lines=15> */
[----:B------:R-:W-:Y:S03]  /*b7d0*/  MUFU.EX2 R41, R41 ;  /* 0x0000002900297308 */ /* 0x000fe60000000800 */
[----:B------:R-:W-:-:S05]  /*b7e0*/  FSEL R28, R28, RZ, P2 ;  /* 0x000000ff1c1c7208 */ /* 0x000fca0001000000 */
[----:B------:R-:W0:Y:S01]  /*b7f0*/  MUFU.EX2 R65, R65 ;  /* 0x0000004100417308 */ /* 0x000e220000000800 */
[--C-:B------:R-:W-:Y:S01]  /*b800*/  FFMA.FTZ R6, R26, UR10, -R28.reuse ;  /* 0x0000000a1a067c23 */ /* 0x100fe2000801081c */
[--C-:B------:R-:W-:Y:S01]  /*b810*/  FFMA.FTZ R151, R30, UR10, -R28.reuse ;  /* 0x0000000a1e977c23 */ /* 0x100fe2000801081c */
[--C-:B------:R-:W-:Y:S01]  /*b820*/  FFMA.FTZ R149, R27, UR10, -R28.reuse ;  /* 0x0000000a1b957c23 */ /* 0x100fe2000801081c */
[--C-:B-1----:R-:W-:Y:S01]  /*b830*/  FFMA.FTZ R8, R31, UR10, -R28.reuse ;  /* 0x0000000a1f087c23 */ /* 0x102fe2000801081c */
        /* <DEDUP_REMOVED lines=12> */
[----:B0-----:R-:W-:Y:S01]  /*b900*/  FFMA.FTZ R26, R65, R5, R148 ;  /* 0x00000005411a7223 */ /* 0x001fe20000010094 */
[--C-:B------:R-:W-:Y:S01]  /*b910*/  FFMA.FTZ R139, R54, UR10, -R28.reuse ;  /* 0x0000000a368b7c23 */ /* 0x100fe2000801081c */
[--C-:B------:R-:W-:Y:S01]  /*b920*/  FFMA.FTZ R55, R55, UR10, -R28.reuse ;  /* 0x0000000a37377c23 */ /* 0x100fe2000801081c */
[----:B------:R-:W-:Y:S01]  /*b930*/  FFMA.FTZ R133, R58, UR10, -R28 ;  /* 0x0000000a3a857c23 */ /* 0x000fe2000801081c */
[C---:B------:R-:W-:Y:S01]  /*b940*/  FADD.FTZ R5, R9.reuse, R26 ;  /* 0x0000001a09057221 */ /* 0x040fe20000010000 */
[--C-:B------:R-:W-:Y:S01]  /*b950*/  FFMA.FTZ R135, R62, UR10, -R28.reuse ;  /* 0x0000000a3e877c23 */ /* 0x100fe2000801081c */
[----:B------:R-:W-:Y:S01]  /*b960*/  F2FP.BF16.F32.PACK_AB R148, R9, R148 ;  /* 0x000000940994723e */ /* 0x000fe200000010ff */
[----:B------:R-:W-:Y:S01]  /*b970*/  MUFU.EX2 R151, R151 ;  /* 0x0000009700977308 */ /* 0x000fe20000000800 */
[----:B------:R-:W-:Y:S01]  /*b980*/  FADD.FTZ R26, R150, R5 ;  /* 0x00000005961a7221 */ /* 0x000fe20000010000 */
[--C-:B------:R-:W-:Y:S01]  /*b990*/  FFMA.FTZ R129, R66, UR10, -R28.reuse ;  /* 0x0000000a42817c23 */ /* 0x100fe2000801081c */
[--C-:B------:R-:W-:Y:S01]  /*b9a0*/  FFMA.FTZ R131, R70, UR10, -R28.reuse ;  /* 0x0000000a46837c23 */ /* 0x100fe2000801081c */
[----:B------:R-:W-:Y:S01]  /*b9b0*/  FFMA.FTZ R125, R74, UR10, -R28 ;  /* 0x0000000a4a7d7c23 */ /* 0x000fe2000801081c */
[----:B------:R-:W-:Y:S01]  /*b9c0*/  FADD.FTZ R5, R11, R26 ;  /* 0x0000001a0b057221 */ /* 0x000fe20000010000 */
[----:B------:R-:W-:Y:S01]  /*b9d0*/  FSEL R26, R0, RZ, P2 ;  /* 0x000000ff001a7208 */ /* 0x000fe20001000000 */
[--C-:B------:R-:W-:Y:S01]  /*b9e0*/  FFMA.FTZ R75, R75, UR10, -R28.reuse ;  /* 0x0000000a4b4b7c23 */ /* 0x100fe2000801081c */
[----:B------:R-:W-:Y:S01]  /*b9f0*/  MUFU.EX2 R8, R8 ;  /* 0x0000000800087308 */ /* 0x000fe20000000800 */
[----:B------:R-:W-:Y:S01]  /*ba00*/  FADD.FTZ R30, R144, R5 ;  /* 0x00000005901e7221 */ /* 0x000fe20000010000 */
[--C-:B------:R-:W-:Y:S01]  /*ba10*/  FFMA.FTZ R78, R78, UR10, -R28.reuse ;  /* 0x0000000a4e4e7c23 */ /* 0x100fe2000801081c */
[----:B------:R-:W-:Y:S01]  /*ba20*/  FADD.FTZ R5, -R26, R7 ;  /* 0x000000071a057221 */ /* 0x000fe20000010100 */
[----:B------:R-:W-:Y:S01]  /*ba30*/  FFMA.FTZ R79, R79, UR10, -R28 ;  /* 0x0000000a4f4f7c23 */ /* 0x000fe2000801081c */
[----:B------:R-:W-:Y:S01]  /*ba40*/  FADD.FTZ R7, R13, R30 ;  /* 0x0000001e0d077221 */ /* 0x000fe20000010000 */
[--C-:B------:R-:W-:Y:S01]  /*ba50*/  FFMA.FTZ R82, R82, UR10, -R28.reuse ;  /* 0x0000000a52527c23 */ /* 0x100fe2000801081c */
[----:B------:R-:W-:Y:S01]  /*ba60*/  FMUL.FTZ R5, R5, UR10 ;  /* 0x0000000a05057c20 */ /* 0x000fe20008410000 */
[----:B------:R-:W-:Y:S01]  /*ba70*/  MUFU.EX2 R145, R145 ;  /* 0x0000009100917308 */ /* 0x000fe20000000800 */
[----:B------:R-:W-:Y:S01]  /*ba80*/  FADD.FTZ R30, R146, R7 ;  /* 0x00000007921e7221 */ /* 0x000fe20000010000 */
[--C-:B------:R-:W-:Y:S01]  /*ba90*/  FFMA.FTZ R83, R83, UR10, -R28.reuse ;  /* 0x0000000a53537c23 */ /* 0x100fe2000801081c */
[----:B------:R-:W-:Y:S01]  /*baa0*/  FFMA.FTZ R86, R86, UR10, -R28 ;  /* 0x0000000a56567c23 */ /* 0x000fe2000801081c */
[----:B------:R-:W-:-:S02]  /*bab0*/  IMAD.U32 R31, RZ, RZ, UR26 ;  /* 0x0000001aff1f7e24 */ /* 0x000fc4000f8e00ff */
[----:B------:R-:W-:Y:S01]  /*bac0*/  FADD.FTZ R27, R15, R30 ;  /* 0x0000001e0f1b7221 */ /* 0x000fe20000010000 */
[----:B------:R-:W-:Y:S01]  /*bad0*/  ISETP.GT.AND P2, PT, R3, UR43, PT ;  /* 0x0000002b03007c0c */ /* 0x000fe2000bf44270 */
[----:B------:R-:W-:Y:S01]  /*bae0*/  UMOV UR26, UR37 ;  /* 0x00000025001a7c82 */ /* 0x000fe20008000000 */
[----:B------:R0:W1:Y:S01]  /*baf0*/  MUFU.EX2 R7, R5 ;  /* 0x0000000500077308 */ /* 0x0000620000000800 */
[----:B------:R-:W-:Y:S01]  /*bb00*/  FADD.FTZ R30, R140, R27 ;  /* 0x0000001b8c1e7221 */ /* 0x000fe20000010000 */
[----:B------:R-:W-:Y:S01]  /*bb10*/  @!P1 LEA R31, R31, UR45, 0x3 ;  /* 0x0000002d1f1f9c11 */ /* 0x000fe2000f8e18ff */
[-C--:B------:R-:W-:Y:S01]  /*bb20*/  FMUL.FTZ R88, R88, R65.reuse ;  /* 0x0000004158587220 */ /* 0x080fe20000410000 */
[----:B------:R-:W-:Y:S01]  /*bb30*/  F2FP.BF16.F32.PACK_AB R150, R11, R150 ;  /* 0x000000960b96723e */ /* 0x000fe200000010ff */
[----:B------:R-:W-:Y:S01]  /*bb40*/  FADD.FTZ R27, R21, R30 ;  /* 0x0000001e151b7221 */ /* 0x000fe20000010000 */
[----:B------:R-:W-:Y:S01]  /*bb50*/  FFMA.FTZ R30, R59, UR10, -R28 ;  /* 0x0000000a3b1e7c23 */ /* 0x000fe2000801081c */
[----:B------:R-:W-:Y:S01]  /*bb60*/  @!P1 VIADD R31, R31, 0x16860 ;  /* 0x000168601f1f9836 */ /* 0x000fe20000000000 */
[----:B------:R-:W2:Y:S01]  /*bb70*/  MUFU.EX2 R10, R10 ;  /* 0x0000000a000a7308 */ /* 0x000ea20000000800 */
[----:B------:R-:W-:Y:S01]  /*bb80*/  FADD.FTZ R32, R142, R27 ;  /* 0x0000001b8e207221 */ /* 0x000fe20000010000 */
[----:B------:R-:W-:Y:S01]  /*bb90*/  F2FP.BF16.F32.PACK_AB R144, R13, R144 ;  /* 0x000000900d90723e */ /* 0x000fe200000010ff */
[-C--:B------:R-:W-:Y:S01]  /*bba0*/  FMUL.FTZ R89, R89, R65.reuse ;  /* 0x0000004159597220 */ /* 0x080fe20000410000 */
[----:B------:R-:W-:Y:S01]  /*bbb0*/  @!P1 PRMT R31, RZ, 0x654, R31 ;  /* 0x00000654ff1f9816 */ /* 0x000fe2000000001f */
[----:B0-----:R-:W-:Y:S01]  /*bbc0*/  FADD.FTZ R5, R25, R32 ;  /* 0x0000002019057221 */ /* 0x001fe20000010000 */
[----:B------:R-:W-:Y:S01]  /*bbd0*/  F2FP.BF16.F32.PACK_AB R146, R15, R146 ;  /* 0x000000920f92723e */ /* 0x000fe200000010ff */
[----:B------:R-:W-:Y:S01]  /*bbe0*/  FMUL.FTZ R92, R92, R65 ;  /* 0x000000415c5c7220 */ /* 0x000fe20000410000 */
[----:B------:R-:W0:Y:S01]  /*bbf0*/  MUFU.EX2 R147, R147 ;  /* 0x0000009300937308 */ /* 0x000e220000000800 */
[----:B-1----:R-:W-:Y:S01]  /*bc00*/  FFMA.FTZ R32, R7, R4, R6 ;  /* 0x0000000407207223 */ /* 0x002fe20000010006 */
[----:B------:R-:W-:Y:S01]  /*bc10*/  FADD.FTZ R36, R136, R5 ;  /* 0x0000000588247221 */ /* 0x000fe20000010000 */
[----:B------:R-:W-:Y:S01]  /*bc20*/  FFMA.FTZ R4, R63, UR10, -R28 ;  /* 0x0000000a3f047c23 */ /* 0x000fe2000801081c */
[----:B------:R1:W-:Y:S01]  /*bc30*/  @!P1 SYNCS.ARRIVE.TRANS64.RED.A1T0 RZ, [R31+URZ], RZ ;  /* 0x000000ff1fff99a7 */ /* 0x0003e2000810043f */
[----:B------:R-:W-:Y:S01]  /*bc40*/  FADD.FTZ R34, R149, R32 ;  /* 0x0000002095227221 */ /* 0x000fe20000010000 */
[----:B------:R-:W-:Y:S01]  /*bc50*/  FADD.FTZ R27, R29, R36 ;  /* 0x000000241d1b7221 */ /* 0x000fe20000010000 */
[----:B------:R-:W-:Y:S01]  /*bc60*/  FFMA.FTZ R32, R67, UR10, -R28 ;  /* 0x0000000a43207c23 */ /* 0x000fe2000801081c */
[----:B------:R-:W3:Y:S01]  /*bc70*/  MUFU.EX2 R12, R12 ;  /* 0x0000000c000c7308 */ /* 0x000ee20000000800 */
[----:B------:R-:W-:Y:S01]  /*bc80*/  FADD.FTZ R5, R151, R34 ;  /* 0x0000002297057221 */ /* 0x000fe20000010000 */
[----:B------:R-:W-:Y:S01]  /*bc90*/  FADD.FTZ R34, R138, R27 ;  /* 0x0000001b8a227221 */ /* 0x000fe20000010000 */
[----:B------:R-:W-:Y:S01]  /*bca0*/  F2FP.BF16.F32.PACK_AB R149, R149, R6 ;  /* 0x000000069595723e */ /* 0x000fe200000010ff */
[-C--:B------:R-:W-:Y:S01]  /*bcb0*/  FMUL.FTZ R90, R90, R7.reuse ;  /* 0x000000075a5a7220 */ /* 0x080fe20000410000 */
[----:B------:R-:W-:Y:S01]  /*bcc0*/  FADD.FTZ R36, R8, R5 ;  /* 0x0000000508247221 */ /* 0x000fe20000010000 */
[----:B------:R-:W-:Y:S01]  /*bcd0*/  FADD.FTZ R27, R33, R34 ;  /* 0x00000022211b7221 */ /* 0x000fe20000010000 */
[----:B------:R-:W-:Y:S01]  /*bce0*/  FFMA.FTZ R34, R71, UR10, -R28 ;  /* 0x0000000a47227c23 */ /* 0x000fe2000801081c */
[----:B------:R-:W4:Y:S01]  /*bcf0*/  MUFU.EX2 R141, R141 ;  /* 0x0000008d008d7308 */ /* 0x000f220000000800 */
[----:B------:R-:W-:Y:S01]  /*bd00*/  FADD.FTZ R5, R145, R36 ;  /* 0x0000002491057221 */ /* 0x000fe20000010000 */
[----:B------:R-:W-:Y:S01]  /*bd10*/  FADD.FTZ R38, R132, R27 ;  /* 0x0000001b84267221 */ /* 0x000fe20000010000 */
[----:B------:R-:W-:Y:S01]  /*bd20*/  FFMA.FTZ R28, R87, UR10, -R28 ;  /* 0x0000000a571c7c23 */ /* 0x000fe2000801081c */
[-C--:B------:R-:W-:Y:S01]  /*bd30*/  FMUL.FTZ R91, R91, R7.reuse ;  /* 0x000000075b5b7220 */ /* 0x080fe20000410000 */
[----:B--2---:R-:W-:Y:S01]  /*bd40*/  FADD.FTZ R36, R10, R5 ;  /* 0x000000050a247221 */ /* 0x004fe20000010000 */
[----:B------:R-:W-:Y:S01]  /*bd50*/  FADD.FTZ R27, R37, R38 ;  /* 0x00000026251b7221 */ /* 0x000fe20000010000 */
[-C--:B------:R-:W-:Y:S01]  /*bd60*/  FMUL.FTZ R94, R94, R7.reuse ;  /* 0x000000075e5e7220 */ /* 0x080fe20000410000 */
[----:B------:R-:W2:Y:S01]  /*bd70*/  MUFU.EX2 R14, R14 ;  /* 0x0000000e000e7308 */ /* 0x000ea20000000800 */
[----:B0-----:R-:W-:Y:S01]  /*bd80*/  FADD.FTZ R5, R147, R36 ;  /* 0x0000002493057221 */ /* 0x001fe20000010000 */
[----:B------:R-:W-:Y:S01]  /*bd90*/  FADD.FTZ R38, R134, R27 ;  /* 0x0000001b86267221 */ /* 0x000fe20000010000 */
[-C--:B------:R-:W-:Y:S01]  /*bda0*/  FMUL.FTZ R95, R95, R7.reuse ;  /* 0x000000075f5f7220 */ /* 0x080fe20000410000 */
[-C--:B------:R-:W-:Y:S01]  /*bdb0*/  FMUL.FTZ R98, R98, R7.reuse ;  /* 0x0000000762627220 */ /* 0x080fe20000410000 */
[----:B---3--:R-:W-:Y:S01]  /*bdc0*/  FADD.FTZ R36, R12, R5 ;  /* 0x000000050c247221 */ /* 0x008fe20000010000 */
[----:B------:R-:W-:Y:S01]  /*bdd0*/  FADD.FTZ R27, R41, R38 ;  /* 0x00000026291b7221 */ /* 0x000fe20000010000 */
[-C--:B------:R-:W-:Y:S01]  /*bde0*/  FMUL.FTZ R99, R99, R7.reuse ;  /* 0x0000000763637220 */ /* 0x080fe20000410000 */
[----:B------:R-:W0:Y:S01]  /*bdf0*/  MUFU.EX2 R128, R128 ;  /* 0x0000008000807308 */ /* 0x000e220000000800 */
        /* <DEDUP_REMOVED lines=12> */
[----:B------:R-:W-:Y:S01]  /*bec0*/  FMUL.FTZ R119, R119, R7 ;  /* 0x0000000777777220 */ /* 0x000fe20000410000 */
[----:B------:R-:W-:Y:S01]  /*bed0*/  F2FP.BF16.F32.PACK_AB R140, R21, R140 ;  /* 0x0000008c158c723e */ /* 0x000fe200000010ff */
[-C--:B------:R-:W-:Y:S01]  /*bee0*/  FMUL.FTZ R93, R93, R65.reuse ;  /* 0x000000415d5d7220 */ /* 0x080fe20000410000 */
[----:B------:R-:W2:Y:S01]  /*bef0*/  MUFU.EX2 R45, R45 ;  /* 0x0000002d002d7308 */ /* 0x000ea20000000800 */
        /* <DEDUP_REMOVED lines=8> */
[----:B---3--:R-:W-:Y:S01]  /*bf80*/  FADD.FTZ R5, R143, R36 ;  /* 0x000000248f057221 */ /* 0x008fe20000010000 */
[----:B------:R-:W-:Y:S01]  /*bf90*/  F2FP.BF16.F32.PACK_AB R132, R37, R132 ;  /* 0x000000842584723e */ /* 0x000fe200000010ff */
[-C--:B------:R-:W-:Y:S01]  /*bfa0*/  FMUL.FTZ R101, R101, R65.reuse ;  /* 0x0000004165657220 */ /* 0x080fe20000410000 */
[----:B------:R-:W-:Y:S01]  /*bfb0*/  F2FP.BF16.F32.PACK_AB R134, R41, R134 ;  /* 0x000000862986723e */ /* 0x000fe200000010ff */
[-C--:B------:R-:W-:Y:S01]  /*bfc0*/  FMUL.FTZ R104, R104, R65.reuse ;  /* 0x0000004168687220 */ /* 0x080fe20000410000 */
[-C--:B------:R-:W-:Y:S01]  /*bfd0*/  FMUL.FTZ R105, R105, R65.reuse ;  /* 0x0000004169697220 */ /* 0x080fe20000410000 */
[-C--:B------:R-:W-:Y:S01]  /*bfe0*/  FMUL.FTZ R108, R108, R65.reuse ;  /* 0x000000416c6c7220 */ /* 0x080fe20000410000 */
[----:B------:R-:W3:Y:S01]  /*bff0*/  MUFU.EX2 R130, R130 ;  /* 0x0000008200827308 */ /* 0x000ee20000000800 */
[C---:B--2---:R-:W-:Y:S01]  /*c000*/  FADD.FTZ R27, R45.reuse, R38 ;  /* 0x000000262d1b7221 */ /* 0x044fe20000010000 */
[----:B------:R-:W-:Y:S01]  /*c010*/  F2FP.BF16.F32.PACK_AB R128, R45, R128 ;  /* 0x000000802d80723e */ /* 0x000fe200000010ff */
        /* <DEDUP_REMOVED lines=8> */
[----:B------:R-:W-:Y:S01]  /*c0a0*/  VIADD R3, R3, 0xffffffff ;  /* 0xffffffff03037836 */ /* 0x000fe20000000000 */
[----:B------:R-:W-:Y:S01]  /*c0b0*/  F2FP.BF16.F32.PACK_AB R145, R10, R145 ;  /* 0x000000910a91723e */ /* 0x000fe200000010ff */
[----:B------:R-:W-:Y:S01]  /*c0c0*/  IMAD.MOV.U32 R6, RZ, RZ, R2 ;  /* 0x000000ffff067224 */ /* 0x000fe200078e0002 */
[----:B------:R-:W-:Y:S01]  /*c0d0*/  F2FP.BF16.F32.PACK_AB R147, R12, R147 ;  /* 0x000000930c93723e */ /* 0x000fe200000010ff */
[----:B------:R-:W-:Y:S01]  /*c0e0*/  IMAD.MOV.U32 R7, RZ, RZ, R0 ;  /* 0x000000ffff077224 */ /* 0x000fe200078e0000 */
[----:B------:R-:W0:Y:S01]  /*c0f0*/  MUFU.EX2 R49, R49 ;  /* 0x0000003100317308 */ /* 0x000e220000000800 */
[----:B---3--:R-:W-:Y:S01]  /*c100*/  FADD.FTZ R38, R130, R27 ;  /* 0x0000001b82267221 */ /* 0x008fe20000010000 */
[----:B------:R-:W-:-:S02]  /*c110*/  F2FP.BF16.F32.PACK_AB R141, R14, R141 ;  /* 0x0000008d0e8d723e */ /* 0x000fc400000010ff */
[----:B------:R-:W-:-:S04]  /*c120*/  F2FP.BF16.F32.PACK_AB R143, R20, R143 ;  /* 0x0000008f148f723e */ /* 0x000fc800000010ff */
        /* <DEDUP_REMOVED lines=39> */
[----:B--2---:R-:W-:Y:S01]  /*c3a0*/  FADD.FTZ R38, R122, R9 ;  /* 0x000000097a267221 */ /* 0x004fe20000010000 */
[----:B------:R-:W-:-:S03]  /*c3b0*/  F2FP.BF16.F32.PACK_AB R122, R69, R122 ;  /* 0x0000007a457a723e */ /* 0x000fc600000010ff */
[----:B------:R-:W-:-:S03]  /*c3c0*/  FADD.FTZ R5, R69, R38 ;  /* 0x0000002645057221 */ /* 0x000fc60000010000 */
        /* <DEDUP_REMOVED lines=24> */
[----:B------:R-:W-:-:S03]  /*c550*/  F2FP.BF16.F32.PACK_AB R121, R83, R121 ;  /* 0x000000795379723e */ /* 0x000fc600000010ff */
[----:B---3--:R-:W-:-:S04]  /*c560*/  FADD.FTZ R36, R123, R36 ;  /* 0x000000247b247221 */ /* 0x008fc80000010000 */
[C---:B--2---:R-:W-:Y:S01]  /*c570*/  FADD.FTZ R4, R28.reuse, R36 ;  /* 0x000000241c047221 */ /* 0x044fe20000010000 */
[----:B------:R-:W-:Y:S01]  /*c580*/  F2FP.BF16.F32.PACK_AB R123, R28, R123 ;  /* 0x0000007b1c7b723e */ /* 0x000fe200000010ff */
[----:B-1----:R-:W-:Y:S06]  /*c590*/  @P2 BRA `(.L_x_13509) ;  /* 0xffffffd000b82947 */ /* 0x002fec000383ffff */
.L_x_13492:
[----:B------:R-:W-:Y:S06]  /*c5a0*/  BAR.ARV 0x8, 0x200 ;  /* 0x0208000000007b1d */ /* 0x000fec0000002000 */
[----:B------:R-:W-:Y:S05]  /*c5b0*/  @!P0 BRA `(.L_x_13510) ;  /* 0x0000000000048947 */ /* 0x000fea0003800000 */
[----:B------:R-:W-:Y:S01]  /*c5c0*/  BPT.TRAP 0x1 ;  /* 0x000000040000795c */ /* 0x000fe20000300000 */
.L_x_13510:
[----:B------:R-:W-:Y:S01]  /*c5d0*/  ULEA UR5, UR37, UR45, 0x3 ;  /* 0x0000002d25057291 */ /* 0x000fe2000f8e183f */
[----:B------:R-:W-:-:S05]  /*c5e0*/  IMAD.U32 R3, RZ, RZ, UR36 ;  /* 0x00000024ff037e24 */ /* 0x000fca000f8e00ff */
[----:B------:R-:W-:-:S04]  /*c5f0*/  SHF.L.U32 R3, R3, 0x1f, RZ ;  /* 0x0000001f03037819 */ /* 0x000fc800000006ff */
[----:B------:R0:W1:Y:S01]  /*c600*/  SYNCS.PHASECHK.TRANS64.TRYWAIT P2, [UR5+0x16850], R3 ;  /* 0x01685003ff0075a7 */ /* 0x0000620008040145 */
[----:B------:R-:W-:Y:S05]  /*c610*/  @!P0 BRA `(.L_x_13511) ;  /* 0x0000000000048947 */ /* 0x000fea0003800000 */
[----:B------:R-:W-:Y:S01]  /*c620*/  BPT.TRAP 0x1 ;  /* 0x000000040000795c */ /* 0x000fe20000300000 */
.L_x_13511:
[----:B-1----:R-:W-:Y:S05]  /*c630*/  @P2 BRA `(.L_x_13512) ;  /* 0x0000000000082947 */ /* 0x002fea0003800000 */
[----:B------:R-:W1:Y:S02]  /*c640*/  SYNCS.PHASECHK.TRANS64.TRYWAIT P0, [UR5+0x16850], R3 ;  /* 0x01685003ff0075a7 */ /* 0x000e640008000145 */
[----:B-1----:R-:W-:Y:S05]  /*c650*/  @!P0 BRA `(.L_x_13513) ;  /* 0x0000005c00d88947 */ /* 0x002fea0003800000 */
.L_x_13512:
[----:B------:R-:W-:Y:S01]  /*c660*/  UIADD3 UR45, UR45, 0x400, URZ ;  /* 0x000004002d2d7890 */ /* 0x000fe2000fffe03f */
[----:B------:R-:W-:Y:S01]  /*c670*/  WARPGROUP.ARRIVE ;  /* 0x00000000000079c5 */ /* 0x000fe20000000000 */
[----:B------:R-:W-:Y:S01]  /*c680*/  UMOV UR7, 0x40000040 ;  /* 0x4000004000077882 */ /* 0x000fe20000000000 */
[----:B-1----:R-:W1:Y:S01]  /*c690*/  SHFL.BFLY PT, R6, R5, 0x2, 0x1f ;  /* 0x0c401f0005067f89 */ /* 0x002e6200000e0000 */
[----:B------:R-:W-:Y:S01]  /*c6a0*/  USHF.R.U32.HI UR45, URZ, 0x4, UR45 ;  /* 0x000000043f2d7899 */ /* 0x000fe2000801162d */
[----:B------:R-:W-:Y:S01]  /*c6b0*/  CS2R R34, SRZ ;  /* 0x0000000000227805 */ /* 0x000fe2000001ff00 */
[----:B------:R-:W-:Y:S01]  /*c6c0*/  IMAD.U32 R10, RZ, RZ, UR10 ;  /* 0x0000000aff0a7e24 */ /* 0x000fe2000f8e00ff */
[----:B0-----:R-:W0:Y:S01]  /*c6d0*/  SHFL.BFLY PT, R3, R4, 0x2, 0x1f ;  /* 0x0c401f0004037f89 */ /* 0x001e2200000e0000 */
[----:B------:R-:W-:Y:S01]  /*c6e0*/  ULOP3.LUT UR4, UR45, 0x3fff, URZ, 0xc0, !UPT ;  /* 0x00003fff2d047892 */ /* 0x000fe2000f8ec03f */
[----:B------:R-:W-:Y:S01]  /*c6f0*/  IMAD.MOV.U32 R25, RZ, RZ, -0x800000 ;  /* 0xff800000ff197424 */ /* 0x000fe200078e00ff */
[----:B------:R-:W-:Y:S01]  /*c700*/  UIADD3 UR46, UR46, 0x1, URZ ;  /* 0x000000012e2e7890 */ /* 0x000fe2000fffe03f */
[----:B------:R-:W-:Y:S01]  /*c710*/  IMAD.MOV.U32 R24, RZ, RZ, -0x800000 ;  /* 0xff800000ff187424 */ /* 0x000fe200078e00ff */
[----:B------:R-:W-:-:S02]  /*c720*/  ULEA UR4, UR37, UR4, 0xa ;  /* 0x0000000425047291 */ /* 0x000fc4000f8e503f */
[----:B------:R-:W-:-:S04]  /*c730*/  UIADD3 UR37, UR37, 0x1, URZ ;  /* 0x0000000125257890 */ /* 0x000fc8000fffe03f */
[----:B------:R-:W-:Y:S01]  /*c740*/  UISETP.NE.AND UP0, UPT, UR37, 0x2, UPT ;  /* 0x000000022500788c */ /* 0x000fe2000bf05270 */
[----:B------:R-:W-:Y:S02]  /*c750*/  UMOV UR6, UR4 ;  /* 0x0000000400067c82 */ /* 0x000fe40008000000 */
[----:B------:R-:W-:Y:S01]  /*c760*/  HGMMA.64x64x16.F32.BF16 R88, R148, gdesc[UR4].tnspB, R88, gsb0 ;  /* 0x40e0000494587df0 */ /* 0x000fe20008001858 */
[----:B------:R-:W-:Y:S01]  /*c770*/  UIADD3 UR6, UR4, 0x80, URZ ;  /* 0x0000008004067890 */ /* 0x000fe2000fffe03f */
[----:B------:R-:W-:Y:S01]  /*c780*/  UMOV UR7, 0x40000040 ;  /* 0x4000004000077882 */ /* 0x000fe20000000000 */
[----:B------:R-:W-:Y:S01]  /*c790*/  USEL UR37, UR37, URZ, UP0 ;  /* 0x0000003f25257287 */ /* 0x000fe20008000000 */
[----:B-1----:R-:W-:Y:S01]  /*c7a0*/  FADD.FTZ R6, R6, R5 ;  /* 0x0000000506067221 */ /* 0x002fe20000010000 */
[----:B0-----:R-:W-:-:S04]  /*c7b0*/  FADD.FTZ R7, R3, R4 ;  /* 0x0000000403077221 */ /* 0x001fc80000010000 */
[----:B------:R-:W0:Y:S04]  /*c7c0*/  SHFL.BFLY PT, R3, R6, 0x1, 0x1f ;  /* 0x0c201f0006037f89 */ /* 0x000e2800000e0000 */
[----:B------:R-:W1:Y:S01]  /*c7d0*/  SHFL.BFLY PT, R8, R7, 0x1, 0x1f ;  /* 0x0c201f0007087f89 */ /* 0x000e6200000e0000 */
[----:B0-----:R-:W-:Y:S01]  /*c7e0*/  FADD.FTZ R9, R6, R3 ;  /* 0x0000000306097221 */ /* 0x001fe20000010000 */
[----:B------:R-:W-:Y:S02]  /*c7f0*/  IMAD.U32 R6, RZ, RZ, UR5 ;  /* 0x00000005ff067e24 */ /* 0x000fe4000f8e00ff */
[----:B------:R-:W-:Y:S02]  /*c800*/  IMAD.U32 R3, RZ, RZ, UR10 ;  /* 0x0000000aff037e24 */ /* 0x000fe4000f8e00ff */
[----:B-1----:R-:W-:Y:S01]  /*c810*/  FADD.FTZ R8, R7, R8 ;  /* 0x0000000807087221 */ /* 0x002fe20000010000 */
[----:B------:R-:W-:Y:S01]  /*c820*/  FSETP.NE.FTZ.AND P0, PT, R9, RZ, PT ;  /* 0x000000ff0900720b */ /* 0x000fe20003f15000 */
[----:B------:R-:W-:-:S03]  /*c830*/  @!P1 VIADD R6, R6, 0x16860 ;  /* 0x0001686006069836 */ /* 0x000fc60000000000 */
[----:B------:R-:W-:Y:S02]  /*c840*/  FSETP.NE.FTZ.AND P2, PT, R8, RZ, PT ;  /* 0x000000ff0800720b */ /* 0x000fe40003f55000 */
        /* <DEDUP_REMOVED lines=10> */
[----:B------:R-:W-:Y:S02]  /*c8f0*/  WARPGROUP.DEPBAR.LE gsb0, 0x0 ;  /* 0x00008000000079c5 */ /* 0x000fe40000010000 */
[----:B------:R-:W-:Y:S01]  /*c900*/  WARPGROUP.ARRIVE ;  /* 0x00000000000079c5 */ /* 0x000fe20000000000 */
[----:B-1----:R-:W-:-:S04]  /*c910*/  @P2 FMUL.FTZ R5, R5, 0.69314718246459960938 ;  /* 0x3f31721805052820 */ /* 0x002fc80000410000 */
[----:B------:R-:W-:Y:S01]  /*c920*/  @P2 FFMA.FTZ R24, R10, R0, R5 ;  /* 0x000000000a182223 */ /* 0x000fe20000010005 */
        /* <DEDUP_REMOVED lines=23> */
[----:B------:R-:W-:Y:S01]  /*caa0*/  UIADD3 UR4, UR4, 0x380, URZ ;  /* 0x0000038004047890 */ /* 0x000fe2000fffe03f */
[----:B------:R-:W-:Y:S02]  /*cab0*/  WARPGROUP.DEPBAR.LE gsb0, 0x0 ;  /* 0x00008000000079c5 */ /* 0x000fe40000010000 */
[----:B------:R-:W-:-:S06]  /*cac0*/  WARPGROUP.ARRIVE ;  /* 0x00000000000079c5 */ /* 0x000fcc0000000000 */
[----:B------:R-:W-:Y:S01]  /*cad0*/  HGMMA.64x64x16.F32.BF16 R88, R124, gdesc[UR4].tnspB, R88, gsb0 ;  /* 0x40e000047c587df0 */ /* 0x000fe20008001858 */
[----:B------:R-:W-:Y:S01]  /*cae0*/  UMOV UR6, UR4 ;  /* 0x0000000400067c82 */ /* 0x000fe20008000000 */
[----:B------:R-:W-:Y:S01]  /*caf0*/  UMOV UR7, 0x40000040 ;  /* 0x4000004000077882 */ /* 0x000fe20000000000 */
[----:B------:R-:W-:-:S04]  /*cb00*/  USEL UR4, URZ, 0x1, UP0 ;  /* 0x000000013f047887 */ /* 0x000fc80008000000 */
[----:B------:R-:W-:Y:S01]  /*cb10*/  ULOP3.LUT UR36, UR36, UR4, URZ, 0x3c, !UPT ;  /* 0x0000000424247292 */ /* 0x000fe2000f8e3c3f */
[----:B------:R-:W-:Y:S02]  /*cb20*/  WARPGROUP.DEPBAR.LE gsb0, 0x0 ;  /* 0x00008000000079c5 */ /* 0x000fe40000010000 */
[----:B------:R-:W-:-:S06]  /*cb30*/  WARPGROUP.ARRIVE ;  /* 0x00000000000079c5 */ /* 0x000fcc0000000000 */
[----:B------:R-:W-:Y:S03]  /*cb40*/  HGMMA.64x64x16.F32.BF16 R88, R120, gdesc[UR4].tnspB, R88, gsb0 ;  /* 0x40e0000478587df0 */ /* 0x000fe60008001858 */
        /* <DEDUP_REMOVED lines=34> */
.L_x_13443:
        /* <DEDUP_REMOVED lines=11> */
[----:B------:R-:W-:Y:S01]  /*ce20*/  USHF.R.S32.HI UR12, URZ, 0x1f, UR42 ;  /* 0x0000001f3f0c7899 */ /* 0x000fe2000801142a */
[----:B------:R-:W-:Y:S01]  /*ce30*/  VIADD R47, R17, UR39 ;  /* 0x00000027112f7c36 */ /* 0x000fe20008000000 */
        /* <DEDUP_REMOVED lines=20> */
[----:B------:R-:W-:Y:S01]  /*cf80*/  BAR.SYNC.DEFER_BLOCKING 0x1, 0x180 ;  /* 0x0046000000007b1d */ /* 0x000fe20000010000 */
[----:B-1----:R-:W-:Y:S01]  /*cf90*/  ISETP.NE.AND P1, PT, R30, 0x1, PT ;  /* 0x000000011e00780c */ /* 0x002fe20003f25270 */
[----:B------:R-:W-:-:S04]  /*cfa0*/  IMAD.U32 R36, RZ, RZ, UR8 ;  /* 0x00000008ff247e24 */ /* 0x000fc8000f8e00ff */
[----:B------:R-:W-:Y:S01]  /*cfb0*/  ULDC.64 UR8, c[0x0][0xae8] ;  /* 0x0002ba0000087ab9 */ /* 0x000fe20000000a00 */
[----:B------:R-:W-:Y:S02]  /*cfc0*/  MOV R2, R0 ;  /* 0x0000000000027202 */ /* 0x000fe40000000f00 */
[----:B0-----:R-:W-:Y:S01]  /*cfd0*/  MOV R3, R5 ;  /* 0x0000000500037202 */ /* 0x001fe20000000f00 */
[----:B------:R-:W-:Y:S02]  /*cfe0*/  IMAD R5, R152, 0x40, R19 ;  /* 0x0000004098057824 */ /* 0x000fe400078e0213 */
[--C-:B------:R-:W-:Y:S02]  /*cff0*/  IMAD.WIDE R10, R156, 0x2, R2.reuse ;  /* 0x000000029c0a7825 */ /* 0x100fe400078e0202 */
[----:B------:R-:W0:Y:S02]  /*d000*/  @P1 LDC R20, c[0x0][0xbec] ;  /* 0x0002fb00ff141b82 */ /* 0x000e240000000800 */
[----:B------:R-:W-:Y:S01]  /*d010*/  IMAD.WIDE R2, R5, 0x2, R2 ;  /* 0x0000000205027825 */ /* 0x000fe200078e0202 */
[----:B------:R-:W-:-:S02]  /*d020*/  LOP3.LUT R4, R10, 0x380, RZ, 0xc0, !PT ;  /* 0x000003800a047812 */ /* 0x000fc400078ec0ff */
[----:B------:R-:W-:Y:S02]  /*d030*/  IADD3 R39, P0, R10, 0x60, RZ ;  /* 0x000000600a277810 */ /* 0x000fe40007f1e0ff */
[----:B------:R-:W-:Y:S01]  /*d040*/  SHF.R.U64 R5, R4, 0x3, RZ ;  /* 0x0000000304057819 */ /* 0x000fe200000012ff */
[----:B------:R-:W1:Y:S01]  /*d050*/  @P1 LDC R45, c[0x0][0xbf0] ;  /* 0x0002fc00ff2d1b82 */ /* 0x000e620000000800 */
[----:B------:R-:W-:Y:S01]  /*d060*/  LOP3.LUT R4, R39, 0x380, RZ, 0xc0, !PT ;  /* 0x0000038027047812 */ /* 0x000fe200078ec0ff */
[----:B------:R-:W-:Y:S01]  /*d070*/  IMAD.X R9, RZ, RZ, R11, P0 ;  /* 0x000000ffff097224 */ /* 0x000fe200000e060b */
[----:B------:R-:W-:Y:S02]  /*d080*/  IADD3 R27, P3, R10, 0x20, RZ ;  /* 0x000000200a1b7810 */ /* 0x000fe40007f7e0ff */
[----:B------:R-:W-:Y:S02]  /*d090*/  SHF.R.U64 R4, R4, 0x3, RZ ;  /* 0x0000000304047819 */ /* 0x000fe400000012ff */
[----:B------:R-:W-:-:S02]  /*d0a0*/  IADD3 R31, P2, R10, 0x40, RZ ;  /* 0x000000400a1f7810 */ /* 0x000fc40007f5e0ff */
[----:B------:R-:W-:Y:S02]  /*d0b0*/  LOP3.LUT R8, R4, R39, RZ, 0x3c, !PT ;  /* 0x0000002704087212 */ /* 0x000fe400078e3cff */
[----:B------:R-:W-:Y:S01]  /*d0c0*/  LOP3.LUT R4, R27, 0x380, RZ, 0xc0, !PT ;  /* 0x000003801b047812 */ /* 0x000fe200078ec0ff */
[----:B------:R-:W-:Y:S01]  /*d0d0*/  IMAD.X R7, RZ, RZ, R11, P2 ;  /* 0x000000ffff077224 */ /* 0x000fe200010e060b */
[----:B------:R-:W-:Y:S02]  /*d0e0*/  LOP3.LUT R6, R31, 0x380, RZ, 0xc0, !PT ;  /* 0x000003801f067812 */ /* 0x000fe400078ec0ff */
[----:B------:R-:W-:Y:S01]  /*d0f0*/  SHF.R.U64 R4, R4, 0x3, RZ ;  /* 0x0000000304047819 */ /* 0x000fe200000012ff */
[----:B0-----:R-:W-:Y:S01]  /*d100*/  @P1 IMAD.HI.U32 R20, R47, R20, RZ ;  /* 0x000000142f141227 */ /* 0x001fe200078e00ff */
[----:B------:R-:W-:Y:S02]  /*d110*/  SHF.R.U64 R6, R6, 0x3, RZ ;  /* 0x0000000306067819 */ /* 0x000fe400000012ff */
[----:B------:R-:W-:-:S02]  /*d120*/  IADD3 R39, P2, R2, 0x3000, RZ ;  /* 0x0000300002277810 */ /* 0x000fc40007f5e0ff */
[----:B------:R-:W-:Y:S01]  /*d130*/  LOP3.LUT R4, R4, R27, RZ, 0x3c, !PT ;  /* 0x0000001b04047212 */ /* 0x000fe200078e3cff */
[----:B------:R-:W-:Y:S01]  /*d140*/  IMAD.MOV.U32 R27, RZ, RZ, R47 ;  /* 0x000000ffff1b7224 */ /* 0x000fe200078e002f */
[----:B------:R-:W-:Y:S01]  /*d150*/  LOP3.LUT R6, R6, R31, RZ, 0x3c, !PT ;  /* 0x0000001f06067212 */ /* 0x000fe200078e3cff */
[----:B------:R-:W-:Y:S01]  /*d160*/  IMAD.X R21, RZ, RZ, R3, P2 ;  /* 0x000000ffff157224 */ /* 0x000fe200010e0603 */
[----:B------:R-:W-:Y:S02]  /*d170*/  LOP3.LUT R31, R39, 0x380, RZ, 0xc0, !PT ;  /* 0x00000380271f7812 */ /* 0x000fe400078ec0ff */
[----:B-1----:R-:W-:Y:S02]  /*d180*/  @P1 SHF.R.U32.HI R27, RZ, R45, R20 ;  /* 0x0000002dff1b1219 */ /* 0x002fe40000011614 */
[----:B------:R-:W-:Y:S02]  /*d190*/  SHF.R.U64 R20, R31, 0x3, RZ ;  /* 0x000000031f147819 */ /* 0x000fe400000012ff */
[----:B------:R-:W-:Y:S01]  /*d1a0*/  LOP3.LUT R10, R5, R10, RZ, 0x3c, !PT ;  /* 0x0000000a050a7212 */ /* 0x000fe200078e3cff */
[----:B------:R-:W-:Y:S01]  /*d1b0*/  IMAD.MOV R31, RZ, RZ, -R27 ;  /* 0x000000ffff1f7224 */ /* 0x000fe200078e0a1b */
[----:B------:R-:W-:Y:S01]  /*d1c0*/  MOV R40, R8 ;  /* 0x0000000800287202 */ /* 0x000fe20000000f00 */
[----:B------:R-:W-:Y:S01]  /*d1d0*/  IMAD.X R5, RZ, RZ, R11, P3 ;  /* 0x000000ffff057224 */ /* 0x000fe200018e060b */
[----:B------:R-:W-:Y:S01]  /*d1e0*/  MOV R44, R10 ;  /* 0x0000000a002c7202 */ /* 0x000fe20000000f00 */
[----:B------:R-:W-:Y:S01]  /*d1f0*/  IMAD R31, R30, R31, R47 ;  /* 0x0000001f1e1f7224 */ /* 0x000fe200078e022f */
[----:B------:R-:W-:-:S02]  /*d200*/  SHF.R.S32.HI R11, RZ, 0x1f, R27 ;  /* 0x0000001fff0b7819 */ /* 0x000fc4000001141b */
[----:B------:R-:W-:Y:S02]  /*d210*/  IADD3 R10, P0, R27, UR6, RZ ;  /* 0x000000061b0a7c10 */ /* 0x000fe4000ff1e0ff */
[----:B------:R-:W-:Y:S02]  /*d220*/  SHF.R.S32.HI R27, RZ, 0x1f, R31 ;  /* 0x0000001fff1b7819 */ /* 0x000fe4000001141f */
[----:B------:R-:W-:Y:S01]  /*d230*/  IADD3.X R11, R11, UR7, R36, P0, !PT ;  /* 0x000000070b0b7c10 */ /* 0x000fe200087fe424 */
[----:B------:R-:W-:Y:S01]  /*d240*/  ULDC.64 UR6, c[0x0][0xb88] ;  /* 0x0002e20000067ab9 */ /* 0x000fe20000000a00 */
[----:B------:R-:W-:Y:S01]  /*d250*/  IADD3 R43, P3, R2, 0x1800, RZ ;  /* 0x00001800022b7810 */ /* 0x000fe20007f7e0ff */
[----:B------:R-:W-:Y:S01]  /*d260*/  IMAD R8, R27, UR6, RZ ;  /* 0x000000061b087c24 */ /* 0x000fe2000f8e02ff */
[----:B------:R-:W-:Y:S01]  /*d270*/  MOV R42, R6 ;  /* 0x00000006002a7202 */ /* 0x000fe20000000f00 */
[----:B------:R-:W-:Y:S01]  /*d280*/  IMAD.WIDE.U32 R6, R31, UR6, R10 ;  /* 0x000000061f067c25 */ /* 0x000fe2000f8e000a */
[----:B------:R-:W-:-:S02]  /*d290*/  LOP3.LUT R28, R43, 0x380, RZ, 0xc0, !PT ;  /* 0x000003802b1c7812 */ /* 0x000fc400078ec0ff */
[----:B------:R-:W-:Y:S01]  /*d2a0*/  LOP3.LUT P0, RZ, R153, 0x3, RZ, 0xc0, !PT ;  /* 0x0000000399ff7812 */ /* 0x000fe2000780c0ff */
[----:B------:R-:W-:Y:S01]  /*d2b0*/  IMAD R9, R31, UR7, R8 ;  /* 0x000000071f097c24 */ /* 0x000fe2000f8e0208 */
[----:B------:R-:W-:Y:S01]  /*d2c0*/  ULDC.64 UR6, c[0x0][0xb50] ;  /* 0x0002d40000067ab9 */ /* 0x000fe20000000a00 */
[----:B------:R-:W-:Y:S01]  /*d2d0*/  VIADD R10, R155, UR39 ;  /* 0x000000279b0a7c36 */ /* 0x000fe20008000000 */
[----:B------:R-:W-:Y:S01]  /*d2e0*/  SHF.R.U64 R28, R28, 0x3, RZ ;  /* 0x000000031c1c7819 */ /* 0x000fe200000012ff */
[----:B------:R-:W-:Y:S01]  /*d2f0*/  IMAD R31, R30, UR5, RZ ;  /* 0x000000051e1f7c24 */ /* 0x000fe2000f8e02ff */
[----:B------:R-:W-:Y:S01]  /*d300*/  LEA R36, P5, R6, UR6, 0x2 ;  /* 0x0000000606247c11 */ /* 0x000fe2000f8a10ff */
[----:B------:R-:W-:Y:S01]  /*d310*/  IMAD.IADD R7, R7, 0x1, R9 ;  /* 0x0000000107077824 */ /* 0x000fe200078e0209 */
[----:B------:R-:W-:Y:S01]  /*d320*/  LOP3.LUT R28, R28, R43, RZ, 0x3c, !PT ;  /* 0x0000002b1c1c7212 */ /* 0x000fe200078e3cff */
[C---:B------:R-:W-:Y:S01]  /*d330*/  VIADD R8, R10.reuse, 0x8 ;  /* 0x000000080a087836 */ /* 0x040fe20000000000 */
[----:B------:R-:W-:Y:S01]  /*d340*/  MOV R43, R4 ;  /* 0x00000004002b7202 */ /* 0x000fe20000000f00 */
[----:B------:R-:W-:Y:S01]  /*d350*/  SHFL.IDX PT, R38, R36, 0x1, 0x1c1f ;  /* 0x003c1f0024267f89 */ /* 0x000fe200000e0000 */
[----:B------:R-:W-:Y:S01]  /*d360*/  ISETP.GE.OR P4, PT, R10, R31, P0 ;  /* 0x0000001f0a00720c */ /* 0x000fe20000786670 */
[----:B------:R-:W-:Y:S01]  /*d370*/  IMAD.X R29, RZ, RZ, R3, P3 ;  /* 0x000000ffff1d7224 */ /* 0x000fe200018e0603 */
[----:B------:R-:W-:-:S02]  /*d380*/  LEA.HI.X R45, R6, UR7, R7, 0x2, P5 ;  /* 0x00000007062d7c11 */ /* 0x000fc4000a8f1407 */
[----:B------:R-:W-:Y:S02]  /*d390*/  ISETP.GE.OR P0, PT, R8, R31, P0 ;  /* 0x0000001f0800720c */ /* 0x000fe40000706670 */
[----:B------:R-:W-:Y:S01]  /*d3a0*/  F2FP.BF16.F32.PACK_AB R4, R89, R26 ;  /* 0x0000001a5904723e */ /* 0x000fe200000010ff */
[----:B------:R-:W-:Y:S01]  /*d3b0*/  SHFL.IDX PT, R27, R45, RZ, 0x1c1f ;  /* 0x001c1fff2d1b7589 */ /* 0x000fe200000e0000 */
[----:B------:R-:W-:Y:S02]  /*d3c0*/  F2FP.BF16.F32.PACK_AB R5, R91, R90 ;  /* 0x0000005a5b05723e */ /* 0x000fe400000010ff */
[----:B------:R-:W-:Y:S01]  /*d3d0*/  F2FP.BF16.F32.PACK_AB R6, R93, R92 ;  /* 0x0000005c5d06723e */ /* 0x000fe200000010ff */
[----:B------:R0:W1:Y:S01]  /*d3e0*/  SHFL.IDX PT, R26, R36, RZ, 0x1c1f ;  /* 0x001c1fff241a7589 */ /* 0x00006200000e0000 */
[----:B------:R-:W-:Y:S02]  /*d3f0*/  F2FP.BF16.F32.PACK_AB R7, R95, R94 ;  /* 0x0000005e5f07723e */ /* 0x000fe400000010ff */
[----:B------:R-:W-:-:S02]  /*d400*/  F2FP.BF16.F32.PACK_AB R8, R97, R96 ;  /* 0x000000606108723e */ /* 0x000fc400000010ff */
[----:B------:R-:W-:Y:S01]  /*d410*/  F2FP.BF16.F32.PACK_AB R9, R99, R98 ;  /* 0x000000626309723e */ /* 0x000fe200000010ff */
[----:B------:R-:W-:Y:S01]  /*d420*/  STSM.16.M88.4 [R44], R4 ;  /* 0x000000042c007844 */ /* 0x000fe20000000200 */
[----:B------:R-:W-:Y:S02]  /*d430*/  F2FP.BF16.F32.PACK_AB R10, R101, R100 ;  /* 0x00000064650a723e */ /* 0x000fe400000010ff */
[----:B------:R-:W-:Y:S02]  /*d440*/  F2FP.BF16.F32.PACK_AB R11, R103, R102 ;  /* 0x00000066670b723e */ /* 0x000fe400000010ff */
[----:B------:R-:W-:Y:S02]  /*d450*/  LOP3.LUT R20, R20, R39, RZ, 0x3c, !PT ;  /* 0x0000002714147212 */ /* 0x000fe400078e3cff */
[----:B------:R-:W2:Y:S01]  /*d460*/  SHFL.IDX PT, R39, R45, 0x1, 0x1c1f ;  /* 0x003c1f002d277f89 */ /* 0x000ea200000e0000 */
[----:B------:R-:W-:-:S03]  /*d470*/  LOP3.LUT R37, R2, 0x380, RZ, 0xc0, !PT ;  /* 0x0000038002257812 */ /* 0x000fc600078ec0ff */
[----:B------:R3:W-:Y:S01]  /*d480*/  STSM.16.M88.4 [R43], R8 ;  /* 0x000000082b007844 */ /* 0x0007e20000000200 */
[----:B------:R-:W-:-:S03]  /*d490*/  SHF.R.U64 R37, R37, 0x3, RZ ;  /* 0x0000000325257819 */ /* 0x000fc600000012ff */
[----:B------:R4:W-:Y:S01]  /*d4a0*/  STSM.16.M88.4 [R42], R12 ;  /* 0x0000000c2a007844 */ /* 0x0009e20000000200 */
[----:B0-----:R-:W-:Y:S01]  /*d4b0*/  LOP3.LUT R36, R37, R2, RZ, 0x3c, !PT ;  /* 0x0000000225247212 */ /* 0x001fe200078e3cff */
[----:B------:R-:W-:Y:S02]  /*d4c0*/  IMAD.MOV.U32 R37, RZ, RZ, R3 ;  /* 0x000000ffff257224 */ /* 0x000fe400078e0003 */
[----:B------:R0:W-:Y:S01]  /*d4d0*/  STSM.16.M88.4 [R40], R32 ;  /* 0x0000002028007844 */ /* 0x0001e20000000200 */
[----:B------:R-:W-:Y:S06]  /*d4e0*/  BAR.SYNC.DEFER_BLOCKING 0x1, 0x180 ;  /* 0x0046000000007b1d */ /* 0x000fec0000010000 */
[----:B-1----:R1:W-:Y:S04]  /*d4f0*/  @!P4 ST.E desc[UR48][R26.64], R25 ;  /* 0x000000191a00c985 */ /* 0x0023e8000c101930 */
[----:B--2---:R2:W-:Y:S04]  /*d500*/  @!P0 ST.E desc[UR48][R38.64], R24 ;  /* 0x0000001826008985 */ /* 0x0045e8000c101930 */
[----:B------:R-:W2:Y:S04]  /*d510*/  LD.E.128 R4, desc[UR48][R36.64] ;  /* 0x0000003024047980 */ /* 0x000ea8000c101d00 */
[----:B---3--:R3:W2:Y:S04]  /*d520*/  LD.E.128 R8, desc[UR48][R28.64] ;  /* 0x000000301c087980 */ /* 0x0086a8000c101d00 */
[----:B----4-:R4:W4:Y:S01]  /*d530*/  LD.E.128 R12, desc[UR48][R20.64] ;  /* 0x00000030140c7980 */ /* 0x010922000c101d00 */
[----:B0-----:R-:W-:-:S04]  /*d540*/  IADD3 R33, P0, R2, 0x4800, RZ ;  /* 0x0000480002217810 */ /* 0x001fc80007f1e0ff */
[----:B------:R-:W-:Y:S01]  /*d550*/  LOP3.LUT R2, R33, 0x380, RZ, 0xc0, !PT ;  /* 0x0000038021027812 */ /* 0x000fe200078ec0ff */
[----:B-1----:R-:W-:Y:S02]  /*d560*/  IMAD.X R27, RZ, RZ, R3, P0 ;  /* 0x000000ffff1b7224 */ /* 0x002fe400000e0603 */
[----:B------:R-:W0:Y:S01]  /*d570*/  @P1 LDC R3, c[0x0][0xbec] ;  /* 0x0002fb00ff031b82 */ /* 0x000e220000000800 */
[----:B------:R-:W-:-:S04]  /*d580*/  SHF.R.U64 R2, R2, 0x3, RZ ;  /* 0x0000000302027819 */ /* 0x000fc800000012ff */
[----:B------:R-:W-:-:S03]  /*d590*/  LOP3.LUT R26, R2, R33, RZ, 0x3c, !PT ;  /* 0x00000021021a7212 */ /* 0x000fc600078e3cff */
[----:B------:R-:W1:Y:S01]  /*d5a0*/  @P1 LDC R33, c[0x0][0xbf0] ;  /* 0x0002fc00ff211b82 */ /* 0x000e620000000800 */
[----:B------:R-:W-:Y:S01]  /*d5b0*/  IMAD R2, R18, 0x30, R152 ;  /* 0x0000003012027824 */ /* 0x000fe200078e0298 */
[----:B------:R-:W-:Y:S02]  /*d5c0*/  UIMAD UR5, UR12, UR8, URZ ;  /* 0x000000080c0572a4 */ /* 0x000fe4000f8e023f */
[----:B------:R-:W-:Y:S01]  /*d5d0*/  UIMAD.WIDE.U32 UR6, UR42, UR8, URZ ;  /* 0x000000082a0672a5 */ /* 0x000fe2000f8e003f */
[----:B---3--:R-:W-:Y:S01]  /*d5e0*/  VIADD R28, R2, UR39 ;  /* 0x00000027021c7c36 */ /* 0x008fe20008000000 */
[----:B------:R-:W-:Y:S01]  /*d5f0*/  UIMAD UR5, UR42, UR9, UR5 ;  /* 0x000000092a0572a4 */ /* 0x000fe2000f8e0205 */
[----:B------:R-:W-:Y:S01]  /*d600*/  VIADD R36, R152, UR39 ;  /* 0x0000002798247c36 */ /* 0x000fe20008000000 */
[----:B------:R-:W-:Y:S01]  /*d610*/  UIMAD UR8, UR13, UR10, URZ ;  /* 0x0000000a0d0872a4 */ /* 0x000fe2000f8e023f */
[----:B--2---:R-:W5:Y:S01]  /*d620*/  LD.E.128 R24, desc[UR48][R26.64] ;  /* 0x000000301a187980 */ /* 0x004f62000c101d00 */
[----:B------:R-:W-:Y:S01]  /*d630*/  UIADD3 UR7, UR7, UR5, URZ ;  /* 0x0000000507077290 */ /* 0x000fe2000fffe03f */
[----:B----4-:R-:W-:Y:S01]  /*d640*/  IMAD.MOV.U32 R21, RZ, RZ, R28 ;  /* 0x000000ffff157224 */ /* 0x010fe200078e001c */
[----:B------:R-:W-:Y:S01]  /*d650*/  UIMAD UR5, UR40, UR11, UR8 ;  /* 0x0000000b280572a4 */ /* 0x000fe2000f8e0208 */
[----:B------:R-:W-:Y:S01]  /*d660*/  @!PT LDS RZ, [RZ] ;  /* 0x00000000fffff984 */ /* 0x000fe20000000800 */
[----:B------:R-:W-:Y:S01]  /*d670*/  @!PT LDS RZ, [RZ] ;  /* 0x00000000fffff984 */ /* 0x000fe20000000800 */
[----:B------:R-:W-:Y:S01]  /*d680*/  @!PT LDS RZ, [RZ] ;  /* 0x00000000fffff984 */ /* 0x000fe20000000800 */
[----:B------:R-:W-:Y:S01]  /*d690*/  @!PT LDS RZ, [RZ] ;  /* 0x00000000fffff984 */ /* 0x000fe20000000800 */
[----:B------:R2:W-:Y:S06]  /*d6a0*/  MEMBAR.ALL.CTA ;  /* 0x0000000000007992 */ /* 0x0005ec0000008000 */
[----:B--2---:R-:W2:Y:S01]  /*d6b0*/  FENCE.VIEW.ASYNC.S ;  /* 0x00000000000073c6 */ /* 0x004ea20000000000 */
[----:B------:R-:W-:Y:S01]  /*d6c0*/  UIMAD.WIDE.U32 UR40, UR40, UR10, UR6 ;  /* 0x0000000a282872a5 */ /* 0x000fe2000f8e0006 */
[----:B------:R-:W-:-:S02]  /*d6d0*/  VIADD R0, R0, 0x16820 ;  /* 0x0001682000007836 */ /* 0x000fc40000000000 */
[----:B0-----:R-:W-:Y:S01]  /*d6e0*/  @P1 IMAD.HI.U32 R2, R28, R3, RZ ;  /* 0x000000031c021227 */ /* 0x001fe200078e00ff */
[----:B------:R-:W-:Y:S01]  /*d6f0*/  UIADD3 UR5, UR41, UR5, URZ ;  /* 0x0000000529057290 */ /* 0x000fe2000fffe03f */
[----:B------:R-:W-:Y:S02]  /*d700*/  ULDC.64 UR6, c[0x0][0xae0] ;  /* 0x0002b80000067ab9 */ /* 0x000fe40000000a00 */
[----:B------:R-:W-:Y:S01]  /*d710*/  IMAD.U32 R3, RZ, RZ, UR41 ;  /* 0x00000029ff037e24 */ /* 0x000fe2000f8e00ff */
[----:B------:R-:W-:Y:S02]  /*d720*/  PRMT R0, RZ, 0x654, R0 ;  /* 0x00000654ff007816 */ /* 0x000fe40000000000 */
[----:B-1----:R-:W-:Y:S01]  /*d730*/  @P1 SHF.R.U32.HI R21, RZ, R33, R2 ;  /* 0x00000021ff151219 */ /* 0x002fe20000011602 */
[----:B------:R-:W-:Y:S02]  /*d740*/  IMAD.U32 R2, RZ, RZ, UR40 ;  /* 0x00000028ff027e24 */ /* 0x000fe4000f8e00ff */
[----:B------:R-:W-:Y:S01]  /*d750*/  IMAD.U32 R3, RZ, RZ, UR5 ;  /* 0x00000005ff037e24 */ /* 0x000fe2000f8e00ff */
[--C-:B------:R-:W-:Y:S01]  /*d760*/  SHF.R.S32.HI R20, RZ, 0x1f, R21.reuse ;  /* 0x0000001fff147819 */ /* 0x100fe20000011415 */
[----:B------:R-:W-:Y:S01]  /*d770*/  IMAD.MOV R29, RZ, RZ, -R21 ;  /* 0x000000ffff1d7224 */ /* 0x000fe200078e0a15 */
[----:B------:R-:W-:Y:S01]  /*d780*/  ULDC UR5, c[0x0][0xac8] ;  /* 0x0002b20000057ab9 */ /* 0x000fe20000000800 */
[----:B------:R-:W-:-:S04]  /*d790*/  IMAD.WIDE.U32 R2, R21, UR6, R2 ;  /* 0x0000000615027c25 */ /* 0x000fc8000f8e0002 */
[----:B------:R-:W-:Y:S02]  /*d7a0*/  IMAD R20, R20, UR6, RZ ;  /* 0x0000000614147c24 */ /* 0x000fe4000f8e02ff */
[----:B------:R-:W-:Y:S01]  /*d7b0*/  IMAD R29, R30, R29, R28 ;  /* 0x0000001d1e1d7224 */ /* 0x000fe200078e021c */
[----:B--2---:R0:W-:Y:S01]  /*d7c0*/  SYNCS.ARRIVE.TRANS64.RED.A1T0 RZ, [R0+URZ], RZ ;  /* 0x000000ff00ff79a7 */ /* 0x0041e2000810043f */
[----:B------:R-:W-:Y:S01]  /*d7d0*/  IMAD R33, R21, UR7, R20 ;  /* 0x0000000715217c24 */ /* 0x000fe2000f8e0214 */
[----:B------:R-:W-:Y:S02]  /*d7e0*/  ULDC.64 UR6, c[0x0][0xad8] ;  /* 0x0002b60000067ab9 */ /* 0x000fe40000000a00 */
[----:B------:R-:W-:Y:S01]  /*d7f0*/  SHF.R.S32.HI R20, RZ, 0x1f, R29 ;  /* 0x0000001fff147819 */ /* 0x000fe2000001141d */
[----:B------:R-:W-:Y:S02]  /*d800*/  IMAD.IADD R3, R3, 0x1, R33 ;  /* 0x0000000103037824 */ /* 0x000fe400078e0221 */
[----:B0-----:R-:W-:-:S02]  /*d810*/  VIADD R0, R36, 0x90 ;  /* 0x0000009024007836 */ /* 0x001fc40000000000 */
[----:B------:R-:W-:Y:S02]  /*d820*/  IMAD R20, R20, UR6, RZ ;  /* 0x0000000614147c24 */ /* 0x000fe4000f8e02ff */
[----:B------:R-:W-:-:S04]  /*d830*/  IMAD.WIDE.U32 R2, R29, UR6, R2 ;  /* 0x000000061d027c25 */ /* 0x000fc8000f8e0002 */
[----:B------:R-:W-:Y:S01]  /*d840*/  IMAD R21, R29, UR7, R20 ;  /* 0x000000071d157c24 */ /* 0x000fe2000f8e0214 */
[----:B------:R-:W-:Y:S01]  /*d850*/  ULDC.64 UR6, c[0x0][0xa80] ;  /* 0x0002a00000067ab9 */ /* 0x000fe20000000a00 */
[----:B------:R-:W-:Y:S01]  /*d860*/  VIADD R20, R36, 0x60 ;  /* 0x0000006024147836 */ /* 0x000fe20000000000 */
[----:B------:R-:W-:Y:S01]  /*d870*/  LEA R30, P0, R2, UR6, 0x1 ;  /* 0x00000006021e7c11 */ /* 0x000fe2000f8008ff */
[----:B------:R-:W-:-:S04]  /*d880*/  IMAD.IADD R3, R3, 0x1, R21 ;  /* 0x0000000103037824 */ /* 0x000fc800078e0215 */
[----:B------:R-:W0:Y:S01]  /*d890*/  SHFL.IDX PT, R28, R30, RZ, 0x181f ;  /* 0x00181fff1e1c7589 */ /* 0x000e2200000e0000 */
[----:B------:R-:W-:Y:S01]  /*d8a0*/  LEA.HI.X R32, R2, UR7, R3, 0x1, P0 ;  /* 0x0000000702207c11 */ /* 0x000fe200080f0c03 */
[C---:B------:R-:W-:Y:S01]  /*d8b0*/  VIADD R2, R36.reuse, 0x30 ;  /* 0x0000003024027836 */ /* 0x040fe20000000000 */
[----:B------:R-:W-:Y:S01]  /*d8c0*/  ISETP.GE.AND P0, PT, R19, UR5, PT ;  /* 0x0000000513007c0c */ /* 0x000fe2000bf06270 */
[----:B------:R-:W1:Y:S03]  /*d8d0*/  SHFL.IDX PT, R40, R30, 0x1, 0x181f ;  /* 0x00381f001e287f89 */ /* 0x000e6600000e0000 */
[-C--:B------:R-:W-:Y:S01]  /*d8e0*/  ISETP.GE.OR P1, PT, R36, R31.reuse, P0 ;  /* 0x0000001f2400720c */ /* 0x080fe20000726670 */
[----:B------:R-:W2:Y:S01]  /*d8f0*/  SHFL.IDX PT, R44, R30, 0x2, 0x181f ;  /* 0x00581f001e2c7f89 */ /* 0x000ea200000e0000 */
[-C--:B------:R-:W-:Y:S02]  /*d900*/  ISETP.GE.OR P2, PT, R2, R31.reuse, P0 ;  /* 0x0000001f0200720c */ /* 0x080fe40000746670 */
[-C--:B------:R-:W-:Y:S01]  /*d910*/  ISETP.GE.OR P3, PT, R20, R31.reuse, P0 ;  /* 0x0000001f1400720c */ /* 0x080fe20000766670 */
[----:B------:R-:W3:Y:S01]  /*d920*/  SHFL.IDX PT, R34, R32, RZ, 0x181f ;  /* 0x00181fff20227589 */ /* 0x000ee200000e0000 */
[----:B------:R-:W-:-:S03]  /*d930*/  ISETP.GE.OR P0, PT, R0, R31, P0 ;  /* 0x0000001f0000720c */ /* 0x000fc60000706670 */
[----:B------:R-:W4:Y:S04]  /*d940*/  SHFL.IDX PT, R38, R32, 0x1, 0x181f ;  /* 0x00381f0020267f89 */ /* 0x000f2800000e0000 */
[----:B------:R-:W4:Y:S01]  /*d950*/  SHFL.IDX PT, R42, R32, 0x2, 0x181f ;  /* 0x00581f00202a7f89 */ /* 0x000f2200000e0000 */
[----:B0-----:R-:W-:-:S03]  /*d960*/  @!P1 LEA R2, P4, R19, R28, 0x1 ;  /* 0x0000001c13029211 */ /* 0x001fc600078808ff */
[----:B------:R-:W0:Y:S01]  /*d970*/  SHFL.IDX PT, R30, R30, 0x3, 0x181f ;  /* 0x00781f001e1e7f89 */ /* 0x000e2200000e0000 */
[----:B-1----:R-:W-:-:S03]  /*d980*/  @!P2 LEA R20, P5, R19, R40, 0x1 ;  /* 0x000000281314a211 */ /* 0x002fc600078a08ff */
[----:B------:R-:W1:Y:S01]  /*d990*/  SHFL.IDX PT, R32, R32, 0x3, 0x181f ;  /* 0x00781f0020207f89 */ /* 0x000e6200000e0000 */
[C---:B--2---:R-:W-:Y:S02]  /*d9a0*/  @!P3 LEA R28, P6, R19.reuse, R44, 0x1 ;  /* 0x0000002c131cb211 */ /* 0x044fe400078c08ff */
[C-C-:B---3--:R-:W-:Y:S02]  /*d9b0*/  @!P1 LEA.HI.X R3, R19.reuse, R34, R157.reuse, 0x1, P4 ;  /* 0x0000002213039211 */ /* 0x148fe400020f0c9d */
[C-C-:B----4-:R-:W-:Y:S02]  /*d9c0*/  @!P2 LEA.HI.X R21, R19.reuse, R38, R157.reuse, 0x1, P5 ;  /* 0x000000261315a211 */ /* 0x150fe400028f0c9d */
[----:B------:R-:W-:Y:S01]  /*d9d0*/  @!P3 LEA.HI.X R29, R19, R42, R157, 0x1, P6 ;  /* 0x0000002a131db211 */ /* 0x000fe200030f0c9d */
[----:B------:R2:W-:Y:S04]  /*d9e0*/  @!P1 ST.E.128 desc[UR48][R2.64], R4 ;  /* 0x0000000402009985 */ /* 0x0005e8000c101d30 */
[----:B------:R2:W-:Y:S04]  /*d9f0*/  @!P2 ST.E.128 desc[UR48][R20.64], R8 ;  /* 0x000000081400a985 */ /* 0x0005e8000c101d30 */
[----:B------:R2:W-:Y:S01]  /*da00*/  @!P3 ST.E.128 desc[UR48][R28.64], R12 ;  /* 0x0000000c1c00b985 */ /* 0x0005e2000c101d30 */
[----:B01----:R-:W-:Y:S05]  /*da10*/  @P0 BRA `(.L_x_13516) ;  /* 0x0000000400ec0947 */ /* 0x003fea0003800000 */
[----:B--2---:R-:W-:-:S04]  /*da20*/  LEA R2, P0, R19, R30, 0x1 ;  /* 0x0000001e13027211 */ /* 0x004fc800078008ff */
[----:B------:R-:W-:-:S05]  /*da30*/  LEA.HI.X R3, R19, R32, R157, 0x1, P0 ;  /* 0x0000002013037211 */ /* 0x000fca00000f0c9d */
[----:B-----5:R0:W-:Y:S01]  /*da40*/  ST.E.128 desc[UR48][R2.64], R24 ;  /* 0x0000001802007985 */ /* 0x0201e2000c101d30 */
[----:B------:R-:W-:Y:S05]  /*da50*/  BRA `(.L_x_13516) ;  /* 0x0000000400dc7947 */ /* 0x000fea0003800000 */
.L_x_13515:
[----:B------:R-:W0:Y:S01]  /*da60*/  LDC R10, c[0x0][0xbe8] ;  /* 0x0002fa00ff0a7b82 */ /* 0x000e220000000800 */
[----:B------:R-:W1:Y:S01]  /*da70*/  S2R R0, SR_TID.X ;  /* 0x0000000000007919 */ /* 0x000e620000002100 */
[----:B------:R-:W-:Y:S01]  /*da80*/  USHF.R.S32.HI UR8, URZ, 0x1f, UR42 ;  /* 0x0000001f3f087899 */ /* 0x000fe2000801142a */
[----:B------:R-:W-:Y:S01]  /*da90*/  BSSY B1, `(.L_x_13517) ;  /* 0x0000031000017945 */ /* 0x000fe20003800000 */
[----:B------:R-:W-:Y:S01]  /*daa0*/  USHF.R.S32.HI UR9, URZ, 0x1f, UR40 ;  /* 0x0000001f3f097899 */ /* 0x000fe20008011428 */
[----:B------:R-:W-:Y:S01]  /*dab0*/  IMAD R6, R18, 0x30, R152 ;  /* 0x0000003012067824 */ /* 0x000fe200078e0298 */
[----:B0-----:R-:W-:Y:S01]  /*dac0*/  ISETP.NE.AND P1, PT, R10, 0x1, PT ;  /* 0x000000010a00780c */ /* 0x001fe20003f25270 */
[----:B-1----:R-:W-:-:S12]  /*dad0*/  VIADD R0, R0, 0xffffff80 ;  /* 0xffffff8000007836 */ /* 0x002fd80000000000 */
[----:B------:R-:W0:Y:S01]  /*dae0*/  @P1 LDC R9, c[0x0][0xbec] ;  /* 0x0002fb00ff091b82 */ /* 0x000e220000000800 */
[----:B------:R-:W-:-:S07]  /*daf0*/  ISETP.GE.AND P0, PT, R0, 0xc0, PT ;  /* 0x000000c00000780c */ /* 0x000fce0003f06270 */
[----:B------:R-:W1:Y:S06]  /*db00*/  @P1 LDC R11, c[0x0][0xbf0] ;  /* 0x0002fc00ff0b1b82 */ /* 0x000e6c0000000800 */
        /* <DEDUP_REMOVED lines=41> */
.L_x_13518:
[----:B------:R-:W-:Y:S05]  /*dda0*/  BSYNC B1 ;  /* 0x0000000000017941 */ /* 0x000fea0003800000 */
.L_x_13517:
[----:B------:R-:W-:Y:S01]  /*ddb0*/  ULDC.64 UR10, c[0x0][0xae8] ;  /* 0x0002ba00000a7ab9 */ /* 0x000fe20000000a00 */
[----:B------:R-:W-:Y:S01]  /*ddc0*/  VIADD R6, R6, UR39 ;  /* 0x0000002706067c36 */ /* 0x000fe20008000000 */
[----:B------:R-:W-:Y:S02]  /*ddd0*/  UIMAD UR5, UR8, UR10, URZ ;  /* 0x0000000a080572a4 */ /* 0x000fe4000f8e023f */
[----:B------:R-:W-:Y:S01]  /*dde0*/  UIMAD.WIDE.U32 UR6, UR42, UR10, URZ ;  /* 0x0000000a2a0672a5 */ /* 0x000fe2000f8e003f */
[----:B0-----:R-:W-:Y:S01]  /*ddf0*/  @P1 IMAD.HI.U32 R0, R6, R9, RZ ;  /* 0x0000000906001227 */ /* 0x001fe200078e00ff */
[----:B------:R-:W-:-:S03]  /*de00*/  UIMAD UR5, UR42, UR11, UR5 ;  /* 0x0000000b2a0572a4 */ /* 0x000fc6000f8e0205 */
[----:B------:R-:W-:Y:S01]  /*de10*/  ULDC.64 UR10, c[0x0][0xaf0] ;  /* 0x0002bc00000a7ab9 */ /* 0x000fe20000000a00 */
[----:B------:R-:W-:Y:S01]  /*de20*/  UIADD3 UR7, UR7, UR5, URZ ;  /* 0x0000000507077290 */ /* 0x000fe2000fffe03f */
[----:B--2---:R-:W-:Y:S01]  /*de30*/  IMAD.MOV.U32 R5, RZ, RZ, R6 ;  /* 0x000000ffff057224 */ /* 0x004fe200078e0006 */
[----:B------:R-:W-:Y:S01]  /*de40*/  UIMAD UR5, UR9, UR10, URZ ;  /* 0x0000000a090572a4 */ /* 0x000fe2000f8e023f */
[----:B-1----:R-:W-:-:S03]  /*de50*/  @P1 SHF.R.U32.HI R5, RZ, R11, R0 ;  /* 0x0000000bff051219 */ /* 0x002fc60000011600 */
        /* <DEDUP_REMOVED lines=8> */
[----:B------:R-:W-:-:S02]  /*dee0*/  IMAD.U32 R3, RZ, RZ, UR41 ;  /* 0x00000029ff037e24 */ /* 0x000fc4000f8e00ff */
[----:B------:R-:W-:Y:S02]  /*def0*/  IMAD.U32 R2, RZ, RZ, UR40 ;  /* 0x00000028ff027e24 */ /* 0x000fe4000f8e00ff */
[----:B------:R-:W-:Y:S01]  /*df00*/  IMAD.U32 R3, RZ, RZ, UR5 ;  /* 0x00000005ff037e24 */ /* 0x000fe2000f8e00ff */
[----:B------:R-:W-:Y:S01]  /*df10*/  ULDC UR5, c[0x0][0xac8] ;  /* 0x0002b20000057ab9 */ /* 0x000fe20000000800 */
[C---:B------:R-:W-:Y:S01]  /*df20*/  IMAD R9, R5.reuse, UR7, R0 ;  /* 0x0000000705097c24 */ /* 0x040fe2000f8e0200 */
[----:B------:R-:W-:Y:S01]  /*df30*/  SHF.R.S32.HI R0, RZ, 0x1f, R7 ;  /* 0x0000001fff007819 */ /* 0x000fe20000011407 */
        /* <DEDUP_REMOVED lines=9> */
[----:B------:R-:W-:Y:S01]  /*dfd0*/  ULDC UR6, c[0x0][0xa88] ;  /* 0x0002a20000067ab9 */ /* 0x000fe20000000800 */
[----:B------:R-:W-:Y:S02]  /*dfe0*/  VIADD R7, R152, UR39 ;  /* 0x0000002798077c36 */ /* 0x000fe40008000000 */
[----:B------:R-:W-:Y:S01]  /*dff0*/  LEA.HI.X R11, R2, UR7, R5, 0x1, P0 ;  /* 0x00000007020b7c11 */ /* 0x000fe200080f0c05 */
[----:B------:R-:W0:Y:S01]  /*e000*/  SHFL.IDX PT, R4, R9, 0x1, 0x181f ;  /* 0x00381f0009047f89 */ /* 0x000e2200000e0000 */
[----:B------:R-:W-:Y:S01]  /*e010*/  IMAD R20, R10, UR6, RZ ;  /* 0x000000060a147c24 */ /* 0x000fe2000f8e02ff */
[----:B------:R-:W-:Y:S01]  /*e020*/  ISETP.GE.AND P0, PT, R19, UR5, PT ;  /* 0x0000000513007c0c */ /* 0x000fe2000bf06270 */
[C---:B------:R-:W-:Y:S01]  /*e030*/  VIADD R3, R7.reuse, 0x30 ;  /* 0x0000003007037836 */ /* 0x040fe20000000000 */
[----:B------:R-:W1:Y:S01]  /*e040*/  SHFL.IDX PT, R2, R9, RZ, 0x181f ;  /* 0x00181fff09027589 */ /* 0x000e6200000e0000 */
[C---:B------:R-:W-:Y:S01]  /*e050*/  VIADD R5, R7.reuse, 0x60 ;  /* 0x0000006007057836 */ /* 0x040fe20000000000 */
[CC--:B------:R-:W-:Y:S01]  /*e060*/  ISETP.GE.OR P3, PT, R7.reuse, R20.reuse, P0 ;  /* 0x000000140700720c */ /* 0x0c0fe20000766670 */
[----:B------:R-:W-:Y:S01]  /*e070*/  VIADD R7, R7, 0x90 ;  /* 0x0000009007077836 */ /* 0x000fe20000000000 */
[----:B------:R-:W2:Y:S01]  /*e080*/  SHFL.IDX PT, R6, R9, 0x2, 0x181f ;  /* 0x00581f0009067f89 */ /* 0x000ea200000e0000 */
[----:B------:R-:W-:-:S02]  /*e090*/  ISETP.GE.OR P2, PT, R3, R20, P0 ;  /* 0x000000140300720c */ /* 0x000fc40000746670 */
[-C--:B------:R-:W-:Y:S01]  /*e0a0*/  ISETP.GE.OR P1, PT, R5, R20.reuse, P0 ;  /* 0x000000140500720c */ /* 0x080fe20000726670 */
[----:B------:R-:W3:Y:S01]  /*e0b0*/  SHFL.IDX PT, R0, R11, RZ, 0x181f ;  /* 0x00181fff0b007589 */ /* 0x000ee200000e0000 */
[----:B------:R-:W-:-:S03]  /*e0c0*/  ISETP.GE.OR P0, PT, R7, R20, P0 ;  /* 0x000000140700720c */ /* 0x000fc60000706670 */
[----:B------:R-:W4:Y:S04]  /*e0d0*/  SHFL.IDX PT, R8, R9, 0x3, 0x181f ;  /* 0x00781f0009087f89 */ /* 0x000f2800000e0000 */
[----:B------:R-:W5:Y:S04]  /*e0e0*/  SHFL.IDX PT, R10, R11, 0x1, 0x181f ;  /* 0x00381f000b0a7f89 */ /* 0x000f6800000e0000 */
[----:B------:R-:W5:Y:S01]  /*e0f0*/  SHFL.IDX PT, R12, R11, 0x2, 0x181f ;  /* 0x00581f000b0c7f89 */ /* 0x000f6200000e0000 */
[----:B0-----:R-:W-:-:S03]  /*e100*/  @!P2 LEA R4, P5, R19, R4, 0x1 ;  /* 0x000000041304a211 */ /* 0x001fc600078a08ff */
[----:B------:R-:W0:Y:S01]  /*e110*/  SHFL.IDX PT, R14, R11, 0x3, 0x181f ;  /* 0x00781f000b0e7f89 */ /* 0x000e2200000e0000 */
[C---:B-1----:R-:W-:Y:S02]  /*e120*/  @!P3 LEA R2, P6, R19.reuse, R2, 0x1 ;  /* 0x000000021302b211 */ /* 0x042fe400078c08ff */
[C---:B--2---:R-:W-:Y:S02]  /*e130*/  @!P1 LEA R6, P4, R19.reuse, R6, 0x1 ;  /* 0x0000000613069211 */ /* 0x044fe400078808ff */
[C---:B---3--:R-:W-:Y:S02]  /*e140*/  @!P3 LEA.HI.X R3, R19.reuse, R0, R157, 0x1, P6 ;  /* 0x000000001303b211 */ /* 0x048fe400030f0c9d */
[----:B----4-:R-:W-:-:S03]  /*e150*/  @!P0 LEA R8, P6, R19, R8, 0x1 ;  /* 0x0000000813088211 */ /* 0x010fc600078c08ff */
[----:B------:R1:W-:Y:S01]  /*e160*/  @!P3 ST.E.128 desc[UR48][R2.64], RZ ;  /* 0x000000ff0200b985 */ /* 0x0003e2000c101d30 */
[C-C-:B-----5:R-:W-:Y:S02]  /*e170*/  @!P2 LEA.HI.X R5, R19.reuse, R10, R157.reuse, 0x1, P5 ;  /* 0x0000000a1305a211 */ /* 0x160fe400028f0c9d */
[----:B------:R-:W-:-:S03]  /*e180*/  @!P1 LEA.HI.X R7, R19, R12, R157, 0x1, P4 ;  /* 0x0000000c13079211 */ /* 0x000fc600020f0c9d */
[----:B------:R1:W-:Y:S01]  /*e190*/  @!P2 ST.E.128 desc[UR48][R4.64], RZ ;  /* 0x000000ff0400a985 */ /* 0x0003e2000c101d30 */
[----:B0-----:R-:W-:-:S03]  /*e1a0*/  @!P0 LEA.HI.X R9, R19, R14, R157, 0x1, P6 ;  /* 0x0000000e13098211 */ /* 0x001fc600030f0c9d */
[----:B------:R1:W-:Y:S04]  /*e1b0*/  @!P1 ST.E.128 desc[UR48][R6.64], RZ ;  /* 0x000000ff06009985 */ /* 0x0003e8000c101d30 */
[----:B------:R1:W-:Y:S02]  /*e1c0*/  @!P0 ST.E.128 desc[UR48][R8.64], RZ ;  /* 0x000000ff08008985 */ /* 0x0003e4000c101d30 */
.L_x_13516:
[----:B------:R-:W-:Y:S05]  /*e1d0*/  BSYNC B0 ;  /* 0x0000000000007941 */ /* 0x000fea0003800000 */
.L_x_13514:
[----:B------:R-:W-:Y:S02]  /*e1e0*/  ULDC UR5, c[0x0][0xc38] ;  /* 0x00030e0000057ab9 */ /* 0x000fe40000000800 */
[----:B------:R-:W-:-:S06]  /*e1f0*/  UISETP.GE.AND UP0, UPT, UR4, UR5, UPT ;  /* 0x000000050400728c */ /* 0x000fcc000bf06270 */
[----:B------:R-:W-:-:S13]  /*e200*/  PLOP3.LUT P0, PT, PT, PT, UP0, 0x80, 0x0 ;  /* 0x000000000000781c */ /* 0x000fda0003f0f008 */
[----:B------:R-:W-:Y:S05]  /*e210*/  @!P0 BRA `(.L_x_13519) ;  /* 0xffffff2800d48947 */ /* 0x000fea000383ffff */
[----:B------:R-:W-:Y:S05]  /*e220*/  EXIT ;  /* 0x000000000000794d */ /* 0x000fea0003800000 */
.L_x_13433:
        /* <DEDUP_REMOVED lines=28> */
[C---:B------:R-:W-:Y:S01]  /*e3f0*/  LOP3.LUT R28, R6.reuse, 0x1f, RZ, 0xc0, !PT ;  /* 0x0000001f061c7812 */ /* 0x040fe200078ec0ff */
[----:B------:R-:W-:Y:S02]  /*e400*/  IMAD.SHL.U32 R4, R6, 0x10, RZ ;  /* 0x0000001006047824 */ /* 0x000fe400078e00ff */
[----:B------:R-:W-:Y:S01]  /*e410*/  IMAD.SHL.U32 R3, R5, 0x8, RZ ;  /* 0x0000000805037824 */ /* 0x000fe200078e00ff */
[----:B------:R-:W-:-:S04]  /*e420*/  LOP3.LUT R2, R0, 0x1f8, RZ, 0xc0, !PT ;  /* 0x000001f800027812 */ /* 0x000fc800078ec0ff */
[----:B------:R-:W-:-:S04]  /*e430*/  LOP3.LUT R2, R2, 0x38, R6, 0x78, !PT ;  /* 0x0000003802027812 */ /* 0x000fc800078e7806 */
[----:B------:R-:W-:Y:S02]  /*e440*/  LOP3.LUT R2, R2, 0x200, R3, 0xf8, !PT ;  /* 0x0000020002027812 */ /* 0x000fe400078ef803 */
[----:B------:R-:W-:-:S03]  /*e450*/  SHF.R.U32.HI R3, RZ, 0x3, R5 ;  /* 0x00000003ff037819 */ /* 0x000fc60000011605 */
[----:B------:R-:W-:Y:S01]  /*e460*/  IMAD R26, R2, 0x2, R17 ;  /* 0x00000002021a7824 */ /* 0x000fe200078e0211 */
[----:B------:R-:W-:-:S07]  /*e470*/  LOP3.LUT R0, R3, 0x70, R4, 0xf8, !PT ;  /* 0x0000007003007812 */ /* 0x000fce00078ef804 */
.L_x_13604:
        /* <DEDUP_REMOVED lines=22> */
.L_x_13521:
[----:B------:R-:W-:Y:S01]  /*e5e0*/  ULDC UR9, c[0x0][0xc54] ;  /* 0x0003150000097ab9 */ /* 0x000fe20000000800 */
[----:B------:R-:W-:Y:S01]  /*e5f0*/  UMOV UR6, UR8 ;  /* 0x0000000800067c82 */ /* 0x000fe20008000000 */
[----:B------:R-:W-:-:S11]  /*e600*/  UISETP.NE.AND UP0, UPT, UR9, 0x1, UPT ;  /* 0x000000010900788c */ /* 0x000fd6000bf05270 */
[----:B------:R-:W-:Y:S02]  /*e610*/  @UP0 ULDC.64 UR10, c[0x0][0xc58] ;  /* 0x00031600000a0ab9 */ /* 0x000fe40000000a00 */
[----:B------:R-:W-:-:S04]  /*e620*/  UIMAD.WIDE.U32 UR4, UR8, UR10, URZ ;  /* 0x0000000a080472a5 */ /* 0x000fc8000f8e003f */
[----:B------:R-:W-:-:S04]  /*e630*/  @UP0 USHF.R.U32.HI UR6, URZ, UR11, UR5 ;  /* 0x0000000b3f060299 */ /* 0x000fc80008011605 */
[----:B------:R-:W-:-:S12]  /*e640*/  UIMAD UR4, UR6, UR9, URZ ;  /* 0x00000009060472a4 */ /* 0x000fd8000f8e023f */
.L_x_13522:
        /* <DEDUP_REMOVED lines=48> */
.L_x_13524:
[----:B------:R-:W-:-:S11]  /*e950*/  UISETP.NE.AND UP0, UPT, UR5, 0x1, UPT ;  /* 0x000000010500788c */ /* 0x000fd6000bf05270 */
[----:B------:R-:W-:Y:S02]  /*e960*/  @UP0 ULDC.64 UR12, c[0x0][0x9e8] ;  /* 0x00027a00000c0ab9 */ /* 0x000fe40000000a00 */
[----:B------:R-:W-:-:S04]  /*e970*/  UIMAD.WIDE.U32 UR10, UR9, UR12, URZ ;  /* 0x0000000c090a72a5 */ /* 0x000fc8000f8e003f */
[----:B------:R-:W-:-:S12]  /*e980*/  @UP0 USHF.R.U32.HI UR9, URZ, UR13, UR11 ;  /* 0x0000000d3f090299 */ /* 0x000fd8000801160b */
.L_x_13525:
[----:B------:R-:W-:-:S04]  /*e990*/  UIMAD UR9, UR9, UR5, UR5 ;  /* 0x00000005090972a4 */ /* 0x000fc8000f8e0205 */
[----:B------:R-:W-:-:S04]  /*e9a0*/  UISETP.LT.AND UP0, UPT, UR4, UR9, UPT ;  /* 0x000000090400728c */ /* 0x000fc8000bf01270 */
[----:B------:R-:W-:-:S12]  /*e9b0*/  USEL UR4, UR4, UR9, UP0 ;  /* 0x0000000904047287 */ /* 0x000fd80008000000 */
.L_x_13523:
        /* <DEDUP_REMOVED lines=30> */
.L_x_13527:
[----:B------:R-:W-:-:S11]  /*eba0*/  UISETP.NE.AND UP0, UPT, UR5, 0x1, UPT ;  /* 0x000000010500788c */ /* 0x000fd6000bf05270 */
[----:B------:R-:W-:Y:S02]  /*ebb0*/  @UP0 ULDC.64 UR10, c[0x0][0x9e8] ;  /* 0x00027a00000a0ab9 */ /* 0x000fe40000000a00 */
[----:B------:R-:W-:-:S04]  /*ebc0*/  UIMAD.WIDE.U32 UR6, UR4, UR10, URZ ;  /* 0x0000000a040672a5 */ /* 0x000fc8000f8e003f */
[----:B------:R-:W-:-:S12]  /*ebd0*/  @UP0 USHF.R.U32.HI UR4, URZ, UR11, UR7 ;  /* 0x0000000b3f040299 */ /* 0x000fd80008011607 */
.L_x_13528:
[----:B------:R-:W-:-:S04]  /*ebe0*/  UIMAD UR4, UR4, UR5, URZ ;  /* 0x00000005040472a4 */ /* 0x000fc8000f8e023f */
[----:B------:R-:W-:-:S04]  /*ebf0*/  UISETP.LT.AND UP0, UPT, UR8, UR4, UPT ;  /* 0x000000040800728c */ /* 0x000fc8000bf01270 */
[----:B------:R-:W-:-:S12]  /*ec00*/  USEL UR8, UR8, UR4, !UP0 ;  /* 0x0000000408087287 */ /* 0x000fd8000c000000 */
.L_x_13526:
        /* <DEDUP_REMOVED lines=16> */
[----:B------:R-:W0:Y:S08]  /*ed10*/  FLO.U32 R0, UR4 ;  /* 0x0000000400007d00 */ /* 0x000e3000080e0000 */
[----:B------:R-:W1:Y:S01]  /*ed20*/  POPC R5, UR4 ;  /* 0x0000000400057d09 */ /* 0x000e620008000000 */
[----:B0-----:R-:W-:-:S13]  /*ed30*/  ISETP.EQ.U32.AND P0, PT, R0, R7, PT ;  /* 0x000000070000720c */ /* 0x001fda0003f02070 */
[----:B-1----:R-:W2:Y:S01]  /*ed40*/  @P0 ATOMG.E.ADD.STRONG.GPU PT, R3, desc[UR48][R2.64], R5 ;  /* 0x00000005020309a8 */ /* 0x002ea200081ee1f0 */
[----:B------:R-:W0:Y:S02]  /*ed50*/  S2R R4, SR_LTMASK ;  /* 0x0000000000047919 */ /* 0x000e240000003900 */
[----:B0-----:R-:W-:-:S04]  /*ed60*/  LOP3.LUT R4, R4, UR4, RZ, 0xc0, !PT ;  /* 0x0000000404047c12 */ /* 0x001fc8000f8ec0ff */
[----:B------:R-:W0:Y:S01]  /*ed70*/  POPC R27, R4 ;  /* 0x00000004001b7309 */ /* 0x000e220000000000 */
[----:B--2---:R-:W0:Y:S02]  /*ed80*/  SHFL.IDX PT, R0, R3, R0, 0x1f ;  /* 0x00001f0003007589 */ /* 0x004e2400000e0000 */
[----:B0-----:R-:W-:Y:S01]  /*ed90*/  IADD3 R27, R0, UR42, R27 ;  /* 0x0000002a001b7c10 */ /* 0x001fe2000fffe01b */
[----:B------:R-:W-:Y:S06]  /*eda0*/  BRA `(.L_x_13531) ;  /* 0x0000002c00fc7947 */ /* 0x000fec0003800000 */
.L_x_13530:
[----:B------:R-:W-:Y:S01]  /*edb0*/  VIADD R0, R17, 0xe400 ;  /* 0x0000e40011007836 */ /* 0x000fe20000000000 */
[----:B------:R-:W-:Y:S04]  /*edc0*/  BSSY B6, `(.L_x_13532) ;  /* 0x0000013000067945 */ /* 0x000fe80003800000 */
[----:B------:R-:W-:-:S13]  /*edd0*/  LOP3.LUT P0, RZ, R0, 0x3ff, RZ, 0xc0, !PT ;  /* 0x000003ff00ff7812 */ /* 0x000fda000780c0ff */
[----:B------:R-:W-:Y:S05]  /*ede0*/  @!P0 BRA `(.L_x_13533) ;  /* 0x0000000000408947 */ /* 0x000fea0003800000 */
[----:B------:R-:W-:Y:S01]  /*edf0*/  MOV R2, 0x0 ;  /* 0x0000000000027802 */ /* 0x000fe20000000f00 */
[----:B------:R-:W-:Y:S01]  /*ee00*/  ULDC.64 UR4, c[0x4][0x1b8] ;  /* 0x01006e0000047ab9 */ /* 0x000fe20000000a00 */
[----:B------:R-:W-:Y:S01]  /*ee10*/  ULDC.64 UR6, c[0x4][0x1c0] ;  /* 0x0100700000067ab9 */ /* 0x000fe20000000a00 */
[----:B------:R-:W-:Y:S02]  /*ee20*/  IMAD.U32 R4, RZ, RZ, UR4 ;  /* 0x00000004ff047e24 */ /* 0x000fe4000f8e00ff */
[----:B------:R-:W-:Y:S01]  /*ee30*/  IMAD.U32 R5, RZ, RZ, UR5 ;  /* 0x00000005ff057e24 */ /* 0x000fe2000f8e00ff */
[----:B------:R-:W0:Y:S01]  /*ee40*/  LDC.64 R2, c[0x4][R2] ;  /* 0x0100000002027b82 */ /* 0x000e220000000a00 */
[----:B------:R-:W-:Y:S01]  /*ee50*/  ULDC.64 UR4, c[0x4][0x8] ;  /* 0x0100020000047ab9 */ /* 0x000fe20000000a00 */
        /* <DEDUP_REMOVED lines=9> */
.L_x_13533:
[----:B------:R-:W-:Y:S05]  /*eef0*/  BSYNC B6 ;  /* 0x0000000000067941 */ /* 0x000fea0003800000 */
.L_x_13532:
        /* <DEDUP_REMOVED lines=20> */
.L_x_13536:
[----:B------:R0:W1:Y:S01]  /*f040*/  LDC.64 R2, c[0x4][R18] ;  /* 0x0100000012027b82 */ /* 0x0000620000000a00 */
[----:B------:R-:W-:Y:S01]  /*f050*/  ULDC.64 UR4, c[0x4][0x1b8] ;  /* 0x01006e0000047ab9 */ /* 0x000fe20000000a00 */
[----:B------:R-:W-:Y:S01]  /*f060*/  ULDC.64 UR6, c[0x4][0x1c0] ;  /* 0x0100700000067ab9 */ /* 0x000fe20000000a00 */
[----:B------:R-:W-:Y:S02]  /*f070*/  IMAD.U32 R4, RZ, RZ, UR4 ;  /* 0x00000004ff047e24 */ /* 0x000fe4000f8e00ff */
        /* <DEDUP_REMOVED lines=11> */
.L_x_13535:
[----:B------:R-:W-:Y:S05]  /*f130*/  BSYNC B6 ;  /* 0x0000000000067941 */ /* 0x000fea0003800000 */
.L_x_13534:
        /* <DEDUP_REMOVED lines=25> */
.L_x_13619:
        /* <DEDUP_REMOVED lines=8> */
.L_x_13622:
        /* <DEDUP_REMOVED lines=21> */
.L_x_13540:
[----:B------:R-:W2:Y:S01]  /*f4a0*/  S2R R0, SR_TID.X ;  /* 0x0000000000007919 */ /* 0x000ea20000002100 */
[----:B-1----:R-:W-:Y:S01]  /*f4b0*/  IMAD R3, R16, 0x8, R17 ;  /* 0x0000000810037824 */ /* 0x002fe200078e0211 */
[----:B--2---:R-:W-:Y:S02]  /*f4c0*/  LOP3.LUT R2, R0, 0x7f, RZ, 0xc0, !PT ;  /* 0x0000007f00027812 */ /* 0x004fe400078ec0ff */
[----:B------:R-:W-:Y:S02]  /*f4d0*/  SHF.L.U32 R0, R24, 0x1f, RZ ;  /* 0x0000001f18007819 */ /* 0x000fe400000006ff */
[----:B------:R-:W-:Y:S02]  /*f4e0*/  ISETP.NE.AND P1, PT, R2, RZ, PT ;  /* 0x000000ff0200720c */ /* 0x000fe40003f25270 */
[----:B------:R-:W1:Y:S02]  /*f4f0*/  SYNCS.PHASECHK.TRANS64.TRYWAIT P0, [R3+URZ+0x16840], R0 ;  /* 0x01684000030075a7 */ /* 0x000e64000800017f */
[----:B-1----:R-:W-:Y:S09]  /*f500*/  @!P0 BRA `(.L_x_13541) ;  /* 0x0000003000848947 */ /* 0x002ff20003800000 */
.L_x_13623:
[----:B------:R-:W-:Y:S05]  /*f510*/  @P1 BRA `(.L_x_13542) ;  /* 0x0000000000141947 */ /* 0x000fea0003800000 */
[----:B------:R-:W-:Y:S01]  /*f520*/  ISETP.NE.AND P0, PT, R28, RZ, PT ;  /* 0x000000ff1c00720c */ /* 0x000fe20003f05270 */
[----:B-1----:R-:W-:-:S04]  /*f530*/  IMAD.MOV.U32 R0, RZ, RZ, 0x4000 ;  /* 0x00004000ff007424 */ /* 0x002fc800078e00ff */
[----:B------:R2:W-:Y:S08]  /*f540*/  SYNCS.ARRIVE.TRANS64 RZ, [R3+URZ+0x16830], R0 ;  /* 0x0168300003ff79a7 */ /* 0x0005f0000800003f */
[----:B------:R-:W-:Y:S05]  /*f550*/  @!P0 BRA `(.L_x_13542) ;  /* 0x0000000000048947 */ /* 0x000fea0003800000 */
[----:B------:R-:W-:Y:S01]  /*f560*/  BPT.TRAP 0x1 ;  /* 0x000000040000795c */ /* 0x000fe20000300000 */
.L_x_13542:
        /* <DEDUP_REMOVED lines=10> */
[----:B------:R-:W-:-:S02]  /*f610*/  PLOP3.LUT P0, PT, PT, PT, PT, 0x80, 0x0 ;  /* 0x000000000000781c */ /* 0x000fc40003f0f070 */
[----:B------:R-:W-:Y:S02]  /*f620*/  LOP3.LUT R23, R23, 0xfffffffd, RZ, 0xc0, !PT ;  /* 0xfffffffd17177812 */ /* 0x000fe400078ec0ff */
[----:B------:R-:W-:Y:S02]  /*f630*/  UIADD3 UR33, UR33, 0x16830, URZ ;  /* 0x0001683021217890 */ /* 0x000fe4000fffe03f */
[----:B------:R-:W-:Y:S02]  /*f640*/  USHF.L.U32 UR35, UR35, 0x7, URZ ;  /* 0x0000000723237899 */ /* 0x000fe4000800063f */
[----:B------:R-:W-:-:S05]  /*f650*/  UIADD3 UR32, UR32, 0xe400, URZ ;  /* 0x0000e40020207890 */ /* 0x000fca000fffe03f */
[----:B------:R-:W-:-:S04]  /*f660*/  @P0 LOP3.LUT R23, R23, 0x2, RZ, 0xfc, !PT ;  /* 0x0000000217170812 */ /* 0x000fc800078efcff */
[----:B------:R1:W-:Y:S02]  /*f670*/  UTMALDG.4D [UR32], [UR4], desc[UR6] ;  /* 0x00000620040075b4 */ /* 0x0003e40008019000 */
[----:B-1----:R-:W-:Y:S01]  /*f680*/  NOP ;  /* 0x0000000000007918 */ /* 0x002fe20000000000 */
.L_x_13538:
        /* <DEDUP_REMOVED lines=29> */
.L_x_13544:
[----:B------:R-:W-:Y:S05]  /*f860*/  BSYNC B6 ;  /* 0x0000000000067941 */ /* 0x000fea0003800000 */
.L_x_13543:
[----:B------:R-:W1:Y:S01]  /*f870*/  LDC R7, c[0x0][0x448] ;  /* 0x00011200ff077b82 */ /* 0x000e620000000800 */
[----:B0-----:R-:W0:Y:S01]  /*f880*/  S2R R20, SR_TID.X ;  /* 0x0000000000147919 */ /* 0x001e220000002100 */
[----:B------:R-:W-:Y:S01]  /*f890*/  ULDC.64 UR8, c[0x0][0x2e0] ;  /* 0x0000b80000087ab9 */ /* 0x000fe20000000a00 */
[----:B------:R-:W-:Y:S01]  /*f8a0*/  UMOV UR44, UR50 ;  /* 0x00000032002c7c82 */ /* 0x000fe20008000000 */
[----:B------:R-:W-:Y:S02]  /*f8b0*/  UIMAD UR6, UR37, UR8, URZ ;  /* 0x00000008250672a4 */ /* 0x000fe4000f8e023f */
        /* <DEDUP_REMOVED lines=10> */
[----:B------:R-:W-:-:S04]  /*f960*/  SHF.R.U32.HI R21, RZ, 0x3, R21 ;  /* 0x00000003ff157819 */ /* 0x000fc80000011615 */
[----:B------:R-:W-:-:S03]  /*f970*/  LOP3.LUT R20, R21, 0x70, R20, 0xf8, !PT ;  /* 0x0000007015147812 */ /* 0x000fc600078ef814 */
[----:B------:R-:W1:Y:S02]  /*f980*/  @P1 LDC R5, c[0x0][0x450] ;  /* 0x00011400ff051b82 */ /* 0x000e640000000800 */
[----:B------:R-:W-:Y:S02]  /*f990*/  VIADD R6, R20, UR41 ;  /* 0x0000002914067c36 */ /* 0x000fe40008000000 */
[----:B------:R-:W2:Y:S02]  /*f9a0*/  S2R R20, SR_TID.X ;  /* 0x0000000000147919 */ /* 0x000ea40000002100 */
[----:B------:R-:W-:Y:S02]  /*f9b0*/  IMAD.MOV.U32 R11, RZ, RZ, R6 ;  /* 0x000000ffff0b7224 */ /* 0x000fe400078e0006 */
[----:B------:R-:W3:Y:S01]  /*f9c0*/  @P1 LDC R8, c[0x0][0x450] ;  /* 0x00011400ff081b82 */ /* 0x000ee20000000800 */
[C---:B------:R-:W-:Y:S02]  /*f9d0*/  VIADD R10, R6.reuse, 0x80 ;  /* 0x00000080060a7836 */ /* 0x040fe40000000000 */
[----:B0-----:R-:W-:-:S04]  /*f9e0*/  @P1 IMAD.HI.U32 R0, R6, R3, RZ ;  /* 0x0000000306001227 */ /* 0x001fc800078e00ff */
[----:B------:R-:W-:Y:S01]  /*f9f0*/  IMAD.U32 R3, RZ, RZ, UR6 ;  /* 0x00000006ff037e24 */ /* 0x000fe2000f8e00ff */
[----:B------:R-:W-:Y:S01]  /*fa00*/  ULDC.64 UR6, c[0x0][0x2c8] ;  /* 0x0000b20000067ab9 */ /* 0x000fe20000000a00 */
[----:B-1----:R-:W-:Y:S01]  /*fa10*/  @P1 SHF.R.U32.HI R11, RZ, R5, R0 ;  /* 0x00000005ff0b1219 */ /* 0x002fe20000011600 */
        /* <DEDUP_REMOVED lines=8> */
[----:B--2---:R-:W-:Y:S01]  /*faa0*/  IMAD.SHL.U32 R21, R20, 0x8, RZ ;  /* 0x0000000814157824 */ /* 0x004fe200078e00ff */
[----:B------:R-:W-:Y:S01]  /*fab0*/  SHF.R.S32.HI R0, RZ, 0x1f, R9 ;  /* 0x0000001fff007819 */ /* 0x000fe20000011409 */
[----:B------:R-:W-:-:S03]  /*fac0*/  IMAD.IADD R5, R5, 0x1, R13 ;  /* 0x0000000105057824 */ /* 0x000fc600078e020d */
[----:B------:R-:W-:Y:S01]  /*fad0*/  LOP3.LUT R21, R21, 0x38, RZ, 0xc0, !PT ;  /* 0x0000003815157812 */ /* 0x000fe200078ec0ff */
[----:B------:R-:W-:Y:S02]  /*fae0*/  IMAD R0, R0, UR6, RZ ;  /* 0x0000000600007c24 */ /* 0x000fe4000f8e02ff */
[----:B------:R-:W-:-:S04]  /*faf0*/  IMAD.WIDE.U32 R4, R9, UR6, R4 ;  /* 0x0000000609047c25 */ /* 0x000fc8000f8e0004 */
[----:B------:R-:W-:Y:S01]  /*fb00*/  IMAD R11, R9, UR7, R0 ;  /* 0x00000007090b7c24 */ /* 0x000fe2000f8e0200 */
[----:B------:R-:W-:Y:S01]  /*fb10*/  LEA R0, P0, R4, UR8, 0x1 ;  /* 0x0000000804007c11 */ /* 0x000fe2000f8008ff */
[----:B------:R-:W0:Y:S02]  /*fb20*/  @P1 LDC R9, c[0x0][0x44c] ;  /* 0x00011300ff091b82 */ /* 0x000e240000000800 */
[----:B------:R-:W-:Y:S02]  /*fb30*/  IMAD.IADD R5, R5, 0x1, R11 ;  /* 0x0000000105057824 */ /* 0x000fe400078e020b */
[----:B------:R-:W-:-:S03]  /*fb40*/  IMAD.MOV.U32 R11, RZ, RZ, R10 ;  /* 0x000000ffff0b7224 */ /* 0x000fc600078e000a */
[----:B------:R-:W-:Y:S01]  /*fb50*/  LEA.HI.X R5, R4, UR9, R5, 0x1, P0 ;  /* 0x0000000904057c11 */ /* 0x000fe200080f0c05 */
[----:B0-----:R-:W-:-:S05]  /*fb60*/  @P1 IMAD.HI.U32 R9, R10, R9, RZ ;  /* 0x000000090a091227 */ /* 0x001fca00078e00ff */
[----:B---3--:R-:W-:-:S04]  /*fb70*/  @P1 SHF.R.U32.HI R11, RZ, R8, R9 ;  /* 0x00000008ff0b1219 */ /* 0x008fc80000011609 */
[--C-:B------:R-:W-:Y:S01]  /*fb80*/  SHF.R.S32.HI R4, RZ, 0x1f, R11.reuse ;  /* 0x0000001fff047819 */ /* 0x100fe2000001140b */
[----:B------:R-:W-:Y:S02]  /*fb90*/  IMAD.MOV R6, RZ, RZ, -R11 ;  /* 0x000000ffff067224 */ /* 0x000fe400078e0a0b */
[----:B------:R-:W-:-:S04]  /*fba0*/  IMAD.WIDE.U32 R2, R11, UR4, R2 ;  /* 0x000000040b027c25 */ /* 0x000fc8000f8e0002 */
[----:B------:R-:W-:Y:S02]  /*fbb0*/  IMAD R9, R7, R6, R10 ;  /* 0x0000000607097224 */ /* 0x000fe400078e020a */
[----:B------:R-:W-:Y:S01]  /*fbc0*/  IMAD R4, R4, UR4, RZ ;  /* 0x0000000404047c24 */ /* 0x000fe2000f8e02ff */
[----:B------:R-:W-:-:S03]  /*fbd0*/  ULDC UR4, c[0x0][0x2b8] ;  /* 0x0000ae0000047ab9 */ /* 0x000fc60000000800 */
[----:B------:R-:W-:Y:S01]  /*fbe0*/  IMAD R11, R11, UR5, R4 ;  /* 0x000000050b0b7c24 */ /* 0x000fe2000f8e0204 */
[----:B------:R-:W-:-:S03]  /*fbf0*/  SHF.R.S32.HI R4, RZ, 0x1f, R9 ;  /* 0x0000001fff047819 */ /* 0x000fc60000011409 */
[----:B------:R-:W-:Y:S02]  /*fc00*/  IMAD.IADD R3, R3, 0x1, R11 ;  /* 0x0000000103037824 */ /* 0x000fe400078e020b */
[----:B------:R-:W-:Y:S02]  /*fc10*/  IMAD R4, R4, UR6, RZ ;  /* 0x0000000604047c24 */ /* 0x000fe4000f8e02ff */
[----:B------:R-:W-:-:S04]  /*fc20*/  IMAD.WIDE.U32 R2, R9, UR6, R2 ;  /* 0x0000000609027c25 */ /* 0x000fc8000f8e0002 */
[----:B------:R-:W-:Y:S01]  /*fc30*/  IMAD R11, R9, UR7, R4 ;  /* 0x00000007090b7c24 */ /* 0x000fe2000f8e0204 */
[----:B------:R-:W-:-:S03]  /*fc40*/  LEA R4, P0, R2, UR8, 0x1 ;  /* 0x0000000802047c11 */ /* 0x000fc6000f8008ff */
[----:B------:R-:W-:-:S05]  /*fc50*/  IMAD.IADD R3, R3, 0x1, R11 ;  /* 0x0000000103037824 */ /* 0x000fca00078e020b */
[----:B------:R-:W-:Y:S02]  /*fc60*/  LEA.HI.X R8, R2, UR9, R3, 0x1, P0 ;  /* 0x0000000902087c11 */ /* 0x000fe400080f0c03 */
[----:B------:R-:W-:Y:S01]  /*fc70*/  ISETP.GE.AND P0, PT, R21, UR4, PT ;  /* 0x0000000415007c0c */ /* 0x000fe2000bf06270 */
[----:B------:R-:W-:-:S03]  /*fc80*/  UMOV UR4, 0xffffffff ;  /* 0xffffffff00047882 */ /* 0x000fc60000000000 */
[----:B------:R-:W-:Y:S09]  /*fc90*/  BRA.DIV UR4, `(.L_x_13545) ;  /* 0x0000002a04b47947 */ /* 0x000ff2000b800000 */
[----:B------:R-:W0:Y:S01]  /*fca0*/  S2R R2, SR_TID.X ;  /* 0x0000000000027919 */ /* 0x000e220000002100 */
[----:B------:R-:W-:Y:S02]  /*fcb0*/  ULDC UR4, c[0x0][0x288] ;  /* 0x0000a20000047ab9 */ /* 0x000fe40000000800 */
[----:B------:R-:W-:Y:S01]  /*fcc0*/  IMAD R7, R7, UR4, RZ ;  /* 0x0000000407077c24 */ /* 0x000fe2000f8e02ff */
[----:B------:R-:W1:Y:S04]  /*fcd0*/  SHFL.IDX PT, R14, R0, RZ, 0x181f ;  /* 0x00181fff000e7589 */ /* 0x000e6800000e0000 */
[----:B------:R-:W-:Y:S04]  /*fce0*/  SHFL.IDX PT, R9, R5, 0x2, 0x181f ;  /* 0x00581f0005097f89 */ /* 0x000fe800000e0000 */
[----:B------:R-:W-:Y:S01]  /*fcf0*/  SHFL.IDX PT, R20, R0, 0x7, 0x181f ;  /* 0x00f81f0000147f89 */ /* 0x000fe200000e0000 */
[----:B0-----:R-:W-:-:S04]  /*fd00*/  LOP3.LUT R2, R2, 0x7f, RZ, 0xc0, !PT ;  /* 0x0000007f02027812 */ /* 0x001fc800078ec0ff */
[----:B------:R-:W-:Y:S02]  /*fd10*/  SHF.R.U32.HI R3, RZ, 0x3, R2 ;  /* 0x00000003ff037819 */ /* 0x000fe40000011602 */
[----:B------:R-:W0:Y:S03]  /*fd20*/  SHFL.IDX PT, R2, R5, RZ, 0x181f ;  /* 0x00181fff05027589 */ /* 0x000e2600000e0000 */
[----:B------:R-:W-:-:S04]  /*fd30*/  VIADD R6, R3, UR41 ;  /* 0x0000002903067c36 */ /* 0x000fc80008000000 */
[C---:B------:R-:W-:Y:S01]  /*fd40*/  VIADD R10, R6.reuse, 0x10 ;  /* 0x00000010060a7836 */ /* 0x040fe20000000000 */
[C---:B------:R-:W-:Y:S01]  /*fd50*/  ISETP.GE.AND P1, PT, R6.reuse, R7, PT ;  /* 0x000000070600720c */ /* 0x040fe20003f26270 */
[----:B------:R-:W-:-:S03]  /*fd60*/  VIADD R12, R6, 0x20 ;  /* 0x00000020060c7836 */ /* 0x000fc60000000000 */
[----:B------:R-:W-:Y:S02]  /*fd70*/  ISETP.GE.AND P3, PT, R10, R7, PT ;  /* 0x000000070a00720c */ /* 0x000fe40003f66270 */
[----:B------:R-:W2:Y:S07]  /*fd80*/  SHFL.IDX PT, R10, R0, 0x1, 0x181f ;  /* 0x00381f00000a7f89 */ /* 0x000eae00000e0000 */
[----:B-1----:R-:W-:-:S05]  /*fd90*/  @!P1 LEA R14, P2, R21, R14, 0x1 ;  /* 0x0000000e150e9211 */ /* 0x002fca00078408ff */
[----:B0-----:R-:W-:Y:S02]  /*fda0*/  @!P1 IMAD.X R3, RZ, RZ, R2, P2 ;  /* 0x000000ffff039224 */ /* 0x001fe400010e0602 */
[----:B------:R-:W-:Y:S02]  /*fdb0*/  @!P1 IMAD.MOV.U32 R2, RZ, RZ, R14 ;  /* 0x000000ffff029224 */ /* 0x000fe400078e000e */
[----:B------:R-:W-:Y:S04]  /*fdc0*/  SHFL.IDX PT, R14, R0, 0x2, 0x181f ;  /* 0x00581f00000e7f89 */ /* 0x000fe800000e0000 */
[----:B------:R0:W-:Y:S01]  /*fdd0*/  @!P1 LDGSTS.E.BYPASS.LTC128B.128 [R26+0x8400], desc[UR48][R2.64], !P0 ;  /* 0x08400000021a9fae */ /* 0x0001e2000c101d70 */
[----:B------:R-:W-:Y:S01]  /*fde0*/  ISETP.GE.AND P1, PT, R12, R7, PT ;  /* 0x000000070c00720c */ /* 0x000fe20003f26270 */
[----:B------:R-:W-:Y:S01]  /*fdf0*/  VIADD R12, R6, 0x40 ;  /* 0x00000040060c7836 */ /* 0x000fe20000000000 */
[----:B--2---:R-:W-:Y:S01]  /*fe00*/  @!P3 LEA R10, P2, R21, R10, 0x1 ;  /* 0x0000000a150ab211 */ /* 0x004fe200078408ff */
[----:B0-----:R-:W0:Y:S04]  /*fe10*/  SHFL.IDX PT, R2, R5, 0x1, 0x181f ;  /* 0x00381f0005027f89 */ /* 0x001e2800000e0000 */
[----:B0-----:R-:W-:-:S02]  /*fe20*/  @!P3 IMAD.X R3, RZ, RZ, R2, P2 ;  /* 0x000000ffff03b224 */ /* 0x001fc400010e0602 */
[----:B------:R-:W-:Y:S02]  /*fe30*/  @!P3 IMAD.MOV.U32 R2, RZ, RZ, R10 ;  /* 0x000000ffff02b224 */ /* 0x000fe400078e000a */
[----:B------:R-:W-:-:S03]  /*fe40*/  VIADD R10, R6, 0x30 ;  /* 0x00000030060a7836 */ /* 0x000fc60000000000 */
[----:B------:R0:W-:Y:S02]  /*fe50*/  @!P3 LDGSTS.E.BYPASS.LTC128B.128 [R26+0x8c00], desc[UR48][R2.64], !P0 ;  /* 0x08c00000021abfae */ /* 0x0001e4000c101d70 */
[----:B------:R-:W-:Y:S02]  /*fe60*/  ISETP.GE.AND P3, PT, R10, R7, PT ;  /* 0x000000070a00720c */ /* 0x000fe40003f66270 */
[----:B------:R-:W1:Y:S01]  /*fe70*/  SHFL.IDX PT, R10, R0, 0x3, 0x181f ;  /* 0x00781f00000a7f89 */ /* 0x000e6200000e0000 */
[----:B0-----:R-:W-:-:S03]  /*fe80*/  @!P1 LEA R2, P2, R21, R14, 0x1 ;  /* 0x0000000e15029211 */ /* 0x001fc600078408ff */
[----:B------:R-:W-:Y:S02]  /*fe90*/  SHFL.IDX PT, R14, R0, 0x4, 0x181f ;  /* 0x00981f00000e7f89 */ /* 0x000fe400000e0000 */
[----:B------:R-:W-:Y:S02]  /*fea0*/  @!P1 IMAD.X R3, RZ, RZ, R9, P2 ;  /* 0x000000ffff039224 */ /* 0x000fe400010e0609 */
[----:B------:R-:W-:Y:S04]  /*feb0*/  SHFL.IDX PT, R9, R5, 0x4, 0x181f ;  /* 0x00981f0005097f89 */ /* 0x000fe800000e0000 */
[----:B------:R0:W-:Y:S01]  /*fec0*/  @!P1 LDGSTS.E.BYPASS.LTC128B.128 [R26+0x9400], desc[UR48][R2.64], !P0 ;  /* 0x09400000021a9fae */ /* 0x0001e2000c101d70 */
[----:B------:R-:W-:Y:S01]  /*fed0*/  ISETP.GE.AND P1, PT, R12, R7, PT ;  /* 0x000000070c00720c */ /* 0x000fe20003f26270 */
[----:B------:R-:W-:Y:S01]  /*fee0*/  VIADD R12, R6, 0x60 ;  /* 0x00000060060c7836 */ /* 0x000fe20000000000 */
[----:B-1----:R-:W-:Y:S01]  /*fef0*/  @!P3 LEA R10, P2, R21, R10, 0x1 ;  /* 0x0000000a150ab211 */ /* 0x002fe200078408ff */
        /* <DEDUP_REMOVED lines=8> */
[----:B------:R0:W-:Y:S02]  /*ff80*/  SHFL.IDX PT, R14, R0, 0x6, 0x181f ;  /* 0x00d81f00000e7f89 */ /* 0x0001e400000e0000 */
[----:B------:R-:W-:Y:S02]  /*ff90*/  @!P1 IMAD.X R3, RZ, RZ, R9, P2 ;  /* 0x000000ffff039224 */ /* 0x000fe400010e0609 */
[----:B------:R-:W-:Y:S01]  /*ffa0*/  SHFL.IDX PT, R9, R5, 0x6, 0x181f ;  /* 0x00d81f0005097f89 */ /* 0x000fe200000e0000 */
[----:B0-----:R-:W-:-:S03]  /*ffb0*/  VIADD R0, R6, 0x90 ;  /* 0x0000009006007836 */ /* 0x001fc60000000000 */
[----:B------:R0:W-:Y:S01]  /*ffc0*/  @!P1 LDGSTS.E.BYPASS.LTC128B.128 [R26+0xa400], desc[UR48][R2.64], !P0 ;  /* 0x0a400000021a9fae */ /* 0x0001e2000c101d70 */
[----:B------:R-:W-:Y:S01]  /*ffd0*/  ISETP.GE.AND P1, PT, R12, R7, PT ;  /* 0x000000070c00720c */ /* 0x000fe20003f26270 */
[----:B------:R-:W-:Y:S01]  /*ffe0*/  VIADD R12, R6, 0x70 ;  /* 0x00000070060c7836 */ /* 0x000fe20000000000 */
[----:B-1----:R-:W-:Y:S01]  /*fff0*/  @!P3 LEA R10, P2, R21, R10, 0x1 ;  /* 0x0000000a150ab211 */ /* 0x002fe200078408ff */
[----:B0-----:R-:W0:Y:S04]  /*10000*/  SHFL.IDX PT, R2, R5, 0x5, 0x181f ;  /* 0x00b81f0005027f89 */ /* 0x001e2800000e0000 */
[----:B0-----:R-:W-:Y:S02]  /*10010*/  @!P3 IMAD.X R3, RZ, RZ, R2, P2 ;  /* 0x000000ffff03b224 */ /* 0x001fe400010e0602 */
[----:B------:R-:W-:-:S02]  /*10020*/  @!P3 IMAD.MOV.U32 R2, RZ, RZ, R10 ;  /* 0x000000ffff02b224 */ /* 0x000fc400078e000a */
[----:B------:R-:W0:Y:S04]  /*10030*/  SHFL.IDX PT, R10, R5, 0x7, 0x181f ;  /* 0x00f81f00050a7f89 */ /* 0x000e2800000e0000 */
[----:B------:R1:W-:Y:S01]  /*10040*/  @!P3 LDGSTS.E.BYPASS.LTC128B.128 [R26+0xac00], desc[UR48][R2.64], !P0 ;  /* 0x0ac00000021abfae */ /* 0x0003e2000c101d70 */
[----:B------:R-:W-:Y:S01]  /*10050*/  ISETP.GE.AND P3, PT, R12, R7, PT ;  /* 0x000000070c00720c */ /* 0x000fe20003f66270 */
[----:B------:R-:W-:Y:S02]  /*10060*/  VIADD R12, R6, 0x80 ;  /* 0x00000080060c7836 */ /* 0x000fe40000000000 */
[----:B------:R-:W-:Y:S01]  /*10070*/  SHFL.IDX PT, R5, R8, 0x1, 0x181f ;  /* 0x00381f0008057f89 */ /* 0x000fe200000e0000 */
[----:B-1----:R-:W-:-:S03]  /*10080*/  @!P1 LEA R2, P2, R21, R14, 0x1 ;  /* 0x0000000e15029211 */ /* 0x002fc600078408ff */
[----:B------:R-:W1:Y:S02]  /*10090*/  SHFL.IDX PT, R14, R4, RZ, 0x181f ;  /* 0x00181fff040e7589 */ /* 0x000e6400000e0000 */
[----:B------:R-:W-:Y:S02]  /*100a0*/  @!P1 IMAD.X R3, RZ, RZ, R9, P2 ;  /* 0x000000ffff039224 */ /* 0x000fe400010e0609 */
[----:B------:R-:W2:Y:S04]  /*100b0*/  SHFL.IDX PT, R9, R8, RZ, 0x181f ;  /* 0x00181fff08097589 */ /* 0x000ea800000e0000 */
[----:B------:R3:W-:Y:S01]  /*100c0*/  @!P1 LDGSTS.E.BYPASS.LTC128B.128 [R26+0xb400], desc[UR48][R2.64], !P0 ;  /* 0x0b400000021a9fae */ /* 0x0007e2000c101d70 */
[----:B------:R-:W-:Y:S02]  /*100d0*/  ISETP.GE.AND P1, PT, R12, R7, PT ;  /* 0x000000070c00720c */ /* 0x000fe40003f26270 */
[----:B---3--:R-:W-:-:S05]  /*100e0*/  @!P3 LEA R2, P2, R21, R20, 0x1 ;  /* 0x000000141502b211 */ /* 0x008fca00078408ff */
[----:B0-----:R-:W-:Y:S02]  /*100f0*/  @!P3 IMAD.X R3, RZ, RZ, R10, P2 ;  /* 0x000000ffff03b224 */ /* 0x001fe400010e060a */
[----:B------:R-:W-:-:S03]  /*10100*/  VIADD R10, R6, 0xa0 ;  /* 0x000000a0060a7836 */ /* 0x000fc60000000000 */
[----:B------:R1:W-:Y:S01]  /*10110*/  @!P3 LDGSTS.E.BYPASS.LTC128B.128 [R26+0xbc00], desc[UR48][R2.64], !P0 ;  /* 0x0bc00000021abfae */ /* 0x0003e2000c101d70 */
[----:B------:R-:W-:-:S03]  /*10120*/  ISETP.GE.AND P3, PT, R0, R7, PT ;  /* 0x000000070000720c */ /* 0x000fc60003f66270 */
[----:B------:R-:W-:Y:S04]  /*10130*/  SHFL.IDX PT, R0, R8, 0x2, 0x181f ;  /* 0x00581f0008007f89 */ /* 0x000fe800000e0000 */
[----:B------:R-:W-:Y:S01]  /*10140*/  SHFL.IDX PT, R8, R8, 0x3, 0x181f ;  /* 0x00781f0008087f89 */ /* 0x000fe200000e0000 */
[----:B-1----:R-:W-:-:S03]  /*10150*/  @!P1 LEA R2, P2, R21, R14, 0x1 ;  /* 0x0000000e15029211 */ /* 0x002fc600078408ff */
[----:B------:R-:W-:Y:S02]  /*10160*/  SHFL.IDX PT, R14, R4, 0x2, 0x181f ;  /* 0x00581f00040e7f89 */ /* 0x000fe400000e0000 */
[----:B--2---:R-:W-:Y:S02]  /*10170*/  @!P1 IMAD.X R3, RZ, RZ, R9, P2 ;  /* 0x000000ffff039224 */ /* 0x004fe400010e0609 */
[----:B------:R-:W0:Y:S04]  /*10180*/  SHFL.IDX PT, R9, R4, 0x1, 0x181f ;  /* 0x00381f0004097f89 */ /* 0x000e2800000e0000 */
[----:B------:R0:W-:Y:S01]  /*10190*/  @!P1 LDGSTS.E.BYPASS.LTC128B.128 [R26+0xc400], desc[UR48][R2.64], !P0 ;  /* 0x0c400000021a9fae */ /* 0x0001e2000c101d70 */
[----:B------:R-:W-:Y:S02]  /*101a0*/  ISETP.GE.AND P1, PT, R10, R7, PT ;  /* 0x000000070a00720c */ /* 0x000fe40003f26270 */
[----:B0-----:R-:W-:-:S05]  /*101b0*/  @!P3 LEA R2, P2, R21, R9, 0x1 ;  /* 0x000000091502b211 */ /* 0x001fca00078408ff */
[----:B------:R-:W-:-:S05]  /*101c0*/  @!P3 IMAD.X R3, RZ, RZ, R5, P2 ;  /* 0x000000ffff03b224 */ /* 0x000fca00010e0605 */
[----:B------:R0:W-:Y:S02]  /*101d0*/  @!P3 LDGSTS.E.BYPASS.LTC128B.128 [R26+0xcc00], desc[UR48][R2.64], !P0 ;  /* 0x0cc00000021abfae */ /* 0x0001e4000c101d70 */
[----:B0-----:R-:W-:Y:S02]  /*101e0*/  @!P1 LEA R2, P2, R21, R14, 0x1 ;  /* 0x0000000e15029211 */ /* 0x001fe400078408ff */
[----:B------:R0:W1:Y:S03]  /*101f0*/  SHFL.IDX PT, R14, R4, 0x3, 0x181f ;  /* 0x00781f00040e7f89 */ /* 0x00006600000e0000 */
[----:B------:R-:W-:-:S05]  /*10200*/  @!P1 IMAD.X R3, RZ, RZ, R0, P2 ;  /* 0x000000ffff039224 */ /* 0x000fca00010e0600 */
[----:B------:R0:W-:Y:S03]  /*10210*/  @!P1 LDGSTS.E.BYPASS.LTC128B.128 [R26+0xd400], desc[UR48][R2.64], !P0 ;  /* 0x0d400000021a9fae */ /* 0x0001e6000c101d70 */
.L_x_13648:
        /* <DEDUP_REMOVED lines=9> */
[----:B------:R-:W-:Y:S01]  /*102b0*/  PLOP3.LUT P0, PT, PT, PT, PT, 0x80, 0x0 ;  /* 0x000000000000781c */ /* 0x000fe20003f0f070 */
[----:B------:R-:W-:-:S12]  /*102c0*/  NOP ;  /* 0x0000000000007918 */ /* 0x000fd80000000000 */
.L_x_13546:
        /* <DEDUP_REMOVED lines=16> */
.L_x_13649:
[----:B------:R-:W-:Y:S05]  /*103d0*/  BSYNC B0 ;  /* 0x0000000000007941 */ /* 0x000fea0003800000 */
.L_x_13547:
        /* <DEDUP_REMOVED lines=41> */
.L_x_13553:
        /* <DEDUP_REMOVED lines=8> */
.L_x_13650:
[----:B------:R-:W-:Y:S05]  /*106f0*/  BSYNC B1 ;  /* 0x0000000000017941 */ /* 0x000fea0003800000 */
.L_x_13554:
[----:B------:R-:W-:Y:S04]  /*10700*/  BSSY B1, `(.L_x_13556) ;  /* 0x0000007000017945 */ /* 0x000fe80003800000 */
[----:B------:R-:W-:Y:S05]  /*10710*/  @P1 BRA `(.L_x_13557) ;  /* 0x0000000000141947 */ /* 0x000fea0003800000 */
[----:B------:R-:W-:Y:S01]  /*10720*/  ISETP.NE.AND P0, PT, R28, RZ, PT ;  /* 0x000000ff1c00720c */ /* 0x000fe20003f05270 */
[----:B0-----:R-:W-:-:S04]  /*10730*/  IMAD.MOV.U32 R2, RZ, RZ, 0x4000 ;  /* 0x00004000ff027424 */ /* 0x001fc800078e00ff */
[----:B------:R1:W-:Y:S08]  /*10740*/  SYNCS.ARRIVE.TRANS64 RZ, [R3+URZ+0x16830], R2 ;  /* 0x0168300203ff79a7 */ /* 0x0003f0000800003f */
[----:B------:R-:W-:Y:S05]  /*10750*/  @!P0 BRA `(.L_x_13557) ;  /* 0x0000000000048947 */ /* 0x000fea0003800000 */
[----:B------:R-:W-:Y:S01]  /*10760*/  BPT.TRAP 0x1 ;  /* 0x000000040000795c */ /* 0x000fe20000300000 */
.L_x_13557:
[----:B------:R-:W-:Y:S05]  /*10770*/  BSYNC B1 ;  /* 0x0000000000017941 */ /* 0x000fea0003800000 */
.L_x_13556:
[----:B------:R-:W-:Y:S01]  /*10780*/  IMAD.MOV.U32 R10, RZ, RZ, RZ ;  /* 0x000000ffff0a7224 */ /* 0x000fe200078e00ff */
[----:B------:R-:W-:Y:S01]  /*10790*/  UIADD3 UR4, UP0, UR46, 0x370, URZ ;  /* 0x000003702e047890 */ /* 0x000fe2000ff1e03f */
[----:B01----:R-:W-:Y:S01]  /*107a0*/  IMAD R2, R8, 0x4000, R17 ;  /* 0x0000400008027824 */ /* 0x003fe200078e0211 */
[----:B------:R-:W-:Y:S01]  /*107b0*/  PLOP3.LUT P0, PT, PT, PT, PT, 0x80, 0x0 ;  /* 0x000000000000781c */ /* 0x000fe20003f0f070 */
[----:B------:R-:W-:Y:S01]  /*107c0*/  VIADD R3, R3, 0x16830 ;  /* 0x0001683003037836 */ /* 0x000fe20000000000 */
[----:B------:R-:W-:Y:S01]  /*107d0*/  R2UR UR10, R10 ;  /* 0x000000000a0a72ca */ /* 0x000fe200000e0000 */
[----:B------:R-:W-:Y:S01]  /*107e0*/  VIADD R2, R2, 0xe400 ;  /* 0x0000e40002027836 */ /* 0x000fe20000000000 */
[----:B------:R-:W-:Y:S01]  /*107f0*/  UIADD3.X UR5, URZ, UR47, URZ, UP0, !UPT ;  /* 0x0000002f3f057290 */ /* 0x000fe200087fe43f */
[----:B------:R-:W-:Y:S01]  /*10800*/  IMAD.SHL.U32 R5, R6, 0x80, RZ ;  /* 0x0000008006057824 */ /* 0x000fe200078e00ff */
[----:B------:R-:W-:Y:S01]  /*10810*/  UMOV UR6, 0x0 ;  /* 0x0000000000067882 */ /* 0x000fe20000000000 */
[----:B------:R-:W-:-:S10]  /*10820*/  UMOV UR7, 0x14f00000 ;  /* 0x14f0000000077882 */ /* 0x000fd40000000000 */
.L_x_13558:
        /* <DEDUP_REMOVED lines=15> */
.L_x_13651:
[----:B------:R-:W-:Y:S05]  /*10920*/  BSYNC B1 ;  /* 0x0000000000017941 */ /* 0x000fea0003800000 */
.L_x_13559:
        /* <DEDUP_REMOVED lines=10> */
.L_x_13562:
[----:B------:R-:W-:Y:S05]  /*109d0*/  BSYNC B1 ;  /* 0x0000000000017941 */ /* 0x000fea0003800000 */
.L_x_13561:
[----:B------:R-:W-:Y:S01]  /*109e0*/  R2UR UR10, R10 ;  /* 0x000000000a0a72ca */ /* 0x000fe200000e0000 */
[----:B------:R-:W-:Y:S01]  /*109f0*/  UIADD3 UR4, UP0, UR46, 0x470, URZ ;  /* 0x000004702e047890 */ /* 0x000fe2000ff1e03f */
[----:B------:R-:W-:Y:S01]  /*10a00*/  R2UR UR6, R2 ;  /* 0x00000000020672ca */ /* 0x000fe200000e0000 */
[C-C-:B------:R-:W-:Y:S01]  /*10a10*/  IMAD R2, R16.reuse, 0x8, R17.reuse ;  /* 0x0000000810027824 */ /* 0x140fe200078e0211 */
[----:B------:R-:W-:Y:S01]  /*10a20*/  R2UR UR7, R3 ;  /* 0x00000000030772ca */ /* 0x000fe200000e0000 */
[----:B------:R-:W-:Y:S01]  /*10a30*/  IMAD R3, R16, 0x4000, R17 ;  /* 0x0000400010037824 */ /* 0x000fe200078e0211 */
[----:B------:R-:W-:Y:S01]  /*10a40*/  PLOP3.LUT P0, PT, PT, PT, PT, 0x80, 0x0 ;  /* 0x000000000000781c */ /* 0x000fe20003f0f070 */
[----:B0-----:R-:W-:Y:S01]  /*10a50*/  IMAD.SHL.U32 R5, R19, 0x80, RZ ;  /* 0x0000008013057824 */ /* 0x001fe200078e00ff */
[----:B------:R-:W-:Y:S01]  /*10a60*/  UIADD3.X UR5, URZ, UR47, URZ, UP0, !UPT ;  /* 0x0000002f3f057290 */ /* 0x000fe200087fe43f */
[----:B------:R-:W-:Y:S02]  /*10a70*/  VIADD R3, R3, 0x400 ;  /* 0x0000040003037836 */ /* 0x000fe40000000000 */
[----:B------:R-:W-:-:S09]  /*10a80*/  VIADD R2, R2, 0x16850 ;  /* 0x0001685002027836 */ /* 0x000fd20000000000 */
.L_x_13563:
        /* <DEDUP_REMOVED lines=12> */
.L_x_13552:
[----:B------:R-:W-:Y:S05]  /*10b50*/  BSYNC B0 ;  /* 0x0000000000007941 */ /* 0x000fea0003800000 */
.L_x_13551:
[----:B------:R-:W-:Y:S01]  /*10b60*/  UIADD3 UR4, UR40, -0x3, URZ ;  /* 0xfffffffd28047890 */ /* 0x000fe2000fffe03f */
[----:B------:R-:W-:Y:S02]  /*10b70*/  IMAD.MOV.U32 R16, RZ, RZ, R8 ;  /* 0x000000ffff107224 */ /* 0x000fe400078e0008 */
[----:B------:R-:W-:-:S03]  /*10b80*/  IMAD.MOV.U32 R24, RZ, RZ, R9 ;  /* 0x000000ffff187224 */ /* 0x000fc600078e0009 */
[----:B------:R-:W-:-:S07]  /*10b90*/  IMAD.U32 R6, RZ, RZ, UR4 ;  /* 0x00000004ff067e24 */ /* 0x000fce000f8e00ff */
.L_x_13550:
[----:B------:R-:W-:Y:S01]  /*10ba0*/  ULOP3.LUT UR4, URZ, UR40, URZ, 0x33, !UPT ;  /* 0x000000283f047292 */ /* 0x000fe2000f8e333f */
[----:B------:R-:W-:Y:S01]  /*10bb0*/  VIADD R7, R7, 0xfffffffe ;  /* 0xfffffffe07077836 */ /* 0x000fe20000000000 */
[----:B------:R-:W-:Y:S04]  /*10bc0*/  BSSY B0, `(.L_x_13549) ;  /* 0x00000df000007945 */ /* 0x000fe80003800000 */
[----:B------:R-:W-:-:S13]  /*10bd0*/  ISETP.NE.AND P0, PT, R7, UR4, PT ;  /* 0x0000000407007c0c */ /* 0x000fda000bf05270 */
[----:B------:R-:W-:Y:S05]  /*10be0*/  @!P0 BRA `(.L_x_13564) ;  /* 0x0000000c00708947 */ /* 0x000fea0003800000 */
[----:B------:R-:W-:-:S07]  /*10bf0*/  IMAD.MOV.U32 R4, RZ, RZ, R18 ;  /* 0x000000ffff047224 */ /* 0x000fce00078e0012 */
.L_x_13591:
        /* <DEDUP_REMOVED lines=13> */
[----:B------:R-:W-:Y:S01]  /*10cd0*/  IMAD.MOV.U32 R10, RZ, RZ, R6 ;  /* 0x000000ffff0a7224 */ /* 0x000fe200078e0006 */
[----:B------:R-:W-:Y:S02]  /*10ce0*/  ULDC.64 UR4, c[0x0][0x428] ;  /* 0x00010a0000047ab9 */ /* 0x000fe40000000a00 */
[----:B------:R-:W-:-:S04]  /*10cf0*/  IMAD R5, R25, UR4, RZ ;  /* 0x0000000419057c24 */ /* 0x000fc8000f8e02ff */
[----:B------:R-:W-:Y:S01]  /*10d00*/  IMAD R5, R22, UR5, R5 ;  /* 0x0000000516057c24 */ /* 0x000fe2000f8e0205 */
[----:B0-----:R-:W-:-:S13]  /*10d10*/  ISETP.NE.AND P0, PT, R9, 0x1, PT ;  /* 0x000000010900780c */ /* 0x001fda0003f05270 */
[----:B------:R-:W0:Y:S02]  /*10d20*/  @P0 LDC.64 R2, c[0x0][0x440] ;  /* 0x00011000ff020b82 */ /* 0x000e240000000a00 */
[----:B0-----:R-:W-:-:S05]  /*10d30*/  @P0 IMAD.HI.U32 R2, R6, R2, RZ ;  /* 0x0000000206020227 */ /* 0x001fca00078e00ff */
[----:B------:R-:W-:-:S04]  /*10d40*/  @P0 SHF.R.U32.HI R10, RZ, R3, R2 ;  /* 0x00000003ff0a0219 */ /* 0x000fc80000011602 */
[--C-:B------:R-:W-:Y:S01]  /*10d50*/  SHF.R.S32.HI R3, RZ, 0x1f, R10.reuse ;  /* 0x0000001fff037819 */ /* 0x100fe2000001140a */
[----:B------:R-:W-:-:S04]  /*10d60*/  IMAD.MOV.U32 R2, RZ, RZ, R10 ;  /* 0x000000ffff027224 */ /* 0x000fc800078e000a */
[----:B------:R-:W-:Y:S01]  /*10d70*/  IMAD.WIDE.U32 R2, R22, UR4, R2 ;  /* 0x0000000416027c25 */ /* 0x000fe2000f8e0002 */
[----:B------:R-:W-:-:S03]  /*10d80*/  ULDC.64 UR4, c[0x0][0x418] ;  /* 0x0001060000047ab9 */ /* 0x000fc60000000a00 */
[----:B------:R-:W-:Y:S01]  /*10d90*/  IMAD.IADD R3, R5, 0x1, R3 ;  /* 0x0000000105037824 */ /* 0x000fe200078e0203 */
[----:B------:R-:W-:-:S04]  /*10da0*/  LEA R4, P0, R2, UR4, 0x2 ;  /* 0x0000000402047c11 */ /* 0x000fc8000f8010ff */
[----:B------:R-:W-:-:S05]  /*10db0*/  LEA.HI.X R5, R2, UR5, R3, 0x2, P0 ;  /* 0x0000000502057c11 */ /* 0x000fca00080f1403 */
[----:B------:R0:W5:Y:S01]  /*10dc0*/  LDG.E R4, desc[UR48][R4.64] ;  /* 0x0000003004047981 */ /* 0x000162000c1e1900 */
[----:B------:R-:W-:-:S04]  /*10dd0*/  IMAD.MOV R2, RZ, RZ, -R10 ;  /* 0x000000ffff027224 */ /* 0x000fc800078e0a0a */
[----:B------:R-:W-:-:S07]  /*10de0*/  IMAD R9, R9, R2, R6 ;  /* 0x0000000209097224 */ /* 0x000fce00078e0206 */
.L_x_13567:
        /* <DEDUP_REMOVED lines=8> */
.L_x_13652:
[----:B------:R-:W-:Y:S05]  /*10e70*/  BSYNC B2 ;  /* 0x0000000000027941 */ /* 0x000fea0003800000 */
.L_x_13568:
[----:B------:R-:W-:Y:S04]  /*10e80*/  BSSY B2, `(.L_x_13570) ;  /* 0x0000007000027945 */ /* 0x000fe80003800000 */
[----:B------:R-:W-:Y:S05]  /*10e90*/  @P1 BRA `(.L_x_13571) ;  /* 0x0000000000141947 */ /* 0x000fea0003800000 */
[----:B------:R-:W-:Y:S01]  /*10ea0*/  ISETP.NE.AND P0, PT, R28, RZ, PT ;  /* 0x000000ff1c00720c */ /* 0x000fe20003f05270 */
[----:B0-----:R-:W-:-:S04]  /*10eb0*/  IMAD.MOV.U32 R2, RZ, RZ, 0x4000 ;  /* 0x00004000ff027424 */ /* 0x001fc800078e00ff */
[----:B------:R1:W-:Y:S08]  /*10ec0*/  SYNCS.ARRIVE.TRANS64 RZ, [R3+URZ+0x16830], R2 ;  /* 0x0168300203ff79a7 */ /* 0x0003f0000800003f */
[----:B------:R-:W-:Y:S05]  /*10ed0*/  @!P0 BRA `(.L_x_13571) ;  /* 0x0000000000048947 */ /* 0x000fea0003800000 */
[----:B------:R-:W-:Y:S01]  /*10ee0*/  BPT.TRAP 0x1 ;  /* 0x000000040000795c */ /* 0x000fe20000300000 */
.L_x_13571:
[----:B------:R-:W-:Y:S05]  /*10ef0*/  BSYNC B2 ;  /* 0x0000000000027941 */ /* 0x000fea0003800000 */
.L_x_13570:
        /* <DEDUP_REMOVED lines=11> */
.L_x_13572:
        /* <DEDUP_REMOVED lines=15> */
.L_x_13653:
[----:B------:R-:W-:Y:S05]  /*110a0*/  BSYNC B2 ;  /* 0x0000000000027941 */ /* 0x000fea0003800000 */
.L_x_13573:
        /* <DEDUP_REMOVED lines=9> */
.L_x_13576:
[----:B------:R-:W-:Y:S05]  /*11140*/  BSYNC B2 ;  /* 0x0000000000027941 */ /* 0x000fea0003800000 */
.L_x_13575:
[----:B------:R-:W-:Y:S01]  /*11150*/  R2UR UR7, R3 ;  /* 0x00000000030772ca */ /* 0x000fe200000e0000 */
[----:B------:R-:W-:Y:S01]  /*11160*/  IMAD R16, R16, 0x4000, R17 ;  /* 0x0000400010107824 */ /* 0x000fe200078e0211 */
[----:B------:R-:W-:Y:S01]  /*11170*/  R2UR UR10, R10 ;  /* 0x000000000a0a72ca */ /* 0x000fe200000e0000 */
[----:B------:R-:W-:Y:S01]  /*11180*/  UIADD3 UR4, UP0, UR46, 0x470, URZ ;  /* 0x000004702e047890 */ /* 0x000fe2000ff1e03f */
[----:B------:R-:W-:Y:S01]  /*11190*/  R2UR UR6, R2 ;  /* 0x00000000020672ca */ /* 0x000fe200000e0000 */
[----:B------:R-:W-:Y:S01]  /*111a0*/  IMAD.SHL.U32 R2, R19, 0x80, RZ ;  /* 0x0000008013027824 */ /* 0x000fe200078e00ff */
[----:B------:R-:W-:Y:S01]  /*111b0*/  PLOP3.LUT P0, PT, PT, PT, PT, 0x80, 0x0 ;  /* 0x000000000000781c */ /* 0x000fe20003f0f070 */
[----:B01----:R-:W-:Y:S01]  /*111c0*/  VIADD R5, R5, 0x50 ;  /* 0x0000005005057836 */ /* 0x003fe20000000000 */
[----:B------:R-:W-:Y:S01]  /*111d0*/  UIADD3.X UR5, URZ, UR47, URZ, UP0, !UPT ;  /* 0x0000002f3f057290 */ /* 0x000fe200087fe43f */
[----:B------:R-:W-:-:S11]  /*111e0*/  VIADD R16, R16, 0x400 ;  /* 0x0000040010107836 */ /* 0x000fd60000000000 */
.L_x_13577:
        /* <DEDUP_REMOVED lines=12> */
.L_x_13566:
[----:B------:R-:W-:Y:S05]  /*112b0*/  BSYNC B1 ;  /* 0x0000000000017941 */ /* 0x000fea0003800000 */
.L_x_13565:
        /* <DEDUP_REMOVED lines=25> */
[----:B------:R-:W-:Y:S01]  /*11450*/  IMAD R10, R10, R4, R9 ;  /* 0x000000040a0a7224 */ /* 0x000fe200078e0209 */
[----:B------:R-:W-:Y:S01]  /*11460*/  LEA R4, P0, R2, UR4, 0x2 ;  /* 0x0000000402047c11 */ /* 0x000fe2000f8010ff */
[----:B------:R-:W-:-:S05]  /*11470*/  IMAD.IADD R5, R5, 0x1, R3 ;  /* 0x0000000105057824 */ /* 0x000fca00078e0203 */
[----:B------:R-:W-:-:S05]  /*11480*/  LEA.HI.X R5, R2, UR5, R5, 0x2, P0 ;  /* 0x0000000502057c11 */ /* 0x000fca00080f1405 */
[----:B------:R0:W5:Y:S02]  /*11490*/  LDG.E R4, desc[UR48][R4.64] ;  /* 0x0000003004047981 */ /* 0x000164000c1e1900 */
.L_x_13580:
[----:B------:R-:W0:Y:S01]  /*114a0*/  S2R R2, SR_TID.X ;  /* 0x0000000000027919 */ /* 0x000e220000002100 */
[----:B------:R-:W-:Y:S01]  /*114b0*/  SHF.L.U32 R3, R24, 0x1f, RZ ;  /* 0x0000001f18037819 */ /* 0x000fe200000006ff */
[----:B------:R-:W-:Y:S01]  /*114c0*/  BSSY B2, `(.L_x_13581) ;  /* 0x0000006000027945 */ /* 0x000fe20003800000 */
[----:B0-----:R-:W-:Y:S01]  /*114d0*/  LOP3.LUT R5, R2, 0x7f, RZ, 0xc0, !PT ;  /* 0x0000007f02057812 */ /* 0x001fe200078ec0ff */
[----:B------:R-:W-:-:S03]  /*114e0*/  IMAD R2, R16, 0x8, R17 ;  /* 0x0000000810027824 */ /* 0x000fc600078e0211 */
[----:B------:R-:W-:Y:S01]  /*114f0*/  ISETP.NE.AND P1, PT, R5, RZ, PT ;  /* 0x000000ff0500720c */ /* 0x000fe20003f25270 */
[----:B------:R-:W0:Y:S02]  /*11500*/  SYNCS.PHASECHK.TRANS64.TRYWAIT P0, [R2+URZ+0x16840], R3 ;  /* 0x01684003020075a7 */ /* 0x000e24000800017f */
[----:B0-----:R-:W-:Y:S10]  /*11510*/  @!P0 BRA `(.L_x_13582) ;  /* 0x0000002000788947 */ /* 0x001ff40003800000 */
.L_x_13654:
[----:B------:R-:W-:Y:S05]  /*11520*/  BSYNC B2 ;  /* 0x0000000000027941 */ /* 0x000fea0003800000 */
.L_x_13581:
[----:B------:R-:W-:Y:S04]  /*11530*/  BSSY B2, `(.L_x_13583) ;  /* 0x0000007000027945 */ /* 0x000fe80003800000 */
[----:B------:R-:W-:Y:S05]  /*11540*/  @P1 BRA `(.L_x_13584) ;  /* 0x0000000000141947 */ /* 0x000fea0003800000 */
[----:B------:R-:W-:Y:S01]  /*11550*/  ISETP.NE.AND P0, PT, R28, RZ, PT ;  /* 0x000000ff1c00720c */ /* 0x000fe20003f05270 */
[----:B0-----:R-:W-:-:S04]  /*11560*/  IMAD.MOV.U32 R3, RZ, RZ, 0x4000 ;  /* 0x00004000ff037424 */ /* 0x001fc800078e00ff */
[----:B------:R1:W-:Y:S08]  /*11570*/  SYNCS.ARRIVE.TRANS64 RZ, [R2+URZ+0x16830], R3 ;  /* 0x0168300302ff79a7 */ /* 0x0003f0000800003f */
[----:B------:R-:W-:Y:S05]  /*11580*/  @!P0 BRA `(.L_x_13584) ;  /* 0x0000000000048947 */ /* 0x000fea0003800000 */
[----:B------:R-:W-:Y:S01]  /*11590*/  BPT.TRAP 0x1 ;  /* 0x000000040000795c */ /* 0x000fe20000300000 */
.L_x_13584:
[----:B------:R-:W-:Y:S05]  /*115a0*/  BSYNC B2 ;  /* 0x0000000000027941 */ /* 0x000fea0003800000 */
.L_x_13583:
        /* <DEDUP_REMOVED lines=8> */
[----:B------:R-:W-:Y:S01]  /*11630*/  VIADD R2, R2, 0x30 ;  /* 0x0000003002027836 */ /* 0x000fe20000000000 */
[----:B------:R-:W-:Y:S01]  /*11640*/  UMOV UR6, 0x0 ;  /* 0x0000000000067882 */ /* 0x000fe20000000000 */
[----:B------:R-:W-:Y:S01]  /*11650*/  IMAD.SHL.U32 R5, R10, 0x80, RZ ;  /* 0x000000800a057824 */ /* 0x000fe200078e00ff */
[----:B------:R-:W-:-:S09]  /*11660*/  UMOV UR7, 0x14f00000 ;  /* 0x14f0000000077882 */ /* 0x000fd20000000000 */
.L_x_13585:
        /* <DEDUP_REMOVED lines=15> */
.L_x_13655:
[----:B------:R-:W-:Y:S05]  /*11760*/  BSYNC B2 ;  /* 0x0000000000027941 */ /* 0x000fea0003800000 */
.L_x_13586:
[----:B------:R-:W-:Y:S01]  /*11770*/  BSSY B2, `(.L_x_13588) ;  /* 0x0000009000027945 */ /* 0x000fe20003800000 */
[----:B------:R-:W-:Y:S02]  /*11780*/  IMAD.MOV.U32 R2, RZ, RZ, 0x0 ;  /* 0x00000000ff027424 */ /* 0x000fe400078e00ff */
[----:B------:R-:W-:Y:S01]  /*11790*/  IMAD.MOV.U32 R3, RZ, RZ, 0x14f00000 ;  /* 0x14f00000ff037424 */ /* 0x000fe200078e00ff */
[----:B------:R-:W-:Y:S06]  /*117a0*/  @P1 BRA `(.L_x_13589) ;  /* 0x0000000000141947 */ /* 0x000fec0003800000 */
[----:B------:R-:W-:Y:S01]  /*117b0*/  ISETP.NE.AND P0, PT, R28, RZ, PT ;  /* 0x000000ff1c00720c */ /* 0x000fe20003f05270 */
[----:B0-----:R-:W-:-:S04]  /*117c0*/  IMAD.MOV.U32 R8, RZ, RZ, 0x4000 ;  /* 0x00004000ff087424 */ /* 0x001fc800078e00ff */
[----:B------:R1:W-:Y:S08]  /*117d0*/  SYNCS.ARRIVE.TRANS64 RZ, [R5+URZ+0x50], R8 ;  /* 0x0000500805ff79a7 */ /* 0x0003f0000800003f */
[----:B------:R-:W-:Y:S05]  /*117e0*/  @!P0 BRA `(.L_x_13589) ;  /* 0x0000000000048947 */ /* 0x000fea0003800000 */
[----:B------:R-:W-:Y:S01]  /*117f0*/  BPT.TRAP 0x1 ;  /* 0x000000040000795c */ /* 0x000fe20000300000 */
.L_x_13589:
[----:B------:R-:W-:Y:S05]  /*11800*/  BSYNC B2 ;  /* 0x0000000000027941 */ /* 0x000fea0003800000 */
.L_x_13588:
[----:B------:R-:W-:Y:S01]  /*11810*/  R2UR UR10, R11 ;  /* 0x000000000b0a72ca */ /* 0x000fe200000e0000 */
[----:B------:R-:W-:Y:S01]  /*11820*/  UIADD3 UR4, UP0, UR46, 0x470, URZ ;  /* 0x000004702e047890 */ /* 0x000fe2000ff1e03f */
[----:B------:R-:W-:Y:S01]  /*11830*/  R2UR UR6, R2 ;  /* 0x00000000020672ca */ /* 0x000fe200000e0000 */
[----:B------:R-:W-:Y:S01]  /*11840*/  IMAD R2, R7, 0x4000, R17 ;  /* 0x0000400007027824 */ /* 0x000fe200078e0211 */
[----:B------:R-:W-:Y:S01]  /*11850*/  R2UR UR7, R3 ;  /* 0x00000000030772ca */ /* 0x000fe200000e0000 */
[----:B------:R-:W-:Y:S01]  /*11860*/  IMAD.SHL.U32 R3, R19, 0x80, RZ ;  /* 0x0000008013037824 */ /* 0x000fe200078e00ff */
[----:B------:R-:W-:Y:S01]  /*11870*/  PLOP3.LUT P0, PT, PT, PT, PT, 0x80, 0x0 ;  /* 0x000000000000781c */ /* 0x000fe20003f0f070 */
[----:B01----:R-:W-:Y:S01]  /*11880*/  VIADD R5, R5, 0x50 ;  /* 0x0000005005057836 */ /* 0x003fe20000000000 */
[----:B------:R-:W-:Y:S01]  /*11890*/  UIADD3.X UR5, URZ, UR47, URZ, UP0, !UPT ;  /* 0x0000002f3f057290 */ /* 0x000fe200087fe43f */
[----:B------:R-:W-:-:S11]  /*118a0*/  VIADD R2, R2, 0x400 ;  /* 0x0000040002027836 */ /* 0x000fd60000000000 */
.L_x_13590:
        /* <DEDUP_REMOVED lines=12> */
.L_x_13579:
[----:B------:R-:W-:Y:S05]  /*11970*/  BSYNC B1 ;  /* 0x0000000000017941 */ /* 0x000fea0003800000 */
.L_x_13578:
[----:B------:R-:W-:Y:S01]  /*11980*/  ISETP.GT.AND P0, PT, R9, UR39, PT ;  /* 0x0000002709007c0c */ /* 0x000fe2000bf04270 */
[----:B------:R-:W-:-:S12]  /*11990*/  VIADD R6, R6, 0xfffffffe ;  /* 0xfffffffe06067836 */ /* 0x000fd80000000000 */
[----:B------:R-:W-:Y:S05]  /*119a0*/  @P0 BRA `(.L_x_13591) ;  /* 0xfffffff000940947 */ /* 0x000fea000383ffff */
.L_x_13564:
[----:B------:R-:W-:Y:S05]  /*119b0*/  BSYNC B0 ;  /* 0x0000000000007941 */ /* 0x000fea0003800000 */
.L_x_13549:
        /* <DEDUP_REMOVED lines=17> */
.L_x_13593:
[----:B------:R-:W-:Y:S05]  /*11ad0*/  BSYNC B0 ;  /* 0x0000000000007941 */ /* 0x000fea0003800000 */
.L_x_13592:
        /* <DEDUP_REMOVED lines=9> */
.L_x_13656:
[----:B------:R-:W-:Y:S05]  /*11b70*/  BSYNC B1 ;  /* 0x0000000000017941 */ /* 0x000fea0003800000 */
.L_x_13596:
[----:B------:R-:W-:Y:S04]  /*11b80*/  BSSY B1, `(.L_x_13598) ;  /* 0x0000007000017945 */ /* 0x000fe80003800000 */
[----:B------:R-:W-:Y:S05]  /*11b90*/  @P2 BRA `(.L_x_13599) ;  /* 0x0000000000142947 */ /* 0x000fea0003800000 */
[----:B------:R-:W-:Y:S01]  /*11ba0*/  ISETP.NE.AND P0, PT, R28, RZ, PT ;  /* 0x000000ff1c00720c */ /* 0x000fe20003f05270 */
[----:B-1----:R-:W-:-:S04]  /*11bb0*/  IMAD.MOV.U32 R0, RZ, RZ, 0x4000 ;  /* 0x00004000ff007424 */ /* 0x002fc800078e00ff */
[----:B------:R2:W-:Y:S08]  /*11bc0*/  SYNCS.ARRIVE.TRANS64 RZ, [R3+URZ+0x16850], R0 ;  /* 0x0168500003ff79a7 */ /* 0x0005f0000800003f */
[----:B------:R-:W-:Y:S05]  /*11bd0*/  @!P0 BRA `(.L_x_13599) ;  /* 0x0000000000048947 */ /* 0x000fea0003800000 */
[----:B------:R-:W-:Y:S01]  /*11be0*/  BPT.TRAP 0x1 ;  /* 0x000000040000795c */ /* 0x000fe20000300000 */
.L_x_13599:
[----:B------:R-:W-:Y:S05]  /*11bf0*/  BSYNC B1 ;  /* 0x0000000000017941 */ /* 0x000fea0003800000 */
.L_x_13598:
[----:B-12---:R-:W-:Y:S01]  /*11c00*/  IMAD R0, R16, 0x4000, R17 ;  /* 0x0000400010007824 */ /* 0x006fe200078e0211 */
[----:B------:R-:W-:Y:S01]  /*11c10*/  UIADD3 UR4, UP0, UR46, 0x470, URZ ;  /* 0x000004702e047890 */ /* 0x000fe2000ff1e03f */
[----:B------:R-:W-:Y:S01]  /*11c20*/  PLOP3.LUT P0, PT, PT, PT, PT, 0x80, 0x0 ;  /* 0x000000000000781c */ /* 0x000fe20003f0f070 */
[----:B------:R-:W-:Y:S01]  /*11c30*/  IMAD.SHL.U32 R19, R19, 0x80, RZ ;  /* 0x0000008013137824 */ /* 0x000fe200078e00ff */
[----:B------:R-:W-:Y:S01]  /*11c40*/  UMOV UR6, 0x0 ;  /* 0x0000000000067882 */ /* 0x000fe20000000000 */
[----:B0-----:R-:W-:Y:S01]  /*11c50*/  VIADD R2, R3, 0x16850 ;  /* 0x0001685003027836 */ /* 0x001fe20000000000 */
[----:B------:R-:W-:Y:S01]  /*11c60*/  UIADD3.X UR5, URZ, UR47, URZ, UP0, !UPT ;  /* 0x0000002f3f057290 */ /* 0x000fe200087fe43f */
[----:B------:R-:W-:Y:S01]  /*11c70*/  VIADD R0, R0, 0x400 ;  /* 0x0000040000007836 */ /* 0x000fe20000000000 */
[----:B------:R-:W-:Y:S01]  /*11c80*/  UMOV UR7, 0x14f00000 ;  /* 0x14f0000000077882 */ /* 0x000fe20000000000 */
[----:B------:R-:W-:-:S09]  /*11c90*/  UMOV UR10, URZ ;  /* 0x0000003f000a7c82 */ /* 0x000fd20008000000 */
.L_x_13600:
        /* <DEDUP_REMOVED lines=10> */
.L_x_13595:
[----:B------:R-:W-:Y:S05]  /*11d40*/  BSYNC B0 ;  /* 0x0000000000007941 */ /* 0x000fea0003800000 */
.L_x_13594:
[----:B------:R-:W-:-:S05]  /*11d50*/  VIADD R16, R16, 0x1 ;  /* 0x0000000110107836 */ /* 0x000fca0000000000 */
[----:B------:R-:W-:-:S04]  /*11d60*/  ISETP.NE.AND P0, PT, R16, 0x2, PT ;  /* 0x000000021000780c */ /* 0x000fc80003f05270 */
[----:B------:R-:W-:Y:S02]  /*11d70*/  SEL R3, RZ, 0x1, P0 ;  /* 0x00000001ff037807 */ /* 0x000fe40000000000 */
[----:B------:R-:W-:Y:S02]  /*11d80*/  SEL R16, R16, RZ, P0 ;  /* 0x000000ff10107207 */ /* 0x000fe40000000000 */
[----:B------:R-:W-:-:S07]  /*11d90*/  LOP3.LUT R24, R24, R3, RZ, 0x3c, !PT ;  /* 0x0000000318187212 */ /* 0x000fce00078e3cff */
.L_x_13531:
[----:B------:R-:W-:Y:S05]  /*11da0*/  BSYNC B7 ;  /* 0x0000000000077941 */ /* 0x000fea0003800000 */
.L_x_13529:
        /* <DEDUP_REMOVED lines=11> */
.L_x_13601:
[----:B------:R-:W-:-:S03]  /*11e60*/  UMOV UR4, 0xffffffff ;  /* 0xffffffff00047882 */ /* 0x000fc60000000000 */
[----:B------:R-:W-:Y:S05]  /*11e70*/  BRA.DIV UR4, `(.L_x_13603) ;  /* 0x0000001a045c7947 */ /* 0x000fea000b800000 */
[----:B------:R1:W2:Y:S02]  /*11e80*/  SHFL.IDX PT, R14, R27, RZ, 0x1f ;  /* 0x00001fff1b0e7589 */ /* 0x0002a400000e0000 */
.L_x_13659:
        /* <DEDUP_REMOVED lines=8> */
.L_x_13602:
[----:B------:R-:W-:Y:S02]  /*11f10*/  ULDC UR4, c[0x0][0xc38] ;  /* 0x00030e0000047ab9 */ /* 0x000fe40000000800 */
[----:B-1----:R-:W-:-:S13]  /*11f20*/  ISETP.GE.AND P0, PT, R27, UR4, PT ;  /* 0x000000041b007c0c */ /* 0x002fda000bf06270 */
[----:B------:R-:W-:Y:S05]  /*11f30*/  @!P0 BRA `(.L_x_13604) ;  /* 0xffffffc400508947 */ /* 0x000fea000383ffff */
.L_x_13520:
        /* <DEDUP_REMOVED lines=11> */
.L_x_13660:
[----:B------:R-:W-:Y:S05]  /*11ff0*/  BSYNC B0 ;  /* 0x0000000000007941 */ /* 0x000fea0003800000 */
.L_x_13605:
[----:B------:R-:W-:-:S03]  /*12000*/  UMOV UR4, 0xffffffff ;  /* 0xffffffff00047882 */ /* 0x000fc60000000000 */
[----:B------:R-:W-:Y:S05]  /*12010*/  BRA.DIV UR4, `(.L_x_13607) ;  /* 0x0000001a04307947 */ /* 0x000fea000b800000 */
[----:B-1----:R-:W1:Y:S02]  /*12020*/  S2R R0, SR_TID.X ;  /* 0x0000000000007919 */ /* 0x002e640000002100 */
[----:B-1----:R-:W-:-:S04]  /*12030*/  SHF.R.U32.HI R0, RZ, 0x5, R0 ;  /* 0x00000005ff007819 */ /* 0x002fc80000011600 */
[----:B------:R-:W-:-:S05]  /*12040*/  LOP3.LUT R0, R0, 0x3, RZ, 0xc0, !PT ;  /* 0x0000000300007812 */ /* 0x000fca00078ec0ff */
[----:B------:R1:W2:Y:S02]  /*12050*/  SHFL.IDX PT, R14, R0, RZ, 0x1f ;  /* 0x00001fff000e7589 */ /* 0x0002a400000e0000 */
.L_x_13663:
[----:B--2---:R-:W-:Y:S01]  /*12060*/  ISETP.NE.AND P0, PT, R14, RZ, PT ;  /* 0x000000ff0e00720c */ /* 0x004fe20003f05270 */
[----:B------:R-:W-:-:S12]  /*12070*/  BSSY B0, `(.L_x_13608) ;  /* 0x0000024000007945 */ /* 0x000fd80003800000 */
[----:B------:R-:W-:Y:S05]  /*12080*/  @P0 BRA `(.L_x_13609) ;  /* 0x0000000000880947 */ /* 0x000fea0003800000 */
[----:B------:R-:W-:-:S03]  /*12090*/  UMOV UR4, 0xffffffff ;  /* 0xffffffff00047882 */ /* 0x000fc60000000000 */
[----:B------:R-:W-:Y:S05]  /*120a0*/  BRA.DIV UR4, `(.L_x_13610) ;  /* 0x0000001a04407947 */ /* 0x000fea000b800000 */
[----:B------:R-:W-:-:S13]  /*120b0*/  ELECT P6, URZ, PT ;  /* 0x00000000003f782f */ /* 0x000fda00038c0000 */
.L_x_13666:
[----:B------:R-:W-:Y:S05]  /*120c0*/  @!P6 BRA `(.L_x_13609) ;  /* 0x000000000078e947 */ /* 0x000fea0003800000 */
[----:B------:R-:W-:-:S06]  /*120d0*/  ULOP3.LUT UR4, UR38, 0x2, URZ, 0xfc, !UPT ;  /* 0x0000000226047892 */ /* 0x000fcc000f8efc3f */
[----:B-1----:R-:W-:-:S05]  /*120e0*/  IMAD.U32 R0, RZ, RZ, UR4 ;  /* 0x00000004ff007e24 */ /* 0x002fca000f8e00ff */
[----:B------:R-:W-:-:S13]  /*120f0*/  ISETP.NE.AND P2, PT, R0, 0x3, PT ;  /* 0x000000030000780c */ /* 0x000fda0003f45270 */
[----:B------:R-:W-:Y:S05]  /*12100*/  @!P2 BRA `(.L_x_13611) ;  /* 0x000000000004a947 */ /* 0x000fea0003800000 */
[----:B------:R-:W-:Y:S01]  /*12110*/  BPT.TRAP 0x1 ;  /* 0x000000040000795c */ /* 0x000fe20000300000 */
.L_x_13611:
        /* <DEDUP_REMOVED lines=12> */
.L_x_13667:
[----:B------:R-:W2:Y:S02]  /*121e0*/  SYNCS.PHASECHK.TRANS64.TRYWAIT P0, [R3+URZ], R0 ;  /* 0x00000000030075a7 */ /* 0x000ea4000800017f */
[----:B--2---:R-:W-:Y:S05]  /*121f0*/  @!P0 BRA `(.L_x_13613) ;  /* 0x0000001800208947 */ /* 0x004fea0003800000 */
.L_x_13668:
[----:B------:R-:W-:Y:S05]  /*12200*/  @!P2 BRA `(.L_x_13614) ;  /* 0x000000000004a947 */ /* 0x000fea0003800000 */
[----:B------:R-:W-:Y:S01]  /*12210*/  BPT.TRAP 0x1 ;  /* 0x000000040000795c */ /* 0x000fe20000300000 */
.L_x_13614:
[----:B--2---:R-:W-:-:S04]  /*12220*/  VIADD R3, R9, 0x16860 ;  /* 0x0001686009037836 */ /* 0x004fc80000000000 */
[----:B------:R-:W-:-:S04]  /*12230*/  IMAD R5, R16, 0x8, R3 ;  /* 0x0000000810057824 */ /* 0x000fc800078e0203 */
[----:B------:R-:W2:Y:S02]  /*12240*/  SYNCS.PHASECHK.TRANS64.TRYWAIT P0, [R5+URZ], R2 ;  /* 0x00000002050075a7 */ /* 0x000ea4000800017f */
[----:B--2---:R-:W-:Y:S05]  /*12250*/  @!P0 BRA `(.L_x_13615) ;  /* 0x00000018001c8947 */ /* 0x004fea0003800000 */
.L_x_13669:
[----:B------:R-:W-:-:S07]  /*12260*/  IMAD R3, R4, 0x8, R3 ;  /* 0x0000000804037824 */ /* 0x000fce00078e0203 */
.L_x_13616:
[----:B---3--:R3:W4:Y:S02]  /*12270*/  SYNCS.PHASECHK.TRANS64.TRYWAIT P0, [R3+URZ], R0 ;  /* 0x00000000030075a7 */ /* 0x008724000800017f */
[----:B----4-:R-:W-:Y:S05]  /*12280*/  @!P0 NANOSLEEP.SYNCS 0x989680 ;  /* 0x009896800000895d */ /* 0x010fea0003900000 */
[----:B------:R-:W4:Y:S02]  /*12290*/  @!P0 SYNCS.PHASECHK.TRANS64 P0, [R3+URZ], R0 ;  /* 0x00000000030085a7 */ /* 0x000f24000800007f */
[----:B----4-:R-:W-:Y:S05]  /*122a0*/  @!P0 BRA `(.L_x_13616) ;  /* 0xfffffffc00f08947 */ /* 0x010fea000383ffff */
.L_x_13609:
[----:B------:R-:W-:Y:S05]  /*122b0*/  BSYNC B0 ;  /* 0x0000000000007941 */ /* 0x000fea0003800000 */
.L_x_13608:
[----:B------:R-:W-:Y:S05]  /*122c0*/  EXIT ;  /* 0x000000000000794d */ /* 0x000fea0003800000 */
.L_x_13445:
[----:B0-----:R-:W-:-:S04]  /*122d0*/  IMAD.U32 R3, RZ, RZ, UR45 ;  /* 0x0000002dff037e24 */ /* 0x001fc8000f8e00ff */
[----:B------:R0:W1:Y:S03]  /*122e0*/  SYNCS.PHASECHK.TRANS64.TRYWAIT P1, [R3+URZ+0x16800], R0 ;  /* 0x01680000030075a7 */ /* 0x000066000802017f */
[----:B-1----:R-:W-:Y:S05]  /*122f0*/  @!P1 NANOSLEEP.SYNCS 0x989680 ;  /* 0x009896800000995d */ /* 0x002fea0003900000 */
[----:B------:R-:W1:Y:S02]  /*12300*/  @!P1 SYNCS.PHASECHK.TRANS64 P1, [R3+URZ+0x16800], R0 ;  /* 0x01680000030095a7 */ /* 0x000e64000802007f */
[----:B-1----:R-:W-:Y:S05]  /*12310*/  @!P1 BRA `(.L_x_13445) ;  /* 0xfffffffc00ec9947 */ /* 0x002fea000383ffff */
[----:B------:R-:W-:Y:S05]  /*12320*/  BRA `(.L_x_13617) ;  /* 0xfffffef400847947 */ /* 0x000fea000383ffff */
.L_x_13449:
[----:B-1----:R1:W2:Y:S02]  /*12330*/  SYNCS.PHASECHK.TRANS64.TRYWAIT P2, [R5+URZ+0x16830], R0 ;  /* 0x01683000050075a7 */ /* 0x0022a4000804017f */
[----:B--2---:R-:W-:Y:S05]  /*12340*/  @!P2 NANOSLEEP.SYNCS 0x989680 ;  /* 0x009896800000a95d */ /* 0x004fea0003900000 */
[----:B------:R-:W2:Y:S02]  /*12350*/  @!P2 SYNCS.PHASECHK.TRANS64 P2, [R5+URZ+0x16830], R0 ;  /* 0x016830000500a5a7 */ /* 0x000ea4000804007f */
[----:B--2---:R-:W-:Y:S05]  /*12360*/  @!P2 BRA `(.L_x_13449) ;  /* 0xfffffffc00f0a947 */ /* 0x004fea000383ffff */
[----:B------:R-:W-:Y:S05]  /*12370*/  BRA `(.L_x_13448) ;  /* 0xfffffef400a87947 */ /* 0x000fea000383ffff */
.L_x_13465:
[----:B-1----:R-:W-:-:S04]  /*12380*/  IMAD.U32 R7, RZ, RZ, UR6 ;  /* 0x00000006ff077e24 */ /* 0x002fc8000f8e00ff */
[----:B------:R1:W2:Y:S03]  /*12390*/  SYNCS.PHASECHK.TRANS64.TRYWAIT P2, [R7+URZ+0x16830], R6 ;  /* 0x01683006070075a7 */ /* 0x0002a6000804017f */
[----:B--2---:R-:W-:Y:S05]  /*123a0*/  @!P2 NANOSLEEP.SYNCS 0x989680 ;  /* 0x009896800000a95d */ /* 0x004fea0003900000 */
[----:B------:R-:W2:Y:S02]  /*123b0*/  @!P2 SYNCS.PHASECHK.TRANS64 P2, [R7+URZ+0x16830], R6 ;  /* 0x016830060700a5a7 */ /* 0x000ea4000804007f */
[----:B--2---:R-:W-:Y:S05]  /*123c0*/  @!P2 BRA `(.L_x_13465) ;  /* 0xfffffffc00eca947 */ /* 0x004fea000383ffff */
[----:B------:R-:W-:Y:S05]  /*123d0*/  BRA `(.L_x_13462) ;  /* 0xffffff2800147947 */ /* 0x000fea000383ffff */
.L_x_13469:
[----:B-1----:R-:W-:-:S04]  /*123e0*/  IMAD.U32 R7, RZ, RZ, UR6 ;  /* 0x00000006ff077e24 */ /* 0x002fc8000f8e00ff */
[----:B------:R1:W2:Y:S03]  /*123f0*/  SYNCS.PHASECHK.TRANS64.TRYWAIT P2, [R7+URZ+0x16850], R6 ;  /* 0x01685006070075a7 */ /* 0x0002a6000804017f */
[----:B--2---:R-:W-:Y:S05]  /*12400*/  @!P2 NANOSLEEP.SYNCS 0x989680 ;  /* 0x009896800000a95d */ /* 0x004fea0003900000 */
[----:B------:R-:W2:Y:S02]  /*12410*/  @!P2 SYNCS.PHASECHK.TRANS64 P2, [R7+URZ+0x16850], R6 ;  /* 0x016850060700a5a7 */ /* 0x000ea4000804007f */
[----:B--2---:R-:W-:Y:S05]  /*12420*/  @!P2 BRA `(.L_x_13469) ;  /* 0xfffffffc00eca947 */ /* 0x004fea000383ffff */
[----:B------:R-:W-:Y:S05]  /*12430*/  BRA `(.L_x_13466) ;  /* 0xffffff2800847947 */ /* 0x000fea000383ffff */
.L_x_13486:
[----:B-1----:R-:W-:-:S04]  /*12440*/  IMAD.U32 R11, RZ, RZ, UR6 ;  /* 0x00000006ff0b7e24 */ /* 0x002fc8000f8e00ff */
[----:B------:R1:W2:Y:S03]  /*12450*/  SYNCS.PHASECHK.TRANS64.TRYWAIT P3, [R11+URZ+0x16830], R0 ;  /* 0x016830000b0075a7 */ /* 0x0002a6000806017f */
[----:B--2---:R-:W-:Y:S05]  /*12460*/  @!P3 NANOSLEEP.SYNCS 0x989680 ;  /* 0x009896800000b95d */ /* 0x004fea0003900000 */
[----:B------:R-:W2:Y:S02]  /*12470*/  @!P3 SYNCS.PHASECHK.TRANS64 P3, [R11+URZ+0x16830], R0 ;  /* 0x016830000b00b5a7 */ /* 0x000ea4000806007f */
[----:B--2---:R-:W-:Y:S05]  /*12480*/  @!P3 BRA `(.L_x_13486) ;  /* 0xfffffffc00ecb947 */ /* 0x004fea000383ffff */
[----:B------:R-:W-:Y:S05]  /*12490*/  BRA `(.L_x_13483) ;  /* 0xffffff5400f87947 */ /* 0x000fea000383ffff */
.L_x_13490:
[----:B-1----:R-:W-:-:S04]  /*124a0*/  IMAD.U32 R11, RZ, RZ, UR6 ;  /* 0x00000006ff0b7e24 */ /* 0x002fc8000f8e00ff */
[----:B------:R1:W2:Y:S03]  /*124b0*/  SYNCS.PHASECHK.TRANS64.TRYWAIT P2, [R11+URZ+0x16850], R0 ;  /* 0x016850000b0075a7 */ /* 0x0002a6000804017f */
[----:B--2---:R-:W-:Y:S05]  /*124c0*/  @!P2 NANOSLEEP.SYNCS 0x989680 ;  /* 0x009896800000a95d */ /* 0x004fea0003900000 */
[----:B------:R-:W2:Y:S02]  /*124d0*/  @!P2 SYNCS.PHASECHK.TRANS64 P2, [R11+URZ+0x16850], R0 ;  /* 0x016850000b00a5a7 */ /* 0x000ea4000804007f */
[----:B--2---:R-:W-:Y:S05]  /*124e0*/  @!P2 BRA `(.L_x_13490) ;  /* 0xfffffffc00eca947 */ /* 0x004fea000383ffff */
[----:B------:R-:W-:Y:S05]  /*124f0*/  BRA `(.L_x_13487) ;  /* 0xffffff5800687947 */ /* 0x000fea000383ffff */
.L_x_13496:
[----:B-1----:R-:W-:-:S04]  /*12500*/  IMAD.U32 R9, RZ, RZ, UR6 ;  /* 0x00000006ff097e24 */ /* 0x002fc8000f8e00ff */
[----:B------:R1:W2:Y:S03]  /*12510*/  SYNCS.PHASECHK.TRANS64.TRYWAIT P3, [R9+URZ+0x16830], R0 ;  /* 0x01683000090075a7 */ /* 0x0002a6000806017f */
[----:B--2---:R-:W-:Y:S05]  /*12520*/  @!P3 NANOSLEEP.SYNCS 0x989680 ;  /* 0x009896800000b95d */ /* 0x004fea0003900000 */
[----:B------:R-:W2:Y:S02]  /*12530*/  @!P3 SYNCS.PHASECHK.TRANS64 P3, [R9+URZ+0x16830], R0 ;  /* 0x016830000900b5a7 */ /* 0x000ea4000806007f */
[----:B--2---:R-:W-:Y:S05]  /*12540*/  @!P3 BRA `(.L_x_13496) ;  /* 0xfffffffc00ecb947 */ /* 0x004fea000383ffff */
[----:B------:R-:W-:Y:S05]  /*12550*/  BRA `(.L_x_13493) ;  /* 0xffffff7400107947 */ /* 0x000fea000383ffff */
.L_x_13500:
[----:B-1----:R-:W-:-:S04]  /*12560*/  IMAD.U32 R9, RZ, RZ, UR6 ;  /* 0x00000006ff097e24 */ /* 0x002fc8000f8e00ff */
[----:B------:R1:W2:Y:S03]  /*12570*/  SYNCS.PHASECHK.TRANS64.TRYWAIT P2, [R9+URZ+0x16850], R0 ;  /* 0x01685000090075a7 */ /* 0x0002a6000804017f */
[----:B--2---:R-:W-:Y:S05]  /*12580*/  @!P2 NANOSLEEP.SYNCS 0x989680 ;  /* 0x009896800000a95d */ /* 0x004fea0003900000 */
[----:B------:R-:W2:Y:S02]  /*12590*/  @!P2 SYNCS.PHASECHK.TRANS64 P2, [R9+URZ+0x16850], R0 ;  /* 0x016850000900a5a7 */ /* 0x000ea4000804007f */
[----:B--2---:R-:W-:Y:S05]  /*125a0*/  @!P2 BRA `(.L_x_13500) ;  /* 0xfffffffc00eca947 */ /* 0x004fea000383ffff */
[----:B------:R-:W-:Y:S05]  /*125b0*/  BRA `(.L_x_13497) ;  /* 0xffffff7400807947 */ /* 0x000fea000383ffff */
.L_x_13513:
[----:B-1----:R-:W-:-:S04]  /*125c0*/  IMAD.U32 R6, RZ, RZ, UR5 ;  /* 0x00000005ff067e24 */ /* 0x002fc8000f8e00ff */
[----:B------:R1:W2:Y:S03]  /*125d0*/  SYNCS.PHASECHK.TRANS64.TRYWAIT P0, [R6+URZ+0x16850], R3 ;  /* 0x01685003060075a7 */ /* 0x0002a6000800017f */
[----:B--2---:R-:W-:Y:S05]  /*125e0*/  @!P0 NANOSLEEP.SYNCS 0x989680 ;  /* 0x009896800000895d */ /* 0x004fea0003900000 */
[----:B------:R-:W2:Y:S02]  /*125f0*/  @!P0 SYNCS.PHASECHK.TRANS64 P0, [R6+URZ+0x16850], R3 ;  /* 0x01685003060085a7 */ /* 0x000ea4000800007f */
[----:B--2---:R-:W-:Y:S05]  /*12600*/  @!P0 BRA `(.L_x_13513) ;  /* 0xfffffffc00ec8947 */ /* 0x004fea000383ffff */
[----:B------:R-:W-:Y:S05]  /*12610*/  BRA `(.L_x_13512) ;  /* 0xffffffa000107947 */ /* 0x000fea000383ffff */
.L_x_13537:
[----:B------:R-:W-:Y:S02]  /*12620*/  IMAD.MOV.U32 R13, RZ, RZ, R20 ;  /* 0x000000ffff0d7224 */ /* 0x000fe400078e0014 */
[----:B------:R-:W-:Y:S02]  /*12630*/  IMAD.MOV.U32 R12, RZ, RZ, RZ ;  /* 0x000000ffff0c7224 */ /* 0x000fe400078e00ff */
[----:B------:R-:W-:Y:S02]  /*12640*/  IMAD.MOV.U32 R11, RZ, RZ, 0x1f ;  /* 0x0000001fff0b7424 */ /* 0x000fe400078e00ff */
[----:B------:R-:W-:-:S07]  /*12650*/  IMAD.MOV.U32 R15, RZ, RZ, -0x1 ;  /* 0xffffffffff0f7424 */ /* 0x000fce00078e00ff */
[----:B------:R-:W-:Y:S05]  /*12660*/  WARPSYNC.COLLECTIVE R15, `(.L_x_13618) ;  /* 0x000000000f087348 */ /* 0x000fea0003c00000 */
[----:B------:R0:W1:Y:S02]  /*12670*/  SHFL.IDX P6, R14, R13, R12, R11 ;  /* 0x0000000c0d0e7389 */ /* 0x00006400000c000b */
[----:B01----:R-:W-:Y:S01]  /*12680*/  ENDCOLLECTIVE ;  /* 0x000000000000791b */ /* 0x003fe20003800000 */
.L_x_13618:
[----:B------:R-:W-:Y:S05]  /*12690*/  BRA `(.L_x_13619) ;  /* 0xffffffcc000c7947 */ /* 0x000fea000383ffff */
.L_x_13539:
[----:B------:R-:W-:Y:S01]  /*126a0*/  BSSY B0, `(.L_x_13620) ;  /* 0x0000006000007945 */ /* 0x000fe20003800000 */
[----:B------:R-:W-:-:S07]  /*126b0*/  IMAD.MOV.U32 R15, RZ, RZ, -0x1 ;  /* 0xffffffffff0f7424 */ /* 0x000fce00078e00ff */
[----:B0-----:R-:W-:Y:S05]  /*126c0*/  WARPSYNC.COLLECTIVE R15, `(.L_x_13621) ;  /* 0x000000000f0c7348 */ /* 0x001fea0003c00000 */
[----:B------:R-:W-:Y:S02]  /*126d0*/  ELECT P6, UR62, PT ;  /* 0x00000000003e782f */ /* 0x000fe400038c0000 */
[----:B------:R-:W-:Y:S01]  /*126e0*/  MOV R14, UR62 ;  /* 0x0000003e000e7c02 */ /* 0x000fe20008000f00 */
[----:B0-----:R-:W-:Y:S10]  /*126f0*/  ENDCOLLECTIVE ;  /* 0x000000000000791b */ /* 0x001ff40003800000 */
.L_x_13621:
[----:B------:R-:W-:Y:S05]  /*12700*/  BSYNC B0 ;  /* 0x0000000000007941 */ /* 0x000fea0003800000 */
.L_x_13620:
[----:B------:R-:W-:Y:S05]  /*12710*/  BRA `(.L_x_13622) ;  /* 0xffffffcc000c7947 */ /* 0x000fea000383ffff */
.L_x_13541:
[----:B-1----:R1:W2:Y:S02]  /*12720*/  SYNCS.PHASECHK.TRANS64.TRYWAIT P0, [R3+URZ+0x16840], R0 ;  /* 0x01684000030075a7 */ /* 0x0022a4000800017f */
[----:B--2---:R-:W-:Y:S05]  /*12730*/  @!P0 NANOSLEEP.SYNCS 0x989680 ;  /* 0x009896800000895d */ /* 0x004fea0003900000 */
[----:B------:R-:W2:Y:S02]  /*12740*/  @!P0 SYNCS.PHASECHK.TRANS64 P0, [R3+URZ+0x16840], R0 ;  /* 0x01684000030085a7 */ /* 0x000ea4000800007f */
[----:B--2---:R-:W-:Y:S05]  /*12750*/  @!P0 BRA `(.L_x_13541) ;  /* 0xfffffffc00f08947 */ /* 0x004fea000383ffff */
[----:B------:R-:W-:Y:S05]  /*12760*/  BRA `(.L_x_13623) ;  /* 0xffffffcc00687947 */ /* 0x000fea000383ffff */
.L_x_13545:
[----:B------:R-:W-:Y:S01]  /*12770*/  IMAD.MOV.U32 R13, RZ, RZ, R5 ;  /* 0x000000ffff0d7224 */ /* 0x000fe200078e0005 */
[----:B------:R-:W-:Y:S01]  /*12780*/  LOP3.LUT R20, R20, 0x7f, RZ, 0xc0, !PT ;  /* 0x0000007f14147812 */ /* 0x000fe200078ec0ff */
[----:B------:R-:W-:Y:S02]  /*12790*/  IMAD.MOV.U32 R12, RZ, RZ, RZ ;  /* 0x000000ffff0c7224 */ /* 0x000fe400078e00ff */
[----:B------:R-:W-:Y:S01]  /*127a0*/  IMAD.MOV.U32 R11, RZ, RZ, 0x181f ;  /* 0x0000181fff0b7424 */ /* 0x000fe200078e00ff */
[----:B------:R-:W-:Y:S01]  /*127b0*/  SHF.R.U32.HI R20, RZ, 0x3, R20 ;  /* 0x00000003ff147819 */ /* 0x000fe20000011614 */
[----:B------:R-:W-:-:S04]  /*127c0*/  IMAD.MOV.U32 R15, RZ, RZ, -0x1 ;  /* 0xffffffffff0f7424 */ /* 0x000fc800078e00ff */
[----:B------:R-:W-:-:S07]  /*127d0*/  VIADD R6, R20, UR41 ;  /* 0x0000002914067c36 */ /* 0x000fce0008000000 */
[----:B------:R-:W-:Y:S05]  /*127e0*/  WARPSYNC.COLLECTIVE R15, `(.L_x_13624) ;  /* 0x000000000f087348 */ /* 0x000fea0003c00000 */
[----:B------:R0:W1:Y:S02]  /*127f0*/  SHFL.IDX P6, R14, R13, R12, R11 ;  /* 0x0000000c0d0e7389 */ /* 0x00006400000c000b */
[----:B01----:R-:W-:Y:S01]  /*12800*/  ENDCOLLECTIVE ;  /* 0x000000000000791b */ /* 0x003fe20003800000 */
.L_x_13624:
[----:B------:R-:W-:Y:S02]  /*12810*/  VIADD R10, R6, 0x10 ;  /* 0x00000010060a7836 */ /* 0x000fe40000000000 */
[----:B------:R-:W-:Y:S02]  /*12820*/  IMAD.MOV.U32 R13, RZ, RZ, R0 ;  /* 0x000000ffff0d7224 */ /* 0x000fe400078e0000 */
[----:B------:R-:W-:-:S07]  /*12830*/  IMAD.MOV.U32 R2, RZ, RZ, R14 ;  /* 0x000000ffff027224 */ /* 0x000fce00078e000e */
[----:B------:R-:W-:Y:S05]  /*12840*/  WARPSYNC.COLLECTIVE R15, `(.L_x_13625) ;  /* 0x000000000f087348 */ /* 0x000fea0003c00000 */
[----:B------:R0:W1:Y:S02]  /*12850*/  SHFL.IDX P6, R14, R13, R12, R11 ;  /* 0x0000000c0d0e7389 */ /* 0x00006400000c000b */
[----:B01----:R-:W-:Y:S01]  /*12860*/  ENDCOLLECTIVE ;  /* 0x000000000000791b */ /* 0x003fe20003800000 */
.L_x_13625:
        /* <DEDUP_REMOVED lines=11> */
.L_x_13626:
        /* <DEDUP_REMOVED lines=10> */
.L_x_13627:
[----:B------:R-:W-:Y:S02]  /*129c0*/  IMAD.MOV.U32 R13, RZ, RZ, R5 ;  /* 0x000000ffff0d7224 */ /* 0x000fe400078e0005 */
[----:B------:R-:W-:Y:S02]  /*129d0*/  IMAD.MOV.U32 R12, RZ, RZ, 0x2 ;  /* 0x00000002ff0c7424 */ /* 0x000fe400078e00ff */
[----:B------:R-:W-:-:S07]  /*129e0*/  IMAD.MOV.U32 R10, RZ, RZ, R14 ;  /* 0x000000ffff0a7224 */ /* 0x000fce00078e000e */
[----:B------:R-:W-:Y:S05]  /*129f0*/  WARPSYNC.COLLECTIVE R15, `(.L_x_13628) ;  /* 0x000000000f087348 */ /* 0x000fea0003c00000 */
[----:B------:R0:W1:Y:S02]  /*12a00*/  SHFL.IDX P6, R14, R13, R12, R11 ;  /* 0x0000000c0d0e7389 */ /* 0x00006400000c000b */
[----:B01----:R-:W-:Y:S01]  /*12a10*/  ENDCOLLECTIVE ;  /* 0x000000000000791b */ /* 0x003fe20003800000 */
.L_x_13628:
[----:B------:R-:W-:-:S05]  /*12a20*/  @!P1 LEA R10, P2, R21, R10, 0x1 ;  /* 0x0000000a150a9211 */ /* 0x000fca00078408ff */
[----:B------:R-:W-:Y:S02]  /*12a30*/  @!P1 IMAD.X R3, RZ, RZ, R2, P2 ;  /* 0x000000ffff039224 */ /* 0x000fe400010e0602 */
        /* <DEDUP_REMOVED lines=8> */
[----:B------:R-:W-:-:S02]  /*12ac0*/  VIADD R10, R6, 0x30 ;  /* 0x00000030060a7836 */ /* 0x000fc40000000000 */
[----:B------:R-:W-:-:S10]  /*12ad0*/  IMAD.MOV.U32 R9, RZ, RZ, R14 ;  /* 0x000000ffff097224 */ /* 0x000fd400078e000e */
[----:B0-----:R-:W-:Y:S05]  /*12ae0*/  WARPSYNC.COLLECTIVE R15, `(.L_x_13629) ;  /* 0x000000000f087348 */ /* 0x001fea0003c00000 */
[----:B------:R1:W2:Y:S02]  /*12af0*/  SHFL.IDX P6, R14, R13, R12, R11 ;  /* 0x0000000c0d0e7389 */ /* 0x0002a400000c000b */
[----:B012---:R-:W-:Y:S01]  /*12b00*/  ENDCOLLECTIVE ;  /* 0x000000000000791b */ /* 0x007fe20003800000 */
.L_x_13629:
[----:B------:R-:W-:Y:S02]  /*12b10*/  IMAD.MOV.U32 R13, RZ, RZ, R5 ;  /* 0x000000ffff0d7224 */ /* 0x000fe400078e0005 */
[----:B------:R-:W-:Y:S01]  /*12b20*/  IMAD.MOV.U32 R12, RZ, RZ, 0x3 ;  /* 0x00000003ff0c7424 */ /* 0x000fe200078e00ff */
[----:B------:R-:W-:-:S13]  /*12b30*/  @!P1 LEA R2, P2, R21, R14, 0x1 ;  /* 0x0000000e15029211 */ /* 0x000fda00078408ff */
[----:B------:R-:W-:Y:S05]  /*12b40*/  WARPSYNC.COLLECTIVE R15, `(.L_x_13630) ;  /* 0x000000000f087348 */ /* 0x000fea0003c00000 */
[----:B------:R0:W1:Y:S02]  /*12b50*/  SHFL.IDX P6, R14, R13, R12, R11 ;  /* 0x0000000c0d0e7389 */ /* 0x00006400000c000b */
[----:B01----:R-:W-:Y:S01]  /*12b60*/  ENDCOLLECTIVE ;  /* 0x000000000000791b */ /* 0x003fe20003800000 */
.L_x_13630:
[----:B------:R-:W-:-:S05]  /*12b70*/  @!P1 IMAD.X R3, RZ, RZ, R9, P2 ;  /* 0x000000ffff039224 */ /* 0x000fca00010e0609 */
        /* <DEDUP_REMOVED lines=10> */
.L_x_13631:
[----:B------:R-:W-:Y:S02]  /*12c20*/  IMAD.MOV.U32 R13, RZ, RZ, R5 ;  /* 0x000000ffff0d7224 */ /* 0x000fe400078e0005 */
[----:B------:R-:W-:Y:S02]  /*12c30*/  IMAD.MOV.U32 R12, RZ, RZ, 0x4 ;  /* 0x00000004ff0c7424 */ /* 0x000fe400078e00ff */
[----:B------:R-:W-:-:S07]  /*12c40*/  IMAD.MOV.U32 R10, RZ, RZ, R14 ;  /* 0x000000ffff0a7224 */ /* 0x000fce00078e000e */
[----:B------:R-:W-:Y:S05]  /*12c50*/  WARPSYNC.COLLECTIVE R15, `(.L_x_13632) ;  /* 0x000000000f087348 */ /* 0x000fea0003c00000 */
[----:B------:R0:W1:Y:S02]  /*12c60*/  SHFL.IDX P6, R14, R13, R12, R11 ;  /* 0x0000000c0d0e7389 */ /* 0x00006400000c000b */
[----:B01----:R-:W-:Y:S01]  /*12c70*/  ENDCOLLECTIVE ;  /* 0x000000000000791b */ /* 0x003fe20003800000 */
.L_x_13632:
        /* <DEDUP_REMOVED lines=15> */
.L_x_13633:
[----:B------:R-:W-:Y:S02]  /*12d70*/  IMAD.MOV.U32 R13, RZ, RZ, R5 ;  /* 0x000000ffff0d7224 */ /* 0x000fe400078e0005 */
[----:B------:R-:W-:Y:S01]  /*12d80*/  IMAD.MOV.U32 R12, RZ, RZ, 0x5 ;  /* 0x00000005ff0c7424 */ /* 0x000fe200078e00ff */
[----:B------:R-:W-:-:S13]  /*12d90*/  @!P1 LEA R2, P2, R21, R14, 0x1 ;  /* 0x0000000e15029211 */ /* 0x000fda00078408ff */
[----:B------:R-:W-:Y:S05]  /*12da0*/  WARPSYNC.COLLECTIVE R15, `(.L_x_13634) ;  /* 0x000000000f087348 */ /* 0x000fea0003c00000 */
[----:B------:R0:W1:Y:S02]  /*12db0*/  SHFL.IDX P6, R14, R13, R12, R11 ;  /* 0x0000000c0d0e7389 */ /* 0x00006400000c000b */
[----:B01----:R-:W-:Y:S01]  /*12dc0*/  ENDCOLLECTIVE ;  /* 0x000000000000791b */ /* 0x003fe20003800000 */
.L_x_13634:
        /* <DEDUP_REMOVED lines=11> */
.L_x_13635:
[----:B------:R-:W-:Y:S02]  /*12e80*/  IMAD.MOV.U32 R13, RZ, RZ, R5 ;  /* 0x000000ffff0d7224 */ /* 0x000fe400078e0005 */
[----:B------:R-:W-:Y:S02]  /*12e90*/  IMAD.MOV.U32 R12, RZ, RZ, 0x6 ;  /* 0x00000006ff0c7424 */ /* 0x000fe400078e00ff */
[----:B------:R-:W-:-:S07]  /*12ea0*/  IMAD.MOV.U32 R10, RZ, RZ, R14 ;  /* 0x000000ffff0a7224 */ /* 0x000fce00078e000e */
[----:B------:R-:W-:Y:S05]  /*12eb0*/  WARPSYNC.COLLECTIVE R15, `(.L_x_13636) ;  /* 0x000000000f087348 */ /* 0x000fea0003c00000 */
[----:B------:R0:W1:Y:S02]  /*12ec0*/  SHFL.IDX P6, R14, R13, R12, R11 ;  /* 0x0000000c0d0e7389 */ /* 0x00006400000c000b */
[----:B01----:R-:W-:Y:S01]  /*12ed0*/  ENDCOLLECTIVE ;  /* 0x000000000000791b */ /* 0x003fe20003800000 */
.L_x_13636:
        /* <DEDUP_REMOVED lines=14> */
.L_x_13637:
[----:B------:R-:W-:Y:S02]  /*12fc0*/  IMAD.MOV.U32 R13, RZ, RZ, R5 ;  /* 0x000000ffff0d7224 */ /* 0x000fe400078e0005 */
[----:B------:R-:W-:Y:S01]  /*12fd0*/  IMAD.MOV.U32 R12, RZ, RZ, 0x7 ;  /* 0x00000007ff0c7424 */ /* 0x000fe200078e00ff */
[----:B------:R-:W-:-:S13]  /*12fe0*/  @!P1 LEA R2, P2, R21, R14, 0x1 ;  /* 0x0000000e15029211 */ /* 0x000fda00078408ff */
[----:B------:R-:W-:Y:S05]  /*12ff0*/  WARPSYNC.COLLECTIVE R15, `(.L_x_13638) ;  /* 0x000000000f087348 */ /* 0x000fea0003c00000 */
[----:B------:R0:W1:Y:S02]  /*13000*/  SHFL.IDX P6, R14, R13, R12, R11 ;  /* 0x0000000c0d0e7389 */ /* 0x00006400000c000b */
[----:B01----:R-:W-:Y:S01]  /*13010*/  ENDCOLLECTIVE ;  /* 0x000000000000791b */ /* 0x003fe20003800000 */
.L_x_13638:
[----:B------:R-:W-:-:S05]  /*13020*/  @!P1 IMAD.X R3, RZ, RZ, R9, P2 ;  /* 0x000000ffff039224 */ /* 0x000fca00010e0609 */
[----:B------:R-:W-:Y:S01]  /*13030*/  @!PT LDS RZ, [RZ] ;  /* 0x00000000fffff984 */ /* 0x000fe20000000800 */
[----:B------:R-:W-:Y:S01]  /*13040*/  @!PT LDS RZ, [RZ] ;  /* 0x00000000fffff984 */ /* 0x000fe20000000800 */
[----:B------:R-:W-:Y:S01]  /*13050*/  @!PT LDS RZ, [RZ] ;  /* 0x00000000fffff984 */ /* 0x000fe20000000800 */
[----:B------:R0:W-:Y:S01]  /*13060*/  @!P1 LDGSTS.E.BYPASS.LTC128B.128 [R26+0xb400], desc[UR48][R2.64], !P0 ;  /* 0x0b400000021a9fae */ /* 0x0001e2000c101d70 */
[----:B------:R-:W-:Y:S02]  /*13070*/  IMAD.MOV.U32 R13, RZ, RZ, R0 ;  /* 0x000000ffff0d7224 */ /* 0x000fe400078e0000 */
[----:B------:R-:W-:-:S05]  /*13080*/  VIADD R0, R6, 0x70 ;  /* 0x0000007006007836 */ /* 0x000fca0000000000 */
[----:B------:R-:W-:Y:S01]  /*13090*/  ISETP.GE.AND P1, PT, R0, R7, PT ;  /* 0x000000070000720c */ /* 0x000fe20003f26270 */
[----:B------:R-:W-:Y:S02]  /*130a0*/  VIADD R0, R6, 0x80 ;  /* 0x0000008006007836 */ /* 0x000fe40000000000 */
[----:B------:R-:W-:-:S10]  /*130b0*/  IMAD.MOV.U32 R10, RZ, RZ, R14 ;  /* 0x000000ffff0a7224 */ /* 0x000fd400078e000e */
[----:B0-----:R-:W-:Y:S05]  /*130c0*/  WARPSYNC.COLLECTIVE R15, `(.L_x_13639) ;  /* 0x000000000f087348 */ /* 0x001fea0003c00000 */
[----:B------:R1:W2:Y:S02]  /*130d0*/  SHFL.IDX P6, R14, R13, R12, R11 ;  /* 0x0000000c0d0e7389 */ /* 0x0002a400000c000b */
[----:B012---:R-:W-:Y:S01]  /*130e0*/  ENDCOLLECTIVE ;  /* 0x000000000000791b */ /* 0x007fe20003800000 */
.L_x_13639:
[----:B------:R-:W-:Y:S02]  /*130f0*/  IMAD.MOV.U32 R13, RZ, RZ, R8 ;  /* 0x000000ffff0d7224 */ /* 0x000fe400078e0008 */
[----:B------:R-:W-:Y:S02]  /*13100*/  IMAD.MOV.U32 R12, RZ, RZ, RZ ;  /* 0x000000ffff0c7224 */ /* 0x000fe400078e00ff */
[----:B------:R-:W-:-:S07]  /*13110*/  IMAD.MOV.U32 R20, RZ, RZ, R14 ;  /* 0x000000ffff147224 */ /* 0x000fce00078e000e */
[----:B------:R-:W-:Y:S05]  /*13120*/  WARPSYNC.COLLECTIVE R15, `(.L_x_13640) ;  /* 0x000000000f087348 */ /* 0x000fea0003c00000 */
[----:B------:R0:W1:Y:S02]  /*13130*/  SHFL.IDX P6, R14, R13, R12, R11 ;  /* 0x0000000c0d0e7389 */ /* 0x00006400000c000b */
[----:B01----:R-:W-:Y:S01]  /*13140*/  ENDCOLLECTIVE ;  /* 0x000000000000791b */ /* 0x003fe20003800000 */
.L_x_13640:
[----:B------:R-:W-:-:S05]  /*13150*/  @!P1 LEA R2, P2, R21, R20, 0x1 ;  /* 0x0000001415029211 */ /* 0x000fca00078408ff */
[----:B------:R-:W-:-:S05]  /*13160*/  @!P1 IMAD.X R3, RZ, RZ, R10, P2 ;  /* 0x000000ffff039224 */ /* 0x000fca00010e060a */
[----:B------:R-:W-:Y:S01]  /*13170*/  @!PT LDS RZ, [RZ] ;  /* 0x00000000fffff984 */ /* 0x000fe20000000800 */
[----:B------:R-:W-:Y:S01]  /*13180*/  @!PT LDS RZ, [RZ] ;  /* 0x00000000fffff984 */ /* 0x000fe20000000800 */
[----:B------:R-:W-:Y:S01]  /*13190*/  @!PT LDS RZ, [RZ] ;  /* 0x00000000fffff984 */ /* 0x000fe20000000800 */
[----:B------:R0:W-:Y:S01]  /*131a0*/  @!P1 LDGSTS.E.BYPASS.LTC128B.128 [R26+0xbc00], desc[UR48][R2.64], !P0 ;  /* 0x0bc00000021a9fae */ /* 0x0001e2000c101d70 */
[----:B------:R-:W-:Y:S01]  /*131b0*/  IMAD.MOV.U32 R13, RZ, RZ, R4 ;  /* 0x000000ffff0d7224 */ /* 0x000fe200078e0004 */
[----:B------:R-:W-:Y:S01]  /*131c0*/  ISETP.GE.AND P1, PT, R0, R7, PT ;  /* 0x000000070000720c */ /* 0x000fe20003f26270 */
[----:B------:R-:W-:Y:S02]  /*131d0*/  VIADD R0, R6, 0x90 ;  /* 0x0000009006007836 */ /* 0x000fe40000000000 */
[----:B------:R-:W-:-:S10]  /*131e0*/  IMAD.MOV.U32 R9, RZ, RZ, R14 ;  /* 0x000000ffff097224 */ /* 0x000fd400078e000e */
[----:B0-----:R-:W-:Y:S05]  /*131f0*/  WARPSYNC.COLLECTIVE R15, `(.L_x_13641) ;  /* 0x000000000f087348 */ /* 0x001fea0003c00000 */
[----:B------:R1:W2:Y:S02]  /*13200*/  SHFL.IDX P6, R14, R13, R12, R11 ;  /* 0x0000000c0d0e7389 */ /* 0x0002a400000c000b */
[----:B012---:R-:W-:Y:S01]  /*13210*/  ENDCOLLECTIVE ;  /* 0x000000000000791b */ /* 0x007fe20003800000 */
.L_x_13641:
[----:B------:R-:W-:Y:S02]  /*13220*/  IMAD.MOV.U32 R13, RZ, RZ, R8 ;  /* 0x000000ffff0d7224 */ /* 0x000fe400078e0008 */
[----:B------:R-:W-:Y:S01]  /*13230*/  IMAD.MOV.U32 R12, RZ, RZ, 0x1 ;  /* 0x00000001ff0c7424 */ /* 0x000fe200078e00ff */
[----:B------:R-:W-:-:S13]  /*13240*/  @!P1 LEA R2, P2, R21, R14, 0x1 ;  /* 0x0000000e15029211 */ /* 0x000fda00078408ff */
[----:B------:R-:W-:Y:S05]  /*13250*/  WARPSYNC.COLLECTIVE R15, `(.L_x_13642) ;  /* 0x000000000f087348 */ /* 0x000fea0003c00000 */
[----:B------:R0:W1:Y:S02]  /*13260*/  SHFL.IDX P6, R14, R13, R12, R11 ;  /* 0x0000000c0d0e7389 */ /* 0x00006400000c000b */
[----:B01----:R-:W-:Y:S01]  /*13270*/  ENDCOLLECTIVE ;  /* 0x000000000000791b */ /* 0x003fe20003800000 */
.L_x_13642:
[----:B------:R-:W-:-:S05]  /*13280*/  @!P1 IMAD.X R3, RZ, RZ, R9, P2 ;  /* 0x000000ffff039224 */ /* 0x000fca00010e0609 */
[----:B------:R-:W-:Y:S01]  /*13290*/  @!PT LDS RZ, [RZ] ;  /* 0x00000000fffff984 */ /* 0x000fe20000000800 */
[----:B------:R-:W-:Y:S01]  /*132a0*/  @!PT LDS RZ, [RZ] ;  /* 0x00000000fffff984 */ /* 0x000fe20000000800 */
[----:B------:R-:W-:Y:S01]  /*132b0*/  @!PT LDS RZ, [RZ] ;  /* 0x00000000fffff984 */ /* 0x000fe20000000800 */
[----:B------:R0:W-:Y:S01]  /*132c0*/  @!P1 LDGSTS.E.BYPASS.LTC128B.128 [R26+0xc400], desc[UR48][R2.64], !P0 ;  /* 0x0c400000021a9fae */ /* 0x0001e2000c101d70 */
[----:B------:R-:W-:Y:S01]  /*132d0*/  ISETP.GE.AND P1, PT, R0, R7, PT ;  /* 0x000000070000720c */ /* 0x000fe20003f26270 */
[----:B------:R-:W-:Y:S02]  /*132e0*/  IMAD.MOV.U32 R13, RZ, RZ, R4 ;  /* 0x000000ffff0d7224 */ /* 0x000fe400078e0004 */
[----:B------:R-:W-:-:S10]  /*132f0*/  IMAD.MOV.U32 R5, RZ, RZ, R14 ;  /* 0x000000ffff057224 */ /* 0x000fd400078e000e */
[----:B0-----:R-:W-:Y:S05]  /*13300*/  WARPSYNC.COLLECTIVE R15, `(.L_x_13643) ;  /* 0x000000000f087348 */ /* 0x001fea0003c00000 */
[----:B------:R1:W2:Y:S02]  /*13310*/  SHFL.IDX P6, R14, R13, R12, R11 ;  /* 0x0000000c0d0e7389 */ /* 0x0002a400000c000b */
[----:B012---:R-:W-:Y:S01]  /*13320*/  ENDCOLLECTIVE ;  /* 0x000000000000791b */ /* 0x007fe20003800000 */
.L_x_13643:
[----:B------:R-:W-:Y:S02]  /*13330*/  IMAD.MOV.U32 R13, RZ, RZ, R8 ;  /* 0x000000ffff0d7224 */ /* 0x000fe400078e0008 */
[----:B------:R-:W-:Y:S02]  /*13340*/  IMAD.MOV.U32 R12, RZ, RZ, 0x2 ;  /* 0x00000002ff0c7424 */ /* 0x000fe400078e00ff */
[----:B------:R-:W-:-:S07]  /*13350*/  IMAD.MOV.U32 R9, RZ, RZ, R14 ;  /* 0x000000ffff097224 */ /* 0x000fce00078e000e */
[----:B------:R-:W-:Y:S05]  /*13360*/  WARPSYNC.COLLECTIVE R15, `(.L_x_13644) ;  /* 0x000000000f087348 */ /* 0x000fea0003c00000 */
[----:B------:R0:W1:Y:S02]  /*13370*/  SHFL.IDX P6, R14, R13, R12, R11 ;  /* 0x0000000c0d0e7389 */ /* 0x00006400000c000b */
[----:B01----:R-:W-:Y:S01]  /*13380*/  ENDCOLLECTIVE ;  /* 0x000000000000791b */ /* 0x003fe20003800000 */
.L_x_13644:
        /* <DEDUP_REMOVED lines=11> */
.L_x_13645:
[----:B------:R-:W-:-:S05]  /*13440*/  VIADD R2, R6, 0xa0 ;  /* 0x000000a006027836 */ /* 0x000fca0000000000 */
[----:B------:R-:W-:Y:S01]  /*13450*/  ISETP.GE.AND P1, PT, R2, R7, PT ;  /* 0x000000070200720c */ /* 0x000fe20003f26270 */
[----:B------:R-:W-:Y:S02]  /*13460*/  IMAD.MOV.U32 R13, RZ, RZ, R8 ;  /* 0x000000ffff0d7224 */ /* 0x000fe400078e0008 */
[----:B------:R-:W-:-:S10]  /*13470*/  IMAD.MOV.U32 R12, RZ, RZ, 0x3 ;  /* 0x00000003ff0c7424 */ /* 0x000fd400078e00ff */
[----:B------:R-:W-:-:S13]  /*13480*/  @!P1 LEA R2, P2, R21, R14, 0x1 ;  /* 0x0000000e15029211 */ /* 0x000fda00078408ff */
[----:B------:R-:W-:Y:S05]  /*13490*/  WARPSYNC.COLLECTIVE R15, `(.L_x_13646) ;  /* 0x000000000f087348 */ /* 0x000fea0003c00000 */
[----:B------:R0:W1:Y:S02]  /*134a0*/  SHFL.IDX P6, R14, R13, R12, R11 ;  /* 0x0000000c0d0e7389 */ /* 0x00006400000c000b */
[----:B01----:R-:W-:Y:S01]  /*134b0*/  ENDCOLLECTIVE ;  /* 0x000000000000791b */ /* 0x003fe20003800000 */
.L_x_13646:
        /* <DEDUP_REMOVED lines=10> */
.L_x_13647:
[----:B------:R-:W-:Y:S05]  /*13560*/  BRA `(.L_x_13648) ;  /* 0xffffffcc002c7947 */ /* 0x000fea000383ffff */
.L_x_13548:
[----:B0-----:R0:W1:Y:S02]  /*13570*/  SYNCS.PHASECHK.TRANS64.TRYWAIT P0, [R17+URZ+0x16820], R2 ;  /* 0x01682002110075a7 */ /* 0x001064000800017f */
[----:B-1----:R-:W-:Y:S05]  /*13580*/  @!P0 NANOSLEEP.SYNCS 0x989680 ;  /* 0x009896800000895d */ /* 0x002fea0003900000 */
[----:B------:R-:W1:Y:S02]  /*13590*/  @!P0 SYNCS.PHASECHK.TRANS64 P0, [R17+URZ+0x16820], R2 ;  /* 0x01682002110085a7 */ /* 0x000e64000800007f */
[----:B-1----:R-:W-:Y:S05]  /*135a0*/  @!P0 BRA `(.L_x_13548) ;  /* 0xfffffffc00f08947 */ /* 0x002fea000383ffff */
[----:B------:R-:W-:Y:S05]  /*135b0*/  BRA `(.L_x_13649) ;  /* 0xffffffcc00847947 */ /* 0x000fea000383ffff */
.L_x_13555:
[----:B0-----:R0:W1:Y:S02]  /*135c0*/  SYNCS.PHASECHK.TRANS64.TRYWAIT P0, [R3+URZ+0x16840], R2 ;  /* 0x01684002030075a7 */ /* 0x001064000800017f */
[----:B-1----:R-:W-:Y:S05]  /*135d0*/  @!P0 NANOSLEEP.SYNCS 0x989680 ;  /* 0x009896800000895d */ /* 0x002fea0003900000 */
[----:B------:R-:W1:Y:S02]  /*135e0*/  @!P0 SYNCS.PHASECHK.TRANS64 P0, [R3+URZ+0x16840], R2 ;  /* 0x01684002030085a7 */ /* 0x000e64000800007f */
[----:B-1----:R-:W-:Y:S05]  /*135f0*/  @!P0 BRA `(.L_x_13555) ;  /* 0xfffffffc00f08947 */ /* 0x002fea000383ffff */
[----:B------:R-:W-:Y:S05]  /*13600*/  BRA `(.L_x_13650) ;  /* 0xffffffd000387947 */ /* 0x000fea000383ffff */
.L_x_13560:
[----:B0-----:R0:W1:Y:S02]  /*13610*/  SYNCS.PHASECHK.TRANS64.TRYWAIT P0, [R2+URZ+0x60], R3 ;  /* 0x00006003020075a7 */ /* 0x001064000800017f */
[----:B-1----:R-:W-:Y:S05]  /*13620*/  @!P0 NANOSLEEP.SYNCS 0x989680 ;  /* 0x009896800000895d */ /* 0x002fea0003900000 */
[----:B------:R-:W1:Y:S02]  /*13630*/  @!P0 SYNCS.PHASECHK.TRANS64 P0, [R2+URZ+0x60], R3 ;  /* 0x00006003020085a7 */ /* 0x000e64000800007f */
[----:B-1----:R-:W-:Y:S05]  /*13640*/  @!P0 BRA `(.L_x_13560) ;  /* 0xfffffffc00f08947 */ /* 0x002fea000383ffff */
[----:B------:R-:W-:Y:S05]  /*13650*/  BRA `(.L_x_13651) ;  /* 0xffffffd000b07947 */ /* 0x000fea000383ffff */
.L_x_13569:
[----:B0-----:R0:W1:Y:S02]  /*13660*/  SYNCS.PHASECHK.TRANS64.TRYWAIT P0, [R3+URZ+0x16840], R2 ;  /* 0x01684002030075a7 */ /* 0x001064000800017f */
[----:B-1----:R-:W-:Y:S05]  /*13670*/  @!P0 NANOSLEEP.SYNCS 0x989680 ;  /* 0x009896800000895d */ /* 0x002fea0003900000 */
[----:B------:R-:W1:Y:S02]  /*13680*/  @!P0 SYNCS.PHASECHK.TRANS64 P0, [R3+URZ+0x16840], R2 ;  /* 0x01684002030085a7 */ /* 0x000e64000800007f */
[----:B-1----:R-:W-:Y:S05]  /*13690*/  @!P0 BRA `(.L_x_13569) ;  /* 0xfffffffc00f08947 */ /* 0x002fea000383ffff */
[----:B------:R-:W-:Y:S05]  /*136a0*/  BRA `(.L_x_13652) ;  /* 0xffffffd400f07947 */ /* 0x000fea000383ffff */
.L_x_13574:
[----:B0-----:R0:W1:Y:S02]  /*136b0*/  SYNCS.PHASECHK.TRANS64.TRYWAIT P0, [R5+URZ+0x60], R24 ;  /* 0x00006018050075a7 */ /* 0x001064000800017f */
[----:B-1----:R-:W-:Y:S05]  /*136c0*/  @!P0 NANOSLEEP.SYNCS 0x989680 ;  /* 0x009896800000895d */ /* 0x002fea0003900000 */
[----:B------:R-:W1:Y:S02]  /*136d0*/  @!P0 SYNCS.PHASECHK.TRANS64 P0, [R5+URZ+0x60], R24 ;  /* 0x00006018050085a7 */ /* 0x000e64000800007f */
[----:B-1----:R-:W-:Y:S05]  /*136e0*/  @!P0 BRA `(.L_x_13574) ;  /* 0xfffffffc00f08947 */ /* 0x002fea000383ffff */
[----:B------:R-:W-:Y:S05]  /*136f0*/  BRA `(.L_x_13653) ;  /* 0xffffffd800687947 */ /* 0x000fea000383ffff */
.L_x_13582:
[----:B0-----:R0:W1:Y:S02]  /*13700*/  SYNCS.PHASECHK.TRANS64.TRYWAIT P0, [R2+URZ+0x16840], R3 ;  /* 0x01684003020075a7 */ /* 0x001064000800017f */
[----:B-1----:R-:W-:Y:S05]  /*13710*/  @!P0 NANOSLEEP.SYNCS 0x989680 ;  /* 0x009896800000895d */ /* 0x002fea0003900000 */
[----:B------:R-:W1:Y:S02]  /*13720*/  @!P0 SYNCS.PHASECHK.TRANS64 P0, [R2+URZ+0x16840], R3 ;  /* 0x01684003020085a7 */ /* 0x000e64000800007f */
[----:B-1----:R-:W-:Y:S05]  /*13730*/  @!P0 BRA `(.L_x_13582) ;  /* 0xfffffffc00f08947 */ /* 0x002fea000383ffff */
[----:B------:R-:W-:Y:S05]  /*13740*/  BRA `(.L_x_13654) ;  /* 0xffffffdc00747947 */ /* 0x000fea000383ffff */
.L_x_13587:
[----:B0-----:R0:W1:Y:S02]  /*13750*/  SYNCS.PHASECHK.TRANS64.TRYWAIT P0, [R5+URZ+0x60], R8 ;  /* 0x00006008050075a7 */ /* 0x001064000800017f */
[----:B-1----:R-:W-:Y:S05]  /*13760*/  @!P0 NANOSLEEP.SYNCS 0x989680 ;  /* 0x009896800000895d */ /* 0x002fea0003900000 */
[----:B------:R-:W1:Y:S02]  /*13770*/  @!P0 SYNCS.PHASECHK.TRANS64 P0, [R5+URZ+0x60], R8 ;  /* 0x00006008050085a7 */ /* 0x000e64000800007f */
[----:B-1----:R-:W-:Y:S05]  /*13780*/  @!P0 BRA `(.L_x_13587) ;  /* 0xfffffffc00f08947 */ /* 0x002fea000383ffff */
[----:B------:R-:W-:Y:S05]  /*13790*/  BRA `(.L_x_13655) ;  /* 0xffffffdc00f07947 */ /* 0x000fea000383ffff */
.L_x_13597:
[----:B-1----:R1:W2:Y:S02]  /*137a0*/  SYNCS.PHASECHK.TRANS64.TRYWAIT P0, [R3+URZ+0x16860], R0 ;  /* 0x01686000030075a7 */ /* 0x0022a4000800017f */
[----:B--2---:R-:W-:Y:S05]  /*137b0*/  @!P0 NANOSLEEP.SYNCS 0x989680 ;  /* 0x009896800000895d */ /* 0x004fea0003900000 */
[----:B------:R-:W2:Y:S02]  /*137c0*/  @!P0 SYNCS.PHASECHK.TRANS64 P0, [R3+URZ+0x16860], R0 ;  /* 0x01686000030085a7 */ /* 0x000ea4000800007f */
[----:B--2---:R-:W-:Y:S05]  /*137d0*/  @!P0 BRA `(.L_x_13597) ;  /* 0xfffffffc00f08947 */ /* 0x004fea000383ffff */
[----:B------:R-:W-:Y:S05]  /*137e0*/  BRA `(.L_x_13656) ;  /* 0xffffffe000e07947 */ /* 0x000fea000383ffff */
.L_x_13603:
        /* <DEDUP_REMOVED lines=8> */
.L_x_13658:
[----:B------:R-:W-:Y:S05]  /*13870*/  BSYNC B0 ;  /* 0x0000000000007941 */ /* 0x000fea0003800000 */
.L_x_13657:
[----:B------:R-:W-:Y:S05]  /*13880*/  BRA `(.L_x_13659) ;  /* 0xffffffe400807947 */ /* 0x000fea000383ffff */
.L_x_13606:
[----:B-1----:R1:W2:Y:S02]  /*13890*/  SYNCS.PHASECHK.TRANS64.TRYWAIT P0, [R9+URZ+0x16820], R0 ;  /* 0x01682000090075a7 */ /* 0x0022a4000800017f */
[----:B--2---:R-:W-:Y:S05]  /*138a0*/  @!P0 NANOSLEEP.SYNCS 0x989680 ;  /* 0x009896800000895d */ /* 0x004fea0003900000 */
[----:B------:R-:W2:Y:S02]  /*138b0*/  @!P0 SYNCS.PHASECHK.TRANS64 P0, [R9+URZ+0x16820], R0 ;  /* 0x01682000090085a7 */ /* 0x000ea4000800007f */
[----:B--2---:R-:W-:Y:S05]  /*138c0*/  @!P0 BRA `(.L_x_13606) ;  /* 0xfffffffc00f08947 */ /* 0x004fea000383ffff */
[----:B------:R-:W-:Y:S05]  /*138d0*/  BRA `(.L_x_13660) ;  /* 0xffffffe400c47947 */ /* 0x000fea000383ffff */
.L_x_13607:
        /* <DEDUP_REMOVED lines=11> */
.L_x_13662:
[----:B------:R-:W-:Y:S05]  /*13990*/  BSYNC B0 ;  /* 0x0000000000007941 */ /* 0x000fea0003800000 */
.L_x_13661:
[----:B------:R-:W-:Y:S05]  /*139a0*/  BRA `(.L_x_13663) ;  /* 0xffffffe400ac7947 */ /* 0x000fea000383ffff */
.L_x_13610:
[----:B------:R-:W-:Y:S01]  /*139b0*/  BSSY B1, `(.L_x_13664) ;  /* 0x0000006000017945 */ /* 0x000fe20003800000 */
[----:B------:R-:W-:-:S07]  /*139c0*/  IMAD.MOV.U32 R15, RZ, RZ, -0x1 ;  /* 0xffffffffff0f7424 */ /* 0x000fce00078e00ff */
[----:B01----:R-:W-:Y:S05]  /*139d0*/  WARPSYNC.COLLECTIVE R15, `(.L_x_13665) ;  /* 0x000000000f0c7348 */ /* 0x003fea0003c00000 */
[----:B------:R-:W-:Y:S02]  /*139e0*/  ELECT P6, UR62, PT ;  /* 0x00000000003e782f */ /* 0x000fe400038c0000 */
[----:B------:R-:W-:Y:S01]  /*139f0*/  MOV R14, UR62 ;  /* 0x0000003e000e7c02 */ /* 0x000fe20008000f00 */
[----:B01----:R-:W-:Y:S10]  /*13a00*/  ENDCOLLECTIVE ;  /* 0x000000000000791b */ /* 0x003ff40003800000 */
.L_x_13665:
[----:B------:R-:W-:Y:S05]  /*13a10*/  BSYNC B1 ;  /* 0x0000000000017941 */ /* 0x000fea0003800000 */
.L_x_13664:
[----:B------:R-:W-:Y:S05]  /*13a20*/  BRA `(.L_x_13666) ;  /* 0xffffffe400a47947 */ /* 0x000fea000383ffff */
.L_x_13612:
[----:B-1----:R1:W2:Y:S02]  /*13a30*/  SYNCS.PHASECHK.TRANS64.TRYWAIT P0, [R7+URZ], R2 ;  /* 0x00000002070075a7 */ /* 0x0022a4000800017f */
[----:B--2---:R-:W-:Y:S05]  /*13a40*/  @!P0 NANOSLEEP.SYNCS 0x989680 ;  /* 0x009896800000895d */ /* 0x004fea0003900000 */
[----:B------:R-:W2:Y:S02]  /*13a50*/  @!P0 SYNCS.PHASECHK.TRANS64 P0, [R7+URZ], R2 ;  /* 0x00000002070085a7 */ /* 0x000ea4000800007f */
[----:B--2---:R-:W-:Y:S05]  /*13a60*/  @!P0 BRA `(.L_x_13612) ;  /* 0xfffffffc00f08947 */ /* 0x004fea000383ffff */
[----:B------:R-:W-:Y:S05]  /*13a70*/  BRA `(.L_x_13667) ;  /* 0xffffffe400d87947 */ /* 0x000fea000383ffff */
.L_x_13613:
[----:B--2---:R2:W3:Y:S02]  /*13a80*/  SYNCS.PHASECHK.TRANS64.TRYWAIT P0, [R3+URZ], R0 ;  /* 0x00000000030075a7 */ /* 0x0044e4000800017f */
[----:B---3--:R-:W-:Y:S05]  /*13a90*/  @!P0 NANOSLEEP.SYNCS 0x989680 ;  /* 0x009896800000895d */ /* 0x008fea0003900000 */
[----:B------:R-:W3:Y:S02]  /*13aa0*/  @!P0 SYNCS.PHASECHK.TRANS64 P0, [R3+URZ], R0 ;  /* 0x00000000030085a7 */ /* 0x000ee4000800007f */
[----:B---3--:R-:W-:Y:S05]  /*13ab0*/  @!P0 BRA `(.L_x_13613) ;  /* 0xfffffffc00f08947 */ /* 0x008fea000383ffff */
[----:B------:R-:W-:Y:S05]  /*13ac0*/  BRA `(.L_x_13668) ;  /* 0xffffffe400cc7947 */ /* 0x000fea000383ffff */
.L_x_13615:
[----:B--2---:R2:W3:Y:S02]  /*13ad0*/  SYNCS.PHASECHK.TRANS64.TRYWAIT P0, [R5+URZ], R2 ;  /* 0x00000002050075a7 */ /* 0x0044e4000800017f */
[----:B---3--:R-:W-:Y:S05]  /*13ae0*/  @!P0 NANOSLEEP.SYNCS 0x989680 ;  /* 0x009896800000895d */ /* 0x008fea0003900000 */
[----:B------:R-:W3:Y:S02]  /*13af0*/  @!P0 SYNCS.PHASECHK.TRANS64 P0, [R5+URZ], R2 ;  /* 0x00000002050085a7 */ /* 0x000ee4000800007f */
[----:B---3--:R-:W-:Y:S05]  /*13b00*/  @!P0 BRA `(.L_x_13615) ;  /* 0xfffffffc00f08947 */ /* 0x008fea000383ffff */
[----:B------:R-:W-:Y:S05]  /*13b10*/  BRA `(.L_x_13669) ;  /* 0xffffffe400d07947 */ /* 0x000fea000383ffff */
.L_x_13670:
        /* <DEDUP_REMOVED lines=14> */
.L_x_15335:


//--------------------- .text._ZN7cutlass13device_kernelIN5flash11enable_sm90INS1_16FlashAttnFwdSm90INS1_25CollectiveMainloopFwdSm90ILi2EN4cute5tupleIJNS5_1CILi1EEES8_S8_EEENS6_IJNS7_ILi192EEENS7_ILi128EEENS7_ILi64EEEEEELi64ENS_10bfloat16_tEfNS_4arch4Sm90ELb0ELb1ELb0ELb1ELb0ELb0ELb0ELb1ELb1ELb1ELb0ELb0EEENS1_21CollectiveEpilogueFwdINS6_IJSA_SC_SB_EEES9_SE_SG_Li384ELb1ELb1ELb0ELb0EEENS1_36VarlenDynamicPersistentTileSchedulerILi192ELi128ELi384ELi128ELb0ELb1ELb1ELb1ELb0ELb1EEEEEEEEEvNT_6ParamsE --------------------------
	.section	.text._ZN7cutlass13device_kernelIN5flash11enable_sm90INS1_16FlashAttnFwdSm90INS1_25CollectiveMainloopFwdSm90ILi2EN4cute5tupleIJNS5_1CILi1EEES8_S8_EEENS6_IJNS7_ILi192EEENS7_ILi128EEENS7_ILi64EEEEEELi64ENS_10bfloat16_tEfNS_4arch4Sm90ELb0ELb1ELb0ELb1ELb0ELb0ELb0ELb1ELb1ELb1ELb0ELb0EEENS1_21CollectiveEpilogueFwdINS6_IJSA_SC_SB_EEES9_SE_SG_Li384ELb1ELb1ELb0ELb0EEENS1_36VarlenDynamicPersistentTileSchedulerILi192ELi128ELi384ELi128ELb0ELb1ELb1ELb1ELb0ELb1EEEEEEEEEvNT_6ParamsE,"ax",@progbits
	.align	128
.text._ZN7cutlass13device_kernelIN5flash11enable_sm90INS1_16FlashAttnFwdSm90INS1_25CollectiveMainloopFwdSm90ILi2EN4cute5tupleIJNS5_1CILi1EEES8_S8_EEENS6_IJNS7_ILi192EEENS7_ILi128EEENS7_ILi64EEEEEELi64ENS_10bfloat16_tEfNS_4arch4Sm90ELb0ELb1ELb0ELb1ELb0ELb0ELb0ELb1ELb1ELb1ELb0ELb0EEENS1_21CollectiveEpilogueFwdINS6_IJSA_SC_SB_EEES9_SE_SG_Li384ELb1ELb1ELb0ELb0EEENS1_36VarlenDynamicPersistentTileSchedulerILi192ELi128ELi384ELi128ELb0ELb1ELb1ELb1ELb0ELb1EEEEEEEEEvNT_6ParamsE:
        .type           _ZN7cutlass13device_kernelIN5flash11enable_sm90INS1_16FlashAttnFwdSm90INS1_25CollectiveMainloopFwdSm90ILi2EN4cute5tupleIJNS5_1CILi1EEES8_S8_EEENS6_IJNS7_ILi192EEENS7_ILi128EEENS7_ILi64EEEEEELi64ENS_10bfloat16_tEfNS_4arch4Sm90ELb0ELb1ELb0ELb1ELb0ELb0ELb0ELb1ELb1ELb1ELb0ELb0EEENS1_21CollectiveEpilogueFwdINS6_IJSA_SC_SB_EEES9_SE_SG_Li384ELb1ELb1ELb0ELb0EEENS1_36VarlenDynamicPersistentTileSchedulerILi192ELi128ELi384ELi128ELb0ELb1ELb1ELb1ELb0ELb1EEEEEEEEEvNT_6ParamsE,@function
        .size           _ZN7cutlass13device_kernelIN5flash11enable_sm90INS1_16FlashAttnFwdSm90INS1_25CollectiveMainloopFwdSm90ILi2EN4cute5tupleIJNS5_1CILi1EEES8_S8_EEENS6_IJNS7_ILi192EEENS7_ILi128EEENS7_ILi64EEEEEELi64ENS_10bfloat16_tEfNS_4arch4Sm90ELb0ELb1ELb0ELb1ELb0ELb0ELb0ELb1ELb1ELb1ELb0ELb0EEENS1_21CollectiveEpilogueFwdINS6_IJSA_SC_SB_EEES9_SE_SG_Li384ELb1ELb1ELb0ELb0EEENS1_36VarlenDynamicPersistentTileSchedulerILi192ELi128ELi384ELi128ELb0ELb1ELb1ELb1ELb0ELb1EEEEEEEEEvNT_6ParamsE,(.L_x_15336 - _ZN7cutlass13device_kernelIN5flash11enable_sm90INS1_16FlashAttnFwdSm90INS1_25CollectiveMainloopFwdSm90ILi2EN4cute5tupleIJNS5_1CILi1EEES8_S8_EEENS6_IJNS7_ILi192EEENS7_ILi128EEENS7_ILi64EEEEEELi64ENS_10bfloat16_tEfNS_4arch4Sm90ELb0ELb1ELb0ELb1ELb0ELb0ELb0ELb1ELb1ELb1ELb0ELb0EEENS1_21CollectiveEpilogueFwdINS6_IJSA_SC_SB_EEES9_SE_SG_Li384ELb1ELb1ELb0ELb0EEENS1_36VarlenDynamicPersistentTileSchedulerILi192ELi128ELi384ELi128ELb0ELb1ELb1ELb1ELb0ELb1EEEEEEEEEvNT_6ParamsE)
        .other          _ZN7cutlass13device_kernelIN5flash11enable_sm90INS1_16FlashAttnFwdSm90INS1_25CollectiveMainloopFwdSm90ILi2EN4cute5tupleIJNS5_1CILi1EEES8_S8_EEENS6_IJNS7_ILi192EEENS7_ILi128EEENS7_ILi64EEEEEELi64ENS_10bfloat16_tEfNS_4arch4Sm90ELb0ELb1ELb0ELb1ELb0ELb0ELb0ELb1ELb1ELb1ELb0ELb0EEENS1_21CollectiveEpilogueFwdINS6_IJSA_SC_SB_EEES9_SE_SG_Li384ELb1ELb1ELb0ELb0EEENS1_36VarlenDynamicPersistentTileSchedulerILi192ELi128ELi384ELi128ELb0ELb1ELb1ELb1ELb0ELb1EEEEEEEEEvNT_6ParamsE,@"STO_CUDA_ENTRY STV_DEFAULT"
_ZN7cutlass13device_kernelIN5flash11enable_sm90INS1_16FlashAttnFwdSm90INS1_25CollectiveMainloopFwdSm90ILi2EN4cute5tupleIJNS5_1CILi1EEES8_S8_EEENS6_IJNS7_ILi192EEENS7_ILi128EEENS7_ILi64EEEEEELi64ENS_10bfloat16_tEfNS_4arch4Sm90ELb0ELb1ELb0ELb1ELb0ELb0ELb0ELb1ELb1ELb1ELb0ELb0EEENS1_21CollectiveEpilogueFwdINS6_IJSA_SC_SB_EEES9_SE_SG_Li384ELb1ELb1ELb0ELb0EEENS1_36VarlenDynamicPersistentTileSchedulerILi192ELi128ELi384ELi128ELb0ELb1ELb1ELb1ELb0ELb1EEEEEEEEEvNT_6ParamsE:
        /* <DEDUP_REMOVED lines=18> */
.L_x_13672:
[----:B------:R-:W-:Y:S05]  /*0120*/  BSYNC B0 ;  /* 0x0000000000007941 */ /* 0x000fea0003800000 */
.L_x_13671:
        /* <DEDUP_REMOVED lines=41> */
.L_x_13673:
        /* <DEDUP_REMOVED lines=22> */
.L_x_13674:
        /* <DEDUP_REMOVED lines=18> */
.L_x_13675:
        /* <DEDUP_REMOVED lines=22> */
.L_x_13676:
        /* <DEDUP_REMOVED lines=22> */
.L_x_13677:
[----:B------:R-:W-:Y:S01]  /*0900*/  PLOP3.LUT P0, PT, PT, PT, UP0, 0x80, 0x0 ;  /* 0x000000000000781c */ /* 0x000fe20003f0f008 */
[----:B------:R-:W-:Y:S01]  /*0910*/  UMOV UR36, 0x1 ;  /* 0x0000000100247882 */ /* 0x000fe20000000000 */
[----:B------:R-:W-:Y:S01]  /*0920*/  NOP ;  /* 0x0000000000007918 */ /* 0x000fe20000000000 */
[----:B------:R-:W-:Y:S01]  /*0930*/  USEL UR36, UR36, 0x2, !UP0 ;  /* 0x0000000224247887 */ /* 0x000fe2000c000000 */
[----:B------:R-:W-:Y:S01]  /*0940*/  ULDC.64 UR50, c[0x0][0x208] ;  /* 0x0000820000327ab9 */ /* 0x000fe20000000a00 */
[----:B012-4-:R-:W-:Y:S08]  /*0950*/  BAR.SYNC.DEFER_BLOCKING 0x0 ;  /* 0x0000000000007b1d */ /* 0x017ff00000010000 */
[----:B------:R-:W-:Y:S05]  /*0960*/  @!P0 BRA `(.L_x_13678) ;  /* 0x000000dc00988947 */ /* 0x000fea0003800000 */
.L_x_13679:
        /* <DEDUP_REMOVED lines=30> */
[CC--:B------:R-:W-:Y:S01]  /*0b50*/  LEA.HI R2, R0.reuse, R157.reuse, RZ, 0x4 ;  /* 0x0000009d00027211 */ /* 0x0c0fe200078f20ff */
[----:B------:R-:W-:Y:S01]  /*0b60*/  IMAD.SHL.U32 R3, R3, 0x20, RZ ;  /* 0x0000002003037824 */ /* 0x000fe200078e00ff */
[----:B------:R-:W-:Y:S01]  /*0b70*/  LEA.HI R10, R0, R157, RZ, 0x2 ;  /* 0x0000009d000a7211 */ /* 0x000fe200078f10ff */
[C---:B------:R-:W-:Y:S01]  /*0b80*/  IMAD.IADD R152, R157.reuse, 0x1, -R152 ;  /* 0x000000019d987824 */ /* 0x040fe200078e0a98 */
[----:B------:R-:W-:Y:S02]  /*0b90*/  LOP3.LUT R4, R2, 0x3fffff0, RZ, 0xc0, !PT ;  /* 0x03fffff002047812 */ /* 0x000fe400078ec0ff */
[----:B------:R-:W-:Y:S02]  /*0ba0*/  SHF.R.S32.HI R5, RZ, 0x4, R2 ;  /* 0x00000004ff057819 */ /* 0x000fe40000011402 */
[----:B------:R-:W-:Y:S01]  /*0bb0*/  SHF.R.S32.HI R7, RZ, 0x1f, R152 ;  /* 0x0000001fff077819 */ /* 0x000fe20000011498 */
[----:B------:R-:W-:Y:S01]  /*0bc0*/  IMAD.IADD R4, R157, 0x1, -R4 ;  /* 0x000000019d047824 */ /* 0x000fe200078e0a04 */
[----:B------:R-:W-:-:S02]  /*0bd0*/  LOP3.LUT R3, R3, 0xfffffc00, RZ, 0xc0, !PT ;  /* 0xfffffc0003037812 */ /* 0x000fc400078ec0ff */
[----:B------:R-:W-:Y:S02]  /*0be0*/  LEA.HI R6, R7, R152, RZ, 0x2 ;  /* 0x0000009807067211 */ /* 0x000fe400078f10ff */
[----:B------:R-:W-:Y:S01]  /*0bf0*/  LEA.HI R2, R2, R5, RZ, 0x1 ;  /* 0x0000000502027211 */ /* 0x000fe200078f08ff */
[----:B------:R-:W-:Y:S01]  /*0c00*/  IMAD R3, R4, 0x40, R3 ;  /* 0x0000004004037824 */ /* 0x000fe200078e0203 */
[--C-:B------:R-:W-:Y:S02]  /*0c10*/  SHF.R.S32.HI R8, RZ, 0x2, R6.reuse ;  /* 0x00000002ff087819 */ /* 0x100fe40000011406 */
[----:B------:R-:W-:Y:S02]  /*0c20*/  SHF.R.S32.HI R9, RZ, 0x1f, R6 ;  /* 0x0000001fff097819 */ /* 0x000fe40000011406 */
[----:B------:R-:W-:Y:S02]  /*0c30*/  SHF.R.S32.HI R153, RZ, 0x7, R153 ;  /* 0x00000007ff997819 */ /* 0x000fe40000011499 */
[----:B------:R-:W-:-:S02]  /*0c40*/  LOP3.LUT R10, R10, 0xfffffffc, RZ, 0xc0, !PT ;  /* 0xfffffffc0a0a7812 */ /* 0x000fc400078ec0ff */
[----:B------:R-:W-:Y:S01]  /*0c50*/  LEA.HI R9, R9, R8, RZ, 0x3 ;  /* 0x0000000809097211 */ /* 0x000fe200078f18ff */
[----:B------:R-:W-:Y:S01]  /*0c60*/  IMAD.HI R4, R153, 0x55555556, RZ ;  /* 0x5555555699047827 */ /* 0x000fe200078e02ff */
[----:B------:R-:W-:Y:S02]  /*0c70*/  LOP3.LUT R2, R2, 0x1ffffffe, RZ, 0xc0, !PT ;  /* 0x1ffffffe02027812 */ /* 0x000fe400078ec0ff */
[----:B------:R-:W-:Y:S01]  /*0c80*/  LEA.HI R0, R0, R157, RZ, 0x3 ;  /* 0x0000009d00007211 */ /* 0x000fe200078f18ff */
[----:B------:R-:W-:Y:S01]  /*0c90*/  IMAD.IADD R10, R157, 0x1, -R10 ;  /* 0x000000019d0a7824 */ /* 0x000fe200078e0a0a */
[----:B------:R-:W-:Y:S01]  /*0ca0*/  LOP3.LUT R9, R9, 0xfffffff8, RZ, 0xc0, !PT ;  /* 0xfffffff809097812 */ /* 0x000fe200078ec0ff */
[----:B------:R-:W-:Y:S01]  /*0cb0*/  IMAD.IADD R2, R5, 0x1, -R2 ;  /* 0x0000000105027824 */ /* 0x000fe200078e0a02 */
[----:B------:R-:W-:Y:S02]  /*0cc0*/  LEA.HI R7, R7, R152, RZ, 0x5 ;  /* 0x0000009807077211 */ /* 0x000fe400078f28ff */
[----:B------:R-:W-:Y:S01]  /*0cd0*/  LOP3.LUT R18, R0, 0xfffffff8, RZ, 0xc0, !PT ;  /* 0xfffffff800127812 */ /* 0x000fe200078ec0ff */
[----:B------:R-:W-:Y:S01]  /*0ce0*/  IMAD.IADD R8, R8, 0x1, -R9 ;  /* 0x0000000108087824 */ /* 0x000fe200078e0a09 */
[----:B------:R-:W-:Y:S01]  /*0cf0*/  LEA.HI R4, R4, R4, RZ, 0x1 ;  /* 0x0000000404047211 */ /* 0x000fe200078f08ff */
[----:B------:R-:W-:Y:S01]  /*0d00*/  IMAD R155, R2, 0x8, R3 ;  /* 0x00000008029b7824 */ /* 0x000fe200078e0203 */
[----:B------:R-:W-:Y:S01]  /*0d10*/  LEA.HI R5, R10, R10, RZ, 0x1 ;  /* 0x0000000a0a057211 */ /* 0x000fe200078f08ff */
[----:B------:R-:W-:Y:S01]  /*0d20*/  IMAD.IADD R18, R157, 0x1, -R18 ;  /* 0x000000019d127824 */ /* 0x000fe200078e0a12 */
[----:B------:R-:W-:Y:S01]  /*0d30*/  SHF.R.S32.HI R7, RZ, 0x5, R7 ;  /* 0x00000005ff077819 */ /* 0x000fe20000011407 */
[----:B------:R-:W-:Y:S01]  /*0d40*/  IMAD R4, R4, -0x3, R153 ;  /* 0xfffffffd04047824 */ /* 0x000fe200078e0299 */
[----:B------:R-:W-:Y:S01]  /*0d50*/  LOP3.LUT R5, R5, 0x1ffffffe, RZ, 0xc0, !PT ;  /* 0x1ffffffe05057812 */ /* 0x000fe200078ec0ff */
[----:B------:R-:W-:Y:S01]  /*0d60*/  IMAD.SHL.U32 R19, R18, 0x8, RZ ;  /* 0x0000000812137824 */ /* 0x000fe200078e00ff */
[----:B------:R-:W-:Y:S01]  /*0d70*/  LOP3.LUT R3, R6, 0x7ffffffc, RZ, 0xc0, !PT ;  /* 0x7ffffffc06037812 */ /* 0x000fe200078ec0ff */
[----:B------:R-:W-:Y:S01]  /*0d80*/  IMAD R7, R7, 0x10, R8 ;  /* 0x0000001007077824 */ /* 0x000fe200078e0208 */
[----:B------:R-:W-:Y:S01]  /*0d90*/  SHF.R.S32.HI R23, RZ, 0x3, R0 ;  /* 0x00000003ff177819 */ /* 0x000fe20000011400 */
[----:B------:R-:W-:Y:S01]  /*0da0*/  IMAD.IADD R5, R10, 0x1, -R5 ;  /* 0x000000010a057824 */ /* 0x000fe200078e0a05 */
[----:B------:R-:W-:Y:S01]  /*0db0*/  SHF.R.S32.HI R156, RZ, 0x1f, R19 ;  /* 0x0000001fff9c7819 */ /* 0x000fe20000011413 */
[----:B------:R-:W-:-:S02]  /*0dc0*/  IMAD R154, R4, 0x40, R7 ;  /* 0x00000040049a7824 */ /* 0x000fc400078e0207 */
[----:B------:R-:W-:Y:S02]  /*0dd0*/  IMAD.IADD R16, R152, 0x1, -R3 ;  /* 0x0000000198107824 */ /* 0x000fe400078e0a03 */
[----:B------:R-:W-:-:S07]  /*0de0*/  IMAD R17, R5, 0x8, R154 ;  /* 0x0000000805117824 */ /* 0x000fce00078e029a */
.L_x_13767:
        /* <DEDUP_REMOVED lines=12> */
[----:B012---:R-:W-:Y:S02]  /*0eb0*/  IMAD.U32 R2, RZ, RZ, UR8 ;  /* 0x00000008ff027e24 */ /* 0x007fe4000f8e00ff */
[----:B------:R-:W-:Y:S01]  /*0ec0*/  IMAD.U32 R3, RZ, RZ, UR9 ;  /* 0x00000009ff037e24 */ /* 0x000fe2000f8e00ff */
[----:B------:R-:W-:-:S04]  /*0ed0*/  @UP1 UIMAD.WIDE UR8, UR6, 0x4, UR10 ;  /* 0x00000004060818a5 */ /* 0x000fc8000f8e020a */
[----:B------:R-:W2:Y:S02]  /*0ee0*/  @P0 LDG.E R2, desc[UR50][R2.64] ;  /* 0x0000003202020981 */ /* 0x000ea4000c1e1900 */
        /* <DEDUP_REMOVED lines=17> */
[----:B-----5:R-:W-:-:S14]  /*1000*/  @P2 BRA `(.L_x_13680) ;  /* 0x0000000000342947 */ /* 0x020fdc0003800000 */
        /* <DEDUP_REMOVED lines=13> */
.L_x_13680:
        /* <DEDUP_REMOVED lines=9> */
.L_x_13681:
        /* <DEDUP_REMOVED lines=13> */
.L_x_13682:
        /* <DEDUP_REMOVED lines=27> */
.L_x_13684:
[----:B------:R-:W-:-:S11]  /*13f0*/  UISETP.NE.AND UP1, UPT, UR5, 0x1, UPT ;  /* 0x000000010500788c */ /* 0x000fd6000bf25270 */
[----:B------:R-:W-:Y:S02]  /*1400*/  @UP1 ULDC.64 UR8, c[0x0][0x9e8] ;  /* 0x00027a0000081ab9 */ /* 0x000fe40000000a00 */
[----:B------:R-:W-:-:S04]  /*1410*/  UIMAD.WIDE.U32 UR6, UR4, UR8, URZ ;  /* 0x00000008040672a5 */ /* 0x000fc8000f8e003f */
[----:B------:R-:W-:-:S12]  /*1420*/  @UP1 USHF.R.U32.HI UR4, URZ, UR9, UR7 ;  /* 0x000000093f041299 */ /* 0x000fd80008011607 */
.L_x_13685:
[----:B------:R-:W-:-:S06]  /*1430*/  UIMAD UR4, UR4, UR5, UR5 ;  /* 0x00000005040472a4 */ /* 0x000fcc000f8e0205 */
[----:B------:R-:W-:-:S07]  /*1440*/  VIMNMX R0, R0, UR4, PT ;  /* 0x0000000400007c48 */ /* 0x000fce000bfe0100 */
.L_x_13683:
        /* <DEDUP_REMOVED lines=29> */
.L_x_13687:
[----:B------:R-:W-:-:S11]  /*1620*/  UISETP.NE.AND UP0, UPT, UR5, 0x1, UPT ;  /* 0x000000010500788c */ /* 0x000fd6000bf05270 */
[----:B------:R-:W-:Y:S02]  /*1630*/  @UP0 ULDC.64 UR10, c[0x0][0x9e8] ;  /* 0x00027a00000a0ab9 */ /* 0x000fe40000000a00 */
[----:B------:R-:W-:-:S04]  /*1640*/  UIMAD.WIDE.U32 UR6, UR4, UR10, URZ ;  /* 0x0000000a040672a5 */ /* 0x000fc8000f8e003f */
[----:B------:R-:W-:-:S12]  /*1650*/  @UP0 USHF.R.U32.HI UR4, URZ, UR11, UR7 ;  /* 0x0000000b3f040299 */ /* 0x000fd80008011607 */
.L_x_13688:
[----:B------:R-:W-:-:S04]  /*1660*/  UIMAD UR4, UR4, UR5, URZ ;  /* 0x00000005040472a4 */ /* 0x000fc8000f8e023f */
[----:B------:R-:W-:-:S04]  /*1670*/  UISETP.LT.AND UP0, UPT, UR9, UR4, UPT ;  /* 0x000000040900728c */ /* 0x000fc8000bf01270 */
[----:B------:R-:W-:-:S12]  /*1680*/  USEL UR9, UR9, UR4, !UP0 ;  /* 0x0000000409097287 */ /* 0x000fd8000c000000 */
.L_x_13686:
        /* <DEDUP_REMOVED lines=13> */
[----:B------:R-:W-:Y:S01]  /*1760*/  CS2R R12, SRZ ;  /* 0x00000000000c7805 */ /* 0x000fe2000001ff00 */
[----:B------:R-:W-:Y:S01]  /*1770*/  IMAD.MOV.U32 R106, RZ, RZ, RZ ;  /* 0x000000ffff6a7224 */ /* 0x000fe200078e00ff */
[----:B------:R-:W-:Y:S01]  /*1780*/  CS2R R102, SRZ ;  /* 0x0000000000667805 */ /* 0x000fe2000001ff00 */
[----:B------:R-:W-:Y:S01]  /*1790*/  USEL UR43, URZ, UR4, !UP0 ;  /* 0x000000043f2b7287 */ /* 0x000fe2000c000000 */
[----:B------:R-:W-:Y:S01]  /*17a0*/  IMAD.MOV.U32 R27, RZ, RZ, RZ ;  /* 0x000000ffff1b7224 */ /* 0x000fe200078e00ff */
[----:B------:R-:W-:-:S02]  /*17b0*/  CS2R R100, SRZ ;  /* 0x0000000000647805 */ /* 0x000fc4000001ff00 */
[----:B------:R-:W-:Y:S02]  /*17c0*/  CS2R R98, SRZ ;  /* 0x0000000000627805 */ /* 0x000fe4000001ff00 */
[----:B------:R-:W-:Y:S02]  /*17d0*/  CS2R R96, SRZ ;  /* 0x0000000000607805 */ /* 0x000fe4000001ff00 */
[----:B------:R-:W-:Y:S02]  /*17e0*/  CS2R R94, SRZ ;  /* 0x00000000005e7805 */ /* 0x000fe4000001ff00 */
[----:B------:R-:W-:Y:S02]  /*17f0*/  ISETP.GT.AND P1, PT, R88, UR43, PT ;  /* 0x0000002b58007c0c */ /* 0x000fe4000bf24270 */
[----:B------:R-:W-:Y:S02]  /*1800*/  CS2R R92, SRZ ;  /* 0x00000000005c7805 */ /* 0x000fe4000001ff00 */
[----:B------:R-:W-:Y:S01]  /*1810*/  CS2R R90, SRZ ;  /* 0x00000000005a7805 */ /* 0x000fe2000001ff00 */
[----:B------:R-:W-:-:S08]  /*1820*/  IMAD.MOV.U32 R89, RZ, RZ, RZ ;  /* 0x000000ffff597224 */ /* 0x000fd000078e00ff */
        /* <DEDUP_REMOVED lines=32> */
.L_x_13690:
        /* <DEDUP_REMOVED lines=9> */
.L_x_13888:
[----:B------:R-:W-:Y:S05]  /*1ac0*/  @!P0 BRA `(.L_x_13692) ;  /* 0x0000000000048947 */ /* 0x000fea0003800000 */
[----:B------:R-:W-:Y:S01]  /*1ad0*/  BPT.TRAP 0x1 ;  /* 0x000000040000795c */ /* 0x000fe20000300000 */
.L_x_13692:
[----:B------:R-:W-:Y:S02]  /*1ae0*/  IMAD.U32 R5, RZ, RZ, UR37 ;  /* 0x00000025ff057e24 */ /* 0x000fe4000f8e00ff */
[----:B0-----:R-:W-:-:S03]  /*1af0*/  IMAD.U32 R0, RZ, RZ, UR46 ;  /* 0x0000002eff007e24 */ /* 0x001fc6000f8e00ff */
[----:B------:R-:W-:Y:S02]  /*1b00*/  LEA R5, R5, UR45, 0x3 ;  /* 0x0000002d05057c11 */ /* 0x000fe4000f8e18ff */
[----:B------:R-:W-:-:S04]  /*1b10*/  SHF.L.U32 R0, R0, 0x1f, RZ ;  /* 0x0000001f00007819 */ /* 0x000fc800000006ff */
[----:B------:R0:W1:Y:S01]  /*1b20*/  SYNCS.PHASECHK.TRANS64.TRYWAIT P2, [R5+URZ+0x16830], R0 ;  /* 0x01683000050075a7 */ /* 0x000062000804017f */
[----:B------:R-:W-:Y:S05]  /*1b30*/  @!P0 BRA `(.L_x_13693) ;  /* 0x0000000000048947 */ /* 0x000fea0003800000 */
[----:B------:R-:W-:Y:S01]  /*1b40*/  BPT.TRAP 0x1 ;  /* 0x000000040000795c */ /* 0x000fe20000300000 */
.L_x_13693:
[----:B------:R-:W2:Y:S02]  /*1b50*/  S2R R2, SR_TID.X ;  /* 0x0000000000027919 */ /* 0x000ea40000002100 */
[----:B--2---:R-:W-:Y:S01]  /*1b60*/  LOP3.LUT P1, RZ, R2, 0x7f, RZ, 0xc0, !PT ;  /* 0x0000007f02ff7812 */ /* 0x004fe2000782c0ff */
[----:B-1----:R-:W-:-:S12]  /*1b70*/  @P2 BRA `(.L_x_13694) ;  /* 0x0000000000082947 */ /* 0x002fd80003800000 */
[----:B------:R-:W1:Y:S02]  /*1b80*/  SYNCS.PHASECHK.TRANS64.TRYWAIT P2, [R5+URZ+0x16830], R0 ;  /* 0x01683000050075a7 */ /* 0x000e64000804017f */
[----:B-1----:R-:W-:Y:S05]  /*1b90*/  @!P2 BRA `(.L_x_13695) ;  /* 0x0000012400a0a947 */ /* 0x002fea0003800000 */
.L_x_13694:
        /* <DEDUP_REMOVED lines=79> */
.L_x_13698:
[----:B------:R-:W-:-:S06]  /*2090*/  UISETP.NE.AND UP2, UPT, UR7, 0x1, UPT ;  /* 0x000000010700788c */ /* 0x000fcc000bf45270 */
[----:B------:R-:W-:-:S05]  /*20a0*/  PLOP3.LUT P2, PT, PT, PT, UP2, 0x80, 0x0 ;  /* 0x000000000000781c */ /* 0x000fca0003f4f028 */
[----:B------:R-:W-:-:S08]  /*20b0*/  @UP2 ULDC.64 UR10, c[0x0][0x9e8] ;  /* 0x00027a00000a2ab9 */ /* 0x000fd00000000a00 */
[----:B------:R-:W-:-:S05]  /*20c0*/  @P2 IMAD.HI.U32 R5, R3, UR10, RZ ;  /* 0x0000000a03052c27 */ /* 0x000fca000f8e00ff */
[----:B------:R-:W-:-:S07]  /*20d0*/  @P2 SHF.R.U32.HI R3, RZ, UR11, R5 ;  /* 0x0000000bff032c19 */ /* 0x000fce0008011605 */
.L_x_13699:
[----:B------:R-:W-:Y:S05]  /*20e0*/  BSYNC B0 ;  /* 0x0000000000007941 */ /* 0x000fea0003800000 */
.L_x_13697:
[----:B------:R-:W-:-:S04]  /*20f0*/  IMAD R3, R3, UR7, -R8 ;  /* 0x0000000703037c24 */ /* 0x000fc8000f8e0a08 */
[----:B------:R-:W-:-:S05]  /*2100*/  IMAD R3, R16, -0x2, R3 ;  /* 0xfffffffe10037824 */ /* 0x000fca00078e0203 */
[----:B------:R-:W-:Y:S02]  /*2110*/  VIMNMX R2, R2, R3, !PT ;  /* 0x0000000302027248 */ /* 0x000fe40007fe0100 */
[----:B------:R-:W-:-:S07]  /*2120*/  VIADDMNMX R0, R3, UR7, R0, PT ;  /* 0x0000000703007c46 */ /* 0x000fce000b800100 */
.L_x_13696:
        /* <DEDUP_REMOVED lines=10> */
[----:B------:R-:W-:Y:S02]  /*21d0*/  FSEL R125, R29, -INF , !P3 ;  /* 0xff8000001d7d7808 */ /* 0x000fe40005800000 */
        /* <DEDUP_REMOVED lines=170> */
[----:B------:R-:W-:Y:S01]  /*2c80*/  ISETP.GE.AND P6, PT, R4, 0x7a, PT ;  /* 0x0000007a0400780c */ /* 0x000fe20003fc6270 */
[----:B0-----:R-:W-:-:S12]  /*2c90*/  IMAD.IADD R4, R12, 0x1, R3 ;  /* 0x000000010c047824 */ /* 0x001fd800078e0203 */
        /* <DEDUP_REMOVED lines=22> */
.L_x_13702:
[----:B------:R-:W-:-:S06]  /*2e00*/  UISETP.NE.AND UP2, UPT, UR7, 0x1, UPT ;  /* 0x000000010700788c */ /* 0x000fcc000bf45270 */
[----:B------:R-:W-:-:S05]  /*2e10*/  PLOP3.LUT P6, PT, PT, PT, UP2, 0x80, 0x0 ;  /* 0x000000000000781c */ /* 0x000fca0003fcf028 */
[----:B------:R-:W-:-:S08]  /*2e20*/  @UP2 ULDC.64 UR10, c[0x0][0x9e8] ;  /* 0x00027a00000a2ab9 */ /* 0x000fd00000000a00 */
[----:B------:R-:W-:Y:S01]  /*2e30*/  @P6 IMAD.HI.U32 R3, R0, UR10, RZ ;  /* 0x0000000a00036c27 */ /* 0x000fe2000f8e00ff */
[----:B------:R-:W-:-:S13]  /*2e40*/  PLOP3.LUT P6, PT, PT, PT, UP2, 0x80, 0x0 ;  /* 0x000000000000781c */ /* 0x000fda0003fcf028 */
[----:B------:R-:W-:-:S07]  /*2e50*/  @P6 SHF.R.U32.HI R0, RZ, UR11, R3 ;  /* 0x0000000bff006c19 */ /* 0x000fce0008011603 */
.L_x_13703:
[----:B------:R-:W-:Y:S05]  /*2e60*/  BSYNC B0 ;  /* 0x0000000000007941 */ /* 0x000fea0003800000 */
.L_x_13701:
[----:B------:R-:W-:-:S04]  /*2e70*/  IMAD R3, R0, UR7, -R8 ;  /* 0x0000000700037c24 */ /* 0x000fc8000f8e0a08 */
[----:B------:R-:W-:-:S05]  /*2e80*/  IMAD R3, R16, -0x2, R3 ;  /* 0xfffffffe10037824 */ /* 0x000fca00078e0203 */
[----:B------:R-:W-:Y:S02]  /*2e90*/  VIMNMX R4, R4, R3, !PT ;  /* 0x0000000304047248 */ /* 0x000fe40007fe0100 */
[----:B------:R-:W-:-:S07]  /*2ea0*/  VIADDMNMX R2, R3, UR7, R2, PT ;  /* 0x0000000703027c46 */ /* 0x000fce000b800102 */
.L_x_13700:
[----:B------:R-:W-:Y:S01]  /*2eb0*/  ISETP.GT.AND P2, PT, R4, 0x1, !P2 ;  /* 0x000000010400780c */ /* 0x000fe20005744270 */
[----:B------:R-:W-:Y:S01]  /*2ec0*/  ULDC UR10, c[0x0][0x988] ;  /* 0x00026200000a7ab9 */ /* 0x000fe20000000800 */
[----:B------:R-:W-:Y:S01]  /*2ed0*/  LOP3.LUT P6, RZ, R14, 0x8, RZ, 0xc0, !PT ;  /* 0x000000080eff7812 */ /* 0x000fe200078cc0ff */
[----:B------:R-:W-:Y:S01]  /*2ee0*/  @UP0 ULDC UR15, c[0x0][0x450] ;  /* 0x00011400000f0ab9 */ /* 0x000fe20000000800 */
[----:B------:R-:W-:Y:S01]  /*2ef0*/  ISETP.LT.OR P2, PT, R2, 0x2, P2 ;  /* 0x000000020200780c */ /* 0x000fe20001741670 */
[----:B------:R-:W-:Y:S01]  /*2f00*/  UMOV UR14, UR41 ;  /* 0x00000029000e7c82 */ /* 0x000fe20008000000 */
        /* <DEDUP_REMOVED lines=16> */
[----:B------:R-:W-:Y:S02]  /*3010*/  ISETP.GT.AND P2, PT, R4, 0x10, !P6 ;  /* 0x000000100400780c */ /* 0x000fe40007744270 */
[----:B------:R-:W-:Y:S02]  /*3020*/  FMNMX.FTZ R0, R109, R0, !PT ;  /* 0x000000006d007209 */ /* 0x000fe40007810000 */
        /* <DEDUP_REMOVED lines=55> */
[----:B------:R-:W-:Y:S01]  /*33a0*/  FMNMX.FTZ R8, R85, R0, !PT ;  /* 0x0000000055087209 */ /* 0x000fe20007810000 */
[----:B------:R-:W-:Y:S01]  /*33b0*/  IMAD.U32 R0, RZ, RZ, UR10 ;  /* 0x0000000aff007e24 */ /* 0x000fe2000f8e00ff */
[----:B------:R-:W-:Y:S01]  /*33c0*/  ISETP.LT.OR P2, PT, R2, 0x31, P2 ;  /* 0x000000310200780c */ /* 0x000fe20001741670 */
[----:B------:R-:W-:Y:S01]  /*33d0*/  @UP0 ULDC UR10, c[0x0][0x44c] ;  /* 0x00011300000a0ab9 */ /* 0x000fe20000000800 */
[----:B------:R-:W-:Y:S01]  /*33e0*/  ISETP.GT.AND P3, PT, R4, 0x70, !P3 ;  /* 0x000000700400780c */ /* 0x000fe20005f64270 */
[----:B------:R-:W0:Y:S01]  /*33f0*/  SHFL.BFLY PT, R3, R8, 0x2, 0x1f ;  /* 0x0c401f0008037f89 */ /* 0x000e2200000e0000 */
[----:B------:R-:W-:Y:S01]  /*3400*/  FSEL R39, R50, -INF , !P2 ;  /* 0xff80000032277808 */ /* 0x000fe20005000000 */
[----:B------:R-:W-:Y:S01]  /*3410*/  UIMAD.WIDE.U32 UR10, UR41, UR10, URZ ;  /* 0x0000000a290a72a5 */ /* 0x000fe2000f8e003f */
[----:B------:R-:W-:-:S02]  /*3420*/  LOP3.LUT P2, RZ, R14, 0x20000, RZ, 0xc0, !PT ;  /* 0x000200000eff7812 */ /* 0x000fc4000784c0ff */
[C---:B------:R-:W-:Y:S01]  /*3430*/  ISETP.GT.AND P4, PT, R4.reuse, 0x71, !P4 ;  /* 0x000000710400780c */ /* 0x040fe20006784270 */
[----:B------:R-:W-:Y:S01]  /*3440*/  @UP0 USHF.R.U32.HI UR14, URZ, UR15, UR11 ;  /* 0x0000000f3f0e0299 */ /* 0x000fe2000801160b */
[----:B------:R-:W-:Y:S02]  /*3450*/  ISETP.GT.AND P2, PT, R4, 0x31, !P2 ;  /* 0x000000310400780c */ /* 0x000fe40005744270 */
[C---:B------:R-:W-:Y:S01]  /*3460*/  ISETP.LT.OR P3, PT, R2.reuse, 0x71, P3 ;  /* 0x000000710200780c */ /* 0x040fe20001f61670 */
[----:B------:R-:W-:Y:S01]  /*3470*/  UIADD3 UR49, UR49, UR14, URZ ;  /* 0x0000000e31317290 */ /* 0x000fe2000fffe03f */
[----:B------:R-:W-:Y:S02]  /*3480*/  ISETP.LT.OR P2, PT, R2, 0x32, P2 ;  /* 0x000000320200780c */ /* 0x000fe40001741670 */
[----:B------:R-:W-:Y:S01]  /*3490*/  ISETP.GT.AND P5, PT, R4, 0x78, !P5 ;  /* 0x000000780400780c */ /* 0x000fe20006fa4270 */
[----:B------:R-:W-:Y:S01]  /*34a0*/  UIADD3 UR6, UR49, UR6, URZ ;  /* 0x0000000631067290 */ /* 0x000fe2000fffe03f */
[----:B------:R-:W-:-:S02]  /*34b0*/  FSEL R51, R51, -INF , !P2 ;  /* 0xff80000033337808 */ /* 0x000fc40005000000 */
[----:B------:R-:W-:Y:S02]  /*34c0*/  LOP3.LUT P2, RZ, R14, 0x10000, RZ, 0xc0, !PT ;  /* 0x000100000eff7812 */ /* 0x000fe4000784c0ff */
[----:B------:R-:W-:Y:S02]  /*34d0*/  ISETP.LT.OR P4, PT, R2, 0x72, P4 ;  /* 0x000000720200780c */ /* 0x000fe40002781670 */
[----:B------:R-:W-:Y:S02]  /*34e0*/  ISETP.GT.AND P2, PT, R4, 0x38, !P2 ;  /* 0x000000380400780c */ /* 0x000fe40005744270 */
[C---:B------:R-:W-:Y:S02]  /*34f0*/  ISETP.LT.OR P5, PT, R2.reuse, 0x79, P5 ;  /* 0x000000790200780c */ /* 0x040fe40002fa1670 */
[----:B------:R-:W-:Y:S02]  /*3500*/  ISETP.LT.OR P2, PT, R2, 0x39, P2 ;  /* 0x000000390200780c */ /* 0x000fe40001741670 */
[----:B0-----:R-:W-:-:S02]  /*3510*/  FMNMX.FTZ R10, R8, R3, !PT ;  /* 0x00000003080a7209 */ /* 0x001fc40007810000 */
[----:B------:R-:W-:Y:S02]  /*3520*/  FSEL R47, R54, -INF , !P2 ;  /* 0xff800000362f7808 */ /* 0x000fe40005000000 */
[----:B------:R-:W-:Y:S01]  /*3530*/  ISETP.GT.AND P2, PT, R4, 0x39, !P6 ;  /* 0x000000390400780c */ /* 0x000fe20007744270 */
[----:B------:R-:W0:Y:S01]  /*3540*/  SHFL.BFLY PT, R3, R10, 0x1, 0x1f ;  /* 0x0c201f000a037f89 */ /* 0x000e2200000e0000 */
[----:B------:R-:W-:Y:S02]  /*3550*/  LOP3.LUT P6, RZ, R14, 0x10, RZ, 0xc0, !PT ;  /* 0x000000100eff7812 */ /* 0x000fe400078cc0ff */
[----:B------:R-:W-:Y:S02]  /*3560*/  ISETP.LT.OR P2, PT, R2, 0x3a, P2 ;  /* 0x0000003a0200780c */ /* 0x000fe40001741670 */
[----:B------:R-:W-:Y:S02]  /*3570*/  FSEL R83, R83, -INF , !P4 ;  /* 0xff80000053537808 */ /* 0x000fe40006000000 */
[----:B------:R-:W-:-:S02]  /*3580*/  FSEL R55, R55, -INF , !P2 ;  /* 0xff80000037377808 */ /* 0x000fc40005000000 */
[----:B------:R-:W-:-:S04]  /*3590*/  LOP3.LUT P2, RZ, R14, 0x4000, RZ, 0xc0, !PT ;  /* 0x000040000eff7812 */ /* 0x000fc8000784c0ff */
        /* <DEDUP_REMOVED lines=49> */
[-CC-:B------:R-:W-:Y:S01]  /*38b0*/  FFMA.FTZ R136, R105, R0.reuse, -R6.reuse ;  /* 0x0000000069887223 */ /* 0x180fe20000010806 */
[----:B------:R-:W-:Y:S01]  /*38c0*/  ISETP.LT.OR P2, PT, R2, 0x1, P2 ;  /* 0x000000010200780c */ /* 0x000fe20001741670 */
[-CC-:B------:R-:W-:Y:S01]  /*38d0*/  FFMA.FTZ R132, R25, R0.reuse, -R6.reuse ;  /* 0x0000000019847223 */ /* 0x180fe20000010806 */
[----:B------:R-:W-:Y:S01]  /*38e0*/  FSEL R105, R82, -INF , !P3 ;  /* 0xff80000052697808 */ /* 0x000fe20005800000 */
[-CC-:B------:R-:W-:Y:S01]  /*38f0*/  FFMA.FTZ R25, R57, R0.reuse, -R6.reuse ;  /* 0x0000000039197223 */ /* 0x180fe20000010806 */
[----:B------:R-:W-:Y:S01]  /*3900*/  FSEL R26, R26, -INF , !P2 ;  /* 0xff8000001a1a7808 */ /* 0x000fe20005000000 */
[-CC-:B------:R-:W-:Y:S01]  /*3910*/  FFMA.FTZ R134, R21, R0.reuse, -R6.reuse ;  /* 0x0000000015867223 */ /* 0x180fe20000010806 */
[----:B------:R-:W-:Y:S01]  /*3920*/  LOP3.LUT P2, RZ, R14, 0x4000000, RZ, 0xc0, !PT ;  /* 0x040000000eff7812 */ /* 0x000fe2000784c0ff */
[-CC-:B------:R-:W-:Y:S01]  /*3930*/  FFMA.FTZ R21, R61, R0.reuse, -R6.reuse ;  /* 0x000000003d157223 */ /* 0x180fe20000010806 */
        /* <DEDUP_REMOVED lines=13> */
[--C-:B------:R-:W-:Y:S01]  /*3a10*/  FFMA.FTZ R138, R103, R0, -R6.reuse ;  /* 0x00000000678a7223 */ /* 0x100fe20000010806 */
[----:B------:R-:W-:Y:S01]  /*3a20*/  ISETP.GT.AND P6, PT, R4, 0x79, !P6 ;  /* 0x000000790400780c */ /* 0x000fe200077c4270 */
[----:B------:R-:W0:Y:S01]  /*3a30*/  MUFU.EX2 R129, R129 ;  /* 0x0000008100817308 */ /* 0x000e220000000800 */
[----:B------:R-:W-:Y:S01]  /*3a40*/  FMNMX.FTZ R8, R97, R8, !PT ;  /* 0x0000000861087209 */ /* 0x000fe20007810000 */
[-CC-:B------:R-:W-:Y:S01]  /*3a50*/  FFMA.FTZ R128, R11, R0.reuse, -R6.reuse ;  /* 0x000000000b807223 */ /* 0x180fe20000010806 */
[----:B------:R-:W-:Y:S01]  /*3a60*/  ISETP.LT.OR P6, PT, R2, 0x7a, P6 ;  /* 0x0000007a0200780c */ /* 0x000fe200037c1670 */
[--C-:B------:R-:W-:Y:S01]  /*3a70*/  FFMA.FTZ R130, R13, R0, -R6.reuse ;  /* 0x000000000d827223 */ /* 0x100fe20000010806 */
[----:B------:R-:W-:Y:S01]  /*3a80*/  FMNMX.FTZ R8, R41, R8, !PT ;  /* 0x0000000829087209 */ /* 0x000fe20007810000 */
[--C-:B------:R-:W-:Y:S01]  /*3a90*/  FFMA.FTZ R124, R7, R0, -R6.reuse ;  /* 0x00000000077c7223 */ /* 0x100fe20000010806 */
[----:B------:R-:W-:Y:S01]  /*3aa0*/  FSEL R57, R86, -INF , !P5 ;  /* 0xff80000056397808 */ /* 0x000fe20006800000 */
[----:B------:R-:W1:Y:S01]  /*3ab0*/  MUFU.EX2 R150, R150 ;  /* 0x0000009600967308 */ /* 0x000e620000000800 */
[----:B------:R-:W-:Y:S01]  /*3ac0*/  FMNMX.FTZ R8, R95, R8, !PT ;  /* 0x000000085f087209 */ /* 0x000fe20007810000 */
[-CC-:B------:R-:W-:Y:S01]  /*3ad0*/  FFMA.FTZ R126, R9, R0.reuse, -R6.reuse ;  /* 0x00000000097e7223 */ /* 0x180fe20000010806 */
[----:B------:R-:W-:Y:S01]  /*3ae0*/  FSEL R87, R87, -INF , !P6 ;  /* 0xff80000057577808 */ /* 0x000fe20007000000 */
        /* <DEDUP_REMOVED lines=65> */
[----:B------:R-:W-:Y:S01]  /*3f00*/  MUFU.EX2 R11, R11 ;  /* 0x0000000b000b7308 */ /* 0x000fe20000000800 */
[----:B------:R-:W-:Y:S02]  /*3f10*/  FSEL R6, R4, RZ, P2 ;  /* 0x000000ff04067208 */ /* 0x000fe40001000000 */
[----:B------:R-:W-:-:S03]  /*3f20*/  PLOP3.LUT P2, PT, PT, PT, UP1, 0x40, 0x0 ;  /* 0x000000000000781c */ /* 0x000fc60003f4e818 */
[-CC-:B------:R-:W-:Y:S01]  /*3f30*/  FFMA.FTZ R145, R31, R0.reuse, -R6.reuse ;  /* 0x000000001f917223 */ /* 0x180fe20000010806 */
[----:B------:R-:W-:Y:S01]  /*3f40*/  FADD.FTZ R31, R148, R129 ;  /* 0x00000081941f7221 */ /* 0x000fe20000010000 */
[-CC-:B------:R-:W-:Y:S01]  /*3f50*/  FFMA.FTZ R149, R26, R0.reuse, -R6.reuse ;  /* 0x000000001a957223 */ /* 0x180fe20000010806 */
[-CC-:B------:R-:W-:Y:S01]  /*3f60*/  FFMA.FTZ R4, R101, R0.reuse, -R6.reuse ;  /* 0x0000000065047223 */ /* 0x180fe20000010806 */
[-CC-:B------:R-:W-:Y:S01]  /*3f70*/  FFMA.FTZ R151, R53, R0.reuse, -R6.reuse ;  /* 0x0000000035977223 */ /* 0x180fe20000010806 */
[----:B-1----:R-:W-:Y:S01]  /*3f80*/  FADD.FTZ R26, R150, R31 ;  /* 0x0000001f961a7221 */ /* 0x002fe20000010000 */
[-CC-:B------:R-:W-:Y:S01]  /*3f90*/  FFMA.FTZ R8, R99, R0.reuse, -R6.reuse ;  /* 0x0000000063087223 */ /* 0x180fe20000010806 */
[-C--:B------:R-:W-:Y:S01]  /*3fa0*/  FFMA.FTZ R10, R97, R0.reuse, -R6 ;  /* 0x00000000610a7223 */ /* 0x080fe20000010806 */
[----:B------:R-:W-:Y:S01]  /*3fb0*/  MUFU.EX2 R149, R149 ;  /* 0x0000009500957308 */ /* 0x000fe20000000800 */
[----:B--2---:R-:W-:Y:S01]  /*3fc0*/  FADD.FTZ R31, R125, R26 ;  /* 0x0000001a7d1f7221 */ /* 0x004fe20000010000 */
        /* <DEDUP_REMOVED lines=23> */
[----:B------:R-:W-:Y:S01]  /*4140*/  FADD.FTZ R31, R89, R30 ;  /* 0x0000001e591f7221 */ /* 0x000fe20000010000 */
[----:B0-----:R-:W-:Y:S01]  /*4150*/  FADD.FTZ R32, R149, R4 ;  /* 0x0000000495207221 */ /* 0x001fe20000010000 */
[-CC-:B------:R-:W-:Y:S01]  /*4160*/  FFMA.FTZ R71, R71, R0.reuse, -R6.reuse ;  /* 0x0000000047477223 */ /* 0x180fe20000010806 */
[-CC-:B------:R-:W-:Y:S01]  /*4170*/  FFMA.FTZ R119, R119, R0.reuse, -R6.reuse ;  /* 0x0000000077777223 */ /* 0x180fe20000010806 */
[----:B------:R-:W-:Y:S01]  /*4180*/  FADD.FTZ R30, R142, R31 ;  /* 0x0000001f8e1e7221 */ /* 0x000fe20000010000 */
[-CC-:B------:R-:W-:Y:S01]  /*4190*/  FFMA.FTZ R75, R75, R0.reuse, -R6.reuse ;  /* 0x000000004b4b7223 */ /* 0x180fe20000010806 */
[-C--:B------:R-:W-:Y:S01]  /*41a0*/  FFMA.FTZ R121, R121, R0.reuse, -R6 ;  /* 0x0000000079797223 */ /* 0x080fe20000010806 */
[----:B------:R-:W0:Y:S01]  /*41b0*/  MUFU.EX2 R145, R145 ;  /* 0x0000009100917308 */ /* 0x000e220000000800 */
[----:B------:R-:W-:Y:S01]  /*41c0*/  FADD.FTZ R31, R45, R30 ;  /* 0x0000001e2d1f7221 */ /* 0x000fe20000010000 */
[----:B-1----:R-:W-:Y:S01]  /*41d0*/  FADD.FTZ R29, R151, R32 ;  /* 0x00000020971d7221 */ /* 0x002fe20000010000 */
[-CC-:B------:R-:W-:Y:S01]  /*41e0*/  FFMA.FTZ R30, R63, R0.reuse, -R6.reuse ;  /* 0x000000003f1e7223 */ /* 0x180fe20000010806 */
[-CC-:B------:R-:W-:Y:S01]  /*41f0*/  FFMA.FTZ R79, R79, R0.reuse, -R6.reuse ;  /* 0x000000004f4f7223 */ /* 0x180fe20000010806 */
[----:B------:R-:W-:Y:S01]  /*4200*/  FADD.FTZ R34, R136, R31 ;  /* 0x0000001f88227221 */ /* 0x000fe20000010000 */
[-CC-:B------:R-:W-:Y:S01]  /*4210*/  FFMA.FTZ R105, R105, R0.reuse, -R6.reuse ;  /* 0x0000000069697223 */ /* 0x180fe20000010806 */
[-C--:B------:R-:W-:Y:S01]  /*4220*/  FFMA.FTZ R83, R83, R0.reuse, -R6 ;  /* 0x0000000053537223 */ /* 0x080fe20000010806 */
[----:B------:R-:W1:Y:S01]  /*4230*/  MUFU.EX2 R10, R10 ;  /* 0x0000000a000a7308 */ /* 0x000e620000000800 */
[C---:B--2---:R-:W-:Y:S01]  /*4240*/  FADD.FTZ R32, R8.reuse, R29 ;  /* 0x0000001d08207221 */ /* 0x044fe20000010000 */
[----:B------:R-:W-:Y:S01]  /*4250*/  FADD.FTZ R31, R49, R34 ;  /* 0x00000022311f7221 */ /* 0x000fe20000010000 */
[-CC-:B------:R-:W-:Y:S01]  /*4260*/  FFMA.FTZ R57, R57, R0.reuse, -R6.reuse ;  /* 0x0000000039397223 */ /* 0x180fe20000010806 */
[-C--:B------:R-:W-:Y:S01]  /*4270*/  FFMA.FTZ R87, R87, R0.reuse, -R6 ;  /* 0x0000000057577223 */ /* 0x080fe20000010806 */
[----:B------:R-:W-:Y:S01]  /*4280*/  F2FP.BF16.F32.PACK_AB R151, R8, R151 ;  /* 0x000000970897723e */ /* 0x000fe200000010ff */
[----:B------:R-:W-:Y:S01]  /*4290*/  FADD.FTZ R36, R138, R31 ;  /* 0x0000001f8a247221 */ /* 0x000fe20000010000 */
[----:B------:R-:W-:Y:S01]  /*42a0*/  F2FP.BF16.F32.PACK_AB R149, R4, R149 ;  /* 0x000000950495723e */ /* 0x000fe200000010ff */
[----:B------:R-:W2:Y:S01]  /*42b0*/  MUFU.EX2 R147, R147 ;  /* 0x0000009300937308 */ /* 0x000ea20000000800 */
[----:B0-----:R-:W-:Y:S01]  /*42c0*/  FADD.FTZ R29, R145, R32 ;  /* 0x00000020911d7221 */ /* 0x001fe20000010000 */
[----:B------:R-:W-:Y:S01]  /*42d0*/  FADD.FTZ R31, R103, R36 ;  /* 0x00000024671f7221 */ /* 0x000fe20000010000 */
[----:B------:R-:W-:Y:S01]  /*42e0*/  FFMA.FTZ R32, R117, R0, -R6 ;  /* 0x0000000075207223 */ /* 0x000fe20000010806 */
[----:B------:R-:W-:-:S02]  /*42f0*/  F2FP.BF16.F32.PACK_AB R148, R129, R148 ;  /* 0x000000948194723e */ /* 0x000fc400000010ff */
[----:B------:R-:W-:Y:S01]  /*4300*/  FADD.FTZ R36, R132, R31 ;  /* 0x0000001f84247221 */ /* 0x000fe20000010000 */
[C---:B------:R-:W-:Y:S01]  /*4310*/  F2FP.BF16.F32.PACK_AB R132, R25.reuse, R132 ;  /* 0x000000841984723e */ /* 0x040fe200000010ff */
[----:B------:R-:W0:Y:S01]  /*4320*/  MUFU.EX2 R12, R12 ;  /* 0x0000000c000c7308 */ /* 0x000e220000000800 */
[C---:B-1----:R-:W-:Y:S01]  /*4330*/  FADD.FTZ R34, R10.reuse, R29 ;  /* 0x0000001d0a227221 */ /* 0x042fe20000010000 */
        /* <DEDUP_REMOVED lines=11> */
[C---:B------:R-:W-:Y:S01]  /*43f0*/  F2FP.BF16.F32.PACK_AB R128, R11.reuse, R128 ;  /* 0x000000800b80723e */ /* 0x040fe200000010ff */
[----:B------:R-:W2:Y:S01]  /*4400*/  MUFU.EX2 R14, R14 ;  /* 0x0000000e000e7308 */ /* 0x000ea20000000800 */
[----:B0-----:R-:W-:Y:S01]  /*4410*/  FADD.FTZ R34, R12, R29 ;  /* 0x0000001d0c227221 */ /* 0x001fe20000010000 */
[----:B------:R-:W-:Y:S01]  /*4420*/  FADD.FTZ R31, R11, R38 ;  /* 0x000000260b1f7221 */ /* 0x000fe20000010000 */
        /* <DEDUP_REMOVED lines=85> */
[----:B------:R-:W-:Y:S02]  /*4980*/  VIADD R4, R88, 0xfffffffe ;  /* 0xfffffffe58047836 */ /* 0x000fe40000000000 */
[----:B0-----:R-:W-:-:S04]  /*4990*/  FADD.FTZ R5, R57, R10 ;  /* 0x0000000a39057221 */ /* 0x001fc80000010000 */
[C---:B-1----:R-:W-:Y:S01]  /*49a0*/  FADD.FTZ R5, R8.reuse, R5 ;  /* 0x0000000508057221 */ /* 0x042fe20000010000 */
        /* <DEDUP_REMOVED lines=12> */
.L_x_13705:
[----:B------:R-:W-:-:S11]  /*4a70*/  UISETP.NE.AND UP2, UPT, UR7, 0x1, UPT ;  /* 0x000000010700788c */ /* 0x000fd6000bf45270 */
[----:B------:R-:W-:Y:S02]  /*4a80*/  @UP2 ULDC.64 UR18, c[0x0][0x9e8] ;  /* 0x00027a0000122ab9 */ /* 0x000fe40000000a00 */
[----:B------:R-:W-:-:S04]  /*4a90*/  UIMAD.WIDE.U32 UR10, UR14, UR18, URZ ;  /* 0x000000120e0a72a5 */ /* 0x000fc8000f8e003f */
[----:B------:R-:W-:-:S12]  /*4aa0*/  @UP2 USHF.R.U32.HI UR14, URZ, UR19, UR11 ;  /* 0x000000133f0e2299 */ /* 0x000fd8000801160b */
.L_x_13706:
[----:B------:R-:W-:-:S04]  /*4ab0*/  UIMAD UR7, UR14, UR7, UR7 ;  /* 0x000000070e0772a4 */ /* 0x000fc8000f8e0207 */
[----:B------:R-:W-:-:S04]  /*4ac0*/  UISETP.LT.AND UP2, UPT, UR6, UR7, UPT ;  /* 0x000000070600728c */ /* 0x000fc8000bf41270 */
[----:B------:R-:W-:-:S12]  /*4ad0*/  USEL UR6, UR6, UR7, UP2 ;  /* 0x0000000706067287 */ /* 0x000fd80009000000 */
.L_x_13704:
        /* <DEDUP_REMOVED lines=26> */
[----:B------:R-:W-:-:S05]  /*4c80*/  ULDC UR23, c[0x0][0x9e0] ;  /* 0x0002780000177ab9 */ /* 0x000fca0000000800 */
.L_x_13724:
        /* <DEDUP_REMOVED lines=9> */
.L_x_13709:
[----:B------:R-:W-:Y:S01]  /*4d20*/  ULEA UR6, UR25, UR45, 0x3 ;  /* 0x0000002d19067291 */ /* 0x000fe2000f8e183f */
[----:B------:R-:W-:-:S05]  /*4d30*/  IMAD.U32 R0, RZ, RZ, UR24 ;  /* 0x00000018ff007e24 */ /* 0x000fca000f8e00ff */
[----:B------:R-:W-:-:S04]  /*4d40*/  SHF.L.U32 R0, R0, 0x1f, RZ ;  /* 0x0000001f00007819 */ /* 0x000fc800000006ff */
[----:B------:R0:W1:Y:S01]  /*4d50*/  SYNCS.PHASECHK.TRANS64.TRYWAIT P2, [UR6+0x16830], R0 ;  /* 0x01683000ff0075a7 */ /* 0x0000620008040146 */
[----:B------:R-:W-:Y:S05]  /*4d60*/  @!P0 BRA `(.L_x_13710) ;  /* 0x0000000000048947 */ /* 0x000fea0003800000 */
[----:B------:R-:W-:Y:S01]  /*4d70*/  BPT.TRAP 0x1 ;  /* 0x000000040000795c */ /* 0x000fe20000300000 */
.L_x_13710:
[----:B-1----:R-:W-:Y:S05]  /*4d80*/  @P2 BRA `(.L_x_13708) ;  /* 0x0000000000082947 */ /* 0x002fea0003800000 */
[----:B------:R-:W1:Y:S02]  /*4d90*/  SYNCS.PHASECHK.TRANS64.TRYWAIT P2, [UR6+0x16830], R0 ;  /* 0x01683000ff0075a7 */ /* 0x000e640008040146 */
[----:B-1----:R-:W-:Y:S05]  /*4da0*/  @!P2 BRA `(.L_x_13711) ;  /* 0x000000f40030a947 */ /* 0x002fea0003800000 */
.L_x_13708:
        /* <DEDUP_REMOVED lines=25> */
.L_x_13713:
[----:B------:R-:W-:Y:S01]  /*4f40*/  ULEA UR6, UR37, UR45, 0x3 ;  /* 0x0000002d25067291 */ /* 0x000fe2000f8e183f */
[----:B------:R-:W-:-:S05]  /*4f50*/  IMAD.U32 R0, RZ, RZ, UR46 ;  /* 0x0000002eff007e24 */ /* 0x000fca000f8e00ff */
[----:B------:R-:W-:-:S04]  /*4f60*/  SHF.L.U32 R0, R0, 0x1f, RZ ;  /* 0x0000001f00007819 */ /* 0x000fc800000006ff */
[----:B------:R0:W1:Y:S01]  /*4f70*/  SYNCS.PHASECHK.TRANS64.TRYWAIT P2, [UR6+0x16850], R0 ;  /* 0x01685000ff0075a7 */ /* 0x0000620008040146 */
[----:B------:R-:W-:Y:S05]  /*4f80*/  @!P0 BRA `(.L_x_13714) ;  /* 0x0000000000048947 */ /* 0x000fea0003800000 */
[----:B------:R-:W-:Y:S01]  /*4f90*/  BPT.TRAP 0x1 ;  /* 0x000000040000795c */ /* 0x000fe20000300000 */
.L_x_13714:
[----:B-1----:R-:W-:Y:S05]  /*4fa0*/  @P2 BRA `(.L_x_13712) ;  /* 0x0000000000082947 */ /* 0x002fea0003800000 */
[----:B------:R-:W1:Y:S02]  /*4fb0*/  SYNCS.PHASECHK.TRANS64.TRYWAIT P2, [UR6+0x16850], R0 ;  /* 0x01685000ff0075a7 */ /* 0x000e640008040146 */
[----:B-1----:R-:W-:Y:S05]  /*4fc0*/  @!P2 BRA `(.L_x_13715) ;  /* 0x000000f000c0a947 */ /* 0x002fea0003800000 */
.L_x_13712:
[----:B------:R-:W-:Y:S01]  /*4fd0*/  UIADD3 UR6, UR45, 0x400, URZ ;  /* 0x000004002d067890 */ /* 0x000fe2000fffe03f */
[----:B------:R-:W-:Y:S01]  /*4fe0*/  WARPGROUP.ARRIVE ;  /* 0x00000000000079c5 */ /* 0x000fe20000000000 */
[----:B------:R-:W-:-:S05]  /*4ff0*/  UMOV UR7, 0x40000040 ;  /* 0x4000004000077882 */ /* 0x000fca0000000000 */
[----:B-1----:R-:W1:Y:S01]  /*5000*/  S2R R7, SR_TID.X ;  /* 0x0000000000077919 */ /* 0x002e620000002100 */
[----:B------:R-:W-:Y:S01]  /*5010*/  USHF.R.U32.HI UR6, URZ, 0x4, UR6 ;  /* 0x000000043f067899 */ /* 0x000fe20008011606 */
[----:B------:R-:W-:Y:S01]  /*5020*/  PLOP3.LUT P2, PT, PT, PT, UP0, 0x80, 0x0 ;  /* 0x000000000000781c */ /* 0x000fe20003f4f008 */
[----:B------:R-:W-:Y:S01]  /*5030*/  VIADD R11, R17, UR41 ;  /* 0x00000029110b7c36 */ /* 0x000fe20008000000 */
[----:B------:R-:W-:Y:S01]  /*5040*/  PLOP3.LUT P3, PT, PT, PT, UP0, 0x80, 0x0 ;  /* 0x000000000000781c */ /* 0x000fe20003f6f008 */
[----:B------:R-:W-:Y:S01]  /*5050*/  ULOP3.LUT UR6, UR6, 0x3fff, URZ, 0xc0, !UPT ;  /* 0x00003fff06067892 */ /* 0x000fe2000f8ec03f */
[----:B------:R-:W-:-:S03]  /*5060*/  IMAD.U32 R8, RZ, RZ, UR25 ;  /* 0x00000019ff087e24 */ /* 0x000fc6000f8e00ff */
[----:B------:R-:W-:Y:S02]  /*5070*/  ULEA UR10, UR37, UR6, 0xa ;  /* 0x00000006250a7291 */ /* 0x000fe4000f8e503f */
[----:B------:R-:W-:-:S05]  /*5080*/  @!P1 LEA R8, R8, UR45, 0x3 ;  /* 0x0000002d08089c11 */ /* 0x000fca000f8e18ff */
[----:B------:R-:W-:Y:S01]  /*5090*/  UMOV UR6, UR10 ;  /* 0x0000000a00067c82 */ /* 0x000fe20008000000 */
[----:B------:R-:W-:Y:S01]  /*50a0*/  @!P1 VIADD R8, R8, 0x16840 ;  /* 0x0001684008089836 */ /* 0x000fe20000000000 */
[----:B------:R-:W-:Y:S01]  /*50b0*/  HGMMA.64x64x16.F32.BF16 R88, R148, gdesc[UR4].tnspB, R88, gsb0 ;  /* 0x40e0000494587df0 */ /* 0x000fe20008001858 */
[----:B------:R-:W-:Y:S01]  /*50c0*/  UIADD3 UR6, UR10, 0x80, URZ ;  /* 0x000000800a067890 */ /* 0x000fe2000fffe03f */
[----:B------:R-:W-:Y:S02]  /*50d0*/  UMOV UR7, 0x40000040 ;  /* 0x4000004000077882 */ /* 0x000fe40000000000 */
        /* <DEDUP_REMOVED lines=34> */
[----:B------:R-:W-:Y:S02]  /*5300*/  @UP0 ULDC UR6, c[0x0][0x44c] ;  /* 0x0001130000060ab9 */ /* 0x000fe40000000800 */
[----:B0-----:R-:W-:Y:S01]  /*5310*/  @P2 IMAD.HI.U32 R0, R11, UR6, RZ ;  /* 0x000000060b002c27 */ /* 0x001fe2000f8e00ff */
[----:B------:R-:W-:Y:S01]  /*5320*/  @UP0 ULDC UR6, c[0x0][0x450] ;  /* 0x0001140000060ab9 */ /* 0x000fe20000000800 */
[----:B-1----:R-:W-:Y:S02]  /*5330*/  ISETP.GE.U32.AND P2, PT, R7, 0x180, PT ;  /* 0x000001800700780c */ /* 0x002fe40003f46070 */
[----:B------:R-:W-:Y:S01]  /*5340*/  VIADD R7, R22, 0x9 ;  /* 0x0000000916077836 */ /* 0x000fe20000000000 */
[----:B------:R-:W-:Y:S01]  /*5350*/  @P3 SHF.R.U32.HI R11, RZ, UR6, R0 ;  /* 0x00000006ff0b3c19 */ /* 0x000fe20008011600 */
[----:B------:R-:W-:Y:S01]  /*5360*/  IMAD.SHL.U32 R0, R4, 0x80, RZ ;  /* 0x0000008004007824 */ /* 0x000fe200078e00ff */
[----:B------:R-:W-:-:S02]  /*5370*/  ULOP3.LUT UR6, URZ, UR21, URZ, 0x33, !UPT ;  /* 0x000000153f067292 */ /* 0x000fc4000f8e333f */
[----:B------:R-:W-:Y:S01]  /*5380*/  SEL R7, R7, 0x9, !P2 ;  /* 0x0000000907077807 */ /* 0x000fe20005000000 */
[----:B------:R-:W0:Y:S01]  /*5390*/  SHFL.IDX PT, R13, R11, RZ, 0x1c1f ;  /* 0x001c1fff0b0d7589 */ /* 0x000e2200000e0000 */
[----:B------:R-:W-:Y:S02]  /*53a0*/  IADD3 R9, -R0, 0x1, RZ ;  /* 0x0000000100097810 */ /* 0x000fe40007ffe1ff */
[----:B------:R-:W-:-:S03]  /*53b0*/  PLOP3.LUT P2, PT, PT, PT, UP1, 0x40, 0x0 ;  /* 0x000000000000781c */ /* 0x000fc60003f4e818 */
        /* <DEDUP_REMOVED lines=24> */
.L_x_13718:
[----:B------:R-:W-:-:S05]  /*5540*/  IMAD.U32 R20, RZ, RZ, UR22 ;  /* 0x00000016ff147e24 */ /* 0x000fca000f8e00ff */
[----:B------:R-:W-:-:S13]  /*5550*/  ISETP.NE.AND P2, PT, R20, 0x1, PT ;  /* 0x000000011400780c */ /* 0x000fda0003f45270 */
[----:B------:R-:W0:Y:S02]  /*5560*/  @P2 LDC.64 R14, c[0x0][0x9e8] ;  /* 0x00027a00ff0e2b82 */ /* 0x000e240000000a00 */
[----:B0-----:R-:W-:-:S05]  /*5570*/  @P2 IMAD.HI.U32 R14, R7, R14, RZ ;  /* 0x0000000e070e2227 */ /* 0x001fca00078e00ff */
[----:B------:R-:W-:-:S07]  /*5580*/  @P2 SHF.R.U32.HI R7, RZ, R15, R14 ;  /* 0x0000000fff072219 */ /* 0x000fce000001160e */
.L_x_13719:
[----:B------:R-:W-:Y:S05]  /*5590*/  BSYNC B0 ;  /* 0x0000000000007941 */ /* 0x000fea0003800000 */
.L_x_13717:
[----:B------:R-:W-:-:S04]  /*55a0*/  IMAD R7, R7, R20, -R0 ;  /* 0x0000001407077224 */ /* 0x000fc800078e0a00 */
[----:B------:R-:W-:-:S05]  /*55b0*/  IMAD R7, R16, -0x2, R7 ;  /* 0xfffffffe10077824 */ /* 0x000fca00078e0207 */
[----:B------:R-:W-:Y:S02]  /*55c0*/  VIADDMNMX R9, R7, R20, R9, PT ;  /* 0x0000001407097246 */ /* 0x000fe40003800109 */
[----:B------:R-:W-:-:S07]  /*55d0*/  VIMNMX R8, R8, R7, !PT ;  /* 0x0000000708087248 */ /* 0x000fce0007fe0100 */
.L_x_13716:
[----:B------:R-:W-:Y:S01]  /*55e0*/  ISETP.GT.AND P2, PT, R4, -0x1, PT ;  /* 0xffffffff0400780c */ /* 0x000fe20003f44270 */
[----:B------:R0:W1:Y:S03]  /*55f0*/  SHFL.IDX PT, R141, R11, 0x1, 0x1c1f ;  /* 0x003c1f000b8d7f89 */ /* 0x00006600000e0000 */
        /* <DEDUP_REMOVED lines=9> */
[----:B0-----:R-:W-:-:S02]  /*5690*/  FSEL R11, R32, -INF , !P5 ;  /* 0xff800000200b7808 */ /* 0x001fc40006800000 */
[----:B------:R-:W-:Y:S01]  /*56a0*/  ISETP.GT.AND P5, PT, R8, 0x20, P2 ;  /* 0x000000200800780c */ /* 0x000fe200017a4270 */
[--C-:B-1----:R-:W-:Y:S01]  /*56b0*/  IMAD.IADD R10, R10, 0x1, R141.reuse ;  /* 0x000000010a0a7824 */ /* 0x102fe200078e028d */
        /* <DEDUP_REMOVED lines=101> */
.L_x_13722:
[----:B------:R-:W-:-:S05]  /*5d10*/  IMAD.U32 R14, RZ, RZ, UR22 ;  /* 0x00000016ff0e7e24 */ /* 0x000fca000f8e00ff */
[----:B------:R-:W-:-:S13]  /*5d20*/  ISETP.NE.AND P3, PT, R14, 0x1, PT ;  /* 0x000000010e00780c */ /* 0x000fda0003f65270 */
[----:B------:R-:W0:Y:S02]  /*5d30*/  @P3 LDC.64 R8, c[0x0][0x9e8] ;  /* 0x00027a00ff083b82 */ /* 0x000e240000000a00 */
[----:B0-----:R-:W-:-:S05]  /*5d40*/  @P3 IMAD.HI.U32 R8, R141, R8, RZ ;  /* 0x000000088d083227 */ /* 0x001fca00078e00ff */
[----:B------:R-:W-:-:S07]  /*5d50*/  @P3 SHF.R.U32.HI R141, RZ, R9, R8 ;  /* 0x00000009ff8d3219 */ /* 0x000fce0000011608 */
.L_x_13723:
[----:B------:R-:W-:Y:S05]  /*5d60*/  BSYNC B0 ;  /* 0x0000000000007941 */ /* 0x000fea0003800000 */
.L_x_13721:
[----:B------:R-:W-:-:S04]  /*5d70*/  IMAD R141, R141, R14, -R0 ;  /* 0x0000000e8d8d7224 */ /* 0x000fc800078e0a00 */
[----:B------:R-:W-:-:S05]  /*5d80*/  IMAD R141, R16, -0x2, R141 ;  /* 0xfffffffe108d7824 */ /* 0x000fca00078e028d */
[----:B------:R-:W-:Y:S02]  /*5d90*/  VIADDMNMX R10, R141, R14, R10, PT ;  /* 0x0000000e8d0a7246 */ /* 0x000fe4000380010a */
[----:B------:R-:W-:-:S07]  /*5da0*/  VIMNMX R12, R12, R141, !PT ;  /* 0x0000008d0c0c7248 */ /* 0x000fce0007fe0100 */
.L_x_13720:
[----:B------:R-:W-:Y:S01]  /*5db0*/  FMNMX.FTZ R0, R24, R3, !PT ;  /* 0x0000000318007209 */ /* 0x000fe20007810000 */
[----:B------:R-:W-:Y:S01]  /*5dc0*/  UMOV UR46, UR24 ;  /* 0x00000018002e7c82 */ /* 0x000fe20008000000 */
        /* <DEDUP_REMOVED lines=71> */
[----:B------:R-:W-:Y:S01]  /*6240*/  ISETP.GT.AND P4, PT, R12, RZ, P2 ;  /* 0x000000ff0c00720c */ /* 0x000fe20001784270 */
        /* <DEDUP_REMOVED lines=56> */
[----:B------:R-:W-:Y:S01]  /*65d0*/  FFMA.FTZ R122, R139, R0, -R8 ;  /* 0x000000008b7a7223 */ /* 0x000fe20000010808 */
[----:B------:R-:W-:Y:S01]  /*65e0*/  FSEL R33, R54, -INF , !P4 ;  /* 0xff80000036217808 */ /* 0x000fe20006000000 */
[----:B------:R-:W-:Y:S01]  /*65f0*/  MUFU.EX2 R145, R145 ;  /* 0x0000009100917308 */ /* 0x000fe20000000800 */
[----:B------:R-:W-:-:S02]  /*6600*/  FMNMX.FTZ R14, R151, R14, !PT ;  /* 0x0000000e970e7209 */ /* 0x000fc40007810000 */
[----:B------:R-:W-:Y:S02]  /*6610*/  ISETP.GT.AND P4, PT, R12, 0x41, P2 ;  /* 0x000000410c00780c */ /* 0x000fe40001784270 */
[----:B------:R-:W-:Y:S02]  /*6620*/  FMNMX.FTZ R14, R51, R14, !PT ;  /* 0x0000000e330e7209 */ /* 0x000fe40007810000 */
        /* <DEDUP_REMOVED lines=71> */
[----:B------:R-:W-:Y:S01]  /*6aa0*/  MUFU.EX2 R53, R53 ;  /* 0x0000003500357308 */ /* 0x000fe20000000800 */
[----:B------:R-:W-:-:S02]  /*6ab0*/  FSEL R83, R83, -INF , !P4 ;  /* 0xff80000053537808 */ /* 0x000fc40006000000 */
[----:B------:R-:W-:Y:S02]  /*6ac0*/  FMNMX.FTZ R14, R125, R14, !PT ;  /* 0x0000000e7d0e7209 */ /* 0x000fe40007810000 */
[----:B------:R-:W-:Y:S02]  /*6ad0*/  ISETP.LT.OR P2, PT, R10, 0x7a, P2 ;  /* 0x0000007a0a00780c */ /* 0x000fe40001741670 */
[----:B------:R-:W-:Y:S01]  /*6ae0*/  FSEL R86, R86, -INF , !P5 ;  /* 0xff80000056567808 */ /* 0x000fe20006800000 */
[----:B------:R-:W-:Y:S01]  /*6af0*/  MUFU.EX2 R132, R132 ;  /* 0x0000008400847308 */ /* 0x000fe20000000800 */
[----:B------:R-:W-:Y:S02]  /*6b00*/  FMNMX.FTZ R49, R83, R14, !PT ;  /* 0x0000000e53317209 */ /* 0x000fe40007810000 */
[----:B------:R-:W-:Y:S02]  /*6b10*/  FSEL R87, R87, -INF , !P2 ;  /* 0xff80000057577808 */ /* 0x000fe40005000000 */
[----:B------:R-:W-:-:S02]  /*6b20*/  FMNMX.FTZ R10, R86, R49, !PT ;  /* 0x00000031560a7209 */ /* 0x000fc40007810000 */
[----:B------:R-:W-:Y:S01]  /*6b30*/  FSEL R12, R9, RZ, P6 ;  /* 0x000000ff090c7208 */ /* 0x000fe20003000000 */
[----:B------:R-:W-:Y:S01]  /*6b40*/  MUFU.EX2 R57, R57 ;  /* 0x0000003900397308 */ /* 0x000fe20000000800 */
[----:B------:R-:W-:-:S03]  /*6b50*/  FMNMX.FTZ R10, R87, R10, !PT ;  /* 0x0000000a570a7209 */ /* 0x000fc60007810000 */
[----:B------:R-:W-:Y:S01]  /*6b60*/  FADD.FTZ R127, -R12, R3 ;  /* 0x000000030c7f7221 */ /* 0x000fe20000010100 */
[-C--:B------:R-:W-:Y:S01]  /*6b70*/  FFMA.FTZ R3, R85, R0.reuse, -R8 ;  /* 0x0000000055037223 */ /* 0x080fe20000010808 */
[----:B------:R-:W0:Y:S02]  /*6b80*/  SHFL.BFLY PT, R49, R10, 0x2, 0x1f ;  /* 0x0c401f000a317f89 */ /* 0x000e2400000e0000 */
[----:B------:R-:W-:Y:S01]  /*6b90*/  FMUL.FTZ R8, R127, R0 ;  /* 0x000000007f087220 */ /* 0x000fe20000410000 */
[----:B------:R-:W-:Y:S08]  /*6ba0*/  MUFU.EX2 R134, R134 ;  /* 0x0000008600867308 */ /* 0x000ff00000000800 */
[----:B------:R-:W1:Y:S08]  /*6bb0*/  MUFU.EX2 R8, R8 ;  /* 0x0000000800087308 */ /* 0x000e700000000800 */
[----:B------:R-:W-:Y:S01]  /*6bc0*/  MUFU.EX2 R61, R61 ;  /* 0x0000003d003d7308 */ /* 0x000fe20000000800 */
[----:B0-----:R-:W-:-:S07]  /*6bd0*/  FMNMX.FTZ R49, R10, R49, !PT ;  /* 0x000000310a317209 */ /* 0x001fce0007810000 */
[----:B------:R-:W-:Y:S01]  /*6be0*/  MUFU.EX2 R128, R128 ;  /* 0x0000008000807308 */ /* 0x000fe20000000800 */
[-C--:B-1----:R-:W-:Y:S01]  /*6bf0*/  FMUL.FTZ R88, R88, R8.reuse ;  /* 0x0000000858587220 */ /* 0x082fe20000410000 */
[----:B------:R-:W0:Y:S01]  /*6c00*/  SHFL.BFLY PT, R10, R49, 0x1, 0x1f ;  /* 0x0c201f00310a7f89 */ /* 0x000e2200000e0000 */
        /* <DEDUP_REMOVED lines=16> */
[----:B------:R-:W-:-:S05]  /*6d10*/  FMUL.FTZ R117, R117, R8 ;  /* 0x0000000875757220 */ /* 0x000fca0000410000 */
        /* <DEDUP_REMOVED lines=8> */
[--C-:B------:R-:W-:Y:S01]  /*6da0*/  FFMA.FTZ R143, R7, R0, -R32.reuse ;  /* 0x00000000078f7223 */ /* 0x100fe20000010820 */
[----:B------:R-:W-:Y:S01]  /*6db0*/  FFMA.FTZ R7, R8, R6, R145 ;  /* 0x0000000608077223 */ /* 0x000fe20000010091 */
[-CC-:B------:R-:W-:Y:S01]  /*6dc0*/  FFMA.FTZ R12, R141, R0.reuse, -R32.reuse ;  /* 0x000000008d0c7223 */ /* 0x180fe20000010820 */
[-CC-:B------:R-:W-:Y:S01]  /*6dd0*/  FFMA.FTZ R141, R25, R0.reuse, -R32.reuse ;  /* 0x00000000198d7223 */ /* 0x180fe20000010820 */
[-CC-:B------:R-:W-:Y:S01]  /*6de0*/  FFMA.FTZ R149, R149, R0.reuse, -R32.reuse ;  /* 0x0000000095957223 */ /* 0x180fe20000010820 */
[----:B------:R-:W-:Y:S01]  /*6df0*/  FADD.FTZ R7, R148, R7 ;  /* 0x0000000794077221 */ /* 0x000fe20000010000 */
[-CC-:B------:R-:W-:Y:S01]  /*6e00*/  FFMA.FTZ R10, R27, R0.reuse, -R32.reuse ;  /* 0x000000001b0a7223 */ /* 0x180fe20000010820 */
[-CC-:B------:R-:W-:Y:S01]  /*6e10*/  FFMA.FTZ R27, R31, R0.reuse, -R32.reuse ;  /* 0x000000001f1b7223 */ /* 0x180fe20000010820 */
[----:B------:R-:W-:Y:S01]  /*6e20*/  MUFU.EX2 R12, R12 ;  /* 0x0000000c000c7308 */ /* 0x000fe20000000800 */
[----:B------:R-:W-:Y:S01]  /*6e30*/  FADD.FTZ R6, R150, R7 ;  /* 0x0000000796067221 */ /* 0x000fe20000010000 */
[----:B------:R-:W-:Y:S01]  /*6e40*/  FSEL R7, R49, RZ, P2 ;  /* 0x000000ff31077208 */ /* 0x000fe20001000000 */
[-CC-:B------:R-:W-:Y:S01]  /*6e50*/  FFMA.FTZ R31, R35, R0.reuse, -R32.reuse ;  /* 0x00000000231f7223 */ /* 0x180fe20000010820 */
[-C--:B------:R-:W-:Y:S01]  /*6e60*/  FFMA.FTZ R147, R147, R0.reuse, -R32 ;  /* 0x0000000093937223 */ /* 0x080fe20000010820 */
[----:B------:R-:W-:Y:S01]  /*6e70*/  FADD.FTZ R25, R29, R6 ;  /* 0x000000061d197221 */ /* 0x000fe20000010000 */
[-C--:B------:R-:W-:Y:S01]  /*6e80*/  FFMA.FTZ R20, R39, R0.reuse, -R32 ;  /* 0x0000000027147223 */ /* 0x080fe20000010820 */
        /* <DEDUP_REMOVED lines=8> */
[----:B------:R-:W-:Y:S01]  /*6f10*/  FFMA.FTZ R28, R51, R0, -R32 ;  /* 0x00000000331c7223 */ /* 0x000fe20000010820 */
[----:B------:R-:W-:Y:S01]  /*6f20*/  MUFU.EX2 R10, R10 ;  /* 0x0000000a000a7308 */ /* 0x000fe20000000800 */
[----:B------:R-:W-:Y:S01]  /*6f30*/  FADD.FTZ R6, R146, R25 ;  /* 0x0000001992067221 */ /* 0x000fe20000010000 */
[----:B------:R-:W-:-:S02]  /*6f40*/  IMAD.U32 R25, RZ, RZ, UR37 ;  /* 0x00000025ff197e24 */ /* 0x000fc4000f8e00ff */
[-CC-:B------:R-:W-:Y:S01]  /*6f50*/  FFMA.FTZ R139, R33, R0.reuse, -R32.reuse ;  /* 0x00000000218b7223 */ /* 0x180fe20000010820 */
[-C--:B------:R-:W-:Y:S01]  /*6f60*/  FFMA.FTZ R30, R55, R0.reuse, -R32 ;  /* 0x00000000371e7223 */ /* 0x080fe20000010820 */
[----:B------:R-:W-:Y:S01]  /*6f70*/  FADD.FTZ R7, R13, R6 ;  /* 0x000000060d077221 */ /* 0x000fe20000010000 */
[-CC-:B------:R-:W-:Y:S01]  /*6f80*/  FFMA.FTZ R133, R37, R0.reuse, -R32.reuse ;  /* 0x0000000025857223 */ /* 0x180fe20000010820 */
[----:B------:R-:W-:Y:S01]  /*6f90*/  @!P1 LEA R25, R25, UR45, 0x3 ;  /* 0x0000002d19199c11 */ /* 0x000fe2000f8e18ff */
[----:B------:R-:W0:Y:S01]  /*6fa0*/  MUFU.EX2 R2, R2 ;  /* 0x0000000200027308 */ /* 0x000e220000000800 */
[----:B------:R-:W-:Y:S01]  /*6fb0*/  FADD.FTZ R6, R140, R7 ;  /* 0x000000078c067221 */ /* 0x000fe20000010000 */
[----:B------:R-:W-:Y:S01]  /*6fc0*/  FFMA.FTZ R34, R59, R0, -R32 ;  /* 0x000000003b227223 */ /* 0x000fe20000010820 */
[----:B------:R-:W-:Y:S01]  /*6fd0*/  F2FP.BF16.F32.PACK_AB R144, R11, R144 ;  /* 0x000000900b90723e */ /* 0x000fe200000010ff */
[----:B------:R-:W-:Y:S02]  /*6fe0*/  @!P1 VIADD R25, R25, 0x16860 ;  /* 0x0001686019199836 */ /* 0x000fe40000000000 */
[----:B------:R-:W-:Y:S01]  /*6ff0*/  FADD.FTZ R7, R15, R6 ;  /* 0x000000060f077221 */ /* 0x000fe20000010000 */
[-CC-:B------:R-:W-:Y:S01]  /*7000*/  FFMA.FTZ R135, R41, R0.reuse, -R32.reuse ;  /* 0x0000000029877223 */ /* 0x180fe20000010820 */
[-CC-:B------:R-:W-:Y:S01]  /*7010*/  FFMA.FTZ R36, R63, R0.reuse, -R32.reuse ;  /* 0x000000003f247223 */ /* 0x180fe20000010820 */
[----:B------:R-:W1:Y:S01]  /*7020*/  MUFU.EX2 R27, R27 ;  /* 0x0000001b001b7308 */ /* 0x000e620000000800 */
[----:B------:R-:W-:Y:S01]  /*7030*/  FADD.FTZ R6, R142, R7 ;  /* 0x000000078e067221 */ /* 0x000fe20000010000 */
[----:B------:R-:W-:Y:S01]  /*7040*/  @!P1 PRMT R25, RZ, 0x654, R25 ;  /* 0x00000654ff199816 */ /* 0x000fe20000000019 */
[-CC-:B------:R-:W-:Y:S01]  /*7050*/  FFMA.FTZ R129, R66, R0.reuse, -R32.reuse ;  /* 0x0000000042817223 */ /* 0x180fe20000010820 */
[-C--:B------:R-:W-:Y:S01]  /*7060*/  FFMA.FTZ R38, R67, R0.reuse, -R32 ;  /* 0x0000000043267223 */ /* 0x080fe20000010820 */
[----:B------:R-:W-:Y:S01]  /*7070*/  FADD.FTZ R7, R21, R6 ;  /* 0x0000000615077221 */ /* 0x000fe20000010000 */
[----:B------:R2:W-:Y:S01]  /*7080*/  @!P1 SYNCS.ARRIVE.TRANS64.RED.A1T0 RZ, [R25+URZ], RZ ;  /* 0x000000ff19ff99a7 */ /* 0x0005e2000810043f */
[-CC-:B------:R-:W-:Y:S01]  /*7090*/  FFMA.FTZ R131, R121, R0.reuse, -R32.reuse ;  /* 0x0000000079837223 */ /* 0x180fe20000010820 */
[----:B------:R-:W3:Y:S01]  /*70a0*/  MUFU.EX2 R14, R14 ;  /* 0x0000000e000e7308 */ /* 0x000ee20000000800 */
[----:B0-----:R-:W-:Y:S01]  /*70b0*/  FFMA.FTZ R5, R2, R5, R149 ;  /* 0x0000000502057223 */ /* 0x001fe20000010095 */
[----:B------:R-:W-:Y:S01]  /*70c0*/  FADD.FTZ R6, R136, R7 ;  /* 0x0000000788067221 */ /* 0x000fe20000010000 */
[-CC-:B------:R-:W-:Y:S01]  /*70d0*/  FFMA.FTZ R75, R75, R0.reuse, -R32.reuse ;  /* 0x000000004b4b7223 */ /* 0x180fe20000010820 */
[-C--:B------:R-:W-:Y:S01]  /*70e0*/  FFMA.FTZ R123, R123, R0.reuse, -R32 ;  /* 0x000000007b7b7223 */ /* 0x080fe20000010820 */
[----:B------:R-:W-:Y:S01]  /*70f0*/  FADD.FTZ R5, R10, R5 ;  /* 0x000000050a057221 */ /* 0x000fe20000010000 */
[----:B------:R-:W-:Y:S01]  /*7100*/  FADD.FTZ R7, R45, R6 ;  /* 0x000000062d077221 */ /* 0x000fe20000010000 */
[-CC-:B------:R-:W-:Y:S01]  /*7110*/  FFMA.FTZ R79, R79, R0.reuse, -R32.reuse ;  /* 0x000000004f4f7223 */ /* 0x180fe20000010820 */
[----:B------:R-:W0:Y:S01]  /*7120*/  MUFU.EX2 R31, R31 ;  /* 0x0000001f001f7308 */ /* 0x000e220000000800 */
[----:B------:R-:W-:Y:S01]  /*7130*/  FADD.FTZ R6, R12, R5 ;  /* 0x000000050c067221 */ /* 0x000fe20000010000 */
[----:B------:R-:W-:Y:S01]  /*7140*/  FADD.FTZ R40, R138, R7 ;  /* 0x000000078a287221 */ /* 0x000fe20000010000 */
[-CC-:B------:R-:W-:Y:S01]  /*7150*/  FFMA.FTZ R5, R74, R0.reuse, -R32.reuse ;  /* 0x000000004a057223 */ /* 0x180fe20000010820 */
[-C--:B------:R-:W-:Y:S01]  /*7160*/  FFMA.FTZ R125, R125, R0.reuse, -R32 ;  /* 0x000000007d7d7223 */ /* 0x080fe20000010820 */
[----:B-1----:R-:W-:Y:S01]  /*7170*/  FADD.FTZ R7, R27, R6 ;  /* 0x000000061b077221 */ /* 0x002fe20000010000 */
[----:B--2---:R-:W-:Y:S01]  /*7180*/  FADD.FTZ R25, R53, R40 ;  /* 0x0000002835197221 */ /* 0x004fe20000010000 */
[-CC-:B------:R-:W-:Y:S01]  /*7190*/  FFMA.FTZ R40, R71, R0.reuse, -R32.reuse ;  /* 0x0000000047287223 */ /* 0x180fe20000010820 */
[----:B------:R-:W1:Y:S01]  /*71a0*/  MUFU.EX2 R147, R147 ;  /* 0x0000009300937308 */ /* 0x000e620000000800 */
[----:B---3--:R-:W-:Y:S01]  /*71b0*/  FADD.FTZ R6, R14, R7 ;  /* 0x000000070e067221 */ /* 0x008fe20000010000 */
[----:B------:R-:W-:Y:S01]  /*71c0*/  FADD.FTZ R42, R132, R25 ;  /* 0x00000019842a7221 */ /* 0x000fe20000010000 */
[-CC-:B------:R-:W-:Y:S01]  /*71d0*/  FFMA.FTZ R83, R83, R0.reuse, -R32.reuse ;  /* 0x0000000053537223 */ /* 0x180fe20000010820 */
[-CC-:B------:R-:W-:Y:S01]  /*71e0*/  FFMA.FTZ R86, R86, R0.reuse, -R32.reuse ;  /* 0x0000000056567223 */ /* 0x180fe20000010820 */
[----:B------:R-:W-:Y:S01]  /*71f0*/  FFMA.FTZ R32, R87, R0, -R32 ;  /* 0x0000000057207223 */ /* 0x000fe20000010820 */
[----:B------:R-:W-:Y:S01]  /*7200*/  FADD.FTZ R25, R57, R42 ;  /* 0x0000002a39197221 */ /* 0x000fe20000010000 */
[----:B------:R-:W-:Y:S01]  /*7210*/  ISETP.GT.AND P2, PT, R4, UR26, PT ;  /* 0x0000001a04007c0c */ /* 0x000fe2000bf44270 */
[----:B------:R-:W2:Y:S01]  /*7220*/  MUFU.EX2 R20, R20 ;  /* 0x0000001400147308 */ /* 0x000ea20000000800 */
[----:B0-----:R-:W-:Y:S01]  /*7230*/  FADD.FTZ R6, R31, R6 ;  /* 0x000000061f067221 */ /* 0x001fe20000010000 */
[----:B------:R-:W-:Y:S01]  /*7240*/  FADD.FTZ R42, R134, R25 ;  /* 0x00000019862a7221 */ /* 0x000fe20000010000 */
[----:B------:R-:W-:Y:S01]  /*7250*/  UMOV UR37, UR25 ;  /* 0x0000001900257c82 */ /* 0x000fe20008000000 */
[----:B------:R-:W-:Y:S01]  /*7260*/  F2FP.BF16.F32.PACK_AB R148, R148, R145 ;  /* 0x000000919494723e */ /* 0x000fe200000010ff */
[-C--:B------:R-:W-:Y:S01]  /*7270*/  FMUL.FTZ R90, R90, R2.reuse ;  /* 0x000000025a5a7220 */ /* 0x080fe20000410000 */
[----:B------:R-:W-:Y:S01]  /*7280*/  FADD.FTZ R25, R61, R42 ;  /* 0x0000002a3d197221 */ /* 0x000fe20000010000 */
[-C--:B------:R-:W-:Y:S01]  /*7290*/  FMUL.FTZ R91, R91, R2.reuse ;  /* 0x000000025b5b7220 */ /* 0x080fe20000410000 */
[----:B------:R-:W0:Y:S01]  /*72a0*/  MUFU.EX2 R141, R141 ;  /* 0x0000008d008d7308 */ /* 0x000e220000000800 */
[----:B-1----:R-:W-:Y:S01]  /*72b0*/  FADD.FTZ R7, R147, R6 ;  /* 0x0000000693077221 */ /* 0x002fe20000010000 */
[----:B------:R-:W-:Y:S01]  /*72c0*/  FADD.FTZ R42, R128, R25 ;  /* 0x00000019802a7221 */ /* 0x000fe20000010000 */
[-C--:B------:R-:W-:Y:S01]  /*72d0*/  FMUL.FTZ R94, R94, R2.reuse ;  /* 0x000000025e5e7220 */ /* 0x080fe20000410000 */
[-C--:B------:R-:W-:Y:S01]  /*72e0*/  FMUL.FTZ R95, R95, R2.reuse ;  /* 0x000000025f5f7220 */ /* 0x080fe20000410000 */
[-C--:B------:R-:W-:Y:S01]  /*72f0*/  FMUL.FTZ R98, R98, R2.reuse ;  /* 0x0000000262627220 */ /* 0x080fe20000410000 */
[----:B------:R-:W-:Y:S01]  /*7300*/  FADD.FTZ R25, R65, R42 ;  /* 0x0000002a41197221 */ /* 0x000fe20000010000 */
[-C--:B------:R-:W-:Y:S01]  /*7310*/  FMUL.FTZ R99, R99, R2.reuse ;  /* 0x0000000263637220 */ /* 0x080fe20000410000 */
[----:B------:R-:W1:Y:S01]  /*7320*/  MUFU.EX2 R24, R24 ;  /* 0x0000001800187308 */ /* 0x000e620000000800 */
        /* <DEDUP_REMOVED lines=16> */
[----:B-1----:R-:W-:Y:S01]  /*7430*/  FADD.FTZ R6, R24, R7 ;  /* 0x0000000718067221 */ /* 0x002fe20000010000 */
[-C--:B------:R-:W-:Y:S01]  /*7440*/  FMUL.FTZ R118, R118, R2.reuse ;  /* 0x0000000276767220 */ /* 0x080fe20000410000 */
[----:B------:R-:W-:Y:S01]  /*7450*/  FMUL.FTZ R119, R119, R2 ;  /* 0x0000000277777220 */ /* 0x000fe20000410000 */
[----:B------:R-:W-:Y:S01]  /*7460*/  F2FP.BF16.F32.PACK_AB R150, R29, R150 ;  /* 0x000000961d96723e */ /* 0x000fe200000010ff */
[----:B------:R-:W-:Y:S01]  /*7470*/  VIADD R4, R4, 0xffffffff ;  /* 0xffffffff04047836 */ /* 0x000fe20000000000 */
[----:B------:R-:W-:Y:S01]  /*7480*/  F2FP.BF16.F32.PACK_AB R146, R13, R146 ;  /* 0x000000920d92723e */ /* 0x000fe200000010ff */
[----:B------:R-:W-:Y:S01]  /*7490*/  IMAD.MOV.U32 R2, RZ, RZ, R49 ;  /* 0x000000ffff027224 */ /* 0x000fe200078e0031 */
[----:B------:R-:W1:Y:S01]  /*74a0*/  MUFU.EX2 R137, R137 ;  /* 0x0000008900897308 */ /* 0x000e620000000800 */
[----:B--2---:R-:W-:Y:S01]  /*74b0*/  FADD.FTZ R7, R143, R6 ;  /* 0x000000068f077221 */ /* 0x004fe20000010000 */
[----:B------:R-:W-:-:S02]  /*74c0*/  F2FP.BF16.F32.PACK_AB R140, R15, R140 ;  /* 0x0000008c0f8c723e */ /* 0x000fc400000010ff */
[----:B------:R-:W-:Y:S02]  /*74d0*/  F2FP.BF16.F32.PACK_AB R142, R21, R142 ;  /* 0x0000008e158e723e */ /* 0x000fe400000010ff */
[----:B------:R-:W-:Y:S02]  /*74e0*/  F2FP.BF16.F32.PACK_AB R136, R45, R136 ;  /* 0x000000882d88723e */ /* 0x000fe400000010ff */
[----:B------:R-:W2:Y:S01]  /*74f0*/  MUFU.EX2 R28, R28 ;  /* 0x0000001c001c7308 */ /* 0x000ea20000000800 */
[----:B0-----:R-:W-:Y:S01]  /*7500*/  FADD.FTZ R6, R26, R7 ;  /* 0x000000071a067221 */ /* 0x001fe20000010000 */
[----:B------:R-:W-:Y:S02]  /*7510*/  F2FP.BF16.F32.PACK_AB R138, R53, R138 ;  /* 0x0000008a358a723e */ /* 0x000fe400000010ff */
[----:B------:R-:W-:Y:S02]  /*7520*/  F2FP.BF16.F32.PACK_AB R132, R57, R132 ;  /* 0x000000843984723e */ /* 0x000fe400000010ff */
[----:B------:R-:W-:-:S02]  /*7530*/  F2FP.BF16.F32.PACK_AB R134, R61, R134 ;  /* 0x000000863d86723e */ /* 0x000fc400000010ff */
[----:B------:R-:W0:Y:S01]  /*7540*/  MUFU.EX2 R139, R139 ;  /* 0x0000008b008b7308 */ /* 0x000e220000000800 */
[----:B-1----:R-:W-:Y:S01]  /*7550*/  FADD.FTZ R7, R137, R6 ;  /* 0x0000000689077221 */ /* 0x002fe20000010000 */
[----:B------:R-:W-:Y:S02]  /*7560*/  F2FP.BF16.F32.PACK_AB R128, R65, R128 ;  /* 0x000000804180723e */ /* 0x000fe400000010ff */
[----:B------:R-:W-:Y:S02]  /*7570*/  F2FP.BF16.F32.PACK_AB R130, R69, R130 ;  /* 0x000000824582723e */ /* 0x000fe400000010ff */
[----:B------:R-:W-:Y:S02]  /*7580*/  F2FP.BF16.F32.PACK_AB R124, R73, R124 ;  /* 0x0000007c497c723e */ /* 0x000fe400000010ff */
        /* <DEDUP_REMOVED lines=12> */
[----:B------:R-:W-:-:S06]  /*7650*/  F2FP.BF16.F32.PACK_AB R137, R28, R137 ;  /* 0x000000891c89723e */ /* 0x000fcc00000010ff */
        /* <DEDUP_REMOVED lines=40> */
[----:B------:R2:W3:Y:S01]  /*78e0*/  MUFU.EX2 R121, R125 ;  /* 0x0000007d00797308 */ /* 0x0004e20000000800 */
[----:B0-----:R-:W-:-:S07]  /*78f0*/  FADD.FTZ R42, R123, R42 ;  /* 0x0000002a7b2a7221 */ /* 0x001fce0000010000 */
[----:B------:R-:W0:Y:S01]  /*7900*/  MUFU.EX2 R83, R83 ;  /* 0x0000005300537308 */ /* 0x000e220000000800 */
[C---:B-1----:R-:W-:Y:S01]  /*7910*/  FADD.FTZ R42, R79.reuse, R42 ;  /* 0x0000002a4f2a7221 */ /* 0x042fe20000010000 */
[----:B------:R-:W-:Y:S02]  /*7920*/  F2FP.BF16.F32.PACK_AB R127, R79, R123 ;  /* 0x0000007b4f7f723e */ /* 0x000fe400000010ff */
[----:B--2---:R-:W-:-:S04]  /*7930*/  F2FP.BF16.F32.PACK_AB R125, R75, R5 ;  /* 0x000000054b7d723e */ /* 0x004fc800000010ff */
[----:B------:R-:W1:Y:S01]  /*7940*/  MUFU.EX2 R3, R86 ;  /* 0x0000005600037308 */ /* 0x000e620000000800 */
[----:B---3--:R-:W-:-:S07]  /*7950*/  FADD.FTZ R42, R121, R42 ;  /* 0x0000002a792a7221 */ /* 0x008fce0000010000 */
[----:B------:R-:W2:Y:S01]  /*7960*/  MUFU.EX2 R32, R32 ;  /* 0x0000002000207308 */ /* 0x000ea20000000800 */
[C---:B0-----:R-:W-:Y:S01]  /*7970*/  FADD.FTZ R42, R83.reuse, R42 ;  /* 0x0000002a532a7221 */ /* 0x041fe20000010000 */
[----:B------:R-:W-:-:S03]  /*7980*/  F2FP.BF16.F32.PACK_AB R121, R83, R121 ;  /* 0x000000795379723e */ /* 0x000fc600000010ff */
[----:B-1----:R-:W-:Y:S01]  /*7990*/  FADD.FTZ R42, R3, R42 ;  /* 0x0000002a032a7221 */ /* 0x002fe20000010000 */
[----:B--2---:R-:W-:-:S03]  /*79a0*/  F2FP.BF16.F32.PACK_AB R123, R32, R3 ;  /* 0x00000003207b723e */ /* 0x004fc600000010ff */
[----:B------:R-:W-:Y:S01]  /*79b0*/  FADD.FTZ R5, R32, R42 ;  /* 0x0000002a20057221 */ /* 0x000fe20000010000 */
[----:B------:R-:W-:Y:S01]  /*79c0*/  IMAD.MOV.U32 R3, RZ, RZ, R9 ;  /* 0x000000ffff037224 */ /* 0x000fe200078e0009 */
[----:B------:R-:W-:Y:S06]  /*79d0*/  @P2 BRA `(.L_x_13724) ;  /* 0xffffffd000ac2947 */ /* 0x000fec000383ffff */
[----:B------:R-:W-:Y:S01]  /*79e0*/  IMAD.MOV.U32 R2, RZ, RZ, R49 ;  /* 0x000000ffff027224 */ /* 0x000fe200078e0031 */
[----:B------:R-:W-:Y:S01]  /*79f0*/  UMOV UR37, UR25 ;  /* 0x0000001900257c82 */ /* 0x000fe20008000000 */
[----:B------:R-:W-:Y:S01]  /*7a00*/  IMAD.MOV.U32 R3, RZ, RZ, R9 ;  /* 0x000000ffff037224 */ /* 0x000fe200078e0009 */
[----:B------:R-:W-:-:S06]  /*7a10*/  UMOV UR46, UR24 ;  /* 0x00000018002e7c82 */ /* 0x000fcc0008000000 */
.L_x_13707:
        /* <DEDUP_REMOVED lines=24> */
.L_x_13726:
[----:B------:R-:W-:-:S11]  /*7ba0*/  UISETP.NE.AND UP1, UPT, UR14, 0x1, UPT ;  /* 0x000000010e00788c */ /* 0x000fd6000bf25270 */
[----:B------:R-:W-:Y:S02]  /*7bb0*/  @UP1 ULDC.64 UR18, c[0x0][0x9e8] ;  /* 0x00027a0000121ab9 */ /* 0x000fe40000000a00 */
[----:B------:R-:W-:-:S04]  /*7bc0*/  UIMAD.WIDE.U32 UR6, UR10, UR18, URZ ;  /* 0x000000120a0672a5 */ /* 0x000fc8000f8e003f */
[----:B------:R-:W-:-:S12]  /*7bd0*/  @UP1 USHF.R.U32.HI UR10, URZ, UR19, UR7 ;  /* 0x000000133f0a1299 */ /* 0x000fd80008011607 */
.L_x_13727:
[----:B------:R-:W-:-:S04]  /*7be0*/  UIMAD UR10, UR10, UR14, URZ ;  /* 0x0000000e0a0a72a4 */ /* 0x000fc8000f8e023f */
[----:B------:R-:W-:-:S04]  /*7bf0*/  UISETP.LT.AND UP1, UPT, UR21, UR10, UPT ;  /* 0x0000000a1500728c */ /* 0x000fc8000bf21270 */
[----:B------:R-:W-:-:S12]  /*7c00*/  USEL UR21, UR21, UR10, !UP1 ;  /* 0x0000000a15157287 */ /* 0x000fd8000c800000 */
.L_x_13725:
        /* <DEDUP_REMOVED lines=12> */
.L_x_13737:
        /* <DEDUP_REMOVED lines=9> */
.L_x_13730:
[----:B------:R-:W-:Y:S01]  /*7d60*/  ULEA UR6, UR37, UR45, 0x3 ;  /* 0x0000002d25067291 */ /* 0x000fe2000f8e183f */
[----:B------:R-:W-:-:S05]  /*7d70*/  IMAD.U32 R0, RZ, RZ, UR46 ;  /* 0x0000002eff007e24 */ /* 0x000fca000f8e00ff */
[----:B------:R-:W-:-:S04]  /*7d80*/  SHF.L.U32 R0, R0, 0x1f, RZ ;  /* 0x0000001f00007819 */ /* 0x000fc800000006ff */
[----:B------:R0:W1:Y:S01]  /*7d90*/  SYNCS.PHASECHK.TRANS64.TRYWAIT P2, [UR6+0x16830], R0 ;  /* 0x01683000ff0075a7 */ /* 0x0000620008040146 */
[----:B------:R-:W-:Y:S05]  /*7da0*/  @!P0 BRA `(.L_x_13731) ;  /* 0x0000000000048947 */ /* 0x000fea0003800000 */
[----:B------:R-:W-:Y:S01]  /*7db0*/  BPT.TRAP 0x1 ;  /* 0x000000040000795c */ /* 0x000fe20000300000 */
.L_x_13731:
[----:B-1----:R-:W-:Y:S05]  /*7dc0*/  @P2 BRA `(.L_x_13729) ;  /* 0x0000000000082947 */ /* 0x002fea0003800000 */
[----:B------:R-:W1:Y:S02]  /*7dd0*/  SYNCS.PHASECHK.TRANS64.TRYWAIT P2, [UR6+0x16830], R0 ;  /* 0x01683000ff0075a7 */ /* 0x000e640008040146 */
[----:B-1----:R-:W-:Y:S05]  /*7de0*/  @!P2 BRA `(.L_x_13732) ;  /* 0x000000c40050a947 */ /* 0x002fea0003800000 */
.L_x_13729:
        /* <DEDUP_REMOVED lines=25> */
.L_x_13734:
[----:B------:R-:W-:Y:S01]  /*7f80*/  ULEA UR6, UR22, UR45, 0x3 ;  /* 0x0000002d16067291 */ /* 0x000fe2000f8e183f */
[----:B------:R-:W-:-:S05]  /*7f90*/  IMAD.U32 R0, RZ, RZ, UR23 ;  /* 0x00000017ff007e24 */ /* 0x000fca000f8e00ff */
[----:B------:R-:W-:-:S04]  /*7fa0*/  SHF.L.U32 R0, R0, 0x1f, RZ ;  /* 0x0000001f00007819 */ /* 0x000fc800000006ff */
[----:B------:R0:W1:Y:S01]  /*7fb0*/  SYNCS.PHASECHK.TRANS64.TRYWAIT P2, [UR6+0x16850], R0 ;  /* 0x01685000ff0075a7 */ /* 0x0000620008040146 */
[----:B------:R-:W-:Y:S05]  /*7fc0*/  @!P0 BRA `(.L_x_13735) ;  /* 0x0000000000048947 */ /* 0x000fea0003800000 */
[----:B------:R-:W-:Y:S01]  /*7fd0*/  BPT.TRAP 0x1 ;  /* 0x000000040000795c */ /* 0x000fe20000300000 */
.L_x_13735:
[----:B-1----:R-:W-:Y:S05]  /*7fe0*/  @P2 BRA `(.L_x_13733) ;  /* 0x0000000000082947 */ /* 0x002fea0003800000 */
[----:B------:R-:W1:Y:S02]  /*7ff0*/  SYNCS.PHASECHK.TRANS64.TRYWAIT P2, [UR6+0x16850], R0 ;  /* 0x01685000ff0075a7 */ /* 0x000e640008040146 */
[----:B-1----:R-:W-:Y:S05]  /*8000*/  @!P2 BRA `(.L_x_13736) ;  /* 0x000000c000e0a947 */ /* 0x002fea0003800000 */
.L_x_13733:
[----:B------:R-:W-:Y:S01]  /*8010*/  UIADD3 UR6, UR45, 0x400, URZ ;  /* 0x000004002d067890 */ /* 0x000fe2000fffe03f */
[----:B------:R-:W-:Y:S01]  /*8020*/  WARPGROUP.ARRIVE ;  /* 0x00000000000079c5 */ /* 0x000fe20000000000 */
[----:B------:R-:W-:Y:S01]  /*8030*/  UMOV UR7, 0x40000040 ;  /* 0x4000004000077882 */ /* 0x000fe20000000000 */
[----:B01----:R-:W-:Y:S01]  /*8040*/  FMNMX.FTZ R0, R24, R8, !PT ;  /* 0x0000000818007209 */ /* 0x003fe20007810000 */
[----:B------:R-:W-:Y:S01]  /*8050*/  USHF.R.U32.HI UR6, URZ, 0x4, UR6 ;  /* 0x000000043f067899 */ /* 0x000fe20008011606 */
[----:B------:R-:W-:Y:S02]  /*8060*/  UMOV UR23, UR46 ;  /* 0x0000002e00177c82 */ /* 0x000fe40008000000 */
[----:B------:R-:W-:Y:S01]  /*8070*/  FMNMX.FTZ R3, R25, R0, !PT ;  /* 0x0000000019037209 */ /* 0x000fe20007810000 */
[----:B------:R-:W-:-:S03]  /*8080*/  ULOP3.LUT UR6, UR6, 0x3fff, URZ, 0xc0, !UPT ;  /* 0x00003fff06067892 */ /* 0x000fc6000f8ec03f */
        /* <DEDUP_REMOVED lines=44> */
[----:B------:R-:W1:Y:S01]  /*8350*/  SHFL.BFLY PT, R3, R10, 0x1, 0x1f ;  /* 0x0c201f000a037f89 */ /* 0x000e6200000e0000 */
[----:B------:R-:W-:-:S04]  /*8360*/  FMNMX.FTZ R21, R27, R2, !PT ;  /* 0x000000021b157209 */ /* 0x000fc80007810000 */
[----:B------:R-:W-:Y:S01]  /*8370*/  FMNMX.FTZ R2, R30, R21, !PT ;  /* 0x000000151e027209 */ /* 0x000fe20007810000 */
[----:B------:R-:W-:Y:S02]  /*8380*/  WARPGROUP.DEPBAR.LE gsb0, 0x0 ;  /* 0x00008000000079c5 */ /* 0x000fe40000010000 */
[----:B------:R-:W-:Y:S01]  /*8390*/  WARPGROUP.ARRIVE ;  /* 0x00000000000079c5 */ /* 0x000fe20000000000 */
[----:B-1----:R-:W-:-:S05]  /*83a0*/  FMNMX.FTZ R3, R10, R3, !PT ;  /* 0x000000030a037209 */ /* 0x002fca0007810000 */
[----:B------:R-:W-:Y:S01]  /*83b0*/  HGMMA.64x64x16.F32.BF16 R88, R140, gdesc[UR4].tnspB, R88, gsb0 ;  /* 0x40e000048c587df0 */ /* 0x000fe20008001858 */
[----:B------:R-:W-:Y:S01]  /*83c0*/  UIADD3 UR6, UR10, 0x180, URZ ;  /* 0x000001800a067890 */ /* 0x000fe2000fffe03f */
[CC--:B0-----:R-:W-:Y:S01]  /*83d0*/  FMUL.FTZ R11, R3.reuse, R0.reuse ;  /* 0x00000000030b7220 */ /* 0x0c1fe20000410000 */
[----:B------:R-:W-:Y:S01]  /*83e0*/  UMOV UR7, 0x40000040 ;  /* 0x4000004000077882 */ /* 0x000fe20000000000 */
[----:B------:R-:W-:Y:S02]  /*83f0*/  FADD.FTZ R9, -R3, R8 ;  /* 0x0000000803097221 */ /* 0x000fe40000010100 */
[--C-:B------:R-:W-:Y:S01]  /*8400*/  FFMA.FTZ R13, R25, R0, -R11.reuse ;  /* 0x00000000190d7223 */ /* 0x100fe2000001080b */
[----:B------:R-:W-:Y:S01]  /*8410*/  FMNMX.FTZ R25, R31, R2, !PT ;  /* 0x000000021f197209 */ /* 0x000fe20007810000 */
[-CC-:B------:R-:W-:Y:S01]  /*8420*/  FFMA.FTZ R15, R29, R0.reuse, -R11.reuse ;  /* 0x000000001d0f7223 */ /* 0x180fe2000001080b */
[-CC-:B------:R-:W-:Y:S01]  /*8430*/  FFMA.FTZ R29, R37, R0.reuse, -R11.reuse ;  /* 0x00000000251d7223 */ /* 0x180fe2000001080b */
[-CC-:B------:R-:W-:Y:S01]  /*8440*/  FFMA.FTZ R33, R33, R0.reuse, -R11.reuse ;  /* 0x0000000021217223 */ /* 0x180fe2000001080b */
[----:B------:R-:W-:Y:S01]  /*8450*/  FMNMX.FTZ R2, R34, R25, !PT ;  /* 0x0000001922027209 */ /* 0x000fe20007810000 */
[-CC-:B------:R-:W-:Y:S01]  /*8460*/  FFMA.FTZ R49, R49, R0.reuse, -R11.reuse ;  /* 0x0000000031317223 */ /* 0x180fe2000001080b */
[--C-:B------:R-:W-:Y:S01]  /*8470*/  FFMA.FTZ R12, R61, R0, -R11.reuse ;  /* 0x000000003d0c7223 */ /* 0x100fe2000001080b */
[----:B------:R0:W-:Y:S01]  /*8480*/  MUFU.EX2 R21, R33 ;  /* 0x0000002100157308 */ /* 0x0001e20000000800 */
        /* <DEDUP_REMOVED lines=9> */
[-CC-:B0-----:R-:W-:Y:S01]  /*8520*/  FFMA.FTZ R33, R41, R0.reuse, -R11.reuse ;  /* 0x0000000029217223 */ /* 0x181fe2000001080b */
[-CC-:B------:R-:W-:Y:S01]  /*8530*/  FFMA.FTZ R8, R64, R0.reuse, -R11.reuse ;  /* 0x0000000040087223 */ /* 0x180fe2000001080b */
[-CC-:B------:R-:W-:Y:S01]  /*8540*/  FFMA.FTZ R10, R68, R0.reuse, -R11.reuse ;  /* 0x00000000440a7223 */ /* 0x180fe2000001080b */
[----:B------:R-:W-:Y:S01]  /*8550*/  FMNMX.FTZ R2, R42, R25, !PT ;  /* 0x000000192a027209 */ /* 0x000fe20007810000 */
[-CC-:B------:R-:W-:Y:S01]  /*8560*/  FFMA.FTZ R14, R76, R0.reuse, -R11.reuse ;  /* 0x000000004c0e7223 */ /* 0x180fe2000001080b */
[-CC-:B------:R-:W-:Y:S01]  /*8570*/  FFMA.FTZ R20, R80, R0.reuse, -R11.reuse ;  /* 0x0000000050147223 */ /* 0x180fe2000001080b */
[--C-:B------:R-:W-:Y:S01]  /*8580*/  FFMA.FTZ R84, R84, R0, -R11.reuse ;  /* 0x0000000054547223 */ /* 0x100fe2000001080b */
[----:B------:R-:W-:Y:S01]  /*8590*/  FMNMX.FTZ R25, R43, R2, !PT ;  /* 0x000000022b197209 */ /* 0x000fe20007810000 */
[-C--:B------:R-:W-:Y:S01]  /*85a0*/  FFMA.FTZ R85, R85, R0.reuse, -R11 ;  /* 0x0000000055557223 */ /* 0x080fe2000001080b */
[----:B------:R-:W-:Y:S01]  /*85b0*/  FMUL.FTZ R9, R9, R0 ;  /* 0x0000000009097220 */ /* 0x000fe20000410000 */
[----:B------:R-:W-:Y:S01]  /*85c0*/  MUFU.EX2 R148, R148 ;  /* 0x0000009400947308 */ /* 0x000fe20000000800 */
[----:B------:R-:W-:-:S04]  /*85d0*/  FMNMX.FTZ R2, R46, R25, !PT ;  /* 0x000000192e027209 */ /* 0x000fc80007810000 */
[----:B------:R-:W-:-:S03]  /*85e0*/  FMNMX.FTZ R25, R47, R2, !PT ;  /* 0x000000022f197209 */ /* 0x000fc60007810000 */
[----:B------:R-:W0:Y:S01]  /*85f0*/  MUFU.EX2 R9, R9 ;  /* 0x0000000900097308 */ /* 0x000e220000000800 */
[----:B------:R-:W-:-:S04]  /*8600*/  FMNMX.FTZ R2, R50, R25, !PT ;  /* 0x0000001932027209 */ /* 0x000fc80007810000 */
[----:B------:R-:W-:-:S03]  /*8610*/  FMNMX.FTZ R25, R51, R2, !PT ;  /* 0x0000000233197209 */ /* 0x000fc60007810000 */
[----:B------:R-:W1:Y:S01]  /*8620*/  MUFU.EX2 R13, R13 ;  /* 0x0000000d000d7308 */ /* 0x000e620000000800 */
[----:B------:R-:W-:-:S04]  /*8630*/  FMNMX.FTZ R2, R54, R25, !PT ;  /* 0x0000001936027209 */ /* 0x000fc80007810000 */
[----:B------:R-:W-:-:S03]  /*8640*/  FMNMX.FTZ R37, R55, R2, !PT ;  /* 0x0000000237257209 */ /* 0x000fc60007810000 */
[----:B------:R2:W-:Y:S01]  /*8650*/  MUFU.EX2 R25, R45 ;  /* 0x0000002d00197308 */ /* 0x0005e20000000800 */
[----:B------:R-:W-:Y:S01]  /*8660*/  FMNMX.FTZ R2, R58, R37, !PT ;  /* 0x000000253a027209 */ /* 0x000fe20007810000 */
[----:B0-----:R-:W-:-:S03]  /*8670*/  FFMA.FTZ R6, R9, R6, R148 ;  /* 0x0000000609067223 */ /* 0x001fc60000010094 */
[----:B------:R-:W-:-:S03]  /*8680*/  FMNMX.FTZ R37, R59, R2, !PT ;  /* 0x000000023b257209 */ /* 0x000fc60007810000 */
[----:B------:R-:W-:Y:S01]  /*8690*/  MUFU.EX2 R150, R150 ;  /* 0x0000009600967308 */ /* 0x000fe20000000800 */
[----:B------:R-:W-:Y:S01]  /*86a0*/  FMNMX.FTZ R2, R62, R37, !PT ;  /* 0x000000253e027209 */ /* 0x000fe20007810000 */
[-CC-:B--2---:R-:W-:Y:S01]  /*86b0*/  FFMA.FTZ R45, R53, R0.reuse, -R11.reuse ;  /* 0x00000000352d7223 */ /* 0x184fe2000001080b */
[-CC-:B------:R-:W-:Y:S01]  /*86c0*/  FFMA.FTZ R53, R65, R0.reuse, -R11.reuse ;  /* 0x0000000041357223 */ /* 0x180fe2000001080b */
[----:B------:R-:W-:Y:S01]  /*86d0*/  FFMA.FTZ R65, R77, R0, -R11 ;  /* 0x000000004d417223 */ /* 0x000fe2000001080b */
[----:B------:R-:W-:Y:S02]  /*86e0*/  FMNMX.FTZ R41, R63, R2, !PT ;  /* 0x000000023f297209 */ /* 0x000fe40007810000 */
[----:B-1----:R-:W-:Y:S01]  /*86f0*/  F2FP.BF16.F32.PACK_AB R148, R13, R148 ;  /* 0x000000940d94723e */ /* 0x002fe200000010ff */
[----:B------:R0:W-:Y:S01]  /*8700*/  MUFU.EX2 R37, R49 ;  /* 0x0000003100257308 */ /* 0x0001e20000000800 */
[----:B------:R-:W-:Y:S01]  /*8710*/  FMNMX.FTZ R2, R66, R41, !PT ;  /* 0x0000002942027209 */ /* 0x000fe20007810000 */
[----:B------:R-:W-:-:S02]  /*8720*/  WARPGROUP.DEPBAR.LE gsb0, 0x0 ;  /* 0x00008000000079c5 */ /* 0x000fc40000010000 */
[----:B------:R-:W-:Y:S01]  /*8730*/  WARPGROUP.ARRIVE ;  /* 0x00000000000079c5 */ /* 0x000fe20000000000 */
[----:B------:R-:W-:Y:S01]  /*8740*/  FMNMX.FTZ R41, R67, R2, !PT ;  /* 0x0000000243297209 */ /* 0x000fe20007810000 */
[-CC-:B------:R-:W-:Y:S01]  /*8750*/  FFMA.FTZ R142, R44, R0.reuse, -R11.reuse ;  /* 0x000000002c8e7223 */ /* 0x180fe2000001080b */
[----:B------:R-:W-:-:S03]  /*8760*/  FFMA.FTZ R140, R40, R0, -R11 ;  /* 0x00000000288c7223 */ /* 0x000fc6000001080b */
[----:B------:R-:W1:Y:S01]  /*8770*/  S2R R44, SR_TID.X ;  /* 0x00000000002c7919 */ /* 0x000e620000002100 */
[----:B------:R-:W-:Y:S01]  /*8780*/  FMNMX.FTZ R2, R70, R41, !PT ;  /* 0x0000002946027209 */ /* 0x000fe20007810000 */
[----:B------:R-:W-:Y:S01]  /*8790*/  HGMMA.64x64x16.F32.BF16 R88, R136, gdesc[UR4].tnspB, R88, gsb0 ;  /* 0x40e0000488587df0 */ /* 0x000fe20008001858 */
[----:B------:R-:W-:Y:S01]  /*87a0*/  UIADD3 UR6, UR10, 0x200, URZ ;  /* 0x000002000a067890 */ /* 0x000fe2000fffe03f */
[----:B------:R-:W-:Y:S01]  /*87b0*/  MUFU.EX2 R15, R15 ;  /* 0x0000000f000f7308 */ /* 0x000fe20000000800 */
[----:B------:R-:W-:Y:S01]  /*87c0*/  UMOV UR7, 0x40000040 ;  /* 0x4000004000077882 */ /* 0x000fe20000000000 */
[----:B------:R-:W-:-:S04]  /*87d0*/  FMNMX.FTZ R41, R71, R2, !PT ;  /* 0x0000000247297209 */ /* 0x000fc80007810000 */
[----:B------:R-:W-:Y:S02]  /*87e0*/  FMNMX.FTZ R2, R74, R41, !PT ;  /* 0x000000294a027209 */ /* 0x000fe40007810000 */
[----:B------:R-:W-:Y:S02]  /*87f0*/  MUFU.EX2 R144, R144 ;  /* 0x0000009000907308 */ /* 0x000fe40000000800 */
[----:B------:R-:W-:-:S04]  /*8800*/  FMNMX.FTZ R41, R75, R2, !PT ;  /* 0x000000024b297209 */ /* 0x000fc80007810000 */
[----:B------:R-:W-:Y:S02]  /*8810*/  FMNMX.FTZ R2, R78, R41, !PT ;  /* 0x000000294e027209 */ /* 0x000fe40007810000 */
[----:B------:R2:W-:Y:S02]  /*8820*/  MUFU.EX2 R41, R57 ;  /* 0x0000003900297308 */ /* 0x0005e40000000800 */
[----:B0-----:R-:W-:-:S04]  /*8830*/  FMNMX.FTZ R49, R79, R2, !PT ;  /* 0x000000024f317209 */ /* 0x001fc80007810000 */
[----:B------:R-:W-:Y:S02]  /*8840*/  FMNMX.FTZ R2, R82, R49, !PT ;  /* 0x0000003152027209 */ /* 0x000fe40007810000 */
[----:B------:R-:W-:Y:S01]  /*8850*/  MUFU.EX2 R146, R146 ;  /* 0x0000009200927308 */ /* 0x000fe20000000800 */
[--C-:B--2---:R-:W-:Y:S01]  /*8860*/  FFMA.FTZ R57, R69, R0, -R11.reuse ;  /* 0x0000000045397223 */ /* 0x104fe2000001080b */
[----:B------:R-:W-:Y:S01]  /*8870*/  FMNMX.FTZ R49, R83, R2, !PT ;  /* 0x0000000253317209 */ /* 0x000fe20007810000 */
[----:B------:R-:W-:Y:S01]  /*8880*/  FFMA.FTZ R69, R81, R0, -R11 ;  /* 0x0000000051457223 */ /* 0x000fe2000001080b */
[----:B-1----:R-:W-:Y:S02]  /*8890*/  ISETP.GE.U32.AND P2, PT, R44, 0x180, PT ;  /* 0x000001802c00780c */ /* 0x002fe40003f46070 */
[----:B------:R-:W-:Y:S02]  /*88a0*/  FMNMX.FTZ R2, R86, R49, !PT ;  /* 0x0000003156027209 */ /* 0x000fe40007810000 */
[----:B------:R0:W-:Y:S02]  /*88b0*/  MUFU.EX2 R49, R12 ;  /* 0x0000000c00317308 */ /* 0x0001e40000000800 */
[----:B------:R-:W-:-:S05]  /*88c0*/  FMNMX.FTZ R2, R87, R2, !PT ;  /* 0x0000000257027209 */ /* 0x000fca0007810000 */
[----:B------:R-:W1:Y:S01]  /*88d0*/  SHFL.BFLY PT, R61, R2, 0x2, 0x1f ;  /* 0x0c401f00023d7f89 */ /* 0x000e6200000e0000 */
[----:B------:R-:W-:Y:S01]  /*88e0*/  MUFU.EX2 R29, R29 ;  /* 0x0000001d001d7308 */ /* 0x000fe20000000800 */
[----:B0-----:R-:W-:-:S07]  /*88f0*/  FFMA.FTZ R12, R72, R0, -R11 ;  /* 0x00000000480c7223 */ /* 0x001fce000001080b */
[----:B------:R-:W-:Y:S08]  /*8900*/  MUFU.EX2 R140, R140 ;  /* 0x0000008c008c7308 */ /* 0x000ff00000000800 */
[----:B------:R-:W-:Y:S01]  /*8910*/  MUFU.EX2 R33, R33 ;  /* 0x0000002100217308 */ /* 0x000fe20000000800 */
[----:B-1----:R-:W-:Y:S01]  /*8920*/  FMNMX.FTZ R24, R2, R61, !PT ;  /* 0x0000003d02187209 */ /* 0x002fe20007810000 */
[----:B------:R-:W-:-:S06]  /*8930*/  FFMA.FTZ R61, R73, R0, -R11 ;  /* 0x00000000493d7223 */ /* 0x000fcc000001080b */
[----:B------:R-:W-:Y:S01]  /*8940*/  MUFU.EX2 R142, R142 ;  /* 0x0000008e008e7308 */ /* 0x000fe20000000800 */
[----:B------:R-:W0:Y:S07]  /*8950*/  SHFL.BFLY PT, R73, R24, 0x1, 0x1f ;  /* 0x0c201f0018497f89 */ /* 0x000e2e00000e0000 */
[----:B------:R-:W-:Y:S01]  /*8960*/  MUFU.EX2 R45, R45 ;  /* 0x0000002d002d7308 */ /* 0x000fe20000000800 */
[----:B------:R-:W-:Y:S02]  /*8970*/  WARPGROUP.DEPBAR.LE gsb0, 0x0 ;  /* 0x00008000000079c5 */ /* 0x000fe40000010000 */
[----:B------:R-:W-:Y:S01]  /*8980*/  WARPGROUP.ARRIVE ;  /* 0x00000000000079c5 */ /* 0x000fe20000000000 */
[-CC-:B------:R-:W-:Y:S01]  /*8990*/  FFMA.FTZ R136, R48, R0.reuse, -R11.reuse ;  /* 0x0000000030887223 */ /* 0x180fe2000001080b */
[----:B------:R-:W-:-:S03]  /*89a0*/  FFMA.FTZ R138, R52, R0, -R11 ;  /* 0x00000000348a7223 */ /* 0x000fc6000001080b */
[----:B------:R-:W-:Y:S01]  /*89b0*/  MUFU.EX2 R8, R8 ;  /* 0x0000000800087308 */ /* 0x000fe20000000800 */
[----:B------:R-:W-:Y:S01]  /*89c0*/  HGMMA.64x64x16.F32.BF16 R88, R132, gdesc[UR4].tnspB, R88, gsb0 ;  /* 0x40e0000484587df0 */ /* 0x000fe20008001858 */
[----:B------:R-:W-:Y:S01]  /*89d0*/  UIADD3 UR6, UR10, 0x280, URZ ;  /* 0x000002800a067890 */ /* 0x000fe2000fffe03f */
[----:B------:R-:W-:-:S05]  /*89e0*/  UMOV UR7, 0x40000040 ;  /* 0x4000004000077882 */ /* 0x000fca0000000000 */
[----:B------:R-:W-:Y:S01]  /*89f0*/  MUFU.EX2 R136, R136 ;  /* 0x0000008800887308 */ /* 0x000fe20000000800 */
[----:B0-----:R-:W-:-:S07]  /*8a00*/  FMNMX.FTZ R2, R24, R73, !PT ;  /* 0x0000004918027209 */ /* 0x001fce0007810000 */
        /* <DEDUP_REMOVED lines=13> */
[C---:B------:R-:W-:Y:S02]  /*8ae0*/  FADD.FTZ R11, -R2.reuse, R7 ;  /* 0x00000007020b7221 */ /* 0x040fe40000010100 */
[----:B------:R-:W-:Y:S01]  /*8af0*/  MUFU.EX2 R69, R69 ;  /* 0x0000004500457308 */ /* 0x000fe20000000800 */
[----:B------:R-:W-:Y:S01]  /*8b00*/  HGMMA.64x64x16.F32.BF16 R88, R128, gdesc[UR4].tnspB, R88, gsb0 ;  /* 0x40e0000480587df0 */ /* 0x000fe20008001858 */
[----:B------:R-:W-:Y:S01]  /*8b10*/  UIADD3 UR6, UR10, 0x300, URZ ;  /* 0x000003000a067890 */ /* 0x000fe2000fffe03f */
[-C--:B------:R-:W-:Y:S01]  /*8b20*/  FMUL.FTZ R28, R11, R0.reuse ;  /* 0x000000000b1c7220 */ /* 0x080fe20000410000 */
[----:B------:R-:W-:Y:S01]  /*8b30*/  UMOV UR7, 0x40000040 ;  /* 0x4000004000077882 */ /* 0x000fe20000000000 */
[----:B------:R-:W-:-:S03]  /*8b40*/  FMUL.FTZ R11, R2, R0 ;  /* 0x00000000020b7220 */ /* 0x000fc60000410000 */
[----:B------:R-:W-:Y:S01]  /*8b50*/  MUFU.EX2 R132, R132 ;  /* 0x0000008400847308 */ /* 0x000fe20000000800 */
[-CC-:B------:R-:W-:Y:S01]  /*8b60*/  FFMA.FTZ R149, R26, R0.reuse, -R11.reuse ;  /* 0x000000001a957223 */ /* 0x180fe2000001080b */
[-CC-:B------:R-:W-:Y:S01]  /*8b70*/  FFMA.FTZ R26, R27, R0.reuse, -R11.reuse ;  /* 0x000000001b1a7223 */ /* 0x180fe2000001080b */
[----:B------:R-:W-:Y:S02]  /*8b80*/  IMAD.U32 R27, RZ, RZ, UR37 ;  /* 0x00000025ff1b7e24 */ /* 0x000fe4000f8e00ff */
[-CC-:B------:R-:W-:Y:S01]  /*8b90*/  FFMA.FTZ R151, R30, R0.reuse, -R11.reuse ;  /* 0x000000001e977223 */ /* 0x180fe2000001080b */
[-CC-:B------:R-:W-:Y:S01]  /*8ba0*/  FFMA.FTZ R30, R31, R0.reuse, -R11.reuse ;  /* 0x000000001f1e7223 */ /* 0x180fe2000001080b */
[----:B------:R-:W-:Y:S02]  /*8bb0*/  VIADD R31, R22, 0x9 ;  /* 0x00000009161f7836 */ /* 0x000fe40000000000 */
[-CC-:B------:R-:W-:Y:S01]  /*8bc0*/  FFMA.FTZ R145, R34, R0.reuse, -R11.reuse ;  /* 0x0000000022917223 */ /* 0x180fe2000001080b */
[----:B------:R-:W-:Y:S01]  /*8bd0*/  MUFU.EX2 R28, R28 ;  /* 0x0000001c001c7308 */ /* 0x000fe20000000800 */
[----:B------:R-:W-:Y:S01]  /*8be0*/  @!P1 LEA R27, R27, UR45, 0x3 ;  /* 0x0000002d1b1b9c11 */ /* 0x000fe2000f8e18ff */
[-CC-:B------:R-:W-:Y:S01]  /*8bf0*/  FFMA.FTZ R32, R35, R0.reuse, -R11.reuse ;  /* 0x0000000023207223 */ /* 0x180fe2000001080b */
[----:B------:R-:W-:Y:S01]  /*8c00*/  SEL R31, R31, 0x9, !P2 ;  /* 0x000000091f1f7807 */ /* 0x000fe20005000000 */
[-CC-:B------:R-:W-:Y:S01]  /*8c10*/  FFMA.FTZ R147, R38, R0.reuse, -R11.reuse ;  /* 0x0000000026937223 */ /* 0x180fe2000001080b */
[----:B------:R-:W-:Y:S01]  /*8c20*/  FFMA.FTZ R143, R46, R0, -R11 ;  /* 0x000000002e8f7223 */ /* 0x000fe2000001080b */
[----:B------:R-:W-:-:S02]  /*8c30*/  @!P1 VIADD R27, R27, 0x16840 ;  /* 0x000168401b1b9836 */ /* 0x000fc40000000000 */
        /* <DEDUP_REMOVED lines=20> */
[----:B------:R-:W-:Y:S01]  /*8d80*/  FFMA.FTZ R86, R86, R0, -R11 ;  /* 0x0000000056567223 */ /* 0x000fe2000001080b */
[----:B------:R-:W-:Y:S01]  /*8d90*/  IMAD.U32 R35, RZ, RZ, UR22 ;  /* 0x00000016ff237e24 */ /* 0x000fe2000f8e00ff */
[C---:B------:R-:W-:Y:S01]  /*8da0*/  ISETP.GT.AND P2, PT, R4.reuse, UR21, PT ;  /* 0x0000001504007c0c */ /* 0x040fe2000bf44270 */
[----:B------:R-:W-:Y:S01]  /*8db0*/  UMOV UR22, UR37 ;  /* 0x0000002500167c82 */ /* 0x000fe20008000000 */
[----:B------:R-:W-:Y:S01]  /*8dc0*/  VIADD R4, R4, 0xffffffff ;  /* 0xffffffff04047836 */ /* 0x000fe20000000000 */
[----:B------:R-:W0:Y:S01]  /*8dd0*/  MUFU.EX2 R30, R30 ;  /* 0x0000001e001e7308 */ /* 0x000e220000000800 */
[C---:B-1----:R-:W-:Y:S01]  /*8de0*/  FADD.FTZ R46, R26.reuse, R5 ;  /* 0x000000051a2e7221 */ /* 0x042fe20000010000 */
[----:B------:R-:W-:-:S02]  /*8df0*/  F2FP.BF16.F32.PACK_AB R149, R26, R149 ;  /* 0x000000951a95723e */ /* 0x000fc400000010ff */
[----:B------:R-:W-:-:S04]  /*8e00*/  @!P1 LEA R35, R35, UR45, 0x3 ;  /* 0x0000002d23239c11 */ /* 0x000fc8000f8e18ff */
[----:B------:R-:W1:Y:S01]  /*8e10*/  MUFU.EX2 R145, R145 ;  /* 0x0000009100917308 */ /* 0x000e620000000800 */
[----:B--2---:R-:W-:-:S07]  /*8e20*/  FADD.FTZ R5, R151, R46 ;  /* 0x0000002e97057221 */ /* 0x004fce0000010000 */
[----:B------:R-:W2:Y:S01]  /*8e30*/  MUFU.EX2 R32, R32 ;  /* 0x0000002000207308 */ /* 0x000ea20000000800 */
[C---:B0-----:R-:W-:Y:S01]  /*8e40*/  FADD.FTZ R46, R30.reuse, R5 ;  /* 0x000000051e2e7221 */ /* 0x041fe20000010000 */
[----:B------:R-:W-:-:S06]  /*8e50*/  F2FP.BF16.F32.PACK_AB R151, R30, R151 ;  /* 0x000000971e97723e */ /* 0x000fcc00000010ff */
[----:B------:R-:W0:Y:S01]  /*8e60*/  MUFU.EX2 R147, R147 ;  /* 0x0000009300937308 */ /* 0x000e220000000800 */
[----:B-1----:R-:W-:Y:S01]  /*8e70*/  FADD.FTZ R5, R145, R46 ;  /* 0x0000002e91057221 */ /* 0x002fe20000010000 */
[----:B------:R-:W-:Y:S01]  /*8e80*/  FFMA.FTZ R46, R67, R0, -R11 ;  /* 0x00000000432e7223 */ /* 0x000fe2000001080b */
[----:B------:R-:W-:Y:S02]  /*8e90*/  WARPGROUP.DEPBAR.LE gsb0, 0x0 ;  /* 0x00008000000079c5 */ /* 0x000fe40000010000 */
[----:B------:R-:W-:-:S03]  /*8ea0*/  WARPGROUP.ARRIVE ;  /* 0x00000000000079c5 */ /* 0x000fc60000000000 */
[----:B------:R-:W1:Y:S01]  /*8eb0*/  MUFU.EX2 R34, R34 ;  /* 0x0000002200227308 */ /* 0x000e620000000800 */
[----:B--2---:R-:W-:Y:S01]  /*8ec0*/  FADD.FTZ R50, R32, R5 ;  /* 0x0000000520327221 */ /* 0x004fe20000010000 */
[-CC-:B------:R-:W-:Y:S01]  /*8ed0*/  FFMA.FTZ R129, R66, R0.reuse, -R11.reuse ;  /* 0x0000000042817223 */ /* 0x180fe2000001080b */
[----:B------:R-:W-:Y:S01]  /*8ee0*/  F2FP.BF16.F32.PACK_AB R145, R32, R145 ;  /* 0x000000912091723e */ /* 0x000fe200000010ff */
[----:B------:R-:W-:Y:S01]  /*8ef0*/  FFMA.FTZ R131, R70, R0, -R11 ;  /* 0x0000000046837223 */ /* 0x000fe2000001080b */
[----:B------:R-:W-:Y:S01]  /*8f00*/  HGMMA.64x64x16.F32.BF16 R88, R124, gdesc[UR4].tnspB, R88, gsb0 ;  /* 0x40e000047c587df0 */ /* 0x000fe20008001858 */
[----:B------:R-:W-:Y:S01]  /*8f10*/  UIADD3 UR6, UR10, 0x380, URZ ;  /* 0x000003800a067890 */ /* 0x000fe2000fffe03f */
[----:B0-----:R-:W-:Y:S01]  /*8f20*/  FADD.FTZ R5, R147, R50 ;  /* 0x0000003293057221 */ /* 0x001fe20000010000 */
[----:B------:R-:W-:Y:S01]  /*8f30*/  UMOV UR7, 0x40000040 ;  /* 0x4000004000077882 */ /* 0x000fe20000000000 */
[----:B------:R-:W0:Y:S01]  /*8f40*/  MUFU.EX2 R141, R141 ;  /* 0x0000008d008d7308 */ /* 0x000e220000000800 */
[----:B------:R-:W-:-:S02]  /*8f50*/  F2FP.BF16.F32.PACK_AB R128, R53, R8 ;  /* 0x000000083580723e */ /* 0x000fc400000010ff */
[----:B------:R-:W-:-:S05]  /*8f60*/  F2FP.BF16.F32.PACK_AB R130, R57, R10 ;  /* 0x0000000a3982723e */ /* 0x000fca00000010ff */
        /* <DEDUP_REMOVED lines=21> */
[----:B--2---:R-:W-:Y:S01]  /*90c0*/  FADD.FTZ R30, R42, R5 ;  /* 0x000000052a1e7221 */ /* 0x004fe20000010000 */
[----:B------:R-:W-:Y:S02]  /*90d0*/  WARPGROUP.DEPBAR.LE gsb0, 0x0 ;  /* 0x00008000000079c5 */ /* 0x000fe40000010000 */
[----:B------:R-:W-:Y:S01]  /*90e0*/  WARPGROUP.ARRIVE ;  /* 0x00000000000079c5 */ /* 0x000fe20000000000 */
[-CC-:B------:R-:W-:Y:S01]  /*90f0*/  FFMA.FTZ R125, R74, R0.reuse, -R11.reuse ;  /* 0x000000004a7d7223 */ /* 0x180fe2000001080b */
[----:B------:R-:W-:Y:S01]  /*9100*/  FFMA.FTZ R127, R78, R0, -R11 ;  /* 0x000000004e7f7223 */ /* 0x000fe2000001080b */
[----:B------:R-:W-:Y:S01]  /*9110*/  F2FP.BF16.F32.PACK_AB R139, R42, R139 ;  /* 0x0000008b2a8b723e */ /* 0x000fe200000010ff */
[----:B------:R-:W-:Y:S01]  /*9120*/  MUFU.EX2 R134, R134 ;  /* 0x0000008600867308 */ /* 0x000fe20000000800 */
[----:B-1----:R-:W-:Y:S01]  /*9130*/  FADD.FTZ R5, R133, R30 ;  /* 0x0000001e85057221 */ /* 0x002fe20000010000 */
[----:B------:R-:W-:Y:S01]  /*9140*/  HGMMA.64x64x16.F32.BF16 R88, R120, gdesc[UR4].tnspB, R88, gsb0 ;  /* 0x40e0000478587df0 */ /* 0x000fe20008001858 */
[----:B------:R-:W-:-:S02]  /*9150*/  F2FP.BF16.F32.PACK_AB R124, R61, R12 ;  /* 0x0000000c3d7c723e */ /* 0x000fc400000010ff */
[----:B------:R-:W-:-:S03]  /*9160*/  F2FP.BF16.F32.PACK_AB R126, R65, R14 ;  /* 0x0000000e417e723e */ /* 0x000fc600000010ff */
[----:B------:R-:W1:Y:S01]  /*9170*/  MUFU.EX2 R135, R135 ;  /* 0x0000008700877308 */ /* 0x000e620000000800 */
[C---:B0-----:R-:W-:Y:S01]  /*9180*/  FADD.FTZ R30, R44.reuse, R5 ;  /* 0x000000052c1e7221 */ /* 0x041fe20000010000 */
[----:B------:R-:W-:-:S06]  /*9190*/  F2FP.BF16.F32.PACK_AB R133, R44, R133 ;  /* 0x000000852c85723e */ /* 0x000fcc00000010ff */
[----:B------:R-:W-:Y:S08]  /*91a0*/  MUFU.EX2 R129, R129 ;  /* 0x0000008100817308 */ /* 0x000ff00000000800 */
[----:B------:R-:W-:Y:S01]  /*91b0*/  MUFU.EX2 R46, R46 ;  /* 0x0000002e002e7308 */ /* 0x000fe20000000800 */
[----:B-1----:R-:W-:-:S07]  /*91c0*/  FADD.FTZ R5, R135, R30 ;  /* 0x0000001e87057221 */ /* 0x002fce0000010000 */
        /* <DEDUP_REMOVED lines=10> */
[----:B0-----:R-:W-:Y:S01]  /*9270*/  @!P1 VIADD R31, R35, 0x16860 ;  /* 0x00016860231f9836 */ /* 0x001fe20000000000 */
[----:B------:R-:W-:Y:S01]  /*9280*/  F2FP.BF16.F32.PACK_AB R120, R69, R20 ;  /* 0x000000144578723e */ /* 0x000fe200000010ff */
[-C--:B------:R-:W-:Y:S01]  /*9290*/  FMUL.FTZ R88, R88, R9.reuse ;  /* 0x0000000958587220 */ /* 0x080fe20000410000 */
[-C--:B------:R-:W-:Y:S01]  /*92a0*/  FMUL.FTZ R89, R89, R9.reuse ;  /* 0x0000000959597220 */ /* 0x080fe20000410000 */
[-C--:B------:R-:W-:Y:S01]  /*92b0*/  FMUL.FTZ R92, R92, R9.reuse ;  /* 0x000000095c5c7220 */ /* 0x080fe20000410000 */
[----:B------:R-:W-:Y:S01]  /*92c0*/  @!P1 PRMT R31, RZ, 0x654, R31 ;  /* 0x00000654ff1f9816 */ /* 0x000fe2000000001f */
[----:B-1----:R-:W-:Y:S01]  /*92d0*/  FADD.FTZ R27, R13, R6 ;  /* 0x000000060d1b7221 */ /* 0x002fe20000010000 */
[----:B------:R-:W-:Y:S01]  /*92e0*/  FFMA.FTZ R6, R63, R0, -R11 ;  /* 0x000000003f067223 */ /* 0x000fe2000001080b */
[----:B------:R-:W-:Y:S01]  /*92f0*/  MUFU.EX2 R24, R84 ;  /* 0x0000005400187308 */ /* 0x000fe20000000800 */
[----:B------:R0:W-:Y:S01]  /*9300*/  @!P1 SYNCS.ARRIVE.TRANS64.RED.A1T0 RZ, [R31+URZ], RZ ;  /* 0x000000ff1fff99a7 */ /* 0x0001e2000810043f */
[----:B------:R-:W-:Y:S01]  /*9310*/  FADD.FTZ R48, R150, R27 ;  /* 0x0000001b96307221 */ /* 0x000fe20000010000 */
[----:B------:R-:W-:Y:S01]  /*9320*/  F2FP.BF16.F32.PACK_AB R150, R15, R150 ;  /* 0x000000960f96723e */ /* 0x000fe200000010ff */
[-C--:B------:R-:W-:Y:S01]  /*9330*/  FMUL.FTZ R93, R93, R9.reuse ;  /* 0x000000095d5d7220 */ /* 0x080fe20000410000 */
        /* <DEDUP_REMOVED lines=10> */
[-CC-:B------:R-:W-:Y:S01]  /*93e0*/  FFMA.FTZ R48, R71, R0.reuse, -R11.reuse ;  /* 0x0000000047307223 */ /* 0x180fe2000001080b */
[----:B------:R-:W-:Y:S01]  /*93f0*/  FFMA.FTZ R11, R87, R0, -R11 ;  /* 0x00000000570b7223 */ /* 0x000fe2000001080b */
[----:B------:R-:W-:Y:S01]  /*9400*/  MUFU.EX2 R123, R86 ;  /* 0x00000056007b7308 */ /* 0x000fe20000000800 */
        /* <DEDUP_REMOVED lines=9> */
[C---:B-1----:R-:W-:Y:S01]  /*94a0*/  FADD.FTZ R30, R6.reuse, R5 ;  /* 0x00000005061e7221 */ /* 0x042fe20000010000 */
        /* <DEDUP_REMOVED lines=15> */
[----:B--2---:R-:W-:Y:S01]  /*95a0*/  FADD.FTZ R30, R48, R5 ;  /* 0x00000005301e7221 */ /* 0x004fe20000010000 */
[C---:B------:R-:W-:Y:S01]  /*95b0*/  F2FP.BF16.F32.PACK_AB R136, R37.reuse, R136 ;  /* 0x000000882588723e */ /* 0x040fe200000010ff */
[-C--:B------:R-:W-:Y:S01]  /*95c0*/  FMUL.FTZ R90, R90, R28.reuse ;  /* 0x0000001c5a5a7220 */ /* 0x080fe20000410000 */
[----:B------:R-:W-:Y:S01]  /*95d0*/  FADD.FTZ R13, R37, R52 ;  /* 0x00000034250d7221 */ /* 0x000fe20000010000 */
[----:B------:R-:W-:Y:S01]  /*95e0*/  FADD.FTZ R5, R125, R30 ;  /* 0x0000001e7d057221 */ /* 0x000fe20000010000 */
[----:B------:R-:W-:Y:S01]  /*95f0*/  F2FP.BF16.F32.PACK_AB R131, R48, R131 ;  /* 0x000000833083723e */ /* 0x000fe200000010ff */
[----:B------:R-:W-:Y:S01]  /*9600*/  FMUL.FTZ R91, R91, R28 ;  /* 0x0000001c5b5b7220 */ /* 0x000fe20000410000 */
[----:B------:R-:W-:Y:S01]  /*9610*/  FADD.FTZ R52, R138, R13 ;  /* 0x0000000d8a347221 */ /* 0x000fe20000010000 */
[----:B------:R-:W-:Y:S01]  /*9620*/  FADD.FTZ R6, R26, R5 ;  /* 0x000000051a067221 */ /* 0x000fe20000010000 */
[----:B-1----:R-:W-:Y:S01]  /*9630*/  F2FP.BF16.F32.PACK_AB R122, R7, R24 ;  /* 0x00000018077a723e */ /* 0x002fe200000010ff */
[----:B------:R-:W-:Y:S01]  /*9640*/  FMUL.FTZ R94, R94, R28 ;  /* 0x0000001c5e5e7220 */ /* 0x000fe20000410000 */
[----:B------:R-:W-:Y:S01]  /*9650*/  FADD.FTZ R13, R45, R52 ;  /* 0x000000342d0d7221 */ /* 0x000fe20000010000 */
[----:B------:R-:W-:Y:S01]  /*9660*/  FADD.FTZ R6, R127, R6 ;  /* 0x000000067f067221 */ /* 0x000fe20000010000 */
[----:B------:R-:W-:Y:S01]  /*9670*/  F2FP.BF16.F32.PACK_AB R138, R45, R138 ;  /* 0x0000008a2d8a723e */ /* 0x000fe200000010ff */
[----:B------:R-:W-:Y:S01]  /*9680*/  FMUL.FTZ R95, R95, R28 ;  /* 0x0000001c5f5f7220 */ /* 0x000fe20000410000 */
[----:B------:R-:W-:Y:S01]  /*9690*/  FADD.FTZ R32, R132, R13 ;  /* 0x0000000d84207221 */ /* 0x000fe20000010000 */
[----:B------:R-:W-:Y:S01]  /*96a0*/  FADD.FTZ R6, R79, R6 ;  /* 0x000000064f067221 */ /* 0x000fe20000010000 */
        /* <DEDUP_REMOVED lines=11> */
[----:B------:R-:W-:Y:S01]  /*9760*/  F2FP.BF16.F32.PACK_AB R127, R79, R127 ;  /* 0x0000007f4f7f723e */ /* 0x000fe200000010ff */
[-C--:B------:R-:W-:Y:S01]  /*9770*/  FMUL.FTZ R103, R103, R28.reuse ;  /* 0x0000001c67677220 */ /* 0x080fe20000410000 */
[----:B------:R-:W-:Y:S01]  /*9780*/  F2FP.BF16.F32.PACK_AB R121, R83, R121 ;  /* 0x000000795379723e */ /* 0x000fe200000010ff */
        /* <DEDUP_REMOVED lines=10> */
[----:B------:R-:W1:Y:S01]  /*9830*/  MUFU.EX2 R10, R11 ;  /* 0x0000000b000a7308 */ /* 0x000e620000000800 */
[----:B------:R-:W-:Y:S01]  /*9840*/  FMUL.FTZ R119, R119, R28 ;  /* 0x0000001c77777220 */ /* 0x000fe20000410000 */
[----:B------:R-:W-:-:S04]  /*9850*/  FADD.FTZ R13, R57, R32 ;  /* 0x00000020390d7221 */ /* 0x000fc80000010000 */
[----:B------:R-:W-:-:S04]  /*9860*/  FADD.FTZ R32, R12, R13 ;  /* 0x0000000d0c207221 */ /* 0x000fc80000010000 */
[----:B------:R-:W-:-:S04]  /*9870*/  FADD.FTZ R13, R61, R32 ;  /* 0x000000203d0d7221 */ /* 0x000fc80000010000 */
[----:B------:R-:W-:-:S04]  /*9880*/  FADD.FTZ R8, R14, R13 ;  /* 0x0000000d0e087221 */ /* 0x000fc80000010000 */
[----:B------:R-:W-:-:S04]  /*9890*/  FADD.FTZ R5, R65, R8 ;  /* 0x0000000841057221 */ /* 0x000fc80000010000 */
[----:B------:R-:W-:-:S04]  /*98a0*/  FADD.FTZ R8, R20, R5 ;  /* 0x0000000514087221 */ /* 0x000fc80000010000 */
[----:B------:R-:W-:-:S04]  /*98b0*/  FADD.FTZ R5, R69, R8 ;  /* 0x0000000845057221 */ /* 0x000fc80000010000 */
[----:B------:R-:W-:Y:S01]  /*98c0*/  FADD.FTZ R8, R24, R5 ;  /* 0x0000000518087221 */ /* 0x000fe20000010000 */
[----:B------:R-:W-:Y:S01]  /*98d0*/  FADD.FTZ R5, R123, R6 ;  /* 0x000000067b057221 */ /* 0x000fe20000010000 */
[C---:B-1----:R-:W-:Y:S02]  /*98e0*/  F2FP.BF16.F32.PACK_AB R123, R10.reuse, R123 ;  /* 0x0000007b0a7b723e */ /* 0x042fe400000010ff */
[----:B------:R-:W-:Y:S01]  /*98f0*/  FADD.FTZ R6, R7, R8 ;  /* 0x0000000807067221 */ /* 0x000fe20000010000 */
[----:B------:R-:W-:Y:S01]  /*9900*/  FADD.FTZ R5, R10, R5 ;  /* 0x000000050a057221 */ /* 0x000fe20000010000 */
[----:B------:R-:W-:Y:S02]  /*9910*/  IMAD.MOV.U32 R7, RZ, RZ, R2 ;  /* 0x000000ffff077224 */ /* 0x000fe400078e0002 */
[----:B------:R-:W-:Y:S01]  /*9920*/  IMAD.MOV.U32 R8, RZ, RZ, R3 ;  /* 0x000000ffff087224 */ /* 0x000fe200078e0003 */
[----:B0-----:R-:W-:Y:S06]  /*9930*/  @P2 BRA `(.L_x_13737) ;  /* 0xffffffe000e42947 */ /* 0x001fec000383ffff */
.L_x_13728:
        /* <DEDUP_REMOVED lines=9> */
.L_x_13755:
        /* <DEDUP_REMOVED lines=9> */
.L_x_13740:
[----:B------:R-:W-:Y:S01]  /*9a60*/  ULEA UR6, UR37, UR45, 0x3 ;  /* 0x0000002d25067291 */ /* 0x000fe2000f8e183f */
[----:B------:R-:W-:-:S05]  /*9a70*/  IMAD.U32 R0, RZ, RZ, UR46 ;  /* 0x0000002eff007e24 */ /* 0x000fca000f8e00ff */
[----:B------:R-:W-:-:S04]  /*9a80*/  SHF.L.U32 R0, R0, 0x1f, RZ ;  /* 0x0000001f00007819 */ /* 0x000fc800000006ff */
[----:B------:R0:W1:Y:S01]  /*9a90*/  SYNCS.PHASECHK.TRANS64.TRYWAIT P2, [UR6+0x16830], R0 ;  /* 0x01683000ff0075a7 */ /* 0x0000620008040146 */
[----:B------:R-:W-:Y:S05]  /*9aa0*/  @!P0 BRA `(.L_x_13741) ;  /* 0x0000000000048947 */ /* 0x000fea0003800000 */
[----:B------:R-:W-:Y:S01]  /*9ab0*/  BPT.TRAP 0x1 ;  /* 0x000000040000795c */ /* 0x000fe20000300000 */
.L_x_13741:
[----:B-1----:R-:W-:Y:S05]  /*9ac0*/  @P2 BRA `(.L_x_13739) ;  /* 0x0000000000082947 */ /* 0x002fea0003800000 */
[----:B------:R-:W1:Y:S02]  /*9ad0*/  SYNCS.PHASECHK.TRANS64.TRYWAIT P2, [UR6+0x16830], R0 ;  /* 0x01683000ff0075a7 */ /* 0x000e640008040146 */
[----:B-1----:R-:W-:Y:S05]  /*9ae0*/  @!P2 BRA `(.L_x_13742) ;  /* 0x000000a80040a947 */ /* 0x002fea0003800000 */
.L_x_13739:
        /* <DEDUP_REMOVED lines=25> */
.L_x_13744:
[----:B------:R-:W-:Y:S01]  /*9c80*/  ULEA UR6, UR24, UR45, 0x3 ;  /* 0x0000002d18067291 */ /* 0x000fe2000f8e183f */
[----:B------:R-:W-:-:S05]  /*9c90*/  IMAD.U32 R0, RZ, RZ, UR25 ;  /* 0x00000019ff007e24 */ /* 0x000fca000f8e00ff */
[----:B------:R-:W-:-:S04]  /*9ca0*/  SHF.L.U32 R0, R0, 0x1f, RZ ;  /* 0x0000001f00007819 */ /* 0x000fc800000006ff */
[----:B------:R0:W1:Y:S01]  /*9cb0*/  SYNCS.PHASECHK.TRANS64.TRYWAIT P2, [UR6+0x16850], R0 ;  /* 0x01685000ff0075a7 */ /* 0x0000620008040146 */
[----:B------:R-:W-:Y:S05]  /*9cc0*/  @!P0 BRA `(.L_x_13745) ;  /* 0x0000000000048947 */ /* 0x000fea0003800000 */
[----:B------:R-:W-:Y:S01]  /*9cd0*/  BPT.TRAP 0x1 ;  /* 0x000000040000795c */ /* 0x000fe20000300000 */
.L_x_13745:
[----:B-1----:R-:W-:Y:S05]  /*9ce0*/  @P2 BRA `(.L_x_13743) ;  /* 0x0000000000082947 */ /* 0x002fea0003800000 */
[----:B------:R-:W1:Y:S02]  /*9cf0*/  SYNCS.PHASECHK.TRANS64.TRYWAIT P2, [UR6+0x16850], R0 ;  /* 0x01685000ff0075a7 */ /* 0x000e640008040146 */
[----:B-1----:R-:W-:Y:S05]  /*9d00*/  @!P2 BRA `(.L_x_13746) ;  /* 0x000000a400d0a947 */ /* 0x002fea0003800000 */
.L_x_13743:
[----:B------:R-:W-:Y:S01]  /*9d10*/  UIADD3 UR6, UR45, 0x400, URZ ;  /* 0x000004002d067890 */ /* 0x000fe2000fffe03f */
[----:B------:R-:W-:Y:S01]  /*9d20*/  WARPGROUP.ARRIVE ;  /* 0x00000000000079c5 */ /* 0x000fe20000000000 */
[----:B------:R-:W-:-:S05]  /*9d30*/  UMOV UR7, 0x40000040 ;  /* 0x4000004000077882 */ /* 0x000fca0000000000 */
[----:B------:R-:W2:Y:S01]  /*9d40*/  S2R R2, SR_TID.X ;  /* 0x0000000000027919 */ /* 0x000ea20000002100 */
[----:B------:R-:W-:Y:S01]  /*9d50*/  USHF.R.U32.HI UR6, URZ, 0x4, UR6 ;  /* 0x000000043f067899 */ /* 0x000fe20008011606 */
[----:B------:R-:W-:Y:S01]  /*9d60*/  PLOP3.LUT P2, PT, PT, PT, UP0, 0x80, 0x0 ;  /* 0x000000000000781c */ /* 0x000fe20003f4f008 */
[----:B------:R-:W-:Y:S02]  /*9d70*/  VIADD R14, R17, UR41 ;  /* 0x00000029110e7c36 */ /* 0x000fe40008000000 */
[----:B------:R-:W-:Y:S01]  /*9d80*/  ULOP3.LUT UR6, UR6, 0x3fff, URZ, 0xc0, !UPT ;  /* 0x00003fff06067892 */ /* 0x000fe2000f8ec03f */
[----:B-1----:R-:W-:-:S03]  /*9d90*/  IMAD.U32 R3, RZ, RZ, UR37 ;  /* 0x00000025ff037e24 */ /* 0x002fc6000f8e00ff */
        /* <DEDUP_REMOVED lines=43> */
[----:B------:R-:W-:-:S04]  /*a050*/  @UP0 ULDC UR6, c[0x0][0x450] ;  /* 0x0001140000060ab9 */ /* 0x000fc80000000800 */
[----:B------:R-:W-:Y:S01]  /*a060*/  @P2 SHF.R.U32.HI R14, RZ, UR6, R0 ;  /* 0x00000006ff0e2c19 */ /* 0x000fe20008011600 */
[----:B------:R-:W-:Y:S01]  /*a070*/  IMAD.SHL.U32 R0, R4, 0x80, RZ ;  /* 0x0000008004007824 */ /* 0x000fe200078e00ff */
[----:B--2---:R-:W-:Y:S01]  /*a080*/  ISETP.GE.U32.AND P2, PT, R2, 0x180, PT ;  /* 0x000001800200780c */ /* 0x004fe20003f46070 */
[----:B------:R-:W-:Y:S01]  /*a090*/  VIADD R2, R22, 0x9 ;  /* 0x0000000916027836 */ /* 0x000fe20000000000 */
[----:B------:R-:W-:Y:S01]  /*a0a0*/  ULOP3.LUT UR6, URZ, UR23, URZ, 0x33, !UPT ;  /* 0x000000173f067292 */ /* 0x000fe2000f8e333f */
[----:B------:R-:W0:Y:S01]  /*a0b0*/  SHFL.IDX PT, R9, R14, RZ, 0x1c1f ;  /* 0x001c1fff0e097589 */ /* 0x000e2200000e0000 */
[----:B------:R-:W-:Y:S02]  /*a0c0*/  IADD3 R3, -R0, 0x1, RZ ;  /* 0x0000000100037810 */ /* 0x000fe40007ffe1ff */
[----:B------:R-:W-:Y:S01]  /*a0d0*/  SEL R11, R2, 0x9, !P2 ;  /* 0x00000009020b7807 */ /* 0x000fe20005000000 */
[----:B------:R-:W-:Y:S02]  /*a0e0*/  IMAD.U32 R2, RZ, RZ, UR38 ;  /* 0x00000026ff027e24 */ /* 0x000fe4000f8e00ff */
[----:B------:R-:W-:-:S05]  /*a0f0*/  IMAD R3, R16, -0x2, R3 ;  /* 0xfffffffe10037824 */ /* 0x000fca00078e0203 */
[----:B------:R-:W-:-:S05]  /*a100*/  IADD3 R3, -R2, UR42, R3 ;  /* 0x0000002a02037c10 */ /* 0x000fca000fffe103 */
[----:B------:R-:W-:-:S04]  /*a110*/  VIADD R12, R3, UR6 ;  /* 0x00000006030c7c36 */ /* 0x000fc80008000000 */
[----:B0-----:R-:W-:Y:S01]  /*a120*/  IMAD.IADD R2, R12, 0x1, R9 ;  /* 0x000000010c027824 */ /* 0x001fe200078e0209 */
[----:B------:R-:W-:Y:S02]  /*a130*/  WARPGROUP.DEPBAR.LE gsb0, 0x0 ;  /* 0x00008000000079c5 */ /* 0x000fe40000010000 */
[----:B------:R0:W-:Y:S06]  /*a140*/  BAR.ARV R11, 0x100 ;  /* 0x0004000b0000751d */ /* 0x0001ec0000002000 */
[----:B------:R1:W-:Y:S02]  /*a150*/  @!P1 SYNCS.ARRIVE.TRANS64.RED.A1T0 RZ, [R10+URZ], RZ ;  /* 0x000000ff0aff99a7 */ /* 0x0003e4000810043f */
[----:B-1----:R-:W-:-:S04]  /*a160*/  VIADD R10, R3, UR22 ;  /* 0x00000016030a7c36 */ /* 0x002fc80008000000 */
        /* <DEDUP_REMOVED lines=15> */
.L_x_13749:
[----:B------:R-:W-:-:S05]  /*a260*/  IMAD.U32 R120, RZ, RZ, UR21 ;  /* 0x00000015ff787e24 */ /* 0x000fca000f8e00ff */
[----:B------:R-:W-:-:S13]  /*a270*/  ISETP.NE.AND P2, PT, R120, 0x1, PT ;  /* 0x000000017800780c */ /* 0x000fda0003f45270 */
[----:B------:R-:W0:Y:S02]  /*a280*/  @P2 LDC.64 R20, c[0x0][0x9e8] ;  /* 0x00027a00ff142b82 */ /* 0x000e240000000a00 */
[----:B0-----:R-:W-:-:S05]  /*a290*/  @P2 IMAD.HI.U32 R20, R9, R20, RZ ;  /* 0x0000001409142227 */ /* 0x001fca00078e00ff */
[----:B------:R-:W-:-:S07]  /*a2a0*/  @P2 SHF.R.U32.HI R9, RZ, R21, R20 ;  /* 0x00000015ff092219 */ /* 0x000fce0000011614 */
.L_x_13750:
[----:B------:R-:W-:Y:S05]  /*a2b0*/  BSYNC B0 ;  /* 0x0000000000007941 */ /* 0x000fea0003800000 */
.L_x_13748:
[----:B------:R-:W-:-:S04]  /*a2c0*/  IMAD R9, R9, R120, -R0 ;  /* 0x0000007809097224 */ /* 0x000fc800078e0a00 */
[----:B------:R-:W-:-:S05]  /*a2d0*/  IMAD R9, R16, -0x2, R9 ;  /* 0xfffffffe10097824 */ /* 0x000fca00078e0209 */
[----:B------:R-:W-:Y:S02]  /*a2e0*/  VIADDMNMX R3, R9, R120, R3, PT ;  /* 0x0000007809037246 */ /* 0x000fe40003800103 */
[----:B------:R-:W-:-:S07]  /*a2f0*/  VIMNMX R2, R2, R9, !PT ;  /* 0x0000000902027248 */ /* 0x000fce0007fe0100 */
.L_x_13747:
        /* <DEDUP_REMOVED lines=12> */
[C---:B------:R-:W-:Y:S01]  /*a3c0*/  ISETP.LT.OR P4, PT, R3.reuse, 0xa, P4 ;  /* 0x0000000a0300780c */ /* 0x040fe20002781670 */
[--C-:B0-----:R-:W-:Y:S01]  /*a3d0*/  IMAD.IADD R10, R10, 0x1, R141.reuse ;  /* 0x000000010a0a7824 */ /* 0x101fe200078e028d */
        /* <DEDUP_REMOVED lines=100> */
.L_x_13753:
[----:B------:R-:W-:-:S05]  /*aa20*/  IMAD.U32 R14, RZ, RZ, UR21 ;  /* 0x00000015ff0e7e24 */ /* 0x000fca000f8e00ff */
[----:B------:R-:W-:-:S13]  /*aa30*/  ISETP.NE.AND P3, PT, R14, 0x1, PT ;  /* 0x000000010e00780c */ /* 0x000fda0003f65270 */
[----:B------:R-:W0:Y:S02]  /*aa40*/  @P3 LDC.64 R2, c[0x0][0x9e8] ;  /* 0x00027a00ff023b82 */ /* 0x000e240000000a00 */
[----:B0-----:R-:W-:-:S05]  /*aa50*/  @P3 IMAD.HI.U32 R2, R141, R2, RZ ;  /* 0x000000028d023227 */ /* 0x001fca00078e00ff */
[----:B------:R-:W-:-:S07]  /*aa60*/  @P3 SHF.R.U32.HI R141, RZ, R3, R2 ;  /* 0x00000003ff8d3219 */ /* 0x000fce0000011602 */
.L_x_13754:
[----:B------:R-:W-:Y:S05]  /*aa70*/  BSYNC B0 ;  /* 0x0000000000007941 */ /* 0x000fea0003800000 */
.L_x_13752:
[----:B------:R-:W-:-:S04]  /*aa80*/  IMAD R141, R141, R14, -R0 ;  /* 0x0000000e8d8d7224 */ /* 0x000fc800078e0a00 */
[----:B------:R-:W-:-:S05]  /*aa90*/  IMAD R141, R16, -0x2, R141 ;  /* 0xfffffffe108d7824 */ /* 0x000fca00078e028d */
[----:B------:R-:W-:Y:S02]  /*aaa0*/  VIADDMNMX R10, R141, R14, R10, PT ;  /* 0x0000000e8d0a7246 */ /* 0x000fe4000380010a */
[----:B------:R-:W-:-:S07]  /*aab0*/  VIMNMX R12, R12, R141, !PT ;  /* 0x0000008d0c0c7248 */ /* 0x000fce0007fe0100 */
.L_x_13751:
        /* <DEDUP_REMOVED lines=64> */
[----:B------:R-:W0:Y:S01]  /*aec0*/  LDC R0, c[0x0][0x988] ;  /* 0x00026200ff007b82 */ /* 0x000e220000000800 */
[----:B------:R-:W-:Y:S02]  /*aed0*/  FSEL R151, R50, -INF , !P4 ;  /* 0xff80000032977808 */ /* 0x000fe40006000000 */
[----:B------:R-:W1:Y:S01]  /*aee0*/  SHFL.BFLY PT, R3, R2, 0x2, 0x1f ;  /* 0x0c401f0002037f89 */ /* 0x000e6200000e0000 */
[----:B------:R-:W-:-:S04]  /*aef0*/  ISETP.GT.AND P4, PT, R12, 0x38, P2 ;  /* 0x000000380c00780c */ /* 0x000fc80001784270 */
[----:B------:R-:W-:Y:S02]  /*af00*/  ISETP.LT.OR P4, PT, R10, 0x39, P4 ;  /* 0x000000390a00780c */ /* 0x000fe40002781670 */
[----:B-1----:R-:W-:Y:S02]  /*af10*/  FMNMX.FTZ R14, R2, R3, !PT ;  /* 0x00000003020e7209 */ /* 0x002fe40007810000 */
        /* <DEDUP_REMOVED lines=11> */
[----:B0-----:R-:W-:-:S05]  /*afd0*/  FMUL.FTZ R14, R3, R0 ;  /* 0x00000000030e7220 */ /* 0x001fca0000410000 */
        /* <DEDUP_REMOVED lines=30> */
[C---:B------:R-:W-:Y:S01]  /*b1c0*/  ISETP.GT.AND P4, PT, R12.reuse, 0x40, P2 ;  /* 0x000000400c00780c */ /* 0x040fe20001784270 */
[----:B------:R-:W-:Y:S01]  /*b1d0*/  MUFU.EX2 R148, R148 ;  /* 0x0000009400947308 */ /* 0x000fe20000000800 */
[----:B------:R-:W-:Y:S01]  /*b1e0*/  FSEL R51, R51, -INF , !P3 ;  /* 0xff80000033337808 */ /* 0x000fe20005800000 */
[-CC-:B------:R-:W-:Y:S01]  /*b1f0*/  FFMA.FTZ R29, R29, R0.reuse, -R14.reuse ;  /* 0x000000001d1d7223 */ /* 0x180fe2000001080e */
[----:B------:R-:W-:Y:S01]  /*b200*/  ISETP.GT.AND P3, PT, R12, 0x39, P2 ;  /* 0x000000390c00780c */ /* 0x000fe20001764270 */
[--C-:B------:R-:W-:Y:S01]  /*b210*/  FFMA.FTZ R128, R129, R0, -R14.reuse ;  /* 0x0000000081807223 */ /* 0x100fe2000001080e */
[----:B------:R-:W-:Y:S01]  /*b220*/  FMNMX.FTZ R2, R151, R2, !PT ;  /* 0x0000000297027209 */ /* 0x000fe20007810000 */
[-CC-:B------:R-:W-:Y:S01]  /*b230*/  FFMA.FTZ R130, R131, R0.reuse, -R14.reuse ;  /* 0x0000000083827223 */ /* 0x180fe2000001080e */
[C---:B------:R-:W-:Y:S01]  /*b240*/  ISETP.LT.OR P3, PT, R10.reuse, 0x3a, P3 ;  /* 0x0000003a0a00780c */ /* 0x040fe20001f61670 */
[----:B------:R-:W-:Y:S01]  /*b250*/  MUFU.EX2 R147, R147 ;  /* 0x0000009300937308 */ /* 0x000fe20000000800 */
[----:B------:R-:W-:Y:S01]  /*b260*/  ISETP.LT.OR P4, PT, R10, 0x41, P4 ;  /* 0x000000410a00780c */ /* 0x000fe20002781670 */
[-CC-:B------:R-:W-:Y:S01]  /*b270*/  FFMA.FTZ R124, R133, R0.reuse, -R14.reuse ;  /* 0x00000000857c7223 */ /* 0x180fe2000001080e */
[----:B------:R-:W-:Y:S01]  /*b280*/  FSEL R55, R55, -INF , !P3 ;  /* 0xff80000037377808 */ /* 0x000fe20005800000 */
[-CC-:B------:R-:W-:Y:S01]  /*b290*/  FFMA.FTZ R126, R135, R0.reuse, -R14.reuse ;  /* 0x00000000877e7223 */ /* 0x180fe2000001080e */
[----:B------:R-:W-:Y:S01]  /*b2a0*/  ISETP.GT.AND P3, PT, R12, 0x41, P2 ;  /* 0x000000410c00780c */ /* 0x000fe20001764270 */
[--C-:B------:R-:W-:Y:S01]  /*b2b0*/  FFMA.FTZ R120, R137, R0, -R14.reuse ;  /* 0x0000000089787223 */ /* 0x100fe2000001080e */
[----:B------:R-:W-:Y:S01]  /*b2c0*/  FMNMX.FTZ R2, R51, R2, !PT ;  /* 0x0000000233027209 */ /* 0x000fe20007810000 */
[----:B------:R-:W-:Y:S01]  /*b2d0*/  MUFU.EX2 R150, R150 ;  /* 0x0000009600967308 */ /* 0x000fe20000000800 */
[----:B------:R-:W-:Y:S01]  /*b2e0*/  FSEL R37, R58, -INF , !P4 ;  /* 0xff8000003a257808 */ /* 0x000fe20006000000 */
[----:B------:R-:W-:Y:S01]  /*b2f0*/  FFMA.FTZ R122, R139, R0, -R14 ;  /* 0x000000008b7a7223 */ /* 0x000fe2000001080e */
[----:B------:R-:W-:-:S02]  /*b300*/  ISETP.GT.AND P4, PT, R12, 0x48, P2 ;  /* 0x000000480c00780c */ /* 0x000fc40001784270 */
[C---:B------:R-:W-:Y:S02]  /*b310*/  ISETP.LT.OR P3, PT, R10.reuse, 0x42, P3 ;  /* 0x000000420a00780c */ /* 0x040fe40001f61670 */
        /* <DEDUP_REMOVED lines=19> */
[----:B------:R-:W-:Y:S02]  /*b450*/  ISETP.LT.OR P3, PT, R10, 0x52, P3 ;  /* 0x000000520a00780c */ /* 0x000fe40001f61670 */
[----:B------:R-:W-:Y:S01]  /*b460*/  FMNMX.FTZ R2, R62, R45, !PT ;  /* 0x0000002d3e027209 */ /* 0x000fe20007810000 */
[----:B------:R-:W-:Y:S01]  /*b470*/  FFMA.FTZ R45, R49, R0, -R14 ;  /* 0x00000000312d7223 */ /* 0x000fe2000001080e */
        /* <DEDUP_REMOVED lines=16> */
[-CC-:B------:R-:W-:Y:S01]  /*b580*/  FFMA.FTZ R49, R53, R0.reuse, -R14.reuse ;  /* 0x0000000035317223 */ /* 0x180fe2000001080e */
[----:B------:R-:W-:Y:S01]  /*b590*/  FSEL R121, R74, -INF , !P4 ;  /* 0xff8000004a797808 */ /* 0x000fe20006000000 */
[----:B------:R-:W-:Y:S01]  /*b5a0*/  FFMA.FTZ R53, R57, R0, -R14 ;  /* 0x0000000039357223 */ /* 0x000fe2000001080e */
[----:B------:R-:W-:Y:S01]  /*b5b0*/  ISETP.GT.AND P4, PT, R12, 0x68, P2 ;  /* 0x000000680c00780c */ /* 0x000fe20001784270 */
[----:B------:R-:W-:Y:S01]  /*b5c0*/  MUFU.EX2 R142, R142 ;  /* 0x0000008e008e7308 */ /* 0x000fe20000000800 */
[----:B------:R-:W-:-:S02]  /*b5d0*/  ISETP.LT.OR P3, PT, R10, 0x62, P3 ;  /* 0x000000620a00780c */ /* 0x000fc40001f61670 */
[----:B------:R-:W-:Y:S02]  /*b5e0*/  FMNMX.FTZ R2, R71, R2, !PT ;  /* 0x0000000247027209 */ /* 0x000fe40007810000 */
[----:B------:R-:W-:Y:S02]  /*b5f0*/  ISETP.LT.OR P4, PT, R10, 0x69, P4 ;  /* 0x000000690a00780c */ /* 0x000fe40002781670 */
[----:B------:R-:W-:Y:S01]  /*b600*/  FSEL R75, R75, -INF , !P3 ;  /* 0xff8000004b4b7808 */ /* 0x000fe20005800000 */
[----:B------:R-:W-:Y:S01]  /*b610*/  MUFU.EX2 R21, R21 ;  /* 0x0000001500157308 */ /* 0x000fe20000000800 */
[----:B------:R-:W-:Y:S02]  /*b620*/  ISETP.GT.AND P3, PT, R12, 0x69, P2 ;  /* 0x000000690c00780c */ /* 0x000fe40001764270 */
[----:B------:R-:W-:Y:S02]  /*b630*/  FMNMX.FTZ R2, R121, R2, !PT ;  /* 0x0000000279027209 */ /* 0x000fe40007810000 */
[----:B------:R-:W-:-:S02]  /*b640*/  FSEL R123, R78, -INF , !P4 ;  /* 0xff8000004e7b7808 */ /* 0x000fc40006000000 */
[----:B------:R-:W-:Y:S01]  /*b650*/  ISETP.GT.AND P4, PT, R12, 0x70, P2 ;  /* 0x000000700c00780c */ /* 0x000fe20001784270 */
[----:B------:R-:W-:Y:S01]  /*b660*/  MUFU.EX2 R136, R136 ;  /* 0x0000008800887308 */ /* 0x000fe20000000800 */
[C---:B------:R-:W-:Y:S02]  /*b670*/  ISETP.LT.OR P3, PT, R10.reuse, 0x6a, P3 ;  /* 0x0000006a0a00780c */ /* 0x040fe40001f61670 */
[----:B------:R-:W-:Y:S02]  /*b680*/  FMNMX.FTZ R2, R75, R2, !PT ;  /* 0x000000024b027209 */ /* 0x000fe40007810000 */
[----:B------:R-:W-:Y:S02]  /*b690*/  ISETP.LT.OR P4, PT, R10, 0x71, P4 ;  /* 0x000000710a00780c */ /* 0x000fe40002781670 */
[----:B------:R-:W-:Y:S01]  /*b6a0*/  FSEL R79, R79, -INF , !P3 ;  /* 0xff8000004f4f7808 */ /* 0x000fe20005800000 */
[----:B------:R-:W-:Y:S01]  /*b6b0*/  MUFU.EX2 R45, R45 ;  /* 0x0000002d002d7308 */ /* 0x000fe20000000800 */
[----:B------:R-:W-:-:S02]  /*b6c0*/  ISETP.GT.AND P3, PT, R12, 0x71, P2 ;  /* 0x000000710c00780c */ /* 0x000fc40001764270 */
[----:B------:R-:W-:Y:S02]  /*b6d0*/  FMNMX.FTZ R2, R123, R2, !PT ;  /* 0x000000027b027209 */ /* 0x000fe40007810000 */
[----:B------:R-:W-:Y:S02]  /*b6e0*/  FSEL R125, R82, -INF , !P4 ;  /* 0xff800000527d7808 */ /* 0x000fe40006000000 */
[----:B------:R-:W-:Y:S01]  /*b6f0*/  ISETP.GT.AND P4, PT, R12, 0x78, P2 ;  /* 0x000000780c00780c */ /* 0x000fe20001784270 */
[----:B------:R-:W-:Y:S01]  /*b700*/  MUFU.EX2 R138, R138 ;  /* 0x0000008a008a7308 */ /* 0x000fe20000000800 */
[----:B------:R-:W-:Y:S02]  /*b710*/  ISETP.LT.OR P3, PT, R10, 0x72, P3 ;  /* 0x000000720a00780c */ /* 0x000fe40001f61670 */
[----:B------:R-:W-:Y:S02]  /*b720*/  FMNMX.FTZ R2, R79, R2, !PT ;  /* 0x000000024f027209 */ /* 0x000fe40007810000 */
[----:B------:R-:W-:-:S02]  /*b730*/  ISETP.GT.AND P2, PT, R12, 0x79, P2 ;  /* 0x000000790c00780c */ /* 0x000fc40001744270 */
[C---:B------:R-:W-:Y:S01]  /*b740*/  ISETP.LT.OR P4, PT, R10.reuse, 0x79, P4 ;  /* 0x000000790a00780c */ /* 0x040fe20002781670 */
[----:B------:R-:W-:Y:S01]  /*b750*/  MUFU.EX2 R49, R49 ;  /* 0x0000003100317308 */ /* 0x000fe20000000800 */
[----:B------:R-:W-:Y:S02]  /*b760*/  FSEL R83, R83, -INF , !P3 ;  /* 0xff80000053537808 */ /* 0x000fe40005800000 */
[----:B------:R-:W-:Y:S02]  /*b770*/  FMNMX.FTZ R2, R125, R2, !PT ;  /* 0x000000027d027209 */ /* 0x000fe40007810000 */
[----:B------:R-:W-:Y:S02]  /*b780*/  ISETP.LT.OR P2, PT, R10, 0x7a, P2 ;  /* 0x0000007a0a00780c */ /* 0x000fe40001741670 */
[----:B------:R-:W-:Y:S01]  /*b790*/  FSEL R86, R86, -INF , !P4 ;  /* 0xff80000056567808 */ /* 0x000fe20006000000 */
[----:B------:R-:W-:Y:S01]  /*b7a0*/  MUFU.EX2 R132, R132 ;  /* 0x0000008400847308 */ /* 0x000fe20000000800 */
[----:B------:R-:W-:-:S02]  /*b7b0*/  FMNMX.FTZ R57, R83, R2, !PT ;  /* 0x0000000253397209 */ /* 0x000fc40007810000 */
[----:B------:R-:W-:Y:S02]  /*b7c0*/  FSEL R87, R87, -INF , !P2 ;  /* 0xff80000057577808 */ /* 0x000fe40005000000 */
[----:B------:R-:W-:Y:S01]  /*b7d0*/  FMNMX.FTZ R2, R86, R57, !PT ;  /* 0x0000003956027209 */ /* 0x000fe20007810000 */
[-CC-:B------:R-:W-:Y:S01]  /*b7e0*/  FFMA.FTZ R57, R61, R0.reuse, -R14.reuse ;  /* 0x000000003d397223 */ /* 0x180fe2000001080e */
[-CC-:B------:R-:W-:Y:S01]  /*b7f0*/  FFMA.FTZ R61, R65, R0.reuse, -R14.reuse ;  /* 0x00000000413d7223 */ /* 0x180fe2000001080e */
[----:B------:R-:W-:Y:S01]  /*b800*/  FSEL R10, R3, RZ, P5 ;  /* 0x000000ff030a7208 */ /* 0x000fe20002800000 */
[--C-:B------:R-:W-:Y:S01]  /*b810*/  FFMA.FTZ R65, R69, R0, -R14.reuse ;  /* 0x0000000045417223 */ /* 0x100fe2000001080e */
[----:B------:R-:W-:Y:S01]  /*b820*/  FMNMX.FTZ R2, R87, R2, !PT ;  /* 0x0000000257027209 */ /* 0x000fe20007810000 */
[-CC-:B------:R-:W-:Y:S01]  /*b830*/  FFMA.FTZ R69, R73, R0.reuse, -R14.reuse ;  /* 0x0000000049457223 */ /* 0x180fe2000001080e */
[-CC-:B------:R-:W-:Y:S01]  /*b840*/  FFMA.FTZ R73, R77, R0.reuse, -R14.reuse ;  /* 0x000000004d497223 */ /* 0x180fe2000001080e */
[-CC-:B------:R-:W-:Y:S01]  /*b850*/  FFMA.FTZ R77, R81, R0.reuse, -R14.reuse ;  /* 0x00000000514d7223 */ /* 0x180fe2000001080e */
[----:B------:R-:W-:Y:S01]  /*b860*/  FADD.FTZ R81, -R10, R7 ;  /* 0x000000070a517221 */ /* 0x000fe20000010100 */
[----:B------:R-:W0:Y:S01]  /*b870*/  SHFL.BFLY PT, R127, R2, 0x2, 0x1f ;  /* 0x0c401f00027f7f89 */ /* 0x000e2200000e0000 */
[-C--:B------:R-:W-:Y:S01]  /*b880*/  FFMA.FTZ R7, R85, R0.reuse, -R14 ;  /* 0x0000000055077223 */ /* 0x080fe2000001080e */
[----:B------:R-:W-:Y:S01]  /*b890*/  MUFU.EX2 R53, R53 ;  /* 0x0000003500357308 */ /* 0x000fe20000000800 */
[----:B------:R-:W-:-:S07]  /*b8a0*/  FMUL.FTZ R10, R81, R0 ;  /* 0x00000000510a7220 */ /* 0x000fce0000410000 */
[----:B------:R-:W1:Y:S08]  /*b8b0*/  MUFU.EX2 R10, R10 ;  /* 0x0000000a000a7308 */ /* 0x000e700000000800 */
[----:B------:R-:W-:Y:S01]  /*b8c0*/  MUFU.EX2 R134, R134 ;  /* 0x0000008600867308 */ /* 0x000fe20000000800 */
[----:B0-----:R-:W-:-:S07]  /*b8d0*/  FMNMX.FTZ R127, R2, R127, !PT ;  /* 0x0000007f027f7209 */ /* 0x001fce0007810000 */
[----:B------:R-:W-:Y:S01]  /*b8e0*/  MUFU.EX2 R57, R57 ;  /* 0x0000003900397308 */ /* 0x000fe20000000800 */
[-C--:B-1----:R-:W-:Y:S01]  /*b8f0*/  FMUL.FTZ R88, R88, R10.reuse ;  /* 0x0000000a58587220 */ /* 0x082fe20000410000 */
[-C--:B------:R-:W-:Y:S01]  /*b900*/  FMUL.FTZ R89, R89, R10.reuse ;  /* 0x0000000a59597220 */ /* 0x080fe20000410000 */
[----:B------:R-:W0:Y:S01]  /*b910*/  SHFL.BFLY PT, R2, R127, 0x1, 0x1f ;  /* 0x0c201f007f027f89 */ /* 0x000e2200000e0000 */
        /* <DEDUP_REMOVED lines=126> */
[-C--:B------:R-:W-:Y:S01]  /*c100*/  FMUL.FTZ R115, R115, R8.reuse ;  /* 0x0000000873737220 */ /* 0x080fe20000410000 */
[-C--:B------:R-:W-:Y:S01]  /*c110*/  FMUL.FTZ R118, R118, R8.reuse ;  /* 0x0000000876767220 */ /* 0x080fe20000410000 */
[----:B------:R-:W0:Y:S01]  /*c120*/  MUFU.EX2 R28, R28 ;  /* 0x0000001c001c7308 */ /* 0x000e220000000800 */
[----:B-1----:R-:W-:Y:S01]  /*c130*/  FADD.FTZ R6, R26, R9 ;  /* 0x000000091a067221 */ /* 0x002fe20000010000 */
[----:B------:R-:W-:Y:S01]  /*c140*/  FMUL.FTZ R119, R119, R8 ;  /* 0x0000000877777220 */ /* 0x000fe20000410000 */
[----:B------:R-:W-:Y:S01]  /*c150*/  F2FP.BF16.F32.PACK_AB R150, R29, R150 ;  /* 0x000000961d96723e */ /* 0x000fe200000010ff */
[----:B------:R-:W-:Y:S01]  /*c160*/  VIADD R4, R4, 0xffffffff ;  /* 0xffffffff04047836 */ /* 0x000fe20000000000 */
[----:B------:R-:W-:Y:S01]  /*c170*/  F2FP.BF16.F32.PACK_AB R146, R13, R146 ;  /* 0x000000920d92723e */ /* 0x000fe200000010ff */
[----:B------:R-:W-:Y:S01]  /*c180*/  IMAD.MOV.U32 R8, RZ, RZ, R2 ;  /* 0x000000ffff087224 */ /* 0x000fe200078e0002 */
[----:B------:R-:W-:Y:S01]  /*c190*/  F2FP.BF16.F32.PACK_AB R140, R15, R140 ;  /* 0x0000008c0f8c723e */ /* 0x000fe200000010ff */
        /* <DEDUP_REMOVED lines=21> */
[C---:B0-----:R-:W-:Y:S01]  /*c2f0*/  FADD.FTZ R11, R69.reuse, R44 ;  /* 0x0000002c450b7221 */ /* 0x041fe20000010000 */
[----:B------:R-:W-:Y:S02]  /*c300*/  F2FP.BF16.F32.PACK_AB R124, R69, R124 ;  /* 0x0000007c457c723e */ /* 0x000fe400000010ff */
[----:B------:R-:W-:Y:S02]  /*c310*/  F2FP.BF16.F32.PACK_AB R143, R28, R143 ;  /* 0x0000008f1c8f723e */ /* 0x000fe400000010ff */
[----:B------:R-:W-:-:S02]  /*c320*/  F2FP.BF16.F32.PACK_AB R137, R30, R137 ;  /* 0x000000891e89723e */ /* 0x000fc400000010ff */
        /* <DEDUP_REMOVED lines=44> */
[----:B------:R0:W3:Y:S01]  /*c5f0*/  MUFU.EX2 R121, R125 ;  /* 0x0000007d00797308 */ /* 0x0000e20000000800 */
[----:B-1----:R-:W-:-:S07]  /*c600*/  FADD.FTZ R44, R123, R44 ;  /* 0x0000002c7b2c7221 */ /* 0x002fce0000010000 */
[----:B------:R-:W1:Y:S01]  /*c610*/  MUFU.EX2 R83, R83 ;  /* 0x0000005300537308 */ /* 0x000e620000000800 */
[C---:B--2---:R-:W-:Y:S01]  /*c620*/  FADD.FTZ R44, R79.reuse, R44 ;  /* 0x0000002c4f2c7221 */ /* 0x044fe20000010000 */
[----:B------:R-:W-:Y:S02]  /*c630*/  F2FP.BF16.F32.PACK_AB R127, R79, R123 ;  /* 0x0000007b4f7f723e */ /* 0x000fe400000010ff */
[----:B0-----:R-:W-:-:S04]  /*c640*/  F2FP.BF16.F32.PACK_AB R125, R75, R5 ;  /* 0x000000054b7d723e */ /* 0x001fc800000010ff */
[----:B------:R-:W0:Y:S01]  /*c650*/  MUFU.EX2 R7, R86 ;  /* 0x0000005600077308 */ /* 0x000e220000000800 */
[----:B---3--:R-:W-:-:S07]  /*c660*/  FADD.FTZ R44, R121, R44 ;  /* 0x0000002c792c7221 */ /* 0x008fce0000010000 */
[----:B------:R-:W2:Y:S01]  /*c670*/  MUFU.EX2 R34, R34 ;  /* 0x0000002200227308 */ /* 0x000ea20000000800 */
[C---:B-1----:R-:W-:Y:S01]  /*c680*/  FADD.FTZ R44, R83.reuse, R44 ;  /* 0x0000002c532c7221 */ /* 0x042fe20000010000 */
[----:B------:R-:W-:-:S03]  /*c690*/  F2FP.BF16.F32.PACK_AB R121, R83, R121 ;  /* 0x000000795379723e */ /* 0x000fc600000010ff */
[----:B0-----:R-:W-:Y:S01]  /*c6a0*/  FADD.FTZ R44, R7, R44 ;  /* 0x0000002c072c7221 */ /* 0x001fe20000010000 */
[----:B--2---:R-:W-:-:S03]  /*c6b0*/  F2FP.BF16.F32.PACK_AB R123, R34, R7 ;  /* 0x00000007227b723e */ /* 0x004fc600000010ff */
[----:B------:R-:W-:Y:S01]  /*c6c0*/  FADD.FTZ R5, R34, R44 ;  /* 0x0000002c22057221 */ /* 0x000fe20000010000 */
[----:B------:R-:W-:Y:S01]  /*c6d0*/  IMAD.MOV.U32 R7, RZ, RZ, R3 ;  /* 0x000000ffff077224 */ /* 0x000fe200078e0003 */
[----:B------:R-:W-:Y:S06]  /*c6e0*/  @P2 BRA `(.L_x_13755) ;  /* 0xffffffd000b82947 */ /* 0x000fec000383ffff */
.L_x_13738:
[----:B------:R-:W-:Y:S06]  /*c6f0*/  BAR.ARV 0x8, 0x200 ;  /* 0x0208000000007b1d */ /* 0x000fec0000002000 */
[----:B------:R-:W-:Y:S05]  /*c700*/  @!P0 BRA `(.L_x_13756) ;  /* 0x0000000000048947 */ /* 0x000fea0003800000 */
[----:B------:R-:W-:Y:S01]  /*c710*/  BPT.TRAP 0x1 ;  /* 0x000000040000795c */ /* 0x000fe20000300000 */
.L_x_13756:
[----:B------:R-:W-:Y:S01]  /*c720*/  ULEA UR5, UR37, UR45, 0x3 ;  /* 0x0000002d25057291 */ /* 0x000fe2000f8e183f */
[----:B------:R-:W-:-:S05]  /*c730*/  IMAD.U32 R4, RZ, RZ, UR46 ;  /* 0x0000002eff047e24 */ /* 0x000fca000f8e00ff */
[----:B------:R-:W-:-:S04]  /*c740*/  SHF.L.U32 R4, R4, 0x1f, RZ ;  /* 0x0000001f04047819 */ /* 0x000fc800000006ff */
[----:B------:R0:W1:Y:S01]  /*c750*/  SYNCS.PHASECHK.TRANS64.TRYWAIT P2, [UR5+0x16850], R4 ;  /* 0x01685004ff0075a7 */ /* 0x0000620008040145 */
[----:B------:R-:W-:Y:S05]  /*c760*/  @!P0 BRA `(.L_x_13757) ;  /* 0x0000000000048947 */ /* 0x000fea0003800000 */
[----:B------:R-:W-:Y:S01]  /*c770*/  BPT.TRAP 0x1 ;  /* 0x000000040000795c */ /* 0x000fe20000300000 */
.L_x_13757:
[----:B-1----:R-:W-:Y:S05]  /*c780*/  @P2 BRA `(.L_x_13758) ;  /* 0x0000000000082947 */ /* 0x002fea0003800000 */
[----:B------:R-:W1:Y:S02]  /*c790*/  SYNCS.PHASECHK.TRANS64.TRYWAIT P0, [UR5+0x16850], R4 ;  /* 0x01685004ff0075a7 */ /* 0x000e640008000145 */
[----:B-1----:R-:W-:Y:S05]  /*c7a0*/  @!P0 BRA `(.L_x_13759) ;  /* 0x0000007c00408947 */ /* 0x002fea0003800000 */
.L_x_13758:
[----:B------:R-:W-:Y:S01]  /*c7b0*/  UIADD3 UR45, UR45, 0x400, URZ ;  /* 0x000004002d2d7890 */ /* 0x000fe2000fffe03f */
[----:B------:R-:W-:Y:S01]  /*c7c0*/  WARPGROUP.ARRIVE ;  /* 0x00000000000079c5 */ /* 0x000fe20000000000 */
[----:B------:R-:W-:Y:S01]  /*c7d0*/  UMOV UR7, 0x40000040 ;  /* 0x4000004000077882 */ /* 0x000fe20000000000 */
[----:B-1----:R-:W1:Y:S01]  /*c7e0*/  SHFL.BFLY PT, R7, R6, 0x2, 0x1f ;  /* 0x0c401f0006077f89 */ /* 0x002e6200000e0000 */
[----:B------:R-:W-:Y:S01]  /*c7f0*/  USHF.R.U32.HI UR45, URZ, 0x4, UR45 ;  /* 0x000000043f2d7899 */ /* 0x000fe2000801162d */
[----:B------:R-:W-:Y:S01]  /*c800*/  IMAD.U32 R12, RZ, RZ, UR5 ;  /* 0x00000005ff0c7e24 */ /* 0x000fe2000f8e00ff */
[----:B------:R-:W-:Y:S01]  /*c810*/  UIADD3 UR47, UR47, 0x1, URZ ;  /* 0x000000012f2f7890 */ /* 0x000fe2000fffe03f */
[----:B0-----:R-:W0:Y:S01]  /*c820*/  SHFL.BFLY PT, R4, R5, 0x2, 0x1f ;  /* 0x0c401f0005047f89 */ /* 0x001e2200000e0000 */
[----:B------:R-:W-:Y:S01]  /*c830*/  ULOP3.LUT UR4, UR45, 0x3fff, URZ, 0xc0, !UPT ;  /* 0x00003fff2d047892 */ /* 0x000fe2000f8ec03f */
[----:B------:R-:W-:Y:S02]  /*c840*/  IMAD.MOV.U32 R21, RZ, RZ, -0x800000 ;  /* 0xff800000ff157424 */ /* 0x000fe400078e00ff */
        /* <DEDUP_REMOVED lines=14> */
[----:B------:R-:W-:Y:S02]  /*c930*/  IMAD.MOV.U32 R4, RZ, RZ, RZ ;  /* 0x000000ffff047224 */ /* 0x000fe400078e00ff */
        /* <DEDUP_REMOVED lines=13> */
[----:B------:R-:W-:Y:S01]  /*ca10*/  PLOP3.LUT P0, PT, PT, PT, PT, 0x8, 0x0 ;  /* 0x000000000000781c */ /* 0x000fe20003f0e170 */
[----:B------:R-:W-:Y:S02]  /*ca20*/  WARPGROUP.DEPBAR.LE gsb0, 0x0 ;  /* 0x00008000000079c5 */ /* 0x000fe40000010000 */
[----:B------:R-:W-:Y:S01]  /*ca30*/  WARPGROUP.ARRIVE ;  /* 0x00000000000079c5 */ /* 0x000fe20000000000 */
[----:B------:R-:W0:Y:S01]  /*ca40*/  @P2 MUFU.RCP R7, R11 ;  /* 0x0000000b00072308 */ /* 0x000e220000001000 */
[----:B-1----:R-:W-:-:S04]  /*ca50*/  @P2 FMUL.FTZ R9, R9, 0.69314718246459960938 ;  /* 0x3f31721809092820 */ /* 0x002fc80000410000 */
[----:B------:R-:W-:Y:S01]  /*ca60*/  HGMMA.64x64x16.F32.BF16 R88, R144, gdesc[UR4].tnspB, R88, gsb0 ;  /* 0x40e0000490587df0 */ /* 0x000fe20008001858 */
[----:B------:R-:W-:Y:S01]  /*ca70*/  UIADD3 UR6, UR4, 0x100, URZ ;  /* 0x0000010004067890 */ /* 0x000fe2000fffe03f */
[----:B------:R-:W-:Y:S01]  /*ca80*/  @P2 FFMA.FTZ R20, R8, R2, R9 ;  /* 0x0000000208142223 */ /* 0x000fe20000010009 */
        /* <DEDUP_REMOVED lines=66> */
.L_x_13689:
        /* <DEDUP_REMOVED lines=20> */
[----:B------:R-:W-:-:S05]  /*cff0*/  F2FP.BF16.F32.PACK_AB R15, R15, R110 ;  /* 0x0000006e0f0f723e */ /* 0x000fca00000010ff */
[----:B------:R-:W-:Y:S01]  /*d000*/  BAR.SYNC.DEFER_BLOCKING 0x1, 0x180 ;  /* 0x0046000000007b1d */ /* 0x000fe20000010000 */
[----:B------:R-:W-:Y:S02]  /*d010*/  F2FP.BF16.F32.PACK_AB R113, R115, R114 ;  /* 0x000000727371723e */ /* 0x000fe400000010ff */
[----:B------:R-:W-:Y:S02]  /*d020*/  F2FP.BF16.F32.PACK_AB R114, R117, R116 ;  /* 0x000000747572723e */ /* 0x000fe400000010ff */
[----:B------:R-:W-:Y:S01]  /*d030*/  F2FP.BF16.F32.PACK_AB R115, R119, R118 ;  /* 0x000000767773723e */ /* 0x000fe200000010ff */
[----:B------:R-:W-:Y:S01]  /*d040*/  ULDC.64 UR8, c[0x0][0xc00] ;  /* 0x0003000000087ab9 */ /* 0x000fe20000000a00 */
[----:B------:R-:W-:Y:S01]  /*d050*/  UMOV UR4, URZ ;  /* 0x0000003f00047c82 */ /* 0x000fe20008000000 */
[----:B------:R-:W-:Y:S02]  /*d060*/  UIMAD.WIDE UR8, UR40, 0x4, UR8 ;  /* 0x00000004280878a5 */ /* 0x000fe4000f8e0208 */
[----:B------:R-:W-:Y:S01]  /*d070*/  USHF.R.S32.HI UR18, URZ, 0x1f, UR39 ;  /* 0x0000001f3f127899 */ /* 0x000fe20008011427 */
[----:B------:R-:W-:Y:S01]  /*d080*/  ULDC.64 UR12, c[0x0][0xb90] ;  /* 0x0002e400000c7ab9 */ /* 0x000fe20000000a00 */
[----:B------:R-:W-:-:S02]  /*d090*/  USHF.R.S32.HI UR11, URZ, 0x1f, UR40 ;  /* 0x0000001f3f0b7899 */ /* 0x000fc40008011428 */
[----:B------:R-:W-:Y:S01]  /*d0a0*/  IMAD.U32 R25, RZ, RZ, UR9 ;  /* 0x00000009ff197e24 */ /* 0x000fe2000f8e00ff */
[----:B------:R-:W-:Y:S01]  /*d0b0*/  ULDC.64 UR16, c[0x0][0xb98] ;  /* 0x0002e60000107ab9 */ /* 0x000fe20000000a00 */
[----:B------:R-:W-:Y:S01]  /*d0c0*/  ULDC.64 UR20, c[0x0][0xc08] ;  /* 0x0003020000147ab9 */ /* 0x000fe20000000a00 */
[----:B------:R-:W-:Y:S02]  /*d0d0*/  MOV R2, R0 ;  /* 0x0000000000027202 */ /* 0x000fe40000000f00 */
[----:B0-----:R-:W-:-:S03]  /*d0e0*/  MOV R3, R5 ;  /* 0x0000000500037202 */ /* 0x001fc60000000f00 */
[----:B------:R-:W-:-:S03]  /*d0f0*/  IMAD.WIDE R4, R155, 0x2, R2 ;  /* 0x000000029b047825 */ /* 0x000fc600078e0202 */
        /* <DEDUP_REMOVED lines=22> */
[----:B------:R-:W-:Y:S01]  /*d260*/  F2FP.BF16.F32.PACK_AB R8, R89, R24 ;  /* 0x000000185908723e */ /* 0x000fe200000010ff */
[----:B------:R-:W-:Y:S01]  /*d270*/  IMAD.U32 R24, RZ, RZ, UR8 ;  /* 0x00000008ff187e24 */ /* 0x000fe2000f8e00ff */
        /* <DEDUP_REMOVED lines=8> */
[----:B------:R-:W-:-:S03]  /*d300*/  PLOP3.LUT P2, PT, PT, PT, UP0, 0x80, 0x0 ;  /* 0x000000000000781c */ /* 0x000fc60003f4f008 */
[----:B------:R2:W-:Y:S04]  /*d310*/  STSM.16.M88.4 [R30], R4 ;  /* 0x000000041e007844 */ /* 0x0005e80000000200 */
[----:B------:R3:W-:Y:S04]  /*d320*/  STSM.16.M88.4 [R29], R12 ;  /* 0x0000000c1d007844 */ /* 0x0007e80000000200 */
[----:B------:R3:W-:Y:S01]  /*d330*/  STSM.16.M88.4 [R28], R112 ;  /* 0x000000701c007844 */ /* 0x0007e20000000200 */
[----:B------:R-:W-:Y:S06]  /*d340*/  BAR.SYNC.DEFER_BLOCKING 0x1, 0x180 ;  /* 0x0046000000007b1d */ /* 0x000fec0000010000 */
[----:B------:R-:W4:Y:S01]  /*d350*/  @P2 LDG.E R26, desc[UR50][R24.64] ;  /* 0x00000032181a2981 */ /* 0x000f22000c1e1900 */
[----:B-1----:R-:W-:Y:S01]  /*d360*/  ISETP.NE.AND P1, PT, R33, 0x1, PT ;  /* 0x000000012100780c */ /* 0x002fe20003f25270 */
[----:B0-----:R-:W-:Y:S01]  /*d370*/  VIADD R8, R17, UR41 ;  /* 0x0000002911087c36 */ /* 0x001fe20008000000 */
[----:B------:R-:W-:-:S02]  /*d380*/  UIMAD UR8, UR18, UR12, URZ ;  /* 0x0000000c120872a4 */ /* 0x000fc4000f8e023f */
[----:B------:R-:W-:Y:S01]  /*d390*/  USEL UR11, UR11, URZ, !UP0 ;  /* 0x0000003f0b0b7287 */ /* 0x000fe2000c000000 */
[----:B--2---:R-:W-:Y:S01]  /*d3a0*/  IMAD.MOV.U32 R4, RZ, RZ, R8 ;  /* 0x000000ffff047224 */ /* 0x004fe200078e0008 */
[----:B------:R-:W-:Y:S02]  /*d3b0*/  UIMAD UR14, UR39, UR13, UR8 ;  /* 0x0000000d270e72a4 */ /* 0x000fe4000f8e0208 */
[----:B------:R-:W-:Y:S02]  /*d3c0*/  USEL UR10, UR40, URZ, !UP0 ;  /* 0x0000003f280a7287 */ /* 0x000fe4000c000000 */
[----:B------:R-:W-:-:S03]  /*d3d0*/  UISETP.NE.U32.AND UP0, UPT, UR20, URZ, UPT ;  /* 0x0000003f1400728c */ /* 0x000fc6000bf05070 */
[----:B------:R-:W0:Y:S01]  /*d3e0*/  @P1 LDC R27, c[0x0][0xbec] ;  /* 0x0002fb00ff1b1b82 */ /* 0x000e220000000800 */
[----:B------:R-:W-:-:S06]  /*d3f0*/  UISETP.NE.AND.EX UP0, UPT, UR21, URZ, UPT, UP0 ;  /* 0x0000003f1500728c */ /* 0x000fcc000bf05300 */
[----:B------:R-:W-:Y:S01]  /*d400*/  PLOP3.LUT P3, PT, PT, PT, UP0, 0x80, 0x0 ;  /* 0x000000000000781c */ /* 0x000fe20003f6f008 */
[----:B------:R-:W1:Y:S01]  /*d410*/  @P1 LDC R32, c[0x0][0xbf0] ;  /* 0x0002fc00ff201b82 */ /* 0x000e620000000800 */
[----:B0-----:R-:W-:-:S05]  /*d420*/  @P1 IMAD.HI.U32 R5, R8, R27, RZ ;  /* 0x0000001b08051227 */ /* 0x001fca00078e00ff */
[----:B-1----:R-:W-:-:S05]  /*d430*/  @P1 SHF.R.U32.HI R4, RZ, R32, R5 ;  /* 0x00000020ff041219 */ /* 0x002fca0000011605 */
[----:B------:R-:W-:-:S04]  /*d440*/  IMAD.MOV R6, RZ, RZ, -R4 ;  /* 0x000000ffff067224 */ /* 0x000fc800078e0a04 */
[----:B------:R-:W-:Y:S01]  /*d450*/  IMAD R7, R33, R6, R8 ;  /* 0x0000000621077224 */ /* 0x000fe200078e0208 */
[----:B------:R-:W-:-:S04]  /*d460*/  SHF.R.S32.HI R6, RZ, 0x1f, R4 ;  /* 0x0000001fff067819 */ /* 0x000fc80000011404 */
[----:B------:R-:W-:Y:S02]  /*d470*/  SHF.R.S32.HI R5, RZ, 0x1f, R7 ;  /* 0x0000001fff057819 */ /* 0x000fe40000011407 */
[----:B----4-:R-:W-:-:S13]  /*d480*/  @P2 R2UR UR4, R26 ;  /* 0x000000001a0422ca */ /* 0x010fda00000e0000 */
[----:B------:R-:W-:Y:S02]  /*d490*/  USHF.R.S32.HI UR9, URZ, 0x1f, UR4 ;  /* 0x0000001f3f097899 */ /* 0x000fe40008011404 */
[----:B------:R-:W-:Y:S02]  /*d4a0*/  UMOV UR8, UR4 ;  /* 0x0000000400087c82 */ /* 0x000fe40008000000 */
[----:B------:R-:W-:-:S04]  /*d4b0*/  UIMAD.WIDE.U32 UR12, UR39, UR12, UR8 ;  /* 0x0000000c270c72a5 */ /* 0x000fc8000f8e0008 */
[----:B------:R-:W-:Y:S02]  /*d4c0*/  UIADD3 UR13, UR13, UR14, URZ ;  /* 0x0000000e0d0d7290 */ /* 0x000fe4000fffe03f */
[----:B------:R-:W-:Y:S02]  /*d4d0*/  UIMAD UR14, UR11, UR16, URZ ;  /* 0x000000100b0e72a4 */ /* 0x000fe4000f8e023f */
[----:B------:R-:W-:Y:S02]  /*d4e0*/  UIMAD.WIDE.U32 UR12, UR10, UR16, UR12 ;  /* 0x000000100a0c72a5 */ /* 0x000fe4000f8e000c */
[----:B------:R-:W-:Y:S01]  /*d4f0*/  UIMAD UR14, UR10, UR17, UR14 ;  /* 0x000000110a0e72a4 */ /* 0x000fe2000f8e020e */
[----:B------:R-:W-:-:S03]  /*d500*/  ULDC UR16, c[0x0][0xa88] ;  /* 0x0002a20000107ab9 */ /* 0x000fc60000000800 */
[----:B------:R-:W-:Y:S02]  /*d510*/  IADD3 R4, P0, R4, UR12, RZ ;  /* 0x0000000c04047c10 */ /* 0x000fe4000ff1e0ff */
[----:B------:R-:W-:Y:S01]  /*d520*/  IMAD.U32 R9, RZ, RZ, UR14 ;  /* 0x0000000eff097e24 */ /* 0x000fe2000f8e00ff */
[----:B------:R-:W-:Y:S02]  /*d530*/  ULDC.64 UR14, c[0x0][0xb88] ;  /* 0x0002e200000e7ab9 */ /* 0x000fe40000000a00 */
[----:B------:R-:W-:Y:S02]  /*d540*/  IMAD R8, R5, UR14, RZ ;  /* 0x0000000e05087c24 */ /* 0x000fe4000f8e02ff */
[----:B------:R-:W-:Y:S01]  /*d550*/  IADD3.X R5, R6, UR13, R9, P0, !PT ;  /* 0x0000000d06057c10 */ /* 0x000fe200087fe409 */
[----:B------:R-:W-:Y:S01]  /*d560*/  @UP0 ULDC.64 UR12, c[0x0][0xc08] ;  /* 0x00030200000c0ab9 */ /* 0x000fe20000000a00 */
[----:B------:R-:W-:Y:S01]  /*d570*/  IMAD R9, R7, UR15, R8 ;  /* 0x0000000f07097c24 */ /* 0x000fe2000f8e0208 */
[----:B------:R-:W-:Y:S01]  /*d580*/  @UP0 UIMAD.WIDE UR12, UR40, 0x4, UR12 ;  /* 0x00000004280c08a5 */ /* 0x000fe2000f8e020c */
[----:B------:R-:W-:-:S02]  /*d590*/  IMAD.U32 R6, RZ, RZ, UR16 ;  /* 0x00000010ff067e24 */ /* 0x000fc4000f8e00ff */
[----:B------:R-:W-:Y:S01]  /*d5a0*/  IMAD.WIDE.U32 R4, R7, UR14, R4 ;  /* 0x0000000e07047c25 */ /* 0x000fe2000f8e0004 */
[----:B------:R-:W-:-:S03]  /*d5b0*/  ULDC.64 UR14, c[0x0][0xb50] ;  /* 0x0002d400000e7ab9 */ /* 0x000fc60000000a00 */
[----:B------:R-:W-:Y:S01]  /*d5c0*/  IMAD.IADD R5, R5, 0x1, R9 ;  /* 0x0000000105057824 */ /* 0x000fe200078e0209 */
[C---:B------:R-:W-:Y:S01]  /*d5d0*/  LEA R7, P0, R4.reuse, UR14, 0x2 ;  /* 0x0000000e04077c11 */ /* 0x040fe2000f8010ff */
[----:B------:R-:W-:Y:S02]  /*d5e0*/  IMAD.U32 R8, RZ, RZ, UR12 ;  /* 0x0000000cff087e24 */ /* 0x000fe4000f8e00ff */
[----:B------:R-:W-:Y:S01]  /*d5f0*/  IMAD.U32 R9, RZ, RZ, UR13 ;  /* 0x0000000dff097e24 */ /* 0x000fe2000f8e00ff */
[----:B------:R-:W-:Y:S01]  /*d600*/  LEA.HI.X R10, R4, UR15, R5, 0x2, P0 ;  /* 0x0000000f040a7c11 */ /* 0x000fe200080f1405 */
[----:B------:R-:W-:-:S03]  /*d610*/  IMAD R5, R23, 0x40, R19 ;  /* 0x0000004017057824 */ /* 0x000fc600078e0213 */
[----:B------:R3:W5:Y:S01]  /*d620*/  @P3 LDG.E R6, desc[UR50][R8.64] ;  /* 0x0000003208063981 */ /* 0x000762000c1e1900 */
[----:B------:R-:W-:Y:S05]  /*d630*/  @P3 BRA `(.L_x_13762) ;  /* 0x0000000000103947 */ /* 0x000fea0003800000 */
[----:B------:R-:W-:Y:S05]  /*d640*/  @!P2 BRA `(.L_x_13762) ;  /* 0x00000000000ca947 */ /* 0x000fea0003800000 */
[----:B---3--:R-:W2:Y:S04]  /*d650*/  LDG.E R9, desc[UR50][R24.64] ;  /* 0x0000003218097981 */ /* 0x008ea8000c1e1900 */
[----:B-----5:R-:W2:Y:S02]  /*d660*/  LDG.E R6, desc[UR50][R24.64+0x4] ;  /* 0x0000043218067981 */ /* 0x020ea4000c1e1900 */
[----:B--2---:R-:W-:-:S07]  /*d670*/  IMAD.IADD R6, R6, 0x1, -R9 ;  /* 0x0000000106067824 */ /* 0x004fce00078e0a09 */
.L_x_13762:
[----:B---3--:R-:W-:Y:S01]  /*d680*/  SHFL.IDX PT, R12, R7, RZ, 0x1c1f ;  /* 0x001c1fff070c7589 */ /* 0x008fe200000e0000 */
[----:B------:R-:W-:Y:S01]  /*d690*/  IMAD.WIDE R2, R5, 0x2, R2 ;  /* 0x0000000205027825 */ /* 0x000fe200078e0202 */
[----:B------:R-:W-:Y:S01]  /*d6a0*/  LOP3.LUT P0, RZ, R152, 0x3, RZ, 0xc0, !PT ;  /* 0x0000000398ff7812 */ /* 0x000fe2000780c0ff */
[----:B------:R-:W-:Y:S01]  /*d6b0*/  ULDC.64 UR14, c[0x0][0xaa0] ;  /* 0x0002a800000e7ab9 */ /* 0x000fe20000000a00 */
[----:B------:R-:W0:Y:S01]  /*d6c0*/  SHFL.IDX PT, R13, R10, RZ, 0x1c1f ;  /* 0x001c1fff0a0d7589 */ /* 0x000e2200000e0000 */
[----:B------:R-:W-:Y:S01]  /*d6d0*/  VIADD R8, R154, UR41 ;  /* 0x000000299a087c36 */ /* 0x000fe20008000000 */
[----:B------:R-:W-:Y:S01]  /*d6e0*/  IADD3 R9, P3, R2, 0x1800, RZ ;  /* 0x0000180002097810 */ /* 0x000fe20007f7e0ff */
[----:B-----5:R-:W-:Y:S01]  /*d6f0*/  IMAD R35, R6, R33, RZ ;  /* 0x0000002106237224 */ /* 0x020fe200078e02ff */
[----:B------:R-:W-:Y:S01]  /*d700*/  SHFL.IDX PT, R14, R7, 0x1, 0x1c1f ;  /* 0x003c1f00070e7f89 */ /* 0x000fe200000e0000 */
[----:B------:R-:W-:Y:S01]  /*d710*/  VIADD R4, R8, 0x8 ;  /* 0x0000000808047836 */ /* 0x000fe20000000000 */
[----:B------:R-:W-:-:S02]  /*d720*/  IADD3 R25, P4, R2, 0x3000, RZ ;  /* 0x0000300002197810 */ /* 0x000fc40007f9e0ff */
[----:B------:R-:W1:Y:S01]  /*d730*/  SHFL.IDX PT, R15, R10, 0x1, 0x1c1f ;  /* 0x003c1f000a0f7f89 */ /* 0x000e6200000e0000 */
[-C--:B------:R-:W-:Y:S02]  /*d740*/  ISETP.GE.OR P2, PT, R8, R35.reuse, P0 ;  /* 0x000000230800720c */ /* 0x080fe40000746670 */
[----:B------:R-:W-:Y:S02]  /*d750*/  LOP3.LUT R5, R2, 0x380, RZ, 0xc0, !PT ;  /* 0x0000038002057812 */ /* 0x000fe400078ec0ff */
[----:B------:R-:W-:Y:S02]  /*d760*/  LOP3.LUT R8, R9, 0x380, RZ, 0xc0, !PT ;  /* 0x0000038009087812 */ /* 0x000fe400078ec0ff */
[----:B------:R-:W-:Y:S02]  /*d770*/  ISETP.GE.OR P0, PT, R4, R35, P0 ;  /* 0x000000230400720c */ /* 0x000fe40000706670 */
[----:B------:R-:W-:Y:S02]  /*d780*/  LOP3.LUT R24, R25, 0x380, RZ, 0xc0, !PT ;  /* 0x0000038019187812 */ /* 0x000fe400078ec0ff */
[----:B------:R-:W-:-:S02]  /*d790*/  SHF.R.U64 R5, R5, 0x3, RZ ;  /* 0x0000000305057819 */ /* 0x000fc400000012ff */
[----:B------:R-:W-:Y:S02]  /*d7a0*/  SHF.R.U64 R8, R8, 0x3, RZ ;  /* 0x0000000308087819 */ /* 0x000fe400000012ff */
[----:B------:R-:W-:Y:S01]  /*d7b0*/  SHF.R.U64 R24, R24, 0x3, RZ ;  /* 0x0000000318187819 */ /* 0x000fe200000012ff */
[----:B0-----:R-:W-:Y:S01]  /*d7c0*/  @!P2 ST.E desc[UR50][R12.64], R21 ;  /* 0x000000150c00a985 */ /* 0x001fe2000c101932 */
[----:B------:R-:W-:Y:S01]  /*d7d0*/  LOP3.LUT R4, R5, R2, RZ, 0x3c, !PT ;  /* 0x0000000205047212 */ /* 0x000fe200078e3cff */
[--C-:B------:R-:W-:Y:S01]  /*d7e0*/  IMAD.MOV.U32 R5, RZ, RZ, R3.reuse ;  /* 0x000000ffff057224 */ /* 0x100fe200078e0003 */
[----:B------:R-:W-:Y:S01]  /*d7f0*/  LOP3.LUT R8, R8, R9, RZ, 0x3c, !PT ;  /* 0x0000000908087212 */ /* 0x000fe200078e3cff */
[--C-:B------:R-:W-:Y:S01]  /*d800*/  IMAD.X R9, RZ, RZ, R3.reuse, P3 ;  /* 0x000000ffff097224 */ /* 0x100fe200018e0603 */
[----:B------:R-:W-:Y:S01]  /*d810*/  LOP3.LUT R24, R24, R25, RZ, 0x3c, !PT ;  /* 0x0000001918187212 */ /* 0x000fe200078e3cff */
[--C-:B------:R-:W-:Y:S01]  /*d820*/  IMAD.X R25, RZ, RZ, R3.reuse, P4 ;  /* 0x000000ffff197224 */ /* 0x100fe200020e0603 */
[----:B-1----:R0:W-:Y:S04]  /*d830*/  @!P0 ST.E desc[UR50][R14.64], R20 ;  /* 0x000000140e008985 */ /* 0x0021e8000c101932 */
[----:B------:R-:W2:Y:S04]  /*d840*/  LD.E.128 R4, desc[UR50][R4.64] ;  /* 0x0000003204047980 */ /* 0x000ea8000c101d00 */
[----:B------:R-:W3:Y:S04]  /*d850*/  LD.E.128 R8, desc[UR50][R8.64] ;  /* 0x0000003208087980 */ /* 0x000ee8000c101d00 */
[----:B------:R-:W4:Y:S01]  /*d860*/  LD.E.128 R24, desc[UR50][R24.64] ;  /* 0x0000003218187980 */ /* 0x000f22000c101d00 */
[----:B------:R-:W-:Y:S01]  /*d870*/  IADD3 R29, P0, R2, 0x4800, RZ ;  /* 0x00004800021d7810 */ /* 0x000fe20007f1e0ff */
[----:B0-----:R-:W0:Y:S03]  /*d880*/  @P1 LDC R20, c[0x0][0xbec] ;  /* 0x0002fb00ff141b82 */ /* 0x001e260000000800 */
[----:B------:R-:W-:Y:S01]  /*d890*/  LOP3.LUT R2, R29, 0x380, RZ, 0xc0, !PT ;  /* 0x000003801d027812 */ /* 0x000fe200078ec0ff */
[----:B------:R-:W-:Y:S01]  /*d8a0*/  IMAD.X R13, RZ, RZ, R3, P0 ;  /* 0x000000ffff0d7224 */ /* 0x000fe200000e0603 */
[----:B------:R-:W-:-:S02]  /*d8b0*/  UIMAD UR12, UR9, UR14, URZ ;  /* 0x0000000e090c72a4 */ /* 0x000fc4000f8e023f */
[----:B------:R-:W-:Y:S01]  /*d8c0*/  SHF.R.U64 R2, R2, 0x3, RZ ;  /* 0x0000000302027819 */ /* 0x000fe200000012ff */
[----:B------:R-:W1:Y:S01]  /*d8d0*/  @P1 LDC R3, c[0x0][0xbf0] ;  /* 0x0002fc00ff031b82 */ /* 0x000e620000000800 */
[----:B------:R-:W-:Y:S02]  /*d8e0*/  UIMAD.WIDE.U32 UR8, UR4, UR14, URZ ;  /* 0x0000000e040872a5 */ /* 0x000fe4000f8e003f */
[----:B------:R-:W-:Y:S01]  /*d8f0*/  UIMAD UR12, UR4, UR15, UR12 ;  /* 0x0000000f040c72a4 */ /* 0x000fe2000f8e020c */
[----:B------:R-:W-:Y:S01]  /*d900*/  LOP3.LUT R12, R2, R29, RZ, 0x3c, !PT ;  /* 0x0000001d020c7212 */ /* 0x000fe200078e3cff */
[----:B------:R-:W-:Y:S01]  /*d910*/  IMAD R2, R18, 0x30, R23 ;  /* 0x0000003012027824 */ /* 0x000fe200078e0217 */
[----:B------:R-:W-:Y:S01]  /*d920*/  ULDC.64 UR14, c[0x0][0xae8] ;  /* 0x0002ba00000e7ab9 */ /* 0x000fe20000000a00 */
[----:B------:R-:W-:Y:S02]  /*d930*/  UIADD3 UR9, UR9, UR12, URZ ;  /* 0x0000000c09097290 */ /* 0x000fe4000fffe03f */
[----:B------:R-:W-:Y:S01]  /*d940*/  UIMAD UR4, UR18, UR14, URZ ;  /* 0x0000000e120472a4 */ /* 0x000fe2000f8e023f */
[----:B------:R-:W-:Y:S01]  /*d950*/  VIADD R29, R2, UR41 ;  /* 0x00000029021d7c36 */ /* 0x000fe20008000000 */
[----:B------:R-:W-:Y:S01]  /*d960*/  UIMAD.WIDE.U32 UR8, UR39, UR14, UR8 ;  /* 0x0000000e270872a5 */ /* 0x000fe2000f8e0008 */
[----:B------:R-:W-:Y:S01]  /*d970*/  VIADD R32, R23, UR41 ;  /* 0x0000002917207c36 */ /* 0x000fe20008000000 */
[----:B------:R-:W-:Y:S01]  /*d980*/  UIMAD UR4, UR39, UR15, UR4 ;  /* 0x0000000f270472a4 */ /* 0x000fe2000f8e0204 */
[----:B------:R-:W5:Y:S01]  /*d990*/  LD.E.128 R12, desc[UR50][R12.64] ;  /* 0x000000320c0c7980 */ /* 0x000f62000c101d00 */
        /* <DEDUP_REMOVED lines=9> */
[----:B------:R-:W-:Y:S01]  /*da30*/  UIADD3 UR9, UR9, UR4, URZ ;  /* 0x0000000409097290 */ /* 0x000fe2000fffe03f */
[----:B------:R-:W-:Y:S01]  /*da40*/  IMAD.MOV.U32 R21, RZ, RZ, R29 ;  /* 0x000000ffff157224 */ /* 0x000fe200078e001d */
[----:B------:R-:W-:Y:S01]  /*da50*/  UIMAD UR4, UR10, UR13, UR11 ;  /* 0x0000000d0a0472a4 */ /* 0x000fe2000f8e020b */
[----:B------:R-:W-:Y:S01]  /*da60*/  VIADD R0, R0, 0x16820 ;  /* 0x0001682000007836 */ /* 0x000fe20000000000 */
[----:B------:R-:W-:Y:S01]  /*da70*/  UIMAD.WIDE.U32 UR10, UR10, UR12, UR8 ;  /* 0x0000000c0a0a72a5 */ /* 0x000fe2000f8e0008 */
[----:B-1----:R-:W-:-:S02]  /*da80*/  @P1 SHF.R.U32.HI R21, RZ, R3, R2 ;  /* 0x00000003ff151219 */ /* 0x002fc40000011602 */
[----:B------:R-:W-:Y:S01]  /*da90*/  ULDC.64 UR8, c[0x0][0xae0] ;  /* 0x0002b80000087ab9 */ /* 0x000fe20000000a00 */
[----:B------:R-:W-:Y:S01]  /*daa0*/  UIADD3 UR4, UR11, UR4, URZ ;  /* 0x000000040b047290 */ /* 0x000fe2000fffe03f */
[--C-:B------:R-:W-:Y:S01]  /*dab0*/  SHF.R.S32.HI R20, RZ, 0x1f, R21.reuse ;  /* 0x0000001fff147819 */ /* 0x100fe20000011415 */
[----:B------:R-:W-:Y:S01]  /*dac0*/  IMAD.MOV R28, RZ, RZ, -R21 ;  /* 0x000000ffff1c7224 */ /* 0x000fe200078e0a15 */
[----:B------:R-:W-:Y:S01]  /*dad0*/  PRMT R0, RZ, 0x654, R0 ;  /* 0x00000654ff007816 */ /* 0x000fe20000000000 */
[----:B------:R-:W-:Y:S02]  /*dae0*/  IMAD.U32 R3, RZ, RZ, UR11 ;  /* 0x0000000bff037e24 */ /* 0x000fe4000f8e00ff */
[----:B------:R-:W-:Y:S02]  /*daf0*/  IMAD R20, R20, UR8, RZ ;  /* 0x0000000814147c24 */ /* 0x000fe4000f8e02ff */
[----:B------:R-:W-:Y:S02]  /*db00*/  IMAD R29, R33, R28, R29 ;  /* 0x0000001c211d7224 */ /* 0x000fe400078e021d */
[----:B------:R-:W-:-:S02]  /*db10*/  IMAD.U32 R2, RZ, RZ, UR10 ;  /* 0x0000000aff027e24 */ /* 0x000fc4000f8e00ff */
[----:B------:R-:W-:Y:S01]  /*db20*/  IMAD.U32 R3, RZ, RZ, UR4 ;  /* 0x00000004ff037e24 */ /* 0x000fe2000f8e00ff */
[----:B------:R-:W-:Y:S01]  /*db30*/  ULDC UR4, c[0x0][0xac8] ;  /* 0x0002b20000047ab9 */ /* 0x000fe20000000800 */
[C---:B------:R-:W-:Y:S01]  /*db40*/  IMAD R31, R21.reuse, UR9, R20 ;  /* 0x00000009151f7c24 */ /* 0x040fe2000f8e0214 */
[----:B------:R-:W-:Y:S01]  /*db50*/  SHF.R.S32.HI R20, RZ, 0x1f, R29 ;  /* 0x0000001fff147819 */ /* 0x000fe2000001141d */
[----:B------:R-:W-:Y:S01]  /*db60*/  IMAD.WIDE.U32 R2, R21, UR8, R2 ;  /* 0x0000000815027c25 */ /* 0x000fe2000f8e0002 */
[----:B------:R-:W-:Y:S01]  /*db70*/  ULDC.64 UR8, c[0x0][0xad8] ;  /* 0x0002b60000087ab9 */ /* 0x000fe20000000a00 */
[----:B0-----:R0:W-:Y:S02]  /*db80*/  SYNCS.ARRIVE.TRANS64.RED.A1T0 RZ, [R0+URZ], RZ ;  /* 0x000000ff00ff79a7 */ /* 0x0011e4000810043f */
[----:B------:R-:W-:Y:S02]  /*db90*/  IMAD.IADD R3, R3, 0x1, R31 ;  /* 0x0000000103037824 */ /* 0x000fe400078e021f */
[----:B------:R-:W-:-:S02]  /*dba0*/  IMAD R20, R20, UR8, RZ ;  /* 0x0000000814147c24 */ /* 0x000fc4000f8e02ff */
[----:B------:R-:W-:-:S04]  /*dbb0*/  IMAD.WIDE.U32 R2, R29, UR8, R2 ;  /* 0x000000081d027c25 */ /* 0x000fc8000f8e0002 */
[----:B------:R-:W-:Y:S01]  /*dbc0*/  IMAD R21, R29, UR9, R20 ;  /* 0x000000091d157c24 */ /* 0x000fe2000f8e0214 */
[----:B------:R-:W-:Y:S01]  /*dbd0*/  ULDC.64 UR8, c[0x0][0xa80] ;  /* 0x0002a00000087ab9 */ /* 0x000fe20000000a00 */
[----:B0-----:R-:W-:Y:S01]  /*dbe0*/  VIADD R0, R32, 0x90 ;  /* 0x0000009020007836 */ /* 0x001fe20000000000 */
[----:B------:R-:W-:Y:S01]  /*dbf0*/  LEA R30, P0, R2, UR8, 0x1 ;  /* 0x00000008021e7c11 */ /* 0x000fe2000f8008ff */
[----:B------:R-:W-:-:S04]  /*dc00*/  IMAD.IADD R3, R3, 0x1, R21 ;  /* 0x0000000103037824 */ /* 0x000fc800078e0215 */
[----:B------:R-:W0:Y:S01]  /*dc10*/  SHFL.IDX PT, R20, R30, RZ, 0x181f ;  /* 0x00181fff1e147589 */ /* 0x000e2200000e0000 */
[----:B------:R-:W-:Y:S01]  /*dc20*/  LEA.HI.X R31, R2, UR9, R3, 0x1, P0 ;  /* 0x00000009021f7c11 */ /* 0x000fe200080f0c03 */
[C---:B------:R-:W-:Y:S01]  /*dc30*/  VIADD R2, R32.reuse, 0x30 ;  /* 0x0000003020027836 */ /* 0x040fe20000000000 */
[----:B------:R-:W-:Y:S01]  /*dc40*/  ISETP.GE.AND P0, PT, R19, UR4, PT ;  /* 0x0000000413007c0c */ /* 0x000fe2000bf06270 */
[----:B------:R-:W1:Y:S01]  /*dc50*/  SHFL.IDX PT, R28, R30, 0x1, 0x181f ;  /* 0x00381f001e1c7f89 */ /* 0x000e6200000e0000 */
[C---:B------:R-:W-:Y:S02]  /*dc60*/  VIADD R3, R32.reuse, 0x60 ;  /* 0x0000006020037836 */ /* 0x040fe40000000000 */
[-C--:B------:R-:W-:Y:S01]  /*dc70*/  ISETP.GE.OR P1, PT, R32, R35.reuse, P0 ;  /* 0x000000232000720c */ /* 0x080fe20000726670 */
[----:B------:R-:W1:Y:S01]  /*dc80*/  SHFL.IDX PT, R34, R30, 0x2, 0x181f ;  /* 0x00581f001e227f89 */ /* 0x000e6200000e0000 */
[-C--:B------:R-:W-:Y:S02]  /*dc90*/  ISETP.GE.OR P2, PT, R2, R35.reuse, P0 ;  /* 0x000000230200720c */ /* 0x080fe40000746670 */
[-C--:B------:R-:W-:Y:S01]  /*dca0*/  ISETP.GE.OR P3, PT, R3, R35.reuse, P0 ;  /* 0x000000230300720c */ /* 0x080fe20000766670 */
[----:B------:R-:W1:Y:S01]  /*dcb0*/  SHFL.IDX PT, R21, R31, RZ, 0x181f ;  /* 0x00181fff1f157589 */ /* 0x000e6200000e0000 */
[----:B------:R-:W-:-:S03]  /*dcc0*/  ISETP.GE.OR P0, PT, R0, R35, P0 ;  /* 0x000000230000720c */ /* 0x000fc60000706670 */
[----:B------:R-:W1:Y:S04]  /*dcd0*/  SHFL.IDX PT, R29, R31, 0x1, 0x181f ;  /* 0x00381f001f1d7f89 */ /* 0x000e6800000e0000 */
[----:B------:R-:W1:Y:S01]  /*dce0*/  SHFL.IDX PT, R33, R31, 0x2, 0x181f ;  /* 0x00581f001f217f89 */ /* 0x000e6200000e0000 */
[----:B0-----:R-:W-:-:S03]  /*dcf0*/  @!P1 LEA R2, P4, R19, R20, 0x1 ;  /* 0x0000001413029211 */ /* 0x001fc600078808ff */
[----:B------:R-:W0:Y:S01]  /*dd00*/  SHFL.IDX PT, R30, R30, 0x3, 0x181f ;  /* 0x00781f001e1e7f89 */ /* 0x000e2200000e0000 */
[----:B-1----:R-:W-:-:S03]  /*dd10*/  @!P2 LEA R20, P5, R19, R28, 0x1 ;  /* 0x0000001c1314a211 */ /* 0x002fc600078a08ff */
[----:B------:R-:W1:Y:S01]  /*dd20*/  SHFL.IDX PT, R31, R31, 0x3, 0x181f ;  /* 0x00781f001f1f7f89 */ /* 0x000e6200000e0000 */
[C---:B------:R-:W-:Y:S02]  /*dd30*/  @!P3 LEA R28, P6, R19.reuse, R34, 0x1 ;  /* 0x00000022131cb211 */ /* 0x040fe400078c08ff */
[C-C-:B------:R-:W-:Y:S02]  /*dd40*/  @!P1 LEA.HI.X R3, R19.reuse, R21, R156.reuse, 0x1, P4 ;  /* 0x0000001513039211 */ /* 0x140fe400020f0c9c */
[C-C-:B------:R-:W-:Y:S02]  /*dd50*/  @!P2 LEA.HI.X R21, R19.reuse, R29, R156.reuse, 0x1, P5 ;  /* 0x0000001d1315a211 */ /* 0x140fe400028f0c9c */
[----:B------:R-:W-:Y:S01]  /*dd60*/  @!P3 LEA.HI.X R29, R19, R33, R156, 0x1, P6 ;  /* 0x00000021131db211 */ /* 0x000fe200030f0c9c */
[----:B--2---:R2:W-:Y:S04]  /*dd70*/  @!P1 ST.E.128 desc[UR50][R2.64], R4 ;  /* 0x0000000402009985 */ /* 0x0045e8000c101d32 */
[----:B---3--:R2:W-:Y:S04]  /*dd80*/  @!P2 ST.E.128 desc[UR50][R20.64], R8 ;  /* 0x000000081400a985 */ /* 0x0085e8000c101d32 */
[----:B----4-:R2:W-:Y:S01]  /*dd90*/  @!P3 ST.E.128 desc[UR50][R28.64], R24 ;  /* 0x000000181c00b985 */ /* 0x0105e2000c101d32 */
[----:B01----:R-:W-:Y:S05]  /*dda0*/  @P0 BRA `(.L_x_13763) ;  /* 0x0000000800700947 */ /* 0x003fea0003800000 */
[----:B--2---:R-:W-:-:S04]  /*ddb0*/  LEA R2, P0, R19, R30, 0x1 ;  /* 0x0000001e13027211 */ /* 0x004fc800078008ff */
[----:B------:R-:W-:-:S05]  /*ddc0*/  LEA.HI.X R3, R19, R31, R156, 0x1, P0 ;  /* 0x0000001f13037211 */ /* 0x000fca00000f0c9c */
[----:B-----5:R0:W-:Y:S01]  /*ddd0*/  ST.E.128 desc[UR50][R2.64], R12 ;  /* 0x0000000c02007985 */ /* 0x0201e2000c101d32 */
[----:B------:R-:W-:Y:S05]  /*dde0*/  BRA `(.L_x_13763) ;  /* 0x0000000800607947 */ /* 0x000fea0003800000 */
.L_x_13761:
        /* <DEDUP_REMOVED lines=32> */
.L_x_13764:
        /* <DEDUP_REMOVED lines=47> */
.L_x_13766:
[----:B------:R-:W-:Y:S05]  /*e2e0*/  BSYNC B1 ;  /* 0x0000000000017941 */ /* 0x000fea0003800000 */
.L_x_13765:
[----:B0-----:R-:W0:Y:S01]  /*e2f0*/  @P0 LDC R3, c[0x0][0xbf0] ;  /* 0x0002fc00ff030b82 */ /* 0x001e220000000800 */
[----:B------:R-:W-:Y:S01]  /*e300*/  ULDC.64 UR16, c[0x0][0xaa0] ;  /* 0x0002a80000107ab9 */ /* 0x000fe20000000a00 */
[----:B------:R-:W-:Y:S01]  /*e310*/  IMAD R2, R18, 0x30, R23 ;  /* 0x0000003012027824 */ /* 0x000fe200078e0217 */
[----:B------:R-:W-:Y:S01]  /*e320*/  UIMAD UR10, UR11, UR16, URZ ;  /* 0x000000100b0a72a4 */ /* 0x000fe2000f8e023f */
[----:B------:R-:W-:Y:S01]  /*e330*/  VIADD R20, R23, UR41 ;  /* 0x0000002917147c36 */ /* 0x000fe20008000000 */
[----:B------:R-:W-:Y:S01]  /*e340*/  UIMAD.WIDE.U32 UR8, UR4, UR16, URZ ;  /* 0x00000010040872a5 */ /* 0x000fe2000f8e003f */
[----:B------:R-:W-:Y:S01]  /*e350*/  VIADD R4, R2, UR41 ;  /* 0x0000002902047c36 */ /* 0x000fe20008000000 */
[----:B------:R-:W-:Y:S01]  /*e360*/  UIMAD UR10, UR4, UR17, UR10 ;  /* 0x00000011040a72a4 */ /* 0x000fe2000f8e020a */
[----:B-----5:R-:W-:Y:S02]  /*e370*/  IMAD R13, R0, R11, RZ ;  /* 0x0000000b000d7224 */ /* 0x020fe400078e02ff */
[----:B------:R-:W-:Y:S01]  /*e380*/  ULDC.64 UR16, c[0x0][0xae8] ;  /* 0x0002ba0000107ab9 */ /* 0x000fe20000000a00 */
[----:B------:R-:W-:Y:S01]  /*e390*/  UIADD3 UR9, UR9, UR10, URZ ;  /* 0x0000000a09097290 */ /* 0x000fe2000fffe03f */
[----:B------:R-:W-:Y:S01]  /*e3a0*/  @P0 IMAD.HI.U32 R2, R4, R9, RZ ;  /* 0x0000000904020227 */ /* 0x000fe200078e00ff */
[----:B------:R-:W-:-:S02]  /*e3b0*/  UIMAD UR4, UR12, UR16, URZ ;  /* 0x000000100c0472a4 */ /* 0x000fc4000f8e023f */
[----:B------:R-:W-:Y:S01]  /*e3c0*/  UIMAD.WIDE.U32 UR8, UR39, UR16, UR8 ;  /* 0x00000010270872a5 */ /* 0x000fe2000f8e0008 */
[----:B------:R-:W-:Y:S01]  /*e3d0*/  IMAD.MOV.U32 R5, RZ, RZ, R4 ;  /* 0x000000ffff057224 */ /* 0x000fe200078e0004 */
[----:B------:R-:W-:Y:S01]  /*e3e0*/  UIMAD UR4, UR39, UR17, UR4 ;  /* 0x00000011270472a4 */ /* 0x000fe2000f8e0204 */
[----:B------:R-:W-:Y:S01]  /*e3f0*/  VIADD R0, R20, 0x30 ;  /* 0x0000003014007836 */ /* 0x000fe20000000000 */
[----:B------:R-:W-:Y:S02]  /*e400*/  ULDC.64 UR10, c[0x0][0xaf0] ;  /* 0x0002bc00000a7ab9 */ /* 0x000fe40000000a00 */
[----:B------:R-:W-:Y:S02]  /*e410*/  UIADD3 UR9, UR9, UR4, URZ ;  /* 0x0000000409097290 */ /* 0x000fe4000fffe03f */
        /* <DEDUP_REMOVED lines=24> */
[----:B------:R-:W-:-:S04]  /*e5a0*/  LEA R4, P0, R2, UR8, 0x1 ;  /* 0x0000000802047c11 */ /* 0x000fc8000f8008ff */
[----:B------:R-:W-:Y:S01]  /*e5b0*/  LEA.HI.X R8, R2, UR9, R3, 0x1, P0 ;  /* 0x0000000902087c11 */ /* 0x000fe200080f0c03 */
[----:B------:R-:W0:Y:S01]  /*e5c0*/  SHFL.IDX PT, R6, R4, RZ, 0x181f ;  /* 0x00181fff04067589 */ /* 0x000e2200000e0000 */
[----:B------:R-:W-:Y:S01]  /*e5d0*/  ISETP.GE.AND P0, PT, R19, UR4, PT ;  /* 0x0000000413007c0c */ /* 0x000fe2000bf06270 */
[C---:B------:R-:W-:Y:S02]  /*e5e0*/  VIADD R2, R20.reuse, 0x60 ;  /* 0x0000006014027836 */ /* 0x040fe40000000000 */
[----:B------:R-:W1:Y:S01]  /*e5f0*/  SHFL.IDX PT, R10, R4, 0x1, 0x181f ;  /* 0x00381f00040a7f89 */ /* 0x000e6200000e0000 */
[CC--:B------:R-:W-:Y:S01]  /*e600*/  ISETP.GE.OR P3, PT, R20.reuse, R13.reuse, P0 ;  /* 0x0000000d1400720c */ /* 0x0c0fe20000766670 */
[----:B------:R-:W-:Y:S01]  /*e610*/  VIADD R3, R20, 0x90 ;  /* 0x0000009014037836 */ /* 0x000fe20000000000 */
[-C--:B------:R-:W-:Y:S01]  /*e620*/  ISETP.GE.OR P2, PT, R0, R13.reuse, P0 ;  /* 0x0000000d0000720c */ /* 0x080fe20000746670 */
[----:B------:R-:W2:Y:S01]  /*e630*/  SHFL.IDX PT, R12, R4, 0x2, 0x181f ;  /* 0x00581f00040c7f89 */ /* 0x000ea200000e0000 */
[----:B------:R-:W-:-:S02]  /*e640*/  ISETP.GE.OR P1, PT, R2, R13, P0 ;  /* 0x0000000d0200720c */ /* 0x000fc40000726670 */
[----:B------:R-:W-:Y:S01]  /*e650*/  ISETP.GE.OR P0, PT, R3, R13, P0 ;  /* 0x0000000d0300720c */ /* 0x000fe20000706670 */
[----:B------:R-:W3:Y:S04]  /*e660*/  SHFL.IDX PT, R5, R8, RZ, 0x181f ;  /* 0x00181fff08057589 */ /* 0x000ee800000e0000 */
        /* <DEDUP_REMOVED lines=16> */
.L_x_13763:
[----:B------:R-:W-:Y:S05]  /*e770*/  BSYNC B0 ;  /* 0x0000000000007941 */ /* 0x000fea0003800000 */
.L_x_13760:
[----:B------:R-:W-:Y:S02]  /*e780*/  ULDC UR4, c[0x0][0xc3c] ;  /* 0x00030f0000047ab9 */ /* 0x000fe40000000800 */
[----:B------:R-:W-:-:S06]  /*e790*/  UISETP.GE.AND UP0, UPT, UR6, UR4, UPT ;  /* 0x000000040600728c */ /* 0x000fcc000bf06270 */
[----:B------:R-:W-:-:S13]  /*e7a0*/  PLOP3.LUT P0, PT, PT, PT, UP0, 0x80, 0x0 ;  /* 0x000000000000781c */ /* 0x000fda0003f0f008 */
[----:B------:R-:W-:Y:S05]  /*e7b0*/  @!P0 BRA `(.L_x_13767) ;  /* 0xffffff24008c8947 */ /* 0x000fea000383ffff */
[----:B------:R-:W-:Y:S05]  /*e7c0*/  EXIT ;  /* 0x000000000000794d */ /* 0x000fea0003800000 */
.L_x_13678:
        /* <DEDUP_REMOVED lines=18> */
.L_x_13768:
        /* <DEDUP_REMOVED lines=42> */
.L_x_13774:
        /* <DEDUP_REMOVED lines=12> */
.L_x_13773:
[----:B------:R-:W-:Y:S05]  /*ec50*/  BSYNC B0 ;  /* 0x0000000000007941 */ /* 0x000fea0003800000 */
.L_x_13772:
        /* <DEDUP_REMOVED lines=21> */
.L_x_13770:
        /* <DEDUP_REMOVED lines=21> */
.L_x_13775:
        /* <DEDUP_REMOVED lines=58> */
.L_x_13771:
[----:B------:R-:W-:Y:S02]  /*f2a0*/  IMAD.MOV.U32 R17, RZ, RZ, RZ ;  /* 0x000000ffff117224 */ /* 0x000fe400078e00ff */
[----:B------:R-:W-:Y:S02]  /*f2b0*/  IMAD.U32 R16, RZ, RZ, UR6 ;  /* 0x00000006ff107e24 */ /* 0x000fe4000f8e00ff */
[----:B------:R-:W-:-:S07]  /*f2c0*/  IMAD.MOV.U32 R18, RZ, RZ, RZ ;  /* 0x000000ffff127224 */ /* 0x000fce00078e00ff */
.L_x_13776:
[----:B------:R-:W-:-:S13]  /*f2d0*/  ISETP.NE.AND P0, PT, R5, RZ, PT ;  /* 0x000000ff0500720c */ /* 0x000fda0003f05270 */
[----:B------:R-:W0:Y:S01]  /*f2e0*/  @!P0 S2R R3, SR_CgaCtaId ;  /* 0x0000000000038919 */ /* 0x000e220000008800 */
[----:B------:R-:W-:-:S04]  /*f2f0*/  @!P0 MOV R0, 0x400 ;  /* 0x0000040000008802 */ /* 0x000fc80000000f00 */
[----:B0-----:R-:W-:-:S05]  /*f300*/  @!P0 LEA R0, R3, R0, 0x18 ;  /* 0x0000000003008211 */ /* 0x001fca00078ec0ff */
[----:B------:R0:W-:Y:S01]  /*f310*/  @!P0 STS.128 [R0+0x168d0], R16 ;  /* 0x0168d01000008388 */ /* 0x0001e20000000c00 */
[----:B------:R-:W-:Y:S06]  /*f320*/  BAR.ARV 0x5, 0x200 ;  /* 0x0148000000007b1d */ /* 0x000fec0000002000 */
.L_x_13769:
        /* <DEDUP_REMOVED lines=28> */
.L_x_13875:
[----:B------:R-:W-:Y:S05]  /*f4f0*/  YIELD ;  /* 0x0000000000007946 */ /* 0x000fea0003800000 */
[----:B------:R-:W-:Y:S01]  /*f500*/  ULDC.64 UR4, c[0x0][0xa28] ;  /* 0x00028a0000047ab9 */ /* 0x000fe20000000a00 */
[----:B---3--:R-:W-:Y:S01]  /*f510*/  IMAD.MOV.U32 R0, RZ, RZ, RZ ;  /* 0x000000ffff007224 */ /* 0x008fe200078e00ff */
[----:B------:R-:W-:Y:S01]  /*f520*/  ISETP.NE.U32.AND P0, PT, RZ, UR4, PT ;  /* 0x00000004ff007c0c */ /* 0x000fe2000bf05070 */
[----:B0-----:R-:W0:Y:S01]  /*f530*/  LDC.64 R4, c[0x0][0xa00] ;  /* 0x00028000ff047b82 */ /* 0x001e220000000a00 */
[----:B-1----:R-:W-:Y:S01]  /*f540*/  IMAD.MOV.U32 R8, RZ, RZ, RZ ;  /* 0x000000ffff087224 */ /* 0x002fe200078e00ff */
        /* <DEDUP_REMOVED lines=20> */
[----:B------:R0:W5:Y:S01]  /*f690*/  @P1 LDG.E R27, desc[UR50][R2.64] ;  /* 0x00000032021b1981 */ /* 0x000162000c1e1900 */
[----:B-1----:R-:W-:-:S03]  /*f6a0*/  @P2 IMAD.WIDE R6, R19, 0x4, R6 ;  /* 0x0000000413062825 */ /* 0x002fc600078e0206 */
        /* <DEDUP_REMOVED lines=8> */
[----:B------:R-:W-:-:S04]  /*f730*/  USEL UR4, UR4, 0x1, UP0 ;  /* 0x0000000104047887 */ /* 0x000fc80008000000 */
[----:B------:R-:W-:-:S06]  /*f740*/  UIMAD UR4, UR4, UR5, URZ ;  /* 0x00000005040472a4 */ /* 0x000fcc000f8e023f */
[----:B------:R-:W-:Y:S01]  /*f750*/  IMAD.U32 R9, RZ, RZ, UR4 ;  /* 0x00000004ff097e24 */ /* 0x000fe2000f8e00ff */
[----:B--2---:R0:W-:Y:S01]  /*f760*/  STL [R1+0x10], R8 ;  /* 0x0000100801007387 */ /* 0x0041e20000100800 */
[----:B------:R-:W-:Y:S05]  /*f770*/  @P2 BRA `(.L_x_13778) ;  /* 0x0000000000142947 */ /* 0x000fea0003800000 */
[----:B------:R-:W-:Y:S05]  /*f780*/  @!P0 BRA `(.L_x_13778) ;  /* 0x0000000000108947 */ /* 0x000fea0003800000 */
[----:B------:R-:W0:Y:S04]  /*f790*/  LDG.E R7, desc[UR50][R4.64] ;  /* 0x0000003204077981 */ /* 0x000e28000c1e1900 */
[----:B------:R-:W0:Y:S02]  /*f7a0*/  LDG.E R6, desc[UR50][R4.64+0x4] ;  /* 0x0000043204067981 */ /* 0x000e24000c1e1900 */
[----:B0-----:R-:W-:-:S05]  /*f7b0*/  IMAD.IADD R8, R6, 0x1, -R7 ;  /* 0x0000000106087824 */ /* 0x001fca00078e0a07 */
[----:B------:R1:W-:Y:S02]  /*f7c0*/  STL [R1+0x10], R8 ;  /* 0x0000100801007387 */ /* 0x0003e40000100800 */
.L_x_13778:
[----:B------:R-:W-:Y:S01]  /*f7d0*/  ULDC.64 UR4, c[0x0][0xa20] ;  /* 0x0002880000047ab9 */ /* 0x000fe20000000a00 */
[----:B-----5:R-:W-:Y:S01]  /*f7e0*/  IMAD.IADD R27, R27, 0x1, R0 ;  /* 0x000000011b1b7824 */ /* 0x020fe200078e0200 */
[----:B------:R-:W-:-:S04]  /*f7f0*/  ISETP.NE.U32.AND P0, PT, RZ, UR4, PT ;  /* 0x00000004ff007c0c */ /* 0x000fc8000bf05070 */
[----:B------:R-:W-:-:S13]  /*f800*/  ISETP.NE.AND.EX P0, PT, RZ, UR5, PT, P0 ;  /* 0x00000005ff007c0c */ /* 0x000fda000bf05300 */
[----:B------:R-:W-:Y:S05]  /*f810*/  @!P0 BRA `(.L_x_13779) ;  /* 0x0000000000108947 */ /* 0x000fea0003800000 */
[----:B0-----:R-:W0:Y:S02]  /*f820*/  LDC.64 R2, c[0x0][0xa20] ;  /* 0x00028800ff027b82 */ /* 0x001e240000000a00 */
[----:B0-----:R-:W-:-:S05]  /*f830*/  IMAD.WIDE R2, R19, 0x4, R2 ;  /* 0x0000000413027825 */ /* 0x001fca00078e0202 */
[----:B------:R2:W5:Y:S01]  /*f840*/  LDG.E R9, desc[UR50][R2.64] ;  /* 0x0000003202097981 */ /* 0x000562000c1e1900 */
[----:B------:R-:W-:Y:S05]  /*f850*/  BRA `(.L_x_13780) ;  /* 0x0000000000107947 */ /* 0x000fea0003800000 */
.L_x_13779:
[----:B------:R-:W-:Y:S05]  /*f860*/  @!P1 BRA `(.L_x_13780) ;  /* 0x00000000000c9947 */ /* 0x000fea0003800000 */
[----:B------:R-:W2:Y:S04]  /*f870*/  LDG.E R4, desc[UR50][R2.64] ;  /* 0x0000003202047981 */ /* 0x000ea8000c1e1900 */
[----:B------:R-:W2:Y:S02]  /*f880*/  LDG.E R9, desc[UR50][R2.64+0x4] ;  /* 0x0000043202097981 */ /* 0x000ea4000c1e1900 */
[----:B--2---:R-:W-:-:S07]  /*f890*/  IMAD.IADD R9, R9, 0x1, -R4 ;  /* 0x0000000109097824 */ /* 0x004fce00078e0a04 */
.L_x_13780:
[----:B0-2---:R-:W0:Y:S01]  /*f8a0*/  LDC R2, c[0x0][0x448] ;  /* 0x00011200ff027b82 */ /* 0x005e220000000800 */
[----:B------:R-:W-:Y:S02]  /*f8b0*/  IMAD R6, R17, 0xc0, RZ ;  /* 0x000000c011067824 */ /* 0x000fe400078e02ff */
[----:B-----5:R-:W-:Y:S02]  /*f8c0*/  IMAD.IADD R9, R9, 0x1, -R0 ;  /* 0x0000000109097824 */ /* 0x020fe400078e0a00 */
[----:B------:R-:W-:Y:S01]  /*f8d0*/  VIADD R0, R6, 0xbf ;  /* 0x000000bf06007836 */ /* 0x000fe20000000000 */
[----:B------:R2:W-:Y:S01]  /*f8e0*/  STL [R1+0xc], R6 ;  /* 0x00000c0601007387 */ /* 0x0005e20000100800 */
[----:B0-----:R-:W-:Y:S02]  /*f8f0*/  ISETP.NE.AND P1, PT, R2, 0x1, PT ;  /* 0x000000010200780c */ /* 0x001fe40003f25270 */
[----:B------:R-:W0:Y:S11]  /*f900*/  LDC.64 R2, c[0x0][0x9e0] ;  /* 0x00027800ff027b82 */ /* 0x000e360000000a00 */
[----:B------:R-:W3:Y:S08]  /*f910*/  @P1 LDC R5, c[0x0][0x44c] ;  /* 0x00011300ff051b82 */ /* 0x000ef00000000800 */
[----:B------:R-:W4:Y:S01]  /*f920*/  @P1 LDC R4, c[0x0][0x450] ;  /* 0x00011400ff041b82 */ /* 0x000f220000000800 */
[----:B0-----:R-:W-:Y:S01]  /*f930*/  ISETP.GE.AND P2, PT, R3, 0x1, PT ;  /* 0x000000010300780c */ /* 0x001fe20003f46270 */
[----:B---3--:R-:W-:-:S05]  /*f940*/  @P1 IMAD.HI.U32 R5, R0, R5, RZ ;  /* 0x0000000500051227 */ /* 0x008fca00078e00ff */
[----:B----4-:R-:W-:Y:S02]  /*f950*/  @P1 SHF.R.U32.HI R0, RZ, R4, R5 ;  /* 0x00000004ff001219 */ /* 0x010fe40000011605 */
[----:B------:R-:W-:-:S05]  /*f960*/  IADD3 R5, R9, 0x1, -R8 ;  /* 0x0000000109057810 */ /* 0x000fca0007ffe808 */
[----:B------:R-:W-:-:S04]  /*f970*/  IMAD.IADD R7, R5, 0x1, R0 ;  /* 0x0000000105077824 */ /* 0x000fc800078e0200 */
[----:B------:R-:W-:Y:S01]  /*f980*/  IMAD.IADD R2, R7, 0x1, R2 ;  /* 0x0000000107027824 */ /* 0x000fe200078e0202 */
[----:B--2---:R-:W-:Y:S06]  /*f990*/  @!P2 BRA `(.L_x_13781) ;  /* 0x000000000048a947 */ /* 0x004fec0003800000 */
        /* <DEDUP_REMOVED lines=11> */
.L_x_13783:
[----:B------:R-:W-:-:S13]  /*fa50*/  ISETP.NE.AND P0, PT, R3, 0x1, PT ;  /* 0x000000010300780c */ /* 0x000fda0003f05270 */
[----:B------:R-:W0:Y:S02]  /*fa60*/  @P0 LDC.64 R4, c[0x0][0x9e8] ;  /* 0x00027a00ff040b82 */ /* 0x000e240000000a00 */
[----:B0-----:R-:W-:-:S05]  /*fa70*/  @P0 IMAD.HI.U32 R4, R0, R4, RZ ;  /* 0x0000000400040227 */ /* 0x001fca00078e00ff */
[----:B------:R-:W-:-:S07]  /*fa80*/  @P0 SHF.R.U32.HI R0, RZ, R5, R4 ;  /* 0x00000005ff000219 */ /* 0x000fce0000011604 */
.L_x_13784:
[----:B------:R-:W-:Y:S05]  /*fa90*/  BSYNC B0 ;  /* 0x0000000000007941 */ /* 0x000fea0003800000 */
.L_x_13782:
[----:B------:R-:W-:-:S05]  /*faa0*/  IMAD R5, R0, R3, R3 ;  /* 0x0000000300057224 */ /* 0x000fca00078e0203 */
[----:B------:R-:W-:-:S07]  /*fab0*/  VIMNMX R2, R2, R5, PT ;  /* 0x0000000502027248 */ /* 0x000fce0003fe0100 */
.L_x_13781:
[----:B------:R-:W0:Y:S01]  /*fac0*/  @P1 LDC R4, c[0x0][0x44c] ;  /* 0x00011300ff041b82 */ /* 0x000e220000000800 */
[----:B------:R-:W-:Y:S01]  /*fad0*/  VIADD R2, R2, 0x7f ;  /* 0x0000007f02027836 */ /* 0x000fe20000000000 */
[----:B------:R-:W-:Y:S01]  /*fae0*/  ULDC UR4, c[0x0][0x9dc] ;  /* 0x0002770000047ab9 */ /* 0x000fe20000000800 */
[----:B------:R-:W-:-:S05]  /*faf0*/  IMAD.MOV.U32 R0, RZ, RZ, R6 ;  /* 0x000000ffff007224 */ /* 0x000fca00078e0006 */
[----:B------:R-:W2:Y:S01]  /*fb00*/  @P1 LDC R5, c[0x0][0x450] ;  /* 0x00011400ff051b82 */ /* 0x000ea20000000800 */
[----:B0-----:R-:W-:-:S05]  /*fb10*/  @P1 IMAD.HI.U32 R4, R6, R4, RZ ;  /* 0x0000000406041227 */ /* 0x001fca00078e00ff */
[----:B--2---:R-:W-:Y:S02]  /*fb20*/  @P1 SHF.R.U32.HI R0, RZ, R5, R4 ;  /* 0x00000005ff001219 */ /* 0x004fe40000011604 */
[----:B------:R-:W-:-:S04]  /*fb30*/  SHF.R.S32.HI R5, RZ, 0x1f, R2 ;  /* 0x0000001fff057819 */ /* 0x000fc80000011402 */
[----:B------:R-:W-:Y:S01]  /*fb40*/  LEA.HI R4, R5, R2, RZ, 0x7 ;  /* 0x0000000205047211 */ /* 0x000fe200078f38ff */
[----:B------:R-:W-:Y:S01]  /*fb50*/  VIADD R2, R9, 0x7f ;  /* 0x0000007f09027836 */ /* 0x000fe20000000000 */
[----:B------:R-:W-:Y:S02]  /*fb60*/  IADD3 R9, R0, R9, -R8 ;  /* 0x0000000900097210 */ /* 0x000fe40007ffe808 */
[----:B------:R-:W-:Y:S02]  /*fb70*/  SHF.R.S32.HI R4, RZ, 0x7, R4 ;  /* 0x00000007ff047819 */ /* 0x000fe40000011404 */
[----:B------:R-:W-:Y:S01]  /*fb80*/  SHF.R.S32.HI R5, RZ, 0x1f, R2 ;  /* 0x0000001fff057819 */ /* 0x000fe20000011402 */
[----:B------:R-:W-:-:S03]  /*fb90*/  VIADD R0, R9, -UR4 ;  /* 0x8000000409007c36 */ /* 0x000fc60008000000 */
[----:B------:R-:W-:-:S04]  /*fba0*/  LEA.HI R5, R5, R2, RZ, 0x7 ;  /* 0x0000000205057211 */ /* 0x000fc800078f38ff */
        /* <DEDUP_REMOVED lines=14> */
.L_x_13787:
[----:B------:R-:W-:-:S13]  /*fc90*/  ISETP.NE.AND P0, PT, R3, 0x1, PT ;  /* 0x000000010300780c */ /* 0x000fda0003f05270 */
[----:B------:R-:W2:Y:S02]  /*fca0*/  @P0 LDC.64 R4, c[0x0][0x9e8] ;  /* 0x00027a00ff040b82 */ /* 0x000ea40000000a00 */
[----:B--2---:R-:W-:-:S05]  /*fcb0*/  @P0 IMAD.HI.U32 R4, R9, R4, RZ ;  /* 0x0000000409040227 */ /* 0x004fca00078e00ff */
[----:B------:R-:W-:-:S07]  /*fcc0*/  @P0 SHF.R.U32.HI R9, RZ, R5, R4 ;  /* 0x00000005ff090219 */ /* 0x000fce0000011604 */
.L_x_13788:
[----:B------:R-:W-:Y:S05]  /*fcd0*/  BSYNC B0 ;  /* 0x0000000000007941 */ /* 0x000fea0003800000 */
.L_x_13786:
[----:B------:R-:W-:-:S05]  /*fce0*/  IMAD R3, R9, R3, RZ ;  /* 0x0000000309037224 */ /* 0x000fca00078e02ff */
[----:B------:R-:W-:-:S07]  /*fcf0*/  VIMNMX R0, R0, R3, !PT ;  /* 0x0000000300007248 */ /* 0x000fce0007fe0100 */
.L_x_13785:
        /* <DEDUP_REMOVED lines=14> */
[----:B------:R-:W2:Y:S08]  /*fde0*/  FLO.U32 R0, UR4 ;  /* 0x0000000400007d00 */ /* 0x000eb000080e0000 */
[----:B------:R-:W3:Y:S01]  /*fdf0*/  POPC R5, UR4 ;  /* 0x0000000400057d09 */ /* 0x000ee20008000000 */
[----:B--2---:R-:W-:-:S13]  /*fe00*/  ISETP.EQ.U32.AND P0, PT, R0, R7, PT ;  /* 0x000000070000720c */ /* 0x004fda0003f02070 */
[----:B---3--:R-:W2:Y:S01]  /*fe10*/  @P0 ATOMG.E.ADD.STRONG.GPU PT, R3, desc[UR50][R2.64], R5 ;  /* 0x00000005020309a8 */ /* 0x008ea200081ee1f2 */
[----:B------:R-:W3:Y:S02]  /*fe20*/  S2R R4, SR_LTMASK ;  /* 0x0000000000047919 */ /* 0x000ee40000003900 */
[----:B---3--:R-:W-:-:S04]  /*fe30*/  LOP3.LUT R4, R4, UR4, RZ, 0xc0, !PT ;  /* 0x0000000404047c12 */ /* 0x008fc8000f8ec0ff */
[----:B------:R-:W3:Y:S01]  /*fe40*/  POPC R7, R4 ;  /* 0x0000000400077309 */ /* 0x000ee20000000000 */
[----:B--2---:R-:W3:Y:S02]  /*fe50*/  SHFL.IDX PT, R0, R3, R0, 0x1f ;  /* 0x00001f0003007589 */ /* 0x004ee400000e0000 */
[----:B---3--:R-:W-:Y:S01]  /*fe60*/  IADD3 R16, R0, UR37, R7 ;  /* 0x0000002500107c10 */ /* 0x008fe2000fffe007 */
[----:B------:R-:W-:Y:S06]  /*fe70*/  BRA `(.L_x_13791) ;  /* 0x0000003000d87947 */ /* 0x000fec0003800000 */
.L_x_13790:
        /* <DEDUP_REMOVED lines=20> */
.L_x_13793:
[----:B------:R-:W-:Y:S05]  /*ffc0*/  BSYNC B6 ;  /* 0x0000000000067941 */ /* 0x000fea0003800000 */
.L_x_13792:
        /* <DEDUP_REMOVED lines=15> */
[----:B-1----:R-:W-:Y:S02]  /*100c0*/  IMAD.MOV.U32 R8, RZ, RZ, 0x70 ;  /* 0x00000070ff087424 */ /* 0x002fe400078e00ff */
[----:B------:R-:W-:Y:S02]  /*100d0*/  IMAD.MOV.U32 R12, RZ, RZ, 0x1 ;  /* 0x00000001ff0c7424 */ /* 0x000fe400078e00ff */
[----:B--2---:R-:W-:-:S07]  /*100e0*/  IMAD.MOV.U32 R13, RZ, RZ, RZ ;  /* 0x000000ffff0d7224 */ /* 0x004fce00078e00ff */
[----:B------:R-:W-:-:S07]  /*100f0*/  LEPC R20, `(.L_x_13796) ;  /* 0x000000001014794e */ /* 0x000fce0000000000 */
[----:B0--3--:R-:W-:Y:S05]  /*10100*/  CALL.ABS.NOINC R2 ;  /* 0x0000000002007343 */ /* 0x009fea0003c00000 */
.L_x_13796:
        /* <DEDUP_REMOVED lines=15> */
.L_x_13795:
[----:B------:R-:W-:Y:S05]  /*10200*/  BSYNC B6 ;  /* 0x0000000000067941 */ /* 0x000fea0003800000 */
.L_x_13794:
        /* <DEDUP_REMOVED lines=20> */
.L_x_13891:
        /* <DEDUP_REMOVED lines=10> */
.L_x_13894:
[----:B------:R-:W-:Y:S05]  /*103f0*/  @!P6 BRA `(.L_x_13798) ;  /* 0x0000000000e4e947 */ /* 0x000fea0003800000 */
[----:B------:R-:W-:-:S04]  /*10400*/  ISETP.NE.U32.AND P0, PT, R2, RZ, PT ;  /* 0x000000ff0200720c */ /* 0x000fc80003f05070 */
[----:B------:R-:W-:-:S13]  /*10410*/  ISETP.NE.AND.EX P0, PT, R3, RZ, PT, P0 ;  /* 0x000000ff0300720c */ /* 0x000fda0003f05300 */
[----:B------:R-:W-:Y:S05]  /*10420*/  @!P0 BRA `(.L_x_13800) ;  /* 0x0000000000448947 */ /* 0x000fea0003800000 */
[----:B0-----:R-:W0:Y:S01]  /*10430*/  LDC R0, c[0x0][0x43c] ;  /* 0x00010f00ff007b82 */ /* 0x001e220000000800 */
        /* <DEDUP_REMOVED lines=9> */
[----:B------:R-:W-:Y:S02]  /*104d0*/  IMAD R0, R28, UR4, RZ ;  /* 0x000000041c007c24 */ /* 0x000fe4000f8e02ff */
[----:B------:R-:W-:-:S04]  /*104e0*/  IMAD.WIDE.U32 R4, R25, UR4, R4 ;  /* 0x0000000419047c25 */ /* 0x000fc8000f8e0004 */
[----:B------:R-:W-:Y:S01]  /*104f0*/  IMAD R0, R25, UR5, R0 ;  /* 0x0000000519007c24 */ /* 0x000fe2000f8e0200 */
[----:B------:R-:W-:-:S03]  /*10500*/  LEA R2, P0, R4, R2, 0x2 ;  /* 0x0000000204027211 */ /* 0x000fc600078010ff */
[----:B------:R-:W-:-:S05]  /*10510*/  IMAD.IADD R0, R5, 0x1, R0 ;  /* 0x0000000105007824 */ /* 0x000fca00078e0200 */
[----:B------:R-:W-:-:S05]  /*10520*/  LEA.HI.X R3, R4, R3, R0, 0x2, P0 ;  /* 0x0000000304037211 */ /* 0x000fca00000f1400 */
[----:B------:R2:W5:Y:S02]  /*10530*/  LDG.E R17, desc[UR50][R2.64] ;  /* 0x0000003202117981 */ /* 0x000564000c1e1900 */
.L_x_13800:
[----:B0-----:R-:W0:Y:S01]  /*10540*/  S2R R0, SR_TID.X ;  /* 0x0000000000007919 */ /* 0x001e220000002100 */
[----:B--2---:R-:W-:Y:S01]  /*10550*/  IMAD R3, R23, 0x8, R22 ;  /* 0x0000000817037824 */ /* 0x004fe200078e0216 */
[----:B0-----:R-:W-:Y:S02]  /*10560*/  LOP3.LUT R2, R0, 0x7f, RZ, 0xc0, !PT ;  /* 0x0000007f00027812 */ /* 0x001fe400078ec0ff */
[----:B------:R-:W-:Y:S02]  /*10570*/  SHF.L.U32 R0, R26, 0x1f, RZ ;  /* 0x0000001f1a007819 */ /* 0x000fe400000006ff */
[----:B------:R-:W-:Y:S02]  /*10580*/  ISETP.NE.AND P1, PT, R2, RZ, PT ;  /* 0x000000ff0200720c */ /* 0x000fe40003f25270 */
[----:B------:R-:W0:Y:S02]  /*10590*/  SYNCS.PHASECHK.TRANS64.TRYWAIT P0, [R3+URZ+0x16840], R0 ;  /* 0x01684000030075a7 */ /* 0x000e24000800017f */
[----:B0-----:R-:W-:Y:S09]  /*105a0*/  @!P0 BRA `(.L_x_13801) ;  /* 0x00000040002c8947 */ /* 0x001ff20003800000 */
.L_x_13895:
        /* <DEDUP_REMOVED lines=8> */
.L_x_13802:
[----:B------:R-:W2:Y:S01]  /*10630*/  LDL.LU R2, [R1] ;  /* 0x0000000001027983 */ /* 0x000ea20000300800 */
[----:B0-----:R-:W-:Y:S01]  /*10640*/  IMAD R0, R23, 0x4000, R22 ;  /* 0x0000400017007824 */ /* 0x001fe200078e0216 */
        /* <DEDUP_REMOVED lines=8> */
[----:B------:R-:W-:-:S02]  /*106d0*/  PLOP3.LUT P0, PT, PT, PT, PT, 0x80, 0x0 ;  /* 0x000000000000781c */ /* 0x000fc40003f0f070 */
[----:B------:R-:W-:Y:S02]  /*106e0*/  R2UR UR12, R18 ;  /* 0x00000000120c72ca */ /* 0x000fe400000e0000 */
[----:B-----5:R-:W-:Y:S01]  /*106f0*/  R2UR UR13, R17 ;  /* 0x00000000110d72ca */ /* 0x020fe200000e0000 */
[----:B------:R-:W-:-:S04]  /*10700*/  UIADD3 UR9, UR9, 0x16830, URZ ;  /* 0x0001683009097890 */ /* 0x000fc8000fffe03f */
[----:B------:R-:W-:Y:S02]  /*10710*/  ULEA UR11, UR11, UR4, 0x7 ;  /* 0x000000040b0b7291 */ /* 0x000fe4000f8e383f */
[----:B------:R-:W-:Y:S01]  /*10720*/  UIADD3 UR8, UR8, 0xe400, URZ ;  /* 0x0000e40008087890 */ /* 0x000fe2000fffe03f */
[----:B------:R-:W-:-:S08]  /*10730*/  UMOV UR4, 0x0 ;  /* 0x0000000000047882 */ /* 0x000fd00000000000 */
[----:B------:R3:W-:Y:S01]  /*10740*/  UTMALDG.4D [UR8], [UR6], desc[UR4] ;  /* 0x00000408060075b4 */ /* 0x0007e20008019000 */
[----:B--2---:R-:W-:-:S04]  /*10750*/  LOP3.LUT R2, R2, 0xfffffffe, RZ, 0xc0, !PT ;  /* 0xfffffffe02027812 */ /* 0x004fc800078ec0ff */
[----:B------:R-:W-:-:S05]  /*10760*/  @P0 LOP3.LUT R2, R2, 0x1, RZ, 0xfc, !PT ;  /* 0x0000000102020812 */ /* 0x000fca00078efcff */
[----:B------:R3:W-:Y:S01]  /*10770*/  STL [R1], R2 ;  /* 0x0000000201007387 */ /* 0x0007e20000100800 */
[----:B------:R-:W-:Y:S01]  /*10780*/  NOP ;  /* 0x0000000000007918 */ /* 0x000fe20000000000 */
.L_x_13798:
[----:B------:R-:W0:Y:S01]  /*10790*/  LDL.LU R3, [R1+0x18] ;  /* 0x0000180001037983 */ /* 0x000e220000300800 */
[----:B------:R-:W-:Y:S05]  /*107a0*/  WARPSYNC.ALL ;  /* 0x0000000000007948 */ /* 0x000fea0003800000 */
[----:B---3--:R-:W-:Y:S01]  /*107b0*/  ULDC.64 UR4, c[0x0][0x298] ;  /* 0x0000a60000047ab9 */ /* 0x008fe20000000a00 */
[----:B------:R-:W-:Y:S01]  /*107c0*/  VIADD R2, R22, 0x8400 ;  /* 0x0000840016027836 */ /* 0x000fe20000000000 */
[----:B------:R-:W-:Y:S01]  /*107d0*/  ULDC.64 UR6, c[0x0][0xa00] ;  /* 0x0002800000067ab9 */ /* 0x000fe20000000a00 */
[----:B------:R-:W-:Y:S01]  /*107e0*/  BSSY B6, `(.L_x_13803) ;  /* 0x0000024000067945 */ /* 0x000fe20003800000 */
[----:B------:R-:W-:Y:S01]  /*107f0*/  BAR.SYNC.DEFER_BLOCKING 0x8, 0x200 ;  /* 0x0208000000007b1d */ /* 0x000fe20000010000 */
[----:B------:R-:W-:-:S02]  /*10800*/  ISETP.NE.U32.AND P0, PT, RZ, UR6, PT ;  /* 0x00000006ff007c0c */ /* 0x000fc4000bf05070 */
[----:B------:R-:W-:Y:S02]  /*10810*/  LOP3.LUT P1, RZ, R2, 0x3ff, RZ, 0xc0, !PT ;  /* 0x000003ff02ff7812 */ /* 0x000fe4000782c0ff */
[----:B------:R-:W-:Y:S02]  /*10820*/  ISETP.NE.AND.EX P0, PT, RZ, UR7, PT, P0 ;  /* 0x00000007ff007c0c */ /* 0x000fe4000bf05300 */
[----:B0-----:R-:W-:Y:S01]  /*10830*/  SHF.R.S32.HI R0, RZ, 0x1f, R3 ;  /* 0x0000001fff007819 */ /* 0x001fe20000011403 */
[----:B------:R-:W-:-:S04]  /*10840*/  IMAD.WIDE.U32 R4, R3, UR4, RZ ;  /* 0x0000000403047c25 */ /* 0x000fc8000f8e00ff */
[----:B------:R-:W-:Y:S01]  /*10850*/  IMAD R0, R0, UR4, RZ ;  /* 0x0000000400007c24 */ /* 0x000fe2000f8e02ff */
[----:B------:R0:W-:Y:S03]  /*10860*/  STL.64 [R1+0x18], R4 ;  /* 0x0000180401007387 */ /* 0x0001e60000100a00 */
[----:B------:R-:W-:Y:S01]  /*10870*/  IMAD R2, R3, UR5, R0 ;  /* 0x0000000503027c24 */ /* 0x000fe2000f8e0200 */
[----:B------:R-:W-:-:S04]  /*10880*/  SHF.R.S32.HI R0, RZ, 0x1f, R19 ;  /* 0x0000001fff007819 */ /* 0x000fc80000011413 */
[----:B------:R-:W-:Y:S02]  /*10890*/  SEL R3, R0, RZ, !P0 ;  /* 0x000000ff00037207 */ /* 0x000fe40004000000 */
[----:B------:R-:W-:Y:S01]  /*108a0*/  SEL R0, R19, RZ, !P0 ;  /* 0x000000ff13007207 */ /* 0x000fe20004000000 */
[----:B0-----:R-:W-:Y:S01]  /*108b0*/  IMAD.IADD R4, R5, 0x1, R2 ;  /* 0x0000000105047824 */ /* 0x001fe200078e0202 */
[----:B------:R-:W-:-:S04]  /*108c0*/  SHF.R.S32.HI R2, RZ, 0x1f, R18 ;  /* 0x0000001fff027819 */ /* 0x000fc80000011412 */
[----:B------:R0:W-:Y:S04]  /*108d0*/  STL [R1+0x28], R4 ;  /* 0x0000280401007387 */ /* 0x0001e80000100800 */
[----:B------:R0:W-:Y:S04]  /*108e0*/  STL [R1+0x30], R3 ;  /* 0x0000300301007387 */ /* 0x0001e80000100800 */
        /* <DEDUP_REMOVED lines=18> */
[----:B0-----:R-:W-:Y:S05]  /*10a10*/  CALL.ABS.NOINC R2 ;  /* 0x0000000002007343 */ /* 0x001fea0003c00000 */
.L_x_13804:
[----:B------:R-:W-:Y:S05]  /*10a20*/  BSYNC B6 ;  /* 0x0000000000067941 */ /* 0x000fea0003800000 */
.L_x_13803:
[----:B0-----:R-:W2:Y:S01]  /*10a30*/  LDL.LU R0, [R1+0x28] ;  /* 0x0000280001007983 */ /* 0x001ea20000300800 */
[----:B------:R-:W0:Y:S01]  /*10a40*/  LDC R9, c[0x0][0x448] ;  /* 0x00011200ff097b82 */ /* 0x000e220000000800 */
[----:B------:R-:W-:Y:S01]  /*10a50*/  ULDC.64 UR4, c[0x0][0x2d8] ;  /* 0x0000b60000047ab9 */ /* 0x000fe20000000a00 */
[----:B------:R-:W-:Y:S01]  /*10a60*/  ULDC.64 UR6, c[0x0][0x2c8] ;  /* 0x0000b20000067ab9 */ /* 0x000fe20000000a00 */
[----:B------:R-:W2:Y:S01]  /*10a70*/  LDL.LU.64 R2, [R1+0x18] ;  /* 0x0000180001027983 */ /* 0x000ea20000300a00 */
[----:B------:R-:W-:-:S03]  /*10a80*/  ULDC.64 UR8, c[0x0][0x280] ;  /* 0x0000a00000087ab9 */ /* 0x000fc60000000a00 */
[----:B------:R-:W3:Y:S04]  /*10a90*/  LDL.LU R20, [R1+0x2c] ;  /* 0x00002c0001147983 */ /* 0x000ee80000300800 */
[----:B------:R-:W4:Y:S04]  /*10aa0*/  LDL.LU R21, [R1+0x30] ;  /* 0x0000300001157983 */ /* 0x000f280000300800 */
[----:B------:R-:W4:Y:S04]  /*10ab0*/  LDL.LU R4, [R1+0x20] ;  /* 0x0000200001047983 */ /* 0x000f280000300800 */
[----:B------:R-:W4:Y:S04]  /*10ac0*/  LDL R12, [R1+0xc] ;  /* 0x00000c00010c7983 */ /* 0x000f280000100800 */
[----:B------:R0:W5:Y:S02]  /*10ad0*/  LDL R10, [R1+0x4] ;  /* 0x00000400010a7983 */ /* 0x0001640000100800 */
[----:B0-----:R-:W-:-:S13]  /*10ae0*/  ISETP.NE.AND P1, PT, R9, 0x1, PT ;  /* 0x000000010900780c */ /* 0x001fda0003f25270 */
[----:B------:R-:W0:Y:S08]  /*10af0*/  @P1 LDC R5, c[0x0][0x450] ;  /* 0x00011400ff051b82 */ /* 0x000e300000000800 */
[----:B-1----:R-:W1:Y:S01]  /*10b00*/  @P1 LDC R8, c[0x0][0x44c] ;  /* 0x00011300ff081b82 */ /* 0x002e620000000800 */
[----:B------:R-:W1:Y:S01]  /*10b10*/  S2R R11, SR_TID.X ;  /* 0x00000000000b7919 */ /* 0x000e620000002100 */
        /* <DEDUP_REMOVED lines=12> */
[----:B------:R-:W4:Y:S01]  /*10be0*/  @P1 LDC R4, c[0x0][0x44c] ;  /* 0x00011300ff041b82 */ /* 0x000f220000000800 */
[----:B--2---:R-:W-:-:S04]  /*10bf0*/  LOP3.LUT R20, R20, 0x7f, RZ, 0xc0, !PT ;  /* 0x0000007f14147812 */ /* 0x004fc800078ec0ff */
[----:B------:R-:W-:Y:S01]  /*10c00*/  SHF.R.U32.HI R20, RZ, 0x3, R20 ;  /* 0x00000003ff147819 */ /* 0x000fe20000011614 */
[----:B---3--:R-:W-:-:S05]  /*10c10*/  IMAD.SHL.U32 R6, R21, 0x10, RZ ;  /* 0x0000001015067824 */ /* 0x008fca00078e00ff */
[----:B------:R-:W-:Y:S01]  /*10c20*/  LOP3.LUT R6, R20, 0x70, R6, 0xf8, !PT ;  /* 0x0000007014067812 */ /* 0x000fe200078ef806 */
[----:B------:R-:W-:-:S04]  /*10c30*/  IMAD.IADD R3, R3, 0x1, R0 ;  /* 0x0000000103037824 */ /* 0x000fc800078e0200 */
[----:B------:R-:W-:-:S04]  /*10c40*/  IMAD.IADD R6, R6, 0x1, R12 ;  /* 0x0000000106067824 */ /* 0x000fc800078e020c */
[----:B----4-:R-:W-:-:S04]  /*10c50*/  @P1 IMAD.HI.U32 R0, R6, R4, RZ ;  /* 0x0000000406001227 */ /* 0x010fc800078e00ff */
[----:B------:R-:W-:Y:S01]  /*10c60*/  IMAD.MOV.U32 R4, RZ, RZ, R6 ;  /* 0x000000ffff047224 */ /* 0x000fe200078e0006 */
[----:B0-----:R-:W-:-:S04]  /*10c70*/  @P1 SHF.R.U32.HI R4, RZ, R5, R0 ;  /* 0x00000005ff041219 */ /* 0x001fc80000011600 */
        /* <DEDUP_REMOVED lines=12> */
[----:B------:R-:W-:-:S05]  /*10d40*/  IMAD.IADD R5, R5, 0x1, R7 ;  /* 0x0000000105057824 */ /* 0x000fca00078e0207 */
[----:B------:R-:W-:Y:S02]  /*10d50*/  LEA.HI.X R4, R4, UR9, R5, 0x1, P0 ;  /* 0x0000000904047c11 */ /* 0x000fe400080f0c05 */
[----:B------:R-:W0:Y:S01]  /*10d60*/  @P1 LDC R5, c[0x0][0x450] ;  /* 0x00011400ff051b82 */ /* 0x000e220000000800 */
[----:B------:R-:W-:-:S04]  /*10d70*/  VIADD R7, R6, 0x80 ;  /* 0x0000008006077836 */ /* 0x000fc80000000000 */
[----:B-1----:R-:W-:-:S04]  /*10d80*/  @P1 IMAD.HI.U32 R8, R7, R8, RZ ;  /* 0x0000000807081227 */ /* 0x002fc800078e00ff */
[----:B------:R-:W-:Y:S01]  /*10d90*/  IMAD.MOV.U32 R6, RZ, RZ, R7 ;  /* 0x000000ffff067224 */ /* 0x000fe200078e0007 */
        /* <DEDUP_REMOVED lines=32> */
[----:B-1----:R-:W-:-:S04]  /*10fa0*/  @!P1 IMAD.X R7, RZ, RZ, R7, P2 ;  /* 0x000000ffff079224 */ /* 0x002fc800010e0607 */
[----:B------:R-:W-:Y:S02]  /*10fb0*/  @!P1 IMAD.MOV.U32 R9, RZ, RZ, R7 ;  /* 0x000000ffff099224 */ /* 0x000fe400078e0007 */
[----:B------:R-:W-:-:S03]  /*10fc0*/  VIADD R7, R3, 0x10 ;  /* 0x0000001003077836 */ /* 0x000fc60000000000 */
[----:B-----5:R0:W-:Y:S02]  /*10fd0*/  @!P1 LDGSTS.E.BYPASS.LTC128B.128 [R10+0x8400], desc[UR50][R8.64], !P0 ;  /* 0x08400000080a9fae */ /* 0x0201e4000c101d72 */
        /* <DEDUP_REMOVED lines=42> */
[----:B------:R-:W-:Y:S04]  /*11280*/  SHFL.IDX PT, R4, R4, 0x7, 0x181f ;  /* 0x00f81f0004047f89 */ /* 0x000fe800000e0000 */
[----:B0-----:R-:W0:Y:S03]  /*11290*/  SHFL.IDX PT, R8, R0, 0x6, 0x181f ;  /* 0x00d81f0000087f89 */ /* 0x001e2600000e0000 */
[----:B0-----:R-:W-:-:S05]  /*112a0*/  @!P1 LEA R8, P2, R20, R8, 0x1 ;  /* 0x0000000814089211 */ /* 0x001fca00078408ff */
[----:B------:R-:W-:-:S04]  /*112b0*/  @!P1 IMAD.X R7, RZ, RZ, R7, P2 ;  /* 0x000000ffff079224 */ /* 0x000fc800010e0607 */
[----:B------:R-:W-:Y:S02]  /*112c0*/  @!P1 IMAD.MOV.U32 R9, RZ, RZ, R7 ;  /* 0x000000ffff099224 */ /* 0x000fe400078e0007 */
[----:B------:R-:W-:-:S03]  /*112d0*/  VIADD R7, R3, 0x80 ;  /* 0x0000008003077836 */ /* 0x000fc60000000000 */
[----:B------:R0:W-:Y:S02]  /*112e0*/  @!P1 LDGSTS.E.BYPASS.LTC128B.128 [R10+0xb400], desc[UR50][R8.64], !P0 ;  /* 0x0b400000080a9fae */ /* 0x0001e4000c101d72 */
[----:B------:R-:W-:Y:S01]  /*112f0*/  ISETP.GE.AND P2, PT, R7, R6, PT ;  /* 0x000000060700720c */ /* 0x000fe20003f46270 */
[----:B------:R-:W-:-:S05]  /*11300*/  VIADD R7, R3, 0x70 ;  /* 0x0000007003077836 */ /* 0x000fca0000000000 */
[----:B------:R-:W-:Y:S02]  /*11310*/  ISETP.GE.AND P1, PT, R7, R6, PT ;  /* 0x000000060700720c */ /* 0x000fe40003f26270 */
[----:B------:R-:W-:Y:S04]  /*11320*/  SHFL.IDX PT, R7, R5, RZ, 0x181f ;  /* 0x00181fff05077589 */ /* 0x000fe800000e0000 */
[----:B0-----:R-:W0:Y:S04]  /*11330*/  SHFL.IDX PT, R8, R0, 0x7, 0x181f ;  /* 0x00f81f0000087f89 */ /* 0x001e2800000e0000 */
[----:B------:R-:W1:Y:S03]  /*11340*/  SHFL.IDX PT, R0, R2, RZ, 0x181f ;  /* 0x00181fff02007589 */ /* 0x000e6600000e0000 */
[----:B0-----:R-:W-:-:S05]  /*11350*/  @!P1 LEA R8, P3, R20, R8, 0x1 ;  /* 0x0000000814089211 */ /* 0x001fca00078608ff */
[----:B------:R-:W-:-:S04]  /*11360*/  @!P1 IMAD.X R4, RZ, RZ, R4, P3 ;  /* 0x000000ffff049224 */ /* 0x000fc800018e0604 */
[----:B------:R-:W-:-:S05]  /*11370*/  @!P1 IMAD.MOV.U32 R9, RZ, RZ, R4 ;  /* 0x000000ffff099224 */ /* 0x000fca00078e0004 */
[----:B------:R0:W-:Y:S02]  /*11380*/  @!P1 LDGSTS.E.BYPASS.LTC128B.128 [R10+0xbc00], desc[UR50][R8.64], !P0 ;  /* 0x0bc00000080a9fae */ /* 0x0001e4000c101d72 */
[----:B0-----:R-:W-:Y:S01]  /*11390*/  @!P2 LEA R8, P1, R20, R7, 0x1 ;  /* 0x000000071408a211 */ /* 0x001fe200078208ff */
[----:B------:R-:W-:-:S04]  /*113a0*/  VIADD R7, R3, 0x90 ;  /* 0x0000009003077836 */ /* 0x000fc80000000000 */
[----:B-1----:R-:W-:Y:S01]  /*113b0*/  @!P2 IMAD.X R9, RZ, RZ, R0, P1 ;  /* 0x000000ffff09a224 */ /* 0x002fe200008e0600 */
[----:B------:R-:W-:Y:S01]  /*113c0*/  ISETP.GE.AND P1, PT, R7, R6, PT ;  /* 0x000000060700720c */ /* 0x000fe20003f26270 */
[----:B------:R-:W0:Y:S04]  /*113d0*/  SHFL.IDX PT, R0, R2, 0x1, 0x181f ;  /* 0x00381f0002007f89 */ /* 0x000e2800000e0000 */
[----:B------:R1:W-:Y:S08]  /*113e0*/  @!P2 LDGSTS.E.BYPASS.LTC128B.128 [R10+0xc400], desc[UR50][R8.64], !P0 ;  /* 0x0c400000080aafae */ /* 0x0003f0000c101d72 */
[----:B------:R-:W-:-:S05]  /*113f0*/  @!P1 LEA R14, P2, R20, R14, 0x1 ;  /* 0x0000000e140e9211 */ /* 0x000fca00078408ff */
[----:B-1----:R-:W-:Y:S02]  /*11400*/  @!P1 IMAD.MOV.U32 R8, RZ, RZ, R14 ;  /* 0x000000ffff089224 */ /* 0x002fe400078e000e */
[----:B------:R-:W1:Y:S01]  /*11410*/  SHFL.IDX PT, R14, R5, 0x2, 0x181f ;  /* 0x00581f00050e7f89 */ /* 0x000e6200000e0000 */
[----:B0-----:R-:W-:-:S03]  /*11420*/  @!P1 IMAD.X R7, RZ, RZ, R0, P2 ;  /* 0x000000ffff079224 */ /* 0x001fc600010e0600 */
[----:B------:R-:W0:Y:S01]  /*11430*/  SHFL.IDX PT, R0, R2, 0x2, 0x181f ;  /* 0x00581f0002007f89 */ /* 0x000e2200000e0000 */
[----:B------:R-:W-:Y:S02]  /*11440*/  @!P1 IMAD.MOV.U32 R9, RZ, RZ, R7 ;  /* 0x000000ffff099224 */ /* 0x000fe400078e0007 */
[----:B------:R-:W-:-:S03]  /*11450*/  VIADD R7, R3, 0xa0 ;  /* 0x000000a003077836 */ /* 0x000fc60000000000 */
[----:B------:R1:W-:Y:S02]  /*11460*/  @!P1 LDGSTS.E.BYPASS.LTC128B.128 [R10+0xcc00], desc[UR50][R8.64], !P0 ;  /* 0x0cc00000080a9fae */ /* 0x0003e4000c101d72 */
[----:B------:R-:W-:-:S13]  /*11470*/  ISETP.GE.AND P1, PT, R7, R6, PT ;  /* 0x000000060700720c */ /* 0x000fda0003f26270 */
[----:B-1----:R-:W-:Y:S02]  /*11480*/  @!P1 LEA R8, P2, R20, R14, 0x1 ;  /* 0x0000000e14089211 */ /* 0x002fe400078408ff */
[----:B------:R1:W2:Y:S03]  /*11490*/  SHFL.IDX PT, R14, R5, 0x3, 0x181f ;  /* 0x00781f00050e7f89 */ /* 0x0002a600000e0000 */
[----:B0-----:R-:W-:Y:S02]  /*114a0*/  @!P1 IMAD.X R9, RZ, RZ, R0, P2 ;  /* 0x000000ffff099224 */ /* 0x001fe400010e0600 */
[----:B------:R1:W0:Y:S04]  /*114b0*/  SHFL.IDX PT, R0, R2, 0x3, 0x181f ;  /* 0x00781f0002007f89 */ /* 0x00022800000e0000 */
[----:B------:R1:W-:Y:S02]  /*114c0*/  @!P1 LDGSTS.E.BYPASS.LTC128B.128 [R10+0xd400], desc[UR50][R8.64], !P0 ;  /* 0x0d400000080a9fae */ /* 0x0003e4000c101d72 */
.L_x_13920:
[----:B------:R-:W-:Y:S02]  /*114d0*/  VIADD R3, R3, 0xb0 ;  /* 0x000000b003037836 */ /* 0x000fe40000000000 */
[----:B-1----:R-:W-:-:S03]  /*114e0*/  VIADD R8, R22, 0x16800 ;  /* 0x0001680016087836 */ /* 0x002fc60000000000 */
[----:B------:R-:W-:-:S13]  /*114f0*/  ISETP.GE.AND P1, PT, R3, R6, PT ;  /* 0x000000060300720c */ /* 0x000fda0003f26270 */
[----:B--2---:R-:W-:-:S05]  /*11500*/  @!P1 LEA R2, P2, R20, R14, 0x1 ;  /* 0x0000000e14029211 */ /* 0x004fca00078408ff */
[----:B0-----:R-:W-:-:S05]  /*11510*/  @!P1 IMAD.X R3, RZ, RZ, R0, P2 ;  /* 0x000000ffff039224 */ /* 0x001fca00010e0600 */
[----:B------:R-:W-:Y:S01]  /*11520*/  @!PT LDS RZ, [RZ] ;  /* 0x00000000fffff984 */ /* 0x000fe20000000800 */
[----:B------:R-:W-:Y:S01]  /*11530*/  @!PT LDS RZ, [RZ] ;  /* 0x00000000fffff984 */ /* 0x000fe20000000800 */
[----:B------:R-:W-:Y:S01]  /*11540*/  @!PT LDS RZ, [RZ] ;  /* 0x00000000fffff984 */ /* 0x000fe20000000800 */
[----:B------:R0:W-:Y:S01]  /*11550*/  @!P1 LDGSTS.E.BYPASS.LTC128B.128 [R10+0xdc00], desc[UR50][R2.64], !P0 ;  /* 0x0dc00000020a9fae */ /* 0x0001e2000c101d72 */
[----:B------:R-:W-:Y:S01]  /*11560*/  PLOP3.LUT P0, PT, PT, PT, PT, 0x80, 0x0 ;  /* 0x000000000000781c */ /* 0x000fe20003f0f070 */
[----:B------:R-:W-:-:S12]  /*11570*/  NOP ;  /* 0x0000000000007918 */ /* 0x000fd80000000000 */
.L_x_13806:
        /* <DEDUP_REMOVED lines=21> */
.L_x_13921:
[----:B------:R-:W-:Y:S05]  /*116d0*/  BSYNC B0 ;  /* 0x0000000000007941 */ /* 0x000fea0003800000 */
.L_x_13807:
        /* <DEDUP_REMOVED lines=42> */
.L_x_13815:
[----:B------:R-:W-:Y:S01]  /*11980*/  IMAD R2, R7, 0x8, R22 ;  /* 0x0000000807027824 */ /* 0x000fe200078e0216 */
[----:B------:R-:W-:Y:S01]  /*11990*/  SHF.L.U32 R3, R9, 0x1f, RZ ;  /* 0x0000001f09037819 */ /* 0x000fe200000006ff */
[----:B------:R-:W-:Y:S03]  /*119a0*/  BSSY B3, `(.L_x_13816) ;  /* 0x0000003000037945 */ /* 0x000fe60003800000 */
[----:B------:R-:W1:Y:S02]  /*119b0*/  SYNCS.PHASECHK.TRANS64.TRYWAIT P0, [R2+URZ+0x16840], R3 ;  /* 0x01684003020075a7 */ /* 0x000e64000800017f */
[----:B-1----:R-:W-:Y:S05]  /*119c0*/  @!P0 BRA `(.L_x_13817) ;  /* 0x0000003800f08947 */ /* 0x002fea0003800000 */
.L_x_13922:
[----:B------:R-:W-:Y:S05]  /*119d0*/  BSYNC B3 ;  /* 0x0000000000037941 */ /* 0x000fea0003800000 */
.L_x_13816:
        /* <DEDUP_REMOVED lines=12> */
.L_x_13819:
[----:B------:R-:W-:Y:S05]  /*11aa0*/  BSYNC B3 ;  /* 0x0000000000037941 */ /* 0x000fea0003800000 */
.L_x_13818:
        /* <DEDUP_REMOVED lines=11> */
.L_x_13820:
        /* <DEDUP_REMOVED lines=15> */
.L_x_13923:
[----:B------:R-:W-:Y:S05]  /*11c50*/  BSYNC B3 ;  /* 0x0000000000037941 */ /* 0x000fea0003800000 */
.L_x_13821:
        /* <DEDUP_REMOVED lines=12> */
.L_x_13824:
[----:B------:R-:W-:Y:S05]  /*11d20*/  BSYNC B3 ;  /* 0x0000000000037941 */ /* 0x000fea0003800000 */
.L_x_13823:
        /* <DEDUP_REMOVED lines=11> */
.L_x_13825:
        /* <DEDUP_REMOVED lines=12> */
.L_x_13814:
[----:B------:R-:W-:Y:S05]  /*11ea0*/  BSYNC B1 ;  /* 0x0000000000017941 */ /* 0x000fea0003800000 */
.L_x_13813:
[----:B------:R-:W2:Y:S01]  /*11eb0*/  LDL R0, [R1+0x8] ;  /* 0x0000080001007983 */ /* 0x000ea20000100800 */
[----:B------:R-:W-:Y:S02]  /*11ec0*/  IMAD.MOV.U32 R23, RZ, RZ, R7 ;  /* 0x000000ffff177224 */ /* 0x000fe400078e0007 */
[----:B------:R-:W-:Y:S02]  /*11ed0*/  IMAD.MOV.U32 R26, RZ, RZ, R9 ;  /* 0x000000ffff1a7224 */ /* 0x000fe400078e0009 */
[----:B--2---:R-:W-:-:S07]  /*11ee0*/  VIADD R0, R0, 0xfffffffd ;  /* 0xfffffffd00007836 */ /* 0x004fce0000000000 */
.L_x_13812:
[----:B------:R-:W-:Y:S05]  /*11ef0*/  BSYNC B2 ;  /* 0x0000000000027941 */ /* 0x000fea0003800000 */
.L_x_13811:
[----:B------:R-:W2:Y:S01]  /*11f00*/  LDL.LU R2, [R1+0x8] ;  /* 0x0000080001027983 */ /* 0x000ea20000300800 */
[----:B------:R-:W-:Y:S01]  /*11f10*/  VIADD R6, R6, 0xfffffffe ;  /* 0xfffffffe06067836 */ /* 0x000fe20000000000 */
[----:B--2---:R-:W-:-:S04]  /*11f20*/  LOP3.LUT R3, RZ, R2, RZ, 0x33, !PT ;  /* 0x00000002ff037212 */ /* 0x004fc800078e33ff */
[----:B------:R-:W-:-:S13]  /*11f30*/  ISETP.NE.AND P0, PT, R6, R3, PT ;  /* 0x000000030600720c */ /* 0x000fda0003f05270 */
[----:B------:R-:W-:Y:S05]  /*11f40*/  @!P0 BRA `(.L_x_13810) ;  /* 0x0000000c009c8947 */ /* 0x000fea0003800000 */
[----:B------:R-:W-:-:S07]  /*11f50*/  IMAD.MOV.U32 R4, RZ, RZ, R17 ;  /* 0x000000ffff047224 */ /* 0x000fce00078e0011 */
.L_x_13852:
        /* <DEDUP_REMOVED lines=32> */
.L_x_13828:
[----:B------:R-:W-:Y:S01]  /*12160*/  IMAD R2, R6, 0x8, R22 ;  /* 0x0000000806027824 */ /* 0x000fe200078e0216 */
[----:B------:R-:W-:Y:S01]  /*12170*/  SHF.L.U32 R3, R7, 0x1f, RZ ;  /* 0x0000001f07037819 */ /* 0x000fe200000006ff */
[----:B------:R-:W-:Y:S03]  /*12180*/  BSSY B2, `(.L_x_13829) ;  /* 0x0000003000027945 */ /* 0x000fe60003800000 */
[----:B------:R-:W1:Y:S02]  /*12190*/  SYNCS.PHASECHK.TRANS64.TRYWAIT P0, [R2+URZ+0x16840], R3 ;  /* 0x01684003020075a7 */ /* 0x000e64000800017f */
[----:B-1----:R-:W-:Y:S05]  /*121a0*/  @!P0 BRA `(.L_x_13830) ;  /* 0x0000003400208947 */ /* 0x002fea0003800000 */
.L_x_13924:
[----:B------:R-:W-:Y:S05]  /*121b0*/  BSYNC B2 ;  /* 0x0000000000027941 */ /* 0x000fea0003800000 */
.L_x_13829:
        /* <DEDUP_REMOVED lines=12> */
.L_x_13832:
[----:B------:R-:W-:Y:S05]  /*12280*/  BSYNC B2 ;  /* 0x0000000000027941 */ /* 0x000fea0003800000 */
.L_x_13831:
        /* <DEDUP_REMOVED lines=11> */
.L_x_13833:
        /* <DEDUP_REMOVED lines=15> */
.L_x_13925:
[----:B------:R-:W-:Y:S05]  /*12430*/  BSYNC B2 ;  /* 0x0000000000027941 */ /* 0x000fea0003800000 */
.L_x_13834:
        /* <DEDUP_REMOVED lines=11> */
.L_x_13837:
[----:B------:R-:W-:Y:S05]  /*124f0*/  BSYNC B2 ;  /* 0x0000000000027941 */ /* 0x000fea0003800000 */
.L_x_13836:
        /* <DEDUP_REMOVED lines=10> */
.L_x_13838:
        /* <DEDUP_REMOVED lines=12> */
.L_x_13827:
[----:B------:R-:W-:Y:S05]  /*12660*/  BSYNC B1 ;  /* 0x0000000000017941 */ /* 0x000fea0003800000 */
.L_x_13826:
        /* <DEDUP_REMOVED lines=32> */
.L_x_13841:
[----:B------:R-:W-:Y:S01]  /*12870*/  IMAD R2, R23, 0x8, R22 ;  /* 0x0000000817027824 */ /* 0x000fe200078e0216 */
[----:B------:R-:W-:Y:S01]  /*12880*/  SHF.L.U32 R3, R26, 0x1f, RZ ;  /* 0x0000001f1a037819 */ /* 0x000fe200000006ff */
[----:B------:R-:W-:Y:S03]  /*12890*/  BSSY B2, `(.L_x_13842) ;  /* 0x0000003000027945 */ /* 0x000fe60003800000 */
[----:B------:R-:W1:Y:S02]  /*128a0*/  SYNCS.PHASECHK.TRANS64.TRYWAIT P0, [R2+URZ+0x16840], R3 ;  /* 0x01684003020075a7 */ /* 0x000e64000800017f */
[----:B-1----:R-:W-:Y:S05]  /*128b0*/  @!P0 BRA `(.L_x_13843) ;  /* 0x0000002c00848947 */ /* 0x002fea0003800000 */
.L_x_13926:
[----:B------:R-:W-:Y:S05]  /*128c0*/  BSYNC B2 ;  /* 0x0000000000027941 */ /* 0x000fea0003800000 */
.L_x_13842:
        /* <DEDUP_REMOVED lines=12> */
.L_x_13845:
[----:B------:R-:W-:Y:S05]  /*12990*/  BSYNC B2 ;  /* 0x0000000000027941 */ /* 0x000fea0003800000 */
.L_x_13844:
        /* <DEDUP_REMOVED lines=12> */
.L_x_13846:
        /* <DEDUP_REMOVED lines=15> */
.L_x_13927:
[----:B------:R-:W-:Y:S05]  /*12b50*/  BSYNC B2 ;  /* 0x0000000000027941 */ /* 0x000fea0003800000 */
.L_x_13847:
        /* <DEDUP_REMOVED lines=11> */
.L_x_13850:
[----:B------:R-:W-:Y:S05]  /*12c10*/  BSYNC B2 ;  /* 0x0000000000027941 */ /* 0x000fea0003800000 */
.L_x_13849:
        /* <DEDUP_REMOVED lines=10> */
.L_x_13851:
        /* <DEDUP_REMOVED lines=12> */
.L_x_13840:
[----:B------:R-:W-:Y:S05]  /*12d80*/  BSYNC B1 ;  /* 0x0000000000017941 */ /* 0x000fea0003800000 */
.L_x_13839:
[----:B------:R-:W-:Y:S01]  /*12d90*/  ISETP.GT.AND P0, PT, R9, R29, PT ;  /* 0x0000001d0900720c */ /* 0x000fe20003f04270 */
[----:B------:R-:W-:-:S12]  /*12da0*/  VIADD R0, R0, 0xfffffffe ;  /* 0xfffffffe00007836 */ /* 0x000fd80000000000 */
[----:B------:R-:W-:Y:S05]  /*12db0*/  @P0 BRA `(.L_x_13852) ;  /* 0xfffffff000680947 */ /* 0x000fea000383ffff */
.L_x_13810:
[----:B------:R-:W-:Y:S05]  /*12dc0*/  BSYNC B0 ;  /* 0x0000000000007941 */ /* 0x000fea0003800000 */
.L_x_13809:
        /* <DEDUP_REMOVED lines=17> */
.L_x_13854:
[----:B------:R-:W-:Y:S05]  /*12ee0*/  BSYNC B0 ;  /* 0x0000000000007941 */ /* 0x000fea0003800000 */
.L_x_13853:
        /* <DEDUP_REMOVED lines=10> */
.L_x_13928:
[----:B------:R-:W-:Y:S05]  /*12f90*/  BSYNC B1 ;  /* 0x0000000000017941 */ /* 0x000fea0003800000 */
.L_x_13857:
        /* <DEDUP_REMOVED lines=9> */
.L_x_13860:
[----:B------:R-:W-:Y:S05]  /*13030*/  BSYNC B1 ;  /* 0x0000000000017941 */ /* 0x000fea0003800000 */
.L_x_13859:
[----:B0-----:R-:W-:Y:S01]  /*13040*/  IMAD R0, R23, 0x4000, R22 ;  /* 0x0000400017007824 */ /* 0x001fe200078e0216 */
[----:B------:R-:W-:Y:S01]  /*13050*/  UIADD3 UR4, UP0, UR38, 0x470, URZ ;  /* 0x0000047026047890 */ /* 0x000fe2000ff1e03f */
[----:B------:R-:W-:Y:S01]  /*13060*/  IMAD R24, R24, 0x80, R27 ;  /* 0x0000008018187824 */ /* 0x000fe200078e021b */
[----:B------:R-:W-:Y:S01]  /*13070*/  PLOP3.LUT P0, PT, PT, PT, PT, 0x80, 0x0 ;  /* 0x000000000000781c */ /* 0x000fe20003f0f070 */
[----:B------:R-:W-:Y:S01]  /*13080*/  VIADD R2, R3, 0x16850 ;  /* 0x0001685003027836 */ /* 0x000fe20000000000 */
[----:B------:R-:W-:Y:S01]  /*13090*/  UIADD3.X UR5, URZ, UR39, URZ, UP0, !UPT ;  /* 0x000000273f057290 */ /* 0x000fe200087fe43f */
[----:B------:R-:W-:Y:S01]  /*130a0*/  VIADD R0, R0, 0x400 ;  /* 0x0000040000007836 */ /* 0x000fe20000000000 */
[----:B------:R-:W-:Y:S01]  /*130b0*/  UMOV UR6, 0x0 ;  /* 0x0000000000067882 */ /* 0x000fe20000000000 */
[----:B------:R-:W-:Y:S01]  /*130c0*/  UMOV UR7, 0x14f00000 ;  /* 0x14f0000000077882 */ /* 0x000fe20000000000 */
[----:B------:R-:W-:-:S08]  /*130d0*/  UMOV UR10, URZ ;  /* 0x0000003f000a7c82 */ /* 0x000fd00008000000 */
.L_x_13861:
        /* <DEDUP_REMOVED lines=10> */
.L_x_13856:
[----:B------:R-:W-:Y:S05]  /*13180*/  BSYNC B0 ;  /* 0x0000000000007941 */ /* 0x000fea0003800000 */
.L_x_13855:
[----:B------:R-:W-:-:S05]  /*13190*/  VIADD R23, R23, 0x1 ;  /* 0x0000000117177836 */ /* 0x000fca0000000000 */
[----:B------:R-:W-:-:S04]  /*131a0*/  ISETP.NE.AND P0, PT, R23, 0x2, PT ;  /* 0x000000021700780c */ /* 0x000fc80003f05270 */
[----:B0-----:R-:W-:Y:S02]  /*131b0*/  SEL R3, RZ, 0x1, P0 ;  /* 0x00000001ff037807 */ /* 0x001fe40000000000 */
[----:B------:R-:W-:Y:S02]  /*131c0*/  SEL R23, R23, RZ, P0 ;  /* 0x000000ff17177207 */ /* 0x000fe40000000000 */
[----:B------:R-:W-:-:S07]  /*131d0*/  LOP3.LUT R26, R26, R3, RZ, 0x3c, !PT ;  /* 0x000000031a1a7212 */ /* 0x000fce00078e3cff */
.L_x_13791:
[----:B------:R-:W-:Y:S05]  /*131e0*/  BSYNC B7 ;  /* 0x0000000000077941 */ /* 0x000fea0003800000 */
.L_x_13789:
        /* <DEDUP_REMOVED lines=12> */
.L_x_13862:
        /* <DEDUP_REMOVED lines=19> */
[----:B------:R-:W1:Y:S02]  /*133e0*/  SHFL.UP PT, R14, R17, 0x1, RZ ;  /* 0x04200000110e7989 */ /* 0x000e6400000e00ff */
[----:B-1----:R-:W-:-:S05]  /*133f0*/  SEL R4, R14, RZ, P1 ;  /* 0x000000ff0e047207 */ /* 0x002fca0000800000 */
[----:B------:R-:W-:-:S05]  /*13400*/  IMAD.IADD R4, R17, 0x1, R4 ;  /* 0x0000000111047824 */ /* 0x000fca00078e0204 */
        /* <DEDUP_REMOVED lines=14> */
.L_x_13938:
[----:B------:R-:W-:Y:S02]  /*134f0*/  ULDC UR4, c[0x0][0xc38] ;  /* 0x00030e0000047ab9 */ /* 0x000fe40000000800 */
[----:B------:R-:W-:-:S04]  /*13500*/  IMAD.U32 R4, RZ, RZ, UR4 ;  /* 0x00000004ff047e24 */ /* 0x000fc8000f8e00ff */
[----:B--2---:R-:W-:-:S04]  /*13510*/  IMAD R14, R14, R4, RZ ;  /* 0x000000040e0e7224 */ /* 0x004fc800078e02ff */
[----:B------:R-:W-:-:S05]  /*13520*/  IMAD.IADD R5, R5, 0x1, R14 ;  /* 0x0000000105057824 */ /* 0x000fca00078e020e */
[----:B------:R-:W-:-:S13]  /*13530*/  ISETP.GT.AND P6, PT, R5, R0, PT ;  /* 0x000000000500720c */ /* 0x000fda0003fc4270 */
[----:B------:R-:W-:Y:S05]  /*13540*/  @P6 BRA `(.L_x_13865) ;  /* 0x00000000009c6947 */ /* 0x000fea0003800000 */
.L_x_13870:
[----:B-1----:R-:W1:Y:S01]  /*13550*/  LDC R2, c[0x0][0xc3c] ;  /* 0x00030f00ff027b82 */ /* 0x002e620000000800 */
[----:B------:R-:W-:-:S05]  /*13560*/  VIADD R19, R19, 0x1f ;  /* 0x0000001f13137836 */ /* 0x000fca0000000000 */
[----:B-1----:R-:W-:-:S13]  /*13570*/  ISETP.GE.AND P6, PT, R19, R2, PT ;  /* 0x000000021300720c */ /* 0x002fda0003fc6270 */
[----:B------:R-:W-:Y:S05]  /*13580*/  @P6 BRA `(.L_x_13866) ;  /* 0x0000000400d06947 */ /* 0x000fea0003800000 */
[----:B------:R-:W1:Y:S01]  /*13590*/  S2R R3, SR_TID.X ;  /* 0x0000000000037919 */ /* 0x000e620000002100 */
[----:B------:R-:W-:Y:S01]  /*135a0*/  BSSY B0, `(.L_x_13867) ;  /* 0x0000009000007945 */ /* 0x000fe20003800000 */
[----:B------:R-:W-:Y:S01]  /*135b0*/  IMAD.MOV.U32 R17, RZ, RZ, RZ ;  /* 0x000000ffff117224 */ /* 0x000fe200078e00ff */
[----:B-1----:R-:W-:-:S05]  /*135c0*/  LOP3.LUT R3, R3, 0x1f, RZ, 0xc0, !PT ;  /* 0x0000001f03037812 */ /* 0x002fca00078ec0ff */
[----:B------:R-:W-:-:S05]  /*135d0*/  IMAD.IADD R7, R19, 0x1, R3 ;  /* 0x0000000113077824 */ /* 0x000fca00078e0203 */
[----:B------:R-:W-:-:S13]  /*135e0*/  ISETP.GE.OR P6, PT, R7, R2, !P0 ;  /* 0x000000020700720c */ /* 0x000fda00047c6670 */
[----:B------:R-:W-:Y:S05]  /*135f0*/  @P6 BRA `(.L_x_13868) ;  /* 0x00000000000c6947 */ /* 0x000fea0003800000 */
[----:B------:R-:W1:Y:S02]  /*13600*/  LDC.64 R2, c[0x0][0xc80] ;  /* 0x00032000ff027b82 */ /* 0x000e640000000a00 */
[----:B-1----:R-:W-:-:S05]  /*13610*/  IMAD.WIDE R2, R7, 0x4, R2 ;  /* 0x0000000407027825 */ /* 0x002fca00078e0202 */
[----:B------:R1:W5:Y:S02]  /*13620*/  LDG.E R17, desc[UR50][R2.64] ;  /* 0x0000003202117981 */ /* 0x000364000c1e1900 */
.L_x_13868:
[----:B------:R-:W-:Y:S05]  /*13630*/  BSYNC B0 ;  /* 0x0000000000007941 */ /* 0x000fea0003800000 */
.L_x_13867:
[----:B------:R-:W-:-:S03]  /*13640*/  UMOV UR4, 0xffffffff ;  /* 0xffffffff00047882 */ /* 0x000fc60000000000 */
[----:B------:R-:W-:Y:S05]  /*13650*/  BRA.DIV UR4, `(.L_x_13869) ;  /* 0x00000026047c7947 */ /* 0x000fea000b800000 */
[----:B-----5:R-:W2:Y:S02]  /*13660*/  SHFL.UP PT, R14, R17, 0x1, RZ ;  /* 0x04200000110e7989 */ /* 0x020ea400000e00ff */
[----:B--2---:R-:W-:-:S05]  /*13670*/  SEL R14, R14, RZ, P1 ;  /* 0x000000ff0e0e7207 */ /* 0x004fca0000800000 */
        /* <DEDUP_REMOVED lines=14> */
.L_x_13946:
[----:B------:R-:W-:Y:S02]  /*13760*/  ULDC UR4, c[0x0][0xc38] ;  /* 0x00030e0000047ab9 */ /* 0x000fe40000000800 */
[----:B------:R-:W-:-:S04]  /*13770*/  IMAD.U32 R4, RZ, RZ, UR4 ;  /* 0x00000004ff047e24 */ /* 0x000fc8000f8e00ff */
[----:B--2---:R-:W-:-:S04]  /*13780*/  IMAD R14, R14, R4, RZ ;  /* 0x000000040e0e7224 */ /* 0x004fc800078e02ff */
[----:B------:R-:W-:-:S05]  /*13790*/  IMAD.IADD R5, R14, 0x1, R5 ;  /* 0x000000010e057824 */ /* 0x000fca00078e0205 */
[----:B------:R-:W-:-:S13]  /*137a0*/  ISETP.GT.AND P6, PT, R5, R0, PT ;  /* 0x000000000500720c */ /* 0x000fda0003fc4270 */
[----:B------:R-:W-:Y:S05]  /*137b0*/  @!P6 BRA `(.L_x_13870) ;  /* 0xfffffffc0064e947 */ /* 0x000fea000383ffff */
.L_x_13865:
        /* <DEDUP_REMOVED lines=8> */
.L_x_13950:
[----:B------:R-:W-:Y:S01]  /*13840*/  ISETP.NE.AND P0, PT, R3, RZ, PT ;  /* 0x000000ff0300720c */ /* 0x000fe20003f05270 */
[----:B------:R-:W-:-:S12]  /*13850*/  IMAD.MOV.U32 R14, RZ, RZ, RZ ;  /* 0x000000ffff0e7224 */ /* 0x000fd800078e00ff */
[----:B------:R-:W-:Y:S05]  /*13860*/  @!P0 BRA `(.L_x_13872) ;  /* 0x0000000000108947 */ /* 0x000fea0003800000 */
[----:B------:R-:W-:Y:S01]  /*13870*/  UMOV UR4, 0xffffffff ;  /* 0xffffffff00047882 */ /* 0x000fe20000000000 */
[----:B------:R-:W-:Y:S02]  /*13880*/  VIADD R12, R6, 0xffffffff ;  /* 0xffffffff060c7836 */ /* 0x000fe40000000000 */
[----:B------:R-:W-:Y:S05]  /*13890*/  BRA.DIV UR4, `(.L_x_13873) ;  /* 0x0000002604f07947 */ /* 0x000fea000b800000 */
[----:B------:R4:W0:Y:S02]  /*138a0*/  SHFL.IDX PT, R14, R2, R12, 0x1f ;  /* 0x00001f0c020e7589 */ /* 0x00082400000e0000 */
.L_x_13872:
[----:B-1--4-:R-:W1:Y:S01]  /*138b0*/  LDC.64 R2, c[0x0][0xc90] ;  /* 0x00032400ff027b82 */ /* 0x012e620000000a00 */
[----:B------:R-:W-:-:S04]  /*138c0*/  IMAD.IADD R19, R6, 0x1, R19 ;  /* 0x0000000106137824 */ /* 0x000fc800078e0213 */
[----:B-1----:R-:W-:-:S05]  /*138d0*/  IMAD.WIDE R2, R19, 0x4, R2 ;  /* 0x0000000413027825 */ /* 0x002fca00078e0202 */
[----:B------:R1:W2:Y:S01]  /*138e0*/  LDG.E R7, desc[UR50][R2.64] ;  /* 0x0000003202077981 */ /* 0x0002a2000c1e1900 */
[----:B0-----:R-:W-:Y:S02]  /*138f0*/  IMAD R16, R14, R4, R5 ;  /* 0x000000040e107224 */ /* 0x001fe400078e0205 */
[----:B-1----:R-:W-:Y:S02]  /*13900*/  IMAD.MOV.U32 R2, RZ, RZ, RZ ;  /* 0x000000ffff027224 */ /* 0x002fe400078e00ff */
[----:B--23--:R-:W-:-:S05]  /*13910*/  IMAD R6, R17, R7, RZ ;  /* 0x0000000711067224 */ /* 0x00cfca00078e02ff */
[----:B------:R-:W-:-:S04]  /*13920*/  IABS R8, R6 ;  /* 0x0000000600087213 */ /* 0x000fc80000000000 */
[----:B------:R-:W0:Y:S08]  /*13930*/  I2F.RP R9, R8 ;  /* 0x0000000800097306 */ /* 0x000e300000209400 */
[----:B0-----:R-:W0:Y:S02]  /*13940*/  MUFU.RCP R9, R9 ;  /* 0x0000000900097308 */ /* 0x001e240000001000 */
[----:B0-----:R-:W-:-:S06]  /*13950*/  VIADD R10, R9, 0xffffffe ;  /* 0x0ffffffe090a7836 */ /* 0x001fcc0000000000 */
[----:B------:R-:W0:Y:S02]  /*13960*/  F2I.FTZ.U32.TRUNC.NTZ R3, R10 ;  /* 0x0000000a00037305 */ /* 0x000e24000021f000 */
[----:B0-----:R-:W-:-:S04]  /*13970*/  IMAD.MOV R11, RZ, RZ, -R3 ;  /* 0x000000ffff0b7224 */ /* 0x001fc800078e0a03 */
[----:B------:R-:W-:-:S04]  /*13980*/  IMAD R5, R11, R8, RZ ;  /* 0x000000080b057224 */ /* 0x000fc800078e02ff */
[----:B------:R-:W-:-:S04]  /*13990*/  IMAD.HI.U32 R2, R3, R5, R2 ;  /* 0x0000000503027227 */ /* 0x000fc800078e0002 */
[----:B------:R-:W-:Y:S01]  /*139a0*/  IMAD.IADD R5, R0, 0x1, -R16 ;  /* 0x0000000100057824 */ /* 0x000fe200078e0a10 */
[----:B------:R-:W-:-:S04]  /*139b0*/  IABS R0, R6 ;  /* 0x0000000600007213 */ /* 0x000fc80000000000 */
[----:B------:R-:W-:Y:S01]  /*139c0*/  IABS R3, R5 ;  /* 0x0000000500037213 */ /* 0x000fe20000000000 */
[----:B------:R-:W-:-:S04]  /*139d0*/  IMAD.MOV R0, RZ, RZ, -R0 ;  /* 0x000000ffff007224 */ /* 0x000fc800078e0a00 */
        /* <DEDUP_REMOVED lines=47> */
.L_x_13866:
[----:B------:R-:W-:Y:S01]  /*13cd0*/  UMOV UR4, URZ ;  /* 0x0000003f00047c82 */ /* 0x000fe20008000000 */
[----:B------:R-:W-:Y:S01]  /*13ce0*/  UMOV UR5, URZ ;  /* 0x0000003f00057c82 */ /* 0x000fe20008000000 */
[----:B------:R-:W-:Y:S01]  /*13cf0*/  ULDC UR6, c[0x0][0xc3c] ;  /* 0x00030f0000067ab9 */ /* 0x000fe20000000800 */
[----:B------:R-:W-:Y:S02]  /*13d00*/  IMAD.MOV.U32 R16, RZ, RZ, R0 ;  /* 0x000000ffff107224 */ /* 0x000fe400078e0000 */
[----:B------:R-:W-:Y:S02]  /*13d10*/  IMAD.U32 R17, RZ, RZ, UR4 ;  /* 0x00000004ff117e24 */ /* 0x000fe4000f8e00ff */
[----:B------:R-:W-:Y:S02]  /*13d20*/  IMAD.U32 R18, RZ, RZ, UR5 ;  /* 0x00000005ff127e24 */ /* 0x000fe4000f8e00ff */
[----:B------:R-:W-:-:S07]  /*13d30*/  IMAD.U32 R19, RZ, RZ, UR6 ;  /* 0x00000006ff137e24 */ /* 0x000fce000f8e00ff */
.L_x_13874:
[----:B------:R-:W1:Y:S01]  /*13d40*/  S2R R0, SR_TID.X ;  /* 0x0000000000007919 */ /* 0x000e620000002100 */
[----:B------:R-:W-:Y:S05]  /*13d50*/  WARPSYNC.ALL ;  /* 0x0000000000007948 */ /* 0x000fea0003800000 */
[----:B------:R-:W-:Y:S01]  /*13d60*/  BAR.SYNC.DEFER_BLOCKING 0x4, 0x200 ;  /* 0x0108000000007b1d */ /* 0x000fe20000010000 */
[----:B-1----:R-:W-:-:S04]  /*13d70*/  LOP3.LUT R0, R0, 0x1f, RZ, 0xc0, !PT ;  /* 0x0000001f00007812 */ /* 0x002fc800078ec0ff */
[----:B------:R-:W-:-:S13]  /*13d80*/  ISETP.NE.AND P0, PT, R0, RZ, PT ;  /* 0x000000ff0000720c */ /* 0x000fda0003f05270 */
[----:B------:R-:W1:Y:S01]  /*13d90*/  @!P0 S2R R3, SR_CgaCtaId ;  /* 0x0000000000038919 */ /* 0x000e620000008800 */
[----:B------:R-:W-:-:S04]  /*13da0*/  @!P0 MOV R0, 0x400 ;  /* 0x0000040000008802 */ /* 0x000fc80000000f00 */
[----:B-1----:R-:W-:-:S05]  /*13db0*/  @!P0 LEA R22, R3, R0, 0x18 ;  /* 0x0000000003168211 */ /* 0x002fca00078ec0ff */
[----:B------:R1:W-:Y:S01]  /*13dc0*/  @!P0 STS.128 [R22+0x168d0], R16 ;  /* 0x0168d01016008388 */ /* 0x0003e20000000c00 */
[----:B------:R-:W-:Y:S06]  /*13dd0*/  BAR.ARV 0x5, 0x200 ;  /* 0x0148000000007b1d */ /* 0x000fec0000002000 */
.L_x_13863:
[----:B------:R-:W-:Y:S02]  /*13de0*/  ULDC UR4, c[0x0][0xc3c] ;  /* 0x00030f0000047ab9 */ /* 0x000fe40000000800 */
[----:B---3--:R-:W-:-:S13]  /*13df0*/  ISETP.GE.AND P0, PT, R19, UR4, PT ;  /* 0x0000000413007c0c */ /* 0x008fda000bf06270 */
[----:B------:R-:W-:Y:S05]  /*13e00*/  @!P0 BRA `(.L_x_13875) ;  /* 0xffffffb400b88947 */ /* 0x000fea000383ffff */
[----:B------:R-:W-:Y:S05]  /*13e10*/  BSYNC B8 ;  /* 0x0000000000087941 */ /* 0x000fea0003800000 */
.L_x_13777:
        /* <DEDUP_REMOVED lines=12> */
.L_x_13953:
[----:B------:R-:W-:Y:S05]  /*13ee0*/  BSYNC B0 ;  /* 0x0000000000007941 */ /* 0x000fea0003800000 */
.L_x_13876:
[----:B------:R-:W-:-:S03]  /*13ef0*/  UMOV UR4, 0xffffffff ;  /* 0xffffffff00047882 */ /* 0x000fc60000000000 */
[----:B------:R-:W-:Y:S05]  /*13f00*/  BRA.DIV UR4, `(.L_x_13878) ;  /* 0x00000022048c7947 */ /* 0x000fea000b800000 */
[----:B0-----:R-:W0:Y:S02]  /*13f10*/  S2R R0, SR_TID.X ;  /* 0x0000000000007919 */ /* 0x001e240000002100 */
[----:B0-----:R-:W-:-:S04]  /*13f20*/  SHF.R.U32.HI R0, RZ, 0x5, R0 ;  /* 0x00000005ff007819 */ /* 0x001fc80000011600 */
[----:B------:R-:W-:-:S05]  /*13f30*/  LOP3.LUT R0, R0, 0x3, RZ, 0xc0, !PT ;  /* 0x0000000300007812 */ /* 0x000fca00078ec0ff */
[----:B------:R0:W3:Y:S02]  /*13f40*/  SHFL.IDX PT, R14, R0, RZ, 0x1f ;  /* 0x00001fff000e7589 */ /* 0x0000e400000e0000 */
.L_x_13956:
[----:B---3--:R-:W-:Y:S01]  /*13f50*/  ISETP.NE.AND P0, PT, R14, RZ, PT ;  /* 0x000000ff0e00720c */ /* 0x008fe20003f05270 */
[----:B------:R-:W-:-:S12]  /*13f60*/  BSSY B0, `(.L_x_13879) ;  /* 0x0000024000007945 */ /* 0x000fd80003800000 */
[----:B------:R-:W-:Y:S05]  /*13f70*/  @P0 BRA `(.L_x_13880) ;  /* 0x0000000000880947 */ /* 0x000fea0003800000 */
[----:B------:R-:W-:-:S03]  /*13f80*/  UMOV UR4, 0xffffffff ;  /* 0xffffffff00047882 */ /* 0x000fc60000000000 */
[----:B------:R-:W-:Y:S05]  /*13f90*/  BRA.DIV UR4, `(.L_x_13881) ;  /* 0x00000022049c7947 */ /* 0x000fea000b800000 */
[----:B------:R-:W-:-:S13]  /*13fa0*/  ELECT P6, URZ, PT ;  /* 0x00000000003f782f */ /* 0x000fda00038c0000 */
.L_x_13959:
[----:B------:R-:W-:Y:S05]  /*13fb0*/  @!P6 BRA `(.L_x_13880) ;  /* 0x000000000078e947 */ /* 0x000fea0003800000 */
[----:B------:R-:W-:-:S06]  /*13fc0*/  ULOP3.LUT UR4, UR36, 0x2, URZ, 0xfc, !UPT ;  /* 0x0000000224047892 */ /* 0x000fcc000f8efc3f */
[----:B0-----:R-:W-:-:S05]  /*13fd0*/  IMAD.U32 R0, RZ, RZ, UR4 ;  /* 0x00000004ff007e24 */ /* 0x001fca000f8e00ff */
[----:B------:R-:W-:-:S13]  /*13fe0*/  ISETP.NE.AND P2, PT, R0, 0x3, PT ;  /* 0x000000030000780c */ /* 0x000fda0003f45270 */
[----:B------:R-:W-:Y:S05]  /*13ff0*/  @!P2 BRA `(.L_x_13882) ;  /* 0x000000000004a947 */ /* 0x000fea0003800000 */
[----:B------:R-:W-:Y:S01]  /*14000*/  BPT.TRAP 0x1 ;  /* 0x000000040000795c */ /* 0x000fe20000300000 */
.L_x_13882:
        /* <DEDUP_REMOVED lines=12> */
.L_x_13960:
[----:B------:R-:W3:Y:S02]  /*140d0*/  SYNCS.PHASECHK.TRANS64.TRYWAIT P0, [R3+URZ], R2 ;  /* 0x00000002030075a7 */ /* 0x000ee4000800017f */
[----:B---3--:R-:W-:Y:S05]  /*140e0*/  @!P0 BRA `(.L_x_13884) ;  /* 0x00000020007c8947 */ /* 0x008fea0003800000 */
.L_x_13961:
[----:B------:R-:W-:Y:S05]  /*140f0*/  @!P2 BRA `(.L_x_13885) ;  /* 0x000000000004a947 */ /* 0x000fea0003800000 */
[----:B------:R-:W-:Y:S01]  /*14100*/  BPT.TRAP 0x1 ;  /* 0x000000040000795c */ /* 0x000fe20000300000 */
.L_x_13885:
[----:B------:R-:W-:-:S04]  /*14110*/  VIADD R0, R9, 0x16860 ;  /* 0x0001686009007836 */ /* 0x000fc80000000000 */
[----:B------:R-:W-:-:S04]  /*14120*/  IMAD R23, R23, 0x8, R0 ;  /* 0x0000000817177824 */ /* 0x000fc800078e0200 */
[----:B------:R-:W4:Y:S02]  /*14130*/  SYNCS.PHASECHK.TRANS64.TRYWAIT P0, [R23+URZ], R4 ;  /* 0x00000004170075a7 */ /* 0x000f24000800017f */
[----:B----4-:R-:W-:Y:S05]  /*14140*/  @!P0 BRA `(.L_x_13886) ;  /* 0x0000002000788947 */ /* 0x010fea0003800000 */
.L_x_13962:
[----:B------:R-:W-:-:S07]  /*14150*/  IMAD R7, R7, 0x8, R0 ;  /* 0x0000000807077824 */ /* 0x000fce00078e0200 */
.L_x_13887:
[----:B------:R0:W0:Y:S02]  /*14160*/  SYNCS.PHASECHK.TRANS64.TRYWAIT P0, [R7+URZ], R2 ;  /* 0x00000002070075a7 */ /* 0x000024000800017f */
[----:B0-----:R-:W-:Y:S05]  /*14170*/  @!P0 NANOSLEEP.SYNCS 0x989680 ;  /* 0x009896800000895d */ /* 0x001fea0003900000 */
[----:B------:R-:W0:Y:S02]  /*14180*/  @!P0 SYNCS.PHASECHK.TRANS64 P0, [R7+URZ], R2 ;  /* 0x00000002070085a7 */ /* 0x000e24000800007f */
[----:B0-----:R-:W-:Y:S05]  /*14190*/  @!P0 BRA `(.L_x_13887) ;  /* 0xfffffffc00f08947 */ /* 0x001fea000383ffff */
.L_x_13880:
[----:B------:R-:W-:Y:S05]  /*141a0*/  BSYNC B0 ;  /* 0x0000000000007941 */ /* 0x000fea0003800000 */
.L_x_13879:
[----:B------:R-:W-:Y:S05]  /*141b0*/  EXIT ;  /* 0x000000000000794d */ /* 0x000fea0003800000 */
.L_x_13691:
[----:B0-----:R-:W-:-:S04]  /*141c0*/  IMAD.U32 R3, RZ, RZ, UR45 ;  /* 0x0000002dff037e24 */ /* 0x001fc8000f8e00ff */
[----:B------:R0:W1:Y:S03]  /*141d0*/  SYNCS.PHASECHK.TRANS64.TRYWAIT P1, [R3+URZ+0x16800], R0 ;  /* 0x01680000030075a7 */ /* 0x000066000802017f */
[----:B-1----:R-:W-:Y:S05]  /*141e0*/  @!P1 NANOSLEEP.SYNCS 0x989680 ;  /* 0x009896800000995d */ /* 0x002fea0003900000 */
[----:B------:R-:W1:Y:S02]  /*141f0*/  @!P1 SYNCS.PHASECHK.TRANS64 P1, [R3+URZ+0x16800], R0 ;  /* 0x01680000030095a7 */ /* 0x000e64000802007f */
[----:B-1----:R-:W-:Y:S05]  /*14200*/  @!P1 BRA `(.L_x_13691) ;  /* 0xfffffffc00ec9947 */ /* 0x002fea000383ffff */
[----:B------:R-:W-:Y:S05]  /*14210*/  BRA `(.L_x_13888) ;  /* 0xfffffed800287947 */ /* 0x000fea000383ffff */
.L_x_13695:
[----:B-1----:R1:W2:Y:S02]  /*14220*/  SYNCS.PHASECHK.TRANS64.TRYWAIT P2, [R5+URZ+0x16830], R0 ;  /* 0x01683000050075a7 */ /* 0x0022a4000804017f */
[----:B--2---:R-:W-:Y:S05]  /*14230*/  @!P2 NANOSLEEP.SYNCS 0x989680 ;  /* 0x009896800000a95d */ /* 0x004fea0003900000 */
[----:B------:R-:W2:Y:S02]  /*14240*/  @!P2 SYNCS.PHASECHK.TRANS64 P2, [R5+URZ+0x16830], R0 ;  /* 0x016830000500a5a7 */ /* 0x000ea4000804007f */
[----:B--2---:R-:W-:Y:S05]  /*14250*/  @!P2 BRA `(.L_x_13695) ;  /* 0xfffffffc00f0a947 */ /* 0x004fea000383ffff */
[----:B------:R-:W-:Y:S05]  /*14260*/  BRA `(.L_x_13694) ;  /* 0xfffffed8004c7947 */ /* 0x000fea000383ffff */
.L_x_13711:
[----:B-1----:R-:W-:-:S04]  /*14270*/  IMAD.U32 R7, RZ, RZ, UR6 ;  /* 0x00000006ff077e24 */ /* 0x002fc8000f8e00ff */
[----:B------:R1:W2:Y:S03]  /*14280*/  SYNCS.PHASECHK.TRANS64.TRYWAIT P2, [R7+URZ+0x16830], R0 ;  /* 0x01683000070075a7 */ /* 0x0002a6000804017f */
[----:B--2---:R-:W-:Y:S05]  /*14290*/  @!P2 NANOSLEEP.SYNCS 0x989680 ;  /* 0x009896800000a95d */ /* 0x004fea0003900000 */
[----:B------:R-:W2:Y:S02]  /*142a0*/  @!P2 SYNCS.PHASECHK.TRANS64 P2, [R7+URZ+0x16830], R0 ;  /* 0x016830000700a5a7 */ /* 0x000ea4000804007f */
[----:B--2---:R-:W-:Y:S05]  /*142b0*/  @!P2 BRA `(.L_x_13711) ;  /* 0xfffffffc00eca947 */ /* 0x004fea000383ffff */
[----:B------:R-:W-:Y:S05]  /*142c0*/  BRA `(.L_x_13708) ;  /* 0xffffff0800b87947 */ /* 0x000fea000383ffff */
.L_x_13715:
[----:B-1----:R-:W-:-:S04]  /*142d0*/  IMAD.U32 R7, RZ, RZ, UR6 ;  /* 0x00000006ff077e24 */ /* 0x002fc8000f8e00ff */
[----:B------:R1:W2:Y:S03]  /*142e0*/  SYNCS.PHASECHK.TRANS64.TRYWAIT P2, [R7+URZ+0x16850], R0 ;  /* 0x01685000070075a7 */ /* 0x0002a6000804017f */
[----:B--2---:R-:W-:Y:S05]  /*142f0*/  @!P2 NANOSLEEP.SYNCS 0x989680 ;  /* 0x009896800000a95d */ /* 0x004fea0003900000 */
[----:B------:R-:W2:Y:S02]  /*14300*/  @!P2 SYNCS.PHASECHK.TRANS64 P2, [R7+URZ+0x16850], R0 ;  /* 0x016850000700a5a7 */ /* 0x000ea4000804007f */
[----:B--2---:R-:W-:Y:S05]  /*14310*/  @!P2 BRA `(.L_x_13715) ;  /* 0xfffffffc00eca947 */ /* 0x004fea000383ffff */
[----:B------:R-:W-:Y:S05]  /*14320*/  BRA `(.L_x_13712) ;  /* 0xffffff0c00287947 */ /* 0x000fea000383ffff */
.L_x_13732:
[----:B-1----:R-:W-:-:S04]  /*14330*/  IMAD.U32 R3, RZ, RZ, UR6 ;  /* 0x00000006ff037e24 */ /* 0x002fc8000f8e00ff */
[----:B------:R1:W2:Y:S03]  /*14340*/  SYNCS.PHASECHK.TRANS64.TRYWAIT P2, [R3+URZ+0x16830], R0 ;  /* 0x01683000030075a7 */ /* 0x0002a6000804017f */
[----:B--2---:R-:W-:Y:S05]  /*14350*/  @!P2 NANOSLEEP.SYNCS 0x989680 ;  /* 0x009896800000a95d */ /* 0x004fea0003900000 */
[----:B------:R-:W2:Y:S02]  /*14360*/  @!P2 SYNCS.PHASECHK.TRANS64 P2, [R3+URZ+0x16830], R0 ;  /* 0x016830000300a5a7 */ /* 0x000ea4000804007f */
[----:B--2---:R-:W-:Y:S05]  /*14370*/  @!P2 BRA `(.L_x_13732) ;  /* 0xfffffffc00eca947 */ /* 0x004fea000383ffff */
[----:B------:R-:W-:Y:S05]  /*14380*/  BRA `(.L_x_13729) ;  /* 0xffffff3800987947 */ /* 0x000fea000383ffff */
.L_x_13736:
[----:B-1----:R-:W-:-:S04]  /*14390*/  IMAD.U32 R3, RZ, RZ, UR6 ;  /* 0x00000006ff037e24 */ /* 0x002fc8000f8e00ff */
[----:B------:R1:W2:Y:S03]  /*143a0*/  SYNCS.PHASECHK.TRANS64.TRYWAIT P2, [R3+URZ+0x16850], R0 ;  /* 0x01685000030075a7 */ /* 0x0002a6000804017f */
[----:B--2---:R-:W-:Y:S05]  /*143b0*/  @!P2 NANOSLEEP.SYNCS 0x989680 ;  /* 0x009896800000a95d */ /* 0x004fea0003900000 */
[----:B------:R-:W2:Y:S02]  /*143c0*/  @!P2 SYNCS.PHASECHK.TRANS64 P2, [R3+URZ+0x16850], R0 ;  /* 0x016850000300a5a7 */ /* 0x000ea4000804007f */
[----:B--2---:R-:W-:Y:S05]  /*143d0*/  @!P2 BRA `(.L_x_13736) ;  /* 0xfffffffc00eca947 */ /* 0x004fea000383ffff */
[----:B------:R-:W-:Y:S05]  /*143e0*/  BRA `(.L_x_13733) ;  /* 0xffffff3c00087947 */ /* 0x000fea000383ffff */
.L_x_13742:
[----:B-1----:R-:W-:-:S04]  /*143f0*/  IMAD.U32 R3, RZ, RZ, UR6 ;  /* 0x00000006ff037e24 */ /* 0x002fc8000f8e00ff */
[----:B------:R1:W2:Y:S03]  /*14400*/  SYNCS.PHASECHK.TRANS64.TRYWAIT P2, [R3+URZ+0x16830], R0 ;  /* 0x01683000030075a7 */ /* 0x0002a6000804017f */
[----:B--2---:R-:W-:Y:S05]  /*14410*/  @!P2 NANOSLEEP.SYNCS 0x989680 ;  /* 0x009896800000a95d */ /* 0x004fea0003900000 */
[----:B------:R-:W2:Y:S02]  /*14420*/  @!P2 SYNCS.PHASECHK.TRANS64 P2, [R3+URZ+0x16830], R0 ;  /* 0x016830000300a5a7 */ /* 0x000ea4000804007f */
[----:B--2---:R-:W-:Y:S05]  /*14430*/  @!P2 BRA `(.L_x_13742) ;  /* 0xfffffffc00eca947 */ /* 0x004fea000383ffff */
[----:B------:R-:W-:Y:S05]  /*14440*/  BRA `(.L_x_13739) ;  /* 0xffffff5400a87947 */ /* 0x000fea000383ffff */
.L_x_13746:
[----:B-1----:R-:W-:-:S04]  /*14450*/  IMAD.U32 R3, RZ, RZ, UR6 ;  /* 0x00000006ff037e24 */ /* 0x002fc8000f8e00ff */
[----:B------:R1:W2:Y:S03]  /*14460*/  SYNCS.PHASECHK.TRANS64.TRYWAIT P2, [R3+URZ+0x16850], R0 ;  /* 0x01685000030075a7 */ /* 0x0002a6000804017f */
[----:B--2---:R-:W-:Y:S05]  /*14470*/  @!P2 NANOSLEEP.SYNCS 0x989680 ;  /* 0x009896800000a95d */ /* 0x004fea0003900000 */
[----:B------:R-:W2:Y:S02]  /*14480*/  @!P2 SYNCS.PHASECHK.TRANS64 P2, [R3+URZ+0x16850], R0 ;  /* 0x016850000300a5a7 */ /* 0x000ea4000804007f */
[----:B--2---:R-:W-:Y:S05]  /*14490*/  @!P2 BRA `(.L_x_13746) ;  /* 0xfffffffc00eca947 */ /* 0x004fea000383ffff */
[----:B------:R-:W-:Y:S05]  /*144a0*/  BRA `(.L_x_13743) ;  /* 0xffffff5800187947 */ /* 0x000fea000383ffff */
.L_x_13759:
[----:B-1----:R-:W-:-:S04]  /*144b0*/  IMAD.U32 R7, RZ, RZ, UR5 ;  /* 0x00000005ff077e24 */ /* 0x002fc8000f8e00ff */
[----:B------:R1:W2:Y:S03]  /*144c0*/  SYNCS.PHASECHK.TRANS64.TRYWAIT P0, [R7+URZ+0x16850], R4 ;  /* 0x01685004070075a7 */ /* 0x0002a6000800017f */
[----:B--2---:R-:W-:Y:S05]  /*144d0*/  @!P0 NANOSLEEP.SYNCS 0x989680 ;  /* 0x009896800000895d */ /* 0x004fea0003900000 */
[----:B------:R-:W2:Y:S02]  /*144e0*/  @!P0 SYNCS.PHASECHK.TRANS64 P0, [R7+URZ+0x16850], R4 ;  /* 0x01685004070085a7 */ /* 0x000ea4000800007f */
[----:B--2---:R-:W-:Y:S05]  /*144f0*/  @!P0 BRA `(.L_x_13759) ;  /* 0xfffffffc00ec8947 */ /* 0x004fea000383ffff */
[----:B------:R-:W-:Y:S05]  /*14500*/  BRA `(.L_x_13758) ;  /* 0xffffff8000a87947 */ /* 0x000fea000383ffff */
.L_x_13797:
        /* <DEDUP_REMOVED lines=11> */
.L_x_13890:
[----:B------:R-:W-:Y:S05]  /*145c0*/  BSYNC B0 ;  /* 0x0000000000007941 */ /* 0x000fea0003800000 */
.L_x_13889:
[----:B------:R-:W-:Y:S05]  /*145d0*/  BRA `(.L_x_13891) ;  /* 0xffffffbc005c7947 */ /* 0x000fea000383ffff */
.L_x_13799:
[----:B------:R-:W-:Y:S01]  /*145e0*/  BSSY B0, `(.L_x_13892) ;  /* 0x0000006000007945 */ /* 0x000fe20003800000 */
[----:B------:R-:W-:-:S07]  /*145f0*/  IMAD.MOV.U32 R15, RZ, RZ, -0x1 ;  /* 0xffffffffff0f7424 */ /* 0x000fce00078e00ff */
[----:B01----:R-:W-:Y:S05]  /*14600*/  WARPSYNC.COLLECTIVE R15, `(.L_x_13893) ;  /* 0x000000000f0c7348 */ /* 0x003fea0003c00000 */
[----:B------:R-:W-:Y:S02]  /*14610*/  ELECT P6, UR62, PT ;  /* 0x00000000003e782f */ /* 0x000fe400038c0000 */
[----:B------:R-:W-:Y:S01]  /*14620*/  MOV R14, UR62 ;  /* 0x0000003e000e7c02 */ /* 0x000fe20008000f00 */
[----:B01----:R-:W-:Y:S10]  /*14630*/  ENDCOLLECTIVE ;  /* 0x000000000000791b */ /* 0x003ff40003800000 */
.L_x_13893:
[----:B------:R-:W-:Y:S05]  /*14640*/  BSYNC B0 ;  /* 0x0000000000007941 */ /* 0x000fea0003800000 */
.L_x_13892:
[----:B------:R-:W-:Y:S05]  /*14650*/  BRA `(.L_x_13894) ;  /* 0xffffffbc00647947 */ /* 0x000fea000383ffff */
.L_x_13801:
[----:B0-----:R0:W2:Y:S02]  /*14660*/  SYNCS.PHASECHK.TRANS64.TRYWAIT P0, [R3+URZ+0x16840], R0 ;  /* 0x01684000030075a7 */ /* 0x0010a4000800017f */
[----:B--2---:R-:W-:Y:S05]  /*14670*/  @!P0 NANOSLEEP.SYNCS 0x989680 ;  /* 0x009896800000895d */ /* 0x004fea0003900000 */
[----:B------:R-:W2:Y:S02]  /*14680*/  @!P0 SYNCS.PHASECHK.TRANS64 P0, [R3+URZ+0x16840], R0 ;  /* 0x01684000030085a7 */ /* 0x000ea4000800007f */
[----:B--2---:R-:W-:Y:S05]  /*14690*/  @!P0 BRA `(.L_x_13801) ;  /* 0xfffffffc00f08947 */ /* 0x004fea000383ffff */
[----:B------:R-:W-:Y:S05]  /*146a0*/  BRA `(.L_x_13895) ;  /* 0xffffffbc00c07947 */ /* 0x000fea000383ffff */
.L_x_13805:
[----:B------:R-:W2:Y:S01]  /*146b0*/  LDL.LU R11, [R1+0x10] ;  /* 0x00001000010b7983 */ /* 0x000ea20000300800 */
[----:B------:R-:W-:Y:S02]  /*146c0*/  IMAD.MOV.U32 R3, RZ, RZ, R12 ;  /* 0x000000ffff037224 */ /* 0x000fe400078e000c */
[----:B------:R-:W-:Y:S02]  /*146d0*/  IMAD.MOV.U32 R13, RZ, RZ, R4 ;  /* 0x000000ffff0d7224 */ /* 0x000fe400078e0004 */
[----:B------:R-:W-:Y:S02]  /*146e0*/  IMAD.MOV.U32 R12, RZ, RZ, RZ ;  /* 0x000000ffff0c7224 */ /* 0x000fe400078e00ff */
[----:B------:R-:W-:Y:S02]  /*146f0*/  IMAD.MOV.U32 R15, RZ, RZ, -0x1 ;  /* 0xffffffffff0f7424 */ /* 0x000fe400078e00ff */
[----:B------:R-:W-:Y:S02]  /*14700*/  IMAD.IADD R3, R21, 0x1, R3 ;  /* 0x0000000115037824 */ /* 0x000fe400078e0203 */
[----:B--2---:R-:W-:-:S02]  /*14710*/  IMAD R6, R11, R9, RZ ;  /* 0x000000090b067224 */ /* 0x004fc400078e02ff */
[----:B------:R-:W-:-:S03]  /*14720*/  IMAD.MOV.U32 R11, RZ, RZ, 0x181f ;  /* 0x0000181fff0b7424 */ /* 0x000fc600078e00ff */
[----:B------:R-:W-:-:S13]  /*14730*/  ISETP.GE.AND P1, PT, R3, R6, PT ;  /* 0x000000060300720c */ /* 0x000fda0003f26270 */
[----:B-----5:R-:W-:Y:S05]  /*14740*/  WARPSYNC.COLLECTIVE R15, `(.L_x_13896) ;  /* 0x000000000f087348 */ /* 0x020fea0003c00000 */
[----:B------:R0:W1:Y:S02]  /*14750*/  SHFL.IDX P6, R14, R13, R12, R11 ;  /* 0x0000000c0d0e7389 */ /* 0x00006400000c000b */
[----:B01---5:R-:W-:Y:S01]  /*14760*/  ENDCOLLECTIVE ;  /* 0x000000000000791b */ /* 0x023fe20003800000 */
.L_x_13896:
[----:B------:R-:W-:Y:S02]  /*14770*/  IMAD.MOV.U32 R13, RZ, RZ, R0 ;  /* 0x000000ffff0d7224 */ /* 0x000fe400078e0000 */
[----:B------:R-:W-:-:S07]  /*14780*/  IMAD.MOV.U32 R7, RZ, RZ, R14 ;  /* 0x000000ffff077224 */ /* 0x000fce00078e000e */
[----:B------:R-:W-:Y:S05]  /*14790*/  WARPSYNC.COLLECTIVE R15, `(.L_x_13897) ;  /* 0x000000000f087348 */ /* 0x000fea0003c00000 */
[----:B------:R0:W1:Y:S02]  /*147a0*/  SHFL.IDX P6, R14, R13, R12, R11 ;  /* 0x0000000c0d0e7389 */ /* 0x00006400000c000b */
[----:B01----:R-:W-:Y:S01]  /*147b0*/  ENDCOLLECTIVE ;  /* 0x000000000000791b */ /* 0x003fe20003800000 */
.L_x_13897:
[----:B------:R-:W-:Y:S02]  /*147c0*/  IMAD.MOV.U32 R13, RZ, RZ, R4 ;  /* 0x000000ffff0d7224 */ /* 0x000fe400078e0004 */
[----:B------:R-:W-:Y:S02]  /*147d0*/  IMAD.MOV.U32 R12, RZ, RZ, 0x1 ;  /* 0x00000001ff0c7424 */ /* 0x000fe400078e00ff */
[----:B------:R-:W-:-:S07]  /*147e0*/  IMAD.MOV.U32 R8, RZ, RZ, R14 ;  /* 0x000000ffff087224 */ /* 0x000fce00078e000e */
[----:B------:R-:W-:Y:S05]  /*147f0*/  WARPSYNC.COLLECTIVE R15, `(.L_x_13898) ;  /* 0x000000000f087348 */ /* 0x000fea0003c00000 */
[----:B------:R0:W1:Y:S02]  /*14800*/  SHFL.IDX P6, R14, R13, R12, R11 ;  /* 0x0000000c0d0e7389 */ /* 0x00006400000c000b */
[----:B01----:R-:W-:Y:S01]  /*14810*/  ENDCOLLECTIVE ;  /* 0x000000000000791b */ /* 0x003fe20003800000 */
.L_x_13898:
        /* <DEDUP_REMOVED lines=14> */
.L_x_13899:
[----:B------:R-:W-:Y:S02]  /*14900*/  IMAD.MOV.U32 R13, RZ, RZ, R4 ;  /* 0x000000ffff0d7224 */ /* 0x000fe400078e0004 */
[----:B------:R-:W-:Y:S02]  /*14910*/  IMAD.MOV.U32 R12, RZ, RZ, 0x2 ;  /* 0x00000002ff0c7424 */ /* 0x000fe400078e00ff */
[----:B------:R-:W-:-:S07]  /*14920*/  IMAD.MOV.U32 R8, RZ, RZ, R14 ;  /* 0x000000ffff087224 */ /* 0x000fce00078e000e */
[----:B------:R-:W-:Y:S05]  /*14930*/  WARPSYNC.COLLECTIVE R15, `(.L_x_13900) ;  /* 0x000000000f087348 */ /* 0x000fea0003c00000 */
[----:B------:R0:W1:Y:S02]  /*14940*/  SHFL.IDX P6, R14, R13, R12, R11 ;  /* 0x0000000c0d0e7389 */ /* 0x00006400000c000b */
[----:B01----:R-:W-:Y:S01]  /*14950*/  ENDCOLLECTIVE ;  /* 0x000000000000791b */ /* 0x003fe20003800000 */
.L_x_13900:
        /* <DEDUP_REMOVED lines=14> */
.L_x_13901:
[----:B------:R-:W-:Y:S02]  /*14a40*/  IMAD.MOV.U32 R13, RZ, RZ, R4 ;  /* 0x000000ffff0d7224 */ /* 0x000fe400078e0004 */
[----:B------:R-:W-:Y:S02]  /*14a50*/  IMAD.MOV.U32 R12, RZ, RZ, 0x3 ;  /* 0x00000003ff0c7424 */ /* 0x000fe400078e00ff */
[----:B------:R-:W-:-:S07]  /*14a60*/  IMAD.MOV.U32 R8, RZ, RZ, R14 ;  /* 0x000000ffff087224 */ /* 0x000fce00078e000e */
[----:B------:R-:W-:Y:S05]  /*14a70*/  WARPSYNC.COLLECTIVE R15, `(.L_x_13902) ;  /* 0x000000000f087348 */ /* 0x000fea0003c00000 */
[----:B------:R0:W1:Y:S02]  /*14a80*/  SHFL.IDX P6, R14, R13, R12, R11 ;  /* 0x0000000c0d0e7389 */ /* 0x00006400000c000b */
[----:B01----:R-:W-:Y:S01]  /*14a90*/  ENDCOLLECTIVE ;  /* 0x000000000000791b */ /* 0x003fe20003800000 */
.L_x_13902:
        /* <DEDUP_REMOVED lines=14> */
.L_x_13903:
[----:B------:R-:W-:Y:S02]  /*14b80*/  IMAD.MOV.U32 R13, RZ, RZ, R4 ;  /* 0x000000ffff0d7224 */ /* 0x000fe400078e0004 */
[----:B------:R-:W-:Y:S02]  /*14b90*/  IMAD.MOV.U32 R12, RZ, RZ, 0x4 ;  /* 0x00000004ff0c7424 */ /* 0x000fe400078e00ff */
[----:B------:R-:W-:-:S07]  /*14ba0*/  IMAD.MOV.U32 R8, RZ, RZ, R14 ;  /* 0x000000ffff087224 */ /* 0x000fce00078e000e */
[----:B------:R-:W-:Y:S05]  /*14bb0*/  WARPSYNC.COLLECTIVE R15, `(.L_x_13904) ;  /* 0x000000000f087348 */ /* 0x000fea0003c00000 */
[----:B------:R0:W1:Y:S02]  /*14bc0*/  SHFL.IDX P6, R14, R13, R12, R11 ;  /* 0x0000000c0d0e7389 */ /* 0x00006400000c000b */
[----:B01----:R-:W-:Y:S01]  /*14bd0*/  ENDCOLLECTIVE ;  /* 0x000000000000791b */ /* 0x003fe20003800000 */
.L_x_13904:
        /* <DEDUP_REMOVED lines=14> */
.L_x_13905:
[----:B------:R-:W-:Y:S02]  /*14cc0*/  IMAD.MOV.U32 R13, RZ, RZ, R4 ;  /* 0x000000ffff0d7224 */ /* 0x000fe400078e0004 */
[----:B------:R-:W-:Y:S02]  /*14cd0*/  IMAD.MOV.U32 R12, RZ, RZ, 0x5 ;  /* 0x00000005ff0c7424 */ /* 0x000fe400078e00ff */
[----:B------:R-:W-:-:S07]  /*14ce0*/  IMAD.MOV.U32 R8, RZ, RZ, R14 ;  /* 0x000000ffff087224 */ /* 0x000fce00078e000e */
[----:B------:R-:W-:Y:S05]  /*14cf0*/  WARPSYNC.COLLECTIVE R15, `(.L_x_13906) ;  /* 0x000000000f087348 */ /* 0x000fea0003c00000 */
[----:B------:R0:W1:Y:S02]  /*14d00*/  SHFL.IDX P6, R14, R13, R12, R11 ;  /* 0x0000000c0d0e7389 */ /* 0x00006400000c000b */
[----:B01----:R-:W-:Y:S01]  /*14d10*/  ENDCOLLECTIVE ;  /* 0x000000000000791b */ /* 0x003fe20003800000 */
.L_x_13906:
        /* <DEDUP_REMOVED lines=14> */
.L_x_13907:
[----:B------:R-:W-:Y:S02]  /*14e00*/  IMAD.MOV.U32 R13, RZ, RZ, R4 ;  /* 0x000000ffff0d7224 */ /* 0x000fe400078e0004 */
[----:B------:R-:W-:Y:S02]  /*14e10*/  IMAD.MOV.U32 R12, RZ, RZ, 0x6 ;  /* 0x00000006ff0c7424 */ /* 0x000fe400078e00ff */
[----:B------:R-:W-:-:S07]  /*14e20*/  IMAD.MOV.U32 R8, RZ, RZ, R14 ;  /* 0x000000ffff087224 */ /* 0x000fce00078e000e */
[----:B------:R-:W-:Y:S05]  /*14e30*/  WARPSYNC.COLLECTIVE R15, `(.L_x_13908) ;  /* 0x000000000f087348 */ /* 0x000fea0003c00000 */
[----:B------:R0:W1:Y:S02]  /*14e40*/  SHFL.IDX P6, R14, R13, R12, R11 ;  /* 0x0000000c0d0e7389 */ /* 0x00006400000c000b */
[----:B01----:R-:W-:Y:S01]  /*14e50*/  ENDCOLLECTIVE ;  /* 0x000000000000791b */ /* 0x003fe20003800000 */
.L_x_13908:
        /* <DEDUP_REMOVED lines=14> */
.L_x_13909:
[----:B------:R-:W-:Y:S02]  /*14f40*/  IMAD.MOV.U32 R13, RZ, RZ, R4 ;  /* 0x000000ffff0d7224 */ /* 0x000fe400078e0004 */
[----:B------:R-:W-:Y:S02]  /*14f50*/  IMAD.MOV.U32 R12, RZ, RZ, 0x7 ;  /* 0x00000007ff0c7424 */ /* 0x000fe400078e00ff */
[----:B------:R-:W-:-:S07]  /*14f60*/  IMAD.MOV.U32 R8, RZ, RZ, R14 ;  /* 0x000000ffff087224 */ /* 0x000fce00078e000e */
[----:B------:R-:W-:Y:S05]  /*14f70*/  WARPSYNC.COLLECTIVE R15, `(.L_x_13910) ;  /* 0x000000000f087348 */ /* 0x000fea0003c00000 */
[----:B------:R0:W1:Y:S02]  /*14f80*/  SHFL.IDX P6, R14, R13, R12, R11 ;  /* 0x0000000c0d0e7389 */ /* 0x00006400000c000b */
[----:B01----:R-:W-:Y:S01]  /*14f90*/  ENDCOLLECTIVE ;  /* 0x000000000000791b */ /* 0x003fe20003800000 */
.L_x_13910:
[----:B------:R-:W-:-:S05]  /*14fa0*/  @!P1 LEA R8, P2, R20, R8, 0x1 ;  /* 0x0000000814089211 */ /* 0x000fca00078408ff */
[----:B------:R-:W-:-:S04]  /*14fb0*/  @!P1 IMAD.X R7, RZ, RZ, R7, P2 ;  /* 0x000000ffff079224 */ /* 0x000fc800010e0607 */
[----:B------:R-:W-:Y:S02]  /*14fc0*/  @!P1 IMAD.MOV.U32 R9, RZ, RZ, R7 ;  /* 0x000000ffff099224 */ /* 0x000fe400078e0007 */
[----:B------:R-:W-:Y:S02]  /*14fd0*/  IMAD.MOV.U32 R13, RZ, RZ, R0 ;  /* 0x000000ffff0d7224 */ /* 0x000fe400078e0000 */
[----:B------:R-:W-:Y:S01]  /*14fe0*/  VIADD R7, R3, 0x70 ;  /* 0x0000007003077836 */ /* 0x000fe20000000000 */
[----:B------:R-:W-:Y:S01]  /*14ff0*/  @!PT LDS RZ, [RZ] ;  /* 0x00000000fffff984 */ /* 0x000fe20000000800 */
[----:B------:R-:W-:Y:S01]  /*15000*/  @!PT LDS RZ, [RZ] ;  /* 0x00000000fffff984 */ /* 0x000fe20000000800 */
[----:B------:R-:W-:Y:S01]  /*15010*/  @!PT LDS RZ, [RZ] ;  /* 0x00000000fffff984 */ /* 0x000fe20000000800 */
[----:B------:R0:W-:Y:S04]  /*15020*/  @!P1 LDGSTS.E.BYPASS.LTC128B.128 [R10+0xb400], desc[UR50][R8.64], !P0 ;  /* 0x0b400000080a9fae */ /* 0x0001e8000c101d72 */
[----:B------:R-:W-:Y:S01]  /*15030*/  ISETP.GE.AND P1, PT, R7, R6, PT ;  /* 0x000000060700720c */ /* 0x000fe20003f26270 */
[----:B------:R-:W-:-:S02]  /*15040*/  VIADD R7, R3, 0x80 ;  /* 0x0000008003077836 */ /* 0x000fc40000000000 */
[----:B------:R-:W-:-:S10]  /*15050*/  IMAD.MOV.U32 R4, RZ, RZ, R14 ;  /* 0x000000ffff047224 */ /* 0x000fd400078e000e */
[----:B0-----:R-:W-:Y:S05]  /*15060*/  WARPSYNC.COLLECTIVE R15, `(.L_x_13911) ;  /* 0x000000000f087348 */ /* 0x001fea0003c00000 */
[----:B------:R1:W2:Y:S02]  /*15070*/  SHFL.IDX P6, R14, R13, R12, R11 ;  /* 0x0000000c0d0e7389 */ /* 0x0002a400000c000b */
[----:B012---:R-:W-:Y:S01]  /*15080*/  ENDCOLLECTIVE ;  /* 0x000000000000791b */ /* 0x007fe20003800000 */
.L_x_13911:
[----:B------:R-:W-:Y:S01]  /*15090*/  ISETP.GE.AND P2, PT, R7, R6, PT ;  /* 0x000000060700720c */ /* 0x000fe20003f46270 */
[----:B------:R-:W-:Y:S02]  /*150a0*/  IMAD.MOV.U32 R13, RZ, RZ, R2 ;  /* 0x000000ffff0d7224 */ /* 0x000fe400078e0002 */
[----:B------:R-:W-:Y:S02]  /*150b0*/  IMAD.MOV.U32 R12, RZ, RZ, RZ ;  /* 0x000000ffff0c7224 */ /* 0x000fe400078e00ff */
[----:B------:R-:W-:-:S08]  /*150c0*/  IMAD.MOV.U32 R8, RZ, RZ, R14 ;  /* 0x000000ffff087224 */ /* 0x000fd000078e000e */
[----:B------:R-:W-:Y:S05]  /*150d0*/  WARPSYNC.COLLECTIVE R15, `(.L_x_13912) ;  /* 0x000000000f087348 */ /* 0x000fea0003c00000 */
[----:B------:R0:W1:Y:S02]  /*150e0*/  SHFL.IDX P6, R14, R13, R12, R11 ;  /* 0x0000000c0d0e7389 */ /* 0x00006400000c000b */
[----:B01----:R-:W-:Y:S01]  /*150f0*/  ENDCOLLECTIVE ;  /* 0x000000000000791b */ /* 0x003fe20003800000 */
.L_x_13912:
        /* <DEDUP_REMOVED lines=12> */
.L_x_13913:
[----:B------:R-:W-:Y:S02]  /*151c0*/  IMAD.MOV.U32 R13, RZ, RZ, R2 ;  /* 0x000000ffff0d7224 */ /* 0x000fe400078e0002 */
[----:B------:R-:W-:Y:S02]  /*151d0*/  IMAD.MOV.U32 R12, RZ, RZ, 0x1 ;  /* 0x00000001ff0c7424 */ /* 0x000fe400078e00ff */
[----:B------:R-:W-:-:S07]  /*151e0*/  IMAD.MOV.U32 R7, RZ, RZ, R14 ;  /* 0x000000ffff077224 */ /* 0x000fce00078e000e */
[----:B------:R-:W-:Y:S05]  /*151f0*/  WARPSYNC.COLLECTIVE R15, `(.L_x_13914) ;  /* 0x000000000f087348 */ /* 0x000fea0003c00000 */
[----:B------:R0:W1:Y:S02]  /*15200*/  SHFL.IDX P6, R14, R13, R12, R11 ;  /* 0x0000000c0d0e7389 */ /* 0x00006400000c000b */
[----:B01----:R-:W-:Y:S01]  /*15210*/  ENDCOLLECTIVE ;  /* 0x000000000000791b */ /* 0x003fe20003800000 */
.L_x_13914:
[----:B------:R-:W-:Y:S01]  /*15220*/  @!P2 LEA R8, P1, R20, R7, 0x1 ;  /* 0x000000071408a211 */ /* 0x000fe200078208ff */
[----:B------:R-:W-:-:S04]  /*15230*/  VIADD R7, R3, 0x90 ;  /* 0x0000009003077836 */ /* 0x000fc80000000000 */
        /* <DEDUP_REMOVED lines=11> */
.L_x_13915:
[----:B------:R-:W-:Y:S02]  /*152f0*/  IMAD.MOV.U32 R13, RZ, RZ, R2 ;  /* 0x000000ffff0d7224 */ /* 0x000fe400078e0002 */
[----:B------:R-:W-:Y:S01]  /*15300*/  IMAD.MOV.U32 R12, RZ, RZ, 0x2 ;  /* 0x00000002ff0c7424 */ /* 0x000fe200078e00ff */
[----:B------:R-:W-:-:S05]  /*15310*/  @!P1 LEA R14, P2, R20, R14, 0x1 ;  /* 0x0000000e140e9211 */ /* 0x000fca00078408ff */
[----:B------:R-:W-:-:S08]  /*15320*/  @!P1 IMAD.MOV.U32 R8, RZ, RZ, R14 ;  /* 0x000000ffff089224 */ /* 0x000fd000078e000e */
[----:B------:R-:W-:Y:S05]  /*15330*/  WARPSYNC.COLLECTIVE R15, `(.L_x_13916) ;  /* 0x000000000f087348 */ /* 0x000fea0003c00000 */
[----:B------:R0:W1:Y:S02]  /*15340*/  SHFL.IDX P6, R14, R13, R12, R11 ;  /* 0x0000000c0d0e7389 */ /* 0x00006400000c000b */
[----:B01----:R-:W-:Y:S01]  /*15350*/  ENDCOLLECTIVE ;  /* 0x000000000000791b */ /* 0x003fe20003800000 */
.L_x_13916:
[----:B------:R-:W-:-:S04]  /*15360*/  @!P1 IMAD.X R7, RZ, RZ, R0, P2 ;  /* 0x000000ffff079224 */ /* 0x000fc800010e0600 */
[----:B------:R-:W-:Y:S02]  /*15370*/  @!P1 IMAD.MOV.U32 R9, RZ, RZ, R7 ;  /* 0x000000ffff099224 */ /* 0x000fe400078e0007 */
[----:B------:R-:W-:-:S03]  /*15380*/  VIADD R7, R3, 0xa0 ;  /* 0x000000a003077836 */ /* 0x000fc60000000000 */
[----:B------:R-:W-:Y:S01]  /*15390*/  @!PT LDS RZ, [RZ] ;  /* 0x00000000fffff984 */ /* 0x000fe20000000800 */
[----:B------:R-:W-:Y:S01]  /*153a0*/  @!PT LDS RZ, [RZ] ;  /* 0x00000000fffff984 */ /* 0x000fe20000000800 */
[----:B------:R-:W-:Y:S01]  /*153b0*/  @!PT LDS RZ, [RZ] ;  /* 0x00000000fffff984 */ /* 0x000fe20000000800 */
[----:B------:R0:W-:Y:S02]  /*153c0*/  @!P1 LDGSTS.E.BYPASS.LTC128B.128 [R10+0xcc00], desc[UR50][R8.64], !P0 ;  /* 0x0cc00000080a9fae */ /* 0x0001e4000c101d72 */
[----:B------:R-:W-:Y:S01]  /*153d0*/  ISETP.GE.AND P1, PT, R7, R6, PT ;  /* 0x000000060700720c */ /* 0x000fe20003f26270 */
[----:B------:R-:W-:Y:S02]  /*153e0*/  IMAD.MOV.U32 R13, RZ, RZ, R5 ;  /* 0x000000ffff0d7224 */ /* 0x000fe400078e0005 */
[----:B------:R-:W-:-:S10]  /*153f0*/  IMAD.MOV.U32 R0, RZ, RZ, R14 ;  /* 0x000000ffff007224 */ /* 0x000fd400078e000e */
[----:B0-----:R-:W-:Y:S05]  /*15400*/  WARPSYNC.COLLECTIVE R15, `(.L_x_13917) ;  /* 0x000000000f087348 */ /* 0x001fea0003c00000 */
[----:B------:R1:W2:Y:S02]  /*15410*/  SHFL.IDX P6, R14, R13, R12, R11 ;  /* 0x0000000c0d0e7389 */ /* 0x0002a400000c000b */
[----:B012---:R-:W-:Y:S01]  /*15420*/  ENDCOLLECTIVE ;  /* 0x000000000000791b */ /* 0x007fe20003800000 */
.L_x_13917:
[----:B------:R-:W-:Y:S02]  /*15430*/  IMAD.MOV.U32 R13, RZ, RZ, R2 ;  /* 0x000000ffff0d7224 */ /* 0x000fe400078e0002 */
[----:B------:R-:W-:Y:S01]  /*15440*/  IMAD.MOV.U32 R12, RZ, RZ, 0x3 ;  /* 0x00000003ff0c7424 */ /* 0x000fe200078e00ff */
[----:B------:R-:W-:-:S13]  /*15450*/  @!P1 LEA R8, P2, R20, R14, 0x1 ;  /* 0x0000000e14089211 */ /* 0x000fda00078408ff */
[----:B------:R-:W-:Y:S05]  /*15460*/  WARPSYNC.COLLECTIVE R15, `(.L_x_13918) ;  /* 0x000000000f087348 */ /* 0x000fea0003c00000 */
[----:B------:R0:W1:Y:S02]  /*15470*/  SHFL.IDX P6, R14, R13, R12, R11 ;  /* 0x0000000c0d0e7389 */ /* 0x00006400000c000b */
[----:B01----:R-:W-:Y:S01]  /*15480*/  ENDCOLLECTIVE ;  /* 0x000000000000791b */ /* 0x003fe20003800000 */
.L_x_13918:
        /* <DEDUP_REMOVED lines=10> */
.L_x_13919:
[----:B------:R-:W-:Y:S05]  /*15530*/  BRA `(.L_x_13920) ;  /* 0xffffffbc00e47947 */ /* 0x000fea000383ffff */
.L_x_13808:
[----:B0-----:R0:W1:Y:S02]  /*15540*/  SYNCS.PHASECHK.TRANS64.TRYWAIT P0, [R22+URZ+0x16820], R3 ;  /* 0x01682003160075a7 */ /* 0x001064000800017f */
[----:B-1----:R-:W-:Y:S05]  /*15550*/  @!P0 NANOSLEEP.SYNCS 0x989680 ;  /* 0x009896800000895d */ /* 0x002fea0003900000 */
[----:B------:R-:W1:Y:S02]  /*15560*/  @!P0 SYNCS.PHASECHK.TRANS64 P0, [R22+URZ+0x16820], R3 ;  /* 0x01682003160085a7 */ /* 0x000e64000800007f */
[----:B-1----:R-:W-:Y:S05]  /*15570*/  @!P0 BRA `(.L_x_13808) ;  /* 0xfffffffc00f08947 */ /* 0x002fea000383ffff */
[----:B------:R-:W-:Y:S05]  /*15580*/  BRA `(.L_x_13921) ;  /* 0xffffffc000507947 */ /* 0x000fea000383ffff */
.L_x_13817:
[----:B-1----:R1:W2:Y:S02]  /*15590*/  SYNCS.PHASECHK.TRANS64.TRYWAIT P0, [R2+URZ+0x16840], R3 ;  /* 0x01684003020075a7 */ /* 0x0022a4000800017f */
[----:B--2---:R-:W-:Y:S05]  /*155a0*/  @!P0 NANOSLEEP.SYNCS 0x989680 ;  /* 0x009896800000895d */ /* 0x004fea0003900000 */
[----:B------:R-:W2:Y:S02]  /*155b0*/  @!P0 SYNCS.PHASECHK.TRANS64 P0, [R2+URZ+0x16840], R3 ;  /* 0x01684003020085a7 */ /* 0x000ea4000800007f */
[----:B--2---:R-:W-:Y:S05]  /*155c0*/  @!P0 BRA `(.L_x_13817) ;  /* 0xfffffffc00f08947 */ /* 0x004fea000383ffff */
[----:B------:R-:W-:Y:S05]  /*155d0*/  BRA `(.L_x_13922) ;  /* 0xffffffc000fc7947 */ /* 0x000fea000383ffff */
.L_x_13822:
[----:B0-----:R0:W1:Y:S02]  /*155e0*/  SYNCS.PHASECHK.TRANS64.TRYWAIT P0, [R3+URZ+0x60], R2 ;  /* 0x00006002030075a7 */ /* 0x001064000800017f */
[----:B-1----:R-:W-:Y:S05]  /*155f0*/  @!P0 NANOSLEEP.SYNCS 0x989680 ;  /* 0x009896800000895d */ /* 0x002fea0003900000 */
[----:B------:R-:W1:Y:S02]  /*15600*/  @!P0 SYNCS.PHASECHK.TRANS64 P0, [R3+URZ+0x60], R2 ;  /* 0x00006002030085a7 */ /* 0x000e64000800007f */
[----:B-1----:R-:W-:Y:S05]  /*15610*/  @!P0 BRA `(.L_x_13822) ;  /* 0xfffffffc00f08947 */ /* 0x002fea000383ffff */
[----:B------:R-:W-:Y:S05]  /*15620*/  BRA `(.L_x_13923) ;  /* 0xffffffc400887947 */ /* 0x000fea000383ffff */
.L_x_13830:
[----:B-1----:R1:W2:Y:S02]  /*15630*/  SYNCS.PHASECHK.TRANS64.TRYWAIT P0, [R2+URZ+0x16840], R3 ;  /* 0x01684003020075a7 */ /* 0x0022a4000800017f */
[----:B--2---:R-:W-:Y:S05]  /*15640*/  @!P0 NANOSLEEP.SYNCS 0x989680 ;  /* 0x009896800000895d */ /* 0x004fea0003900000 */
[----:B------:R-:W2:Y:S02]  /*15650*/  @!P0 SYNCS.PHASECHK.TRANS64 P0, [R2+URZ+0x16840], R3 ;  /* 0x01684003020085a7 */ /* 0x000ea4000800007f */
[----:B--2---:R-:W-:Y:S05]  /*15660*/  @!P0 BRA `(.L_x_13830) ;  /* 0xfffffffc00f08947 */ /* 0x004fea000383ffff */
[----:B------:R-:W-:Y:S05]  /*15670*/  BRA `(.L_x_13924) ;  /* 0xffffffc800cc7947 */ /* 0x000fea000383ffff */
.L_x_13835:
[----:B0-----:R0:W1:Y:S02]  /*15680*/  SYNCS.PHASECHK.TRANS64.TRYWAIT P0, [R10+URZ+0x60], R3 ;  /* 0x000060030a0075a7 */ /* 0x001064000800017f */
[----:B-1----:R-:W-:Y:S05]  /*15690*/  @!P0 NANOSLEEP.SYNCS 0x989680 ;  /* 0x009896800000895d */ /* 0x002fea0003900000 */
[----:B------:R-:W1:Y:S02]  /*156a0*/  @!P0 SYNCS.PHASECHK.TRANS64 P0, [R10+URZ+0x60], R3 ;  /* 0x000060030a0085a7 */ /* 0x000e64000800007f */
[----:B-1----:R-:W-:Y:S05]  /*156b0*/  @!P0 BRA `(.L_x_13835) ;  /* 0xfffffffc00f08947 */ /* 0x002fea000383ffff */
[----:B------:R-:W-:Y:S05]  /*156c0*/  BRA `(.L_x_13925) ;  /* 0xffffffcc00587947 */ /* 0x000fea000383ffff */
.L_x_13843:
[----:B-1----:R1:W2:Y:S02]  /*156d0*/  SYNCS.PHASECHK.TRANS64.TRYWAIT P0, [R2+URZ+0x16840], R3 ;  /* 0x01684003020075a7 */ /* 0x0022a4000800017f */
[----:B--2---:R-:W-:Y:S05]  /*156e0*/  @!P0 NANOSLEEP.SYNCS 0x989680 ;  /* 0x009896800000895d */ /* 0x004fea0003900000 */
[----:B------:R-:W2:Y:S02]  /*156f0*/  @!P0 SYNCS.PHASECHK.TRANS64 P0, [R2+URZ+0x16840], R3 ;  /* 0x01684003020085a7 */ /* 0x000ea4000800007f */
[----:B--2---:R-:W-:Y:S05]  /*15700*/  @!P0 BRA `(.L_x_13843) ;  /* 0xfffffffc00f08947 */ /* 0x004fea000383ffff */
[----:B------:R-:W-:Y:S05]  /*15710*/  BRA `(.L_x_13926) ;  /* 0xffffffd000687947 */ /* 0x000fea000383ffff */
.L_x_13848:
[----:B0-----:R0:W1:Y:S02]  /*15720*/  SYNCS.PHASECHK.TRANS64.TRYWAIT P0, [R7+URZ+0x60], R2 ;  /* 0x00006002070075a7 */ /* 0x001064000800017f */
[----:B-1----:R-:W-:Y:S05]  /*15730*/  @!P0 NANOSLEEP.SYNCS 0x989680 ;  /* 0x009896800000895d */ /* 0x002fea0003900000 */
[----:B------:R-:W1:Y:S02]  /*15740*/  @!P0 SYNCS.PHASECHK.TRANS64 P0, [R7+URZ+0x60], R2 ;  /* 0x00006002070085a7 */ /* 0x000e64000800007f */
[----:B-1----:R-:W-:Y:S05]  /*15750*/  @!P0 BRA `(.L_x_13848) ;  /* 0xfffffffc00f08947 */ /* 0x002fea000383ffff */
[----:B------:R-:W-:Y:S05]  /*15760*/  BRA `(.L_x_13927) ;  /* 0xffffffd000f87947 */ /* 0x000fea000383ffff */
.L_x_13858:
[----:B0-----:R0:W1:Y:S02]  /*15770*/  SYNCS.PHASECHK.TRANS64.TRYWAIT P0, [R3+URZ+0x16860], R0 ;  /* 0x01686000030075a7 */ /* 0x001064000800017f */
[----:B-1----:R-:W-:Y:S05]  /*15780*/  @!P0 NANOSLEEP.SYNCS 0x989680 ;  /* 0x009896800000895d */ /* 0x002fea0003900000 */
[----:B------:R-:W1:Y:S02]  /*15790*/  @!P0 SYNCS.PHASECHK.TRANS64 P0, [R3+URZ+0x16860], R0 ;  /* 0x01686000030085a7 */ /* 0x000e64000800007f */
[----:B-1----:R-:W-:Y:S05]  /*157a0*/  @!P0 BRA `(.L_x_13858) ;  /* 0xfffffffc00f08947 */ /* 0x002fea000383ffff */
[----:B------:R-:W-:Y:S05]  /*157b0*/  BRA `(.L_x_13928) ;  /* 0xffffffd400f47947 */ /* 0x000fea000383ffff */
.L_x_13864:
        /* <DEDUP_REMOVED lines=8> */
.L_x_13930:
[----:B------:R-:W-:Y:S05]  /*15840*/  BSYNC B0 ;  /* 0x0000000000007941 */ /* 0x000fea0003800000 */
.L_x_13929:
        /* <DEDUP_REMOVED lines=9> */
.L_x_13931:
        /* <DEDUP_REMOVED lines=18> */
.L_x_13932:
[----:B------:R-:W-:Y:S01]  /*15a00*/  IMAD.MOV.U32 R12, RZ, RZ, 0x2 ;  /* 0x00000002ff0c7424 */ /* 0x000fe200078e00ff */
[----:B------:R-:W-:-:S05]  /*15a10*/  SEL R4, R14, RZ, P1 ;  /* 0x000000ff0e047207 */ /* 0x000fca0000800000 */
[----:B------:R-:W-:-:S04]  /*15a20*/  IMAD.IADD R4, R17, 0x1, R4 ;  /* 0x0000000111047824 */ /* 0x000fc800078e0204 */
[----:B------:R-:W-:-:S07]  /*15a30*/  IMAD.MOV.U32 R13, RZ, RZ, R4 ;  /* 0x000000ffff0d7224 */ /* 0x000fce00078e0004 */
[----:B------:R-:W-:Y:S05]  /*15a40*/  WARPSYNC.COLLECTIVE R15, `(.L_x_13933) ;  /* 0x000000000f087348 */ /* 0x000fea0003c00000 */
[----:B------:R0:W1:Y:S02]  /*15a50*/  SHFL.UP P6, R14, R13, R12, R11 ;  /* 0x0400000c0d0e7389 */ /* 0x00006400000c000b */
[----:B01----:R-:W-:Y:S01]  /*15a60*/  ENDCOLLECTIVE ;  /* 0x000000000000791b */ /* 0x003fe20003800000 */
.L_x_13933:
[----:B------:R-:W-:Y:S01]  /*15a70*/  IMAD.MOV.U32 R12, RZ, RZ, 0x4 ;  /* 0x00000004ff0c7424 */ /* 0x000fe200078e00ff */
[----:B------:R-:W-:-:S05]  /*15a80*/  SEL R3, R14, RZ, P2 ;  /* 0x000000ff0e037207 */ /* 0x000fca0001000000 */
[----:B------:R-:W-:-:S04]  /*15a90*/  IMAD.IADD R6, R4, 0x1, R3 ;  /* 0x0000000104067824 */ /* 0x000fc800078e0203 */
[----:B------:R-:W-:-:S07]  /*15aa0*/  IMAD.MOV.U32 R13, RZ, RZ, R6 ;  /* 0x000000ffff0d7224 */ /* 0x000fce00078e0006 */
[----:B------:R-:W-:Y:S05]  /*15ab0*/  WARPSYNC.COLLECTIVE R15, `(.L_x_13934) ;  /* 0x000000000f087348 */ /* 0x000fea0003c00000 */
[----:B------:R0:W1:Y:S02]  /*15ac0*/  SHFL.UP P6, R14, R13, R12, R11 ;  /* 0x0400000c0d0e7389 */ /* 0x00006400000c000b */
[----:B01----:R-:W-:Y:S01]  /*15ad0*/  ENDCOLLECTIVE ;  /* 0x000000000000791b */ /* 0x003fe20003800000 */
.L_x_13934:
[----:B------:R-:W-:Y:S01]  /*15ae0*/  IMAD.MOV.U32 R12, RZ, RZ, 0x8 ;  /* 0x00000008ff0c7424 */ /* 0x000fe200078e00ff */
[----:B------:R-:W-:-:S05]  /*15af0*/  SEL R3, R14, RZ, P3 ;  /* 0x000000ff0e037207 */ /* 0x000fca0001800000 */
[----:B------:R-:W-:-:S04]  /*15b00*/  IMAD.IADD R2, R6, 0x1, R3 ;  /* 0x0000000106027824 */ /* 0x000fc800078e0203 */
[----:B------:R-:W-:-:S07]  /*15b10*/  IMAD.MOV.U32 R13, RZ, RZ, R2 ;  /* 0x000000ffff0d7224 */ /* 0x000fce00078e0002 */
[----:B------:R-:W-:Y:S05]  /*15b20*/  WARPSYNC.COLLECTIVE R15, `(.L_x_13935) ;  /* 0x000000000f087348 */ /* 0x000fea0003c00000 */
[----:B------:R0:W1:Y:S02]  /*15b30*/  SHFL.UP P6, R14, R13, R12, R11 ;  /* 0x0400000c0d0e7389 */ /* 0x00006400000c000b */
[----:B01----:R-:W-:Y:S01]  /*15b40*/  ENDCOLLECTIVE ;  /* 0x000000000000791b */ /* 0x003fe20003800000 */
.L_x_13935:
[----:B------:R-:W-:Y:S01]  /*15b50*/  IMAD.MOV.U32 R12, RZ, RZ, 0x10 ;  /* 0x00000010ff0c7424 */ /* 0x000fe200078e00ff */
[----:B------:R-:W-:-:S05]  /*15b60*/  SEL R3, R14, RZ, P4 ;  /* 0x000000ff0e037207 */ /* 0x000fca0002000000 */
[----:B------:R-:W-:-:S04]  /*15b70*/  IMAD.IADD R3, R2, 0x1, R3 ;  /* 0x0000000102037824 */ /* 0x000fc800078e0203 */
[----:B------:R-:W-:-:S07]  /*15b80*/  IMAD.MOV.U32 R13, RZ, RZ, R3 ;  /* 0x000000ffff0d7224 */ /* 0x000fce00078e0003 */
[----:B------:R-:W-:Y:S05]  /*15b90*/  WARPSYNC.COLLECTIVE R15, `(.L_x_13936) ;  /* 0x000000000f087348 */ /* 0x000fea0003c00000 */
[----:B------:R0:W1:Y:S02]  /*15ba0*/  SHFL.UP P6, R14, R13, R12, R11 ;  /* 0x0400000c0d0e7389 */ /* 0x00006400000c000b */
[----:B01----:R-:W-:Y:S01]  /*15bb0*/  ENDCOLLECTIVE ;  /* 0x000000000000791b */ /* 0x003fe20003800000 */
.L_x_13936:
        /* <DEDUP_REMOVED lines=8> */
.L_x_13937:
[----:B------:R-:W-:Y:S05]  /*15c40*/  BRA `(.L_x_13938) ;  /* 0xffffffd800287947 */ /* 0x000fea000383ffff */
.L_x_13869:
        /* <DEDUP_REMOVED lines=8> */
.L_x_13940:
[----:B------:R-:W-:Y:S05]  /*15cd0*/  BSYNC B0 ;  /* 0x0000000000007941 */ /* 0x000fea0003800000 */
.L_x_13939:
        /* <DEDUP_REMOVED lines=8> */
.L_x_13941:
[----:B------:R-:W-:Y:S01]  /*15d60*/  IMAD.MOV.U32 R12, RZ, RZ, 0x4 ;  /* 0x00000004ff0c7424 */ /* 0x000fe200078e00ff */
[----:B------:R-:W-:-:S05]  /*15d70*/  SEL R2, R14, RZ, P2 ;  /* 0x000000ff0e027207 */ /* 0x000fca0001000000 */
[----:B------:R-:W-:-:S04]  /*15d80*/  IMAD.IADD R2, R13, 0x1, R2 ;  /* 0x000000010d027824 */ /* 0x000fc800078e0202 */
[----:B------:R-:W-:-:S07]  /*15d90*/  IMAD.MOV.U32 R13, RZ, RZ, R2 ;  /* 0x000000ffff0d7224 */ /* 0x000fce00078e0002 */
[----:B------:R-:W-:Y:S05]  /*15da0*/  WARPSYNC.COLLECTIVE R15, `(.L_x_13942) ;  /* 0x000000000f087348 */ /* 0x000fea0003c00000 */
[----:B------:R0:W1:Y:S02]  /*15db0*/  SHFL.UP P6, R14, R13, R12, R11 ;  /* 0x0400000c0d0e7389 */ /* 0x00006400000c000b */
[----:B01----:R-:W-:Y:S01]  /*15dc0*/  ENDCOLLECTIVE ;  /* 0x000000000000791b */ /* 0x003fe20003800000 */
.L_x_13942:
[----:B------:R-:W-:Y:S01]  /*15dd0*/  IMAD.MOV.U32 R12, RZ, RZ, 0x8 ;  /* 0x00000008ff0c7424 */ /* 0x000fe200078e00ff */
[----:B------:R-:W-:-:S05]  /*15de0*/  SEL R3, R14, RZ, P3 ;  /* 0x000000ff0e037207 */ /* 0x000fca0001800000 */
[----:B------:R-:W-:-:S04]  /*15df0*/  IMAD.IADD R3, R2, 0x1, R3 ;  /* 0x0000000102037824 */ /* 0x000fc800078e0203 */
[----:B------:R-:W-:-:S07]  /*15e00*/  IMAD.MOV.U32 R13, RZ, RZ, R3 ;  /* 0x000000ffff0d7224 */ /* 0x000fce00078e0003 */
[----:B------:R-:W-:Y:S05]  /*15e10*/  WARPSYNC.COLLECTIVE R15, `(.L_x_13943) ;  /* 0x000000000f087348 */ /* 0x000fea0003c00000 */
[----:B------:R0:W1:Y:S02]  /*15e20*/  SHFL.UP P6, R14, R13, R12, R11 ;  /* 0x0400000c0d0e7389 */ /* 0x00006400000c000b */
[----:B01----:R-:W-:Y:S01]  /*15e30*/  ENDCOLLECTIVE ;  /* 0x000000000000791b */ /* 0x003fe20003800000 */
.L_x_13943:
[----:B------:R-:W-:Y:S01]  /*15e40*/  IMAD.MOV.U32 R12, RZ, RZ, 0x10 ;  /* 0x00000010ff0c7424 */ /* 0x000fe200078e00ff */
[----:B------:R-:W-:-:S05]  /*15e50*/  SEL R4, R14, RZ, P4 ;  /* 0x000000ff0e047207 */ /* 0x000fca0002000000 */
[----:B------:R-:W-:-:S04]  /*15e60*/  IMAD.IADD R4, R3, 0x1, R4 ;  /* 0x0000000103047824 */ /* 0x000fc800078e0204 */
[----:B------:R-:W-:-:S07]  /*15e70*/  IMAD.MOV.U32 R13, RZ, RZ, R4 ;  /* 0x000000ffff0d7224 */ /* 0x000fce00078e0004 */
[----:B------:R-:W-:Y:S05]  /*15e80*/  WARPSYNC.COLLECTIVE R15, `(.L_x_13944) ;  /* 0x000000000f087348 */ /* 0x000fea0003c00000 */
[----:B------:R0:W1:Y:S02]  /*15e90*/  SHFL.UP P6, R14, R13, R12, R11 ;  /* 0x0400000c0d0e7389 */ /* 0x00006400000c000b */
[----:B01----:R-:W-:Y:S01]  /*15ea0*/  ENDCOLLECTIVE ;  /* 0x000000000000791b */ /* 0x003fe20003800000 */
.L_x_13944:
        /* <DEDUP_REMOVED lines=8> */
.L_x_13945:
[----:B------:R-:W-:Y:S05]  /*15f30*/  BRA `(.L_x_13946) ;  /* 0xffffffd800087947 */ /* 0x000fea000383ffff */
.L_x_13871:
[----:B------:R-:W-:Y:S01]  /*15f40*/  BSSY B0, `(.L_x_13947) ;  /* 0x0000006000007945 */ /* 0x000fe20003800000 */
[----:B------:R-:W-:Y:S01]  /*15f50*/  PLOP3.LUT P6, PT, P6, PT, PT, 0x8, 0x0 ;  /* 0x000000000000781c */ /* 0x000fe200037ce170 */
[----:B------:R-:W-:-:S12]  /*15f60*/  IMAD.MOV.U32 R15, RZ, RZ, -0x1 ;  /* 0xffffffffff0f7424 */ /* 0x000fd800078e00ff */
[----:B01----:R-:W-:Y:S05]  /*15f70*/  WARPSYNC.COLLECTIVE R15, `(.L_x_13948) ;  /* 0x000000000f087348 */ /* 0x003fea0003c00000 */
[----:B------:R-:W-:Y:S01]  /*15f80*/  VOTE.ANY R14, PT, P6 ;  /* 0x00000000000e7806 */ /* 0x000fe200030e0100 */
[----:B01----:R-:W-:Y:S06]  /*15f90*/  ENDCOLLECTIVE ;  /* 0x000000000000791b */ /* 0x003fec0003800000 */
.L_x_13948:
[----:B------:R-:W-:Y:S05]  /*15fa0*/  BSYNC B0 ;  /* 0x0000000000007941 */ /* 0x000fea0003800000 */
.L_x_13947:
        /* <DEDUP_REMOVED lines=9> */
.L_x_13949:
[----:B------:R-:W-:Y:S01]  /*16040*/  IMAD.MOV.U32 R17, RZ, RZ, R14 ;  /* 0x000000ffff117224 */ /* 0x000fe200078e000e */
[----:B------:R-:W-:Y:S06]  /*16050*/  BRA `(.L_x_13950) ;  /* 0xffffffd400f87947 */ /* 0x000fec000383ffff */
.L_x_13873:
[----:B------:R-:W-:Y:S01]  /*16060*/  BSSY B0, `(.L_x_13951) ;  /* 0x0000007000007945 */ /* 0x000fe20003800000 */
[----:B------:R-:W-:Y:S02]  /*16070*/  IMAD.MOV.U32 R13, RZ, RZ, R2 ;  /* 0x000000ffff0d7224 */ /* 0x000fe400078e0002 */
[----:B------:R-:W-:Y:S02]  /*16080*/  IMAD.MOV.U32 R11, RZ, RZ, 0x1f ;  /* 0x0000001fff0b7424 */ /* 0x000fe400078e00ff */
[----:B------:R-:W-:-:S07]  /*16090*/  IMAD.MOV.U32 R15, RZ, RZ, -0x1 ;  /* 0xffffffffff0f7424 */ /* 0x000fce00078e00ff */
[----:B0123--:R-:W-:Y:S05]  /*160a0*/  WARPSYNC.COLLECTIVE R15, `(.L_x_13952) ;  /* 0x000000000f087348 */ /* 0x00ffea0003c00000 */
[----:B------:R4:W0:Y:S02]  /*160b0*/  SHFL.IDX P6, R14, R13, R12, R11 ;  /* 0x0000000c0d0e7389 */ /* 0x00082400000c000b */
[----:B01234-:R-:W-:Y:S01]  /*160c0*/  ENDCOLLECTIVE ;  /* 0x000000000000791b */ /* 0x01ffe20003800000 */
.L_x_13952:
[----:B------:R-:W-:Y:S05]  /*160d0*/  BSYNC B0 ;  /* 0x0000000000007941 */ /* 0x000fea0003800000 */
.L_x_13951:
[----:B------:R-:W-:Y:S05]  /*160e0*/  BRA `(.L_x_13872) ;  /* 0xffffffd400f07947 */ /* 0x000fea000383ffff */
.L_x_13877:
[----:B0-----:R0:W3:Y:S02]  /*160f0*/  SYNCS.PHASECHK.TRANS64.TRYWAIT P0, [R9+URZ+0x16820], R0 ;  /* 0x01682000090075a7 */ /* 0x0010e4000800017f */
[----:B---3--:R-:W-:Y:S05]  /*16100*/  @!P0 NANOSLEEP.SYNCS 0x989680 ;  /* 0x009896800000895d */ /* 0x008fea0003900000 */
[----:B------:R-:W3:Y:S02]  /*16110*/  @!P0 SYNCS.PHASECHK.TRANS64 P0, [R9+URZ+0x16820], R0 ;  /* 0x01682000090085a7 */ /* 0x000ee4000800007f */
[----:B---3--:R-:W-:Y:S05]  /*16120*/  @!P0 BRA `(.L_x_13877) ;  /* 0xfffffffc00f08947 */ /* 0x008fea000383ffff */
[----:B------:R-:W-:Y:S05]  /*16130*/  BRA `(.L_x_13953) ;  /* 0xffffffdc00687947 */ /* 0x000fea000383ffff */
.L_x_13878:
        /* <DEDUP_REMOVED lines=11> */
.L_x_13955:
[----:B------:R-:W-:Y:S05]  /*161f0*/  BSYNC B0 ;  /* 0x0000000000007941 */ /* 0x000fea0003800000 */
.L_x_13954:
[----:B------:R-:W-:Y:S05]  /*16200*/  BRA `(.L_x_13956) ;  /* 0xffffffdc00507947 */ /* 0x000fea000383ffff */
.L_x_13881:
[----:B------:R-:W-:Y:S01]  /*16210*/  BSSY B1, `(.L_x_13957) ;  /* 0x0000006000017945 */ /* 0x000fe20003800000 */
[----:B------:R-:W-:-:S07]  /*16220*/  IMAD.MOV.U32 R15, RZ, RZ, -0x1 ;  /* 0xffffffffff0f7424 */ /* 0x000fce00078e00ff */
[----:B012---:R-:W-:Y:S05]  /*16230*/  WARPSYNC.COLLECTIVE R15, `(.L_x_13958) ;  /* 0x000000000f0c7348 */ /* 0x007fea0003c00000 */
[----:B------:R-:W-:Y:S02]  /*16240*/  ELECT P6, UR62, PT ;  /* 0x00000000003e782f */ /* 0x000fe400038c0000 */
[----:B------:R-:W-:Y:S01]  /*16250*/  MOV R14, UR62 ;  /* 0x0000003e000e7c02 */ /* 0x000fe20008000f00 */
[----:B012---:R-:W-:Y:S10]  /*16260*/  ENDCOLLECTIVE ;  /* 0x000000000000791b */ /* 0x007ff40003800000 */
.L_x_13958:
[----:B------:R-:W-:Y:S05]  /*16270*/  BSYNC B1 ;  /* 0x0000000000017941 */ /* 0x000fea0003800000 */
.L_x_13957:
[----:B------:R-:W-:Y:S05]  /*16280*/  BRA `(.L_x_13959) ;  /* 0xffffffdc00487947 */ /* 0x000fea000383ffff */
.L_x_13883:
[----:B0-----:R0:W3:Y:S02]  /*16290*/  SYNCS.PHASECHK.TRANS64.TRYWAIT P0, [R5+URZ], R4 ;  /* 0x00000004050075a7 */ /* 0x0010e4000800017f */
[----:B---3--:R-:W-:Y:S05]  /*162a0*/  @!P0 NANOSLEEP.SYNCS 0x989680 ;  /* 0x009896800000895d */ /* 0x008fea0003900000 */
[----:B------:R-:W3:Y:S02]  /*162b0*/  @!P0 SYNCS.PHASECHK.TRANS64 P0, [R5+URZ], R4 ;  /* 0x00000004050085a7 */ /* 0x000ee4000800007f */
[----:B---3--:R-:W-:Y:S05]  /*162c0*/  @!P0 BRA `(.L_x_13883) ;  /* 0xfffffffc00f08947 */ /* 0x008fea000383ffff */
[----:B------:R-:W-:Y:S05]  /*162d0*/  BRA `(.L_x_13960) ;  /* 0xffffffdc007c7947 */ /* 0x000fea000383ffff */
.L_x_13884:
[----:B---3--:R3:W4:Y:S02]  /*162e0*/  SYNCS.PHASECHK.TRANS64.TRYWAIT P0, [R3+URZ], R2 ;  /* 0x00000002030075a7 */ /* 0x008724000800017f */
[----:B----4-:R-:W-:Y:S05]  /*162f0*/  @!P0 NANOSLEEP.SYNCS 0x989680 ;  /* 0x009896800000895d */ /* 0x010fea0003900000 */
[----:B------:R-:W4:Y:S02]  /*16300*/  @!P0 SYNCS.PHASECHK.TRANS64 P0, [R3+URZ], R2 ;  /* 0x00000002030085a7 */ /* 0x000f24000800007f */
[----:B----4-:R-:W-:Y:S05]  /*16310*/  @!P0 BRA `(.L_x_13884) ;  /* 0xfffffffc00f08947 */ /* 0x010fea000383ffff */
[----:B------:R-:W-:Y:S05]  /*16320*/  BRA `(.L_x_13961) ;  /* 0xffffffdc00707947 */ /* 0x000fea000383ffff */
.L_x_13886:
[----:B----4-:R4:W0:Y:S02]  /*16330*/  SYNCS.PHASECHK.TRANS64.TRYWAIT P0, [R23+URZ], R4 ;  /* 0x00000004170075a7 */ /* 0x010824000800017f */
[----:B0-----:R-:W-:Y:S05]  /*16340*/  @!P0 NANOSLEEP.SYNCS 0x989680 ;  /* 0x009896800000895d */ /* 0x001fea0003900000 */
[----:B------:R-:W0:Y:S02]  /*16350*/  @!P0 SYNCS.PHASECHK.TRANS64 P0, [R23+URZ], R4 ;  /* 0x00000004170085a7 */ /* 0x000e24000800007f */
[----:B0-----:R-:W-:Y:S05]  /*16360*/  @!P0 BRA `(.L_x_13886) ;  /* 0xfffffffc00f08947 */ /* 0x001fea000383ffff */
[----:B------:R-:W-:Y:S05]  /*16370*/  BRA `(.L_x_13962) ;  /* 0xffffffdc00747947 */ /* 0x000fea000383ffff */
.L_x_13963:
        /* <DEDUP_REMOVED lines=16> */
.L_x_15336:


//--------------------- .text._ZN7cutlass13device_kernelIN5flash11enable_sm90INS1_16FlashAttnFwdSm90INS1_25CollectiveMainloopFwdSm90ILi2EN4cute5tupleIJNS5_1CILi1EEES8_S8_EEENS6_IJNS7_ILi192EEENS7_ILi128EEENS7_ILi64EEEEEELi64ENS_10bfloat16_tEfNS_4arch4Sm90ELb0ELb1ELb0ELb1ELb0ELb1ELb0ELb1ELb1ELb1ELb0ELb0EEENS1_21CollectiveEpilogueFwdINS6_IJSA_SC_SB_EEES9_SE_SG_Li384ELb1ELb1ELb0ELb0EEENS1_36VarlenDynamicPersistentTileSchedulerILi192ELi128ELi384ELi128ELb0ELb1ELb1ELb1ELb0ELb1EEEEEEEEEvNT_6ParamsE --------------------------
	.section	.text._ZN7cutlass13device_kernelIN5flash11enable_sm90INS1_16FlashAttnFwdSm90INS1_25CollectiveMainloopFwdSm90ILi2EN4cute5tupleIJNS5_1CILi1EEES8_S8_EEENS6_IJNS7_ILi192EEENS7_ILi128EEENS7_ILi64EEEEEELi64ENS_10bfloat16_tEfNS_4arch4Sm90ELb0ELb1ELb0ELb1ELb0ELb1ELb0ELb1ELb1ELb1ELb0ELb0EEENS1_21CollectiveEpilogueFwdINS6_IJSA_SC_SB_EEES9_SE_SG_Li384ELb1ELb1ELb0ELb0EEENS1_36VarlenDynamicPersistentTileSchedulerILi192ELi128ELi384ELi128ELb0ELb1ELb1ELb1ELb0ELb1EEEEEEEEEvNT_6ParamsE,"ax",@progbits
	.align	128
.text._ZN7cutlass13device_kernelIN5flash11enable_sm90INS1_16FlashAttnFwdSm90INS1_25CollectiveMainloopFwdSm90ILi2EN4cute5tupleIJNS5_1CILi1EEES8_S8_EEENS6_IJNS7_ILi192EEENS7_ILi128EEENS7_ILi64EEEEEELi64ENS_10bfloat16_tEfNS_4arch4Sm90ELb0ELb1ELb0ELb1ELb0ELb1ELb0ELb1ELb1ELb1ELb0ELb0EEENS1_21CollectiveEpilogueFwdINS6_IJSA_SC_SB_EEES9_SE_SG_Li384ELb1ELb1ELb0ELb0EEENS1_36VarlenDynamicPersistentTileSchedulerILi192ELi128ELi384ELi128ELb0ELb1ELb1ELb1ELb0ELb1EEEEEEEEEvNT_6ParamsE:
        .type           _ZN7cutlass13device_kernelIN5flash11enable_sm90INS1_16FlashAttnFwdSm90INS1_25CollectiveMainloopFwdSm90ILi2EN4cute5tupleIJNS5_1CILi1EEES8_S8_EEENS6_IJNS7_ILi192EEENS7_ILi128EEENS7_ILi64EEEEEELi64ENS_10bfloat16_tEfNS_4arch4Sm90ELb0ELb1ELb0ELb1ELb0ELb1ELb0ELb1ELb1ELb1ELb0ELb0EEENS1_21CollectiveEpilogueFwdINS6_IJSA_SC_SB_EEES9_SE_SG_Li384ELb1ELb1ELb0ELb0EEENS1_36VarlenDynamicPersistentTileSchedulerILi192ELi128ELi384ELi128ELb0ELb1ELb1ELb1ELb0ELb1EEEEEEEEEvNT_6ParamsE,@function
        .size           _ZN7cutlass13device_kernelIN5flash11enable_sm90INS1_16FlashAttnFwdSm90INS1_25CollectiveMainloopFwdSm90ILi2EN4cute5tupleIJNS5_1CILi1EEES8_S8_EEENS6_IJNS7_ILi192EEENS7_ILi128EEENS7_ILi64EEEEEELi64ENS_10bfloat16_tEfNS_4arch4Sm90ELb0ELb1ELb0ELb1ELb0ELb1ELb0ELb1ELb1ELb1ELb0ELb0EEENS1_21CollectiveEpilogueFwdINS6_IJSA_SC_SB_EEES9_SE_SG_Li384ELb1ELb1ELb0ELb0EEENS1_36VarlenDynamicPersistentTileSchedulerILi192ELi128ELi384ELi128ELb0ELb1ELb1ELb1ELb0ELb1EEEEEEEEEvNT_6ParamsE,(.L_x_15337 - _ZN7cutlass13device_kernelIN5flash11enable_sm90INS1_16FlashAttnFwdSm90INS1_25CollectiveMainloopFwdSm90ILi2EN4cute5tupleIJNS5_1CILi1EEES8_S8_EEENS6_IJNS7_ILi192EEENS7_ILi128EEENS7_ILi64EEEEEELi64ENS_10bfloat16_tEfNS_4arch4Sm90ELb0ELb1ELb0ELb1ELb0ELb1ELb0ELb1ELb1ELb1ELb0ELb0EEENS1_21CollectiveEpilogueFwdINS6_IJSA_SC_SB_EEES9_SE_SG_Li384ELb1ELb1ELb0ELb0EEENS1_36VarlenDynamicPersistentTileSchedulerILi192ELi128ELi384ELi128ELb0ELb1ELb1ELb1ELb0ELb1EEEEEEEEEvNT_6ParamsE)
        .other          _ZN7cutlass13device_kernelIN5flash11enable_sm90INS1_16FlashAttnFwdSm90INS1_25CollectiveMainloopFwdSm90ILi2EN4cute5tupleIJNS5_1CILi1EEES8_S8_EEENS6_IJNS7_ILi192EEENS7_ILi128EEENS7_ILi64EEEEEELi64ENS_10bfloat16_tEfNS_4arch4Sm90ELb0ELb1ELb0ELb1ELb0ELb1ELb0ELb1ELb1ELb1ELb0ELb0EEENS1_21CollectiveEpilogueFwdINS6_IJSA_SC_SB_EEES9_SE_SG_Li384ELb1ELb1ELb0ELb0EEENS1_36VarlenDynamicPersistentTileSchedulerILi192ELi128ELi384ELi128ELb0ELb1ELb1ELb1ELb0ELb1EEEEEEEEEvNT_6ParamsE,@"STO_CUDA_ENTRY STV_DEFAULT"
_ZN7cutlass13device_kernelIN5flash11enable_sm90INS1_16FlashAttnFwdSm90INS1_25CollectiveMainloopFwdSm90ILi2EN4cute5tupleIJNS5_1CILi1EEES8_S8_EEENS6_IJNS7_ILi192EEENS7_ILi128EEENS7_ILi64EEEEEELi64ENS_10bfloat16_tEfNS_4arch4Sm90ELb0ELb1ELb0ELb1ELb0ELb1ELb0ELb1ELb1ELb1ELb0ELb0EEENS1_21CollectiveEpilogueFwdINS6_IJSA_SC_SB_EEES9_SE_SG_Li384ELb1ELb1ELb0ELb0EEENS1_36VarlenDynamicPersistentTileSchedulerILi192ELi128ELi384ELi128ELb0ELb1ELb1ELb1ELb0ELb1EEEEEEEEEvNT_6ParamsE:
        /* <DEDUP_REMOVED lines=24> */
.L_x_13965:
[----:B------:R-:W-:Y:S05]  /*0180*/  BSYNC B0 ;  /* 0x0000000000007941 */ /* 0x000fea0003800000 */
.L_x_13964:
        /* <DEDUP_REMOVED lines=41> */
.L_x_13966:
        /* <DEDUP_REMOVED lines=22> */
.L_x_13967:
        /* <DEDUP_REMOVED lines=18> */
.L_x_13968:
        /* <DEDUP_REMOVED lines=22> */
.L_x_13969:
        /* <DEDUP_REMOVED lines=22> */
.L_x_13970:
        /* <DEDUP_REMOVED lines=8> */
.L_x_13973:
[----:B------:R-:W-:-:S08]  /*09e0*/  NOP ;  /* 0x0000000000007918 */ /* 0x000fd00000000000 */
[----:B------:R-:W0:Y:S02]  /*09f0*/  USETMAXREG.TRY_ALLOC.CTAPOOL UP0, 0xa0 ;  /* 0x000000a0000079c8 */ /* 0x000e240008000600 */
[----:B0-----:R-:W-:-:S13]  /*0a00*/  PLOP3.LUT P0, PT, PT, PT, UP0, 0x80, 0x0 ;  /* 0x000000000000781c */ /* 0x001fda0003f0f008 */
[----:B------:R-:W-:Y:S05]  /*0a10*/  @!P0 BRA `(.L_x_13973) ;  /* 0xfffffffc00f08947 */ /* 0x000fea000383ffff */
[----:B------:R-:W2:Y:S01]  /*0a20*/  LDL.LU R0, [R1] ;  /* 0x0000000001007983 */ /* 0x000ea20000300800 */
[----:B------:R-:W0:Y:S01]  /*0a30*/  S2R R2, SR_TID.X ;  /* 0x0000000000027919 */ /* 0x000e220000002100 */
        /* <DEDUP_REMOVED lines=17> */
[----:B------:R-:W0:Y:S01]  /*0b50*/  S2R R0, SR_TID.X ;  /* 0x0000000000007919 */ /* 0x000e220000002100 */
[----:B------:R-:W-:Y:S01]  /*0b60*/  CS2R R22, SRZ ;  /* 0x0000000000167805 */ /* 0x000fe2000001ff00 */
[----:B------:R-:W-:Y:S01]  /*0b70*/  IMAD.MOV.U32 R16, RZ, RZ, RZ ;  /* 0x000000ffff107224 */ /* 0x000fe200078e00ff */
[----:B------:R-:W-:Y:S01]  /*0b80*/  ULOP3.LUT UR37, UR36, 0x1, URZ, 0xfc, !UPT ;  /* 0x0000000124257892 */ /* 0x000fe2000f8efc3f */
[----:B0-----:R-:W-:-:S05]  /*0b90*/  VIADD R12, R0, 0xffffff80 ;  /* 0xffffff80000c7836 */ /* 0x001fca0000000000 */
[----:B------:R-:W-:-:S04]  /*0ba0*/  SHF.R.S32.HI R0, RZ, 0x1f, R12 ;  /* 0x0000001fff007819 */ /* 0x000fc8000001140c */
[CC--:B------:R-:W-:Y:S02]  /*0bb0*/  LEA.HI R3, R0.reuse, R12.reuse, RZ, 0x7 ;  /* 0x0000000c00037211 */ /* 0x0c0fe400078f38ff */
[-C--:B------:R-:W-:Y:S02]  /*0bc0*/  LEA.HI R5, R0, R12.reuse, RZ, 0x5 ;  /* 0x0000000c00057211 */ /* 0x080fe400078f28ff */
[----:B------:R-:W-:Y:S02]  /*0bd0*/  LOP3.LUT R4, R3, 0xffffff80, RZ, 0xc0, !PT ;  /* 0xffffff8003047812 */ /* 0x000fe400078ec0ff */
[----:B------:R-:W-:Y:S02]  /*0be0*/  SHF.R.S32.HI R13, RZ, 0x7, R3 ;  /* 0x00000007ff0d7819 */ /* 0x000fe40000011403 */
[----:B------:R-:W-:Y:S01]  /*0bf0*/  SHF.R.S32.HI R14, RZ, 0x5, R5 ;  /* 0x00000005ff0e7819 */ /* 0x000fe20000011405 */
[----:B------:R-:W-:Y:S01]  /*0c00*/  IMAD.IADD R11, R12, 0x1, -R4 ;  /* 0x000000010c0b7824 */ /* 0x000fe200078e0a04 */
[CC--:B------:R-:W-:Y:S01]  /*0c10*/  LEA.HI R4, R0.reuse, R12.reuse, RZ, 0x4 ;  /* 0x0000000c00047211 */ /* 0x0c0fe200078f20ff */
[----:B------:R-:W-:Y:S01]  /*0c20*/  IMAD.HI R5, R13, 0x55555556, RZ ;  /* 0x555555560d057827 */ /* 0x000fe200078e02ff */
[----:B------:R-:W-:-:S02]  /*0c30*/  LEA.HI R0, R0, R12, RZ, 0x2 ;  /* 0x0000000c00007211 */ /* 0x000fc400078f10ff */
[----:B------:R-:W-:Y:S02]  /*0c40*/  SHF.R.S32.HI R6, RZ, 0x1f, R11 ;  /* 0x0000001fff067819 */ /* 0x000fe4000001140b */
[----:B------:R-:W-:Y:S02]  /*0c50*/  SHF.R.S32.HI R7, RZ, 0x4, R4 ;  /* 0x00000004ff077819 */ /* 0x000fe40000011404 */
[----:B------:R-:W-:Y:S02]  /*0c60*/  LEA.HI R8, R6, R11, RZ, 0x2 ;  /* 0x0000000b06087211 */ /* 0x000fe400078f10ff */
[----:B------:R-:W-:Y:S02]  /*0c70*/  LOP3.LUT R3, R4, 0x3fffff0, RZ, 0xc0, !PT ;  /* 0x03fffff004037812 */ /* 0x000fe400078ec0ff */
[--C-:B------:R-:W-:Y:S02]  /*0c80*/  SHF.R.S32.HI R9, RZ, 0x2, R8.reuse ;  /* 0x00000002ff097819 */ /* 0x100fe40000011408 */
[----:B------:R-:W-:Y:S01]  /*0c90*/  SHF.R.S32.HI R10, RZ, 0x1f, R8 ;  /* 0x0000001fff0a7819 */ /* 0x000fe20000011408 */
[----:B------:R-:W-:Y:S01]  /*0ca0*/  IMAD.IADD R3, R12, 0x1, -R3 ;  /* 0x000000010c037824 */ /* 0x000fe200078e0a03 */
[----:B------:R-:W-:-:S02]  /*0cb0*/  LEA.HI R4, R4, R7, RZ, 0x1 ;  /* 0x0000000704047211 */ /* 0x000fc400078f08ff */
[----:B------:R-:W-:Y:S01]  /*0cc0*/  LEA.HI R10, R10, R9, RZ, 0x3 ;  /* 0x000000090a0a7211 */ /* 0x000fe200078f18ff */
[----:B------:R-:W-:Y:S01]  /*0cd0*/  IMAD R3, R14, 0x10, R3 ;  /* 0x000000100e037824 */ /* 0x000fe200078e0203 */
[----:B------:R-:W-:Y:S02]  /*0ce0*/  LEA.HI R6, R6, R11, RZ, 0x5 ;  /* 0x0000000b06067211 */ /* 0x000fe400078f28ff */
[----:B------:R-:W-:Y:S02]  /*0cf0*/  LOP3.LUT R10, R10, 0xfffffff8, RZ, 0xc0, !PT ;  /* 0xfffffff80a0a7812 */ /* 0x000fe400078ec0ff */
[----:B------:R-:W-:Y:S02]  /*0d00*/  LOP3.LUT R4, R4, 0x1ffffffe, RZ, 0xc0, !PT ;  /* 0x1ffffffe04047812 */ /* 0x000fe400078ec0ff */
[----:B------:R-:W-:Y:S01]  /*0d10*/  SHF.R.S32.HI R6, RZ, 0x5, R6 ;  /* 0x00000005ff067819 */ /* 0x000fe20000011406 */
[----:B------:R-:W-:Y:S01]  /*0d20*/  IMAD.IADD R9, R9, 0x1, -R10 ;  /* 0x0000000109097824 */ /* 0x000fe200078e0a0a */
[----:B------:R-:W-:Y:S01]  /*0d30*/  LEA.HI R5, R5, R5, RZ, 0x1 ;  /* 0x0000000505057211 */ /* 0x000fe200078f08ff */
[----:B------:R-:W-:Y:S01]  /*0d40*/  IMAD.IADD R4, R7, 0x1, -R4 ;  /* 0x0000000107047824 */ /* 0x000fe200078e0a04 */
[----:B------:R-:W-:Y:S01]  /*0d50*/  SHF.R.S32.HI R17, RZ, 0x2, R0 ;  /* 0x00000002ff117819 */ /* 0x000fe20000011400 */
[----:B------:R-:W-:Y:S01]  /*0d60*/  IMAD R6, R6, 0x10, R9 ;  /* 0x0000001006067824 */ /* 0x000fe200078e0209 */
[----:B------:R-:W-:Y:S01]  /*0d70*/  LOP3.LUT R8, R8, 0x7ffffffc, RZ, 0xc0, !PT ;  /* 0x7ffffffc08087812 */ /* 0x000fe200078ec0ff */
[----:B------:R-:W-:Y:S01]  /*0d80*/  IMAD R7, R3, 0x8, R4 ;  /* 0x0000000803077824 */ /* 0x000fe200078e0204 */
[----:B------:R-:W-:Y:S01]  /*0d90*/  SHF.R.S32.HI R4, RZ, 0x1f, R0 ;  /* 0x0000001fff047819 */ /* 0x000fe20000011400 */
[----:B------:R-:W-:Y:S01]  /*0da0*/  IMAD R5, R5, -0x3, R13 ;  /* 0xfffffffd05057824 */ /* 0x000fe200078e020d */
[----:B------:R-:W-:Y:S01]  /*0db0*/  LOP3.LUT R0, R0, 0xfffffffc, RZ, 0xc0, !PT ;  /* 0xfffffffc00007812 */ /* 0x000fe200078ec0ff */
[----:B------:R-:W-:Y:S01]  /*0dc0*/  VIADD R9, R17, 0x60 ;  /* 0x0000006011097836 */ /* 0x000fe20000000000 */
[----:B------:R-:W-:Y:S01]  /*0dd0*/  LEA.HI R4, R4, R17, RZ, 0x3 ;  /* 0x0000001104047211 */ /* 0x000fe200078f18ff */
[----:B------:R-:W-:-:S02]  /*0de0*/  IMAD R10, R5, 0x40, R6 ;  /* 0x00000040050a7824 */ /* 0x000fc400078e0206 */
[----:B------:R-:W-:Y:S01]  /*0df0*/  IMAD.IADD R6, R12, 0x1, -R0 ;  /* 0x000000010c067824 */ /* 0x000fe200078e0a00 */
[----:B------:R-:W-:Y:S01]  /*0e00*/  SHF.R.S32.HI R5, RZ, 0x1f, R9 ;  /* 0x0000001fff057819 */ /* 0x000fe20000011409 */
[----:B------:R-:W-:Y:S01]  /*0e10*/  IMAD.SHL.U32 R3, R9, 0x40, RZ ;  /* 0x0000004009037824 */ /* 0x000fe200078e00ff */
[----:B------:R-:W-:Y:S01]  /*0e20*/  LOP3.LUT R4, R4, 0xfffffff8, RZ, 0xc0, !PT ;  /* 0xfffffff804047812 */ /* 0x000fe200078ec0ff */
[----:B------:R-:W-:Y:S01]  /*0e30*/  STL [R1+0x50], R10 ;  /* 0x0000500a01007387 */ /* 0x000fe20000100800 */
[----:B------:R-:W-:Y:S01]  /*0e40*/  LEA.HI R5, R5, R9, RZ, 0x3 ;  /* 0x0000000905057211 */ /* 0x000fe200078f18ff */
[C---:B------:R-:W-:Y:S01]  /*0e50*/  IMAD.SHL.U32 R18, R6.reuse, 0x8, RZ ;  /* 0x0000000806127824 */ /* 0x040fe200078e00ff */
[----:B------:R-:W-:Y:S01]  /*0e60*/  SHF.R.S32.HI R0, RZ, 0x1f, R17 ;  /* 0x0000001fff007819 */ /* 0x000fe20000011411 */
[----:B------:R-:W-:Y:S01]  /*0e70*/  IMAD.IADD R4, R17, 0x1, -R4 ;  /* 0x0000000111047824 */ /* 0x000fe200078e0a04 */
[C---:B------:R-:W-:Y:S01]  /*0e80*/  LEA.HI R0, R6.reuse, R6, RZ, 0x1 ;  /* 0x0000000606007211 */ /* 0x040fe200078f08ff */
[----:B------:R-:W-:Y:S01]  /*0e90*/  IMAD.SHL.U32 R5, R5, 0x40, RZ ;  /* 0x0000004005057824 */ /* 0x000fe200078e00ff */
[----:B------:R-:W-:Y:S01]  /*0ea0*/  LOP3.LUT R3, R3, 0x1c0, RZ, 0xc0, !PT ;  /* 0x000001c003037812 */ /* 0x000fe200078ec0ff */
[----:B------:R-:W-:Y:S01]  /*0eb0*/  STL [R1+0x48], RZ ;  /* 0x000048ff01007387 */ /* 0x000fe20000100800 */
[----:B------:R-:W-:Y:S01]  /*0ec0*/  IMAD.SHL.U32 R152, R6, 0x4, RZ ;  /* 0x0000000406987824 */ /* 0x000fe200078e00ff */
[----:B------:R-:W-:-:S02]  /*0ed0*/  LOP3.LUT R0, R0, 0x1ffffffe, RZ, 0xc0, !PT ;  /* 0x1ffffffe00007812 */ /* 0x000fc400078ec0ff */
[----:B------:R-:W-:Y:S01]  /*0ee0*/  STL [R1+0x10], RZ ;  /* 0x000010ff01007387 */ /* 0x000fe20000100800 */
[----:B------:R-:W-:Y:S02]  /*0ef0*/  SHF.R.U32.HI R9, RZ, 0x3, R3 ;  /* 0x00000003ff097819 */ /* 0x000fe40000011603 */
[----:B------:R-:W-:Y:S01]  /*0f00*/  LOP3.LUT R3, R3, 0x38, R18, 0xf8, !PT ;  /* 0x0000003803037812 */ /* 0x000fe200078ef812 */
[----:B------:R0:W-:Y:S01]  /*0f10*/  STL [R1+0x38], R4 ;  /* 0x0000380401007387 */ /* 0x0001e20000100800 */
[----:B------:R-:W-:-:S04]  /*0f20*/  IMAD.IADD R0, R6, 0x1, -R0 ;  /* 0x0000000106007824 */ /* 0x000fc800078e0a00 */
[----:B------:R-:W-:Y:S01]  /*0f30*/  IMAD R0, R0, 0x8, R10 ;  /* 0x0000000800007824 */ /* 0x000fe200078e020a */
[----:B0-----:R-:W-:Y:S01]  /*0f40*/  LOP3.LUT R4, R5, 0xfffffe00, RZ, 0xc0, !PT ;  /* 0xfffffe0005047812 */ /* 0x001fe200078ec0ff */
[----:B------:R-:W-:-:S03]  /*0f50*/  VIADD R5, R152, 0x10 ;  /* 0x0000001098057836 */ /* 0x000fc60000000000 */
[----:B------:R-:W-:Y:S01]  /*0f60*/  LOP3.LUT R3, R4, R3, R9, 0xf6, !PT ;  /* 0x0000000304037212 */ /* 0x000fe200078ef609 */
[----:B------:R0:W-:Y:S04]  /*0f70*/  STL [R1+0x3c], R4 ;  /* 0x00003c0401007387 */ /* 0x0001e80000100800 */
[----:B------:R1:W-:Y:S01]  /*0f80*/  STL [R1+0x14], R5 ;  /* 0x0000140501007387 */ /* 0x0003e20000100800 */
[----:B------:R-:W-:Y:S02]  /*0f90*/  IMAD R3, R3, 0x2, R2 ;  /* 0x0000000203037824 */ /* 0x000fe400078e0202 */
[----:B0-----:R-:W-:Y:S02]  /*0fa0*/  IMAD.SHL.U32 R4, R7, 0x8, RZ ;  /* 0x0000000807047824 */ /* 0x001fe400078e00ff */
[----:B-1----:R-:W-:-:S05]  /*0fb0*/  IMAD.IADD R5, R11, 0x1, -R8 ;  /* 0x000000010b057824 */ /* 0x002fca00078e0a08 */
[----:B------:R0:W-:Y:S04]  /*0fc0*/  STL [R1+0xc], R5 ;  /* 0x00000c0501007387 */ /* 0x0001e80000100800 */
[----:B------:R0:W-:Y:S04]  /*0fd0*/  STL [R1+0x54], R4 ;  /* 0x0000540401007387 */ /* 0x0001e80000100800 */
[----:B------:R0:W-:Y:S04]  /*0fe0*/  STL [R1+0x28], R0 ;  /* 0x0000280001007387 */ /* 0x0001e80000100800 */
[----:B------:R0:W-:Y:S02]  /*0ff0*/  STL [R1+0x4c], R3 ;  /* 0x00004c0301007387 */ /* 0x0001e40000100800 */
.L_x_14166:
[----:B------:R-:W-:Y:S05]  /*1000*/  YIELD ;  /* 0x0000000000007946 */ /* 0x000fea0003800000 */
[----:B------:R-:W-:Y:S01]  /*1010*/  ULDC.64 UR4, c[0x0][0xa28] ;  /* 0x00028a0000047ab9 */ /* 0x000fe20000000a00 */
[----:B01-3-5:R-:W1:Y:S01]  /*1020*/  LDC.64 R6, c[0x0][0xa08] ;  /* 0x00028200ff067b82 */ /* 0x02be620000000a00 */
[----:B------:R-:W-:Y:S01]  /*1030*/  ISETP.NE.U32.AND P1, PT, RZ, UR4, PT ;  /* 0x00000004ff007c0c */ /* 0x000fe2000bf25070 */
[----:B0-----:R-:W-:Y:S02]  /*1040*/  IMAD.MOV.U32 R0, RZ, RZ, RZ ;  /* 0x000000ffff007224 */ /* 0x001fe400078e00ff */
[----:B--2---:R-:W-:Y:S01]  /*1050*/  IMAD.MOV.U32 R30, RZ, RZ, RZ ;  /* 0x000000ffff1e7224 */ /* 0x004fe200078e00ff */
[----:B------:R-:W-:Y:S01]  /*1060*/  ISETP.NE.AND.EX P1, PT, RZ, UR5, PT, P1 ;  /* 0x00000005ff007c0c */ /* 0x000fe2000bf25310 */
[----:B------:R-:W-:-:S02]  /*1070*/  ULDC.64 UR4, c[0x0][0xa18] ;  /* 0x0002860000047ab9 */ /* 0x000fc40000000a00 */
[----:B------:R-:W-:-:S04]  /*1080*/  ISETP.NE.U32.AND P2, PT, RZ, UR4, PT ;  /* 0x00000004ff007c0c */ /* 0x000fc8000bf45070 */
[----:B------:R-:W-:Y:S01]  /*1090*/  ISETP.NE.AND.EX P2, PT, RZ, UR5, PT, P2 ;  /* 0x00000005ff007c0c */ /* 0x000fe2000bf45320 */
[----:B------:R-:W-:Y:S02]  /*10a0*/  ULDC.64 UR4, c[0x0][0xa08] ;  /* 0x0002820000047ab9 */ /* 0x000fe40000000a00 */
[----:B------:R-:W-:-:S03]  /*10b0*/  ISETP.NE.U32.AND P0, PT, RZ, UR4, PT ;  /* 0x00000004ff007c0c */ /* 0x000fc6000bf05070 */
[----:B------:R-:W0:Y:S01]  /*10c0*/  @P1 LDC.64 R4, c[0x0][0xa28] ;  /* 0x00028a00ff041b82 */ /* 0x000e220000000a00 */
[----:B-1----:R-:W-:-:S07]  /*10d0*/  IMAD.WIDE R10, R35, 0x4, R6 ;  /* 0x00000004230a7825 */ /* 0x002fce00078e0206 */
[----:B------:R-:W1:Y:S01]  /*10e0*/  @P2 LDC.64 R8, c[0x0][0xa18] ;  /* 0x00028600ff082b82 */ /* 0x000e620000000a00 */
[----:B------:R-:W-:Y:S01]  /*10f0*/  ULDC UR4, c[0x0][0x288] ;  /* 0x0000a20000047ab9 */ /* 0x000fe20000000800 */
[----:B------:R-:W-:Y:S01]  /*1100*/  ISETP.NE.AND.EX P0, PT, RZ, UR5, PT, P0 ;  /* 0x00000005ff007c0c */ /* 0x000fe2000bf05300 */
[----:B------:R-:W-:Y:S01]  /*1110*/  IMAD.U32 R3, RZ, RZ, UR4 ;  /* 0x00000004ff037e24 */ /* 0x000fe2000f8e00ff */
[----:B------:R-:W-:-:S11]  /*1120*/  ULDC.64 UR4, c[0x0][0x418] ;  /* 0x0001060000047ab9 */ /* 0x000fd60000000a00 */
[----:B------:R2:W5:Y:S01]  /*1130*/  @P0 LDG.E R30, desc[UR38][R10.64] ;  /* 0x000000260a1e0981 */ /* 0x000562000c1e1900 */
[----:B0-----:R-:W-:-:S05]  /*1140*/  @P1 IMAD.WIDE R4, R35, 0x4, R4 ;  /* 0x0000000423041825 */ /* 0x001fca00078e0204 */
[----:B------:R2:W5:Y:S01]  /*1150*/  @P1 LDG.E R0, desc[UR38][R4.64] ;  /* 0x0000002604001981 */ /* 0x000562000c1e1900 */
[----:B-1----:R-:W-:-:S05]  /*1160*/  @P2 IMAD.WIDE R6, R35, 0x4, R8 ;  /* 0x0000000423062825 */ /* 0x002fca00078e0208 */
[----:B------:R-:W3:Y:S01]  /*1170*/  @P2 LDG.E R3, desc[UR38][R6.64] ;  /* 0x0000002606032981 */ /* 0x000ee2000c1e1900 */
        /* <DEDUP_REMOVED lines=9> */
[----:B---3--:R2:W-:Y:S01]  /*1210*/  STL [R1+0x4], R3 ;  /* 0x0000040301007387 */ /* 0x0085e20000100800 */
[----:B------:R-:W-:Y:S01]  /*1220*/  IMAD.MOV.U32 R14, RZ, RZ, R3 ;  /* 0x000000ffff0e7224 */ /* 0x000fe200078e0003 */
[----:B------:R-:W-:Y:S06]  /*1230*/  @P2 BRA `(.L_x_13975) ;  /* 0x0000000000282947 */ /* 0x000fec0003800000 */
[----:B------:R-:W-:Y:S02]  /*1240*/  ULDC.64 UR4, c[0x0][0xa00] ;  /* 0x0002800000047ab9 */ /* 0x000fe40000000a00 */
[----:B------:R-:W-:-:S04]  /*1250*/  ISETP.NE.U32.AND P1, PT, RZ, UR4, PT ;  /* 0x00000004ff007c0c */ /* 0x000fc8000bf25070 */
[----:B------:R-:W-:-:S13]  /*1260*/  ISETP.NE.AND.EX P1, PT, RZ, UR5, PT, P1 ;  /* 0x00000005ff007c0c */ /* 0x000fda000bf25310 */
[----:B------:R-:W-:Y:S05]  /*1270*/  @!P1 BRA `(.L_x_13975) ;  /* 0x0000000000189947 */ /* 0x000fea0003800000 */
[----:B--2---:R-:W0:Y:S02]  /*1280*/  LDC.64 R4, c[0x0][0xa00] ;  /* 0x00028000ff047b82 */ /* 0x004e240000000a00 */
[----:B0-----:R-:W-:-:S05]  /*1290*/  IMAD.WIDE R4, R35, 0x4, R4 ;  /* 0x0000000423047825 */ /* 0x001fca00078e0204 */
[----:B------:R-:W2:Y:S04]  /*12a0*/  LDG.E R3, desc[UR38][R4.64] ;  /* 0x0000002604037981 */ /* 0x000ea8000c1e1900 */
[----:B------:R-:W2:Y:S02]  /*12b0*/  LDG.E R6, desc[UR38][R4.64+0x4] ;  /* 0x0000042604067981 */ /* 0x000ea4000c1e1900 */
[----:B--2---:R-:W-:-:S05]  /*12c0*/  IMAD.IADD R14, R6, 0x1, -R3 ;  /* 0x00000001060e7824 */ /* 0x004fca00078e0a03 */
[----:B------:R0:W-:Y:S02]  /*12d0*/  STL [R1+0x4], R14 ;  /* 0x0000040e01007387 */ /* 0x0001e40000100800 */
.L_x_13975:
[----:B------:R-:W-:Y:S01]  /*12e0*/  ULDC.64 UR4, c[0x0][0xa20] ;  /* 0x0002880000047ab9 */ /* 0x000fe20000000a00 */
[----:B------:R1:W-:Y:S01]  /*12f0*/  STL [R1+0x40], R34 ;  /* 0x0000402201007387 */ /* 0x0003e20000100800 */
[----:B------:R-:W-:-:S03]  /*1300*/  ISETP.NE.U32.AND P1, PT, RZ, UR4, PT ;  /* 0x00000004ff007c0c */ /* 0x000fc6000bf25070 */
[----:B------:R1:W-:Y:S01]  /*1310*/  STL [R1+0x44], R35 ;  /* 0x0000442301007387 */ /* 0x0003e20000100800 */
[----:B------:R-:W-:-:S13]  /*1320*/  ISETP.NE.AND.EX P1, PT, RZ, UR5, PT, P1 ;  /* 0x00000005ff007c0c */ /* 0x000fda000bf25310 */
[----:B-1----:R-:W-:Y:S05]  /*1330*/  @!P1 BRA `(.L_x_13976) ;  /* 0x0000000000109947 */ /* 0x002fea0003800000 */
[----:B--2---:R-:W1:Y:S02]  /*1340*/  LDC.64 R4, c[0x0][0xa20] ;  /* 0x00028800ff047b82 */ /* 0x004e640000000a00 */
[----:B-1----:R-:W-:-:S05]  /*1350*/  IMAD.WIDE R4, R35, 0x4, R4 ;  /* 0x0000000423047825 */ /* 0x002fca00078e0204 */
[----:B------:R1:W5:Y:S01]  /*1360*/  LDG.E R31, desc[UR38][R4.64] ;  /* 0x00000026041f7981 */ /* 0x000362000c1e1900 */
[----:B------:R-:W-:Y:S05]  /*1370*/  BRA `(.L_x_13977) ;  /* 0x0000000000107947 */ /* 0x000fea0003800000 */
.L_x_13976:
[----:B------:R-:W-:Y:S05]  /*1380*/  @!P0 BRA `(.L_x_13977) ;  /* 0x00000000000c8947 */ /* 0x000fea0003800000 */
[----:B--2---:R-:W2:Y:S04]  /*1390*/  LDG.E R4, desc[UR38][R10.64] ;  /* 0x000000260a047981 */ /* 0x004ea8000c1e1900 */
[----:B------:R-:W2:Y:S02]  /*13a0*/  LDG.E R31, desc[UR38][R10.64+0x4] ;  /* 0x000004260a1f7981 */ /* 0x000ea4000c1e1900 */
[----:B--2---:R-:W-:-:S07]  /*13b0*/  IMAD.IADD R31, R31, 0x1, -R4 ;  /* 0x000000011f1f7824 */ /* 0x004fce00078e0a04 */
.L_x_13977:
[----:B------:R-:W-:Y:S01]  /*13c0*/  ULDC.64 UR4, c[0x0][0xa10] ;  /* 0x0002840000047ab9 */ /* 0x000fe20000000a00 */
[----:B------:R-:W3:Y:S01]  /*13d0*/  LDC R9, c[0x0][0x448] ;  /* 0x00011200ff097b82 */ /* 0x000ee20000000800 */
[----:B------:R-:W-:-:S04]  /*13e0*/  ISETP.NE.U32.AND P0, PT, RZ, UR4, PT ;  /* 0x00000004ff007c0c */ /* 0x000fc8000bf05070 */
[----:B------:R-:W-:Y:S01]  /*13f0*/  ISETP.NE.AND.EX P0, PT, RZ, UR5, PT, P0 ;  /* 0x00000005ff007c0c */ /* 0x000fe2000bf05300 */
[----:B------:R-:W-:Y:S02]  /*1400*/  ULDC.64 UR4, c[0x0][0xa30] ;  /* 0x00028c0000047ab9 */ /* 0x000fe40000000a00 */
[----:B------:R-:W-:Y:S01]  /*1410*/  ISETP.NE.U32.AND P1, PT, RZ, UR4, PT ;  /* 0x00000004ff007c0c */ /* 0x000fe2000bf25070 */
[----:B-----5:R-:W-:Y:S01]  /*1420*/  IMAD.MOV.U32 R24, RZ, RZ, R31 ;  /* 0x000000ffff187224 */ /* 0x020fe200078e001f */
[----:B------:R-:W4:Y:S02]  /*1430*/  LDC.64 R12, c[0x0][0x9e0] ;  /* 0x00027800ff0c7b82 */ /* 0x000f240000000a00 */
[----:B------:R-:W-:-:S06]  /*1440*/  ISETP.NE.AND.EX P1, PT, RZ, UR5, PT, P1 ;  /* 0x00000005ff007c0c */ /* 0x000fcc000bf25310 */
[----:B-12---:R-:W1:Y:S08]  /*1450*/  @P0 LDC.64 R4, c[0x0][0xa10] ;  /* 0x00028400ff040b82 */ /* 0x006e700000000a00 */
[----:B------:R-:W2:Y:S01]  /*1460*/  @P1 LDC.64 R6, c[0x0][0xa30] ;  /* 0x00028c00ff061b82 */ /* 0x000ea20000000a00 */
[----:B-1----:R-:W-:-:S05]  /*1470*/  @P0 IMAD.WIDE R4, R35, 0x4, R4 ;  /* 0x0000000423040825 */ /* 0x002fca00078e0204 */
[----:B------:R-:W4:Y:S04]  /*1480*/  @P0 LDG.E R3, desc[UR38][R4.64] ;  /* 0x0000002604030981 */ /* 0x000f28000c1e1900 */
[----:B------:R-:W4:Y:S01]  /*1490*/  @P0 LDG.E R8, desc[UR38][R4.64+0x4] ;  /* 0x0000042604080981 */ /* 0x000f22000c1e1900 */
[----:B--2---:R-:W-:-:S05]  /*14a0*/  @P1 IMAD.WIDE R6, R35, 0x4, R6 ;  /* 0x0000000423061825 */ /* 0x004fca00078e0206 */
[----:B------:R1:W5:Y:S01]  /*14b0*/  @P1 LDG.E R24, desc[UR38][R6.64] ;  /* 0x0000002606181981 */ /* 0x000362000c1e1900 */
[----:B---3--:R-:W-:Y:S01]  /*14c0*/  ISETP.NE.AND P1, PT, R9, 0x1, PT ;  /* 0x000000010900780c */ /* 0x008fe20003f25270 */
[----:B------:R-:W-:Y:S01]  /*14d0*/  IMAD R15, R33, 0xc0, RZ ;  /* 0x000000c0210f7824 */ /* 0x000fe200078e02ff */
[----:B----4-:R-:W-:-:S04]  /*14e0*/  ISETP.GE.AND P2, PT, R13, 0x1, PT ;  /* 0x000000010d00780c */ /* 0x010fc80003f46270 */
[----:B------:R2:W-:Y:S07]  /*14f0*/  STL [R1+0x18], R15 ;  /* 0x0000180f01007387 */ /* 0x0005ee0000100800 */
[----:B------:R-:W3:Y:S08]  /*1500*/  @P1 LDC R9, c[0x0][0x44c] ;  /* 0x00011300ff091b82 */ /* 0x000ef00000000800 */
[----:B------:R-:W4:Y:S01]  /*1510*/  @P1 LDC R10, c[0x0][0x450] ;  /* 0x00011400ff0a1b82 */ /* 0x000f220000000800 */
[----:B------:R-:W-:-:S02]  /*1520*/  @P0 IMAD.IADD R29, R8, 0x1, -R3 ;  /* 0x00000001081d0824 */ /* 0x000fc400078e0a03 */
[----:B------:R-:W-:Y:S02]  /*1530*/  IMAD.IADD R8, R31, 0x1, -R0 ;  /* 0x000000011f087824 */ /* 0x000fe400078e0a00 */
[----:B------:R-:W-:Y:S02]  /*1540*/  VIADD R0, R15, 0xbf ;  /* 0x000000bf0f007836 */ /* 0x000fe40000000000 */
[----:B------:R-:W-:Y:S02]  /*1550*/  IMAD.IADD R11, R8, 0x1, R29 ;  /* 0x00000001080b7824 */ /* 0x000fe400078e021d */
[----:B---3--:R-:W-:-:S03]  /*1560*/  @P1 IMAD.HI.U32 R3, R0, R9, RZ ;  /* 0x0000000900031227 */ /* 0x008fc600078e00ff */
[----:B------:R2:W-:Y:S01]  /*1570*/  STL [R1+0x8], R11 ;  /* 0x0000080b01007387 */ /* 0x0005e20000100800 */
[----:B------:R-:W-:Y:S01]  /*1580*/  IMAD.MOV.U32 R5, RZ, RZ, R0 ;  /* 0x000000ffff057224 */ /* 0x000fe200078e0000 */
[----:B----4-:R-:W-:Y:S01]  /*1590*/  @P1 SHF.R.U32.HI R5, RZ, R10, R3 ;  /* 0x0000000aff051219 */ /* 0x010fe20000011603 */
[C---:B------:R-:W-:Y:S01]  /*15a0*/  VIADD R0, R11.reuse, 0x7f ;  /* 0x0000007f0b007836 */ /* 0x040fe20000000000 */
[----:B------:R-:W-:-:S04]  /*15b0*/  IADD3 R28, R11, 0x1, -R14 ;  /* 0x000000010b1c7810 */ /* 0x000fc80007ffe80e */
[----:B------:R-:W-:Y:S01]  /*15c0*/  SHF.R.S32.HI R3, RZ, 0x1f, R0 ;  /* 0x0000001fff037819 */ /* 0x000fe20000011400 */
[----:B-1----:R-:W-:-:S03]  /*15d0*/  IMAD.IADD R7, R28, 0x1, R5 ;  /* 0x000000011c077824 */ /* 0x002fc600078e0205 */
[----:B------:R-:W-:Y:S01]  /*15e0*/  LEA.HI R3, R3, R0, RZ, 0x7 ;  /* 0x0000000003037211 */ /* 0x000fe200078f38ff */
[----:B------:R-:W-:-:S03]  /*15f0*/  IMAD.IADD R0, R7, 0x1, R12 ;  /* 0x0000000107007824 */ /* 0x000fc600078e020c */
[----:B------:R-:W-:Y:S01]  /*1600*/  SHF.R.S32.HI R92, RZ, 0x7, R3 ;  /* 0x00000007ff5c7819 */ /* 0x000fe20000011403 */
[----:B--2---:R-:W-:Y:S06]  /*1610*/  @!P2 BRA `(.L_x_13978) ;  /* 0x000000000048a947 */ /* 0x004fec0003800000 */
        /* <DEDUP_REMOVED lines=11> */
.L_x_13980:
[----:B------:R-:W-:-:S13]  /*16d0*/  ISETP.NE.AND P0, PT, R13, 0x1, PT ;  /* 0x000000010d00780c */ /* 0x000fda0003f05270 */
[----:B------:R-:W1:Y:S02]  /*16e0*/  @P0 LDC.64 R4, c[0x0][0x9e8] ;  /* 0x00027a00ff040b82 */ /* 0x000e640000000a00 */
[----:B-1----:R-:W-:-:S05]  /*16f0*/  @P0 IMAD.HI.U32 R4, R3, R4, RZ ;  /* 0x0000000403040227 */ /* 0x002fca00078e00ff */
[----:B------:R-:W-:-:S07]  /*1700*/  @P0 SHF.R.U32.HI R3, RZ, R5, R4 ;  /* 0x00000005ff030219 */ /* 0x000fce0000011604 */
.L_x_13981:
[----:B------:R-:W-:Y:S05]  /*1710*/  BSYNC B0 ;  /* 0x0000000000007941 */ /* 0x000fea0003800000 */
.L_x_13979:
[----:B------:R-:W-:-:S05]  /*1720*/  IMAD R3, R3, R13, R13 ;  /* 0x0000000d03037224 */ /* 0x000fca00078e020d */
[----:B------:R-:W-:-:S07]  /*1730*/  VIMNMX R0, R0, R3, PT ;  /* 0x0000000300007248 */ /* 0x000fce0003fe0100 */
.L_x_13978:
        /* <DEDUP_REMOVED lines=20> */
.L_x_13984:
[----:B------:R-:W-:-:S13]  /*1880*/  ISETP.NE.AND P0, PT, R13, 0x1, PT ;  /* 0x000000010d00780c */ /* 0x000fda0003f05270 */
[----:B------:R-:W1:Y:S02]  /*1890*/  @P0 LDC.64 R6, c[0x0][0x9e8] ;  /* 0x00027a00ff060b82 */ /* 0x000e640000000a00 */
[----:B-1----:R-:W-:-:S05]  /*18a0*/  @P0 IMAD.HI.U32 R6, R3, R6, RZ ;  /* 0x0000000603060227 */ /* 0x002fca00078e00ff */
[----:B------:R-:W-:-:S07]  /*18b0*/  @P0 SHF.R.U32.HI R3, RZ, R7, R6 ;  /* 0x00000007ff030219 */ /* 0x000fce0000011606 */
.L_x_13985:
[----:B------:R-:W-:Y:S05]  /*18c0*/  BSYNC B0 ;  /* 0x0000000000007941 */ /* 0x000fea0003800000 */
.L_x_13983:
[----:B------:R-:W-:-:S05]  /*18d0*/  IMAD R3, R3, R13, RZ ;  /* 0x0000000d03037224 */ /* 0x000fca00078e02ff */
[----:B------:R-:W-:-:S07]  /*18e0*/  VIMNMX R4, R4, R3, !PT ;  /* 0x0000000304047248 */ /* 0x000fce0007fe0100 */
.L_x_13982:
        /* <DEDUP_REMOVED lines=31> */
[----:B0-----:R0:W1:Y:S01]  /*1ae0*/  LDC.64 R14, c[0x4][R0] ;  /* 0x01000000000e7b82 */ /* 0x0010620000000a00 */
        /* <DEDUP_REMOVED lines=11> */
.L_x_13988:
[----:B------:R-:W-:Y:S05]  /*1ba0*/  BSYNC B6 ;  /* 0x0000000000067941 */ /* 0x000fea0003800000 */
.L_x_13987:
        /* <DEDUP_REMOVED lines=20> */
.L_x_13990:
[----:B------:R-:W-:Y:S05]  /*1cf0*/  BSYNC B6 ;  /* 0x0000000000067941 */ /* 0x000fea0003800000 */
.L_x_13989:
[----:B------:R-:W-:Y:S01]  /*1d00*/  ULDC.64 UR4, c[0x0][0x9f8] ;  /* 0x00027e0000047ab9 */ /* 0x000fe20000000a00 */
[----:B------:R-:W2:Y:S01]  /*1d10*/  LDL R38, [R1+0x38] ;  /* 0x0000380001267983 */ /* 0x000ea20000100800 */
[----:B------:R-:W-:Y:S01]  /*1d20*/  ISETP.NE.U32.AND P0, PT, RZ, UR4, PT ;  /* 0x00000004ff007c0c */ /* 0x000fe2000bf05070 */
[----:B------:R-:W1:Y:S01]  /*1d30*/  LDC.64 R74, c[0x0][0x300] ;  /* 0x0000c000ff4a7b82 */ /* 0x000e620000000a00 */
[----:B0-----:R-:W-:Y:S01]  /*1d40*/  IMAD.IADD R14, R30, 0x1, R31 ;  /* 0x000000011e0e7824 */ /* 0x001fe200078e021f */
[----:B------:R-:W3:Y:S01]  /*1d50*/  LDL.LU R43, [R1] ;  /* 0x00000000012b7983 */ /* 0x000ee20000300800 */
[----:B------:R-:W-:Y:S01]  /*1d60*/  ISETP.NE.AND.EX P0, PT, RZ, UR5, PT, P0 ;  /* 0x00000005ff007c0c */ /* 0x000fe2000bf05300 */
[----:B------:R-:W-:Y:S01]  /*1d70*/  ULDC.64 UR6, c[0x0][0xa08] ;  /* 0x0002820000067ab9 */ /* 0x000fe20000000a00 */
[----:B------:R-:W-:Y:S01]  /*1d80*/  SHF.R.S32.HI R11, RZ, 0x1f, R34 ;  /* 0x0000001fff0b7819 */ /* 0x000fe20000011422 */
[----:B------:R-:W4:Y:S01]  /*1d90*/  LDL R36, [R1+0x3c] ;  /* 0x00003c0001247983 */ /* 0x000f220000100800 */
[----:B------:R-:W0:Y:S01]  /*1da0*/  S2R R42, SR_TID.X ;  /* 0x00000000002a7919 */ /* 0x000e220000002100 */
[----:B------:R-:W-:Y:S01]  /*1db0*/  SHF.R.S32.HI R41, RZ, 0x1f, R14 ;  /* 0x0000001fff297819 */ /* 0x000fe2000001140e */
[----:B------:R-:W-:Y:S01]  /*1dc0*/  ULDC.64 UR4, c[0x0][0x308] ;  /* 0x0000c20000047ab9 */ /* 0x000fe20000000a00 */
[----:B------:R-:W0:Y:S08]  /*1dd0*/  LDC R39, c[0x0][0x3f4] ;  /* 0x0000fd00ff277b82 */ /* 0x000e300000000800 */
[----:B------:R-:W1:Y:S08]  /*1de0*/  @P0 LDC.64 R4, c[0x0][0x9f8] ;  /* 0x00027e00ff040b82 */ /* 0x000e700000000a00 */
[----:B------:R-:W3:Y:S01]  /*1df0*/  LDC.64 R72, c[0x0][0x3f8] ;  /* 0x0000fe00ff487b82 */ /* 0x000ee20000000a00 */
[----:B-1----:R-:W-:-:S05]  /*1e00*/  @P0 IMAD.WIDE R4, R35, 0x4, R4 ;  /* 0x0000000423040825 */ /* 0x002fca00078e0204 */
[----:B------:R1:W4:Y:S01]  /*1e10*/  @P0 LDG.E R35, desc[UR38][R4.64] ;  /* 0x0000002604230981 */ /* 0x000322000c1e1900 */
[-C--:B------:R-:W-:Y:S01]  /*1e20*/  IMAD R0, R41, R74.reuse, RZ ;  /* 0x0000004a29007224 */ /* 0x080fe200078e02ff */
[----:B------:R-:W-:Y:S01]  /*1e30*/  ISETP.NE.U32.AND P0, PT, RZ, UR6, PT ;  /* 0x00000006ff007c0c */ /* 0x000fe2000bf05070 */
[C---:B------:R-:W-:Y:S01]  /*1e40*/  IMAD.WIDE.U32 R6, R14.reuse, R74, RZ ;  /* 0x0000004a0e067225 */ /* 0x040fe200078e00ff */
[----:B0-----:R-:W-:Y:S02]  /*1e50*/  SHF.R.U32.HI R40, RZ, 0x7, R42 ;  /* 0x00000007ff287819 */ /* 0x001fe4000001162a */
[----:B------:R-:W-:Y:S01]  /*1e60*/  ISETP.NE.AND.EX P0, PT, RZ, UR7, PT, P0 ;  /* 0x00000007ff007c0c */ /* 0x000fe2000bf05300 */
[----:B------:R-:W-:Y:S01]  /*1e70*/  IMAD R3, R14, R75, R0 ;  /* 0x0000004b0e037224 */ /* 0x000fe200078e0200 */
[C---:B------:R-:W-:Y:S01]  /*1e80*/  ISETP.NE.AND P6, PT, R40.reuse, 0x1, PT ;  /* 0x000000012800780c */ /* 0x040fe20003fc5270 */
[----:B------:R-:W-:Y:S01]  /*1e90*/  VIADD R65, R40, 0x8 ;  /* 0x0000000828417836 */ /* 0x000fe20000000000 */
[----:B------:R-:W-:Y:S01]  /*1ea0*/  SHF.R.S32.HI R19, RZ, 0x1f, R18 ;  /* 0x0000001fff137819 */ /* 0x000fe20000011412 */
[----:B------:R-:W-:Y:S01]  /*1eb0*/  IMAD.IADD R7, R7, 0x1, R3 ;  /* 0x0000000107077824 */ /* 0x000fe200078e0203 */
[----:B------:R-:W-:Y:S01]  /*1ec0*/  SHF.R.S32.HI R32, RZ, 0x1f, R17 ;  /* 0x0000001fff207819 */ /* 0x000fe20000011411 */
[----:B------:R-:W-:Y:S01]  /*1ed0*/  IMAD R3, R11, UR4, RZ ;  /* 0x000000040b037c24 */ /* 0x000fe2000f8e02ff */
[----:B------:R-:W-:Y:S01]  /*1ee0*/  SHF.R.S32.HI R153, RZ, 0x1f, R152 ;  /* 0x0000001fff997819 */ /* 0x000fe20000011498 */
[----:B-1----:R-:W-:-:S04]  /*1ef0*/  IMAD.WIDE.U32 R4, R34, UR4, R6 ;  /* 0x0000000422047c25 */ /* 0x002fc8000f8e0006 */
[----:B------:R-:W-:Y:S01]  /*1f00*/  IMAD R3, R34, UR5, R3 ;  /* 0x0000000522037c24 */ /* 0x000fe2000f8e0203 */
[----:B------:R-:W-:Y:S01]  /*1f10*/  ULDC.64 UR4, c[0x0][0x310] ;  /* 0x0000c40000047ab9 */ /* 0x000fe20000000a00 */
[----:B------:R-:W-:-:S04]  /*1f20*/  IMAD.WIDE.U32 R6, R17, R74, R18 ;  /* 0x0000004a11067225 */ /* 0x000fc800078e0012 */
[----:B------:R-:W-:Y:S02]  /*1f30*/  IMAD.IADD R5, R5, 0x1, R3 ;  /* 0x0000000105057824 */ /* 0x000fe400078e0203 */
[----:B------:R-:W-:Y:S02]  /*1f40*/  VIADD R40, R17, 0x60 ;  /* 0x0000006011287836 */ /* 0x000fe40000000000 */
[----:B------:R-:W-:Y:S02]  /*1f50*/  VIADD R42, R42, 0xffffff80 ;  /* 0xffffff802a2a7836 */ /* 0x000fe40000000000 */
[----:B------:R-:W-:Y:S02]  /*1f60*/  IMAD.SHL.U32 R40, R40, 0x40, RZ ;  /* 0x0000004028287824 */ /* 0x000fe400078e00ff */
[----:B------:R-:W-:Y:S02]  /*1f70*/  VIADD R67, R18, 0x20 ;  /* 0x0000002012437836 */ /* 0x000fe40000000000 */
[----:B------:R-:W-:Y:S01]  /*1f80*/  IMAD.SHL.U32 R64, R39, 0x2, RZ ;  /* 0x0000000227407824 */ /* 0x000fe200078e00ff */
[----:B------:R-:W-:-:S02]  /*1f90*/  LOP3.LUT R40, R40, 0x1c0, RZ, 0xc0, !PT ;  /* 0x000001c028287812 */ /* 0x000fc400078ec0ff */
[C---:B--2---:R-:W-:Y:S01]  /*1fa0*/  LOP3.LUT P1, RZ, R38.reuse, 0x4, RZ, 0xc0, !PT ;  /* 0x0000000426ff7812 */ /* 0x044fe2000782c0ff */
[----:B------:R-:W-:Y:S02]  /*1fb0*/  IMAD.SHL.U32 R71, R38, 0x40, RZ ;  /* 0x0000004026477824 */ /* 0x000fe400078e00ff */
[----:B------:R-:W-:Y:S01]  /*1fc0*/  VIADD R38, R17, 0x60 ;  /* 0x0000006011267836 */ /* 0x000fe20000000000 */
[----:B---3--:R-:W-:Y:S02]  /*1fd0*/  LOP3.LUT R43, R43, 0xfffffffb, RZ, 0xc0, !PT ;  /* 0xfffffffb2b2b7812 */ /* 0x008fe400078ec0ff */
[----:B------:R-:W-:Y:S02]  /*1fe0*/  LOP3.LUT R71, R71, 0x1c0, RZ, 0xc0, !PT ;  /* 0x000001c047477812 */ /* 0x000fe400078ec0ff */
[----:B------:R-:W-:Y:S02]  /*1ff0*/  SHF.R.S32.HI R66, RZ, 0x1f, R38 ;  /* 0x0000001fff427819 */ /* 0x000fe40000011426 */
[----:B------:R-:W-:-:S02]  /*2000*/  SHF.R.S32.HI R38, RZ, 0x1f, R42 ;  /* 0x0000001fff267819 */ /* 0x000fc4000001142a */
[----:B------:R-:W-:Y:S02]  /*2010*/  SHF.R.U32.HI R68, RZ, 0x3, R71 ;  /* 0x00000003ff447819 */ /* 0x000fe40000011647 */
[----:B------:R-:W-:Y:S02]  /*2020*/  @P1 LOP3.LUT R43, R43, 0x4, RZ, 0xfc, !PT ;  /* 0x000000042b2b1812 */ /* 0x000fe400078efcff */
[----:B------:R-:W-:-:S03]  /*2030*/  LEA.HI R38, R38, R42, RZ, 0x5 ;  /* 0x0000002a26267211 */ /* 0x000fc600078f28ff */
[----:B------:R0:W-:Y:S01]  /*2040*/  STL [R1], R43 ;  /* 0x0000002b01007387 */ /* 0x0001e20000100800 */
[----:B------:R-:W-:Y:S02]  /*2050*/  SHF.R.S32.HI R38, RZ, 0x5, R38 ;  /* 0x00000005ff267819 */ /* 0x000fe40000011426 */
[----:B----4-:R-:W-:Y:S02]  /*2060*/  SHF.R.S32.HI R0, RZ, 0x1f, R35 ;  /* 0x0000001fff007819 */ /* 0x010fe40000011423 */
[----:B------:R-:W-:Y:S02]  /*2070*/  SEL R35, R35, RZ, !P0 ;  /* 0x000000ff23237207 */ /* 0x000fe40004000000 */
[----:B------:R-:W-:-:S03]  /*2080*/  SEL R12, R0, RZ, !P0 ;  /* 0x000000ff000c7207 */ /* 0x000fc60004000000 */
[----:B------:R-:W-:Y:S02]  /*2090*/  IMAD.WIDE.U32 R8, R35, UR4, R4 ;  /* 0x0000000423087c25 */ /* 0x000fe4000f8e0004 */
[----:B------:R-:W1:Y:S02]  /*20a0*/  LDC.64 R4, c[0x0][0x408] ;  /* 0x00010200ff047b82 */ /* 0x000e640000000a00 */
[----:B------:R-:W-:Y:S01]  /*20b0*/  IMAD R0, R12, UR4, RZ ;  /* 0x000000040c007c24 */ /* 0x000fe2000f8e02ff */
[----:B------:R-:W-:-:S03]  /*20c0*/  IADD3 R77, P0, R8, R6, RZ ;  /* 0x00000006084d7210 */ /* 0x000fc60007f1e0ff */
[----:B------:R-:W-:Y:S01]  /*20d0*/  IMAD R3, R35, UR5, R0 ;  /* 0x0000000523037c24 */ /* 0x000fe2000f8e0200 */
[----:B------:R-:W-:Y:S05]  /*20e0*/  @!P6 WARPSYNC.ALL ;  /* 0x000000000000e948 */ /* 0x000fea0003800000 */
[----:B------:R-:W-:Y:S01]  /*20f0*/  ULDC.64 UR4, c[0x0][0x330] ;  /* 0x0000cc0000047ab9 */ /* 0x000fe20000000a00 */
[----:B------:R-:W-:Y:S02]  /*2100*/  IMAD R0, R32, R74, RZ ;  /* 0x0000004a20007224 */ /* 0x000fe400078e02ff */
[----:B------:R-:W-:Y:S02]  /*2110*/  IMAD R11, R11, UR4, RZ ;  /* 0x000000040b0b7c24 */ /* 0x000fe4000f8e02ff */
[----:B------:R-:W-:Y:S01]  /*2120*/  IMAD R13, R17, R75, R0 ;  /* 0x0000004b110d7224 */ /* 0x000fe200078e0200 */
[----:B------:R-:W-:Y:S01]  /*2130*/  SHF.L.U64.HI R75, R74, 0x7, R75 ;  /* 0x000000074a4b7819 */ /* 0x000fe2000001024b */
[----:B------:R-:W-:-:S02]  /*2140*/  IMAD.IADD R78, R9, 0x1, R3 ;  /* 0x00000001094e7824 */ /* 0x000fc400078e0203 */
[C---:B------:R-:W-:Y:S02]  /*2150*/  IMAD R15, R34.reuse, UR5, R11 ;  /* 0x00000005220f7c24 */ /* 0x040fe4000f8e020b */
[----:B------:R-:W-:Y:S01]  /*2160*/  IMAD.WIDE.U32 R10, R34, UR4, R18 ;  /* 0x00000004220a7c25 */ /* 0x000fe2000f8e0012 */
[----:B------:R-:W-:Y:S01]  /*2170*/  ULDC.64 UR4, c[0x0][0x338] ;  /* 0x0000ce0000047ab9 */ /* 0x000fe20000000a00 */
[----:B------:R-:W-:Y:S02]  /*2180*/  IADD3.X R76, R78, R7, R13, P0, !PT ;  /* 0x000000074e4c7210 */ /* 0x000fe400007fe40d */
[----:B------:R-:W-:Y:S01]  /*2190*/  IMAD R3, R12, UR4, RZ ;  /* 0x000000040c037c24 */ /* 0x000fe2000f8e02ff */
[----:B------:R-:W-:Y:S01]  /*21a0*/  ISETP.GE.AND P0, PT, R18, R39, PT ;  /* 0x000000271200720c */ /* 0x000fe20003f06270 */
[----:B------:R-:W-:Y:S01]  /*21b0*/  IMAD R0, R32, R72, RZ ;  /* 0x0000004820007224 */ /* 0x000fe200078e02ff */
[----:B-1----:R-:W-:Y:S01]  /*21c0*/  SHF.L.U64.HI R70, R4, 0x7, R5 ;  /* 0x0000000704467819 */ /* 0x002fe20000010205 */
[----:B------:R-:W-:Y:S01]  /*21d0*/  IMAD R37, R35, UR5, R3 ;  /* 0x0000000523257c24 */ /* 0x000fe2000f8e0203 */
[----:B------:R-:W-:Y:S01]  /*21e0*/  SEL R3, R39, RZ, P0 ;  /* 0x000000ff27037207 */ /* 0x000fe20000000000 */
[----:B------:R-:W-:-:S02]  /*21f0*/  IMAD.IADD R11, R11, 0x1, R15 ;  /* 0x000000010b0b7824 */ /* 0x000fc400078e020f */
[----:B------:R-:W-:Y:S02]  /*2200*/  IMAD R15, R17, R73, R0 ;  /* 0x00000049110f7224 */ /* 0x000fe400078e0200 */
[----:B------:R-:W-:Y:S01]  /*2210*/  IMAD.WIDE.U32 R58, R35, UR4, R10 ;  /* 0x00000004233a7c25 */ /* 0x000fe2000f8e000a */
[----:B------:R-:W-:Y:S02]  /*2220*/  ULDC UR4, c[0x0][0x2f4] ;  /* 0x0000bd0000047ab9 */ /* 0x000fe40000000800 */
[----:B------:R-:W-:Y:S01]  /*2230*/  ISETP.GE.AND P2, PT, R67, UR4, PT ;  /* 0x0000000443007c0c */ /* 0x000fe2000bf46270 */
[----:B------:R-:W-:Y:S02]  /*2240*/  IMAD R0, R32, R4, RZ ;  /* 0x0000000420007224 */ /* 0x000fe400078e02ff */
[----:B------:R-:W-:Y:S02]  /*2250*/  IMAD.IADD R3, R18, 0x1, R3 ;  /* 0x0000000112037824 */ /* 0x000fe400078e0203 */
[----:B------:R-:W-:-:S04]  /*2260*/  IMAD.WIDE.U32 R6, R17, R72, R152 ;  /* 0x0000004811067225 */ /* 0x000fc800078e0098 */
[----:B------:R-:W-:-:S04]  /*2270*/  IMAD.WIDE.U32 R10, R17, R72, R18 ;  /* 0x00000048110a7225 */ /* 0x000fc800078e0012 */
[----:B------:R-:W-:-:S04]  /*2280*/  IMAD.WIDE.U32 R30, R17, R4, R152 ;  /* 0x00000004111e7225 */ /* 0x000fc800078e0098 */
[C---:B------:R-:W-:Y:S01]  /*2290*/  IMAD R21, R17.reuse, R5, R0 ;  /* 0x0000000511157224 */ /* 0x040fe200078e0200 */
[----:B------:R-:W-:Y:S01]  /*22a0*/  SHF.R.S32.HI R0, RZ, 0x1f, R3 ;  /* 0x0000001fff007819 */ /* 0x000fe20000011403 */
[----:B------:R-:W-:-:S03]  /*22b0*/  IMAD.WIDE.U32 R12, R17, R4, R18 ;  /* 0x00000004110c7225 */ /* 0x000fc600078e0012 */
[----:B------:R-:W-:Y:S01]  /*22c0*/  LEA.HI R0, R0, R3, RZ, 0x3 ;  /* 0x0000000300007211 */ /* 0x000fe200078f18ff */
[----:B------:R-:W-:Y:S02]  /*22d0*/  IMAD.IADD R7, R7, 0x1, R15 ;  /* 0x0000000107077824 */ /* 0x000fe400078e020f */
[----:B------:R-:W-:Y:S01]  /*22e0*/  IMAD.IADD R11, R15, 0x1, R11 ;  /* 0x000000010f0b7824 */ /* 0x000fe200078e020b */
[----:B-----5:R-:W-:Y:S01]  /*22f0*/  SHF.R.S32.HI R15, RZ, 0x1f, R24 ;  /* 0x0000001fff0f7819 */ /* 0x020fe20000011418 */
[----:B------:R-:W-:Y:S02]  /*2300*/  IMAD.IADD R31, R31, 0x1, R21 ;  /* 0x000000011f1f7824 */ /* 0x000fe400078e0215 */
[----:B------:R-:W-:Y:S02]  /*2310*/  IMAD.IADD R13, R21, 0x1, R13 ;  /* 0x00000001150d7824 */ /* 0x000fe400078e020d */
[C---:B------:R-:W-:Y:S02]  /*2320*/  IMAD R3, R15.reuse, R72, RZ ;  /* 0x000000480f037224 */ /* 0x040fe400078e02ff */
[----:B------:R-:W-:-:S02]  /*2330*/  IMAD R15, R15, R4, RZ ;  /* 0x000000040f0f7224 */ /* 0x000fc400078e02ff */
[----:B------:R-:W-:-:S04]  /*2340*/  IMAD.WIDE.U32 R30, R24, R4, R30 ;  /* 0x00000004181e7225 */ /* 0x000fc800078e001e */
[----:B------:R-:W-:-:S04]  /*2350*/  IMAD.WIDE.U32 R20, R24, R4, R12 ;  /* 0x0000000418147225 */ /* 0x000fc800078e000c */
[----:B------:R-:W-:Y:S01]  /*2360*/  IMAD.SHL.U32 R69, R4, 0x80, RZ ;  /* 0x0000008004457824 */ /* 0x000fe200078e00ff */
[----:B------:R-:W-:Y:S01]  /*2370*/  LOP3.LUT R4, R40, 0x38, R0, 0xf8, !PT ;  /* 0x0000003828047812 */ /* 0x000fe200078ef800 */
[----:B------:R-:W-:Y:S02]  /*2380*/  VIADD R40, R17, 0x60 ;  /* 0x0000006011287836 */ /* 0x000fe40000000000 */
[----:B------:R-:W-:Y:S01]  /*2390*/  IMAD R61, R24, R73, R3 ;  /* 0x00000049183d7224 */ /* 0x000fe200078e0203 */
[----:B------:R-:W-:Y:S01]  /*23a0*/  LOP3.LUT R3, R71, 0x18, R18, 0xf8, !PT ;  /* 0x0000001847037812 */ /* 0x000fe200078ef812 */
[----:B------:R-:W-:Y:S01]  /*23b0*/  IMAD.SHL.U32 R40, R40, 0x40, RZ ;  /* 0x0000004028287824 */ /* 0x000fe200078e00ff */
[----:B------:R-:W-:Y:S01]  /*23c0*/  SHF.L.U64.HI R73, R72, 0x7, R73 ;  /* 0x0000000748497819 */ /* 0x000fe20000010249 */
[----:B------:R-:W-:Y:S01]  /*23d0*/  IMAD.WIDE.U32 R34, R24, R72, R10 ;  /* 0x0000004818227225 */ /* 0x000fe200078e000a */
[----:B------:R-:W-:Y:S02]  /*23e0*/  LOP3.LUT R3, R3, R68, RZ, 0x3c, !PT ;  /* 0x0000004403037212 */ /* 0x000fe400078e3cff */
[----:B------:R-:W-:Y:S01]  /*23f0*/  LOP3.LUT R40, R40, 0x1c0, RZ, 0xc0, !PT ;  /* 0x000001c028287812 */ /* 0x000fe200078ec0ff */
[----:B------:R-:W-:Y:S01]  /*2400*/  IMAD.WIDE.U32 R56, R24, R72, R6 ;  /* 0x0000004818387225 */ /* 0x000fe200078e0006 */
[----:B------:R-:W-:-:S02]  /*2410*/  IADD3 R10, P1, R17, R14, RZ ;  /* 0x0000000e110a7210 */ /* 0x000fc40007f3e0ff */
[----:B------:R-:W-:Y:S01]  /*2420*/  SHF.R.U32.HI R40, RZ, 0x3, R40 ;  /* 0x00000003ff287819 */ /* 0x000fe20000011628 */
[----:B------:R-:W-:Y:S01]  /*2430*/  IMAD R63, R38, 0x200, R3 ;  /* 0x00000200263f7824 */ /* 0x000fe200078e0203 */
[--C-:B------:R-:W-:Y:S01]  /*2440*/  LOP3.LUT R3, R71, 0x38, R0.reuse, 0xf8, !PT ;  /* 0x0000003847037812 */ /* 0x100fe200078ef800 */
[----:B------:R-:W-:Y:S01]  /*2450*/  IMAD R15, R24, R5, R15 ;  /* 0x00000005180f7224 */ /* 0x000fe200078e020f */
[----:B------:R-:W-:Y:S01]  /*2460*/  LOP3.LUT R12, R4, R40, RZ, 0x3c, !PT ;  /* 0x00000028040c7212 */ /* 0x000fe200078e3cff */
[----:B------:R-:W-:Y:S01]  /*2470*/  IMAD.X R11, R32, 0x1, R41, P1 ;  /* 0x00000001200b7824 */ /* 0x000fe200008e0629 */
[----:B------:R-:W-:Y:S01]  /*2480*/  LOP3.LUT R3, R3, R68, RZ, 0x3c, !PT ;  /* 0x0000004403037212 */ /* 0x000fe200078e3cff */
[----:B------:R-:W-:Y:S01]  /*2490*/  IMAD.IADD R62, R57, 0x1, R61 ;  /* 0x00000001393e7824 */ /* 0x000fe200078e023d */
[----:B------:R-:W-:Y:S01]  /*24a0*/  LOP3.LUT R7, R0, 0xfffffff8, RZ, 0xc0, !PT ;  /* 0xfffffff800077812 */ /* 0x000fe200078ec0ff */
[----:B------:R-:W-:Y:S01]  /*24b0*/  IMAD.SHL.U32 R74, R74, 0x80, RZ ;  /* 0x000000804a4a7824 */ /* 0x000fe200078e00ff */
[----:B------:R-:W-:Y:S01]  /*24c0*/  SHF.R.S32.HI R6, RZ, 0x3, R0 ;  /* 0x00000003ff067819 */ /* 0x000fe20000011400 */
[----:B------:R-:W-:Y:S01]  /*24d0*/  IMAD R4, R38, 0x200, R3 ;  /* 0x0000020026047824 */ /* 0x000fe200078e0203 */
[----:B------:R-:W-:Y:S01]  /*24e0*/  ISETP.GE.AND P1, PT, R18, UR4, PT ;  /* 0x0000000412007c0c */ /* 0x000fe2000bf26270 */
[----:B------:R-:W-:Y:S01]  /*24f0*/  IMAD.SHL.U32 R72, R72, 0x80, RZ ;  /* 0x0000008048487824 */ /* 0x000fe200078e00ff */
[----:B------:R-:W-:Y:S01]  /*2500*/  SHF.R.S32.HI R5, RZ, 0x1f, R7 ;  /* 0x0000001fff057819 */ /* 0x000fe20000011407 */
[----:B------:R-:W-:-:S02]  /*2510*/  IMAD.IADD R61, R61, 0x1, R35 ;  /* 0x000000013d3d7824 */ /* 0x000fc400078e0223 */
[----:B------:R-:W-:Y:S02]  /*2520*/  IMAD.IADD R60, R31, 0x1, R15 ;  /* 0x000000011f3c7824 */ /* 0x000fe400078e020f */
[----:B------:R-:W-:Y:S02]  /*2530*/  IMAD.IADD R32, R15, 0x1, R21 ;  /* 0x000000010f207824 */ /* 0x000fe400078e0215 */
[----:B------:R-:W-:Y:S02]  /*2540*/  IMAD.IADD R3, R36, 0x1, R12 ;  /* 0x0000000124037824 */ /* 0x000fe400078e020c */
[----:B------:R-:W-:Y:S01]  /*2550*/  IMAD.IADD R0, R59, 0x1, R37 ;  /* 0x000000013b007824 */ /* 0x000fe200078e0225 */
[----:B0-----:R-:W-:Y:S06]  /*2560*/  @!P6 BAR.SYNC.DEFER_BLOCKING 0x9, 0x100 ;  /* 0x024400000000eb1d */ /* 0x001fec0000010000 */
.L_x_14040:
[----:B------:R-:W2:Y:S01]  /*2570*/  LDL R39, [R1+0x38] ;  /* 0x0000380001277983 */ /* 0x000ea20000100800 */
[----:B0-----:R-:W0:Y:S03]  /*2580*/  LDC.64 R86, c[0x0][0x300] ;  /* 0x0000c000ff567b82 */ /* 0x001e260000000a00 */
[----:B------:R-:W3:Y:S01]  /*2590*/  LDL.LU R38, [R1] ;  /* 0x0000000001267983 */ /* 0x000ee20000300800 */
[----:B------:R-:W-:Y:S01]  /*25a0*/  VIADD R36, R26, 0xffffffff ;  /* 0xffffffff1a247836 */ /* 0x000fe20000000000 */
[----:B------:R-:W-:Y:S05]  /*25b0*/  YIELD ;  /* 0x0000000000007946 */ /* 0x000fea0003800000 */
[----:B------:R-:W1:Y:S01]  /*25c0*/  LDC.64 R80, c[0x0][0x2e8] ;  /* 0x0000ba00ff507b82 */ /* 0x000e620000000a00 */
[----:B------:R-:W-:Y:S01]  /*25d0*/  SHF.R.S32.HI R79, RZ, 0x1f, R36 ;  /* 0x0000001fff4f7819 */ /* 0x000fe20000011424 */
[-C--:B------:R-:W-:Y:S01]  /*25e0*/  IMAD R13, R75, R36.reuse, RZ ;  /* 0x000000244b0d7224 */ /* 0x080fe200078e02ff */
[----:B------:R-:W-:Y:S01]  /*25f0*/  BSSY B0, `(.L_x_13991) ;  /* 0x0000301000007945 */ /* 0x000fe20003800000 */
[----:B------:R-:W-:-:S04]  /*2600*/  IMAD.WIDE.U32 R14, R74, R36, RZ ;  /* 0x000000244a0e7225 */ /* 0x000fc800078e00ff */
[----:B------:R-:W-:Y:S01]  /*2610*/  IMAD R13, R79, R74, R13 ;  /* 0x0000004a4f0d7224 */ /* 0x000fe200078e020d */
[----:B------:R-:W-:Y:S01]  /*2620*/  IADD3 R26, P3, R77, R14, RZ ;  /* 0x0000000e4d1a7210 */ /* 0x000fe20007f7e0ff */
[----:B------:R-:W-:Y:S01]  /*2630*/  IMAD.MOV.U32 R84, RZ, RZ, R14 ;  /* 0x000000ffff547224 */ /* 0x000fe200078e000e */
[----:B------:R-:W4:Y:S01]  /*2640*/  LDC R88, c[0x0][0x3f4] ;  /* 0x0000fd00ff587b82 */ /* 0x000f220000000800 */
[----:B------:R-:W-:Y:S02]  /*2650*/  IMAD.IADD R85, R15, 0x1, R13 ;  /* 0x000000010f557824 */ /* 0x000fe400078e020d */
[----:B0-----:R-:W-:Y:S02]  /*2660*/  IMAD R37, R87, 0x60, RZ ;  /* 0x0000006057257824 */ /* 0x001fe400078e02ff */
[----:B------:R-:W-:-:S03]  /*2670*/  IMAD.WIDE.U32 R12, R86, 0x60, R84 ;  /* 0x00000060560c7825 */ /* 0x000fc600078e0054 */
[----:B------:R-:W-:Y:S01]  /*2680*/  IADD3 R15, P4, R77, R12, RZ ;  /* 0x0000000c4d0f7210 */ /* 0x000fe20007f9e0ff */
[----:B------:R-:W-:-:S03]  /*2690*/  IMAD R12, R22, 0x2000, R63 ;  /* 0x00002000160c7824 */ /* 0x000fc600078e023f */
[----:B------:R-:W-:Y:S01]  /*26a0*/  IADD3.X R14, R76, R13, R37, P4, !PT ;  /* 0x0000000d4c0e7210 */ /* 0x000fe200027fe425 */
[----:B------:R-:W-:Y:S01]  /*26b0*/  IMAD.X R13, R85, 0x1, R76, P3 ;  /* 0x00000001550d7824 */ /* 0x000fe200018e064c */
[CC--:B-1----:R-:W-:Y:S01]  /*26c0*/  LEA R40, P4, R15.reuse, R80.reuse, 0x1 ;  /* 0x000000500f287211 */ /* 0x0c2fe200078808ff */
[----:B------:R-:W-:Y:S01]  /*26d0*/  VIADD R82, R12, 0x20 ;  /* 0x000000200c527836 */ /* 0x000fe20000000000 */
[----:B------:R-:W-:Y:S01]  /*26e0*/  LEA R42, P3, R26, R80, 0x1 ;  /* 0x000000501a2a7211 */ /* 0x000fe200078608ff */
[----:B------:R-:W-:Y:S01]  /*26f0*/  IMAD R83, R12, 0x2, R25 ;  /* 0x000000020c537824 */ /* 0x000fe200078e0219 */
[----:B------:R-:W-:Y:S02]  /*2700*/  LEA.HI.X R41, R15, R81, R14, 0x1, P4 ;  /* 0x000000510f297211 */ /* 0x000fe400020f0c0e */
[----:B------:R-:W-:Y:S02]  /*2710*/  ISETP.GT.AND P4, PT, R36, R27, PT ;  /* 0x0000001b2400720c */ /* 0x000fe40003f84270 */
[----:B------:R-:W-:Y:S01]  /*2720*/  LEA.HI.X R43, R26, R81, R13, 0x1, P3 ;  /* 0x000000511a2b7211 */ /* 0x000fe200018f0c0d */
[----:B------:R-:W-:Y:S01]  /*2730*/  IMAD.MOV.U32 R26, RZ, RZ, R36 ;  /* 0x000000ffff1a7224 */ /* 0x000fe200078e0024 */
[----:B----4-:R-:W-:-:S02]  /*2740*/  ISETP.GE.AND P3, PT, R88, 0x1, PT ;  /* 0x000000015800780c */ /* 0x010fc40003f66270 */
[----:B--2---:R-:W-:Y:S02]  /*2750*/  LOP3.LUT P5, RZ, R39, 0x4, RZ, 0xc0, !PT ;  /* 0x0000000427ff7812 */ /* 0x004fe400078ac0ff */
[----:B---3--:R-:W-:-:S05]  /*2760*/  LOP3.LUT R38, R38, 0xfffffffd, RZ, 0xc0, !PT ;  /* 0xfffffffd26267812 */ /* 0x008fca00078ec0ff */
[----:B------:R-:W-:-:S05]  /*2770*/  @P4 LOP3.LUT R38, R38, 0x2, RZ, 0xfc, !PT ;  /* 0x0000000226264812 */ /* 0x000fca00078efcff */
[----:B------:R0:W-:Y:S01]  /*2780*/  STL [R1], R38 ;  /* 0x0000002601007387 */ /* 0x0001e20000100800 */
[----:B------:R-:W-:-:S04]  /*2790*/  @P5 VIADD R82, R12, 0xffffffe0 ;  /* 0xffffffe00c525836 */ /* 0x000fc80000000000 */
[----:B------:R-:W-:Y:S01]  /*27a0*/  IMAD R82, R82, 0x2, R25 ;  /* 0x0000000252527824 */ /* 0x000fe200078e0219 */
[----:B------:R-:W-:Y:S06]  /*27b0*/  @!P3 BRA `(.L_x_13992) ;  /* 0x0000002c0020b947 */ /* 0x000fec0003800000 */
[----:B------:R-:W-:Y:S01]  /*27c0*/  ULDC.U8 UR4, c[0x0][0x410] ;  /* 0x0001040000047ab9 */ /* 0x000fe20000000000 */
[-C--:B------:R-:W-:Y:S01]  /*27d0*/  IMAD R13, R73, R36.reuse, RZ ;  /* 0x00000024490d7224 */ /* 0x080fe200078e02ff */
[----:B------:R-:W-:Y:S01]  /*27e0*/  ISETP.NE.AND P3, PT, RZ, UR4, PT ;  /* 0x00000004ff007c0c */ /* 0x000fe2000bf65270 */
[----:B------:R-:W-:Y:S02]  /*27f0*/  IMAD R12, R70, R36, RZ ;  /* 0x00000024460c7224 */ /* 0x000fe400078e02ff */
[C---:B------:R-:W-:Y:S02]  /*2800*/  IMAD R13, R79.reuse, R72, R13 ;  /* 0x000000484f0d7224 */ /* 0x040fe400078e020d */
        /* <DEDUP_REMOVED lines=8> */
[----:B------:R1:W5:Y:S01]  /*2890*/  LDL R91, [R1+0x14] ;  /* 0x00001400015b7983 */ /* 0x0003620000100800 */
[----:B------:R-:W-:Y:S01]  /*28a0*/  ISETP.GE.AND P4, PT, R17, R90, PT ;  /* 0x0000005a1100720c */ /* 0x000fe20003f86270 */
[----:B------:R-:W-:Y:S01]  /*28b0*/  BSSY B1, `(.L_x_13994) ;  /* 0x000001e000017945 */ /* 0x000fe20003800000 */
[----:B------:R-:W-:Y:S02]  /*28c0*/  CS2R R36, SRZ ;  /* 0x0000000000247805 */ /* 0x000fe4000001ff00 */
[----:B------:R-:W-:Y:S02]  /*28d0*/  CS2R R52, SRZ ;  /* 0x0000000000347805 */ /* 0x000fe4000001ff00 */
[----:B------:R-:W-:Y:S02]  /*28e0*/  CS2R R80, SRZ ;  /* 0x0000000000507805 */ /* 0x000fe4000001ff00 */
[----:B------:R-:W-:Y:S02]  /*28f0*/  CS2R R54, SRZ ;  /* 0x0000000000367805 */ /* 0x000fe4000001ff00 */
[----:B------:R-:W-:-:S02]  /*2900*/  CS2R R44, SRZ ;  /* 0x00000000002c7805 */ /* 0x000fc4000001ff00 */
[----:B0-----:R-:W-:Y:S02]  /*2910*/  CS2R R38, SRZ ;  /* 0x0000000000267805 */ /* 0x001fe4000001ff00 */
[----:B------:R-:W-:Y:S02]  /*2920*/  CS2R R46, SRZ ;  /* 0x00000000002e7805 */ /* 0x000fe4000001ff00 */
[----:B------:R-:W-:Y:S01]  /*2930*/  CS2R R84, SRZ ;  /* 0x0000000000547805 */ /* 0x000fe2000001ff00 */
[----:B-1----:R-:W-:Y:S06]  /*2940*/  @P4 BRA `(.L_x_13995) ;  /* 0x0000000000504947 */ /* 0x002fec0003800000 */
        /* <DEDUP_REMOVED lines=16> */
[----:B------:R0:W5:Y:S02]  /*2a50*/  @!P3 LDG.E.64 R84, desc[UR38][R14.64] ;  /* 0x000000260e54b981 */ /* 0x000164000c1e1b00 */
[----:B-----5:R-:W-:-:S13]  /*2a60*/  ISETP.GE.AND P3, PT, R91, R88, PT ;  /* 0x000000585b00720c */ /* 0x020fda0003f66270 */
[----:B------:R0:W5:Y:S04]  /*2a70*/  @!P3 LDG.E.64 R52, desc[UR38][R12.64+0x20] ;  /* 0x000020260c34b981 */ /* 0x000168000c1e1b00 */
[----:B------:R0:W5:Y:S02]  /*2a80*/  @!P3 LDG.E.64 R54, desc[UR38][R14.64+0x20] ;  /* 0x000020260e36b981 */ /* 0x000164000c1e1b00 */
.L_x_13995:
[----:B------:R-:W-:Y:S05]  /*2a90*/  BSYNC B1 ;  /* 0x0000000000017941 */ /* 0x000fea0003800000 */
.L_x_13994:
        /* <DEDUP_REMOVED lines=34> */
.L_x_13997:
[----:B------:R-:W-:Y:S05]  /*2cc0*/  BSYNC B1 ;  /* 0x0000000000017941 */ /* 0x000fea0003800000 */
.L_x_13996:
[----:B0-----:R-:W-:Y:S01]  /*2cd0*/  IMAD.MOV.U32 R12, RZ, RZ, R80 ;  /* 0x000000ffff0c7224 */ /* 0x001fe200078e0050 */
        /* <DEDUP_REMOVED lines=33> */
.L_x_13998:
[----:B------:R-:W2:Y:S01]  /*2ef0*/  LDL R12, [R1+0x10] ;  /* 0x00001000010c7983 */ /* 0x000ea20000100800 */
[----:B------:R-:W-:Y:S01]  /*2f00*/  IMAD R79, R22, 0x8, R2 ;  /* 0x00000008164f7824 */ /* 0x000fe200078e0202 */
[----:B------:R-:W-:Y:S01]  /*2f10*/  BSSY B1, `(.L_x_13999) ;  /* 0x0000004000017945 */ /* 0x000fe20003800000 */
[----:B--2---:R-:W-:-:S04]  /*2f20*/  SHF.L.U32 R91, R12, 0x1f, RZ ;  /* 0x0000001f0c5b7819 */ /* 0x004fc800000006ff */
[----:B------:R-:W0:Y:S02]  /*2f30*/  SYNCS.PHASECHK.TRANS64.TRYWAIT P6, [R79+URZ+0x16890], R91 ;  /* 0x0168905b4f0075a7 */ /* 0x000e2400080c017f */
[----:B0-----:R-:W-:Y:S05]  /*2f40*/  @!P6 BRA `(.L_x_14000) ;  /* 0x000001a800c4e947 */ /* 0x001fea0003800000 */
.L_x_14325:
[----:B------:R-:W-:Y:S05]  /*2f50*/  BSYNC B1 ;  /* 0x0000000000017941 */ /* 0x000fea0003800000 */
.L_x_13999:
        /* <DEDUP_REMOVED lines=8> */
[----:B------:R-:W-:Y:S02]  /*2fe0*/  SHF.R.U64 R103, R84, 0x10, R85 ;  /* 0x0000001054677819 */ /* 0x000fe40000001255 */
[----:B------:R-:W-:Y:S02]  /*2ff0*/  SHF.R.U64 R99, R80, 0x10, R81 ;  /* 0x0000001050637819 */ /* 0x000fe40000001251 */
[----:B------:R-:W-:Y:S02]  /*3000*/  SHF.R.U32.HI R105, RZ, 0x10, R85 ;  /* 0x00000010ff697819 */ /* 0x000fe40000011655 */
[----:B------:R-:W-:Y:S02]  /*3010*/  PRMT R103, R51, 0x5432, R103 ;  /* 0x0000543233677816 */ /* 0x000fe40000000067 */
[----:B------:R-:W-:Y:S01]  /*3020*/  SHF.R.U32.HI R101, RZ, 0x10, R81 ;  /* 0x00000010ff657819 */ /* 0x000fe20000011651 */
[----:B--2---:R-:W-:Y:S01]  /*3030*/  IMAD.U32 R81, R14, 0x10000, RZ ;  /* 0x000100000e517824 */ /* 0x004fe200078e00ff */
        /* <DEDUP_REMOVED lines=14> */
[----:B------:R-:W-:-:S02]  /*3120*/  IMAD.U32 R102, R101, 0x10000, RZ ;  /* 0x0001000065667824 */ /* 0x000fc400078e00ff */
[----:B------:R-:W-:Y:S01]  /*3130*/  FMUL.FTZ R107, R84, R100 ;  /* 0x00000064546b7220 */ /* 0x000fe20000410000 */
[----:B------:R-:W-:Y:S01]  /*3140*/  FMUL.FTZ R84, R85, R106 ;  /* 0x0000006a55547220 */ /* 0x000fe20000410000 */
[----:B------:R-:W-:Y:S01]  /*3150*/  FFMA.FTZ R108, R15, R100, -R108 ;  /* 0x000000640f6c7223 */ /* 0x000fe2000001086c */
[C---:B------:R-:W-:Y:S02]  /*3160*/  IMAD.U32 R13, R12.reuse, 0x10000, RZ ;  /* 0x000100000c0d7824 */ /* 0x040fe400078e00ff */
[-C--:B------:R-:W-:Y:S01]  /*3170*/  FMUL.FTZ R100, R85, R102.reuse ;  /* 0x0000006655647220 */ /* 0x080fe20000410000 */
[----:B------:R-:W-:Y:S01]  /*3180*/  LOP3.LUT R101, R101, 0xffff0000, RZ, 0xc0, !PT ;  /* 0xffff000065657812 */ /* 0x000fe200078ec0ff */
[----:B------:R-:W-:Y:S01]  /*3190*/  FFMA.FTZ R84, R81, R102, -R84 ;  /* 0x0000006651547223 */ /* 0x000fe20000010854 */
[----:B------:R-:W-:Y:S01]  /*31a0*/  LOP3.LUT R12, R12, 0xffff0000, RZ, 0xc0, !PT ;  /* 0xffff00000c0c7812 */ /* 0x000fe200078ec0ff */
[----:B------:R-:W-:Y:S02]  /*31b0*/  IMAD.U32 R99, R99, 0x10000, RZ ;  /* 0x0001000063637824 */ /* 0x000fe400078e00ff */
[----:B------:R-:W-:Y:S01]  /*31c0*/  FFMA.FTZ R107, R15, R104, R107 ;  /* 0x000000680f6b7223 */ /* 0x000fe2000001006b */
        /* <DEDUP_REMOVED lines=14> */
.L_x_14006:
[----:B------:R-:W-:Y:S05]  /*32b0*/  BSYNC B3 ;  /* 0x0000000000037941 */ /* 0x000fea0003800000 */
.L_x_14005:
[----:B--2---:R1:W-:Y:S02]  /*32c0*/  STG.E.128 desc[UR38][R42.64], R12 ;  /* 0x0000000c2a007986 */ /* 0x0043e4000c101d26 */
.L_x_14004:
[----:B------:R-:W-:Y:S05]  /*32d0*/  BSYNC B2 ;  /* 0x0000000000027941 */ /* 0x000fea0003800000 */
.L_x_14003:
[----:B------:R-:W-:Y:S05]  /*32e0*/  @P2 BRA `(.L_x_14002) ;  /* 0x0000000000d42947 */ /* 0x000fea0003800000 */
[----:B------:R-:W2:Y:S01]  /*32f0*/  LDL R80, [R1+0x14] ;  /* 0x0000140001507983 */ /* 0x000ea20000100800 */
[----:B------:R-:W-:Y:S03]  /*3300*/  BSSY B2, `(.L_x_14007) ;  /* 0x0000032000027945 */ /* 0x000fe60003800000 */
[----:B-1----:R1:W3:Y:S01]  /*3310*/  LDS.128 R12, [R82+0xe000] ;  /* 0x00e00000520c7984 */ /* 0x0022e20000000c00 */
[----:B--2---:R-:W-:-:S13]  /*3320*/  ISETP.GE.AND P4, PT, R80, R88, PT ;  /* 0x000000585000720c */ /* 0x004fda0003f86270 */
[----:B-1-3--:R-:W-:Y:S05]  /*3330*/  @P4 BRA `(.L_x_14008) ;  /* 0x0000000000b84947 */ /* 0x00afea0003800000 */
[----:B------:R-:W-:Y:S02]  /*3340*/  SHF.R.U32.HI R80, RZ, 0x10, R55 ;  /* 0x00000010ff507819 */ /* 0x000fe40000011637 */
[----:B------:R-:W-:Y:S02]  /*3350*/  SHF.R.U32.HI R84, RZ, 0x10, R53 ;  /* 0x00000010ff547819 */ /* 0x000fe40000011635 */
[----:B------:R-:W-:Y:S01]  /*3360*/  SHF.R.U64 R81, R54, 0x10, R55 ;  /* 0x0000001036517819 */ /* 0x000fe20000001237 */
[----:B------:R-:W-:Y:S01]  /*3370*/  IMAD.U32 R54, R15, 0x10000, RZ ;  /* 0x000100000f367824 */ /* 0x000fe200078e00ff */
        /* <DEDUP_REMOVED lines=42> */
.L_x_14008:
[----:B------:R-:W-:Y:S05]  /*3620*/  BSYNC B2 ;  /* 0x0000000000027941 */ /* 0x000fea0003800000 */
.L_x_14007:
[----:B------:R2:W-:Y:S02]  /*3630*/  STG.E.128 desc[UR38][R42.64+0x40], R12 ;  /* 0x0000400c2a007986 */ /* 0x0005e4000c101d26 */
.L_x_14002:
[----:B------:R-:W-:Y:S05]  /*3640*/  BSYNC B1 ;  /* 0x0000000000017941 */ /* 0x000fea0003800000 */
.L_x_14001:
        /* <DEDUP_REMOVED lines=53> */
.L_x_14013:
[----:B------:R-:W-:Y:S05]  /*39a0*/  BSYNC B2 ;  /* 0x0000000000027941 */ /* 0x000fea0003800000 */
.L_x_14012:
[----:B--2---:R3:W-:Y:S02]  /*39b0*/  STG.E.128 desc[UR38][R40.64], R12 ;  /* 0x0000000c28007986 */ /* 0x0047e4000c101d26 */
.L_x_14011:
[----:B------:R-:W-:Y:S05]  /*39c0*/  BSYNC B1 ;  /* 0x0000000000017941 */ /* 0x000fea0003800000 */
.L_x_14010:
[----:B------:R-:W-:Y:S05]  /*39d0*/  @P2 BRA `(.L_x_14009) ;  /* 0x0000001c00082947 */ /* 0x000fea0003800000 */
[----:B-12---:R-:W2:Y:S01]  /*39e0*/  LDL R42, [R1+0x14] ;  /* 0x00001400012a7983 */ /* 0x006ea20000100800 */
[----:B------:R-:W-:Y:S03]  /*39f0*/  BSSY B1, `(.L_x_14014) ;  /* 0x0000032000017945 */ /* 0x000fe60003800000 */
[----:B---3--:R1:W3:Y:S01]  /*3a00*/  LDS.128 R12, [R82+0x11000] ;  /* 0x01100000520c7984 */ /* 0x0082e20000000c00 */
        /* <DEDUP_REMOVED lines=48> */
.L_x_14015:
[----:B------:R-:W-:Y:S05]  /*3d10*/  BSYNC B1 ;  /* 0x0000000000017941 */ /* 0x000fea0003800000 */
.L_x_14014:
[----:B------:R4:W-:Y:S01]  /*3d20*/  STG.E.128 desc[UR38][R40.64+0x40], R12 ;  /* 0x0000400c28007986 */ /* 0x0009e2000c101d26 */
[----:B------:R-:W-:Y:S05]  /*3d30*/  BRA `(.L_x_14009) ;  /* 0x0000001800307947 */ /* 0x000fea0003800000 */
.L_x_13993:
[C---:B------:R-:W-:Y:S02]  /*3d40*/  ISETP.GE.AND P3, PT, R17.reuse, R90, PT ;  /* 0x0000005a1100720c */ /* 0x040fe40003f66270 */
[----:B0-----:R-:W-:Y:S02]  /*3d50*/  CS2R R38, SRZ ;  /* 0x0000000000267805 */ /* 0x001fe4000001ff00 */
[----:B------:R-:W-:Y:S01]  /*3d60*/  CS2R R36, SRZ ;  /* 0x0000000000247805 */ /* 0x000fe2000001ff00 */
[----:B------:R-:W-:Y:S01]  /*3d70*/  VIADD R44, R17, 0x60 ;  /* 0x00000060112c7836 */ /* 0x000fe20000000000 */
        /* <DEDUP_REMOVED lines=44> */
.L_x_14017:
[----:B------:R-:W-:Y:S05]  /*4040*/  BSYNC B1 ;  /* 0x0000000000017941 */ /* 0x000fea0003800000 */
.L_x_14016:
[----:B-----5:R-:W-:Y:S01]  /*4050*/  IMAD.MOV.U32 R48, RZ, RZ, R42 ;  /* 0x000000ffff307224 */ /* 0x020fe200078e002a */
[----:B------:R-:W-:Y:S01]  /*4060*/  UISETP.NE.AND UP0, UPT, UR37, 0x3, UPT ;  /* 0x000000032500788c */ /* 0x000fe2000bf05270 */
        /* <DEDUP_REMOVED lines=34> */
.L_x_14018:
[----:B------:R-:W2:Y:S01]  /*4290*/  LDL R48, [R1+0x10] ;  /* 0x0000100001307983 */ /* 0x000ea20000100800 */
[----:B------:R-:W-:Y:S01]  /*42a0*/  IMAD R79, R22, 0x8, R2 ;  /* 0x00000008164f7824 */ /* 0x000fe200078e0202 */
[----:B------:R-:W0:Y:S01]  /*42b0*/  LDC R95, c[0x0][0x2f4] ;  /* 0x0000bd00ff5f7b82 */ /* 0x000e220000000800 */
[----:B------:R-:W-:Y:S01]  /*42c0*/  BSSY B1, `(.L_x_14019) ;  /* 0x0000005000017945 */ /* 0x000fe20003800000 */
[----:B0-----:R-:W-:Y:S01]  /*42d0*/  IMAD.IADD R97, R95, 0x1, -R64 ;  /* 0x000000015f617824 */ /* 0x001fe200078e0a40 */
[----:B--2---:R-:W-:-:S04]  /*42e0*/  SHF.L.U32 R91, R48, 0x1f, RZ ;  /* 0x0000001f305b7819 */ /* 0x004fc800000006ff */
[----:B------:R-:W0:Y:S02]  /*42f0*/  SYNCS.PHASECHK.TRANS64.TRYWAIT P5, [R79+URZ+0x16890], R91 ;  /* 0x0168905b4f0075a7 */ /* 0x000e2400080a017f */
[----:B0-----:R-:W-:Y:S05]  /*4300*/  @!P5 BRA `(.L_x_14020) ;  /* 0x0000019400e8d947 */ /* 0x001fea0003800000 */
.L_x_14326:
[----:B------:R-:W-:Y:S05]  /*4310*/  BSYNC B1 ;  /* 0x0000000000017941 */ /* 0x000fea0003800000 */
.L_x_14019:
        /* <DEDUP_REMOVED lines=11> */
[----:B------:R-:W-:-:S05]  /*43d0*/  IMAD.IADD R99, R99, 0x1, R89 ;  /* 0x0000000163637824 */ /* 0x000fca00078e0259 */
[----:B------:R-:W-:Y:S01]  /*43e0*/  IADD3.X R96, R78, R99, R5, P5, P6 ;  /* 0x000000634e607210 */ /* 0x000fe20002fec405 */
[----:B-1----:R-:W-:Y:S01]  /*43f0*/  VIADD R51, R49, 0xffffff80 ;  /* 0xffffff8031337836 */ /* 0x002fe20000000000 */
[----:B------:R-:W-:-:S04]  /*4400*/  SHF.R.S32.HI R49, RZ, 0x1f, R48 ;  /* 0x0000001fff317819 */ /* 0x000fc80000011430 */
[----:B------:R-:W-:Y:S02]  /*4410*/  LEA.HI R49, R49, R48, RZ, 0x4 ;  /* 0x0000003031317211 */ /* 0x000fe400078f20ff */
[----:B------:R-:W-:Y:S02]  /*4420*/  SHF.R.S32.HI R50, RZ, 0x1f, R51 ;  /* 0x0000001fff327819 */ /* 0x000fe40000011433 */
[----:B------:R-:W-:Y:S02]  /*4430*/  LEA.HI.SX32 R49, R49, R6, 0x1c ;  /* 0x0000000631317211 */ /* 0x000fe400078fe2ff */
[----:B------:R-:W-:-:S03]  /*4440*/  LEA.HI R50, R50, R51, RZ, 0x5 ;  /* 0x0000003332327211 */ /* 0x000fc600078f28ff */
[----:B------:R-:W-:Y:S01]  /*4450*/  IMAD.SHL.U32 R98, R49, 0x8, RZ ;  /* 0x0000000831627824 */ /* 0x000fe200078e00ff */
[----:B------:R-:W-:-:S04]  /*4460*/  SHF.R.S32.HI R50, RZ, 0x5, R50 ;  /* 0x00000005ff327819 */ /* 0x000fc80000011432 */
[----:B------:R-:W-:-:S04]  /*4470*/  LOP3.LUT R49, R71, 0x38, R98, 0xf8, !PT ;  /* 0x0000003847317812 */ /* 0x000fc800078ef862 */
[----:B------:R-:W-:-:S05]  /*4480*/  LOP3.LUT R49, R49, R68, RZ, 0x3c, !PT ;  /* 0x0000004431317212 */ /* 0x000fca00078e3cff */
        /* <DEDUP_REMOVED lines=9> */
[----:B--2---:R-:W-:Y:S01]  /*4520*/  IMAD.U32 R103, R53, 0x10000, RZ ;  /* 0x0001000035677824 */ /* 0x004fe200078e00ff */
[----:B------:R-:W-:Y:S01]  /*4530*/  SHF.R.U32.HI R13, RZ, 0x10, R13 ;  /* 0x00000010ff0d7819 */ /* 0x000fe2000001160d */
[----:B------:R-:W-:Y:S01]  /*4540*/  IMAD.U32 R115, R55, 0x10000, RZ ;  /* 0x0001000037737824 */ /* 0x000fe200078e00ff */
[----:B------:R-:W-:Y:S01]  /*4550*/  SHF.R.U32.HI R102, RZ, 0x10, R37 ;  /* 0x00000010ff667819 */ /* 0x000fe20000011625 */
[----:B-1----:R-:W-:Y:S01]  /*4560*/  IMAD.U32 R105, R51, 0x10000, RZ ;  /* 0x0001000033697824 */ /* 0x002fe200078e00ff */
[----:B------:R-:W-:Y:S01]  /*4570*/  PRMT R116, R116, 0x5410, R13 ;  /* 0x0000541074747816 */ /* 0x000fe2000000000d */
[----:B------:R-:W-:Y:S01]  /*4580*/  IMAD.U32 R104, R50, 0x10000, RZ ;  /* 0x0001000032687824 */ /* 0x000fe200078e00ff */
[----:B------:R-:W-:Y:S02]  /*4590*/  PRMT R13, R110, 0x5432, R102 ;  /* 0x000054326e0d7816 */ /* 0x000fe40000000066 */
[--C-:B------:R-:W-:Y:S01]  /*45a0*/  SHF.R.U64 R14, R14, 0x10, R15.reuse ;  /* 0x000000100e0e7819 */ /* 0x100fe2000000120f */
[----:B------:R-:W-:Y:S01]  /*45b0*/  IMAD.U32 R120, R116, 0x10000, RZ ;  /* 0x0001000074787824 */ /* 0x000fe200078e00ff */
[----:B------:R-:W-:Y:S01]  /*45c0*/  SHF.R.U32.HI R100, RZ, 0x10, R15 ;  /* 0x00000010ff647819 */ /* 0x000fe2000001160f */
[----:B------:R-:W-:Y:S01]  /*45d0*/  IMAD.U32 R102, R13, 0x10000, RZ ;  /* 0x000100000d667824 */ /* 0x000fe200078e00ff */
[----:B------:R-:W-:Y:S01]  /*45e0*/  SHF.R.U64 R15, R36, 0x10, R37 ;  /* 0x00000010240f7819 */ /* 0x000fe20000001225 */
[----:B------:R-:W-:Y:S01]  /*45f0*/  IMAD.U32 R37, R49, 0x10000, RZ ;  /* 0x0001000031257824 */ /* 0x000fe200078e00ff */
[----:B------:R-:W-:Y:S01]  /*4600*/  SHF.R.U32.HI R101, RZ, 0x10, R39 ;  /* 0x00000010ff657819 */ /* 0x000fe20000011627 */
[C---:B------:R-:W-:Y:S01]  /*4610*/  FMUL.FTZ R122, R103.reuse, R102 ;  /* 0x00000066677a7220 */ /* 0x040fe20000410000 */
[----:B------:R-:W-:Y:S01]  /*4620*/  PRMT R15, R118, 0x5410, R15 ;  /* 0x00005410760f7816 */ /* 0x000fe2000000000f */
[----:B------:R-:W-:Y:S01]  /*4630*/  FMUL.FTZ R124, R103, R120 ;  /* 0x00000078677c7220 */ /* 0x000fe20000410000 */
[----:B------:R-:W-:-:S02]  /*4640*/  LOP3.LUT R53, R53, 0xffff0000, RZ, 0xc0, !PT ;  /* 0xffff000035357812 */ /* 0x000fc400078ec0ff */
[----:B------:R-:W-:Y:S01]  /*4650*/  LOP3.LUT R118, R13, 0xffff0000, RZ, 0xc0, !PT ;  /* 0xffff00000d767812 */ /* 0x000fe200078ec0ff */
[C---:B------:R-:W-:Y:S01]  /*4660*/  FFMA.FTZ R13, R37.reuse, R120, -R122 ;  /* 0x00000078250d7223 */ /* 0x040fe2000001087a */
[----:B------:R-:W-:Y:S01]  /*4670*/  SHF.R.U64 R36, R38, 0x10, R39 ;  /* 0x0000001026247819 */ /* 0x000fe20000001227 */
[----:B------:R-:W-:Y:S01]  /*4680*/  FFMA.FTZ R37, R37, R102, R124 ;  /* 0x0000006625257223 */ /* 0x000fe2000001007c */
[----:B------:R-:W-:Y:S01]  /*4690*/  PRMT R117, R117, 0x5410, R101 ;  /* 0x0000541075757816 */ /* 0x000fe20000000065 */
[----:B------:R-:W-:Y:S01]  /*46a0*/  FMUL.FTZ R120, R53, R118 ;  /* 0x0000007635787220 */ /* 0x000fe20000410000 */
[----:B------:R-:W-:Y:S01]  /*46b0*/  LOP3.LUT R39, R49, 0xffff0000, RZ, 0xc0, !PT ;  /* 0xffff000031277812 */ /* 0x000fe200078ec0ff */
[----:B------:R-:W-:Y:S01]  /*46c0*/  IMAD.U32 R49, R52, 0x10000, RZ ;  /* 0x0001000034317824 */ /* 0x000fe200078e00ff */
[----:B------:R-:W-:Y:S01]  /*46d0*/  PRMT R100, R107, 0x5432, R100 ;  /* 0x000054326b647816 */ /* 0x000fe20000000064 */
[----:B------:R-:W-:Y:S01]  /*46e0*/  IMAD.U32 R122, R117, 0x10000, RZ ;  /* 0x00010000757a7824 */ /* 0x000fe200078e00ff */
[----:B------:R-:W-:Y:S01]  /*46f0*/  LOP3.LUT R116, R116, 0xffff0000, RZ, 0xc0, !PT ;  /* 0xffff000074747812 */ /* 0x000fe200078ec0ff */
[----:B------:R-:W-:Y:S01]  /*4700*/  IMAD.U32 R101, R15, 0x10000, RZ ;  /* 0x000100000f657824 */ /* 0x000fe200078e00ff */
[----:B------:R-:W-:Y:S01]  /*4710*/  LOP3.LUT R55, R55, 0xffff0000, RZ, 0xc0, !PT ;  /* 0xffff000037377812 */ /* 0x000fe200078ec0ff */
[C---:B------:R-:W-:Y:S01]  /*4720*/  IMAD.U32 R124, R100.reuse, 0x10000, RZ ;  /* 0x00010000647c7824 */ /* 0x040fe200078e00ff */
[----:B------:R-:W-:Y:S01]  /*4730*/  PRMT R12, R109, 0x5432, R12 ;  /* 0x000054326d0c7816 */ /* 0x000fe2000000000c */
[-C--:B------:R-:W-:Y:S01]  /*4740*/  FFMA.FTZ R102, R39, R116.reuse, -R120 ;  /* 0x0000007427667223 */ /* 0x080fe20000010878 */
[----:B------:R-:W-:Y:S01]  /*4750*/  FMUL.FTZ R126, R53, R116 ;  /* 0x00000074357e7220 */ /* 0x000fe20000410000 */
[----:B------:R-:W-:Y:S01]  /*4760*/  LOP3.LUT R120, R117, 0xffff0000, RZ, 0xc0, !PT ;  /* 0xffff000075787812 */ /* 0x000fe200078ec0ff */
[C---:B------:R-:W-:Y:S01]  /*4770*/  FMUL.FTZ R128, R115.reuse, R122 ;  /* 0x0000007a73807220 */ /* 0x040fe20000410000 */
[----:B------:R-:W-:Y:S01]  /*4780*/  FMUL.FTZ R115, R115, R124 ;  /* 0x0000007c73737220 */ /* 0x000fe20000410000 */
[----:B------:R-:W-:Y:S01]  /*4790*/  LOP3.LUT R100, R100, 0xffff0000, RZ, 0xc0, !PT ;  /* 0xffff000064647812 */ /* 0x000fe200078ec0ff */
[----:B------:R-:W-:Y:S01]  /*47a0*/  FFMA.FTZ R116, R39, R118, R126 ;  /* 0x0000007627747223 */ /* 0x000fe2000001007e */
[----:B------:R-:W-:Y:S01]  /*47b0*/  LOP3.LUT R51, R51, 0xffff0000, RZ, 0xc0, !PT ;  /* 0xffff000033337812 */ /* 0x000fe200078ec0ff */
[----:B------:R-:W-:Y:S01]  /*47c0*/  FMUL.FTZ R118, R55, R120 ;  /* 0x0000007837767220 */ /* 0x000fe20000410000 */
[----:B------:R-:W-:Y:S01]  /*47d0*/  LOP3.LUT R52, R52, 0xffff0000, RZ, 0xc0, !PT ;  /* 0xffff000034347812 */ /* 0x000fe200078ec0ff */
[----:B------:R-:W-:Y:S01]  /*47e0*/  FFMA.FTZ R39, R105, R124, -R128 ;  /* 0x0000007c69277223 */ /* 0x000fe20000010880 */
[----:B------:R-:W-:Y:S01]  /*47f0*/  IMAD.U32 R53, R12, 0x10000, RZ ;  /* 0x000100000c357824 */ /* 0x000fe200078e00ff */
[----:B------:R-:W-:Y:S01]  /*4800*/  LOP3.LUT R15, R15, 0xffff0000, RZ, 0xc0, !PT ;  /* 0xffff00000f0f7812 */ /* 0x000fe200078ec0ff */
[----:B------:R-:W-:Y:S01]  /*4810*/  FFMA.FTZ R105, R105, R122, R115 ;  /* 0x0000007a69697223 */ /* 0x000fe20000010073 */
[----:B------:R-:W-:Y:S01]  /*4820*/  FMUL.FTZ R122, R55, R100 ;  /* 0x00000064377a7220 */ /* 0x000fe20000410000 */
[----:B------:R-:W-:-:S02]  /*4830*/  IMAD.U32 R38, R48, 0x10000, RZ ;  /* 0x0001000030267824 */ /* 0x000fc400078e00ff */
[----:B------:R-:W-:Y:S01]  /*4840*/  FFMA.FTZ R100, R51, R100, -R118 ;  /* 0x0000006433647223 */ /* 0x000fe20000010876 */
[C---:B------:R-:W-:Y:S01]  /*4850*/  FMUL.FTZ R103, R49.reuse, R101 ;  /* 0x0000006531677220 */ /* 0x040fe20000410000 */
[----:B------:R-:W-:Y:S01]  /*4860*/  LOP3.LUT R48, R48, 0xffff0000, RZ, 0xc0, !PT ;  /* 0xffff000030307812 */ /* 0x000fe200078ec0ff */
[----:B------:R-:W-:Y:S01]  /*4870*/  FMUL.FTZ R118, R49, R53 ;  /* 0x0000003531767220 */ /* 0x000fe20000410000 */
[----:B------:R-:W-:Y:S01]  /*4880*/  LOP3.LUT R55, R12, 0xffff0000, RZ, 0xc0, !PT ;  /* 0xffff00000c377812 */ /* 0x000fe200078ec0ff */
[----:B------:R-:W-:Y:S01]  /*4890*/  FMUL.FTZ R49, R52, R15 ;  /* 0x0000000f34317220 */ /* 0x000fe20000410000 */
[----:B------:R-:W-:Y:S01]  /*48a0*/  PRMT R36, R106, 0x5432, R36 ;  /* 0x000054326a247816 */ /* 0x000fe20000000024 */
[----:B------:R-:W-:Y:S01]  /*48b0*/  FFMA.FTZ R12, R38, R53, -R103 ;  /* 0x00000035260c7223 */ /* 0x000fe20000010867 */
[----:B------:R-:W-:Y:S01]  /*48c0*/  LOP3.LUT R114, R50, 0xffff0000, RZ, 0xc0, !PT ;  /* 0xffff000032727812 */ /* 0x000fe200078ec0ff */
[----:B------:R-:W-:Y:S02]  /*48d0*/  IMAD.U32 R50, R54, 0x10000, RZ ;  /* 0x0001000036327824 */ /* 0x000fe400078e00ff */
[----:B------:R-:W-:Y:S01]  /*48e0*/  FFMA.FTZ R38, R38, R101, R118 ;  /* 0x0000006526267223 */ /* 0x000fe20000010076 */
[----:B------:R-:W-:Y:S01]  /*48f0*/  LOP3.LUT R54, R54, 0xffff0000, RZ, 0xc0, !PT ;  /* 0xffff000036367812 */ /* 0x000fe200078ec0ff */
[-C--:B------:R-:W-:Y:S01]  /*4900*/  FMUL.FTZ R103, R52, R55.reuse ;  /* 0x0000003734677220 */ /* 0x080fe20000410000 */
[----:B------:R-:W-:Y:S01]  /*4910*/  PRMT R14, R108, 0x5432, R14 ;  /* 0x000054326c0e7816 */ /* 0x000fe2000000000e */
[----:B------:R-:W-:Y:S01]  /*4920*/  FFMA.FTZ R49, R48, R55, -R49 ;  /* 0x0000003730317223 */ /* 0x000fe20000010831 */
[C---:B------:R-:W-:Y:S01]  /*4930*/  LOP3.LUT R101, R36.reuse, 0xffff0000, RZ, 0xc0, !PT ;  /* 0xffff000024657812 */ /* 0x040fe200078ec0ff */
[----:B------:R-:W-:-:S02]  /*4940*/  IMAD.U32 R55, R36, 0x10000, RZ ;  /* 0x0001000024377824 */ /* 0x000fc400078e00ff */
[----:B------:R-:W-:Y:S01]  /*4950*/  FFMA.FTZ R120, R51, R120, R122 ;  /* 0x0000007833787223 */ /* 0x000fe2000001007a */
[----:B------:R-:W-:Y:S01]  /*4960*/  LOP3.LUT R53, R14, 0xffff0000, RZ, 0xc0, !PT ;  /* 0xffff00000e357812 */ /* 0x000fe200078ec0ff */
        /* <DEDUP_REMOVED lines=20> */
.L_x_14024:
[----:B------:R-:W-:Y:S05]  /*4ab0*/  BSYNC B2 ;  /* 0x0000000000027941 */ /* 0x000fea0003800000 */
.L_x_14023:
[----:B------:R-:W-:Y:S02]  /*4ac0*/  ISETP.GE.AND P5, PT, R98, R95, PT ;  /* 0x0000005f6200720c */ /* 0x000fe40003fa6270 */
[----:B------:R-:W-:-:S11]  /*4ad0*/  P2R R13, PR, RZ, 0x1 ;  /* 0x00000001ff0d7803 */ /* 0x000fd60000000000 */
[--C-:B------:R-:W-:Y:S02]  /*4ae0*/  @!P5 SHF.R.S32.HI R12, RZ, 0x1f, R98.reuse ;  /* 0x0000001fff0cd819 */ /* 0x100fe40000011462 */
[----:B------:R-:W-:-:S04]  /*4af0*/  @!P5 IADD3 R88, P0, P6, R8, R88, R98 ;  /* 0x000000580858d210 */ /* 0x000fc80007e1e062 */
[----:B------:R-:W-:Y:S02]  /*4b00*/  @!P5 IADD3.X R99, R78, R99, R12, P0, P6 ;  /* 0x000000634e63d210 */ /* 0x000fe400007ec40c */
[CC--:B------:R-:W-:Y:S02]  /*4b10*/  LEA R12, P6, R94.reuse, R80.reuse, 0x1 ;  /* 0x000000505e0c7211 */ /* 0x0c0fe400078c08ff */
[----:B------:R-:W-:Y:S02]  /*4b20*/  ISETP.NE.AND P0, PT, R13, RZ, PT ;  /* 0x000000ff0d00720c */ /* 0x000fe40003f05270 */
[----:B------:R-:W-:Y:S02]  /*4b30*/  LEA.HI.X R13, R94, R81, R96, 0x1, P6 ;  /* 0x000000515e0d7211 */ /* 0x000fe400030f0c60 */
[----:B------:R-:W-:-:S03]  /*4b40*/  @!P5 LEA R14, P6, R88, R80, 0x1 ;  /* 0x00000050580ed211 */ /* 0x000fc600078c08ff */
[----:B-1----:R1:W-:Y:S01]  /*4b50*/  STG.E.128 desc[UR38][R12.64], R48 ;  /* 0x000000300c007986 */ /* 0x0023e2000c101d26 */
[----:B------:R-:W-:-:S05]  /*4b60*/  @!P5 LEA.HI.X R15, R88, R81, R99, 0x1, P6 ;  /* 0x00000051580fd211 */ /* 0x000fca00030f0c63 */
[----:B--2---:R1:W-:Y:S04]  /*4b70*/  @!P5 STG.E.128 desc[UR38][R14.64], R52 ;  /* 0x000000340e00d986 */ /* 0x0043e8000c101d26 */
.L_x_14022:
[----:B------:R-:W-:Y:S05]  /*4b80*/  BSYNC B1 ;  /* 0x0000000000017941 */ /* 0x000fea0003800000 */
.L_x_14021:
        /* <DEDUP_REMOVED lines=17> */
[----:B------:R-:W-:Y:S01]  /*4ca0*/  LEA.HI.X R49, R12, R81, R13, 0x1, P5 ;  /* 0x000000510c317211 */ /* 0x000fe200028f0c0d */
[----:B------:R-:W-:Y:S01]  /*4cb0*/  IMAD R13, R22, 0x2000, R3 ;  /* 0x00002000160d7824 */ /* 0x000fe200078e0203 */
[----:B------:R-:W-:-:S02]  /*4cc0*/  SHF.R.S32.HI R12, RZ, 0x1f, R97 ;  /* 0x0000001fff0c7819 */ /* 0x000fc40000011461 */
[----:B------:R-:W-:Y:S01]  /*4cd0*/  LOP3.LUT R15, R15, 0x1c0, RZ, 0xc0, !PT ;  /* 0x000001c00f0f7812 */ /* 0x000fe200078ec0ff */
[----:B------:R-:W-:Y:S01]  /*4ce0*/  IMAD R13, R13, 0x2, R2 ;  /* 0x000000020d0d7824 */ /* 0x000fe200078e0202 */
[----:B------:R-:W-:Y:S02]  /*4cf0*/  LEA.HI R97, R12, R97, RZ, 0x4 ;  /* 0x000000610c617211 */ /* 0x000fe400078f20ff */
[----:B------:R-:W-:Y:S02]  /*4d00*/  LOP3.LUT R36, R36, 0x1c0, RZ, 0xc0, !PT ;  /* 0x000001c024247812 */ /* 0x000fe400078ec0ff */
[----:B------:R-:W-:Y:S02]  /*4d10*/  LEA.HI.SX32 R53, R97, R6, 0x1c ;  /* 0x0000000661357211 */ /* 0x000fe400078fe2ff */
[----:B------:R-:W-:-:S03]  /*4d20*/  SHF.R.U32.HI R15, RZ, 0x3, R15 ;  /* 0x00000003ff0f7819 */ /* 0x000fc6000001160f */
        /* <DEDUP_REMOVED lines=12> */
[----:B------:R-:W-:Y:S01]  /*4df0*/  SHF.R.U64 R55, R42, 0x10, R43 ;  /* 0x000000102a377819 */ /* 0x000fe2000000122b */
[----:B-1----:R-:W-:Y:S01]  /*4e00*/  IMAD.U32 R42, R13, 0x10000, RZ ;  /* 0x000100000d2a7824 */ /* 0x002fe200078e00ff */
[----:B------:R-:W-:Y:S02]  /*4e10*/  PRMT R113, R113, 0x5410, R54 ;  /* 0x0000541071717816 */ /* 0x000fe40000000036 */
[----:B------:R-:W-:Y:S02]  /*4e20*/  PRMT R109, R109, 0x5410, R88 ;  /* 0x000054106d6d7816 */ /* 0x000fe40000000058 */
[----:B------:R-:W-:-:S02]  /*4e30*/  SHF.R.U32.HI R52, RZ, 0x10, R47 ;  /* 0x00000010ff347819 */ /* 0x000fc4000001162f */
[----:B------:R-:W-:Y:S01]  /*4e40*/  SHF.R.U64 R89, R44, 0x10, R45 ;  /* 0x000000102c597819 */ /* 0x000fe2000000122d */
[----:B------:R-:W-:Y:S01]  /*4e50*/  IMAD.U32 R44, R37, 0x10000, RZ ;  /* 0x00010000252c7824 */ /* 0x000fe200078e00ff */
[----:B------:R-:W-:Y:S01]  /*4e60*/  SHF.R.U64 R87, R46, 0x10, R47 ;  /* 0x000000102e577819 */ /* 0x000fe2000000122f */
[----:B------:R-:W-:Y:S01]  /*4e70*/  IMAD.U32 R46, R15, 0x10000, RZ ;  /* 0x000100000f2e7824 */ /* 0x000fe200078e00ff */
[----:B------:R-:W-:Y:S01]  /*4e80*/  PRMT R106, R106, 0x5410, R55 ;  /* 0x000054106a6a7816 */ /* 0x000fe20000000037 */
[----:B------:R-:W-:Y:S01]  /*4e90*/  IMAD.U32 R55, R113, 0x10000, RZ ;  /* 0x0001000071377824 */ /* 0x000fe200078e00ff */
[----:B------:R-:W-:Y:S01]  /*4ea0*/  LOP3.LUT R45, R39, 0xffff0000, RZ, 0xc0, !PT ;  /* 0xffff0000272d7812 */ /* 0x000fe200078ec0ff */
[----:B------:R-:W-:Y:S01]  /*4eb0*/  IMAD.U32 R39, R109, 0x10000, RZ ;  /* 0x000100006d277824 */ /* 0x000fe200078e00ff */
[----:B------:R-:W-:Y:S02]  /*4ec0*/  SHF.R.U32.HI R86, RZ, 0x10, R43 ;  /* 0x00000010ff567819 */ /* 0x000fe4000001162b */
[----:B------:R-:W-:-:S02]  /*4ed0*/  PRMT R111, R111, 0x5410, R52 ;  /* 0x000054106f6f7816 */ /* 0x000fc40000000034 */
[----:B------:R-:W-:Y:S01]  /*4ee0*/  LOP3.LUT R47, R37, 0xffff0000, RZ, 0xc0, !PT ;  /* 0xffff0000252f7812 */ /* 0x000fe200078ec0ff */
[----:B------:R-:W-:Y:S01]  /*4ef0*/  IMAD.U32 R37, R36, 0x10000, RZ ;  /* 0x0001000024257824 */ /* 0x000fe200078e00ff */
[----:B------:R-:W-:Y:S01]  /*4f00*/  PRMT R110, R110, 0x5410, R87 ;  /* 0x000054106e6e7816 */ /* 0x000fe20000000057 */
[----:B------:R-:W-:Y:S01]  /*4f10*/  FMUL.FTZ R87, R44, R55 ;  /* 0x000000372c577220 */ /* 0x000fe20000410000 */
[----:B------:R-:W-:Y:S02]  /*4f20*/  LOP3.LUT R52, R113, 0xffff0000, RZ, 0xc0, !PT ;  /* 0xffff000071347812 */ /* 0x000fe400078ec0ff */
[----:B------:R-:W-:Y:S01]  /*4f30*/  PRMT R112, R112, 0x5410, R89 ;  /* 0x0000541070707816 */ /* 0x000fe20000000059 */
[-C--:B------:R-:W-:Y:S01]  /*4f40*/  FMUL.FTZ R89, R44, R39.reuse ;  /* 0x000000272c597220 */ /* 0x080fe20000410000 */
[----:B------:R-:W-:Y:S01]  /*4f50*/  PRMT R107, R107, 0x5410, R86 ;  /* 0x000054106b6b7816 */ /* 0x000fe20000000056 */
[C---:B------:R-:W-:Y:S01]  /*4f60*/  FFMA.FTZ R39, R42.reuse, R39, -R87 ;  /* 0x000000272a277223 */ /* 0x040fe20000010857 */
[----:B------:R-:W-:Y:S01]  /*4f70*/  LOP3.LUT R44, R109, 0xffff0000, RZ, 0xc0, !PT ;  /* 0xffff00006d2c7812 */ /* 0x000fe200078ec0ff */
[----:B------:R-:W-:Y:S01]  /*4f80*/  FMUL.FTZ R54, R47, R52 ;  /* 0x000000342f367220 */ /* 0x000fe20000410000 */
[----:B------:R-:W-:Y:S01]  /*4f90*/  LOP3.LUT R43, R13, 0xffff0000, RZ, 0xc0, !PT ;  /* 0xffff00000d2b7812 */ /* 0x000fe200078ec0ff */
[----:B------:R-:W-:Y:S01]  /*4fa0*/  FFMA.FTZ R42, R42, R55, R89 ;  /* 0x000000372a2a7223 */ /* 0x000fe20000010059 */
[----:B------:R-:W-:Y:S01]  /*4fb0*/  SHF.R.U64 R97, R40, 0x10, R41 ;  /* 0x0000001028617819 */ /* 0x000fe20000001229 */
[----:B------:R-:W-:-:S02]  /*4fc0*/  IMAD.U32 R87, R111, 0x10000, RZ ;  /* 0x000100006f577824 */ /* 0x000fc400078e00ff */
[-C--:B------:R-:W-:Y:S01]  /*4fd0*/  FMUL.FTZ R86, R47, R44.reuse ;  /* 0x0000002c2f567220 */ /* 0x080fe20000410000 */
[----:B------:R-:W-:Y:S02]  /*4fe0*/  IMAD.U32 R55, R107, 0x10000, RZ ;  /* 0x000100006b377824 */ /* 0x000fe400078e00ff */
[----:B------:R-:W-:Y:S01]  /*4ff0*/  FFMA.FTZ R44, R43, R44, -R54 ;  /* 0x0000002c2b2c7223 */ /* 0x000fe20000010836 */
[----:B------:R-:W-:Y:S01]  /*5000*/  LOP3.LUT R54, R111, 0xffff0000, RZ, 0xc0, !PT ;  /* 0xffff00006f367812 */ /* 0x000fe200078ec0ff */
[----:B------:R-:W-:Y:S01]  /*5010*/  FMUL.FTZ R47, R50, R87 ;  /* 0x00000057322f7220 */ /* 0x000fe20000410000 */
[----:B------:R-:W-:Y:S01]  /*5020*/  PRMT R108, R108, 0x5410, R97 ;  /* 0x000054106c6c7816 */ /* 0x000fe20000000061 */
[-C--:B------:R-:W-:Y:S01]  /*5030*/  FMUL.FTZ R88, R50, R55.reuse ;  /* 0x0000003732587220 */ /* 0x080fe20000410000 */
[----:B------:R-:W-:Y:S01]  /*5040*/  LOP3.LUT R41, R15, 0xffff0000, RZ, 0xc0, !PT ;  /* 0xffff00000f297812 */ /* 0x000fe200078ec0ff */
[----:B------:R-:W-:Y:S01]  /*5050*/  FFMA.FTZ R43, R43, R52, R86 ;  /* 0x000000342b2b7223 */ /* 0x000fe20000010056 */
[----:B------:R-:W-:Y:S01]  /*5060*/  LOP3.LUT R50, R107, 0xffff0000, RZ, 0xc0, !PT ;  /* 0xffff00006b327812 */ /* 0x000fe200078ec0ff */
[C---:B------:R-:W-:Y:S01]  /*5070*/  FFMA.FTZ R52, R46.reuse, R55, -R47 ;  /* 0x000000372e347223 */ /* 0x040fe2000001082f */
[----:B------:R-:W-:Y:S01]  /*5080*/  FFMA.FTZ R88, R46, R87, R88 ;  /* 0x000000572e587223 */ /* 0x000fe20000010058 */
[----:B------:R-:W-:Y:S01]  /*5090*/  FMUL.FTZ R86, R45, R54 ;  /* 0x000000362d567220 */ /* 0x000fe20000410000 */
[----:B------:R-:W-:Y:S01]  /*50a0*/  LOP3.LUT R36, R36, 0xffff0000, RZ, 0xc0, !PT ;  /* 0xffff000024247812 */ /* 0x000fe200078ec0ff */
[----:B------:R-:W-:Y:S01]  /*50b0*/  IMAD.U32 R46, R108, 0x10000, RZ ;  /* 0x000100006c2e7824 */ /* 0x000fe200078e00ff */
[C---:B------:R-:W-:Y:S01]  /*50c0*/  LOP3.LUT R55, R112.reuse, 0xffff0000, RZ, 0xc0, !PT ;  /* 0xffff000070377812 */ /* 0x040fe200078ec0ff */
[----:B------:R-:W-:-:S02]  /*50d0*/  IMAD.U32 R47, R112, 0x10000, RZ ;  /* 0x00010000702f7824 */ /* 0x000fc400078e00ff */
[-C--:B------:R-:W-:Y:S01]  /*50e0*/  FMUL.FTZ R94, R45, R50.reuse ;  /* 0x000000322d5e7220 */ /* 0x080fe20000410000 */
[C---:B------:R-:W-:Y:S02]  /*50f0*/  IMAD.U32 R40, R12.reuse, 0x10000, RZ ;  /* 0x000100000c287824 */ /* 0x040fe400078e00ff */
[----:B------:R-:W-:Y:S01]  /*5100*/  FFMA.FTZ R89, R41, R50, -R86 ;  /* 0x0000003229597223 */ /* 0x000fe20000010856 */
[----:B------:R-:W-:Y:S01]  /*5110*/  LOP3.LUT R12, R12, 0xffff0000, RZ, 0xc0, !PT ;  /* 0xffff00000c0c7812 */ /* 0x000fe200078ec0ff */
[C---:B------:R-:W-:Y:S01]  /*5120*/  FMUL.FTZ R87, R37.reuse, R47 ;  /* 0x0000002f25577220 */ /* 0x040fe20000410000 */
[----:B------:R-:W-:Y:S01]  /*5130*/  LOP3.LUT R45, R108, 0xffff0000, RZ, 0xc0, !PT ;  /* 0xffff00006c2d7812 */ /* 0x000fe200078ec0ff */
[----:B------:R-:W-:Y:S01]  /*5140*/  FMUL.FTZ R50, R37, R46 ;  /* 0x0000002e25327220 */ /* 0x000fe20000410000 */
[----:B------:R-:W-:Y:S01]  /*5150*/  FMUL.FTZ R37, R36, R55 ;  /* 0x0000003724257220 */ /* 0x000fe20000410000 */
[----:B------:R-:W-:Y:S01]  /*5160*/  FFMA.FTZ R97, R41, R54, R94 ;  /* 0x0000003629617223 */ /* 0x000fe2000001005e */
[C---:B------:R-:W-:Y:S01]  /*5170*/  FFMA.FTZ R87, R40.reuse, R46, -R87 ;  /* 0x0000002e28577223 */ /* 0x040fe20000010857 */
[----:B------:R-:W-:Y:S01]  /*5180*/  FFMA.FTZ R50, R40, R47, R50 ;  /* 0x0000002f28327223 */ /* 0x000fe20000010032 */
[C---:B------:R-:W-:Y:S01]  /*5190*/  IMAD.U32 R13, R14.reuse, 0x10000, RZ ;  /* 0x000100000e0d7824 */ /* 0x040fe200078e00ff */
[----:B------:R-:W-:Y:S01]  /*51a0*/  LOP3.LUT R15, R14, 0xffff0000, RZ, 0xc0, !PT ;  /* 0xffff00000e0f7812 */ /* 0x000fe200078ec0ff */
[-C--:B------:R-:W-:Y:S01]  /*51b0*/  FMUL.FTZ R41, R36, R45.reuse ;  /* 0x0000002d24297220 */ /* 0x080fe20000410000 */
[----:B------:R-:W-:Y:S01]  /*51c0*/  FFMA.FTZ R40, R12, R45, -R37 ;  /* 0x0000002d0c287223 */ /* 0x000fe20000010825 */
[C---:B------:R-:W-:Y:S01]  /*51d0*/  IMAD.U32 R14, R38.reuse, 0x10000, RZ ;  /* 0x00010000260e7824 */ /* 0x040fe200078e00ff */
[----:B------:R-:W-:Y:S01]  /*51e0*/  LOP3.LUT R38, R38, 0xffff0000, RZ, 0xc0, !PT ;  /* 0xffff000026267812 */ /* 0x000fe200078ec0ff */
[C---:B------:R-:W-:Y:S01]  /*51f0*/  IMAD.U32 R37, R110.reuse, 0x10000, RZ ;  /* 0x000100006e257824 */ /* 0x040fe200078e00ff */
[----:B------:R-:W-:Y:S01]  /*5200*/  LOP3.LUT R110, R110, 0xffff0000, RZ, 0xc0, !PT ;  /* 0xffff00006e6e7812 */ /* 0x000fe200078ec0ff */
[C---:B------:R-:W-:Y:S01]  /*5210*/  IMAD.U32 R36, R106.reuse, 0x10000, RZ ;  /* 0x000100006a247824 */ /* 0x040fe200078e00ff */
        /* <DEDUP_REMOVED lines=23> */
.L_x_14026:
[----:B------:R-:W-:Y:S05]  /*5390*/  BSYNC B1 ;  /* 0x0000000000017941 */ /* 0x000fea0003800000 */
.L_x_14025:
        /* <DEDUP_REMOVED lines=10> */
.L_x_13992:
[----:B------:R-:W-:-:S06]  /*5440*/  UISETP.NE.AND UP0, UPT, UR37, 0x3, UPT ;  /* 0x000000032500788c */ /* 0x000fcc000bf05270 */
[----:B------:R-:W-:-:S13]  /*5450*/  PLOP3.LUT P3, PT, PT, PT, UP0, 0x80, 0x0 ;  /* 0x000000000000781c */ /* 0x000fda0003f6f008 */
[----:B------:R-:W-:Y:S05]  /*5460*/  @!P3 BRA `(.L_x_14027) ;  /* 0x000000000004b947 */ /* 0x000fea0003800000 */
[----:B------:R-:W-:Y:S01]  /*5470*/  BPT.TRAP 0x1 ;  /* 0x000000040000795c */ /* 0x000fe20000300000 */
.L_x_14027:
[----:B------:R-:W2:Y:S01]  /*5480*/  LDL R12, [R1+0x10] ;  /* 0x00001000010c7983 */ /* 0x000ea20000100800 */
[----:B------:R-:W-:Y:S01]  /*5490*/  IMAD R79, R22, 0x8, R2 ;  /* 0x00000008164f7824 */ /* 0x000fe200078e0202 */
[----:B------:R-:W-:Y:S01]  /*54a0*/  BSSY B1, `(.L_x_14028) ;  /* 0x0000006000017945 */ /* 0x000fe20003800000 */
[----:B------:R-:W-:-:S05]  /*54b0*/  IMAD R90, R26, -0x80, R29 ;  /* 0xffffff801a5a7824 */ /* 0x000fca00078e021d */
[----:B------:R-:W-:Y:S02]  /*54c0*/  VIMNMX R90, R90, 0x80, PT ;  /* 0x000000805a5a7848 */ /* 0x000fe40003fe0100 */
[----:B--2---:R-:W-:-:S04]  /*54d0*/  SHF.L.U32 R91, R12, 0x1f, RZ ;  /* 0x0000001f0c5b7819 */ /* 0x004fc800000006ff */
[----:B------:R-:W1:Y:S02]  /*54e0*/  SYNCS.PHASECHK.TRANS64.TRYWAIT P4, [R79+URZ+0x16890], R91 ;  /* 0x0168905b4f0075a7 */ /* 0x000e64000808017f */
[----:B-1----:R-:W-:Y:S05]  /*54f0*/  @!P4 BRA `(.L_x_14029) ;  /* 0x000001840080c947 */ /* 0x002fea0003800000 */
.L_x_14327:
[----:B------:R-:W-:Y:S05]  /*5500*/  BSYNC B1 ;  /* 0x0000000000017941 */ /* 0x000fea0003800000 */
.L_x_14028:
[----:B------:R-:W-:Y:S01]  /*5510*/  ISETP.GE.AND P4, PT, R17, R90, PT ;  /* 0x0000005a1100720c */ /* 0x000fe20003f86270 */
[----:B------:R-:W-:-:S12]  /*5520*/  BSSY B1, `(.L_x_14030) ;  /* 0x0000006000017945 */ /* 0x000fd80003800000 */
[----:B------:R-:W-:Y:S05]  /*5530*/  @P4 BRA `(.L_x_14031) ;  /* 0x0000000000104947 */ /* 0x000fea0003800000 */
[----:B------:R-:W2:Y:S04]  /*5540*/  @!P1 LDS.128 R12, [R83+0xe000] ;  /* 0x00e00000530c9984 */ /* 0x000ea80000000c00 */
[----:B0-----:R-:W0:Y:S04]  /*5550*/  @!P2 LDS.128 R36, [R82+0xe000] ;  /* 0x00e000005224a984 */ /* 0x001e280000000c00 */
[----:B--2---:R2:W-:Y:S04]  /*5560*/  @!P1 STG.E.128 desc[UR38][R42.64], R12 ;  /* 0x0000000c2a009986 */ /* 0x0045e8000c101d26 */
[----:B0-----:R2:W-:Y:S02]  /*5570*/  @!P2 STG.E.128 desc[UR38][R42.64+0x40], R36 ;  /* 0x000040242a00a986 */ /* 0x0015e4000c101d26 */
.L_x_14031:
[----:B------:R-:W-:Y:S05]  /*5580*/  BSYNC B1 ;  /* 0x0000000000017941 */ /* 0x000fea0003800000 */
.L_x_14030:
[----:B--2---:R-:W-:-:S05]  /*5590*/  VIADD R12, R17, 0x60 ;  /* 0x00000060110c7836 */ /* 0x004fca0000000000 */
[----:B------:R-:W-:-:S13]  /*55a0*/  ISETP.GE.AND P4, PT, R12, R90, PT ;  /* 0x0000005a0c00720c */ /* 0x000fda0003f86270 */
[----:B------:R-:W-:Y:S05]  /*55b0*/  @P4 BRA `(.L_x_14009) ;  /* 0x0000000000104947 */ /* 0x000fea0003800000 */
[----:B------:R-:W2:Y:S04]  /*55c0*/  @!P1 LDS.128 R12, [R83+0x11000] ;  /* 0x01100000530c9984 */ /* 0x000ea80000000c00 */
[----:B0-----:R-:W0:Y:S04]  /*55d0*/  @!P2 LDS.128 R36, [R82+0x11000] ;  /* 0x011000005224a984 */ /* 0x001e280000000c00 */
[----:B--2---:R2:W-:Y:S04]  /*55e0*/  @!P1 STG.E.128 desc[UR38][R40.64], R12 ;  /* 0x0000000c28009986 */ /* 0x0045e8000c101d26 */
[----:B0-----:R2:W-:Y:S02]  /*55f0*/  @!P2 STG.E.128 desc[UR38][R40.64+0x40], R36 ;  /* 0x000040242800a986 */ /* 0x0015e4000c101d26 */
.L_x_14009:
[----:B------:R-:W-:Y:S05]  /*5600*/  BSYNC B0 ;  /* 0x0000000000007941 */ /* 0x000fea0003800000 */
.L_x_13991:
        /* <DEDUP_REMOVED lines=17> */
.L_x_14033:
[----:B------:R-:W-:Y:S05]  /*5720*/  BSYNC B0 ;  /* 0x0000000000007941 */ /* 0x000fea0003800000 */
.L_x_14032:
[----:B------:R-:W2:Y:S01]  /*5730*/  SYNCS.PHASECHK.TRANS64.TRYWAIT P3, [R79+URZ+0x168b0], R91 ;  /* 0x0168b05b4f0075a7 */ /* 0x000ea2000806017f */
[----:B------:R-:W-:Y:S01]  /*5740*/  ULDC UR40, c[0x0][0x2f4] ;  /* 0x0000bd0000287ab9 */ /* 0x000fe20000000800 */
[----:B------:R-:W-:Y:S01]  /*5750*/  ULDC.64 UR44, c[0x0][0x328] ;  /* 0x0000ca00002c7ab9 */ /* 0x000fe20000000a00 */
[----:B------:R-:W-:Y:S01]  /*5760*/  ULDC.64 UR42, c[0x0][0x318] ;  /* 0x0000c600002a7ab9 */ /* 0x000fe20000000a00 */
[----:B------:R-:W-:Y:S01]  /*5770*/  BSSY B0, `(.L_x_14034) ;  /* 0x0000003000007945 */ /* 0x000fe20003800000 */
[----:B------:R-:W-:-:S03]  /*5780*/  IMAD.WIDE R36, R26, 0x80, R10 ;  /* 0x000000801a247825 */ /* 0x000fc600078e020a */
[----:B--2---:R-:W-:Y:S05]  /*5790*/  @!P3 BRA `(.L_x_14035) ;  /* 0x0000018000ecb947 */ /* 0x004fea0003800000 */
.L_x_14328:
[----:B------:R-:W-:Y:S05]  /*57a0*/  BSYNC B0 ;  /* 0x0000000000007941 */ /* 0x000fea0003800000 */
.L_x_14034:
        /* <DEDUP_REMOVED lines=9> */
[----:B0-----:R-:W-:-:S04]  /*5840*/  LEA R38, P3, R12, UR42, 0x1 ;  /* 0x0000002a0c267c11 */ /* 0x001fc8000f8608ff */
[----:B------:R-:W-:Y:S02]  /*5850*/  LEA.HI.X R39, R12, UR43, R13, 0x1, P3 ;  /* 0x0000002b0c277c11 */ /* 0x000fe400098f0c0d */
[----:B------:R-:W-:-:S13]  /*5860*/  ISETP.GE.AND P3, PT, R18, UR40, PT ;  /* 0x0000002812007c0c */ /* 0x000fda000bf66270 */
[----:B------:R-:W0:Y:S04]  /*5870*/  @!P3 LDS.128 R12, [R83] ;  /* 0x00000000530cb984 */ /* 0x000e280000000c00 */
[----:B0-----:R-:W-:Y:S01]  /*5880*/  @!P3 STG.E.128 desc[UR38][R38.64], R12 ;  /* 0x0000000c2600b986 */ /* 0x001fe2000c101d26 */
[----:B------:R-:W-:-:S13]  /*5890*/  ISETP.GE.AND P3, PT, R67, UR40, PT ;  /* 0x0000002843007c0c */ /* 0x000fda000bf66270 */
[----:B------:R-:W0:Y:S04]  /*58a0*/  @!P3 LDS.128 R12, [R82] ;  /* 0x00000000520cb984 */ /* 0x000e280000000c00 */
[----:B0-----:R3:W-:Y:S02]  /*58b0*/  @!P3 STG.E.128 desc[UR38][R38.64+0x40], R12 ;  /* 0x0000400c2600b986 */ /* 0x0017e4000c101d26 */
.L_x_14037:
[----:B------:R-:W-:Y:S05]  /*58c0*/  BSYNC B0 ;  /* 0x0000000000007941 */ /* 0x000fea0003800000 */
.L_x_14036:
        /* <DEDUP_REMOVED lines=20> */
.L_x_14039:
[----:B------:R-:W-:Y:S05]  /*5a10*/  BSYNC B0 ;  /* 0x0000000000007941 */ /* 0x000fea0003800000 */
.L_x_14038:
[----:B-1----:R-:W3:Y:S04]  /*5a20*/  LDL R12, [R1] ;  /* 0x00000000010c7983 */ /* 0x002ee80000100800 */
[----:B------:R-:W4:Y:S01]  /*5a30*/  LDL.LU R13, [R1+0x10] ;  /* 0x00001000010d7983 */ /* 0x000f220000300800 */
        /* <DEDUP_REMOVED lines=15> */
[----:B----4-:R-:W-:-:S05]  /*5b30*/  LOP3.LUT R13, R13, R12, RZ, 0x3c, !PT ;  /* 0x0000000c0d0d7212 */ /* 0x010fca00078e3cff */
[----:B------:R0:W-:Y:S02]  /*5b40*/  STL [R1+0x10], R13 ;  /* 0x0000100d01007387 */ /* 0x0001e40000100800 */
[----:B------:R-:W-:Y:S05]  /*5b50*/  @P5 BRA `(.L_x_14040) ;  /* 0xffffffc800845947 */ /* 0x000fea000383ffff */
[----:B0-----:R-:W0:Y:S01]  /*5b60*/  S2R R13, SR_TID.X ;  /* 0x00000000000d7919 */ /* 0x001e220000002100 */
[----:B------:R-:W-:Y:S02]  /*5b70*/  PLOP3.LUT P0, PT, PT, PT, PT, 0x8, 0x0 ;  /* 0x000000000000781c */ /* 0x000fe40003f0e170 */
[----:B0-----:R-:W-:-:S04]  /*5b80*/  SHF.R.U32.HI R13, RZ, 0x7, R13 ;  /* 0x00000007ff0d7819 */ /* 0x001fc8000001160d */
[----:B------:R-:W-:-:S13]  /*5b90*/  ISETP.NE.AND P5, PT, R13, 0x1, PT ;  /* 0x000000010d00780c */ /* 0x000fda0003fa5270 */
[----:B------:R-:W-:Y:S06]  /*5ba0*/  @!P5 BAR.ARV 0x9, 0x100 ;  /* 0x024400000000db1d */ /* 0x000fec0000002000 */
.L_x_13986:
        /* <DEDUP_REMOVED lines=15> */
.L_x_14041:
        /* <DEDUP_REMOVED lines=13> */
.L_x_14044:
[----:B------:R-:W-:-:S13]  /*5d70*/  ISETP.NE.AND P0, PT, R7, 0x1, PT ;  /* 0x000000010700780c */ /* 0x000fda0003f05270 */
[----:B------:R-:W1:Y:S02]  /*5d80*/  @P0 LDC.64 R4, c[0x0][0x9e8] ;  /* 0x00027a00ff040b82 */ /* 0x000e640000000a00 */
[----:B-1----:R-:W-:-:S05]  /*5d90*/  @P0 IMAD.HI.U32 R4, R3, R4, RZ ;  /* 0x0000000403040227 */ /* 0x002fca00078e00ff */
[----:B------:R-:W-:-:S07]  /*5da0*/  @P0 SHF.R.U32.HI R3, RZ, R5, R4 ;  /* 0x00000005ff030219 */ /* 0x000fce0000011604 */
.L_x_14045:
[----:B------:R-:W-:Y:S05]  /*5db0*/  BSYNC B0 ;  /* 0x0000000000007941 */ /* 0x000fea0003800000 */
.L_x_14043:
[----:B------:R-:W-:-:S05]  /*5dc0*/  IMAD R3, R3, R7, R7 ;  /* 0x0000000703037224 */ /* 0x000fca00078e0207 */
[----:B------:R-:W-:-:S07]  /*5dd0*/  VIMNMX R0, R0, R3, PT ;  /* 0x0000000300007248 */ /* 0x000fce0003fe0100 */
.L_x_14042:
        /* <DEDUP_REMOVED lines=24> */
.L_x_14048:
[----:B------:R-:W-:-:S13]  /*5f60*/  ISETP.NE.AND P0, PT, R7, 0x1, PT ;  /* 0x000000010700780c */ /* 0x000fda0003f05270 */
[----:B------:R-:W1:Y:S02]  /*5f70*/  @P0 LDC.64 R4, c[0x0][0x9e8] ;  /* 0x00027a00ff040b82 */ /* 0x000e640000000a00 */
[----:B-1----:R-:W-:-:S05]  /*5f80*/  @P0 IMAD.HI.U32 R4, R0, R4, RZ ;  /* 0x0000000400040227 */ /* 0x002fca00078e00ff */
[----:B------:R-:W-:-:S07]  /*5f90*/  @P0 SHF.R.U32.HI R0, RZ, R5, R4 ;  /* 0x00000005ff000219 */ /* 0x000fce0000011604 */
.L_x_14049:
[----:B------:R-:W-:Y:S05]  /*5fa0*/  BSYNC B0 ;  /* 0x0000000000007941 */ /* 0x000fea0003800000 */
.L_x_14047:
[----:B------:R-:W-:-:S05]  /*5fb0*/  IMAD R0, R0, R7, RZ ;  /* 0x0000000700007224 */ /* 0x000fca00078e02ff */
[----:B------:R-:W-:-:S07]  /*5fc0*/  VIMNMX R3, R3, R0, !PT ;  /* 0x0000000003037248 */ /* 0x000fce0007fe0100 */
.L_x_14046:
[----:B------:R-:W-:Y:S02]  /*5fd0*/  SHF.R.S32.HI R0, RZ, 0x1f, R3 ;  /* 0x0000001fff007819 */ /* 0x000fe40000011403 */
[----:B------:R-:W-:Y:S02]  /*5fe0*/  CS2R R20, SRZ ;  /* 0x0000000000147805 */ /* 0x000fe4000001ff00 */
[----:B------:R-:W-:Y:S02]  /*5ff0*/  PLOP3.LUT P0, PT, PT, PT, PT, 0x80, 0x0 ;  /* 0x000000000000781c */ /* 0x000fe40003f0f070 */
[----:B0-----:R-:W-:Y:S02]  /*6000*/  CS2R R14, SRZ ;  /* 0x00000000000e7805 */ /* 0x001fe4000001ff00 */
[----:B------:R-:W-:Y:S01]  /*6010*/  LEA.HI R0, R0, R3, RZ, 0x7 ;  /* 0x0000000300007211 */ /* 0x000fe200078f38ff */
[----:B------:R-:W-:Y:S01]  /*6020*/  IMAD.MOV.U32 R118, RZ, RZ, RZ ;  /* 0x000000ffff767224 */ /* 0x000fe200078e00ff */
[----:B------:R-:W-:Y:S01]  /*6030*/  CS2R R114, SRZ ;  /* 0x0000000000727805 */ /* 0x000fe2000001ff00 */
[----:B------:R-:W-:Y:S01]  /*6040*/  IMAD.MOV.U32 R31, RZ, RZ, RZ ;  /* 0x000000ffff1f7224 */ /* 0x000fe200078e00ff */
[----:B------:R-:W-:-:S02]  /*6050*/  SHF.R.S32.HI R0, RZ, 0x7, R0 ;  /* 0x00000007ff007819 */ /* 0x000fc40000011400 */
[----:B------:R-:W-:Y:S02]  /*6060*/  CS2R R112, SRZ ;  /* 0x0000000000707805 */ /* 0x000fe4000001ff00 */
[----:B------:R-:W-:Y:S02]  /*6070*/  CS2R R110, SRZ ;  /* 0x00000000006e7805 */ /* 0x000fe4000001ff00 */
[----:B------:R-:W-:Y:S02]  /*6080*/  CS2R R108, SRZ ;  /* 0x00000000006c7805 */ /* 0x000fe4000001ff00 */
[----:B------:R-:W-:Y:S02]  /*6090*/  VIMNMX R4, RZ, R0, !PT ;  /* 0x00000000ff047248 */ /* 0x000fe40007fe0100 */
[----:B------:R-:W-:Y:S02]  /*60a0*/  CS2R R106, SRZ ;  /* 0x00000000006a7805 */ /* 0x000fe4000001ff00 */
[----:B------:R-:W-:-:S02]  /*60b0*/  CS2R R104, SRZ ;  /* 0x0000000000687805 */ /* 0x000fc4000001ff00 */
[----:B------:R-:W-:Y:S02]  /*60c0*/  CS2R R102, SRZ ;  /* 0x0000000000667805 */ /* 0x000fe4000001ff00 */
[----:B------:R-:W-:Y:S01]  /*60d0*/  ISETP.GT.AND P1, PT, R92, R4, PT ;  /* 0x000000045c00720c */ /* 0x000fe20003f24270 */
[----:B------:R0:W-:Y:S01]  /*60e0*/  STL [R1+0x30], R4 ;  /* 0x0000300401007387 */ /* 0x0001e20000100800 */
        /* <DEDUP_REMOVED lines=8> */
[----:B0-----:R-:W-:Y:S06]  /*6170*/  @!P1 BRA `(.L_x_14050) ;  /* 0x000000f000949947 */ /* 0x001fec0003800000 */
        /* <DEDUP_REMOVED lines=9> */
.L_x_14331:
[----:B------:R-:W1:Y:S01]  /*6210*/  LDL R3, [R1+0x1c] ;  /* 0x00001c0001037983 */ /* 0x000e620000100800 */
[----:B------:R-:W-:Y:S01]  /*6220*/  BSSY B6, `(.L_x_14052) ;  /* 0x000001b000067945 */ /* 0x000fe20003800000 */
[----:B-1----:R-:W-:-:S05]  /*6230*/  IMAD.HI R0, R3, 0x55555556, RZ ;  /* 0x5555555603007827 */ /* 0x002fca00078e02ff */
[----:B------:R-:W-:-:S05]  /*6240*/  LEA.HI R0, R0, R0, RZ, 0x1 ;  /* 0x0000000000007211 */ /* 0x000fca00078f08ff */
[----:B------:R-:W-:Y:S02]  /*6250*/  IMAD R0, R0, -0x3, R3 ;  /* 0xfffffffd00007824 */ /* 0x000fe400078e0203 */
[----:B------:R-:W-:-:S04]  /*6260*/  VIADD R3, R2, 0x8400 ;  /* 0x0000840002037836 */ /* 0x000fc80000000000 */
[----:B------:R-:W-:Y:S01]  /*6270*/  IMAD R0, R0, 0x2000, R3 ;  /* 0x0000200000007824 */ /* 0x000fe200078e0203 */
[----:B------:R-:W-:-:S04]  /*6280*/  LOP3.LUT P0, RZ, R3, 0x3ff, RZ, 0xc0, !PT ;  /* 0x000003ff03ff7812 */ /* 0x000fc8000780c0ff */
[----:B------:R-:W-:Y:S02]  /*6290*/  SHF.R.U32.HI R0, RZ, 0x4, R0 ;  /* 0x00000004ff007819 */ /* 0x000fe40000011600 */
[----:B------:R-:W-:Y:S02]  /*62a0*/  P2R R25, PR, RZ, 0x1 ;  /* 0x00000001ff197803 */ /* 0x000fe40000000000 */
[----:B------:R-:W-:-:S05]  /*62b0*/  LOP3.LUT R30, R0, 0x3fff, RZ, 0xc0, !PT ;  /* 0x00003fff001e7812 */ /* 0x000fca00078ec0ff */
        /* <DEDUP_REMOVED lines=17> */
.L_x_14053:
[----:B------:R-:W-:Y:S05]  /*63d0*/  BSYNC B6 ;  /* 0x0000000000067941 */ /* 0x000fea0003800000 */
.L_x_14052:
        /* <DEDUP_REMOVED lines=13> */
.L_x_14057:
[----:B--2---:R2:W3:Y:S02]  /*64b0*/  SYNCS.PHASECHK.TRANS64.TRYWAIT P0, [R2+URZ+0x16800], R3 ;  /* 0x01680003020075a7 */ /* 0x0044e4000800017f */
[----:B---3--:R-:W-:Y:S05]  /*64c0*/  @!P0 NANOSLEEP.SYNCS 0x989680 ;  /* 0x009896800000895d */ /* 0x008fea0003900000 */
[----:B------:R-:W3:Y:S02]  /*64d0*/  @!P0 SYNCS.PHASECHK.TRANS64 P0, [R2+URZ+0x16800], R3 ;  /* 0x01680003020085a7 */ /* 0x000ee4000800007f */
[----:B---3--:R-:W-:Y:S05]  /*64e0*/  @!P0 BRA `(.L_x_14057) ;  /* 0xfffffffc00f08947 */ /* 0x008fea000383ffff */
.L_x_14056:
[----:B------:R-:W-:Y:S05]  /*64f0*/  BSYNC B0 ;  /* 0x0000000000007941 */ /* 0x000fea0003800000 */
.L_x_14055:
[----:B------:R-:W-:Y:S05]  /*6500*/  BRA `(.L_x_14058) ;  /* 0x0000003000347947 */ /* 0x000fea0003800000 */
.L_x_14054:
        /* <DEDUP_REMOVED lines=30> */
.L_x_14060:
[----:B------:R-:W-:Y:S05]  /*66f0*/  BSYNC B6 ;  /* 0x0000000000067941 */ /* 0x000fea0003800000 */
.L_x_14059:
[----:B------:R-:W2:Y:S01]  /*6700*/  LDL R20, [R1+0x18] ;  /* 0x0000180001147983 */ /* 0x000ea20000100800 */
[----:B------:R-:W-:Y:S01]  /*6710*/  ULDC.U8 UR4, c[0x0][0x410] ;  /* 0x0001040000047ab9 */ /* 0x000fe20000000000 */
[----:B------:R-:W-:Y:S01]  /*6720*/  BSSY B0, `(.L_x_14061) ;  /* 0x00002e3000007945 */ /* 0x000fe20003800000 */
[----:B------:R-:W-:Y:S01]  /*6730*/  ISETP.NE.AND P0, PT, RZ, UR4, PT ;  /* 0x00000004ff007c0c */ /* 0x000fe2000bf05270 */
[----:B--2---:R-:W-:-:S12]  /*6740*/  IMAD.IADD R41, R17, 0x1, R20 ;  /* 0x0000000111297824 */ /* 0x004fd800078e0214 */
[----:B------:R-:W-:Y:S05]  /*6750*/  @!P0 BRA `(.L_x_14062) ;  /* 0x0000001400e88947 */ /* 0x000fea0003800000 */
[----:B------:R-:W2:Y:S01]  /*6760*/  LDL R47, [R1+0x14] ;  /* 0x00001400012f7983 */ /* 0x000ea20000100800 */
[----:B------:R-:W1:Y:S01]  /*6770*/  LDC R32, c[0x0][0x448] ;  /* 0x00011200ff207b82 */ /* 0x000e620000000800 */
[----:B------:R-:W-:Y:S01]  /*6780*/  ULDC.64 UR4, c[0x0][0x3f8] ;  /* 0x0000fe0000047ab9 */ /* 0x000fe20000000a00 */
[----:B------:R-:W-:Y:S01]  /*6790*/  ULDC.64 UR6, c[0x0][0x408] ;  /* 0x0001020000067ab9 */ /* 0x000fe20000000a00 */
[----:B------:R-:W3:Y:S01]  /*67a0*/  S2R R20, SR_TID.X ;  /* 0x0000000000147919 */ /* 0x000ee20000002100 */
[----:B-1----:R-:W-:Y:S01]  /*67b0*/  ISETP.NE.AND P0, PT, R32, 0x1, PT ;  /* 0x000000012000780c */ /* 0x002fe20003f05270 */
[----:B---3--:R-:W-:-:S12]  /*67c0*/  VIADD R21, R20, 0xffffff80 ;  /* 0xffffff8014157836 */ /* 0x008fd80000000000 */
[----:B------:R-:W1:Y:S01]  /*67d0*/  @P0 LDC R0, c[0x0][0x44c] ;  /* 0x00011300ff000b82 */ /* 0x000e620000000800 */
[----:B------:R-:W-:-:S07]  /*67e0*/  SHF.R.S32.HI R20, RZ, 0x1f, R21 ;  /* 0x0000001fff147819 */ /* 0x000fce0000011415 */
[----:B------:R-:W3:Y:S01]  /*67f0*/  @P0 LDC R5, c[0x0][0x450] ;  /* 0x00011400ff050b82 */ /* 0x000ee20000000800 */
[----:B------:R-:W-:-:S04]  /*6800*/  LEA.HI R20, R20, R21, RZ, 0x2 ;  /* 0x0000001514147211 */ /* 0x000fc800078f10ff */
[----:B------:R-:W-:-:S05]  /*6810*/  LOP3.LUT R20, R20, 0xfffffffc, RZ, 0xc0, !PT ;  /* 0xfffffffc14147812 */ /* 0x000fca00078ec0ff */
[----:B------:R-:W-:-:S04]  /*6820*/  IMAD.IADD R20, R21, 0x1, -R20 ;  /* 0x0000000115147824 */ /* 0x000fc800078e0a14 */
[----:B------:R-:W-:-:S04]  /*6830*/  IMAD R3, R20, 0x60, R41 ;  /* 0x0000006014037824 */ /* 0x000fc800078e0229 */
[----:B-1----:R-:W-:-:S05]  /*6840*/  @P0 IMAD.HI.U32 R0, R3, R0, RZ ;  /* 0x0000000003000227 */ /* 0x002fca00078e00ff */
[----:B---3--:R-:W-:-:S04]  /*6850*/  @P0 SHF.R.U32.HI R3, RZ, R5, R0 ;  /* 0x00000005ff030219 */ /* 0x008fc80000011600 */
[----:B------:R-:W-:Y:S01]  /*6860*/  SHF.R.S32.HI R0, RZ, 0x1f, R3 ;  /* 0x0000001fff007819 */ /* 0x000fe20000011403 */
[----:B------:R-:W-:Y:S02]  /*6870*/  IMAD.MOV.U32 R6, RZ, RZ, R26 ;  /* 0x000000ffff067224 */ /* 0x000fe400078e001a */
[----:B------:R-:W-:Y:S02]  /*6880*/  IMAD.MOV.U32 R7, RZ, RZ, R29 ;  /* 0x000000ffff077224 */ /* 0x000fe400078e001d */
[C---:B------:R-:W-:Y:S02]  /*6890*/  IMAD R4, R0.reuse, UR4, RZ ;  /* 0x0000000400047c24 */ /* 0x040fe4000f8e02ff */
[----:B------:R-:W-:Y:S02]  /*68a0*/  IMAD.MOV.U32 R8, RZ, RZ, R24 ;  /* 0x000000ffff087224 */ /* 0x000fe400078e0018 */
[----:B------:R-:W-:Y:S02]  /*68b0*/  IMAD.MOV.U32 R9, RZ, RZ, R31 ;  /* 0x000000ffff097224 */ /* 0x000fe400078e001f */
[----:B------:R-:W-:-:S02]  /*68c0*/  IMAD R0, R0, UR6, RZ ;  /* 0x0000000600007c24 */ /* 0x000fc4000f8e02ff */
[----:B------:R-:W-:-:S04]  /*68d0*/  IMAD.WIDE.U32 R6, R3, UR4, R6 ;  /* 0x0000000403067c25 */ /* 0x000fc8000f8e0006 */
        /* <DEDUP_REMOVED lines=11> */
[----:B------:R-:W-:Y:S02]  /*6990*/  LEA.HI.X R8, R8, UR7, R3, 0x1, P1 ;  /* 0x0000000708087c11 */ /* 0x000fe400088f0c03 */
[----:B--2---:R-:W-:Y:S01]  /*69a0*/  SHF.R.S32.HI R38, RZ, 0x1f, R47 ;  /* 0x0000001fff267819 */ /* 0x004fe2000001142f */
[----:B------:R-:W-:Y:S06]  /*69b0*/  BRA.DIV UR4, `(.L_x_14063) ;  /* 0x0000017204b87947 */ /* 0x000fec000b800000 */
[----:B------:R1:W2:Y:S04]  /*69c0*/  SHFL.IDX PT, R3, R6, RZ, 0x1c1f ;  /* 0x001c1fff06037589 */ /* 0x0002a800000e0000 */
[----:B------:R1:W3:Y:S04]  /*69d0*/  SHFL.IDX PT, R0, R4, RZ, 0x1c1f ;  /* 0x001c1fff04007589 */ /* 0x0002e800000e0000 */
[----:B------:R1:W4:Y:S04]  /*69e0*/  SHFL.IDX PT, R5, R8, RZ, 0x1c1f ;  /* 0x001c1fff08057589 */ /* 0x00032800000e0000 */
[----:B0-----:R1:W0:Y:S02]  /*69f0*/  SHFL.IDX PT, R14, R7, RZ, 0x1c1f ;  /* 0x001c1fff070e7589 */ /* 0x00122400000e0000 */
.L_x_14337:
[----:B------:R-:W5:Y:S01]  /*6a00*/  LDL R9, [R1+0x4] ;  /* 0x0000040001097983 */ /* 0x000f620000100800 */
[----:B------:R-:W-:Y:S01]  /*6a10*/  BSSY B1, `(.L_x_14064) ;  /* 0x000001e000017945 */ /* 0x000fe20003800000 */
[----:B------:R-:W-:Y:S02]  /*6a20*/  CS2R R34, SRZ ;  /* 0x0000000000227805 */ /* 0x000fe4000001ff00 */
[----:B------:R-:W-:Y:S02]  /*6a30*/  CS2R R26, SRZ ;  /* 0x00000000001a7805 */ /* 0x000fe4000001ff00 */
[----:B------:R-:W-:Y:S02]  /*6a40*/  CS2R R28, SRZ ;  /* 0x00000000001c7805 */ /* 0x000fe4000001ff00 */
[----:B------:R-:W-:Y:S01]  /*6a50*/  CS2R R24, SRZ ;  /* 0x0000000000187805 */ /* 0x000fe2000001ff00 */
[----:B-----5:R-:W-:-:S05]  /*6a60*/  IMAD R32, R9, R32, RZ ;  /* 0x0000002009207224 */ /* 0x020fca00078e02ff */
[----:B------:R-:W-:-:S13]  /*6a70*/  ISETP.GE.AND P0, PT, R41, R32, PT ;  /* 0x000000202900720c */ /* 0x000fda0003f06270 */
[----:B------:R-:W-:Y:S05]  /*6a80*/  @P0 BRA `(.L_x_14065) ;  /* 0x0000000000580947 */ /* 0x000fea0003800000 */
[----:B------:R-:W-:Y:S01]  /*6a90*/  ULDC UR4, c[0x0][0x3f4] ;  /* 0x0000fd0000047ab9 */ /* 0x000fe20000000800 */
[----:B---3--:R-:W-:Y:S01]  /*6aa0*/  IMAD.MOV.U32 R10, RZ, RZ, R0 ;  /* 0x000000ffff0a7224 */ /* 0x008fe200078e0000 */
[----:B------:R-:W-:Y:S01]  /*6ab0*/  ISETP.GE.AND P3, PT, R47, UR4, PT ;  /* 0x000000042f007c0c */ /* 0x000fe2000bf66270 */
[----:B--2---:R-:W-:Y:S01]  /*6ac0*/  IMAD.MOV.U32 R11, RZ, RZ, R3 ;  /* 0x000000ffff0b7224 */ /* 0x004fe200078e0003 */
[----:B------:R-:W-:Y:S01]  /*6ad0*/  ISETP.GE.AND P2, PT, R152, UR4, PT ;  /* 0x0000000498007c0c */ /* 0x000fe2000bf46270 */
[----:B----4-:R-:W-:Y:S01]  /*6ae0*/  IMAD.MOV.U32 R15, RZ, RZ, R5 ;  /* 0x000000ffff0f7224 */ /* 0x010fe200078e0005 */
[----:B------:R-:W-:-:S09]  /*6af0*/  CS2R R28, SRZ ;  /* 0x00000000001c7805 */ /* 0x000fd2000001ff00 */
[C---:B------:R-:W-:Y:S01]  /*6b00*/  @!P3 IMAD.SHL.U32 R37, R47.reuse, 0x2, RZ ;  /* 0x000000022f25b824 */ /* 0x040fe200078e00ff */
[----:B------:R-:W-:Y:S02]  /*6b10*/  @!P3 SHF.L.U64.HI R26, R47, 0x1, R38 ;  /* 0x000000012f1ab819 */ /* 0x000fe40000010226 */
[----:B------:R-:W-:Y:S02]  /*6b20*/  CS2R R34, SRZ ;  /* 0x0000000000227805 */ /* 0x000fe4000001ff00 */
[----:B------:R-:W-:Y:S01]  /*6b30*/  CS2R R24, SRZ ;  /* 0x0000000000187805 */ /* 0x000fe2000001ff00 */
[----:B------:R-:W-:Y:S01]  /*6b40*/  @!P2 IMAD.WIDE R10, R152, 0x2, R10 ;  /* 0x00000002980aa825 */ /* 0x000fe200078e020a */
[-C--:B------:R-:W-:Y:S02]  /*6b50*/  @!P3 IADD3 R20, P0, R0, R37.reuse, RZ ;  /* 0x000000250014b210 */ /* 0x080fe40007f1e0ff */
[----:B0-----:R-:W-:Y:S01]  /*6b60*/  @!P3 IADD3 R36, P1, R14, R37, RZ ;  /* 0x000000250e24b210 */ /* 0x001fe20007f3e0ff */
[----:B------:R-:W-:Y:S01]  /*6b70*/  @!P2 IMAD.WIDE R12, R152, 0x2, R14 ;  /* 0x00000002980ca825 */ /* 0x000fe200078e020e */
[----:B------:R0:W5:Y:S03]  /*6b80*/  @!P2 LD.E.64 R28, desc[UR38][R10.64] ;  /* 0x000000260a1ca980 */ /* 0x000166000c101b00 */
[--C-:B------:R-:W-:Y:S01]  /*6b90*/  @!P3 IMAD.X R21, R3, 0x1, R26.reuse, P0 ;  /* 0x000000010315b824 */ /* 0x100fe200000e061a */
[----:B------:R0:W5:Y:S01]  /*6ba0*/  @!P2 LD.E.64 R34, desc[UR38][R12.64] ;  /* 0x000000260c22a980 */ /* 0x000162000c101b00 */
[----:B------:R-:W-:Y:S01]  /*6bb0*/  @!P3 IMAD.X R37, R5, 0x1, R26, P1 ;  /* 0x000000010525b824 */ /* 0x000fe200008e061a */
[----:B------:R-:W-:-:S02]  /*6bc0*/  CS2R R26, SRZ ;  /* 0x00000000001a7805 */ /* 0x000fc4000001ff00 */
[----:B------:R0:W5:Y:S04]  /*6bd0*/  @!P3 LD.E.64 R24, desc[UR38][R20.64] ;  /* 0x000000261418b980 */ /* 0x000168000c101b00 */
[----:B------:R0:W5:Y:S02]  /*6be0*/  @!P3 LD.E.64 R26, desc[UR38][R36.64] ;  /* 0x00000026241ab980 */ /* 0x000164000c101b00 */
.L_x_14065:
[----:B------:R-:W-:Y:S05]  /*6bf0*/  BSYNC B1 ;  /* 0x0000000000017941 */ /* 0x000fea0003800000 */
.L_x_14064:
[----:B---3-5:R-:W-:Y:S01]  /*6c00*/  IMAD.MOV.U32 R0, RZ, RZ, R34 ;  /* 0x000000ffff007224 */ /* 0x028fe200078e0022 */
[----:B------:R-:W-:Y:S01]  /*6c10*/  UMOV UR4, 0xffffffff ;  /* 0xffffffff00047882 */ /* 0x000fe20000000000 */
[----:B--2---:R-:W-:Y:S01]  /*6c20*/  IMAD.MOV.U32 R3, RZ, RZ, R35 ;  /* 0x000000ffff037224 */ /* 0x004fe200078e0023 */
[----:B0-----:R-:W-:Y:S01]  /*6c30*/  CS2R R20, SRZ ;  /* 0x0000000000147805 */ /* 0x001fe2000001ff00 */
[----:B----4-:R-:W-:Y:S01]  /*6c40*/  IMAD.MOV.U32 R5, RZ, RZ, R26 ;  /* 0x000000ffff057224 */ /* 0x010fe200078e001a */
        /* <DEDUP_REMOVED lines=8> */
[----:B------:R-:W-:Y:S02]  /*6cd0*/  PRMT R40, R40, 0x5410, R0 ;  /* 0x0000541028287816 */ /* 0x000fe40000000000 */
[----:B------:R-:W-:Y:S02]  /*6ce0*/  PRMT R49, R3, 0x7610, R49 ;  /* 0x0000761003317816 */ /* 0x000fe40000000031 */
[----:B------:R-:W-:Y:S02]  /*6cf0*/  PRMT R43, R5, 0x7610, R43 ;  /* 0x00007610052b7816 */ /* 0x000fe4000000002b */
[----:B------:R-:W-:Y:S01]  /*6d00*/  PRMT R42, R9, 0x7610, R42 ;  /* 0x00007610092a7816 */ /* 0x000fe2000000002a */
[----:B------:R-:W-:Y:S06]  /*6d10*/  BRA.DIV UR4, `(.L_x_14066) ;  /* 0x0000017204507947 */ /* 0x000fec000b800000 */
[----:B------:R0:W2:Y:S04]  /*6d20*/  SHFL.IDX PT, R3, R6, 0x1, 0x1c1f ;  /* 0x003c1f0006037f89 */ /* 0x0000a800000e0000 */
[----:B------:R0:W3:Y:S04]  /*6d30*/  SHFL.IDX PT, R0, R4, 0x1, 0x1c1f ;  /* 0x003c1f0004007f89 */ /* 0x0000e800000e0000 */
[----:B------:R0:W4:Y:S04]  /*6d40*/  SHFL.IDX PT, R5, R8, 0x1, 0x1c1f ;  /* 0x003c1f0008057f89 */ /* 0x00012800000e0000 */
[----:B------:R0:W0:Y:S02]  /*6d50*/  SHFL.IDX PT, R14, R7, 0x1, 0x1c1f ;  /* 0x003c1f00070e7f89 */ /* 0x00002400000e0000 */
.L_x_14343:
[----:B01----:R-:W5:Y:S04]  /*6d60*/  LDL R6, [R1+0x48] ;  /* 0x0000480001067983 */ /* 0x003f680000100800 */
[----:B------:R-:W2:Y:S01]  /*6d70*/  LDL R44, [R1+0x38] ;  /* 0x00003800012c7983 */ /* 0x000ea20000100800 */
[----:B------:R-:W-:Y:S01]  /*6d80*/  VIADD R41, R41, 0x60 ;  /* 0x0000006029297836 */ /* 0x000fe20000000000 */
[----:B------:R-:W-:Y:S01]  /*6d90*/  BSSY B1, `(.L_x_14067) ;  /* 0x0000021000017945 */ /* 0x000fe20003800000 */
[----:B------:R-:W-:Y:S02]  /*6da0*/  CS2R R8, SRZ ;  /* 0x0000000000087805 */ /* 0x000fe4000001ff00 */
[----:B------:R-:W-:Y:S02]  /*6db0*/  CS2R R12, SRZ ;  /* 0x00000000000c7805 */ /* 0x000fe4000001ff00 */
[----:B------:R-:W-:-:S02]  /*6dc0*/  CS2R R10, SRZ ;  /* 0x00000000000a7805 */ /* 0x000fc4000001ff00 */
[----:B------:R-:W-:Y:S02]  /*6dd0*/  ISETP.GE.AND P0, PT, R41, R32, PT ;  /* 0x000000202900720c */ /* 0x000fe40003f06270 */
[----:B-----5:R-:W-:-:S04]  /*6de0*/  LEA.HI R4, R6, R6, RZ, 0x1 ;  /* 0x0000000606047211 */ /* 0x020fc800078f08ff */
[----:B------:R-:W-:Y:S01]  /*6df0*/  LOP3.LUT R4, R4, 0xfffffffe, RZ, 0xc0, !PT ;  /* 0xfffffffe04047812 */ /* 0x000fe200078ec0ff */
[----:B--2---:R-:W-:-:S04]  /*6e00*/  IMAD.SHL.U32 R31, R44, 0x40, RZ ;  /* 0x000000402c1f7824 */ /* 0x004fc800078e00ff */
[----:B------:R-:W-:-:S05]  /*6e10*/  IMAD.IADD R4, R6, 0x1, -R4 ;  /* 0x0000000106047824 */ /* 0x000fca00078e0a04 */
[----:B------:R-:W-:Y:S01]  /*6e20*/  SHF.L.U32 R45, R4, 0x1f, RZ ;  /* 0x0000001f042d7819 */ /* 0x000fe200000006ff */
[----:B------:R-:W-:Y:S06]  /*6e30*/  @P0 BRA `(.L_x_14068) ;  /* 0x0000000000580947 */ /* 0x000fec0003800000 */
[----:B------:R-:W-:Y:S01]  /*6e40*/  ULDC UR4, c[0x0][0x3f4] ;  /* 0x0000fd0000047ab9 */ /* 0x000fe20000000800 */
[----:B---3--:R-:W-:Y:S01]  /*6e50*/  IMAD.MOV.U32 R6, RZ, RZ, R0 ;  /* 0x000000ffff067224 */ /* 0x008fe200078e0000 */
[----:B------:R-:W-:Y:S01]  /*6e60*/  ISETP.GE.AND P3, PT, R47, UR4, PT ;  /* 0x000000042f007c0c */ /* 0x000fe2000bf66270 */
[----:B------:R-:W-:Y:S01]  /*6e70*/  IMAD.MOV.U32 R7, RZ, RZ, R3 ;  /* 0x000000ffff077224 */ /* 0x000fe200078e0003 */
        /* <DEDUP_REMOVED lines=9> */
[----:B------:R-:W-:Y:S01]  /*6f10*/  @!P3 IADD3 R4, P1, R14, R9, RZ ;  /* 0x000000090e04b210 */ /* 0x000fe20007f3e0ff */
        /* <DEDUP_REMOVED lines=8> */
.L_x_14068:
[----:B------:R-:W-:Y:S05]  /*6fa0*/  BSYNC B1 ;  /* 0x0000000000017941 */ /* 0x000fea0003800000 */
.L_x_14067:
[----:B0-----:R-:W0:Y:S01]  /*6fb0*/  S2R R7, SR_TID.X ;  /* 0x0000000000077919 */ /* 0x001e220000002100 */
[----:B------:R-:W1:Y:S01]  /*6fc0*/  SYNCS.PHASECHK.TRANS64.TRYWAIT P0, [R2+URZ+0x16800], R45 ;  /* 0x0168002d020075a7 */ /* 0x000e62000800017f */
[----:B------:R-:W-:Y:S01]  /*6fd0*/  LOP3.LUT R31, R31, 0x1c0, RZ, 0xc0, !PT ;  /* 0x000001c01f1f7812 */ /* 0x000fe200078ec0ff */
[----:B-----5:R-:W-:Y:S01]  /*6fe0*/  IMAD.MOV.U32 R3, RZ, RZ, R20 ;  /* 0x000000ffff037224 */ /* 0x020fe200078e0014 */
[----:B------:R-:W-:Y:S01]  /*6ff0*/  BSSY B1, `(.L_x_14069) ;  /* 0x000001f000017945 */ /* 0x000fe20003800000 */
[----:B------:R-:W-:Y:S01]  /*7000*/  IMAD.MOV.U32 R4, RZ, RZ, R8 ;  /* 0x000000ffff047224 */ /* 0x000fe200078e0008 */
[----:B---3--:R-:W-:Y:S01]  /*7010*/  LOP3.LUT R0, R31, 0x18, R18, 0xf8, !PT ;  /* 0x000000181f007812 */ /* 0x008fe200078ef812 */
[----:B------:R-:W-:Y:S01]  /*7020*/  IMAD R14, R33, -0xc0, R32 ;  /* 0xffffff40210e7824 */ /* 0x000fe200078e0220 */
[----:B------:R-:W-:Y:S01]  /*7030*/  SHF.R.U32.HI R31, RZ, 0x3, R31 ;  /* 0x00000003ff1f7819 */ /* 0x000fe2000001161f */
[----:B----4-:R-:W-:Y:S01]  /*7040*/  IMAD.MOV.U32 R5, RZ, RZ, R9 ;  /* 0x000000ffff057224 */ /* 0x010fe200078e0009 */
[----:B------:R-:W-:Y:S01]  /*7050*/  PRMT R37, R3, 0x7610, R37 ;  /* 0x0000761003257816 */ /* 0x000fe20000000025 */
[----:B------:R-:W-:Y:S01]  /*7060*/  IMAD.MOV.U32 R3, RZ, RZ, R21 ;  /* 0x000000ffff037224 */ /* 0x000fe200078e0015 */
[----:B------:R-:W-:Y:S01]  /*7070*/  LOP3.LUT R0, R0, R31, RZ, 0x3c, !PT ;  /* 0x0000001f00007212 */ /* 0x000fe200078e3cff */
[----:B------:R-:W-:Y:S01]  /*7080*/  IMAD.MOV.U32 R6, RZ, RZ, R12 ;  /* 0x000000ffff067224 */ /* 0x000fe200078e000c */
[----:B------:R-:W-:Y:S01]  /*7090*/  PRMT R15, R4, 0x7610, R15 ;  /* 0x00007610040f7816 */ /* 0x000fe2000000000f */
[----:B------:R-:W-:Y:S01]  /*70a0*/  IMAD.MOV.U32 R4, RZ, RZ, R10 ;  /* 0x000000ffff047224 */ /* 0x000fe200078e000a */
[----:B------:R-:W-:-:S02]  /*70b0*/  PRMT R36, R3, 0x7610, R36 ;  /* 0x0000761003247816 */ /* 0x000fc40000000024 */
[----:B------:R-:W-:Y:S02]  /*70c0*/  VIMNMX R14, R14, 0xc0, PT ;  /* 0x000000c00e0e7848 */ /* 0x000fe40003fe0100 */
[----:B------:R-:W-:Y:S01]  /*70d0*/  PRMT R31, R5, 0x7610, R31 ;  /* 0x00007610051f7816 */ /* 0x000fe2000000001f */
[----:B------:R-:W-:Y:S01]  /*70e0*/  IMAD.MOV.U32 R5, RZ, RZ, R11 ;  /* 0x000000ffff057224 */ /* 0x000fe200078e000b */
[----:B------:R-:W-:Y:S02]  /*70f0*/  PRMT R32, R4, 0x7610, R32 ;  /* 0x0000761004207816 */ /* 0x000fe40000000020 */
[----:B------:R-:W-:Y:S02]  /*7100*/  PRMT R38, R6, 0x7610, R38 ;  /* 0x0000761006267816 */ /* 0x000fe40000000026 */
[----:B------:R-:W-:Y:S02]  /*7110*/  LOP3.LUT P2, RZ, R44, 0x4, RZ, 0xc0, !PT ;  /* 0x000000042cff7812 */ /* 0x000fe4000784c0ff */
[----:B------:R-:W-:Y:S01]  /*7120*/  ISETP.GE.AND P1, PT, R17, R14, PT ;  /* 0x0000000e1100720c */ /* 0x000fe20003f26270 */
[----:B0-----:R-:W-:-:S05]  /*7130*/  VIADD R47, R7, 0xffffff80 ;  /* 0xffffff80072f7836 */ /* 0x001fca0000000000 */
[----:B------:R-:W-:-:S04]  /*7140*/  SHF.R.S32.HI R7, RZ, 0x1f, R47 ;  /* 0x0000001fff077819 */ /* 0x000fc8000001142f */
[----:B------:R-:W-:-:S04]  /*7150*/  LEA.HI R7, R7, R47, RZ, 0x5 ;  /* 0x0000002f07077211 */ /* 0x000fc800078f28ff */
[----:B------:R-:W-:-:S05]  /*7160*/  SHF.R.S32.HI R7, RZ, 0x5, R7 ;  /* 0x00000005ff077819 */ /* 0x000fca0000011407 */
[----:B------:R-:W-:Y:S02]  /*7170*/  IMAD R3, R7, 0x200, R0 ;  /* 0x0000020007037824 */ /* 0x000fe400078e0200 */
[----:B------:R-:W-:Y:S02]  /*7180*/  IMAD.MOV.U32 R0, RZ, RZ, R13 ;  /* 0x000000ffff007224 */ /* 0x000fe400078e000d */
[----:B------:R-:W-:-:S03]  /*7190*/  IMAD R3, R3, 0x2, R2 ;  /* 0x0000000203037824 */ /* 0x000fc600078e0202 */
[----:B------:R-:W-:Y:S01]  /*71a0*/  PRMT R41, R0, 0x7610, R41 ;  /* 0x0000761000297816 */ /* 0x000fe20000000029 */
[C---:B------:R-:W-:Y:S02]  /*71b0*/  VIADD R4, R3.reuse, 0x8400 ;  /* 0x0000840003047836 */ /* 0x040fe40000000000 */
[----:B------:R-:W-:Y:S01]  /*71c0*/  VIADD R0, R3, 0x8440 ;  /* 0x0000844003007836 */ /* 0x000fe20000000000 */
[----:B-1----:R-:W-:Y:S06]  /*71d0*/  @!P0 BRA `(.L_x_14070) ;  /* 0x0000016c00908947 */ /* 0x002fec0003800000 */
.L_x_14344:
[----:B------:R-:W-:Y:S05]  /*71e0*/  BSYNC B1 ;  /* 0x0000000000017941 */ /* 0x000fea0003800000 */
.L_x_14069:
[----:B------:R-:W-:Y:S01]  /*71f0*/  BSSY B1, `(.L_x_14071) ;  /* 0x0000068000017945 */ /* 0x000fe20003800000 */
[----:B------:R-:W-:Y:S01]  /*7200*/  PRMT R33, R5, 0x7610, R33 ;  /* 0x0000761005217816 */ /* 0x000fe20000000021 */
[----:B------:R-:W-:Y:S02]  /*7210*/  @P2 VIADD R0, R4, 0xffffffc0 ;  /* 0xffffffc004002836 */ /* 0x000fe40000000000 */
[----:B------:R-:W-:Y:S05]  /*7220*/  @P1 BRA `(.L_x_14072) ;  /* 0x0000000400901947 */ /* 0x000fea0003800000 */
[----:B------:R-:W2:Y:S01]  /*7230*/  LDL R6, [R1+0x14] ;  /* 0x0000140001067983 */ /* 0x000ea20000100800 */
[----:B------:R-:W1:Y:S01]  /*7240*/  LDC R5, c[0x0][0x3f4] ;  /* 0x0000fd00ff057b82 */ /* 0x000e620000000800 */
[----:B------:R-:W-:Y:S01]  /*7250*/  BSSY B2, `(.L_x_14073) ;  /* 0x0000032000027945 */ /* 0x000fe20003800000 */
[-C--:B-1----:R-:W-:Y:S02]  /*7260*/  ISETP.GE.AND P0, PT, R152, R5.reuse, PT ;  /* 0x000000059800720c */ /* 0x082fe40003f06270 */
[----:B--2---:R-:W-:-:S11]  /*7270*/  ISETP.GE.AND P1, PT, R6, R5, PT ;  /* 0x000000050600720c */ /* 0x004fd60003f26270 */
[----:B------:R-:W-:Y:S05]  /*7280*/  @P0 BRA `(.L_x_14074) ;  /* 0x0000000000b80947 */ /* 0x000fea0003800000 */
[----:B------:R-:W1:Y:S01]  /*7290*/  LDS.128 R4, [R3+0x8400] ;  /* 0x0084000003047984 */ /* 0x000e620000000c00 */
[----:B------:R-:W-:Y:S02]  /*72a0*/  SHF.R.U32.HI R48, RZ, 0x10, R35 ;  /* 0x00000010ff307819 */ /* 0x000fe40000011623 */
[----:B0-----:R-:W-:Y:S02]  /*72b0*/  SHF.R.U32.HI R45, RZ, 0x10, R29 ;  /* 0x00000010ff2d7819 */ /* 0x001fe4000001161d */
        /* <DEDUP_REMOVED lines=10> */
[C---:B-1----:R-:W-:Y:S01]  /*7360*/  LOP3.LUT R29, R6.reuse, 0xffff0000, RZ, 0xc0, !PT ;  /* 0xffff0000061d7812 */ /* 0x042fe200078ec0ff */
        /* <DEDUP_REMOVED lines=32> */
.L_x_14074:
[----:B------:R-:W-:Y:S05]  /*7570*/  BSYNC B2 ;  /* 0x0000000000027941 */ /* 0x000fea0003800000 */
.L_x_14073:
[----:B------:R-:W-:Y:S05]  /*7580*/  @P1 BRA `(.L_x_14072) ;  /* 0x0000000000b81947 */ /* 0x000fea0003800000 */
[----:B-1----:R-:W1:Y:S01]  /*7590*/  LDS.128 R4, [R0] ;  /* 0x0000000000047984 */ /* 0x002e620000000c00 */
        /* <DEDUP_REMOVED lines=20> */
[C---:B0-----:R-:W-:Y:S01]  /*76e0*/  FFMA.FTZ R45, R24.reuse, R29, R34 ;  /* 0x0000001d182d7223 */ /* 0x041fe20000010022 */
        /* <DEDUP_REMOVED lines=24> */
.L_x_14072:
[----:B------:R-:W-:Y:S05]  /*7870*/  BSYNC B1 ;  /* 0x0000000000017941 */ /* 0x000fea0003800000 */
.L_x_14071:
[----:B-12---:R-:W-:-:S05]  /*7880*/  VIADD R4, R17, 0x60 ;  /* 0x0000006011047836 */ /* 0x006fca0000000000 */
[----:B------:R-:W-:-:S13]  /*7890*/  ISETP.GE.AND P0, PT, R4, R14, PT ;  /* 0x0000000e0400720c */ /* 0x000fda0003f06270 */
        /* <DEDUP_REMOVED lines=24> */
[CC--:B------:R-:W-:Y:S01]  /*7a20*/  FMUL.FTZ R27, R13.reuse, R24.reuse ;  /* 0x000000180d1b7220 */ /* 0x0c0fe20000410000 */
[-C--:B------:R-:W-:Y:S01]  /*7a30*/  FMUL.FTZ R13, R13, R21.reuse ;  /* 0x000000150d0d7220 */ /* 0x080fe20000410000 */
[C---:B------:R-:W-:Y:S01]  /*7a40*/  IMAD.U32 R6, R4.reuse, 0x10000, RZ ;  /* 0x0001000004067824 */ /* 0x040fe200078e00ff */
[----:B------:R-:W-:Y:S01]  /*7a50*/  LOP3.LUT R4, R4, 0xffff0000, RZ, 0xc0, !PT ;  /* 0xffff000004047812 */ /* 0x000fe200078ec0ff */
[C---:B------:R-:W-:Y:S02]  /*7a60*/  IMAD.U32 R7, R5.reuse, 0x10000, RZ ;  /* 0x0001000005077824 */ /* 0x040fe400078e00ff */
[C---:B------:R-:W-:Y:S01]  /*7a70*/  FFMA.FTZ R29, R12.reuse, R24, R13 ;  /* 0x000000180c1d7223 */ /* 0x040fe2000001000d */
[----:B------:R-:W-:Y:S01]  /*7a80*/  FFMA.FTZ R26, R12, R21, -R27 ;  /* 0x000000150c1a7223 */ /* 0x000fe2000001081b */
[----:B------:R-:W-:Y:S01]  /*7a90*/  IMAD.U32 R13, R38, 0x10000, RZ ;  /* 0x00010000260d7824 */ /* 0x000fe200078e00ff */
        /* <DEDUP_REMOVED lines=21> */
.L_x_14077:
[----:B------:R-:W-:Y:S05]  /*7bf0*/  BSYNC B1 ;  /* 0x0000000000017941 */ /* 0x000fea0003800000 */
.L_x_14076:
        /* <DEDUP_REMOVED lines=48> */
.L_x_14062:
[----:B------:R-:W1:Y:S01]  /*7f00*/  S2R R0, SR_TID.X ;  /* 0x0000000000007919 */ /* 0x000e620000002100 */
[----:B------:R-:W2:Y:S01]  /*7f10*/  LDC R32, c[0x0][0x448] ;  /* 0x00011200ff207b82 */ /* 0x000ea20000000800 */
[----:B------:R-:W-:Y:S01]  /*7f20*/  ULDC.64 UR4, c[0x0][0x3f8] ;  /* 0x0000fe0000047ab9 */ /* 0x000fe20000000a00 */
[----:B------:R-:W-:Y:S01]  /*7f30*/  ULDC.64 UR6, c[0x0][0x408] ;  /* 0x0001020000067ab9 */ /* 0x000fe20000000a00 */
[----:B------:R-:W-:Y:S01]  /*7f40*/  IMAD.MOV.U32 R27, RZ, RZ, R29 ;  /* 0x000000ffff1b7224 */ /* 0x000fe200078e001d */
[----:B------:R-:W-:Y:S01]  /*7f50*/  SHF.R.S32.HI R43, RZ, 0x1f, R18 ;  /* 0x0000001fff2b7819 */ /* 0x000fe20000011412 */
[----:B------:R-:W-:Y:S01]  /*7f60*/  IMAD.MOV.U32 R4, RZ, RZ, R24 ;  /* 0x000000ffff047224 */ /* 0x000fe200078e0018 */
[----:B--2---:R-:W-:Y:S01]  /*7f70*/  ISETP.NE.AND P0, PT, R32, 0x1, PT ;  /* 0x000000012000780c */ /* 0x004fe20003f05270 */
[----:B-1----:R-:W-:-:S05]  /*7f80*/  VIADD R0, R0, 0xffffff80 ;  /* 0xffffff8000007836 */ /* 0x002fca0000000000 */
[----:B------:R-:W-:-:S07]  /*7f90*/  SHF.R.S32.HI R3, RZ, 0x1f, R0 ;  /* 0x0000001fff037819 */ /* 0x000fce0000011400 */
[----:B------:R-:W1:Y:S01]  /*7fa0*/  @P0 LDC R5, c[0x0][0x450] ;  /* 0x00011400ff050b82 */ /* 0x000e620000000800 */
[----:B------:R-:W-:-:S04]  /*7fb0*/  LEA.HI R3, R3, R0, RZ, 0x2 ;  /* 0x0000000003037211 */ /* 0x000fc800078f10ff */
[----:B------:R-:W-:-:S05]  /*7fc0*/  LOP3.LUT R3, R3, 0xfffffffc, RZ, 0xc0, !PT ;  /* 0xfffffffc03037812 */ /* 0x000fca00078ec0ff */
[----:B------:R-:W-:Y:S02]  /*7fd0*/  IMAD.IADD R3, R0, 0x1, -R3 ;  /* 0x0000000100037824 */ /* 0x000fe400078e0a03 */
[----:B------:R-:W2:Y:S02]  /*7fe0*/  @P0 LDC R0, c[0x0][0x44c] ;  /* 0x00011300ff000b82 */ /* 0x000ea40000000800 */
[----:B------:R-:W-:-:S04]  /*7ff0*/  IMAD R3, R3, 0x60, R41 ;  /* 0x0000006003037824 */ /* 0x000fc800078e0229 */
[----:B--2---:R-:W-:-:S05]  /*8000*/  @P0 IMAD.HI.U32 R0, R3, R0, RZ ;  /* 0x0000000003000227 */ /* 0x004fca00078e00ff */
        /* <DEDUP_REMOVED lines=19> */
[----:B------:R-:W2:Y:S01]  /*8140*/  LDL R6, [R1+0x4] ;  /* 0x0000040001067983 */ /* 0x000ea20000100800 */
[----:B------:R-:W1:Y:S03]  /*8150*/  LDC R35, c[0x0][0x3f4] ;  /* 0x0000fd00ff237b82 */ /* 0x000e660000000800 */
[----:B------:R-:W3:Y:S04]  /*8160*/  SHFL.IDX PT, R3, R25, RZ, 0x1c1f ;  /* 0x001c1fff19037589 */ /* 0x000ee800000e0000 */
[----:B------:R-:W4:Y:S04]  /*8170*/  SHFL.IDX PT, R0, R26, RZ, 0x1c1f ;  /* 0x001c1fff1a007589 */ /* 0x000f2800000e0000 */
[----:B0-----:R-:W0:Y:S04]  /*8180*/  SHFL.IDX PT, R14, R27, RZ, 0x1c1f ;  /* 0x001c1fff1b0e7589 */ /* 0x001e2800000e0000 */
[----:B------:R-:W5:Y:S01]  /*8190*/  SHFL.IDX PT, R4, R24, RZ, 0x1c1f ;  /* 0x001c1fff18047589 */ /* 0x000f6200000e0000 */
[----:B-1----:R-:W-:Y:S01]  /*81a0*/  ISETP.GE.AND P0, PT, R18, R35, PT ;  /* 0x000000231200720c */ /* 0x002fe20003f06270 */
[----:B--2---:R-:W-:-:S05]  /*81b0*/  IMAD R32, R6, R32, RZ ;  /* 0x0000002006207224 */ /* 0x004fca00078e02ff */
[----:B------:R-:W-:-:S13]  /*81c0*/  ISETP.GE.OR P1, PT, R41, R32, P0 ;  /* 0x000000202900720c */ /* 0x000fda0000726670 */
[C---:B------:R-:W-:Y:S01]  /*81d0*/  @!P1 IMAD.SHL.U32 R5, R18.reuse, 0x2, RZ ;  /* 0x0000000212059824 */ /* 0x040fe200078e00ff */
[----:B------:R-:W-:-:S04]  /*81e0*/  @!P1 SHF.L.U64.HI R21, R18, 0x1, R43 ;  /* 0x0000000112159819 */ /* 0x000fc8000001022b */
[----:B---3--:R-:W-:-:S05]  /*81f0*/  @!P1 IADD3 R6, P2, R3, R5, RZ ;  /* 0x0000000503069210 */ /* 0x008fca0007f5e0ff */
[----:B----4-:R-:W-:-:S05]  /*8200*/  @!P1 IMAD.X R7, R0, 0x1, R21, P2 ;  /* 0x0000000100079824 */ /* 0x010fca00010e0615 */
[----:B------:R-:W2:Y:S01]  /*8210*/  @!P1 LD.E.128 R8, desc[UR38][R6.64] ;  /* 0x0000002606089980 */ /* 0x000ea2000c101d00 */
[----:B0-----:R-:W-:-:S05]  /*8220*/  @!P1 IADD3 R14, P2, R14, R5, RZ ;  /* 0x000000050e0e9210 */ /* 0x001fca0007f5e0ff */
[----:B-----5:R-:W-:-:S04]  /*8230*/  @!P1 IMAD.X R3, R4, 0x1, R21, P2 ;  /* 0x0000000104039824 */ /* 0x020fc800010e0615 */
[----:B------:R-:W-:-:S05]  /*8240*/  @!P1 IMAD.MOV.U32 R15, RZ, RZ, R3 ;  /* 0x000000ffff0f9224 */ /* 0x000fca00078e0003 */
[----:B------:R0:W3:Y:S01]  /*8250*/  @!P1 LD.E.128 R4, desc[UR38][R14.64] ;  /* 0x000000260e049980 */ /* 0x0000e2000c101d00 */
[----:B------:R-:W-:Y:S02]  /*8260*/  CS2R R36, SRZ ;  /* 0x0000000000247805 */ /* 0x000fe4000001ff00 */
[----:B------:R-:W-:Y:S02]  /*8270*/  CS2R R38, SRZ ;  /* 0x0000000000267805 */ /* 0x000fe4000001ff00 */
[----:B------:R-:W-:Y:S01]  /*8280*/  CS2R R20, SRZ ;  /* 0x0000000000147805 */ /* 0x000fe2000001ff00 */
[----:B------:R-:W1:Y:S01]  /*8290*/  SHFL.IDX PT, R24, R24, 0x1, 0x1c1f ;  /* 0x003c1f0018187f89 */ /* 0x000e6200000e0000 */
[----:B------:R-:W-:-:S03]  /*82a0*/  CS2R R28, SRZ ;  /* 0x00000000001c7805 */ /* 0x000fc6000001ff00 */
[----:B0-----:R0:W4:Y:S01]  /*82b0*/  SHFL.IDX PT, R14, R27, 0x1, 0x1c1f ;  /* 0x003c1f001b0e7f89 */ /* 0x00112200000e0000 */
[----:B--2---:R-:W-:Y:S02]  /*82c0*/  @!P1 IMAD.MOV.U32 R36, RZ, RZ, R8 ;  /* 0x000000ffff249224 */ /* 0x004fe400078e0008 */
[----:B------:R-:W-:Y:S02]  /*82d0*/  @!P1 IMAD.MOV.U32 R37, RZ, RZ, R9 ;  /* 0x000000ffff259224 */ /* 0x000fe400078e0009 */
        /* <DEDUP_REMOVED lines=8> */
[----:B---3--:R-:W-:Y:S01]  /*8360*/  @!P1 IMAD.MOV.U32 R20, RZ, RZ, R4 ;  /* 0x000000ffff149224 */ /* 0x008fe200078e0004 */
[----:B------:R0:W3:Y:S01]  /*8370*/  SHFL.IDX PT, R3, R25, 0x1, 0x1c1f ;  /* 0x003c1f0019037f89 */ /* 0x0000e200000e0000 */
[----:B------:R-:W-:Y:S01]  /*8380*/  @!P1 IMAD.MOV.U32 R21, RZ, RZ, R5 ;  /* 0x000000ffff159224 */ /* 0x000fe200078e0005 */
[----:B------:R-:W-:Y:S01]  /*8390*/  PRMT R31, R8, 0x7610, R31 ;  /* 0x00007610081f7816 */ /* 0x000fe2000000001f */
[----:B------:R-:W-:Y:S02]  /*83a0*/  @!P1 IMAD.MOV.U32 R28, RZ, RZ, R6 ;  /* 0x000000ffff1c9224 */ /* 0x000fe400078e0006 */
[----:B------:R-:W-:Y:S02]  /*83b0*/  @!P1 IMAD.MOV.U32 R29, RZ, RZ, R7 ;  /* 0x000000ffff1d9224 */ /* 0x000fe400078e0007 */
[----:B------:R-:W-:Y:S02]  /*83c0*/  IMAD.MOV.U32 R4, RZ, RZ, R20 ;  /* 0x000000ffff047224 */ /* 0x000fe400078e0014 */
[----:B------:R-:W-:-:S02]  /*83d0*/  IMAD.MOV.U32 R5, RZ, RZ, R21 ;  /* 0x000000ffff057224 */ /* 0x000fc400078e0015 */
[----:B------:R-:W-:Y:S01]  /*83e0*/  IMAD.MOV.U32 R9, RZ, RZ, R39 ;  /* 0x000000ffff097224 */ /* 0x000fe200078e0027 */
[----:B------:R-:W-:Y:S01]  /*83f0*/  PRMT R50, R4, 0x7610, R50 ;  /* 0x0000761004327816 */ /* 0x000fe20000000032 */
[----:B------:R-:W-:Y:S01]  /*8400*/  IMAD.MOV.U32 R6, RZ, RZ, R28 ;  /* 0x000000ffff067224 */ /* 0x000fe200078e001c */
[----:B------:R-:W-:Y:S01]  /*8410*/  PRMT R54, R5, 0x7610, R54 ;  /* 0x0000761005367816 */ /* 0x000fe20000000036 */
[----:B------:R-:W-:Y:S01]  /*8420*/  IMAD.MOV.U32 R7, RZ, RZ, R29 ;  /* 0x000000ffff077224 */ /* 0x000fe200078e001d */
[----:B------:R-:W-:Y:S02]  /*8430*/  PRMT R34, R9, 0x7610, R34 ;  /* 0x0000761009227816 */ /* 0x000fe40000000022 */
[----:B------:R-:W-:Y:S02]  /*8440*/  CS2R R4, SRZ ;  /* 0x0000000000047805 */ /* 0x000fe4000001ff00 */
[----:B------:R-:W-:Y:S02]  /*8450*/  PRMT R31, R31, 0x5410, R6 ;  /* 0x000054101f1f7816 */ /* 0x000fe40000000006 */
[----:B012-4-:R-:W-:-:S07]  /*8460*/  PRMT R55, R7, 0x7610, R55 ;  /* 0x0000761007377816 */ /* 0x017fce0000000037 */
.L_x_14354:
[----:B------:R-:W2:Y:S01]  /*8470*/  LDL R7, [R1+0x48] ;  /* 0x0000480001077983 */ /* 0x000ea20000100800 */
[----:B------:R-:W-:Y:S01]  /*8480*/  VIADD R41, R41, 0x60 ;  /* 0x0000006029297836 */ /* 0x000fe20000000000 */
[----:B------:R-:W-:Y:S01]  /*8490*/  BSSY B1, `(.L_x_14079) ;  /* 0x0000016000017945 */ /* 0x000fe20003800000 */
[----:B------:R-:W-:Y:S02]  /*84a0*/  CS2R R8, SRZ ;  /* 0x0000000000087805 */ /* 0x000fe4000001ff00 */
[----:B------:R-:W-:Y:S02]  /*84b0*/  CS2R R10, SRZ ;  /* 0x00000000000a7805 */ /* 0x000fe4000001ff00 */
[----:B------:R-:W-:Y:S02]  /*84c0*/  ISETP.GE.AND P1, PT, R41, R32, PT ;  /* 0x000000202900720c */ /* 0x000fe40003f26270 */
[----:B--2---:R-:W-:-:S04]  /*84d0*/  LEA.HI R6, R7, R7, RZ, 0x1 ;  /* 0x0000000707067211 */ /* 0x004fc800078f08ff */
        /* <DEDUP_REMOVED lines=11> */
[-C--:B---3--:R-:W-:Y:S02]  /*8590*/  IADD3 R8, P1, R3, R4.reuse, RZ ;  /* 0x0000000403087210 */ /* 0x088fe40007f3e0ff */
[----:B------:R-:W-:-:S03]  /*85a0*/  IADD3 R4, P2, R14, R4, RZ ;  /* 0x000000040e047210 */ /* 0x000fc60007f5e0ff */
[--C-:B------:R-:W-:Y:S02]  /*85b0*/  IMAD.X R9, R0, 0x1, R5.reuse, P1 ;  /* 0x0000000100097824 */ /* 0x100fe400008e0605 */
[----:B------:R-:W-:-:S04]  /*85c0*/  IMAD.X R5, R24, 0x1, R5, P2 ;  /* 0x0000000118057824 */ /* 0x000fc800010e0605 */
[----:B------:R-:W5:Y:S04]  /*85d0*/  LD.E.128 R8, desc[UR38][R8.64] ;  /* 0x0000002608087980 */ /* 0x000f68000c101d00 */
[----:B------:R-:W5:Y:S02]  /*85e0*/  LD.E.128 R4, desc[UR38][R4.64] ;  /* 0x0000002604047980 */ /* 0x000f64000c101d00 */
.L_x_14080:
[----:B------:R-:W-:Y:S05]  /*85f0*/  BSYNC B1 ;  /* 0x0000000000017941 */ /* 0x000fea0003800000 */
.L_x_14079:
[----:B------:R-:W0:Y:S01]  /*8600*/  SYNCS.PHASECHK.TRANS64.TRYWAIT P1, [R2+URZ+0x16800], R13 ;  /* 0x0168000d020075a7 */ /* 0x000e22000802017f */
[----:B------:R-:W-:Y:S01]  /*8610*/  IMAD R32, R33, -0xc0, R32 ;  /* 0xffffff4021207824 */ /* 0x000fe200078e0220 */
[----:B------:R-:W-:Y:S01]  /*8620*/  BSSY B1, `(.L_x_14081) ;  /* 0x0000014000017945 */ /* 0x000fe20003800000 */
[----:B-----5:R-:W-:Y:S02]  /*8630*/  IMAD.MOV.U32 R0, RZ, RZ, R4 ;  /* 0x000000ffff007224 */ /* 0x020fe400078e0004 */
[----:B---3--:R-:W-:Y:S01]  /*8640*/  IMAD.MOV.U32 R3, RZ, RZ, R5 ;  /* 0x000000ffff037224 */ /* 0x008fe200078e0005 */
[----:B------:R-:W-:Y:S01]  /*8650*/  VIMNMX R32, R32, 0xc0, PT ;  /* 0x000000c020207848 */ /* 0x000fe20003fe0100 */
[C---:B------:R-:W-:Y:S01]  /*8660*/  VIADD R12, R17.reuse, 0x60 ;  /* 0x00000060110c7836 */ /* 0x040fe20000000000 */
[----:B------:R-:W-:Y:S01]  /*8670*/  PRMT R43, R0, 0x7610, R43 ;  /* 0x00007610002b7816 */ /* 0x000fe2000000002b */
[----:B------:R-:W-:Y:S01]  /*8680*/  IMAD.MOV.U32 R0, RZ, RZ, R6 ;  /* 0x000000ffff007224 */ /* 0x000fe200078e0006 */
[-C--:B------:R-:W-:Y:S01]  /*8690*/  ISETP.GE.OR P2, PT, R17, R32.reuse, P0 ;  /* 0x000000201100720c */ /* 0x080fe20000746670 */
[----:B------:R-:W-:Y:S01]  /*86a0*/  IMAD.MOV.U32 R14, RZ, RZ, R9 ;  /* 0x000000ffff0e7224 */ /* 0x000fe200078e0009 */
[----:B------:R-:W-:Y:S01]  /*86b0*/  PRMT R42, R3, 0x7610, R42 ;  /* 0x00007610032a7816 */ /* 0x000fe2000000002a */
[----:B------:R-:W-:Y:S01]  /*86c0*/  IMAD.MOV.U32 R3, RZ, RZ, R7 ;  /* 0x000000ffff037224 */ /* 0x000fe200078e0007 */
[----:B------:R-:W-:Y:S01]  /*86d0*/  ISETP.GE.OR P0, PT, R12, R32, P0 ;  /* 0x000000200c00720c */ /* 0x000fe20000706670 */
        /* <DEDUP_REMOVED lines=8> */
.L_x_14355:
[----:B------:R-:W-:Y:S05]  /*8760*/  BSYNC B1 ;  /* 0x0000000000017941 */ /* 0x000fea0003800000 */
.L_x_14081:
[----:B------:R-:W-:Y:S04]  /*8770*/  BSSY B1, `(.L_x_14083) ;  /* 0x0000070000017945 */ /* 0x000fe80003800000 */
[----:B------:R-:W-:Y:S05]  /*8780*/  @P2 BRA `(.L_x_14084) ;  /* 0x0000000400b82947 */ /* 0x000fea0003800000 */
[----:B------:R-:W2:Y:S01]  /*8790*/  LDL R12, [R1+0x38] ;  /* 0x00003800010c7983 */ /* 0x000ea20000100800 */
[----:B0-----:R-:W-:Y:S01]  /*87a0*/  IMAD.IADD R13, R18, 0x1, R35 ;  /* 0x00000001120d7824 */ /* 0x001fe200078e0223 */
[----:B------:R-:W-:Y:S01]  /*87b0*/  SHF.R.U64 R49, R20, 0x10, R21 ;  /* 0x0000001014317819 */ /* 0x000fe20000001215 */
[----:B------:R-:W0:Y:S01]  /*87c0*/  S2R R14, SR_TID.X ;  /* 0x00000000000e7919 */ /* 0x000e220000002100 */
[----:B------:R-:W-:Y:S02]  /*87d0*/  SHF.R.U64 R47, R36, 0x10, R37 ;  /* 0x00000010242f7819 */ /* 0x000fe40000001225 */
[----:B------:R-:W-:Y:S02]  /*87e0*/  SHF.R.U64 R36, R38, 0x10, R39 ;  /* 0x0000001026247819 */ /* 0x000fe40000001227 */
[----:B------:R-:W-:Y:S02]  /*87f0*/  SHF.R.U64 R52, R28, 0x10, R29 ;  /* 0x000000101c347819 */ /* 0x000fe4000000121d */
[----:B------:R-:W-:-:S02]  /*8800*/  PRMT R49, R50, 0x5410, R49 ;  /* 0x0000541032317816 */ /* 0x000fc40000000031 */
[----:B------:R-:W-:Y:S02]  /*8810*/  SHF.R.U32.HI R39, RZ, 0x10, R39 ;  /* 0x00000010ff277819 */ /* 0x000fe40000011627 */
[----:B------:R-:W-:Y:S01]  /*8820*/  PRMT R38, R48, 0x5410, R47 ;  /* 0x0000541030267816 */ /* 0x000fe2000000002f */
[----:B------:R-:W-:Y:S01]  /*8830*/  IMAD.U32 R50, R49, 0x10000, RZ ;  /* 0x0001000031327824 */ /* 0x000fe200078e00ff */
[----:B------:R-:W-:Y:S02]  /*8840*/  SHF.R.U32.HI R53, RZ, 0x10, R29 ;  /* 0x00000010ff357819 */ /* 0x000fe4000001161d */
[C---:B------:R-:W-:Y:S02]  /*8850*/  PRMT R47, R31.reuse, 0x5410, R36 ;  /* 0x000054101f2f7816 */ /* 0x040fe40000000024 */
[----:B------:R-:W-:Y:S02]  /*8860*/  PRMT R52, R31, 0x5432, R52 ;  /* 0x000054321f347816 */ /* 0x000fe40000000034 */
[----:B------:R-:W-:Y:S01]  /*8870*/  PRMT R48, R34, 0x5410, R39 ;  /* 0x0000541022307816 */ /* 0x000fe20000000027 */
[----:B------:R-:W-:Y:S01]  /*8880*/  IMAD.U32 R39, R38, 0x10000, RZ ;  /* 0x0001000026277824 */ /* 0x000fe200078e00ff */
[----:B------:R-:W-:-:S02]  /*8890*/  SHF.R.U32.HI R46, RZ, 0x10, R37 ;  /* 0x00000010ff2e7819 */ /* 0x000fc40000011625 */
[----:B------:R-:W-:Y:S02]  /*88a0*/  SHF.R.U32.HI R51, RZ, 0x10, R21 ;  /* 0x00000010ff337819 */ /* 0x000fe40000011615 */
[----:B------:R-:W-:Y:S02]  /*88b0*/  PRMT R53, R55, 0x5410, R53 ;  /* 0x0000541037357816 */ /* 0x000fe40000000035 */
[----:B------:R-:W-:Y:S02]  /*88c0*/  LOP3.LUT R49, R49, 0xffff0000, RZ, 0xc0, !PT ;  /* 0xffff000031317812 */ /* 0x000fe400078ec0ff */
[----:B------:R-:W-:Y:S02]  /*88d0*/  PRMT R46, R34, 0x5432, R46 ;  /* 0x00005432222e7816 */ /* 0x000fe4000000002e */
[----:B------:R-:W-:Y:S01]  /*88e0*/  PRMT R51, R54, 0x5410, R51 ;  /* 0x0000541036337816 */ /* 0x000fe20000000033 */
[----:B0-----:R-:W-:-:S05]  /*88f0*/  VIADD R25, R14, 0xffffff80 ;  /* 0xffffff800e197836 */ /* 0x001fca0000000000 */
[----:B------:R-:W-:-:S04]  /*8900*/  SHF.R.S32.HI R24, RZ, 0x1f, R25 ;  /* 0x0000001fff187819 */ /* 0x000fc80000011419 */
[----:B------:R-:W-:-:S04]  /*8910*/  LEA.HI R24, R24, R25, RZ, 0x5 ;  /* 0x0000001918187211 */ /* 0x000fc800078f28ff */
        /* <DEDUP_REMOVED lines=12> */
[----:B------:R-:W0:Y:S04]  /*89e0*/  LDS.128 R12, [R32+0x8400] ;  /* 0x00840000200c7984 */ /* 0x000e280000000c00 */
[----:B------:R-:W1:Y:S01]  /*89f0*/  LDS.128 R24, [R33+0x8400] ;  /* 0x0084000021187984 */ /* 0x000e620000000c00 */
[C---:B0-----:R-:W-:Y:S01]  /*8a00*/  IMAD.U32 R20, R12.reuse, 0x10000, RZ ;  /* 0x000100000c147824 */ /* 0x041fe200078e00ff */
        /* <DEDUP_REMOVED lines=9> */
[----:B------:R-:W-:Y:S01]  /*8aa0*/  LOP3.LUT R31, R38, 0xffff0000, RZ, 0xc0, !PT ;  /* 0xffff0000261f7812 */ /* 0x000fe200078ec0ff */
[----:B------:R-:W-:-:S02]  /*8ab0*/  IMAD.U32 R38, R51, 0x10000, RZ ;  /* 0x0001000033267824 */ /* 0x000fc400078e00ff */
[----:B------:R-:W-:Y:S01]  /*8ac0*/  FFMA.FTZ R55, R20, R39, -R55 ;  /* 0x0000002714377223 */ /* 0x000fe20000010837 */
[----:B------:R-:W-:Y:S01]  /*8ad0*/  FMUL.FTZ R39, R24, R49 ;  /* 0x0000003118277220 */ /* 0x000fe20000410000 */
[----:B------:R-:W-:Y:S01]  /*8ae0*/  FFMA.FTZ R57, R20, R50, R57 ;  /* 0x0000003214397223 */ /* 0x000fe20000010039 */
[----:B------:R-:W-:Y:S02]  /*8af0*/  IMAD.U32 R20, R46, 0x10000, RZ ;  /* 0x000100002e147824 */ /* 0x000fe400078e00ff */
[-C--:B------:R-:W-:Y:S01]  /*8b00*/  FMUL.FTZ R59, R24, R31.reuse ;  /* 0x0000001f183b7220 */ /* 0x080fe20000410000 */
[----:B------:R-:W-:Y:S01]  /*8b10*/  FFMA.FTZ R50, R12, R31, -R39 ;  /* 0x0000001f0c327223 */ /* 0x000fe20000010827 */
[C---:B------:R-:W-:Y:S01]  /*8b20*/  FMUL.FTZ R54, R34.reuse, R38 ;  /* 0x0000002622367220 */ /* 0x040fe20000410000 */
[----:B------:R-:W-:Y:S01]  /*8b30*/  FMUL.FTZ R31, R34, R20 ;  /* 0x00000014221f7220 */ /* 0x000fe20000410000 */
[----:B------:R-:W-:Y:S01]  /*8b40*/  LOP3.LUT R24, R51, 0xffff0000, RZ, 0xc0, !PT ;  /* 0xffff000033187812 */ /* 0x000fe200078ec0ff */
[----:B------:R-:W-:Y:S01]  /*8b50*/  IMAD.U32 R36, R26, 0x10000, RZ ;  /* 0x000100001a247824 */ /* 0x000fe200078e00ff */
[----:B------:R-:W-:Y:S01]  /*8b60*/  LOP3.LUT R46, R46, 0xffff0000, RZ, 0xc0, !PT ;  /* 0xffff00002e2e7812 */ /* 0x000fe200078ec0ff */
[C---:B------:R-:W-:Y:S01]  /*8b70*/  FFMA.FTZ R38, R21.reuse, R38, R31 ;  /* 0x0000002615267223 */ /* 0x040fe2000001001f */
[----:B------:R-:W-:Y:S01]  /*8b80*/  FFMA.FTZ R34, R12, R49, R59 ;  /* 0x000000310c227223 */ /* 0x000fe2000001003b */
[----:B------:R-:W-:Y:S01]  /*8b90*/  FFMA.FTZ R54, R21, R20, -R54 ;  /* 0x0000001415367223 */ /* 0x000fe20000010836 */
[----:B------:R-:W-:-:S02]  /*8ba0*/  IMAD.U32 R31, R52, 0x10000, RZ ;  /* 0x00010000341f7824 */ /* 0x000fc400078e00ff */
[----:B------:R-:W-:Y:S01]  /*8bb0*/  FMUL.FTZ R12, R25, R24 ;  /* 0x00000018190c7220 */ /* 0x000fe20000410000 */
[----:B------:R-:W-:Y:S02]  /*8bc0*/  IMAD.U32 R21, R47, 0x10000, RZ ;  /* 0x000100002f157824 */ /* 0x000fe400078e00ff */
[-C--:B------:R-:W-:Y:S01]  /*8bd0*/  FMUL.FTZ R56, R25, R46.reuse ;  /* 0x0000002e19387220 */ /* 0x080fe20000410000 */
[----:B------:R-:W-:Y:S02]  /*8be0*/  IMAD.U32 R37, R27, 0x10000, RZ ;  /* 0x000100001b257824 */ /* 0x000fe400078e00ff */
[----:B------:R-:W-:Y:S01]  /*8bf0*/  FMUL.FTZ R49, R36, R31 ;  /* 0x0000001f24317220 */ /* 0x000fe20000410000 */
[----:B------:R-:W-:Y:S02]  /*8c00*/  IMAD.U32 R20, R53, 0x10000, RZ ;  /* 0x0001000035147824 */ /* 0x000fe400078e00ff */
[----:B------:R-:W-:Y:S01]  /*8c10*/  FFMA.FTZ R25, R13, R46, -R12 ;  /* 0x0000002e0d197223 */ /* 0x000fe2000001080c */
[----:B------:R-:W-:-:S02]  /*8c20*/  IMAD.U32 R28, R14, 0x10000, RZ ;  /* 0x000100000e1c7824 */ /* 0x000fc400078e00ff */
[-C--:B------:R-:W-:Y:S01]  /*8c30*/  FMUL.FTZ R36, R36, R21.reuse ;  /* 0x0000001524247220 */ /* 0x080fe20000410000 */
[----:B------:R-:W-:Y:S01]  /*8c40*/  FFMA.FTZ R39, R13, R24, R56 ;  /* 0x000000180d277223 */ /* 0x000fe20000010038 */
[----:B------:R-:W-:Y:S02]  /*8c50*/  IMAD.U32 R29, R15, 0x10000, RZ ;  /* 0x000100000f1d7824 */ /* 0x000fe400078e00ff */
[C---:B------:R-:W-:Y:S01]  /*8c60*/  FMUL.FTZ R24, R37.reuse, R20 ;  /* 0x0000001425187220 */ /* 0x040fe20000410000 */
[----:B------:R-:W-:Y:S02]  /*8c70*/  IMAD.U32 R12, R48, 0x10000, RZ ;  /* 0x00010000300c7824 */ /* 0x000fe400078e00ff */
        /* <DEDUP_REMOVED lines=8> */
[----:B------:R-:W-:Y:S02]  /*8d00*/  LOP3.LUT R12, R53, 0xffff0000, RZ, 0xc0, !PT ;  /* 0xffff0000350c7812 */ /* 0x000fe400078ec0ff */
        /* <DEDUP_REMOVED lines=22> */
.L_x_14084:
[----:B------:R-:W-:Y:S05]  /*8e70*/  BSYNC B1 ;  /* 0x0000000000017941 */ /* 0x000fea0003800000 */
.L_x_14083:
[----:B------:R-:W-:Y:S02]  /*8e80*/  PRMT R20, R0, 0x7610, R20 ;  /* 0x0000761000147816 */ /* 0x000fe40000000014 */
[----:B------:R-:W-:Y:S01]  /*8e90*/  PRMT R21, R3, 0x7610, R21 ;  /* 0x0000761003157816 */ /* 0x000fe20000000015 */
[----:B------:R-:W-:Y:S06]  /*8ea0*/  @P0 BRA `(.L_x_14075) ;  /* 0x0000000400a80947 */ /* 0x000fec0003800000 */
[----:B-1----:R-:W2:Y:S01]  /*8eb0*/  LDL R12, [R1+0x3c] ;  /* 0x00003c00010c7983 */ /* 0x002ea20000100800 */
[C---:B0-----:R-:W-:Y:S02]  /*8ec0*/  VIADD R13, R17.reuse, 0x60 ;  /* 0x00000060110d7836 */ /* 0x041fe40000000000 */
[----:B------:R-:W-:Y:S01]  /*8ed0*/  VIADD R14, R17, 0x60 ;  /* 0x00000060110e7836 */ /* 0x000fe20000000000 */
[----:B------:R-:W3:Y:S01]  /*8ee0*/  LDL R36, [R1+0x4c] ;  /* 0x00004c0001247983 */ /* 0x000ee20000100800 */
[----:B------:R-:W-:Y:S02]  /*8ef0*/  IMAD.SHL.U32 R13, R13, 0x40, RZ ;  /* 0x000000400d0d7824 */ /* 0x000fe400078e00ff */
[----:B------:R-:W-:Y:S02]  /*8f00*/  IMAD.SHL.U32 R14, R14, 0x40, RZ ;  /* 0x000000400e0e7824 */ /* 0x000fe400078e00ff */
[----:B------:R-:W-:Y:S01]  /*8f10*/  IMAD.IADD R0, R18, 0x1, R35 ;  /* 0x0000000112007824 */ /* 0x000fe200078e0223 */
[----:B------:R-:W-:-:S02]  /*8f20*/  LOP3.LUT R13, R13, 0x1c0, RZ, 0xc0, !PT ;  /* 0x000001c00d0d7812 */ /* 0x000fc400078ec0ff */
[----:B------:R-:W-:Y:S02]  /*8f30*/  LOP3.LUT R14, R14, 0x1c0, RZ, 0xc0, !PT ;  /* 0x000001c00e0e7812 */ /* 0x000fe400078ec0ff */
[----:B------:R-:W-:Y:S02]  /*8f40*/  SHF.R.U32.HI R13, RZ, 0x3, R13 ;  /* 0x00000003ff0d7819 */ /* 0x000fe4000001160d */
[----:B------:R-:W-:-:S04]  /*8f50*/  LOP3.LUT R0, R14, 0x38, R0, 0xf8, !PT ;  /* 0x000000380e007812 */ /* 0x000fc800078ef800 */
[----:B------:R-:W-:Y:S02]  /*8f60*/  LOP3.LUT R0, R0, R13, RZ, 0x3c, !PT ;  /* 0x0000000d00007212 */ /* 0x000fe400078e3cff */
[----:B------:R-:W-:Y:S02]  /*8f70*/  SHF.R.U64 R4, R4, 0x10, R5 ;  /* 0x0000001004047819 */ /* 0x000fe40000001205 */
[--C-:B------:R-:W-:Y:S02]  /*8f80*/  SHF.R.U64 R8, R8, 0x10, R9.reuse ;  /* 0x0000001008087819 */ /* 0x100fe40000001209 */
[----:B------:R-:W-:Y:S02]  /*8f90*/  SHF.R.U32.HI R9, RZ, 0x10, R9 ;  /* 0x00000010ff097819 */ /* 0x000fe40000011609 */
[----:B------:R-:W-:Y:S02]  /*8fa0*/  PRMT R43, R43, 0x5410, R4 ;  /* 0x000054102b2b7816 */ /* 0x000fe40000000004 */
[----:B------:R-:W-:-:S02]  /*8fb0*/  SHF.R.U32.HI R31, RZ, 0x10, R11 ;  /* 0x00000010ff1f7819 */ /* 0x000fc4000001160b */
[----:B------:R-:W-:Y:S02]  /*8fc0*/  PRMT R45, R45, 0x5410, R8 ;  /* 0x000054102d2d7816 */ /* 0x000fe40000000008 */
[----:B------:R-:W-:Y:S02]  /*8fd0*/  SHF.R.U64 R29, R10, 0x10, R11 ;  /* 0x000000100a1d7819 */ /* 0x000fe4000000120b */
[----:B------:R-:W-:Y:S02]  /*8fe0*/  PRMT R44, R44, 0x5410, R9 ;  /* 0x000054102c2c7816 */ /* 0x000fe40000000009 */
[----:B------:R-:W-:Y:S02]  /*8ff0*/  SHF.R.U32.HI R5, RZ, 0x10, R5 ;  /* 0x00000010ff057819 */ /* 0x000fe40000011605 */
[----:B------:R-:W-:Y:S01]  /*9000*/  PRMT R31, R21, 0x5410, R31 ;  /* 0x00005410151f7816 */ /* 0x000fe2000000001f */
[----:B------:R-:W-:Y:S01]  /*9010*/  IMAD.U32 R21, R45, 0x10000, RZ ;  /* 0x000100002d157824 */ /* 0x000fe200078e00ff */
[----:B------:R-:W-:Y:S01]  /*9020*/  PRMT R42, R42, 0x5410, R5 ;  /* 0x000054102a2a7816 */ /* 0x000fe20000000005 */
[----:B------:R-:W-:Y:S01]  /*9030*/  IMAD.U32 R28, R44, 0x10000, RZ ;  /* 0x000100002c1c7824 */ /* 0x000fe200078e00ff */
[----:B------:R-:W-:-:S03]  /*9040*/  PRMT R29, R20, 0x5410, R29 ;  /* 0x00005410141d7816 */ /* 0x000fc6000000001d */
[----:B------:R-:W-:Y:S01]  /*9050*/  IMAD.U32 R32, R42, 0x10000, RZ ;  /* 0x000100002a207824 */ /* 0x000fe200078e00ff */
[----:B------:R-:W-:Y:S01]  /*9060*/  LOP3.LUT R45, R45, 0xffff0000, RZ, 0xc0, !PT ;  /* 0xffff00002d2d7812 */ /* 0x000fe200078ec0ff */
[----:B--2---:R-:W-:-:S04]  /*9070*/  IMAD.IADD R3, R12, 0x1, R0 ;  /* 0x000000010c037824 */ /* 0x004fc800078e0200 */
[----:B------:R-:W-:Y:S01]  /*9080*/  IMAD R3, R3, 0x2, R2 ;  /* 0x0000000203037824 */ /* 0x000fe200078e0202 */
[----:B---3--:R-:W-:Y:S04]  /*9090*/  LDS.128 R12, [R36+0x8400] ;  /* 0x00840000240c7984 */ /* 0x008fe80000000c00 */
[----:B------:R-:W0:Y:S01]  /*90a0*/  LDS.128 R24, [R3+0x8400] ;  /* 0x0084000003187984 */ /* 0x000e220000000c00 */
[--C-:B------:R-:W-:Y:S02]  /*90b0*/  SHF.R.U64 R0, R6, 0x10, R7.reuse ;  /* 0x0000001006007819 */ /* 0x100fe40000001207 */
[----:B------:R-:W-:Y:S02]  /*90c0*/  SHF.R.U32.HI R7, RZ, 0x10, R7 ;  /* 0x00000010ff077819 */ /* 0x000fe40000011607 */
[----:B------:R-:W-:-:S02]  /*90d0*/  PRMT R41, R41, 0x5410, R0 ;  /* 0x0000541029297816 */ /* 0x000fc40000000000 */
[----:B------:R-:W-:Y:S01]  /*90e0*/  PRMT R40, R40, 0x5410, R7 ;  /* 0x0000541028287816 */ /* 0x000fe20000000007 */
[C---:B0-----:R-:W-:Y:S01]  /*90f0*/  IMAD.U32 R9, R24.reuse, 0x10000, RZ ;  /* 0x0001000018097824 */ /* 0x041fe200078e00ff */
[----:B------:R-:W-:Y:S01]  /*9100*/  LOP3.LUT R10, R24, 0xffff0000, RZ, 0xc0, !PT ;  /* 0xffff0000180a7812 */ /* 0x000fe200078ec0ff */
[C---:B------:R-:W-:Y:S01]  /*9110*/  IMAD.U32 R11, R25.reuse, 0x10000, RZ ;  /* 0x00010000190b7824 */ /* 0x040fe200078e00ff */
[----:B------:R-:W-:Y:S01]  /*9120*/  LOP3.LUT R24, R25, 0xffff0000, RZ, 0xc0, !PT ;  /* 0xffff000019187812 */ /* 0x000fe200078ec0ff */
[----:B------:R-:W-:Y:S02]  /*9130*/  IMAD.U32 R25, R43, 0x10000, RZ ;  /* 0x000100002b197824 */ /* 0x000fe400078e00ff */
[----:B------:R-:W-:Y:S02]  /*9140*/  IMAD.U32 R0, R12, 0x10000, RZ ;  /* 0x000100000c007824 */ /* 0x000fe400078e00ff */
[C---:B------:R-:W-:Y:S01]  /*9150*/  FMUL.FTZ R33, R9.reuse, R25 ;  /* 0x0000001909217220 */ /* 0x040fe20000410000 */
[----:B------:R-:W-:Y:S01]  /*9160*/  FMUL.FTZ R9, R9, R21 ;  /* 0x0000001509097220 */ /* 0x000fe20000410000 */
[----:B------:R-:W-:-:S02]  /*9170*/  IMAD.U32 R20, R27, 0x10000, RZ ;  /* 0x000100001b147824 */ /* 0x000fc400078e00ff */
[----:B------:R-:W-:Y:S01]  /*9180*/  FFMA.FTZ R33, R0, R21, -R33 ;  /* 0x0000001500217223 */ /* 0x000fe20000010821 */
[----:B------:R-:W-:Y:S02]  /*9190*/  IMAD.U32 R21, R40, 0x10000, RZ ;  /* 0x0001000028157824 */ /* 0x000fe400078e00ff */
[----:B------:R-:W-:Y:S01]  /*91a0*/  FFMA.FTZ R25, R0, R25, R9 ;  /* 0x0000001900197223 */ /* 0x000fe20000010009 */
[----:B------:R-:W-:Y:S02]  /*91b0*/  IMAD.U32 R9, R31, 0x10000, RZ ;  /* 0x000100001f097824 */ /* 0x000fe400078e00ff */
[C---:B------:R-:W-:Y:S01]  /*91c0*/  FMUL.FTZ R34, R11.reuse, R32 ;  /* 0x000000200b227220 */ /* 0x040fe20000410000 */
[-C--:B------:R-:W-:Y:S01]  /*91d0*/  FMUL.FTZ R0, R11, R28.reuse ;  /* 0x0000001c0b007220 */ /* 0x080fe20000410000 */
[----:B------:R-:W-:Y:S02]  /*91e0*/  IMAD.U32 R5, R13, 0x10000, RZ ;  /* 0x000100000d057824 */ /* 0x000fe400078e00ff */
[----:B------:R-:W-:Y:S01]  /*91f0*/  FMUL.FTZ R11, R20, R21 ;  /* 0x00000015140b7220 */ /* 0x000fe20000410000 */
[----:B------:R-:W-:Y:S01]  /*9200*/  LOP3.LUT R4, R12, 0xffff0000, RZ, 0xc0, !PT ;  /* 0xffff00000c047812 */ /* 0x000fe200078ec0ff */
[----:B------:R-:W-:Y:S01]  /*9210*/  IMAD.U32 R8, R15, 0x10000, RZ ;  /* 0x000100000f087824 */ /* 0x000fe200078e00ff */
[C---:B------:R-:W-:Y:S01]  /*9220*/  LOP3.LUT R7, R14.reuse, 0xffff0000, RZ, 0xc0, !PT ;  /* 0xffff00000e077812 */ /* 0x040fe200078ec0ff */
[----:B------:R-:W-:Y:S01]  /*9230*/  IMAD.U32 R6, R14, 0x10000, RZ ;  /* 0x000100000e067824 */ /* 0x000fe200078e00ff */
[----:B------:R-:W-:Y:S01]  /*9240*/  LOP3.LUT R43, R43, 0xffff0000, RZ, 0xc0, !PT ;  /* 0xffff00002b2b7812 */ /* 0x000fe200078ec0ff */
[----:B------:R-:W-:Y:S01]  /*9250*/  FMUL.FTZ R20, R20, R9 ;  /* 0x0000000914147220 */ /* 0x000fe20000410000 */
[----:B------:R-:W-:Y:S01]  /*9260*/  LOP3.LUT R12, R13, 0xffff0000, RZ, 0xc0, !PT ;  /* 0xffff00000d0c7812 */ /* 0x000fe200078ec0ff */
[C---:B------:R-:W-:Y:S01]  /*9270*/  IMAD.U32 R13, R26.reuse, 0x10000, RZ ;  /* 0x000100001a0d7824 */ /* 0x040fe200078e00ff */
[----:B------:R-:W-:Y:S01]  /*9280*/  LOP3.LUT R14, R15, 0xffff0000, RZ, 0xc0, !PT ;  /* 0xffff00000f0e7812 */ /* 0x000fe200078ec0ff */
[----:B------:R-:W-:Y:S01]  /*9290*/  FFMA.FTZ R34, R5, R28, -R34 ;  /* 0x0000001c05227223 */ /* 0x000fe20000010822 */
[----:B------:R-:W-:Y:S01]  /*92a0*/  LOP3.LUT R15, R26, 0xffff0000, RZ, 0xc0, !PT ;  /* 0xffff00001a0f7812 */ /* 0x000fe200078ec0ff */
[C---:B------:R-:W-:Y:S01]  /*92b0*/  FFMA.FTZ R28, R8.reuse, R21, R20 ;  /* 0x00000015081c7223 */ /* 0x040fe20000010014 */
[----:B------:R-:W-:Y:S01]  /*92c0*/  LOP3.LUT R26, R27, 0xffff0000, RZ, 0xc0, !PT ;  /* 0xffff00001b1a7812 */ /* 0x000fe200078ec0ff */
[----:B------:R-:W-:Y:S01]  /*92d0*/  FFMA.FTZ R27, R8, R9, -R11 ;  /* 0x00000009081b7223 */ /* 0x000fe2000001080b */
[----:B------:R-:W-:Y:S01]  /*92e0*/  FMUL.FTZ R11, R10, R43 ;  /* 0x0000002b0a0b7220 */ /* 0x000fe20000410000 */
[----:B------:R-:W-:Y:S01]  /*92f0*/  LOP3.LUT R9, R42, 0xffff0000, RZ, 0xc0, !PT ;  /* 0xffff00002a097812 */ /* 0x000fe200078ec0ff */
[----:B------:R-:W-:Y:S01]  /*9300*/  FMUL.FTZ R21, R10, R45 ;  /* 0x0000002d0a157220 */ /* 0x000fe20000410000 */
[----:B------:R-:W-:-:S02]  /*9310*/  IMAD.U32 R8, R41, 0x10000, RZ ;  /* 0x0001000029087824 */ /* 0x000fc400078e00ff */
[----:B------:R-:W-:Y:S01]  /*9320*/  FFMA.FTZ R32, R5, R32, R0 ;  /* 0x0000002005207223 */ /* 0x000fe20000010000 */
[----:B------:R-:W-:Y:S01]  /*9330*/  LOP3.LUT R5, R44, 0xffff0000, RZ, 0xc0, !PT ;  /* 0xffff00002c057812 */ /* 0x000fe200078ec0ff */
[C---:B------:R-:W-:Y:S01]  /*9340*/  FFMA.FTZ R10, R4.reuse, R45, -R11 ;  /* 0x0000002d040a7223 */ /* 0x040fe2000001080b */
[----:B------:R-:W-:Y:S01]  /*9350*/  FFMA.FTZ R20, R4, R43, R21 ;  /* 0x0000002b04147223 */ /* 0x000fe20000010015 */
[----:B------:R-:W-:Y:S02]  /*9360*/  IMAD.U32 R0, R29, 0x10000, RZ ;  /* 0x000100001d007824 */ /* 0x000fe400078e00ff */
[C---:B------:R-:W-:Y:S01]  /*9370*/  FMUL.FTZ R11, R24.reuse, R9 ;  /* 0x00000009180b7220 */ /* 0x040fe20000410000 */
[C---:B------:R-:W-:Y:S01]  /*9380*/  FMUL.FTZ R21, R13.reuse, R8 ;  /* 0x000000080d157220 */ /* 0x040fe20000410000 */
[-C--:B------:R-:W-:Y:S01]  /*9390*/  FMUL.FTZ R24, R24, R5.reuse ;  /* 0x0000000518187220 */ /* 0x080fe20000410000 */
[-C--:B------:R-:W-:Y:S01]  /*93a0*/  FMUL.FTZ R13, R13, R0.reuse ;  /* 0x000000000d0d7220 */ /* 0x080fe20000410000 */
[----:B------:R-:W-:Y:S01]  /*93b0*/  FFMA.FTZ R11, R12, R5, -R11 ;  /* 0x000000050c0b7223 */ /* 0x000fe2000001080b */
[----:B------:R-:W-:Y:S01]  /*93c0*/  FFMA.FTZ R21, R6, R0, -R21 ;  /* 0x0000000006157223 */ /* 0x000fe20000010815 */
[----:B------:R-:W-:-:S02]  /*93d0*/  LOP3.LUT R4, R41, 0xffff0000, RZ, 0xc0, !PT ;  /* 0xffff000029047812 */ /* 0x000fc400078ec0ff */
[----:B------:R-:W-:Y:S02]  /*93e0*/  LOP3.LUT R0, R29, 0xffff0000, RZ, 0xc0, !PT ;  /* 0xffff00001d007812 */ /* 0x000fe400078ec0ff */
[----:B------:R-:W-:Y:S02]  /*93f0*/  LOP3.LUT R5, R40, 0xffff0000, RZ, 0xc0, !PT ;  /* 0xffff000028057812 */ /* 0x000fe400078ec0ff */
[----:B------:R-:W-:Y:S01]  /*9400*/  LOP3.LUT R31, R31, 0xffff0000, RZ, 0xc0, !PT ;  /* 0xffff00001f1f7812 */ /* 0x000fe200078ec0ff */
[----:B------:R-:W-:Y:S01]  /*9410*/  FFMA.FTZ R13, R6, R8, R13 ;  /* 0x00000008060d7223 */ /* 0x000fe2000001000d */
[C---:B------:R-:W-:Y:S01]  /*9420*/  FMUL.FTZ R6, R15.reuse, R4 ;  /* 0x000000040f067220 */ /* 0x040fe20000410000 */
[-C--:B------:R-:W-:Y:S01]  /*9430*/  FMUL.FTZ R15, R15, R0.reuse ;  /* 0x000000000f0f7220 */ /* 0x080fe20000410000 */
[C---:B------:R-:W-:Y:S01]  /*9440*/  FMUL.FTZ R29, R26.reuse, R5 ;  /* 0x000000051a1d7220 */ /* 0x040fe20000410000 */
        /* <DEDUP_REMOVED lines=16> */
.L_x_14075:
[----:B------:R-:W-:Y:S05]  /*9550*/  BSYNC B0 ;  /* 0x0000000000007941 */ /* 0x000fea0003800000 */
.L_x_14061:
        /* <DEDUP_REMOVED lines=8> */
.L_x_14058:
[----:B--2---:R-:W-:-:S05]  /*95e0*/  IMAD.U32 R0, RZ, RZ, UR37 ;  /* 0x00000025ff007e24 */ /* 0x004fca000f8e00ff */
[----:B------:R-:W-:-:S13]  /*95f0*/  ISETP.NE.AND P0, PT, R0, 0x3, PT ;  /* 0x000000030000780c */ /* 0x000fda0003f05270 */
[----:B------:R-:W-:Y:S05]  /*9600*/  @!P0 BRA `(.L_x_14085) ;  /* 0x0000000000048947 */ /* 0x000fea0003800000 */
[----:B------:R-:W-:Y:S01]  /*9610*/  BPT.TRAP 0x1 ;  /* 0x000000040000795c */ /* 0x000fe20000300000 */
.L_x_14085:
[----:B-1-3--:R-:W-:Y:S01]  /*9620*/  IMAD R7, R16, 0x8, R2 ;  /* 0x0000000810077824 */ /* 0x00afe200078e0202 */
[----:B------:R-:W-:-:S04]  /*9630*/  SHF.L.U32 R0, R23, 0x1f, RZ ;  /* 0x0000001f17007819 */ /* 0x000fc800000006ff */
[----:B------:R1:W2:Y:S01]  /*9640*/  SYNCS.PHASECHK.TRANS64.TRYWAIT P2, [R7+URZ+0x16830], R0 ;  /* 0x01683000070075a7 */ /* 0x0002a2000804017f */
[----:B------:R-:W-:Y:S05]  /*9650*/  @!P0 BRA `(.L_x_14086) ;  /* 0x0000000000048947 */ /* 0x000fea0003800000 */
[----:B------:R-:W-:Y:S01]  /*9660*/  BPT.TRAP 0x1 ;  /* 0x000000040000795c */ /* 0x000fe20000300000 */
.L_x_14086:
[----:B------:R-:W3:Y:S02]  /*9670*/  S2R R3, SR_TID.X ;  /* 0x0000000000037919 */ /* 0x000ee40000002100 */
[----:B---3--:R-:W-:-:S04]  /*9680*/  LOP3.LUT R3, R3, 0x7f, RZ, 0xc0, !PT ;  /* 0x0000007f03037812 */ /* 0x008fc800078ec0ff */
[----:B------:R-:W-:Y:S01]  /*9690*/  ISETP.NE.AND P1, PT, R3, RZ, PT ;  /* 0x000000ff0300720c */ /* 0x000fe20003f25270 */
[----:B--2---:R-:W-:-:S12]  /*96a0*/  @P2 BRA `(.L_x_14087) ;  /* 0x0000000000082947 */ /* 0x004fd80003800000 */
[----:B------:R-:W2:Y:S02]  /*96b0*/  SYNCS.PHASECHK.TRANS64.TRYWAIT P2, [R7+URZ+0x16830], R0 ;  /* 0x01683000070075a7 */ /* 0x000ea4000804017f */
[----:B--2---:R-:W-:Y:S05]  /*96c0*/  @!P2 BRA `(.L_x_14088) ;  /* 0x0000014c00f0a947 */ /* 0x004fea0003800000 */
.L_x_14087:
[----:B------:R-:W-:Y:S05]  /*96d0*/  WARPSYNC.ALL ;  /* 0x0000000000007948 */ /* 0x000fea0003800000 */
[----:B-12---:R-:W-:Y:S01]  /*96e0*/  VIADD R0, R2, 0xe400 ;  /* 0x0000e40002007836 */ /* 0x006fe20000000000 */
[----:B------:R-:W-:-:S04]  /*96f0*/  LOP3.LUT R8, R30, 0x10000, RZ, 0xfc, !PT ;  /* 0x000100001e087812 */ /* 0x000fc800078efcff */
[----:B------:R-:W-:-:S04]  /*9700*/  SHF.R.U32.HI R0, RZ, 0x4, R0 ;  /* 0x00000004ff007819 */ /* 0x000fc80000011600 */
[----:B------:R-:W-:-:S04]  /*9710*/  LOP3.LUT R0, R0, 0x3fff, RZ, 0xc0, !PT ;  /* 0x00003fff00007812 */ /* 0x000fc800078ec0ff */
[----:B------:R-:W-:Y:S01]  /*9720*/  LOP3.LUT R3, R0, 0x10000, RZ, 0xfc, !PT ;  /* 0x0001000000037812 */ /* 0x000fe200078efcff */
[----:B------:R-:W-:Y:S02]  /*9730*/  IMAD.MOV.U32 R9, RZ, RZ, 0x40000040 ;  /* 0x40000040ff097424 */ /* 0x000fe400078e00ff */
[----:B------:R-:W-:Y:S01]  /*9740*/  IMAD.MOV.U32 R5, RZ, RZ, 0x40000040 ;  /* 0x40000040ff057424 */ /* 0x000fe200078e00ff */
[----:B------:R-:W-:Y:S01]  /*9750*/  R2UR UR4, R8 ;  /* 0x00000000080472ca */ /* 0x000fe200000e0000 */
[----:B------:R-:W-:Y:S01]  /*9760*/  IMAD R4, R16, 0x400, R3 ;  /* 0x0000040010047824 */ /* 0x000fe200078e0203 */
[----:B------:R-:W-:Y:S01]  /*9770*/  R2UR UR5, R9 ;  /* 0x00000000090572ca */ /* 0x000fe200000e0000 */
[----:B0----5:R-:W-:Y:S01]  /*9780*/  WARPGROUP.ARRIVE ;  /* 0x00000000000079c5 */ /* 0x021fe20000000000 */
[----:B------:R-:W-:Y:S01]  /*9790*/  R2UR UR7, R5 ;  /* 0x00000000050772ca */ /* 0x000fe200000e0000 */
[----:B------:R-:W-:Y:S01]  /*97a0*/  VIADD R156, R8, 0x2 ;  /* 0x00000002089c7836 */ /* 0x000fe20000000000 */
[C---:B------:R-:W-:Y:S01]  /*97b0*/  R2UR UR6, R4.reuse ;  /* 0x00000000040672ca */ /* 0x040fe200000e0000 */
[----:B------:R-:W-:Y:S01]  /*97c0*/  IMAD.MOV.U32 R157, RZ, RZ, 0x40000040 ;  /* 0x40000040ff9d7424 */ /* 0x000fe200078e00ff */
[----:B------:R0:W-:Y:S01]  /*97d0*/  STL [R1+0x20], R3 ;  /* 0x0000200301007387 */ /* 0x0001e20000100800 */
[----:B------:R-:W-:Y:S01]  /*97e0*/  VIADD R10, R4, 0x2 ;  /* 0x00000002040a7836 */ /* 0x000fe20000000000 */
[----:B------:R-:W1:Y:S01]  /*97f0*/  LDC R0, c[0x0][0x448] ;  /* 0x00011200ff007b82 */ /* 0x000e620000000800 */
[----:B------:R-:W-:Y:S01]  /*9800*/  IMAD.MOV.U32 R11, RZ, RZ, 0x40000040 ;  /* 0x40000040ff0b7424 */ /* 0x000fe200078e00ff */
[----:B------:R-:W2:Y:S04]  /*9810*/  LDL R88, [R1+0x18] ;  /* 0x0000180001587983 */ /* 0x000ea80000100800 */
[----:B------:R-:W3:Y:S03]  /*9820*/  LDL R21, [R1+0xc] ;  /* 0x00000c0001157983 */ /* 0x000ee60000100800 */
[----:B------:R-:W-:Y:S01]  /*9830*/  HGMMA.64x128x16.F32.BF16 R24, gdesc[UR4], RZ, !UPT, gsb0 ;  /* 0x01e00000041879f0 */ /* 0x000fe2000c0018ff */
[----:B------:R-:W-:Y:S01]  /*9840*/  R2UR UR4, R156 ;  /* 0x000000009c0472ca */ /* 0x000fe200000e0000 */
[----:B0-----:R-:W2:Y:S01]  /*9850*/  LDL R3, [R1+0x28] ;  /* 0x0000280001037983 */ /* 0x001ea20000100800 */
[----:B------:R-:W-:-:S02]  /*9860*/  R2UR UR5, R157 ;  /* 0x000000009d0572ca */ /* 0x000fc400000e0000 */
[----:B------:R-:W-:Y:S01]  /*9870*/  R2UR UR6, R10 ;  /* 0x000000000a0672ca */ /* 0x000fe200000e0000 */
[----:B------:R-:W4:Y:S01]  /*9880*/  LDL R90, [R1+0x8] ;  /* 0x00000800015a7983 */ /* 0x000f220000100800 */
[----:B------:R-:W-:-:S03]  /*9890*/  R2UR UR7, R11 ;  /* 0x000000000b0772ca */ /* 0x000fc600000e0000 */
[----:B------:R-:W4:Y:S01]  /*98a0*/  LDL R89, [R1+0x4] ;  /* 0x0000040001597983 */ /* 0x000f220000100800 */
[----:B------:R-:W-:Y:S02]  /*98b0*/  VIADD R154, R8, 0x4 ;  /* 0x00000004089a7836 */ /* 0x000fe40000000000 */
[----:B------:R-:W-:Y:S02]  /*98c0*/  VIADD R10, R4, 0x4 ;  /* 0x00000004040a7836 */ /* 0x000fe40000000000 */
[----:B------:R-:W-:Y:S02]  /*98d0*/  IMAD.MOV.U32 R155, RZ, RZ, 0x40000040 ;  /* 0x40000040ff9b7424 */ /* 0x000fe400078e00ff */
[----:B------:R-:W-:Y:S01]  /*98e0*/  IMAD.MOV.U32 R11, RZ, RZ, 0x40000040 ;  /* 0x40000040ff0b7424 */ /* 0x000fe200078e00ff */
        /* <DEDUP_REMOVED lines=21> */
[----:B--2---:R-:W-:-:S04]  /*9a40*/  IMAD.IADD R3, R3, 0x1, R88 ;  /* 0x0000000103037824 */ /* 0x004fc800078e0258 */
[----:B0-----:R-:W-:Y:S01]  /*9a50*/  @P2 IMAD.HI.U32 R0, R3, R0, RZ ;  /* 0x0000000003002227 */ /* 0x001fe200078e00ff */
[----:B------:R-:W-:Y:S02]  /*9a60*/  WARPGROUP.DEPBAR.LE gsb0, 0x0 ;  /* 0x00008000000079c5 */ /* 0x000fe40000010000 */
[----:B------:R-:W-:-:S06]  /*9a70*/  WARPGROUP.ARRIVE ;  /* 0x00000000000079c5 */ /* 0x000fcc0000000000 */
[----:B------:R-:W-:Y:S01]  /*9a80*/  HGMMA.64x128x16.F32.BF16 R24, gdesc[UR4], R24, gsb0 ;  /* 0x01e00000041879f0 */ /* 0x000fe20008001818 */
[----:B-1----:R-:W-:Y:S01]  /*9a90*/  @P2 SHF.R.U32.HI R3, RZ, R5, R0 ;  /* 0x00000005ff032219 */ /* 0x002fe20000011600 */
[----:B------:R-:W-:Y:S01]  /*9aa0*/  IMAD.MOV.U32 R5, RZ, RZ, -0x80 ;  /* 0xffffff80ff057424 */ /* 0x000fe200078e00ff */
[----:B------:R-:W-:Y:S01]  /*9ab0*/  ULDC.64 UR4, c[0x0][0x9e0] ;  /* 0x0002780000047ab9 */ /* 0x000fe20000000a00 */
[----:B------:R-:W-:Y:S02]  /*9ac0*/  ULDC UR6, c[0x0][0x9dc] ;  /* 0x0002770000067ab9 */ /* 0x000fe40000000800 */
[----:B------:R-:W0:Y:S01]  /*9ad0*/  SHFL.IDX PT, R15, R3, RZ, 0x1c1f ;  /* 0x001c1fff030f7589 */ /* 0x000e2200000e0000 */
[----:B------:R-:W-:Y:S01]  /*9ae0*/  IMAD R0, R92, R5, 0x80 ;  /* 0x000000805c007424 */ /* 0x000fe200078e0205 */
[----:B------:R-:W-:-:S03]  /*9af0*/  UISETP.GE.AND UP0, UPT, UR5, 0x1, UPT ;  /* 0x000000010500788c */ /* 0x000fc6000bf06270 */
[----:B------:R-:W-:Y:S02]  /*9b00*/  VIADD R5, R0, 0x1 ;  /* 0x0000000100057836 */ /* 0x000fe40000000000 */
[----:B------:R-:W-:Y:S01]  /*9b10*/  @!P1 VIADD R4, R7, 0x16840 ;  /* 0x0001684007049836 */ /* 0x000fe20000000000 */
[----:B------:R-:W-:Y:S01]  /*9b20*/  PLOP3.LUT P3, PT, PT, PT, UP0, 0x40, 0x0 ;  /* 0x000000000000781c */ /* 0x000fe20003f6e808 */
[----:B---3--:R-:W-:Y:S02]  /*9b30*/  IMAD R5, R21, -0x2, R5 ;  /* 0xfffffffe15057824 */ /* 0x008fe400078e0205 */
[----:B------:R-:W-:Y:S01]  /*9b40*/  IMAD.U32 R10, RZ, RZ, UR6 ;  /* 0x00000006ff0a7e24 */ /* 0x000fe2000f8e00ff */
[----:B------:R-:W-:Y:S01]  /*9b50*/  @!P1 PRMT R4, RZ, 0x654, R4 ;  /* 0x00000654ff049816 */ /* 0x000fe20000000004 */
[----:B----4-:R-:W-:Y:S01]  /*9b60*/  IMAD.IADD R7, R90, 0x1, R0 ;  /* 0x000000015a077824 */ /* 0x010fe200078e0200 */
[----:B------:R-:W-:Y:S02]  /*9b70*/  IADD3 R5, -R89, R5, R90 ;  /* 0x0000000559057210 */ /* 0x000fe40007ffe15a */
[----:B------:R-:W-:Y:S01]  /*9b80*/  LOP3.LUT R6, RZ, R10, RZ, 0x33, !PT ;  /* 0x0000000aff067212 */ /* 0x000fe200078e33ff */
[----:B------:R-:W-:-:S04]  /*9b90*/  IMAD R7, R21, -0x2, R7 ;  /* 0xfffffffe15077824 */ /* 0x000fc800078e0207 */
[----:B------:R-:W-:-:S04]  /*9ba0*/  IMAD.IADD R6, R5, 0x1, R6 ;  /* 0x0000000105067824 */ /* 0x000fc800078e0206 */
[----:B0-----:R-:W-:Y:S01]  /*9bb0*/  IMAD.IADD R11, R6, 0x1, R15 ;  /* 0x00000001060b7824 */ /* 0x001fe200078e020f */
[----:B------:R-:W-:Y:S02]  /*9bc0*/  WARPGROUP.DEPBAR.LE gsb0, 0x0 ;  /* 0x00008000000079c5 */ /* 0x000fe40000010000 */
[----:B------:R0:W-:Y:S02]  /*9bd0*/  @!P1 SYNCS.ARRIVE.TRANS64.RED.A1T0 RZ, [R4+URZ], RZ ;  /* 0x000000ff04ff99a7 */ /* 0x0001e4000810043f */
[----:B0-----:R-:W-:Y:S01]  /*9be0*/  VIADD R4, R5, UR4 ;  /* 0x0000000405047c36 */ /* 0x001fe20008000000 */
[----:B------:R-:W-:-:S04]  /*9bf0*/  LEA R5, R92, 0xffffff80, 0x7 ;  /* 0xffffff805c057811 */ /* 0x000fc800078e38ff */
        /* <DEDUP_REMOVED lines=14> */
.L_x_14091:
[----:B------:R-:W-:-:S06]  /*9ce0*/  UISETP.NE.AND UP1, UPT, UR5, 0x1, UPT ;  /* 0x000000010500788c */ /* 0x000fcc000bf25270 */
[----:B------:R-:W-:-:S05]  /*9cf0*/  PLOP3.LUT P3, PT, PT, PT, UP1, 0x80, 0x0 ;  /* 0x000000000000781c */ /* 0x000fca0003f6f018 */
[----:B------:R-:W-:-:S08]  /*9d00*/  @UP1 ULDC.64 UR6, c[0x0][0x9e8] ;  /* 0x00027a0000061ab9 */ /* 0x000fd00000000a00 */
[----:B------:R-:W-:-:S05]  /*9d10*/  @P3 IMAD.HI.U32 R15, R20, UR6, RZ ;  /* 0x00000006140f3c27 */ /* 0x000fca000f8e00ff */
[----:B------:R-:W-:-:S07]  /*9d20*/  @P3 SHF.R.U32.HI R20, RZ, UR7, R15 ;  /* 0x00000007ff143c19 */ /* 0x000fce000801160f */
.L_x_14092:
[----:B------:R-:W-:Y:S05]  /*9d30*/  BSYNC B0 ;  /* 0x0000000000007941 */ /* 0x000fea0003800000 */
.L_x_14090:
[----:B------:R-:W-:-:S04]  /*9d40*/  IMAD R20, R20, UR5, -R5 ;  /* 0x0000000514147c24 */ /* 0x000fc8000f8e0a05 */
[----:B------:R-:W-:-:S05]  /*9d50*/  IMAD R20, R21, -0x2, R20 ;  /* 0xfffffffe15147824 */ /* 0x000fca00078e0214 */
[----:B------:R-:W-:Y:S02]  /*9d60*/  VIMNMX R11, R11, R20, !PT ;  /* 0x000000140b0b7248 */ /* 0x000fe40007fe0100 */
[----:B------:R-:W-:-:S07]  /*9d70*/  VIADDMNMX R14, R20, UR5, R14, PT ;  /* 0x00000005140e7c46 */ /* 0x000fce000b80010e */
.L_x_14089:
[----:B------:R-:W2:Y:S01]  /*9d80*/  LDL.LU R15, [R1] ;  /* 0x00000000010f7983 */ /* 0x000ea20000300800 */
[C---:B------:R-:W-:Y:S02]  /*9d90*/  ISETP.GE.AND P3, PT, R0.reuse, 0x2, PT ;  /* 0x000000020000780c */ /* 0x040fe40003f66270 */
[----:B------:R-:W-:Y:S01]  /*9da0*/  ISETP.GE.AND P5, PT, R0, 0x9, PT ;  /* 0x000000090000780c */ /* 0x000fe20003fa6270 */
[----:B------:R-:W0:Y:S01]  /*9db0*/  SHFL.IDX PT, R3, R3, 0x1, 0x1c1f ;  /* 0x003c1f0003037f89 */ /* 0x000e2200000e0000 */
        /* <DEDUP_REMOVED lines=180> */
[----:B0-----:R-:W-:Y:S01]  /*a900*/  VIADDMNMX R0, R3, R4, R7, PT ;  /* 0x0000000403007246 */ /* 0x001fe20003800107 */
[----:B------:R-:W-:-:S10]  /*a910*/  IMAD.IADD R4, R6, 0x1, R3 ;  /* 0x0000000106047824 */ /* 0x000fd400078e0203 */
[----:B------:R-:W-:Y:S02]  /*a920*/  @P6 LOP3.LUT R15, R15, 0x10000000, RZ, 0xfc, !PT ;  /* 0x100000000f0f6812 */ /* 0x000fe400078efcff */
[----:B------:R-:W-:-:S03]  /*a930*/  ISETP.GT.AND P6, PT, R11, 0x79, !P6 ;  /* 0x000000790b00780c */ /* 0x000fc600077c4270 */
[----:B------:R0:W-:Y:S01]  /*a940*/  STL [R1], R15 ;  /* 0x0000000f01007387 */ /* 0x0001e20000100800 */
[----:B------:R-:W-:-:S04]  /*a950*/  ISETP.LT.OR P6, PT, R14, 0x7a, P6 ;  /* 0x0000007a0e00780c */ /* 0x000fc800037c1670 */
[----:B------:R-:W-:Y:S02]  /*a960*/  FSEL R85, R85, -INF , !P6 ;  /* 0xff80000055557808 */ /* 0x000fe40007000000 */
[----:B------:R-:W-:-:S13]  /*a970*/  PLOP3.LUT P6, PT, PT, PT, UP0, 0x40, 0x0 ;  /* 0x000000000000781c */ /* 0x000fda0003fce808 */
[----:B0-----:R-:W-:Y:S05]  /*a980*/  @P6 BRA `(.L_x_14093) ;  /* 0x0000000000606947 */ /* 0x001fea0003800000 */
        /* <DEDUP_REMOVED lines=13> */
.L_x_14095:
[----:B------:R-:W-:-:S06]  /*aa60*/  UISETP.NE.AND UP1, UPT, UR5, 0x1, UPT ;  /* 0x000000010500788c */ /* 0x000fcc000bf25270 */
[----:B------:R-:W-:-:S05]  /*aa70*/  PLOP3.LUT P6, PT, PT, PT, UP1, 0x80, 0x0 ;  /* 0x000000000000781c */ /* 0x000fca0003fcf018 */
[----:B------:R-:W-:-:S08]  /*aa80*/  @UP1 ULDC.64 UR6, c[0x0][0x9e8] ;  /* 0x00027a0000061ab9 */ /* 0x000fd00000000a00 */
[----:B------:R-:W-:Y:S01]  /*aa90*/  @P6 IMAD.HI.U32 R3, R6, UR6, RZ ;  /* 0x0000000606036c27 */ /* 0x000fe2000f8e00ff */
[----:B------:R-:W-:-:S13]  /*aaa0*/  PLOP3.LUT P6, PT, PT, PT, UP1, 0x80, 0x0 ;  /* 0x000000000000781c */ /* 0x000fda0003fcf018 */
[----:B------:R-:W-:-:S07]  /*aab0*/  @P6 SHF.R.U32.HI R6, RZ, UR7, R3 ;  /* 0x00000007ff066c19 */ /* 0x000fce0008011603 */
.L_x_14096:
[----:B------:R-:W-:Y:S05]  /*aac0*/  BSYNC B0 ;  /* 0x0000000000007941 */ /* 0x000fea0003800000 */
.L_x_14094:
[----:B------:R-:W-:-:S04]  /*aad0*/  IMAD R5, R6, UR5, -R5 ;  /* 0x0000000506057c24 */ /* 0x000fc8000f8e0a05 */
[----:B------:R-:W-:-:S05]  /*aae0*/  IMAD R5, R21, -0x2, R5 ;  /* 0xfffffffe15057824 */ /* 0x000fca00078e0205 */
[----:B------:R-:W-:Y:S02]  /*aaf0*/  VIMNMX R4, R4, R5, !PT ;  /* 0x0000000504047248 */ /* 0x000fe40007fe0100 */
[----:B------:R-:W-:-:S07]  /*ab00*/  VIADDMNMX R0, R5, UR5, R0, PT ;  /* 0x0000000505007c46 */ /* 0x000fce000b800100 */
.L_x_14093:
[----:B------:R-:W-:Y:S01]  /*ab10*/  ISETP.GT.AND P3, PT, R4, 0x1, !P3 ;  /* 0x000000010400780c */ /* 0x000fe20005f64270 */
[----:B------:R-:W-:Y:S01]  /*ab20*/  ULDC UR41, c[0x0][0x988] ;  /* 0x0002620000297ab9 */ /* 0x000fe20000000800 */
        /* <DEDUP_REMOVED lines=199> */
[----:B------:R-:W-:Y:S01]  /*b7a0*/  FFMA.FTZ R122, R84, UR41, -R6 ;  /* 0x00000029547a7c23 */ /* 0x000fe20008010806 */
[----:B------:R-:W1:Y:S02]  /*b7b0*/  @P2 LDC R44, c[0x0][0x450] ;  /* 0x00011400ff2c2b82 */ /* 0x000e640000000800 */
[----:B------:R-:W-:-:S03]  /*b7c0*/  FMNMX.FTZ R14, R46, R21, !PT ;  /* 0x000000152e0e7209 */ /* 0x000fc60007810000 */
[----:B------:R-:W2:Y:S01]  /*b7d0*/  MUFU.EX2 R150, R150 ;  /* 0x0000009600967308 */ /* 0x000ea20000000800 */
[----:B------:R-:W-:-:S04]  /*b7e0*/  FMNMX.FTZ R21, R47, R14, !PT ;  /* 0x0000000e2f157209 */ /* 0x000fc80007810000 */
[----:B------:R-:W-:-:S03]  /*b7f0*/  FMNMX.FTZ R14, R50, R21, !PT ;  /* 0x00000015320e7209 */ /* 0x000fc60007810000 */
[----:B------:R-:W-:Y:S01]  /*b800*/  MUFU.EX2 R21, R41 ;  /* 0x0000002900157308 */ /* 0x000fe20000000800 */
[----:B------:R-:W-:-:S04]  /*b810*/  FMNMX.FTZ R25, R51, R14, !PT ;  /* 0x0000000e33197209 */ /* 0x000fc80007810000 */
[----:B------:R-:W-:-:S03]  /*b820*/  FMNMX.FTZ R14, R54, R25, !PT ;  /* 0x00000019360e7209 */ /* 0x000fc60007810000 */
[----:B------:R-:W3:Y:S01]  /*b830*/  MUFU.EX2 R7, R7 ;  /* 0x0000000700077308 */ /* 0x000ee20000000800 */
[----:B------:R-:W-:-:S04]  /*b840*/  FMNMX.FTZ R25, R55, R14, !PT ;  /* 0x0000000e37197209 */ /* 0x000fc80007810000 */
[----:B------:R-:W-:-:S03]  /*b850*/  FMNMX.FTZ R14, R58, R25, !PT ;  /* 0x000000193a0e7209 */ /* 0x000fc60007810000 */
[----:B------:R4:W-:Y:S01]  /*b860*/  MUFU.EX2 R25, R45 ;  /* 0x0000002d00197308 */ /* 0x0009e20000000800 */
[----:B------:R-:W-:-:S04]  /*b870*/  FMNMX.FTZ R29, R59, R14, !PT ;  /* 0x0000000e3b1d7209 */ /* 0x000fc80007810000 */
[----:B------:R-:W-:-:S03]  /*b880*/  FMNMX.FTZ R14, R62, R29, !PT ;  /* 0x0000001d3e0e7209 */ /* 0x000fc60007810000 */
[----:B------:R-:W5:Y:S01]  /*b890*/  MUFU.EX2 R144, R144 ;  /* 0x0000009000907308 */ /* 0x000f620000000800 */
[----:B------:R-:W-:Y:S01]  /*b8a0*/  FMNMX.FTZ R29, R63, R14, !PT ;  /* 0x0000000e3f1d7209 */ /* 0x000fe20007810000 */
[----:B----4-:R-:W-:-:S03]  /*b8b0*/  FFMA.FTZ R45, R65, UR41, -R6 ;  /* 0x00000029412d7c23 */ /* 0x010fc60008010806 */
[----:B------:R-:W-:-:S03]  /*b8c0*/  FMNMX.FTZ R14, R66, R29, !PT ;  /* 0x0000001d420e7209 */ /* 0x000fc60007810000 */
[----:B------:R4:W-:Y:S01]  /*b8d0*/  MUFU.EX2 R29, R49 ;  /* 0x00000031001d7308 */ /* 0x0009e20000000800 */
[----:B------:R-:W-:-:S04]  /*b8e0*/  FMNMX.FTZ R33, R67, R14, !PT ;  /* 0x0000000e43217209 */ /* 0x000fc80007810000 */
[----:B------:R-:W-:-:S03]  /*b8f0*/  FMNMX.FTZ R14, R70, R33, !PT ;  /* 0x00000021460e7209 */ /* 0x000fc60007810000 */
[----:B------:R-:W1:Y:S01]  /*b900*/  MUFU.EX2 R146, R146 ;  /* 0x0000009200927308 */ /* 0x000e620000000800 */
[----:B------:R-:W-:Y:S01]  /*b910*/  FMNMX.FTZ R33, R71, R14, !PT ;  /* 0x0000000e47217209 */ /* 0x000fe20007810000 */
[----:B----4-:R-:W-:-:S03]  /*b920*/  FFMA.FTZ R49, R69, UR41, -R6 ;  /* 0x0000002945317c23 */ /* 0x010fc60008010806 */
        /* <DEDUP_REMOVED lines=9> */
[----:B------:R-:W-:Y:S01]  /*b9c0*/  FMNMX.FTZ R0, R86, R41, !PT ;  /* 0x0000002956007209 */ /* 0x000fe20007810000 */
[--C-:B------:R-:W-:Y:S01]  /*b9d0*/  FFMA.FTZ R41, R61, UR41, -R6.reuse ;  /* 0x000000293d297c23 */ /* 0x100fe20008010806 */
[--C-:B------:R-:W-:Y:S01]  /*b9e0*/  FFMA.FTZ R61, R81, UR41, -R6.reuse ;  /* 0x00000029513d7c23 */ /* 0x100fe20008010806 */
[----:B------:R-:W-:Y:S01]  /*b9f0*/  MUFU.EX2 R142, R142 ;  /* 0x0000008e008e7308 */ /* 0x000fe20000000800 */
[----:B------:R-:W-:Y:S01]  /*ba00*/  FMNMX.FTZ R0, R87, R0, !PT ;  /* 0x0000000057007209 */ /* 0x000fe20007810000 */
[----:B----4-:R-:W-:-:S04]  /*ba10*/  FFMA.FTZ R57, R77, UR41, -R6 ;  /* 0x000000294d397c23 */ /* 0x010fc80008010806 */
[----:B------:R-:W4:Y:S02]  /*ba20*/  SHFL.BFLY PT, R53, R0, 0x2, 0x1f ;  /* 0x0c401f0000357f89 */ /* 0x000f2400000e0000 */
[----:B------:R-:W-:Y:S08]  /*ba30*/  MUFU.EX2 R136, R136 ;  /* 0x0000008800887308 */ /* 0x000ff00000000800 */
[----:B------:R-:W-:Y:S08]  /*ba40*/  MUFU.EX2 R138, R138 ;  /* 0x0000008a008a7308 */ /* 0x000ff00000000800 */
[----:B------:R-:W-:Y:S01]  /*ba50*/  MUFU.EX2 R132, R132 ;  /* 0x0000008400847308 */ /* 0x000fe20000000800 */
[----:B----4-:R-:W-:Y:S01]  /*ba60*/  FMNMX.FTZ R4, R0, R53, !PT ;  /* 0x0000003500047209 */ /* 0x010fe20007810000 */
[----:B------:R-:W-:-:S06]  /*ba70*/  FFMA.FTZ R53, R73, UR41, -R6 ;  /* 0x0000002949357c23 */ /* 0x000fcc0008010806 */
[----:B------:R-:W-:Y:S01]  /*ba80*/  MUFU.EX2 R134, R134 ;  /* 0x0000008600867308 */ /* 0x000fe20000000800 */
[----:B------:R-:W4:Y:S07]  /*ba90*/  SHFL.BFLY PT, R65, R4, 0x1, 0x1f ;  /* 0x0c201f0004417f89 */ /* 0x000f2e00000e0000 */
[----:B------:R-:W-:Y:S08]  /*baa0*/  MUFU.EX2 R41, R41 ;  /* 0x0000002900297308 */ /* 0x000ff00000000800 */
[----:B------:R-:W-:Y:S08]  /*bab0*/  MUFU.EX2 R128, R128 ;  /* 0x0000008000807308 */ /* 0x000ff00000000800 */
[----:B------:R-:W-:Y:S01]  /*bac0*/  MUFU.EX2 R45, R45 ;  /* 0x0000002d002d7308 */ /* 0x000fe20000000800 */
[----:B----4-:R-:W-:Y:S01]  /*bad0*/  FMNMX.FTZ R0, R4, R65, !PT ;  /* 0x0000004104007209 */ /* 0x010fe20007810000 */
        /* <DEDUP_REMOVED lines=10> */
[----:B0-----:R-:W-:Y:S01]  /*bb80*/  FADD.FTZ R27, R148, R5 ;  /* 0x00000005941b7221 */ /* 0x001fe20000010000 */
[--C-:B------:R-:W-:Y:S01]  /*bb90*/  FFMA.FTZ R14, R31, UR41, -R6.reuse ;  /* 0x000000291f0e7c23 */ /* 0x100fe20008010806 */
[--C-:B------:R-:W-:Y:S01]  /*bba0*/  FFMA.FTZ R145, R34, UR41, -R6.reuse ;  /* 0x0000002922917c23 */ /* 0x100fe20008010806 */
[--C-:B------:R-:W-:Y:S01]  /*bbb0*/  FFMA.FTZ R20, R35, UR41, -R6.reuse ;  /* 0x0000002923147c23 */ /* 0x100fe20008010806 */
[----:B------:R-:W-:Y:S01]  /*bbc0*/  MUFU.EX2 R149, R149 ;  /* 0x0000009500957308 */ /* 0x000fe20000000800 */
[----:B--2---:R-:W-:Y:S01]  /*bbd0*/  FADD.FTZ R34, R150, R27 ;  /* 0x0000001b96227221 */ /* 0x004fe20000010000 */
[--C-:B------:R-:W-:Y:S01]  /*bbe0*/  FFMA.FTZ R147, R38, UR41, -R6.reuse ;  /* 0x0000002926937c23 */ /* 0x100fe20008010806 */
[----:B------:R-:W-:Y:S01]  /*bbf0*/  FFMA.FTZ R24, R39, UR41, -R6 ;  /* 0x0000002927187c23 */ /* 0x000fe20008010806 */
[----:B------:R-:W0:Y:S01]  /*bc00*/  @P2 LDC R35, c[0x0][0x44c] ;  /* 0x00011300ff232b82 */ /* 0x000e220000000800 */
[----:B---3--:R-:W-:Y:S01]  /*bc10*/  FADD.FTZ R27, R7, R34 ;  /* 0x00000022071b7221 */ /* 0x008fe20000010000 */
[--C-:B------:R-:W-:Y:S01]  /*bc20*/  FFMA.FTZ R141, R42, UR41, -R6.reuse ;  /* 0x000000292a8d7c23 */ /* 0x100fe20008010806 */
[--C-:B------:R-:W-:Y:S01]  /*bc30*/  FFMA.FTZ R26, R43, UR41, -R6.reuse ;  /* 0x000000292b1a7c23 */ /* 0x100fe20008010806 */
[----:B------:R-:W2:Y:S01]  /*bc40*/  MUFU.EX2 R4, R4 ;  /* 0x0000000400047308 */ /* 0x000ea20000000800 */
[----:B-----5:R-:W-:Y:S01]  /*bc50*/  FADD.FTZ R36, R144, R27 ;  /* 0x0000001b90247221 */ /* 0x020fe20000010000 */
[--C-:B------:R-:W-:Y:S01]  /*bc60*/  FFMA.FTZ R143, R46, UR41, -R6.reuse ;  /* 0x000000292e8f7c23 */ /* 0x100fe20008010806 */
[--C-:B------:R-:W-:Y:S01]  /*bc70*/  FFMA.FTZ R28, R47, UR41, -R6.reuse ;  /* 0x000000292f1c7c23 */ /* 0x100fe20008010806 */
[----:B------:R-:W-:Y:S01]  /*bc80*/  FFMA.FTZ R137, R50, UR41, -R6 ;  /* 0x0000002932897c23 */ /* 0x000fe20008010806 */
[----:B------:R-:W-:Y:S01]  /*bc90*/  FADD.FTZ R27, R11, R36 ;  /* 0x000000240b1b7221 */ /* 0x000fe20000010000 */
[--C-:B------:R-:W-:Y:S01]  /*bca0*/  FFMA.FTZ R30, R51, UR41, -R6.reuse ;  /* 0x00000029331e7c23 */ /* 0x100fe20008010806 */
[----:B------:R-:W-:Y:S01]  /*bcb0*/  FFMA.FTZ R139, R54, UR41, -R6 ;  /* 0x00000029368b7c23 */ /* 0x000fe20008010806 */
[----:B------:R-:W3:Y:S01]  /*bcc0*/  MUFU.EX2 R151, R151 ;  /* 0x0000009700977308 */ /* 0x000ee20000000800 */
[----:B-1----:R-:W-:Y:S01]  /*bcd0*/  FADD.FTZ R36, R146, R27 ;  /* 0x0000001b92247221 */ /* 0x002fe20000010000 */
[----:B------:R-:W-:-:S02]  /*bce0*/  IMAD.MOV.U32 R50, RZ, RZ, R88 ;  /* 0x000000ffff327224 */ /* 0x000fc400078e0058 */
[--C-:B------:R-:W-:Y:S01]  /*bcf0*/  FFMA.FTZ R32, R55, UR41, -R6.reuse ;  /* 0x0000002937207c23 */ /* 0x100fe20008010806 */
[----:B------:R-:W-:Y:S01]  /*bd00*/  FFMA.FTZ R133, R58, UR41, -R6 ;  /* 0x000000293a857c23 */ /* 0x000fe20008010806 */
[----:B------:R-:W-:Y:S01]  /*bd10*/  FADD.FTZ R31, R15, R36 ;  /* 0x000000240f1f7221 */ /* 0x000fe20000010000 */
[--C-:B------:R-:W-:Y:S01]  /*bd20*/  FFMA.FTZ R34, R59, UR41, -R6.reuse ;  /* 0x000000293b227c23 */ /* 0x100fe20008010806 */
[----:B------:R-:W-:Y:S01]  /*bd30*/  FFMA.FTZ R135, R62, UR41, -R6 ;  /* 0x000000293e877c23 */ /* 0x000fe20008010806 */
[----:B------:R-:W1:Y:S01]  /*bd40*/  MUFU.EX2 R14, R14 ;  /* 0x0000000e000e7308 */ /* 0x000e620000000800 */
[----:B--2---:R-:W-:Y:S01]  /*bd50*/  FADD.FTZ R38, R149, R4 ;  /* 0x0000000495267221 */ /* 0x004fe20000010000 */
[----:B------:R-:W-:Y:S01]  /*bd60*/  FADD.FTZ R40, R140, R31 ;  /* 0x0000001f8c287221 */ /* 0x000fe20000010000 */
[----:B------:R-:W-:Y:S01]  /*bd70*/  FFMA.FTZ R36, R63, UR41, -R6 ;  /* 0x000000293f247c23 */ /* 0x000fe20008010806 */
[----:B0-----:R-:W-:-:S04]  /*bd80*/  @P2 IMAD.HI.U32 R35, R88, R35, RZ ;  /* 0x0000002358232227 */ /* 0x001fc800078e00ff */
[----:B------:R-:W-:Y:S01]  /*bd90*/  FFMA.FTZ R129, R66, UR41, -R6 ;  /* 0x0000002942817c23 */ /* 0x000fe20008010806 */
[----:B------:R-:W-:Y:S01]  /*bda0*/  FADD.FTZ R31, R21, R40 ;  /* 0x00000028151f7221 */ /* 0x000fe20000010000 */
[----:B------:R-:W-:Y:S01]  /*bdb0*/  FFMA.FTZ R131, R70, UR41, -R6 ;  /* 0x0000002946837c23 */ /* 0x000fe20008010806 */
[----:B------:R-:W0:Y:S01]  /*bdc0*/  MUFU.EX2 R145, R145 ;  /* 0x0000009100917308 */ /* 0x000e220000000800 */
[----:B---3--:R-:W-:Y:S01]  /*bdd0*/  FADD.FTZ R27, R151, R38 ;  /* 0x00000026971b7221 */ /* 0x008fe20000010000 */
[----:B------:R-:W-:Y:S01]  /*bde0*/  @P2 SHF.R.U32.HI R50, RZ, R44, R35 ;  /* 0x0000002cff322219 */ /* 0x000fe20000011623 */
[--C-:B------:R-:W-:Y:S01]  /*bdf0*/  FFMA.FTZ R125, R74, UR41, -R6.reuse ;  /* 0x000000294a7d7c23 */ /* 0x100fe20008010806 */
[--C-:B------:R-:W-:Y:S01]  /*be00*/  FFMA.FTZ R127, R78, UR41, -R6.reuse ;  /* 0x000000294e7f7c23 */ /* 0x100fe20008010806 */
[--C-:B------:R-:W-:Y:S01]  /*be10*/  FFMA.FTZ R82, R82, UR41, -R6.reuse ;  /* 0x0000002952527c23 */ /* 0x100fe20008010806 */
[--C-:B------:R-:W-:Y:S01]  /*be20*/  FFMA.FTZ R83, R83, UR41, -R6.reuse ;  /* 0x0000002953537c23 */ /* 0x100fe20008010806 */
[--C-:B------:R-:W-:Y:S01]  /*be30*/  FFMA.FTZ R86, R86, UR41, -R6.reuse ;  /* 0x0000002956567c23 */ /* 0x100fe20008010806 */
[----:B------:R-:W2:Y:S01]  /*be40*/  MUFU.EX2 R20, R20 ;  /* 0x0000001400147308 */ /* 0x000ea20000000800 */
[----:B-1----:R-:W-:Y:S01]  /*be50*/  FADD.FTZ R38, R14, R27 ;  /* 0x0000001b0e267221 */ /* 0x002fe20000010000 */
[----:B------:R-:W-:Y:S01]  /*be60*/  FFMA.FTZ R87, R87, UR41, -R6 ;  /* 0x0000002957577c23 */ /* 0x000fe20008010806 */
[----:B------:R-:W-:Y:S01]  /*be70*/  F2FP.BF16.F32.PACK_AB R148, R5, R148 ;  /* 0x000000940594723e */ /* 0x000fe200000010ff */
[----:B------:R-:W-:Y:S01]  /*be80*/  IMAD.IADD R93, R93, 0x1, R50 ;  /* 0x000000015d5d7824 */ /* 0x000fe200078e0232 */
[----:B------:R-:W-:-:S02]  /*be90*/  F2FP.BF16.F32.PACK_AB R150, R7, R150 ;  /* 0x000000960796723e */ /* 0x000fc400000010ff */
[----:B------:R-:W-:Y:S01]  /*bea0*/  F2FP.BF16.F32.PACK_AB R149, R4, R149 ;  /* 0x000000950495723e */ /* 0x000fe200000010ff */
[----:B------:R-:W1:Y:S01]  /*beb0*/  MUFU.EX2 R147, R147 ;  /* 0x0000009300937308 */ /* 0x000e620000000800 */
[----:B0-----:R-:W-:Y:S01]  /*bec0*/  FADD.FTZ R27, R145, R38 ;  /* 0x00000026911b7221 */ /* 0x001fe20000010000 */
[----:B------:R-:W-:Y:S01]  /*bed0*/  FADD.FTZ R38, R142, R31 ;  /* 0x0000001f8e267221 */ /* 0x000fe20000010000 */
[----:B------:R-:W-:Y:S02]  /*bee0*/  F2FP.BF16.F32.PACK_AB R144, R11, R144 ;  /* 0x000000900b90723e */ /* 0x000fe400000010ff */
[----:B------:R-:W-:Y:S01]  /*bef0*/  F2FP.BF16.F32.PACK_AB R146, R15, R146 ;  /* 0x000000920f92723e */ /* 0x000fe200000010ff */
[----:B------:R-:W-:Y:S01]  /*bf00*/  FADD.FTZ R31, R25, R38 ;  /* 0x00000026191f7221 */ /* 0x000fe20000010000 */
[----:B------:R-:W-:Y:S01]  /*bf10*/  FFMA.FTZ R38, R67, UR41, -R6 ;  /* 0x0000002943267c23 */ /* 0x000fe20008010806 */
[----:B------:R-:W0:Y:S01]  /*bf20*/  MUFU.EX2 R24, R24 ;  /* 0x0000001800187308 */ /* 0x000e220000000800 */
[----:B--2---:R-:W-:Y:S01]  /*bf30*/  FADD.FTZ R40, R20, R27 ;  /* 0x0000001b14287221 */ /* 0x004fe20000010000 */
[----:B------:R-:W-:Y:S01]  /*bf40*/  FADD.FTZ R42, R136, R31 ;  /* 0x0000001f882a7221 */ /* 0x000fe20000010000 */
[----:B------:R-:W-:-:S02]  /*bf50*/  F2FP.BF16.F32.PACK_AB R140, R21, R140 ;  /* 0x0000008c158c723e */ /* 0x000fc400000010ff */
[----:B------:R-:W-:Y:S01]  /*bf60*/  F2FP.BF16.F32.PACK_AB R142, R25, R142 ;  /* 0x0000008e198e723e */ /* 0x000fe200000010ff */
[C---:B------:R-:W-:Y:S01]  /*bf70*/  FADD.FTZ R31, R29.reuse, R42 ;  /* 0x0000002a1d1f7221 */ /* 0x040fe20000010000 */
[----:B------:R-:W-:Y:S01]  /*bf80*/  F2FP.BF16.F32.PACK_AB R136, R29, R136 ;  /* 0x000000881d88723e */ /* 0x000fe200000010ff */
[----:B------:R-:W2:Y:S01]  /*bf90*/  MUFU.EX2 R141, R141 ;  /* 0x0000008d008d7308 */ /* 0x000ea20000000800 */
[----:B-1----:R-:W-:Y:S01]  /*bfa0*/  FADD.FTZ R27, R147, R40 ;  /* 0x00000028931b7221 */ /* 0x002fe20000010000 */
[----:B------:R-:W-:Y:S01]  /*bfb0*/  FADD.FTZ R42, R138, R31 ;  /* 0x0000001f8a2a7221 */ /* 0x000fe20000010000 */
[C---:B------:R-:W-:Y:S02]  /*bfc0*/  F2FP.BF16.F32.PACK_AB R138, R33.reuse, R138 ;  /* 0x0000008a218a723e */ /* 0x040fe400000010ff */
[----:B------:R-:W-:Y:S01]  /*bfd0*/  F2FP.BF16.F32.PACK_AB R151, R14, R151 ;  /* 0x000000970e97723e */ /* 0x000fe200000010ff */
[----:B------:R-:W-:Y:S01]  /*bfe0*/  FADD.FTZ R31, R33, R42 ;  /* 0x0000002a211f7221 */ /* 0x000fe20000010000 */
[----:B------:R-:W-:Y:S01]  /*bff0*/  FFMA.FTZ R42, R75, UR41, -R6 ;  /* 0x000000294b2a7c23 */ /* 0x000fe20008010806 */
[----:B------:R-:W1:Y:S01]  /*c000*/  MUFU.EX2 R26, R26 ;  /* 0x0000001a001a7308 */ /* 0x000e620000000800 */
[----:B0-----:R-:W-:Y:S01]  /*c010*/  FADD.FTZ R40, R24, R27 ;  /* 0x0000001b18287221 */ /* 0x001fe20000010000 */
[----:B------:R-:W-:-:S02]  /*c020*/  F2FP.BF16.F32.PACK_AB R145, R20, R145 ;  /* 0x000000911491723e */ /* 0x000fc400000010ff */
[----:B------:R-:W-:-:S04]  /*c030*/  F2FP.BF16.F32.PACK_AB R147, R24, R147 ;  /* 0x000000931893723e */ /* 0x000fc800000010ff */
[----:B------:R-:W0:Y:S01]  /*c040*/  MUFU.EX2 R143, R143 ;  /* 0x0000008f008f7308 */ /* 0x000e220000000800 */
[----:B--2---:R-:W-:Y:S01]  /*c050*/  FADD.FTZ R27, R141, R40 ;  /* 0x000000288d1b7221 */ /* 0x004fe20000010000 */
[----:B------:R-:W-:-:S06]  /*c060*/  FFMA.FTZ R40, R71, UR41, -R6 ;  /* 0x0000002947287c23 */ /* 0x000fcc0008010806 */
[----:B------:R-:W2:Y:S01]  /*c070*/  MUFU.EX2 R28, R28 ;  /* 0x0000001c001c7308 */ /* 0x000ea20000000800 */
[C---:B-1----:R-:W-:Y:S01]  /*c080*/  FADD.FTZ R44, R26.reuse, R27 ;  /* 0x0000001b1a2c7221 */ /* 0x042fe20000010000 */
[----:B------:R-:W-:-:S06]  /*c090*/  F2FP.BF16.F32.PACK_AB R141, R26, R141 ;  /* 0x0000008d1a8d723e */ /* 0x000fcc00000010ff */
[----:B------:R-:W1:Y:S01]  /*c0a0*/  MUFU.EX2 R137, R137 ;  /* 0x0000008900897308 */ /* 0x000e620000000800 */
[----:B0-----:R-:W-:Y:S01]  /*c0b0*/  FADD.FTZ R27, R143, R44 ;  /* 0x0000002c8f1b7221 */ /* 0x001fe20000010000 */
[----:B------:R-:W-:Y:S01]  /*c0c0*/  FADD.FTZ R44, R132, R31 ;  /* 0x0000001f842c7221 */ /* 0x000fe20000010000 */
[----:B------:R-:W-:-:S03]  /*c0d0*/  F2FP.BF16.F32.PACK_AB R132, R37, R132 ;  /* 0x000000842584723e */ /* 0x000fc600000010ff */
[----:B------:R-:W-:Y:S01]  /*c0e0*/  FADD.FTZ R31, R37, R44 ;  /* 0x0000002c251f7221 */ /* 0x000fe20000010000 */
[----:B------:R-:W-:Y:S01]  /*c0f0*/  FFMA.FTZ R44, R79, UR41, -R6 ;  /* 0x000000294f2c7c23 */ /* 0x000fe20008010806 */
[----:B------:R-:W0:Y:S01]  /*c100*/  MUFU.EX2 R30, R30 ;  /* 0x0000001e001e7308 */ /* 0x000e220000000800 */
[----:B--2---:R-:W-:Y:S01]  /*c110*/  FADD.FTZ R46, R28, R27 ;  /* 0x0000001b1c2e7221 */ /* 0x004fe20000010000 */
[----:B------:R-:W-:Y:S01]  /*c120*/  FADD.FTZ R48, R134, R31 ;  /* 0x0000001f86307221 */ /* 0x000fe20000010000 */
[C---:B------:R-:W-:Y:S02]  /*c130*/  F2FP.BF16.F32.PACK_AB R134, R41.reuse, R134 ;  /* 0x000000862986723e */ /* 0x040fe400000010ff */
[----:B------:R-:W-:Y:S01]  /*c140*/  F2FP.BF16.F32.PACK_AB R143, R28, R143 ;  /* 0x0000008f1c8f723e */ /* 0x000fe200000010ff */
        /* <DEDUP_REMOVED lines=8> */
[----:B------:R-:W-:Y:S01]  /*c1d0*/  FADD.FTZ R46, R128, R31 ;  /* 0x0000001f802e7221 */ /* 0x000fe20000010000 */
[----:B------:R-:W-:-:S05]  /*c1e0*/  F2FP.BF16.F32.PACK_AB R128, R45, R128 ;  /* 0x000000802d80723e */ /* 0x000fca00000010ff */
        /* <DEDUP_REMOVED lines=60> */
[----:B0-----:R-:W-:Y:S01]  /*c5b0*/  FADD.FTZ R6, R122, R7 ;  /* 0x000000077a067221 */ /* 0x001fe20000010000 */
[----:B------:R-:W-:Y:S02]  /*c5c0*/  VIADD R7, R93, UR4 ;  /* 0x000000045d077c36 */ /* 0x000fe40008000000 */
[C---:B--2---:R-:W-:Y:S01]  /*c5d0*/  FADD.FTZ R5, R87.reuse, R4 ;  /* 0x0000000457057221 */ /* 0x044fe20000010000 */
[----:B------:R-:W-:Y:S01]  /*c5e0*/  F2FP.BF16.F32.PACK_AB R123, R87, R86 ;  /* 0x00000056577b723e */ /* 0x000fe200000010ff */
[----:B------:R-:W-:Y:S02]  /*c5f0*/  VIADD R4, R92, 0xfffffffe ;  /* 0xfffffffe5c047836 */ /* 0x000fe40000000000 */
[C---:B-1----:R-:W-:Y:S01]  /*c600*/  FADD.FTZ R6, R65.reuse, R6 ;  /* 0x0000000641067221 */ /* 0x042fe20000010000 */
[----:B------:R-:W-:Y:S01]  /*c610*/  F2FP.BF16.F32.PACK_AB R122, R65, R122 ;  /* 0x0000007a417a723e */ /* 0x000fe200000010ff */
[----:B------:R-:W-:Y:S06]  /*c620*/  @P3 BRA `(.L_x_14097) ;  /* 0x0000000000543947 */ /* 0x000fec0003800000 */
        /* <DEDUP_REMOVED lines=12> */
.L_x_14099:
[----:B------:R-:W-:-:S06]  /*c6f0*/  UISETP.NE.AND UP1, UPT, UR5, 0x1, UPT ;  /* 0x000000010500788c */ /* 0x000fcc000bf25270 */
[----:B------:R-:W-:-:S05]  /*c700*/  PLOP3.LUT P3, PT, PT, PT, UP1, 0x80, 0x0 ;  /* 0x000000000000781c */ /* 0x000fca0003f6f018 */
[----:B------:R-:W-:-:S08]  /*c710*/  @UP1 ULDC.64 UR6, c[0x0][0x9e8] ;  /* 0x00027a0000061ab9 */ /* 0x000fd00000000a00 */
[----:B------:R-:W-:-:S05]  /*c720*/  @P3 IMAD.HI.U32 R14, R11, UR6, RZ ;  /* 0x000000060b0e3c27 */ /* 0x000fca000f8e00ff */
[----:B------:R-:W-:-:S07]  /*c730*/  @P3 SHF.R.U32.HI R11, RZ, UR7, R14 ;  /* 0x00000007ff0b3c19 */ /* 0x000fce000801160e */
.L_x_14100:
[----:B------:R-:W-:Y:S05]  /*c740*/  BSYNC B0 ;  /* 0x0000000000007941 */ /* 0x000fea0003800000 */
.L_x_14098:
[----:B------:R-:W-:-:S04]  /*c750*/  IMAD.U32 R14, RZ, RZ, UR5 ;  /* 0x00000005ff0e7e24 */ /* 0x000fc8000f8e00ff */
[----:B------:R-:W-:-:S05]  /*c760*/  IMAD R14, R11, UR5, R14 ;  /* 0x000000050b0e7c24 */ /* 0x000fca000f8e020e */
[----:B------:R-:W-:-:S07]  /*c770*/  VIMNMX R7, R7, R14, PT ;  /* 0x0000000e07077248 */ /* 0x000fce0003fe0100 */
.L_x_14097:
        /* <DEDUP_REMOVED lines=29> */
[----:B--2---:R-:W-:-:S04]  /*c950*/  VIMNMX R21, R11, R14, !PT ;  /* 0x0000000e0b157248 */ /* 0x004fc80007fe0100 */
[----:B------:R-:W-:-:S13]  /*c960*/  ISETP.GE.AND P3, PT, R4, R21, PT ;  /* 0x000000150400720c */ /* 0x000fda0003f66270 */
[----:B------:R-:W-:Y:S05]  /*c970*/  @!P3 BRA `(.L_x_14101) ;  /* 0x0000002c00fcb947 */ /* 0x000fea0003800000 */
[----:B------:R-:W-:-:S07]  /*c980*/  IMAD.MOV.U32 R119, RZ, RZ, RZ ;  /* 0x000000ffff777224 */ /* 0x000fce00078e00ff */
.L_x_14119:
        /* <DEDUP_REMOVED lines=11> */
.L_x_14103:
[----:B------:R-:W-:Y:S01]  /*ca40*/  IMAD R11, R7, 0x8, R2 ;  /* 0x00000008070b7824 */ /* 0x000fe200078e0202 */
[----:B------:R-:W-:-:S04]  /*ca50*/  SHF.L.U32 R10, R20, 0x1f, RZ ;  /* 0x0000001f140a7819 */ /* 0x000fc800000006ff */
[----:B------:R0:W1:Y:S01]  /*ca60*/  SYNCS.PHASECHK.TRANS64.TRYWAIT P4, [R11+URZ+0x16830], R10 ;  /* 0x0168300a0b0075a7 */ /* 0x000062000808017f */
[----:B------:R-:W-:Y:S05]  /*ca70*/  @!P0 BRA `(.L_x_14104) ;  /* 0x0000000000048947 */ /* 0x000fea0003800000 */
[----:B------:R-:W-:Y:S01]  /*ca80*/  BPT.TRAP 0x1 ;  /* 0x000000040000795c */ /* 0x000fe20000300000 */
.L_x_14104:
[----:B------:R-:W-:Y:S04]  /*ca90*/  BSSY B0, `(.L_x_14102) ;  /* 0x0000004000007945 */ /* 0x000fe80003800000 */
[----:B-1----:R-:W-:Y:S05]  /*caa0*/  @P4 BRA `(.L_x_14105) ;  /* 0x0000000000084947 */ /* 0x002fea0003800000 */
[----:B------:R-:W1:Y:S02]  /*cab0*/  SYNCS.PHASECHK.TRANS64.TRYWAIT P4, [R11+URZ+0x16830], R10 ;  /* 0x0168300a0b0075a7 */ /* 0x000e64000808017f */
[----:B-1----:R-:W-:Y:S05]  /*cac0*/  @!P4 BRA `(.L_x_14106) ;  /* 0x0000011c0004c947 */ /* 0x002fea0003800000 */
.L_x_14105:
[----:B------:R-:W-:Y:S05]  /*cad0*/  BSYNC B0 ;  /* 0x0000000000007941 */ /* 0x000fea0003800000 */
.L_x_14102:
[----:B01----:R-:W2:Y:S01]  /*cae0*/  LDL R11, [R1+0x20] ;  /* 0x00002000010b7983 */ /* 0x003ea20000100800 */
[----:B------:R-:W0:Y:S01]  /*caf0*/  S2R R10, SR_TID.X ;  /* 0x00000000000a7919 */ /* 0x000e220000002100 */
[----:B------:R-:W-:Y:S05]  /*cb00*/  WARPSYNC.ALL ;  /* 0x0000000000007948 */ /* 0x000fea0003800000 */
[----:B------:R-:W-:Y:S01]  /*cb10*/  IMAD.MOV.U32 R25, RZ, RZ, 0x40000040 ;  /* 0x40000040ff197424 */ /* 0x000fe200078e00ff */
[----:B0-----:R-:W-:Y:S02]  /*cb20*/  SHF.R.U32.HI R10, RZ, 0x7, R10 ;  /* 0x00000007ff0a7819 */ /* 0x001fe4000001160a */
[----:B------:R-:W-:-:S02]  /*cb30*/  R2UR UR8, R8 ;  /* 0x00000000080872ca */ /* 0x000fc400000e0000 */
[----:B------:R-:W-:Y:S02]  /*cb40*/  R2UR UR9, R9 ;  /* 0x00000000090972ca */ /* 0x000fe400000e0000 */
[C---:B------:R-:W-:Y:S02]  /*cb50*/  R2UR UR11, R25.reuse ;  /* 0x00000000190b72ca */ /* 0x040fe400000e0000 */
[----:B------:R-:W-:Y:S01]  /*cb60*/  R2UR UR23, R25 ;  /* 0x00000000191772ca */ /* 0x000fe200000e0000 */
[----:B------:R-:W-:Y:S01]  /*cb70*/  IMAD.MOV.U32 R15, RZ, RZ, 0x40000040 ;  /* 0x40000040ff0f7424 */ /* 0x000fe200078e00ff */
[----:B------:R-:W-:Y:S02]  /*cb80*/  R2UR UR12, R156 ;  /* 0x000000009c0c72ca */ /* 0x000fe400000e0000 */
[----:B------:R-:W-:Y:S02]  /*cb90*/  R2UR UR13, R157 ;  /* 0x000000009d0d72ca */ /* 0x000fe400000e0000 */
[----:B------:R-:W-:Y:S01]  /*cba0*/  R2UR UR15, R15 ;  /* 0x000000000f0f72ca */ /* 0x000fe200000e0000 */
[----:B--2---:R-:W-:-:S02]  /*cbb0*/  IMAD R24, R7, 0x400, R11 ;  /* 0x0000040007187824 */ /* 0x004fc400078e020b */
[----:B------:R-:W-:-:S05]  /*cbc0*/  VIADD R11, R10, 0x8 ;  /* 0x000000080a0b7836 */ /* 0x000fca0000000000 */
[----:B------:R0:W-:Y:S01]  /*cbd0*/  BAR.SYNC.DEFER_BLOCKING R11, 0x100 ;  /* 0x0004000b0000751d */ /* 0x0001e20000010000 */
[C---:B------:R-:W-:Y:S01]  /*cbe0*/  R2UR UR10, R24.reuse ;  /* 0x00000000180a72ca */ /* 0x040fe200000e0000 */
[C---:B------:R-:W-:Y:S02]  /*cbf0*/  VIADD R14, R24.reuse, 0x2 ;  /* 0x00000002180e7836 */ /* 0x040fe40000000000 */
[C---:B------:R-:W-:Y:S02]  /*cc00*/  VIADD R10, R24.reuse, 0x4 ;  /* 0x00000004180a7836 */ /* 0x040fe40000000000 */
[----:B------:R-:W-:-:S05]  /*cc10*/  VIADD R24, R24, 0x6 ;  /* 0x0000000618187836 */ /* 0x000fca0000000000 */
[----:B------:R-:W-:Y:S02]  /*cc20*/  R2UR UR22, R24 ;  /* 0x00000000181672ca */ /* 0x000fe400000e0000 */
[----:B------:R-:W-:-:S06]  /*cc30*/  WARPGROUP.ARRIVE ;  /* 0x00000000000079c5 */ /* 0x000fcc0000000000 */
[----:B------:R-:W-:Y:S01]  /*cc40*/  HGMMA.64x128x16.F32.BF16 R24, gdesc[UR8], RZ, !UPT, gsb0 ;  /* 0x01e00000081879f0 */ /* 0x000fe2000c0018ff */
[----:B------:R-:W-:Y:S01]  /*cc50*/  R2UR UR14, R14 ;  /* 0x000000000e0e72ca */ /* 0x000fe200000e0000 */
[----:B0-----:R-:W-:Y:S01]  /*cc60*/  IMAD.MOV.U32 R11, RZ, RZ, 0x40000040 ;  /* 0x40000040ff0b7424 */ /* 0x001fe200078e00ff */
[----:B------:R-:W-:Y:S02]  /*cc70*/  R2UR UR18, R10 ;  /* 0x000000000a1272ca */ /* 0x000fe400000e0000 */
[----:B------:R-:W-:Y:S02]  /*cc80*/  R2UR UR16, R154 ;  /* 0x000000009a1072ca */ /* 0x000fe400000e0000 */
[----:B------:R-:W-:Y:S02]  /*cc90*/  R2UR UR19, R11 ;  /* 0x000000000b1372ca */ /* 0x000fe400000e0000 */
[----:B------:R-:W-:Y:S01]  /*cca0*/  R2UR UR17, R155 ;  /* 0x000000009b1172ca */ /* 0x000fe200000e0000 */
[----:B------:R-:W-:-:S02]  /*ccb0*/  WARPGROUP.DEPBAR.LE gsb0, 0x0 ;  /* 0x00008000000079c5 */ /* 0x000fc40000010000 */
[----:B------:R-:W-:-:S06]  /*ccc0*/  WARPGROUP.ARRIVE ;  /* 0x00000000000079c5 */ /* 0x000fcc0000000000 */
[----:B------:R-:W-:Y:S01]  /*ccd0*/  HGMMA.64x128x16.F32.BF16 R24, gdesc[UR12], R24, gsb0 ;  /* 0x01e000000c1879f0 */ /* 0x000fe20008001818 */
        /* <DEDUP_REMOVED lines=9> */
[----:B------:R-:W-:Y:S05]  /*cd70*/  @P3 BRA `(.L_x_14107) ;  /* 0x0000000000283947 */ /* 0x000fea0003800000 */
[----:B------:R-:W-:Y:S05]  /*cd80*/  @!P0 BRA `(.L_x_14108) ;  /* 0x0000000000048947 */ /* 0x000fea0003800000 */
[----:B------:R-:W-:Y:S01]  /*cd90*/  BPT.TRAP 0x1 ;  /* 0x000000040000795c */ /* 0x000fe20000300000 */
.L_x_14108:
[----:B------:R-:W-:Y:S01]  /*cda0*/  SHF.L.U32 R10, R23, 0x1f, RZ ;  /* 0x0000001f170a7819 */ /* 0x000fe200000006ff */
[----:B------:R-:W-:-:S04]  /*cdb0*/  IMAD R11, R16, 0x8, R2 ;  /* 0x00000008100b7824 */ /* 0x000fc800078e0202 */
[----:B------:R0:W1:Y:S01]  /*cdc0*/  SYNCS.PHASECHK.TRANS64.TRYWAIT P3, [R11+URZ+0x16850], R10 ;  /* 0x0168500a0b0075a7 */ /* 0x000062000806017f */
[----:B------:R-:W-:Y:S05]  /*cdd0*/  @!P0 BRA `(.L_x_14109) ;  /* 0x0000000000048947 */ /* 0x000fea0003800000 */
[----:B------:R-:W-:Y:S01]  /*cde0*/  BPT.TRAP 0x1 ;  /* 0x000000040000795c */ /* 0x000fe20000300000 */
.L_x_14109:
[----:B-1----:R-:W-:Y:S05]  /*cdf0*/  @P3 BRA `(.L_x_14107) ;  /* 0x0000000000083947 */ /* 0x002fea0003800000 */
[----:B------:R-:W1:Y:S02]  /*ce00*/  SYNCS.PHASECHK.TRANS64.TRYWAIT P3, [R11+URZ+0x16850], R10 ;  /* 0x0168500a0b0075a7 */ /* 0x000e64000806017f */
[----:B-1----:R-:W-:Y:S05]  /*ce10*/  @!P3 BRA `(.L_x_14110) ;  /* 0x000001180044b947 */ /* 0x002fea0003800000 */
.L_x_14107:
[----:B01----:R-:W-:Y:S01]  /*ce20*/  VIADD R10, R2, 0x400 ;  /* 0x00000400020a7836 */ /* 0x003fe20000000000 */
[----:B------:R-:W2:Y:S01]  /*ce30*/  LDL R23, [R1+0x28] ;  /* 0x0000280001177983 */ /* 0x000ea20000100800 */
[----:B------:R-:W-:Y:S01]  /*ce40*/  IMAD.MOV.U32 R11, RZ, RZ, 0x40000040 ;  /* 0x40000040ff0b7424 */ /* 0x000fe200078e00ff */
[----:B------:R-:W-:Y:S05]  /*ce50*/  WARPSYNC.ALL ;  /* 0x0000000000007948 */ /* 0x000fea0003800000 */
[----:B------:R-:W-:Y:S01]  /*ce60*/  SHF.R.U32.HI R10, RZ, 0x4, R10 ;  /* 0x00000004ff0a7819 */ /* 0x000fe2000001160a */
[----:B------:R-:W-:Y:S01]  /*ce70*/  WARPGROUP.ARRIVE ;  /* 0x00000000000079c5 */ /* 0x000fe20000000000 */
[----:B------:R-:W-:-:S02]  /*ce80*/  R2UR UR11, R11 ;  /* 0x000000000b0b72ca */ /* 0x000fc400000e0000 */
[----:B------:R-:W-:-:S05]  /*ce90*/  LOP3.LUT R10, R10, 0x3fff, RZ, 0xc0, !PT ;  /* 0x00003fff0a0a7812 */ /* 0x000fca00078ec0ff */
[----:B------:R-:W-:-:S05]  /*cea0*/  IMAD R10, R16, 0x400, R10 ;  /* 0x00000400100a7824 */ /* 0x000fca00078e020a */
[----:B------:R-:W-:-:S13]  /*ceb0*/  R2UR UR10, R10 ;  /* 0x000000000a0a72ca */ /* 0x000fda00000e0000 */
[----:B------:R-:W-:Y:S01]  /*cec0*/  HGMMA.64x64x16.F32.BF16 R88, R148, gdesc[UR8].tnspB, R88, gsb0 ;  /* 0x40e0000894587df0 */ /* 0x000fe20008001858 */
[----:B------:R-:W-:Y:S02]  /*ced0*/  VIADD R14, R10, 0x80 ;  /* 0x000000800a0e7836 */ /* 0x000fe40000000000 */
[----:B------:R-:W-:-:S03]  /*cee0*/  IMAD.MOV.U32 R15, RZ, RZ, 0x40000040 ;  /* 0x40000040ff0f7424 */ /* 0x000fc600078e00ff */
[----:B------:R-:W-:Y:S02]  /*cef0*/  R2UR UR10, R14 ;  /* 0x000000000e0a72ca */ /* 0x000fe400000e0000 */
[----:B------:R-:W-:Y:S01]  /*cf00*/  R2UR UR11, R15 ;  /* 0x000000000f0b72ca */ /* 0x000fe200000e0000 */
[----:B------:R-:W-:Y:S02]  /*cf10*/  VIADD R14, R10, 0x100 ;  /* 0x000001000a0e7836 */ /* 0x000fe40000000000 */
[----:B------:R-:W-:Y:S01]  /*cf20*/  IMAD.MOV.U32 R15, RZ, RZ, 0x40000040 ;  /* 0x40000040ff0f7424 */ /* 0x000fe200078e00ff */
[----:B------:R-:W-:Y:S02]  /*cf30*/  WARPGROUP.DEPBAR.LE gsb0, 0x0 ;  /* 0x00008000000079c5 */ /* 0x000fe40000010000 */
[----:B------:R-:W-:Y:S01]  /*cf40*/  WARPGROUP.ARRIVE ;  /* 0x00000000000079c5 */ /* 0x000fe20000000000 */
[----:B------:R-:W3:Y:S04]  /*cf50*/  LDL R151, [R1+0xc] ;  /* 0x00000c0001977983 */ /* 0x000ee80000100800 */
[----:B------:R-:W4:Y:S02]  /*cf60*/  LDL R149, [R1+0x8] ;  /* 0x0000080001957983 */ /* 0x000f240000100800 */
[----:B------:R-:W-:Y:S01]  /*cf70*/  HGMMA.64x64x16.F32.BF16 R88, R144, gdesc[UR8].tnspB, R88, gsb0 ;  /* 0x40e0000890587df0 */ /* 0x000fe20008001858 */
[----:B------:R-:W-:-:S02]  /*cf80*/  R2UR UR10, R14 ;  /* 0x000000000e0a72ca */ /* 0x000fc400000e0000 */
[----:B------:R-:W-:Y:S01]  /*cf90*/  R2UR UR11, R15 ;  /* 0x000000000f0b72ca */ /* 0x000fe200000e0000 */
[----:B------:R-:W-:Y:S01]  /*cfa0*/  VIADD R14, R10, 0x180 ;  /* 0x000001800a0e7836 */ /* 0x000fe20000000000 */
[----:B------:R-:W4:Y:S01]  /*cfb0*/  LDL R150, [R1+0x4] ;  /* 0x0000040001967983 */ /* 0x000f220000100800 */
[----:B------:R-:W-:Y:S01]  /*cfc0*/  IMAD.MOV.U32 R15, RZ, RZ, 0x40000040 ;  /* 0x40000040ff0f7424 */ /* 0x000fe200078e00ff */
[----:B------:R-:W-:Y:S02]  /*cfd0*/  WARPGROUP.DEPBAR.LE gsb0, 0x0 ;  /* 0x00008000000079c5 */ /* 0x000fe40000010000 */
[----:B------:R-:W-:Y:S01]  /*cfe0*/  WARPGROUP.ARRIVE ;  /* 0x00000000000079c5 */ /* 0x000fe20000000000 */
[----:B------:R-:W2:Y:S06]  /*cff0*/  LDL R147, [R1+0x18] ;  /* 0x0000180001937983 */ /* 0x000eac0000100800 */
[----:B------:R-:W-:Y:S01]  /*d000*/  HGMMA.64x64x16.F32.BF16 R88, R140, gdesc[UR8].tnspB, R88, gsb0 ;  /* 0x40e000088c587df0 */ /* 0x000fe20008001858 */
[----:B------:R-:W-:-:S02]  /*d010*/  R2UR UR10, R14 ;  /* 0x000000000e0a72ca */ /* 0x000fc400000e0000 */
[----:B------:R-:W-:Y:S01]  /*d020*/  R2UR UR11, R15 ;  /* 0x000000000f0b72ca */ /* 0x000fe200000e0000 */
[----:B------:R-:W-:Y:S02]  /*d030*/  VIADD R14, R10, 0x200 ;  /* 0x000002000a0e7836 */ /* 0x000fe40000000000 */
[----:B------:R-:W-:Y:S01]  /*d040*/  IMAD.MOV.U32 R15, RZ, RZ, 0x40000040 ;  /* 0x40000040ff0f7424 */ /* 0x000fe200078e00ff */
[----:B------:R-:W-:Y:S02]  /*d050*/  WARPGROUP.DEPBAR.LE gsb0, 0x0 ;  /* 0x00008000000079c5 */ /* 0x000fe40000010000 */
[----:B------:R-:W-:-:S07]  /*d060*/  WARPGROUP.ARRIVE ;  /* 0x00000000000079c5 */ /* 0x000fce0000000000 */
[----:B------:R-:W-:Y:S01]  /*d070*/  HGMMA.64x64x16.F32.BF16 R88, R136, gdesc[UR8].tnspB, R88, gsb0 ;  /* 0x40e0000888587df0 */ /* 0x000fe20008001858 */
[----:B------:R-:W-:Y:S02]  /*d080*/  R2UR UR10, R14 ;  /* 0x000000000e0a72ca */ /* 0x000fe400000e0000 */
        /* <DEDUP_REMOVED lines=22> */
[----:B------:R-:W0:Y:S01]  /*d1f0*/  S2R R148, SR_TID.X ;  /* 0x0000000000947919 */ /* 0x000e220000002100 */
[----:B------:R-:W1:Y:S08]  /*d200*/  @P2 LDC R10, c[0x0][0x44c] ;  /* 0x00011300ff0a2b82 */ /* 0x000e700000000800 */
[----:B------:R-:W5:Y:S01]  /*d210*/  @P2 LDC R11, c[0x0][0x450] ;  /* 0x00011400ff0b2b82 */ /* 0x000f620000000800 */
[----:B------:R-:W-:-:S02]  /*d220*/  WARPGROUP.DEPBAR.LE gsb0, 0x0 ;  /* 0x00008000000079c5 */ /* 0x000fc40000010000 */
[----:B------:R-:W-:-:S06]  /*d230*/  WARPGROUP.ARRIVE ;  /* 0x00000000000079c5 */ /* 0x000fcc0000000000 */
[----:B------:R-:W-:Y:S01]  /*d240*/  HGMMA.64x64x16.F32.BF16 R88, R120, gdesc[UR8].tnspB, R88, gsb0 ;  /* 0x40e0000878587df0 */ /* 0x000fe20008001858 */
[----:B0-----:R-:W-:Y:S02]  /*d250*/  ISETP.GE.U32.AND P3, PT, R148, 0x180, PT ;  /* 0x000001809400780c */ /* 0x001fe40003f66070 */
[----:B------:R-:W-:Y:S02]  /*d260*/  WARPGROUP.DEPBAR.LE gsb0, 0x0 ;  /* 0x00008000000079c5 */ /* 0x000fe40000010000 */
[----:B--2---:R-:W-:Y:S01]  /*d270*/  IMAD.IADD R123, R23, 0x1, R147 ;  /* 0x00000001177b7824 */ /* 0x004fe200078e0293 */
[----:B------:R-:W-:-:S03]  /*d280*/  SHF.R.U32.HI R23, RZ, 0x7, R148 ;  /* 0x00000007ff177819 */ /* 0x000fc60000011694 */
[----:B-1----:R-:W-:-:S05]  /*d290*/  @P2 IMAD.HI.U32 R10, R123, R10, RZ ;  /* 0x0000000a7b0a2227 */ /* 0x002fca00078e00ff */
[----:B-----5:R-:W-:Y:S01]  /*d2a0*/  @P2 SHF.R.U32.HI R123, RZ, R11, R10 ;  /* 0x0000000bff7b2219 */ /* 0x020fe2000001160a */
[----:B------:R-:W-:Y:S02]  /*d2b0*/  @!P1 IMAD R10, R7, 0x8, R2 ;  /* 0x00000008070a9824 */ /* 0x000fe400078e0202 */
[----:B------:R-:W-:Y:S02]  /*d2c0*/  VIADD R15, R23, 0x9 ;  /* 0x00000009170f7836 */ /* 0x000fe40000000000 */
[----:B------:R-:W-:Y:S01]  /*d2d0*/  IMAD.SHL.U32 R11, R4, 0x80, RZ ;  /* 0x00000080040b7824 */ /* 0x000fe200078e00ff */
[----:B------:R-:W0:Y:S01]  /*d2e0*/  SHFL.IDX PT, R124, R123, RZ, 0x1c1f ;  /* 0x001c1fff7b7c7589 */ /* 0x000e2200000e0000 */
[----:B------:R-:W-:Y:S01]  /*d2f0*/  @!P1 VIADD R10, R10, 0x16840 ;  /* 0x000168400a0a9836 */ /* 0x000fe20000000000 */
[----:B------:R-:W-:Y:S02]  /*d300*/  SEL R15, R15, 0x9, !P3 ;  /* 0x000000090f0f7807 */ /* 0x000fe40005800000 */
[----:B------:R-:W-:-:S02]  /*d310*/  IADD3 R14, -R11, 0x1, RZ ;  /* 0x000000010b0e7810 */ /* 0x000fc40007ffe1ff */
[----:B------:R-:W-:Y:S01]  /*d320*/  @!P1 PRMT R10, RZ, 0x654, R10 ;  /* 0x00000654ff0a9816 */ /* 0x000fe2000000000a */
[----:B------:R1:W-:Y:S06]  /*d330*/  BAR.ARV R15, 0x100 ;  /* 0x0004000f0000751d */ /* 0x0003ec0000002000 */
[----:B------:R2:W-:Y:S01]  /*d340*/  @!P1 SYNCS.ARRIVE.TRANS64.RED.A1T0 RZ, [R10+URZ], RZ ;  /* 0x000000ff0aff99a7 */ /* 0x0005e2000810043f */
[----:B---3--:R-:W-:Y:S01]  /*d350*/  IMAD R14, R151, -0x2, R14 ;  /* 0xfffffffe970e7824 */ /* 0x008fe200078e020e */
[----:B------:R-:W-:Y:S01]  /*d360*/  PLOP3.LUT P3, PT, PT, PT, UP0, 0x40, 0x0 ;  /* 0x000000000000781c */ /* 0x000fe20003f6e808 */
[----:B--2---:R-:W-:-:S03]  /*d370*/  IMAD.U32 R10, RZ, RZ, UR25 ;  /* 0x00000019ff0a7e24 */ /* 0x004fc6000f8e00ff */
[----:B----4-:R-:W-:Y:S02]  /*d380*/  IADD3 R121, -R150, R14, R149 ;  /* 0x0000000e96797210 */ /* 0x010fe40007ffe195 */
[----:B------:R-:W-:-:S03]  /*d390*/  LOP3.LUT R14, RZ, R10, RZ, 0x33, !PT ;  /* 0x0000000aff0e7212 */ /* 0x000fc600078e33ff */
[----:B------:R-:W-:Y:S02]  /*d3a0*/  VIADD R122, R121, UR28 ;  /* 0x0000001c797a7c36 */ /* 0x000fe40008000000 */
[----:B------:R-:W-:Y:S02]  /*d3b0*/  IMAD.IADD R121, R14, 0x1, R121 ;  /* 0x000000010e797824 */ /* 0x000fe400078e0279 */
[--C-:B0-----:R-:W-:Y:S02]  /*d3c0*/  IMAD.IADD R120, R122, 0x1, R124.reuse ;  /* 0x000000017a787824 */ /* 0x101fe400078e027c */
[----:B------:R-:W-:Y:S01]  /*d3d0*/  IMAD.IADD R23, R121, 0x1, R124 ;  /* 0x0000000179177824 */ /* 0x000fe200078e027c */
[----:B-1----:R-:W-:Y:S06]  /*d3e0*/  @P3 BRA `(.L_x_14111) ;  /* 0x0000000000583947 */ /* 0x002fec0003800000 */
        /* <DEDUP_REMOVED lines=12> */
.L_x_14113:
[----:B------:R-:W-:-:S05]  /*d4b0*/  IMAD.U32 R125, RZ, RZ, UR24 ;  /* 0x00000018ff7d7e24 */ /* 0x000fca000f8e00ff */
[----:B------:R-:W-:-:S13]  /*d4c0*/  ISETP.NE.AND P3, PT, R125, 0x1, PT ;  /* 0x000000017d00780c */ /* 0x000fda0003f65270 */
[----:B------:R-:W0:Y:S02]  /*d4d0*/  @P3 LDC.64 R14, c[0x0][0x9e8] ;  /* 0x00027a00ff0e3b82 */ /* 0x000e240000000a00 */
[----:B0-----:R-:W-:-:S05]  /*d4e0*/  @P3 IMAD.HI.U32 R14, R124, R14, RZ ;  /* 0x0000000e7c0e3227 */ /* 0x001fca00078e00ff */
[----:B------:R-:W-:-:S07]  /*d4f0*/  @P3 SHF.R.U32.HI R124, RZ, R15, R14 ;  /* 0x0000000fff7c3219 */ /* 0x000fce000001160e */
.L_x_14114:
[----:B------:R-:W-:Y:S05]  /*d500*/  BSYNC B0 ;  /* 0x0000000000007941 */ /* 0x000fea0003800000 */
.L_x_14112:
[----:B------:R-:W-:-:S04]  /*d510*/  IMAD R124, R124, R125, -R11 ;  /* 0x0000007d7c7c7224 */ /* 0x000fc800078e0a0b */
[----:B------:R-:W-:-:S05]  /*d520*/  IMAD R124, R151, -0x2, R124 ;  /* 0xfffffffe977c7824 */ /* 0x000fca00078e027c */
[----:B------:R-:W-:Y:S02]  /*d530*/  VIMNMX R23, R23, R124, !PT ;  /* 0x0000007c17177248 */ /* 0x000fe40007fe0100 */
[----:B------:R-:W-:-:S07]  /*d540*/  VIADDMNMX R120, R124, R125, R120, PT ;  /* 0x0000007d7c787246 */ /* 0x000fce0003800178 */
.L_x_14111:
        /* <DEDUP_REMOVED lines=13> */
[--C-:B0-----:R-:W-:Y:S01]  /*d620*/  IMAD.IADD R122, R122, 0x1, R123.reuse ;  /* 0x000000017a7a7824 */ /* 0x101fe200078e027b */
[C---:B------:R-:W-:Y:S01]  /*d630*/  ISETP.LT.OR P5, PT, R120.reuse, 0xa, P5 ;  /* 0x0000000a7800780c */ /* 0x040fe20002fa1670 */
[----:B------:R-:W-:Y:S01]  /*d640*/  IMAD.IADD R121, R121, 0x1, R123 ;  /* 0x0000000179797824 */ /* 0x000fe200078e027b */
[----:B------:R-:W-:Y:S02]  /*d650*/  ISETP.LT.OR P4, PT, R120, 0x11, P4 ;  /* 0x000000117800780c */ /* 0x000fe40002781670 */
[----:B------:R-:W-:Y:S02]  /*d660*/  FSEL R29, R29, -INF , !P5 ;  /* 0xff8000001d1d7808 */ /* 0x000fe40006800000 */
[----:B------:R-:W-:Y:S02]  /*d670*/  FSEL R32, R32, -INF , !P4 ;  /* 0xff80000020207808 */ /* 0x000fe40006000000 */
[----:B------:R-:W-:-:S02]  /*d680*/  ISETP.GT.AND P4, PT, R23, 0x18, P3 ;  /* 0x000000181700780c */ /* 0x000fc40001f84270 */
[C---:B------:R-:W-:Y:S02]  /*d690*/  ISETP.GT.AND P5, PT, R23.reuse, 0x11, P3 ;  /* 0x000000111700780c */ /* 0x040fe40001fa4270 */
        /* <DEDUP_REMOVED lines=93> */
.L_x_14117:
[----:B------:R-:W-:-:S05]  /*dc70*/  IMAD.U32 R23, RZ, RZ, UR24 ;  /* 0x00000018ff177e24 */ /* 0x000fca000f8e00ff */
[----:B------:R-:W-:-:S13]  /*dc80*/  ISETP.NE.AND P4, PT, R23, 0x1, PT ;  /* 0x000000011700780c */ /* 0x000fda0003f85270 */
[----:B------:R-:W0:Y:S02]  /*dc90*/  @P4 LDC.64 R14, c[0x0][0x9e8] ;  /* 0x00027a00ff0e4b82 */ /* 0x000e240000000a00 */
[----:B0-----:R-:W-:-:S05]  /*dca0*/  @P4 IMAD.HI.U32 R14, R123, R14, RZ ;  /* 0x0000000e7b0e4227 */ /* 0x001fca00078e00ff */
[----:B------:R-:W-:-:S07]  /*dcb0*/  @P4 SHF.R.U32.HI R123, RZ, R15, R14 ;  /* 0x0000000fff7b4219 */ /* 0x000fce000001160e */
.L_x_14118:
[----:B------:R-:W-:Y:S05]  /*dcc0*/  BSYNC B0 ;  /* 0x0000000000007941 */ /* 0x000fea0003800000 */
.L_x_14116:
[----:B------:R-:W-:-:S04]  /*dcd0*/  IMAD R11, R123, R23, -R11 ;  /* 0x000000177b0b7224 */ /* 0x000fc800078e0a0b */
[----:B------:R-:W-:-:S05]  /*dce0*/  IMAD R14, R151, -0x2, R11 ;  /* 0xfffffffe970e7824 */ /* 0x000fca00078e020b */
[----:B------:R-:W-:Y:S02]  /*dcf0*/  VIADDMNMX R122, R14, R23, R122, PT ;  /* 0x000000170e7a7246 */ /* 0x000fe4000380017a */
[----:B------:R-:W-:-:S07]  /*dd00*/  VIMNMX R121, R121, R14, !PT ;  /* 0x0000000e79797248 */ /* 0x000fce0007fe0100 */
.L_x_14115:
[----:B------:R-:W-:Y:S01]  /*dd10*/  FMNMX.FTZ R14, R24, R3, !PT ;  /* 0x00000003180e7209 */ /* 0x000fe20007810000 */
[----:B------:R-:W-:Y:S01]  /*dd20*/  UMOV UR41, UR7 ;  /* 0x0000000700297c82 */ /* 0x000fe20008000000 */
[----:B------:R-:W-:Y:S01]  /*dd30*/  ISETP.GT.AND P5, PT, R121, 0x8, P3 ;  /* 0x000000087900780c */ /* 0x000fe20001fa4270 */
[----:B------:R-:W-:Y:S01]  /*dd40*/  @!P1 IMAD R16, R16, 0x8, R2 ;  /* 0x0000000810109824 */ /* 0x000fe200078e0202 */
[----:B------:R-:W-:Y:S02]  /*dd50*/  FMNMX.FTZ R11, R25, R14, !PT ;  /* 0x0000000e190b7209 */ /* 0x000fe40007810000 */
[----:B------:R-:W-:Y:S01]  /*dd60*/  ISETP.LT.OR P5, PT, R122, 0x9, P5 ;  /* 0x000000097a00780c */ /* 0x000fe20002fa1670 */
[----:B------:R-:W-:Y:S01]  /*dd70*/  @!P1 VIADD R16, R16, 0x16860 ;  /* 0x0001686010109836 */ /* 0x000fe20000000000 */
        /* <DEDUP_REMOVED lines=42> */
[----:B------:R-:W-:Y:S02]  /*e020*/  ISETP.LT.OR P5, PT, R122, 0x29, P5 ;  /* 0x000000297a00780c */ /* 0x000fe40002fa1670 */
[----:B------:R-:W-:-:S02]  /*e030*/  FMNMX.FTZ R11, R69, R14, !PT ;  /* 0x0000000e450b7209 */ /* 0x000fc40007810000 */
[----:B------:R-:W-:Y:S02]  /*e040*/  ISETP.LT.OR P4, PT, R122, 0x1a, P4 ;  /* 0x0000001a7a00780c */ /* 0x000fe40002781670 */
[----:B------:R-:W-:Y:S02]  /*e050*/  FSEL R46, R46, -INF , !P5 ;  /* 0xff8000002e2e7808 */ /* 0x000fe40006800000 */
[----:B------:R-:W-:Y:S02]  /*e060*/  FMNMX.FTZ R14, R72, R11, !PT ;  /* 0x0000000b480e7209 */ /* 0x000fe40007810000 */
[----:B------:R-:W-:Y:S02]  /*e070*/  ISETP.GT.AND P5, PT, R121, 0x30, P3 ;  /* 0x000000307900780c */ /* 0x000fe40001fa4270 */
[----:B------:R-:W-:Y:S02]  /*e080*/  FSEL R39, R39, -INF , !P4 ;  /* 0xff80000027277808 */ /* 0x000fe40006000000 */
[----:B------:R-:W-:-:S02]  /*e090*/  ISETP.GT.AND P4, PT, R121, 0x21, P3 ;  /* 0x000000217900780c */ /* 0x000fc40001f84270 */
[----:B------:R-:W-:Y:S02]  /*e0a0*/  FMNMX.FTZ R11, R73, R14, !PT ;  /* 0x0000000e490b7209 */ /* 0x000fe40007810000 */
[C---:B------:R-:W-:Y:S02]  /*e0b0*/  ISETP.LT.OR P5, PT, R122.reuse, 0x31, P5 ;  /* 0x000000317a00780c */ /* 0x040fe40002fa1670 */
[----:B------:R-:W-:Y:S02]  /*e0c0*/  ISETP.LT.OR P4, PT, R122, 0x22, P4 ;  /* 0x000000227a00780c */ /* 0x000fe40002781670 */
[----:B------:R-:W-:Y:S02]  /*e0d0*/  FMNMX.FTZ R14, R76, R11, !PT ;  /* 0x0000000b4c0e7209 */ /* 0x000fe40007810000 */
[----:B------:R-:W-:Y:S02]  /*e0e0*/  FSEL R50, R50, -INF , !P5 ;  /* 0xff80000032327808 */ /* 0x000fe40006800000 */
[----:B------:R-:W-:-:S02]  /*e0f0*/  ISETP.GT.AND P5, PT, R121, 0x38, P3 ;  /* 0x000000387900780c */ /* 0x000fc40001fa4270 */
[----:B------:R-:W-:Y:S02]  /*e100*/  FSEL R43, R43, -INF , !P4 ;  /* 0xff8000002b2b7808 */ /* 0x000fe40006000000 */
[----:B------:R-:W-:Y:S02]  /*e110*/  ISETP.GT.AND P4, PT, R121, 0x29, P3 ;  /* 0x000000297900780c */ /* 0x000fe40001f84270 */
[----:B------:R-:W-:Y:S02]  /*e120*/  FMNMX.FTZ R11, R77, R14, !PT ;  /* 0x0000000e4d0b7209 */ /* 0x000fe40007810000 */
[C---:B------:R-:W-:Y:S02]  /*e130*/  ISETP.LT.OR P5, PT, R122.reuse, 0x39, P5 ;  /* 0x000000397a00780c */ /* 0x040fe40002fa1670 */
[----:B------:R-:W-:Y:S02]  /*e140*/  ISETP.LT.OR P4, PT, R122, 0x2a, P4 ;  /* 0x0000002a7a00780c */ /* 0x000fe40002781670 */
[----:B------:R-:W-:-:S02]  /*e150*/  FMNMX.FTZ R14, R80, R11, !PT ;  /* 0x0000000b500e7209 */ /* 0x000fc40007810000 */
[----:B------:R-:W-:Y:S02]  /*e160*/  FSEL R54, R54, -INF , !P5 ;  /* 0xff80000036367808 */ /* 0x000fe40006800000 */
[----:B------:R-:W-:Y:S02]  /*e170*/  ISETP.GT.AND P5, PT, R121, 0x40, P3 ;  /* 0x000000407900780c */ /* 0x000fe40001fa4270 */
[----:B------:R-:W-:Y:S02]  /*e180*/  FSEL R47, R47, -INF , !P4 ;  /* 0xff8000002f2f7808 */ /* 0x000fe40006000000 */
[----:B------:R-:W-:Y:S02]  /*e190*/  FMNMX.FTZ R11, R81, R14, !PT ;  /* 0x0000000e510b7209 */ /* 0x000fe40007810000 */
[----:B------:R-:W-:Y:S02]  /*e1a0*/  ISETP.GT.AND P4, PT, R121, 0x31, P3 ;  /* 0x000000317900780c */ /* 0x000fe40001f84270 */
[----:B------:R-:W-:-:S02]  /*e1b0*/  ISETP.LT.OR P5, PT, R122, 0x41, P5 ;  /* 0x000000417a00780c */ /* 0x000fc40002fa1670 */
[----:B------:R-:W-:Y:S02]  /*e1c0*/  FMNMX.FTZ R14, R84, R11, !PT ;  /* 0x0000000b540e7209 */ /* 0x000fe40007810000 */
[----:B------:R-:W-:Y:S02]  /*e1d0*/  ISETP.LT.OR P4, PT, R122, 0x32, P4 ;  /* 0x000000327a00780c */ /* 0x000fe40002781670 */
[----:B------:R-:W-:Y:S02]  /*e1e0*/  FSEL R58, R58, -INF , !P5 ;  /* 0xff8000003a3a7808 */ /* 0x000fe40006800000 */
[----:B------:R-:W-:Y:S02]  /*e1f0*/  ISETP.GT.AND P5, PT, R121, 0x48, P3 ;  /* 0x000000487900780c */ /* 0x000fe40001fa4270 */
[----:B------:R-:W-:Y:S02]  /*e200*/  FMNMX.FTZ R14, R85, R14, !PT ;  /* 0x0000000e550e7209 */ /* 0x000fe40007810000 */
[----:B------:R-:W-:-:S02]  /*e210*/  FSEL R51, R51, -INF , !P4 ;  /* 0xff80000033337808 */ /* 0x000fc40006000000 */
[C---:B------:R-:W-:Y:S01]  /*e220*/  ISETP.GT.AND P4, PT, R121.reuse, 0x39, P3 ;  /* 0x000000397900780c */ /* 0x040fe20001f84270 */
[----:B------:R-:W0:Y:S01]  /*e230*/  SHFL.BFLY PT, R11, R14, 0x2, 0x1f ;  /* 0x0c401f000e0b7f89 */ /* 0x000e2200000e0000 */
[C---:B------:R-:W-:Y:S02]  /*e240*/  ISETP.LT.OR P5, PT, R122.reuse, 0x49, P5 ;  /* 0x000000497a00780c */ /* 0x040fe40002fa1670 */
[----:B------:R-:W-:Y:S02]  /*e250*/  ISETP.LT.OR P4, PT, R122, 0x3a, P4 ;  /* 0x0000003a7a00780c */ /* 0x000fe40002781670 */
[----:B------:R-:W-:Y:S02]  /*e260*/  FSEL R62, R62, -INF , !P5 ;  /* 0xff8000003e3e7808 */ /* 0x000fe40006800000 */
[----:B------:R-:W-:Y:S02]  /*e270*/  ISETP.GT.AND P5, PT, R121, 0x50, P3 ;  /* 0x000000507900780c */ /* 0x000fe40001fa4270 */
[----:B------:R-:W-:-:S02]  /*e280*/  FSEL R55, R55, -INF , !P4 ;  /* 0xff80000037377808 */ /* 0x000fc40006000000 */
[C---:B------:R-:W-:Y:S02]  /*e290*/  ISETP.GT.AND P4, PT, R121.reuse, 0x41, P3 ;  /* 0x000000417900780c */ /* 0x040fe40001f84270 */
        /* <DEDUP_REMOVED lines=12> */
[----:B0-----:R-:W-:Y:S02]  /*e360*/  FMNMX.FTZ R15, R14, R11, !PT ;  /* 0x0000000b0e0f7209 */ /* 0x001fe40007810000 */
[C---:B------:R-:W-:Y:S02]  /*e370*/  ISETP.LT.OR P5, PT, R122.reuse, 0x61, P5 ;  /* 0x000000617a00780c */ /* 0x040fe40002fa1670 */
[----:B------:R-:W-:Y:S01]  /*e380*/  ISETP.LT.OR P4, PT, R122, 0x52, P4 ;  /* 0x000000527a00780c */ /* 0x000fe20002781670 */
[----:B------:R-:W0:Y:S01]  /*e390*/  SHFL.BFLY PT, R120, R15, 0x1, 0x1f ;  /* 0x0c201f000f787f89 */ /* 0x000e2200000e0000 */
[----:B------:R-:W-:Y:S02]  /*e3a0*/  FSEL R74, R74, -INF , !P5 ;  /* 0xff8000004a4a7808 */ /* 0x000fe40006800000 */
[----:B------:R-:W-:-:S02]  /*e3b0*/  ISETP.GT.AND P5, PT, R121, 0x68, P3 ;  /* 0x000000687900780c */ /* 0x000fc40001fa4270 */
[----:B------:R-:W-:Y:S02]  /*e3c0*/  FSEL R67, R67, -INF , !P4 ;  /* 0xff80000043437808 */ /* 0x000fe40006000000 */
[C---:B------:R-:W-:Y:S02]  /*e3d0*/  ISETP.GT.AND P4, PT, R121.reuse, 0x59, P3 ;  /* 0x000000597900780c */ /* 0x040fe40001f84270 */
[C---:B------:R-:W-:Y:S02]  /*e3e0*/  ISETP.LT.OR P5, PT, R122.reuse, 0x69, P5 ;  /* 0x000000697a00780c */ /* 0x040fe40002fa1670 */
[----:B------:R-:W-:Y:S02]  /*e3f0*/  ISETP.LT.OR P4, PT, R122, 0x5a, P4 ;  /* 0x0000005a7a00780c */ /* 0x000fe40002781670 */
        /* <DEDUP_REMOVED lines=9> */
[----:B------:R-:W-:Y:S02]  /*e490*/  ISETP.GT.AND P4, PT, R121, 0x69, P3 ;  /* 0x000000697900780c */ /* 0x000fe40001f84270 */
[C---:B------:R-:W-:Y:S02]  /*e4a0*/  ISETP.LT.OR P5, PT, R122.reuse, 0x72, P5 ;  /* 0x000000727a00780c */ /* 0x040fe40002fa1670 */
[----:B0-----:R-:W-:Y:S02]  /*e4b0*/  FMNMX.FTZ R11, R15, R120, !PT ;  /* 0x000000780f0b7209 */ /* 0x001fe40007810000 */
[----:B------:R-:W-:Y:S02]  /*e4c0*/  ISETP.LT.OR P4, PT, R122, 0x6a, P4 ;  /* 0x0000006a7a00780c */ /* 0x000fe40002781670 */
[----:B------:R-:W-:Y:S01]  /*e4d0*/  FSEL R83, R83, -INF , !P5 ;  /* 0xff80000053537808 */ /* 0x000fe20006800000 */
[----:B------:R-:W-:Y:S01]  /*e4e0*/  FMUL.FTZ R14, R11, UR41 ;  /* 0x000000290b0e7c20 */ /* 0x000fe20008410000 */
[----:B------:R-:W-:-:S02]  /*e4f0*/  ISETP.GT.AND P5, PT, R121, RZ, P3 ;  /* 0x000000ff7900720c */ /* 0x000fc40001fa4270 */
[----:B------:R-:W-:Y:S02]  /*e500*/  FSEL R79, R79, -INF , !P4 ;  /* 0xff8000004f4f7808 */ /* 0x000fe40006000000 */
[----:B------:R-:W-:Y:S02]  /*e510*/  FSETP.NEU.FTZ.AND P4, PT, R11, -INF , PT ;  /* 0xff8000000b00780b */ /* 0x000fe40003f9d000 */
[----:B------:R-:W-:Y:S02]  /*e520*/  ISETP.LT.OR P5, PT, R122, 0x1, P5 ;  /* 0x000000017a00780c */ /* 0x000fe40002fa1670 */
[----:B------:R-:W-:Y:S02]  /*e530*/  FSEL R14, R14, RZ, P4 ;  /* 0x000000ff0e0e7208 */ /* 0x000fe40002000000 */
[----:B------:R-:W-:Y:S02]  /*e540*/  FSEL R26, R26, -INF , !P5 ;  /* 0xff8000001a1a7808 */ /* 0x000fe40006800000 */
[----:B------:R-:W-:Y:S01]  /*e550*/  ISETP.GT.AND P5, PT, R121, 0x78, P3 ;  /* 0x000000787900780c */ /* 0x000fe20001fa4270 */
        /* <DEDUP_REMOVED lines=54> */
[----:B------:R-:W-:Y:S02]  /*e8c0*/  MUFU.EX2 R150, R150 ;  /* 0x0000009600967308 */ /* 0x000fe40000000800 */
[----:B------:R-:W-:Y:S01]  /*e8d0*/  FMNMX.FTZ R33, R59, R32, !PT ;  /* 0x000000203b217209 */ /* 0x000fe20007810000 */
[----:B------:R-:W-:-:S03]  /*e8e0*/  FFMA.FTZ R32, R49, UR41, -R14 ;  /* 0x0000002931207c23 */ /* 0x000fc6000801080e */
        /* <DEDUP_REMOVED lines=18> */
[----:B------:R-:W-:Y:S01]  /*ea10*/  FMNMX.FTZ R37, R83, R40, !PT ;  /* 0x0000002853257209 */ /* 0x000fe20007810000 */
[----:B------:R-:W-:-:S03]  /*ea20*/  FFMA.FTZ R40, R65, UR41, -R14 ;  /* 0x0000002941287c23 */ /* 0x000fc6000801080e */
[----:B------:R-:W-:Y:S02]  /*ea30*/  FMNMX.FTZ R44, R86, R37, !PT ;  /* 0x00000025562c7209 */ /* 0x000fe40007810000 */
[----:B------:R-:W-:Y:S02]  /*ea40*/  MUFU.EX2 R28, R28 ;  /* 0x0000001c001c7308 */ /* 0x000fe40000000800 */
[----:B------:R-:W-:-:S05]  /*ea50*/  FMNMX.FTZ R44, R87, R44, !PT ;  /* 0x0000002c572c7209 */ /* 0x000fca0007810000 */
[----:B-1----:R-:W0:Y:S01]  /*ea60*/  SHFL.BFLY PT, R45, R44, 0x2, 0x1f ;  /* 0x0c401f002c2d7f89 */ /* 0x002e2200000e0000 */
[----:B------:R-:W-:Y:S08]  /*ea70*/  MUFU.EX2 R142, R142 ;  /* 0x0000008e008e7308 */ /* 0x000ff00000000800 */
[----:B------:R-:W-:Y:S08]  /*ea80*/  MUFU.EX2 R136, R136 ;  /* 0x0000008800887308 */ /* 0x000ff00000000800 */
[----:B------:R-:W-:Y:S01]  /*ea90*/  MUFU.EX2 R32, R32 ;  /* 0x0000002000207308 */ /* 0x000fe20000000800 */
[----:B0-----:R-:W-:Y:S01]  /*eaa0*/  FMNMX.FTZ R49, R44, R45, !PT ;  /* 0x0000002d2c317209 */ /* 0x001fe20007810000 */
[----:B------:R-:W-:-:S06]  /*eab0*/  FFMA.FTZ R45, R77, UR41, -R14 ;  /* 0x000000294d2d7c23 */ /* 0x000fcc000801080e */
[----:B------:R-:W-:Y:S01]  /*eac0*/  MUFU.EX2 R138, R138 ;  /* 0x0000008a008a7308 */ /* 0x000fe20000000800 */
[----:B------:R-:W0:Y:S07]  /*ead0*/  SHFL.BFLY PT, R52, R49, 0x1, 0x1f ;  /* 0x0c201f0031347f89 */ /* 0x000e2e00000e0000 */
[----:B------:R-:W-:Y:S08]  /*eae0*/  MUFU.EX2 R132, R132 ;  /* 0x0000008400847308 */ /* 0x000ff00000000800 */
[----:B------:R-:W-:Y:S08]  /*eaf0*/  MUFU.EX2 R36, R36 ;  /* 0x0000002400247308 */ /* 0x000ff00000000800 */
[----:B------:R-:W-:Y:S01]  /*eb00*/  MUFU.EX2 R134, R134 ;  /* 0x0000008600867308 */ /* 0x000fe20000000800 */
[----:B0-----:R-:W-:-:S02]  /*eb10*/  FMNMX.FTZ R14, R49, R52, !PT ;  /* 0x00000034310e7209 */ /* 0x001fc40007810000 */
[----:B------:R-:W-:Y:S02]  /*eb20*/  FSEL R52, R11, RZ, P4 ;  /* 0x000000ff0b347208 */ /* 0x000fe40002000000 */
[C---:B------:R-:W-:Y:S01]  /*eb30*/  FSETP.NEU.FTZ.AND P3, PT, R14.reuse, -INF , PT ;  /* 0xff8000000e00780b */ /* 0x040fe20003f7d000 */
[----:B--2---:R-:W-:Y:S02]  /*eb40*/  FMUL.FTZ R53, R14, UR41 ;  /* 0x000000290e357c20 */ /* 0x004fe40008410000 */
[----:B------:R-:W-:Y:S01]  /*eb50*/  MUFU.EX2 R37, R61 ;  /* 0x0000003d00257308 */ /* 0x000fe20000000800 */
[----:B------:R-:W-:-:S04]  /*eb60*/  FADD.FTZ R52, -R52, R3 ;  /* 0x0000000334347221 */ /* 0x000fc80000010100 */
[----:B------:R-:W-:Y:S01]  /*eb70*/  FMUL.FTZ R3, R52, UR41 ;  /* 0x0000002934037c20 */ /* 0x000fe20008410000 */
[----:B------:R-:W-:Y:S02]  /*eb80*/  FSEL R52, R53, RZ, P3 ;  /* 0x000000ff35347208 */ /* 0x000fe40001800000 */
[----:B------:R-:W-:Y:S03]  /*eb90*/  MUFU.EX2 R128, R128 ;  /* 0x0000008000807308 */ /* 0x000fe60000000800 */
        /* <DEDUP_REMOVED lines=9> */
[----:B------:R-:W-:Y:S01]  /*ec30*/  FFMA.FTZ R141, R42, UR41, -R52 ;  /* 0x000000292a8d7c23 */ /* 0x000fe20008010834 */
[----:B------:R-:W-:Y:S01]  /*ec40*/  @!P1 PRMT R34, RZ, 0x654, R16 ;  /* 0x00000654ff229816 */ /* 0x000fe20000000010 */
[--C-:B------:R-:W-:Y:S01]  /*ec50*/  FFMA.FTZ R16, R43, UR41, -R52.reuse ;  /* 0x000000292b107c23 */ /* 0x100fe20008010834 */
[--C-:B------:R-:W-:Y:S01]  /*ec60*/  FFMA.FTZ R143, R46, UR41, -R52.reuse ;  /* 0x000000292e8f7c23 */ /* 0x100fe20008010834 */
[----:B------:R-:W-:Y:S01]  /*ec70*/  MUFU.EX2 R149, R149 ;  /* 0x0000009500957308 */ /* 0x000fe20000000800 */
[----:B------:R1:W-:Y:S01]  /*ec80*/  @!P1 SYNCS.ARRIVE.TRANS64.RED.A1T0 RZ, [R34+URZ], RZ ;  /* 0x000000ff22ff99a7 */ /* 0x0003e2000810043f */
        /* <DEDUP_REMOVED lines=8> */
[----:B------:R-:W-:Y:S01]  /*ed10*/  F2FP.BF16.F32.PACK_AB R148, R15, R148 ;  /* 0x000000940f94723e */ /* 0x000fe200000010ff */
[--C-:B-1----:R-:W-:Y:S01]  /*ed20*/  FFMA.FTZ R34, R47, UR41, -R52.reuse ;  /* 0x000000292f227c23 */ /* 0x102fe20008010834 */
[----:B------:R-:W-:Y:S01]  /*ed30*/  FFMA.FTZ R62, R62, UR41, -R52 ;  /* 0x000000293e3e7c23 */ /* 0x000fe20008010834 */
[----:B------:R-:W-:Y:S01]  /*ed40*/  FADD.FTZ R39, R15, R6 ;  /* 0x000000060f277221 */ /* 0x000fe20000010000 */
[----:B------:R-:W-:Y:S01]  /*ed50*/  FSEL R15, R14, RZ, P3 ;  /* 0x000000ff0e0f7208 */ /* 0x000fe20001800000 */
[--C-:B------:R-:W-:Y:S01]  /*ed60*/  FFMA.FTZ R63, R63, UR41, -R52.reuse ;  /* 0x000000293f3f7c23 */ /* 0x100fe20008010834 */
[----:B------:R-:W-:Y:S01]  /*ed70*/  MUFU.EX2 R151, R151 ;  /* 0x0000009700977308 */ /* 0x000fe20000000800 */
[----:B------:R-:W-:Y:S01]  /*ed80*/  FADD.FTZ R6, R150, R39 ;  /* 0x0000002796067221 */ /* 0x000fe20000010000 */
[----:B------:R-:W-:Y:S01]  /*ed90*/  FFMA.FTZ R66, R66, UR41, -R52 ;  /* 0x0000002942427c23 */ /* 0x000fe20008010834 */
[----:B------:R-:W-:Y:S01]  /*eda0*/  FADD.FTZ R15, -R15, R0 ;  /* 0x000000000f0f7221 */ /* 0x000fe20000010100 */
[----:B------:R-:W-:Y:S01]  /*edb0*/  FFMA.FTZ R67, R67, UR41, -R52 ;  /* 0x0000002943437c23 */ /* 0x000fe20008010834 */
[----:B------:R-:W-:Y:S01]  /*edc0*/  FADD.FTZ R39, R23, R6 ;  /* 0x0000000617277221 */ /* 0x000fe20000010000 */
[--C-:B------:R-:W-:Y:S01]  /*edd0*/  FFMA.FTZ R70, R70, UR41, -R52.reuse ;  /* 0x0000002946467c23 */ /* 0x100fe20008010834 */
[----:B------:R-:W-:Y:S01]  /*ede0*/  FMUL.FTZ R0, R15, UR41 ;  /* 0x000000290f007c20 */ /* 0x000fe20008410000 */
[----:B------:R-:W-:Y:S01]  /*edf0*/  MUFU.EX2 R27, R27 ;  /* 0x0000001b001b7308 */ /* 0x000fe20000000800 */
[----:B------:R-:W-:Y:S01]  /*ee00*/  FADD.FTZ R39, R144, R39 ;  /* 0x0000002790277221 */ /* 0x000fe20000010000 */
[----:B------:R-:W-:Y:S01]  /*ee10*/  F2FP.BF16.F32.PACK_AB R144, R24, R144 ;  /* 0x000000901890723e */ /* 0x000fe200000010ff */
        /* <DEDUP_REMOVED lines=11> */
[--C-:B------:R-:W-:Y:S01]  /*eed0*/  FFMA.FTZ R86, R86, UR41, -R52.reuse ;  /* 0x0000002956567c23 */ /* 0x100fe20008010834 */
[----:B------:R-:W-:Y:S01]  /*eee0*/  FFMA.FTZ R52, R87, UR41, -R52 ;  /* 0x0000002957347c23 */ /* 0x000fe20008010834 */
[----:B------:R-:W1:Y:S01]  /*eef0*/  MUFU.EX2 R145, R145 ;  /* 0x0000009100917308 */ /* 0x000e620000000800 */
[----:B------:R-:W-:Y:S01]  /*ef00*/  FADD.FTZ R15, R140, R15 ;  /* 0x0000000f8c0f7221 */ /* 0x000fe20000010000 */
[-C--:B------:R-:W-:Y:S01]  /*ef10*/  FMUL.FTZ R88, R88, R3.reuse ;  /* 0x0000000358587220 */ /* 0x080fe20000410000 */
[-C--:B------:R-:W-:Y:S01]  /*ef20*/  FMUL.FTZ R89, R89, R3.reuse ;  /* 0x0000000359597220 */ /* 0x080fe20000410000 */
[-C--:B------:R-:W-:Y:S01]  /*ef30*/  FMUL.FTZ R92, R92, R3.reuse ;  /* 0x000000035c5c7220 */ /* 0x080fe20000410000 */
[----:B------:R-:W-:Y:S01]  /*ef40*/  FADD.FTZ R15, R28, R15 ;  /* 0x0000000f1c0f7221 */ /* 0x000fe20000010000 */
[-C--:B------:R-:W-:Y:S01]  /*ef50*/  FMUL.FTZ R93, R93, R3.reuse ;  /* 0x000000035d5d7220 */ /* 0x080fe20000410000 */
[----:B------:R-:W-:Y:S01]  /*ef60*/  FMUL.FTZ R96, R96, R3 ;  /* 0x0000000360607220 */ /* 0x000fe20000410000 */
[----:B------:R-:W2:Y:S01]  /*ef70*/  MUFU.EX2 R30, R30 ;  /* 0x0000001e001e7308 */ /* 0x000ea20000000800 */
[----:B------:R-:W-:Y:S01]  /*ef80*/  FADD.FTZ R6, R142, R15 ;  /* 0x0000000f8e067221 */ /* 0x000fe20000010000 */
[----:B0-----:R-:W-:Y:S01]  /*ef90*/  FFMA.FTZ R5, R0, R5, R149 ;  /* 0x0000000500057223 */ /* 0x001fe20000010095 */
[-C--:B------:R-:W-:Y:S01]  /*efa0*/  FMUL.FTZ R97, R97, R3.reuse ;  /* 0x0000000361617220 */ /* 0x080fe20000410000 */
[-C--:B------:R-:W-:Y:S01]  /*efb0*/  FMUL.FTZ R100, R100, R3.reuse ;  /* 0x0000000364647220 */ /* 0x080fe20000410000 */
[----:B------:R-:W-:Y:S01]  /*efc0*/  FADD.FTZ R15, R29, R6 ;  /* 0x000000061d0f7221 */ /* 0x000fe20000010000 */
[----:B------:R-:W-:Y:S01]  /*efd0*/  FADD.FTZ R6, R26, R5 ;  /* 0x000000051a067221 */ /* 0x000fe20000010000 */
[-C--:B------:R-:W-:Y:S01]  /*efe0*/  FMUL.FTZ R101, R101, R3.reuse ;  /* 0x0000000365657220 */ /* 0x080fe20000410000 */
[----:B------:R-:W0:Y:S01]  /*eff0*/  MUFU.EX2 R147, R147 ;  /* 0x0000009300937308 */ /* 0x000e220000000800 */
[----:B------:R-:W-:Y:S01]  /*f000*/  FADD.FTZ R15, R136, R15 ;  /* 0x0000000f880f7221 */ /* 0x000fe20000010000 */
[----:B------:R-:W-:Y:S01]  /*f010*/  FADD.FTZ R6, R151, R6 ;  /* 0x0000000697067221 */ /* 0x000fe20000010000 */
[-C--:B------:R-:W-:Y:S01]  /*f020*/  FMUL.FTZ R104, R104, R3.reuse ;  /* 0x0000000368687220 */ /* 0x080fe20000410000 */
[-C--:B------:R-:W-:Y:S01]  /*f030*/  FMUL.FTZ R105, R105, R3.reuse ;  /* 0x0000000369697220 */ /* 0x080fe20000410000 */
[----:B------:R-:W-:Y:S01]  /*f040*/  FADD.FTZ R15, R32, R15 ;  /* 0x0000000f200f7221 */ /* 0x000fe20000010000 */
[----:B------:R-:W-:Y:S01]  /*f050*/  FADD.FTZ R6, R27, R6 ;  /* 0x000000061b067221 */ /* 0x000fe20000010000 */
[-C--:B------:R-:W-:Y:S01]  /*f060*/  FMUL.FTZ R108, R108, R3.reuse ;  /* 0x000000036c6c7220 */ /* 0x080fe20000410000 */
[----:B------:R-:W3:Y:S01]  /*f070*/  MUFU.EX2 R31, R31 ;  /* 0x0000001f001f7308 */ /* 0x000ee20000000800 */
[----:B------:R-:W-:Y:S01]  /*f080*/  FADD.FTZ R24, R138, R15 ;  /* 0x0000000f8a187221 */ /* 0x000fe20000010000 */
[----:B-1----:R-:W-:Y:S01]  /*f090*/  FADD.FTZ R5, R145, R6 ;  /* 0x0000000691057221 */ /* 0x002fe20000010000 */
[-C--:B------:R-:W-:Y:S01]  /*f0a0*/  FMUL.FTZ R109, R109, R3.reuse ;  /* 0x000000036d6d7220 */ /* 0x080fe20000410000 */
[-C--:B------:R-:W-:Y:S01]  /*f0b0*/  FMUL.FTZ R112, R112, R3.reuse ;  /* 0x0000000370707220 */ /* 0x080fe20000410000 */
[----:B------:R-:W-:Y:S01]  /*f0c0*/  FADD.FTZ R15, R33, R24 ;  /* 0x00000018210f7221 */ /* 0x000fe20000010000 */
[----:B--2---:R-:W-:Y:S01]  /*f0d0*/  FADD.FTZ R6, R30, R5 ;  /* 0x000000051e067221 */ /* 0x004fe20000010000 */
[-C--:B------:R-:W-:Y:S01]  /*f0e0*/  FMUL.FTZ R113, R113, R3.reuse ;  /* 0x0000000371717220 */ /* 0x080fe20000410000 */
[----:B------:R-:W1:Y:S01]  /*f0f0*/  MUFU.EX2 R141, R141 ;  /* 0x0000008d008d7308 */ /* 0x000e620000000800 */
[----:B------:R-:W-:Y:S01]  /*f100*/  FADD.FTZ R15, R132, R15 ;  /* 0x0000000f840f7221 */ /* 0x000fe20000010000 */
[----:B0-----:R-:W-:Y:S01]  /*f110*/  FADD.FTZ R6, R147, R6 ;  /* 0x0000000693067221 */ /* 0x001fe20000010000 */
[-C--:B------:R-:W-:Y:S01]  /*f120*/  FMUL.FTZ R116, R116, R3.reuse ;  /* 0x0000000374747220 */ /* 0x080fe20000410000 */
[----:B------:R-:W-:Y:S01]  /*f130*/  FMUL.FTZ R117, R117, R3 ;  /* 0x0000000375757220 */ /* 0x000fe20000410000 */
[----:B------:R-:W-:Y:S01]  /*f140*/  FADD.FTZ R15, R36, R15 ;  /* 0x0000000f240f7221 */ /* 0x000fe20000010000 */
[----:B------:R-:W-:Y:S01]  /*f150*/  ISETP.GT.AND P3, PT, R4, R21, PT ;  /* 0x000000150400720c */ /* 0x000fe20003f64270 */
[----:B------:R-:W-:Y:S01]  /*f160*/  FMUL.FTZ R90, R90, R0 ;  /* 0x000000005a5a7220 */ /* 0x000fe20000410000 */
[----:B------:R-:W0:Y:S01]  /*f170*/  MUFU.EX2 R16, R16 ;  /* 0x0000001000107308 */ /* 0x000e220000000800 */
[----:B------:R-:W-:Y:S01]  /*f180*/  FADD.FTZ R24, R134, R15 ;  /* 0x0000000f86187221 */ /* 0x000fe20000010000 */
[----:B---3--:R-:W-:Y:S01]  /*f190*/  FADD.FTZ R6, R31, R6 ;  /* 0x000000061f067221 */ /* 0x008fe20000010000 */
[----:B------:R-:W-:Y:S01]  /*f1a0*/  F2FP.BF16.F32.PACK_AB R150, R23, R150 ;  /* 0x000000961796723e */ /* 0x000fe200000010ff */
[-C--:B------:R-:W-:Y:S01]  /*f1b0*/  FMUL.FTZ R91, R91, R0.reuse ;  /* 0x000000005b5b7220 */ /* 0x080fe20000410000 */
[----:B------:R-:W-:Y:S01]  /*f1c0*/  FADD.FTZ R15, R37, R24 ;  /* 0x00000018250f7221 */ /* 0x000fe20000010000 */
[-C--:B------:R-:W-:Y:S01]  /*f1d0*/  FMUL.FTZ R94, R94, R0.reuse ;  /* 0x000000005e5e7220 */ /* 0x080fe20000410000 */
[-C--:B------:R-:W-:Y:S01]  /*f1e0*/  FMUL.FTZ R95, R95, R0.reuse ;  /* 0x000000005f5f7220 */ /* 0x080fe20000410000 */
[----:B------:R-:W2:Y:S01]  /*f1f0*/  MUFU.EX2 R40, R40 ;  /* 0x0000002800287308 */ /* 0x000ea20000000800 */
[----:B-1----:R-:W-:Y:S01]  /*f200*/  FADD.FTZ R5, R141, R6 ;  /* 0x000000068d057221 */ /* 0x002fe20000010000 */
[----:B------:R-:W-:Y:S01]  /*f210*/  FADD.FTZ R15, R128, R15 ;  /* 0x0000000f800f7221 */ /* 0x000fe20000010000 */
        /* <DEDUP_REMOVED lines=17> */
[----:B------:R-:W-:Y:S01]  /*f330*/  F2FP.BF16.F32.PACK_AB R146, R25, R146 ;  /* 0x000000921992723e */ /* 0x000fe200000010ff */
[----:B------:R-:W-:Y:S01]  /*f340*/  VIADD R4, R4, 0xffffffff ;  /* 0xffffffff04047836 */ /* 0x000fe20000000000 */
[----:B------:R-:W-:Y:S01]  /*f350*/  F2FP.BF16.F32.PACK_AB R140, R28, R140 ;  /* 0x0000008c1c8c723e */ /* 0x000fe200000010ff */
[----:B------:R-:W-:Y:S01]  /*f360*/  IMAD.MOV.U32 R23, RZ, RZ, R20 ;  /* 0x000000ffff177224 */ /* 0x000fe200078e0014 */
[----:B------:R-:W2:Y:S01]  /*f370*/  MUFU.EX2 R34, R34 ;  /* 0x0000002200227308 */ /* 0x000ea20000000800 */
[----:B-1----:R-:W-:Y:S01]  /*f380*/  FADD.FTZ R5, R143, R6 ;  /* 0x000000068f057221 */ /* 0x002fe20000010000 */
[----:B------:R-:W-:Y:S01]  /*f390*/  F2FP.BF16.F32.PACK_AB R142, R29, R142 ;  /* 0x0000008e1d8e723e */ /* 0x000fe200000010ff */
[----:B------:R-:W-:Y:S01]  /*f3a0*/  IMAD.MOV.U32 R0, RZ, RZ, R14 ;  /* 0x000000ffff007224 */ /* 0x000fe200078e000e */
[----:B------:R-:W-:-:S02]  /*f3b0*/  F2FP.BF16.F32.PACK_AB R136, R32, R136 ;  /* 0x000000882088723e */ /* 0x000fc400000010ff */
[----:B------:R-:W-:Y:S02]  /*f3c0*/  F2FP.BF16.F32.PACK_AB R138, R33, R138 ;  /* 0x0000008a218a723e */ /* 0x000fe400000010ff */
[----:B------:R-:W1:Y:S01]  /*f3d0*/  MUFU.EX2 R41, R41 ;  /* 0x0000002900297308 */ /* 0x000e620000000800 */
[----:B0-----:R-:W-:Y:S01]  /*f3e0*/  FADD.FTZ R24, R130, R15 ;  /* 0x0000000f82187221 */ /* 0x001fe20000010000 */
[----:B------:R-:W-:Y:S02]  /*f3f0*/  F2FP.BF16.F32.PACK_AB R132, R36, R132 ;  /* 0x000000842484723e */ /* 0x000fe400000010ff */
[----:B------:R-:W-:Y:S02]  /*f400*/  F2FP.BF16.F32.PACK_AB R134, R37, R134 ;  /* 0x000000862586723e */ /* 0x000fe400000010ff */
[----:B------:R-:W-:Y:S02]  /*f410*/  F2FP.BF16.F32.PACK_AB R128, R40, R128 ;  /* 0x000000802880723e */ /* 0x000fe400000010ff */
[----:B------:R-:W0:Y:S01]  /*f420*/  MUFU.EX2 R137, R137 ;  /* 0x0000008900897308 */ /* 0x000e220000000800 */
[----:B--2---:R-:W-:Y:S01]  /*f430*/  FADD.FTZ R6, R34, R5 ;  /* 0x0000000522067221 */ /* 0x004fe20000010000 */
[----:B------:R-:W-:-:S02]  /*f440*/  F2FP.BF16.F32.PACK_AB R149, R26, R149 ;  /* 0x000000951a95723e */ /* 0x000fc400000010ff */
[----:B------:R-:W-:Y:S02]  /*f450*/  F2FP.BF16.F32.PACK_AB R151, R27, R151 ;  /* 0x000000971b97723e */ /* 0x000fe400000010ff */
[----:B------:R-:W-:Y:S02]  /*f460*/  F2FP.BF16.F32.PACK_AB R145, R30, R145 ;  /* 0x000000911e91723e */ /* 0x000fe400000010ff */
[----:B------:R-:W2:Y:S01]  /*f470*/  MUFU.EX2 R124, R124 ;  /* 0x0000007c007c7308 */ /* 0x000ea20000000800 */
[C---:B-1----:R-:W-:Y:S01]  /*f480*/  FADD.FTZ R5, R41.reuse, R24 ;  /* 0x0000001829057221 */ /* 0x042fe20000010000 */
[----:B------:R-:W-:Y:S02]  /*f490*/  F2FP.BF16.F32.PACK_AB R130, R41, R130 ;  /* 0x000000822982723e */ /* 0x000fe400000010ff */
[----:B------:R-:W-:Y:S02]  /*f4a0*/  F2FP.BF16.F32.PACK_AB R147, R31, R147 ;  /* 0x000000931f93723e */ /* 0x000fe400000010ff */
[----:B------:R-:W-:-:S02]  /*f4b0*/  F2FP.BF16.F32.PACK_AB R143, R34, R143 ;  /* 0x0000008f228f723e */ /* 0x000fc400000010ff */
        /* <DEDUP_REMOVED lines=65> */
[----:B------:R-:W-:Y:S02]  /*f8d0*/  IMAD.MOV.U32 R16, RZ, RZ, R7 ;  /* 0x000000ffff107224 */ /* 0x000fe400078e0007 */
[----:B-1----:R-:W-:-:S04]  /*f8e0*/  FADD.FTZ R3, R86, R3 ;  /* 0x0000000356037221 */ /* 0x002fc80000010000 */
[C---:B0-----:R-:W-:Y:S01]  /*f8f0*/  FADD.FTZ R5, R52.reuse, R3 ;  /* 0x0000000334057221 */ /* 0x041fe20000010000 */
[----:B------:R-:W-:Y:S01]  /*f900*/  F2FP.BF16.F32.PACK_AB R123, R52, R86 ;  /* 0x00000056347b723e */ /* 0x000fe200000010ff */
[----:B------:R-:W-:Y:S01]  /*f910*/  IMAD.MOV.U32 R3, RZ, RZ, R11 ;  /* 0x000000ffff037224 */ /* 0x000fe200078e000b */
[----:B------:R-:W-:Y:S06]  /*f920*/  @P3 BRA `(.L_x_14119) ;  /* 0xffffffd000183947 */ /* 0x000fec000383ffff */
[----:B------:R-:W-:Y:S02]  /*f930*/  IMAD.MOV.U32 R0, RZ, RZ, R14 ;  /* 0x000000ffff007224 */ /* 0x000fe400078e000e */
[----:B------:R-:W-:Y:S02]  /*f940*/  IMAD.MOV.U32 R3, RZ, RZ, R11 ;  /* 0x000000ffff037224 */ /* 0x000fe400078e000b */
[----:B------:R-:W-:Y:S02]  /*f950*/  IMAD.MOV.U32 R16, RZ, RZ, R7 ;  /* 0x000000ffff107224 */ /* 0x000fe400078e0007 */
[----:B------:R-:W-:-:S07]  /*f960*/  IMAD.MOV.U32 R23, RZ, RZ, R20 ;  /* 0x000000ffff177224 */ /* 0x000fce00078e0014 */
.L_x_14101:
[----:B------:R-:W2:Y:S01]  /*f970*/  LDL R21, [R1+0x18] ;  /* 0x0000180001157983 */ /* 0x000ea20000100800 */
[----:B------:R-:W0:Y:S03]  /*f980*/  LDC R7, c[0x0][0x448] ;  /* 0x00011200ff077b82 */ /* 0x000e260000000800 */
[----:B------:R-:W3:Y:S04]  /*f990*/  LDL R20, [R1+0x4] ;  /* 0x0000040001147983 */ /* 0x000ee80000100800 */
[----:B------:R-:W3:Y:S01]  /*f9a0*/  LDL R15, [R1+0x8] ;  /* 0x00000800010f7983 */ /* 0x000ee20000100800 */
[----:B------:R-:W1:Y:S01]  /*f9b0*/  LDC R24, c[0x0][0x9e4] ;  /* 0x00027900ff187b82 */ /* 0x000e620000000800 */
[----:B0-----:R-:W-:-:S02]  /*f9c0*/  ISETP.NE.AND P4, PT, R7, 0x1, PT ;  /* 0x000000010700780c */ /* 0x001fc40003f85270 */
[----:B-1----:R-:W-:-:S11]  /*f9d0*/  ISETP.GE.AND P5, PT, R24, 0x1, PT ;  /* 0x000000011800780c */ /* 0x002fd60003fa6270 */
[----:B------:R-:W0:Y:S08]  /*f9e0*/  @P4 LDC R14, c[0x0][0x44c] ;  /* 0x00011300ff0e4b82 */ /* 0x000e300000000800 */
[----:B------:R-:W1:Y:S01]  /*f9f0*/  @P4 LDC R11, c[0x0][0x450] ;  /* 0x00011400ff0b4b82 */ /* 0x000e620000000800 */
[----:B--2---:R-:W-:-:S04]  /*fa00*/  VIADD R7, R21, 0xbf ;  /* 0x000000bf15077836 */ /* 0x004fc80000000000 */
[----:B0-----:R-:W-:Y:S01]  /*fa10*/  @P4 IMAD.HI.U32 R14, R7, R14, RZ ;  /* 0x0000000e070e4227 */ /* 0x001fe200078e00ff */
[----:B---3--:R-:W-:-:S04]  /*fa20*/  IADD3 R20, R15, 0x1, -R20 ;  /* 0x000000010f147810 */ /* 0x008fc80007ffe814 */
        /* <DEDUP_REMOVED lines=14> */
.L_x_14122:
[----:B------:R-:W-:-:S13]  /*fb10*/  ISETP.NE.AND P2, PT, R24, 0x1, PT ;  /* 0x000000011800780c */ /* 0x000fda0003f45270 */
[----:B------:R-:W0:Y:S02]  /*fb20*/  @P2 LDC.64 R10, c[0x0][0x9e8] ;  /* 0x00027a00ff0a2b82 */ /* 0x000e240000000a00 */
[----:B0-----:R-:W-:-:S05]  /*fb30*/  @P2 IMAD.HI.U32 R10, R7, R10, RZ ;  /* 0x0000000a070a2227 */ /* 0x001fca00078e00ff */
[----:B------:R-:W-:-:S07]  /*fb40*/  @P2 SHF.R.U32.HI R7, RZ, R11, R10 ;  /* 0x0000000bff072219 */ /* 0x000fce000001160a */
.L_x_14123:
[----:B------:R-:W-:Y:S05]  /*fb50*/  BSYNC B0 ;  /* 0x0000000000007941 */ /* 0x000fea0003800000 */
.L_x_14121:
[----:B------:R-:W-:-:S05]  /*fb60*/  IMAD R7, R7, R24, RZ ;  /* 0x0000001807077224 */ /* 0x000fca00078e02ff */
[----:B------:R-:W-:-:S07]  /*fb70*/  VIMNMX R14, R14, R7, !PT ;  /* 0x000000070e0e7248 */ /* 0x000fce0007fe0100 */
.L_x_14120:
[----:B------:R-:W2:Y:S01]  /*fb80*/  LDL R10, [R1+0x30] ;  /* 0x00003000010a7983 */ /* 0x000ea20000100800 */
[----:B------:R-:W-:-:S05]  /*fb90*/  VIADD R14, R14, 0x7f ;  /* 0x0000007f0e0e7836 */ /* 0x000fca0000000000 */
[----:B------:R-:W-:-:S04]  /*fba0*/  SHF.R.S32.HI R7, RZ, 0x1f, R14 ;  /* 0x0000001fff077819 */ /* 0x000fc8000001140e */
[----:B------:R-:W-:-:S04]  /*fbb0*/  LEA.HI R7, R7, R14, RZ, 0x7 ;  /* 0x0000000e07077211 */ /* 0x000fc800078f38ff */
[----:B------:R-:W-:-:S04]  /*fbc0*/  SHF.R.S32.HI R7, RZ, 0x7, R7 ;  /* 0x00000007ff077819 */ /* 0x000fc80000011407 */
[----:B--2---:R-:W-:-:S04]  /*fbd0*/  VIMNMX R10, R10, R7, !PT ;  /* 0x000000070a0a7248 */ /* 0x004fc80007fe0100 */
[----:B------:R-:W-:Y:S01]  /*fbe0*/  ISETP.GE.AND P2, PT, R4, R10, PT ;  /* 0x0000000a0400720c */ /* 0x000fe20003f46270 */
[----:B------:R0:W-:-:S12]  /*fbf0*/  STL [R1+0x24], R10 ;  /* 0x0000240a01007387 */ /* 0x0001d80000100800 */
[----:B0-----:R-:W-:Y:S05]  /*fc00*/  @!P2 BRA `(.L_x_14124) ;  /* 0x0000001c00c0a947 */ /* 0x001fea0003800000 */
[----:B------:R-:W-:Y:S02]  /*fc10*/  IMAD.MOV.U32 R7, RZ, RZ, R0 ;  /* 0x000000ffff077224 */ /* 0x000fe400078e0000 */
[----:B------:R-:W-:Y:S02]  /*fc20*/  IMAD.MOV.U32 R14, RZ, RZ, R3 ;  /* 0x000000ffff0e7224 */ /* 0x000fe400078e0003 */
[----:B------:R-:W-:Y:S02]  /*fc30*/  IMAD.MOV.U32 R10, RZ, RZ, R23 ;  /* 0x000000ffff0a7224 */ /* 0x000fe400078e0017 */
[----:B------:R-:W-:-:S07]  /*fc40*/  IMAD.MOV.U32 R15, RZ, RZ, R16 ;  /* 0x000000ffff0f7224 */ /* 0x000fce00078e0010 */
.L_x_14134:
        /* <DEDUP_REMOVED lines=11> */
.L_x_14126:
[----:B------:R-:W-:Y:S01]  /*fd00*/  IMAD R0, R16, 0x8, R2 ;  /* 0x0000000810007824 */ /* 0x000fe200078e0202 */
[----:B------:R-:W-:-:S04]  /*fd10*/  SHF.L.U32 R3, R23, 0x1f, RZ ;  /* 0x0000001f17037819 */ /* 0x000fc800000006ff */
[----:B------:R0:W1:Y:S01]  /*fd20*/  SYNCS.PHASECHK.TRANS64.TRYWAIT P3, [R0+URZ+0x16830], R3 ;  /* 0x01683003000075a7 */ /* 0x000062000806017f */
[----:B------:R-:W-:Y:S05]  /*fd30*/  @!P0 BRA `(.L_x_14127) ;  /* 0x0000000000048947 */ /* 0x000fea0003800000 */
[----:B------:R-:W-:Y:S01]  /*fd40*/  BPT.TRAP 0x1 ;  /* 0x000000040000795c */ /* 0x000fe20000300000 */
.L_x_14127:
[----:B------:R-:W-:Y:S04]  /*fd50*/  BSSY B0, `(.L_x_14125) ;  /* 0x0000004000007945 */ /* 0x000fe80003800000 */
[----:B-1----:R-:W-:Y:S05]  /*fd60*/  @P3 BRA `(.L_x_14128) ;  /* 0x0000000000083947 */ /* 0x002fea0003800000 */
[----:B------:R-:W1:Y:S02]  /*fd70*/  SYNCS.PHASECHK.TRANS64.TRYWAIT P3, [R0+URZ+0x16830], R3 ;  /* 0x01683003000075a7 */ /* 0x000e64000806017f */
[----:B-1----:R-:W-:Y:S05]  /*fd80*/  @!P3 BRA `(.L_x_14129) ;  /* 0x000000e8007cb947 */ /* 0x002fea0003800000 */
.L_x_14128:
[----:B------:R-:W-:Y:S05]  /*fd90*/  BSYNC B0 ;  /* 0x0000000000007941 */ /* 0x000fea0003800000 */
.L_x_14125:
[----:B01----:R-:W2:Y:S01]  /*fda0*/  LDL R3, [R1+0x20] ;  /* 0x0000200001037983 */ /* 0x003ea20000100800 */
[----:B------:R-:W0:Y:S01]  /*fdb0*/  S2R R0, SR_TID.X ;  /* 0x0000000000007919 */ /* 0x000e220000002100 */
[----:B------:R-:W-:Y:S05]  /*fdc0*/  WARPSYNC.ALL ;  /* 0x0000000000007948 */ /* 0x000fea0003800000 */
[----:B------:R-:W-:Y:S01]  /*fdd0*/  IMAD.MOV.U32 R27, RZ, RZ, 0x40000040 ;  /* 0x40000040ff1b7424 */ /* 0x000fe200078e00ff */
[----:B0-----:R-:W-:-:S05]  /*fde0*/  SHF.R.U32.HI R0, RZ, 0x7, R0 ;  /* 0x00000007ff007819 */ /* 0x001fca0000011600 */
[----:B------:R-:W-:Y:S01]  /*fdf0*/  VIADD R0, R0, 0x8 ;  /* 0x0000000800007836 */ /* 0x000fe20000000000 */
[----:B------:R-:W-:Y:S01]  /*fe00*/  R2UR UR8, R8 ;  /* 0x00000000080872ca */ /* 0x000fe200000e0000 */
[----:B------:R-:W-:Y:S01]  /*fe10*/  IMAD.MOV.U32 R25, RZ, RZ, 0x40000040 ;  /* 0x40000040ff197424 */ /* 0x000fe200078e00ff */
[----:B------:R-:W-:Y:S02]  /*fe20*/  R2UR UR9, R9 ;  /* 0x00000000090972ca */ /* 0x000fe400000e0000 */
[----:B------:R-:W-:Y:S02]  /*fe30*/  R2UR UR11, R27 ;  /* 0x000000001b0b72ca */ /* 0x000fe400000e0000 */
[----:B------:R-:W-:Y:S02]  /*fe40*/  R2UR UR15, R25 ;  /* 0x00000000190f72ca */ /* 0x000fe400000e0000 */
[----:B------:R-:W-:Y:S02]  /*fe50*/  R2UR UR23, R27 ;  /* 0x000000001b1772ca */ /* 0x000fe400000e0000 */
[----:B------:R-:W-:-:S02]  /*fe60*/  R2UR UR12, R156 ;  /* 0x000000009c0c72ca */ /* 0x000fc400000e0000 */
[----:B------:R-:W-:Y:S01]  /*fe70*/  R2UR UR13, R157 ;  /* 0x000000009d0d72ca */ /* 0x000fe200000e0000 */
[----:B------:R0:W-:Y:S01]  /*fe80*/  BAR.SYNC.DEFER_BLOCKING R0, 0x100 ;  /* 0x000400000000751d */ /* 0x0001e20000010000 */
[----:B------:R-:W-:Y:S01]  /*fe90*/  IMAD.MOV.U32 R21, RZ, RZ, 0x40000040 ;  /* 0x40000040ff157424 */ /* 0x000fe200078e00ff */
[----:B------:R-:W-:Y:S02]  /*fea0*/  R2UR UR16, R154 ;  /* 0x000000009a1072ca */ /* 0x000fe400000e0000 */
[----:B------:R-:W-:Y:S02]  /*feb0*/  R2UR UR17, R155 ;  /* 0x000000009b1172ca */ /* 0x000fe400000e0000 */
[----:B------:R-:W-:Y:S01]  /*fec0*/  R2UR UR19, R21 ;  /* 0x00000000151372ca */ /* 0x000fe200000e0000 */
[----:B--2---:R-:W-:-:S04]  /*fed0*/  IMAD R26, R16, 0x400, R3 ;  /* 0x00000400101a7824 */ /* 0x004fc800078e0203 */
[C---:B------:R-:W-:Y:S01]  /*fee0*/  VIADD R24, R26.reuse, 0x2 ;  /* 0x000000021a187836 */ /* 0x040fe20000000000 */
[C---:B------:R-:W-:Y:S01]  /*fef0*/  R2UR UR10, R26.reuse ;  /* 0x000000001a0a72ca */ /* 0x040fe200000e0000 */
[C---:B------:R-:W-:Y:S02]  /*ff00*/  VIADD R20, R26.reuse, 0x4 ;  /* 0x000000041a147836 */ /* 0x040fe40000000000 */
[----:B------:R-:W-:Y:S01]  /*ff10*/  VIADD R26, R26, 0x6 ;  /* 0x000000061a1a7836 */ /* 0x000fe20000000000 */
[----:B------:R-:W-:-:S04]  /*ff20*/  R2UR UR14, R24 ;  /* 0x00000000180e72ca */ /* 0x000fc800000e0000 */
[----:B------:R-:W-:Y:S02]  /*ff30*/  R2UR UR22, R26 ;  /* 0x000000001a1672ca */ /* 0x000fe400000e0000 */
        /* <DEDUP_REMOVED lines=18> */
.L_x_14131:
[----:B------:R-:W-:Y:S01]  /*10060*/  SHF.L.U32 R0, R10, 0x1f, RZ ;  /* 0x0000001f0a007819 */ /* 0x000fe200000006ff */
[----:B------:R-:W-:-:S04]  /*10070*/  IMAD R3, R15, 0x8, R2 ;  /* 0x000000080f037824 */ /* 0x000fc800078e0202 */
[----:B------:R0:W1:Y:S01]  /*10080*/  SYNCS.PHASECHK.TRANS64.TRYWAIT P2, [R3+URZ+0x16850], R0 ;  /* 0x01685000030075a7 */ /* 0x000062000804017f */
[----:B------:R-:W-:Y:S05]  /*10090*/  @!P0 BRA `(.L_x_14132) ;  /* 0x0000000000048947 */ /* 0x000fea0003800000 */
[----:B------:R-:W-:Y:S01]  /*100a0*/  BPT.TRAP 0x1 ;  /* 0x000000040000795c */ /* 0x000fe20000300000 */
.L_x_14132:
[----:B-1----:R-:W-:Y:S05]  /*100b0*/  @P2 BRA `(.L_x_14130) ;  /* 0x0000000000082947 */ /* 0x002fea0003800000 */
[----:B------:R-:W1:Y:S02]  /*100c0*/  SYNCS.PHASECHK.TRANS64.TRYWAIT P2, [R3+URZ+0x16850], R0 ;  /* 0x01685000030075a7 */ /* 0x000e64000804017f */
[----:B-1----:R-:W-:Y:S05]  /*100d0*/  @!P2 BRA `(.L_x_14133) ;  /* 0x000000e400bca947 */ /* 0x002fea0003800000 */
.L_x_14130:
[----:B01----:R-:W-:Y:S01]  /*100e0*/  VIADD R0, R2, 0x400 ;  /* 0x0000040002007836 */ /* 0x003fe20000000000 */
[----:B------:R-:W-:Y:S05]  /*100f0*/  WARPSYNC.ALL ;  /* 0x0000000000007948 */ /* 0x000fea0003800000 */
[----:B------:R-:W-:-:S04]  /*10100*/  SHF.R.U32.HI R0, RZ, 0x4, R0 ;  /* 0x00000004ff007819 */ /* 0x000fc80000011600 */
        /* <DEDUP_REMOVED lines=9> */
[----:B------:R-:W-:Y:S01]  /*101a0*/  UMOV UR41, UR6 ;  /* 0x0000000600297c82 */ /* 0x000fe20008000000 */
[----:B------:R-:W-:-:S04]  /*101b0*/  FMNMX.FTZ R0, R25, R0, !PT ;  /* 0x0000000019007209 */ /* 0x000fc80007810000 */
[----:B------:R-:W-:-:S04]  /*101c0*/  FMNMX.FTZ R0, R28, R0, !PT ;  /* 0x000000001c007209 */ /* 0x000fc80007810000 */
[----:B------:R-:W-:-:S03]  /*101d0*/  FMNMX.FTZ R0, R29, R0, !PT ;  /* 0x000000001d007209 */ /* 0x000fc60007810000 */
[----:B------:R-:W-:Y:S01]  /*101e0*/  HGMMA.64x64x16.F32.BF16 R88, R148, gdesc[UR8].tnspB, R88, gsb0 ;  /* 0x40e0000894587df0 */ /* 0x000fe20008001858 */
[----:B------:R-:W-:Y:S02]  /*101f0*/  FMNMX.FTZ R0, R32, R0, !PT ;  /* 0x0000000020007209 */ /* 0x000fe40007810000 */
[----:B------:R-:W-:Y:S01]  /*10200*/  R2UR UR10, R20 ;  /* 0x00000000140a72ca */ /* 0x000fe200000e0000 */
[----:B------:R-:W-:Y:S01]  /*10210*/  VIADD R20, R10, 0x100 ;  /* 0x000001000a147836 */ /* 0x000fe20000000000 */
[----:B------:R-:W-:Y:S02]  /*10220*/  FMNMX.FTZ R0, R33, R0, !PT ;  /* 0x0000000021007209 */ /* 0x000fe40007810000 */
        /* <DEDUP_REMOVED lines=38> */
[----:B------:R-:W-:Y:S02]  /*10490*/  WARPGROUP.DEPBAR.LE gsb0, 0x0 ;  /* 0x00008000000079c5 */ /* 0x000fe40000010000 */
[----:B------:R-:W-:Y:S01]  /*104a0*/  WARPGROUP.ARRIVE ;  /* 0x00000000000079c5 */ /* 0x000fe20000000000 */
[----:B0-----:R-:W-:Y:S02]  /*104b0*/  FMNMX.FTZ R3, R3, R0, !PT ;  /* 0x0000000003037209 */ /* 0x001fe40007810000 */
[----:B------:R-:W-:-:S03]  /*104c0*/  FMNMX.FTZ R0, R26, R7, !PT ;  /* 0x000000071a007209 */ /* 0x000fc60007810000 */
[----:B------:R-:W-:Y:S01]  /*104d0*/  HGMMA.64x64x16.F32.BF16 R88, R140, gdesc[UR8].tnspB, R88, gsb0 ;  /* 0x40e000088c587df0 */ /* 0x000fe20008001858 */
[----:B------:R-:W-:Y:S01]  /*104e0*/  FMNMX.FTZ R0, R27, R0, !PT ;  /* 0x000000001b007209 */ /* 0x000fe20007810000 */
[C---:B------:R-:W-:Y:S01]  /*104f0*/  FADD.FTZ R11, -R3.reuse, R14 ;  /* 0x0000000e030b7221 */ /* 0x040fe20000010100 */
[----:B------:R-:W-:Y:S01]  /*10500*/  R2UR UR10, R20 ;  /* 0x00000000140a72ca */ /* 0x000fe200000e0000 */
[----:B------:R-:W-:Y:S01]  /*10510*/  VIADD R20, R10, 0x200 ;  /* 0x000002000a147836 */ /* 0x000fe20000000000 */
[----:B------:R-:W-:Y:S01]  /*10520*/  FMNMX.FTZ R0, R30, R0, !PT ;  /* 0x000000001e007209 */ /* 0x000fe20007810000 */
[----:B------:R-:W-:Y:S01]  /*10530*/  FMUL.FTZ R14, R3, UR41 ;  /* 0x00000029030e7c20 */ /* 0x000fe20008410000 */
[----:B------:R-:W-:Y:S01]  /*10540*/  R2UR UR11, R21 ;  /* 0x00000000150b72ca */ /* 0x000fe200000e0000 */
[----:B------:R-:W-:Y:S01]  /*10550*/  IMAD.MOV.U32 R21, RZ, RZ, 0x40000040 ;  /* 0x40000040ff157424 */ /* 0x000fe200078e00ff */
[----:B------:R-:W-:Y:S01]  /*10560*/  FMNMX.FTZ R0, R31, R0, !PT ;  /* 0x000000001f007209 */ /* 0x000fe20007810000 */
[----:B------:R-:W-:Y:S01]  /*10570*/  FFMA.FTZ R147, R24, UR41, -R14 ;  /* 0x0000002918937c23 */ /* 0x000fe2000801080e */
[----:B------:R-:W-:-:S02]  /*10580*/  VIADD R24, R10, 0x280 ;  /* 0x000002800a187836 */ /* 0x000fc40000000000 */
[--C-:B------:R-:W-:Y:S01]  /*10590*/  FFMA.FTZ R148, R25, UR41, -R14.reuse ;  /* 0x0000002919947c23 */ /* 0x100fe2000801080e */
[----:B------:R-:W-:Y:S01]  /*105a0*/  FMNMX.FTZ R0, R34, R0, !PT ;  /* 0x0000000022007209 */ /* 0x000fe20007810000 */
[----:B------:R-:W-:Y:S02]  /*105b0*/  IMAD.MOV.U32 R25, RZ, RZ, 0x40000040 ;  /* 0x40000040ff197424 */ /* 0x000fe400078e00ff */
        /* <DEDUP_REMOVED lines=12> */
[----:B------:R-:W-:Y:S02]  /*10680*/  MUFU.EX2 R147, R147 ;  /* 0x0000009300937308 */ /* 0x000fe40000000800 */
[----:B------:R-:W-:-:S04]  /*10690*/  FMNMX.FTZ R0, R42, R0, !PT ;  /* 0x000000002a007209 */ /* 0x000fc80007810000 */
[----:B------:R-:W-:Y:S02]  /*106a0*/  FMNMX.FTZ R0, R43, R0, !PT ;  /* 0x000000002b007209 */ /* 0x000fe40007810000 */
[----:B------:R-:W0:Y:S02]  /*106b0*/  MUFU.EX2 R11, R11 ;  /* 0x0000000b000b7308 */ /* 0x000e240000000800 */
[----:B------:R-:W-:-:S04]  /*106c0*/  FMNMX.FTZ R0, R46, R0, !PT ;  /* 0x000000002e007209 */ /* 0x000fc80007810000 */
[----:B------:R-:W-:Y:S02]  /*106d0*/  FMNMX.FTZ R0, R47, R0, !PT ;  /* 0x000000002f007209 */ /* 0x000fe40007810000 */
[----:B------:R-:W1:Y:S02]  /*106e0*/  MUFU.EX2 R148, R148 ;  /* 0x0000009400947308 */ /* 0x000e640000000800 */
        /* <DEDUP_REMOVED lines=12> */
[----:B------:R-:W-:Y:S01]  /*107b0*/  FMNMX.FTZ R0, R66, R0, !PT ;  /* 0x0000000042007209 */ /* 0x000fe20007810000 */
[----:B------:R-:W-:Y:S02]  /*107c0*/  WARPGROUP.DEPBAR.LE gsb0, 0x0 ;  /* 0x00008000000079c5 */ /* 0x000fe40000010000 */
[----:B------:R-:W-:Y:S01]  /*107d0*/  WARPGROUP.ARRIVE ;  /* 0x00000000000079c5 */ /* 0x000fe20000000000 */
[----:B------:R-:W-:Y:S01]  /*107e0*/  FMNMX.FTZ R0, R67, R0, !PT ;  /* 0x0000000043007209 */ /* 0x000fe20007810000 */
[--C-:B------:R-:W-:Y:S01]  /*107f0*/  FFMA.FTZ R140, R41, UR41, -R14.reuse ;  /* 0x00000029298c7c23 */ /* 0x100fe2000801080e */
[--C-:B------:R-:W-:Y:S01]  /*10800*/  FFMA.FTZ R143, R32, UR41, -R14.reuse ;  /* 0x00000029208f7c23 */ /* 0x100fe2000801080e */
[--C-:B------:R-:W-:Y:S01]  /*10810*/  FFMA.FTZ R141, R36, UR41, -R14.reuse ;  /* 0x00000029248d7c23 */ /* 0x100fe2000801080e */
[----:B------:R-:W-:Y:S01]  /*10820*/  FMNMX.FTZ R0, R70, R0, !PT ;  /* 0x0000000046007209 */ /* 0x000fe20007810000 */
[----:B------:R-:W-:Y:S01]  /*10830*/  HGMMA.64x64x16.F32.BF16 R88, R136, gdesc[UR8].tnspB, R88, gsb0 ;  /* 0x40e0000888587df0 */ /* 0x000fe20008001858 */
[----:B------:R-:W-:Y:S01]  /*10840*/  R2UR UR10, R20 ;  /* 0x00000000140a72ca */ /* 0x000fe200000e0000 */
[--C-:B------:R-:W-:Y:S01]  /*10850*/  FFMA.FTZ R142, R45, UR41, -R14.reuse ;  /* 0x000000292d8e7c23 */ /* 0x100fe2000801080e */
[----:B------:R-:W-:Y:S01]  /*10860*/  FMNMX.FTZ R0, R71, R0, !PT ;  /* 0x0000000047007209 */ /* 0x000fe20007810000 */
[--C-:B------:R-:W-:Y:S01]  /*10870*/  FFMA.FTZ R20, R49, UR41, -R14.reuse ;  /* 0x0000002931147c23 */ /* 0x100fe2000801080e */
[----:B------:R-:W-:Y:S01]  /*10880*/  R2UR UR11, R21 ;  /* 0x00000000150b72ca */ /* 0x000fe200000e0000 */
        /* <DEDUP_REMOVED lines=17> */
[----:B------:R-:W2:Y:S05]  /*109a0*/  SHFL.BFLY PT, R41, R0, 0x2, 0x1f ;  /* 0x0c401f0000297f89 */ /* 0x000eaa00000e0000 */
[----:B------:R-:W-:Y:S08]  /*109b0*/  MUFU.EX2 R20, R20 ;  /* 0x0000001400147308 */ /* 0x000ff00000000800 */
[----:B------:R-:W-:Y:S08]  /*109c0*/  MUFU.EX2 R21, R21 ;  /* 0x0000001500157308 */ /* 0x000ff00000000800 */
[----:B------:R-:W-:Y:S01]  /*109d0*/  MUFU.EX2 R29, R29 ;  /* 0x0000001d001d7308 */ /* 0x000fe20000000800 */
[----:B--2---:R-:W-:Y:S01]  /*109e0*/  FMNMX.FTZ R0, R0, R41, !PT ;  /* 0x0000002900007209 */ /* 0x004fe20007810000 */
[----:B------:R-:W-:-:S06]  /*109f0*/  FFMA.FTZ R41, R73, UR41, -R14 ;  /* 0x0000002949297c23 */ /* 0x000fcc000801080e */
[----:B------:R-:W-:Y:S08]  /*10a00*/  MUFU.EX2 R32, R32 ;  /* 0x0000002000207308 */ /* 0x000ff00000000800 */
[----:B------:R-:W-:Y:S01]  /*10a10*/  MUFU.EX2 R28, R28 ;  /* 0x0000001c001c7308 */ /* 0x000fe20000000800 */
[----:B------:R-:W-:Y:S02]  /*10a20*/  WARPGROUP.DEPBAR.LE gsb0, 0x0 ;  /* 0x00008000000079c5 */ /* 0x000fe40000010000 */
[----:B------:R-:W-:Y:S01]  /*10a30*/  WARPGROUP.ARRIVE ;  /* 0x00000000000079c5 */ /* 0x000fe20000000000 */
[--C-:B------:R-:W-:Y:S01]  /*10a40*/  FFMA.FTZ R139, R40, UR41, -R14.reuse ;  /* 0x00000029288b7c23 */ /* 0x100fe2000801080e */
[--C-:B------:R-:W-:Y:S01]  /*10a50*/  FFMA.FTZ R137, R44, UR41, -R14.reuse ;  /* 0x000000292c897c23 */ /* 0x100fe2000801080e */
[--C-:B------:R-:W-:Y:S01]  /*10a60*/  FFMA.FTZ R136, R48, UR41, -R14.reuse ;  /* 0x0000002930887c23 */ /* 0x100fe2000801080e */
[--C-:B------:R-:W-:Y:S01]  /*10a70*/  FFMA.FTZ R138, R52, UR41, -R14.reuse ;  /* 0x00000029348a7c23 */ /* 0x100fe2000801080e */
[--C-:B------:R-:W-:Y:S01]  /*10a80*/  FFMA.FTZ R40, R72, UR41, -R14.reuse ;  /* 0x0000002948287c23 */ /* 0x100fe2000801080e */
[----:B------:R-:W-:Y:S01]  /*10a90*/  HGMMA.64x64x16.F32.BF16 R88, R132, gdesc[UR8].tnspB, R88, gsb0 ;  /* 0x40e0000884587df0 */ /* 0x000fe20008001858 */
[----:B------:R-:W-:Y:S01]  /*10aa0*/  R2UR UR10, R24 ;  /* 0x00000000180a72ca */ /* 0x000fe200000e0000 */
[--C-:B------:R-:W-:Y:S01]  /*10ab0*/  FFMA.FTZ R44, R76, UR41, -R14.reuse ;  /* 0x000000294c2c7c23 */ /* 0x100fe2000801080e */
[----:B------:R-:W2:Y:S01]  /*10ac0*/  SHFL.BFLY PT, R24, R0, 0x1, 0x1f ;  /* 0x0c201f0000187f89 */ /* 0x000ea200000e0000 */
[----:B------:R-:W-:Y:S01]  /*10ad0*/  R2UR UR11, R25 ;  /* 0x00000000190b72ca */ /* 0x000fe200000e0000 */
[--C-:B------:R-:W-:Y:S01]  /*10ae0*/  FFMA.FTZ R48, R80, UR41, -R14.reuse ;  /* 0x0000002950307c23 */ /* 0x100fe2000801080e */
[----:B------:R-:W-:Y:S01]  /*10af0*/  FFMA.FTZ R52, R84, UR41, -R14 ;  /* 0x0000002954347c23 */ /* 0x000fe2000801080e */
[----:B------:R-:W-:Y:S01]  /*10b00*/  IMAD.MOV.U32 R25, RZ, RZ, 0x40000040 ;  /* 0x40000040ff197424 */ /* 0x000fe200078e00ff */
[----:B------:R-:W-:Y:S08]  /*10b10*/  MUFU.EX2 R139, R139 ;  /* 0x0000008b008b7308 */ /* 0x000ff00000000800 */
[----:B------:R-:W-:Y:S08]  /*10b20*/  MUFU.EX2 R137, R137 ;  /* 0x0000008900897308 */ /* 0x000ff00000000800 */
[----:B------:R-:W-:Y:S01]  /*10b30*/  MUFU.EX2 R136, R136 ;  /* 0x0000008800887308 */ /* 0x000fe20000000800 */
[----:B--2---:R-:W-:-:S05]  /*10b40*/  FMNMX.FTZ R0, R0, R24, !PT ;  /* 0x0000001800007209 */ /* 0x004fca0007810000 */
[C---:B------:R-:W-:Y:S01]  /*10b50*/  FADD.FTZ R24, -R0.reuse, R7 ;  /* 0x0000000700187221 */ /* 0x040fe20000010100 */
[----:B------:R-:W-:Y:S01]  /*10b60*/  FMUL.FTZ R53, R0, UR41 ;  /* 0x0000002900357c20 */ /* 0x000fe20008410000 */
[----:B------:R-:W-:Y:S03]  /*10b70*/  MUFU.EX2 R138, R138 ;  /* 0x0000008a008a7308 */ /* 0x000fe60000000800 */
        /* <DEDUP_REMOVED lines=12> */
[----:B------:R-:W-:-:S02]  /*10c40*/  FFMA.FTZ R55, R55, UR41, -R53 ;  /* 0x0000002937377c23 */ /* 0x000fc40008010835 */
[----:B------:R-:W-:Y:S08]  /*10c50*/  MUFU.EX2 R26, R26 ;  /* 0x0000001a001a7308 */ /* 0x000ff00000000800 */
[----:B------:R-:W-:Y:S08]  /*10c60*/  MUFU.EX2 R151, R151 ;  /* 0x0000009700977308 */ /* 0x000ff00000000800 */
[----:B------:R-:W-:Y:S08]  /*10c70*/  MUFU.EX2 R33, R33 ;  /* 0x0000002100217308 */ /* 0x000ff00000000800 */
[----:B------:R-:W-:Y:S01]  /*10c80*/  MUFU.EX2 R36, R36 ;  /* 0x0000002400247308 */ /* 0x000fe20000000800 */
[----:B------:R-:W-:-:S02]  /*10c90*/  WARPGROUP.DEPBAR.LE gsb0, 0x0 ;  /* 0x00008000000079c5 */ /* 0x000fc40000010000 */
[----:B------:R-:W-:Y:S01]  /*10ca0*/  WARPGROUP.ARRIVE ;  /* 0x00000000000079c5 */ /* 0x000fe20000000000 */
[--C-:B------:R-:W-:Y:S01]  /*10cb0*/  FFMA.FTZ R132, R56, UR41, -R14.reuse ;  /* 0x0000002938847c23 */ /* 0x100fe2000801080e */
[--C-:B------:R-:W-:Y:S01]  /*10cc0*/  FFMA.FTZ R134, R60, UR41, -R14.reuse ;  /* 0x000000293c867c23 */ /* 0x100fe2000801080e */
[----:B------:R-:W-:-:S03]  /*10cd0*/  FFMA.FTZ R14, R85, UR41, -R14 ;  /* 0x00000029550e7c23 */ /* 0x000fc6000801080e */
[----:B------:R-:W2:Y:S01]  /*10ce0*/  S2R R60, SR_TID.X ;  /* 0x00000000003c7919 */ /* 0x000ea20000002100 */
[--C-:B------:R-:W-:Y:S01]  /*10cf0*/  FFMA.FTZ R56, R35, UR41, -R53.reuse ;  /* 0x0000002923387c23 */ /* 0x100fe20008010835 */
[----:B------:R-:W-:Y:S01]  /*10d00*/  HGMMA.64x64x16.F32.BF16 R88, R128, gdesc[UR8].tnspB, R88, gsb0 ;  /* 0x40e0000880587df0 */ /* 0x000fe20008001858 */
[----:B------:R3:W-:Y:S01]  /*10d10*/  MUFU.EX2 R7, R14 ;  /* 0x0000000e00077308 */ /* 0x0007e20000000800 */
[----:B------:R-:W-:Y:S01]  /*10d20*/  R2UR UR11, R25 ;  /* 0x00000000190b72ca */ /* 0x000fe200000e0000 */
[----:B------:R-:W-:Y:S02]  /*10d30*/  IMAD.MOV.U32 R25, RZ, RZ, 0x40000040 ;  /* 0x40000040ff197424 */ /* 0x000fe400078e00ff */
[----:B------:R-:W-:Y:S01]  /*10d40*/  FFMA.FTZ R35, R46, UR41, -R53 ;  /* 0x000000292e237c23 */ /* 0x000fe20008010835 */
[----:B------:R-:W-:-:S03]  /*10d50*/  @!P1 IMAD R46, R16, 0x8, R2 ;  /* 0x00000008102e9824 */ /* 0x000fc600078e0202 */
[----:B------:R-:W-:Y:S01]  /*10d60*/  MUFU.EX2 R30, R30 ;  /* 0x0000001e001e7308 */ /* 0x000fe20000000800 */
[----:B---3--:R-:W-:Y:S01]  /*10d70*/  FMUL.FTZ R14, R24, UR41 ;  /* 0x00000029180e7c20 */ /* 0x008fe20008410000 */
[----:B------:R-:W-:Y:S02]  /*10d80*/  VIADD R24, R10, 0x300 ;  /* 0x000003000a187836 */ /* 0x000fe40000000000 */
[----:B0-----:R-:W-:Y:S01]  /*10d90*/  FFMA.FTZ R51, R11, R6, R147 ;  /* 0x000000060b337223 */ /* 0x001fe20000010093 */
[--C-:B------:R-:W-:Y:S01]  /*10da0*/  FFMA.FTZ R38, R50, UR41, -R53.reuse ;  /* 0x0000002932267c23 */ /* 0x100fe20008010835 */
[--C-:B------:R-:W-:Y:S01]  /*10db0*/  FFMA.FTZ R133, R58, UR41, -R53.reuse ;  /* 0x000000293a857c23 */ /* 0x100fe20008010835 */
[----:B------:R-:W-:Y:S01]  /*10dc0*/  R2UR UR10, R24 ;  /* 0x00000000180a72ca */ /* 0x000fe200000e0000 */
[----:B------:R-:W-:Y:S02]  /*10dd0*/  VIADD R24, R10, 0x380 ;  /* 0x000003800a187836 */ /* 0x000fe40000000000 */
[----:B------:R-:W-:Y:S01]  /*10de0*/  FFMA.FTZ R10, R54, UR41, -R53 ;  /* 0x00000029360a7c23 */ /* 0x000fe20008010835 */
[----:B------:R-:W0:Y:S01]  /*10df0*/  MUFU.EX2 R14, R14 ;  /* 0x0000000e000e7308 */ /* 0x000e220000000800 */
[----:B------:R-:W3:Y:S07]  /*10e00*/  LDL R54, [R1+0x24] ;  /* 0x0000240001367983 */ /* 0x000eee0000100800 */
[----:B------:R-:W4:Y:S01]  /*10e10*/  MUFU.EX2 R27, R27 ;  /* 0x0000001b001b7308 */ /* 0x000f220000000800 */
[----:B--2---:R-:W-:-:S02]  /*10e20*/  SHF.R.U32.HI R135, RZ, 0x7, R60 ;  /* 0x00000007ff877819 */ /* 0x004fc4000001163c */
[----:B------:R-:W-:-:S05]  /*10e30*/  ISETP.GE.U32.AND P2, PT, R60, 0x180, PT ;  /* 0x000001803c00780c */ /* 0x000fca0003f46070 */
[----:B------:R-:W2:Y:S08]  /*10e40*/  MUFU.EX2 R56, R56 ;  /* 0x0000003800387308 */ /* 0x000eb00000000800 */
[----:B------:R-:W5:Y:S08]  /*10e50*/  MUFU.EX2 R31, R31 ;  /* 0x0000001f001f7308 */ /* 0x000f700000000800 */
[----:B------:R-:W5:Y:S08]  /*10e60*/  MUFU.EX2 R57, R57 ;  /* 0x0000003900397308 */ /* 0x000f700000000800 */
[----:B------:R-:W5:Y:S08]  /*10e70*/  MUFU.EX2 R34, R34 ;  /* 0x0000002200227308 */ /* 0x000f700000000800 */
[----:B------:R-:W5:Y:S08]  /*10e80*/  MUFU.EX2 R39, R39 ;  /* 0x0000002700277308 */ /* 0x000f700000000800 */
[----:B------:R-:W-:Y:S01]  /*10e90*/  MUFU.EX2 R42, R42 ;  /* 0x0000002a002a7308 */ /* 0x000fe20000000800 */
[----:B------:R-:W-:-:S02]  /*10ea0*/  WARPGROUP.DEPBAR.LE gsb0, 0x0 ;  /* 0x00008000000079c5 */ /* 0x000fc40000010000 */
[----:B------:R-:W-:Y:S01]  /*10eb0*/  WARPGROUP.ARRIVE ;  /* 0x00000000000079c5 */ /* 0x000fe20000000000 */
[----:B------:R-:W-:Y:S02]  /*10ec0*/  @!P1 VIADD R46, R46, 0x16840 ;  /* 0x000168402e2e9836 */ /* 0x000fe40000000000 */
[----:B-1----:R-:W-:Y:S01]  /*10ed0*/  FADD.FTZ R6, R148, R51 ;  /* 0x0000003394067221 */ /* 0x002fe20000010000 */
[----:B------:R-:W-:Y:S01]  /*10ee0*/  @!P1 IMAD R50, R15, 0x8, R2 ;  /* 0x000000080f329824 */ /* 0x000fe200078e0202 */
[----:B------:R-:W1:Y:S01]  /*10ef0*/  MUFU.EX2 R35, R35 ;  /* 0x0000002300237308 */ /* 0x000e620000000800 */
[----:B------:R-:W-:Y:S01]  /*10f00*/  HGMMA.64x64x16.F32.BF16 R88, R124, gdesc[UR8].tnspB, R88, gsb0 ;  /* 0x40e000087c587df0 */ /* 0x000fe20008001858 */
[----:B------:R-:W-:Y:S02]  /*10f10*/  R2UR UR10, R24 ;  /* 0x00000000180a72ca */ /* 0x000fe400000e0000 */
[----:B------:R-:W-:Y:S01]  /*10f20*/  R2UR UR11, R25 ;  /* 0x00000000190b72ca */ /* 0x000fe200000e0000 */
[----:B------:R-:W-:Y:S01]  /*10f30*/  VIADD R25, R135, 0x9 ;  /* 0x0000000987197836 */ /* 0x000fe20000000000 */
[----:B------:R-:W-:Y:S01]  /*10f40*/  @!P1 PRMT R46, RZ, 0x654, R46 ;  /* 0x00000654ff2e9816 */ /* 0x000fe2000000002e */
[----:B0-----:R-:W-:Y:S01]  /*10f50*/  FFMA.FTZ R5, R14, R5, R149 ;  /* 0x000000050e057223 */ /* 0x001fe20000010095 */
[----:B------:R-:W-:Y:S01]  /*10f60*/  FADD.FTZ R15, R145, R6 ;  /* 0x00000006910f7221 */ /* 0x000fe20000010000 */
[----:B------:R-:W-:Y:S01]  /*10f70*/  @!P1 VIADD R50, R50, 0x16860 ;  /* 0x0001686032329836 */ /* 0x000fe20000000000 */
[----:B------:R-:W-:Y:S01]  /*10f80*/  SEL R47, R25, 0x9, !P2 ;  /* 0x00000009192f7807 */ /* 0x000fe20005000000 */
[----:B------:R-:W0:Y:S08]  /*10f90*/  MUFU.EX2 R38, R38 ;  /* 0x0000002600267308 */ /* 0x000e300000000800 */
[----:B------:R-:W0:Y:S08]  /*10fa0*/  MUFU.EX2 R43, R43 ;  /* 0x0000002b002b7308 */ /* 0x000e300000000800 */
[----:B------:R-:W0:Y:S01]  /*10fb0*/  MUFU.EX2 R10, R10 ;  /* 0x0000000a000a7308 */ /* 0x000e220000000800 */
[----:B------:R-:W-:-:S07]  /*10fc0*/  FFMA.FTZ R59, R59, UR41, -R53 ;  /* 0x000000293b3b7c23 */ /* 0x000fce0008010835 */
        /* <DEDUP_REMOVED lines=8> */
[----:B------:R-:W0:Y:S01]  /*11050*/  MUFU.EX2 R24, R55 ;  /* 0x0000003700187308 */ /* 0x000e220000000800 */
[----:B------:R-:W-:Y:S01]  /*11060*/  HGMMA.64x64x16.F32.BF16 R88, R120, gdesc[UR8].tnspB, R88, gsb0 ;  /* 0x40e0000878587df0 */ /* 0x000fe20008001858 */
[----:B------:R-:W-:Y:S01]  /*11070*/  FADD.FTZ R6, R150, R15 ;  /* 0x0000000f96067221 */ /* 0x000fe20000010000 */
[----:B------:R-:W-:-:S05]  /*11080*/  @!P1 PRMT R50, RZ, 0x654, R50 ;  /* 0x00000654ff329816 */ /* 0x000fca0000000032 */
[----:B------:R-:W-:Y:S01]  /*11090*/  MUFU.EX2 R44, R44 ;  /* 0x0000002c002c7308 */ /* 0x000fe20000000800 */
[----:B------:R-:W-:Y:S01]  /*110a0*/  FADD.FTZ R15, R143, R6 ;  /* 0x000000068f0f7221 */ /* 0x000fe20000010000 */
[----:B------:R-:W-:Y:S01]  /*110b0*/  FFMA.FTZ R135, R62, UR41, -R53 ;  /* 0x000000293e877c23 */ /* 0x000fe20008010835 */
[----:B------:R-:W-:-:S05]  /*110c0*/  F2FP.BF16.F32.PACK_AB R149, R26, R149 ;  /* 0x000000951a95723e */ /* 0x000fca00000010ff */
[----:B------:R-:W0:Y:S01]  /*110d0*/  MUFU.EX2 R25, R59 ;  /* 0x0000003b00197308 */ /* 0x000e220000000800 */
[--C-:B------:R-:W-:Y:S01]  /*110e0*/  FFMA.FTZ R129, R66, UR41, -R53.reuse ;  /* 0x0000002942817c23 */ /* 0x100fe20008010835 */
[----:B------:R-:W-:-:S06]  /*110f0*/  FFMA.FTZ R6, R67, UR41, -R53 ;  /* 0x0000002943067c23 */ /* 0x000fcc0008010835 */
[----:B------:R-:W0:Y:S08]  /*11100*/  MUFU.EX2 R135, R135 ;  /* 0x0000008700877308 */ /* 0x000e300000000800 */
[----:B------:R-:W-:Y:S08]  /*11110*/  MUFU.EX2 R45, R45 ;  /* 0x0000002d002d7308 */ /* 0x000ff00000000800 */
[----:B------:R-:W-:Y:S08]  /*11120*/  MUFU.EX2 R48, R48 ;  /* 0x0000003000307308 */ /* 0x000ff00000000800 */
[----:B------:R-:W-:Y:S08]  /*11130*/  MUFU.EX2 R49, R49 ;  /* 0x0000003100317308 */ /* 0x000ff00000000800 */
[----:B------:R-:W-:Y:S01]  /*11140*/  MUFU.EX2 R52, R52 ;  /* 0x0000003400347308 */ /* 0x000fe20000000800 */
[----:B------:R-:W-:-:S02]  /*11150*/  WARPGROUP.DEPBAR.LE gsb0, 0x0 ;  /* 0x00008000000079c5 */ /* 0x000fc40000010000 */
[----:B------:R4:W-:Y:S06]  /*11160*/  BAR.ARV R47, 0x100 ;  /* 0x0004002f0000751d */ /* 0x0009ec0000002000 */
[----:B------:R2:W-:Y:S02]  /*11170*/  @!P1 SYNCS.ARRIVE.TRANS64.RED.A1T0 RZ, [R46+URZ], RZ ;  /* 0x000000ff2eff99a7 */ /* 0x0005e4000810043f */
[----:B--2---:R-:W-:Y:S01]  /*11180*/  FADD.FTZ R46, R26, R5 ;  /* 0x000000051a2e7221 */ /* 0x004fe20000010000 */
[----:B------:R2:W-:Y:S03]  /*11190*/  @!P1 SYNCS.ARRIVE.TRANS64.RED.A1T0 RZ, [R50+URZ], RZ ;  /* 0x000000ff32ff99a7 */ /* 0x0005e6000810043f */
[----:B----4-:R-:W-:-:S04]  /*111a0*/  FADD.FTZ R47, R151, R46 ;  /* 0x0000002e972f7221 */ /* 0x010fc80000010000 */
[----:B------:R-:W-:-:S04]  /*111b0*/  FADD.FTZ R46, R30, R47 ;  /* 0x0000002f1e2e7221 */ /* 0x000fc80000010000 */
[----:B------:R-:W-:Y:S01]  /*111c0*/  FADD.FTZ R47, R27, R46 ;  /* 0x0000002e1b2f7221 */ /* 0x000fe20000010000 */
[----:B------:R-:W-:-:S03]  /*111d0*/  FADD.FTZ R46, R144, R15 ;  /* 0x0000000f902e7221 */ /* 0x000fc60000010000 */
[----:B--2---:R-:W-:Y:S01]  /*111e0*/  FADD.FTZ R50, R56, R47 ;  /* 0x0000002f38327221 */ /* 0x004fe20000010000 */
[----:B------:R-:W-:-:S03]  /*111f0*/  FADD.FTZ R47, R141, R46 ;  /* 0x0000002e8d2f7221 */ /* 0x000fc60000010000 */
[----:B-----5:R-:W-:Y:S01]  /*11200*/  FADD.FTZ R50, R31, R50 ;  /* 0x000000321f327221 */ /* 0x020fe20000010000 */
[----:B------:R-:W-:-:S03]  /*11210*/  FADD.FTZ R46, R146, R47 ;  /* 0x0000002f922e7221 */ /* 0x000fc60000010000 */
[----:B------:R-:W-:Y:S01]  /*11220*/  FADD.FTZ R47, R57, R50 ;  /* 0x00000032392f7221 */ /* 0x000fe20000010000 */
[----:B------:R-:W-:-:S03]  /*11230*/  FADD.FTZ R51, R139, R46 ;  /* 0x0000002e8b337221 */ /* 0x000fc60000010000 */
[----:B------:R-:W-:Y:S01]  /*11240*/  FADD.FTZ R46, R34, R47 ;  /* 0x0000002f222e7221 */ /* 0x000fe20000010000 */
[----:B------:R-:W-:-:S03]  /*11250*/  FADD.FTZ R50, R140, R51 ;  /* 0x000000338c327221 */ /* 0x000fc60000010000 */
[----:B------:R-:W-:Y:S01]  /*11260*/  FADD.FTZ R46, R39, R46 ;  /* 0x0000002e272e7221 */ /* 0x000fe20000010000 */
[----:B------:R-:W-:-:S03]  /*11270*/  FADD.FTZ R47, R137, R50 ;  /* 0x00000032892f7221 */ /* 0x000fc60000010000 */
[----:B-1----:R-:W-:Y:S01]  /*11280*/  FADD.FTZ R51, R35, R46 ;  /* 0x0000002e23337221 */ /* 0x002fe20000010000 */
[----:B------:R-:W-:-:S03]  /*11290*/  FADD.FTZ R47, R142, R47 ;  /* 0x0000002f8e2f7221 */ /* 0x000fc60000010000 */
[----:B------:R-:W-:Y:S01]  /*112a0*/  FADD.FTZ R51, R42, R51 ;  /* 0x000000332a337221 */ /* 0x000fe20000010000 */
[----:B------:R-:W-:-:S03]  /*112b0*/  FADD.FTZ R47, R136, R47 ;  /* 0x0000002f882f7221 */ /* 0x000fc60000010000 */
[----:B0-----:R-:W-:Y:S01]  /*112c0*/  FADD.FTZ R46, R38, R51 ;  /* 0x00000033262e7221 */ /* 0x001fe20000010000 */
[----:B------:R-:W-:Y:S01]  /*112d0*/  FADD.FTZ R47, R20, R47 ;  /* 0x0000002f142f7221 */ /* 0x000fe20000010000 */
[----:B------:R-:W-:Y:S02]  /*112e0*/  FFMA.FTZ R5, R63, UR41, -R53 ;  /* 0x000000293f057c23 */ /* 0x000fe40008010835 */
[----:B------:R-:W-:Y:S01]  /*112f0*/  FADD.FTZ R51, R43, R46 ;  /* 0x0000002e2b337221 */ /* 0x000fe20000010000 */
[----:B------:R-:W-:-:S03]  /*11300*/  FADD.FTZ R26, R138, R47 ;  /* 0x0000002f8a1a7221 */ /* 0x000fc60000010000 */
[----:B------:R-:W-:Y:S01]  /*11310*/  FADD.FTZ R51, R10, R51 ;  /* 0x000000330a337221 */ /* 0x000fe20000010000 */
[----:B------:R-:W0:Y:S01]  /*11320*/  MUFU.EX2 R5, R5 ;  /* 0x0000000500057308 */ /* 0x000e220000000800 */
[----:B------:R-:W-:Y:S01]  /*11330*/  F2FP.BF16.F32.PACK_AB R151, R30, R151 ;  /* 0x000000971e97723e */ /* 0x000fe200000010ff */
[----:B------:R-:W-:Y:S01]  /*11340*/  FADD.FTZ R47, R21, R26 ;  /* 0x0000001a152f7221 */ /* 0x000fe20000010000 */
[----:B------:R-:W-:Y:S01]  /*11350*/  FADD.FTZ R30, R24, R51 ;  /* 0x00000033181e7221 */ /* 0x000fe20000010000 */
[----:B------:R-:W-:Y:S02]  /*11360*/  FFMA.FTZ R131, R70, UR41, -R53 ;  /* 0x0000002946837c23 */ /* 0x000fe40008010835 */
[----:B------:R-:W-:Y:S01]  /*11370*/  FADD.FTZ R46, R132, R47 ;  /* 0x0000002f842e7221 */ /* 0x000fe20000010000 */
[----:B------:R-:W-:Y:S01]  /*11380*/  FADD.FTZ R30, R133, R30 ;  /* 0x0000001e851e7221 */ /* 0x000fe20000010000 */
[----:B------:R-:W1:Y:S01]  /*11390*/  MUFU.EX2 R129, R129 ;  /* 0x0000008100817308 */ /* 0x000e620000000800 */
[----:B------:R-:W-:-:S02]  /*113a0*/  F2FP.BF16.F32.PACK_AB R150, R150, R145 ;  /* 0x000000919696723e */ /* 0x000fc400000010ff */
[----:B------:R-:W-:Y:S01]  /*113b0*/  F2FP.BF16.F32.PACK_AB R145, R56, R27 ;  /* 0x0000001b3891723e */ /* 0x000fe200000010ff */
[----:B------:R-:W-:Y:S01]  /*113c0*/  FADD.FTZ R27, R29, R46 ;  /* 0x0000002e1d1b7221 */ /* 0x000fe20000010000 */
[----:B------:R-:W-:Y:S01]  /*113d0*/  FADD.FTZ R30, R25, R30 ;  /* 0x0000001e191e7221 */ /* 0x000fe20000010000 */
[----:B------:R-:W-:Y:S02]  /*113e0*/  FFMA.FTZ R15, R71, UR41, -R53 ;  /* 0x00000029470f7c23 */ /* 0x000fe40008010835 */
[----:B------:R-:W2:Y:S01]  /*113f0*/  MUFU.EX2 R6, R6 ;  /* 0x0000000600067308 */ /* 0x000ea20000000800 */
[----:B------:R-:W-:Y:S01]  /*11400*/  FADD.FTZ R27, R134, R27 ;  /* 0x0000001b861b7221 */ /* 0x000fe20000010000 */
[----:B------:R-:W-:Y:S01]  /*11410*/  FADD.FTZ R30, R135, R30 ;  /* 0x0000001e871e7221 */ /* 0x000fe20000010000 */
[----:B------:R-:W-:-:S05]  /*11420*/  FFMA.FTZ R125, R74, UR41, -R53 ;  /* 0x000000294a7d7c23 */ /* 0x000fca0008010835 */
[----:B------:R-:W4:Y:S01]  /*11430*/  MUFU.EX2 R131, R131 ;  /* 0x0000008300837308 */ /* 0x000f220000000800 */
[----:B------:R-:W-:Y:S01]  /*11440*/  FADD.FTZ R27, R32, R27 ;  /* 0x0000001b201b7221 */ /* 0x000fe20000010000 */
[----:B0-----:R-:W-:Y:S01]  /*11450*/  FADD.FTZ R30, R5, R30 ;  /* 0x0000001e051e7221 */ /* 0x001fe20000010000 */
[----:B------:R-:W-:Y:S01]  /*11460*/  F2FP.BF16.F32.PACK_AB R146, R146, R141 ;  /* 0x0000008d9292723e */ /* 0x000fe200000010ff */
[----:B------:R-:W-:Y:S01]  /*11470*/  FFMA.FTZ R75, R75, UR41, -R53 ;  /* 0x000000294b4b7c23 */ /* 0x000fe20008010835 */
[----:B------:R-:W-:-:S03]  /*11480*/  F2FP.BF16.F32.PACK_AB R141, R39, R34 ;  /* 0x00000022278d723e */ /* 0x000fc600000010ff */
[----:B------:R-:W0:Y:S01]  /*11490*/  MUFU.EX2 R15, R15 ;  /* 0x0000000f000f7308 */ /* 0x000e220000000800 */
[----:B------:R-:W-:Y:S01]  /*114a0*/  FADD.FTZ R34, R28, R27 ;  /* 0x0000001b1c227221 */ /* 0x000fe20000010000 */
[----:B-1----:R-:W-:Y:S01]  /*114b0*/  FADD.FTZ R27, R129, R30 ;  /* 0x0000001e811b7221 */ /* 0x002fe20000010000 */
[----:B------:R-:W-:Y:S01]  /*114c0*/  FFMA.FTZ R78, R78, UR41, -R53 ;  /* 0x000000294e4e7c23 */ /* 0x000fe20008010835 */
[----:B------:R-:W-:-:S04]  /*114d0*/  F2FP.BF16.F32.PACK_AB R148, R148, R147 ;  /* 0x000000939494723e */ /* 0x000fc800000010ff */
[----:B------:R-:W1:Y:S01]  /*114e0*/  MUFU.EX2 R125, R125 ;  /* 0x0000007d007d7308 */ /* 0x000e620000000800 */
[----:B------:R-:W-:Y:S01]  /*114f0*/  F2FP.BF16.F32.PACK_AB R147, R57, R31 ;  /* 0x0000001f3993723e */ /* 0x000fe200000010ff */
[----:B------:R-:W-:Y:S01]  /*11500*/  FADD.FTZ R31, R33, R34 ;  /* 0x00000022211f7221 */ /* 0x000fe20000010000 */
[----:B------:R-:W-:Y:S01]  /*11510*/  F2FP.BF16.F32.PACK_AB R136, R20, R136 ;  /* 0x000000881488723e */ /* 0x000fe200000010ff */
[----:B--2---:R-:W-:Y:S01]  /*11520*/  FADD.FTZ R20, R6, R27 ;  /* 0x0000001b06147221 */ /* 0x004fe20000010000 */
[----:B------:R-:W-:-:S03]  /*11530*/  FFMA.FTZ R79, R79, UR41, -R53 ;  /* 0x000000294f4f7c23 */ /* 0x000fc60008010835 */
[----:B------:R-:W2:Y:S01]  /*11540*/  MUFU.EX2 R26, R75 ;  /* 0x0000004b001a7308 */ /* 0x000ea20000000800 */
[----:B------:R-:W-:Y:S01]  /*11550*/  FADD.FTZ R30, R36, R31 ;  /* 0x0000001f241e7221 */ /* 0x000fe20000010000 */
[----:B----4-:R-:W-:Y:S01]  /*11560*/  FADD.FTZ R20, R131, R20 ;  /* 0x0000001483147221 */ /* 0x010fe20000010000 */
[----:B------:R-:W-:Y:S01]  /*11570*/  FFMA.FTZ R82, R82, UR41, -R53 ;  /* 0x0000002952527c23 */ /* 0x000fe20008010835 */
[----:B------:R-:W-:-:S04]  /*11580*/  F2FP.BF16.F32.PACK_AB R138, R21, R138 ;  /* 0x0000008a158a723e */ /* 0x000fc800000010ff */
[----:B------:R-:W4:Y:S01]  /*11590*/  MUFU.EX2 R78, R78 ;  /* 0x0000004e004e7308 */ /* 0x000f220000000800 */
[----:B------:R-:W-:Y:S01]  /*115a0*/  FADD.FTZ R21, R37, R30 ;  /* 0x0000001e25157221 */ /* 0x000fe20000010000 */
[----:B0-----:R-:W-:Y:S01]  /*115b0*/  FADD.FTZ R20, R15, R20 ;  /* 0x000000140f147221 */ /* 0x001fe20000010000 */
[----:B------:R-:W-:Y:S01]  /*115c0*/  FFMA.FTZ R83, R83, UR41, -R53 ;  /* 0x0000002953537c23 */ /* 0x000fe20008010835 */
[----:B------:R-:W-:-:S04]  /*115d0*/  F2FP.BF16.F32.PACK_AB R140, R140, R139 ;  /* 0x0000008b8c8c723e */ /* 0x000fc800000010ff */
[----:B------:R-:W0:Y:S01]  /*115e0*/  MUFU.EX2 R79, R79 ;  /* 0x0000004f004f7308 */ /* 0x000e220000000800 */
[----:B------:R-:W-:Y:S01]  /*115f0*/  F2FP.BF16.F32.PACK_AB R139, R24, R10 ;  /* 0x0000000a188b723e */ /* 0x000fe200000010ff */
[----:B------:R-:W-:Y:S01]  /*11600*/  FADD.FTZ R10, R40, R21 ;  /* 0x00000015280a7221 */ /* 0x000fe20000010000 */
[----:B-1----:R-:W-:Y:S01]  /*11610*/  FADD.FTZ R21, R125, R20 ;  /* 0x000000147d157221 */ /* 0x002fe20000010000 */
[----:B------:R-:W-:-:S04]  /*11620*/  FFMA.FTZ R86, R86, UR41, -R53 ;  /* 0x0000002956567c23 */ /* 0x000fc80008010835 */
[----:B------:R-:W1:Y:S01]  /*11630*/  MUFU.EX2 R82, R82 ;  /* 0x0000005200527308 */ /* 0x000e620000000800 */
[----:B------:R-:W-:Y:S01]  /*11640*/  F2FP.BF16.F32.PACK_AB R135, R5, R135 ;  /* 0x000000870587723e */ /* 0x000fe200000010ff */
[----:B------:R-:W-:Y:S01]  /*11650*/  FADD.FTZ R5, R41, R10 ;  /* 0x0000000a29057221 */ /* 0x000fe20000010000 */
[----:B--2---:R-:W-:Y:S01]  /*11660*/  FADD.FTZ R21, R26, R21 ;  /* 0x000000151a157221 */ /* 0x004fe20000010000 */
[----:B------:R-:W-:-:S04]  /*11670*/  FFMA.FTZ R53, R87, UR41, -R53 ;  /* 0x0000002957357c23 */ /* 0x000fc80008010835 */
[----:B------:R-:W2:Y:S01]  /*11680*/  MUFU.EX2 R83, R83 ;  /* 0x0000005300537308 */ /* 0x000ea20000000800 */
[----:B------:R-:W-:Y:S01]  /*11690*/  F2FP.BF16.F32.PACK_AB R129, R6, R129 ;  /* 0x000000810681723e */ /* 0x000fe200000010ff */
[----:B------:R-:W-:Y:S01]  /*116a0*/  FADD.FTZ R10, R44, R5 ;  /* 0x000000052c0a7221 */ /* 0x000fe20000010000 */
[----:B----4-:R-:W-:-:S05]  /*116b0*/  FADD.FTZ R6, R78, R21 ;  /* 0x000000154e067221 */ /* 0x010fca0000010000 */
[----:B------:R-:W4:Y:S01]  /*116c0*/  MUFU.EX2 R123, R86 ;  /* 0x00000056007b7308 */ /* 0x000f220000000800 */
[----:B------:R-:W-:Y:S01]  /*116d0*/  FADD.FTZ R5, R45, R10 ;  /* 0x0000000a2d057221 */ /* 0x000fe20000010000 */
[----:B0-----:R-:W-:Y:S01]  /*116e0*/  FADD.FTZ R21, R79, R6 ;  /* 0x000000064f157221 */ /* 0x001fe20000010000 */
[----:B---3--:R-:W-:-:S05]  /*116f0*/  ISETP.GT.AND P2, PT, R4, R54, PT ;  /* 0x000000360400720c */ /* 0x008fca0003f44270 */
[----:B------:R-:W0:Y:S01]  /*11700*/  MUFU.EX2 R53, R53 ;  /* 0x0000003500357308 */ /* 0x000e220000000800 */
[----:B------:R-:W-:Y:S01]  /*11710*/  FADD.FTZ R6, R48, R5 ;  /* 0x0000000530067221 */ /* 0x000fe20000010000 */
[----:B-1----:R-:W-:-:S03]  /*11720*/  FADD.FTZ R10, R82, R21 ;  /* 0x00000015520a7221 */ /* 0x002fc60000010000 */
[----:B------:R-:W-:Y:S01]  /*11730*/  FADD.FTZ R5, R49, R6 ;  /* 0x0000000631057221 */ /* 0x000fe20000010000 */
[----:B--2---:R-:W-:-:S03]  /*11740*/  FADD.FTZ R10, R83, R10 ;  /* 0x0000000a530a7221 */ /* 0x004fc60000010000 */
[----:B------:R-:W-:Y:S01]  /*11750*/  FADD.FTZ R6, R52, R5 ;  /* 0x0000000534067221 */ /* 0x000fe20000010000 */
[----:B----4-:R-:W-:Y:S01]  /*11760*/  FADD.FTZ R10, R123, R10 ;  /* 0x0000000a7b0a7221 */ /* 0x010fe20000010000 */
[----:B------:R-:W-:Y:S01]  /*11770*/  F2FP.BF16.F32.PACK_AB R144, R144, R143 ;  /* 0x0000008f9090723e */ /* 0x000fe200000010ff */
[-C--:B------:R-:W-:Y:S01]  /*11780*/  FMUL.FTZ R90, R90, R14.reuse ;  /* 0x0000000e5a5a7220 */ /* 0x080fe20000410000 */
[----:B------:R-:W-:Y:S01]  /*11790*/  F2FP.BF16.F32.PACK_AB R142, R142, R137 ;  /* 0x000000898e8e723e */ /* 0x000fe200000010ff */
[----:B------:R-:W-:Y:S01]  /*117a0*/  FADD.FTZ R6, R7, R6 ;  /* 0x0000000607067221 */ /* 0x000fe20000010000 */
[----:B------:R-:W-:Y:S01]  /*117b0*/  F2FP.BF16.F32.PACK_AB R131, R15, R131 ;  /* 0x000000830f83723e */ /* 0x000fe200000010ff */
[----:B------:R-:W-:Y:S01]  /*117c0*/  FMUL.FTZ R91, R91, R14 ;  /* 0x0000000e5b5b7220 */ /* 0x000fe20000410000 */
[----:B------:R-:W-:Y:S01]  /*117d0*/  F2FP.BF16.F32.PACK_AB R122, R7, R52 ;  /* 0x00000034077a723e */ /* 0x000fe200000010ff */
[----:B0-----:R-:W-:Y:S01]  /*117e0*/  FADD.FTZ R5, R53, R10 ;  /* 0x0000000a35057221 */ /* 0x001fe20000010000 */
        /* <DEDUP_REMOVED lines=42> */
[-C--:B------:R-:W-:Y:S01]  /*11a90*/  FMUL.FTZ R116, R116, R11.reuse ;  /* 0x0000000b74747220 */ /* 0x080fe20000410000 */
[----:B------:R-:W-:Y:S01]  /*11aa0*/  FMUL.FTZ R117, R117, R11 ;  /* 0x0000000b75757220 */ /* 0x000fe20000410000 */
[----:B------:R-:W-:-:S02]  /*11ab0*/  VIADD R4, R4, 0xffffffff ;  /* 0xffffffff04047836 */ /* 0x000fc40000000000 */
[----:B------:R-:W-:Y:S02]  /*11ac0*/  IMAD.MOV.U32 R10, RZ, RZ, R23 ;  /* 0x000000ffff0a7224 */ /* 0x000fe400078e0017 */
[----:B------:R-:W-:Y:S02]  /*11ad0*/  IMAD.MOV.U32 R15, RZ, RZ, R16 ;  /* 0x000000ffff0f7224 */ /* 0x000fe400078e0010 */
[----:B------:R-:W-:Y:S02]  /*11ae0*/  IMAD.MOV.U32 R7, RZ, RZ, R0 ;  /* 0x000000ffff077224 */ /* 0x000fe400078e0000 */
[----:B------:R-:W-:Y:S01]  /*11af0*/  IMAD.MOV.U32 R14, RZ, RZ, R3 ;  /* 0x000000ffff0e7224 */ /* 0x000fe200078e0003 */
[----:B------:R-:W-:Y:S06]  /*11b00*/  @P2 BRA `(.L_x_14134) ;  /* 0xffffffe000502947 */ /* 0x000fec000383ffff */
.L_x_14124:
[----:B------:R-:W2:Y:S02]  /*11b10*/  LDL R7, [R1+0x30] ;  /* 0x0000300001077983 */ /* 0x000ea40000100800 */
[----:B--2---:R-:W-:-:S13]  /*11b20*/  ISETP.GE.AND P2, PT, R4, R7, PT ;  /* 0x000000070400720c */ /* 0x004fda0003f46270 */
[----:B------:R-:W-:Y:S05]  /*11b30*/  @!P2 BRA `(.L_x_14135) ;  /* 0x0000002c00f0a947 */ /* 0x000fea0003800000 */
[----:B------:R-:W-:Y:S02]  /*11b40*/  IMAD.MOV.U32 R7, RZ, RZ, R0 ;  /* 0x000000ffff077224 */ /* 0x000fe400078e0000 */
[----:B------:R-:W-:Y:S02]  /*11b50*/  IMAD.MOV.U32 R20, RZ, RZ, R3 ;  /* 0x000000ffff147224 */ /* 0x000fe400078e0003 */
[----:B------:R-:W-:Y:S02]  /*11b60*/  IMAD.MOV.U32 R10, RZ, RZ, R23 ;  /* 0x000000ffff0a7224 */ /* 0x000fe400078e0017 */
[----:B------:R-:W-:-:S07]  /*11b70*/  IMAD.MOV.U32 R21, RZ, RZ, R16 ;  /* 0x000000ffff157224 */ /* 0x000fce00078e0010 */
.L_x_14153:
        /* <DEDUP_REMOVED lines=11> */
.L_x_14137:
[----:B------:R-:W-:Y:S01]  /*11c30*/  IMAD R0, R16, 0x8, R2 ;  /* 0x0000000810007824 */ /* 0x000fe200078e0202 */
[----:B------:R-:W-:-:S04]  /*11c40*/  SHF.L.U32 R3, R23, 0x1f, RZ ;  /* 0x0000001f17037819 */ /* 0x000fc800000006ff */
[----:B------:R0:W1:Y:S01]  /*11c50*/  SYNCS.PHASECHK.TRANS64.TRYWAIT P3, [R0+URZ+0x16830], R3 ;  /* 0x01683003000075a7 */ /* 0x000062000806017f */
[----:B------:R-:W-:Y:S05]  /*11c60*/  @!P0 BRA `(.L_x_14138) ;  /* 0x0000000000048947 */ /* 0x000fea0003800000 */
[----:B------:R-:W-:Y:S01]  /*11c70*/  BPT.TRAP 0x1 ;  /* 0x000000040000795c */ /* 0x000fe20000300000 */
.L_x_14138:
[----:B------:R-:W-:Y:S04]  /*11c80*/  BSSY B0, `(.L_x_14136) ;  /* 0x0000004000007945 */ /* 0x000fe80003800000 */
[----:B-1----:R-:W-:Y:S05]  /*11c90*/  @P3 BRA `(.L_x_14139) ;  /* 0x0000000000083947 */ /* 0x002fea0003800000 */
[----:B------:R-:W1:Y:S02]  /*11ca0*/  SYNCS.PHASECHK.TRANS64.TRYWAIT P3, [R0+URZ+0x16830], R3 ;  /* 0x01683003000075a7 */ /* 0x000e64000806017f */
[----:B-1----:R-:W-:Y:S05]  /*11cb0*/  @!P3 BRA `(.L_x_14140) ;  /* 0x000000c800d8b947 */ /* 0x002fea0003800000 */
.L_x_14139:
[----:B------:R-:W-:Y:S05]  /*11cc0*/  BSYNC B0 ;  /* 0x0000000000007941 */ /* 0x000fea0003800000 */
.L_x_14136:
        /* <DEDUP_REMOVED lines=44> */
.L_x_14142:
[----:B------:R-:W-:Y:S01]  /*11f90*/  SHF.L.U32 R0, R10, 0x1f, RZ ;  /* 0x0000001f0a007819 */ /* 0x000fe200000006ff */
[----:B------:R-:W-:-:S04]  /*11fa0*/  IMAD R3, R21, 0x8, R2 ;  /* 0x0000000815037824 */ /* 0x000fc800078e0202 */
[----:B------:R0:W1:Y:S01]  /*11fb0*/  SYNCS.PHASECHK.TRANS64.TRYWAIT P2, [R3+URZ+0x16850], R0 ;  /* 0x01685000030075a7 */ /* 0x000062000804017f */
[----:B------:R-:W-:Y:S05]  /*11fc0*/  @!P0 BRA `(.L_x_14143) ;  /* 0x0000000000048947 */ /* 0x000fea0003800000 */
[----:B------:R-:W-:Y:S01]  /*11fd0*/  BPT.TRAP 0x1 ;  /* 0x000000040000795c */ /* 0x000fe20000300000 */
.L_x_14143:
[----:B-1----:R-:W-:Y:S05]  /*11fe0*/  @P2 BRA `(.L_x_14141) ;  /* 0x0000000000082947 */ /* 0x002fea0003800000 */
[----:B------:R-:W1:Y:S02]  /*11ff0*/  SYNCS.PHASECHK.TRANS64.TRYWAIT P2, [R3+URZ+0x16850], R0 ;  /* 0x01685000030075a7 */ /* 0x000e64000804017f */
[----:B-1----:R-:W-:Y:S05]  /*12000*/  @!P2 BRA `(.L_x_14144) ;  /* 0x000000c80018a947 */ /* 0x002fea0003800000 */
.L_x_14141:
        /* <DEDUP_REMOVED lines=8> */
[----:B------:R-:W-:Y:S02]  /*12090*/  IMAD R10, R21, 0x400, R0 ;  /* 0x00000400150a7824 */ /* 0x000fe400078e0200 */
[----:B------:R-:W-:Y:S01]  /*120a0*/  IMAD.MOV.U32 R15, RZ, RZ, 0x40000040 ;  /* 0x40000040ff0f7424 */ /* 0x000fe200078e00ff */
[----:B------:R-:W0:Y:S02]  /*120b0*/  @P4 LDC R0, c[0x0][0x450] ;  /* 0x00011400ff004b82 */ /* 0x000e240000000800 */
[----:B------:R-:W-:-:S13]  /*120c0*/  R2UR UR10, R10 ;  /* 0x000000000a0a72ca */ /* 0x000fda00000e0000 */
[----:B------:R-:W-:Y:S01]  /*120d0*/  HGMMA.64x64x16.F32.BF16 R88, R148, gdesc[UR8].tnspB, R88, gsb0 ;  /* 0x40e0000894587df0 */ /* 0x000fe20008001858 */
[----:B------:R-:W-:Y:S01]  /*120e0*/  VIADD R14, R10, 0x80 ;  /* 0x000000800a0e7836 */ /* 0x000fe20000000000 */
[----:B------:R-:W-:-:S04]  /*120f0*/  R2UR UR11, R15 ;  /* 0x000000000f0b72ca */ /* 0x000fc800000e0000 */
[----:B------:R-:W-:Y:S01]  /*12100*/  R2UR UR10, R14 ;  /* 0x000000000e0a72ca */ /* 0x000fe200000e0000 */
[----:B------:R-:W-:Y:S02]  /*12110*/  VIADD R14, R10, 0x100 ;  /* 0x000001000a0e7836 */ /* 0x000fe40000000000 */
[----:B------:R-:W-:Y:S01]  /*12120*/  IMAD.MOV.U32 R15, RZ, RZ, 0x40000040 ;  /* 0x40000040ff0f7424 */ /* 0x000fe200078e00ff */
[----:B------:R-:W-:Y:S02]  /*12130*/  WARPGROUP.DEPBAR.LE gsb0, 0x0 ;  /* 0x00008000000079c5 */ /* 0x000fe40000010000 */
[----:B------:R-:W-:Y:S01]  /*12140*/  WARPGROUP.ARRIVE ;  /* 0x00000000000079c5 */ /* 0x000fe20000000000 */
[----:B------:R-:W2:Y:S04]  /*12150*/  LDL R148, [R1+0x18] ;  /* 0x0000180001947983 */ /* 0x000ea80000100800 */
[----:B------:R-:W3:Y:S02]  /*12160*/  LDL R151, [R1+0xc] ;  /* 0x00000c0001977983 */ /* 0x000ee40000100800 */
[----:B------:R-:W-:Y:S01]  /*12170*/  HGMMA.64x64x16.F32.BF16 R88, R144, gdesc[UR8].tnspB, R88, gsb0 ;  /* 0x40e0000890587df0 */ /* 0x000fe20008001858 */
[----:B------:R-:W-:-:S02]  /*12180*/  R2UR UR10, R14 ;  /* 0x000000000e0a72ca */ /* 0x000fc400000e0000 */
[----:B------:R-:W-:Y:S01]  /*12190*/  R2UR UR11, R15 ;  /* 0x000000000f0b72ca */ /* 0x000fe200000e0000 */
[----:B------:R-:W-:Y:S01]  /*121a0*/  VIADD R14, R10, 0x180 ;  /* 0x000001800a0e7836 */ /* 0x000fe20000000000 */
[----:B------:R-:W4:Y:S01]  /*121b0*/  LDL R149, [R1+0x8] ;  /* 0x0000080001957983 */ /* 0x000f220000100800 */
[----:B------:R-:W-:-:S03]  /*121c0*/  IMAD.MOV.U32 R15, RZ, RZ, 0x40000040 ;  /* 0x40000040ff0f7424 */ /* 0x000fc600078e00ff */
[----:B------:R-:W4:Y:S01]  /*121d0*/  LDL R150, [R1+0x4] ;  /* 0x0000040001967983 */ /* 0x000f220000100800 */
[----:B------:R-:W-:Y:S02]  /*121e0*/  WARPGROUP.DEPBAR.LE gsb0, 0x0 ;  /* 0x00008000000079c5 */ /* 0x000fe40000010000 */
[----:B------:R-:W-:-:S06]  /*121f0*/  WARPGROUP.ARRIVE ;  /* 0x00000000000079c5 */ /* 0x000fcc0000000000 */
        /* <DEDUP_REMOVED lines=31> */
[----:B------:R-:W1:Y:S01]  /*123f0*/  @P4 LDC R10, c[0x0][0x44c] ;  /* 0x00011300ff0a4b82 */ /* 0x000e620000000800 */
[----:B------:R-:W5:Y:S01]  /*12400*/  S2R R147, SR_TID.X ;  /* 0x0000000000937919 */ /* 0x000f620000002100 */
[----:B------:R-:W-:Y:S02]  /*12410*/  WARPGROUP.DEPBAR.LE gsb0, 0x0 ;  /* 0x00008000000079c5 */ /* 0x000fe40000010000 */
[----:B------:R-:W-:-:S08]  /*12420*/  WARPGROUP.ARRIVE ;  /* 0x00000000000079c5 */ /* 0x000fd00000000000 */
[----:B------:R-:W-:Y:S01]  /*12430*/  HGMMA.64x64x16.F32.BF16 R88, R120, gdesc[UR8].tnspB, R88, gsb0 ;  /* 0x40e0000878587df0 */ /* 0x000fe20008001858 */
[----:B-----5:R-:W-:Y:S01]  /*12440*/  ISETP.GE.U32.AND P2, PT, R147, 0x180, PT ;  /* 0x000001809300780c */ /* 0x020fe20003f46070 */
[----:B------:R-:W-:Y:S01]  /*12450*/  ULOP3.LUT UR8, URZ, UR27, URZ, 0x33, !UPT ;  /* 0x0000001b3f087292 */ /* 0x000fe2000f8e333f */
[----:B------:R-:W-:Y:S02]  /*12460*/  WARPGROUP.DEPBAR.LE gsb0, 0x0 ;  /* 0x00008000000079c5 */ /* 0x000fe40000010000 */
[----:B--2---:R-:W-:-:S04]  /*12470*/  IMAD.IADD R121, R3, 0x1, R148 ;  /* 0x0000000103797824 */ /* 0x004fc800078e0294 */
[----:B-1----:R-:W-:-:S05]  /*12480*/  @P4 IMAD.HI.U32 R3, R121, R10, RZ ;  /* 0x0000000a79034227 */ /* 0x002fca00078e00ff */
[----:B0-----:R-:W-:Y:S01]  /*12490*/  @P4 SHF.R.U32.HI R121, RZ, R0, R3 ;  /* 0x00000000ff794219 */ /* 0x001fe20000011603 */
[----:B------:R-:W-:-:S04]  /*124a0*/  IMAD.SHL.U32 R0, R4, 0x80, RZ ;  /* 0x0000008004007824 */ /* 0x000fc800078e00ff */
[----:B------:R-:W0:Y:S01]  /*124b0*/  SHFL.IDX PT, R122, R121, RZ, 0x1c1f ;  /* 0x001c1fff797a7589 */ /* 0x000e2200000e0000 */
[----:B------:R-:W-:Y:S02]  /*124c0*/  SHF.R.U32.HI R148, RZ, 0x7, R147 ;  /* 0x00000007ff947819 */ /* 0x000fe40000011693 */
[----:B------:R-:W-:Y:S01]  /*124d0*/  IADD3 R11, -R0, 0x1, RZ ;  /* 0x00000001000b7810 */ /* 0x000fe20007ffe1ff */
[----:B------:R-:W-:Y:S02]  /*124e0*/  @!P1 IMAD R3, R16, 0x8, R2 ;  /* 0x0000000810039824 */ /* 0x000fe400078e0202 */
[----:B------:R-:W-:Y:S02]  /*124f0*/  VIADD R10, R148, 0x9 ;  /* 0x00000009940a7836 */ /* 0x000fe40000000000 */
[----:B---3--:R-:W-:Y:S02]  /*12500*/  IMAD R11, R151, -0x2, R11 ;  /* 0xfffffffe970b7824 */ /* 0x008fe400078e020b */
[----:B------:R-:W-:Y:S01]  /*12510*/  @!P1 VIADD R3, R3, 0x16840 ;  /* 0x0001684003039836 */ /* 0x000fe20000000000 */
[----:B------:R-:W-:-:S02]  /*12520*/  SEL R10, R10, 0x9, !P2 ;  /* 0x000000090a0a7807 */ /* 0x000fc40005000000 */
[----:B----4-:R-:W-:Y:S02]  /*12530*/  IADD3 R11, -R150, R11, R149 ;  /* 0x0000000b960b7210 */ /* 0x010fe40007ffe195 */
[----:B------:R-:W-:Y:S01]  /*12540*/  @!P1 PRMT R3, RZ, 0x654, R3 ;  /* 0x00000654ff039816 */ /* 0x000fe20000000003 */
[----:B------:R1:W-:Y:S06]  /*12550*/  BAR.ARV R10, 0x100 ;  /* 0x0004000a0000751d */ /* 0x0003ec0000002000 */
[C---:B------:R-:W-:Y:S01]  /*12560*/  VIADD R120, R11.reuse, UR26 ;  /* 0x0000001a0b787c36 */ /* 0x040fe20008000000 */
[----:B------:R2:W-:Y:S01]  /*12570*/  @!P1 SYNCS.ARRIVE.TRANS64.RED.A1T0 RZ, [R3+URZ], RZ ;  /* 0x000000ff03ff99a7 */ /* 0x0005e2000810043f */
[----:B------:R-:W-:-:S02]  /*12580*/  VIADD R15, R11, UR8 ;  /* 0x000000080b0f7c36 */ /* 0x000fc40008000000 */
[--C-:B0-----:R-:W-:Y:S02]  /*12590*/  IMAD.IADD R14, R120, 0x1, R122.reuse ;  /* 0x00000001780e7824 */ /* 0x101fe400078e027a */
[----:B--2---:R-:W-:Y:S01]  /*125a0*/  IMAD.IADD R3, R15, 0x1, R122 ;  /* 0x000000010f037824 */ /* 0x004fe200078e027a */
        /* <DEDUP_REMOVED lines=13> */
.L_x_14147:
[----:B------:R-:W-:-:S05]  /*12680*/  IMAD.U32 R123, RZ, RZ, UR4 ;  /* 0x00000004ff7b7e24 */ /* 0x000fca000f8e00ff */
[----:B------:R-:W-:-:S13]  /*12690*/  ISETP.NE.AND P2, PT, R123, 0x1, PT ;  /* 0x000000017b00780c */ /* 0x000fda0003f45270 */
[----:B------:R-:W0:Y:S02]  /*126a0*/  @P2 LDC.64 R10, c[0x0][0x9e8] ;  /* 0x00027a00ff0a2b82 */ /* 0x000e240000000a00 */
[----:B0-----:R-:W-:-:S05]  /*126b0*/  @P2 IMAD.HI.U32 R10, R122, R10, RZ ;  /* 0x0000000a7a0a2227 */ /* 0x001fca00078e00ff */
[----:B------:R-:W-:-:S07]  /*126c0*/  @P2 SHF.R.U32.HI R122, RZ, R11, R10 ;  /* 0x0000000bff7a2219 */ /* 0x000fce000001160a */
.L_x_14148:
[----:B------:R-:W-:Y:S05]  /*126d0*/  BSYNC B0 ;  /* 0x0000000000007941 */ /* 0x000fea0003800000 */
.L_x_14146:
[----:B------:R-:W-:-:S04]  /*126e0*/  IMAD R122, R122, R123, -R0 ;  /* 0x0000007b7a7a7224 */ /* 0x000fc800078e0a00 */
[----:B------:R-:W-:-:S05]  /*126f0*/  IMAD R122, R151, -0x2, R122 ;  /* 0xfffffffe977a7824 */ /* 0x000fca00078e027a */
[----:B------:R-:W-:Y:S02]  /*12700*/  VIADDMNMX R14, R122, R123, R14, PT ;  /* 0x0000007b7a0e7246 */ /* 0x000fe4000380010e */
[----:B------:R-:W-:-:S07]  /*12710*/  VIMNMX R3, R3, R122, !PT ;  /* 0x0000007a03037248 */ /* 0x000fce0007fe0100 */
.L_x_14145:
        /* <DEDUP_REMOVED lines=113> */
.L_x_14151:
[----:B------:R-:W-:-:S05]  /*12e30*/  IMAD.U32 R3, RZ, RZ, UR4 ;  /* 0x00000004ff037e24 */ /* 0x000fca000f8e00ff */
[----:B------:R-:W-:-:S13]  /*12e40*/  ISETP.NE.AND P3, PT, R3, 0x1, PT ;  /* 0x000000010300780c */ /* 0x000fda0003f65270 */
[----:B------:R-:W0:Y:S02]  /*12e50*/  @P3 LDC.64 R10, c[0x0][0x9e8] ;  /* 0x00027a00ff0a3b82 */ /* 0x000e240000000a00 */
[----:B0-----:R-:W-:-:S05]  /*12e60*/  @P3 IMAD.HI.U32 R10, R121, R10, RZ ;  /* 0x0000000a790a3227 */ /* 0x001fca00078e00ff */
[----:B------:R-:W-:-:S07]  /*12e70*/  @P3 SHF.R.U32.HI R121, RZ, R11, R10 ;  /* 0x0000000bff793219 */ /* 0x000fce000001160a */
.L_x_14152:
[----:B------:R-:W-:Y:S05]  /*12e80*/  BSYNC B0 ;  /* 0x0000000000007941 */ /* 0x000fea0003800000 */
.L_x_14150:
[----:B------:R-:W-:-:S04]  /*12e90*/  IMAD R0, R121, R3, -R0 ;  /* 0x0000000379007224 */ /* 0x000fc800078e0a00 */
[----:B------:R-:W-:-:S05]  /*12ea0*/  IMAD R0, R151, -0x2, R0 ;  /* 0xfffffffe97007824 */ /* 0x000fca00078e0200 */
[----:B------:R-:W-:Y:S02]  /*12eb0*/  VIADDMNMX R120, R0, R3, R120, PT ;  /* 0x0000000300787246 */ /* 0x000fe40003800178 */
[----:B------:R-:W-:-:S07]  /*12ec0*/  VIMNMX R15, R15, R0, !PT ;  /* 0x000000000f0f7248 */ /* 0x000fce0007fe0100 */
.L_x_14149:
[----:B------:R-:W-:Y:S01]  /*12ed0*/  ISETP.GT.AND P3, PT, R15, 0x1, P2 ;  /* 0x000000010f00780c */ /* 0x000fe20001764270 */
[----:B------:R-:W-:Y:S01]  /*12ee0*/  UMOV UR41, UR5 ;  /* 0x0000000500297c82 */ /* 0x000fe20008000000 */
        /* <DEDUP_REMOVED lines=87> */
[C---:B------:R-:W-:Y:S02]  /*13460*/  ISETP.LT.OR P3, PT, R120.reuse, 0x4a, P3 ;  /* 0x0000004a7800780c */ /* 0x040fe40001f61670 */
[----:B0-----:R-:W-:Y:S02]  /*13470*/  FMNMX.FTZ R0, R3, R0, !PT ;  /* 0x0000000003007209 */ /* 0x001fe40007810000 */
        /* <DEDUP_REMOVED lines=11> */
[----:B------:R-:W-:Y:S02]  /*13530*/  FSEL R70, R70, -INF , !P3 ;  /* 0xff80000046467808 */ /* 0x000fe40005800000 */
[----:B------:R-:W-:Y:S01]  /*13540*/  ISETP.GT.AND P3, PT, R15, 0x59, P2 ;  /* 0x000000590f00780c */ /* 0x000fe20001764270 */
[----:B------:R-:W-:-:S03]  /*13550*/  FMUL.FTZ R0, R3, UR41 ;  /* 0x0000002903007c20 */ /* 0x000fc60008410000 */
        /* <DEDUP_REMOVED lines=31> */
[----:B------:R-:W-:-:S03]  /*13750*/  FMNMX.FTZ R15, R27, R14, !PT ;  /* 0x0000000e1b0f7209 */ /* 0x000fc60007810000 */
        /* <DEDUP_REMOVED lines=18> */
[----:B------:R-:W-:Y:S01]  /*13880*/  FFMA.FTZ R138, R52, UR41, -R0 ;  /* 0x00000029348a7c23 */ /* 0x000fe20008010800 */
[----:B------:R0:W-:Y:S02]  /*13890*/  MUFU.EX2 R15, R37 ;  /* 0x00000025000f7308 */ /* 0x0001e40000000800 */
[----:B------:R-:W-:-:S04]  /*138a0*/  FMNMX.FTZ R25, R39, R24, !PT ;  /* 0x0000001827197209 */ /* 0x000fc80007810000 */
        /* <DEDUP_REMOVED lines=24> */
[----:B------:R0:W-:Y:S03]  /*13a30*/  MUFU.EX2 R25, R45 ;  /* 0x0000002d00197308 */ /* 0x0001e60000000800 */
[----:B------:R-:W-:-:S04]  /*13a40*/  FMNMX.FTZ R28, R58, R29, !PT ;  /* 0x0000001d3a1c7209 */ /* 0x000fc80007810000 */
[----:B------:R-:W-:Y:S01]  /*13a50*/  FMNMX.FTZ R29, R59, R28, !PT ;  /* 0x0000001c3b1d7209 */ /* 0x000fe20007810000 */
[----:B------:R-:W-:Y:S01]  /*13a60*/  FFMA.FTZ R28, R49, UR41, -R0 ;  /* 0x00000029311c7c23 */ /* 0x000fe20008010800 */
[----:B------:R-:W-:Y:S01]  /*13a70*/  MUFU.EX2 R10, R10 ;  /* 0x0000000a000a7308 */ /* 0x000fe20000000800 */
[----:B------:R-:W2:Y:S01]  /*13a80*/  LDL R49, [R1+0x30] ;  /* 0x0000300001317983 */ /* 0x000ea20000100800 */
        /* <DEDUP_REMOVED lines=23> */
[----:B------:R-:W-:Y:S01]  /*13c00*/  MUFU.EX2 R136, R136 ;  /* 0x0000008800887308 */ /* 0x000fe20000000800 */
[----:B0-----:R-:W-:-:S05]  /*13c10*/  FMNMX.FTZ R45, R40, R41, !PT ;  /* 0x00000029282d7209 */ /* 0x001fca0007810000 */
[----:B------:R-:W0:Y:S01]  /*13c20*/  SHFL.BFLY PT, R48, R45, 0x1, 0x1f ;  /* 0x0c201f002d307f89 */ /* 0x000e2200000e0000 */
[--C-:B------:R-:W-:Y:S01]  /*13c30*/  FFMA.FTZ R32, R57, UR41, -R0.reuse ;  /* 0x0000002939207c23 */ /* 0x100fe20008010800 */
[--C-:B------:R-:W-:Y:S01]  /*13c40*/  FFMA.FTZ R36, R65, UR41, -R0.reuse ;  /* 0x0000002941247c23 */ /* 0x100fe20008010800 */
[----:B------:R-:W-:Y:S01]  /*13c50*/  FFMA.FTZ R41, R77, UR41, -R0 ;  /* 0x000000294d297c23 */ /* 0x000fe20008010800 */
[----:B0-----:R-:W-:Y:S02]  /*13c60*/  FMNMX.FTZ R0, R45, R48, !PT ;  /* 0x000000302d007209 */ /* 0x001fe40007810000 */
[----:B------:R-:W-:-:S05]  /*13c70*/  FSEL R45, R3, RZ, P3 ;  /* 0x000000ff032d7208 */ /* 0x000fca0001800000 */
[----:B------:R-:W-:-:S04]  /*13c80*/  FADD.FTZ R20, -R45, R20 ;  /* 0x000000142d147221 */ /* 0x000fc80000010100 */
[----:B------:R-:W-:Y:S01]  /*13c90*/  FMUL.FTZ R20, R20, UR41 ;  /* 0x0000002914147c20 */ /* 0x000fe20008410000 */
[C---:B------:R-:W-:Y:S01]  /*13ca0*/  FMUL.FTZ R48, R0.reuse, UR41 ;  /* 0x0000002900307c20 */ /* 0x040fe20008410000 */
[----:B------:R-:W-:-:S04]  /*13cb0*/  FSETP.NEU.FTZ.AND P2, PT, R0, -INF , PT ;  /* 0xff8000000000780b */ /* 0x000fc80003f5d000 */
[----:B------:R-:W0:Y:S01]  /*13cc0*/  MUFU.EX2 R20, R20 ;  /* 0x0000001400147308 */ /* 0x000e220000000800 */
[----:B------:R-:W-:-:S05]  /*13cd0*/  FSEL R48, R48, RZ, P2 ;  /* 0x000000ff30307208 */ /* 0x000fca0001000000 */
[--C-:B------:R-:W-:Y:S01]  /*13ce0*/  FFMA.FTZ R149, R26, UR41, -R48.reuse ;  /* 0x000000291a957c23 */ /* 0x100fe20008010830 */
[--C-:B------:R-:W-:Y:S01]  /*13cf0*/  FFMA.FTZ R26, R27, UR41, -R48.reuse ;  /* 0x000000291b1a7c23 */ /* 0x100fe20008010830 */
[--C-:B------:R-:W-:Y:S01]  /*13d00*/  FFMA.FTZ R27, R31, UR41, -R48.reuse ;  /* 0x000000291f1b7c23 */ /* 0x100fe20008010830 */
[----:B------:R-:W-:Y:S01]  /*13d10*/  FFMA.FTZ R31, R39, UR41, -R48 ;  /* 0x00000029271f7c23 */ /* 0x000fe20008010830 */
[----:B0-----:R-:W-:-:S04]  /*13d20*/  FFMA.FTZ R39, R20, R6, R148 ;  /* 0x0000000614277223 */ /* 0x001fc80000010094 */
[----:B------:R-:W-:-:S04]  /*13d30*/  FADD.FTZ R39, R10, R39 ;  /* 0x000000270a277221 */ /* 0x000fc80000010000 */
[----:B------:R-:W-:-:S04]  /*13d40*/  FADD.FTZ R6, R150, R39 ;  /* 0x0000002796067221 */ /* 0x000fc80000010000 */
[----:B------:R-:W-:Y:S01]  /*13d50*/  FADD.FTZ R39, R11, R6 ;  /* 0x000000060b277221 */ /* 0x000fe20000010000 */
[----:B------:R-:W-:-:S03]  /*13d60*/  FSEL R6, R0, RZ, P2 ;  /* 0x000000ff00067208 */ /* 0x000fc60001000000 */
[----:B------:R-:W-:Y:S02]  /*13d70*/  FADD.FTZ R39, R144, R39 ;  /* 0x0000002790277221 */ /* 0x000fe40000010000 */
[----:B------:R-:W-:Y:S02]  /*13d80*/  FADD.FTZ R6, -R6, R7 ;  /* 0x0000000706067221 */ /* 0x000fe40000010100 */
[----:B------:R-:W-:Y:S01]  /*13d90*/  FADD.FTZ R39, R14, R39 ;  /* 0x000000270e277221 */ /* 0x000fe20000010000 */
[--C-:B------:R-:W-:Y:S01]  /*13da0*/  FFMA.FTZ R147, R38, UR41, -R48.reuse ;  /* 0x0000002926937c23 */ /* 0x100fe20008010830 */
[----:B------:R-:W-:Y:S02]  /*13db0*/  FMUL.FTZ R6, R6, UR41 ;  /* 0x0000002906067c20 */ /* 0x000fe40008410000 */
[----:B------:R-:W-:Y:S01]  /*13dc0*/  FADD.FTZ R38, R146, R39 ;  /* 0x0000002792267221 */ /* 0x000fe20000010000 */
[----:B------:R-:W-:Y:S01]  /*13dd0*/  MUFU.EX2 R149, R149 ;  /* 0x0000009500957308 */ /* 0x000fe20000000800 */
[----:B------:R-:W-:-:S02]  /*13de0*/  FFMA.FTZ R151, R30, UR41, -R48 ;  /* 0x000000291e977c23 */ /* 0x000fc40008010830 */
[----:B------:R-:W-:-:S05]  /*13df0*/  FADD.FTZ R39, R15, R38 ;  /* 0x000000260f277221 */ /* 0x000fca0000010000 */
[----:B------:R-:W0:Y:S01]  /*13e00*/  MUFU.EX2 R7, R6 ;  /* 0x0000000600077308 */ /* 0x000e220000000800 */
[----:B------:R-:W-:Y:S01]  /*13e10*/  FADD.FTZ R39, R140, R39 ;  /* 0x000000278c277221 */ /* 0x000fe20000010000 */
[----:B------:R-:W-:-:S06]  /*13e20*/  FFMA.FTZ R145, R34, UR41, -R48 ;  /* 0x0000002922917c23 */ /* 0x000fcc0008010830 */
[----:B------:R-:W1:Y:S01]  /*13e30*/  MUFU.EX2 R26, R26 ;  /* 0x0000001a001a7308 */ /* 0x000e620000000800 */
[----:B------:R-:W-:Y:S01]  /*13e40*/  FADD.FTZ R39, R24, R39 ;  /* 0x0000002718277221 */ /* 0x000fe20000010000 */
[----:B------:R-:W-:-:S06]  /*13e50*/  F2FP.BF16.F32.PACK_AB R144, R14, R144 ;  /* 0x000000900e90723e */ /* 0x000fcc00000010ff */
[----:B------:R-:W3:Y:S01]  /*13e60*/  MUFU.EX2 R28, R28 ;  /* 0x0000001c001c7308 */ /* 0x000ee20000000800 */
[----:B------:R-:W-:Y:S01]  /*13e70*/  FADD.FTZ R14, R142, R39 ;  /* 0x000000278e0e7221 */ /* 0x000fe20000010000 */
[----:B------:R-:W-:-:S06]  /*13e80*/  FFMA.FTZ R30, R35, UR41, -R48 ;  /* 0x00000029231e7c23 */ /* 0x000fcc0008010830 */
[----:B------:R-:W4:Y:S01]  /*13e90*/  MUFU.EX2 R151, R151 ;  /* 0x0000009700977308 */ /* 0x000f220000000800 */
[----:B------:R-:W-:Y:S01]  /*13ea0*/  FADD.FTZ R39, R25, R14 ;  /* 0x0000000e19277221 */ /* 0x000fe20000010000 */
[----:B0-----:R-:W-:-:S06]  /*13eb0*/  FFMA.FTZ R5, R7, R5, R149 ;  /* 0x0000000507057223 */ /* 0x001fcc0000010095 */
[----:B------:R-:W0:Y:S08]  /*13ec0*/  MUFU.EX2 R138, R138 ;  /* 0x0000008a008a7308 */ /* 0x000e300000000800 */
[----:B------:R-:W5:Y:S01]  /*13ed0*/  MUFU.EX2 R27, R27 ;  /* 0x0000001b001b7308 */ /* 0x000f620000000800 */
[----:B------:R-:W-:Y:S01]  /*13ee0*/  FADD.FTZ R39, R136, R39 ;  /* 0x0000002788277221 */ /* 0x000fe20000010000 */
[----:B-1----:R-:W-:-:S06]  /*13ef0*/  FADD.FTZ R6, R26, R5 ;  /* 0x000000051a067221 */ /* 0x002fcc0000010000 */
[----:B------:R-:W1:Y:S08]  /*13f00*/  MUFU.EX2 R29, R53 ;  /* 0x00000035001d7308 */ /* 0x000e700000000800 */
[----:B------:R-:W1:Y:S01]  /*13f10*/  MUFU.EX2 R145, R145 ;  /* 0x0000009100917308 */ /* 0x000e620000000800 */
[----:B------:R-:W-:Y:S02]  /*13f20*/  @!P1 IMAD R34, R21, 0x8, R2 ;  /* 0x0000000815229824 */ /* 0x000fe400078e0202 */
[----:B---3--:R-:W-:-:S05]  /*13f30*/  FADD.FTZ R39, R28, R39 ;  /* 0x000000271c277221 */ /* 0x008fca0000010000 */
[----:B------:R-:W3:Y:S01]  /*13f40*/  MUFU.EX2 R132, R132 ;  /* 0x0000008400847308 */ /* 0x000ee20000000800 */
[----:B----4-:R-:W-:Y:S01]  /*13f50*/  FADD.FTZ R6, R151, R6 ;  /* 0x0000000697067221 */ /* 0x010fe20000010000 */
[----:B------:R-:W-:-:S06]  /*13f60*/  FFMA.FTZ R141, R42, UR41, -R48 ;  /* 0x000000292a8d7c23 */ /* 0x000fcc0008010830 */
[----:B------:R-:W4:Y:S01]  /*13f70*/  MUFU.EX2 R30, R30 ;  /* 0x0000001e001e7308 */ /* 0x000f220000000800 */
[----:B------:R-:W-:Y:S02]  /*13f80*/  @!P1 VIADD R34, R34, 0x16860 ;  /* 0x0001686022229836 */ /* 0x000fe40000000000 */
[----:B0-----:R-:W-:-:S05]  /*13f90*/  FADD.FTZ R38, R138, R39 ;  /* 0x000000278a267221 */ /* 0x001fca0000010000 */
[----:B------:R-:W0:Y:S01]  /*13fa0*/  MUFU.EX2 R32, R32 ;  /* 0x0000002000207308 */ /* 0x000e220000000800 */
[----:B-----5:R-:W-:Y:S01]  /*13fb0*/  FADD.FTZ R6, R27, R6 ;  /* 0x000000061b067221 */ /* 0x020fe20000010000 */
[----:B------:R-:W-:-:S06]  /*13fc0*/  FFMA.FTZ R21, R43, UR41, -R48 ;  /* 0x000000292b157c23 */ /* 0x000fcc0008010830 */
[----:B------:R-:W5:Y:S01]  /*13fd0*/  MUFU.EX2 R147, R147 ;  /* 0x0000009300937308 */ /* 0x000f620000000800 */
[----:B-1----:R-:W-:Y:S01]  /*13fe0*/  FADD.FTZ R39, R29, R38 ;  /* 0x000000261d277221 */ /* 0x002fe20000010000 */
[----:B------:R-:W-:-:S06]  /*13ff0*/  @!P1 PRMT R34, RZ, 0x654, R34 ;  /* 0x00000654ff229816 */ /* 0x000fcc0000000022 */
[----:B------:R-:W1:Y:S01]  /*14000*/  MUFU.EX2 R134, R134 ;  /* 0x0000008600867308 */ /* 0x000e620000000800 */
[----:B------:R-:W-:Y:S01]  /*14010*/  FADD.FTZ R5, R145, R6 ;  /* 0x0000000691057221 */ /* 0x000fe20000010000 */
[----:B------:R-:W-:-:S06]  /*14020*/  FFMA.FTZ R143, R46, UR41, -R48 ;  /* 0x000000292e8f7c23 */ /* 0x000fcc0008010830 */
[----:B------:R-:W1:Y:S01]  /*14030*/  MUFU.EX2 R31, R31 ;  /* 0x0000001f001f7308 */ /* 0x000e620000000800 */
[----:B---3--:R-:W-:Y:S01]  /*14040*/  FADD.FTZ R39, R132, R39 ;  /* 0x0000002784277221 */ /* 0x008fe20000010000 */
[----:B------:R3:W-:Y:S06]  /*14050*/  @!P1 SYNCS.ARRIVE.TRANS64.RED.A1T0 RZ, [R34+URZ], RZ ;  /* 0x000000ff22ff99a7 */ /* 0x0007ec000810043f */
[----:B------:R-:W2:Y:S01]  /*14060*/  MUFU.EX2 R33, R61 ;  /* 0x0000003d00217308 */ /* 0x000ea20000000800 */
[----:B----4-:R-:W-:Y:S01]  /*14070*/  FADD.FTZ R6, R30, R5 ;  /* 0x000000051e067221 */ /* 0x010fe20000010000 */
[----:B---3--:R-:W-:-:S06]  /*14080*/  FFMA.FTZ R34, R47, UR41, -R48 ;  /* 0x000000292f227c23 */ /* 0x008fcc0008010830 */
[----:B------:R-:W3:Y:S01]  /*14090*/  MUFU.EX2 R141, R141 ;  /* 0x0000008d008d7308 */ /* 0x000ee20000000800 */
[----:B0-----:R-:W-:Y:S01]  /*140a0*/  FADD.FTZ R39, R32, R39 ;  /* 0x0000002720277221 */ /* 0x001fe20000010000 */
[----:B-----5:R-:W-:-:S06]  /*140b0*/  FADD.FTZ R6, R147, R6 ;  /* 0x0000000693067221 */ /* 0x020fcc0000010000 */
[----:B------:R-:W0:Y:S01]  /*140c0*/  MUFU.EX2 R128, R128 ;  /* 0x0000008000807308 */ /* 0x000e220000000800 */
[----:B------:R-:W-:-:S07]  /*140d0*/  FFMA.FTZ R137, R50, UR41, -R48 ;  /* 0x0000002932897c23 */ /* 0x000fce0008010830 */
[----:B------:R-:W4:Y:S01]  /*140e0*/  MUFU.EX2 R21, R21 ;  /* 0x0000001500157308 */ /* 0x000f220000000800 */
[----:B-1----:R-:W-:Y:S01]  /*140f0*/  FADD.FTZ R38, R134, R39 ;  /* 0x0000002786267221 */ /* 0x002fe20000010000 */
[----:B------:R-:W-:-:S06]  /*14100*/  FADD.FTZ R6, R31, R6 ;  /* 0x000000061f067221 */ /* 0x000fcc0000010000 */
[----:B------:R-:W1:Y:S01]  /*14110*/  MUFU.EX2 R36, R36 ;  /* 0x0000002400247308 */ /* 0x000e620000000800 */
[----:B------:R-:W-:-:S07]  /*14120*/  FFMA.FTZ R35, R51, UR41, -R48 ;  /* 0x0000002933237c23 */ /* 0x000fce0008010830 */
[----:B------:R-:W5:Y:S01]  /*14130*/  MUFU.EX2 R143, R143 ;  /* 0x0000008f008f7308 */ /* 0x000f620000000800 */
[----:B--2---:R-:W-:Y:S01]  /*14140*/  FADD.FTZ R39, R33, R38 ;  /* 0x0000002621277221 */ /* 0x004fe20000010000 */
[----:B---3--:R-:W-:-:S06]  /*14150*/  FADD.FTZ R6, R141, R6 ;  /* 0x000000068d067221 */ /* 0x008fcc0000010000 */
[----:B------:R-:W2:Y:S01]  /*14160*/  MUFU.EX2 R130, R130 ;  /* 0x0000008200827308 */ /* 0x000ea20000000800 */
[----:B------:R-:W-:-:S07]  /*14170*/  FFMA.FTZ R139, R54, UR41, -R48 ;  /* 0x00000029368b7c23 */ /* 0x000fce0008010830 */
[----:B------:R-:W3:Y:S01]  /*14180*/  MUFU.EX2 R34, R34 ;  /* 0x0000002200227308 */ /* 0x000ee20000000800 */
[----:B0-----:R-:W-:Y:S01]  /*14190*/  FADD.FTZ R39, R128, R39 ;  /* 0x0000002780277221 */ /* 0x001fe20000010000 */
[----:B----4-:R-:W-:-:S06]  /*141a0*/  FADD.FTZ R6, R21, R6 ;  /* 0x0000000615067221 */ /* 0x010fcc0000010000 */
[----:B------:R-:W0:Y:S08]  /*141b0*/  MUFU.EX2 R37, R37 ;  /* 0x0000002500257308 */ /* 0x000e300000000800 */
[----:B------:R-:W4:Y:S01]  /*141c0*/  MUFU.EX2 R137, R137 ;  /* 0x0000008900897308 */ /* 0x000f220000000800 */
[----:B------:R-:W-:Y:S01]  /*141d0*/  FFMA.FTZ R55, R55, UR41, -R48 ;  /* 0x0000002937377c23 */ /* 0x000fe20008010830 */
[----:B-1----:R-:W-:Y:S01]  /*141e0*/  FADD.FTZ R39, R36, R39 ;  /* 0x0000002724277221 */ /* 0x002fe20000010000 */
[----:B------:R-:W-:-:S05]  /*141f0*/  F2FP.BF16.F32.PACK_AB R146, R15, R146 ;  /* 0x000000920f92723e */ /* 0x000fca00000010ff */
[----:B------:R-:W1:Y:S01]  /*14200*/  MUFU.EX2 R124, R124 ;  /* 0x0000007c007c7308 */ /* 0x000e620000000800 */
[----:B-----5:R-:W-:Y:S01]  /*14210*/  FADD.FTZ R15, R143, R6 ;  /* 0x000000068f0f7221 */ /* 0x020fe20000010000 */
[----:B------:R-:W-:-:S06]  /*14220*/  FFMA.FTZ R133, R58, UR41, -R48 ;  /* 0x000000293a857c23 */ /* 0x000fcc0008010830 */
[----:B------:R-:W5:Y:S01]  /*14230*/  MUFU.EX2 R35, R35 ;  /* 0x0000002300237308 */ /* 0x000f620000000800 */
[----:B------:R-:W-:Y:S01]  /*14240*/  F2FP.BF16.F32.PACK_AB R148, R10, R148 ;  /* 0x000000940a94723e */ /* 0x000fe200000010ff */
[----:B--2---:R-:W-:-:S06]  /*14250*/  FADD.FTZ R38, R130, R39 ;  /* 0x0000002782267221 */ /* 0x004fcc0000010000 */
[----:B------:R-:W2:Y:S01]  /*14260*/  MUFU.EX2 R40, R73 ;  /* 0x0000004900287308 */ /* 0x000ea20000000800 */
[----:B---3--:R-:W-:-:S07]  /*14270*/  FADD.FTZ R6, R34, R15 ;  /* 0x0000000f22067221 */ /* 0x008fce0000010000 */
[----:B------:R-:W3:Y:S01]  /*14280*/  MUFU.EX2 R139, R139 ;  /* 0x0000008b008b7308 */ /* 0x000ee20000000800 */
[----:B------:R-:W-:Y:S01]  /*14290*/  FFMA.FTZ R59, R59, UR41, -R48 ;  /* 0x000000293b3b7c23 */ /* 0x000fe20008010830 */
[----:B0-----:R-:W-:-:S06]  /*142a0*/  FADD.FTZ R15, R37, R38 ;  /* 0x00000026250f7221 */ /* 0x001fcc0000010000 */
[----:B------:R-:W0:Y:S01]  /*142b0*/  MUFU.EX2 R126, R126 ;  /* 0x0000007e007e7308 */ /* 0x000e220000000800 */
[----:B----4-:R-:W-:Y:S01]  /*142c0*/  FADD.FTZ R6, R137, R6 ;  /* 0x0000000689067221 */ /* 0x010fe20000010000 */
[----:B------:R-:W-:-:S06]  /*142d0*/  FFMA.FTZ R135, R62, UR41, -R48 ;  /* 0x000000293e877c23 */ /* 0x000fcc0008010830 */
[----:B------:R-:W4:Y:S01]  /*142e0*/  MUFU.EX2 R10, R55 ;  /* 0x00000037000a7308 */ /* 0x000f220000000800 */
[----:B------:R-:W-:Y:S01]  /*142f0*/  F2FP.BF16.F32.PACK_AB R150, R11, R150 ;  /* 0x000000960b96723e */ /* 0x000fe200000010ff */
[----:B-1----:R-:W-:-:S06]  /*14300*/  FADD.FTZ R15, R124, R15 ;  /* 0x0000000f7c0f7221 */ /* 0x002fcc0000010000 */
[----:B------:R-:W1:Y:S01]  /*14310*/  MUFU.EX2 R41, R41 ;  /* 0x0000002900297308 */ /* 0x000e620000000800 */
[----:B-----5:R-:W-:-:S07]  /*14320*/  FADD.FTZ R6, R35, R6 ;  /* 0x0000000623067221 */ /* 0x020fce0000010000 */
[----:B------:R-:W5:Y:S01]  /*14330*/  MUFU.EX2 R133, R133 ;  /* 0x0000008500857308 */ /* 0x000f620000000800 */
[----:B------:R-:W-:Y:S01]  /*14340*/  F2FP.BF16.F32.PACK_AB R142, R25, R142 ;  /* 0x0000008e198e723e */ /* 0x000fe200000010ff */
[----:B------:R-:W-:Y:S01]  /*14350*/  FFMA.FTZ R63, R63, UR41, -R48 ;  /* 0x000000293f3f7c23 */ /* 0x000fe20008010830 */
[----:B--2---:R-:W-:-:S05]  /*14360*/  FADD.FTZ R25, R40, R15 ;  /* 0x0000000f28197221 */ /* 0x004fca0000010000 */
[----:B------:R-:W2:Y:S01]  /*14370*/  MUFU.EX2 R120, R120 ;  /* 0x0000007800787308 */ /* 0x000ea20000000800 */
[----:B---3--:R-:W-:Y:S01]  /*14380*/  FADD.FTZ R15, R139, R6 ;  /* 0x000000068b0f7221 */ /* 0x008fe20000010000 */
[----:B------:R-:W-:-:S06]  /*14390*/  FFMA.FTZ R129, R66, UR41, -R48 ;  /* 0x0000002942817c23 */ /* 0x000fcc0008010830 */
[----:B------:R-:W3:Y:S01]  /*143a0*/  MUFU.EX2 R11, R59 ;  /* 0x0000003b000b7308 */ /* 0x000ee20000000800 */
[----:B------:R-:W-:Y:S01]  /*143b0*/  F2FP.BF16.F32.PACK_AB R140, R24, R140 ;  /* 0x0000008c188c723e */ /* 0x000fe200000010ff */
[----:B0-----:R-:W-:-:S06]  /*143c0*/  FADD.FTZ R24, R126, R25 ;  /* 0x000000197e187221 */ /* 0x001fcc0000010000 */
[----:B------:R-:W0:Y:S01]  /*143d0*/  MUFU.EX2 R44, R44 ;  /* 0x0000002c002c7308 */ /* 0x000e220000000800 */
[----:B----4-:R-:W-:-:S07]  /*143e0*/  FADD.FTZ R6, R10, R15 ;  /* 0x0000000f0a067221 */ /* 0x010fce0000010000 */
[----:B------:R-:W4:Y:S01]  /*143f0*/  MUFU.EX2 R135, R135 ;  /* 0x0000008700877308 */ /* 0x000f220000000800 */
[----:B------:R-:W-:Y:S01]  /*14400*/  FFMA.FTZ R67, R67, UR41, -R48 ;  /* 0x0000002943437c23 */ /* 0x000fe20008010830 */
[----:B-1----:R-:W-:Y:S01]  /*14410*/  FADD.FTZ R15, R41, R24 ;  /* 0x00000018290f7221 */ /* 0x002fe20000010000 */
[----:B-----5:R-:W-:-:S05]  /*14420*/  FADD.FTZ R6, R133, R6 ;  /* 0x0000000685067221 */ /* 0x020fca0000010000 */
[----:B------:R-:W1:Y:S01]  /*14430*/  MUFU.EX2 R14, R63 ;  /* 0x0000003f000e7308 */ /* 0x000e620000000800 */
[----:B------:R-:W-:Y:S01]  /*14440*/  FFMA.FTZ R131, R70, UR41, -R48 ;  /* 0x0000002946837c23 */ /* 0x000fe20008010830 */
[----:B--2---:R-:W-:Y:S01]  /*14450*/  FADD.FTZ R15, R120, R15 ;  /* 0x0000000f780f7221 */ /* 0x004fe20000010000 */
[----:B---3--:R-:W-:-:S05]  /*14460*/  FADD.FTZ R6, R11, R6 ;  /* 0x000000060b067221 */ /* 0x008fca0000010000 */
[----:B------:R-:W2:Y:S01]  /*14470*/  MUFU.EX2 R129, R129 ;  /* 0x0000008100817308 */ /* 0x000ea20000000800 */
[----:B------:R-:W-:Y:S01]  /*14480*/  FFMA.FTZ R71, R71, UR41, -R48 ;  /* 0x0000002947477c23 */ /* 0x000fe20008010830 */
[----:B0-----:R-:W-:Y:S01]  /*14490*/  FADD.FTZ R25, R44, R15 ;  /* 0x0000000f2c197221 */ /* 0x001fe20000010000 */
[----:B----4-:R-:W-:-:S05]  /*144a0*/  FADD.FTZ R15, R135, R6 ;  /* 0x00000006870f7221 */ /* 0x010fca0000010000 */
[----:B------:R-:W0:Y:S01]  /*144b0*/  MUFU.EX2 R5, R67 ;  /* 0x0000004300057308 */ /* 0x000e220000000800 */
[----:B------:R-:W-:Y:S01]  /*144c0*/  FFMA.FTZ R74, R74, UR41, -R48 ;  /* 0x000000294a4a7c23 */ /* 0x000fe20008010830 */
[----:B-1----:R-:W-:-:S06]  /*144d0*/  FADD.FTZ R24, R14, R15 ;  /* 0x0000000f0e187221 */ /* 0x002fcc0000010000 */
[----:B------:R-:W1:Y:S01]  /*144e0*/  MUFU.EX2 R131, R131 ;  /* 0x0000008300837308 */ /* 0x000e620000000800 */
[----:B------:R-:W-:Y:S01]  /*144f0*/  FFMA.FTZ R75, R75, UR41, -R48 ;  /* 0x000000294b4b7c23 */ /* 0x000fe20008010830 */
[----:B--2---:R-:W-:-:S06]  /*14500*/  FADD.FTZ R24, R129, R24 ;  /* 0x0000001881187221 */ /* 0x004fcc0000010000 */
[----:B------:R-:W2:Y:S01]  /*14510*/  MUFU.EX2 R71, R71 ;  /* 0x0000004700477308 */ /* 0x000ea20000000800 */
[----:B------:R-:W-:Y:S01]  /*14520*/  FFMA.FTZ R78, R78, UR41, -R48 ;  /* 0x000000294e4e7c23 */ /* 0x000fe20008010830 */
[----:B0-----:R-:W-:-:S06]  /*14530*/  FADD.FTZ R24, R5, R24 ;  /* 0x0000001805187221 */ /* 0x001fcc0000010000 */
        /* <DEDUP_REMOVED lines=14> */
[-C--:B------:R-:W-:Y:S01]  /*14620*/  FMUL.FTZ R88, R88, R20.reuse ;  /* 0x0000001458587220 */ /* 0x080fe20000410000 */
[-C--:B------:R-:W-:Y:S01]  /*14630*/  FMUL.FTZ R89, R89, R20.reuse ;  /* 0x0000001459597220 */ /* 0x080fe20000410000 */
[----:B------:R-:W-:-:S04]  /*14640*/  FMUL.FTZ R92, R92, R20 ;  /* 0x000000145c5c7220 */ /* 0x000fc80000410000 */
        /* <DEDUP_REMOVED lines=9> */
[-C--:B------:R-:W-:Y:S01]  /*146e0*/  FMUL.FTZ R108, R108, R20.reuse ;  /* 0x000000146c6c7220 */ /* 0x080fe20000410000 */
[-C--:B------:R-:W-:Y:S01]  /*146f0*/  FMUL.FTZ R109, R109, R20.reuse ;  /* 0x000000146d6d7220 */ /* 0x080fe20000410000 */
[-C--:B------:R-:W-:Y:S01]  /*14700*/  FMUL.FTZ R112, R112, R20.reuse ;  /* 0x0000001470707220 */ /* 0x080fe20000410000 */
[-C--:B------:R-:W-:Y:S01]  /*14710*/  FMUL.FTZ R113, R113, R20.reuse ;  /* 0x0000001471717220 */ /* 0x080fe20000410000 */
[-C--:B------:R-:W-:Y:S01]  /*14720*/  FMUL.FTZ R116, R116, R20.reuse ;  /* 0x0000001474747220 */ /* 0x080fe20000410000 */
[----:B------:R-:W-:Y:S01]  /*14730*/  FMUL.FTZ R117, R117, R20 ;  /* 0x0000001475757220 */ /* 0x000fe20000410000 */
[----:B--2---:R-:W-:Y:S01]  /*14740*/  FADD.FTZ R20, R78, R15 ;  /* 0x0000000f4e147221 */ /* 0x004fe20000010000 */
[----:B------:R-:W2:Y:S01]  /*14750*/  MUFU.EX2 R86, R86 ;  /* 0x0000005600567308 */ /* 0x000ea20000000800 */
[----:B------:R-:W-:-:S02]  /*14760*/  ISETP.GT.AND P2, PT, R4, R49, PT ;  /* 0x000000310400720c */ /* 0x000fc40003f44270 */
[----:B0-----:R-:W-:-:S05]  /*14770*/  FADD.FTZ R15, R79, R20 ;  /* 0x000000144f0f7221 */ /* 0x001fca0000010000 */
[----:B------:R-:W0:Y:S01]  /*14780*/  MUFU.EX2 R45, R85 ;  /* 0x00000055002d7308 */ /* 0x000e220000000800 */
[----:B-1----:R-:W-:-:S07]  /*14790*/  FADD.FTZ R20, R82, R15 ;  /* 0x0000000f52147221 */ /* 0x002fce0000010000 */
[----:B------:R-:W1:Y:S01]  /*147a0*/  MUFU.EX2 R48, R48 ;  /* 0x0000003000307308 */ /* 0x000e620000000800 */
[----:B------:R-:W-:Y:S01]  /*147b0*/  F2FP.BF16.F32.PACK_AB R133, R11, R133 ;  /* 0x000000850b85723e */ /* 0x000fe200000010ff */
[----:B---3--:R-:W-:Y:S01]  /*147c0*/  FADD.FTZ R11, R83, R20 ;  /* 0x00000014530b7221 */ /* 0x008fe20000010000 */
[----:B----4-:R-:W-:-:S03]  /*147d0*/  FADD.FTZ R6, R122, R25 ;  /* 0x000000197a067221 */ /* 0x010fc60000010000 */
[----:B--2---:R-:W-:Y:S01]  /*147e0*/  FADD.FTZ R11, R86, R11 ;  /* 0x0000000b560b7221 */ /* 0x004fe20000010000 */
        /* <DEDUP_REMOVED lines=20> */
[----:B0-----:R-:W-:Y:S01]  /*14930*/  FADD.FTZ R6, R45, R6 ;  /* 0x000000062d067221 */ /* 0x001fe20000010000 */
[----:B------:R-:W-:Y:S01]  /*14940*/  F2FP.BF16.F32.PACK_AB R138, R29, R138 ;  /* 0x0000008a1d8a723e */ /* 0x000fe200000010ff */
[----:B-1----:R-:W-:Y:S01]  /*14950*/  FADD.FTZ R5, R48, R11 ;  /* 0x0000000b30057221 */ /* 0x002fe20000010000 */
[----:B------:R-:W-:Y:S01]  /*14960*/  F2FP.BF16.F32.PACK_AB R132, R32, R132 ;  /* 0x000000842084723e */ /* 0x000fe200000010ff */
[----:B------:R-:W-:Y:S01]  /*14970*/  VIADD R4, R4, 0xffffffff ;  /* 0xffffffff04047836 */ /* 0x000fe20000000000 */
        /* <DEDUP_REMOVED lines=23> */
[----:B------:R-:W-:Y:S06]  /*14af0*/  @P2 BRA `(.L_x_14153) ;  /* 0xffffffd000202947 */ /* 0x000fec000383ffff */
.L_x_14135:
[----:B------:R-:W-:Y:S05]  /*14b00*/  WARPSYNC.ALL ;  /* 0x0000000000007948 */ /* 0x000fea0003800000 */
[----:B------:R-:W-:Y:S06]  /*14b10*/  BAR.ARV 0x8, 0x200 ;  /* 0x0208000000007b1d */ /* 0x000fec0000002000 */
[----:B------:R-:W-:Y:S05]  /*14b20*/  @!P0 BRA `(.L_x_14154) ;  /* 0x0000000000048947 */ /* 0x000fea0003800000 */
[----:B------:R-:W-:Y:S01]  /*14b30*/  BPT.TRAP 0x1 ;  /* 0x000000040000795c */ /* 0x000fe20000300000 */
.L_x_14154:
[----:B------:R-:W-:Y:S01]  /*14b40*/  IMAD R11, R16, 0x8, R2 ;  /* 0x00000008100b7824 */ /* 0x000fe200078e0202 */
[----:B------:R-:W-:-:S04]  /*14b50*/  SHF.L.U32 R4, R23, 0x1f, RZ ;  /* 0x0000001f17047819 */ /* 0x000fc800000006ff */
[----:B------:R0:W1:Y:S01]  /*14b60*/  SYNCS.PHASECHK.TRANS64.TRYWAIT P2, [R11+URZ+0x16850], R4 ;  /* 0x016850040b0075a7 */ /* 0x000062000804017f */
[----:B------:R-:W-:Y:S05]  /*14b70*/  @!P0 BRA `(.L_x_14155) ;  /* 0x0000000000048947 */ /* 0x000fea0003800000 */
[----:B------:R-:W-:Y:S01]  /*14b80*/  BPT.TRAP 0x1 ;  /* 0x000000040000795c */ /* 0x000fe20000300000 */
.L_x_14155:
[----:B------:R-:W-:-:S05]  /*14b90*/  VIADD R2, R2, 0x400 ;  /* 0x0000040002027836 */ /* 0x000fca0000000000 */
[----:B------:R-:W-:-:S04]  /*14ba0*/  SHF.R.U32.HI R2, RZ, 0x4, R2 ;  /* 0x00000004ff027819 */ /* 0x000fc80000011602 */
[----:B------:R-:W-:Y:S01]  /*14bb0*/  LOP3.LUT R9, R2, 0x3fff, RZ, 0xc0, !PT ;  /* 0x00003fff02097812 */ /* 0x000fe200078ec0ff */
[----:B-1----:R-:W-:Y:S06]  /*14bc0*/  @P2 BRA `(.L_x_14156) ;  /* 0x0000000000082947 */ /* 0x002fec0003800000 */
[----:B------:R-:W1:Y:S02]  /*14bd0*/  SYNCS.PHASECHK.TRANS64.TRYWAIT P0, [R11+URZ+0x16850], R4 ;  /* 0x016850040b0075a7 */ /* 0x000e64000800017f */
[----:B-1----:R-:W-:Y:S05]  /*14be0*/  @!P0 BRA `(.L_x_14157) ;  /* 0x0000009c00348947 */ /* 0x002fea0003800000 */
.L_x_14156:
[----:B------:R-:W-:Y:S01]  /*14bf0*/  IMAD R8, R16, 0x400, R9 ;  /* 0x0000040010087824 */ /* 0x000fe200078e0209 */
[----:B------:R-:W2:Y:S01]  /*14c00*/  LDL.LU R24, [R1+0x48] ;  /* 0x0000480001187983 */ /* 0x000ea20000300800 */
[----:B------:R-:W-:Y:S01]  /*14c10*/  IMAD.MOV.U32 R9, RZ, RZ, 0x40000040 ;  /* 0x40000040ff097424 */ /* 0x000fe200078e00ff */
[----:B------:R-:W-:Y:S05]  /*14c20*/  WARPSYNC.ALL ;  /* 0x0000000000007948 */ /* 0x000fea0003800000 */
[C---:B------:R-:W-:Y:S01]  /*14c30*/  R2UR UR6, R8.reuse ;  /* 0x00000000080672ca */ /* 0x040fe200000e0000 */
[----:B------:R-:W-:Y:S01]  /*14c40*/  WARPGROUP.ARRIVE ;  /* 0x00000000000079c5 */ /* 0x000fe20000000000 */
[----:B------:R-:W-:Y:S01]  /*14c50*/  R2UR UR7, R9 ;  /* 0x00000000090772ca */ /* 0x000fe200000e0000 */
[----:B------:R-:W-:Y:S01]  /*14c60*/  VIADD R12, R8, 0x80 ;  /* 0x00000080080c7836 */ /* 0x000fe20000000000 */
[----:B------:R-:W0:Y:S01]  /*14c70*/  SHFL.BFLY PT, R2, R5, 0x2, 0x1f ;  /* 0x0c401f0005027f89 */ /* 0x000e2200000e0000 */
[----:B------:R-:W-:Y:S01]  /*14c80*/  IMAD.MOV.U32 R13, RZ, RZ, 0x40000040 ;  /* 0x40000040ff0d7424 */ /* 0x000fe200078e00ff */
[----:B------:R-:W-:Y:S01]  /*14c90*/  CS2R R14, SRZ ;  /* 0x00000000000e7805 */ /* 0x000fe2000001ff00 */
[----:B------:R-:W-:Y:S01]  /*14ca0*/  IMAD.MOV.U32 R9, RZ, RZ, 0x40000040 ;  /* 0x40000040ff097424 */ /* 0x000fe200078e00ff */
[----:B------:R-:W3:Y:S01]  /*14cb0*/  SHFL.BFLY PT, R7, R6, 0x2, 0x1f ;  /* 0x0c401f0006077f89 */ /* 0x000ee200000e0000 */
[----:B------:R-:W-:-:S02]  /*14cc0*/  VIADD R16, R16, 0x1 ;  /* 0x0000000110107836 */ /* 0x000fc40000000000 */
[----:B------:R-:W-:Y:S02]  /*14cd0*/  IMAD.U32 R10, RZ, RZ, UR41 ;  /* 0x00000029ff0a7e24 */ /* 0x000fe4000f8e00ff */
[----:B------:R-:W-:Y:S01]  /*14ce0*/  IMAD.MOV.U32 R20, RZ, RZ, -0x800000 ;  /* 0xff800000ff147424 */ /* 0x000fe200078e00ff */
[----:B------:R-:W-:Y:S01]  /*14cf0*/  ISETP.NE.AND P2, PT, R16, 0x2, PT ;  /* 0x000000021000780c */ /* 0x000fe20003f45270 */
[----:B------:R-:W-:Y:S01]  /*14d00*/  HGMMA.64x64x16.F32.BF16 R88, R148, gdesc[UR4].tnspB, R88, gsb0 ;  /* 0x40e0000494587df0 */ /* 0x000fe20008001858 */
[----:B------:R-:W-:Y:S01]  /*14d10*/  R2UR UR6, R12 ;  /* 0x000000000c0672ca */ /* 0x000fe200000e0000 */
[----:B------:R-:W-:Y:S01]  /*14d20*/  VIADD R12, R8, 0x100 ;  /* 0x00000100080c7836 */ /* 0x000fe20000000000 */
[----:B------:R-:W-:Y:S01]  /*14d30*/  R2UR UR7, R13 ;  /* 0x000000000d0772ca */ /* 0x000fe200000e0000 */
[----:B------:R-:W-:Y:S01]  /*14d40*/  IMAD.MOV.U32 R13, RZ, RZ, 0x40000040 ;  /* 0x40000040ff0d7424 */ /* 0x000fe200078e00ff */
[----:B------:R-:W-:Y:S01]  /*14d50*/  SEL R16, R16, RZ, P2 ;  /* 0x000000ff10107207 */ /* 0x000fe20001000000 */
[----:B------:R-:W-:-:S02]  /*14d60*/  IMAD.MOV.U32 R21, RZ, RZ, -0x800000 ;  /* 0xff800000ff157424 */ /* 0x000fc400078e00ff */
[----:B01----:R-:W-:Y:S01]  /*14d70*/  FADD.FTZ R4, R2, R5 ;  /* 0x0000000502047221 */ /* 0x003fe20000010000 */
[----:B---3--:R-:W-:-:S05]  /*14d80*/  FADD.FTZ R7, R7, R6 ;  /* 0x0000000607077221 */ /* 0x008fca0000010000 */
[----:B------:R-:W0:Y:S01]  /*14d90*/  SHFL.BFLY PT, R2, R7, 0x1, 0x1f ;  /* 0x0c201f0007027f89 */ /* 0x000e2200000e0000 */
[----:B------:R-:W-:Y:S02]  /*14da0*/  WARPGROUP.DEPBAR.LE gsb0, 0x0 ;  /* 0x00008000000079c5 */ /* 0x000fe40000010000 */
[----:B------:R-:W-:-:S06]  /*14db0*/  WARPGROUP.ARRIVE ;  /* 0x00000000000079c5 */ /* 0x000fcc0000000000 */
[----:B------:R-:W-:Y:S01]  /*14dc0*/  HGMMA.64x64x16.F32.BF16 R88, R144, gdesc[UR4].tnspB, R88, gsb0 ;  /* 0x40e0000490587df0 */ /* 0x000fe20008001858 */
[----:B------:R-:W-:Y:S01]  /*14dd0*/  R2UR UR6, R12 ;  /* 0x000000000c0672ca */ /* 0x000fe200000e0000 */
[----:B------:R-:W-:Y:S01]  /*14de0*/  VIADD R12, R8, 0x180 ;  /* 0x00000180080c7836 */ /* 0x000fe20000000000 */
[----:B------:R-:W-:Y:S01]  /*14df0*/  R2UR UR7, R13 ;  /* 0x000000000d0772ca */ /* 0x000fe200000e0000 */
[----:B------:R-:W-:Y:S01]  /*14e00*/  IMAD.MOV.U32 R13, RZ, RZ, 0x40000040 ;  /* 0x40000040ff0d7424 */ /* 0x000fe200078e00ff */
[----:B------:R-:W-:Y:S02]  /*14e10*/  WARPGROUP.DEPBAR.LE gsb0, 0x0 ;  /* 0x00008000000079c5 */ /* 0x000fe40000010000 */
[----:B------:R-:W-:-:S09]  /*14e20*/  WARPGROUP.ARRIVE ;  /* 0x00000000000079c5 */ /* 0x000fd20000000000 */
        /* <DEDUP_REMOVED lines=16> */
[----:B------:R-:W-:Y:S01]  /*14f30*/  HGMMA.64x64x16.F32.BF16 R88, R132, gdesc[UR4].tnspB, R88, gsb0 ;  /* 0x40e0000484587df0 */ /* 0x000fe20008001858 */
[----:B------:R-:W-:Y:S01]  /*14f40*/  R2UR UR6, R12 ;  /* 0x000000000c0672ca */ /* 0x000fe200000e0000 */
[C---:B------:R-:W-:Y:S01]  /*14f50*/  VIADD R12, R8.reuse, 0x300 ;  /* 0x00000300080c7836 */ /* 0x040fe20000000000 */
[----:B------:R-:W-:Y:S01]  /*14f60*/  R2UR UR7, R13 ;  /* 0x000000000d0772ca */ /* 0x000fe200000e0000 */
[----:B------:R-:W-:Y:S02]  /*14f70*/  IMAD.MOV.U32 R13, RZ, RZ, 0x40000040 ;  /* 0x40000040ff0d7424 */ /* 0x000fe400078e00ff */
[----:B------:R-:W-:Y:S01]  /*14f80*/  VIADD R8, R8, 0x380 ;  /* 0x0000038008087836 */ /* 0x000fe20000000000 */
[----:B------:R-:W-:Y:S02]  /*14f90*/  WARPGROUP.DEPBAR.LE gsb0, 0x0 ;  /* 0x00008000000079c5 */ /* 0x000fe40000010000 */
[----:B------:R-:W-:-:S07]  /*14fa0*/  WARPGROUP.ARRIVE ;  /* 0x00000000000079c5 */ /* 0x000fce0000000000 */
[----:B------:R-:W-:Y:S01]  /*14fb0*/  HGMMA.64x64x16.F32.BF16 R88, R128, gdesc[UR4].tnspB, R88, gsb0 ;  /* 0x40e0000480587df0 */ /* 0x000fe20008001858 */
[----:B------:R-:W-:Y:S02]  /*14fc0*/  R2UR UR6, R12 ;  /* 0x000000000c0672ca */ /* 0x000fe400000e0000 */
[----:B------:R-:W-:Y:S01]  /*14fd0*/  R2UR UR7, R13 ;  /* 0x000000000d0772ca */ /* 0x000fe200000e0000 */
[----:B------:R-:W-:Y:S02]  /*14fe0*/  WARPGROUP.DEPBAR.LE gsb0, 0x0 ;  /* 0x00008000000079c5 */ /* 0x000fe40000010000 */
[----:B------:R-:W-:-:S10]  /*14ff0*/  WARPGROUP.ARRIVE ;  /* 0x00000000000079c5 */ /* 0x000fd40000000000 */
[----:B------:R-:W-:Y:S01]  /*15000*/  HGMMA.64x64x16.F32.BF16 R88, R124, gdesc[UR4].tnspB, R88, gsb0 ;  /* 0x40e000047c587df0 */ /* 0x000fe20008001858 */
[----:B------:R-:W-:Y:S01]  /*15010*/  R2UR UR6, R8 ;  /* 0x00000000080672ca */ /* 0x000fe200000e0000 */
[----:B0-----:R-:W-:Y:S01]  /*15020*/  FADD.FTZ R8, R7, R2 ;  /* 0x0000000207087221 */ /* 0x001fe20000010000 */
[----:B------:R-:W-:Y:S02]  /*15030*/  R2UR UR7, R9 ;  /* 0x00000000090772ca */ /* 0x000fe400000e0000 */
[----:B------:R-:W0:Y:S01]  /*15040*/  SHFL.BFLY PT, R9, R4, 0x1, 0x1f ;  /* 0x0c201f0004097f89 */ /* 0x000e2200000e0000 */
[----:B------:R-:W-:Y:S02]  /*15050*/  SEL R2, RZ, 0x1, P2 ;  /* 0x00000001ff027807 */ /* 0x000fe40001000000 */
[----:B------:R-:W-:Y:S02]  /*15060*/  FSETP.NE.FTZ.AND P0, PT, R8, RZ, PT ;  /* 0x000000ff0800720b */ /* 0x000fe40003f15000 */
[----:B------:R-:W-:Y:S01]  /*15070*/  LOP3.LUT R23, R23, R2, RZ, 0x3c, !PT ;  /* 0x0000000217177212 */ /* 0x000fe200078e3cff */
[----:B------:R-:W-:-:S10]  /*15080*/  IMAD.U32 R2, RZ, RZ, UR41 ;  /* 0x00000029ff027e24 */ /* 0x000fd4000f8e00ff */
[----:B------:R-:W1:Y:S01]  /*15090*/  @P0 MUFU.LG2 R5, R8 ;  /* 0x0000000800050308 */ /* 0x000e620000000c00 */
[----:B------:R-:W-:Y:S01]  /*150a0*/  @P0 FMUL.FTZ R2, R2, 0.69314718246459960938 ;  /* 0x3f31721802020820 */ /* 0x000fe20000410000 */
[----:B0-----:R-:W-:Y:S01]  /*150b0*/  FADD.FTZ R9, R4, R9 ;  /* 0x0000000904097221 */ /* 0x001fe20000010000 */
[----:B------:R-:W-:-:S05]  /*150c0*/  @!P1 VIADD R4, R11, 0x16860 ;  /* 0x000168600b049836 */ /* 0x000fca0000000000 */
[----:B------:R-:W-:Y:S01]  /*150d0*/  @P0 MUFU.RCP R14, R8 ;  /* 0x00000008000e0308 */ /* 0x000fe20000001000 */
[----:B------:R-:W-:Y:S02]  /*150e0*/  FSETP.NE.FTZ.AND P3, PT, R9, RZ, PT ;  /* 0x000000ff0900720b */ /* 0x000fe40003f75000 */
[----:B------:R-:W-:Y:S01]  /*150f0*/  @!P1 PRMT R4, RZ, 0x654, R4 ;  /* 0x00000654ff049816 */ /* 0x000fe20000000004 */
[----:B-1----:R-:W-:-:S04]  /*15100*/  @P0 FMUL.FTZ R5, R5, 0.69314718246459960938 ;  /* 0x3f31721805050820 */ /* 0x002fc80000410000 */
[----:B------:R-:W-:Y:S01]  /*15110*/  @P0 FFMA.FTZ R21, R2, R3, R5 ;  /* 0x0000000302150223 */ /* 0x000fe20000010005 */
[----:B------:R-:W-:-:S05]  /*15120*/  PLOP3.LUT P0, PT, PT, PT, PT, 0x8, 0x0 ;  /* 0x000000000000781c */ /* 0x000fca0003f0e170 */
[----:B------:R-:W0:Y:S01]  /*15130*/  @P3 MUFU.LG2 R6, R9 ;  /* 0x0000000900063308 */ /* 0x000e220000000c00 */
[----:B------:R-:W-:-:S07]  /*15140*/  @P3 FMUL.FTZ R10, R10, 0.69314718246459960938 ;  /* 0x3f3172180a0a3820 */ /* 0x000fce0000410000 */
[----:B------:R-:W1:Y:S01]  /*15150*/  @P3 MUFU.RCP R15, R9 ;  /* 0x00000009000f3308 */ /* 0x000e620000001000 */
[----:B0-----:R-:W-:-:S04]  /*15160*/  @P3 FMUL.FTZ R7, R6, 0.69314718246459960938 ;  /* 0x3f31721806073820 */ /* 0x001fc80000410000 */
[----:B------:R-:W-:Y:S01]  /*15170*/  @P3 FFMA.FTZ R20, R10, R0, R7 ;  /* 0x000000000a143223 */ /* 0x000fe20000010007 */
[----:B------:R-:W-:Y:S02]  /*15180*/  WARPGROUP.DEPBAR.LE gsb0, 0x0 ;  /* 0x00008000000079c5 */ /* 0x000fe40000010000 */
[----:B------:R-:W-:-:S06]  /*15190*/  WARPGROUP.ARRIVE ;  /* 0x00000000000079c5 */ /* 0x000fcc0000000000 */
[----:B------:R-:W-:Y:S03]  /*151a0*/  HGMMA.64x64x16.F32.BF16 R88, R120, gdesc[UR4].tnspB, R88, gsb0 ;  /* 0x40e0000478587df0 */ /* 0x000fe60008001858 */
        /* <DEDUP_REMOVED lines=33> */
[----:B0-----:R-:W-:-:S07]  /*153c0*/  FMUL.FTZ R15, R119, R15 ;  /* 0x0000000f770f7220 */ /* 0x001fce0000410000 */
.L_x_14050:
        /* <DEDUP_REMOVED lines=12> */
[----:B------:R-:W-:Y:S02]  /*15490*/  LOP3.LUT R3, R0, 0xfffffff8, RZ, 0xc0, !PT ;  /* 0xfffffff800037812 */ /* 0x000fe400078ec0ff */
[----:B------:R-:W-:-:S03]  /*154a0*/  SHF.R.S32.HI R30, RZ, 0x3, R0 ;  /* 0x00000003ff1e7819 */ /* 0x000fc60000011400 */
[----:B------:R-:W-:-:S04]  /*154b0*/  IMAD.IADD R3, R44, 0x1, -R3 ;  /* 0x000000012c037824 */ /* 0x000fc800078e0a03 */
[----:B------:R-:W-:-:S05]  /*154c0*/  IMAD.SHL.U32 R29, R3, 0x8, RZ ;  /* 0x00000008031d7824 */ /* 0x000fca00078e00ff */
[----:B------:R-:W-:Y:S01]  /*154d0*/  SHF.R.S32.HI R28, RZ, 0x1f, R29 ;  /* 0x0000001fff1c7819 */ /* 0x000fe2000001141d */
[----:B------:R-:W-:Y:S06]  /*154e0*/  BAR.ARV 0x4, 0x200 ;  /* 0x0108000000007b1d */ /* 0x000fec0000002000 */
[----:B0-----:R-:W-:Y:S05]  /*154f0*/  @P0 BRA `(.L_x_14159) ;  /* 0x0000000c00ac0947 */ /* 0x001fea0003800000 */
[----:B------:R-:W2:Y:S04]  /*15500*/  LDL R4, [R1+0x54] ;  /* 0x0000540001047983 */ /* 0x000ea80000100800 */
[----:B------:R-:W3:Y:S01]  /*15510*/  LDL R41, [R1+0x44] ;  /* 0x0000440001297983 */ /* 0x000ee20000100800 */
[----:B------:R-:W0:Y:S01]  /*15520*/  S2R R5, SR_SWINHI ;  /* 0x0000000000057919 */ /* 0x000e220000002f00 */
[----:B------:R-:W-:Y:S05]  /*15530*/  WARPSYNC.ALL ;  /* 0x0000000000007948 */ /* 0x000fea0003800000 */
[----:B------:R-:W-:Y:S01]  /*15540*/  F2FP.BF16.F32.PACK_AB R10, R10, R27 ;  /* 0x0000001b0a0a723e */ /* 0x000fe200000010ff */
[----:B------:R-:W-:Y:S01]  /*15550*/  ULDC.64 UR4, c[0x0][0xc00] ;  /* 0x0003000000047ab9 */ /* 0x000fe20000000a00 */
[----:B------:R-:W3:Y:S01]  /*15560*/  LDC.64 R26, c[0x0][0xc00] ;  /* 0x00030000ff1a7b82 */ /* 0x000ee20000000a00 */
[----:B------:R-:W4:Y:S04]  /*15570*/  LDL R40, [R1+0x28] ;  /* 0x0000280001287983 */ /* 0x000f280000100800 */
[----:B------:R-:W4:Y:S01]  /*15580*/  LDL R44, [R1+0x18] ;  /* 0x00001800012c7983 */ /* 0x000f220000100800 */
[----:B-----5:R-:W-:-:S02]  /*15590*/  MOV R24, R2 ;  /* 0x0000000200187202 */ /* 0x020fc40000000f00 */
[----:B0-----:R-:W-:Y:S02]  /*155a0*/  MOV R25, R5 ;  /* 0x0000000500197202 */ /* 0x001fe40000000f00 */
[----:B------:R-:W-:Y:S02]  /*155b0*/  F2FP.BF16.F32.PACK_AB R11, R11, R94 ;  /* 0x0000005e0b0b723e */ /* 0x000fe400000010ff */
[----:B------:R-:W-:Y:S02]  /*155c0*/  F2FP.BF16.F32.PACK_AB R14, R14, R31 ;  /* 0x0000001f0e0e723e */ /* 0x000fe400000010ff */
[----:B------:R-:W-:Y:S01]  /*155d0*/  F2FP.BF16.F32.PACK_AB R15, R15, R118 ;  /* 0x000000760f0f723e */ /* 0x000fe200000010ff */
[----:B------:R-:W-:Y:S01]  /*155e0*/  IMAD.MOV.U32 R31, RZ, RZ, RZ ;  /* 0x000000ffff1f7224 */ /* 0x000fe200078e00ff */
[----:B------:R-:W-:Y:S01]  /*155f0*/  BAR.SYNC.DEFER_BLOCKING 0x1, 0x180 ;  /* 0x0046000000007b1d */ /* 0x000fe20000010000 */
[----:B--2---:R-:W-:-:S03]  /*15600*/  IMAD.WIDE R8, R4, 0x2, R24 ;  /* 0x0000000204087825 */ /* 0x004fc600078e0218 */
[C---:B------:R-:W-:Y:S02]  /*15610*/  LOP3.LUT R5, R8.reuse, 0x380, RZ, 0xc0, !PT ;  /* 0x0000038008057812 */ /* 0x040fe400078ec0ff */
[C---:B------:R-:W-:Y:S02]  /*15620*/  IADD3 R7, P1, R8.reuse, 0x40, RZ ;  /* 0x0000004008077810 */ /* 0x040fe40007f3e0ff */
[C---:B------:R-:W-:Y:S02]  /*15630*/  IADD3 R37, P0, R8.reuse, 0x60, RZ ;  /* 0x0000006008257810 */ /* 0x040fe40007f1e0ff */
[----:B------:R-:W-:Y:S02]  /*15640*/  SHF.R.U64 R5, R5, 0x3, RZ ;  /* 0x0000000305057819 */ /* 0x000fe400000012ff */
[----:B------:R-:W-:Y:S02]  /*15650*/  IADD3 R13, P2, R8, 0x20, RZ ;  /* 0x00000020080d7810 */ /* 0x000fe40007f5e0ff */
[----:B------:R-:W-:-:S02]  /*15660*/  LOP3.LUT R6, R7, 0x380, RZ, 0xc0, !PT ;  /* 0x0000038007067812 */ /* 0x000fc400078ec0ff */
[----:B------:R-:W-:Y:S01]  /*15670*/  LOP3.LUT R8, R5, R8, RZ, 0x3c, !PT ;  /* 0x0000000805087212 */ /* 0x000fe200078e3cff */
[--C-:B------:R-:W-:Y:S01]  /*15680*/  IMAD.X R5, RZ, RZ, R9.reuse, P0 ;  /* 0x000000ffff057224 */ /* 0x100fe200000e0609 */
[----:B------:R-:W-:Y:S02]  /*15690*/  ISETP.NE.U32.AND P0, PT, RZ, UR4, PT ;  /* 0x00000004ff007c0c */ /* 0x000fe4000bf05070 */
[----:B------:R-:W-:Y:S02]  /*156a0*/  SHF.R.U64 R6, R6, 0x3, RZ ;  /* 0x0000000306067819 */ /* 0x000fe400000012ff */
[----:B------:R-:W-:Y:S01]  /*156b0*/  ISETP.NE.AND.EX P0, PT, RZ, UR5, PT, P0 ;  /* 0x00000005ff007c0c */ /* 0x000fe2000bf05300 */
[----:B------:R-:W-:Y:S01]  /*156c0*/  ULDC.64 UR4, c[0x0][0xc08] ;  /* 0x0003020000047ab9 */ /* 0x000fe20000000a00 */
[----:B------:R-:W-:Y:S01]  /*156d0*/  LOP3.LUT R6, R6, R7, RZ, 0x3c, !PT ;  /* 0x0000000706067212 */ /* 0x000fe200078e3cff */
[----:B------:R-:W-:Y:S01]  /*156e0*/  IMAD.X R7, RZ, RZ, R9, P1 ;  /* 0x000000ffff077224 */ /* 0x000fe200008e0609 */
[----:B------:R-:W-:-:S02]  /*156f0*/  LOP3.LUT R12, R13, 0x380, RZ, 0xc0, !PT ;  /* 0x000003800d0c7812 */ /* 0x000fc400078ec0ff */
[----:B------:R-:W-:Y:S02]  /*15700*/  ISETP.NE.U32.AND P1, PT, RZ, UR4, PT ;  /* 0x00000004ff007c0c */ /* 0x000fe4000bf25070 */
[----:B------:R-:W-:Y:S02]  /*15710*/  LOP3.LUT R4, R37, 0x380, RZ, 0xc0, !PT ;  /* 0x0000038025047812 */ /* 0x000fe400078ec0ff */
[----:B------:R-:W-:Y:S02]  /*15720*/  SHF.R.U64 R12, R12, 0x3, RZ ;  /* 0x000000030c0c7819 */ /* 0x000fe400000012ff */
[----:B------:R-:W-:Y:S02]  /*15730*/  ISETP.NE.AND.EX P1, PT, RZ, UR5, PT, P1 ;  /* 0x00000005ff007c0c */ /* 0x000fe4000bf25310 */
[----:B------:R-:W-:Y:S02]  /*15740*/  SHF.R.U64 R4, R4, 0x3, RZ ;  /* 0x0000000304047819 */ /* 0x000fe400000012ff */
[----:B------:R-:W-:Y:S01]  /*15750*/  LOP3.LUT R12, R12, R13, RZ, 0x3c, !PT ;  /* 0x0000000d0c0c7212 */ /* 0x000fe200078e3cff */
[----:B------:R-:W-:Y:S01]  /*15760*/  IMAD.X R13, RZ, RZ, R9, P2 ;  /* 0x000000ffff0d7224 */ /* 0x000fe200010e0609 */
[----:B------:R-:W-:-:S02]  /*15770*/  MOV R0, R8 ;  /* 0x0000000800007202 */ /* 0x000fc40000000f00 */
[----:B------:R-:W-:Y:S02]  /*15780*/  LOP3.LUT R4, R4, R37, RZ, 0x3c, !PT ;  /* 0x0000002504047212 */ /* 0x000fe400078e3cff */
[----:B------:R-:W-:Y:S02]  /*15790*/  F2FP.BF16.F32.PACK_AB R8, R89, R88 ;  /* 0x000000585908723e */ /* 0x000fe400000010ff */
[----:B------:R-:W-:Y:S02]  /*157a0*/  F2FP.BF16.F32.PACK_AB R9, R91, R90 ;  /* 0x0000005a5b09723e */ /* 0x000fe400000010ff */
[----:B-1----:R-:W-:Y:S02]  /*157b0*/  MOV R32, R4 ;  /* 0x0000000400207202 */ /* 0x002fe40000000f00 */
[----:B------:R-:W-:Y:S01]  /*157c0*/  MOV R38, R6 ;  /* 0x0000000600267202 */ /* 0x000fe20000000f00 */
[----:B------:R0:W-:Y:S01]  /*157d0*/  STSM.16.M88.4 [R0], R8 ;  /* 0x0000000800007844 */ /* 0x0001e20000000200 */
[----:B------:R-:W-:-:S02]  /*157e0*/  MOV R39, R12 ;  /* 0x0000000c00277202 */ /* 0x000fc40000000f00 */
[----:B------:R-:W-:Y:S02]  /*157f0*/  F2FP.BF16.F32.PACK_AB R4, R97, R96 ;  /* 0x000000606104723e */ /* 0x000fe400000010ff */
[----:B------:R-:W-:Y:S02]  /*15800*/  F2FP.BF16.F32.PACK_AB R5, R99, R98 ;  /* 0x000000626305723e */ /* 0x000fe400000010ff */
[----:B------:R-:W-:Y:S02]  /*15810*/  F2FP.BF16.F32.PACK_AB R6, R101, R100 ;  /* 0x000000646506723e */ /* 0x000fe400000010ff */
[----:B------:R-:W-:Y:S01]  /*15820*/  F2FP.BF16.F32.PACK_AB R7, R103, R102 ;  /* 0x000000666707723e */ /* 0x000fe200000010ff */
[----:B---3--:R-:W-:Y:S01]  /*15830*/  IMAD.WIDE R36, R41, 0x4, R26 ;  /* 0x0000000429247825 */ /* 0x008fe200078e021a */
[----:B------:R-:W-:Y:S01]  /*15840*/  F2FP.BF16.F32.PACK_AB R12, R113, R112 ;  /* 0x00000070710c723e */ /* 0x000fe200000010ff */
[----:B------:R-:W1:Y:S01]  /*15850*/  @P1 LDC.64 R26, c[0x0][0xc08] ;  /* 0x00030200ff1a1b82 */ /* 0x000e620000000a00 */
[----:B------:R-:W-:-:S02]  /*15860*/  F2FP.BF16.F32.PACK_AB R13, R115, R114 ;  /* 0x00000072730d723e */ /* 0x000fc400000010ff */
[----:B0-----:R-:W-:Y:S02]  /*15870*/  F2FP.BF16.F32.PACK_AB R8, R105, R104 ;  /* 0x000000686908723e */ /* 0x001fe400000010ff */
[----:B------:R-:W-:Y:S02]  /*15880*/  F2FP.BF16.F32.PACK_AB R9, R107, R106 ;  /* 0x0000006a6b09723e */ /* 0x000fe400000010ff */
[----:B------:R-:W-:Y:S02]  /*15890*/  F2FP.BF16.F32.PACK_AB R10, R109, R108 ;  /* 0x0000006c6d0a723e */ /* 0x000fe400000010ff */
[----:B------:R-:W-:Y:S01]  /*158a0*/  F2FP.BF16.F32.PACK_AB R11, R111, R110 ;  /* 0x0000006e6f0b723e */ /* 0x000fe200000010ff */
[----:B------:R1:W-:Y:S01]  /*158b0*/  STSM.16.M88.4 [R39], R4 ;  /* 0x0000000427007844 */ /* 0x0003e20000000200 */
[----:B------:R-:W-:Y:S01]  /*158c0*/  ULDC UR4, c[0x0][0xa88] ;  /* 0x0002a20000047ab9 */ /* 0x000fe20000000800 */
[----:B------:R-:W0:Y:S02]  /*158d0*/  LDC R0, c[0x0][0xbe8] ;  /* 0x0002fa00ff007b82 */ /* 0x000e240000000800 */
[----:B------:R2:W-:Y:S04]  /*158e0*/  STSM.16.M88.4 [R38], R8 ;  /* 0x0000000826007844 */ /* 0x0005e80000000200 */
[----:B------:R4:W-:Y:S02]  /*158f0*/  STSM.16.M88.4 [R32], R12 ;  /* 0x0000000c20007844 */ /* 0x0009e40000000200 */
[----:B------:R-:W-:Y:S01]  /*15900*/  BAR.SYNC.DEFER_BLOCKING 0x1, 0x180 ;  /* 0x0046000000007b1d */ /* 0x000fe20000010000 */
[----:B-1----:R-:W-:-:S04]  /*15910*/  @P1 IMAD.WIDE R4, R41, 0x4, R26 ;  /* 0x0000000429041825 */ /* 0x002fc800078e021a */
[----:B--2---:R-:W-:Y:S01]  /*15920*/  IMAD.U32 R9, RZ, RZ, UR4 ;  /* 0x00000004ff097e24 */ /* 0x004fe2000f8e00ff */
[----:B------:R1:W5:Y:S05]  /*15930*/  @P0 LDG.E R31, desc[UR38][R36.64] ;  /* 0x00000026241f0981 */ /* 0x00036a000c1e1900 */
[----:B------:R1:W5:Y:S01]  /*15940*/  @P1 LDG.E R9, desc[UR38][R4.64] ;  /* 0x0000002604091981 */ /* 0x000362000c1e1900 */
[----:B0-----:R-:W-:-:S13]  /*15950*/  ISETP.NE.AND P2, PT, R0, 0x1, PT ;  /* 0x000000010000780c */ /* 0x001fda0003f45270 */
[----:B------:R-:W0:Y:S08]  /*15960*/  @P2 LDC R6, c[0x0][0xbec] ;  /* 0x0002fb00ff062b82 */ /* 0x000e300000000800 */
[----:B------:R-:W2:Y:S01]  /*15970*/  @P2 LDC R11, c[0x0][0xbf0] ;  /* 0x0002fc00ff0b2b82 */ /* 0x000ea20000000800 */
[----:B----4-:R-:W-:Y:S01]  /*15980*/  IMAD.IADD R15, R40, 0x1, R44 ;  /* 0x00000001280f7824 */ /* 0x010fe200078e022c */
[----:B-1----:R-:W-:Y:S06]  /*15990*/  @P1 BRA `(.L_x_14160) ;  /* 0x0000000000101947 */ /* 0x002fec0003800000 */
[----:B------:R-:W-:Y:S05]  /*159a0*/  @!P0 BRA `(.L_x_14160) ;  /* 0x00000000000c8947 */ /* 0x000fea0003800000 */
[----:B------:R-:W3:Y:S04]  /*159b0*/  LDG.E R4, desc[UR38][R36.64] ;  /* 0x0000002624047981 */ /* 0x000ee8000c1e1900 */
[----:B-----5:R-:W3:Y:S02]  /*159c0*/  LDG.E R9, desc[UR38][R36.64+0x4] ;  /* 0x0000042624097981 */ /* 0x020ee4000c1e1900 */
[----:B---3--:R-:W-:-:S07]  /*159d0*/  IMAD.IADD R9, R9, 0x1, -R4 ;  /* 0x0000000109097824 */ /* 0x008fce00078e0a04 */
.L_x_14160:
[----:B------:R-:W3:Y:S01]  /*159e0*/  LDL R12, [R1+0x50] ;  /* 0x00005000010c7983 */ /* 0x000ee20000100800 */
[----:B0-----:R-:W-:Y:S01]  /*159f0*/  @P2 IMAD.HI.U32 R4, R15, R6, RZ ;  /* 0x000000060f042227 */ /* 0x001fe200078e00ff */
[----:B------:R-:W-:Y:S02]  /*15a00*/  ULDC.64 UR4, c[0x0][0xb90] ;  /* 0x0002e40000047ab9 */ /* 0x000fe40000000a00 */
[----:B------:R-:W4:Y:S01]  /*15a10*/  LDL.LU R42, [R1+0x40] ;  /* 0x00004000012a7983 */ /* 0x000f220000300800 */
[----:B-----5:R-:W-:Y:S01]  /*15a20*/  SHF.R.S32.HI R37, RZ, 0x1f, R31 ;  /* 0x0000001fff257819 */ /* 0x020fe2000001141f */
[----:B------:R-:W-:Y:S01]  /*15a30*/  IMAD.MOV.U32 R7, RZ, RZ, R15 ;  /* 0x000000ffff077224 */ /* 0x000fe200078e000f */
[----:B--2---:R-:W-:Y:S01]  /*15a40*/  @P2 SHF.R.U32.HI R7, RZ, R11, R4 ;  /* 0x0000000bff072219 */ /* 0x004fe20000011604 */
[----:B------:R-:W0:Y:S01]  /*15a50*/  S2R R14, SR_TID.X ;  /* 0x00000000000e7919 */ /* 0x000e220000002100 */
[----:B------:R-:W-:Y:S01]  /*15a60*/  IMAD.MOV.U32 R36, RZ, RZ, R31 ;  /* 0x000000ffff247224 */ /* 0x000fe200078e001f */
[----:B------:R-:W-:Y:S01]  /*15a70*/  SEL R43, R41, RZ, !P0 ;  /* 0x000000ff292b7207 */ /* 0x000fe20004000000 */
[----:B------:R-:W-:-:S02]  /*15a80*/  IMAD R45, R9, R0, RZ ;  /* 0x00000000092d7224 */ /* 0x000fc400078e02ff */
[----:B------:R-:W-:Y:S02]  /*15a90*/  IMAD.MOV R13, RZ, RZ, -R7 ;  /* 0x000000ffff0d7224 */ /* 0x000fe400078e0a07 */
[----:B0-----:R-:W-:-:S05]  /*15aa0*/  VIADD R26, R14, 0xffffff80 ;  /* 0xffffff800e1a7836 */ /* 0x001fca0000000000 */
[----:B------:R-:W-:-:S04]  /*15ab0*/  SHF.R.S32.HI R14, RZ, 0x1f, R26 ;  /* 0x0000001fff0e7819 */ /* 0x000fc8000001141a */
[----:B------:R-:W-:-:S04]  /*15ac0*/  LEA.HI R14, R14, R26, RZ, 0x7 ;  /* 0x0000001a0e0e7211 */ /* 0x000fc800078f38ff */
[----:B------:R-:W-:-:S05]  /*15ad0*/  LOP3.LUT R14, R14, 0xffffff80, RZ, 0xc0, !PT ;  /* 0xffffff800e0e7812 */ /* 0x000fca00078ec0ff */
[----:B------:R-:W-:Y:S02]  /*15ae0*/  IMAD.IADD R14, R26, 0x1, -R14 ;  /* 0x000000011a0e7824 */ /* 0x000fe400078e0a0e */
[----:B------:R-:W-:Y:S02]  /*15af0*/  IMAD R3, R3, 0x30, R30 ;  /* 0x0000003003037824 */ /* 0x000fe400078e021e */
[----:B---3--:R-:W-:Y:S01]  /*15b00*/  IMAD.IADD R12, R12, 0x1, R44 ;  /* 0x000000010c0c7824 */ /* 0x008fe200078e022c */
[----:B----4-:R-:W-:Y:S01]  /*15b10*/  SHF.R.S32.HI R40, RZ, 0x1f, R42 ;  /* 0x0000001fff287819 */ /* 0x010fe2000001142a */
[----:B------:R-:W-:-:S04]  /*15b20*/  IMAD.WIDE.U32 R4, R42, UR4, R36 ;  /* 0x000000042a047c25 */ /* 0x000fc8000f8e0024 */
[----:B------:R-:W-:-:S04]  /*15b30*/  IMAD R6, R40, UR4, RZ ;  /* 0x0000000428067c24 */ /* 0x000fc8000f8e02ff */
[----:B------:R-:W-:Y:S01]  /*15b40*/  IMAD R11, R42, UR5, R6 ;  /* 0x000000052a0b7c24 */ /* 0x000fe2000f8e0206 */
[----:B------:R-:W-:Y:S01]  /*15b50*/  SHF.R.S32.HI R6, RZ, 0x1f, R41 ;  /* 0x0000001fff067819 */ /* 0x000fe20000011429 */
[----:B------:R-:W-:Y:S02]  /*15b60*/  ULDC.64 UR4, c[0x0][0xb98] ;  /* 0x0002e60000047ab9 */ /* 0x000fe40000000a00 */
[----:B------:R-:W-:Y:S01]  /*15b70*/  IMAD.IADD R5, R5, 0x1, R11 ;  /* 0x0000000105057824 */ /* 0x000fe200078e020b */
[----:B------:R-:W-:Y:S01]  /*15b80*/  SEL R32, R6, RZ, !P0 ;  /* 0x000000ff06207207 */ /* 0x000fe20004000000 */
[----:B------:R-:W-:Y:S01]  /*15b90*/  IMAD R11, R0, R13, R15 ;  /* 0x0000000d000b7224 */ /* 0x000fe200078e020f */
[----:B------:R-:W-:Y:S01]  /*15ba0*/  SHF.R.S32.HI R13, RZ, 0x1f, R7 ;  /* 0x0000001fff0d7819 */ /* 0x000fe20000011407 */
[----:B------:R-:W-:-:S03]  /*15bb0*/  IMAD.WIDE.U32 R4, R43, UR4, R4 ;  /* 0x000000042b047c25 */ /* 0x000fc6000f8e0004 */
[----:B------:R-:W-:Y:S01]  /*15bc0*/  SHF.R.S32.HI R6, RZ, 0x1f, R11 ;  /* 0x0000001fff067819 */ /* 0x000fe2000001140b */
[----:B------:R-:W-:Y:S01]  /*15bd0*/  IMAD R8, R32, UR4, RZ ;  /* 0x0000000420087c24 */ /* 0x000fe2000f8e02ff */
[----:B------:R-:W-:-:S03]  /*15be0*/  IADD3 R4, P0, R7, R4, RZ ;  /* 0x0000000407047210 */ /* 0x000fc60007f1e0ff */
[----:B------:R-:W-:Y:S01]  /*15bf0*/  IMAD R8, R43, UR5, R8 ;  /* 0x000000052b087c24 */ /* 0x000fe2000f8e0208 */
[----:B------:R-:W-:Y:S02]  /*15c00*/  ULDC.64 UR4, c[0x0][0xb88] ;  /* 0x0002e20000047ab9 */ /* 0x000fe40000000a00 */
[----:B------:R-:W-:Y:S02]  /*15c10*/  IMAD R6, R6, UR4, RZ ;  /* 0x0000000406067c24 */ /* 0x000fe4000f8e02ff */
[----:B------:R-:W-:Y:S01]  /*15c20*/  IADD3.X R5, R13, R5, R8, P0, !PT ;  /* 0x000000050d057210 */ /* 0x000fe200007fe408 */
[----:B------:R-:W-:Y:S02]  /*15c30*/  VIADD R8, R12, 0x8 ;  /* 0x000000080c087836 */ /* 0x000fe40000000000 */
[C---:B------:R-:W-:Y:S02]  /*15c40*/  IMAD R7, R11.reuse, UR5, R6 ;  /* 0x000000050b077c24 */ /* 0x040fe4000f8e0206 */
[----:B------:R-:W-:Y:S01]  /*15c50*/  IMAD.WIDE.U32 R4, R11, UR4, R4 ;  /* 0x000000040b047c25 */ /* 0x000fe2000f8e0004 */
[----:B------:R-:W-:-:S03]  /*15c60*/  ULDC.64 UR4, c[0x0][0xb50] ;  /* 0x0002d40000047ab9 */ /* 0x000fc60000000a00 */
[----:B------:R-:W-:Y:S01]  /*15c70*/  IMAD.IADD R5, R5, 0x1, R7 ;  /* 0x0000000105057824 */ /* 0x000fe200078e0207 */
[----:B------:R-:W-:-:S04]  /*15c80*/  LEA R10, P0, R4, UR4, 0x2 ;  /* 0x00000004040a7c11 */ /* 0x000fc8000f8010ff */
[----:B------:R-:W-:Y:S01]  /*15c90*/  LEA.HI.X R11, R4, UR5, R5, 0x2, P0 ;  /* 0x00000005040b7c11 */ /* 0x000fe200080f1405 */
[----:B------:R-:W-:Y:S01]  /*15ca0*/  IMAD R5, R30, 0x40, R29 ;  /* 0x000000401e057824 */ /* 0x000fe200078e021d */
[----:B------:R-:W-:Y:S01]  /*15cb0*/  SHFL.IDX PT, R6, R10, RZ, 0x1c1f ;  /* 0x001c1fff0a067589 */ /* 0x000fe200000e0000 */
[----:B------:R-:W-:Y:S01]  /*15cc0*/  LOP3.LUT P0, RZ, R14, 0x3, RZ, 0xc0, !PT ;  /* 0x000000030eff7812 */ /* 0x000fe2000780c0ff */
[----:B------:R-:W-:Y:S01]  /*15cd0*/  ULDC.64 UR4, c[0x0][0xaa0] ;  /* 0x0002a80000047ab9 */ /* 0x000fe20000000a00 */
[----:B------:R-:W-:Y:S01]  /*15ce0*/  IMAD.WIDE R4, R5, 0x2, R24 ;  /* 0x0000000205047825 */ /* 0x000fe200078e0218 */
[----:B------:R-:W0:Y:S01]  /*15cf0*/  SHFL.IDX PT, R7, R11, RZ, 0x1c1f ;  /* 0x001c1fff0b077589 */ /* 0x000e2200000e0000 */
[-C--:B------:R-:W-:Y:S02]  /*15d00*/  ISETP.GE.OR P1, PT, R12, R45.reuse, P0 ;  /* 0x0000002d0c00720c */ /* 0x080fe40000726670 */
[----:B------:R-:W-:Y:S01]  /*15d10*/  ISETP.GE.OR P0, PT, R8, R45, P0 ;  /* 0x0000002d0800720c */ /* 0x000fe20000706670 */
[----:B------:R-:W-:Y:S01]  /*15d20*/  SHFL.IDX PT, R38, R10, 0x1, 0x1c1f ;  /* 0x003c1f000a267f89 */ /* 0x000fe200000e0000 */
[----:B------:R-:W-:-:S02]  /*15d30*/  IADD3 R13, P3, R4, 0x1800, RZ ;  /* 0x00001800040d7810 */ /* 0x000fc40007f7e0ff */
[C---:B------:R-:W-:Y:S01]  /*15d40*/  IADD3 R25, P4, R4.reuse, 0x3000, RZ ;  /* 0x0000300004197810 */ /* 0x040fe20007f9e0ff */
[----:B------:R-:W1:Y:S01]  /*15d50*/  SHFL.IDX PT, R39, R11, 0x1, 0x1c1f ;  /* 0x003c1f000b277f89 */ /* 0x000e6200000e0000 */
[----:B------:R-:W-:Y:S02]  /*15d60*/  LOP3.LUT R9, R4, 0x380, RZ, 0xc0, !PT ;  /* 0x0000038004097812 */ /* 0x000fe400078ec0ff */
[----:B------:R-:W-:Y:S02]  /*15d70*/  LOP3.LUT R12, R13, 0x380, RZ, 0xc0, !PT ;  /* 0x000003800d0c7812 */ /* 0x000fe400078ec0ff */
[----:B------:R-:W-:Y:S02]  /*15d80*/  LOP3.LUT R24, R25, 0x380, RZ, 0xc0, !PT ;  /* 0x0000038019187812 */ /* 0x000fe400078ec0ff */
[----:B------:R-:W-:Y:S02]  /*15d90*/  SHF.R.U64 R9, R9, 0x3, RZ ;  /* 0x0000000309097819 */ /* 0x000fe400000012ff */
[----:B------:R-:W-:-:S02]  /*15da0*/  SHF.R.U64 R12, R12, 0x3, RZ ;  /* 0x000000030c0c7819 */ /* 0x000fc400000012ff */
[----:B------:R-:W-:Y:S02]  /*15db0*/  SHF.R.U64 R24, R24, 0x3, RZ ;  /* 0x0000000318187819 */ /* 0x000fe400000012ff */
[----:B------:R-:W-:Y:S01]  /*15dc0*/  LOP3.LUT R8, R9, R4, RZ, 0x3c, !PT ;  /* 0x0000000409087212 */ /* 0x000fe200078e3cff */
[--C-:B------:R-:W-:Y:S01]  /*15dd0*/  IMAD.MOV.U32 R9, RZ, RZ, R5.reuse ;  /* 0x000000ffff097224 */ /* 0x100fe200078e0005 */
[----:B------:R-:W-:Y:S01]  /*15de0*/  LOP3.LUT R12, R12, R13, RZ, 0x3c, !PT ;  /* 0x0000000d0c0c7212 */ /* 0x000fe200078e3cff */
[--C-:B------:R-:W-:Y:S01]  /*15df0*/  IMAD.X R13, RZ, RZ, R5.reuse, P3 ;  /* 0x000000ffff0d7224 */ /* 0x100fe200018e0605 */
[----:B------:R-:W-:Y:S01]  /*15e00*/  LOP3.LUT R24, R24, R25, RZ, 0x3c, !PT ;  /* 0x0000001918187212 */ /* 0x000fe200078e3cff */
[----:B------:R-:W-:Y:S01]  /*15e10*/  IMAD.X R25, RZ, RZ, R5, P4 ;  /* 0x000000ffff197224 */ /* 0x000fe200020e0605 */
[----:B0-----:R-:W-:Y:S04]  /*15e20*/  @!P1 ST.E desc[UR38][R6.64], R21 ;  /* 0x0000001506009985 */ /* 0x001fe8000c101926 */
[----:B-1----:R0:W-:Y:S04]  /*15e30*/  @!P0 ST.E desc[UR38][R38.64], R20 ;  /* 0x0000001426008985 */ /* 0x0021e8000c101926 */
[----:B------:R-:W2:Y:S04]  /*15e40*/  LD.E.128 R8, desc[UR38][R8.64] ;  /* 0x0000002608087980 */ /* 0x000ea8000c101d00 */
[----:B------:R-:W3:Y:S04]  /*15e50*/  LD.E.128 R12, desc[UR38][R12.64] ;  /* 0x000000260c0c7980 */ /* 0x000ee8000c101d00 */
[----:B------:R-:W4:Y:S01]  /*15e60*/  LD.E.128 R24, desc[UR38][R24.64] ;  /* 0x0000002618187980 */ /* 0x000f22000c101d00 */
[----:B0-----:R-:W0:Y:S01]  /*15e70*/  @P2 LDC R39, c[0x0][0xbec] ;  /* 0x0002fb00ff272b82 */ /* 0x001e220000000800 */
[----:B------:R-:W-:Y:S01]  /*15e80*/  IMAD R20, R37, UR4, RZ ;  /* 0x0000000425147c24 */ /* 0x000fe2000f8e02ff */
[----:B------:R-:W-:-:S06]  /*15e90*/  IADD3 R41, P0, R4, 0x4800, RZ ;  /* 0x0000480004297810 */ /* 0x000fcc0007f1e0ff */
[----:B------:R-:W1:Y:S01]  /*15ea0*/  @P2 LDC R38, c[0x0][0xbf0] ;  /* 0x0002fc00ff262b82 */ /* 0x000e620000000800 */
[----:B------:R-:W-:Y:S01]  /*15eb0*/  IMAD R37, R31, UR5, R20 ;  /* 0x000000051f257c24 */ /* 0x000fe2000f8e0214 */
[----:B------:R-:W-:Y:S01]  /*15ec0*/  LOP3.LUT R4, R41, 0x380, RZ, 0xc0, !PT ;  /* 0x0000038029047812 */ /* 0x000fe200078ec0ff */
[----:B------:R-:W-:Y:S01]  /*15ed0*/  IMAD.WIDE.U32 R20, R31, UR4, RZ ;  /* 0x000000041f147c25 */ /* 0x000fe2000f8e00ff */
[----:B------:R-:W-:Y:S02]  /*15ee0*/  ULDC.64 UR4, c[0x0][0xae8] ;  /* 0x0002ba0000047ab9 */ /* 0x000fe40000000a00 */
[----:B------:R-:W-:Y:S01]  /*15ef0*/  SHF.R.U64 R4, R4, 0x3, RZ ;  /* 0x0000000304047819 */ /* 0x000fe200000012ff */
[----:B------:R-:W-:Y:S02]  /*15f00*/  IMAD.IADD R21, R21, 0x1, R37 ;  /* 0x0000000115157824 */ /* 0x000fe400078e0225 */
[----:B------:R-:W-:Y:S01]  /*15f10*/  IMAD R31, R40, UR4, RZ ;  /* 0x00000004281f7c24 */ /* 0x000fe2000f8e02ff */
[----:B------:R-:W-:Y:S01]  /*15f20*/  LOP3.LUT R4, R4, R41, RZ, 0x3c, !PT ;  /* 0x0000002904047212 */ /* 0x000fe200078e3cff */
[----:B------:R-:W-:-:S02]  /*15f30*/  IMAD.IADD R36, R44, 0x1, R3 ;  /* 0x000000012c247824 */ /* 0x000fc400078e0203 */
[C---:B------:R-:W-:Y:S02]  /*15f40*/  IMAD R3, R42.reuse, UR5, R31 ;  /* 0x000000052a037c24 */ /* 0x040fe4000f8e021f */
[----:B------:R-:W-:Y:S01]  /*15f50*/  IMAD.WIDE.U32 R20, R42, UR4, R20 ;  /* 0x000000042a147c25 */ /* 0x000fe2000f8e0014 */
[----:B------:R-:W-:-:S03]  /*15f60*/  ULDC.64 UR4, c[0x0][0xaf0] ;  /* 0x0002bc0000047ab9 */ /* 0x000fc60000000a00 */
[----:B0-----:R-:W-:-:S04]  /*15f70*/  @P2 IMAD.HI.U32 R31, R36, R39, RZ ;  /* 0x00000027241f2227 */ /* 0x001fc800078e00ff */
[----:B------:R-:W-:Y:S02]  /*15f80*/  IMAD.IADD R21, R21, 0x1, R3 ;  /* 0x0000000115157824 */ /* 0x000fe400078e0203 */
[----:B------:R-:W-:Y:S01]  /*15f90*/  IMAD.MOV.U32 R3, RZ, RZ, R36 ;  /* 0x000000ffff037224 */ /* 0x000fe200078e0024 */
[----:B-1----:R-:W-:Y:S01]  /*15fa0*/  @P2 SHF.R.U32.HI R3, RZ, R38, R31 ;  /* 0x00000026ff032219 */ /* 0x002fe2000001161f */
[----:B------:R-:W-:Y:S02]  /*15fb0*/  IMAD R32, R32, UR4, RZ ;  /* 0x0000000420207c24 */ /* 0x000fe4000f8e02ff */
[----:B------:R-:W-:Y:S01]  /*15fc0*/  IMAD.X R5, RZ, RZ, R5, P0 ;  /* 0x000000ffff057224 */ /* 0x000fe200000e0605 */
[----:B------:R-:W-:Y:S01]  /*15fd0*/  SHF.R.S32.HI R31, RZ, 0x1f, R3 ;  /* 0x0000001fff1f7819 */ /* 0x000fe20000011403 */
[C---:B------:R-:W-:Y:S02]  /*15fe0*/  IMAD R37, R43.reuse, UR5, R32 ;  /* 0x000000052b257c24 */ /* 0x040fe4000f8e0220 */
[----:B------:R-:W-:Y:S01]  /*15ff0*/  IMAD.WIDE.U32 R20, R43, UR4, R20 ;  /* 0x000000042b147c25 */ /* 0x000fe2000f8e0014 */
[----:B------:R-:W-:Y:S01]  /*16000*/  ULDC.64 UR4, c[0x0][0xae0] ;  /* 0x0002b80000047ab9 */ /* 0x000fe20000000a00 */
[----:B------:R-:W5:Y:S02]  /*16010*/  LD.E.128 R4, desc[UR38][R4.64] ;  /* 0x0000002604047980 */ /* 0x000f64000c101d00 */
[----:B------:R-:W-:-:S02]  /*16020*/  IMAD.MOV R39, RZ, RZ, -R3 ;  /* 0x000000ffff277224 */ /* 0x000fc400078e0a03 */
[----:B------:R-:W-:Y:S01]  /*16030*/  IMAD R32, R31, UR4, RZ ;  /* 0x000000041f207c24 */ /* 0x000fe2000f8e02ff */
[----:B------:R-:W-:Y:S01]  /*16040*/  @!PT LDS RZ, [RZ] ;  /* 0x00000000fffff984 */ /* 0x000fe20000000800 */
[----:B------:R-:W-:Y:S01]  /*16050*/  @!PT LDS RZ, [RZ] ;  /* 0x00000000fffff984 */ /* 0x000fe20000000800 */
[----:B------:R-:W-:Y:S01]  /*16060*/  @!PT LDS RZ, [RZ] ;  /* 0x00000000fffff984 */ /* 0x000fe20000000800 */
[----:B------:R-:W-:Y:S01]  /*16070*/  @!PT LDS RZ, [RZ] ;  /* 0x00000000fffff984 */ /* 0x000fe20000000800 */
[----:B------:R0:W-:Y:S06]  /*16080*/  MEMBAR.ALL.CTA ;  /* 0x0000000000007992 */ /* 0x0001ec0000008000 */
[----:B0-----:R-:W0:Y:S01]  /*16090*/  FENCE.VIEW.ASYNC.S ;  /* 0x00000000000073c6 */ /* 0x001e220000000000 */
[----:B------:R-:W-:Y:S02]  /*160a0*/  IMAD R31, R0, R39, R36 ;  /* 0x00000027001f7224 */ /* 0x000fe400078e0224 */
[----:B------:R-:W-:-:S02]  /*160b0*/  IMAD.IADD R21, R21, 0x1, R37 ;  /* 0x0000000115157824 */ /* 0x000fc400078e0225 */
        /* <DEDUP_REMOVED lines=9> */
[----:B------:R-:W-:Y:S01]  /*16150*/  IMAD.IADD R40, R30, 0x1, R44 ;  /* 0x000000011e287824 */ /* 0x000fe200078e022c */
[----:B------:R-:W-:Y:S01]  /*16160*/  LEA R32, P0, R20, UR4, 0x1 ;  /* 0x0000000414207c11 */ /* 0x000fe2000f8008ff */
[----:B------:R-:W-:Y:S01]  /*16170*/  IMAD.IADD R3, R21, 0x1, R3 ;  /* 0x0000000115037824 */ /* 0x000fe200078e0203 */
[----:B------:R-:W-:Y:S01]  /*16180*/  ULDC UR4, c[0x0][0xac8] ;  /* 0x0002b20000047ab9 */ /* 0x000fe20000000800 */
[----:B------:R-:W-:Y:S02]  /*16190*/  VIADD R0, R40, 0x30 ;  /* 0x0000003028007836 */ /* 0x000fe40000000000 */
[----:B0-----:R-:W0:Y:S01]  /*161a0*/  SHFL.IDX PT, R36, R32, 0x1, 0x181f ;  /* 0x00381f0020247f89 */ /* 0x001e2200000e0000 */
[----:B------:R-:W-:Y:S01]  /*161b0*/  LEA.HI.X R38, R20, UR5, R3, 0x1, P0 ;  /* 0x0000000514267c11 */ /* 0x000fe200080f0c03 */
[C---:B------:R-:W-:Y:S01]  /*161c0*/  VIADD R3, R40.reuse, 0x60 ;  /* 0x0000006028037836 */ /* 0x040fe20000000000 */
[----:B------:R-:W-:Y:S01]  /*161d0*/  ISETP.GE.AND P0, PT, R29, UR4, PT ;  /* 0x000000041d007c0c */ /* 0x000fe2000bf06270 */
[----:B------:R-:W1:Y:S03]  /*161e0*/  SHFL.IDX PT, R20, R32, RZ, 0x181f ;  /* 0x00181fff20147589 */ /* 0x000e6600000e0000 */
[-C--:B------:R-:W-:Y:S01]  /*161f0*/  ISETP.GE.OR P3, PT, R40, R45.reuse, P0 ;  /* 0x0000002d2800720c */ /* 0x080fe20000766670 */
[----:B------:R-:W1:Y:S01]  /*16200*/  SHFL.IDX PT, R21, R38, RZ, 0x181f ;  /* 0x00181fff26157589 */ /* 0x000e6200000e0000 */
[-C--:B------:R-:W-:Y:S01]  /*16210*/  ISETP.GE.OR P2, PT, R0, R45.reuse, P0 ;  /* 0x0000002d0000720c */ /* 0x080fe20000746670 */
[----:B------:R-:W-:Y:S01]  /*16220*/  VIADD R0, R2, 0x16820 ;  /* 0x0001682002007836 */ /* 0x000fe20000000000 */
[----:B------:R-:W-:Y:S01]  /*16230*/  ISETP.GE.OR P1, PT, R3, R45, P0 ;  /* 0x0000002d0300720c */ /* 0x000fe20000726670 */
[----:B------:R-:W1:Y:S03]  /*16240*/  SHFL.IDX PT, R42, R32, 0x2, 0x181f ;  /* 0x00581f00202a7f89 */ /* 0x000e6600000e0000 */
[----:B------:R-:W-:Y:S01]  /*16250*/  PRMT R0, RZ, 0x654, R0 ;  /* 0x00000654ff007816 */ /* 0x000fe20000000000 */
[----:B------:R-:W1:Y:S03]  /*16260*/  SHFL.IDX PT, R31, R38, 0x1, 0x181f ;  /* 0x00381f00261f7f89 */ /* 0x000e6600000e0000 */
[----:B------:R1:W-:Y:S01]  /*16270*/  SYNCS.ARRIVE.TRANS64.RED.A1T0 RZ, [R0+URZ], RZ ;  /* 0x000000ff00ff79a7 */ /* 0x0003e2000810043f */
[----:B------:R-:W1:Y:S02]  /*16280*/  SHFL.IDX PT, R37, R38, 0x2, 0x181f ;  /* 0x00581f0026257f89 */ /* 0x000e6400000e0000 */
[----:B0-----:R-:W-:-:S02]  /*16290*/  @!P2 LEA R30, P4, R29, R36, 0x1 ;  /* 0x000000241d1ea211 */ /* 0x001fc400078808ff */
[----:B------:R-:W0:Y:S01]  /*162a0*/  SHFL.IDX PT, R32, R32, 0x3, 0x181f ;  /* 0x00781f0020207f89 */ /* 0x000e2200000e0000 */
[----:B-1----:R-:W-:Y:S01]  /*162b0*/  VIADD R0, R40, 0x90 ;  /* 0x0000009028007836 */ /* 0x002fe20000000000 */
[C---:B------:R-:W-:Y:S02]  /*162c0*/  @!P3 LEA R20, P5, R29.reuse, R20, 0x1 ;  /* 0x000000141d14b211 */ /* 0x040fe400078a08ff */
[----:B------:R-:W1:Y:S02]  /*162d0*/  SHFL.IDX PT, R38, R38, 0x3, 0x181f ;  /* 0x00781f0026267f89 */ /* 0x000e6400000e0000 */
[C---:B------:R-:W-:Y:S02]  /*162e0*/  @!P3 LEA.HI.X R21, R29.reuse, R21, R28, 0x1, P5 ;  /* 0x000000151d15b211 */ /* 0x040fe400028f0c1c */
[----:B------:R-:W-:Y:S02]  /*162f0*/  ISETP.GE.OR P0, PT, R0, R45, P0 ;  /* 0x0000002d0000720c */ /* 0x000fe40000706670 */
[----:B------:R-:W-:-:S02]  /*16300*/  @!P1 LEA R36, P5, R29, R42, 0x1 ;  /* 0x0000002a1d249211 */ /* 0x000fc400078a08ff */
        /* <DEDUP_REMOVED lines=10> */
.L_x_14159:
        /* <DEDUP_REMOVED lines=20> */
[----:B------:R-:W0:Y:S01]  /*164f0*/  @P2 LDC R31, c[0x0][0xbec] ;  /* 0x0002fb00ff1f2b82 */ /* 0x000e220000000800 */
[----:B--2---:R-:W-:Y:S05]  /*16500*/  @P1 BRA `(.L_x_14162) ;  /* 0x0000000000101947 */ /* 0x004fea0003800000 */
[----:B------:R-:W-:Y:S05]  /*16510*/  @!P0 BRA `(.L_x_14162) ;  /* 0x00000000000c8947 */ /* 0x000fea0003800000 */
[----:B------:R-:W2:Y:S04]  /*16520*/  LDG.E R7, desc[UR38][R4.64] ;  /* 0x0000002604077981 */ /* 0x000ea8000c1e1900 */
[----:B-----5:R-:W2:Y:S02]  /*16530*/  LDG.E R8, desc[UR38][R4.64+0x4] ;  /* 0x0000042604087981 */ /* 0x020ea4000c1e1900 */
[----:B--2---:R-:W-:-:S07]  /*16540*/  IMAD.IADD R8, R8, 0x1, -R7 ;  /* 0x0000000108087824 */ /* 0x004fce00078e0a07 */
.L_x_14162:
[----:B------:R-:W2:Y:S04]  /*16550*/  LDL R20, [R1+0x40] ;  /* 0x0000400001147983 */ /* 0x000ea80000100800 */
[----:B------:R3:W5:Y:S01]  /*16560*/  LDL R26, [R1+0x18] ;  /* 0x00001800011a7983 */ /* 0x0007620000100800 */
[----:B------:R-:W-:Y:S01]  /*16570*/  BSSY B1, `(.L_x_14163) ;  /* 0x000002d000017945 */ /* 0x000fe20003800000 */
[----:B------:R-:W-:Y:S02]  /*16580*/  SEL R15, R10, RZ, !P0 ;  /* 0x000000ff0a0f7207 */ /* 0x000fe40004000000 */
[----:B------:R-:W-:Y:S02]  /*16590*/  SEL R14, R9, RZ, !P0 ;  /* 0x000000ff090e7207 */ /* 0x000fe40004000000 */
[----:B-----5:R-:W-:-:S02]  /*165a0*/  SHF.R.S32.HI R13, RZ, 0x1f, R0 ;  /* 0x0000001fff0d7819 */ /* 0x020fc40000011400 */
[----:B--2---:R-:W-:Y:S01]  /*165b0*/  SHF.R.S32.HI R12, RZ, 0x1f, R20 ;  /* 0x0000001fff0c7819 */ /* 0x004fe20000011414 */
[----:B---3--:R-:W-:Y:S06]  /*165c0*/  @P3 BRA `(.L_x_14164) ;  /* 0x00000000009c3947 */ /* 0x008fec0003800000 */
        /* <DEDUP_REMOVED lines=39> */
.L_x_14164:
[----:B------:R-:W-:Y:S05]  /*16840*/  BSYNC B1 ;  /* 0x0000000000017941 */ /* 0x000fea0003800000 */
.L_x_14163:
[----:B------:R-:W3:Y:S01]  /*16850*/  @P2 LDC R9, c[0x0][0xbf0] ;  /* 0x0002fc00ff092b82 */ /* 0x000ee20000000800 */
[----:B------:R-:W-:Y:S01]  /*16860*/  ULDC.64 UR4, c[0x0][0xaa0] ;  /* 0x0002a80000047ab9 */ /* 0x000fe20000000a00 */
[----:B------:R-:W-:Y:S01]  /*16870*/  IMAD R3, R3, 0x30, R30 ;  /* 0x0000003003037824 */ /* 0x000fe200078e021e */
[----:B------:R-:W-:Y:S01]  /*16880*/  ULDC.64 UR6, c[0x0][0xa80] ;  /* 0x0002a00000067ab9 */ /* 0x000fe20000000a00 */
[----:B--2---:R-:W-:Y:S02]  /*16890*/  IMAD R5, R13, UR4, RZ ;  /* 0x000000040d057c24 */ /* 0x004fe4000f8e02ff */
[----:B------:R-:W-:Y:S02]  /*168a0*/  IMAD.IADD R10, R26, 0x1, R3 ;  /* 0x000000011a0a7824 */ /* 0x000fe400078e0203 */
        /* <DEDUP_REMOVED lines=8> */
[----:B---3--:R-:W-:Y:S01]  /*16930*/  @P2 SHF.R.U32.HI R3, RZ, R9, R0 ;  /* 0x00000009ff032219 */ /* 0x008fe20000011600 */
        /* <DEDUP_REMOVED lines=29> */
[----:B------:R-:W-:Y:S01]  /*16b10*/  IMAD.IADD R24, R30, 0x1, R26 ;  /* 0x000000011e187824 */ /* 0x000fe200078e021a */
[----:B------:R-:W2:Y:S03]  /*16b20*/  SHFL.IDX PT, R0, R20, RZ, 0x181f ;  /* 0x00181fff14007589 */ /* 0x000ea600000e0000 */
[C---:B------:R-:W-:Y:S01]  /*16b30*/  VIADD R8, R24.reuse, 0x30 ;  /* 0x0000003018087836 */ /* 0x040fe20000000000 */
[----:B------:R-:W3:Y:S01]  /*16b40*/  SHFL.IDX PT, R5, R7, 0x1, 0x181f ;  /* 0x00381f0007057f89 */ /* 0x000ee200000e0000 */
[C---:B------:R-:W-:Y:S01]  /*16b50*/  ISETP.GE.OR P2, PT, R24.reuse, R21, P0 ;  /* 0x000000151800720c */ /* 0x040fe20000746670 */
[----:B------:R-:W-:-:S02]  /*16b60*/  VIADD R10, R24, 0x60 ;  /* 0x00000060180a7836 */ /* 0x000fc40000000000 */
[----:B------:R-:W4:Y:S01]  /*16b70*/  SHFL.IDX PT, R14, R7, 0x2, 0x181f ;  /* 0x00581f00070e7f89 */ /* 0x000f2200000e0000 */
[-C--:B------:R-:W-:Y:S02]  /*16b80*/  ISETP.GE.OR P3, PT, R8, R21.reuse, P0 ;  /* 0x000000150800720c */ /* 0x080fe40000766670 */
[----:B------:R-:W-:Y:S01]  /*16b90*/  ISETP.GE.OR P4, PT, R10, R21, P0 ;  /* 0x000000150a00720c */ /* 0x000fe20000786670 */
[----:B------:R-:W5:Y:S04]  /*16ba0*/  SHFL.IDX PT, R4, R20, 0x1, 0x181f ;  /* 0x00381f0014047f89 */ /* 0x000f6800000e0000 */
[----:B------:R-:W1:Y:S02]  /*16bb0*/  SHFL.IDX PT, R6, R20, 0x2, 0x181f ;  /* 0x00581f0014067f89 */ /* 0x000e6400000e0000 */
[----:B0-----:R-:W-:-:S04]  /*16bc0*/  @!P2 LEA R10, P5, R29, R3, 0x1 ;  /* 0x000000031d0aa211 */ /* 0x001fc800078a08ff */
[C---:B--2---:R-:W-:Y:S02]  /*16bd0*/  @!P2 LEA.HI.X R3, R29.reuse, R0, R28, 0x1, P5 ;  /* 0x000000001d03a211 */ /* 0x044fe400028f0c1c */
[----:B------:R0:W2:Y:S01]  /*16be0*/  SHFL.IDX PT, R0, R20, 0x3, 0x181f ;  /* 0x00781f0014007f89 */ /* 0x0000a200000e0000 */
[C---:B---3--:R-:W-:Y:S02]  /*16bf0*/  @!P3 LEA R8, P1, R29.reuse, R5, 0x1 ;  /* 0x000000051d08b211 */ /* 0x048fe400078208ff */
[----:B------:R-:W-:Y:S01]  /*16c00*/  @!P2 IMAD.MOV.U32 R11, RZ, RZ, R3 ;  /* 0x000000ffff0ba224 */ /* 0x000fe200078e0003 */
[----:B----4-:R-:W-:-:S04]  /*16c10*/  @!P4 LEA R25, P5, R29, R14, 0x1 ;  /* 0x0000000e1d19c211 */ /* 0x010fc800078a08ff */
[----:B------:R0:W-:Y:S01]  /*16c20*/  @!P2 ST.E.128 desc[UR38][R10.64], RZ ;  /* 0x000000ff0a00a985 */ /* 0x0001e2000c101d26 */
[C-C-:B-----5:R-:W-:Y:S01]  /*16c30*/  @!P3 LEA.HI.X R9, R29.reuse, R4, R28.reuse, 0x1, P1 ;  /* 0x000000041d09b211 */ /* 0x160fe200008f0c1c */
[----:B------:R-:W-:Y:S02]  /*16c40*/  @!P4 IMAD.MOV.U32 R4, RZ, RZ, R25 ;  /* 0x000000ffff04c224 */ /* 0x000fe400078e0019 */
[----:B------:R0:W3:Y:S01]  /*16c50*/  SHFL.IDX PT, R14, R7, 0x3, 0x181f ;  /* 0x00781f00070e7f89 */ /* 0x0000e200000e0000 */
[----:B-1----:R-:W-:-:S03]  /*16c60*/  @!P4 LEA.HI.X R5, R29, R6, R28, 0x1, P5 ;  /* 0x000000061d05c211 */ /* 0x002fc600028f0c1c */
[----:B------:R0:W-:Y:S04]  /*16c70*/  @!P3 ST.E.128 desc[UR38][R8.64], RZ ;  /* 0x000000ff0800b985 */ /* 0x0001e8000c101d26 */
[----:B------:R0:W-:Y:S02]  /*16c80*/  @!P4 ST.E.128 desc[UR38][R4.64], RZ ;  /* 0x000000ff0400c985 */ /* 0x0001e4000c101d26 */
.L_x_14364:
[----:B------:R-:W-:-:S05]  /*16c90*/  VIADD R24, R24, 0x90 ;  /* 0x0000009018187836 */ /* 0x000fca0000000000 */
[----:B------:R-:W-:-:S13]  /*16ca0*/  ISETP.GE.OR P0, PT, R24, R21, P0 ;  /* 0x000000151800720c */ /* 0x000fda0000706670 */
[----:B---3--:R-:W-:-:S04]  /*16cb0*/  @!P0 LEA R14, P1, R29, R14, 0x1 ;  /* 0x0000000e1d0e8211 */ /* 0x008fc800078208ff */
[----:B--2---:R-:W-:-:S05]  /*16cc0*/  @!P0 LEA.HI.X R15, R29, R0, R28, 0x1, P1 ;  /* 0x000000001d0f8211 */ /* 0x004fca00008f0c1c */
[----:B------:R1:W-:Y:S04]  /*16cd0*/  @!P0 ST.E.128 desc[UR38][R14.64], RZ ;  /* 0x000000ff0e008985 */ /* 0x0003e8000c101d26 */
.L_x_14161:
[----:B------:R-:W-:Y:S05]  /*16ce0*/  BSYNC B0 ;  /* 0x0000000000007941 */ /* 0x000fea0003800000 */
.L_x_14158:
[----:B------:R-:W-:Y:S02]  /*16cf0*/  ULDC UR4, c[0x0][0xc3c] ;  /* 0x00030f0000047ab9 */ /* 0x000fe40000000800 */
[----:B------:R-:W-:-:S13]  /*16d00*/  ISETP.GE.AND P0, PT, R35, UR4, PT ;  /* 0x0000000423007c0c */ /* 0x000fda000bf06270 */
[----:B------:R-:W-:Y:S05]  /*16d10*/  @!P0 BRA `(.L_x_14166) ;  /* 0xfffffea000b88947 */ /* 0x000fea000383ffff */
[----:B------:R-:W-:Y:S05]  /*16d20*/  BRA `(.L_x_13974) ;  /* 0x0000006c00447947 */ /* 0x000fea0003800000 */
.L_x_13972:
        /* <DEDUP_REMOVED lines=18> */
.L_x_14167:
        /* <DEDUP_REMOVED lines=42> */
.L_x_14173:
        /* <DEDUP_REMOVED lines=12> */
.L_x_14172:
[----:B------:R-:W-:Y:S05]  /*171b0*/  BSYNC B0 ;  /* 0x0000000000007941 */ /* 0x000fea0003800000 */
.L_x_14171:
        /* <DEDUP_REMOVED lines=21> */
.L_x_14169:
        /* <DEDUP_REMOVED lines=21> */
.L_x_14174:
        /* <DEDUP_REMOVED lines=58> */
.L_x_14170:
[----:B------:R-:W-:Y:S02]  /*17800*/  IMAD.MOV.U32 R17, RZ, RZ, RZ ;  /* 0x000000ffff117224 */ /* 0x000fe400078e00ff */
[----:B------:R-:W-:Y:S02]  /*17810*/  IMAD.U32 R16, RZ, RZ, UR6 ;  /* 0x00000006ff107e24 */ /* 0x000fe4000f8e00ff */
[----:B------:R-:W-:-:S07]  /*17820*/  IMAD.MOV.U32 R18, RZ, RZ, RZ ;  /* 0x000000ffff127224 */ /* 0x000fce00078e00ff */
.L_x_14175:
[----:B------:R-:W-:-:S13]  /*17830*/  ISETP.NE.AND P0, PT, R5, RZ, PT ;  /* 0x000000ff0500720c */ /* 0x000fda0003f05270 */
[----:B------:R-:W0:Y:S01]  /*17840*/  @!P0 S2R R3, SR_CgaCtaId ;  /* 0x0000000000038919 */ /* 0x000e220000008800 */
[----:B------:R-:W-:-:S04]  /*17850*/  @!P0 MOV R0, 0x400 ;  /* 0x0000040000008802 */ /* 0x000fc80000000f00 */
[----:B0-----:R-:W-:-:S05]  /*17860*/  @!P0 LEA R0, R3, R0, 0x18 ;  /* 0x0000000003008211 */ /* 0x001fca00078ec0ff */
[----:B------:R2:W-:Y:S01]  /*17870*/  @!P0 STS.128 [R0+0x168d0], R16 ;  /* 0x0168d01000008388 */ /* 0x0005e20000000c00 */
[----:B------:R-:W-:Y:S06]  /*17880*/  BAR.ARV 0x5, 0x200 ;  /* 0x0148000000007b1d */ /* 0x000fec0000002000 */
.L_x_14168:
        /* <DEDUP_REMOVED lines=12> */
[----:B------:R-:W-:Y:S01]  /*17950*/  ULDC.64 UR40, c[0x0][0x198] ;  /* 0x0000660000287ab9 */ /* 0x000fe20000000a00 */
[----:B------:R-:W-:Y:S01]  /*17960*/  IMAD.MOV.U32 R27, RZ, RZ, RZ ;  /* 0x000000ffff1b7224 */ /* 0x000fe200078e00ff */
[----:B------:R-:W-:Y:S01]  /*17970*/  ULDC UR37, c[0x0][0xc] ;  /* 0x0000030000257ab9 */ /* 0x000fe20000000800 */
[----:B------:R-:W-:Y:S02]  /*17980*/  IMAD.MOV.U32 R23, RZ, RZ, RZ ;  /* 0x000000ffff177224 */ /* 0x000fe400078e00ff */
[----:B------:R-:W-:Y:S01]  /*17990*/  IMAD.MOV.U32 R26, RZ, RZ, 0x1 ;  /* 0x00000001ff1a7424 */ /* 0x000fe200078e00ff */
[----:B---3--:R-:W-:-:S06]  /*179a0*/  ULEA UR4, UR5, UR4, 0x18 ;  /* 0x0000000405047291 */ /* 0x008fcc000f8ec03f */
[----:B------:R-:W-:Y:S01]  /*179b0*/  IMAD.U32 R22, RZ, RZ, UR4 ;  /* 0x00000004ff167e24 */ /* 0x000fe2000f8e00ff */
[C---:B-1----:R-:W-:Y:S01]  /*179c0*/  LOP3.LUT R4, R5.reuse, 0x7f, RZ, 0xc0, !PT ;  /* 0x0000007f05047812 */ /* 0x042fe200078ec0ff */
[----:B--2---:R-:W-:-:S04]  /*179d0*/  IMAD.SHL.U32 R0, R5, 0x8, RZ ;  /* 0x0000000805007824 */ /* 0x004fc800078e00ff */
[----:B------:R-:W-:Y:S01]  /*179e0*/  IMAD.SHL.U32 R3, R4, 0x8, RZ ;  /* 0x0000000804037824 */ /* 0x000fe200078e00ff */
[----:B0-----:R-:W-:Y:S02]  /*179f0*/  LOP3.LUT R2, R0, 0x1f8, RZ, 0xc0, !PT ;  /* 0x000001f800027812 */ /* 0x001fe400078ec0ff */
[----:B------:R-:W-:Y:S02]  /*17a00*/  SHF.R.U32.HI R4, RZ, 0x3, R4 ;  /* 0x00000003ff047819 */ /* 0x000fe40000011604 */
[----:B------:R-:W-:-:S04]  /*17a10*/  LOP3.LUT R2, R2, 0x38, R5, 0x78, !PT ;  /* 0x0000003802027812 */ /* 0x000fc800078e7805 */
[----:B------:R-:W-:Y:S01]  /*17a20*/  LOP3.LUT R3, R2, 0x200, R3, 0xf8, !PT ;  /* 0x0000020002037812 */ /* 0x000fe200078ef803 */
[----:B------:R-:W-:-:S04]  /*17a30*/  IMAD.SHL.U32 R2, R5, 0x10, RZ ;  /* 0x0000001005027824 */ /* 0x000fc800078e00ff */
[----:B------:R-:W-:Y:S01]  /*17a40*/  IMAD R0, R3, 0x2, R22 ;  /* 0x0000000203007824 */ /* 0x000fe200078e0216 */
[----:B------:R-:W-:-:S04]  /*17a50*/  LOP3.LUT R2, R4, 0x70, R2, 0xf8, !PT ;  /* 0x0000007004027812 */ /* 0x000fc800078ef802 */
[----:B------:R4:W-:Y:S03]  /*17a60*/  STL [R1+0xc], R0 ;  /* 0x00000c0001007387 */ /* 0x0009e60000100800 */
.L_x_14314:
[----:B------:R-:W-:Y:S05]  /*17a70*/  YIELD ;  /* 0x0000000000007946 */ /* 0x000fea0003800000 */
[----:B------:R-:W-:Y:S01]  /*17a80*/  ULDC.64 UR4, c[0x0][0xa28] ;  /* 0x00028a0000047ab9 */ /* 0x000fe20000000a00 */
[----:B------:R-:W-:Y:S02]  /*17a90*/  CS2R R6, SRZ ;  /* 0x0000000000067805 */ /* 0x000fe4000001ff00 */
[----:B------:R-:W-:Y:S01]  /*17aa0*/  ISETP.NE.U32.AND P0, PT, RZ, UR4, PT ;  /* 0x00000004ff007c0c */ /* 0x000fe2000bf05070 */
[----:B0-----:R-:W0:Y:S01]  /*17ab0*/  LDC.64 R8, c[0x0][0xa00] ;  /* 0x00028000ff087b82 */ /* 0x001e220000000a00 */
[----:B------:R-:W-:Y:S01]  /*17ac0*/  ULDC.64 UR6, c[0x0][0xa08] ;  /* 0x0002820000067ab9 */ /* 0x000fe20000000a00 */
[----:B------:R-:W-:Y:S01]  /*17ad0*/  ULDC.64 UR8, c[0x0][0xa10] ;  /* 0x0002840000087ab9 */ /* 0x000fe20000000a00 */
[----:B------:R-:W-:Y:S01]  /*17ae0*/  ISETP.NE.AND.EX P0, PT, RZ, UR5, PT, P0 ;  /* 0x00000005ff007c0c */ /* 0x000fe2000bf05300 */
[----:B------:R-:W-:-:S04]  /*17af0*/  ULDC.64 UR4, c[0x0][0xa18] ;  /* 0x0002860000047ab9 */ /* 0x000fc80000000a00 */
[----:B-1----:R-:W1:Y:S08]  /*17b00*/  LDC.64 R4, c[0x0][0xa08] ;  /* 0x00028200ff047b82 */ /* 0x002e700000000a00 */
[----:B--2---:R-:W2:Y:S02]  /*17b10*/  @P0 LDC.64 R2, c[0x0][0xa28] ;  /* 0x00028a00ff020b82 */ /* 0x004ea40000000a00 */
[----:B--2---:R-:W-:-:S05]  /*17b20*/  @P0 IMAD.WIDE R2, R19, 0x4, R2 ;  /* 0x0000000413020825 */ /* 0x004fca00078e0202 */
[----:B------:R2:W5:Y:S01]  /*17b30*/  @P0 LDG.E R7, desc[UR38][R2.64] ;  /* 0x0000002602070981 */ /* 0x000562000c1e1900 */
[----:B------:R-:W-:Y:S01]  /*17b40*/  ISETP.NE.U32.AND P0, PT, RZ, UR4, PT ;  /* 0x00000004ff007c0c */ /* 0x000fe2000bf05070 */
[----:B0-----:R-:W-:Y:S01]  /*17b50*/  IMAD.WIDE R8, R19, 0x4, R8 ;  /* 0x0000000413087825 */ /* 0x001fe200078e0208 */
[----:B------:R-:W-:Y:S02]  /*17b60*/  ISETP.NE.U32.AND P2, PT, RZ, UR6, PT ;  /* 0x00000006ff007c0c */ /* 0x000fe4000bf45070 */
[----:B------:R-:W-:Y:S01]  /*17b70*/  ISETP.NE.AND.EX P0, PT, RZ, UR5, PT, P0 ;  /* 0x00000005ff007c0c */ /* 0x000fe2000bf05300 */
[----:B------:R-:W-:Y:S01]  /*17b80*/  ULDC.64 UR4, c[0x0][0xa00] ;  /* 0x0002800000047ab9 */ /* 0x000fe20000000a00 */
[----:B------:R-:W-:Y:S01]  /*17b90*/  ISETP.NE.U32.AND P4, PT, RZ, UR8, PT ;  /* 0x00000008ff007c0c */ /* 0x000fe2000bf85070 */
[----:B------:R-:W-:Y:S01]  /*17ba0*/  IMAD.MOV.U32 R28, RZ, RZ, RZ ;  /* 0x000000ffff1c7224 */ /* 0x000fe200078e00ff */
[----:B------:R-:W-:Y:S01]  /*17bb0*/  ISETP.NE.U32.AND P1, PT, RZ, UR4, PT ;  /* 0x00000004ff007c0c */ /* 0x000fe2000bf25070 */
[----:B--2---:R-:W0:Y:S01]  /*17bc0*/  LDC.64 R2, c[0x0][0xa10] ;  /* 0x00028400ff027b82 */ /* 0x004e220000000a00 */
[----:B----4-:R-:W-:-:S02]  /*17bd0*/  IMAD.MOV.U32 R0, RZ, RZ, RZ ;  /* 0x000000ffff007224 */ /* 0x010fc400078e00ff */
[----:B------:R-:W-:Y:S01]  /*17be0*/  ISETP.NE.AND.EX P3, PT, RZ, UR5, PT, P1 ;  /* 0x00000005ff007c0c */ /* 0x000fe2000bf65310 */
[----:B-1----:R-:W-:-:S04]  /*17bf0*/  IMAD.WIDE R4, R19, 0x4, R4 ;  /* 0x0000000413047825 */ /* 0x002fc800078e0204 */
[----:B------:R-:W1:Y:S01]  /*17c00*/  @P0 LDC.64 R10, c[0x0][0xa18] ;  /* 0x00028600ff0a0b82 */ /* 0x000e620000000a00 */
[----:B------:R-:W-:Y:S01]  /*17c10*/  ULDC UR4, c[0x0][0x288] ;  /* 0x0000a20000047ab9 */ /* 0x000fe20000000800 */
[----:B------:R-:W-:Y:S02]  /*17c20*/  ISETP.NE.AND.EX P1, PT, RZ, UR7, PT, P2 ;  /* 0x00000007ff007c0c */ /* 0x000fe4000bf25320 */
[----:B------:R-:W-:-:S04]  /*17c30*/  ISETP.NE.AND.EX P2, PT, RZ, UR9, PT, P4 ;  /* 0x00000009ff007c0c */ /* 0x000fc8000bf45340 */
[----:B------:R-:W2:Y:S07]  /*17c40*/  @P3 LDG.E R6, desc[UR38][R8.64] ;  /* 0x0000002608063981 */ /* 0x000eae000c1e1900 */
[----:B------:R-:W5:Y:S01]  /*17c50*/  @P1 LDG.E R28, desc[UR38][R4.64] ;  /* 0x00000026041c1981 */ /* 0x000f62000c1e1900 */
        /* <DEDUP_REMOVED lines=24> */
.L_x_14177:
        /* <DEDUP_REMOVED lines=9> */
.L_x_14178:
[----:B------:R-:W-:Y:S05]  /*17e70*/  @!P1 BRA `(.L_x_14179) ;  /* 0x00000000000c9947 */ /* 0x000fea0003800000 */
[----:B------:R-:W2:Y:S04]  /*17e80*/  LDG.E R10, desc[UR38][R4.64] ;  /* 0x00000026040a7981 */ /* 0x000ea8000c1e1900 */
[----:B------:R-:W2:Y:S02]  /*17e90*/  LDG.E R9, desc[UR38][R4.64+0x4] ;  /* 0x0000042604097981 */ /* 0x000ea4000c1e1900 */
[----:B--2---:R-:W-:-:S07]  /*17ea0*/  IMAD.IADD R10, R9, 0x1, -R10 ;  /* 0x00000001090a7824 */ /* 0x004fce00078e0a0a */
.L_x_14179:
[----:B-1----:R-:W2:Y:S01]  /*17eb0*/  @P2 LDG.E R4, desc[UR38][R2.64] ;  /* 0x0000002602042981 */ /* 0x002ea2000c1e1900 */
[----:B------:R-:W1:Y:S03]  /*17ec0*/  LDC R8, c[0x0][0x448] ;  /* 0x00011200ff087b82 */ /* 0x000e660000000800 */
[----:B------:R3:W2:Y:S01]  /*17ed0*/  @P2 LDG.E R5, desc[UR38][R2.64+0x4] ;  /* 0x0000042602052981 */ /* 0x0006a2000c1e1900 */
[----:B------:R-:W-:Y:S02]  /*17ee0*/  IMAD R13, R17, 0xc0, RZ ;  /* 0x000000c0110d7824 */ /* 0x000fe400078e02ff */
[----:B-----5:R-:W-:Y:S02]  /*17ef0*/  IMAD.IADD R7, R10, 0x1, -R7 ;  /* 0x000000010a077824 */ /* 0x020fe400078e0a07 */
[----:B------:R-:W-:Y:S01]  /*17f00*/  VIADD R10, R13, 0xbf ;  /* 0x000000bf0d0a7836 */ /* 0x000fe20000000000 */
[----:B------:R4:W-:Y:S01]  /*17f10*/  STL [R1+0x10], R13 ;  /* 0x0000100d01007387 */ /* 0x0009e20000100800 */
[----:B-1----:R-:W-:-:S13]  /*17f20*/  ISETP.NE.AND P1, PT, R8, 0x1, PT ;  /* 0x000000010800780c */ /* 0x002fda0003f25270 */
[----:B---3--:R-:W1:Y:S08]  /*17f30*/  @P1 LDC R3, c[0x0][0x44c] ;  /* 0x00011300ff031b82 */ /* 0x008e700000000800 */
[----:B------:R-:W3:Y:S01]  /*17f40*/  @P1 LDC R2, c[0x0][0x450] ;  /* 0x00011400ff021b82 */ /* 0x000ee20000000800 */
[----:B--2---:R-:W-:Y:S02]  /*17f50*/  @P2 IMAD.IADD R6, R5, 0x1, -R4 ;  /* 0x0000000105062824 */ /* 0x004fe400078e0a04 */
[----:B-1----:R-:W-:-:S04]  /*17f60*/  @P1 IMAD.HI.U32 R5, R10, R3, RZ ;  /* 0x000000030a051227 */ /* 0x002fc800078e00ff */
[----:B------:R-:W-:Y:S01]  /*17f70*/  IMAD.IADD R8, R7, 0x1, R6 ;  /* 0x0000000107087824 */ /* 0x000fe200078e0206 */
[----:B---3--:R-:W-:-:S03]  /*17f80*/  @P1 SHF.R.U32.HI R10, RZ, R2, R5 ;  /* 0x00000002ff0a1219 */ /* 0x008fc60000011605 */
        /* <DEDUP_REMOVED lines=21> */
.L_x_14182:
[----:B------:R-:W-:-:S13]  /*180e0*/  ISETP.NE.AND P0, PT, R3, 0x1, PT ;  /* 0x000000010300780c */ /* 0x000fda0003f05270 */
[----:B------:R-:W1:Y:S02]  /*180f0*/  @P0 LDC.64 R4, c[0x0][0x9e8] ;  /* 0x00027a00ff040b82 */ /* 0x000e640000000a00 */
[----:B-1----:R-:W-:-:S05]  /*18100*/  @P0 IMAD.HI.U32 R4, R11, R4, RZ ;  /* 0x000000040b040227 */ /* 0x002fca00078e00ff */
[----:B------:R-:W-:-:S07]  /*18110*/  @P0 SHF.R.U32.HI R11, RZ, R5, R4 ;  /* 0x00000005ff0b0219 */ /* 0x000fce0000011604 */
.L_x_14183:
[----:B------:R-:W-:Y:S05]  /*18120*/  BSYNC B0 ;  /* 0x0000000000007941 */ /* 0x000fea0003800000 */
.L_x_14181:
[----:B------:R-:W-:-:S05]  /*18130*/  IMAD R11, R11, R3, R3 ;  /* 0x000000030b0b7224 */ /* 0x000fca00078e0203 */
[----:B------:R-:W-:-:S07]  /*18140*/  VIMNMX R2, R2, R11, PT ;  /* 0x0000000b02027248 */ /* 0x000fce0003fe0100 */
.L_x_14180:
        /* <DEDUP_REMOVED lines=20> */
.L_x_14186:
[----:B------:R-:W-:-:S13]  /*18290*/  ISETP.NE.AND P0, PT, R3, 0x1, PT ;  /* 0x000000010300780c */ /* 0x000fda0003f05270 */
[----:B------:R-:W1:Y:S02]  /*182a0*/  @P0 LDC.64 R4, c[0x0][0x9e8] ;  /* 0x00027a00ff040b82 */ /* 0x000e640000000a00 */
[----:B-1----:R-:W-:-:S05]  /*182b0*/  @P0 IMAD.HI.U32 R4, R11, R4, RZ ;  /* 0x000000040b040227 */ /* 0x002fca00078e00ff */
[----:B------:R-:W-:-:S07]  /*182c0*/  @P0 SHF.R.U32.HI R11, RZ, R5, R4 ;  /* 0x00000005ff0b0219 */ /* 0x000fce0000011604 */
.L_x_14187:
[----:B------:R-:W-:Y:S05]  /*182d0*/  BSYNC B0 ;  /* 0x0000000000007941 */ /* 0x000fea0003800000 */
.L_x_14185:
[----:B------:R-:W-:-:S05]  /*182e0*/  IMAD R3, R11, R3, RZ ;  /* 0x000000030b037224 */ /* 0x000fca00078e02ff */
[----:B------:R-:W-:-:S07]  /*182f0*/  VIMNMX R10, R10, R3, !PT ;  /* 0x000000030a0a7248 */ /* 0x000fce0007fe0100 */
.L_x_14184:
[----:B------:R-:W-:Y:S01]  /*18300*/  VIADD R2, R2, 0x7f ;  /* 0x0000007f02027836 */ /* 0x000fe20000000000 */
[----:B------:R-:W-:Y:S04]  /*18310*/  BSSY B0, `(.L_x_14188) ;  /* 0x00000dd000007945 */ /* 0x000fe80003800000 */
[----:B------:R-:W-:-:S04]  /*18320*/  SHF.R.S32.HI R3, RZ, 0x1f, R2 ;  /* 0x0000001fff037819 */ /* 0x000fc80000011402 */
[----:B------:R-:W-:Y:S02]  /*18330*/  LEA.HI R3, R3, R2, RZ, 0x7 ;  /* 0x0000000203037211 */ /* 0x000fe400078f38ff */
[----:B------:R-:W-:Y:S02]  /*18340*/  SHF.R.S32.HI R2, RZ, 0x1f, R10 ;  /* 0x0000001fff027819 */ /* 0x000fe4000001140a */
[----:B------:R-:W-:Y:S02]  /*18350*/  SHF.R.S32.HI R4, RZ, 0x7, R3 ;  /* 0x00000007ff047819 */ /* 0x000fe40000011403 */
[----:B------:R-:W-:Y:S02]  /*18360*/  LEA.HI R2, R2, R10, RZ, 0x7 ;  /* 0x0000000a02027211 */ /* 0x000fe400078f38ff */
[----:B------:R-:W-:Y:S02]  /*18370*/  VIMNMX R4, R17, R4, PT ;  /* 0x0000000411047248 */ /* 0x000fe40003fe0100 */
[----:B------:R-:W-:-:S04]  /*18380*/  SHF.R.S32.HI R2, RZ, 0x7, R2 ;  /* 0x00000007ff027819 */ /* 0x000fc80000011402 */
[----:B------:R-:W-:-:S05]  /*18390*/  VIMNMX R2, RZ, R2, !PT ;  /* 0x00000002ff027248 */ /* 0x000fca0007fe0100 */
[--C-:B------:R-:W-:Y:S02]  /*183a0*/  IMAD R2, R2, 0x80, -R7.reuse ;  /* 0x0000008002027824 */ /* 0x100fe400078e0a07 */
[----:B------:R-:W-:-:S03]  /*183b0*/  IMAD R7, R4, 0x80, -R7 ;  /* 0x0000008004077824 */ /* 0x000fc600078e0a07 */
[----:B------:R-:W-:Y:S02]  /*183c0*/  VIMNMX R2, RZ, R2, !PT ;  /* 0x00000002ff027248 */ /* 0x000fe40007fe0100 */
[----:B------:R-:W-:Y:S02]  /*183d0*/  VIMNMX R7, R7, R6, PT ;  /* 0x0000000607077248 */ /* 0x000fe40003fe0100 */
[----:B------:R-:W-:Y:S02]  /*183e0*/  SHF.R.U32.HI R4, RZ, 0x7, R2 ;  /* 0x00000007ff047819 */ /* 0x000fe40000011602 */
[----:B------:R-:W-:-:S13]  /*183f0*/  ISETP.GT.AND P0, PT, R7, R2, PT ;  /* 0x000000020700720c */ /* 0x000fda0003f04270 */
[----:B------:R-:W-:-:S05]  /*18400*/  @P0 VIADD R3, R7, 0x7f ;  /* 0x0000007f07030836 */ /* 0x000fca0000000000 */
[----:B------:R-:W-:-:S04]  /*18410*/  @P0 SHF.R.S32.HI R2, RZ, 0x1f, R3 ;  /* 0x0000001fff020819 */ /* 0x000fc80000011403 */
[----:B------:R-:W-:Y:S01]  /*18420*/  @P0 LEA.HI R2, R2, R3, RZ, 0x7 ;  /* 0x0000000302020211 */ /* 0x000fe200078f38ff */
[----:B------:R-:W-:-:S03]  /*18430*/  IMAD.MOV.U32 R3, RZ, RZ, R4 ;  /* 0x000000ffff037224 */ /* 0x000fc600078e0004 */
[----:B------:R-:W-:Y:S02]  /*18440*/  @P0 SHF.R.S32.HI R3, RZ, 0x7, R2 ;  /* 0x00000007ff030819 */ /* 0x000fe40000011402 */
[----:B------:R-:W-:Y:S02]  /*18450*/  PLOP3.LUT P0, PT, PT, PT, PT, 0x80, 0x0 ;  /* 0x000000000000781c */ /* 0x000fe40003f0f070 */
        /* <DEDUP_REMOVED lines=9> */
.L_x_14367:
[----:B--2---:R-:W-:Y:S02]  /*184f0*/  ISETP.NE.AND P0, PT, R14, RZ, PT ;  /* 0x000000ff0e00720c */ /* 0x004fe40003f05270 */
[----:B------:R-:W-:-:S11]  /*18500*/  PLOP3.LUT P6, PT, PT, PT, PT, 0x8, 0x0 ;  /* 0x000000000000781c */ /* 0x000fd60003fce170 */
[----:B------:R-:W-:Y:S05]  /*18510*/  @P0 BRA `(.L_x_14191) ;  /* 0x00000000000c0947 */ /* 0x000fea0003800000 */
[----:B------:R-:W-:-:S03]  /*18520*/  UMOV UR4, 0xffffffff ;  /* 0xffffffff00047882 */ /* 0x000fc60000000000 */
[----:B------:R-:W-:Y:S05]  /*18530*/  BRA.DIV UR4, `(.L_x_14192) ;  /* 0x0000006a04287947 */ /* 0x000fea000b800000 */
[----:B------:R-:W-:-:S13]  /*18540*/  ELECT P6, URZ, PT ;  /* 0x00000000003f782f */ /* 0x000fda00038c0000 */
.L_x_14191:
        /* <DEDUP_REMOVED lines=9> */
.L_x_14370:
[----:B------:R-:W-:Y:S05]  /*185e0*/  BSYNC B1 ;  /* 0x0000000000017941 */ /* 0x000fea0003800000 */
.L_x_14193:
[----:B------:R-:W-:Y:S04]  /*185f0*/  BSSY B1, `(.L_x_14195) ;  /* 0x000004f000017945 */ /* 0x000fe80003800000 */
[----:B------:R-:W-:Y:S05]  /*18600*/  @!P6 BRA `(.L_x_14196) ;  /* 0x000000040034e947 */ /* 0x000fea0003800000 */
[----:B------:R-:W2:Y:S01]  /*18610*/  S2R R6, SR_TID.X ;  /* 0x0000000000067919 */ /* 0x000ea20000002100 */
[----:B-1----:R-:W-:Y:S01]  /*18620*/  IMAD R5, R27, 0x8, R22 ;  /* 0x000000081b057824 */ /* 0x002fe200078e0216 */
[----:B------:R-:W-:Y:S01]  /*18630*/  BSSY B2, `(.L_x_14197) ;  /* 0x0000006000027945 */ /* 0x000fe20003800000 */
[----:B--2---:R-:W-:Y:S02]  /*18640*/  LOP3.LUT R7, R6, 0x7f, RZ, 0xc0, !PT ;  /* 0x0000007f06077812 */ /* 0x004fe400078ec0ff */
[----:B------:R-:W-:Y:S02]  /*18650*/  SHF.L.U32 R6, R29, 0x1f, RZ ;  /* 0x0000001f1d067819 */ /* 0x000fe400000006ff */
[----:B------:R-:W-:Y:S02]  /*18660*/  ISETP.NE.AND P1, PT, R7, RZ, PT ;  /* 0x000000ff0700720c */ /* 0x000fe40003f25270 */
[----:B------:R-:W1:Y:S02]  /*18670*/  SYNCS.PHASECHK.TRANS64.TRYWAIT P0, [R5+URZ+0x168a0], R6 ;  /* 0x0168a006050075a7 */ /* 0x000e64000800017f */
[----:B-1----:R-:W-:Y:S09]  /*18680*/  @!P0 BRA `(.L_x_14198) ;  /* 0x0000006800088947 */ /* 0x002ff20003800000 */
.L_x_14371:
[----:B------:R-:W-:Y:S05]  /*18690*/  BSYNC B2 ;  /* 0x0000000000027941 */ /* 0x000fea0003800000 */
.L_x_14197:
[----:B------:R-:W-:Y:S04]  /*186a0*/  BSSY B2, `(.L_x_14199) ;  /* 0x0000009000027945 */ /* 0x000fe80003800000 */
[----:B------:R-:W-:Y:S05]  /*186b0*/  @P1 BRA `(.L_x_14200) ;  /* 0x00000000001c1947 */ /* 0x000fea0003800000 */
[----:B------:R-:W2:Y:S02]  /*186c0*/  S2R R7, SR_TID.X ;  /* 0x0000000000077919 */ /* 0x000ea40000002100 */
[----:B--2---:R-:W-:Y:S01]  /*186d0*/  LOP3.LUT R10, R7, 0x1f, RZ, 0xc0, !PT ;  /* 0x0000001f070a7812 */ /* 0x004fe200078ec0ff */
[----:B------:R-:W-:-:S03]  /*186e0*/  IMAD.MOV.U32 R7, RZ, RZ, 0x4000 ;  /* 0x00004000ff077424 */ /* 0x000fc600078e00ff */
[----:B------:R-:W-:Y:S01]  /*186f0*/  ISETP.NE.AND P0, PT, R10, RZ, PT ;  /* 0x000000ff0a00720c */ /* 0x000fe20003f05270 */
[----:B------:R2:W-:-:S12]  /*18700*/  SYNCS.ARRIVE.TRANS64 RZ, [R5+URZ+0x16890], R7 ;  /* 0x0168900705ff79a7 */ /* 0x0005d8000800003f */
[----:B--2---:R-:W-:Y:S05]  /*18710*/  @!P0 BRA `(.L_x_14200) ;  /* 0x0000000000048947 */ /* 0x004fea0003800000 */
[----:B------:R-:W-:Y:S01]  /*18720*/  BPT.TRAP 0x1 ;  /* 0x000000040000795c */ /* 0x000fe20000300000 */
.L_x_14200:
[----:B------:R-:W-:Y:S05]  /*18730*/  BSYNC B2 ;  /* 0x0000000000027941 */ /* 0x000fea0003800000 */
.L_x_14199:
        /* <DEDUP_REMOVED lines=11> */
[----:B------:R-:W-:Y:S01]  /*187f0*/  UMOV UR7, 0x12f00000 ;  /* 0x12f0000000077882 */ /* 0x000fe20000000000 */
[----:B0-----:R-:W-:-:S08]  /*18800*/  VIADD R12, R5, 0x16890 ;  /* 0x00016890050c7836 */ /* 0x001fd00000000000 */
.L_x_14201:
        /* <DEDUP_REMOVED lines=13> */
.L_x_14372:
[----:B------:R-:W-:Y:S05]  /*188e0*/  BSYNC B2 ;  /* 0x0000000000027941 */ /* 0x000fea0003800000 */
.L_x_14202:
        /* <DEDUP_REMOVED lines=11> */
.L_x_14205:
[----:B------:R-:W-:Y:S05]  /*189a0*/  BSYNC B2 ;  /* 0x0000000000027941 */ /* 0x000fea0003800000 */
.L_x_14204:
[----:B------:R-:W-:Y:S01]  /*189b0*/  R2UR UR10, R13 ;  /* 0x000000000d0a72ca */ /* 0x000fe200000e0000 */
[----:B------:R-:W-:Y:S01]  /*189c0*/  IMAD R11, R11, 0x2, R22 ;  /* 0x000000020b0b7824 */ /* 0x000fe200078e0216 */
[----:B------:R-:W-:Y:S01]  /*189d0*/  R2UR UR6, R14 ;  /* 0x000000000e0672ca */ /* 0x000fe200000e0000 */
[----:B------:R-:W-:Y:S01]  /*189e0*/  UIADD3 UR4, UP0, UR40, 0x670, URZ ;  /* 0x0000067028047890 */ /* 0x000fe2000ff1e03f */
[----:B------:R-:W-:Y:S01]  /*189f0*/  R2UR UR7, R15 ;  /* 0x000000000f0772ca */ /* 0x000fe200000e0000 */
[----:B01----:R-:W-:Y:S01]  /*18a00*/  VIADD R5, R5, 0x168b0 ;  /* 0x000168b005057836 */ /* 0x003fe20000000000 */
[----:B------:R-:W-:Y:S01]  /*18a10*/  PLOP3.LUT P0, PT, PT, PT, PT, 0x80, 0x0 ;  /* 0x000000000000781c */ /* 0x000fe20003f0f070 */
[----:B------:R-:W-:Y:S01]  /*18a20*/  VIADD R11, R11, 0x400 ;  /* 0x000004000b0b7836 */ /* 0x000fe20000000000 */
[----:B------:R-:W-:-:S12]  /*18a30*/  UIADD3.X UR5, URZ, UR41, URZ, UP0, !UPT ;  /* 0x000000293f057290 */ /* 0x000fd800087fe43f */
.L_x_14206:
        /* <DEDUP_REMOVED lines=10> */
.L_x_14196:
[----:B------:R-:W-:Y:S05]  /*18ae0*/  BSYNC B1 ;  /* 0x0000000000017941 */ /* 0x000fea0003800000 */
.L_x_14195:
[----:B------:R-:W-:Y:S01]  /*18af0*/  VIADD R3, R3, 0xfffffffe ;  /* 0xfffffffe03037836 */ /* 0x000fe20000000000 */
[----:B------:R-:W-:Y:S01]  /*18b00*/  PLOP3.LUT P0, PT, PT, PT, PT, 0x8, 0x0 ;  /* 0x000000000000781c */ /* 0x000fe20003f0e170 */
[----:B------:R-:W-:-:S03]  /*18b10*/  VIADD R27, R27, 0x1 ;  /* 0x000000011b1b7836 */ /* 0x000fc60000000000 */
[----:B------:R-:W-:Y:S02]  /*18b20*/  ISETP.GE.AND P2, PT, R3, R4, PT ;  /* 0x000000040300720c */ /* 0x000fe40003f46270 */
[----:B------:R-:W-:-:S04]  /*18b30*/  ISETP.NE.AND P1, PT, R27, 0x2, PT ;  /* 0x000000021b00780c */ /* 0x000fc80003f25270 */
[----:B------:R-:W-:Y:S02]  /*18b40*/  SEL R6, RZ, 0x1, P1 ;  /* 0x00000001ff067807 */ /* 0x000fe40000800000 */
[----:B------:R-:W-:Y:S02]  /*18b50*/  SEL R27, R27, RZ, P1 ;  /* 0x000000ff1b1b7207 */ /* 0x000fe40000800000 */
[----:B------:R-:W-:-:S03]  /*18b60*/  LOP3.LUT R29, R29, R6, RZ, 0x3c, !PT ;  /* 0x000000061d1d7212 */ /* 0x000fc600078e3cff */
[----:B------:R-:W-:Y:S05]  /*18b70*/  @!P2 BRA `(.L_x_14189) ;  /* 0x000000040058a947 */ /* 0x000fea0003800000 */
.L_x_14219:
[----:B------:R-:W-:Y:S05]  /*18b80*/  YIELD ;  /* 0x0000000000007946 */ /* 0x000fea0003800000 */
[----:B------:R-:W-:Y:S04]  /*18b90*/  BSSY B1, `(.L_x_14207) ;  /* 0x000004c000017945 */ /* 0x000fe80003800000 */
[----:B------:R-:W-:Y:S05]  /*18ba0*/  @!P6 BRA `(.L_x_14208) ;  /* 0x000000040028e947 */ /* 0x000fea0003800000 */
[----:B-1----:R-:W1:Y:S01]  /*18bb0*/  S2R R5, SR_TID.X ;  /* 0x0000000000057919 */ /* 0x002e620000002100 */
[----:B------:R-:W-:Y:S01]  /*18bc0*/  SHF.L.U32 R6, R29, 0x1f, RZ ;  /* 0x0000001f1d067819 */ /* 0x000fe200000006ff */
[----:B------:R-:W-:Y:S01]  /*18bd0*/  BSSY B2, `(.L_x_14209) ;  /* 0x0000006000027945 */ /* 0x000fe20003800000 */
[----:B-1----:R-:W-:Y:S01]  /*18be0*/  LOP3.LUT R7, R5, 0x7f, RZ, 0xc0, !PT ;  /* 0x0000007f05077812 */ /* 0x002fe200078ec0ff */
[----:B------:R-:W-:-:S03]  /*18bf0*/  IMAD R5, R27, 0x8, R22 ;  /* 0x000000081b057824 */ /* 0x000fc600078e0216 */
[----:B------:R-:W-:Y:S01]  /*18c00*/  ISETP.NE.AND P2, PT, R7, RZ, PT ;  /* 0x000000ff0700720c */ /* 0x000fe20003f45270 */
[----:B------:R-:W1:Y:S02]  /*18c10*/  SYNCS.PHASECHK.TRANS64.TRYWAIT P1, [R5+URZ+0x168a0], R6 ;  /* 0x0168a006050075a7 */ /* 0x000e64000802017f */
[----:B-1----:R-:W-:Y:S10]  /*18c20*/  @!P1 BRA `(.L_x_14210) ;  /* 0x0000006000c89947 */ /* 0x002ff40003800000 */
.L_x_14373:
[----:B------:R-:W-:Y:S05]  /*18c30*/  BSYNC B2 ;  /* 0x0000000000027941 */ /* 0x000fea0003800000 */
.L_x_14209:
        /* <DEDUP_REMOVED lines=9> */
.L_x_14212:
[----:B------:R-:W-:Y:S05]  /*18cd0*/  BSYNC B2 ;  /* 0x0000000000027941 */ /* 0x000fea0003800000 */
.L_x_14211:
        /* <DEDUP_REMOVED lines=8> */
[----:B0-----:R-:W-:Y:S01]  /*18d60*/  VIADD R12, R7, 0xe400 ;  /* 0x0000e400070c7836 */ /* 0x001fe20000000000 */
[----:B------:R-:W-:Y:S01]  /*18d70*/  UMOV UR6, 0x0 ;  /* 0x0000000000067882 */ /* 0x000fe20000000000 */
[----:B------:R-:W-:-:S10]  /*18d80*/  UMOV UR7, 0x12f00000 ;  /* 0x12f0000000077882 */ /* 0x000fd40000000000 */
.L_x_14213:
        /* <DEDUP_REMOVED lines=13> */
.L_x_14374:
[----:B------:R-:W-:Y:S05]  /*18e60*/  BSYNC B2 ;  /* 0x0000000000027941 */ /* 0x000fea0003800000 */
.L_x_14214:
        /* <DEDUP_REMOVED lines=11> */
.L_x_14217:
[----:B------:R-:W-:Y:S05]  /*18f20*/  BSYNC B2 ;  /* 0x0000000000027941 */ /* 0x000fea0003800000 */
.L_x_14216:
        /* <DEDUP_REMOVED lines=8> */
.L_x_14218:
        /* <DEDUP_REMOVED lines=10> */
.L_x_14208:
[----:B------:R-:W-:Y:S05]  /*19050*/  BSYNC B1 ;  /* 0x0000000000017941 */ /* 0x000fea0003800000 */
.L_x_14207:
[----:B------:R-:W-:Y:S01]  /*19060*/  ISETP.GT.AND P2, PT, R3, R4, PT ;  /* 0x000000040300720c */ /* 0x000fe20003f44270 */
[----:B------:R-:W-:Y:S02]  /*19070*/  VIADD R27, R27, 0x1 ;  /* 0x000000011b1b7836 */ /* 0x000fe40000000000 */
[----:B------:R-:W-:-:S03]  /*19080*/  VIADD R3, R3, 0xffffffff ;  /* 0xffffffff03037836 */ /* 0x000fc60000000000 */
[----:B------:R-:W-:-:S04]  /*19090*/  ISETP.NE.AND P1, PT, R27, 0x2, PT ;  /* 0x000000021b00780c */ /* 0x000fc80003f25270 */
[----:B------:R-:W-:Y:S02]  /*190a0*/  SEL R6, RZ, 0x1, P1 ;  /* 0x00000001ff067807 */ /* 0x000fe40000800000 */
[----:B------:R-:W-:Y:S02]  /*190b0*/  SEL R27, R27, RZ, P1 ;  /* 0x000000ff1b1b7207 */ /* 0x000fe40000800000 */
[----:B------:R-:W-:Y:S01]  /*190c0*/  LOP3.LUT R29, R29, R6, RZ, 0x3c, !PT ;  /* 0x000000061d1d7212 */ /* 0x000fe200078e3cff */
[----:B------:R-:W-:Y:S06]  /*190d0*/  @P2 BRA `(.L_x_14219) ;  /* 0xfffffff800a82947 */ /* 0x000fec000383ffff */
.L_x_14189:
[----:B------:R-:W-:Y:S05]  /*190e0*/  BSYNC B0 ;  /* 0x0000000000007941 */ /* 0x000fea0003800000 */
.L_x_14188:
[----:B------:R-:W2:Y:S01]  /*190f0*/  LDL R6, [R1+0x10] ;  /* 0x0000100001067983 */ /* 0x000ea20000100800 */
        /* <DEDUP_REMOVED lines=25> */
.L_x_14222:
[----:B------:R-:W-:-:S13]  /*19290*/  ISETP.NE.AND P0, PT, R3, 0x1, PT ;  /* 0x000000010300780c */ /* 0x000fda0003f05270 */
[----:B-1----:R-:W1:Y:S02]  /*192a0*/  @P0 LDC.64 R4, c[0x0][0x9e8] ;  /* 0x00027a00ff040b82 */ /* 0x002e640000000a00 */
[----:B-1----:R-:W-:-:S05]  /*192b0*/  @P0 IMAD.HI.U32 R4, R0, R4, RZ ;  /* 0x0000000400040227 */ /* 0x002fca00078e00ff */
[----:B------:R-:W-:-:S07]  /*192c0*/  @P0 SHF.R.U32.HI R0, RZ, R5, R4 ;  /* 0x00000005ff000219 */ /* 0x000fce0000011604 */
.L_x_14223:
[----:B------:R-:W-:Y:S05]  /*192d0*/  BSYNC B0 ;  /* 0x0000000000007941 */ /* 0x000fea0003800000 */
.L_x_14221:
[----:B------:R-:W-:-:S05]  /*192e0*/  IMAD R5, R0, R3, R3 ;  /* 0x0000000300057224 */ /* 0x000fca00078e0203 */
[----:B------:R-:W-:-:S07]  /*192f0*/  VIMNMX R2, R2, R5, PT ;  /* 0x0000000502027248 */ /* 0x000fce0003fe0100 */
.L_x_14220:
[----:B------:R-:W-:Y:S01]  /*19300*/  VIADD R2, R2, 0x7f ;  /* 0x0000007f02027836 */ /* 0x000fe20000000000 */
[----:B------:R-:W2:Y:S01]  /*19310*/  @P1 LDC R0, c[0x0][0x44c] ;  /* 0x00011300ff001b82 */ /* 0x000ea20000000800 */
[----:B------:R-:W-:-:S03]  /*19320*/  ULDC UR4, c[0x0][0x9dc] ;  /* 0x0002770000047ab9 */ /* 0x000fc60000000800 */
[----:B-1----:R-:W-:-:S04]  /*19330*/  SHF.R.S32.HI R5, RZ, 0x1f, R2 ;  /* 0x0000001fff057819 */ /* 0x002fc80000011402 */
[----:B------:R-:W-:Y:S02]  /*19340*/  LEA.HI R5, R5, R2, RZ, 0x7 ;  /* 0x0000000205057211 */ /* 0x000fe400078f38ff */
[----:B------:R-:W1:Y:S02]  /*19350*/  @P1 LDC R2, c[0x0][0x450] ;  /* 0x00011400ff021b82 */ /* 0x000e640000000800 */
[----:B------:R-:W-:Y:S01]  /*19360*/  SHF.R.S32.HI R4, RZ, 0x7, R5 ;  /* 0x00000007ff047819 */ /* 0x000fe20000011405 */
[----:B------:R-:W-:-:S03]  /*19370*/  IMAD.MOV.U32 R5, RZ, RZ, R6 ;  /* 0x000000ffff057224 */ /* 0x000fc600078e0006 */
[----:B------:R-:W-:-:S05]  /*19380*/  VIMNMX R24, R17, R4, PT ;  /* 0x0000000411187248 */ /* 0x000fca0003fe0100 */
        /* <DEDUP_REMOVED lines=16> */
.L_x_14226:
[----:B------:R-:W-:-:S13]  /*19490*/  ISETP.NE.AND P0, PT, R3, 0x1, PT ;  /* 0x000000010300780c */ /* 0x000fda0003f05270 */
[----:B------:R-:W1:Y:S02]  /*194a0*/  @P0 LDC.64 R4, c[0x0][0x9e8] ;  /* 0x00027a00ff040b82 */ /* 0x000e640000000a00 */
[----:B-1----:R-:W-:-:S05]  /*194b0*/  @P0 IMAD.HI.U32 R4, R2, R4, RZ ;  /* 0x0000000402040227 */ /* 0x002fca00078e00ff */
[----:B------:R-:W-:-:S07]  /*194c0*/  @P0 SHF.R.U32.HI R2, RZ, R5, R4 ;  /* 0x00000005ff020219 */ /* 0x000fce0000011604 */
.L_x_14227:
[----:B------:R-:W-:Y:S05]  /*194d0*/  BSYNC B0 ;  /* 0x0000000000007941 */ /* 0x000fea0003800000 */
.L_x_14225:
[----:B------:R-:W-:-:S05]  /*194e0*/  IMAD R3, R2, R3, RZ ;  /* 0x0000000302037224 */ /* 0x000fca00078e02ff */
[----:B------:R-:W-:-:S07]  /*194f0*/  VIMNMX R0, R0, R3, !PT ;  /* 0x0000000300007248 */ /* 0x000fce0007fe0100 */
.L_x_14224:
        /* <DEDUP_REMOVED lines=25> */
.L_x_14229:
        /* <DEDUP_REMOVED lines=20> */
.L_x_14232:
[----:B------:R-:W-:Y:S05]  /*197d0*/  BSYNC B6 ;  /* 0x0000000000067941 */ /* 0x000fea0003800000 */
.L_x_14231:
        /* <DEDUP_REMOVED lines=16> */
[----:B0-----:R-:W-:Y:S02]  /*198e0*/  IMAD.MOV.U32 R12, RZ, RZ, 0x1 ;  /* 0x00000001ff0c7424 */ /* 0x001fe400078e00ff */
[----:B-1----:R-:W-:-:S07]  /*198f0*/  IMAD.MOV.U32 R13, RZ, RZ, RZ ;  /* 0x000000ffff0d7224 */ /* 0x002fce00078e00ff */
[----:B------:R-:W-:-:S07]  /*19900*/  LEPC R20, `(.L_x_14235) ;  /* 0x000000001014794e */ /* 0x000fce0000000000 */
[----:B--2---:R-:W-:Y:S05]  /*19910*/  CALL.ABS.NOINC R2 ;  /* 0x0000000002007343 */ /* 0x004fea0003c00000 */
.L_x_14235:
        /* <DEDUP_REMOVED lines=15> */
.L_x_14234:
[----:B------:R-:W-:Y:S05]  /*19a10*/  BSYNC B6 ;  /* 0x0000000000067941 */ /* 0x000fea0003800000 */
.L_x_14233:
[----:B------:R-:W-:Y:S01]  /*19a20*/  ULDC.64 UR4, c[0x0][0x9f8] ;  /* 0x00027e0000047ab9 */ /* 0x000fe20000000a00 */
[----:B------:R-:W-:Y:S01]  /*19a30*/  IMAD.MOV.U32 R25, RZ, RZ, R19 ;  /* 0x000000ffff197224 */ /* 0x000fe200078e0013 */
[----:B------:R-:W-:-:S04]  /*19a40*/  ISETP.NE.U32.AND P0, PT, RZ, UR4, PT ;  /* 0x00000004ff007c0c */ /* 0x000fc8000bf05070 */
[----:B------:R-:W-:Y:S01]  /*19a50*/  ISETP.NE.AND.EX P0, PT, RZ, UR5, PT, P0 ;  /* 0x00000005ff007c0c */ /* 0x000fe2000bf05300 */
[----:B------:R-:W-:-:S12]  /*19a60*/  ULDC.64 UR4, c[0x0][0xa08] ;  /* 0x0002820000047ab9 */ /* 0x000fd80000000a00 */
[----:B------:R-:W1:Y:S02]  /*19a70*/  @P0 LDC.64 R2, c[0x0][0x9f8] ;  /* 0x00027e00ff020b82 */ /* 0x000e640000000a00 */
[----:B-1----:R-:W-:-:S05]  /*19a80*/  @P0 IMAD.WIDE R2, R19, 0x4, R2 ;  /* 0x0000000413020825 */ /* 0x002fca00078e0202 */
[----:B------:R1:W2:Y:S01]  /*19a90*/  @P0 LDG.E R25, desc[UR38][R2.64] ;  /* 0x0000002602190981 */ /* 0x0002a2000c1e1900 */
[----:B------:R-:W-:Y:S01]  /*19aa0*/  VIADD R24, R24, 0xffffffff ;  /* 0xffffffff18187836 */ /* 0x000fe20000000000 */
[----:B-1----:R-:W1:Y:S02]  /*19ab0*/  LDC.64 R2, c[0x0][0x418] ;  /* 0x00010600ff027b82 */ /* 0x002e640000000a00 */
[----:B-1----:R-:W-:Y:S01]  /*19ac0*/  LOP3.LUT P0, RZ, R2, UR4, RZ, 0xfc, !PT ;  /* 0x0000000402ff7c12 */ /* 0x002fe2000f80fcff */
        /* <DEDUP_REMOVED lines=10> */
.L_x_14377:
        /* <DEDUP_REMOVED lines=10> */
.L_x_14380:
[----:B------:R-:W-:Y:S05]  /*19c10*/  @!P6 BRA `(.L_x_14237) ;  /* 0x0000000000e4e947 */ /* 0x000fea0003800000 */
[----:B------:R-:W-:-:S04]  /*19c20*/  ISETP.NE.U32.AND P0, PT, R2, RZ, PT ;  /* 0x000000ff0200720c */ /* 0x000fc80003f05070 */
[----:B------:R-:W-:-:S13]  /*19c30*/  ISETP.NE.AND.EX P0, PT, R3, RZ, PT, P0 ;  /* 0x000000ff0300720c */ /* 0x000fda0003f05300 */
[----:B------:R-:W-:Y:S05]  /*19c40*/  @!P0 BRA `(.L_x_14239) ;  /* 0x0000000000448947 */ /* 0x000fea0003800000 */
[----:B------:R-:W3:Y:S01]  /*19c50*/  LDC R6, c[0x0][0x43c] ;  /* 0x00010f00ff067b82 */ /* 0x000ee20000000800 */
        /* <DEDUP_REMOVED lines=16> */
.L_x_14239:
[----:B--2---:R-:W-:Y:S01]  /*19d60*/  IMAD R0, R23, 0x8, R22 ;  /* 0x0000000817007824 */ /* 0x004fe200078e0216 */
[----:B---3--:R-:W-:-:S04]  /*19d70*/  SHF.L.U32 R3, R26, 0x1f, RZ ;  /* 0x0000001f1a037819 */ /* 0x008fc800000006ff */
[----:B------:R-:W2:Y:S02]  /*19d80*/  SYNCS.PHASECHK.TRANS64.TRYWAIT P0, [R0+URZ+0x16840], R3 ;  /* 0x01684003000075a7 */ /* 0x000ea4000800017f */
[----:B--2---:R-:W-:Y:S05]  /*19d90*/  @!P0 BRA `(.L_x_14240) ;  /* 0x0000005000e88947 */ /* 0x004fea0003800000 */
.L_x_14381:
        /* <DEDUP_REMOVED lines=11> */
.L_x_14241:
[----:B------:R-:W3:Y:S01]  /*19e50*/  LDL.LU R2, [R1] ;  /* 0x0000000001027983 */ /* 0x000ee20000300800 */
[----:B------:R-:W-:Y:S01]  /*19e60*/  R2UR UR9, R0 ;  /* 0x00000000000972ca */ /* 0x000fe200000e0000 */
[----:B--2---:R-:W-:Y:S01]  /*19e70*/  IMAD R0, R23, 0x4000, R22 ;  /* 0x0000400017007824 */ /* 0x004fe200078e0216 */
        /* <DEDUP_REMOVED lines=11> */
[----:B------:R-:W-:Y:S02]  /*19f30*/  ULEA UR11, UR11, UR4, 0x7 ;  /* 0x000000040b0b7291 */ /* 0x000fe4000f8e383f */
[----:B------:R-:W-:Y:S01]  /*19f40*/  UIADD3 UR8, UR8, 0xe400, URZ ;  /* 0x0000e40008087890 */ /* 0x000fe2000fffe03f */
[----:B------:R-:W-:-:S08]  /*19f50*/  UMOV UR4, 0x0 ;  /* 0x0000000000047882 */ /* 0x000fd00000000000 */
[----:B------:R4:W-:Y:S01]  /*19f60*/  UTMALDG.4D [UR8], [UR6], desc[UR4] ;  /* 0x00000408060075b4 */ /* 0x0009e20008019000 */
[----:B---3--:R-:W-:-:S04]  /*19f70*/  LOP3.LUT R2, R2, 0xfffffffe, RZ, 0xc0, !PT ;  /* 0xfffffffe02027812 */ /* 0x008fc800078ec0ff */
[----:B------:R-:W-:-:S05]  /*19f80*/  @P0 LOP3.LUT R2, R2, 0x1, RZ, 0xfc, !PT ;  /* 0x0000000102020812 */ /* 0x000fca00078efcff */
[----:B------:R4:W-:Y:S01]  /*19f90*/  STL [R1], R2 ;  /* 0x0000000201007387 */ /* 0x0009e20000100800 */
[----:B------:R-:W-:Y:S01]  /*19fa0*/  NOP ;  /* 0x0000000000007918 */ /* 0x000fe20000000000 */
.L_x_14237:
[----:B------:R-:W2:Y:S01]  /*19fb0*/  LDL.LU R3, [R1+0x20] ;  /* 0x0000200001037983 */ /* 0x000ea20000300800 */
[----:B------:R-:W-:Y:S05]  /*19fc0*/  WARPSYNC.ALL ;  /* 0x0000000000007948 */ /* 0x000fea0003800000 */
[----:B----4-:R-:W-:Y:S01]  /*19fd0*/  ULDC.64 UR4, c[0x0][0x298] ;  /* 0x0000a60000047ab9 */ /* 0x010fe20000000a00 */
        /* <DEDUP_REMOVED lines=8> */
[----:B--2---:R-:W-:Y:S01]  /*1a060*/  SHF.R.S32.HI R0, RZ, 0x1f, R3 ;  /* 0x0000001fff007819 */ /* 0x004fe20000011403 */
        /* <DEDUP_REMOVED lines=9> */
[----:B--2---:R-:W-:-:S05]  /*1a100*/  SEL R0, R19, RZ, !P0 ;  /* 0x000000ff13007207 */ /* 0x004fca0004000000 */
        /* <DEDUP_REMOVED lines=19> */
.L_x_14243:
[----:B------:R-:W-:Y:S05]  /*1a240*/  BSYNC B6 ;  /* 0x0000000000067941 */ /* 0x000fea0003800000 */
.L_x_14242:
[----:B---3--:R-:W2:Y:S01]  /*1a250*/  LDL.LU R0, [R1+0x30] ;  /* 0x0000300001007983 */ /* 0x008ea20000300800 */
[----:B------:R-:W-:Y:S01]  /*1a260*/  ULDC.64 UR4, c[0x0][0x2d8] ;  /* 0x0000b60000047ab9 */ /* 0x000fe20000000a00 */
[----:B------:R-:W3:Y:S01]  /*1a270*/  LDC R9, c[0x0][0x448] ;  /* 0x00011200ff097b82 */ /* 0x000ee20000000800 */
[----:B------:R-:W-:Y:S01]  /*1a280*/  ULDC.64 UR6, c[0x0][0x2c8] ;  /* 0x0000b20000067ab9 */ /* 0x000fe20000000a00 */
[----:B------:R-:W2:Y:S01]  /*1a290*/  LDL.LU.64 R2, [R1+0x28] ;  /* 0x0000280001027983 */ /* 0x000ea20000300a00 */
[----:B------:R-:W-:-:S03]  /*1a2a0*/  ULDC.64 UR8, c[0x0][0x280] ;  /* 0x0000a00000087ab9 */ /* 0x000fc60000000a00 */
[----:B------:R-:W4:Y:S04]  /*1a2b0*/  LDL.LU R20, [R1+0x34] ;  /* 0x0000340001147983 */ /* 0x000f280000300800 */
[----:B------:R-:W4:Y:S04]  /*1a2c0*/  LDL.LU R21, [R1+0x38] ;  /* 0x0000380001157983 */ /* 0x000f280000300800 */
[----:B------:R-:W4:Y:S04]  /*1a2d0*/  LDL.LU R4, [R1+0x20] ;  /* 0x0000200001047983 */ /* 0x000f280000300800 */
[----:B0-----:R-:W4:Y:S01]  /*1a2e0*/  LDL R12, [R1+0x10] ;  /* 0x00001000010c7983 */ /* 0x001f220000100800 */
[----:B---3--:R-:W-:-:S13]  /*1a2f0*/  ISETP.NE.AND P1, PT, R9, 0x1, PT ;  /* 0x000000010900780c */ /* 0x008fda0003f25270 */
[----:B------:R-:W0:Y:S08]  /*1a300*/  @P1 LDC R5, c[0x0][0x44c] ;  /* 0x00011300ff051b82 */ /* 0x000e300000000800 */
[----:B------:R-:W3:Y:S01]  /*1a310*/  @P1 LDC R8, c[0x0][0x450] ;  /* 0x00011400ff081b82 */ /* 0x000ee20000000800 */
        /* <DEDUP_REMOVED lines=9> */
[----:B--2---:R-:W-:-:S04]  /*1a3b0*/  LOP3.LUT R20, R20, 0x7f, RZ, 0xc0, !PT ;  /* 0x0000007f14147812 */ /* 0x004fc800078ec0ff */
[----:B------:R-:W-:Y:S01]  /*1a3c0*/  SHF.R.U32.HI R20, RZ, 0x3, R20 ;  /* 0x00000003ff147819 */ /* 0x000fe20000011614 */
[----:B----4-:R-:W-:-:S05]  /*1a3d0*/  IMAD.SHL.U32 R6, R21, 0x10, RZ ;  /* 0x0000001015067824 */ /* 0x010fca00078e00ff */
[----:B------:R-:W-:Y:S02]  /*1a3e0*/  LOP3.LUT R6, R20, 0x70, R6, 0xf8, !PT ;  /* 0x0000007014067812 */ /* 0x000fe400078ef806 */
[----:B------:R2:W5:Y:S01]  /*1a3f0*/  LDL R20, [R1+0xc] ;  /* 0x00000c0001147983 */ /* 0x0005620000100800 */
[C---:B------:R-:W-:Y:S02]  /*1a400*/  IMAD R0, R4.reuse, UR5, R0 ;  /* 0x0000000504007c24 */ /* 0x040fe4000f8e0200 */
[----:B------:R-:W-:Y:S01]  /*1a410*/  IMAD.WIDE.U32 R2, R4, UR4, R2 ;  /* 0x0000000404027c25 */ /* 0x000fe2000f8e0002 */
[----:B------:R-:W-:Y:S01]  /*1a420*/  ULDC.64 UR4, c[0x0][0x2d0] ;  /* 0x0000b40000047ab9 */ /* 0x000fe20000000a00 */
[----:B------:R-:W4:Y:S02]  /*1a430*/  @P1 LDC R4, c[0x0][0x450] ;  /* 0x00011400ff041b82 */ /* 0x000f240000000800 */
[----:B------:R-:W-:Y:S02]  /*1a440*/  IMAD.IADD R6, R6, 0x1, R12 ;  /* 0x0000000106067824 */ /* 0x000fe400078e020c */
[----:B------:R-:W-:-:S02]  /*1a450*/  IMAD.IADD R3, R3, 0x1, R0 ;  /* 0x0000000103037824 */ /* 0x000fc400078e0200 */
[----:B0-----:R-:W-:-:S04]  /*1a460*/  @P1 IMAD.HI.U32 R0, R6, R5, RZ ;  /* 0x0000000506001227 */ /* 0x001fc800078e00ff */
[----:B------:R-:W-:Y:S01]  /*1a470*/  IMAD.MOV.U32 R5, RZ, RZ, R6 ;  /* 0x000000ffff057224 */ /* 0x000fe200078e0006 */
[----:B----4-:R-:W-:-:S04]  /*1a480*/  @P1 SHF.R.U32.HI R5, RZ, R4, R0 ;  /* 0x00000004ff051219 */ /* 0x010fc80000011600 */
[----:B------:R-:W-:-:S05]  /*1a490*/  SHF.R.S32.HI R0, RZ, 0x1f, R5 ;  /* 0x0000001fff007819 */ /* 0x000fca0000011405 */
[----:B------:R-:W-:-:S04]  /*1a4a0*/  IMAD R0, R0, UR4, RZ ;  /* 0x0000000400007c24 */ /* 0x000fc8000f8e02ff */
[C---:B-1----:R-:W-:Y:S02]  /*1a4b0*/  IMAD R7, R5.reuse, UR5, R0 ;  /* 0x0000000505077c24 */ /* 0x042fe4000f8e0200 */
        /* <DEDUP_REMOVED lines=9> */
[----:B------:R-:W0:Y:S01]  /*1a550*/  @P1 LDC R7, c[0x0][0x44c] ;  /* 0x00011300ff071b82 */ /* 0x000e220000000800 */
[C---:B------:R-:W-:Y:S01]  /*1a560*/  LEA R0, P0, R4.reuse, UR8, 0x1 ;  /* 0x0000000804007c11 */ /* 0x040fe2000f8008ff */
[----:B------:R-:W1:Y:S03]  /*1a570*/  S2R R10, SR_TID.X ;  /* 0x00000000000a7919 */ /* 0x000e660000002100 */
[----:B------:R-:W-:Y:S01]  /*1a580*/  LEA.HI.X R4, R4, UR9, R5, 0x1, P0 ;  /* 0x0000000904047c11 */ /* 0x000fe200080f0c05 */
[----:B------:R-:W-:-:S04]  /*1a590*/  VIADD R5, R6, 0x80 ;  /* 0x0000008006057836 */ /* 0x000fc80000000000 */
[----:B------:R-:W-:Y:S02]  /*1a5a0*/  IMAD.MOV.U32 R6, RZ, RZ, R5 ;  /* 0x000000ffff067224 */ /* 0x000fe400078e0005 */
[----:B0-----:R-:W-:-:S05]  /*1a5b0*/  @P1 IMAD.HI.U32 R7, R5, R7, RZ ;  /* 0x0000000705071227 */ /* 0x001fca00078e00ff */
[----:B---3--:R-:W-:-:S05]  /*1a5c0*/  @P1 SHF.R.U32.HI R6, RZ, R8, R7 ;  /* 0x00000008ff061219 */ /* 0x008fca0000011607 */
[----:B------:R-:W-:-:S04]  /*1a5d0*/  IMAD.MOV R7, RZ, RZ, -R6 ;  /* 0x000000ffff077224 */ /* 0x000fc800078e0a06 */
[----:B------:R-:W-:Y:S01]  /*1a5e0*/  IMAD R5, R9, R7, R5 ;  /* 0x0000000709057224 */ /* 0x000fe200078e0205 */
[----:B------:R-:W-:Y:S01]  /*1a5f0*/  SHF.R.S32.HI R7, RZ, 0x1f, R6 ;  /* 0x0000001fff077819 */ /* 0x000fe20000011406 */
[----:B------:R-:W-:-:S04]  /*1a600*/  IMAD.WIDE.U32 R2, R6, UR4, R2 ;  /* 0x0000000406027c25 */ /* 0x000fc8000f8e0002 */
[----:B------:R-:W-:Y:S01]  /*1a610*/  IMAD R7, R7, UR4, RZ ;  /* 0x0000000407077c24 */ /* 0x000fe2000f8e02ff */
[----:B------:R-:W-:Y:S01]  /*1a620*/  SHF.R.S32.HI R8, RZ, 0x1f, R5 ;  /* 0x0000001fff087819 */ /* 0x000fe20000011405 */
[----:B-1----:R-:W-:Y:S01]  /*1a630*/  IMAD.SHL.U32 R21, R10, 0x8, RZ ;  /* 0x000000080a157824 */ /* 0x002fe200078e00ff */
[----:B------:R-:W-:Y:S01]  /*1a640*/  ULDC UR4, c[0x0][0x2b8] ;  /* 0x0000ae0000047ab9 */ /* 0x000fe20000000800 */
[----:B------:R-:W-:Y:S02]  /*1a650*/  IMAD R7, R6, UR5, R7 ;  /* 0x0000000506077c24 */ /* 0x000fe4000f8e0207 */
[----:B------:R-:W-:Y:S02]  /*1a660*/  IMAD R8, R8, UR6, RZ ;  /* 0x0000000608087c24 */ /* 0x000fe4000f8e02ff */
[----:B------:R-:W-:Y:S02]  /*1a670*/  IMAD.IADD R3, R3, 0x1, R7 ;  /* 0x0000000103037824 */ /* 0x000fe400078e0207 */
[----:B------:R-:W-:-:S02]  /*1a680*/  IMAD R8, R5, UR7, R8 ;  /* 0x0000000705087c24 */ /* 0x000fc4000f8e0208 */
[----:B------:R-:W-:Y:S01]  /*1a690*/  IMAD.WIDE.U32 R6, R5, UR6, R2 ;  /* 0x0000000605067c25 */ /* 0x000fe2000f8e0002 */
[----:B------:R-:W-:-:S03]  /*1a6a0*/  LOP3.LUT R21, R21, 0x38, RZ, 0xc0, !PT ;  /* 0x0000003815157812 */ /* 0x000fc600078ec0ff */
[----:B------:R-:W-:Y:S01]  /*1a6b0*/  IMAD.IADD R8, R7, 0x1, R8 ;  /* 0x0000000107087824 */ /* 0x000fe200078e0208 */
[C---:B------:R-:W-:Y:S02]  /*1a6c0*/  LEA R2, P1, R6.reuse, UR8, 0x1 ;  /* 0x0000000806027c11 */ /* 0x040fe4000f8208ff */
[----:B------:R-:W-:Y:S01]  /*1a6d0*/  ISETP.GE.AND P0, PT, R21, UR4, PT ;  /* 0x0000000415007c0c */ /* 0x000fe2000bf06270 */
[----:B------:R-:W-:Y:S01]  /*1a6e0*/  UMOV UR4, 0xffffffff ;  /* 0xffffffff00047882 */ /* 0x000fe20000000000 */
[----:B------:R-:W-:Y:S02]  /*1a6f0*/  LEA.HI.X R6, R6, UR9, R8, 0x1, P1 ;  /* 0x0000000906067c11 */ /* 0x000fe400088f0c08 */
[----:B--2---:R-:W-:Y:S09]  /*1a700*/  BRA.DIV UR4, `(.L_x_14244) ;  /* 0x0000004a04a07947 */ /* 0x004ff2000b800000 */
[----:B------:R-:W0:Y:S02]  /*1a710*/  S2R R7, SR_TID.X ;  /* 0x0000000000077919 */ /* 0x000e240000002100 */
[----:B0-----:R-:W-:Y:S02]  /*1a720*/  LOP3.LUT R8, R7, 0x7f, RZ, 0xc0, !PT ;  /* 0x0000007f07087812 */ /* 0x001fe400078ec0ff */
[----:B------:R-:W2:Y:S04]  /*1a730*/  LDL.LU R7, [R1+0x1c] ;  /* 0x00001c0001077983 */ /* 0x000ea80000300800 */
[----:B------:R-:W3:Y:S01]  /*1a740*/  LDL.LU R11, [R1+0x10] ;  /* 0x00001000010b7983 */ /* 0x000ee20000300800 */
[----:B------:R-:W-:-:S03]  /*1a750*/  SHF.R.U32.HI R10, RZ, 0x3, R8 ;  /* 0x00000003ff0a7819 */ /* 0x000fc60000011608 */
        /* <DEDUP_REMOVED lines=58> */
[----:B------:R-:W-:Y:S04]  /*1ab00*/  SHFL.IDX PT, R7, R2, RZ, 0x181f ;  /* 0x00181fff02077589 */ /* 0x000fe800000e0000 */
        /* <DEDUP_REMOVED lines=10> */
[----:B------:R1:W-:Y:S01]  /*1abb0*/  @!P1 LDGSTS.E.BYPASS.LTC128B.128 [R20+0xbc00], desc[UR38][R8.64], !P0 ;  /* 0x0bc0000008149fae */ /* 0x0003e2000c101d66 */
[----:B------:R-:W-:-:S05]  /*1abc0*/  @!P2 LEA R7, P1, R21, R7, 0x1 ;  /* 0x000000071507a211 */ /* 0x000fca00078208ff */
[----:B0-----:R-:W-:Y:S02]  /*1abd0*/  @!P2 IMAD.X R0, RZ, RZ, R0, P1 ;  /* 0x000000ffff00a224 */ /* 0x001fe400008e0600 */
[----:B-1----:R-:W-:Y:S02]  /*1abe0*/  @!P2 IMAD.MOV.U32 R8, RZ, RZ, R7 ;  /* 0x000000ffff08a224 */ /* 0x002fe400078e0007 */
        /* <DEDUP_REMOVED lines=17> */
[----:B------:R-:W-:-:S05]  /*1ad00*/  @!P1 IMAD.MOV.U32 R9, RZ, RZ, R0 ;  /* 0x000000ffff099224 */ /* 0x000fca00078e0000 */
[----:B------:R0:W-:Y:S02]  /*1ad10*/  @!P1 LDGSTS.E.BYPASS.LTC128B.128 [R20+0xd400], desc[UR38][R8.64], !P0 ;  /* 0x0d40000008149fae */ /* 0x0001e4000c101d66 */
.L_x_14406:
[----:B------:R-:W-:Y:S02]  /*1ad20*/  VIADD R0, R5, 0xb0 ;  /* 0x000000b005007836 */ /* 0x000fe40000000000 */
[----:B0-----:R-:W-:-:S03]  /*1ad30*/  VIADD R8, R22, 0x16800 ;  /* 0x0001680016087836 */ /* 0x001fc60000000000 */
[----:B------:R-:W-:-:S13]  /*1ad40*/  ISETP.GE.AND P1, PT, R0, R3, PT ;  /* 0x000000030000720c */ /* 0x000fda0003f26270 */
[----:B------:R-:W-:-:S05]  /*1ad50*/  @!P1 LEA R2, P2, R21, R14, 0x1 ;  /* 0x0000000e15029211 */ /* 0x000fca00078408ff */
[----:B------:R-:W-:-:S05]  /*1ad60*/  @!P1 IMAD.X R3, RZ, RZ, R6, P2 ;  /* 0x000000ffff039224 */ /* 0x000fca00010e0606 */
[----:B------:R-:W-:Y:S01]  /*1ad70*/  @!PT LDS RZ, [RZ] ;  /* 0x00000000fffff984 */ /* 0x000fe20000000800 */
[----:B------:R-:W-:Y:S01]  /*1ad80*/  @!PT LDS RZ, [RZ] ;  /* 0x00000000fffff984 */ /* 0x000fe20000000800 */
[----:B------:R-:W-:Y:S01]  /*1ad90*/  @!PT LDS RZ, [RZ] ;  /* 0x00000000fffff984 */ /* 0x000fe20000000800 */
[----:B------:R0:W-:Y:S01]  /*1ada0*/  @!P1 LDGSTS.E.BYPASS.LTC128B.128 [R20+0xdc00], desc[UR38][R2.64], !P0 ;  /* 0x0dc0000002149fae */ /* 0x0001e2000c101d66 */
[----:B------:R-:W-:Y:S01]  /*1adb0*/  PLOP3.LUT P0, PT, PT, PT, PT, 0x80, 0x0 ;  /* 0x000000000000781c */ /* 0x000fe20003f0f070 */
[----:B------:R-:W-:-:S12]  /*1adc0*/  NOP ;  /* 0x0000000000007918 */ /* 0x000fd80000000000 */
.L_x_14245:
        /* <DEDUP_REMOVED lines=14> */
[----:B------:R-:W2:Y:S01]  /*1aeb0*/  LDL R4, [R1+0x14] ;  /* 0x0000140001047983 */ /* 0x000ea20000100800 */
[----:B------:R1:W-:Y:S03]  /*1aec0*/  SYNCS.ARRIVE.TRANS64.A1T0 RZ, [R22+URZ+0x16800], RZ ;  /* 0x016800ff16ff79a7 */ /* 0x0003e6000810003f */
[----:B0-----:R-:W3:Y:S01]  /*1aed0*/  LDL R2, [R1+0x8] ;  /* 0x0000080001027983 */ /* 0x001ee20000100800 */
[----:B------:R-:W-:Y:S01]  /*1aee0*/  BSSY B0, `(.L_x_14246) ;  /* 0x0000005000007945 */ /* 0x000fe20003800000 */
[----:B------:R-:W0:Y:S01]  /*1aef0*/  SYNCS.PHASECHK.TRANS64.TRYWAIT P0, [R22+URZ+0x16820], R3 ;  /* 0x01682003160075a7 */ /* 0x000e22000800017f */
[----:B--2---:R-:W-:-:S05]  /*1af00*/  VIADD R0, R4, 0xfffffffe ;  /* 0xfffffffe04007836 */ /* 0x004fca0000000000 */
[----:B---3--:R-:W-:Y:S01]  /*1af10*/  ISETP.GE.AND P1, PT, R0, R2, PT ;  /* 0x000000020000720c */ /* 0x008fe20003f26270 */
[----:B01----:R-:W-:-:S12]  /*1af20*/  @!P0 BRA `(.L_x_14247) ;  /* 0x0000005000548947 */ /* 0x003fd80003800000 */
.L_x_14407:
[----:B------:R-:W-:Y:S05]  /*1af30*/  BSYNC B0 ;  /* 0x0000000000007941 */ /* 0x000fea0003800000 */
.L_x_14246:
[----:B------:R-:W-:Y:S04]  /*1af40*/  BSSY B0, `(.L_x_14248) ;  /* 0x0000173000007945 */ /* 0x000fe80003800000 */
[----:B------:R-:W-:Y:S05]  /*1af50*/  @!P1 BRA `(.L_x_14249) ;  /* 0x0000001400c49947 */ /* 0x000fea0003800000 */
[----:B------:R-:W2:Y:S04]  /*1af60*/  LDL R2, [R1+0x8] ;  /* 0x0000080001027983 */ /* 0x000ea80000100800 */
[----:B------:R-:W3:Y:S01]  /*1af70*/  LDL R4, [R1+0x14] ;  /* 0x0000140001047983 */ /* 0x000ee20000100800 */
[----:B------:R-:W-:Y:S01]  /*1af80*/  BSSY B2, `(.L_x_14250) ;  /* 0x000007f000027945 */ /* 0x000fe20003800000 */
[----:B--2---:R-:W-:Y:S01]  /*1af90*/  LOP3.LUT R7, RZ, R2, RZ, 0x33, !PT ;  /* 0x00000002ff077212 */ /* 0x004fe200078e33ff */
[----:B---3--:R-:W-:-:S05]  /*1afa0*/  IMAD.MOV R2, RZ, RZ, -R4 ;  /* 0x000000ffff027224 */ /* 0x008fca00078e0a04 */
        /* <DEDUP_REMOVED lines=37> */
.L_x_14254:
[----:B------:R-:W-:Y:S01]  /*1b200*/  IMAD R2, R6, 0x8, R22 ;  /* 0x0000000806027824 */ /* 0x000fe200078e0216 */
[----:B0-----:R-:W-:Y:S01]  /*1b210*/  SHF.L.U32 R3, R9, 0x1f, RZ ;  /* 0x0000001f09037819 */ /* 0x001fe200000006ff */
[----:B------:R-:W-:Y:S03]  /*1b220*/  BSSY B3, `(.L_x_14255) ;  /* 0x0000003000037945 */ /* 0x000fe60003800000 */
[----:B------:R-:W0:Y:S02]  /*1b230*/  SYNCS.PHASECHK.TRANS64.TRYWAIT P0, [R2+URZ+0x16840], R3 ;  /* 0x01684003020075a7 */ /* 0x000e24000800017f */
[----:B0-----:R-:W-:Y:S05]  /*1b240*/  @!P0 BRA `(.L_x_14256) ;  /* 0x0000004c00a08947 */ /* 0x001fea0003800000 */
.L_x_14408:
[----:B------:R-:W-:Y:S05]  /*1b250*/  BSYNC B3 ;  /* 0x0000000000037941 */ /* 0x000fea0003800000 */
.L_x_14255:
        /* <DEDUP_REMOVED lines=12> */
.L_x_14258:
[----:B------:R-:W-:Y:S05]  /*1b320*/  BSYNC B3 ;  /* 0x0000000000037941 */ /* 0x000fea0003800000 */
.L_x_14257:
        /* <DEDUP_REMOVED lines=11> */
.L_x_14259:
        /* <DEDUP_REMOVED lines=15> */
.L_x_14409:
[----:B------:R-:W-:Y:S05]  /*1b4d0*/  BSYNC B3 ;  /* 0x0000000000037941 */ /* 0x000fea0003800000 */
.L_x_14260:
        /* <DEDUP_REMOVED lines=12> */
.L_x_14263:
[----:B------:R-:W-:Y:S05]  /*1b5a0*/  BSYNC B3 ;  /* 0x0000000000037941 */ /* 0x000fea0003800000 */
.L_x_14262:
        /* <DEDUP_REMOVED lines=11> */
.L_x_14264:
        /* <DEDUP_REMOVED lines=12> */
.L_x_14253:
[----:B------:R-:W-:Y:S05]  /*1b720*/  BSYNC B1 ;  /* 0x0000000000017941 */ /* 0x000fea0003800000 */
.L_x_14252:
[----:B------:R-:W2:Y:S01]  /*1b730*/  LDL R0, [R1+0x14] ;  /* 0x0000140001007983 */ /* 0x000ea20000100800 */
[----:B------:R-:W-:Y:S02]  /*1b740*/  IMAD.MOV.U32 R23, RZ, RZ, R6 ;  /* 0x000000ffff177224 */ /* 0x000fe400078e0006 */
[----:B------:R-:W-:Y:S02]  /*1b750*/  IMAD.MOV.U32 R26, RZ, RZ, R9 ;  /* 0x000000ffff1a7224 */ /* 0x000fe400078e0009 */
[----:B--2---:R-:W-:-:S07]  /*1b760*/  VIADD R0, R0, 0xfffffffd ;  /* 0xfffffffd00007836 */ /* 0x004fce0000000000 */
.L_x_14251:
[----:B------:R-:W-:Y:S05]  /*1b770*/  BSYNC B2 ;  /* 0x0000000000027941 */ /* 0x000fea0003800000 */
.L_x_14250:
[----:B------:R-:W2:Y:S01]  /*1b780*/  LDL.LU R2, [R1+0x14] ;  /* 0x0000140001027983 */ /* 0x000ea20000300800 */
[----:B------:R-:W-:Y:S01]  /*1b790*/  VIADD R7, R7, 0xfffffffe ;  /* 0xfffffffe07077836 */ /* 0x000fe20000000000 */
[----:B--2---:R-:W-:-:S04]  /*1b7a0*/  LOP3.LUT R2, RZ, R2, RZ, 0x33, !PT ;  /* 0x00000002ff027212 */ /* 0x004fc800078e33ff */
[----:B------:R-:W-:-:S13]  /*1b7b0*/  ISETP.NE.AND P0, PT, R7, R2, PT ;  /* 0x000000020700720c */ /* 0x000fda0003f05270 */
[----:B------:R-:W-:Y:S05]  /*1b7c0*/  @!P0 BRA `(.L_x_14249) ;  /* 0x0000000c00a88947 */ /* 0x000fea0003800000 */
[----:B------:R-:W-:-:S07]  /*1b7d0*/  IMAD.MOV.U32 R4, RZ, RZ, R17 ;  /* 0x000000ffff047224 */ /* 0x000fce00078e0011 */
.L_x_14291:
        /* <DEDUP_REMOVED lines=33> */
.L_x_14267:
[----:B------:R-:W-:Y:S01]  /*1b9f0*/  IMAD R2, R6, 0x8, R22 ;  /* 0x0000000806027824 */ /* 0x000fe200078e0216 */
[----:B0-----:R-:W-:Y:S01]  /*1ba00*/  SHF.L.U32 R3, R7, 0x1f, RZ ;  /* 0x0000001f07037819 */ /* 0x001fe200000006ff */
[----:B------:R-:W-:Y:S03]  /*1ba10*/  BSSY B2, `(.L_x_14268) ;  /* 0x0000003000027945 */ /* 0x000fe60003800000 */
[----:B------:R-:W0:Y:S02]  /*1ba20*/  SYNCS.PHASECHK.TRANS64.TRYWAIT P0, [R2+URZ+0x16840], R3 ;  /* 0x01684003020075a7 */ /* 0x000e24000800017f */
[----:B0-----:R-:W-:Y:S05]  /*1ba30*/  @!P0 BRA `(.L_x_14269) ;  /* 0x0000004400cc8947 */ /* 0x001fea0003800000 */
.L_x_14410:
[----:B------:R-:W-:Y:S05]  /*1ba40*/  BSYNC B2 ;  /* 0x0000000000027941 */ /* 0x000fea0003800000 */
.L_x_14268:
        /* <DEDUP_REMOVED lines=12> */
.L_x_14271:
[----:B------:R-:W-:Y:S05]  /*1bb10*/  BSYNC B2 ;  /* 0x0000000000027941 */ /* 0x000fea0003800000 */
.L_x_14270:
        /* <DEDUP_REMOVED lines=11> */
.L_x_14272:
        /* <DEDUP_REMOVED lines=15> */
.L_x_14411:
[----:B------:R-:W-:Y:S05]  /*1bcc0*/  BSYNC B2 ;  /* 0x0000000000027941 */ /* 0x000fea0003800000 */
.L_x_14273:
        /* <DEDUP_REMOVED lines=11> */
.L_x_14276:
[----:B------:R-:W-:Y:S05]  /*1bd80*/  BSYNC B2 ;  /* 0x0000000000027941 */ /* 0x000fea0003800000 */
.L_x_14275:
        /* <DEDUP_REMOVED lines=10> */
.L_x_14277:
        /* <DEDUP_REMOVED lines=12> */
.L_x_14266:
[----:B------:R-:W-:Y:S05]  /*1bef0*/  BSYNC B1 ;  /* 0x0000000000017941 */ /* 0x000fea0003800000 */
.L_x_14265:
        /* <DEDUP_REMOVED lines=33> */
.L_x_14280:
[----:B------:R-:W-:Y:S01]  /*1c110*/  IMAD R2, R23, 0x8, R22 ;  /* 0x0000000817027824 */ /* 0x000fe200078e0216 */
[----:B0-----:R-:W-:Y:S01]  /*1c120*/  SHF.L.U32 R3, R26, 0x1f, RZ ;  /* 0x0000001f1a037819 */ /* 0x001fe200000006ff */
[----:B------:R-:W-:Y:S03]  /*1c130*/  BSSY B2, `(.L_x_14281) ;  /* 0x0000003000027945 */ /* 0x000fe60003800000 */
[----:B------:R-:W0:Y:S02]  /*1c140*/  SYNCS.PHASECHK.TRANS64.TRYWAIT P0, [R2+URZ+0x16840], R3 ;  /* 0x01684003020075a7 */ /* 0x000e24000800017f */
[----:B0-----:R-:W-:Y:S05]  /*1c150*/  @!P0 BRA `(.L_x_14282) ;  /* 0x00000040002c8947 */ /* 0x001fea0003800000 */
.L_x_14412:
[----:B------:R-:W-:Y:S05]  /*1c160*/  BSYNC B2 ;  /* 0x0000000000027941 */ /* 0x000fea0003800000 */
.L_x_14281:
        /* <DEDUP_REMOVED lines=12> */
.L_x_14284:
[----:B------:R-:W-:Y:S05]  /*1c230*/  BSYNC B2 ;  /* 0x0000000000027941 */ /* 0x000fea0003800000 */
.L_x_14283:
        /* <DEDUP_REMOVED lines=12> */
.L_x_14285:
        /* <DEDUP_REMOVED lines=15> */
.L_x_14413:
[----:B------:R-:W-:Y:S05]  /*1c3f0*/  BSYNC B2 ;  /* 0x0000000000027941 */ /* 0x000fea0003800000 */
.L_x_14286:
        /* <DEDUP_REMOVED lines=11> */
.L_x_14289:
[----:B------:R-:W-:Y:S05]  /*1c4b0*/  BSYNC B2 ;  /* 0x0000000000027941 */ /* 0x000fea0003800000 */
.L_x_14288:
        /* <DEDUP_REMOVED lines=10> */
.L_x_14290:
        /* <DEDUP_REMOVED lines=12> */
.L_x_14279:
[----:B------:R-:W-:Y:S05]  /*1c620*/  BSYNC B1 ;  /* 0x0000000000017941 */ /* 0x000fea0003800000 */
.L_x_14278:
[----:B------:R-:W2:Y:S01]  /*1c630*/  LDL R2, [R1+0x8] ;  /* 0x0000080001027983 */ /* 0x000ea20000100800 */
[----:B------:R-:W-:Y:S01]  /*1c640*/  VIADD R0, R0, 0xfffffffe ;  /* 0xfffffffe00007836 */ /* 0x000fe20000000000 */
[----:B--2---:R-:W-:-:S13]  /*1c650*/  ISETP.GT.AND P0, PT, R9, R2, PT ;  /* 0x000000020900720c */ /* 0x004fda0003f04270 */
[----:B------:R-:W-:Y:S05]  /*1c660*/  @P0 BRA `(.L_x_14291) ;  /* 0xfffffff0005c0947 */ /* 0x000fea000383ffff */
.L_x_14249:
[----:B------:R-:W-:Y:S05]  /*1c670*/  BSYNC B0 ;  /* 0x0000000000007941 */ /* 0x000fea0003800000 */
.L_x_14248:
        /* <DEDUP_REMOVED lines=17> */
.L_x_14293:
[----:B------:R-:W-:Y:S05]  /*1c790*/  BSYNC B0 ;  /* 0x0000000000007941 */ /* 0x000fea0003800000 */
.L_x_14292:
        /* <DEDUP_REMOVED lines=10> */
.L_x_14414:
[----:B------:R-:W-:Y:S05]  /*1c840*/  BSYNC B1 ;  /* 0x0000000000017941 */ /* 0x000fea0003800000 */
.L_x_14296:
        /* <DEDUP_REMOVED lines=9> */
.L_x_14299:
[----:B------:R-:W-:Y:S05]  /*1c8e0*/  BSYNC B1 ;  /* 0x0000000000017941 */ /* 0x000fea0003800000 */
.L_x_14298:
        /* <DEDUP_REMOVED lines=10> */
.L_x_14300:
        /* <DEDUP_REMOVED lines=10> */
.L_x_14295:
[----:B------:R-:W-:Y:S05]  /*1ca30*/  BSYNC B0 ;  /* 0x0000000000007941 */ /* 0x000fea0003800000 */
.L_x_14294:
[----:B------:R-:W-:-:S05]  /*1ca40*/  VIADD R23, R23, 0x1 ;  /* 0x0000000117177836 */ /* 0x000fca0000000000 */
[----:B------:R-:W-:-:S04]  /*1ca50*/  ISETP.NE.AND P0, PT, R23, 0x2, PT ;  /* 0x000000021700780c */ /* 0x000fc80003f05270 */
[----:B0-----:R-:W-:Y:S02]  /*1ca60*/  SEL R3, RZ, 0x1, P0 ;  /* 0x00000001ff037807 */ /* 0x001fe40000000000 */
[----:B------:R-:W-:Y:S02]  /*1ca70*/  SEL R23, R23, RZ, P0 ;  /* 0x000000ff17177207 */ /* 0x000fe40000000000 */
[----:B------:R-:W-:-:S07]  /*1ca80*/  LOP3.LUT R26, R26, R3, RZ, 0x3c, !PT ;  /* 0x000000031a1a7212 */ /* 0x000fce00078e3cff */
.L_x_14230:
[----:B------:R-:W-:Y:S05]  /*1ca90*/  BSYNC B7 ;  /* 0x0000000000077941 */ /* 0x000fea0003800000 */
.L_x_14228:
[----:B------:R-:W2:Y:S02]  /*1caa0*/  LDL R0, [R1] ;  /* 0x0000000001007983 */ /* 0x000ea40000100800 */
[----:B--2---:R-:W-:-:S13]  /*1cab0*/  LOP3.LUT P0, RZ, R0, 0x2, RZ, 0xc0, !PT ;  /* 0x0000000200ff7812 */ /* 0x004fda000780c0ff */
[----:B------:R-:W-:Y:S05]  /*1cac0*/  @!P0 BRA `(.L_x_14301) ;  /* 0x0000000000248947 */ /* 0x000fea0003800000 */
[----:B------:R-:W-:Y:S05]  /*1cad0*/  WARPSYNC.ALL ;  /* 0x0000000000007948 */ /* 0x000fea0003800000 */
[----:B------:R-:W1:Y:S08]  /*1cae0*/  S2UR UR5, SR_CgaCtaId ;  /* 0x00000000000579c3 */ /* 0x000e700000008800 */
[----:B------:R-:W-:Y:S06]  /*1caf0*/  BAR.SYNC.DEFER_BLOCKING 0x5, 0x200 ;  /* 0x0148000000007b1d */ /* 0x000fec0000010000 */
[----:B------:R-:W-:-:S02]  /*1cb00*/  UMOV UR4, 0x400 ;  /* 0x0000040000047882 */ /* 0x000fc40000000000 */
[----:B-1----:R-:W-:-:S06]  /*1cb10*/  ULEA UR4, UR5, UR4, 0x18 ;  /* 0x0000000405047291 */ /* 0x002fcc000f8ec03f */
[----:B------:R-:W-:-:S05]  /*1cb20*/  IMAD.U32 R22, RZ, RZ, UR4 ;  /* 0x00000004ff167e24 */ /* 0x000fca000f8e00ff */
[----:B------:R2:W3:Y:S01]  /*1cb30*/  LDS.128 R16, [R22+0x168d0] ;  /* 0x0168d00016107984 */ /* 0x0004e20000000c00 */
[----:B------:R-:W-:Y:S06]  /*1cb40*/  BAR.ARV 0x4, 0x200 ;  /* 0x0108000000007b1d */ /* 0x000fec0000002000 */
[----:B------:R-:W-:Y:S05]  /*1cb50*/  BRA `(.L_x_14302) ;  /* 0x0000000800cc7947 */ /* 0x000fea0003800000 */
.L_x_14301:
        /* <DEDUP_REMOVED lines=36> */
.L_x_14424:
[----:B------:R-:W-:Y:S02]  /*1cda0*/  ULDC UR4, c[0x0][0xc38] ;  /* 0x00030e0000047ab9 */ /* 0x000fe40000000800 */
[----:B------:R-:W-:-:S04]  /*1cdb0*/  IMAD.U32 R4, RZ, RZ, UR4 ;  /* 0x00000004ff047e24 */ /* 0x000fc8000f8e00ff */
[----:B--2---:R-:W-:-:S04]  /*1cdc0*/  IMAD R14, R14, R4, RZ ;  /* 0x000000040e0e7224 */ /* 0x004fc800078e02ff */
[----:B------:R-:W-:-:S05]  /*1cdd0*/  IMAD.IADD R5, R5, 0x1, R14 ;  /* 0x0000000105057824 */ /* 0x000fca00078e020e */
[----:B------:R-:W-:-:S13]  /*1cde0*/  ISETP.GT.AND P6, PT, R5, R0, PT ;  /* 0x000000000500720c */ /* 0x000fda0003fc4270 */
[----:B------:R-:W-:Y:S05]  /*1cdf0*/  @P6 BRA `(.L_x_14304) ;  /* 0x00000000009c6947 */ /* 0x000fea0003800000 */
.L_x_14309:
[----:B------:R-:W2:Y:S01]  /*1ce00*/  LDC R2, c[0x0][0xc3c] ;  /* 0x00030f00ff027b82 */ /* 0x000ea20000000800 */
[----:B------:R-:W-:-:S05]  /*1ce10*/  VIADD R19, R19, 0x1f ;  /* 0x0000001f13137836 */ /* 0x000fca0000000000 */
[----:B--2---:R-:W-:-:S13]  /*1ce20*/  ISETP.GE.AND P6, PT, R19, R2, PT ;  /* 0x000000021300720c */ /* 0x004fda0003fc6270 */
[----:B------:R-:W-:Y:S05]  /*1ce30*/  @P6 BRA `(.L_x_14305) ;  /* 0x0000000400d06947 */ /* 0x000fea0003800000 */
[----:B-1----:R-:W1:Y:S01]  /*1ce40*/  S2R R3, SR_TID.X ;  /* 0x0000000000037919 */ /* 0x002e620000002100 */
        /* <DEDUP_REMOVED lines=9> */
.L_x_14307:
[----:B------:R-:W-:Y:S05]  /*1cee0*/  BSYNC B0 ;  /* 0x0000000000007941 */ /* 0x000fea0003800000 */
.L_x_14306:
        /* <DEDUP_REMOVED lines=18> */
.L_x_14432:
[----:B------:R-:W-:Y:S02]  /*1d010*/  ULDC UR4, c[0x0][0xc38] ;  /* 0x00030e0000047ab9 */ /* 0x000fe40000000800 */
[----:B------:R-:W-:-:S04]  /*1d020*/  IMAD.U32 R4, RZ, RZ, UR4 ;  /* 0x00000004ff047e24 */ /* 0x000fc8000f8e00ff */
[----:B--2---:R-:W-:-:S04]  /*1d030*/  IMAD R14, R14, R4, RZ ;  /* 0x000000040e0e7224 */ /* 0x004fc800078e02ff */
[----:B------:R-:W-:-:S05]  /*1d040*/  IMAD.IADD R5, R14, 0x1, R5 ;  /* 0x000000010e057824 */ /* 0x000fca00078e0205 */
[----:B------:R-:W-:-:S13]  /*1d050*/  ISETP.GT.AND P6, PT, R5, R0, PT ;  /* 0x000000000500720c */ /* 0x000fda0003fc4270 */
[----:B------:R-:W-:Y:S05]  /*1d060*/  @!P6 BRA `(.L_x_14309) ;  /* 0xfffffffc0064e947 */ /* 0x000fea000383ffff */
.L_x_14304:
        /* <DEDUP_REMOVED lines=8> */
.L_x_14436:
[----:B------:R-:W-:Y:S01]  /*1d0f0*/  ISETP.NE.AND P0, PT, R2, RZ, PT ;  /* 0x000000ff0200720c */ /* 0x000fe20003f05270 */
[----:B------:R-:W-:-:S12]  /*1d100*/  IMAD.MOV.U32 R14, RZ, RZ, RZ ;  /* 0x000000ffff0e7224 */ /* 0x000fd800078e00ff */
[----:B------:R-:W-:Y:S05]  /*1d110*/  @!P0 BRA `(.L_x_14311) ;  /* 0x0000000000108947 */ /* 0x000fea0003800000 */
[----:B------:R-:W-:Y:S01]  /*1d120*/  UMOV UR4, 0xffffffff ;  /* 0xffffffff00047882 */ /* 0x000fe20000000000 */
[----:B0-----:R-:W-:Y:S02]  /*1d130*/  VIADD R12, R6, 0xffffffff ;  /* 0xffffffff060c7836 */ /* 0x001fe40000000000 */
[----:B------:R-:W-:Y:S05]  /*1d140*/  BRA.DIV UR4, `(.L_x_14312) ;  /* 0x0000003a04947947 */ /* 0x000fea000b800000 */
[----:B------:R4:W0:Y:S02]  /*1d150*/  SHFL.IDX PT, R14, R3, R12, 0x1f ;  /* 0x00001f0c030e7589 */ /* 0x00082400000e0000 */
.L_x_14311:
[----:B-1--4-:R-:W1:Y:S01]  /*1d160*/  LDC.64 R2, c[0x0][0xc90] ;  /* 0x00032400ff027b82 */ /* 0x012e620000000a00 */
[----:B------:R-:W-:-:S04]  /*1d170*/  IMAD.IADD R19, R6, 0x1, R19 ;  /* 0x0000000106137824 */ /* 0x000fc800078e0213 */
[----:B-1----:R-:W-:-:S05]  /*1d180*/  IMAD.WIDE R2, R19, 0x4, R2 ;  /* 0x0000000413027825 */ /* 0x002fca00078e0202 */
[----:B--2---:R1:W3:Y:S01]  /*1d190*/  LDG.E R6, desc[UR38][R2.64] ;  /* 0x0000002602067981 */ /* 0x0042e2000c1e1900 */
[----:B0-----:R-:W-:-:S04]  /*1d1a0*/  IMAD R16, R14, R4, R16 ;  /* 0x000000040e107224 */ /* 0x001fc800078e0210 */
[----:B------:R-:W-:Y:S02]  /*1d1b0*/  IMAD.IADD R0, R0, 0x1, -R16 ;  /* 0x0000000100007824 */ /* 0x000fe400078e0a10 */
[----:B-1----:R-:W-:Y:S02]  /*1d1c0*/  IMAD.MOV.U32 R2, RZ, RZ, RZ ;  /* 0x000000ffff027224 */ /* 0x002fe400078e00ff */
[----:B---3--:R-:W-:-:S05]  /*1d1d0*/  IMAD R5, R17, R6, RZ ;  /* 0x0000000611057224 */ /* 0x008fca00078e02ff */
        /* <DEDUP_REMOVED lines=58> */
.L_x_14305:
[----:B------:R-:W-:Y:S01]  /*1d580*/  UMOV UR4, URZ ;  /* 0x0000003f00047c82 */ /* 0x000fe20008000000 */
[----:B------:R-:W-:Y:S01]  /*1d590*/  UMOV UR5, URZ ;  /* 0x0000003f00057c82 */ /* 0x000fe20008000000 */
[----:B------:R-:W-:Y:S01]  /*1d5a0*/  ULDC UR6, c[0x0][0xc3c] ;  /* 0x00030f0000067ab9 */ /* 0x000fe20000000800 */
[----:B------:R-:W-:Y:S02]  /*1d5b0*/  IMAD.MOV.U32 R16, RZ, RZ, R0 ;  /* 0x000000ffff107224 */ /* 0x000fe400078e0000 */
[----:B------:R-:W-:Y:S02]  /*1d5c0*/  IMAD.U32 R17, RZ, RZ, UR4 ;  /* 0x00000004ff117e24 */ /* 0x000fe4000f8e00ff */
[----:B------:R-:W-:Y:S02]  /*1d5d0*/  IMAD.U32 R18, RZ, RZ, UR5 ;  /* 0x00000005ff127e24 */ /* 0x000fe4000f8e00ff */
[----:B------:R-:W-:-:S07]  /*1d5e0*/  IMAD.U32 R19, RZ, RZ, UR6 ;  /* 0x00000006ff137e24 */ /* 0x000fce000f8e00ff */
.L_x_14313:
[----:B------:R-:W2:Y:S01]  /*1d5f0*/  S2R R0, SR_TID.X ;  /* 0x0000000000007919 */ /* 0x000ea20000002100 */
[----:B------:R-:W-:Y:S05]  /*1d600*/  WARPSYNC.ALL ;  /* 0x0000000000007948 */ /* 0x000fea0003800000 */
[----:B------:R-:W-:Y:S01]  /*1d610*/  BAR.SYNC.DEFER_BLOCKING 0x4, 0x200 ;  /* 0x0108000000007b1d */ /* 0x000fe20000010000 */
[----:B--2---:R-:W-:-:S04]  /*1d620*/  LOP3.LUT R0, R0, 0x1f, RZ, 0xc0, !PT ;  /* 0x0000001f00007812 */ /* 0x004fc800078ec0ff */
[----:B------:R-:W-:-:S13]  /*1d630*/  ISETP.NE.AND P0, PT, R0, RZ, PT ;  /* 0x000000ff0000720c */ /* 0x000fda0003f05270 */
[----:B-1----:R-:W1:Y:S01]  /*1d640*/  @!P0 S2R R3, SR_CgaCtaId ;  /* 0x0000000000038919 */ /* 0x002e620000008800 */
[----:B------:R-:W-:-:S04]  /*1d650*/  @!P0 MOV R0, 0x400 ;  /* 0x0000040000008802 */ /* 0x000fc80000000f00 */
[----:B-1----:R-:W-:-:S05]  /*1d660*/  @!P0 LEA R22, R3, R0, 0x18 ;  /* 0x0000000003168211 */ /* 0x002fca00078ec0ff */
[----:B------:R1:W-:Y:S01]  /*1d670*/  @!P0 STS.128 [R22+0x168d0], R16 ;  /* 0x0168d01016008388 */ /* 0x0003e20000000c00 */
[----:B------:R-:W-:Y:S06]  /*1d680*/  BAR.ARV 0x5, 0x200 ;  /* 0x0148000000007b1d */ /* 0x000fec0000002000 */
.L_x_14302:
[----:B------:R-:W-:Y:S02]  /*1d690*/  ULDC UR4, c[0x0][0xc3c] ;  /* 0x00030f0000047ab9 */ /* 0x000fe40000000800 */
[----:B---3--:R-:W-:-:S13]  /*1d6a0*/  ISETP.GE.AND P0, PT, R19, UR4, PT ;  /* 0x0000000413007c0c */ /* 0x008fda000bf06270 */
[----:B------:R-:W-:Y:S05]  /*1d6b0*/  @!P0 BRA `(.L_x_14314) ;  /* 0xffffffa000ec8947 */ /* 0x000fea000383ffff */
[----:B------:R-:W-:Y:S05]  /*1d6c0*/  BSYNC B8 ;  /* 0x0000000000087941 */ /* 0x000fea0003800000 */
.L_x_14176:
        /* <DEDUP_REMOVED lines=12> */
.L_x_14439:
[----:B------:R-:W-:Y:S05]  /*1d790*/  BSYNC B0 ;  /* 0x0000000000007941 */ /* 0x000fea0003800000 */
.L_x_14315:
[----:B------:R-:W-:-:S03]  /*1d7a0*/  UMOV UR4, 0xffffffff ;  /* 0xffffffff00047882 */ /* 0x000fc60000000000 */
[----:B------:R-:W-:Y:S05]  /*1d7b0*/  BRA.DIV UR4, `(.L_x_14317) ;  /* 0x0000003604307947 */ /* 0x000fea000b800000 */
[----:B0-----:R-:W0:Y:S02]  /*1d7c0*/  S2R R0, SR_TID.X ;  /* 0x0000000000007919 */ /* 0x001e240000002100 */
[----:B0-----:R-:W-:-:S04]  /*1d7d0*/  SHF.R.U32.HI R0, RZ, 0x5, R0 ;  /* 0x00000005ff007819 */ /* 0x001fc80000011600 */
[----:B------:R-:W-:-:S05]  /*1d7e0*/  LOP3.LUT R0, R0, 0x3, RZ, 0xc0, !PT ;  /* 0x0000000300007812 */ /* 0x000fca00078ec0ff */
[----:B------:R0:W2:Y:S02]  /*1d7f0*/  SHFL.IDX PT, R14, R0, RZ, 0x1f ;  /* 0x00001fff000e7589 */ /* 0x0000a400000e0000 */
.L_x_14442:
[----:B--2---:R-:W-:-:S13]  /*1d800*/  ISETP.NE.AND P0, PT, R14, RZ, PT ;  /* 0x000000ff0e00720c */ /* 0x004fda0003f05270 */
[----:B------:R-:W-:Y:S05]  /*1d810*/  @P0 BRA `(.L_x_13974) ;  /* 0x0000000000880947 */ /* 0x000fea0003800000 */
[----:B------:R-:W-:-:S03]  /*1d820*/  UMOV UR4, 0xffffffff ;  /* 0xffffffff00047882 */ /* 0x000fc60000000000 */
[----:B------:R-:W-:Y:S05]  /*1d830*/  BRA.DIV UR4, `(.L_x_14318) ;  /* 0x0000003604447947 */ /* 0x000fea000b800000 */
[----:B------:R-:W-:-:S13]  /*1d840*/  ELECT P6, URZ, PT ;  /* 0x00000000003f782f */ /* 0x000fda00038c0000 */
.L_x_14445:
[----:B------:R-:W-:Y:S05]  /*1d850*/  @!P6 BRA `(.L_x_13974) ;  /* 0x000000000078e947 */ /* 0x000fea0003800000 */
[----:B------:R-:W-:-:S06]  /*1d860*/  ULOP3.LUT UR4, UR36, 0x2, URZ, 0xfc, !UPT ;  /* 0x0000000224047892 */ /* 0x000fcc000f8efc3f */
[----:B0-----:R-:W-:-:S05]  /*1d870*/  IMAD.U32 R0, RZ, RZ, UR4 ;  /* 0x00000004ff007e24 */ /* 0x001fca000f8e00ff */
[----:B------:R-:W-:-:S13]  /*1d880*/  ISETP.NE.AND P2, PT, R0, 0x3, PT ;  /* 0x000000030000780c */ /* 0x000fda0003f45270 */
[----:B------:R-:W-:Y:S05]  /*1d890*/  @!P2 BRA `(.L_x_14319) ;  /* 0x000000000004a947 */ /* 0x000fea0003800000 */
[----:B------:R-:W-:Y:S01]  /*1d8a0*/  BPT.TRAP 0x1 ;  /* 0x000000040000795c */ /* 0x000fe20000300000 */
.L_x_14319:
        /* <DEDUP_REMOVED lines=12> */
.L_x_14446:
[----:B------:R-:W2:Y:S02]  /*1d970*/  SYNCS.PHASECHK.TRANS64.TRYWAIT P0, [R3+URZ], R2 ;  /* 0x00000002030075a7 */ /* 0x000ea4000800017f */
[----:B--2---:R-:W-:Y:S05]  /*1d980*/  @!P0 BRA `(.L_x_14321) ;  /* 0x0000003400248947 */ /* 0x004fea0003800000 */
.L_x_14447:
[----:B------:R-:W-:Y:S05]  /*1d990*/  @!P2 BRA `(.L_x_14322) ;  /* 0x000000000004a947 */ /* 0x000fea0003800000 */
[----:B------:R-:W-:Y:S01]  /*1d9a0*/  BPT.TRAP 0x1 ;  /* 0x000000040000795c */ /* 0x000fe20000300000 */
.L_x_14322:
[----:B------:R-:W-:-:S04]  /*1d9b0*/  VIADD R0, R9, 0x16860 ;  /* 0x0001686009007836 */ /* 0x000fc80000000000 */
[----:B------:R-:W-:-:S04]  /*1d9c0*/  IMAD R23, R23, 0x8, R0 ;  /* 0x0000000817177824 */ /* 0x000fc800078e0200 */
[----:B------:R-:W3:Y:S02]  /*1d9d0*/  SYNCS.PHASECHK.TRANS64.TRYWAIT P0, [R23+URZ], R4 ;  /* 0x00000004170075a7 */ /* 0x000ee4000800017f */
[----:B---3--:R-:W-:Y:S05]  /*1d9e0*/  @!P0 BRA `(.L_x_14323) ;  /* 0x0000003400208947 */ /* 0x008fea0003800000 */
.L_x_14448:
[----:B------:R-:W-:-:S07]  /*1d9f0*/  IMAD R7, R7, 0x8, R0 ;  /* 0x0000000807077824 */ /* 0x000fce00078e0200 */
.L_x_14324:
[----:B----4-:R4:W0:Y:S02]  /*1da00*/  SYNCS.PHASECHK.TRANS64.TRYWAIT P0, [R7+URZ], R2 ;  /* 0x00000002070075a7 */ /* 0x010824000800017f */
[----:B0-----:R-:W-:Y:S05]  /*1da10*/  @!P0 NANOSLEEP.SYNCS 0x989680 ;  /* 0x009896800000895d */ /* 0x001fea0003900000 */
[----:B------:R-:W0:Y:S02]  /*1da20*/  @!P0 SYNCS.PHASECHK.TRANS64 P0, [R7+URZ], R2 ;  /* 0x00000002070085a7 */ /* 0x000e24000800007f */
[----:B0-----:R-:W-:Y:S05]  /*1da30*/  @!P0 BRA `(.L_x_14324) ;  /* 0xfffffffc00f08947 */ /* 0x001fea000383ffff */
.L_x_13974:
[----:B------:R-:W-:Y:S05]  /*1da40*/  BSYNC B9 ;  /* 0x0000000000097941 */ /* 0x000fea0003800000 */
.L_x_13971:
[----:B------:R-:W-:Y:S05]  /*1da50*/  EXIT ;  /* 0x000000000000794d */ /* 0x000fea0003800000 */
.L_x_14000:
[----:B0-----:R0:W1:Y:S02]  /*1da60*/  SYNCS.PHASECHK.TRANS64.TRYWAIT P6, [R79+URZ+0x16890], R91 ;  /* 0x0168905b4f0075a7 */ /* 0x00106400080c017f */
[----:B-1----:R-:W-:Y:S05]  /*1da70*/  @!P6 NANOSLEEP.SYNCS 0x989680 ;  /* 0x009896800000e95d */ /* 0x002fea0003900000 */
[----:B------:R-:W1:Y:S02]  /*1da80*/  @!P6 SYNCS.PHASECHK.TRANS64 P6, [R79+URZ+0x16890], R91 ;  /* 0x0168905b4f00e5a7 */ /* 0x000e6400080c007f */
[----:B-1----:R-:W-:Y:S05]  /*1da90*/  @!P6 BRA `(.L_x_14000) ;  /* 0xfffffffc00f0e947 */ /* 0x002fea000383ffff */
[----:B------:R-:W-:Y:S05]  /*1daa0*/  BRA `(.L_x_14325) ;  /* 0xfffffe5400287947 */ /* 0x000fea000383ffff */
.L_x_14020:
[----:B0-----:R0:W1:Y:S02]  /*1dab0*/  SYNCS.PHASECHK.TRANS64.TRYWAIT P5, [R79+URZ+0x16890], R91 ;  /* 0x0168905b4f0075a7 */ /* 0x00106400080a017f */
[----:B-1----:R-:W-:Y:S05]  /*1dac0*/  @!P5 NANOSLEEP.SYNCS 0x989680 ;  /* 0x009896800000d95d */ /* 0x002fea0003900000 */
[----:B------:R-:W1:Y:S02]  /*1dad0*/  @!P5 SYNCS.PHASECHK.TRANS64 P5, [R79+URZ+0x16890], R91 ;  /* 0x0168905b4f00d5a7 */ /* 0x000e6400080a007f */
[----:B-1----:R-:W-:Y:S05]  /*1dae0*/  @!P5 BRA `(.L_x_14020) ;  /* 0xfffffffc00f0d947 */ /* 0x002fea000383ffff */
[----:B------:R-:W-:Y:S05]  /*1daf0*/  BRA `(.L_x_14326) ;  /* 0xfffffe6800047947 */ /* 0x000fea000383ffff */
.L_x_14029:
[----:B-1----:R1:W2:Y:S02]  /*1db00*/  SYNCS.PHASECHK.TRANS64.TRYWAIT P4, [R79+URZ+0x16890], R91 ;  /* 0x0168905b4f0075a7 */ /* 0x0022a4000808017f */
[----:B--2---:R-:W-:Y:S05]  /*1db10*/  @!P4 NANOSLEEP.SYNCS 0x989680 ;  /* 0x009896800000c95d */ /* 0x004fea0003900000 */
[----:B------:R-:W2:Y:S02]  /*1db20*/  @!P4 SYNCS.PHASECHK.TRANS64 P4, [R79+URZ+0x16890], R91 ;  /* 0x0168905b4f00c5a7 */ /* 0x000ea4000808007f */
[----:B--2---:R-:W-:Y:S05]  /*1db30*/  @!P4 BRA `(.L_x_14029) ;  /* 0xfffffffc00f0c947 */ /* 0x004fea000383ffff */
[----:B------:R-:W-:Y:S05]  /*1db40*/  BRA `(.L_x_14327) ;  /* 0xfffffe78006c7947 */ /* 0x000fea000383ffff */
.L_x_14035:
[----:B--2---:R2:W3:Y:S02]  /*1db50*/  SYNCS.PHASECHK.TRANS64.TRYWAIT P3, [R79+URZ+0x168b0], R91 ;  /* 0x0168b05b4f0075a7 */ /* 0x0044e4000806017f */
[----:B---3--:R-:W-:Y:S05]  /*1db60*/  @!P3 NANOSLEEP.SYNCS 0x989680 ;  /* 0x009896800000b95d */ /* 0x008fea0003900000 */
[----:B------:R-:W3:Y:S02]  /*1db70*/  @!P3 SYNCS.PHASECHK.TRANS64 P3, [R79+URZ+0x168b0], R91 ;  /* 0x0168b05b4f00b5a7 */ /* 0x000ee4000806007f */
[----:B---3--:R-:W-:Y:S05]  /*1db80*/  @!P3 BRA `(.L_x_14035) ;  /* 0xfffffffc00f0b947 */ /* 0x008fea000383ffff */
[----:B------:R-:W-:Y:S05]  /*1db90*/  BRA `(.L_x_14328) ;  /* 0xfffffe7c00007947 */ /* 0x000fea000383ffff */
.L_x_14051:
        /* <DEDUP_REMOVED lines=13> */
.L_x_14330:
[----:B------:R-:W-:Y:S05]  /*1dc70*/  BSYNC B0 ;  /* 0x0000000000007941 */ /* 0x000fea0003800000 */
.L_x_14329:
[----:B------:R0:W-:Y:S01]  /*1dc80*/  STL [R1+0x1c], R14 ;  /* 0x00001c0e01007387 */ /* 0x0001e20000100800 */
[----:B------:R-:W-:Y:S05]  /*1dc90*/  BRA `(.L_x_14331) ;  /* 0xfffffe84005c7947 */ /* 0x000fea000383ffff */
.L_x_14063:
[----:B------:R-:W-:Y:S01]  /*1dca0*/  BSSY B1, `(.L_x_14332) ;  /* 0x0000008000017945 */ /* 0x000fe20003800000 */
[----:B------:R-:W-:Y:S02]  /*1dcb0*/  IMAD.MOV.U32 R13, RZ, RZ, R6 ;  /* 0x000000ffff0d7224 */ /* 0x000fe400078e0006 */
[----:B------:R-:W-:Y:S02]  /*1dcc0*/  IMAD.MOV.U32 R12, RZ, RZ, RZ ;  /* 0x000000ffff0c7224 */ /* 0x000fe400078e00ff */
[----:B------:R-:W-:Y:S02]  /*1dcd0*/  IMAD.MOV.U32 R11, RZ, RZ, 0x1c1f ;  /* 0x00001c1fff0b7424 */ /* 0x000fe400078e00ff */
[----:B------:R-:W-:-:S07]  /*1dce0*/  IMAD.MOV.U32 R15, RZ, RZ, -0x1 ;  /* 0xffffffffff0f7424 */ /* 0x000fce00078e00ff */
[----:B0-----:R-:W-:Y:S05]  /*1dcf0*/  WARPSYNC.COLLECTIVE R15, `(.L_x_14333) ;  /* 0x000000000f087348 */ /* 0x001fea0003c00000 */
[----:B0-----:R0:W1:Y:S02]  /*1dd00*/  SHFL.IDX P6, R14, R13, R12, R11 ;  /* 0x0000000c0d0e7389 */ /* 0x00106400000c000b */
[----:B01----:R-:W-:Y:S01]  /*1dd10*/  ENDCOLLECTIVE ;  /* 0x000000000000791b */ /* 0x003fe20003800000 */
.L_x_14333:
[----:B------:R-:W-:Y:S05]  /*1dd20*/  BSYNC B1 ;  /* 0x0000000000017941 */ /* 0x000fea0003800000 */
.L_x_14332:
        /* <DEDUP_REMOVED lines=8> */
.L_x_14334:
[----:B------:R-:W-:Y:S02]  /*1ddb0*/  IMAD.MOV.U32 R13, RZ, RZ, R8 ;  /* 0x000000ffff0d7224 */ /* 0x000fe400078e0008 */
[----:B------:R-:W-:-:S07]  /*1ddc0*/  IMAD.MOV.U32 R0, RZ, RZ, R14 ;  /* 0x000000ffff007224 */ /* 0x000fce00078e000e */
[----:B------:R-:W-:Y:S05]  /*1ddd0*/  WARPSYNC.COLLECTIVE R15, `(.L_x_14335) ;  /* 0x000000000f087348 */ /* 0x000fea0003c00000 */
[----:B------:R0:W1:Y:S02]  /*1dde0*/  SHFL.IDX P6, R14, R13, R12, R11 ;  /* 0x0000000c0d0e7389 */ /* 0x00006400000c000b */
[----:B01----:R-:W-:Y:S01]  /*1ddf0*/  ENDCOLLECTIVE ;  /* 0x000000000000791b */ /* 0x003fe20003800000 */
.L_x_14335:
[----:B------:R-:W-:Y:S02]  /*1de00*/  IMAD.MOV.U32 R13, RZ, RZ, R7 ;  /* 0x000000ffff0d7224 */ /* 0x000fe400078e0007 */
[----:B------:R-:W-:-:S07]  /*1de10*/  IMAD.MOV.U32 R5, RZ, RZ, R14 ;  /* 0x000000ffff057224 */ /* 0x000fce00078e000e */
[----:B------:R-:W-:Y:S05]  /*1de20*/  WARPSYNC.COLLECTIVE R15, `(.L_x_14336) ;  /* 0x000000000f087348 */ /* 0x000fea0003c00000 */
[----:B------:R0:W1:Y:S02]  /*1de30*/  SHFL.IDX P6, R14, R13, R12, R11 ;  /* 0x0000000c0d0e7389 */ /* 0x00006400000c000b */
[----:B01----:R-:W-:Y:S01]  /*1de40*/  ENDCOLLECTIVE ;  /* 0x000000000000791b */ /* 0x003fe20003800000 */
.L_x_14336:
[----:B------:R-:W-:Y:S05]  /*1de50*/  BRA `(.L_x_14337) ;  /* 0xfffffe8800e87947 */ /* 0x000fea000383ffff */
.L_x_14066:
[----:B------:R-:W-:Y:S01]  /*1de60*/  BSSY B1, `(.L_x_14338) ;  /* 0x0000008000017945 */ /* 0x000fe20003800000 */
[----:B------:R-:W-:Y:S02]  /*1de70*/  IMAD.MOV.U32 R13, RZ, RZ, R6 ;  /* 0x000000ffff0d7224 */ /* 0x000fe400078e0006 */
[----:B------:R-:W-:Y:S02]  /*1de80*/  IMAD.MOV.U32 R12, RZ, RZ, 0x1 ;  /* 0x00000001ff0c7424 */ /* 0x000fe400078e00ff */
[----:B------:R-:W-:Y:S02]  /*1de90*/  IMAD.MOV.U32 R11, RZ, RZ, 0x1c1f ;  /* 0x00001c1fff0b7424 */ /* 0x000fe400078e00ff */
[----:B------:R-:W-:-:S07]  /*1dea0*/  IMAD.MOV.U32 R15, RZ, RZ, -0x1 ;  /* 0xffffffffff0f7424 */ /* 0x000fce00078e00ff */
[----:B-1----:R-:W-:Y:S05]  /*1deb0*/  WARPSYNC.COLLECTIVE R15, `(.L_x_14339) ;  /* 0x000000000f087348 */ /* 0x002fea0003c00000 */
[----:B------:R0:W2:Y:S02]  /*1dec0*/  SHFL.IDX P6, R14, R13, R12, R11 ;  /* 0x0000000c0d0e7389 */ /* 0x0000a400000c000b */
[----:B012---:R-:W-:Y:S01]  /*1ded0*/  ENDCOLLECTIVE ;  /* 0x000000000000791b */ /* 0x007fe20003800000 */
.L_x_14339:
[----:B------:R-:W-:Y:S05]  /*1dee0*/  BSYNC B1 ;  /* 0x0000000000017941 */ /* 0x000fea0003800000 */
.L_x_14338:
        /* <DEDUP_REMOVED lines=8> */
.L_x_14340:
[----:B------:R-:W-:Y:S02]  /*1df70*/  IMAD.MOV.U32 R13, RZ, RZ, R8 ;  /* 0x000000ffff0d7224 */ /* 0x000fe400078e0008 */
[----:B------:R-:W-:-:S07]  /*1df80*/  IMAD.MOV.U32 R0, RZ, RZ, R14 ;  /* 0x000000ffff007224 */ /* 0x000fce00078e000e */
[----:B------:R-:W-:Y:S05]  /*1df90*/  WARPSYNC.COLLECTIVE R15, `(.L_x_14341) ;  /* 0x000000000f087348 */ /* 0x000fea0003c00000 */
[----:B------:R0:W1:Y:S02]  /*1dfa0*/  SHFL.IDX P6, R14, R13, R12, R11 ;  /* 0x0000000c0d0e7389 */ /* 0x00006400000c000b */
[----:B01----:R-:W-:Y:S01]  /*1dfb0*/  ENDCOLLECTIVE ;  /* 0x000000000000791b */ /* 0x003fe20003800000 */
.L_x_14341:
[----:B------:R-:W-:Y:S02]  /*1dfc0*/  IMAD.MOV.U32 R13, RZ, RZ, R7 ;  /* 0x000000ffff0d7224 */ /* 0x000fe400078e0007 */
[----:B------:R-:W-:-:S07]  /*1dfd0*/  IMAD.MOV.U32 R5, RZ, RZ, R14 ;  /* 0x000000ffff057224 */ /* 0x000fce00078e000e */
[----:B------:R-:W-:Y:S05]  /*1dfe0*/  WARPSYNC.COLLECTIVE R15, `(.L_x_14342) ;  /* 0x000000000f087348 */ /* 0x000fea0003c00000 */
[----:B------:R0:W1:Y:S02]  /*1dff0*/  SHFL.IDX P6, R14, R13, R12, R11 ;  /* 0x0000000c0d0e7389 */ /* 0x00006400000c000b */
[----:B01----:R-:W-:Y:S01]  /*1e000*/  ENDCOLLECTIVE ;  /* 0x000000000000791b */ /* 0x003fe20003800000 */
.L_x_14342:
[----:B------:R-:W-:Y:S05]  /*1e010*/  BRA `(.L_x_14343) ;  /* 0xfffffe8c00507947 */ /* 0x000fea000383ffff */
.L_x_14070:
[----:B0-----:R0:W1:Y:S02]  /*1e020*/  SYNCS.PHASECHK.TRANS64.TRYWAIT P0, [R2+URZ+0x16800], R45 ;  /* 0x0168002d020075a7 */ /* 0x001064000800017f */
[----:B-1----:R-:W-:Y:S05]  /*1e030*/  @!P0 NANOSLEEP.SYNCS 0x989680 ;  /* 0x009896800000895d */ /* 0x002fea0003900000 */
[----:B------:R-:W1:Y:S02]  /*1e040*/  @!P0 SYNCS.PHASECHK.TRANS64 P0, [R2+URZ+0x16800], R45 ;  /* 0x0168002d020085a7 */ /* 0x000e64000800007f */
[----:B-1----:R-:W-:Y:S05]  /*1e050*/  @!P0 BRA `(.L_x_14070) ;  /* 0xfffffffc00f08947 */ /* 0x002fea000383ffff */
[----:B------:R-:W-:Y:S05]  /*1e060*/  BRA `(.L_x_14344) ;  /* 0xfffffe90005c7947 */ /* 0x000fea000383ffff */
.L_x_14078:
[----:B------:R-:W1:Y:S01]  /*1e070*/  LDC R35, c[0x0][0x3f4] ;  /* 0x0000fd00ff237b82 */ /* 0x000e620000000800 */
        /* <DEDUP_REMOVED lines=8> */
.L_x_14346:
[----:B------:R-:W-:Y:S05]  /*1e100*/  BSYNC B1 ;  /* 0x0000000000017941 */ /* 0x000fea0003800000 */
.L_x_14345:
[----:B------:R0:W5:Y:S01]  /*1e110*/  LDL R8, [R1+0x4] ;  /* 0x0000040001087983 */ /* 0x0001620000100800 */
[----:B------:R-:W-:Y:S01]  /*1e120*/  IMAD.MOV.U32 R13, RZ, RZ, R25 ;  /* 0x000000ffff0d7224 */ /* 0x000fe200078e0019 */
[----:B------:R-:W-:Y:S01]  /*1e130*/  ISETP.GE.AND P0, PT, R18, R35, PT ;  /* 0x000000231200720c */ /* 0x000fe20003f06270 */
[----:B------:R-:W-:Y:S02]  /*1e140*/  IMAD.MOV.U32 R12, RZ, RZ, RZ ;  /* 0x000000ffff0c7224 */ /* 0x000fe400078e00ff */
[----:B------:R-:W-:Y:S02]  /*1e150*/  IMAD.MOV.U32 R11, RZ, RZ, 0x1c1f ;  /* 0x00001c1fff0b7424 */ /* 0x000fe400078e00ff */
[----:B------:R-:W-:Y:S02]  /*1e160*/  IMAD.MOV.U32 R15, RZ, RZ, -0x1 ;  /* 0xffffffffff0f7424 */ /* 0x000fe400078e00ff */
[----:B0-----:R-:W-:-:S07]  /*1e170*/  IMAD.MOV.U32 R0, RZ, RZ, R14 ;  /* 0x000000ffff007224 */ /* 0x001fce00078e000e */
[----:B-----5:R-:W-:Y:S05]  /*1e180*/  WARPSYNC.COLLECTIVE R15, `(.L_x_14347) ;  /* 0x000000000f087348 */ /* 0x020fea0003c00000 */
[----:B------:R0:W1:Y:S02]  /*1e190*/  SHFL.IDX P6, R14, R13, R12, R11 ;  /* 0x0000000c0d0e7389 */ /* 0x00006400000c000b */
[----:B01---5:R-:W-:Y:S01]  /*1e1a0*/  ENDCOLLECTIVE ;  /* 0x000000000000791b */ /* 0x023fe20003800000 */
.L_x_14347:
[----:B------:R-:W-:Y:S02]  /*1e1b0*/  IMAD.MOV.U32 R13, RZ, RZ, R24 ;  /* 0x000000ffff0d7224 */ /* 0x000fe400078e0018 */
[----:B------:R-:W-:-:S07]  /*1e1c0*/  IMAD.MOV.U32 R3, RZ, RZ, R14 ;  /* 0x000000ffff037224 */ /* 0x000fce00078e000e */
[----:B------:R-:W-:Y:S05]  /*1e1d0*/  WARPSYNC.COLLECTIVE R15, `(.L_x_14348) ;  /* 0x000000000f087348 */ /* 0x000fea0003c00000 */
[----:B------:R0:W1:Y:S02]  /*1e1e0*/  SHFL.IDX P6, R14, R13, R12, R11 ;  /* 0x0000000c0d0e7389 */ /* 0x00006400000c000b */
[----:B01----:R-:W-:Y:S01]  /*1e1f0*/  ENDCOLLECTIVE ;  /* 0x000000000000791b */ /* 0x003fe20003800000 */
.L_x_14348:
[----:B------:R-:W-:Y:S02]  /*1e200*/  IMAD.MOV.U32 R13, RZ, RZ, R27 ;  /* 0x000000ffff0d7224 */ /* 0x000fe400078e001b */
[----:B------:R-:W-:-:S07]  /*1e210*/  IMAD.MOV.U32 R4, RZ, RZ, R14 ;  /* 0x000000ffff047224 */ /* 0x000fce00078e000e */
[----:B------:R-:W-:Y:S05]  /*1e220*/  WARPSYNC.COLLECTIVE R15, `(.L_x_14349) ;  /* 0x000000000f087348 */ /* 0x000fea0003c00000 */
[----:B------:R0:W1:Y:S02]  /*1e230*/  SHFL.IDX P6, R14, R13, R12, R11 ;  /* 0x0000000c0d0e7389 */ /* 0x00006400000c000b */
[----:B01----:R-:W-:Y:S01]  /*1e240*/  ENDCOLLECTIVE ;  /* 0x000000000000791b */ /* 0x003fe20003800000 */
.L_x_14349:
[----:B------:R-:W-:-:S05]  /*1e250*/  IMAD R32, R8, R32, RZ ;  /* 0x0000002008207224 */ /* 0x000fca00078e02ff */
[----:B------:R-:W-:-:S13]  /*1e260*/  ISETP.GE.OR P1, PT, R41, R32, P0 ;  /* 0x000000202900720c */ /* 0x000fda0000726670 */
[C---:B------:R-:W-:Y:S01]  /*1e270*/  @!P1 IMAD.SHL.U32 R5, R18.reuse, 0x2, RZ ;  /* 0x0000000212059824 */ /* 0x040fe200078e00ff */
[----:B------:R-:W-:-:S04]  /*1e280*/  @!P1 SHF.L.U64.HI R21, R18, 0x1, R43 ;  /* 0x0000000112159819 */ /* 0x000fc8000001022b */
[----:B------:R-:W-:-:S05]  /*1e290*/  @!P1 IADD3 R6, P2, R3, R5, RZ ;  /* 0x0000000503069210 */ /* 0x000fca0007f5e0ff */
[----:B------:R-:W-:-:S05]  /*1e2a0*/  @!P1 IMAD.X R7, R0, 0x1, R21, P2 ;  /* 0x0000000100079824 */ /* 0x000fca00010e0615 */
[----:B------:R-:W2:Y:S01]  /*1e2b0*/  @!P1 LD.E.128 R8, desc[UR38][R6.64] ;  /* 0x0000002606089980 */ /* 0x000ea2000c101d00 */
[----:B------:R-:W-:-:S05]  /*1e2c0*/  @!P1 IADD3 R14, P2, R14, R5, RZ ;  /* 0x000000050e0e9210 */ /* 0x000fca0007f5e0ff */
[----:B------:R-:W-:-:S04]  /*1e2d0*/  @!P1 IMAD.X R3, R4, 0x1, R21, P2 ;  /* 0x0000000104039824 */ /* 0x000fc800010e0615 */
[----:B------:R-:W-:-:S05]  /*1e2e0*/  @!P1 IMAD.MOV.U32 R15, RZ, RZ, R3 ;  /* 0x000000ffff0f9224 */ /* 0x000fca00078e0003 */
[----:B------:R0:W5:Y:S01]  /*1e2f0*/  @!P1 LD.E.128 R4, desc[UR38][R14.64] ;  /* 0x000000260e049980 */ /* 0x000162000c101d00 */
[----:B------:R-:W-:Y:S01]  /*1e300*/  CS2R R38, SRZ ;  /* 0x0000000000267805 */ /* 0x000fe2000001ff00 */
[----:B------:R-:W-:Y:S01]  /*1e310*/  IMAD.MOV.U32 R13, RZ, RZ, R26 ;  /* 0x000000ffff0d7224 */ /* 0x000fe200078e001a */
[----:B------:R-:W-:Y:S01]  /*1e320*/  CS2R R36, SRZ ;  /* 0x0000000000247805 */ /* 0x000fe2000001ff00 */
[----:B------:R-:W-:Y:S01]  /*1e330*/  IMAD.MOV.U32 R12, RZ, RZ, 0x1 ;  /* 0x00000001ff0c7424 */ /* 0x000fe200078e00ff */
[----:B------:R-:W-:Y:S02]  /*1e340*/  CS2R R20, SRZ ;  /* 0x0000000000147805 */ /* 0x000fe4000001ff00 */
[----:B------:R-:W-:Y:S01]  /*1e350*/  CS2R R28, SRZ ;  /* 0x00000000001c7805 */ /* 0x000fe2000001ff00 */
[----:B0-----:R-:W-:Y:S02]  /*1e360*/  IMAD.MOV.U32 R15, RZ, RZ, -0x1 ;  /* 0xffffffffff0f7424 */ /* 0x001fe400078e00ff */
[----:B--2---:R-:W-:-:S02]  /*1e370*/  @!P1 IMAD.MOV.U32 R39, RZ, RZ, R11 ;  /* 0x000000ffff279224 */ /* 0x004fc400078e000b */
[----:B------:R-:W-:Y:S02]  /*1e380*/  IMAD.MOV.U32 R11, RZ, RZ, 0x1c1f ;  /* 0x00001c1fff0b7424 */ /* 0x000fe400078e00ff */
[----:B------:R-:W-:Y:S02]  /*1e390*/  @!P1 IMAD.MOV.U32 R36, RZ, RZ, R8 ;  /* 0x000000ffff249224 */ /* 0x000fe400078e0008 */
[----:B------:R-:W-:-:S07]  /*1e3a0*/  @!P1 IMAD.MOV.U32 R37, RZ, RZ, R9 ;  /* 0x000000ffff259224 */ /* 0x000fce00078e0009 */
[----:B-----5:R-:W-:Y:S05]  /*1e3b0*/  WARPSYNC.COLLECTIVE R15, `(.L_x_14350) ;  /* 0x000000000f087348 */ /* 0x020fea0003c00000 */
[----:B------:R0:W1:Y:S02]  /*1e3c0*/  SHFL.IDX P6, R14, R13, R12, R11 ;  /* 0x0000000c0d0e7389 */ /* 0x00006400000c000b */
[----:B01---5:R-:W-:Y:S01]  /*1e3d0*/  ENDCOLLECTIVE ;  /* 0x000000000000791b */ /* 0x023fe20003800000 */
.L_x_14350:
[----:B------:R-:W-:Y:S02]  /*1e3e0*/  IMAD.MOV.U32 R0, RZ, RZ, R36 ;  /* 0x000000ffff007224 */ /* 0x000fe400078e0024 */
[----:B------:R-:W-:Y:S02]  /*1e3f0*/  IMAD.MOV.U32 R3, RZ, RZ, R37 ;  /* 0x000000ffff037224 */ /* 0x000fe400078e0025 */
[----:B------:R-:W-:Y:S01]  /*1e400*/  @!P1 IMAD.MOV.U32 R38, RZ, RZ, R10 ;  /* 0x000000ffff269224 */ /* 0x000fe200078e000a */
[----:B------:R-:W-:Y:S01]  /*1e410*/  PRMT R48, R0, 0x7610, R48 ;  /* 0x0000761000307816 */ /* 0x000fe20000000030 */
[----:B------:R-:W-:Y:S01]  /*1e420*/  IMAD.MOV.U32 R9, RZ, RZ, R39 ;  /* 0x000000ffff097224 */ /* 0x000fe200078e0027 */
[----:B------:R-:W-:Y:S01]  /*1e430*/  PRMT R34, R34, 0x5410, R3 ;  /* 0x0000541022227816 */ /* 0x000fe20000000003 */
[----:B------:R-:W-:Y:S02]  /*1e440*/  @!P1 IMAD.MOV.U32 R20, RZ, RZ, R4 ;  /* 0x000000ffff149224 */ /* 0x000fe400078e0004 */
[----:B------:R-:W-:Y:S01]  /*1e450*/  @!P1 IMAD.MOV.U32 R21, RZ, RZ, R5 ;  /* 0x000000ffff159224 */ /* 0x000fe200078e0005 */
[----:B------:R-:W-:Y:S01]  /*1e460*/  PRMT R34, R9, 0x7610, R34 ;  /* 0x0000761009227816 */ /* 0x000fe20000000022 */
[----:B------:R-:W-:-:S02]  /*1e470*/  IMAD.MOV.U32 R8, RZ, RZ, R38 ;  /* 0x000000ffff087224 */ /* 0x000fc400078e0026 */
[----:B------:R-:W-:Y:S02]  /*1e480*/  IMAD.MOV.U32 R13, RZ, RZ, R25 ;  /* 0x000000ffff0d7224 */ /* 0x000fe400078e0019 */
[----:B------:R-:W-:Y:S01]  /*1e490*/  @!P1 IMAD.MOV.U32 R28, RZ, RZ, R6 ;  /* 0x000000ffff1c9224 */ /* 0x000fe200078e0006 */
[----:B------:R-:W-:Y:S01]  /*1e4a0*/  PRMT R31, R8, 0x7610, R31 ;  /* 0x00007610081f7816 */ /* 0x000fe2000000001f */
[----:B------:R-:W-:Y:S02]  /*1e4b0*/  @!P1 IMAD.MOV.U32 R29, RZ, RZ, R7 ;  /* 0x000000ffff1d9224 */ /* 0x000fe400078e0007 */
[----:B------:R-:W-:Y:S02]  /*1e4c0*/  IMAD.MOV.U32 R4, RZ, RZ, R20 ;  /* 0x000000ffff047224 */ /* 0x000fe400078e0014 */
[----:B------:R-:W-:Y:S02]  /*1e4d0*/  IMAD.MOV.U32 R5, RZ, RZ, R21 ;  /* 0x000000ffff057224 */ /* 0x000fe400078e0015 */
[----:B------:R-:W-:Y:S01]  /*1e4e0*/  IMAD.MOV.U32 R0, RZ, RZ, R14 ;  /* 0x000000ffff007224 */ /* 0x000fe200078e000e */
[----:B------:R-:W-:-:S07]  /*1e4f0*/  PRMT R50, R4, 0x7610, R50 ;  /* 0x0000761004327816 */ /* 0x000fce0000000032 */
[----:B------:R-:W-:Y:S05]  /*1e500*/  WARPSYNC.COLLECTIVE R15, `(.L_x_14351) ;  /* 0x000000000f087348 */ /* 0x000fea0003c00000 */
[----:B------:R0:W1:Y:S02]  /*1e510*/  SHFL.IDX P6, R14, R13, R12, R11 ;  /* 0x0000000c0d0e7389 */ /* 0x00006400000c000b */
[----:B01----:R-:W-:Y:S01]  /*1e520*/  ENDCOLLECTIVE ;  /* 0x000000000000791b */ /* 0x003fe20003800000 */
.L_x_14351:
[----:B------:R-:W-:Y:S01]  /*1e530*/  IMAD.MOV.U32 R6, RZ, RZ, R28 ;  /* 0x000000ffff067224 */ /* 0x000fe200078e001c */
[----:B------:R-:W-:Y:S01]  /*1e540*/  PRMT R54, R5, 0x7610, R54 ;  /* 0x0000761005367816 */ /* 0x000fe20000000036 */
[----:B------:R-:W-:Y:S01]  /*1e550*/  IMAD.MOV.U32 R7, RZ, RZ, R29 ;  /* 0x000000ffff077224 */ /* 0x000fe200078e001d */
[----:B------:R-:W-:Y:S02]  /*1e560*/  CS2R R4, SRZ ;  /* 0x0000000000047805 */ /* 0x000fe4000001ff00 */
[----:B------:R-:W-:Y:S02]  /*1e570*/  PRMT R31, R31, 0x5410, R6 ;  /* 0x000054101f1f7816 */ /* 0x000fe40000000006 */
[----:B------:R-:W-:Y:S01]  /*1e580*/  PRMT R55, R7, 0x7610, R55 ;  /* 0x0000761007377816 */ /* 0x000fe20000000037 */
[----:B------:R-:W-:Y:S02]  /*1e590*/  IMAD.MOV.U32 R13, RZ, RZ, R24 ;  /* 0x000000ffff0d7224 */ /* 0x000fe400078e0018 */
[----:B------:R-:W-:-:S07]  /*1e5a0*/  IMAD.MOV.U32 R3, RZ, RZ, R14 ;  /* 0x000000ffff037224 */ /* 0x000fce00078e000e */
[----:B------:R-:W-:Y:S05]  /*1e5b0*/  WARPSYNC.COLLECTIVE R15, `(.L_x_14352) ;  /* 0x000000000f087348 */ /* 0x000fea0003c00000 */
[----:B------:R0:W1:Y:S02]  /*1e5c0*/  SHFL.IDX P6, R14, R13, R12, R11 ;  /* 0x0000000c0d0e7389 */ /* 0x00006400000c000b */
[----:B01----:R-:W-:Y:S01]  /*1e5d0*/  ENDCOLLECTIVE ;  /* 0x000000000000791b */ /* 0x003fe20003800000 */
.L_x_14352:
[----:B------:R-:W-:Y:S02]  /*1e5e0*/  IMAD.MOV.U32 R13, RZ, RZ, R27 ;  /* 0x000000ffff0d7224 */ /* 0x000fe400078e001b */
[----:B------:R-:W-:-:S07]  /*1e5f0*/  IMAD.MOV.U32 R24, RZ, RZ, R14 ;  /* 0x000000ffff187224 */ /* 0x000fce00078e000e */
[----:B------:R-:W-:Y:S05]  /*1e600*/  WARPSYNC.COLLECTIVE R15, `(.L_x_14353) ;  /* 0x000000000f087348 */ /* 0x000fea0003c00000 */
[----:B------:R0:W1:Y:S02]  /*1e610*/  SHFL.IDX P6, R14, R13, R12, R11 ;  /* 0x0000000c0d0e7389 */ /* 0x00006400000c000b */
[----:B01----:R-:W-:Y:S01]  /*1e620*/  ENDCOLLECTIVE ;  /* 0x000000000000791b */ /* 0x003fe20003800000 */
.L_x_14353:
[----:B------:R-:W-:Y:S05]  /*1e630*/  BRA `(.L_x_14354) ;  /* 0xfffffe9c008c7947 */ /* 0x000fea000383ffff */
.L_x_14082:
[----:B0-----:R0:W1:Y:S02]  /*1e640*/  SYNCS.PHASECHK.TRANS64.TRYWAIT P1, [R2+URZ+0x16800], R13 ;  /* 0x0168000d020075a7 */ /* 0x001064000802017f */
[----:B-1----:R-:W-:Y:S05]  /*1e650*/  @!P1 NANOSLEEP.SYNCS 0x989680 ;  /* 0x009896800000995d */ /* 0x002fea0003900000 */
[----:B------:R-:W1:Y:S02]  /*1e660*/  @!P1 SYNCS.PHASECHK.TRANS64 P1, [R2+URZ+0x16800], R13 ;  /* 0x0168000d020095a7 */ /* 0x000e64000802007f */
[----:B-1----:R-:W-:Y:S05]  /*1e670*/  @!P1 BRA `(.L_x_14082) ;  /* 0xfffffffc00f09947 */ /* 0x002fea000383ffff */
[----:B------:R-:W-:Y:S05]  /*1e680*/  BRA `(.L_x_14355) ;  /* 0xfffffea000347947 */ /* 0x000fea000383ffff */
.L_x_14088:
[----:B--2---:R2:W3:Y:S02]  /*1e690*/  SYNCS.PHASECHK.TRANS64.TRYWAIT P2, [R7+URZ+0x16830], R0 ;  /* 0x01683000070075a7 */ /* 0x0044e4000804017f */
[----:B---3--:R-:W-:Y:S05]  /*1e6a0*/  @!P2 NANOSLEEP.SYNCS 0x989680 ;  /* 0x009896800000a95d */ /* 0x008fea0003900000 */
[----:B------:R-:W3:Y:S02]  /*1e6b0*/  @!P2 SYNCS.PHASECHK.TRANS64 P2, [R7+URZ+0x16830], R0 ;  /* 0x016830000700a5a7 */ /* 0x000ee4000804007f */
[----:B---3--:R-:W-:Y:S05]  /*1e6c0*/  @!P2 BRA `(.L_x_14088) ;  /* 0xfffffffc00f0a947 */ /* 0x008fea000383ffff */
[----:B------:R-:W-:Y:S05]  /*1e6d0*/  BRA `(.L_x_14087) ;  /* 0xfffffeac00fc7947 */ /* 0x000fea000383ffff */
.L_x_14106:
[----:B-1----:R1:W2:Y:S02]  /*1e6e0*/  SYNCS.PHASECHK.TRANS64.TRYWAIT P4, [R11+URZ+0x16830], R10 ;  /* 0x0168300a0b0075a7 */ /* 0x0022a4000808017f */
[----:B--2---:R-:W-:Y:S05]  /*1e6f0*/  @!P4 NANOSLEEP.SYNCS 0x989680 ;  /* 0x009896800000c95d */ /* 0x004fea0003900000 */
[----:B------:R-:W2:Y:S02]  /*1e700*/  @!P4 SYNCS.PHASECHK.TRANS64 P4, [R11+URZ+0x16830], R10 ;  /* 0x0168300a0b00c5a7 */ /* 0x000ea4000808007f */
[----:B--2---:R-:W-:Y:S05]  /*1e710*/  @!P4 BRA `(.L_x_14106) ;  /* 0xfffffffc00f0c947 */ /* 0x004fea000383ffff */
[----:B------:R-:W-:Y:S05]  /*1e720*/  BRA `(.L_x_14105) ;  /* 0xfffffee000e87947 */ /* 0x000fea000383ffff */
.L_x_14110:
[----:B-1----:R1:W2:Y:S02]  /*1e730*/  SYNCS.PHASECHK.TRANS64.TRYWAIT P3, [R11+URZ+0x16850], R10 ;  /* 0x0168500a0b0075a7 */ /* 0x0022a4000806017f */
[----:B--2---:R-:W-:Y:S05]  /*1e740*/  @!P3 NANOSLEEP.SYNCS 0x989680 ;  /* 0x009896800000b95d */ /* 0x004fea0003900000 */
[----:B------:R-:W2:Y:S02]  /*1e750*/  @!P3 SYNCS.PHASECHK.TRANS64 P3, [R11+URZ+0x16850], R10 ;  /* 0x0168500a0b00b5a7 */ /* 0x000ea4000806007f */
[----:B--2---:R-:W-:Y:S05]  /*1e760*/  @!P3 BRA `(.L_x_14110) ;  /* 0xfffffffc00f0b947 */ /* 0x004fea000383ffff */
[----:B------:R-:W-:Y:S05]  /*1e770*/  BRA `(.L_x_14107) ;  /* 0xfffffee400a87947 */ /* 0x000fea000383ffff */
.L_x_14129:
[----:B-1----:R1:W2:Y:S02]  /*1e780*/  SYNCS.PHASECHK.TRANS64.TRYWAIT P3, [R0+URZ+0x16830], R3 ;  /* 0x01683003000075a7 */ /* 0x0022a4000806017f */
[----:B--2---:R-:W-:Y:S05]  /*1e790*/  @!P3 NANOSLEEP.SYNCS 0x989680 ;  /* 0x009896800000b95d */ /* 0x004fea0003900000 */
[----:B------:R-:W2:Y:S02]  /*1e7a0*/  @!P3 SYNCS.PHASECHK.TRANS64 P3, [R0+URZ+0x16830], R3 ;  /* 0x016830030000b5a7 */ /* 0x000ea4000806007f */
[----:B--2---:R-:W-:Y:S05]  /*1e7b0*/  @!P3 BRA `(.L_x_14129) ;  /* 0xfffffffc00f0b947 */ /* 0x004fea000383ffff */
[----:B------:R-:W-:Y:S05]  /*1e7c0*/  BRA `(.L_x_14128) ;  /* 0xffffff1400707947 */ /* 0x000fea000383ffff */
.L_x_14133:
[----:B-1----:R1:W2:Y:S02]  /*1e7d0*/  SYNCS.PHASECHK.TRANS64.TRYWAIT P2, [R3+URZ+0x16850], R0 ;  /* 0x01685000030075a7 */ /* 0x0022a4000804017f */
[----:B--2---:R-:W-:Y:S05]  /*1e7e0*/  @!P2 NANOSLEEP.SYNCS 0x989680 ;  /* 0x009896800000a95d */ /* 0x004fea0003900000 */
[----:B------:R-:W2:Y:S02]  /*1e7f0*/  @!P2 SYNCS.PHASECHK.TRANS64 P2, [R3+URZ+0x16850], R0 ;  /* 0x016850000300a5a7 */ /* 0x000ea4000804007f */
[----:B--2---:R-:W-:Y:S05]  /*1e800*/  @!P2 BRA `(.L_x_14133) ;  /* 0xfffffffc00f0a947 */ /* 0x004fea000383ffff */
[----:B------:R-:W-:Y:S05]  /*1e810*/  BRA `(.L_x_14130) ;  /* 0xffffff1800307947 */ /* 0x000fea000383ffff */
.L_x_14140:
[----:B-1----:R1:W2:Y:S02]  /*1e820*/  SYNCS.PHASECHK.TRANS64.TRYWAIT P3, [R0+URZ+0x16830], R3 ;  /* 0x01683003000075a7 */ /* 0x0022a4000806017f */
[----:B--2---:R-:W-:Y:S05]  /*1e830*/  @!P3 NANOSLEEP.SYNCS 0x989680 ;  /* 0x009896800000b95d */ /* 0x004fea0003900000 */
[----:B------:R-:W2:Y:S02]  /*1e840*/  @!P3 SYNCS.PHASECHK.TRANS64 P3, [R0+URZ+0x16830], R3 ;  /* 0x016830030000b5a7 */ /* 0x000ea4000806007f */
[----:B--2---:R-:W-:Y:S05]  /*1e850*/  @!P3 BRA `(.L_x_14140) ;  /* 0xfffffffc00f0b947 */ /* 0x004fea000383ffff */
[----:B------:R-:W-:Y:S05]  /*1e860*/  BRA `(.L_x_14139) ;  /* 0xffffff3400147947 */ /* 0x000fea000383ffff */
.L_x_14144:
[----:B-1----:R1:W2:Y:S02]  /*1e870*/  SYNCS.PHASECHK.TRANS64.TRYWAIT P2, [R3+URZ+0x16850], R0 ;  /* 0x01685000030075a7 */ /* 0x0022a4000804017f */
[----:B--2---:R-:W-:Y:S05]  /*1e880*/  @!P2 NANOSLEEP.SYNCS 0x989680 ;  /* 0x009896800000a95d */ /* 0x004fea0003900000 */
[----:B------:R-:W2:Y:S02]  /*1e890*/  @!P2 SYNCS.PHASECHK.TRANS64 P2, [R3+URZ+0x16850], R0 ;  /* 0x016850000300a5a7 */ /* 0x000ea4000804007f */
[----:B--2---:R-:W-:Y:S05]  /*1e8a0*/  @!P2 BRA `(.L_x_14144) ;  /* 0xfffffffc00f0a947 */ /* 0x004fea000383ffff */
[----:B------:R-:W-:Y:S05]  /*1e8b0*/  BRA `(.L_x_14141) ;  /* 0xffffff3400d47947 */ /* 0x000fea000383ffff */
.L_x_14157:
[----:B-1----:R1:W2:Y:S02]  /*1e8c0*/  SYNCS.PHASECHK.TRANS64.TRYWAIT P0, [R11+URZ+0x16850], R4 ;  /* 0x016850040b0075a7 */ /* 0x0022a4000800017f */
[----:B--2---:R-:W-:Y:S05]  /*1e8d0*/  @!P0 NANOSLEEP.SYNCS 0x989680 ;  /* 0x009896800000895d */ /* 0x004fea0003900000 */
[----:B------:R-:W2:Y:S02]  /*1e8e0*/  @!P0 SYNCS.PHASECHK.TRANS64 P0, [R11+URZ+0x16850], R4 ;  /* 0x016850040b0085a7 */ /* 0x000ea4000800007f */
[----:B--2---:R-:W-:Y:S05]  /*1e8f0*/  @!P0 BRA `(.L_x_14157) ;  /* 0xfffffffc00f08947 */ /* 0x004fea000383ffff */
[----:B------:R-:W-:Y:S05]  /*1e900*/  BRA `(.L_x_14156) ;  /* 0xffffff6000b87947 */ /* 0x000fea000383ffff */
.L_x_14165:
[----:B------:R-:W-:Y:S02]  /*1e910*/  IMAD.MOV.U32 R13, RZ, RZ, R20 ;  /* 0x000000ffff0d7224 */ /* 0x000fe400078e0014 */
[----:B------:R-:W-:Y:S02]  /*1e920*/  IMAD.MOV.U32 R12, RZ, RZ, RZ ;  /* 0x000000ffff0c7224 */ /* 0x000fe400078e00ff */
[----:B------:R-:W-:Y:S02]  /*1e930*/  IMAD.MOV.U32 R11, RZ, RZ, 0x181f ;  /* 0x0000181fff0b7424 */ /* 0x000fe400078e00ff */
[----:B------:R-:W-:Y:S02]  /*1e940*/  IMAD.MOV.U32 R15, RZ, RZ, -0x1 ;  /* 0xffffffffff0f7424 */ /* 0x000fe400078e00ff */
[----:B------:R-:W-:Y:S02]  /*1e950*/  IMAD R21, R8, R27, RZ ;  /* 0x0000001b08157224 */ /* 0x000fe400078e02ff */
[----:B------:R-:W-:-:S07]  /*1e960*/  IMAD.IADD R24, R30, 0x1, R26 ;  /* 0x000000011e187824 */ /* 0x000fce00078e021a */
[----:B-1----:R-:W-:Y:S05]  /*1e970*/  WARPSYNC.COLLECTIVE R15, `(.L_x_14356) ;  /* 0x000000000f087348 */ /* 0x002fea0003c00000 */
[----:B------:R0:W2:Y:S02]  /*1e980*/  SHFL.IDX P6, R14, R13, R12, R11 ;  /* 0x0000000c0d0e7389 */ /* 0x0000a400000c000b */
[----:B012---:R-:W-:Y:S01]  /*1e990*/  ENDCOLLECTIVE ;  /* 0x000000000000791b */ /* 0x007fe20003800000 */
.L_x_14356:
[C---:B------:R-:W-:Y:S01]  /*1e9a0*/  VIADD R8, R24.reuse, 0x30 ;  /* 0x0000003018087836 */ /* 0x040fe20000000000 */
[----:B------:R-:W-:-:S04]  /*1e9b0*/  ISETP.GE.OR P3, PT, R24, R21, P0 ;  /* 0x000000151800720c */ /* 0x000fc80000766670 */
[----:B------:R-:W-:Y:S01]  /*1e9c0*/  ISETP.GE.OR P4, PT, R8, R21, P0 ;  /* 0x000000150800720c */ /* 0x000fe20000786670 */
[----:B------:R-:W-:Y:S02]  /*1e9d0*/  VIADD R8, R24, 0x60 ;  /* 0x0000006018087836 */ /* 0x000fe40000000000 */
[----:B------:R-:W-:-:S03]  /*1e9e0*/  IMAD.MOV.U32 R13, RZ, RZ, R7 ;  /* 0x000000ffff0d7224 */ /* 0x000fc600078e0007 */
[----:B------:R-:W-:Y:S01]  /*1e9f0*/  ISETP.GE.OR P2, PT, R8, R21, P0 ;  /* 0x000000150800720c */ /* 0x000fe20000746670 */
[----:B------:R-:W-:-:S12]  /*1ea00*/  IMAD.MOV.U32 R0, RZ, RZ, R14 ;  /* 0x000000ffff007224 */ /* 0x000fd800078e000e */
[----:B------:R-:W-:Y:S05]  /*1ea10*/  WARPSYNC.COLLECTIVE R15, `(.L_x_14357) ;  /* 0x000000000f087348 */ /* 0x000fea0003c00000 */
[----:B------:R0:W1:Y:S02]  /*1ea20*/  SHFL.IDX P6, R14, R13, R12, R11 ;  /* 0x0000000c0d0e7389 */ /* 0x00006400000c000b */
[----:B01----:R-:W-:Y:S01]  /*1ea30*/  ENDCOLLECTIVE ;  /* 0x000000000000791b */ /* 0x003fe20003800000 */
.L_x_14357:
[----:B------:R-:W-:Y:S02]  /*1ea40*/  IMAD.MOV.U32 R13, RZ, RZ, R20 ;  /* 0x000000ffff0d7224 */ /* 0x000fe400078e0014 */
[----:B------:R-:W-:Y:S02]  /*1ea50*/  IMAD.MOV.U32 R12, RZ, RZ, 0x1 ;  /* 0x00000001ff0c7424 */ /* 0x000fe400078e00ff */
[----:B------:R-:W-:-:S07]  /*1ea60*/  IMAD.MOV.U32 R3, RZ, RZ, R14 ;  /* 0x000000ffff037224 */ /* 0x000fce00078e000e */
[----:B------:R-:W-:Y:S05]  /*1ea70*/  WARPSYNC.COLLECTIVE R15, `(.L_x_14358) ;  /* 0x000000000f087348 */ /* 0x000fea0003c00000 */
[----:B------:R0:W1:Y:S02]  /*1ea80*/  SHFL.IDX P6, R14, R13, R12, R11 ;  /* 0x0000000c0d0e7389 */ /* 0x00006400000c000b */
[----:B01----:R-:W-:Y:S01]  /*1ea90*/  ENDCOLLECTIVE ;  /* 0x000000000000791b */ /* 0x003fe20003800000 */
.L_x_14358:
[----:B------:R-:W-:-:S04]  /*1eaa0*/  @!P3 LEA R10, P5, R29, R3, 0x1 ;  /* 0x000000031d0ab211 */ /* 0x000fc800078a08ff */
[----:B------:R-:W-:Y:S01]  /*1eab0*/  @!P3 LEA.HI.X R3, R29, R0, R28, 0x1, P5 ;  /* 0x000000001d03b211 */ /* 0x000fe200028f0c1c */
[----:B------:R-:W-:Y:S02]  /*1eac0*/  IMAD.MOV.U32 R13, RZ, RZ, R7 ;  /* 0x000000ffff0d7224 */ /* 0x000fe400078e0007 */
[----:B------:R-:W-:-:S07]  /*1ead0*/  IMAD.MOV.U32 R4, RZ, RZ, R14 ;  /* 0x000000ffff047224 */ /* 0x000fce00078e000e */
[----:B------:R-:W-:Y:S05]  /*1eae0*/  WARPSYNC.COLLECTIVE R15, `(.L_x_14359) ;  /* 0x000000000f087348 */ /* 0x000fea0003c00000 */
[----:B------:R0:W1:Y:S02]  /*1eaf0*/  SHFL.IDX P6, R14, R13, R12, R11 ;  /* 0x0000000c0d0e7389 */ /* 0x00006400000c000b */
[----:B01----:R-:W-:Y:S01]  /*1eb00*/  ENDCOLLECTIVE ;  /* 0x000000000000791b */ /* 0x003fe20003800000 */
.L_x_14359:
[----:B------:R-:W-:Y:S02]  /*1eb10*/  IMAD.MOV.U32 R13, RZ, RZ, R20 ;  /* 0x000000ffff0d7224 */ /* 0x000fe400078e0014 */
[----:B------:R-:W-:Y:S02]  /*1eb20*/  IMAD.MOV.U32 R12, RZ, RZ, 0x2 ;  /* 0x00000002ff0c7424 */ /* 0x000fe400078e00ff */
[----:B------:R-:W-:-:S07]  /*1eb30*/  IMAD.MOV.U32 R5, RZ, RZ, R14 ;  /* 0x000000ffff057224 */ /* 0x000fce00078e000e */
[----:B------:R-:W-:Y:S05]  /*1eb40*/  WARPSYNC.COLLECTIVE R15, `(.L_x_14360) ;  /* 0x000000000f087348 */ /* 0x000fea0003c00000 */
[----:B------:R0:W1:Y:S02]  /*1eb50*/  SHFL.IDX P6, R14, R13, R12, R11 ;  /* 0x0000000c0d0e7389 */ /* 0x00006400000c000b */
[----:B01----:R-:W-:Y:S01]  /*1eb60*/  ENDCOLLECTIVE ;  /* 0x000000000000791b */ /* 0x003fe20003800000 */
.L_x_14360:
[----:B------:R-:W-:-:S04]  /*1eb70*/  @!P4 LEA R8, P1, R29, R5, 0x1 ;  /* 0x000000051d08c211 */ /* 0x000fc800078208ff */
[----:B------:R-:W-:Y:S01]  /*1eb80*/  @!P4 LEA.HI.X R9, R29, R4, R28, 0x1, P1 ;  /* 0x000000041d09c211 */ /* 0x000fe200008f0c1c */
[----:B------:R-:W-:Y:S02]  /*1eb90*/  IMAD.MOV.U32 R13, RZ, RZ, R7 ;  /* 0x000000ffff0d7224 */ /* 0x000fe400078e0007 */
[----:B------:R-:W-:-:S07]  /*1eba0*/  IMAD.MOV.U32 R6, RZ, RZ, R14 ;  /* 0x000000ffff067224 */ /* 0x000fce00078e000e */
[----:B------:R-:W-:Y:S05]  /*1ebb0*/  WARPSYNC.COLLECTIVE R15, `(.L_x_14361) ;  /* 0x000000000f087348 */ /* 0x000fea0003c00000 */
[----:B------:R0:W1:Y:S02]  /*1ebc0*/  SHFL.IDX P6, R14, R13, R12, R11 ;  /* 0x0000000c0d0e7389 */ /* 0x00006400000c000b */
[----:B01----:R-:W-:Y:S01]  /*1ebd0*/  ENDCOLLECTIVE ;  /* 0x000000000000791b */ /* 0x003fe20003800000 */
.L_x_14361:
        /* <DEDUP_REMOVED lines=12> */
.L_x_14362:
[----:B------:R0:W-:Y:S01]  /*1eca0*/  @!P2 ST.E.128 desc[UR38][R4.64], RZ ;  /* 0x000000ff0400a985 */ /* 0x0001e2000c101d26 */
[----:B------:R-:W-:Y:S02]  /*1ecb0*/  IMAD.MOV.U32 R13, RZ, RZ, R7 ;  /* 0x000000ffff0d7224 */ /* 0x000fe400078e0007 */
[----:B------:R-:W-:-:S07]  /*1ecc0*/  IMAD.MOV.U32 R0, RZ, RZ, R14 ;  /* 0x000000ffff007224 */ /* 0x000fce00078e000e */
[----:B0-----:R-:W-:Y:S05]  /*1ecd0*/  WARPSYNC.COLLECTIVE R15, `(.L_x_14363) ;  /* 0x000000000f087348 */ /* 0x001fea0003c00000 */
[----:B------:R1:W2:Y:S02]  /*1ece0*/  SHFL.IDX P6, R14, R13, R12, R11 ;  /* 0x0000000c0d0e7389 */ /* 0x0002a400000c000b */
[----:B012---:R-:W-:Y:S01]  /*1ecf0*/  ENDCOLLECTIVE ;  /* 0x000000000000791b */ /* 0x007fe20003800000 */
.L_x_14363:
[----:B------:R-:W-:Y:S05]  /*1ed00*/  BRA `(.L_x_14364) ;  /* 0xffffff7c00e07947 */ /* 0x000fea000383ffff */
.L_x_14190:
        /* <DEDUP_REMOVED lines=11> */
.L_x_14366:
[----:B------:R-:W-:Y:S05]  /*1edc0*/  BSYNC B1 ;  /* 0x0000000000017941 */ /* 0x000fea0003800000 */
.L_x_14365:
[----:B------:R-:W-:Y:S05]  /*1edd0*/  BRA `(.L_x_14367) ;  /* 0xffffff9400c47947 */ /* 0x000fea000383ffff */
.L_x_14192:
[----:B------:R-:W-:Y:S01]  /*1ede0*/  BSSY B1, `(.L_x_14368) ;  /* 0x0000006000017945 */ /* 0x000fe20003800000 */
[----:B------:R-:W-:-:S07]  /*1edf0*/  IMAD.MOV.U32 R15, RZ, RZ, -0x1 ;  /* 0xffffffffff0f7424 */ /* 0x000fce00078e00ff */
[----:B01----:R-:W-:Y:S05]  /*1ee00*/  WARPSYNC.COLLECTIVE R15, `(.L_x_14369) ;  /* 0x000000000f0c7348 */ /* 0x003fea0003c00000 */
[----:B------:R-:W-:Y:S02]  /*1ee10*/  ELECT P6, UR62, PT ;  /* 0x00000000003e782f */ /* 0x000fe400038c0000 */
[----:B------:R-:W-:Y:S01]  /*1ee20*/  MOV R14, UR62 ;  /* 0x0000003e000e7c02 */ /* 0x000fe20008000f00 */
[----:B01----:R-:W-:Y:S10]  /*1ee30*/  ENDCOLLECTIVE ;  /* 0x000000000000791b */ /* 0x003ff40003800000 */
.L_x_14369:
[----:B------:R-:W-:Y:S05]  /*1ee40*/  BSYNC B1 ;  /* 0x0000000000017941 */ /* 0x000fea0003800000 */
.L_x_14368:
[----:B------:R-:W-:Y:S05]  /*1ee50*/  BRA `(.L_x_14191) ;  /* 0xffffff9400bc7947 */ /* 0x000fea000383ffff */
.L_x_14194:
[----:B-1----:R1:W2:Y:S02]  /*1ee60*/  SYNCS.PHASECHK.TRANS64.TRYWAIT P0, [R22+URZ+0x16820], R5 ;  /* 0x01682005160075a7 */ /* 0x0022a4000800017f */
[----:B--2---:R-:W-:Y:S05]  /*1ee70*/  @!P0 NANOSLEEP.SYNCS 0x989680 ;  /* 0x009896800000895d */ /* 0x004fea0003900000 */
[----:B------:R-:W2:Y:S02]  /*1ee80*/  @!P0 SYNCS.PHASECHK.TRANS64 P0, [R22+URZ+0x16820], R5 ;  /* 0x01682005160085a7 */ /* 0x000ea4000800007f */
[----:B--2---:R-:W-:Y:S05]  /*1ee90*/  @!P0 BRA `(.L_x_14194) ;  /* 0xfffffffc00f08947 */ /* 0x004fea000383ffff */
[----:B------:R-:W-:Y:S05]  /*1eea0*/  BRA `(.L_x_14370) ;  /* 0xffffff9400cc7947 */ /* 0x000fea000383ffff */
.L_x_14198:
[----:B-1----:R1:W2:Y:S02]  /*1eeb0*/  SYNCS.PHASECHK.TRANS64.TRYWAIT P0, [R5+URZ+0x168a0], R6 ;  /* 0x0168a006050075a7 */ /* 0x0022a4000800017f */
[----:B--2---:R-:W-:Y:S05]  /*1eec0*/  @!P0 NANOSLEEP.SYNCS 0x989680 ;  /* 0x009896800000895d */ /* 0x004fea0003900000 */
[----:B------:R-:W2:Y:S02]  /*1eed0*/  @!P0 SYNCS.PHASECHK.TRANS64 P0, [R5+URZ+0x168a0], R6 ;  /* 0x0168a006050085a7 */ /* 0x000ea4000800007f */
[----:B--2---:R-:W-:Y:S05]  /*1eee0*/  @!P0 BRA `(.L_x_14198) ;  /* 0xfffffffc00f08947 */ /* 0x004fea000383ffff */
[----:B------:R-:W-:Y:S05]  /*1eef0*/  BRA `(.L_x_14371) ;  /* 0xffffff9400e47947 */ /* 0x000fea000383ffff */
.L_x_14203:
[----:B0-----:R0:W2:Y:S02]  /*1ef00*/  SYNCS.PHASECHK.TRANS64.TRYWAIT P0, [R5+URZ+0x168c0], R6 ;  /* 0x0168c006050075a7 */ /* 0x0010a4000800017f */
[----:B--2---:R-:W-:Y:S05]  /*1ef10*/  @!P0 NANOSLEEP.SYNCS 0x989680 ;  /* 0x009896800000895d */ /* 0x004fea0003900000 */
[----:B------:R-:W2:Y:S02]  /*1ef20*/  @!P0 SYNCS.PHASECHK.TRANS64 P0, [R5+URZ+0x168c0], R6 ;  /* 0x0168c006050085a7 */ /* 0x000ea4000800007f */
[----:B--2---:R-:W-:Y:S05]  /*1ef30*/  @!P0 BRA `(.L_x_14203) ;  /* 0xfffffffc00f08947 */ /* 0x004fea000383ffff */
[----:B------:R-:W-:Y:S05]  /*1ef40*/  BRA `(.L_x_14372) ;  /* 0xffffff9800647947 */ /* 0x000fea000383ffff */
.L_x_14210:
[----:B-1----:R1:W2:Y:S02]  /*1ef50*/  SYNCS.PHASECHK.TRANS64.TRYWAIT P1, [R5+URZ+0x168a0], R6 ;  /* 0x0168a006050075a7 */ /* 0x0022a4000802017f */
[----:B--2---:R-:W-:Y:S05]  /*1ef60*/  @!P1 NANOSLEEP.SYNCS 0x989680 ;  /* 0x009896800000995d */ /* 0x004fea0003900000 */
[----:B------:R-:W2:Y:S02]  /*1ef70*/  @!P1 SYNCS.PHASECHK.TRANS64 P1, [R5+URZ+0x168a0], R6 ;  /* 0x0168a006050095a7 */ /* 0x000ea4000802007f */
[----:B--2---:R-:W-:Y:S05]  /*1ef80*/  @!P1 BRA `(.L_x_14210) ;  /* 0xfffffffc00f09947 */ /* 0x004fea000383ffff */
[----:B------:R-:W-:Y:S05]  /*1ef90*/  BRA `(.L_x_14373) ;  /* 0xffffff9c00247947 */ /* 0x000fea000383ffff */
.L_x_14215:
[----:B0-----:R0:W2:Y:S02]  /*1efa0*/  SYNCS.PHASECHK.TRANS64.TRYWAIT P1, [R5+URZ+0x168c0], R6 ;  /* 0x0168c006050075a7 */ /* 0x0010a4000802017f */
[----:B--2---:R-:W-:Y:S05]  /*1efb0*/  @!P1 NANOSLEEP.SYNCS 0x989680 ;  /* 0x009896800000995d */ /* 0x004fea0003900000 */
[----:B------:R-:W2:Y:S02]  /*1efc0*/  @!P1 SYNCS.PHASECHK.TRANS64 P1, [R5+URZ+0x168c0], R6 ;  /* 0x0168c006050095a7 */ /* 0x000ea4000802007f */
[----:B--2---:R-:W-:Y:S05]  /*1efd0*/  @!P1 BRA `(.L_x_14215) ;  /* 0xfffffffc00f09947 */ /* 0x004fea000383ffff */
[----:B------:R-:W-:Y:S05]  /*1efe0*/  BRA `(.L_x_14374) ;  /* 0xffffff9c009c7947 */ /* 0x000fea000383ffff */
.L_x_14236:
[----:B------:R-:W2:Y:S01]  /*1eff0*/  S2R R20, SR_TID.X ;  /* 0x0000000000147919 */ /* 0x000ea20000002100 */
[----:B------:R-:W-:Y:S01]  /*1f000*/  BSSY B0, `(.L_x_14375) ;  /* 0x000000a000007945 */ /* 0x000fe20003800000 */
[----:B0-----:R-:W-:Y:S02]  /*1f010*/  IMAD.MOV.U32 R12, RZ, RZ, RZ ;  /* 0x000000ffff0c7224 */ /* 0x001fe400078e00ff */
[----:B------:R-:W-:Y:S02]  /*1f020*/  IMAD.MOV.U32 R11, RZ, RZ, 0x1f ;  /* 0x0000001fff0b7424 */ /* 0x000fe400078e00ff */
[----:B------:R-:W-:Y:S01]  /*1f030*/  IMAD.MOV.U32 R15, RZ, RZ, -0x1 ;  /* 0xffffffffff0f7424 */ /* 0x000fe200078e00ff */
[----:B--2---:R-:W-:-:S04]  /*1f040*/  SHF.R.U32.HI R20, RZ, 0x5, R20 ;  /* 0x00000005ff147819 */ /* 0x004fc80000011614 */
[----:B------:R-:W-:-:S05]  /*1f050*/  LOP3.LUT R20, R20, 0x3, RZ, 0xc0, !PT ;  /* 0x0000000314147812 */ /* 0x000fca00078ec0ff */
[----:B------:R-:W-:-:S07]  /*1f060*/  IMAD.MOV.U32 R13, RZ, RZ, R20 ;  /* 0x000000ffff0d7224 */ /* 0x000fce00078e0014 */
[----:B-1----:R-:W-:Y:S05]  /*1f070*/  WARPSYNC.COLLECTIVE R15, `(.L_x_14376) ;  /* 0x000000000f087348 */ /* 0x002fea0003c00000 */
[----:B------:R0:W2:Y:S02]  /*1f080*/  SHFL.IDX P6, R14, R13, R12, R11 ;  /* 0x0000000c0d0e7389 */ /* 0x0000a400000c000b */
[----:B012---:R-:W-:Y:S01]  /*1f090*/  ENDCOLLECTIVE ;  /* 0x000000000000791b */ /* 0x007fe20003800000 */
.L_x_14376:
[----:B------:R-:W-:Y:S05]  /*1f0a0*/  BSYNC B0 ;  /* 0x0000000000007941 */ /* 0x000fea0003800000 */
.L_x_14375:
[----:B------:R-:W-:Y:S05]  /*1f0b0*/  BRA `(.L_x_14377) ;  /* 0xffffffa800ac7947 */ /* 0x000fea000383ffff */
.L_x_14238:
[----:B------:R-:W-:Y:S01]  /*1f0c0*/  BSSY B0, `(.L_x_14378) ;  /* 0x0000006000007945 */ /* 0x000fe20003800000 */
[----:B------:R-:W-:-:S07]  /*1f0d0*/  IMAD.MOV.U32 R15, RZ, RZ, -0x1 ;  /* 0xffffffffff0f7424 */ /* 0x000fce00078e00ff */
[----:B012---:R-:W-:Y:S05]  /*1f0e0*/  WARPSYNC.COLLECTIVE R15, `(.L_x_14379) ;  /* 0x000000000f0c7348 */ /* 0x007fea0003c00000 */
[----:B------:R-:W-:Y:S02]  /*1f0f0*/  ELECT P6, UR62, PT ;  /* 0x00000000003e782f */ /* 0x000fe400038c0000 */
[----:B------:R-:W-:Y:S01]  /*1f100*/  MOV R14, UR62 ;  /* 0x0000003e000e7c02 */ /* 0x000fe20008000f00 */
[----:B012---:R-:W-:Y:S10]  /*1f110*/  ENDCOLLECTIVE ;  /* 0x000000000000791b */ /* 0x007ff40003800000 */
.L_x_14379:
[----:B------:R-:W-:Y:S05]  /*1f120*/  BSYNC B0 ;  /* 0x0000000000007941 */ /* 0x000fea0003800000 */
.L_x_14378:
[----:B------:R-:W-:Y:S05]  /*1f130*/  BRA `(.L_x_14380) ;  /* 0xffffffa800b47947 */ /* 0x000fea000383ffff */
.L_x_14240:
[----:B--2---:R2:W3:Y:S02]  /*1f140*/  SYNCS.PHASECHK.TRANS64.TRYWAIT P0, [R0+URZ+0x16840], R3 ;  /* 0x01684003000075a7 */ /* 0x0044e4000800017f */
[----:B---3--:R-:W-:Y:S05]  /*1f150*/  @!P0 NANOSLEEP.SYNCS 0x989680 ;  /* 0x009896800000895d */ /* 0x008fea0003900000 */
[----:B------:R-:W3:Y:S02]  /*1f160*/  @!P0 SYNCS.PHASECHK.TRANS64 P0, [R0+URZ+0x16840], R3 ;  /* 0x01684003000085a7 */ /* 0x000ee4000800007f */
[----:B---3--:R-:W-:Y:S05]  /*1f170*/  @!P0 BRA `(.L_x_14240) ;  /* 0xfffffffc00f08947 */ /* 0x008fea000383ffff */
[----:B------:R-:W-:Y:S05]  /*1f180*/  BRA `(.L_x_14381) ;  /* 0xffffffac00047947 */ /* 0x000fea000383ffff */
.L_x_14244:
[----:B------:R-:W2:Y:S01]  /*1f190*/  LDL.LU R11, [R1+0x1c] ;  /* 0x00001c00010b7983 */ /* 0x000ea20000300800 */
[----:B------:R-:W-:Y:S01]  /*1f1a0*/  IMAD.MOV.U32 R5, RZ, RZ, R12 ;  /* 0x000000ffff057224 */ /* 0x000fe200078e000c */
[----:B------:R-:W-:Y:S01]  /*1f1b0*/  LOP3.LUT R10, R10, 0x7f, RZ, 0xc0, !PT ;  /* 0x0000007f0a0a7812 */ /* 0x000fe200078ec0ff */
[----:B------:R-:W-:Y:S02]  /*1f1c0*/  IMAD.MOV.U32 R13, RZ, RZ, R4 ;  /* 0x000000ffff0d7224 */ /* 0x000fe400078e0004 */
[----:B------:R-:W-:Y:S01]  /*1f1d0*/  IMAD.MOV.U32 R12, RZ, RZ, RZ ;  /* 0x000000ffff0c7224 */ /* 0x000fe200078e00ff */
[----:B------:R-:W-:Y:S01]  /*1f1e0*/  SHF.R.U32.HI R10, RZ, 0x3, R10 ;  /* 0x00000003ff0a7819 */ /* 0x000fe2000001160a */
[----:B------:R-:W-:-:S04]  /*1f1f0*/  IMAD.MOV.U32 R15, RZ, RZ, -0x1 ;  /* 0xffffffffff0f7424 */ /* 0x000fc800078e00ff */
        /* <DEDUP_REMOVED lines=8> */
.L_x_14382:
[----:B------:R-:W-:Y:S02]  /*1f280*/  IMAD.MOV.U32 R13, RZ, RZ, R0 ;  /* 0x000000ffff0d7224 */ /* 0x000fe400078e0000 */
[----:B------:R-:W-:-:S07]  /*1f290*/  IMAD.MOV.U32 R7, RZ, RZ, R14 ;  /* 0x000000ffff077224 */ /* 0x000fce00078e000e */
[----:B------:R-:W-:Y:S05]  /*1f2a0*/  WARPSYNC.COLLECTIVE R15, `(.L_x_14383) ;  /* 0x000000000f087348 */ /* 0x000fea0003c00000 */
[----:B------:R0:W1:Y:S02]  /*1f2b0*/  SHFL.IDX P6, R14, R13, R12, R11 ;  /* 0x0000000c0d0e7389 */ /* 0x00006400000c000b */
[----:B01----:R-:W-:Y:S01]  /*1f2c0*/  ENDCOLLECTIVE ;  /* 0x000000000000791b */ /* 0x003fe20003800000 */
.L_x_14383:
[----:B------:R-:W-:Y:S02]  /*1f2d0*/  IMAD.MOV.U32 R13, RZ, RZ, R4 ;  /* 0x000000ffff0d7224 */ /* 0x000fe400078e0004 */
[----:B------:R-:W-:Y:S02]  /*1f2e0*/  IMAD.MOV.U32 R12, RZ, RZ, 0x1 ;  /* 0x00000001ff0c7424 */ /* 0x000fe400078e00ff */
[----:B------:R-:W-:-:S07]  /*1f2f0*/  IMAD.MOV.U32 R8, RZ, RZ, R14 ;  /* 0x000000ffff087224 */ /* 0x000fce00078e000e */
[----:B------:R-:W-:Y:S05]  /*1f300*/  WARPSYNC.COLLECTIVE R15, `(.L_x_14384) ;  /* 0x000000000f087348 */ /* 0x000fea0003c00000 */
[----:B------:R0:W1:Y:S02]  /*1f310*/  SHFL.IDX P6, R14, R13, R12, R11 ;  /* 0x0000000c0d0e7389 */ /* 0x00006400000c000b */
[----:B01----:R-:W-:Y:S01]  /*1f320*/  ENDCOLLECTIVE ;  /* 0x000000000000791b */ /* 0x003fe20003800000 */
.L_x_14384:
        /* <DEDUP_REMOVED lines=13> */
.L_x_14385:
[----:B------:R-:W-:Y:S02]  /*1f400*/  IMAD.MOV.U32 R13, RZ, RZ, R4 ;  /* 0x000000ffff0d7224 */ /* 0x000fe400078e0004 */
[----:B------:R-:W-:Y:S02]  /*1f410*/  IMAD.MOV.U32 R12, RZ, RZ, 0x2 ;  /* 0x00000002ff0c7424 */ /* 0x000fe400078e00ff */
[----:B------:R-:W-:-:S07]  /*1f420*/  IMAD.MOV.U32 R8, RZ, RZ, R14 ;  /* 0x000000ffff087224 */ /* 0x000fce00078e000e */
[----:B------:R-:W-:Y:S05]  /*1f430*/  WARPSYNC.COLLECTIVE R15, `(.L_x_14386) ;  /* 0x000000000f087348 */ /* 0x000fea0003c00000 */
[----:B------:R0:W1:Y:S02]  /*1f440*/  SHFL.IDX P6, R14, R13, R12, R11 ;  /* 0x0000000c0d0e7389 */ /* 0x00006400000c000b */
[----:B01----:R-:W-:Y:S01]  /*1f450*/  ENDCOLLECTIVE ;  /* 0x000000000000791b */ /* 0x003fe20003800000 */
.L_x_14386:
        /* <DEDUP_REMOVED lines=14> */
.L_x_14387:
[----:B------:R-:W-:Y:S02]  /*1f540*/  IMAD.MOV.U32 R13, RZ, RZ, R4 ;  /* 0x000000ffff0d7224 */ /* 0x000fe400078e0004 */
[----:B------:R-:W-:Y:S02]  /*1f550*/  IMAD.MOV.U32 R12, RZ, RZ, 0x3 ;  /* 0x00000003ff0c7424 */ /* 0x000fe400078e00ff */
[----:B------:R-:W-:-:S07]  /*1f560*/  IMAD.MOV.U32 R8, RZ, RZ, R14 ;  /* 0x000000ffff087224 */ /* 0x000fce00078e000e */
[----:B------:R-:W-:Y:S05]  /*1f570*/  WARPSYNC.COLLECTIVE R15, `(.L_x_14388) ;  /* 0x000000000f087348 */ /* 0x000fea0003c00000 */
[----:B------:R0:W1:Y:S02]  /*1f580*/  SHFL.IDX P6, R14, R13, R12, R11 ;  /* 0x0000000c0d0e7389 */ /* 0x00006400000c000b */
[----:B01----:R-:W-:Y:S01]  /*1f590*/  ENDCOLLECTIVE ;  /* 0x000000000000791b */ /* 0x003fe20003800000 */
.L_x_14388:
        /* <DEDUP_REMOVED lines=14> */
.L_x_14389:
[----:B------:R-:W-:Y:S02]  /*1f680*/  IMAD.MOV.U32 R13, RZ, RZ, R4 ;  /* 0x000000ffff0d7224 */ /* 0x000fe400078e0004 */
[----:B------:R-:W-:Y:S02]  /*1f690*/  IMAD.MOV.U32 R12, RZ, RZ, 0x4 ;  /* 0x00000004ff0c7424 */ /* 0x000fe400078e00ff */
[----:B------:R-:W-:-:S07]  /*1f6a0*/  IMAD.MOV.U32 R8, RZ, RZ, R14 ;  /* 0x000000ffff087224 */ /* 0x000fce00078e000e */
[----:B------:R-:W-:Y:S05]  /*1f6b0*/  WARPSYNC.COLLECTIVE R15, `(.L_x_14390) ;  /* 0x000000000f087348 */ /* 0x000fea0003c00000 */
[----:B------:R0:W1:Y:S02]  /*1f6c0*/  SHFL.IDX P6, R14, R13, R12, R11 ;  /* 0x0000000c0d0e7389 */ /* 0x00006400000c000b */
[----:B01----:R-:W-:Y:S01]  /*1f6d0*/  ENDCOLLECTIVE ;  /* 0x000000000000791b */ /* 0x003fe20003800000 */
.L_x_14390:
        /* <DEDUP_REMOVED lines=14> */
.L_x_14391:
[----:B------:R-:W-:Y:S02]  /*1f7c0*/  IMAD.MOV.U32 R13, RZ, RZ, R4 ;  /* 0x000000ffff0d7224 */ /* 0x000fe400078e0004 */
[----:B------:R-:W-:Y:S02]  /*1f7d0*/  IMAD.MOV.U32 R12, RZ, RZ, 0x5 ;  /* 0x00000005ff0c7424 */ /* 0x000fe400078e00ff */
[----:B------:R-:W-:-:S07]  /*1f7e0*/  IMAD.MOV.U32 R8, RZ, RZ, R14 ;  /* 0x000000ffff087224 */ /* 0x000fce00078e000e */
[----:B------:R-:W-:Y:S05]  /*1f7f0*/  WARPSYNC.COLLECTIVE R15, `(.L_x_14392) ;  /* 0x000000000f087348 */ /* 0x000fea0003c00000 */
[----:B------:R0:W1:Y:S02]  /*1f800*/  SHFL.IDX P6, R14, R13, R12, R11 ;  /* 0x0000000c0d0e7389 */ /* 0x00006400000c000b */
[----:B01----:R-:W-:Y:S01]  /*1f810*/  ENDCOLLECTIVE ;  /* 0x000000000000791b */ /* 0x003fe20003800000 */
.L_x_14392:
        /* <DEDUP_REMOVED lines=14> */
.L_x_14393:
[----:B------:R-:W-:Y:S02]  /*1f900*/  IMAD.MOV.U32 R13, RZ, RZ, R4 ;  /* 0x000000ffff0d7224 */ /* 0x000fe400078e0004 */
[----:B------:R-:W-:Y:S02]  /*1f910*/  IMAD.MOV.U32 R12, RZ, RZ, 0x6 ;  /* 0x00000006ff0c7424 */ /* 0x000fe400078e00ff */
[----:B------:R-:W-:-:S07]  /*1f920*/  IMAD.MOV.U32 R8, RZ, RZ, R14 ;  /* 0x000000ffff087224 */ /* 0x000fce00078e000e */
[----:B------:R-:W-:Y:S05]  /*1f930*/  WARPSYNC.COLLECTIVE R15, `(.L_x_14394) ;  /* 0x000000000f087348 */ /* 0x000fea0003c00000 */
[----:B------:R0:W1:Y:S02]  /*1f940*/  SHFL.IDX P6, R14, R13, R12, R11 ;  /* 0x0000000c0d0e7389 */ /* 0x00006400000c000b */
[----:B01----:R-:W-:Y:S01]  /*1f950*/  ENDCOLLECTIVE ;  /* 0x000000000000791b */ /* 0x003fe20003800000 */
.L_x_14394:
        /* <DEDUP_REMOVED lines=14> */
.L_x_14395:
[----:B------:R-:W-:Y:S02]  /*1fa40*/  IMAD.MOV.U32 R13, RZ, RZ, R4 ;  /* 0x000000ffff0d7224 */ /* 0x000fe400078e0004 */
[----:B------:R-:W-:Y:S02]  /*1fa50*/  IMAD.MOV.U32 R12, RZ, RZ, 0x7 ;  /* 0x00000007ff0c7424 */ /* 0x000fe400078e00ff */
[----:B------:R-:W-:-:S07]  /*1fa60*/  IMAD.MOV.U32 R8, RZ, RZ, R14 ;  /* 0x000000ffff087224 */ /* 0x000fce00078e000e */
[----:B------:R-:W-:Y:S05]  /*1fa70*/  WARPSYNC.COLLECTIVE R15, `(.L_x_14396) ;  /* 0x000000000f087348 */ /* 0x000fea0003c00000 */
[----:B------:R0:W1:Y:S02]  /*1fa80*/  SHFL.IDX P6, R14, R13, R12, R11 ;  /* 0x0000000c0d0e7389 */ /* 0x00006400000c000b */
[----:B01----:R-:W-:Y:S01]  /*1fa90*/  ENDCOLLECTIVE ;  /* 0x000000000000791b */ /* 0x003fe20003800000 */
.L_x_14396:
[----:B------:R-:W-:-:S05]  /*1faa0*/  @!P1 LEA R8, P2, R21, R8, 0x1 ;  /* 0x0000000815089211 */ /* 0x000fca00078408ff */
[----:B------:R-:W-:-:S04]  /*1fab0*/  @!P1 IMAD.X R7, RZ, RZ, R7, P2 ;  /* 0x000000ffff079224 */ /* 0x000fc800010e0607 */
[----:B------:R-:W-:Y:S02]  /*1fac0*/  @!P1 IMAD.MOV.U32 R9, RZ, RZ, R7 ;  /* 0x000000ffff099224 */ /* 0x000fe400078e0007 */
[----:B------:R-:W-:Y:S02]  /*1fad0*/  IMAD.MOV.U32 R13, RZ, RZ, R0 ;  /* 0x000000ffff0d7224 */ /* 0x000fe400078e0000 */
[C---:B------:R-:W-:Y:S01]  /*1fae0*/  VIADD R0, R5.reuse, 0x70 ;  /* 0x0000007005007836 */ /* 0x040fe20000000000 */
        /* <DEDUP_REMOVED lines=10> */
.L_x_14397:
[----:B------:R-:W-:Y:S01]  /*1fb90*/  ISETP.GE.AND P2, PT, R0, R3, PT ;  /* 0x000000030000720c */ /* 0x000fe20003f46270 */
[----:B------:R-:W-:Y:S02]  /*1fba0*/  IMAD.MOV.U32 R13, RZ, RZ, R6 ;  /* 0x000000ffff0d7224 */ /* 0x000fe400078e0006 */
[----:B------:R-:W-:Y:S02]  /*1fbb0*/  IMAD.MOV.U32 R12, RZ, RZ, RZ ;  /* 0x000000ffff0c7224 */ /* 0x000fe400078e00ff */
[----:B------:R-:W-:-:S08]  /*1fbc0*/  IMAD.MOV.U32 R8, RZ, RZ, R14 ;  /* 0x000000ffff087224 */ /* 0x000fd000078e000e */
[----:B------:R-:W-:Y:S05]  /*1fbd0*/  WARPSYNC.COLLECTIVE R15, `(.L_x_14398) ;  /* 0x000000000f087348 */ /* 0x000fea0003c00000 */
[----:B------:R0:W1:Y:S02]  /*1fbe0*/  SHFL.IDX P6, R14, R13, R12, R11 ;  /* 0x0000000c0d0e7389 */ /* 0x00006400000c000b */
[----:B01----:R-:W-:Y:S01]  /*1fbf0*/  ENDCOLLECTIVE ;  /* 0x000000000000791b */ /* 0x003fe20003800000 */
.L_x_14398:
        /* <DEDUP_REMOVED lines=13> */
.L_x_14399:
[----:B------:R-:W-:Y:S02]  /*1fcd0*/  IMAD.MOV.U32 R13, RZ, RZ, R6 ;  /* 0x000000ffff0d7224 */ /* 0x000fe400078e0006 */
[----:B------:R-:W-:Y:S02]  /*1fce0*/  IMAD.MOV.U32 R12, RZ, RZ, 0x1 ;  /* 0x00000001ff0c7424 */ /* 0x000fe400078e00ff */
[----:B------:R-:W-:-:S07]  /*1fcf0*/  IMAD.MOV.U32 R7, RZ, RZ, R14 ;  /* 0x000000ffff077224 */ /* 0x000fce00078e000e */
[----:B------:R-:W-:Y:S05]  /*1fd00*/  WARPSYNC.COLLECTIVE R15, `(.L_x_14400) ;  /* 0x000000000f087348 */ /* 0x000fea0003c00000 */
[----:B------:R0:W1:Y:S02]  /*1fd10*/  SHFL.IDX P6, R14, R13, R12, R11 ;  /* 0x0000000c0d0e7389 */ /* 0x00006400000c000b */
[----:B01----:R-:W-:Y:S01]  /*1fd20*/  ENDCOLLECTIVE ;  /* 0x000000000000791b */ /* 0x003fe20003800000 */
.L_x_14400:
[----:B------:R-:W-:-:S05]  /*1fd30*/  @!P2 LEA R7, P1, R21, R7, 0x1 ;  /* 0x000000071507a211 */ /* 0x000fca00078208ff */
[----:B------:R-:W-:Y:S02]  /*1fd40*/  @!P2 IMAD.X R0, RZ, RZ, R0, P1 ;  /* 0x000000ffff00a224 */ /* 0x000fe400008e0600 */
[----:B------:R-:W-:Y:S02]  /*1fd50*/  @!P2 IMAD.MOV.U32 R8, RZ, RZ, R7 ;  /* 0x000000ffff08a224 */ /* 0x000fe400078e0007 */
        /* <DEDUP_REMOVED lines=12> */
.L_x_14401:
[----:B------:R-:W-:Y:S02]  /*1fe20*/  IMAD.MOV.U32 R13, RZ, RZ, R6 ;  /* 0x000000ffff0d7224 */ /* 0x000fe400078e0006 */
[----:B------:R-:W-:Y:S02]  /*1fe30*/  IMAD.MOV.U32 R12, RZ, RZ, 0x2 ;  /* 0x00000002ff0c7424 */ /* 0x000fe400078e00ff */
[----:B------:R-:W-:-:S07]  /*1fe40*/  IMAD.MOV.U32 R8, RZ, RZ, R14 ;  /* 0x000000ffff087224 */ /* 0x000fce00078e000e */
[----:B------:R-:W-:Y:S05]  /*1fe50*/  WARPSYNC.COLLECTIVE R15, `(.L_x_14402) ;  /* 0x000000000f087348 */ /* 0x000fea0003c00000 */
[----:B------:R0:W1:Y:S02]  /*1fe60*/  SHFL.IDX P6, R14, R13, R12, R11 ;  /* 0x0000000c0d0e7389 */ /* 0x00006400000c000b */
[----:B01----:R-:W-:Y:S01]  /*1fe70*/  ENDCOLLECTIVE ;  /* 0x000000000000791b */ /* 0x003fe20003800000 */
.L_x_14402:
        /* <DEDUP_REMOVED lines=13> */
.L_x_14403:
[----:B------:R-:W-:Y:S02]  /*1ff50*/  IMAD.MOV.U32 R13, RZ, RZ, R6 ;  /* 0x000000ffff0d7224 */ /* 0x000fe400078e0006 */
[----:B------:R-:W-:Y:S02]  /*1ff60*/  IMAD.MOV.U32 R12, RZ, RZ, 0x3 ;  /* 0x00000003ff0c7424 */ /* 0x000fe400078e00ff */
[----:B------:R-:W-:-:S07]  /*1ff70*/  IMAD.MOV.U32 R8, RZ, RZ, R14 ;  /* 0x000000ffff087224 */ /* 0x000fce00078e000e */
[----:B------:R-:W-:Y:S05]  /*1ff80*/  WARPSYNC.COLLECTIVE R15, `(.L_x_14404) ;  /* 0x000000000f087348 */ /* 0x000fea0003c00000 */
[----:B------:R0:W1:Y:S02]  /*1ff90*/  SHFL.IDX P6, R14, R13, R12, R11 ;  /* 0x0000000c0d0e7389 */ /* 0x00006400000c000b */
[----:B01----:R-:W-:Y:S01]  /*1ffa0*/  ENDCOLLECTIVE ;  /* 0x000000000000791b */ /* 0x003fe20003800000 */
.L_x_14404:
        /* <DEDUP_REMOVED lines=12> */
.L_x_14405:
[----:B------:R-:W-:Y:S05]  /*20070*/  BRA `(.L_x_14406) ;  /* 0xffffffac00287947 */ /* 0x000fea000383ffff */
.L_x_14247:
[----:B0-----:R0:W1:Y:S02]  /*20080*/  SYNCS.PHASECHK.TRANS64.TRYWAIT P0, [R22+URZ+0x16820], R3 ;  /* 0x01682003160075a7 */ /* 0x001064000800017f */
[----:B-1----:R-:W-:Y:S05]  /*20090*/  @!P0 NANOSLEEP.SYNCS 0x989680 ;  /* 0x009896800000895d */ /* 0x002fea0003900000 */
[----:B------:R-:W1:Y:S02]  /*200a0*/  @!P0 SYNCS.PHASECHK.TRANS64 P0, [R22+URZ+0x16820], R3 ;  /* 0x01682003160085a7 */ /* 0x000e64000800007f */
[----:B-1----:R-:W-:Y:S05]  /*200b0*/  @!P0 BRA `(.L_x_14247) ;  /* 0xfffffffc00f08947 */ /* 0x002fea000383ffff */
[----:B------:R-:W-:Y:S05]  /*200c0*/  BRA `(.L_x_14407) ;  /* 0xffffffac00987947 */ /* 0x000fea000383ffff */
.L_x_14256:
[----:B0-----:R0:W2:Y:S02]  /*200d0*/  SYNCS.PHASECHK.TRANS64.TRYWAIT P0, [R2+URZ+0x16840], R3 ;  /* 0x01684003020075a7 */ /* 0x0010a4000800017f */
[----:B--2---:R-:W-:Y:S05]  /*200e0*/  @!P0 NANOSLEEP.SYNCS 0x989680 ;  /* 0x009896800000895d */ /* 0x004fea0003900000 */
[----:B------:R-:W2:Y:S02]  /*200f0*/  @!P0 SYNCS.PHASECHK.TRANS64 P0, [R2+URZ+0x16840], R3 ;  /* 0x01684003020085a7 */ /* 0x000ea4000800007f */
[----:B--2---:R-:W-:Y:S05]  /*20100*/  @!P0 BRA `(.L_x_14256) ;  /* 0xfffffffc00f08947 */ /* 0x004fea000383ffff */
[----:B------:R-:W-:Y:S05]  /*20110*/  BRA `(.L_x_14408) ;  /* 0xffffffb0004c7947 */ /* 0x000fea000383ffff */
.L_x_14261:
[----:B0-----:R0:W1:Y:S02]  /*20120*/  SYNCS.PHASECHK.TRANS64.TRYWAIT P0, [R3+URZ+0x60], R2 ;  /* 0x00006002030075a7 */ /* 0x001064000800017f */
[----:B-1----:R-:W-:Y:S05]  /*20130*/  @!P0 NANOSLEEP.SYNCS 0x989680 ;  /* 0x009896800000895d */ /* 0x002fea0003900000 */
[----:B------:R-:W1:Y:S02]  /*20140*/  @!P0 SYNCS.PHASECHK.TRANS64 P0, [R3+URZ+0x60], R2 ;  /* 0x00006002030085a7 */ /* 0x000e64000800007f */
[----:B-1----:R-:W-:Y:S05]  /*20150*/  @!P0 BRA `(.L_x_14261) ;  /* 0xfffffffc00f08947 */ /* 0x002fea000383ffff */
[----:B------:R-:W-:Y:S05]  /*20160*/  BRA `(.L_x_14409) ;  /* 0xffffffb000d87947 */ /* 0x000fea000383ffff */
.L_x_14269:
[----:B0-----:R0:W2:Y:S02]  /*20170*/  SYNCS.PHASECHK.TRANS64.TRYWAIT P0, [R2+URZ+0x16840], R3 ;  /* 0x01684003020075a7 */ /* 0x0010a4000800017f */
[----:B--2---:R-:W-:Y:S05]  /*20180*/  @!P0 NANOSLEEP.SYNCS 0x989680 ;  /* 0x009896800000895d */ /* 0x004fea0003900000 */
[----:B------:R-:W2:Y:S02]  /*20190*/  @!P0 SYNCS.PHASECHK.TRANS64 P0, [R2+URZ+0x16840], R3 ;  /* 0x01684003020085a7 */ /* 0x000ea4000800007f */
[----:B--2---:R-:W-:Y:S05]  /*201a0*/  @!P0 BRA `(.L_x_14269) ;  /* 0xfffffffc00f08947 */ /* 0x004fea000383ffff */
[----:B------:R-:W-:Y:S05]  /*201b0*/  BRA `(.L_x_14410) ;  /* 0xffffffb800207947 */ /* 0x000fea000383ffff */
.L_x_14274:
[----:B0-----:R0:W1:Y:S02]  /*201c0*/  SYNCS.PHASECHK.TRANS64.TRYWAIT P0, [R10+URZ+0x60], R26 ;  /* 0x0000601a0a0075a7 */ /* 0x001064000800017f */
[----:B-1----:R-:W-:Y:S05]  /*201d0*/  @!P0 NANOSLEEP.SYNCS 0x989680 ;  /* 0x009896800000895d */ /* 0x002fea0003900000 */
[----:B------:R-:W1:Y:S02]  /*201e0*/  @!P0 SYNCS.PHASECHK.TRANS64 P0, [R10+URZ+0x60], R26 ;  /* 0x0000601a0a0085a7 */ /* 0x000e64000800007f */
[----:B-1----:R-:W-:Y:S05]  /*201f0*/  @!P0 BRA `(.L_x_14274) ;  /* 0xfffffffc00f08947 */ /* 0x002fea000383ffff */
[----:B------:R-:W-:Y:S05]  /*20200*/  BRA `(.L_x_14411) ;  /* 0xffffffb800ac7947 */ /* 0x000fea000383ffff */
.L_x_14282:
[----:B0-----:R0:W2:Y:S02]  /*20210*/  SYNCS.PHASECHK.TRANS64.TRYWAIT P0, [R2+URZ+0x16840], R3 ;  /* 0x01684003020075a7 */ /* 0x0010a4000800017f */
[----:B--2---:R-:W-:Y:S05]  /*20220*/  @!P0 NANOSLEEP.SYNCS 0x989680 ;  /* 0x009896800000895d */ /* 0x004fea0003900000 */
[----:B------:R-:W2:Y:S02]  /*20230*/  @!P0 SYNCS.PHASECHK.TRANS64 P0, [R2+URZ+0x16840], R3 ;  /* 0x01684003020085a7 */ /* 0x000ea4000800007f */
[----:B--2---:R-:W-:Y:S05]  /*20240*/  @!P0 BRA `(.L_x_14282) ;  /* 0xfffffffc00f08947 */ /* 0x004fea000383ffff */
[----:B------:R-:W-:Y:S05]  /*20250*/  BRA `(.L_x_14412) ;  /* 0xffffffbc00c07947 */ /* 0x000fea000383ffff */
.L_x_14287:
[----:B0-----:R0:W1:Y:S02]  /*20260*/  SYNCS.PHASECHK.TRANS64.TRYWAIT P0, [R5+URZ+0x60], R7 ;  /* 0x00006007050075a7 */ /* 0x001064000800017f */
[----:B-1----:R-:W-:Y:S05]  /*20270*/  @!P0 NANOSLEEP.SYNCS 0x989680 ;  /* 0x009896800000895d */ /* 0x002fea0003900000 */
[----:B------:R-:W1:Y:S02]  /*20280*/  @!P0 SYNCS.PHASECHK.TRANS64 P0, [R5+URZ+0x60], R7 ;  /* 0x00006007050085a7 */ /* 0x000e64000800007f */
[----:B-1----:R-:W-:Y:S05]  /*20290*/  @!P0 BRA `(.L_x_14287) ;  /* 0xfffffffc00f08947 */ /* 0x002fea000383ffff */
[----:B------:R-:W-:Y:S05]  /*202a0*/  BRA `(.L_x_14413) ;  /* 0xffffffc000507947 */ /* 0x000fea000383ffff */
.L_x_14297:
[----:B0-----:R0:W1:Y:S02]  /*202b0*/  SYNCS.PHASECHK.TRANS64.TRYWAIT P0, [R3+URZ+0x16860], R0 ;  /* 0x01686000030075a7 */ /* 0x001064000800017f */
[----:B-1----:R-:W-:Y:S05]  /*202c0*/  @!P0 NANOSLEEP.SYNCS 0x989680 ;  /* 0x009896800000895d */ /* 0x002fea0003900000 */
[----:B------:R-:W1:Y:S02]  /*202d0*/  @!P0 SYNCS.PHASECHK.TRANS64 P0, [R3+URZ+0x16860], R0 ;  /* 0x01686000030085a7 */ /* 0x000e64000800007f */
[----:B-1----:R-:W-:Y:S05]  /*202e0*/  @!P0 BRA `(.L_x_14297) ;  /* 0xfffffffc00f08947 */ /* 0x002fea000383ffff */
[----:B------:R-:W-:Y:S05]  /*202f0*/  BRA `(.L_x_14414) ;  /* 0xffffffc400507947 */ /* 0x000fea000383ffff */
.L_x_14303:
[----:B------:R-:W-:Y:S01]  /*20300*/  BSSY B0, `(.L_x_14415) ;  /* 0x0000008000007945 */ /* 0x000fe20003800000 */
[----:B------:R-:W-:Y:S02]  /*20310*/  IMAD.MOV.U32 R13, RZ, RZ, R16 ;  /* 0x000000ffff0d7224 */ /* 0x000fe400078e0010 */
[----:B0-----:R-:W-:Y:S02]  /*20320*/  IMAD.MOV.U32 R12, RZ, RZ, RZ ;  /* 0x000000ffff0c7224 */ /* 0x001fe400078e00ff */
[----:B------:R-:W-:Y:S02]  /*20330*/  IMAD.MOV.U32 R11, RZ, RZ, 0x1f ;  /* 0x0000001fff0b7424 */ /* 0x000fe400078e00ff */
[----:B------:R-:W-:-:S07]  /*20340*/  IMAD.MOV.U32 R15, RZ, RZ, -0x1 ;  /* 0xffffffffff0f7424 */ /* 0x000fce00078e00ff */
[----:B------:R-:W-:Y:S05]  /*20350*/  WARPSYNC.COLLECTIVE R15, `(.L_x_14416) ;  /* 0x000000000f087348 */ /* 0x000fea0003c00000 */
[----:B------:R0:W1:Y:S02]  /*20360*/  SHFL.IDX P6, R14, R13, R12, R11 ;  /* 0x0000000c0d0e7389 */ /* 0x00006400000c000b */
[----:B01----:R-:W-:Y:S01]  /*20370*/  ENDCOLLECTIVE ;  /* 0x000000000000791b */ /* 0x003fe20003800000 */
.L_x_14416:
[----:B------:R-:W-:Y:S05]  /*20380*/  BSYNC B0 ;  /* 0x0000000000007941 */ /* 0x000fea0003800000 */
.L_x_14415:
        /* <DEDUP_REMOVED lines=9> */
.L_x_14417:
        /* <DEDUP_REMOVED lines=18> */
.L_x_14418:
[----:B------:R-:W-:Y:S01]  /*20540*/  IMAD.MOV.U32 R12, RZ, RZ, 0x2 ;  /* 0x00000002ff0c7424 */ /* 0x000fe200078e00ff */
[----:B------:R-:W-:-:S05]  /*20550*/  SEL R4, R14, RZ, P1 ;  /* 0x000000ff0e047207 */ /* 0x000fca0000800000 */
[----:B------:R-:W-:-:S04]  /*20560*/  IMAD.IADD R4, R17, 0x1, R4 ;  /* 0x0000000111047824 */ /* 0x000fc800078e0204 */
[----:B------:R-:W-:-:S07]  /*20570*/  IMAD.MOV.U32 R13, RZ, RZ, R4 ;  /* 0x000000ffff0d7224 */ /* 0x000fce00078e0004 */
[----:B------:R-:W-:Y:S05]  /*20580*/  WARPSYNC.COLLECTIVE R15, `(.L_x_14419) ;  /* 0x000000000f087348 */ /* 0x000fea0003c00000 */
[----:B------:R0:W1:Y:S02]  /*20590*/  SHFL.UP P6, R14, R13, R12, R11 ;  /* 0x0400000c0d0e7389 */ /* 0x00006400000c000b */
[----:B01----:R-:W-:Y:S01]  /*205a0*/  ENDCOLLECTIVE ;  /* 0x000000000000791b */ /* 0x003fe20003800000 */
.L_x_14419:
[----:B------:R-:W-:Y:S01]  /*205b0*/  IMAD.MOV.U32 R12, RZ, RZ, 0x4 ;  /* 0x00000004ff0c7424 */ /* 0x000fe200078e00ff */
[----:B------:R-:W-:-:S05]  /*205c0*/  SEL R3, R14, RZ, P2 ;  /* 0x000000ff0e037207 */ /* 0x000fca0001000000 */
[----:B------:R-:W-:-:S04]  /*205d0*/  IMAD.IADD R6, R4, 0x1, R3 ;  /* 0x0000000104067824 */ /* 0x000fc800078e0203 */
[----:B------:R-:W-:-:S07]  /*205e0*/  IMAD.MOV.U32 R13, RZ, RZ, R6 ;  /* 0x000000ffff0d7224 */ /* 0x000fce00078e0006 */
[----:B------:R-:W-:Y:S05]  /*205f0*/  WARPSYNC.COLLECTIVE R15, `(.L_x_14420) ;  /* 0x000000000f087348 */ /* 0x000fea0003c00000 */
[----:B------:R0:W1:Y:S02]  /*20600*/  SHFL.UP P6, R14, R13, R12, R11 ;  /* 0x0400000c0d0e7389 */ /* 0x00006400000c000b */
[----:B01----:R-:W-:Y:S01]  /*20610*/  ENDCOLLECTIVE ;  /* 0x000000000000791b */ /* 0x003fe20003800000 */
.L_x_14420:
[----:B------:R-:W-:Y:S01]  /*20620*/  IMAD.MOV.U32 R12, RZ, RZ, 0x8 ;  /* 0x00000008ff0c7424 */ /* 0x000fe200078e00ff */
[----:B------:R-:W-:-:S05]  /*20630*/  SEL R3, R14, RZ, P3 ;  /* 0x000000ff0e037207 */ /* 0x000fca0001800000 */
[----:B------:R-:W-:-:S04]  /*20640*/  IMAD.IADD R2, R6, 0x1, R3 ;  /* 0x0000000106027824 */ /* 0x000fc800078e0203 */
[----:B------:R-:W-:-:S07]  /*20650*/  IMAD.MOV.U32 R13, RZ, RZ, R2 ;  /* 0x000000ffff0d7224 */ /* 0x000fce00078e0002 */
[----:B------:R-:W-:Y:S05]  /*20660*/  WARPSYNC.COLLECTIVE R15, `(.L_x_14421) ;  /* 0x000000000f087348 */ /* 0x000fea0003c00000 */
[----:B------:R0:W1:Y:S02]  /*20670*/  SHFL.UP P6, R14, R13, R12, R11 ;  /* 0x0400000c0d0e7389 */ /* 0x00006400000c000b */
[----:B01----:R-:W-:Y:S01]  /*20680*/  ENDCOLLECTIVE ;  /* 0x000000000000791b */ /* 0x003fe20003800000 */
.L_x_14421:
[----:B------:R-:W-:Y:S01]  /*20690*/  IMAD.MOV.U32 R12, RZ, RZ, 0x10 ;  /* 0x00000010ff0c7424 */ /* 0x000fe200078e00ff */
[----:B------:R-:W-:-:S05]  /*206a0*/  SEL R3, R14, RZ, P4 ;  /* 0x000000ff0e037207 */ /* 0x000fca0002000000 */
[----:B------:R-:W-:-:S04]  /*206b0*/  IMAD.IADD R3, R2, 0x1, R3 ;  /* 0x0000000102037824 */ /* 0x000fc800078e0203 */
[----:B------:R-:W-:-:S07]  /*206c0*/  IMAD.MOV.U32 R13, RZ, RZ, R3 ;  /* 0x000000ffff0d7224 */ /* 0x000fce00078e0003 */
[----:B------:R-:W-:Y:S05]  /*206d0*/  WARPSYNC.COLLECTIVE R15, `(.L_x_14422) ;  /* 0x000000000f087348 */ /* 0x000fea0003c00000 */
[----:B------:R0:W1:Y:S02]  /*206e0*/  SHFL.UP P6, R14, R13, R12, R11 ;  /* 0x0400000c0d0e7389 */ /* 0x00006400000c000b */
[----:B01----:R-:W-:Y:S01]  /*206f0*/  ENDCOLLECTIVE ;  /* 0x000000000000791b */ /* 0x003fe20003800000 */
.L_x_14422:
        /* <DEDUP_REMOVED lines=8> */
.L_x_14423:
[----:B------:R-:W-:Y:S05]  /*20780*/  BRA `(.L_x_14424) ;  /* 0xffffffc400847947 */ /* 0x000fea000383ffff */
.L_x_14308:
[----:B------:R-:W-:Y:S01]  /*20790*/  BSSY B0, `(.L_x_14425) ;  /* 0x0000008000007945 */ /* 0x000fe20003800000 */
[----:B-----5:R-:W-:Y:S02]  /*207a0*/  IMAD.MOV.U32 R13, RZ, RZ, R17 ;  /* 0x000000ffff0d7224 */ /* 0x020fe400078e0011 */
[----:B0-----:R-:W-:Y:S02]  /*207b0*/  IMAD.MOV.U32 R12, RZ, RZ, 0x1 ;  /* 0x00000001ff0c7424 */ /* 0x001fe400078e00ff */
[----:B------:R-:W-:Y:S02]  /*207c0*/  IMAD.MOV.U32 R11, RZ, RZ, RZ ;  /* 0x000000ffff0b7224 */ /* 0x000fe400078e00ff */
[----:B------:R-:W-:-:S07]  /*207d0*/  IMAD.MOV.U32 R15, RZ, RZ, -0x1 ;  /* 0xffffffffff0f7424 */ /* 0x000fce00078e00ff */
[----:B-1----:R-:W-:Y:S05]  /*207e0*/  WARPSYNC.COLLECTIVE R15, `(.L_x_14426) ;  /* 0x000000000f087348 */ /* 0x002fea0003c00000 */
[----:B------:R0:W2:Y:S02]  /*207f0*/  SHFL.UP P6, R14, R13, R12, R11 ;  /* 0x0400000c0d0e7389 */ /* 0x0000a400000c000b */
[----:B012---:R-:W-:Y:S01]  /*20800*/  ENDCOLLECTIVE ;  /* 0x000000000000791b */ /* 0x007fe20003800000 */
.L_x_14426:
[----:B------:R-:W-:Y:S05]  /*20810*/  BSYNC B0 ;  /* 0x0000000000007941 */ /* 0x000fea0003800000 */
.L_x_14425:
        /* <DEDUP_REMOVED lines=8> */
.L_x_14427:
[----:B------:R-:W-:Y:S01]  /*208a0*/  IMAD.MOV.U32 R12, RZ, RZ, 0x4 ;  /* 0x00000004ff0c7424 */ /* 0x000fe200078e00ff */
[----:B------:R-:W-:-:S05]  /*208b0*/  SEL R2, R14, RZ, P2 ;  /* 0x000000ff0e027207 */ /* 0x000fca0001000000 */
[----:B------:R-:W-:-:S04]  /*208c0*/  IMAD.IADD R2, R13, 0x1, R2 ;  /* 0x000000010d027824 */ /* 0x000fc800078e0202 */
[----:B------:R-:W-:-:S07]  /*208d0*/  IMAD.MOV.U32 R13, RZ, RZ, R2 ;  /* 0x000000ffff0d7224 */ /* 0x000fce00078e0002 */
[----:B------:R-:W-:Y:S05]  /*208e0*/  WARPSYNC.COLLECTIVE R15, `(.L_x_14428) ;  /* 0x000000000f087348 */ /* 0x000fea0003c00000 */
[----:B------:R0:W1:Y:S02]  /*208f0*/  SHFL.UP P6, R14, R13, R12, R11 ;  /* 0x0400000c0d0e7389 */ /* 0x00006400000c000b */
[----:B01----:R-:W-:Y:S01]  /*20900*/  ENDCOLLECTIVE ;  /* 0x000000000000791b */ /* 0x003fe20003800000 */
.L_x_14428:
[----:B------:R-:W-:Y:S01]  /*20910*/  IMAD.MOV.U32 R12, RZ, RZ, 0x8 ;  /* 0x00000008ff0c7424 */ /* 0x000fe200078e00ff */
[----:B------:R-:W-:-:S05]  /*20920*/  SEL R3, R14, RZ, P3 ;  /* 0x000000ff0e037207 */ /* 0x000fca0001800000 */
[----:B------:R-:W-:-:S04]  /*20930*/  IMAD.IADD R3, R2, 0x1, R3 ;  /* 0x0000000102037824 */ /* 0x000fc800078e0203 */
[----:B------:R-:W-:-:S07]  /*20940*/  IMAD.MOV.U32 R13, RZ, RZ, R3 ;  /* 0x000000ffff0d7224 */ /* 0x000fce00078e0003 */
[----:B------:R-:W-:Y:S05]  /*20950*/  WARPSYNC.COLLECTIVE R15, `(.L_x_14429) ;  /* 0x000000000f087348 */ /* 0x000fea0003c00000 */
[----:B------:R0:W1:Y:S02]  /*20960*/  SHFL.UP P6, R14, R13, R12, R11 ;  /* 0x0400000c0d0e7389 */ /* 0x00006400000c000b */
[----:B01----:R-:W-:Y:S01]  /*20970*/  ENDCOLLECTIVE ;  /* 0x000000000000791b */ /* 0x003fe20003800000 */
.L_x_14429:
[----:B------:R-:W-:Y:S01]  /*20980*/  IMAD.MOV.U32 R12, RZ, RZ, 0x10 ;  /* 0x00000010ff0c7424 */ /* 0x000fe200078e00ff */
[----:B------:R-:W-:-:S05]  /*20990*/  SEL R4, R14, RZ, P4 ;  /* 0x000000ff0e047207 */ /* 0x000fca0002000000 */
[----:B------:R-:W-:-:S04]  /*209a0*/  IMAD.IADD R4, R3, 0x1, R4 ;  /* 0x0000000103047824 */ /* 0x000fc800078e0204 */
[----:B------:R-:W-:-:S07]  /*209b0*/  IMAD.MOV.U32 R13, RZ, RZ, R4 ;  /* 0x000000ffff0d7224 */ /* 0x000fce00078e0004 */
[----:B------:R-:W-:Y:S05]  /*209c0*/  WARPSYNC.COLLECTIVE R15, `(.L_x_14430) ;  /* 0x000000000f087348 */ /* 0x000fea0003c00000 */
[----:B------:R0:W1:Y:S02]  /*209d0*/  SHFL.UP P6, R14, R13, R12, R11 ;  /* 0x0400000c0d0e7389 */ /* 0x00006400000c000b */
[----:B01----:R-:W-:Y:S01]  /*209e0*/  ENDCOLLECTIVE ;  /* 0x000000000000791b */ /* 0x003fe20003800000 */
.L_x_14430:
        /* <DEDUP_REMOVED lines=8> */
.L_x_14431:
[----:B------:R-:W-:Y:S05]  /*20a70*/  BRA `(.L_x_14432) ;  /* 0xffffffc400647947 */ /* 0x000fea000383ffff */
.L_x_14310:
[----:B------:R-:W-:Y:S01]  /*20a80*/  BSSY B0, `(.L_x_14433) ;  /* 0x0000006000007945 */ /* 0x000fe20003800000 */
[----:B------:R-:W-:Y:S01]  /*20a90*/  PLOP3.LUT P6, PT, P6, PT, PT, 0x8, 0x0 ;  /* 0x000000000000781c */ /* 0x000fe200037ce170 */
[----:B------:R-:W-:-:S12]  /*20aa0*/  IMAD.MOV.U32 R15, RZ, RZ, -0x1 ;  /* 0xffffffffff0f7424 */ /* 0x000fd800078e00ff */
[----:B01----:R-:W-:Y:S05]  /*20ab0*/  WARPSYNC.COLLECTIVE R15, `(.L_x_14434) ;  /* 0x000000000f087348 */ /* 0x003fea0003c00000 */
[----:B------:R-:W-:Y:S01]  /*20ac0*/  VOTE.ANY R14, PT, P6 ;  /* 0x00000000000e7806 */ /* 0x000fe200030e0100 */
[----:B01----:R-:W-:Y:S06]  /*20ad0*/  ENDCOLLECTIVE ;  /* 0x000000000000791b */ /* 0x003fec0003800000 */
.L_x_14434:
[----:B------:R-:W-:Y:S05]  /*20ae0*/  BSYNC B0 ;  /* 0x0000000000007941 */ /* 0x000fea0003800000 */
.L_x_14433:
        /* <DEDUP_REMOVED lines=9> */
.L_x_14435:
[----:B------:R-:W-:Y:S01]  /*20b80*/  IMAD.MOV.U32 R17, RZ, RZ, R14 ;  /* 0x000000ffff117224 */ /* 0x000fe200078e000e */
[----:B------:R-:W-:Y:S06]  /*20b90*/  BRA `(.L_x_14436) ;  /* 0xffffffc400547947 */ /* 0x000fec000383ffff */
.L_x_14312:
[----:B------:R-:W-:Y:S01]  /*20ba0*/  BSSY B0, `(.L_x_14437) ;  /* 0x0000007000007945 */ /* 0x000fe20003800000 */
[----:B------:R-:W-:Y:S02]  /*20bb0*/  IMAD.MOV.U32 R13, RZ, RZ, R3 ;  /* 0x000000ffff0d7224 */ /* 0x000fe400078e0003 */
[----:B------:R-:W-:Y:S02]  /*20bc0*/  IMAD.MOV.U32 R11, RZ, RZ, 0x1f ;  /* 0x0000001fff0b7424 */ /* 0x000fe400078e00ff */
[----:B------:R-:W-:-:S07]  /*20bd0*/  IMAD.MOV.U32 R15, RZ, RZ, -0x1 ;  /* 0xffffffffff0f7424 */ /* 0x000fce00078e00ff */
[----:B-123--:R-:W-:Y:S05]  /*20be0*/  WARPSYNC.COLLECTIVE R15, `(.L_x_14438) ;  /* 0x000000000f087348 */ /* 0x00efea0003c00000 */
[----:B------:R0:W4:Y:S02]  /*20bf0*/  SHFL.IDX P6, R14, R13, R12, R11 ;  /* 0x0000000c0d0e7389 */ /* 0x00012400000c000b */
[----:B01234-:R-:W-:Y:S01]  /*20c00*/  ENDCOLLECTIVE ;  /* 0x000000000000791b */ /* 0x01ffe20003800000 */
.L_x_14438:
[----:B------:R-:W-:Y:S05]  /*20c10*/  BSYNC B0 ;  /* 0x0000000000007941 */ /* 0x000fea0003800000 */
.L_x_14437:
[----:B------:R-:W-:Y:S05]  /*20c20*/  BRA `(.L_x_14311) ;  /* 0xffffffc4004c7947 */ /* 0x000fea000383ffff */
.L_x_14316:
[----:B0-----:R0:W2:Y:S02]  /*20c30*/  SYNCS.PHASECHK.TRANS64.TRYWAIT P0, [R9+URZ+0x16820], R0 ;  /* 0x01682000090075a7 */ /* 0x0010a4000800017f */
[----:B--2---:R-:W-:Y:S05]  /*20c40*/  @!P0 NANOSLEEP.SYNCS 0x989680 ;  /* 0x009896800000895d */ /* 0x004fea0003900000 */
[----:B------:R-:W2:Y:S02]  /*20c50*/  @!P0 SYNCS.PHASECHK.TRANS64 P0, [R9+URZ+0x16820], R0 ;  /* 0x01682000090085a7 */ /* 0x000ea4000800007f */
[----:B--2---:R-:W-:Y:S05]  /*20c60*/  @!P0 BRA `(.L_x_14316) ;  /* 0xfffffffc00f08947 */ /* 0x004fea000383ffff */
[----:B------:R-:W-:Y:S05]  /*20c70*/  BRA `(.L_x_14439) ;  /* 0xffffffc800c47947 */ /* 0x000fea000383ffff */
.L_x_14317:
        /* <DEDUP_REMOVED lines=11> */
.L_x_14441:
[----:B------:R-:W-:Y:S05]  /*20d30*/  BSYNC B0 ;  /* 0x0000000000007941 */ /* 0x000fea0003800000 */
.L_x_14440:
[----:B------:R-:W-:Y:S05]  /*20d40*/  BRA `(.L_x_14442) ;  /* 0xffffffc800ac7947 */ /* 0x000fea000383ffff */
.L_x_14318:
[----:B------:R-:W-:Y:S01]  /*20d50*/  BSSY B0, `(.L_x_14443) ;  /* 0x0000006000007945 */ /* 0x000fe20003800000 */
[----:B------:R-:W-:-:S07]  /*20d60*/  IMAD.MOV.U32 R15, RZ, RZ, -0x1 ;  /* 0xffffffffff0f7424 */ /* 0x000fce00078e00ff */
[----:B01----:R-:W-:Y:S05]  /*20d70*/  WARPSYNC.COLLECTIVE R15, `(.L_x_14444) ;  /* 0x000000000f0c7348 */ /* 0x003fea0003c00000 */
[----:B------:R-:W-:Y:S02]  /*20d80*/  ELECT P6, UR62, PT ;  /* 0x00000000003e782f */ /* 0x000fe400038c0000 */
[----:B------:R-:W-:Y:S01]  /*20d90*/  MOV R14, UR62 ;  /* 0x0000003e000e7c02 */ /* 0x000fe20008000f00 */
[----:B01----:R-:W-:Y:S10]  /*20da0*/  ENDCOLLECTIVE ;  /* 0x000000000000791b */ /* 0x003ff40003800000 */
.L_x_14444:
[----:B------:R-:W-:Y:S05]  /*20db0*/  BSYNC B0 ;  /* 0x0000000000007941 */ /* 0x000fea0003800000 */
.L_x_14443:
[----:B------:R-:W-:Y:S05]  /*20dc0*/  BRA `(.L_x_14445) ;  /* 0xffffffc800a07947 */ /* 0x000fea000383ffff */
.L_x_14320:
[----:B0-----:R0:W2:Y:S02]  /*20dd0*/  SYNCS.PHASECHK.TRANS64.TRYWAIT P0, [R5+URZ], R4 ;  /* 0x00000004050075a7 */ /* 0x0010a4000800017f */
[----:B--2---:R-:W-:Y:S05]  /*20de0*/  @!P0 NANOSLEEP.SYNCS 0x989680 ;  /* 0x009896800000895d */ /* 0x004fea0003900000 */
[----:B------:R-:W2:Y:S02]  /*20df0*/  @!P0 SYNCS.PHASECHK.TRANS64 P0, [R5+URZ], R4 ;  /* 0x00000004050085a7 */ /* 0x000ea4000800007f */
[----:B--2---:R-:W-:Y:S05]  /*20e00*/  @!P0 BRA `(.L_x_14320) ;  /* 0xfffffffc00f08947 */ /* 0x004fea000383ffff */
[----:B------:R-:W-:Y:S05]  /*20e10*/  BRA `(.L_x_14446) ;  /* 0xffffffc800d47947 */ /* 0x000fea000383ffff */
.L_x_14321:
[----:B--2---:R2:W3:Y:S02]  /*20e20*/  SYNCS.PHASECHK.TRANS64.TRYWAIT P0, [R3+URZ], R2 ;  /* 0x00000002030075a7 */ /* 0x0044e4000800017f */
[----:B---3--:R-:W-:Y:S05]  /*20e30*/  @!P0 NANOSLEEP.SYNCS 0x989680 ;  /* 0x009896800000895d */ /* 0x008fea0003900000 */
[----:B------:R-:W3:Y:S02]  /*20e40*/  @!P0 SYNCS.PHASECHK.TRANS64 P0, [R3+URZ], R2 ;  /* 0x00000002030085a7 */ /* 0x000ee4000800007f */
[----:B---3--:R-:W-:Y:S05]  /*20e50*/  @!P0 BRA `(.L_x_14321) ;  /* 0xfffffffc00f08947 */ /* 0x008fea000383ffff */
[----:B------:R-:W-:Y:S05]  /*20e60*/  BRA `(.L_x_14447) ;  /* 0xffffffc800c87947 */ /* 0x000fea000383ffff */
.L_x_14323:
[----:B---3--:R3:W4:Y:S02]  /*20e70*/  SYNCS.PHASECHK.TRANS64.TRYWAIT P0, [R23+URZ], R4 ;  /* 0x00000004170075a7 */ /* 0x008724000800017f */
[----:B----4-:R-:W-:Y:S05]  /*20e80*/  @!P0 NANOSLEEP.SYNCS 0x989680 ;  /* 0x009896800000895d */ /* 0x010fea0003900000 */
[----:B------:R-:W4:Y:S02]  /*20e90*/  @!P0 SYNCS.PHASECHK.TRANS64 P0, [R23+URZ], R4 ;  /* 0x00000004170085a7 */ /* 0x000f24000800007f */
[----:B----4-:R-:W-:Y:S05]  /*20ea0*/  @!P0 BRA `(.L_x_14323) ;  /* 0xfffffffc00f08947 */ /* 0x010fea000383ffff */
[----:B------:R-:W-:Y:S05]  /*20eb0*/  BRA `(.L_x_14448) ;  /* 0xffffffc800cc7947 */ /* 0x000fea000383ffff */
.L_x_14449:
        /* <DEDUP_REMOVED lines=12> */
.L_x_15337:


//--------------------- .text._ZN7cutlass13device_kernelIN5flash11enable_sm90INS1_16FlashAttnFwdSm90INS1_25CollectiveMainloopFwdSm90ILi2EN4cute5tupleIJNS5_1CILi1EEES8_S8_EEENS6_IJNS7_ILi192EEENS7_ILi128EEENS7_ILi64EEEEEELi64ENS_10bfloat16_tEfNS_4arch4Sm90ELb1ELb0ELb0ELb0ELb0ELb0ELb0ELb1ELb1ELb1ELb0ELb0EEENS1_21CollectiveEpilogueFwdINS6_IJSA_SC_SB_EEES9_SE_SG_Li384ELb0ELb1ELb0ELb0EEENS1_30DynamicPersistentTileSchedulerILi384ELi128ELb0ELb1ELb1EEEEEEEEEvNT_6ParamsE --------------------------
	.section	.text._ZN7cutlass13device_kernelIN5flash11enable_sm90INS1_16FlashAttnFwdSm90INS1_25CollectiveMainloopFwdSm90ILi2EN4cute5tupleIJNS5_1CILi1EEES8_S8_EEENS6_IJNS7_ILi192EEENS7_ILi128EEENS7_ILi64EEEEEELi64ENS_10bfloat16_tEfNS_4arch4Sm90ELb1ELb0ELb0ELb0ELb0ELb0ELb0ELb1ELb1ELb1ELb0ELb0EEENS1_21CollectiveEpilogueFwdINS6_IJSA_SC_SB_EEES9_SE_SG_Li384ELb0ELb1ELb0ELb0EEENS1_30DynamicPersistentTileSchedulerILi384ELi128ELb0ELb1ELb1EEEEEEEEEvNT_6ParamsE,"ax",@progbits
	.align	128
.text._ZN7cutlass13device_kernelIN5flash11enable_sm90INS1_16FlashAttnFwdSm90INS1_25CollectiveMainloopFwdSm90ILi2EN4cute5tupleIJNS5_1CILi1EEES8_S8_EEENS6_IJNS7_ILi192EEENS7_ILi128EEENS7_ILi64EEEEEELi64ENS_10bfloat16_tEfNS_4arch4Sm90ELb1ELb0ELb0ELb0ELb0ELb0ELb0ELb1ELb1ELb1ELb0ELb0EEENS1_21CollectiveEpilogueFwdINS6_IJSA_SC_SB_EEES9_SE_SG_Li384ELb0ELb1ELb0ELb0EEENS1_30DynamicPersistentTileSchedulerILi384ELi128ELb0ELb1ELb1EEEEEEEEEvNT_6ParamsE:
        .type           _ZN7cutlass13device_kernelIN5flash11enable_sm90INS1_16FlashAttnFwdSm90INS1_25CollectiveMainloopFwdSm90ILi2EN4cute5tupleIJNS5_1CILi1EEES8_S8_EEENS6_IJNS7_ILi192EEENS7_ILi128EEENS7_ILi64EEEEEELi64ENS_10bfloat16_tEfNS_4arch4Sm90ELb1ELb0ELb0ELb0ELb0ELb0ELb0ELb1ELb1ELb1ELb0ELb0EEENS1_21CollectiveEpilogueFwdINS6_IJSA_SC_SB_EEES9_SE_SG_Li384ELb0ELb1ELb0ELb0EEENS1_30DynamicPersistentTileSchedulerILi384ELi128ELb0ELb1ELb1EEEEEEEEEvNT_6ParamsE,@function
        .size           _ZN7cutlass13device_kernelIN5flash11enable_sm90INS1_16FlashAttnFwdSm90INS1_25CollectiveMainloopFwdSm90ILi2EN4cute5tupleIJNS5_1CILi1EEES8_S8_EEENS6_IJNS7_ILi192EEENS7_ILi128EEENS7_ILi64EEEEEELi64ENS_10bfloat16_tEfNS_4arch4Sm90ELb1ELb0ELb0ELb0ELb0ELb0ELb0ELb1ELb1ELb1ELb0ELb0EEENS1_21CollectiveEpilogueFwdINS6_IJSA_SC_SB_EEES9_SE_SG_Li384ELb0ELb1ELb0ELb0EEENS1_30DynamicPersistentTileSchedulerILi384ELi128ELb0ELb1ELb1EEEEEEEEEvNT_6ParamsE,(.L_x_15338 - _ZN7cutlass13device_kernelIN5flash11enable_sm90INS1_16FlashAttnFwdSm90INS1_25CollectiveMainloopFwdSm90ILi2EN4cute5tupleIJNS5_1CILi1EEES8_S8_EEENS6_IJNS7_ILi192EEENS7_ILi128EEENS7_ILi64EEEEEELi64ENS_10bfloat16_tEfNS_4arch4Sm90ELb1ELb0ELb0ELb0ELb0ELb0ELb0ELb1ELb1ELb1ELb0ELb0EEENS1_21CollectiveEpilogueFwdINS6_IJSA_SC_SB_EEES9_SE_SG_Li384ELb0ELb1ELb0ELb0EEENS1_30DynamicPersistentTileSchedulerILi384ELi128ELb0ELb1ELb1EEEEEEEEEvNT_6ParamsE)
        .other          _ZN7cutlass13device_kernelIN5flash11enable_sm90INS1_16FlashAttnFwdSm90INS1_25CollectiveMainloopFwdSm90ILi2EN4cute5tupleIJNS5_1CILi1EEES8_S8_EEENS6_IJNS7_ILi192EEENS7_ILi128EEENS7_ILi64EEEEEELi64ENS_10bfloat16_tEfNS_4arch4Sm90ELb1ELb0ELb0ELb0ELb0ELb0ELb0ELb1ELb1ELb1ELb0ELb0EEENS1_21CollectiveEpilogueFwdINS6_IJSA_SC_SB_EEES9_SE_SG_Li384ELb0ELb1ELb0ELb0EEENS1_30DynamicPersistentTileSchedulerILi384ELi128ELb0ELb1ELb1EEEEEEEEEvNT_6ParamsE,@"STO_CUDA_ENTRY STV_DEFAULT"
_ZN7cutlass13device_kernelIN5flash11enable_sm90INS1_16FlashAttnFwdSm90INS1_25CollectiveMainloopFwdSm90ILi2EN4cute5tupleIJNS5_1CILi1EEES8_S8_EEENS6_IJNS7_ILi192EEENS7_ILi128EEENS7_ILi64EEEEEELi64ENS_10bfloat16_tEfNS_4arch4Sm90ELb1ELb0ELb0ELb0ELb0ELb0ELb0ELb1ELb1ELb1ELb0ELb0EEENS1_21CollectiveEpilogueFwdINS6_IJSA_SC_SB_EEES9_SE_SG_Li384ELb0ELb1ELb0ELb0EEENS1_30DynamicPersistentTileSchedulerILi384ELi128ELb0ELb1ELb1EEEEEEEEEvNT_6ParamsE:
        /* <DEDUP_REMOVED lines=18> */
.L_x_14451:
[----:B------:R-:W-:Y:S05]  /*0120*/  BSYNC B0 ;  /* 0x0000000000007941 */ /* 0x000fea0003800000 */
.L_x_14450:
        /* <DEDUP_REMOVED lines=41> */
.L_x_14452:
        /* <DEDUP_REMOVED lines=22> */
.L_x_14453:
        /* <DEDUP_REMOVED lines=18> */
.L_x_14454:
        /* <DEDUP_REMOVED lines=22> */
.L_x_14455:
        /* <DEDUP_REMOVED lines=22> */
.L_x_14456:
[----:B------:R-:W-:Y:S01]  /*0900*/  PLOP3.LUT P0, PT, PT, PT, UP0, 0x80, 0x0 ;  /* 0x000000000000781c */ /* 0x000fe20003f0f008 */
[----:B------:R-:W-:Y:S01]  /*0910*/  UMOV UR38, 0x1 ;  /* 0x0000000100267882 */ /* 0x000fe20000000000 */
[----:B------:R-:W-:Y:S01]  /*0920*/  NOP ;  /* 0x0000000000007918 */ /* 0x000fe20000000000 */
[----:B------:R-:W-:Y:S01]  /*0930*/  USEL UR38, UR38, 0x2, !UP0 ;  /* 0x0000000226267887 */ /* 0x000fe2000c000000 */
[----:B------:R-:W-:Y:S01]  /*0940*/  ULDC.64 UR46, c[0x0][0x208] ;  /* 0x00008200002e7ab9 */ /* 0x000fe20000000a00 */
[----:B012-4-:R-:W-:Y:S08]  /*0950*/  BAR.SYNC.DEFER_BLOCKING 0x0 ;  /* 0x0000000000007b1d */ /* 0x017ff00000010000 */
[----:B------:R-:W-:Y:S05]  /*0960*/  @!P0 BRA `(.L_x_14457) ;  /* 0x0000008c00588947 */ /* 0x000fea0003800000 */
.L_x_14458:
        /* <DEDUP_REMOVED lines=26> */
[C---:B------:R-:W-:Y:S01]  /*0b10*/  LOP3.LUT R4, R2.reuse, 0x3fffff0, RZ, 0xc0, !PT ;  /* 0x03fffff002047812 */ /* 0x040fe200078ec0ff */
        /* <DEDUP_REMOVED lines=38> */
.L_x_14497:
        /* <DEDUP_REMOVED lines=21> */
.L_x_14459:
[----:B------:R-:W-:Y:S01]  /*0ed0*/  ULDC UR7, c[0x0][0xc54] ;  /* 0x0003150000077ab9 */ /* 0x000fe20000000800 */
[----:B------:R-:W-:Y:S01]  /*0ee0*/  UMOV UR6, UR9 ;  /* 0x0000000900067c82 */ /* 0x000fe20008000000 */
[----:B------:R-:W-:-:S11]  /*0ef0*/  UISETP.NE.AND UP0, UPT, UR7, 0x1, UPT ;  /* 0x000000010700788c */ /* 0x000fd6000bf05270 */
[----:B------:R-:W-:Y:S02]  /*0f00*/  @UP0 ULDC.64 UR10, c[0x0][0xc58] ;  /* 0x00031600000a0ab9 */ /* 0x000fe40000000a00 */
[----:B------:R-:W-:-:S04]  /*0f10*/  UIMAD.WIDE.U32 UR4, UR9, UR10, URZ ;  /* 0x0000000a090472a5 */ /* 0x000fc8000f8e003f */
[----:B------:R-:W-:-:S04]  /*0f20*/  @UP0 USHF.R.U32.HI UR6, URZ, UR11, UR5 ;  /* 0x0000000b3f060299 */ /* 0x000fc80008011605 */
[----:B------:R-:W-:-:S12]  /*0f30*/  UIMAD UR4, UR6, UR7, URZ ;  /* 0x00000007060472a4 */ /* 0x000fd8000f8e023f */
.L_x_14460:
[----:B------:R-:W-:Y:S01]  /*0f40*/  ULDC.64 UR10, c[0x0][0x418] ;  /* 0x00010600000a7ab9 */ /* 0x000fe20000000a00 */
[----:B------:R-:W-:Y:S01]  /*0f50*/  ULOP3.LUT UR6, URZ, UR6, URZ, 0x33, !UPT ;  /* 0x000000063f067292 */ /* 0x000fe2000f8e333f */
[----:B------:R-:W-:Y:S01]  /*0f60*/  PLOP3.LUT P0, PT, PT, PT, PT, 0x80, 0x0 ;  /* 0x000000000000781c */ /* 0x000fe20003f0f070 */
[----:B------:R-:W-:Y:S01]  /*0f70*/  UISETP.NE.U32.AND UP0, UPT, UR10, URZ, UPT ;  /* 0x0000003f0a00728c */ /* 0x000fe2000bf05070 */
[----:B------:R-:W-:Y:S01]  /*0f80*/  CS2R R26, SRZ ;  /* 0x00000000001a7805 */ /* 0x000fe2000001ff00 */
[----:B------:R-:W-:Y:S01]  /*0f90*/  ULDC UR5, c[0x0][0xc3c] ;  /* 0x00030f0000057ab9 */ /* 0x000fe20000000800 */
[----:B------:R-:W-:Y:S01]  /*0fa0*/  UIADD3 UR4, UR9, -UR4, URZ ;  /* 0x8000000409047290 */ /* 0x000fe2000fffe03f */
[----:B------:R-:W-:Y:S01]  /*0fb0*/  CS2R R118, SRZ ;  /* 0x0000000000767805 */ /* 0x000fe2000001ff00 */
        /* <DEDUP_REMOVED lines=8> */
[----:B------:R-:W-:Y:S01]  /*1040*/  UIMAD UR41, UR6, 0xc0, URZ ;  /* 0x000000c0062978a4 */ /* 0x000fe2000f8e023f */
[----:B------:R-:W-:Y:S01]  /*1050*/  CS2R R14, SRZ ;  /* 0x00000000000e7805 */ /* 0x000fe2000001ff00 */
[----:B------:R-:W-:Y:S01]  /*1060*/  UIMAD UR10, UR8, UR10, UR4 ;  /* 0x0000000a080a72a4 */ /* 0x000fe2000f8e0204 */
[----:B------:R-:W-:Y:S01]  /*1070*/  IMAD.MOV.U32 R110, RZ, RZ, RZ ;  /* 0x000000ffff6e7224 */ /* 0x000fe200078e00ff */
[----:B------:R-:W-:Y:S01]  /*1080*/  UIADD3 UR6, UR41, 0xbf, URZ ;  /* 0x000000bf29067890 */ /* 0x000fe2000fffe03f */
[----:B------:R-:W-:Y:S01]  /*1090*/  IMAD.MOV.U32 R21, RZ, RZ, RZ ;  /* 0x000000ffff157224 */ /* 0x000fe200078e00ff */
[----:B------:R-:W-:Y:S01]  /*10a0*/  ULDC UR48, c[0x0][0x424] ;  /* 0x0001090000307ab9 */ /* 0x000fe20000000800 */
[----:B------:R-:W-:Y:S01]  /*10b0*/  ULDC UR7, c[0x0][0x288] ;  /* 0x0000a20000077ab9 */ /* 0x000fe20000000800 */
[----:B------:R-:W-:Y:S01]  /*10c0*/  USEL UR48, UR48, 0x1, UP0 ;  /* 0x0000000130307887 */ /* 0x000fe20008000000 */
[----:B------:R-:W-:Y:S01]  /*10d0*/  CS2R R12, SRZ ;  /* 0x00000000000c7805 */ /* 0x000fe2000001ff00 */
[----:B------:R-:W-:Y:S01]  /*10e0*/  @UP2 ULDC UR4, c[0x0][0x44c] ;  /* 0x0001130000042ab9 */ /* 0x000fe20000000800 */
[----:B------:R-:W-:Y:S01]  /*10f0*/  UIADD3 UR7, -UR7, 0x80, URZ ;  /* 0x0000008007077890 */ /* 0x000fe2000fffe13f */
[----:B------:R-:W-:Y:S01]  /*1100*/  IMAD.MOV.U32 R106, RZ, RZ, RZ ;  /* 0x000000ffff6a7224 */ /* 0x000fe200078e00ff */
[----:B------:R-:W-:Y:S01]  /*1110*/  UIMAD.WIDE.U32 UR4, UR6, UR4, URZ ;  /* 0x00000004060472a5 */ /* 0x000fe2000f8e003f */
[----:B------:R-:W-:Y:S01]  /*1120*/  IMAD.MOV.U32 R25, RZ, RZ, RZ ;  /* 0x000000ffff197224 */ /* 0x000fe200078e00ff */
        /* <DEDUP_REMOVED lines=18> */
[----:B------:R-:W-:-:S02]  /*1250*/  USHF.R.S32.HI UR49, URZ, 0x7, UR5 ;  /* 0x000000073f317899 */ /* 0x000fc40008011405 */
[----:B------:R-:W-:Y:S01]  /*1260*/  USHF.R.S32.HI UR7, URZ, 0x7, UR7 ;  /* 0x000000073f077899 */ /* 0x000fe20008011407 */
[----:B------:R-:W-:Y:S01]  /*1270*/  ULDC UR43, c[0x0][0xc48] ;  /* 0x00031200002b7ab9 */ /* 0x000fe20000000800 */
[----:B------:R-:W-:Y:S02]  /*1280*/  UMOV UR42, UR10 ;  /* 0x0000000a002a7c82 */ /* 0x000fe40008000000 */
[----:B------:R-:W-:Y:S02]  /*1290*/  UISETP.LT.AND UP0, UPT, UR49, UR7, UPT ;  /* 0x000000073100728c */ /* 0x000fe4000bf01270 */
[----:B------:R-:W-:Y:S02]  /*12a0*/  UISETP.NE.AND UP1, UPT, UR43, 0x1, UPT ;  /* 0x000000012b00788c */ /* 0x000fe4000bf25270 */
[----:B------:R-:W-:-:S04]  /*12b0*/  USEL UR49, UR49, UR7, UP0 ;  /* 0x0000000731317287 */ /* 0x000fc80008000000 */
[----:B------:R-:W-:-:S05]  /*12c0*/  UISETP.GE.AND UP0, UPT, UR49, 0x1, UPT ;  /* 0x000000013100788c */ /* 0x000fca000bf06270 */
[----:B------:R-:W-:Y:S01]  /*12d0*/  @UP1 ULDC UR8, c[0x0][0xc4c] ;  /* 0x0003130000081ab9 */ /* 0x000fe20000000800 */
[----:B------:R-:W-:Y:S01]  /*12e0*/  PLOP3.LUT P1, PT, PT, PT, UP0, 0x80, 0x0 ;  /* 0x000000000000781c */ /* 0x000fe20003f2f008 */
[----:B------:R-:W-:Y:S01]  /*12f0*/  UIMAD.WIDE.U32 UR4, UR10, UR8, URZ ;  /* 0x000000080a0472a5 */ /* 0x000fe2000f8e003f */
[----:B------:R-:W-:-:S03]  /*1300*/  @UP1 ULDC UR6, c[0x0][0xc50] ;  /* 0x0003140000061ab9 */ /* 0x000fc60000000800 */
[----:B------:R-:W-:-:S04]  /*1310*/  @UP1 USHF.R.U32.HI UR42, URZ, UR6, UR5 ;  /* 0x000000063f2a1299 */ /* 0x000fc80008011605 */
[----:B------:R-:W-:-:S04]  /*1320*/  UIADD3 UR4, -UR42, URZ, URZ ;  /* 0x0000003f2a047290 */ /* 0x000fc8000fffe13f */
[----:B------:R-:W-:Y:S01]  /*1330*/  UIMAD UR43, UR43, UR4, UR10 ;  /* 0x000000042b2b72a4 */ /* 0x000fe2000f8e020a */
[----:B------:R-:W-:Y:S11]  /*1340*/  @!P1 BRA `(.L_x_14461) ;  /* 0x0000006c00b89947 */ /* 0x000ff60003800000 */
        /* <DEDUP_REMOVED lines=31> */
.L_x_14462:
        /* <DEDUP_REMOVED lines=9> */
.L_x_14589:
[----:B------:R-:W-:Y:S05]  /*15d0*/  @!P0 BRA `(.L_x_14464) ;  /* 0x0000000000048947 */ /* 0x000fea0003800000 */
[----:B------:R-:W-:Y:S01]  /*15e0*/  BPT.TRAP 0x1 ;  /* 0x000000040000795c */ /* 0x000fe20000300000 */
.L_x_14464:
[----:B------:R-:W-:Y:S02]  /*15f0*/  IMAD.U32 R2, RZ, RZ, UR39 ;  /* 0x00000027ff027e24 */ /* 0x000fe4000f8e00ff */
[----:B0-----:R-:W-:-:S03]  /*1600*/  IMAD.U32 R3, RZ, RZ, UR37 ;  /* 0x00000025ff037e24 */ /* 0x001fc6000f8e00ff */
[----:B------:R-:W-:Y:S02]  /*1610*/  LEA R2, R2, UR45, 0x3 ;  /* 0x0000002d02027c11 */ /* 0x000fe4000f8e18ff */
[----:B------:R-:W-:-:S04]  /*1620*/  SHF.L.U32 R3, R3, 0x1f, RZ ;  /* 0x0000001f03037819 */ /* 0x000fc800000006ff */
[----:B------:R0:W1:Y:S01]  /*1630*/  SYNCS.PHASECHK.TRANS64.TRYWAIT P2, [R2+URZ+0x16830], R3 ;  /* 0x01683003020075a7 */ /* 0x000062000804017f */
[----:B------:R-:W-:Y:S05]  /*1640*/  @!P0 BRA `(.L_x_14465) ;  /* 0x0000000000048947 */ /* 0x000fea0003800000 */
[----:B------:R-:W-:Y:S01]  /*1650*/  BPT.TRAP 0x1 ;  /* 0x000000040000795c */ /* 0x000fe20000300000 */
.L_x_14465:
[----:B------:R-:W2:Y:S02]  /*1660*/  S2R R0, SR_TID.X ;  /* 0x0000000000007919 */ /* 0x000ea40000002100 */
[----:B--2---:R-:W-:Y:S01]  /*1670*/  LOP3.LUT P1, RZ, R0, 0x7f, RZ, 0xc0, !PT ;  /* 0x0000007f00ff7812 */ /* 0x004fe2000782c0ff */
[----:B-1----:R-:W-:-:S12]  /*1680*/  @P2 BRA `(.L_x_14466) ;  /* 0x0000000000082947 */ /* 0x002fd80003800000 */
[----:B------:R-:W1:Y:S02]  /*1690*/  SYNCS.PHASECHK.TRANS64.TRYWAIT P2, [R2+URZ+0x16830], R3 ;  /* 0x01683003020075a7 */ /* 0x000e64000804017f */
[----:B-1----:R-:W-:Y:S05]  /*16a0*/  @!P2 BRA `(.L_x_14467) ;  /* 0x000000bc0068a947 */ /* 0x002fea0003800000 */
.L_x_14466:
[----:B------:R-:W-:Y:S05]  /*16b0*/  WARPSYNC.ALL ;  /* 0x0000000000007948 */ /* 0x000fea0003800000 */
[----:B------:R-:W-:Y:S01]  /*16c0*/  UIADD3 UR4, UR45, 0xe400, URZ ;  /* 0x0000e4002d047890 */ /* 0x000fe2000fffe03f */
[----:B------:R-:W-:Y:S01]  /*16d0*/  WARPGROUP.ARRIVE ;  /* 0x00000000000079c5 */ /* 0x000fe20000000000 */
[----:B------:R-:W-:Y:S01]  /*16e0*/  ULOP3.LUT UR16, UR50, 0x10000, URZ, 0xfc, !UPT ;  /* 0x0001000032107892 */ /* 0x000fe2000f8efc3f */
[----:B------:R-:W-:Y:S01]  /*16f0*/  VIADD R0, R17, UR41 ;  /* 0x0000002911007c36 */ /* 0x000fe20008000000 */
[----:B------:R-:W-:Y:S01]  /*1700*/  USHF.R.U32.HI UR4, URZ, 0x4, UR4 ;  /* 0x000000043f047899 */ /* 0x000fe20008011604 */
[----:B01----:R-:W-:Y:S01]  /*1710*/  @!P1 VIADD R2, R2, 0x16840 ;  /* 0x0001684002029836 */ /* 0x003fe20000000000 */
        /* <DEDUP_REMOVED lines=27> */
[----:B------:R-:W-:Y:S01]  /*18d0*/  ULDC UR23, c[0x0][0x988] ;  /* 0x0002620000177ab9 */ /* 0x000fe20000000800 */
[----:B------:R-:W-:Y:S01]  /*18e0*/  UIADD3 UR25, UR49, -0x2, URZ ;  /* 0xfffffffe31197890 */ /* 0x000fe2000fffe03f */
        /* <DEDUP_REMOVED lines=19> */
[----:B------:R-:W-:-:S06]  /*1a20*/  UIADD3 UR7, UR6, 0x1, URZ ;  /* 0x0000000106077890 */ /* 0x000fcc000fffe03f */
        /* <DEDUP_REMOVED lines=11> */
[----:B------:R-:W-:Y:S02]  /*1ae0*/  @UP0 ULDC UR6, c[0x0][0x44c] ;  /* 0x0001130000060ab9 */ /* 0x000fe40000000800 */
[----:B------:R-:W-:Y:S01]  /*1af0*/  UIMAD.WIDE.U32 UR6, UR41, UR6, URZ ;  /* 0x00000006290672a5 */ /* 0x000fe2000f8e003f */
[----:B------:R-:W-:Y:S01]  /*1b00*/  IMAD R4, R16, -0x2, R7 ;  /* 0xfffffffe10047824 */ /* 0x000fe200078e0207 */
[----:B------:R-:W-:Y:S02]  /*1b10*/  WARPGROUP.DEPBAR.LE gsb0, 0x0 ;  /* 0x00008000000079c5 */ /* 0x000fe40000010000 */
[----:B------:R-:W-:-:S06]  /*1b20*/  WARPGROUP.ARRIVE ;  /* 0x00000000000079c5 */ /* 0x000fcc0000000000 */
[----:B------:R-:W-:Y:S01]  /*1b30*/  HGMMA.64x128x16.F32.BF16 R24, gdesc[UR12], R24, gsb0 ;  /* 0x01e000000c1879f0 */ /* 0x000fe20008001818 */
[----:B------:R-:W-:Y:S02]  /*1b40*/  ULDC UR14, c[0x0][0x288] ;  /* 0x0000a200000e7ab9 */ /* 0x000fe40000000800 */
[----:B0-----:R-:W-:Y:S01]  /*1b50*/  IADD3 R5, R5, -UR14, R6 ;  /* 0x8000000e05057c10 */ /* 0x001fe2000fffe006 */
[----:B------:R-:W-:-:S03]  /*1b60*/  UIMAD UR11, UR48, UR11, -UR14 ;  /* 0x0000000b300b72a4 */ /* 0x000fc6000f8e0a0e */
[----:B------:R-:W-:-:S04]  /*1b70*/  VIMNMX R8, R4, R5, PT ;  /* 0x0000000504087248 */ /* 0x000fc80003fe0100 */
[C---:B------:R-:W-:Y:S02]  /*1b80*/  ISETP.GT.AND P3, PT, R8.reuse, RZ, PT ;  /* 0x000000ff0800720c */ /* 0x040fe40003f64270 */
[C---:B------:R-:W-:Y:S02]  /*1b90*/  ISETP.GT.AND P4, PT, R8.reuse, 0x1, PT ;  /* 0x000000010800780c */ /* 0x040fe40003f84270 */
[----:B------:R-:W-:Y:S01]  /*1ba0*/  ISETP.GT.AND P5, PT, R8, 0x8, PT ;  /* 0x000000080800780c */ /* 0x000fe20003fa4270 */
[----:B------:R-:W-:Y:S02]  /*1bb0*/  WARPGROUP.DEPBAR.LE gsb0, 0x0 ;  /* 0x00008000000079c5 */ /* 0x000fe40000010000 */
[----:B------:R-:W-:Y:S01]  /*1bc0*/  FSEL R21, R26, -INF , P3 ;  /* 0xff8000001a157808 */ /* 0x000fe20001800000 */
[----:B------:R0:W-:Y:S01]  /*1bd0*/  @!P1 SYNCS.ARRIVE.TRANS64.RED.A1T0 RZ, [R2+URZ], RZ ;  /* 0x000000ff02ff99a7 */ /* 0x0001e2000810043f */
        /* <DEDUP_REMOVED lines=89> */
[----:B------:R-:W-:-:S04]  /*2170*/  FMNMX.FTZ R8, R86, R91, !PT ;  /* 0x0000005b56087209 */ /* 0x000fc80007810000 */
[----:B------:R-:W-:Y:S02]  /*2180*/  FMNMX.FTZ R10, R87, R8, !PT ;  /* 0x00000008570a7209 */ /* 0x000fe40007810000 */
[----:B------:R-:W-:Y:S04]  /*2190*/  SHFL.IDX PT, R8, R0, RZ, 0x1c1f ;  /* 0x001c1fff00087589 */ /* 0x000fe800000e0000 */
[----:B------:R-:W1:Y:S02]  /*21a0*/  SHFL.BFLY PT, R91, R10, 0x2, 0x1f ;  /* 0x0c401f000a5b7f89 */ /* 0x000e6400000e0000 */
[----:B-1----:R-:W-:-:S05]  /*21b0*/  FMNMX.FTZ R91, R10, R91, !PT ;  /* 0x0000005b0a5b7209 */ /* 0x002fca0007810000 */
[----:B------:R-:W1:Y:S02]  /*21c0*/  SHFL.BFLY PT, R12, R91, 0x1, 0x1f ;  /* 0x0c201f005b0c7f89 */ /* 0x000e6400000e0000 */
[----:B-1----:R-:W-:Y:S02]  /*21d0*/  FMNMX.FTZ R0, R91, R12, !PT ;  /* 0x0000000c5b007209 */ /* 0x002fe40007810000 */
[----:B------:R-:W-:Y:S02]  /*21e0*/  CS2R R90, SRZ ;  /* 0x00000000005a7805 */ /* 0x000fe4000001ff00 */
[C---:B------:R-:W-:Y:S01]  /*21f0*/  FSETP.NEU.FTZ.AND P3, PT, R0.reuse, -INF , PT ;  /* 0xff8000000000780b */ /* 0x040fe20003f7d000 */
[----:B------:R-:W-:-:S05]  /*2200*/  FMUL.FTZ R12, R0, UR23 ;  /* 0x00000017000c7c20 */ /* 0x000fca0008410000 */
[----:B------:R-:W-:-:S05]  /*2210*/  FSEL R12, R12, RZ, P3 ;  /* 0x000000ff0c0c7208 */ /* 0x000fca0001800000 */
[--C-:B------:R-:W-:Y:S01]  /*2220*/  FFMA.FTZ R149, R21, UR23, -R12.reuse ;  /* 0x0000001715957c23 */ /* 0x100fe2000801080c */
[----:B------:R-:W-:Y:S02]  /*2230*/  VIADD R21, R6, -UR14 ;  /* 0x8000000e06157c36 */ /* 0x000fe40008000000 */
[--C-:B------:R-:W-:Y:S01]  /*2240*/  FFMA.FTZ R145, R15, UR23, -R12.reuse ;  /* 0x000000170f917c23 */ /* 0x100fe2000801080c */
[--C-:B------:R-:W-:Y:S01]  /*2250*/  FFMA.FTZ R147, R13, UR23, -R12.reuse ;  /* 0x000000170d937c23 */ /* 0x100fe2000801080c */
[--C-:B------:R-:W-:Y:S01]  /*2260*/  FFMA.FTZ R141, R11, UR23, -R12.reuse ;  /* 0x000000170b8d7c23 */ /* 0x100fe2000801080c */
[----:B------:R-:W-:Y:S01]  /*2270*/  FFMA.FTZ R143, R9, UR23, -R12 ;  /* 0x00000017098f7c23 */ /* 0x000fe2000801080c */
[----:B------:R-:W-:Y:S01]  /*2280*/  VIADDMNMX R6, R8, R21, R4, PT ;  /* 0x0000001508067246 */ /* 0x000fe20003800104 */
[--C-:B------:R-:W-:Y:S01]  /*2290*/  FFMA.FTZ R137, R7, UR23, -R12.reuse ;  /* 0x0000001707897c23 */ /* 0x100fe2000801080c */
[--C-:B------:R-:W-:Y:S01]  /*22a0*/  FFMA.FTZ R139, R5, UR23, -R12.reuse ;  /* 0x00000017058b7c23 */ /* 0x100fe2000801080c */
[--C-:B------:R-:W-:Y:S01]  /*22b0*/  FFMA.FTZ R133, R3, UR23, -R12.reuse ;  /* 0x0000001703857c23 */ /* 0x100fe2000801080c */
[C---:B------:R-:W-:Y:S01]  /*22c0*/  ISETP.GT.AND P3, PT, R6.reuse, RZ, PT ;  /* 0x000000ff0600720c */ /* 0x040fe20003f64270 */
[--C-:B------:R-:W-:Y:S01]  /*22d0*/  FFMA.FTZ R27, R27, UR23, -R12.reuse ;  /* 0x000000171b1b7c23 */ /* 0x100fe2000801080c */
[C---:B------:R-:W-:Y:S01]  /*22e0*/  ISETP.GT.AND P4, PT, R6.reuse, 0x1, PT ;  /* 0x000000010600780c */ /* 0x040fe20003f84270 */
[--C-:B------:R-:W-:Y:S01]  /*22f0*/  FFMA.FTZ R151, R89, UR23, -R12.reuse ;  /* 0x0000001759977c23 */ /* 0x100fe2000801080c */
[----:B------:R-:W-:Y:S01]  /*2300*/  ISETP.GT.AND P5, PT, R6, 0x8, PT ;  /* 0x000000080600780c */ /* 0x000fe20003fa4270 */
[----:B------:R-:W-:Y:S01]  /*2310*/  MUFU.EX2 R149, R149 ;  /* 0x0000009500957308 */ /* 0x000fe20000000800 */
[----:B------:R-:W-:Y:S01]  /*2320*/  FSEL R24, R24, -INF , P3 ;  /* 0xff80000018187808 */ /* 0x000fe20001800000 */
[--C-:B------:R-:W-:Y:S01]  /*2330*/  FFMA.FTZ R8, R31, UR23, -R12.reuse ;  /* 0x000000171f087c23 */ /* 0x100fe2000801080c */
[----:B------:R-:W-:Y:S01]  /*2340*/  FSEL R25, R25, -INF , P4 ;  /* 0xff80000019197808 */ /* 0x000fe20002000000 */
[--C-:B------:R-:W-:Y:S01]  /*2350*/  FFMA.FTZ R35, R35, UR23, -R12.reuse ;  /* 0x0000001723237c23 */ /* 0x100fe2000801080c */
[----:B------:R-:W-:Y:S01]  /*2360*/  ISETP.GT.AND P3, PT, R6, 0x9, PT ;  /* 0x000000090600780c */ /* 0x000fe20003f64270 */
[--C-:B------:R-:W-:Y:S01]  /*2370*/  FFMA.FTZ R39, R39, UR23, -R12.reuse ;  /* 0x0000001727277c23 */ /* 0x100fe2000801080c */
[----:B------:R-:W-:Y:S01]  /*2380*/  FSEL R28, R28, -INF , P5 ;  /* 0xff8000001c1c7808 */ /* 0x000fe20002800000 */
[----:B------:R-:W1:Y:S01]  /*2390*/  MUFU.EX2 R4, R27 ;  /* 0x0000001b00047308 */ /* 0x000e620000000800 */
[----:B------:R-:W-:Y:S01]  /*23a0*/  FMNMX.FTZ R21, R24, R25, !PT ;  /* 0x0000001918157209 */ /* 0x000fe20007810000 */
[--C-:B------:R-:W-:Y:S01]  /*23b0*/  FFMA.FTZ R43, R43, UR23, -R12.reuse ;  /* 0x000000172b2b7c23 */ /* 0x100fe2000801080c */
[----:B------:R-:W-:Y:S01]  /*23c0*/  ISETP.GT.AND P4, PT, R6, 0x10, PT ;  /* 0x000000100600780c */ /* 0x000fe20003f84270 */
[--C-:B------:R-:W-:Y:S01]  /*23d0*/  FFMA.FTZ R47, R47, UR23, -R12.reuse ;  /* 0x000000172f2f7c23 */ /* 0x100fe2000801080c */
[----:B------:R-:W-:Y:S01]  /*23e0*/  FSEL R29, R29, -INF , P3 ;  /* 0xff8000001d1d7808 */ /* 0x000fe20001800000 */
[--C-:B------:R-:W-:Y:S01]  /*23f0*/  FFMA.FTZ R51, R51, UR23, -R12.reuse ;  /* 0x0000001733337c23 */ /* 0x100fe2000801080c */
[----:B------:R-:W-:Y:S01]  /*2400*/  FMNMX.FTZ R10, R28, R21, !PT ;  /* 0x000000151c0a7209 */ /* 0x000fe20007810000 */
[----:B------:R-:W2:Y:S01]  /*2410*/  MUFU.EX2 R151, R151 ;  /* 0x0000009700977308 */ /* 0x000ea20000000800 */
[----:B------:R-:W-:Y:S01]  /*2420*/  ISETP.GT.AND P3, PT, R6, 0x11, PT ;  /* 0x000000110600780c */ /* 0x000fe20003f64270 */
[--C-:B------:R-:W-:Y:S01]  /*2430*/  FFMA.FTZ R55, R55, UR23, -R12.reuse ;  /* 0x0000001737377c23 */ /* 0x100fe2000801080c */
[----:B------:R-:W-:Y:S01]  /*2440*/  FSEL R32, R32, -INF , P4 ;  /* 0xff80000020207808 */ /* 0x000fe20002000000 */
[--C-:B------:R-:W-:Y:S01]  /*2450*/  FFMA.FTZ R59, R59, UR23, -R12.reuse ;  /* 0x000000173b3b7c23 */ /* 0x100fe2000801080c */
[----:B------:R-:W-:Y:S01]  /*2460*/  FMNMX.FTZ R15, R29, R10, !PT ;  /* 0x0000000a1d0f7209 */ /* 0x000fe20007810000 */
[--C-:B------:R-:W-:Y:S01]  /*2470*/  FFMA.FTZ R135, R62, UR23, -R12.reuse ;  /* 0x000000173e877c23 */ /* 0x100fe2000801080c */
[----:B------:R-:W-:Y:S01]  /*2480*/  ISETP.GT.AND P4, PT, R6, 0x18, PT ;  /* 0x000000180600780c */ /* 0x000fe20003f84270 */
[----:B------:R-:W3:Y:S01]  /*2490*/  MUFU.EX2 R8, R8 ;  /* 0x0000000800087308 */ /* 0x000ee20000000800 */
[----:B------:R-:W-:Y:S01]  /*24a0*/  FSEL R33, R33, -INF , P3 ;  /* 0xff80000021217808 */ /* 0x000fe20001800000 */
[--C-:B------:R-:W-:Y:S01]  /*24b0*/  FFMA.FTZ R42, R63, UR23, -R12.reuse ;  /* 0x000000173f2a7c23 */ /* 0x100fe2000801080c */
[----:B------:R-:W-:Y:S01]  /*24c0*/  FMNMX.FTZ R10, R32, R15, !PT ;  /* 0x0000000f200a7209 */ /* 0x000fe20007810000 */
[--C-:B------:R-:W-:Y:S01]  /*24d0*/  FFMA.FTZ R129, R66, UR23, -R12.reuse ;  /* 0x0000001742817c23 */ /* 0x100fe2000801080c */
[----:B------:R-:W-:Y:S01]  /*24e0*/  ISETP.GT.AND P3, PT, R6, 0x19, PT ;  /* 0x000000190600780c */ /* 0x000fe20003f64270 */
[--C-:B------:R-:W-:Y:S01]  /*24f0*/  FFMA.FTZ R46, R67, UR23, -R12.reuse ;  /* 0x00000017432e7c23 */ /* 0x100fe2000801080c */
[----:B------:R-:W-:Y:S01]  /*2500*/  FSEL R36, R36, -INF , P4 ;  /* 0xff80000024247808 */ /* 0x000fe20002000000 */
[----:B------:R-:W4:Y:S01]  /*2510*/  MUFU.EX2 R145, R145 ;  /* 0x0000009100917308 */ /* 0x000f220000000800 */
[----:B------:R-:W-:Y:S01]  /*2520*/  FMNMX.FTZ R15, R33, R10, !PT ;  /* 0x0000000a210f7209 */ /* 0x000fe20007810000 */
[--C-:B------:R-:W-:Y:S01]  /*2530*/  FFMA.FTZ R131, R70, UR23, -R12.reuse ;  /* 0x0000001746837c23 */ /* 0x100fe2000801080c */
[----:B------:R-:W-:Y:S01]  /*2540*/  ISETP.GT.AND P4, PT, R6, 0x20, PT ;  /* 0x000000200600780c */ /* 0x000fe20003f84270 */
[--C-:B------:R-:W-:Y:S01]  /*2550*/  FFMA.FTZ R50, R71, UR23, -R12.reuse ;  /* 0x0000001747327c23 */ /* 0x100fe2000801080c */
[----:B------:R-:W-:Y:S01]  /*2560*/  FSEL R37, R37, -INF , P3 ;  /* 0xff80000025257808 */ /* 0x000fe20001800000 */
[--C-:B------:R-:W-:Y:S01]  /*2570*/  FFMA.FTZ R125, R74, UR23, -R12.reuse ;  /* 0x000000174a7d7c23 */ /* 0x100fe2000801080c */
[----:B------:R-:W-:Y:S01]  /*2580*/  FMNMX.FTZ R14, R36, R15, !PT ;  /* 0x0000000f240e7209 */ /* 0x000fe20007810000 */
[----:B------:R-:W5:Y:S01]  /*2590*/  MUFU.EX2 R10, R35 ;  /* 0x00000023000a7308 */ /* 0x000f620000000800 */
[----:B------:R-:W-:Y:S01]  /*25a0*/  ISETP.GT.AND P3, PT, R6, 0x21, PT ;  /* 0x000000210600780c */ /* 0x000fe20003f64270 */
[--C-:B------:R-:W-:Y:S01]  /*25b0*/  FFMA.FTZ R54, R75, UR23, -R12.reuse ;  /* 0x000000174b367c23 */ /* 0x100fe2000801080c */
[----:B------:R-:W-:Y:S01]  /*25c0*/  FSEL R40, R40, -INF , P4 ;  /* 0xff80000028287808 */ /* 0x000fe20002000000 */
[--C-:B------:R-:W-:Y:S01]  /*25d0*/  FFMA.FTZ R127, R78, UR23, -R12.reuse ;  /* 0x000000174e7f7c23 */ /* 0x100fe2000801080c */
[----:B------:R-:W-:Y:S01]  /*25e0*/  FMNMX.FTZ R13, R37, R14, !PT ;  /* 0x0000000e250d7209 */ /* 0x000fe20007810000 */
[--C-:B------:R-:W-:Y:S01]  /*25f0*/  FFMA.FTZ R58, R79, UR23, -R12.reuse ;  /* 0x000000174f3a7c23 */ /* 0x100fe2000801080c */
[----:B------:R-:W-:Y:S01]  /*2600*/  ISETP.GT.AND P4, PT, R6, 0x28, PT ;  /* 0x000000280600780c */ /* 0x000fe20003f84270 */
[----:B------:R-:W0:Y:S01]  /*2610*/  MUFU.EX2 R147, R147 ;  /* 0x0000009300937308 */ /* 0x000e220000000800 */
[----:B------:R-:W-:Y:S01]  /*2620*/  FSEL R41, R41, -INF , P3 ;  /* 0xff80000029297808 */ /* 0x000fe20001800000 */
[--C-:B------:R-:W-:Y:S01]  /*2630*/  FFMA.FTZ R121, R82, UR23, -R12.reuse ;  /* 0x0000001752797c23 */ /* 0x100fe2000801080c */
[----:B------:R-:W-:Y:S01]  /*2640*/  FMNMX.FTZ R14, R40, R13, !PT ;  /* 0x0000000d280e7209 */ /* 0x000fe20007810000 */
[--C-:B------:R-:W-:Y:S01]  /*2650*/  FFMA.FTZ R62, R83, UR23, -R12.reuse ;  /* 0x00000017533e7c23 */ /* 0x100fe2000801080c */
[----:B------:R-:W-:Y:S01]  /*2660*/  ISETP.GT.AND P3, PT, R6, 0x29, PT ;  /* 0x000000290600780c */ /* 0x000fe20003f64270 */
[--C-:B------:R-:W-:Y:S01]  /*2670*/  FFMA.FTZ R123, R86, UR23, -R12.reuse ;  /* 0x00000017567b7c23 */ /* 0x100fe2000801080c */
[----:B------:R-:W-:Y:S01]  /*2680*/  FSEL R44, R44, -INF , P4 ;  /* 0xff8000002c2c7808 */ /* 0x000fe20002000000 */
[----:B------:R-:W-:Y:S01]  /*2690*/  MUFU.EX2 R141, R141 ;  /* 0x0000008d008d7308 */ /* 0x000fe20000000800 */
[----:B------:R-:W-:Y:S01]  /*26a0*/  FMNMX.FTZ R13, R41, R14, !PT ;  /* 0x0000000e290d7209 */ /* 0x000fe20007810000 */
[----:B------:R-:W-:Y:S01]  /*26b0*/  @UP0 ULDC UR14, c[0x0][0x450] ;  /* 0x00011400000e0ab9 */ /* 0x000fe20000000800 */
[----:B------:R-:W-:Y:S01]  /*26c0*/  ISETP.GT.AND P4, PT, R6, 0x30, PT ;  /* 0x000000300600780c */ /* 0x000fe20003f84270 */
[----:B------:R-:W-:Y:S01]  /*26d0*/  @UP0 USHF.R.U32.HI UR10, URZ, UR14, UR7 ;  /* 0x0000000e3f0a0299 */ /* 0x000fe20008011607 */
[----:B------:R-:W-:Y:S01]  /*26e0*/  FSEL R45, R45, -INF , P3 ;  /* 0xff8000002d2d7808 */ /* 0x000fe20001800000 */
[----:B------:R-:W-:Y:S01]  /*26f0*/  FFMA.FTZ R12, R87, UR23, -R12 ;  /* 0x00000017570c7c23 */ /* 0x000fe2000801080c */
[----:B------:R-:W-:Y:S01]  /*2700*/  FMNMX.FTZ R20, R44, R13, !PT ;  /* 0x0000000d2c147209 */ /* 0x000fe20007810000 */
[----:B------:R-:W0:Y:S01]  /*2710*/  MUFU.EX2 R14, R39 ;  /* 0x00000027000e7308 */ /* 0x000e220000000800 */
[----:B------:R-:W-:Y:S01]  /*2720*/  ISETP.GT.AND P3, PT, R6, 0x31, PT ;  /* 0x000000310600780c */ /* 0x000fe20003f64270 */
[----:B------:R-:W-:Y:S01]  /*2730*/  UIADD3 UR11, UR11, UR10, URZ ;  /* 0x0000000a0b0b7290 */ /* 0x000fe2000fffe03f */
[----:B------:R-:W-:-:S02]  /*2740*/  FSEL R48, R48, -INF , P4 ;  /* 0xff80000030307808 */ /* 0x000fc40002000000 */
[----:B------:R-:W-:Y:S02]  /*2750*/  CS2R R88, SRZ ;  /* 0x0000000000587805 */ /* 0x000fe4000001ff00 */
[----:B------:R-:W-:Y:S01]  /*2760*/  FMNMX.FTZ R11, R45, R20, !PT ;  /* 0x000000142d0b7209 */ /* 0x000fe20007810000 */
[----:B------:R-:W-:Y:S01]  /*2770*/  USHF.R.S32.HI UR6, URZ, 0x1f, UR11 ;  /* 0x0000001f3f067899 */ /* 0x000fe2000801140b */
[----:B------:R-:W-:Y:S01]  /*2780*/  ISETP.GT.AND P4, PT, R6, 0x38, PT ;  /* 0x000000380600780c */ /* 0x000fe20003f84270 */
[----:B------:R-:W-:Y:S01]  /*2790*/  MUFU.EX2 R143, R143 ;  /* 0x0000008f008f7308 */ /* 0x000fe20000000800 */
[----:B------:R-:W-:Y:S01]  /*27a0*/  FSEL R49, R49, -INF , P3 ;  /* 0xff80000031317808 */ /* 0x000fe20001800000 */
[----:B------:R-:W-:Y:S01]  /*27b0*/  ULEA.HI UR6, UR6, UR11, URZ, 0x7 ;  /* 0x0000000b06067291 */ /* 0x000fe2000f8f383f */
[----:B------:R-:W-:Y:S02]  /*27c0*/  FMNMX.FTZ R20, R48, R11, !PT ;  /* 0x0000000b30147209 */ /* 0x000fe40007810000 */
[----:B------:R-:W-:Y:S01]  /*27d0*/  ISETP.GT.AND P3, PT, R6, 0x39, PT ;  /* 0x000000390600780c */ /* 0x000fe20003f64270 */
[----:B------:R-:W-:Y:S01]  /*27e0*/  USHF.R.S32.HI UR6, URZ, 0x7, UR6 ;  /* 0x000000073f067899 */ /* 0x000fe20008011406 */
[----:B------:R-:W-:Y:S01]  /*27f0*/  FSEL R52, R52, -INF , P4 ;  /* 0xff80000034347808 */ /* 0x000fe20002000000 */
[----:B------:R-:W-:Y:S01]  /*2800*/  MUFU.EX2 R137, R137 ;  /* 0x0000008900897308 */ /* 0x000fe20000000800 */
[----:B------:R-:W-:Y:S01]  /*2810*/  FMNMX.FTZ R11, R49, R20, !PT ;  /* 0x00000014310b7209 */ /* 0x000fe20007810000 */
[----:B------:R-:W-:Y:S01]  /*2820*/  UISETP.LT.AND UP1, UPT, URZ, UR6, UPT ;  /* 0x000000063f00728c */ /* 0x000fe2000bf21270 */
[----:B------:R-:W-:-:S02]  /*2830*/  ISETP.GT.AND P4, PT, R6, 0x40, PT ;  /* 0x000000400600780c */ /* 0x000fc40003f84270 */
[----:B------:R-:W-:Y:S01]  /*2840*/  FSEL R53, R53, -INF , P3 ;  /* 0xff80000035357808 */ /* 0x000fe20001800000 */
[----:B------:R-:W-:Y:S01]  /*2850*/  USEL UR21, URZ, UR6, !UP1 ;  /* 0x000000063f157287 */ /* 0x000fe2000c800000 */
[----:B------:R-:W-:Y:S01]  /*2860*/  FMNMX.FTZ R26, R52, R11, !PT ;  /* 0x0000000b341a7209 */ /* 0x000fe20007810000 */
[----:B------:R-:W-:Y:S01]  /*2870*/  MUFU.EX2 R20, R43 ;  /* 0x0000002b00147308 */ /* 0x000fe20000000800 */
[----:B------:R-:W-:Y:S01]  /*2880*/  ISETP.GT.AND P3, PT, R6, 0x41, PT ;  /* 0x000000410600780c */ /* 0x000fe20003f64270 */
[----:B------:R-:W-:Y:S01]  /*2890*/  UISETP.GE.AND UP1, UPT, UR25, UR21, UPT ;  /* 0x000000151900728c */ /* 0x000fe2000bf26270 */
        /* <DEDUP_REMOVED lines=56> */
[----:B------:R-:W-:-:S03]  /*2c20*/  FMNMX.FTZ R6, R84, R3, !PT ;  /* 0x0000000354067209 */ /* 0x000fc60007810000 */
[----:B------:R-:W-:Y:S01]  /*2c30*/  MUFU.EX2 R38, R59 ;  /* 0x0000003b00267308 */ /* 0x000fe20000000800 */
[----:B------:R-:W-:-:S05]  /*2c40*/  FMNMX.FTZ R6, R85, R6, !PT ;  /* 0x0000000655067209 */ /* 0x000fca0007810000 */
[----:B------:R-:W1:Y:S02]  /*2c50*/  SHFL.BFLY PT, R3, R6, 0x2, 0x1f ;  /* 0x0c401f0006037f89 */ /* 0x000e6400000e0000 */
        /* <DEDUP_REMOVED lines=11> */
[----:B------:R-:W-:Y:S02]  /*2d10*/  FMUL.FTZ R21, R6, UR23 ;  /* 0x0000001706157c20 */ /* 0x000fe40008410000 */
[----:B------:R-:W-:Y:S03]  /*2d20*/  MUFU.EX2 R12, R12 ;  /* 0x0000000c000c7308 */ /* 0x000fe60000000800 */
[----:B------:R-:W-:Y:S02]  /*2d30*/  FSEL R21, R21, RZ, P3 ;  /* 0x000000ff15157208 */ /* 0x000fe40001800000 */
[----:B------:R-:W-:-:S03]  /*2d40*/  PLOP3.LUT P3, PT, PT, PT, UP1, 0x80, 0x0 ;  /* 0x000000000000781c */ /* 0x000fc60003f6f018 */
[--C-:B------:R-:W-:Y:S01]  /*2d50*/  FFMA.FTZ R148, R24, UR23, -R21.reuse ;  /* 0x0000001718947c23 */ /* 0x100fe20008010815 */
[----:B------:R-:W-:Y:S01]  /*2d60*/  FADD.FTZ R24, R149, R4 ;  /* 0x0000000495187221 */ /* 0x000fe20000010000 */
[--C-:B------:R-:W-:Y:S01]  /*2d70*/  FFMA.FTZ R3, R25, UR23, -R21.reuse ;  /* 0x0000001719037c23 */ /* 0x100fe20008010815 */
[--C-:B------:R-:W-:Y:S01]  /*2d80*/  FFMA.FTZ R150, R28, UR23, -R21.reuse ;  /* 0x000000171c967c23 */ /* 0x100fe20008010815 */
[--C-:B------:R-:W-:Y:S01]  /*2d90*/  FFMA.FTZ R5, R29, UR23, -R21.reuse ;  /* 0x000000171d057c23 */ /* 0x100fe20008010815 */
[----:B--2---:R-:W-:Y:S01]  /*2da0*/  FADD.FTZ R27, R151, R24 ;  /* 0x00000018971b7221 */ /* 0x004fe20000010000 */
[----:B------:R-:W-:Y:S01]  /*2db0*/  MUFU.EX2 R148, R148 ;  /* 0x0000009400947308 */ /* 0x000fe20000000800 */
[--C-:B------:R-:W-:Y:S01]  /*2dc0*/  FFMA.FTZ R144, R32, UR23, -R21.reuse ;  /* 0x0000001720907c23 */ /* 0x100fe20008010815 */
[----:B------:R-:W-:Y:S01]  /*2dd0*/  FFMA.FTZ R7, R33, UR23, -R21 ;  /* 0x0000001721077c23 */ /* 0x000fe20008010815 */
[----:B---3--:R-:W-:Y:S01]  /*2de0*/  FADD.FTZ R24, R8, R27 ;  /* 0x0000001b08187221 */ /* 0x008fe20000010000 */
[--C-:B------:R-:W-:Y:S01]  /*2df0*/  FFMA.FTZ R146, R36, UR23, -R21.reuse ;  /* 0x0000001724927c23 */ /* 0x100fe20008010815 */
[--C-:B------:R-:W-:Y:S01]  /*2e00*/  FFMA.FTZ R9, R37, UR23, -R21.reuse ;  /* 0x0000001725097c23 */ /* 0x100fe20008010815 */
[--C-:B------:R-:W-:Y:S01]  /*2e10*/  FFMA.FTZ R140, R40, UR23, -R21.reuse ;  /* 0x00000017288c7c23 */ /* 0x100fe20008010815 */
[----:B----4-:R-:W-:Y:S01]  /*2e20*/  FADD.FTZ R27, R145, R24 ;  /* 0x00000018911b7221 */ /* 0x010fe20000010000 */
[----:B------:R-:W1:Y:S01]  /*2e30*/  MUFU.EX2 R3, R3 ;  /* 0x0000000300037308 */ /* 0x000e620000000800 */
[--C-:B------:R-:W-:Y:S01]  /*2e40*/  FFMA.FTZ R11, R41, UR23, -R21.reuse ;  /* 0x00000017290b7c23 */ /* 0x100fe20008010815 */
[----:B------:R-:W-:Y:S01]  /*2e50*/  FFMA.FTZ R142, R44, UR23, -R21 ;  /* 0x000000172c8e7c23 */ /* 0x000fe20008010815 */
[----:B-----5:R-:W-:Y:S01]  /*2e60*/  FADD.FTZ R24, R10, R27 ;  /* 0x0000001b0a187221 */ /* 0x020fe20000010000 */
[--C-:B------:R-:W-:Y:S01]  /*2e70*/  FFMA.FTZ R13, R45, UR23, -R21.reuse ;  /* 0x000000172d0d7c23 */ /* 0x100fe20008010815 */
[--C-:B------:R-:W-:Y:S01]  /*2e80*/  FFMA.FTZ R136, R48, UR23, -R21.reuse ;  /* 0x0000001730887c23 */ /* 0x100fe20008010815 */
[--C-:B------:R-:W-:Y:S01]  /*2e90*/  FFMA.FTZ R15, R49, UR23, -R21.reuse ;  /* 0x00000017310f7c23 */ /* 0x100fe20008010815 */
[----:B0-----:R-:W-:Y:S01]  /*2ea0*/  FADD.FTZ R29, R147, R24 ;  /* 0x00000018931d7221 */ /* 0x001fe20000010000 */
[----:B------:R-:W0:Y:S01]  /*2eb0*/  MUFU.EX2 R150, R150 ;  /* 0x0000009600967308 */ /* 0x000e220000000800 */
        /* <DEDUP_REMOVED lines=8> */
[----:B-1----:R-:W-:Y:S01]  /*2f40*/  FADD.FTZ R31, R148, R3 ;  /* 0x00000003941f7221 */ /* 0x002fe20000010000 */
[----:B------:R-:W-:Y:S01]  /*2f50*/  FFMA.FTZ R128, R64, UR23, -R21 ;  /* 0x0000001740807c23 */ /* 0x000fe20008010815 */
[----:B------:R-:W-:Y:S01]  /*2f60*/  FADD.FTZ R28, R20, R29 ;  /* 0x0000001d141c7221 */ /* 0x000fe20000010000 */
[--C-:B------:R-:W-:Y:S01]  /*2f70*/  FFMA.FTZ R29, R61, UR23, -R21.reuse ;  /* 0x000000173d1d7c23 */ /* 0x100fe20008010815 */
[----:B------:R-:W-:Y:S01]  /*2f80*/  FFMA.FTZ R130, R68, UR23, -R21 ;  /* 0x0000001744827c23 */ /* 0x000fe20008010815 */
[----:B------:R-:W-:Y:S01]  /*2f90*/  F2FP.BF16.F32.PACK_AB R149, R4, R149 ;  /* 0x000000950495723e */ /* 0x000fe200000010ff */
[----:B------:R-:W-:Y:S01]  /*2fa0*/  FADD.FTZ R33, R143, R28 ;  /* 0x0000001c8f217221 */ /* 0x000fe20000010000 */
[----:B------:R-:W1:Y:S01]  /*2fb0*/  MUFU.EX2 R144, R144 ;  /* 0x0000009000907308 */ /* 0x000e620000000800 */
[----:B0-----:R-:W-:Y:S01]  /*2fc0*/  FADD.FTZ R24, R150, R31 ;  /* 0x0000001f96187221 */ /* 0x001fe20000010000 */
[----:B------:R-:W-:Y:S01]  /*2fd0*/  FFMA.FTZ R69, R69, UR23, -R21 ;  /* 0x0000001745457c23 */ /* 0x000fe20008010815 */
[----:B------:R-:W-:Y:S01]  /*2fe0*/  FADD.FTZ R28, R26, R33 ;  /* 0x000000211a1c7221 */ /* 0x000fe20000010000 */
[--C-:B------:R-:W-:Y:S01]  /*2ff0*/  FFMA.FTZ R72, R72, UR23, -R21.reuse ;  /* 0x0000001748487c23 */ /* 0x100fe20008010815 */
[--C-:B------:R-:W-:Y:S01]  /*3000*/  FFMA.FTZ R73, R73, UR23, -R21.reuse ;  /* 0x0000001749497c23 */ /* 0x100fe20008010815 */
[--C-:B------:R-:W-:Y:S01]  /*3010*/  FFMA.FTZ R76, R76, UR23, -R21.reuse ;  /* 0x000000174c4c7c23 */ /* 0x100fe20008010815 */
[--C-:B------:R-:W-:Y:S01]  /*3020*/  FFMA.FTZ R77, R77, UR23, -R21.reuse ;  /* 0x000000174d4d7c23 */ /* 0x100fe20008010815 */
[----:B------:R-:W0:Y:S01]  /*3030*/  MUFU.EX2 R7, R7 ;  /* 0x0000000700077308 */ /* 0x000e220000000800 */
[----:B--2---:R-:W-:Y:S01]  /*3040*/  FADD.FTZ R31, R5, R24 ;  /* 0x00000018051f7221 */ /* 0x004fe20000010000 */
[--C-:B------:R-:W-:Y:S01]  /*3050*/  FFMA.FTZ R80, R80, UR23, -R21.reuse ;  /* 0x0000001750507c23 */ /* 0x100fe20008010815 */
[--C-:B------:R-:W-:Y:S01]  /*3060*/  FFMA.FTZ R81, R81, UR23, -R21.reuse ;  /* 0x0000001751517c23 */ /* 0x100fe20008010815 */
[----:B------:R-:W-:Y:S01]  /*3070*/  FFMA.FTZ R84, R84, UR23, -R21 ;  /* 0x0000001754547c23 */ /* 0x000fe20008010815 */
[----:B------:R-:W-:-:S02]  /*3080*/  F2FP.BF16.F32.PACK_AB R148, R3, R148 ;  /* 0x000000940394723e */ /* 0x000fc400000010ff */
[----:B------:R-:W-:Y:S01]  /*3090*/  F2FP.BF16.F32.PACK_AB R151, R8, R151 ;  /* 0x000000970897723e */ /* 0x000fe200000010ff */
[----:B------:R-:W2:Y:S01]  /*30a0*/  MUFU.EX2 R146, R146 ;  /* 0x0000009200927308 */ /* 0x000ea20000000800 */
[----:B-1----:R-:W-:Y:S01]  /*30b0*/  FADD.FTZ R24, R144, R31 ;  /* 0x0000001f90187221 */ /* 0x002fe20000010000 */
[----:B------:R-:W-:Y:S01]  /*30c0*/  FADD.FTZ R31, R137, R28 ;  /* 0x0000001c891f7221 */ /* 0x000fe20000010000 */
[----:B------:R-:W-:Y:S02]  /*30d0*/  F2FP.BF16.F32.PACK_AB R145, R10, R145 ;  /* 0x000000910a91723e */ /* 0x000fe400000010ff */
[----:B------:R-:W-:Y:S01]  /*30e0*/  F2FP.BF16.F32.PACK_AB R147, R14, R147 ;  /* 0x000000930e93723e */ /* 0x000fe200000010ff */
[----:B------:R-:W-:Y:S01]  /*30f0*/  FADD.FTZ R28, R30, R31 ;  /* 0x0000001f1e1c7221 */ /* 0x000fe20000010000 */
[--C-:B------:R-:W-:Y:S01]  /*3100*/  FFMA.FTZ R31, R65, UR23, -R21.reuse ;  /* 0x00000017411f7c23 */ /* 0x100fe20008010815 */
[----:B------:R-:W1:Y:S01]  /*3110*/  MUFU.EX2 R9, R9 ;  /* 0x0000000900097308 */ /* 0x000e620000000800 */
[----:B0-----:R-:W-:Y:S01]  /*3120*/  FADD.FTZ R33, R7, R24 ;  /* 0x0000001807217221 */ /* 0x001fe20000010000 */
[----:B------:R-:W-:Y:S01]  /*3130*/  FADD.FTZ R35, R139, R28 ;  /* 0x0000001c8b237221 */ /* 0x000fe20000010000 */
[----:B------:R-:W-:Y:S01]  /*3140*/  FFMA.FTZ R21, R85, UR23, -R21 ;  /* 0x0000001755157c23 */ /* 0x000fe20008010815 */
[----:B------:R-:W-:-:S02]  /*3150*/  F2FP.BF16.F32.PACK_AB R141, R20, R141 ;  /* 0x0000008d148d723e */ /* 0x000fc400000010ff */
[----:B------:R-:W-:Y:S02]  /*3160*/  F2FP.BF16.F32.PACK_AB R143, R26, R143 ;  /* 0x0000008f1a8f723e */ /* 0x000fe400000010ff */
[----:B------:R-:W0:Y:S01]  /*3170*/  MUFU.EX2 R140, R140 ;  /* 0x0000008c008c7308 */ /* 0x000e220000000800 */
[----:B--2---:R-:W-:Y:S01]  /*3180*/  FADD.FTZ R24, R146, R33 ;  /* 0x0000002192187221 */ /* 0x004fe20000010000 */
[----:B------:R-:W-:Y:S02]  /*3190*/  F2FP.BF16.F32.PACK_AB R137, R30, R137 ;  /* 0x000000891e89723e */ /* 0x000fe400000010ff */
[C---:B------:R-:W-:Y:S02]  /*31a0*/  F2FP.BF16.F32.PACK_AB R139, R34.reuse, R139 ;  /* 0x0000008b228b723e */ /* 0x040fe400000010ff */
[----:B------:R-:W-:Y:S02]  /*31b0*/  F2FP.BF16.F32.PACK_AB R150, R5, R150 ;  /* 0x000000960596723e */ /* 0x000fe400000010ff */
[----:B------:R-:W2:Y:S01]  /*31c0*/  MUFU.EX2 R11, R11 ;  /* 0x0000000b000b7308 */ /* 0x000ea20000000800 */
[----:B-1----:R-:W-:Y:S01]  /*31d0*/  FADD.FTZ R33, R9, R24 ;  /* 0x0000001809217221 */ /* 0x002fe20000010000 */
[----:B------:R-:W-:Y:S01]  /*31e0*/  FADD.FTZ R24, R34, R35 ;  /* 0x0000002322187221 */ /* 0x000fe20000010000 */
[----:B------:R-:W-:-:S02]  /*31f0*/  F2FP.BF16.F32.PACK_AB R144, R7, R144 ;  /* 0x000000900790723e */ /* 0x000fc400000010ff */
[----:B------:R-:W-:Y:S01]  /*3200*/  F2FP.BF16.F32.PACK_AB R146, R9, R146 ;  /* 0x000000920992723e */ /* 0x000fe200000010ff */
[----:B------:R-:W-:Y:S01]  /*3210*/  FADD.FTZ R35, R133, R24 ;  /* 0x0000001885237221 */ /* 0x000fe20000010000 */
[----:B------:R-:W-:Y:S01]  /*3220*/  F2FP.BF16.F32.PACK_AB R133, R38, R133 ;  /* 0x000000852685723e */ /* 0x000fe200000010ff */
[----:B------:R-:W1:Y:S01]  /*3230*/  MUFU.EX2 R142, R142 ;  /* 0x0000008e008e7308 */ /* 0x000e620000000800 */
[----:B0-----:R-:W-:Y:S01]  /*3240*/  FADD.FTZ R2, R140, R33 ;  /* 0x000000218c027221 */ /* 0x001fe20000010000 */
[----:B------:R-:W-:-:S04]  /*3250*/  FADD.FTZ R24, R38, R35 ;  /* 0x0000002326187221 */ /* 0x000fc80000010000 */
[----:B------:R-:W-:Y:S01]  /*3260*/  FADD.FTZ R35, R135, R24 ;  /* 0x0000001887237221 */ /* 0x000fe20000010000 */
[C---:B------:R-:W-:Y:S01]  /*3270*/  F2FP.BF16.F32.PACK_AB R135, R42.reuse, R135 ;  /* 0x000000872a87723e */ /* 0x040fe200000010ff */
[----:B------:R-:W0:Y:S01]  /*3280*/  MUFU.EX2 R13, R13 ;  /* 0x0000000d000d7308 */ /* 0x000e220000000800 */
[C---:B--2---:R-:W-:Y:S01]  /*3290*/  FADD.FTZ R33, R11.reuse, R2 ;  /* 0x000000020b217221 */ /* 0x044fe20000010000 */
[----:B------:R-:W-:Y:S01]  /*32a0*/  FADD.FTZ R24, R42, R35 ;  /* 0x000000232a187221 */ /* 0x000fe20000010000 */
[----:B------:R-:W-:-:S03]  /*32b0*/  F2FP.BF16.F32.PACK_AB R140, R11, R140 ;  /* 0x0000008c0b8c723e */ /* 0x000fc600000010ff */
[----:B------:R-:W-:Y:S01]  /*32c0*/  FADD.FTZ R35, R129, R24 ;  /* 0x0000001881237221 */ /* 0x000fe20000010000 */
[----:B------:R-:W-:Y:S01]  /*32d0*/  F2FP.BF16.F32.PACK_AB R129, R46, R129 ;  /* 0x000000812e81723e */ /* 0x000fe200000010ff */
[----:B------:R-:W2:Y:S01]  /*32e0*/  MUFU.EX2 R136, R136 ;  /* 0x0000008800887308 */ /* 0x000ea20000000800 */
[----:B-1----:R-:W-:Y:S01]  /*32f0*/  FADD.FTZ R2, R142, R33 ;  /* 0x000000218e027221 */ /* 0x002fe20000010000 */
[----:B------:R-:W-:-:S04]  /*3300*/  FADD.FTZ R24, R46, R35 ;  /* 0x000000232e187221 */ /* 0x000fc80000010000 */
[----:B------:R-:W-:Y:S01]  /*3310*/  FADD.FTZ R35, R131, R24 ;  /* 0x0000001883237221 */ /* 0x000fe20000010000 */
[C---:B------:R-:W-:Y:S01]  /*3320*/  F2FP.BF16.F32.PACK_AB R131, R50.reuse, R131 ;  /* 0x000000833283723e */ /* 0x040fe200000010ff */
[----:B------:R-:W1:Y:S01]  /*3330*/  MUFU.EX2 R15, R15 ;  /* 0x0000000f000f7308 */ /* 0x000e620000000800 */
[C---:B0-----:R-:W-:Y:S01]  /*3340*/  FADD.FTZ R33, R13.reuse, R2 ;  /* 0x000000020d217221 */ /* 0x041fe20000010000 */
[----:B------:R-:W-:Y:S01]  /*3350*/  FADD.FTZ R4, R50, R35 ;  /* 0x0000002332047221 */ /* 0x000fe20000010000 */
[----:B------:R-:W-:-:S03]  /*3360*/  F2FP.BF16.F32.PACK_AB R142, R13, R142 ;  /* 0x0000008e0d8e723e */ /* 0x000fc600000010ff */
[----:B------:R-:W-:Y:S01]  /*3370*/  FADD.FTZ R35, R125, R4 ;  /* 0x000000047d237221 */ /* 0x000fe20000010000 */
[----:B------:R-:W-:Y:S01]  /*3380*/  F2FP.BF16.F32.PACK_AB R125, R54, R125 ;  /* 0x0000007d367d723e */ /* 0x000fe200000010ff */
[----:B------:R-:W0:Y:S01]  /*3390*/  MUFU.EX2 R138, R138 ;  /* 0x0000008a008a7308 */ /* 0x000e220000000800 */
[----:B--2---:R-:W-:Y:S01]  /*33a0*/  FADD.FTZ R2, R136, R33 ;  /* 0x0000002188027221 */ /* 0x004fe20000010000 */
[----:B------:R-:W-:-:S04]  /*33b0*/  FADD.FTZ R4, R54, R35 ;  /* 0x0000002336047221 */ /* 0x000fc80000010000 */
[----:B------:R-:W-:Y:S01]  /*33c0*/  FADD.FTZ R35, R127, R4 ;  /* 0x000000047f237221 */ /* 0x000fe20000010000 */
[C---:B------:R-:W-:Y:S01]  /*33d0*/  F2FP.BF16.F32.PACK_AB R127, R58.reuse, R127 ;  /* 0x0000007f3a7f723e */ /* 0x040fe200000010ff */
        /* <DEDUP_REMOVED lines=8> */
[----:B------:R-:W-:-:S04]  /*3460*/  FADD.FTZ R4, R62, R35 ;  /* 0x000000233e047221 */ /* 0x000fc80000010000 */
[----:B------:R-:W-:Y:S01]  /*3470*/  FADD.FTZ R35, R123, R4 ;  /* 0x000000047b237221 */ /* 0x000fe20000010000 */
[----:B------:R-:W-:Y:S01]  /*3480*/  F2FP.BF16.F32.PACK_AB R123, R12, R123 ;  /* 0x0000007b0c7b723e */ /* 0x000fe200000010ff */
        /* <DEDUP_REMOVED lines=22> */
[----:B------:R-:W-:Y:S01]  /*35f0*/  FADD.FTZ R2, R12, R35 ;  /* 0x000000230c027221 */ /* 0x000fe20000010000 */
[----:B------:R-:W-:-:S05]  /*3600*/  F2FP.BF16.F32.PACK_AB R130, R69, R130 ;  /* 0x000000824582723e */ /* 0x000fca00000010ff */
        /* <DEDUP_REMOVED lines=18> */
[----:B------:R-:W-:Y:S06]  /*3730*/  @!P3 BRA `(.L_x_14468) ;  /* 0x00000024008cb947 */ /* 0x000fec0003800000 */
[----:B------:R-:W-:Y:S01]  /*3740*/  IMAD.MOV.U32 R5, RZ, RZ, R0 ;  /* 0x000000ffff057224 */ /* 0x000fe200078e0000 */
[----:B------:R-:W-:Y:S01]  /*3750*/  UMOV UR26, UR37 ;  /* 0x00000025001a7c82 */ /* 0x000fe20008000000 */
[----:B------:R-:W-:Y:S01]  /*3760*/  IMAD.MOV.U32 R4, RZ, RZ, R6 ;  /* 0x000000ffff047224 */ /* 0x000fe200078e0006 */
[----:B------:R-:W-:Y:S01]  /*3770*/  UMOV UR22, UR39 ;  /* 0x0000002700167c82 */ /* 0x000fe20008000000 */
[----:B------:R-:W-:Y:S01]  /*3780*/  IMAD.MOV.U32 R119, RZ, RZ, RZ ;  /* 0x000000ffff777224 */ /* 0x000fe200078e00ff */
[----:B------:R-:W-:Y:S01]  /*3790*/  ULDC UR24, c[0x0][0x288] ;  /* 0x0000a20000187ab9 */ /* 0x000fe20000000800 */
[----:B------:R-:W-:-:S05]  /*37a0*/  ULDC UR23, c[0x0][0x988] ;  /* 0x0002620000177ab9 */ /* 0x000fca0000000800 */
.L_x_14477:
        /* <DEDUP_REMOVED lines=9> */
.L_x_14470:
[----:B------:R-:W-:Y:S01]  /*3840*/  ULEA UR6, UR39, UR45, 0x3 ;  /* 0x0000002d27067291 */ /* 0x000fe2000f8e183f */
[----:B------:R-:W-:-:S05]  /*3850*/  IMAD.U32 R0, RZ, RZ, UR37 ;  /* 0x00000025ff007e24 */ /* 0x000fca000f8e00ff */
[----:B------:R-:W-:-:S04]  /*3860*/  SHF.L.U32 R0, R0, 0x1f, RZ ;  /* 0x0000001f00007819 */ /* 0x000fc800000006ff */
[----:B------:R0:W1:Y:S01]  /*3870*/  SYNCS.PHASECHK.TRANS64.TRYWAIT P3, [UR6+0x16830], R0 ;  /* 0x01683000ff0075a7 */ /* 0x0000620008060146 */
[----:B------:R-:W-:Y:S05]  /*3880*/  @!P0 BRA `(.L_x_14471) ;  /* 0x0000000000048947 */ /* 0x000fea0003800000 */
[----:B------:R-:W-:Y:S01]  /*3890*/  BPT.TRAP 0x1 ;  /* 0x000000040000795c */ /* 0x000fe20000300000 */
.L_x_14471:
[----:B-1----:R-:W-:Y:S05]  /*38a0*/  @P3 BRA `(.L_x_14469) ;  /* 0x0000000000083947 */ /* 0x002fea0003800000 */
[----:B------:R-:W1:Y:S02]  /*38b0*/  SYNCS.PHASECHK.TRANS64.TRYWAIT P3, [UR6+0x16830], R0 ;  /* 0x01683000ff0075a7 */ /* 0x000e640008060146 */
[----:B-1----:R-:W-:Y:S05]  /*38c0*/  @!P3 BRA `(.L_x_14472) ;  /* 0x0000009800f4b947 */ /* 0x002fea0003800000 */
.L_x_14469:
        /* <DEDUP_REMOVED lines=25> */
.L_x_14474:
[----:B------:R-:W-:Y:S01]  /*3a60*/  ULEA UR6, UR22, UR45, 0x3 ;  /* 0x0000002d16067291 */ /* 0x000fe2000f8e183f */
[----:B------:R-:W-:-:S05]  /*3a70*/  IMAD.U32 R0, RZ, RZ, UR26 ;  /* 0x0000001aff007e24 */ /* 0x000fca000f8e00ff */
[----:B------:R-:W-:-:S04]  /*3a80*/  SHF.L.U32 R0, R0, 0x1f, RZ ;  /* 0x0000001f00007819 */ /* 0x000fc800000006ff */
[----:B------:R0:W1:Y:S01]  /*3a90*/  SYNCS.PHASECHK.TRANS64.TRYWAIT P3, [UR6+0x16850], R0 ;  /* 0x01685000ff0075a7 */ /* 0x0000620008060146 */
[----:B------:R-:W-:Y:S05]  /*3aa0*/  @!P0 BRA `(.L_x_14475) ;  /* 0x0000000000048947 */ /* 0x000fea0003800000 */
[----:B------:R-:W-:Y:S01]  /*3ab0*/  BPT.TRAP 0x1 ;  /* 0x000000040000795c */ /* 0x000fe20000300000 */
.L_x_14475:
[----:B-1----:R-:W-:Y:S05]  /*3ac0*/  @P3 BRA `(.L_x_14473) ;  /* 0x0000000000083947 */ /* 0x002fea0003800000 */
[----:B------:R-:W1:Y:S02]  /*3ad0*/  SYNCS.PHASECHK.TRANS64.TRYWAIT P3, [UR6+0x16850], R0 ;  /* 0x01685000ff0075a7 */ /* 0x000e640008060146 */
[----:B-1----:R-:W-:Y:S05]  /*3ae0*/  @!P3 BRA `(.L_x_14476) ;  /* 0x000000980084b947 */ /* 0x002fea0003800000 */
.L_x_14473:
[----:B------:R-:W-:Y:S01]  /*3af0*/  UIADD3 UR6, UR45, 0x400, URZ ;  /* 0x000004002d067890 */ /* 0x000fe2000fffe03f */
[----:B------:R-:W-:Y:S01]  /*3b00*/  WARPGROUP.ARRIVE ;  /* 0x00000000000079c5 */ /* 0x000fe20000000000 */
[----:B------:R-:W-:Y:S01]  /*3b10*/  UMOV UR7, 0x40000040 ;  /* 0x4000004000077882 */ /* 0x000fe20000000000 */
[----:B-1----:R-:W-:Y:S01]  /*3b20*/  VIADD R7, R17, UR41 ;  /* 0x0000002911077c36 */ /* 0x002fe20008000000 */
[----:B------:R-:W-:Y:S01]  /*3b30*/  USHF.R.U32.HI UR6, URZ, 0x4, UR6 ;  /* 0x000000043f067899 */ /* 0x000fe20008011606 */
[----:B------:R-:W1:Y:S01]  /*3b40*/  LDC R11, c[0x0][0x2f0] ;  /* 0x0000bc00ff0b7b82 */ /* 0x000e620000000800 */
[----:B------:R-:W-:Y:S02]  /*3b50*/  UISETP.GT.AND UP1, UPT, UR25, UR21, UPT ;  /* 0x000000151900728c */ /* 0x000fe4000bf24270 */
[----:B------:R-:W-:Y:S01]  /*3b60*/  ULOP3.LUT UR6, UR6, 0x3fff, URZ, 0xc0, !UPT ;  /* 0x00003fff06067892 */ /* 0x000fe2000f8ec03f */
[----:B------:R-:W-:-:S03]  /*3b70*/  UMOV UR26, UR37 ;  /* 0x00000025001a7c82 */ /* 0x000fc60008000000 */
[----:B------:R-:W-:-:S07]  /*3b80*/  ULEA UR10, UR22, UR6, 0xa ;  /* 0x00000006160a7291 */ /* 0x000fce000f8e503f */
[----:B------:R-:W-:Y:S02]  /*3b90*/  UMOV UR6, UR10 ;  /* 0x0000000a00067c82 */ /* 0x000fe40008000000 */
[----:B------:R-:W-:Y:S01]  /*3ba0*/  HGMMA.64x64x16.F32.BF16 R88, R148, gdesc[UR4].tnspB, R88, gsb0 ;  /* 0x40e0000494587df0 */ /* 0x000fe20008001858 */
[----:B------:R-:W-:Y:S01]  /*3bb0*/  @UP0 ULDC UR6, c[0x0][0x44c] ;  /* 0x0001130000060ab9 */ /* 0x000fe20000000800 */
[----:B------:R-:W-:Y:S01]  /*3bc0*/  UMOV UR7, 0x40000040 ;  /* 0x4000004000077882 */ /* 0x000fe20000000000 */
[----:B0-----:R-:W-:Y:S01]  /*3bd0*/  @P2 IMAD.HI.U32 R0, R7, UR6, RZ ;  /* 0x0000000607002c27 */ /* 0x001fe2000f8e00ff */
[----:B------:R-:W-:-:S04]  /*3be0*/  @UP0 ULDC UR6, c[0x0][0x450] ;  /* 0x0001140000060ab9 */ /* 0x000fc80000000800 */
[----:B------:R-:W-:Y:S01]  /*3bf0*/  @P2 SHF.R.U32.HI R7, RZ, UR6, R0 ;  /* 0x00000006ff072c19 */ /* 0x000fe20008011600 */
[----:B------:R-:W-:Y:S02]  /*3c00*/  UMOV UR6, 0xffffff80 ;  /* 0xffffff8000067882 */ /* 0x000fe40000000000 */
[----:B------:R-:W-:Y:S02]  /*3c10*/  UIMAD UR6, UR25, UR6, 0x1 ;  /* 0x00000001190674a4 */ /* 0x000fe4000f8e0206 */
[----:B------:R-:W0:Y:S01]  /*3c20*/  SHFL.IDX PT, R9, R7, 0x1, 0x1c1f ;  /* 0x003c1f0007097f89 */ /* 0x000e2200000e0000 */
[----:B------:R-:W-:-:S03]  /*3c30*/  UIADD3 UR25, UR25, -0x1, URZ ;  /* 0xffffffff19197890 */ /* 0x000fc6000fffe03f */
[----:B------:R-:W-:Y:S01]  /*3c40*/  IMAD.U32 R13, RZ, RZ, UR6 ;  /* 0x00000006ff0d7e24 */ /* 0x000fe2000f8e00ff */
[----:B------:R-:W-:Y:S01]  /*3c50*/  UIADD3 UR6, UR10, 0x80, URZ ;  /* 0x000000800a067890 */ /* 0x000fe2000fffe03f */
[----:B------:R-:W2:Y:S02]  /*3c60*/  SHFL.IDX PT, R7, R7, RZ, 0x1c1f ;  /* 0x001c1fff07077589 */ /* 0x000ea400000e0000 */
[----:B------:R-:W-:-:S04]  /*3c70*/  IMAD R6, R16, -0x2, R13 ;  /* 0xfffffffe10067824 */ /* 0x000fc800078e020d */
[----:B-1----:R-:W-:-:S05]  /*3c80*/  IMAD R6, R11, UR48, R6 ;  /* 0x000000300b067c24 */ /* 0x002fca000f8e0206 */
        /* <DEDUP_REMOVED lines=20> */
[----:B------:R-:W-:Y:S02]  /*3dd0*/  WARPGROUP.DEPBAR.LE gsb0, 0x0 ;  /* 0x00008000000079c5 */ /* 0x000fe40000010000 */
[----:B------:R-:W-:Y:S01]  /*3de0*/  WARPGROUP.ARRIVE ;  /* 0x00000000000079c5 */ /* 0x000fe20000000000 */
[----:B------:R-:W-:Y:S02]  /*3df0*/  FSEL R38, R38, -INF , P3 ;  /* 0xff80000026267808 */ /* 0x000fe40001800000 */
[----:B------:R-:W-:Y:S02]  /*3e00*/  FMNMX.FTZ R9, R35, R8, !PT ;  /* 0x0000000823097209 */ /* 0x000fe40007810000 */
[----:B------:R-:W-:Y:S01]  /*3e10*/  ISETP.GT.AND P3, PT, R0, 0x20, PT ;  /* 0x000000200000780c */ /* 0x000fe20003f64270 */
[----:B------:R-:W-:Y:S01]  /*3e20*/  HGMMA.64x64x16.F32.BF16 R88, R144, gdesc[UR4].tnspB, R88, gsb0 ;  /* 0x40e0000490587df0 */ /* 0x000fe20008001858 */
        /* <DEDUP_REMOVED lines=41> */
[----:B------:R-:W-:Y:S01]  /*40c0*/  WARPGROUP.ARRIVE ;  /* 0x00000000000079c5 */ /* 0x000fe20000000000 */
[----:B------:R-:W-:Y:S02]  /*40d0*/  ISETP.GT.AND P4, PT, R0, 0x51, PT ;  /* 0x000000510000780c */ /* 0x000fe40003f84270 */
[----:B------:R-:W-:Y:S02]  /*40e0*/  FSEL R66, R66, -INF , P3 ;  /* 0xff80000042427808 */ /* 0x000fe40001800000 */
[----:B------:R-:W-:Y:S01]  /*40f0*/  FMNMX.FTZ R9, R63, R8, !PT ;  /* 0x000000083f097209 */ /* 0x000fe20007810000 */
[----:B------:R-:W-:Y:S01]  /*4100*/  HGMMA.64x64x16.F32.BF16 R88, R140, gdesc[UR4].tnspB, R88, gsb0 ;  /* 0x40e000048c587df0 */ /* 0x000fe20008001858 */
        /* <DEDUP_REMOVED lines=34> */
[----:B--2---:R-:W-:Y:S02]  /*4330*/  IADD3 R6, R7, -UR24, R6 ;  /* 0x8000001807067c10 */ /* 0x004fe4000fffe006 */
[----:B------:R-:W-:Y:S02]  /*4340*/  FMNMX.FTZ R8, R87, R0, !PT ;  /* 0x0000000057087209 */ /* 0x000fe40007810000 */
[C---:B------:R-:W-:Y:S02]  /*4350*/  ISETP.GT.AND P4, PT, R6.reuse, RZ, PT ;  /* 0x000000ff0600720c */ /* 0x040fe40003f84270 */
[----:B------:R-:W-:Y:S01]  /*4360*/  ISETP.GT.AND P5, PT, R6, 0x1, PT ;  /* 0x000000010600780c */ /* 0x000fe20003fa4270 */
[----:B------:R-:W0:Y:S01]  /*4370*/  SHFL.BFLY PT, R9, R8, 0x2, 0x1f ;  /* 0x0c401f0008097f89 */ /* 0x000e2200000e0000 */
[----:B------:R-:W-:Y:S02]  /*4380*/  FSEL R7, R24, -INF , P4 ;  /* 0xff80000018077808 */ /* 0x000fe40002000000 */
[----:B------:R-:W-:Y:S01]  /*4390*/  ISETP.GT.AND P4, PT, R6, 0x8, PT ;  /* 0x000000080600780c */ /* 0x000fe20003f84270 */
[----:B------:R-:W-:-:S02]  /*43a0*/  WARPGROUP.DEPBAR.LE gsb0, 0x0 ;  /* 0x00008000000079c5 */ /* 0x000fc40000010000 */
        /* <DEDUP_REMOVED lines=8> */
[----:B------:R-:W-:-:S02]  /*4430*/  ISETP.GT.AND P4, PT, R6, 0x10, PT ;  /* 0x000000100600780c */ /* 0x000fc40003f84270 */
[----:B------:R-:W-:Y:S02]  /*4440*/  FSEL R29, R29, -INF , P5 ;  /* 0xff8000001d1d7808 */ /* 0x000fe40002800000 */
[----:B------:R-:W-:Y:S02]  /*4450*/  ISETP.GT.AND P5, PT, R6, 0x11, PT ;  /* 0x000000110600780c */ /* 0x000fe40003fa4270 */
[----:B------:R-:W-:Y:S02]  /*4460*/  FSEL R32, R32, -INF , P4 ;  /* 0xff80000020207808 */ /* 0x000fe40002000000 */
[----:B0-----:R-:W-:Y:S02]  /*4470*/  FMNMX.FTZ R9, R8, R9, !PT ;  /* 0x0000000908097209 */ /* 0x001fe40007810000 */
[C---:B------:R-:W-:Y:S02]  /*4480*/  ISETP.GT.AND P4, PT, R6.reuse, 0x18, PT ;  /* 0x000000180600780c */ /* 0x040fe40003f84270 */
[----:B------:R-:W-:Y:S01]  /*4490*/  FSEL R33, R33, -INF , P5 ;  /* 0xff80000021217808 */ /* 0x000fe20002800000 */
[----:B------:R-:W0:Y:S01]  /*44a0*/  SHFL.BFLY PT, R0, R9, 0x1, 0x1f ;  /* 0x0c201f0009007f89 */ /* 0x000e2200000e0000 */
        /* <DEDUP_REMOVED lines=9> */
[----:B------:R-:W-:Y:S02]  /*4540*/  FSEL R44, R44, -INF , P4 ;  /* 0xff8000002c2c7808 */ /* 0x000fe40002000000 */
[----:B------:R-:W-:Y:S02]  /*4550*/  ISETP.GT.AND P4, PT, R6, 0x30, PT ;  /* 0x000000300600780c */ /* 0x000fe40003f84270 */
[----:B------:R-:W-:Y:S02]  /*4560*/  FSEL R45, R45, -INF , P5 ;  /* 0xff8000002d2d7808 */ /* 0x000fe40002800000 */
[----:B0-----:R-:W-:-:S02]  /*4570*/  FMNMX.FTZ R0, R9, R0, !PT ;  /* 0x0000000009007209 */ /* 0x001fc40007810000 */
[----:B------:R-:W-:Y:S02]  /*4580*/  FMNMX.FTZ R9, R25, R12, !PT ;  /* 0x0000000c19097209 */ /* 0x000fe40007810000 */
[----:B------:R-:W-:Y:S01]  /*4590*/  ISETP.GT.AND P5, PT, R6, 0x31, PT ;  /* 0x000000310600780c */ /* 0x000fe20003fa4270 */
[----:B------:R-:W-:Y:S01]  /*45a0*/  FMUL.FTZ R10, R0, UR23 ;  /* 0x00000017000a7c20 */ /* 0x000fe20008410000 */
        /* <DEDUP_REMOVED lines=11> */
[----:B------:R-:W-:Y:S02]  /*4660*/  FSETP.NEU.FTZ.AND P3, PT, R0, -INF , PT ;  /* 0xff8000000000780b */ /* 0x000fe40003f7d000 */
[----:B------:R-:W-:Y:S02]  /*4670*/  FMNMX.FTZ R20, R40, R9, !PT ;  /* 0x0000000928147209 */ /* 0x000fe40007810000 */
[----:B------:R-:W-:Y:S02]  /*4680*/  ISETP.GT.AND P4, PT, R6, 0x40, PT ;  /* 0x000000400600780c */ /* 0x000fe40003f84270 */
[----:B------:R-:W-:Y:S01]  /*4690*/  FMNMX.FTZ R9, R41, R20, !PT ;  /* 0x0000001429097209 */ /* 0x000fe20007810000 */
[----:B------:R-:W-:Y:S02]  /*46a0*/  WARPGROUP.DEPBAR.LE gsb0, 0x0 ;  /* 0x00008000000079c5 */ /* 0x000fe40000010000 */
[----:B------:R-:W-:Y:S01]  /*46b0*/  WARPGROUP.ARRIVE ;  /* 0x00000000000079c5 */ /* 0x000fe20000000000 */
[----:B------:R-:W-:-:S02]  /*46c0*/  FMNMX.FTZ R20, R44, R9, !PT ;  /* 0x000000092c147209 */ /* 0x000fc40007810000 */
[----:B------:R-:W-:Y:S02]  /*46d0*/  FSEL R53, R53, -INF , P5 ;  /* 0xff80000035357808 */ /* 0x000fe40002800000 */
[----:B------:R-:W-:Y:S01]  /*46e0*/  FMNMX.FTZ R9, R45, R20, !PT ;  /* 0x000000142d097209 */ /* 0x000fe20007810000 */
[----:B------:R-:W-:Y:S01]  /*46f0*/  HGMMA.64x64x16.F32.BF16 R88, R132, gdesc[UR4].tnspB, R88, gsb0 ;  /* 0x40e0000484587df0 */ /* 0x000fe20008001858 */
[----:B------:R-:W-:Y:S01]  /*4700*/  UIADD3 UR6, UR10, 0x280, URZ ;  /* 0x000002800a067890 */ /* 0x000fe2000fffe03f */
[----:B------:R-:W-:Y:S01]  /*4710*/  FSEL R8, R10, RZ, P3 ;  /* 0x000000ff0a087208 */ /* 0x000fe20001800000 */
[----:B------:R-:W-:Y:S01]  /*4720*/  UMOV UR7, 0x40000040 ;  /* 0x4000004000077882 */ /* 0x000fe20000000000 */
[----:B------:R-:W-:Y:S02]  /*4730*/  FMNMX.FTZ R24, R48, R9, !PT ;  /* 0x0000000930187209 */ /* 0x000fe40007810000 */
        /* <DEDUP_REMOVED lines=29> */
[--C-:B------:R-:W-:Y:S01]  /*4910*/  FFMA.FTZ R47, R47, UR23, -R8.reuse ;  /* 0x000000172f2f7c23 */ /* 0x100fe20008010808 */
[----:B------:R-:W-:Y:S01]  /*4920*/  FSEL R64, R64, -INF , P4 ;  /* 0xff80000040407808 */ /* 0x000fe20002000000 */
[--C-:B------:R-:W-:Y:S01]  /*4930*/  FFMA.FTZ R137, R50, UR23, -R8.reuse ;  /* 0x0000001732897c23 */ /* 0x100fe20008010808 */
[----:B------:R-:W-:Y:S01]  /*4940*/  FMNMX.FTZ R9, R61, R26, !PT ;  /* 0x0000001a3d097209 */ /* 0x000fe20007810000 */
[--C-:B------:R-:W-:Y:S01]  /*4950*/  FFMA.FTZ R51, R51, UR23, -R8.reuse ;  /* 0x0000001733337c23 */ /* 0x100fe20008010808 */
[----:B------:R-:W-:Y:S01]  /*4960*/  ISETP.GT.AND P4, PT, R6, 0x58, PT ;  /* 0x000000580600780c */ /* 0x000fe20003f84270 */
[----:B------:R0:W-:Y:S01]  /*4970*/  MUFU.EX2 R12, R31 ;  /* 0x0000001f000c7308 */ /* 0x0001e20000000800 */
        /* <DEDUP_REMOVED lines=21> */
[----:B------:R-:W-:Y:S01]  /*4ad0*/  FFMA.FTZ R27, R86, UR23, -R8 ;  /* 0x00000017561b7c23 */ /* 0x000fe20008010808 */
        /* <DEDUP_REMOVED lines=8> */
[----:B------:R-:W-:Y:S01]  /*4b60*/  ISETP.GT.AND P4, PT, R6, 0x70, PT ;  /* 0x000000700600780c */ /* 0x000fe20003f84270 */
[----:B------:R-:W-:Y:S02]  /*4b70*/  WARPGROUP.DEPBAR.LE gsb0, 0x0 ;  /* 0x00008000000079c5 */ /* 0x000fe40000010000 */
[----:B------:R-:W-:Y:S01]  /*4b80*/  WARPGROUP.ARRIVE ;  /* 0x00000000000079c5 */ /* 0x000fe20000000000 */
[----:B------:R-:W-:-:S05]  /*4b90*/  FSEL R77, R77, -INF , P5 ;  /* 0xff8000004d4d7808 */ /* 0x000fca0002800000 */
[----:B------:R-:W1:Y:S01]  /*4ba0*/  S2R R134, SR_TID.X ;  /* 0x0000000000867919 */ /* 0x000e620000002100 */
[----:B------:R-:W-:Y:S01]  /*4bb0*/  FMNMX.FTZ R34, R76, R9, !PT ;  /* 0x000000094c227209 */ /* 0x000fe20007810000 */
[----:B------:R2:W-:Y:S01]  /*4bc0*/  MUFU.EX2 R20, R39 ;  /* 0x0000002700147308 */ /* 0x0005e20000000800 */
[----:B------:R-:W-:Y:S01]  /*4bd0*/  ISETP.GT.AND P5, PT, R6, 0x71, PT ;  /* 0x000000710600780c */ /* 0x000fe20003fa4270 */
[----:B------:R-:W-:Y:S01]  /*4be0*/  HGMMA.64x64x16.F32.BF16 R88, R128, gdesc[UR4].tnspB, R88, gsb0 ;  /* 0x40e0000480587df0 */ /* 0x000fe20008001858 */
[----:B------:R-:W-:Y:S01]  /*4bf0*/  UIADD3 UR6, UR10, 0x300, URZ ;  /* 0x000003000a067890 */ /* 0x000fe2000fffe03f */
[----:B------:R-:W-:Y:S01]  /*4c00*/  FSEL R80, R80, -INF , P4 ;  /* 0xff80000050507808 */ /* 0x000fe20002000000 */
[----:B------:R-:W-:Y:S01]  /*4c10*/  UMOV UR7, 0x40000040 ;  /* 0x4000004000077882 */ /* 0x000fe20000000000 */
        /* <DEDUP_REMOVED lines=13> */
[----:B------:R-:W-:Y:S01]  /*4cf0*/  FFMA.FTZ R38, R59, UR23, -R8 ;  /* 0x000000173b267c23 */ /* 0x000fe20008010808 */
[----:B------:R-:W-:-:S02]  /*4d00*/  FSEL R85, R85, -INF , P5 ;  /* 0xff80000055557808 */ /* 0x000fc40002800000 */
[----:B------:R-:W-:Y:S01]  /*4d10*/  FMNMX.FTZ R6, R84, R9, !PT ;  /* 0x0000000954067209 */ /* 0x000fe20007810000 */
[----:B------:R-:W-:Y:S02]  /*4d20*/  FFMA.FTZ R9, R66, UR23, -R8 ;  /* 0x0000001742097c23 */ /* 0x000fe40008010808 */
[----:B------:R-:W-:Y:S01]  /*4d30*/  MUFU.EX2 R26, R47 ;  /* 0x0000002f001a7308 */ /* 0x000fe20000000800 */
[----:B------:R-:W-:-:S05]  /*4d40*/  FMNMX.FTZ R6, R85, R6, !PT ;  /* 0x0000000655067209 */ /* 0x000fca0007810000 */
[----:B------:R-:W3:Y:S02]  /*4d50*/  SHFL.BFLY PT, R13, R6, 0x2, 0x1f ;  /* 0x0c401f00060d7f89 */ /* 0x000ee400000e0000 */
[----:B------:R-:W-:Y:S08]  /*4d60*/  MUFU.EX2 R137, R137 ;  /* 0x0000008900897308 */ /* 0x000ff00000000800 */
[----:B------:R-:W-:Y:S08]  /*4d70*/  MUFU.EX2 R30, R51 ;  /* 0x00000033001e7308 */ /* 0x000ff00000000800 */
[----:B------:R-:W-:Y:S01]  /*4d80*/  MUFU.EX2 R139, R139 ;  /* 0x0000008b008b7308 */ /* 0x000fe20000000800 */
[----:B---3--:R-:W-:Y:S01]  /*4d90*/  FMNMX.FTZ R21, R6, R13, !PT ;  /* 0x0000000d06157209 */ /* 0x008fe20007810000 */
[----:B------:R-:W-:-:S06]  /*4da0*/  FFMA.FTZ R13, R74, UR23, -R8 ;  /* 0x000000174a0d7c23 */ /* 0x000fcc0008010808 */
[----:B------:R-:W-:Y:S01]  /*4db0*/  MUFU.EX2 R34, R55 ;  /* 0x0000003700227308 */ /* 0x000fe20000000800 */
[----:B------:R-:W3:Y:S07]  /*4dc0*/  SHFL.BFLY PT, R6, R21, 0x1, 0x1f ;  /* 0x0c201f0015067f89 */ /* 0x000eee00000e0000 */
[----:B------:R-:W-:Y:S08]  /*4dd0*/  MUFU.EX2 R133, R133 ;  /* 0x0000008500857308 */ /* 0x000ff00000000800 */
[----:B------:R-:W-:Y:S01]  /*4de0*/  MUFU.EX2 R38, R38 ;  /* 0x0000002600267308 */ /* 0x000fe20000000800 */
[----:B------:R-:W-:-:S02]  /*4df0*/  WARPGROUP.DEPBAR.LE gsb0, 0x0 ;  /* 0x00008000000079c5 */ /* 0x000fc40000010000 */
[----:B------:R-:W-:-:S05]  /*4e00*/  WARPGROUP.ARRIVE ;  /* 0x00000000000079c5 */ /* 0x000fca0000000000 */
[----:B------:R-:W-:Y:S01]  /*4e10*/  MUFU.EX2 R135, R135 ;  /* 0x0000008700877308 */ /* 0x000fe20000000800 */
[----:B---3--:R-:W-:Y:S01]  /*4e20*/  FMNMX.FTZ R6, R21, R6, !PT ;  /* 0x0000000615067209 */ /* 0x008fe20007810000 */
[--C-:B------:R-:W-:Y:S01]  /*4e30*/  FFMA.FTZ R21, R82, UR23, -R8.reuse ;  /* 0x0000001752157c23 */ /* 0x100fe20008010808 */
[----:B------:R-:W-:Y:S01]  /*4e40*/  FFMA.FTZ R8, R87, UR23, -R8 ;  /* 0x0000001757087c23 */ /* 0x000fe20008010808 */
[----:B------:R-:W-:Y:S01]  /*4e50*/  HGMMA.64x64x16.F32.BF16 R88, R124, gdesc[UR4].tnspB, R88, gsb0 ;  /* 0x40e000047c587df0 */ /* 0x000fe20008001858 */
[----:B------:R-:W-:Y:S01]  /*4e60*/  UIADD3 UR6, UR10, 0x380, URZ ;  /* 0x000003800a067890 */ /* 0x000fe2000fffe03f */
[C---:B------:R-:W-:Y:S01]  /*4e70*/  FMUL.FTZ R66, R6.reuse, UR23 ;  /* 0x0000001706427c20 */ /* 0x040fe20008410000 */
[----:B------:R-:W-:Y:S01]  /*4e80*/  UMOV UR7, 0x40000040 ;  /* 0x4000004000077882 */ /* 0x000fe20000000000 */
[----:B------:R-:W-:Y:S01]  /*4e90*/  FSETP.NEU.FTZ.AND P4, PT, R6, -INF , PT ;  /* 0xff8000000600780b */ /* 0x000fe20003f9d000 */
[----:B------:R-:W-:Y:S03]  /*4ea0*/  MUFU.EX2 R42, R42 ;  /* 0x0000002a002a7308 */ /* 0x000fe60000000800 */
[----:B------:R-:W-:-:S05]  /*4eb0*/  FSEL R66, R66, RZ, P4 ;  /* 0x000000ff42427208 */ /* 0x000fca0002000000 */
        /* <DEDUP_REMOVED lines=9> */
[----:B0-----:R-:W-:Y:S01]  /*4f50*/  FFMA.FTZ R31, R33, UR23, -R66 ;  /* 0x00000017211f7c23 */ /* 0x001fe20008010842 */
[----:B------:R-:W-:Y:S01]  /*4f60*/  FMUL.FTZ R32, R28, UR23 ;  /* 0x000000171c207c20 */ /* 0x000fe20008410000 */
[----:B-1----:R-:W-:Y:S01]  /*4f70*/  ISETP.GE.U32.AND P3, PT, R134, 0x180, PT ;  /* 0x000001808600780c */ /* 0x002fe20003f66070 */
[----:B------:R-:W-:Y:S01]  /*4f80*/  FADD.FTZ R5, -R5, R4 ;  /* 0x0000000405057221 */ /* 0x000fe20000010100 */
[--C-:B------:R-:W-:Y:S01]  /*4f90*/  FFMA.FTZ R33, R41, UR23, -R66.reuse ;  /* 0x0000001729217c23 */ /* 0x100fe20008010842 */
[--C-:B------:R-:W-:Y:S01]  /*4fa0*/  FFMA.FTZ R146, R36, UR23, -R66.reuse ;  /* 0x0000001724927c23 */ /* 0x100fe20008010842 */
[----:B------:R-:W-:Y:S01]  /*4fb0*/  FFMA.FTZ R25, R37, UR23, -R66 ;  /* 0x0000001725197c23 */ /* 0x000fe20008010842 */
[----:B------:R-:W-:Y:S01]  /*4fc0*/  FMUL.FTZ R28, R5, UR23 ;  /* 0x00000017051c7c20 */ /* 0x000fe20008410000 */
[----:B------:R-:W-:Y:S01]  /*4fd0*/  MUFU.EX2 R7, R7 ;  /* 0x0000000700077308 */ /* 0x000fe20000000800 */
[----:B------:R-:W-:-:S02]  /*4fe0*/  VIADD R5, R23, 0x9 ;  /* 0x0000000917057836 */ /* 0x000fc40000000000 */
[--C-:B------:R-:W-:Y:S01]  /*4ff0*/  FFMA.FTZ R140, R40, UR23, -R66.reuse ;  /* 0x00000017288c7c23 */ /* 0x100fe20008010842 */
[--C-:B------:R-:W-:Y:S01]  /*5000*/  FFMA.FTZ R142, R44, UR23, -R66.reuse ;  /* 0x000000172c8e7c23 */ /* 0x100fe20008010842 */
[--C-:B--2---:R-:W-:Y:S01]  /*5010*/  FFMA.FTZ R39, R45, UR23, -R66.reuse ;  /* 0x000000172d277c23 */ /* 0x104fe20008010842 */
        /* <DEDUP_REMOVED lines=10> */
[----:B------:R-:W-:Y:S01]  /*50c0*/  IMAD.U32 R36, RZ, RZ, UR39 ;  /* 0x00000027ff247e24 */ /* 0x000fe2000f8e00ff */
[----:B------:R1:W2:Y:S01]  /*50d0*/  MUFU.EX2 R4, R32 ;  /* 0x0000002000047308 */ /* 0x0002a20000000800 */
[--C-:B------:R-:W-:Y:S01]  /*50e0*/  FFMA.FTZ R77, R77, UR23, -R66.reuse ;  /* 0x000000174d4d7c23 */ /* 0x100fe20008010842 */
[--C-:B------:R-:W-:Y:S01]  /*50f0*/  FFMA.FTZ R80, R80, UR23, -R66.reuse ;  /* 0x0000001750507c23 */ /* 0x100fe20008010842 */
[--C-:B------:R-:W-:Y:S01]  /*5100*/  FFMA.FTZ R81, R81, UR23, -R66.reuse ;  /* 0x0000001751517c23 */ /* 0x100fe20008010842 */
[----:B------:R-:W-:Y:S01]  /*5110*/  @!P1 LEA R36, R36, UR45, 0x3 ;  /* 0x0000002d24249c11 */ /* 0x000fe2000f8e18ff */
[----:B------:R-:W-:-:S03]  /*5120*/  FFMA.FTZ R84, R84, UR23, -R66 ;  /* 0x0000001754547c23 */ /* 0x000fc60008010842 */
[----:B------:R-:W3:Y:S01]  /*5130*/  MUFU.EX2 R148, R148 ;  /* 0x0000009400947308 */ /* 0x000ee20000000800 */
[----:B0-----:R-:W-:Y:S01]  /*5140*/  FFMA.FTZ R41, R28, R3, R7 ;  /* 0x000000031c297223 */ /* 0x001fe20000010007 */
[----:B-1----:R-:W-:Y:S01]  /*5150*/  SEL R32, R5, 0x9, !P3 ;  /* 0x0000000905207807 */ /* 0x002fe20005800000 */
[----:B------:R-:W-:Y:S01]  /*5160*/  FFMA.FTZ R3, R61, UR23, -R66 ;  /* 0x000000173d037c23 */ /* 0x000fe20008010842 */
[----:B------:R-:W-:Y:S01]  /*5170*/  @!P1 VIADD R36, R36, 0x16840 ;  /* 0x0001684024249836 */ /* 0x000fe20000000000 */
[----:B------:R-:W-:-:S03]  /*5180*/  PLOP3.LUT P3, PT, PT, PT, UP1, 0x80, 0x0 ;  /* 0x000000000000781c */ /* 0x000fc60003f6f018 */
[----:B------:R-:W0:Y:S01]  /*5190*/  MUFU.EX2 R29, R29 ;  /* 0x0000001d001d7308 */ /* 0x000e220000000800 */
[----:B--2---:R-:W-:Y:S01]  /*51a0*/  FFMA.FTZ R43, R4, R2, R149 ;  /* 0x00000002042b7223 */ /* 0x004fe20000010095 */
[C---:B------:R-:W-:Y:S02]  /*51b0*/  F2FP.BF16.F32.PACK_AB R149, R10.reuse, R149 ;  /* 0x000000950a95723e */ /* 0x040fe400000010ff */
[----:B------:R-:W-:Y:S01]  /*51c0*/  @!P1 PRMT R36, RZ, 0x654, R36 ;  /* 0x00000654ff249816 */ /* 0x000fe20000000024 */
[----:B------:R-:W-:-:S03]  /*51d0*/  FADD.FTZ R2, R10, R43 ;  /* 0x0000002b0a027221 */ /* 0x000fc60000010000 */
[----:B------:R-:W1:Y:S01]  /*51e0*/  MUFU.EX2 R144, R144 ;  /* 0x0000009000907308 */ /* 0x000e620000000800 */
[C---:B---3--:R-:W-:Y:S01]  /*51f0*/  FADD.FTZ R41, R148.reuse, R41 ;  /* 0x0000002994297221 */ /* 0x048fe20000010000 */
[----:B------:R-:W-:Y:S01]  /*5200*/  F2FP.BF16.F32.PACK_AB R148, R148, R7 ;  /* 0x000000079494723e */ /* 0x000fe200000010ff */
[----:B------:R-:W-:Y:S02]  /*5210*/  WARPGROUP.DEPBAR.LE gsb0, 0x0 ;  /* 0x00008000000079c5 */ /* 0x000fe40000010000 */
[----:B------:R-:W-:-:S03]  /*5220*/  WARPGROUP.ARRIVE ;  /* 0x00000000000079c5 */ /* 0x000fc60000000000 */
[----:B------:R-:W2:Y:S01]  /*5230*/  MUFU.EX2 R31, R31 ;  /* 0x0000001f001f7308 */ /* 0x000ea20000000800 */
[--C-:B------:R-:W-:Y:S01]  /*5240*/  FFMA.FTZ R124, R72, UR23, -R66.reuse ;  /* 0x00000017487c7c23 */ /* 0x100fe20008010842 */
[----:B------:R-:W-:Y:S01]  /*5250*/  FFMA.FTZ R126, R76, UR23, -R66 ;  /* 0x000000174c7e7c23 */ /* 0x000fe20008010842 */
[----:B------:R-:W-:Y:S05]  /*5260*/  HGMMA.64x64x16.F32.BF16 R88, R120, gdesc[UR4].tnspB, R88, gsb0 ;  /* 0x40e0000478587df0 */ /* 0x000fea0008001858 */
        /* <DEDUP_REMOVED lines=11> */
[----:B------:R0:W-:Y:S06]  /*5320*/  BAR.ARV R32, 0x100 ;  /* 0x000400200000751d */ /* 0x0001ec0000002000 */
[----:B------:R-:W5:Y:S01]  /*5330*/  MUFU.EX2 R132, R132 ;  /* 0x0000008400847308 */ /* 0x000f620000000800 */
[----:B------:R2:W-:Y:S01]  /*5340*/  @!P1 SYNCS.ARRIVE.TRANS64.RED.A1T0 RZ, [R36+URZ], RZ ;  /* 0x000000ff24ff99a7 */ /* 0x0005e2000810043f */
[----:B0-----:R-:W-:Y:S01]  /*5350*/  FADD.FTZ R32, R150, R41 ;  /* 0x0000002996207221 */ /* 0x001fe20000010000 */
[----:B------:R-:W-:Y:S01]  /*5360*/  FADD.FTZ R41, R151, R2 ;  /* 0x0000000297297221 */ /* 0x000fe20000010000 */
[C---:B------:R-:W-:Y:S01]  /*5370*/  F2FP.BF16.F32.PACK_AB R150, R29.reuse, R150 ;  /* 0x000000961d96723e */ /* 0x040fe200000010ff */
[----:B------:R-:W-:Y:S01]  /*5380*/  FMUL.FTZ R90, R90, R4 ;  /* 0x000000045a5a7220 */ /* 0x000fe20000410000 */
[----:B------:R-:W-:Y:S01]  /*5390*/  FADD.FTZ R43, R29, R32 ;  /* 0x000000201d2b7221 */ /* 0x000fe20000010000 */
[----:B------:R-:W-:Y:S01]  /*53a0*/  FADD.FTZ R2, R12, R41 ;  /* 0x000000290c027221 */ /* 0x000fe20000010000 */
[----:B------:R-:W0:Y:S01]  /*53b0*/  MUFU.EX2 R5, R57 ;  /* 0x0000003900057308 */ /* 0x000e220000000800 */
[----:B------:R-:W-:Y:S01]  /*53c0*/  FFMA.FTZ R41, R65, UR23, -R66 ;  /* 0x0000001741297c23 */ /* 0x000fe20008010842 */
[----:B-1----:R-:W-:Y:S01]  /*53d0*/  FADD.FTZ R32, R144, R43 ;  /* 0x0000002b90207221 */ /* 0x002fe20000010000 */
[----:B------:R-:W-:Y:S01]  /*53e0*/  FADD.FTZ R43, R145, R2 ;  /* 0x00000002912b7221 */ /* 0x000fe20000010000 */
[----:B--2---:R-:W-:Y:S01]  /*53f0*/  IMAD.U32 R36, RZ, RZ, UR22 ;  /* 0x00000016ff247e24 */ /* 0x004fe2000f8e00ff */
[----:B------:R-:W-:Y:S01]  /*5400*/  UMOV UR22, UR39 ;  /* 0x0000002700167c82 */ /* 0x000fe20008000000 */
[----:B------:R-:W-:Y:S01]  /*5410*/  FADD.FTZ R45, R31, R32 ;  /* 0x000000201f2d7221 */ /* 0x000fe20000010000 */
[----:B------:R-:W-:Y:S01]  /*5420*/  FADD.FTZ R2, R14, R43 ;  /* 0x0000002b0e027221 */ /* 0x000fe20000010000 */
[----:B------:R-:W1:Y:S01]  /*5430*/  MUFU.EX2 R134, R134 ;  /* 0x0000008600867308 */ /* 0x000e620000000800 */
[----:B------:R-:W-:Y:S01]  /*5440*/  FFMA.FTZ R43, R69, UR23, -R66 ;  /* 0x00000017452b7c23 */ /* 0x000fe20008010842 */
[----:B---3--:R-:W-:Y:S01]  /*5450*/  FADD.FTZ R32, R146, R45 ;  /* 0x0000002d92207221 */ /* 0x008fe20000010000 */
[----:B------:R-:W-:Y:S01]  /*5460*/  FADD.FTZ R45, R147, R2 ;  /* 0x00000002932d7221 */ /* 0x000fe20000010000 */
[----:B----4-:R-:W-:Y:S01]  /*5470*/  F2FP.BF16.F32.PACK_AB R146, R25, R146 ;  /* 0x000000921992723e */ /* 0x010fe200000010ff */
[-C--:B------:R-:W-:Y:S01]  /*5480*/  FMUL.FTZ R91, R91, R4.reuse ;  /* 0x000000045b5b7220 */ /* 0x080fe20000410000 */
[----:B------:R-:W-:Y:S01]  /*5490*/  FADD.FTZ R47, R25, R32 ;  /* 0x00000020192f7221 */ /* 0x000fe20000010000 */
[----:B------:R-:W-:Y:S01]  /*54a0*/  FADD.FTZ R2, R20, R45 ;  /* 0x0000002d14027221 */ /* 0x000fe20000010000 */
[----:B------:R-:W2:Y:S01]  /*54b0*/  MUFU.EX2 R3, R3 ;  /* 0x0000000300037308 */ /* 0x000ea20000000800 */
[----:B------:R-:W-:Y:S01]  /*54c0*/  FFMA.FTZ R45, R73, UR23, -R66 ;  /* 0x00000017492d7c23 */ /* 0x000fe20008010842 */
[----:B-----5:R-:W-:Y:S01]  /*54d0*/  FADD.FTZ R32, R140, R47 ;  /* 0x0000002f8c207221 */ /* 0x020fe20000010000 */
[----:B------:R-:W-:Y:S01]  /*54e0*/  FADD.FTZ R47, R141, R2 ;  /* 0x000000028d2f7221 */ /* 0x000fe20000010000 */
[----:B------:R-:W-:Y:S01]  /*54f0*/  FFMA.FTZ R66, R85, UR23, -R66 ;  /* 0x0000001755427c23 */ /* 0x000fe20008010842 */
[----:B------:R-:W-:Y:S01]  /*5500*/  @!P1 LEA R36, R36, UR45, 0x3 ;  /* 0x0000002d24249c11 */ /* 0x000fe2000f8e18ff */
[----:B------:R-:W-:Y:S01]  /*5510*/  FADD.FTZ R49, R33, R32 ;  /* 0x0000002021317221 */ /* 0x000fe20000010000 */
[----:B------:R-:W-:Y:S01]  /*5520*/  FADD.FTZ R2, R24, R47 ;  /* 0x0000002f18027221 */ /* 0x000fe20000010000 */
[----:B------:R-:W3:Y:S01]  /*5530*/  MUFU.EX2 R128, R128 ;  /* 0x0000008000807308 */ /* 0x000ee20000000800 */
[----:B------:R-:W-:Y:S01]  /*5540*/  FMUL.FTZ R94, R94, R4 ;  /* 0x000000045e5e7220 */ /* 0x000fe20000410000 */
[----:B------:R-:W-:Y:S01]  /*5550*/  FADD.FTZ R32, R142, R49 ;  /* 0x000000318e207221 */ /* 0x000fe20000010000 */
[----:B------:R-:W-:Y:S01]  /*5560*/  FADD.FTZ R47, R143, R2 ;  /* 0x000000028f2f7221 */ /* 0x000fe20000010000 */
[----:B------:R-:W-:-:S02]  /*5570*/  @!P1 VIADD R36, R36, 0x16860 ;  /* 0x0001686024249836 */ /* 0x000fc40000000000 */
[-C--:B------:R-:W-:Y:S01]  /*5580*/  FMUL.FTZ R95, R95, R4.reuse ;  /* 0x000000045f5f7220 */ /* 0x080fe20000410000 */
[----:B------:R-:W-:Y:S01]  /*5590*/  FADD.FTZ R49, R39, R32 ;  /* 0x0000002027317221 */ /* 0x000fe20000010000 */
[----:B------:R-:W-:Y:S01]  /*55a0*/  FADD.FTZ R2, R26, R47 ;  /* 0x0000002f1a027221 */ /* 0x000fe20000010000 */
[----:B------:R-:W4:Y:S01]  /*55b0*/  MUFU.EX2 R9, R9 ;  /* 0x0000000900097308 */ /* 0x000f220000000800 */
[----:B------:R-:W-:Y:S01]  /*55c0*/  @!P1 PRMT R36, RZ, 0x654, R36 ;  /* 0x00000654ff249816 */ /* 0x000fe20000000024 */
[----:B------:R-:W-:Y:S01]  /*55d0*/  FADD.FTZ R32, R136, R49 ;  /* 0x0000003188207221 */ /* 0x000fe20000010000 */
[----:B------:R-:W-:Y:S01]  /*55e0*/  FADD.FTZ R47, R137, R2 ;  /* 0x00000002892f7221 */ /* 0x000fe20000010000 */
[-C--:B------:R-:W-:Y:S01]  /*55f0*/  FMUL.FTZ R98, R98, R4.reuse ;  /* 0x0000000462627220 */ /* 0x080fe20000410000 */
[----:B------:R0:W-:Y:S01]  /*5600*/  @!P1 SYNCS.ARRIVE.TRANS64.RED.A1T0 RZ, [R36+URZ], RZ ;  /* 0x000000ff24ff99a7 */ /* 0x0001e2000810043f */
        /* <DEDUP_REMOVED lines=14> */
[----:B0-----:R-:W-:Y:S01]  /*56f0*/  F2FP.BF16.F32.PACK_AB R132, R5, R132 ;  /* 0x000000840584723e */ /* 0x001fe200000010ff */
[-C--:B------:R-:W-:Y:S01]  /*5700*/  FMUL.FTZ R107, R107, R4.reuse ;  /* 0x000000046b6b7220 */ /* 0x080fe20000410000 */
[----:B------:R-:W-:Y:S01]  /*5710*/  FADD.FTZ R25, R5, R10 ;  /* 0x0000000a05197221 */ /* 0x000fe20000010000 */
[----:B------:R-:W-:Y:S01]  /*5720*/  FADD.FTZ R2, R38, R7 ;  /* 0x0000000726027221 */ /* 0x000fe20000010000 */
[----:B------:R-:W0:Y:S01]  /*5730*/  MUFU.EX2 R130, R130 ;  /* 0x0000008200827308 */ /* 0x000e220000000800 */
[----:B------:R-:W-:Y:S01]  /*5740*/  FMUL.FTZ R110, R110, R4 ;  /* 0x000000046e6e7220 */ /* 0x000fe20000410000 */
[----:B-1----:R-:W-:Y:S01]  /*5750*/  FADD.FTZ R10, R134, R25 ;  /* 0x00000019860a7221 */ /* 0x002fe20000010000 */
[----:B------:R-:W-:Y:S01]  /*5760*/  FADD.FTZ R7, R135, R2 ;  /* 0x0000000287077221 */ /* 0x000fe20000010000 */
[----:B--2---:R-:W-:Y:S01]  /*5770*/  F2FP.BF16.F32.PACK_AB R134, R3, R134 ;  /* 0x000000860386723e */ /* 0x004fe200000010ff */
[-C--:B------:R-:W-:Y:S01]  /*5780*/  FMUL.FTZ R111, R111, R4.reuse ;  /* 0x000000046f6f7220 */ /* 0x080fe20000410000 */
[----:B------:R-:W-:Y:S01]  /*5790*/  FADD.FTZ R25, R3, R10 ;  /* 0x0000000a03197221 */ /* 0x000fe20000010000 */
[----:B------:R-:W-:Y:S01]  /*57a0*/  FADD.FTZ R2, R42, R7 ;  /* 0x000000072a027221 */ /* 0x000fe20000010000 */
[----:B------:R-:W1:Y:S01]  /*57b0*/  MUFU.EX2 R11, R11 ;  /* 0x0000000b000b7308 */ /* 0x000e620000000800 */
[-C--:B------:R-:W-:Y:S01]  /*57c0*/  FMUL.FTZ R114, R114, R4.reuse ;  /* 0x0000000472727220 */ /* 0x080fe20000410000 */
[----:B---3--:R-:W-:Y:S01]  /*57d0*/  FADD.FTZ R10, R128, R25 ;  /* 0x00000019800a7221 */ /* 0x008fe20000010000 */
[----:B----4-:R-:W-:Y:S01]  /*57e0*/  FADD.FTZ R7, R9, R2 ;  /* 0x0000000209077221 */ /* 0x010fe20000010000 */
[-C--:B------:R-:W-:Y:S01]  /*57f0*/  FMUL.FTZ R115, R115, R4.reuse ;  /* 0x0000000473737220 */ /* 0x080fe20000410000 */
[-C--:B------:R-:W-:Y:S01]  /*5800*/  FMUL.FTZ R118, R118, R4.reuse ;  /* 0x0000000476767220 */ /* 0x080fe20000410000 */
[----:B-----5:R-:W-:Y:S01]  /*5810*/  FADD.FTZ R25, R41, R10 ;  /* 0x0000000a29197221 */ /* 0x020fe20000010000 */
[----:B------:R-:W-:Y:S01]  /*5820*/  FADD.FTZ R2, R46, R7 ;  /* 0x000000072e027221 */ /* 0x000fe20000010000 */
[----:B------:R-:W2:Y:S01]  /*5830*/  MUFU.EX2 R43, R43 ;  /* 0x0000002b002b7308 */ /* 0x000ea20000000800 */
[----:B------:R-:W-:Y:S01]  /*5840*/  FMUL.FTZ R119, R119, R4 ;  /* 0x0000000477777220 */ /* 0x000fe20000410000 */
[----:B0-----:R-:W-:Y:S01]  /*5850*/  FADD.FTZ R10, R130, R25 ;  /* 0x00000019820a7221 */ /* 0x001fe20000010000 */
[----:B------:R-:W-:Y:S01]  /*5860*/  F2FP.BF16.F32.PACK_AB R151, R12, R151 ;  /* 0x000000970c97723e */ /* 0x000fe200000010ff */
[----:B------:R-:W-:Y:S01]  /*5870*/  FMUL.FTZ R88, R88, R28 ;  /* 0x0000001c58587220 */ /* 0x000fe20000410000 */
[----:B------:R-:W-:Y:S01]  /*5880*/  F2FP.BF16.F32.PACK_AB R144, R31, R144 ;  /* 0x000000901f90723e */ /* 0x000fe200000010ff */
[-C--:B------:R-:W-:Y:S01]  /*5890*/  FMUL.FTZ R89, R89, R28.reuse ;  /* 0x0000001c59597220 */ /* 0x080fe20000410000 */
[----:B------:R-:W-:Y:S01]  /*58a0*/  F2FP.BF16.F32.PACK_AB R145, R14, R145 ;  /* 0x000000910e91723e */ /* 0x000fe200000010ff */
[----:B------:R-:W0:Y:S01]  /*58b0*/  MUFU.EX2 R50, R50 ;  /* 0x0000003200327308 */ /* 0x000e220000000800 */
[----:B-1----:R-:W-:Y:S01]  /*58c0*/  FADD.FTZ R7, R11, R2 ;  /* 0x000000020b077221 */ /* 0x002fe20000010000 */
[----:B------:R-:W-:Y:S01]  /*58d0*/  F2FP.BF16.F32.PACK_AB R147, R20, R147 ;  /* 0x000000931493723e */ /* 0x000fe200000010ff */
[----:B------:R-:W-:Y:S01]  /*58e0*/  FMUL.FTZ R92, R92, R28 ;  /* 0x0000001c5c5c7220 */ /* 0x000fe20000410000 */
[----:B------:R-:W-:Y:S01]  /*58f0*/  F2FP.BF16.F32.PACK_AB R140, R33, R140 ;  /* 0x0000008c218c723e */ /* 0x000fe200000010ff */
[-C--:B------:R-:W-:Y:S01]  /*5900*/  FMUL.FTZ R93, R93, R28.reuse ;  /* 0x0000001c5d5d7220 */ /* 0x080fe20000410000 */
[----:B------:R-:W-:Y:S01]  /*5910*/  F2FP.BF16.F32.PACK_AB R141, R24, R141 ;  /* 0x0000008d188d723e */ /* 0x000fe200000010ff */
[----:B------:R-:W-:Y:S01]  /*5920*/  FMUL.FTZ R96, R96, R28 ;  /* 0x0000001c60607220 */ /* 0x000fe20000410000 */
[----:B------:R-:W1:Y:S01]  /*5930*/  MUFU.EX2 R124, R124 ;  /* 0x0000007c007c7308 */ /* 0x000e620000000800 */
[----:B--2---:R-:W-:Y:S01]  /*5940*/  FADD.FTZ R5, R43, R10 ;  /* 0x0000000a2b057221 */ /* 0x004fe20000010000 */
[----:B------:R-:W-:Y:S01]  /*5950*/  F2FP.BF16.F32.PACK_AB R142, R39, R142 ;  /* 0x0000008e278e723e */ /* 0x000fe200000010ff */
[-C--:B------:R-:W-:Y:S01]  /*5960*/  FMUL.FTZ R97, R97, R28.reuse ;  /* 0x0000001c61617220 */ /* 0x080fe20000410000 */
[----:B------:R-:W-:Y:S01]  /*5970*/  F2FP.BF16.F32.PACK_AB R143, R26, R143 ;  /* 0x0000008f1a8f723e */ /* 0x000fe200000010ff */
[----:B------:R-:W-:Y:S01]  /*5980*/  FMUL.FTZ R100, R100, R28 ;  /* 0x0000001c64647220 */ /* 0x000fe20000410000 */
[----:B------:R-:W-:Y:S01]  /*5990*/  F2FP.BF16.F32.PACK_AB R136, R35, R136 ;  /* 0x000000882388723e */ /* 0x000fe200000010ff */
[-C--:B------:R-:W-:Y:S01]  /*59a0*/  FMUL.FTZ R101, R101, R28.reuse ;  /* 0x0000001c65657220 */ /* 0x080fe20000410000 */
[----:B------:R-:W2:Y:S01]  /*59b0*/  MUFU.EX2 R13, R13 ;  /* 0x0000000d000d7308 */ /* 0x000ea20000000800 */
[----:B0-----:R-:W-:Y:S01]  /*59c0*/  FADD.FTZ R2, R50, R7 ;  /* 0x0000000732027221 */ /* 0x001fe20000010000 */
[----:B------:R-:W-:Y:S01]  /*59d0*/  F2FP.BF16.F32.PACK_AB R137, R30, R137 ;  /* 0x000000891e89723e */ /* 0x000fe200000010ff */
[----:B------:R-:W-:Y:S01]  /*59e0*/  FMUL.FTZ R104, R104, R28 ;  /* 0x0000001c68687220 */ /* 0x000fe20000410000 */
[----:B------:R-:W-:Y:S01]  /*59f0*/  F2FP.BF16.F32.PACK_AB R138, R37, R138 ;  /* 0x0000008a258a723e */ /* 0x000fe200000010ff */
[-C--:B------:R-:W-:Y:S01]  /*5a00*/  FMUL.FTZ R105, R105, R28.reuse ;  /* 0x0000001c69697220 */ /* 0x080fe20000410000 */
[----:B------:R-:W-:Y:S01]  /*5a10*/  F2FP.BF16.F32.PACK_AB R139, R34, R139 ;  /* 0x0000008b228b723e */ /* 0x000fe200000010ff */
[-C--:B------:R-:W-:Y:S01]  /*5a20*/  FMUL.FTZ R108, R108, R28.reuse ;  /* 0x0000001c6c6c7220 */ /* 0x080fe20000410000 */
[----:B------:R-:W0:Y:S01]  /*5a30*/  MUFU.EX2 R45, R45 ;  /* 0x0000002d002d7308 */ /* 0x000e220000000800 */
[----:B-1----:R-:W-:Y:S01]  /*5a40*/  FADD.FTZ R10, R124, R5 ;  /* 0x000000057c0a7221 */ /* 0x002fe20000010000 */
[----:B------:R-:W-:Y:S01]  /*5a50*/  F2FP.BF16.F32.PACK_AB R133, R38, R133 ;  /* 0x000000852685723e */ /* 0x000fe200000010ff */
[-C--:B------:R-:W-:Y:S01]  /*5a60*/  FMUL.FTZ R109, R109, R28.reuse ;  /* 0x0000001c6d6d7220 */ /* 0x080fe20000410000 */
[----:B------:R-:W-:Y:S01]  /*5a70*/  F2FP.BF16.F32.PACK_AB R135, R42, R135 ;  /* 0x000000872a87723e */ /* 0x000fe200000010ff */
[----:B------:R-:W-:Y:S01]  /*5a80*/  FMUL.FTZ R112, R112, R28 ;  /* 0x0000001c70707220 */ /* 0x000fe20000410000 */
[----:B------:R-:W-:Y:S01]  /*5a90*/  F2FP.BF16.F32.PACK_AB R128, R41, R128 ;  /* 0x000000802980723e */ /* 0x000fe200000010ff */
[-C--:B------:R-:W-:Y:S01]  /*5aa0*/  FMUL.FTZ R113, R113, R28.reuse ;  /* 0x0000001c71717220 */ /* 0x080fe20000410000 */
[----:B------:R-:W1:Y:S01]  /*5ab0*/  MUFU.EX2 R54, R54 ;  /* 0x0000003600367308 */ /* 0x000e620000000800 */
[----:B--2---:R-:W-:Y:S01]  /*5ac0*/  FADD.FTZ R3, R13, R2 ;  /* 0x000000020d037221 */ /* 0x004fe20000010000 */
[----:B------:R-:W-:Y:S01]  /*5ad0*/  F2FP.BF16.F32.PACK_AB R129, R46, R9 ;  /* 0x000000092e81723e */ /* 0x000fe200000010ff */
[----:B------:R-:W-:Y:S01]  /*5ae0*/  FMUL.FTZ R116, R116, R28 ;  /* 0x0000001c74747220 */ /* 0x000fe20000410000 */
[----:B------:R-:W-:Y:S01]  /*5af0*/  F2FP.BF16.F32.PACK_AB R130, R43, R130 ;  /* 0x000000822b82723e */ /* 0x000fe200000010ff */
[----:B------:R-:W-:Y:S01]  /*5b00*/  FMUL.FTZ R117, R117, R28 ;  /* 0x0000001c75757220 */ /* 0x000fe20000410000 */
[----:B------:R-:W-:Y:S01]  /*5b10*/  F2FP.BF16.F32.PACK_AB R131, R50, R11 ;  /* 0x0000000b3283723e */ /* 0x000fe200000010ff */
[----:B------:R-:W-:Y:S01]  /*5b20*/  IMAD.MOV.U32 R4, RZ, RZ, R6 ;  /* 0x000000ffff047224 */ /* 0x000fe200078e0006 */
        /* <DEDUP_REMOVED lines=29> */
[----:B--2---:R-:W-:Y:S01]  /*5d00*/  FADD.FTZ R2, R27, R2 ;  /* 0x000000021b027221 */ /* 0x004fe20000010000 */
[C---:B0-----:R-:W-:Y:S01]  /*5d10*/  FADD.FTZ R3, R66.reuse, R5 ;  /* 0x0000000542037221 */ /* 0x041fe20000010000 */
[----:B------:R-:W-:Y:S01]  /*5d20*/  F2FP.BF16.F32.PACK_AB R122, R66, R84 ;  /* 0x00000054427a723e */ /* 0x000fe200000010ff */
[----:B------:R-:W-:Y:S02]  /*5d30*/  IMAD.MOV.U32 R5, RZ, RZ, R0 ;  /* 0x000000ffff057224 */ /* 0x000fe400078e0000 */
[C---:B-1----:R-:W-:Y:S01]  /*5d40*/  FADD.FTZ R2, R8.reuse, R2 ;  /* 0x0000000208027221 */ /* 0x042fe20000010000 */
[----:B------:R-:W-:Y:S01]  /*5d50*/  F2FP.BF16.F32.PACK_AB R123, R8, R27 ;  /* 0x0000001b087b723e */ /* 0x000fe200000010ff */
[----:B------:R-:W-:Y:S06]  /*5d60*/  @P3 BRA `(.L_x_14477) ;  /* 0xffffffd800903947 */ /* 0x000fec000383ffff */
.L_x_14468:
[----:B------:R-:W-:-:S13]  /*5d70*/  ISETP.LE.AND P2, PT, RZ, UR25, PT ;  /* 0x00000019ff007c0c */ /* 0x000fda000bf43270 */
[----:B------:R-:W-:Y:S05]  /*5d80*/  @!P2 BRA `(.L_x_14478) ;  /* 0x0000001c0030a947 */ /* 0x000fea0003800000 */
[----:B------:R-:W-:Y:S01]  /*5d90*/  IMAD.MOV.U32 R5, RZ, RZ, R0 ;  /* 0x000000ffff057224 */ /* 0x000fe200078e0000 */
[----:B------:R-:W-:Y:S01]  /*5da0*/  UMOV UR22, UR37 ;  /* 0x0000002500167c82 */ /* 0x000fe20008000000 */
[----:B------:R-:W-:Y:S01]  /*5db0*/  IMAD.MOV.U32 R7, RZ, RZ, R6 ;  /* 0x000000ffff077224 */ /* 0x000fe200078e0006 */
[----:B------:R-:W-:Y:S01]  /*5dc0*/  UMOV UR21, UR39 ;  /* 0x0000002700157c82 */ /* 0x000fe20008000000 */
[----:B------:R-:W-:-:S05]  /*5dd0*/  ULDC UR23, c[0x0][0x988] ;  /* 0x0002620000177ab9 */ /* 0x000fca0000000800 */
.L_x_14487:
        /* <DEDUP_REMOVED lines=9> */
.L_x_14480:
[----:B------:R-:W-:Y:S01]  /*5e70*/  ULEA UR6, UR39, UR45, 0x3 ;  /* 0x0000002d27067291 */ /* 0x000fe2000f8e183f */
[----:B------:R-:W-:-:S05]  /*5e80*/  IMAD.U32 R0, RZ, RZ, UR37 ;  /* 0x00000025ff007e24 */ /* 0x000fca000f8e00ff */
[----:B------:R-:W-:-:S04]  /*5e90*/  SHF.L.U32 R0, R0, 0x1f, RZ ;  /* 0x0000001f00007819 */ /* 0x000fc800000006ff */
[----:B------:R0:W1:Y:S01]  /*5ea0*/  SYNCS.PHASECHK.TRANS64.TRYWAIT P2, [UR6+0x16830], R0 ;  /* 0x01683000ff0075a7 */ /* 0x0000620008040146 */
[----:B------:R-:W-:Y:S05]  /*5eb0*/  @!P0 BRA `(.L_x_14481) ;  /* 0x0000000000048947 */ /* 0x000fea0003800000 */
[----:B------:R-:W-:Y:S01]  /*5ec0*/  BPT.TRAP 0x1 ;  /* 0x000000040000795c */ /* 0x000fe20000300000 */
.L_x_14481:
[----:B-1----:R-:W-:Y:S05]  /*5ed0*/  @P2 BRA `(.L_x_14479) ;  /* 0x0000000000082947 */ /* 0x002fea0003800000 */
[----:B------:R-:W1:Y:S02]  /*5ee0*/  SYNCS.PHASECHK.TRANS64.TRYWAIT P2, [UR6+0x16830], R0 ;  /* 0x01683000ff0075a7 */ /* 0x000e640008040146 */
[----:B-1----:R-:W-:Y:S05]  /*5ef0*/  @!P2 BRA `(.L_x_14482) ;  /* 0x000000740098a947 */ /* 0x002fea0003800000 */
.L_x_14479:
        /* <DEDUP_REMOVED lines=25> */
.L_x_14484:
[----:B------:R-:W-:Y:S01]  /*6090*/  ULEA UR6, UR21, UR45, 0x3 ;  /* 0x0000002d15067291 */ /* 0x000fe2000f8e183f */
[----:B------:R-:W-:-:S05]  /*60a0*/  IMAD.U32 R0, RZ, RZ, UR22 ;  /* 0x00000016ff007e24 */ /* 0x000fca000f8e00ff */
[----:B------:R-:W-:-:S04]  /*60b0*/  SHF.L.U32 R0, R0, 0x1f, RZ ;  /* 0x0000001f00007819 */ /* 0x000fc800000006ff */
[----:B------:R0:W1:Y:S01]  /*60c0*/  SYNCS.PHASECHK.TRANS64.TRYWAIT P2, [UR6+0x16850], R0 ;  /* 0x01685000ff0075a7 */ /* 0x0000620008040146 */
[----:B------:R-:W-:Y:S05]  /*60d0*/  @!P0 BRA `(.L_x_14485) ;  /* 0x0000000000048947 */ /* 0x000fea0003800000 */
[----:B------:R-:W-:Y:S01]  /*60e0*/  BPT.TRAP 0x1 ;  /* 0x000000040000795c */ /* 0x000fe20000300000 */
.L_x_14485:
[----:B-1----:R-:W-:Y:S05]  /*60f0*/  @P2 BRA `(.L_x_14483) ;  /* 0x0000000000082947 */ /* 0x002fea0003800000 */
[----:B------:R-:W1:Y:S02]  /*6100*/  SYNCS.PHASECHK.TRANS64.TRYWAIT P2, [UR6+0x16850], R0 ;  /* 0x01685000ff0075a7 */ /* 0x000e640008040146 */
[----:B-1----:R-:W-:Y:S05]  /*6110*/  @!P2 BRA `(.L_x_14486) ;  /* 0x000000740028a947 */ /* 0x002fea0003800000 */
.L_x_14483:
        /* <DEDUP_REMOVED lines=103> */
[----:B------:R-:W-:-:S02]  /*6790*/  FFMA.FTZ R85, R85, UR23, -R7 ;  /* 0x0000001755557c23 */ /* 0x000fc40008010807 */
[----:B------:R-:W-:Y:S02]  /*67a0*/  FMNMX.FTZ R0, R62, R25, !PT ;  /* 0x000000193e007209 */ /* 0x000fe40007810000 */
[----:B------:R1:W-:Y:S01]  /*67b0*/  MUFU.EX2 R25, R49 ;  /* 0x0000003100197308 */ /* 0x0003e20000000800 */
[----:B0-----:R-:W-:Y:S01]  /*67c0*/  FFMA.FTZ R41, R65, UR23, -R7 ;  /* 0x0000001741297c23 */ /* 0x001fe20008010807 */
[----:B------:R-:W-:-:S04]  /*67d0*/  FMNMX.FTZ R33, R63, R0, !PT ;  /* 0x000000003f217209 */ /* 0x000fc80007810000 */
[----:B------:R-:W-:Y:S02]  /*67e0*/  FMNMX.FTZ R0, R66, R33, !PT ;  /* 0x0000002142007209 */ /* 0x000fe40007810000 */
[----:B------:R-:W0:Y:S01]  /*67f0*/  MUFU.EX2 R4, R4 ;  /* 0x0000000400047308 */ /* 0x000e220000000800 */
[----:B-1----:R-:W-:Y:S01]  /*6800*/  FFMA.FTZ R49, R69, UR23, -R7 ;  /* 0x0000001745317c23 */ /* 0x002fe20008010807 */
[----:B------:R-:W-:-:S04]  /*6810*/  FMNMX.FTZ R33, R67, R0, !PT ;  /* 0x0000000043217209 */ /* 0x000fc80007810000 */
[----:B------:R-:W-:Y:S02]  /*6820*/  FMNMX.FTZ R0, R70, R33, !PT ;  /* 0x0000002146007209 */ /* 0x000fe40007810000 */
[----:B------:R-:W-:Y:S02]  /*6830*/  MUFU.EX2 R33, R53 ;  /* 0x0000003500217308 */ /* 0x000fe40000000800 */
[----:B------:R-:W-:-:S04]  /*6840*/  FMNMX.FTZ R37, R71, R0, !PT ;  /* 0x0000000047257209 */ /* 0x000fc80007810000 */
[----:B------:R-:W-:Y:S02]  /*6850*/  FMNMX.FTZ R0, R74, R37, !PT ;  /* 0x000000254a007209 */ /* 0x000fe40007810000 */
[----:B------:R-:W1:Y:S01]  /*6860*/  MUFU.EX2 R148, R148 ;  /* 0x0000009400947308 */ /* 0x000e620000000800 */
[----:B0-----:R-:W-:Y:S01]  /*6870*/  FFMA.FTZ R3, R4, R3, R9 ;  /* 0x0000000304037223 */ /* 0x001fe20000010009 */
[----:B------:R-:W-:-:S04]  /*6880*/  FMNMX.FTZ R37, R75, R0, !PT ;  /* 0x000000004b257209 */ /* 0x000fc80007810000 */
[----:B------:R-:W-:Y:S01]  /*6890*/  FMNMX.FTZ R0, R78, R37, !PT ;  /* 0x000000254e007209 */ /* 0x000fe20007810000 */
[----:B------:R-:W-:Y:S02]  /*68a0*/  WARPGROUP.DEPBAR.LE gsb0, 0x0 ;  /* 0x00008000000079c5 */ /* 0x000fe40000010000 */
[----:B------:R-:W-:Y:S01]  /*68b0*/  WARPGROUP.ARRIVE ;  /* 0x00000000000079c5 */ /* 0x000fe20000000000 */
[----:B------:R-:W-:Y:S01]  /*68c0*/  FMNMX.FTZ R37, R79, R0, !PT ;  /* 0x000000004f257209 */ /* 0x000fe20007810000 */
[--C-:B------:R-:W-:Y:S01]  /*68d0*/  FFMA.FTZ R142, R44, UR23, -R7.reuse ;  /* 0x000000172c8e7c23 */ /* 0x100fe20008010807 */
[----:B------:R-:W-:-:S03]  /*68e0*/  FFMA.FTZ R140, R40, UR23, -R7 ;  /* 0x00000017288c7c23 */ /* 0x000fc60008010807 */
[----:B------:R-:W0:Y:S01]  /*68f0*/  S2R R44, SR_TID.X ;  /* 0x00000000002c7919 */ /* 0x000e220000002100 */
[----:B------:R-:W-:Y:S01]  /*6900*/  FMNMX.FTZ R0, R82, R37, !PT ;  /* 0x0000002552007209 */ /* 0x000fe20007810000 */
[----:B------:R-:W-:Y:S01]  /*6910*/  HGMMA.64x64x16.F32.BF16 R88, R136, gdesc[UR4].tnspB, R88, gsb0 ;  /* 0x40e0000488587df0 */ /* 0x000fe20008001858 */
[----:B------:R-:W-:Y:S01]  /*6920*/  UIADD3 UR6, UR10, 0x200, URZ ;  /* 0x000002000a067890 */ /* 0x000fe2000fffe03f */
[----:B------:R-:W2:Y:S01]  /*6930*/  MUFU.EX2 R150, R150 ;  /* 0x0000009600967308 */ /* 0x000ea20000000800 */
[----:B------:R-:W-:Y:S01]  /*6940*/  UMOV UR7, 0x40000040 ;  /* 0x4000004000077882 */ /* 0x000fe20000000000 */
[----:B------:R-:W-:Y:S01]  /*6950*/  FMNMX.FTZ R37, R83, R0, !PT ;  /* 0x0000000053257209 */ /* 0x000fe20007810000 */
[C---:B-1----:R-:W-:Y:S01]  /*6960*/  FADD.FTZ R3, R148.reuse, R3 ;  /* 0x0000000394037221 */ /* 0x042fe20000010000 */
[----:B------:R-:W-:Y:S02]  /*6970*/  F2FP.BF16.F32.PACK_AB R148, R148, R9 ;  /* 0x000000099494723e */ /* 0x000fe400000010ff */
[----:B------:R-:W-:-:S02]  /*6980*/  FMNMX.FTZ R0, R86, R37, !PT ;  /* 0x0000002556007209 */ /* 0x000fc40007810000 */
[----:B------:R1:W-:Y:S02]  /*6990*/  MUFU.EX2 R37, R61 ;  /* 0x0000003d00257308 */ /* 0x0003e40000000800 */
[----:B------:R-:W-:-:S05]  /*69a0*/  FMNMX.FTZ R0, R87, R0, !PT ;  /* 0x0000000057007209 */ /* 0x000fca0007810000 */
[----:B------:R-:W3:Y:S01]  /*69b0*/  SHFL.BFLY PT, R53, R0, 0x2, 0x1f ;  /* 0x0c401f0000357f89 */ /* 0x000ee200000e0000 */
[----:B------:R-:W4:Y:S01]  /*69c0*/  MUFU.EX2 R13, R13 ;  /* 0x0000000d000d7308 */ /* 0x000f220000000800 */
[----:B-1----:R-:W-:-:S07]  /*69d0*/  FFMA.FTZ R61, R81, UR23, -R7 ;  /* 0x00000017513d7c23 */ /* 0x002fce0008010807 */
[----:B------:R-:W-:Y:S01]  /*69e0*/  MUFU.EX2 R144, R144 ;  /* 0x0000009000907308 */ /* 0x000fe20000000800 */
[----:B0-----:R-:W-:-:S07]  /*69f0*/  ISETP.GE.U32.AND P2, PT, R44, 0x180, PT ;  /* 0x000001802c00780c */ /* 0x001fce0003f46070 */
[----:B------:R-:W-:Y:S01]  /*6a00*/  MUFU.EX2 R146, R146 ;  /* 0x0000009200927308 */ /* 0x000fe20000000800 */
[----:B---3--:R-:W-:Y:S01]  /*6a10*/  FMNMX.FTZ R24, R0, R53, !PT ;  /* 0x0000003500187209 */ /* 0x008fe20007810000 */
[----:B------:R-:W-:-:S06]  /*6a20*/  FFMA.FTZ R53, R73, UR23, -R7 ;  /* 0x0000001749357c23 */ /* 0x000fcc0008010807 */
[----:B------:R-:W-:Y:S01]  /*6a30*/  MUFU.EX2 R140, R140 ;  /* 0x0000008c008c7308 */ /* 0x000fe20000000800 */
[----:B------:R-:W0:Y:S07]  /*6a40*/  SHFL.BFLY PT, R65, R24, 0x1, 0x1f ;  /* 0x0c201f0018417f89 */ /* 0x000e2e00000e0000 */
[----:B------:R-:W-:Y:S08]  /*6a50*/  MUFU.EX2 R142, R142 ;  /* 0x0000008e008e7308 */ /* 0x000ff00000000800 */
[----:B------:R-:W-:Y:S08]  /*6a60*/  MUFU.EX2 R29, R29 ;  /* 0x0000001d001d7308 */ /* 0x000ff00000000800 */
[----:B------:R-:W-:Y:S01]  /*6a70*/  MUFU.EX2 R45, R45 ;  /* 0x0000002d002d7308 */ /* 0x000fe20000000800 */
[----:B0-----:R-:W-:-:S05]  /*6a80*/  FMNMX.FTZ R0, R24, R65, !PT ;  /* 0x0000004118007209 */ /* 0x001fca0007810000 */
[----:B------:R-:W-:Y:S02]  /*6a90*/  FMUL.FTZ R28, R0, UR23 ;  /* 0x00000017001c7c20 */ /* 0x000fe40008410000 */
[----:B------:R-:W-:Y:S01]  /*6aa0*/  MUFU.EX2 R8, R8 ;  /* 0x0000000800087308 */ /* 0x000fe20000000800 */
[----:B------:R-:W-:Y:S02]  /*6ab0*/  WARPGROUP.DEPBAR.LE gsb0, 0x0 ;  /* 0x00008000000079c5 */ /* 0x000fe40000010000 */
[----:B------:R-:W-:Y:S01]  /*6ac0*/  WARPGROUP.ARRIVE ;  /* 0x00000000000079c5 */ /* 0x000fe20000000000 */
[--C-:B------:R-:W-:Y:S01]  /*6ad0*/  FFMA.FTZ R136, R48, UR23, -R7.reuse ;  /* 0x0000001730887c23 */ /* 0x100fe20008010807 */
[----:B------:R-:W-:Y:S01]  /*6ae0*/  FFMA.FTZ R138, R52, UR23, -R7 ;  /* 0x00000017348a7c23 */ /* 0x000fe20008010807 */
[--C-:B------:R-:W-:Y:S01]  /*6af0*/  FFMA.FTZ R151, R30, UR23, -R28.reuse ;  /* 0x000000171e977c23 */ /* 0x100fe2000801081c */
        /* <DEDUP_REMOVED lines=8> */
[----:B------:R-:W-:Y:S01]  /*6b80*/  VIADD R27, R23, 0x9 ;  /* 0x00000009171b7836 */ /* 0x000fe20000000000 */
[----:B------:R-:W-:Y:S01]  /*6b90*/  MUFU.EX2 R151, R151 ;  /* 0x0000009700977308 */ /* 0x000fe20000000800 */
[----:B------:R-:W-:Y:S01]  /*6ba0*/  FFMA.FTZ R145, R34, UR23, -R28 ;  /* 0x0000001722917c23 */ /* 0x000fe2000801081c */
[----:B------:R-:W-:-:S02]  /*6bb0*/  @!P1 VIADD R31, R31, 0x16840 ;  /* 0x000168401f1f9836 */ /* 0x000fc40000000000 */
[--C-:B------:R-:W-:Y:S01]  /*6bc0*/  FFMA.FTZ R32, R35, UR23, -R28.reuse ;  /* 0x0000001723207c23 */ /* 0x100fe2000801081c */
[----:B------:R-:W-:Y:S01]  /*6bd0*/  SEL R27, R27, 0x9, !P2 ;  /* 0x000000091b1b7807 */ /* 0x000fe20005000000 */
[--C-:B------:R-:W-:Y:S01]  /*6be0*/  FFMA.FTZ R147, R38, UR23, -R28.reuse ;  /* 0x0000001726937c23 */ /* 0x100fe2000801081c */
[--C-:B------:R-:W-:Y:S01]  /*6bf0*/  FFMA.FTZ R143, R46, UR23, -R28.reuse ;  /* 0x000000172e8f7c23 */ /* 0x100fe2000801081c */
[----:B------:R-:W-:Y:S01]  /*6c00*/  @!P1 PRMT R31, RZ, 0x654, R31 ;  /* 0x00000654ff1f9816 */ /* 0x000fe2000000001f */
[----:B------:R-:W-:Y:S01]  /*6c10*/  MUFU.EX2 R26, R26 ;  /* 0x0000001a001a7308 */ /* 0x000fe20000000800 */
[--C-:B------:R-:W-:Y:S01]  /*6c20*/  FFMA.FTZ R34, R39, UR23, -R28.reuse ;  /* 0x0000001727227c23 */ /* 0x100fe2000801081c */
[----:B--2---:R-:W-:Y:S01]  /*6c30*/  FADD.FTZ R48, R150, R3 ;  /* 0x0000000396307221 */ /* 0x004fe20000010000 */
        /* <DEDUP_REMOVED lines=16> */
[----:B------:R-:W-:-:S02]  /*6d40*/  ISETP.LT.AND P2, PT, RZ, UR25, PT ;  /* 0x00000019ff007c0c */ /* 0x000fc4000bf41270 */
[----:B----4-:R-:W-:-:S03]  /*6d50*/  F2FP.BF16.F32.PACK_AB R150, R13, R150 ;  /* 0x000000960d96723e */ /* 0x010fc600000010ff */
        /* <DEDUP_REMOVED lines=81> */
[----:B------:R-:W-:Y:S01]  /*7270*/  FFMA.FTZ R125, R74, UR23, -R28 ;  /* 0x000000174a7d7c23 */ /* 0x000fe2000801081c */
[----:B------:R-:W-:Y:S02]  /*7280*/  F2FP.BF16.F32.PACK_AB R129, R46, R129 ;  /* 0x000000812e81723e */ /* 0x000fe400000010ff */
[----:B------:R-:W1:Y:S02]  /*7290*/  MUFU.EX2 R49, R49 ;  /* 0x0000003100317308 */ /* 0x000e640000000800 */
[----:B------:R-:W-:Y:S01]  /*72a0*/  HGMMA.64x64x16.F32.BF16 R88, R120, gdesc[UR4].tnspB, R88, gsb0 ;  /* 0x40e0000478587df0 */ /* 0x000fe20008001858 */
[----:B------:R-:W-:-:S05]  /*72b0*/  UIADD3 UR6, UR25, -0x1, URZ ;  /* 0xffffffff19067890 */ /* 0x000fca000fffe03f */
[----:B------:R-:W-:Y:S01]  /*72c0*/  MUFU.EX2 R12, R12 ;  /* 0x0000000c000c7308 */ /* 0x000fe20000000800 */
[----:B0-----:R-:W-:Y:S01]  /*72d0*/  FADD.FTZ R3, R131, R30 ;  /* 0x0000001e83037221 */ /* 0x001fe20000010000 */
[----:B------:R-:W-:-:S06]  /*72e0*/  UMOV UR25, UR6 ;  /* 0x0000000600197c82 */ /* 0x000fcc0008000000 */
[----:B------:R-:W-:Y:S01]  /*72f0*/  MUFU.EX2 R125, R125 ;  /* 0x0000007d007d7308 */ /* 0x000fe20000000800 */
[----:B-1----:R-:W-:-:S07]  /*7300*/  F2FP.BF16.F32.PACK_AB R130, R49, R10 ;  /* 0x0000000a3182723e */ /* 0x002fce00000010ff */
[----:B------:R-:W0:Y:S08]  /*7310*/  MUFU.EX2 R53, R53 ;  /* 0x0000003500357308 */ /* 0x000e300000000800 */
[----:B------:R-:W-:Y:S08]  /*7320*/  MUFU.EX2 R14, R14 ;  /* 0x0000000e000e7308 */ /* 0x000ff00000000800 */
[----:B------:R-:W-:Y:S01]  /*7330*/  MUFU.EX2 R78, R78 ;  /* 0x0000004e004e7308 */ /* 0x000fe20000000800 */
[----:B0-----:R-:W-:-:S07]  /*7340*/  F2FP.BF16.F32.PACK_AB R124, R53, R12 ;  /* 0x0000000c357c723e */ /* 0x001fce00000010ff */
[----:B------:R-:W0:Y:S08]  /*7350*/  MUFU.EX2 R57, R57 ;  /* 0x0000003900397308 */ /* 0x000e300000000800 */
[----:B------:R-:W1:Y:S08]  /*7360*/  MUFU.EX2 R79, R79 ;  /* 0x0000004f004f7308 */ /* 0x000e700000000800 */
[----:B------:R-:W-:Y:S01]  /*7370*/  MUFU.EX2 R20, R20 ;  /* 0x0000001400147308 */ /* 0x000fe20000000800 */
[----:B0-----:R-:W-:-:S07]  /*7380*/  F2FP.BF16.F32.PACK_AB R126, R57, R14 ;  /* 0x0000000e397e723e */ /* 0x001fce00000010ff */
[----:B------:R-:W-:Y:S01]  /*7390*/  MUFU.EX2 R82, R82 ;  /* 0x0000005200527308 */ /* 0x000fe20000000800 */
[----:B-1----:R-:W-:Y:S01]  /*73a0*/  F2FP.BF16.F32.PACK_AB R127, R79, R78 ;  /* 0x0000004e4f7f723e */ /* 0x002fe200000010ff */
[----:B------:R-:W-:Y:S02]  /*73b0*/  WARPGROUP.DEPBAR.LE gsb0, 0x0 ;  /* 0x00008000000079c5 */ /* 0x000fe40000010000 */
[----:B------:R0:W-:Y:S06]  /*73c0*/  BAR.ARV R27, 0x100 ;  /* 0x0004001b0000751d */ /* 0x0001ec0000002000 */
[----:B------:R1:W-:Y:S01]  /*73d0*/  @!P1 SYNCS.ARRIVE.TRANS64.RED.A1T0 RZ, [R31+URZ], RZ ;  /* 0x000000ff1fff99a7 */ /* 0x0003e2000810043f */
[----:B------:R-:W2:Y:S01]  /*73e0*/  MUFU.EX2 R61, R61 ;  /* 0x0000003d003d7308 */ /* 0x000ea20000000800 */
[-C--:B------:R-:W-:Y:S01]  /*73f0*/  FMUL.FTZ R90, R90, R7.reuse ;  /* 0x000000075a5a7220 */ /* 0x080fe20000410000 */
[-C--:B------:R-:W-:Y:S01]  /*7400*/  FMUL.FTZ R91, R91, R7.reuse ;  /* 0x000000075b5b7220 */ /* 0x080fe20000410000 */
[-C--:B------:R-:W-:Y:S01]  /*7410*/  FMUL.FTZ R94, R94, R7.reuse ;  /* 0x000000075e5e7220 */ /* 0x080fe20000410000 */
[-C--:B------:R-:W-:Y:S01]  /*7420*/  FMUL.FTZ R95, R95, R7.reuse ;  /* 0x000000075f5f7220 */ /* 0x080fe20000410000 */
[-C--:B------:R-:W-:Y:S01]  /*7430*/  FMUL.FTZ R98, R98, R7.reuse ;  /* 0x0000000762627220 */ /* 0x080fe20000410000 */
[-C--:B------:R-:W-:Y:S01]  /*7440*/  FMUL.FTZ R99, R99, R7.reuse ;  /* 0x0000000763637220 */ /* 0x080fe20000410000 */
[----:B-1----:R-:W-:Y:S01]  /*7450*/  IMAD.U32 R31, RZ, RZ, UR21 ;  /* 0x00000015ff1f7e24 */ /* 0x002fe2000f8e00ff */
[----:B------:R-:W1:Y:S01]  /*7460*/  MUFU.EX2 R83, R83 ;  /* 0x0000005300537308 */ /* 0x000e620000000800 */
        /* <DEDUP_REMOVED lines=8> */
[----:B0-----:R-:W-:-:S02]  /*74f0*/  @!P1 VIADD R27, R31, 0x16860 ;  /* 0x000168601f1b9836 */ /* 0x001fc40000000000 */
[-C--:B------:R-:W-:Y:S01]  /*7500*/  FMUL.FTZ R111, R111, R7.reuse ;  /* 0x000000076f6f7220 */ /* 0x080fe20000410000 */
[-C--:B------:R-:W-:Y:S01]  /*7510*/  FMUL.FTZ R114, R114, R7.reuse ;  /* 0x0000000772727220 */ /* 0x080fe20000410000 */
[-C--:B------:R-:W-:Y:S01]  /*7520*/  FMUL.FTZ R115, R115, R7.reuse ;  /* 0x0000000773737220 */ /* 0x080fe20000410000 */
[-C--:B------:R-:W-:Y:S01]  /*7530*/  FMUL.FTZ R118, R118, R7.reuse ;  /* 0x0000000776767220 */ /* 0x080fe20000410000 */
[----:B------:R-:W-:Y:S01]  /*7540*/  @!P1 PRMT R31, RZ, 0x654, R27 ;  /* 0x00000654ff1f9816 */ /* 0x000fe2000000001b */
[----:B------:R-:W-:Y:S01]  /*7550*/  FADD.FTZ R27, R13, R48 ;  /* 0x000000300d1b7221 */ /* 0x000fe20000010000 */
[----:B------:R-:W-:Y:S01]  /*7560*/  MUFU.EX2 R86, R86 ;  /* 0x0000005600567308 */ /* 0x000fe20000000800 */
[----:B------:R-:W-:Y:S01]  /*7570*/  FMUL.FTZ R119, R119, R7 ;  /* 0x0000000777777220 */ /* 0x000fe20000410000 */
[----:B------:R0:W-:Y:S01]  /*7580*/  @!P1 SYNCS.ARRIVE.TRANS64.RED.A1T0 RZ, [R31+URZ], RZ ;  /* 0x000000ff1fff99a7 */ /* 0x0001e2000810043f */
[----:B------:R-:W-:Y:S01]  /*7590*/  FADD.FTZ R48, R144, R27 ;  /* 0x0000001b90307221 */ /* 0x000fe20000010000 */
[----:B------:R-:W-:Y:S01]  /*75a0*/  F2FP.BF16.F32.PACK_AB R144, R11, R144 ;  /* 0x000000900b90723e */ /* 0x000fe200000010ff */
[----:B------:R-:W-:Y:S01]  /*75b0*/  FMUL.FTZ R88, R88, R4 ;  /* 0x0000000458587220 */ /* 0x000fe20000410000 */
[----:B--2---:R-:W-:Y:S01]  /*75c0*/  F2FP.BF16.F32.PACK_AB R120, R61, R20 ;  /* 0x000000143d78723e */ /* 0x004fe200000010ff */
[----:B------:R-:W-:Y:S01]  /*75d0*/  FADD.FTZ R27, R11, R48 ;  /* 0x000000300b1b7221 */ /* 0x000fe20000010000 */
[--C-:B------:R-:W-:Y:S01]  /*75e0*/  FFMA.FTZ R48, R71, UR23, -R28.reuse ;  /* 0x0000001747307c23 */ /* 0x100fe2000801081c */
[----:B------:R-:W-:Y:S01]  /*75f0*/  FFMA.FTZ R28, R87, UR23, -R28 ;  /* 0x00000017571c7c23 */ /* 0x000fe2000801081c */
[----:B------:R-:W2:Y:S01]  /*7600*/  MUFU.EX2 R5, R85 ;  /* 0x0000005500057308 */ /* 0x000ea20000000800 */
[----:B------:R-:W-:Y:S01]  /*7610*/  FADD.FTZ R52, R146, R27 ;  /* 0x0000001b92347221 */ /* 0x000fe20000010000 */
[----:B------:R-:W-:Y:S01]  /*7620*/  F2FP.BF16.F32.PACK_AB R146, R15, R146 ;  /* 0x000000920f92723e */ /* 0x000fe200000010ff */
[----:B------:R-:W-:Y:S01]  /*7630*/  FMUL.FTZ R89, R89, R4 ;  /* 0x0000000459597220 */ /* 0x000fe20000410000 */
[----:B-1----:R-:W-:Y:S01]  /*7640*/  F2FP.BF16.F32.PACK_AB R121, R83, R82 ;  /* 0x000000525379723e */ /* 0x002fe200000010ff */
[----:B------:R-:W-:Y:S01]  /*7650*/  FADD.FTZ R27, R15, R52 ;  /* 0x000000340f1b7221 */ /* 0x000fe20000010000 */
[-C--:B------:R-:W-:Y:S01]  /*7660*/  FMUL.FTZ R92, R92, R4.reuse ;  /* 0x000000045c5c7220 */ /* 0x080fe20000410000 */
[----:B------:R-:W-:Y:S01]  /*7670*/  FMUL.FTZ R93, R93, R4 ;  /* 0x000000045d5d7220 */ /* 0x000fe20000410000 */
[----:B------:R-:W1:Y:S01]  /*7680*/  MUFU.EX2 R48, R48 ;  /* 0x0000003000307308 */ /* 0x000e620000000800 */
        /* <DEDUP_REMOVED lines=9> */
[----:B--2---:R-:W-:Y:S01]  /*7720*/  F2FP.BF16.F32.PACK_AB R122, R5, R24 ;  /* 0x00000018057a723e */ /* 0x004fe200000010ff */
[----:B------:R-:W-:Y:S01]  /*7730*/  FMUL.FTZ R104, R104, R4 ;  /* 0x0000000468687220 */ /* 0x000fe20000410000 */
[C---:B------:R-:W-:Y:S01]  /*7740*/  F2FP.BF16.F32.PACK_AB R142, R29.reuse, R142 ;  /* 0x0000008e1d8e723e */ /* 0x040fe200000010ff */
[----:B------:R-:W-:Y:S01]  /*7750*/  FADD.FTZ R27, R29, R52 ;  /* 0x000000341d1b7221 */ /* 0x000fe20000010000 */
[-C--:B------:R-:W-:Y:S01]  /*7760*/  FMUL.FTZ R105, R105, R4.reuse ;  /* 0x0000000469697220 */ /* 0x080fe20000410000 */
[-C--:B------:R-:W-:Y:S01]  /*7770*/  FMUL.FTZ R108, R108, R4.reuse ;  /* 0x000000046c6c7220 */ /* 0x080fe20000410000 */
[----:B------:R-:W-:Y:S01]  /*7780*/  FMUL.FTZ R109, R109, R4 ;  /* 0x000000046d6d7220 */ /* 0x000fe20000410000 */
[----:B------:R-:W-:Y:S01]  /*7790*/  FADD.FTZ R52, R136, R27 ;  /* 0x0000001b88347221 */ /* 0x000fe20000010000 */
[----:B-1----:R-:W-:Y:S01]  /*77a0*/  FADD.FTZ R30, R48, R3 ;  /* 0x00000003301e7221 */ /* 0x002fe20000010000 */
[C---:B------:R-:W-:Y:S01]  /*77b0*/  F2FP.BF16.F32.PACK_AB R136, R25.reuse, R136 ;  /* 0x000000881988723e */ /* 0x040fe200000010ff */
[-C--:B------:R-:W-:Y:S01]  /*77c0*/  FMUL.FTZ R112, R112, R4.reuse ;  /* 0x0000000470707220 */ /* 0x080fe20000410000 */
[----:B------:R-:W-:Y:S01]  /*77d0*/  FADD.FTZ R9, R25, R52 ;  /* 0x0000003419097221 */ /* 0x000fe20000010000 */
[----:B------:R-:W-:Y:S01]  /*77e0*/  FADD.FTZ R3, R125, R30 ;  /* 0x0000001e7d037221 */ /* 0x000fe20000010000 */
[----:B------:R-:W-:Y:S01]  /*77f0*/  F2FP.BF16.F32.PACK_AB R131, R48, R131 ;  /* 0x000000833083723e */ /* 0x000fe200000010ff */
[----:B------:R-:W-:Y:S01]  /*7800*/  FMUL.FTZ R113, R113, R4 ;  /* 0x0000000471717220 */ /* 0x000fe20000410000 */
[----:B------:R-:W-:Y:S01]  /*7810*/  FADD.FTZ R26, R138, R9 ;  /* 0x000000098a1a7221 */ /* 0x000fe20000010000 */
[----:B------:R-:W-:Y:S01]  /*7820*/  F2FP.BF16.F32.PACK_AB R138, R33, R138 ;  /* 0x0000008a218a723e */ /* 0x000fe200000010ff */
[-C--:B------:R-:W-:Y:S01]  /*7830*/  FMUL.FTZ R116, R116, R4.reuse ;  /* 0x0000000474747220 */ /* 0x080fe20000410000 */
[----:B------:R-:W-:Y:S01]  /*7840*/  FMUL.FTZ R117, R117, R4 ;  /* 0x0000000475757220 */ /* 0x000fe20000410000 */
[----:B------:R-:W-:Y:S01]  /*7850*/  FADD.FTZ R9, R33, R26 ;  /* 0x0000001a21097221 */ /* 0x000fe20000010000 */
[----:B------:R-:W-:Y:S01]  /*7860*/  IMAD.MOV.U32 R7, RZ, RZ, R6 ;  /* 0x000000ffff077224 */ /* 0x000fe200078e0006 */
[----:B------:R-:W1:Y:S02]  /*7870*/  MUFU.EX2 R26, R75 ;  /* 0x0000004b001a7308 */ /* 0x000e640000000800 */
[----:B------:R-:W-:Y:S01]  /*7880*/  FADD.FTZ R32, R132, R9 ;  /* 0x0000000984207221 */ /* 0x000fe20000010000 */
[----:B------:R-:W-:-:S03]  /*7890*/  F2FP.BF16.F32.PACK_AB R132, R45, R132 ;  /* 0x000000842d84723e */ /* 0x000fc600000010ff */
[----:B------:R-:W-:-:S04]  /*78a0*/  FADD.FTZ R9, R45, R32 ;  /* 0x000000202d097221 */ /* 0x000fc80000010000 */
[----:B------:R-:W-:Y:S01]  /*78b0*/  FADD.FTZ R32, R134, R9 ;  /* 0x0000000986207221 */ /* 0x000fe20000010000 */
[----:B------:R-:W-:-:S03]  /*78c0*/  F2FP.BF16.F32.PACK_AB R134, R37, R134 ;  /* 0x000000862586723e */ /* 0x000fc600000010ff */
[----:B------:R-:W-:Y:S01]  /*78d0*/  FADD.FTZ R9, R37, R32 ;  /* 0x0000002025097221 */ /* 0x000fe20000010000 */
[----:B-1----:R-:W-:-:S03]  /*78e0*/  FADD.FTZ R3, R26, R3 ;  /* 0x000000031a037221 */ /* 0x002fc60000010000 */
[----:B------:R-:W-:Y:S01]  /*78f0*/  FADD.FTZ R32, R8, R9 ;  /* 0x0000000908207221 */ /* 0x000fe20000010000 */
[----:B------:R-:W-:Y:S01]  /*7900*/  F2FP.BF16.F32.PACK_AB R125, R26, R125 ;  /* 0x0000007d1a7d723e */ /* 0x000fe200000010ff */
[----:B------:R-:W-:Y:S02]  /*7910*/  FADD.FTZ R3, R78, R3 ;  /* 0x000000034e037221 */ /* 0x000fe40000010000 */
[----:B------:R-:W-:Y:S02]  /*7920*/  FADD.FTZ R9, R41, R32 ;  /* 0x0000002029097221 */ /* 0x000fe40000010000 */
[----:B------:R-:W-:Y:S02]  /*7930*/  FADD.FTZ R3, R79, R3 ;  /* 0x000000034f037221 */ /* 0x000fe40000010000 */
[----:B------:R-:W-:Y:S02]  /*7940*/  FADD.FTZ R32, R10, R9 ;  /* 0x000000090a207221 */ /* 0x000fe40000010000 */
[----:B------:R-:W-:-:S02]  /*7950*/  FADD.FTZ R3, R82, R3 ;  /* 0x0000000352037221 */ /* 0x000fc40000010000 */
[----:B------:R-:W-:Y:S02]  /*7960*/  FADD.FTZ R9, R49, R32 ;  /* 0x0000002031097221 */ /* 0x000fe40000010000 */
[----:B------:R-:W-:Y:S02]  /*7970*/  FADD.FTZ R3, R83, R3 ;  /* 0x0000000353037221 */ /* 0x000fe40000010000 */
[----:B------:R-:W-:Y:S02]  /*7980*/  FADD.FTZ R32, R12, R9 ;  /* 0x000000090c207221 */ /* 0x000fe40000010000 */
[----:B------:R-:W-:Y:S02]  /*7990*/  FADD.FTZ R8, R86, R3 ;  /* 0x0000000356087221 */ /* 0x000fe40000010000 */
[----:B------:R-:W-:-:S04]  /*79a0*/  FADD.FTZ R9, R53, R32 ;  /* 0x0000002035097221 */ /* 0x000fc80000010000 */
[----:B------:R-:W-:-:S04]  /*79b0*/  FADD.FTZ R2, R14, R9 ;  /* 0x000000090e027221 */ /* 0x000fc80000010000 */
[----:B------:R-:W-:-:S04]  /*79c0*/  FADD.FTZ R9, R57, R2 ;  /* 0x0000000239097221 */ /* 0x000fc80000010000 */
[----:B------:R-:W-:-:S04]  /*79d0*/  FADD.FTZ R2, R20, R9 ;  /* 0x0000000914027221 */ /* 0x000fc80000010000 */
[----:B------:R-:W-:-:S04]  /*79e0*/  FADD.FTZ R9, R61, R2 ;  /* 0x000000023d097221 */ /* 0x000fc80000010000 */
[----:B------:R-:W-:-:S04]  /*79f0*/  FADD.FTZ R2, R24, R9 ;  /* 0x0000000918027221 */ /* 0x000fc80000010000 */
[----:B------:R-:W-:Y:S01]  /*7a00*/  FADD.FTZ R3, R5, R2 ;  /* 0x0000000205037221 */ /* 0x000fe20000010000 */
[C---:B------:R-:W-:Y:S01]  /*7a10*/  FADD.FTZ R2, R123.reuse, R8 ;  /* 0x000000087b027221 */ /* 0x040fe20000010000 */
[----:B------:R-:W-:Y:S01]  /*7a20*/  F2FP.BF16.F32.PACK_AB R123, R123, R86 ;  /* 0x000000567b7b723e */ /* 0x000fe200000010ff */
[----:B------:R-:W-:Y:S01]  /*7a30*/  IMAD.MOV.U32 R5, RZ, RZ, R0 ;  /* 0x000000ffff057224 */ /* 0x000fe200078e0000 */
[----:B0-----:R-:W-:Y:S06]  /*7a40*/  @P2 BRA `(.L_x_14487) ;  /* 0xffffffe000e42947 */ /* 0x001fec000383ffff */
.L_x_14478:
[----:B------:R-:W-:Y:S06]  /*7a50*/  BAR.ARV 0x8, 0x200 ;  /* 0x0208000000007b1d */ /* 0x000fec0000002000 */
[----:B------:R-:W-:Y:S05]  /*7a60*/  @!P0 BRA `(.L_x_14488) ;  /* 0x0000000000048947 */ /* 0x000fea0003800000 */
[----:B------:R-:W-:Y:S01]  /*7a70*/  BPT.TRAP 0x1 ;  /* 0x000000040000795c */ /* 0x000fe20000300000 */
.L_x_14488:
[----:B------:R-:W-:Y:S01]  /*7a80*/  ULEA UR5, UR39, UR45, 0x3 ;  /* 0x0000002d27057291 */ /* 0x000fe2000f8e183f */
[----:B------:R-:W-:-:S05]  /*7a90*/  IMAD.U32 R4, RZ, RZ, UR37 ;  /* 0x00000025ff047e24 */ /* 0x000fca000f8e00ff */
[----:B------:R-:W-:-:S04]  /*7aa0*/  SHF.L.U32 R4, R4, 0x1f, RZ ;  /* 0x0000001f04047819 */ /* 0x000fc800000006ff */
[----:B------:R0:W1:Y:S01]  /*7ab0*/  SYNCS.PHASECHK.TRANS64.TRYWAIT P2, [UR5+0x16850], R4 ;  /* 0x01685004ff0075a7 */ /* 0x0000620008040145 */
[----:B------:R-:W-:Y:S05]  /*7ac0*/  @!P0 BRA `(.L_x_14489) ;  /* 0x0000000000048947 */ /* 0x000fea0003800000 */
[----:B------:R-:W-:Y:S01]  /*7ad0*/  BPT.TRAP 0x1 ;  /* 0x000000040000795c */ /* 0x000fe20000300000 */
.L_x_14489:
[----:B-1----:R-:W-:Y:S05]  /*7ae0*/  @P2 BRA `(.L_x_14490) ;  /* 0x0000000000082947 */ /* 0x002fea0003800000 */
[----:B------:R-:W1:Y:S02]  /*7af0*/  SYNCS.PHASECHK.TRANS64.TRYWAIT P0, [UR5+0x16850], R4 ;  /* 0x01685004ff0075a7 */ /* 0x000e640008000145 */
[----:B-1----:R-:W-:Y:S05]  /*7b00*/  @!P0 BRA `(.L_x_14491) ;  /* 0x0000005800c48947 */ /* 0x002fea0003800000 */
.L_x_14490:
[----:B------:R-:W-:Y:S01]  /*7b10*/  UIADD3 UR45, UR45, 0x400, URZ ;  /* 0x000004002d2d7890 */ /* 0x000fe2000fffe03f */
[----:B------:R-:W-:Y:S01]  /*7b20*/  WARPGROUP.ARRIVE ;  /* 0x00000000000079c5 */ /* 0x000fe20000000000 */
[----:B------:R-:W-:Y:S01]  /*7b30*/  UMOV UR7, 0x40000040 ;  /* 0x4000004000077882 */ /* 0x000fe20000000000 */
[----:B01----:R-:W0:Y:S01]  /*7b40*/  SHFL.BFLY PT, R4, R3, 0x2, 0x1f ;  /* 0x0c401f0003047f89 */ /* 0x003e2200000e0000 */
[----:B------:R-:W-:Y:S01]  /*7b50*/  USHF.R.U32.HI UR45, URZ, 0x4, UR45 ;  /* 0x000000043f2d7899 */ /* 0x000fe2000801162d */
[----:B------:R-:W-:Y:S01]  /*7b60*/  IMAD.U32 R11, RZ, RZ, UR5 ;  /* 0x00000005ff0b7e24 */ /* 0x000fe2000f8e00ff */
[----:B------:R-:W-:Y:S01]  /*7b70*/  UIADD3 UR36, UR36, 0x1, URZ ;  /* 0x0000000124247890 */ /* 0x000fe2000fffe03f */
[----:B------:R-:W1:Y:S01]  /*7b80*/  SHFL.BFLY PT, R5, R2, 0x2, 0x1f ;  /* 0x0c401f0002057f89 */ /* 0x000e6200000e0000 */
[----:B------:R-:W-:Y:S01]  /*7b90*/  ULOP3.LUT UR4, UR45, 0x3fff, URZ, 0xc0, !UPT ;  /* 0x00003fff2d047892 */ /* 0x000fe2000f8ec03f */
[----:B------:R-:W-:Y:S02]  /*7ba0*/  IMAD.U32 R12, RZ, RZ, UR23 ;  /* 0x00000017ff0c7e24 */ /* 0x000fe4000f8e00ff */
[----:B------:R-:W-:Y:S01]  /*7bb0*/  IMAD.MOV.U32 R27, RZ, RZ, -0x800000 ;  /* 0xff800000ff1b7424 */ /* 0x000fe200078e00ff */
[----:B------:R-:W-:Y:S01]  /*7bc0*/  ULEA UR4, UR39, UR4, 0xa ;  /* 0x0000000427047291 */ /* 0x000fe2000f8e503f */
[----:B------:R-:W-:Y:S01]  /*7bd0*/  IMAD.MOV.U32 R26, RZ, RZ, -0x800000 ;  /* 0xff800000ff1a7424 */ /* 0x000fe200078e00ff */
[----:B------:R-:W-:-:S04]  /*7be0*/  UIADD3 UR39, UR39, 0x1, URZ ;  /* 0x0000000127277890 */ /* 0x000fc8000fffe03f */
[----:B------:R-:W-:Y:S01]  /*7bf0*/  UISETP.NE.AND UP0, UPT, UR39, 0x2, UPT ;  /* 0x000000022700788c */ /* 0x000fe2000bf05270 */
[----:B------:R-:W-:Y:S02]  /*7c00*/  UMOV UR6, UR4 ;  /* 0x0000000400067c82 */ /* 0x000fe40008000000 */
[----:B------:R-:W-:Y:S01]  /*7c10*/  HGMMA.64x64x16.F32.BF16 R88, R148, gdesc[UR4].tnspB, R88, gsb0 ;  /* 0x40e0000494587df0 */ /* 0x000fe20008001858 */
[----:B------:R-:W-:Y:S01]  /*7c20*/  UIADD3 UR6, UR4, 0x80, URZ ;  /* 0x0000008004067890 */ /* 0x000fe2000fffe03f */
[----:B------:R-:W-:Y:S01]  /*7c30*/  UMOV UR7, 0x40000040 ;  /* 0x4000004000077882 */ /* 0x000fe20000000000 */
[----:B------:R-:W-:Y:S01]  /*7c40*/  USEL UR39, UR39, URZ, UP0 ;  /* 0x0000003f27277287 */ /* 0x000fe20008000000 */
[----:B0-----:R-:W-:Y:S01]  /*7c50*/  FADD.FTZ R4, R4, R3 ;  /* 0x0000000304047221 */ /* 0x001fe20000010000 */
[----:B------:R-:W-:Y:S02]  /*7c60*/  IMAD.U32 R3, RZ, RZ, UR23 ;  /* 0x00000017ff037e24 */ /* 0x000fe4000f8e00ff */
[----:B-1----:R-:W-:Y:S01]  /*7c70*/  FADD.FTZ R7, R5, R2 ;  /* 0x0000000205077221 */ /* 0x002fe20000010000 */
[----:B------:R-:W-:Y:S01]  /*7c80*/  IMAD.MOV.U32 R2, RZ, RZ, RZ ;  /* 0x000000ffff027224 */ /* 0x000fe200078e00ff */
[----:B------:R-:W0:Y:S04]  /*7c90*/  SHFL.BFLY PT, R5, R4, 0x1, 0x1f ;  /* 0x0c201f0004057f89 */ /* 0x000e2800000e0000 */
[----:B------:R-:W1:Y:S01]  /*7ca0*/  SHFL.BFLY PT, R8, R7, 0x1, 0x1f ;  /* 0x0c201f0007087f89 */ /* 0x000e6200000e0000 */
[----:B0-----:R-:W-:Y:S01]  /*7cb0*/  FADD.FTZ R9, R4, R5 ;  /* 0x0000000504097221 */ /* 0x001fe20000010000 */
[----:B-1----:R-:W-:-:S04]  /*7cc0*/  FADD.FTZ R10, R7, R8 ;  /* 0x00000008070a7221 */ /* 0x002fc80000010000 */
[----:B------:R-:W-:Y:S01]  /*7cd0*/  FSETP.NE.FTZ.AND P0, PT, R9, RZ, PT ;  /* 0x000000ff0900720b */ /* 0x000fe20003f15000 */
[----:B------:R-:W-:Y:S01]  /*7ce0*/  IMAD.MOV.U32 R7, RZ, RZ, RZ ;  /* 0x000000ffff077224 */ /* 0x000fe200078e00ff */
[----:B------:R-:W-:-:S11]  /*7cf0*/  FSETP.NE.FTZ.AND P2, PT, R10, RZ, PT ;  /* 0x000000ff0a00720b */ /* 0x000fd60003f55000 */
[----:B------:R-:W0:Y:S01]  /*7d00*/  @P0 MUFU.LG2 R5, R9 ;  /* 0x0000000900050308 */ /* 0x000e220000000c00 */
[----:B------:R-:W-:Y:S01]  /*7d10*/  @P0 FMUL.FTZ R3, R3, 0.69314718246459960938 ;  /* 0x3f31721803030820 */ /* 0x000fe20000410000 */
[----:B------:R-:W-:-:S06]  /*7d20*/  @P2 FMUL.FTZ R12, R12, 0.69314718246459960938 ;  /* 0x3f3172180c0c2820 */ /* 0x000fcc0000410000 */
        /* <DEDUP_REMOVED lines=8> */
[----:B-1----:R-:W-:Y:S01]  /*7db0*/  @P2 FMUL.FTZ R5, R8, 0.69314718246459960938 ;  /* 0x3f31721808052820 */ /* 0x002fe20000410000 */
[----:B------:R-:W-:-:S03]  /*7dc0*/  @!P1 VIADD R8, R11, 0x16860 ;  /* 0x000168600b089836 */ /* 0x000fc60000000000 */
[----:B------:R-:W-:Y:S01]  /*7dd0*/  @P2 FFMA.FTZ R26, R12, R0, R5 ;  /* 0x000000000c1a2223 */ /* 0x000fe20000010005 */
[----:B------:R-:W-:Y:S01]  /*7de0*/  HGMMA.64x64x16.F32.BF16 R88, R144, gdesc[UR4].tnspB, R88, gsb0 ;  /* 0x40e0000490587df0 */ /* 0x000fe20008001858 */
[----:B------:R-:W-:Y:S01]  /*7df0*/  UIADD3 UR6, UR4, 0x100, URZ ;  /* 0x0000010004067890 */ /* 0x000fe2000fffe03f */
[----:B------:R-:W-:Y:S01]  /*7e00*/  @!P1 PRMT R8, RZ, 0x654, R8 ;  /* 0x00000654ff089816 */ /* 0x000fe20000000008 */
        /* <DEDUP_REMOVED lines=66> */
.L_x_14461:
        /* <DEDUP_REMOVED lines=9> */
[----:B------:R-:W0:Y:S01]  /*82c0*/  LDC R32, c[0x0][0xbe8] ;  /* 0x0002fa00ff207b82 */ /* 0x000e220000000800 */
[----:B------:R-:W1:Y:S01]  /*82d0*/  S2R R5, SR_SWINHI ;  /* 0x0000000000057919 */ /* 0x000e620000002f00 */
[----:B------:R-:W-:Y:S01]  /*82e0*/  USHF.R.S32.HI UR12, URZ, 0x1f, UR43 ;  /* 0x0000001f3f0c7899 */ /* 0x000fe2000801142b */
[----:B------:R-:W-:Y:S01]  /*82f0*/  VIADD R37, R17, UR41 ;  /* 0x0000002911257c36 */ /* 0x000fe20008000000 */
[----:B------:R-:W-:Y:S01]  /*8300*/  ULDC.64 UR8, c[0x0][0xb90] ;  /* 0x0002e40000087ab9 */ /* 0x000fe20000000a00 */
[----:B------:R-:W-:Y:S01]  /*8310*/  USHF.R.S32.HI UR13, URZ, 0x1f, UR42 ;  /* 0x0000001f3f0d7899 */ /* 0x000fe2000801142a */
[----:B------:R-:W-:Y:S01]  /*8320*/  F2FP.BF16.F32.PACK_AB R112, R113, R112 ;  /* 0x000000707170723e */ /* 0x000fe200000010ff */
[----:B------:R-:W-:Y:S01]  /*8330*/  UIMAD UR5, UR12, UR8, URZ ;  /* 0x000000080c0572a4 */ /* 0x000fe2000f8e023f */
[----:B------:R-:W-:Y:S01]  /*8340*/  IMAD.MOV.U32 R28, RZ, RZ, R37 ;  /* 0x000000ffff1c7224 */ /* 0x000fe200078e0025 */
        /* <DEDUP_REMOVED lines=13> */
[----:B------:R-:W-:Y:S01]  /*8420*/  F2FP.BF16.F32.PACK_AB R115, R119, R118 ;  /* 0x000000767773723e */ /* 0x000fe200000010ff */
[----:B------:R-:W-:Y:S01]  /*8430*/  ULDC UR5, c[0x0][0xa88] ;  /* 0x0002a20000057ab9 */ /* 0x000fe20000000800 */
[----:B------:R-:W-:Y:S01]  /*8440*/  BAR.SYNC.DEFER_BLOCKING 0x1, 0x180 ;  /* 0x0046000000007b1d */ /* 0x000fe20000010000 */
[----:B0-----:R-:W-:Y:S01]  /*8450*/  ISETP.NE.AND P1, PT, R32, 0x1, PT ;  /* 0x000000012000780c */ /* 0x001fe20003f25270 */
[----:B------:R-:W-:-:S04]  /*8460*/  IMAD.U32 R34, RZ, RZ, UR8 ;  /* 0x00000008ff227e24 */ /* 0x000fc8000f8e00ff */
[----:B------:R-:W-:Y:S01]  /*8470*/  ULDC.64 UR8, c[0x0][0xae8] ;  /* 0x0002ba0000087ab9 */ /* 0x000fe20000000a00 */
[----:B------:R-:W-:Y:S01]  /*8480*/  ULDC.64 UR10, c[0x0][0xaf0] ;  /* 0x0002bc00000a7ab9 */ /* 0x000fe20000000a00 */
[----:B------:R-:W-:Y:S02]  /*8490*/  MOV R2, R0 ;  /* 0x0000000000027202 */ /* 0x000fe40000000f00 */
[----:B-1----:R-:W-:Y:S01]  /*84a0*/  MOV R3, R5 ;  /* 0x0000000500037202 */ /* 0x002fe20000000f00 */
[----:B------:R-:W-:-:S03]  /*84b0*/  IMAD R5, R22, 0x40, R19 ;  /* 0x0000004016057824 */ /* 0x000fc600078e0213 */
[----:B------:R-:W0:Y:S01]  /*84c0*/  @P1 LDC R20, c[0x0][0xbec] ;  /* 0x0002fb00ff141b82 */ /* 0x000e220000000800 */
[----:B------:R-:W-:-:S04]  /*84d0*/  IMAD.WIDE R10, R155, 0x2, R2 ;  /* 0x000000029b0a7825 */ /* 0x000fc800078e0202 */
[----:B------:R-:W-:Y:S01]  /*84e0*/  IMAD.WIDE R2, R5, 0x2, R2 ;  /* 0x0000000205027825 */ /* 0x000fe200078e0202 */
[C---:B------:R-:W-:Y:S02]  /*84f0*/  LOP3.LUT R4, R10.reuse, 0x380, RZ, 0xc0, !PT ;  /* 0x000003800a047812 */ /* 0x040fe400078ec0ff */
[----:B------:R-:W1:Y:S01]  /*8500*/  @P1 LDC R35, c[0x0][0xbf0] ;  /* 0x0002fc00ff231b82 */ /* 0x000e620000000800 */
[----:B------:R-:W-:Y:S02]  /*8510*/  IADD3 R33, P0, R10, 0x60, RZ ;  /* 0x000000600a217810 */ /* 0x000fe40007f1e0ff */
[----:B------:R-:W-:Y:S02]  /*8520*/  SHF.R.U64 R5, R4, 0x3, RZ ;  /* 0x0000000304057819 */ /* 0x000fe400000012ff */
[----:B------:R-:W-:Y:S01]  /*8530*/  LOP3.LUT R4, R33, 0x380, RZ, 0xc0, !PT ;  /* 0x0000038021047812 */ /* 0x000fe200078ec0ff */
[----:B------:R-:W-:Y:S01]  /*8540*/  IMAD.X R9, RZ, RZ, R11, P0 ;  /* 0x000000ffff097224 */ /* 0x000fe200000e060b */
[----:B------:R-:W-:-:S02]  /*8550*/  IADD3 R31, P2, R10, 0x40, RZ ;  /* 0x000000400a1f7810 */ /* 0x000fc40007f5e0ff */
[----:B------:R-:W-:Y:S02]  /*8560*/  SHF.R.U64 R4, R4, 0x3, RZ ;  /* 0x0000000304047819 */ /* 0x000fe400000012ff */
[----:B------:R-:W-:Y:S01]  /*8570*/  IADD3 R29, P3, R10, 0x20, RZ ;  /* 0x000000200a1d7810 */ /* 0x000fe20007f7e0ff */
[----:B------:R-:W-:Y:S01]  /*8580*/  IMAD.X R7, RZ, RZ, R11, P2 ;  /* 0x000000ffff077224 */ /* 0x000fe200010e060b */
[----:B------:R-:W-:Y:S02]  /*8590*/  LOP3.LUT R6, R31, 0x380, RZ, 0xc0, !PT ;  /* 0x000003801f067812 */ /* 0x000fe400078ec0ff */
[----:B------:R-:W-:Y:S01]  /*85a0*/  LOP3.LUT R8, R4, R33, RZ, 0x3c, !PT ;  /* 0x0000002104087212 */ /* 0x000fe200078e3cff */
[----:B0-----:R-:W-:Y:S01]  /*85b0*/  @P1 IMAD.HI.U32 R20, R37, R20, RZ ;  /* 0x0000001425141227 */ /* 0x001fe200078e00ff */
[----:B------:R-:W-:Y:S02]  /*85c0*/  SHF.R.U64 R6, R6, 0x3, RZ ;  /* 0x0000000306067819 */ /* 0x000fe400000012ff */
[----:B------:R-:W-:-:S02]  /*85d0*/  LOP3.LUT R4, R29, 0x380, RZ, 0xc0, !PT ;  /* 0x000003801d047812 */ /* 0x000fc400078ec0ff */
[----:B------:R-:W-:Y:S02]  /*85e0*/  LOP3.LUT R6, R6, R31, RZ, 0x3c, !PT ;  /* 0x0000001f06067212 */ /* 0x000fe400078e3cff */
[----:B------:R-:W-:Y:S02]  /*85f0*/  SHF.R.U64 R4, R4, 0x3, RZ ;  /* 0x0000000304047819 */ /* 0x000fe400000012ff */
[----:B------:R-:W-:Y:S02]  /*8600*/  IADD3 R31, P2, R2, 0x3000, RZ ;  /* 0x00003000021f7810 */ /* 0x000fe40007f5e0ff */
[----:B------:R-:W-:Y:S02]  /*8610*/  LOP3.LUT R4, R4, R29, RZ, 0x3c, !PT ;  /* 0x0000001d04047212 */ /* 0x000fe400078e3cff */
[----:B------:R-:W-:Y:S01]  /*8620*/  LOP3.LUT R29, R31, 0x380, RZ, 0xc0, !PT ;  /* 0x000003801f1d7812 */ /* 0x000fe200078ec0ff */
[----:B------:R-:W-:Y:S01]  /*8630*/  IMAD.X R21, RZ, RZ, R3, P2 ;  /* 0x000000ffff157224 */ /* 0x000fe200010e0603 */
[----:B-1----:R-:W-:-:S02]  /*8640*/  @P1 SHF.R.U32.HI R28, RZ, R35, R20 ;  /* 0x00000023ff1c1219 */ /* 0x002fc40000011614 */
[----:B------:R-:W-:Y:S02]  /*8650*/  SHF.R.U64 R20, R29, 0x3, RZ ;  /* 0x000000031d147819 */ /* 0x000fe400000012ff */
[----:B------:R-:W-:Y:S01]  /*8660*/  LOP3.LUT R10, R5, R10, RZ, 0x3c, !PT ;  /* 0x0000000a050a7212 */ /* 0x000fe200078e3cff */
[--C-:B------:R-:W-:Y:S01]  /*8670*/  IMAD.MOV R29, RZ, RZ, -R28.reuse ;  /* 0x000000ffff1d7224 */ /* 0x100fe200078e0a1c */
[----:B------:R-:W-:Y:S01]  /*8680*/  LOP3.LUT R20, R20, R31, RZ, 0x3c, !PT ;  /* 0x0000001f14147212 */ /* 0x000fe200078e3cff */
[----:B------:R-:W-:Y:S01]  /*8690*/  IMAD.X R5, RZ, RZ, R11, P3 ;  /* 0x000000ffff057224 */ /* 0x000fe200018e060b */
[----:B------:R-:W-:Y:S01]  /*86a0*/  MOV R31, R10 ;  /* 0x0000000a001f7202 */ /* 0x000fe20000000f00 */
[----:B------:R-:W-:Y:S01]  /*86b0*/  IMAD R29, R32, R29, R37 ;  /* 0x0000001d201d7224 */ /* 0x000fe200078e0225 */
[----:B------:R-:W-:Y:S02]  /*86c0*/  SHF.R.S32.HI R11, RZ, 0x1f, R28 ;  /* 0x0000001fff0b7819 */ /* 0x000fe4000001141c */
[----:B------:R-:W-:-:S02]  /*86d0*/  IADD3 R10, P0, R28, UR6, RZ ;  /* 0x000000061c0a7c10 */ /* 0x000fc4000ff1e0ff */
[----:B------:R-:W-:Y:S02]  /*86e0*/  IADD3 R33, P3, R2, 0x1800, RZ ;  /* 0x0000180002217810 */ /* 0x000fe40007f7e0ff */
[----:B------:R-:W-:Y:S02]  /*86f0*/  SHF.R.S32.HI R30, RZ, 0x1f, R29 ;  /* 0x0000001fff1e7819 */ /* 0x000fe4000001141d */
[----:B------:R-:W-:Y:S01]  /*8700*/  IADD3.X R11, R11, UR7, R34, P0, !PT ;  /* 0x000000070b0b7c10 */ /* 0x000fe200087fe422 */
[----:B------:R-:W-:Y:S01]  /*8710*/  ULDC.64 UR6, c[0x0][0xb88] ;  /* 0x0002e20000067ab9 */ /* 0x000fe20000000a00 */
[----:B------:R-:W-:Y:S01]  /*8720*/  LOP3.LUT R24, R33, 0x380, RZ, 0xc0, !PT ;  /* 0x0000038021187812 */ /* 0x000fe200078ec0ff */
[----:B------:R-:W-:Y:S01]  /*8730*/  IMAD.X R25, RZ, RZ, R3, P3 ;  /* 0x000000ffff197224 */ /* 0x000fe200018e0603 */
[----:B------:R-:W-:Y:S01]  /*8740*/  MOV R28, R8 ;  /* 0x00000008001c7202 */ /* 0x000fe20000000f00 */
[----:B------:R-:W-:Y:S01]  /*8750*/  IMAD R8, R30, UR6, RZ ;  /* 0x000000061e087c24 */ /* 0x000fe2000f8e02ff */
[----:B------:R-:W-:Y:S01]  /*8760*/  MOV R30, R6 ;  /* 0x00000006001e7202 */ /* 0x000fe20000000f00 */
[----:B------:R-:W-:Y:S01]  /*8770*/  IMAD.WIDE.U32 R6, R29, UR6, R10 ;  /* 0x000000061d067c25 */ /* 0x000fe2000f8e000a */
[----:B------:R-:W-:-:S02]  /*8780*/  SHF.R.U64 R24, R24, 0x3, RZ ;  /* 0x0000000318187819 */ /* 0x000fc400000012ff */
[----:B------:R-:W-:Y:S01]  /*8790*/  LOP3.LUT P0, RZ, R152, 0x3, RZ, 0xc0, !PT ;  /* 0x0000000398ff7812 */ /* 0x000fe2000780c0ff */
[----:B------:R-:W-:Y:S01]  /*87a0*/  IMAD R29, R29, UR7, R8 ;  /* 0x000000071d1d7c24 */ /* 0x000fe2000f8e0208 */
[----:B------:R-:W-:Y:S01]  /*87b0*/  LOP3.LUT R24, R24, R33, RZ, 0x3c, !PT ;  /* 0x0000002118187212 */ /* 0x000fe200078e3cff */
[----:B------:R-:W-:Y:S01]  /*87c0*/  VIADD R10, R154, UR41 ;  /* 0x000000299a0a7c36 */ /* 0x000fe20008000000 */
[----:B------:R-:W-:Y:S01]  /*87d0*/  ULDC.64 UR6, c[0x0][0xb50] ;  /* 0x0002d40000067ab9 */ /* 0x000fe20000000a00 */
[----:B------:R-:W-:Y:S01]  /*87e0*/  IMAD R33, R32, UR5, RZ ;  /* 0x0000000520217c24 */ /* 0x000fe2000f8e02ff */
[----:B------:R-:W-:Y:S01]  /*87f0*/  LEA R34, P5, R6, UR6, 0x2 ;  /* 0x0000000606227c11 */ /* 0x000fe2000f8a10ff */
[----:B------:R-:W-:Y:S01]  /*8800*/  IMAD.IADD R7, R7, 0x1, R29 ;  /* 0x0000000107077824 */ /* 0x000fe200078e021d */
[----:B------:R-:W-:Y:S01]  /*8810*/  MOV R29, R4 ;  /* 0x00000004001d7202 */ /* 0x000fe20000000f00 */
[C---:B------:R-:W-:Y:S01]  /*8820*/  VIADD R8, R10.reuse, 0x8 ;  /* 0x000000080a087836 */ /* 0x040fe20000000000 */
[----:B------:R-:W-:Y:S01]  /*8830*/  ISETP.GE.OR P4, PT, R10, R33, P0 ;  /* 0x000000210a00720c */ /* 0x000fe20000786670 */
[----:B------:R-:W-:Y:S01]  /*8840*/  SHFL.IDX PT, R36, R34, RZ, 0x1c1f ;  /* 0x001c1fff22247589 */ /* 0x000fe200000e0000 */
[----:B------:R-:W-:-:S02]  /*8850*/  LEA.HI.X R35, R6, UR7, R7, 0x2, P5 ;  /* 0x0000000706237c11 */ /* 0x000fc4000a8f1407 */
[----:B------:R-:W-:Y:S01]  /*8860*/  ISETP.GE.OR P0, PT, R8, R33, P0 ;  /* 0x000000210800720c */ /* 0x000fe20000706670 */
[----:B------:R-:W-:Y:S01]  /*8870*/  SHFL.IDX PT, R38, R34, 0x1, 0x1c1f ;  /* 0x003c1f0022267f89 */ /* 0x000fe200000e0000 */
[----:B------:R-:W-:Y:S02]  /*8880*/  F2FP.BF16.F32.PACK_AB R4, R89, R88 ;  /* 0x000000585904723e */ /* 0x000fe400000010ff */
[----:B------:R-:W-:Y:S01]  /*8890*/  F2FP.BF16.F32.PACK_AB R5, R91, R90 ;  /* 0x0000005a5b05723e */ /* 0x000fe200000010ff */
[----:B------:R-:W0:Y:S01]  /*88a0*/  SHFL.IDX PT, R37, R35, RZ, 0x1c1f ;  /* 0x001c1fff23257589 */ /* 0x000e2200000e0000 */
[----:B------:R-:W-:Y:S02]  /*88b0*/  F2FP.BF16.F32.PACK_AB R6, R93, R92 ;  /* 0x0000005c5d06723e */ /* 0x000fe400000010ff */
[----:B------:R-:W-:Y:S01]  /*88c0*/  F2FP.BF16.F32.PACK_AB R7, R95, R94 ;  /* 0x0000005e5f07723e */ /* 0x000fe200000010ff */
[----:B------:R1:W2:Y:S01]  /*88d0*/  SHFL.IDX PT, R39, R35, 0x1, 0x1c1f ;  /* 0x003c1f0023277f89 */ /* 0x0002a200000e0000 */
[----:B------:R-:W-:-:S02]  /*88e0*/  F2FP.BF16.F32.PACK_AB R8, R97, R96 ;  /* 0x000000606108723e */ /* 0x000fc400000010ff */
[----:B------:R-:W-:Y:S01]  /*88f0*/  F2FP.BF16.F32.PACK_AB R9, R99, R98 ;  /* 0x000000626309723e */ /* 0x000fe200000010ff */
[----:B------:R3:W-:Y:S01]  /*8900*/  STSM.16.M88.4 [R31], R4 ;  /* 0x000000041f007844 */ /* 0x0007e20000000200 */
[----:B------:R-:W-:Y:S02]  /*8910*/  F2FP.BF16.F32.PACK_AB R10, R101, R100 ;  /* 0x00000064650a723e */ /* 0x000fe400000010ff */
[----:B------:R-:W-:Y:S02]  /*8920*/  F2FP.BF16.F32.PACK_AB R11, R103, R102 ;  /* 0x00000066670b723e */ /* 0x000fe400000010ff */
[----:B-1----:R-:W-:-:S03]  /*8930*/  LOP3.LUT R35, R2, 0x380, RZ, 0xc0, !PT ;  /* 0x0000038002237812 */ /* 0x002fc600078ec0ff */
[----:B------:R1:W-:Y:S01]  /*8940*/  STSM.16.M88.4 [R29], R8 ;  /* 0x000000081d007844 */ /* 0x0003e20000000200 */
[----:B------:R-:W-:-:S03]  /*8950*/  SHF.R.U64 R35, R35, 0x3, RZ ;  /* 0x0000000323237819 */ /* 0x000fc600000012ff */
[----:B------:R-:W-:Y:S01]  /*8960*/  STSM.16.M88.4 [R30], R12 ;  /* 0x0000000c1e007844 */ /* 0x000fe20000000200 */
[----:B------:R-:W-:Y:S01]  /*8970*/  LOP3.LUT R34, R35, R2, RZ, 0x3c, !PT ;  /* 0x0000000223227212 */ /* 0x000fe200078e3cff */
[----:B------:R-:W-:Y:S02]  /*8980*/  IMAD.MOV.U32 R35, RZ, RZ, R3 ;  /* 0x000000ffff237224 */ /* 0x000fe400078e0003 */
[----:B------:R-:W-:Y:S01]  /*8990*/  STSM.16.M88.4 [R28], R112 ;  /* 0x000000701c007844 */ /* 0x000fe20000000200 */
[----:B------:R-:W-:Y:S06]  /*89a0*/  BAR.SYNC.DEFER_BLOCKING 0x1, 0x180 ;  /* 0x0046000000007b1d */ /* 0x000fec0000010000 */
[----:B0-----:R0:W-:Y:S04]  /*89b0*/  @!P4 ST.E desc[UR46][R36.64], R27 ;  /* 0x0000001b2400c985 */ /* 0x0011e8000c10192e */
[----:B--2---:R2:W-:Y:S04]  /*89c0*/  @!P0 ST.E desc[UR46][R38.64], R26 ;  /* 0x0000001a26008985 */ /* 0x0045e8000c10192e */
[----:B---3--:R-:W3:Y:S04]  /*89d0*/  LD.E.128 R4, desc[UR46][R34.64] ;  /* 0x0000002e22047980 */ /* 0x008ee8000c101d00 */
[----:B-1----:R1:W4:Y:S01]  /*89e0*/  LD.E.128 R8, desc[UR46][R24.64] ;  /* 0x0000002e18087980 */ /* 0x002322000c101d00 */
[----:B0-----:R-:W0:Y:S03]  /*89f0*/  @P1 LDC R27, c[0x0][0xbf0] ;  /* 0x0002fc00ff1b1b82 */ /* 0x001e260000000800 */
[----:B------:R2:W4:Y:S01]  /*8a00*/  LD.E.128 R28, desc[UR46][R20.64] ;  /* 0x0000002e141c7980 */ /* 0x000522000c101d00 */
[----:B------:R-:W-:-:S04]  /*8a10*/  IADD3 R15, P0, R2, 0x4800, RZ ;  /* 0x00004800020f7810 */ /* 0x000fc80007f1e0ff */
[----:B------:R-:W-:Y:S01]  /*8a20*/  LOP3.LUT R2, R15, 0x380, RZ, 0xc0, !PT ;  /* 0x000003800f027812 */ /* 0x000fe200078ec0ff */
[----:B------:R-:W-:Y:S02]  /*8a30*/  IMAD.X R13, RZ, RZ, R3, P0 ;  /* 0x000000ffff0d7224 */ /* 0x000fe400000e0603 */
[----:B------:R-:W0:Y:S01]  /*8a40*/  @P1 LDC R3, c[0x0][0xbec] ;  /* 0x0002fb00ff031b82 */ /* 0x000e220000000800 */
[----:B------:R-:W-:Y:S01]  /*8a50*/  SHF.R.U64 R2, R2, 0x3, RZ ;  /* 0x0000000302027819 */ /* 0x000fe200000012ff */
[----:B------:R-:W-:-:S03]  /*8a60*/  UIMAD UR5, UR12, UR8, URZ ;  /* 0x000000080c0572a4 */ /* 0x000fc6000f8e023f */
[----:B------:R-:W-:Y:S01]  /*8a70*/  LOP3.LUT R12, R2, R15, RZ, 0x3c, !PT ;  /* 0x0000000f020c7212 */ /* 0x000fe200078e3cff */
[----:B------:R-:W-:Y:S01]  /*8a80*/  IMAD R2, R18, 0x30, R22 ;  /* 0x0000003012027824 */ /* 0x000fe200078e0216 */
[----:B------:R-:W-:-:S03]  /*8a90*/  UIMAD.WIDE.U32 UR6, UR43, UR8, URZ ;  /* 0x000000082b0672a5 */ /* 0x000fc6000f8e003f */
[----:B-1----:R-:W-:Y:S01]  /*8aa0*/  VIADD R24, R2, UR41 ;  /* 0x0000002902187c36 */ /* 0x002fe20008000000 */
[----:B------:R-:W-:Y:S01]  /*8ab0*/  UIMAD UR5, UR43, UR9, UR5 ;  /* 0x000000092b0572a4 */ /* 0x000fe2000f8e0205 */
[----:B------:R-:W5:Y:S01]  /*8ac0*/  LD.E.128 R12, desc[UR46][R12.64] ;  /* 0x0000002e0c0c7980 */ /* 0x000f62000c101d00 */
[----:B------:R-:W-:Y:S01]  /*8ad0*/  UIMAD UR8, UR13, UR10, URZ ;  /* 0x0000000a0d0872a4 */ /* 0x000fe2000f8e023f */
[----:B--2---:R-:W-:Y:S01]  /*8ae0*/  IMAD.MOV.U32 R21, RZ, RZ, R24 ;  /* 0x000000ffff157224 */ /* 0x004fe200078e0018 */
[----:B------:R-:W-:Y:S01]  /*8af0*/  UIADD3 UR7, UR7, UR5, URZ ;  /* 0x0000000507077290 */ /* 0x000fe2000fffe03f */
[----:B------:R-:W-:Y:S01]  /*8b00*/  @!PT LDS RZ, [RZ] ;  /* 0x00000000fffff984 */ /* 0x000fe20000000800 */
[----:B------:R-:W-:Y:S01]  /*8b10*/  @!PT LDS RZ, [RZ] ;  /* 0x00000000fffff984 */ /* 0x000fe20000000800 */
[----:B------:R-:W-:Y:S01]  /*8b20*/  @!PT LDS RZ, [RZ] ;  /* 0x00000000fffff984 */ /* 0x000fe20000000800 */
[----:B------:R-:W-:Y:S01]  /*8b30*/  @!PT LDS RZ, [RZ] ;  /* 0x00000000fffff984 */ /* 0x000fe20000000800 */
[----:B------:R1:W-:Y:S06]  /*8b40*/  MEMBAR.ALL.CTA ;  /* 0x0000000000007992 */ /* 0x0003ec0000008000 */
[----:B-1----:R-:W1:Y:S01]  /*8b50*/  FENCE.VIEW.ASYNC.S ;  /* 0x00000000000073c6 */ /* 0x002e620000000000 */
[----:B------:R-:W-:Y:S01]  /*8b60*/  UIMAD UR5, UR42, UR11, UR8 ;  /* 0x0000000b2a0572a4 */ /* 0x000fe2000f8e0208 */
[----:B------:R-:W-:Y:S01]  /*8b70*/  VIADD R0, R0, 0x16820 ;  /* 0x0001682000007836 */ /* 0x000fe20000000000 */
[----:B------:R-:W-:-:S03]  /*8b80*/  UIMAD.WIDE.U32 UR42, UR42, UR10, UR6 ;  /* 0x0000000a2a2a72a5 */ /* 0x000fc6000f8e0006 */
[----:B------:R-:W-:Y:S01]  /*8b90*/  ULDC.64 UR6, c[0x0][0xae0] ;  /* 0x0002b80000067ab9 */ /* 0x000fe20000000a00 */
[----:B------:R-:W-:Y:S01]  /*8ba0*/  UIADD3 UR5, UR43, UR5, URZ ;  /* 0x000000052b057290 */ /* 0x000fe2000fffe03f */
[----:B0-----:R-:W-:Y:S01]  /*8bb0*/  @P1 IMAD.HI.U32 R2, R24, R3, RZ ;  /* 0x0000000318021227 */ /* 0x001fe200078e00ff */
[----:B------:R-:W-:-:S03]  /*8bc0*/  PRMT R0, RZ, 0x654, R0 ;  /* 0x00000654ff007816 */ /* 0x000fc60000000000 */
[----:B------:R-:W-:Y:S01]  /*8bd0*/  IMAD.U32 R3, RZ, RZ, UR43 ;  /* 0x0000002bff037e24 */ /* 0x000fe2000f8e00ff */
[----:B------:R-:W-:Y:S01]  /*8be0*/  @P1 SHF.R.U32.HI R21, RZ, R27, R2 ;  /* 0x0000001bff151219 */ /* 0x000fe20000011602 */
[----:B------:R-:W-:Y:S02]  /*8bf0*/  IMAD.U32 R2, RZ, RZ, UR42 ;  /* 0x0000002aff027e24 */ /* 0x000fe4000f8e00ff */
[----:B------:R-:W-:Y:S01]  /*8c00*/  IMAD.U32 R3, RZ, RZ, UR5 ;  /* 0x00000005ff037e24 */ /* 0x000fe2000f8e00ff */
[--C-:B------:R-:W-:Y:S01]  /*8c10*/  SHF.R.S32.HI R20, RZ, 0x1f, R21.reuse ;  /* 0x0000001fff147819 */ /* 0x100fe20000011415 */
[----:B------:R-:W-:Y:S01]  /*8c20*/  IMAD.MOV R25, RZ, RZ, -R21 ;  /* 0x000000ffff197224 */ /* 0x000fe200078e0a15 */
[----:B------:R-:W-:Y:S01]  /*8c30*/  ULDC UR5, c[0x0][0xac8] ;  /* 0x0002b20000057ab9 */ /* 0x000fe20000000800 */
[----:B------:R-:W-:-:S04]  /*8c40*/  IMAD.WIDE.U32 R2, R21, UR6, R2 ;  /* 0x0000000615027c25 */ /* 0x000fc8000f8e0002 */
[----:B------:R-:W-:Y:S01]  /*8c50*/  IMAD R20, R20, UR6, RZ ;  /* 0x0000000614147c24 */ /* 0x000fe2000f8e02ff */
[----:B-1----:R0:W-:Y:S01]  /*8c60*/  SYNCS.ARRIVE.TRANS64.RED.A1T0 RZ, [R0+URZ], RZ ;  /* 0x000000ff00ff79a7 */ /* 0x0021e2000810043f */
[----:B------:R-:W-:Y:S02]  /*8c70*/  IMAD R25, R32, R25, R24 ;  /* 0x0000001920197224 */ /* 0x000fe400078e0218 */
[----:B------:R-:W-:Y:S01]  /*8c80*/  IMAD R27, R21, UR7, R20 ;  /* 0x00000007151b7c24 */ /* 0x000fe2000f8e0214 */
[----:B------:R-:W-:Y:S01]  /*8c90*/  ULDC.64 UR6, c[0x0][0xad8] ;  /* 0x0002b60000067ab9 */ /* 0x000fe20000000a00 */
[----:B------:R-:W-:Y:S01]  /*8ca0*/  VIADD R32, R22, UR41 ;  /* 0x0000002916207c36 */ /* 0x000fe20008000000 */
        /* <DEDUP_REMOVED lines=19> */
[----:B------:R-:W2:Y:S01]  /*8de0*/  SHFL.IDX PT, R3, R27, RZ, 0x181f ;  /* 0x00181fff1b037589 */ /* 0x000ea200000e0000 */
[----:B------:R-:W-:-:S03]  /*8df0*/  ISETP.GE.OR P0, PT, R0, R33, P0 ;  /* 0x000000210000720c */ /* 0x000fc60000706670 */
[----:B------:R-:W2:Y:S04]  /*8e00*/  SHFL.IDX PT, R21, R27, 0x1, 0x181f ;  /* 0x00381f001b157f89 */ /* 0x000ea800000e0000 */
[----:B------:R-:W2:Y:S01]  /*8e10*/  SHFL.IDX PT, R25, R27, 0x2, 0x181f ;  /* 0x00581f001b197f89 */ /* 0x000ea200000e0000 */
[----:B0-----:R-:W-:-:S03]  /*8e20*/  @!P1 LEA R2, P4, R19, R24, 0x1 ;  /* 0x0000001813029211 */ /* 0x001fc600078808ff */
[----:B------:R-:W0:Y:S01]  /*8e30*/  SHFL.IDX PT, R26, R26, 0x3, 0x181f ;  /* 0x00781f001a1a7f89 */ /* 0x000e2200000e0000 */
[----:B-1----:R-:W-:-:S03]  /*8e40*/  @!P2 LEA R20, P5, R19, R34, 0x1 ;  /* 0x000000221314a211 */ /* 0x002fc600078a08ff */
[----:B------:R-:W1:Y:S01]  /*8e50*/  SHFL.IDX PT, R27, R27, 0x3, 0x181f ;  /* 0x00781f001b1b7f89 */ /* 0x000e6200000e0000 */
[C---:B--2---:R-:W-:Y:S02]  /*8e60*/  @!P3 LEA R24, P6, R19.reuse, R36, 0x1 ;  /* 0x000000241318b211 */ /* 0x044fe400078c08ff */
[C-C-:B------:R-:W-:Y:S02]  /*8e70*/  @!P1 LEA.HI.X R3, R19.reuse, R3, R156.reuse, 0x1, P4 ;  /* 0x0000000313039211 */ /* 0x140fe400020f0c9c */
[C-C-:B------:R-:W-:Y:S02]  /*8e80*/  @!P2 LEA.HI.X R21, R19.reuse, R21, R156.reuse, 0x1, P5 ;  /* 0x000000151315a211 */ /* 0x140fe400028f0c9c */
[----:B------:R-:W-:Y:S01]  /*8e90*/  @!P3 LEA.HI.X R25, R19, R25, R156, 0x1, P6 ;  /* 0x000000191319b211 */ /* 0x000fe200030f0c9c */
[----:B---3--:R2:W-:Y:S04]  /*8ea0*/  @!P1 ST.E.128 desc[UR46][R2.64], R4 ;  /* 0x0000000402009985 */ /* 0x0085e8000c101d2e */
[----:B----4-:R2:W-:Y:S04]  /*8eb0*/  @!P2 ST.E.128 desc[UR46][R20.64], R8 ;  /* 0x000000081400a985 */ /* 0x0105e8000c101d2e */
[----:B------:R2:W-:Y:S01]  /*8ec0*/  @!P3 ST.E.128 desc[UR46][R24.64], R28 ;  /* 0x0000001c1800b985 */ /* 0x0005e2000c101d2e */
[----:B01----:R-:W-:Y:S05]  /*8ed0*/  @P0 BRA `(.L_x_14494) ;  /* 0x0000000400e40947 */ /* 0x003fea0003800000 */
[----:B--2---:R-:W-:-:S04]  /*8ee0*/  LEA R2, P0, R19, R26, 0x1 ;  /* 0x0000001a13027211 */ /* 0x004fc800078008ff */
[----:B------:R-:W-:-:S05]  /*8ef0*/  LEA.HI.X R3, R19, R27, R156, 0x1, P0 ;  /* 0x0000001b13037211 */ /* 0x000fca00000f0c9c */
[----:B-----5:R0:W-:Y:S01]  /*8f00*/  ST.E.128 desc[UR46][R2.64], R12 ;  /* 0x0000000c02007985 */ /* 0x0201e2000c101d2e */
[----:B------:R-:W-:Y:S05]  /*8f10*/  BRA `(.L_x_14494) ;  /* 0x0000000400d47947 */ /* 0x000fea0003800000 */
.L_x_14493:
        /* <DEDUP_REMOVED lines=50> */
.L_x_14496:
[----:B------:R-:W-:Y:S05]  /*9240*/  BSYNC B1 ;  /* 0x0000000000017941 */ /* 0x000fea0003800000 */
.L_x_14495:
        /* <DEDUP_REMOVED lines=11> */
[----:B------:R-:W-:Y:S02]  /*9300*/  VIADD R11, R22, UR41 ;  /* 0x00000029160b7c36 */ /* 0x000fe40008000000 */
[----:B------:R-:W-:Y:S01]  /*9310*/  UIMAD UR5, UR42, UR11, UR5 ;  /* 0x0000000b2a0572a4 */ /* 0x000fe2000f8e0205 */
[--C-:B------:R-:W-:Y:S01]  /*9320*/  SHF.R.S32.HI R0, RZ, 0x1f, R5.reuse ;  /* 0x0000001fff007819 */ /* 0x100fe20000011405 */
[----:B------:R-:W-:Y:S01]  /*9330*/  UIMAD.WIDE.U32 UR42, UR42, UR10, UR6 ;  /* 0x0000000a2a2a72a5 */ /* 0x000fe2000f8e0006 */
[----:B------:R-:W-:-:S02]  /*9340*/  IMAD.MOV R7, RZ, RZ, -R5 ;  /* 0x000000ffff077224 */ /* 0x000fc400078e0a05 */
[----:B------:R-:W-:Y:S01]  /*9350*/  ULDC.64 UR6, c[0x0][0xae0] ;  /* 0x0002b80000067ab9 */ /* 0x000fe20000000a00 */
[----:B------:R-:W-:Y:S01]  /*9360*/  UIADD3 UR5, UR43, UR5, URZ ;  /* 0x000000052b057290 */ /* 0x000fe2000fffe03f */
[----:B------:R-:W-:Y:S02]  /*9370*/  IMAD R7, R8, R7, R6 ;  /* 0x0000000708077224 */ /* 0x000fe400078e0206 */
[----:B------:R-:W-:Y:S02]  /*9380*/  IMAD R0, R0, UR6, RZ ;  /* 0x0000000600007c24 */ /* 0x000fe4000f8e02ff */
[----:B------:R-:W-:Y:S02]  /*9390*/  IMAD.U32 R3, RZ, RZ, UR43 ;  /* 0x0000002bff037e24 */ /* 0x000fe4000f8e00ff */
        /* <DEDUP_REMOVED lines=14> */
[----:B------:R-:W-:Y:S01]  /*9480*/  ULDC UR6, c[0x0][0xa88] ;  /* 0x0002a20000067ab9 */ /* 0x000fe20000000800 */
[----:B------:R-:W-:Y:S02]  /*9490*/  VIADD R3, R11, 0x30 ;  /* 0x000000300b037836 */ /* 0x000fe40000000000 */
[----:B------:R-:W-:Y:S01]  /*94a0*/  LEA.HI.X R13, R2, UR7, R5, 0x1, P0 ;  /* 0x00000007020d7c11 */ /* 0x000fe200080f0c05 */
[----:B------:R-:W0:Y:S01]  /*94b0*/  SHFL.IDX PT, R4, R12, 0x1, 0x181f ;  /* 0x00381f000c047f89 */ /* 0x000e2200000e0000 */
[----:B------:R-:W-:Y:S01]  /*94c0*/  IMAD R14, R8, UR6, RZ ;  /* 0x00000006080e7c24 */ /* 0x000fe2000f8e02ff */
[----:B------:R-:W-:Y:S01]  /*94d0*/  ISETP.GE.AND P0, PT, R19, UR5, PT ;  /* 0x0000000513007c0c */ /* 0x000fe2000bf06270 */
[C---:B------:R-:W-:Y:S01]  /*94e0*/  VIADD R8, R11.reuse, 0x60 ;  /* 0x000000600b087836 */ /* 0x040fe20000000000 */
[----:B------:R-:W1:Y:S02]  /*94f0*/  SHFL.IDX PT, R2, R12, RZ, 0x181f ;  /* 0x00181fff0c027589 */ /* 0x000e6400000e0000 */
        /* <DEDUP_REMOVED lines=23> */
.L_x_14494:
[----:B------:R-:W-:Y:S05]  /*9670*/  BSYNC B0 ;  /* 0x0000000000007941 */ /* 0x000fea0003800000 */
.L_x_14492:
[----:B------:R-:W-:Y:S02]  /*9680*/  ULDC UR5, c[0x0][0xc38] ;  /* 0x00030e0000057ab9 */ /* 0x000fe40000000800 */
[----:B------:R-:W-:-:S06]  /*9690*/  UISETP.GE.AND UP0, UPT, UR4, UR5, UPT ;  /* 0x000000050400728c */ /* 0x000fcc000bf06270 */
[----:B------:R-:W-:-:S13]  /*96a0*/  PLOP3.LUT P0, PT, PT, PT, UP0, 0x80, 0x0 ;  /* 0x000000000000781c */ /* 0x000fda0003f0f008 */
[----:B------:R-:W-:Y:S05]  /*96b0*/  @!P0 BRA `(.L_x_14497) ;  /* 0xffffff7400b08947 */ /* 0x000fea000383ffff */
[----:B------:R-:W-:Y:S05]  /*96c0*/  EXIT ;  /* 0x000000000000794d */ /* 0x000fea0003800000 */
.L_x_14457:
[----:B------:R-:W-:-:S08]  /*96d0*/  NOP ;  /* 0x0000000000007918 */ /* 0x000fd00000000000 */
[----:B------:R-:W0:-:S00]  /*96e0*/  USETMAXREG.DEALLOC.CTAPOOL 0x20 ;  /* 0x00000020000079c8 */ /* 0x000e0000080e0500 */
        /* <DEDUP_REMOVED lines=34> */
[----:B--2---:R-:W-:-:S07]  /*9910*/  LOP3.LUT R0, R3, 0x70, R4, 0xf8, !PT ;  /* 0x0000007003007812 */ /* 0x004fce00078ef804 */
.L_x_14576:
        /* <DEDUP_REMOVED lines=22> */
.L_x_14499:
[----:B------:R-:W-:Y:S01]  /*9a80*/  ULDC UR8, c[0x0][0xc54] ;  /* 0x0003150000087ab9 */ /* 0x000fe20000000800 */
[----:B------:R-:W-:Y:S01]  /*9a90*/  UMOV UR5, UR9 ;  /* 0x0000000900057c82 */ /* 0x000fe20008000000 */
[----:B------:R-:W-:-:S11]  /*9aa0*/  UISETP.NE.AND UP0, UPT, UR8, 0x1, UPT ;  /* 0x000000010800788c */ /* 0x000fd6000bf05270 */
[----:B------:R-:W-:Y:S02]  /*9ab0*/  @UP0 ULDC.64 UR10, c[0x0][0xc58] ;  /* 0x00031600000a0ab9 */ /* 0x000fe40000000a00 */
[----:B------:R-:W-:-:S04]  /*9ac0*/  UIMAD.WIDE.U32 UR6, UR9, UR10, URZ ;  /* 0x0000000a090672a5 */ /* 0x000fc8000f8e003f */
[----:B------:R-:W-:-:S04]  /*9ad0*/  @UP0 USHF.R.U32.HI UR5, URZ, UR11, UR7 ;  /* 0x0000000b3f050299 */ /* 0x000fc80008011607 */
[----:B------:R-:W-:-:S12]  /*9ae0*/  UIMAD UR8, UR5, UR8, URZ ;  /* 0x00000008050872a4 */ /* 0x000fd8000f8e023f */
.L_x_14500:
[----:B------:R-:W-:Y:S01]  /*9af0*/  ULOP3.LUT UR40, URZ, UR5, URZ, 0x33, !UPT ;  /* 0x000000053f287292 */ /* 0x000fe2000f8e333f */
[----:B------:R-:W-:Y:S01]  /*9b00*/  BSSY B7, `(.L_x_14501) ;  /* 0x000033a000077945 */ /* 0x000fe20003800000 */
[----:B------:R-:W-:Y:S01]  /*9b10*/  ULDC UR10, c[0x0][0x448] ;  /* 0x00011200000a7ab9 */ /* 0x000fe20000000800 */
[----:B------:R-:W-:Y:S01]  /*9b20*/  ULDC UR5, c[0x0][0xc3c] ;  /* 0x00030f0000057ab9 */ /* 0x000fe20000000800 */
[----:B------:R-:W-:Y:S01]  /*9b30*/  UISETP.NE.AND UP1, UPT, UR10, 0x1, UPT ;  /* 0x000000010a00788c */ /* 0x000fe2000bf25270 */
[----:B------:R-:W-:Y:S01]  /*9b40*/  ULDC.64 UR6, c[0x0][0x418] ;  /* 0x0001060000067ab9 */ /* 0x000fe20000000a00 */
[----:B------:R-:W-:Y:S02]  /*9b50*/  UIADD3 UR40, UR40, UR5, URZ ;  /* 0x0000000528287290 */ /* 0x000fe4000fffe03f */
[----:B------:R-:W-:Y:S02]  /*9b60*/  UISETP.NE.U32.AND UP0, UPT, UR6, URZ, UPT ;  /* 0x0000003f0600728c */ /* 0x000fe4000bf05070 */
[----:B------:R-:W-:-:S02]  /*9b70*/  UIMAD UR5, UR40, 0xc0, URZ ;  /* 0x000000c0280578a4 */ /* 0x000fc4000f8e023f */
[----:B------:R-:W-:Y:S02]  /*9b80*/  UISETP.NE.AND.EX UP0, UPT, UR7, URZ, UPT, UP0 ;  /* 0x0000003f0700728c */ /* 0x000fe4000bf05300 */
[----:B------:R-:W-:Y:S01]  /*9b90*/  UIADD3 UR5, UR5, 0xbf, URZ ;  /* 0x000000bf05057890 */ /* 0x000fe2000fffe03f */
[----:B------:R-:W-:Y:S01]  /*9ba0*/  ULDC UR7, c[0x0][0x288] ;  /* 0x0000a20000077ab9 */ /* 0x000fe20000000800 */
        /* <DEDUP_REMOVED lines=50> */
.L_x_14502:
        /* <DEDUP_REMOVED lines=20> */
.L_x_14505:
[----:B------:R-:W-:Y:S05]  /*a010*/  BSYNC B6 ;  /* 0x0000000000067941 */ /* 0x000fea0003800000 */
.L_x_14504:
        /* <DEDUP_REMOVED lines=20> */
.L_x_14508:
        /* <DEDUP_REMOVED lines=15> */
.L_x_14507:
[----:B------:R-:W-:Y:S05]  /*a250*/  BSYNC B6 ;  /* 0x0000000000067941 */ /* 0x000fea0003800000 */
.L_x_14506:
        /* <DEDUP_REMOVED lines=24> */
.L_x_14591:
[----:B-1----:R-:W-:Y:S02]  /*a3e0*/  ISETP.NE.AND P0, PT, R14, RZ, PT ;  /* 0x000000ff0e00720c */ /* 0x002fe40003f05270 */
[----:B------:R-:W-:-:S04]  /*a3f0*/  PLOP3.LUT P2, PT, PT, PT, PT, 0x8, 0x0 ;  /* 0x000000000000781c */ /* 0x000fc80003f4e170 */
[----:B------:R-:W-:-:S07]  /*a400*/  P2R R25, PR, RZ, 0x4 ;  /* 0x00000004ff197803 */ /* 0x000fce0000000000 */
[----:B------:R-:W-:Y:S05]  /*a410*/  @P0 BRA `(.L_x_14510) ;  /* 0x0000000000d80947 */ /* 0x000fea0003800000 */
[----:B------:R-:W-:-:S03]  /*a420*/  UMOV UR4, 0xffffffff ;  /* 0xffffffff00047882 */ /* 0x000fc60000000000 */
[----:B------:R-:W-:Y:S05]  /*a430*/  BRA.DIV UR4, `(.L_x_14511) ;  /* 0x0000003204b07947 */ /* 0x000fea000b800000 */
[----:B------:R-:W-:-:S13]  /*a440*/  ELECT P6, URZ, PT ;  /* 0x00000000003f782f */ /* 0x000fda00038c0000 */
.L_x_14594:
        /* <DEDUP_REMOVED lines=21> */
.L_x_14512:
[----:B------:R-:W2:Y:S01]  /*a5a0*/  S2R R0, SR_TID.X ;  /* 0x0000000000007919 */ /* 0x000ea20000002100 */
[----:B-1----:R-:W-:Y:S01]  /*a5b0*/  IMAD R3, R16, 0x8, R17 ;  /* 0x0000000810037824 */ /* 0x002fe200078e0211 */
[----:B--2---:R-:W-:Y:S02]  /*a5c0*/  LOP3.LUT R2, R0, 0x7f, RZ, 0xc0, !PT ;  /* 0x0000007f00027812 */ /* 0x004fe400078ec0ff */
[----:B------:R-:W-:Y:S02]  /*a5d0*/  SHF.L.U32 R0, R23, 0x1f, RZ ;  /* 0x0000001f17007819 */ /* 0x000fe400000006ff */
[----:B------:R-:W-:Y:S02]  /*a5e0*/  ISETP.NE.AND P1, PT, R2, RZ, PT ;  /* 0x000000ff0200720c */ /* 0x000fe40003f25270 */
[----:B------:R-:W1:Y:S02]  /*a5f0*/  SYNCS.PHASECHK.TRANS64.TRYWAIT P0, [R3+URZ+0x16840], R0 ;  /* 0x01684000030075a7 */ /* 0x000e64000800017f */
[----:B-1----:R-:W-:Y:S09]  /*a600*/  @!P0 BRA `(.L_x_14513) ;  /* 0x00000030005c8947 */ /* 0x002ff20003800000 */
.L_x_14595:
[----:B------:R-:W-:Y:S05]  /*a610*/  @P1 BRA `(.L_x_14514) ;  /* 0x0000000000141947 */ /* 0x000fea0003800000 */
[----:B------:R-:W-:Y:S01]  /*a620*/  ISETP.NE.AND P0, PT, R29, RZ, PT ;  /* 0x000000ff1d00720c */ /* 0x000fe20003f05270 */
[----:B-1----:R-:W-:-:S04]  /*a630*/  IMAD.MOV.U32 R0, RZ, RZ, 0x4000 ;  /* 0x00004000ff007424 */ /* 0x002fc800078e00ff */
[----:B------:R2:W-:Y:S08]  /*a640*/  SYNCS.ARRIVE.TRANS64 RZ, [R3+URZ+0x16830], R0 ;  /* 0x0168300003ff79a7 */ /* 0x0005f0000800003f */
[----:B------:R-:W-:Y:S05]  /*a650*/  @!P0 BRA `(.L_x_14514) ;  /* 0x0000000000048947 */ /* 0x000fea0003800000 */
[----:B------:R-:W-:Y:S01]  /*a660*/  BPT.TRAP 0x1 ;  /* 0x000000040000795c */ /* 0x000fe20000300000 */
.L_x_14514:
        /* <DEDUP_REMOVED lines=10> */
[----:B------:R-:W-:-:S04]  /*a710*/  PLOP3.LUT P0, PT, PT, PT, PT, 0x80, 0x0 ;  /* 0x000000000000781c */ /* 0x000fc80003f0f070 */
[----:B------:R-:W-:Y:S01]  /*a720*/  UIADD3 UR33, UR33, 0x16830, URZ ;  /* 0x0001683021217890 */ /* 0x000fe2000fffe03f */
[----:B------:R-:W-:Y:S01]  /*a730*/  P2R R25, PR, RZ, 0x1 ;  /* 0x00000001ff197803 */ /* 0x000fe20000000000 */
[----:B------:R-:W-:Y:S02]  /*a740*/  USHF.L.U32 UR35, UR35, 0x7, URZ ;  /* 0x0000000723237899 */ /* 0x000fe4000800063f */
[----:B------:R-:W-:-:S09]  /*a750*/  UIADD3 UR32, UR32, 0xe400, URZ ;  /* 0x0000e40020207890 */ /* 0x000fd2000fffe03f */
[----:B------:R1:W-:Y:S02]  /*a760*/  UTMALDG.4D [UR32], [UR4], desc[UR6] ;  /* 0x00000620040075b4 */ /* 0x0003e40008019000 */
[----:B-1----:R-:W-:Y:S01]  /*a770*/  NOP ;  /* 0x0000000000007918 */ /* 0x002fe20000000000 */
.L_x_14510:
        /* <DEDUP_REMOVED lines=29> */
.L_x_14516:
[----:B------:R-:W-:Y:S05]  /*a950*/  BSYNC B6 ;  /* 0x0000000000067941 */ /* 0x000fea0003800000 */
.L_x_14515:
[----:B------:R-:W1:Y:S01]  /*a960*/  LDC R9, c[0x0][0x448] ;  /* 0x00011200ff097b82 */ /* 0x000e620000000800 */
[----:B0-----:R-:W0:Y:S01]  /*a970*/  S2R R20, SR_TID.X ;  /* 0x0000000000147919 */ /* 0x001e220000002100 */
[----:B------:R-:W-:Y:S01]  /*a980*/  IMAD.U32 R6, RZ, RZ, UR40 ;  /* 0x00000028ff067e24 */ /* 0x000fe2000f8e00ff */
[----:B------:R-:W-:Y:S01]  /*a990*/  ULDC.64 UR8, c[0x0][0x2e0] ;  /* 0x0000b80000087ab9 */ /* 0x000fe20000000a00 */
[----:B------:R-:W-:Y:S01]  /*a9a0*/  UMOV UR4, UR48 ;  /* 0x0000003000047c82 */ /* 0x000fe20008000000 */
[----:B------:R-:W-:Y:S01]  /*a9b0*/  UIMAD UR6, UR37, UR8, URZ ;  /* 0x00000008250672a4 */ /* 0x000fe2000f8e023f */
        /* <DEDUP_REMOVED lines=12> */
[----:B------:R-:W-:Y:S02]  /*aa80*/  LOP3.LUT R20, R21, 0x70, R20, 0xf8, !PT ;  /* 0x0000007015147812 */ /* 0x000fe400078ef814 */
[----:B------:R-:W1:Y:S01]  /*aa90*/  S2R R21, SR_TID.X ;  /* 0x0000000000157919 */ /* 0x000e620000002100 */
[----:B------:R-:W2:Y:S02]  /*aaa0*/  @P1 LDC R5, c[0x0][0x450] ;  /* 0x00011400ff051b82 */ /* 0x000ea40000000800 */
[----:B------:R-:W-:-:S04]  /*aab0*/  IMAD R6, R6, 0xc0, R20 ;  /* 0x000000c006067824 */ /* 0x000fc800078e0214 */
[----:B------:R-:W-:Y:S02]  /*aac0*/  IMAD.MOV.U32 R11, RZ, RZ, R6 ;  /* 0x000000ffff0b7224 */ /* 0x000fe400078e0006 */
[----:B------:R-:W3:Y:S01]  /*aad0*/  @P1 LDC R8, c[0x0][0x450] ;  /* 0x00011400ff081b82 */ /* 0x000ee20000000800 */
        /* <DEDUP_REMOVED lines=12> */
[----:B------:R-:W-:Y:S01]  /*aba0*/  VIADD R6, R6, 0x80 ;  /* 0x0000008006067836 */ /* 0x000fe20000000000 */
[----:B------:R-:W-:Y:S01]  /*abb0*/  SHF.R.S32.HI R0, RZ, 0x1f, R7 ;  /* 0x0000001fff007819 */ /* 0x000fe20000011407 */
[----:B------:R-:W-:Y:S02]  /*abc0*/  IMAD.IADD R5, R5, 0x1, R13 ;  /* 0x0000000105057824 */ /* 0x000fe400078e020d */
[C---:B-1----:R-:W-:Y:S01]  /*abd0*/  IMAD.SHL.U32 R20, R21.reuse, 0x8, RZ ;  /* 0x0000000815147824 */ /* 0x042fe200078e00ff */
[----:B------:R-:W-:Y:S01]  /*abe0*/  LOP3.LUT R21, R21, 0x7f, RZ, 0xc0, !PT ;  /* 0x0000007f15157812 */ /* 0x000fe200078ec0ff */
[----:B------:R-:W-:-:S02]  /*abf0*/  IMAD R0, R0, UR6, RZ ;  /* 0x0000000600007c24 */ /* 0x000fc4000f8e02ff */
[C---:B------:R-:W-:Y:S01]  /*ac00*/  IMAD.WIDE.U32 R4, R7.reuse, UR6, R4 ;  /* 0x0000000607047c25 */ /* 0x040fe2000f8e0004 */
[----:B------:R-:W-:Y:S02]  /*ac10*/  LOP3.LUT R20, R20, 0x38, RZ, 0xc0, !PT ;  /* 0x0000003814147812 */ /* 0x000fe400078ec0ff */
[----:B------:R-:W-:Y:S01]  /*ac20*/  SHF.R.U32.HI R21, RZ, 0x3, R21 ;  /* 0x00000003ff157819 */ /* 0x000fe20000011615 */
[----:B------:R-:W-:Y:S02]  /*ac30*/  IMAD R0, R7, UR7, R0 ;  /* 0x0000000707007c24 */ /* 0x000fe4000f8e0200 */
[----:B------:R-:W0:Y:S02]  /*ac40*/  @P1 LDC R7, c[0x0][0x44c] ;  /* 0x00011300ff071b82 */ /* 0x000e240000000800 */
[----:B------:R-:W-:Y:S01]  /*ac50*/  IMAD.IADD R5, R5, 0x1, R0 ;  /* 0x0000000105057824 */ /* 0x000fe200078e0200 */
[----:B------:R-:W-:-:S04]  /*ac60*/  LEA R0, P0, R4, UR8, 0x1 ;  /* 0x0000000804007c11 */ /* 0x000fc8000f8008ff */
[----:B------:R-:W-:Y:S01]  /*ac70*/  LEA.HI.X R4, R4, UR9, R5, 0x1, P0 ;  /* 0x0000000904047c11 */ /* 0x000fe200080f0c05 */
[----:B0-----:R-:W-:-:S04]  /*ac80*/  @P1 IMAD.HI.U32 R5, R6, R7, RZ ;  /* 0x0000000706051227 */ /* 0x001fc800078e00ff */
[----:B------:R-:W-:Y:S01]  /*ac90*/  IMAD.MOV.U32 R7, RZ, RZ, R6 ;  /* 0x000000ffff077224 */ /* 0x000fe200078e0006 */
[----:B---3--:R-:W-:-:S04]  /*aca0*/  @P1 SHF.R.U32.HI R7, RZ, R8, R5 ;  /* 0x00000008ff071219 */ /* 0x008fc80000011605 */
[--C-:B------:R-:W-:Y:S01]  /*acb0*/  SHF.R.S32.HI R8, RZ, 0x1f, R7.reuse ;  /* 0x0000001fff087819 */ /* 0x100fe20000011407 */
[----:B------:R-:W-:Y:S02]  /*acc0*/  IMAD.MOV R5, RZ, RZ, -R7 ;  /* 0x000000ffff057224 */ /* 0x000fe400078e0a07 */
[----:B------:R-:W-:-:S04]  /*acd0*/  IMAD.WIDE.U32 R2, R7, UR4, R2 ;  /* 0x0000000407027c25 */ /* 0x000fc8000f8e0002 */
[----:B------:R-:W-:Y:S02]  /*ace0*/  IMAD R5, R9, R5, R6 ;  /* 0x0000000509057224 */ /* 0x000fe400078e0206 */
[----:B------:R-:W-:Y:S01]  /*acf0*/  IMAD R8, R8, UR4, RZ ;  /* 0x0000000408087c24 */ /* 0x000fe2000f8e02ff */
[----:B------:R-:W-:Y:S02]  /*ad00*/  ULDC UR4, c[0x0][0x2b8] ;  /* 0x0000ae0000047ab9 */ /* 0x000fe40000000800 */
[----:B------:R-:W-:Y:S01]  /*ad10*/  SHF.R.S32.HI R6, RZ, 0x1f, R5 ;  /* 0x0000001fff067819 */ /* 0x000fe20000011405 */
[----:B------:R-:W-:-:S04]  /*ad20*/  IMAD R7, R7, UR5, R8 ;  /* 0x0000000507077c24 */ /* 0x000fc8000f8e0208 */
        /* <DEDUP_REMOVED lines=10> */
[----:B------:R-:W0:Y:S01]  /*add0*/  SHFL.IDX PT, R14, R0, RZ, 0x181f ;  /* 0x00181fff000e7589 */ /* 0x000e2200000e0000 */
[----:B------:R-:W-:Y:S01]  /*ade0*/  IMAD.U32 R7, RZ, RZ, UR40 ;  /* 0x00000028ff077e24 */ /* 0x000fe2000f8e00ff */
[----:B------:R-:W-:Y:S02]  /*adf0*/  ULDC UR4, c[0x0][0x288] ;  /* 0x0000a20000047ab9 */ /* 0x000fe40000000800 */
[----:B------:R-:W1:Y:S01]  /*ae00*/  SHFL.IDX PT, R2, R4, RZ, 0x181f ;  /* 0x00181fff04027589 */ /* 0x000e6200000e0000 */
[----:B------:R-:W-:Y:S02]  /*ae10*/  IMAD R6, R9, UR4, RZ ;  /* 0x0000000409067c24 */ /* 0x000fe4000f8e02ff */
[----:B------:R-:W-:Y:S01]  /*ae20*/  IMAD R7, R7, 0xc0, R21 ;  /* 0x000000c007077824 */ /* 0x000fe200078e0215 */
[----:B------:R-:W-:Y:S03]  /*ae30*/  SHFL.IDX PT, R10, R0, 0x2, 0x181f ;  /* 0x00581f00000a7f89 */ /* 0x000fe600000e0000 */
[C---:B------:R-:W-:Y:S01]  /*ae40*/  VIADD R9, R7.reuse, 0x10 ;  /* 0x0000001007097836 */ /* 0x040fe20000000000 */
[C---:B------:R-:W-:Y:S01]  /*ae50*/  ISETP.GE.AND P1, PT, R7.reuse, R6, PT ;  /* 0x000000060700720c */ /* 0x040fe20003f26270 */
[----:B------:R-:W-:-:S03]  /*ae60*/  VIADD R11, R7, 0x70 ;  /* 0x00000070070b7836 */ /* 0x000fc60000000000 */
[----:B------:R-:W-:Y:S01]  /*ae70*/  ISETP.GE.AND P3, PT, R9, R6, PT ;  /* 0x000000060900720c */ /* 0x000fe20003f66270 */
[----:B------:R-:W-:-:S08]  /*ae80*/  VIADD R9, R7, 0x20 ;  /* 0x0000002007097836 */ /* 0x000fd00000000000 */
[----:B0-----:R-:W-:-:S05]  /*ae90*/  @!P1 LEA R14, P2, R20, R14, 0x1 ;  /* 0x0000000e140e9211 */ /* 0x001fca00078408ff */
[----:B-1----:R-:W-:Y:S02]  /*aea0*/  @!P1 IMAD.X R3, RZ, RZ, R2, P2 ;  /* 0x000000ffff039224 */ /* 0x002fe400010e0602 */
[----:B------:R-:W-:Y:S02]  /*aeb0*/  @!P1 IMAD.MOV.U32 R2, RZ, RZ, R14 ;  /* 0x000000ffff029224 */ /* 0x000fe400078e000e */
[----:B------:R-:W0:Y:S04]  /*aec0*/  SHFL.IDX PT, R14, R0, 0x1, 0x181f ;  /* 0x00381f00000e7f89 */ /* 0x000e2800000e0000 */
[----:B------:R1:W-:Y:S01]  /*aed0*/  @!P1 LDGSTS.E.BYPASS.LTC128B.128 [R27+0x8400], desc[UR46][R2.64], !P0 ;  /* 0x08400000021b9fae */ /* 0x0003e2000c101d6e */
[----:B------:R-:W-:-:S03]  /*aee0*/  ISETP.GE.AND P1, PT, R9, R6, PT ;  /* 0x000000060900720c */ /* 0x000fc60003f26270 */
[----:B------:R-:W-:Y:S04]  /*aef0*/  SHFL.IDX PT, R9, R4, 0x2, 0x181f ;  /* 0x00581f0004097f89 */ /* 0x000fe800000e0000 */
[----:B-1----:R-:W1:Y:S01]  /*af00*/  SHFL.IDX PT, R2, R4, 0x1, 0x181f ;  /* 0x00381f0004027f89 */ /* 0x002e6200000e0000 */
[----:B0-----:R-:W-:-:S05]  /*af10*/  @!P3 LEA R14, P2, R20, R14, 0x1 ;  /* 0x0000000e140eb211 */ /* 0x001fca00078408ff */
[----:B-1----:R-:W-:Y:S02]  /*af20*/  @!P3 IMAD.X R3, RZ, RZ, R2, P2 ;  /* 0x000000ffff03b224 */ /* 0x002fe400010e0602 */
[----:B------:R-:W-:Y:S02]  /*af30*/  @!P3 IMAD.MOV.U32 R2, RZ, RZ, R14 ;  /* 0x000000ffff02b224 */ /* 0x000fe400078e000e */
[----:B------:R-:W0:Y:S04]  /*af40*/  SHFL.IDX PT, R14, R0, 0x3, 0x181f ;  /* 0x00781f00000e7f89 */ /* 0x000e2800000e0000 */
[----:B------:R1:W-:Y:S02]  /*af50*/  @!P3 LDGSTS.E.BYPASS.LTC128B.128 [R27+0x8c00], desc[UR46][R2.64], !P0 ;  /* 0x08c00000021bbfae */ /* 0x0003e4000c101d6e */
[----:B-1----:R-:W-:-:S02]  /*af60*/  @!P1 LEA R2, P2, R20, R10, 0x1 ;  /* 0x0000000a14029211 */ /* 0x002fc400078408ff */
[----:B------:R-:W-:Y:S03]  /*af70*/  SHFL.IDX PT, R10, R0, 0x4, 0x181f ;  /* 0x00981f00000a7f89 */ /* 0x000fe600000e0000 */
[----:B------:R-:W-:Y:S02]  /*af80*/  @!P1 IMAD.X R3, RZ, RZ, R9, P2 ;  /* 0x000000ffff039224 */ /* 0x000fe400010e0609 */
[----:B------:R-:W-:-:S03]  /*af90*/  VIADD R9, R7, 0x30 ;  /* 0x0000003007097836 */ /* 0x000fc60000000000 */
[----:B------:R1:W-:Y:S02]  /*afa0*/  @!P1 LDGSTS.E.BYPASS.LTC128B.128 [R27+0x9400], desc[UR46][R2.64], !P0 ;  /* 0x09400000021b9fae */ /* 0x0003e4000c101d6e */
[----:B------:R-:W-:Y:S01]  /*afb0*/  ISETP.GE.AND P3, PT, R9, R6, PT ;  /* 0x000000060900720c */ /* 0x000fe20003f66270 */
[----:B------:R-:W-:-:S05]  /*afc0*/  VIADD R9, R7, 0x40 ;  /* 0x0000004007097836 */ /* 0x000fca0000000000 */
[----:B------:R-:W-:Y:S02]  /*afd0*/  ISETP.GE.AND P1, PT, R9, R6, PT ;  /* 0x000000060900720c */ /* 0x000fe40003f26270 */
        /* <DEDUP_REMOVED lines=17> */
[----:B0-----:R-:W-:-:S03]  /*b0f0*/  @!P3 LEA R14, P2, R20, R14, 0x1 ;  /* 0x0000000e140eb211 */ /* 0x001fc600078408ff */
[----:B------:R-:W-:Y:S02]  /*b100*/  SHFL.IDX PT, R4, R4, 0x7, 0x181f ;  /* 0x00f81f0004047f89 */ /* 0x000fe400000e0000 */
[----:B-1----:R-:W-:Y:S02]  /*b110*/  @!P3 IMAD.X R3, RZ, RZ, R2, P2 ;  /* 0x000000ffff03b224 */ /* 0x002fe400010e0602 */
[----:B------:R-:W-:Y:S02]  /*b120*/  @!P3 IMAD.MOV.U32 R2, RZ, RZ, R14 ;  /* 0x000000ffff02b224 */ /* 0x000fe400078e000e */
[----:B------:R-:W-:Y:S04]  /*b130*/  SHFL.IDX PT, R14, R5, RZ, 0x181f ;  /* 0x00181fff050e7589 */ /* 0x000fe800000e0000 */
[----:B------:R0:W-:Y:S01]  /*b140*/  @!P3 LDGSTS.E.BYPASS.LTC128B.128 [R27+0xac00], desc[UR46][R2.64], !P0 ;  /* 0x0ac00000021bbfae */ /* 0x0001e2000c101d6e */
[----:B------:R-:W-:Y:S01]  /*b150*/  ISETP.GE.AND P3, PT, R11, R6, PT ;  /* 0x000000060b00720c */ /* 0x000fe20003f66270 */
[----:B------:R-:W-:Y:S01]  /*b160*/  VIADD R11, R7, 0x80 ;  /* 0x00000080070b7836 */ /* 0x000fe20000000000 */
[----:B0-----:R-:W-:-:S05]  /*b170*/  @!P1 LEA R2, P2, R20, R10, 0x1 ;  /* 0x0000000a14029211 */ /* 0x001fca00078408ff */
[----:B------:R-:W-:Y:S02]  /*b180*/  @!P1 IMAD.X R3, RZ, RZ, R9, P2 ;  /* 0x000000ffff039224 */ /* 0x000fe400010e0609 */
[----:B------:R-:W0:Y:S04]  /*b190*/  SHFL.IDX PT, R9, R0, 0x7, 0x181f ;  /* 0x00f81f0000097f89 */ /* 0x000e2800000e0000 */
[----:B------:R-:W1:Y:S04]  /*b1a0*/  SHFL.IDX PT, R0, R8, RZ, 0x181f ;  /* 0x00181fff08007589 */ /* 0x000e6800000e0000 */
[----:B------:R0:W-:Y:S01]  /*b1b0*/  @!P1 LDGSTS.E.BYPASS.LTC128B.128 [R27+0xb400], desc[UR46][R2.64], !P0 ;  /* 0x0b400000021b9fae */ /* 0x0001e2000c101d6e */
[----:B------:R-:W-:-:S02]  /*b1c0*/  ISETP.GE.AND P1, PT, R11, R6, PT ;  /* 0x000000060b00720c */ /* 0x000fc40003f26270 */
[----:B0-----:R-:W-:Y:S01]  /*b1d0*/  @!P3 LEA R2, P2, R20, R9, 0x1 ;  /* 0x000000091402b211 */ /* 0x001fe200078408ff */
[----:B------:R-:W-:-:S04]  /*b1e0*/  VIADD R9, R7, 0x90 ;  /* 0x0000009007097836 */ /* 0x000fc80000000000 */
[----:B------:R-:W-:Y:S02]  /*b1f0*/  @!P3 IMAD.X R3, RZ, RZ, R4, P2 ;  /* 0x000000ffff03b224 */ /* 0x000fe400010e0604 */
[----:B------:R-:W0:Y:S04]  /*b200*/  SHFL.IDX PT, R4, R5, 0x1, 0x181f ;  /* 0x00381f0005047f89 */ /* 0x000e2800000e0000 */
[----:B------:R2:W-:Y:S01]  /*b210*/  @!P3 LDGSTS.E.BYPASS.LTC128B.128 [R27+0xbc00], desc[UR46][R2.64], !P0 ;  /* 0x0bc00000021bbfae */ /* 0x0005e2000c101d6e */
[----:B------:R-:W-:Y:S01]  /*b220*/  ISETP.GE.AND P3, PT, R9, R6, PT ;  /* 0x000000060900720c */ /* 0x000fe20003f66270 */
[----:B------:R-:W-:Y:S01]  /*b230*/  VIADD R9, R7, 0xa0 ;  /* 0x000000a007097836 */ /* 0x000fe20000000000 */
[----:B--2---:R-:W-:Y:S02]  /*b240*/  @!P1 LEA R2, P2, R20, R14, 0x1 ;  /* 0x0000000e14029211 */ /* 0x004fe400078408ff */
[----:B------:R-:W-:Y:S03]  /*b250*/  SHFL.IDX PT, R14, R5, 0x2, 0x181f ;  /* 0x00581f00050e7f89 */ /* 0x000fe600000e0000 */
[----:B-1----:R-:W-:-:S02]  /*b260*/  @!P1 IMAD.X R3, RZ, RZ, R0, P2 ;  /* 0x000000ffff039224 */ /* 0x002fc400010e0600 */
[----:B------:R-:W-:Y:S04]  /*b270*/  SHFL.IDX PT, R0, R8, 0x2, 0x181f ;  /* 0x00581f0008007f89 */ /* 0x000fe800000e0000 */
[----:B0-----:R-:W-:Y:S01]  /*b280*/  @!P3 LEA R4, P2, R20, R4, 0x1 ;  /* 0x000000041404b211 */ /* 0x001fe200078408ff */
[----:B------:R0:W-:Y:S01]  /*b290*/  @!P1 LDGSTS.E.BYPASS.LTC128B.128 [R27+0xc400], desc[UR46][R2.64], !P0 ;  /* 0x0c400000021b9fae */ /* 0x0001e2000c101d6e */
[----:B------:R-:W-:-:S03]  /*b2a0*/  ISETP.GE.AND P1, PT, R9, R6, PT ;  /* 0x000000060900720c */ /* 0x000fc60003f26270 */
[----:B0-----:R-:W0:Y:S04]  /*b2b0*/  SHFL.IDX PT, R2, R8, 0x1, 0x181f ;  /* 0x00381f0008027f89 */ /* 0x001e2800000e0000 */
[----:B------:R-:W1:Y:S01]  /*b2c0*/  SHFL.IDX PT, R8, R8, 0x3, 0x181f ;  /* 0x00781f0008087f89 */ /* 0x000e6200000e0000 */
[----:B0-----:R-:W-:Y:S02]  /*b2d0*/  @!P3 IMAD.X R3, RZ, RZ, R2, P2 ;  /* 0x000000ffff03b224 */ /* 0x001fe400010e0602 */
[----:B------:R-:W-:-:S05]  /*b2e0*/  @!P3 IMAD.MOV.U32 R2, RZ, RZ, R4 ;  /* 0x000000ffff02b224 */ /* 0x000fca00078e0004 */
[----:B------:R0:W-:Y:S02]  /*b2f0*/  @!P3 LDGSTS.E.BYPASS.LTC128B.128 [R27+0xcc00], desc[UR46][R2.64], !P0 ;  /* 0x0cc00000021bbfae */ /* 0x0001e4000c101d6e */
[----:B0-----:R-:W-:Y:S02]  /*b300*/  @!P1 LEA R2, P2, R20, R14, 0x1 ;  /* 0x0000000e14029211 */ /* 0x001fe400078408ff */
[----:B------:R0:W2:Y:S03]  /*b310*/  SHFL.IDX PT, R14, R5, 0x3, 0x181f ;  /* 0x00781f00050e7f89 */ /* 0x0000a600000e0000 */
[----:B------:R-:W-:-:S05]  /*b320*/  @!P1 IMAD.X R3, RZ, RZ, R0, P2 ;  /* 0x000000ffff039224 */ /* 0x000fca00010e0600 */
[----:B-1----:R0:W-:Y:S03]  /*b330*/  @!P1 LDGSTS.E.BYPASS.LTC128B.128 [R27+0xd400], desc[UR46][R2.64], !P0 ;  /* 0x0d400000021b9fae */ /* 0x0021e6000c101d6e */
.L_x_14620:
[----:B------:R-:W-:Y:S02]  /*b340*/  VIADD R7, R7, 0xb0 ;  /* 0x000000b007077836 */ /* 0x000fe40000000000 */
[----:B------:R-:W-:-:S03]  /*b350*/  VIADD R0, R17, 0x16800 ;  /* 0x0001680011007836 */ /* 0x000fc60000000000 */
[----:B------:R-:W-:-:S13]  /*b360*/  ISETP.GE.AND P1, PT, R7, R6, PT ;  /* 0x000000060700720c */ /* 0x000fda0003f26270 */
[----:B0-2---:R-:W-:-:S05]  /*b370*/  @!P1 LEA R2, P2, R20, R14, 0x1 ;  /* 0x0000000e14029211 */ /* 0x005fca00078408ff */
[----:B------:R-:W-:-:S05]  /*b380*/  @!P1 IMAD.X R3, RZ, RZ, R8, P2 ;  /* 0x000000ffff039224 */ /* 0x000fca00010e0608 */
[----:B------:R-:W-:Y:S01]  /*b390*/  @!PT LDS RZ, [RZ] ;  /* 0x00000000fffff984 */ /* 0x000fe20000000800 */
[----:B------:R-:W-:Y:S01]  /*b3a0*/  @!PT LDS RZ, [RZ] ;  /* 0x00000000fffff984 */ /* 0x000fe20000000800 */
[----:B------:R-:W-:Y:S01]  /*b3b0*/  @!PT LDS RZ, [RZ] ;  /* 0x00000000fffff984 */ /* 0x000fe20000000800 */
[----:B------:R0:W-:Y:S01]  /*b3c0*/  @!P1 LDGSTS.E.BYPASS.LTC128B.128 [R27+0xdc00], desc[UR46][R2.64], !P0 ;  /* 0x0dc00000021b9fae */ /* 0x0001e2000c101d6e */
[----:B------:R-:W-:Y:S01]  /*b3d0*/  PLOP3.LUT P0, PT, PT, PT, PT, 0x80, 0x0 ;  /* 0x000000000000781c */ /* 0x000fe20003f0f070 */
[----:B------:R-:W-:-:S12]  /*b3e0*/  NOP ;  /* 0x0000000000007918 */ /* 0x000fd80000000000 */
.L_x_14518:
        /* <DEDUP_REMOVED lines=18> */
.L_x_14621:
[----:B------:R-:W-:Y:S05]  /*b510*/  BSYNC B0 ;  /* 0x0000000000007941 */ /* 0x000fea0003800000 */
.L_x_14519:
        /* <DEDUP_REMOVED lines=24> */
[----:B-1----:R-:W-:-:S13]  /*b6a0*/  ISETP.NE.AND P0, PT, R10, 0x1, PT ;  /* 0x000000010a00780c */ /* 0x002fda0003f05270 */
[----:B0-----:R-:W0:Y:S02]  /*b6b0*/  @P0 LDC.64 R2, c[0x0][0x440] ;  /* 0x00011000ff020b82 */ /* 0x001e240000000a00 */
[----:B0-----:R-:W-:-:S04]  /*b6c0*/  @P0 IMAD.HI.U32 R4, R7, R2, RZ ;  /* 0x0000000207040227 */ /* 0x001fc800078e00ff */
[----:B------:R-:W-:Y:S01]  /*b6d0*/  IMAD.MOV.U32 R2, RZ, RZ, R7 ;  /* 0x000000ffff027224 */ /* 0x000fe200078e0007 */
[----:B------:R-:W-:Y:S02]  /*b6e0*/  @P0 SHF.R.U32.HI R2, RZ, R3, R4 ;  /* 0x00000003ff020219 */ /* 0x000fe40000011604 */
[----:B------:R-:W0:Y:S02]  /*b6f0*/  LDC.64 R4, c[0x0][0x418] ;  /* 0x00010600ff047b82 */ /* 0x000e240000000a00 */
[--C-:B------:R-:W-:Y:S01]  /*b700*/  SHF.R.S32.HI R3, RZ, 0x1f, R2.reuse ;  /* 0x0000001fff037819 */ /* 0x100fe20000011402 */
[----:B------:R-:W-:-:S04]  /*b710*/  IMAD.MOV R9, RZ, RZ, -R2 ;  /* 0x000000ffff097224 */ /* 0x000fc800078e0a02 */
[----:B------:R-:W-:Y:S02]  /*b720*/  IMAD R9, R10, R9, R7 ;  /* 0x000000090a097224 */ /* 0x000fe400078e0207 */
[----:B------:R-:W-:Y:S02]  /*b730*/  IMAD R10, R24, UR4, RZ ;  /* 0x00000004180a7c24 */ /* 0x000fe4000f8e02ff */
[----:B------:R-:W-:-:S04]  /*b740*/  IMAD.WIDE.U32 R2, R22, UR4, R2 ;  /* 0x0000000416027c25 */ /* 0x000fc8000f8e0002 */
[----:B------:R-:W-:-:S04]  /*b750*/  IMAD R10, R22, UR5, R10 ;  /* 0x00000005160a7c24 */ /* 0x000fc8000f8e020a */
[----:B------:R-:W-:Y:S01]  /*b760*/  IMAD.IADD R10, R10, 0x1, R3 ;  /* 0x000000010a0a7824 */ /* 0x000fe200078e0203 */
[----:B0-----:R-:W-:-:S04]  /*b770*/  LEA R4, P0, R2, R4, 0x2 ;  /* 0x0000000402047211 */ /* 0x001fc800078010ff */
[----:B------:R-:W-:-:S05]  /*b780*/  LEA.HI.X R5, R2, R5, R10, 0x2, P0 ;  /* 0x0000000502057211 */ /* 0x000fca00000f140a */
[----:B------:R1:W5:Y:S04]  /*b790*/  LDG.E R4, desc[UR46][R4.64] ;  /* 0x0000002e04047981 */ /* 0x000368000c1e1900 */
.L_x_14525:
        /* <DEDUP_REMOVED lines=8> */
.L_x_14622:
[----:B------:R-:W-:Y:S05]  /*b820*/  BSYNC B1 ;  /* 0x0000000000017941 */ /* 0x000fea0003800000 */
.L_x_14526:
[----:B------:R-:W-:Y:S04]  /*b830*/  BSSY B1, `(.L_x_14528) ;  /* 0x0000007000017945 */ /* 0x000fe80003800000 */
[----:B------:R-:W-:Y:S05]  /*b840*/  @P1 BRA `(.L_x_14529) ;  /* 0x0000000000141947 */ /* 0x000fea0003800000 */
[----:B------:R-:W-:Y:S01]  /*b850*/  ISETP.NE.AND P0, PT, R29, RZ, PT ;  /* 0x000000ff1d00720c */ /* 0x000fe20003f05270 */
[----:B0-----:R-:W-:-:S04]  /*b860*/  IMAD.MOV.U32 R3, RZ, RZ, 0x4000 ;  /* 0x00004000ff037424 */ /* 0x001fc800078e00ff */
[----:B------:R1:W-:Y:S08]  /*b870*/  SYNCS.ARRIVE.TRANS64 RZ, [R2+URZ+0x16830], R3 ;  /* 0x0168300302ff79a7 */ /* 0x0003f0000800003f */
[----:B------:R-:W-:Y:S05]  /*b880*/  @!P0 BRA `(.L_x_14529) ;  /* 0x0000000000048947 */ /* 0x000fea0003800000 */
[----:B------:R-:W-:Y:S01]  /*b890*/  BPT.TRAP 0x1 ;  /* 0x000000040000795c */ /* 0x000fe20000300000 */
.L_x_14529:
[----:B------:R-:W-:Y:S05]  /*b8a0*/  BSYNC B1 ;  /* 0x0000000000017941 */ /* 0x000fea0003800000 */
.L_x_14528:
        /* <DEDUP_REMOVED lines=12> */
.L_x_14530:
        /* <DEDUP_REMOVED lines=14> */
.L_x_14623:
[----:B------:R-:W-:Y:S05]  /*ba50*/  BSYNC B1 ;  /* 0x0000000000017941 */ /* 0x000fea0003800000 */
.L_x_14531:
        /* <DEDUP_REMOVED lines=10> */
.L_x_14534:
[----:B------:R-:W-:Y:S05]  /*bb00*/  BSYNC B1 ;  /* 0x0000000000017941 */ /* 0x000fea0003800000 */
.L_x_14533:
[----:B------:R-:W-:Y:S01]  /*bb10*/  R2UR UR6, R2 ;  /* 0x00000000020672ca */ /* 0x000fe200000e0000 */
[C-C-:B------:R-:W-:Y:S01]  /*bb20*/  IMAD R2, R16.reuse, 0x8, R17.reuse ;  /* 0x0000000810027824 */ /* 0x140fe200078e0211 */
        /* <DEDUP_REMOVED lines=9> */
.L_x_14535:
        /* <DEDUP_REMOVED lines=10> */
[----:B------:R-:W-:Y:S02]  /*bc60*/  IMAD.MOV.U32 R18, RZ, RZ, R4 ;  /* 0x000000ffff127224 */ /* 0x000fe400078e0004 */
[----:B------:R-:W-:-:S07]  /*bc70*/  IMAD.MOV.U32 R19, RZ, RZ, R9 ;  /* 0x000000ffff137224 */ /* 0x000fce00078e0009 */
.L_x_14524:
[----:B------:R-:W-:Y:S05]  /*bc80*/  BSYNC B0 ;  /* 0x0000000000007941 */ /* 0x000fea0003800000 */
.L_x_14523:
[----:B------:R-:W-:Y:S01]  /*bc90*/  UIADD3 UR4, UR39, -0x3, URZ ;  /* 0xfffffffd27047890 */ /* 0x000fe2000fffe03f */
[----:B------:R-:W-:Y:S02]  /*bca0*/  IMAD.MOV.U32 R23, RZ, RZ, R6 ;  /* 0x000000ffff177224 */ /* 0x000fe400078e0006 */
[----:B------:R-:W-:-:S03]  /*bcb0*/  IMAD.MOV.U32 R16, RZ, RZ, R8 ;  /* 0x000000ffff107224 */ /* 0x000fc600078e0008 */
[----:B------:R-:W-:-:S07]  /*bcc0*/  IMAD.U32 R6, RZ, RZ, UR4 ;  /* 0x00000004ff067e24 */ /* 0x000fce000f8e00ff */
.L_x_14522:
[----:B------:R-:W-:Y:S01]  /*bcd0*/  ISETP.NE.AND P0, PT, R7, RZ, PT ;  /* 0x000000ff0700720c */ /* 0x000fe20003f05270 */
[----:B------:R-:W-:-:S12]  /*bce0*/  BSSY B0, `(.L_x_14521) ;  /* 0x00000dd000007945 */ /* 0x000fd80003800000 */
[----:B------:R-:W-:Y:S05]  /*bcf0*/  @!P0 BRA `(.L_x_14536) ;  /* 0x0000000c006c8947 */ /* 0x000fea0003800000 */
[----:B------:R-:W-:-:S07]  /*bd00*/  IMAD.MOV.U32 R4, RZ, RZ, R18 ;  /* 0x000000ffff047224 */ /* 0x000fce00078e0012 */
.L_x_14563:
        /* <DEDUP_REMOVED lines=13> */
[----:B0-----:R-:W-:Y:S01]  /*bde0*/  IMAD.MOV.U32 R10, RZ, RZ, R6 ;  /* 0x000000ffff0a7224 */ /* 0x001fe200078e0006 */
[----:B------:R-:W-:Y:S02]  /*bdf0*/  ULDC.64 UR4, c[0x0][0x428] ;  /* 0x00010a0000047ab9 */ /* 0x000fe40000000a00 */
[----:B------:R-:W-:-:S04]  /*be00*/  IMAD R5, R24, UR4, RZ ;  /* 0x0000000418057c24 */ /* 0x000fc8000f8e02ff */
[----:B------:R-:W-:Y:S01]  /*be10*/  IMAD R4, R22, UR5, R5 ;  /* 0x0000000516047c24 */ /* 0x000fe2000f8e0205 */
[----:B-1----:R-:W-:-:S13]  /*be20*/  ISETP.NE.AND P0, PT, R9, 0x1, PT ;  /* 0x000000010900780c */ /* 0x002fda0003f05270 */
        /* <DEDUP_REMOVED lines=13> */
.L_x_14539:
        /* <DEDUP_REMOVED lines=8> */
.L_x_14624:
[----:B------:R-:W-:Y:S05]  /*bf80*/  BSYNC B2 ;  /* 0x0000000000027941 */ /* 0x000fea0003800000 */
.L_x_14540:
[----:B------:R-:W-:Y:S04]  /*bf90*/  BSSY B2, `(.L_x_14542) ;  /* 0x0000007000027945 */ /* 0x000fe80003800000 */
[----:B------:R-:W-:Y:S05]  /*bfa0*/  @P1 BRA `(.L_x_14543) ;  /* 0x0000000000141947 */ /* 0x000fea0003800000 */
[----:B------:R-:W-:Y:S01]  /*bfb0*/  ISETP.NE.AND P0, PT, R29, RZ, PT ;  /* 0x000000ff1d00720c */ /* 0x000fe20003f05270 */
[----:B0-----:R-:W-:-:S04]  /*bfc0*/  IMAD.MOV.U32 R3, RZ, RZ, 0x4000 ;  /* 0x00004000ff037424 */ /* 0x001fc800078e00ff */
[----:B------:R1:W-:Y:S08]  /*bfd0*/  SYNCS.ARRIVE.TRANS64 RZ, [R2+URZ+0x16830], R3 ;  /* 0x0168300302ff79a7 */ /* 0x0003f0000800003f */
[----:B------:R-:W-:Y:S05]  /*bfe0*/  @!P0 BRA `(.L_x_14543) ;  /* 0x0000000000048947 */ /* 0x000fea0003800000 */
[----:B------:R-:W-:Y:S01]  /*bff0*/  BPT.TRAP 0x1 ;  /* 0x000000040000795c */ /* 0x000fe20000300000 */
.L_x_14543:
[----:B------:R-:W-:Y:S05]  /*c000*/  BSYNC B2 ;  /* 0x0000000000027941 */ /* 0x000fea0003800000 */
.L_x_14542:
        /* <DEDUP_REMOVED lines=11> */
.L_x_14544:
        /* <DEDUP_REMOVED lines=15> */
.L_x_14625:
[----:B------:R-:W-:Y:S05]  /*c1b0*/  BSYNC B2 ;  /* 0x0000000000027941 */ /* 0x000fea0003800000 */
.L_x_14545:
        /* <DEDUP_REMOVED lines=9> */
.L_x_14548:
[----:B------:R-:W-:Y:S05]  /*c250*/  BSYNC B2 ;  /* 0x0000000000027941 */ /* 0x000fea0003800000 */
.L_x_14547:
        /* <DEDUP_REMOVED lines=10> */
.L_x_14549:
        /* <DEDUP_REMOVED lines=12> */
.L_x_14538:
[----:B------:R-:W-:Y:S05]  /*c3c0*/  BSYNC B1 ;  /* 0x0000000000017941 */ /* 0x000fea0003800000 */
.L_x_14537:
        /* <DEDUP_REMOVED lines=12> */
[----:B------:R-:W-:Y:S02]  /*c490*/  ULDC.64 UR4, c[0x0][0x428] ;  /* 0x00010a0000047ab9 */ /* 0x000fe40000000a00 */
[----:B------:R-:W-:-:S04]  /*c4a0*/  IMAD R5, R24, UR4, RZ ;  /* 0x0000000418057c24 */ /* 0x000fc8000f8e02ff */
[----:B------:R-:W-:Y:S01]  /*c4b0*/  IMAD R5, R22, UR5, R5 ;  /* 0x0000000516057c24 */ /* 0x000fe2000f8e0205 */
        /* <DEDUP_REMOVED lines=14> */
.L_x_14552:
        /* <DEDUP_REMOVED lines=8> */
.L_x_14626:
[----:B------:R-:W-:Y:S05]  /*c620*/  BSYNC B2 ;  /* 0x0000000000027941 */ /* 0x000fea0003800000 */
.L_x_14553:
[----:B------:R-:W-:Y:S04]  /*c630*/  BSSY B2, `(.L_x_14555) ;  /* 0x0000007000027945 */ /* 0x000fe80003800000 */
[----:B------:R-:W-:Y:S05]  /*c640*/  @P1 BRA `(.L_x_14556) ;  /* 0x0000000000141947 */ /* 0x000fea0003800000 */
[----:B------:R-:W-:Y:S01]  /*c650*/  ISETP.NE.AND P0, PT, R29, RZ, PT ;  /* 0x000000ff1d00720c */ /* 0x000fe20003f05270 */
[----:B0-----:R-:W-:-:S04]  /*c660*/  IMAD.MOV.U32 R3, RZ, RZ, 0x4000 ;  /* 0x00004000ff037424 */ /* 0x001fc800078e00ff */
[----:B------:R1:W-:Y:S08]  /*c670*/  SYNCS.ARRIVE.TRANS64 RZ, [R2+URZ+0x16830], R3 ;  /* 0x0168300302ff79a7 */ /* 0x0003f0000800003f */
[----:B------:R-:W-:Y:S05]  /*c680*/  @!P0 BRA `(.L_x_14556) ;  /* 0x0000000000048947 */ /* 0x000fea0003800000 */
[----:B------:R-:W-:Y:S01]  /*c690*/  BPT.TRAP 0x1 ;  /* 0x000000040000795c */ /* 0x000fe20000300000 */
.L_x_14556:
[----:B------:R-:W-:Y:S05]  /*c6a0*/  BSYNC B2 ;  /* 0x0000000000027941 */ /* 0x000fea0003800000 */
.L_x_14555:
        /* <DEDUP_REMOVED lines=12> */
.L_x_14557:
        /* <DEDUP_REMOVED lines=15> */
.L_x_14627:
[----:B------:R-:W-:Y:S05]  /*c860*/  BSYNC B2 ;  /* 0x0000000000027941 */ /* 0x000fea0003800000 */
.L_x_14558:
        /* <DEDUP_REMOVED lines=9> */
.L_x_14561:
[----:B------:R-:W-:Y:S05]  /*c900*/  BSYNC B2 ;  /* 0x0000000000027941 */ /* 0x000fea0003800000 */
.L_x_14560:
        /* <DEDUP_REMOVED lines=10> */
.L_x_14562:
        /* <DEDUP_REMOVED lines=12> */
.L_x_14551:
[----:B------:R-:W-:Y:S05]  /*ca70*/  BSYNC B1 ;  /* 0x0000000000017941 */ /* 0x000fea0003800000 */
.L_x_14550:
[C---:B------:R-:W-:Y:S01]  /*ca80*/  ISETP.GT.AND P0, PT, R6.reuse, 0x1, PT ;  /* 0x000000010600780c */ /* 0x040fe20003f04270 */
[----:B------:R-:W-:-:S12]  /*ca90*/  VIADD R6, R6, 0xfffffffe ;  /* 0xfffffffe06067836 */ /* 0x000fd80000000000 */
[----:B------:R-:W-:Y:S05]  /*caa0*/  @P0 BRA `(.L_x_14563) ;  /* 0xfffffff000980947 */ /* 0x000fea000383ffff */
.L_x_14536:
[----:B------:R-:W-:Y:S05]  /*cab0*/  BSYNC B0 ;  /* 0x0000000000007941 */ /* 0x000fea0003800000 */
.L_x_14521:
        /* <DEDUP_REMOVED lines=17> */
.L_x_14565:
[----:B------:R-:W-:Y:S05]  /*cbd0*/  BSYNC B0 ;  /* 0x0000000000007941 */ /* 0x000fea0003800000 */
.L_x_14564:
        /* <DEDUP_REMOVED lines=9> */
.L_x_14628:
[----:B------:R-:W-:Y:S05]  /*cc70*/  BSYNC B1 ;  /* 0x0000000000017941 */ /* 0x000fea0003800000 */
.L_x_14568:
[----:B------:R-:W-:Y:S04]  /*cc80*/  BSSY B1, `(.L_x_14570) ;  /* 0x0000007000017945 */ /* 0x000fe80003800000 */
[----:B------:R-:W-:Y:S05]  /*cc90*/  @P2 BRA `(.L_x_14571) ;  /* 0x0000000000142947 */ /* 0x000fea0003800000 */
[----:B------:R-:W-:Y:S01]  /*cca0*/  ISETP.NE.AND P0, PT, R29, RZ, PT ;  /* 0x000000ff1d00720c */ /* 0x000fe20003f05270 */
[----:B-1----:R-:W-:-:S04]  /*ccb0*/  IMAD.MOV.U32 R0, RZ, RZ, 0x4000 ;  /* 0x00004000ff007424 */ /* 0x002fc800078e00ff */
[----:B------:R2:W-:Y:S08]  /*ccc0*/  SYNCS.ARRIVE.TRANS64 RZ, [R3+URZ+0x16850], R0 ;  /* 0x0168500003ff79a7 */ /* 0x0005f0000800003f */
[----:B------:R-:W-:Y:S05]  /*ccd0*/  @!P0 BRA `(.L_x_14571) ;  /* 0x0000000000048947 */ /* 0x000fea0003800000 */
[----:B------:R-:W-:Y:S01]  /*cce0*/  BPT.TRAP 0x1 ;  /* 0x000000040000795c */ /* 0x000fe20000300000 */
.L_x_14571:
[----:B------:R-:W-:Y:S05]  /*ccf0*/  BSYNC B1 ;  /* 0x0000000000017941 */ /* 0x000fea0003800000 */
.L_x_14570:
        /* <DEDUP_REMOVED lines=10> */
.L_x_14572:
        /* <DEDUP_REMOVED lines=10> */
.L_x_14567:
[----:B------:R-:W-:Y:S05]  /*ce40*/  BSYNC B0 ;  /* 0x0000000000007941 */ /* 0x000fea0003800000 */
.L_x_14566:
[----:B------:R-:W-:-:S05]  /*ce50*/  VIADD R16, R16, 0x1 ;  /* 0x0000000110107836 */ /* 0x000fca0000000000 */
[----:B------:R-:W-:-:S04]  /*ce60*/  ISETP.NE.AND P0, PT, R16, 0x2, PT ;  /* 0x000000021000780c */ /* 0x000fc80003f05270 */
[----:B------:R-:W-:Y:S02]  /*ce70*/  SEL R0, RZ, 0x1, P0 ;  /* 0x00000001ff007807 */ /* 0x000fe40000000000 */
[----:B------:R-:W-:Y:S02]  /*ce80*/  SEL R16, R16, RZ, P0 ;  /* 0x000000ff10107207 */ /* 0x000fe40000000000 */
[----:B------:R-:W-:-:S07]  /*ce90*/  LOP3.LUT R23, R23, R0, RZ, 0x3c, !PT ;  /* 0x0000000017177212 */ /* 0x000fce00078e3cff */
.L_x_14503:
[----:B------:R-:W-:Y:S05]  /*cea0*/  BSYNC B7 ;  /* 0x0000000000077941 */ /* 0x000fea0003800000 */
.L_x_14501:
        /* <DEDUP_REMOVED lines=12> */
.L_x_14573:
[----:B------:R-:W-:-:S03]  /*cf70*/  UMOV UR4, 0xffffffff ;  /* 0xffffffff00047882 */ /* 0x000fc60000000000 */
[----:B------:R-:W-:Y:S05]  /*cf80*/  BRA.DIV UR4, `(.L_x_14575) ;  /* 0x0000001a04307947 */ /* 0x000fea000b800000 */
[----:B------:R1:W2:Y:S02]  /*cf90*/  SHFL.IDX PT, R14, R28, RZ, 0x1f ;  /* 0x00001fff1c0e7589 */ /* 0x0002a400000e0000 */
.L_x_14631:
        /* <DEDUP_REMOVED lines=8> */
.L_x_14574:
[----:B------:R-:W-:Y:S02]  /*d020*/  ULDC UR4, c[0x0][0xc38] ;  /* 0x00030e0000047ab9 */ /* 0x000fe40000000800 */
[----:B-1----:R-:W-:-:S13]  /*d030*/  ISETP.GE.AND P0, PT, R28, UR4, PT ;  /* 0x000000041c007c0c */ /* 0x002fda000bf06270 */
[----:B------:R-:W-:Y:S05]  /*d040*/  @!P0 BRA `(.L_x_14576) ;  /* 0xffffffc800348947 */ /* 0x000fea000383ffff */
.L_x_14498:
        /* <DEDUP_REMOVED lines=12> */
.L_x_14632:
[----:B------:R-:W-:Y:S05]  /*d110*/  BSYNC B0 ;  /* 0x0000000000007941 */ /* 0x000fea0003800000 */
.L_x_14577:
[----:B------:R-:W-:-:S03]  /*d120*/  UMOV UR4, 0xffffffff ;  /* 0xffffffff00047882 */ /* 0x000fc60000000000 */
[----:B------:R-:W-:Y:S05]  /*d130*/  BRA.DIV UR4, `(.L_x_14579) ;  /* 0x0000001a04007947 */ /* 0x000fea000b800000 */
[----:B-1----:R-:W1:Y:S02]  /*d140*/  S2R R0, SR_TID.X ;  /* 0x0000000000007919 */ /* 0x002e640000002100 */
[----:B-1----:R-:W-:-:S04]  /*d150*/  SHF.R.U32.HI R0, RZ, 0x5, R0 ;  /* 0x00000005ff007819 */ /* 0x002fc80000011600 */
[----:B------:R-:W-:-:S05]  /*d160*/  LOP3.LUT R0, R0, 0x3, RZ, 0xc0, !PT ;  /* 0x0000000300007812 */ /* 0x000fca00078ec0ff */
[----:B------:R1:W2:Y:S02]  /*d170*/  SHFL.IDX PT, R14, R0, RZ, 0x1f ;  /* 0x00001fff000e7589 */ /* 0x0002a400000e0000 */
.L_x_14635:
[----:B--2---:R-:W-:Y:S01]  /*d180*/  ISETP.NE.AND P0, PT, R14, RZ, PT ;  /* 0x000000ff0e00720c */ /* 0x004fe20003f05270 */
[----:B------:R-:W-:-:S12]  /*d190*/  BSSY B0, `(.L_x_14580) ;  /* 0x0000024000007945 */ /* 0x000fd80003800000 */
[----:B------:R-:W-:Y:S05]  /*d1a0*/  @P0 BRA `(.L_x_14581) ;  /* 0x0000000000880947 */ /* 0x000fea0003800000 */
[----:B------:R-:W-:-:S03]  /*d1b0*/  UMOV UR4, 0xffffffff ;  /* 0xffffffff00047882 */ /* 0x000fc60000000000 */
[----:B------:R-:W-:Y:S05]  /*d1c0*/  BRA.DIV UR4, `(.L_x_14582) ;  /* 0x0000001a04107947 */ /* 0x000fea000b800000 */
[----:B------:R-:W-:-:S13]  /*d1d0*/  ELECT P6, URZ, PT ;  /* 0x00000000003f782f */ /* 0x000fda00038c0000 */
.L_x_14638:
[----:B------:R-:W-:Y:S05]  /*d1e0*/  @!P6 BRA `(.L_x_14581) ;  /* 0x000000000078e947 */ /* 0x000fea0003800000 */
[----:B------:R-:W-:-:S06]  /*d1f0*/  ULOP3.LUT UR4, UR38, 0x2, URZ, 0xfc, !UPT ;  /* 0x0000000226047892 */ /* 0x000fcc000f8efc3f */
[----:B-1----:R-:W-:-:S05]  /*d200*/  IMAD.U32 R0, RZ, RZ, UR4 ;  /* 0x00000004ff007e24 */ /* 0x002fca000f8e00ff */
[----:B------:R-:W-:-:S13]  /*d210*/  ISETP.NE.AND P2, PT, R0, 0x3, PT ;  /* 0x000000030000780c */ /* 0x000fda0003f45270 */
[----:B------:R-:W-:Y:S05]  /*d220*/  @!P2 BRA `(.L_x_14583) ;  /* 0x000000000004a947 */ /* 0x000fea0003800000 */
[----:B------:R-:W-:Y:S01]  /*d230*/  BPT.TRAP 0x1 ;  /* 0x000000040000795c */ /* 0x000fe20000300000 */
.L_x_14583:
        /* <DEDUP_REMOVED lines=12> */
.L_x_14639:
[----:B------:R-:W2:Y:S02]  /*d300*/  SYNCS.PHASECHK.TRANS64.TRYWAIT P0, [R3+URZ], R0 ;  /* 0x00000000030075a7 */ /* 0x000ea4000800017f */
[----:B--2---:R-:W-:Y:S05]  /*d310*/  @!P0 BRA `(.L_x_14585) ;  /* 0x0000001400f08947 */ /* 0x004fea0003800000 */
.L_x_14640:
[----:B------:R-:W-:Y:S05]  /*d320*/  @!P2 BRA `(.L_x_14586) ;  /* 0x000000000004a947 */ /* 0x000fea0003800000 */
[----:B------:R-:W-:Y:S01]  /*d330*/  BPT.TRAP 0x1 ;  /* 0x000000040000795c */ /* 0x000fe20000300000 */
.L_x_14586:
[----:B--2---:R-:W-:-:S04]  /*d340*/  VIADD R3, R7, 0x16860 ;  /* 0x0001686007037836 */ /* 0x004fc80000000000 */
[----:B-1----:R-:W-:-:S04]  /*d350*/  IMAD R5, R16, 0x8, R3 ;  /* 0x0000000810057824 */ /* 0x002fc800078e0203 */
[----:B------:R-:W1:Y:S02]  /*d360*/  SYNCS.PHASECHK.TRANS64.TRYWAIT P0, [R5+URZ], R4 ;  /* 0x00000004050075a7 */ /* 0x000e64000800017f */
[----:B-1----:R-:W-:Y:S05]  /*d370*/  @!P0 BRA `(.L_x_14587) ;  /* 0x0000001400ec8947 */ /* 0x002fea0003800000 */
.L_x_14641:
[----:B------:R-:W-:-:S07]  /*d380*/  IMAD R3, R6, 0x8, R3 ;  /* 0x0000000806037824 */ /* 0x000fce00078e0203 */
.L_x_14588:
[----:B--2---:R2:W3:Y:S02]  /*d390*/  SYNCS.PHASECHK.TRANS64.TRYWAIT P0, [R3+URZ], R0 ;  /* 0x00000000030075a7 */ /* 0x0044e4000800017f */
[----:B---3--:R-:W-:Y:S05]  /*d3a0*/  @!P0 NANOSLEEP.SYNCS 0x989680 ;  /* 0x009896800000895d */ /* 0x008fea0003900000 */
[----:B------:R-:W3:Y:S02]  /*d3b0*/  @!P0 SYNCS.PHASECHK.TRANS64 P0, [R3+URZ], R0 ;  /* 0x00000000030085a7 */ /* 0x000ee4000800007f */
[----:B---3--:R-:W-:Y:S05]  /*d3c0*/  @!P0 BRA `(.L_x_14588) ;  /* 0xfffffffc00f08947 */ /* 0x008fea000383ffff */
.L_x_14581:
[----:B------:R-:W-:Y:S05]  /*d3d0*/  BSYNC B0 ;  /* 0x0000000000007941 */ /* 0x000fea0003800000 */
.L_x_14580:
[----:B------:R-:W-:Y:S05]  /*d3e0*/  EXIT ;  /* 0x000000000000794d */ /* 0x000fea0003800000 */
.L_x_14463:
[----:B0-----:R-:W-:-:S04]  /*d3f0*/  IMAD.U32 R3, RZ, RZ, UR45 ;  /* 0x0000002dff037e24 */ /* 0x001fc8000f8e00ff */
[----:B------:R0:W1:Y:S03]  /*d400*/  SYNCS.PHASECHK.TRANS64.TRYWAIT P1, [R3+URZ+0x16800], R0 ;  /* 0x01680000030075a7 */ /* 0x000066000802017f */
[----:B-1----:R-:W-:Y:S05]  /*d410*/  @!P1 NANOSLEEP.SYNCS 0x989680 ;  /* 0x009896800000995d */ /* 0x002fea0003900000 */
[----:B------:R-:W1:Y:S02]  /*d420*/  @!P1 SYNCS.PHASECHK.TRANS64 P1, [R3+URZ+0x16800], R0 ;  /* 0x01680000030095a7 */ /* 0x000e64000802007f */
[----:B-1----:R-:W-:Y:S05]  /*d430*/  @!P1 BRA `(.L_x_14463) ;  /* 0xfffffffc00ec9947 */ /* 0x002fea000383ffff */
[----:B------:R-:W-:Y:S05]  /*d440*/  BRA `(.L_x_14589) ;  /* 0xffffff4000607947 */ /* 0x000fea000383ffff */
.L_x_14467:
[----:B-1----:R1:W2:Y:S02]  /*d450*/  SYNCS.PHASECHK.TRANS64.TRYWAIT P2, [R2+URZ+0x16830], R3 ;  /* 0x01683003020075a7 */ /* 0x0022a4000804017f */
[----:B--2---:R-:W-:Y:S05]  /*d460*/  @!P2 NANOSLEEP.SYNCS 0x989680 ;  /* 0x009896800000a95d */ /* 0x004fea0003900000 */
[----:B------:R-:W2:Y:S02]  /*d470*/  @!P2 SYNCS.PHASECHK.TRANS64 P2, [R2+URZ+0x16830], R3 ;  /* 0x016830030200a5a7 */ /* 0x000ea4000804007f */
[----:B--2---:R-:W-:Y:S05]  /*d480*/  @!P2 BRA `(.L_x_14467) ;  /* 0xfffffffc00f0a947 */ /* 0x004fea000383ffff */
[----:B------:R-:W-:Y:S05]  /*d490*/  BRA `(.L_x_14466) ;  /* 0xffffff4000847947 */ /* 0x000fea000383ffff */
.L_x_14472:
[----:B-1----:R-:W-:-:S04]  /*d4a0*/  IMAD.U32 R7, RZ, RZ, UR6 ;  /* 0x00000006ff077e24 */ /* 0x002fc8000f8e00ff */
[----:B------:R1:W2:Y:S03]  /*d4b0*/  SYNCS.PHASECHK.TRANS64.TRYWAIT P3, [R7+URZ+0x16830], R0 ;  /* 0x01683000070075a7 */ /* 0x0002a6000806017f */
[----:B--2---:R-:W-:Y:S05]  /*d4c0*/  @!P3 NANOSLEEP.SYNCS 0x989680 ;  /* 0x009896800000b95d */ /* 0x004fea0003900000 */
[----:B------:R-:W2:Y:S02]  /*d4d0*/  @!P3 SYNCS.PHASECHK.TRANS64 P3, [R7+URZ+0x16830], R0 ;  /* 0x016830000700b5a7 */ /* 0x000ea4000806007f */
[----:B--2---:R-:W-:Y:S05]  /*d4e0*/  @!P3 BRA `(.L_x_14472) ;  /* 0xfffffffc00ecb947 */ /* 0x004fea000383ffff */
[----:B------:R-:W-:Y:S05]  /*d4f0*/  BRA `(.L_x_14469) ;  /* 0xffffff6000f47947 */ /* 0x000fea000383ffff */
.L_x_14476:
[----:B-1----:R-:W-:-:S04]  /*d500*/  IMAD.U32 R7, RZ, RZ, UR6 ;  /* 0x00000006ff077e24 */ /* 0x002fc8000f8e00ff */
[----:B------:R1:W2:Y:S03]  /*d510*/  SYNCS.PHASECHK.TRANS64.TRYWAIT P3, [R7+URZ+0x16850], R0 ;  /* 0x01685000070075a7 */ /* 0x0002a6000806017f */
[----:B--2---:R-:W-:Y:S05]  /*d520*/  @!P3 NANOSLEEP.SYNCS 0x989680 ;  /* 0x009896800000b95d */ /* 0x004fea0003900000 */
[----:B------:R-:W2:Y:S02]  /*d530*/  @!P3 SYNCS.PHASECHK.TRANS64 P3, [R7+URZ+0x16850], R0 ;  /* 0x016850000700b5a7 */ /* 0x000ea4000806007f */
[----:B--2---:R-:W-:Y:S05]  /*d540*/  @!P3 BRA `(.L_x_14476) ;  /* 0xfffffffc00ecb947 */ /* 0x004fea000383ffff */
[----:B------:R-:W-:Y:S05]  /*d550*/  BRA `(.L_x_14473) ;  /* 0xffffff6400647947 */ /* 0x000fea000383ffff */
.L_x_14482:
[----:B-1----:R-:W-:-:S04]  /*d560*/  IMAD.U32 R9, RZ, RZ, UR6 ;  /* 0x00000006ff097e24 */ /* 0x002fc8000f8e00ff */
[----:B------:R1:W2:Y:S03]  /*d570*/  SYNCS.PHASECHK.TRANS64.TRYWAIT P2, [R9+URZ+0x16830], R0 ;  /* 0x01683000090075a7 */ /* 0x0002a6000804017f */
[----:B--2---:R-:W-:Y:S05]  /*d580*/  @!P2 NANOSLEEP.SYNCS 0x989680 ;  /* 0x009896800000a95d */ /* 0x004fea0003900000 */
[----:B------:R-:W2:Y:S02]  /*d590*/  @!P2 SYNCS.PHASECHK.TRANS64 P2, [R9+URZ+0x16830], R0 ;  /* 0x016830000900a5a7 */ /* 0x000ea4000804007f */
[----:B--2---:R-:W-:Y:S05]  /*d5a0*/  @!P2 BRA `(.L_x_14482) ;  /* 0xfffffffc00eca947 */ /* 0x004fea000383ffff */
[----:B------:R-:W-:Y:S05]  /*d5b0*/  BRA `(.L_x_14479) ;  /* 0xffffff8800507947 */ /* 0x000fea000383ffff */
.L_x_14486:
[----:B-1----:R-:W-:-:S04]  /*d5c0*/  IMAD.U32 R9, RZ, RZ, UR6 ;  /* 0x00000006ff097e24 */ /* 0x002fc8000f8e00ff */
[----:B------:R1:W2:Y:S03]  /*d5d0*/  SYNCS.PHASECHK.TRANS64.TRYWAIT P2, [R9+URZ+0x16850], R0 ;  /* 0x01685000090075a7 */ /* 0x0002a6000804017f */
[----:B--2---:R-:W-:Y:S05]  /*d5e0*/  @!P2 NANOSLEEP.SYNCS 0x989680 ;  /* 0x009896800000a95d */ /* 0x004fea0003900000 */
[----:B------:R-:W2:Y:S02]  /*d5f0*/  @!P2 SYNCS.PHASECHK.TRANS64 P2, [R9+URZ+0x16850], R0 ;  /* 0x016850000900a5a7 */ /* 0x000ea4000804007f */
[----:B--2---:R-:W-:Y:S05]  /*d600*/  @!P2 BRA `(.L_x_14486) ;  /* 0xfffffffc00eca947 */ /* 0x004fea000383ffff */
[----:B------:R-:W-:Y:S05]  /*d610*/  BRA `(.L_x_14483) ;  /* 0xffffff8800c07947 */ /* 0x000fea000383ffff */
.L_x_14491:
[----:B-1----:R-:W-:-:S04]  /*d620*/  IMAD.U32 R5, RZ, RZ, UR5 ;  /* 0x00000005ff057e24 */ /* 0x002fc8000f8e00ff */
[----:B------:R1:W2:Y:S03]  /*d630*/  SYNCS.PHASECHK.TRANS64.TRYWAIT P0, [R5+URZ+0x16850], R4 ;  /* 0x01685004050075a7 */ /* 0x0002a6000800017f */
[----:B--2---:R-:W-:Y:S05]  /*d640*/  @!P0 NANOSLEEP.SYNCS 0x989680 ;  /* 0x009896800000895d */ /* 0x004fea0003900000 */
[----:B------:R-:W2:Y:S02]  /*d650*/  @!P0 SYNCS.PHASECHK.TRANS64 P0, [R5+URZ+0x16850], R4 ;  /* 0x01685004050085a7 */ /* 0x000ea4000800007f */
[----:B--2---:R-:W-:Y:S05]  /*d660*/  @!P0 BRA `(.L_x_14491) ;  /* 0xfffffffc00ec8947 */ /* 0x004fea000383ffff */
[----:B------:R-:W-:Y:S05]  /*d670*/  BRA `(.L_x_14490) ;  /* 0xffffffa400247947 */ /* 0x000fea000383ffff */
.L_x_14509:
[----:B------:R-:W-:Y:S02]  /*d680*/  IMAD.MOV.U32 R13, RZ, RZ, R20 ;  /* 0x000000ffff0d7224 */ /* 0x000fe400078e0014 */
[----:B------:R-:W-:Y:S02]  /*d690*/  IMAD.MOV.U32 R12, RZ, RZ, RZ ;  /* 0x000000ffff0c7224 */ /* 0x000fe400078e00ff */
[----:B------:R-:W-:Y:S02]  /*d6a0*/  IMAD.MOV.U32 R11, RZ, RZ, 0x1f ;  /* 0x0000001fff0b7424 */ /* 0x000fe400078e00ff */
[----:B------:R-:W-:-:S07]  /*d6b0*/  IMAD.MOV.U32 R15, RZ, RZ, -0x1 ;  /* 0xffffffffff0f7424 */ /* 0x000fce00078e00ff */
[----:B------:R-:W-:Y:S05]  /*d6c0*/  WARPSYNC.COLLECTIVE R15, `(.L_x_14590) ;  /* 0x000000000f087348 */ /* 0x000fea0003c00000 */
[----:B------:R0:W1:Y:S02]  /*d6d0*/  SHFL.IDX P6, R14, R13, R12, R11 ;  /* 0x0000000c0d0e7389 */ /* 0x00006400000c000b */
[----:B01----:R-:W-:Y:S01]  /*d6e0*/  ENDCOLLECTIVE ;  /* 0x000000000000791b */ /* 0x003fe20003800000 */
.L_x_14590:
[----:B------:R-:W-:Y:S05]  /*d6f0*/  BRA `(.L_x_14591) ;  /* 0xffffffcc00387947 */ /* 0x000fea000383ffff */
.L_x_14511:
[----:B------:R-:W-:Y:S01]  /*d700*/  BSSY B0, `(.L_x_14592) ;  /* 0x0000006000007945 */ /* 0x000fe20003800000 */
[----:B------:R-:W-:-:S07]  /*d710*/  IMAD.MOV.U32 R15, RZ, RZ, -0x1 ;  /* 0xffffffffff0f7424 */ /* 0x000fce00078e00ff */
[----:B0-----:R-:W-:Y:S05]  /*d720*/  WARPSYNC.COLLECTIVE R15, `(.L_x_14593) ;  /* 0x000000000f0c7348 */ /* 0x001fea0003c00000 */
[----:B------:R-:W-:Y:S02]  /*d730*/  ELECT P6, UR62, PT ;  /* 0x00000000003e782f */ /* 0x000fe400038c0000 */
[----:B------:R-:W-:Y:S01]  /*d740*/  MOV R14, UR62 ;  /* 0x0000003e000e7c02 */ /* 0x000fe20008000f00 */
[----:B0-----:R-:W-:Y:S10]  /*d750*/  ENDCOLLECTIVE ;  /* 0x000000000000791b */ /* 0x001ff40003800000 */
.L_x_14593:
[----:B------:R-:W-:Y:S05]  /*d760*/  BSYNC B0 ;  /* 0x0000000000007941 */ /* 0x000fea0003800000 */
.L_x_14592:
[----:B------:R-:W-:Y:S05]  /*d770*/  BRA `(.L_x_14594) ;  /* 0xffffffcc00347947 */ /* 0x000fea000383ffff */
.L_x_14513:
[----:B-1----:R1:W2:Y:S02]  /*d780*/  SYNCS.PHASECHK.TRANS64.TRYWAIT P0, [R3+URZ+0x16840], R0 ;  /* 0x01684000030075a7 */ /* 0x0022a4000800017f */
[----:B--2---:R-:W-:Y:S05]  /*d790*/  @!P0 NANOSLEEP.SYNCS 0x989680 ;  /* 0x009896800000895d */ /* 0x004fea0003900000 */
[----:B------:R-:W2:Y:S02]  /*d7a0*/  @!P0 SYNCS.PHASECHK.TRANS64 P0, [R3+URZ+0x16840], R0 ;  /* 0x01684000030085a7 */ /* 0x000ea4000800007f */
[----:B--2---:R-:W-:Y:S05]  /*d7b0*/  @!P0 BRA `(.L_x_14513) ;  /* 0xfffffffc00f08947 */ /* 0x004fea000383ffff */
[----:B------:R-:W-:Y:S05]  /*d7c0*/  BRA `(.L_x_14595) ;  /* 0xffffffcc00907947 */ /* 0x000fea000383ffff */
.L_x_14517:
        /* <DEDUP_REMOVED lines=8> */
.L_x_14596:
[----:B------:R-:W-:Y:S02]  /*d850*/  IMAD R7, R7, 0xc0, R21 ;  /* 0x000000c007077824 */ /* 0x000fe400078e0215 */
[----:B------:R-:W-:Y:S02]  /*d860*/  IMAD.MOV.U32 R13, RZ, RZ, R0 ;  /* 0x000000ffff0d7224 */ /* 0x000fe400078e0000 */
[----:B------:R-:W-:-:S07]  /*d870*/  IMAD.MOV.U32 R2, RZ, RZ, R14 ;  /* 0x000000ffff027224 */ /* 0x000fce00078e000e */
[----:B------:R-:W-:Y:S05]  /*d880*/  WARPSYNC.COLLECTIVE R15, `(.L_x_14597) ;  /* 0x000000000f087348 */ /* 0x000fea0003c00000 */
[----:B------:R0:W1:Y:S02]  /*d890*/  SHFL.IDX P6, R14, R13, R12, R11 ;  /* 0x0000000c0d0e7389 */ /* 0x00006400000c000b */
[----:B01----:R-:W-:Y:S01]  /*d8a0*/  ENDCOLLECTIVE ;  /* 0x000000000000791b */ /* 0x003fe20003800000 */
.L_x_14597:
[----:B------:R-:W-:Y:S02]  /*d8b0*/  ULDC UR4, c[0x0][0x288] ;  /* 0x0000a20000047ab9 */ /* 0x000fe40000000800 */
[----:B------:R-:W-:Y:S02]  /*d8c0*/  IMAD R6, R9, UR4, RZ ;  /* 0x0000000409067c24 */ /* 0x000fe4000f8e02ff */
[----:B------:R-:W-:-:S03]  /*d8d0*/  VIADD R9, R7, 0x10 ;  /* 0x0000001007097836 */ /* 0x000fc60000000000 */
        /* <DEDUP_REMOVED lines=9> */
.L_x_14598:
        /* <DEDUP_REMOVED lines=11> */
.L_x_14599:
        /* <DEDUP_REMOVED lines=8> */
.L_x_14600:
        /* <DEDUP_REMOVED lines=10> */
.L_x_14601:
[----:B------:R-:W-:Y:S02]  /*db40*/  IMAD.MOV.U32 R13, RZ, RZ, R4 ;  /* 0x000000ffff0d7224 */ /* 0x000fe400078e0004 */
[----:B------:R-:W-:Y:S02]  /*db50*/  IMAD.MOV.U32 R12, RZ, RZ, 0x3 ;  /* 0x00000003ff0c7424 */ /* 0x000fe400078e00ff */
[----:B------:R-:W-:-:S07]  /*db60*/  IMAD.MOV.U32 R10, RZ, RZ, R14 ;  /* 0x000000ffff0a7224 */ /* 0x000fce00078e000e */
[----:B------:R-:W-:Y:S05]  /*db70*/  WARPSYNC.COLLECTIVE R15, `(.L_x_14602) ;  /* 0x000000000f087348 */ /* 0x000fea0003c00000 */
[----:B------:R0:W1:Y:S02]  /*db80*/  SHFL.IDX P6, R14, R13, R12, R11 ;  /* 0x0000000c0d0e7389 */ /* 0x00006400000c000b */
[----:B01----:R-:W-:Y:S01]  /*db90*/  ENDCOLLECTIVE ;  /* 0x000000000000791b */ /* 0x003fe20003800000 */
.L_x_14602:
        /* <DEDUP_REMOVED lines=9> */
[----:B------:R-:W-:Y:S02]  /*dc30*/  VIADD R9, R7, 0x40 ;  /* 0x0000004007097836 */ /* 0x000fe40000000000 */
[----:B0-----:R-:W-:-:S10]  /*dc40*/  IMAD.MOV.U32 R2, RZ, RZ, R14 ;  /* 0x000000ffff027224 */ /* 0x001fd400078e000e */
[----:B------:R-:W-:Y:S05]  /*dc50*/  WARPSYNC.COLLECTIVE R15, `(.L_x_14603) ;  /* 0x000000000f087348 */ /* 0x000fea0003c00000 */
[----:B------:R0:W1:Y:S02]  /*dc60*/  SHFL.IDX P6, R14, R13, R12, R11 ;  /* 0x0000000c0d0e7389 */ /* 0x00006400000c000b */
[----:B01----:R-:W-:Y:S01]  /*dc70*/  ENDCOLLECTIVE ;  /* 0x000000000000791b */ /* 0x003fe20003800000 */
.L_x_14603:
        /* <DEDUP_REMOVED lines=8> */
.L_x_14604:
        /* <DEDUP_REMOVED lines=10> */
.L_x_14605:
[----:B------:R-:W-:Y:S02]  /*dda0*/  IMAD.MOV.U32 R13, RZ, RZ, R4 ;  /* 0x000000ffff0d7224 */ /* 0x000fe400078e0004 */
[----:B------:R-:W-:Y:S02]  /*ddb0*/  IMAD.MOV.U32 R12, RZ, RZ, 0x5 ;  /* 0x00000005ff0c7424 */ /* 0x000fe400078e00ff */
[----:B------:R-:W-:-:S07]  /*ddc0*/  IMAD.MOV.U32 R10, RZ, RZ, R14 ;  /* 0x000000ffff0a7224 */ /* 0x000fce00078e000e */
[----:B------:R-:W-:Y:S05]  /*ddd0*/  WARPSYNC.COLLECTIVE R15, `(.L_x_14606) ;  /* 0x000000000f087348 */ /* 0x000fea0003c00000 */
[----:B------:R0:W1:Y:S02]  /*dde0*/  SHFL.IDX P6, R14, R13, R12, R11 ;  /* 0x0000000c0d0e7389 */ /* 0x00006400000c000b */
[----:B01----:R-:W-:Y:S01]  /*ddf0*/  ENDCOLLECTIVE ;  /* 0x000000000000791b */ /* 0x003fe20003800000 */
.L_x_14606:
        /* <DEDUP_REMOVED lines=14> */
.L_x_14607:
        /* <DEDUP_REMOVED lines=8> */
.L_x_14608:
        /* <DEDUP_REMOVED lines=10> */
.L_x_14609:
[----:B------:R-:W-:Y:S02]  /*e000*/  IMAD.MOV.U32 R13, RZ, RZ, R4 ;  /* 0x000000ffff0d7224 */ /* 0x000fe400078e0004 */
[----:B------:R-:W-:Y:S02]  /*e010*/  IMAD.MOV.U32 R12, RZ, RZ, 0x7 ;  /* 0x00000007ff0c7424 */ /* 0x000fe400078e00ff */
[----:B------:R-:W-:-:S07]  /*e020*/  IMAD.MOV.U32 R10, RZ, RZ, R14 ;  /* 0x000000ffff0a7224 */ /* 0x000fce00078e000e */
[----:B------:R-:W-:Y:S05]  /*e030*/  WARPSYNC.COLLECTIVE R15, `(.L_x_14610) ;  /* 0x000000000f087348 */ /* 0x000fea0003c00000 */
[----:B------:R0:W1:Y:S02]  /*e040*/  SHFL.IDX P6, R14, R13, R12, R11 ;  /* 0x0000000c0d0e7389 */ /* 0x00006400000c000b */
[----:B01----:R-:W-:Y:S01]  /*e050*/  ENDCOLLECTIVE ;  /* 0x000000000000791b */ /* 0x003fe20003800000 */
.L_x_14610:
        /* <DEDUP_REMOVED lines=11> */
.L_x_14611:
[----:B------:R-:W-:-:S05]  /*e110*/  VIADD R3, R7, 0x70 ;  /* 0x0000007007037836 */ /* 0x000fca0000000000 */
[----:B------:R-:W-:Y:S01]  /*e120*/  ISETP.GE.AND P1, PT, R3, R6, PT ;  /* 0x000000060300720c */ /* 0x000fe20003f26270 */
[----:B------:R-:W-:Y:S02]  /*e130*/  IMAD.MOV.U32 R13, RZ, RZ, R8 ;  /* 0x000000ffff0d7224 */ /* 0x000fe400078e0008 */
[----:B------:R-:W-:Y:S02]  /*e140*/  IMAD.MOV.U32 R12, RZ, RZ, RZ ;  /* 0x000000ffff0c7224 */ /* 0x000fe400078e00ff */
[----:B------:R-:W-:-:S08]  /*e150*/  IMAD.MOV.U32 R9, RZ, RZ, R14 ;  /* 0x000000ffff097224 */ /* 0x000fd000078e000e */
[----:B------:R-:W-:Y:S05]  /*e160*/  WARPSYNC.COLLECTIVE R15, `(.L_x_14612) ;  /* 0x000000000f087348 */ /* 0x000fea0003c00000 */
[----:B------:R0:W1:Y:S02]  /*e170*/  SHFL.IDX P6, R14, R13, R12, R11 ;  /* 0x0000000c0d0e7389 */ /* 0x00006400000c000b */
[----:B01----:R-:W-:Y:S01]  /*e180*/  ENDCOLLECTIVE ;  /* 0x000000000000791b */ /* 0x003fe20003800000 */
.L_x_14612:
[----:B------:R-:W-:Y:S01]  /*e190*/  @!P1 LEA R2, P2, R20, R9, 0x1 ;  /* 0x0000000914029211 */ /* 0x000fe200078408ff */
[----:B------:R-:W-:-:S04]  /*e1a0*/  VIADD R9, R7, 0x80 ;  /* 0x0000008007097836 */ /* 0x000fc80000000000 */
        /* <DEDUP_REMOVED lines=12> */
.L_x_14613:
[----:B------:R-:W-:Y:S02]  /*e270*/  IMAD.MOV.U32 R13, RZ, RZ, R8 ;  /* 0x000000ffff0d7224 */ /* 0x000fe400078e0008 */
[----:B------:R-:W-:Y:S01]  /*e280*/  IMAD.MOV.U32 R12, RZ, RZ, 0x1 ;  /* 0x00000001ff0c7424 */ /* 0x000fe200078e00ff */
[----:B------:R-:W-:-:S13]  /*e290*/  @!P1 LEA R2, P2, R20, R14, 0x1 ;  /* 0x0000000e14029211 */ /* 0x000fda00078408ff */
[----:B------:R-:W-:Y:S05]  /*e2a0*/  WARPSYNC.COLLECTIVE R15, `(.L_x_14614) ;  /* 0x000000000f087348 */ /* 0x000fea0003c00000 */
[----:B------:R0:W1:Y:S02]  /*e2b0*/  SHFL.IDX P6, R14, R13, R12, R11 ;  /* 0x0000000c0d0e7389 */ /* 0x00006400000c000b */
[----:B01----:R-:W-:Y:S01]  /*e2c0*/  ENDCOLLECTIVE ;  /* 0x000000000000791b */ /* 0x003fe20003800000 */
.L_x_14614:
        /* <DEDUP_REMOVED lines=11> */
.L_x_14615:
[----:B------:R-:W-:Y:S02]  /*e380*/  IMAD.MOV.U32 R13, RZ, RZ, R8 ;  /* 0x000000ffff0d7224 */ /* 0x000fe400078e0008 */
[----:B------:R-:W-:Y:S02]  /*e390*/  IMAD.MOV.U32 R12, RZ, RZ, 0x2 ;  /* 0x00000002ff0c7424 */ /* 0x000fe400078e00ff */
[----:B------:R-:W-:-:S07]  /*e3a0*/  IMAD.MOV.U32 R4, RZ, RZ, R14 ;  /* 0x000000ffff047224 */ /* 0x000fce00078e000e */
[----:B------:R-:W-:Y:S05]  /*e3b0*/  WARPSYNC.COLLECTIVE R15, `(.L_x_14616) ;  /* 0x000000000f087348 */ /* 0x000fea0003c00000 */
[----:B------:R0:W1:Y:S02]  /*e3c0*/  SHFL.IDX P6, R14, R13, R12, R11 ;  /* 0x0000000c0d0e7389 */ /* 0x00006400000c000b */
[----:B01----:R-:W-:Y:S01]  /*e3d0*/  ENDCOLLECTIVE ;  /* 0x000000000000791b */ /* 0x003fe20003800000 */
.L_x_14616:
[----:B------:R-:W-:-:S05]  /*e3e0*/  @!P1 LEA R4, P2, R20, R4, 0x1 ;  /* 0x0000000414049211 */ /* 0x000fca00078408ff */
[----:B------:R-:W-:Y:S02]  /*e3f0*/  @!P1 IMAD.X R3, RZ, RZ, R2, P2 ;  /* 0x000000ffff039224 */ /* 0x000fe400010e0602 */
        /* <DEDUP_REMOVED lines=10> */
.L_x_14617:
        /* <DEDUP_REMOVED lines=8> */
.L_x_14618:
        /* <DEDUP_REMOVED lines=10> */
.L_x_14619:
[----:B------:R-:W-:Y:S05]  /*e5c0*/  BRA `(.L_x_14620) ;  /* 0xffffffcc005c7947 */ /* 0x000fea000383ffff */
.L_x_14520:
[----:B0-----:R0:W1:Y:S02]  /*e5d0*/  SYNCS.PHASECHK.TRANS64.TRYWAIT P0, [R17+URZ+0x16820], R2 ;  /* 0x01682002110075a7 */ /* 0x001064000800017f */
[----:B-1----:R-:W-:Y:S05]  /*e5e0*/  @!P0 NANOSLEEP.SYNCS 0x989680 ;  /* 0x009896800000895d */ /* 0x002fea0003900000 */
[----:B------:R-:W1:Y:S02]  /*e5f0*/  @!P0 SYNCS.PHASECHK.TRANS64 P0, [R17+URZ+0x16820], R2 ;  /* 0x01682002110085a7 */ /* 0x000e64000800007f */
[----:B-1----:R-:W-:Y:S05]  /*e600*/  @!P0 BRA `(.L_x_14520) ;  /* 0xfffffffc00f08947 */ /* 0x002fea000383ffff */
[----:B------:R-:W-:Y:S05]  /*e610*/  BRA `(.L_x_14621) ;  /* 0xffffffcc00bc7947 */ /* 0x000fea000383ffff */
.L_x_14527:
[----:B0-----:R0:W1:Y:S02]  /*e620*/  SYNCS.PHASECHK.TRANS64.TRYWAIT P0, [R2+URZ+0x16840], R3 ;  /* 0x01684003020075a7 */ /* 0x001064000800017f */
[----:B-1----:R-:W-:Y:S05]  /*e630*/  @!P0 NANOSLEEP.SYNCS 0x989680 ;  /* 0x009896800000895d */ /* 0x002fea0003900000 */
[----:B------:R-:W1:Y:S02]  /*e640*/  @!P0 SYNCS.PHASECHK.TRANS64 P0, [R2+URZ+0x16840], R3 ;  /* 0x01684003020085a7 */ /* 0x000e64000800007f */
[----:B-1----:R-:W-:Y:S05]  /*e650*/  @!P0 BRA `(.L_x_14527) ;  /* 0xfffffffc00f08947 */ /* 0x002fea000383ffff */
[----:B------:R-:W-:Y:S05]  /*e660*/  BRA `(.L_x_14622) ;  /* 0xffffffd0006c7947 */ /* 0x000fea000383ffff */
.L_x_14532:
[----:B0-----:R0:W1:Y:S02]  /*e670*/  SYNCS.PHASECHK.TRANS64.TRYWAIT P0, [R2+URZ+0x60], R3 ;  /* 0x00006003020075a7 */ /* 0x001064000800017f */
[----:B-1----:R-:W-:Y:S05]  /*e680*/  @!P0 NANOSLEEP.SYNCS 0x989680 ;  /* 0x009896800000895d */ /* 0x002fea0003900000 */
[----:B------:R-:W1:Y:S02]  /*e690*/  @!P0 SYNCS.PHASECHK.TRANS64 P0, [R2+URZ+0x60], R3 ;  /* 0x00006003020085a7 */ /* 0x000e64000800007f */
[----:B-1----:R-:W-:Y:S05]  /*e6a0*/  @!P0 BRA `(.L_x_14532) ;  /* 0xfffffffc00f08947 */ /* 0x002fea000383ffff */
[----:B------:R-:W-:Y:S05]  /*e6b0*/  BRA `(.L_x_14623) ;  /* 0xffffffd000e47947 */ /* 0x000fea000383ffff */
.L_x_14541:
[----:B0-----:R0:W1:Y:S02]  /*e6c0*/  SYNCS.PHASECHK.TRANS64.TRYWAIT P0, [R2+URZ+0x16840], R3 ;  /* 0x01684003020075a7 */ /* 0x001064000800017f */
[----:B-1----:R-:W-:Y:S05]  /*e6d0*/  @!P0 NANOSLEEP.SYNCS 0x989680 ;  /* 0x009896800000895d */ /* 0x002fea0003900000 */
[----:B------:R-:W1:Y:S02]  /*e6e0*/  @!P0 SYNCS.PHASECHK.TRANS64 P0, [R2+URZ+0x16840], R3 ;  /* 0x01684003020085a7 */ /* 0x000e64000800007f */
[----:B-1----:R-:W-:Y:S05]  /*e6f0*/  @!P0 BRA `(.L_x_14541) ;  /* 0xfffffffc00f08947 */ /* 0x002fea000383ffff */
[----:B------:R-:W-:Y:S05]  /*e700*/  BRA `(.L_x_14624) ;  /* 0xffffffd8001c7947 */ /* 0x000fea000383ffff */
.L_x_14546:
[----:B0-----:R0:W1:Y:S02]  /*e710*/  SYNCS.PHASECHK.TRANS64.TRYWAIT P0, [R5+URZ+0x60], R2 ;  /* 0x00006002050075a7 */ /* 0x001064000800017f */
[----:B-1----:R-:W-:Y:S05]  /*e720*/  @!P0 NANOSLEEP.SYNCS 0x989680 ;  /* 0x009896800000895d */ /* 0x002fea0003900000 */
[----:B------:R-:W1:Y:S02]  /*e730*/  @!P0 SYNCS.PHASECHK.TRANS64 P0, [R5+URZ+0x60], R2 ;  /* 0x00006002050085a7 */ /* 0x000e64000800007f */
[----:B-1----:R-:W-:Y:S05]  /*e740*/  @!P0 BRA `(.L_x_14546) ;  /* 0xfffffffc00f08947 */ /* 0x002fea000383ffff */
[----:B------:R-:W-:Y:S05]  /*e750*/  BRA `(.L_x_14625) ;  /* 0xffffffd800947947 */ /* 0x000fea000383ffff */
.L_x_14554:
[----:B0-----:R0:W1:Y:S02]  /*e760*/  SYNCS.PHASECHK.TRANS64.TRYWAIT P0, [R2+URZ+0x16840], R3 ;  /* 0x01684003020075a7 */ /* 0x001064000800017f */
[----:B-1----:R-:W-:Y:S05]  /*e770*/  @!P0 NANOSLEEP.SYNCS 0x989680 ;  /* 0x009896800000895d */ /* 0x002fea0003900000 */
[----:B------:R-:W1:Y:S02]  /*e780*/  @!P0 SYNCS.PHASECHK.TRANS64 P0, [R2+URZ+0x16840], R3 ;  /* 0x01684003020085a7 */ /* 0x000e64000800007f */
[----:B-1----:R-:W-:Y:S05]  /*e790*/  @!P0 BRA `(.L_x_14554) ;  /* 0xfffffffc00f08947 */ /* 0x002fea000383ffff */
[----:B------:R-:W-:Y:S05]  /*e7a0*/  BRA `(.L_x_14626) ;  /* 0xffffffdc009c7947 */ /* 0x000fea000383ffff */
.L_x_14559:
[----:B0-----:R0:W1:Y:S02]  /*e7b0*/  SYNCS.PHASECHK.TRANS64.TRYWAIT P0, [R5+URZ+0x60], R8 ;  /* 0x00006008050075a7 */ /* 0x001064000800017f */
[----:B-1----:R-:W-:Y:S05]  /*e7c0*/  @!P0 NANOSLEEP.SYNCS 0x989680 ;  /* 0x009896800000895d */ /* 0x002fea0003900000 */
[----:B------:R-:W1:Y:S02]  /*e7d0*/  @!P0 SYNCS.PHASECHK.TRANS64 P0, [R5+URZ+0x60], R8 ;  /* 0x00006008050085a7 */ /* 0x000e64000800007f */
[----:B-1----:R-:W-:Y:S05]  /*e7e0*/  @!P0 BRA `(.L_x_14559) ;  /* 0xfffffffc00f08947 */ /* 0x002fea000383ffff */
[----:B------:R-:W-:Y:S05]  /*e7f0*/  BRA `(.L_x_14627) ;  /* 0xffffffe000187947 */ /* 0x000fea000383ffff */
.L_x_14569:
[----:B-1----:R1:W2:Y:S02]  /*e800*/  SYNCS.PHASECHK.TRANS64.TRYWAIT P0, [R3+URZ+0x16860], R0 ;  /* 0x01686000030075a7 */ /* 0x0022a4000800017f */
[----:B--2---:R-:W-:Y:S05]  /*e810*/  @!P0 NANOSLEEP.SYNCS 0x989680 ;  /* 0x009896800000895d */ /* 0x004fea0003900000 */
[----:B------:R-:W2:Y:S02]  /*e820*/  @!P0 SYNCS.PHASECHK.TRANS64 P0, [R3+URZ+0x16860], R0 ;  /* 0x01686000030085a7 */ /* 0x000ea4000800007f */
[----:B--2---:R-:W-:Y:S05]  /*e830*/  @!P0 BRA `(.L_x_14569) ;  /* 0xfffffffc00f08947 */ /* 0x004fea000383ffff */
[----:B------:R-:W-:Y:S05]  /*e840*/  BRA `(.L_x_14628) ;  /* 0xffffffe400087947 */ /* 0x000fea000383ffff */
.L_x_14575:
[----:B------:R-:W-:Y:S01]  /*e850*/  BSSY B0, `(.L_x_14629) ;  /* 0x0000008000007945 */ /* 0x000fe20003800000 */
[----:B------:R-:W-:Y:S02]  /*e860*/  IMAD.MOV.U32 R13, RZ, RZ, R28 ;  /* 0x000000ffff0d7224 */ /* 0x000fe400078e001c */
[----:B------:R-:W-:Y:S02]  /*e870*/  IMAD.MOV.U32 R12, RZ, RZ, RZ ;  /* 0x000000ffff0c7224 */ /* 0x000fe400078e00ff */
[----:B0-----:R-:W-:Y:S02]  /*e880*/  IMAD.MOV.U32 R11, RZ, RZ, 0x1f ;  /* 0x0000001fff0b7424 */ /* 0x001fe400078e00ff */
[----:B------:R-:W-:-:S07]  /*e890*/  IMAD.MOV.U32 R15, RZ, RZ, -0x1 ;  /* 0xffffffffff0f7424 */ /* 0x000fce00078e00ff */
[----:B------:R-:W-:Y:S05]  /*e8a0*/  WARPSYNC.COLLECTIVE R15, `(.L_x_14630) ;  /* 0x000000000f087348 */ /* 0x000fea0003c00000 */
[----:B------:R0:W1:Y:S02]  /*e8b0*/  SHFL.IDX P6, R14, R13, R12, R11 ;  /* 0x0000000c0d0e7389 */ /* 0x00006400000c000b */
[----:B01----:R-:W-:Y:S01]  /*e8c0*/  ENDCOLLECTIVE ;  /* 0x000000000000791b */ /* 0x003fe20003800000 */
.L_x_14630:
[----:B------:R-:W-:Y:S05]  /*e8d0*/  BSYNC B0 ;  /* 0x0000000000007941 */ /* 0x000fea0003800000 */
.L_x_14629:
[----:B------:R-:W-:Y:S05]  /*e8e0*/  BRA `(.L_x_14631) ;  /* 0xffffffe400ac7947 */ /* 0x000fea000383ffff */
.L_x_14578:
[----:B-1----:R1:W2:Y:S02]  /*e8f0*/  SYNCS.PHASECHK.TRANS64.TRYWAIT P0, [R7+URZ+0x16820], R0 ;  /* 0x01682000070075a7 */ /* 0x0022a4000800017f */
[----:B--2---:R-:W-:Y:S05]  /*e900*/  @!P0 NANOSLEEP.SYNCS 0x989680 ;  /* 0x009896800000895d */ /* 0x004fea0003900000 */
[----:B------:R-:W2:Y:S02]  /*e910*/  @!P0 SYNCS.PHASECHK.TRANS64 P0, [R7+URZ+0x16820], R0 ;  /* 0x01682000070085a7 */ /* 0x000ea4000800007f */
[----:B--2---:R-:W-:Y:S05]  /*e920*/  @!P0 BRA `(.L_x_14578) ;  /* 0xfffffffc00f08947 */ /* 0x004fea000383ffff */
[----:B------:R-:W-:Y:S05]  /*e930*/  BRA `(.L_x_14632) ;  /* 0xffffffe400f47947 */ /* 0x000fea000383ffff */
.L_x_14579:
        /* <DEDUP_REMOVED lines=11> */
.L_x_14634:
[----:B------:R-:W-:Y:S05]  /*e9f0*/  BSYNC B0 ;  /* 0x0000000000007941 */ /* 0x000fea0003800000 */
.L_x_14633:
[----:B------:R-:W-:Y:S05]  /*ea00*/  BRA `(.L_x_14635) ;  /* 0xffffffe400dc7947 */ /* 0x000fea000383ffff */
.L_x_14582:
[----:B------:R-:W-:Y:S01]  /*ea10*/  BSSY B1, `(.L_x_14636) ;  /* 0x0000006000017945 */ /* 0x000fe20003800000 */
[----:B------:R-:W-:-:S07]  /*ea20*/  IMAD.MOV.U32 R15, RZ, RZ, -0x1 ;  /* 0xffffffffff0f7424 */ /* 0x000fce00078e00ff */
[----:B01----:R-:W-:Y:S05]  /*ea30*/  WARPSYNC.COLLECTIVE R15, `(.L_x_14637) ;  /* 0x000000000f0c7348 */ /* 0x003fea0003c00000 */
[----:B------:R-:W-:Y:S02]  /*ea40*/  ELECT P6, UR62, PT ;  /* 0x00000000003e782f */ /* 0x000fe400038c0000 */
[----:B------:R-:W-:Y:S01]  /*ea50*/  MOV R14, UR62 ;  /* 0x0000003e000e7c02 */ /* 0x000fe20008000f00 */
[----:B01----:R-:W-:Y:S10]  /*ea60*/  ENDCOLLECTIVE ;  /* 0x000000000000791b */ /* 0x003ff40003800000 */
.L_x_14637:
[----:B------:R-:W-:Y:S05]  /*ea70*/  BSYNC B1 ;  /* 0x0000000000017941 */ /* 0x000fea0003800000 */
.L_x_14636:
[----:B------:R-:W-:Y:S05]  /*ea80*/  BRA `(.L_x_14638) ;  /* 0xffffffe400d47947 */ /* 0x000fea000383ffff */
.L_x_14584:
[----:B-1----:R1:W2:Y:S02]  /*ea90*/  SYNCS.PHASECHK.TRANS64.TRYWAIT P0, [R5+URZ], R4 ;  /* 0x00000004050075a7 */ /* 0x0022a4000800017f */
[----:B--2---:R-:W-:Y:S05]  /*eaa0*/  @!P0 NANOSLEEP.SYNCS 0x989680 ;  /* 0x009896800000895d */ /* 0x004fea0003900000 */
[----:B------:R-:W2:Y:S02]  /*eab0*/  @!P0 SYNCS.PHASECHK.TRANS64 P0, [R5+URZ], R4 ;  /* 0x00000004050085a7 */ /* 0x000ea4000800007f */
[----:B--2---:R-:W-:Y:S05]  /*eac0*/  @!P0 BRA `(.L_x_14584) ;  /* 0xfffffffc00f08947 */ /* 0x004fea000383ffff */
[----:B------:R-:W-:Y:S05]  /*ead0*/  BRA `(.L_x_14639) ;  /* 0xffffffe800087947 */ /* 0x000fea000383ffff */
.L_x_14585:
[----:B--2---:R2:W3:Y:S02]  /*eae0*/  SYNCS.PHASECHK.TRANS64.TRYWAIT P0, [R3+URZ], R0 ;  /* 0x00000000030075a7 */ /* 0x0044e4000800017f */
[----:B---3--:R-:W-:Y:S05]  /*eaf0*/  @!P0 NANOSLEEP.SYNCS 0x989680 ;  /* 0x009896800000895d */ /* 0x008fea0003900000 */
[----:B------:R-:W3:Y:S02]  /*eb00*/  @!P0 SYNCS.PHASECHK.TRANS64 P0, [R3+URZ], R0 ;  /* 0x00000000030085a7 */ /* 0x000ee4000800007f */
[----:B---3--:R-:W-:Y:S05]  /*eb10*/  @!P0 BRA `(.L_x_14585) ;  /* 0xfffffffc00f08947 */ /* 0x008fea000383ffff */
[----:B------:R-:W-:Y:S05]  /*eb20*/  BRA `(.L_x_14640) ;  /* 0xffffffe400fc7947 */ /* 0x000fea000383ffff */
.L_x_14587:
[----:B-1----:R1:W2:Y:S02]  /*eb30*/  SYNCS.PHASECHK.TRANS64.TRYWAIT P0, [R5+URZ], R4 ;  /* 0x00000004050075a7 */ /* 0x0022a4000800017f */
[----:B--2---:R-:W-:Y:S05]  /*eb40*/  @!P0 NANOSLEEP.SYNCS 0x989680 ;  /* 0x009896800000895d */ /* 0x004fea0003900000 */
[----:B------:R-:W2:Y:S02]  /*eb50*/  @!P0 SYNCS.PHASECHK.TRANS64 P0, [R5+URZ], R4 ;  /* 0x00000004050085a7 */ /* 0x000ea4000800007f */
[----:B--2---:R-:W-:Y:S05]  /*eb60*/  @!P0 BRA `(.L_x_14587) ;  /* 0xfffffffc00f08947 */ /* 0x004fea000383ffff */
[----:B------:R-:W-:Y:S05]  /*eb70*/  BRA `(.L_x_14641) ;  /* 0xffffffe800007947 */ /* 0x000fea000383ffff */
.L_x_14642:
        /* <DEDUP_REMOVED lines=16> */
.L_x_15338:


//--------------------- .text._ZN7cutlass13device_kernelIN5flash11enable_sm90INS1_16FlashAttnFwdSm90INS1_25CollectiveMainloopFwdSm90ILi2EN4cute5tupleIJNS5_1CILi1EEES8_S8_EEENS6_IJNS7_ILi192EEENS7_ILi128EEENS7_ILi64EEEEEELi64ENS_10bfloat16_tEfNS_4arch4Sm90ELb1ELb0ELb0ELb1ELb0ELb0ELb0ELb1ELb1ELb1ELb0ELb0EEENS1_21CollectiveEpilogueFwdINS6_IJSA_SC_SB_EEES9_SE_SG_Li384ELb1ELb1ELb0ELb0EEENS1_36VarlenDynamicPersistentTileSchedulerILi192ELi128ELi384ELi128ELb0ELb1ELb1ELb1ELb1ELb1EEEEEEEEEvNT_6ParamsE --------------------------
	.section	.text._ZN7cutlass13device_kernelIN5flash11enable_sm90INS1_16FlashAttnFwdSm90INS1_25CollectiveMainloopFwdSm90ILi2EN4cute5tupleIJNS5_1CILi1EEES8_S8_EEENS6_IJNS7_ILi192EEENS7_ILi128EEENS7_ILi64EEEEEELi64ENS_10bfloat16_tEfNS_4arch4Sm90ELb1ELb0ELb0ELb1ELb0ELb0ELb0ELb1ELb1ELb1ELb0ELb0EEENS1_21CollectiveEpilogueFwdINS6_IJSA_SC_SB_EEES9_SE_SG_Li384ELb1ELb1ELb0ELb0EEENS1_36VarlenDynamicPersistentTileSchedulerILi192ELi128ELi384ELi128ELb0ELb1ELb1ELb1ELb1ELb1EEEEEEEEEvNT_6ParamsE,"ax",@progbits
	.align	128
.text._ZN7cutlass13device_kernelIN5flash11enable_sm90INS1_16FlashAttnFwdSm90INS1_25CollectiveMainloopFwdSm90ILi2EN4cute5tupleIJNS5_1CILi1EEES8_S8_EEENS6_IJNS7_ILi192EEENS7_ILi128EEENS7_ILi64EEEEEELi64ENS_10bfloat16_tEfNS_4arch4Sm90ELb1ELb0ELb0ELb1ELb0ELb0ELb0ELb1ELb1ELb1ELb0ELb0EEENS1_21CollectiveEpilogueFwdINS6_IJSA_SC_SB_EEES9_SE_SG_Li384ELb1ELb1ELb0ELb0EEENS1_36VarlenDynamicPersistentTileSchedulerILi192ELi128ELi384ELi128ELb0ELb1ELb1ELb1ELb1ELb1EEEEEEEEEvNT_6ParamsE:
        .type           _ZN7cutlass13device_kernelIN5flash11enable_sm90INS1_16FlashAttnFwdSm90INS1_25CollectiveMainloopFwdSm90ILi2EN4cute5tupleIJNS5_1CILi1EEES8_S8_EEENS6_IJNS7_ILi192EEENS7_ILi128EEENS7_ILi64EEEEEELi64ENS_10bfloat16_tEfNS_4arch4Sm90ELb1ELb0ELb0ELb1ELb0ELb0ELb0ELb1ELb1ELb1ELb0ELb0EEENS1_21CollectiveEpilogueFwdINS6_IJSA_SC_SB_EEES9_SE_SG_Li384ELb1ELb1ELb0ELb0EEENS1_36VarlenDynamicPersistentTileSchedulerILi192ELi128ELi384ELi128ELb0ELb1ELb1ELb1ELb1ELb1EEEEEEEEEvNT_6ParamsE,@function
        .size           _ZN7cutlass13device_kernelIN5flash11enable_sm90INS1_16FlashAttnFwdSm90INS1_25CollectiveMainloopFwdSm90ILi2EN4cute5tupleIJNS5_1CILi1EEES8_S8_EEENS6_IJNS7_ILi192EEENS7_ILi128EEENS7_ILi64EEEEEELi64ENS_10bfloat16_tEfNS_4arch4Sm90ELb1ELb0ELb0ELb1ELb0ELb0ELb0ELb1ELb1ELb1ELb0ELb0EEENS1_21CollectiveEpilogueFwdINS6_IJSA_SC_SB_EEES9_SE_SG_Li384ELb1ELb1ELb0ELb0EEENS1_36VarlenDynamicPersistentTileSchedulerILi192ELi128ELi384ELi128ELb0ELb1ELb1ELb1ELb1ELb1EEEEEEEEEvNT_6ParamsE,(.L_x_15339 - _ZN7cutlass13device_kernelIN5flash11enable_sm90INS1_16FlashAttnFwdSm90INS1_25CollectiveMainloopFwdSm90ILi2EN4cute5tupleIJNS5_1CILi1EEES8_S8_EEENS6_IJNS7_ILi192EEENS7_ILi128EEENS7_ILi64EEEEEELi64ENS_10bfloat16_tEfNS_4arch4Sm90ELb1ELb0ELb0ELb1ELb0ELb0ELb0ELb1ELb1ELb1ELb0ELb0EEENS1_21CollectiveEpilogueFwdINS6_IJSA_SC_SB_EEES9_SE_SG_Li384ELb1ELb1ELb0ELb0EEENS1_36VarlenDynamicPersistentTileSchedulerILi192ELi128ELi384ELi128ELb0ELb1ELb1ELb1ELb1ELb1EEEEEEEEEvNT_6ParamsE)
        .other          _ZN7cutlass13device_kernelIN5flash11enable_sm90INS1_16FlashAttnFwdSm90INS1_25CollectiveMainloopFwdSm90ILi2EN4cute5tupleIJNS5_1CILi1EEES8_S8_EEENS6_IJNS7_ILi192EEENS7_ILi128EEENS7_ILi64EEEEEELi64ENS_10bfloat16_tEfNS_4arch4Sm90ELb1ELb0ELb0ELb1ELb0ELb0ELb0ELb1ELb1ELb1ELb0ELb0EEENS1_21CollectiveEpilogueFwdINS6_IJSA_SC_SB_EEES9_SE_SG_Li384ELb1ELb1ELb0ELb0EEENS1_36VarlenDynamicPersistentTileSchedulerILi192ELi128ELi384ELi128ELb0ELb1ELb1ELb1ELb1ELb1EEEEEEEEEvNT_6ParamsE,@"STO_CUDA_ENTRY STV_DEFAULT"
_ZN7cutlass13device_kernelIN5flash11enable_sm90INS1_16FlashAttnFwdSm90INS1_25CollectiveMainloopFwdSm90ILi2EN4cute5tupleIJNS5_1CILi1EEES8_S8_EEENS6_IJNS7_ILi192EEENS7_ILi128EEENS7_ILi64EEEEEELi64ENS_10bfloat16_tEfNS_4arch4Sm90ELb1ELb0ELb0ELb1ELb0ELb0ELb0ELb1ELb1ELb1ELb0ELb0EEENS1_21CollectiveEpilogueFwdINS6_IJSA_SC_SB_EEES9_SE_SG_Li384ELb1ELb1ELb0ELb0EEENS1_36VarlenDynamicPersistentTileSchedulerILi192ELi128ELi384ELi128ELb0ELb1ELb1ELb1ELb1ELb1EEEEEEEEEvNT_6ParamsE:
        /* <DEDUP_REMOVED lines=18> */
.L_x_14644:
[----:B------:R-:W-:Y:S05]  /*0120*/  BSYNC B0 ;  /* 0x0000000000007941 */ /* 0x000fea0003800000 */
.L_x_14643:
        /* <DEDUP_REMOVED lines=41> */
.L_x_14645:
        /* <DEDUP_REMOVED lines=22> */
.L_x_14646:
        /* <DEDUP_REMOVED lines=18> */
.L_x_14647:
        /* <DEDUP_REMOVED lines=22> */
.L_x_14648:
        /* <DEDUP_REMOVED lines=22> */
.L_x_14649:
[----:B------:R-:W-:Y:S01]  /*0900*/  PLOP3.LUT P0, PT, PT, PT, UP0, 0x80, 0x0 ;  /* 0x000000000000781c */ /* 0x000fe20003f0f008 */
[----:B------:R-:W-:Y:S01]  /*0910*/  UMOV UR36, 0x1 ;  /* 0x0000000100247882 */ /* 0x000fe20000000000 */
[----:B------:R-:W-:Y:S01]  /*0920*/  NOP ;  /* 0x0000000000007918 */ /* 0x000fe20000000000 */
[----:B------:R-:W-:Y:S01]  /*0930*/  USEL UR36, UR36, 0x2, !UP0 ;  /* 0x0000000224247887 */ /* 0x000fe2000c000000 */
[----:B------:R-:W-:Y:S01]  /*0940*/  ULDC.64 UR48, c[0x0][0x208] ;  /* 0x0000820000307ab9 */ /* 0x000fe20000000a00 */
[----:B012-4-:R-:W-:Y:S08]  /*0950*/  BAR.SYNC.DEFER_BLOCKING 0x0 ;  /* 0x0000000000007b1d */ /* 0x017ff00000010000 */
[----:B------:R-:W-:Y:S05]  /*0960*/  @!P0 BRA `(.L_x_14650) ;  /* 0x0000009000c48947 */ /* 0x000fea0003800000 */
.L_x_14651:
        /* <DEDUP_REMOVED lines=25> */
[----:B------:R-:W-:Y:S02]  /*0b00*/  UMOV UR39, URZ ;  /* 0x0000003f00277c82 */ /* 0x000fe40008000000 */
[CC--:B------:R-:W-:Y:S02]  /*0b10*/  LEA.HI R153, R0.reuse, R157.reuse, RZ, 0x7 ;  /* 0x0000009d00997211 */ /* 0x0c0fe400078f38ff */
[----:B------:R-:W-:-:S02]  /*0b20*/  LEA.HI R3, R0, R157, RZ, 0x5 ;  /* 0x0000009d00037211 */ /* 0x000fc400078f28ff */
[----:B------:R-:W-:Y:S02]  /*0b30*/  LOP3.LUT R152, R153, 0xffffff80, RZ, 0xc0, !PT ;  /* 0xffffff8099987812 */ /* 0x000fe400078ec0ff */
[CC--:B------:R-:W-:Y:S01]  /*0b40*/  LEA.HI R2, R0.reuse, R157.reuse, RZ, 0x4 ;  /* 0x0000009d00027211 */ /* 0x0c0fe200078f20ff */
[----:B------:R-:W-:Y:S01]  /*0b50*/  IMAD.SHL.U32 R5, R3, 0x20, RZ ;  /* 0x0000002003057824 */ /* 0x000fe200078e00ff */
[----:B------:R-:W-:Y:S01]  /*0b60*/  LEA.HI R10, R0, R157, RZ, 0x2 ;  /* 0x0000009d000a7211 */ /* 0x000fe200078f10ff */
[----:B------:R-:W-:Y:S01]  /*0b70*/  IMAD.IADD R152, R157, 0x1, -R152 ;  /* 0x000000019d987824 */ /* 0x000fe200078e0a98 */
[----:B------:R-:W-:Y:S02]  /*0b80*/  SHF.R.S32.HI R3, RZ, 0x4, R2 ;  /* 0x00000004ff037819 */ /* 0x000fe40000011402 */
[----:B------:R-:W-:Y:S02]  /*0b90*/  LOP3.LUT R4, R2, 0x3fffff0, RZ, 0xc0, !PT ;  /* 0x03fffff002047812 */ /* 0x000fe400078ec0ff */
[----:B------:R-:W-:-:S02]  /*0ba0*/  SHF.R.S32.HI R7, RZ, 0x1f, R152 ;  /* 0x0000001fff077819 */ /* 0x000fc40000011498 */
[----:B------:R-:W-:Y:S01]  /*0bb0*/  LEA.HI R2, R2, R3, RZ, 0x1 ;  /* 0x0000000302027211 */ /* 0x000fe200078f08ff */
[----:B------:R-:W-:Y:S01]  /*0bc0*/  IMAD.IADD R4, R157, 0x1, -R4 ;  /* 0x000000019d047824 */ /* 0x000fe200078e0a04 */
[----:B------:R-:W-:Y:S02]  /*0bd0*/  LEA.HI R6, R7, R152, RZ, 0x2 ;  /* 0x0000009807067211 */ /* 0x000fe400078f10ff */
[----:B------:R-:W-:Y:S02]  /*0be0*/  LOP3.LUT R2, R2, 0x1ffffffe, RZ, 0xc0, !PT ;  /* 0x1ffffffe02027812 */ /* 0x000fe400078ec0ff */
[--C-:B------:R-:W-:Y:S02]  /*0bf0*/  SHF.R.S32.HI R8, RZ, 0x2, R6.reuse ;  /* 0x00000002ff087819 */ /* 0x100fe40000011406 */
[----:B------:R-:W-:Y:S01]  /*0c00*/  SHF.R.S32.HI R9, RZ, 0x1f, R6 ;  /* 0x0000001fff097819 */ /* 0x000fe20000011406 */
[----:B------:R-:W-:Y:S01]  /*0c10*/  IMAD.IADD R2, R3, 0x1, -R2 ;  /* 0x0000000103027824 */ /* 0x000fe200078e0a02 */
[----:B------:R-:W-:-:S02]  /*0c20*/  SHF.R.S32.HI R153, RZ, 0x7, R153 ;  /* 0x00000007ff997819 */ /* 0x000fc40000011499 */
[----:B------:R-:W-:Y:S02]  /*0c30*/  LOP3.LUT R10, R10, 0xfffffffc, RZ, 0xc0, !PT ;  /* 0xfffffffc0a0a7812 */ /* 0x000fe400078ec0ff */
[----:B------:R-:W-:Y:S01]  /*0c40*/  LEA.HI R9, R9, R8, RZ, 0x3 ;  /* 0x0000000809097211 */ /* 0x000fe200078f18ff */
[----:B------:R-:W-:Y:S01]  /*0c50*/  IMAD.HI R3, R153, 0x55555556, RZ ;  /* 0x5555555699037827 */ /* 0x000fe200078e02ff */
[----:B------:R-:W-:Y:S02]  /*0c60*/  LOP3.LUT R5, R5, 0xfffffc00, RZ, 0xc0, !PT ;  /* 0xfffffc0005057812 */ /* 0x000fe400078ec0ff */
[----:B------:R-:W-:Y:S01]  /*0c70*/  LEA.HI R0, R0, R157, RZ, 0x3 ;  /* 0x0000009d00007211 */ /* 0x000fe200078f18ff */
[----:B------:R-:W-:Y:S01]  /*0c80*/  IMAD.IADD R10, R157, 0x1, -R10 ;  /* 0x000000019d0a7824 */ /* 0x000fe200078e0a0a */
[----:B------:R-:W-:Y:S01]  /*0c90*/  LOP3.LUT R9, R9, 0xfffffff8, RZ, 0xc0, !PT ;  /* 0xfffffff809097812 */ /* 0x000fe200078ec0ff */
[----:B------:R-:W-:Y:S01]  /*0ca0*/  IMAD R5, R4, 0x40, R5 ;  /* 0x0000004004057824 */ /* 0x000fe200078e0205 */
[----:B------:R-:W-:-:S02]  /*0cb0*/  LEA.HI R7, R7, R152, RZ, 0x5 ;  /* 0x0000009807077211 */ /* 0x000fc400078f28ff */
[----:B------:R-:W-:Y:S01]  /*0cc0*/  LEA.HI R4, R3, R3, RZ, 0x1 ;  /* 0x0000000303047211 */ /* 0x000fe200078f08ff */
[----:B------:R-:W-:Y:S01]  /*0cd0*/  IMAD.IADD R8, R8, 0x1, -R9 ;  /* 0x0000000108087824 */ /* 0x000fe200078e0a09 */
[----:B------:R-:W-:Y:S01]  /*0ce0*/  LOP3.LUT R18, R0, 0xfffffff8, RZ, 0xc0, !PT ;  /* 0xfffffff800127812 */ /* 0x000fe200078ec0ff */
[----:B------:R-:W-:Y:S01]  /*0cf0*/  IMAD R155, R2, 0x8, R5 ;  /* 0x00000008029b7824 */ /* 0x000fe200078e0205 */
[----:B------:R-:W-:Y:S01]  /*0d00*/  LEA.HI R3, R10, R10, RZ, 0x1 ;  /* 0x0000000a0a037211 */ /* 0x000fe200078f08ff */
[----:B------:R-:W-:Y:S01]  /*0d10*/  IMAD R4, R4, -0x3, R153 ;  /* 0xfffffffd04047824 */ /* 0x000fe200078e0299 */
[----:B------:R-:W-:Y:S01]  /*0d20*/  SHF.R.S32.HI R7, RZ, 0x5, R7 ;  /* 0x00000005ff077819 */ /* 0x000fe20000011407 */
[----:B------:R-:W-:Y:S01]  /*0d30*/  IMAD.IADD R18, R157, 0x1, -R18 ;  /* 0x000000019d127824 */ /* 0x000fe200078e0a12 */
[----:B------:R-:W-:Y:S02]  /*0d40*/  LOP3.LUT R3, R3, 0x1ffffffe, RZ, 0xc0, !PT ;  /* 0x1ffffffe03037812 */ /* 0x000fe400078ec0ff */
        /* <DEDUP_REMOVED lines=9> */
.L_x_14693:
[----:B012---:R-:W0:Y:S01]  /*0de0*/  LDC.64 R2, c[0x0][0xc88] ;  /* 0x00032200ff027b82 */ /* 0x007e220000000a00 */
[----:B------:R-:W-:Y:S01]  /*0df0*/  ULDC.64 UR8, c[0x0][0xa28] ;  /* 0x00028a0000087ab9 */ /* 0x000fe20000000a00 */
[----:B------:R-:W-:Y:S01]  /*0e00*/  ULDC.64 UR10, c[0x0][0xa18] ;  /* 0x00028600000a7ab9 */ /* 0x000fe20000000a00 */
[----:B------:R-:W-:Y:S01]  /*0e10*/  ULDC UR4, c[0x0][0x424] ;  /* 0x0001090000047ab9 */ /* 0x000fe20000000800 */
        /* <DEDUP_REMOVED lines=11> */
[----:B------:R-:W-:-:S04]  /*0ed0*/  @UP0 ULEA UR8, UP2, UR40, UR8, 0x2 ;  /* 0x0000000828080291 */ /* 0x000fc8000f84103f */
[----:B------:R-:W-:Y:S02]  /*0ee0*/  @UP0 ULEA.HI.X UR9, UR40, UR9, UR41, 0x2, UP2 ;  /* 0x0000000928090291 */ /* 0x000fe400090f1429 */
[----:B------:R-:W-:Y:S01]  /*0ef0*/  @UP1 ULEA UR10, UP0, UR40, UR10, 0x2 ;  /* 0x0000000a280a1291 */ /* 0x000fe2000f80103f */
[----:B------:R-:W-:-:S03]  /*0f00*/  IMAD.U32 R2, RZ, RZ, UR8 ;  /* 0x00000008ff027e24 */ /* 0x000fc6000f8e00ff */
[----:B------:R-:W-:Y:S01]  /*0f10*/  @UP1 ULEA.HI.X UR11, UR40, UR11, UR41, 0x2, UP0 ;  /* 0x0000000b280b1291 */ /* 0x000fe200080f1429 */
[----:B------:R-:W-:Y:S01]  /*0f20*/  IMAD.U32 R3, RZ, RZ, UR9 ;  /* 0x00000009ff037e24 */ /* 0x000fe2000f8e00ff */
[----:B------:R-:W-:Y:S01]  /*0f30*/  ULDC.64 UR8, c[0x0][0x418] ;  /* 0x0001060000087ab9 */ /* 0x000fe20000000a00 */
[----:B------:R-:W-:-:S03]  /*0f40*/  IMAD.U32 R4, RZ, RZ, UR10 ;  /* 0x0000000aff047e24 */ /* 0x000fc6000f8e00ff */
[----:B------:R-:W-:Y:S01]  /*0f50*/  IMAD.U32 R5, RZ, RZ, UR11 ;  /* 0x0000000bff057e24 */ /* 0x000fe2000f8e00ff */
[----:B------:R-:W2:Y:S04]  /*0f60*/  @P0 LDG.E R2, desc[UR48][R2.64] ;  /* 0x0000003002020981 */ /* 0x000ea8000c1e1900 */
[----:B------:R-:W3:Y:S01]  /*0f70*/  @P2 LDG.E R4, desc[UR48][R4.64] ;  /* 0x0000003004042981 */ /* 0x000ee2000c1e1900 */
[----:B------:R-:W-:Y:S01]  /*0f80*/  UISETP.NE.U32.AND UP0, UPT, UR8, URZ, UPT ;  /* 0x0000003f0800728c */ /* 0x000fe2000bf05070 */
[----:B------:R-:W-:Y:S01]  /*0f90*/  UMOV UR47, URZ ;  /* 0x0000003f002f7c82 */ /* 0x000fe20008000000 */
[----:B------:R-:W-:Y:S02]  /*0fa0*/  ULDC UR50, c[0x0][0x288] ;  /* 0x0000a20000327ab9 */ /* 0x000fe40000000800 */
[----:B------:R-:W-:Y:S01]  /*0fb0*/  UISETP.NE.AND.EX UP0, UPT, UR9, URZ, UPT, UP0 ;  /* 0x0000003f0900728c */ /* 0x000fe2000bf05300 */
[----:B------:R-:W-:-:S02]  /*0fc0*/  UMOV UR42, UR6 ;  /* 0x00000006002a7c82 */ /* 0x000fc40008000000 */
[----:B------:R-:W-:Y:S01]  /*0fd0*/  ULDC.64 UR8, c[0x0][0xa20] ;  /* 0x0002880000087ab9 */ /* 0x000fe20000000a00 */
[----:B------:R-:W-:Y:S01]  /*0fe0*/  USEL UR4, UR4, 0x1, UP0 ;  /* 0x0000000104047887 */ /* 0x000fe20008000000 */
[----:B------:R-:W-:-:S03]  /*0ff0*/  ISETP.NE.U32.AND P1, PT, RZ, UR8, PT ;  /* 0x00000008ff007c0c */ /* 0x000fc6000bf25070 */
        /* <DEDUP_REMOVED lines=18> */
.L_x_14652:
[----:B------:R-:W-:Y:S05]  /*1120*/  @!P1 BRA `(.L_x_14653) ;  /* 0x00000000001c9947 */ /* 0x000fea0003800000 */
[----:B------:R-:W-:-:S04]  /*1130*/  ULEA UR4, UP0, UR40, UR8, 0x2 ;  /* 0x0000000828047291 */ /* 0x000fc8000f80103f */
[----:B------:R-:W-:Y:S02]  /*1140*/  ULEA.HI.X UR6, UR40, UR9, UR41, 0x2, UP0 ;  /* 0x0000000928067291 */ /* 0x000fe400080f1429 */
[----:B------:R-:W-:-:S04]  /*1150*/  IMAD.U32 R2, RZ, RZ, UR4 ;  /* 0x00000004ff027e24 */ /* 0x000fc8000f8e00ff */
[----:B------:R-:W-:-:S05]  /*1160*/  IMAD.U32 R3, RZ, RZ, UR6 ;  /* 0x00000006ff037e24 */ /* 0x000fca000f8e00ff */
[----:B------:R-:W2:Y:S02]  /*1170*/  LDG.E R2, desc[UR48][R2.64] ;  /* 0x0000003002027981 */ /* 0x000ea4000c1e1900 */
[----:B--2---:R-:W-:Y:S01]  /*1180*/  R2UR UR4, R2 ;  /* 0x00000000020472ca */ /* 0x004fe200000e0000 */
[----:B------:R-:W-:-:S14]  /*1190*/  BRA `(.L_x_14654) ;  /* 0x0000000000347947 */ /* 0x000fdc0003800000 */
.L_x_14653:
        /* <DEDUP_REMOVED lines=13> */
.L_x_14654:
[----:B------:R-:W-:Y:S01]  /*1270*/  ULDC UR6, c[0x0][0x448] ;  /* 0x0001120000067ab9 */ /* 0x000fe20000000800 */
[----:B------:R-:W-:Y:S01]  /*1280*/  UIMAD UR43, UR5, 0xc0, URZ ;  /* 0x000000c0052b78a4 */ /* 0x000fe2000f8e023f */
[----:B------:R-:W-:Y:S01]  /*1290*/  PLOP3.LUT P0, PT, PT, PT, PT, 0x80, 0x0 ;  /* 0x000000000000781c */ /* 0x000fe20003f0f070 */
[----:B------:R-:W-:Y:S01]  /*12a0*/  UISETP.NE.AND UP0, UPT, UR6, 0x1, UPT ;  /* 0x000000010600788c */ /* 0x000fe2000bf05270 */
[----:B------:R-:W-:Y:S01]  /*12b0*/  CS2R R20, SRZ ;  /* 0x0000000000147805 */ /* 0x000fe2000001ff00 */
[----:B------:R-:W-:Y:S01]  /*12c0*/  UIADD3 UR6, UR43, 0xbf, URZ ;  /* 0x000000bf2b067890 */ /* 0x000fe2000fffe03f */
[----:B------:R-:W-:Y:S01]  /*12d0*/  CS2R R118, SRZ ;  /* 0x0000000000767805 */ /* 0x000fe2000001ff00 */
[----:B------:R-:W-:Y:S01]  /*12e0*/  UIADD3 UR47, -UR47, UR4, URZ ;  /* 0x000000042f2f7290 */ /* 0x000fe2000fffe13f */
[----:B------:R-:W-:Y:S02]  /*12f0*/  CS2R R116, SRZ ;  /* 0x0000000000747805 */ /* 0x000fe4000001ff00 */
[----:B------:R-:W-:-:S02]  /*1300*/  CS2R R114, SRZ ;  /* 0x0000000000727805 */ /* 0x000fc4000001ff00 */
[----:B------:R-:W-:Y:S01]  /*1310*/  CS2R R112, SRZ ;  /* 0x0000000000707805 */ /* 0x000fe2000001ff00 */
[----:B------:R-:W-:Y:S01]  /*1320*/  UIADD3 UR7, UR47, 0x80, -UR50 ;  /* 0x000000802f077890 */ /* 0x000fe2000fffe832 */
[----:B------:R-:W-:Y:S01]  /*1330*/  CS2R R14, SRZ ;  /* 0x00000000000e7805 */ /* 0x000fe2000001ff00 */
[----:B------:R-:W-:Y:S01]  /*1340*/  IMAD.MOV.U32 R110, RZ, RZ, RZ ;  /* 0x000000ffff6e7224 */ /* 0x000fe200078e00ff */
[----:B------:R-:W-:Y:S01]  /*1350*/  @UP0 ULDC UR4, c[0x0][0x44c] ;  /* 0x0001130000040ab9 */ /* 0x000fe20000000800 */
[----:B------:R-:W-:Y:S01]  /*1360*/  @UP0 ULDC UR8, c[0x0][0x450] ;  /* 0x0001140000080ab9 */ /* 0x000fe20000000800 */
[----:B------:R-:W-:Y:S01]  /*1370*/  UIMAD.WIDE.U32 UR4, UR6, UR4, URZ ;  /* 0x00000004060472a5 */ /* 0x000fe2000f8e003f */
[----:B------:R-:W-:Y:S01]  /*1380*/  IMAD.MOV.U32 R25, RZ, RZ, RZ ;  /* 0x000000ffff197224 */ /* 0x000fe200078e00ff */
[----:B------:R-:W-:Y:S01]  /*1390*/  UIADD3 UR4, UR47, 0x7f, URZ ;  /* 0x0000007f2f047890 */ /* 0x000fe2000fffe03f */
[----:B------:R-:W-:Y:S01]  /*13a0*/  CS2R R12, SRZ ;  /* 0x00000000000c7805 */ /* 0x000fe2000001ff00 */
[----:B------:R-:W-:Y:S01]  /*13b0*/  @UP0 USHF.R.U32.HI UR6, URZ, UR8, UR5 ;  /* 0x000000083f060299 */ /* 0x000fe20008011605 */
[----:B------:R-:W-:Y:S01]  /*13c0*/  IMAD.MOV.U32 R106, RZ, RZ, RZ ;  /* 0x000000ffff6a7224 */ /* 0x000fe200078e00ff */
[----:B------:R-:W-:Y:S01]  /*13d0*/  USHF.R.S32.HI UR5, URZ, 0x1f, UR4 ;  /* 0x0000001f3f057899 */ /* 0x000fe20008011404 */
[----:B------:R-:W-:Y:S01]  /*13e0*/  IMAD.MOV.U32 R27, RZ, RZ, RZ ;  /* 0x000000ffff1b7224 */ /* 0x000fe200078e00ff */
[----:B------:R-:W-:Y:S01]  /*13f0*/  UIADD3 UR6, UR7, UR6, URZ ;  /* 0x0000000607067290 */ /* 0x000fe2000fffe03f */
[----:B------:R-:W-:Y:S01]  /*1400*/  CS2R R102, SRZ ;  /* 0x0000000000667805 */ /* 0x000fe2000001ff00 */
[----:B------:R-:W-:Y:S01]  /*1410*/  ULEA.HI UR5, UR5, UR4, URZ, 0x7 ;  /* 0x0000000405057291 */ /* 0x000fe2000f8f383f */
[----:B------:R-:W-:Y:S01]  /*1420*/  CS2R R100, SRZ ;  /* 0x0000000000647805 */ /* 0x000fe2000001ff00 */
[----:B------:R-:W-:Y:S01]  /*1430*/  USHF.R.S32.HI UR7, URZ, 0x1f, UR6 ;  /* 0x0000001f3f077899 */ /* 0x000fe20008011406 */
[----:B------:R-:W-:Y:S01]  /*1440*/  CS2R R98, SRZ ;  /* 0x0000000000627805 */ /* 0x000fe2000001ff00 */
[----:B------:R-:W-:Y:S01]  /*1450*/  USHF.R.S32.HI UR5, URZ, 0x7, UR5 ;  /* 0x000000073f057899 */ /* 0x000fe20008011405 */
[----:B------:R-:W-:Y:S01]  /*1460*/  CS2R R96, SRZ ;  /* 0x0000000000607805 */ /* 0x000fe2000001ff00 */
[----:B------:R-:W-:Y:S01]  /*1470*/  ULEA.HI UR7, UR7, UR6, URZ, 0x7 ;  /* 0x0000000607077291 */ /* 0x000fe2000f8f383f */
[----:B------:R-:W-:-:S02]  /*1480*/  CS2R R94, SRZ ;  /* 0x00000000005e7805 */ /* 0x000fc4000001ff00 */
[----:B------:R-:W-:Y:S02]  /*1490*/  CS2R R92, SRZ ;  /* 0x00000000005c7805 */ /* 0x000fe4000001ff00 */
[----:B------:R-:W-:Y:S01]  /*14a0*/  CS2R R90, SRZ ;  /* 0x00000000005a7805 */ /* 0x000fe2000001ff00 */
[----:B------:R-:W-:Y:S01]  /*14b0*/  USHF.R.S32.HI UR7, URZ, 0x7, UR7 ;  /* 0x000000073f077899 */ /* 0x000fe20008011407 */
[----:B------:R-:W-:-:S03]  /*14c0*/  CS2R R88, SRZ ;  /* 0x0000000000587805 */ /* 0x000fc6000001ff00 */
[----:B------:R-:W-:-:S04]  /*14d0*/  UISETP.LT.AND UP0, UPT, UR5, UR7, UPT ;  /* 0x000000070500728c */ /* 0x000fc8000bf01270 */
[----:B------:R-:W-:-:S04]  /*14e0*/  USEL UR51, UR5, UR7, UP0 ;  /* 0x0000000705337287 */ /* 0x000fc80008000000 */
[----:B------:R-:W-:-:S06]  /*14f0*/  UISETP.GE.AND UP0, UPT, UR51, 0x1, UPT ;  /* 0x000000013300788c */ /* 0x000fcc000bf06270 */
[----:B------:R-:W-:-:S13]  /*1500*/  PLOP3.LUT P1, PT, PT, PT, UP0, 0x80, 0x0 ;  /* 0x000000000000781c */ /* 0x000fda0003f2f008 */
        /* <DEDUP_REMOVED lines=32> */
.L_x_14656:
        /* <DEDUP_REMOVED lines=9> */
.L_x_14806:
[----:B------:R-:W-:Y:S05]  /*17a0*/  @!P0 BRA `(.L_x_14658) ;  /* 0x0000000000048947 */ /* 0x000fea0003800000 */
[----:B------:R-:W-:Y:S01]  /*17b0*/  BPT.TRAP 0x1 ;  /* 0x000000040000795c */ /* 0x000fe20000300000 */
.L_x_14658:
[----:B------:R-:W-:Y:S02]  /*17c0*/  IMAD.U32 R2, RZ, RZ, UR39 ;  /* 0x00000027ff027e24 */ /* 0x000fe4000f8e00ff */
[----:B0-----:R-:W-:-:S03]  /*17d0*/  IMAD.U32 R3, RZ, RZ, UR38 ;  /* 0x00000026ff037e24 */ /* 0x001fc6000f8e00ff */
[----:B------:R-:W-:Y:S02]  /*17e0*/  LEA R2, R2, UR45, 0x3 ;  /* 0x0000002d02027c11 */ /* 0x000fe4000f8e18ff */
[----:B------:R-:W-:-:S04]  /*17f0*/  SHF.L.U32 R3, R3, 0x1f, RZ ;  /* 0x0000001f03037819 */ /* 0x000fc800000006ff */
[----:B------:R0:W1:Y:S01]  /*1800*/  SYNCS.PHASECHK.TRANS64.TRYWAIT P2, [R2+URZ+0x16830], R3 ;  /* 0x01683003020075a7 */ /* 0x000062000804017f */
[----:B------:R-:W-:Y:S05]  /*1810*/  @!P0 BRA `(.L_x_14659) ;  /* 0x0000000000048947 */ /* 0x000fea0003800000 */
[----:B------:R-:W-:Y:S01]  /*1820*/  BPT.TRAP 0x1 ;  /* 0x000000040000795c */ /* 0x000fe20000300000 */
.L_x_14659:
[----:B------:R-:W2:Y:S02]  /*1830*/  S2R R0, SR_TID.X ;  /* 0x0000000000007919 */ /* 0x000ea40000002100 */
[----:B--2---:R-:W-:Y:S01]  /*1840*/  LOP3.LUT P1, RZ, R0, 0x7f, RZ, 0xc0, !PT ;  /* 0x0000007f00ff7812 */ /* 0x004fe2000782c0ff */
[----:B-1----:R-:W-:-:S12]  /*1850*/  @P2 BRA `(.L_x_14660) ;  /* 0x0000000000082947 */ /* 0x002fd80003800000 */
[----:B------:R-:W1:Y:S02]  /*1860*/  SYNCS.PHASECHK.TRANS64.TRYWAIT P2, [R2+URZ+0x16830], R3 ;  /* 0x01683003020075a7 */ /* 0x000e64000804017f */
[----:B-1----:R-:W-:Y:S05]  /*1870*/  @!P2 BRA `(.L_x_14661) ;  /* 0x000000d800e4a947 */ /* 0x002fea0003800000 */
.L_x_14660:
[----:B------:R-:W-:Y:S05]  /*1880*/  WARPSYNC.ALL ;  /* 0x0000000000007948 */ /* 0x000fea0003800000 */
[----:B------:R-:W-:Y:S01]  /*1890*/  UIADD3 UR4, UR45, 0xe400, URZ ;  /* 0x0000e4002d047890 */ /* 0x000fe2000fffe03f */
[----:B------:R-:W-:Y:S01]  /*18a0*/  WARPGROUP.ARRIVE ;  /* 0x00000000000079c5 */ /* 0x000fe20000000000 */
[----:B------:R-:W-:Y:S01]  /*18b0*/  ULOP3.LUT UR16, UR52, 0x10000, URZ, 0xfc, !UPT ;  /* 0x0001000034107892 */ /* 0x000fe2000f8efc3f */
[----:B------:R-:W-:Y:S01]  /*18c0*/  VIADD R0, R17, UR43 ;  /* 0x0000002b11007c36 */ /* 0x000fe20008000000 */
[----:B------:R-:W-:Y:S01]  /*18d0*/  USHF.R.U32.HI UR4, URZ, 0x4, UR4 ;  /* 0x000000043f047899 */ /* 0x000fe20008011604 */
[----:B------:R-:W-:Y:S01]  /*18e0*/  IMAD.U32 R8, RZ, RZ, UR50 ;  /* 0x00000032ff087e24 */ /* 0x000fe2000f8e00ff */
        /* <DEDUP_REMOVED lines=8> */
[----:B------:R-:W-:Y:S01]  /*1970*/  UIADD3 UR4, UR16, 0x2, URZ ;  /* 0x0000000210047890 */ /* 0x000fe2000fffe03f */
[----:B------:R-:W-:Y:S01]  /*1980*/  @!P1 PRMT R2, RZ, 0x654, R2 ;  /* 0x00000654ff029816 */ /* 0x000fe20000000002 */
        /* <DEDUP_REMOVED lines=39> */
[----:B------:R-:W-:-:S04]  /*1c00*/  UIADD3 UR6, UR47, UR6, URZ ;  /* 0x000000062f067290 */ /* 0x000fc8000fffe03f */
[----:B------:R-:W-:Y:S02]  /*1c10*/  IMAD.U32 R3, RZ, RZ, UR7 ;  /* 0x00000007ff037e24 */ /* 0x000fe4000f8e00ff */
[----:B------:R-:W-:Y:S01]  /*1c20*/  IMAD.U32 R5, RZ, RZ, UR6 ;  /* 0x00000006ff057e24 */ /* 0x000fe2000f8e00ff */
[----:B------:R-:W-:Y:S01]  /*1c30*/  @UP0 ULDC UR6, c[0x0][0x44c] ;  /* 0x0001130000060ab9 */ /* 0x000fe20000000800 */
[C---:B------:R-:W-:Y:S01]  /*1c40*/  IMAD R3, R16.reuse, -0x2, R3 ;  /* 0xfffffffe10037824 */ /* 0x040fe200078e0203 */
[----:B------:R-:W-:Y:S01]  /*1c50*/  UIMAD.WIDE.U32 UR6, UR43, UR6, URZ ;  /* 0x000000062b0672a5 */ /* 0x000fe2000f8e003f */
[----:B------:R-:W-:-:S03]  /*1c60*/  IMAD R6, R16, -0x2, R5 ;  /* 0xfffffffe10067824 */ /* 0x000fc600078e0205 */
[----:B------:R-:W-:-:S04]  /*1c70*/  IADD3 R21, -R8, UR47, R3 ;  /* 0x0000002f08157c10 */ /* 0x000fc8000fffe103 */
[----:B0-----:R-:W-:-:S04]  /*1c80*/  VIADDMNMX R4, R4, R21, R6, PT ;  /* 0x0000001504047246 */ /* 0x001fc80003800106 */
[C---:B------:R-:W-:Y:S02]  /*1c90*/  ISETP.GT.AND P3, PT, R4.reuse, RZ, PT ;  /* 0x000000ff0400720c */ /* 0x040fe40003f64270 */
[C---:B------:R-:W-:Y:S02]  /*1ca0*/  ISETP.GT.AND P4, PT, R4.reuse, 0x1, PT ;  /* 0x000000010400780c */ /* 0x040fe40003f84270 */
[----:B------:R-:W-:Y:S01]  /*1cb0*/  ISETP.GT.AND P5, PT, R4, 0x8, PT ;  /* 0x000000080400780c */ /* 0x000fe20003fa4270 */
[----:B------:R-:W-:Y:S02]  /*1cc0*/  WARPGROUP.DEPBAR.LE gsb0, 0x0 ;  /* 0x00008000000079c5 */ /* 0x000fe40000010000 */
[----:B------:R-:W-:-:S06]  /*1cd0*/  WARPGROUP.ARRIVE ;  /* 0x00000000000079c5 */ /* 0x000fcc0000000000 */
[----:B------:R-:W-:Y:S01]  /*1ce0*/  HGMMA.64x128x16.F32.BF16 R24, gdesc[UR8], R24, gsb0 ;  /* 0x01e00000081879f0 */ /* 0x000fe20008001818 */
[----:B------:R-:W-:Y:S01]  /*1cf0*/  @UP0 ULDC UR11, c[0x0][0x450] ;  /* 0x00011400000b0ab9 */ /* 0x000fe20000000800 */
[----:B------:R-:W-:Y:S01]  /*1d00*/  UMOV UR10, UR43 ;  /* 0x0000002b000a7c82 */ /* 0x000fe20008000000 */
[----:B------:R-:W-:-:S04]  /*1d10*/  @UP0 USHF.R.U32.HI UR10, URZ, UR11, UR7 ;  /* 0x0000000b3f0a0299 */ /* 0x000fc80008011607 */
[----:B------:R-:W-:-:S04]  /*1d20*/  UIADD3 UR6, UR10, UR47, -UR50 ;  /* 0x0000002f0a067290 */ /* 0x000fc8000fffe832 */
[----:B------:R-:W-:-:S04]  /*1d30*/  USHF.R.S32.HI UR7, URZ, 0x1f, UR6 ;  /* 0x0000001f3f077899 */ /* 0x000fc80008011406 */
[----:B------:R-:W-:-:S04]  /*1d40*/  ULEA.HI UR7, UR7, UR6, URZ, 0x7 ;  /* 0x0000000607077291 */ /* 0x000fc8000f8f383f */
[----:B------:R-:W-:-:S04]  /*1d50*/  USHF.R.S32.HI UR7, URZ, 0x7, UR7 ;  /* 0x000000073f077899 */ /* 0x000fc80008011407 */
[----:B------:R-:W-:-:S04]  /*1d60*/  UISETP.LT.AND UP1, UPT, URZ, UR7, UPT ;  /* 0x000000073f00728c */ /* 0x000fc8000bf21270 */
[----:B------:R-:W-:-:S04]  /*1d70*/  USEL UR21, URZ, UR7, !UP1 ;  /* 0x000000073f157287 */ /* 0x000fc8000c800000 */
[----:B------:R-:W-:Y:S01]  /*1d80*/  UISETP.GE.AND UP1, UPT, UR24, UR21, UPT ;  /* 0x000000151800728c */ /* 0x000fe2000bf26270 */
[----:B------:R-:W-:Y:S02]  /*1d90*/  WARPGROUP.DEPBAR.LE gsb0, 0x0 ;  /* 0x00008000000079c5 */ /* 0x000fe40000010000 */
[----:B------:R-:W-:-:S06]  /*1da0*/  WARPGROUP.ARRIVE ;  /* 0x00000000000079c5 */ /* 0x000fcc0000000000 */
        /* <DEDUP_REMOVED lines=92> */
[----:B------:R-:W-:Y:S01]  /*2370*/  FSEL R87, R87, -INF , P3 ;  /* 0xff80000057577808 */ /* 0x000fe20001800000 */
[----:B------:R-:W1:Y:S01]  /*2380*/  SHFL.IDX PT, R8, R0, RZ, 0x1c1f ;  /* 0x001c1fff00087589 */ /* 0x000e6200000e0000 */
[----:B------:R-:W-:-:S04]  /*2390*/  FMNMX.FTZ R4, R86, R93, !PT ;  /* 0x0000005d56047209 */ /* 0x000fc80007810000 */
[----:B------:R-:W-:-:S05]  /*23a0*/  FMNMX.FTZ R10, R87, R4, !PT ;  /* 0x00000004570a7209 */ /* 0x000fca0007810000 */
[----:B------:R-:W2:Y:S01]  /*23b0*/  SHFL.BFLY PT, R93, R10, 0x2, 0x1f ;  /* 0x0c401f000a5d7f89 */ /* 0x000ea200000e0000 */
[----:B-1----:R-:W-:-:S04]  /*23c0*/  VIADDMNMX R6, R8, R21, R6, PT ;  /* 0x0000001508067246 */ /* 0x002fc80003800106 */
[C---:B------:R-:W-:Y:S02]  /*23d0*/  ISETP.GT.AND P4, PT, R6.reuse, 0x1, PT ;  /* 0x000000010600780c */ /* 0x040fe40003f84270 */
[----:B------:R-:W-:Y:S02]  /*23e0*/  ISETP.GT.AND P5, PT, R6, 0x8, PT ;  /* 0x000000080600780c */ /* 0x000fe40003fa4270 */
[----:B------:R-:W-:Y:S02]  /*23f0*/  FSEL R25, R25, -INF , P4 ;  /* 0xff80000019197808 */ /* 0x000fe40002000000 */
[----:B--2---:R-:W-:Y:S02]  /*2400*/  FMNMX.FTZ R93, R10, R93, !PT ;  /* 0x0000005d0a5d7209 */ /* 0x004fe40007810000 */
[----:B------:R-:W-:Y:S02]  /*2410*/  FSEL R28, R28, -INF , P5 ;  /* 0xff8000001c1c7808 */ /* 0x000fe40002800000 */
[----:B------:R-:W-:Y:S01]  /*2420*/  ISETP.GT.AND P4, PT, R6, 0x10, PT ;  /* 0x000000100600780c */ /* 0x000fe20003f84270 */
[----:B------:R-:W1:Y:S03]  /*2430*/  SHFL.BFLY PT, R4, R93, 0x1, 0x1f ;  /* 0x0c201f005d047f89 */ /* 0x000e6600000e0000 */
        /* <DEDUP_REMOVED lines=9> */
[----:B------:R-:W-:Y:S02]  /*24d0*/  CS2R R92, SRZ ;  /* 0x00000000005c7805 */ /* 0x000fe4000001ff00 */
        /* <DEDUP_REMOVED lines=35> */
[----:B------:R-:W1:Y:S01]  /*2710*/  MUFU.EX2 R149, R149 ;  /* 0x0000009500957308 */ /* 0x000e620000000800 */
        /* <DEDUP_REMOVED lines=11> */
[--C-:B------:R-:W-:Y:S01]  /*27d0*/  FFMA.FTZ R59, R59, UR22, -R12.reuse ;  /* 0x000000163b3b7c23 */ /* 0x100fe2000801080c */
[----:B------:R-:W-:Y:S01]  /*27e0*/  FMNMX.FTZ R20, R44, R13, !PT ;  /* 0x0000000d2c147209 */ /* 0x000fe20007810000 */
[--C-:B------:R-:W-:Y:S01]  /*27f0*/  FFMA.FTZ R135, R62, UR22, -R12.reuse ;  /* 0x000000163e877c23 */ /* 0x100fe2000801080c */
[----:B------:R-:W-:Y:S01]  /*2800*/  ISETP.GT.AND P3, PT, R6, 0x31, PT ;  /* 0x000000310600780c */ /* 0x000fe20003f64270 */
[----:B------:R-:W3:Y:S01]  /*2810*/  MUFU.EX2 R8, R8 ;  /* 0x0000000800087308 */ /* 0x000ee20000000800 */
[----:B------:R-:W-:Y:S01]  /*2820*/  FMNMX.FTZ R11, R45, R20, !PT ;  /* 0x000000142d0b7209 */ /* 0x000fe20007810000 */
[--C-:B------:R-:W-:Y:S01]  /*2830*/  FFMA.FTZ R42, R63, UR22, -R12.reuse ;  /* 0x000000163f2a7c23 */ /* 0x100fe2000801080c */
[----:B------:R-:W-:Y:S01]  /*2840*/  FSEL R49, R49, -INF , P3 ;  /* 0xff80000031317808 */ /* 0x000fe20001800000 */
[--C-:B------:R-:W-:Y:S01]  /*2850*/  FFMA.FTZ R129, R66, UR22, -R12.reuse ;  /* 0x0000001642817c23 */ /* 0x100fe2000801080c */
[----:B------:R-:W-:Y:S01]  /*2860*/  FMNMX.FTZ R20, R48, R11, !PT ;  /* 0x0000000b30147209 */ /* 0x000fe20007810000 */
[--C-:B------:R-:W-:Y:S01]  /*2870*/  FFMA.FTZ R46, R67, UR22, -R12.reuse ;  /* 0x00000016432e7c23 */ /* 0x100fe2000801080c */
[----:B------:R-:W-:Y:S01]  /*2880*/  ISETP.GT.AND P3, PT, R6, 0x39, PT ;  /* 0x000000390600780c */ /* 0x000fe20003f64270 */
        /* <DEDUP_REMOVED lines=24> */
[----:B------:R-:W0:Y:S01]  /*2a10*/  MUFU.EX2 R14, R39 ;  /* 0x00000027000e7308 */ /* 0x000e220000000800 */
[----:B------:R-:W-:Y:S01]  /*2a20*/  FMNMX.FTZ R9, R57, R26, !PT ;  /* 0x0000001a39097209 */ /* 0x000fe20007810000 */
[----:B------:R-:W-:Y:S01]  /*2a30*/  FFMA.FTZ R12, R87, UR22, -R12 ;  /* 0x00000016570c7c23 */ /* 0x000fe2000801080c */
[----:B------:R-:W-:-:S02]  /*2a40*/  ISETP.GT.AND P4, PT, R6, 0x50, PT ;  /* 0x000000500600780c */ /* 0x000fc40003f84270 */
[----:B------:R-:W-:Y:S02]  /*2a50*/  CS2R R90, SRZ ;  /* 0x00000000005a7805 */ /* 0x000fe4000001ff00 */
[----:B------:R-:W-:Y:S02]  /*2a60*/  FSEL R61, R61, -INF , P3 ;  /* 0xff8000003d3d7808 */ /* 0x000fe40001800000 */
[----:B------:R-:W-:Y:S02]  /*2a70*/  CS2R R88, SRZ ;  /* 0x0000000000587805 */ /* 0x000fe4000001ff00 */
[----:B------:R-:W-:Y:S01]  /*2a80*/  FMNMX.FTZ R30, R60, R9, !PT ;  /* 0x000000093c1e7209 */ /* 0x000fe20007810000 */
[----:B------:R-:W0:Y:S01]  /*2a90*/  MUFU.EX2 R141, R141 ;  /* 0x0000008d008d7308 */ /* 0x000e220000000800 */
[----:B------:R-:W-:Y:S02]  /*2aa0*/  ISETP.GT.AND P3, PT, R6, 0x51, PT ;  /* 0x000000510600780c */ /* 0x000fe40003f64270 */
[----:B------:R-:W-:-:S02]  /*2ab0*/  FSEL R64, R64, -INF , P4 ;  /* 0xff80000040407808 */ /* 0x000fc40002000000 */
[----:B------:R-:W-:Y:S02]  /*2ac0*/  FMNMX.FTZ R7, R61, R30, !PT ;  /* 0x0000001e3d077209 */ /* 0x000fe40007810000 */
[----:B------:R-:W-:Y:S01]  /*2ad0*/  ISETP.GT.AND P4, PT, R6, 0x58, PT ;  /* 0x000000580600780c */ /* 0x000fe20003f84270 */
[----:B------:R-:W-:Y:S01]  /*2ae0*/  MUFU.EX2 R20, R43 ;  /* 0x0000002b00147308 */ /* 0x000fe20000000800 */
[----:B------:R-:W-:Y:S02]  /*2af0*/  FSEL R65, R65, -INF , P3 ;  /* 0xff80000041417808 */ /* 0x000fe40001800000 */
        /* <DEDUP_REMOVED lines=55> */
[----:B------:R-:W-:Y:S01]  /*2e70*/  MUFU.EX2 R127, R127 ;  /* 0x0000007f007f7308 */ /* 0x000fe20000000800 */
[----:B------:R-:W-:Y:S01]  /*2e80*/  FFMA.FTZ R148, R24, UR22, -R21 ;  /* 0x0000001618947c23 */ /* 0x000fe20008010815 */
[----:B------:R-:W-:Y:S01]  /*2e90*/  FADD.FTZ R24, R4, R149 ;  /* 0x0000009504187221 */ /* 0x000fe20000010000 */
[--C-:B------:R-:W-:Y:S01]  /*2ea0*/  FFMA.FTZ R3, R25, UR22, -R21.reuse ;  /* 0x0000001619037c23 */ /* 0x100fe20008010815 */
[--C-:B------:R-:W-:Y:S01]  /*2eb0*/  FFMA.FTZ R150, R28, UR22, -R21.reuse ;  /* 0x000000161c967c23 */ /* 0x100fe20008010815 */
[--C-:B------:R-:W-:Y:S01]  /*2ec0*/  FFMA.FTZ R5, R29, UR22, -R21.reuse ;  /* 0x000000161d057c23 */ /* 0x100fe20008010815 */
[----:B--2---:R-:W-:Y:S01]  /*2ed0*/  FADD.FTZ R27, R151, R24 ;  /* 0x00000018971b7221 */ /* 0x004fe20000010000 */
[--C-:B------:R-:W-:Y:S01]  /*2ee0*/  FFMA.FTZ R144, R32, UR22, -R21.reuse ;  /* 0x0000001620907c23 */ /* 0x100fe20008010815 */
[----:B------:R-:W-:Y:S01]  /*2ef0*/  MUFU.EX2 R148, R148 ;  /* 0x0000009400947308 */ /* 0x000fe20000000800 */
[----:B------:R-:W-:Y:S01]  /*2f00*/  FFMA.FTZ R7, R33, UR22, -R21 ;  /* 0x0000001621077c23 */ /* 0x000fe20008010815 */
[----:B---3--:R-:W-:Y:S01]  /*2f10*/  FADD.FTZ R24, R8, R27 ;  /* 0x0000001b08187221 */ /* 0x008fe20000010000 */
[--C-:B------:R-:W-:Y:S01]  /*2f20*/  FFMA.FTZ R146, R36, UR22, -R21.reuse ;  /* 0x0000001624927c23 */ /* 0x100fe20008010815 */
[--C-:B------:R-:W-:Y:S01]  /*2f30*/  FFMA.FTZ R9, R37, UR22, -R21.reuse ;  /* 0x0000001625097c23 */ /* 0x100fe20008010815 */
[--C-:B------:R-:W-:Y:S01]  /*2f40*/  FFMA.FTZ R140, R40, UR22, -R21.reuse ;  /* 0x00000016288c7c23 */ /* 0x100fe20008010815 */
[----:B----4-:R-:W-:Y:S01]  /*2f50*/  FADD.FTZ R29, R145, R24 ;  /* 0x00000018911d7221 */ /* 0x010fe20000010000 */
[--C-:B------:R-:W-:Y:S01]  /*2f60*/  FFMA.FTZ R11, R41, UR22, -R21.reuse ;  /* 0x00000016290b7c23 */ /* 0x100fe20008010815 */
[----:B------:R-:W1:Y:S01]  /*2f70*/  MUFU.EX2 R3, R3 ;  /* 0x0000000300037308 */ /* 0x000e620000000800 */
[----:B------:R-:W-:Y:S01]  /*2f80*/  FFMA.FTZ R142, R44, UR22, -R21 ;  /* 0x000000162c8e7c23 */ /* 0x000fe20008010815 */
[----:B-----5:R-:W-:Y:S01]  /*2f90*/  FADD.FTZ R24, R10, R29 ;  /* 0x0000001d0a187221 */ /* 0x020fe20000010000 */
[--C-:B------:R-:W-:Y:S01]  /*2fa0*/  FFMA.FTZ R13, R45, UR22, -R21.reuse ;  /* 0x000000162d0d7c23 */ /* 0x100fe20008010815 */
[--C-:B------:R-:W-:Y:S01]  /*2fb0*/  FFMA.FTZ R136, R48, UR22, -R21.reuse ;  /* 0x0000001630887c23 */ /* 0x100fe20008010815 */
[--C-:B------:R-:W-:Y:S01]  /*2fc0*/  FFMA.FTZ R15, R49, UR22, -R21.reuse ;  /* 0x00000016310f7c23 */ /* 0x100fe20008010815 */
[----:B0-----:R-:W-:Y:S01]  /*2fd0*/  FADD.FTZ R29, R147, R24 ;  /* 0x00000018931d7221 */ /* 0x001fe20000010000 */
[--C-:B------:R-:W-:Y:S01]  /*2fe0*/  FFMA.FTZ R138, R52, UR22, -R21.reuse ;  /* 0x00000016348a7c23 */ /* 0x100fe20008010815 */
[----:B------:R-:W0:Y:S01]  /*2ff0*/  MUFU.EX2 R150, R150 ;  /* 0x0000009600967308 */ /* 0x000e220000000800 */
[----:B------:R-:W-:Y:S01]  /*3000*/  FFMA.FTZ R25, R53, UR22, -R21 ;  /* 0x0000001635197c23 */ /* 0x000fe20008010815 */
[----:B------:R-:W-:Y:S01]  /*3010*/  FADD.FTZ R24, R14, R29 ;  /* 0x0000001d0e187221 */ /* 0x000fe20000010000 */
[--C-:B------:R-:W-:Y:S01]  /*3020*/  FFMA.FTZ R132, R56, UR22, -R21.reuse ;  /* 0x0000001638847c23 */ /* 0x100fe20008010815 */
[--C-:B------:R-:W-:Y:S01]  /*3030*/  FFMA.FTZ R27, R57, UR22, -R21.reuse ;  /* 0x00000016391b7c23 */ /* 0x100fe20008010815 */
[--C-:B------:R-:W-:Y:S01]  /*3040*/  FFMA.FTZ R134, R60, UR22, -R21.reuse ;  /* 0x000000163c867c23 */ /* 0x100fe20008010815 */
[----:B------:R-:W-:Y:S01]  /*3050*/  FADD.FTZ R33, R141, R24 ;  /* 0x000000188d217221 */ /* 0x000fe20000010000 */
[----:B------:R-:W-:Y:S01]  /*3060*/  FFMA.FTZ R29, R61, UR22, -R21 ;  /* 0x000000163d1d7c23 */ /* 0x000fe20008010815 */
[----:B------:R-:W2:Y:S01]  /*3070*/  MUFU.EX2 R5, R5 ;  /* 0x0000000500057308 */ /* 0x000ea20000000800 */
[----:B-1----:R-:W-:Y:S01]  /*3080*/  FADD.FTZ R31, R148, R3 ;  /* 0x00000003941f7221 */ /* 0x002fe20000010000 */
[----:B------:R-:W-:Y:S01]  /*3090*/  FADD.FTZ R28, R20, R33 ;  /* 0x00000021141c7221 */ /* 0x000fe20000010000 */
        /* <DEDUP_REMOVED lines=8> */
[--C-:B------:R-:W-:Y:S01]  /*3120*/  FFMA.FTZ R72, R72, UR22, -R21.reuse ;  /* 0x0000001648487c23 */ /* 0x100fe20008010815 */
[--C-:B------:R-:W-:Y:S01]  /*3130*/  FFMA.FTZ R73, R73, UR22, -R21.reuse ;  /* 0x0000001649497c23 */ /* 0x100fe20008010815 */
[--C-:B------:R-:W-:Y:S01]  /*3140*/  FFMA.FTZ R76, R76, UR22, -R21.reuse ;  /* 0x000000164c4c7c23 */ /* 0x100fe20008010815 */
[----:B------:R-:W-:Y:S01]  /*3150*/  FADD.FTZ R35, R137, R28 ;  /* 0x0000001c89237221 */ /* 0x000fe20000010000 */
[----:B------:R-:W-:Y:S01]  /*3160*/  FFMA.FTZ R77, R77, UR22, -R21 ;  /* 0x000000164d4d7c23 */ /* 0x000fe20008010815 */
[----:B------:R-:W0:Y:S01]  /*3170*/  MUFU.EX2 R7, R7 ;  /* 0x0000000700077308 */ /* 0x000e220000000800 */
[----:B--2---:R-:W-:Y:S01]  /*3180*/  FADD.FTZ R31, R5, R24 ;  /* 0x00000018051f7221 */ /* 0x004fe20000010000 */
[----:B------:R-:W-:Y:S01]  /*3190*/  FADD.FTZ R28, R30, R35 ;  /* 0x000000231e1c7221 */ /* 0x000fe20000010000 */
[--C-:B------:R-:W-:Y:S01]  /*31a0*/  FFMA.FTZ R80, R80, UR22, -R21.reuse ;  /* 0x0000001650507c23 */ /* 0x100fe20008010815 */
[--C-:B------:R-:W-:Y:S01]  /*31b0*/  FFMA.FTZ R81, R81, UR22, -R21.reuse ;  /* 0x0000001651517c23 */ /* 0x100fe20008010815 */
[----:B------:R-:W-:Y:S01]  /*31c0*/  FFMA.FTZ R84, R84, UR22, -R21 ;  /* 0x0000001654547c23 */ /* 0x000fe20008010815 */
[----:B------:R-:W-:Y:S01]  /*31d0*/  FADD.FTZ R35, R139, R28 ;  /* 0x0000001c8b237221 */ /* 0x000fe20000010000 */
[----:B------:R-:W-:Y:S01]  /*31e0*/  F2FP.BF16.F32.PACK_AB R148, R3, R148 ;  /* 0x000000940394723e */ /* 0x000fe200000010ff */
[----:B------:R-:W2:Y:S01]  /*31f0*/  MUFU.EX2 R146, R146 ;  /* 0x0000009200927308 */ /* 0x000ea20000000800 */
[----:B-1----:R-:W-:Y:S01]  /*3200*/  FADD.FTZ R24, R144, R31 ;  /* 0x0000001f90187221 */ /* 0x002fe20000010000 */
[--C-:B------:R-:W-:Y:S01]  /*3210*/  FFMA.FTZ R31, R65, UR22, -R21.reuse ;  /* 0x00000016411f7c23 */ /* 0x100fe20008010815 */
[----:B------:R-:W-:Y:S01]  /*3220*/  FFMA.FTZ R21, R85, UR22, -R21 ;  /* 0x0000001655157c23 */ /* 0x000fe20008010815 */
        /* <DEDUP_REMOVED lines=10> */
[C---:B------:R-:W-:Y:S02]  /*32d0*/  F2FP.BF16.F32.PACK_AB R139, R34.reuse, R139 ;  /* 0x0000008b228b723e */ /* 0x040fe400000010ff */
[----:B------:R-:W-:Y:S02]  /*32e0*/  F2FP.BF16.F32.PACK_AB R150, R5, R150 ;  /* 0x000000960596723e */ /* 0x000fe400000010ff */
        /* <DEDUP_REMOVED lines=32> */
[----:B------:R-:W-:Y:S02]  /*34f0*/  FADD.FTZ R35, R127, R4 ;  /* 0x000000047f237221 */ /* 0x000fe40000010000 */
        /* <DEDUP_REMOVED lines=55> */
[C---:B0-----:R-:W-:Y:S01]  /*3870*/  FADD.FTZ R2, R12.reuse, R35 ;  /* 0x000000230c027221 */ /* 0x041fe20000010000 */
[----:B------:R-:W-:Y:S02]  /*3880*/  F2FP.BF16.F32.PACK_AB R123, R12, R123 ;  /* 0x0000007b0c7b723e */ /* 0x000fe400000010ff */
        /* <DEDUP_REMOVED lines=9> */
.L_x_14671:
        /* <DEDUP_REMOVED lines=9> */
.L_x_14664:
[----:B------:R-:W-:Y:S01]  /*39b0*/  ULEA UR6, UR39, UR45, 0x3 ;  /* 0x0000002d27067291 */ /* 0x000fe2000f8e183f */
[----:B------:R-:W-:-:S05]  /*39c0*/  IMAD.U32 R0, RZ, RZ, UR38 ;  /* 0x00000026ff007e24 */ /* 0x000fca000f8e00ff */
[----:B------:R-:W-:-:S04]  /*39d0*/  SHF.L.U32 R0, R0, 0x1f, RZ ;  /* 0x0000001f00007819 */ /* 0x000fc800000006ff */
[----:B------:R0:W1:Y:S01]  /*39e0*/  SYNCS.PHASECHK.TRANS64.TRYWAIT P3, [UR6+0x16830], R0 ;  /* 0x01683000ff0075a7 */ /* 0x0000620008060146 */
[----:B------:R-:W-:Y:S05]  /*39f0*/  @!P0 BRA `(.L_x_14665) ;  /* 0x0000000000048947 */ /* 0x000fea0003800000 */
[----:B------:R-:W-:Y:S01]  /*3a00*/  BPT.TRAP 0x1 ;  /* 0x000000040000795c */ /* 0x000fe20000300000 */
.L_x_14665:
[----:B-1----:R-:W-:Y:S05]  /*3a10*/  @P3 BRA `(.L_x_14663) ;  /* 0x0000000000083947 */ /* 0x002fea0003800000 */
[----:B------:R-:W1:Y:S02]  /*3a20*/  SYNCS.PHASECHK.TRANS64.TRYWAIT P3, [UR6+0x16830], R0 ;  /* 0x01683000ff0075a7 */ /* 0x000e640008060146 */
[----:B-1----:R-:W-:Y:S05]  /*3a30*/  @!P3 BRA `(.L_x_14666) ;  /* 0x000000b80088b947 */ /* 0x002fea0003800000 */
.L_x_14663:
        /* <DEDUP_REMOVED lines=25> */
.L_x_14668:
[----:B------:R-:W-:Y:S01]  /*3bd0*/  ULEA UR6, UR23, UR45, 0x3 ;  /* 0x0000002d17067291 */ /* 0x000fe2000f8e183f */
[----:B------:R-:W-:-:S05]  /*3be0*/  IMAD.U32 R0, RZ, RZ, UR25 ;  /* 0x00000019ff007e24 */ /* 0x000fca000f8e00ff */
[----:B------:R-:W-:-:S04]  /*3bf0*/  SHF.L.U32 R0, R0, 0x1f, RZ ;  /* 0x0000001f00007819 */ /* 0x000fc800000006ff */
[----:B------:R0:W1:Y:S01]  /*3c00*/  SYNCS.PHASECHK.TRANS64.TRYWAIT P3, [UR6+0x16850], R0 ;  /* 0x01685000ff0075a7 */ /* 0x0000620008060146 */
[----:B------:R-:W-:Y:S05]  /*3c10*/  @!P0 BRA `(.L_x_14669) ;  /* 0x0000000000048947 */ /* 0x000fea0003800000 */
[----:B------:R-:W-:Y:S01]  /*3c20*/  BPT.TRAP 0x1 ;  /* 0x000000040000795c */ /* 0x000fe20000300000 */
.L_x_14669:
[----:B-1----:R-:W-:Y:S05]  /*3c30*/  @P3 BRA `(.L_x_14667) ;  /* 0x0000000000083947 */ /* 0x002fea0003800000 */
[----:B------:R-:W1:Y:S02]  /*3c40*/  SYNCS.PHASECHK.TRANS64.TRYWAIT P3, [UR6+0x16850], R0 ;  /* 0x01685000ff0075a7 */ /* 0x000e640008060146 */
[----:B-1----:R-:W-:Y:S05]  /*3c50*/  @!P3 BRA `(.L_x_14670) ;  /* 0x000000b80018b947 */ /* 0x002fea0003800000 */
.L_x_14667:
[----:B------:R-:W-:Y:S01]  /*3c60*/  UIADD3 UR6, UR45, 0x400, URZ ;  /* 0x000004002d067890 */ /* 0x000fe2000fffe03f */
[----:B------:R-:W-:Y:S01]  /*3c70*/  WARPGROUP.ARRIVE ;  /* 0x00000000000079c5 */ /* 0x000fe20000000000 */
[----:B------:R-:W-:Y:S01]  /*3c80*/  UMOV UR7, 0x40000040 ;  /* 0x4000004000077882 */ /* 0x000fe20000000000 */
[----:B-1----:R-:W-:Y:S01]  /*3c90*/  VIADD R7, R17, UR43 ;  /* 0x0000002b11077c36 */ /* 0x002fe20008000000 */
[----:B------:R-:W-:Y:S02]  /*3ca0*/  USHF.R.U32.HI UR6, URZ, 0x4, UR6 ;  /* 0x000000043f067899 */ /* 0x000fe40008011606 */
        /* <DEDUP_REMOVED lines=17> */
[----:B------:R-:W1:Y:S02]  /*3dc0*/  SHFL.IDX PT, R7, R7, RZ, 0x1c1f ;  /* 0x001c1fff07077589 */ /* 0x000e6400000e0000 */
[----:B------:R-:W-:Y:S02]  /*3dd0*/  IMAD R6, R16, -0x2, R11 ;  /* 0xfffffffe10067824 */ /* 0x000fe400078e020b */
[----:B------:R-:W-:-:S05]  /*3de0*/  IMAD.U32 R11, RZ, RZ, UR50 ;  /* 0x00000032ff0b7e24 */ /* 0x000fca000f8e00ff */
[----:B------:R-:W-:-:S05]  /*3df0*/  IADD3 R6, -R11, UR47, R6 ;  /* 0x0000002f0b067c10 */ /* 0x000fca000fffe106 */
[----:B0-----:R-:W-:-:S05]  /*3e00*/  IMAD.IADD R0, R6, 0x1, R9 ;  /* 0x0000000106007824 */ /* 0x001fca00078e0209 */
[----:B------:R-:W-:Y:S01]  /*3e10*/  ISETP.GT.AND P3, PT, R0, RZ, PT ;  /* 0x000000ff0000720c */ /* 0x000fe20003f64270 */
[----:B-1----:R-:W-:Y:S01]  /*3e20*/  IMAD.IADD R6, R6, 0x1, R7 ;  /* 0x0000000106067824 */ /* 0x002fe200078e0207 */
        /* <DEDUP_REMOVED lines=68> */
[----:B------:R-:W-:Y:S01]  /*4270*/  HGMMA.64x64x16.F32.BF16 R88, R140, gdesc[UR4].tnspB, R88, gsb0 ;  /* 0x40e000048c587df0 */ /* 0x000fe20008001858 */
        /* <DEDUP_REMOVED lines=37> */
[----:B------:R-:W-:Y:S02]  /*44d0*/  ISETP.GT.AND P5, PT, R6, 0x1, PT ;  /* 0x000000010600780c */ /* 0x000fe40003fa4270 */
[----:B------:R-:W-:Y:S01]  /*44e0*/  FSEL R7, R24, -INF , P4 ;  /* 0xff80000018077808 */ /* 0x000fe20002000000 */
[----:B------:R-:W0:Y:S01]  /*44f0*/  SHFL.BFLY PT, R9, R8, 0x2, 0x1f ;  /* 0x0c401f0008097f89 */ /* 0x000e2200000e0000 */
        /* <DEDUP_REMOVED lines=14> */
[----:B------:R-:W-:Y:S02]  /*45e0*/  ISETP.GT.AND P4, PT, R6, 0x18, PT ;  /* 0x000000180600780c */ /* 0x000fe40003f84270 */
[----:B0-----:R-:W-:Y:S02]  /*45f0*/  FMNMX.FTZ R9, R8, R9, !PT ;  /* 0x0000000908097209 */ /* 0x001fe40007810000 */
[----:B------:R-:W-:-:S02]  /*4600*/  FSEL R33, R33, -INF , P5 ;  /* 0xff80000021217808 */ /* 0x000fc40002800000 */
[----:B------:R-:W-:Y:S01]  /*4610*/  ISETP.GT.AND P5, PT, R6, 0x19, PT ;  /* 0x000000190600780c */ /* 0x000fe20003fa4270 */
[----:B------:R-:W0:Y:S01]  /*4620*/  SHFL.BFLY PT, R0, R9, 0x1, 0x1f ;  /* 0x0c201f0009007f89 */ /* 0x000e2200000e0000 */
[----:B------:R-:W-:Y:S02]  /*4630*/  FSEL R36, R36, -INF , P4 ;  /* 0xff80000024247808 */ /* 0x000fe40002000000 */
[C---:B------:R-:W-:Y:S02]  /*4640*/  ISETP.GT.AND P4, PT, R6.reuse, 0x20, PT ;  /* 0x000000200600780c */ /* 0x040fe40003f84270 */
[----:B------:R-:W-:Y:S02]  /*4650*/  FSEL R37, R37, -INF , P5 ;  /* 0xff80000025257808 */ /* 0x000fe40002800000 */
[----:B------:R-:W-:Y:S02]  /*4660*/  ISETP.GT.AND P5, PT, R6, 0x21, PT ;  /* 0x000000210600780c */ /* 0x000fe40003fa4270 */
[----:B------:R-:W-:-:S02]  /*4670*/  FSEL R40, R40, -INF , P4 ;  /* 0xff80000028287808 */ /* 0x000fc40002000000 */
[C---:B------:R-:W-:Y:S02]  /*4680*/  ISETP.GT.AND P4, PT, R6.reuse, 0x28, PT ;  /* 0x000000280600780c */ /* 0x040fe40003f84270 */
[----:B------:R-:W-:Y:S02]  /*4690*/  FSEL R41, R41, -INF , P5 ;  /* 0xff80000029297808 */ /* 0x000fe40002800000 */
[----:B------:R-:W-:Y:S02]  /*46a0*/  ISETP.GT.AND P5, PT, R6, 0x29, PT ;  /* 0x000000290600780c */ /* 0x000fe40003fa4270 */
[----:B------:R-:W-:Y:S02]  /*46b0*/  FSEL R44, R44, -INF , P4 ;  /* 0xff8000002c2c7808 */ /* 0x000fe40002000000 */
[----:B------:R-:W-:Y:S02]  /*46c0*/  ISETP.GT.AND P4, PT, R6, 0x30, PT ;  /* 0x000000300600780c */ /* 0x000fe40003f84270 */
[----:B------:R-:W-:-:S02]  /*46d0*/  FSEL R45, R45, -INF , P5 ;  /* 0xff8000002d2d7808 */ /* 0x000fc40002800000 */
[----:B------:R-:W-:Y:S02]  /*46e0*/  ISETP.GT.AND P5, PT, R6, 0x31, PT ;  /* 0x000000310600780c */ /* 0x000fe40003fa4270 */
[----:B0-----:R-:W-:Y:S02]  /*46f0*/  FMNMX.FTZ R0, R9, R0, !PT ;  /* 0x0000000009007209 */ /* 0x001fe40007810000 */
[----:B------:R-:W-:Y:S02]  /*4700*/  FMNMX.FTZ R9, R25, R12, !PT ;  /* 0x0000000c19097209 */ /* 0x000fe40007810000 */
[----:B------:R-:W-:Y:S01]  /*4710*/  FSEL R48, R48, -INF , P4 ;  /* 0xff80000030307808 */ /* 0x000fe20002000000 */
[----:B------:R-:W-:Y:S01]  /*4720*/  FMUL.FTZ R10, R0, UR22 ;  /* 0x00000016000a7c20 */ /* 0x000fe20008410000 */
        /* <DEDUP_REMOVED lines=12> */
[----:B------:R-:W-:Y:S02]  /*47f0*/  FMNMX.FTZ R20, R40, R9, !PT ;  /* 0x0000000928147209 */ /* 0x000fe40007810000 */
[----:B------:R-:W-:Y:S01]  /*4800*/  FSEL R53, R53, -INF , P5 ;  /* 0xff80000035357808 */ /* 0x000fe20002800000 */
[----:B------:R-:W-:-:S02]  /*4810*/  WARPGROUP.DEPBAR.LE gsb0, 0x0 ;  /* 0x00008000000079c5 */ /* 0x000fc40000010000 */
[----:B------:R-:W-:Y:S01]  /*4820*/  WARPGROUP.ARRIVE ;  /* 0x00000000000079c5 */ /* 0x000fe20000000000 */
[----:B------:R-:W-:Y:S02]  /*4830*/  FMNMX.FTZ R9, R41, R20, !PT ;  /* 0x0000001429097209 */ /* 0x000fe40007810000 */
[----:B------:R-:W-:Y:S02]  /*4840*/  FSEL R8, R10, RZ, P3 ;  /* 0x000000ff0a087208 */ /* 0x000fe40001800000 */
[----:B------:R-:W-:Y:S01]  /*4850*/  FMNMX.FTZ R20, R44, R9, !PT ;  /* 0x000000092c147209 */ /* 0x000fe20007810000 */
[----:B------:R-:W-:Y:S01]  /*4860*/  HGMMA.64x64x16.F32.BF16 R88, R132, gdesc[UR4].tnspB, R88, gsb0 ;  /* 0x40e0000484587df0 */ /* 0x000fe20008001858 */
[----:B------:R-:W-:Y:S01]  /*4870*/  UIADD3 UR6, UR10, 0x280, URZ ;  /* 0x000002800a067890 */ /* 0x000fe2000fffe03f */
[----:B------:R-:W-:Y:S01]  /*4880*/  ISETP.GT.AND P5, PT, R6, 0x41, PT ;  /* 0x000000410600780c */ /* 0x000fe20003fa4270 */
[----:B------:R-:W-:Y:S01]  /*4890*/  UMOV UR7, 0x40000040 ;  /* 0x4000004000077882 */ /* 0x000fe20000000000 */
        /* <DEDUP_REMOVED lines=11> */
[----:B------:R-:W-:Y:S01]  /*4950*/  MUFU.EX2 R149, R149 ;  /* 0x0000009500957308 */ /* 0x000fe20000000800 */
        /* <DEDUP_REMOVED lines=23> */
[----:B------:R0:W-:Y:S01]  /*4ad0*/  MUFU.EX2 R12, R31 ;  /* 0x0000001f000c7308 */ /* 0x0001e20000000800 */
        /* <DEDUP_REMOVED lines=27> */
[----:B------:R-:W-:Y:S01]  /*4c90*/  ISETP.GT.AND P5, PT, R6, 0x69, PT ;  /* 0x000000690600780c */ /* 0x000fe20003fa4270 */
[----:B------:R-:W-:Y:S01]  /*4ca0*/  MUFU.EX2 R147, R147 ;  /* 0x0000009300937308 */ /* 0x000fe20000000800 */
[----:B------:R-:W-:Y:S02]  /*4cb0*/  FSEL R76, R76, -INF , P4 ;  /* 0xff8000004c4c7808 */ /* 0x000fe40002000000 */
[----:B------:R-:W-:Y:S02]  /*4cc0*/  FMNMX.FTZ R9, R73, R34, !PT ;  /* 0x0000002249097209 */ /* 0x000fe40007810000 */
[----:B------:R-:W-:Y:S01]  /*4cd0*/  ISETP.GT.AND P4, PT, R6, 0x70, PT ;  /* 0x000000700600780c */ /* 0x000fe20003f84270 */
[----:B------:R-:W-:-:S02]  /*4ce0*/  WARPGROUP.DEPBAR.LE gsb0, 0x0 ;  /* 0x00008000000079c5 */ /* 0x000fc40000010000 */
        /* <DEDUP_REMOVED lines=287> */
.L_x_14662:
[----:B------:R-:W-:-:S13]  /*5ee0*/  ISETP.LE.AND P2, PT, RZ, UR24, PT ;  /* 0x00000018ff007c0c */ /* 0x000fda000bf43270 */
[----:B------:R-:W-:Y:S05]  /*5ef0*/  @!P2 BRA `(.L_x_14672) ;  /* 0x0000001c0030a947 */ /* 0x000fea0003800000 */
[----:B------:R-:W-:Y:S01]  /*5f00*/  IMAD.MOV.U32 R5, RZ, RZ, R0 ;  /* 0x000000ffff057224 */ /* 0x000fe200078e0000 */
[----:B------:R-:W-:Y:S01]  /*5f10*/  UMOV UR23, UR38 ;  /* 0x0000002600177c82 */ /* 0x000fe20008000000 */
[----:B------:R-:W-:Y:S01]  /*5f20*/  IMAD.MOV.U32 R7, RZ, RZ, R6 ;  /* 0x000000ffff077224 */ /* 0x000fe200078e0006 */
[----:B------:R-:W-:Y:S01]  /*5f30*/  UMOV UR21, UR39 ;  /* 0x0000002700157c82 */ /* 0x000fe20008000000 */
[----:B------:R-:W-:-:S05]  /*5f40*/  ULDC UR22, c[0x0][0x988] ;  /* 0x0002620000167ab9 */ /* 0x000fca0000000800 */
.L_x_14681:
        /* <DEDUP_REMOVED lines=9> */
.L_x_14674:
[----:B------:R-:W-:Y:S01]  /*5fe0*/  ULEA UR6, UR39, UR45, 0x3 ;  /* 0x0000002d27067291 */ /* 0x000fe2000f8e183f */
[----:B------:R-:W-:-:S05]  /*5ff0*/  IMAD.U32 R0, RZ, RZ, UR38 ;  /* 0x00000026ff007e24 */ /* 0x000fca000f8e00ff */
[----:B------:R-:W-:-:S04]  /*6000*/  SHF.L.U32 R0, R0, 0x1f, RZ ;  /* 0x0000001f00007819 */ /* 0x000fc800000006ff */
[----:B------:R0:W1:Y:S01]  /*6010*/  SYNCS.PHASECHK.TRANS64.TRYWAIT P2, [UR6+0x16830], R0 ;  /* 0x01683000ff0075a7 */ /* 0x0000620008040146 */
[----:B------:R-:W-:Y:S05]  /*6020*/  @!P0 BRA `(.L_x_14675) ;  /* 0x0000000000048947 */ /* 0x000fea0003800000 */
[----:B------:R-:W-:Y:S01]  /*6030*/  BPT.TRAP 0x1 ;  /* 0x000000040000795c */ /* 0x000fe20000300000 */
.L_x_14675:
[----:B-1----:R-:W-:Y:S05]  /*6040*/  @P2 BRA `(.L_x_14673) ;  /* 0x0000000000082947 */ /* 0x002fea0003800000 */
[----:B------:R-:W1:Y:S02]  /*6050*/  SYNCS.PHASECHK.TRANS64.TRYWAIT P2, [UR6+0x16830], R0 ;  /* 0x01683000ff0075a7 */ /* 0x000e640008040146 */
[----:B-1----:R-:W-:Y:S05]  /*6060*/  @!P2 BRA `(.L_x_14676) ;  /* 0x00000094002ca947 */ /* 0x002fea0003800000 */
.L_x_14673:
        /* <DEDUP_REMOVED lines=25> */
.L_x_14678:
[----:B------:R-:W-:Y:S01]  /*6200*/  ULEA UR6, UR21, UR45, 0x3 ;  /* 0x0000002d15067291 */ /* 0x000fe2000f8e183f */
[----:B------:R-:W-:-:S05]  /*6210*/  IMAD.U32 R0, RZ, RZ, UR23 ;  /* 0x00000017ff007e24 */ /* 0x000fca000f8e00ff */
[----:B------:R-:W-:-:S04]  /*6220*/  SHF.L.U32 R0, R0, 0x1f, RZ ;  /* 0x0000001f00007819 */ /* 0x000fc800000006ff */
[----:B------:R0:W1:Y:S01]  /*6230*/  SYNCS.PHASECHK.TRANS64.TRYWAIT P2, [UR6+0x16850], R0 ;  /* 0x01685000ff0075a7 */ /* 0x0000620008040146 */
[----:B------:R-:W-:Y:S05]  /*6240*/  @!P0 BRA `(.L_x_14679) ;  /* 0x0000000000048947 */ /* 0x000fea0003800000 */
[----:B------:R-:W-:Y:S01]  /*6250*/  BPT.TRAP 0x1 ;  /* 0x000000040000795c */ /* 0x000fe20000300000 */
.L_x_14679:
[----:B-1----:R-:W-:Y:S05]  /*6260*/  @P2 BRA `(.L_x_14677) ;  /* 0x0000000000082947 */ /* 0x002fea0003800000 */
[----:B------:R-:W1:Y:S02]  /*6270*/  SYNCS.PHASECHK.TRANS64.TRYWAIT P2, [UR6+0x16850], R0 ;  /* 0x01685000ff0075a7 */ /* 0x000e640008040146 */
[----:B-1----:R-:W-:Y:S05]  /*6280*/  @!P2 BRA `(.L_x_14680) ;  /* 0x0000009000bca947 */ /* 0x002fea0003800000 */
.L_x_14677:
        /* <DEDUP_REMOVED lines=403> */
.L_x_14672:
[----:B------:R-:W-:Y:S06]  /*7bc0*/  BAR.ARV 0x8, 0x200 ;  /* 0x0208000000007b1d */ /* 0x000fec0000002000 */
[----:B------:R-:W-:Y:S05]  /*7bd0*/  @!P0 BRA `(.L_x_14682) ;  /* 0x0000000000048947 */ /* 0x000fea0003800000 */
[----:B------:R-:W-:Y:S01]  /*7be0*/  BPT.TRAP 0x1 ;  /* 0x000000040000795c */ /* 0x000fe20000300000 */
.L_x_14682:
[----:B------:R-:W-:Y:S01]  /*7bf0*/  ULEA UR5, UR39, UR45, 0x3 ;  /* 0x0000002d27057291 */ /* 0x000fe2000f8e183f */
[----:B------:R-:W-:-:S05]  /*7c00*/  IMAD.U32 R4, RZ, RZ, UR38 ;  /* 0x00000026ff047e24 */ /* 0x000fca000f8e00ff */
[----:B------:R-:W-:-:S04]  /*7c10*/  SHF.L.U32 R4, R4, 0x1f, RZ ;  /* 0x0000001f04047819 */ /* 0x000fc800000006ff */
[----:B------:R0:W1:Y:S01]  /*7c20*/  SYNCS.PHASECHK.TRANS64.TRYWAIT P2, [UR5+0x16850], R4 ;  /* 0x01685004ff0075a7 */ /* 0x0000620008040145 */
[----:B------:R-:W-:Y:S05]  /*7c30*/  @!P0 BRA `(.L_x_14683) ;  /* 0x0000000000048947 */ /* 0x000fea0003800000 */
[----:B------:R-:W-:Y:S01]  /*7c40*/  BPT.TRAP 0x1 ;  /* 0x000000040000795c */ /* 0x000fe20000300000 */
.L_x_14683:
[----:B-1----:R-:W-:Y:S05]  /*7c50*/  @P2 BRA `(.L_x_14684) ;  /* 0x0000000000082947 */ /* 0x002fea0003800000 */
[----:B------:R-:W1:Y:S02]  /*7c60*/  SYNCS.PHASECHK.TRANS64.TRYWAIT P0, [UR5+0x16850], R4 ;  /* 0x01685004ff0075a7 */ /* 0x000e640008000145 */
[----:B-1----:R-:W-:Y:S05]  /*7c70*/  @!P0 BRA `(.L_x_14685) ;  /* 0x0000007800588947 */ /* 0x002fea0003800000 */
.L_x_14684:
        /* <DEDUP_REMOVED lines=114> */
.L_x_14655:
        /* <DEDUP_REMOVED lines=29> */
[----:B------:R-:W-:-:S02]  /*8570*/  ULDC.64 UR14, c[0x0][0xc08] ;  /* 0x00030200000e7ab9 */ /* 0x000fc40000000a00 */
[----:B------:R-:W-:Y:S01]  /*8580*/  IMAD.U32 R24, RZ, RZ, UR8 ;  /* 0x00000008ff187e24 */ /* 0x000fe2000f8e00ff */
[----:B------:R-:W-:Y:S01]  /*8590*/  ULDC.64 UR16, c[0x0][0xb98] ;  /* 0x0002e60000107ab9 */ /* 0x000fe20000000a00 */
[----:B------:R-:W-:Y:S01]  /*85a0*/  IMAD.U32 R25, RZ, RZ, UR9 ;  /* 0x00000009ff197e24 */ /* 0x000fe2000f8e00ff */
        /* <DEDUP_REMOVED lines=46> */
[----:B------:R-:W-:Y:S02]  /*8890*/  UISETP.NE.U32.AND UP1, UPT, UR14, URZ, UPT ;  /* 0x0000003f0e00728c */ /* 0x000fe4000bf25070 */
[----:B------:R-:W-:Y:S02]  /*88a0*/  USEL UR7, UR40, URZ, !UP0 ;  /* 0x0000003f28077287 */ /* 0x000fe4000c000000 */
[----:B------:R-:W-:Y:S01]  /*88b0*/  UISETP.NE.AND.EX UP0, UPT, UR15, URZ, UPT, UP1 ;  /* 0x0000003f0f00728c */ /* 0x000fe2000bf05310 */
[----:B------:R-:W0:Y:S05]  /*88c0*/  @P1 LDC R27, c[0x0][0xbec] ;  /* 0x0002fb00ff1b1b82 */ /* 0x000e2a0000000800 */
[----:B------:R-:W-:-:S03]  /*88d0*/  PLOP3.LUT P3, PT, PT, PT, UP0, 0x80, 0x0 ;  /* 0x000000000000781c */ /* 0x000fc60003f6f008 */
        /* <DEDUP_REMOVED lines=14> */
[----:B------:R-:W-:-:S03]  /*89c0*/  UIMAD UR12, UR7, UR17, UR12 ;  /* 0x00000011070c72a4 */ /* 0x000fc6000f8e020c */
[----:B------:R-:W-:Y:S01]  /*89d0*/  ULDC.64 UR16, c[0x0][0xb88] ;  /* 0x0002e20000107ab9 */ /* 0x000fe20000000a00 */
[----:B------:R-:W-:Y:S01]  /*89e0*/  IADD3 R4, P0, R4, UR10, RZ ;  /* 0x0000000a04047c10 */ /* 0x000fe2000ff1e0ff */
[----:B------:R-:W-:Y:S01]  /*89f0*/  IMAD R8, R5, UR16, RZ ;  /* 0x0000001005087c24 */ /* 0x000fe2000f8e02ff */
[----:B------:R-:W-:Y:S01]  /*8a00*/  @UP0 ULEA UR10, UP1, UR40, UR14, 0x2 ;  /* 0x0000000e280a0291 */ /* 0x000fe2000f82103f */
[----:B------:R-:W-:Y:S01]  /*8a10*/  IMAD.U32 R9, RZ, RZ, UR12 ;  /* 0x0000000cff097e24 */ /* 0x000fe2000f8e00ff */
[----:B------:R-:W-:Y:S01]  /*8a20*/  ULDC.64 UR12, c[0x0][0xb50] ;  /* 0x0002d400000c7ab9 */ /* 0x000fe20000000a00 */
[----:B------:R-:W-:-:S03]  /*8a30*/  ULDC UR14, c[0x0][0xa88] ;  /* 0x0002a200000e7ab9 */ /* 0x000fc60000000800 */
[----:B------:R-:W-:Y:S01]  /*8a40*/  IADD3.X R5, R6, UR11, R9, P0, !PT ;  /* 0x0000000b06057c10 */ /* 0x000fe200087fe409 */
[----:B------:R-:W-:Y:S01]  /*8a50*/  @UP0 ULEA.HI.X UR11, UR40, UR15, UR41, 0x2, UP1 ;  /* 0x0000000f280b0291 */ /* 0x000fe200088f1429 */
[C---:B------:R-:W-:Y:S02]  /*8a60*/  IMAD R9, R7.reuse, UR17, R8 ;  /* 0x0000001107097c24 */ /* 0x040fe4000f8e0208 */
[----:B------:R-:W-:Y:S02]  /*8a70*/  IMAD.U32 R6, RZ, RZ, UR14 ;  /* 0x0000000eff067e24 */ /* 0x000fe4000f8e00ff */
[----:B------:R-:W-:-:S04]  /*8a80*/  IMAD.WIDE.U32 R4, R7, UR16, R4 ;  /* 0x0000001007047c25 */ /* 0x000fc8000f8e0004 */
        /* <DEDUP_REMOVED lines=12> */
.L_x_14688:
        /* <DEDUP_REMOVED lines=26> */
[----:B------:R-:W-:Y:S01]  /*8cf0*/  IMAD.X R25, RZ, RZ, R3, P4 ;  /* 0x000000ffff197224 */ /* 0x000fe200020e0603 */
[----:B-1----:R0:W-:Y:S04]  /*8d00*/  @!P0 ST.E desc[UR48][R14.64], R20 ;  /* 0x000000140e008985 */ /* 0x0021e8000c101930 */
[----:B------:R-:W2:Y:S04]  /*8d10*/  LD.E.128 R4, desc[UR48][R4.64] ;  /* 0x0000003004047980 */ /* 0x000ea8000c101d00 */
[----:B------:R-:W3:Y:S04]  /*8d20*/  LD.E.128 R8, desc[UR48][R8.64] ;  /* 0x0000003008087980 */ /* 0x000ee8000c101d00 */
[----:B------:R-:W4:Y:S01]  /*8d30*/  LD.E.128 R24, desc[UR48][R24.64] ;  /* 0x0000003018187980 */ /* 0x000f22000c101d00 */
[----:B------:R-:W-:Y:S01]  /*8d40*/  IADD3 R29, P0, R2, 0x4800, RZ ;  /* 0x00004800021d7810 */ /* 0x000fe20007f1e0ff */
[----:B0-----:R-:W0:Y:S01]  /*8d50*/  @P1 LDC R20, c[0x0][0xbec] ;  /* 0x0002fb00ff141b82 */ /* 0x001e220000000800 */
[----:B------:R-:W-:-:S02]  /*8d60*/  UIMAD UR10, UR9, UR12, URZ ;  /* 0x0000000c090a72a4 */ /* 0x000fc4000f8e023f */
[----:B------:R-:W-:Y:S01]  /*8d70*/  LOP3.LUT R2, R29, 0x380, RZ, 0xc0, !PT ;  /* 0x000003801d027812 */ /* 0x000fe200078ec0ff */
[----:B------:R-:W-:Y:S01]  /*8d80*/  IMAD.X R13, RZ, RZ, R3, P0 ;  /* 0x000000ffff0d7224 */ /* 0x000fe200000e0603 */
[----:B------:R-:W-:Y:S02]  /*8d90*/  UIMAD.WIDE.U32 UR8, UR4, UR12, URZ ;  /* 0x0000000c040872a5 */ /* 0x000fe4000f8e003f */
[----:B------:R-:W-:Y:S01]  /*8da0*/  SHF.R.U64 R2, R2, 0x3, RZ ;  /* 0x0000000302027819 */ /* 0x000fe200000012ff */
[----:B------:R-:W1:Y:S01]  /*8db0*/  @P1 LDC R3, c[0x0][0xbf0] ;  /* 0x0002fc00ff031b82 */ /* 0x000e620000000800 */
[----:B------:R-:W-:Y:S02]  /*8dc0*/  UIMAD UR10, UR4, UR13, UR10 ;  /* 0x0000000d040a72a4 */ /* 0x000fe4000f8e020a */
[----:B------:R-:W-:Y:S01]  /*8dd0*/  LOP3.LUT R12, R2, R29, RZ, 0x3c, !PT ;  /* 0x0000001d020c7212 */ /* 0x000fe200078e3cff */
[----:B------:R-:W-:Y:S01]  /*8de0*/  ULDC.64 UR12, c[0x0][0xae8] ;  /* 0x0002ba00000c7ab9 */ /* 0x000fe20000000a00 */
[----:B------:R-:W-:Y:S01]  /*8df0*/  IMAD R2, R18, 0x30, R22 ;  /* 0x0000003012027824 */ /* 0x000fe200078e0216 */
[----:B------:R-:W-:-:S02]  /*8e00*/  UIADD3 UR9, UR9, UR10, URZ ;  /* 0x0000000a09097290 */ /* 0x000fc4000fffe03f */
[----:B------:R-:W-:Y:S01]  /*8e10*/  UIMAD UR4, UR18, UR12, URZ ;  /* 0x0000000c120472a4 */ /* 0x000fe2000f8e023f */
[----:B------:R-:W-:Y:S01]  /*8e20*/  VIADD R29, R2, UR43 ;  /* 0x0000002b021d7c36 */ /* 0x000fe20008000000 */
[----:B------:R-:W-:Y:S01]  /*8e30*/  UIMAD.WIDE.U32 UR8, UR42, UR12, UR8 ;  /* 0x0000000c2a0872a5 */ /* 0x000fe2000f8e0008 */
[----:B------:R-:W-:Y:S01]  /*8e40*/  VIADD R34, R22, UR43 ;  /* 0x0000002b16227c36 */ /* 0x000fe20008000000 */
[----:B------:R-:W-:Y:S01]  /*8e50*/  UIMAD UR4, UR42, UR13, UR4 ;  /* 0x0000000d2a0472a4 */ /* 0x000fe2000f8e0204 */
[----:B------:R-:W5:Y:S01]  /*8e60*/  LD.E.128 R12, desc[UR48][R12.64] ;  /* 0x000000300c0c7980 */ /* 0x000f62000c101d00 */
[----:B------:R-:W-:Y:S01]  /*8e70*/  ULDC.64 UR10, c[0x0][0xaf0] ;  /* 0x0002bc00000a7ab9 */ /* 0x000fe20000000a00 */
[----:B------:R-:W-:Y:S01]  /*8e80*/  IMAD.MOV.U32 R21, RZ, RZ, R29 ;  /* 0x000000ffff157224 */ /* 0x000fe200078e001d */
[----:B------:R-:W-:Y:S01]  /*8e90*/  UIADD3 UR9, UR9, UR4, URZ ;  /* 0x0000000409097290 */ /* 0x000fe2000fffe03f */
        /* <DEDUP_REMOVED lines=8> */
[----:B------:R-:W-:Y:S01]  /*8f20*/  UIMAD.WIDE.U32 UR8, UR7, UR10, UR8 ;  /* 0x0000000a070872a5 */ /* 0x000fe2000f8e0008 */
[----:B------:R-:W-:Y:S01]  /*8f30*/  VIADD R0, R0, 0x16820 ;  /* 0x0001682000007836 */ /* 0x000fe20000000000 */
[----:B------:R-:W-:Y:S01]  /*8f40*/  UIMAD UR4, UR7, UR11, UR4 ;  /* 0x0000000b070472a4 */ /* 0x000fe2000f8e0204 */
[----:B-1----:R-:W-:-:S02]  /*8f50*/  @P1 SHF.R.U32.HI R21, RZ, R3, R2 ;  /* 0x00000003ff151219 */ /* 0x002fc40000011602 */
[----:B------:R-:W-:Y:S01]  /*8f60*/  ULDC.64 UR10, c[0x0][0xae0] ;  /* 0x0002b800000a7ab9 */ /* 0x000fe20000000a00 */
[----:B------:R-:W-:Y:S02]  /*8f70*/  UIADD3 UR4, UR9, UR4, URZ ;  /* 0x0000000409047290 */ /* 0x000fe4000fffe03f */
[----:B------:R-:W-:Y:S01]  /*8f80*/  IMAD.U32 R3, RZ, RZ, UR9 ;  /* 0x00000009ff037e24 */ /* 0x000fe2000f8e00ff */
[--C-:B------:R-:W-:Y:S01]  /*8f90*/  SHF.R.S32.HI R20, RZ, 0x1f, R21.reuse ;  /* 0x0000001fff147819 */ /* 0x100fe20000011415 */
[----:B------:R-:W-:Y:S01]  /*8fa0*/  IMAD.MOV R28, RZ, RZ, -R21 ;  /* 0x000000ffff1c7224 */ /* 0x000fe200078e0a15 */
[----:B------:R-:W-:Y:S01]  /*8fb0*/  PRMT R0, RZ, 0x654, R0 ;  /* 0x00000654ff007816 */ /* 0x000fe20000000000 */
[----:B------:R-:W-:Y:S01]  /*8fc0*/  IMAD.U32 R2, RZ, RZ, UR8 ;  /* 0x00000008ff027e24 */ /* 0x000fe2000f8e00ff */
[----:B------:R-:W-:Y:S01]  /*8fd0*/  ULDC.64 UR8, c[0x0][0xad8] ;  /* 0x0002b60000087ab9 */ /* 0x000fe20000000a00 */
[----:B------:R-:W-:Y:S02]  /*8fe0*/  IMAD R20, R20, UR10, RZ ;  /* 0x0000000a14147c24 */ /* 0x000fe4000f8e02ff */
[----:B------:R-:W-:-:S02]  /*8ff0*/  IMAD R29, R33, R28, R29 ;  /* 0x0000001c211d7224 */ /* 0x000fc400078e021d */
[----:B------:R-:W-:Y:S01]  /*9000*/  IMAD.U32 R3, RZ, RZ, UR4 ;  /* 0x00000004ff037e24 */ /* 0x000fe2000f8e00ff */
[----:B------:R-:W-:Y:S01]  /*9010*/  ULDC UR4, c[0x0][0xac8] ;  /* 0x0002b20000047ab9 */ /* 0x000fe20000000800 */
[C---:B------:R-:W-:Y:S01]  /*9020*/  IMAD R33, R21.reuse, UR11, R20 ;  /* 0x0000000b15217c24 */ /* 0x040fe2000f8e0214 */
[----:B------:R-:W-:Y:S01]  /*9030*/  SHF.R.S32.HI R20, RZ, 0x1f, R29 ;  /* 0x0000001fff147819 */ /* 0x000fe2000001141d */
[----:B------:R-:W-:Y:S01]  /*9040*/  IMAD.WIDE.U32 R2, R21, UR10, R2 ;  /* 0x0000000a15027c25 */ /* 0x000fe2000f8e0002 */
[----:B0-----:R0:W-:Y:S03]  /*9050*/  SYNCS.ARRIVE.TRANS64.RED.A1T0 RZ, [R0+URZ], RZ ;  /* 0x000000ff00ff79a7 */ /* 0x0011e6000810043f */
        /* <DEDUP_REMOVED lines=38> */
.L_x_14687:
        /* <DEDUP_REMOVED lines=24> */
[----:B------:R-:W-:-:S10]  /*9440*/  ISETP.GE.AND P1, PT, R157, 0xc0, PT ;  /* 0x000000c09d00780c */ /* 0x000fd40003f26270 */
[----:B------:R-:W0:Y:S01]  /*9450*/  @P0 LDC R9, c[0x0][0xbec] ;  /* 0x0002fb00ff090b82 */ /* 0x000e220000000800 */
[----:B--2---:R-:W-:-:S13]  /*9460*/  @P2 R2UR UR4, R6 ;  /* 0x00000000060422ca */ /* 0x004fda00000e0000 */
[----:B------:R-:W-:Y:S01]  /*9470*/  USHF.R.S32.HI UR10, URZ, 0x1f, UR4 ;  /* 0x0000001f3f0a7899 */ /* 0x000fe20008011404 */
[----:B01----:R-:W-:Y:S11]  /*9480*/  @P3 BRA `(.L_x_14690) ;  /* 0x0000000000103947 */ /* 0x003ff60003800000 */
[----:B------:R-:W-:Y:S05]  /*9490*/  @!P2 BRA `(.L_x_14690) ;  /* 0x00000000000ca947 */ /* 0x000fea0003800000 */
[----:B------:R-:W2:Y:S04]  /*94a0*/  LDG.E R5, desc[UR48][R2.64] ;  /* 0x0000003002057981 */ /* 0x000ea8000c1e1900 */
[----:B-----5:R-:W2:Y:S02]  /*94b0*/  LDG.E R0, desc[UR48][R2.64+0x4] ;  /* 0x0000043002007981 */ /* 0x020ea4000c1e1900 */
[----:B--2---:R-:W-:-:S07]  /*94c0*/  IMAD.IADD R0, R0, 0x1, -R5 ;  /* 0x0000000100007824 */ /* 0x004fce00078e0a05 */
.L_x_14690:
[----:B------:R-:W-:Y:S01]  /*94d0*/  USEL UR40, UR40, URZ, !UP0 ;  /* 0x0000003f28287287 */ /* 0x000fe2000c000000 */
[----:B------:R-:W-:Y:S01]  /*94e0*/  BSSY B1, `(.L_x_14691) ;  /* 0x000002c000017945 */ /* 0x000fe20003800000 */
[----:B------:R-:W-:-:S03]  /*94f0*/  USEL UR41, UR41, URZ, !UP0 ;  /* 0x0000003f29297287 */ /* 0x000fc6000c000000 */
[----:B------:R-:W-:Y:S09]  /*9500*/  @P1 BRA `(.L_x_14692) ;  /* 0x0000000000a41947 */ /* 0x000ff20003800000 */
        /* <DEDUP_REMOVED lines=41> */
.L_x_14692:
[----:B------:R-:W-:Y:S05]  /*97a0*/  BSYNC B1 ;  /* 0x0000000000017941 */ /* 0x000fea0003800000 */
.L_x_14691:
        /* <DEDUP_REMOVED lines=72> */
.L_x_14689:
[----:B------:R-:W-:Y:S05]  /*9c30*/  BSYNC B0 ;  /* 0x0000000000007941 */ /* 0x000fea0003800000 */
.L_x_14686:
[----:B------:R-:W-:Y:S02]  /*9c40*/  ULDC UR4, c[0x0][0xc3c] ;  /* 0x00030f0000047ab9 */ /* 0x000fe40000000800 */
[----:B------:R-:W-:-:S13]  /*9c50*/  ISETP.GE.AND P0, PT, R31, UR4, PT ;  /* 0x000000041f007c0c */ /* 0x000fda000bf06270 */
[----:B------:R-:W-:Y:S05]  /*9c60*/  @!P0 BRA `(.L_x_14693) ;  /* 0xffffff70005c8947 */ /* 0x000fea000383ffff */
[----:B------:R-:W-:Y:S05]  /*9c70*/  EXIT ;  /* 0x000000000000794d */ /* 0x000fea0003800000 */
.L_x_14650:
[----:B------:R-:W-:-:S08]  /*9c80*/  NOP ;  /* 0x0000000000007918 */ /* 0x000fd00000000000 */
[----:B------:R-:W0:-:S00]  /*9c90*/  USETMAXREG.DEALLOC.CTAPOOL 0x20 ;  /* 0x00000020000079c8 */ /* 0x000e0000080e0500 */
        /* <DEDUP_REMOVED lines=14> */
.L_x_14694:
        /* <DEDUP_REMOVED lines=42> */
.L_x_14700:
        /* <DEDUP_REMOVED lines=12> */
.L_x_14699:
[----:B------:R-:W-:Y:S05]  /*a0e0*/  BSYNC B0 ;  /* 0x0000000000007941 */ /* 0x000fea0003800000 */
.L_x_14698:
        /* <DEDUP_REMOVED lines=21> */
.L_x_14696:
        /* <DEDUP_REMOVED lines=21> */
.L_x_14701:
        /* <DEDUP_REMOVED lines=58> */
.L_x_14697:
[----:B------:R-:W-:Y:S02]  /*a730*/  IMAD.MOV.U32 R17, RZ, RZ, RZ ;  /* 0x000000ffff117224 */ /* 0x000fe400078e00ff */
[----:B------:R-:W-:Y:S02]  /*a740*/  IMAD.U32 R16, RZ, RZ, UR6 ;  /* 0x00000006ff107e24 */ /* 0x000fe4000f8e00ff */
[----:B------:R-:W-:-:S07]  /*a750*/  IMAD.MOV.U32 R18, RZ, RZ, RZ ;  /* 0x000000ffff127224 */ /* 0x000fce00078e00ff */
.L_x_14702:
[----:B------:R-:W-:-:S13]  /*a760*/  ISETP.NE.AND P0, PT, R5, RZ, PT ;  /* 0x000000ff0500720c */ /* 0x000fda0003f05270 */
[----:B------:R-:W0:Y:S01]  /*a770*/  @!P0 S2R R3, SR_CgaCtaId ;  /* 0x0000000000038919 */ /* 0x000e220000008800 */
[----:B------:R-:W-:-:S04]  /*a780*/  @!P0 MOV R0, 0x400 ;  /* 0x0000040000008802 */ /* 0x000fc80000000f00 */
[----:B0-----:R-:W-:-:S05]  /*a790*/  @!P0 LEA R0, R3, R0, 0x18 ;  /* 0x0000000003008211 */ /* 0x001fca00078ec0ff */
[----:B------:R0:W-:Y:S01]  /*a7a0*/  @!P0 STS.128 [R0+0x168d0], R16 ;  /* 0x0168d01000008388 */ /* 0x0001e20000000c00 */
[----:B------:R-:W-:Y:S06]  /*a7b0*/  BAR.ARV 0x5, 0x200 ;  /* 0x0148000000007b1d */ /* 0x000fec0000002000 */
.L_x_14695:
        /* <DEDUP_REMOVED lines=28> */
.L_x_14793:
[----:B0-----:R-:W0:Y:S02]  /*a980*/  LDC.64 R2, c[0x0][0xc88] ;  /* 0x00032200ff027b82 */ /* 0x001e240000000a00 */
[----:B0-----:R-:W-:-:S05]  /*a990*/  IMAD.WIDE R2, R19, 0x4, R2 ;  /* 0x0000000413027825 */ /* 0x001fca00078e0202 */
[----:B--2---:R-:W2:Y:S01]  /*a9a0*/  LDG.E R10, desc[UR48][R2.64] ;  /* 0x00000030020a7981 */ /* 0x004ea2000c1e1900 */
        /* <DEDUP_REMOVED lines=46> */
[----:B------:R-:W-:Y:S06]  /*ac90*/  @P2 BRA `(.L_x_14704) ;  /* 0x0000000000142947 */ /* 0x000fec0003800000 */
[----:B------:R-:W-:Y:S05]  /*aca0*/  @!P1 BRA `(.L_x_14704) ;  /* 0x0000000000109947 */ /* 0x000fea0003800000 */
[----:B------:R-:W2:Y:S04]  /*acb0*/  LDG.E R7, desc[UR48][R2.64] ;  /* 0x0000003002077981 */ /* 0x000ea8000c1e1900 */
[----:B0-----:R-:W2:Y:S02]  /*acc0*/  LDG.E R8, desc[UR48][R2.64+0x4] ;  /* 0x0000043002087981 */ /* 0x001ea4000c1e1900 */
[----:B--2---:R-:W-:-:S05]  /*acd0*/  IMAD.IADD R9, R8, 0x1, -R7 ;  /* 0x0000000108097824 */ /* 0x004fca00078e0a07 */
[----:B------:R1:W-:Y:S02]  /*ace0*/  STL [R1+0x14], R9 ;  /* 0x0000140901007387 */ /* 0x0003e40000100800 */
.L_x_14704:
        /* <DEDUP_REMOVED lines=10> */
.L_x_14705:
[----:B------:R-:W-:Y:S05]  /*ad90*/  @!P0 BRA `(.L_x_14706) ;  /* 0x00000000000c8947 */ /* 0x000fea0003800000 */
[----:B------:R-:W2:Y:S04]  /*ada0*/  LDG.E R3, desc[UR48][R4.64] ;  /* 0x0000003004037981 */ /* 0x000ea8000c1e1900 */
[----:B------:R-:W2:Y:S02]  /*adb0*/  LDG.E R6, desc[UR48][R4.64+0x4] ;  /* 0x0000043004067981 */ /* 0x000ea4000c1e1900 */
[----:B--2---:R-:W-:-:S07]  /*adc0*/  IMAD.IADD R6, R6, 0x1, -R3 ;  /* 0x0000000106067824 */ /* 0x004fce00078e0a03 */
.L_x_14706:
[----:B--2---:R-:W2:Y:S01]  /*add0*/  LDC R2, c[0x0][0x448] ;  /* 0x00011200ff027b82 */ /* 0x004ea20000000800 */
[----:B-----5:R-:W-:Y:S01]  /*ade0*/  IMAD.IADD R6, R6, 0x1, -R0 ;  /* 0x0000000106067824 */ /* 0x020fe200078e0a00 */
[----:B------:R-:W-:Y:S01]  /*adf0*/  BSSY B7, `(.L_x_14707) ;  /* 0x000035e000077945 */ /* 0x000fe20003800000 */
[----:B------:R-:W-:-:S04]  /*ae00*/  IMAD R0, R17, 0xc0, RZ ;  /* 0x000000c011007824 */ /* 0x000fc800078e02ff */
[----:B------:R-:W-:Y:S01]  /*ae10*/  VIADD R0, R0, 0xbf ;  /* 0x000000bf00007836 */ /* 0x000fe20000000000 */
[----:B--2---:R-:W-:-:S13]  /*ae20*/  ISETP.NE.AND P0, PT, R2, 0x1, PT ;  /* 0x000000010200780c */ /* 0x004fda0003f05270 */
[----:B------:R-:W2:Y:S08]  /*ae30*/  @P0 LDC R3, c[0x0][0x44c] ;  /* 0x00011300ff030b82 */ /* 0x000eb00000000800 */
[----:B------:R-:W3:Y:S01]  /*ae40*/  @P0 LDC R2, c[0x0][0x450] ;  /* 0x00011400ff020b82 */ /* 0x000ee20000000800 */
[----:B--2---:R-:W-:-:S05]  /*ae50*/  @P0 IMAD.HI.U32 R3, R0, R3, RZ ;  /* 0x0000000300030227 */ /* 0x004fca00078e00ff */
[----:B---3--:R-:W-:Y:S02]  /*ae60*/  @P0 SHF.R.U32.HI R0, RZ, R2, R3 ;  /* 0x00000002ff000219 */ /* 0x008fe40000011603 */
        /* <DEDUP_REMOVED lines=30> */
.L_x_14708:
        /* <DEDUP_REMOVED lines=19> */
[----:B-12---:R-:W-:Y:S05]  /*b180*/  CALL.ABS.NOINC R2 ;  /* 0x0000000002007343 */ /* 0x006fea0003c00000 */
.L_x_14711:
[----:B------:R-:W-:Y:S05]  /*b190*/  BSYNC B6 ;  /* 0x0000000000067941 */ /* 0x000fea0003800000 */
.L_x_14710:
        /* <DEDUP_REMOVED lines=17> */
[----:B--2---:R-:W-:-:S07]  /*b2b0*/  IMAD.MOV.U32 R13, RZ, RZ, RZ ;  /* 0x000000ffff0d7224 */ /* 0x004fce00078e00ff */
[----:B------:R-:W-:-:S07]  /*b2c0*/  LEPC R20, `(.L_x_14714) ;  /* 0x000000001014794e */ /* 0x000fce0000000000 */
[----:B-1-3--:R-:W-:Y:S05]  /*b2d0*/  CALL.ABS.NOINC R2 ;  /* 0x0000000002007343 */ /* 0x00afea0003c00000 */
.L_x_14714:
        /* <DEDUP_REMOVED lines=15> */
.L_x_14713:
[----:B------:R-:W-:Y:S05]  /*b3d0*/  BSYNC B6 ;  /* 0x0000000000067941 */ /* 0x000fea0003800000 */
.L_x_14712:
[----:B------:R-:W-:Y:S01]  /*b3e0*/  ULDC.64 UR4, c[0x0][0x9f8] ;  /* 0x00027e0000047ab9 */ /* 0x000fe20000000a00 */
[----:B------:R-:W2:Y:S01]  /*b3f0*/  LDL R20, [R1+0xc] ;  /* 0x00000c0001147983 */ /* 0x000ea20000100800 */
[----:B------:R-:W-:Y:S01]  /*b400*/  ISETP.NE.U32.AND P0, PT, RZ, UR4, PT ;  /* 0x00000004ff007c0c */ /* 0x000fe2000bf05070 */
[----:B------:R-:W3:Y:S03]  /*b410*/  LDC.64 R2, c[0x0][0x418] ;  /* 0x00010600ff027b82 */ /* 0x000ee60000000a00 */
        /* <DEDUP_REMOVED lines=16> */
.L_x_14809:
        /* <DEDUP_REMOVED lines=8> */
.L_x_14812:
[----:B------:R-:W-:Y:S05]  /*b5a0*/  @!P6 BRA `(.L_x_14716) ;  /* 0x0000000000dce947 */ /* 0x000fea0003800000 */
[----:B------:R-:W-:-:S04]  /*b5b0*/  ISETP.NE.U32.AND P0, PT, R2, RZ, PT ;  /* 0x000000ff0200720c */ /* 0x000fc80003f05070 */
[----:B------:R-:W-:-:S13]  /*b5c0*/  ISETP.NE.AND.EX P0, PT, R3, RZ, PT, P0 ;  /* 0x000000ff0300720c */ /* 0x000fda0003f05300 */
[----:B------:R-:W-:Y:S05]  /*b5d0*/  @!P0 BRA `(.L_x_14718) ;  /* 0x0000000000448947 */ /* 0x000fea0003800000 */
[----:B--2---:R-:W2:Y:S01]  /*b5e0*/  LDC R0, c[0x0][0x43c] ;  /* 0x00010f00ff007b82 */ /* 0x004ea20000000800 */
[----:B------:R-:W-:Y:S01]  /*b5f0*/  ULDC.64 UR4, c[0x0][0x428] ;  /* 0x00010a0000047ab9 */ /* 0x000fe20000000a00 */
[----:B--2---:R-:W-:-:S13]  /*b600*/  ISETP.NE.AND P0, PT, R0, 0x1, PT ;  /* 0x000000010000780c */ /* 0x004fda0003f05270 */
[----:B------:R-:W2:Y:S02]  /*b610*/  @P0 LDC.64 R4, c[0x0][0x440] ;  /* 0x00011000ff040b82 */ /* 0x000ea40000000a00 */
[----:B--2---:R-:W-:-:S04]  /*b620*/  @P0 IMAD.HI.U32 R6, R25, R4, RZ ;  /* 0x0000000419060227 */ /* 0x004fc800078e00ff */
        /* <DEDUP_REMOVED lines=12> */
.L_x_14718:
[----:B---3--:R-:W-:Y:S01]  /*b6f0*/  IMAD R3, R23, 0x8, R22 ;  /* 0x0000000817037824 */ /* 0x008fe200078e0216 */
[----:B--2---:R-:W-:-:S04]  /*b700*/  SHF.L.U32 R0, R27, 0x1f, RZ ;  /* 0x0000001f1b007819 */ /* 0x004fc800000006ff */
[----:B------:R-:W2:Y:S02]  /*b710*/  SYNCS.PHASECHK.TRANS64.TRYWAIT P0, [R3+URZ+0x16840], R0 ;  /* 0x01684000030075a7 */ /* 0x000ea4000800017f */
[----:B--2---:R-:W-:Y:S05]  /*b720*/  @!P0 BRA `(.L_x_14719) ;  /* 0x0000004000188947 */ /* 0x004fea0003800000 */
.L_x_14813:
        /* <DEDUP_REMOVED lines=11> */
.L_x_14720:
[----:B--2---:R-:W-:Y:S01]  /*b7e0*/  IMAD R0, R23, 0x4000, R22 ;  /* 0x0000400017007824 */ /* 0x004fe200078e0216 */
        /* <DEDUP_REMOVED lines=8> */
[----:B------:R-:W-:Y:S02]  /*b870*/  R2UR UR12, R18 ;  /* 0x00000000120c72ca */ /* 0x000fe400000e0000 */
[----:B-----5:R-:W-:-:S02]  /*b880*/  R2UR UR13, R24 ;  /* 0x00000000180d72ca */ /* 0x020fc400000e0000 */
[----:B------:R-:W-:Y:S01]  /*b890*/  PLOP3.LUT P0, PT, PT, PT, PT, 0x80, 0x0 ;  /* 0x000000000000781c */ /* 0x000fe20003f0f070 */
[----:B------:R-:W-:-:S03]  /*b8a0*/  UIADD3 UR9, UR9, 0x16830, URZ ;  /* 0x0001683009097890 */ /* 0x000fc6000fffe03f */
[----:B------:R-:W-:Y:S01]  /*b8b0*/  P2R R0, PR, RZ, 0x1 ;  /* 0x00000001ff007803 */ /* 0x000fe20000000000 */
[----:B------:R-:W-:Y:S02]  /*b8c0*/  ULEA UR11, UR11, UR4, 0x7 ;  /* 0x000000040b0b7291 */ /* 0x000fe4000f8e383f */
[----:B------:R-:W-:Y:S01]  /*b8d0*/  UIADD3 UR8, UR8, 0xe400, URZ ;  /* 0x0000e40008087890 */ /* 0x000fe2000fffe03f */
[----:B------:R-:W-:Y:S01]  /*b8e0*/  UMOV UR4, 0x0 ;  /* 0x0000000000047882 */ /* 0x000fe20000000000 */
[----:B------:R3:W-:Y:S07]  /*b8f0*/  STL [R1], R0 ;  /* 0x0000000001007387 */ /* 0x0007ee0000100800 */
[----:B------:R3:W-:Y:S01]  /*b900*/  UTMALDG.4D [UR8], [UR6], desc[UR4] ;  /* 0x00000408060075b4 */ /* 0x0007e20008019000 */
[----:B------:R-:W-:-:S02]  /*b910*/  NOP ;  /* 0x0000000000007918 */ /* 0x000fc40000000000 */
.L_x_14716:
[----:B------:R-:W2:Y:S04]  /*b920*/  LDL.LU R3, [R1+0x10] ;  /* 0x0000100001037983 */ /* 0x000ea80000300800 */
[----:B------:R-:W4:Y:S04]  /*b930*/  LDL.LU R5, [R1+0x8] ;  /* 0x0000080001057983 */ /* 0x000f280000300800 */
[----:B------:R-:W5:Y:S01]  /*b940*/  LDL.LU R4, [R1+0x18] ;  /* 0x0000180001047983 */ /* 0x000f620000300800 */
        /* <DEDUP_REMOVED lines=9> */
[----:B--2---:R-:W-:Y:S02]  /*b9e0*/  SHF.R.S32.HI R0, RZ, 0x1f, R3 ;  /* 0x0000001fff007819 */ /* 0x004fe40000011403 */
[----:B----4-:R-:W-:-:S03]  /*b9f0*/  SEL R5, R5, RZ, !P0 ;  /* 0x000000ff05057207 */ /* 0x010fc60004000000 */
[----:B------:R-:W-:Y:S01]  /*ba00*/  IMAD R0, R0, UR4, RZ ;  /* 0x0000000400007c24 */ /* 0x000fe2000f8e02ff */
[----:B-----5:R-:W-:-:S03]  /*ba10*/  SEL R4, R4, RZ, !P0 ;  /* 0x000000ff04047207 */ /* 0x020fc60004000000 */
        /* <DEDUP_REMOVED lines=26> */
.L_x_14722:
[----:B------:R-:W-:Y:S05]  /*bbc0*/  BSYNC B6 ;  /* 0x0000000000067941 */ /* 0x000fea0003800000 */
.L_x_14721:
[----:B---3--:R-:W2:Y:S01]  /*bbd0*/  LDL.LU R0, [R1+0x10] ;  /* 0x0000100001007983 */ /* 0x008ea20000300800 */
[----:B-1----:R-:W1:Y:S01]  /*bbe0*/  LDC R9, c[0x0][0x448] ;  /* 0x00011200ff097b82 */ /* 0x002e620000000800 */
        /* <DEDUP_REMOVED lines=48> */
[----:B------:R-:W1:Y:S01]  /*bef0*/  @P1 LDC R5, c[0x0][0x450] ;  /* 0x00011400ff051b82 */ /* 0x000e620000000800 */
[----:B------:R-:W-:-:S04]  /*bf00*/  VIADD R7, R6, 0x80 ;  /* 0x0000008006077836 */ /* 0x000fc80000000000 */
[----:B0-----:R-:W-:-:S04]  /*bf10*/  @P1 IMAD.HI.U32 R8, R7, R8, RZ ;  /* 0x0000000807081227 */ /* 0x001fc800078e00ff */
[----:B------:R-:W-:Y:S01]  /*bf20*/  IMAD.MOV.U32 R6, RZ, RZ, R7 ;  /* 0x000000ffff067224 */ /* 0x000fe200078e0007 */
[----:B-1----:R-:W-:-:S05]  /*bf30*/  @P1 SHF.R.U32.HI R6, RZ, R5, R8 ;  /* 0x00000005ff061219 */ /* 0x002fca0000011608 */
        /* <DEDUP_REMOVED lines=24> */
[----:B------:R-:W0:Y:S01]  /*c0c0*/  SHFL.IDX PT, R3, R0, RZ, 0x181f ;  /* 0x00181fff00037589 */ /* 0x000e2200000e0000 */
[----:B------:R-:W-:-:S03]  /*c0d0*/  VIADD R8, R17, 0x10 ;  /* 0x0000001011087836 */ /* 0x000fc60000000000 */
        /* <DEDUP_REMOVED lines=9> */
[----:B-----5:R0:W-:Y:S01]  /*c170*/  @!P1 LDGSTS.E.BYPASS.LTC128B.128 [R10+0x8400], desc[UR48][R2.64], !P0 ;  /* 0x08400000020a9fae */ /* 0x0201e2000c101d70 */
[----:B------:R-:W-:Y:S01]  /*c180*/  ISETP.GE.AND P1, PT, R8, R7, PT ;  /* 0x000000070800720c */ /* 0x000fe20003f26270 */
[----:B------:R-:W-:Y:S02]  /*c190*/  VIADD R8, R17, 0x20 ;  /* 0x0000002011087836 */ /* 0x000fe40000000000 */
[----:B0-----:R-:W0:Y:S04]  /*c1a0*/  SHFL.IDX PT, R3, R0, 0x1, 0x181f ;  /* 0x00381f0000037f89 */ /* 0x001e2800000e0000 */
[----:B------:R-:W1:Y:S06]  /*c1b0*/  SHFL.IDX PT, R2, R4, 0x1, 0x181f ;  /* 0x00381f0004027f89 */ /* 0x000e6c00000e0000 */
[----:B0-----:R-:W-:-:S05]  /*c1c0*/  @!P1 LEA R3, P2, R20, R3, 0x1 ;  /* 0x0000000314039211 */ /* 0x001fca00078408ff */
[----:B-1----:R-:W-:-:S05]  /*c1d0*/  @!P1 IMAD.X R2, RZ, RZ, R2, P2 ;  /* 0x000000ffff029224 */ /* 0x002fca00010e0602 */
[----:B------:R-:W-:-:S04]  /*c1e0*/  @!P1 LOP3.LUT R3, R3, R2, RZ, 0x3c, !PT ;  /* 0x0000000203039212 */ /* 0x000fc800078e3cff */
[----:B------:R-:W-:-:S04]  /*c1f0*/  @!P1 LOP3.LUT R2, R3, R2, RZ, 0x3c, !PT ;  /* 0x0000000203029212 */ /* 0x000fc800078e3cff */
[----:B------:R-:W-:-:S05]  /*c200*/  @!P1 LOP3.LUT R3, R3, R2, RZ, 0x3c, !PT ;  /* 0x0000000203039212 */ /* 0x000fca00078e3cff */
[----:B------:R0:W-:Y:S01]  /*c210*/  @!P1 LDGSTS.E.BYPASS.LTC128B.128 [R10+0x8c00], desc[UR48][R2.64], !P0 ;  /* 0x08c00000020a9fae */ /* 0x0001e2000c101d70 */
        /* <DEDUP_REMOVED lines=43> */
[----:B------:R-:W1:Y:S04]  /*c4d0*/  SHFL.IDX PT, R2, R4, 0x6, 0x181f ;  /* 0x00d81f0004027f89 */ /* 0x000e6800000e0000 */
[----:B------:R-:W-:Y:S02]  /*c4e0*/  SHFL.IDX PT, R4, R4, 0x7, 0x181f ;  /* 0x00f81f0004047f89 */ /* 0x000fe400000e0000 */
[----:B0-----:R-:W-:-:S05]  /*c4f0*/  @!P1 LEA R3, P2, R20, R3, 0x1 ;  /* 0x0000000314039211 */ /* 0x001fca00078408ff */
[----:B-1----:R-:W-:Y:S01]  /*c500*/  @!P1 IMAD.X R2, RZ, RZ, R2, P2 ;  /* 0x000000ffff029224 */ /* 0x002fe200010e0602 */
[----:B------:R-:W-:Y:S01]  /*c510*/  ISETP.GE.AND P2, PT, R8, R7, PT ;  /* 0x000000070800720c */ /* 0x000fe20003f46270 */
[----:B------:R-:W-:-:S03]  /*c520*/  VIADD R8, R17, 0x70 ;  /* 0x0000007011087836 */ /* 0x000fc60000000000 */
[----:B------:R-:W-:-:S04]  /*c530*/  @!P1 LOP3.LUT R3, R3, R2, RZ, 0x3c, !PT ;  /* 0x0000000203039212 */ /* 0x000fc800078e3cff */
[----:B------:R-:W-:-:S04]  /*c540*/  @!P1 LOP3.LUT R2, R3, R2, RZ, 0x3c, !PT ;  /* 0x0000000203029212 */ /* 0x000fc800078e3cff */
[----:B------:R-:W-:-:S05]  /*c550*/  @!P1 LOP3.LUT R3, R3, R2, RZ, 0x3c, !PT ;  /* 0x0000000203039212 */ /* 0x000fca00078e3cff */
[----:B------:R0:W-:Y:S01]  /*c560*/  @!P1 LDGSTS.E.BYPASS.LTC128B.128 [R10+0xb400], desc[UR48][R2.64], !P0 ;  /* 0x0b400000020a9fae */ /* 0x0001e2000c101d70 */
[----:B------:R-:W-:-:S03]  /*c570*/  ISETP.GE.AND P1, PT, R8, R7, PT ;  /* 0x000000070800720c */ /* 0x000fc60003f26270 */
[----:B------:R-:W-:Y:S04]  /*c580*/  SHFL.IDX PT, R8, R5, RZ, 0x181f ;  /* 0x00181fff05087589 */ /* 0x000fe800000e0000 */
[----:B0-----:R-:W0:Y:S04]  /*c590*/  SHFL.IDX PT, R2, R0, 0x7, 0x181f ;  /* 0x00f81f0000027f89 */ /* 0x001e2800000e0000 */
[----:B------:R-:W1:Y:S02]  /*c5a0*/  SHFL.IDX PT, R0, R6, RZ, 0x181f ;  /* 0x00181fff06007589 */ /* 0x000e6400000e0000 */
[----:B0-----:R-:W-:-:S05]  /*c5b0*/  @!P1 LEA R2, P3, R20, R2, 0x1 ;  /* 0x0000000214029211 */ /* 0x001fca00078608ff */
[----:B------:R-:W-:-:S05]  /*c5c0*/  @!P1 IMAD.X R3, RZ, RZ, R4, P3 ;  /* 0x000000ffff039224 */ /* 0x000fca00018e0604 */
[----:B------:R0:W-:Y:S02]  /*c5d0*/  @!P1 LDGSTS.E.BYPASS.LTC128B.128 [R10+0xbc00], desc[UR48][R2.64], !P0 ;  /* 0x0bc00000020a9fae */ /* 0x0001e4000c101d70 */
[----:B0-----:R-:W-:-:S05]  /*c5e0*/  @!P2 LEA R2, P1, R20, R8, 0x1 ;  /* 0x000000081402a211 */ /* 0x001fca00078208ff */
[----:B-1----:R-:W-:Y:S02]  /*c5f0*/  @!P2 IMAD.X R3, RZ, RZ, R0, P1 ;  /* 0x000000ffff03a224 */ /* 0x002fe400008e0600 */
[----:B------:R-:W-:-:S03]  /*c600*/  VIADD R0, R17, 0x90 ;  /* 0x0000009011007836 */ /* 0x000fc60000000000 */
[----:B------:R0:W-:Y:S02]  /*c610*/  @!P2 LDGSTS.E.BYPASS.LTC128B.128 [R10+0xc400], desc[UR48][R2.64], !P0 ;  /* 0x0c400000020aafae */ /* 0x0001e4000c101d70 */
[----:B------:R-:W-:Y:S02]  /*c620*/  ISETP.GE.AND P1, PT, R0, R7, PT ;  /* 0x000000070000720c */ /* 0x000fe40003f26270 */
[----:B------:R-:W1:Y:S11]  /*c630*/  SHFL.IDX PT, R0, R6, 0x1, 0x181f ;  /* 0x00381f0006007f89 */ /* 0x000e7600000e0000 */
[----:B------:R-:W-:-:S05]  /*c640*/  @!P1 LEA R14, P2, R20, R14, 0x1 ;  /* 0x0000000e140e9211 */ /* 0x000fca00078408ff */
[----:B0-----:R-:W-:Y:S02]  /*c650*/  @!P1 IMAD.MOV.U32 R2, RZ, RZ, R14 ;  /* 0x000000ffff029224 */ /* 0x001fe400078e000e */
[----:B------:R-:W0:Y:S01]  /*c660*/  SHFL.IDX PT, R14, R5, 0x2, 0x181f ;  /* 0x00581f00050e7f89 */ /* 0x000e2200000e0000 */
[----:B-1----:R-:W-:Y:S02]  /*c670*/  @!P1 IMAD.X R9, RZ, RZ, R0, P2 ;  /* 0x000000ffff099224 */ /* 0x002fe400010e0600 */
[----:B------:R-:W-:Y:S02]  /*c680*/  VIADD R0, R17, 0xa0 ;  /* 0x000000a011007836 */ /* 0x000fe40000000000 */
[----:B------:R-:W-:-:S05]  /*c690*/  @!P1 IMAD.MOV.U32 R3, RZ, RZ, R9 ;  /* 0x000000ffff039224 */ /* 0x000fca00078e0009 */
[----:B------:R0:W-:Y:S01]  /*c6a0*/  @!P1 LDGSTS.E.BYPASS.LTC128B.128 [R10+0xcc00], desc[UR48][R2.64], !P0 ;  /* 0x0cc00000020a9fae */ /* 0x0001e2000c101d70 */
[----:B------:R-:W-:-:S03]  /*c6b0*/  ISETP.GE.AND P1, PT, R0, R7, PT ;  /* 0x000000070000720c */ /* 0x000fc60003f26270 */
[----:B------:R-:W1:Y:S04]  /*c6c0*/  SHFL.IDX PT, R0, R6, 0x2, 0x181f ;  /* 0x00581f0006007f89 */ /* 0x000e6800000e0000 */
[----:B------:R-:W2:Y:S06]  /*c6d0*/  SHFL.IDX PT, R6, R6, 0x3, 0x181f ;  /* 0x00781f0006067f89 */ /* 0x000eac00000e0000 */
[----:B0-----:R-:W-:-:S02]  /*c6e0*/  @!P1 LEA R2, P2, R20, R14, 0x1 ;  /* 0x0000000e14029211 */ /* 0x001fc400078408ff */
[----:B------:R0:W3:Y:S03]  /*c6f0*/  SHFL.IDX PT, R14, R5, 0x3, 0x181f ;  /* 0x00781f00050e7f89 */ /* 0x0000e600000e0000 */
[----:B-1----:R-:W-:-:S05]  /*c700*/  @!P1 IMAD.X R3, RZ, RZ, R0, P2 ;  /* 0x000000ffff039224 */ /* 0x002fca00010e0600 */
[----:B--2---:R0:W-:Y:S03]  /*c710*/  @!P1 LDGSTS.E.BYPASS.LTC128B.128 [R10+0xd400], desc[UR48][R2.64], !P0 ;  /* 0x0d400000020a9fae */ /* 0x0041e6000c101d70 */
.L_x_14838:
[----:B------:R-:W-:-:S05]  /*c720*/  VIADD R0, R17, 0xb0 ;  /* 0x000000b011007836 */ /* 0x000fca0000000000 */
[----:B------:R-:W-:Y:S01]  /*c730*/  ISETP.GE.AND P1, PT, R0, R7, PT ;  /* 0x000000070000720c */ /* 0x000fe20003f26270 */
[----:B------:R-:W-:-:S12]  /*c740*/  VIADD R0, R22, 0x16800 ;  /* 0x0001680016007836 */ /* 0x000fd80000000000 */
[----:B0--3--:R-:W-:-:S05]  /*c750*/  @!P1 LEA R2, P2, R20, R14, 0x1 ;  /* 0x0000000e14029211 */ /* 0x009fca00078408ff */
[----:B------:R-:W-:-:S05]  /*c760*/  @!P1 IMAD.X R3, RZ, RZ, R6, P2 ;  /* 0x000000ffff039224 */ /* 0x000fca00010e0606 */
[----:B------:R-:W-:Y:S01]  /*c770*/  @!PT LDS RZ, [RZ] ;  /* 0x00000000fffff984 */ /* 0x000fe20000000800 */
[----:B------:R-:W-:Y:S01]  /*c780*/  @!PT LDS RZ, [RZ] ;  /* 0x00000000fffff984 */ /* 0x000fe20000000800 */
[----:B------:R-:W-:Y:S01]  /*c790*/  @!PT LDS RZ, [RZ] ;  /* 0x00000000fffff984 */ /* 0x000fe20000000800 */
[----:B------:R0:W-:Y:S01]  /*c7a0*/  @!P1 LDGSTS.E.BYPASS.LTC128B.128 [R10+0xdc00], desc[UR48][R2.64], !P0 ;  /* 0x0dc00000020a9fae */ /* 0x0001e2000c101d70 */
[----:B------:R-:W-:Y:S01]  /*c7b0*/  PLOP3.LUT P0, PT, PT, PT, PT, 0x80, 0x0 ;  /* 0x000000000000781c */ /* 0x000fe20003f0f070 */
[----:B------:R-:W-:-:S12]  /*c7c0*/  NOP ;  /* 0x0000000000007918 */ /* 0x000fd80000000000 */
.L_x_14724:
        /* <DEDUP_REMOVED lines=20> */
.L_x_14839:
[----:B------:R-:W-:Y:S05]  /*c910*/  BSYNC B0 ;  /* 0x0000000000007941 */ /* 0x000fea0003800000 */
.L_x_14725:
        /* <DEDUP_REMOVED lines=41> */
.L_x_14733:
[----:B------:R-:W-:Y:S01]  /*cbb0*/  IMAD R2, R8, 0x8, R22 ;  /* 0x0000000808027824 */ /* 0x000fe200078e0216 */
[----:B0-----:R-:W-:Y:S01]  /*cbc0*/  SHF.L.U32 R3, R9, 0x1f, RZ ;  /* 0x0000001f09037819 */ /* 0x001fe200000006ff */
[----:B------:R-:W-:Y:S03]  /*cbd0*/  BSSY B3, `(.L_x_14734) ;  /* 0x0000003000037945 */ /* 0x000fe60003800000 */
[----:B------:R-:W0:Y:S02]  /*cbe0*/  SYNCS.PHASECHK.TRANS64.TRYWAIT P0, [R2+URZ+0x16840], R3 ;  /* 0x01684003020075a7 */ /* 0x000e24000800017f */
[----:B0-----:R-:W-:Y:S05]  /*cbf0*/  @!P0 BRA `(.L_x_14735) ;  /* 0x0000003800e08947 */ /* 0x001fea0003800000 */
.L_x_14840:
[----:B------:R-:W-:Y:S05]  /*cc00*/  BSYNC B3 ;  /* 0x0000000000037941 */ /* 0x000fea0003800000 */
.L_x_14734:
        /* <DEDUP_REMOVED lines=12> */
.L_x_14737:
[----:B------:R-:W-:Y:S05]  /*ccd0*/  BSYNC B3 ;  /* 0x0000000000037941 */ /* 0x000fea0003800000 */
.L_x_14736:
        /* <DEDUP_REMOVED lines=11> */
.L_x_14738:
        /* <DEDUP_REMOVED lines=15> */
.L_x_14841:
[----:B------:R-:W-:Y:S05]  /*ce80*/  BSYNC B3 ;  /* 0x0000000000037941 */ /* 0x000fea0003800000 */
.L_x_14739:
        /* <DEDUP_REMOVED lines=12> */
.L_x_14742:
[----:B------:R-:W-:Y:S05]  /*cf50*/  BSYNC B3 ;  /* 0x0000000000037941 */ /* 0x000fea0003800000 */
.L_x_14741:
[----:B------:R-:W-:Y:S01]  /*cf60*/  R2UR UR6, R12 ;  /* 0x000000000c0672ca */ /* 0x000fe200000e0000 */
[--C-:B0-----:R-:W-:Y:S01]  /*cf70*/  IMAD R2, R23, 0x4000, R22.reuse ;  /* 0x0000400017027824 */ /* 0x101fe200078e0216 */
        /* <DEDUP_REMOVED lines=9> */
.L_x_14743:
        /* <DEDUP_REMOVED lines=12> */
.L_x_14732:
[----:B------:R-:W-:Y:S05]  /*d0d0*/  BSYNC B1 ;  /* 0x0000000000017941 */ /* 0x000fea0003800000 */
.L_x_14731:
[----:B------:R-:W2:Y:S01]  /*d0e0*/  LDL.LU R2, [R1+0xc] ;  /* 0x00000c0001027983 */ /* 0x000ea20000300800 */
[----:B------:R-:W-:Y:S02]  /*d0f0*/  IMAD.MOV.U32 R23, RZ, RZ, R8 ;  /* 0x000000ffff177224 */ /* 0x000fe400078e0008 */
[----:B------:R-:W-:Y:S02]  /*d100*/  IMAD.MOV.U32 R27, RZ, RZ, R9 ;  /* 0x000000ffff1b7224 */ /* 0x000fe400078e0009 */
[----:B--2---:R-:W-:-:S07]  /*d110*/  VIADD R6, R2, 0xfffffffd ;  /* 0xfffffffd02067836 */ /* 0x004fce0000000000 */
.L_x_14730:
[----:B------:R-:W-:Y:S05]  /*d120*/  BSYNC B2 ;  /* 0x0000000000027941 */ /* 0x000fea0003800000 */
.L_x_14729:
[----:B------:R-:W-:-:S13]  /*d130*/  ISETP.NE.AND P0, PT, R7, RZ, PT ;  /* 0x000000ff0700720c */ /* 0x000fda0003f05270 */
[----:B------:R-:W-:Y:S05]  /*d140*/  @!P0 BRA `(.L_x_14728) ;  /* 0x0000000c00988947 */ /* 0x000fea0003800000 */
[----:B------:R-:W-:-:S07]  /*d150*/  IMAD.MOV.U32 R4, RZ, RZ, R24 ;  /* 0x000000ffff047224 */ /* 0x000fce00078e0018 */
.L_x_14770:
        /* <DEDUP_REMOVED lines=32> */
.L_x_14746:
[----:B------:R-:W-:Y:S01]  /*d360*/  IMAD R2, R7, 0x8, R22 ;  /* 0x0000000807027824 */ /* 0x000fe200078e0216 */
[----:B0-----:R-:W-:Y:S01]  /*d370*/  SHF.L.U32 R3, R8, 0x1f, RZ ;  /* 0x0000001f08037819 */ /* 0x001fe200000006ff */
[----:B------:R-:W-:Y:S03]  /*d380*/  BSSY B2, `(.L_x_14747) ;  /* 0x0000003000027945 */ /* 0x000fe60003800000 */
[----:B------:R-:W0:Y:S02]  /*d390*/  SYNCS.PHASECHK.TRANS64.TRYWAIT P0, [R2+URZ+0x16840], R3 ;  /* 0x01684003020075a7 */ /* 0x000e24000800017f */
[----:B0-----:R-:W-:Y:S05]  /*d3a0*/  @!P0 BRA `(.L_x_14748) ;  /* 0x00000034001c8947 */ /* 0x001fea0003800000 */
.L_x_14842:
[----:B------:R-:W-:Y:S05]  /*d3b0*/  BSYNC B2 ;  /* 0x0000000000027941 */ /* 0x000fea0003800000 */
.L_x_14747:
        /* <DEDUP_REMOVED lines=12> */
.L_x_14750:
[----:B------:R-:W-:Y:S05]  /*d480*/  BSYNC B2 ;  /* 0x0000000000027941 */ /* 0x000fea0003800000 */
.L_x_14749:
        /* <DEDUP_REMOVED lines=11> */
.L_x_14751:
        /* <DEDUP_REMOVED lines=15> */
.L_x_14843:
[----:B------:R-:W-:Y:S05]  /*d630*/  BSYNC B2 ;  /* 0x0000000000027941 */ /* 0x000fea0003800000 */
.L_x_14752:
        /* <DEDUP_REMOVED lines=11> */
.L_x_14755:
[----:B------:R-:W-:Y:S05]  /*d6f0*/  BSYNC B2 ;  /* 0x0000000000027941 */ /* 0x000fea0003800000 */
.L_x_14754:
        /* <DEDUP_REMOVED lines=10> */
.L_x_14756:
        /* <DEDUP_REMOVED lines=12> */
.L_x_14745:
[----:B------:R-:W-:Y:S05]  /*d860*/  BSYNC B1 ;  /* 0x0000000000017941 */ /* 0x000fea0003800000 */
.L_x_14744:
        /* <DEDUP_REMOVED lines=31> */
.L_x_14759:
[----:B------:R-:W-:Y:S01]  /*da60*/  IMAD R2, R23, 0x8, R22 ;  /* 0x0000000817027824 */ /* 0x000fe200078e0216 */
[----:B0-----:R-:W-:Y:S01]  /*da70*/  SHF.L.U32 R3, R27, 0x1f, RZ ;  /* 0x0000001f1b037819 */ /* 0x001fe200000006ff */
[----:B------:R-:W-:Y:S03]  /*da80*/  BSSY B2, `(.L_x_14760) ;  /* 0x0000003000027945 */ /* 0x000fe60003800000 */
[----:B------:R-:W0:Y:S02]  /*da90*/  SYNCS.PHASECHK.TRANS64.TRYWAIT P0, [R2+URZ+0x16840], R3 ;  /* 0x01684003020075a7 */ /* 0x000e24000800017f */
[----:B0-----:R-:W-:Y:S05]  /*daa0*/  @!P0 BRA `(.L_x_14761) ;  /* 0x0000002c00848947 */ /* 0x001fea0003800000 */
.L_x_14844:
[----:B------:R-:W-:Y:S05]  /*dab0*/  BSYNC B2 ;  /* 0x0000000000027941 */ /* 0x000fea0003800000 */
.L_x_14760:
        /* <DEDUP_REMOVED lines=12> */
.L_x_14763:
[----:B------:R-:W-:Y:S05]  /*db80*/  BSYNC B2 ;  /* 0x0000000000027941 */ /* 0x000fea0003800000 */
.L_x_14762:
        /* <DEDUP_REMOVED lines=12> */
.L_x_14764:
        /* <DEDUP_REMOVED lines=15> */
.L_x_14845:
[----:B------:R-:W-:Y:S05]  /*dd40*/  BSYNC B2 ;  /* 0x0000000000027941 */ /* 0x000fea0003800000 */
.L_x_14765:
        /* <DEDUP_REMOVED lines=11> */
.L_x_14768:
[----:B------:R-:W-:Y:S05]  /*de00*/  BSYNC B2 ;  /* 0x0000000000027941 */ /* 0x000fea0003800000 */
.L_x_14767:
        /* <DEDUP_REMOVED lines=10> */
.L_x_14769:
        /* <DEDUP_REMOVED lines=12> */
.L_x_14758:
[----:B------:R-:W-:Y:S05]  /*df70*/  BSYNC B1 ;  /* 0x0000000000017941 */ /* 0x000fea0003800000 */
.L_x_14757:
[C---:B------:R-:W-:Y:S01]  /*df80*/  ISETP.GT.AND P0, PT, R6.reuse, 0x1, PT ;  /* 0x000000010600780c */ /* 0x040fe20003f04270 */
[----:B------:R-:W-:-:S12]  /*df90*/  VIADD R6, R6, 0xfffffffe ;  /* 0xfffffffe06067836 */ /* 0x000fd80000000000 */
[----:B------:R-:W-:Y:S05]  /*dfa0*/  @P0 BRA `(.L_x_14770) ;  /* 0xfffffff0006c0947 */ /* 0x000fea000383ffff */
.L_x_14728:
[----:B------:R-:W-:Y:S05]  /*dfb0*/  BSYNC B0 ;  /* 0x0000000000007941 */ /* 0x000fea0003800000 */
.L_x_14727:
        /* <DEDUP_REMOVED lines=17> */
.L_x_14772:
[----:B------:R-:W-:Y:S05]  /*e0d0*/  BSYNC B0 ;  /* 0x0000000000007941 */ /* 0x000fea0003800000 */
.L_x_14771:
        /* <DEDUP_REMOVED lines=10> */
.L_x_14846:
[----:B------:R-:W-:Y:S05]  /*e180*/  BSYNC B1 ;  /* 0x0000000000017941 */ /* 0x000fea0003800000 */
.L_x_14775:
        /* <DEDUP_REMOVED lines=9> */
.L_x_14778:
[----:B------:R-:W-:Y:S05]  /*e220*/  BSYNC B1 ;  /* 0x0000000000017941 */ /* 0x000fea0003800000 */
.L_x_14777:
        /* <DEDUP_REMOVED lines=10> */
.L_x_14779:
        /* <DEDUP_REMOVED lines=10> */
.L_x_14774:
[----:B------:R-:W-:Y:S05]  /*e370*/  BSYNC B0 ;  /* 0x0000000000007941 */ /* 0x000fea0003800000 */
.L_x_14773:
[----:B------:R-:W-:-:S05]  /*e380*/  VIADD R23, R23, 0x1 ;  /* 0x0000000117177836 */ /* 0x000fca0000000000 */
[----:B------:R-:W-:-:S04]  /*e390*/  ISETP.NE.AND P0, PT, R23, 0x2, PT ;  /* 0x000000021700780c */ /* 0x000fc80003f05270 */
[----:B------:R-:W-:Y:S02]  /*e3a0*/  SEL R0, RZ, 0x1, P0 ;  /* 0x00000001ff007807 */ /* 0x000fe40000000000 */
[----:B------:R-:W-:Y:S02]  /*e3b0*/  SEL R23, R23, RZ, P0 ;  /* 0x000000ff17177207 */ /* 0x000fe40000000000 */
[----:B------:R-:W-:-:S07]  /*e3c0*/  LOP3.LUT R27, R27, R0, RZ, 0x3c, !PT ;  /* 0x000000001b1b7212 */ /* 0x000fce00078e3cff */
.L_x_14709:
[----:B------:R-:W-:Y:S05]  /*e3d0*/  BSYNC B7 ;  /* 0x0000000000077941 */ /* 0x000fea0003800000 */
.L_x_14707:
        /* <DEDUP_REMOVED lines=9> */
[----:B------:R2:W3:Y:S01]  /*e470*/  LDS.128 R16, [R22+0x168d0] ;  /* 0x0168d00016107984 */ /* 0x0004e20000000c00 */
[----:B------:R-:W-:Y:S06]  /*e480*/  BAR.ARV 0x4, 0x200 ;  /* 0x0108000000007b1d */ /* 0x000fec0000002000 */
[----:B------:R-:W-:Y:S05]  /*e490*/  BRA `(.L_x_14781) ;  /* 0x0000000800cc7947 */ /* 0x000fea0003800000 */
.L_x_14780:
        /* <DEDUP_REMOVED lines=36> */
.L_x_14856:
[----:B------:R-:W-:Y:S02]  /*e6e0*/  ULDC UR4, c[0x0][0xc38] ;  /* 0x00030e0000047ab9 */ /* 0x000fe40000000800 */
[----:B------:R-:W-:-:S04]  /*e6f0*/  IMAD.U32 R4, RZ, RZ, UR4 ;  /* 0x00000004ff047e24 */ /* 0x000fc8000f8e00ff */
[----:B--2---:R-:W-:-:S04]  /*e700*/  IMAD R14, R14, R4, RZ ;  /* 0x000000040e0e7224 */ /* 0x004fc800078e02ff */
[----:B------:R-:W-:-:S05]  /*e710*/  IMAD.IADD R5, R5, 0x1, R14 ;  /* 0x0000000105057824 */ /* 0x000fca00078e020e */
[----:B------:R-:W-:-:S13]  /*e720*/  ISETP.GT.AND P6, PT, R5, R0, PT ;  /* 0x000000000500720c */ /* 0x000fda0003fc4270 */
[----:B------:R-:W-:Y:S05]  /*e730*/  @P6 BRA `(.L_x_14783) ;  /* 0x00000000009c6947 */ /* 0x000fea0003800000 */
.L_x_14788:
        /* <DEDUP_REMOVED lines=14> */
.L_x_14786:
[----:B------:R-:W-:Y:S05]  /*e820*/  BSYNC B0 ;  /* 0x0000000000007941 */ /* 0x000fea0003800000 */
.L_x_14785:
[----:B------:R-:W-:-:S03]  /*e830*/  UMOV UR4, 0xffffffff ;  /* 0xffffffff00047882 */ /* 0x000fc60000000000 */
[----:B------:R-:W-:Y:S05]  /*e840*/  BRA.DIV UR4, `(.L_x_14787) ;  /* 0x00000026047c7947 */ /* 0x000fea000b800000 */
[----:B-----5:R-:W2:Y:S02]  /*e850*/  SHFL.UP PT, R14, R17, 0x1, RZ ;  /* 0x04200000110e7989 */ /* 0x020ea400000e00ff */
        /* <DEDUP_REMOVED lines=15> */
.L_x_14864:
[----:B------:R-:W-:Y:S02]  /*e950*/  ULDC UR4, c[0x0][0xc38] ;  /* 0x00030e0000047ab9 */ /* 0x000fe40000000800 */
[----:B------:R-:W-:-:S04]  /*e960*/  IMAD.U32 R4, RZ, RZ, UR4 ;  /* 0x00000004ff047e24 */ /* 0x000fc8000f8e00ff */
[----:B--2---:R-:W-:-:S04]  /*e970*/  IMAD R14, R14, R4, RZ ;  /* 0x000000040e0e7224 */ /* 0x004fc800078e02ff */
[----:B------:R-:W-:-:S05]  /*e980*/  IMAD.IADD R5, R14, 0x1, R5 ;  /* 0x000000010e057824 */ /* 0x000fca00078e0205 */
[----:B------:R-:W-:-:S13]  /*e990*/  ISETP.GT.AND P6, PT, R5, R0, PT ;  /* 0x000000000500720c */ /* 0x000fda0003fc4270 */
[----:B------:R-:W-:Y:S05]  /*e9a0*/  @!P6 BRA `(.L_x_14788) ;  /* 0xfffffffc0064e947 */ /* 0x000fea000383ffff */
.L_x_14783:
        /* <DEDUP_REMOVED lines=8> */
.L_x_14868:
[----:B------:R-:W-:Y:S01]  /*ea30*/  ISETP.NE.AND P0, PT, R3, RZ, PT ;  /* 0x000000ff0300720c */ /* 0x000fe20003f05270 */
[----:B------:R-:W-:-:S12]  /*ea40*/  IMAD.MOV.U32 R14, RZ, RZ, RZ ;  /* 0x000000ffff0e7224 */ /* 0x000fd800078e00ff */
[----:B------:R-:W-:Y:S05]  /*ea50*/  @!P0 BRA `(.L_x_14790) ;  /* 0x0000000000108947 */ /* 0x000fea0003800000 */
[----:B------:R-:W-:Y:S01]  /*ea60*/  UMOV UR4, 0xffffffff ;  /* 0xffffffff00047882 */ /* 0x000fe20000000000 */
[----:B------:R-:W-:Y:S02]  /*ea70*/  VIADD R12, R6, 0xffffffff ;  /* 0xffffffff060c7836 */ /* 0x000fe40000000000 */
[----:B------:R-:W-:Y:S05]  /*ea80*/  BRA.DIV UR4, `(.L_x_14791) ;  /* 0x0000002604f07947 */ /* 0x000fea000b800000 */
[----:B------:R4:W0:Y:S02]  /*ea90*/  SHFL.IDX PT, R14, R2, R12, 0x1f ;  /* 0x00001f0c020e7589 */ /* 0x00082400000e0000 */
.L_x_14790:
[----:B0---4-:R-:W0:Y:S01]  /*eaa0*/  LDC.64 R2, c[0x0][0xc90] ;  /* 0x00032400ff027b82 */ /* 0x011e220000000a00 */
[----:B------:R-:W-:-:S04]  /*eab0*/  IMAD.IADD R19, R6, 0x1, R19 ;  /* 0x0000000106137824 */ /* 0x000fc800078e0213 */
[----:B0-----:R-:W-:-:S05]  /*eac0*/  IMAD.WIDE R2, R19, 0x4, R2 ;  /* 0x0000000413027825 */ /* 0x001fca00078e0202 */
[----:B------:R0:W2:Y:S01]  /*ead0*/  LDG.E R7, desc[UR48][R2.64] ;  /* 0x0000003002077981 */ /* 0x0000a2000c1e1900 */
[----:B------:R-:W-:Y:S02]  /*eae0*/  IMAD R16, R14, R4, R5 ;  /* 0x000000040e107224 */ /* 0x000fe400078e0205 */
[----:B0-----:R-:W-:Y:S02]  /*eaf0*/  IMAD.MOV.U32 R2, RZ, RZ, RZ ;  /* 0x000000ffff027224 */ /* 0x001fe400078e00ff */
[----:B--23--:R-:W-:-:S05]  /*eb00*/  IMAD R6, R17, R7, RZ ;  /* 0x0000000711067224 */ /* 0x00cfca00078e02ff */
[----:B------:R-:W-:-:S04]  /*eb10*/  IABS R8, R6 ;  /* 0x0000000600087213 */ /* 0x000fc80000000000 */
[----:B-1----:R-:W0:Y:S08]  /*eb20*/  I2F.RP R9, R8 ;  /* 0x0000000800097306 */ /* 0x002e300000209400 */
        /* <DEDUP_REMOVED lines=57> */
.L_x_14784:
[----:B------:R-:W-:Y:S01]  /*eec0*/  UMOV UR4, URZ ;  /* 0x0000003f00047c82 */ /* 0x000fe20008000000 */
[----:B------:R-:W-:Y:S01]  /*eed0*/  UMOV UR5, URZ ;  /* 0x0000003f00057c82 */ /* 0x000fe20008000000 */
[----:B------:R-:W-:Y:S01]  /*eee0*/  ULDC UR6, c[0x0][0xc3c] ;  /* 0x00030f0000067ab9 */ /* 0x000fe20000000800 */
[----:B------:R-:W-:Y:S02]  /*eef0*/  IMAD.MOV.U32 R16, RZ, RZ, R0 ;  /* 0x000000ffff107224 */ /* 0x000fe400078e0000 */
[----:B------:R-:W-:Y:S02]  /*ef00*/  IMAD.U32 R17, RZ, RZ, UR4 ;  /* 0x00000004ff117e24 */ /* 0x000fe4000f8e00ff */
[----:B------:R-:W-:Y:S02]  /*ef10*/  IMAD.U32 R18, RZ, RZ, UR5 ;  /* 0x00000005ff127e24 */ /* 0x000fe4000f8e00ff */
[----:B------:R-:W-:-:S07]  /*ef20*/  IMAD.U32 R19, RZ, RZ, UR6 ;  /* 0x00000006ff137e24 */ /* 0x000fce000f8e00ff */
.L_x_14792:
        /* <DEDUP_REMOVED lines=10> */
.L_x_14781:
[----:B------:R-:W-:Y:S02]  /*efd0*/  ULDC UR4, c[0x0][0xc3c] ;  /* 0x00030f0000047ab9 */ /* 0x000fe40000000800 */
[----:B---3--:R-:W-:-:S13]  /*efe0*/  ISETP.GE.AND P0, PT, R19, UR4, PT ;  /* 0x0000000413007c0c */ /* 0x008fda000bf06270 */
[----:B------:R-:W-:Y:S05]  /*eff0*/  @!P0 BRA `(.L_x_14793) ;  /* 0xffffffb800608947 */ /* 0x000fea000383ffff */
[----:B------:R-:W-:Y:S05]  /*f000*/  BSYNC B8 ;  /* 0x0000000000087941 */ /* 0x000fea0003800000 */
.L_x_14703:
        /* <DEDUP_REMOVED lines=12> */
.L_x_14871:
[----:B------:R-:W-:Y:S05]  /*f0d0*/  BSYNC B0 ;  /* 0x0000000000007941 */ /* 0x000fea0003800000 */
.L_x_14794:
[----:B------:R-:W-:-:S03]  /*f0e0*/  UMOV UR4, 0xffffffff ;  /* 0xffffffff00047882 */ /* 0x000fc60000000000 */
[----:B------:R-:W-:Y:S05]  /*f0f0*/  BRA.DIV UR4, `(.L_x_14796) ;  /* 0x00000022048c7947 */ /* 0x000fea000b800000 */
[----:B0-----:R-:W0:Y:S02]  /*f100*/  S2R R0, SR_TID.X ;  /* 0x0000000000007919 */ /* 0x001e240000002100 */
[----:B0-----:R-:W-:-:S04]  /*f110*/  SHF.R.U32.HI R0, RZ, 0x5, R0 ;  /* 0x00000005ff007819 */ /* 0x001fc80000011600 */
[----:B------:R-:W-:-:S05]  /*f120*/  LOP3.LUT R0, R0, 0x3, RZ, 0xc0, !PT ;  /* 0x0000000300007812 */ /* 0x000fca00078ec0ff */
[----:B------:R0:W1:Y:S02]  /*f130*/  SHFL.IDX PT, R14, R0, RZ, 0x1f ;  /* 0x00001fff000e7589 */ /* 0x00006400000e0000 */
.L_x_14874:
[----:B-1----:R-:W-:Y:S01]  /*f140*/  ISETP.NE.AND P0, PT, R14, RZ, PT ;  /* 0x000000ff0e00720c */ /* 0x002fe20003f05270 */
[----:B------:R-:W-:-:S12]  /*f150*/  BSSY B0, `(.L_x_14797) ;  /* 0x0000024000007945 */ /* 0x000fd80003800000 */
[----:B------:R-:W-:Y:S05]  /*f160*/  @P0 BRA `(.L_x_14798) ;  /* 0x0000000000880947 */ /* 0x000fea0003800000 */
[----:B------:R-:W-:-:S03]  /*f170*/  UMOV UR4, 0xffffffff ;  /* 0xffffffff00047882 */ /* 0x000fc60000000000 */
[----:B------:R-:W-:Y:S05]  /*f180*/  BRA.DIV UR4, `(.L_x_14799) ;  /* 0x00000022049c7947 */ /* 0x000fea000b800000 */
[----:B------:R-:W-:-:S13]  /*f190*/  ELECT P6, URZ, PT ;  /* 0x00000000003f782f */ /* 0x000fda00038c0000 */
.L_x_14877:
[----:B------:R-:W-:Y:S05]  /*f1a0*/  @!P6 BRA `(.L_x_14798) ;  /* 0x000000000078e947 */ /* 0x000fea0003800000 */
[----:B------:R-:W-:-:S06]  /*f1b0*/  ULOP3.LUT UR4, UR36, 0x2, URZ, 0xfc, !UPT ;  /* 0x0000000224047892 */ /* 0x000fcc000f8efc3f */
[----:B0-----:R-:W-:-:S05]  /*f1c0*/  IMAD.U32 R0, RZ, RZ, UR4 ;  /* 0x00000004ff007e24 */ /* 0x001fca000f8e00ff */
[----:B------:R-:W-:-:S13]  /*f1d0*/  ISETP.NE.AND P2, PT, R0, 0x3, PT ;  /* 0x000000030000780c */ /* 0x000fda0003f45270 */
[----:B------:R-:W-:Y:S05]  /*f1e0*/  @!P2 BRA `(.L_x_14800) ;  /* 0x000000000004a947 */ /* 0x000fea0003800000 */
[----:B------:R-:W-:Y:S01]  /*f1f0*/  BPT.TRAP 0x1 ;  /* 0x000000040000795c */ /* 0x000fe20000300000 */
.L_x_14800:
        /* <DEDUP_REMOVED lines=12> */
.L_x_14878:
[----:B------:R-:W1:Y:S02]  /*f2c0*/  SYNCS.PHASECHK.TRANS64.TRYWAIT P0, [R7+URZ], R2 ;  /* 0x00000002070075a7 */ /* 0x000e64000800017f */
[----:B-1----:R-:W-:Y:S05]  /*f2d0*/  @!P0 BRA `(.L_x_14802) ;  /* 0x00000020007c8947 */ /* 0x002fea0003800000 */
.L_x_14879:
[----:B------:R-:W-:Y:S05]  /*f2e0*/  @!P2 BRA `(.L_x_14803) ;  /* 0x000000000004a947 */ /* 0x000fea0003800000 */
[----:B------:R-:W-:Y:S01]  /*f2f0*/  BPT.TRAP 0x1 ;  /* 0x000000040000795c */ /* 0x000fe20000300000 */
.L_x_14803:
[----:B------:R-:W-:-:S04]  /*f300*/  VIADD R0, R9, 0x16860 ;  /* 0x0001686009007836 */ /* 0x000fc80000000000 */
[----:B------:R-:W-:-:S04]  /*f310*/  IMAD R4, R23, 0x8, R0 ;  /* 0x0000000817047824 */ /* 0x000fc800078e0200 */
[----:B------:R-:W3:Y:S02]  /*f320*/  SYNCS.PHASECHK.TRANS64.TRYWAIT P0, [R4+URZ], R3 ;  /* 0x00000003040075a7 */ /* 0x000ee4000800017f */
[----:B---3--:R-:W-:Y:S05]  /*f330*/  @!P0 BRA `(.L_x_14804) ;  /* 0x0000002000788947 */ /* 0x008fea0003800000 */
.L_x_14880:
[----:B------:R-:W-:-:S07]  /*f340*/  IMAD R5, R5, 0x8, R0 ;  /* 0x0000000805057824 */ /* 0x000fce00078e0200 */
.L_x_14805:
[----:B----4-:R4:W0:Y:S02]  /*f350*/  SYNCS.PHASECHK.TRANS64.TRYWAIT P0, [R5+URZ], R2 ;  /* 0x00000002050075a7 */ /* 0x010824000800017f */
[----:B0-----:R-:W-:Y:S05]  /*f360*/  @!P0 NANOSLEEP.SYNCS 0x989680 ;  /* 0x009896800000895d */ /* 0x001fea0003900000 */
[----:B------:R-:W0:Y:S02]  /*f370*/  @!P0 SYNCS.PHASECHK.TRANS64 P0, [R5+URZ], R2 ;  /* 0x00000002050085a7 */ /* 0x000e24000800007f */
[----:B0-----:R-:W-:Y:S05]  /*f380*/  @!P0 BRA `(.L_x_14805) ;  /* 0xfffffffc00f08947 */ /* 0x001fea000383ffff */
.L_x_14798:
[----:B------:R-:W-:Y:S05]  /*f390*/  BSYNC B0 ;  /* 0x0000000000007941 */ /* 0x000fea0003800000 */
.L_x_14797:
[----:B------:R-:W-:Y:S05]  /*f3a0*/  EXIT ;  /* 0x000000000000794d */ /* 0x000fea0003800000 */
.L_x_14657:
[----:B0-----:R-:W-:-:S04]  /*f3b0*/  IMAD.U32 R3, RZ, RZ, UR45 ;  /* 0x0000002dff037e24 */ /* 0x001fc8000f8e00ff */
[----:B------:R0:W1:Y:S03]  /*f3c0*/  SYNCS.PHASECHK.TRANS64.TRYWAIT P1, [R3+URZ+0x16800], R0 ;  /* 0x01680000030075a7 */ /* 0x000066000802017f */
[----:B-1----:R-:W-:Y:S05]  /*f3d0*/  @!P1 NANOSLEEP.SYNCS 0x989680 ;  /* 0x009896800000995d */ /* 0x002fea0003900000 */
[----:B------:R-:W1:Y:S02]  /*f3e0*/  @!P1 SYNCS.PHASECHK.TRANS64 P1, [R3+URZ+0x16800], R0 ;  /* 0x01680000030095a7 */ /* 0x000e64000802007f */
[----:B-1----:R-:W-:Y:S05]  /*f3f0*/  @!P1 BRA `(.L_x_14657) ;  /* 0xfffffffc00ec9947 */ /* 0x002fea000383ffff */
[----:B------:R-:W-:Y:S05]  /*f400*/  BRA `(.L_x_14806) ;  /* 0xffffff2000e47947 */ /* 0x000fea000383ffff */
.L_x_14661:
[----:B-1----:R1:W2:Y:S02]  /*f410*/  SYNCS.PHASECHK.TRANS64.TRYWAIT P2, [R2+URZ+0x16830], R3 ;  /* 0x01683003020075a7 */ /* 0x0022a4000804017f */
[----:B--2---:R-:W-:Y:S05]  /*f420*/  @!P2 NANOSLEEP.SYNCS 0x989680 ;  /* 0x009896800000a95d */ /* 0x004fea0003900000 */
[----:B------:R-:W2:Y:S02]  /*f430*/  @!P2 SYNCS.PHASECHK.TRANS64 P2, [R2+URZ+0x16830], R3 ;  /* 0x016830030200a5a7 */ /* 0x000ea4000804007f */
[----:B--2---:R-:W-:Y:S05]  /*f440*/  @!P2 BRA `(.L_x_14661) ;  /* 0xfffffffc00f0a947 */ /* 0x004fea000383ffff */
[----:B------:R-:W-:Y:S05]  /*f450*/  BRA `(.L_x_14660) ;  /* 0xffffff2400087947 */ /* 0x000fea000383ffff */
.L_x_14666:
[----:B-1----:R-:W-:-:S04]  /*f460*/  IMAD.U32 R7, RZ, RZ, UR6 ;  /* 0x00000006ff077e24 */ /* 0x002fc8000f8e00ff */
[----:B------:R1:W2:Y:S03]  /*f470*/  SYNCS.PHASECHK.TRANS64.TRYWAIT P3, [R7+URZ+0x16830], R0 ;  /* 0x01683000070075a7 */ /* 0x0002a6000806017f */
[----:B--2---:R-:W-:Y:S05]  /*f480*/  @!P3 NANOSLEEP.SYNCS 0x989680 ;  /* 0x009896800000b95d */ /* 0x004fea0003900000 */
[----:B------:R-:W2:Y:S02]  /*f490*/  @!P3 SYNCS.PHASECHK.TRANS64 P3, [R7+URZ+0x16830], R0 ;  /* 0x016830000700b5a7 */ /* 0x000ea4000806007f */
[----:B--2---:R-:W-:Y:S05]  /*f4a0*/  @!P3 BRA `(.L_x_14666) ;  /* 0xfffffffc00ecb947 */ /* 0x004fea000383ffff */
[----:B------:R-:W-:Y:S05]  /*f4b0*/  BRA `(.L_x_14663) ;  /* 0xffffff4400607947 */ /* 0x000fea000383ffff */
.L_x_14670:
[----:B-1----:R-:W-:-:S04]  /*f4c0*/  IMAD.U32 R7, RZ, RZ, UR6 ;  /* 0x00000006ff077e24 */ /* 0x002fc8000f8e00ff */
[----:B------:R1:W2:Y:S03]  /*f4d0*/  SYNCS.PHASECHK.TRANS64.TRYWAIT P3, [R7+URZ+0x16850], R0 ;  /* 0x01685000070075a7 */ /* 0x0002a6000806017f */
[----:B--2---:R-:W-:Y:S05]  /*f4e0*/  @!P3 NANOSLEEP.SYNCS 0x989680 ;  /* 0x009896800000b95d */ /* 0x004fea0003900000 */
[----:B------:R-:W2:Y:S02]  /*f4f0*/  @!P3 SYNCS.PHASECHK.TRANS64 P3, [R7+URZ+0x16850], R0 ;  /* 0x016850000700b5a7 */ /* 0x000ea4000806007f */
[----:B--2---:R-:W-:Y:S05]  /*f500*/  @!P3 BRA `(.L_x_14670) ;  /* 0xfffffffc00ecb947 */ /* 0x004fea000383ffff */
[----:B------:R-:W-:Y:S05]  /*f510*/  BRA `(.L_x_14667) ;  /* 0xffffff4400d07947 */ /* 0x000fea000383ffff */
.L_x_14676:
[----:B-1----:R-:W-:-:S04]  /*f520*/  IMAD.U32 R9, RZ, RZ, UR6 ;  /* 0x00000006ff097e24 */ /* 0x002fc8000f8e00ff */
[----:B------:R1:W2:Y:S03]  /*f530*/  SYNCS.PHASECHK.TRANS64.TRYWAIT P2, [R9+URZ+0x16830], R0 ;  /* 0x01683000090075a7 */ /* 0x0002a6000804017f */
[----:B--2---:R-:W-:Y:S05]  /*f540*/  @!P2 NANOSLEEP.SYNCS 0x989680 ;  /* 0x009896800000a95d */ /* 0x004fea0003900000 */
[----:B------:R-:W2:Y:S02]  /*f550*/  @!P2 SYNCS.PHASECHK.TRANS64 P2, [R9+URZ+0x16830], R0 ;  /* 0x016830000900a5a7 */ /* 0x000ea4000804007f */
[----:B--2---:R-:W-:Y:S05]  /*f560*/  @!P2 BRA `(.L_x_14676) ;  /* 0xfffffffc00eca947 */ /* 0x004fea000383ffff */
[----:B------:R-:W-:Y:S05]  /*f570*/  BRA `(.L_x_14673) ;  /* 0xffffff6800bc7947 */ /* 0x000fea000383ffff */
.L_x_14680:
[----:B-1----:R-:W-:-:S04]  /*f580*/  IMAD.U32 R9, RZ, RZ, UR6 ;  /* 0x00000006ff097e24 */ /* 0x002fc8000f8e00ff */
[----:B------:R1:W2:Y:S03]  /*f590*/  SYNCS.PHASECHK.TRANS64.TRYWAIT P2, [R9+URZ+0x16850], R0 ;  /* 0x01685000090075a7 */ /* 0x0002a6000804017f */
[----:B--2---:R-:W-:Y:S05]  /*f5a0*/  @!P2 NANOSLEEP.SYNCS 0x989680 ;  /* 0x009896800000a95d */ /* 0x004fea0003900000 */
[----:B------:R-:W2:Y:S02]  /*f5b0*/  @!P2 SYNCS.PHASECHK.TRANS64 P2, [R9+URZ+0x16850], R0 ;  /* 0x016850000900a5a7 */ /* 0x000ea4000804007f */
[----:B--2---:R-:W-:Y:S05]  /*f5c0*/  @!P2 BRA `(.L_x_14680) ;  /* 0xfffffffc00eca947 */ /* 0x004fea000383ffff */
[----:B------:R-:W-:Y:S05]  /*f5d0*/  BRA `(.L_x_14677) ;  /* 0xffffff6c002c7947 */ /* 0x000fea000383ffff */
.L_x_14685:
[----:B-1----:R-:W-:-:S04]  /*f5e0*/  IMAD.U32 R5, RZ, RZ, UR5 ;  /* 0x00000005ff057e24 */ /* 0x002fc8000f8e00ff */
[----:B------:R1:W2:Y:S03]  /*f5f0*/  SYNCS.PHASECHK.TRANS64.TRYWAIT P0, [R5+URZ+0x16850], R4 ;  /* 0x01685004050075a7 */ /* 0x0002a6000800017f */
[----:B--2---:R-:W-:Y:S05]  /*f600*/  @!P0 NANOSLEEP.SYNCS 0x989680 ;  /* 0x009896800000895d */ /* 0x004fea0003900000 */
[----:B------:R-:W2:Y:S02]  /*f610*/  @!P0 SYNCS.PHASECHK.TRANS64 P0, [R5+URZ+0x16850], R4 ;  /* 0x01685004050085a7 */ /* 0x000ea4000800007f */
[----:B--2---:R-:W-:Y:S05]  /*f620*/  @!P0 BRA `(.L_x_14685) ;  /* 0xfffffffc00ec8947 */ /* 0x004fea000383ffff */
[----:B------:R-:W-:Y:S05]  /*f630*/  BRA `(.L_x_14684) ;  /* 0xffffff8400907947 */ /* 0x000fea000383ffff */
.L_x_14715:
        /* <DEDUP_REMOVED lines=11> */
.L_x_14808:
[----:B------:R-:W-:Y:S05]  /*f6f0*/  BSYNC B0 ;  /* 0x0000000000007941 */ /* 0x000fea0003800000 */
.L_x_14807:
[----:B------:R-:W-:Y:S05]  /*f700*/  BRA `(.L_x_14809) ;  /* 0xffffffbc00847947 */ /* 0x000fea000383ffff */
.L_x_14717:
[----:B------:R-:W-:Y:S01]  /*f710*/  BSSY B0, `(.L_x_14810) ;  /* 0x0000006000007945 */ /* 0x000fe20003800000 */
[----:B------:R-:W-:-:S07]  /*f720*/  IMAD.MOV.U32 R15, RZ, RZ, -0x1 ;  /* 0xffffffffff0f7424 */ /* 0x000fce00078e00ff */
[----:B012---:R-:W-:Y:S05]  /*f730*/  WARPSYNC.COLLECTIVE R15, `(.L_x_14811) ;  /* 0x000000000f0c7348 */ /* 0x007fea0003c00000 */
[----:B------:R-:W-:Y:S02]  /*f740*/  ELECT P6, UR62, PT ;  /* 0x00000000003e782f */ /* 0x000fe400038c0000 */
[----:B------:R-:W-:Y:S01]  /*f750*/  MOV R14, UR62 ;  /* 0x0000003e000e7c02 */ /* 0x000fe20008000f00 */
[----:B012---:R-:W-:Y:S10]  /*f760*/  ENDCOLLECTIVE ;  /* 0x000000000000791b */ /* 0x007ff40003800000 */
.L_x_14811:
[----:B------:R-:W-:Y:S05]  /*f770*/  BSYNC B0 ;  /* 0x0000000000007941 */ /* 0x000fea0003800000 */
.L_x_14810:
[----:B------:R-:W-:Y:S05]  /*f780*/  BRA `(.L_x_14812) ;  /* 0xffffffbc00847947 */ /* 0x000fea000383ffff */
.L_x_14719:
[----:B--2---:R2:W3:Y:S02]  /*f790*/  SYNCS.PHASECHK.TRANS64.TRYWAIT P0, [R3+URZ+0x16840], R0 ;  /* 0x01684000030075a7 */ /* 0x0044e4000800017f */
[----:B---3--:R-:W-:Y:S05]  /*f7a0*/  @!P0 NANOSLEEP.SYNCS 0x989680 ;  /* 0x009896800000895d */ /* 0x008fea0003900000 */
[----:B------:R-:W3:Y:S02]  /*f7b0*/  @!P0 SYNCS.PHASECHK.TRANS64 P0, [R3+URZ+0x16840], R0 ;  /* 0x01684000030085a7 */ /* 0x000ee4000800007f */
[----:B---3--:R-:W-:Y:S05]  /*f7c0*/  @!P0 BRA `(.L_x_14719) ;  /* 0xfffffffc00f08947 */ /* 0x008fea000383ffff */
[----:B------:R-:W-:Y:S05]  /*f7d0*/  BRA `(.L_x_14813) ;  /* 0xffffffbc00d47947 */ /* 0x000fea000383ffff */
.L_x_14723:
        /* <DEDUP_REMOVED lines=12> */
.L_x_14814:
[----:B------:R-:W-:Y:S02]  /*f8a0*/  IMAD.MOV.U32 R13, RZ, RZ, R0 ;  /* 0x000000ffff0d7224 */ /* 0x000fe400078e0000 */
[----:B------:R-:W-:-:S07]  /*f8b0*/  IMAD.MOV.U32 R2, RZ, RZ, R14 ;  /* 0x000000ffff027224 */ /* 0x000fce00078e000e */
[----:B------:R-:W-:Y:S05]  /*f8c0*/  WARPSYNC.COLLECTIVE R15, `(.L_x_14815) ;  /* 0x000000000f087348 */ /* 0x000fea0003c00000 */
[----:B------:R0:W1:Y:S02]  /*f8d0*/  SHFL.IDX P6, R14, R13, R12, R11 ;  /* 0x0000000c0d0e7389 */ /* 0x00006400000c000b */
[----:B01----:R-:W-:Y:S01]  /*f8e0*/  ENDCOLLECTIVE ;  /* 0x000000000000791b */ /* 0x003fe20003800000 */
.L_x_14815:
[----:B------:R-:W-:Y:S02]  /*f8f0*/  IMAD.MOV.U32 R13, RZ, RZ, R4 ;  /* 0x000000ffff0d7224 */ /* 0x000fe400078e0004 */
[----:B------:R-:W-:Y:S02]  /*f900*/  IMAD.MOV.U32 R12, RZ, RZ, 0x1 ;  /* 0x00000001ff0c7424 */ /* 0x000fe400078e00ff */
[----:B------:R-:W-:-:S07]  /*f910*/  IMAD.MOV.U32 R3, RZ, RZ, R14 ;  /* 0x000000ffff037224 */ /* 0x000fce00078e000e */
[----:B------:R-:W-:Y:S05]  /*f920*/  WARPSYNC.COLLECTIVE R15, `(.L_x_14816) ;  /* 0x000000000f087348 */ /* 0x000fea0003c00000 */
[----:B------:R0:W1:Y:S02]  /*f930*/  SHFL.IDX P6, R14, R13, R12, R11 ;  /* 0x0000000c0d0e7389 */ /* 0x00006400000c000b */
[----:B01----:R-:W-:Y:S01]  /*f940*/  ENDCOLLECTIVE ;  /* 0x000000000000791b */ /* 0x003fe20003800000 */
.L_x_14816:
        /* <DEDUP_REMOVED lines=16> */
.L_x_14817:
[----:B------:R-:W-:Y:S02]  /*fa50*/  IMAD.MOV.U32 R13, RZ, RZ, R4 ;  /* 0x000000ffff0d7224 */ /* 0x000fe400078e0004 */
[----:B------:R-:W-:Y:S02]  /*fa60*/  IMAD.MOV.U32 R12, RZ, RZ, 0x2 ;  /* 0x00000002ff0c7424 */ /* 0x000fe400078e00ff */
[----:B------:R-:W-:-:S07]  /*fa70*/  IMAD.MOV.U32 R3, RZ, RZ, R14 ;  /* 0x000000ffff037224 */ /* 0x000fce00078e000e */
[----:B------:R-:W-:Y:S05]  /*fa80*/  WARPSYNC.COLLECTIVE R15, `(.L_x_14818) ;  /* 0x000000000f087348 */ /* 0x000fea0003c00000 */
[----:B------:R0:W1:Y:S02]  /*fa90*/  SHFL.IDX P6, R14, R13, R12, R11 ;  /* 0x0000000c0d0e7389 */ /* 0x00006400000c000b */
[----:B01----:R-:W-:Y:S01]  /*faa0*/  ENDCOLLECTIVE ;  /* 0x000000000000791b */ /* 0x003fe20003800000 */
.L_x_14818:
        /* <DEDUP_REMOVED lines=16> */
.L_x_14819:
[----:B------:R-:W-:Y:S02]  /*fbb0*/  IMAD.MOV.U32 R13, RZ, RZ, R4 ;  /* 0x000000ffff0d7224 */ /* 0x000fe400078e0004 */
[----:B------:R-:W-:Y:S02]  /*fbc0*/  IMAD.MOV.U32 R12, RZ, RZ, 0x3 ;  /* 0x00000003ff0c7424 */ /* 0x000fe400078e00ff */
[----:B------:R-:W-:-:S07]  /*fbd0*/  IMAD.MOV.U32 R3, RZ, RZ, R14 ;  /* 0x000000ffff037224 */ /* 0x000fce00078e000e */
[----:B------:R-:W-:Y:S05]  /*fbe0*/  WARPSYNC.COLLECTIVE R15, `(.L_x_14820) ;  /* 0x000000000f087348 */ /* 0x000fea0003c00000 */
[----:B------:R0:W1:Y:S02]  /*fbf0*/  SHFL.IDX P6, R14, R13, R12, R11 ;  /* 0x0000000c0d0e7389 */ /* 0x00006400000c000b */
[----:B01----:R-:W-:Y:S01]  /*fc00*/  ENDCOLLECTIVE ;  /* 0x000000000000791b */ /* 0x003fe20003800000 */
.L_x_14820:
        /* <DEDUP_REMOVED lines=16> */
.L_x_14821:
[----:B------:R-:W-:Y:S02]  /*fd10*/  IMAD.MOV.U32 R13, RZ, RZ, R4 ;  /* 0x000000ffff0d7224 */ /* 0x000fe400078e0004 */
[----:B------:R-:W-:Y:S02]  /*fd20*/  IMAD.MOV.U32 R12, RZ, RZ, 0x4 ;  /* 0x00000004ff0c7424 */ /* 0x000fe400078e00ff */
[----:B------:R-:W-:-:S07]  /*fd30*/  IMAD.MOV.U32 R3, RZ, RZ, R14 ;  /* 0x000000ffff037224 */ /* 0x000fce00078e000e */
[----:B------:R-:W-:Y:S05]  /*fd40*/  WARPSYNC.COLLECTIVE R15, `(.L_x_14822) ;  /* 0x000000000f087348 */ /* 0x000fea0003c00000 */
[----:B------:R0:W1:Y:S02]  /*fd50*/  SHFL.IDX P6, R14, R13, R12, R11 ;  /* 0x0000000c0d0e7389 */ /* 0x00006400000c000b */
[----:B01----:R-:W-:Y:S01]  /*fd60*/  ENDCOLLECTIVE ;  /* 0x000000000000791b */ /* 0x003fe20003800000 */
.L_x_14822:
        /* <DEDUP_REMOVED lines=16> */
.L_x_14823:
[----:B------:R-:W-:Y:S02]  /*fe70*/  IMAD.MOV.U32 R13, RZ, RZ, R4 ;  /* 0x000000ffff0d7224 */ /* 0x000fe400078e0004 */
[----:B------:R-:W-:Y:S02]  /*fe80*/  IMAD.MOV.U32 R12, RZ, RZ, 0x5 ;  /* 0x00000005ff0c7424 */ /* 0x000fe400078e00ff */
[----:B------:R-:W-:-:S07]  /*fe90*/  IMAD.MOV.U32 R3, RZ, RZ, R14 ;  /* 0x000000ffff037224 */ /* 0x000fce00078e000e */
[----:B------:R-:W-:Y:S05]  /*fea0*/  WARPSYNC.COLLECTIVE R15, `(.L_x_14824) ;  /* 0x000000000f087348 */ /* 0x000fea0003c00000 */
[----:B------:R0:W1:Y:S02]  /*feb0*/  SHFL.IDX P6, R14, R13, R12, R11 ;  /* 0x0000000c0d0e7389 */ /* 0x00006400000c000b */
[----:B01----:R-:W-:Y:S01]  /*fec0*/  ENDCOLLECTIVE ;  /* 0x000000000000791b */ /* 0x003fe20003800000 */
.L_x_14824:
        /* <DEDUP_REMOVED lines=16> */
.L_x_14825:
[----:B------:R-:W-:Y:S02]  /*ffd0*/  IMAD.MOV.U32 R13, RZ, RZ, R4 ;  /* 0x000000ffff0d7224 */ /* 0x000fe400078e0004 */
[----:B------:R-:W-:Y:S02]  /*ffe0*/  IMAD.MOV.U32 R12, RZ, RZ, 0x6 ;  /* 0x00000006ff0c7424 */ /* 0x000fe400078e00ff */
[----:B------:R-:W-:-:S07]  /*fff0*/  IMAD.MOV.U32 R3, RZ, RZ, R14 ;  /* 0x000000ffff037224 */ /* 0x000fce00078e000e */
[----:B------:R-:W-:Y:S05]  /*10000*/  WARPSYNC.COLLECTIVE R15, `(.L_x_14826) ;  /* 0x000000000f087348 */ /* 0x000fea0003c00000 */
[----:B------:R0:W1:Y:S02]  /*10010*/  SHFL.IDX P6, R14, R13, R12, R11 ;  /* 0x0000000c0d0e7389 */ /* 0x00006400000c000b */
[----:B01----:R-:W-:Y:S01]  /*10020*/  ENDCOLLECTIVE ;  /* 0x000000000000791b */ /* 0x003fe20003800000 */
.L_x_14826:
        /* <DEDUP_REMOVED lines=15> */
.L_x_14827:
[----:B------:R-:W-:Y:S02]  /*10120*/  IMAD.MOV.U32 R13, RZ, RZ, R4 ;  /* 0x000000ffff0d7224 */ /* 0x000fe400078e0004 */
[----:B------:R-:W-:Y:S02]  /*10130*/  IMAD.MOV.U32 R12, RZ, RZ, 0x7 ;  /* 0x00000007ff0c7424 */ /* 0x000fe400078e00ff */
[----:B------:R-:W-:-:S07]  /*10140*/  IMAD.MOV.U32 R3, RZ, RZ, R14 ;  /* 0x000000ffff037224 */ /* 0x000fce00078e000e */
[----:B------:R-:W-:Y:S05]  /*10150*/  WARPSYNC.COLLECTIVE R15, `(.L_x_14828) ;  /* 0x000000000f087348 */ /* 0x000fea0003c00000 */
[----:B------:R0:W1:Y:S02]  /*10160*/  SHFL.IDX P6, R14, R13, R12, R11 ;  /* 0x0000000c0d0e7389 */ /* 0x00006400000c000b */
[----:B01----:R-:W-:Y:S01]  /*10170*/  ENDCOLLECTIVE ;  /* 0x000000000000791b */ /* 0x003fe20003800000 */
.L_x_14828:
        /* <DEDUP_REMOVED lines=11> */
.L_x_14829:
        /* <DEDUP_REMOVED lines=13> */
.L_x_14830:
        /* <DEDUP_REMOVED lines=11> */
.L_x_14831:
[----:B------:R-:W-:Y:S02]  /*103b0*/  IMAD.MOV.U32 R13, RZ, RZ, R6 ;  /* 0x000000ffff0d7224 */ /* 0x000fe400078e0006 */
[----:B------:R-:W-:Y:S02]  /*103c0*/  IMAD.MOV.U32 R12, RZ, RZ, 0x1 ;  /* 0x00000001ff0c7424 */ /* 0x000fe400078e00ff */
[----:B------:R-:W-:-:S07]  /*103d0*/  IMAD.MOV.U32 R8, RZ, RZ, R14 ;  /* 0x000000ffff087224 */ /* 0x000fce00078e000e */
[----:B------:R-:W-:Y:S05]  /*103e0*/  WARPSYNC.COLLECTIVE R15, `(.L_x_14832) ;  /* 0x000000000f087348 */ /* 0x000fea0003c00000 */
[----:B------:R0:W1:Y:S02]  /*103f0*/  SHFL.IDX P6, R14, R13, R12, R11 ;  /* 0x0000000c0d0e7389 */ /* 0x00006400000c000b */
[----:B01----:R-:W-:Y:S01]  /*10400*/  ENDCOLLECTIVE ;  /* 0x000000000000791b */ /* 0x003fe20003800000 */
.L_x_14832:
        /* <DEDUP_REMOVED lines=13> */
.L_x_14833:
[----:B------:R-:W-:Y:S02]  /*104e0*/  IMAD.MOV.U32 R13, RZ, RZ, R6 ;  /* 0x000000ffff0d7224 */ /* 0x000fe400078e0006 */
[----:B------:R-:W-:Y:S01]  /*104f0*/  IMAD.MOV.U32 R12, RZ, RZ, 0x2 ;  /* 0x00000002ff0c7424 */ /* 0x000fe200078e00ff */
[----:B------:R-:W-:-:S05]  /*10500*/  @!P1 LEA R14, P2, R20, R14, 0x1 ;  /* 0x0000000e140e9211 */ /* 0x000fca00078408ff */
[----:B------:R-:W-:-:S08]  /*10510*/  @!P1 IMAD.MOV.U32 R2, RZ, RZ, R14 ;  /* 0x000000ffff029224 */ /* 0x000fd000078e000e */
[----:B------:R-:W-:Y:S05]  /*10520*/  WARPSYNC.COLLECTIVE R15, `(.L_x_14834) ;  /* 0x000000000f087348 */ /* 0x000fea0003c00000 */
[----:B------:R0:W1:Y:S02]  /*10530*/  SHFL.IDX P6, R14, R13, R12, R11 ;  /* 0x0000000c0d0e7389 */ /* 0x00006400000c000b */
[----:B01----:R-:W-:Y:S01]  /*10540*/  ENDCOLLECTIVE ;  /* 0x000000000000791b */ /* 0x003fe20003800000 */
.L_x_14834:
        /* <DEDUP_REMOVED lines=12> */
.L_x_14835:
[----:B------:R-:W-:Y:S01]  /*10610*/  ISETP.GE.AND P1, PT, R2, R7, PT ;  /* 0x000000070200720c */ /* 0x000fe20003f26270 */
[----:B------:R-:W-:Y:S02]  /*10620*/  IMAD.MOV.U32 R13, RZ, RZ, R6 ;  /* 0x000000ffff0d7224 */ /* 0x000fe400078e0006 */
[----:B------:R-:W-:-:S10]  /*10630*/  IMAD.MOV.U32 R12, RZ, RZ, 0x3 ;  /* 0x00000003ff0c7424 */ /* 0x000fd400078e00ff */
[----:B------:R-:W-:-:S13]  /*10640*/  @!P1 LEA R2, P2, R20, R14, 0x1 ;  /* 0x0000000e14029211 */ /* 0x000fda00078408ff */
[----:B------:R-:W-:Y:S05]  /*10650*/  WARPSYNC.COLLECTIVE R15, `(.L_x_14836) ;  /* 0x000000000f087348 */ /* 0x000fea0003c00000 */
[----:B------:R0:W1:Y:S02]  /*10660*/  SHFL.IDX P6, R14, R13, R12, R11 ;  /* 0x0000000c0d0e7389 */ /* 0x00006400000c000b */
[----:B01----:R-:W-:Y:S01]  /*10670*/  ENDCOLLECTIVE ;  /* 0x000000000000791b */ /* 0x003fe20003800000 */
.L_x_14836:
        /* <DEDUP_REMOVED lines=10> */
.L_x_14837:
[----:B------:R-:W-:Y:S05]  /*10720*/  BRA `(.L_x_14838) ;  /* 0xffffffbc00fc7947 */ /* 0x000fea000383ffff */
.L_x_14726:
[----:B0-----:R0:W1:Y:S02]  /*10730*/  SYNCS.PHASECHK.TRANS64.TRYWAIT P0, [R22+URZ+0x16820], R3 ;  /* 0x01682003160075a7 */ /* 0x001064000800017f */
[----:B-1----:R-:W-:Y:S05]  /*10740*/  @!P0 NANOSLEEP.SYNCS 0x989680 ;  /* 0x009896800000895d */ /* 0x002fea0003900000 */
[----:B------:R-:W1:Y:S02]  /*10750*/  @!P0 SYNCS.PHASECHK.TRANS64 P0, [R22+URZ+0x16820], R3 ;  /* 0x01682003160085a7 */ /* 0x000e64000800007f */
[----:B-1----:R-:W-:Y:S05]  /*10760*/  @!P0 BRA `(.L_x_14726) ;  /* 0xfffffffc00f08947 */ /* 0x002fea000383ffff */
[----:B------:R-:W-:Y:S05]  /*10770*/  BRA `(.L_x_14839) ;  /* 0xffffffc000647947 */ /* 0x000fea000383ffff */
.L_x_14735:
[----:B0-----:R0:W2:Y:S02]  /*10780*/  SYNCS.PHASECHK.TRANS64.TRYWAIT P0, [R2+URZ+0x16840], R3 ;  /* 0x01684003020075a7 */ /* 0x0010a4000800017f */
[----:B--2---:R-:W-:Y:S05]  /*10790*/  @!P0 NANOSLEEP.SYNCS 0x989680 ;  /* 0x009896800000895d */ /* 0x004fea0003900000 */
[----:B------:R-:W2:Y:S02]  /*107a0*/  @!P0 SYNCS.PHASECHK.TRANS64 P0, [R2+URZ+0x16840], R3 ;  /* 0x01684003020085a7 */ /* 0x000ea4000800007f */
[----:B--2---:R-:W-:Y:S05]  /*107b0*/  @!P0 BRA `(.L_x_14735) ;  /* 0xfffffffc00f08947 */ /* 0x004fea000383ffff */
[----:B------:R-:W-:Y:S05]  /*107c0*/  BRA `(.L_x_14840) ;  /* 0xffffffc4000c7947 */ /* 0x000fea000383ffff */
.L_x_14740:
[----:B0-----:R0:W1:Y:S02]  /*107d0*/  SYNCS.PHASECHK.TRANS64.TRYWAIT P0, [R3+URZ+0x60], R2 ;  /* 0x00006002030075a7 */ /* 0x001064000800017f */
[----:B-1----:R-:W-:Y:S05]  /*107e0*/  @!P0 NANOSLEEP.SYNCS 0x989680 ;  /* 0x009896800000895d */ /* 0x002fea0003900000 */
[----:B------:R-:W1:Y:S02]  /*107f0*/  @!P0 SYNCS.PHASECHK.TRANS64 P0, [R3+URZ+0x60], R2 ;  /* 0x00006002030085a7 */ /* 0x000e64000800007f */
[----:B-1----:R-:W-:Y:S05]  /*10800*/  @!P0 BRA `(.L_x_14740) ;  /* 0xfffffffc00f08947 */ /* 0x002fea000383ffff */
[----:B------:R-:W-:Y:S05]  /*10810*/  BRA `(.L_x_14841) ;  /* 0xffffffc400987947 */ /* 0x000fea000383ffff */
.L_x_14748:
[----:B0-----:R0:W2:Y:S02]  /*10820*/  SYNCS.PHASECHK.TRANS64.TRYWAIT P0, [R2+URZ+0x16840], R3 ;  /* 0x01684003020075a7 */ /* 0x0010a4000800017f */
[----:B--2---:R-:W-:Y:S05]  /*10830*/  @!P0 NANOSLEEP.SYNCS 0x989680 ;  /* 0x009896800000895d */ /* 0x004fea0003900000 */
[----:B------:R-:W2:Y:S02]  /*10840*/  @!P0 SYNCS.PHASECHK.TRANS64 P0, [R2+URZ+0x16840], R3 ;  /* 0x01684003020085a7 */ /* 0x000ea4000800007f */
[----:B--2---:R-:W-:Y:S05]  /*10850*/  @!P0 BRA `(.L_x_14748) ;  /* 0xfffffffc00f08947 */ /* 0x004fea000383ffff */
[----:B------:R-:W-:Y:S05]  /*10860*/  BRA `(.L_x_14842) ;  /* 0xffffffc800d07947 */ /* 0x000fea000383ffff */
.L_x_14753:
[----:B0-----:R0:W1:Y:S02]  /*10870*/  SYNCS.PHASECHK.TRANS64.TRYWAIT P0, [R10+URZ+0x60], R27 ;  /* 0x0000601b0a0075a7 */ /* 0x001064000800017f */
[----:B-1----:R-:W-:Y:S05]  /*10880*/  @!P0 NANOSLEEP.SYNCS 0x989680 ;  /* 0x009896800000895d */ /* 0x002fea0003900000 */
[----:B------:R-:W1:Y:S02]  /*10890*/  @!P0 SYNCS.PHASECHK.TRANS64 P0, [R10+URZ+0x60], R27 ;  /* 0x0000601b0a0085a7 */ /* 0x000e64000800007f */
[----:B-1----:R-:W-:Y:S05]  /*108a0*/  @!P0 BRA `(.L_x_14753) ;  /* 0xfffffffc00f08947 */ /* 0x002fea000383ffff */
[----:B------:R-:W-:Y:S05]  /*108b0*/  BRA `(.L_x_14843) ;  /* 0xffffffcc005c7947 */ /* 0x000fea000383ffff */
.L_x_14761:
[----:B0-----:R0:W2:Y:S02]  /*108c0*/  SYNCS.PHASECHK.TRANS64.TRYWAIT P0, [R2+URZ+0x16840], R3 ;  /* 0x01684003020075a7 */ /* 0x0010a4000800017f */
[----:B--2---:R-:W-:Y:S05]  /*108d0*/  @!P0 NANOSLEEP.SYNCS 0x989680 ;  /* 0x009896800000895d */ /* 0x004fea0003900000 */
[----:B------:R-:W2:Y:S02]  /*108e0*/  @!P0 SYNCS.PHASECHK.TRANS64 P0, [R2+URZ+0x16840], R3 ;  /* 0x01684003020085a7 */ /* 0x000ea4000800007f */
[----:B--2---:R-:W-:Y:S05]  /*108f0*/  @!P0 BRA `(.L_x_14761) ;  /* 0xfffffffc00f08947 */ /* 0x004fea000383ffff */
[----:B------:R-:W-:Y:S05]  /*10900*/  BRA `(.L_x_14844) ;  /* 0xffffffd000687947 */ /* 0x000fea000383ffff */
.L_x_14766:
[----:B0-----:R0:W1:Y:S02]  /*10910*/  SYNCS.PHASECHK.TRANS64.TRYWAIT P0, [R8+URZ+0x60], R3 ;  /* 0x00006003080075a7 */ /* 0x001064000800017f */
[----:B-1----:R-:W-:Y:S05]  /*10920*/  @!P0 NANOSLEEP.SYNCS 0x989680 ;  /* 0x009896800000895d */ /* 0x002fea0003900000 */
[----:B------:R-:W1:Y:S02]  /*10930*/  @!P0 SYNCS.PHASECHK.TRANS64 P0, [R8+URZ+0x60], R3 ;  /* 0x00006003080085a7 */ /* 0x000e64000800007f */
[----:B-1----:R-:W-:Y:S05]  /*10940*/  @!P0 BRA `(.L_x_14766) ;  /* 0xfffffffc00f08947 */ /* 0x002fea000383ffff */
[----:B------:R-:W-:Y:S05]  /*10950*/  BRA `(.L_x_14845) ;  /* 0xffffffd000f87947 */ /* 0x000fea000383ffff */
.L_x_14776:
[----:B0-----:R0:W1:Y:S02]  /*10960*/  SYNCS.PHASECHK.TRANS64.TRYWAIT P0, [R3+URZ+0x16860], R0 ;  /* 0x01686000030075a7 */ /* 0x001064000800017f */
[----:B-1----:R-:W-:Y:S05]  /*10970*/  @!P0 NANOSLEEP.SYNCS 0x989680 ;  /* 0x009896800000895d */ /* 0x002fea0003900000 */
[----:B------:R-:W1:Y:S02]  /*10980*/  @!P0 SYNCS.PHASECHK.TRANS64 P0, [R3+URZ+0x16860], R0 ;  /* 0x01686000030085a7 */ /* 0x000e64000800007f */
[----:B-1----:R-:W-:Y:S05]  /*10990*/  @!P0 BRA `(.L_x_14776) ;  /* 0xfffffffc00f08947 */ /* 0x002fea000383ffff */
[----:B------:R-:W-:Y:S05]  /*109a0*/  BRA `(.L_x_14846) ;  /* 0xffffffd400f47947 */ /* 0x000fea000383ffff */
.L_x_14782:
        /* <DEDUP_REMOVED lines=8> */
.L_x_14848:
[----:B------:R-:W-:Y:S05]  /*10a30*/  BSYNC B0 ;  /* 0x0000000000007941 */ /* 0x000fea0003800000 */
.L_x_14847:
        /* <DEDUP_REMOVED lines=9> */
.L_x_14849:
        /* <DEDUP_REMOVED lines=18> */
.L_x_14850:
[----:B------:R-:W-:Y:S01]  /*10bf0*/  IMAD.MOV.U32 R12, RZ, RZ, 0x2 ;  /* 0x00000002ff0c7424 */ /* 0x000fe200078e00ff */
[----:B------:R-:W-:-:S05]  /*10c00*/  SEL R4, R14, RZ, P1 ;  /* 0x000000ff0e047207 */ /* 0x000fca0000800000 */
[----:B------:R-:W-:-:S04]  /*10c10*/  IMAD.IADD R4, R17, 0x1, R4 ;  /* 0x0000000111047824 */ /* 0x000fc800078e0204 */
[----:B------:R-:W-:-:S07]  /*10c20*/  IMAD.MOV.U32 R13, RZ, RZ, R4 ;  /* 0x000000ffff0d7224 */ /* 0x000fce00078e0004 */
[----:B------:R-:W-:Y:S05]  /*10c30*/  WARPSYNC.COLLECTIVE R15, `(.L_x_14851) ;  /* 0x000000000f087348 */ /* 0x000fea0003c00000 */
[----:B------:R0:W1:Y:S02]  /*10c40*/  SHFL.UP P6, R14, R13, R12, R11 ;  /* 0x0400000c0d0e7389 */ /* 0x00006400000c000b */
[----:B01----:R-:W-:Y:S01]  /*10c50*/  ENDCOLLECTIVE ;  /* 0x000000000000791b */ /* 0x003fe20003800000 */
.L_x_14851:
[----:B------:R-:W-:Y:S01]  /*10c60*/  IMAD.MOV.U32 R12, RZ, RZ, 0x4 ;  /* 0x00000004ff0c7424 */ /* 0x000fe200078e00ff */
[----:B------:R-:W-:-:S05]  /*10c70*/  SEL R3, R14, RZ, P2 ;  /* 0x000000ff0e037207 */ /* 0x000fca0001000000 */
[----:B------:R-:W-:-:S04]  /*10c80*/  IMAD.IADD R6, R4, 0x1, R3 ;  /* 0x0000000104067824 */ /* 0x000fc800078e0203 */
[----:B------:R-:W-:-:S07]  /*10c90*/  IMAD.MOV.U32 R13, RZ, RZ, R6 ;  /* 0x000000ffff0d7224 */ /* 0x000fce00078e0006 */
[----:B------:R-:W-:Y:S05]  /*10ca0*/  WARPSYNC.COLLECTIVE R15, `(.L_x_14852) ;  /* 0x000000000f087348 */ /* 0x000fea0003c00000 */
[----:B------:R0:W1:Y:S02]  /*10cb0*/  SHFL.UP P6, R14, R13, R12, R11 ;  /* 0x0400000c0d0e7389 */ /* 0x00006400000c000b */
[----:B01----:R-:W-:Y:S01]  /*10cc0*/  ENDCOLLECTIVE ;  /* 0x000000000000791b */ /* 0x003fe20003800000 */
.L_x_14852:
[----:B------:R-:W-:Y:S01]  /*10cd0*/  IMAD.MOV.U32 R12, RZ, RZ, 0x8 ;  /* 0x00000008ff0c7424 */ /* 0x000fe200078e00ff */
[----:B------:R-:W-:-:S05]  /*10ce0*/  SEL R3, R14, RZ, P3 ;  /* 0x000000ff0e037207 */ /* 0x000fca0001800000 */
[----:B------:R-:W-:-:S04]  /*10cf0*/  IMAD.IADD R2, R6, 0x1, R3 ;  /* 0x0000000106027824 */ /* 0x000fc800078e0203 */
[----:B------:R-:W-:-:S07]  /*10d00*/  IMAD.MOV.U32 R13, RZ, RZ, R2 ;  /* 0x000000ffff0d7224 */ /* 0x000fce00078e0002 */
[----:B------:R-:W-:Y:S05]  /*10d10*/  WARPSYNC.COLLECTIVE R15, `(.L_x_14853) ;  /* 0x000000000f087348 */ /* 0x000fea0003c00000 */
[----:B------:R0:W1:Y:S02]  /*10d20*/  SHFL.UP P6, R14, R13, R12, R11 ;  /* 0x0400000c0d0e7389 */ /* 0x00006400000c000b */
[----:B01----:R-:W-:Y:S01]  /*10d30*/  ENDCOLLECTIVE ;  /* 0x000000000000791b */ /* 0x003fe20003800000 */
.L_x_14853:
[----:B------:R-:W-:Y:S01]  /*10d40*/  IMAD.MOV.U32 R12, RZ, RZ, 0x10 ;  /* 0x00000010ff0c7424 */ /* 0x000fe200078e00ff */
[----:B------:R-:W-:-:S05]  /*10d50*/  SEL R3, R14, RZ, P4 ;  /* 0x000000ff0e037207 */ /* 0x000fca0002000000 */
[----:B------:R-:W-:-:S04]  /*10d60*/  IMAD.IADD R3, R2, 0x1, R3 ;  /* 0x0000000102037824 */ /* 0x000fc800078e0203 */
[----:B------:R-:W-:-:S07]  /*10d70*/  IMAD.MOV.U32 R13, RZ, RZ, R3 ;  /* 0x000000ffff0d7224 */ /* 0x000fce00078e0003 */
[----:B------:R-:W-:Y:S05]  /*10d80*/  WARPSYNC.COLLECTIVE R15, `(.L_x_14854) ;  /* 0x000000000f087348 */ /* 0x000fea0003c00000 */
[----:B------:R0:W1:Y:S02]  /*10d90*/  SHFL.UP P6, R14, R13, R12, R11 ;  /* 0x0400000c0d0e7389 */ /* 0x00006400000c000b */
[----:B01----:R-:W-:Y:S01]  /*10da0*/  ENDCOLLECTIVE ;  /* 0x000000000000791b */ /* 0x003fe20003800000 */
.L_x_14854:
        /* <DEDUP_REMOVED lines=8> */
.L_x_14855:
[----:B------:R-:W-:Y:S05]  /*10e30*/  BRA `(.L_x_14856) ;  /* 0xffffffd800287947 */ /* 0x000fea000383ffff */
.L_x_14787:
        /* <DEDUP_REMOVED lines=8> */
.L_x_14858:
[----:B------:R-:W-:Y:S05]  /*10ec0*/  BSYNC B0 ;  /* 0x0000000000007941 */ /* 0x000fea0003800000 */
.L_x_14857:
        /* <DEDUP_REMOVED lines=8> */
.L_x_14859:
[----:B------:R-:W-:Y:S01]  /*10f50*/  IMAD.MOV.U32 R12, RZ, RZ, 0x4 ;  /* 0x00000004ff0c7424 */ /* 0x000fe200078e00ff */
[----:B------:R-:W-:-:S05]  /*10f60*/  SEL R2, R14, RZ, P2 ;  /* 0x000000ff0e027207 */ /* 0x000fca0001000000 */
[----:B------:R-:W-:-:S04]  /*10f70*/  IMAD.IADD R2, R13, 0x1, R2 ;  /* 0x000000010d027824 */ /* 0x000fc800078e0202 */
[----:B------:R-:W-:-:S07]  /*10f80*/  IMAD.MOV.U32 R13, RZ, RZ, R2 ;  /* 0x000000ffff0d7224 */ /* 0x000fce00078e0002 */
[----:B------:R-:W-:Y:S05]  /*10f90*/  WARPSYNC.COLLECTIVE R15, `(.L_x_14860) ;  /* 0x000000000f087348 */ /* 0x000fea0003c00000 */
[----:B------:R0:W1:Y:S02]  /*10fa0*/  SHFL.UP P6, R14, R13, R12, R11 ;  /* 0x0400000c0d0e7389 */ /* 0x00006400000c000b */
[----:B01----:R-:W-:Y:S01]  /*10fb0*/  ENDCOLLECTIVE ;  /* 0x000000000000791b */ /* 0x003fe20003800000 */
.L_x_14860:
[----:B------:R-:W-:Y:S01]  /*10fc0*/  IMAD.MOV.U32 R12, RZ, RZ, 0x8 ;  /* 0x00000008ff0c7424 */ /* 0x000fe200078e00ff */
[----:B------:R-:W-:-:S05]  /*10fd0*/  SEL R3, R14, RZ, P3 ;  /* 0x000000ff0e037207 */ /* 0x000fca0001800000 */
[----:B------:R-:W-:-:S04]  /*10fe0*/  IMAD.IADD R3, R2, 0x1, R3 ;  /* 0x0000000102037824 */ /* 0x000fc800078e0203 */
[----:B------:R-:W-:-:S07]  /*10ff0*/  IMAD.MOV.U32 R13, RZ, RZ, R3 ;  /* 0x000000ffff0d7224 */ /* 0x000fce00078e0003 */
[----:B------:R-:W-:Y:S05]  /*11000*/  WARPSYNC.COLLECTIVE R15, `(.L_x_14861) ;  /* 0x000000000f087348 */ /* 0x000fea0003c00000 */
[----:B------:R0:W1:Y:S02]  /*11010*/  SHFL.UP P6, R14, R13, R12, R11 ;  /* 0x0400000c0d0e7389 */ /* 0x00006400000c000b */
[----:B01----:R-:W-:Y:S01]  /*11020*/  ENDCOLLECTIVE ;  /* 0x000000000000791b */ /* 0x003fe20003800000 */
.L_x_14861:
[----:B------:R-:W-:Y:S01]  /*11030*/  IMAD.MOV.U32 R12, RZ, RZ, 0x10 ;  /* 0x00000010ff0c7424 */ /* 0x000fe200078e00ff */
[----:B------:R-:W-:-:S05]  /*11040*/  SEL R4, R14, RZ, P4 ;  /* 0x000000ff0e047207 */ /* 0x000fca0002000000 */
[----:B------:R-:W-:-:S04]  /*11050*/  IMAD.IADD R4, R3, 0x1, R4 ;  /* 0x0000000103047824 */ /* 0x000fc800078e0204 */
[----:B------:R-:W-:-:S07]  /*11060*/  IMAD.MOV.U32 R13, RZ, RZ, R4 ;  /* 0x000000ffff0d7224 */ /* 0x000fce00078e0004 */
[----:B------:R-:W-:Y:S05]  /*11070*/  WARPSYNC.COLLECTIVE R15, `(.L_x_14862) ;  /* 0x000000000f087348 */ /* 0x000fea0003c00000 */
[----:B------:R0:W1:Y:S02]  /*11080*/  SHFL.UP P6, R14, R13, R12, R11 ;  /* 0x0400000c0d0e7389 */ /* 0x00006400000c000b */
[----:B01----:R-:W-:Y:S01]  /*11090*/  ENDCOLLECTIVE ;  /* 0x000000000000791b */ /* 0x003fe20003800000 */
.L_x_14862:
        /* <DEDUP_REMOVED lines=8> */
.L_x_14863:
[----:B------:R-:W-:Y:S05]  /*11120*/  BRA `(.L_x_14864) ;  /* 0xffffffd800087947 */ /* 0x000fea000383ffff */
.L_x_14789:
[----:B------:R-:W-:Y:S01]  /*11130*/  BSSY B0, `(.L_x_14865) ;  /* 0x0000006000007945 */ /* 0x000fe20003800000 */
[----:B------:R-:W-:Y:S01]  /*11140*/  PLOP3.LUT P6, PT, P6, PT, PT, 0x8, 0x0 ;  /* 0x000000000000781c */ /* 0x000fe200037ce170 */
[----:B------:R-:W-:-:S12]  /*11150*/  IMAD.MOV.U32 R15, RZ, RZ, -0x1 ;  /* 0xffffffffff0f7424 */ /* 0x000fd800078e00ff */
[----:B01----:R-:W-:Y:S05]  /*11160*/  WARPSYNC.COLLECTIVE R15, `(.L_x_14866) ;  /* 0x000000000f087348 */ /* 0x003fea0003c00000 */
[----:B------:R-:W-:Y:S01]  /*11170*/  VOTE.ANY R14, PT, P6 ;  /* 0x00000000000e7806 */ /* 0x000fe200030e0100 */
[----:B01----:R-:W-:Y:S06]  /*11180*/  ENDCOLLECTIVE ;  /* 0x000000000000791b */ /* 0x003fec0003800000 */
.L_x_14866:
[----:B------:R-:W-:Y:S05]  /*11190*/  BSYNC B0 ;  /* 0x0000000000007941 */ /* 0x000fea0003800000 */
.L_x_14865:
        /* <DEDUP_REMOVED lines=9> */
.L_x_14867:
[----:B------:R-:W-:Y:S01]  /*11230*/  IMAD.MOV.U32 R17, RZ, RZ, R14 ;  /* 0x000000ffff117224 */ /* 0x000fe200078e000e */
[----:B------:R-:W-:Y:S06]  /*11240*/  BRA `(.L_x_14868) ;  /* 0xffffffd400f87947 */ /* 0x000fec000383ffff */
.L_x_14791:
[----:B------:R-:W-:Y:S01]  /*11250*/  BSSY B0, `(.L_x_14869) ;  /* 0x0000007000007945 */ /* 0x000fe20003800000 */
[----:B------:R-:W-:Y:S02]  /*11260*/  IMAD.MOV.U32 R13, RZ, RZ, R2 ;  /* 0x000000ffff0d7224 */ /* 0x000fe400078e0002 */
[----:B------:R-:W-:Y:S02]  /*11270*/  IMAD.MOV.U32 R11, RZ, RZ, 0x1f ;  /* 0x0000001fff0b7424 */ /* 0x000fe400078e00ff */
[----:B------:R-:W-:-:S07]  /*11280*/  IMAD.MOV.U32 R15, RZ, RZ, -0x1 ;  /* 0xffffffffff0f7424 */ /* 0x000fce00078e00ff */
[----:B0123--:R-:W-:Y:S05]  /*11290*/  WARPSYNC.COLLECTIVE R15, `(.L_x_14870) ;  /* 0x000000000f087348 */ /* 0x00ffea0003c00000 */
[----:B------:R4:W0:Y:S02]  /*112a0*/  SHFL.IDX P6, R14, R13, R12, R11 ;  /* 0x0000000c0d0e7389 */ /* 0x00082400000c000b */
[----:B01234-:R-:W-:Y:S01]  /*112b0*/  ENDCOLLECTIVE ;  /* 0x000000000000791b */ /* 0x01ffe20003800000 */
.L_x_14870:
[----:B------:R-:W-:Y:S05]  /*112c0*/  BSYNC B0 ;  /* 0x0000000000007941 */ /* 0x000fea0003800000 */
.L_x_14869:
[----:B------:R-:W-:Y:S05]  /*112d0*/  BRA `(.L_x_14790) ;  /* 0xffffffd400f07947 */ /* 0x000fea000383ffff */
.L_x_14795:
[----:B0-----:R0:W1:Y:S02]  /*112e0*/  SYNCS.PHASECHK.TRANS64.TRYWAIT P0, [R9+URZ+0x16820], R0 ;  /* 0x01682000090075a7 */ /* 0x001064000800017f */
[----:B-1----:R-:W-:Y:S05]  /*112f0*/  @!P0 NANOSLEEP.SYNCS 0x989680 ;  /* 0x009896800000895d */ /* 0x002fea0003900000 */
[----:B------:R-:W1:Y:S02]  /*11300*/  @!P0 SYNCS.PHASECHK.TRANS64 P0, [R9+URZ+0x16820], R0 ;  /* 0x01682000090085a7 */ /* 0x000e64000800007f */
[----:B-1----:R-:W-:Y:S05]  /*11310*/  @!P0 BRA `(.L_x_14795) ;  /* 0xfffffffc00f08947 */ /* 0x002fea000383ffff */
[----:B------:R-:W-:Y:S05]  /*11320*/  BRA `(.L_x_14871) ;  /* 0xffffffdc00687947 */ /* 0x000fea000383ffff */
.L_x_14796:
        /* <DEDUP_REMOVED lines=11> */
.L_x_14873:
[----:B------:R-:W-:Y:S05]  /*113e0*/  BSYNC B0 ;  /* 0x0000000000007941 */ /* 0x000fea0003800000 */
.L_x_14872:
[----:B------:R-:W-:Y:S05]  /*113f0*/  BRA `(.L_x_14874) ;  /* 0xffffffdc00507947 */ /* 0x000fea000383ffff */
.L_x_14799:
[----:B------:R-:W-:Y:S01]  /*11400*/  BSSY B1, `(.L_x_14875) ;  /* 0x0000006000017945 */ /* 0x000fe20003800000 */
[----:B------:R-:W-:-:S07]  /*11410*/  IMAD.MOV.U32 R15, RZ, RZ, -0x1 ;  /* 0xffffffffff0f7424 */ /* 0x000fce00078e00ff */
[----:B0-2---:R-:W-:Y:S05]  /*11420*/  WARPSYNC.COLLECTIVE R15, `(.L_x_14876) ;  /* 0x000000000f0c7348 */ /* 0x005fea0003c00000 */
[----:B------:R-:W-:Y:S02]  /*11430*/  ELECT P6, UR62, PT ;  /* 0x00000000003e782f */ /* 0x000fe400038c0000 */
[----:B------:R-:W-:Y:S01]  /*11440*/  MOV R14, UR62 ;  /* 0x0000003e000e7c02 */ /* 0x000fe20008000f00 */
[----:B0-2---:R-:W-:Y:S10]  /*11450*/  ENDCOLLECTIVE ;  /* 0x000000000000791b */ /* 0x005ff40003800000 */
.L_x_14876:
[----:B------:R-:W-:Y:S05]  /*11460*/  BSYNC B1 ;  /* 0x0000000000017941 */ /* 0x000fea0003800000 */
.L_x_14875:
[----:B------:R-:W-:Y:S05]  /*11470*/  BRA `(.L_x_14877) ;  /* 0xffffffdc00487947 */ /* 0x000fea000383ffff */
.L_x_14801:
[----:B0-----:R0:W1:Y:S02]  /*11480*/  SYNCS.PHASECHK.TRANS64.TRYWAIT P0, [R6+URZ], R3 ;  /* 0x00000003060075a7 */ /* 0x001064000800017f */
[----:B-1----:R-:W-:Y:S05]  /*11490*/  @!P0 NANOSLEEP.SYNCS 0x989680 ;  /* 0x009896800000895d */ /* 0x002fea0003900000 */
[----:B------:R-:W1:Y:S02]  /*114a0*/  @!P0 SYNCS.PHASECHK.TRANS64 P0, [R6+URZ], R3 ;  /* 0x00000003060085a7 */ /* 0x000e64000800007f */
[----:B-1----:R-:W-:Y:S05]  /*114b0*/  @!P0 BRA `(.L_x_14801) ;  /* 0xfffffffc00f08947 */ /* 0x002fea000383ffff */
[----:B------:R-:W-:Y:S05]  /*114c0*/  BRA `(.L_x_14878) ;  /* 0xffffffdc007c7947 */ /* 0x000fea000383ffff */
.L_x_14802:
[----:B-1----:R1:W3:Y:S02]  /*114d0*/  SYNCS.PHASECHK.TRANS64.TRYWAIT P0, [R7+URZ], R2 ;  /* 0x00000002070075a7 */ /* 0x0022e4000800017f */
[----:B---3--:R-:W-:Y:S05]  /*114e0*/  @!P0 NANOSLEEP.SYNCS 0x989680 ;  /* 0x009896800000895d */ /* 0x008fea0003900000 */
[----:B------:R-:W3:Y:S02]  /*114f0*/  @!P0 SYNCS.PHASECHK.TRANS64 P0, [R7+URZ], R2 ;  /* 0x00000002070085a7 */ /* 0x000ee4000800007f */
[----:B---3--:R-:W-:Y:S05]  /*11500*/  @!P0 BRA `(.L_x_14802) ;  /* 0xfffffffc00f08947 */ /* 0x008fea000383ffff */
[----:B------:R-:W-:Y:S05]  /*11510*/  BRA `(.L_x_14879) ;  /* 0xffffffdc00707947 */ /* 0x000fea000383ffff */
.L_x_14804:
[----:B---3--:R3:W4:Y:S02]  /*11520*/  SYNCS.PHASECHK.TRANS64.TRYWAIT P0, [R4+URZ], R3 ;  /* 0x00000003040075a7 */ /* 0x008724000800017f */
[----:B----4-:R-:W-:Y:S05]  /*11530*/  @!P0 NANOSLEEP.SYNCS 0x989680 ;  /* 0x009896800000895d */ /* 0x010fea0003900000 */
[----:B------:R-:W4:Y:S02]  /*11540*/  @!P0 SYNCS.PHASECHK.TRANS64 P0, [R4+URZ], R3 ;  /* 0x00000003040085a7 */ /* 0x000f24000800007f */
[----:B----4-:R-:W-:Y:S05]  /*11550*/  @!P0 BRA `(.L_x_14804) ;  /* 0xfffffffc00f08947 */ /* 0x010fea000383ffff */
[----:B------:R-:W-:Y:S05]  /*11560*/  BRA `(.L_x_14880) ;  /* 0xffffffdc00747947 */ /* 0x000fea000383ffff */
.L_x_14881:
        /* <DEDUP_REMOVED lines=9> */
.L_x_15339:


//--------------------- .text._ZN7cutlass13device_kernelIN5flash11enable_sm90INS1_16FlashAttnFwdSm90INS1_25CollectiveMainloopFwdSm90ILi2EN4cute5tupleIJNS5_1CILi1EEES8_S8_EEENS6_IJNS7_ILi192EEENS7_ILi128EEENS7_ILi64EEEEEELi64ENS_10bfloat16_tEfNS_4arch4Sm90ELb1ELb0ELb0ELb1ELb0ELb1ELb0ELb1ELb1ELb1ELb0ELb0EEENS1_21CollectiveEpilogueFwdINS6_IJSA_SC_SB_EEES9_SE_SG_Li384ELb1ELb1ELb0ELb0EEENS1_36VarlenDynamicPersistentTileSchedulerILi192ELi128ELi384ELi128ELb0ELb1ELb1ELb1ELb1ELb1EEEEEEEEEvNT_6ParamsE --------------------------
	.section	.text._ZN7cutlass13device_kernelIN5flash11enable_sm90INS1_16FlashAttnFwdSm90INS1_25CollectiveMainloopFwdSm90ILi2EN4cute5tupleIJNS5_1CILi1EEES8_S8_EEENS6_IJNS7_ILi192EEENS7_ILi128EEENS7_ILi64EEEEEELi64ENS_10bfloat16_tEfNS_4arch4Sm90ELb1ELb0ELb0ELb1ELb0ELb1ELb0ELb1ELb1ELb1ELb0ELb0EEENS1_21CollectiveEpilogueFwdINS6_IJSA_SC_SB_EEES9_SE_SG_Li384ELb1ELb1ELb0ELb0EEENS1_36VarlenDynamicPersistentTileSchedulerILi192ELi128ELi384ELi128ELb0ELb1ELb1ELb1ELb1ELb1EEEEEEEEEvNT_6ParamsE,"ax",@progbits
	.align	128
.text._ZN7cutlass13device_kernelIN5flash11enable_sm90INS1_16FlashAttnFwdSm90INS1_25CollectiveMainloopFwdSm90ILi2EN4cute5tupleIJNS5_1CILi1EEES8_S8_EEENS6_IJNS7_ILi192EEENS7_ILi128EEENS7_ILi64EEEEEELi64ENS_10bfloat16_tEfNS_4arch4Sm90ELb1ELb0ELb0ELb1ELb0ELb1ELb0ELb1ELb1ELb1ELb0ELb0EEENS1_21CollectiveEpilogueFwdINS6_IJSA_SC_SB_EEES9_SE_SG_Li384ELb1ELb1ELb0ELb0EEENS1_36VarlenDynamicPersistentTileSchedulerILi192ELi128ELi384ELi128ELb0ELb1ELb1ELb1ELb1ELb1EEEEEEEEEvNT_6ParamsE:
        .type           _ZN7cutlass13device_kernelIN5flash11enable_sm90INS1_16FlashAttnFwdSm90INS1_25CollectiveMainloopFwdSm90ILi2EN4cute5tupleIJNS5_1CILi1EEES8_S8_EEENS6_IJNS7_ILi192EEENS7_ILi128EEENS7_ILi64EEEEEELi64ENS_10bfloat16_tEfNS_4arch4Sm90ELb1ELb0ELb0ELb1ELb0ELb1ELb0ELb1ELb1ELb1ELb0ELb0EEENS1_21CollectiveEpilogueFwdINS6_IJSA_SC_SB_EEES9_SE_SG_Li384ELb1ELb1ELb0ELb0EEENS1_36VarlenDynamicPersistentTileSchedulerILi192ELi128ELi384ELi128ELb0ELb1ELb1ELb1ELb1ELb1EEEEEEEEEvNT_6ParamsE,@function
        .size           _ZN7cutlass13device_kernelIN5flash11enable_sm90INS1_16FlashAttnFwdSm90INS1_25CollectiveMainloopFwdSm90ILi2EN4cute5tupleIJNS5_1CILi1EEES8_S8_EEENS6_IJNS7_ILi192EEENS7_ILi128EEENS7_ILi64EEEEEELi64ENS_10bfloat16_tEfNS_4arch4Sm90ELb1ELb0ELb0ELb1ELb0ELb1ELb0ELb1ELb1ELb1ELb0ELb0EEENS1_21CollectiveEpilogueFwdINS6_IJSA_SC_SB_EEES9_SE_SG_Li384ELb1ELb1ELb0ELb0EEENS1_36VarlenDynamicPersistentTileSchedulerILi192ELi128ELi384ELi128ELb0ELb1ELb1ELb1ELb1ELb1EEEEEEEEEvNT_6ParamsE,(.L_x_15340 - _ZN7cutlass13device_kernelIN5flash11enable_sm90INS1_16FlashAttnFwdSm90INS1_25CollectiveMainloopFwdSm90ILi2EN4cute5tupleIJNS5_1CILi1EEES8_S8_EEENS6_IJNS7_ILi192EEENS7_ILi128EEENS7_ILi64EEEEEELi64ENS_10bfloat16_tEfNS_4arch4Sm90ELb1ELb0ELb0ELb1ELb0ELb1ELb0ELb1ELb1ELb1ELb0ELb0EEENS1_21CollectiveEpilogueFwdINS6_IJSA_SC_SB_EEES9_SE_SG_Li384ELb1ELb1ELb0ELb0EEENS1_36VarlenDynamicPersistentTileSchedulerILi192ELi128ELi384ELi128ELb0ELb1ELb1ELb1ELb1ELb1EEEEEEEEEvNT_6ParamsE)
        .other          _ZN7cutlass13device_kernelIN5flash11enable_sm90INS1_16FlashAttnFwdSm90INS1_25CollectiveMainloopFwdSm90ILi2EN4cute5tupleIJNS5_1CILi1EEES8_S8_EEENS6_IJNS7_ILi192EEENS7_ILi128EEENS7_ILi64EEEEEELi64ENS_10bfloat16_tEfNS_4arch4Sm90ELb1ELb0ELb0ELb1ELb0ELb1ELb0ELb1ELb1ELb1ELb0ELb0EEENS1_21CollectiveEpilogueFwdINS6_IJSA_SC_SB_EEES9_SE_SG_Li384ELb1ELb1ELb0ELb0EEENS1_36VarlenDynamicPersistentTileSchedulerILi192ELi128ELi384ELi128ELb0ELb1ELb1ELb1ELb1ELb1EEEEEEEEEvNT_6ParamsE,@"STO_CUDA_ENTRY STV_DEFAULT"
_ZN7cutlass13device_kernelIN5flash11enable_sm90INS1_16FlashAttnFwdSm90INS1_25CollectiveMainloopFwdSm90ILi2EN4cute5tupleIJNS5_1CILi1EEES8_S8_EEENS6_IJNS7_ILi192EEENS7_ILi128EEENS7_ILi64EEEEEELi64ENS_10bfloat16_tEfNS_4arch4Sm90ELb1ELb0ELb0ELb1ELb0ELb1ELb0ELb1ELb1ELb1ELb0ELb0EEENS1_21CollectiveEpilogueFwdINS6_IJSA_SC_SB_EEES9_SE_SG_Li384ELb1ELb1ELb0ELb0EEENS1_36VarlenDynamicPersistentTileSchedulerILi192ELi128ELi384ELi128ELb0ELb1ELb1ELb1ELb1ELb1EEEEEEEEEvNT_6ParamsE:
        /* <DEDUP_REMOVED lines=23> */
.L_x_14883:
[----:B------:R-:W-:Y:S05]  /*0170*/  BSYNC B0 ;  /* 0x0000000000007941 */ /* 0x000fea0003800000 */
.L_x_14882:
        /* <DEDUP_REMOVED lines=40> */
.L_x_14884:
        /* <DEDUP_REMOVED lines=22> */
.L_x_14885:
        /* <DEDUP_REMOVED lines=18> */
.L_x_14886:
        /* <DEDUP_REMOVED lines=22> */
.L_x_14887:
        /* <DEDUP_REMOVED lines=22> */
.L_x_14888:
        /* <DEDUP_REMOVED lines=9> */
.L_x_14891:
        /* <DEDUP_REMOVED lines=29> */
[----:B------:R-:W-:Y:S01]  /*0ba0*/  IMAD.IADD R11, R12, 0x1, -R4 ;  /* 0x000000010c0b7824 */ /* 0x000fe200078e0a04 */
[-C--:B------:R-:W-:Y:S02]  /*0bb0*/  LEA.HI R4, R0, R12.reuse, RZ, 0x4 ;  /* 0x0000000c00047211 */ /* 0x080fe400078f20ff */
[----:B------:R-:W-:Y:S02]  /*0bc0*/  SHF.R.S32.HI R14, RZ, 0x7, R3 ;  /* 0x00000007ff0e7819 */ /* 0x000fe40000011403 */
[----:B------:R-:W-:Y:S02]  /*0bd0*/  SHF.R.S32.HI R7, RZ, 0x4, R4 ;  /* 0x00000004ff077819 */ /* 0x000fe40000011404 */
[----:B------:R-:W-:Y:S02]  /*0be0*/  SHF.R.S32.HI R6, RZ, 0x1f, R11 ;  /* 0x0000001fff067819 */ /* 0x000fe4000001140b */
[----:B------:R-:W-:Y:S02]  /*0bf0*/  LOP3.LUT R3, R4, 0x3fffff0, RZ, 0xc0, !PT ;  /* 0x03fffff004037812 */ /* 0x000fe400078ec0ff */
[----:B------:R-:W-:-:S02]  /*0c00*/  LEA.HI R5, R0, R12, RZ, 0x5 ;  /* 0x0000000c00057211 */ /* 0x000fc400078f28ff */
[----:B------:R-:W-:Y:S02]  /*0c10*/  LEA.HI R4, R4, R7, RZ, 0x1 ;  /* 0x0000000704047211 */ /* 0x000fe400078f08ff */
[----:B------:R-:W-:Y:S01]  /*0c20*/  LEA.HI R8, R6, R11, RZ, 0x2 ;  /* 0x0000000b06087211 */ /* 0x000fe200078f10ff */
[----:B------:R-:W-:Y:S01]  /*0c30*/  IMAD.IADD R3, R12, 0x1, -R3 ;  /* 0x000000010c037824 */ /* 0x000fe200078e0a03 */
[----:B------:R-:W-:Y:S02]  /*0c40*/  SHF.R.S32.HI R15, RZ, 0x5, R5 ;  /* 0x00000005ff0f7819 */ /* 0x000fe40000011405 */
[----:B------:R-:W-:Y:S02]  /*0c50*/  LOP3.LUT R4, R4, 0x1ffffffe, RZ, 0xc0, !PT ;  /* 0x1ffffffe04047812 */ /* 0x000fe400078ec0ff */
[--C-:B------:R-:W-:Y:S02]  /*0c60*/  SHF.R.S32.HI R9, RZ, 0x2, R8.reuse ;  /* 0x00000002ff097819 */ /* 0x100fe40000011408 */
[----:B------:R-:W-:Y:S01]  /*0c70*/  SHF.R.S32.HI R10, RZ, 0x1f, R8 ;  /* 0x0000001fff0a7819 */ /* 0x000fe20000011408 */
[----:B------:R-:W-:-:S02]  /*0c80*/  IMAD.IADD R4, R7, 0x1, -R4 ;  /* 0x0000000107047824 */ /* 0x000fc400078e0a04 */
[----:B------:R-:W-:Y:S01]  /*0c90*/  IMAD R3, R15, 0x10, R3 ;  /* 0x000000100f037824 */ /* 0x000fe200078e0203 */
[----:B------:R-:W-:Y:S01]  /*0ca0*/  LEA.HI R10, R10, R9, RZ, 0x3 ;  /* 0x000000090a0a7211 */ /* 0x000fe200078f18ff */
[----:B------:R-:W-:Y:S01]  /*0cb0*/  IMAD.HI R5, R14, 0x55555556, RZ ;  /* 0x555555560e057827 */ /* 0x000fe200078e02ff */
[----:B------:R-:W-:Y:S02]  /*0cc0*/  LEA.HI R6, R6, R11, RZ, 0x5 ;  /* 0x0000000b06067211 */ /* 0x000fe400078f28ff */
[----:B------:R-:W-:Y:S01]  /*0cd0*/  LOP3.LUT R10, R10, 0xfffffff8, RZ, 0xc0, !PT ;  /* 0xfffffff80a0a7812 */ /* 0x000fe200078ec0ff */
[----:B------:R-:W-:Y:S01]  /*0ce0*/  IMAD R7, R3, 0x8, R4 ;  /* 0x0000000803077824 */ /* 0x000fe200078e0204 */
[CC--:B------:R-:W-:Y:S02]  /*0cf0*/  LEA.HI R3, R0.reuse, R12.reuse, RZ, 0x3 ;  /* 0x0000000c00037211 */ /* 0x0c0fe400078f18ff */
[----:B------:R-:W-:Y:S01]  /*0d00*/  LEA.HI R0, R0, R12, RZ, 0x2 ;  /* 0x0000000c00007211 */ /* 0x000fe200078f10ff */
[----:B------:R-:W-:Y:S01]  /*0d10*/  IMAD.IADD R9, R9, 0x1, -R10 ;  /* 0x0000000109097824 */ /* 0x000fe200078e0a0a */
[----:B------:R-:W-:-:S02]  /*0d20*/  SHF.R.S32.HI R6, RZ, 0x5, R6 ;  /* 0x00000005ff067819 */ /* 0x000fc40000011406 */
[----:B------:R-:W-:Y:S02]  /*0d30*/  LEA.HI R5, R5, R5, RZ, 0x1 ;  /* 0x0000000505057211 */ /* 0x000fe400078f08ff */
[--C-:B------:R-:W-:Y:S01]  /*0d40*/  SHF.R.S32.HI R19, RZ, 0x2, R0.reuse ;  /* 0x00000002ff137819 */ /* 0x100fe20000011400 */
[----:B------:R-:W-:Y:S01]  /*0d50*/  IMAD R6, R6, 0x10, R9 ;  /* 0x0000001006067824 */ /* 0x000fe200078e0209 */
[----:B------:R-:W-:Y:S01]  /*0d60*/  SHF.R.S32.HI R4, RZ, 0x1f, R0 ;  /* 0x0000001fff047819 */ /* 0x000fe20000011400 */
[----:B------:R-:W-:Y:S02]  /*0d70*/  IMAD R5, R5, -0x3, R14 ;  /* 0xfffffffd05057824 */ /* 0x000fe400078e020e */
[----:B------:R-:W-:Y:S01]  /*0d80*/  VIADD R9, R19, 0x60 ;  /* 0x0000006013097836 */ /* 0x000fe20000000000 */
[----:B------:R-:W-:Y:S01]  /*0d90*/  LOP3.LUT R3, R3, 0xfffffff8, RZ, 0xc0, !PT ;  /* 0xfffffff803037812 */ /* 0x000fe200078ec0ff */
[----:B------:R-:W-:Y:S01]  /*0da0*/  IMAD R10, R5, 0x40, R6 ;  /* 0x00000040050a7824 */ /* 0x000fe200078e0206 */
[----:B------:R-:W-:-:S02]  /*0db0*/  LOP3.LUT R0, R0, 0xfffffffc, RZ, 0xc0, !PT ;  /* 0xfffffffc00007812 */ /* 0x000fc400078ec0ff */
[----:B------:R-:W-:Y:S02]  /*0dc0*/  LEA.HI R4, R4, R19, RZ, 0x3 ;  /* 0x0000001304047211 */ /* 0x000fe400078f18ff */
[----:B------:R-:W-:Y:S01]  /*0dd0*/  SHF.R.S32.HI R5, RZ, 0x1f, R9 ;  /* 0x0000001fff057819 */ /* 0x000fe20000011409 */
[----:B------:R-:W-:Y:S01]  /*0de0*/  IMAD.IADD R3, R12, 0x1, -R3 ;  /* 0x000000010c037824 */ /* 0x000fe200078e0a03 */
[----:B------:R-:W-:Y:S01]  /*0df0*/  LOP3.LUT R4, R4, 0xfffffff8, RZ, 0xc0, !PT ;  /* 0xfffffff804047812 */ /* 0x000fe200078ec0ff */
[----:B------:R-:W-:Y:S01]  /*0e00*/  IMAD.IADD R6, R12, 0x1, -R0 ;  /* 0x000000010c067824 */ /* 0x000fe200078e0a00 */
[----:B------:R-:W-:Y:S01]  /*0e10*/  LEA.HI R5, R5, R9, RZ, 0x3 ;  /* 0x0000000905057211 */ /* 0x000fe200078f18ff */
[----:B------:R-:W-:Y:S01]  /*0e20*/  IMAD.SHL.U32 R3, R9, 0x40, RZ ;  /* 0x0000004009037824 */ /* 0x000fe200078e00ff */
[----:B------:R-:W-:Y:S01]  /*0e30*/  SHF.R.S32.HI R0, RZ, 0x1f, R19 ;  /* 0x0000001fff007819 */ /* 0x000fe20000011413 */
[----:B------:R-:W-:Y:S01]  /*0e40*/  IMAD.IADD R4, R19, 0x1, -R4 ;  /* 0x0000000113047824 */ /* 0x000fe200078e0a04 */
[C---:B------:R-:W-:Y:S01]  /*0e50*/  LEA.HI R0, R6.reuse, R6, RZ, 0x1 ;  /* 0x0000000606007211 */ /* 0x040fe200078f08ff */
[----:B------:R-:W-:Y:S01]  /*0e60*/  IMAD.SHL.U32 R16, R6, 0x8, RZ ;  /* 0x0000000806107824 */ /* 0x000fe200078e00ff */
[----:B------:R-:W-:Y:S01]  /*0e70*/  LOP3.LUT R3, R3, 0x1c0, RZ, 0xc0, !PT ;  /* 0x000001c003037812 */ /* 0x000fe200078ec0ff */
[----:B------:R-:W-:Y:S01]  /*0e80*/  IMAD.SHL.U32 R5, R5, 0x40, RZ ;  /* 0x0000004005057824 */ /* 0x000fe200078e00ff */
[----:B------:R-:W-:Y:S01]  /*0e90*/  STL [R1+0x58], R10 ;  /* 0x0000580a01007387 */ /* 0x000fe20000100800 */
[----:B------:R-:W-:-:S02]  /*0ea0*/  LOP3.LUT R0, R0, 0x1ffffffe, RZ, 0xc0, !PT ;  /* 0x1ffffffe00007812 */ /* 0x000fc400078ec0ff */
[----:B------:R-:W-:Y:S01]  /*0eb0*/  SHF.R.U32.HI R9, RZ, 0x3, R3 ;  /* 0x00000003ff097819 */ /* 0x000fe20000011603 */
[----:B------:R-:W-:Y:S01]  /*0ec0*/  STL [R1+0x50], RZ ;  /* 0x000050ff01007387 */ /* 0x000fe20000100800 */
[----:B------:R-:W-:-:S03]  /*0ed0*/  LOP3.LUT R3, R3, 0x38, R16, 0xf8, !PT ;  /* 0x0000003803037812 */ /* 0x000fc600078ef810 */
[----:B------:R0:W-:Y:S01]  /*0ee0*/  STL [R1+0x38], R4 ;  /* 0x0000380401007387 */ /* 0x0001e20000100800 */
[----:B------:R-:W-:Y:S01]  /*0ef0*/  LOP3.LUT R8, R8, 0x7ffffffc, RZ, 0xc0, !PT ;  /* 0x7ffffffc08087812 */ /* 0x000fe200078ec0ff */
[----:B------:R-:W-:Y:S01]  /*0f00*/  IMAD.IADD R0, R6, 0x1, -R0 ;  /* 0x0000000106007824 */ /* 0x000fe200078e0a00 */
[----:B0-----:R-:W-:-:S03]  /*0f10*/  LOP3.LUT R4, R5, 0xfffffe00, RZ, 0xc0, !PT ;  /* 0xfffffe0005047812 */ /* 0x001fc600078ec0ff */
[----:B------:R-:W-:Y:S01]  /*0f20*/  IMAD.IADD R5, R11, 0x1, -R8 ;  /* 0x000000010b057824 */ /* 0x000fe200078e0a08 */
[----:B------:R-:W-:Y:S01]  /*0f30*/  LOP3.LUT R3, R4, R3, R9, 0xf6, !PT ;  /* 0x0000000304037212 */ /* 0x000fe200078ef609 */
[----:B------:R0:W-:Y:S01]  /*0f40*/  STL [R1+0x3c], R4 ;  /* 0x00003c0401007387 */ /* 0x0001e20000100800 */
[----:B------:R-:W-:-:S03]  /*0f50*/  IMAD R0, R0, 0x8, R10 ;  /* 0x0000000800007824 */ /* 0x000fc600078e020a */
[----:B------:R-:W-:Y:S01]  /*0f60*/  IMAD R3, R3, 0x2, R2 ;  /* 0x0000000203037824 */ /* 0x000fe200078e0202 */
[----:B------:R1:W-:Y:S01]  /*0f70*/  STL [R1+0x40], R5 ;  /* 0x0000400501007387 */ /* 0x0003e20000100800 */
[----:B0-----:R-:W-:-:S05]  /*0f80*/  IMAD.SHL.U32 R4, R7, 0x8, RZ ;  /* 0x0000000807047824 */ /* 0x001fca00078e00ff */
[----:B------:R1:W-:Y:S04]  /*0f90*/  STL [R1+0x5c], R4 ;  /* 0x00005c0401007387 */ /* 0x0003e80000100800 */
[----:B------:R1:W-:Y:S04]  /*0fa0*/  STL [R1+0x44], R0 ;  /* 0x0000440001007387 */ /* 0x0003e80000100800 */
[----:B------:R1:W-:Y:S01]  /*0fb0*/  STL [R1+0x54], R3 ;  /* 0x0000540301007387 */ /* 0x0003e20000100800 */
[----:B------:R-:W-:Y:S01]  /*0fc0*/  IMAD.SHL.U32 R152, R6, 0x4, RZ ;  /* 0x0000000406987824 */ /* 0x000fe200078e00ff */
[----:B------:R-:W-:Y:S01]  /*0fd0*/  CS2R R22, SRZ ;  /* 0x0000000000167805 */ /* 0x000fe2000001ff00 */
[----:B------:R-:W-:-:S02]  /*0fe0*/  IMAD.MOV.U32 R154, RZ, RZ, RZ ;  /* 0x000000ffff9a7224 */ /* 0x000fc400078e00ff */
[----:B------:R-:W-:Y:S02]  /*0ff0*/  IMAD.MOV.U32 R18, RZ, RZ, RZ ;  /* 0x000000ffff127224 */ /* 0x000fe400078e00ff */
[----:B------:R-:W-:Y:S01]  /*1000*/  VIADD R155, R152, 0x10 ;  /* 0x00000010989b7836 */ /* 0x000fe20000000000 */
[----:B-12---:R-:W-:-:S07]  /*1010*/  LOP3.LUT R156, R13, 0x1, RZ, 0xfc, !PT ;  /* 0x000000010d9c7812 */ /* 0x006fce00078efcff */
.L_x_15025:
[----:B0--3-5:R-:W0:Y:S02]  /*1020*/  LDC.64 R4, c[0x0][0xc88] ;  /* 0x00032200ff047b82 */ /* 0x029e240000000a00 */
[----:B0-----:R-:W-:-:S05]  /*1030*/  IMAD.WIDE R4, R31, 0x4, R4 ;  /* 0x000000041f047825 */ /* 0x001fca00078e0204 */
[----:B--2---:R-:W2:Y:S01]  /*1040*/  LDG.E R11, desc[UR40][R4.64] ;  /* 0x00000028040b7981 */ /* 0x004ea2000c1e1900 */
[----:B------:R-:W-:Y:S05]  /*1050*/  YIELD ;  /* 0x0000000000007946 */ /* 0x000fea0003800000 */
[----:B------:R-:W-:Y:S01]  /*1060*/  ULDC.64 UR4, c[0x0][0xa28] ;  /* 0x00028a0000047ab9 */ /* 0x000fe20000000a00 */
[----:B------:R-:W-:Y:S01]  /*1070*/  ULDC.64 UR8, c[0x0][0xa18] ;  /* 0x0002860000087ab9 */ /* 0x000fe20000000a00 */
[----:B------:R-:W-:Y:S01]  /*1080*/  ISETP.NE.U32.AND P1, PT, RZ, UR4, PT ;  /* 0x00000004ff007c0c */ /* 0x000fe2000bf25070 */
[----:B------:R-:W-:Y:S01]  /*1090*/  IMAD.MOV.U32 R3, RZ, RZ, RZ ;  /* 0x000000ffff037224 */ /* 0x000fe200078e00ff */
[----:B------:R-:W-:Y:S01]  /*10a0*/  ULDC.64 UR6, c[0x0][0xa08] ;  /* 0x0002820000067ab9 */ /* 0x000fe20000000a00 */
[----:B------:R-:W-:Y:S01]  /*10b0*/  IMAD.MOV.U32 R33, RZ, RZ, RZ ;  /* 0x000000ffff217224 */ /* 0x000fe200078e00ff */
[----:B------:R-:W-:-:S02]  /*10c0*/  ISETP.NE.AND.EX P1, PT, RZ, UR5, PT, P1 ;  /* 0x00000005ff007c0c */ /* 0x000fc4000bf25310 */
[----:B------:R-:W-:-:S04]  /*10d0*/  ISETP.NE.U32.AND P0, PT, RZ, UR6, PT ;  /* 0x00000006ff007c0c */ /* 0x000fc8000bf05070 */
[----:B------:R-:W-:Y:S02]  /*10e0*/  ISETP.NE.AND.EX P0, PT, RZ, UR7, PT, P0 ;  /* 0x00000007ff007c0c */ /* 0x000fe4000bf05300 */
[----:B--2---:R-:W-:Y:S01]  /*10f0*/  SHF.R.S32.HI R0, RZ, 0x1f, R11 ;  /* 0x0000001fff007819 */ /* 0x004fe2000001140b */
[----:B------:R-:W-:-:S04]  /*1100*/  IMAD.SHL.U32 R34, R11, 0x4, RZ ;  /* 0x000000040b227824 */ /* 0x000fc800078e00ff */
        /* <DEDUP_REMOVED lines=27> */
[----:B-1----:R-:W-:Y:S05]  /*12c0*/  @P2 BRA `(.L_x_14893) ;  /* 0x0000000000282947 */ /* 0x002fea0003800000 */
[----:B------:R-:W-:Y:S02]  /*12d0*/  ULDC.64 UR4, c[0x0][0xa00] ;  /* 0x0002800000047ab9 */ /* 0x000fe40000000a00 */
[----:B------:R-:W-:-:S04]  /*12e0*/  ISETP.NE.U32.AND P1, PT, RZ, UR4, PT ;  /* 0x00000004ff007c0c */ /* 0x000fc8000bf25070 */
[----:B------:R-:W-:-:S13]  /*12f0*/  ISETP.NE.AND.EX P1, PT, RZ, UR5, PT, P1 ;  /* 0x00000005ff007c0c */ /* 0x000fda000bf25310 */
[----:B------:R-:W-:Y:S05]  /*1300*/  @!P1 BRA `(.L_x_14893) ;  /* 0x0000000000189947 */ /* 0x000fea0003800000 */
[----:B------:R-:W1:Y:S02]  /*1310*/  LDC.64 R4, c[0x0][0xa00] ;  /* 0x00028000ff047b82 */ /* 0x000e640000000a00 */
[----:B-1----:R-:W-:-:S05]  /*1320*/  IMAD.WIDE R4, R31, 0x4, R4 ;  /* 0x000000041f047825 */ /* 0x002fca00078e0204 */
[----:B------:R-:W2:Y:S04]  /*1330*/  LDG.E R0, desc[UR40][R4.64] ;  /* 0x0000002804007981 */ /* 0x000ea8000c1e1900 */
[----:B0-----:R-:W2:Y:S02]  /*1340*/  LDG.E R7, desc[UR40][R4.64+0x4] ;  /* 0x0000042804077981 */ /* 0x001ea4000c1e1900 */
[----:B--2---:R-:W-:-:S05]  /*1350*/  IMAD.IADD R10, R7, 0x1, -R0 ;  /* 0x00000001070a7824 */ /* 0x004fca00078e0a00 */
[----:B------:R1:W-:Y:S02]  /*1360*/  STL [R1+0x20], R10 ;  /* 0x0000200a01007387 */ /* 0x0003e40000100800 */
.L_x_14893:
[----:B------:R-:W-:Y:S01]  /*1370*/  ULDC.64 UR4, c[0x0][0xa20] ;  /* 0x0002880000047ab9 */ /* 0x000fe20000000a00 */
[----:B------:R2:W-:Y:S01]  /*1380*/  STL [R1+0x4c], R30 ;  /* 0x00004c1e01007387 */ /* 0x0005e20000100800 */
[----:B------:R-:W-:-:S04]  /*1390*/  ISETP.NE.U32.AND P1, PT, RZ, UR4, PT ;  /* 0x00000004ff007c0c */ /* 0x000fc8000bf25070 */
[----:B------:R-:W-:-:S13]  /*13a0*/  ISETP.NE.AND.EX P1, PT, RZ, UR5, PT, P1 ;  /* 0x00000005ff007c0c */ /* 0x000fda000bf25310 */
[----:B--2---:R-:W-:Y:S05]  /*13b0*/  @!P1 BRA `(.L_x_14894) ;  /* 0x0000000000109947 */ /* 0x004fea0003800000 */
[----:B------:R-:W-:-:S04]  /*13c0*/  IADD3 R4, P0, R34, UR4, RZ ;  /* 0x0000000422047c10 */ /* 0x000fc8000ff1e0ff */
[----:B------:R-:W-:-:S05]  /*13d0*/  IADD3.X R5, R35, UR5, RZ, P0, !PT ;  /* 0x0000000523057c10 */ /* 0x000fca00087fe4ff */
[----:B------:R2:W5:Y:S01]  /*13e0*/  LDG.E R32, desc[UR40][R4.64] ;  /* 0x0000002804207981 */ /* 0x000562000c1e1900 */
[----:B------:R-:W-:Y:S05]  /*13f0*/  BRA `(.L_x_14895) ;  /* 0x0000000000107947 */ /* 0x000fea0003800000 */
.L_x_14894:
[----:B------:R-:W-:Y:S05]  /*1400*/  @!P0 BRA `(.L_x_14895) ;  /* 0x00000000000c8947 */ /* 0x000fea0003800000 */
[----:B------:R-:W2:Y:S04]  /*1410*/  LDG.E R5, desc[UR40][R8.64] ;  /* 0x0000002808057981 */ /* 0x000ea8000c1e1900 */
[----:B------:R-:W2:Y:S02]  /*1420*/  LDG.E R32, desc[UR40][R8.64+0x4] ;  /* 0x0000042808207981 */ /* 0x000ea4000c1e1900 */
[----:B--2---:R-:W-:-:S07]  /*1430*/  IMAD.IADD R32, R32, 0x1, -R5 ;  /* 0x0000000120207824 */ /* 0x004fce00078e0a05 */
.L_x_14895:
        /* <DEDUP_REMOVED lines=30> */
[----:B------:R0:W-:Y:S03]  /*1620*/  STL [R1+0x2c], R6 ;  /* 0x00002c0601007387 */ /* 0x0001e60000100800 */
        /* <DEDUP_REMOVED lines=40> */
.L_x_14898:
[----:B------:R-:W-:Y:S05]  /*18b0*/  BSYNC B6 ;  /* 0x0000000000067941 */ /* 0x000fea0003800000 */
.L_x_14897:
        /* <DEDUP_REMOVED lines=20> */
.L_x_14900:
[----:B------:R-:W-:Y:S05]  /*1a00*/  BSYNC B6 ;  /* 0x0000000000067941 */ /* 0x000fea0003800000 */
.L_x_14899:
[----:B------:R-:W-:Y:S01]  /*1a10*/  ULDC.64 UR4, c[0x0][0x9f8] ;  /* 0x00027e0000047ab9 */ /* 0x000fe20000000a00 */
[----:B------:R-:W2:Y:S01]  /*1a20*/  LDL R37, [R1+0x38] ;  /* 0x0000380001257983 */ /* 0x000ea20000100800 */
[----:B------:R-:W-:Y:S01]  /*1a30*/  ISETP.NE.U32.AND P0, PT, RZ, UR4, PT ;  /* 0x00000004ff007c0c */ /* 0x000fe2000bf05070 */
[----:B------:R-:W0:Y:S01]  /*1a40*/  LDC.64 R4, c[0x0][0x300] ;  /* 0x0000c000ff047b82 */ /* 0x000e220000000a00 */
[----:B------:R-:W-:Y:S01]  /*1a50*/  IMAD.IADD R32, R33, 0x1, R32 ;  /* 0x0000000121207824 */ /* 0x000fe200078e0220 */
[----:B------:R-:W3:Y:S01]  /*1a60*/  LDL.LU R41, [R1] ;  /* 0x0000000001297983 */ /* 0x000ee20000300800 */
[----:B------:R-:W-:Y:S01]  /*1a70*/  ISETP.NE.AND.EX P0, PT, RZ, UR5, PT, P0 ;  /* 0x00000005ff007c0c */ /* 0x000fe2000bf05300 */
[----:B------:R-:W-:Y:S02]  /*1a80*/  ULDC.64 UR6, c[0x0][0xa08] ;  /* 0x0002820000067ab9 */ /* 0x000fe40000000a00 */
[----:B------:R-:W4:Y:S01]  /*1a90*/  LDL R36, [R1+0x3c] ;  /* 0x00003c0001247983 */ /* 0x000f220000100800 */
[----:B------:R-:W-:Y:S01]  /*1aa0*/  SHF.R.S32.HI R13, RZ, 0x1f, R30 ;  /* 0x0000001fff0d7819 */ /* 0x000fe2000001141e */
[----:B------:R-:W1:Y:S08]  /*1ab0*/  LDC R63, c[0x0][0x3f4] ;  /* 0x0000fd00ff3f7b82 */ /* 0x000e700000000800 */
[----:B------:R-:W-:Y:S01]  /*1ac0*/  @P0 IADD3 R6, P1, R34, UR4, RZ ;  /* 0x0000000422060c10 */ /* 0x000fe2000ff3e0ff */
[----:B------:R-:W1:Y:S01]  /*1ad0*/  S2R R40, SR_TID.X ;  /* 0x0000000000287919 */ /* 0x000e620000002100 */
[----:B------:R-:W-:Y:S01]  /*1ae0*/  SHF.R.S32.HI R17, RZ, 0x1f, R16 ;  /* 0x0000001fff117819 */ /* 0x000fe20000011410 */
[----:B------:R-:W1:Y:S01]  /*1af0*/  LDC.64 R68, c[0x0][0x408] ;  /* 0x00010200ff447b82 */ /* 0x000e620000000a00 */
[----:B------:R-:W-:Y:S01]  /*1b00*/  @P0 IADD3.X R7, R35, UR5, RZ, P1, !PT ;  /* 0x0000000523070c10 */ /* 0x000fe20008ffe4ff */
[----:B------:R-:W-:-:S04]  /*1b10*/  ULDC.64 UR4, c[0x0][0x308] ;  /* 0x0000c20000047ab9 */ /* 0x000fc80000000a00 */
[----:B------:R0:W4:Y:S01]  /*1b20*/  @P0 LDG.E R31, desc[UR40][R6.64] ;  /* 0x00000028061f0981 */ /* 0x000122000c1e1900 */
[----:B------:R-:W-:Y:S01]  /*1b30*/  SHF.R.S32.HI R35, RZ, 0x1f, R32 ;  /* 0x0000001fff237819 */ /* 0x000fe20000011420 */
[-C--:B0-----:R-:W-:Y:S01]  /*1b40*/  IMAD.WIDE.U32 R8, R32, R4.reuse, RZ ;  /* 0x0000000420087225 */ /* 0x081fe200078e00ff */
[----:B------:R-:W-:Y:S02]  /*1b50*/  ISETP.NE.U32.AND P0, PT, RZ, UR6, PT ;  /* 0x00000006ff007c0c */ /* 0x000fe4000bf05070 */
[----:B------:R-:W-:Y:S01]  /*1b60*/  SHF.R.S32.HI R38, RZ, 0x1f, R19 ;  /* 0x0000001fff267819 */ /* 0x000fe20000011413 */
[-C--:B------:R-:W-:Y:S01]  /*1b70*/  IMAD R0, R35, R4.reuse, RZ ;  /* 0x0000000423007224 */ /* 0x080fe200078e02ff */
[----:B------:R-:W-:Y:S01]  /*1b80*/  ISETP.NE.AND.EX P0, PT, RZ, UR7, PT, P0 ;  /* 0x00000007ff007c0c */ /* 0x000fe2000bf05300 */
[----:B------:R-:W-:Y:S01]  /*1b90*/  IMAD.WIDE.U32 R10, R19, R4, R16 ;  /* 0x00000004130a7225 */ /* 0x000fe200078e0010 */
[----:B------:R-:W-:Y:S02]  /*1ba0*/  SHF.R.S32.HI R153, RZ, 0x1f, R152 ;  /* 0x0000001fff997819 */ /* 0x000fe40000011498 */
[----:B------:R-:W-:Y:S01]  /*1bb0*/  SHF.L.U64.HI R74, R4, 0x7, R5 ;  /* 0x00000007044a7819 */ /* 0x000fe20000010205 */
[----:B------:R-:W-:-:S02]  /*1bc0*/  IMAD R3, R32, R5, R0 ;  /* 0x0000000520037224 */ /* 0x000fc400078e0200 */
[----:B------:R-:W-:Y:S02]  /*1bd0*/  IMAD.SHL.U32 R73, R4, 0x80, RZ ;  /* 0x0000008004497824 */ /* 0x000fe400078e00ff */
[----:B------:R-:W-:Y:S02]  /*1be0*/  IMAD.IADD R9, R9, 0x1, R3 ;  /* 0x0000000109097824 */ /* 0x000fe400078e0203 */
[----:B------:R-:W-:Y:S02]  /*1bf0*/  IMAD R3, R13, UR4, RZ ;  /* 0x000000040d037c24 */ /* 0x000fe4000f8e02ff */
[----:B------:R-:W-:-:S04]  /*1c00*/  IMAD.WIDE.U32 R6, R30, UR4, R8 ;  /* 0x000000041e067c25 */ /* 0x000fc8000f8e0008 */
[----:B------:R-:W-:Y:S01]  /*1c10*/  IMAD R3, R30, UR5, R3 ;  /* 0x000000051e037c24 */ /* 0x000fe2000f8e0203 */
[----:B------:R-:W-:Y:S01]  /*1c20*/  ULDC.64 UR4, c[0x0][0x310] ;  /* 0x0000c40000047ab9 */ /* 0x000fe20000000a00 */
[----:B-1----:R-:W-:Y:S01]  /*1c30*/  SHF.R.U32.HI R39, RZ, 0x7, R40 ;  /* 0x00000007ff277819 */ /* 0x002fe20000011628 */
[----:B------:R-:W-:-:S03]  /*1c40*/  IMAD.WIDE.U32 R20, R19, R68, R16 ;  /* 0x0000004413147225 */ /* 0x000fc600078e0010 */
[----:B------:R-:W-:Y:S01]  /*1c50*/  ISETP.NE.AND P6, PT, R39, 0x1, PT ;  /* 0x000000012700780c */ /* 0x000fe20003fc5270 */
[----:B------:R-:W-:Y:S02]  /*1c60*/  IMAD.IADD R7, R7, 0x1, R3 ;  /* 0x0000000107077824 */ /* 0x000fe400078e0203 */
[----:B------:R-:W-:Y:S02]  /*1c70*/  VIADD R40, R40, 0xffffff80 ;  /* 0xffffff8028287836 */ /* 0x000fe40000000000 */
[----:B------:R-:W-:Y:S02]  /*1c80*/  VIADD R66, R16, 0x20 ;  /* 0x0000002010427836 */ /* 0x000fe40000000000 */
[----:B------:R-:W-:Y:S01]  /*1c90*/  VIADD R64, R39, 0x8 ;  /* 0x0000000827407836 */ /* 0x000fe20000000000 */
[C---:B--2---:R-:W-:Y:S01]  /*1ca0*/  LOP3.LUT P1, RZ, R37.reuse, 0x4, RZ, 0xc0, !PT ;  /* 0x0000000425ff7812 */ /* 0x044fe2000782c0ff */
[----:B------:R-:W-:Y:S02]  /*1cb0*/  IMAD.SHL.U32 R70, R37, 0x40, RZ ;  /* 0x0000004025467824 */ /* 0x000fe400078e00ff */
[----:B------:R-:W-:Y:S01]  /*1cc0*/  VIADD R37, R19, 0x60 ;  /* 0x0000006013257836 */ /* 0x000fe20000000000 */
[----:B---3--:R-:W-:-:S02]  /*1cd0*/  LOP3.LUT R41, R41, 0xfffffffb, RZ, 0xc0, !PT ;  /* 0xfffffffb29297812 */ /* 0x008fc400078ec0ff */
[----:B------:R-:W-:Y:S02]  /*1ce0*/  LOP3.LUT R70, R70, 0x1c0, RZ, 0xc0, !PT ;  /* 0x000001c046467812 */ /* 0x000fe400078ec0ff */
[----:B------:R-:W-:Y:S02]  /*1cf0*/  SHF.R.S32.HI R65, RZ, 0x1f, R37 ;  /* 0x0000001fff417819 */ /* 0x000fe40000011425 */
[----:B------:R-:W-:Y:S02]  /*1d00*/  SHF.R.S32.HI R37, RZ, 0x1f, R40 ;  /* 0x0000001fff257819 */ /* 0x000fe40000011428 */
[----:B------:R-:W-:Y:S02]  /*1d10*/  SHF.R.U32.HI R67, RZ, 0x3, R70 ;  /* 0x00000003ff437819 */ /* 0x000fe40000011646 */
[----:B------:R-:W-:Y:S02]  /*1d20*/  @P1 LOP3.LUT R41, R41, 0x4, RZ, 0xfc, !PT ;  /* 0x0000000429291812 */ /* 0x000fe400078efcff */
[----:B------:R-:W-:-:S03]  /*1d30*/  LEA.HI R37, R37, R40, RZ, 0x5 ;  /* 0x0000002825257211 */ /* 0x000fc600078f28ff */
[----:B------:R0:W-:Y:S01]  /*1d40*/  STL [R1], R41 ;  /* 0x0000002901007387 */ /* 0x0001e20000100800 */
[----:B------:R-:W-:Y:S02]  /*1d50*/  SHF.R.S32.HI R37, RZ, 0x5, R37 ;  /* 0x00000005ff257819 */ /* 0x000fe40000011425 */
[----:B----4-:R-:W-:Y:S02]  /*1d60*/  SEL R57, R31, RZ, !P0 ;  /* 0x000000ff1f397207 */ /* 0x010fe40004000000 */
[----:B------:R-:W-:-:S03]  /*1d70*/  SHF.R.S32.HI R0, RZ, 0x1f, R31 ;  /* 0x0000001fff007819 */ /* 0x000fc6000001141f */
[----:B------:R-:W-:Y:S01]  /*1d80*/  IMAD.WIDE.U32 R8, R57, UR4, R6 ;  /* 0x0000000439087c25 */ /* 0x000fe2000f8e0006 */
[----:B------:R-:W-:Y:S01]  /*1d90*/  SEL R14, R0, RZ, !P0 ;  /* 0x000000ff000e7207 */ /* 0x000fe20004000000 */
[----:B------:R-:W1:Y:S01]  /*1da0*/  LDC.64 R6, c[0x0][0x3f8] ;  /* 0x0000fe00ff067b82 */ /* 0x000e620000000a00 */
[----:B------:R-:W-:-:S03]  /*1db0*/  IADD3 R77, P0, R8, R10, RZ ;  /* 0x0000000a084d7210 */ /* 0x000fc60007f1e0ff */
[----:B------:R-:W-:-:S04]  /*1dc0*/  IMAD R0, R14, UR4, RZ ;  /* 0x000000040e007c24 */ /* 0x000fc8000f8e02ff */
[----:B------:R-:W-:Y:S01]  /*1dd0*/  IMAD R3, R57, UR5, R0 ;  /* 0x0000000539037c24 */ /* 0x000fe2000f8e0200 */
[----:B------:R-:W-:Y:S05]  /*1de0*/  @!P6 WARPSYNC.ALL ;  /* 0x000000000000e948 */ /* 0x000fea0003800000 */
[----:B------:R-:W-:Y:S01]  /*1df0*/  ULDC.64 UR4, c[0x0][0x330] ;  /* 0x0000cc0000047ab9 */ /* 0x000fe20000000a00 */
[----:B------:R-:W-:Y:S02]  /*1e00*/  IMAD R0, R38, R4, RZ ;  /* 0x0000000426007224 */ /* 0x000fe400078e02ff */
[----:B------:R-:W-:Y:S02]  /*1e10*/  IMAD R13, R13, UR4, RZ ;  /* 0x000000040d0d7c24 */ /* 0x000fe4000f8e02ff */
[----:B------:R-:W-:-:S02]  /*1e20*/  IMAD R75, R19, R5, R0 ;  /* 0x00000005134b7224 */ /* 0x000fc400078e0200 */
[----:B------:R-:W-:Y:S02]  /*1e30*/  IMAD R15, R30, UR5, R13 ;  /* 0x000000051e0f7c24 */ /* 0x000fe4000f8e020d */
[----:B------:R-:W-:Y:S01]  /*1e40*/  IMAD.IADD R76, R9, 0x1, R3 ;  /* 0x00000001094c7824 */ /* 0x000fe200078e0203 */
[----:B-1----:R-:W-:Y:S01]  /*1e50*/  SHF.L.U64.HI R72, R6, 0x7, R7 ;  /* 0x0000000706487819 */ /* 0x002fe20000010207 */
[----:B------:R-:W-:Y:S01]  /*1e60*/  IMAD.WIDE.U32 R12, R30, UR4, R16 ;  /* 0x000000041e0c7c25 */ /* 0x000fe2000f8e0010 */
[----:B------:R-:W-:Y:S02]  /*1e70*/  ULDC.64 UR4, c[0x0][0x338] ;  /* 0x0000ce0000047ab9 */ /* 0x000fe40000000a00 */
[----:B------:R-:W-:Y:S01]  /*1e80*/  IADD3.X R75, R76, R11, R75, P0, !PT ;  /* 0x0000000b4c4b7210 */ /* 0x000fe200007fe44b */
[----:B------:R-:W-:Y:S01]  /*1e90*/  IMAD R0, R38, R6, RZ ;  /* 0x0000000626007224 */ /* 0x000fe200078e02ff */
[----:B------:R-:W-:Y:S01]  /*1ea0*/  @!P6 BAR.SYNC.DEFER_BLOCKING 0x9, 0x100 ;  /* 0x024400000000eb1d */ /* 0x000fe20000010000 */
[----:B------:R-:W-:Y:S01]  /*1eb0*/  IMAD.IADD R13, R13, 0x1, R15 ;  /* 0x000000010d0d7824 */ /* 0x000fe200078e020f */
[----:B------:R-:W-:Y:S01]  /*1ec0*/  ISETP.GE.AND P0, PT, R16, R63, PT ;  /* 0x0000003f1000720c */ /* 0x000fe20003f06270 */
[----:B------:R-:W-:-:S02]  /*1ed0*/  IMAD R15, R19, R7, R0 ;  /* 0x00000007130f7224 */ /* 0x000fc400078e0200 */
[----:B------:R-:W-:-:S04]  /*1ee0*/  IMAD.WIDE.U32 R10, R19, R6, R16 ;  /* 0x00000006130a7225 */ /* 0x000fc800078e0010 */
[----:B------:R-:W-:Y:S02]  /*1ef0*/  IMAD.IADD R11, R15, 0x1, R11 ;  /* 0x000000010f0b7824 */ /* 0x000fe400078e020b */
[----:B------:R-:W-:Y:S02]  /*1f00*/  IMAD R3, R14, UR4, RZ ;  /* 0x000000040e037c24 */ /* 0x000fe4000f8e02ff */
[----:B-----5:R-:W-:Y:S01]  /*1f10*/  IMAD.WIDE.U32 R52, R24, R6, R10 ;  /* 0x0000000618347225 */ /* 0x020fe200078e000a */
[----:B------:R-:W-:-:S03]  /*1f20*/  IADD3 R10, P1, R19, R32, RZ ;  /* 0x00000020130a7210 */ /* 0x000fc60007f3e0ff */
[----:B------:R-:W-:Y:S01]  /*1f30*/  IMAD R33, R57, UR5, R3 ;  /* 0x0000000539217c24 */ /* 0x000fe2000f8e0203 */
[----:B------:R-:W-:Y:S01]  /*1f40*/  SEL R3, R63, RZ, P0 ;  /* 0x000000ff3f037207 */ /* 0x000fe20000000000 */
[C---:B------:R-:W-:Y:S02]  /*1f50*/  IMAD R0, R38.reuse, R68, RZ ;  /* 0x0000004426007224 */ /* 0x040fe400078e02ff */
[----:B------:R-:W-:Y:S02]  /*1f60*/  IMAD.X R11, R38, 0x1, R35, P1 ;  /* 0x00000001260b7824 */ /* 0x000fe400008e0623 */
[----:B------:R-:W-:Y:S01]  /*1f70*/  IMAD.WIDE.U32 R56, R57, UR4, R12 ;  /* 0x0000000439387c25 */ /* 0x000fe2000f8e000c */
[----:B------:R-:W-:Y:S02]  /*1f80*/  ULDC UR4, c[0x0][0x2f4] ;  /* 0x0000bd0000047ab9 */ /* 0x000fe40000000800 */
[C---:B------:R-:W-:Y:S01]  /*1f90*/  ISETP.GE.AND P1, PT, R16.reuse, UR4, PT ;  /* 0x0000000410007c0c */ /* 0x040fe2000bf26270 */
[----:B------:R-:W-:Y:S01]  /*1fa0*/  IMAD.IADD R3, R16, 0x1, R3 ;  /* 0x0000000110037824 */ /* 0x000fe200078e0203 */
[----:B------:R-:W-:Y:S01]  /*1fb0*/  ISETP.GE.AND P2, PT, R66, UR4, PT ;  /* 0x0000000442007c0c */ /* 0x000fe2000bf46270 */
[----:B------:R-:W-:-:S02]  /*1fc0*/  VIADD R38, R19, 0x60 ;  /* 0x0000006013267836 */ /* 0x000fc40000000000 */
[----:B------:R-:W-:-:S04]  /*1fd0*/  IMAD.WIDE.U32 R30, R19, R68, R152 ;  /* 0x00000044131e7225 */ /* 0x000fc800078e0098 */
[----:B------:R-:W-:Y:S01]  /*1fe0*/  IMAD R13, R19, R69, R0 ;  /* 0x00000045130d7224 */ /* 0x000fe200078e0200 */
[----:B------:R-:W-:Y:S01]  /*1ff0*/  SHF.R.S32.HI R0, RZ, 0x1f, R3 ;  /* 0x0000001fff007819 */ /* 0x000fe20000011403 */
[----:B------:R-:W-:Y:S02]  /*2000*/  IMAD.SHL.U32 R38, R38, 0x40, RZ ;  /* 0x0000004026267824 */ /* 0x000fe400078e00ff */
[----:B------:R-:W-:Y:S01]  /*2010*/  IMAD.IADD R31, R31, 0x1, R13 ;  /* 0x000000011f1f7824 */ /* 0x000fe200078e020d */
[----:B------:R-:W-:Y:S01]  /*2020*/  LEA.HI R3, R0, R3, RZ, 0x3 ;  /* 0x0000000300037211 */ /* 0x000fe200078f18ff */
[----:B------:R-:W-:Y:S01]  /*2030*/  IMAD.IADD R21, R13, 0x1, R21 ;  /* 0x000000010d157824 */ /* 0x000fe200078e0215 */
[----:B------:R-:W-:Y:S01]  /*2040*/  SHF.R.S32.HI R13, RZ, 0x1f, R24 ;  /* 0x0000001fff0d7819 */ /* 0x000fe20000011418 */
[----:B------:R-:W-:Y:S01]  /*2050*/  IMAD.WIDE.U32 R54, R19, R6, R152 ;  /* 0x0000000613367225 */ /* 0x000fe200078e0098 */
[----:B------:R-:W-:-:S03]  /*2060*/  LOP3.LUT R38, R38, 0x1c0, RZ, 0xc0, !PT ;  /* 0x000001c026267812 */ /* 0x000fc600078ec0ff */
[----:B------:R-:W-:Y:S01]  /*2070*/  IMAD R0, R13, R6, RZ ;  /* 0x000000060d007224 */ /* 0x000fe200078e02ff */
[----:B------:R-:W-:Y:S01]  /*2080*/  LOP3.LUT R4, R38, 0x38, R3, 0xf8, !PT ;  /* 0x0000003826047812 */ /* 0x000fe200078ef803 */
[----:B------:R-:W-:Y:S02]  /*2090*/  VIADD R38, R19, 0x60 ;  /* 0x0000006013267836 */ /* 0x000fe40000000000 */
[----:B------:R-:W-:Y:S01]  /*20a0*/  IMAD R5, R24, R7, R0 ;  /* 0x0000000718057224 */ /* 0x000fe200078e0200 */
[----:B------:R-:W-:Y:S01]  /*20b0*/  LOP3.LUT R0, R70, 0x18, R16, 0xf8, !PT ;  /* 0x0000001846007812 */ /* 0x000fe200078ef810 */
[----:B------:R-:W-:Y:S01]  /*20c0*/  IMAD.SHL.U32 R38, R38, 0x40, RZ ;  /* 0x0000004026267824 */ /* 0x000fe200078e00ff */
[----:B------:R-:W-:Y:S01]  /*20d0*/  LOP3.LUT R7, R3, 0xfffffff8, RZ, 0xc0, !PT ;  /* 0xfffffff803077812 */ /* 0x000fe200078ec0ff */
[----:B------:R-:W-:Y:S01]  /*20e0*/  IMAD.IADD R55, R55, 0x1, R15 ;  /* 0x0000000137377824 */ /* 0x000fe200078e020f */
[----:B------:R-:W-:Y:S01]  /*20f0*/  LOP3.LUT R0, R0, R67, RZ, 0x3c, !PT ;  /* 0x0000004300007212 */ /* 0x000fe200078e3cff */
[----:B------:R-:W-:Y:S01]  /*2100*/  IMAD R13, R13, R68, RZ ;  /* 0x000000440d0d7224 */ /* 0x000fe200078e02ff */
[----:B------:R-:W-:Y:S01]  /*2110*/  LOP3.LUT R38, R38, 0x1c0, RZ, 0xc0, !PT ;  /* 0x000001c026267812 */ /* 0x000fe200078ec0ff */
[----:B------:R-:W-:-:S03]  /*2120*/  IMAD.WIDE.U32 R54, R24, R6, R54 ;  /* 0x0000000618367225 */ /* 0x000fc600078e0036 */
[----:B------:R-:W-:Y:S01]  /*2130*/  SHF.R.U32.HI R38, RZ, 0x3, R38 ;  /* 0x00000003ff267819 */ /* 0x000fe20000011626 */
[----:B------:R-:W-:Y:S01]  /*2140*/  IMAD R62, R37, 0x200, R0 ;  /* 0x00000200253e7824 */ /* 0x000fe200078e0200 */
[----:B------:R-:W-:Y:S01]  /*2150*/  LOP3.LUT R0, R70, 0x38, R3, 0xf8, !PT ;  /* 0x0000003846007812 */ /* 0x000fe200078ef803 */
[----:B------:R-:W-:Y:S01]  /*2160*/  IMAD R13, R24, R69, R13 ;  /* 0x00000045180d7224 */ /* 0x000fe200078e020d */
[----:B------:R-:W-:Y:S01]  /*2170*/  LOP3.LUT R12, R4, R38, RZ, 0x3c, !PT ;  /* 0x00000026040c7212 */ /* 0x000fe200078e3cff */
[-C--:B------:R-:W-:Y:S01]  /*2180*/  IMAD.WIDE.U32 R30, R24, R68.reuse, R30 ;  /* 0x00000044181e7225 */ /* 0x080fe200078e001e */
[----:B------:R-:W-:Y:S02]  /*2190*/  LOP3.LUT R0, R0, R67, RZ, 0x3c, !PT ;  /* 0x0000004300007212 */ /* 0x000fe400078e3cff */
[----:B------:R-:W-:Y:S01]  /*21a0*/  SHF.L.U64.HI R69, R68, 0x7, R69 ;  /* 0x0000000744457819 */ /* 0x000fe20000010245 */
[----:B------:R-:W-:-:S04]  /*21b0*/  IMAD.WIDE.U32 R20, R24, R68, R20 ;  /* 0x0000004418147225 */ /* 0x000fc800078e0014 */
[----:B------:R-:W-:Y:S01]  /*21c0*/  IMAD.SHL.U32 R71, R6, 0x80, RZ ;  /* 0x0000008006477824 */ /* 0x000fe200078e00ff */
[----:B------:R-:W-:Y:S01]  /*21d0*/  SHF.R.S32.HI R6, RZ, 0x3, R3 ;  /* 0x00000003ff067819 */ /* 0x000fe20000011403 */
[----:B------:R-:W-:Y:S02]  /*21e0*/  IMAD.IADD R61, R55, 0x1, R5 ;  /* 0x00000001373d7824 */ /* 0x000fe400078e0205 */
[----:B------:R-:W-:Y:S01]  /*21f0*/  IMAD.IADD R60, R5, 0x1, R53 ;  /* 0x00000001053c7824 */ /* 0x000fe200078e0235 */
[----:B------:R-:W-:Y:S01]  /*2200*/  SHF.R.S32.HI R5, RZ, 0x1f, R7 ;  /* 0x0000001fff057819 */ /* 0x000fe20000011407 */
[----:B------:R-:W-:Y:S02]  /*2210*/  IMAD R4, R37, 0x200, R0 ;  /* 0x0000020025047824 */ /* 0x000fe400078e0200 */
[----:B------:R-:W-:Y:S02]  /*2220*/  IMAD.SHL.U32 R68, R68, 0x80, RZ ;  /* 0x0000008044447824 */ /* 0x000fe400078e00ff */
[----:B------:R-:W-:-:S02]  /*2230*/  IMAD.SHL.U32 R63, R63, 0x2, RZ ;  /* 0x000000023f3f7824 */ /* 0x000fc400078e00ff */
[----:B------:R-:W-:Y:S02]  /*2240*/  IMAD.IADD R59, R31, 0x1, R13 ;  /* 0x000000011f3b7824 */ /* 0x000fe400078e020d */
[----:B------:R-:W-:Y:S02]  /*2250*/  IMAD.IADD R58, R13, 0x1, R21 ;  /* 0x000000010d3a7824 */ /* 0x000fe400078e0215 */
[----:B------:R-:W-:Y:S02]  /*2260*/  IMAD.IADD R3, R36, 0x1, R12 ;  /* 0x0000000124037824 */ /* 0x000fe400078e020c */
[----:B0-----:R-:W-:-:S07]  /*2270*/  IMAD.IADD R0, R57, 0x1, R33 ;  /* 0x0000000139007824 */ /* 0x001fce00078e0221 */
.L_x_14950:
[----:B------:R-:W2:Y:S01]  /*2280*/  LDL R35, [R1+0x38] ;  /* 0x0000380001237983 */ /* 0x000ea20000100800 */
[----:B------:R-:W0:Y:S03]  /*2290*/  LDC.64 R86, c[0x0][0x300] ;  /* 0x0000c000ff567b82 */ /* 0x000e260000000a00 */
        /* <DEDUP_REMOVED lines=9> */
[----:B------:R-:W4:Y:S01]  /*2330*/  LDC R88, c[0x0][0x3f4] ;  /* 0x0000fd00ff587b82 */ /* 0x000f220000000800 */
[----:B------:R-:W-:Y:S02]  /*2340*/  IMAD.MOV.U32 R84, RZ, RZ, R14 ;  /* 0x000000ffff547224 */ /* 0x000fe400078e000e */
[----:B------:R-:W-:Y:S02]  /*2350*/  IMAD.IADD R85, R15, 0x1, R85 ;  /* 0x000000010f557824 */ /* 0x000fe400078e0255 */
[----:B0-----:R-:W-:Y:S02]  /*2360*/  IMAD R26, R87, 0x60, RZ ;  /* 0x00000060571a7824 */ /* 0x001fe400078e02ff */
[----:B------:R-:W-:-:S04]  /*2370*/  IMAD.WIDE.U32 R12, R86, 0x60, R84 ;  /* 0x00000060560c7825 */ /* 0x000fc800078e0054 */
[----:B------:R-:W-:Y:S01]  /*2380*/  IMAD R82, R22, 0x2000, R62 ;  /* 0x0000200016527824 */ /* 0x000fe200078e023e */
[C---:B------:R-:W-:Y:S02]  /*2390*/  IADD3 R15, P4, R77.reuse, R12, RZ ;  /* 0x0000000c4d0f7210 */ /* 0x040fe40007f9e0ff */
[----:B------:R-:W-:Y:S02]  /*23a0*/  IADD3 R12, P3, R77, R14, RZ ;  /* 0x0000000e4d0c7210 */ /* 0x000fe40007f7e0ff */
[----:B------:R-:W-:Y:S01]  /*23b0*/  IADD3.X R14, R75, R13, R26, P4, !PT ;  /* 0x0000000d4b0e7210 */ /* 0x000fe200027fe41a */
[----:B------:R-:W-:Y:S01]  /*23c0*/  IMAD.MOV.U32 R26, RZ, RZ, R32 ;  /* 0x000000ffff1a7224 */ /* 0x000fe200078e0020 */
[-C--:B-1----:R-:W-:Y:S01]  /*23d0*/  LEA R36, P4, R15, R80.reuse, 0x1 ;  /* 0x000000500f247211 */ /* 0x082fe200078808ff */
[----:B------:R-:W-:Y:S01]  /*23e0*/  IMAD.X R13, R85, 0x1, R75, P3 ;  /* 0x00000001550d7824 */ /* 0x000fe200018e064b */
[----:B------:R-:W-:Y:S02]  /*23f0*/  LEA R38, P3, R12, R80, 0x1 ;  /* 0x000000500c267211 */ /* 0x000fe400078608ff */
[----:B------:R-:W-:-:S02]  /*2400*/  LEA.HI.X R37, R15, R81, R14, 0x1, P4 ;  /* 0x000000510f257211 */ /* 0x000fc400020f0c0e */
[----:B------:R-:W-:Y:S02]  /*2410*/  ISETP.GT.AND P4, PT, R32, R27, PT ;  /* 0x0000001b2000720c */ /* 0x000fe40003f84270 */
[----:B------:R-:W-:Y:S01]  /*2420*/  LEA.HI.X R39, R12, R81, R13, 0x1, P3 ;  /* 0x000000510c277211 */ /* 0x000fe200018f0c0d */
[----:B------:R-:W-:Y:S01]  /*2430*/  VIADD R12, R82, 0x20 ;  /* 0x00000020520c7836 */ /* 0x000fe20000000000 */
[----:B----4-:R-:W-:Y:S02]  /*2440*/  ISETP.GE.AND P3, PT, R88, 0x1, PT ;  /* 0x000000015800780c */ /* 0x010fe40003f66270 */
[----:B--2---:R-:W-:Y:S02]  /*2450*/  LOP3.LUT P5, RZ, R35, 0x4, RZ, 0xc0, !PT ;  /* 0x0000000423ff7812 */ /* 0x004fe400078ac0ff */
[----:B---3--:R-:W-:-:S05]  /*2460*/  LOP3.LUT R34, R34, 0xfffffffd, RZ, 0xc0, !PT ;  /* 0xfffffffd22227812 */ /* 0x008fca00078ec0ff */
[----:B------:R-:W-:-:S05]  /*2470*/  @P4 LOP3.LUT R34, R34, 0x2, RZ, 0xfc, !PT ;  /* 0x0000000222224812 */ /* 0x000fca00078efcff */
[----:B------:R0:W-:Y:S01]  /*2480*/  STL [R1], R34 ;  /* 0x0000002201007387 */ /* 0x0001e20000100800 */
[C---:B------:R-:W-:Y:S02]  /*2490*/  @P5 VIADD R12, R82.reuse, 0xffffffe0 ;  /* 0xffffffe0520c5836 */ /* 0x040fe40000000000 */
[--C-:B------:R-:W-:Y:S02]  /*24a0*/  IMAD R82, R82, 0x2, R25.reuse ;  /* 0x0000000252527824 */ /* 0x100fe400078e0219 */
        /* <DEDUP_REMOVED lines=46> */
.L_x_14905:
[----:B------:R-:W-:Y:S05]  /*2790*/  BSYNC B1 ;  /* 0x0000000000017941 */ /* 0x000fea0003800000 */
.L_x_14904:
        /* <DEDUP_REMOVED lines=34> */
.L_x_14907:
[----:B------:R-:W-:Y:S05]  /*29c0*/  BSYNC B1 ;  /* 0x0000000000017941 */ /* 0x000fea0003800000 */
.L_x_14906:
        /* <DEDUP_REMOVED lines=33> */
.L_x_14908:
[----:B------:R-:W-:Y:S01]  /*2be0*/  IMAD R78, R22, 0x8, R2 ;  /* 0x00000008164e7824 */ /* 0x000fe200078e0202 */
[----:B------:R-:W-:Y:S01]  /*2bf0*/  SHF.L.U32 R90, R154, 0x1f, RZ ;  /* 0x0000001f9a5a7819 */ /* 0x000fe200000006ff */
[----:B------:R-:W-:Y:S03]  /*2c00*/  BSSY B1, `(.L_x_14909) ;  /* 0x0000003000017945 */ /* 0x000fe60003800000 */
[----:B------:R-:W0:Y:S02]  /*2c10*/  SYNCS.PHASECHK.TRANS64.TRYWAIT P6, [R78+URZ+0x16890], R90 ;  /* 0x0168905a4e0075a7 */ /* 0x000e2400080c017f */
[----:B0-----:R-:W-:Y:S05]  /*2c20*/  @!P6 BRA `(.L_x_14910) ;  /* 0x0000015400b8e947 */ /* 0x001fea0003800000 */
.L_x_15168:
[----:B------:R-:W-:Y:S05]  /*2c30*/  BSYNC B1 ;  /* 0x0000000000017941 */ /* 0x000fea0003800000 */
.L_x_14909:
        /* <DEDUP_REMOVED lines=12> */
[----:B------:R-:W-:Y:S01]  /*2d00*/  SHF.R.U32.HI R100, RZ, 0x10, R81 ;  /* 0x00000010ff647819 */ /* 0x000fe20000011651 */
[----:B--2---:R-:W-:Y:S01]  /*2d10*/  IMAD.U32 R81, R14, 0x10000, RZ ;  /* 0x000100000e517824 */ /* 0x004fe200078e00ff */
        /* <DEDUP_REMOVED lines=9> */
[----:B------:R-:W-:Y:S01]  /*2db0*/  FMUL.FTZ R84, R84, R99 ;  /* 0x0000006354547220 */ /* 0x000fe20000410000 */
[----:B------:R-:W-:Y:S01]  /*2dc0*/  LOP3.LUT R85, R14, 0xffff0000, RZ, 0xc0, !PT ;  /* 0xffff00000e557812 */ /* 0x000fe200078ec0ff */
[C---:B------:R-:W-:Y:S01]  /*2dd0*/  IMAD.U32 R14, R15.reuse, 0x10000, RZ ;  /* 0x000100000f0e7824 */ /* 0x040fe200078e00ff */
[----:B------:R-:W-:Y:S01]  /*2de0*/  LOP3.LUT R80, R15, 0xffff0000, RZ, 0xc0, !PT ;  /* 0xffff00000f507812 */ /* 0x000fe200078ec0ff */
[----:B------:R-:W-:-:S02]  /*2df0*/  IMAD.U32 R15, R13, 0x10000, RZ ;  /* 0x000100000d0f7824 */ /* 0x000fc400078e00ff */
[----:B------:R-:W-:Y:S02]  /*2e00*/  IMAD.U32 R106, R104, 0x10000, RZ ;  /* 0x00010000686a7824 */ /* 0x000fe400078e00ff */
[----:B------:R-:W-:Y:S02]  /*2e10*/  IMAD.U32 R102, R100, 0x10000, RZ ;  /* 0x0001000064667824 */ /* 0x000fe400078e00ff */
[----:B------:R-:W-:Y:S01]  /*2e20*/  FFMA.FTZ R103, R15, R103, R84 ;  /* 0x000000670f677223 */ /* 0x000fe20000010054 */
[----:B------:R-:W-:Y:S01]  /*2e30*/  FMUL.FTZ R110, R85, R106 ;  /* 0x0000006a556e7220 */ /* 0x000fe20000410000 */
[----:B------:R-:W-:Y:S01]  /*2e40*/  FFMA.FTZ R108, R15, R99, -R108 ;  /* 0x000000630f6c7223 */ /* 0x000fe2000001086c */
[-C--:B------:R-:W-:Y:S01]  /*2e50*/  FMUL.FTZ R84, R85, R102.reuse ;  /* 0x0000006655547220 */ /* 0x080fe20000410000 */
[----:B------:R-:W-:Y:S01]  /*2e60*/  IMAD.U32 R13, R12, 0x10000, RZ ;  /* 0x000100000c0d7824 */ /* 0x000fe200078e00ff */
[----:B------:R-:W-:Y:S01]  /*2e70*/  LOP3.LUT R85, R104, 0xffff0000, RZ, 0xc0, !PT ;  /* 0xffff000068557812 */ /* 0x000fe200078ec0ff */
[C---:B------:R-:W-:Y:S01]  /*2e80*/  FFMA.FTZ R110, R81.reuse, R102, -R110 ;  /* 0x00000066516e7223 */ /* 0x040fe2000001086e */
[----:B------:R-:W-:Y:S01]  /*2e90*/  LOP3.LUT R15, R100, 0xffff0000, RZ, 0xc0, !PT ;  /* 0xffff0000640f7812 */ /* 0x000fe200078ec0ff */
[----:B------:R-:W-:Y:S01]  /*2ea0*/  FFMA.FTZ R81, R81, R106, R84 ;  /* 0x0000006a51517223 */ /* 0x000fe20000010054 */
[----:B------:R-:W-:Y:S01]  /*2eb0*/  LOP3.LUT R12, R12, 0xffff0000, RZ, 0xc0, !PT ;  /* 0xffff00000c0c7812 */ /* 0x000fe200078ec0ff */
[C---:B------:R-:W-:Y:S01]  /*2ec0*/  FMUL.FTZ R99, R80.reuse, R85 ;  /* 0x0000005550637220 */ /* 0x040fe20000410000 */
[----:B------:R-:W-:Y:S01]  /*2ed0*/  F2FP.BF16.F32.PACK_AB R103, R103, R108 ;  /* 0x0000006c6767723e */ /* 0x000fe200000010ff */
        /* <DEDUP_REMOVED lines=9> */
[----:B------:R-:W-:Y:S01]  /*2f70*/  F2FP.BF16.F32.PACK_AB R12, R13, R80 ;  /* 0x000000500d0c723e */ /* 0x000fe200000010ff */
[----:B------:R-:W-:-:S07]  /*2f80*/  IMAD.MOV.U32 R13, RZ, RZ, R103 ;  /* 0x000000ffff0d7224 */ /* 0x000fce00078e0067 */
.L_x_14916:
[----:B------:R-:W-:Y:S05]  /*2f90*/  BSYNC B3 ;  /* 0x0000000000037941 */ /* 0x000fea0003800000 */
.L_x_14915:
[----:B--2---:R1:W-:Y:S02]  /*2fa0*/  STG.E.128 desc[UR40][R38.64], R12 ;  /* 0x0000000c26007986 */ /* 0x0043e4000c101d28 */
.L_x_14914:
[----:B------:R-:W-:Y:S05]  /*2fb0*/  BSYNC B2 ;  /* 0x0000000000027941 */ /* 0x000fea0003800000 */
.L_x_14913:
[----:B------:R-:W-:Y:S05]  /*2fc0*/  @P2 BRA `(.L_x_14912) ;  /* 0x0000000000d02947 */ /* 0x000fea0003800000 */
        /* <DEDUP_REMOVED lines=50> */
.L_x_14918:
[----:B------:R-:W-:Y:S05]  /*32f0*/  BSYNC B2 ;  /* 0x0000000000027941 */ /* 0x000fea0003800000 */
.L_x_14917:
[----:B--2---:R2:W-:Y:S02]  /*3300*/  STG.E.128 desc[UR40][R38.64+0x40], R12 ;  /* 0x0000400c26007986 */ /* 0x0045e4000c101d28 */
.L_x_14912:
[----:B------:R-:W-:Y:S05]  /*3310*/  BSYNC B1 ;  /* 0x0000000000017941 */ /* 0x000fea0003800000 */
.L_x_14911:
        /* <DEDUP_REMOVED lines=53> */
.L_x_14923:
[----:B------:R-:W-:Y:S05]  /*3670*/  BSYNC B2 ;  /* 0x0000000000027941 */ /* 0x000fea0003800000 */
.L_x_14922:
[----:B--2---:R3:W-:Y:S02]  /*3680*/  STG.E.128 desc[UR40][R36.64], R12 ;  /* 0x0000000c24007986 */ /* 0x0047e4000c101d28 */
.L_x_14921:
[----:B------:R-:W-:Y:S05]  /*3690*/  BSYNC B1 ;  /* 0x0000000000017941 */ /* 0x000fea0003800000 */
.L_x_14920:
[----:B------:R-:W-:Y:S05]  /*36a0*/  @P2 BRA `(.L_x_14919) ;  /* 0x0000001800f82947 */ /* 0x000fea0003800000 */
[----:B-123--:R1:W2:Y:S01]  /*36b0*/  LDS.128 R12, [R79+0x11000] ;  /* 0x011000004f0c7984 */ /* 0x00e2a20000000c00 */
        /* <DEDUP_REMOVED lines=49> */
.L_x_14925:
[----:B------:R-:W-:Y:S05]  /*39d0*/  BSYNC B1 ;  /* 0x0000000000017941 */ /* 0x000fea0003800000 */
.L_x_14924:
[----:B--2---:R1:W-:Y:S01]  /*39e0*/  STG.E.128 desc[UR40][R36.64+0x40], R12 ;  /* 0x0000400c24007986 */ /* 0x0043e2000c101d28 */
[----:B------:R-:W-:Y:S05]  /*39f0*/  BRA `(.L_x_14919) ;  /* 0x0000001800247947 */ /* 0x000fea0003800000 */
.L_x_14903:
        /* <DEDUP_REMOVED lines=48> */
.L_x_14927:
[----:B------:R-:W-:Y:S05]  /*3d00*/  BSYNC B1 ;  /* 0x0000000000017941 */ /* 0x000fea0003800000 */
.L_x_14926:
        /* <DEDUP_REMOVED lines=35> */
.L_x_14928:
[----:B------:R-:W-:Y:S01]  /*3f40*/  IMAD R78, R22, 0x8, R2 ;  /* 0x00000008164e7824 */ /* 0x000fe200078e0202 */
[----:B------:R-:W-:Y:S01]  /*3f50*/  SHF.L.U32 R90, R154, 0x1f, RZ ;  /* 0x0000001f9a5a7819 */ /* 0x000fe200000006ff */
[----:B------:R-:W0:Y:S01]  /*3f60*/  LDC R94, c[0x0][0x2f4] ;  /* 0x0000bd00ff5e7b82 */ /* 0x000e220000000800 */
[----:B------:R-:W-:Y:S02]  /*3f70*/  BSSY B1, `(.L_x_14929) ;  /* 0x0000004000017945 */ /* 0x000fe40003800000 */
[----:B------:R-:W1:Y:S01]  /*3f80*/  SYNCS.PHASECHK.TRANS64.TRYWAIT P5, [R78+URZ+0x16890], R90 ;  /* 0x0168905a4e0075a7 */ /* 0x000e6200080a017f */
[----:B0-----:R-:W-:Y:S01]  /*3f90*/  IMAD.IADD R96, R94, 0x1, -R63 ;  /* 0x000000015e607824 */ /* 0x001fe200078e0a3f */
[----:B-1----:R-:W-:Y:S06]  /*3fa0*/  @!P5 BRA `(.L_x_14930) ;  /* 0x0000014000ecd947 */ /* 0x002fec0003800000 */
.L_x_15169:
[----:B------:R-:W-:Y:S05]  /*3fb0*/  BSYNC B1 ;  /* 0x0000000000017941 */ /* 0x000fea0003800000 */
.L_x_14929:
        /* <DEDUP_REMOVED lines=20> */
[----:B------:R-:W-:Y:S01]  /*4100*/  SHF.R.S32.HI R46, RZ, 0x5, R46 ;  /* 0x00000005ff2e7819 */ /* 0x000fe2000001142e */
[----:B------:R-:W-:-:S03]  /*4110*/  IMAD R45, R22, 0x2000, R4 ;  /* 0x00002000162d7824 */ /* 0x000fc600078e0204 */
[----:B------:R-:W-:Y:S01]  /*4120*/  LOP3.LUT R44, R70, 0x38, R97, 0xf8, !PT ;  /* 0x00000038462c7812 */ /* 0x000fe200078ef861 */
[----:B------:R-:W-:-:S03]  /*4130*/  IMAD R45, R45, 0x2, R2 ;  /* 0x000000022d2d7824 */ /* 0x000fc600078e0202 */
[----:B------:R-:W-:-:S05]  /*4140*/  LOP3.LUT R44, R44, R67, RZ, 0x3c, !PT ;  /* 0x000000432c2c7212 */ /* 0x000fca00078e3cff */
[----:B------:R-:W-:-:S04]  /*4150*/  IMAD R47, R46, 0x200, R44 ;  /* 0x000002002e2f7824 */ /* 0x000fc800078e022c */
        /* <DEDUP_REMOVED lines=8> */
[----:B------:R-:W-:Y:S01]  /*41e0*/  IMAD.U32 R114, R51, 0x10000, RZ ;  /* 0x0001000033727824 */ /* 0x000fe200078e00ff */
[----:B------:R-:W-:Y:S01]  /*41f0*/  SHF.R.U64 R15, R32, 0x10, R33 ;  /* 0x00000010200f7819 */ /* 0x000fe20000001221 */
[----:B-1----:R-:W-:Y:S01]  /*4200*/  IMAD.U32 R104, R47, 0x10000, RZ ;  /* 0x000100002f687824 */ /* 0x002fe200078e00ff */
[----:B------:R-:W-:Y:S01]  /*4210*/  SHF.R.U64 R12, R12, 0x10, R13 ;  /* 0x000000100c0c7819 */ /* 0x000fe2000000120d */
[----:B------:R-:W-:Y:S01]  /*4220*/  IMAD.U32 R103, R46, 0x10000, RZ ;  /* 0x000100002e677824 */ /* 0x000fe200078e00ff */
[----:B------:R-:W-:Y:S02]  /*4230*/  SHF.R.U32.HI R33, RZ, 0x10, R33 ;  /* 0x00000010ff217819 */ /* 0x000fe40000011621 */
[----:B------:R-:W-:-:S02]  /*4240*/  SHF.R.U32.HI R13, RZ, 0x10, R13 ;  /* 0x00000010ff0d7819 */ /* 0x000fc4000001160d */
[----:B------:R-:W-:Y:S02]  /*4250*/  PRMT R118, R118, 0x5410, R33 ;  /* 0x0000541076767816 */ /* 0x000fe40000000021 */
[----:B------:R-:W-:Y:S02]  /*4260*/  PRMT R115, R115, 0x5410, R13 ;  /* 0x0000541073737816 */ /* 0x000fe4000000000d */
[--C-:B------:R-:W-:Y:S01]  /*4270*/  SHF.R.U64 R32, R34, 0x10, R35.reuse ;  /* 0x0000001022207819 */ /* 0x100fe20000001223 */
[----:B------:R-:W-:Y:S01]  /*4280*/  IMAD.U32 R33, R118, 0x10000, RZ ;  /* 0x0001000076217824 */ /* 0x000fe200078e00ff */
[----:B------:R-:W-:Y:S01]  /*4290*/  SHF.R.U32.HI R34, RZ, 0x10, R35 ;  /* 0x00000010ff227819 */ /* 0x000fe20000011623 */
[----:B------:R-:W-:Y:S01]  /*42a0*/  IMAD.U32 R13, R115, 0x10000, RZ ;  /* 0x00010000730d7824 */ /* 0x000fe200078e00ff */
[----:B------:R-:W-:Y:S01]  /*42b0*/  PRMT R99, R117, 0x5410, R99 ;  /* 0x0000541075637816 */ /* 0x000fe20000000063 */
[----:B------:R-:W-:Y:S01]  /*42c0*/  IMAD.U32 R35, R45, 0x10000, RZ ;  /* 0x000100002d237824 */ /* 0x000fe200078e00ff */
[----:B------:R-:W-:Y:S01]  /*42d0*/  LOP3.LUT R101, R49, 0xffff0000, RZ, 0xc0, !PT ;  /* 0xffff000031657812 */ /* 0x000fe200078ec0ff */
[----:B------:R-:W-:Y:S01]  /*42e0*/  FMUL.FTZ R120, R102, R33 ;  /* 0x0000002166787220 */ /* 0x000fe20000410000 */
[----:B------:R-:W-:Y:S01]  /*42f0*/  PRMT R15, R116, 0x5410, R15 ;  /* 0x00005410740f7816 */ /* 0x000fe2000000000f */
[-C--:B------:R-:W-:Y:S01]  /*4300*/  FMUL.FTZ R102, R102, R13.reuse ;  /* 0x0000000d66667220 */ /* 0x080fe20000410000 */
[----:B------:R-:W-:Y:S01]  /*4310*/  LOP3.LUT R117, R118, 0xffff0000, RZ, 0xc0, !PT ;  /* 0xffff000076757812 */ /* 0x000fe200078ec0ff */
[----:B------:R-:W-:Y:S01]  /*4320*/  FFMA.FTZ R13, R35, R13, -R120 ;  /* 0x0000000d230d7223 */ /* 0x000fe20000010878 */
[----:B------:R-:W-:Y:S01]  /*4330*/  PRMT R116, R105, 0x5432, R34 ;  /* 0x0000543269747816 */ /* 0x000fe20000000022 */
[----:B------:R-:W-:Y:S01]  /*4340*/  FFMA.FTZ R35, R35, R33, R102 ;  /* 0x0000002123237223 */ /* 0x000fe20000010066 */
[----:B------:R-:W-:Y:S01]  /*4350*/  LOP3.LUT R34, R115, 0xffff0000, RZ, 0xc0, !PT ;  /* 0xffff000073227812 */ /* 0x000fe200078ec0ff */
[----:B------:R-:W-:Y:S01]  /*4360*/  FMUL.FTZ R119, R101, R117 ;  /* 0x0000007565777220 */ /* 0x000fe20000410000 */
[----:B------:R-:W-:Y:S01]  /*4370*/  LOP3.LUT R100, R45, 0xffff0000, RZ, 0xc0, !PT ;  /* 0xffff00002d647812 */ /* 0x000fe200078ec0ff */
[C---:B------:R-:W-:Y:S01]  /*4380*/  IMAD.U32 R115, R116.reuse, 0x10000, RZ ;  /* 0x0001000074737824 */ /* 0x040fe200078e00ff */
[----:B------:R-:W-:Y:S01]  /*4390*/  LOP3.LUT R102, R116, 0xffff0000, RZ, 0xc0, !PT ;  /* 0xffff000074667812 */ /* 0x000fe200078ec0ff */
[----:B------:R-:W-:-:S02]  /*43a0*/  IMAD.U32 R33, R99, 0x10000, RZ ;  /* 0x0001000063217824 */ /* 0x000fc400078e00ff */
[-C--:B------:R-:W-:Y:S01]  /*43b0*/  FMUL.FTZ R101, R101, R34.reuse ;  /* 0x0000002265657220 */ /* 0x080fe20000410000 */
[----:B------:R-:W-:Y:S01]  /*43c0*/  FFMA.FTZ R34, R100, R34, -R119 ;  /* 0x0000002264227223 */ /* 0x000fe20000010877 */
[----:B------:R-:W-:Y:S01]  /*43d0*/  FMUL.FTZ R119, R114, R115 ;  /* 0x0000007372777220 */ /* 0x000fe20000410000 */
[----:B------:R-:W-:Y:S01]  /*43e0*/  PRMT R12, R108, 0x5432, R12 ;  /* 0x000054326c0c7816 */ /* 0x000fe2000000000c */
[-C--:B------:R-:W-:Y:S01]  /*43f0*/  FMUL.FTZ R116, R114, R33.reuse ;  /* 0x0000002172747220 */ /* 0x080fe20000410000 */
[----:B------:R-:W-:Y:S01]  /*4400*/  LOP3.LUT R51, R51, 0xffff0000, RZ, 0xc0, !PT ;  /* 0xffff000033337812 */ /* 0x000fe200078ec0ff */
[----:B------:R-:W-:Y:S01]  /*4410*/  FFMA.FTZ R33, R104, R33, -R119 ;  /* 0x0000002168217223 */ /* 0x000fe20000010877 */
[----:B------:R-:W-:Y:S01]  /*4420*/  LOP3.LUT R114, R99, 0xffff0000, RZ, 0xc0, !PT ;  /* 0xffff000063727812 */ /* 0x000fe200078ec0ff */
[----:B------:R-:W-:Y:S02]  /*4430*/  IMAD.U32 R49, R48, 0x10000, RZ ;  /* 0x0001000030317824 */ /* 0x000fe400078e00ff */
[----:B------:R-:W-:Y:S01]  /*4440*/  FFMA.FTZ R104, R104, R115, R116 ;  /* 0x0000007368687223 */ /* 0x000fe20000010074 */
[C---:B------:R-:W-:Y:S01]  /*4450*/  IMAD.U32 R118, R15.reuse, 0x10000, RZ ;  /* 0x000100000f767824 */ /* 0x040fe200078e00ff */
[----:B------:R-:W-:Y:S01]  /*4460*/  LOP3.LUT R48, R48, 0xffff0000, RZ, 0xc0, !PT ;  /* 0xffff000030307812 */ /* 0x000fe200078ec0ff */
[C---:B------:R-:W-:Y:S01]  /*4470*/  IMAD.U32 R116, R12.reuse, 0x10000, RZ ;  /* 0x000100000c747824 */ /* 0x040fe200078e00ff */
[----:B------:R-:W-:Y:S01]  /*4480*/  LOP3.LUT R15, R15, 0xffff0000, RZ, 0xc0, !PT ;  /* 0xffff00000f0f7812 */ /* 0x000fe200078ec0ff */
[C---:B------:R-:W-:Y:S01]  /*4490*/  FMUL.FTZ R120, R51.reuse, R102 ;  /* 0x0000006633787220 */ /* 0x040fe20000410000 */
[----:B------:R-:W-:Y:S01]  /*44a0*/  FMUL.FTZ R122, R51, R114 ;  /* 0x00000072337a7220 */ /* 0x000fe20000410000 */
[----:B------:R-:W-:Y:S01]  /*44b0*/  LOP3.LUT R51, R12, 0xffff0000, RZ, 0xc0, !PT ;  /* 0xffff00000c337812 */ /* 0x000fe200078ec0ff */
[----:B------:R-:W-:-:S02]  /*44c0*/  IMAD.U32 R45, R44, 0x10000, RZ ;  /* 0x000100002c2d7824 */ /* 0x000fc400078e00ff */
[C---:B------:R-:W-:Y:S01]  /*44d0*/  FMUL.FTZ R12, R49.reuse, R118 ;  /* 0x00000076310c7220 */ /* 0x040fe20000410000 */
[----:B------:R-:W-:Y:S01]  /*44e0*/  LOP3.LUT R44, R44, 0xffff0000, RZ, 0xc0, !PT ;  /* 0xffff00002c2c7812 */ /* 0x000fe200078ec0ff */
[-C--:B------:R-:W-:Y:S01]  /*44f0*/  FMUL.FTZ R49, R49, R116.reuse ;  /* 0x0000007431317220 */ /* 0x080fe20000410000 */
[----:B------:R-:W-:Y:S01]  /*4500*/  PRMT R32, R106, 0x5432, R32 ;  /* 0x000054326a207816 */ /* 0x000fe20000000020 */
[----:B------:R-:W-:Y:S01]  /*4510*/  FMUL.FTZ R99, R48, R15 ;  /* 0x0000000f30637220 */ /* 0x000fe20000410000 */
[C---:B------:R-:W-:Y:S01]  /*4520*/  FFMA.FTZ R12, R45.reuse, R116, -R12 ;  /* 0x000000742d0c7223 */ /* 0x040fe2000001080c */
[----:B------:R-:W-:Y:S01]  /*4530*/  FFMA.FTZ R100, R100, R117, R101 ;  /* 0x0000007564647223 */ /* 0x000fe20000010065 */
[----:B------:R-:W-:Y:S01]  /*4540*/  FFMA.FTZ R45, R45, R118, R49 ;  /* 0x000000762d2d7223 */ /* 0x000fe20000010031 */
[----:B------:R-:W-:Y:S01]  /*4550*/  LOP3.LUT R47, R47, 0xffff0000, RZ, 0xc0, !PT ;  /* 0xffff00002f2f7812 */ /* 0x000fe200078ec0ff */
[-C--:B------:R-:W-:Y:S01]  /*4560*/  FMUL.FTZ R101, R48, R51.reuse ;  /* 0x0000003330657220 */ /* 0x080fe20000410000 */
[----:B------:R-:W-:Y:S01]  /*4570*/  LOP3.LUT R113, R46, 0xffff0000, RZ, 0xc0, !PT ;  /* 0xffff00002e717812 */ /* 0x000fe200078ec0ff */
[----:B------:R-:W-:Y:S01]  /*4580*/  FFMA.FTZ R49, R44, R51, -R99 ;  /* 0x000000332c317223 */ /* 0x000fe20000010863 */
[----:B------:R-:W-:Y:S01]  /*4590*/  PRMT R14, R107, 0x5432, R14 ;  /* 0x000054326b0e7816 */ /* 0x000fe2000000000e */
[C---:B------:R-:W-:Y:S01]  /*45a0*/  IMAD.U32 R46, R50.reuse, 0x10000, RZ ;  /* 0x00010000322e7824 */ /* 0x040fe200078e00ff */
[----:B------:R-:W-:Y:S01]  /*45b0*/  LOP3.LUT R50, R50, 0xffff0000, RZ, 0xc0, !PT ;  /* 0xffff000032327812 */ /* 0x000fe200078ec0ff */
[C---:B------:R-:W-:Y:S01]  /*45c0*/  IMAD.U32 R51, R32.reuse, 0x10000, RZ ;  /* 0x0001000020337824 */ /* 0x040fe200078e00ff */
[----:B------:R-:W-:Y:S01]  /*45d0*/  LOP3.LUT R32, R32, 0xffff0000, RZ, 0xc0, !PT ;  /* 0xffff000020207812 */ /* 0x000fe200078ec0ff */
[----:B------:R-:W-:Y:S01]  /*45e0*/  FFMA.FTZ R114, R47, R114, -R120 ;  /* 0x000000722f727223 */ /* 0x000fe20000010878 */
        /* <DEDUP_REMOVED lines=25> */
.L_x_14934:
[----:B------:R-:W-:Y:S05]  /*4780*/  BSYNC B2 ;  /* 0x0000000000027941 */ /* 0x000fea0003800000 */
.L_x_14933:
        /* <DEDUP_REMOVED lines=12> */
.L_x_14932:
[----:B------:R-:W-:Y:S05]  /*4850*/  BSYNC B1 ;  /* 0x0000000000017941 */ /* 0x000fea0003800000 */
.L_x_14931:
        /* <DEDUP_REMOVED lines=9> */
[----:B------:R-:W-:Y:S01]  /*48f0*/  VIADD R15, R19, 0x60 ;  /* 0x00000060130f7836 */ /* 0x000fe20000000000 */
        /* <DEDUP_REMOVED lines=10> */
[----:B------:R-:W-:Y:S02]  /*49a0*/  LEA.HI R13, R13, R96, RZ, 0x4 ;  /* 0x000000600d0d7211 */ /* 0x000fe400078f20ff */
[----:B------:R-:W-:Y:S02]  /*49b0*/  LOP3.LUT R32, R32, 0x1c0, RZ, 0xc0, !PT ;  /* 0x000001c020207812 */ /* 0x000fe400078ec0ff */
[----:B------:R-:W-:Y:S02]  /*49c0*/  LEA.HI.SX32 R13, R13, R6, 0x1c ;  /* 0x000000060d0d7211 */ /* 0x000fe400078fe2ff */
[----:B------:R-:W-:-:S03]  /*49d0*/  SHF.R.U32.HI R15, RZ, 0x3, R15 ;  /* 0x00000003ff0f7819 */ /* 0x000fc6000001160f */
[----:B------:R-:W-:Y:S02]  /*49e0*/  IMAD.SHL.U32 R49, R13, 0x8, RZ ;  /* 0x000000080d317824 */ /* 0x000fe400078e00ff */
[----:B------:R-:W-:-:S03]  /*49f0*/  IMAD R13, R22, 0x2000, R3 ;  /* 0x00002000160d7824 */ /* 0x000fc600078e0203 */
[----:B------:R-:W-:Y:S01]  /*4a00*/  LOP3.LUT R12, R32, 0x38, R49, 0xf8, !PT ;  /* 0x00000038200c7812 */ /* 0x000fe200078ef831 */
[----:B------:R-:W-:-:S03]  /*4a10*/  IMAD R13, R13, 0x2, R2 ;  /* 0x000000020d0d7824 */ /* 0x000fc600078e0202 */
        /* <DEDUP_REMOVED lines=12> */
[----:B------:R-:W-:Y:S01]  /*4ae0*/  SHF.R.U32.HI R89, RZ, 0x10, R43 ;  /* 0x00000010ff597819 */ /* 0x000fe2000001162b */
[----:B------:R-:W-:Y:S01]  /*4af0*/  IMAD.U32 R51, R112, 0x10000, RZ ;  /* 0x0001000070337824 */ /* 0x000fe200078e00ff */
[----:B------:R-:W-:-:S02]  /*4b00*/  SHF.R.U32.HI R87, RZ, 0x10, R39 ;  /* 0x00000010ff577819 */ /* 0x000fc40000011627 */
[----:B------:R-:W-:Y:S01]  /*4b10*/  SHF.R.U64 R86, R38, 0x10, R39 ;  /* 0x0000001026567819 */ /* 0x000fe20000001227 */
[----:B-1----:R-:W-:Y:S01]  /*4b20*/  IMAD.U32 R38, R13, 0x10000, RZ ;  /* 0x000100000d267824 */ /* 0x002fe200078e00ff */
[----:B------:R-:W-:Y:S01]  /*4b30*/  SHF.R.U64 R48, R42, 0x10, R43 ;  /* 0x000000102a307819 */ /* 0x000fe2000000122b */
[C---:B------:R-:W-:Y:S01]  /*4b40*/  IMAD.U32 R43, R35.reuse, 0x10000, RZ ;  /* 0x00010000232b7824 */ /* 0x040fe200078e00ff */
[----:B------:R-:W-:Y:S01]  /*4b50*/  LOP3.LUT R39, R35, 0xffff0000, RZ, 0xc0, !PT ;  /* 0xffff000023277812 */ /* 0x000fe200078ec0ff */
[----:B------:R-:W-:Y:S01]  /*4b60*/  IMAD.U32 R35, R108, 0x10000, RZ ;  /* 0x000100006c237824 */ /* 0x000fe200078e00ff */
[----:B------:R-:W-:Y:S01]  /*4b70*/  PRMT R110, R110, 0x5410, R89 ;  /* 0x000054106e6e7816 */ /* 0x000fe20000000059 */
[----:B------:R-:W-:Y:S01]  /*4b80*/  IMAD.U32 R42, R15, 0x10000, RZ ;  /* 0x000100000f2a7824 */ /* 0x000fe200078e00ff */
[----:B------:R-:W-:Y:S01]  /*4b90*/  PRMT R106, R106, 0x5410, R87 ;  /* 0x000054106a6a7816 */ /* 0x000fe20000000057 */
[C---:B------:R-:W-:Y:S01]  /*4ba0*/  FMUL.FTZ R87, R46.reuse, R51 ;  /* 0x000000332e577220 */ /* 0x040fe20000410000 */
[----:B------:R-:W-:Y:S01]  /*4bb0*/  PRMT R109, R109, 0x5410, R48 ;  /* 0x000054106d6d7816 */ /* 0x000fe20000000030 */
[-C--:B------:R-:W-:Y:S01]  /*4bc0*/  FMUL.FTZ R89, R46, R35.reuse ;  /* 0x000000232e597220 */ /* 0x080fe20000410000 */
[----:B------:R-:W-:Y:S01]  /*4bd0*/  IMAD.U32 R48, R110, 0x10000, RZ ;  /* 0x000100006e307824 */ /* 0x000fe200078e00ff */
[----:B------:R-:W-:Y:S01]  /*4be0*/  SHF.R.U64 R50, R40, 0x10, R41 ;  /* 0x0000001028327819 */ /* 0x000fe20000001229 */
[----:B------:R-:W-:Y:S01]  /*4bf0*/  IMAD.U32 R46, R106, 0x10000, RZ ;  /* 0x000100006a2e7824 */ /* 0x000fe200078e00ff */
[----:B------:R-:W-:Y:S01]  /*4c00*/  SHF.R.U64 R88, R36, 0x10, R37 ;  /* 0x0000001024587819 */ /* 0x000fe20000001225 */
[C---:B------:R-:W-:Y:S01]  /*4c10*/  FFMA.FTZ R35, R38.reuse, R35, -R87 ;  /* 0x0000002326237223 */ /* 0x040fe20000010857 */
[----:B------:R-:W-:Y:S01]  /*4c20*/  LOP3.LUT R40, R33, 0xffff0000, RZ, 0xc0, !PT ;  /* 0xffff000021287812 */ /* 0x000fe200078ec0ff */
[----:B------:R-:W-:Y:S01]  /*4c30*/  FFMA.FTZ R38, R38, R51, R89 ;  /* 0x0000003326267223 */ /* 0x000fe20000010059 */
[----:B------:R-:W-:Y:S01]  /*4c40*/  LOP3.LUT R112, R112, 0xffff0000, RZ, 0xc0, !PT ;  /* 0xffff000070707812 */ /* 0x000fe200078ec0ff */
[----:B------:R-:W-:Y:S01]  /*4c50*/  FMUL.FTZ R51, R43, R48 ;  /* 0x000000302b337220 */ /* 0x000fe20000410000 */
[----:B------:R-:W-:Y:S01]  /*4c60*/  PRMT R111, R111, 0x5410, R50 ;  /* 0x000054106f6f7816 */ /* 0x000fe20000000032 */
[----:B------:R-:W-:Y:S01]  /*4c70*/  FMUL.FTZ R43, R43, R46 ;  /* 0x0000002e2b2b7220 */ /* 0x000fe20000410000 */
[----:B------:R-:W-:Y:S01]  /*4c80*/  LOP3.LUT R110, R110, 0xffff0000, RZ, 0xc0, !PT ;  /* 0xffff00006e6e7812 */ /* 0x000fe200078ec0ff */
[----:B------:R-:W-:Y:S01]  /*4c90*/  FMUL.FTZ R50, R40, R112 ;  /* 0x0000007028327220 */ /* 0x000fe20000410000 */
[----:B------:R-:W-:Y:S01]  /*4ca0*/  PRMT R107, R107, 0x5410, R88 ;  /* 0x000054106b6b7816 */ /* 0x000fe20000000058 */
[----:B------:R-:W-:Y:S01]  /*4cb0*/  FFMA.FTZ R51, R42, R46, -R51 ;  /* 0x0000002e2a337223 */ /* 0x000fe20000010833 */
[----:B------:R-:W-:Y:S01]  /*4cc0*/  LOP3.LUT R108, R108, 0xffff0000, RZ, 0xc0, !PT ;  /* 0xffff00006c6c7812 */ /* 0x000fe200078ec0ff */
[----:B------:R-:W-:Y:S01]  /*4cd0*/  FFMA.FTZ R48, R42, R48, R43 ;  /* 0x000000302a307223 */ /* 0x000fe2000001002b */
[----:B------:R-:W-:Y:S01]  /*4ce0*/  LOP3.LUT R41, R13, 0xffff0000, RZ, 0xc0, !PT ;  /* 0xffff00000d297812 */ /* 0x000fe200078ec0ff */
[----:B------:R-:W-:Y:S01]  /*4cf0*/  IMAD.U32 R33, R32, 0x10000, RZ ;  /* 0x0001000020217824 */ /* 0x000fe200078e00ff */
[----:B------:R-:W-:Y:S01]  /*4d00*/  LOP3.LUT R106, R106, 0xffff0000, RZ, 0xc0, !PT ;  /* 0xffff00006a6a7812 */ /* 0x000fe200078ec0ff */
[----:B------:R-:W-:Y:S01]  /*4d10*/  FMUL.FTZ R46, R39, R110 ;  /* 0x0000006e272e7220 */ /* 0x000fe20000410000 */
[----:B------:R-:W-:Y:S01]  /*4d20*/  LOP3.LUT R37, R15, 0xffff0000, RZ, 0xc0, !PT ;  /* 0xffff00000f257812 */ /* 0x000fe200078ec0ff */
[----:B------:R-:W-:Y:S01]  /*4d30*/  IMAD.U32 R43, R111, 0x10000, RZ ;  /* 0x000100006f2b7824 */ /* 0x000fe200078e00ff */
[----:B------:R-:W-:Y:S01]  /*4d40*/  PRMT R105, R105, 0x5410, R86 ;  /* 0x0000541069697816 */ /* 0x000fe20000000056 */
[-C--:B------:R-:W-:Y:S01]  /*4d50*/  FMUL.FTZ R86, R40, R108.reuse ;  /* 0x0000006c28567220 */ /* 0x080fe20000410000 */
[----:B------:R-:W-:Y:S01]  /*4d60*/  LOP3.LUT R32, R32, 0xffff0000, RZ, 0xc0, !PT ;  /* 0xffff000020207812 */ /* 0x000fe200078ec0ff */
[----:B------:R-:W-:Y:S01]  /*4d70*/  IMAD.U32 R42, R107, 0x10000, RZ ;  /* 0x000100006b2a7824 */ /* 0x000fe200078e00ff */
[----:B------:R-:W-:Y:S01]  /*4d80*/  LOP3.LUT R111, R111, 0xffff0000, RZ, 0xc0, !PT ;  /* 0xffff00006f6f7812 */ /* 0x000fe200078ec0ff */
[----:B------:R-:W-:Y:S01]  /*4d90*/  FFMA.FTZ R40, R41, R108, -R50 ;  /* 0x0000006c29287223 */ /* 0x000fe20000010832 */
[----:B------:R-:W-:Y:S01]  /*4da0*/  FMUL.FTZ R50, R39, R106 ;  /* 0x0000006a27327220 */ /* 0x000fe20000410000 */
[----:B------:R-:W-:-:S02]  /*4db0*/  IMAD.U32 R36, R12, 0x10000, RZ ;  /* 0x000100000c247824 */ /* 0x000fc400078e00ff */
[----:B------:R-:W-:Y:S01]  /*4dc0*/  FFMA.FTZ R106, R37, R106, -R46 ;  /* 0x0000006a256a7223 */ /* 0x000fe2000001082e */
[----:B------:R-:W-:Y:S01]  /*4dd0*/  LOP3.LUT R12, R12, 0xffff0000, RZ, 0xc0, !PT ;  /* 0xffff00000c0c7812 */ /* 0x000fe200078ec0ff */
[----:B------:R-:W-:Y:S01]  /*4de0*/  FMUL.FTZ R39, R33, R43 ;  /* 0x0000002b21277220 */ /* 0x000fe20000410000 */
[----:B------:R-:W-:Y:S01]  /*4df0*/  LOP3.LUT R107, R107, 0xffff0000, RZ, 0xc0, !PT ;  /* 0xffff00006b6b7812 */ /* 0x000fe200078ec0ff */
[-C--:B------:R-:W-:Y:S01]  /*4e00*/  FMUL.FTZ R46, R33, R42.reuse ;  /* 0x0000002a212e7220 */ /* 0x080fe20000410000 */
[----:B------:R-:W-:Y:S01]  /*4e10*/  FMUL.FTZ R33, R32, R111 ;  /* 0x0000006f20217220 */ /* 0x000fe20000410000 */
[----:B------:R-:W-:Y:S01]  /*4e20*/  FFMA.FTZ R39, R36, R42, -R39 ;  /* 0x0000002a24277223 */ /* 0x000fe20000010827 */
[----:B------:R-:W-:Y:S02]  /*4e30*/  IMAD.U32 R13, R14, 0x10000, RZ ;  /* 0x000100000e0d7824 */ /* 0x000fe400078e00ff */
[----:B------:R-:W-:Y:S01]  /*4e40*/  FFMA.FTZ R46, R36, R43, R46 ;  /* 0x0000002b242e7223 */ /* 0x000fe2000001002e */
[----:B------:R-:W-:Y:S01]  /*4e50*/  LOP3.LUT R15, R14, 0xffff0000, RZ, 0xc0, !PT ;  /* 0xffff00000e0f7812 */ /* 0x000fe200078ec0ff */
[----:B------:R-:W-:Y:S01]  /*4e60*/  FFMA.FTZ R36, R12, R107, -R33 ;  /* 0x0000006b0c247223 */ /* 0x000fe20000010821 */
[----:B------:R-:W-:-:S02]  /*4e70*/  IMAD.U32 R14, R34, 0x10000, RZ ;  /* 0x00010000220e7824 */ /* 0x000fc400078e00ff */
[----:B------:R-:W-:Y:S01]  /*4e80*/  FFMA.FTZ R87, R37, R110, R50 ;  /* 0x0000006e25577223 */ /* 0x000fe20000010032 */
[C---:B------:R-:W-:Y:S01]  /*4e90*/  IMAD.U32 R33, R109.reuse, 0x10000, RZ ;  /* 0x000100006d217824 */ /* 0x040fe200078e00ff */
[----:B------:R-:W-:Y:S01]  /*4ea0*/  LOP3.LUT R34, R34, 0xffff0000, RZ, 0xc0, !PT ;  /* 0xffff000022227812 */ /* 0x000fe200078ec0ff */
[----:B------:R-:W-:Y:S01]  /*4eb0*/  FMUL.FTZ R37, R32, R107 ;  /* 0x0000006b20257220 */ /* 0x000fe20000410000 */
[----:B------:R-:W-:Y:S01]  /*4ec0*/  LOP3.LUT R109, R109, 0xffff0000, RZ, 0xc0, !PT ;  /* 0xffff00006d6d7812 */ /* 0x000fe200078ec0ff */
[C---:B------:R-:W-:Y:S01]  /*4ed0*/  IMAD.U32 R32, R105.reuse, 0x10000, RZ ;  /* 0x0001000069207824 */ /* 0x040fe200078e00ff */
[----:B------:R-:W-:Y:S01]  /*4ee0*/  LOP3.LUT R105, R105, 0xffff0000, RZ, 0xc0, !PT ;  /* 0xffff000069697812 */ /* 0x000fe200078ec0ff */
[----:B------:R-:W-:Y:S01]  /*4ef0*/  FFMA.FTZ R37, R12, R111, R37 ;  /* 0x0000006f0c257223 */ /* 0x000fe20000010025 */
[----:B------:R-:W-:Y:S01]  /*4f00*/  FMUL.FTZ R12, R14, R33 ;  /* 0x000000210e0c7220 */ /* 0x000fe20000410000 */
[----:B------:R-:W-:Y:S01]  /*4f10*/  FMUL.FTZ R42, R34, R109 ;  /* 0x0000006d222a7220 */ /* 0x000fe20000410000 */
        /* <DEDUP_REMOVED lines=18> */
.L_x_14936:
[----:B------:R-:W-:Y:S05]  /*5040*/  BSYNC B1 ;  /* 0x0000000000017941 */ /* 0x000fea0003800000 */
.L_x_14935:
        /* <DEDUP_REMOVED lines=10> */
.L_x_14902:
[----:B------:R-:W-:-:S13]  /*50f0*/  ISETP.NE.AND P3, PT, R156, 0x3, PT ;  /* 0x000000039c00780c */ /* 0x000fda0003f65270 */
[----:B------:R-:W-:Y:S05]  /*5100*/  @!P3 BRA `(.L_x_14937) ;  /* 0x000000000004b947 */ /* 0x000fea0003800000 */
[----:B------:R-:W-:Y:S01]  /*5110*/  BPT.TRAP 0x1 ;  /* 0x000000040000795c */ /* 0x000fe20000300000 */
.L_x_14937:
[----:B------:R-:W-:Y:S01]  /*5120*/  IMAD R78, R22, 0x8, R2 ;  /* 0x00000008164e7824 */ /* 0x000fe200078e0202 */
[----:B------:R-:W-:Y:S01]  /*5130*/  SHF.L.U32 R90, R154, 0x1f, RZ ;  /* 0x0000001f9a5a7819 */ /* 0x000fe200000006ff */
[----:B------:R-:W-:Y:S01]  /*5140*/  IMAD R83, R26, -0x80, R28 ;  /* 0xffffff801a537824 */ /* 0x000fe200078e021c */
[----:B------:R-:W-:Y:S02]  /*5150*/  BSSY B1, `(.L_x_14938) ;  /* 0x0000004000017945 */ /* 0x000fe40003800000 */
[----:B------:R-:W1:Y:S02]  /*5160*/  SYNCS.PHASECHK.TRANS64.TRYWAIT P4, [R78+URZ+0x16890], R90 ;  /* 0x0168905a4e0075a7 */ /* 0x000e64000808017f */
[----:B------:R-:W-:Y:S01]  /*5170*/  VIMNMX R83, R83, 0x80, PT ;  /* 0x0000008053537848 */ /* 0x000fe20003fe0100 */
[----:B-1----:R-:W-:Y:S06]  /*5180*/  @!P4 BRA `(.L_x_14939) ;  /* 0x000001300088c947 */ /* 0x002fec0003800000 */
.L_x_15170:
[----:B------:R-:W-:Y:S05]  /*5190*/  BSYNC B1 ;  /* 0x0000000000017941 */ /* 0x000fea0003800000 */
.L_x_14938:
[----:B------:R-:W-:Y:S01]  /*51a0*/  ISETP.GE.AND P4, PT, R19, R83, PT ;  /* 0x000000531300720c */ /* 0x000fe20003f86270 */
[----:B------:R-:W-:-:S12]  /*51b0*/  BSSY B1, `(.L_x_14940) ;  /* 0x0000006000017945 */ /* 0x000fd80003800000 */
[----:B------:R-:W-:Y:S05]  /*51c0*/  @P4 BRA `(.L_x_14941) ;  /* 0x0000000000104947 */ /* 0x000fea0003800000 */
[----:B------:R-:W2:Y:S04]  /*51d0*/  @!P1 LDS.128 R12, [R82+0xe000] ;  /* 0x00e00000520c9984 */ /* 0x000ea80000000c00 */
[----:B0-----:R-:W0:Y:S04]  /*51e0*/  @!P2 LDS.128 R32, [R79+0xe000] ;  /* 0x00e000004f20a984 */ /* 0x001e280000000c00 */
[----:B--2---:R2:W-:Y:S04]  /*51f0*/  @!P1 STG.E.128 desc[UR40][R38.64], R12 ;  /* 0x0000000c26009986 */ /* 0x0045e8000c101d28 */
[----:B0-----:R2:W-:Y:S02]  /*5200*/  @!P2 STG.E.128 desc[UR40][R38.64+0x40], R32 ;  /* 0x000040202600a986 */ /* 0x0015e4000c101d28 */
.L_x_14941:
[----:B------:R-:W-:Y:S05]  /*5210*/  BSYNC B1 ;  /* 0x0000000000017941 */ /* 0x000fea0003800000 */
.L_x_14940:
[----:B--2---:R-:W-:-:S05]  /*5220*/  VIADD R12, R19, 0x60 ;  /* 0x00000060130c7836 */ /* 0x004fca0000000000 */
[----:B------:R-:W-:-:S13]  /*5230*/  ISETP.GE.AND P4, PT, R12, R83, PT ;  /* 0x000000530c00720c */ /* 0x000fda0003f86270 */
[----:B------:R-:W-:Y:S05]  /*5240*/  @P4 BRA `(.L_x_14919) ;  /* 0x0000000000104947 */ /* 0x000fea0003800000 */
[----:B------:R-:W2:Y:S04]  /*5250*/  @!P1 LDS.128 R12, [R82+0x11000] ;  /* 0x01100000520c9984 */ /* 0x000ea80000000c00 */
[----:B0-----:R-:W0:Y:S04]  /*5260*/  @!P2 LDS.128 R32, [R79+0x11000] ;  /* 0x011000004f20a984 */ /* 0x001e280000000c00 */
[----:B--2---:R2:W-:Y:S04]  /*5270*/  @!P1 STG.E.128 desc[UR40][R36.64], R12 ;  /* 0x0000000c24009986 */ /* 0x0045e8000c101d28 */
[----:B0-----:R2:W-:Y:S02]  /*5280*/  @!P2 STG.E.128 desc[UR40][R36.64+0x40], R32 ;  /* 0x000040202400a986 */ /* 0x0015e4000c101d28 */
.L_x_14919:
[----:B------:R-:W-:Y:S05]  /*5290*/  BSYNC B0 ;  /* 0x0000000000007941 */ /* 0x000fea0003800000 */
.L_x_14901:
        /* <DEDUP_REMOVED lines=17> */
.L_x_14943:
[----:B------:R-:W-:Y:S05]  /*53b0*/  BSYNC B0 ;  /* 0x0000000000007941 */ /* 0x000fea0003800000 */
.L_x_14942:
[----:B------:R-:W2:Y:S01]  /*53c0*/  SYNCS.PHASECHK.TRANS64.TRYWAIT P3, [R78+URZ+0x168b0], R90 ;  /* 0x0168b05a4e0075a7 */ /* 0x000ea2000806017f */
[----:B------:R-:W-:Y:S01]  /*53d0*/  ULDC UR42, c[0x0][0x2f4] ;  /* 0x0000bd00002a7ab9 */ /* 0x000fe20000000800 */
[----:B------:R-:W-:Y:S01]  /*53e0*/  ULDC.64 UR38, c[0x0][0x328] ;  /* 0x0000ca0000267ab9 */ /* 0x000fe20000000a00 */
[----:B------:R-:W-:Y:S01]  /*53f0*/  ULDC.64 UR36, c[0x0][0x318] ;  /* 0x0000c60000247ab9 */ /* 0x000fe20000000a00 */
[----:B------:R-:W-:Y:S01]  /*5400*/  BSSY B0, `(.L_x_14944) ;  /* 0x0000003000007945 */ /* 0x000fe20003800000 */
[----:B----4-:R-:W-:-:S03]  /*5410*/  IMAD.WIDE R32, R26, 0x80, R10 ;  /* 0x000000801a207825 */ /* 0x010fc600078e020a */
[----:B--2---:R-:W-:Y:S05]  /*5420*/  @!P3 BRA `(.L_x_14945) ;  /* 0x0000012c00f4b947 */ /* 0x004fea0003800000 */
.L_x_15171:
[----:B------:R-:W-:Y:S05]  /*5430*/  BSYNC B0 ;  /* 0x0000000000007941 */ /* 0x000fea0003800000 */
.L_x_14944:
        /* <DEDUP_REMOVED lines=17> */
.L_x_14947:
[----:B------:R-:W-:Y:S05]  /*5550*/  BSYNC B0 ;  /* 0x0000000000007941 */ /* 0x000fea0003800000 */
.L_x_14946:
        /* <DEDUP_REMOVED lines=20> */
.L_x_14949:
[----:B------:R-:W-:Y:S05]  /*56a0*/  BSYNC B0 ;  /* 0x0000000000007941 */ /* 0x000fea0003800000 */
.L_x_14948:
        /* <DEDUP_REMOVED lines=13> */
[----:B------:R-:W-:Y:S02]  /*5780*/  SEL R22, R22, RZ, P3 ;  /* 0x000000ff16167207 */ /* 0x000fe40001800000 */
[----:B------:R-:W-:Y:S01]  /*5790*/  LOP3.LUT R154, R154, R13, RZ, 0x3c, !PT ;  /* 0x0000000d9a9a7212 */ /* 0x000fe200078e3cff */
[----:B------:R0:W-:Y:S01]  /*57a0*/  @!P4 SYNCS.ARRIVE.TRANS64.RED.A1T0 RZ, [R78+URZ], RZ ;  /* 0x000000ff4effc9a7 */ /* 0x0001e2000810043f */
[----:B---3--:R-:W-:-:S13]  /*57b0*/  LOP3.LUT P5, RZ, R12, 0x2, RZ, 0xc0, !PT ;  /* 0x000000020cff7812 */ /* 0x008fda00078ac0ff */
[----:B0-----:R-:W-:Y:S05]  /*57c0*/  @P5 BRA `(.L_x_14950) ;  /* 0xffffffc800ac5947 */ /* 0x001fea000383ffff */
[----:B------:R-:W0:Y:S01]  /*57d0*/  S2R R12, SR_TID.X ;  /* 0x00000000000c7919 */ /* 0x000e220000002100 */
[----:B------:R-:W-:Y:S02]  /*57e0*/  PLOP3.LUT P0, PT, PT, PT, PT, 0x8, 0x0 ;  /* 0x000000000000781c */ /* 0x000fe40003f0e170 */
[----:B0-----:R-:W-:-:S04]  /*57f0*/  SHF.R.U32.HI R12, RZ, 0x7, R12 ;  /* 0x00000007ff0c7819 */ /* 0x001fc8000001160c */
[----:B------:R-:W-:-:S13]  /*5800*/  ISETP.NE.AND P5, PT, R12, 0x1, PT ;  /* 0x000000010c00780c */ /* 0x000fda0003fa5270 */
[----:B------:R-:W-:Y:S06]  /*5810*/  @!P5 BAR.ARV 0x9, 0x100 ;  /* 0x024400000000db1d */ /* 0x000fec0000002000 */
.L_x_14896:
[----:B------:R-:W2:Y:S01]  /*5820*/  LDL R5, [R1+0x24] ;  /* 0x0000240001057983 */ /* 0x000ea20000100800 */
[----:B------:R-:W0:Y:S01]  /*5830*/  LDC R0, c[0x0][0x448] ;  /* 0x00011200ff007b82 */ /* 0x000e220000000800 */
        /* <DEDUP_REMOVED lines=15> */
[----:B------:R-:W-:Y:S02]  /*5930*/  IMAD.MOV.U32 R94, RZ, RZ, RZ ;  /* 0x000000ffff5e7224 */ /* 0x000fe400078e00ff */
[----:B------:R-:W-:Y:S02]  /*5940*/  IMAD.MOV.U32 R25, RZ, RZ, RZ ;  /* 0x000000ffff197224 */ /* 0x000fe400078e00ff */
[----:B------:R-:W-:Y:S02]  /*5950*/  IMAD.MOV.U32 R13, RZ, RZ, RZ ;  /* 0x000000ffff0d7224 */ /* 0x000fe400078e00ff */
[----:B------:R-:W-:Y:S01]  /*5960*/  IMAD.MOV.U32 R90, RZ, RZ, RZ ;  /* 0x000000ffff5a7224 */ /* 0x000fe200078e00ff */
[----:B0-----:R-:W-:-:S13]  /*5970*/  ISETP.NE.AND P1, PT, R0, 0x1, PT ;  /* 0x000000010000780c */ /* 0x001fda0003f25270 */
[----:B------:R-:W0:Y:S08]  /*5980*/  @P1 LDC R3, c[0x0][0x44c] ;  /* 0x00011300ff031b82 */ /* 0x000e300000000800 */
[----:B------:R-:W1:Y:S01]  /*5990*/  @P1 LDC R4, c[0x0][0x450] ;  /* 0x00011400ff041b82 */ /* 0x000e620000000800 */
[----:B--2---:R-:W-:-:S04]  /*59a0*/  VIADD R0, R5, 0xbf ;  /* 0x000000bf05007836 */ /* 0x004fc80000000000 */
[----:B0-----:R-:W-:-:S05]  /*59b0*/  @P1 IMAD.HI.U32 R3, R0, R3, RZ ;  /* 0x0000000300031227 */ /* 0x001fca00078e00ff */
[----:B-1----:R-:W-:Y:S02]  /*59c0*/  @P1 SHF.R.U32.HI R0, RZ, R4, R3 ;  /* 0x00000004ff001219 */ /* 0x002fe40000011603 */
[----:B------:R-:W-:-:S03]  /*59d0*/  PLOP3.LUT P1, PT, PT, PT, PT, 0x80, 0x0 ;  /* 0x000000000000781c */ /* 0x000fc60003f2f070 */
[----:B------:R-:W-:-:S05]  /*59e0*/  IMAD.IADD R0, R91, 0x1, R0 ;  /* 0x000000015b007824 */ /* 0x000fca00078e0200 */
[----:B------:R-:W-:-:S04]  /*59f0*/  SHF.R.S32.HI R3, RZ, 0x1f, R0 ;  /* 0x0000001fff037819 */ /* 0x000fc80000011400 */
[----:B------:R-:W-:-:S04]  /*5a00*/  LEA.HI R3, R3, R0, RZ, 0x7 ;  /* 0x0000000003037211 */ /* 0x000fc800078f38ff */
[----:B------:R-:W-:-:S04]  /*5a10*/  SHF.R.S32.HI R3, RZ, 0x7, R3 ;  /* 0x00000007ff037819 */ /* 0x000fc80000011403 */
[----:B------:R-:W-:-:S04]  /*5a20*/  VIMNMX R92, R92, R3, PT ;  /* 0x000000035c5c7248 */ /* 0x000fc80003fe0100 */
[----:B------:R-:W-:Y:S01]  /*5a30*/  ISETP.GE.AND P2, PT, R92, 0x1, PT ;  /* 0x000000015c00780c */ /* 0x000fe20003f46270 */
[----:B------:R-:W-:-:S12]  /*5a40*/  @P0 BRA `(.L_x_14951) ;  /* 0x00000000000c0947 */ /* 0x000fd80003800000 */
[----:B------:R-:W0:Y:S01]  /*5a50*/  FENCE.VIEW.ASYNC.G ;  /* 0x00000000000073c6 */ /* 0x000e220000000100 */
[----:B------:R-:W-:Y:S05]  /*5a60*/  WARPSYNC.ALL ;  /* 0x0000000000007948 */ /* 0x000fea0003800000 */
[----:B0-----:R-:W-:Y:S06]  /*5a70*/  BAR.ARV 0xc, 0x200 ;  /* 0x0308000000007b1d */ /* 0x001fec0000002000 */
.L_x_14951:
        /* <DEDUP_REMOVED lines=11> */
.L_x_15174:
[----:B01----:R-:W-:Y:S01]  /*5b30*/  IMAD.HI R0, R157, 0x55555556, RZ ;  /* 0x555555569d007827 */ /* 0x003fe200078e02ff */
[----:B------:R-:W-:Y:S03]  /*5b40*/  BSSY B6, `(.L_x_14954) ;  /* 0x000001a000067945 */ /* 0x000fe60003800000 */
[----:B------:R-:W-:Y:S01]  /*5b50*/  VIADD R3, R2, 0x8400 ;  /* 0x0000840002037836 */ /* 0x000fe20000000000 */
[----:B------:R-:W-:-:S04]  /*5b60*/  LEA.HI R0, R0, R0, RZ, 0x1 ;  /* 0x0000000000007211 */ /* 0x000fc800078f08ff */
[----:B------:R-:W-:Y:S01]  /*5b70*/  LOP3.LUT P0, RZ, R3, 0x3ff, RZ, 0xc0, !PT ;  /* 0x000003ff03ff7812 */ /* 0x000fe2000780c0ff */
[----:B------:R-:W-:-:S03]  /*5b80*/  IMAD R0, R0, -0x3, R157 ;  /* 0xfffffffd00007824 */ /* 0x000fc600078e029d */
[----:B------:R-:W-:Y:S01]  /*5b90*/  P2R R25, PR, RZ, 0x1 ;  /* 0x00000001ff197803 */ /* 0x000fe20000000000 */
        /* <DEDUP_REMOVED lines=20> */
.L_x_14955:
[----:B------:R-:W-:Y:S05]  /*5ce0*/  BSYNC B6 ;  /* 0x0000000000067941 */ /* 0x000fea0003800000 */
.L_x_14954:
        /* <DEDUP_REMOVED lines=13> */
.L_x_14959:
[----:B-1----:R1:W2:Y:S02]  /*5dc0*/  SYNCS.PHASECHK.TRANS64.TRYWAIT P0, [R2+URZ+0x16800], R3 ;  /* 0x01680003020075a7 */ /* 0x0022a4000800017f */
[----:B--2---:R-:W-:Y:S05]  /*5dd0*/  @!P0 NANOSLEEP.SYNCS 0x989680 ;  /* 0x009896800000895d */ /* 0x004fea0003900000 */
[----:B------:R-:W2:Y:S02]  /*5de0*/  @!P0 SYNCS.PHASECHK.TRANS64 P0, [R2+URZ+0x16800], R3 ;  /* 0x01680003020085a7 */ /* 0x000ea4000800007f */
[----:B--2---:R-:W-:Y:S05]  /*5df0*/  @!P0 BRA `(.L_x_14959) ;  /* 0xfffffffc00f08947 */ /* 0x004fea000383ffff */
.L_x_14958:
[----:B------:R-:W-:Y:S05]  /*5e00*/  BSYNC B0 ;  /* 0x0000000000007941 */ /* 0x000fea0003800000 */
.L_x_14957:
[----:B------:R-:W-:Y:S05]  /*5e10*/  BRA `(.L_x_14960) ;  /* 0x0000003000247947 */ /* 0x000fea0003800000 */
.L_x_14956:
        /* <DEDUP_REMOVED lines=30> */
.L_x_14962:
[----:B------:R-:W-:Y:S05]  /*6000*/  BSYNC B6 ;  /* 0x0000000000067941 */ /* 0x000fea0003800000 */
.L_x_14961:
[----:B------:R-:W2:Y:S01]  /*6010*/  LDL R20, [R1+0x24] ;  /* 0x0000240001147983 */ /* 0x000ea20000100800 */
[----:B------:R-:W-:Y:S01]  /*6020*/  ULDC.U8 UR4, c[0x0][0x410] ;  /* 0x0001040000047ab9 */ /* 0x000fe20000000000 */
[----:B------:R-:W-:Y:S01]  /*6030*/  BSSY B0, `(.L_x_14963) ;  /* 0x00002df000007945 */ /* 0x000fe20003800000 */
[----:B------:R-:W-:Y:S01]  /*6040*/  ISETP.NE.AND P0, PT, RZ, UR4, PT ;  /* 0x00000004ff007c0c */ /* 0x000fe2000bf05270 */
[----:B--2---:R-:W-:-:S12]  /*6050*/  IMAD.IADD R41, R19, 0x1, R20 ;  /* 0x0000000113297824 */ /* 0x004fd800078e0214 */
[----:B------:R-:W-:Y:S05]  /*6060*/  @!P0 BRA `(.L_x_14964) ;  /* 0x0000001400d88947 */ /* 0x000fea0003800000 */
[----:B------:R-:W0:Y:S01]  /*6070*/  LDC R36, c[0x0][0x448] ;  /* 0x00011200ff247b82 */ /* 0x000e220000000800 */
[----:B------:R-:W1:Y:S01]  /*6080*/  S2R R20, SR_TID.X ;  /* 0x0000000000147919 */ /* 0x000e620000002100 */
[----:B------:R-:W-:Y:S01]  /*6090*/  ULDC.64 UR4, c[0x0][0x3f8] ;  /* 0x0000fe0000047ab9 */ /* 0x000fe20000000a00 */
[----:B------:R-:W-:Y:S01]  /*60a0*/  ULDC.64 UR6, c[0x0][0x408] ;  /* 0x0001020000067ab9 */ /* 0x000fe20000000a00 */
[----:B------:R-:W-:Y:S01]  /*60b0*/  IMAD.MOV.U32 R6, RZ, RZ, R26 ;  /* 0x000000ffff067224 */ /* 0x000fe200078e001a */
[----:B------:R-:W-:Y:S01]  /*60c0*/  SHF.R.S32.HI R38, RZ, 0x1f, R155 ;  /* 0x0000001fff267819 */ /* 0x000fe2000001149b */
        /* <DEDUP_REMOVED lines=35> */
.L_x_15180:
        /* <DEDUP_REMOVED lines=10> */
[----:B--2---:R-:W-:Y:S01]  /*63a0*/  IMAD.MOV.U32 R10, RZ, RZ, R0 ;  /* 0x000000ffff0a7224 */ /* 0x004fe200078e0000 */
[----:B------:R-:W-:Y:S01]  /*63b0*/  ISETP.GE.AND P3, PT, R155, UR4, PT ;  /* 0x000000049b007c0c */ /* 0x000fe2000bf66270 */
[----:B-1----:R-:W-:Y:S01]  /*63c0*/  IMAD.MOV.U32 R11, RZ, RZ, R3 ;  /* 0x000000ffff0b7224 */ /* 0x002fe200078e0003 */
[----:B------:R-:W-:Y:S01]  /*63d0*/  ISETP.GE.AND P2, PT, R152, UR4, PT ;  /* 0x0000000498007c0c */ /* 0x000fe2000bf46270 */
[----:B---3--:R-:W-:Y:S01]  /*63e0*/  IMAD.MOV.U32 R15, RZ, RZ, R5 ;  /* 0x000000ffff0f7224 */ /* 0x008fe200078e0005 */
[----:B------:R-:W-:-:S09]  /*63f0*/  CS2R R30, SRZ ;  /* 0x00000000001e7805 */ /* 0x000fd2000001ff00 */
[C---:B------:R-:W-:Y:S01]  /*6400*/  @!P3 IMAD.SHL.U32 R35, R155.reuse, 0x2, RZ ;  /* 0x000000029b23b824 */ /* 0x040fe200078e00ff */
[----:B------:R-:W-:Y:S02]  /*6410*/  @!P3 SHF.L.U64.HI R26, R155, 0x1, R38 ;  /* 0x000000019b1ab819 */ /* 0x000fe40000010226 */
[----:B------:R-:W-:Y:S02]  /*6420*/  CS2R R32, SRZ ;  /* 0x0000000000207805 */ /* 0x000fe4000001ff00 */
[----:B------:R-:W-:Y:S01]  /*6430*/  CS2R R24, SRZ ;  /* 0x0000000000187805 */ /* 0x000fe2000001ff00 */
[----:B------:R-:W-:Y:S01]  /*6440*/  @!P2 IMAD.WIDE R10, R152, 0x2, R10 ;  /* 0x00000002980aa825 */ /* 0x000fe200078e020a */
[-C--:B------:R-:W-:Y:S02]  /*6450*/  @!P3 IADD3 R20, P0, R0, R35.reuse, RZ ;  /* 0x000000230014b210 */ /* 0x080fe40007f1e0ff */
[----:B----4-:R-:W-:Y:S01]  /*6460*/  @!P3 IADD3 R34, P1, R14, R35, RZ ;  /* 0x000000230e22b210 */ /* 0x010fe20007f3e0ff */
        /* <DEDUP_REMOVED lines=8> */
.L_x_14967:
[----:B------:R-:W-:Y:S05]  /*64f0*/  BSYNC B1 ;  /* 0x0000000000017941 */ /* 0x000fea0003800000 */
.L_x_14966:
[----:B--2--5:R-:W-:Y:S01]  /*6500*/  IMAD.MOV.U32 R0, RZ, RZ, R32 ;  /* 0x000000ffff007224 */ /* 0x024fe200078e0020 */
[----:B------:R-:W-:Y:S01]  /*6510*/  UMOV UR4, 0xffffffff ;  /* 0xffffffff00047882 */ /* 0x000fe20000000000 */
[----:B-1----:R-:W-:Y:S01]  /*6520*/  IMAD.MOV.U32 R3, RZ, RZ, R33 ;  /* 0x000000ffff037224 */ /* 0x002fe200078e0021 */
[----:B------:R-:W-:Y:S01]  /*6530*/  CS2R R20, SRZ ;  /* 0x0000000000147805 */ /* 0x000fe2000001ff00 */
[----:B---3--:R-:W-:Y:S01]  /*6540*/  IMAD.MOV.U32 R5, RZ, RZ, R26 ;  /* 0x000000ffff057224 */ /* 0x008fe200078e001a */
        /* <DEDUP_REMOVED lines=10> */
[----:B------:R-:W-:Y:S01]  /*65f0*/  PRMT R50, R9, 0x5410, R5 ;  /* 0x0000541009327816 */ /* 0x000fe20000000005 */
[----:B------:R-:W-:Y:S06]  /*6600*/  BRA.DIV UR4, `(.L_x_14968) ;  /* 0x0000012204407947 */ /* 0x000fec000b800000 */
[----:B------:R1:W2:Y:S04]  /*6610*/  SHFL.IDX PT, R3, R6, 0x1, 0x1c1f ;  /* 0x003c1f0006037f89 */ /* 0x0002a800000e0000 */
[----:B------:R1:W3:Y:S04]  /*6620*/  SHFL.IDX PT, R0, R4, 0x1, 0x1c1f ;  /* 0x003c1f0004007f89 */ /* 0x0002e800000e0000 */
[----:B------:R1:W0:Y:S04]  /*6630*/  SHFL.IDX PT, R5, R8, 0x1, 0x1c1f ;  /* 0x003c1f0008057f89 */ /* 0x00022800000e0000 */
[----:B----4-:R1:W4:Y:S02]  /*6640*/  SHFL.IDX PT, R14, R7, 0x1, 0x1c1f ;  /* 0x003c1f00070e7f89 */ /* 0x01032400000e0000 */
.L_x_15186:
        /* <DEDUP_REMOVED lines=19> */
[----:B------:R-:W-:Y:S01]  /*6780*/  IMAD.MOV.U32 R15, RZ, RZ, R5 ;  /* 0x000000ffff0f7224 */ /* 0x000fe200078e0005 */
        /* <DEDUP_REMOVED lines=16> */
.L_x_14970:
[----:B------:R-:W-:Y:S05]  /*6890*/  BSYNC B1 ;  /* 0x0000000000017941 */ /* 0x000fea0003800000 */
.L_x_14969:
[----:B0-----:R-:W0:Y:S01]  /*68a0*/  S2R R7, SR_TID.X ;  /* 0x0000000000077919 */ /* 0x001e220000002100 */
[----:B------:R-:W1:Y:S01]  /*68b0*/  SYNCS.PHASECHK.TRANS64.TRYWAIT P0, [R2+URZ+0x16800], R43 ;  /* 0x0168002b020075a7 */ /* 0x000e62000800017f */
[----:B------:R-:W-:Y:S01]  /*68c0*/  LOP3.LUT R37, R37, 0x1c0, RZ, 0xc0, !PT ;  /* 0x000001c025257812 */ /* 0x000fe200078ec0ff */
[----:B-----5:R-:W-:Y:S01]  /*68d0*/  IMAD.MOV.U32 R3, RZ, RZ, R20 ;  /* 0x000000ffff037224 */ /* 0x020fe200078e0014 */
[----:B------:R-:W-:Y:S01]  /*68e0*/  BSSY B1, `(.L_x_14971) ;  /* 0x000001f000017945 */ /* 0x000fe20003800000 */
[----:B------:R-:W-:Y:S01]  /*68f0*/  IMAD.MOV.U32 R4, RZ, RZ, R8 ;  /* 0x000000ffff047224 */ /* 0x000fe200078e0008 */
[----:B---3--:R-:W-:Y:S01]  /*6900*/  LOP3.LUT R0, R37, 0x18, R16, 0xf8, !PT ;  /* 0x0000001825007812 */ /* 0x008fe200078ef810 */
[----:B----4-:R-:W-:Y:S01]  /*6910*/  IMAD R14, R29, -0xc0, R36 ;  /* 0xffffff401d0e7824 */ /* 0x010fe200078e0224 */
[----:B------:R-:W-:Y:S01]  /*6920*/  SHF.R.U32.HI R37, RZ, 0x3, R37 ;  /* 0x00000003ff257819 */ /* 0x000fe20000011625 */
[----:B------:R-:W-:Y:S01]  /*6930*/  IMAD.MOV.U32 R5, RZ, RZ, R9 ;  /* 0x000000ffff057224 */ /* 0x000fe200078e0009 */
[----:B------:R-:W-:Y:S01]  /*6940*/  PRMT R15, R4, 0x7610, R15 ;  /* 0x00007610040f7816 */ /* 0x000fe2000000000f */
[----:B------:R-:W-:Y:S01]  /*6950*/  IMAD.MOV.U32 R4, RZ, RZ, R10 ;  /* 0x000000ffff047224 */ /* 0x000fe200078e000a */
[----:B------:R-:W-:Y:S01]  /*6960*/  LOP3.LUT R0, R0, R37, RZ, 0x3c, !PT ;  /* 0x0000002500007212 */ /* 0x000fe200078e3cff */
[----:B------:R-:W-:Y:S01]  /*6970*/  IMAD.MOV.U32 R6, RZ, RZ, R12 ;  /* 0x000000ffff067224 */ /* 0x000fe200078e000c */
[----:B------:R-:W-:Y:S01]  /*6980*/  PRMT R37, R3, 0x7610, R37 ;  /* 0x0000761003257816 */ /* 0x000fe20000000025 */
[----:B------:R-:W-:Y:S01]  /*6990*/  IMAD.MOV.U32 R3, RZ, RZ, R21 ;  /* 0x000000ffff037224 */ /* 0x000fe200078e0015 */
[----:B------:R-:W-:-:S02]  /*69a0*/  VIMNMX R14, R14, 0xc0, PT ;  /* 0x000000c00e0e7848 */ /* 0x000fc40003fe0100 */
[----:B------:R-:W-:Y:S01]  /*69b0*/  PRMT R29, R5, 0x7610, R29 ;  /* 0x00007610051d7816 */ /* 0x000fe2000000001d */
[----:B------:R-:W-:Y:S01]  /*69c0*/  IMAD.MOV.U32 R5, RZ, RZ, R11 ;  /* 0x000000ffff057224 */ /* 0x000fe200078e000b */
[----:B------:R-:W-:Y:S02]  /*69d0*/  PRMT R36, R3, 0x7610, R36 ;  /* 0x0000761003247816 */ /* 0x000fe40000000024 */
        /* <DEDUP_REMOVED lines=15> */
.L_x_15187:
[----:B------:R-:W-:Y:S05]  /*6ad0*/  BSYNC B1 ;  /* 0x0000000000017941 */ /* 0x000fea0003800000 */
.L_x_14971:
[----:B------:R-:W-:Y:S01]  /*6ae0*/  BSSY B1, `(.L_x_14973) ;  /* 0x0000067000017945 */ /* 0x000fe20003800000 */
[----:B------:R-:W-:Y:S01]  /*6af0*/  PRMT R35, R5, 0x7610, R35 ;  /* 0x0000761005237816 */ /* 0x000fe20000000023 */
[----:B------:R-:W-:Y:S02]  /*6b00*/  @P2 VIADD R0, R4, 0xffffffc0 ;  /* 0xffffffc004002836 */ /* 0x000fe40000000000 */
[----:B------:R-:W-:Y:S05]  /*6b10*/  @P1 BRA `(.L_x_14974) ;  /* 0x00000004008c1947 */ /* 0x000fea0003800000 */
[----:B------:R-:W1:Y:S01]  /*6b20*/  LDC R4, c[0x0][0x3f4] ;  /* 0x0000fd00ff047b82 */ /* 0x000e620000000800 */
[----:B------:R-:W-:Y:S01]  /*6b30*/  BSSY B2, `(.L_x_14975) ;  /* 0x0000032000027945 */ /* 0x000fe20003800000 */
[-C--:B-1----:R-:W-:Y:S02]  /*6b40*/  ISETP.GE.AND P0, PT, R152, R4.reuse, PT ;  /* 0x000000049800720c */ /* 0x082fe40003f06270 */
[----:B------:R-:W-:-:S11]  /*6b50*/  ISETP.GE.AND P1, PT, R155, R4, PT ;  /* 0x000000049b00720c */ /* 0x000fd60003f26270 */
        /* <DEDUP_REMOVED lines=47> */
.L_x_14976:
[----:B------:R-:W-:Y:S05]  /*6e50*/  BSYNC B2 ;  /* 0x0000000000027941 */ /* 0x000fea0003800000 */
.L_x_14975:
[----:B------:R-:W-:Y:S05]  /*6e60*/  @P1 BRA `(.L_x_14974) ;  /* 0x0000000000b81947 */ /* 0x000fea0003800000 */
[----:B-1----:R-:W1:Y:S01]  /*6e70*/  LDS.128 R4, [R0] ;  /* 0x0000000000047984 */ /* 0x002e620000000c00 */
        /* <DEDUP_REMOVED lines=16> */
[C---:B0-----:R-:W-:Y:S01]  /*6f80*/  FMUL.FTZ R43, R25.reuse, R33 ;  /* 0x00000021192b7220 */ /* 0x041fe20000410000 */
[----:B------:R-:W-:Y:S01]  /*6f90*/  FMUL.FTZ R42, R25, R32 ;  /* 0x00000020192a7220 */ /* 0x000fe20000410000 */
[----:B------:R-:W-:Y:S01]  /*6fa0*/  FMUL.FTZ R25, R27, R40 ;  /* 0x000000281b197220 */ /* 0x000fe20000410000 */
[----:B------:R-:W-:Y:S02]  /*6fb0*/  IMAD.U32 R6, R4, 0x10000, RZ ;  /* 0x0001000004067824 */ /* 0x000fe400078e00ff */
[----:B------:R-:W-:Y:S01]  /*6fc0*/  FFMA.FTZ R43, R24, R32, -R43 ;  /* 0x00000020182b7223 */ /* 0x000fe2000001082b */
[----:B------:R-:W-:Y:S02]  /*6fd0*/  IMAD.U32 R7, R5, 0x10000, RZ ;  /* 0x0001000005077824 */ /* 0x000fe400078e00ff */
[----:B------:R-:W-:Y:S01]  /*6fe0*/  FFMA.FTZ R44, R26, R31, -R25 ;  /* 0x0000001f1a2c7223 */ /* 0x000fe20000010819 */
[----:B------:R-:W-:Y:S01]  /*6ff0*/  FFMA.FTZ R42, R24, R33, R42 ;  /* 0x00000021182a7223 */ /* 0x000fe2000001002a */
        /* <DEDUP_REMOVED lines=20> */
[----:B------:R2:W-:Y:S02]  /*7140*/  STS.128 [R0], R4 ;  /* 0x0000000400007388 */ /* 0x0005e40000000c00 */
.L_x_14974:
[----:B------:R-:W-:Y:S05]  /*7150*/  BSYNC B1 ;  /* 0x0000000000017941 */ /* 0x000fea0003800000 */
.L_x_14973:
        /* <DEDUP_REMOVED lines=54> */
.L_x_14979:
[----:B------:R-:W-:Y:S05]  /*74c0*/  BSYNC B1 ;  /* 0x0000000000017941 */ /* 0x000fea0003800000 */
.L_x_14978:
        /* <DEDUP_REMOVED lines=48> */
.L_x_14964:
[----:B------:R-:W0:Y:S01]  /*77d0*/  S2R R0, SR_TID.X ;  /* 0x0000000000007919 */ /* 0x000e220000002100 */
[----:B------:R-:W1:Y:S01]  /*77e0*/  LDC R32, c[0x0][0x448] ;  /* 0x00011200ff207b82 */ /* 0x000e620000000800 */
[----:B------:R-:W-:Y:S01]  /*77f0*/  ULDC.64 UR4, c[0x0][0x3f8] ;  /* 0x0000fe0000047ab9 */ /* 0x000fe20000000a00 */
[----:B------:R-:W-:Y:S01]  /*7800*/  ULDC.64 UR6, c[0x0][0x408] ;  /* 0x0001020000067ab9 */ /* 0x000fe20000000a00 */
[----:B------:R-:W-:Y:S01]  /*7810*/  IMAD.MOV.U32 R27, RZ, RZ, R31 ;  /* 0x000000ffff1b7224 */ /* 0x000fe200078e001f */
[----:B------:R-:W-:Y:S01]  /*7820*/  SHF.R.S32.HI R43, RZ, 0x1f, R16 ;  /* 0x0000001fff2b7819 */ /* 0x000fe20000011410 */
        /* <DEDUP_REMOVED lines=31> */
[----:B------:R-:W0:Y:S03]  /*7a20*/  LDC R35, c[0x0][0x3f4] ;  /* 0x0000fd00ff237b82 */ /* 0x000e260000000800 */
[----:B------:R-:W1:Y:S04]  /*7a30*/  SHFL.IDX PT, R3, R25, RZ, 0x1c1f ;  /* 0x001c1fff19037589 */ /* 0x000e6800000e0000 */
[----:B------:R-:W3:Y:S04]  /*7a40*/  SHFL.IDX PT, R0, R26, RZ, 0x1c1f ;  /* 0x001c1fff1a007589 */ /* 0x000ee800000e0000 */
[----:B------:R-:W4:Y:S04]  /*7a50*/  SHFL.IDX PT, R14, R27, RZ, 0x1c1f ;  /* 0x001c1fff1b0e7589 */ /* 0x000f2800000e0000 */
[----:B------:R-:W5:Y:S01]  /*7a60*/  SHFL.IDX PT, R4, R24, RZ, 0x1c1f ;  /* 0x001c1fff18047589 */ /* 0x000f6200000e0000 */
[----:B0-----:R-:W-:Y:S01]  /*7a70*/  ISETP.GE.AND P0, PT, R16, R35, PT ;  /* 0x000000231000720c */ /* 0x001fe20003f06270 */
[----:B--2---:R-:W-:-:S05]  /*7a80*/  IMAD R32, R6, R32, RZ ;  /* 0x0000002006207224 */ /* 0x004fca00078e02ff */
[----:B------:R-:W-:-:S13]  /*7a90*/  ISETP.GE.OR P1, PT, R41, R32, P0 ;  /* 0x000000202900720c */ /* 0x000fda0000726670 */
[C---:B------:R-:W-:Y:S01]  /*7aa0*/  @!P1 IMAD.SHL.U32 R5, R16.reuse, 0x2, RZ ;  /* 0x0000000210059824 */ /* 0x040fe200078e00ff */
[----:B------:R-:W-:-:S04]  /*7ab0*/  @!P1 SHF.L.U64.HI R21, R16, 0x1, R43 ;  /* 0x0000000110159819 */ /* 0x000fc8000001022b */
[----:B-1----:R-:W-:-:S05]  /*7ac0*/  @!P1 IADD3 R6, P2, R3, R5, RZ ;  /* 0x0000000503069210 */ /* 0x002fca0007f5e0ff */
[----:B---3--:R-:W-:-:S05]  /*7ad0*/  @!P1 IMAD.X R7, R0, 0x1, R21, P2 ;  /* 0x0000000100079824 */ /* 0x008fca00010e0615 */
[----:B------:R-:W2:Y:S01]  /*7ae0*/  @!P1 LD.E.128 R8, desc[UR40][R6.64] ;  /* 0x0000002806089980 */ /* 0x000ea2000c101d00 */
[----:B----4-:R-:W-:-:S05]  /*7af0*/  @!P1 IADD3 R14, P2, R14, R5, RZ ;  /* 0x000000050e0e9210 */ /* 0x010fca0007f5e0ff */
        /* <DEDUP_REMOVED lines=36> */
.L_x_15197:
        /* <DEDUP_REMOVED lines=24> */
.L_x_14982:
[----:B------:R-:W-:Y:S05]  /*7ec0*/  BSYNC B1 ;  /* 0x0000000000017941 */ /* 0x000fea0003800000 */
.L_x_14981:
[----:B------:R-:W0:Y:S01]  /*7ed0*/  SYNCS.PHASECHK.TRANS64.TRYWAIT P1, [R2+URZ+0x16800], R13 ;  /* 0x0168000d020075a7 */ /* 0x000e22000802017f */
[----:B------:R-:W-:Y:S01]  /*7ee0*/  IMAD R29, R29, -0xc0, R32 ;  /* 0xffffff401d1d7824 */ /* 0x000fe200078e0220 */
[----:B------:R-:W-:Y:S01]  /*7ef0*/  BSSY B1, `(.L_x_14983) ;  /* 0x0000014000017945 */ /* 0x000fe20003800000 */
[----:B------:R-:W-:Y:S02]  /*7f00*/  VIADD R14, R19, 0x60 ;  /* 0x00000060130e7836 */ /* 0x000fe40000000000 */
[----:B---3-5:R-:W-:Y:S01]  /*7f10*/  IMAD.MOV.U32 R3, RZ, RZ, R4 ;  /* 0x000000ffff037224 */ /* 0x028fe200078e0004 */
[----:B------:R-:W-:Y:S01]  /*7f20*/  VIMNMX R0, R29, 0xc0, PT ;  /* 0x000000c01d007848 */ /* 0x000fe20003fe0100 */
[----:B------:R-:W-:-:S03]  /*7f30*/  IMAD.MOV.U32 R12, RZ, RZ, R5 ;  /* 0x000000ffff0c7224 */ /* 0x000fc600078e0005 */
        /* <DEDUP_REMOVED lines=15> */
.L_x_15198:
[----:B------:R-:W-:Y:S05]  /*8030*/  BSYNC B1 ;  /* 0x0000000000017941 */ /* 0x000fea0003800000 */
.L_x_14983:
        /* <DEDUP_REMOVED lines=30> */
[----:B------:R-:W-:Y:S02]  /*8220*/  SHF.R.U32.HI R15, RZ, 0x3, R14 ;  /* 0x00000003ff0f7819 */ /* 0x000fe4000001160e */
[C---:B------:R-:W-:Y:S02]  /*8230*/  LOP3.LUT R13, R14.reuse, 0x38, R13, 0xf8, !PT ;  /* 0x000000380e0d7812 */ /* 0x040fe400078ef80d */
        /* <DEDUP_REMOVED lines=13> */
[C---:B-1----:R-:W-:Y:S02]  /*8310*/  IMAD.U32 R20, R12.reuse, 0x10000, RZ ;  /* 0x000100000c147824 */ /* 0x042fe400078e00ff */
[C---:B------:R-:W-:Y:S01]  /*8320*/  FMUL.FTZ R55, R33.reuse, R50 ;  /* 0x0000003221377220 */ /* 0x040fe20000410000 */
[----:B------:R-:W-:Y:S01]  /*8330*/  FMUL.FTZ R57, R33, R39 ;  /* 0x0000002721397220 */ /* 0x000fe20000410000 */
[----:B------:R-:W-:Y:S01]  /*8340*/  LOP3.LUT R12, R12, 0xffff0000, RZ, 0xc0, !PT ;  /* 0xffff00000c0c7812 */ /* 0x000fe200078ec0ff */
[----:B------:R-:W-:-:S02]  /*8350*/  IMAD.U32 R21, R13, 0x10000, RZ ;  /* 0x000100000d157824 */ /* 0x000fc400078e00ff */
[----:B------:R-:W-:Y:S01]  /*8360*/  FFMA.FTZ R55, R20, R39, -R55 ;  /* 0x0000002714377223 */ /* 0x000fe20000010837 */
[----:B------:R-:W-:Y:S01]  /*8370*/  LOP3.LUT R33, R38, 0xffff0000, RZ, 0xc0, !PT ;  /* 0xffff000026217812 */ /* 0x000fe200078ec0ff */
[----:B------:R-:W-:Y:S01]  /*8380*/  FMUL.FTZ R39, R24, R49 ;  /* 0x0000003118277220 */ /* 0x000fe20000410000 */
[----:B------:R-:W-:Y:S01]  /*8390*/  FFMA.FTZ R57, R20, R50, R57 ;  /* 0x0000003214397223 */ /* 0x000fe20000010039 */
[C---:B------:R-:W-:Y:S01]  /*83a0*/  IMAD.U32 R20, R46.reuse, 0x10000, RZ ;  /* 0x000100002e147824 */ /* 0x040fe200078e00ff */
[----:B------:R-:W-:Y:S01]  /*83b0*/  LOP3.LUT R46, R46, 0xffff0000, RZ, 0xc0, !PT ;  /* 0xffff00002e2e7812 */ /* 0x000fe200078ec0ff */
[C---:B------:R-:W-:Y:S02]  /*83c0*/  IMAD.U32 R38, R51.reuse, 0x10000, RZ ;  /* 0x0001000033267824 */ /* 0x040fe400078e00ff */
[-C--:B------:R-:W-:Y:S01]  /*83d0*/  FMUL.FTZ R59, R24, R33.reuse ;  /* 0x00000021183b7220 */ /* 0x080fe20000410000 */
[----:B------:R-:W-:Y:S01]  /*83e0*/  FFMA.FTZ R50, R12, R33, -R39 ;  /* 0x000000210c327223 */ /* 0x000fe20000010827 */
[C---:B------:R-:W-:Y:S01]  /*83f0*/  FMUL.FTZ R33, R34.reuse, R20 ;  /* 0x0000001422217220 */ /* 0x040fe20000410000 */
[----:B------:R-:W-:Y:S01]  /*8400*/  FMUL.FTZ R54, R34, R38 ;  /* 0x0000002622367220 */ /* 0x000fe20000410000 */
[----:B------:R-:W-:Y:S01]  /*8410*/  LOP3.LUT R24, R51, 0xffff0000, RZ, 0xc0, !PT ;  /* 0xffff000033187812 */ /* 0x000fe200078ec0ff */
[----:B------:R-:W-:-:S02]  /*8420*/  IMAD.U32 R36, R26, 0x10000, RZ ;  /* 0x000100001a247824 */ /* 0x000fc400078e00ff */
[----:B------:R-:W-:Y:S01]  /*8430*/  FFMA.FTZ R38, R21, R38, R33 ;  /* 0x0000002615267223 */ /* 0x000fe20000010021 */
[----:B------:R-:W-:Y:S01]  /*8440*/  LOP3.LUT R13, R13, 0xffff0000, RZ, 0xc0, !PT ;  /* 0xffff00000d0d7812 */ /* 0x000fe200078ec0ff */
[----:B------:R-:W-:Y:S01]  /*8450*/  FFMA.FTZ R34, R12, R49, R59 ;  /* 0x000000310c227223 */ /* 0x000fe2000001003b */
[----:B------:R-:W-:Y:S01]  /*8460*/  FFMA.FTZ R54, R21, R20, -R54 ;  /* 0x0000001415367223 */ /* 0x000fe20000010836 */
[----:B------:R-:W-:Y:S02]  /*8470*/  IMAD.U32 R33, R52, 0x10000, RZ ;  /* 0x0001000034217824 */ /* 0x000fe400078e00ff */
[----:B------:R-:W-:Y:S01]  /*8480*/  FMUL.FTZ R12, R25, R24 ;  /* 0x00000018190c7220 */ /* 0x000fe20000410000 */
[----:B------:R-:W-:Y:S02]  /*8490*/  IMAD.U32 R21, R47, 0x10000, RZ ;  /* 0x000100002f157824 */ /* 0x000fe400078e00ff */
[----:B------:R-:W-:Y:S01]  /*84a0*/  FMUL.FTZ R56, R25, R46 ;  /* 0x0000002e19387220 */ /* 0x000fe20000410000 */
[----:B------:R-:W-:-:S02]  /*84b0*/  IMAD.U32 R37, R27, 0x10000, RZ ;  /* 0x000100001b257824 */ /* 0x000fc400078e00ff */
[----:B------:R-:W-:Y:S01]  /*84c0*/  FMUL.FTZ R49, R36, R33 ;  /* 0x0000002124317220 */ /* 0x000fe20000410000 */
[----:B------:R-:W-:Y:S02]  /*84d0*/  IMAD.U32 R20, R53, 0x10000, RZ ;  /* 0x0001000035147824 */ /* 0x000fe400078e00ff */
[C---:B------:R-:W-:Y:S01]  /*84e0*/  FFMA.FTZ R25, R13.reuse, R46, -R12 ;  /* 0x0000002e0d197223 */ /* 0x040fe2000001080c */
[----:B------:R-:W-:Y:S02]  /*84f0*/  IMAD.U32 R30, R14, 0x10000, RZ ;  /* 0x000100000e1e7824 */ /* 0x000fe400078e00ff */
[----:B------:R-:W-:Y:S01]  /*8500*/  FMUL.FTZ R36, R36, R21 ;  /* 0x0000001524247220 */ /* 0x000fe20000410000 */
[----:B------:R-:W-:Y:S01]  /*8510*/  FFMA.FTZ R39, R13, R24, R56 ;  /* 0x000000180d277223 */ /* 0x000fe20000010038 */
[----:B------:R-:W-:Y:S02]  /*8520*/  IMAD.U32 R31, R15, 0x10000, RZ ;  /* 0x000100000f1f7824 */ /* 0x000fe400078e00ff */
[----:B------:R-:W-:Y:S01]  /*8530*/  FMUL.FTZ R24, R37, R20 ;  /* 0x0000001425187220 */ /* 0x000fe20000410000 */
[----:B------:R-:W-:-:S02]  /*8540*/  IMAD.U32 R12, R48, 0x10000, RZ ;  /* 0x00010000300c7824 */ /* 0x000fc400078e00ff */
[C---:B------:R-:W-:Y:S01]  /*8550*/  FFMA.FTZ R49, R30.reuse, R21, -R49 ;  /* 0x000000151e317223 */ /* 0x040fe20000010831 */
[----:B------:R-:W-:Y:S01]  /*8560*/  FFMA.FTZ R36, R30, R33, R36 ;  /* 0x000000211e247223 */ /* 0x000fe20000010024 */
[----:B------:R-:W-:Y:S01]  /*8570*/  LOP3.LUT R26, R26, 0xffff0000, RZ, 0xc0, !PT ;  /* 0xffff00001a1a7812 */ /* 0x000fe200078ec0ff */
[-C--:B------:R-:W-:Y:S01]  /*8580*/  FMUL.FTZ R46, R37, R12.reuse ;  /* 0x0000000c252e7220 */ /* 0x080fe20000410000 */
[----:B------:R-:W-:Y:S01]  /*8590*/  FFMA.FTZ R30, R31, R12, -R24 ;  /* 0x0000000c1f1e7223 */ /* 0x000fe20000010818 */
[----:B------:R-:W-:Y:S02]  /*85a0*/  LOP3.LUT R27, R27, 0xffff0000, RZ, 0xc0, !PT ;  /* 0xffff00001b1b7812 */ /* 0x000fe400078ec0ff */
        /* <DEDUP_REMOVED lines=25> */
.L_x_14986:
[----:B------:R-:W-:Y:S05]  /*8740*/  BSYNC B1 ;  /* 0x0000000000017941 */ /* 0x000fea0003800000 */
.L_x_14985:
        /* <DEDUP_REMOVED lines=109> */
.L_x_14977:
[----:B------:R-:W-:Y:S05]  /*8e20*/  BSYNC B0 ;  /* 0x0000000000007941 */ /* 0x000fea0003800000 */
.L_x_14963:
        /* <DEDUP_REMOVED lines=8> */
.L_x_14960:
[----:B------:R-:W-:-:S13]  /*8eb0*/  ISETP.NE.AND P0, PT, R156, 0x3, PT ;  /* 0x000000039c00780c */ /* 0x000fda0003f05270 */
[----:B------:R-:W-:Y:S05]  /*8ec0*/  @!P0 BRA `(.L_x_14987) ;  /* 0x0000000000048947 */ /* 0x000fea0003800000 */
[----:B------:R-:W-:Y:S01]  /*8ed0*/  BPT.TRAP 0x1 ;  /* 0x000000040000795c */ /* 0x000fe20000300000 */
.L_x_14987:
[----:B-123--:R-:W-:Y:S01]  /*8ee0*/  IMAD R4, R18, 0x8, R2 ;  /* 0x0000000812047824 */ /* 0x00efe200078e0202 */
[----:B0-----:R-:W-:-:S04]  /*8ef0*/  SHF.L.U32 R3, R23, 0x1f, RZ ;  /* 0x0000001f17037819 */ /* 0x001fc800000006ff */
[----:B------:R0:W1:Y:S01]  /*8f00*/  SYNCS.PHASECHK.TRANS64.TRYWAIT P2, [R4+URZ+0x16830], R3 ;  /* 0x01683003040075a7 */ /* 0x000062000804017f */
[----:B------:R-:W-:Y:S05]  /*8f10*/  @!P0 BRA `(.L_x_14988) ;  /* 0x0000000000048947 */ /* 0x000fea0003800000 */
[----:B------:R-:W-:Y:S01]  /*8f20*/  BPT.TRAP 0x1 ;  /* 0x000000040000795c */ /* 0x000fe20000300000 */
.L_x_14988:
[----:B------:R-:W2:Y:S02]  /*8f30*/  S2R R0, SR_TID.X ;  /* 0x0000000000007919 */ /* 0x000ea40000002100 */
[----:B--2---:R-:W-:-:S04]  /*8f40*/  LOP3.LUT R0, R0, 0x7f, RZ, 0xc0, !PT ;  /* 0x0000007f00007812 */ /* 0x004fc800078ec0ff */
[----:B------:R-:W-:Y:S01]  /*8f50*/  ISETP.NE.AND P1, PT, R0, RZ, PT ;  /* 0x000000ff0000720c */ /* 0x000fe20003f25270 */
[----:B-1----:R-:W-:-:S12]  /*8f60*/  @P2 BRA `(.L_x_14989) ;  /* 0x0000000000082947 */ /* 0x002fd80003800000 */
[----:B------:R-:W1:Y:S02]  /*8f70*/  SYNCS.PHASECHK.TRANS64.TRYWAIT P2, [R4+URZ+0x16830], R3 ;  /* 0x01683003040075a7 */ /* 0x000e64000804017f */
[----:B-1----:R-:W-:Y:S05]  /*8f80*/  @!P2 BRA `(.L_x_14990) ;  /* 0x000000fc00eca947 */ /* 0x002fea0003800000 */
.L_x_14989:
[----:B------:R-:W-:Y:S05]  /*8f90*/  WARPSYNC.ALL ;  /* 0x0000000000007948 */ /* 0x000fea0003800000 */
[----:B------:R-:W-:Y:S01]  /*8fa0*/  VIADD R0, R2, 0xe400 ;  /* 0x0000e40002007836 */ /* 0x000fe20000000000 */
[----:B------:R-:W-:-:S04]  /*8fb0*/  LOP3.LUT R6, R28, 0x10000, RZ, 0xfc, !PT ;  /* 0x000100001c067812 */ /* 0x000fc800078efcff */
[----:B------:R-:W-:-:S04]  /*8fc0*/  SHF.R.U32.HI R0, RZ, 0x4, R0 ;  /* 0x00000004ff007819 */ /* 0x000fc80000011600 */
[----:B------:R-:W-:-:S04]  /*8fd0*/  LOP3.LUT R0, R0, 0x3fff, RZ, 0xc0, !PT ;  /* 0x00003fff00007812 */ /* 0x000fc800078ec0ff */
[----:B01----:R-:W-:Y:S01]  /*8fe0*/  LOP3.LUT R3, R0, 0x10000, RZ, 0xfc, !PT ;  /* 0x0001000000037812 */ /* 0x003fe200078efcff */
[----:B------:R-:W-:Y:S02]  /*8ff0*/  IMAD.MOV.U32 R7, RZ, RZ, 0x40000040 ;  /* 0x40000040ff077424 */ /* 0x000fe400078e00ff */
[----:B------:R-:W-:Y:S01]  /*9000*/  IMAD.MOV.U32 R9, RZ, RZ, 0x40000040 ;  /* 0x40000040ff097424 */ /* 0x000fe200078e00ff */
[----:B------:R-:W-:Y:S01]  /*9010*/  R2UR UR4, R6 ;  /* 0x00000000060472ca */ /* 0x000fe200000e0000 */
[----:B------:R-:W-:Y:S01]  /*9020*/  IMAD R8, R18, 0x400, R3 ;  /* 0x0000040012087824 */ /* 0x000fe200078e0203 */
[----:B------:R-:W-:Y:S01]  /*9030*/  R2UR UR5, R7 ;  /* 0x00000000070572ca */ /* 0x000fe200000e0000 */
[----:B-----5:R-:W-:Y:S01]  /*9040*/  WARPGROUP.ARRIVE ;  /* 0x00000000000079c5 */ /* 0x020fe20000000000 */
[----:B------:R-:W-:Y:S01]  /*9050*/  R2UR UR7, R9 ;  /* 0x00000000090772ca */ /* 0x000fe200000e0000 */
[----:B------:R-:W-:Y:S01]  /*9060*/  VIADD R90, R6, 0x2 ;  /* 0x00000002065a7836 */ /* 0x000fe20000000000 */
[C---:B------:R-:W-:Y:S01]  /*9070*/  R2UR UR6, R8.reuse ;  /* 0x00000000080672ca */ /* 0x040fe200000e0000 */
[----:B------:R-:W-:Y:S01]  /*9080*/  IMAD.MOV.U32 R91, RZ, RZ, 0x40000040 ;  /* 0x40000040ff5b7424 */ /* 0x000fe200078e00ff */
[----:B------:R-:W-:Y:S01]  /*9090*/  STL [R1+0x4], R3 ;  /* 0x0000040301007387 */ /* 0x000fe20000100800 */
[----:B------:R-:W-:Y:S01]  /*90a0*/  VIADD R10, R8, 0x2 ;  /* 0x00000002080a7836 */ /* 0x000fe20000000000 */
[----:B------:R-:W0:Y:S01]  /*90b0*/  LDC R0, c[0x0][0x448] ;  /* 0x00011200ff007b82 */ /* 0x000e220000000800 */
[----:B------:R-:W-:Y:S01]  /*90c0*/  IMAD.MOV.U32 R11, RZ, RZ, 0x40000040 ;  /* 0x40000040ff0b7424 */ /* 0x000fe200078e00ff */
[----:B------:R-:W2:Y:S04]  /*90d0*/  LDL R12, [R1+0x44] ;  /* 0x00004400010c7983 */ /* 0x000ea80000100800 */
[----:B------:R-:W2:Y:S03]  /*90e0*/  LDL R94, [R1+0x24] ;  /* 0x00002400015e7983 */ /* 0x000ea60000100800 */
[----:B------:R-:W-:Y:S01]  /*90f0*/  HGMMA.64x128x16.F32.BF16 R24, gdesc[UR4], RZ, !UPT, gsb0 ;  /* 0x01e00000041879f0 */ /* 0x000fe2000c0018ff */
[----:B------:R-:W-:Y:S01]  /*9100*/  R2UR UR4, R90 ;  /* 0x000000005a0472ca */ /* 0x000fe200000e0000 */
[----:B------:R-:W3:Y:S01]  /*9110*/  LDL R88, [R1+0x2c] ;  /* 0x00002c0001587983 */ /* 0x000ee20000100800 */
[----:B------:R-:W-:-:S02]  /*9120*/  R2UR UR5, R91 ;  /* 0x000000005b0572ca */ /* 0x000fc400000e0000 */
[----:B------:R-:W-:Y:S01]  /*9130*/  R2UR UR6, R10 ;  /* 0x000000000a0672ca */ /* 0x000fe200000e0000 */
[----:B------:R1:W-:Y:S01]  /*9140*/  STL.64 [R1+0x18], R90 ;  /* 0x0000185a01007387 */ /* 0x0003e20000100a00 */
[----:B------:R-:W-:-:S03]  /*9150*/  R2UR UR7, R11 ;  /* 0x000000000b0772ca */ /* 0x000fc600000e0000 */
[----:B------:R-:W4:Y:S04]  /*9160*/  LDL R13, [R1+0x40] ;  /* 0x00004000010d7983 */ /* 0x000f280000100800 */
[----:B-1----:R-:W4:Y:S01]  /*9170*/  LDL R90, [R1+0x20] ;  /* 0x00002000015a7983 */ /* 0x002f220000100800 */
[----:B------:R-:W-:Y:S02]  /*9180*/  VIADD R20, R6, 0x4 ;  /* 0x0000000406147836 */ /* 0x000fe40000000000 */
[----:B------:R-:W-:Y:S02]  /*9190*/  VIADD R10, R8, 0x4 ;  /* 0x00000004080a7836 */ /* 0x000fe40000000000 */
[----:B------:R-:W-:Y:S02]  /*91a0*/  IMAD.MOV.U32 R21, RZ, RZ, 0x40000040 ;  /* 0x40000040ff157424 */ /* 0x000fe400078e00ff */
[----:B------:R-:W-:Y:S01]  /*91b0*/  IMAD.MOV.U32 R11, RZ, RZ, 0x40000040 ;  /* 0x40000040ff0b7424 */ /* 0x000fe200078e00ff */
[----:B------:R-:W-:-:S02]  /*91c0*/  WARPGROUP.DEPBAR.LE gsb0, 0x0 ;  /* 0x00008000000079c5 */ /* 0x000fc40000010000 */
        /* <DEDUP_REMOVED lines=17> */
[----:B0-----:R-:W-:-:S13]  /*92e0*/  ISETP.NE.AND P2, PT, R0, 0x1, PT ;  /* 0x000000010000780c */ /* 0x001fda0003f45270 */
[----:B------:R-:W0:Y:S08]  /*92f0*/  @P2 LDC R3, c[0x0][0x44c] ;  /* 0x00011300ff032b82 */ /* 0x000e300000000800 */
[----:B------:R-:W1:Y:S01]  /*9300*/  @P2 LDC R5, c[0x0][0x450] ;  /* 0x00011400ff052b82 */ /* 0x000e620000000800 */
[----:B--2---:R-:W-:-:S04]  /*9310*/  IMAD.IADD R12, R12, 0x1, R94 ;  /* 0x000000010c0c7824 */ /* 0x004fc800078e025e */
[----:B0-----:R-:W-:-:S05]  /*9320*/  @P2 IMAD.HI.U32 R0, R12, R3, RZ ;  /* 0x000000030c002227 */ /* 0x001fca00078e00ff */
[----:B-1----:R-:W-:Y:S01]  /*9330*/  @P2 SHF.R.U32.HI R12, RZ, R5, R0 ;  /* 0x00000005ff0c2219 */ /* 0x002fe20000011600 */
[----:B------:R-:W-:Y:S02]  /*9340*/  WARPGROUP.DEPBAR.LE gsb0, 0x0 ;  /* 0x00008000000079c5 */ /* 0x000fe40000010000 */
[----:B------:R-:W-:-:S06]  /*9350*/  WARPGROUP.ARRIVE ;  /* 0x00000000000079c5 */ /* 0x000fcc0000000000 */
[----:B------:R-:W-:Y:S01]  /*9360*/  HGMMA.64x128x16.F32.BF16 R24, gdesc[UR4], R24, gsb0 ;  /* 0x01e00000041879f0 */ /* 0x000fe20008001818 */
[----:B------:R-:W0:Y:S01]  /*9370*/  SHFL.IDX PT, R5, R12, 0x1, 0x1c1f ;  /* 0x003c1f000c057f89 */ /* 0x000e2200000e0000 */
[----:B------:R-:W-:Y:S01]  /*9380*/  IMAD.MOV.U32 R3, RZ, RZ, -0x80 ;  /* 0xffffff80ff037424 */ /* 0x000fe200078e00ff */
[----:B------:R-:W-:Y:S01]  /*9390*/  ULDC UR4, c[0x0][0x988] ;  /* 0x0002620000047ab9 */ /* 0x000fe20000000800 */
[----:B------:R-:W-:Y:S01]  /*93a0*/  @!P1 VIADD R4, R4, 0x16840 ;  /* 0x0001684004049836 */ /* 0x000fe20000000000 */
[----:B------:R-:W-:Y:S01]  /*93b0*/  STL.64 [R1+0x10], R20 ;  /* 0x0000101401007387 */ /* 0x000fe20000100a00 */
[----:B------:R-:W-:Y:S01]  /*93c0*/  IMAD R0, R92, R3, 0x80 ;  /* 0x000000805c007424 */ /* 0x000fe200078e0203 */
[----:B------:R-:W-:-:S03]  /*93d0*/  ULDC UR5, c[0x0][0x988] ;  /* 0x0002620000057ab9 */ /* 0x000fc60000000800 */
[----:B------:R-:W-:Y:S02]  /*93e0*/  VIADD R3, R0, 0x1 ;  /* 0x0000000100037836 */ /* 0x000fe40000000000 */
[----:B---3--:R-:W-:Y:S02]  /*93f0*/  IMAD.IADD R8, R88, 0x1, R0 ;  /* 0x0000000158087824 */ /* 0x008fe400078e0200 */
[C---:B----4-:R-:W-:Y:S02]  /*9400*/  IMAD R3, R13.reuse, -0x2, R3 ;  /* 0xfffffffe0d037824 */ /* 0x050fe400078e0203 */
[----:B------:R-:W-:-:S03]  /*9410*/  IMAD R8, R13, -0x2, R8 ;  /* 0xfffffffe0d087824 */ /* 0x000fc600078e0208 */
[----:B------:R-:W-:-:S04]  /*9420*/  IADD3 R89, -R90, R3, R88 ;  /* 0x000000035a597210 */ /* 0x000fc80007ffe158 */
[----:B0-----:R-:W-:-:S04]  /*9430*/  VIADDMNMX R0, R5, R89, R8, PT ;  /* 0x0000005905007246 */ /* 0x001fc80003800108 */
[C---:B------:R-:W-:Y:S02]  /*9440*/  ISETP.GT.AND P4, PT, R0.reuse, RZ, PT ;  /* 0x000000ff0000720c */ /* 0x040fe40003f84270 */
[C---:B------:R-:W-:Y:S02]  /*9450*/  ISETP.GT.AND P5, PT, R0.reuse, 0x1, PT ;  /* 0x000000010000780c */ /* 0x040fe40003fa4270 */
[----:B------:R-:W-:Y:S01]  /*9460*/  ISETP.GT.AND P3, PT, R0, 0x8, PT ;  /* 0x000000080000780c */ /* 0x000fe20003f64270 */
[----:B------:R0:W-:Y:S01]  /*9470*/  STL.64 [R1+0x8], R14 ;  /* 0x0000080e01007387 */ /* 0x0001e20000100a00 */
[----:B------:R-:W-:Y:S02]  /*9480*/  WARPGROUP.DEPBAR.LE gsb0, 0x0 ;  /* 0x00008000000079c5 */ /* 0x000fe40000010000 */
[----:B------:R-:W-:Y:S02]  /*9490*/  FSEL R109, R26, -INF , P4 ;  /* 0xff8000001a6d7808 */ /* 0x000fe40002000000 */
[----:B------:R-:W-:-:S02]  /*94a0*/  FSEL R107, R27, -INF , P5 ;  /* 0xff8000001b6b7808 */ /* 0x000fc40002800000 */
        /* <DEDUP_REMOVED lines=49> */
[----:B0-----:R-:W-:Y:S02]  /*97c0*/  FSEL R15, R62, -INF , P3 ;  /* 0xff8000003e0f7808 */ /* 0x001fe40001800000 */
        /* <DEDUP_REMOVED lines=40> */
[----:B------:R-:W0:Y:S04]  /*9a50*/  SHFL.BFLY PT, R9, R14, 0x2, 0x1f ;  /* 0x0c401f000e097f89 */ /* 0x000e2800000e0000 */
[----:B------:R-:W1:Y:S01]  /*9a60*/  SHFL.IDX PT, R26, R12, RZ, 0x1c1f ;  /* 0x001c1fff0c1a7589 */ /* 0x000e6200000e0000 */
[----:B0-----:R-:W-:-:S05]  /*9a70*/  FMNMX.FTZ R20, R14, R9, !PT ;  /* 0x000000090e147209 */ /* 0x001fca0007810000 */
[----:B------:R-:W0:Y:S01]  /*9a80*/  SHFL.BFLY PT, R9, R20, 0x1, 0x1f ;  /* 0x0c201f0014097f89 */ /* 0x000e2200000e0000 */
[----:B------:R-:W-:Y:S01]  /*9a90*/  IMAD.U32 R0, RZ, RZ, UR4 ;  /* 0x00000004ff007e24 */ /* 0x000fe2000f8e00ff */
[----:B-1----:R-:W-:Y:S01]  /*9aa0*/  VIADDMNMX R26, R26, R89, R8, PT ;  /* 0x000000591a1a7246 */ /* 0x002fe20003800108 */
[----:B------:R-:W-:-:S03]  /*9ab0*/  ULDC UR4, c[0x0][0x988] ;  /* 0x0002620000047ab9 */ /* 0x000fc60000000800 */
[C---:B------:R-:W-:Y:S02]  /*9ac0*/  ISETP.GT.AND P4, PT, R26.reuse, RZ, PT ;  /* 0x000000ff1a00720c */ /* 0x040fe40003f84270 */
[----:B------:R-:W-:Y:S02]  /*9ad0*/  ISETP.GT.AND P5, PT, R26, 0x1, PT ;  /* 0x000000011a00780c */ /* 0x000fe40003fa4270 */
[----:B------:R-:W-:Y:S02]  /*9ae0*/  FSEL R89, R24, -INF , P4 ;  /* 0xff80000018597808 */ /* 0x000fe40002000000 */
[----:B------:R-:W-:Y:S02]  /*9af0*/  FSEL R25, R25, -INF , P5 ;  /* 0xff80000019197808 */ /* 0x000fe40002800000 */
[----:B0-----:R-:W-:-:S04]  /*9b00*/  FMNMX.FTZ R9, R20, R9, !PT ;  /* 0x0000000914097209 */ /* 0x001fc80007810000 */
[C---:B------:R-:W-:Y:S01]  /*9b10*/  FSETP.NEU.FTZ.AND P3, PT, R9.reuse, -INF , PT ;  /* 0xff8000000900780b */ /* 0x040fe20003f7d000 */
[----:B------:R-:W-:-:S05]  /*9b20*/  FMUL.FTZ R10, R9, R0 ;  /* 0x00000000090a7220 */ /* 0x000fca0000410000 */
[----:B------:R-:W-:Y:S02]  /*9b30*/  FSEL R10, R10, RZ, P3 ;  /* 0x000000ff0a0a7208 */ /* 0x000fe40001800000 */
[C---:B------:R-:W-:Y:S02]  /*9b40*/  ISETP.GT.AND P3, PT, R26.reuse, 0x8, PT ;  /* 0x000000081a00780c */ /* 0x040fe40003f64270 */
[----:B------:R-:W-:Y:S01]  /*9b50*/  ISETP.GT.AND P4, PT, R26, 0x9, PT ;  /* 0x000000091a00780c */ /* 0x000fe20003f84270 */
[----:B------:R-:W-:Y:S01]  /*9b60*/  FFMA.FTZ R151, R91, R0, -R10 ;  /* 0x000000005b977223 */ /* 0x000fe2000001080a */
[----:B------:R-:W-:Y:S02]  /*9b70*/  FSEL R91, R28, -INF , P3 ;  /* 0xff8000001c5b7808 */ /* 0x000fe40001800000 */
[----:B------:R-:W-:Y:S02]  /*9b80*/  FMNMX.FTZ R14, R89, R25, !PT ;  /* 0x00000019590e7209 */ /* 0x000fe40007810000 */
[----:B------:R-:W-:-:S02]  /*9b90*/  ISETP.GT.AND P3, PT, R26, 0x10, PT ;  /* 0x000000101a00780c */ /* 0x000fc40003f64270 */
[----:B------:R-:W-:Y:S02]  /*9ba0*/  FSEL R29, R29, -INF , P4 ;  /* 0xff8000001d1d7808 */ /* 0x000fe40002000000 */
[----:B------:R-:W-:Y:S01]  /*9bb0*/  FMNMX.FTZ R14, R91, R14, !PT ;  /* 0x0000000e5b0e7209 */ /* 0x000fe20007810000 */
[----:B------:R-:W-:Y:S01]  /*9bc0*/  FFMA.FTZ R12, R93, R0, -R10 ;  /* 0x000000005d0c7223 */ /* 0x000fe2000001080a */
[----:B------:R-:W-:Y:S02]  /*9bd0*/  ISETP.GT.AND P4, PT, R26, 0x11, PT ;  /* 0x000000111a00780c */ /* 0x000fe40003f84270 */
        /* <DEDUP_REMOVED lines=19> */
[----:B------:R0:W-:Y:S01]  /*9d10*/  MUFU.EX2 R14, R24 ;  /* 0x00000018000e7308 */ /* 0x0001e20000000800 */
[----:B------:R-:W-:Y:S01]  /*9d20*/  FFMA.FTZ R147, R103, R0, -R10 ;  /* 0x0000000067937223 */ /* 0x000fe2000001080a */
[----:B------:R-:W-:Y:S02]  /*9d30*/  ISETP.GT.AND P4, PT, R26, 0x29, PT ;  /* 0x000000291a00780c */ /* 0x000fe40003f84270 */
[----:B------:R-:W-:Y:S02]  /*9d40*/  FSEL R103, R44, -INF , P3 ;  /* 0xff8000002c677808 */ /* 0x000fe40001800000 */
[----:B0-----:R-:W-:Y:S02]  /*9d50*/  FMNMX.FTZ R24, R41, R20, !PT ;  /* 0x0000001429187209 */ /* 0x001fe40007810000 */
        /* <DEDUP_REMOVED lines=11> */
[--C-:B------:R-:W-:Y:S01]  /*9e10*/  FFMA.FTZ R141, R101, R0, -R10.reuse ;  /* 0x00000000658d7223 */ /* 0x100fe2000001080a */
[----:B------:R-:W-:Y:S02]  /*9e20*/  ISETP.GT.AND P4, PT, R26, 0x39, PT ;  /* 0x000000391a00780c */ /* 0x000fe40003f84270 */
[----:B------:R-:W-:Y:S02]  /*9e30*/  FSEL R101, R52, -INF , P3 ;  /* 0xff80000034657808 */ /* 0x000fe40001800000 */
[----:B0-----:R-:W-:Y:S01]  /*9e40*/  FMNMX.FTZ R28, R49, R24, !PT ;  /* 0x00000018311c7209 */ /* 0x001fe20007810000 */
        /* <DEDUP_REMOVED lines=18> */
[----:B------:R0:W-:Y:S01]  /*9f70*/  MUFU.EX2 R24, R30 ;  /* 0x0000001e00187308 */ /* 0x0001e20000000800 */
[----:B------:R-:W-:Y:S01]  /*9f80*/  ISETP.GT.AND P4, PT, R26, 0x49, PT ;  /* 0x000000491a00780c */ /* 0x000fe20003f84270 */
[-CC-:B------:R-:W-:Y:S01]  /*9f90*/  FFMA.FTZ R129, R21, R0.reuse, -R10.reuse ;  /* 0x0000000015817223 */ /* 0x180fe2000001080a */
[----:B------:R-:W-:Y:S01]  /*9fa0*/  FSEL R5, R60, -INF , P3 ;  /* 0xff8000003c057808 */ /* 0x000fe20001800000 */
[-CC-:B------:R-:W-:Y:S01]  /*9fb0*/  FFMA.FTZ R36, R67, R0.reuse, -R10.reuse ;  /* 0x0000000043247223 */ /* 0x180fe2000001080a */
[C---:B------:R-:W-:Y:S01]  /*9fc0*/  ISETP.GT.AND P3, PT, R26.reuse, 0x50, PT ;  /* 0x000000501a00780c */ /* 0x040fe20003f64270 */
[-CC-:B------:R-:W-:Y:S01]  /*9fd0*/  FFMA.FTZ R131, R27, R0.reuse, -R10.reuse ;  /* 0x000000001b837223 */ /* 0x180fe2000001080a */
[--C-:B------:R-:W-:Y:S01]  /*9fe0*/  FFMA.FTZ R38, R71, R0, -R10.reuse ;  /* 0x0000000047267223 */ /* 0x100fe2000001080a */
[----:B------:R-:W-:Y:S01]  /*9ff0*/  MUFU.EX2 R151, R151 ;  /* 0x0000009700977308 */ /* 0x000fe20000000800 */
[----:B0-----:R-:W-:Y:S01]  /*a000*/  FMNMX.FTZ R30, R57, R28, !PT ;  /* 0x0000001c391e7209 */ /* 0x001fe20007810000 */
        /* <DEDUP_REMOVED lines=12> */
[----:B------:R0:W-:Y:S01]  /*a0d0*/  MUFU.EX2 R8, R107 ;  /* 0x0000006b00087308 */ /* 0x0001e20000000800 */
[----:B------:R-:W-:Y:S01]  /*a0e0*/  FSEL R65, R65, -INF , P4 ;  /* 0xff80000041417808 */ /* 0x000fe20002000000 */
[--C-:B------:R-:W-:Y:S01]  /*a0f0*/  FFMA.FTZ R3, R51, R0, -R10.reuse ;  /* 0x0000000033037223 */ /* 0x100fe2000001080a */
[----:B------:R-:W-:Y:S01]  /*a100*/  FMNMX.FTZ R30, R47, R30, !PT ;  /* 0x0000001e2f1e7209 */ /* 0x000fe20007810000 */
[----:B------:R-:W-:Y:S01]  /*a110*/  FFMA.FTZ R46, R87, R0, -R10 ;  /* 0x00000000572e7223 */ /* 0x000fe2000001080a */
[----:B------:R-:W-:Y:S01]  /*a120*/  ISETP.GT.AND P4, PT, R26, 0x59, PT ;  /* 0x000000591a00780c */ /* 0x000fe20003f84270 */
[----:B------:R-:W1:Y:S02]  /*a130*/  @P2 LDC R43, c[0x0][0x44c] ;  /* 0x00011300ff2b2b82 */ /* 0x000e640000000800 */
[----:B------:R2:W-:Y:S01]  /*a140*/  MUFU.EX2 R28, R32 ;  /* 0x00000020001c7308 */ /* 0x0005e20000000800 */
[----:B0-----:R-:W-:-:S02]  /*a150*/  FSEL R107, R68, -INF , P3 ;  /* 0xff800000446b7808 */ /* 0x001fc40001800000 */
[----:B------:R-:W-:Y:S02]  /*a160*/  ISETP.GT.AND P3, PT, R26, 0x60, PT ;  /* 0x000000601a00780c */ /* 0x000fe40003f64270 */
[----:B------:R-:W-:Y:S01]  /*a170*/  FSEL R69, R69, -INF , P4 ;  /* 0xff80000045457808 */ /* 0x000fe20002000000 */
[----:B------:R-:W0:Y:S01]  /*a180*/  @P2 LDC R52, c[0x0][0x450] ;  /* 0x00011400ff342b82 */ /* 0x000e220000000800 */
[----:B--2---:R-:W-:-:S04]  /*a190*/  FMNMX.FTZ R32, R65, R30, !PT ;  /* 0x0000001e41207209 */ /* 0x004fc80007810000 */
        /* <DEDUP_REMOVED lines=13> */
[----:B------:R2:W-:Y:S01]  /*a270*/  MUFU.EX2 R30, R3 ;  /* 0x00000003001e7308 */ /* 0x0005e20000000800 */
[----:B------:R-:W-:Y:S02]  /*a280*/  ISETP.GT.AND P4, PT, R26, 0x71, PT ;  /* 0x000000711a00780c */ /* 0x000fe40003f84270 */
[----:B------:R-:W-:Y:S01]  /*a290*/  FMNMX.FTZ R34, R77, R34, !PT ;  /* 0x000000224d227209 */ /* 0x000fe20007810000 */
[----:B--2---:R-:W-:Y:S01]  /*a2a0*/  FFMA.FTZ R3, R55, R0, -R10 ;  /* 0x0000000037037223 */ /* 0x004fe2000001080a */
        /* <DEDUP_REMOVED lines=8> */
[----:B------:R-:W-:Y:S01]  /*a330*/  FMNMX.FTZ R34, R13, R34, !PT ;  /* 0x000000220d227209 */ /* 0x000fe20007810000 */
[----:B------:R2:W-:Y:S03]  /*a340*/  MUFU.EX2 R32, R3 ;  /* 0x0000000300207308 */ /* 0x0005e60000000800 */
[----:B--2---:R-:W-:-:S05]  /*a350*/  FMNMX.FTZ R3, R85, R34, !PT ;  /* 0x0000002255037209 */ /* 0x004fca0007810000 */
[----:B------:R-:W2:Y:S02]  /*a360*/  SHFL.BFLY PT, R40, R3, 0x2, 0x1f ;  /* 0x0c401f0003287f89 */ /* 0x000ea400000e0000 */
[----:B--2---:R-:W-:-:S05]  /*a370*/  FMNMX.FTZ R15, R3, R40, !PT ;  /* 0x00000028030f7209 */ /* 0x004fca0007810000 */
[----:B------:R-:W2:Y:S01]  /*a380*/  SHFL.BFLY PT, R44, R15, 0x1, 0x1f ;  /* 0x0c201f000f2c7f89 */ /* 0x000ea200000e0000 */
[----:B------:R-:W3:Y:S01]  /*a390*/  MUFU.EX2 R149, R149 ;  /* 0x0000009500957308 */ /* 0x000ee20000000800 */
[-CC-:B------:R-:W-:Y:S01]  /*a3a0*/  FFMA.FTZ R26, R59, R0.reuse, -R10.reuse ;  /* 0x000000003b1a7223 */ /* 0x180fe2000001080a */
[-CC-:B------:R-:W-:Y:S01]  /*a3b0*/  FFMA.FTZ R34, R63, R0.reuse, -R10.reuse ;  /* 0x000000003f227223 */ /* 0x180fe2000001080a */
[----:B------:R-:W-:-:S05]  /*a3c0*/  FFMA.FTZ R40, R75, R0, -R10 ;  /* 0x000000004b287223 */ /* 0x000fca000001080a */
[----:B------:R-:W4:Y:S01]  /*a3d0*/  MUFU.EX2 R12, R12 ;  /* 0x0000000c000c7308 */ /* 0x000f220000000800 */
[----:B--2---:R-:W-:-:S04]  /*a3e0*/  FMNMX.FTZ R3, R15, R44, !PT ;  /* 0x0000002c0f037209 */ /* 0x004fc80007810000 */
[C---:B------:R-:W-:Y:S01]  /*a3f0*/  FSETP.NEU.FTZ.AND P3, PT, R3.reuse, -INF , PT ;  /* 0xff8000000300780b */ /* 0x040fe20003f7d000 */
[----:B------:R-:W-:-:S05]  /*a400*/  FMUL.FTZ R15, R3, R0 ;  /* 0x00000000030f7220 */ /* 0x000fca0000410000 */
[----:B------:R-:W-:Y:S01]  /*a410*/  FSEL R10, R15, RZ, P3 ;  /* 0x000000ff0f0a7208 */ /* 0x000fe20001800000 */
[----:B------:R-:W2:Y:S04]  /*a420*/  MUFU.EX2 R145, R145 ;  /* 0x0000009100917308 */ /* 0x000ea80000000800 */
[-CC-:B------:R-:W-:Y:S01]  /*a430*/  FFMA.FTZ R148, R89, R0.reuse, -R10.reuse ;  /* 0x0000000059947223 */ /* 0x180fe2000001080a */
[-CC-:B------:R-:W-:Y:S01]  /*a440*/  FFMA.FTZ R15, R25, R0.reuse, -R10.reuse ;  /* 0x00000000190f7223 */ /* 0x180fe2000001080a */
[-C--:B------:R-:W-:Y:S01]  /*a450*/  FFMA.FTZ R150, R91, R0.reuse, -R10 ;  /* 0x000000005b967223 */ /* 0x080fe2000001080a */
[----:B---3--:R-:W-:Y:S01]  /*a460*/  FADD.FTZ R48, R149, R8 ;  /* 0x0000000895307221 */ /* 0x008fe20000010000 */
[-CC-:B------:R-:W-:Y:S02]  /*a470*/  FFMA.FTZ R21, R29, R0.reuse, -R10.reuse ;  /* 0x000000001d157223 */ /* 0x180fe4000001080a */
[----:B------:R-:W-:Y:S01]  /*a480*/  MUFU.EX2 R148, R148 ;  /* 0x0000009400947308 */ /* 0x000fe20000000800 */
[----:B------:R-:W-:Y:S01]  /*a490*/  FFMA.FTZ R27, R37, R0, -R10 ;  /* 0x00000000251b7223 */ /* 0x000fe2000001080a */
[----:B------:R-:W-:-:S06]  /*a4a0*/  FADD.FTZ R37, R151, R48 ;  /* 0x0000003097257221 */ /* 0x000fcc0000010000 */
[----:B------:R-:W3:Y:S01]  /*a4b0*/  MUFU.EX2 R15, R15 ;  /* 0x0000000f000f7308 */ /* 0x000ee20000000800 */
[----:B------:R-:W-:Y:S01]  /*a4c0*/  FFMA.FTZ R144, R93, R0, -R10 ;  /* 0x000000005d907223 */ /* 0x000fe2000001080a */
[----:B----4-:R-:W-:-:S06]  /*a4d0*/  FADD.FTZ R48, R12, R37 ;  /* 0x000000250c307221 */ /* 0x010fcc0000010000 */
[----:B------:R-:W4:Y:S01]  /*a4e0*/  MUFU.EX2 R147, R147 ;  /* 0x0000009300937308 */ /* 0x000f220000000800 */
[----:B------:R-:W-:-:S07]  /*a4f0*/  FFMA.FTZ R25, R33, R0, -R10 ;  /* 0x0000000021197223 */ /* 0x000fce000001080a */
[----:B------:R-:W1:Y:S01]  /*a500*/  MUFU.EX2 R150, R150 ;  /* 0x0000009600967308 */ /* 0x000e620000000800 */
[----:B--2---:R-:W-:Y:S01]  /*a510*/  FADD.FTZ R39, R145, R48 ;  /* 0x0000003091277221 */ /* 0x004fe20000010000 */
[----:B------:R-:W-:-:S06]  /*a520*/  FFMA.FTZ R146, R95, R0, -R10 ;  /* 0x000000005f927223 */ /* 0x000fcc000001080a */
[----:B------:R-:W2:Y:S01]  /*a530*/  MUFU.EX2 R21, R21 ;  /* 0x0000001500157308 */ /* 0x000ea20000000800 */
[----:B------:R-:W-:Y:S01]  /*a540*/  FADD.FTZ R48, R14, R39 ;  /* 0x000000270e307221 */ /* 0x000fe20000010000 */
[----:B---3--:R-:W-:-:S06]  /*a550*/  FADD.FTZ R39, R148, R15 ;  /* 0x0000000f94277221 */ /* 0x008fcc0000010000 */
[----:B------:R-:W3:Y:S01]  /*a560*/  MUFU.EX2 R141, R141 ;  /* 0x0000008d008d7308 */ /* 0x000ee20000000800 */
[----:B------:R-:W-:-:S07]  /*a570*/  FFMA.FTZ R134, R5, R0, -R10 ;  /* 0x0000000005867223 */ /* 0x000fce000001080a */
[----:B------:R-:W0:Y:S01]  /*a580*/  MUFU.EX2 R144, R144 ;  /* 0x0000009000907308 */ /* 0x000e220000000800 */
[----:B----4-:R-:W-:Y:S01]  /*a590*/  FADD.FTZ R5, R147, R48 ;  /* 0x0000003093057221 */ /* 0x010fe20000010000 */
[----:B-1----:R-:W-:-:S06]  /*a5a0*/  FADD.FTZ R48, R150, R39 ;  /* 0x0000002796307221 */ /* 0x002fcc0000010000 */
[----:B------:R-:W1:Y:S01]  /*a5b0*/  MUFU.EX2 R25, R25 ;  /* 0x0000001900197308 */ /* 0x000e620000000800 */
[----:B------:R-:W-:Y:S01]  /*a5c0*/  FFMA.FTZ R140, R99, R0, -R10 ;  /* 0x00000000638c7223 */ /* 0x000fe2000001080a */
[----:B------:R-:W-:Y:S01]  /*a5d0*/  FADD.FTZ R50, R20, R5 ;  /* 0x0000000514327221 */ /* 0x000fe20000010000 */
[----:B------:R-:W-:-:S05]  /*a5e0*/  @!P1 PRMT R4, RZ, 0x654, R4 ;  /* 0x00000654ff049816 */ /* 0x000fca0000000004 */
[----:B------:R-:W4:Y:S01]  /*a5f0*/  MUFU.EX2 R143, R143 ;  /* 0x0000008f008f7308 */ /* 0x000f220000000800 */
[----:B--2---:R-:W-:Y:S01]  /*a600*/  FADD.FTZ R39, R21, R48 ;  /* 0x0000003015277221 */ /* 0x004fe20000010000 */
[----:B------:R-:W-:-:S06]  /*a610*/  FFMA.FTZ R29, R41, R0, -R10 ;  /* 0x00000000291d7223 */ /* 0x000fcc000001080a */
[----:B------:R-:W2:Y:S01]  /*a620*/  MUFU.EX2 R146, R146 ;  /* 0x0000009200927308 */ /* 0x000ea20000000800 */
[----:B---3--:R-:W-:Y:S01]  /*a630*/  FADD.FTZ R41, R141, R50 ;  /* 0x000000328d297221 */ /* 0x008fe20000010000 */
[----:B------:R0:W-:Y:S06]  /*a640*/  @!P1 SYNCS.ARRIVE.TRANS64.RED.A1T0 RZ, [R4+URZ], RZ ;  /* 0x000000ff04ff99a7 */ /* 0x0001ec000810043f */
[----:B------:R-:W3:Y:S01]  /*a650*/  MUFU.EX2 R27, R27 ;  /* 0x0000001b001b7308 */ /* 0x000ee20000000800 */
[----:B------:R-:W-:Y:S01]  /*a660*/  FFMA.FTZ R142, R103, R0, -R10 ;  /* 0x00000000678e7223 */ /* 0x000fe2000001080a */
[----:B0-----:R-:W-:Y:S01]  /*a670*/  FADD.FTZ R4, R144, R39 ;  /* 0x0000002790047221 */ /* 0x001fe20000010000 */
[----:B------:R-:W-:-:S05]  /*a680*/  FADD.FTZ R48, R24, R41 ;  /* 0x0000002918307221 */ /* 0x000fca0000010000 */
[----:B------:R-:W0:Y:S01]  /*a690*/  MUFU.EX2 R137, R137 ;  /* 0x0000008900897308 */ /* 0x000e220000000800 */
[----:B-1----:R-:W-:Y:S01]  /*a6a0*/  FADD.FTZ R41, R25, R4 ;  /* 0x0000000419297221 */ /* 0x002fe20000010000 */
[----:B------:R-:W-:-:S06]  /*a6b0*/  FFMA.FTZ R31, R45, R0, -R10 ;  /* 0x000000002d1f7223 */ /* 0x000fcc000001080a */
[----:B------:R-:W1:Y:S01]  /*a6c0*/  MUFU.EX2 R140, R140 ;  /* 0x0000008c008c7308 */ /* 0x000e620000000800 */
[----:B----4-:R-:W-:Y:S01]  /*a6d0*/  FADD.FTZ R39, R143, R48 ;  /* 0x000000308f277221 */ /* 0x010fe20000010000 */
[----:B--2---:R-:W-:-:S06]  /*a6e0*/  FADD.FTZ R4, R146, R41 ;  /* 0x0000002992047221 */ /* 0x004fcc0000010000 */
[----:B------:R-:W2:Y:S01]  /*a6f0*/  MUFU.EX2 R29, R29 ;  /* 0x0000001d001d7308 */ /* 0x000ea20000000800 */
[----:B------:R-:W-:Y:S01]  /*a700*/  FFMA.FTZ R136, R105, R0, -R10 ;  /* 0x0000000069887223 */ /* 0x000fe2000001080a */
[----:B------:R-:W-:-:S04]  /*a710*/  @P2 IMAD.HI.U32 R43, R94, R43, RZ ;  /* 0x0000002b5e2b2227 */ /* 0x000fc800078e00ff */
[----:B------:R-:W-:Y:S02]  /*a720*/  FADD.FTZ R48, R28, R39 ;  /* 0x000000271c307221 */ /* 0x000fe40000010000 */
[----:B------:R-:W4:Y:S01]  /*a730*/  MUFU.EX2 R139, R139 ;  /* 0x0000008b008b7308 */ /* 0x000f220000000800 */
[----:B---3--:R-:W-:Y:S01]  /*a740*/  FADD.FTZ R41, R27, R4 ;  /* 0x000000041b297221 */ /* 0x008fe20000010000 */
[----:B------:R-:W-:-:S06]  /*a750*/  FFMA.FTZ R33, R49, R0, -R10 ;  /* 0x0000000031217223 */ /* 0x000fcc000001080a */
[----:B------:R-:W3:Y:S01]  /*a760*/  MUFU.EX2 R142, R142 ;  /* 0x0000008e008e7308 */ /* 0x000ee20000000800 */
[----:B------:R-:W-:Y:S01]  /*a770*/  IMAD.MOV.U32 R45, RZ, RZ, R94 ;  /* 0x000000ffff2d7224 */ /* 0x000fe200078e005e */
[----:B------:R-:W-:Y:S01]  /*a780*/  @P2 SHF.R.U32.HI R45, RZ, R52, R43 ;  /* 0x00000034ff2d2219 */ /* 0x000fe2000001162b */
[----:B0-----:R-:W-:-:S05]  /*a790*/  FADD.FTZ R43, R137, R48 ;  /* 0x00000030892b7221 */ /* 0x001fca0000010000 */
[----:B------:R-:W0:Y:S01]  /*a7a0*/  MUFU.EX2 R31, R31 ;  /* 0x0000001f001f7308 */ /* 0x000e220000000800 */
[----:B-1----:R-:W-:Y:S01]  /*a7b0*/  FADD.FTZ R4, R140, R41 ;  /* 0x000000298c047221 */ /* 0x002fe20000010000 */
[----:B------:R-:W-:Y:S01]  /*a7c0*/  FFMA.FTZ R138, R101, R0, -R10 ;  /* 0x00000000658a7223 */ /* 0x000fe2000001080a */
[----:B------:R-:W-:-:S05]  /*a7d0*/  FADD.FTZ R48, R30, R43 ;  /* 0x0000002b1e307221 */ /* 0x000fca0000010000 */
[----:B------:R-:W1:Y:S01]  /*a7e0*/  MUFU.EX2 R133, R133 ;  /* 0x0000008500857308 */ /* 0x000e620000000800 */
[----:B--2---:R-:W-:Y:S01]  /*a7f0*/  FADD.FTZ R41, R29, R4 ;  /* 0x000000041d297221 */ /* 0x004fe20000010000 */
[----:B------:R-:W-:-:S06]  /*a800*/  FFMA.FTZ R35, R53, R0, -R10 ;  /* 0x0000000035237223 */ /* 0x000fcc000001080a */
[----:B------:R-:W2:Y:S01]  /*a810*/  MUFU.EX2 R136, R136 ;  /* 0x0000008800887308 */ /* 0x000ea20000000800 */
[----:B----4-:R-:W-:Y:S01]  /*a820*/  FADD.FTZ R43, R139, R48 ;  /* 0x000000308b2b7221 */ /* 0x010fe20000010000 */
[----:B---3--:R-:W-:-:S06]  /*a830*/  FADD.FTZ R4, R142, R41 ;  /* 0x000000298e047221 */ /* 0x008fcc0000010000 */
[----:B------:R-:W3:Y:S01]  /*a840*/  MUFU.EX2 R26, R26 ;  /* 0x0000001a001a7308 */ /* 0x000ee20000000800 */
[----:B------:R-:W-:-:S07]  /*a850*/  FFMA.FTZ R132, R97, R0, -R10 ;  /* 0x0000000061847223 */ /* 0x000fce000001080a */
[----:B------:R-:W4:Y:S01]  /*a860*/  MUFU.EX2 R33, R33 ;  /* 0x0000002100217308 */ /* 0x000f220000000800 */
[----:B------:R-:W-:Y:S01]  /*a870*/  FADD.FTZ R48, R32, R43 ;  /* 0x0000002b20307221 */ /* 0x000fe20000010000 */
[----:B0-----:R-:W-:-:S06]  /*a880*/  FADD.FTZ R41, R31, R4 ;  /* 0x000000041f297221 */ /* 0x001fcc0000010000 */
[----:B------:R-:W0:Y:S01]  /*a890*/  MUFU.EX2 R135, R135 ;  /* 0x0000008700877308 */ /* 0x000e220000000800 */
[----:B------:R-:W-:-:S07]  /*a8a0*/  FFMA.FTZ R37, R57, R0, -R10 ;  /* 0x0000000039257223 */ /* 0x000fce000001080a */
[----:B------:R-:W0:Y:S01]  /*a8b0*/  MUFU.EX2 R138, R138 ;  /* 0x0000008a008a7308 */ /* 0x000e220000000800 */
[----:B-1----:R-:W-:Y:S01]  /*a8c0*/  FADD.FTZ R43, R133, R48 ;  /* 0x00000030852b7221 */ /* 0x002fe20000010000 */
[----:B--2---:R-:W-:-:S06]  /*a8d0*/  FADD.FTZ R4, R136, R41 ;  /* 0x0000002988047221 */ /* 0x004fcc0000010000 */
[----:B------:R-:W1:Y:S08]  /*a8e0*/  MUFU.EX2 R34, R34 ;  /* 0x0000002200227308 */ /* 0x000e700000000800 */
[----:B------:R-:W2:Y:S01]  /*a8f0*/  MUFU.EX2 R35, R35 ;  /* 0x0000002300237308 */ /* 0x000ea20000000800 */
[----:B------:R-:W-:Y:S01]  /*a900*/  IADD3 R49, R45, R88, -R90 ;  /* 0x000000582d317210 */ /* 0x000fe20007ffe85a */
[----:B---3--:R-:W-:-:S06]  /*a910*/  FADD.FTZ R48, R26, R43 ;  /* 0x0000002b1a307221 */ /* 0x008fcc0000010000 */
[----:B------:R-:W3:Y:S01]  /*a920*/  MUFU.EX2 R129, R129 ;  /* 0x0000008100817308 */ /* 0x000ee20000000800 */
[----:B----4-:R-:W-:Y:S01]  /*a930*/  FADD.FTZ R45, R33, R4 ;  /* 0x00000004212d7221 */ /* 0x010fe20000010000 */
[----:B------:R-:W-:-:S06]  /*a940*/  FFMA.FTZ R5, R61, R0, -R10 ;  /* 0x000000003d057223 */ /* 0x000fcc000001080a */
[----:B------:R-:W4:Y:S01]  /*a950*/  MUFU.EX2 R132, R132 ;  /* 0x0000008400847308 */ /* 0x000f220000000800 */
[----:B0-----:R-:W-:Y:S01]  /*a960*/  FADD.FTZ R41, R135, R48 ;  /* 0x0000003087297221 */ /* 0x001fe20000010000 */
[----:B------:R-:W-:-:S06]  /*a970*/  FADD.FTZ R4, R138, R45 ;  /* 0x0000002d8a047221 */ /* 0x000fcc0000010000 */
[----:B------:R-:W0:Y:S01]  /*a980*/  MUFU.EX2 R36, R36 ;  /* 0x0000002400247308 */ /* 0x000e220000000800 */
[----:B------:R-:W-:-:S07]  /*a990*/  FFMA.FTZ R128, R47, R0, -R10 ;  /* 0x000000002f807223 */ /* 0x000fce000001080a */
[----:B------:R-:W0:Y:S01]  /*a9a0*/  MUFU.EX2 R37, R37 ;  /* 0x0000002500257308 */ /* 0x000e220000000800 */
[----:B-1----:R-:W-:Y:S01]  /*a9b0*/  FADD.FTZ R48, R34, R41 ;  /* 0x0000002922307221 */ /* 0x002fe20000010000 */
[----:B--2---:R-:W-:-:S06]  /*a9c0*/  FADD.FTZ R45, R35, R4 ;  /* 0x00000004232d7221 */ /* 0x004fcc0000010000 */
[----:B------:R-:W1:Y:S01]  /*a9d0*/  MUFU.EX2 R131, R131 ;  /* 0x0000008300837308 */ /* 0x000e620000000800 */
[----:B------:R-:W-:-:S07]  /*a9e0*/  FFMA.FTZ R39, R65, R0, -R10 ;  /* 0x0000000041277223 */ /* 0x000fce000001080a */
[----:B------:R-:W2:Y:S01]  /*a9f0*/  MUFU.EX2 R134, R134 ;  /* 0x0000008600867308 */ /* 0x000ea20000000800 */
[----:B---3--:R-:W-:Y:S01]  /*aa00*/  FADD.FTZ R47, R129, R48 ;  /* 0x00000030812f7221 */ /* 0x008fe20000010000 */
[----:B----4-:R-:W-:-:S06]  /*aa10*/  FADD.FTZ R4, R132, R45 ;  /* 0x0000002d84047221 */ /* 0x010fcc0000010000 */
[----:B------:R-:W3:Y:S01]  /*aa20*/  MUFU.EX2 R38, R38 ;  /* 0x0000002600267308 */ /* 0x000ee20000000800 */
[----:B------:R-:W-:-:S07]  /*aa30*/  FFMA.FTZ R130, R107, R0, -R10 ;  /* 0x000000006b827223 */ /* 0x000fce000001080a */
[----:B------:R-:W4:Y:S01]  /*aa40*/  MUFU.EX2 R5, R5 ;  /* 0x0000000500057308 */ /* 0x000f220000000800 */
[----:B0-----:R-:W-:Y:S01]  /*aa50*/  FADD.FTZ R48, R36, R47 ;  /* 0x0000002f24307221 */ /* 0x001fe20000010000 */
[----:B------:R-:W-:-:S06]  /*aa60*/  FADD.FTZ R45, R37, R4 ;  /* 0x00000004252d7221 */ /* 0x000fcc0000010000 */
[----:B------:R-:W0:Y:S08]  /*aa70*/  MUFU.EX2 R125, R125 ;  /* 0x0000007d007d7308 */ /* 0x000e300000000800 */
[----:B------:R-:W0:Y:S01]  /*aa80*/  MUFU.EX2 R128, R128 ;  /* 0x0000008000807308 */ /* 0x000e220000000800 */
[----:B------:R-:W-:Y:S01]  /*aa90*/  FFMA.FTZ R69, R69, R0, -R10 ;  /* 0x0000000045457223 */ /* 0x000fe2000001080a */
[----:B-1----:R-:W-:-:S06]  /*aaa0*/  FADD.FTZ R47, R131, R48 ;  /* 0x00000030832f7221 */ /* 0x002fcc0000010000 */
[----:B------:R-:W1:Y:S01]  /*aab0*/  MUFU.EX2 R40, R40 ;  /* 0x0000002800287308 */ /* 0x000e620000000800 */
[----:B--2---:R-:W-:Y:S01]  /*aac0*/  FADD.FTZ R4, R134, R45 ;  /* 0x0000002d86047221 */ /* 0x004fe20000010000 */
[----:B------:R-:W-:-:S06]  /*aad0*/  FFMA.FTZ R124, R51, R0, -R10 ;  /* 0x00000000337c7223 */ /* 0x000fcc000001080a */
[----:B------:R-:W2:Y:S01]  /*aae0*/  MUFU.EX2 R39, R39 ;  /* 0x0000002700277308 */ /* 0x000ea20000000800 */
[----:B------:R-:W-:Y:S01]  /*aaf0*/  FFMA.FTZ R126, R11, R0, -R10 ;  /* 0x000000000b7e7223 */ /* 0x000fe2000001080a */
[----:B------:R-:W-:Y:S01]  /*ab00*/  F2FP.BF16.F32.PACK_AB R149, R8, R149 ;  /* 0x000000950895723e */ /* 0x000fe200000010ff */
[----:B---3--:R-:W-:-:S05]  /*ab10*/  FADD.FTZ R8, R38, R47 ;  /* 0x0000002f26087221 */ /* 0x008fca0000010000 */
[----:B------:R-:W3:Y:S01]  /*ab20*/  MUFU.EX2 R127, R127 ;  /* 0x0000007f007f7308 */ /* 0x000ee20000000800 */
[----:B----4-:R-:W-:-:S07]  /*ab30*/  FADD.FTZ R45, R5, R4 ;  /* 0x00000004052d7221 */ /* 0x010fce0000010000 */
[----:B------:R-:W4:Y:S01]  /*ab40*/  MUFU.EX2 R130, R130 ;  /* 0x0000008200827308 */ /* 0x000f220000000800 */
[----:B------:R-:W-:Y:S01]  /*ab50*/  FFMA.FTZ R73, R73, R0, -R10 ;  /* 0x0000000049497223 */ /* 0x000fe2000001080a */
[----:B0-----:R-:W-:-:S06]  /*ab60*/  FADD.FTZ R47, R125, R8 ;  /* 0x000000087d2f7221 */ /* 0x001fcc0000010000 */
[----:B------:R-:W0:Y:S01]  /*ab70*/  MUFU.EX2 R42, R42 ;  /* 0x0000002a002a7308 */ /* 0x000e220000000800 */
[----:B------:R-:W-:-:S07]  /*ab80*/  FADD.FTZ R4, R128, R45 ;  /* 0x0000002d80047221 */ /* 0x000fce0000010000 */
[----:B------:R-:W0:Y:S01]  /*ab90*/  MUFU.EX2 R11, R69 ;  /* 0x00000045000b7308 */ /* 0x000e220000000800 */
[----:B------:R-:W-:Y:S01]  /*aba0*/  FFMA.FTZ R41, R13, R0, -R10 ;  /* 0x000000000d297223 */ /* 0x000fe2000001080a */
[----:B-1----:R-:W-:-:S06]  /*abb0*/  FADD.FTZ R8, R40, R47 ;  /* 0x0000002f28087221 */ /* 0x002fcc0000010000 */
[----:B------:R-:W1:Y:S01]  /*abc0*/  MUFU.EX2 R121, R121 ;  /* 0x0000007900797308 */ /* 0x000e620000000800 */
[----:B--2---:R-:W-:Y:S01]  /*abd0*/  FADD.FTZ R45, R39, R4 ;  /* 0x00000004272d7221 */ /* 0x004fe20000010000 */
[----:B------:R-:W-:-:S06]  /*abe0*/  FFMA.FTZ R43, R77, R0, -R10 ;  /* 0x000000004d2b7223 */ /* 0x000fcc000001080a */
[----:B------:R-:W2:Y:S01]  /*abf0*/  MUFU.EX2 R124, R124 ;  /* 0x0000007c007c7308 */ /* 0x000ea20000000800 */
[----:B---3--:R-:W-:Y:S01]  /*ac00*/  FADD.FTZ R47, R127, R8 ;  /* 0x000000087f2f7221 */ /* 0x008fe20000010000 */
[----:B------:R-:W-:-:S06]  /*ac10*/  SHF.R.S32.HI R50, RZ, 0x1f, R49 ;  /* 0x0000001fff327819 */ /* 0x000fcc0000011431 */
[----:B------:R-:W3:Y:S01]  /*ac20*/  MUFU.EX2 R44, R83 ;  /* 0x00000053002c7308 */ /* 0x000ee20000000800 */
[----:B----4-:R-:W-:Y:S01]  /*ac30*/  FADD.FTZ R4, R130, R45 ;  /* 0x0000002d82047221 */ /* 0x010fe20000010000 */
[----:B------:R-:W-:-:S06]  /*ac40*/  FFMA.FTZ R55, R55, R0, -R10 ;  /* 0x0000000037377223 */ /* 0x000fcc000001080a */
[----:B------:R-:W4:Y:S01]  /*ac50*/  MUFU.EX2 R13, R73 ;  /* 0x00000049000d7308 */ /* 0x000f220000000800 */
[-CC-:B------:R-:W-:Y:S01]  /*ac60*/  FFMA.FTZ R81, R81, R0.reuse, -R10.reuse ;  /* 0x0000000051517223 */ /* 0x180fe2000001080a */
[----:B------:R-:W-:Y:S01]  /*ac70*/  FFMA.FTZ R85, R85, R0, -R10 ;  /* 0x0000000055557223 */ /* 0x000fe2000001080a */
[----:B0-----:R-:W-:-:S05]  /*ac80*/  FADD.FTZ R8, R42, R47 ;  /* 0x0000002f2a087221 */ /* 0x001fca0000010000 */
[----:B------:R-:W0:Y:S01]  /*ac90*/  MUFU.EX2 R123, R123 ;  /* 0x0000007b007b7308 */ /* 0x000e220000000800 */
[----:B------:R-:W-:Y:S01]  /*aca0*/  LEA.HI R10, R50, R49, RZ, 0x7 ;  /* 0x00000031320a7211 */ /* 0x000fe200078f38ff */
[----:B------:R-:W-:-:S06]  /*acb0*/  FADD.FTZ R45, R11, R4 ;  /* 0x000000040b2d7221 */ /* 0x000fcc0000010000 */
[----:B------:R-:W0:Y:S01]  /*acc0*/  MUFU.EX2 R126, R126 ;  /* 0x0000007e007e7308 */ /* 0x000e220000000800 */
[----:B-1----:R-:W-:Y:S01]  /*acd0*/  FADD.FTZ R47, R121, R8 ;  /* 0x00000008792f7221 */ /* 0x002fe20000010000 */
[----:B--2---:R-:W-:Y:S01]  /*ace0*/  FADD.FTZ R4, R124, R45 ;  /* 0x0000002d7c047221 */ /* 0x004fe20000010000 */
[----:B------:R-:W-:-:S05]  /*acf0*/  SHF.R.S32.HI R10, RZ, 0x7, R10 ;  /* 0x00000007ff0a7819 */ /* 0x000fca000001140a */
[----:B------:R-:W1:Y:S01]  /*ad00*/  MUFU.EX2 R43, R43 ;  /* 0x0000002b002b7308 */ /* 0x000e620000000800 */
[----:B---3--:R-:W-:Y:S01]  /*ad10*/  FADD.FTZ R8, R44, R47 ;  /* 0x0000002f2c087221 */ /* 0x008fe20000010000 */
[----:B----4-:R-:W-:Y:S01]  /*ad20*/  FADD.FTZ R45, R13, R4 ;  /* 0x000000040d2d7221 */ /* 0x010fe20000010000 */
[----:B------:R-:W-:-:S05]  /*ad30*/  VIMNMX R52, RZ, R10, !PT ;  /* 0x0000000aff347248 */ /* 0x000fca0007fe0100 */
[----:B------:R-:W2:Y:S01]  /*ad40*/  MUFU.EX2 R55, R55 ;  /* 0x0000003700377308 */ /* 0x000ea20000000800 */
[----:B0-----:R-:W-:Y:S01]  /*ad50*/  FADD.FTZ R47, R123, R8 ;  /* 0x000000087b2f7221 */ /* 0x001fe20000010000 */
[----:B------:R-:W-:Y:S01]  /*ad60*/  F2FP.BF16.F32.PACK_AB R145, R14, R145 ;  /* 0x000000910e91723e */ /* 0x000fe200000010ff */
[----:B------:R-:W-:-:S05]  /*ad70*/  FADD.FTZ R8, R126, R45 ;  /* 0x0000002d7e087221 */ /* 0x000fca0000010000 */
[----:B------:R-:W0:Y:S01]  /*ad80*/  MUFU.EX2 R120, R81 ;  /* 0x0000005100787308 */ /* 0x000e220000000800 */
[----:B------:R-:W-:Y:S01]  /*ad90*/  VIADD R14, R92, 0xfffffffe ;  /* 0xfffffffe5c0e7836 */ /* 0x000fe20000000000 */
[----:B------:R3:W-:Y:S01]  /*ada0*/  STL [R1+0x28], R52 ;  /* 0x0000283401007387 */ /* 0x0007e20000100800 */
[----:B-1----:R-:W-:-:S05]  /*adb0*/  FADD.FTZ R8, R43, R8 ;  /* 0x000000082b087221 */ /* 0x002fca0000010000 */
[----:B------:R-:W1:Y:S01]  /*adc0*/  MUFU.EX2 R41, R41 ;  /* 0x0000002900297308 */ /* 0x000e620000000800 */
[----:B------:R-:W-:Y:S02]  /*add0*/  ISETP.GE.AND P3, PT, R14, R52, PT ;  /* 0x000000340e00720c */ /* 0x000fe40003f66270 */
[----:B------:R-:W-:-:S05]  /*ade0*/  F2FP.BF16.F32.PACK_AB R148, R15, R148 ;  /* 0x000000940f94723e */ /* 0x000fca00000010ff */
[----:B------:R-:W4:Y:S01]  /*adf0*/  MUFU.EX2 R122, R85 ;  /* 0x00000055007a7308 */ /* 0x000f220000000800 */
[----:B--2---:R-:W-:-:S07]  /*ae00*/  FADD.FTZ R15, R55, R8 ;  /* 0x00000008370f7221 */ /* 0x004fce0000010000 */
[----:B------:R-:W2:Y:S01]  /*ae10*/  MUFU.EX2 R46, R46 ;  /* 0x0000002e002e7308 */ /* 0x000ea20000000800 */
[----:B0-----:R-:W-:Y:S01]  /*ae20*/  FADD.FTZ R8, R120, R15 ;  /* 0x0000000f78087221 */ /* 0x001fe20000010000 */
[----:B------:R-:W-:-:S03]  /*ae30*/  F2FP.BF16.F32.PACK_AB R134, R5, R134 ;  /* 0x000000860586723e */ /* 0x000fc600000010ff */
[----:B-1----:R-:W-:Y:S01]  /*ae40*/  FADD.FTZ R5, R41, R8 ;  /* 0x0000000829057221 */ /* 0x002fe20000010000 */
[----:B------:R-:W-:Y:S02]  /*ae50*/  F2FP.BF16.F32.PACK_AB R151, R12, R151 ;  /* 0x000000970c97723e */ /* 0x000fe400000010ff */
[----:B------:R-:W-:Y:S02]  /*ae60*/  CS2R R118, SRZ ;  /* 0x0000000000767805 */ /* 0x000fe4000001ff00 */
[----:B------:R-:W-:Y:S01]  /*ae70*/  F2FP.BF16.F32.PACK_AB R147, R20, R147 ;  /* 0x000000931493723e */ /* 0x000fe200000010ff */
[----:B----4-:R-:W-:Y:S01]  /*ae80*/  FADD.FTZ R5, R122, R5 ;  /* 0x000000057a057221 */ /* 0x010fe20000010000 */
[----:B------:R-:W-:Y:S02]  /*ae90*/  F2FP.BF16.F32.PACK_AB R141, R24, R141 ;  /* 0x0000008d188d723e */ /* 0x000fe400000010ff */
[----:B------:R-:W-:Y:S02]  /*aea0*/  CS2R R116, SRZ ;  /* 0x0000000000747805 */ /* 0x000fe4000001ff00 */
[----:B------:R-:W-:-:S02]  /*aeb0*/  F2FP.BF16.F32.PACK_AB R143, R28, R143 ;  /* 0x0000008f1c8f723e */ /* 0x000fc400000010ff */
[----:B------:R-:W-:Y:S02]  /*aec0*/  CS2R R114, SRZ ;  /* 0x0000000000727805 */ /* 0x000fe4000001ff00 */
[----:B------:R-:W-:Y:S02]  /*aed0*/  F2FP.BF16.F32.PACK_AB R137, R30, R137 ;  /* 0x000000891e89723e */ /* 0x000fe400000010ff */
[----:B------:R-:W-:Y:S02]  /*aee0*/  CS2R R112, SRZ ;  /* 0x0000000000707805 */ /* 0x000fe4000001ff00 */
[----:B------:R-:W-:Y:S01]  /*aef0*/  F2FP.BF16.F32.PACK_AB R139, R32, R139 ;  /* 0x0000008b208b723e */ /* 0x000fe200000010ff */
[----:B--2---:R-:W-:Y:S01]  /*af00*/  FADD.FTZ R4, R46, R47 ;  /* 0x0000002f2e047221 */ /* 0x004fe20000010000 */
[----:B------:R-:W-:Y:S02]  /*af10*/  F2FP.BF16.F32.PACK_AB R133, R26, R133 ;  /* 0x000000851a85723e */ /* 0x000fe400000010ff */
[----:B------:R-:W-:-:S02]  /*af20*/  CS2R R110, SRZ ;  /* 0x00000000006e7805 */ /* 0x000fc4000001ff00 */
[----:B------:R-:W-:Y:S02]  /*af30*/  F2FP.BF16.F32.PACK_AB R135, R34, R135 ;  /* 0x000000872287723e */ /* 0x000fe400000010ff */
[----:B------:R-:W-:Y:S02]  /*af40*/  CS2R R108, SRZ ;  /* 0x00000000006c7805 */ /* 0x000fe4000001ff00 */
[----:B------:R-:W-:Y:S02]  /*af50*/  F2FP.BF16.F32.PACK_AB R129, R36, R129 ;  /* 0x000000812481723e */ /* 0x000fe400000010ff */
[----:B------:R-:W-:Y:S02]  /*af60*/  CS2R R106, SRZ ;  /* 0x00000000006a7805 */ /* 0x000fe4000001ff00 */
        /* <DEDUP_REMOVED lines=28> */
[----:B---3--:R-:W-:Y:S06]  /*b130*/  @!P3 BRA `(.L_x_14991) ;  /* 0x000000280038b947 */ /* 0x008fec0003800000 */
[----:B------:R-:W-:Y:S02]  /*b140*/  IMAD.MOV.U32 R10, RZ, RZ, R9 ;  /* 0x000000ffff0a7224 */ /* 0x000fe400078e0009 */
[----:B------:R-:W-:Y:S02]  /*b150*/  IMAD.MOV.U32 R11, RZ, RZ, R3 ;  /* 0x000000ffff0b7224 */ /* 0x000fe400078e0003 */
[----:B------:R-:W-:Y:S02]  /*b160*/  IMAD.MOV.U32 R8, RZ, RZ, R23 ;  /* 0x000000ffff087224 */ /* 0x000fe400078e0017 */
[----:B------:R-:W-:Y:S02]  /*b170*/  IMAD.MOV.U32 R15, RZ, RZ, R18 ;  /* 0x000000ffff0f7224 */ /* 0x000fe400078e0012 */
[----:B------:R-:W-:-:S07]  /*b180*/  IMAD.MOV.U32 R119, RZ, RZ, RZ ;  /* 0x000000ffff777224 */ /* 0x000fce00078e00ff */
.L_x_15001:
        /* <DEDUP_REMOVED lines=10> */
.L_x_14993:
[----:B------:R-:W-:Y:S01]  /*b230*/  IMAD R0, R18, 0x8, R2 ;  /* 0x0000000812007824 */ /* 0x000fe200078e0202 */
[----:B------:R-:W-:-:S04]  /*b240*/  SHF.L.U32 R3, R23, 0x1f, RZ ;  /* 0x0000001f17037819 */ /* 0x000fc800000006ff */
[----:B------:R0:W1:Y:S01]  /*b250*/  SYNCS.PHASECHK.TRANS64.TRYWAIT P4, [R0+URZ+0x16830], R3 ;  /* 0x01683003000075a7 */ /* 0x000062000808017f */
[----:B------:R-:W-:Y:S05]  /*b260*/  @!P0 BRA `(.L_x_14994) ;  /* 0x0000000000048947 */ /* 0x000fea0003800000 */
[----:B------:R-:W-:Y:S01]  /*b270*/  BPT.TRAP 0x1 ;  /* 0x000000040000795c */ /* 0x000fe20000300000 */
.L_x_14994:
[----:B------:R-:W-:Y:S04]  /*b280*/  BSSY B0, `(.L_x_14992) ;  /* 0x0000004000007945 */ /* 0x000fe80003800000 */
[----:B-1----:R-:W-:Y:S05]  /*b290*/  @P4 BRA `(.L_x_14995) ;  /* 0x0000000000084947 */ /* 0x002fea0003800000 */
[----:B------:R-:W1:Y:S02]  /*b2a0*/  SYNCS.PHASECHK.TRANS64.TRYWAIT P4, [R0+URZ+0x16830], R3 ;  /* 0x01683003000075a7 */ /* 0x000e64000808017f */
[----:B-1----:R-:W-:Y:S05]  /*b2b0*/  @!P4 BRA `(.L_x_14996) ;  /* 0x000000dc0034c947 */ /* 0x002fea0003800000 */
.L_x_14995:
[----:B------:R-:W-:Y:S05]  /*b2c0*/  BSYNC B0 ;  /* 0x0000000000007941 */ /* 0x000fea0003800000 */
.L_x_14992:
[----:B------:R-:W2:Y:S04]  /*b2d0*/  LDL R9, [R1+0x4] ;  /* 0x0000040001097983 */ /* 0x000ea80000100800 */
[----:B------:R3:W-:Y:S01]  /*b2e0*/  STL [R1+0x60], R2 ;  /* 0x0000600201007387 */ /* 0x0007e20000100800 */
[----:B01----:R-:W0:Y:S03]  /*b2f0*/  S2R R0, SR_TID.X ;  /* 0x0000000000007919 */ /* 0x003e260000002100 */
[----:B---3--:R-:W3:Y:S01]  /*b300*/  LDL.64 R2, [R1+0x18] ;  /* 0x0000180001027983 */ /* 0x008ee20000100a00 */
[----:B------:R-:W-:Y:S01]  /*b310*/  IMAD.MOV.U32 R13, RZ, RZ, 0x40000040 ;  /* 0x40000040ff0d7424 */ /* 0x000fe200078e00ff */
[----:B------:R-:W-:Y:S05]  /*b320*/  WARPSYNC.ALL ;  /* 0x0000000000007948 */ /* 0x000fea0003800000 */
[----:B------:R-:W-:-:S02]  /*b330*/  R2UR UR19, R13 ;  /* 0x000000000d1372ca */ /* 0x000fc400000e0000 */
[----:B0-----:R-:W-:-:S05]  /*b340*/  SHF.R.U32.HI R0, RZ, 0x7, R0 ;  /* 0x00000007ff007819 */ /* 0x001fca0000011600 */
[----:B------:R-:W-:Y:S02]  /*b350*/  VIADD R0, R0, 0x8 ;  /* 0x0000000800007836 */ /* 0x000fe40000000000 */
[----:B------:R-:W-:Y:S01]  /*b360*/  IMAD.MOV.U32 R25, RZ, RZ, 0x40000040 ;  /* 0x40000040ff197424 */ /* 0x000fe200078e00ff */
[----:B------:R-:W-:Y:S02]  /*b370*/  R2UR UR8, R6 ;  /* 0x00000000060872ca */ /* 0x000fe400000e0000 */
[----:B------:R-:W-:Y:S02]  /*b380*/  R2UR UR9, R7 ;  /* 0x00000000070972ca */ /* 0x000fe400000e0000 */
[C---:B------:R-:W-:Y:S02]  /*b390*/  R2UR UR11, R25.reuse ;  /* 0x00000000190b72ca */ /* 0x040fe400000e0000 */
[----:B------:R-:W-:Y:S01]  /*b3a0*/  R2UR UR23, R25 ;  /* 0x00000000191772ca */ /* 0x000fe200000e0000 */
[----:B------:R-:W-:-:S05]  /*b3b0*/  IMAD.MOV.U32 R21, RZ, RZ, 0x40000040 ;  /* 0x40000040ff157424 */ /* 0x000fca00078e00ff */
[----:B------:R-:W-:Y:S01]  /*b3c0*/  R2UR UR15, R21 ;  /* 0x00000000150f72ca */ /* 0x000fe200000e0000 */
[----:B------:R0:W-:Y:S01]  /*b3d0*/  BAR.SYNC.DEFER_BLOCKING R0, 0x100 ;  /* 0x000400000000751d */ /* 0x0001e20000010000 */
[----:B--2---:R-:W-:-:S04]  /*b3e0*/  IMAD R24, R18, 0x400, R9 ;  /* 0x0000040012187824 */ /* 0x004fc800078e0209 */
[----:B------:R-:W-:-:S05]  /*b3f0*/  VIADD R12, R24, 0x4 ;  /* 0x00000004180c7836 */ /* 0x000fca0000000000 */
[----:B------:R-:W-:Y:S02]  /*b400*/  R2UR UR18, R12 ;  /* 0x000000000c1272ca */ /* 0x000fe400000e0000 */
[----:B------:R-:W2:Y:S01]  /*b410*/  LDL.64 R12, [R1+0x10] ;  /* 0x00001000010c7983 */ /* 0x000ea20000100a00 */
[C---:B------:R-:W-:Y:S01]  /*b420*/  R2UR UR10, R24.reuse ;  /* 0x00000000180a72ca */ /* 0x040fe200000e0000 */
[C---:B------:R-:W-:Y:S02]  /*b430*/  VIADD R20, R24.reuse, 0x2 ;  /* 0x0000000218147836 */ /* 0x040fe40000000000 */
[----:B------:R-:W-:-:S05]  /*b440*/  VIADD R24, R24, 0x6 ;  /* 0x0000000618187836 */ /* 0x000fca0000000000 */
[----:B------:R-:W-:Y:S02]  /*b450*/  R2UR UR22, R24 ;  /* 0x00000000181672ca */ /* 0x000fe400000e0000 */
[----:B------:R-:W-:-:S06]  /*b460*/  WARPGROUP.ARRIVE ;  /* 0x00000000000079c5 */ /* 0x000fcc0000000000 */
[----:B------:R-:W-:Y:S01]  /*b470*/  HGMMA.64x128x16.F32.BF16 R24, gdesc[UR8], RZ, !UPT, gsb0 ;  /* 0x01e00000081879f0 */ /* 0x000fe2000c0018ff */
[----:B------:R-:W-:Y:S02]  /*b480*/  R2UR UR14, R20 ;  /* 0x00000000140e72ca */ /* 0x000fe400000e0000 */
[----:B------:R-:W4:Y:S01]  /*b490*/  LDL.64 R20, [R1+0x8] ;  /* 0x0000080001147983 */ /* 0x000f220000100a00 */
[----:B---3--:R-:W-:Y:S02]  /*b4a0*/  R2UR UR12, R2 ;  /* 0x00000000020c72ca */ /* 0x008fe400000e0000 */
[----:B------:R-:W-:Y:S01]  /*b4b0*/  R2UR UR13, R3 ;  /* 0x00000000030d72ca */ /* 0x000fe200000e0000 */
[----:B------:R0:W5:Y:S01]  /*b4c0*/  LDL.LU R2, [R1+0x60] ;  /* 0x0000600001027983 */ /* 0x0001620000300800 */
[----:B------:R-:W-:Y:S02]  /*b4d0*/  WARPGROUP.DEPBAR.LE gsb0, 0x0 ;  /* 0x00008000000079c5 */ /* 0x000fe40000010000 */
[----:B------:R-:W-:-:S09]  /*b4e0*/  WARPGROUP.ARRIVE ;  /* 0x00000000000079c5 */ /* 0x000fd20000000000 */
[----:B------:R-:W-:Y:S03]  /*b4f0*/  HGMMA.64x128x16.F32.BF16 R24, gdesc[UR12], R24, gsb0 ;  /* 0x01e000000c1879f0 */ /* 0x000fe60008001818 */
[----:B------:R-:W-:Y:S02]  /*b500*/  WARPGROUP.DEPBAR.LE gsb0, 0x0 ;  /* 0x00008000000079c5 */ /* 0x000fe40000010000 */
[----:B--2---:R-:W-:Y:S02]  /*b510*/  R2UR UR16, R12 ;  /* 0x000000000c1072ca */ /* 0x004fe400000e0000 */
[----:B------:R-:W-:Y:S01]  /*b520*/  R2UR UR17, R13 ;  /* 0x000000000d1172ca */ /* 0x000fe200000e0000 */
[----:B------:R-:W-:-:S12]  /*b530*/  WARPGROUP.ARRIVE ;  /* 0x00000000000079c5 */ /* 0x000fd80000000000 */
[----:B------:R-:W-:Y:S01]  /*b540*/  HGMMA.64x128x16.F32.BF16 R24, gdesc[UR16], R24, gsb0 ;  /* 0x01e00000101879f0 */ /* 0x000fe20008001818 */
[----:B----4-:R-:W-:Y:S02]  /*b550*/  R2UR UR20, R20 ;  /* 0x00000000141472ca */ /* 0x010fe400000e0000 */
[----:B------:R-:W-:Y:S01]  /*b560*/  R2UR UR21, R21 ;  /* 0x00000000151572ca */ /* 0x000fe200000e0000 */
[----:B------:R-:W-:Y:S02]  /*b570*/  WARPGROUP.DEPBAR.LE gsb0, 0x0 ;  /* 0x00008000000079c5 */ /* 0x000fe40000010000 */
[----:B------:R-:W-:-:S10]  /*b580*/  WARPGROUP.ARRIVE ;  /* 0x00000000000079c5 */ /* 0x000fd40000000000 */
[----:B------:R-:W-:Y:S03]  /*b590*/  HGMMA.64x128x16.F32.BF16 R24, gdesc[UR20], R24, gsb0 ;  /* 0x01e00000141879f0 */ /* 0x000fe60008001818 */
[----:B------:R-:W-:Y:S02]  /*b5a0*/  WARPGROUP.DEPBAR.LE gsb0, 0x0 ;  /* 0x00008000000079c5 */ /* 0x000fe40000010000 */
[----:B0-----:R-:W-:Y:S05]  /*b5b0*/  @P3 BRA `(.L_x_14997) ;  /* 0x0000000000283947 */ /* 0x001fea0003800000 */
[----:B------:R-:W-:Y:S05]  /*b5c0*/  @!P0 BRA `(.L_x_14998) ;  /* 0x0000000000048947 */ /* 0x000fea0003800000 */
[----:B------:R-:W-:Y:S01]  /*b5d0*/  BPT.TRAP 0x1 ;  /* 0x000000040000795c */ /* 0x000fe20000300000 */
.L_x_14998:
[----:B------:R-:W-:Y:S01]  /*b5e0*/  SHF.L.U32 R0, R8, 0x1f, RZ ;  /* 0x0000001f08007819 */ /* 0x000fe200000006ff */
[----:B-----5:R-:W-:-:S04]  /*b5f0*/  IMAD R3, R15, 0x8, R2 ;  /* 0x000000080f037824 */ /* 0x020fc800078e0202 */
[----:B------:R0:W1:Y:S01]  /*b600*/  SYNCS.PHASECHK.TRANS64.TRYWAIT P3, [R3+URZ+0x16850], R0 ;  /* 0x01685000030075a7 */ /* 0x000062000806017f */
[----:B------:R-:W-:Y:S05]  /*b610*/  @!P0 BRA `(.L_x_14999) ;  /* 0x0000000000048947 */ /* 0x000fea0003800000 */
[----:B------:R-:W-:Y:S01]  /*b620*/  BPT.TRAP 0x1 ;  /* 0x000000040000795c */ /* 0x000fe20000300000 */
.L_x_14999:
[----:B-1----:R-:W-:Y:S05]  /*b630*/  @P3 BRA `(.L_x_14997) ;  /* 0x0000000000083947 */ /* 0x002fea0003800000 */
[----:B------:R-:W1:Y:S02]  /*b640*/  SYNCS.PHASECHK.TRANS64.TRYWAIT P3, [R3+URZ+0x16850], R0 ;  /* 0x01685000030075a7 */ /* 0x000e64000806017f */
[----:B-1----:R-:W-:Y:S05]  /*b650*/  @!P3 BRA `(.L_x_15000) ;  /* 0x000000d80060b947 */ /* 0x002fea0003800000 */
.L_x_14997:
[----:B01---5:R-:W-:Y:S01]  /*b660*/  VIADD R0, R2, 0x400 ;  /* 0x0000040002007836 */ /* 0x023fe20000000000 */
[----:B------:R-:W-:Y:S05]  /*b670*/  WARPSYNC.ALL ;  /* 0x0000000000007948 */ /* 0x000fea0003800000 */
[----:B------:R-:W-:Y:S01]  /*b680*/  SHF.R.U32.HI R0, RZ, 0x4, R0 ;  /* 0x00000004ff007819 */ /* 0x000fe20000011600 */
[----:B------:R-:W-:Y:S01]  /*b690*/  IMAD.MOV.U32 R9, RZ, RZ, 0x40000040 ;  /* 0x40000040ff097424 */ /* 0x000fe200078e00ff */
[----:B------:R-:W2:Y:S04]  /*b6a0*/  LDL R21, [R1+0x2c] ;  /* 0x00002c0001157983 */ /* 0x000ea80000100800 */
[----:B------:R-:W2:Y:S01]  /*b6b0*/  LDL R20, [R1+0x20] ;  /* 0x0000200001147983 */ /* 0x000ea20000100800 */
[----:B------:R-:W-:Y:S01]  /*b6c0*/  LOP3.LUT R0, R0, 0x3fff, RZ, 0xc0, !PT ;  /* 0x00003fff00007812 */ /* 0x000fe200078ec0ff */
[----:B------:R-:W-:Y:S01]  /*b6d0*/  WARPGROUP.ARRIVE ;  /* 0x00000000000079c5 */ /* 0x000fe20000000000 */
[----:B------:R-:W-:Y:S01]  /*b6e0*/  R2UR UR7, R9 ;  /* 0x00000000090772ca */ /* 0x000fe200000e0000 */
[----:B------:R-:W-:Y:S01]  /*b6f0*/  IMAD.MOV.U32 R13, RZ, RZ, 0x40000040 ;  /* 0x40000040ff0d7424 */ /* 0x000fe200078e00ff */
[----:B------:R-:W0:Y:S01]  /*b700*/  @P2 LDC R3, c[0x0][0x450] ;  /* 0x00011400ff032b82 */ /* 0x000e220000000800 */
[----:B------:R-:W-:-:S05]  /*b710*/  IMAD R8, R15, 0x400, R0 ;  /* 0x000004000f087824 */ /* 0x000fca00078e0200 */
[----:B------:R-:W-:Y:S02]  /*b720*/  R2UR UR6, R8 ;  /* 0x00000000080672ca */ /* 0x000fe400000e0000 */
[----:B------:R-:W1:Y:S11]  /*b730*/  @P2 LDC R0, c[0x0][0x44c] ;  /* 0x00011300ff002b82 */ /* 0x000e760000000800 */
[----:B------:R-:W-:Y:S03]  /*b740*/  HGMMA.64x64x16.F32.BF16 R88, R148, gdesc[UR4].tnspB, R88, gsb0 ;  /* 0x40e0000494587df0 */ /* 0x000fe60008001858 */
[----:B------:R-:W-:-:S02]  /*b750*/  WARPGROUP.DEPBAR.LE gsb0, 0x0 ;  /* 0x00008000000079c5 */ /* 0x000fc40000010000 */
[----:B------:R-:W3:Y:S04]  /*b760*/  LDL R149, [R1+0x24] ;  /* 0x0000240001957983 */ /* 0x000ee80000100800 */
[----:B------:R-:W3:Y:S04]  /*b770*/  LDL R150, [R1+0x44] ;  /* 0x0000440001967983 */ /* 0x000ee80000100800 */
[----:B------:R-:W4:Y:S01]  /*b780*/  LDL R151, [R1+0x40] ;  /* 0x0000400001977983 */ /* 0x000f220000100800 */
[----:B------:R-:W-:Y:S01]  /*b790*/  VIADD R12, R8, 0x80 ;  /* 0x00000080080c7836 */ /* 0x000fe20000000000 */
[----:B------:R-:W-:Y:S01]  /*b7a0*/  R2UR UR7, R13 ;  /* 0x000000000d0772ca */ /* 0x000fe200000e0000 */
[----:B------:R-:W-:Y:S01]  /*b7b0*/  WARPGROUP.ARRIVE ;  /* 0x00000000000079c5 */ /* 0x000fe20000000000 */
[----:B------:R-:W-:-:S02]  /*b7c0*/  IMAD.MOV.U32 R13, RZ, RZ, 0x40000040 ;  /* 0x40000040ff0d7424 */ /* 0x000fc400078e00ff */
[----:B------:R-:W-:Y:S01]  /*b7d0*/  R2UR UR6, R12 ;  /* 0x000000000c0672ca */ /* 0x000fe200000e0000 */
[----:B------:R-:W-:-:S12]  /*b7e0*/  VIADD R12, R8, 0x100 ;  /* 0x00000100080c7836 */ /* 0x000fd80000000000 */
[----:B------:R-:W-:Y:S01]  /*b7f0*/  HGMMA.64x64x16.F32.BF16 R88, R144, gdesc[UR4].tnspB, R88, gsb0 ;  /* 0x40e0000490587df0 */ /* 0x000fe20008001858 */
[----:B------:R-:W-:Y:S02]  /*b800*/  R2UR UR6, R12 ;  /* 0x000000000c0672ca */ /* 0x000fe400000e0000 */
[----:B------:R-:W-:Y:S01]  /*b810*/  R2UR UR7, R13 ;  /* 0x000000000d0772ca */ /* 0x000fe200000e0000 */
[----:B------:R-:W-:Y:S01]  /*b820*/  IMAD.MOV.U32 R13, RZ, RZ, 0x40000040 ;  /* 0x40000040ff0d7424 */ /* 0x000fe200078e00ff */
[----:B------:R-:W-:Y:S02]  /*b830*/  WARPGROUP.DEPBAR.LE gsb0, 0x0 ;  /* 0x00008000000079c5 */ /* 0x000fe40000010000 */
[----:B------:R-:W-:-:S09]  /*b840*/  WARPGROUP.ARRIVE ;  /* 0x00000000000079c5 */ /* 0x000fd20000000000 */
[----:B------:R-:W-:Y:S01]  /*b850*/  HGMMA.64x64x16.F32.BF16 R88, R140, gdesc[UR4].tnspB, R88, gsb0 ;  /* 0x40e000048c587df0 */ /* 0x000fe20008001858 */
[----:B------:R-:W-:Y:S01]  /*b860*/  R2UR UR7, R13 ;  /* 0x000000000d0772ca */ /* 0x000fe200000e0000 */
[----:B------:R-:W-:Y:S01]  /*b870*/  IMAD.MOV.U32 R13, RZ, RZ, 0x40000040 ;  /* 0x40000040ff0d7424 */ /* 0x000fe200078e00ff */
[----:B------:R-:W-:Y:S02]  /*b880*/  WARPGROUP.DEPBAR.LE gsb0, 0x0 ;  /* 0x00008000000079c5 */ /* 0x000fe40000010000 */
[----:B------:R-:W-:Y:S01]  /*b890*/  WARPGROUP.ARRIVE ;  /* 0x00000000000079c5 */ /* 0x000fe20000000000 */
[----:B---3--:R-:W-:-:S04]  /*b8a0*/  IMAD.IADD R9, R150, 0x1, R149 ;  /* 0x0000000196097824 */ /* 0x008fc800078e0295 */
[----:B-1----:R-:W-:-:S04]  /*b8b0*/  @P2 IMAD.HI.U32 R12, R9, R0, RZ ;  /* 0x00000000090c2227 */ /* 0x002fc800078e00ff */
[----:B------:R-:W-:Y:S01]  /*b8c0*/  IMAD.MOV.U32 R0, RZ, RZ, R9 ;  /* 0x000000ffff007224 */ /* 0x000fe200078e0009 */
[----:B0-----:R-:W-:Y:S01]  /*b8d0*/  @P2 SHF.R.U32.HI R0, RZ, R3, R12 ;  /* 0x00000003ff002219 */ /* 0x001fe2000001160c */
[----:B------:R-:W-:Y:S02]  /*b8e0*/  IMAD.MOV.U32 R9, RZ, RZ, -0x80 ;  /* 0xffffff80ff097424 */ /* 0x000fe400078e00ff */
[----:B------:R-:W-:Y:S02]  /*b8f0*/  VIADD R12, R8, 0x180 ;  /* 0x00000180080c7836 */ /* 0x000fe40000000000 */
[----:B------:R-:W0:Y:S01]  /*b900*/  SHFL.IDX PT, R3, R0, RZ, 0x1c1f ;  /* 0x001c1fff00037589 */ /* 0x000e2200000e0000 */
[----:B------:R-:W-:Y:S02]  /*b910*/  IMAD R9, R14, R9, 0x1 ;  /* 0x000000010e097424 */ /* 0x000fe400078e0209 */
[----:B------:R-:W-:Y:S02]  /*b920*/  R2UR UR6, R12 ;  /* 0x000000000c0672ca */ /* 0x000fe400000e0000 */
[----:B----4-:R-:W-:-:S05]  /*b930*/  IMAD R9, R151, -0x2, R9 ;  /* 0xfffffffe97097824 */ /* 0x010fca00078e0209 */
[----:B--2---:R-:W-:-:S06]  /*b940*/  IADD3 R9, -R20, R9, R21 ;  /* 0x0000000914097210 */ /* 0x004fcc0007ffe115 */
[----:B------:R-:W-:Y:S01]  /*b950*/  HGMMA.64x64x16.F32.BF16 R88, R136, gdesc[UR4].tnspB, R88, gsb0 ;  /* 0x40e0000488587df0 */ /* 0x000fe20008001858 */
[----:B------:R-:W-:Y:S01]  /*b960*/  R2UR UR7, R13 ;  /* 0x000000000d0772ca */ /* 0x000fe200000e0000 */
[----:B0-----:R-:W-:-:S05]  /*b970*/  IMAD.IADD R3, R9, 0x1, R3 ;  /* 0x0000000109037824 */ /* 0x001fca00078e0203 */
        /* <DEDUP_REMOVED lines=99> */
[----:B0-----:R-:W-:Y:S01]  /*bfb0*/  FMNMX.FTZ R3, R3, R12, !PT ;  /* 0x0000000c03037209 */ /* 0x001fe20007810000 */
[----:B------:R-:W-:-:S04]  /*bfc0*/  VIADD R12, R8, 0x200 ;  /* 0x00000200080c7836 */ /* 0x000fc80000000000 */
[----:B------:R-:W0:Y:S01]  /*bfd0*/  SHFL.BFLY PT, R20, R3, 0x1, 0x1f ;  /* 0x0c201f0003147f89 */ /* 0x000e2200000e0000 */
[----:B------:R-:W-:-:S03]  /*bfe0*/  R2UR UR6, R12 ;  /* 0x000000000c0672ca */ /* 0x000fc600000e0000 */
[----:B------:R1:W2:Y:S02]  /*bff0*/  SHFL.IDX PT, R12, R0, 0x1, 0x1c1f ;  /* 0x003c1f00000c7f89 */ /* 0x0002a400000e0000 */
[----:B-1----:R-:W-:-:S08]  /*c000*/  IMAD.U32 R0, RZ, RZ, UR5 ;  /* 0x00000005ff007e24 */ /* 0x002fd0000f8e00ff */
[----:B------:R-:W-:Y:S01]  /*c010*/  HGMMA.64x64x16.F32.BF16 R88, R132, gdesc[UR4].tnspB, R88, gsb0 ;  /* 0x40e0000484587df0 */ /* 0x000fe20008001858 */
[----:B0-----:R-:W-:Y:S01]  /*c020*/  FMNMX.FTZ R3, R3, R20, !PT ;  /* 0x0000001403037209 */ /* 0x001fe20007810000 */
[----:B--2---:R-:W-:-:S04]  /*c030*/  IMAD.IADD R9, R9, 0x1, R12 ;  /* 0x0000000109097824 */ /* 0x004fc800078e020c */
[C---:B------:R-:W-:Y:S01]  /*c040*/  FMUL.FTZ R13, R3.reuse, R0 ;  /* 0x00000000030d7220 */ /* 0x040fe20000410000 */
[----:B------:R-:W-:Y:S02]  /*c050*/  FSETP.NEU.FTZ.AND P3, PT, R3, -INF , PT ;  /* 0xff8000000300780b */ /* 0x000fe40003f7d000 */
[C---:B------:R-:W-:Y:S02]  /*c060*/  ISETP.GT.AND P5, PT, R9.reuse, RZ, PT ;  /* 0x000000ff0900720c */ /* 0x040fe40003fa4270 */
[C---:B------:R-:W-:Y:S02]  /*c070*/  ISETP.GT.AND P4, PT, R9.reuse, 0x1, PT ;  /* 0x000000010900780c */ /* 0x040fe40003f84270 */
        /* <DEDUP_REMOVED lines=10> */
[----:B------:R-:W-:Y:S02]  /*c120*/  FSEL R13, R13, RZ, P3 ;  /* 0x000000ff0d0d7208 */ /* 0x000fe40001800000 */
[----:B------:R-:W-:Y:S02]  /*c130*/  ISETP.GT.AND P4, PT, R9, 0x11, PT ;  /* 0x000000110900780c */ /* 0x000fe40003f84270 */
[----:B------:R-:W-:Y:S01]  /*c140*/  FSEL R34, R34, -INF , P5 ;  /* 0xff80000022227808 */ /* 0x000fe20002800000 */
[-CC-:B------:R-:W-:Y:S01]  /*c150*/  FFMA.FTZ R148, R24, R0.reuse, -R13.reuse ;  /* 0x0000000018947223 */ /* 0x180fe2000001080d */
[----:B------:R-:W-:Y:S01]  /*c160*/  FMNMX.FTZ R21, R31, R21, !PT ;  /* 0x000000151f157209 */ /* 0x000fe20007810000 */
[-CC-:B------:R-:W-:Y:S01]  /*c170*/  FFMA.FTZ R25, R25, R0.reuse, -R13.reuse ;  /* 0x0000000019197223 */ /* 0x180fe2000001080d */
[----:B------:R-:W-:Y:S01]  /*c180*/  ISETP.GT.AND P5, PT, R9, 0x18, PT ;  /* 0x000000180900780c */ /* 0x000fe20003fa4270 */
[-CC-:B------:R-:W-:Y:S01]  /*c190*/  FFMA.FTZ R150, R28, R0.reuse, -R13.reuse ;  /* 0x000000001c967223 */ /* 0x180fe2000001080d */
        /* <DEDUP_REMOVED lines=15> */
[--C-:B------:R-:W-:Y:S01]  /*c290*/  FFMA.FTZ R40, R64, R0, -R13.reuse ;  /* 0x0000000040287223 */ /* 0x100fe2000001080d */
[----:B------:R-:W-:Y:S01]  /*c2a0*/  ISETP.GT.AND P4, PT, R9, 0x21, PT ;  /* 0x000000210900780c */ /* 0x000fe20003f84270 */
[----:B------:R-:W1:Y:S01]  /*c2b0*/  S2R R64, SR_TID.X ;  /* 0x0000000000407919 */ /* 0x000e620000002100 */
[----:B------:R-:W-:Y:S01]  /*c2c0*/  FSEL R42, R42, -INF , P5 ;  /* 0xff8000002a2a7808 */ /* 0x000fe20002800000 */
[----:B------:R-:W-:Y:S01]  /*c2d0*/  MUFU.EX2 R148, R148 ;  /* 0x0000009400947308 */ /* 0x000fe20000000800 */
[----:B------:R-:W-:Y:S01]  /*c2e0*/  FMNMX.FTZ R24, R39, R24, !PT ;  /* 0x0000001827187209 */ /* 0x000fe20007810000 */
[----:B0-----:R-:W-:Y:S01]  /*c2f0*/  IMAD.MOV.U32 R33, RZ, RZ, 0x40000040 ;  /* 0x40000040ff217424 */ /* 0x001fe200078e00ff */
[----:B------:R-:W-:Y:S01]  /*c300*/  ISETP.GT.AND P5, PT, R9, 0x28, PT ;  /* 0x000000280900780c */ /* 0x000fe20003fa4270 */
[----:B------:R-:W-:Y:S01]  /*c310*/  FFMA.FTZ R146, R36, R0, -R13 ;  /* 0x0000000024927223 */ /* 0x000fe2000001080d */
[----:B------:R-:W-:Y:S01]  /*c320*/  FSEL R43, R43, -INF , P4 ;  /* 0xff8000002b2b7808 */ /* 0x000fe20002000000 */
[----:B------:R-:W-:-:S02]  /*c330*/  WARPGROUP.DEPBAR.LE gsb0, 0x0 ;  /* 0x00008000000079c5 */ /* 0x000fc40000010000 */
[----:B------:R-:W-:Y:S01]  /*c340*/  FMNMX.FTZ R25, R42, R24, !PT ;  /* 0x000000182a197209 */ /* 0x000fe20007810000 */
[-CC-:B------:R-:W-:Y:S01]  /*c350*/  FFMA.FTZ R132, R56, R0.reuse, -R13.reuse ;  /* 0x0000000038847223 */ /* 0x180fe2000001080d */
[----:B------:R-:W-:Y:S01]  /*c360*/  ISETP.GT.AND P4, PT, R9, 0x29, PT ;  /* 0x000000290900780c */ /* 0x000fe20003f84270 */
[----:B------:R-:W-:Y:S01]  /*c370*/  WARPGROUP.ARRIVE ;  /* 0x00000000000079c5 */ /* 0x000fe20000000000 */
[----:B------:R-:W-:Y:S01]  /*c380*/  FSEL R46, R46, -INF , P5 ;  /* 0xff8000002e2e7808 */ /* 0x000fe20002800000 */
[-CC-:B------:R-:W-:Y:S01]  /*c390*/  FFMA.FTZ R134, R60, R0.reuse, -R13.reuse ;  /* 0x000000003c867223 */ /* 0x180fe2000001080d */
[----:B------:R-:W-:Y:S01]  /*c3a0*/  FMNMX.FTZ R25, R43, R25, !PT ;  /* 0x000000192b197209 */ /* 0x000fe20007810000 */
[----:B------:R-:W-:Y:S01]  /*c3b0*/  MUFU.EX2 R150, R150 ;  /* 0x0000009600967308 */ /* 0x000fe20000000800 */
[----:B------:R-:W-:Y:S01]  /*c3c0*/  ISETP.GT.AND P5, PT, R9, 0x30, PT ;  /* 0x000000300900780c */ /* 0x000fe20003fa4270 */
[-CC-:B------:R-:W-:Y:S01]  /*c3d0*/  FFMA.FTZ R37, R37, R0.reuse, -R13.reuse ;  /* 0x0000000025257223 */ /* 0x180fe2000001080d */
[----:B------:R-:W-:Y:S01]  /*c3e0*/  FSEL R47, R47, -INF , P4 ;  /* 0xff8000002f2f7808 */ /* 0x000fe20002000000 */
[-CC-:B------:R-:W-:Y:S01]  /*c3f0*/  FFMA.FTZ R142, R44, R0.reuse, -R13.reuse ;  /* 0x000000002c8e7223 */ /* 0x180fe2000001080d */
[----:B------:R-:W-:Y:S01]  /*c400*/  FMNMX.FTZ R25, R46, R25, !PT ;  /* 0x000000192e197209 */ /* 0x000fe20007810000 */
[-CC-:B------:R-:W-:Y:S01]  /*c410*/  FFMA.FTZ R45, R45, R0.reuse, -R13.reuse ;  /* 0x000000002d2d7223 */ /* 0x180fe2000001080d */
[----:B------:R-:W-:Y:S01]  /*c420*/  ISETP.GT.AND P4, PT, R9, 0x31, PT ;  /* 0x000000310900780c */ /* 0x000fe20003f84270 */
[----:B------:R-:W-:Y:S01]  /*c430*/  MUFU.EX2 R20, R20 ;  /* 0x0000001400147308 */ /* 0x000fe20000000800 */
        /* <DEDUP_REMOVED lines=25> */
[----:B0-----:R-:W-:Y:S01]  /*c5d0*/  FFMA.FTZ R41, R61, R0, -R13 ;  /* 0x000000003d297223 */ /* 0x001fe2000001080d */
[----:B------:R-:W-:-:S02]  /*c5e0*/  FMNMX.FTZ R28, R55, R28, !PT ;  /* 0x0000001c371c7209 */ /* 0x000fc40007810000 */
[----:B------:R-:W-:Y:S02]  /*c5f0*/  ISETP.GT.AND P5, PT, R9, 0x48, PT ;  /* 0x000000480900780c */ /* 0x000fe40003fa4270 */
[----:B------:R-:W-:Y:S01]  /*c600*/  FSEL R59, R59, -INF , P4 ;  /* 0xff8000003b3b7808 */ /* 0x000fe20002000000 */
[----:B------:R0:W-:Y:S01]  /*c610*/  MUFU.EX2 R24, R37 ;  /* 0x0000002500187308 */ /* 0x0001e20000000800 */
[----:B------:R-:W-:Y:S02]  /*c620*/  FMNMX.FTZ R29, R58, R28, !PT ;  /* 0x0000001c3a1d7209 */ /* 0x000fe40007810000 */
[----:B------:R-:W-:Y:S02]  /*c630*/  ISETP.GT.AND P4, PT, R9, 0x49, PT ;  /* 0x000000490900780c */ /* 0x000fe40003f84270 */
[----:B------:R-:W-:Y:S02]  /*c640*/  FSEL R62, R62, -INF , P5 ;  /* 0xff8000003e3e7808 */ /* 0x000fe40002800000 */
[----:B------:R-:W-:Y:S01]  /*c650*/  FMNMX.FTZ R29, R59, R29, !PT ;  /* 0x0000001d3b1d7209 */ /* 0x000fe20007810000 */
[----:B------:R-:W-:Y:S01]  /*c660*/  MUFU.EX2 R140, R140 ;  /* 0x0000008c008c7308 */ /* 0x000fe20000000800 */
[----:B------:R-:W-:Y:S01]  /*c670*/  ISETP.GT.AND P5, PT, R9, 0x50, PT ;  /* 0x000000500900780c */ /* 0x000fe20003fa4270 */
[-CC-:B0-----:R-:W-:Y:S01]  /*c680*/  FFMA.FTZ R37, R57, R0.reuse, -R13.reuse ;  /* 0x0000000039257223 */ /* 0x181fe2000001080d */
[----:B------:R-:W-:Y:S01]  /*c690*/  FSEL R63, R63, -INF , P4 ;  /* 0xff8000003f3f7808 */ /* 0x000fe20002000000 */
[----:B------:R-:W-:Y:S01]  /*c6a0*/  FFMA.FTZ R57, R84, R0, -R13 ;  /* 0x0000000054397223 */ /* 0x000fe2000001080d */
[----:B------:R-:W-:-:S02]  /*c6b0*/  FMNMX.FTZ R29, R62, R29, !PT ;  /* 0x0000001d3e1d7209 */ /* 0x000fc40007810000 */
[----:B------:R-:W-:Y:S01]  /*c6c0*/  ISETP.GT.AND P4, PT, R9, 0x51, PT ;  /* 0x000000510900780c */ /* 0x000fe20003f84270 */
[----:B------:R-:W-:Y:S01]  /*c6d0*/  MUFU.EX2 R142, R142 ;  /* 0x0000008e008e7308 */ /* 0x000fe20000000800 */
[----:B------:R-:W-:Y:S02]  /*c6e0*/  FSEL R66, R66, -INF , P5 ;  /* 0xff80000042427808 */ /* 0x000fe40002800000 */
[----:B------:R-:W-:Y:S02]  /*c6f0*/  FMNMX.FTZ R29, R63, R29, !PT ;  /* 0x0000001d3f1d7209 */ /* 0x000fe40007810000 */
[----:B------:R-:W-:Y:S02]  /*c700*/  ISETP.GT.AND P5, PT, R9, 0x58, PT ;  /* 0x000000580900780c */ /* 0x000fe40003fa4270 */
[----:B------:R-:W-:Y:S01]  /*c710*/  FSEL R67, R67, -INF , P4 ;  /* 0xff80000043437808 */ /* 0x000fe20002000000 */
[----:B------:R0:W-:Y:S01]  /*c720*/  MUFU.EX2 R28, R45 ;  /* 0x0000002d001c7308 */ /* 0x0001e20000000800 */
[----:B------:R-:W-:-:S02]  /*c730*/  FMNMX.FTZ R32, R66, R29, !PT ;  /* 0x0000001d42207209 */ /* 0x000fc40007810000 */
[----:B------:R-:W-:Y:S02]  /*c740*/  ISETP.GT.AND P4, PT, R9, 0x59, PT ;  /* 0x000000590900780c */ /* 0x000fe40003f84270 */
[----:B------:R-:W-:Y:S02]  /*c750*/  FSEL R70, R70, -INF , P5 ;  /* 0xff80000046467808 */ /* 0x000fe40002800000 */
[----:B------:R-:W-:Y:S01]  /*c760*/  FMNMX.FTZ R32, R67, R32, !PT ;  /* 0x0000002043207209 */ /* 0x000fe20007810000 */
[----:B------:R-:W-:Y:S01]  /*c770*/  MUFU.EX2 R136, R136 ;  /* 0x0000008800887308 */ /* 0x000fe20000000800 */
[----:B------:R-:W-:Y:S01]  /*c780*/  ISETP.GT.AND P5, PT, R9, 0x60, PT ;  /* 0x000000600900780c */ /* 0x000fe20003fa4270 */
[----:B0-----:R-:W-:Y:S01]  /*c790*/  FFMA.FTZ R45, R68, R0, -R13 ;  /* 0x00000000442d7223 */ /* 0x001fe2000001080d */
        /* <DEDUP_REMOVED lines=9> */
[----:B------:R-:W-:Y:S01]  /*c830*/  FMNMX.FTZ R32, R74, R32, !PT ;  /* 0x000000204a207209 */ /* 0x000fe20007810000 */
[----:B0-----:R-:W-:Y:S01]  /*c840*/  FFMA.FTZ R49, R72, R0, -R13 ;  /* 0x0000000048317223 */ /* 0x001fe2000001080d */
[----:B------:R-:W-:-:S02]  /*c850*/  ISETP.GT.AND P4, PT, R9, 0x69, PT ;  /* 0x000000690900780c */ /* 0x000fc40003f84270 */
[----:B------:R-:W-:Y:S02]  /*c860*/  FSEL R78, R78, -INF , P5 ;  /* 0xff8000004e4e7808 */ /* 0x000fe40002800000 */
        /* <DEDUP_REMOVED lines=17> */
[----:B------:R-:W-:Y:S02]  /*c980*/  FSEL R87, R87, -INF , P4 ;  /* 0xff80000057577808 */ /* 0x000fe40002000000 */
[----:B------:R-:W-:Y:S02]  /*c990*/  FMNMX.FTZ R9, R86, R32, !PT ;  /* 0x0000002056097209 */ /* 0x000fe40007810000 */
[----:B------:R-:W-:Y:S01]  /*c9a0*/  R2UR UR7, R33 ;  /* 0x00000000210772ca */ /* 0x000fe200000e0000 */
[----:B------:R-:W-:Y:S01]  /*c9b0*/  FFMA.FTZ R33, R77, R0, -R13 ;  /* 0x000000004d217223 */ /* 0x000fe2000001080d */
[----:B------:R-:W-:Y:S01]  /*c9c0*/  FMNMX.FTZ R9, R87, R9, !PT ;  /* 0x0000000957097209 */ /* 0x000fe20007810000 */
[----:B------:R-:W-:Y:S01]  /*c9d0*/  MUFU.EX2 R41, R41 ;  /* 0x0000002900297308 */ /* 0x000fe20000000800 */
[----:B-1----:R-:W-:-:S03]  /*c9e0*/  SHF.R.U32.HI R135, RZ, 0x7, R64 ;  /* 0x00000007ff877819 */ /* 0x002fc60000011640 */
[----:B------:R-:W0:Y:S04]  /*c9f0*/  SHFL.BFLY PT, R32, R9, 0x2, 0x1f ;  /* 0x0c401f0009207f89 */ /* 0x000e2800000e0000 */
[----:B------:R-:W-:Y:S08]  /*ca00*/  MUFU.EX2 R40, R40 ;  /* 0x0000002800287308 */ /* 0x000ff00000000800 */
[----:B------:R-:W-:Y:S08]  /*ca10*/  MUFU.EX2 R44, R44 ;  /* 0x0000002c002c7308 */ /* 0x000ff00000000800 */
[----:B------:R-:W-:Y:S01]  /*ca20*/  MUFU.EX2 R45, R45 ;  /* 0x0000002d002d7308 */ /* 0x000fe20000000800 */
[----:B0-----:R-:W-:Y:S01]  /*ca30*/  FMNMX.FTZ R9, R9, R32, !PT ;  /* 0x0000002009097209 */ /* 0x001fe20007810000 */
[----:B------:R-:W-:-:S06]  /*ca40*/  VIADD R32, R8, 0x280 ;  /* 0x0000028008207836 */ /* 0x000fcc0000000000 */
[----:B------:R-:W-:Y:S01]  /*ca50*/  MUFU.EX2 R48, R48 ;  /* 0x0000003000307308 */ /* 0x000fe20000000800 */
[----:B------:R-:W0:Y:S01]  /*ca60*/  SHFL.BFLY PT, R56, R9, 0x1, 0x1f ;  /* 0x0c201f0009387f89 */ /* 0x000e2200000e0000 */
[----:B------:R-:W-:Y:S01]  /*ca70*/  R2UR UR6, R32 ;  /* 0x00000000200672ca */ /* 0x000fe200000e0000 */
[-CC-:B------:R-:W-:Y:S01]  /*ca80*/  FFMA.FTZ R32, R76, R0.reuse, -R13.reuse ;  /* 0x000000004c207223 */ /* 0x180fe2000001080d */
[----:B------:R-:W-:-:S04]  /*ca90*/  FFMA.FTZ R13, R85, R0, -R13 ;  /* 0x00000000550d7223 */ /* 0x000fc8000001080d */
[----:B------:R-:W-:Y:S07]  /*caa0*/  MUFU.EX2 R49, R49 ;  /* 0x0000003100317308 */ /* 0x000fee0000000800 */
[----:B------:R-:W-:Y:S01]  /*cab0*/  HGMMA.64x64x16.F32.BF16 R88, R128, gdesc[UR4].tnspB, R88, gsb0 ;  /* 0x40e0000480587df0 */ /* 0x000fe20008001858 */
[----:B------:R-:W-:Y:S08]  /*cac0*/  MUFU.EX2 R52, R52 ;  /* 0x0000003400347308 */ /* 0x000ff00000000800 */
[----:B------:R-:W-:Y:S01]  /*cad0*/  MUFU.EX2 R32, R32 ;  /* 0x0000002000207308 */ /* 0x000fe20000000800 */
[----:B0-----:R-:W-:-:S04]  /*cae0*/  FMNMX.FTZ R9, R9, R56, !PT ;  /* 0x0000003809097209 */ /* 0x001fc80007810000 */
[C---:B------:R-:W-:Y:S01]  /*caf0*/  FSETP.NEU.FTZ.AND P4, PT, R9.reuse, -INF , PT ;  /* 0xff8000000900780b */ /* 0x040fe20003f9d000 */
[----:B------:R-:W-:Y:S02]  /*cb00*/  FMUL.FTZ R61, R9, R0 ;  /* 0x00000000093d7220 */ /* 0x000fe40000410000 */
[----:B------:R-:W-:Y:S03]  /*cb10*/  MUFU.EX2 R33, R33 ;  /* 0x0000002100217308 */ /* 0x000fe60000000800 */
[----:B------:R-:W-:-:S05]  /*cb20*/  FSEL R61, R61, RZ, P4 ;  /* 0x000000ff3d3d7208 */ /* 0x000fca0002000000 */
[-CC-:B------:R-:W-:Y:S01]  /*cb30*/  FFMA.FTZ R147, R38, R0.reuse, -R61.reuse ;  /* 0x0000000026937223 */ /* 0x180fe2000001083d */
[-CC-:B------:R-:W-:Y:S01]  /*cb40*/  FFMA.FTZ R38, R47, R0.reuse, -R61.reuse ;  /* 0x000000002f267223 */ /* 0x180fe2000001083d */
[-CC-:B------:R-:W-:Y:S01]  /*cb50*/  FFMA.FTZ R149, R26, R0.reuse, -R61.reuse ;  /* 0x000000001a957223 */ /* 0x180fe2000001083d */
[----:B------:R-:W2:Y:S01]  /*cb60*/  LDL R47, [R1+0x28] ;  /* 0x00002800012f7983 */ /* 0x000ea20000100800 */
[-CC-:B------:R-:W-:Y:S01]  /*cb70*/  FFMA.FTZ R60, R27, R0.reuse, -R61.reuse ;  /* 0x000000001b3c7223 */ /* 0x180fe2000001083d */
[----:B------:R-:W-:Y:S02]  /*cb80*/  VIADD R26, R8, 0x300 ;  /* 0x00000300081a7836 */ /* 0x000fe40000000000 */
[-CC-:B------:R-:W-:Y:S01]  /*cb90*/  FFMA.FTZ R151, R30, R0.reuse, -R61.reuse ;  /* 0x000000001e977223 */ /* 0x180fe2000001083d */
[----:B------:R-:W-:Y:S02]  /*cba0*/  IMAD.MOV.U32 R27, RZ, RZ, 0x40000040 ;  /* 0x40000040ff1b7424 */ /* 0x000fe400078e00ff */
[-CC-:B------:R-:W-:Y:S01]  /*cbb0*/  FFMA.FTZ R30, R31, R0.reuse, -R61.reuse ;  /* 0x000000001f1e7223 */ /* 0x180fe2000001083d */
[-CC-:B------:R-:W-:Y:S01]  /*cbc0*/  FFMA.FTZ R31, R35, R0.reuse, -R61.reuse ;  /* 0x00000000231f7223 */ /* 0x180fe2000001083d */
[----:B------:R-:W-:Y:S01]  /*cbd0*/  R2UR UR6, R26 ;  /* 0x000000001a0672ca */ /* 0x000fe200000e0000 */
[----:B------:R-:W-:Y:S01]  /*cbe0*/  VIADD R26, R8, 0x380 ;  /* 0x00000380081a7836 */ /* 0x000fe20000000000 */
[----:B------:R-:W-:Y:S01]  /*cbf0*/  R2UR UR7, R27 ;  /* 0x000000001b0772ca */ /* 0x000fe200000e0000 */
[-CC-:B------:R-:W-:Y:S01]  /*cc00*/  FFMA.FTZ R35, R43, R0.reuse, -R61.reuse ;  /* 0x000000002b237223 */ /* 0x180fe2000001083d */
[----:B------:R-:W-:Y:S01]  /*cc10*/  FSEL R27, R9, RZ, P4 ;  /* 0x000000ff091b7208 */ /* 0x000fe20002000000 */
[----:B------:R-:W-:Y:S01]  /*cc20*/  MUFU.EX2 R149, R149 ;  /* 0x0000009500957308 */ /* 0x000fe20000000800 */
[----:B------:R-:W-:Y:S01]  /*cc30*/  FSEL R43, R3, RZ, P3 ;  /* 0x000000ff032b7208 */ /* 0x000fe20001800000 */
[----:B------:R-:W-:Y:S01]  /*cc40*/  FFMA.FTZ R145, R34, R0, -R61 ;  /* 0x0000000022917223 */ /* 0x000fe2000001083d */
[----:B------:R-:W-:Y:S01]  /*cc50*/  ISETP.GE.U32.AND P3, PT, R64, 0x180, PT ;  /* 0x000001804000780c */ /* 0x000fe20003f66070 */
[----:B------:R-:W-:Y:S01]  /*cc60*/  FADD.FTZ R10, -R27, R10 ;  /* 0x0000000a1b0a7221 */ /* 0x000fe20000010100 */
[----:B------:R-:W-:-:S02]  /*cc70*/  IMAD.MOV.U32 R27, RZ, RZ, 0x40000040 ;  /* 0x40000040ff1b7424 */ /* 0x000fc400078e00ff */
[----:B------:R-:W-:Y:S01]  /*cc80*/  FADD.FTZ R43, -R43, R11 ;  /* 0x0000000b2b2b7221 */ /* 0x000fe20000010100 */
[----:B------:R-:W-:Y:S02]  /*cc90*/  VIADD R11, R135, 0x9 ;  /* 0x00000009870b7836 */ /* 0x000fe40000000000 */
[-C--:B------:R-:W-:Y:S01]  /*cca0*/  FMUL.FTZ R10, R10, R0.reuse ;  /* 0x000000000a0a7220 */ /* 0x080fe20000410000 */
[----:B------:R-:W-:Y:S01]  /*ccb0*/  MUFU.EX2 R60, R60 ;  /* 0x0000003c003c7308 */ /* 0x000fe20000000800 */
[-C--:B------:R-:W-:Y:S01]  /*ccc0*/  FMUL.FTZ R8, R43, R0.reuse ;  /* 0x000000002b087220 */ /* 0x080fe20000410000 */
        /* <DEDUP_REMOVED lines=8> */
[----:B------:R-:W-:-:S06]  /*cd50*/  FFMA.FTZ R133, R58, R0, -R61 ;  /* 0x000000003a857223 */ /* 0x000fcc000001083d */
[----:B------:R-:W1:Y:S08]  /*cd60*/  MUFU.EX2 R10, R10 ;  /* 0x0000000a000a7308 */ /* 0x000e700000000800 */
[----:B------:R-:W3:Y:S01]  /*cd70*/  MUFU.EX2 R151, R151 ;  /* 0x0000009700977308 */ /* 0x000ee20000000800 */
[----:B------:R-:W-:Y:S02]  /*cd80*/  WARPGROUP.DEPBAR.LE gsb0, 0x0 ;  /* 0x00008000000079c5 */ /* 0x000fe40000010000 */
[----:B------:R-:W-:-:S05]  /*cd90*/  WARPGROUP.ARRIVE ;  /* 0x00000000000079c5 */ /* 0x000fca0000000000 */
[----:B------:R-:W4:Y:S01]  /*cda0*/  MUFU.EX2 R30, R30 ;  /* 0x0000001e001e7308 */ /* 0x000f220000000800 */
[----:B------:R-:W-:Y:S01]  /*cdb0*/  HGMMA.64x64x16.F32.BF16 R88, R124, gdesc[UR4].tnspB, R88, gsb0 ;  /* 0x40e000047c587df0 */ /* 0x000fe20008001858 */
[----:B------:R-:W-:Y:S01]  /*cdc0*/  R2UR UR6, R26 ;  /* 0x000000001a0672ca */ /* 0x000fe200000e0000 */
[----:B------:R-:W-:Y:S01]  /*cdd0*/  @!P1 IMAD R26, R18, 0x8, R2 ;  /* 0x00000008121a9824 */ /* 0x000fe200078e0202 */
[----:B------:R-:W-:-:S04]  /*cde0*/  R2UR UR7, R27 ;  /* 0x000000001b0772ca */ /* 0x000fc800000e0000 */
[----:B------:R-:W4:Y:S01]  /*cdf0*/  MUFU.EX2 R145, R145 ;  /* 0x0000009100917308 */ /* 0x000f220000000800 */
[----:B------:R-:W-:Y:S01]  /*ce00*/  @!P1 VIADD R26, R26, 0x16840 ;  /* 0x000168401a1a9836 */ /* 0x000fe20000000000 */
[----:B------:R-:W-:Y:S01]  /*ce10*/  SEL R27, R11, 0x9, !P3 ;  /* 0x000000090b1b7807 */ /* 0x000fe20005800000 */
[----:B0-----:R-:W-:-:S05]  /*ce20*/  FFMA.FTZ R5, R8, R5, R148 ;  /* 0x0000000508057223 */ /* 0x001fca0000010094 */
[----:B------:R-:W0:Y:S08]  /*ce30*/  MUFU.EX2 R31, R31 ;  /* 0x0000001f001f7308 */ /* 0x000e300000000800 */
[----:B------:R-:W0:Y:S08]  /*ce40*/  MUFU.EX2 R147, R147 ;  /* 0x0000009300937308 */ /* 0x000e300000000800 */
[----:B------:R-:W0:Y:S08]  /*ce50*/  MUFU.EX2 R34, R34 ;  /* 0x0000002200227308 */ /* 0x000e300000000800 */
[----:B------:R-:W0:Y:S08]  /*ce60*/  MUFU.EX2 R141, R141 ;  /* 0x0000008d008d7308 */ /* 0x000e300000000800 */
[----:B------:R-:W0:Y:S08]  /*ce70*/  MUFU.EX2 R35, R35 ;  /* 0x0000002300237308 */ /* 0x000e300000000800 */
[----:B------:R-:W0:Y:S08]  /*ce80*/  MUFU.EX2 R143, R143 ;  /* 0x0000008f008f7308 */ /* 0x000e300000000800 */
[----:B------:R-:W0:Y:S08]  /*ce90*/  MUFU.EX2 R38, R38 ;  /* 0x0000002600267308 */ /* 0x000e300000000800 */
[----:B------:R-:W0:Y:S08]  /*cea0*/  MUFU.EX2 R137, R137 ;  /* 0x0000008900897308 */ /* 0x000e300000000800 */
[----:B------:R-:W0:Y:S01]  /*ceb0*/  MUFU.EX2 R39, R39 ;  /* 0x0000002700277308 */ /* 0x000e220000000800 */
[----:B------:R-:W-:-:S02]  /*cec0*/  WARPGROUP.DEPBAR.LE gsb0, 0x0 ;  /* 0x00008000000079c5 */ /* 0x000fc40000010000 */
[----:B------:R-:W-:-:S05]  /*ced0*/  WARPGROUP.ARRIVE ;  /* 0x00000000000079c5 */ /* 0x000fca0000000000 */
[----:B------:R-:W0:Y:S01]  /*cee0*/  MUFU.EX2 R139, R139 ;  /* 0x0000008b008b7308 */ /* 0x000e220000000800 */
[----:B------:R-:W-:Y:S01]  /*cef0*/  HGMMA.64x64x16.F32.BF16 R88, R120, gdesc[UR4].tnspB, R88, gsb0 ;  /* 0x40e0000478587df0 */ /* 0x000fe20008001858 */
[----:B------:R-:W-:Y:S01]  /*cf00*/  @!P1 PRMT R26, RZ, 0x654, R26 ;  /* 0x00000654ff1a9816 */ /* 0x000fe2000000001a */
[----:B-1----:R-:W-:Y:S01]  /*cf10*/  FFMA.FTZ R43, R10, R4, R149 ;  /* 0x000000040a2b7223 */ /* 0x002fe20000010095 */
[----:B------:R-:W-:Y:S02]  /*cf20*/  @!P1 IMAD R4, R15, 0x8, R2 ;  /* 0x000000080f049824 */ /* 0x000fe400078e0202 */
[----:B------:R-:W-:Y:S02]  /*cf30*/  FADD.FTZ R5, R12, R5 ;  /* 0x000000050c057221 */ /* 0x000fe40000010000 */
[----:B------:R-:W1:Y:S01]  /*cf40*/  MUFU.EX2 R42, R42 ;  /* 0x0000002a002a7308 */ /* 0x000e620000000800 */
[----:B------:R-:W-:Y:S02]  /*cf50*/  @!P1 VIADD R4, R4, 0x16860 ;  /* 0x0001686004049836 */ /* 0x000fe40000000000 */
[----:B------:R-:W-:-:S04]  /*cf60*/  FADD.FTZ R5, R150, R5 ;  /* 0x0000000596057221 */ /* 0x000fc80000010000 */
[----:B------:R-:W-:Y:S01]  /*cf70*/  FADD.FTZ R5, R20, R5 ;  /* 0x0000000514057221 */ /* 0x000fe20000010000 */
[-CC-:B------:R-:W-:Y:S01]  /*cf80*/  FFMA.FTZ R59, R59, R0.reuse, -R61.reuse ;  /* 0x000000003b3b7223 */ /* 0x180fe2000001083d */
[----:B------:R-:W1:Y:S01]  /*cf90*/  MUFU.EX2 R133, R133 ;  /* 0x0000008500857308 */ /* 0x000e620000000800 */
[-CC-:B------:R-:W-:Y:S01]  /*cfa0*/  FFMA.FTZ R135, R62, R0.reuse, -R61.reuse ;  /* 0x000000003e877223 */ /* 0x180fe2000001083d */
[----:B------:R-:W-:-:S06]  /*cfb0*/  FFMA.FTZ R63, R63, R0, -R61 ;  /* 0x000000003f3f7223 */ /* 0x000fcc000001083d */
[----:B------:R-:W1:Y:S08]  /*cfc0*/  MUFU.EX2 R11, R59 ;  /* 0x0000003b000b7308 */ /* 0x000e700000000800 */
[----:B------:R-:W-:Y:S08]  /*cfd0*/  MUFU.EX2 R53, R53 ;  /* 0x0000003500357308 */ /* 0x000ff00000000800 */
[----:B------:R-:W-:Y:S08]  /*cfe0*/  MUFU.EX2 R56, R81 ;  /* 0x0000005100387308 */ /* 0x000ff00000000800 */
[----:B------:R-:W-:Y:S08]  /*cff0*/  MUFU.EX2 R57, R57 ;  /* 0x0000003900397308 */ /* 0x000ff00000000800 */
[----:B------:R-:W-:Y:S01]  /*d000*/  MUFU.EX2 R13, R13 ;  /* 0x0000000d000d7308 */ /* 0x000fe20000000800 */
[----:B------:R-:W-:-:S02]  /*d010*/  WARPGROUP.DEPBAR.LE gsb0, 0x0 ;  /* 0x00008000000079c5 */ /* 0x000fc40000010000 */
[----:B------:R1:W-:Y:S06]  /*d020*/  BAR.ARV R27, 0x100 ;  /* 0x0004001b0000751d */ /* 0x0003ec0000002000 */
[----:B------:R3:W-:Y:S02]  /*d030*/  @!P1 SYNCS.ARRIVE.TRANS64.RED.A1T0 RZ, [R26+URZ], RZ ;  /* 0x000000ff1aff99a7 */ /* 0x0007e4000810043f */
[----:B---3--:R-:W-:-:S04]  /*d040*/  FADD.FTZ R26, R60, R43 ;  /* 0x0000002b3c1a7221 */ /* 0x008fc80000010000 */
[----:B------:R-:W-:Y:S01]  /*d050*/  FADD.FTZ R15, R151, R26 ;  /* 0x0000001a970f7221 */ /* 0x000fe20000010000 */
[----:B------:R-:W-:-:S03]  /*d060*/  @!P1 PRMT R26, RZ, 0x654, R4 ;  /* 0x00000654ff1a9816 */ /* 0x000fc60000000004 */
[----:B----4-:R-:W-:Y:S01]  /*d070*/  FADD.FTZ R46, R30, R15 ;  /* 0x0000000f1e2e7221 */ /* 0x010fe20000010000 */
[----:B------:R3:W-:Y:S03]  /*d080*/  @!P1 SYNCS.ARRIVE.TRANS64.RED.A1T0 RZ, [R26+URZ], RZ ;  /* 0x000000ff1aff99a7 */ /* 0x0007e6000810043f */
[----:B------:R-:W-:Y:S01]  /*d090*/  FADD.FTZ R46, R145, R46 ;  /* 0x0000002e912e7221 */ /* 0x000fe20000010000 */
[----:B---3--:R-:W-:-:S03]  /*d0a0*/  FADD.FTZ R26, R144, R5 ;  /* 0x00000005901a7221 */ /* 0x008fc60000010000 */
[----:B0-----:R-:W-:Y:S01]  /*d0b0*/  FADD.FTZ R46, R31, R46 ;  /* 0x0000002e1f2e7221 */ /* 0x001fe20000010000 */
[----:B------:R-:W-:-:S03]  /*d0c0*/  FADD.FTZ R15, R21, R26 ;  /* 0x0000001a150f7221 */ /* 0x000fc60000010000 */
[----:B------:R-:W-:Y:S01]  /*d0d0*/  FADD.FTZ R43, R147, R46 ;  /* 0x0000002e932b7221 */ /* 0x000fe20000010000 */
[----:B-1----:R-:W-:-:S03]  /*d0e0*/  FADD.FTZ R27, R146, R15 ;  /* 0x0000000f921b7221 */ /* 0x002fc60000010000 */
        /* <DEDUP_REMOVED lines=13> */
[----:B------:R-:W-:Y:S01]  /*d1c0*/  FADD.FTZ R27, R29, R46 ;  /* 0x0000002e1d1b7221 */ /* 0x000fe20000010000 */
[----:B------:R-:W0:Y:S02]  /*d1d0*/  MUFU.EX2 R135, R135 ;  /* 0x0000008700877308 */ /* 0x000e240000000800 */
[----:B------:R-:W-:Y:S01]  /*d1e0*/  FADD.FTZ R43, R139, R26 ;  /* 0x0000001a8b2b7221 */ /* 0x000fe20000010000 */
[----:B------:R-:W-:Y:S01]  /*d1f0*/  FADD.FTZ R27, R138, R27 ;  /* 0x0000001b8a1b7221 */ /* 0x000fe20000010000 */
[----:B------:R-:W-:Y:S01]  /*d200*/  FFMA.FTZ R129, R66, R0, -R61 ;  /* 0x0000000042817223 */ /* 0x000fe2000001083d */
[----:B------:R-:W-:Y:S01]  /*d210*/  F2FP.BF16.F32.PACK_AB R150, R20, R150 ;  /* 0x000000961496723e */ /* 0x000fe200000010ff */
[----:B------:R-:W-:Y:S01]  /*d220*/  FADD.FTZ R20, R42, R43 ;  /* 0x0000002b2a147221 */ /* 0x000fe20000010000 */
[----:B------:R-:W-:Y:S01]  /*d230*/  FADD.FTZ R27, R36, R27 ;  /* 0x0000001b241b7221 */ /* 0x000fe20000010000 */
[----:B------:R-:W1:Y:S01]  /*d240*/  MUFU.EX2 R4, R63 ;  /* 0x0000003f00047308 */ /* 0x000e620000000800 */
[-C--:B------:R-:W-:Y:S01]  /*d250*/  FFMA.FTZ R5, R67, R0.reuse, -R61 ;  /* 0x0000000043057223 */ /* 0x080fe2000001083d */
[----:B------:R-:W-:Y:S01]  /*d260*/  FADD.FTZ R20, R133, R20 ;  /* 0x0000001485147221 */ /* 0x000fe20000010000 */
[----:B------:R-:W-:Y:S01]  /*d270*/  FADD.FTZ R26, R132, R27 ;  /* 0x0000001b841a7221 */ /* 0x000fe20000010000 */
[----:B------:R-:W-:Y:S01]  /*d280*/  FFMA.FTZ R131, R70, R0, -R61 ;  /* 0x0000000046837223 */ /* 0x000fe2000001083d */
[----:B------:R-:W-:-:S03]  /*d290*/  F2FP.BF16.F32.PACK_AB R144, R21, R144 ;  /* 0x000000901590723e */ /* 0x000fc600000010ff */
[----:B------:R-:W3:Y:S01]  /*d2a0*/  MUFU.EX2 R129, R129 ;  /* 0x0000008100817308 */ /* 0x000ee20000000800 */
[----:B------:R-:W-:Y:S01]  /*d2b0*/  FADD.FTZ R21, R37, R26 ;  /* 0x0000001a25157221 */ /* 0x000fe20000010000 */
[----:B------:R-:W-:Y:S01]  /*d2c0*/  FADD.FTZ R20, R11, R20 ;  /* 0x000000140b147221 */ /* 0x000fe20000010000 */
[----:B------:R-:W-:Y:S01]  /*d2d0*/  FFMA.FTZ R15, R71, R0, -R61 ;  /* 0x00000000470f7223 */ /* 0x000fe2000001083d */
[----:B------:R-:W-:-:S04]  /*d2e0*/  F2FP.BF16.F32.PACK_AB R146, R24, R146 ;  /* 0x000000921892723e */ /* 0x000fc800000010ff */
[----:B------:R-:W4:Y:S01]  /*d2f0*/  MUFU.EX2 R5, R5 ;  /* 0x0000000500057308 */ /* 0x000f220000000800 */
[----:B------:R-:W-:Y:S01]  /*d300*/  FADD.FTZ R24, R134, R21 ;  /* 0x0000001586187221 */ /* 0x000fe20000010000 */
[----:B0-----:R-:W-:Y:S01]  /*d310*/  FADD.FTZ R21, R135, R20 ;  /* 0x0000001487157221 */ /* 0x001fe20000010000 */
[----:B------:R-:W-:Y:S01]  /*d320*/  FFMA.FTZ R125, R74, R0, -R61 ;  /* 0x000000004a7d7223 */ /* 0x000fe2000001083d */
[----:B------:R-:W-:-:S04]  /*d330*/  F2FP.BF16.F32.PACK_AB R140, R25, R140 ;  /* 0x0000008c198c723e */ /* 0x000fc800000010ff */
[----:B------:R-:W0:Y:S01]  /*d340*/  MUFU.EX2 R131, R131 ;  /* 0x0000008300837308 */ /* 0x000e220000000800 */
[----:B------:R-:W-:Y:S01]  /*d350*/  FADD.FTZ R25, R41, R24 ;  /* 0x0000001829197221 */ /* 0x000fe20000010000 */
[----:B-1----:R-:W-:Y:S01]  /*d360*/  FADD.FTZ R20, R4, R21 ;  /* 0x0000001504147221 */ /* 0x002fe20000010000 */
[----:B------:R-:W-:-:S05]  /*d370*/  FFMA.FTZ R75, R75, R0, -R61 ;  /* 0x000000004b4b7223 */ /* 0x000fca000001083d */
[----:B------:R-:W1:Y:S01]  /*d380*/  MUFU.EX2 R15, R15 ;  /* 0x0000000f000f7308 */ /* 0x000e620000000800 */
[----:B------:R-:W-:Y:S01]  /*d390*/  FADD.FTZ R25, R40, R25 ;  /* 0x0000001928197221 */ /* 0x000fe20000010000 */
[----:B---3--:R-:W-:Y:S01]  /*d3a0*/  FADD.FTZ R20, R129, R20 ;  /* 0x0000001481147221 */ /* 0x008fe20000010000 */
[----:B------:R-:W-:Y:S01]  /*d3b0*/  FFMA.FTZ R78, R78, R0, -R61 ;  /* 0x000000004e4e7223 */ /* 0x000fe2000001083d */
[----:B------:R-:W-:-:S04]  /*d3c0*/  F2FP.BF16.F32.PACK_AB R148, R12, R148 ;  /* 0x000000940c94723e */ /* 0x000fc800000010ff */
[----:B------:R-:W3:Y:S01]  /*d3d0*/  MUFU.EX2 R125, R125 ;  /* 0x0000007d007d7308 */ /* 0x000ee20000000800 */
[----:B------:R-:W-:Y:S01]  /*d3e0*/  FADD.FTZ R24, R44, R25 ;  /* 0x000000192c187221 */ /* 0x000fe20000010000 */
[----:B----4-:R-:W-:Y:S01]  /*d3f0*/  FADD.FTZ R20, R5, R20 ;  /* 0x0000001405147221 */ /* 0x010fe20000010000 */
[----:B------:R-:W-:-:S05]  /*d400*/  FFMA.FTZ R79, R79, R0, -R61 ;  /* 0x000000004f4f7223 */ /* 0x000fca000001083d */
[----:B------:R-:W4:Y:S01]  /*d410*/  MUFU.EX2 R12, R75 ;  /* 0x0000004b000c7308 */ /* 0x000f220000000800 */
[----:B------:R-:W-:Y:S01]  /*d420*/  FADD.FTZ R21, R45, R24 ;  /* 0x000000182d157221 */ /* 0x000fe20000010000 */
[----:B0-----:R-:W-:Y:S01]  /*d430*/  FADD.FTZ R20, R131, R20 ;  /* 0x0000001483147221 */ /* 0x001fe20000010000 */
[----:B------:R-:W-:-:S05]  /*d440*/  FFMA.FTZ R82, R82, R0, -R61 ;  /* 0x0000000052527223 */ /* 0x000fca000001083d */
[----:B------:R-:W0:Y:S01]  /*d450*/  MUFU.EX2 R78, R78 ;  /* 0x0000004e004e7308 */ /* 0x000e220000000800 */
[----:B------:R-:W-:Y:S01]  /*d460*/  FADD.FTZ R24, R48, R21 ;  /* 0x0000001530187221 */ /* 0x000fe20000010000 */
[----:B-1----:R-:W-:Y:S01]  /*d470*/  FADD.FTZ R20, R15, R20 ;  /* 0x000000140f147221 */ /* 0x002fe20000010000 */
[----:B------:R-:W-:Y:S01]  /*d480*/  FFMA.FTZ R83, R83, R0, -R61 ;  /* 0x0000000053537223 */ /* 0x000fe2000001083d */
[----:B------:R-:W-:-:S04]  /*d490*/  F2FP.BF16.F32.PACK_AB R133, R11, R133 ;  /* 0x000000850b85723e */ /* 0x000fc800000010ff */
[----:B------:R-:W1:Y:S01]  /*d4a0*/  MUFU.EX2 R79, R79 ;  /* 0x0000004f004f7308 */ /* 0x000e620000000800 */
[----:B------:R-:W-:Y:S01]  /*d4b0*/  FADD.FTZ R11, R49, R24 ;  /* 0x00000018310b7221 */ /* 0x000fe20000010000 */
[----:B---3--:R-:W-:Y:S01]  /*d4c0*/  FADD.FTZ R21, R125, R20 ;  /* 0x000000147d157221 */ /* 0x008fe20000010000 */
[----:B------:R-:W-:-:S05]  /*d4d0*/  FFMA.FTZ R86, R86, R0, -R61 ;  /* 0x0000000056567223 */ /* 0x000fca000001083d */
[----:B------:R-:W3:Y:S01]  /*d4e0*/  MUFU.EX2 R82, R82 ;  /* 0x0000005200527308 */ /* 0x000ee20000000800 */
[----:B------:R-:W-:Y:S01]  /*d4f0*/  FADD.FTZ R11, R52, R11 ;  /* 0x0000000b340b7221 */ /* 0x000fe20000010000 */
[----:B----4-:R-:W-:Y:S01]  /*d500*/  FADD.FTZ R21, R12, R21 ;  /* 0x000000150c157221 */ /* 0x010fe20000010000 */
[----:B------:R-:W-:Y:S01]  /*d510*/  FFMA.FTZ R61, R87, R0, -R61 ;  /* 0x00000000573d7223 */ /* 0x000fe2000001083d */
[----:B------:R-:W-:-:S04]  /*d520*/  F2FP.BF16.F32.PACK_AB R135, R4, R135 ;  /* 0x000000870487723e */ /* 0x000fc800000010ff */
[----:B------:R-:W4:Y:S01]  /*d530*/  MUFU.EX2 R83, R83 ;  /* 0x0000005300537308 */ /* 0x000f220000000800 */
[----:B------:R-:W-:Y:S01]  /*d540*/  FADD.FTZ R4, R32, R11 ;  /* 0x0000000b20047221 */ /* 0x000fe20000010000 */
[----:B0-----:R-:W-:Y:S01]  /*d550*/  FADD.FTZ R20, R78, R21 ;  /* 0x000000154e147221 */ /* 0x001fe20000010000 */
[----:B------:R-:W-:-:S05]  /*d560*/  F2FP.BF16.F32.PACK_AB R129, R5, R129 ;  /* 0x000000810581723e */ /* 0x000fca00000010ff */
[----:B------:R-:W0:Y:S01]  /*d570*/  MUFU.EX2 R86, R86 ;  /* 0x0000005600567308 */ /* 0x000e220000000800 */
[----:B------:R-:W-:Y:S01]  /*d580*/  FADD.FTZ R4, R33, R4 ;  /* 0x0000000421047221 */ /* 0x000fe20000010000 */
[----:B-1----:R-:W-:Y:S01]  /*d590*/  FADD.FTZ R5, R79, R20 ;  /* 0x000000144f057221 */ /* 0x002fe20000010000 */
[----:B--2---:R-:W-:-:S05]  /*d5a0*/  ISETP.GT.AND P3, PT, R14, R47, PT ;  /* 0x0000002f0e00720c */ /* 0x004fca0003f64270 */
[----:B------:R-:W1:Y:S01]  /*d5b0*/  MUFU.EX2 R61, R61 ;  /* 0x0000003d003d7308 */ /* 0x000e620000000800 */
[----:B------:R-:W-:Y:S01]  /*d5c0*/  FADD.FTZ R11, R53, R4 ;  /* 0x00000004350b7221 */ /* 0x000fe20000010000 */
[----:B---3--:R-:W-:Y:S01]  /*d5d0*/  FADD.FTZ R4, R82, R5 ;  /* 0x0000000552047221 */ /* 0x008fe20000010000 */
[----:B------:R-:W-:Y:S02]  /*d5e0*/  F2FP.BF16.F32.PACK_AB R125, R12, R125 ;  /* 0x0000007d0c7d723e */ /* 0x000fe400000010ff */
[----:B------:R-:W-:Y:S01]  /*d5f0*/  FADD.FTZ R12, R56, R11 ;  /* 0x0000000b380c7221 */ /* 0x000fe20000010000 */
[----:B----4-:R-:W-:-:S03]  /*d600*/  FADD.FTZ R5, R83, R4 ;  /* 0x0000000453057221 */ /* 0x010fc60000010000 */
[----:B------:R-:W-:Y:S01]  /*d610*/  FADD.FTZ R12, R57, R12 ;  /* 0x0000000c390c7221 */ /* 0x000fe20000010000 */
[----:B0-----:R-:W-:Y:S01]  /*d620*/  FADD.FTZ R4, R86, R5 ;  /* 0x0000000556047221 */ /* 0x001fe20000010000 */
        /* <DEDUP_REMOVED lines=63> */
.L_x_14991:
[----:B------:R-:W-:-:S13]  /*da20*/  ISETP.GE.AND P2, PT, R14, RZ, PT ;  /* 0x000000ff0e00720c */ /* 0x000fda0003f46270 */
[----:B------:R-:W-:Y:S05]  /*da30*/  @!P2 BRA `(.L_x_15002) ;  /* 0x0000001c00cca947 */ /* 0x000fea0003800000 */
[----:B------:R-:W-:Y:S02]  /*da40*/  IMAD.MOV.U32 R12, RZ, RZ, R9 ;  /* 0x000000ffff0c7224 */ /* 0x000fe400078e0009 */
[----:B------:R-:W-:Y:S02]  /*da50*/  IMAD.MOV.U32 R13, RZ, RZ, R3 ;  /* 0x000000ffff0d7224 */ /* 0x000fe400078e0003 */
[----:B------:R-:W-:Y:S02]  /*da60*/  IMAD.MOV.U32 R8, RZ, RZ, R23 ;  /* 0x000000ffff087224 */ /* 0x000fe400078e0017 */
[----:B------:R-:W-:-:S07]  /*da70*/  IMAD.MOV.U32 R15, RZ, RZ, R18 ;  /* 0x000000ffff0f7224 */ /* 0x000fce00078e0012 */
.L_x_15012:
        /* <DEDUP_REMOVED lines=10> */
.L_x_15004:
[----:B------:R-:W-:Y:S01]  /*db20*/  IMAD R0, R18, 0x8, R2 ;  /* 0x0000000812007824 */ /* 0x000fe200078e0202 */
[----:B------:R-:W-:-:S04]  /*db30*/  SHF.L.U32 R3, R23, 0x1f, RZ ;  /* 0x0000001f17037819 */ /* 0x000fc800000006ff */
[----:B------:R0:W1:Y:S01]  /*db40*/  SYNCS.PHASECHK.TRANS64.TRYWAIT P3, [R0+URZ+0x16830], R3 ;  /* 0x01683003000075a7 */ /* 0x000062000806017f */
[----:B------:R-:W-:Y:S05]  /*db50*/  @!P0 BRA `(.L_x_15005) ;  /* 0x0000000000048947 */ /* 0x000fea0003800000 */
[----:B------:R-:W-:Y:S01]  /*db60*/  BPT.TRAP 0x1 ;  /* 0x000000040000795c */ /* 0x000fe20000300000 */
.L_x_15005:
[----:B------:R-:W-:Y:S04]  /*db70*/  BSSY B0, `(.L_x_15003) ;  /* 0x0000004000007945 */ /* 0x000fe80003800000 */
[----:B-1----:R-:W-:Y:S05]  /*db80*/  @P3 BRA `(.L_x_15006) ;  /* 0x0000000000083947 */ /* 0x002fea0003800000 */
[----:B------:R-:W1:Y:S02]  /*db90*/  SYNCS.PHASECHK.TRANS64.TRYWAIT P3, [R0+URZ+0x16830], R3 ;  /* 0x01683003000075a7 */ /* 0x000e64000806017f */
[----:B-1----:R-:W-:Y:S05]  /*dba0*/  @!P3 BRA `(.L_x_15007) ;  /* 0x000000b40020b947 */ /* 0x002fea0003800000 */
.L_x_15006:
[----:B------:R-:W-:Y:S05]  /*dbb0*/  BSYNC B0 ;  /* 0x0000000000007941 */ /* 0x000fea0003800000 */
.L_x_15003:
        /* <DEDUP_REMOVED lines=49> */
.L_x_15009:
[----:B------:R-:W-:Y:S01]  /*ded0*/  SHF.L.U32 R0, R8, 0x1f, RZ ;  /* 0x0000001f08007819 */ /* 0x000fe200000006ff */
[----:B-----5:R-:W-:-:S04]  /*dee0*/  IMAD R3, R15, 0x8, R2 ;  /* 0x000000080f037824 */ /* 0x020fc800078e0202 */
[----:B------:R0:W1:Y:S01]  /*def0*/  SYNCS.PHASECHK.TRANS64.TRYWAIT P2, [R3+URZ+0x16850], R0 ;  /* 0x01685000030075a7 */ /* 0x000062000804017f */
[----:B------:R-:W-:Y:S05]  /*df00*/  @!P0 BRA `(.L_x_15010) ;  /* 0x0000000000048947 */ /* 0x000fea0003800000 */
[----:B------:R-:W-:Y:S01]  /*df10*/  BPT.TRAP 0x1 ;  /* 0x000000040000795c */ /* 0x000fe20000300000 */
.L_x_15010:
[----:B-1----:R-:W-:Y:S05]  /*df20*/  @P2 BRA `(.L_x_15008) ;  /* 0x0000000000082947 */ /* 0x002fea0003800000 */
[----:B------:R-:W1:Y:S02]  /*df30*/  SYNCS.PHASECHK.TRANS64.TRYWAIT P2, [R3+URZ+0x16850], R0 ;  /* 0x01685000030075a7 */ /* 0x000e64000804017f */
[----:B-1----:R-:W-:Y:S05]  /*df40*/  @!P2 BRA `(.L_x_15011) ;  /* 0x000000b0004ca947 */ /* 0x002fea0003800000 */
.L_x_15008:
[----:B01---5:R-:W-:Y:S01]  /*df50*/  VIADD R0, R2, 0x400 ;  /* 0x0000040002007836 */ /* 0x023fe20000000000 */
[----:B------:R-:W-:Y:S05]  /*df60*/  WARPSYNC.ALL ;  /* 0x0000000000007948 */ /* 0x000fea0003800000 */
[----:B------:R-:W-:Y:S01]  /*df70*/  SHF.R.U32.HI R0, RZ, 0x4, R0 ;  /* 0x00000004ff007819 */ /* 0x000fe20000011600 */
[----:B------:R-:W-:Y:S01]  /*df80*/  IMAD.MOV.U32 R9, RZ, RZ, 0x40000040 ;  /* 0x40000040ff097424 */ /* 0x000fe200078e00ff */
[----:B------:R-:W-:Y:S01]  /*df90*/  WARPGROUP.ARRIVE ;  /* 0x00000000000079c5 */ /* 0x000fe20000000000 */
[----:B------:R-:W-:Y:S01]  /*dfa0*/  IMAD.MOV.U32 R11, RZ, RZ, 0x40000040 ;  /* 0x40000040ff0b7424 */ /* 0x000fe200078e00ff */
[----:B------:R-:W-:Y:S01]  /*dfb0*/  LOP3.LUT R0, R0, 0x3fff, RZ, 0xc0, !PT ;  /* 0x00003fff00007812 */ /* 0x000fe200078ec0ff */
[----:B------:R-:W-:Y:S01]  /*dfc0*/  IMAD.MOV.U32 R21, RZ, RZ, 0x40000040 ;  /* 0x40000040ff157424 */ /* 0x000fe200078e00ff */
[----:B------:R-:W-:-:S03]  /*dfd0*/  R2UR UR7, R9 ;  /* 0x00000000090772ca */ /* 0x000fc600000e0000 */
[----:B------:R-:W-:Y:S01]  /*dfe0*/  IMAD R8, R15, 0x400, R0 ;  /* 0x000004000f087824 */ /* 0x000fe200078e0200 */
[----:B------:R-:W-:-:S03]  /*dff0*/  FMNMX.FTZ R0, R24, R13, !PT ;  /* 0x0000000d18007209 */ /* 0x000fc60007810000 */
[C---:B------:R-:W-:Y:S01]  /*e000*/  VIADD R10, R8.reuse, 0x80 ;  /* 0x00000080080a7836 */ /* 0x040fe20000000000 */
[C---:B------:R-:W-:Y:S01]  /*e010*/  R2UR UR6, R8.reuse ;  /* 0x00000000080672ca */ /* 0x040fe200000e0000 */
[----:B------:R-:W-:Y:S01]  /*e020*/  VIADD R20, R8, 0x280 ;  /* 0x0000028008147836 */ /* 0x000fe20000000000 */
[----:B------:R-:W-:-:S04]  /*e030*/  FMNMX.FTZ R0, R25, R0, !PT ;  /* 0x0000000019007209 */ /* 0x000fc80007810000 */
[----:B------:R-:W-:-:S04]  /*e040*/  FMNMX.FTZ R0, R28, R0, !PT ;  /* 0x000000001c007209 */ /* 0x000fc80007810000 */
[----:B------:R-:W-:-:S03]  /*e050*/  FMNMX.FTZ R0, R29, R0, !PT ;  /* 0x000000001d007209 */ /* 0x000fc60007810000 */
[----:B------:R-:W-:Y:S01]  /*e060*/  HGMMA.64x64x16.F32.BF16 R88, R148, gdesc[UR4].tnspB, R88, gsb0 ;  /* 0x40e0000494587df0 */ /* 0x000fe20008001858 */
[----:B------:R-:W-:Y:S02]  /*e070*/  FMNMX.FTZ R0, R32, R0, !PT ;  /* 0x0000000020007209 */ /* 0x000fe40007810000 */
        /* <DEDUP_REMOVED lines=48> */
[----:B0-----:R-:W-:Y:S01]  /*e380*/  FMNMX.FTZ R3, R3, R0, !PT ;  /* 0x0000000003037209 */ /* 0x001fe20007810000 */
[----:B------:R-:W-:-:S04]  /*e390*/  IMAD.U32 R0, RZ, RZ, UR4 ;  /* 0x00000004ff007e24 */ /* 0x000fc8000f8e00ff */
[----:B------:R-:W-:-:S04]  /*e3a0*/  FADD.FTZ R9, -R3, R13 ;  /* 0x0000000d03097221 */ /* 0x000fc80000010100 */
[----:B------:R-:W-:Y:S01]  /*e3b0*/  FMUL.FTZ R9, R9, R0 ;  /* 0x0000000009097220 */ /* 0x000fe20000410000 */
[----:B------:R-:W-:Y:S02]  /*e3c0*/  WARPGROUP.DEPBAR.LE gsb0, 0x0 ;  /* 0x00008000000079c5 */ /* 0x000fe40000010000 */
[----:B------:R-:W-:-:S06]  /*e3d0*/  WARPGROUP.ARRIVE ;  /* 0x00000000000079c5 */ /* 0x000fcc0000000000 */
[----:B------:R-:W-:Y:S01]  /*e3e0*/  HGMMA.64x64x16.F32.BF16 R88, R136, gdesc[UR4].tnspB, R88, gsb0 ;  /* 0x40e0000488587df0 */ /* 0x000fe20008001858 */
        /* <DEDUP_REMOVED lines=8> */
[----:B------:R-:W0:Y:S01]  /*e470*/  S2R R57, SR_TID.X ;  /* 0x0000000000397919 */ /* 0x000e220000002100 */
[-CC-:B------:R-:W-:Y:S01]  /*e480*/  FFMA.FTZ R13, R53, R0.reuse, -R11.reuse ;  /* 0x00000000350d7223 */ /* 0x180fe2000001080b */
[-CC-:B------:R-:W-:Y:S01]  /*e490*/  FFMA.FTZ R147, R24, R0.reuse, -R11.reuse ;  /* 0x0000000018937223 */ /* 0x180fe2000001080b */
[----:B------:R-:W-:Y:S01]  /*e4a0*/  FMNMX.FTZ R9, R27, R9, !PT ;  /* 0x000000091b097209 */ /* 0x000fe20007810000 */
[-CC-:B------:R-:W-:Y:S01]  /*e4b0*/  FFMA.FTZ R148, R25, R0.reuse, -R11.reuse ;  /* 0x0000000019947223 */ /* 0x180fe2000001080b */
[-CC-:B------:R-:W-:Y:S01]  /*e4c0*/  FFMA.FTZ R150, R28, R0.reuse, -R11.reuse ;  /* 0x000000001c967223 */ /* 0x180fe2000001080b */
[-CC-:B------:R-:W-:Y:S01]  /*e4d0*/  FFMA.FTZ R24, R29, R0.reuse, -R11.reuse ;  /* 0x000000001d187223 */ /* 0x180fe2000001080b */
[----:B------:R-:W-:Y:S01]  /*e4e0*/  FMNMX.FTZ R9, R30, R9, !PT ;  /* 0x000000091e097209 */ /* 0x000fe20007810000 */
[----:B------:R-:W1:Y:S01]  /*e4f0*/  MUFU.EX2 R147, R147 ;  /* 0x0000009300937308 */ /* 0x000e620000000800 */
[-CC-:B------:R-:W-:Y:S01]  /*e500*/  FFMA.FTZ R144, R33, R0.reuse, -R11.reuse ;  /* 0x0000000021907223 */ /* 0x180fe2000001080b */
[-CC-:B------:R-:W-:Y:S01]  /*e510*/  FFMA.FTZ R143, R36, R0.reuse, -R11.reuse ;  /* 0x00000000248f7223 */ /* 0x180fe2000001080b */
[----:B------:R-:W-:Y:S01]  /*e520*/  FMNMX.FTZ R9, R31, R9, !PT ;  /* 0x000000091f097209 */ /* 0x000fe20007810000 */
[-CC-:B------:R-:W-:Y:S01]  /*e530*/  FFMA.FTZ R146, R37, R0.reuse, -R11.reuse ;  /* 0x0000000025927223 */ /* 0x180fe2000001080b */
[-CC-:B------:R-:W-:Y:S01]  /*e540*/  FFMA.FTZ R140, R41, R0.reuse, -R11.reuse ;  /* 0x00000000298c7223 */ /* 0x180fe2000001080b */
[-CC-:B------:R-:W-:Y:S01]  /*e550*/  FFMA.FTZ R142, R45, R0.reuse, -R11.reuse ;  /* 0x000000002d8e7223 */ /* 0x180fe2000001080b */
[----:B------:R-:W-:Y:S01]  /*e560*/  FMNMX.FTZ R9, R34, R9, !PT ;  /* 0x0000000922097209 */ /* 0x000fe20007810000 */
[----:B------:R-:W2:Y:S01]  /*e570*/  MUFU.EX2 R148, R148 ;  /* 0x0000009400947308 */ /* 0x000ea20000000800 */
[-CC-:B------:R-:W-:Y:S01]  /*e580*/  FFMA.FTZ R28, R61, R0.reuse, -R11.reuse ;  /* 0x000000003d1c7223 */ /* 0x180fe2000001080b */
[-CC-:B------:R-:W-:Y:S01]  /*e590*/  FFMA.FTZ R25, R64, R0.reuse, -R11.reuse ;  /* 0x0000000040197223 */ /* 0x180fe2000001080b */
[----:B------:R-:W-:Y:S01]  /*e5a0*/  FMNMX.FTZ R9, R35, R9, !PT ;  /* 0x0000000923097209 */ /* 0x000fe20007810000 */
[-CC-:B------:R-:W-:Y:S01]  /*e5b0*/  FFMA.FTZ R29, R65, R0.reuse, -R11.reuse ;  /* 0x00000000411d7223 */ /* 0x180fe2000001080b */
[-CC-:B------:R-:W-:Y:S01]  /*e5c0*/  FFMA.FTZ R33, R68, R0.reuse, -R11.reuse ;  /* 0x0000000044217223 */ /* 0x180fe2000001080b */
[-C--:B------:R-:W-:Y:S01]  /*e5d0*/  FFMA.FTZ R36, R69, R0.reuse, -R11 ;  /* 0x0000000045247223 */ /* 0x080fe2000001080b */
[----:B------:R-:W-:Y:S01]  /*e5e0*/  FMNMX.FTZ R9, R38, R9, !PT ;  /* 0x0000000926097209 */ /* 0x000fe20007810000 */
[----:B------:R-:W3:Y:S01]  /*e5f0*/  MUFU.EX2 R150, R150 ;  /* 0x0000009600967308 */ /* 0x000ee20000000800 */
[----:B-1----:R-:W-:Y:S01]  /*e600*/  FFMA.FTZ R5, R10, R5, R147 ;  /* 0x000000050a057223 */ /* 0x002fe20000010093 */
[-CC-:B------:R-:W-:Y:S01]  /*e610*/  FFMA.FTZ R37, R72, R0.reuse, -R11.reuse ;  /* 0x0000000048257223 */ /* 0x180fe2000001080b */
[----:B------:R-:W-:Y:S01]  /*e620*/  FMNMX.FTZ R9, R39, R9, !PT ;  /* 0x0000000927097209 */ /* 0x000fe20007810000 */
[-CC-:B------:R-:W-:Y:S01]  /*e630*/  FFMA.FTZ R41, R76, R0.reuse, -R11.reuse ;  /* 0x000000004c297223 */ /* 0x180fe2000001080b */
[----:B------:R-:W-:-:S02]  /*e640*/  FFMA.FTZ R45, R80, R0, -R11 ;  /* 0x00000000502d7223 */ /* 0x000fc4000001080b */
[----:B------:R-:W-:Y:S01]  /*e650*/  FMNMX.FTZ R9, R42, R9, !PT ;  /* 0x000000092a097209 */ /* 0x000fe20007810000 */
[----:B------:R-:W1:Y:S01]  /*e660*/  MUFU.EX2 R24, R24 ;  /* 0x0000001800187308 */ /* 0x000e620000000800 */
[----:B0-----:R-:W-:Y:S01]  /*e670*/  ISETP.GE.U32.AND P2, PT, R57, 0x180, PT ;  /* 0x000001803900780c */ /* 0x001fe20003f46070 */
[C---:B--2---:R-:W-:Y:S01]  /*e680*/  FADD.FTZ R5, R148.reuse, R5 ;  /* 0x0000000594057221 */ /* 0x044fe20000010000 */
[----:B------:R-:W-:Y:S02]  /*e690*/  FMNMX.FTZ R9, R43, R9, !PT ;  /* 0x000000092b097209 */ /* 0x000fe40007810000 */
[----:B------:R-:W-:Y:S02]  /*e6a0*/  F2FP.BF16.F32.PACK_AB R148, R148, R147 ;  /* 0x000000939494723e */ /* 0x000fe400000010ff */
[----:B------:R-:W-:Y:S01]  /*e6b0*/  FMNMX.FTZ R9, R46, R9, !PT ;  /* 0x000000092e097209 */ /* 0x000fe20007810000 */
[----:B------:R-:W-:Y:S01]  /*e6c0*/  MUFU.EX2 R145, R145 ;  /* 0x0000009100917308 */ /* 0x000fe20000000800 */
[----:B---3--:R-:W-:-:S02]  /*e6d0*/  FADD.FTZ R5, R150, R5 ;  /* 0x0000000596057221 */ /* 0x008fc40000010000 */
[----:B------:R-:W-:-:S04]  /*e6e0*/  FMNMX.FTZ R9, R47, R9, !PT ;  /* 0x000000092f097209 */ /* 0x000fc80007810000 */
[----:B------:R-:W-:Y:S01]  /*e6f0*/  FMNMX.FTZ R9, R50, R9, !PT ;  /* 0x0000000932097209 */ /* 0x000fe20007810000 */
[----:B------:R-:W-:Y:S01]  /*e700*/  MUFU.EX2 R144, R144 ;  /* 0x0000009000907308 */ /* 0x000fe20000000800 */
[----:B-1----:R-:W-:Y:S02]  /*e710*/  F2FP.BF16.F32.PACK_AB R150, R24, R150 ;  /* 0x000000961896723e */ /* 0x002fe400000010ff */
[----:B------:R-:W-:-:S04]  /*e720*/  FMNMX.FTZ R9, R51, R9, !PT ;  /* 0x0000000933097209 */ /* 0x000fc80007810000 */
[----:B------:R-:W-:Y:S01]  /*e730*/  FMNMX.FTZ R9, R54, R9, !PT ;  /* 0x0000000936097209 */ /* 0x000fe20007810000 */
[----:B------:R-:W-:Y:S03]  /*e740*/  MUFU.EX2 R143, R143 ;  /* 0x0000008f008f7308 */ /* 0x000fe60000000800 */
        /* <DEDUP_REMOVED lines=8> */
[-CC-:B------:R-:W-:Y:S01]  /*e7d0*/  FFMA.FTZ R137, R48, R0.reuse, -R11.reuse ;  /* 0x0000000030897223 */ /* 0x180fe2000001080b */
[----:B------:R-:W-:Y:S01]  /*e7e0*/  FMNMX.FTZ R9, R62, R9, !PT ;  /* 0x000000093e097209 */ /* 0x000fe20007810000 */
[----:B------:R-:W-:Y:S01]  /*e7f0*/  HGMMA.64x64x16.F32.BF16 R88, R132, gdesc[UR4].tnspB, R88, gsb0 ;  /* 0x40e0000484587df0 */ /* 0x000fe20008001858 */
[----:B------:R-:W-:Y:S01]  /*e800*/  R2UR UR6, R20 ;  /* 0x00000000140672ca */ /* 0x000fe200000e0000 */
[----:B------:R-:W-:Y:S01]  /*e810*/  MUFU.EX2 R141, R141 ;  /* 0x0000008d008d7308 */ /* 0x000fe20000000800 */
[----:B------:R-:W-:Y:S01]  /*e820*/  FMNMX.FTZ R9, R63, R9, !PT ;  /* 0x000000093f097209 */ /* 0x000fe20007810000 */
[-CC-:B------:R-:W-:Y:S01]  /*e830*/  FFMA.FTZ R136, R49, R0.reuse, -R11.reuse ;  /* 0x0000000031887223 */ /* 0x180fe2000001080b */
[----:B------:R-:W-:Y:S01]  /*e840*/  R2UR UR7, R21 ;  /* 0x00000000150772ca */ /* 0x000fe200000e0000 */
[----:B------:R-:W-:Y:S01]  /*e850*/  IMAD.MOV.U32 R21, RZ, RZ, 0x40000040 ;  /* 0x40000040ff157424 */ /* 0x000fe200078e00ff */
[----:B------:R-:W-:Y:S01]  /*e860*/  FMNMX.FTZ R9, R66, R9, !PT ;  /* 0x0000000942097209 */ /* 0x000fe20007810000 */
[-CC-:B------:R-:W-:Y:S01]  /*e870*/  FFMA.FTZ R44, R77, R0.reuse, -R11.reuse ;  /* 0x000000004d2c7223 */ /* 0x180fe2000001080b */
[-CC-:B------:R-:W-:Y:S01]  /*e880*/  FFMA.FTZ R48, R81, R0.reuse, -R11.reuse ;  /* 0x0000000051307223 */ /* 0x180fe2000001080b */
[----:B------:R-:W-:Y:S01]  /*e890*/  MUFU.EX2 R140, R140 ;  /* 0x0000008c008c7308 */ /* 0x000fe20000000800 */
[----:B------:R-:W-:Y:S01]  /*e8a0*/  FMNMX.FTZ R9, R67, R9, !PT ;  /* 0x0000000943097209 */ /* 0x000fe20007810000 */
[----:B------:R-:W-:-:S03]  /*e8b0*/  FFMA.FTZ R49, R84, R0, -R11 ;  /* 0x0000000054317223 */ /* 0x000fc6000001080b */
        /* <DEDUP_REMOVED lines=14> */
[----:B------:R-:W-:-:S05]  /*e9a0*/  FMNMX.FTZ R9, R87, R9, !PT ;  /* 0x0000000957097209 */ /* 0x000fca0007810000 */
[----:B------:R-:W0:Y:S02]  /*e9b0*/  SHFL.BFLY PT, R40, R9, 0x2, 0x1f ;  /* 0x0c401f0009287f89 */ /* 0x000e2400000e0000 */
[----:B------:R-:W-:Y:S08]  /*e9c0*/  MUFU.EX2 R13, R13 ;  /* 0x0000000d000d7308 */ /* 0x000ff00000000800 */
[----:B------:R-:W-:Y:S08]  /*e9d0*/  MUFU.EX2 R32, R32 ;  /* 0x0000002000207308 */ /* 0x000ff00000000800 */
[----:B------:R-:W-:Y:S01]  /*e9e0*/  MUFU.EX2 R28, R28 ;  /* 0x0000001c001c7308 */ /* 0x000fe20000000800 */
[----:B------:R-:W-:-:S02]  /*e9f0*/  WARPGROUP.DEPBAR.LE gsb0, 0x0 ;  /* 0x00008000000079c5 */ /* 0x000fc40000010000 */
[----:B------:R-:W-:Y:S01]  /*ea00*/  WARPGROUP.ARRIVE ;  /* 0x00000000000079c5 */ /* 0x000fe20000000000 */
[----:B0-----:R-:W-:Y:S01]  /*ea10*/  FMNMX.FTZ R9, R9, R40, !PT ;  /* 0x0000002809097209 */ /* 0x001fe20007810000 */
[-C--:B------:R-:W-:Y:S01]  /*ea20*/  FFMA.FTZ R132, R56, R0.reuse, -R11 ;  /* 0x0000000038847223 */ /* 0x080fe2000001080b */
[----:B------:R-:W-:Y:S01]  /*ea30*/  SHF.R.U32.HI R135, RZ, 0x7, R57 ;  /* 0x00000007ff877819 */ /* 0x000fe20000011639 */
[-CC-:B------:R-:W-:Y:S01]  /*ea40*/  FFMA.FTZ R134, R60, R0.reuse, -R11.reuse ;  /* 0x000000003c867223 */ /* 0x180fe2000001080b */
[----:B------:R-:W-:Y:S01]  /*ea50*/  MUFU.EX2 R25, R25 ;  /* 0x0000001900197308 */ /* 0x000fe20000000800 */
[----:B------:R-:W-:Y:S01]  /*ea60*/  HGMMA.64x64x16.F32.BF16 R88, R128, gdesc[UR4].tnspB, R88, gsb0 ;  /* 0x40e0000480587df0 */ /* 0x000fe20008001858 */
[----:B------:R-:W0:Y:S01]  /*ea70*/  SHFL.BFLY PT, R20, R9, 0x1, 0x1f ;  /* 0x0c201f0009147f89 */ /* 0x000e2200000e0000 */
[----:B------:R-:W-:Y:S01]  /*ea80*/  R2UR UR7, R21 ;  /* 0x00000000150772ca */ /* 0x000fe200000e0000 */
[----:B------:R-:W-:Y:S02]  /*ea90*/  IMAD.MOV.U32 R21, RZ, RZ, 0x40000040 ;  /* 0x40000040ff157424 */ /* 0x000fe400078e00ff */
[-CC-:B------:R-:W-:Y:S01]  /*eaa0*/  FFMA.FTZ R40, R73, R0.reuse, -R11.reuse ;  /* 0x0000000049287223 */ /* 0x180fe2000001080b */
[----:B------:R-:W-:Y:S01]  /*eab0*/  FFMA.FTZ R11, R85, R0, -R11 ;  /* 0x00000000550b7223 */ /* 0x000fe2000001080b */
[----:B------:R-:W-:Y:S08]  /*eac0*/  MUFU.EX2 R132, R132 ;  /* 0x0000008400847308 */ /* 0x000ff00000000800 */
[----:B------:R-:W-:Y:S08]  /*ead0*/  MUFU.EX2 R134, R134 ;  /* 0x0000008600867308 */ /* 0x000ff00000000800 */
[----:B------:R-:W-:Y:S01]  /*eae0*/  MUFU.EX2 R29, R29 ;  /* 0x0000001d001d7308 */ /* 0x000fe20000000800 */
[----:B0-----:R-:W-:Y:S01]  /*eaf0*/  FMNMX.FTZ R9, R9, R20, !PT ;  /* 0x0000001409097209 */ /* 0x001fe20007810000 */
[----:B------:R-:W-:-:S04]  /*eb00*/  VIADD R20, R8, 0x300 ;  /* 0x0000030008147836 */ /* 0x000fc80000000000 */
[C---:B------:R-:W-:Y:S01]  /*eb10*/  FADD.FTZ R12, -R9.reuse, R12 ;  /* 0x0000000c090c7221 */ /* 0x040fe20000010100 */
[----:B------:R-:W-:Y:S01]  /*eb20*/  R2UR UR6, R20 ;  /* 0x00000000140672ca */ /* 0x000fe200000e0000 */
[----:B------:R-:W-:Y:S02]  /*eb30*/  VIADD R20, R8, 0x380 ;  /* 0x0000038008147836 */ /* 0x000fe40000000000 */
[-C--:B------:R-:W-:Y:S01]  /*eb40*/  FMUL.FTZ R53, R9, R0.reuse ;  /* 0x0000000009357220 */ /* 0x080fe20000410000 */
[-C--:B------:R-:W-:Y:S01]  /*eb50*/  FMUL.FTZ R12, R12, R0.reuse ;  /* 0x000000000c0c7220 */ /* 0x080fe20000410000 */
[----:B------:R-:W-:Y:S02]  /*eb60*/  MUFU.EX2 R33, R33 ;  /* 0x0000002100217308 */ /* 0x000fe40000000800 */
[-CC-:B------:R-:W-:Y:S01]  /*eb70*/  FFMA.FTZ R149, R26, R0.reuse, -R53.reuse ;  /* 0x000000001a957223 */ /* 0x180fe20000010835 */
        /* <DEDUP_REMOVED lines=8> */
[-CC-:B------:R-:W-:Y:S01]  /*ec00*/  FFMA.FTZ R31, R38, R0.reuse, -R53.reuse ;  /* 0x00000000261f7223 */ /* 0x180fe20000010835 */
[-CC-:B------:R-:W-:Y:S01]  /*ec10*/  FFMA.FTZ R38, R50, R0.reuse, -R53.reuse ;  /* 0x0000000032267223 */ /* 0x180fe20000010835 */
[----:B------:R-:W-:Y:S02]  /*ec20*/  @!P1 VIADD R46, R46, 0x16840 ;  /* 0x000168402e2e9836 */ /* 0x000fe40000000000 */
[-CC-:B------:R-:W-:Y:S01]  /*ec30*/  FFMA.FTZ R34, R42, R0.reuse, -R53.reuse ;  /* 0x000000002a227223 */ /* 0x180fe20000010835 */
[-CC-:B------:R-:W-:Y:S01]  /*ec40*/  FFMA.FTZ R42, R47, R0.reuse, -R53.reuse ;  /* 0x000000002f2a7223 */ /* 0x180fe20000010835 */
[----:B------:R-:W0:Y:S01]  /*ec50*/  MUFU.EX2 R149, R149 ;  /* 0x0000009500957308 */ /* 0x000e220000000800 */
[-CC-:B------:R-:W-:Y:S01]  /*ec60*/  FFMA.FTZ R56, R39, R0.reuse, -R53.reuse ;  /* 0x0000000027387223 */ /* 0x180fe20000010835 */
[----:B------:R-:W-:Y:S01]  /*ec70*/  @!P1 PRMT R46, RZ, 0x654, R46 ;  /* 0x00000654ff2e9816 */ /* 0x000fe2000000002e */
        /* <DEDUP_REMOVED lines=14> */
[----:B0-----:R-:W-:Y:S01]  /*ed60*/  FFMA.FTZ R47, R12, R4, R149 ;  /* 0x000000040c2f7223 */ /* 0x001fe20000010095 */
[----:B------:R-:W-:-:S06]  /*ed70*/  @!P1 IMAD R4, R15, 0x8, R2 ;  /* 0x000000080f049824 */ /* 0x000fcc00078e0202 */
[----:B------:R-:W-:Y:S01]  /*ed80*/  MUFU.EX2 R30, R30 ;  /* 0x0000001e001e7308 */ /* 0x000fe20000000800 */
[----:B-1----:R-:W-:Y:S01]  /*ed90*/  F2FP.BF16.F32.PACK_AB R149, R26, R149 ;  /* 0x000000951a95723e */ /* 0x002fe200000010ff */
[----:B------:R-:W-:Y:S02]  /*eda0*/  WARPGROUP.DEPBAR.LE gsb0, 0x0 ;  /* 0x00008000000079c5 */ /* 0x000fe40000010000 */
[----:B------:R-:W-:Y:S01]  /*edb0*/  WARPGROUP.ARRIVE ;  /* 0x00000000000079c5 */ /* 0x000fe20000000000 */
[-CC-:B------:R-:W-:Y:S01]  /*edc0*/  FFMA.FTZ R129, R66, R0.reuse, -R53.reuse ;  /* 0x0000000042817223 */ /* 0x180fe20000010835 */
[----:B------:R-:W-:Y:S02]  /*edd0*/  FFMA.FTZ R131, R70, R0, -R53 ;  /* 0x0000000046837223 */ /* 0x000fe40000010835 */
[----:B------:R-:W-:Y:S01]  /*ede0*/  MUFU.EX2 R27, R27 ;  /* 0x0000001b001b7308 */ /* 0x000fe20000000800 */
[----:B------:R-:W-:Y:S01]  /*edf0*/  F2FP.BF16.F32.PACK_AB R128, R29, R25 ;  /* 0x000000191d80723e */ /* 0x000fe200000010ff */
[----:B------:R-:W-:Y:S01]  /*ee00*/  HGMMA.64x64x16.F32.BF16 R88, R124, gdesc[UR4].tnspB, R88, gsb0 ;  /* 0x40e000047c587df0 */ /* 0x000fe20008001858 */
[----:B------:R-:W-:-:S02]  /*ee10*/  R2UR UR6, R20 ;  /* 0x00000000140672ca */ /* 0x000fc400000e0000 */
[----:B------:R-:W-:Y:S01]  /*ee20*/  R2UR UR7, R21 ;  /* 0x00000000150772ca */ /* 0x000fe200000e0000 */
[----:B------:R-:W-:Y:S02]  /*ee30*/  VIADD R21, R135, 0x9 ;  /* 0x0000000987157836 */ /* 0x000fe40000000000 */
[----:B------:R-:W-:Y:S01]  /*ee40*/  MUFU.EX2 R52, R52 ;  /* 0x0000003400347308 */ /* 0x000fe20000000800 */
[----:B------:R-:W-:Y:S02]  /*ee50*/  FFMA.FTZ R135, R62, R0, -R53 ;  /* 0x000000003e877223 */ /* 0x000fe40000010835 */
[----:B------:R-:W-:Y:S02]  /*ee60*/  SEL R50, R21, 0x9, !P2 ;  /* 0x0000000915327807 */ /* 0x000fe40005000000 */
[C---:B------:R-:W-:Y:S01]  /*ee70*/  ISETP.GT.AND P2, PT, R14.reuse, RZ, PT ;  /* 0x000000ff0e00720c */ /* 0x040fe20003f44270 */
[----:B------:R-:W-:Y:S02]  /*ee80*/  VIADD R14, R14, 0xffffffff ;  /* 0xffffffff0e0e7836 */ /* 0x000fe40000000000 */
        /* <DEDUP_REMOVED lines=9> */
[----:B------:R-:W-:Y:S01]  /*ef20*/  MUFU.EX2 R8, R8 ;  /* 0x0000000800087308 */ /* 0x000fe20000000800 */
[----:B------:R-:W-:-:S02]  /*ef30*/  WARPGROUP.DEPBAR.LE gsb0, 0x0 ;  /* 0x00008000000079c5 */ /* 0x000fc40000010000 */
[----:B------:R-:W-:Y:S01]  /*ef40*/  WARPGROUP.ARRIVE ;  /* 0x00000000000079c5 */ /* 0x000fe20000000000 */
[----:B------:R-:W-:-:S04]  /*ef50*/  FFMA.FTZ R125, R74, R0, -R53 ;  /* 0x000000004a7d7223 */ /* 0x000fc80000010835 */
[----:B------:R-:W-:Y:S01]  /*ef60*/  MUFU.EX2 R20, R55 ;  /* 0x0000003700147308 */ /* 0x000fe20000000800 */
[----:B------:R-:W-:Y:S07]  /*ef70*/  HGMMA.64x64x16.F32.BF16 R88, R120, gdesc[UR4].tnspB, R88, gsb0 ;  /* 0x40e0000478587df0 */ /* 0x000fee0008001858 */
[----:B------:R-:W-:Y:S08]  /*ef80*/  MUFU.EX2 R133, R133 ;  /* 0x0000008500857308 */ /* 0x000ff00000000800 */
[----:B------:R-:W-:Y:S08]  /*ef90*/  MUFU.EX2 R21, R59 ;  /* 0x0000003b00157308 */ /* 0x000ff00000000800 */
[----:B------:R-:W-:Y:S08]  /*efa0*/  MUFU.EX2 R135, R135 ;  /* 0x0000008700877308 */ /* 0x000ff00000000800 */
[----:B------:R-:W-:Y:S08]  /*efb0*/  MUFU.EX2 R129, R129 ;  /* 0x0000008100817308 */ /* 0x000ff00000000800 */
[----:B------:R-:W-:Y:S08]  /*efc0*/  MUFU.EX2 R131, R131 ;  /* 0x0000008300837308 */ /* 0x000ff00000000800 */
[----:B------:R-:W0:Y:S08]  /*efd0*/  MUFU.EX2 R36, R36 ;  /* 0x0000002400247308 */ /* 0x000e300000000800 */
[----:B------:R-:W-:Y:S08]  /*efe0*/  MUFU.EX2 R37, R37 ;  /* 0x0000002500257308 */ /* 0x000ff00000000800 */
[----:B------:R-:W-:Y:S01]  /*eff0*/  MUFU.EX2 R125, R125 ;  /* 0x0000007d007d7308 */ /* 0x000fe20000000800 */
[----:B0-----:R-:W-:-:S07]  /*f000*/  F2FP.BF16.F32.PACK_AB R130, R36, R33 ;  /* 0x000000212482723e */ /* 0x001fce00000010ff */
[----:B------:R-:W-:Y:S01]  /*f010*/  MUFU.EX2 R40, R40 ;  /* 0x0000002800287308 */ /* 0x000fe20000000800 */
        /* <DEDUP_REMOVED lines=10> */
[----:B-1----:R-:W-:Y:S01]  /*f0c0*/  FADD.FTZ R46, R26, R47 ;  /* 0x0000002f1a2e7221 */ /* 0x002fe20000010000 */
[----:B------:R-:W-:-:S02]  /*f0d0*/  @!P1 VIADD R47, R4, 0x16860 ;  /* 0x00016860042f9836 */ /* 0x000fc40000000000 */
[-C--:B------:R-:W-:Y:S01]  /*f0e0*/  FFMA.FTZ R4, R63, R0.reuse, -R53 ;  /* 0x000000003f047223 */ /* 0x080fe20000010835 */
[----:B------:R-:W-:Y:S01]  /*f0f0*/  MUFU.EX2 R78, R78 ;  /* 0x0000004e004e7308 */ /* 0x000fe20000000800 */
[----:B------:R-:W-:Y:S01]  /*f100*/  FADD.FTZ R15, R151, R46 ;  /* 0x0000002e970f7221 */ /* 0x000fe20000010000 */
[----:B------:R-:W-:Y:S01]  /*f110*/  FADD.FTZ R46, R24, R5 ;  /* 0x00000005182e7221 */ /* 0x000fe20000010000 */
[----:B------:R-:W-:Y:S01]  /*f120*/  @!P1 PRMT R47, RZ, 0x654, R47 ;  /* 0x00000654ff2f9816 */ /* 0x000fe2000000002f */
[-C--:B------:R-:W-:Y:S01]  /*f130*/  FFMA.FTZ R5, R67, R0.reuse, -R53 ;  /* 0x0000000043057223 */ /* 0x080fe20000010835 */
[C---:B0-----:R-:W-:Y:S01]  /*f140*/  FADD.FTZ R50, R30.reuse, R15 ;  /* 0x0000000f1e327221 */ /* 0x041fe20000010000 */
[----:B------:R-:W-:Y:S01]  /*f150*/  FADD.FTZ R15, R145, R46 ;  /* 0x0000002e910f7221 */ /* 0x000fe20000010000 */
[----:B------:R0:W-:Y:S01]  /*f160*/  @!P1 SYNCS.ARRIVE.TRANS64.RED.A1T0 RZ, [R47+URZ], RZ ;  /* 0x000000ff2fff99a7 */ /* 0x0001e2000810043f */
[----:B------:R-:W1:Y:S01]  /*f170*/  MUFU.EX2 R4, R4 ;  /* 0x0000000400047308 */ /* 0x000e620000000800 */
[----:B------:R-:W-:Y:S01]  /*f180*/  F2FP.BF16.F32.PACK_AB R151, R30, R151 ;  /* 0x000000971e97723e */ /* 0x000fe200000010ff */
[C---:B------:R-:W-:Y:S01]  /*f190*/  FADD.FTZ R46, R144.reuse, R15 ;  /* 0x0000000f902e7221 */ /* 0x040fe20000010000 */
[-CC-:B------:R-:W-:Y:S01]  /*f1a0*/  FFMA.FTZ R15, R71, R0.reuse, -R53.reuse ;  /* 0x00000000470f7223 */ /* 0x180fe20000010835 */
[----:B------:R-:W-:Y:S01]  /*f1b0*/  F2FP.BF16.F32.PACK_AB R144, R144, R145 ;  /* 0x000000919090723e */ /* 0x000fe200000010ff */
[----:B------:R-:W-:Y:S01]  /*f1c0*/  FFMA.FTZ R53, R87, R0, -R53 ;  /* 0x0000000057357223 */ /* 0x000fe20000010835 */
[----:B------:R-:W-:Y:S01]  /*f1d0*/  F2FP.BF16.F32.PACK_AB R145, R52, R27 ;  /* 0x0000001b3491723e */ /* 0x000fe200000010ff */
[----:B0-----:R-:W-:Y:S01]  /*f1e0*/  FADD.FTZ R47, R27, R50 ;  /* 0x000000321b2f7221 */ /* 0x001fe20000010000 */
[----:B------:R-:W0:Y:S01]  /*f1f0*/  MUFU.EX2 R5, R5 ;  /* 0x0000000500057308 */ /* 0x000e220000000800 */
[-C--:B------:R-:W-:Y:S01]  /*f200*/  FMUL.FTZ R102, R102, R12.reuse ;  /* 0x0000000c66667220 */ /* 0x080fe20000410000 */
[-C--:B------:R-:W-:Y:S01]  /*f210*/  FMUL.FTZ R103, R103, R12.reuse ;  /* 0x0000000c67677220 */ /* 0x080fe20000410000 */
[----:B------:R-:W-:Y:S01]  /*f220*/  FADD.FTZ R50, R52, R47 ;  /* 0x0000002f34327221 */ /* 0x000fe20000010000 */
[----:B------:R-:W-:Y:S01]  /*f230*/  FADD.FTZ R47, R143, R46 ;  /* 0x0000002e8f2f7221 */ /* 0x000fe20000010000 */
[-C--:B------:R-:W-:Y:S01]  /*f240*/  FMUL.FTZ R106, R106, R12.reuse ;  /* 0x0000000c6a6a7220 */ /* 0x080fe20000410000 */
[-C--:B------:R-:W-:Y:S01]  /*f250*/  FMUL.FTZ R107, R107, R12.reuse ;  /* 0x0000000c6b6b7220 */ /* 0x080fe20000410000 */
[----:B------:R-:W-:Y:S01]  /*f260*/  FADD.FTZ R51, R31, R50 ;  /* 0x000000321f337221 */ /* 0x000fe20000010000 */
[C---:B------:R-:W-:Y:S01]  /*f270*/  FADD.FTZ R46, R146.reuse, R47 ;  /* 0x0000002f922e7221 */ /* 0x040fe20000010000 */
[----:B------:R-:W2:Y:S01]  /*f280*/  MUFU.EX2 R15, R15 ;  /* 0x0000000f000f7308 */ /* 0x000ea20000000800 */
[----:B------:R-:W-:Y:S01]  /*f290*/  F2FP.BF16.F32.PACK_AB R146, R146, R143 ;  /* 0x0000008f9292723e */ /* 0x000fe200000010ff */
[----:B------:R-:W-:Y:S01]  /*f2a0*/  FADD.FTZ R51, R56, R51 ;  /* 0x0000003338337221 */ /* 0x000fe20000010000 */
[----:B------:R-:W-:Y:S01]  /*f2b0*/  FADD.FTZ R47, R141, R46 ;  /* 0x0000002e8d2f7221 */ /* 0x000fe20000010000 */
[-C--:B------:R-:W-:Y:S01]  /*f2c0*/  FMUL.FTZ R110, R110, R12.reuse ;  /* 0x0000000c6e6e7220 */ /* 0x080fe20000410000 */
[-C--:B------:R-:W-:Y:S01]  /*f2d0*/  FMUL.FTZ R111, R111, R12.reuse ;  /* 0x0000000c6f6f7220 */ /* 0x080fe20000410000 */
[----:B------:R-:W-:Y:S01]  /*f2e0*/  FADD.FTZ R46, R34, R51 ;  /* 0x00000033222e7221 */ /* 0x000fe20000010000 */
[C---:B------:R-:W-:Y:S01]  /*f2f0*/  FADD.FTZ R50, R140.reuse, R47 ;  /* 0x0000002f8c327221 */ /* 0x040fe20000010000 */
[----:B------:R-:W-:Y:S01]  /*f300*/  MUFU.EX2 R44, R44 ;  /* 0x0000002c002c7308 */ /* 0x000fe20000000800 */
[----:B------:R-:W-:Y:S01]  /*f310*/  F2FP.BF16.F32.PACK_AB R140, R140, R141 ;  /* 0x0000008d8c8c723e */ /* 0x000fe200000010ff */
[----:B------:R-:W-:Y:S01]  /*f320*/  FADD.FTZ R46, R39, R46 ;  /* 0x0000002e272e7221 */ /* 0x000fe20000010000 */
[----:B------:R-:W-:Y:S01]  /*f330*/  FADD.FTZ R47, R139, R50 ;  /* 0x000000328b2f7221 */ /* 0x000fe20000010000 */
[-C--:B------:R-:W-:Y:S01]  /*f340*/  FMUL.FTZ R114, R114, R12.reuse ;  /* 0x0000000c72727220 */ /* 0x080fe20000410000 */
[----:B------:R-:W-:Y:S01]  /*f350*/  FMUL.FTZ R115, R115, R12 ;  /* 0x0000000c73737220 */ /* 0x000fe20000410000 */
[----:B------:R-:W-:Y:S01]  /*f360*/  FADD.FTZ R51, R35, R46 ;  /* 0x0000002e23337221 */ /* 0x000fe20000010000 */
[C---:B------:R-:W-:Y:S01]  /*f370*/  FADD.FTZ R46, R142.reuse, R47 ;  /* 0x0000002f8e2e7221 */ /* 0x040fe20000010000 */
[----:B------:R-:W-:Y:S01]  /*f380*/  F2FP.BF16.F32.PACK_AB R142, R142, R139 ;  /* 0x0000008b8e8e723e */ /* 0x000fe200000010ff */
[----:B------:R-:W-:Y:S01]  /*f390*/  MUFU.EX2 R79, R79 ;  /* 0x0000004f004f7308 */ /* 0x000fe20000000800 */
[----:B------:R-:W-:Y:S01]  /*f3a0*/  FADD.FTZ R51, R42, R51 ;  /* 0x000000332a337221 */ /* 0x000fe20000010000 */
[----:B------:R-:W-:Y:S01]  /*f3b0*/  FADD.FTZ R47, R137, R46 ;  /* 0x0000002e892f7221 */ /* 0x000fe20000010000 */
[----:B------:R-:W-:Y:S01]  /*f3c0*/  F2FP.BF16.F32.PACK_AB R139, R20, R8 ;  /* 0x00000008148b723e */ /* 0x000fe200000010ff */
        /* <DEDUP_REMOVED lines=19> */
[C---:B------:R-:W-:Y:S01]  /*f500*/  F2FP.BF16.F32.PACK_AB R133, R21.reuse, R133 ;  /* 0x000000851585723e */ /* 0x040fe200000010ff */
[----:B------:R-:W-:Y:S01]  /*f510*/  MUFU.EX2 R82, R82 ;  /* 0x0000005200527308 */ /* 0x000fe20000000800 */
[----:B------:R-:W-:Y:S01]  /*f520*/  FADD.FTZ R26, R21, R26 ;  /* 0x0000001a151a7221 */ /* 0x000fe20000010000 */
[----:B------:R-:W-:Y:S01]  /*f530*/  FADD.FTZ R47, R134, R47 ;  /* 0x0000002f862f7221 */ /* 0x000fe20000010000 */
[----:B------:R-:W-:Y:S01]  /*f540*/  F2FP.BF16.F32.PACK_AB R137, R43, R38 ;  /* 0x000000262b89723e */ /* 0x000fe200000010ff */
[----:B------:R-:W-:Y:S01]  /*f550*/  FMUL.FTZ R89, R89, R10 ;  /* 0x0000000a59597220 */ /* 0x000fe20000410000 */
[----:B------:R-:W-:Y:S01]  /*f560*/  FADD.FTZ R27, R135, R26 ;  /* 0x0000001a871b7221 */ /* 0x000fe20000010000 */
[----:B------:R-:W-:Y:S01]  /*f570*/  FADD.FTZ R26, R28, R47 ;  /* 0x0000002f1c1a7221 */ /* 0x000fe20000010000 */
[C---:B-1----:R-:W-:Y:S01]  /*f580*/  F2FP.BF16.F32.PACK_AB R135, R4.reuse, R135 ;  /* 0x000000870487723e */ /* 0x042fe200000010ff */
[----:B------:R-:W1:Y:S01]  /*f590*/  MUFU.EX2 R48, R48 ;  /* 0x0000003000307308 */ /* 0x000e620000000800 */
[----:B------:R-:W-:Y:S01]  /*f5a0*/  FADD.FTZ R30, R4, R27 ;  /* 0x0000001b041e7221 */ /* 0x000fe20000010000 */
[----:B------:R-:W-:Y:S01]  /*f5b0*/  FADD.FTZ R26, R25, R26 ;  /* 0x0000001a191a7221 */ /* 0x000fe20000010000 */
[----:B------:R-:W-:Y:S01]  /*f5c0*/  F2FP.BF16.F32.PACK_AB R132, R32, R132 ;  /* 0x000000842084723e */ /* 0x000fe200000010ff */
[----:B------:R-:W-:Y:S01]  /*f5d0*/  FMUL.FTZ R92, R92, R10 ;  /* 0x0000000a5c5c7220 */ /* 0x000fe20000410000 */
[----:B------:R-:W-:Y:S01]  /*f5e0*/  FADD.FTZ R30, R129, R30 ;  /* 0x0000001e811e7221 */ /* 0x000fe20000010000 */
[----:B------:R-:W-:Y:S01]  /*f5f0*/  FADD.FTZ R26, R29, R26 ;  /* 0x0000001a1d1a7221 */ /* 0x000fe20000010000 */
[C---:B0-----:R-:W-:Y:S01]  /*f600*/  F2FP.BF16.F32.PACK_AB R129, R5.reuse, R129 ;  /* 0x000000810581723e */ /* 0x041fe200000010ff */
[----:B------:R-:W0:Y:S01]  /*f610*/  MUFU.EX2 R83, R83 ;  /* 0x0000005300537308 */ /* 0x000e220000000800 */
[----:B------:R-:W-:Y:S01]  /*f620*/  FADD.FTZ R30, R5, R30 ;  /* 0x0000001e051e7221 */ /* 0x000fe20000010000 */
[----:B------:R-:W-:Y:S01]  /*f630*/  FADD.FTZ R13, R33, R26 ;  /* 0x0000001a210d7221 */ /* 0x000fe20000010000 */
[----:B------:R-:W-:Y:S01]  /*f640*/  F2FP.BF16.F32.PACK_AB R134, R28, R134 ;  /* 0x000000861c86723e */ /* 0x000fe200000010ff */
[-C--:B------:R-:W-:Y:S01]  /*f650*/  FMUL.FTZ R93, R93, R10.reuse ;  /* 0x0000000a5d5d7220 */ /* 0x080fe20000410000 */
[----:B------:R-:W-:Y:S01]  /*f660*/  FADD.FTZ R30, R131, R30 ;  /* 0x0000001e831e7221 */ /* 0x000fe20000010000 */
[----:B------:R-:W-:Y:S01]  /*f670*/  FADD.FTZ R8, R36, R13 ;  /* 0x0000000d24087221 */ /* 0x000fe20000010000 */
[C---:B--2---:R-:W-:Y:S01]  /*f680*/  F2FP.BF16.F32.PACK_AB R131, R15.reuse, R131 ;  /* 0x000000830f83723e */ /* 0x044fe200000010ff */
[----:B------:R-:W2:Y:S01]  /*f690*/  MUFU.EX2 R49, R49 ;  /* 0x0000003100317308 */ /* 0x000ea20000000800 */
[----:B------:R-:W-:Y:S01]  /*f6a0*/  FADD.FTZ R30, R15, R30 ;  /* 0x0000001e0f1e7221 */ /* 0x000fe20000010000 */
[----:B------:R-:W-:Y:S01]  /*f6b0*/  FADD.FTZ R13, R37, R8 ;  /* 0x00000008250d7221 */ /* 0x000fe20000010000 */
[----:B------:R-:W-:Y:S01]  /*f6c0*/  F2FP.BF16.F32.PACK_AB R124, R40, R37 ;  /* 0x00000025287c723e */ /* 0x000fe200000010ff */
[-C--:B------:R-:W-:Y:S01]  /*f6d0*/  FMUL.FTZ R96, R96, R10.reuse ;  /* 0x0000000a60607220 */ /* 0x080fe20000410000 */
[----:B------:R-:W-:Y:S01]  /*f6e0*/  FADD.FTZ R21, R125, R30 ;  /* 0x0000001e7d157221 */ /* 0x000fe20000010000 */
[----:B------:R-:W-:Y:S01]  /*f6f0*/  FADD.FTZ R4, R40, R13 ;  /* 0x0000000d28047221 */ /* 0x000fe20000010000 */
[C---:B---3--:R-:W-:Y:S01]  /*f700*/  F2FP.BF16.F32.PACK_AB R125, R24.reuse, R125 ;  /* 0x0000007d187d723e */ /* 0x048fe200000010ff */
        /* <DEDUP_REMOVED lines=8> */
[----:B------:R-:W4:Y:S01]  /*f790*/  MUFU.EX2 R11, R11 ;  /* 0x0000000b000b7308 */ /* 0x000f220000000800 */
[----:B------:R-:W-:Y:S01]  /*f7a0*/  FADD.FTZ R5, R79, R4 ;  /* 0x000000044f057221 */ /* 0x000fe20000010000 */
[----:B------:R-:W-:Y:S01]  /*f7b0*/  FADD.FTZ R13, R45, R8 ;  /* 0x000000082d0d7221 */ /* 0x000fe20000010000 */
[----:B-1----:R-:W-:Y:S01]  /*f7c0*/  F2FP.BF16.F32.PACK_AB R120, R48, R45 ;  /* 0x0000002d3078723e */ /* 0x002fe200000010ff */
[----:B------:R-:W-:Y:S01]  /*f7d0*/  FMUL.FTZ R100, R100, R10 ;  /* 0x0000000a64647220 */ /* 0x000fe20000410000 */
[----:B------:R-:W-:Y:S01]  /*f7e0*/  FADD.FTZ R4, R82, R5 ;  /* 0x0000000552047221 */ /* 0x000fe20000010000 */
[----:B------:R-:W-:Y:S01]  /*f7f0*/  FADD.FTZ R8, R48, R13 ;  /* 0x0000000d30087221 */ /* 0x000fe20000010000 */
[C---:B0-----:R-:W-:Y:S01]  /*f800*/  F2FP.BF16.F32.PACK_AB R121, R83.reuse, R82 ;  /* 0x000000525379723e */ /* 0x041fe200000010ff */
[----:B------:R-:W0:Y:S01]  /*f810*/  MUFU.EX2 R53, R53 ;  /* 0x0000003500357308 */ /* 0x000e220000000800 */
[----:B------:R-:W-:Y:S01]  /*f820*/  FADD.FTZ R4, R83, R4 ;  /* 0x0000000453047221 */ /* 0x000fe20000010000 */
[----:B--2---:R-:W-:Y:S01]  /*f830*/  FADD.FTZ R8, R49, R8 ;  /* 0x0000000831087221 */ /* 0x004fe20000010000 */
[-C--:B------:R-:W-:Y:S01]  /*f840*/  FMUL.FTZ R101, R101, R10.reuse ;  /* 0x0000000a65657220 */ /* 0x080fe20000410000 */
[-C--:B------:R-:W-:Y:S01]  /*f850*/  FMUL.FTZ R104, R104, R10.reuse ;  /* 0x0000000a68687220 */ /* 0x080fe20000410000 */
[----:B---3--:R-:W-:Y:S01]  /*f860*/  FADD.FTZ R4, R123, R4 ;  /* 0x000000047b047221 */ /* 0x008fe20000010000 */
[-C--:B------:R-:W-:Y:S01]  /*f870*/  FMUL.FTZ R105, R105, R10.reuse ;  /* 0x0000000a69697220 */ /* 0x080fe20000410000 */
[-C--:B------:R-:W-:Y:S01]  /*f880*/  FMUL.FTZ R108, R108, R10.reuse ;  /* 0x0000000a6c6c7220 */ /* 0x080fe20000410000 */
[-C--:B------:R-:W-:Y:S01]  /*f890*/  FMUL.FTZ R109, R109, R10.reuse ;  /* 0x0000000a6d6d7220 */ /* 0x080fe20000410000 */
[C---:B----4-:R-:W-:Y:S01]  /*f8a0*/  FADD.FTZ R5, R11.reuse, R8 ;  /* 0x000000080b057221 */ /* 0x050fe20000010000 */
[----:B------:R-:W-:Y:S01]  /*f8b0*/  F2FP.BF16.F32.PACK_AB R122, R11, R49 ;  /* 0x000000310b7a723e */ /* 0x000fe200000010ff */
[-C--:B------:R-:W-:Y:S01]  /*f8c0*/  FMUL.FTZ R112, R112, R10.reuse ;  /* 0x0000000a70707220 */ /* 0x080fe20000410000 */
[-C--:B------:R-:W-:Y:S01]  /*f8d0*/  FMUL.FTZ R113, R113, R10.reuse ;  /* 0x0000000a71717220 */ /* 0x080fe20000410000 */
[-C--:B------:R-:W-:Y:S01]  /*f8e0*/  FMUL.FTZ R116, R116, R10.reuse ;  /* 0x0000000a74747220 */ /* 0x080fe20000410000 */
[----:B------:R-:W-:Y:S01]  /*f8f0*/  FMUL.FTZ R117, R117, R10 ;  /* 0x0000000a75757220 */ /* 0x000fe20000410000 */
[----:B------:R-:W-:-:S02]  /*f900*/  IMAD.MOV.U32 R8, RZ, RZ, R23 ;  /* 0x000000ffff087224 */ /* 0x000fc400078e0017 */
[C---:B0-----:R-:W-:Y:S01]  /*f910*/  FADD.FTZ R4, R53.reuse, R4 ;  /* 0x0000000435047221 */ /* 0x041fe20000010000 */
[----:B------:R-:W-:Y:S01]  /*f920*/  F2FP.BF16.F32.PACK_AB R123, R53, R123 ;  /* 0x0000007b357b723e */ /* 0x000fe200000010ff */
[----:B------:R-:W-:Y:S02]  /*f930*/  IMAD.MOV.U32 R15, RZ, RZ, R18 ;  /* 0x000000ffff0f7224 */ /* 0x000fe400078e0012 */
[----:B------:R-:W-:Y:S02]  /*f940*/  IMAD.MOV.U32 R12, RZ, RZ, R9 ;  /* 0x000000ffff0c7224 */ /* 0x000fe400078e0009 */
[----:B------:R-:W-:Y:S01]  /*f950*/  IMAD.MOV.U32 R13, RZ, RZ, R3 ;  /* 0x000000ffff0d7224 */ /* 0x000fe200078e0003 */
[----:B------:R-:W-:Y:S06]  /*f960*/  @P2 BRA `(.L_x_15012) ;  /* 0xffffffe000442947 */ /* 0x000fec000383ffff */
.L_x_15002:
[----:B------:R-:W-:Y:S05]  /*f970*/  WARPSYNC.ALL ;  /* 0x0000000000007948 */ /* 0x000fea0003800000 */
[----:B------:R-:W-:Y:S06]  /*f980*/  BAR.ARV 0x8, 0x200 ;  /* 0x0208000000007b1d */ /* 0x000fec0000002000 */
[----:B------:R-:W-:Y:S05]  /*f990*/  @!P0 BRA `(.L_x_15013) ;  /* 0x0000000000048947 */ /* 0x000fea0003800000 */
[----:B------:R-:W-:Y:S01]  /*f9a0*/  BPT.TRAP 0x1 ;  /* 0x000000040000795c */ /* 0x000fe20000300000 */
.L_x_15013:
[----:B------:R-:W-:Y:S01]  /*f9b0*/  IMAD R13, R18, 0x8, R2 ;  /* 0x00000008120d7824 */ /* 0x000fe200078e0202 */
[----:B------:R-:W-:-:S04]  /*f9c0*/  SHF.L.U32 R6, R23, 0x1f, RZ ;  /* 0x0000001f17067819 */ /* 0x000fc800000006ff */
[----:B------:R0:W1:Y:S01]  /*f9d0*/  SYNCS.PHASECHK.TRANS64.TRYWAIT P2, [R13+URZ+0x16850], R6 ;  /* 0x016850060d0075a7 */ /* 0x000062000804017f */
[----:B------:R-:W-:Y:S05]  /*f9e0*/  @!P0 BRA `(.L_x_15014) ;  /* 0x0000000000048947 */ /* 0x000fea0003800000 */
[----:B------:R-:W-:Y:S01]  /*f9f0*/  BPT.TRAP 0x1 ;  /* 0x000000040000795c */ /* 0x000fe20000300000 */
.L_x_15014:
[----:B------:R-:W-:-:S05]  /*fa00*/  VIADD R2, R2, 0x400 ;  /* 0x0000040002027836 */ /* 0x000fca0000000000 */
[----:B------:R-:W-:-:S04]  /*fa10*/  SHF.R.U32.HI R2, RZ, 0x4, R2 ;  /* 0x00000004ff027819 */ /* 0x000fc80000011602 */
[----:B------:R-:W-:Y:S01]  /*fa20*/  LOP3.LUT R7, R2, 0x3fff, RZ, 0xc0, !PT ;  /* 0x00003fff02077812 */ /* 0x000fe200078ec0ff */
[----:B-1----:R-:W-:Y:S06]  /*fa30*/  @P2 BRA `(.L_x_15015) ;  /* 0x0000000000082947 */ /* 0x002fec0003800000 */
[----:B------:R-:W1:Y:S02]  /*fa40*/  SYNCS.PHASECHK.TRANS64.TRYWAIT P0, [R13+URZ+0x16850], R6 ;  /* 0x016850060d0075a7 */ /* 0x000e64000800017f */
[----:B-1----:R-:W-:Y:S05]  /*fa50*/  @!P0 BRA `(.L_x_15016) ;  /* 0x00000094009c8947 */ /* 0x002fea0003800000 */
.L_x_15015:
[----:B01----:R-:W-:Y:S01]  /*fa60*/  IMAD R6, R18, 0x400, R7 ;  /* 0x0000040012067824 */ /* 0x003fe200078e0207 */
        /* <DEDUP_REMOVED lines=8> */
[----:B------:R-:W-:-:S02]  /*faf0*/  IMAD.MOV.U32 R11, RZ, RZ, 0x40000040 ;  /* 0x40000040ff0b7424 */ /* 0x000fc400078e00ff */
[----:B------:R-:W-:Y:S02]  /*fb00*/  IMAD.MOV.U32 R7, RZ, RZ, 0x40000040 ;  /* 0x40000040ff077424 */ /* 0x000fe400078e00ff */
[----:B------:R-:W-:Y:S02]  /*fb10*/  VIADD R18, R18, 0x1 ;  /* 0x0000000112127836 */ /* 0x000fe40000000000 */
[----:B------:R-:W-:Y:S02]  /*fb20*/  @!P1 VIADD R8, R13, 0x16860 ;  /* 0x000168600d089836 */ /* 0x000fe40000000000 */
[----:B------:R-:W-:Y:S01]  /*fb30*/  IMAD.MOV.U32 R36, RZ, RZ, -0x800000 ;  /* 0xff800000ff247424 */ /* 0x000fe200078e00ff */
[----:B------:R-:W-:Y:S01]  /*fb40*/  ISETP.NE.AND P0, PT, R18, 0x2, PT ;  /* 0x000000021200780c */ /* 0x000fe20003f05270 */
[----:B------:R-:W-:Y:S01]  /*fb50*/  HGMMA.64x64x16.F32.BF16 R88, R148, gdesc[UR4].tnspB, R88, gsb0 ;  /* 0x40e0000494587df0 */ /* 0x000fe20008001858 */
[----:B------:R-:W-:Y:S01]  /*fb60*/  R2UR UR6, R10 ;  /* 0x000000000a0672ca */ /* 0x000fe200000e0000 */
[----:B------:R-:W-:Y:S01]  /*fb70*/  VIADD R10, R6, 0x100 ;  /* 0x00000100060a7836 */ /* 0x000fe20000000000 */
[----:B------:R-:W-:Y:S01]  /*fb80*/  R2UR UR7, R11 ;  /* 0x000000000b0772ca */ /* 0x000fe200000e0000 */
[----:B------:R-:W-:Y:S01]  /*fb90*/  IMAD.MOV.U32 R11, RZ, RZ, 0x40000040 ;  /* 0x40000040ff0b7424 */ /* 0x000fe200078e00ff */
[----:B------:R-:W-:Y:S01]  /*fba0*/  @!P1 PRMT R8, RZ, 0x654, R8 ;  /* 0x00000654ff089816 */ /* 0x000fe20000000008 */
[----:B------:R-:W-:Y:S01]  /*fbb0*/  IMAD.MOV.U32 R35, RZ, RZ, -0x800000 ;  /* 0xff800000ff237424 */ /* 0x000fe200078e00ff */
[----:B------:R-:W-:Y:S01]  /*fbc0*/  SEL R18, R18, RZ, P0 ;  /* 0x000000ff12127207 */ /* 0x000fe20000000000 */
[----:B0-----:R-:W-:Y:S01]  /*fbd0*/  FADD.FTZ R2, R2, R5 ;  /* 0x0000000502027221 */ /* 0x001fe20000010000 */
[----:B------:R-:W-:-:S02]  /*fbe0*/  WARPGROUP.DEPBAR.LE gsb0, 0x0 ;  /* 0x00008000000079c5 */ /* 0x000fc40000010000 */
        /* <DEDUP_REMOVED lines=34> */
[----:B------:R-:W-:Y:S02]  /*fe10*/  R2UR UR7, R11 ;  /* 0x000000000b0772ca */ /* 0x000fe400000e0000 */
[----:B------:R-:W0:Y:S02]  /*fe20*/  SHFL.BFLY PT, R11, R4, 0x2, 0x1f ;  /* 0x0c401f00040b7f89 */ /* 0x000e2400000e0000 */
[----:B0-----:R-:W-:Y:S01]  /*fe30*/  FADD.FTZ R11, R11, R4 ;  /* 0x000000040b0b7221 */ /* 0x001fe20000010000 */
[----:B------:R-:W-:-:S04]  /*fe40*/  SEL R4, RZ, 0x1, P0 ;  /* 0x00000001ff047807 */ /* 0x000fc80000000000 */
[----:B------:R-:W-:Y:S01]  /*fe50*/  LOP3.LUT R23, R23, R4, RZ, 0x3c, !PT ;  /* 0x0000000417177212 */ /* 0x000fe200078e3cff */
[----:B------:R-:W-:Y:S02]  /*fe60*/  WARPGROUP.DEPBAR.LE gsb0, 0x0 ;  /* 0x00008000000079c5 */ /* 0x000fe40000010000 */
[----:B------:R-:W-:-:S06]  /*fe70*/  WARPGROUP.ARRIVE ;  /* 0x00000000000079c5 */ /* 0x000fcc0000000000 */
[----:B------:R-:W-:Y:S01]  /*fe80*/  HGMMA.64x64x16.F32.BF16 R88, R124, gdesc[UR4].tnspB, R88, gsb0 ;  /* 0x40e000047c587df0 */ /* 0x000fe20008001858 */
[----:B------:R-:W-:Y:S02]  /*fe90*/  R2UR UR6, R6 ;  /* 0x00000000060672ca */ /* 0x000fe400000e0000 */
[----:B------:R-:W-:Y:S01]  /*fea0*/  R2UR UR7, R7 ;  /* 0x00000000070772ca */ /* 0x000fe200000e0000 */
[----:B------:R-:W0:Y:S04]  /*feb0*/  SHFL.BFLY PT, R6, R11, 0x1, 0x1f ;  /* 0x0c201f000b067f89 */ /* 0x000e2800000e0000 */
[----:B------:R-:W1:Y:S01]  /*fec0*/  SHFL.BFLY PT, R7, R2, 0x1, 0x1f ;  /* 0x0c201f0002077f89 */ /* 0x000e6200000e0000 */
[----:B0-----:R-:W-:Y:S01]  /*fed0*/  FADD.FTZ R15, R11, R6 ;  /* 0x000000060b0f7221 */ /* 0x001fe20000010000 */
[----:B------:R-:W-:-:S02]  /*fee0*/  IMAD.MOV.U32 R6, RZ, RZ, RZ ;  /* 0x000000ffff067224 */ /* 0x000fc400078e00ff */
[----:B-1----:R-:W-:Y:S02]  /*fef0*/  FADD.FTZ R10, R2, R7 ;  /* 0x00000007020a7221 */ /* 0x002fe40000010000 */
[----:B------:R-:W-:Y:S01]  /*ff00*/  FSETP.NE.FTZ.AND P3, PT, R15, RZ, PT ;  /* 0x000000ff0f00720b */ /* 0x000fe20003f75000 */
[----:B------:R-:W-:Y:S02]  /*ff10*/  IMAD.MOV.U32 R2, RZ, RZ, RZ ;  /* 0x000000ffff027224 */ /* 0x000fe400078e00ff */
[----:B------:R-:W-:-:S10]  /*ff20*/  FSETP.NE.FTZ.AND P2, PT, R10, RZ, PT ;  /* 0x000000ff0a00720b */ /* 0x000fd40003f55000 */
[----:B------:R-:W0:Y:S01]  /*ff30*/  @P3 MUFU.LG2 R7, R15 ;  /* 0x0000000f00073308 */ /* 0x000e220000000c00 */
[C---:B------:R-:W-:Y:S02]  /*ff40*/  @P3 FMUL.FTZ R11, R0.reuse, 0.69314718246459960938 ;  /* 0x3f317218000b3820 */ /* 0x040fe40000410000 */
[----:B------:R-:W-:-:S05]  /*ff50*/  @P2 FMUL.FTZ R4, R0, 0.69314718246459960938 ;  /* 0x3f31721800042820 */ /* 0x000fca0000410000 */
[----:B------:R-:W1:Y:S08]  /*ff60*/  @P2 MUFU.LG2 R5, R10 ;  /* 0x0000000a00052308 */ /* 0x000e700000000c00 */
[----:B------:R-:W2:Y:S01]  /*ff70*/  @P2 MUFU.RCP R2, R10 ;  /* 0x0000000a00022308 */ /* 0x000ea20000001000 */
[----:B0-----:R-:W-:-:S04]  /*ff80*/  @P3 FMUL.FTZ R0, R7, 0.69314718246459960938 ;  /* 0x3f31721807003820 */ /* 0x001fc80000410000 */
[----:B------:R-:W-:-:S03]  /*ff90*/  @P3 FFMA.FTZ R35, R11, R9, R0 ;  /* 0x000000090b233223 */ /* 0x000fc60000010000 */
[----:B------:R-:W0:Y:S01]  /*ffa0*/  @P3 MUFU.RCP R6, R15 ;  /* 0x0000000f00063308 */ /* 0x000e220000001000 */
[----:B-1----:R-:W-:-:S04]  /*ffb0*/  @P2 FMUL.FTZ R5, R5, 0.69314718246459960938 ;  /* 0x3f31721805052820 */ /* 0x002fc80000410000 */
[----:B------:R-:W-:Y:S01]  /*ffc0*/  @P2 FFMA.FTZ R36, R4, R3, R5 ;  /* 0x0000000304242223 */ /* 0x000fe20000010005 */
        /* <DEDUP_REMOVED lines=38> */
.L_x_14952:
[----:B------:R-:W2:Y:S01]  /*10230*/  LDL R45, [R1+0x48] ;  /* 0x00004800012d7983 */ /* 0x000ea20000100800 */
[----:B------:R-:W-:Y:S05]  /*10240*/  WARPSYNC.ALL ;  /* 0x0000000000007948 */ /* 0x000fea0003800000 */
[----:B------:R-:W0:Y:S01]  /*10250*/  S2R R0, SR_TID.X ;  /* 0x0000000000007919 */ /* 0x000e220000002100 */
[----:B------:R-:W1:Y:S01]  /*10260*/  S2UR UR5, SR_CgaCtaId ;  /* 0x00000000000579c3 */ /* 0x000e620000008800 */
[----:B------:R-:W-:Y:S01]  /*10270*/  UMOV UR4, 0x400 ;  /* 0x0000040000047882 */ /* 0x000fe20000000000 */
[----:B------:R-:W-:Y:S01]  /*10280*/  BSSY B0, `(.L_x_15017) ;  /* 0x000018d000007945 */ /* 0x000fe20003800000 */
[----:B-1----:R-:W-:-:S06]  /*10290*/  ULEA UR4, UR5, UR4, 0x18 ;  /* 0x0000000405047291 */ /* 0x002fcc000f8ec03f */
[----:B------:R-:W-:Y:S01]  /*102a0*/  IMAD.U32 R2, RZ, RZ, UR4 ;  /* 0x00000004ff027e24 */ /* 0x000fe2000f8e00ff */
[----:B------:R-:W-:Y:S01]  /*102b0*/  BAR.SYNC.DEFER_BLOCKING 0x5, 0x200 ;  /* 0x0148000000007b1d */ /* 0x000fe20000010000 */
[----:B0-----:R-:W-:-:S05]  /*102c0*/  VIADD R46, R0, 0xffffff80 ;  /* 0xffffff80002e7836 */ /* 0x001fca0000000000 */
[--C-:B------:R-:W-:Y:S02]  /*102d0*/  SHF.R.S32.HI R44, RZ, 0x1f, R46.reuse ;  /* 0x0000001fff2c7819 */ /* 0x100fe4000001142e */
[----:B------:R-:W-:Y:S02]  /*102e0*/  SHF.R.S32.HI R0, RZ, 0x1f, R46 ;  /* 0x0000001fff007819 */ /* 0x000fe4000001142e */
[-C--:B------:R-:W-:Y:S02]  /*102f0*/  LEA.HI R44, R44, R46.reuse, RZ, 0x3 ;  /* 0x0000002e2c2c7211 */ /* 0x080fe400078f18ff */
[----:B------:R-:W-:Y:S02]  /*10300*/  LEA.HI R0, R0, R46, RZ, 0x3 ;  /* 0x0000002e00007211 */ /* 0x000fe400078f18ff */
[----:B------:R-:W-:Y:S02]  /*10310*/  LOP3.LUT R44, R44, 0xfffffff8, RZ, 0xc0, !PT ;  /* 0xfffffff82c2c7812 */ /* 0x000fe400078ec0ff */
[----:B------:R-:W-:-:S03]  /*10320*/  SHF.R.S32.HI R34, RZ, 0x3, R0 ;  /* 0x00000003ff227819 */ /* 0x000fc60000011400 */
[----:B------:R-:W-:-:S04]  /*10330*/  IMAD.IADD R44, R46, 0x1, -R44 ;  /* 0x000000012e2c7824 */ /* 0x000fc800078e0a2c */
[----:B------:R-:W-:Y:S01]  /*10340*/  IMAD.SHL.U32 R33, R44, 0x8, RZ ;  /* 0x000000082c217824 */ /* 0x000fe200078e00ff */
[----:B------:R0:W1:Y:S04]  /*10350*/  LDS.128 R28, [R2+0x168d0] ;  /* 0x0168d000021c7984 */ /* 0x0000680000000c00 */
[----:B------:R-:W-:Y:S01]  /*10360*/  SHF.R.S32.HI R32, RZ, 0x1f, R33 ;  /* 0x0000001fff207819 */ /* 0x000fe20000011421 */
[----:B------:R-:W-:Y:S06]  /*10370*/  BAR.ARV 0x4, 0x200 ;  /* 0x0108000000007b1d */ /* 0x000fec0000002000 */
[----:B--2---:R-:W-:Y:S01]  /*10380*/  SHF.R.S32.HI R3, RZ, 0x1f, R45 ;  /* 0x0000001fff037819 */ /* 0x004fe2000001142d */
        /* <DEDUP_REMOVED lines=9> */
[----:B------:R-:W3:Y:S04]  /*10420*/  LDL R43, [R1+0x44] ;  /* 0x00004400012b7983 */ /* 0x000ee80000100800 */
[----:B------:R-:W3:Y:S01]  /*10430*/  LDL R46, [R1+0x24] ;  /* 0x00002400012e7983 */ /* 0x000ee20000100800 */
[----:B------:R-:W-:-:S02]  /*10440*/  MOV R20, R2 ;  /* 0x0000000200147202 */ /* 0x000fc40000000f00 */
[----:B0-----:R-:W-:Y:S02]  /*10450*/  MOV R21, R5 ;  /* 0x0000000500157202 */ /* 0x001fe40000000f00 */
[----:B------:R-:W-:Y:S02]  /*10460*/  F2FP.BF16.F32.PACK_AB R14, R14, R25 ;  /* 0x000000190e0e723e */ /* 0x000fe400000010ff */
[----:B------:R-:W-:Y:S01]  /*10470*/  F2FP.BF16.F32.PACK_AB R15, R15, R94 ;  /* 0x0000005e0f0f723e */ /* 0x000fe200000010ff */
[----:B------:R-:W-:Y:S01]  /*10480*/  IMAD.MOV.U32 R38, RZ, RZ, RZ ;  /* 0x000000ffff267224 */ /* 0x000fe200078e00ff */
[----:B------:R-:W-:Y:S01]  /*10490*/  BAR.SYNC.DEFER_BLOCKING 0x1, 0x180 ;  /* 0x0046000000007b1d */ /* 0x000fe20000010000 */
[----:B--2---:R-:W-:-:S03]  /*104a0*/  IMAD.WIDE R10, R4, 0x2, R20 ;  /* 0x00000002040a7825 */ /* 0x004fc600078e0214 */
[C---:B------:R-:W-:Y:S02]  /*104b0*/  IADD3 R39, P1, R10.reuse, 0x40, RZ ;  /* 0x000000400a277810 */ /* 0x040fe40007f3e0ff */
[C---:B------:R-:W-:Y:S02]  /*104c0*/  LOP3.LUT R9, R10.reuse, 0x380, RZ, 0xc0, !PT ;  /* 0x000003800a097812 */ /* 0x040fe400078ec0ff */
[C---:B------:R-:W-:Y:S02]  /*104d0*/  IADD3 R41, P0, R10.reuse, 0x60, RZ ;  /* 0x000000600a297810 */ /* 0x040fe40007f1e0ff */
[----:B------:R-:W-:Y:S02]  /*104e0*/  IADD3 R37, P2, R10, 0x20, RZ ;  /* 0x000000200a257810 */ /* 0x000fe40007f5e0ff */
[----:B------:R-:W-:Y:S02]  /*104f0*/  LOP3.LUT R4, R39, 0x380, RZ, 0xc0, !PT ;  /* 0x0000038027047812 */ /* 0x000fe400078ec0ff */
[----:B------:R-:W-:-:S02]  /*10500*/  SHF.R.U64 R9, R9, 0x3, RZ ;  /* 0x0000000309097819 */ /* 0x000fc400000012ff */
[----:B-----5:R-:W-:Y:S02]  /*10510*/  LOP3.LUT R24, R41, 0x380, RZ, 0xc0, !PT ;  /* 0x0000038029187812 */ /* 0x020fe400078ec0ff */
[----:B------:R-:W-:Y:S02]  /*10520*/  LOP3.LUT R0, R37, 0x380, RZ, 0xc0, !PT ;  /* 0x0000038025007812 */ /* 0x000fe400078ec0ff */
[----:B------:R-:W-:Y:S02]  /*10530*/  SHF.R.U64 R4, R4, 0x3, RZ ;  /* 0x0000000304047819 */ /* 0x000fe400000012ff */
[----:B------:R-:W-:Y:S02]  /*10540*/  LOP3.LUT R10, R9, R10, RZ, 0x3c, !PT ;  /* 0x0000000a090a7212 */ /* 0x000fe400078e3cff */
[----:B------:R-:W-:Y:S02]  /*10550*/  SHF.R.U64 R24, R24, 0x3, RZ ;  /* 0x0000000318187819 */ /* 0x000fe400000012ff */
[----:B------:R-:W-:Y:S01]  /*10560*/  SHF.R.U64 R0, R0, 0x3, RZ ;  /* 0x0000000300007819 */ /* 0x000fe200000012ff */
[--C-:B------:R-:W-:Y:S01]  /*10570*/  IMAD.X R5, RZ, RZ, R11.reuse, P0 ;  /* 0x000000ffff057224 */ /* 0x100fe200000e060b */
[----:B------:R-:W-:Y:S01]  /*10580*/  LOP3.LUT R6, R4, R39, RZ, 0x3c, !PT ;  /* 0x0000002704067212 */ /* 0x000fe200078e3cff */
[--C-:B------:R-:W-:Y:S01]  /*10590*/  IMAD.X R7, RZ, RZ, R11.reuse, P1 ;  /* 0x000000ffff077224 */ /* 0x100fe200008e060b */
[----:B------:R-:W-:Y:S01]  /*105a0*/  LOP3.LUT R4, R24, R41, RZ, 0x3c, !PT ;  /* 0x0000002918047212 */ /* 0x000fe200078e3cff */
[----:B------:R-:W-:Y:S01]  /*105b0*/  IMAD.X R9, RZ, RZ, R11, P2 ;  /* 0x000000ffff097224 */ /* 0x000fe200010e060b */
[----:B------:R-:W-:-:S02]  /*105c0*/  MOV R10, R10 ;  /* 0x0000000a000a7202 */ /* 0x000fc40000000f00 */
[----:B------:R-:W-:Y:S02]  /*105d0*/  LOP3.LUT R8, R0, R37, RZ, 0x3c, !PT ;  /* 0x0000002500087212 */ /* 0x000fe400078e3cff */
[----:B------:R-:W-:Y:S01]  /*105e0*/  MOV R27, R6 ;  /* 0x00000006001b7202 */ /* 0x000fe20000000f00 */
[----:B------:R0:W-:Y:S01]  /*105f0*/  STSM.16.M88.4 [R10], R12 ;  /* 0x0000000c0a007844 */ /* 0x0001e20000000200 */
[----:B------:R-:W-:Y:S01]  /*10600*/  MOV R26, R4 ;  /* 0x00000004001a7202 */ /* 0x000fe20000000f00 */
[----:B------:R-:W1:Y:S01]  /*10610*/  LDC R0, c[0x0][0xbe8] ;  /* 0x0002fa00ff007b82 */ /* 0x000e620000000800 */
[----:B------:R-:W-:Y:S02]  /*10620*/  ISETP.NE.U32.AND P0, PT, RZ, UR4, PT ;  /* 0x00000004ff007c0c */ /* 0x000fe4000bf05070 */
[----:B------:R-:W-:Y:S02]  /*10630*/  IADD3 R24, P1, R42, UR4, RZ ;  /* 0x000000042a187c10 */ /* 0x000fe4000ff3e0ff */
[----:B------:R-:W-:-:S02]  /*10640*/  MOV R28, R8 ;  /* 0x00000008001c7202 */ /* 0x000fc40000000f00 */
[----:B------:R-:W-:Y:S02]  /*10650*/  F2FP.BF16.F32.PACK_AB R4, R97, R96 ;  /* 0x000000606104723e */ /* 0x000fe400000010ff */
[----:B------:R-:W-:Y:S02]  /*10660*/  F2FP.BF16.F32.PACK_AB R5, R99, R98 ;  /* 0x000000626305723e */ /* 0x000fe400000010ff */
[----:B------:R-:W-:Y:S02]  /*10670*/  F2FP.BF16.F32.PACK_AB R6, R101, R100 ;  /* 0x000000646506723e */ /* 0x000fe400000010ff */
[----:B------:R-:W-:Y:S02]  /*10680*/  F2FP.BF16.F32.PACK_AB R7, R103, R102 ;  /* 0x000000666707723e */ /* 0x000fe400000010ff */
[----:B------:R-:W-:Y:S02]  /*10690*/  F2FP.BF16.F32.PACK_AB R8, R105, R104 ;  /* 0x000000686908723e */ /* 0x000fe400000010ff */
[----:B------:R-:W-:-:S02]  /*106a0*/  F2FP.BF16.F32.PACK_AB R9, R107, R106 ;  /* 0x0000006a6b09723e */ /* 0x000fc400000010ff */
[----:B0-----:R-:W-:Y:S02]  /*106b0*/  F2FP.BF16.F32.PACK_AB R10, R109, R108 ;  /* 0x0000006c6d0a723e */ /* 0x001fe400000010ff */
[----:B------:R-:W-:Y:S02]  /*106c0*/  F2FP.BF16.F32.PACK_AB R11, R111, R110 ;  /* 0x0000006e6f0b723e */ /* 0x000fe400000010ff */
[----:B------:R-:W-:Y:S02]  /*106d0*/  F2FP.BF16.F32.PACK_AB R12, R113, R112 ;  /* 0x00000070710c723e */ /* 0x000fe400000010ff */
[----:B------:R-:W-:Y:S02]  /*106e0*/  F2FP.BF16.F32.PACK_AB R13, R115, R114 ;  /* 0x00000072730d723e */ /* 0x000fe400000010ff */
[----:B------:R-:W-:Y:S02]  /*106f0*/  F2FP.BF16.F32.PACK_AB R14, R117, R116 ;  /* 0x00000074750e723e */ /* 0x000fe400000010ff */
[----:B------:R-:W-:-:S02]  /*10700*/  F2FP.BF16.F32.PACK_AB R15, R119, R118 ;  /* 0x00000076770f723e */ /* 0x000fc400000010ff */
[----:B------:R-:W-:Y:S02]  /*10710*/  ISETP.NE.AND.EX P0, PT, RZ, UR5, PT, P0 ;  /* 0x00000005ff007c0c */ /* 0x000fe4000bf05300 */
[----:B------:R-:W-:Y:S01]  /*10720*/  IADD3.X R25, R40, UR5, RZ, P1, !PT ;  /* 0x0000000528197c10 */ /* 0x000fe20008ffe4ff */
[----:B------:R-:W-:Y:S01]  /*10730*/  ULDC.64 UR4, c[0x0][0xc08] ;  /* 0x0003020000047ab9 */ /* 0x000fe20000000a00 */
[----:B------:R0:W-:Y:S01]  /*10740*/  STSM.16.M88.4 [R28], R4 ;  /* 0x000000041c007844 */ /* 0x0001e20000000200 */
[----:B------:R-:W-:-:S03]  /*10750*/  ISETP.NE.U32.AND P1, PT, RZ, UR4, PT ;  /* 0x00000004ff007c0c */ /* 0x000fc6000bf25070 */
[----:B------:R2:W-:Y:S01]  /*10760*/  STSM.16.M88.4 [R27], R8 ;  /* 0x000000081b007844 */ /* 0x0005e20000000200 */
[----:B------:R-:W-:-:S03]  /*10770*/  ISETP.NE.AND.EX P1, PT, RZ, UR5, PT, P1 ;  /* 0x00000005ff007c0c */ /* 0x000fc6000bf25310 */
[----:B------:R3:W-:Y:S01]  /*10780*/  STSM.16.M88.4 [R26], R12 ;  /* 0x0000000c1a007844 */ /* 0x0007e20000000200 */
[----:B------:R-:W-:Y:S09]  /*10790*/  BAR.SYNC.DEFER_BLOCKING 0x1, 0x180 ;  /* 0x0046000000007b1d */ /* 0x000ff20000010000 */
[----:B0-----:R-:W-:Y:S01]  /*107a0*/  @P1 IADD3 R4, P3, R42, UR4, RZ ;  /* 0x000000042a041c10 */ /* 0x001fe2000ff7e0ff */
[----:B------:R-:W-:-:S02]  /*107b0*/  ULDC UR4, c[0x0][0xa88] ;  /* 0x0002a20000047ab9 */ /* 0x000fc40000000800 */
[----:B--2---:R-:W-:Y:S01]  /*107c0*/  IMAD.U32 R9, RZ, RZ, UR4 ;  /* 0x00000004ff097e24 */ /* 0x004fe2000f8e00ff */
[----:B------:R-:W-:Y:S01]  /*107d0*/  @P1 IADD3.X R5, R40, UR5, RZ, P3, !PT ;  /* 0x0000000528051c10 */ /* 0x000fe20009ffe4ff */
[----:B------:R0:W5:Y:S04]  /*107e0*/  @P0 LDG.E R38, desc[UR40][R24.64] ;  /* 0x0000002818260981 */ /* 0x000168000c1e1900 */
[----:B------:R0:W5:Y:S01]  /*107f0*/  @P1 LDG.E R9, desc[UR40][R4.64] ;  /* 0x0000002804091981 */ /* 0x000162000c1e1900 */
[----:B-1----:R-:W-:-:S13]  /*10800*/  ISETP.NE.AND P2, PT, R0, 0x1, PT ;  /* 0x000000010000780c */ /* 0x002fda0003f45270 */
[----:B------:R-:W1:Y:S08]  /*10810*/  @P2 LDC R6, c[0x0][0xbec] ;  /* 0x0002fb00ff062b82 */ /* 0x000e700000000800 */
[----:B------:R-:W2:Y:S01]  /*10820*/  @P2 LDC R37, c[0x0][0xbf0] ;  /* 0x0002fc00ff252b82 */ /* 0x000ea20000000800 */
[----:B---3--:R-:W-:Y:S01]  /*10830*/  IMAD.IADD R15, R43, 0x1, R46 ;  /* 0x000000012b0f7824 */ /* 0x008fe200078e022e */
[----:B0-----:R-:W-:Y:S06]  /*10840*/  @P1 BRA `(.L_x_15019) ;  /* 0x0000000000101947 */ /* 0x001fec0003800000 */
[----:B------:R-:W-:Y:S05]  /*10850*/  @!P0 BRA `(.L_x_15019) ;  /* 0x00000000000c8947 */ /* 0x000fea0003800000 */
[----:B------:R-:W3:Y:S04]  /*10860*/  LDG.E R4, desc[UR40][R24.64] ;  /* 0x0000002818047981 */ /* 0x000ee8000c1e1900 */
[----:B-----5:R-:W3:Y:S02]  /*10870*/  LDG.E R9, desc[UR40][R24.64+0x4] ;  /* 0x0000042818097981 */ /* 0x020ee4000c1e1900 */
[----:B---3--:R-:W-:-:S07]  /*10880*/  IMAD.IADD R9, R9, 0x1, -R4 ;  /* 0x0000000109097824 */ /* 0x008fce00078e0a04 */
.L_x_15019:
[----:B------:R-:W3:Y:S01]  /*10890*/  LDL R12, [R1+0x58] ;  /* 0x00005800010c7983 */ /* 0x000ee20000100800 */
[----:B-1----:R-:W-:Y:S01]  /*108a0*/  @P2 IMAD.HI.U32 R4, R15, R6, RZ ;  /* 0x000000060f042227 */ /* 0x002fe200078e00ff */
[----:B------:R-:W-:Y:S01]  /*108b0*/  ULDC.64 UR4, c[0x0][0xb90] ;  /* 0x0002e40000047ab9 */ /* 0x000fe20000000a00 */
[----:B-----5:R-:W-:Y:S01]  /*108c0*/  SHF.R.S32.HI R39, RZ, 0x1f, R38 ;  /* 0x0000001fff277819 */ /* 0x020fe20000011426 */
[----:B------:R-:W4:Y:S01]  /*108d0*/  LDL.LU R42, [R1+0x4c] ;  /* 0x00004c00012a7983 */ /* 0x000f220000300800 */
[----:B------:R-:W-:Y:S01]  /*108e0*/  IMAD.MOV.U32 R7, RZ, RZ, R15 ;  /* 0x000000ffff077224 */ /* 0x000fe200078e000f */
[----:B--2---:R-:W-:Y:S01]  /*108f0*/  @P2 SHF.R.U32.HI R7, RZ, R37, R4 ;  /* 0x00000025ff072219 */ /* 0x004fe20000011604 */
[----:B------:R-:W-:Y:S01]  /*10900*/  IMAD R41, R9, R0, RZ ;  /* 0x0000000009297224 */ /* 0x000fe200078e02ff */
[----:B------:R-:W0:Y:S01]  /*10910*/  S2R R14, SR_TID.X ;  /* 0x00000000000e7919 */ /* 0x000e220000002100 */
[----:B------:R-:W-:Y:S01]  /*10920*/  SEL R40, R3, RZ, !P0 ;  /* 0x000000ff03287207 */ /* 0x000fe20004000000 */
[----:B------:R-:W1:Y:S01]  /*10930*/  @P2 LDC R43, c[0x0][0xbec] ;  /* 0x0002fb00ff2b2b82 */ /* 0x000e620000000800 */
[----:B------:R-:W-:Y:S01]  /*10940*/  SEL R37, R45, RZ, !P0 ;  /* 0x000000ff2d257207 */ /* 0x000fe20004000000 */
[----:B------:R-:W-:-:S04]  /*10950*/  IMAD.MOV R13, RZ, RZ, -R7 ;  /* 0x000000ffff0d7224 */ /* 0x000fc800078e0a07 */
[----:B------:R-:W-:Y:S02]  /*10960*/  IMAD R3, R0, R13, R15 ;  /* 0x0000000d00037224 */ /* 0x000fe400078e020f */
[----:B0-----:R-:W-:-:S05]  /*10970*/  VIADD R24, R14, 0xffffff80 ;  /* 0xffffff800e187836 */ /* 0x001fca0000000000 */
[----:B------:R-:W-:-:S04]  /*10980*/  SHF.R.S32.HI R14, RZ, 0x1f, R24 ;  /* 0x0000001fff0e7819 */ /* 0x000fc80000011418 */
[----:B------:R-:W-:-:S04]  /*10990*/  LEA.HI R14, R14, R24, RZ, 0x7 ;  /* 0x000000180e0e7211 */ /* 0x000fc800078f38ff */
[----:B------:R-:W-:-:S05]  /*109a0*/  LOP3.LUT R14, R14, 0xffffff80, RZ, 0xc0, !PT ;  /* 0xffffff800e0e7812 */ /* 0x000fca00078ec0ff */
[----:B------:R-:W-:Y:S02]  /*109b0*/  IMAD.IADD R14, R24, 0x1, -R14 ;  /* 0x00000001180e7824 */ /* 0x000fe400078e0a0e */
[----:B---3--:R-:W-:Y:S01]  /*109c0*/  IMAD.IADD R12, R12, 0x1, R46 ;  /* 0x000000010c0c7824 */ /* 0x008fe200078e022e */
[----:B----4-:R-:W-:Y:S01]  /*109d0*/  SHF.R.S32.HI R28, RZ, 0x1f, R42 ;  /* 0x0000001fff1c7819 */ /* 0x010fe2000001142a */
[----:B------:R-:W-:-:S04]  /*109e0*/  IMAD.WIDE.U32 R4, R42, UR4, R38 ;  /* 0x000000042a047c25 */ /* 0x000fc8000f8e0026 */
[----:B------:R-:W-:-:S04]  /*109f0*/  IMAD R6, R28, UR4, RZ ;  /* 0x000000041c067c24 */ /* 0x000fc8000f8e02ff */
[----:B------:R-:W-:Y:S01]  /*10a00*/  IMAD R11, R42, UR5, R6 ;  /* 0x000000052a0b7c24 */ /* 0x000fe2000f8e0206 */
[----:B------:R-:W-:Y:S01]  /*10a10*/  ULDC.64 UR4, c[0x0][0xb98] ;  /* 0x0002e60000047ab9 */ /* 0x000fe20000000a00 */
[----:B------:R-:W-:Y:S01]  /*10a20*/  SHF.R.S32.HI R6, RZ, 0x1f, R3 ;  /* 0x0000001fff067819 */ /* 0x000fe20000011403 */
[----:B------:R-:W-:Y:S02]  /*10a30*/  IMAD R8, R40, UR4, RZ ;  /* 0x0000000428087c24 */ /* 0x000fe4000f8e02ff */
[----:B------:R-:W-:Y:S01]  /*10a40*/  IMAD.IADD R5, R5, 0x1, R11 ;  /* 0x0000000105057824 */ /* 0x000fe200078e020b */
[----:B------:R-:W-:Y:S01]  /*10a50*/  SHF.R.S32.HI R11, RZ, 0x1f, R7 ;  /* 0x0000001fff0b7819 */ /* 0x000fe20000011407 */
[C---:B------:R-:W-:Y:S02]  /*10a60*/  IMAD R8, R37.reuse, UR5, R8 ;  /* 0x0000000525087c24 */ /* 0x040fe4000f8e0208 */
[----:B------:R-:W-:Y:S01]  /*10a70*/  IMAD.WIDE.U32 R4, R37, UR4, R4 ;  /* 0x0000000425047c25 */ /* 0x000fe2000f8e0004 */
[----:B------:R-:W-:-:S03]  /*10a80*/  ULDC.64 UR4, c[0x0][0xb88] ;  /* 0x0002e20000047ab9 */ /* 0x000fc60000000a00 */
[----:B------:R-:W-:Y:S01]  /*10a90*/  IMAD R6, R6, UR4, RZ ;  /* 0x0000000406067c24 */ /* 0x000fe2000f8e02ff */
[----:B------:R-:W-:-:S03]  /*10aa0*/  IADD3 R4, P0, R7, R4, RZ ;  /* 0x0000000407047210 */ /* 0x000fc60007f1e0ff */
[----:B------:R-:W-:Y:S01]  /*10ab0*/  IMAD R7, R3, UR5, R6 ;  /* 0x0000000503077c24 */ /* 0x000fe2000f8e0206 */
[----:B------:R-:W-:-:S03]  /*10ac0*/  IADD3.X R5, R11, R5, R8, P0, !PT ;  /* 0x000000050b057210 */ /* 0x000fc600007fe408 */
        /* <DEDUP_REMOVED lines=11> */
[C---:B------:R-:W-:Y:S02]  /*10b80*/  ISETP.GE.OR P1, PT, R12.reuse, R41, P0 ;  /* 0x000000290c00720c */ /* 0x040fe40000726670 */
[----:B------:R-:W-:Y:S01]  /*10b90*/  VIADD R3, R12, 0x8 ;  /* 0x000000080c037836 */ /* 0x000fe20000000000 */
[----:B------:R2:W-:Y:S01]  /*10ba0*/  SHFL.IDX PT, R6, R8, 0x1, 0x1c1f ;  /* 0x003c1f0008067f89 */ /* 0x0005e200000e0000 */
[----:B------:R-:W-:-:S02]  /*10bb0*/  IADD3 R13, P3, R20, 0x1800, RZ ;  /* 0x00001800140d7810 */ /* 0x000fc40007f7e0ff */
[C---:B------:R-:W-:Y:S01]  /*10bc0*/  IADD3 R25, P4, R20.reuse, 0x3000, RZ ;  /* 0x0000300014197810 */ /* 0x040fe20007f9e0ff */
[----:B------:R-:W3:Y:S01]  /*10bd0*/  SHFL.IDX PT, R7, R10, 0x1, 0x1c1f ;  /* 0x003c1f000a077f89 */ /* 0x000ee200000e0000 */
[----:B------:R-:W-:Y:S02]  /*10be0*/  LOP3.LUT R9, R20, 0x380, RZ, 0xc0, !PT ;  /* 0x0000038014097812 */ /* 0x000fe400078ec0ff */
[----:B------:R-:W-:Y:S02]  /*10bf0*/  LOP3.LUT R12, R13, 0x380, RZ, 0xc0, !PT ;  /* 0x000003800d0c7812 */ /* 0x000fe400078ec0ff */
[----:B------:R-:W-:Y:S02]  /*10c00*/  ISETP.GE.OR P0, PT, R3, R41, P0 ;  /* 0x000000290300720c */ /* 0x000fe40000706670 */
[----:B------:R-:W-:Y:S02]  /*10c10*/  LOP3.LUT R24, R25, 0x380, RZ, 0xc0, !PT ;  /* 0x0000038019187812 */ /* 0x000fe400078ec0ff */
[----:B------:R-:W-:-:S02]  /*10c20*/  SHF.R.U64 R9, R9, 0x3, RZ ;  /* 0x0000000309097819 */ /* 0x000fc400000012ff */
[----:B------:R-:W-:Y:S02]  /*10c30*/  SHF.R.U64 R12, R12, 0x3, RZ ;  /* 0x000000030c0c7819 */ /* 0x000fe400000012ff */
[----:B------:R-:W-:Y:S02]  /*10c40*/  SHF.R.U64 R24, R24, 0x3, RZ ;  /* 0x0000000318187819 */ /* 0x000fe400000012ff */
[----:B--2---:R-:W-:Y:S01]  /*10c50*/  LOP3.LUT R8, R9, R20, RZ, 0x3c, !PT ;  /* 0x0000001409087212 */ /* 0x004fe200078e3cff */
[--C-:B------:R-:W-:Y:S01]  /*10c60*/  IMAD.MOV.U32 R9, RZ, RZ, R21.reuse ;  /* 0x000000ffff097224 */ /* 0x100fe200078e0015 */
[----:B------:R-:W-:Y:S01]  /*10c70*/  LOP3.LUT R12, R12, R13, RZ, 0x3c, !PT ;  /* 0x0000000d0c0c7212 */ /* 0x000fe200078e3cff */
[--C-:B------:R-:W-:Y:S01]  /*10c80*/  IMAD.X R13, RZ, RZ, R21.reuse, P3 ;  /* 0x000000ffff0d7224 */ /* 0x100fe200018e0615 */
[----:B------:R-:W-:Y:S01]  /*10c90*/  LOP3.LUT R24, R24, R25, RZ, 0x3c, !PT ;  /* 0x0000001918187212 */ /* 0x000fe200078e3cff */
[----:B------:R-:W-:Y:S01]  /*10ca0*/  IMAD.X R25, RZ, RZ, R21, P4 ;  /* 0x000000ffff197224 */ /* 0x000fe200020e0615 */
[----:B0-----:R0:W-:Y:S04]  /*10cb0*/  @!P1 ST.E desc[UR40][R4.64], R36 ;  /* 0x0000002404009985 */ /* 0x0011e8000c101928 */
[----:B---3--:R2:W-:Y:S04]  /*10cc0*/  @!P0 ST.E desc[UR40][R6.64], R35 ;  /* 0x0000002306008985 */ /* 0x0085e8000c101928 */
[----:B------:R-:W3:Y:S04]  /*10cd0*/  LD.E.128 R8, desc[UR40][R8.64] ;  /* 0x0000002808087980 */ /* 0x000ee8000c101d00 */
[----:B------:R-:W4:Y:S04]  /*10ce0*/  LD.E.128 R12, desc[UR40][R12.64] ;  /* 0x000000280c0c7980 */ /* 0x000f28000c101d00 */
[----:B------:R-:W4:Y:S01]  /*10cf0*/  LD.E.128 R24, desc[UR40][R24.64] ;  /* 0x0000002818187980 */ /* 0x000f22000c101d00 */
[----:B------:R-:W-:-:S04]  /*10d00*/  IADD3 R20, P0, R20, 0x4800, RZ ;  /* 0x0000480014147810 */ /* 0x000fc80007f1e0ff */
[----:B------:R-:W-:Y:S01]  /*10d10*/  LOP3.LUT R3, R20, 0x380, RZ, 0xc0, !PT ;  /* 0x0000038014037812 */ /* 0x000fe200078ec0ff */
[----:B0-----:R-:W-:-:S03]  /*10d20*/  IMAD.X R5, RZ, RZ, R21, P0 ;  /* 0x000000ffff057224 */ /* 0x001fc600000e0615 */
[----:B------:R-:W-:-:S04]  /*10d30*/  SHF.R.U64 R3, R3, 0x3, RZ ;  /* 0x0000000303037819 */ /* 0x000fc800000012ff */
[----:B------:R-:W-:Y:S01]  /*10d40*/  LOP3.LUT R4, R3, R20, RZ, 0x3c, !PT ;  /* 0x0000001403047212 */ /* 0x000fe200078e3cff */
[----:B------:R-:W-:Y:S02]  /*10d50*/  IMAD R3, R39, UR4, RZ ;  /* 0x0000000427037c24 */ /* 0x000fe4000f8e02ff */
[----:B------:R-:W0:Y:S01]  /*10d60*/  @P2 LDC R39, c[0x0][0xbf0] ;  /* 0x0002fc00ff272b82 */ /* 0x000e220000000800 */
[C---:B------:R-:W-:Y:S02]  /*10d70*/  IMAD.WIDE.U32 R20, R38.reuse, UR4, RZ ;  /* 0x0000000426147c25 */ /* 0x040fe4000f8e00ff */
[----:B--2---:R-:W5:Y:S02]  /*10d80*/  LD.E.128 R4, desc[UR40][R4.64] ;  /* 0x0000002804047980 */ /* 0x004f64000c101d00 */
[----:B------:R-:W-:Y:S01]  /*10d90*/  IMAD R35, R38, UR5, R3 ;  /* 0x0000000526237c24 */ /* 0x000fe2000f8e0203 */
[----:B------:R-:W-:Y:S01]  /*10da0*/  ULDC.64 UR4, c[0x0][0xae8] ;  /* 0x0002ba0000047ab9 */ /* 0x000fe20000000a00 */
[----:B------:R-:W-:Y:S01]  /*10db0*/  IMAD R3, R44, 0x30, R34 ;  /* 0x000000302c037824 */ /* 0x000fe200078e0222 */
        /* <DEDUP_REMOVED lines=8> */
[----:B------:R-:W-:Y:S02]  /*10e40*/  IMAD.IADD R36, R46, 0x1, R3 ;  /* 0x000000012e247824 */ /* 0x000fe400078e0203 */
[C---:B------:R-:W-:Y:S02]  /*10e50*/  IMAD R3, R42.reuse, UR5, R28 ;  /* 0x000000052a037c24 */ /* 0x040fe4000f8e021c */
[----:B------:R-:W-:Y:S01]  /*10e60*/  IMAD.WIDE.U32 R20, R42, UR4, R20 ;  /* 0x000000042a147c25 */ /* 0x000fe2000f8e0014 */
[----:B------:R-:W-:-:S03]  /*10e70*/  ULDC.64 UR4, c[0x0][0xaf0] ;  /* 0x0002bc0000047ab9 */ /* 0x000fc60000000a00 */
[----:B-1----:R-:W-:-:S04]  /*10e80*/  @P2 IMAD.HI.U32 R28, R36, R43, RZ ;  /* 0x0000002b241c2227 */ /* 0x002fc800078e00ff */
[----:B------:R-:W-:Y:S02]  /*10e90*/  IMAD.IADD R21, R21, 0x1, R3 ;  /* 0x0000000115157824 */ /* 0x000fe400078e0203 */
        /* <DEDUP_REMOVED lines=24> */
[----:B------:R-:W-:-:S03]  /*11020*/  ULDC UR4, c[0x0][0xac8] ;  /* 0x0002b20000047ab9 */ /* 0x000fc60000000800 */
[----:B--2---:R-:W0:Y:S01]  /*11030*/  SHFL.IDX PT, R36, R28, 0x1, 0x181f ;  /* 0x00381f001c247f89 */ /* 0x004e2200000e0000 */
[----:B------:R-:W-:Y:S01]  /*11040*/  LEA.HI.X R38, R20, UR5, R3, 0x1, P0 ;  /* 0x0000000514267c11 */ /* 0x000fe200080f0c03 */
[C---:B------:R-:W-:Y:S01]  /*11050*/  VIADD R3, R40.reuse, 0x60 ;  /* 0x0000006028037836 */ /* 0x040fe20000000000 */
[----:B------:R-:W-:Y:S01]  /*11060*/  ISETP.GE.AND P0, PT, R33, UR4, PT ;  /* 0x0000000421007c0c */ /* 0x000fe2000bf06270 */
[----:B------:R-:W1:Y:S03]  /*11070*/  SHFL.IDX PT, R20, R28, RZ, 0x181f ;  /* 0x00181fff1c147589 */ /* 0x000e6600000e0000 */
[-C--:B------:R-:W-:Y:S01]  /*11080*/  ISETP.GE.OR P3, PT, R40, R41.reuse, P0 ;  /* 0x000000292800720c */ /* 0x080fe20000766670 */
[----:B------:R-:W2:Y:S01]  /*11090*/  SHFL.IDX PT, R21, R38, RZ, 0x181f ;  /* 0x00181fff26157589 */ /* 0x000ea200000e0000 */
[-C--:B------:R-:W-:Y:S01]  /*110a0*/  ISETP.GE.OR P2, PT, R0, R41.reuse, P0 ;  /* 0x000000290000720c */ /* 0x080fe20000746670 */
[----:B------:R-:W-:Y:S01]  /*110b0*/  VIADD R0, R2, 0x16820 ;  /* 0x0001682002007836 */ /* 0x000fe20000000000 */
[----:B------:R-:W-:Y:S01]  /*110c0*/  ISETP.GE.OR P1, PT, R3, R41, P0 ;  /* 0x000000290300720c */ /* 0x000fe20000726670 */
[----:B------:R-:W2:Y:S03]  /*110d0*/  SHFL.IDX PT, R42, R28, 0x2, 0x181f ;  /* 0x00581f001c2a7f89 */ /* 0x000ea600000e0000 */
[----:B------:R-:W-:Y:S01]  /*110e0*/  PRMT R0, RZ, 0x654, R0 ;  /* 0x00000654ff007816 */ /* 0x000fe20000000000 */
[----:B------:R-:W2:Y:S03]  /*110f0*/  SHFL.IDX PT, R35, R38, 0x1, 0x181f ;  /* 0x00381f0026237f89 */ /* 0x000ea600000e0000 */
[----:B------:R1:W-:Y:S01]  /*11100*/  SYNCS.ARRIVE.TRANS64.RED.A1T0 RZ, [R0+URZ], RZ ;  /* 0x000000ff00ff79a7 */ /* 0x0003e2000810043f */
[----:B------:R-:W2:Y:S02]  /*11110*/  SHFL.IDX PT, R37, R38, 0x2, 0x181f ;  /* 0x00581f0026257f89 */ /* 0x000ea400000e0000 */
[----:B0-----:R-:W-:-:S02]  /*11120*/  @!P2 LEA R34, P4, R33, R36, 0x1 ;  /* 0x000000242122a211 */ /* 0x001fc400078808ff */
[----:B------:R-:W0:Y:S01]  /*11130*/  SHFL.IDX PT, R28, R28, 0x3, 0x181f ;  /* 0x00781f001c1c7f89 */ /* 0x000e2200000e0000 */
[----:B-1----:R-:W-:Y:S01]  /*11140*/  VIADD R0, R40, 0x90 ;  /* 0x0000009028007836 */ /* 0x002fe20000000000 */
[C---:B------:R-:W-:Y:S02]  /*11150*/  @!P3 LEA R20, P5, R33.reuse, R20, 0x1 ;  /* 0x000000142114b211 */ /* 0x040fe400078a08ff */
[----:B------:R-:W1:Y:S02]  /*11160*/  SHFL.IDX PT, R38, R38, 0x3, 0x181f ;  /* 0x00781f0026267f89 */ /* 0x000e6400000e0000 */
[C---:B--2---:R-:W-:Y:S02]  /*11170*/  @!P3 LEA.HI.X R21, R33.reuse, R21, R32, 0x1, P5 ;  /* 0x000000152115b211 */ /* 0x044fe400028f0c20 */
[----:B------:R-:W-:Y:S02]  /*11180*/  ISETP.GE.OR P0, PT, R0, R41, P0 ;  /* 0x000000290000720c */ /* 0x000fe40000706670 */
[----:B------:R-:W-:-:S02]  /*11190*/  @!P1 LEA R36, P5, R33, R42, 0x1 ;  /* 0x0000002a21249211 */ /* 0x000fc400078a08ff */
        /* <DEDUP_REMOVED lines=10> */
.L_x_15018:
        /* <DEDUP_REMOVED lines=24> */
.L_x_15021:
        /* <DEDUP_REMOVED lines=10> */
[----:B--2---:R-:W-:Y:S01]  /*11460*/  IMAD R3, R8, R9, RZ ;  /* 0x0000000908037224 */ /* 0x004fe200078e02ff */
        /* <DEDUP_REMOVED lines=36> */
.L_x_15023:
[----:B------:R-:W-:Y:S05]  /*116b0*/  BSYNC B1 ;  /* 0x0000000000017941 */ /* 0x000fea0003800000 */
.L_x_15022:
[----:B------:R-:W2:Y:S01]  /*116c0*/  @P2 LDC R9, c[0x0][0xbf0] ;  /* 0x0002fc00ff092b82 */ /* 0x000ea20000000800 */
[----:B------:R-:W-:Y:S01]  /*116d0*/  ULDC.64 UR4, c[0x0][0xaa0] ;  /* 0x0002a80000047ab9 */ /* 0x000fe20000000a00 */
[----:B-1----:R-:W-:Y:S01]  /*116e0*/  IMAD R6, R44, 0x30, R34 ;  /* 0x000000302c067824 */ /* 0x002fe200078e0222 */
[----:B------:R-:W-:Y:S01]  /*116f0*/  ULDC.64 UR6, c[0x0][0xa80] ;  /* 0x0002a00000067ab9 */ /* 0x000fe20000000a00 */
        /* <DEDUP_REMOVED lines=64> */
.L_x_15207:
[----:B------:R-:W-:-:S05]  /*11b00*/  VIADD R24, R24, 0x90 ;  /* 0x0000009018187836 */ /* 0x000fca0000000000 */
[----:B------:R-:W-:-:S13]  /*11b10*/  ISETP.GE.OR P0, PT, R24, R21, P0 ;  /* 0x000000151800720c */ /* 0x000fda0000706670 */
[----:B--2---:R-:W-:-:S04]  /*11b20*/  @!P0 LEA R14, P1, R33, R14, 0x1 ;  /* 0x0000000e210e8211 */ /* 0x004fc800078208ff */
[----:B-1----:R-:W-:-:S05]  /*11b30*/  @!P0 LEA.HI.X R15, R33, R0, R32, 0x1, P1 ;  /* 0x00000000210f8211 */ /* 0x002fca00008f0c20 */
[----:B------:R1:W-:Y:S04]  /*11b40*/  @!P0 ST.E.128 desc[UR40][R14.64], RZ ;  /* 0x000000ff0e008985 */ /* 0x0003e8000c101d28 */
.L_x_15020:
[----:B------:R-:W-:Y:S05]  /*11b50*/  BSYNC B0 ;  /* 0x0000000000007941 */ /* 0x000fea0003800000 */
.L_x_15017:
[----:B------:R-:W-:Y:S02]  /*11b60*/  ULDC UR4, c[0x0][0xc3c] ;  /* 0x00030f0000047ab9 */ /* 0x000fe40000000800 */
[----:B------:R-:W-:-:S13]  /*11b70*/  ISETP.GE.AND P0, PT, R31, UR4, PT ;  /* 0x000000041f007c0c */ /* 0x000fda000bf06270 */
[----:B------:R-:W-:Y:S05]  /*11b80*/  @!P0 BRA `(.L_x_15025) ;  /* 0xfffffef400248947 */ /* 0x000fea000383ffff */
[----:B------:R-:W-:Y:S05]  /*11b90*/  BRA `(.L_x_14892) ;  /* 0x0000006400d47947 */ /* 0x000fea0003800000 */
.L_x_14890:
        /* <DEDUP_REMOVED lines=18> */
.L_x_15026:
        /* <DEDUP_REMOVED lines=42> */
.L_x_15032:
        /* <DEDUP_REMOVED lines=12> */
.L_x_15031:
[----:B------:R-:W-:Y:S05]  /*12020*/  BSYNC B0 ;  /* 0x0000000000007941 */ /* 0x000fea0003800000 */
.L_x_15030:
        /* <DEDUP_REMOVED lines=22> */
.L_x_15028:
        /* <DEDUP_REMOVED lines=21> */
.L_x_15033:
[----:B-1----:R-:W-:Y:S01]  /*122e0*/  IMAD R16, R16, UR5, R9 ;  /* 0x0000000510107c24 */ /* 0x002fe2000f8e0209 */
[----:B0-----:R-:W-:Y:S01]  /*122f0*/  IABS R6, R4 ;  /* 0x0000000400067213 */ /* 0x001fe20000000000 */
[----:B------:R-:W-:Y:S02]  /*12300*/  IMAD R11, R15, R8, RZ ;  /* 0x000000080f0b7224 */ /* 0x000fe400078e02ff */
[----:B------:R-:W-:Y:S01]  /*12310*/  IMAD.MOV.U32 R2, RZ, RZ, RZ ;  /* 0x000000ffff027224 */ /* 0x000fe200078e00ff */
[----:B------:R-:W-:Y:S01]  /*12320*/  IADD3 R9, -R16, UR6, RZ ;  /* 0x0000000610097c10 */ /* 0x000fe2000fffe1ff */
[----:B------:R-:W-:Y:S02]  /*12330*/  IMAD.MOV R6, RZ, RZ, -R6 ;  /* 0x000000ffff067224 */ /* 0x000fe400078e0a06 */
        /* <DEDUP_REMOVED lines=20> */
[----:B------:R-:W-:-:S04]  /*12480*/  IABS R8, R7 ;  /* 0x0000000700087213 */ /* 0x000fc80000000000 */
[----:B------:R-:W0:Y:S08]  /*12490*/  I2F.RP R10, R8 ;  /* 0x00000008000a7306 */ /* 0x000e300000209400 */
[----:B0-----:R-:W0:Y:S02]  /*124a0*/  MUFU.RCP R10, R10 ;  /* 0x0000000a000a7308 */ /* 0x001e240000001000 */
[----:B0-----:R-:W-:Y:S01]  /*124b0*/  VIADD R3, R10, 0xffffffe ;  /* 0x0ffffffe0a037836 */ /* 0x001fe20000000000 */
[----:B------:R-:W-:-:S05]  /*124c0*/  IABS R10, R7 ;  /* 0x00000007000a7213 */ /* 0x000fca0000000000 */
[----:B------:R-:W0:Y:S02]  /*124d0*/  F2I.FTZ.U32.TRUNC.NTZ R3, R3 ;  /* 0x0000000300037305 */ /* 0x000e24000021f000 */
[----:B0-----:R-:W-:-:S04]  /*124e0*/  IMAD.MOV R11, RZ, RZ, -R3 ;  /* 0x000000ffff0b7224 */ /* 0x001fc800078e0a03 */
[----:B------:R-:W-:-:S04]  /*124f0*/  IMAD R9, R11, R8, RZ ;  /* 0x000000080b097224 */ /* 0x000fc800078e02ff */
[----:B------:R-:W-:Y:S01]  /*12500*/  IMAD.HI.U32 R2, R3, R9, R2 ;  /* 0x0000000903027227 */ /* 0x000fe200078e0002 */
        /* <DEDUP_REMOVED lines=20> */
.L_x_15029:
[----:B------:R-:W-:Y:S02]  /*12650*/  IMAD.MOV.U32 R17, RZ, RZ, RZ ;  /* 0x000000ffff117224 */ /* 0x000fe400078e00ff */
[----:B------:R-:W-:Y:S02]  /*12660*/  IMAD.U32 R16, RZ, RZ, UR6 ;  /* 0x00000006ff107e24 */ /* 0x000fe4000f8e00ff */
[----:B------:R-:W-:-:S07]  /*12670*/  IMAD.MOV.U32 R18, RZ, RZ, RZ ;  /* 0x000000ffff127224 */ /* 0x000fce00078e00ff */
.L_x_15034:
[----:B------:R-:W-:-:S13]  /*12680*/  ISETP.NE.AND P0, PT, R5, RZ, PT ;  /* 0x000000ff0500720c */ /* 0x000fda0003f05270 */
[----:B------:R-:W0:Y:S01]  /*12690*/  @!P0 S2R R3, SR_CgaCtaId ;  /* 0x0000000000038919 */ /* 0x000e220000008800 */
[----:B------:R-:W-:-:S04]  /*126a0*/  @!P0 MOV R0, 0x400 ;  /* 0x0000040000008802 */ /* 0x000fc80000000f00 */
[----:B0-----:R-:W-:-:S05]  /*126b0*/  @!P0 LEA R0, R3, R0, 0x18 ;  /* 0x0000000003008211 */ /* 0x001fca00078ec0ff */
[----:B------:R0:W-:Y:S01]  /*126c0*/  @!P0 STS.128 [R0+0x168d0], R16 ;  /* 0x0168d01000008388 */ /* 0x0001e20000000c00 */
[----:B------:R-:W-:Y:S06]  /*126d0*/  BAR.ARV 0x5, 0x200 ;  /* 0x0148000000007b1d */ /* 0x000fec0000002000 */
.L_x_15027:
        /* <DEDUP_REMOVED lines=25> */
[----:B------:R-:W-:-:S05]  /*12870*/  IMAD.SHL.U32 R2, R5, 0x10, RZ ;  /* 0x0000001005027824 */ /* 0x000fca00078e00ff */
[----:B------:R-:W-:Y:S01]  /*12880*/  LOP3.LUT R0, R4, 0x70, R2, 0xf8, !PT ;  /* 0x0000007004007812 */ /* 0x000fe200078ef802 */
[----:B------:R-:W-:Y:S02]  /*12890*/  IMAD R2, R3, 0x2, R22 ;  /* 0x0000000203027824 */ /* 0x000fe400078e0216 */
[----:B------:R-:W-:-:S03]  /*128a0*/  IMAD.MOV.U32 R0, RZ, RZ, 0x1 ;  /* 0x00000001ff007424 */ /* 0x000fc600078e00ff */
[----:B------:R3:W-:Y:S04]  /*128b0*/  STL [R1+0xc], R2 ;  /* 0x00000c0201007387 */ /* 0x0007e80000100800 */
[----:B------:R3:W-:Y:S02]  /*128c0*/  STL [R1+0x4], R0 ;  /* 0x0000040001007387 */ /* 0x0007e40000100800 */
.L_x_15157:
[----:B0--3--:R-:W0:Y:S02]  /*128d0*/  LDC.64 R2, c[0x0][0xc88] ;  /* 0x00032200ff027b82 */ /* 0x009e240000000a00 */
[----:B0-----:R-:W-:-:S05]  /*128e0*/  IMAD.WIDE R2, R19, 0x4, R2 ;  /* 0x0000000413027825 */ /* 0x001fca00078e0202 */
[----:B--2---:R-:W2:Y:S01]  /*128f0*/  LDG.E R13, desc[UR40][R2.64] ;  /* 0x00000028020d7981 */ /* 0x004ea2000c1e1900 */
[----:B------:R-:W-:Y:S05]  /*12900*/  YIELD ;  /* 0x0000000000007946 */ /* 0x000fea0003800000 */
[----:B------:R-:W-:Y:S01]  /*12910*/  ULDC.64 UR4, c[0x0][0xa28] ;  /* 0x00028a0000047ab9 */ /* 0x000fe20000000a00 */
[----:B------:R-:W-:Y:S01]  /*12920*/  ULDC.64 UR6, c[0x0][0xa00] ;  /* 0x0002800000067ab9 */ /* 0x000fe20000000a00 */
[----:B------:R-:W-:Y:S02]  /*12930*/  ISETP.NE.U32.AND P0, PT, RZ, UR4, PT ;  /* 0x00000004ff007c0c */ /* 0x000fe4000bf05070 */
[----:B-1----:R-:W-:Y:S01]  /*12940*/  CS2R R8, SRZ ;  /* 0x0000000000087805 */ /* 0x002fe2000001ff00 */
[----:B------:R-:W-:Y:S01]  /*12950*/  ULDC.64 UR8, c[0x0][0xa18] ;  /* 0x0002860000087ab9 */ /* 0x000fe20000000a00 */
[----:B------:R-:W-:-:S02]  /*12960*/  ISETP.NE.AND.EX P1, PT, RZ, UR5, PT, P0 ;  /* 0x00000005ff007c0c */ /* 0x000fc4000bf25300 */
[----:B------:R-:W-:-:S04]  /*12970*/  ISETP.NE.U32.AND P0, PT, RZ, UR6, PT ;  /* 0x00000006ff007c0c */ /* 0x000fc8000bf05070 */
[----:B------:R-:W-:Y:S02]  /*12980*/  ISETP.NE.AND.EX P0, PT, RZ, UR7, PT, P0 ;  /* 0x00000007ff007c0c */ /* 0x000fe4000bf05300 */
[----:B--2---:R-:W-:Y:S01]  /*12990*/  SHF.R.S32.HI R0, RZ, 0x1f, R13 ;  /* 0x0000001fff007819 */ /* 0x004fe2000001140d */
[----:B------:R-:W-:-:S04]  /*129a0*/  IMAD.SHL.U32 R24, R13, 0x4, RZ ;  /* 0x000000040d187824 */ /* 0x000fc800078e00ff */
[C---:B------:R-:W-:Y:S01]  /*129b0*/  @P1 LEA R4, P2, R13.reuse, UR4, 0x2 ;  /* 0x000000040d041c11 */ /* 0x040fe2000f8410ff */
[----:B------:R-:W-:Y:S01]  /*129c0*/  STL [R1+0x10], R13 ;  /* 0x0000100d01007387 */ /* 0x000fe20000100800 */
[C-C-:B------:R-:W-:Y:S02]  /*129d0*/  SHF.L.U64.HI R25, R13.reuse, 0x2, R0.reuse ;  /* 0x000000020d197819 */ /* 0x140fe40000010200 */
[----:B------:R-:W-:Y:S01]  /*129e0*/  @P1 LEA.HI.X R5, R13, UR5, R0, 0x2, P2 ;  /* 0x000000050d051c11 */ /* 0x000fe200090f1400 */
[----:B------:R-:W-:Y:S01]  /*129f0*/  ULDC.64 UR4, c[0x0][0xa08] ;  /* 0x0002820000047ab9 */ /* 0x000fe20000000a00 */
[C---:B------:R-:W-:Y:S01]  /*12a00*/  IADD3 R2, P2, R24.reuse, UR6, RZ ;  /* 0x0000000618027c10 */ /* 0x040fe2000ff5e0ff */
[----:B------:R0:W-:Y:S03]  /*12a10*/  STL [R1+0x30], R0 ;  /* 0x0000300001007387 */ /* 0x0001e60000100800 */
[C---:B------:R-:W-:Y:S01]  /*12a20*/  IADD3.X R3, R25.reuse, UR7, RZ, P2, !PT ;  /* 0x0000000719037c10 */ /* 0x040fe200097fe4ff */
[----:B------:R-:W-:Y:S01]  /*12a30*/  ULDC.64 UR6, c[0x0][0xa10] ;  /* 0x0002840000067ab9 */ /* 0x000fe20000000a00 */
[----:B------:R-:W-:Y:S01]  /*12a40*/  ISETP.NE.U32.AND P3, PT, RZ, UR8, PT ;  /* 0x00000008ff007c0c */ /* 0x000fe2000bf65070 */
[----:B------:R1:W5:Y:S01]  /*12a50*/  @P1 LDG.E R8, desc[UR40][R4.64] ;  /* 0x0000002804081981 */ /* 0x000362000c1e1900 */
[----:B------:R-:W-:Y:S01]  /*12a60*/  IADD3 R6, P4, R24, UR4, RZ ;  /* 0x0000000418067c10 */ /* 0x000fe2000ff9e0ff */
[----:B------:R-:W-:Y:S01]  /*12a70*/  IMAD.MOV.U32 R29, RZ, RZ, RZ ;  /* 0x000000ffff1d7224 */ /* 0x000fe200078e00ff */
[----:B------:R-:W-:Y:S01]  /*12a80*/  ISETP.NE.AND.EX P3, PT, RZ, UR9, PT, P3 ;  /* 0x00000009ff007c0c */ /* 0x000fe2000bf65330 */
[----:B------:R-:W2:Y:S01]  /*12a90*/  @P0 LDG.E R9, desc[UR40][R2.64] ;  /* 0x0000002802090981 */ /* 0x000ea2000c1e1900 */
[----:B------:R-:W-:Y:S01]  /*12aa0*/  IADD3.X R7, R25, UR5, RZ, P4, !PT ;  /* 0x0000000519077c10 */ /* 0x000fe2000a7fe4ff */
[----:B0-----:R-:W-:Y:S01]  /*12ab0*/  IMAD.MOV.U32 R0, RZ, RZ, RZ ;  /* 0x000000ffff007224 */ /* 0x001fe200078e00ff */
[----:B------:R-:W-:-:S02]  /*12ac0*/  ISETP.NE.U32.AND P1, PT, RZ, UR4, PT ;  /* 0x00000004ff007c0c */ /* 0x000fc4000bf25070 */
[----:B------:R-:W-:Y:S02]  /*12ad0*/  ISETP.NE.U32.AND P2, PT, RZ, UR6, PT ;  /* 0x00000006ff007c0c */ /* 0x000fe4000bf45070 */
[C---:B-1----:R-:W-:Y:S01]  /*12ae0*/  IADD3 R4, P4, R24.reuse, UR6, RZ ;  /* 0x0000000618047c10 */ /* 0x042fe2000ff9e0ff */
[----:B------:R-:W-:Y:S01]  /*12af0*/  ULDC UR4, c[0x0][0x288] ;  /* 0x0000a20000047ab9 */ /* 0x000fe20000000800 */
[----:B------:R-:W-:Y:S02]  /*12b00*/  ISETP.NE.AND.EX P1, PT, RZ, UR5, PT, P1 ;  /* 0x00000005ff007c0c */ /* 0x000fe4000bf25310 */
[----:B------:R-:W-:Y:S02]  /*12b10*/  IADD3.X R5, R25, UR7, RZ, P4, !PT ;  /* 0x0000000719057c10 */ /* 0x000fe4000a7fe4ff */
[----:B------:R-:W-:Y:S02]  /*12b20*/  @P3 IADD3 R10, P4, R24, UR8, RZ ;  /* 0x00000008180a3c10 */ /* 0x000fe4000ff9e0ff */
[----:B------:R-:W-:-:S02]  /*12b30*/  ISETP.NE.AND.EX P2, PT, RZ, UR7, PT, P2 ;  /* 0x00000007ff007c0c */ /* 0x000fc4000bf45320 */
[----:B------:R-:W-:-:S05]  /*12b40*/  @P3 IADD3.X R11, R25, UR9, RZ, P4, !PT ;  /* 0x00000009190b3c10 */ /* 0x000fca000a7fe4ff */
[----:B------:R-:W5:Y:S06]  /*12b50*/  @P1 LDG.E R29, desc[UR40][R6.64] ;  /* 0x00000028061d1981 */ /* 0x000f6c000c1e1900 */
        /* <DEDUP_REMOVED lines=22> */
.L_x_15036:
        /* <DEDUP_REMOVED lines=10> */
.L_x_15037:
[----:B------:R-:W-:Y:S05]  /*12d60*/  @!P1 BRA `(.L_x_15038) ;  /* 0x00000000000c9947 */ /* 0x000fea0003800000 */
[----:B------:R-:W2:Y:S04]  /*12d70*/  LDG.E R10, desc[UR40][R6.64] ;  /* 0x00000028060a7981 */ /* 0x000ea8000c1e1900 */
[----:B------:R-:W2:Y:S02]  /*12d80*/  LDG.E R6, desc[UR40][R6.64+0x4] ;  /* 0x0000042806067981 */ /* 0x000ea4000c1e1900 */
[----:B--2---:R-:W-:-:S07]  /*12d90*/  IMAD.IADD R10, R6, 0x1, -R10 ;  /* 0x00000001060a7824 */ /* 0x004fce00078e0a0a */
.L_x_15038:
[----:B-1----:R-:W2:Y:S01]  /*12da0*/  @P2 LDG.E R2, desc[UR40][R4.64] ;  /* 0x0000002804022981 */ /* 0x002ea2000c1e1900 */
[----:B------:R-:W1:Y:S01]  /*12db0*/  LDC R3, c[0x0][0x448] ;  /* 0x00011200ff037b82 */ /* 0x000e620000000800 */
[----:B-----5:R-:W-:Y:S02]  /*12dc0*/  IMAD.IADD R10, R10, 0x1, -R8 ;  /* 0x000000010a0a7824 */ /* 0x020fe400078e0a08 */
[----:B------:R-:W2:Y:S01]  /*12dd0*/  @P2 LDG.E R4, desc[UR40][R4.64+0x4] ;  /* 0x0000042804042981 */ /* 0x000ea2000c1e1900 */
[----:B-1----:R-:W-:-:S13]  /*12de0*/  ISETP.NE.AND P0, PT, R3, 0x1, PT ;  /* 0x000000010300780c */ /* 0x002fda0003f05270 */
[----:B------:R-:W1:Y:S01]  /*12df0*/  @P0 LDC R3, c[0x0][0x450] ;  /* 0x00011400ff030b82 */ /* 0x000e620000000800 */
[----:B------:R-:W-:Y:S01]  /*12e00*/  BSSY B0, `(.L_x_15039) ;  /* 0x00000ec000007945 */ /* 0x000fe20003800000 */
[----:B--2---:R-:W-:-:S06]  /*12e10*/  @P2 IMAD.IADD R9, R4, 0x1, -R2 ;  /* 0x0000000104092824 */ /* 0x004fcc00078e0a02 */
[----:B------:R-:W2:Y:S01]  /*12e20*/  @P0 LDC R4, c[0x0][0x44c] ;  /* 0x00011300ff040b82 */ /* 0x000ea20000000800 */
[----:B------:R-:W-:-:S04]  /*12e30*/  IMAD R2, R17, 0xc0, RZ ;  /* 0x000000c011027824 */ /* 0x000fc800078e02ff */
[----:B------:R-:W-:-:S04]  /*12e40*/  VIADD R2, R2, 0xbf ;  /* 0x000000bf02027836 */ /* 0x000fc80000000000 */
[----:B--2---:R-:W-:-:S05]  /*12e50*/  @P0 IMAD.HI.U32 R4, R2, R4, RZ ;  /* 0x0000000402040227 */ /* 0x004fca00078e00ff */
[----:B-1----:R-:W-:Y:S01]  /*12e60*/  @P0 SHF.R.U32.HI R2, RZ, R3, R4 ;  /* 0x00000003ff020219 */ /* 0x002fe20000011604 */
[----:B------:R-:W-:-:S05]  /*12e70*/  IMAD.IADD R3, R10, 0x1, R9 ;  /* 0x000000010a037824 */ /* 0x000fca00078e0209 */
[C---:B------:R-:W-:Y:S01]  /*12e80*/  IADD3 R20, R3.reuse, 0x80, -R12 ;  /* 0x0000008003147810 */ /* 0x040fe20007ffe80c */
[----:B------:R-:W-:-:S04]  /*12e90*/  VIADD R3, R3, 0x7f ;  /* 0x0000007f03037836 */ /* 0x000fc80000000000 */
        /* <DEDUP_REMOVED lines=8> */
[--C-:B------:R-:W-:Y:S02]  /*12f20*/  IMAD R2, R2, 0x80, -R10.reuse ;  /* 0x0000008002027824 */ /* 0x100fe400078e0a0a */
[----:B------:R-:W-:-:S03]  /*12f30*/  IMAD.MOV R10, RZ, RZ, -R10 ;  /* 0x000000ffff0a7224 */ /* 0x000fc600078e0a0a */
[----:B------:R-:W-:Y:S02]  /*12f40*/  VIMNMX R2, R2, R9, PT ;  /* 0x0000000902027248 */ /* 0x000fe40003fe0100 */
        /* <DEDUP_REMOVED lines=8> */
[----:B------:R-:W-:Y:S02]  /*12fd0*/  ISETP.GT.AND P1, PT, R4, R3, PT ;  /* 0x000000030400720c */ /* 0x000fe40003f24270 */
[----:B------:R-:W-:-:S11]  /*12fe0*/  PLOP3.LUT P0, PT, PT, PT, PT, 0x80, 0x0 ;  /* 0x000000000000781c */ /* 0x000fd60003f0f070 */
        /* <DEDUP_REMOVED lines=8> */
.L_x_15210:
[----:B--2---:R-:W-:Y:S02]  /*13070*/  ISETP.NE.AND P0, PT, R14, RZ, PT ;  /* 0x000000ff0e00720c */ /* 0x004fe40003f05270 */
[----:B------:R-:W-:-:S11]  /*13080*/  PLOP3.LUT P6, PT, PT, PT, PT, 0x8, 0x0 ;  /* 0x000000000000781c */ /* 0x000fd60003fce170 */
[----:B------:R-:W-:Y:S05]  /*13090*/  @P0 BRA `(.L_x_15042) ;  /* 0x00000000000c0947 */ /* 0x000fea0003800000 */
[----:B------:R-:W-:-:S03]  /*130a0*/  UMOV UR4, 0xffffffff ;  /* 0xffffffff00047882 */ /* 0x000fc60000000000 */
[----:B------:R-:W-:Y:S05]  /*130b0*/  BRA.DIV UR4, `(.L_x_15043) ;  /* 0x00000066044c7947 */ /* 0x000fea000b800000 */
[----:B------:R-:W-:-:S13]  /*130c0*/  ELECT P6, URZ, PT ;  /* 0x00000000003f782f */ /* 0x000fda00038c0000 */
.L_x_15042:
        /* <DEDUP_REMOVED lines=9> */
.L_x_15213:
[----:B------:R-:W-:Y:S05]  /*13160*/  BSYNC B1 ;  /* 0x0000000000017941 */ /* 0x000fea0003800000 */
.L_x_15044:
[----:B------:R-:W-:Y:S04]  /*13170*/  BSSY B1, `(.L_x_15046) ;  /* 0x0000050000017945 */ /* 0x000fe80003800000 */
[----:B------:R-:W-:Y:S05]  /*13180*/  @!P6 BRA `(.L_x_15047) ;  /* 0x000000040038e947 */ /* 0x000fea0003800000 */
[----:B------:R-:W2:Y:S01]  /*13190*/  LDL R6, [R1+0x4] ;  /* 0x0000040001067983 */ /* 0x000ea20000100800 */
[----:B-1----:R-:W-:Y:S01]  /*131a0*/  IMAD R5, R28, 0x8, R22 ;  /* 0x000000081c057824 */ /* 0x002fe200078e0216 */
[----:B------:R-:W1:Y:S01]  /*131b0*/  S2R R7, SR_TID.X ;  /* 0x0000000000077919 */ /* 0x000e620000002100 */
[----:B------:R-:W-:Y:S01]  /*131c0*/  BSSY B2, `(.L_x_15048) ;  /* 0x0000006000027945 */ /* 0x000fe20003800000 */
[----:B-1----:R-:W-:-:S04]  /*131d0*/  LOP3.LUT R7, R7, 0x7f, RZ, 0xc0, !PT ;  /* 0x0000007f07077812 */ /* 0x002fc800078ec0ff */
[----:B------:R-:W-:Y:S02]  /*131e0*/  ISETP.NE.AND P1, PT, R7, RZ, PT ;  /* 0x000000ff0700720c */ /* 0x000fe40003f25270 */
[----:B--2---:R-:W-:-:S04]  /*131f0*/  SHF.L.U32 R6, R6, 0x1f, RZ ;  /* 0x0000001f06067819 */ /* 0x004fc800000006ff */
[----:B------:R-:W1:Y:S02]  /*13200*/  SYNCS.PHASECHK.TRANS64.TRYWAIT P0, [R5+URZ+0x168a0], R6 ;  /* 0x0168a006050075a7 */ /* 0x000e64000800017f */
[----:B-1----:R-:W-:Y:S05]  /*13210*/  @!P0 BRA `(.L_x_15049) ;  /* 0x0000006400288947 */ /* 0x002fea0003800000 */
.L_x_15214:
[----:B------:R-:W-:Y:S05]  /*13220*/  BSYNC B2 ;  /* 0x0000000000027941 */ /* 0x000fea0003800000 */
.L_x_15048:
        /* <DEDUP_REMOVED lines=9> */
.L_x_15051:
[----:B------:R-:W-:Y:S05]  /*132c0*/  BSYNC B2 ;  /* 0x0000000000027941 */ /* 0x000fea0003800000 */
.L_x_15050:
        /* <DEDUP_REMOVED lines=12> */
[----:B------:R-:W-:-:S08]  /*13390*/  VIADD R9, R5, 0x16890 ;  /* 0x0001689005097836 */ /* 0x000fd00000000000 */
.L_x_15052:
        /* <DEDUP_REMOVED lines=13> */
.L_x_15215:
[----:B------:R-:W-:Y:S05]  /*13470*/  BSYNC B2 ;  /* 0x0000000000027941 */ /* 0x000fea0003800000 */
.L_x_15053:
[----:B------:R-:W-:Y:S01]  /*13480*/  BSSY B2, `(.L_x_15055) ;  /* 0x000000b000027945 */ /* 0x000fe20003800000 */
[----:B------:R-:W-:Y:S02]  /*13490*/  IMAD.MOV.U32 R8, RZ, RZ, 0x0 ;  /* 0x00000000ff087424 */ /* 0x000fe400078e00ff */
[----:B------:R-:W-:Y:S01]  /*134a0*/  IMAD.MOV.U32 R9, RZ, RZ, 0x12f00000 ;  /* 0x12f00000ff097424 */ /* 0x000fe200078e00ff */
[----:B------:R-:W-:Y:S06]  /*134b0*/  @P1 BRA `(.L_x_15056) ;  /* 0x00000000001c1947 */ /* 0x000fec0003800000 */
[----:B0-----:R-:W0:Y:S01]  /*134c0*/  S2R R12, SR_TID.X ;  /* 0x00000000000c7919 */ /* 0x001e220000002100 */
[----:B-12---:R-:W-:-:S04]  /*134d0*/  IMAD.MOV.U32 R6, RZ, RZ, 0x4000 ;  /* 0x00004000ff067424 */ /* 0x006fc800078e00ff */
[----:B------:R3:W-:Y:S01]  /*134e0*/  SYNCS.ARRIVE.TRANS64 RZ, [R5+URZ+0x168b0], R6 ;  /* 0x0168b00605ff79a7 */ /* 0x0007e2000800003f */
[----:B0-----:R-:W-:-:S04]  /*134f0*/  LOP3.LUT R12, R12, 0x1f, RZ, 0xc0, !PT ;  /* 0x0000001f0c0c7812 */ /* 0x001fc800078ec0ff */
[----:B------:R-:W-:-:S13]  /*13500*/  ISETP.NE.AND P0, PT, R12, RZ, PT ;  /* 0x000000ff0c00720c */ /* 0x000fda0003f05270 */
[----:B---3--:R-:W-:Y:S05]  /*13510*/  @!P0 BRA `(.L_x_15056) ;  /* 0x0000000000048947 */ /* 0x008fea0003800000 */
[----:B------:R-:W-:Y:S01]  /*13520*/  BPT.TRAP 0x1 ;  /* 0x000000040000795c */ /* 0x000fe20000300000 */
.L_x_15056:
[----:B------:R-:W-:Y:S05]  /*13530*/  BSYNC B2 ;  /* 0x0000000000027941 */ /* 0x000fea0003800000 */
.L_x_15055:
[----:B------:R-:W-:Y:S01]  /*13540*/  R2UR UR10, R11 ;  /* 0x000000000b0a72ca */ /* 0x000fe200000e0000 */
[----:B-12---:R-:W-:Y:S01]  /*13550*/  IMAD R6, R10, 0x2, R22 ;  /* 0x000000020a067824 */ /* 0x006fe200078e0216 */
[----:B------:R-:W-:Y:S01]  /*13560*/  R2UR UR6, R8 ;  /* 0x00000000080672ca */ /* 0x000fe200000e0000 */
[----:B------:R-:W-:Y:S01]  /*13570*/  UIADD3 UR4, UP0, UR38, 0x670, URZ ;  /* 0x0000067026047890 */ /* 0x000fe2000ff1e03f */
[----:B------:R-:W-:Y:S01]  /*13580*/  R2UR UR7, R9 ;  /* 0x00000000090772ca */ /* 0x000fe200000e0000 */
[----:B------:R-:W-:Y:S01]  /*13590*/  VIADD R5, R5, 0x168b0 ;  /* 0x000168b005057836 */ /* 0x000fe20000000000 */
[----:B------:R-:W-:Y:S01]  /*135a0*/  PLOP3.LUT P0, PT, PT, PT, PT, 0x80, 0x0 ;  /* 0x000000000000781c */ /* 0x000fe20003f0f070 */
[----:B------:R-:W-:Y:S01]  /*135b0*/  VIADD R6, R6, 0x400 ;  /* 0x0000040006067836 */ /* 0x000fe20000000000 */
[----:B------:R-:W-:-:S12]  /*135c0*/  UIADD3.X UR5, URZ, UR39, URZ, UP0, !UPT ;  /* 0x000000273f057290 */ /* 0x000fd800087fe43f */
.L_x_15057:
        /* <DEDUP_REMOVED lines=10> */
.L_x_15047:
[----:B------:R-:W-:Y:S05]  /*13670*/  BSYNC B1 ;  /* 0x0000000000017941 */ /* 0x000fea0003800000 */
.L_x_15046:
[----:B------:R-:W2:Y:S01]  /*13680*/  LDL.LU R8, [R1+0x4] ;  /* 0x0000040001087983 */ /* 0x000ea20000300800 */
[----:B------:R-:W-:Y:S01]  /*13690*/  VIADD R28, R28, 0x1 ;  /* 0x000000011c1c7836 */ /* 0x000fe20000000000 */
[----:B------:R-:W-:Y:S01]  /*136a0*/  PLOP3.LUT P0, PT, PT, PT, PT, 0x8, 0x0 ;  /* 0x000000000000781c */ /* 0x000fe20003f0e170 */
[----:B------:R-:W-:-:S03]  /*136b0*/  VIADD R4, R4, 0xfffffffe ;  /* 0xfffffffe04047836 */ /* 0x000fc60000000000 */
[----:B------:R-:W-:Y:S02]  /*136c0*/  ISETP.NE.AND P1, PT, R28, 0x2, PT ;  /* 0x000000021c00780c */ /* 0x000fe40003f25270 */
[----:B------:R-:W-:Y:S02]  /*136d0*/  ISETP.GE.AND P2, PT, R4, R3, PT ;  /* 0x000000030400720c */ /* 0x000fe40003f46270 */
[----:B-1----:R-:W-:Y:S02]  /*136e0*/  SEL R5, RZ, 0x1, P1 ;  /* 0x00000001ff057807 */ /* 0x002fe40000800000 */
[----:B------:R-:W-:Y:S02]  /*136f0*/  SEL R28, R28, RZ, P1 ;  /* 0x000000ff1c1c7207 */ /* 0x000fe40000800000 */
[----:B--2---:R-:W-:-:S05]  /*13700*/  LOP3.LUT R8, R8, R5, RZ, 0x3c, !PT ;  /* 0x0000000508087212 */ /* 0x004fca00078e3cff */
[----:B------:R1:W-:Y:S02]  /*13710*/  STL [R1+0x4], R8 ;  /* 0x0000040801007387 */ /* 0x0003e40000100800 */
[----:B------:R-:W-:Y:S05]  /*13720*/  @!P2 BRA `(.L_x_15040) ;  /* 0x000000040064a947 */ /* 0x000fea0003800000 */
.L_x_15070:
[----:B------:R-:W-:Y:S05]  /*13730*/  YIELD ;  /* 0x0000000000007946 */ /* 0x000fea0003800000 */
[----:B------:R-:W-:Y:S04]  /*13740*/  BSSY B1, `(.L_x_15058) ;  /* 0x000004d000017945 */ /* 0x000fe80003800000 */
[----:B--2---:R-:W-:Y:S05]  /*13750*/  @!P6 BRA `(.L_x_15059) ;  /* 0x00000004002ce947 */ /* 0x004fea0003800000 */
[----:B------:R-:W2:Y:S01]  /*13760*/  LDL R6, [R1+0x4] ;  /* 0x0000040001067983 */ /* 0x000ea20000100800 */
[----:B------:R-:W3:Y:S02]  /*13770*/  S2R R5, SR_TID.X ;  /* 0x0000000000057919 */ /* 0x000ee40000002100 */
[----:B---3--:R-:W-:Y:S01]  /*13780*/  LOP3.LUT R7, R5, 0x7f, RZ, 0xc0, !PT ;  /* 0x0000007f05077812 */ /* 0x008fe200078ec0ff */
[----:B------:R-:W-:Y:S01]  /*13790*/  IMAD R5, R28, 0x8, R22 ;  /* 0x000000081c057824 */ /* 0x000fe200078e0216 */
[----:B------:R-:W-:Y:S02]  /*137a0*/  BSSY B2, `(.L_x_15060) ;  /* 0x0000005000027945 */ /* 0x000fe40003800000 */
[----:B------:R-:W-:Y:S02]  /*137b0*/  ISETP.NE.AND P2, PT, R7, RZ, PT ;  /* 0x000000ff0700720c */ /* 0x000fe40003f45270 */
[----:B--2---:R-:W-:-:S04]  /*137c0*/  SHF.L.U32 R6, R6, 0x1f, RZ ;  /* 0x0000001f06067819 */ /* 0x004fc800000006ff */
[----:B------:R-:W2:Y:S02]  /*137d0*/  SYNCS.PHASECHK.TRANS64.TRYWAIT P1, [R5+URZ+0x168a0], R6 ;  /* 0x0168a006050075a7 */ /* 0x000ea4000802017f */
[----:B--2---:R-:W-:Y:S05]  /*137e0*/  @!P1 BRA `(.L_x_15061) ;  /* 0x0000005c00dc9947 */ /* 0x004fea0003800000 */
.L_x_15216:
[----:B------:R-:W-:Y:S05]  /*137f0*/  BSYNC B2 ;  /* 0x0000000000027941 */ /* 0x000fea0003800000 */
.L_x_15060:
[----:B------:R-:W-:Y:S04]  /*13800*/  BSSY B2, `(.L_x_15062) ;  /* 0x0000009000027945 */ /* 0x000fe80003800000 */
[----:B------:R-:W-:Y:S05]  /*13810*/  @P2 BRA `(.L_x_15063) ;  /* 0x00000000001c2947 */ /* 0x000fea0003800000 */
[----:B------:R-:W1:Y:S02]  /*13820*/  S2R R7, SR_TID.X ;  /* 0x0000000000077919 */ /* 0x000e640000002100 */
[----:B-1----:R-:W-:Y:S01]  /*13830*/  LOP3.LUT R8, R7, 0x1f, RZ, 0xc0, !PT ;  /* 0x0000001f07087812 */ /* 0x002fe200078ec0ff */
[----:B------:R-:W-:-:S03]  /*13840*/  IMAD.MOV.U32 R7, RZ, RZ, 0x4000 ;  /* 0x00004000ff077424 */ /* 0x000fc600078e00ff */
[----:B------:R-:W-:Y:S01]  /*13850*/  ISETP.NE.AND P1, PT, R8, RZ, PT ;  /* 0x000000ff0800720c */ /* 0x000fe20003f25270 */
[----:B------:R3:W-:-:S12]  /*13860*/  SYNCS.ARRIVE.TRANS64 RZ, [R5+URZ+0x16890], R7 ;  /* 0x0168900705ff79a7 */ /* 0x0007d8000800003f */
[----:B---3--:R-:W-:Y:S05]  /*13870*/  @!P1 BRA `(.L_x_15063) ;  /* 0x0000000000049947 */ /* 0x008fea0003800000 */
[----:B------:R-:W-:Y:S01]  /*13880*/  BPT.TRAP 0x1 ;  /* 0x000000040000795c */ /* 0x000fe20000300000 */
.L_x_15063:
[----:B------:R-:W-:Y:S05]  /*13890*/  BSYNC B2 ;  /* 0x0000000000027941 */ /* 0x000fea0003800000 */
.L_x_15062:
[----:B------:R-:W-:Y:S01]  /*138a0*/  IMAD.MOV.U32 R11, RZ, RZ, RZ ;  /* 0x000000ffff0b7224 */ /* 0x000fe200078e00ff */
[----:B------:R-:W-:Y:S01]  /*138b0*/  UIADD3 UR4, UP0, UR38, 0x570, URZ ;  /* 0x0000057026047890 */ /* 0x000fe2000ff1e03f */
[----:B------:R-:W-:Y:S01]  /*138c0*/  IMAD R7, R28, 0x4000, R22 ;  /* 0x000040001c077824 */ /* 0x000fe200078e0216 */
[----:B------:R-:W-:Y:S01]  /*138d0*/  PLOP3.LUT P1, PT, PT, PT, PT, 0x80, 0x0 ;  /* 0x000000000000781c */ /* 0x000fe20003f2f070 */
[----:B-1----:R-:W-:Y:S01]  /*138e0*/  IMAD R8, R4, 0x80, R0 ;  /* 0x0000008004087824 */ /* 0x002fe200078e0200 */
[----:B------:R-:W-:Y:S01]  /*138f0*/  R2UR UR10, R11 ;  /* 0x000000000b0a72ca */ /* 0x000fe200000e0000 */
[----:B------:R-:W-:Y:S01]  /*13900*/  VIADD R9, R5, 0x16890 ;  /* 0x0001689005097836 */ /* 0x000fe20000000000 */
[----:B------:R-:W-:Y:S01]  /*13910*/  UIADD3.X UR5, URZ, UR39, URZ, UP0, !UPT ;  /* 0x000000273f057290 */ /* 0x000fe200087fe43f */
[----:B------:R-:W-:Y:S01]  /*13920*/  VIADD R10, R7, 0xe400 ;  /* 0x0000e400070a7836 */ /* 0x000fe20000000000 */
[----:B------:R-:W-:Y:S01]  /*13930*/  UMOV UR6, 0x0 ;  /* 0x0000000000067882 */ /* 0x000fe20000000000 */
[----:B------:R-:W-:-:S10]  /*13940*/  UMOV UR7, 0x12f00000 ;  /* 0x12f0000000077882 */ /* 0x000fd40000000000 */
.L_x_15064:
        /* <DEDUP_REMOVED lines=13> */
.L_x_15217:
[----:B------:R-:W-:Y:S05]  /*13a20*/  BSYNC B2 ;  /* 0x0000000000027941 */ /* 0x000fea0003800000 */
.L_x_15065:
[----:B------:R-:W-:Y:S01]  /*13a30*/  BSSY B2, `(.L_x_15067) ;  /* 0x000000b000027945 */ /* 0x000fe20003800000 */
[----:B0-----:R-:W-:Y:S02]  /*13a40*/  IMAD.MOV.U32 R12, RZ, RZ, 0x0 ;  /* 0x00000000ff0c7424 */ /* 0x001fe400078e00ff */
[----:B------:R-:W-:Y:S01]  /*13a50*/  IMAD.MOV.U32 R13, RZ, RZ, 0x12f00000 ;  /* 0x12f00000ff0d7424 */ /* 0x000fe200078e00ff */
[----:B------:R-:W-:Y:S06]  /*13a60*/  @P2 BRA `(.L_x_15068) ;  /* 0x00000000001c2947 */ /* 0x000fec0003800000 */
[----:B------:R-:W0:Y:S01]  /*13a70*/  S2R R9, SR_TID.X ;  /* 0x0000000000097919 */ /* 0x000e220000002100 */
[----:B-12---:R-:W-:-:S04]  /*13a80*/  IMAD.MOV.U32 R6, RZ, RZ, 0x4000 ;  /* 0x00004000ff067424 */ /* 0x006fc800078e00ff */
[----:B------:R3:W-:Y:S01]  /*13a90*/  SYNCS.ARRIVE.TRANS64 RZ, [R5+URZ+0x168b0], R6 ;  /* 0x0168b00605ff79a7 */ /* 0x0007e2000800003f */
[----:B0-----:R-:W-:-:S04]  /*13aa0*/  LOP3.LUT R9, R9, 0x1f, RZ, 0xc0, !PT ;  /* 0x0000001f09097812 */ /* 0x001fc800078ec0ff */
[----:B------:R-:W-:-:S13]  /*13ab0*/  ISETP.NE.AND P1, PT, R9, RZ, PT ;  /* 0x000000ff0900720c */ /* 0x000fda0003f25270 */
[----:B---3--:R-:W-:Y:S05]  /*13ac0*/  @!P1 BRA `(.L_x_15068) ;  /* 0x0000000000049947 */ /* 0x008fea0003800000 */
[----:B------:R-:W-:Y:S01]  /*13ad0*/  BPT.TRAP 0x1 ;  /* 0x000000040000795c */ /* 0x000fe20000300000 */
.L_x_15068:
[----:B------:R-:W-:Y:S05]  /*13ae0*/  BSYNC B2 ;  /* 0x0000000000027941 */ /* 0x000fea0003800000 */
.L_x_15067:
[----:B------:R-:W-:Y:S01]  /*13af0*/  R2UR UR10, R11 ;  /* 0x000000000b0a72ca */ /* 0x000fe200000e0000 */
[----:B------:R-:W-:Y:S01]  /*13b00*/  UIADD3 UR4, UP0, UR38, 0x670, URZ ;  /* 0x0000067026047890 */ /* 0x000fe2000ff1e03f */
[----:B------:R-:W-:Y:S01]  /*13b10*/  R2UR UR6, R12 ;  /* 0x000000000c0672ca */ /* 0x000fe200000e0000 */
[----:B------:R-:W-:Y:S01]  /*13b20*/  VIADD R7, R7, 0x400 ;  /* 0x0000040007077836 */ /* 0x000fe20000000000 */
[----:B------:R-:W-:Y:S01]  /*13b30*/  R2UR UR7, R13 ;  /* 0x000000000d0772ca */ /* 0x000fe200000e0000 */
[----:B-12---:R-:W-:Y:S01]  /*13b40*/  VIADD R5, R5, 0x168b0 ;  /* 0x000168b005057836 */ /* 0x006fe20000000000 */
[----:B------:R-:W-:Y:S01]  /*13b50*/  PLOP3.LUT P1, PT, PT, PT, PT, 0x80, 0x0 ;  /* 0x000000000000781c */ /* 0x000fe20003f2f070 */
[----:B------:R-:W-:-:S12]  /*13b60*/  UIADD3.X UR5, URZ, UR39, URZ, UP0, !UPT ;  /* 0x000000273f057290 */ /* 0x000fd800087fe43f */
.L_x_15069:
        /* <DEDUP_REMOVED lines=10> */
.L_x_15059:
[----:B------:R-:W-:Y:S05]  /*13c10*/  BSYNC B1 ;  /* 0x0000000000017941 */ /* 0x000fea0003800000 */
.L_x_15058:
        /* <DEDUP_REMOVED lines=10> */
.L_x_15040:
[----:B------:R-:W-:Y:S05]  /*13cc0*/  BSYNC B0 ;  /* 0x0000000000007941 */ /* 0x000fea0003800000 */
.L_x_15039:
        /* <DEDUP_REMOVED lines=11> */
[----:B------:R-:W-:-:S05]  /*13d80*/  IMAD.IADD R2, R20, 0x1, R2 ;  /* 0x0000000114027824 */ /* 0x000fca00078e0202 */
[----:B------:R-:W-:-:S04]  /*13d90*/  SHF.R.S32.HI R0, RZ, 0x1f, R2 ;  /* 0x0000001fff007819 */ /* 0x000fc80000011402 */
[----:B------:R-:W-:-:S04]  /*13da0*/  LEA.HI R0, R0, R2, RZ, 0x7 ;  /* 0x0000000200007211 */ /* 0x000fc800078f38ff */
        /* <DEDUP_REMOVED lines=18> */
[----:B------:R-:W4:Y:S01]  /*13ed0*/  POPC R7, R4 ;  /* 0x0000000400077309 */ /* 0x000f220000000000 */
[----:B---3--:R-:W4:Y:S02]  /*13ee0*/  SHFL.IDX PT, R0, R3, R0, 0x1f ;  /* 0x00001f0003007589 */ /* 0x008f2400000e0000 */
[----:B----4-:R-:W-:Y:S01]  /*13ef0*/  IADD3 R16, R0, UR36, R7 ;  /* 0x0000002400107c10 */ /* 0x010fe2000fffe007 */
[----:B------:R-:W-:Y:S06]  /*13f00*/  BRA `(.L_x_15073) ;  /* 0x00000034000c7947 */ /* 0x000fec0003800000 */
.L_x_15072:
        /* <DEDUP_REMOVED lines=11> */
[----:B--2---:R-:W-:Y:S02]  /*13fc0*/  IMAD.U32 R6, RZ, RZ, UR8 ;  /* 0x00000008ff067e24 */ /* 0x004fe4000f8e00ff */
[----:B------:R-:W-:-:S02]  /*13fd0*/  IMAD.U32 R7, RZ, RZ, UR9 ;  /* 0x00000009ff077e24 */ /* 0x000fc4000f8e00ff */
[----:B------:R-:W-:Y:S02]  /*13fe0*/  IMAD.U32 R10, RZ, RZ, UR4 ;  /* 0x00000004ff0a7e24 */ /* 0x000fe4000f8e00ff */
[----:B------:R-:W-:Y:S02]  /*13ff0*/  IMAD.U32 R11, RZ, RZ, UR5 ;  /* 0x00000005ff0b7e24 */ /* 0x000fe4000f8e00ff */
[----:B-1----:R-:W-:Y:S02]  /*14000*/  IMAD.MOV.U32 R8, RZ, RZ, 0x70 ;  /* 0x00000070ff087424 */ /* 0x002fe400078e00ff */
[----:B0-----:R-:W-:Y:S02]  /*14010*/  IMAD.MOV.U32 R12, RZ, RZ, 0x1 ;  /* 0x00000001ff0c7424 */ /* 0x001fe400078e00ff */
[----:B------:R-:W-:-:S07]  /*14020*/  IMAD.MOV.U32 R13, RZ, RZ, RZ ;  /* 0x000000ffff0d7224 */ /* 0x000fce00078e00ff */
[----:B------:R-:W-:-:S07]  /*14030*/  LEPC R20, `(.L_x_15075) ;  /* 0x000000001014794e */ /* 0x000fce0000000000 */
[----:B---3--:R-:W-:Y:S05]  /*14040*/  CALL.ABS.NOINC R2 ;  /* 0x0000000002007343 */ /* 0x008fea0003c00000 */
.L_x_15075:
[----:B------:R-:W-:Y:S05]  /*14050*/  BSYNC B6 ;  /* 0x0000000000067941 */ /* 0x000fea0003800000 */
.L_x_15074:
        /* <DEDUP_REMOVED lines=11> */
[----:B--2---:R-:W-:Y:S02]  /*14110*/  IMAD.U32 R6, RZ, RZ, UR8 ;  /* 0x00000008ff067e24 */ /* 0x004fe4000f8e00ff */
[----:B------:R-:W-:-:S02]  /*14120*/  IMAD.U32 R7, RZ, RZ, UR9 ;  /* 0x00000009ff077e24 */ /* 0x000fc4000f8e00ff */
[----:B------:R-:W-:Y:S02]  /*14130*/  IMAD.U32 R10, RZ, RZ, UR4 ;  /* 0x00000004ff0a7e24 */ /* 0x000fe4000f8e00ff */
[----:B------:R-:W-:Y:S02]  /*14140*/  IMAD.U32 R11, RZ, RZ, UR5 ;  /* 0x00000005ff0b7e24 */ /* 0x000fe4000f8e00ff */
[----:B-1----:R-:W-:Y:S02]  /*14150*/  IMAD.MOV.U32 R8, RZ, RZ, 0x70 ;  /* 0x00000070ff087424 */ /* 0x002fe400078e00ff */
[----:B0-----:R-:W-:Y:S02]  /*14160*/  IMAD.MOV.U32 R12, RZ, RZ, 0x1 ;  /* 0x00000001ff0c7424 */ /* 0x001fe400078e00ff */
[----:B---3--:R-:W-:-:S07]  /*14170*/  IMAD.MOV.U32 R13, RZ, RZ, RZ ;  /* 0x000000ffff0d7224 */ /* 0x008fce00078e00ff */
[----:B------:R-:W-:-:S07]  /*14180*/  LEPC R20, `(.L_x_15078) ;  /* 0x000000001014794e */ /* 0x000fce0000000000 */
[----:B----4-:R-:W-:Y:S05]  /*14190*/  CALL.ABS.NOINC R2 ;  /* 0x0000000002007343 */ /* 0x010fea0003c00000 */
.L_x_15078:
        /* <DEDUP_REMOVED lines=16> */
.L_x_15077:
[----:B------:R-:W-:Y:S05]  /*142a0*/  BSYNC B6 ;  /* 0x0000000000067941 */ /* 0x000fea0003800000 */
.L_x_15076:
        /* <DEDUP_REMOVED lines=8> */
[----:B------:R3:W5:Y:S01]  /*14330*/  @P0 LDG.E R26, desc[UR40][R24.64] ;  /* 0x00000028181a0981 */ /* 0x000762000c1e1900 */
[----:B----4-:R-:W-:Y:S01]  /*14340*/  LOP3.LUT P0, RZ, R2, UR4, RZ, 0xfc, !PT ;  /* 0x0000000402ff7c12 */ /* 0x010fe2000f80fcff */
[----:B------:R-:W-:-:S03]  /*14350*/  UMOV UR4, 0xffffffff ;  /* 0xffffffff00047882 */ /* 0x000fc60000000000 */
[----:B------:R-:W-:Y:S01]  /*14360*/  LOP3.LUT P0, RZ, R3, UR5, RZ, 0xfc, P0 ;  /* 0x0000000503ff7c12 */ /* 0x000fe2000800fcff */
[----:B---3--:R-:W-:Y:S01]  /*14370*/  VIADD R25, R20, 0xffffffff ;  /* 0xffffffff14197836 */ /* 0x008fe20000000000 */
[----:B-----5:R-:W-:Y:S02]  /*14380*/  SHF.R.S32.HI R7, RZ, 0x1f, R26 ;  /* 0x0000001fff077819 */ /* 0x020fe4000001141a */
[----:B------:R-:W-:-:S03]  /*14390*/  SEL R24, R26, RZ, !P0 ;  /* 0x000000ff1a187207 */ /* 0x000fc60004000000 */
[----:B------:R3:W-:Y:S01]  /*143a0*/  STL [R1+0x8], R7 ;  /* 0x0000080701007387 */ /* 0x0007e20000100800 */
[----:B------:R-:W-:Y:S05]  /*143b0*/  BRA.DIV UR4, `(.L_x_15079) ;  /* 0x0000005604107947 */ /* 0x000fea000b800000 */
[----:B------:R-:W4:Y:S02]  /*143c0*/  S2R R0, SR_TID.X ;  /* 0x0000000000007919 */ /* 0x000f240000002100 */
[----:B----4-:R-:W-:-:S04]  /*143d0*/  SHF.R.U32.HI R0, RZ, 0x5, R0 ;  /* 0x00000005ff007819 */ /* 0x010fc80000011600 */
[----:B------:R-:W-:-:S05]  /*143e0*/  LOP3.LUT R0, R0, 0x3, RZ, 0xc0, !PT ;  /* 0x0000000300007812 */ /* 0x000fca00078ec0ff */
[----:B------:R4:W0:Y:S02]  /*143f0*/  SHFL.IDX PT, R14, R0, RZ, 0x1f ;  /* 0x00001fff000e7589 */ /* 0x00082400000e0000 */
.L_x_15220:
[----:B----4-:R-:W4:Y:S01]  /*14400*/  LDL.LU R0, [R1] ;  /* 0x0000000001007983 */ /* 0x010f220000300800 */
[----:B------:R-:W-:Y:S02]  /*14410*/  PLOP3.LUT P1, PT, PT, PT, PT, 0x8, 0x0 ;  /* 0x000000000000781c */ /* 0x000fe40003f2e170 */
[----:B0-----:R-:W-:Y:S02]  /*14420*/  ISETP.NE.AND P0, PT, R14, RZ, PT ;  /* 0x000000ff0e00720c */ /* 0x001fe40003f05270 */
[----:B----4-:R-:W-:-:S09]  /*14430*/  LOP3.LUT R0, R0, 0xfffffffe, RZ, 0xc0, !PT ;  /* 0xfffffffe00007812 */ /* 0x010fd200078ec0ff */
[----:B------:R-:W-:-:S05]  /*14440*/  @P1 LOP3.LUT R0, R0, 0x1, RZ, 0xfc, !PT ;  /* 0x0000000100001812 */ /* 0x000fca00078efcff */
[----:B------:R0:W-:Y:S01]  /*14450*/  STL [R1], R0 ;  /* 0x0000000001007387 */ /* 0x0001e20000100800 */
[----:B------:R-:W-:Y:S05]  /*14460*/  @P0 BRA `(.L_x_15080) ;  /* 0x0000000000f40947 */ /* 0x000fea0003800000 */
[----:B------:R-:W-:-:S03]  /*14470*/  UMOV UR4, 0xffffffff ;  /* 0xffffffff00047882 */ /* 0x000fc60000000000 */
[----:B------:R-:W-:Y:S05]  /*14480*/  BRA.DIV UR4, `(.L_x_15081) ;  /* 0x0000005604107947 */ /* 0x000fea000b800000 */
[----:B------:R-:W-:-:S13]  /*14490*/  ELECT P6, URZ, PT ;  /* 0x00000000003f782f */ /* 0x000fda00038c0000 */
.L_x_15223:
[----:B------:R-:W-:Y:S05]  /*144a0*/  @!P6 BRA `(.L_x_15080) ;  /* 0x0000000000e4e947 */ /* 0x000fea0003800000 */
[----:B------:R-:W-:-:S04]  /*144b0*/  ISETP.NE.U32.AND P0, PT, R2, RZ, PT ;  /* 0x000000ff0200720c */ /* 0x000fc80003f05070 */
[----:B------:R-:W-:-:S13]  /*144c0*/  ISETP.NE.AND.EX P0, PT, R3, RZ, PT, P0 ;  /* 0x000000ff0300720c */ /* 0x000fda0003f05300 */
[----:B------:R-:W-:Y:S05]  /*144d0*/  @!P0 BRA `(.L_x_15082) ;  /* 0x0000000000448947 */ /* 0x000fea0003800000 */
[----:B--2---:R-:W2:Y:S01]  /*144e0*/  LDC R6, c[0x0][0x43c] ;  /* 0x00010f00ff067b82 */ /* 0x004ea20000000800 */
        /* <DEDUP_REMOVED lines=16> */
.L_x_15082:
[----:B0-----:R-:W-:Y:S01]  /*145f0*/  IMAD R0, R23, 0x8, R22 ;  /* 0x0000000817007824 */ /* 0x001fe200078e0216 */
[----:B----4-:R-:W-:-:S04]  /*14600*/  SHF.L.U32 R2, R27, 0x1f, RZ ;  /* 0x0000001f1b027819 */ /* 0x010fc800000006ff */
[----:B------:R-:W0:Y:S02]  /*14610*/  SYNCS.PHASECHK.TRANS64.TRYWAIT P0, [R0+URZ+0x16840], R2 ;  /* 0x01684002000075a7 */ /* 0x000e24000800017f */
[----:B0-----:R-:W-:Y:S05]  /*14620*/  @!P0 BRA `(.L_x_15083) ;  /* 0x0000005000c88947 */ /* 0x001fea0003800000 */
.L_x_15224:
[----:B------:R-:W4:Y:S02]  /*14630*/  S2R R3, SR_TID.X ;  /* 0x0000000000037919 */ /* 0x000f240000002100 */
[----:B----4-:R-:W-:-:S04]  /*14640*/  LOP3.LUT R3, R3, 0x7f, RZ, 0xc0, !PT ;  /* 0x0000007f03037812 */ /* 0x010fc800078ec0ff */
[----:B------:R-:W-:-:S13]  /*14650*/  ISETP.NE.AND P0, PT, R3, RZ, PT ;  /* 0x000000ff0300720c */ /* 0x000fda0003f05270 */
[----:B------:R-:W-:Y:S05]  /*14660*/  @P0 BRA `(.L_x_15084) ;  /* 0x00000000001c0947 */ /* 0x000fea0003800000 */
[----:B------:R-:W4:Y:S01]  /*14670*/  S2R R3, SR_TID.X ;  /* 0x0000000000037919 */ /* 0x000f220000002100 */
[----:B0-----:R-:W-:-:S04]  /*14680*/  IMAD.MOV.U32 R2, RZ, RZ, 0x4000 ;  /* 0x00004000ff027424 */ /* 0x001fc800078e00ff */
[----:B------:R0:W-:Y:S01]  /*14690*/  SYNCS.ARRIVE.TRANS64 RZ, [R0+URZ+0x16830], R2 ;  /* 0x0168300200ff79a7 */ /* 0x0001e2000800003f */
[----:B----4-:R-:W-:-:S04]  /*146a0*/  LOP3.LUT R3, R3, 0x1f, RZ, 0xc0, !PT ;  /* 0x0000001f03037812 */ /* 0x010fc800078ec0ff */
[----:B------:R-:W-:-:S13]  /*146b0*/  ISETP.NE.AND P0, PT, R3, RZ, PT ;  /* 0x000000ff0300720c */ /* 0x000fda0003f05270 */
[----:B0-----:R-:W-:Y:S05]  /*146c0*/  @!P0 BRA `(.L_x_15084) ;  /* 0x0000000000048947 */ /* 0x001fea0003800000 */
[----:B------:R-:W-:Y:S01]  /*146d0*/  BPT.TRAP 0x1 ;  /* 0x000000040000795c */ /* 0x000fe20000300000 */
.L_x_15084:
[----:B0-----:R-:W4:Y:S01]  /*146e0*/  LDL.LU R2, [R1] ;  /* 0x0000000001027983 */ /* 0x001f220000300800 */
        /* <DEDUP_REMOVED lines=17> */
[----:B----4-:R-:W-:-:S04]  /*14800*/  LOP3.LUT R2, R2, 0xfffffffe, RZ, 0xc0, !PT ;  /* 0xfffffffe02027812 */ /* 0x010fc800078ec0ff */
[----:B------:R-:W-:-:S05]  /*14810*/  @P0 LOP3.LUT R2, R2, 0x1, RZ, 0xfc, !PT ;  /* 0x0000000102020812 */ /* 0x000fca00078efcff */
[----:B------:R0:W-:Y:S01]  /*14820*/  STL [R1], R2 ;  /* 0x0000000201007387 */ /* 0x0001e20000100800 */
[----:B------:R-:W-:Y:S01]  /*14830*/  NOP ;  /* 0x0000000000007918 */ /* 0x000fe20000000000 */
.L_x_15080:
[----:B------:R-:W4:Y:S04]  /*14840*/  LDL.LU R4, [R1+0x1c] ;  /* 0x00001c0001047983 */ /* 0x000f280000300800 */
[----:B--2---:R-:W2:Y:S04]  /*14850*/  LDL.LU R6, [R1+0x10] ;  /* 0x0000100001067983 */ /* 0x004ea80000300800 */
[----:B------:R-:W5:Y:S01]  /*14860*/  LDL.LU R3, [R1+0x30] ;  /* 0x0000300001037983 */ /* 0x000f620000300800 */
[----:B------:R-:W-:Y:S05]  /*14870*/  WARPSYNC.ALL ;  /* 0x0000000000007948 */ /* 0x000fea0003800000 */
[----:B0-----:R-:W-:Y:S01]  /*14880*/  ULDC.64 UR6, c[0x0][0xa00] ;  /* 0x0002800000067ab9 */ /* 0x001fe20000000a00 */
[----:B------:R-:W-:Y:S01]  /*14890*/  ULDC.64 UR4, c[0x0][0x298] ;  /* 0x0000a60000047ab9 */ /* 0x000fe20000000a00 */
[----:B------:R-:W-:Y:S01]  /*148a0*/  BAR.SYNC.DEFER_BLOCKING 0x8, 0x200 ;  /* 0x0208000000007b1d */ /* 0x000fe20000010000 */
[----:B------:R-:W-:Y:S01]  /*148b0*/  ISETP.NE.U32.AND P0, PT, RZ, UR6, PT ;  /* 0x00000006ff007c0c */ /* 0x000fe2000bf05070 */
[----:B------:R-:W-:-:S03]  /*148c0*/  VIADD R0, R22, 0x8400 ;  /* 0x0000840016007836 */ /* 0x000fc60000000000 */
[----:B------:R-:W-:Y:S01]  /*148d0*/  ISETP.NE.AND.EX P0, PT, RZ, UR7, PT, P0 ;  /* 0x00000007ff007c0c */ /* 0x000fe2000bf05300 */
[----:B------:R-:W-:Y:S01]  /*148e0*/  BSSY B6, `(.L_x_15085) ;  /* 0x0000020000067945 */ /* 0x000fe20003800000 */
[----:B------:R-:W-:Y:S02]  /*148f0*/  LOP3.LUT P1, RZ, R0, 0x3ff, RZ, 0xc0, !PT ;  /* 0x000003ff00ff7812 */ /* 0x000fe4000782c0ff */
[----:B----4-:R-:W-:-:S05]  /*14900*/  SHF.R.S32.HI R2, RZ, 0x1f, R4 ;  /* 0x0000001fff027819 */ /* 0x010fca0000011404 */
[----:B------:R-:W-:Y:S01]  /*14910*/  IMAD R2, R2, UR4, RZ ;  /* 0x0000000402027c24 */ /* 0x000fe2000f8e02ff */
[----:B-----5:R-:W-:-:S03]  /*14920*/  SEL R3, R3, RZ, !P0 ;  /* 0x000000ff03037207 */ /* 0x020fc60004000000 */
[----:B------:R-:W-:Y:S01]  /*14930*/  IMAD R0, R4, UR5, R2 ;  /* 0x0000000504007c24 */ /* 0x000fe2000f8e0202 */
[----:B--2---:R-:W-:Y:S01]  /*14940*/  SEL R2, R6, RZ, !P0 ;  /* 0x000000ff06027207 */ /* 0x004fe20004000000 */
[----:B------:R-:W-:-:S05]  /*14950*/  IMAD.WIDE.U32 R4, R4, UR4, RZ ;  /* 0x0000000404047c25 */ /* 0x000fca000f8e00ff */
        /* <DEDUP_REMOVED lines=19> */
[----:B-1----:R-:W-:Y:S02]  /*14a90*/  IMAD.MOV.U32 R8, RZ, RZ, 0x70 ;  /* 0x00000070ff087424 */ /* 0x002fe400078e00ff */
[----:B------:R-:W-:Y:S02]  /*14aa0*/  IMAD.MOV.U32 R12, RZ, RZ, 0x1 ;  /* 0x00000001ff0c7424 */ /* 0x000fe400078e00ff */
[----:B------:R-:W-:-:S07]  /*14ab0*/  IMAD.MOV.U32 R13, RZ, RZ, RZ ;  /* 0x000000ffff0d7224 */ /* 0x000fce00078e00ff */
[----:B------:R-:W-:-:S07]  /*14ac0*/  LEPC R20, `(.L_x_15086) ;  /* 0x000000001014794e */ /* 0x000fce0000000000 */
[----:B0-----:R-:W-:Y:S05]  /*14ad0*/  CALL.ABS.NOINC R2 ;  /* 0x0000000002007343 */ /* 0x001fea0003c00000 */
.L_x_15086:
[----:B------:R-:W-:Y:S05]  /*14ae0*/  BSYNC B6 ;  /* 0x0000000000067941 */ /* 0x000fea0003800000 */
.L_x_15085:
[----:B--2---:R-:W2:Y:S01]  /*14af0*/  LDL.LU R0, [R1+0x1c] ;  /* 0x00001c0001007983 */ /* 0x004ea20000300800 */
[----:B------:R-:W0:Y:S01]  /*14b00*/  LDC R9, c[0x0][0x448] ;  /* 0x00011200ff097b82 */ /* 0x000e220000000800 */
[----:B------:R-:W-:Y:S01]  /*14b10*/  ULDC.64 UR4, c[0x0][0x2d8] ;  /* 0x0000b60000047ab9 */ /* 0x000fe20000000a00 */
[----:B------:R-:W-:Y:S01]  /*14b20*/  ULDC.64 UR6, c[0x0][0x2c8] ;  /* 0x0000b20000067ab9 */ /* 0x000fe20000000a00 */
[----:B------:R-:W2:Y:S01]  /*14b30*/  LDL.LU.64 R2, [R1+0x28] ;  /* 0x0000280001027983 */ /* 0x000ea20000300a00 */
[----:B------:R-:W-:-:S03]  /*14b40*/  ULDC.64 UR8, c[0x0][0x280] ;  /* 0x0000a00000087ab9 */ /* 0x000fc60000000a00 */
[----:B------:R-:W4:Y:S04]  /*14b50*/  LDL.LU R20, [R1+0x30] ;  /* 0x0000300001147983 */ /* 0x000f280000300800 */
[----:B------:R-:W3:Y:S04]  /*14b60*/  LDL.LU R21, [R1+0x34] ;  /* 0x0000340001157983 */ /* 0x000ee80000300800 */
[----:B------:R-:W3:Y:S04]  /*14b70*/  LDL.LU R4, [R1+0x10] ;  /* 0x0000100001047983 */ /* 0x000ee80000300800 */
[----:B------:R0:W5:Y:S02]  /*14b80*/  LDL R10, [R1+0xc] ;  /* 0x00000c00010a7983 */ /* 0x0001640000100800 */
[----:B0-----:R-:W-:-:S13]  /*14b90*/  ISETP.NE.AND P1, PT, R9, 0x1, PT ;  /* 0x000000010900780c */ /* 0x001fda0003f25270 */
[----:B------:R-:W0:Y:S08]  /*14ba0*/  @P1 LDC R5, c[0x0][0x450] ;  /* 0x00011400ff051b82 */ /* 0x000e300000000800 */
[----:B-1----:R-:W1:Y:S01]  /*14bb0*/  @P1 LDC R8, c[0x0][0x44c] ;  /* 0x00011300ff081b82 */ /* 0x002e620000000800 */
[----:B------:R-:W1:Y:S01]  /*14bc0*/  S2R R11, SR_TID.X ;  /* 0x00000000000b7919 */ /* 0x000e620000002100 */
[----:B--2---:R-:W-:-:S02]  /*14bd0*/  IMAD.MOV.U32 R3, RZ, RZ, R0 ;  /* 0x000000ffff037224 */ /* 0x004fc400078e0000 */
[----:B----4-:R-:W-:Y:S02]  /*14be0*/  IMAD R0, R20, UR4, RZ ;  /* 0x0000000414007c24 */ /* 0x010fe4000f8e02ff */
[C---:B------:R-:W-:Y:S01]  /*14bf0*/  IMAD.WIDE.U32 R2, R18.reuse, UR4, R2 ;  /* 0x0000000412027c25 */ /* 0x040fe2000f8e0002 */
[----:B------:R-:W2:Y:S03]  /*14c00*/  S2R R20, SR_TID.X ;  /* 0x0000000000147919 */ /* 0x000ea60000002100 */
[----:B------:R-:W-:Y:S01]  /*14c10*/  IMAD R0, R18, UR5, R0 ;  /* 0x0000000512007c24 */ /* 0x000fe2000f8e0200 */
[----:B------:R-:W-:-:S03]  /*14c20*/  ULDC.64 UR4, c[0x0][0x2e0] ;  /* 0x0000b80000047ab9 */ /* 0x000fc60000000a00 */
[----:B------:R-:W-:Y:S02]  /*14c30*/  IMAD.IADD R3, R3, 0x1, R0 ;  /* 0x0000000103037824 */ /* 0x000fe400078e0200 */
[----:B---3--:R-:W-:Y:S02]  /*14c40*/  IMAD R0, R21, UR4, RZ ;  /* 0x0000000415007c24 */ /* 0x008fe4000f8e02ff */
        /* <DEDUP_REMOVED lines=159> */
[----:B------:R0:W1:Y:S04]  /*15640*/  SHFL.IDX PT, R0, R2, 0x3, 0x181f ;  /* 0x00781f0002007f89 */ /* 0x00006800000e0000 */
[----:B------:R0:W-:Y:S02]  /*15650*/  @!P1 LDGSTS.E.BYPASS.LTC128B.128 [R10+0xd400], desc[UR40][R6.64], !P0 ;  /* 0x0d400000060a9fae */ /* 0x0001e4000c101d68 */
.L_x_15249:
[----:B0-----:R-:W-:Y:S02]  /*15660*/  VIADD R2, R17, 0xb0 ;  /* 0x000000b011027836 */ /* 0x001fe40000000000 */
[----:B------:R-:W-:-:S03]  /*15670*/  VIADD R8, R22, 0x16800 ;  /* 0x0001680016087836 */ /* 0x000fc60000000000 */
[----:B------:R-:W-:-:S13]  /*15680*/  ISETP.GE.AND P1, PT, R2, R3, PT ;  /* 0x000000030200720c */ /* 0x000fda0003f26270 */
[----:B------:R-:W-:-:S05]  /*15690*/  @!P1 LEA R2, P2, R20, R14, 0x1 ;  /* 0x0000000e14029211 */ /* 0x000fca00078408ff */
[----:B-1----:R-:W-:-:S05]  /*156a0*/  @!P1 IMAD.X R3, RZ, RZ, R0, P2 ;  /* 0x000000ffff039224 */ /* 0x002fca00010e0600 */
[----:B------:R-:W-:Y:S01]  /*156b0*/  @!PT LDS RZ, [RZ] ;  /* 0x00000000fffff984 */ /* 0x000fe20000000800 */
[----:B------:R-:W-:Y:S01]  /*156c0*/  @!PT LDS RZ, [RZ] ;  /* 0x00000000fffff984 */ /* 0x000fe20000000800 */
[----:B------:R-:W-:Y:S01]  /*156d0*/  @!PT LDS RZ, [RZ] ;  /* 0x00000000fffff984 */ /* 0x000fe20000000800 */
[----:B------:R0:W-:Y:S01]  /*156e0*/  @!P1 LDGSTS.E.BYPASS.LTC128B.128 [R10+0xdc00], desc[UR40][R2.64], !P0 ;  /* 0x0dc00000020a9fae */ /* 0x0001e2000c101d68 */
[----:B------:R-:W-:Y:S01]  /*156f0*/  PLOP3.LUT P0, PT, PT, PT, PT, 0x80, 0x0 ;  /* 0x000000000000781c */ /* 0x000fe20003f0f070 */
[----:B------:R-:W-:-:S12]  /*15700*/  NOP ;  /* 0x0000000000007918 */ /* 0x000fd80000000000 */
.L_x_15088:
        /* <DEDUP_REMOVED lines=18> */
[----:B--2---:R-:W-:Y:S02]  /*15830*/  ISETP.GE.AND P1, PT, R2, 0x2, PT ;  /* 0x000000020200780c */ /* 0x004fe40003f26270 */
[----:B01----:R-:W-:Y:S11]  /*15840*/  @!P0 BRA `(.L_x_15090) ;  /* 0x0000005000388947 */ /* 0x003ff60003800000 */
.L_x_15250:
[----:B------:R-:W-:Y:S05]  /*15850*/  BSYNC B0 ;  /* 0x0000000000007941 */ /* 0x000fea0003800000 */
.L_x_15089:
        /* <DEDUP_REMOVED lines=42> */
.L_x_15097:
[----:B------:R-:W-:Y:S01]  /*15b00*/  IMAD R2, R7, 0x8, R22 ;  /* 0x0000000807027824 */ /* 0x000fe200078e0216 */
[----:B0-----:R-:W-:Y:S01]  /*15b10*/  SHF.L.U32 R3, R9, 0x1f, RZ ;  /* 0x0000001f09037819 */ /* 0x001fe200000006ff */
[----:B------:R-:W-:Y:S03]  /*15b20*/  BSSY B3, `(.L_x_15098) ;  /* 0x0000003000037945 */ /* 0x000fe60003800000 */
[----:B------:R-:W0:Y:S02]  /*15b30*/  SYNCS.PHASECHK.TRANS64.TRYWAIT P0, [R2+URZ+0x16840], R3 ;  /* 0x01684003020075a7 */ /* 0x000e24000800017f */
[----:B0-----:R-:W-:Y:S05]  /*15b40*/  @!P0 BRA `(.L_x_15099) ;  /* 0x0000004c008c8947 */ /* 0x001fea0003800000 */
.L_x_15251:
[----:B------:R-:W-:Y:S05]  /*15b50*/  BSYNC B3 ;  /* 0x0000000000037941 */ /* 0x000fea0003800000 */
.L_x_15098:
        /* <DEDUP_REMOVED lines=12> */
.L_x_15101:
[----:B------:R-:W-:Y:S05]  /*15c20*/  BSYNC B3 ;  /* 0x0000000000037941 */ /* 0x000fea0003800000 */
.L_x_15100:
        /* <DEDUP_REMOVED lines=11> */
.L_x_15102:
        /* <DEDUP_REMOVED lines=15> */
.L_x_15252:
[----:B------:R-:W-:Y:S05]  /*15dd0*/  BSYNC B3 ;  /* 0x0000000000037941 */ /* 0x000fea0003800000 */
.L_x_15103:
        /* <DEDUP_REMOVED lines=12> */
.L_x_15106:
[----:B------:R-:W-:Y:S05]  /*15ea0*/  BSYNC B3 ;  /* 0x0000000000037941 */ /* 0x000fea0003800000 */
.L_x_15105:
        /* <DEDUP_REMOVED lines=11> */
.L_x_15107:
        /* <DEDUP_REMOVED lines=12> */
.L_x_15096:
[----:B------:R-:W-:Y:S05]  /*16020*/  BSYNC B1 ;  /* 0x0000000000017941 */ /* 0x000fea0003800000 */
.L_x_15095:
[----:B------:R-:W2:Y:S01]  /*16030*/  LDL.LU R0, [R1+0x18] ;  /* 0x0000180001007983 */ /* 0x000ea20000300800 */
[----:B------:R-:W-:Y:S02]  /*16040*/  IMAD.MOV.U32 R23, RZ, RZ, R7 ;  /* 0x000000ffff177224 */ /* 0x000fe400078e0007 */
[----:B------:R-:W-:Y:S02]  /*16050*/  IMAD.MOV.U32 R27, RZ, RZ, R9 ;  /* 0x000000ffff1b7224 */ /* 0x000fe400078e0009 */
[----:B--2---:R-:W-:-:S07]  /*16060*/  VIADD R0, R0, 0xfffffffd ;  /* 0xfffffffd00007836 */ /* 0x004fce0000000000 */
.L_x_15094:
[----:B------:R-:W-:Y:S05]  /*16070*/  BSYNC B2 ;  /* 0x0000000000027941 */ /* 0x000fea0003800000 */
.L_x_15093:
[----:B------:R-:W-:-:S13]  /*16080*/  ISETP.NE.AND P0, PT, R6, RZ, PT ;  /* 0x000000ff0600720c */ /* 0x000fda0003f05270 */
[----:B------:R-:W-:Y:S05]  /*16090*/  @!P0 BRA `(.L_x_15092) ;  /* 0x0000000c00a08947 */ /* 0x000fea0003800000 */
[----:B------:R-:W-:-:S07]  /*160a0*/  IMAD.MOV.U32 R4, RZ, RZ, R24 ;  /* 0x000000ffff047224 */ /* 0x000fce00078e0018 */
.L_x_15134:
        /* <DEDUP_REMOVED lines=8> */
[----:B------:R-:W-:-:S07]  /*16130*/  LOP3.LUT R7, R27, R2, RZ, 0x3c, !PT ;  /* 0x000000021b077212 */ /* 0x000fce00078e3cff */
        /* <DEDUP_REMOVED lines=24> */
.L_x_15110:
[----:B------:R-:W-:Y:S01]  /*162c0*/  IMAD R2, R6, 0x8, R22 ;  /* 0x0000000806027824 */ /* 0x000fe200078e0216 */
[----:B0-----:R-:W-:Y:S01]  /*162d0*/  SHF.L.U32 R3, R7, 0x1f, RZ ;  /* 0x0000001f07037819 */ /* 0x001fe200000006ff */
[----:B------:R-:W-:Y:S03]  /*162e0*/  BSSY B2, `(.L_x_15111) ;  /* 0x0000003000027945 */ /* 0x000fe60003800000 */
[----:B------:R-:W0:Y:S02]  /*162f0*/  SYNCS.PHASECHK.TRANS64.TRYWAIT P0, [R2+URZ+0x16840], R3 ;  /* 0x01684003020075a7 */ /* 0x000e24000800017f */
[----:B0-----:R-:W-:Y:S05]  /*16300*/  @!P0 BRA `(.L_x_15112) ;  /* 0x0000004400c48947 */ /* 0x001fea0003800000 */
.L_x_15253:
[----:B------:R-:W-:Y:S05]  /*16310*/  BSYNC B2 ;  /* 0x0000000000027941 */ /* 0x000fea0003800000 */
.L_x_15111:
        /* <DEDUP_REMOVED lines=12> */
.L_x_15114:
[----:B------:R-:W-:Y:S05]  /*163e0*/  BSYNC B2 ;  /* 0x0000000000027941 */ /* 0x000fea0003800000 */
.L_x_15113:
        /* <DEDUP_REMOVED lines=11> */
.L_x_15115:
        /* <DEDUP_REMOVED lines=15> */
.L_x_15254:
[----:B------:R-:W-:Y:S05]  /*16590*/  BSYNC B2 ;  /* 0x0000000000027941 */ /* 0x000fea0003800000 */
.L_x_15116:
        /* <DEDUP_REMOVED lines=11> */
.L_x_15119:
[----:B------:R-:W-:Y:S05]  /*16650*/  BSYNC B2 ;  /* 0x0000000000027941 */ /* 0x000fea0003800000 */
.L_x_15118:
        /* <DEDUP_REMOVED lines=10> */
.L_x_15120:
        /* <DEDUP_REMOVED lines=12> */
.L_x_15109:
[----:B------:R-:W-:Y:S05]  /*167c0*/  BSYNC B1 ;  /* 0x0000000000017941 */ /* 0x000fea0003800000 */
.L_x_15108:
        /* <DEDUP_REMOVED lines=32> */
.L_x_15123:
[----:B------:R-:W-:Y:S01]  /*169d0*/  IMAD R2, R23, 0x8, R22 ;  /* 0x0000000817027824 */ /* 0x000fe200078e0216 */
[----:B0-----:R-:W-:Y:S01]  /*169e0*/  SHF.L.U32 R3, R27, 0x1f, RZ ;  /* 0x0000001f1b037819 */ /* 0x001fe200000006ff */
[----:B------:R-:W-:Y:S03]  /*169f0*/  BSSY B2, `(.L_x_15124) ;  /* 0x0000003000027945 */ /* 0x000fe60003800000 */
[----:B------:R-:W0:Y:S02]  /*16a00*/  SYNCS.PHASECHK.TRANS64.TRYWAIT P0, [R2+URZ+0x16840], R3 ;  /* 0x01684003020075a7 */ /* 0x000e24000800017f */
[----:B0-----:R-:W-:Y:S05]  /*16a10*/  @!P0 BRA `(.L_x_15125) ;  /* 0x0000004000288947 */ /* 0x001fea0003800000 */
.L_x_15255:
[----:B------:R-:W-:Y:S05]  /*16a20*/  BSYNC B2 ;  /* 0x0000000000027941 */ /* 0x000fea0003800000 */
.L_x_15124:
        /* <DEDUP_REMOVED lines=12> */
.L_x_15127:
[----:B------:R-:W-:Y:S05]  /*16af0*/  BSYNC B2 ;  /* 0x0000000000027941 */ /* 0x000fea0003800000 */
.L_x_15126:
        /* <DEDUP_REMOVED lines=12> */
.L_x_15128:
        /* <DEDUP_REMOVED lines=15> */
.L_x_15256:
[----:B------:R-:W-:Y:S05]  /*16cb0*/  BSYNC B2 ;  /* 0x0000000000027941 */ /* 0x000fea0003800000 */
.L_x_15129:
        /* <DEDUP_REMOVED lines=11> */
.L_x_15132:
[----:B------:R-:W-:Y:S05]  /*16d70*/  BSYNC B2 ;  /* 0x0000000000027941 */ /* 0x000fea0003800000 */
.L_x_15131:
        /* <DEDUP_REMOVED lines=10> */
.L_x_15133:
        /* <DEDUP_REMOVED lines=12> */
.L_x_15122:
[----:B------:R-:W-:Y:S05]  /*16ee0*/  BSYNC B1 ;  /* 0x0000000000017941 */ /* 0x000fea0003800000 */
.L_x_15121:
[C---:B------:R-:W-:Y:S01]  /*16ef0*/  ISETP.GT.AND P0, PT, R0.reuse, 0x1, PT ;  /* 0x000000010000780c */ /* 0x040fe20003f04270 */
[----:B------:R-:W-:-:S12]  /*16f00*/  VIADD R0, R0, 0xfffffffe ;  /* 0xfffffffe00007836 */ /* 0x000fd80000000000 */
[----:B------:R-:W-:Y:S05]  /*16f10*/  @P0 BRA `(.L_x_15134) ;  /* 0xfffffff000640947 */ /* 0x000fea000383ffff */
.L_x_15092:
[----:B------:R-:W-:Y:S05]  /*16f20*/  BSYNC B0 ;  /* 0x0000000000007941 */ /* 0x000fea0003800000 */
.L_x_15091:
        /* <DEDUP_REMOVED lines=17> */
.L_x_15136:
[----:B------:R-:W-:Y:S05]  /*17040*/  BSYNC B0 ;  /* 0x0000000000007941 */ /* 0x000fea0003800000 */
.L_x_15135:
        /* <DEDUP_REMOVED lines=10> */
.L_x_15257:
[----:B------:R-:W-:Y:S05]  /*170f0*/  BSYNC B1 ;  /* 0x0000000000017941 */ /* 0x000fea0003800000 */
.L_x_15139:
        /* <DEDUP_REMOVED lines=9> */
.L_x_15142:
[----:B------:R-:W-:Y:S05]  /*17190*/  BSYNC B1 ;  /* 0x0000000000017941 */ /* 0x000fea0003800000 */
.L_x_15141:
        /* <DEDUP_REMOVED lines=10> */
.L_x_15143:
        /* <DEDUP_REMOVED lines=10> */
.L_x_15138:
[----:B------:R-:W-:Y:S05]  /*172e0*/  BSYNC B0 ;  /* 0x0000000000007941 */ /* 0x000fea0003800000 */
.L_x_15137:
[----:B------:R-:W-:-:S05]  /*172f0*/  VIADD R23, R23, 0x1 ;  /* 0x0000000117177836 */ /* 0x000fca0000000000 */
[----:B------:R-:W-:-:S04]  /*17300*/  ISETP.NE.AND P0, PT, R23, 0x2, PT ;  /* 0x000000021700780c */ /* 0x000fc80003f05270 */
[----:B------:R-:W-:Y:S02]  /*17310*/  SEL R0, RZ, 0x1, P0 ;  /* 0x00000001ff007807 */ /* 0x000fe40000000000 */
[----:B------:R-:W-:Y:S02]  /*17320*/  SEL R23, R23, RZ, P0 ;  /* 0x000000ff17177207 */ /* 0x000fe40000000000 */
[----:B------:R-:W-:-:S07]  /*17330*/  LOP3.LUT R27, R27, R0, RZ, 0x3c, !PT ;  /* 0x000000001b1b7212 */ /* 0x000fce00078e3cff */
.L_x_15073:
[----:B------:R-:W-:Y:S05]  /*17340*/  BSYNC B7 ;  /* 0x0000000000077941 */ /* 0x000fea0003800000 */
.L_x_15071:
        /* <DEDUP_REMOVED lines=8> */
[----:B0-----:R-:W-:-:S05]  /*173d0*/  IMAD.U32 R22, RZ, RZ, UR4 ;  /* 0x00000004ff167e24 */ /* 0x001fca000f8e00ff */
[----:B------:R0:W3:Y:S01]  /*173e0*/  LDS.128 R16, [R22+0x168d0] ;  /* 0x0168d00016107984 */ /* 0x0000e20000000c00 */
[----:B------:R-:W-:Y:S06]  /*173f0*/  BAR.ARV 0x4, 0x200 ;  /* 0x0108000000007b1d */ /* 0x000fec0000002000 */
[----:B------:R-:W-:Y:S05]  /*17400*/  BRA `(.L_x_15145) ;  /* 0x0000000800cc7947 */ /* 0x000fea0003800000 */
.L_x_15144:
        /* <DEDUP_REMOVED lines=8> */
[----:B0-----:R-:W0:Y:S02]  /*17490*/  @!P1 LDC.64 R2, c[0x0][0xc80] ;  /* 0x00032000ff029b82 */ /* 0x001e240000000a00 */
[----:B0-----:R-:W-:-:S06]  /*174a0*/  @!P1 IMAD.WIDE R2, R5, 0x4, R2 ;  /* 0x0000000405029825 */ /* 0x001fcc00078e0202 */
[----:B------:R-:W3:Y:S01]  /*174b0*/  @!P1 LDG.E R2, desc[UR40][R2.64] ;  /* 0x0000002802029981 */ /* 0x000ee2000c1e1900 */
[----:B------:R-:W-:Y:S01]  /*174c0*/  IMAD.MOV.U32 R17, RZ, RZ, RZ ;  /* 0x000000ffff117224 */ /* 0x000fe200078e00ff */
[C---:B------:R-:W-:Y:S02]  /*174d0*/  ISETP.GE.U32.AND P2, PT, R8.reuse, 0x2, PT ;  /* 0x000000020800780c */ /* 0x040fe40003f46070 */
[C---:B------:R-:W-:Y:S01]  /*174e0*/  ISETP.GE.U32.AND P3, PT, R8.reuse, 0x4, PT ;  /* 0x000000040800780c */ /* 0x040fe20003f66070 */
[----:B------:R-:W-:Y:S01]  /*174f0*/  SHFL.IDX PT, R0, R16, RZ, 0x1f ;  /* 0x00001fff10007589 */ /* 0x000fe200000e0000 */
[C---:B------:R-:W-:Y:S02]  /*17500*/  ISETP.GE.U32.AND P4, PT, R8.reuse, 0x8, PT ;  /* 0x000000080800780c */ /* 0x040fe40003f86070 */
[C---:B------:R-:W-:Y:S01]  /*17510*/  ISETP.GE.U32.AND P5, PT, R8.reuse, 0x10, PT ;  /* 0x000000100800780c */ /* 0x040fe20003fa6070 */
[----:B---3--:R-:W-:Y:S01]  /*17520*/  @!P1 IMAD.MOV.U32 R17, RZ, RZ, R2 ;  /* 0x000000ffff119224 */ /* 0x008fe200078e0002 */
[----:B------:R-:W-:-:S04]  /*17530*/  ISETP.NE.AND P1, PT, R8, RZ, PT ;  /* 0x000000ff0800720c */ /* 0x000fc80003f25270 */
[----:B------:R-:W0:Y:S02]  /*17540*/  SHFL.UP PT, R14, R17, 0x1, RZ ;  /* 0x04200000110e7989 */ /* 0x000e2400000e00ff */
[----:B0-----:R-:W-:-:S05]  /*17550*/  SEL R4, R14, RZ, P1 ;  /* 0x000000ff0e047207 */ /* 0x001fca0000800000 */
[----:B------:R-:W-:-:S05]  /*17560*/  IMAD.IADD R4, R17, 0x1, R4 ;  /* 0x0000000111047824 */ /* 0x000fca00078e0204 */
[----:B------:R-:W0:Y:S02]  /*17570*/  SHFL.UP PT, R14, R4, 0x2, RZ ;  /* 0x04400000040e7989 */ /* 0x000e2400000e00ff */
[----:B0-----:R-:W-:-:S05]  /*17580*/  SEL R5, R14, RZ, P2 ;  /* 0x000000ff0e057207 */ /* 0x001fca0001000000 */
[----:B--2---:R-:W-:Y:S02]  /*17590*/  IMAD.IADD R6, R4, 0x1, R5 ;  /* 0x0000000104067824 */ /* 0x004fe400078e0205 */
        /* <DEDUP_REMOVED lines=11> */
.L_x_15267:
[----:B------:R-:W-:Y:S02]  /*17650*/  ULDC UR4, c[0x0][0xc38] ;  /* 0x00030e0000047ab9 */ /* 0x000fe40000000800 */
[----:B------:R-:W-:-:S04]  /*17660*/  IMAD.U32 R4, RZ, RZ, UR4 ;  /* 0x00000004ff047e24 */ /* 0x000fc8000f8e00ff */
[----:B-1----:R-:W-:-:S04]  /*17670*/  IMAD R14, R14, R4, RZ ;  /* 0x000000040e0e7224 */ /* 0x002fc800078e02ff */
[----:B------:R-:W-:-:S05]  /*17680*/  IMAD.IADD R5, R5, 0x1, R14 ;  /* 0x0000000105057824 */ /* 0x000fca00078e020e */
[----:B------:R-:W-:-:S13]  /*17690*/  ISETP.GT.AND P6, PT, R5, R0, PT ;  /* 0x000000000500720c */ /* 0x000fda0003fc4270 */
[----:B------:R-:W-:Y:S05]  /*176a0*/  @P6 BRA `(.L_x_15147) ;  /* 0x00000000009c6947 */ /* 0x000fea0003800000 */
.L_x_15152:
        /* <DEDUP_REMOVED lines=14> */
.L_x_15150:
[----:B------:R-:W-:Y:S05]  /*17790*/  BSYNC B0 ;  /* 0x0000000000007941 */ /* 0x000fea0003800000 */
.L_x_15149:
        /* <DEDUP_REMOVED lines=18> */
.L_x_15275:
[----:B------:R-:W-:Y:S02]  /*178c0*/  ULDC UR4, c[0x0][0xc38] ;  /* 0x00030e0000047ab9 */ /* 0x000fe40000000800 */
[----:B------:R-:W-:-:S04]  /*178d0*/  IMAD.U32 R4, RZ, RZ, UR4 ;  /* 0x00000004ff047e24 */ /* 0x000fc8000f8e00ff */
[----:B-1----:R-:W-:-:S04]  /*178e0*/  IMAD R14, R14, R4, RZ ;  /* 0x000000040e0e7224 */ /* 0x002fc800078e02ff */
[----:B------:R-:W-:-:S05]  /*178f0*/  IMAD.IADD R5, R14, 0x1, R5 ;  /* 0x000000010e057824 */ /* 0x000fca00078e0205 */
[----:B------:R-:W-:-:S13]  /*17900*/  ISETP.GT.AND P6, PT, R5, R0, PT ;  /* 0x000000000500720c */ /* 0x000fda0003fc4270 */
[----:B------:R-:W-:Y:S05]  /*17910*/  @!P6 BRA `(.L_x_15152) ;  /* 0xfffffffc0064e947 */ /* 0x000fea000383ffff */
.L_x_15147:
        /* <DEDUP_REMOVED lines=8> */
.L_x_15279:
[----:B------:R-:W-:Y:S01]  /*179a0*/  ISETP.NE.AND P0, PT, R2, RZ, PT ;  /* 0x000000ff0200720c */ /* 0x000fe20003f05270 */
[----:B------:R-:W-:-:S12]  /*179b0*/  IMAD.MOV.U32 R14, RZ, RZ, RZ ;  /* 0x000000ffff0e7224 */ /* 0x000fd800078e00ff */
[----:B------:R-:W-:Y:S05]  /*179c0*/  @!P0 BRA `(.L_x_15154) ;  /* 0x0000000000108947 */ /* 0x000fea0003800000 */
[----:B------:R-:W-:Y:S01]  /*179d0*/  UMOV UR4, 0xffffffff ;  /* 0xffffffff00047882 */ /* 0x000fe20000000000 */
[----:B------:R-:W-:Y:S02]  /*179e0*/  VIADD R12, R6, 0xffffffff ;  /* 0xffffffff060c7836 */ /* 0x000fe40000000000 */
[----:B------:R-:W-:Y:S05]  /*179f0*/  BRA.DIV UR4, `(.L_x_15155) ;  /* 0x0000003a04947947 */ /* 0x000fea000b800000 */
[----:B------:R3:W4:Y:S02]  /*17a00*/  SHFL.IDX PT, R14, R3, R12, 0x1f ;  /* 0x00001f0c030e7589 */ /* 0x00072400000e0000 */
.L_x_15154:
[----:B0--3--:R-:W0:Y:S01]  /*17a10*/  LDC.64 R2, c[0x0][0xc90] ;  /* 0x00032400ff027b82 */ /* 0x009e220000000a00 */
[----:B------:R-:W-:-:S04]  /*17a20*/  IMAD.IADD R19, R6, 0x1, R19 ;  /* 0x0000000106137824 */ /* 0x000fc800078e0213 */
        /* <DEDUP_REMOVED lines=64> */
.L_x_15148:
[----:B------:R-:W-:Y:S01]  /*17e30*/  UMOV UR4, URZ ;  /* 0x0000003f00047c82 */ /* 0x000fe20008000000 */
[----:B------:R-:W-:Y:S01]  /*17e40*/  UMOV UR5, URZ ;  /* 0x0000003f00057c82 */ /* 0x000fe20008000000 */
[----:B------:R-:W-:Y:S01]  /*17e50*/  ULDC UR6, c[0x0][0xc3c] ;  /* 0x00030f0000067ab9 */ /* 0x000fe20000000800 */
[----:B------:R-:W-:Y:S02]  /*17e60*/  IMAD.MOV.U32 R16, RZ, RZ, R0 ;  /* 0x000000ffff107224 */ /* 0x000fe400078e0000 */
[----:B------:R-:W-:Y:S02]  /*17e70*/  IMAD.U32 R17, RZ, RZ, UR4 ;  /* 0x00000004ff117e24 */ /* 0x000fe4000f8e00ff */
[----:B------:R-:W-:Y:S02]  /*17e80*/  IMAD.U32 R18, RZ, RZ, UR5 ;  /* 0x00000005ff127e24 */ /* 0x000fe4000f8e00ff */
[----:B------:R-:W-:-:S07]  /*17e90*/  IMAD.U32 R19, RZ, RZ, UR6 ;  /* 0x00000006ff137e24 */ /* 0x000fce000f8e00ff */
.L_x_15156:
        /* <DEDUP_REMOVED lines=10> */
.L_x_15145:
[----:B------:R-:W-:Y:S02]  /*17f40*/  ULDC UR4, c[0x0][0xc3c] ;  /* 0x00030f0000047ab9 */ /* 0x000fe40000000800 */
[----:B---3--:R-:W-:-:S13]  /*17f50*/  ISETP.GE.AND P0, PT, R19, UR4, PT ;  /* 0x0000000413007c0c */ /* 0x008fda000bf06270 */
[----:B------:R-:W-:Y:S05]  /*17f60*/  @!P0 BRA `(.L_x_15157) ;  /* 0xffffffa800588947 */ /* 0x000fea000383ffff */
[----:B------:R-:W-:Y:S05]  /*17f70*/  BSYNC B8 ;  /* 0x0000000000087941 */ /* 0x000fea0003800000 */
.L_x_15035:
        /* <DEDUP_REMOVED lines=12> */
.L_x_15282:
[----:B------:R-:W-:Y:S05]  /*18040*/  BSYNC B0 ;  /* 0x0000000000007941 */ /* 0x000fea0003800000 */
.L_x_15158:
[----:B------:R-:W-:-:S03]  /*18050*/  UMOV UR4, 0xffffffff ;  /* 0xffffffff00047882 */ /* 0x000fc60000000000 */
[----:B------:R-:W-:Y:S05]  /*18060*/  BRA.DIV UR4, `(.L_x_15160) ;  /* 0x0000003604307947 */ /* 0x000fea000b800000 */
[----:B0-----:R-:W0:Y:S02]  /*18070*/  S2R R0, SR_TID.X ;  /* 0x0000000000007919 */ /* 0x001e240000002100 */
[----:B0-----:R-:W-:-:S04]  /*18080*/  SHF.R.U32.HI R0, RZ, 0x5, R0 ;  /* 0x00000005ff007819 */ /* 0x001fc80000011600 */
[----:B------:R-:W-:-:S05]  /*18090*/  LOP3.LUT R0, R0, 0x3, RZ, 0xc0, !PT ;  /* 0x0000000300007812 */ /* 0x000fca00078ec0ff */
[----:B------:R0:W3:Y:S02]  /*180a0*/  SHFL.IDX PT, R14, R0, RZ, 0x1f ;  /* 0x00001fff000e7589 */ /* 0x0000e400000e0000 */
.L_x_15285:
[----:B---3--:R-:W-:-:S13]  /*180b0*/  ISETP.NE.AND P0, PT, R14, RZ, PT ;  /* 0x000000ff0e00720c */ /* 0x008fda0003f05270 */
[----:B------:R-:W-:Y:S05]  /*180c0*/  @P0 BRA `(.L_x_14892) ;  /* 0x0000000000880947 */ /* 0x000fea0003800000 */
[----:B------:R-:W-:-:S03]  /*180d0*/  UMOV UR4, 0xffffffff ;  /* 0xffffffff00047882 */ /* 0x000fc60000000000 */
[----:B------:R-:W-:Y:S05]  /*180e0*/  BRA.DIV UR4, `(.L_x_15161) ;  /* 0x0000003604447947 */ /* 0x000fea000b800000 */
[----:B------:R-:W-:-:S13]  /*180f0*/  ELECT P6, URZ, PT ;  /* 0x00000000003f782f */ /* 0x000fda00038c0000 */
.L_x_15288:
[----:B------:R-:W-:Y:S05]  /*18100*/  @!P6 BRA `(.L_x_14892) ;  /* 0x000000000078e947 */ /* 0x000fea0003800000 */
[----:B0-----:R-:W3:Y:S02]  /*18110*/  LDL.LU R0, [R1+0x44] ;  /* 0x0000440001007983 */ /* 0x001ee40000300800 */
[----:B---3--:R-:W-:-:S04]  /*18120*/  LOP3.LUT R0, R0, 0x2, RZ, 0xfc, !PT ;  /* 0x0000000200007812 */ /* 0x008fc800078efcff */
[----:B------:R-:W-:-:S13]  /*18130*/  ISETP.NE.AND P2, PT, R0, 0x3, PT ;  /* 0x000000030000780c */ /* 0x000fda0003f45270 */
[----:B------:R-:W-:Y:S05]  /*18140*/  @!P2 BRA `(.L_x_15162) ;  /* 0x000000000004a947 */ /* 0x000fea0003800000 */
[----:B------:R-:W-:Y:S01]  /*18150*/  BPT.TRAP 0x1 ;  /* 0x000000040000795c */ /* 0x000fe20000300000 */
.L_x_15162:
[----:B------:R-:W-:Y:S01]  /*18160*/  VIADD R0, R9, 0x16840 ;  /* 0x0001684009007836 */ /* 0x000fe20000000000 */
[----:B------:R-:W-:Y:S01]  /*18170*/  SHF.L.U32 R3, R27, 0x1f, RZ ;  /* 0x0000001f1b037819 */ /* 0x000fe200000006ff */
[C---:B------:R-:W-:Y:S02]  /*18180*/  VIADD R2, R23.reuse, 0x1 ;  /* 0x0000000117027836 */ /* 0x040fe40000000000 */
[----:B--2---:R-:W-:-:S03]  /*18190*/  IMAD R6, R23, 0x8, R0 ;  /* 0x0000000817067824 */ /* 0x004fc600078e0200 */
        /* <DEDUP_REMOVED lines=8> */
.L_x_15289:
[----:B------:R-:W2:Y:S02]  /*18220*/  SYNCS.PHASECHK.TRANS64.TRYWAIT P0, [R7+URZ], R2 ;  /* 0x00000002070075a7 */ /* 0x000ea4000800017f */
[----:B--2---:R-:W-:Y:S05]  /*18230*/  @!P0 BRA `(.L_x_15164) ;  /* 0x0000003400248947 */ /* 0x004fea0003800000 */
.L_x_15290:
[----:B------:R-:W-:Y:S05]  /*18240*/  @!P2 BRA `(.L_x_15165) ;  /* 0x000000000004a947 */ /* 0x000fea0003800000 */
[----:B------:R-:W-:Y:S01]  /*18250*/  BPT.TRAP 0x1 ;  /* 0x000000040000795c */ /* 0x000fe20000300000 */
.L_x_15165:
[----:B------:R-:W-:-:S04]  /*18260*/  VIADD R0, R9, 0x16860 ;  /* 0x0001686009007836 */ /* 0x000fc80000000000 */
[----:B------:R-:W-:-:S04]  /*18270*/  IMAD R4, R23, 0x8, R0 ;  /* 0x0000000817047824 */ /* 0x000fc800078e0200 */
[----:B------:R-:W3:Y:S02]  /*18280*/  SYNCS.PHASECHK.TRANS64.TRYWAIT P0, [R4+URZ], R3 ;  /* 0x00000003040075a7 */ /* 0x000ee4000800017f */
[----:B---3--:R-:W-:Y:S05]  /*18290*/  @!P0 BRA `(.L_x_15166) ;  /* 0x0000003400208947 */ /* 0x008fea0003800000 */
.L_x_15291:
[----:B------:R-:W-:-:S07]  /*182a0*/  IMAD R5, R5, 0x8, R0 ;  /* 0x0000000805057824 */ /* 0x000fce00078e0200 */
.L_x_15167:
[----:B------:R0:W0:Y:S02]  /*182b0*/  SYNCS.PHASECHK.TRANS64.TRYWAIT P0, [R5+URZ], R2 ;  /* 0x00000002050075a7 */ /* 0x000024000800017f */
[----:B0-----:R-:W-:Y:S05]  /*182c0*/  @!P0 NANOSLEEP.SYNCS 0x989680 ;  /* 0x009896800000895d */ /* 0x001fea0003900000 */
[----:B------:R-:W0:Y:S02]  /*182d0*/  @!P0 SYNCS.PHASECHK.TRANS64 P0, [R5+URZ], R2 ;  /* 0x00000002050085a7 */ /* 0x000e24000800007f */
[----:B0-----:R-:W-:Y:S05]  /*182e0*/  @!P0 BRA `(.L_x_15167) ;  /* 0xfffffffc00f08947 */ /* 0x001fea000383ffff */
.L_x_14892:
[----:B------:R-:W-:Y:S05]  /*182f0*/  BSYNC B9 ;  /* 0x0000000000097941 */ /* 0x000fea0003800000 */
.L_x_14889:
[----:B------:R-:W-:Y:S05]  /*18300*/  EXIT ;  /* 0x000000000000794d */ /* 0x000fea0003800000 */
.L_x_14910:
[----:B0-----:R0:W1:Y:S02]  /*18310*/  SYNCS.PHASECHK.TRANS64.TRYWAIT P6, [R78+URZ+0x16890], R90 ;  /* 0x0168905a4e0075a7 */ /* 0x00106400080c017f */
[----:B-1----:R-:W-:Y:S05]  /*18320*/  @!P6 NANOSLEEP.SYNCS 0x989680 ;  /* 0x009896800000e95d */ /* 0x002fea0003900000 */
[----:B------:R-:W1:Y:S02]  /*18330*/  @!P6 SYNCS.PHASECHK.TRANS64 P6, [R78+URZ+0x16890], R90 ;  /* 0x0168905a4e00e5a7 */ /* 0x000e6400080c007f */
[----:B-1----:R-:W-:Y:S05]  /*18340*/  @!P6 BRA `(.L_x_14910) ;  /* 0xfffffffc00f0e947 */ /* 0x002fea000383ffff */
[----:B------:R-:W-:Y:S05]  /*18350*/  BRA `(.L_x_15168) ;  /* 0xfffffea800347947 */ /* 0x000fea000383ffff */
.L_x_14930:
[----:B0-----:R0:W1:Y:S02]  /*18360*/  SYNCS.PHASECHK.TRANS64.TRYWAIT P5, [R78+URZ+0x16890], R90 ;  /* 0x0168905a4e0075a7 */ /* 0x00106400080a017f */
[----:B-1----:R-:W-:Y:S05]  /*18370*/  @!P5 NANOSLEEP.SYNCS 0x989680 ;  /* 0x009896800000d95d */ /* 0x002fea0003900000 */
[----:B------:R-:W1:Y:S02]  /*18380*/  @!P5 SYNCS.PHASECHK.TRANS64 P5, [R78+URZ+0x16890], R90 ;  /* 0x0168905a4e00d5a7 */ /* 0x000e6400080a007f */
[----:B-1----:R-:W-:Y:S05]  /*18390*/  @!P5 BRA `(.L_x_14930) ;  /* 0xfffffffc00f0d947 */ /* 0x002fea000383ffff */
[----:B------:R-:W-:Y:S05]  /*183a0*/  BRA `(.L_x_15169) ;  /* 0xfffffebc00007947 */ /* 0x000fea000383ffff */
.L_x_14939:
[----:B-1----:R1:W2:Y:S02]  /*183b0*/  SYNCS.PHASECHK.TRANS64.TRYWAIT P4, [R78+URZ+0x16890], R90 ;  /* 0x0168905a4e0075a7 */ /* 0x0022a4000808017f */
[----:B--2---:R-:W-:Y:S05]  /*183c0*/  @!P4 NANOSLEEP.SYNCS 0x989680 ;  /* 0x009896800000c95d */ /* 0x004fea0003900000 */
[----:B------:R-:W2:Y:S02]  /*183d0*/  @!P4 SYNCS.PHASECHK.TRANS64 P4, [R78+URZ+0x16890], R90 ;  /* 0x0168905a4e00c5a7 */ /* 0x000ea4000808007f */
[----:B--2---:R-:W-:Y:S05]  /*183e0*/  @!P4 BRA `(.L_x_14939) ;  /* 0xfffffffc00f0c947 */ /* 0x004fea000383ffff */
[----:B------:R-:W-:Y:S05]  /*183f0*/  BRA `(.L_x_15170) ;  /* 0xfffffecc00647947 */ /* 0x000fea000383ffff */
.L_x_14945:
[----:B--2---:R2:W3:Y:S02]  /*18400*/  SYNCS.PHASECHK.TRANS64.TRYWAIT P3, [R78+URZ+0x168b0], R90 ;  /* 0x0168b05a4e0075a7 */ /* 0x0044e4000806017f */
[----:B---3--:R-:W-:Y:S05]  /*18410*/  @!P3 NANOSLEEP.SYNCS 0x989680 ;  /* 0x009896800000b95d */ /* 0x008fea0003900000 */
[----:B------:R-:W3:Y:S02]  /*18420*/  @!P3 SYNCS.PHASECHK.TRANS64 P3, [R78+URZ+0x168b0], R90 ;  /* 0x0168b05a4e00b5a7 */ /* 0x000ee4000806007f */
[----:B---3--:R-:W-:Y:S05]  /*18430*/  @!P3 BRA `(.L_x_14945) ;  /* 0xfffffffc00f0b947 */ /* 0x008fea000383ffff */
[----:B------:R-:W-:Y:S05]  /*18440*/  BRA `(.L_x_15171) ;  /* 0xfffffecc00f87947 */ /* 0x000fea000383ffff */
.L_x_14953:
        /* <DEDUP_REMOVED lines=13> */
.L_x_15173:
[----:B------:R-:W-:Y:S05]  /*18520*/  BSYNC B0 ;  /* 0x0000000000007941 */ /* 0x000fea0003800000 */
.L_x_15172:
[----:B------:R-:W-:Y:S01]  /*18530*/  IMAD.MOV.U32 R157, RZ, RZ, R14 ;  /* 0x000000ffff9d7224 */ /* 0x000fe200078e000e */
[----:B------:R-:W-:Y:S06]  /*18540*/  BRA `(.L_x_15174) ;  /* 0xfffffed400787947 */ /* 0x000fec000383ffff */
.L_x_14965:
        /* <DEDUP_REMOVED lines=8> */
.L_x_15176:
[----:B------:R-:W-:Y:S05]  /*185d0*/  BSYNC B1 ;  /* 0x0000000000017941 */ /* 0x000fea0003800000 */
.L_x_15175:
        /* <DEDUP_REMOVED lines=8> */
.L_x_15177:
[----:B------:R-:W-:Y:S02]  /*18660*/  IMAD.MOV.U32 R13, RZ, RZ, R8 ;  /* 0x000000ffff0d7224 */ /* 0x000fe400078e0008 */
[----:B------:R-:W-:-:S07]  /*18670*/  IMAD.MOV.U32 R0, RZ, RZ, R14 ;  /* 0x000000ffff007224 */ /* 0x000fce00078e000e */
[----:B------:R-:W-:Y:S05]  /*18680*/  WARPSYNC.COLLECTIVE R15, `(.L_x_15178) ;  /* 0x000000000f087348 */ /* 0x000fea0003c00000 */
[----:B------:R0:W1:Y:S02]  /*18690*/  SHFL.IDX P6, R14, R13, R12, R11 ;  /* 0x0000000c0d0e7389 */ /* 0x00006400000c000b */
[----:B01----:R-:W-:Y:S01]  /*186a0*/  ENDCOLLECTIVE ;  /* 0x000000000000791b */ /* 0x003fe20003800000 */
.L_x_15178:
[----:B------:R-:W-:Y:S02]  /*186b0*/  IMAD.MOV.U32 R13, RZ, RZ, R7 ;  /* 0x000000ffff0d7224 */ /* 0x000fe400078e0007 */
[----:B------:R-:W-:-:S07]  /*186c0*/  IMAD.MOV.U32 R5, RZ, RZ, R14 ;  /* 0x000000ffff057224 */ /* 0x000fce00078e000e */
[----:B------:R-:W-:Y:S05]  /*186d0*/  WARPSYNC.COLLECTIVE R15, `(.L_x_15179) ;  /* 0x000000000f087348 */ /* 0x000fea0003c00000 */
[----:B------:R0:W1:Y:S02]  /*186e0*/  SHFL.IDX P6, R14, R13, R12, R11 ;  /* 0x0000000c0d0e7389 */ /* 0x00006400000c000b */
[----:B01----:R-:W-:Y:S01]  /*186f0*/  ENDCOLLECTIVE ;  /* 0x000000000000791b */ /* 0x003fe20003800000 */
.L_x_15179:
[----:B------:R-:W-:Y:S05]  /*18700*/  BRA `(.L_x_15180) ;  /* 0xfffffed800fc7947 */ /* 0x000fea000383ffff */
.L_x_14968:
        /* <DEDUP_REMOVED lines=8> */
.L_x_15182:
[----:B------:R-:W-:Y:S05]  /*18790*/  BSYNC B1 ;  /* 0x0000000000017941 */ /* 0x000fea0003800000 */
.L_x_15181:
        /* <DEDUP_REMOVED lines=8> */
.L_x_15183:
[----:B------:R-:W-:Y:S02]  /*18820*/  IMAD.MOV.U32 R13, RZ, RZ, R8 ;  /* 0x000000ffff0d7224 */ /* 0x000fe400078e0008 */
[----:B------:R-:W-:-:S07]  /*18830*/  IMAD.MOV.U32 R0, RZ, RZ, R14 ;  /* 0x000000ffff007224 */ /* 0x000fce00078e000e */
[----:B------:R-:W-:Y:S05]  /*18840*/  WARPSYNC.COLLECTIVE R15, `(.L_x_15184) ;  /* 0x000000000f087348 */ /* 0x000fea0003c00000 */
[----:B------:R0:W1:Y:S02]  /*18850*/  SHFL.IDX P6, R14, R13, R12, R11 ;  /* 0x0000000c0d0e7389 */ /* 0x00006400000c000b */
[----:B01----:R-:W-:Y:S01]  /*18860*/  ENDCOLLECTIVE ;  /* 0x000000000000791b */ /* 0x003fe20003800000 */
.L_x_15184:
[----:B------:R-:W-:Y:S02]  /*18870*/  IMAD.MOV.U32 R13, RZ, RZ, R7 ;  /* 0x000000ffff0d7224 */ /* 0x000fe400078e0007 */
[----:B------:R-:W-:-:S07]  /*18880*/  IMAD.MOV.U32 R5, RZ, RZ, R14 ;  /* 0x000000ffff057224 */ /* 0x000fce00078e000e */
[----:B------:R-:W-:Y:S05]  /*18890*/  WARPSYNC.COLLECTIVE R15, `(.L_x_15185) ;  /* 0x000000000f087348 */ /* 0x000fea0003c00000 */
[----:B------:R0:W1:Y:S02]  /*188a0*/  SHFL.IDX P6, R14, R13, R12, R11 ;  /* 0x0000000c0d0e7389 */ /* 0x00006400000c000b */
[----:B01----:R-:W-:Y:S01]  /*188b0*/  ENDCOLLECTIVE ;  /* 0x000000000000791b */ /* 0x003fe20003800000 */
.L_x_15185:
[----:B------:R-:W-:Y:S05]  /*188c0*/  BRA `(.L_x_15186) ;  /* 0xfffffedc00607947 */ /* 0x000fea000383ffff */
.L_x_14972:
[----:B0-----:R0:W1:Y:S02]  /*188d0*/  SYNCS.PHASECHK.TRANS64.TRYWAIT P0, [R2+URZ+0x16800], R43 ;  /* 0x0168002b020075a7 */ /* 0x001064000800017f */
[----:B-1----:R-:W-:Y:S05]  /*188e0*/  @!P0 NANOSLEEP.SYNCS 0x989680 ;  /* 0x009896800000895d */ /* 0x002fea0003900000 */
[----:B------:R-:W1:Y:S02]  /*188f0*/  @!P0 SYNCS.PHASECHK.TRANS64 P0, [R2+URZ+0x16800], R43 ;  /* 0x0168002b020085a7 */ /* 0x000e64000800007f */
[----:B-1----:R-:W-:Y:S05]  /*18900*/  @!P0 BRA `(.L_x_14972) ;  /* 0xfffffffc00f08947 */ /* 0x002fea000383ffff */
[----:B------:R-:W-:Y:S05]  /*18910*/  BRA `(.L_x_15187) ;  /* 0xfffffee0006c7947 */ /* 0x000fea000383ffff */
.L_x_14980:
[----:B------:R-:W0:Y:S01]  /*18920*/  LDC R35, c[0x0][0x3f4] ;  /* 0x0000fd00ff237b82 */ /* 0x000e220000000800 */
        /* <DEDUP_REMOVED lines=8> */
.L_x_15189:
[----:B------:R-:W-:Y:S05]  /*189b0*/  BSYNC B1 ;  /* 0x0000000000017941 */ /* 0x000fea0003800000 */
.L_x_15188:
        /* <DEDUP_REMOVED lines=10> */
.L_x_15190:
[----:B------:R-:W-:Y:S02]  /*18a60*/  IMAD.MOV.U32 R13, RZ, RZ, R24 ;  /* 0x000000ffff0d7224 */ /* 0x000fe400078e0018 */
[----:B------:R-:W-:-:S07]  /*18a70*/  IMAD.MOV.U32 R3, RZ, RZ, R14 ;  /* 0x000000ffff037224 */ /* 0x000fce00078e000e */
[----:B------:R-:W-:Y:S05]  /*18a80*/  WARPSYNC.COLLECTIVE R15, `(.L_x_15191) ;  /* 0x000000000f087348 */ /* 0x000fea0003c00000 */
[----:B------:R0:W1:Y:S02]  /*18a90*/  SHFL.IDX P6, R14, R13, R12, R11 ;  /* 0x0000000c0d0e7389 */ /* 0x00006400000c000b */
[----:B01----:R-:W-:Y:S01]  /*18aa0*/  ENDCOLLECTIVE ;  /* 0x000000000000791b */ /* 0x003fe20003800000 */
.L_x_15191:
[----:B------:R-:W-:Y:S02]  /*18ab0*/  IMAD.MOV.U32 R13, RZ, RZ, R27 ;  /* 0x000000ffff0d7224 */ /* 0x000fe400078e001b */
[----:B------:R-:W-:-:S07]  /*18ac0*/  IMAD.MOV.U32 R4, RZ, RZ, R14 ;  /* 0x000000ffff047224 */ /* 0x000fce00078e000e */
[----:B------:R-:W-:Y:S05]  /*18ad0*/  WARPSYNC.COLLECTIVE R15, `(.L_x_15192) ;  /* 0x000000000f087348 */ /* 0x000fea0003c00000 */
[----:B------:R0:W1:Y:S02]  /*18ae0*/  SHFL.IDX P6, R14, R13, R12, R11 ;  /* 0x0000000c0d0e7389 */ /* 0x00006400000c000b */
[----:B01----:R-:W-:Y:S01]  /*18af0*/  ENDCOLLECTIVE ;  /* 0x000000000000791b */ /* 0x003fe20003800000 */
.L_x_15192:
        /* <DEDUP_REMOVED lines=25> */
.L_x_15193:
        /* <DEDUP_REMOVED lines=21> */
.L_x_15194:
        /* <DEDUP_REMOVED lines=11> */
.L_x_15195:
[----:B------:R-:W-:Y:S02]  /*18e90*/  IMAD.MOV.U32 R13, RZ, RZ, R27 ;  /* 0x000000ffff0d7224 */ /* 0x000fe400078e001b */
[----:B------:R-:W-:-:S07]  /*18ea0*/  IMAD.MOV.U32 R24, RZ, RZ, R14 ;  /* 0x000000ffff187224 */ /* 0x000fce00078e000e */
[----:B------:R-:W-:Y:S05]  /*18eb0*/  WARPSYNC.COLLECTIVE R15, `(.L_x_15196) ;  /* 0x000000000f087348 */ /* 0x000fea0003c00000 */
[----:B------:R0:W1:Y:S02]  /*18ec0*/  SHFL.IDX P6, R14, R13, R12, R11 ;  /* 0x0000000c0d0e7389 */ /* 0x00006400000c000b */
[----:B01----:R-:W-:Y:S01]  /*18ed0*/  ENDCOLLECTIVE ;  /* 0x000000000000791b */ /* 0x003fe20003800000 */
.L_x_15196:
[----:B------:R-:W-:Y:S05]  /*18ee0*/  BRA `(.L_x_15197) ;  /* 0xfffffeec00947947 */ /* 0x000fea000383ffff */
.L_x_14984:
[----:B0-----:R0:W1:Y:S02]  /*18ef0*/  SYNCS.PHASECHK.TRANS64.TRYWAIT P1, [R2+URZ+0x16800], R13 ;  /* 0x0168000d020075a7 */ /* 0x001064000802017f */
[----:B-1----:R-:W-:Y:S05]  /*18f00*/  @!P1 NANOSLEEP.SYNCS 0x989680 ;  /* 0x009896800000995d */ /* 0x002fea0003900000 */
[----:B------:R-:W1:Y:S02]  /*18f10*/  @!P1 SYNCS.PHASECHK.TRANS64 P1, [R2+URZ+0x16800], R13 ;  /* 0x0168000d020095a7 */ /* 0x000e64000802007f */
[----:B-1----:R-:W-:Y:S05]  /*18f20*/  @!P1 BRA `(.L_x_14984) ;  /* 0xfffffffc00f09947 */ /* 0x002fea000383ffff */
[----:B------:R-:W-:Y:S05]  /*18f30*/  BRA `(.L_x_15198) ;  /* 0xfffffef0003c7947 */ /* 0x000fea000383ffff */
.L_x_14990:
[----:B-1----:R1:W2:Y:S02]  /*18f40*/  SYNCS.PHASECHK.TRANS64.TRYWAIT P2, [R4+URZ+0x16830], R3 ;  /* 0x01683003040075a7 */ /* 0x0022a4000804017f */
[----:B--2---:R-:W-:Y:S05]  /*18f50*/  @!P2 NANOSLEEP.SYNCS 0x989680 ;  /* 0x009896800000a95d */ /* 0x004fea0003900000 */
[----:B------:R-:W2:Y:S02]  /*18f60*/  @!P2 SYNCS.PHASECHK.TRANS64 P2, [R4+URZ+0x16830], R3 ;  /* 0x016830030400a5a7 */ /* 0x000ea4000804007f */
[----:B--2---:R-:W-:Y:S05]  /*18f70*/  @!P2 BRA `(.L_x_14990) ;  /* 0xfffffffc00f0a947 */ /* 0x004fea000383ffff */
[----:B------:R-:W-:Y:S05]  /*18f80*/  BRA `(.L_x_14989) ;  /* 0xffffff0000007947 */ /* 0x000fea000383ffff */
.L_x_14996:
[----:B-1----:R1:W2:Y:S02]  /*18f90*/  SYNCS.PHASECHK.TRANS64.TRYWAIT P4, [R0+URZ+0x16830], R3 ;  /* 0x01683003000075a7 */ /* 0x0022a4000808017f */
[----:B--2---:R-:W-:Y:S05]  /*18fa0*/  @!P4 NANOSLEEP.SYNCS 0x989680 ;  /* 0x009896800000c95d */ /* 0x004fea0003900000 */
[----:B------:R-:W2:Y:S02]  /*18fb0*/  @!P4 SYNCS.PHASECHK.TRANS64 P4, [R0+URZ+0x16830], R3 ;  /* 0x016830030000c5a7 */ /* 0x000ea4000808007f */
[----:B--2---:R-:W-:Y:S05]  /*18fc0*/  @!P4 BRA `(.L_x_14996) ;  /* 0xfffffffc00f0c947 */ /* 0x004fea000383ffff */
[----:B------:R-:W-:Y:S05]  /*18fd0*/  BRA `(.L_x_14995) ;  /* 0xffffff2000b87947 */ /* 0x000fea000383ffff */
.L_x_15000:
[----:B-1----:R1:W2:Y:S02]  /*18fe0*/  SYNCS.PHASECHK.TRANS64.TRYWAIT P3, [R3+URZ+0x16850], R0 ;  /* 0x01685000030075a7 */ /* 0x0022a4000806017f */
[----:B--2---:R-:W-:Y:S05]  /*18ff0*/  @!P3 NANOSLEEP.SYNCS 0x989680 ;  /* 0x009896800000b95d */ /* 0x004fea0003900000 */
[----:B------:R-:W2:Y:S02]  /*19000*/  @!P3 SYNCS.PHASECHK.TRANS64 P3, [R3+URZ+0x16850], R0 ;  /* 0x016850000300b5a7 */ /* 0x000ea4000806007f */
[----:B--2---:R-:W-:Y:S05]  /*19010*/  @!P3 BRA `(.L_x_15000) ;  /* 0xfffffffc00f0b947 */ /* 0x004fea000383ffff */
[----:B------:R-:W-:Y:S05]  /*19020*/  BRA `(.L_x_14997) ;  /* 0xffffff24008c7947 */ /* 0x000fea000383ffff */
.L_x_15007:
[----:B-1----:R1:W2:Y:S02]  /*19030*/  SYNCS.PHASECHK.TRANS64.TRYWAIT P3, [R0+URZ+0x16830], R3 ;  /* 0x01683003000075a7 */ /* 0x0022a4000806017f */
[----:B--2---:R-:W-:Y:S05]  /*19040*/  @!P3 NANOSLEEP.SYNCS 0x989680 ;  /* 0x009896800000b95d */ /* 0x004fea0003900000 */
[----:B------:R-:W2:Y:S02]  /*19050*/  @!P3 SYNCS.PHASECHK.TRANS64 P3, [R0+URZ+0x16830], R3 ;  /* 0x016830030000b5a7 */ /* 0x000ea4000806007f */
[----:B--2---:R-:W-:Y:S05]  /*19060*/  @!P3 BRA `(.L_x_15007) ;  /* 0xfffffffc00f0b947 */ /* 0x004fea000383ffff */
[----:B------:R-:W-:Y:S05]  /*19070*/  BRA `(.L_x_15006) ;  /* 0xffffff4800cc7947 */ /* 0x000fea000383ffff */
.L_x_15011:
[----:B-1----:R1:W2:Y:S02]  /*19080*/  SYNCS.PHASECHK.TRANS64.TRYWAIT P2, [R3+URZ+0x16850], R0 ;  /* 0x01685000030075a7 */ /* 0x0022a4000804017f */
[----:B--2---:R-:W-:Y:S05]  /*19090*/  @!P2 NANOSLEEP.SYNCS 0x989680 ;  /* 0x009896800000a95d */ /* 0x004fea0003900000 */
[----:B------:R-:W2:Y:S02]  /*190a0*/  @!P2 SYNCS.PHASECHK.TRANS64 P2, [R3+URZ+0x16850], R0 ;  /* 0x016850000300a5a7 */ /* 0x000ea4000804007f */
[----:B--2---:R-:W-:Y:S05]  /*190b0*/  @!P2 BRA `(.L_x_15011) ;  /* 0xfffffffc00f0a947 */ /* 0x004fea000383ffff */
[----:B------:R-:W-:Y:S05]  /*190c0*/  BRA `(.L_x_15008) ;  /* 0xffffff4c00a07947 */ /* 0x000fea000383ffff */
.L_x_15016:
[----:B-1----:R1:W2:Y:S02]  /*190d0*/  SYNCS.PHASECHK.TRANS64.TRYWAIT P0, [R13+URZ+0x16850], R6 ;  /* 0x016850060d0075a7 */ /* 0x0022a4000800017f */
[----:B--2---:R-:W-:Y:S05]  /*190e0*/  @!P0 NANOSLEEP.SYNCS 0x989680 ;  /* 0x009896800000895d */ /* 0x004fea0003900000 */
[----:B------:R-:W2:Y:S02]  /*190f0*/  @!P0 SYNCS.PHASECHK.TRANS64 P0, [R13+URZ+0x16850], R6 ;  /* 0x016850060d0085a7 */ /* 0x000ea4000800007f */
[----:B--2---:R-:W-:Y:S05]  /*19100*/  @!P0 BRA `(.L_x_15016) ;  /* 0xfffffffc00f08947 */ /* 0x004fea000383ffff */
[----:B------:R-:W-:Y:S05]  /*19110*/  BRA `(.L_x_15015) ;  /* 0xffffff6800507947 */ /* 0x000fea000383ffff */
.L_x_15024:
[----:B------:R-:W-:Y:S02]  /*19120*/  IMAD.MOV.U32 R13, RZ, RZ, R20 ;  /* 0x000000ffff0d7224 */ /* 0x000fe400078e0014 */
[----:B------:R-:W-:Y:S02]  /*19130*/  IMAD.MOV.U32 R12, RZ, RZ, RZ ;  /* 0x000000ffff0c7224 */ /* 0x000fe400078e00ff */
[----:B------:R-:W-:Y:S02]  /*19140*/  IMAD.MOV.U32 R11, RZ, RZ, 0x181f ;  /* 0x0000181fff0b7424 */ /* 0x000fe400078e00ff */
[----:B------:R-:W-:Y:S02]  /*19150*/  IMAD.MOV.U32 R15, RZ, RZ, -0x1 ;  /* 0xffffffffff0f7424 */ /* 0x000fe400078e00ff */
[----:B------:R-:W-:Y:S02]  /*19160*/  IMAD R21, R8, R25, RZ ;  /* 0x0000001908157224 */ /* 0x000fe400078e02ff */
[----:B------:R-:W-:-:S07]  /*19170*/  IMAD.IADD R24, R34, 0x1, R26 ;  /* 0x0000000122187824 */ /* 0x000fce00078e021a */
[----:B------:R-:W-:Y:S05]  /*19180*/  WARPSYNC.COLLECTIVE R15, `(.L_x_15199) ;  /* 0x000000000f087348 */ /* 0x000fea0003c00000 */
[----:B------:R0:W1:Y:S02]  /*19190*/  SHFL.IDX P6, R14, R13, R12, R11 ;  /* 0x0000000c0d0e7389 */ /* 0x00006400000c000b */
[----:B01----:R-:W-:Y:S01]  /*191a0*/  ENDCOLLECTIVE ;  /* 0x000000000000791b */ /* 0x003fe20003800000 */
.L_x_15199:
        /* <DEDUP_REMOVED lines=10> */
.L_x_15200:
[----:B------:R-:W-:Y:S02]  /*19250*/  IMAD.MOV.U32 R13, RZ, RZ, R20 ;  /* 0x000000ffff0d7224 */ /* 0x000fe400078e0014 */
[----:B------:R-:W-:Y:S02]  /*19260*/  IMAD.MOV.U32 R12, RZ, RZ, 0x1 ;  /* 0x00000001ff0c7424 */ /* 0x000fe400078e00ff */
[----:B------:R-:W-:-:S07]  /*19270*/  IMAD.MOV.U32 R3, RZ, RZ, R14 ;  /* 0x000000ffff037224 */ /* 0x000fce00078e000e */
[----:B------:R-:W-:Y:S05]  /*19280*/  WARPSYNC.COLLECTIVE R15, `(.L_x_15201) ;  /* 0x000000000f087348 */ /* 0x000fea0003c00000 */
[----:B------:R0:W1:Y:S02]  /*19290*/  SHFL.IDX P6, R14, R13, R12, R11 ;  /* 0x0000000c0d0e7389 */ /* 0x00006400000c000b */
[----:B01----:R-:W-:Y:S01]  /*192a0*/  ENDCOLLECTIVE ;  /* 0x000000000000791b */ /* 0x003fe20003800000 */
.L_x_15201:
[----:B------:R-:W-:-:S04]  /*192b0*/  @!P3 LEA R10, P5, R33, R3, 0x1 ;  /* 0x00000003210ab211 */ /* 0x000fc800078a08ff */
[----:B------:R-:W-:Y:S01]  /*192c0*/  @!P3 LEA.HI.X R3, R33, R0, R32, 0x1, P5 ;  /* 0x000000002103b211 */ /* 0x000fe200028f0c20 */
[----:B------:R-:W-:Y:S02]  /*192d0*/  IMAD.MOV.U32 R13, RZ, RZ, R7 ;  /* 0x000000ffff0d7224 */ /* 0x000fe400078e0007 */
[----:B------:R-:W-:-:S07]  /*192e0*/  IMAD.MOV.U32 R4, RZ, RZ, R14 ;  /* 0x000000ffff047224 */ /* 0x000fce00078e000e */
[----:B------:R-:W-:Y:S05]  /*192f0*/  WARPSYNC.COLLECTIVE R15, `(.L_x_15202) ;  /* 0x000000000f087348 */ /* 0x000fea0003c00000 */
[----:B------:R0:W1:Y:S02]  /*19300*/  SHFL.IDX P6, R14, R13, R12, R11 ;  /* 0x0000000c0d0e7389 */ /* 0x00006400000c000b */
[----:B01----:R-:W-:Y:S01]  /*19310*/  ENDCOLLECTIVE ;  /* 0x000000000000791b */ /* 0x003fe20003800000 */
.L_x_15202:
[----:B------:R-:W-:Y:S02]  /*19320*/  IMAD.MOV.U32 R13, RZ, RZ, R20 ;  /* 0x000000ffff0d7224 */ /* 0x000fe400078e0014 */
[----:B------:R-:W-:Y:S02]  /*19330*/  IMAD.MOV.U32 R12, RZ, RZ, 0x2 ;  /* 0x00000002ff0c7424 */ /* 0x000fe400078e00ff */
[----:B------:R-:W-:-:S07]  /*19340*/  IMAD.MOV.U32 R5, RZ, RZ, R14 ;  /* 0x000000ffff057224 */ /* 0x000fce00078e000e */
[----:B------:R-:W-:Y:S05]  /*19350*/  WARPSYNC.COLLECTIVE R15, `(.L_x_15203) ;  /* 0x000000000f087348 */ /* 0x000fea0003c00000 */
[----:B------:R0:W1:Y:S02]  /*19360*/  SHFL.IDX P6, R14, R13, R12, R11 ;  /* 0x0000000c0d0e7389 */ /* 0x00006400000c000b */
[----:B01----:R-:W-:Y:S01]  /*19370*/  ENDCOLLECTIVE ;  /* 0x000000000000791b */ /* 0x003fe20003800000 */
.L_x_15203:
[----:B------:R-:W-:-:S04]  /*19380*/  @!P4 LEA R8, P1, R33, R5, 0x1 ;  /* 0x000000052108c211 */ /* 0x000fc800078208ff */
[----:B------:R-:W-:Y:S01]  /*19390*/  @!P4 LEA.HI.X R9, R33, R4, R32, 0x1, P1 ;  /* 0x000000042109c211 */ /* 0x000fe200008f0c20 */
[----:B------:R-:W-:Y:S02]  /*193a0*/  IMAD.MOV.U32 R13, RZ, RZ, R7 ;  /* 0x000000ffff0d7224 */ /* 0x000fe400078e0007 */
[----:B------:R-:W-:-:S07]  /*193b0*/  IMAD.MOV.U32 R6, RZ, RZ, R14 ;  /* 0x000000ffff067224 */ /* 0x000fce00078e000e */
[----:B------:R-:W-:Y:S05]  /*193c0*/  WARPSYNC.COLLECTIVE R15, `(.L_x_15204) ;  /* 0x000000000f087348 */ /* 0x000fea0003c00000 */
[----:B------:R0:W1:Y:S02]  /*193d0*/  SHFL.IDX P6, R14, R13, R12, R11 ;  /* 0x0000000c0d0e7389 */ /* 0x00006400000c000b */
[----:B01----:R-:W-:Y:S01]  /*193e0*/  ENDCOLLECTIVE ;  /* 0x000000000000791b */ /* 0x003fe20003800000 */
.L_x_15204:
        /* <DEDUP_REMOVED lines=12> */
.L_x_15205:
[----:B------:R0:W-:Y:S01]  /*194b0*/  @!P2 ST.E.128 desc[UR40][R4.64], RZ ;  /* 0x000000ff0400a985 */ /* 0x0001e2000c101d28 */
[----:B------:R-:W-:Y:S02]  /*194c0*/  IMAD.MOV.U32 R13, RZ, RZ, R7 ;  /* 0x000000ffff0d7224 */ /* 0x000fe400078e0007 */
[----:B------:R-:W-:-:S07]  /*194d0*/  IMAD.MOV.U32 R0, RZ, RZ, R14 ;  /* 0x000000ffff007224 */ /* 0x000fce00078e000e */
[----:B0-----:R-:W-:Y:S05]  /*194e0*/  WARPSYNC.COLLECTIVE R15, `(.L_x_15206) ;  /* 0x000000000f087348 */ /* 0x001fea0003c00000 */
[----:B------:R1:W2:Y:S02]  /*194f0*/  SHFL.IDX P6, R14, R13, R12, R11 ;  /* 0x0000000c0d0e7389 */ /* 0x0002a400000c000b */
[----:B012---:R-:W-:Y:S01]  /*19500*/  ENDCOLLECTIVE ;  /* 0x000000000000791b */ /* 0x007fe20003800000 */
.L_x_15206:
[----:B------:R-:W-:Y:S05]  /*19510*/  BRA `(.L_x_15207) ;  /* 0xffffff8400787947 */ /* 0x000fea000383ffff */
.L_x_15041:
        /* <DEDUP_REMOVED lines=11> */
.L_x_15209:
[----:B------:R-:W-:Y:S05]  /*195d0*/  BSYNC B1 ;  /* 0x0000000000017941 */ /* 0x000fea0003800000 */
.L_x_15208:
[----:B------:R-:W-:Y:S05]  /*195e0*/  BRA `(.L_x_15210) ;  /* 0xffffff9800a07947 */ /* 0x000fea000383ffff */
.L_x_15043:
[----:B------:R-:W-:Y:S01]  /*195f0*/  BSSY B1, `(.L_x_15211) ;  /* 0x0000006000017945 */ /* 0x000fe20003800000 */
[----:B------:R-:W-:-:S07]  /*19600*/  IMAD.MOV.U32 R15, RZ, RZ, -0x1 ;  /* 0xffffffffff0f7424 */ /* 0x000fce00078e00ff */
[----:B01----:R-:W-:Y:S05]  /*19610*/  WARPSYNC.COLLECTIVE R15, `(.L_x_15212) ;  /* 0x000000000f0c7348 */ /* 0x003fea0003c00000 */
[----:B------:R-:W-:Y:S02]  /*19620*/  ELECT P6, UR62, PT ;  /* 0x00000000003e782f */ /* 0x000fe400038c0000 */
[----:B------:R-:W-:Y:S01]  /*19630*/  MOV R14, UR62 ;  /* 0x0000003e000e7c02 */ /* 0x000fe20008000f00 */
[----:B01----:R-:W-:Y:S10]  /*19640*/  ENDCOLLECTIVE ;  /* 0x000000000000791b */ /* 0x003ff40003800000 */
.L_x_15212:
[----:B------:R-:W-:Y:S05]  /*19650*/  BSYNC B1 ;  /* 0x0000000000017941 */ /* 0x000fea0003800000 */
.L_x_15211:
[----:B------:R-:W-:Y:S05]  /*19660*/  BRA `(.L_x_15042) ;  /* 0xffffff9800987947 */ /* 0x000fea000383ffff */
.L_x_15045:
[----:B-1----:R1:W2:Y:S02]  /*19670*/  SYNCS.PHASECHK.TRANS64.TRYWAIT P0, [R22+URZ+0x16820], R5 ;  /* 0x01682005160075a7 */ /* 0x0022a4000800017f */
[----:B--2---:R-:W-:Y:S05]  /*19680*/  @!P0 NANOSLEEP.SYNCS 0x989680 ;  /* 0x009896800000895d */ /* 0x004fea0003900000 */
[----:B------:R-:W2:Y:S02]  /*19690*/  @!P0 SYNCS.PHASECHK.TRANS64 P0, [R22+URZ+0x16820], R5 ;  /* 0x01682005160085a7 */ /* 0x000ea4000800007f */
[----:B--2---:R-:W-:Y:S05]  /*196a0*/  @!P0 BRA `(.L_x_15045) ;  /* 0xfffffffc00f08947 */ /* 0x004fea000383ffff */
[----:B------:R-:W-:Y:S05]  /*196b0*/  BRA `(.L_x_15213) ;  /* 0xffffff9800a87947 */ /* 0x000fea000383ffff */
.L_x_15049:
[----:B-1----:R1:W2:Y:S02]  /*196c0*/  SYNCS.PHASECHK.TRANS64.TRYWAIT P0, [R5+URZ+0x168a0], R6 ;  /* 0x0168a006050075a7 */ /* 0x0022a4000800017f */
[----:B--2---:R-:W-:Y:S05]  /*196d0*/  @!P0 NANOSLEEP.SYNCS 0x989680 ;  /* 0x009896800000895d */ /* 0x004fea0003900000 */
[----:B------:R-:W2:Y:S02]  /*196e0*/  @!P0 SYNCS.PHASECHK.TRANS64 P0, [R5+URZ+0x168a0], R6 ;  /* 0x0168a006050085a7 */ /* 0x000ea4000800007f */
[----:B--2---:R-:W-:Y:S05]  /*196f0*/  @!P0 BRA `(.L_x_15049) ;  /* 0xfffffffc00f08947 */ /* 0x004fea000383ffff */
[----:B------:R-:W-:Y:S05]  /*19700*/  BRA `(.L_x_15214) ;  /* 0xffffff9800c47947 */ /* 0x000fea000383ffff */
.L_x_15054:
[----:B--2---:R2:W3:Y:S02]  /*19710*/  SYNCS.PHASECHK.TRANS64.TRYWAIT P0, [R5+URZ+0x168c0], R6 ;  /* 0x0168c006050075a7 */ /* 0x0044e4000800017f */
[----:B---3--:R-:W-:Y:S05]  /*19720*/  @!P0 NANOSLEEP.SYNCS 0x989680 ;  /* 0x009896800000895d */ /* 0x008fea0003900000 */
[----:B------:R-:W3:Y:S02]  /*19730*/  @!P0 SYNCS.PHASECHK.TRANS64 P0, [R5+URZ+0x168c0], R6 ;  /* 0x0168c006050085a7 */ /* 0x000ee4000800007f */
[----:B---3--:R-:W-:Y:S05]  /*19740*/  @!P0 BRA `(.L_x_15054) ;  /* 0xfffffffc00f08947 */ /* 0x008fea000383ffff */
[----:B------:R-:W-:Y:S05]  /*19750*/  BRA `(.L_x_15215) ;  /* 0xffffff9c00447947 */ /* 0x000fea000383ffff */
.L_x_15061:
[----:B--2---:R2:W3:Y:S02]  /*19760*/  SYNCS.PHASECHK.TRANS64.TRYWAIT P1, [R5+URZ+0x168a0], R6 ;  /* 0x0168a006050075a7 */ /* 0x0044e4000802017f */
[----:B---3--:R-:W-:Y:S05]  /*19770*/  @!P1 NANOSLEEP.SYNCS 0x989680 ;  /* 0x009896800000995d */ /* 0x008fea0003900000 */
[----:B------:R-:W3:Y:S02]  /*19780*/  @!P1 SYNCS.PHASECHK.TRANS64 P1, [R5+URZ+0x168a0], R6 ;  /* 0x0168a006050095a7 */ /* 0x000ee4000802007f */
[----:B---3--:R-:W-:Y:S05]  /*19790*/  @!P1 BRA `(.L_x_15061) ;  /* 0xfffffffc00f09947 */ /* 0x008fea000383ffff */
[----:B------:R-:W-:Y:S05]  /*197a0*/  BRA `(.L_x_15216) ;  /* 0xffffffa000107947 */ /* 0x000fea000383ffff */
.L_x_15066:
[----:B-1----:R1:W3:Y:S02]  /*197b0*/  SYNCS.PHASECHK.TRANS64.TRYWAIT P1, [R5+URZ+0x168c0], R6 ;  /* 0x0168c006050075a7 */ /* 0x0022e4000802017f */
[----:B---3--:R-:W-:Y:S05]  /*197c0*/  @!P1 NANOSLEEP.SYNCS 0x989680 ;  /* 0x009896800000995d */ /* 0x008fea0003900000 */
[----:B------:R-:W3:Y:S02]  /*197d0*/  @!P1 SYNCS.PHASECHK.TRANS64 P1, [R5+URZ+0x168c0], R6 ;  /* 0x0168c006050095a7 */ /* 0x000ee4000802007f */
[----:B---3--:R-:W-:Y:S05]  /*197e0*/  @!P1 BRA `(.L_x_15066) ;  /* 0xfffffffc00f09947 */ /* 0x008fea000383ffff */
[----:B------:R-:W-:Y:S05]  /*197f0*/  BRA `(.L_x_15217) ;  /* 0xffffffa000887947 */ /* 0x000fea000383ffff */
.L_x_15079:
[----:B------:R-:W4:Y:S01]  /*19800*/  S2R R20, SR_TID.X ;  /* 0x0000000000147919 */ /* 0x000f220000002100 */
[----:B------:R-:W-:Y:S01]  /*19810*/  BSSY B0, `(.L_x_15218) ;  /* 0x000000a000007945 */ /* 0x000fe20003800000 */
[----:B0-----:R-:W-:Y:S02]  /*19820*/  IMAD.MOV.U32 R12, RZ, RZ, RZ ;  /* 0x000000ffff0c7224 */ /* 0x001fe400078e00ff */
[----:B------:R-:W-:Y:S02]  /*19830*/  IMAD.MOV.U32 R11, RZ, RZ, 0x1f ;  /* 0x0000001fff0b7424 */ /* 0x000fe400078e00ff */
[----:B------:R-:W-:Y:S01]  /*19840*/  IMAD.MOV.U32 R15, RZ, RZ, -0x1 ;  /* 0xffffffffff0f7424 */ /* 0x000fe200078e00ff */
[----:B----4-:R-:W-:-:S04]  /*19850*/  SHF.R.U32.HI R20, RZ, 0x5, R20 ;  /* 0x00000005ff147819 */ /* 0x010fc80000011614 */
[----:B------:R-:W-:-:S05]  /*19860*/  LOP3.LUT R20, R20, 0x3, RZ, 0xc0, !PT ;  /* 0x0000000314147812 */ /* 0x000fca00078ec0ff */
[----:B------:R-:W-:-:S07]  /*19870*/  IMAD.MOV.U32 R13, RZ, RZ, R20 ;  /* 0x000000ffff0d7224 */ /* 0x000fce00078e0014 */
[----:B-123--:R-:W-:Y:S05]  /*19880*/  WARPSYNC.COLLECTIVE R15, `(.L_x_15219) ;  /* 0x000000000f087348 */ /* 0x00efea0003c00000 */
[----:B------:R0:W4:Y:S02]  /*19890*/  SHFL.IDX P6, R14, R13, R12, R11 ;  /* 0x0000000c0d0e7389 */ /* 0x00012400000c000b */
[----:B01234-:R-:W-:Y:S01]  /*198a0*/  ENDCOLLECTIVE ;  /* 0x000000000000791b */ /* 0x01ffe20003800000 */
.L_x_15219:
[----:B------:R-:W-:Y:S05]  /*198b0*/  BSYNC B0 ;  /* 0x0000000000007941 */ /* 0x000fea0003800000 */
.L_x_15218:
[----:B------:R-:W-:Y:S05]  /*198c0*/  BRA `(.L_x_15220) ;  /* 0xffffffa800cc7947 */ /* 0x000fea000383ffff */
.L_x_15081:
[----:B------:R-:W-:Y:S01]  /*198d0*/  BSSY B0, `(.L_x_15221) ;  /* 0x0000006000007945 */ /* 0x000fe20003800000 */
[----:B------:R-:W-:-:S07]  /*198e0*/  IMAD.MOV.U32 R15, RZ, RZ, -0x1 ;  /* 0xffffffffff0f7424 */ /* 0x000fce00078e00ff */
[----:B0123--:R-:W-:Y:S05]  /*198f0*/  WARPSYNC.COLLECTIVE R15, `(.L_x_15222) ;  /* 0x000000000f0c7348 */ /* 0x00ffea0003c00000 */
[----:B------:R-:W-:Y:S02]  /*19900*/  ELECT P6, UR62, PT ;  /* 0x00000000003e782f */ /* 0x000fe400038c0000 */
[----:B------:R-:W-:Y:S01]  /*19910*/  MOV R14, UR62 ;  /* 0x0000003e000e7c02 */ /* 0x000fe20008000f00 */
[----:B0123--:R-:W-:Y:S10]  /*19920*/  ENDCOLLECTIVE ;  /* 0x000000000000791b */ /* 0x00fff40003800000 */
.L_x_15222:
[----:B------:R-:W-:Y:S05]  /*19930*/  BSYNC B0 ;  /* 0x0000000000007941 */ /* 0x000fea0003800000 */
.L_x_15221:
[----:B------:R-:W-:Y:S05]  /*19940*/  BRA `(.L_x_15223) ;  /* 0xffffffa800d47947 */ /* 0x000fea000383ffff */
.L_x_15083:
[----:B0-----:R0:W4:Y:S02]  /*19950*/  SYNCS.PHASECHK.TRANS64.TRYWAIT P0, [R0+URZ+0x16840], R2 ;  /* 0x01684002000075a7 */ /* 0x001124000800017f */
[----:B----4-:R-:W-:Y:S05]  /*19960*/  @!P0 NANOSLEEP.SYNCS 0x989680 ;  /* 0x009896800000895d */ /* 0x010fea0003900000 */
[----:B------:R-:W4:Y:S02]  /*19970*/  @!P0 SYNCS.PHASECHK.TRANS64 P0, [R0+URZ+0x16840], R2 ;  /* 0x01684002000085a7 */ /* 0x000f24000800007f */
[----:B----4-:R-:W-:Y:S05]  /*19980*/  @!P0 BRA `(.L_x_15083) ;  /* 0xfffffffc00f08947 */ /* 0x010fea000383ffff */
[----:B------:R-:W-:Y:S05]  /*19990*/  BRA `(.L_x_15224) ;  /* 0xffffffac00247947 */ /* 0x000fea000383ffff */
.L_x_15087:
        /* <DEDUP_REMOVED lines=12> */
.L_x_15225:
[----:B------:R-:W-:Y:S02]  /*19a60*/  IMAD.MOV.U32 R13, RZ, RZ, R0 ;  /* 0x000000ffff0d7224 */ /* 0x000fe400078e0000 */
[----:B------:R-:W-:-:S07]  /*19a70*/  IMAD.MOV.U32 R6, RZ, RZ, R14 ;  /* 0x000000ffff067224 */ /* 0x000fce00078e000e */
[----:B------:R-:W-:Y:S05]  /*19a80*/  WARPSYNC.COLLECTIVE R15, `(.L_x_15226) ;  /* 0x000000000f087348 */ /* 0x000fea0003c00000 */
[----:B------:R0:W1:Y:S02]  /*19a90*/  SHFL.IDX P6, R14, R13, R12, R11 ;  /* 0x0000000c0d0e7389 */ /* 0x00006400000c000b */
[----:B01----:R-:W-:Y:S01]  /*19aa0*/  ENDCOLLECTIVE ;  /* 0x000000000000791b */ /* 0x003fe20003800000 */
.L_x_15226:
[----:B------:R-:W-:Y:S02]  /*19ab0*/  IMAD.MOV.U32 R13, RZ, RZ, R4 ;  /* 0x000000ffff0d7224 */ /* 0x000fe400078e0004 */
[----:B------:R-:W-:Y:S02]  /*19ac0*/  IMAD.MOV.U32 R12, RZ, RZ, 0x1 ;  /* 0x00000001ff0c7424 */ /* 0x000fe400078e00ff */
[----:B------:R-:W-:-:S07]  /*19ad0*/  IMAD.MOV.U32 R7, RZ, RZ, R14 ;  /* 0x000000ffff077224 */ /* 0x000fce00078e000e */
[----:B------:R-:W-:Y:S05]  /*19ae0*/  WARPSYNC.COLLECTIVE R15, `(.L_x_15227) ;  /* 0x000000000f087348 */ /* 0x000fea0003c00000 */
[----:B------:R0:W1:Y:S02]  /*19af0*/  SHFL.IDX P6, R14, R13, R12, R11 ;  /* 0x0000000c0d0e7389 */ /* 0x00006400000c000b */
[----:B01----:R-:W-:Y:S01]  /*19b00*/  ENDCOLLECTIVE ;  /* 0x000000000000791b */ /* 0x003fe20003800000 */
.L_x_15227:
        /* <DEDUP_REMOVED lines=15> */
.L_x_15228:
[----:B------:R-:W-:Y:S02]  /*19c00*/  IMAD.MOV.U32 R13, RZ, RZ, R4 ;  /* 0x000000ffff0d7224 */ /* 0x000fe400078e0004 */
[----:B------:R-:W-:Y:S02]  /*19c10*/  IMAD.MOV.U32 R12, RZ, RZ, 0x2 ;  /* 0x00000002ff0c7424 */ /* 0x000fe400078e00ff */
[----:B------:R-:W-:-:S07]  /*19c20*/  IMAD.MOV.U32 R7, RZ, RZ, R14 ;  /* 0x000000ffff077224 */ /* 0x000fce00078e000e */
[----:B------:R-:W-:Y:S05]  /*19c30*/  WARPSYNC.COLLECTIVE R15, `(.L_x_15229) ;  /* 0x000000000f087348 */ /* 0x000fea0003c00000 */
[----:B------:R0:W1:Y:S02]  /*19c40*/  SHFL.IDX P6, R14, R13, R12, R11 ;  /* 0x0000000c0d0e7389 */ /* 0x00006400000c000b */
[----:B01----:R-:W-:Y:S01]  /*19c50*/  ENDCOLLECTIVE ;  /* 0x000000000000791b */ /* 0x003fe20003800000 */
.L_x_15229:
        /* <DEDUP_REMOVED lines=16> */
.L_x_15230:
[----:B------:R-:W-:Y:S02]  /*19d60*/  IMAD.MOV.U32 R13, RZ, RZ, R4 ;  /* 0x000000ffff0d7224 */ /* 0x000fe400078e0004 */
[----:B------:R-:W-:Y:S02]  /*19d70*/  IMAD.MOV.U32 R12, RZ, RZ, 0x3 ;  /* 0x00000003ff0c7424 */ /* 0x000fe400078e00ff */
[----:B------:R-:W-:-:S07]  /*19d80*/  IMAD.MOV.U32 R7, RZ, RZ, R14 ;  /* 0x000000ffff077224 */ /* 0x000fce00078e000e */
[----:B------:R-:W-:Y:S05]  /*19d90*/  WARPSYNC.COLLECTIVE R15, `(.L_x_15231) ;  /* 0x000000000f087348 */ /* 0x000fea0003c00000 */
[----:B------:R0:W1:Y:S02]  /*19da0*/  SHFL.IDX P6, R14, R13, R12, R11 ;  /* 0x0000000c0d0e7389 */ /* 0x00006400000c000b */
[----:B01----:R-:W-:Y:S01]  /*19db0*/  ENDCOLLECTIVE ;  /* 0x000000000000791b */ /* 0x003fe20003800000 */
.L_x_15231:
        /* <DEDUP_REMOVED lines=16> */
.L_x_15232:
[----:B------:R-:W-:Y:S02]  /*19ec0*/  IMAD.MOV.U32 R13, RZ, RZ, R4 ;  /* 0x000000ffff0d7224 */ /* 0x000fe400078e0004 */
[----:B------:R-:W-:Y:S02]  /*19ed0*/  IMAD.MOV.U32 R12, RZ, RZ, 0x4 ;  /* 0x00000004ff0c7424 */ /* 0x000fe400078e00ff */
[----:B------:R-:W-:-:S07]  /*19ee0*/  IMAD.MOV.U32 R7, RZ, RZ, R14 ;  /* 0x000000ffff077224 */ /* 0x000fce00078e000e */
[----:B------:R-:W-:Y:S05]  /*19ef0*/  WARPSYNC.COLLECTIVE R15, `(.L_x_15233) ;  /* 0x000000000f087348 */ /* 0x000fea0003c00000 */
[----:B------:R0:W1:Y:S02]  /*19f00*/  SHFL.IDX P6, R14, R13, R12, R11 ;  /* 0x0000000c0d0e7389 */ /* 0x00006400000c000b */
[----:B01----:R-:W-:Y:S01]  /*19f10*/  ENDCOLLECTIVE ;  /* 0x000000000000791b */ /* 0x003fe20003800000 */
.L_x_15233:
        /* <DEDUP_REMOVED lines=16> */
.L_x_15234:
[----:B------:R-:W-:Y:S02]  /*1a020*/  IMAD.MOV.U32 R13, RZ, RZ, R4 ;  /* 0x000000ffff0d7224 */ /* 0x000fe400078e0004 */
[----:B------:R-:W-:Y:S02]  /*1a030*/  IMAD.MOV.U32 R12, RZ, RZ, 0x5 ;  /* 0x00000005ff0c7424 */ /* 0x000fe400078e00ff */
[----:B------:R-:W-:-:S07]  /*1a040*/  IMAD.MOV.U32 R7, RZ, RZ, R14 ;  /* 0x000000ffff077224 */ /* 0x000fce00078e000e */
[----:B------:R-:W-:Y:S05]  /*1a050*/  WARPSYNC.COLLECTIVE R15, `(.L_x_15235) ;  /* 0x000000000f087348 */ /* 0x000fea0003c00000 */
[----:B------:R0:W1:Y:S02]  /*1a060*/  SHFL.IDX P6, R14, R13, R12, R11 ;  /* 0x0000000c0d0e7389 */ /* 0x00006400000c000b */
[----:B01----:R-:W-:Y:S01]  /*1a070*/  ENDCOLLECTIVE ;  /* 0x000000000000791b */ /* 0x003fe20003800000 */
.L_x_15235:
        /* <DEDUP_REMOVED lines=16> */
.L_x_15236:
[----:B------:R-:W-:Y:S02]  /*1a180*/  IMAD.MOV.U32 R13, RZ, RZ, R4 ;  /* 0x000000ffff0d7224 */ /* 0x000fe400078e0004 */
[----:B------:R-:W-:Y:S02]  /*1a190*/  IMAD.MOV.U32 R12, RZ, RZ, 0x6 ;  /* 0x00000006ff0c7424 */ /* 0x000fe400078e00ff */
[----:B------:R-:W-:-:S07]  /*1a1a0*/  IMAD.MOV.U32 R7, RZ, RZ, R14 ;  /* 0x000000ffff077224 */ /* 0x000fce00078e000e */
[----:B------:R-:W-:Y:S05]  /*1a1b0*/  WARPSYNC.COLLECTIVE R15, `(.L_x_15237) ;  /* 0x000000000f087348 */ /* 0x000fea0003c00000 */
[----:B------:R0:W1:Y:S02]  /*1a1c0*/  SHFL.IDX P6, R14, R13, R12, R11 ;  /* 0x0000000c0d0e7389 */ /* 0x00006400000c000b */
[----:B01----:R-:W-:Y:S01]  /*1a1d0*/  ENDCOLLECTIVE ;  /* 0x000000000000791b */ /* 0x003fe20003800000 */
.L_x_15237:
        /* <DEDUP_REMOVED lines=16> */
.L_x_15238:
[----:B------:R-:W-:Y:S02]  /*1a2e0*/  IMAD.MOV.U32 R13, RZ, RZ, R4 ;  /* 0x000000ffff0d7224 */ /* 0x000fe400078e0004 */
[----:B------:R-:W-:Y:S02]  /*1a2f0*/  IMAD.MOV.U32 R12, RZ, RZ, 0x7 ;  /* 0x00000007ff0c7424 */ /* 0x000fe400078e00ff */
[----:B------:R-:W-:-:S07]  /*1a300*/  IMAD.MOV.U32 R7, RZ, RZ, R14 ;  /* 0x000000ffff077224 */ /* 0x000fce00078e000e */
[----:B------:R-:W-:Y:S05]  /*1a310*/  WARPSYNC.COLLECTIVE R15, `(.L_x_15239) ;  /* 0x000000000f087348 */ /* 0x000fea0003c00000 */
[----:B------:R0:W1:Y:S02]  /*1a320*/  SHFL.IDX P6, R14, R13, R12, R11 ;  /* 0x0000000c0d0e7389 */ /* 0x00006400000c000b */
[----:B01----:R-:W-:Y:S01]  /*1a330*/  ENDCOLLECTIVE ;  /* 0x000000000000791b */ /* 0x003fe20003800000 */
.L_x_15239:
        /* <DEDUP_REMOVED lines=11> */
.L_x_15240:
        /* <DEDUP_REMOVED lines=13> */
.L_x_15241:
        /* <DEDUP_REMOVED lines=13> */
.L_x_15242:
[----:B------:R-:W-:Y:S02]  /*1a590*/  IMAD.MOV.U32 R13, RZ, RZ, R2 ;  /* 0x000000ffff0d7224 */ /* 0x000fe400078e0002 */
[----:B------:R-:W-:Y:S02]  /*1a5a0*/  IMAD.MOV.U32 R12, RZ, RZ, 0x1 ;  /* 0x00000001ff0c7424 */ /* 0x000fe400078e00ff */
[----:B------:R-:W-:-:S07]  /*1a5b0*/  IMAD.MOV.U32 R8, RZ, RZ, R14 ;  /* 0x000000ffff087224 */ /* 0x000fce00078e000e */
[----:B------:R-:W-:Y:S05]  /*1a5c0*/  WARPSYNC.COLLECTIVE R15, `(.L_x_15243) ;  /* 0x000000000f087348 */ /* 0x000fea0003c00000 */
[----:B------:R0:W1:Y:S02]  /*1a5d0*/  SHFL.IDX P6, R14, R13, R12, R11 ;  /* 0x0000000c0d0e7389 */ /* 0x00006400000c000b */
[----:B01----:R-:W-:Y:S01]  /*1a5e0*/  ENDCOLLECTIVE ;  /* 0x000000000000791b */ /* 0x003fe20003800000 */
.L_x_15243:
        /* <DEDUP_REMOVED lines=14> */
.L_x_15244:
[----:B------:R-:W-:Y:S02]  /*1a6d0*/  IMAD.MOV.U32 R13, RZ, RZ, R2 ;  /* 0x000000ffff0d7224 */ /* 0x000fe400078e0002 */
[----:B------:R-:W-:Y:S02]  /*1a6e0*/  IMAD.MOV.U32 R12, RZ, RZ, 0x2 ;  /* 0x00000002ff0c7424 */ /* 0x000fe400078e00ff */
[----:B------:R-:W-:-:S07]  /*1a6f0*/  IMAD.MOV.U32 R6, RZ, RZ, R14 ;  /* 0x000000ffff067224 */ /* 0x000fce00078e000e */
[----:B------:R-:W-:Y:S05]  /*1a700*/  WARPSYNC.COLLECTIVE R15, `(.L_x_15245) ;  /* 0x000000000f087348 */ /* 0x000fea0003c00000 */
[----:B------:R0:W1:Y:S02]  /*1a710*/  SHFL.IDX P6, R14, R13, R12, R11 ;  /* 0x0000000c0d0e7389 */ /* 0x00006400000c000b */
[----:B01----:R-:W-:Y:S01]  /*1a720*/  ENDCOLLECTIVE ;  /* 0x000000000000791b */ /* 0x003fe20003800000 */
.L_x_15245:
        /* <DEDUP_REMOVED lines=13> */
.L_x_15246:
[----:B------:R-:W-:Y:S02]  /*1a800*/  IMAD.MOV.U32 R13, RZ, RZ, R2 ;  /* 0x000000ffff0d7224 */ /* 0x000fe400078e0002 */
[----:B------:R-:W-:Y:S02]  /*1a810*/  IMAD.MOV.U32 R12, RZ, RZ, 0x3 ;  /* 0x00000003ff0c7424 */ /* 0x000fe400078e00ff */
[----:B------:R-:W-:-:S07]  /*1a820*/  IMAD.MOV.U32 R6, RZ, RZ, R14 ;  /* 0x000000ffff067224 */ /* 0x000fce00078e000e */
[----:B------:R-:W-:Y:S05]  /*1a830*/  WARPSYNC.COLLECTIVE R15, `(.L_x_15247) ;  /* 0x000000000f087348 */ /* 0x000fea0003c00000 */
[----:B------:R0:W1:Y:S02]  /*1a840*/  SHFL.IDX P6, R14, R13, R12, R11 ;  /* 0x0000000c0d0e7389 */ /* 0x00006400000c000b */
[----:B01----:R-:W-:Y:S01]  /*1a850*/  ENDCOLLECTIVE ;  /* 0x000000000000791b */ /* 0x003fe20003800000 */
.L_x_15247:
        /* <DEDUP_REMOVED lines=12> */
.L_x_15248:
[----:B------:R-:W-:Y:S05]  /*1a920*/  BRA `(.L_x_15249) ;  /* 0xffffffac004c7947 */ /* 0x000fea000383ffff */
.L_x_15090:
[----:B0-----:R0:W1:Y:S02]  /*1a930*/  SYNCS.PHASECHK.TRANS64.TRYWAIT P0, [R22+URZ+0x16820], R3 ;  /* 0x01682003160075a7 */ /* 0x001064000800017f */
[----:B-1----:R-:W-:Y:S05]  /*1a940*/  @!P0 NANOSLEEP.SYNCS 0x989680 ;  /* 0x009896800000895d */ /* 0x002fea0003900000 */
[----:B------:R-:W1:Y:S02]  /*1a950*/  @!P0 SYNCS.PHASECHK.TRANS64 P0, [R22+URZ+0x16820], R3 ;  /* 0x01682003160085a7 */ /* 0x000e64000800007f */
[----:B-1----:R-:W-:Y:S05]  /*1a960*/  @!P0 BRA `(.L_x_15090) ;  /* 0xfffffffc00f08947 */ /* 0x002fea000383ffff */
[----:B------:R-:W-:Y:S05]  /*1a970*/  BRA `(.L_x_15250) ;  /* 0xffffffac00b47947 */ /* 0x000fea000383ffff */
.L_x_15099:
[----:B0-----:R0:W2:Y:S02]  /*1a980*/  SYNCS.PHASECHK.TRANS64.TRYWAIT P0, [R2+URZ+0x16840], R3 ;  /* 0x01684003020075a7 */ /* 0x0010a4000800017f */
[----:B--2---:R-:W-:Y:S05]  /*1a990*/  @!P0 NANOSLEEP.SYNCS 0x989680 ;  /* 0x009896800000895d */ /* 0x004fea0003900000 */
[----:B------:R-:W2:Y:S02]  /*1a9a0*/  @!P0 SYNCS.PHASECHK.TRANS64 P0, [R2+URZ+0x16840], R3 ;  /* 0x01684003020085a7 */ /* 0x000ea4000800007f */
[----:B--2---:R-:W-:Y:S05]  /*1a9b0*/  @!P0 BRA `(.L_x_15099) ;  /* 0xfffffffc00f08947 */ /* 0x004fea000383ffff */
[----:B------:R-:W-:Y:S05]  /*1a9c0*/  BRA `(.L_x_15251) ;  /* 0xffffffb000607947 */ /* 0x000fea000383ffff */
.L_x_15104:
[----:B0-----:R0:W1:Y:S02]  /*1a9d0*/  SYNCS.PHASECHK.TRANS64.TRYWAIT P0, [R3+URZ+0x60], R2 ;  /* 0x00006002030075a7 */ /* 0x001064000800017f */
[----:B-1----:R-:W-:Y:S05]  /*1a9e0*/  @!P0 NANOSLEEP.SYNCS 0x989680 ;  /* 0x009896800000895d */ /* 0x002fea0003900000 */
[----:B------:R-:W1:Y:S02]  /*1a9f0*/  @!P0 SYNCS.PHASECHK.TRANS64 P0, [R3+URZ+0x60], R2 ;  /* 0x00006002030085a7 */ /* 0x000e64000800007f */
[----:B-1----:R-:W-:Y:S05]  /*1aa00*/  @!P0 BRA `(.L_x_15104) ;  /* 0xfffffffc00f08947 */ /* 0x002fea000383ffff */
[----:B------:R-:W-:Y:S05]  /*1aa10*/  BRA `(.L_x_15252) ;  /* 0xffffffb000ec7947 */ /* 0x000fea000383ffff */
.L_x_15112:
[----:B0-----:R0:W2:Y:S02]  /*1aa20*/  SYNCS.PHASECHK.TRANS64.TRYWAIT P0, [R2+URZ+0x16840], R3 ;  /* 0x01684003020075a7 */ /* 0x0010a4000800017f */
[----:B--2---:R-:W-:Y:S05]  /*1aa30*/  @!P0 NANOSLEEP.SYNCS 0x989680 ;  /* 0x009896800000895d */ /* 0x004fea0003900000 */
[----:B------:R-:W2:Y:S02]  /*1aa40*/  @!P0 SYNCS.PHASECHK.TRANS64 P0, [R2+URZ+0x16840], R3 ;  /* 0x01684003020085a7 */ /* 0x000ea4000800007f */
[----:B--2---:R-:W-:Y:S05]  /*1aa50*/  @!P0 BRA `(.L_x_15112) ;  /* 0xfffffffc00f08947 */ /* 0x004fea000383ffff */
[----:B------:R-:W-:Y:S05]  /*1aa60*/  BRA `(.L_x_15253) ;  /* 0xffffffb800287947 */ /* 0x000fea000383ffff */
.L_x_15117:
[----:B0-----:R0:W1:Y:S02]  /*1aa70*/  SYNCS.PHASECHK.TRANS64.TRYWAIT P0, [R10+URZ+0x60], R27 ;  /* 0x0000601b0a0075a7 */ /* 0x001064000800017f */
[----:B-1----:R-:W-:Y:S05]  /*1aa80*/  @!P0 NANOSLEEP.SYNCS 0x989680 ;  /* 0x009896800000895d */ /* 0x002fea0003900000 */
[----:B------:R-:W1:Y:S02]  /*1aa90*/  @!P0 SYNCS.PHASECHK.TRANS64 P0, [R10+URZ+0x60], R27 ;  /* 0x0000601b0a0085a7 */ /* 0x000e64000800007f */
[----:B-1----:R-:W-:Y:S05]  /*1aaa0*/  @!P0 BRA `(.L_x_15117) ;  /* 0xfffffffc00f08947 */ /* 0x002fea000383ffff */
[----:B------:R-:W-:Y:S05]  /*1aab0*/  BRA `(.L_x_15254) ;  /* 0xffffffb800b47947 */ /* 0x000fea000383ffff */
.L_x_15125:
[----:B0-----:R0:W2:Y:S02]  /*1aac0*/  SYNCS.PHASECHK.TRANS64.TRYWAIT P0, [R2+URZ+0x16840], R3 ;  /* 0x01684003020075a7 */ /* 0x0010a4000800017f */
[----:B--2---:R-:W-:Y:S05]  /*1aad0*/  @!P0 NANOSLEEP.SYNCS 0x989680 ;  /* 0x009896800000895d */ /* 0x004fea0003900000 */
[----:B------:R-:W2:Y:S02]  /*1aae0*/  @!P0 SYNCS.PHASECHK.TRANS64 P0, [R2+URZ+0x16840], R3 ;  /* 0x01684003020085a7 */ /* 0x000ea4000800007f */
[----:B--2---:R-:W-:Y:S05]  /*1aaf0*/  @!P0 BRA `(.L_x_15125) ;  /* 0xfffffffc00f08947 */ /* 0x004fea000383ffff */
[----:B------:R-:W-:Y:S05]  /*1ab00*/  BRA `(.L_x_15255) ;  /* 0xffffffbc00c47947 */ /* 0x000fea000383ffff */
.L_x_15130:
[----:B0-----:R0:W1:Y:S02]  /*1ab10*/  SYNCS.PHASECHK.TRANS64.TRYWAIT P0, [R7+URZ+0x60], R2 ;  /* 0x00006002070075a7 */ /* 0x001064000800017f */
[----:B-1----:R-:W-:Y:S05]  /*1ab20*/  @!P0 NANOSLEEP.SYNCS 0x989680 ;  /* 0x009896800000895d */ /* 0x002fea0003900000 */
[----:B------:R-:W1:Y:S02]  /*1ab30*/  @!P0 SYNCS.PHASECHK.TRANS64 P0, [R7+URZ+0x60], R2 ;  /* 0x00006002070085a7 */ /* 0x000e64000800007f */
[----:B-1----:R-:W-:Y:S05]  /*1ab40*/  @!P0 BRA `(.L_x_15130) ;  /* 0xfffffffc00f08947 */ /* 0x002fea000383ffff */
[----:B------:R-:W-:Y:S05]  /*1ab50*/  BRA `(.L_x_15256) ;  /* 0xffffffc000547947 */ /* 0x000fea000383ffff */
.L_x_15140:
[----:B0-----:R0:W1:Y:S02]  /*1ab60*/  SYNCS.PHASECHK.TRANS64.TRYWAIT P0, [R3+URZ+0x16860], R0 ;  /* 0x01686000030075a7 */ /* 0x001064000800017f */
[----:B-1----:R-:W-:Y:S05]  /*1ab70*/  @!P0 NANOSLEEP.SYNCS 0x989680 ;  /* 0x009896800000895d */ /* 0x002fea0003900000 */
[----:B------:R-:W1:Y:S02]  /*1ab80*/  @!P0 SYNCS.PHASECHK.TRANS64 P0, [R3+URZ+0x16860], R0 ;  /* 0x01686000030085a7 */ /* 0x000e64000800007f */
[----:B-1----:R-:W-:Y:S05]  /*1ab90*/  @!P0 BRA `(.L_x_15140) ;  /* 0xfffffffc00f08947 */ /* 0x002fea000383ffff */
[----:B------:R-:W-:Y:S05]  /*1aba0*/  BRA `(.L_x_15257) ;  /* 0xffffffc400507947 */ /* 0x000fea000383ffff */
.L_x_15146:
[----:B------:R-:W-:Y:S01]  /*1abb0*/  BSSY B0, `(.L_x_15258) ;  /* 0x0000008000007945 */ /* 0x000fe20003800000 */
[----:B------:R-:W-:Y:S02]  /*1abc0*/  IMAD.MOV.U32 R13, RZ, RZ, R16 ;  /* 0x000000ffff0d7224 */ /* 0x000fe400078e0010 */
[----:B0-----:R-:W-:Y:S02]  /*1abd0*/  IMAD.MOV.U32 R12, RZ, RZ, RZ ;  /* 0x000000ffff0c7224 */ /* 0x001fe400078e00ff */
[----:B------:R-:W-:Y:S02]  /*1abe0*/  IMAD.MOV.U32 R11, RZ, RZ, 0x1f ;  /* 0x0000001fff0b7424 */ /* 0x000fe400078e00ff */
[----:B------:R-:W-:-:S07]  /*1abf0*/  IMAD.MOV.U32 R15, RZ, RZ, -0x1 ;  /* 0xffffffffff0f7424 */ /* 0x000fce00078e00ff */
[----:B--2---:R-:W-:Y:S05]  /*1ac00*/  WARPSYNC.COLLECTIVE R15, `(.L_x_15259) ;  /* 0x000000000f087348 */ /* 0x004fea0003c00000 */
[----:B------:R0:W1:Y:S02]  /*1ac10*/  SHFL.IDX P6, R14, R13, R12, R11 ;  /* 0x0000000c0d0e7389 */ /* 0x00006400000c000b */
[----:B012---:R-:W-:Y:S01]  /*1ac20*/  ENDCOLLECTIVE ;  /* 0x000000000000791b */ /* 0x007fe20003800000 */
.L_x_15259:
[----:B------:R-:W-:Y:S05]  /*1ac30*/  BSYNC B0 ;  /* 0x0000000000007941 */ /* 0x000fea0003800000 */
.L_x_15258:
        /* <DEDUP_REMOVED lines=9> */
.L_x_15260:
        /* <DEDUP_REMOVED lines=18> */
.L_x_15261:
[----:B------:R-:W-:Y:S01]  /*1adf0*/  IMAD.MOV.U32 R12, RZ, RZ, 0x2 ;  /* 0x00000002ff0c7424 */ /* 0x000fe200078e00ff */
[----:B------:R-:W-:-:S05]  /*1ae00*/  SEL R4, R14, RZ, P1 ;  /* 0x000000ff0e047207 */ /* 0x000fca0000800000 */
[----:B------:R-:W-:-:S04]  /*1ae10*/  IMAD.IADD R4, R17, 0x1, R4 ;  /* 0x0000000111047824 */ /* 0x000fc800078e0204 */
[----:B------:R-:W-:-:S07]  /*1ae20*/  IMAD.MOV.U32 R13, RZ, RZ, R4 ;  /* 0x000000ffff0d7224 */ /* 0x000fce00078e0004 */
[----:B------:R-:W-:Y:S05]  /*1ae30*/  WARPSYNC.COLLECTIVE R15, `(.L_x_15262) ;  /* 0x000000000f087348 */ /* 0x000fea0003c00000 */
[----:B------:R0:W1:Y:S02]  /*1ae40*/  SHFL.UP P6, R14, R13, R12, R11 ;  /* 0x0400000c0d0e7389 */ /* 0x00006400000c000b */
[----:B01----:R-:W-:Y:S01]  /*1ae50*/  ENDCOLLECTIVE ;  /* 0x000000000000791b */ /* 0x003fe20003800000 */
.L_x_15262:
[----:B------:R-:W-:Y:S01]  /*1ae60*/  IMAD.MOV.U32 R12, RZ, RZ, 0x4 ;  /* 0x00000004ff0c7424 */ /* 0x000fe200078e00ff */
[----:B------:R-:W-:-:S05]  /*1ae70*/  SEL R3, R14, RZ, P2 ;  /* 0x000000ff0e037207 */ /* 0x000fca0001000000 */
[----:B------:R-:W-:-:S04]  /*1ae80*/  IMAD.IADD R6, R4, 0x1, R3 ;  /* 0x0000000104067824 */ /* 0x000fc800078e0203 */
[----:B------:R-:W-:-:S07]  /*1ae90*/  IMAD.MOV.U32 R13, RZ, RZ, R6 ;  /* 0x000000ffff0d7224 */ /* 0x000fce00078e0006 */
[----:B------:R-:W-:Y:S05]  /*1aea0*/  WARPSYNC.COLLECTIVE R15, `(.L_x_15263) ;  /* 0x000000000f087348 */ /* 0x000fea0003c00000 */
[----:B------:R0:W1:Y:S02]  /*1aeb0*/  SHFL.UP P6, R14, R13, R12, R11 ;  /* 0x0400000c0d0e7389 */ /* 0x00006400000c000b */
[----:B01----:R-:W-:Y:S01]  /*1aec0*/  ENDCOLLECTIVE ;  /* 0x000000000000791b */ /* 0x003fe20003800000 */
.L_x_15263:
[----:B------:R-:W-:Y:S01]  /*1aed0*/  IMAD.MOV.U32 R12, RZ, RZ, 0x8 ;  /* 0x00000008ff0c7424 */ /* 0x000fe200078e00ff */
[----:B------:R-:W-:-:S05]  /*1aee0*/  SEL R3, R14, RZ, P3 ;  /* 0x000000ff0e037207 */ /* 0x000fca0001800000 */
[----:B------:R-:W-:-:S04]  /*1aef0*/  IMAD.IADD R2, R6, 0x1, R3 ;  /* 0x0000000106027824 */ /* 0x000fc800078e0203 */
[----:B------:R-:W-:-:S07]  /*1af00*/  IMAD.MOV.U32 R13, RZ, RZ, R2 ;  /* 0x000000ffff0d7224 */ /* 0x000fce00078e0002 */
[----:B------:R-:W-:Y:S05]  /*1af10*/  WARPSYNC.COLLECTIVE R15, `(.L_x_15264) ;  /* 0x000000000f087348 */ /* 0x000fea0003c00000 */
[----:B------:R0:W1:Y:S02]  /*1af20*/  SHFL.UP P6, R14, R13, R12, R11 ;  /* 0x0400000c0d0e7389 */ /* 0x00006400000c000b */
[----:B01----:R-:W-:Y:S01]  /*1af30*/  ENDCOLLECTIVE ;  /* 0x000000000000791b */ /* 0x003fe20003800000 */
.L_x_15264:
[----:B------:R-:W-:Y:S01]  /*1af40*/  IMAD.MOV.U32 R12, RZ, RZ, 0x10 ;  /* 0x00000010ff0c7424 */ /* 0x000fe200078e00ff */
[----:B------:R-:W-:-:S05]  /*1af50*/  SEL R3, R14, RZ, P4 ;  /* 0x000000ff0e037207 */ /* 0x000fca0002000000 */
[----:B------:R-:W-:-:S04]  /*1af60*/  IMAD.IADD R3, R2, 0x1, R3 ;  /* 0x0000000102037824 */ /* 0x000fc800078e0203 */
[----:B------:R-:W-:-:S07]  /*1af70*/  IMAD.MOV.U32 R13, RZ, RZ, R3 ;  /* 0x000000ffff0d7224 */ /* 0x000fce00078e0003 */
[----:B------:R-:W-:Y:S05]  /*1af80*/  WARPSYNC.COLLECTIVE R15, `(.L_x_15265) ;  /* 0x000000000f087348 */ /* 0x000fea0003c00000 */
[----:B------:R0:W1:Y:S02]  /*1af90*/  SHFL.UP P6, R14, R13, R12, R11 ;  /* 0x0400000c0d0e7389 */ /* 0x00006400000c000b */
[----:B01----:R-:W-:Y:S01]  /*1afa0*/  ENDCOLLECTIVE ;  /* 0x000000000000791b */ /* 0x003fe20003800000 */
.L_x_15265:
        /* <DEDUP_REMOVED lines=8> */
.L_x_15266:
[----:B------:R-:W-:Y:S05]  /*1b030*/  BRA `(.L_x_15267) ;  /* 0xffffffc400847947 */ /* 0x000fea000383ffff */
.L_x_15151:
        /* <DEDUP_REMOVED lines=8> */
.L_x_15269:
[----:B------:R-:W-:Y:S05]  /*1b0c0*/  BSYNC B0 ;  /* 0x0000000000007941 */ /* 0x000fea0003800000 */
.L_x_15268:
        /* <DEDUP_REMOVED lines=8> */
.L_x_15270:
[----:B------:R-:W-:Y:S01]  /*1b150*/  IMAD.MOV.U32 R12, RZ, RZ, 0x4 ;  /* 0x00000004ff0c7424 */ /* 0x000fe200078e00ff */
[----:B------:R-:W-:-:S05]  /*1b160*/  SEL R2, R14, RZ, P2 ;  /* 0x000000ff0e027207 */ /* 0x000fca0001000000 */
[----:B------:R-:W-:-:S04]  /*1b170*/  IMAD.IADD R2, R13, 0x1, R2 ;  /* 0x000000010d027824 */ /* 0x000fc800078e0202 */
[----:B------:R-:W-:-:S07]  /*1b180*/  IMAD.MOV.U32 R13, RZ, RZ, R2 ;  /* 0x000000ffff0d7224 */ /* 0x000fce00078e0002 */
[----:B------:R-:W-:Y:S05]  /*1b190*/  WARPSYNC.COLLECTIVE R15, `(.L_x_15271) ;  /* 0x000000000f087348 */ /* 0x000fea0003c00000 */
[----:B------:R0:W1:Y:S02]  /*1b1a0*/  SHFL.UP P6, R14, R13, R12, R11 ;  /* 0x0400000c0d0e7389 */ /* 0x00006400000c000b */
[----:B01----:R-:W-:Y:S01]  /*1b1b0*/  ENDCOLLECTIVE ;  /* 0x000000000000791b */ /* 0x003fe20003800000 */
.L_x_15271:
[----:B------:R-:W-:Y:S01]  /*1b1c0*/  IMAD.MOV.U32 R12, RZ, RZ, 0x8 ;  /* 0x00000008ff0c7424 */ /* 0x000fe200078e00ff */
[----:B------:R-:W-:-:S05]  /*1b1d0*/  SEL R3, R14, RZ, P3 ;  /* 0x000000ff0e037207 */ /* 0x000fca0001800000 */
[----:B------:R-:W-:-:S04]  /*1b1e0*/  IMAD.IADD R3, R2, 0x1, R3 ;  /* 0x0000000102037824 */ /* 0x000fc800078e0203 */
[----:B------:R-:W-:-:S07]  /*1b1f0*/  IMAD.MOV.U32 R13, RZ, RZ, R3 ;  /* 0x000000ffff0d7224 */ /* 0x000fce00078e0003 */
[----:B------:R-:W-:Y:S05]  /*1b200*/  WARPSYNC.COLLECTIVE R15, `(.L_x_15272) ;  /* 0x000000000f087348 */ /* 0x000fea0003c00000 */
[----:B------:R0:W1:Y:S02]  /*1b210*/  SHFL.UP P6, R14, R13, R12, R11 ;  /* 0x0400000c0d0e7389 */ /* 0x00006400000c000b */
[----:B01----:R-:W-:Y:S01]  /*1b220*/  ENDCOLLECTIVE ;  /* 0x000000000000791b */ /* 0x003fe20003800000 */
.L_x_15272:
[----:B------:R-:W-:Y:S01]  /*1b230*/  IMAD.MOV.U32 R12, RZ, RZ, 0x10 ;  /* 0x00000010ff0c7424 */ /* 0x000fe200078e00ff */
[----:B------:R-:W-:-:S05]  /*1b240*/  SEL R4, R14, RZ, P4 ;  /* 0x000000ff0e047207 */ /* 0x000fca0002000000 */
[----:B------:R-:W-:-:S04]  /*1b250*/  IMAD.IADD R4, R3, 0x1, R4 ;  /* 0x0000000103047824 */ /* 0x000fc800078e0204 */
[----:B------:R-:W-:-:S07]  /*1b260*/  IMAD.MOV.U32 R13, RZ, RZ, R4 ;  /* 0x000000ffff0d7224 */ /* 0x000fce00078e0004 */
[----:B------:R-:W-:Y:S05]  /*1b270*/  WARPSYNC.COLLECTIVE R15, `(.L_x_15273) ;  /* 0x000000000f087348 */ /* 0x000fea0003c00000 */
[----:B------:R0:W1:Y:S02]  /*1b280*/  SHFL.UP P6, R14, R13, R12, R11 ;  /* 0x0400000c0d0e7389 */ /* 0x00006400000c000b */
[----:B01----:R-:W-:Y:S01]  /*1b290*/  ENDCOLLECTIVE ;  /* 0x000000000000791b */ /* 0x003fe20003800000 */
.L_x_15273:
        /* <DEDUP_REMOVED lines=8> */
.L_x_15274:
[----:B------:R-:W-:Y:S05]  /*1b320*/  BRA `(.L_x_15275) ;  /* 0xffffffc400647947 */ /* 0x000fea000383ffff */
.L_x_15153:
[----:B------:R-:W-:Y:S01]  /*1b330*/  BSSY B0, `(.L_x_15276) ;  /* 0x0000006000007945 */ /* 0x000fe20003800000 */
[----:B------:R-:W-:Y:S01]  /*1b340*/  PLOP3.LUT P6, PT, P6, PT, PT, 0x8, 0x0 ;  /* 0x000000000000781c */ /* 0x000fe200037ce170 */
[----:B------:R-:W-:-:S12]  /*1b350*/  IMAD.MOV.U32 R15, RZ, RZ, -0x1 ;  /* 0xffffffffff0f7424 */ /* 0x000fd800078e00ff */
[----:B0-----:R-:W-:Y:S05]  /*1b360*/  WARPSYNC.COLLECTIVE R15, `(.L_x_15277) ;  /* 0x000000000f087348 */ /* 0x001fea0003c00000 */
[----:B------:R-:W-:Y:S01]  /*1b370*/  VOTE.ANY R14, PT, P6 ;  /* 0x00000000000e7806 */ /* 0x000fe200030e0100 */
[----:B0-----:R-:W-:Y:S06]  /*1b380*/  ENDCOLLECTIVE ;  /* 0x000000000000791b */ /* 0x001fec0003800000 */
.L_x_15277:
[----:B------:R-:W-:Y:S05]  /*1b390*/  BSYNC B0 ;  /* 0x0000000000007941 */ /* 0x000fea0003800000 */
.L_x_15276:
        /* <DEDUP_REMOVED lines=9> */
.L_x_15278:
[----:B------:R-:W-:Y:S01]  /*1b430*/  IMAD.MOV.U32 R17, RZ, RZ, R14 ;  /* 0x000000ffff117224 */ /* 0x000fe200078e000e */
[----:B------:R-:W-:Y:S06]  /*1b440*/  BRA `(.L_x_15279) ;  /* 0xffffffc400547947 */ /* 0x000fec000383ffff */
.L_x_15155:
[----:B------:R-:W-:Y:S01]  /*1b450*/  BSSY B0, `(.L_x_15280) ;  /* 0x0000007000007945 */ /* 0x000fe20003800000 */
[----:B------:R-:W-:Y:S02]  /*1b460*/  IMAD.MOV.U32 R13, RZ, RZ, R3 ;  /* 0x000000ffff0d7224 */ /* 0x000fe400078e0003 */
[----:B------:R-:W-:Y:S02]  /*1b470*/  IMAD.MOV.U32 R11, RZ, RZ, 0x1f ;  /* 0x0000001fff0b7424 */ /* 0x000fe400078e00ff */
[----:B------:R-:W-:-:S07]  /*1b480*/  IMAD.MOV.U32 R15, RZ, RZ, -0x1 ;  /* 0xffffffffff0f7424 */ /* 0x000fce00078e00ff */
[----:B012---:R-:W-:Y:S05]  /*1b490*/  WARPSYNC.COLLECTIVE R15, `(.L_x_15281) ;  /* 0x000000000f087348 */ /* 0x007fea0003c00000 */
[----:B------:R3:W4:Y:S02]  /*1b4a0*/  SHFL.IDX P6, R14, R13, R12, R11 ;  /* 0x0000000c0d0e7389 */ /* 0x00072400000c000b */
[----:B01234-:R-:W-:Y:S01]  /*1b4b0*/  ENDCOLLECTIVE ;  /* 0x000000000000791b */ /* 0x01ffe20003800000 */
.L_x_15281:
[----:B------:R-:W-:Y:S05]  /*1b4c0*/  BSYNC B0 ;  /* 0x0000000000007941 */ /* 0x000fea0003800000 */
.L_x_15280:
[----:B------:R-:W-:Y:S05]  /*1b4d0*/  BRA `(.L_x_15154) ;  /* 0xffffffc4004c7947 */ /* 0x000fea000383ffff */
.L_x_15159:
[----:B0-----:R0:W3:Y:S02]  /*1b4e0*/  SYNCS.PHASECHK.TRANS64.TRYWAIT P0, [R9+URZ+0x16820], R0 ;  /* 0x01682000090075a7 */ /* 0x0010e4000800017f */
[----:B---3--:R-:W-:Y:S05]  /*1b4f0*/  @!P0 NANOSLEEP.SYNCS 0x989680 ;  /* 0x009896800000895d */ /* 0x008fea0003900000 */
[----:B------:R-:W3:Y:S02]  /*1b500*/  @!P0 SYNCS.PHASECHK.TRANS64 P0, [R9+URZ+0x16820], R0 ;  /* 0x01682000090085a7 */ /* 0x000ee4000800007f */
[----:B---3--:R-:W-:Y:S05]  /*1b510*/  @!P0 BRA `(.L_x_15159) ;  /* 0xfffffffc00f08947 */ /* 0x008fea000383ffff */
[----:B------:R-:W-:Y:S05]  /*1b520*/  BRA `(.L_x_15282) ;  /* 0xffffffc800c47947 */ /* 0x000fea000383ffff */
.L_x_15160:
        /* <DEDUP_REMOVED lines=11> */
.L_x_15284:
[----:B------:R-:W-:Y:S05]  /*1b5e0*/  BSYNC B0 ;  /* 0x0000000000007941 */ /* 0x000fea0003800000 */
.L_x_15283:
[----:B------:R-:W-:Y:S05]  /*1b5f0*/  BRA `(.L_x_15285) ;  /* 0xffffffc800ac7947 */ /* 0x000fea000383ffff */
.L_x_15161:
[----:B------:R-:W-:Y:S01]  /*1b600*/  BSSY B0, `(.L_x_15286) ;  /* 0x0000006000007945 */ /* 0x000fe20003800000 */
[----:B------:R-:W-:-:S07]  /*1b610*/  IMAD.MOV.U32 R15, RZ, RZ, -0x1 ;  /* 0xffffffffff0f7424 */ /* 0x000fce00078e00ff */
[----:B012-4-:R-:W-:Y:S05]  /*1b620*/  WARPSYNC.COLLECTIVE R15, `(.L_x_15287) ;  /* 0x000000000f0c7348 */ /* 0x017fea0003c00000 */
[----:B------:R-:W-:Y:S02]  /*1b630*/  ELECT P6, UR62, PT ;  /* 0x00000000003e782f */ /* 0x000fe400038c0000 */
[----:B------:R-:W-:Y:S01]  /*1b640*/  MOV R14, UR62 ;  /* 0x0000003e000e7c02 */ /* 0x000fe20008000f00 */
[----:B012-4-:R-:W-:Y:S10]  /*1b650*/  ENDCOLLECTIVE ;  /* 0x000000000000791b */ /* 0x017ff40003800000 */
.L_x_15287:
[----:B------:R-:W-:Y:S05]  /*1b660*/  BSYNC B0 ;  /* 0x0000000000007941 */ /* 0x000fea0003800000 */
.L_x_15286:
[----:B------:R-:W-:Y:S05]  /*1b670*/  BRA `(.L_x_15288) ;  /* 0xffffffc800a07947 */ /* 0x000fea000383ffff */
.L_x_15163:
[----:B0-----:R0:W2:Y:S02]  /*1b680*/  SYNCS.PHASECHK.TRANS64.TRYWAIT P0, [R6+URZ], R3 ;  /* 0x00000003060075a7 */ /* 0x0010a4000800017f */
[----:B--2---:R-:W-:Y:S05]  /*1b690*/  @!P0 NANOSLEEP.SYNCS 0x989680 ;  /* 0x009896800000895d */ /* 0x004fea0003900000 */
[----:B------:R-:W2:Y:S02]  /*1b6a0*/  @!P0 SYNCS.PHASECHK.TRANS64 P0, [R6+URZ], R3 ;  /* 0x00000003060085a7 */ /* 0x000ea4000800007f */
[----:B--2---:R-:W-:Y:S05]  /*1b6b0*/  @!P0 BRA `(.L_x_15163) ;  /* 0xfffffffc00f08947 */ /* 0x004fea000383ffff */
[----:B------:R-:W-:Y:S05]  /*1b6c0*/  BRA `(.L_x_15289) ;  /* 0xffffffc800d47947 */ /* 0x000fea000383ffff */
.L_x_15164:
[----:B--2---:R2:W3:Y:S02]  /*1b6d0*/  SYNCS.PHASECHK.TRANS64.TRYWAIT P0, [R7+URZ], R2 ;  /* 0x00000002070075a7 */ /* 0x0044e4000800017f */
[----:B---3--:R-:W-:Y:S05]  /*1b6e0*/  @!P0 NANOSLEEP.SYNCS 0x989680 ;  /* 0x009896800000895d */ /* 0x008fea0003900000 */
[----:B------:R-:W3:Y:S02]  /*1b6f0*/  @!P0 SYNCS.PHASECHK.TRANS64 P0, [R7+URZ], R2 ;  /* 0x00000002070085a7 */ /* 0x000ee4000800007f */
[----:B---3--:R-:W-:Y:S05]  /*1b700*/  @!P0 BRA `(.L_x_15164) ;  /* 0xfffffffc00f08947 */ /* 0x008fea000383ffff */
[----:B------:R-:W-:Y:S05]  /*1b710*/  BRA `(.L_x_15290) ;  /* 0xffffffc800c87947 */ /* 0x000fea000383ffff */
.L_x_15166:
[----:B---3--:R3:W0:Y:S02]  /*1b720*/  SYNCS.PHASECHK.TRANS64.TRYWAIT P0, [R4+URZ], R3 ;  /* 0x00000003040075a7 */ /* 0x008624000800017f */
[----:B0-----:R-:W-:Y:S05]  /*1b730*/  @!P0 NANOSLEEP.SYNCS 0x989680 ;  /* 0x009896800000895d */ /* 0x001fea0003900000 */
[----:B------:R-:W0:Y:S02]  /*1b740*/  @!P0 SYNCS.PHASECHK.TRANS64 P0, [R4+URZ], R3 ;  /* 0x00000003040085a7 */ /* 0x000e24000800007f */
[----:B0-----:R-:W-:Y:S05]  /*1b750*/  @!P0 BRA `(.L_x_15166) ;  /* 0xfffffffc00f08947 */ /* 0x001fea000383ffff */
[----:B------:R-:W-:Y:S05]  /*1b760*/  BRA `(.L_x_15291) ;  /* 0xffffffc800cc7947 */ /* 0x000fea000383ffff */
.L_x_15292:
        /* <DEDUP_REMOVED lines=9> */
.L_x_15340:


//--------------------- .nv.global.init           --------------------------
	.section	.nv.global.init,"aw",@progbits
.nv.global.init:
	.type		$str$23,@object
	.size		$str$23,($str$24 - $str$23)
$str$23:
        /*0000*/ 	.byte	0x28, 0x61, 0x64, 0x64, 0x72, 0x65, 0x73, 0x73, 0x20, 0x26, 0x20, 0x6d, 0x61, 0x73, 0x6b, 0x29
        /*0010*/ 	.byte	0x20, 0x3d, 0x3d, 0x20, 0x30, 0x00
	.type		$str$24,@object
	.size		$str$24,(__unnamed_43 - $str$24)
$str$24:
        /*0016*/ 	.byte	0x2f, 0x74, 0x6d, 0x70, 0x2f, 0x6f, 0x73, 0x73, 0x5f, 0x6b, 0x65, 0x72, 0x6e, 0x65, 0x6c, 0x73
        /*0026*/ 	.byte	0x5f, 0x73, 0x72, 0x63, 0x2f, 0x66, 0x6c, 0x61, 0x73, 0x68, 0x5f, 0x61, 0x74, 0x74, 0x65, 0x6e
        /*0036*/ 	.byte	0x74, 0x69, 0x6f, 0x6e, 0x2f, 0x63, 0x73, 0x72, 0x63, 0x2f, 0x63, 0x75, 0x74, 0x6c, 0x61, 0x73
        /*0046*/ 	.byte	0x73, 0x2f, 0x69, 0x6e, 0x63, 0x6c, 0x75, 0x64, 0x65, 0x2f, 0x63, 0x75, 0x74, 0x65, 0x2f, 0x70
        /*0056*/ 	.byte	0x6f, 0x69, 0x6e, 0x74, 0x65, 0x72, 0x5f, 0x66, 0x6c, 0x61, 0x67, 0x67, 0x65, 0x64, 0x2e, 0x68
        /*0066*/ 	.byte	0x70, 0x70, 0x00
	.type		__unnamed_43,@object
	.size		__unnamed_43,(__unnamed_4 - __unnamed_43)
__unnamed_43:
        /* <DEDUP_REMOVED lines=24> */
        /*01e9*/ 	.byte	0x00
	.type		__unnamed_4,@object
	.size		__unnamed_4,(__unnamed_13 - __unnamed_4)
__unnamed_4:
        /* <DEDUP_REMOVED lines=25> */
	.type		__unnamed_13,@object
	.size		__unnamed_13,(__unnamed_29 - __unnamed_13)
__unnamed_13:
        /* <DEDUP_REMOVED lines=25> */
	.type		__unnamed_29,@object
	.size		__unnamed_29,(__unnamed_21 - __unnamed_29)
__unnamed_29:
        /* <DEDUP_REMOVED lines=25> */
	.type		__unnamed_21,@object
	.size		__unnamed_21,(__unnamed_39 - __unnamed_21)
__unnamed_21:
        /* <DEDUP_REMOVED lines=25> */
	.type		__unnamed_39,@object
	.size		__unnamed_39,(__unnamed_34 - __unnamed_39)
__unnamed_39:
        /* <DEDUP_REMOVED lines=25> */
	.type		__unnamed_34,@object
	.size		__unnamed_34,(__unnamed_38 - __unnamed_34)
__unnamed_34:
        /* <DEDUP_REMOVED lines=25> */
	.type		__unnamed_38,@object
	.size		__unnamed_38,(__unnamed_14 - __unnamed_38)
__unnamed_38:
        /* <DEDUP_REMOVED lines=25> */
	.type		__unnamed_14,@object
	.size		__unnamed_14,(__unnamed_30 - __unnamed_14)
__unnamed_14:
        /* <DEDUP_REMOVED lines=25> */
	.type		__unnamed_30,@object
	.size		__unnamed_30,(__unnamed_9 - __unnamed_30)
__unnamed_30:
        /* <DEDUP_REMOVED lines=25> */
	.type		__unnamed_9,@object
	.size		__unnamed_9,(__unnamed_25 - __unnamed_9)
__unnamed_9:
        /* <DEDUP_REMOVED lines=24> */
        /*110b*/ 	.byte	0x3e, 0x20, 0x26, 0x5d, 0x00
	.type		__unnamed_25,@object
	.size		__unnamed_25,(__unnamed_5 - __unnamed_25)
__unnamed_25:
        /* <DEDUP_REMOVED lines=25> */
	.type		__unnamed_5,@object
	.size		__unnamed_5,(__unnamed_3 - __unnamed_5)
__unnamed_5:
        /* <DEDUP_REMOVED lines=25> */
	.type		__unnamed_3,@object
	.size		__unnamed_3,(__unnamed_2 - __unnamed_3)
__unnamed_3:
        /* <DEDUP_REMOVED lines=29> */
	.type		__unnamed_2,@object
	.size		__unnamed_2,(__unnamed_7 - __unnamed_2)
__unnamed_2:
        /* <DEDUP_REMOVED lines=29> */
	.type		__unnamed_7,@object
	.size		__unnamed_7,(__unnamed_8 - __unnamed_7)
__unnamed_7:
        /* <DEDUP_REMOVED lines=28> */
        /*1972*/ 	.byte	0x3c, 0x31, 0x32, 0x32, 0x38, 0x38, 0x3e, 0x3e, 0x3e, 0x3e, 0x3e, 0x5d, 0x00
	.type		__unnamed_8,@object
	.size		__unnamed_8,(__unnamed_1 - __unnamed_8)
__unnamed_8:
        /* <DEDUP_REMOVED lines=29> */
	.type		__unnamed_1,@object
	.size		__unnamed_1,(__unnamed_41 - __unnamed_1)
__unnamed_1:
        /* <DEDUP_REMOVED lines=28> */
        /*1d0c*/ 	.byte	0x3c, 0x38, 0x31, 0x39, 0x32, 0x3e, 0x3e, 0x3e, 0x3e, 0x3e, 0x20, 0x26, 0x5d, 0x00
	.type		__unnamed_41,@object
	.size		__unnamed_41,(__unnamed_42 - __unnamed_41)
__unnamed_41:
        /* <DEDUP_REMOVED lines=28> */
        /*1eda*/ 	.byte	0x3a, 0x43, 0x3c, 0x31, 0x36, 0x33, 0x38, 0x34, 0x3e, 0x3e, 0x3e, 0x3e, 0x3e, 0x5d, 0x00
	.type		__unnamed_42,@object
	.size		__unnamed_42,(__unnamed_6 - __unnamed_42)
__unnamed_42:
        /* <DEDUP_REMOVED lines=29> */
	.type		__unnamed_6,@object
	.size		__unnamed_6,(__unnamed_33 - __unnamed_6)
__unnamed_6:
        /* <DEDUP_REMOVED lines=29> */
	.type		__unnamed_33,@object
	.size		__unnamed_33,(__unnamed_17 - __unnamed_33)
__unnamed_33:
        /* <DEDUP_REMOVED lines=29> */
	.type		__unnamed_17,@object
	.size		__unnamed_17,(__unnamed_37 - __unnamed_17)
__unnamed_17:
        /* <DEDUP_REMOVED lines=29> */
	.type		__unnamed_37,@object
	.size		__unnamed_37,(__unnamed_11 - __unnamed_37)
__unnamed_37:
        /* <DEDUP_REMOVED lines=29> */
	.type		__unnamed_11,@object
	.size		__unnamed_11,(__unnamed_27 - __unnamed_11)
__unnamed_11:
        /* <DEDUP_REMOVED lines=29> */
	.type		__unnamed_27,@object
	.size		__unnamed_27,(__unnamed_19 - __unnamed_27)
__unnamed_27:
        /* <DEDUP_REMOVED lines=29> */
	.type		__unnamed_19,@object
	.size		__unnamed_19,(__unnamed_12 - __unnamed_19)
__unnamed_19:
        /* <DEDUP_REMOVED lines=29> */
	.type		__unnamed_12,@object
	.size		__unnamed_12,(__unnamed_28 - __unnamed_12)
__unnamed_12:
        /* <DEDUP_REMOVED lines=29> */
	.type		__unnamed_28,@object
	.size		__unnamed_28,(__unnamed_36 - __unnamed_28)
__unnamed_28:
        /* <DEDUP_REMOVED lines=29> */
	.type		__unnamed_36,@object
	.size		__unnamed_36,(__unnamed_20 - __unnamed_36)
__unnamed_36:
        /* <DEDUP_REMOVED lines=29> */
	.type		__unnamed_20,@object
	.size		__unnamed_20,(__unnamed_16 - __unnamed_20)
__unnamed_20:
        /* <DEDUP_REMOVED lines=29> */
	.type		__unnamed_16,@object
	.size		__unnamed_16,(__unnamed_32 - __unnamed_16)
__unnamed_16:
        /* <DEDUP_REMOVED lines=29> */
	.type		__unnamed_32,@object
	.size		__unnamed_32,(__unnamed_23 - __unnamed_32)
__unnamed_32:
        /* <DEDUP_REMOVED lines=29> */
	.type		__unnamed_23,@object
	.size		__unnamed_23,(__unnamed_40 - __unnamed_23)
__unnamed_23:
        /* <DEDUP_REMOVED lines=30> */
	.type		__unnamed_40,@object
	.size		__unnamed_40,(__unnamed_24 - __unnamed_40)
__unnamed_40:
        /* <DEDUP_REMOVED lines=30> */
	.type		__unnamed_24,@object
	.size		__unnamed_24,(__unnamed_35 - __unnamed_24)
__unnamed_24:
        /* <DEDUP_REMOVED lines=30> */
	.type		__unnamed_35,@object
	.size		__unnamed_35,(__unnamed_15 - __unnamed_35)
__unnamed_35:
        /* <DEDUP_REMOVED lines=29> */
        /*3f8a*/ 	.byte	0x5d, 0x00
	.type		__unnamed_15,@object
	.size		__unnamed_15,(__unnamed_31 - __unnamed_15)
__unnamed_15:
        /* <DEDUP_REMOVED lines=30> */
	.type		__unnamed_31,@object
	.size		__unnamed_31,(__unnamed_10 - __unnamed_31)
__unnamed_31:
        /* <DEDUP_REMOVED lines=30> */
	.type		__unnamed_10,@object
	.size		__unnamed_10,(__unnamed_26 - __unnamed_10)
__unnamed_10:
        /* <DEDUP_REMOVED lines=30> */
	.type		__unnamed_26,@object
	.size		__unnamed_26,(__unnamed_18 - __unnamed_26)
__unnamed_26:
        /* <DEDUP_REMOVED lines=30> */
	.type		__unnamed_18,@object
	.size		__unnamed_18,(__unnamed_22 - __unnamed_18)
__unnamed_18:
        /* <DEDUP_REMOVED lines=30> */
	.type		__unnamed_22,@object
	.size		__unnamed_22,(.L_21 - __unnamed_22)
__unnamed_22:
        /* <DEDUP_REMOVED lines=29> */
        /*4a76*/ 	.byte	0x26, 0x5d, 0x00
.L_21:


//--------------------- .nv.shared._ZN7cutlass13device_kernelIN5flash11enable_sm90INS1_16FlashAttnFwdSm90INS1_25CollectiveMainloopFwdSm90ILi2EN4cute5tupleIJNS5_1CILi1EEES8_S8_EEENS6_IJNS7_ILi128EEENS7_ILi80EEENS7_ILi256EEEEEELi256ENS_10bfloat16_tEfNS_4arch4Sm90ELb0ELb0ELb0ELb0ELb0ELb0ELb0ELb1ELb1ELb1ELb0ELb0EEENS1_21CollectiveEpilogueFwdINS6_IJSA_SC_SB_EEES9_SE_SG_Li256ELb0ELb1ELb0ELb0EEENS1_29StaticPersistentTileSchedulerILb0EEEEEEEEEvNT_6ParamsE --------------------------
	.section	.nv.shared._ZN7cutlass13device_kernelIN5flash11enable_sm90INS1_16FlashAttnFwdSm90INS1_25CollectiveMainloopFwdSm90ILi2EN4cute5tupleIJNS5_1CILi1EEES8_S8_EEENS6_IJNS7_ILi128EEENS7_ILi80EEENS7_ILi256EEEEEELi256ENS_10bfloat16_tEfNS_4arch4Sm90ELb0ELb0ELb0ELb0ELb0ELb0ELb0ELb1ELb1ELb1ELb0ELb0EEENS1_21CollectiveEpilogueFwdINS6_IJSA_SC_SB_EEES9_SE_SG_Li256ELb0ELb1ELb0ELb0EEENS1_29StaticPersistentTileSchedulerILb0EEEEEEEEEvNT_6ParamsE,"aw",@nobits
	.sectionflags	@""
	.align	16
	.zero		1024


//--------------------- .nv.shared.reserved.0     --------------------------
	.section	.nv.shared.reserved.0,"aw",@nobits
	.weak		__nv_reservedSMEM_offset_0_alias
	.size		__nv_reservedSMEM_offset_0_alias, 0, 0
	.other		__nv_reservedSMEM_offset_0_alias,@"STO_CUDA_RESERVED_SHARED STV_DEFAULT"
__nv_reservedSMEM_offset_0_alias:
	.zero		0


//--------------------- .nv.global                --------------------------
	.section	.nv.global,"aw",@nobits
.nv.global:
	.type		_ZN74_INTERNAL_34b63683_38_flash_fwd_hdimall_bf16_packgqa_sm90_cu_93b96ec2_40494cute1_E,@object
	.size		_ZN74_INTERNAL_34b63683_38_flash_fwd_hdimall_bf16_packgqa_sm90_cu_93b96ec2_40494cute1_E,(_ZN74_INTERNAL_34b63683_38_flash_fwd_hdimall_bf16_packgqa_sm90_cu_93b96ec2_40494cuda3std3__45__cpo6cbeginE - _ZN74_INTERNAL_34b63683_38_flash_fwd_hdimall_bf16_packgqa_sm90_cu_93b96ec2_40494cute1_E)
_ZN74_INTERNAL_34b63683_38_flash_fwd_hdimall_bf16_packgqa_sm90_cu_93b96ec2_40494cute1_E:
	.zero		1
	.type		_ZN74_INTERNAL_34b63683_38_flash_fwd_hdimall_bf16_packgqa_sm90_cu_93b96ec2_40494cuda3std3__45__cpo6cbeginE,@object
	.size		_ZN74_INTERNAL_34b63683_38_flash_fwd_hdimall_bf16_packgqa_sm90_cu_93b96ec2_40494cuda3std3__45__cpo6cbeginE,(_ZN74_INTERNAL_34b63683_38_flash_fwd_hdimall_bf16_packgqa_sm90_cu_93b96ec2_40494cuda3std3__48in_placeE - _ZN74_INTERNAL_34b63683_38_flash_fwd_hdimall_bf16_packgqa_sm90_cu_93b96ec2_40494cuda3std3__45__cpo6cbeginE)
_ZN74_INTERNAL_34b63683_38_flash_fwd_hdimall_bf16_packgqa_sm90_cu_93b96ec2_40494cuda3std3__45__cpo6cbeginE:
	.zero		1
	.type		_ZN74_INTERNAL_34b63683_38_flash_fwd_hdimall_bf16_packgqa_sm90_cu_93b96ec2_40494cuda3std3__48in_placeE,@object
	.size		_ZN74_INTERNAL_34b63683_38_flash_fwd_hdimall_bf16_packgqa_sm90_cu_93b96ec2_40494cuda3std3__48in_placeE,(_ZN74_INTERNAL_34b63683_38_flash_fwd_hdimall_bf16_packgqa_sm90_cu_93b96ec2_40494cuda3std6ranges3__45__cpo9iter_moveE - _ZN74_INTERNAL_34b63683_38_flash_fwd_hdimall_bf16_packgqa_sm90_cu_93b96ec2_40494cuda3std3__48in_placeE)
_ZN74_INTERNAL_34b63683_38_flash_fwd_hdimall_bf16_packgqa_sm90_cu_93b96ec2_40494cuda3std3__48in_placeE:
	.zero		1
	.type		_ZN74_INTERNAL_34b63683_38_flash_fwd_hdimall_bf16_packgqa_sm90_cu_93b96ec2_40494cuda3std6ranges3__45__cpo9iter_moveE,@object
	.size		_ZN74_INTERNAL_34b63683_38_flash_fwd_hdimall_bf16_packgqa_sm90_cu_93b96ec2_40494cuda3std6ranges3__45__cpo9iter_moveE,(_ZN74_INTERNAL_34b63683_38_flash_fwd_hdimall_bf16_packgqa_sm90_cu_93b96ec2_40494cuda3std3__45__cpo5beginE - _ZN74_INTERNAL_34b63683_38_flash_fwd_hdimall_bf16_packgqa_sm90_cu_93b96ec2_40494cuda3std6ranges3__45__cpo9iter_moveE)
_ZN74_INTERNAL_34b63683_38_flash_fwd_hdimall_bf16_packgqa_sm90_cu_93b96ec2_40494cuda3std6ranges3__45__cpo9iter_moveE:
	.zero		1
	.type		_ZN74_INTERNAL_34b63683_38_flash_fwd_hdimall_bf16_packgqa_sm90_cu_93b96ec2_40494cuda3std3__45__cpo5beginE,@object
	.size		_ZN74_INTERNAL_34b63683_38_flash_fwd_hdimall_bf16_packgqa_sm90_cu_93b96ec2_40494cuda3std3__45__cpo5beginE,(_ZN74_INTERNAL_34b63683_38_flash_fwd_hdimall_bf16_packgqa_sm90_cu_93b96ec2_40494cuda3std3__476_GLOBAL__N__34b63683_38_flash_fwd_hdimall_bf16_packgqa_sm90_cu_93b96ec2_40496ignoreE - _ZN74_INTERNAL_34b63683_38_flash_fwd_hdimall_bf16_packgqa_sm90_cu_93b96ec2_40494cuda3std3__45__cpo5beginE)
_ZN74_INTERNAL_34b63683_38_flash_fwd_hdimall_bf16_packgqa_sm90_cu_93b96ec2_40494cuda3std3__45__cpo5beginE:
	.zero		1
	.type		_ZN74_INTERNAL_34b63683_38_flash_fwd_hdimall_bf16_packgqa_sm90_cu_93b96ec2_40494cuda3std3__476_GLOBAL__N__34b63683_38_flash_fwd_hdimall_bf16_packgqa_sm90_cu_93b96ec2_40496ignoreE,@object
	.size		_ZN74_INTERNAL_34b63683_38_flash_fwd_hdimall_bf16_packgqa_sm90_cu_93b96ec2_40494cuda3std3__476_GLOBAL__N__34b63683_38_flash_fwd_hdimall_bf16_packgqa_sm90_cu_93b96ec2_40496ignoreE,(_ZN74_INTERNAL_34b63683_38_flash_fwd_hdimall_bf16_packgqa_sm90_cu_93b96ec2_40494cute7productE - _ZN74_INTERNAL_34b63683_38_flash_fwd_hdimall_bf16_packgqa_sm90_cu_93b96ec2_40494cuda3std3__476_GLOBAL__N__34b63683_38_flash_fwd_hdimall_bf16_packgqa_sm90_cu_93b96ec2_40496ignoreE)
_ZN74_INTERNAL_34b63683_38_flash_fwd_hdimall_bf16_packgqa_sm90_cu_93b96ec2_40494cuda3std3__476_GLOBAL__N__34b63683_38_flash_fwd_hdimall_bf16_packgqa_sm90_cu_93b96ec2_40496ignoreE:
	.zero		1
	.type		_ZN74_INTERNAL_34b63683_38_flash_fwd_hdimall_bf16_packgqa_sm90_cu_93b96ec2_40494cute7productE,@object
	.size		_ZN74_INTERNAL_34b63683_38_flash_fwd_hdimall_bf16_packgqa_sm90_cu_93b96ec2_40494cute7productE,(_ZN74_INTERNAL_34b63683_38_flash_fwd_hdimall_bf16_packgqa_sm90_cu_93b96ec2_40494cuda3std3__45__cpo3endE - _ZN74_INTERNAL_34b63683_38_flash_fwd_hdimall_bf16_packgqa_sm90_cu_93b96ec2_40494cute7productE)
_ZN74_INTERNAL_34b63683_38_flash_fwd_hdimall_bf16_packgqa_sm90_cu_93b96ec2_40494cute7productE:
	.zero		1
	.type		_ZN74_INTERNAL_34b63683_38_flash_fwd_hdimall_bf16_packgqa_sm90_cu_93b96ec2_40494cuda3std3__45__cpo3endE,@object
	.size		_ZN74_INTERNAL_34b63683_38_flash_fwd_hdimall_bf16_packgqa_sm90_cu_93b96ec2_40494cuda3std3__45__cpo3endE,(_ZN74_INTERNAL_34b63683_38_flash_fwd_hdimall_bf16_packgqa_sm90_cu_93b96ec2_40494cuda3std3__419piecewise_constructE - _ZN74_INTERNAL_34b63683_38_flash_fwd_hdimall_bf16_packgqa_sm90_cu_93b96ec2_40494cuda3std3__45__cpo3endE)
_ZN74_INTERNAL_34b63683_38_flash_fwd_hdimall_bf16_packgqa_sm90_cu_93b96ec2_40494cuda3std3__45__cpo3endE:
	.zero		1
	.type		_ZN74_INTERNAL_34b63683_38_flash_fwd_hdimall_bf16_packgqa_sm90_cu_93b96ec2_40494cuda3std3__419piecewise_constructE,@object
	.size		_ZN74_INTERNAL_34b63683_38_flash_fwd_hdimall_bf16_packgqa_sm90_cu_93b96ec2_40494cuda3std3__419piecewise_constructE,(_ZN74_INTERNAL_34b63683_38_flash_fwd_hdimall_bf16_packgqa_sm90_cu_93b96ec2_40494cuda3std3__45__cpo4cendE - _ZN74_INTERNAL_34b63683_38_flash_fwd_hdimall_bf16_packgqa_sm90_cu_93b96ec2_40494cuda3std3__419piecewise_constructE)
_ZN74_INTERNAL_34b63683_38_flash_fwd_hdimall_bf16_packgqa_sm90_cu_93b96ec2_40494cuda3std3__419piecewise_constructE:
	.zero		1
	.type		_ZN74_INTERNAL_34b63683_38_flash_fwd_hdimall_bf16_packgqa_sm90_cu_93b96ec2_40494cuda3std3__45__cpo4cendE,@object
	.size		_ZN74_INTERNAL_34b63683_38_flash_fwd_hdimall_bf16_packgqa_sm90_cu_93b96ec2_40494cuda3std3__45__cpo4cendE,(_ZN74_INTERNAL_34b63683_38_flash_fwd_hdimall_bf16_packgqa_sm90_cu_93b96ec2_40494cuda3std6ranges3__45__cpo4swapE - _ZN74_INTERNAL_34b63683_38_flash_fwd_hdimall_bf16_packgqa_sm90_cu_93b96ec2_40494cuda3std3__45__cpo4cendE)
_ZN74_INTERNAL_34b63683_38_flash_fwd_hdimall_bf16_packgqa_sm90_cu_93b96ec2_40494cuda3std3__45__cpo4cendE:
	.zero		1
	.type		_ZN74_INTERNAL_34b63683_38_flash_fwd_hdimall_bf16_packgqa_sm90_cu_93b96ec2_40494cuda3std6ranges3__45__cpo4swapE,@object
	.size		_ZN74_INTERNAL_34b63683_38_flash_fwd_hdimall_bf16_packgqa_sm90_cu_93b96ec2_40494cuda3std6ranges3__45__cpo4swapE,(.L_50 - _ZN74_INTERNAL_34b63683_38_flash_fwd_hdimall_bf16_packgqa_sm90_cu_93b96ec2_40494cuda3std6ranges3__45__cpo4swapE)
_ZN74_INTERNAL_34b63683_38_flash_fwd_hdimall_bf16_packgqa_sm90_cu_93b96ec2_40494cuda3std6ranges3__45__cpo4swapE:
	.zero		1
.L_50:


//--------------------- .nv.shared._ZN7cutlass13device_kernelIN5flash11enable_sm90INS1_16FlashAttnFwdSm90INS1_25CollectiveMainloopFwdSm90ILi2EN4cute5tupleIJNS5_1CILi2EEENS7_ILi1EEES9_EEENS6_IJNS7_ILi128EEENS7_ILi80EEENS7_ILi256EEEEEELi256ENS_10bfloat16_tEfNS_4arch4Sm90ELb0ELb0ELb0ELb0ELb0ELb0ELb0ELb1ELb1ELb1ELb0ELb0EEENS1_21CollectiveEpilogueFwdINS6_IJSB_SD_SC_EEESA_SF_SH_Li256ELb0ELb1ELb0ELb0EEENS1_29StaticPersistentTileSchedulerILb0EEEEEEEEEvNT_6ParamsE --------------------------
	.section	.nv.shared._ZN7cutlass13device_kernelIN5flash11enable_sm90INS1_16FlashAttnFwdSm90INS1_25CollectiveMainloopFwdSm90ILi2EN4cute5tupleIJNS5_1CILi2EEENS7_ILi1EEES9_EEENS6_IJNS7_ILi128EEENS7_ILi80EEENS7_ILi256EEEEEELi256ENS_10bfloat16_tEfNS_4arch4Sm90ELb0ELb0ELb0ELb0ELb0ELb0ELb0ELb1ELb1ELb1ELb0ELb0EEENS1_21CollectiveEpilogueFwdINS6_IJSB_SD_SC_EEESA_SF_SH_Li256ELb0ELb1ELb0ELb0EEENS1_29StaticPersistentTileSchedulerILb0EEEEEEEEEvNT_6ParamsE,"aw",@nobits
	.sectionflags	@""
	.align	16
	.zero		1024


//--------------------- .nv.shared._ZN7cutlass13device_kernelIN5flash11enable_sm90INS1_16FlashAttnFwdSm90INS1_25CollectiveMainloopFwdSm90ILi2EN4cute5tupleIJNS5_1CILi1EEES8_S8_EEENS6_IJNS7_ILi128EEENS7_ILi80EEENS7_ILi256EEEEEELi256ENS_10bfloat16_tEfNS_4arch4Sm90ELb0ELb0ELb0ELb1ELb0ELb0ELb0ELb1ELb1ELb1ELb0ELb0EEENS1_21CollectiveEpilogueFwdINS6_IJSA_SC_SB_EEES9_SE_SG_Li256ELb1ELb1ELb0ELb0EEENS1_36VarlenDynamicPersistentTileSchedulerILi128ELi80ELi256ELi128ELb0ELb1ELb1ELb0ELb1ELb1EEEEEEEEEvNT_6ParamsE --------------------------
	.section	.nv.shared._ZN7cutlass13device_kernelIN5flash11enable_sm90INS1_16FlashAttnFwdSm90INS1_25CollectiveMainloopFwdSm90ILi2EN4cute5tupleIJNS5_1CILi1EEES8_S8_EEENS6_IJNS7_ILi128EEENS7_ILi80EEENS7_ILi256EEEEEELi256ENS_10bfloat16_tEfNS_4arch4Sm90ELb0ELb0ELb0ELb1ELb0ELb0ELb0ELb1ELb1ELb1ELb0ELb0EEENS1_21CollectiveEpilogueFwdINS6_IJSA_SC_SB_EEES9_SE_SG_Li256ELb1ELb1ELb0ELb0EEENS1_36VarlenDynamicPersistentTileSchedulerILi128ELi80ELi256ELi128ELb0ELb1ELb1ELb0ELb1ELb1EEEEEEEEEvNT_6ParamsE,"aw",@nobits
	.sectionflags	@""
	.align	16
	.zero		1024


//--------------------- .nv.shared._ZN7cutlass13device_kernelIN5flash11enable_sm90INS1_16FlashAttnFwdSm90INS1_25CollectiveMainloopFwdSm90ILi2EN4cute5tupleIJNS5_1CILi1EEES8_S8_EEENS6_IJNS7_ILi128EEENS7_ILi80EEENS7_ILi256EEEEEELi256ENS_10bfloat16_tEfNS_4arch4Sm90ELb0ELb0ELb0ELb1ELb0ELb1ELb0ELb1ELb1ELb1ELb0ELb0EEENS1_21CollectiveEpilogueFwdINS6_IJSA_SC_SB_EEES9_SE_SG_Li256ELb1ELb1ELb0ELb0EEENS1_36VarlenDynamicPersistentTileSchedulerILi128ELi80ELi256ELi128ELb0ELb1ELb1ELb0ELb1ELb1EEEEEEEEEvNT_6ParamsE --------------------------
	.section	.nv.shared._ZN7cutlass13device_kernelIN5flash11enable_sm90INS1_16FlashAttnFwdSm90INS1_25CollectiveMainloopFwdSm90ILi2EN4cute5tupleIJNS5_1CILi1EEES8_S8_EEENS6_IJNS7_ILi128EEENS7_ILi80EEENS7_ILi256EEEEEELi256ENS_10bfloat16_tEfNS_4arch4Sm90ELb0ELb0ELb0ELb1ELb0ELb1ELb0ELb1ELb1ELb1ELb0ELb0EEENS1_21CollectiveEpilogueFwdINS6_IJSA_SC_SB_EEES9_SE_SG_Li256ELb1ELb1ELb0ELb0EEENS1_36VarlenDynamicPersistentTileSchedulerILi128ELi80ELi256ELi128ELb0ELb1ELb1ELb0ELb1ELb1EEEEEEEEEvNT_6ParamsE,"aw",@nobits
	.sectionflags	@""
	.align	16
	.zero		1024


//--------------------- .nv.shared._ZN7cutlass13device_kernelIN5flash11enable_sm90INS1_16FlashAttnFwdSm90INS1_25CollectiveMainloopFwdSm90ILi2EN4cute5tupleIJNS5_1CILi1EEES8_S8_EEENS6_IJNS7_ILi128EEENS7_ILi64EEENS7_ILi256EEEEEELi256ENS_10bfloat16_tEfNS_4arch4Sm90ELb0ELb1ELb0ELb0ELb0ELb0ELb0ELb1ELb1ELb1ELb0ELb0EEENS1_21CollectiveEpilogueFwdINS6_IJSA_SC_SB_EEES9_SE_SG_Li256ELb0ELb1ELb0ELb0EEENS1_30DynamicPersistentTileSchedulerILi256ELi128ELb0ELb1ELb1EEEEEEEEEvNT_6ParamsE --------------------------
	.section	.nv.shared._ZN7cutlass13device_kernelIN5flash11enable_sm90INS1_16FlashAttnFwdSm90INS1_25CollectiveMainloopFwdSm90ILi2EN4cute5tupleIJNS5_1CILi1EEES8_S8_EEENS6_IJNS7_ILi128EEENS7_ILi64EEENS7_ILi256EEEEEELi256ENS_10bfloat16_tEfNS_4arch4Sm90ELb0ELb1ELb0ELb0ELb0ELb0ELb0ELb1ELb1ELb1ELb0ELb0EEENS1_21CollectiveEpilogueFwdINS6_IJSA_SC_SB_EEES9_SE_SG_Li256ELb0ELb1ELb0ELb0EEENS1_30DynamicPersistentTileSchedulerILi256ELi128ELb0ELb1ELb1EEEEEEEEEvNT_6ParamsE,"aw",@nobits
	.sectionflags	@""
	.align	16
	.zero		1024


//--------------------- .nv.shared._ZN7cutlass13device_kernelIN5flash11enable_sm90INS1_16FlashAttnFwdSm90INS1_25CollectiveMainloopFwdSm90ILi2EN4cute5tupleIJNS5_1CILi1EEES8_S8_EEENS6_IJNS7_ILi128EEENS7_ILi64EEENS7_ILi256EEEEEELi256ENS_10bfloat16_tEfNS_4arch4Sm90ELb0ELb1ELb0ELb1ELb0ELb0ELb0ELb1ELb1ELb1ELb0ELb0EEENS1_21CollectiveEpilogueFwdINS6_IJSA_SC_SB_EEES9_SE_SG_Li256ELb1ELb1ELb0ELb0EEENS1_36VarlenDynamicPersistentTileSchedulerILi128ELi64ELi256ELi128ELb0ELb1ELb1ELb1ELb0ELb1EEEEEEEEEvNT_6ParamsE --------------------------
	.section	.nv.shared._ZN7cutlass13device_kernelIN5flash11enable_sm90INS1_16FlashAttnFwdSm90INS1_25CollectiveMainloopFwdSm90ILi2EN4cute5tupleIJNS5_1CILi1EEES8_S8_EEENS6_IJNS7_ILi128EEENS7_ILi64EEENS7_ILi256EEEEEELi256ENS_10bfloat16_tEfNS_4arch4Sm90ELb0ELb1ELb0ELb1ELb0ELb0ELb0ELb1ELb1ELb1ELb0ELb0EEENS1_21CollectiveEpilogueFwdINS6_IJSA_SC_SB_EEES9_SE_SG_Li256ELb1ELb1ELb0ELb0EEENS1_36VarlenDynamicPersistentTileSchedulerILi128ELi64ELi256ELi128ELb0ELb1ELb1ELb1ELb0ELb1EEEEEEEEEvNT_6ParamsE,"aw",@nobits
	.sectionflags	@""
	.align	16
	.zero		1024


//--------------------- .nv.shared._ZN7cutlass13device_kernelIN5flash11enable_sm90INS1_16FlashAttnFwdSm90INS1_25CollectiveMainloopFwdSm90ILi2EN4cute5tupleIJNS5_1CILi1EEES8_S8_EEENS6_IJNS7_ILi128EEENS7_ILi64EEENS7_ILi256EEEEEELi256ENS_10bfloat16_tEfNS_4arch4Sm90ELb0ELb1ELb0ELb1ELb0ELb1ELb0ELb1ELb1ELb1ELb0ELb0EEENS1_21CollectiveEpilogueFwdINS6_IJSA_SC_SB_EEES9_SE_SG_Li256ELb1ELb1ELb0ELb0EEENS1_36VarlenDynamicPersistentTileSchedulerILi128ELi64ELi256ELi128ELb0ELb1ELb1ELb1ELb0ELb1EEEEEEEEEvNT_6ParamsE --------------------------
	.section	.nv.shared._ZN7cutlass13device_kernelIN5flash11enable_sm90INS1_16FlashAttnFwdSm90INS1_25CollectiveMainloopFwdSm90ILi2EN4cute5tupleIJNS5_1CILi1EEES8_S8_EEENS6_IJNS7_ILi128EEENS7_ILi64EEENS7_ILi256EEEEEELi256ENS_10bfloat16_tEfNS_4arch4Sm90ELb0ELb1ELb0ELb1ELb0ELb1ELb0ELb1ELb1ELb1ELb0ELb0EEENS1_21CollectiveEpilogueFwdINS6_IJSA_SC_SB_EEES9_SE_SG_Li256ELb1ELb1ELb0ELb0EEENS1_36VarlenDynamicPersistentTileSchedulerILi128ELi64ELi256ELi128ELb0ELb1ELb1ELb1ELb0ELb1EEEEEEEEEvNT_6ParamsE,"aw",@nobits
	.sectionflags	@""
	.align	16
	.zero		1024


//--------------------- .nv.shared._ZN7cutlass13device_kernelIN5flash11enable_sm90INS1_16FlashAttnFwdSm90INS1_25CollectiveMainloopFwdSm90ILi2EN4cute5tupleIJNS5_1CILi1EEES8_S8_EEENS6_IJNS7_ILi128EEENS7_ILi80EEENS7_ILi256EEEEEELi256ENS_10bfloat16_tEfNS_4arch4Sm90ELb1ELb0ELb0ELb0ELb0ELb0ELb0ELb1ELb1ELb1ELb0ELb0EEENS1_21CollectiveEpilogueFwdINS6_IJSA_SC_SB_EEES9_SE_SG_Li256ELb0ELb1ELb0ELb0EEENS1_30DynamicPersistentTileSchedulerILi256ELi128ELb0ELb1ELb1EEEEEEEEEvNT_6ParamsE --------------------------
	.section	.nv.shared._ZN7cutlass13device_kernelIN5flash11enable_sm90INS1_16FlashAttnFwdSm90INS1_25CollectiveMainloopFwdSm90ILi2EN4cute5tupleIJNS5_1CILi1EEES8_S8_EEENS6_IJNS7_ILi128EEENS7_ILi80EEENS7_ILi256EEEEEELi256ENS_10bfloat16_tEfNS_4arch4Sm90ELb1ELb0ELb0ELb0ELb0ELb0ELb0ELb1ELb1ELb1ELb0ELb0EEENS1_21CollectiveEpilogueFwdINS6_IJSA_SC_SB_EEES9_SE_SG_Li256ELb0ELb1ELb0ELb0EEENS1_30DynamicPersistentTileSchedulerILi256ELi128ELb0ELb1ELb1EEEEEEEEEvNT_6ParamsE,"aw",@nobits
	.sectionflags	@""
	.align	16
	.zero		1024


//--------------------- .nv.shared._ZN7cutlass13device_kernelIN5flash11enable_sm90INS1_16FlashAttnFwdSm90INS1_25CollectiveMainloopFwdSm90ILi2EN4cute5tupleIJNS5_1CILi1EEES8_S8_EEENS6_IJNS7_ILi128EEENS7_ILi80EEENS7_ILi256EEEEEELi256ENS_10bfloat16_tEfNS_4arch4Sm90ELb1ELb0ELb0ELb1ELb0ELb0ELb0ELb1ELb1ELb1ELb0ELb0EEENS1_21CollectiveEpilogueFwdINS6_IJSA_SC_SB_EEES9_SE_SG_Li256ELb1ELb1ELb0ELb0EEENS1_36VarlenDynamicPersistentTileSchedulerILi128ELi80ELi256ELi128ELb0ELb1ELb1ELb1ELb1ELb1EEEEEEEEEvNT_6ParamsE --------------------------
	.section	.nv.shared._ZN7cutlass13device_kernelIN5flash11enable_sm90INS1_16FlashAttnFwdSm90INS1_25CollectiveMainloopFwdSm90ILi2EN4cute5tupleIJNS5_1CILi1EEES8_S8_EEENS6_IJNS7_ILi128EEENS7_ILi80EEENS7_ILi256EEEEEELi256ENS_10bfloat16_tEfNS_4arch4Sm90ELb1ELb0ELb0ELb1ELb0ELb0ELb0ELb1ELb1ELb1ELb0ELb0EEENS1_21CollectiveEpilogueFwdINS6_IJSA_SC_SB_EEES9_SE_SG_Li256ELb1ELb1ELb0ELb0EEENS1_36VarlenDynamicPersistentTileSchedulerILi128ELi80ELi256ELi128ELb0ELb1ELb1ELb1ELb1ELb1EEEEEEEEEvNT_6ParamsE,"aw",@nobits
	.sectionflags	@""
	.align	16
	.zero		1024


//--------------------- .nv.shared._ZN7cutlass13device_kernelIN5flash11enable_sm90INS1_16FlashAttnFwdSm90INS1_25CollectiveMainloopFwdSm90ILi2EN4cute5tupleIJNS5_1CILi1EEES8_S8_EEENS6_IJNS7_ILi128EEENS7_ILi80EEENS7_ILi256EEEEEELi256ENS_10bfloat16_tEfNS_4arch4Sm90ELb1ELb0ELb0ELb1ELb0ELb1ELb0ELb1ELb1ELb1ELb0ELb0EEENS1_21CollectiveEpilogueFwdINS6_IJSA_SC_SB_EEES9_SE_SG_Li256ELb1ELb1ELb0ELb0EEENS1_36VarlenDynamicPersistentTileSchedulerILi128ELi80ELi256ELi128ELb0ELb1ELb1ELb1ELb1ELb1EEEEEEEEEvNT_6ParamsE --------------------------
	.section	.nv.shared._ZN7cutlass13device_kernelIN5flash11enable_sm90INS1_16FlashAttnFwdSm90INS1_25CollectiveMainloopFwdSm90ILi2EN4cute5tupleIJNS5_1CILi1EEES8_S8_EEENS6_IJNS7_ILi128EEENS7_ILi80EEENS7_ILi256EEEEEELi256ENS_10bfloat16_tEfNS_4arch4Sm90ELb1ELb0ELb0ELb1ELb0ELb1ELb0ELb1ELb1ELb1ELb0ELb0EEENS1_21CollectiveEpilogueFwdINS6_IJSA_SC_SB_EEES9_SE_SG_Li256ELb1ELb1ELb0ELb0EEENS1_36VarlenDynamicPersistentTileSchedulerILi128ELi80ELi256ELi128ELb0ELb1ELb1ELb1ELb1ELb1EEEEEEEEEvNT_6ParamsE,"aw",@nobits
	.sectionflags	@""
	.align	16
	.zero		1024


//--------------------- .nv.shared._ZN7cutlass13device_kernelIN5flash11enable_sm90INS1_16FlashAttnFwdSm90INS1_25CollectiveMainloopFwdSm90ILi2EN4cute5tupleIJNS5_1CILi1EEES8_S8_EEENS6_IJNS7_ILi128EEENS7_ILi112EEENS7_ILi192EEEEEELi192ENS_10bfloat16_tEfNS_4arch4Sm90ELb0ELb0ELb0ELb0ELb0ELb0ELb0ELb1ELb1ELb1ELb0ELb0EEENS1_21CollectiveEpilogueFwdINS6_IJSA_SC_SB_EEES9_SE_SG_Li256ELb0ELb1ELb0ELb0EEENS1_29StaticPersistentTileSchedulerILb0EEEEEEEEEvNT_6ParamsE --------------------------
	.section	.nv.shared._ZN7cutlass13device_kernelIN5flash11enable_sm90INS1_16FlashAttnFwdSm90INS1_25CollectiveMainloopFwdSm90ILi2EN4cute5tupleIJNS5_1CILi1EEES8_S8_EEENS6_IJNS7_ILi128EEENS7_ILi112EEENS7_ILi192EEEEEELi192ENS_10bfloat16_tEfNS_4arch4Sm90ELb0ELb0ELb0ELb0ELb0ELb0ELb0ELb1ELb1ELb1ELb0ELb0EEENS1_21CollectiveEpilogueFwdINS6_IJSA_SC_SB_EEES9_SE_SG_Li256ELb0ELb1ELb0ELb0EEENS1_29StaticPersistentTileSchedulerILb0EEEEEEEEEvNT_6ParamsE,"aw",@nobits
	.sectionflags	@""
	.align	16
	.zero		1024


//--------------------- .nv.shared._ZN7cutlass13device_kernelIN5flash11enable_sm90INS1_16FlashAttnFwdSm90INS1_25CollectiveMainloopFwdSm90ILi2EN4cute5tupleIJNS5_1CILi2EEENS7_ILi1EEES9_EEENS6_IJNS7_ILi128EEENS7_ILi112EEENS7_ILi192EEEEEELi192ENS_10bfloat16_tEfNS_4arch4Sm90ELb0ELb0ELb0ELb0ELb0ELb0ELb0ELb1ELb1ELb1ELb0ELb0EEENS1_21CollectiveEpilogueFwdINS6_IJSB_SD_SC_EEESA_SF_SH_Li256ELb0ELb1ELb0ELb0EEENS1_29StaticPersistentTileSchedulerILb0EEEEEEEEEvNT_6ParamsE --------------------------
	.section	.nv.shared._ZN7cutlass13device_kernelIN5flash11enable_sm90INS1_16FlashAttnFwdSm90INS1_25CollectiveMainloopFwdSm90ILi2EN4cute5tupleIJNS5_1CILi2EEENS7_ILi1EEES9_EEENS6_IJNS7_ILi128EEENS7_ILi112EEENS7_ILi192EEEEEELi192ENS_10bfloat16_tEfNS_4arch4Sm90ELb0ELb0ELb0ELb0ELb0ELb0ELb0ELb1ELb1ELb1ELb0ELb0EEENS1_21CollectiveEpilogueFwdINS6_IJSB_SD_SC_EEESA_SF_SH_Li256ELb0ELb1ELb0ELb0EEENS1_29StaticPersistentTileSchedulerILb0EEEEEEEEEvNT_6ParamsE,"aw",@nobits
	.sectionflags	@""
	.align	16
	.zero		1024


//--------------------- .nv.shared._ZN7cutlass13device_kernelIN5flash11enable_sm90INS1_16FlashAttnFwdSm90INS1_25CollectiveMainloopFwdSm90ILi2EN4cute5tupleIJNS5_1CILi1EEES8_S8_EEENS6_IJNS7_ILi128EEENS7_ILi112EEENS7_ILi192EEEEEELi192ENS_10bfloat16_tEfNS_4arch4Sm90ELb0ELb0ELb0ELb1ELb0ELb0ELb0ELb1ELb1ELb1ELb0ELb0EEENS1_21CollectiveEpilogueFwdINS6_IJSA_SC_SB_EEES9_SE_SG_Li256ELb1ELb1ELb0ELb0EEENS1_36VarlenDynamicPersistentTileSchedulerILi128ELi112ELi256ELi128ELb0ELb1ELb1ELb0ELb1ELb1EEEEEEEEEvNT_6ParamsE --------------------------
	.section	.nv.shared._ZN7cutlass13device_kernelIN5flash11enable_sm90INS1_16FlashAttnFwdSm90INS1_25CollectiveMainloopFwdSm90ILi2EN4cute5tupleIJNS5_1CILi1EEES8_S8_EEENS6_IJNS7_ILi128EEENS7_ILi112EEENS7_ILi192EEEEEELi192ENS_10bfloat16_tEfNS_4arch4Sm90ELb0ELb0ELb0ELb1ELb0ELb0ELb0ELb1ELb1ELb1ELb0ELb0EEENS1_21CollectiveEpilogueFwdINS6_IJSA_SC_SB_EEES9_SE_SG_Li256ELb1ELb1ELb0ELb0EEENS1_36VarlenDynamicPersistentTileSchedulerILi128ELi112ELi256ELi128ELb0ELb1ELb1ELb0ELb1ELb1EEEEEEEEEvNT_6ParamsE,"aw",@nobits
	.sectionflags	@""
	.align	16
	.zero		1024


//--------------------- .nv.shared._ZN7cutlass13device_kernelIN5flash11enable_sm90INS1_16FlashAttnFwdSm90INS1_25CollectiveMainloopFwdSm90ILi2EN4cute5tupleIJNS5_1CILi1EEES8_S8_EEENS6_IJNS7_ILi128EEENS7_ILi112EEENS7_ILi192EEEEEELi192ENS_10bfloat16_tEfNS_4arch4Sm90ELb0ELb0ELb0ELb1ELb0ELb1ELb0ELb1ELb1ELb1ELb0ELb0EEENS1_21CollectiveEpilogueFwdINS6_IJSA_SC_SB_EEES9_SE_SG_Li256ELb1ELb1ELb0ELb0EEENS1_36VarlenDynamicPersistentTileSchedulerILi128ELi112ELi256ELi128ELb0ELb1ELb1ELb0ELb1ELb1EEEEEEEEEvNT_6ParamsE --------------------------
	.section	.nv.shared._ZN7cutlass13device_kernelIN5flash11enable_sm90INS1_16FlashAttnFwdSm90INS1_25CollectiveMainloopFwdSm90ILi2EN4cute5tupleIJNS5_1CILi1EEES8_S8_EEENS6_IJNS7_ILi128EEENS7_ILi112EEENS7_ILi192EEEEEELi192ENS_10bfloat16_tEfNS_4arch4Sm90ELb0ELb0ELb0ELb1ELb0ELb1ELb0ELb1ELb1ELb1ELb0ELb0EEENS1_21CollectiveEpilogueFwdINS6_IJSA_SC_SB_EEES9_SE_SG_Li256ELb1ELb1ELb0ELb0EEENS1_36VarlenDynamicPersistentTileSchedulerILi128ELi112ELi256ELi128ELb0ELb1ELb1ELb0ELb1ELb1EEEEEEEEEvNT_6ParamsE,"aw",@nobits
	.sectionflags	@""
	.align	16
	.zero		1024


//--------------------- .nv.shared._ZN7cutlass13device_kernelIN5flash11enable_sm90INS1_16FlashAttnFwdSm90INS1_25CollectiveMainloopFwdSm90ILi2EN4cute5tupleIJNS5_1CILi1EEES8_S8_EEENS6_IJNS7_ILi128EEENS7_ILi96EEENS7_ILi192EEEEEELi192ENS_10bfloat16_tEfNS_4arch4Sm90ELb0ELb1ELb0ELb0ELb0ELb0ELb0ELb1ELb1ELb1ELb0ELb0EEENS1_21CollectiveEpilogueFwdINS6_IJSA_SC_SB_EEES9_SE_SG_Li256ELb0ELb1ELb0ELb0EEENS1_30DynamicPersistentTileSchedulerILi256ELi128ELb0ELb1ELb1EEEEEEEEEvNT_6ParamsE --------------------------
	.section	.nv.shared._ZN7cutlass13device_kernelIN5flash11enable_sm90INS1_16FlashAttnFwdSm90INS1_25CollectiveMainloopFwdSm90ILi2EN4cute5tupleIJNS5_1CILi1EEES8_S8_EEENS6_IJNS7_ILi128EEENS7_ILi96EEENS7_ILi192EEEEEELi192ENS_10bfloat16_tEfNS_4arch4Sm90ELb0ELb1ELb0ELb0ELb0ELb0ELb0ELb1ELb1ELb1ELb0ELb0EEENS1_21CollectiveEpilogueFwdINS6_IJSA_SC_SB_EEES9_SE_SG_Li256ELb0ELb1ELb0ELb0EEENS1_30DynamicPersistentTileSchedulerILi256ELi128ELb0ELb1ELb1EEEEEEEEEvNT_6ParamsE,"aw",@nobits
	.sectionflags	@""
	.align	16
	.zero		1024


//--------------------- .nv.shared._ZN7cutlass13device_kernelIN5flash11enable_sm90INS1_16FlashAttnFwdSm90INS1_25CollectiveMainloopFwdSm90ILi2EN4cute5tupleIJNS5_1CILi1EEES8_S8_EEENS6_IJNS7_ILi128EEENS7_ILi96EEENS7_ILi192EEEEEELi192ENS_10bfloat16_tEfNS_4arch4Sm90ELb0ELb1ELb0ELb1ELb0ELb0ELb0ELb1ELb1ELb1ELb0ELb0EEENS1_21CollectiveEpilogueFwdINS6_IJSA_SC_SB_EEES9_SE_SG_Li256ELb1ELb1ELb0ELb0EEENS1_36VarlenDynamicPersistentTileSchedulerILi128ELi96ELi256ELi128ELb0ELb1ELb1ELb1ELb0ELb1EEEEEEEEEvNT_6ParamsE --------------------------
	.section	.nv.shared._ZN7cutlass13device_kernelIN5flash11enable_sm90INS1_16FlashAttnFwdSm90INS1_25CollectiveMainloopFwdSm90ILi2EN4cute5tupleIJNS5_1CILi1EEES8_S8_EEENS6_IJNS7_ILi128EEENS7_ILi96EEENS7_ILi192EEEEEELi192ENS_10bfloat16_tEfNS_4arch4Sm90ELb0ELb1ELb0ELb1ELb0ELb0ELb0ELb1ELb1ELb1ELb0ELb0EEENS1_21CollectiveEpilogueFwdINS6_IJSA_SC_SB_EEES9_SE_SG_Li256ELb1ELb1ELb0ELb0EEENS1_36VarlenDynamicPersistentTileSchedulerILi128ELi96ELi256ELi128ELb0ELb1ELb1ELb1ELb0ELb1EEEEEEEEEvNT_6ParamsE,"aw",@nobits
	.sectionflags	@""
	.align	16
	.zero		1024


//--------------------- .nv.shared._ZN7cutlass13device_kernelIN5flash11enable_sm90INS1_16FlashAttnFwdSm90INS1_25CollectiveMainloopFwdSm90ILi2EN4cute5tupleIJNS5_1CILi1EEES8_S8_EEENS6_IJNS7_ILi128EEENS7_ILi96EEENS7_ILi192EEEEEELi192ENS_10bfloat16_tEfNS_4arch4Sm90ELb0ELb1ELb0ELb1ELb0ELb1ELb0ELb1ELb1ELb1ELb0ELb0EEENS1_21CollectiveEpilogueFwdINS6_IJSA_SC_SB_EEES9_SE_SG_Li256ELb1ELb1ELb0ELb0EEENS1_36VarlenDynamicPersistentTileSchedulerILi128ELi96ELi256ELi128ELb0ELb1ELb1ELb1ELb0ELb1EEEEEEEEEvNT_6ParamsE --------------------------
	.section	.nv.shared._ZN7cutlass13device_kernelIN5flash11enable_sm90INS1_16FlashAttnFwdSm90INS1_25CollectiveMainloopFwdSm90ILi2EN4cute5tupleIJNS5_1CILi1EEES8_S8_EEENS6_IJNS7_ILi128EEENS7_ILi96EEENS7_ILi192EEEEEELi192ENS_10bfloat16_tEfNS_4arch4Sm90ELb0ELb1ELb0ELb1ELb0ELb1ELb0ELb1ELb1ELb1ELb0ELb0EEENS1_21CollectiveEpilogueFwdINS6_IJSA_SC_SB_EEES9_SE_SG_Li256ELb1ELb1ELb0ELb0EEENS1_36VarlenDynamicPersistentTileSchedulerILi128ELi96ELi256ELi128ELb0ELb1ELb1ELb1ELb0ELb1EEEEEEEEEvNT_6ParamsE,"aw",@nobits
	.sectionflags	@""
	.align	16
	.zero		1024


//--------------------- .nv.shared._ZN7cutlass13device_kernelIN5flash11enable_sm90INS1_16FlashAttnFwdSm90INS1_25CollectiveMainloopFwdSm90ILi2EN4cute5tupleIJNS5_1CILi1EEES8_S8_EEENS6_IJNS7_ILi128EEENS7_ILi112EEENS7_ILi192EEEEEELi192ENS_10bfloat16_tEfNS_4arch4Sm90ELb1ELb0ELb0ELb0ELb0ELb0ELb0ELb1ELb1ELb1ELb0ELb0EEENS1_21CollectiveEpilogueFwdINS6_IJSA_SC_SB_EEES9_SE_SG_Li256ELb0ELb1ELb0ELb0EEENS1_30DynamicPersistentTileSchedulerILi256ELi128ELb0ELb1ELb1EEEEEEEEEvNT_6ParamsE --------------------------
	.section	.nv.shared._ZN7cutlass13device_kernelIN5flash11enable_sm90INS1_16FlashAttnFwdSm90INS1_25CollectiveMainloopFwdSm90ILi2EN4cute5tupleIJNS5_1CILi1EEES8_S8_EEENS6_IJNS7_ILi128EEENS7_ILi112EEENS7_ILi192EEEEEELi192ENS_10bfloat16_tEfNS_4arch4Sm90ELb1ELb0ELb0ELb0ELb0ELb0ELb0ELb1ELb1ELb1ELb0ELb0EEENS1_21CollectiveEpilogueFwdINS6_IJSA_SC_SB_EEES9_SE_SG_Li256ELb0ELb1ELb0ELb0EEENS1_30DynamicPersistentTileSchedulerILi256ELi128ELb0ELb1ELb1EEEEEEEEEvNT_6ParamsE,"aw",@nobits
	.sectionflags	@""
	.align	16
	.zero		1024


//--------------------- .nv.shared._ZN7cutlass13device_kernelIN5flash11enable_sm90INS1_16FlashAttnFwdSm90INS1_25CollectiveMainloopFwdSm90ILi2EN4cute5tupleIJNS5_1CILi1EEES8_S8_EEENS6_IJNS7_ILi128EEENS7_ILi112EEENS7_ILi192EEEEEELi192ENS_10bfloat16_tEfNS_4arch4Sm90ELb1ELb0ELb0ELb1ELb0ELb0ELb0ELb1ELb1ELb1ELb0ELb0EEENS1_21CollectiveEpilogueFwdINS6_IJSA_SC_SB_EEES9_SE_SG_Li256ELb1ELb1ELb0ELb0EEENS1_36VarlenDynamicPersistentTileSchedulerILi128ELi112ELi256ELi128ELb0ELb1ELb1ELb1ELb1ELb1EEEEEEEEEvNT_6ParamsE --------------------------
	.section	.nv.shared._ZN7cutlass13device_kernelIN5flash11enable_sm90INS1_16FlashAttnFwdSm90INS1_25CollectiveMainloopFwdSm90ILi2EN4cute5tupleIJNS5_1CILi1EEES8_S8_EEENS6_IJNS7_ILi128EEENS7_ILi112EEENS7_ILi192EEEEEELi192ENS_10bfloat16_tEfNS_4arch4Sm90ELb1ELb0ELb0ELb1ELb0ELb0ELb0ELb1ELb1ELb1ELb0ELb0EEENS1_21CollectiveEpilogueFwdINS6_IJSA_SC_SB_EEES9_SE_SG_Li256ELb1ELb1ELb0ELb0EEENS1_36VarlenDynamicPersistentTileSchedulerILi128ELi112ELi256ELi128ELb0ELb1ELb1ELb1ELb1ELb1EEEEEEEEEvNT_6ParamsE,"aw",@nobits
	.sectionflags	@""
	.align	16
	.zero		1024


//--------------------- .nv.shared._ZN7cutlass13device_kernelIN5flash11enable_sm90INS1_16FlashAttnFwdSm90INS1_25CollectiveMainloopFwdSm90ILi2EN4cute5tupleIJNS5_1CILi1EEES8_S8_EEENS6_IJNS7_ILi128EEENS7_ILi112EEENS7_ILi192EEEEEELi192ENS_10bfloat16_tEfNS_4arch4Sm90ELb1ELb0ELb0ELb1ELb0ELb1ELb0ELb1ELb1ELb1ELb0ELb0EEENS1_21CollectiveEpilogueFwdINS6_IJSA_SC_SB_EEES9_SE_SG_Li256ELb1ELb1ELb0ELb0EEENS1_36VarlenDynamicPersistentTileSchedulerILi128ELi112ELi256ELi128ELb0ELb1ELb1ELb1ELb1ELb1EEEEEEEEEvNT_6ParamsE --------------------------
	.section	.nv.shared._ZN7cutlass13device_kernelIN5flash11enable_sm90INS1_16FlashAttnFwdSm90INS1_25CollectiveMainloopFwdSm90ILi2EN4cute5tupleIJNS5_1CILi1EEES8_S8_EEENS6_IJNS7_ILi128EEENS7_ILi112EEENS7_ILi192EEEEEELi192ENS_10bfloat16_tEfNS_4arch4Sm90ELb1ELb0ELb0ELb1ELb0ELb1ELb0ELb1ELb1ELb1ELb0ELb0EEENS1_21CollectiveEpilogueFwdINS6_IJSA_SC_SB_EEES9_SE_SG_Li256ELb1ELb1ELb0ELb0EEENS1_36VarlenDynamicPersistentTileSchedulerILi128ELi112ELi256ELi128ELb0ELb1ELb1ELb1ELb1ELb1EEEEEEEEEvNT_6ParamsE,"aw",@nobits
	.sectionflags	@""
	.align	16
	.zero		1024


//--------------------- .nv.shared._ZN7cutlass13device_kernelIN5flash11enable_sm90INS1_16FlashAttnFwdSm90INS1_25CollectiveMainloopFwdSm90ILi2EN4cute5tupleIJNS5_1CILi1EEES8_S8_EEENS6_IJNS7_ILi128EEENS7_ILi176EEESA_EEELi128ENS_10bfloat16_tEfNS_4arch4Sm90ELb0ELb0ELb0ELb0ELb0ELb0ELb0ELb1ELb1ELb1ELb0ELb0EEENS1_21CollectiveEpilogueFwdINS6_IJSA_SA_SB_EEES9_SD_SF_Li256ELb0ELb1ELb0ELb0EEENS1_29StaticPersistentTileSchedulerILb0EEEEEEEEEvNT_6ParamsE --------------------------
	.section	.nv.shared._ZN7cutlass13device_kernelIN5flash11enable_sm90INS1_16FlashAttnFwdSm90INS1_25CollectiveMainloopFwdSm90ILi2EN4cute5tupleIJNS5_1CILi1EEES8_S8_EEENS6_IJNS7_ILi128EEENS7_ILi176EEESA_EEELi128ENS_10bfloat16_tEfNS_4arch4Sm90ELb0ELb0ELb0ELb0ELb0ELb0ELb0ELb1ELb1ELb1ELb0ELb0EEENS1_21CollectiveEpilogueFwdINS6_IJSA_SA_SB_EEES9_SD_SF_Li256ELb0ELb1ELb0ELb0EEENS1_29StaticPersistentTileSchedulerILb0EEEEEEEEEvNT_6ParamsE,"aw",@nobits
	.sectionflags	@""
	.align	16
	.zero		1024


//--------------------- .nv.shared._ZN7cutlass13device_kernelIN5flash11enable_sm90INS1_16FlashAttnFwdSm90INS1_25CollectiveMainloopFwdSm90ILi2EN4cute5tupleIJNS5_1CILi2EEENS7_ILi1EEES9_EEENS6_IJNS7_ILi128EEENS7_ILi176EEESB_EEELi128ENS_10bfloat16_tEfNS_4arch4Sm90ELb0ELb0ELb0ELb0ELb0ELb0ELb0ELb1ELb1ELb1ELb0ELb0EEENS1_21CollectiveEpilogueFwdINS6_IJSB_SB_SC_EEESA_SE_SG_Li256ELb0ELb1ELb0ELb0EEENS1_29StaticPersistentTileSchedulerILb0EEEEEEEEEvNT_6ParamsE --------------------------
	.section	.nv.shared._ZN7cutlass13device_kernelIN5flash11enable_sm90INS1_16FlashAttnFwdSm90INS1_25CollectiveMainloopFwdSm90ILi2EN4cute5tupleIJNS5_1CILi2EEENS7_ILi1EEES9_EEENS6_IJNS7_ILi128EEENS7_ILi176EEESB_EEELi128ENS_10bfloat16_tEfNS_4arch4Sm90ELb0ELb0ELb0ELb0ELb0ELb0ELb0ELb1ELb1ELb1ELb0ELb0EEENS1_21CollectiveEpilogueFwdINS6_IJSB_SB_SC_EEESA_SE_SG_Li256ELb0ELb1ELb0ELb0EEENS1_29StaticPersistentTileSchedulerILb0EEEEEEEEEvNT_6ParamsE,"aw",@nobits
	.sectionflags	@""
	.align	16
	.zero		1024


//--------------------- .nv.shared._ZN7cutlass13device_kernelIN5flash11enable_sm90INS1_16FlashAttnFwdSm90INS1_25CollectiveMainloopFwdSm90ILi2EN4cute5tupleIJNS5_1CILi1EEES8_S8_EEENS6_IJNS7_ILi128EEENS7_ILi176EEESA_EEELi128ENS_10bfloat16_tEfNS_4arch4Sm90ELb0ELb0ELb0ELb1ELb0ELb0ELb0ELb1ELb1ELb1ELb0ELb0EEENS1_21CollectiveEpilogueFwdINS6_IJSA_SA_SB_EEES9_SD_SF_Li256ELb1ELb1ELb0ELb0EEENS1_36VarlenDynamicPersistentTileSchedulerILi128ELi176ELi256ELi128ELb0ELb1ELb1ELb0ELb1ELb1EEEEEEEEEvNT_6ParamsE --------------------------
	.section	.nv.shared._ZN7cutlass13device_kernelIN5flash11enable_sm90INS1_16FlashAttnFwdSm90INS1_25CollectiveMainloopFwdSm90ILi2EN4cute5tupleIJNS5_1CILi1EEES8_S8_EEENS6_IJNS7_ILi128EEENS7_ILi176EEESA_EEELi128ENS_10bfloat16_tEfNS_4arch4Sm90ELb0ELb0ELb0ELb1ELb0ELb0ELb0ELb1ELb1ELb1ELb0ELb0EEENS1_21CollectiveEpilogueFwdINS6_IJSA_SA_SB_EEES9_SD_SF_Li256ELb1ELb1ELb0ELb0EEENS1_36VarlenDynamicPersistentTileSchedulerILi128ELi176ELi256ELi128ELb0ELb1ELb1ELb0ELb1ELb1EEEEEEEEEvNT_6ParamsE,"aw",@nobits
	.sectionflags	@""
	.align	16
	.zero		1024


//--------------------- .nv.shared._ZN7cutlass13device_kernelIN5flash11enable_sm90INS1_16FlashAttnFwdSm90INS1_25CollectiveMainloopFwdSm90ILi2EN4cute5tupleIJNS5_1CILi1EEES8_S8_EEENS6_IJNS7_ILi128EEENS7_ILi176EEESA_EEELi128ENS_10bfloat16_tEfNS_4arch4Sm90ELb0ELb0ELb0ELb1ELb0ELb1ELb0ELb1ELb1ELb1ELb0ELb0EEENS1_21CollectiveEpilogueFwdINS6_IJSA_SA_SB_EEES9_SD_SF_Li256ELb1ELb1ELb0ELb0EEENS1_36VarlenDynamicPersistentTileSchedulerILi128ELi176ELi256ELi128ELb0ELb1ELb1ELb0ELb1ELb1EEEEEEEEEvNT_6ParamsE --------------------------
	.section	.nv.shared._ZN7cutlass13device_kernelIN5flash11enable_sm90INS1_16FlashAttnFwdSm90INS1_25CollectiveMainloopFwdSm90ILi2EN4cute5tupleIJNS5_1CILi1EEES8_S8_EEENS6_IJNS7_ILi128EEENS7_ILi176EEESA_EEELi128ENS_10bfloat16_tEfNS_4arch4Sm90ELb0ELb0ELb0ELb1ELb0ELb1ELb0ELb1ELb1ELb1ELb0ELb0EEENS1_21CollectiveEpilogueFwdINS6_IJSA_SA_SB_EEES9_SD_SF_Li256ELb1ELb1ELb0ELb0EEENS1_36VarlenDynamicPersistentTileSchedulerILi128ELi176ELi256ELi128ELb0ELb1ELb1ELb0ELb1ELb1EEEEEEEEEvNT_6ParamsE,"aw",@nobits
	.sectionflags	@""
	.align	16
	.zero		1024


//--------------------- .nv.shared._ZN7cutlass13device_kernelIN5flash11enable_sm90INS1_16FlashAttnFwdSm90INS1_25CollectiveMainloopFwdSm90ILi2EN4cute5tupleIJNS5_1CILi1EEES8_S8_EEENS6_IJNS7_ILi128EEESA_SA_EEELi128ENS_10bfloat16_tEfNS_4arch4Sm90ELb0ELb1ELb0ELb0ELb0ELb0ELb0ELb1ELb1ELb1ELb0ELb0EEENS1_21CollectiveEpilogueFwdISB_S9_SC_SE_Li256ELb0ELb1ELb0ELb0EEENS1_30DynamicPersistentTileSchedulerILi256ELi128ELb0ELb1ELb1EEEEEEEEEvNT_6ParamsE --------------------------
	.section	.nv.shared._ZN7cutlass13device_kernelIN5flash11enable_sm90INS1_16FlashAttnFwdSm90INS1_25CollectiveMainloopFwdSm90ILi2EN4cute5tupleIJNS5_1CILi1EEES8_S8_EEENS6_IJNS7_ILi128EEESA_SA_EEELi128ENS_10bfloat16_tEfNS_4arch4Sm90ELb0ELb1ELb0ELb0ELb0ELb0ELb0ELb1ELb1ELb1ELb0ELb0EEENS1_21CollectiveEpilogueFwdISB_S9_SC_SE_Li256ELb0ELb1ELb0ELb0EEENS1_30DynamicPersistentTileSchedulerILi256ELi128ELb0ELb1ELb1EEEEEEEEEvNT_6ParamsE,"aw",@nobits
	.sectionflags	@""
	.align	16
	.zero		1024


//--------------------- .nv.shared._ZN7cutlass13device_kernelIN5flash11enable_sm90INS1_16FlashAttnFwdSm90INS1_25CollectiveMainloopFwdSm90ILi2EN4cute5tupleIJNS5_1CILi1EEES8_S8_EEENS6_IJNS7_ILi128EEESA_SA_EEELi128ENS_10bfloat16_tEfNS_4arch4Sm90ELb0ELb1ELb0ELb1ELb0ELb0ELb0ELb1ELb1ELb1ELb0ELb0EEENS1_21CollectiveEpilogueFwdISB_S9_SC_SE_Li256ELb1ELb1ELb0ELb0EEENS1_36VarlenDynamicPersistentTileSchedulerILi128ELi128ELi256ELi128ELb0ELb1ELb1ELb1ELb0ELb1EEEEEEEEEvNT_6ParamsE --------------------------
	.section	.nv.shared._ZN7cutlass13device_kernelIN5flash11enable_sm90INS1_16FlashAttnFwdSm90INS1_25CollectiveMainloopFwdSm90ILi2EN4cute5tupleIJNS5_1CILi1EEES8_S8_EEENS6_IJNS7_ILi128EEESA_SA_EEELi128ENS_10bfloat16_tEfNS_4arch4Sm90ELb0ELb1ELb0ELb1ELb0ELb0ELb0ELb1ELb1ELb1ELb0ELb0EEENS1_21CollectiveEpilogueFwdISB_S9_SC_SE_Li256ELb1ELb1ELb0ELb0EEENS1_36VarlenDynamicPersistentTileSchedulerILi128ELi128ELi256ELi128ELb0ELb1ELb1ELb1ELb0ELb1EEEEEEEEEvNT_6ParamsE,"aw",@nobits
	.sectionflags	@""
	.align	16
	.zero		1024


//--------------------- .nv.shared._ZN7cutlass13device_kernelIN5flash11enable_sm90INS1_16FlashAttnFwdSm90INS1_25CollectiveMainloopFwdSm90ILi2EN4cute5tupleIJNS5_1CILi1EEES8_S8_EEENS6_IJNS7_ILi128EEESA_SA_EEELi128ENS_10bfloat16_tEfNS_4arch4Sm90ELb0ELb1ELb0ELb1ELb0ELb1ELb0ELb1ELb1ELb1ELb0ELb0EEENS1_21CollectiveEpilogueFwdISB_S9_SC_SE_Li256ELb1ELb1ELb0ELb0EEENS1_36VarlenDynamicPersistentTileSchedulerILi128ELi128ELi256ELi128ELb0ELb1ELb1ELb1ELb0ELb1EEEEEEEEEvNT_6ParamsE --------------------------
	.section	.nv.shared._ZN7cutlass13device_kernelIN5flash11enable_sm90INS1_16FlashAttnFwdSm90INS1_25CollectiveMainloopFwdSm90ILi2EN4cute5tupleIJNS5_1CILi1EEES8_S8_EEENS6_IJNS7_ILi128EEESA_SA_EEELi128ENS_10bfloat16_tEfNS_4arch4Sm90ELb0ELb1ELb0ELb1ELb0ELb1ELb0ELb1ELb1ELb1ELb0ELb0EEENS1_21CollectiveEpilogueFwdISB_S9_SC_SE_Li256ELb1ELb1ELb0ELb0EEENS1_36VarlenDynamicPersistentTileSchedulerILi128ELi128ELi256ELi128ELb0ELb1ELb1ELb1ELb0ELb1EEEEEEEEEvNT_6ParamsE,"aw",@nobits
	.sectionflags	@""
	.align	16
	.zero		1024


//--------------------- .nv.shared._ZN7cutlass13device_kernelIN5flash11enable_sm90INS1_16FlashAttnFwdSm90INS1_25CollectiveMainloopFwdSm90ILi2EN4cute5tupleIJNS5_1CILi1EEES8_S8_EEENS6_IJNS7_ILi128EEESA_SA_EEELi128ENS_10bfloat16_tEfNS_4arch4Sm90ELb1ELb0ELb0ELb0ELb0ELb0ELb0ELb1ELb1ELb1ELb0ELb0EEENS1_21CollectiveEpilogueFwdISB_S9_SC_SE_Li256ELb0ELb1ELb0ELb0EEENS1_30DynamicPersistentTileSchedulerILi256ELi128ELb0ELb1ELb1EEEEEEEEEvNT_6ParamsE --------------------------
	.section	.nv.shared._ZN7cutlass13device_kernelIN5flash11enable_sm90INS1_16FlashAttnFwdSm90INS1_25CollectiveMainloopFwdSm90ILi2EN4cute5tupleIJNS5_1CILi1EEES8_S8_EEENS6_IJNS7_ILi128EEESA_SA_EEELi128ENS_10bfloat16_tEfNS_4arch4Sm90ELb1ELb0ELb0ELb0ELb0ELb0ELb0ELb1ELb1ELb1ELb0ELb0EEENS1_21CollectiveEpilogueFwdISB_S9_SC_SE_Li256ELb0ELb1ELb0ELb0EEENS1_30DynamicPersistentTileSchedulerILi256ELi128ELb0ELb1ELb1EEEEEEEEEvNT_6ParamsE,"aw",@nobits
	.sectionflags	@""
	.align	16
	.zero		1024


//--------------------- .nv.shared._ZN7cutlass13device_kernelIN5flash11enable_sm90INS1_16FlashAttnFwdSm90INS1_25CollectiveMainloopFwdSm90ILi2EN4cute5tupleIJNS5_1CILi1EEES8_S8_EEENS6_IJNS7_ILi128EEESA_SA_EEELi128ENS_10bfloat16_tEfNS_4arch4Sm90ELb1ELb0ELb0ELb1ELb0ELb0ELb0ELb1ELb1ELb1ELb0ELb0EEENS1_21CollectiveEpilogueFwdISB_S9_SC_SE_Li256ELb1ELb1ELb0ELb0EEENS1_36VarlenDynamicPersistentTileSchedulerILi128ELi128ELi256ELi128ELb0ELb1ELb1ELb1ELb1ELb1EEEEEEEEEvNT_6ParamsE --------------------------
	.section	.nv.shared._ZN7cutlass13device_kernelIN5flash11enable_sm90INS1_16FlashAttnFwdSm90INS1_25CollectiveMainloopFwdSm90ILi2EN4cute5tupleIJNS5_1CILi1EEES8_S8_EEENS6_IJNS7_ILi128EEESA_SA_EEELi128ENS_10bfloat16_tEfNS_4arch4Sm90ELb1ELb0ELb0ELb1ELb0ELb0ELb0ELb1ELb1ELb1ELb0ELb0EEENS1_21CollectiveEpilogueFwdISB_S9_SC_SE_Li256ELb1ELb1ELb0ELb0EEENS1_36VarlenDynamicPersistentTileSchedulerILi128ELi128ELi256ELi128ELb0ELb1ELb1ELb1ELb1ELb1EEEEEEEEEvNT_6ParamsE,"aw",@nobits
	.sectionflags	@""
	.align	16
	.zero		1024


//--------------------- .nv.shared._ZN7cutlass13device_kernelIN5flash11enable_sm90INS1_16FlashAttnFwdSm90INS1_25CollectiveMainloopFwdSm90ILi2EN4cute5tupleIJNS5_1CILi1EEES8_S8_EEENS6_IJNS7_ILi128EEESA_SA_EEELi128ENS_10bfloat16_tEfNS_4arch4Sm90ELb1ELb0ELb0ELb1ELb0ELb1ELb0ELb1ELb1ELb1ELb0ELb0EEENS1_21CollectiveEpilogueFwdISB_S9_SC_SE_Li256ELb1ELb1ELb0ELb0EEENS1_36VarlenDynamicPersistentTileSchedulerILi128ELi128ELi256ELi128ELb0ELb1ELb1ELb1ELb1ELb1EEEEEEEEEvNT_6ParamsE --------------------------
	.section	.nv.shared._ZN7cutlass13device_kernelIN5flash11enable_sm90INS1_16FlashAttnFwdSm90INS1_25CollectiveMainloopFwdSm90ILi2EN4cute5tupleIJNS5_1CILi1EEES8_S8_EEENS6_IJNS7_ILi128EEESA_SA_EEELi128ENS_10bfloat16_tEfNS_4arch4Sm90ELb1ELb0ELb0ELb1ELb0ELb1ELb0ELb1ELb1ELb1ELb0ELb0EEENS1_21CollectiveEpilogueFwdISB_S9_SC_SE_Li256ELb1ELb1ELb0ELb0EEENS1_36VarlenDynamicPersistentTileSchedulerILi128ELi128ELi256ELi128ELb0ELb1ELb1ELb1ELb1ELb1EEEEEEEEEvNT_6ParamsE,"aw",@nobits
	.sectionflags	@""
	.align	16
	.zero		1024


//--------------------- .nv.shared._ZN7cutlass13device_kernelIN5flash11enable_sm90INS1_16FlashAttnFwdSm90INS1_25CollectiveMainloopFwdSm90ILi2EN4cute5tupleIJNS5_1CILi1EEES8_S8_EEENS6_IJNS7_ILi192EEENS7_ILi144EEENS7_ILi96EEEEEELi96ENS_10bfloat16_tEfNS_4arch4Sm90ELb0ELb0ELb0ELb0ELb0ELb0ELb0ELb0ELb1ELb1ELb0ELb0EEENS1_21CollectiveEpilogueFwdINS6_IJSA_SC_SB_EEES9_SE_SG_Li384ELb0ELb1ELb0ELb0EEENS1_29StaticPersistentTileSchedulerILb0EEEEEEEEEvNT_6ParamsE --------------------------
	.section	.nv.shared._ZN7cutlass13device_kernelIN5flash11enable_sm90INS1_16FlashAttnFwdSm90INS1_25CollectiveMainloopFwdSm90ILi2EN4cute5tupleIJNS5_1CILi1EEES8_S8_EEENS6_IJNS7_ILi192EEENS7_ILi144EEENS7_ILi96EEEEEELi96ENS_10bfloat16_tEfNS_4arch4Sm90ELb0ELb0ELb0ELb0ELb0ELb0ELb0ELb0ELb1ELb1ELb0ELb0EEENS1_21CollectiveEpilogueFwdINS6_IJSA_SC_SB_EEES9_SE_SG_Li384ELb0ELb1ELb0ELb0EEENS1_29StaticPersistentTileSchedulerILb0EEEEEEEEEvNT_6ParamsE,"aw",@nobits
	.sectionflags	@""
	.align	16
	.zero		1024


//--------------------- .nv.shared._ZN7cutlass13device_kernelIN5flash11enable_sm90INS1_16FlashAttnFwdSm90INS1_25CollectiveMainloopFwdSm90ILi2EN4cute5tupleIJNS5_1CILi1EEES8_S8_EEENS6_IJNS7_ILi192EEENS7_ILi144EEENS7_ILi96EEEEEELi96ENS_10bfloat16_tEfNS_4arch4Sm90ELb0ELb0ELb0ELb1ELb0ELb0ELb0ELb0ELb1ELb1ELb0ELb0EEENS1_21CollectiveEpilogueFwdINS6_IJSA_SC_SB_EEES9_SE_SG_Li384ELb1ELb1ELb0ELb0EEENS1_36VarlenDynamicPersistentTileSchedulerILi192ELi144ELi384ELi128ELb0ELb1ELb1ELb0ELb1ELb1EEEEEEEEEvNT_6ParamsE --------------------------
	.section	.nv.shared._ZN7cutlass13device_kernelIN5flash11enable_sm90INS1_16FlashAttnFwdSm90INS1_25CollectiveMainloopFwdSm90ILi2EN4cute5tupleIJNS5_1CILi1EEES8_S8_EEENS6_IJNS7_ILi192EEENS7_ILi144EEENS7_ILi96EEEEEELi96ENS_10bfloat16_tEfNS_4arch4Sm90ELb0ELb0ELb0ELb1ELb0ELb0ELb0ELb0ELb1ELb1ELb0ELb0EEENS1_21CollectiveEpilogueFwdINS6_IJSA_SC_SB_EEES9_SE_SG_Li384ELb1ELb1ELb0ELb0EEENS1_36VarlenDynamicPersistentTileSchedulerILi192ELi144ELi384ELi128ELb0ELb1ELb1ELb0ELb1ELb1EEEEEEEEEvNT_6ParamsE,"aw",@nobits
	.sectionflags	@""
	.align	16
	.zero		1024


//--------------------- .nv.shared._ZN7cutlass13device_kernelIN5flash11enable_sm90INS1_16FlashAttnFwdSm90INS1_25CollectiveMainloopFwdSm90ILi2EN4cute5tupleIJNS5_1CILi1EEES8_S8_EEENS6_IJNS7_ILi192EEENS7_ILi144EEENS7_ILi96EEEEEELi96ENS_10bfloat16_tEfNS_4arch4Sm90ELb0ELb0ELb0ELb1ELb0ELb1ELb0ELb0ELb1ELb1ELb0ELb0EEENS1_21CollectiveEpilogueFwdINS6_IJSA_SC_SB_EEES9_SE_SG_Li384ELb1ELb1ELb0ELb0EEENS1_36VarlenDynamicPersistentTileSchedulerILi192ELi144ELi384ELi128ELb0ELb1ELb1ELb0ELb1ELb1EEEEEEEEEvNT_6ParamsE --------------------------
	.section	.nv.shared._ZN7cutlass13device_kernelIN5flash11enable_sm90INS1_16FlashAttnFwdSm90INS1_25CollectiveMainloopFwdSm90ILi2EN4cute5tupleIJNS5_1CILi1EEES8_S8_EEENS6_IJNS7_ILi192EEENS7_ILi144EEENS7_ILi96EEEEEELi96ENS_10bfloat16_tEfNS_4arch4Sm90ELb0ELb0ELb0ELb1ELb0ELb1ELb0ELb0ELb1ELb1ELb0ELb0EEENS1_21CollectiveEpilogueFwdINS6_IJSA_SC_SB_EEES9_SE_SG_Li384ELb1ELb1ELb0ELb0EEENS1_36VarlenDynamicPersistentTileSchedulerILi192ELi144ELi384ELi128ELb0ELb1ELb1ELb0ELb1ELb1EEEEEEEEEvNT_6ParamsE,"aw",@nobits
	.sectionflags	@""
	.align	16
	.zero		1024


//--------------------- .nv.shared._ZN7cutlass13device_kernelIN5flash11enable_sm90INS1_16FlashAttnFwdSm90INS1_25CollectiveMainloopFwdSm90ILi2EN4cute5tupleIJNS5_1CILi1EEES8_S8_EEENS6_IJNS7_ILi192EEENS7_ILi128EEENS7_ILi96EEEEEELi96ENS_10bfloat16_tEfNS_4arch4Sm90ELb0ELb1ELb0ELb0ELb0ELb0ELb0ELb0ELb1ELb1ELb0ELb0EEENS1_21CollectiveEpilogueFwdINS6_IJSA_SC_SB_EEES9_SE_SG_Li384ELb0ELb1ELb0ELb0EEENS1_30DynamicPersistentTileSchedulerILi384ELi128ELb0ELb1ELb1EEEEEEEEEvNT_6ParamsE --------------------------
	.section	.nv.shared._ZN7cutlass13device_kernelIN5flash11enable_sm90INS1_16FlashAttnFwdSm90INS1_25CollectiveMainloopFwdSm90ILi2EN4cute5tupleIJNS5_1CILi1EEES8_S8_EEENS6_IJNS7_ILi192EEENS7_ILi128EEENS7_ILi96EEEEEELi96ENS_10bfloat16_tEfNS_4arch4Sm90ELb0ELb1ELb0ELb0ELb0ELb0ELb0ELb0ELb1ELb1ELb0ELb0EEENS1_21CollectiveEpilogueFwdINS6_IJSA_SC_SB_EEES9_SE_SG_Li384ELb0ELb1ELb0ELb0EEENS1_30DynamicPersistentTileSchedulerILi384ELi128ELb0ELb1ELb1EEEEEEEEEvNT_6ParamsE,"aw",@nobits
	.sectionflags	@""
	.align	16
	.zero		1024


//--------------------- .nv.shared._ZN7cutlass13device_kernelIN5flash11enable_sm90INS1_16FlashAttnFwdSm90INS1_25CollectiveMainloopFwdSm90ILi2EN4cute5tupleIJNS5_1CILi1EEES8_S8_EEENS6_IJNS7_ILi192EEENS7_ILi128EEENS7_ILi96EEEEEELi96ENS_10bfloat16_tEfNS_4arch4Sm90ELb0ELb1ELb0ELb1ELb0ELb0ELb0ELb0ELb1ELb1ELb0ELb0EEENS1_21CollectiveEpilogueFwdINS6_IJSA_SC_SB_EEES9_SE_SG_Li384ELb1ELb1ELb0ELb0EEENS1_36VarlenDynamicPersistentTileSchedulerILi192ELi128ELi384ELi128ELb0ELb1ELb1ELb1ELb0ELb1EEEEEEEEEvNT_6ParamsE --------------------------
	.section	.nv.shared._ZN7cutlass13device_kernelIN5flash11enable_sm90INS1_16FlashAttnFwdSm90INS1_25CollectiveMainloopFwdSm90ILi2EN4cute5tupleIJNS5_1CILi1EEES8_S8_EEENS6_IJNS7_ILi192EEENS7_ILi128EEENS7_ILi96EEEEEELi96ENS_10bfloat16_tEfNS_4arch4Sm90ELb0ELb1ELb0ELb1ELb0ELb0ELb0ELb0ELb1ELb1ELb0ELb0EEENS1_21CollectiveEpilogueFwdINS6_IJSA_SC_SB_EEES9_SE_SG_Li384ELb1ELb1ELb0ELb0EEENS1_36VarlenDynamicPersistentTileSchedulerILi192ELi128ELi384ELi128ELb0ELb1ELb1ELb1ELb0ELb1EEEEEEEEEvNT_6ParamsE,"aw",@nobits
	.sectionflags	@""
	.align	16
	.zero		1024


//--------------------- .nv.shared._ZN7cutlass13device_kernelIN5flash11enable_sm90INS1_16FlashAttnFwdSm90INS1_25CollectiveMainloopFwdSm90ILi2EN4cute5tupleIJNS5_1CILi1EEES8_S8_EEENS6_IJNS7_ILi192EEENS7_ILi128EEENS7_ILi96EEEEEELi96ENS_10bfloat16_tEfNS_4arch4Sm90ELb0ELb1ELb0ELb1ELb0ELb1ELb0ELb0ELb1ELb1ELb0ELb0EEENS1_21CollectiveEpilogueFwdINS6_IJSA_SC_SB_EEES9_SE_SG_Li384ELb1ELb1ELb0ELb0EEENS1_36VarlenDynamicPersistentTileSchedulerILi192ELi128ELi384ELi128ELb0ELb1ELb1ELb1ELb0ELb1EEEEEEEEEvNT_6ParamsE --------------------------
	.section	.nv.shared._ZN7cutlass13device_kernelIN5flash11enable_sm90INS1_16FlashAttnFwdSm90INS1_25CollectiveMainloopFwdSm90ILi2EN4cute5tupleIJNS5_1CILi1EEES8_S8_EEENS6_IJNS7_ILi192EEENS7_ILi128EEENS7_ILi96EEEEEELi96ENS_10bfloat16_tEfNS_4arch4Sm90ELb0ELb1ELb0ELb1ELb0ELb1ELb0ELb0ELb1ELb1ELb0ELb0EEENS1_21CollectiveEpilogueFwdINS6_IJSA_SC_SB_EEES9_SE_SG_Li384ELb1ELb1ELb0ELb0EEENS1_36VarlenDynamicPersistentTileSchedulerILi192ELi128ELi384ELi128ELb0ELb1ELb1ELb1ELb0ELb1EEEEEEEEEvNT_6ParamsE,"aw",@nobits
	.sectionflags	@""
	.align	16
	.zero		1024


//--------------------- .nv.shared._ZN7cutlass13device_kernelIN5flash11enable_sm90INS1_16FlashAttnFwdSm90INS1_25CollectiveMainloopFwdSm90ILi2EN4cute5tupleIJNS5_1CILi1EEES8_S8_EEENS6_IJNS7_ILi192EEENS7_ILi144EEENS7_ILi96EEEEEELi96ENS_10bfloat16_tEfNS_4arch4Sm90ELb1ELb0ELb0ELb0ELb0ELb0ELb0ELb0ELb1ELb1ELb0ELb0EEENS1_21CollectiveEpilogueFwdINS6_IJSA_SC_SB_EEES9_SE_SG_Li384ELb0ELb1ELb0ELb0EEENS1_30DynamicPersistentTileSchedulerILi384ELi128ELb0ELb1ELb1EEEEEEEEEvNT_6ParamsE --------------------------
	.section	.nv.shared._ZN7cutlass13device_kernelIN5flash11enable_sm90INS1_16FlashAttnFwdSm90INS1_25CollectiveMainloopFwdSm90ILi2EN4cute5tupleIJNS5_1CILi1EEES8_S8_EEENS6_IJNS7_ILi192EEENS7_ILi144EEENS7_ILi96EEEEEELi96ENS_10bfloat16_tEfNS_4arch4Sm90ELb1ELb0ELb0ELb0ELb0ELb0ELb0ELb0ELb1ELb1ELb0ELb0EEENS1_21CollectiveEpilogueFwdINS6_IJSA_SC_SB_EEES9_SE_SG_Li384ELb0ELb1ELb0ELb0EEENS1_30DynamicPersistentTileSchedulerILi384ELi128ELb0ELb1ELb1EEEEEEEEEvNT_6ParamsE,"aw",@nobits
	.sectionflags	@""
	.align	16
	.zero		1024


//--------------------- .nv.shared._ZN7cutlass13device_kernelIN5flash11enable_sm90INS1_16FlashAttnFwdSm90INS1_25CollectiveMainloopFwdSm90ILi2EN4cute5tupleIJNS5_1CILi1EEES8_S8_EEENS6_IJNS7_ILi192EEENS7_ILi144EEENS7_ILi96EEEEEELi96ENS_10bfloat16_tEfNS_4arch4Sm90ELb1ELb0ELb0ELb1ELb0ELb0ELb0ELb0ELb1ELb1ELb0ELb0EEENS1_21CollectiveEpilogueFwdINS6_IJSA_SC_SB_EEES9_SE_SG_Li384ELb1ELb1ELb0ELb0EEENS1_36VarlenDynamicPersistentTileSchedulerILi192ELi144ELi384ELi128ELb0ELb1ELb1ELb1ELb1ELb1EEEEEEEEEvNT_6ParamsE --------------------------
	.section	.nv.shared._ZN7cutlass13device_kernelIN5flash11enable_sm90INS1_16FlashAttnFwdSm90INS1_25CollectiveMainloopFwdSm90ILi2EN4cute5tupleIJNS5_1CILi1EEES8_S8_EEENS6_IJNS7_ILi192EEENS7_ILi144EEENS7_ILi96EEEEEELi96ENS_10bfloat16_tEfNS_4arch4Sm90ELb1ELb0ELb0ELb1ELb0ELb0ELb0ELb0ELb1ELb1ELb0ELb0EEENS1_21CollectiveEpilogueFwdINS6_IJSA_SC_SB_EEES9_SE_SG_Li384ELb1ELb1ELb0ELb0EEENS1_36VarlenDynamicPersistentTileSchedulerILi192ELi144ELi384ELi128ELb0ELb1ELb1ELb1ELb1ELb1EEEEEEEEEvNT_6ParamsE,"aw",@nobits
	.sectionflags	@""
	.align	16
	.zero		1024


//--------------------- .nv.shared._ZN7cutlass13device_kernelIN5flash11enable_sm90INS1_16FlashAttnFwdSm90INS1_25CollectiveMainloopFwdSm90ILi2EN4cute5tupleIJNS5_1CILi1EEES8_S8_EEENS6_IJNS7_ILi192EEENS7_ILi144EEENS7_ILi96EEEEEELi96ENS_10bfloat16_tEfNS_4arch4Sm90ELb1ELb0ELb0ELb1ELb0ELb1ELb0ELb0ELb1ELb1ELb0ELb0EEENS1_21CollectiveEpilogueFwdINS6_IJSA_SC_SB_EEES9_SE_SG_Li384ELb1ELb1ELb0ELb0EEENS1_36VarlenDynamicPersistentTileSchedulerILi192ELi144ELi384ELi128ELb0ELb1ELb1ELb1ELb1ELb1EEEEEEEEEvNT_6ParamsE --------------------------
	.section	.nv.shared._ZN7cutlass13device_kernelIN5flash11enable_sm90INS1_16FlashAttnFwdSm90INS1_25CollectiveMainloopFwdSm90ILi2EN4cute5tupleIJNS5_1CILi1EEES8_S8_EEENS6_IJNS7_ILi192EEENS7_ILi144EEENS7_ILi96EEEEEELi96ENS_10bfloat16_tEfNS_4arch4Sm90ELb1ELb0ELb0ELb1ELb0ELb1ELb0ELb0ELb1ELb1ELb0ELb0EEENS1_21CollectiveEpilogueFwdINS6_IJSA_SC_SB_EEES9_SE_SG_Li384ELb1ELb1ELb0ELb0EEENS1_36VarlenDynamicPersistentTileSchedulerILi192ELi144ELi384ELi128ELb0ELb1ELb1ELb1ELb1ELb1EEEEEEEEEvNT_6ParamsE,"aw",@nobits
	.sectionflags	@""
	.align	16
	.zero		1024


//--------------------- .nv.shared._ZN7cutlass13device_kernelIN5flash11enable_sm90INS1_16FlashAttnFwdSm90INS1_25CollectiveMainloopFwdSm90ILi2EN4cute5tupleIJNS5_1CILi1EEES8_S8_EEENS6_IJNS7_ILi192EEESA_NS7_ILi64EEEEEELi64ENS_10bfloat16_tEfNS_4arch4Sm90ELb0ELb0ELb0ELb0ELb0ELb0ELb0ELb0ELb1ELb1ELb0ELb0EEENS1_21CollectiveEpilogueFwdINS6_IJSA_SB_SA_EEES9_SD_SF_Li384ELb0ELb1ELb0ELb0EEENS1_29StaticPersistentTileSchedulerILb0EEEEEEEEEvNT_6ParamsE --------------------------
	.section	.nv.shared._ZN7cutlass13device_kernelIN5flash11enable_sm90INS1_16FlashAttnFwdSm90INS1_25CollectiveMainloopFwdSm90ILi2EN4cute5tupleIJNS5_1CILi1EEES8_S8_EEENS6_IJNS7_ILi192EEESA_NS7_ILi64EEEEEELi64ENS_10bfloat16_tEfNS_4arch4Sm90ELb0ELb0ELb0ELb0ELb0ELb0ELb0ELb0ELb1ELb1ELb0ELb0EEENS1_21CollectiveEpilogueFwdINS6_IJSA_SB_SA_EEES9_SD_SF_Li384ELb0ELb1ELb0ELb0EEENS1_29StaticPersistentTileSchedulerILb0EEEEEEEEEvNT_6ParamsE,"aw",@nobits
	.sectionflags	@""
	.align	16
	.zero		1024


//--------------------- .nv.shared._ZN7cutlass13device_kernelIN5flash11enable_sm90INS1_16FlashAttnFwdSm90INS1_25CollectiveMainloopFwdSm90ILi2EN4cute5tupleIJNS5_1CILi1EEES8_S8_EEENS6_IJNS7_ILi192EEESA_NS7_ILi64EEEEEELi64ENS_10bfloat16_tEfNS_4arch4Sm90ELb0ELb0ELb0ELb1ELb0ELb0ELb0ELb0ELb1ELb1ELb0ELb0EEENS1_21CollectiveEpilogueFwdINS6_IJSA_SB_SA_EEES9_SD_SF_Li384ELb1ELb1ELb0ELb0EEENS1_36VarlenDynamicPersistentTileSchedulerILi192ELi192ELi384ELi128ELb0ELb1ELb1ELb0ELb1ELb1EEEEEEEEEvNT_6ParamsE --------------------------
	.section	.nv.shared._ZN7cutlass13device_kernelIN5flash11enable_sm90INS1_16FlashAttnFwdSm90INS1_25CollectiveMainloopFwdSm90ILi2EN4cute5tupleIJNS5_1CILi1EEES8_S8_EEENS6_IJNS7_ILi192EEESA_NS7_ILi64EEEEEELi64ENS_10bfloat16_tEfNS_4arch4Sm90ELb0ELb0ELb0ELb1ELb0ELb0ELb0ELb0ELb1ELb1ELb0ELb0EEENS1_21CollectiveEpilogueFwdINS6_IJSA_SB_SA_EEES9_SD_SF_Li384ELb1ELb1ELb0ELb0EEENS1_36VarlenDynamicPersistentTileSchedulerILi192ELi192ELi384ELi128ELb0ELb1ELb1ELb0ELb1ELb1EEEEEEEEEvNT_6ParamsE,"aw",@nobits
	.sectionflags	@""
	.align	16
	.zero		1024


//--------------------- .nv.shared._ZN7cutlass13device_kernelIN5flash11enable_sm90INS1_16FlashAttnFwdSm90INS1_25CollectiveMainloopFwdSm90ILi2EN4cute5tupleIJNS5_1CILi1EEES8_S8_EEENS6_IJNS7_ILi192EEESA_NS7_ILi64EEEEEELi64ENS_10bfloat16_tEfNS_4arch4Sm90ELb0ELb0ELb0ELb1ELb0ELb1ELb0ELb0ELb1ELb1ELb0ELb0EEENS1_21CollectiveEpilogueFwdINS6_IJSA_SB_SA_EEES9_SD_SF_Li384ELb1ELb1ELb0ELb0EEENS1_36VarlenDynamicPersistentTileSchedulerILi192ELi192ELi384ELi128ELb0ELb1ELb1ELb0ELb1ELb1EEEEEEEEEvNT_6ParamsE --------------------------
	.section	.nv.shared._ZN7cutlass13device_kernelIN5flash11enable_sm90INS1_16FlashAttnFwdSm90INS1_25CollectiveMainloopFwdSm90ILi2EN4cute5tupleIJNS5_1CILi1EEES8_S8_EEENS6_IJNS7_ILi192EEESA_NS7_ILi64EEEEEELi64ENS_10bfloat16_tEfNS_4arch4Sm90ELb0ELb0ELb0ELb1ELb0ELb1ELb0ELb0ELb1ELb1ELb0ELb0EEENS1_21CollectiveEpilogueFwdINS6_IJSA_SB_SA_EEES9_SD_SF_Li384ELb1ELb1ELb0ELb0EEENS1_36VarlenDynamicPersistentTileSchedulerILi192ELi192ELi384ELi128ELb0ELb1ELb1ELb0ELb1ELb1EEEEEEEEEvNT_6ParamsE,"aw",@nobits
	.sectionflags	@""
	.align	16
	.zero		1024


//--------------------- .nv.shared._ZN7cutlass13device_kernelIN5flash11enable_sm90INS1_16FlashAttnFwdSm90INS1_25CollectiveMainloopFwdSm90ILi2EN4cute5tupleIJNS5_1CILi1EEES8_S8_EEENS6_IJNS7_ILi192EEENS7_ILi128EEENS7_ILi64EEEEEELi64ENS_10bfloat16_tEfNS_4arch4Sm90ELb0ELb1ELb0ELb0ELb0ELb0ELb0ELb1ELb1ELb1ELb0ELb0EEENS1_21CollectiveEpilogueFwdINS6_IJSA_SC_SB_EEES9_SE_SG_Li384ELb0ELb1ELb0ELb0EEENS1_30DynamicPersistentTileSchedulerILi384ELi128ELb0ELb1ELb1EEEEEEEEEvNT_6ParamsE --------------------------
	.section	.nv.shared._ZN7cutlass13device_kernelIN5flash11enable_sm90INS1_16FlashAttnFwdSm90INS1_25CollectiveMainloopFwdSm90ILi2EN4cute5tupleIJNS5_1CILi1EEES8_S8_EEENS6_IJNS7_ILi192EEENS7_ILi128EEENS7_ILi64EEEEEELi64ENS_10bfloat16_tEfNS_4arch4Sm90ELb0ELb1ELb0ELb0ELb0ELb0ELb0ELb1ELb1ELb1ELb0ELb0EEENS1_21CollectiveEpilogueFwdINS6_IJSA_SC_SB_EEES9_SE_SG_Li384ELb0ELb1ELb0ELb0EEENS1_30DynamicPersistentTileSchedulerILi384ELi128ELb0ELb1ELb1EEEEEEEEEvNT_6ParamsE,"aw",@nobits
	.sectionflags	@""
	.align	16
	.zero		1024


//--------------------- .nv.shared._ZN7cutlass13device_kernelIN5flash11enable_sm90INS1_16FlashAttnFwdSm90INS1_25CollectiveMainloopFwdSm90ILi2EN4cute5tupleIJNS5_1CILi1EEES8_S8_EEENS6_IJNS7_ILi192EEENS7_ILi128EEENS7_ILi64EEEEEELi64ENS_10bfloat16_tEfNS_4arch4Sm90ELb0ELb1ELb0ELb1ELb0ELb0ELb0ELb1ELb1ELb1ELb0ELb0EEENS1_21CollectiveEpilogueFwdINS6_IJSA_SC_SB_EEES9_SE_SG_Li384ELb1ELb1ELb0ELb0EEENS1_36VarlenDynamicPersistentTileSchedulerILi192ELi128ELi384ELi128ELb0ELb1ELb1ELb1ELb0ELb1EEEEEEEEEvNT_6ParamsE --------------------------
	.section	.nv.shared._ZN7cutlass13device_kernelIN5flash11enable_sm90INS1_16FlashAttnFwdSm90INS1_25CollectiveMainloopFwdSm90ILi2EN4cute5tupleIJNS5_1CILi1EEES8_S8_EEENS6_IJNS7_ILi192EEENS7_ILi128EEENS7_ILi64EEEEEELi64ENS_10bfloat16_tEfNS_4arch4Sm90ELb0ELb1ELb0ELb1ELb0ELb0ELb0ELb1ELb1ELb1ELb0ELb0EEENS1_21CollectiveEpilogueFwdINS6_IJSA_SC_SB_EEES9_SE_SG_Li384ELb1ELb1ELb0ELb0EEENS1_36VarlenDynamicPersistentTileSchedulerILi192ELi128ELi384ELi128ELb0ELb1ELb1ELb1ELb0ELb1EEEEEEEEEvNT_6ParamsE,"aw",@nobits
	.sectionflags	@""
	.align	16
	.zero		1024


//--------------------- .nv.shared._ZN7cutlass13device_kernelIN5flash11enable_sm90INS1_16FlashAttnFwdSm90INS1_25CollectiveMainloopFwdSm90ILi2EN4cute5tupleIJNS5_1CILi1EEES8_S8_EEENS6_IJNS7_ILi192EEENS7_ILi128EEENS7_ILi64EEEEEELi64ENS_10bfloat16_tEfNS_4arch4Sm90ELb0ELb1ELb0ELb1ELb0ELb1ELb0ELb1ELb1ELb1ELb0ELb0EEENS1_21CollectiveEpilogueFwdINS6_IJSA_SC_SB_EEES9_SE_SG_Li384ELb1ELb1ELb0ELb0EEENS1_36VarlenDynamicPersistentTileSchedulerILi192ELi128ELi384ELi128ELb0ELb1ELb1ELb1ELb0ELb1EEEEEEEEEvNT_6ParamsE --------------------------
	.section	.nv.shared._ZN7cutlass13device_kernelIN5flash11enable_sm90INS1_16FlashAttnFwdSm90INS1_25CollectiveMainloopFwdSm90ILi2EN4cute5tupleIJNS5_1CILi1EEES8_S8_EEENS6_IJNS7_ILi192EEENS7_ILi128EEENS7_ILi64EEEEEELi64ENS_10bfloat16_tEfNS_4arch4Sm90ELb0ELb1ELb0ELb1ELb0ELb1ELb0ELb1ELb1ELb1ELb0ELb0EEENS1_21CollectiveEpilogueFwdINS6_IJSA_SC_SB_EEES9_SE_SG_Li384ELb1ELb1ELb0ELb0EEENS1_36VarlenDynamicPersistentTileSchedulerILi192ELi128ELi384ELi128ELb0ELb1ELb1ELb1ELb0ELb1EEEEEEEEEvNT_6ParamsE,"aw",@nobits
	.sectionflags	@""
	.align	16
	.zero		1024


//--------------------- .nv.shared._ZN7cutlass13device_kernelIN5flash11enable_sm90INS1_16FlashAttnFwdSm90INS1_25CollectiveMainloopFwdSm90ILi2EN4cute5tupleIJNS5_1CILi1EEES8_S8_EEENS6_IJNS7_ILi192EEENS7_ILi128EEENS7_ILi64EEEEEELi64ENS_10bfloat16_tEfNS_4arch4Sm90ELb1ELb0ELb0ELb0ELb0ELb0ELb0ELb1ELb1ELb1ELb0ELb0EEENS1_21CollectiveEpilogueFwdINS6_IJSA_SC_SB_EEES9_SE_SG_Li384ELb0ELb1ELb0ELb0EEENS1_30DynamicPersistentTileSchedulerILi384ELi128ELb0ELb1ELb1EEEEEEEEEvNT_6ParamsE --------------------------
	.section	.nv.shared._ZN7cutlass13device_kernelIN5flash11enable_sm90INS1_16FlashAttnFwdSm90INS1_25CollectiveMainloopFwdSm90ILi2EN4cute5tupleIJNS5_1CILi1EEES8_S8_EEENS6_IJNS7_ILi192EEENS7_ILi128EEENS7_ILi64EEEEEELi64ENS_10bfloat16_tEfNS_4arch4Sm90ELb1ELb0ELb0ELb0ELb0ELb0ELb0ELb1ELb1ELb1ELb0ELb0EEENS1_21CollectiveEpilogueFwdINS6_IJSA_SC_SB_EEES9_SE_SG_Li384ELb0ELb1ELb0ELb0EEENS1_30DynamicPersistentTileSchedulerILi384ELi128ELb0ELb1ELb1EEEEEEEEEvNT_6ParamsE,"aw",@nobits
	.sectionflags	@""
	.align	16
	.zero		1024


//--------------------- .nv.shared._ZN7cutlass13device_kernelIN5flash11enable_sm90INS1_16FlashAttnFwdSm90INS1_25CollectiveMainloopFwdSm90ILi2EN4cute5tupleIJNS5_1CILi1EEES8_S8_EEENS6_IJNS7_ILi192EEENS7_ILi128EEENS7_ILi64EEEEEELi64ENS_10bfloat16_tEfNS_4arch4Sm90ELb1ELb0ELb0ELb1ELb0ELb0ELb0ELb1ELb1ELb1ELb0ELb0EEENS1_21CollectiveEpilogueFwdINS6_IJSA_SC_SB_EEES9_SE_SG_Li384ELb1ELb1ELb0ELb0EEENS1_36VarlenDynamicPersistentTileSchedulerILi192ELi128ELi384ELi128ELb0ELb1ELb1ELb1ELb1ELb1EEEEEEEEEvNT_6ParamsE --------------------------
	.section	.nv.shared._ZN7cutlass13device_kernelIN5flash11enable_sm90INS1_16FlashAttnFwdSm90INS1_25CollectiveMainloopFwdSm90ILi2EN4cute5tupleIJNS5_1CILi1EEES8_S8_EEENS6_IJNS7_ILi192EEENS7_ILi128EEENS7_ILi64EEEEEELi64ENS_10bfloat16_tEfNS_4arch4Sm90ELb1ELb0ELb0ELb1ELb0ELb0ELb0ELb1ELb1ELb1ELb0ELb0EEENS1_21CollectiveEpilogueFwdINS6_IJSA_SC_SB_EEES9_SE_SG_Li384ELb1ELb1ELb0ELb0EEENS1_36VarlenDynamicPersistentTileSchedulerILi192ELi128ELi384ELi128ELb0ELb1ELb1ELb1ELb1ELb1EEEEEEEEEvNT_6ParamsE,"aw",@nobits
	.sectionflags	@""
	.align	16
	.zero		1024


//--------------------- .nv.shared._ZN7cutlass13device_kernelIN5flash11enable_sm90INS1_16FlashAttnFwdSm90INS1_25CollectiveMainloopFwdSm90ILi2EN4cute5tupleIJNS5_1CILi1EEES8_S8_EEENS6_IJNS7_ILi192EEENS7_ILi128EEENS7_ILi64EEEEEELi64ENS_10bfloat16_tEfNS_4arch4Sm90ELb1ELb0ELb0ELb1ELb0ELb1ELb0ELb1ELb1ELb1ELb0ELb0EEENS1_21CollectiveEpilogueFwdINS6_IJSA_SC_SB_EEES9_SE_SG_Li384ELb1ELb1ELb0ELb0EEENS1_36VarlenDynamicPersistentTileSchedulerILi192ELi128ELi384ELi128ELb0ELb1ELb1ELb1ELb1ELb1EEEEEEEEEvNT_6ParamsE --------------------------
	.section	.nv.shared._ZN7cutlass13device_kernelIN5flash11enable_sm90INS1_16FlashAttnFwdSm90INS1_25CollectiveMainloopFwdSm90ILi2EN4cute5tupleIJNS5_1CILi1EEES8_S8_EEENS6_IJNS7_ILi192EEENS7_ILi128EEENS7_ILi64EEEEEELi64ENS_10bfloat16_tEfNS_4arch4Sm90ELb1ELb0ELb0ELb1ELb0ELb1ELb0ELb1ELb1ELb1ELb0ELb0EEENS1_21CollectiveEpilogueFwdINS6_IJSA_SC_SB_EEES9_SE_SG_Li384ELb1ELb1ELb0ELb0EEENS1_36VarlenDynamicPersistentTileSchedulerILi192ELi128ELi384ELi128ELb0ELb1ELb1ELb1ELb1ELb1EEEEEEEEEvNT_6ParamsE,"aw",@nobits
	.sectionflags	@""
	.align	16
	.zero		1024


//--------------------- .nv.constant0._ZN7cutlass13device_kernelIN5flash11enable_sm90INS1_16FlashAttnFwdSm90INS1_25CollectiveMainloopFwdSm90ILi2EN4cute5tupleIJNS5_1CILi1EEES8_S8_EEENS6_IJNS7_ILi128EEENS7_ILi80EEENS7_ILi256EEEEEELi256ENS_10bfloat16_tEfNS_4arch4Sm90ELb0ELb0ELb0ELb0ELb0ELb0ELb0ELb1ELb1ELb1ELb0ELb0EEENS1_21CollectiveEpilogueFwdINS6_IJSA_SC_SB_EEES9_SE_SG_Li256ELb0ELb1ELb0ELb0EEENS1_29StaticPersistentTileSchedulerILb0EEEEEEEEEvNT_6ParamsE --------------------------
	.section	.nv.constant0._ZN7cutlass13device_kernelIN5flash11enable_sm90INS1_16FlashAttnFwdSm90INS1_25CollectiveMainloopFwdSm90ILi2EN4cute5tupleIJNS5_1CILi1EEES8_S8_EEENS6_IJNS7_ILi128EEENS7_ILi80EEENS7_ILi256EEEEEELi256ENS_10bfloat16_tEfNS_4arch4Sm90ELb0ELb0ELb0ELb0ELb0ELb0ELb0ELb1ELb1ELb1ELb0ELb0EEENS1_21CollectiveEpilogueFwdINS6_IJSA_SC_SB_EEES9_SE_SG_Li256ELb0ELb1ELb0ELb0EEENS1_29StaticPersistentTileSchedulerILb0EEEEEEEEEvNT_6ParamsE,"a",@progbits
	.sectionflags	@""
	.align	4
.nv.constant0._ZN7cutlass13device_kernelIN5flash11enable_sm90INS1_16FlashAttnFwdSm90INS1_25CollectiveMainloopFwdSm90ILi2EN4cute5tupleIJNS5_1CILi1EEES8_S8_EEENS6_IJNS7_ILi128EEENS7_ILi80EEENS7_ILi256EEEEEELi256ENS_10bfloat16_tEfNS_4arch4Sm90ELb0ELb0ELb0ELb0ELb0ELb0ELb0ELb1ELb1ELb1ELb0ELb0EEENS1_21CollectiveEpilogueFwdINS6_IJSA_SC_SB_EEES9_SE_SG_Li256ELb0ELb1ELb0ELb0EEENS1_29StaticPersistentTileSchedulerILb0EEEEEEEEEvNT_6ParamsE:
	.zero		3200


//--------------------- .nv.constant0._ZN7cutlass13device_kernelIN5flash11enable_sm90INS1_16FlashAttnFwdSm90INS1_25CollectiveMainloopFwdSm90ILi2EN4cute5tupleIJNS5_1CILi2EEENS7_ILi1EEES9_EEENS6_IJNS7_ILi128EEENS7_ILi80EEENS7_ILi256EEEEEELi256ENS_10bfloat16_tEfNS_4arch4Sm90ELb0ELb0ELb0ELb0ELb0ELb0ELb0ELb1ELb1ELb1ELb0ELb0EEENS1_21CollectiveEpilogueFwdINS6_IJSB_SD_SC_EEESA_SF_SH_Li256ELb0ELb1ELb0ELb0EEENS1_29StaticPersistentTileSchedulerILb0EEEEEEEEEvNT_6ParamsE --------------------------
	.section	.nv.constant0._ZN7cutlass13device_kernelIN5flash11enable_sm90INS1_16FlashAttnFwdSm90INS1_25CollectiveMainloopFwdSm90ILi2EN4cute5tupleIJNS5_1CILi2EEENS7_ILi1EEES9_EEENS6_IJNS7_ILi128EEENS7_ILi80EEENS7_ILi256EEEEEELi256ENS_10bfloat16_tEfNS_4arch4Sm90ELb0ELb0ELb0ELb0ELb0ELb0ELb0ELb1ELb1ELb1ELb0ELb0EEENS1_21CollectiveEpilogueFwdINS6_IJSB_SD_SC_EEESA_SF_SH_Li256ELb0ELb1ELb0ELb0EEENS1_29StaticPersistentTileSchedulerILb0EEEEEEEEEvNT_6ParamsE,"a",@progbits
	.sectionflags	@""
	.align	4
.nv.constant0._ZN7cutlass13device_kernelIN5flash11enable_sm90INS1_16FlashAttnFwdSm90INS1_25CollectiveMainloopFwdSm90ILi2EN4cute5tupleIJNS5_1CILi2EEENS7_ILi1EEES9_EEENS6_IJNS7_ILi128EEENS7_ILi80EEENS7_ILi256EEEEEELi256ENS_10bfloat16_tEfNS_4arch4Sm90ELb0ELb0ELb0ELb0ELb0ELb0ELb0ELb1ELb1ELb1ELb0ELb0EEENS1_21CollectiveEpilogueFwdINS6_IJSB_SD_SC_EEESA_SF_SH_Li256ELb0ELb1ELb0ELb0EEENS1_29StaticPersistentTileSchedulerILb0EEEEEEEEEvNT_6ParamsE:
	.zero		3200


//--------------------- .nv.constant0._ZN7cutlass13device_kernelIN5flash11enable_sm90INS1_16FlashAttnFwdSm90INS1_25CollectiveMainloopFwdSm90ILi2EN4cute5tupleIJNS5_1CILi1EEES8_S8_EEENS6_IJNS7_ILi128EEENS7_ILi80EEENS7_ILi256EEEEEELi256ENS_10bfloat16_tEfNS_4arch4Sm90ELb0ELb0ELb0ELb1ELb0ELb0ELb0ELb1ELb1ELb1ELb0ELb0EEENS1_21CollectiveEpilogueFwdINS6_IJSA_SC_SB_EEES9_SE_SG_Li256ELb1ELb1ELb0ELb0EEENS1_36VarlenDynamicPersistentTileSchedulerILi128ELi80ELi256ELi128ELb0ELb1ELb1ELb0ELb1ELb1EEEEEEEEEvNT_6ParamsE --------------------------
	.section	.nv.constant0._ZN7cutlass13device_kernelIN5flash11enable_sm90INS1_16FlashAttnFwdSm90INS1_25CollectiveMainloopFwdSm90ILi2EN4cute5tupleIJNS5_1CILi1EEES8_S8_EEENS6_IJNS7_ILi128EEENS7_ILi80EEENS7_ILi256EEEEEELi256ENS_10bfloat16_tEfNS_4arch4Sm90ELb0ELb0ELb0ELb1ELb0ELb0ELb0ELb1ELb1ELb1ELb0ELb0EEENS1_21CollectiveEpilogueFwdINS6_IJSA_SC_SB_EEES9_SE_SG_Li256ELb1ELb1ELb0ELb0EEENS1_36VarlenDynamicPersistentTileSchedulerILi128ELi80ELi256ELi128ELb0ELb1ELb1ELb0ELb1ELb1EEEEEEEEEvNT_6ParamsE,"a",@progbits
	.sectionflags	@""
	.align	4
.nv.constant0._ZN7cutlass13device_kernelIN5flash11enable_sm90INS1_16FlashAttnFwdSm90INS1_25CollectiveMainloopFwdSm90ILi2EN4cute5tupleIJNS5_1CILi1EEES8_S8_EEENS6_IJNS7_ILi128EEENS7_ILi80EEENS7_ILi256EEEEEELi256ENS_10bfloat16_tEfNS_4arch4Sm90ELb0ELb0ELb0ELb1ELb0ELb0ELb0ELb1ELb1ELb1ELb0ELb0EEENS1_21CollectiveEpilogueFwdINS6_IJSA_SC_SB_EEES9_SE_SG_Li256ELb1ELb1ELb0ELb0EEENS1_36VarlenDynamicPersistentTileSchedulerILi128ELi80ELi256ELi128ELb0ELb1ELb1ELb0ELb1ELb1EEEEEEEEEvNT_6ParamsE:
	.zero		3328


//--------------------- .nv.constant0._ZN7cutlass13device_kernelIN5flash11enable_sm90INS1_16FlashAttnFwdSm90INS1_25CollectiveMainloopFwdSm90ILi2EN4cute5tupleIJNS5_1CILi1EEES8_S8_EEENS6_IJNS7_ILi128EEENS7_ILi80EEENS7_ILi256EEEEEELi256ENS_10bfloat16_tEfNS_4arch4Sm90ELb0ELb0ELb0ELb1ELb0ELb1ELb0ELb1ELb1ELb1ELb0ELb0EEENS1_21CollectiveEpilogueFwdINS6_IJSA_SC_SB_EEES9_SE_SG_Li256ELb1ELb1ELb0ELb0EEENS1_36VarlenDynamicPersistentTileSchedulerILi128ELi80ELi256ELi128ELb0ELb1ELb1ELb0ELb1ELb1EEEEEEEEEvNT_6ParamsE --------------------------
	.section	.nv.constant0._ZN7cutlass13device_kernelIN5flash11enable_sm90INS1_16FlashAttnFwdSm90INS1_25CollectiveMainloopFwdSm90ILi2EN4cute5tupleIJNS5_1CILi1EEES8_S8_EEENS6_IJNS7_ILi128EEENS7_ILi80EEENS7_ILi256EEEEEELi256ENS_10bfloat16_tEfNS_4arch4Sm90ELb0ELb0ELb0ELb1ELb0ELb1ELb0ELb1ELb1ELb1ELb0ELb0EEENS1_21CollectiveEpilogueFwdINS6_IJSA_SC_SB_EEES9_SE_SG_Li256ELb1ELb1ELb0ELb0EEENS1_36VarlenDynamicPersistentTileSchedulerILi128ELi80ELi256ELi128ELb0ELb1ELb1ELb0ELb1ELb1EEEEEEEEEvNT_6ParamsE,"a",@progbits
	.sectionflags	@""
	.align	4
.nv.constant0._ZN7cutlass13device_kernelIN5flash11enable_sm90INS1_16FlashAttnFwdSm90INS1_25CollectiveMainloopFwdSm90ILi2EN4cute5tupleIJNS5_1CILi1EEES8_S8_EEENS6_IJNS7_ILi128EEENS7_ILi80EEENS7_ILi256EEEEEELi256ENS_10bfloat16_tEfNS_4arch4Sm90ELb0ELb0ELb0ELb1ELb0ELb1ELb0ELb1ELb1ELb1ELb0ELb0EEENS1_21CollectiveEpilogueFwdINS6_IJSA_SC_SB_EEES9_SE_SG_Li256ELb1ELb1ELb0ELb0EEENS1_36VarlenDynamicPersistentTileSchedulerILi128ELi80ELi256ELi128ELb0ELb1ELb1ELb0ELb1ELb1EEEEEEEEEvNT_6ParamsE:
	.zero		3328


//--------------------- .nv.constant0._ZN7cutlass13device_kernelIN5flash11enable_sm90INS1_16FlashAttnFwdSm90INS1_25CollectiveMainloopFwdSm90ILi2EN4cute5tupleIJNS5_1CILi1EEES8_S8_EEENS6_IJNS7_ILi128EEENS7_ILi64EEENS7_ILi256EEEEEELi256ENS_10bfloat16_tEfNS_4arch4Sm90ELb0ELb1ELb0ELb0ELb0ELb0ELb0ELb1ELb1ELb1ELb0ELb0EEENS1_21CollectiveEpilogueFwdINS6_IJSA_SC_SB_EEES9_SE_SG_Li256ELb0ELb1ELb0ELb0EEENS1_30DynamicPersistentTileSchedulerILi256ELi128ELb0ELb1ELb1EEEEEEEEEvNT_6ParamsE --------------------------
	.section	.nv.constant0._ZN7cutlass13device_kernelIN5flash11enable_sm90INS1_16FlashAttnFwdSm90INS1_25CollectiveMainloopFwdSm90ILi2EN4cute5tupleIJNS5_1CILi1EEES8_S8_EEENS6_IJNS7_ILi128EEENS7_ILi64EEENS7_ILi256EEEEEELi256ENS_10bfloat16_tEfNS_4arch4Sm90ELb0ELb1ELb0ELb0ELb0ELb0ELb0ELb1ELb1ELb1ELb0ELb0EEENS1_21CollectiveEpilogueFwdINS6_IJSA_SC_SB_EEES9_SE_SG_Li256ELb0ELb1ELb0ELb0EEENS1_30DynamicPersistentTileSchedulerILi256ELi128ELb0ELb1ELb1EEEEEEEEEvNT_6ParamsE,"a",@progbits
	.sectionflags	@""
	.align	4
.nv.constant0._ZN7cutlass13device_kernelIN5flash11enable_sm90INS1_16FlashAttnFwdSm90INS1_25CollectiveMainloopFwdSm90ILi2EN4cute5tupleIJNS5_1CILi1EEES8_S8_EEENS6_IJNS7_ILi128EEENS7_ILi64EEENS7_ILi256EEEEEELi256ENS_10bfloat16_tEfNS_4arch4Sm90ELb0ELb1ELb0ELb0ELb0ELb0ELb0ELb1ELb1ELb1ELb0ELb0EEENS1_21CollectiveEpilogueFwdINS6_IJSA_SC_SB_EEES9_SE_SG_Li256ELb0ELb1ELb0ELb0EEENS1_30DynamicPersistentTileSchedulerILi256ELi128ELb0ELb1ELb1EEEEEEEEEvNT_6ParamsE:
	.zero		3328


//--------------------- .nv.constant0._ZN7cutlass13device_kernelIN5flash11enable_sm90INS1_16FlashAttnFwdSm90INS1_25CollectiveMainloopFwdSm90ILi2EN4cute5tupleIJNS5_1CILi1EEES8_S8_EEENS6_IJNS7_ILi128EEENS7_ILi64EEENS7_ILi256EEEEEELi256ENS_10bfloat16_tEfNS_4arch4Sm90ELb0ELb1ELb0ELb1ELb0ELb0ELb0ELb1ELb1ELb1ELb0ELb0EEENS1_21CollectiveEpilogueFwdINS6_IJSA_SC_SB_EEES9_SE_SG_Li256ELb1ELb1ELb0ELb0EEENS1_36VarlenDynamicPersistentTileSchedulerILi128ELi64ELi256ELi128ELb0ELb1ELb1ELb1ELb0ELb1EEEEEEEEEvNT_6ParamsE --------------------------
	.section	.nv.constant0._ZN7cutlass13device_kernelIN5flash11enable_sm90INS1_16FlashAttnFwdSm90INS1_25CollectiveMainloopFwdSm90ILi2EN4cute5tupleIJNS5_1CILi1EEES8_S8_EEENS6_IJNS7_ILi128EEENS7_ILi64EEENS7_ILi256EEEEEELi256ENS_10bfloat16_tEfNS_4arch4Sm90ELb0ELb1ELb0ELb1ELb0ELb0ELb0ELb1ELb1ELb1ELb0ELb0EEENS1_21CollectiveEpilogueFwdINS6_IJSA_SC_SB_EEES9_SE_SG_Li256ELb1ELb1ELb0ELb0EEENS1_36VarlenDynamicPersistentTileSchedulerILi128ELi64ELi256ELi128ELb0ELb1ELb1ELb1ELb0ELb1EEEEEEEEEvNT_6ParamsE,"a",@progbits
	.sectionflags	@""
	.align	4
.nv.constant0._ZN7cutlass13device_kernelIN5flash11enable_sm90INS1_16FlashAttnFwdSm90INS1_25CollectiveMainloopFwdSm90ILi2EN4cute5tupleIJNS5_1CILi1EEES8_S8_EEENS6_IJNS7_ILi128EEENS7_ILi64EEENS7_ILi256EEEEEELi256ENS_10bfloat16_tEfNS_4arch4Sm90ELb0ELb1ELb0ELb1ELb0ELb0ELb0ELb1ELb1ELb1ELb0ELb0EEENS1_21CollectiveEpilogueFwdINS6_IJSA_SC_SB_EEES9_SE_SG_Li256ELb1ELb1ELb0ELb0EEENS1_36VarlenDynamicPersistentTileSchedulerILi128ELi64ELi256ELi128ELb0ELb1ELb1ELb1ELb0ELb1EEEEEEEEEvNT_6ParamsE:
	.zero		3328


//--------------------- .nv.constant0._ZN7cutlass13device_kernelIN5flash11enable_sm90INS1_16FlashAttnFwdSm90INS1_25CollectiveMainloopFwdSm90ILi2EN4cute5tupleIJNS5_1CILi1EEES8_S8_EEENS6_IJNS7_ILi128EEENS7_ILi64EEENS7_ILi256EEEEEELi256ENS_10bfloat16_tEfNS_4arch4Sm90ELb0ELb1ELb0ELb1ELb0ELb1ELb0ELb1ELb1ELb1ELb0ELb0EEENS1_21CollectiveEpilogueFwdINS6_IJSA_SC_SB_EEES9_SE_SG_Li256ELb1ELb1ELb0ELb0EEENS1_36VarlenDynamicPersistentTileSchedulerILi128ELi64ELi256ELi128ELb0ELb1ELb1ELb1ELb0ELb1EEEEEEEEEvNT_6ParamsE --------------------------
	.section	.nv.constant0._ZN7cutlass13device_kernelIN5flash11enable_sm90INS1_16FlashAttnFwdSm90INS1_25CollectiveMainloopFwdSm90ILi2EN4cute5tupleIJNS5_1CILi1EEES8_S8_EEENS6_IJNS7_ILi128EEENS7_ILi64EEENS7_ILi256EEEEEELi256ENS_10bfloat16_tEfNS_4arch4Sm90ELb0ELb1ELb0ELb1ELb0ELb1ELb0ELb1ELb1ELb1ELb0ELb0EEENS1_21CollectiveEpilogueFwdINS6_IJSA_SC_SB_EEES9_SE_SG_Li256ELb1ELb1ELb0ELb0EEENS1_36VarlenDynamicPersistentTileSchedulerILi128ELi64ELi256ELi128ELb0ELb1ELb1ELb1ELb0ELb1EEEEEEEEEvNT_6ParamsE,"a",@progbits
	.sectionflags	@""
	.align	4
.nv.constant0._ZN7cutlass13device_kernelIN5flash11enable_sm90INS1_16FlashAttnFwdSm90INS1_25CollectiveMainloopFwdSm90ILi2EN4cute5tupleIJNS5_1CILi1EEES8_S8_EEENS6_IJNS7_ILi128EEENS7_ILi64EEENS7_ILi256EEEEEELi256ENS_10bfloat16_tEfNS_4arch4Sm90ELb0ELb1ELb0ELb1ELb0ELb1ELb0ELb1ELb1ELb1ELb0ELb0EEENS1_21CollectiveEpilogueFwdINS6_IJSA_SC_SB_EEES9_SE_SG_Li256ELb1ELb1ELb0ELb0EEENS1_36VarlenDynamicPersistentTileSchedulerILi128ELi64ELi256ELi128ELb0ELb1ELb1ELb1ELb0ELb1EEEEEEEEEvNT_6ParamsE:
	.zero		3328


//--------------------- .nv.constant0._ZN7cutlass13device_kernelIN5flash11enable_sm90INS1_16FlashAttnFwdSm90INS1_25CollectiveMainloopFwdSm90ILi2EN4cute5tupleIJNS5_1CILi1EEES8_S8_EEENS6_IJNS7_ILi128EEENS7_ILi80EEENS7_ILi256EEEEEELi256ENS_10bfloat16_tEfNS_4arch4Sm90ELb1ELb0ELb0ELb0ELb0ELb0ELb0ELb1ELb1ELb1ELb0ELb0EEENS1_21CollectiveEpilogueFwdINS6_IJSA_SC_SB_EEES9_SE_SG_Li256ELb0ELb1ELb0ELb0EEENS1_30DynamicPersistentTileSchedulerILi256ELi128ELb0ELb1ELb1EEEEEEEEEvNT_6ParamsE --------------------------
	.section	.nv.constant0._ZN7cutlass13device_kernelIN5flash11enable_sm90INS1_16FlashAttnFwdSm90INS1_25CollectiveMainloopFwdSm90ILi2EN4cute5tupleIJNS5_1CILi1EEES8_S8_EEENS6_IJNS7_ILi128EEENS7_ILi80EEENS7_ILi256EEEEEELi256ENS_10bfloat16_tEfNS_4arch4Sm90ELb1ELb0ELb0ELb0ELb0ELb0ELb0ELb1ELb1ELb1ELb0ELb0EEENS1_21CollectiveEpilogueFwdINS6_IJSA_SC_SB_EEES9_SE_SG_Li256ELb0ELb1ELb0ELb0EEENS1_30DynamicPersistentTileSchedulerILi256ELi128ELb0ELb1ELb1EEEEEEEEEvNT_6ParamsE,"a",@progbits
	.sectionflags	@""
	.align	4
.nv.constant0._ZN7cutlass13device_kernelIN5flash11enable_sm90INS1_16FlashAttnFwdSm90INS1_25CollectiveMainloopFwdSm90ILi2EN4cute5tupleIJNS5_1CILi1EEES8_S8_EEENS6_IJNS7_ILi128EEENS7_ILi80EEENS7_ILi256EEEEEELi256ENS_10bfloat16_tEfNS_4arch4Sm90ELb1ELb0ELb0ELb0ELb0ELb0ELb0ELb1ELb1ELb1ELb0ELb0EEENS1_21CollectiveEpilogueFwdINS6_IJSA_SC_SB_EEES9_SE_SG_Li256ELb0ELb1ELb0ELb0EEENS1_30DynamicPersistentTileSchedulerILi256ELi128ELb0ELb1ELb1EEEEEEEEEvNT_6ParamsE:
	.zero		3328


//--------------------- .nv.constant0._ZN7cutlass13device_kernelIN5flash11enable_sm90INS1_16FlashAttnFwdSm90INS1_25CollectiveMainloopFwdSm90ILi2EN4cute5tupleIJNS5_1CILi1EEES8_S8_EEENS6_IJNS7_ILi128EEENS7_ILi80EEENS7_ILi256EEEEEELi256ENS_10bfloat16_tEfNS_4arch4Sm90ELb1ELb0ELb0ELb1ELb0ELb0ELb0ELb1ELb1ELb1ELb0ELb0EEENS1_21CollectiveEpilogueFwdINS6_IJSA_SC_SB_EEES9_SE_SG_Li256ELb1ELb1ELb0ELb0EEENS1_36VarlenDynamicPersistentTileSchedulerILi128ELi80ELi256ELi128ELb0ELb1ELb1ELb1ELb1ELb1EEEEEEEEEvNT_6ParamsE --------------------------
	.section	.nv.constant0._ZN7cutlass13device_kernelIN5flash11enable_sm90INS1_16FlashAttnFwdSm90INS1_25CollectiveMainloopFwdSm90ILi2EN4cute5tupleIJNS5_1CILi1EEES8_S8_EEENS6_IJNS7_ILi128EEENS7_ILi80EEENS7_ILi256EEEEEELi256ENS_10bfloat16_tEfNS_4arch4Sm90ELb1ELb0ELb0ELb1ELb0ELb0ELb0ELb1ELb1ELb1ELb0ELb0EEENS1_21CollectiveEpilogueFwdINS6_IJSA_SC_SB_EEES9_SE_SG_Li256ELb1ELb1ELb0ELb0EEENS1_36VarlenDynamicPersistentTileSchedulerILi128ELi80ELi256ELi128ELb0ELb1ELb1ELb1ELb1ELb1EEEEEEEEEvNT_6ParamsE,"a",@progbits
	.sectionflags	@""
	.align	4
.nv.constant0._ZN7cutlass13device_kernelIN5flash11enable_sm90INS1_16FlashAttnFwdSm90INS1_25CollectiveMainloopFwdSm90ILi2EN4cute5tupleIJNS5_1CILi1EEES8_S8_EEENS6_IJNS7_ILi128EEENS7_ILi80EEENS7_ILi256EEEEEELi256ENS_10bfloat16_tEfNS_4arch4Sm90ELb1ELb0ELb0ELb1ELb0ELb0ELb0ELb1ELb1ELb1ELb0ELb0EEENS1_21CollectiveEpilogueFwdINS6_IJSA_SC_SB_EEES9_SE_SG_Li256ELb1ELb1ELb0ELb0EEENS1_36VarlenDynamicPersistentTileSchedulerILi128ELi80ELi256ELi128ELb0ELb1ELb1ELb1ELb1ELb1EEEEEEEEEvNT_6ParamsE:
	.zero		3328


//--------------------- .nv.constant0._ZN7cutlass13device_kernelIN5flash11enable_sm90INS1_16FlashAttnFwdSm90INS1_25CollectiveMainloopFwdSm90ILi2EN4cute5tupleIJNS5_1CILi1EEES8_S8_EEENS6_IJNS7_ILi128EEENS7_ILi80EEENS7_ILi256EEEEEELi256ENS_10bfloat16_tEfNS_4arch4Sm90ELb1ELb0ELb0ELb1ELb0ELb1ELb0ELb1ELb1ELb1ELb0ELb0EEENS1_21CollectiveEpilogueFwdINS6_IJSA_SC_SB_EEES9_SE_SG_Li256ELb1ELb1ELb0ELb0EEENS1_36VarlenDynamicPersistentTileSchedulerILi128ELi80ELi256ELi128ELb0ELb1ELb1ELb1ELb1ELb1EEEEEEEEEvNT_6ParamsE --------------------------
	.section	.nv.constant0._ZN7cutlass13device_kernelIN5flash11enable_sm90INS1_16FlashAttnFwdSm90INS1_25CollectiveMainloopFwdSm90ILi2EN4cute5tupleIJNS5_1CILi1EEES8_S8_EEENS6_IJNS7_ILi128EEENS7_ILi80EEENS7_ILi256EEEEEELi256ENS_10bfloat16_tEfNS_4arch4Sm90ELb1ELb0ELb0ELb1ELb0ELb1ELb0ELb1ELb1ELb1ELb0ELb0EEENS1_21CollectiveEpilogueFwdINS6_IJSA_SC_SB_EEES9_SE_SG_Li256ELb1ELb1ELb0ELb0EEENS1_36VarlenDynamicPersistentTileSchedulerILi128ELi80ELi256ELi128ELb0ELb1ELb1ELb1ELb1ELb1EEEEEEEEEvNT_6ParamsE,"a",@progbits
	.sectionflags	@""
	.align	4
.nv.constant0._ZN7cutlass13device_kernelIN5flash11enable_sm90INS1_16FlashAttnFwdSm90INS1_25CollectiveMainloopFwdSm90ILi2EN4cute5tupleIJNS5_1CILi1EEES8_S8_EEENS6_IJNS7_ILi128EEENS7_ILi80EEENS7_ILi256EEEEEELi256ENS_10bfloat16_tEfNS_4arch4Sm90ELb1ELb0ELb0ELb1ELb0ELb1ELb0ELb1ELb1ELb1ELb0ELb0EEENS1_21CollectiveEpilogueFwdINS6_IJSA_SC_SB_EEES9_SE_SG_Li256ELb1ELb1ELb0ELb0EEENS1_36VarlenDynamicPersistentTileSchedulerILi128ELi80ELi256ELi128ELb0ELb1ELb1ELb1ELb1ELb1EEEEEEEEEvNT_6ParamsE:
	.zero		3328


//--------------------- .nv.constant0._ZN7cutlass13device_kernelIN5flash11enable_sm90INS1_16FlashAttnFwdSm90INS1_25CollectiveMainloopFwdSm90ILi2EN4cute5tupleIJNS5_1CILi1EEES8_S8_EEENS6_IJNS7_ILi128EEENS7_ILi112EEENS7_ILi192EEEEEELi192ENS_10bfloat16_tEfNS_4arch4Sm90ELb0ELb0ELb0ELb0ELb0ELb0ELb0ELb1ELb1ELb1ELb0ELb0EEENS1_21CollectiveEpilogueFwdINS6_IJSA_SC_SB_EEES9_SE_SG_Li256ELb0ELb1ELb0ELb0EEENS1_29StaticPersistentTileSchedulerILb0EEEEEEEEEvNT_6ParamsE --------------------------
	.section	.nv.constant0._ZN7cutlass13device_kernelIN5flash11enable_sm90INS1_16FlashAttnFwdSm90INS1_25CollectiveMainloopFwdSm90ILi2EN4cute5tupleIJNS5_1CILi1EEES8_S8_EEENS6_IJNS7_ILi128EEENS7_ILi112EEENS7_ILi192EEEEEELi192ENS_10bfloat16_tEfNS_4arch4Sm90ELb0ELb0ELb0ELb0ELb0ELb0ELb0ELb1ELb1ELb1ELb0ELb0EEENS1_21CollectiveEpilogueFwdINS6_IJSA_SC_SB_EEES9_SE_SG_Li256ELb0ELb1ELb0ELb0EEENS1_29StaticPersistentTileSchedulerILb0EEEEEEEEEvNT_6ParamsE,"a",@progbits
	.sectionflags	@""
	.align	4
.nv.constant0._ZN7cutlass13device_kernelIN5flash11enable_sm90INS1_16FlashAttnFwdSm90INS1_25CollectiveMainloopFwdSm90ILi2EN4cute5tupleIJNS5_1CILi1EEES8_S8_EEENS6_IJNS7_ILi128EEENS7_ILi112EEENS7_ILi192EEEEEELi192ENS_10bfloat16_tEfNS_4arch4Sm90ELb0ELb0ELb0ELb0ELb0ELb0ELb0ELb1ELb1ELb1ELb0ELb0EEENS1_21CollectiveEpilogueFwdINS6_IJSA_SC_SB_EEES9_SE_SG_Li256ELb0ELb1ELb0ELb0EEENS1_29StaticPersistentTileSchedulerILb0EEEEEEEEEvNT_6ParamsE:
	.zero		3200


//--------------------- .nv.constant0._ZN7cutlass13device_kernelIN5flash11enable_sm90INS1_16FlashAttnFwdSm90INS1_25CollectiveMainloopFwdSm90ILi2EN4cute5tupleIJNS5_1CILi2EEENS7_ILi1EEES9_EEENS6_IJNS7_ILi128EEENS7_ILi112EEENS7_ILi192EEEEEELi192ENS_10bfloat16_tEfNS_4arch4Sm90ELb0ELb0ELb0ELb0ELb0ELb0ELb0ELb1ELb1ELb1ELb0ELb0EEENS1_21CollectiveEpilogueFwdINS6_IJSB_SD_SC_EEESA_SF_SH_Li256ELb0ELb1ELb0ELb0EEENS1_29StaticPersistentTileSchedulerILb0EEEEEEEEEvNT_6ParamsE --------------------------
	.section	.nv.constant0._ZN7cutlass13device_kernelIN5flash11enable_sm90INS1_16FlashAttnFwdSm90INS1_25CollectiveMainloopFwdSm90ILi2EN4cute5tupleIJNS5_1CILi2EEENS7_ILi1EEES9_EEENS6_IJNS7_ILi128EEENS7_ILi112EEENS7_ILi192EEEEEELi192ENS_10bfloat16_tEfNS_4arch4Sm90ELb0ELb0ELb0ELb0ELb0ELb0ELb0ELb1ELb1ELb1ELb0ELb0EEENS1_21CollectiveEpilogueFwdINS6_IJSB_SD_SC_EEESA_SF_SH_Li256ELb0ELb1ELb0ELb0EEENS1_29StaticPersistentTileSchedulerILb0EEEEEEEEEvNT_6ParamsE,"a",@progbits
	.sectionflags	@""
	.align	4
.nv.constant0._ZN7cutlass13device_kernelIN5flash11enable_sm90INS1_16FlashAttnFwdSm90INS1_25CollectiveMainloopFwdSm90ILi2EN4cute5tupleIJNS5_1CILi2EEENS7_ILi1EEES9_EEENS6_IJNS7_ILi128EEENS7_ILi112EEENS7_ILi192EEEEEELi192ENS_10bfloat16_tEfNS_4arch4Sm90ELb0ELb0ELb0ELb0ELb0ELb0ELb0ELb1ELb1ELb1ELb0ELb0EEENS1_21CollectiveEpilogueFwdINS6_IJSB_SD_SC_EEESA_SF_SH_Li256ELb0ELb1ELb0ELb0EEENS1_29StaticPersistentTileSchedulerILb0EEEEEEEEEvNT_6ParamsE:
	.zero		3200


//--------------------- .nv.constant0._ZN7cutlass13device_kernelIN5flash11enable_sm90INS1_16FlashAttnFwdSm90INS1_25CollectiveMainloopFwdSm90ILi2EN4cute5tupleIJNS5_1CILi1EEES8_S8_EEENS6_IJNS7_ILi128EEENS7_ILi112EEENS7_ILi192EEEEEELi192ENS_10bfloat16_tEfNS_4arch4Sm90ELb0ELb0ELb0ELb1ELb0ELb0ELb0ELb1ELb1ELb1ELb0ELb0EEENS1_21CollectiveEpilogueFwdINS6_IJSA_SC_SB_EEES9_SE_SG_Li256ELb1ELb1ELb0ELb0EEENS1_36VarlenDynamicPersistentTileSchedulerILi128ELi112ELi256ELi128ELb0ELb1ELb1ELb0ELb1ELb1EEEEEEEEEvNT_6ParamsE --------------------------
	.section	.nv.constant0._ZN7cutlass13device_kernelIN5flash11enable_sm90INS1_16FlashAttnFwdSm90INS1_25CollectiveMainloopFwdSm90ILi2EN4cute5tupleIJNS5_1CILi1EEES8_S8_EEENS6_IJNS7_ILi128EEENS7_ILi112EEENS7_ILi192EEEEEELi192ENS_10bfloat16_tEfNS_4arch4Sm90ELb0ELb0ELb0ELb1ELb0ELb0ELb0ELb1ELb1ELb1ELb0ELb0EEENS1_21CollectiveEpilogueFwdINS6_IJSA_SC_SB_EEES9_SE_SG_Li256ELb1ELb1ELb0ELb0EEENS1_36VarlenDynamicPersistentTileSchedulerILi128ELi112ELi256ELi128ELb0ELb1ELb1ELb0ELb1ELb1EEEEEEEEEvNT_6ParamsE,"a",@progbits
	.sectionflags	@""
	.align	4
.nv.constant0._ZN7cutlass13device_kernelIN5flash11enable_sm90INS1_16FlashAttnFwdSm90INS1_25CollectiveMainloopFwdSm90ILi2EN4cute5tupleIJNS5_1CILi1EEES8_S8_EEENS6_IJNS7_ILi128EEENS7_ILi112EEENS7_ILi192EEEEEELi192ENS_10bfloat16_tEfNS_4arch4Sm90ELb0ELb0ELb0ELb1ELb0ELb0ELb0ELb1ELb1ELb1ELb0ELb0EEENS1_21CollectiveEpilogueFwdINS6_IJSA_SC_SB_EEES9_SE_SG_Li256ELb1ELb1ELb0ELb0EEENS1_36VarlenDynamicPersistentTileSchedulerILi128ELi112ELi256ELi128ELb0ELb1ELb1ELb0ELb1ELb1EEEEEEEEEvNT_6ParamsE:
	.zero		3328


//--------------------- .nv.constant0._ZN7cutlass13device_kernelIN5flash11enable_sm90INS1_16FlashAttnFwdSm90INS1_25CollectiveMainloopFwdSm90ILi2EN4cute5tupleIJNS5_1CILi1EEES8_S8_EEENS6_IJNS7_ILi128EEENS7_ILi112EEENS7_ILi192EEEEEELi192ENS_10bfloat16_tEfNS_4arch4Sm90ELb0ELb0ELb0ELb1ELb0ELb1ELb0ELb1ELb1ELb1ELb0ELb0EEENS1_21CollectiveEpilogueFwdINS6_IJSA_SC_SB_EEES9_SE_SG_Li256ELb1ELb1ELb0ELb0EEENS1_36VarlenDynamicPersistentTileSchedulerILi128ELi112ELi256ELi128ELb0ELb1ELb1ELb0ELb1ELb1EEEEEEEEEvNT_6ParamsE --------------------------
	.section	.nv.constant0._ZN7cutlass13device_kernelIN5flash11enable_sm90INS1_16FlashAttnFwdSm90INS1_25CollectiveMainloopFwdSm90ILi2EN4cute5tupleIJNS5_1CILi1EEES8_S8_EEENS6_IJNS7_ILi128EEENS7_ILi112EEENS7_ILi192EEEEEELi192ENS_10bfloat16_tEfNS_4arch4Sm90ELb0ELb0ELb0ELb1ELb0ELb1ELb0ELb1ELb1ELb1ELb0ELb0EEENS1_21CollectiveEpilogueFwdINS6_IJSA_SC_SB_EEES9_SE_SG_Li256ELb1ELb1ELb0ELb0EEENS1_36VarlenDynamicPersistentTileSchedulerILi128ELi112ELi256ELi128ELb0ELb1ELb1ELb0ELb1ELb1EEEEEEEEEvNT_6ParamsE,"a",@progbits
	.sectionflags	@""
	.align	4
.nv.constant0._ZN7cutlass13device_kernelIN5flash11enable_sm90INS1_16FlashAttnFwdSm90INS1_25CollectiveMainloopFwdSm90ILi2EN4cute5tupleIJNS5_1CILi1EEES8_S8_EEENS6_IJNS7_ILi128EEENS7_ILi112EEENS7_ILi192EEEEEELi192ENS_10bfloat16_tEfNS_4arch4Sm90ELb0ELb0ELb0ELb1ELb0ELb1ELb0ELb1ELb1ELb1ELb0ELb0EEENS1_21CollectiveEpilogueFwdINS6_IJSA_SC_SB_EEES9_SE_SG_Li256ELb1ELb1ELb0ELb0EEENS1_36VarlenDynamicPersistentTileSchedulerILi128ELi112ELi256ELi128ELb0ELb1ELb1ELb0ELb1ELb1EEEEEEEEEvNT_6ParamsE:
	.zero		3328


//--------------------- .nv.constant0._ZN7cutlass13device_kernelIN5flash11enable_sm90INS1_16FlashAttnFwdSm90INS1_25CollectiveMainloopFwdSm90ILi2EN4cute5tupleIJNS5_1CILi1EEES8_S8_EEENS6_IJNS7_ILi128EEENS7_ILi96EEENS7_ILi192EEEEEELi192ENS_10bfloat16_tEfNS_4arch4Sm90ELb0ELb1ELb0ELb0ELb0ELb0ELb0ELb1ELb1ELb1ELb0ELb0EEENS1_21CollectiveEpilogueFwdINS6_IJSA_SC_SB_EEES9_SE_SG_Li256ELb0ELb1ELb0ELb0EEENS1_30DynamicPersistentTileSchedulerILi256ELi128ELb0ELb1ELb1EEEEEEEEEvNT_6ParamsE --------------------------
	.section	.nv.constant0._ZN7cutlass13device_kernelIN5flash11enable_sm90INS1_16FlashAttnFwdSm90INS1_25CollectiveMainloopFwdSm90ILi2EN4cute5tupleIJNS5_1CILi1EEES8_S8_EEENS6_IJNS7_ILi128EEENS7_ILi96EEENS7_ILi192EEEEEELi192ENS_10bfloat16_tEfNS_4arch4Sm90ELb0ELb1ELb0ELb0ELb0ELb0ELb0ELb1ELb1ELb1ELb0ELb0EEENS1_21CollectiveEpilogueFwdINS6_IJSA_SC_SB_EEES9_SE_SG_Li256ELb0ELb1ELb0ELb0EEENS1_30DynamicPersistentTileSchedulerILi256ELi128ELb0ELb1ELb1EEEEEEEEEvNT_6ParamsE,"a",@progbits
	.sectionflags	@""
	.align	4
.nv.constant0._ZN7cutlass13device_kernelIN5flash11enable_sm90INS1_16FlashAttnFwdSm90INS1_25CollectiveMainloopFwdSm90ILi2EN4cute5tupleIJNS5_1CILi1EEES8_S8_EEENS6_IJNS7_ILi128EEENS7_ILi96EEENS7_ILi192EEEEEELi192ENS_10bfloat16_tEfNS_4arch4Sm90ELb0ELb1ELb0ELb0ELb0ELb0ELb0ELb1ELb1ELb1ELb0ELb0EEENS1_21CollectiveEpilogueFwdINS6_IJSA_SC_SB_EEES9_SE_SG_Li256ELb0ELb1ELb0ELb0EEENS1_30DynamicPersistentTileSchedulerILi256ELi128ELb0ELb1ELb1EEEEEEEEEvNT_6ParamsE:
	.zero		3328


//--------------------- .nv.constant0._ZN7cutlass13device_kernelIN5flash11enable_sm90INS1_16FlashAttnFwdSm90INS1_25CollectiveMainloopFwdSm90ILi2EN4cute5tupleIJNS5_1CILi1EEES8_S8_EEENS6_IJNS7_ILi128EEENS7_ILi96EEENS7_ILi192EEEEEELi192ENS_10bfloat16_tEfNS_4arch4Sm90ELb0ELb1ELb0ELb1ELb0ELb0ELb0ELb1ELb1ELb1ELb0ELb0EEENS1_21CollectiveEpilogueFwdINS6_IJSA_SC_SB_EEES9_SE_SG_Li256ELb1ELb1ELb0ELb0EEENS1_36VarlenDynamicPersistentTileSchedulerILi128ELi96ELi256ELi128ELb0ELb1ELb1ELb1ELb0ELb1EEEEEEEEEvNT_6ParamsE --------------------------
	.section	.nv.constant0._ZN7cutlass13device_kernelIN5flash11enable_sm90INS1_16FlashAttnFwdSm90INS1_25CollectiveMainloopFwdSm90ILi2EN4cute5tupleIJNS5_1CILi1EEES8_S8_EEENS6_IJNS7_ILi128EEENS7_ILi96EEENS7_ILi192EEEEEELi192ENS_10bfloat16_tEfNS_4arch4Sm90ELb0ELb1ELb0ELb1ELb0ELb0ELb0ELb1ELb1ELb1ELb0ELb0EEENS1_21CollectiveEpilogueFwdINS6_IJSA_SC_SB_EEES9_SE_SG_Li256ELb1ELb1ELb0ELb0EEENS1_36VarlenDynamicPersistentTileSchedulerILi128ELi96ELi256ELi128ELb0ELb1ELb1ELb1ELb0ELb1EEEEEEEEEvNT_6ParamsE,"a",@progbits
	.sectionflags	@""
	.align	4
.nv.constant0._ZN7cutlass13device_kernelIN5flash11enable_sm90INS1_16FlashAttnFwdSm90INS1_25CollectiveMainloopFwdSm90ILi2EN4cute5tupleIJNS5_1CILi1EEES8_S8_EEENS6_IJNS7_ILi128EEENS7_ILi96EEENS7_ILi192EEEEEELi192ENS_10bfloat16_tEfNS_4arch4Sm90ELb0ELb1ELb0ELb1ELb0ELb0ELb0ELb1ELb1ELb1ELb0ELb0EEENS1_21CollectiveEpilogueFwdINS6_IJSA_SC_SB_EEES9_SE_SG_Li256ELb1ELb1ELb0ELb0EEENS1_36VarlenDynamicPersistentTileSchedulerILi128ELi96ELi256ELi128ELb0ELb1ELb1ELb1ELb0ELb1EEEEEEEEEvNT_6ParamsE:
	.zero		3328


//--------------------- .nv.constant0._ZN7cutlass13device_kernelIN5flash11enable_sm90INS1_16FlashAttnFwdSm90INS1_25CollectiveMainloopFwdSm90ILi2EN4cute5tupleIJNS5_1CILi1EEES8_S8_EEENS6_IJNS7_ILi128EEENS7_ILi96EEENS7_ILi192EEEEEELi192ENS_10bfloat16_tEfNS_4arch4Sm90ELb0ELb1ELb0ELb1ELb0ELb1ELb0ELb1ELb1ELb1ELb0ELb0EEENS1_21CollectiveEpilogueFwdINS6_IJSA_SC_SB_EEES9_SE_SG_Li256ELb1ELb1ELb0ELb0EEENS1_36VarlenDynamicPersistentTileSchedulerILi128ELi96ELi256ELi128ELb0ELb1ELb1ELb1ELb0ELb1EEEEEEEEEvNT_6ParamsE --------------------------
	.section	.nv.constant0._ZN7cutlass13device_kernelIN5flash11enable_sm90INS1_16FlashAttnFwdSm90INS1_25CollectiveMainloopFwdSm90ILi2EN4cute5tupleIJNS5_1CILi1EEES8_S8_EEENS6_IJNS7_ILi128EEENS7_ILi96EEENS7_ILi192EEEEEELi192ENS_10bfloat16_tEfNS_4arch4Sm90ELb0ELb1ELb0ELb1ELb0ELb1ELb0ELb1ELb1ELb1ELb0ELb0EEENS1_21CollectiveEpilogueFwdINS6_IJSA_SC_SB_EEES9_SE_SG_Li256ELb1ELb1ELb0ELb0EEENS1_36VarlenDynamicPersistentTileSchedulerILi128ELi96ELi256ELi128ELb0ELb1ELb1ELb1ELb0ELb1EEEEEEEEEvNT_6ParamsE,"a",@progbits
	.sectionflags	@""
	.align	4
.nv.constant0._ZN7cutlass13device_kernelIN5flash11enable_sm90INS1_16FlashAttnFwdSm90INS1_25CollectiveMainloopFwdSm90ILi2EN4cute5tupleIJNS5_1CILi1EEES8_S8_EEENS6_IJNS7_ILi128EEENS7_ILi96EEENS7_ILi192EEEEEELi192ENS_10bfloat16_tEfNS_4arch4Sm90ELb0ELb1ELb0ELb1ELb0ELb1ELb0ELb1ELb1ELb1ELb0ELb0EEENS1_21CollectiveEpilogueFwdINS6_IJSA_SC_SB_EEES9_SE_SG_Li256ELb1ELb1ELb0ELb0EEENS1_36VarlenDynamicPersistentTileSchedulerILi128ELi96ELi256ELi128ELb0ELb1ELb1ELb1ELb0ELb1EEEEEEEEEvNT_6ParamsE:
	.zero		3328


//--------------------- .nv.constant0._ZN7cutlass13device_kernelIN5flash11enable_sm90INS1_16FlashAttnFwdSm90INS1_25CollectiveMainloopFwdSm90ILi2EN4cute5tupleIJNS5_1CILi1EEES8_S8_EEENS6_IJNS7_ILi128EEENS7_ILi112EEENS7_ILi192EEEEEELi192ENS_10bfloat16_tEfNS_4arch4Sm90ELb1ELb0ELb0ELb0ELb0ELb0ELb0ELb1ELb1ELb1ELb0ELb0EEENS1_21CollectiveEpilogueFwdINS6_IJSA_SC_SB_EEES9_SE_SG_Li256ELb0ELb1ELb0ELb0EEENS1_30DynamicPersistentTileSchedulerILi256ELi128ELb0ELb1ELb1EEEEEEEEEvNT_6ParamsE --------------------------
	.section	.nv.constant0._ZN7cutlass13device_kernelIN5flash11enable_sm90INS1_16FlashAttnFwdSm90INS1_25CollectiveMainloopFwdSm90ILi2EN4cute5tupleIJNS5_1CILi1EEES8_S8_EEENS6_IJNS7_ILi128EEENS7_ILi112EEENS7_ILi192EEEEEELi192ENS_10bfloat16_tEfNS_4arch4Sm90ELb1ELb0ELb0ELb0ELb0ELb0ELb0ELb1ELb1ELb1ELb0ELb0EEENS1_21CollectiveEpilogueFwdINS6_IJSA_SC_SB_EEES9_SE_SG_Li256ELb0ELb1ELb0ELb0EEENS1_30DynamicPersistentTileSchedulerILi256ELi128ELb0ELb1ELb1EEEEEEEEEvNT_6ParamsE,"a",@progbits
	.sectionflags	@""
	.align	4
.nv.constant0._ZN7cutlass13device_kernelIN5flash11enable_sm90INS1_16FlashAttnFwdSm90INS1_25CollectiveMainloopFwdSm90ILi2EN4cute5tupleIJNS5_1CILi1EEES8_S8_EEENS6_IJNS7_ILi128EEENS7_ILi112EEENS7_ILi192EEEEEELi192ENS_10bfloat16_tEfNS_4arch4Sm90ELb1ELb0ELb0ELb0ELb0ELb0ELb0ELb1ELb1ELb1ELb0ELb0EEENS1_21CollectiveEpilogueFwdINS6_IJSA_SC_SB_EEES9_SE_SG_Li256ELb0ELb1ELb0ELb0EEENS1_30DynamicPersistentTileSchedulerILi256ELi128ELb0ELb1ELb1EEEEEEEEEvNT_6ParamsE:
	.zero		3328


//--------------------- .nv.constant0._ZN7cutlass13device_kernelIN5flash11enable_sm90INS1_16FlashAttnFwdSm90INS1_25CollectiveMainloopFwdSm90ILi2EN4cute5tupleIJNS5_1CILi1EEES8_S8_EEENS6_IJNS7_ILi128EEENS7_ILi112EEENS7_ILi192EEEEEELi192ENS_10bfloat16_tEfNS_4arch4Sm90ELb1ELb0ELb0ELb1ELb0ELb0ELb0ELb1ELb1ELb1ELb0ELb0EEENS1_21CollectiveEpilogueFwdINS6_IJSA_SC_SB_EEES9_SE_SG_Li256ELb1ELb1ELb0ELb0EEENS1_36VarlenDynamicPersistentTileSchedulerILi128ELi112ELi256ELi128ELb0ELb1ELb1ELb1ELb1ELb1EEEEEEEEEvNT_6ParamsE --------------------------
	.section	.nv.constant0._ZN7cutlass13device_kernelIN5flash11enable_sm90INS1_16FlashAttnFwdSm90INS1_25CollectiveMainloopFwdSm90ILi2EN4cute5tupleIJNS5_1CILi1EEES8_S8_EEENS6_IJNS7_ILi128EEENS7_ILi112EEENS7_ILi192EEEEEELi192ENS_10bfloat16_tEfNS_4arch4Sm90ELb1ELb0ELb0ELb1ELb0ELb0ELb0ELb1ELb1ELb1ELb0ELb0EEENS1_21CollectiveEpilogueFwdINS6_IJSA_SC_SB_EEES9_SE_SG_Li256ELb1ELb1ELb0ELb0EEENS1_36VarlenDynamicPersistentTileSchedulerILi128ELi112ELi256ELi128ELb0ELb1ELb1ELb1ELb1ELb1EEEEEEEEEvNT_6ParamsE,"a",@progbits
	.sectionflags	@""
	.align	4
.nv.constant0._ZN7cutlass13device_kernelIN5flash11enable_sm90INS1_16FlashAttnFwdSm90INS1_25CollectiveMainloopFwdSm90ILi2EN4cute5tupleIJNS5_1CILi1EEES8_S8_EEENS6_IJNS7_ILi128EEENS7_ILi112EEENS7_ILi192EEEEEELi192ENS_10bfloat16_tEfNS_4arch4Sm90ELb1ELb0ELb0ELb1ELb0ELb0ELb0ELb1ELb1ELb1ELb0ELb0EEENS1_21CollectiveEpilogueFwdINS6_IJSA_SC_SB_EEES9_SE_SG_Li256ELb1ELb1ELb0ELb0EEENS1_36VarlenDynamicPersistentTileSchedulerILi128ELi112ELi256ELi128ELb0ELb1ELb1ELb1ELb1ELb1EEEEEEEEEvNT_6ParamsE:
	.zero		3328


//--------------------- .nv.constant0._ZN7cutlass13device_kernelIN5flash11enable_sm90INS1_16FlashAttnFwdSm90INS1_25CollectiveMainloopFwdSm90ILi2EN4cute5tupleIJNS5_1CILi1EEES8_S8_EEENS6_IJNS7_ILi128EEENS7_ILi112EEENS7_ILi192EEEEEELi192ENS_10bfloat16_tEfNS_4arch4Sm90ELb1ELb0ELb0ELb1ELb0ELb1ELb0ELb1ELb1ELb1ELb0ELb0EEENS1_21CollectiveEpilogueFwdINS6_IJSA_SC_SB_EEES9_SE_SG_Li256ELb1ELb1ELb0ELb0EEENS1_36VarlenDynamicPersistentTileSchedulerILi128ELi112ELi256ELi128ELb0ELb1ELb1ELb1ELb1ELb1EEEEEEEEEvNT_6ParamsE --------------------------
	.section	.nv.constant0._ZN7cutlass13device_kernelIN5flash11enable_sm90INS1_16FlashAttnFwdSm90INS1_25CollectiveMainloopFwdSm90ILi2EN4cute5tupleIJNS5_1CILi1EEES8_S8_EEENS6_IJNS7_ILi128EEENS7_ILi112EEENS7_ILi192EEEEEELi192ENS_10bfloat16_tEfNS_4arch4Sm90ELb1ELb0ELb0ELb1ELb0ELb1ELb0ELb1ELb1ELb1ELb0ELb0EEENS1_21CollectiveEpilogueFwdINS6_IJSA_SC_SB_EEES9_SE_SG_Li256ELb1ELb1ELb0ELb0EEENS1_36VarlenDynamicPersistentTileSchedulerILi128ELi112ELi256ELi128ELb0ELb1ELb1ELb1ELb1ELb1EEEEEEEEEvNT_6ParamsE,"a",@progbits
	.sectionflags	@""
	.align	4
.nv.constant0._ZN7cutlass13device_kernelIN5flash11enable_sm90INS1_16FlashAttnFwdSm90INS1_25CollectiveMainloopFwdSm90ILi2EN4cute5tupleIJNS5_1CILi1EEES8_S8_EEENS6_IJNS7_ILi128EEENS7_ILi112EEENS7_ILi192EEEEEELi192ENS_10bfloat16_tEfNS_4arch4Sm90ELb1ELb0ELb0ELb1ELb0ELb1ELb0ELb1ELb1ELb1ELb0ELb0EEENS1_21CollectiveEpilogueFwdINS6_IJSA_SC_SB_EEES9_SE_SG_Li256ELb1ELb1ELb0ELb0EEENS1_36VarlenDynamicPersistentTileSchedulerILi128ELi112ELi256ELi128ELb0ELb1ELb1ELb1ELb1ELb1EEEEEEEEEvNT_6ParamsE:
	.zero		3328


//--------------------- .nv.constant0._ZN7cutlass13device_kernelIN5flash11enable_sm90INS1_16FlashAttnFwdSm90INS1_25CollectiveMainloopFwdSm90ILi2EN4cute5tupleIJNS5_1CILi1EEES8_S8_EEENS6_IJNS7_ILi128EEENS7_ILi176EEESA_EEELi128ENS_10bfloat16_tEfNS_4arch4Sm90ELb0ELb0ELb0ELb0ELb0ELb0ELb0ELb1ELb1ELb1ELb0ELb0EEENS1_21CollectiveEpilogueFwdINS6_IJSA_SA_SB_EEES9_SD_SF_Li256ELb0ELb1ELb0ELb0EEENS1_29StaticPersistentTileSchedulerILb0EEEEEEEEEvNT_6ParamsE --------------------------
	.section	.nv.constant0._ZN7cutlass13device_kernelIN5flash11enable_sm90INS1_16FlashAttnFwdSm90INS1_25CollectiveMainloopFwdSm90ILi2EN4cute5tupleIJNS5_1CILi1EEES8_S8_EEENS6_IJNS7_ILi128EEENS7_ILi176EEESA_EEELi128ENS_10bfloat16_tEfNS_4arch4Sm90ELb0ELb0ELb0ELb0ELb0ELb0ELb0ELb1ELb1ELb1ELb0ELb0EEENS1_21CollectiveEpilogueFwdINS6_IJSA_SA_SB_EEES9_SD_SF_Li256ELb0ELb1ELb0ELb0EEENS1_29StaticPersistentTileSchedulerILb0EEEEEEEEEvNT_6ParamsE,"a",@progbits
	.sectionflags	@""
	.align	4
.nv.constant0._ZN7cutlass13device_kernelIN5flash11enable_sm90INS1_16FlashAttnFwdSm90INS1_25CollectiveMainloopFwdSm90ILi2EN4cute5tupleIJNS5_1CILi1EEES8_S8_EEENS6_IJNS7_ILi128EEENS7_ILi176EEESA_EEELi128ENS_10bfloat16_tEfNS_4arch4Sm90ELb0ELb0ELb0ELb0ELb0ELb0ELb0ELb1ELb1ELb1ELb0ELb0EEENS1_21CollectiveEpilogueFwdINS6_IJSA_SA_SB_EEES9_SD_SF_Li256ELb0ELb1ELb0ELb0EEENS1_29StaticPersistentTileSchedulerILb0EEEEEEEEEvNT_6ParamsE:
	.zero		3200


//--------------------- .nv.constant0._ZN7cutlass13device_kernelIN5flash11enable_sm90INS1_16FlashAttnFwdSm90INS1_25CollectiveMainloopFwdSm90ILi2EN4cute5tupleIJNS5_1CILi2EEENS7_ILi1EEES9_EEENS6_IJNS7_ILi128EEENS7_ILi176EEESB_EEELi128ENS_10bfloat16_tEfNS_4arch4Sm90ELb0ELb0ELb0ELb0ELb0ELb0ELb0ELb1ELb1ELb1ELb0ELb0EEENS1_21CollectiveEpilogueFwdINS6_IJSB_SB_SC_EEESA_SE_SG_Li256ELb0ELb1ELb0ELb0EEENS1_29StaticPersistentTileSchedulerILb0EEEEEEEEEvNT_6ParamsE --------------------------
	.section	.nv.constant0._ZN7cutlass13device_kernelIN5flash11enable_sm90INS1_16FlashAttnFwdSm90INS1_25CollectiveMainloopFwdSm90ILi2EN4cute5tupleIJNS5_1CILi2EEENS7_ILi1EEES9_EEENS6_IJNS7_ILi128EEENS7_ILi176EEESB_EEELi128ENS_10bfloat16_tEfNS_4arch4Sm90ELb0ELb0ELb0ELb0ELb0ELb0ELb0ELb1ELb1ELb1ELb0ELb0EEENS1_21CollectiveEpilogueFwdINS6_IJSB_SB_SC_EEESA_SE_SG_Li256ELb0ELb1ELb0ELb0EEENS1_29StaticPersistentTileSchedulerILb0EEEEEEEEEvNT_6ParamsE,"a",@progbits
	.sectionflags	@""
	.align	4
.nv.constant0._ZN7cutlass13device_kernelIN5flash11enable_sm90INS1_16FlashAttnFwdSm90INS1_25CollectiveMainloopFwdSm90ILi2EN4cute5tupleIJNS5_1CILi2EEENS7_ILi1EEES9_EEENS6_IJNS7_ILi128EEENS7_ILi176EEESB_EEELi128ENS_10bfloat16_tEfNS_4arch4Sm90ELb0ELb0ELb0ELb0ELb0ELb0ELb0ELb1ELb1ELb1ELb0ELb0EEENS1_21CollectiveEpilogueFwdINS6_IJSB_SB_SC_EEESA_SE_SG_Li256ELb0ELb1ELb0ELb0EEENS1_29StaticPersistentTileSchedulerILb0EEEEEEEEEvNT_6ParamsE:
	.zero		3200


//--------------------- .nv.constant0._ZN7cutlass13device_kernelIN5flash11enable_sm90INS1_16FlashAttnFwdSm90INS1_25CollectiveMainloopFwdSm90ILi2EN4cute5tupleIJNS5_1CILi1EEES8_S8_EEENS6_IJNS7_ILi128EEENS7_ILi176EEESA_EEELi128ENS_10bfloat16_tEfNS_4arch4Sm90ELb0ELb0ELb0ELb1ELb0ELb0ELb0ELb1ELb1ELb1ELb0ELb0EEENS1_21CollectiveEpilogueFwdINS6_IJSA_SA_SB_EEES9_SD_SF_Li256ELb1ELb1ELb0ELb0EEENS1_36VarlenDynamicPersistentTileSchedulerILi128ELi176ELi256ELi128ELb0ELb1ELb1ELb0ELb1ELb1EEEEEEEEEvNT_6ParamsE --------------------------
	.section	.nv.constant0._ZN7cutlass13device_kernelIN5flash11enable_sm90INS1_16FlashAttnFwdSm90INS1_25CollectiveMainloopFwdSm90ILi2EN4cute5tupleIJNS5_1CILi1EEES8_S8_EEENS6_IJNS7_ILi128EEENS7_ILi176EEESA_EEELi128ENS_10bfloat16_tEfNS_4arch4Sm90ELb0ELb0ELb0ELb1ELb0ELb0ELb0ELb1ELb1ELb1ELb0ELb0EEENS1_21CollectiveEpilogueFwdINS6_IJSA_SA_SB_EEES9_SD_SF_Li256ELb1ELb1ELb0ELb0EEENS1_36VarlenDynamicPersistentTileSchedulerILi128ELi176ELi256ELi128ELb0ELb1ELb1ELb0ELb1ELb1EEEEEEEEEvNT_6ParamsE,"a",@progbits
	.sectionflags	@""
	.align	4
.nv.constant0._ZN7cutlass13device_kernelIN5flash11enable_sm90INS1_16FlashAttnFwdSm90INS1_25CollectiveMainloopFwdSm90ILi2EN4cute5tupleIJNS5_1CILi1EEES8_S8_EEENS6_IJNS7_ILi128EEENS7_ILi176EEESA_EEELi128ENS_10bfloat16_tEfNS_4arch4Sm90ELb0ELb0ELb0ELb1ELb0ELb0ELb0ELb1ELb1ELb1ELb0ELb0EEENS1_21CollectiveEpilogueFwdINS6_IJSA_SA_SB_EEES9_SD_SF_Li256ELb1ELb1ELb0ELb0EEENS1_36VarlenDynamicPersistentTileSchedulerILi128ELi176ELi256ELi128ELb0ELb1ELb1ELb0ELb1ELb1EEEEEEEEEvNT_6ParamsE:
	.zero		3328


//--------------------- .nv.constant0._ZN7cutlass13device_kernelIN5flash11enable_sm90INS1_16FlashAttnFwdSm90INS1_25CollectiveMainloopFwdSm90ILi2EN4cute5tupleIJNS5_1CILi1EEES8_S8_EEENS6_IJNS7_ILi128EEENS7_ILi176EEESA_EEELi128ENS_10bfloat16_tEfNS_4arch4Sm90ELb0ELb0ELb0ELb1ELb0ELb1ELb0ELb1ELb1ELb1ELb0ELb0EEENS1_21CollectiveEpilogueFwdINS6_IJSA_SA_SB_EEES9_SD_SF_Li256ELb1ELb1ELb0ELb0EEENS1_36VarlenDynamicPersistentTileSchedulerILi128ELi176ELi256ELi128ELb0ELb1ELb1ELb0ELb1ELb1EEEEEEEEEvNT_6ParamsE --------------------------
	.section	.nv.constant0._ZN7cutlass13device_kernelIN5flash11enable_sm90INS1_16FlashAttnFwdSm90INS1_25CollectiveMainloopFwdSm90ILi2EN4cute5tupleIJNS5_1CILi1EEES8_S8_EEENS6_IJNS7_ILi128EEENS7_ILi176EEESA_EEELi128ENS_10bfloat16_tEfNS_4arch4Sm90ELb0ELb0ELb0ELb1ELb0ELb1ELb0ELb1ELb1ELb1ELb0ELb0EEENS1_21CollectiveEpilogueFwdINS6_IJSA_SA_SB_EEES9_SD_SF_Li256ELb1ELb1ELb0ELb0EEENS1_36VarlenDynamicPersistentTileSchedulerILi128ELi176ELi256ELi128ELb0ELb1ELb1ELb0ELb1ELb1EEEEEEEEEvNT_6ParamsE,"a",@progbits
	.sectionflags	@""
	.align	4
.nv.constant0._ZN7cutlass13device_kernelIN5flash11enable_sm90INS1_16FlashAttnFwdSm90INS1_25CollectiveMainloopFwdSm90ILi2EN4cute5tupleIJNS5_1CILi1EEES8_S8_EEENS6_IJNS7_ILi128EEENS7_ILi176EEESA_EEELi128ENS_10bfloat16_tEfNS_4arch4Sm90ELb0ELb0ELb0ELb1ELb0ELb1ELb0ELb1ELb1ELb1ELb0ELb0EEENS1_21CollectiveEpilogueFwdINS6_IJSA_SA_SB_EEES9_SD_SF_Li256ELb1ELb1ELb0ELb0EEENS1_36VarlenDynamicPersistentTileSchedulerILi128ELi176ELi256ELi128ELb0ELb1ELb1ELb0ELb1ELb1EEEEEEEEEvNT_6ParamsE:
	.zero		3328


//--------------------- .nv.constant0._ZN7cutlass13device_kernelIN5flash11enable_sm90INS1_16FlashAttnFwdSm90INS1_25CollectiveMainloopFwdSm90ILi2EN4cute5tupleIJNS5_1CILi1EEES8_S8_EEENS6_IJNS7_ILi128EEESA_SA_EEELi128ENS_10bfloat16_tEfNS_4arch4Sm90ELb0ELb1ELb0ELb0ELb0ELb0ELb0ELb1ELb1ELb1ELb0ELb0EEENS1_21CollectiveEpilogueFwdISB_S9_SC_SE_Li256ELb0ELb1ELb0ELb0EEENS1_30DynamicPersistentTileSchedulerILi256ELi128ELb0ELb1ELb1EEEEEEEEEvNT_6ParamsE --------------------------
	.section	.nv.constant0._ZN7cutlass13device_kernelIN5flash11enable_sm90INS1_16FlashAttnFwdSm90INS1_25CollectiveMainloopFwdSm90ILi2EN4cute5tupleIJNS5_1CILi1EEES8_S8_EEENS6_IJNS7_ILi128EEESA_SA_EEELi128ENS_10bfloat16_tEfNS_4arch4Sm90ELb0ELb1ELb0ELb0ELb0ELb0ELb0ELb1ELb1ELb1ELb0ELb0EEENS1_21CollectiveEpilogueFwdISB_S9_SC_SE_Li256ELb0ELb1ELb0ELb0EEENS1_30DynamicPersistentTileSchedulerILi256ELi128ELb0ELb1ELb1EEEEEEEEEvNT_6ParamsE,"a",@progbits
	.sectionflags	@""
	.align	4
.nv.constant0._ZN7cutlass13device_kernelIN5flash11enable_sm90INS1_16FlashAttnFwdSm90INS1_25CollectiveMainloopFwdSm90ILi2EN4cute5tupleIJNS5_1CILi1EEES8_S8_EEENS6_IJNS7_ILi128EEESA_SA_EEELi128ENS_10bfloat16_tEfNS_4arch4Sm90ELb0ELb1ELb0ELb0ELb0ELb0ELb0ELb1ELb1ELb1ELb0ELb0EEENS1_21CollectiveEpilogueFwdISB_S9_SC_SE_Li256ELb0ELb1ELb0ELb0EEENS1_30DynamicPersistentTileSchedulerILi256ELi128ELb0ELb1ELb1EEEEEEEEEvNT_6ParamsE:
	.zero		3328


//--------------------- .nv.constant0._ZN7cutlass13device_kernelIN5flash11enable_sm90INS1_16FlashAttnFwdSm90INS1_25CollectiveMainloopFwdSm90ILi2EN4cute5tupleIJNS5_1CILi1EEES8_S8_EEENS6_IJNS7_ILi128EEESA_SA_EEELi128ENS_10bfloat16_tEfNS_4arch4Sm90ELb0ELb1ELb0ELb1ELb0ELb0ELb0ELb1ELb1ELb1ELb0ELb0EEENS1_21CollectiveEpilogueFwdISB_S9_SC_SE_Li256ELb1ELb1ELb0ELb0EEENS1_36VarlenDynamicPersistentTileSchedulerILi128ELi128ELi256ELi128ELb0ELb1ELb1ELb1ELb0ELb1EEEEEEEEEvNT_6ParamsE --------------------------
	.section	.nv.constant0._ZN7cutlass13device_kernelIN5flash11enable_sm90INS1_16FlashAttnFwdSm90INS1_25CollectiveMainloopFwdSm90ILi2EN4cute5tupleIJNS5_1CILi1EEES8_S8_EEENS6_IJNS7_ILi128EEESA_SA_EEELi128ENS_10bfloat16_tEfNS_4arch4Sm90ELb0ELb1ELb0ELb1ELb0ELb0ELb0ELb1ELb1ELb1ELb0ELb0EEENS1_21CollectiveEpilogueFwdISB_S9_SC_SE_Li256ELb1ELb1ELb0ELb0EEENS1_36VarlenDynamicPersistentTileSchedulerILi128ELi128ELi256ELi128ELb0ELb1ELb1ELb1ELb0ELb1EEEEEEEEEvNT_6ParamsE,"a",@progbits
	.sectionflags	@""
	.align	4
.nv.constant0._ZN7cutlass13device_kernelIN5flash11enable_sm90INS1_16FlashAttnFwdSm90INS1_25CollectiveMainloopFwdSm90ILi2EN4cute5tupleIJNS5_1CILi1EEES8_S8_EEENS6_IJNS7_ILi128EEESA_SA_EEELi128ENS_10bfloat16_tEfNS_4arch4Sm90ELb0ELb1ELb0ELb1ELb0ELb0ELb0ELb1ELb1ELb1ELb0ELb0EEENS1_21CollectiveEpilogueFwdISB_S9_SC_SE_Li256ELb1ELb1ELb0ELb0EEENS1_36VarlenDynamicPersistentTileSchedulerILi128ELi128ELi256ELi128ELb0ELb1ELb1ELb1ELb0ELb1EEEEEEEEEvNT_6ParamsE:
	.zero		3328


//--------------------- .nv.constant0._ZN7cutlass13device_kernelIN5flash11enable_sm90INS1_16FlashAttnFwdSm90INS1_25CollectiveMainloopFwdSm90ILi2EN4cute5tupleIJNS5_1CILi1EEES8_S8_EEENS6_IJNS7_ILi128EEESA_SA_EEELi128ENS_10bfloat16_tEfNS_4arch4Sm90ELb0ELb1ELb0ELb1ELb0ELb1ELb0ELb1ELb1ELb1ELb0ELb0EEENS1_21CollectiveEpilogueFwdISB_S9_SC_SE_Li256ELb1ELb1ELb0ELb0EEENS1_36VarlenDynamicPersistentTileSchedulerILi128ELi128ELi256ELi128ELb0ELb1ELb1ELb1ELb0ELb1EEEEEEEEEvNT_6ParamsE --------------------------
	.section	.nv.constant0._ZN7cutlass13device_kernelIN5flash11enable_sm90INS1_16FlashAttnFwdSm90INS1_25CollectiveMainloopFwdSm90ILi2EN4cute5tupleIJNS5_1CILi1EEES8_S8_EEENS6_IJNS7_ILi128EEESA_SA_EEELi128ENS_10bfloat16_tEfNS_4arch4Sm90ELb0ELb1ELb0ELb1ELb0ELb1ELb0ELb1ELb1ELb1ELb0ELb0EEENS1_21CollectiveEpilogueFwdISB_S9_SC_SE_Li256ELb1ELb1ELb0ELb0EEENS1_36VarlenDynamicPersistentTileSchedulerILi128ELi128ELi256ELi128ELb0ELb1ELb1ELb1ELb0ELb1EEEEEEEEEvNT_6ParamsE,"a",@progbits
	.sectionflags	@""
	.align	4
.nv.constant0._ZN7cutlass13device_kernelIN5flash11enable_sm90INS1_16FlashAttnFwdSm90INS1_25CollectiveMainloopFwdSm90ILi2EN4cute5tupleIJNS5_1CILi1EEES8_S8_EEENS6_IJNS7_ILi128EEESA_SA_EEELi128ENS_10bfloat16_tEfNS_4arch4Sm90ELb0ELb1ELb0ELb1ELb0ELb1ELb0ELb1ELb1ELb1ELb0ELb0EEENS1_21CollectiveEpilogueFwdISB_S9_SC_SE_Li256ELb1ELb1ELb0ELb0EEENS1_36VarlenDynamicPersistentTileSchedulerILi128ELi128ELi256ELi128ELb0ELb1ELb1ELb1ELb0ELb1EEEEEEEEEvNT_6ParamsE:
	.zero		3328


//--------------------- .nv.constant0._ZN7cutlass13device_kernelIN5flash11enable_sm90INS1_16FlashAttnFwdSm90INS1_25CollectiveMainloopFwdSm90ILi2EN4cute5tupleIJNS5_1CILi1EEES8_S8_EEENS6_IJNS7_ILi128EEESA_SA_EEELi128ENS_10bfloat16_tEfNS_4arch4Sm90ELb1ELb0ELb0ELb0ELb0ELb0ELb0ELb1ELb1ELb1ELb0ELb0EEENS1_21CollectiveEpilogueFwdISB_S9_SC_SE_Li256ELb0ELb1ELb0ELb0EEENS1_30DynamicPersistentTileSchedulerILi256ELi128ELb0ELb1ELb1EEEEEEEEEvNT_6ParamsE --------------------------
	.section	.nv.constant0._ZN7cutlass13device_kernelIN5flash11enable_sm90INS1_16FlashAttnFwdSm90INS1_25CollectiveMainloopFwdSm90ILi2EN4cute5tupleIJNS5_1CILi1EEES8_S8_EEENS6_IJNS7_ILi128EEESA_SA_EEELi128ENS_10bfloat16_tEfNS_4arch4Sm90ELb1ELb0ELb0ELb0ELb0ELb0ELb0ELb1ELb1ELb1ELb0ELb0EEENS1_21CollectiveEpilogueFwdISB_S9_SC_SE_Li256ELb0ELb1ELb0ELb0EEENS1_30DynamicPersistentTileSchedulerILi256ELi128ELb0ELb1ELb1EEEEEEEEEvNT_6ParamsE,"a",@progbits
	.sectionflags	@""
	.align	4
.nv.constant0._ZN7cutlass13device_kernelIN5flash11enable_sm90INS1_16FlashAttnFwdSm90INS1_25CollectiveMainloopFwdSm90ILi2EN4cute5tupleIJNS5_1CILi1EEES8_S8_EEENS6_IJNS7_ILi128EEESA_SA_EEELi128ENS_10bfloat16_tEfNS_4arch4Sm90ELb1ELb0ELb0ELb0ELb0ELb0ELb0ELb1ELb1ELb1ELb0ELb0EEENS1_21CollectiveEpilogueFwdISB_S9_SC_SE_Li256ELb0ELb1ELb0ELb0EEENS1_30DynamicPersistentTileSchedulerILi256ELi128ELb0ELb1ELb1EEEEEEEEEvNT_6ParamsE:
	.zero		3328


//--------------------- .nv.constant0._ZN7cutlass13device_kernelIN5flash11enable_sm90INS1_16FlashAttnFwdSm90INS1_25CollectiveMainloopFwdSm90ILi2EN4cute5tupleIJNS5_1CILi1EEES8_S8_EEENS6_IJNS7_ILi128EEESA_SA_EEELi128ENS_10bfloat16_tEfNS_4arch4Sm90ELb1ELb0ELb0ELb1ELb0ELb0ELb0ELb1ELb1ELb1ELb0ELb0EEENS1_21CollectiveEpilogueFwdISB_S9_SC_SE_Li256ELb1ELb1ELb0ELb0EEENS1_36VarlenDynamicPersistentTileSchedulerILi128ELi128ELi256ELi128ELb0ELb1ELb1ELb1ELb1ELb1EEEEEEEEEvNT_6ParamsE --------------------------
	.section	.nv.constant0._ZN7cutlass13device_kernelIN5flash11enable_sm90INS1_16FlashAttnFwdSm90INS1_25CollectiveMainloopFwdSm90ILi2EN4cute5tupleIJNS5_1CILi1EEES8_S8_EEENS6_IJNS7_ILi128EEESA_SA_EEELi128ENS_10bfloat16_tEfNS_4arch4Sm90ELb1ELb0ELb0ELb1ELb0ELb0ELb0ELb1ELb1ELb1ELb0ELb0EEENS1_21CollectiveEpilogueFwdISB_S9_SC_SE_Li256ELb1ELb1ELb0ELb0EEENS1_36VarlenDynamicPersistentTileSchedulerILi128ELi128ELi256ELi128ELb0ELb1ELb1ELb1ELb1ELb1EEEEEEEEEvNT_6ParamsE,"a",@progbits
	.sectionflags	@""
	.align	4
.nv.constant0._ZN7cutlass13device_kernelIN5flash11enable_sm90INS1_16FlashAttnFwdSm90INS1_25CollectiveMainloopFwdSm90ILi2EN4cute5tupleIJNS5_1CILi1EEES8_S8_EEENS6_IJNS7_ILi128EEESA_SA_EEELi128ENS_10bfloat16_tEfNS_4arch4Sm90ELb1ELb0ELb0ELb1ELb0ELb0ELb0ELb1ELb1ELb1ELb0ELb0EEENS1_21CollectiveEpilogueFwdISB_S9_SC_SE_Li256ELb1ELb1ELb0ELb0EEENS1_36VarlenDynamicPersistentTileSchedulerILi128ELi128ELi256ELi128ELb0ELb1ELb1ELb1ELb1ELb1EEEEEEEEEvNT_6ParamsE:
	.zero		3328


//--------------------- .nv.constant0._ZN7cutlass13device_kernelIN5flash11enable_sm90INS1_16FlashAttnFwdSm90INS1_25CollectiveMainloopFwdSm90ILi2EN4cute5tupleIJNS5_1CILi1EEES8_S8_EEENS6_IJNS7_ILi128EEESA_SA_EEELi128ENS_10bfloat16_tEfNS_4arch4Sm90ELb1ELb0ELb0ELb1ELb0ELb1ELb0ELb1ELb1ELb1ELb0ELb0EEENS1_21CollectiveEpilogueFwdISB_S9_SC_SE_Li256ELb1ELb1ELb0ELb0EEENS1_36VarlenDynamicPersistentTileSchedulerILi128ELi128ELi256ELi128ELb0ELb1ELb1ELb1ELb1ELb1EEEEEEEEEvNT_6ParamsE --------------------------
	.section	.nv.constant0._ZN7cutlass13device_kernelIN5flash11enable_sm90INS1_16FlashAttnFwdSm90INS1_25CollectiveMainloopFwdSm90ILi2EN4cute5tupleIJNS5_1CILi1EEES8_S8_EEENS6_IJNS7_ILi128EEESA_SA_EEELi128ENS_10bfloat16_tEfNS_4arch4Sm90ELb1ELb0ELb0ELb1ELb0ELb1ELb0ELb1ELb1ELb1ELb0ELb0EEENS1_21CollectiveEpilogueFwdISB_S9_SC_SE_Li256ELb1ELb1ELb0ELb0EEENS1_36VarlenDynamicPersistentTileSchedulerILi128ELi128ELi256ELi128ELb0ELb1ELb1ELb1ELb1ELb1EEEEEEEEEvNT_6ParamsE,"a",@progbits
	.sectionflags	@""
	.align	4
.nv.constant0._ZN7cutlass13device_kernelIN5flash11enable_sm90INS1_16FlashAttnFwdSm90INS1_25CollectiveMainloopFwdSm90ILi2EN4cute5tupleIJNS5_1CILi1EEES8_S8_EEENS6_IJNS7_ILi128EEESA_SA_EEELi128ENS_10bfloat16_tEfNS_4arch4Sm90ELb1ELb0ELb0ELb1ELb0ELb1ELb0ELb1ELb1ELb1ELb0ELb0EEENS1_21CollectiveEpilogueFwdISB_S9_SC_SE_Li256ELb1ELb1ELb0ELb0EEENS1_36VarlenDynamicPersistentTileSchedulerILi128ELi128ELi256ELi128ELb0ELb1ELb1ELb1ELb1ELb1EEEEEEEEEvNT_6ParamsE:
	.zero		3328


//--------------------- .nv.constant0._ZN7cutlass13device_kernelIN5flash11enable_sm90INS1_16FlashAttnFwdSm90INS1_25CollectiveMainloopFwdSm90ILi2EN4cute5tupleIJNS5_1CILi1EEES8_S8_EEENS6_IJNS7_ILi192EEENS7_ILi144EEENS7_ILi96EEEEEELi96ENS_10bfloat16_tEfNS_4arch4Sm90ELb0ELb0ELb0ELb0ELb0ELb0ELb0ELb0ELb1ELb1ELb0ELb0EEENS1_21CollectiveEpilogueFwdINS6_IJSA_SC_SB_EEES9_SE_SG_Li384ELb0ELb1ELb0ELb0EEENS1_29StaticPersistentTileSchedulerILb0EEEEEEEEEvNT_6ParamsE --------------------------
	.section	.nv.constant0._ZN7cutlass13device_kernelIN5flash11enable_sm90INS1_16FlashAttnFwdSm90INS1_25CollectiveMainloopFwdSm90ILi2EN4cute5tupleIJNS5_1CILi1EEES8_S8_EEENS6_IJNS7_ILi192EEENS7_ILi144EEENS7_ILi96EEEEEELi96ENS_10bfloat16_tEfNS_4arch4Sm90ELb0ELb0ELb0ELb0ELb0ELb0ELb0ELb0ELb1ELb1ELb0ELb0EEENS1_21CollectiveEpilogueFwdINS6_IJSA_SC_SB_EEES9_SE_SG_Li384ELb0ELb1ELb0ELb0EEENS1_29StaticPersistentTileSchedulerILb0EEEEEEEEEvNT_6ParamsE,"a",@progbits
	.sectionflags	@""
	.align	4
.nv.constant0._ZN7cutlass13device_kernelIN5flash11enable_sm90INS1_16FlashAttnFwdSm90INS1_25CollectiveMainloopFwdSm90ILi2EN4cute5tupleIJNS5_1CILi1EEES8_S8_EEENS6_IJNS7_ILi192EEENS7_ILi144EEENS7_ILi96EEEEEELi96ENS_10bfloat16_tEfNS_4arch4Sm90ELb0ELb0ELb0ELb0ELb0ELb0ELb0ELb0ELb1ELb1ELb0ELb0EEENS1_21CollectiveEpilogueFwdINS6_IJSA_SC_SB_EEES9_SE_SG_Li384ELb0ELb1ELb0ELb0EEENS1_29StaticPersistentTileSchedulerILb0EEEEEEEEEvNT_6ParamsE:
	.zero		3200


//--------------------- .nv.constant0._ZN7cutlass13device_kernelIN5flash11enable_sm90INS1_16FlashAttnFwdSm90INS1_25CollectiveMainloopFwdSm90ILi2EN4cute5tupleIJNS5_1CILi1EEES8_S8_EEENS6_IJNS7_ILi192EEENS7_ILi144EEENS7_ILi96EEEEEELi96ENS_10bfloat16_tEfNS_4arch4Sm90ELb0ELb0ELb0ELb1ELb0ELb0ELb0ELb0ELb1ELb1ELb0ELb0EEENS1_21CollectiveEpilogueFwdINS6_IJSA_SC_SB_EEES9_SE_SG_Li384ELb1ELb1ELb0ELb0EEENS1_36VarlenDynamicPersistentTileSchedulerILi192ELi144ELi384ELi128ELb0ELb1ELb1ELb0ELb1ELb1EEEEEEEEEvNT_6ParamsE --------------------------
	.section	.nv.constant0._ZN7cutlass13device_kernelIN5flash11enable_sm90INS1_16FlashAttnFwdSm90INS1_25CollectiveMainloopFwdSm90ILi2EN4cute5tupleIJNS5_1CILi1EEES8_S8_EEENS6_IJNS7_ILi192EEENS7_ILi144EEENS7_ILi96EEEEEELi96ENS_10bfloat16_tEfNS_4arch4Sm90ELb0ELb0ELb0ELb1ELb0ELb0ELb0ELb0ELb1ELb1ELb0ELb0EEENS1_21CollectiveEpilogueFwdINS6_IJSA_SC_SB_EEES9_SE_SG_Li384ELb1ELb1ELb0ELb0EEENS1_36VarlenDynamicPersistentTileSchedulerILi192ELi144ELi384ELi128ELb0ELb1ELb1ELb0ELb1ELb1EEEEEEEEEvNT_6ParamsE,"a",@progbits
	.sectionflags	@""
	.align	4
.nv.constant0._ZN7cutlass13device_kernelIN5flash11enable_sm90INS1_16FlashAttnFwdSm90INS1_25CollectiveMainloopFwdSm90ILi2EN4cute5tupleIJNS5_1CILi1EEES8_S8_EEENS6_IJNS7_ILi192EEENS7_ILi144EEENS7_ILi96EEEEEELi96ENS_10bfloat16_tEfNS_4arch4Sm90ELb0ELb0ELb0ELb1ELb0ELb0ELb0ELb0ELb1ELb1ELb0ELb0EEENS1_21CollectiveEpilogueFwdINS6_IJSA_SC_SB_EEES9_SE_SG_Li384ELb1ELb1ELb0ELb0EEENS1_36VarlenDynamicPersistentTileSchedulerILi192ELi144ELi384ELi128ELb0ELb1ELb1ELb0ELb1ELb1EEEEEEEEEvNT_6ParamsE:
	.zero		3328


//--------------------- .nv.constant0._ZN7cutlass13device_kernelIN5flash11enable_sm90INS1_16FlashAttnFwdSm90INS1_25CollectiveMainloopFwdSm90ILi2EN4cute5tupleIJNS5_1CILi1EEES8_S8_EEENS6_IJNS7_ILi192EEENS7_ILi144EEENS7_ILi96EEEEEELi96ENS_10bfloat16_tEfNS_4arch4Sm90ELb0ELb0ELb0ELb1ELb0ELb1ELb0ELb0ELb1ELb1ELb0ELb0EEENS1_21CollectiveEpilogueFwdINS6_IJSA_SC_SB_EEES9_SE_SG_Li384ELb1ELb1ELb0ELb0EEENS1_36VarlenDynamicPersistentTileSchedulerILi192ELi144ELi384ELi128ELb0ELb1ELb1ELb0ELb1ELb1EEEEEEEEEvNT_6ParamsE --------------------------
	.section	.nv.constant0._ZN7cutlass13device_kernelIN5flash11enable_sm90INS1_16FlashAttnFwdSm90INS1_25CollectiveMainloopFwdSm90ILi2EN4cute5tupleIJNS5_1CILi1EEES8_S8_EEENS6_IJNS7_ILi192EEENS7_ILi144EEENS7_ILi96EEEEEELi96ENS_10bfloat16_tEfNS_4arch4Sm90ELb0ELb0ELb0ELb1ELb0ELb1ELb0ELb0ELb1ELb1ELb0ELb0EEENS1_21CollectiveEpilogueFwdINS6_IJSA_SC_SB_EEES9_SE_SG_Li384ELb1ELb1ELb0ELb0EEENS1_36VarlenDynamicPersistentTileSchedulerILi192ELi144ELi384ELi128ELb0ELb1ELb1ELb0ELb1ELb1EEEEEEEEEvNT_6ParamsE,"a",@progbits
	.sectionflags	@""
	.align	4
.nv.constant0._ZN7cutlass13device_kernelIN5flash11enable_sm90INS1_16FlashAttnFwdSm90INS1_25CollectiveMainloopFwdSm90ILi2EN4cute5tupleIJNS5_1CILi1EEES8_S8_EEENS6_IJNS7_ILi192EEENS7_ILi144EEENS7_ILi96EEEEEELi96ENS_10bfloat16_tEfNS_4arch4Sm90ELb0ELb0ELb0ELb1ELb0ELb1ELb0ELb0ELb1ELb1ELb0ELb0EEENS1_21CollectiveEpilogueFwdINS6_IJSA_SC_SB_EEES9_SE_SG_Li384ELb1ELb1ELb0ELb0EEENS1_36VarlenDynamicPersistentTileSchedulerILi192ELi144ELi384ELi128ELb0ELb1ELb1ELb0ELb1ELb1EEEEEEEEEvNT_6ParamsE:
	.zero		3328


//--------------------- .nv.constant0._ZN7cutlass13device_kernelIN5flash11enable_sm90INS1_16FlashAttnFwdSm90INS1_25CollectiveMainloopFwdSm90ILi2EN4cute5tupleIJNS5_1CILi1EEES8_S8_EEENS6_IJNS7_ILi192EEENS7_ILi128EEENS7_ILi96EEEEEELi96ENS_10bfloat16_tEfNS_4arch4Sm90ELb0ELb1ELb0ELb0ELb0ELb0ELb0ELb0ELb1ELb1ELb0ELb0EEENS1_21CollectiveEpilogueFwdINS6_IJSA_SC_SB_EEES9_SE_SG_Li384ELb0ELb1ELb0ELb0EEENS1_30DynamicPersistentTileSchedulerILi384ELi128ELb0ELb1ELb1EEEEEEEEEvNT_6ParamsE --------------------------
	.section	.nv.constant0._ZN7cutlass13device_kernelIN5flash11enable_sm90INS1_16FlashAttnFwdSm90INS1_25CollectiveMainloopFwdSm90ILi2EN4cute5tupleIJNS5_1CILi1EEES8_S8_EEENS6_IJNS7_ILi192EEENS7_ILi128EEENS7_ILi96EEEEEELi96ENS_10bfloat16_tEfNS_4arch4Sm90ELb0ELb1ELb0ELb0ELb0ELb0ELb0ELb0ELb1ELb1ELb0ELb0EEENS1_21CollectiveEpilogueFwdINS6_IJSA_SC_SB_EEES9_SE_SG_Li384ELb0ELb1ELb0ELb0EEENS1_30DynamicPersistentTileSchedulerILi384ELi128ELb0ELb1ELb1EEEEEEEEEvNT_6ParamsE,"a",@progbits
	.sectionflags	@""
	.align	4
.nv.constant0._ZN7cutlass13device_kernelIN5flash11enable_sm90INS1_16FlashAttnFwdSm90INS1_25CollectiveMainloopFwdSm90ILi2EN4cute5tupleIJNS5_1CILi1EEES8_S8_EEENS6_IJNS7_ILi192EEENS7_ILi128EEENS7_ILi96EEEEEELi96ENS_10bfloat16_tEfNS_4arch4Sm90ELb0ELb1ELb0ELb0ELb0ELb0ELb0ELb0ELb1ELb1ELb0ELb0EEENS1_21CollectiveEpilogueFwdINS6_IJSA_SC_SB_EEES9_SE_SG_Li384ELb0ELb1ELb0ELb0EEENS1_30DynamicPersistentTileSchedulerILi384ELi128ELb0ELb1ELb1EEEEEEEEEvNT_6ParamsE:
	.zero		3328


//--------------------- .nv.constant0._ZN7cutlass13device_kernelIN5flash11enable_sm90INS1_16FlashAttnFwdSm90INS1_25CollectiveMainloopFwdSm90ILi2EN4cute5tupleIJNS5_1CILi1EEES8_S8_EEENS6_IJNS7_ILi192EEENS7_ILi128EEENS7_ILi96EEEEEELi96ENS_10bfloat16_tEfNS_4arch4Sm90ELb0ELb1ELb0ELb1ELb0ELb0ELb0ELb0ELb1ELb1ELb0ELb0EEENS1_21CollectiveEpilogueFwdINS6_IJSA_SC_SB_EEES9_SE_SG_Li384ELb1ELb1ELb0ELb0EEENS1_36VarlenDynamicPersistentTileSchedulerILi192ELi128ELi384ELi128ELb0ELb1ELb1ELb1ELb0ELb1EEEEEEEEEvNT_6ParamsE --------------------------
	.section	.nv.constant0._ZN7cutlass13device_kernelIN5flash11enable_sm90INS1_16FlashAttnFwdSm90INS1_25CollectiveMainloopFwdSm90ILi2EN4cute5tupleIJNS5_1CILi1EEES8_S8_EEENS6_IJNS7_ILi192EEENS7_ILi128EEENS7_ILi96EEEEEELi96ENS_10bfloat16_tEfNS_4arch4Sm90ELb0ELb1ELb0ELb1ELb0ELb0ELb0ELb0ELb1ELb1ELb0ELb0EEENS1_21CollectiveEpilogueFwdINS6_IJSA_SC_SB_EEES9_SE_SG_Li384ELb1ELb1ELb0ELb0EEENS1_36VarlenDynamicPersistentTileSchedulerILi192ELi128ELi384ELi128ELb0ELb1ELb1ELb1ELb0ELb1EEEEEEEEEvNT_6ParamsE,"a",@progbits
	.sectionflags	@""
	.align	4
.nv.constant0._ZN7cutlass13device_kernelIN5flash11enable_sm90INS1_16FlashAttnFwdSm90INS1_25CollectiveMainloopFwdSm90ILi2EN4cute5tupleIJNS5_1CILi1EEES8_S8_EEENS6_IJNS7_ILi192EEENS7_ILi128EEENS7_ILi96EEEEEELi96ENS_10bfloat16_tEfNS_4arch4Sm90ELb0ELb1ELb0ELb1ELb0ELb0ELb0ELb0ELb1ELb1ELb0ELb0EEENS1_21CollectiveEpilogueFwdINS6_IJSA_SC_SB_EEES9_SE_SG_Li384ELb1ELb1ELb0ELb0EEENS1_36VarlenDynamicPersistentTileSchedulerILi192ELi128ELi384ELi128ELb0ELb1ELb1ELb1ELb0ELb1EEEEEEEEEvNT_6ParamsE:
	.zero		3328


//--------------------- .nv.constant0._ZN7cutlass13device_kernelIN5flash11enable_sm90INS1_16FlashAttnFwdSm90INS1_25CollectiveMainloopFwdSm90ILi2EN4cute5tupleIJNS5_1CILi1EEES8_S8_EEENS6_IJNS7_ILi192EEENS7_ILi128EEENS7_ILi96EEEEEELi96ENS_10bfloat16_tEfNS_4arch4Sm90ELb0ELb1ELb0ELb1ELb0ELb1ELb0ELb0ELb1ELb1ELb0ELb0EEENS1_21CollectiveEpilogueFwdINS6_IJSA_SC_SB_EEES9_SE_SG_Li384ELb1ELb1ELb0ELb0EEENS1_36VarlenDynamicPersistentTileSchedulerILi192ELi128ELi384ELi128ELb0ELb1ELb1ELb1ELb0ELb1EEEEEEEEEvNT_6ParamsE --------------------------
	.section	.nv.constant0._ZN7cutlass13device_kernelIN5flash11enable_sm90INS1_16FlashAttnFwdSm90INS1_25CollectiveMainloopFwdSm90ILi2EN4cute5tupleIJNS5_1CILi1EEES8_S8_EEENS6_IJNS7_ILi192EEENS7_ILi128EEENS7_ILi96EEEEEELi96ENS_10bfloat16_tEfNS_4arch4Sm90ELb0ELb1ELb0ELb1ELb0ELb1ELb0ELb0ELb1ELb1ELb0ELb0EEENS1_21CollectiveEpilogueFwdINS6_IJSA_SC_SB_EEES9_SE_SG_Li384ELb1ELb1ELb0ELb0EEENS1_36VarlenDynamicPersistentTileSchedulerILi192ELi128ELi384ELi128ELb0ELb1ELb1ELb1ELb0ELb1EEEEEEEEEvNT_6ParamsE,"a",@progbits
	.sectionflags	@""
	.align	4
.nv.constant0._ZN7cutlass13device_kernelIN5flash11enable_sm90INS1_16FlashAttnFwdSm90INS1_25CollectiveMainloopFwdSm90ILi2EN4cute5tupleIJNS5_1CILi1EEES8_S8_EEENS6_IJNS7_ILi192EEENS7_ILi128EEENS7_ILi96EEEEEELi96ENS_10bfloat16_tEfNS_4arch4Sm90ELb0ELb1ELb0ELb1ELb0ELb1ELb0ELb0ELb1ELb1ELb0ELb0EEENS1_21CollectiveEpilogueFwdINS6_IJSA_SC_SB_EEES9_SE_SG_Li384ELb1ELb1ELb0ELb0EEENS1_36VarlenDynamicPersistentTileSchedulerILi192ELi128ELi384ELi128ELb0ELb1ELb1ELb1ELb0ELb1EEEEEEEEEvNT_6ParamsE:
	.zero		3328


//--------------------- .nv.constant0._ZN7cutlass13device_kernelIN5flash11enable_sm90INS1_16FlashAttnFwdSm90INS1_25CollectiveMainloopFwdSm90ILi2EN4cute5tupleIJNS5_1CILi1EEES8_S8_EEENS6_IJNS7_ILi192EEENS7_ILi144EEENS7_ILi96EEEEEELi96ENS_10bfloat16_tEfNS_4arch4Sm90ELb1ELb0ELb0ELb0ELb0ELb0ELb0ELb0ELb1ELb1ELb0ELb0EEENS1_21CollectiveEpilogueFwdINS6_IJSA_SC_SB_EEES9_SE_SG_Li384ELb0ELb1ELb0ELb0EEENS1_30DynamicPersistentTileSchedulerILi384ELi128ELb0ELb1ELb1EEEEEEEEEvNT_6ParamsE --------------------------
	.section	.nv.constant0._ZN7cutlass13device_kernelIN5flash11enable_sm90INS1_16FlashAttnFwdSm90INS1_25CollectiveMainloopFwdSm90ILi2EN4cute5tupleIJNS5_1CILi1EEES8_S8_EEENS6_IJNS7_ILi192EEENS7_ILi144EEENS7_ILi96EEEEEELi96ENS_10bfloat16_tEfNS_4arch4Sm90ELb1ELb0ELb0ELb0ELb0ELb0ELb0ELb0ELb1ELb1ELb0ELb0EEENS1_21CollectiveEpilogueFwdINS6_IJSA_SC_SB_EEES9_SE_SG_Li384ELb0ELb1ELb0ELb0EEENS1_30DynamicPersistentTileSchedulerILi384ELi128ELb0ELb1ELb1EEEEEEEEEvNT_6ParamsE,"a",@progbits
	.sectionflags	@""
	.align	4
.nv.constant0._ZN7cutlass13device_kernelIN5flash11enable_sm90INS1_16FlashAttnFwdSm90INS1_25CollectiveMainloopFwdSm90ILi2EN4cute5tupleIJNS5_1CILi1EEES8_S8_EEENS6_IJNS7_ILi192EEENS7_ILi144EEENS7_ILi96EEEEEELi96ENS_10bfloat16_tEfNS_4arch4Sm90ELb1ELb0ELb0ELb0ELb0ELb0ELb0ELb0ELb1ELb1ELb0ELb0EEENS1_21CollectiveEpilogueFwdINS6_IJSA_SC_SB_EEES9_SE_SG_Li384ELb0ELb1ELb0ELb0EEENS1_30DynamicPersistentTileSchedulerILi384ELi128ELb0ELb1ELb1EEEEEEEEEvNT_6ParamsE:
	.zero		3328


//--------------------- .nv.constant0._ZN7cutlass13device_kernelIN5flash11enable_sm90INS1_16FlashAttnFwdSm90INS1_25CollectiveMainloopFwdSm90ILi2EN4cute5tupleIJNS5_1CILi1EEES8_S8_EEENS6_IJNS7_ILi192EEENS7_ILi144EEENS7_ILi96EEEEEELi96ENS_10bfloat16_tEfNS_4arch4Sm90ELb1ELb0ELb0ELb1ELb0ELb0ELb0ELb0ELb1ELb1ELb0ELb0EEENS1_21CollectiveEpilogueFwdINS6_IJSA_SC_SB_EEES9_SE_SG_Li384ELb1ELb1ELb0ELb0EEENS1_36VarlenDynamicPersistentTileSchedulerILi192ELi144ELi384ELi128ELb0ELb1ELb1ELb1ELb1ELb1EEEEEEEEEvNT_6ParamsE --------------------------
	.section	.nv.constant0._ZN7cutlass13device_kernelIN5flash11enable_sm90INS1_16FlashAttnFwdSm90INS1_25CollectiveMainloopFwdSm90ILi2EN4cute5tupleIJNS5_1CILi1EEES8_S8_EEENS6_IJNS7_ILi192EEENS7_ILi144EEENS7_ILi96EEEEEELi96ENS_10bfloat16_tEfNS_4arch4Sm90ELb1ELb0ELb0ELb1ELb0ELb0ELb0ELb0ELb1ELb1ELb0ELb0EEENS1_21CollectiveEpilogueFwdINS6_IJSA_SC_SB_EEES9_SE_SG_Li384ELb1ELb1ELb0ELb0EEENS1_36VarlenDynamicPersistentTileSchedulerILi192ELi144ELi384ELi128ELb0ELb1ELb1ELb1ELb1ELb1EEEEEEEEEvNT_6ParamsE,"a",@progbits
	.sectionflags	@""
	.align	4
.nv.constant0._ZN7cutlass13device_kernelIN5flash11enable_sm90INS1_16FlashAttnFwdSm90INS1_25CollectiveMainloopFwdSm90ILi2EN4cute5tupleIJNS5_1CILi1EEES8_S8_EEENS6_IJNS7_ILi192EEENS7_ILi144EEENS7_ILi96EEEEEELi96ENS_10bfloat16_tEfNS_4arch4Sm90ELb1ELb0ELb0ELb1ELb0ELb0ELb0ELb0ELb1ELb1ELb0ELb0EEENS1_21CollectiveEpilogueFwdINS6_IJSA_SC_SB_EEES9_SE_SG_Li384ELb1ELb1ELb0ELb0EEENS1_36VarlenDynamicPersistentTileSchedulerILi192ELi144ELi384ELi128ELb0ELb1ELb1ELb1ELb1ELb1EEEEEEEEEvNT_6ParamsE:
	.zero		3328


//--------------------- .nv.constant0._ZN7cutlass13device_kernelIN5flash11enable_sm90INS1_16FlashAttnFwdSm90INS1_25CollectiveMainloopFwdSm90ILi2EN4cute5tupleIJNS5_1CILi1EEES8_S8_EEENS6_IJNS7_ILi192EEENS7_ILi144EEENS7_ILi96EEEEEELi96ENS_10bfloat16_tEfNS_4arch4Sm90ELb1ELb0ELb0ELb1ELb0ELb1ELb0ELb0ELb1ELb1ELb0ELb0EEENS1_21CollectiveEpilogueFwdINS6_IJSA_SC_SB_EEES9_SE_SG_Li384ELb1ELb1ELb0ELb0EEENS1_36VarlenDynamicPersistentTileSchedulerILi192ELi144ELi384ELi128ELb0ELb1ELb1ELb1ELb1ELb1EEEEEEEEEvNT_6ParamsE --------------------------
	.section	.nv.constant0._ZN7cutlass13device_kernelIN5flash11enable_sm90INS1_16FlashAttnFwdSm90INS1_25CollectiveMainloopFwdSm90ILi2EN4cute5tupleIJNS5_1CILi1EEES8_S8_EEENS6_IJNS7_ILi192EEENS7_ILi144EEENS7_ILi96EEEEEELi96ENS_10bfloat16_tEfNS_4arch4Sm90ELb1ELb0ELb0ELb1ELb0ELb1ELb0ELb0ELb1ELb1ELb0ELb0EEENS1_21CollectiveEpilogueFwdINS6_IJSA_SC_SB_EEES9_SE_SG_Li384ELb1ELb1ELb0ELb0EEENS1_36VarlenDynamicPersistentTileSchedulerILi192ELi144ELi384ELi128ELb0ELb1ELb1ELb1ELb1ELb1EEEEEEEEEvNT_6ParamsE,"a",@progbits
	.sectionflags	@""
	.align	4
.nv.constant0._ZN7cutlass13device_kernelIN5flash11enable_sm90INS1_16FlashAttnFwdSm90INS1_25CollectiveMainloopFwdSm90ILi2EN4cute5tupleIJNS5_1CILi1EEES8_S8_EEENS6_IJNS7_ILi192EEENS7_ILi144EEENS7_ILi96EEEEEELi96ENS_10bfloat16_tEfNS_4arch4Sm90ELb1ELb0ELb0ELb1ELb0ELb1ELb0ELb0ELb1ELb1ELb0ELb0EEENS1_21CollectiveEpilogueFwdINS6_IJSA_SC_SB_EEES9_SE_SG_Li384ELb1ELb1ELb0ELb0EEENS1_36VarlenDynamicPersistentTileSchedulerILi192ELi144ELi384ELi128ELb0ELb1ELb1ELb1ELb1ELb1EEEEEEEEEvNT_6ParamsE:
	.zero		3328


//--------------------- .nv.constant0._ZN7cutlass13device_kernelIN5flash11enable_sm90INS1_16FlashAttnFwdSm90INS1_25CollectiveMainloopFwdSm90ILi2EN4cute5tupleIJNS5_1CILi1EEES8_S8_EEENS6_IJNS7_ILi192EEESA_NS7_ILi64EEEEEELi64ENS_10bfloat16_tEfNS_4arch4Sm90ELb0ELb0ELb0ELb0ELb0ELb0ELb0ELb0ELb1ELb1ELb0ELb0EEENS1_21CollectiveEpilogueFwdINS6_IJSA_SB_SA_EEES9_SD_SF_Li384ELb0ELb1ELb0ELb0EEENS1_29StaticPersistentTileSchedulerILb0EEEEEEEEEvNT_6ParamsE --------------------------
	.section	.nv.constant0._ZN7cutlass13device_kernelIN5flash11enable_sm90INS1_16FlashAttnFwdSm90INS1_25CollectiveMainloopFwdSm90ILi2EN4cute5tupleIJNS5_1CILi1EEES8_S8_EEENS6_IJNS7_ILi192EEESA_NS7_ILi64EEEEEELi64ENS_10bfloat16_tEfNS_4arch4Sm90ELb0ELb0ELb0ELb0ELb0ELb0ELb0ELb0ELb1ELb1ELb0ELb0EEENS1_21CollectiveEpilogueFwdINS6_IJSA_SB_SA_EEES9_SD_SF_Li384ELb0ELb1ELb0ELb0EEENS1_29StaticPersistentTileSchedulerILb0EEEEEEEEEvNT_6ParamsE,"a",@progbits
	.sectionflags	@""
	.align	4
.nv.constant0._ZN7cutlass13device_kernelIN5flash11enable_sm90INS1_16FlashAttnFwdSm90INS1_25CollectiveMainloopFwdSm90ILi2EN4cute5tupleIJNS5_1CILi1EEES8_S8_EEENS6_IJNS7_ILi192EEESA_NS7_ILi64EEEEEELi64ENS_10bfloat16_tEfNS_4arch4Sm90ELb0ELb0ELb0ELb0ELb0ELb0ELb0ELb0ELb1ELb1ELb0ELb0EEENS1_21CollectiveEpilogueFwdINS6_IJSA_SB_SA_EEES9_SD_SF_Li384ELb0ELb1ELb0ELb0EEENS1_29StaticPersistentTileSchedulerILb0EEEEEEEEEvNT_6ParamsE:
	.zero		3200


//--------------------- .nv.constant0._ZN7cutlass13device_kernelIN5flash11enable_sm90INS1_16FlashAttnFwdSm90INS1_25CollectiveMainloopFwdSm90ILi2EN4cute5tupleIJNS5_1CILi1EEES8_S8_EEENS6_IJNS7_ILi192EEESA_NS7_ILi64EEEEEELi64ENS_10bfloat16_tEfNS_4arch4Sm90ELb0ELb0ELb0ELb1ELb0ELb0ELb0ELb0ELb1ELb1ELb0ELb0EEENS1_21CollectiveEpilogueFwdINS6_IJSA_SB_SA_EEES9_SD_SF_Li384ELb1ELb1ELb0ELb0EEENS1_36VarlenDynamicPersistentTileSchedulerILi192ELi192ELi384ELi128ELb0ELb1ELb1ELb0ELb1ELb1EEEEEEEEEvNT_6ParamsE --------------------------
	.section	.nv.constant0._ZN7cutlass13device_kernelIN5flash11enable_sm90INS1_16FlashAttnFwdSm90INS1_25CollectiveMainloopFwdSm90ILi2EN4cute5tupleIJNS5_1CILi1EEES8_S8_EEENS6_IJNS7_ILi192EEESA_NS7_ILi64EEEEEELi64ENS_10bfloat16_tEfNS_4arch4Sm90ELb0ELb0ELb0ELb1ELb0ELb0ELb0ELb0ELb1ELb1ELb0ELb0EEENS1_21CollectiveEpilogueFwdINS6_IJSA_SB_SA_EEES9_SD_SF_Li384ELb1ELb1ELb0ELb0EEENS1_36VarlenDynamicPersistentTileSchedulerILi192ELi192ELi384ELi128ELb0ELb1ELb1ELb0ELb1ELb1EEEEEEEEEvNT_6ParamsE,"a",@progbits
	.sectionflags	@""
	.align	4
.nv.constant0._ZN7cutlass13device_kernelIN5flash11enable_sm90INS1_16FlashAttnFwdSm90INS1_25CollectiveMainloopFwdSm90ILi2EN4cute5tupleIJNS5_1CILi1EEES8_S8_EEENS6_IJNS7_ILi192EEESA_NS7_ILi64EEEEEELi64ENS_10bfloat16_tEfNS_4arch4Sm90ELb0ELb0ELb0ELb1ELb0ELb0ELb0ELb0ELb1ELb1ELb0ELb0EEENS1_21CollectiveEpilogueFwdINS6_IJSA_SB_SA_EEES9_SD_SF_Li384ELb1ELb1ELb0ELb0EEENS1_36VarlenDynamicPersistentTileSchedulerILi192ELi192ELi384ELi128ELb0ELb1ELb1ELb0ELb1ELb1EEEEEEEEEvNT_6ParamsE:
	.zero		3328


//--------------------- .nv.constant0._ZN7cutlass13device_kernelIN5flash11enable_sm90INS1_16FlashAttnFwdSm90INS1_25CollectiveMainloopFwdSm90ILi2EN4cute5tupleIJNS5_1CILi1EEES8_S8_EEENS6_IJNS7_ILi192EEESA_NS7_ILi64EEEEEELi64ENS_10bfloat16_tEfNS_4arch4Sm90ELb0ELb0ELb0ELb1ELb0ELb1ELb0ELb0ELb1ELb1ELb0ELb0EEENS1_21CollectiveEpilogueFwdINS6_IJSA_SB_SA_EEES9_SD_SF_Li384ELb1ELb1ELb0ELb0EEENS1_36VarlenDynamicPersistentTileSchedulerILi192ELi192ELi384ELi128ELb0ELb1ELb1ELb0ELb1ELb1EEEEEEEEEvNT_6ParamsE --------------------------
	.section	.nv.constant0._ZN7cutlass13device_kernelIN5flash11enable_sm90INS1_16FlashAttnFwdSm90INS1_25CollectiveMainloopFwdSm90ILi2EN4cute5tupleIJNS5_1CILi1EEES8_S8_EEENS6_IJNS7_ILi192EEESA_NS7_ILi64EEEEEELi64ENS_10bfloat16_tEfNS_4arch4Sm90ELb0ELb0ELb0ELb1ELb0ELb1ELb0ELb0ELb1ELb1ELb0ELb0EEENS1_21CollectiveEpilogueFwdINS6_IJSA_SB_SA_EEES9_SD_SF_Li384ELb1ELb1ELb0ELb0EEENS1_36VarlenDynamicPersistentTileSchedulerILi192ELi192ELi384ELi128ELb0ELb1ELb1ELb0ELb1ELb1EEEEEEEEEvNT_6ParamsE,"a",@progbits
	.sectionflags	@""
	.align	4
.nv.constant0._ZN7cutlass13device_kernelIN5flash11enable_sm90INS1_16FlashAttnFwdSm90INS1_25CollectiveMainloopFwdSm90ILi2EN4cute5tupleIJNS5_1CILi1EEES8_S8_EEENS6_IJNS7_ILi192EEESA_NS7_ILi64EEEEEELi64ENS_10bfloat16_tEfNS_4arch4Sm90ELb0ELb0ELb0ELb1ELb0ELb1ELb0ELb0ELb1ELb1ELb0ELb0EEENS1_21CollectiveEpilogueFwdINS6_IJSA_SB_SA_EEES9_SD_SF_Li384ELb1ELb1ELb0ELb0EEENS1_36VarlenDynamicPersistentTileSchedulerILi192ELi192ELi384ELi128ELb0ELb1ELb1ELb0ELb1ELb1EEEEEEEEEvNT_6ParamsE:
	.zero		3328


//--------------------- .nv.constant0._ZN7cutlass13device_kernelIN5flash11enable_sm90INS1_16FlashAttnFwdSm90INS1_25CollectiveMainloopFwdSm90ILi2EN4cute5tupleIJNS5_1CILi1EEES8_S8_EEENS6_IJNS7_ILi192EEENS7_ILi128EEENS7_ILi64EEEEEELi64ENS_10bfloat16_tEfNS_4arch4Sm90ELb0ELb1ELb0ELb0ELb0ELb0ELb0ELb1ELb1ELb1ELb0ELb0EEENS1_21CollectiveEpilogueFwdINS6_IJSA_SC_SB_EEES9_SE_SG_Li384ELb0ELb1ELb0ELb0EEENS1_30DynamicPersistentTileSchedulerILi384ELi128ELb0ELb1ELb1EEEEEEEEEvNT_6ParamsE --------------------------
	.section	.nv.constant0._ZN7cutlass13device_kernelIN5flash11enable_sm90INS1_16FlashAttnFwdSm90INS1_25CollectiveMainloopFwdSm90ILi2EN4cute5tupleIJNS5_1CILi1EEES8_S8_EEENS6_IJNS7_ILi192EEENS7_ILi128EEENS7_ILi64EEEEEELi64ENS_10bfloat16_tEfNS_4arch4Sm90ELb0ELb1ELb0ELb0ELb0ELb0ELb0ELb1ELb1ELb1ELb0ELb0EEENS1_21CollectiveEpilogueFwdINS6_IJSA_SC_SB_EEES9_SE_SG_Li384ELb0ELb1ELb0ELb0EEENS1_30DynamicPersistentTileSchedulerILi384ELi128ELb0ELb1ELb1EEEEEEEEEvNT_6ParamsE,"a",@progbits
	.sectionflags	@""
	.align	4
.nv.constant0._ZN7cutlass13device_kernelIN5flash11enable_sm90INS1_16FlashAttnFwdSm90INS1_25CollectiveMainloopFwdSm90ILi2EN4cute5tupleIJNS5_1CILi1EEES8_S8_EEENS6_IJNS7_ILi192EEENS7_ILi128EEENS7_ILi64EEEEEELi64ENS_10bfloat16_tEfNS_4arch4Sm90ELb0ELb1ELb0ELb0ELb0ELb0ELb0ELb1ELb1ELb1ELb0ELb0EEENS1_21CollectiveEpilogueFwdINS6_IJSA_SC_SB_EEES9_SE_SG_Li384ELb0ELb1ELb0ELb0EEENS1_30DynamicPersistentTileSchedulerILi384ELi128ELb0ELb1ELb1EEEEEEEEEvNT_6ParamsE:
	.zero		3328


//--------------------- .nv.constant0._ZN7cutlass13device_kernelIN5flash11enable_sm90INS1_16FlashAttnFwdSm90INS1_25CollectiveMainloopFwdSm90ILi2EN4cute5tupleIJNS5_1CILi1EEES8_S8_EEENS6_IJNS7_ILi192EEENS7_ILi128EEENS7_ILi64EEEEEELi64ENS_10bfloat16_tEfNS_4arch4Sm90ELb0ELb1ELb0ELb1ELb0ELb0ELb0ELb1ELb1ELb1ELb0ELb0EEENS1_21CollectiveEpilogueFwdINS6_IJSA_SC_SB_EEES9_SE_SG_Li384ELb1ELb1ELb0ELb0EEENS1_36VarlenDynamicPersistentTileSchedulerILi192ELi128ELi384ELi128ELb0ELb1ELb1ELb1ELb0ELb1EEEEEEEEEvNT_6ParamsE --------------------------
	.section	.nv.constant0._ZN7cutlass13device_kernelIN5flash11enable_sm90INS1_16FlashAttnFwdSm90INS1_25CollectiveMainloopFwdSm90ILi2EN4cute5tupleIJNS5_1CILi1EEES8_S8_EEENS6_IJNS7_ILi192EEENS7_ILi128EEENS7_ILi64EEEEEELi64ENS_10bfloat16_tEfNS_4arch4Sm90ELb0ELb1ELb0ELb1ELb0ELb0ELb0ELb1ELb1ELb1ELb0ELb0EEENS1_21CollectiveEpilogueFwdINS6_IJSA_SC_SB_EEES9_SE_SG_Li384ELb1ELb1ELb0ELb0EEENS1_36VarlenDynamicPersistentTileSchedulerILi192ELi128ELi384ELi128ELb0ELb1ELb1ELb1ELb0ELb1EEEEEEEEEvNT_6ParamsE,"a",@progbits
	.sectionflags	@""
	.align	4
.nv.constant0._ZN7cutlass13device_kernelIN5flash11enable_sm90INS1_16FlashAttnFwdSm90INS1_25CollectiveMainloopFwdSm90ILi2EN4cute5tupleIJNS5_1CILi1EEES8_S8_EEENS6_IJNS7_ILi192EEENS7_ILi128EEENS7_ILi64EEEEEELi64ENS_10bfloat16_tEfNS_4arch4Sm90ELb0ELb1ELb0ELb1ELb0ELb0ELb0ELb1ELb1ELb1ELb0ELb0EEENS1_21CollectiveEpilogueFwdINS6_IJSA_SC_SB_EEES9_SE_SG_Li384ELb1ELb1ELb0ELb0EEENS1_36VarlenDynamicPersistentTileSchedulerILi192ELi128ELi384ELi128ELb0ELb1ELb1ELb1ELb0ELb1EEEEEEEEEvNT_6ParamsE:
	.zero		3328


//--------------------- .nv.constant0._ZN7cutlass13device_kernelIN5flash11enable_sm90INS1_16FlashAttnFwdSm90INS1_25CollectiveMainloopFwdSm90ILi2EN4cute5tupleIJNS5_1CILi1EEES8_S8_EEENS6_IJNS7_ILi192EEENS7_ILi128EEENS7_ILi64EEEEEELi64ENS_10bfloat16_tEfNS_4arch4Sm90ELb0ELb1ELb0ELb1ELb0ELb1ELb0ELb1ELb1ELb1ELb0ELb0EEENS1_21CollectiveEpilogueFwdINS6_IJSA_SC_SB_EEES9_SE_SG_Li384ELb1ELb1ELb0ELb0EEENS1_36VarlenDynamicPersistentTileSchedulerILi192ELi128ELi384ELi128ELb0ELb1ELb1ELb1ELb0ELb1EEEEEEEEEvNT_6ParamsE --------------------------
	.section	.nv.constant0._ZN7cutlass13device_kernelIN5flash11enable_sm90INS1_16FlashAttnFwdSm90INS1_25CollectiveMainloopFwdSm90ILi2EN4cute5tupleIJNS5_1CILi1EEES8_S8_EEENS6_IJNS7_ILi192EEENS7_ILi128EEENS7_ILi64EEEEEELi64ENS_10bfloat16_tEfNS_4arch4Sm90ELb0ELb1ELb0ELb1ELb0ELb1ELb0ELb1ELb1ELb1ELb0ELb0EEENS1_21CollectiveEpilogueFwdINS6_IJSA_SC_SB_EEES9_SE_SG_Li384ELb1ELb1ELb0ELb0EEENS1_36VarlenDynamicPersistentTileSchedulerILi192ELi128ELi384ELi128ELb0ELb1ELb1ELb1ELb0ELb1EEEEEEEEEvNT_6ParamsE,"a",@progbits
	.sectionflags	@""
	.align	4
.nv.constant0._ZN7cutlass13device_kernelIN5flash11enable_sm90INS1_16FlashAttnFwdSm90INS1_25CollectiveMainloopFwdSm90ILi2EN4cute5tupleIJNS5_1CILi1EEES8_S8_EEENS6_IJNS7_ILi192EEENS7_ILi128EEENS7_ILi64EEEEEELi64ENS_10bfloat16_tEfNS_4arch4Sm90ELb0ELb1ELb0ELb1ELb0ELb1ELb0ELb1ELb1ELb1ELb0ELb0EEENS1_21CollectiveEpilogueFwdINS6_IJSA_SC_SB_EEES9_SE_SG_Li384ELb1ELb1ELb0ELb0EEENS1_36VarlenDynamicPersistentTileSchedulerILi192ELi128ELi384ELi128ELb0ELb1ELb1ELb1ELb0ELb1EEEEEEEEEvNT_6ParamsE:
	.zero		3328


//--------------------- .nv.constant0._ZN7cutlass13device_kernelIN5flash11enable_sm90INS1_16FlashAttnFwdSm90INS1_25CollectiveMainloopFwdSm90ILi2EN4cute5tupleIJNS5_1CILi1EEES8_S8_EEENS6_IJNS7_ILi192EEENS7_ILi128EEENS7_ILi64EEEEEELi64ENS_10bfloat16_tEfNS_4arch4Sm90ELb1ELb0ELb0ELb0ELb0ELb0ELb0ELb1ELb1ELb1ELb0ELb0EEENS1_21CollectiveEpilogueFwdINS6_IJSA_SC_SB_EEES9_SE_SG_Li384ELb0ELb1ELb0ELb0EEENS1_30DynamicPersistentTileSchedulerILi384ELi128ELb0ELb1ELb1EEEEEEEEEvNT_6ParamsE --------------------------
	.section	.nv.constant0._ZN7cutlass13device_kernelIN5flash11enable_sm90INS1_16FlashAttnFwdSm90INS1_25CollectiveMainloopFwdSm90ILi2EN4cute5tupleIJNS5_1CILi1EEES8_S8_EEENS6_IJNS7_ILi192EEENS7_ILi128EEENS7_ILi64EEEEEELi64ENS_10bfloat16_tEfNS_4arch4Sm90ELb1ELb0ELb0ELb0ELb0ELb0ELb0ELb1ELb1ELb1ELb0ELb0EEENS1_21CollectiveEpilogueFwdINS6_IJSA_SC_SB_EEES9_SE_SG_Li384ELb0ELb1ELb0ELb0EEENS1_30DynamicPersistentTileSchedulerILi384ELi128ELb0ELb1ELb1EEEEEEEEEvNT_6ParamsE,"a",@progbits
	.sectionflags	@""
	.align	4
.nv.constant0._ZN7cutlass13device_kernelIN5flash11enable_sm90INS1_16FlashAttnFwdSm90INS1_25CollectiveMainloopFwdSm90ILi2EN4cute5tupleIJNS5_1CILi1EEES8_S8_EEENS6_IJNS7_ILi192EEENS7_ILi128EEENS7_ILi64EEEEEELi64ENS_10bfloat16_tEfNS_4arch4Sm90ELb1ELb0ELb0ELb0ELb0ELb0ELb0ELb1ELb1ELb1ELb0ELb0EEENS1_21CollectiveEpilogueFwdINS6_IJSA_SC_SB_EEES9_SE_SG_Li384ELb0ELb1ELb0ELb0EEENS1_30DynamicPersistentTileSchedulerILi384ELi128ELb0ELb1ELb1EEEEEEEEEvNT_6ParamsE:
	.zero		3328


//--------------------- .nv.constant0._ZN7cutlass13device_kernelIN5flash11enable_sm90INS1_16FlashAttnFwdSm90INS1_25CollectiveMainloopFwdSm90ILi2EN4cute5tupleIJNS5_1CILi1EEES8_S8_EEENS6_IJNS7_ILi192EEENS7_ILi128EEENS7_ILi64EEEEEELi64ENS_10bfloat16_tEfNS_4arch4Sm90ELb1ELb0ELb0ELb1ELb0ELb0ELb0ELb1ELb1ELb1ELb0ELb0EEENS1_21CollectiveEpilogueFwdINS6_IJSA_SC_SB_EEES9_SE_SG_Li384ELb1ELb1ELb0ELb0EEENS1_36VarlenDynamicPersistentTileSchedulerILi192ELi128ELi384ELi128ELb0ELb1ELb1ELb1ELb1ELb1EEEEEEEEEvNT_6ParamsE --------------------------
	.section	.nv.constant0._ZN7cutlass13device_kernelIN5flash11enable_sm90INS1_16FlashAttnFwdSm90INS1_25CollectiveMainloopFwdSm90ILi2EN4cute5tupleIJNS5_1CILi1EEES8_S8_EEENS6_IJNS7_ILi192EEENS7_ILi128EEENS7_ILi64EEEEEELi64ENS_10bfloat16_tEfNS_4arch4Sm90ELb1ELb0ELb0ELb1ELb0ELb0ELb0ELb1ELb1ELb1ELb0ELb0EEENS1_21CollectiveEpilogueFwdINS6_IJSA_SC_SB_EEES9_SE_SG_Li384ELb1ELb1ELb0ELb0EEENS1_36VarlenDynamicPersistentTileSchedulerILi192ELi128ELi384ELi128ELb0ELb1ELb1ELb1ELb1ELb1EEEEEEEEEvNT_6ParamsE,"a",@progbits
	.sectionflags	@""
	.align	4
.nv.constant0._ZN7cutlass13device_kernelIN5flash11enable_sm90INS1_16FlashAttnFwdSm90INS1_25CollectiveMainloopFwdSm90ILi2EN4cute5tupleIJNS5_1CILi1EEES8_S8_EEENS6_IJNS7_ILi192EEENS7_ILi128EEENS7_ILi64EEEEEELi64ENS_10bfloat16_tEfNS_4arch4Sm90ELb1ELb0ELb0ELb1ELb0ELb0ELb0ELb1ELb1ELb1ELb0ELb0EEENS1_21CollectiveEpilogueFwdINS6_IJSA_SC_SB_EEES9_SE_SG_Li384ELb1ELb1ELb0ELb0EEENS1_36VarlenDynamicPersistentTileSchedulerILi192ELi128ELi384ELi128ELb0ELb1ELb1ELb1ELb1ELb1EEEEEEEEEvNT_6ParamsE:
	.zero		3328


//--------------------- .nv.constant0._ZN7cutlass13device_kernelIN5flash11enable_sm90INS1_16FlashAttnFwdSm90INS1_25CollectiveMainloopFwdSm90ILi2EN4cute5tupleIJNS5_1CILi1EEES8_S8_EEENS6_IJNS7_ILi192EEENS7_ILi128EEENS7_ILi64EEEEEELi64ENS_10bfloat16_tEfNS_4arch4Sm90ELb1ELb0ELb0ELb1ELb0ELb1ELb0ELb1ELb1ELb1ELb0ELb0EEENS1_21CollectiveEpilogueFwdINS6_IJSA_SC_SB_EEES9_SE_SG_Li384ELb1ELb1ELb0ELb0EEENS1_36VarlenDynamicPersistentTileSchedulerILi192ELi128ELi384ELi128ELb0ELb1ELb1ELb1ELb1ELb1EEEEEEEEEvNT_6ParamsE --------------------------
	.section	.nv.constant0._ZN7cutlass13device_kernelIN5flash11enable_sm90INS1_16FlashAttnFwdSm90INS1_25CollectiveMainloopFwdSm90ILi2EN4cute5tupleIJNS5_1CILi1EEES8_S8_EEENS6_IJNS7_ILi192EEENS7_ILi128EEENS7_ILi64EEEEEELi64ENS_10bfloat16_tEfNS_4arch4Sm90ELb1ELb0ELb0ELb1ELb0ELb1ELb0ELb1ELb1ELb1ELb0ELb0EEENS1_21CollectiveEpilogueFwdINS6_IJSA_SC_SB_EEES9_SE_SG_Li384ELb1ELb1ELb0ELb0EEENS1_36VarlenDynamicPersistentTileSchedulerILi192ELi128ELi384ELi128ELb0ELb1ELb1ELb1ELb1ELb1EEEEEEEEEvNT_6ParamsE,"a",@progbits
	.sectionflags	@""
	.align	4
.nv.constant0._ZN7cutlass13device_kernelIN5flash11enable_sm90INS1_16FlashAttnFwdSm90INS1_25CollectiveMainloopFwdSm90ILi2EN4cute5tupleIJNS5_1CILi1EEES8_S8_EEENS6_IJNS7_ILi192EEENS7_ILi128EEENS7_ILi64EEEEEELi64ENS_10bfloat16_tEfNS_4arch4Sm90ELb1ELb0ELb0ELb1ELb0ELb1ELb0ELb1ELb1ELb1ELb0ELb0EEENS1_21CollectiveEpilogueFwdINS6_IJSA_SC_SB_EEES9_SE_SG_Li384ELb1ELb1ELb0ELb0EEENS1_36VarlenDynamicPersistentTileSchedulerILi192ELi128ELi384ELi128ELb0ELb1ELb1ELb1ELb1ELb1EEEEEEEEEvNT_6ParamsE:
	.zero		3328


//--------------------- SYMBOLS --------------------------

	.type		.nv.reservedSmem.offset0,@object
	.size		.nv.reservedSmem.offset0,0x4
	.type		__assertfail,@function
